// Copyright (c) 2024, Jay Shah, Ganesh Bikshandi, Ying Zhang, Vijay Thakkar, Pradeep Ramani, Tri Dao.
// Splitting the different template instantiations to different files to speed up compilation.
// This file is auto-generated. See "generate_kernels.py"

#include "flash_fwd_hdim64_e4m3_softcap_packgqa_sm90.cu"
#include "flash_fwd_hdim96_e4m3_softcap_packgqa_sm90.cu"
#include "flash_fwd_hdim128_e4m3_softcap_packgqa_sm90.cu"
#include "flash_fwd_hdim192_e4m3_softcap_packgqa_sm90.cu"
#include "flash_fwd_hdim256_e4m3_softcap_packgqa_sm90.cu"

// ===== COMPILED SASS (sm_90a) =====

	.target	sm_90a

	.elftype	@"ET_EXEC"


//--------------------- .note.nv.tkinfo           --------------------------
	.section	.note.nv.tkinfo,"",@"SHT_NOTE"
	.sectionflags	@"SHF_NOTE_NV_TKINFO"
	.tkinfo
        /*0018*/ 	.word	0x00000002
        /*0030*/ 	.string	""
        /*0030*/ 	.string	"ptxas"
        /*0030*/ 	.string	"Cuda compilation tools, release 13.0, V13.0.88"
        /*0030*/ 	.string	"Build cuda_13.0.r13.0/compiler.36424714_0"
        /*0030*/ 	.string	"-arch sm_90a -m 64 "



//--------------------- .note.nv.cuinfo           --------------------------
	.section	.note.nv.cuinfo,"",@"SHT_NOTE"
	.sectionflags	@"SHF_NOTE_NV_CUINFO"
        /*0018*/ 	.short	0x0002
        /*001a*/ 	.short	0x005a
        /*001c*/ 	.short	0x0082
	.zero		2


//--------------------- .nv.info                  --------------------------
	.section	.nv.info,"",@"SHT_CUDA_INFO"
	.align	4


	//----- nvinfo : EIATTR_REGCOUNT
	.align		4
        /*0000*/ 	.byte	0x04, 0x2f
        /*0002*/ 	.short	(.L_59 - .L_58)
	.align		4
.L_58:
        /*0004*/ 	.word	index@(_ZN7cutlass13device_kernelIN5flash11enable_sm90INS1_16FlashAttnFwdSm90INS1_25CollectiveMainloopFwdSm90ILi2EN4cute5tupleIJNS5_1CILi1EEES8_S8_EEENS6_IJNS7_ILi192EEENS7_ILi160EEENS7_ILi64EEEEEELi64ENS_12float_e4m3_tEfNS_4arch4Sm90ELb1ELb0ELb1ELb1ELb0ELb1ELb0ELb1ELb1ELb1ELb0ELb0EEENS1_21CollectiveEpilogueFwdINS6_IJSA_SC_SB_EEES9_NS_10bfloat16_tESG_Li384ELb1ELb1ELb0ELb1EEENS1_36VarlenDynamicPersistentTileSchedulerILi192ELi160ELi384ELi128ELb0ELb1ELb1ELb1ELb1ELb1EEEEEEEEEvNT_6ParamsE)
        /*0008*/ 	.word	0x00000080


	//----- nvinfo : EIATTR_FRAME_SIZE
	.align		4
.L_59:
        /*000c*/ 	.byte	0x04, 0x11
        /*000e*/ 	.short	(.L_61 - .L_60)
	.align		4
.L_60:
        /*0010*/ 	.word	index@(_ZN7cutlass13device_kernelIN5flash11enable_sm90INS1_16FlashAttnFwdSm90INS1_25CollectiveMainloopFwdSm90ILi2EN4cute5tupleIJNS5_1CILi1EEES8_S8_EEENS6_IJNS7_ILi192EEENS7_ILi160EEENS7_ILi64EEEEEELi64ENS_12float_e4m3_tEfNS_4arch4Sm90ELb1ELb0ELb1ELb1ELb0ELb1ELb0ELb1ELb1ELb1ELb0ELb0EEENS1_21CollectiveEpilogueFwdINS6_IJSA_SC_SB_EEES9_NS_10bfloat16_tESG_Li384ELb1ELb1ELb0ELb1EEENS1_36VarlenDynamicPersistentTileSchedulerILi192ELi160ELi384ELi128ELb0ELb1ELb1ELb1ELb1ELb1EEEEEEEEEvNT_6ParamsE)
        /*0014*/ 	.word	0x00000088


	//----- nvinfo : EIATTR_REGCOUNT
	.align		4
.L_61:
        /*0018*/ 	.byte	0x04, 0x2f
        /*001a*/ 	.short	(.L_63 - .L_62)
	.align		4
.L_62:
        /*001c*/ 	.word	index@(_ZN7cutlass13device_kernelIN5flash11enable_sm90INS1_16FlashAttnFwdSm90INS1_25CollectiveMainloopFwdSm90ILi2EN4cute5tupleIJNS5_1CILi1EEES8_S8_EEENS6_IJNS7_ILi192EEENS7_ILi160EEENS7_ILi64EEEEEELi64ENS_12float_e4m3_tEfNS_4arch4Sm90ELb1ELb0ELb1ELb1ELb0ELb0ELb0ELb1ELb1ELb1ELb0ELb0EEENS1_21CollectiveEpilogueFwdINS6_IJSA_SC_SB_EEES9_NS_10bfloat16_tESG_Li384ELb1ELb1ELb0ELb1EEENS1_36VarlenDynamicPersistentTileSchedulerILi192ELi160ELi384ELi128ELb0ELb1ELb1ELb1ELb1ELb1EEEEEEEEEvNT_6ParamsE)
        /*0020*/ 	.word	0x00000080


	//----- nvinfo : EIATTR_FRAME_SIZE
	.align		4
.L_63:
        /*0024*/ 	.byte	0x04, 0x11
        /*0026*/ 	.short	(.L_65 - .L_64)
	.align		4
.L_64:
        /*0028*/ 	.word	index@(_ZN7cutlass13device_kernelIN5flash11enable_sm90INS1_16FlashAttnFwdSm90INS1_25CollectiveMainloopFwdSm90ILi2EN4cute5tupleIJNS5_1CILi1EEES8_S8_EEENS6_IJNS7_ILi192EEENS7_ILi160EEENS7_ILi64EEEEEELi64ENS_12float_e4m3_tEfNS_4arch4Sm90ELb1ELb0ELb1ELb1ELb0ELb0ELb0ELb1ELb1ELb1ELb0ELb0EEENS1_21CollectiveEpilogueFwdINS6_IJSA_SC_SB_EEES9_NS_10bfloat16_tESG_Li384ELb1ELb1ELb0ELb1EEENS1_36VarlenDynamicPersistentTileSchedulerILi192ELi160ELi384ELi128ELb0ELb1ELb1ELb1ELb1ELb1EEEEEEEEEvNT_6ParamsE)
        /*002c*/ 	.word	0x00000010


	//----- nvinfo : EIATTR_REGCOUNT
	.align		4
.L_65:
        /*0030*/ 	.byte	0x04, 0x2f
        /*0032*/ 	.short	(.L_67 - .L_66)
	.align		4
.L_66:
        /*0034*/ 	.word	index@(_ZN7cutlass13device_kernelIN5flash11enable_sm90INS1_16FlashAttnFwdSm90INS1_25CollectiveMainloopFwdSm90ILi2EN4cute5tupleIJNS5_1CILi1EEES8_S8_EEENS6_IJNS7_ILi192EEENS7_ILi160EEENS7_ILi64EEEEEELi64ENS_12float_e4m3_tEfNS_4arch4Sm90ELb1ELb0ELb1ELb0ELb0ELb0ELb0ELb1ELb1ELb1ELb0ELb0EEENS1_21CollectiveEpilogueFwdINS6_IJSA_SC_SB_EEES9_NS_10bfloat16_tESG_Li384ELb0ELb1ELb0ELb1EEENS1_30DynamicPersistentTileSchedulerILi384ELi128ELb0ELb1ELb1EEEEEEEEEvNT_6ParamsE)
        /*0038*/ 	.word	0x00000080


	//----- nvinfo : EIATTR_FRAME_SIZE
	.align		4
.L_67:
        /*003c*/ 	.byte	0x04, 0x11
        /*003e*/ 	.short	(.L_69 - .L_68)
	.align		4
.L_68:
        /*0040*/ 	.word	index@(_ZN7cutlass13device_kernelIN5flash11enable_sm90INS1_16FlashAttnFwdSm90INS1_25CollectiveMainloopFwdSm90ILi2EN4cute5tupleIJNS5_1CILi1EEES8_S8_EEENS6_IJNS7_ILi192EEENS7_ILi160EEENS7_ILi64EEEEEELi64ENS_12float_e4m3_tEfNS_4arch4Sm90ELb1ELb0ELb1ELb0ELb0ELb0ELb0ELb1ELb1ELb1ELb0ELb0EEENS1_21CollectiveEpilogueFwdINS6_IJSA_SC_SB_EEES9_NS_10bfloat16_tESG_Li384ELb0ELb1ELb0ELb1EEENS1_30DynamicPersistentTileSchedulerILi384ELi128ELb0ELb1ELb1EEEEEEEEEvNT_6ParamsE)
        /*0044*/ 	.word	0x00000008


	//----- nvinfo : EIATTR_REGCOUNT
	.align		4
.L_69:
        /*0048*/ 	.byte	0x04, 0x2f
        /*004a*/ 	.short	(.L_71 - .L_70)
	.align		4
.L_70:
        /*004c*/ 	.word	index@(_ZN7cutlass13device_kernelIN5flash11enable_sm90INS1_16FlashAttnFwdSm90INS1_25CollectiveMainloopFwdSm90ILi2EN4cute5tupleIJNS5_1CILi1EEES8_S8_EEENS6_IJNS7_ILi192EEENS7_ILi160EEENS7_ILi64EEEEEELi64ENS_12float_e4m3_tEfNS_4arch4Sm90ELb0ELb1ELb1ELb1ELb0ELb1ELb0ELb1ELb1ELb1ELb0ELb0EEENS1_21CollectiveEpilogueFwdINS6_IJSA_SC_SB_EEES9_NS_10bfloat16_tESG_Li384ELb1ELb1ELb0ELb1EEENS1_36VarlenDynamicPersistentTileSchedulerILi192ELi160ELi384ELi128ELb0ELb1ELb1ELb1ELb0ELb1EEEEEEEEEvNT_6ParamsE)
        /*0050*/ 	.word	0x00000080


	//----- nvinfo : EIATTR_FRAME_SIZE
	.align		4
.L_71:
        /*0054*/ 	.byte	0x04, 0x11
        /*0056*/ 	.short	(.L_73 - .L_72)
	.align		4
.L_72:
        /*0058*/ 	.word	index@(_ZN7cutlass13device_kernelIN5flash11enable_sm90INS1_16FlashAttnFwdSm90INS1_25CollectiveMainloopFwdSm90ILi2EN4cute5tupleIJNS5_1CILi1EEES8_S8_EEENS6_IJNS7_ILi192EEENS7_ILi160EEENS7_ILi64EEEEEELi64ENS_12float_e4m3_tEfNS_4arch4Sm90ELb0ELb1ELb1ELb1ELb0ELb1ELb0ELb1ELb1ELb1ELb0ELb0EEENS1_21CollectiveEpilogueFwdINS6_IJSA_SC_SB_EEES9_NS_10bfloat16_tESG_Li384ELb1ELb1ELb0ELb1EEENS1_36VarlenDynamicPersistentTileSchedulerILi192ELi160ELi384ELi128ELb0ELb1ELb1ELb1ELb0ELb1EEEEEEEEEvNT_6ParamsE)
        /*005c*/ 	.word	0x00000068


	//----- nvinfo : EIATTR_REGCOUNT
	.align		4
.L_73:
        /*0060*/ 	.byte	0x04, 0x2f
        /*0062*/ 	.short	(.L_75 - .L_74)
	.align		4
.L_74:
        /*0064*/ 	.word	index@(_ZN7cutlass13device_kernelIN5flash11enable_sm90INS1_16FlashAttnFwdSm90INS1_25CollectiveMainloopFwdSm90ILi2EN4cute5tupleIJNS5_1CILi1EEES8_S8_EEENS6_IJNS7_ILi192EEENS7_ILi160EEENS7_ILi64EEEEEELi64ENS_12float_e4m3_tEfNS_4arch4Sm90ELb0ELb1ELb1ELb1ELb0ELb0ELb0ELb1ELb1ELb1ELb0ELb0EEENS1_21CollectiveEpilogueFwdINS6_IJSA_SC_SB_EEES9_NS_10bfloat16_tESG_Li384ELb1ELb1ELb0ELb1EEENS1_36VarlenDynamicPersistentTileSchedulerILi192ELi160ELi384ELi128ELb0ELb1ELb1ELb1ELb0ELb1EEEEEEEEEvNT_6ParamsE)
        /*0068*/ 	.word	0x00000080


	//----- nvinfo : EIATTR_FRAME_SIZE
	.align		4
.L_75:
        /*006c*/ 	.byte	0x04, 0x11
        /*006e*/ 	.short	(.L_77 - .L_76)
	.align		4
.L_76:
        /*0070*/ 	.word	index@(_ZN7cutlass13device_kernelIN5flash11enable_sm90INS1_16FlashAttnFwdSm90INS1_25CollectiveMainloopFwdSm90ILi2EN4cute5tupleIJNS5_1CILi1EEES8_S8_EEENS6_IJNS7_ILi192EEENS7_ILi160EEENS7_ILi64EEEEEELi64ENS_12float_e4m3_tEfNS_4arch4Sm90ELb0ELb1ELb1ELb1ELb0ELb0ELb0ELb1ELb1ELb1ELb0ELb0EEENS1_21CollectiveEpilogueFwdINS6_IJSA_SC_SB_EEES9_NS_10bfloat16_tESG_Li384ELb1ELb1ELb0ELb1EEENS1_36VarlenDynamicPersistentTileSchedulerILi192ELi160ELi384ELi128ELb0ELb1ELb1ELb1ELb0ELb1EEEEEEEEEvNT_6ParamsE)
        /*0074*/ 	.word	0x00000010


	//----- nvinfo : EIATTR_REGCOUNT
	.align		4
.L_77:
        /*0078*/ 	.byte	0x04, 0x2f
        /*007a*/ 	.short	(.L_79 - .L_78)
	.align		4
.L_78:
        /*007c*/ 	.word	index@(_ZN7cutlass13device_kernelIN5flash11enable_sm90INS1_16FlashAttnFwdSm90INS1_25CollectiveMainloopFwdSm90ILi2EN4cute5tupleIJNS5_1CILi1EEES8_S8_EEENS6_IJNS7_ILi192EEENS7_ILi160EEENS7_ILi64EEEEEELi64ENS_12float_e4m3_tEfNS_4arch4Sm90ELb0ELb1ELb1ELb0ELb0ELb0ELb0ELb1ELb1ELb1ELb0ELb0EEENS1_21CollectiveEpilogueFwdINS6_IJSA_SC_SB_EEES9_NS_10bfloat16_tESG_Li384ELb0ELb1ELb0ELb1EEENS1_30DynamicPersistentTileSchedulerILi384ELi128ELb0ELb1ELb1EEEEEEEEEvNT_6ParamsE)
        /*0080*/ 	.word	0x00000080


	//----- nvinfo : EIATTR_FRAME_SIZE
	.align		4
.L_79:
        /*0084*/ 	.byte	0x04, 0x11
        /*0086*/ 	.short	(.L_81 - .L_80)
	.align		4
.L_80:
        /*0088*/ 	.word	index@(_ZN7cutlass13device_kernelIN5flash11enable_sm90INS1_16FlashAttnFwdSm90INS1_25CollectiveMainloopFwdSm90ILi2EN4cute5tupleIJNS5_1CILi1EEES8_S8_EEENS6_IJNS7_ILi192EEENS7_ILi160EEENS7_ILi64EEEEEELi64ENS_12float_e4m3_tEfNS_4arch4Sm90ELb0ELb1ELb1ELb0ELb0ELb0ELb0ELb1ELb1ELb1ELb0ELb0EEENS1_21CollectiveEpilogueFwdINS6_IJSA_SC_SB_EEES9_NS_10bfloat16_tESG_Li384ELb0ELb1ELb0ELb1EEENS1_30DynamicPersistentTileSchedulerILi384ELi128ELb0ELb1ELb1EEEEEEEEEvNT_6ParamsE)
        /*008c*/ 	.word	0x00000000


	//----- nvinfo : EIATTR_REGCOUNT
	.align		4
.L_81:
        /*0090*/ 	.byte	0x04, 0x2f
        /*0092*/ 	.short	(.L_83 - .L_82)
	.align		4
.L_82:
        /*0094*/ 	.word	index@(_ZN7cutlass13device_kernelIN5flash11enable_sm90INS1_16FlashAttnFwdSm90INS1_25CollectiveMainloopFwdSm90ILi2EN4cute5tupleIJNS5_1CILi1EEES8_S8_EEENS6_IJNS7_ILi192EEENS7_ILi160EEENS7_ILi64EEEEEELi64ENS_12float_e4m3_tEfNS_4arch4Sm90ELb0ELb0ELb1ELb1ELb0ELb1ELb0ELb1ELb1ELb1ELb0ELb0EEENS1_21CollectiveEpilogueFwdINS6_IJSA_SC_SB_EEES9_NS_10bfloat16_tESG_Li384ELb1ELb1ELb0ELb1EEENS1_36VarlenDynamicPersistentTileSchedulerILi192ELi160ELi384ELi128ELb0ELb1ELb1ELb0ELb1ELb1EEEEEEEEEvNT_6ParamsE)
        /*0098*/ 	.word	0x00000080


	//----- nvinfo : EIATTR_FRAME_SIZE
	.align		4
.L_83:
        /*009c*/ 	.byte	0x04, 0x11
        /*009e*/ 	.short	(.L_85 - .L_84)
	.align		4
.L_84:
        /*00a0*/ 	.word	index@(_ZN7cutlass13device_kernelIN5flash11enable_sm90INS1_16FlashAttnFwdSm90INS1_25CollectiveMainloopFwdSm90ILi2EN4cute5tupleIJNS5_1CILi1EEES8_S8_EEENS6_IJNS7_ILi192EEENS7_ILi160EEENS7_ILi64EEEEEELi64ENS_12float_e4m3_tEfNS_4arch4Sm90ELb0ELb0ELb1ELb1ELb0ELb1ELb0ELb1ELb1ELb1ELb0ELb0EEENS1_21CollectiveEpilogueFwdINS6_IJSA_SC_SB_EEES9_NS_10bfloat16_tESG_Li384ELb1ELb1ELb0ELb1EEENS1_36VarlenDynamicPersistentTileSchedulerILi192ELi160ELi384ELi128ELb0ELb1ELb1ELb0ELb1ELb1EEEEEEEEEvNT_6ParamsE)
        /*00a4*/ 	.word	0x00000080


	//----- nvinfo : EIATTR_REGCOUNT
	.align		4
.L_85:
        /*00a8*/ 	.byte	0x04, 0x2f
        /*00aa*/ 	.short	(.L_87 - .L_86)
	.align		4
.L_86:
        /*00ac*/ 	.word	index@(_ZN7cutlass13device_kernelIN5flash11enable_sm90INS1_16FlashAttnFwdSm90INS1_25CollectiveMainloopFwdSm90ILi2EN4cute5tupleIJNS5_1CILi1EEES8_S8_EEENS6_IJNS7_ILi192EEENS7_ILi160EEENS7_ILi64EEEEEELi64ENS_12float_e4m3_tEfNS_4arch4Sm90ELb0ELb0ELb1ELb1ELb0ELb0ELb0ELb1ELb1ELb1ELb0ELb0EEENS1_21CollectiveEpilogueFwdINS6_IJSA_SC_SB_EEES9_NS_10bfloat16_tESG_Li384ELb1ELb1ELb0ELb1EEENS1_36VarlenDynamicPersistentTileSchedulerILi192ELi160ELi384ELi128ELb0ELb1ELb1ELb0ELb1ELb1EEEEEEEEEvNT_6ParamsE)
        /*00b0*/ 	.word	0x00000080


	//----- nvinfo : EIATTR_FRAME_SIZE
	.align		4
.L_87:
        /*00b4*/ 	.byte	0x04, 0x11
        /*00b6*/ 	.short	(.L_89 - .L_88)
	.align		4
.L_88:
        /*00b8*/ 	.word	index@(_ZN7cutlass13device_kernelIN5flash11enable_sm90INS1_16FlashAttnFwdSm90INS1_25CollectiveMainloopFwdSm90ILi2EN4cute5tupleIJNS5_1CILi1EEES8_S8_EEENS6_IJNS7_ILi192EEENS7_ILi160EEENS7_ILi64EEEEEELi64ENS_12float_e4m3_tEfNS_4arch4Sm90ELb0ELb0ELb1ELb1ELb0ELb0ELb0ELb1ELb1ELb1ELb0ELb0EEENS1_21CollectiveEpilogueFwdINS6_IJSA_SC_SB_EEES9_NS_10bfloat16_tESG_Li384ELb1ELb1ELb0ELb1EEENS1_36VarlenDynamicPersistentTileSchedulerILi192ELi160ELi384ELi128ELb0ELb1ELb1ELb0ELb1ELb1EEEEEEEEEvNT_6ParamsE)
        /*00bc*/ 	.word	0x00000008


	//----- nvinfo : EIATTR_REGCOUNT
	.align		4
.L_89:
        /*00c0*/ 	.byte	0x04, 0x2f
        /*00c2*/ 	.short	(.L_91 - .L_90)
	.align		4
.L_90:
        /*00c4*/ 	.word	index@(_ZN7cutlass13device_kernelIN5flash11enable_sm90INS1_16FlashAttnFwdSm90INS1_25CollectiveMainloopFwdSm90ILi2EN4cute5tupleIJNS5_1CILi1EEES8_S8_EEENS6_IJNS7_ILi192EEENS7_ILi160EEENS7_ILi64EEEEEELi64ENS_12float_e4m3_tEfNS_4arch4Sm90ELb0ELb0ELb1ELb0ELb0ELb0ELb0ELb1ELb1ELb1ELb0ELb0EEENS1_21CollectiveEpilogueFwdINS6_IJSA_SC_SB_EEES9_NS_10bfloat16_tESG_Li384ELb0ELb1ELb0ELb1EEENS1_29StaticPersistentTileSchedulerILb0EEEEEEEEEvNT_6ParamsE)
        /*00c8*/ 	.word	0x00000080


	//----- nvinfo : EIATTR_FRAME_SIZE
	.align		4
.L_91:
        /*00cc*/ 	.byte	0x04, 0x11
        /*00ce*/ 	.short	(.L_93 - .L_92)
	.align		4
.L_92:
        /*00d0*/ 	.word	index@(_ZN7cutlass13device_kernelIN5flash11enable_sm90INS1_16FlashAttnFwdSm90INS1_25CollectiveMainloopFwdSm90ILi2EN4cute5tupleIJNS5_1CILi1EEES8_S8_EEENS6_IJNS7_ILi192EEENS7_ILi160EEENS7_ILi64EEEEEELi64ENS_12float_e4m3_tEfNS_4arch4Sm90ELb0ELb0ELb1ELb0ELb0ELb0ELb0ELb1ELb1ELb1ELb0ELb0EEENS1_21CollectiveEpilogueFwdINS6_IJSA_SC_SB_EEES9_NS_10bfloat16_tESG_Li384ELb0ELb1ELb0ELb1EEENS1_29StaticPersistentTileSchedulerILb0EEEEEEEEEvNT_6ParamsE)
        /*00d4*/ 	.word	0x00000000


	//----- nvinfo : EIATTR_REGCOUNT
	.align		4
.L_93:
        /*00d8*/ 	.byte	0x04, 0x2f
        /*00da*/ 	.short	(.L_95 - .L_94)
	.align		4
.L_94:
        /*00dc*/ 	.word	index@(_ZN7cutlass13device_kernelIN5flash11enable_sm90INS1_16FlashAttnFwdSm90INS1_25CollectiveMainloopFwdSm90ILi2EN4cute5tupleIJNS5_1CILi1EEES8_S8_EEENS6_IJNS7_ILi192EEENS7_ILi128EEENS7_ILi96EEEEEELi96ENS_12float_e4m3_tEfNS_4arch4Sm90ELb1ELb0ELb1ELb1ELb0ELb1ELb0ELb1ELb1ELb1ELb0ELb0EEENS1_21CollectiveEpilogueFwdINS6_IJSA_SC_SB_EEES9_NS_10bfloat16_tESG_Li384ELb1ELb1ELb0ELb1EEENS1_36VarlenDynamicPersistentTileSchedulerILi192ELi128ELi384ELi128ELb0ELb1ELb1ELb1ELb1ELb1EEEEEEEEEvNT_6ParamsE)
        /*00e0*/ 	.word	0x00000080


	//----- nvinfo : EIATTR_FRAME_SIZE
	.align		4
.L_95:
        /*00e4*/ 	.byte	0x04, 0x11
        /*00e6*/ 	.short	(.L_97 - .L_96)
	.align		4
.L_96:
        /*00e8*/ 	.word	index@(_ZN7cutlass13device_kernelIN5flash11enable_sm90INS1_16FlashAttnFwdSm90INS1_25CollectiveMainloopFwdSm90ILi2EN4cute5tupleIJNS5_1CILi1EEES8_S8_EEENS6_IJNS7_ILi192EEENS7_ILi128EEENS7_ILi96EEEEEELi96ENS_12float_e4m3_tEfNS_4arch4Sm90ELb1ELb0ELb1ELb1ELb0ELb1ELb0ELb1ELb1ELb1ELb0ELb0EEENS1_21CollectiveEpilogueFwdINS6_IJSA_SC_SB_EEES9_NS_10bfloat16_tESG_Li384ELb1ELb1ELb0ELb1EEENS1_36VarlenDynamicPersistentTileSchedulerILi192ELi128ELi384ELi128ELb0ELb1ELb1ELb1ELb1ELb1EEEEEEEEEvNT_6ParamsE)
        /*00ec*/ 	.word	0x00000088


	//----- nvinfo : EIATTR_REGCOUNT
	.align		4
.L_97:
        /*00f0*/ 	.byte	0x04, 0x2f
        /*00f2*/ 	.short	(.L_99 - .L_98)
	.align		4
.L_98:
        /*00f4*/ 	.word	index@(_ZN7cutlass13device_kernelIN5flash11enable_sm90INS1_16FlashAttnFwdSm90INS1_25CollectiveMainloopFwdSm90ILi2EN4cute5tupleIJNS5_1CILi1EEES8_S8_EEENS6_IJNS7_ILi192EEENS7_ILi128EEENS7_ILi96EEEEEELi96ENS_12float_e4m3_tEfNS_4arch4Sm90ELb1ELb0ELb1ELb1ELb0ELb0ELb0ELb1ELb1ELb1ELb0ELb0EEENS1_21CollectiveEpilogueFwdINS6_IJSA_SC_SB_EEES9_NS_10bfloat16_tESG_Li384ELb1ELb1ELb0ELb1EEENS1_36VarlenDynamicPersistentTileSchedulerILi192ELi128ELi384ELi128ELb0ELb1ELb1ELb1ELb1ELb1EEEEEEEEEvNT_6ParamsE)
        /*00f8*/ 	.word	0x00000080


	//----- nvinfo : EIATTR_FRAME_SIZE
	.align		4
.L_99:
        /*00fc*/ 	.byte	0x04, 0x11
        /*00fe*/ 	.short	(.L_101 - .L_100)
	.align		4
.L_100:
        /*0100*/ 	.word	index@(_ZN7cutlass13device_kernelIN5flash11enable_sm90INS1_16FlashAttnFwdSm90INS1_25CollectiveMainloopFwdSm90ILi2EN4cute5tupleIJNS5_1CILi1EEES8_S8_EEENS6_IJNS7_ILi192EEENS7_ILi128EEENS7_ILi96EEEEEELi96ENS_12float_e4m3_tEfNS_4arch4Sm90ELb1ELb0ELb1ELb1ELb0ELb0ELb0ELb1ELb1ELb1ELb0ELb0EEENS1_21CollectiveEpilogueFwdINS6_IJSA_SC_SB_EEES9_NS_10bfloat16_tESG_Li384ELb1ELb1ELb0ELb1EEENS1_36VarlenDynamicPersistentTileSchedulerILi192ELi128ELi384ELi128ELb0ELb1ELb1ELb1ELb1ELb1EEEEEEEEEvNT_6ParamsE)
        /*0104*/ 	.word	0x00000020


	//----- nvinfo : EIATTR_REGCOUNT
	.align		4
.L_101:
        /*0108*/ 	.byte	0x04, 0x2f
        /*010a*/ 	.short	(.L_103 - .L_102)
	.align		4
.L_102:
        /*010c*/ 	.word	index@(_ZN7cutlass13device_kernelIN5flash11enable_sm90INS1_16FlashAttnFwdSm90INS1_25CollectiveMainloopFwdSm90ILi2EN4cute5tupleIJNS5_1CILi1EEES8_S8_EEENS6_IJNS7_ILi192EEENS7_ILi128EEENS7_ILi96EEEEEELi96ENS_12float_e4m3_tEfNS_4arch4Sm90ELb1ELb0ELb1ELb0ELb0ELb0ELb0ELb1ELb1ELb1ELb0ELb0EEENS1_21CollectiveEpilogueFwdINS6_IJSA_SC_SB_EEES9_NS_10bfloat16_tESG_Li384ELb0ELb1ELb0ELb1EEENS1_30DynamicPersistentTileSchedulerILi384ELi128ELb0ELb1ELb1EEEEEEEEEvNT_6ParamsE)
        /*0110*/ 	.word	0x00000080


	//----- nvinfo : EIATTR_FRAME_SIZE
	.align		4
.L_103:
        /*0114*/ 	.byte	0x04, 0x11
        /*0116*/ 	.short	(.L_105 - .L_104)
	.align		4
.L_104:
        /*0118*/ 	.word	index@(_ZN7cutlass13device_kernelIN5flash11enable_sm90INS1_16FlashAttnFwdSm90INS1_25CollectiveMainloopFwdSm90ILi2EN4cute5tupleIJNS5_1CILi1EEES8_S8_EEENS6_IJNS7_ILi192EEENS7_ILi128EEENS7_ILi96EEEEEELi96ENS_12float_e4m3_tEfNS_4arch4Sm90ELb1ELb0ELb1ELb0ELb0ELb0ELb0ELb1ELb1ELb1ELb0ELb0EEENS1_21CollectiveEpilogueFwdINS6_IJSA_SC_SB_EEES9_NS_10bfloat16_tESG_Li384ELb0ELb1ELb0ELb1EEENS1_30DynamicPersistentTileSchedulerILi384ELi128ELb0ELb1ELb1EEEEEEEEEvNT_6ParamsE)
        /*011c*/ 	.word	0x00000010


	//----- nvinfo : EIATTR_REGCOUNT
	.align		4
.L_105:
        /*0120*/ 	.byte	0x04, 0x2f
        /*0122*/ 	.short	(.L_107 - .L_106)
	.align		4
.L_106:
        /*0124*/ 	.word	index@(_ZN7cutlass13device_kernelIN5flash11enable_sm90INS1_16FlashAttnFwdSm90INS1_25CollectiveMainloopFwdSm90ILi2EN4cute5tupleIJNS5_1CILi1EEES8_S8_EEENS6_IJNS7_ILi192EEENS7_ILi128EEENS7_ILi96EEEEEELi96ENS_12float_e4m3_tEfNS_4arch4Sm90ELb0ELb1ELb1ELb1ELb0ELb1ELb0ELb1ELb1ELb1ELb0ELb0EEENS1_21CollectiveEpilogueFwdINS6_IJSA_SC_SB_EEES9_NS_10bfloat16_tESG_Li384ELb1ELb1ELb0ELb1EEENS1_36VarlenDynamicPersistentTileSchedulerILi192ELi128ELi384ELi128ELb0ELb1ELb1ELb1ELb0ELb1EEEEEEEEEvNT_6ParamsE)
        /*0128*/ 	.word	0x00000080


	//----- nvinfo : EIATTR_FRAME_SIZE
	.align		4
.L_107:
        /*012c*/ 	.byte	0x04, 0x11
        /*012e*/ 	.short	(.L_109 - .L_108)
	.align		4
.L_108:
        /*0130*/ 	.word	index@(_ZN7cutlass13device_kernelIN5flash11enable_sm90INS1_16FlashAttnFwdSm90INS1_25CollectiveMainloopFwdSm90ILi2EN4cute5tupleIJNS5_1CILi1EEES8_S8_EEENS6_IJNS7_ILi192EEENS7_ILi128EEENS7_ILi96EEEEEELi96ENS_12float_e4m3_tEfNS_4arch4Sm90ELb0ELb1ELb1ELb1ELb0ELb1ELb0ELb1ELb1ELb1ELb0ELb0EEENS1_21CollectiveEpilogueFwdINS6_IJSA_SC_SB_EEES9_NS_10bfloat16_tESG_Li384ELb1ELb1ELb0ELb1EEENS1_36VarlenDynamicPersistentTileSchedulerILi192ELi128ELi384ELi128ELb0ELb1ELb1ELb1ELb0ELb1EEEEEEEEEvNT_6ParamsE)
        /*0134*/ 	.word	0x00000088


	//----- nvinfo : EIATTR_REGCOUNT
	.align		4
.L_109:
        /*0138*/ 	.byte	0x04, 0x2f
        /*013a*/ 	.short	(.L_111 - .L_110)
	.align		4
.L_110:
        /*013c*/ 	.word	index@(_ZN7cutlass13device_kernelIN5flash11enable_sm90INS1_16FlashAttnFwdSm90INS1_25CollectiveMainloopFwdSm90ILi2EN4cute5tupleIJNS5_1CILi1EEES8_S8_EEENS6_IJNS7_ILi192EEENS7_ILi128EEENS7_ILi96EEEEEELi96ENS_12float_e4m3_tEfNS_4arch4Sm90ELb0ELb1ELb1ELb1ELb0ELb0ELb0ELb1ELb1ELb1ELb0ELb0EEENS1_21CollectiveEpilogueFwdINS6_IJSA_SC_SB_EEES9_NS_10bfloat16_tESG_Li384ELb1ELb1ELb0ELb1EEENS1_36VarlenDynamicPersistentTileSchedulerILi192ELi128ELi384ELi128ELb0ELb1ELb1ELb1ELb0ELb1EEEEEEEEEvNT_6ParamsE)
        /*0140*/ 	.word	0x00000080


	//----- nvinfo : EIATTR_FRAME_SIZE
	.align		4
.L_111:
        /*0144*/ 	.byte	0x04, 0x11
        /*0146*/ 	.short	(.L_113 - .L_112)
	.align		4
.L_112:
        /*0148*/ 	.word	index@(_ZN7cutlass13device_kernelIN5flash11enable_sm90INS1_16FlashAttnFwdSm90INS1_25CollectiveMainloopFwdSm90ILi2EN4cute5tupleIJNS5_1CILi1EEES8_S8_EEENS6_IJNS7_ILi192EEENS7_ILi128EEENS7_ILi96EEEEEELi96ENS_12float_e4m3_tEfNS_4arch4Sm90ELb0ELb1ELb1ELb1ELb0ELb0ELb0ELb1ELb1ELb1ELb0ELb0EEENS1_21CollectiveEpilogueFwdINS6_IJSA_SC_SB_EEES9_NS_10bfloat16_tESG_Li384ELb1ELb1ELb0ELb1EEENS1_36VarlenDynamicPersistentTileSchedulerILi192ELi128ELi384ELi128ELb0ELb1ELb1ELb1ELb0ELb1EEEEEEEEEvNT_6ParamsE)
        /*014c*/ 	.word	0x00000018


	//----- nvinfo : EIATTR_REGCOUNT
	.align		4
.L_113:
        /*0150*/ 	.byte	0x04, 0x2f
        /*0152*/ 	.short	(.L_115 - .L_114)
	.align		4
.L_114:
        /*0154*/ 	.word	index@(_ZN7cutlass13device_kernelIN5flash11enable_sm90INS1_16FlashAttnFwdSm90INS1_25CollectiveMainloopFwdSm90ILi2EN4cute5tupleIJNS5_1CILi1EEES8_S8_EEENS6_IJNS7_ILi192EEENS7_ILi128EEENS7_ILi96EEEEEELi96ENS_12float_e4m3_tEfNS_4arch4Sm90ELb0ELb1ELb1ELb0ELb0ELb0ELb0ELb1ELb1ELb1ELb0ELb0EEENS1_21CollectiveEpilogueFwdINS6_IJSA_SC_SB_EEES9_NS_10bfloat16_tESG_Li384ELb0ELb1ELb0ELb1EEENS1_30DynamicPersistentTileSchedulerILi384ELi128ELb0ELb1ELb1EEEEEEEEEvNT_6ParamsE)
        /*0158*/ 	.word	0x00000080


	//----- nvinfo : EIATTR_FRAME_SIZE
	.align		4
.L_115:
        /*015c*/ 	.byte	0x04, 0x11
        /*015e*/ 	.short	(.L_117 - .L_116)
	.align		4
.L_116:
        /*0160*/ 	.word	index@(_ZN7cutlass13device_kernelIN5flash11enable_sm90INS1_16FlashAttnFwdSm90INS1_25CollectiveMainloopFwdSm90ILi2EN4cute5tupleIJNS5_1CILi1EEES8_S8_EEENS6_IJNS7_ILi192EEENS7_ILi128EEENS7_ILi96EEEEEELi96ENS_12float_e4m3_tEfNS_4arch4Sm90ELb0ELb1ELb1ELb0ELb0ELb0ELb0ELb1ELb1ELb1ELb0ELb0EEENS1_21CollectiveEpilogueFwdINS6_IJSA_SC_SB_EEES9_NS_10bfloat16_tESG_Li384ELb0ELb1ELb0ELb1EEENS1_30DynamicPersistentTileSchedulerILi384ELi128ELb0ELb1ELb1EEEEEEEEEvNT_6ParamsE)
        /*0164*/ 	.word	0x00000010


	//----- nvinfo : EIATTR_REGCOUNT
	.align		4
.L_117:
        /*0168*/ 	.byte	0x04, 0x2f
        /*016a*/ 	.short	(.L_119 - .L_118)
	.align		4
.L_118:
        /*016c*/ 	.word	index@(_ZN7cutlass13device_kernelIN5flash11enable_sm90INS1_16FlashAttnFwdSm90INS1_25CollectiveMainloopFwdSm90ILi2EN4cute5tupleIJNS5_1CILi1EEES8_S8_EEENS6_IJNS7_ILi192EEENS7_ILi128EEENS7_ILi96EEEEEELi96ENS_12float_e4m3_tEfNS_4arch4Sm90ELb0ELb0ELb1ELb1ELb0ELb1ELb0ELb1ELb1ELb1ELb0ELb0EEENS1_21CollectiveEpilogueFwdINS6_IJSA_SC_SB_EEES9_NS_10bfloat16_tESG_Li384ELb1ELb1ELb0ELb1EEENS1_36VarlenDynamicPersistentTileSchedulerILi192ELi128ELi384ELi128ELb0ELb1ELb1ELb0ELb1ELb1EEEEEEEEEvNT_6ParamsE)
        /*0170*/ 	.word	0x00000080


	//----- nvinfo : EIATTR_FRAME_SIZE
	.align		4
.L_119:
        /*0174*/ 	.byte	0x04, 0x11
        /*0176*/ 	.short	(.L_121 - .L_120)
	.align		4
.L_120:
        /*0178*/ 	.word	index@(_ZN7cutlass13device_kernelIN5flash11enable_sm90INS1_16FlashAttnFwdSm90INS1_25CollectiveMainloopFwdSm90ILi2EN4cute5tupleIJNS5_1CILi1EEES8_S8_EEENS6_IJNS7_ILi192EEENS7_ILi128EEENS7_ILi96EEEEEELi96ENS_12float_e4m3_tEfNS_4arch4Sm90ELb0ELb0ELb1ELb1ELb0ELb1ELb0ELb1ELb1ELb1ELb0ELb0EEENS1_21CollectiveEpilogueFwdINS6_IJSA_SC_SB_EEES9_NS_10bfloat16_tESG_Li384ELb1ELb1ELb0ELb1EEENS1_36VarlenDynamicPersistentTileSchedulerILi192ELi128ELi384ELi128ELb0ELb1ELb1ELb0ELb1ELb1EEEEEEEEEvNT_6ParamsE)
        /*017c*/ 	.word	0x00000078


	//----- nvinfo : EIATTR_REGCOUNT
	.align		4
.L_121:
        /*0180*/ 	.byte	0x04, 0x2f
        /*0182*/ 	.short	(.L_123 - .L_122)
	.align		4
.L_122:
        /*0184*/ 	.word	index@(_ZN7cutlass13device_kernelIN5flash11enable_sm90INS1_16FlashAttnFwdSm90INS1_25CollectiveMainloopFwdSm90ILi2EN4cute5tupleIJNS5_1CILi1EEES8_S8_EEENS6_IJNS7_ILi192EEENS7_ILi128EEENS7_ILi96EEEEEELi96ENS_12float_e4m3_tEfNS_4arch4Sm90ELb0ELb0ELb1ELb1ELb0ELb0ELb0ELb1ELb1ELb1ELb0ELb0EEENS1_21CollectiveEpilogueFwdINS6_IJSA_SC_SB_EEES9_NS_10bfloat16_tESG_Li384ELb1ELb1ELb0ELb1EEENS1_36VarlenDynamicPersistentTileSchedulerILi192ELi128ELi384ELi128ELb0ELb1ELb1ELb0ELb1ELb1EEEEEEEEEvNT_6ParamsE)
        /*0188*/ 	.word	0x00000080


	//----- nvinfo : EIATTR_FRAME_SIZE
	.align		4
.L_123:
        /*018c*/ 	.byte	0x04, 0x11
        /*018e*/ 	.short	(.L_125 - .L_124)
	.align		4
.L_124:
        /*0190*/ 	.word	index@(_ZN7cutlass13device_kernelIN5flash11enable_sm90INS1_16FlashAttnFwdSm90INS1_25CollectiveMainloopFwdSm90ILi2EN4cute5tupleIJNS5_1CILi1EEES8_S8_EEENS6_IJNS7_ILi192EEENS7_ILi128EEENS7_ILi96EEEEEELi96ENS_12float_e4m3_tEfNS_4arch4Sm90ELb0ELb0ELb1ELb1ELb0ELb0ELb0ELb1ELb1ELb1ELb0ELb0EEENS1_21CollectiveEpilogueFwdINS6_IJSA_SC_SB_EEES9_NS_10bfloat16_tESG_Li384ELb1ELb1ELb0ELb1EEENS1_36VarlenDynamicPersistentTileSchedulerILi192ELi128ELi384ELi128ELb0ELb1ELb1ELb0ELb1ELb1EEEEEEEEEvNT_6ParamsE)
        /*0194*/ 	.word	0x00000018


	//----- nvinfo : EIATTR_REGCOUNT
	.align		4
.L_125:
        /*0198*/ 	.byte	0x04, 0x2f
        /*019a*/ 	.short	(.L_127 - .L_126)
	.align		4
.L_126:
        /*019c*/ 	.word	index@(_ZN7cutlass13device_kernelIN5flash11enable_sm90INS1_16FlashAttnFwdSm90INS1_25CollectiveMainloopFwdSm90ILi2EN4cute5tupleIJNS5_1CILi1EEES8_S8_EEENS6_IJNS7_ILi192EEENS7_ILi128EEENS7_ILi96EEEEEELi96ENS_12float_e4m3_tEfNS_4arch4Sm90ELb0ELb0ELb1ELb0ELb0ELb0ELb0ELb1ELb1ELb1ELb0ELb0EEENS1_21CollectiveEpilogueFwdINS6_IJSA_SC_SB_EEES9_NS_10bfloat16_tESG_Li384ELb0ELb1ELb0ELb1EEENS1_29StaticPersistentTileSchedulerILb0EEEEEEEEEvNT_6ParamsE)
        /*01a0*/ 	.word	0x00000080


	//----- nvinfo : EIATTR_FRAME_SIZE
	.align		4
.L_127:
        /*01a4*/ 	.byte	0x04, 0x11
        /*01a6*/ 	.short	(.L_129 - .L_128)
	.align		4
.L_128:
        /*01a8*/ 	.word	index@(_ZN7cutlass13device_kernelIN5flash11enable_sm90INS1_16FlashAttnFwdSm90INS1_25CollectiveMainloopFwdSm90ILi2EN4cute5tupleIJNS5_1CILi1EEES8_S8_EEENS6_IJNS7_ILi192EEENS7_ILi128EEENS7_ILi96EEEEEELi96ENS_12float_e4m3_tEfNS_4arch4Sm90ELb0ELb0ELb1ELb0ELb0ELb0ELb0ELb1ELb1ELb1ELb0ELb0EEENS1_21CollectiveEpilogueFwdINS6_IJSA_SC_SB_EEES9_NS_10bfloat16_tESG_Li384ELb0ELb1ELb0ELb1EEENS1_29StaticPersistentTileSchedulerILb0EEEEEEEEEvNT_6ParamsE)
        /*01ac*/ 	.word	0x00000008


	//----- nvinfo : EIATTR_REGCOUNT
	.align		4
.L_129:
        /*01b0*/ 	.byte	0x04, 0x2f
        /*01b2*/ 	.short	(.L_131 - .L_130)
	.align		4
.L_130:
        /*01b4*/ 	.word	index@(_ZN7cutlass13device_kernelIN5flash11enable_sm90INS1_16FlashAttnFwdSm90INS1_25CollectiveMainloopFwdSm90ILi2EN4cute5tupleIJNS5_1CILi1EEES8_S8_EEENS6_IJNS7_ILi128EEENS7_ILi224EEESA_EEELi128ENS_12float_e4m3_tEfNS_4arch4Sm90ELb1ELb0ELb1ELb1ELb0ELb1ELb0ELb1ELb1ELb1ELb0ELb0EEENS1_21CollectiveEpilogueFwdINS6_IJSA_SA_SB_EEES9_NS_10bfloat16_tESF_Li256ELb1ELb1ELb0ELb1EEENS1_36VarlenDynamicPersistentTileSchedulerILi128ELi224ELi256ELi128ELb0ELb1ELb1ELb1ELb1ELb1EEEEEEEEEvNT_6ParamsE)
        /*01b8*/ 	.word	0x000000a8


	//----- nvinfo : EIATTR_FRAME_SIZE
	.align		4
.L_131:
        /*01bc*/ 	.byte	0x04, 0x11
        /*01be*/ 	.short	(.L_133 - .L_132)
	.align		4
.L_132:
        /*01c0*/ 	.word	index@(_ZN7cutlass13device_kernelIN5flash11enable_sm90INS1_16FlashAttnFwdSm90INS1_25CollectiveMainloopFwdSm90ILi2EN4cute5tupleIJNS5_1CILi1EEES8_S8_EEENS6_IJNS7_ILi128EEENS7_ILi224EEESA_EEELi128ENS_12float_e4m3_tEfNS_4arch4Sm90ELb1ELb0ELb1ELb1ELb0ELb1ELb0ELb1ELb1ELb1ELb0ELb0EEENS1_21CollectiveEpilogueFwdINS6_IJSA_SA_SB_EEES9_NS_10bfloat16_tESF_Li256ELb1ELb1ELb0ELb1EEENS1_36VarlenDynamicPersistentTileSchedulerILi128ELi224ELi256ELi128ELb0ELb1ELb1ELb1ELb1ELb1EEEEEEEEEvNT_6ParamsE)
        /*01c4*/ 	.word	0x000000f8


	//----- nvinfo : EIATTR_REGCOUNT
	.align		4
.L_133:
        /*01c8*/ 	.byte	0x04, 0x2f
        /*01ca*/ 	.short	(.L_135 - .L_134)
	.align		4
.L_134:
        /*01cc*/ 	.word	index@(_ZN7cutlass13device_kernelIN5flash11enable_sm90INS1_16FlashAttnFwdSm90INS1_25CollectiveMainloopFwdSm90ILi2EN4cute5tupleIJNS5_1CILi1EEES8_S8_EEENS6_IJNS7_ILi128EEENS7_ILi224EEESA_EEELi128ENS_12float_e4m3_tEfNS_4arch4Sm90ELb1ELb0ELb1ELb1ELb0ELb0ELb0ELb1ELb1ELb1ELb0ELb0EEENS1_21CollectiveEpilogueFwdINS6_IJSA_SA_SB_EEES9_NS_10bfloat16_tESF_Li256ELb1ELb1ELb0ELb1EEENS1_36VarlenDynamicPersistentTileSchedulerILi128ELi224ELi256ELi128ELb0ELb1ELb1ELb1ELb1ELb1EEEEEEEEEvNT_6ParamsE)
        /*01d0*/ 	.word	0x000000a8


	//----- nvinfo : EIATTR_FRAME_SIZE
	.align		4
.L_135:
        /*01d4*/ 	.byte	0x04, 0x11
        /*01d6*/ 	.short	(.L_137 - .L_136)
	.align		4
.L_136:
        /*01d8*/ 	.word	index@(_ZN7cutlass13device_kernelIN5flash11enable_sm90INS1_16FlashAttnFwdSm90INS1_25CollectiveMainloopFwdSm90ILi2EN4cute5tupleIJNS5_1CILi1EEES8_S8_EEENS6_IJNS7_ILi128EEENS7_ILi224EEESA_EEELi128ENS_12float_e4m3_tEfNS_4arch4Sm90ELb1ELb0ELb1ELb1ELb0ELb0ELb0ELb1ELb1ELb1ELb0ELb0EEENS1_21CollectiveEpilogueFwdINS6_IJSA_SA_SB_EEES9_NS_10bfloat16_tESF_Li256ELb1ELb1ELb0ELb1EEENS1_36VarlenDynamicPersistentTileSchedulerILi128ELi224ELi256ELi128ELb0ELb1ELb1ELb1ELb1ELb1EEEEEEEEEvNT_6ParamsE)
        /*01dc*/ 	.word	0x00000038


	//----- nvinfo : EIATTR_REGCOUNT
	.align		4
.L_137:
        /*01e0*/ 	.byte	0x04, 0x2f
        /*01e2*/ 	.short	(.L_139 - .L_138)
	.align		4
.L_138:
        /*01e4*/ 	.word	index@(_ZN7cutlass13device_kernelIN5flash11enable_sm90INS1_16FlashAttnFwdSm90INS1_25CollectiveMainloopFwdSm90ILi2EN4cute5tupleIJNS5_1CILi1EEES8_S8_EEENS6_IJNS7_ILi128EEENS7_ILi224EEESA_EEELi128ENS_12float_e4m3_tEfNS_4arch4Sm90ELb1ELb0ELb1ELb0ELb0ELb0ELb0ELb1ELb1ELb1ELb0ELb0EEENS1_21CollectiveEpilogueFwdINS6_IJSA_SA_SB_EEES9_NS_10bfloat16_tESF_Li256ELb0ELb1ELb0ELb1EEENS1_30DynamicPersistentTileSchedulerILi256ELi128ELb0ELb1ELb1EEEEEEEEEvNT_6ParamsE)
        /*01e8*/ 	.word	0x000000a8


	//----- nvinfo : EIATTR_FRAME_SIZE
	.align		4
.L_139:
        /*01ec*/ 	.byte	0x04, 0x11
        /*01ee*/ 	.short	(.L_141 - .L_140)
	.align		4
.L_140:
        /*01f0*/ 	.word	index@(_ZN7cutlass13device_kernelIN5flash11enable_sm90INS1_16FlashAttnFwdSm90INS1_25CollectiveMainloopFwdSm90ILi2EN4cute5tupleIJNS5_1CILi1EEES8_S8_EEENS6_IJNS7_ILi128EEENS7_ILi224EEESA_EEELi128ENS_12float_e4m3_tEfNS_4arch4Sm90ELb1ELb0ELb1ELb0ELb0ELb0ELb0ELb1ELb1ELb1ELb0ELb0EEENS1_21CollectiveEpilogueFwdINS6_IJSA_SA_SB_EEES9_NS_10bfloat16_tESF_Li256ELb0ELb1ELb0ELb1EEENS1_30DynamicPersistentTileSchedulerILi256ELi128ELb0ELb1ELb1EEEEEEEEEvNT_6ParamsE)
        /*01f4*/ 	.word	0x00000028


	//----- nvinfo : EIATTR_REGCOUNT
	.align		4
.L_141:
        /*01f8*/ 	.byte	0x04, 0x2f
        /*01fa*/ 	.short	(.L_143 - .L_142)
	.align		4
.L_142:
        /*01fc*/ 	.word	index@(_ZN7cutlass13device_kernelIN5flash11enable_sm90INS1_16FlashAttnFwdSm90INS1_25CollectiveMainloopFwdSm90ILi2EN4cute5tupleIJNS5_1CILi1EEES8_S8_EEENS6_IJNS7_ILi128EEENS7_ILi192EEESA_EEELi128ENS_12float_e4m3_tEfNS_4arch4Sm90ELb0ELb1ELb1ELb1ELb0ELb1ELb0ELb1ELb1ELb1ELb0ELb0EEENS1_21CollectiveEpilogueFwdINS6_IJSA_SA_SB_EEES9_NS_10bfloat16_tESF_Li256ELb1ELb1ELb0ELb1EEENS1_36VarlenDynamicPersistentTileSchedulerILi128ELi192ELi256ELi128ELb0ELb1ELb1ELb1ELb0ELb1EEEEEEEEEvNT_6ParamsE)
        /*0200*/ 	.word	0x000000a8


	//----- nvinfo : EIATTR_FRAME_SIZE
	.align		4
.L_143:
        /*0204*/ 	.byte	0x04, 0x11
        /*0206*/ 	.short	(.L_145 - .L_144)
	.align		4
.L_144:
        /*0208*/ 	.word	index@(_ZN7cutlass13device_kernelIN5flash11enable_sm90INS1_16FlashAttnFwdSm90INS1_25CollectiveMainloopFwdSm90ILi2EN4cute5tupleIJNS5_1CILi1EEES8_S8_EEENS6_IJNS7_ILi128EEENS7_ILi192EEESA_EEELi128ENS_12float_e4m3_tEfNS_4arch4Sm90ELb0ELb1ELb1ELb1ELb0ELb1ELb0ELb1ELb1ELb1ELb0ELb0EEENS1_21CollectiveEpilogueFwdINS6_IJSA_SA_SB_EEES9_NS_10bfloat16_tESF_Li256ELb1ELb1ELb0ELb1EEENS1_36VarlenDynamicPersistentTileSchedulerILi128ELi192ELi256ELi128ELb0ELb1ELb1ELb1ELb0ELb1EEEEEEEEEvNT_6ParamsE)
        /*020c*/ 	.word	0x00000070


	//----- nvinfo : EIATTR_REGCOUNT
	.align		4
.L_145:
        /*0210*/ 	.byte	0x04, 0x2f
        /*0212*/ 	.short	(.L_147 - .L_146)
	.align		4
.L_146:
        /*0214*/ 	.word	index@(_ZN7cutlass13device_kernelIN5flash11enable_sm90INS1_16FlashAttnFwdSm90INS1_25CollectiveMainloopFwdSm90ILi2EN4cute5tupleIJNS5_1CILi1EEES8_S8_EEENS6_IJNS7_ILi128EEENS7_ILi192EEESA_EEELi128ENS_12float_e4m3_tEfNS_4arch4Sm90ELb0ELb1ELb1ELb1ELb0ELb0ELb0ELb1ELb1ELb1ELb0ELb0EEENS1_21CollectiveEpilogueFwdINS6_IJSA_SA_SB_EEES9_NS_10bfloat16_tESF_Li256ELb1ELb1ELb0ELb1EEENS1_36VarlenDynamicPersistentTileSchedulerILi128ELi192ELi256ELi128ELb0ELb1ELb1ELb1ELb0ELb1EEEEEEEEEvNT_6ParamsE)
        /*0218*/ 	.word	0x000000a8


	//----- nvinfo : EIATTR_FRAME_SIZE
	.align		4
.L_147:
        /*021c*/ 	.byte	0x04, 0x11
        /*021e*/ 	.short	(.L_149 - .L_148)
	.align		4
.L_148:
        /*0220*/ 	.word	index@(_ZN7cutlass13device_kernelIN5flash11enable_sm90INS1_16FlashAttnFwdSm90INS1_25CollectiveMainloopFwdSm90ILi2EN4cute5tupleIJNS5_1CILi1EEES8_S8_EEENS6_IJNS7_ILi128EEENS7_ILi192EEESA_EEELi128ENS_12float_e4m3_tEfNS_4arch4Sm90ELb0ELb1ELb1ELb1ELb0ELb0ELb0ELb1ELb1ELb1ELb0ELb0EEENS1_21CollectiveEpilogueFwdINS6_IJSA_SA_SB_EEES9_NS_10bfloat16_tESF_Li256ELb1ELb1ELb0ELb1EEENS1_36VarlenDynamicPersistentTileSchedulerILi128ELi192ELi256ELi128ELb0ELb1ELb1ELb1ELb0ELb1EEEEEEEEEvNT_6ParamsE)
        /*0224*/ 	.word	0x00000040


	//----- nvinfo : EIATTR_REGCOUNT
	.align		4
.L_149:
        /*0228*/ 	.byte	0x04, 0x2f
        /*022a*/ 	.short	(.L_151 - .L_150)
	.align		4
.L_150:
        /*022c*/ 	.word	index@(_ZN7cutlass13device_kernelIN5flash11enable_sm90INS1_16FlashAttnFwdSm90INS1_25CollectiveMainloopFwdSm90ILi2EN4cute5tupleIJNS5_1CILi1EEES8_S8_EEENS6_IJNS7_ILi128EEENS7_ILi192EEESA_EEELi128ENS_12float_e4m3_tEfNS_4arch4Sm90ELb0ELb1ELb1ELb0ELb0ELb0ELb0ELb1ELb1ELb1ELb0ELb0EEENS1_21CollectiveEpilogueFwdINS6_IJSA_SA_SB_EEES9_NS_10bfloat16_tESF_Li256ELb0ELb1ELb0ELb1EEENS1_30DynamicPersistentTileSchedulerILi256ELi128ELb0ELb1ELb1EEEEEEEEEvNT_6ParamsE)
        /*0230*/ 	.word	0x000000a8


	//----- nvinfo : EIATTR_FRAME_SIZE
	.align		4
.L_151:
        /*0234*/ 	.byte	0x04, 0x11
        /*0236*/ 	.short	(.L_153 - .L_152)
	.align		4
.L_152:
        /*0238*/ 	.word	index@(_ZN7cutlass13device_kernelIN5flash11enable_sm90INS1_16FlashAttnFwdSm90INS1_25CollectiveMainloopFwdSm90ILi2EN4cute5tupleIJNS5_1CILi1EEES8_S8_EEENS6_IJNS7_ILi128EEENS7_ILi192EEESA_EEELi128ENS_12float_e4m3_tEfNS_4arch4Sm90ELb0ELb1ELb1ELb0ELb0ELb0ELb0ELb1ELb1ELb1ELb0ELb0EEENS1_21CollectiveEpilogueFwdINS6_IJSA_SA_SB_EEES9_NS_10bfloat16_tESF_Li256ELb0ELb1ELb0ELb1EEENS1_30DynamicPersistentTileSchedulerILi256ELi128ELb0ELb1ELb1EEEEEEEEEvNT_6ParamsE)
        /*023c*/ 	.word	0x00000030


	//----- nvinfo : EIATTR_REGCOUNT
	.align		4
.L_153:
        /*0240*/ 	.byte	0x04, 0x2f
        /*0242*/ 	.short	(.L_155 - .L_154)
	.align		4
.L_154:
        /*0244*/ 	.word	index@(_ZN7cutlass13device_kernelIN5flash11enable_sm90INS1_16FlashAttnFwdSm90INS1_25CollectiveMainloopFwdSm90ILi2EN4cute5tupleIJNS5_1CILi1EEES8_S8_EEENS6_IJNS7_ILi128EEENS7_ILi224EEESA_EEELi128ENS_12float_e4m3_tEfNS_4arch4Sm90ELb0ELb0ELb1ELb1ELb0ELb1ELb0ELb1ELb1ELb1ELb0ELb0EEENS1_21CollectiveEpilogueFwdINS6_IJSA_SA_SB_EEES9_NS_10bfloat16_tESF_Li256ELb1ELb1ELb0ELb1EEENS1_36VarlenDynamicPersistentTileSchedulerILi128ELi224ELi256ELi128ELb0ELb1ELb1ELb0ELb1ELb1EEEEEEEEEvNT_6ParamsE)
        /*0248*/ 	.word	0x000000a8


	//----- nvinfo : EIATTR_FRAME_SIZE
	.align		4
.L_155:
        /*024c*/ 	.byte	0x04, 0x11
        /*024e*/ 	.short	(.L_157 - .L_156)
	.align		4
.L_156:
        /*0250*/ 	.word	index@(_ZN7cutlass13device_kernelIN5flash11enable_sm90INS1_16FlashAttnFwdSm90INS1_25CollectiveMainloopFwdSm90ILi2EN4cute5tupleIJNS5_1CILi1EEES8_S8_EEENS6_IJNS7_ILi128EEENS7_ILi224EEESA_EEELi128ENS_12float_e4m3_tEfNS_4arch4Sm90ELb0ELb0ELb1ELb1ELb0ELb1ELb0ELb1ELb1ELb1ELb0ELb0EEENS1_21CollectiveEpilogueFwdINS6_IJSA_SA_SB_EEES9_NS_10bfloat16_tESF_Li256ELb1ELb1ELb0ELb1EEENS1_36VarlenDynamicPersistentTileSchedulerILi128ELi224ELi256ELi128ELb0ELb1ELb1ELb0ELb1ELb1EEEEEEEEEvNT_6ParamsE)
        /*0254*/ 	.word	0x00000108


	//----- nvinfo : EIATTR_REGCOUNT
	.align		4
.L_157:
        /*0258*/ 	.byte	0x04, 0x2f
        /*025a*/ 	.short	(.L_159 - .L_158)
	.align		4
.L_158:
        /*025c*/ 	.word	index@(_ZN7cutlass13device_kernelIN5flash11enable_sm90INS1_16FlashAttnFwdSm90INS1_25CollectiveMainloopFwdSm90ILi2EN4cute5tupleIJNS5_1CILi1EEES8_S8_EEENS6_IJNS7_ILi128EEENS7_ILi224EEESA_EEELi128ENS_12float_e4m3_tEfNS_4arch4Sm90ELb0ELb0ELb1ELb1ELb0ELb0ELb0ELb1ELb1ELb1ELb0ELb0EEENS1_21CollectiveEpilogueFwdINS6_IJSA_SA_SB_EEES9_NS_10bfloat16_tESF_Li256ELb1ELb1ELb0ELb1EEENS1_36VarlenDynamicPersistentTileSchedulerILi128ELi224ELi256ELi128ELb0ELb1ELb1ELb0ELb1ELb1EEEEEEEEEvNT_6ParamsE)
        /*0260*/ 	.word	0x000000a8


	//----- nvinfo : EIATTR_FRAME_SIZE
	.align		4
.L_159:
        /*0264*/ 	.byte	0x04, 0x11
        /*0266*/ 	.short	(.L_161 - .L_160)
	.align		4
.L_160:
        /*0268*/ 	.word	index@(_ZN7cutlass13device_kernelIN5flash11enable_sm90INS1_16FlashAttnFwdSm90INS1_25CollectiveMainloopFwdSm90ILi2EN4cute5tupleIJNS5_1CILi1EEES8_S8_EEENS6_IJNS7_ILi128EEENS7_ILi224EEESA_EEELi128ENS_12float_e4m3_tEfNS_4arch4Sm90ELb0ELb0ELb1ELb1ELb0ELb0ELb0ELb1ELb1ELb1ELb0ELb0EEENS1_21CollectiveEpilogueFwdINS6_IJSA_SA_SB_EEES9_NS_10bfloat16_tESF_Li256ELb1ELb1ELb0ELb1EEENS1_36VarlenDynamicPersistentTileSchedulerILi128ELi224ELi256ELi128ELb0ELb1ELb1ELb0ELb1ELb1EEEEEEEEEvNT_6ParamsE)
        /*026c*/ 	.word	0x00000030


	//----- nvinfo : EIATTR_REGCOUNT
	.align		4
.L_161:
        /*0270*/ 	.byte	0x04, 0x2f
        /*0272*/ 	.short	(.L_163 - .L_162)
	.align		4
.L_162:
        /*0274*/ 	.word	index@(_ZN7cutlass13device_kernelIN5flash11enable_sm90INS1_16FlashAttnFwdSm90INS1_25CollectiveMainloopFwdSm90ILi2EN4cute5tupleIJNS5_1CILi1EEES8_S8_EEENS6_IJNS7_ILi128EEENS7_ILi224EEESA_EEELi128ENS_12float_e4m3_tEfNS_4arch4Sm90ELb0ELb0ELb1ELb0ELb0ELb0ELb0ELb1ELb1ELb1ELb0ELb0EEENS1_21CollectiveEpilogueFwdINS6_IJSA_SA_SB_EEES9_NS_10bfloat16_tESF_Li256ELb0ELb1ELb0ELb1EEENS1_29StaticPersistentTileSchedulerILb0EEEEEEEEEvNT_6ParamsE)
        /*0278*/ 	.word	0x000000a8


	//----- nvinfo : EIATTR_FRAME_SIZE
	.align		4
.L_163:
        /*027c*/ 	.byte	0x04, 0x11
        /*027e*/ 	.short	(.L_165 - .L_164)
	.align		4
.L_164:
        /*0280*/ 	.word	index@(_ZN7cutlass13device_kernelIN5flash11enable_sm90INS1_16FlashAttnFwdSm90INS1_25CollectiveMainloopFwdSm90ILi2EN4cute5tupleIJNS5_1CILi1EEES8_S8_EEENS6_IJNS7_ILi128EEENS7_ILi224EEESA_EEELi128ENS_12float_e4m3_tEfNS_4arch4Sm90ELb0ELb0ELb1ELb0ELb0ELb0ELb0ELb1ELb1ELb1ELb0ELb0EEENS1_21CollectiveEpilogueFwdINS6_IJSA_SA_SB_EEES9_NS_10bfloat16_tESF_Li256ELb0ELb1ELb0ELb1EEENS1_29StaticPersistentTileSchedulerILb0EEEEEEEEEvNT_6ParamsE)
        /*0284*/ 	.word	0x00000020


	//----- nvinfo : EIATTR_REGCOUNT
	.align		4
.L_165:
        /*0288*/ 	.byte	0x04, 0x2f
        /*028a*/ 	.short	(.L_167 - .L_166)
	.align		4
.L_166:
        /*028c*/ 	.word	index@(_ZN7cutlass13device_kernelIN5flash11enable_sm90INS1_16FlashAttnFwdSm90INS1_25CollectiveMainloopFwdSm90ILi2EN4cute5tupleIJNS5_1CILi1EEES8_S8_EEENS6_IJNS7_ILi128EEENS7_ILi160EEENS7_ILi192EEEEEELi192ENS_12float_e4m3_tEfNS_4arch4Sm90ELb1ELb0ELb1ELb1ELb0ELb1ELb0ELb1ELb1ELb1ELb0ELb0EEENS1_21CollectiveEpilogueFwdINS6_IJSA_SC_SB_EEES9_NS_10bfloat16_tESG_Li256ELb1ELb1ELb0ELb1EEENS1_36VarlenDynamicPersistentTileSchedulerILi128ELi160ELi256ELi128ELb0ELb1ELb1ELb1ELb1ELb1EEEEEEEEEvNT_6ParamsE)
        /*0290*/ 	.word	0x000000a8


	//----- nvinfo : EIATTR_FRAME_SIZE
	.align		4
.L_167:
        /*0294*/ 	.byte	0x04, 0x11
        /*0296*/ 	.short	(.L_169 - .L_168)
	.align		4
.L_168:
        /*0298*/ 	.word	index@(_ZN7cutlass13device_kernelIN5flash11enable_sm90INS1_16FlashAttnFwdSm90INS1_25CollectiveMainloopFwdSm90ILi2EN4cute5tupleIJNS5_1CILi1EEES8_S8_EEENS6_IJNS7_ILi128EEENS7_ILi160EEENS7_ILi192EEEEEELi192ENS_12float_e4m3_tEfNS_4arch4Sm90ELb1ELb0ELb1ELb1ELb0ELb1ELb0ELb1ELb1ELb1ELb0ELb0EEENS1_21CollectiveEpilogueFwdINS6_IJSA_SC_SB_EEES9_NS_10bfloat16_tESG_Li256ELb1ELb1ELb0ELb1EEENS1_36VarlenDynamicPersistentTileSchedulerILi128ELi160ELi256ELi128ELb0ELb1ELb1ELb1ELb1ELb1EEEEEEEEEvNT_6ParamsE)
        /*029c*/ 	.word	0x00000088


	//----- nvinfo : EIATTR_REGCOUNT
	.align		4
.L_169:
        /*02a0*/ 	.byte	0x04, 0x2f
        /*02a2*/ 	.short	(.L_171 - .L_170)
	.align		4
.L_170:
        /*02a4*/ 	.word	index@(_ZN7cutlass13device_kernelIN5flash11enable_sm90INS1_16FlashAttnFwdSm90INS1_25CollectiveMainloopFwdSm90ILi2EN4cute5tupleIJNS5_1CILi1EEES8_S8_EEENS6_IJNS7_ILi128EEENS7_ILi160EEENS7_ILi192EEEEEELi192ENS_12float_e4m3_tEfNS_4arch4Sm90ELb1ELb0ELb1ELb1ELb0ELb0ELb0ELb1ELb1ELb1ELb0ELb0EEENS1_21CollectiveEpilogueFwdINS6_IJSA_SC_SB_EEES9_NS_10bfloat16_tESG_Li256ELb1ELb1ELb0ELb1EEENS1_36VarlenDynamicPersistentTileSchedulerILi128ELi160ELi256ELi128ELb0ELb1ELb1ELb1ELb1ELb1EEEEEEEEEvNT_6ParamsE)
        /*02a8*/ 	.word	0x000000a8


	//----- nvinfo : EIATTR_FRAME_SIZE
	.align		4
.L_171:
        /*02ac*/ 	.byte	0x04, 0x11
        /*02ae*/ 	.short	(.L_173 - .L_172)
	.align		4
.L_172:
        /*02b0*/ 	.word	index@(_ZN7cutlass13device_kernelIN5flash11enable_sm90INS1_16FlashAttnFwdSm90INS1_25CollectiveMainloopFwdSm90ILi2EN4cute5tupleIJNS5_1CILi1EEES8_S8_EEENS6_IJNS7_ILi128EEENS7_ILi160EEENS7_ILi192EEEEEELi192ENS_12float_e4m3_tEfNS_4arch4Sm90ELb1ELb0ELb1ELb1ELb0ELb0ELb0ELb1ELb1ELb1ELb0ELb0EEENS1_21CollectiveEpilogueFwdINS6_IJSA_SC_SB_EEES9_NS_10bfloat16_tESG_Li256ELb1ELb1ELb0ELb1EEENS1_36VarlenDynamicPersistentTileSchedulerILi128ELi160ELi256ELi128ELb0ELb1ELb1ELb1ELb1ELb1EEEEEEEEEvNT_6ParamsE)
        /*02b4*/ 	.word	0x00000040


	//----- nvinfo : EIATTR_REGCOUNT
	.align		4
.L_173:
        /*02b8*/ 	.byte	0x04, 0x2f
        /*02ba*/ 	.short	(.L_175 - .L_174)
	.align		4
.L_174:
        /*02bc*/ 	.word	index@(_ZN7cutlass13device_kernelIN5flash11enable_sm90INS1_16FlashAttnFwdSm90INS1_25CollectiveMainloopFwdSm90ILi2EN4cute5tupleIJNS5_1CILi1EEES8_S8_EEENS6_IJNS7_ILi128EEENS7_ILi160EEENS7_ILi192EEEEEELi192ENS_12float_e4m3_tEfNS_4arch4Sm90ELb1ELb0ELb1ELb0ELb0ELb0ELb0ELb1ELb1ELb1ELb0ELb0EEENS1_21CollectiveEpilogueFwdINS6_IJSA_SC_SB_EEES9_NS_10bfloat16_tESG_Li256ELb0ELb1ELb0ELb1EEENS1_30DynamicPersistentTileSchedulerILi256ELi128ELb0ELb1ELb1EEEEEEEEEvNT_6ParamsE)
        /*02c0*/ 	.word	0x000000a8


	//----- nvinfo : EIATTR_FRAME_SIZE
	.align		4
.L_175:
        /*02c4*/ 	.byte	0x04, 0x11
        /*02c6*/ 	.short	(.L_177 - .L_176)
	.align		4
.L_176:
        /*02c8*/ 	.word	index@(_ZN7cutlass13device_kernelIN5flash11enable_sm90INS1_16FlashAttnFwdSm90INS1_25CollectiveMainloopFwdSm90ILi2EN4cute5tupleIJNS5_1CILi1EEES8_S8_EEENS6_IJNS7_ILi128EEENS7_ILi160EEENS7_ILi192EEEEEELi192ENS_12float_e4m3_tEfNS_4arch4Sm90ELb1ELb0ELb1ELb0ELb0ELb0ELb0ELb1ELb1ELb1ELb0ELb0EEENS1_21CollectiveEpilogueFwdINS6_IJSA_SC_SB_EEES9_NS_10bfloat16_tESG_Li256ELb0ELb1ELb0ELb1EEENS1_30DynamicPersistentTileSchedulerILi256ELi128ELb0ELb1ELb1EEEEEEEEEvNT_6ParamsE)
        /*02cc*/ 	.word	0x00000028


	//----- nvinfo : EIATTR_REGCOUNT
	.align		4
.L_177:
        /*02d0*/ 	.byte	0x04, 0x2f
        /*02d2*/ 	.short	(.L_179 - .L_178)
	.align		4
.L_178:
        /*02d4*/ 	.word	index@(_ZN7cutlass13device_kernelIN5flash11enable_sm90INS1_16FlashAttnFwdSm90INS1_25CollectiveMainloopFwdSm90ILi2EN4cute5tupleIJNS5_1CILi1EEES8_S8_EEENS6_IJNS7_ILi128EEESA_NS7_ILi192EEEEEELi192ENS_12float_e4m3_tEfNS_4arch4Sm90ELb0ELb1ELb1ELb1ELb0ELb1ELb0ELb1ELb1ELb1ELb0ELb0EEENS1_21CollectiveEpilogueFwdINS6_IJSA_SB_SA_EEES9_NS_10bfloat16_tESF_Li256ELb1ELb1ELb0ELb1EEENS1_36VarlenDynamicPersistentTileSchedulerILi128ELi128ELi256ELi128ELb0ELb1ELb1ELb1ELb0ELb1EEEEEEEEEvNT_6ParamsE)
        /*02d8*/ 	.word	0x000000a8


	//----- nvinfo : EIATTR_FRAME_SIZE
	.align		4
.L_179:
        /*02dc*/ 	.byte	0x04, 0x11
        /*02de*/ 	.short	(.L_181 - .L_180)
	.align		4
.L_180:
        /*02e0*/ 	.word	index@(_ZN7cutlass13device_kernelIN5flash11enable_sm90INS1_16FlashAttnFwdSm90INS1_25CollectiveMainloopFwdSm90ILi2EN4cute5tupleIJNS5_1CILi1EEES8_S8_EEENS6_IJNS7_ILi128EEESA_NS7_ILi192EEEEEELi192ENS_12float_e4m3_tEfNS_4arch4Sm90ELb0ELb1ELb1ELb1ELb0ELb1ELb0ELb1ELb1ELb1ELb0ELb0EEENS1_21CollectiveEpilogueFwdINS6_IJSA_SB_SA_EEES9_NS_10bfloat16_tESF_Li256ELb1ELb1ELb0ELb1EEENS1_36VarlenDynamicPersistentTileSchedulerILi128ELi128ELi256ELi128ELb0ELb1ELb1ELb1ELb0ELb1EEEEEEEEEvNT_6ParamsE)
        /*02e4*/ 	.word	0x00000080


	//----- nvinfo : EIATTR_REGCOUNT
	.align		4
.L_181:
        /*02e8*/ 	.byte	0x04, 0x2f
        /*02ea*/ 	.short	(.L_183 - .L_182)
	.align		4
.L_182:
        /*02ec*/ 	.word	index@(_ZN7cutlass13device_kernelIN5flash11enable_sm90INS1_16FlashAttnFwdSm90INS1_25CollectiveMainloopFwdSm90ILi2EN4cute5tupleIJNS5_1CILi1EEES8_S8_EEENS6_IJNS7_ILi128EEESA_NS7_ILi192EEEEEELi192ENS_12float_e4m3_tEfNS_4arch4Sm90ELb0ELb1ELb1ELb1ELb0ELb0ELb0ELb1ELb1ELb1ELb0ELb0EEENS1_21CollectiveEpilogueFwdINS6_IJSA_SB_SA_EEES9_NS_10bfloat16_tESF_Li256ELb1ELb1ELb0ELb1EEENS1_36VarlenDynamicPersistentTileSchedulerILi128ELi128ELi256ELi128ELb0ELb1ELb1ELb1ELb0ELb1EEEEEEEEEvNT_6ParamsE)
        /*02f0*/ 	.word	0x000000a8


	//----- nvinfo : EIATTR_FRAME_SIZE
	.align		4
.L_183:
        /*02f4*/ 	.byte	0x04, 0x11
        /*02f6*/ 	.short	(.L_185 - .L_184)
	.align		4
.L_184:
        /*02f8*/ 	.word	index@(_ZN7cutlass13device_kernelIN5flash11enable_sm90INS1_16FlashAttnFwdSm90INS1_25CollectiveMainloopFwdSm90ILi2EN4cute5tupleIJNS5_1CILi1EEES8_S8_EEENS6_IJNS7_ILi128EEESA_NS7_ILi192EEEEEELi192ENS_12float_e4m3_tEfNS_4arch4Sm90ELb0ELb1ELb1ELb1ELb0ELb0ELb0ELb1ELb1ELb1ELb0ELb0EEENS1_21CollectiveEpilogueFwdINS6_IJSA_SB_SA_EEES9_NS_10bfloat16_tESF_Li256ELb1ELb1ELb0ELb1EEENS1_36VarlenDynamicPersistentTileSchedulerILi128ELi128ELi256ELi128ELb0ELb1ELb1ELb1ELb0ELb1EEEEEEEEEvNT_6ParamsE)
        /*02fc*/ 	.word	0x00000040


	//----- nvinfo : EIATTR_REGCOUNT
	.align		4
.L_185:
        /*0300*/ 	.byte	0x04, 0x2f
        /*0302*/ 	.short	(.L_187 - .L_186)
	.align		4
.L_186:
        /*0304*/ 	.word	index@(_ZN7cutlass13device_kernelIN5flash11enable_sm90INS1_16FlashAttnFwdSm90INS1_25CollectiveMainloopFwdSm90ILi2EN4cute5tupleIJNS5_1CILi1EEES8_S8_EEENS6_IJNS7_ILi128EEESA_NS7_ILi192EEEEEELi192ENS_12float_e4m3_tEfNS_4arch4Sm90ELb0ELb1ELb1ELb0ELb0ELb0ELb0ELb1ELb1ELb1ELb0ELb0EEENS1_21CollectiveEpilogueFwdINS6_IJSA_SB_SA_EEES9_NS_10bfloat16_tESF_Li256ELb0ELb1ELb0ELb1EEENS1_30DynamicPersistentTileSchedulerILi256ELi128ELb0ELb1ELb1EEEEEEEEEvNT_6ParamsE)
        /*0308*/ 	.word	0x000000a8


	//----- nvinfo : EIATTR_FRAME_SIZE
	.align		4
.L_187:
        /*030c*/ 	.byte	0x04, 0x11
        /*030e*/ 	.short	(.L_189 - .L_188)
	.align		4
.L_188:
        /*0310*/ 	.word	index@(_ZN7cutlass13device_kernelIN5flash11enable_sm90INS1_16FlashAttnFwdSm90INS1_25CollectiveMainloopFwdSm90ILi2EN4cute5tupleIJNS5_1CILi1EEES8_S8_EEENS6_IJNS7_ILi128EEESA_NS7_ILi192EEEEEELi192ENS_12float_e4m3_tEfNS_4arch4Sm90ELb0ELb1ELb1ELb0ELb0ELb0ELb0ELb1ELb1ELb1ELb0ELb0EEENS1_21CollectiveEpilogueFwdINS6_IJSA_SB_SA_EEES9_NS_10bfloat16_tESF_Li256ELb0ELb1ELb0ELb1EEENS1_30DynamicPersistentTileSchedulerILi256ELi128ELb0ELb1ELb1EEEEEEEEEvNT_6ParamsE)
        /*0314*/ 	.word	0x00000030


	//----- nvinfo : EIATTR_REGCOUNT
	.align		4
.L_189:
        /*0318*/ 	.byte	0x04, 0x2f
        /*031a*/ 	.short	(.L_191 - .L_190)
	.align		4
.L_190:
        /*031c*/ 	.word	index@(_ZN7cutlass13device_kernelIN5flash11enable_sm90INS1_16FlashAttnFwdSm90INS1_25CollectiveMainloopFwdSm90ILi2EN4cute5tupleIJNS5_1CILi1EEES8_S8_EEENS6_IJNS7_ILi128EEENS7_ILi160EEENS7_ILi192EEEEEELi192ENS_12float_e4m3_tEfNS_4arch4Sm90ELb0ELb0ELb1ELb1ELb0ELb1ELb0ELb1ELb1ELb1ELb0ELb0EEENS1_21CollectiveEpilogueFwdINS6_IJSA_SC_SB_EEES9_NS_10bfloat16_tESG_Li256ELb1ELb1ELb0ELb1EEENS1_36VarlenDynamicPersistentTileSchedulerILi128ELi160ELi256ELi128ELb0ELb1ELb1ELb0ELb1ELb1EEEEEEEEEvNT_6ParamsE)
        /*0320*/ 	.word	0x000000a8


	//----- nvinfo : EIATTR_FRAME_SIZE
	.align		4
.L_191:
        /*0324*/ 	.byte	0x04, 0x11
        /*0326*/ 	.short	(.L_193 - .L_192)
	.align		4
.L_192:
        /*0328*/ 	.word	index@(_ZN7cutlass13device_kernelIN5flash11enable_sm90INS1_16FlashAttnFwdSm90INS1_25CollectiveMainloopFwdSm90ILi2EN4cute5tupleIJNS5_1CILi1EEES8_S8_EEENS6_IJNS7_ILi128EEENS7_ILi160EEENS7_ILi192EEEEEELi192ENS_12float_e4m3_tEfNS_4arch4Sm90ELb0ELb0ELb1ELb1ELb0ELb1ELb0ELb1ELb1ELb1ELb0ELb0EEENS1_21CollectiveEpilogueFwdINS6_IJSA_SC_SB_EEES9_NS_10bfloat16_tESG_Li256ELb1ELb1ELb0ELb1EEENS1_36VarlenDynamicPersistentTileSchedulerILi128ELi160ELi256ELi128ELb0ELb1ELb1ELb0ELb1ELb1EEEEEEEEEvNT_6ParamsE)
        /*032c*/ 	.word	0x00000098


	//----- nvinfo : EIATTR_REGCOUNT
	.align		4
.L_193:
        /*0330*/ 	.byte	0x04, 0x2f
        /*0332*/ 	.short	(.L_195 - .L_194)
	.align		4
.L_194:
        /*0334*/ 	.word	index@(_ZN7cutlass13device_kernelIN5flash11enable_sm90INS1_16FlashAttnFwdSm90INS1_25CollectiveMainloopFwdSm90ILi2EN4cute5tupleIJNS5_1CILi1EEES8_S8_EEENS6_IJNS7_ILi128EEENS7_ILi160EEENS7_ILi192EEEEEELi192ENS_12float_e4m3_tEfNS_4arch4Sm90ELb0ELb0ELb1ELb1ELb0ELb0ELb0ELb1ELb1ELb1ELb0ELb0EEENS1_21CollectiveEpilogueFwdINS6_IJSA_SC_SB_EEES9_NS_10bfloat16_tESG_Li256ELb1ELb1ELb0ELb1EEENS1_36VarlenDynamicPersistentTileSchedulerILi128ELi160ELi256ELi128ELb0ELb1ELb1ELb0ELb1ELb1EEEEEEEEEvNT_6ParamsE)
        /*0338*/ 	.word	0x000000a8


	//----- nvinfo : EIATTR_FRAME_SIZE
	.align		4
.L_195:
        /*033c*/ 	.byte	0x04, 0x11
        /*033e*/ 	.short	(.L_197 - .L_196)
	.align		4
.L_196:
        /*0340*/ 	.word	index@(_ZN7cutlass13device_kernelIN5flash11enable_sm90INS1_16FlashAttnFwdSm90INS1_25CollectiveMainloopFwdSm90ILi2EN4cute5tupleIJNS5_1CILi1EEES8_S8_EEENS6_IJNS7_ILi128EEENS7_ILi160EEENS7_ILi192EEEEEELi192ENS_12float_e4m3_tEfNS_4arch4Sm90ELb0ELb0ELb1ELb1ELb0ELb0ELb0ELb1ELb1ELb1ELb0ELb0EEENS1_21CollectiveEpilogueFwdINS6_IJSA_SC_SB_EEES9_NS_10bfloat16_tESG_Li256ELb1ELb1ELb0ELb1EEENS1_36VarlenDynamicPersistentTileSchedulerILi128ELi160ELi256ELi128ELb0ELb1ELb1ELb0ELb1ELb1EEEEEEEEEvNT_6ParamsE)
        /*0344*/ 	.word	0x00000030


	//----- nvinfo : EIATTR_REGCOUNT
	.align		4
.L_197:
        /*0348*/ 	.byte	0x04, 0x2f
        /*034a*/ 	.short	(.L_199 - .L_198)
	.align		4
.L_198:
        /*034c*/ 	.word	index@(_ZN7cutlass13device_kernelIN5flash11enable_sm90INS1_16FlashAttnFwdSm90INS1_25CollectiveMainloopFwdSm90ILi2EN4cute5tupleIJNS5_1CILi2EEENS7_ILi1EEES9_EEENS6_IJNS7_ILi128EEENS7_ILi160EEENS7_ILi192EEEEEELi192ENS_12float_e4m3_tEfNS_4arch4Sm90ELb0ELb0ELb1ELb0ELb0ELb0ELb0ELb1ELb1ELb1ELb0ELb0EEENS1_21CollectiveEpilogueFwdINS6_IJSB_SD_SC_EEESA_NS_10bfloat16_tESH_Li256ELb0ELb1ELb0ELb1EEENS1_29StaticPersistentTileSchedulerILb0EEEEEEEEEvNT_6ParamsE)
        /*0350*/ 	.word	0x000000a8


	//----- nvinfo : EIATTR_FRAME_SIZE
	.align		4
.L_199:
        /*0354*/ 	.byte	0x04, 0x11
        /*0356*/ 	.short	(.L_201 - .L_200)
	.align		4
.L_200:
        /*0358*/ 	.word	index@(_ZN7cutlass13device_kernelIN5flash11enable_sm90INS1_16FlashAttnFwdSm90INS1_25CollectiveMainloopFwdSm90ILi2EN4cute5tupleIJNS5_1CILi2EEENS7_ILi1EEES9_EEENS6_IJNS7_ILi128EEENS7_ILi160EEENS7_ILi192EEEEEELi192ENS_12float_e4m3_tEfNS_4arch4Sm90ELb0ELb0ELb1ELb0ELb0ELb0ELb0ELb1ELb1ELb1ELb0ELb0EEENS1_21CollectiveEpilogueFwdINS6_IJSB_SD_SC_EEESA_NS_10bfloat16_tESH_Li256ELb0ELb1ELb0ELb1EEENS1_29StaticPersistentTileSchedulerILb0EEEEEEEEEvNT_6ParamsE)
        /*035c*/ 	.word	0x00000020


	//----- nvinfo : EIATTR_REGCOUNT
	.align		4
.L_201:
        /*0360*/ 	.byte	0x04, 0x2f
        /*0362*/ 	.short	(.L_203 - .L_202)
	.align		4
.L_202:
        /*0364*/ 	.word	index@(_ZN7cutlass13device_kernelIN5flash11enable_sm90INS1_16FlashAttnFwdSm90INS1_25CollectiveMainloopFwdSm90ILi2EN4cute5tupleIJNS5_1CILi1EEES8_S8_EEENS6_IJNS7_ILi128EEENS7_ILi160EEENS7_ILi192EEEEEELi192ENS_12float_e4m3_tEfNS_4arch4Sm90ELb0ELb0ELb1ELb0ELb0ELb0ELb0ELb1ELb1ELb1ELb0ELb0EEENS1_21CollectiveEpilogueFwdINS6_IJSA_SC_SB_EEES9_NS_10bfloat16_tESG_Li256ELb0ELb1ELb0ELb1EEENS1_29StaticPersistentTileSchedulerILb0EEEEEEEEEvNT_6ParamsE)
        /*0368*/ 	.word	0x000000a8


	//----- nvinfo : EIATTR_FRAME_SIZE
	.align		4
.L_203:
        /*036c*/ 	.byte	0x04, 0x11
        /*036e*/ 	.short	(.L_205 - .L_204)
	.align		4
.L_204:
        /*0370*/ 	.word	index@(_ZN7cutlass13device_kernelIN5flash11enable_sm90INS1_16FlashAttnFwdSm90INS1_25CollectiveMainloopFwdSm90ILi2EN4cute5tupleIJNS5_1CILi1EEES8_S8_EEENS6_IJNS7_ILi128EEENS7_ILi160EEENS7_ILi192EEEEEELi192ENS_12float_e4m3_tEfNS_4arch4Sm90ELb0ELb0ELb1ELb0ELb0ELb0ELb0ELb1ELb1ELb1ELb0ELb0EEENS1_21CollectiveEpilogueFwdINS6_IJSA_SC_SB_EEES9_NS_10bfloat16_tESG_Li256ELb0ELb1ELb0ELb1EEENS1_29StaticPersistentTileSchedulerILb0EEEEEEEEEvNT_6ParamsE)
        /*0374*/ 	.word	0x00000018


	//----- nvinfo : EIATTR_REGCOUNT
	.align		4
.L_205:
        /*0378*/ 	.byte	0x04, 0x2f
        /*037a*/ 	.short	(.L_207 - .L_206)
	.align		4
.L_206:
        /*037c*/ 	.word	index@(_ZN7cutlass13device_kernelIN5flash11enable_sm90INS1_16FlashAttnFwdSm90INS1_25CollectiveMainloopFwdSm90ILi2EN4cute5tupleIJNS5_1CILi1EEES8_S8_EEENS6_IJNS7_ILi128EEESA_NS7_ILi256EEEEEELi256ENS_12float_e4m3_tEfNS_4arch4Sm90ELb1ELb0ELb1ELb1ELb0ELb1ELb0ELb1ELb1ELb1ELb0ELb0EEENS1_21CollectiveEpilogueFwdINS6_IJSA_SB_SA_EEES9_NS_10bfloat16_tESF_Li256ELb1ELb1ELb0ELb1EEENS1_36VarlenDynamicPersistentTileSchedulerILi128ELi128ELi256ELi128ELb0ELb1ELb1ELb1ELb1ELb1EEEEEEEEEvNT_6ParamsE)
        /*0380*/ 	.word	0x000000a8


	//----- nvinfo : EIATTR_FRAME_SIZE
	.align		4
.L_207:
        /*0384*/ 	.byte	0x04, 0x11
        /*0386*/ 	.short	(.L_209 - .L_208)
	.align		4
.L_208:
        /*0388*/ 	.word	index@(_ZN7cutlass13device_kernelIN5flash11enable_sm90INS1_16FlashAttnFwdSm90INS1_25CollectiveMainloopFwdSm90ILi2EN4cute5tupleIJNS5_1CILi1EEES8_S8_EEENS6_IJNS7_ILi128EEESA_NS7_ILi256EEEEEELi256ENS_12float_e4m3_tEfNS_4arch4Sm90ELb1ELb0ELb1ELb1ELb0ELb1ELb0ELb1ELb1ELb1ELb0ELb0EEENS1_21CollectiveEpilogueFwdINS6_IJSA_SB_SA_EEES9_NS_10bfloat16_tESF_Li256ELb1ELb1ELb0ELb1EEENS1_36VarlenDynamicPersistentTileSchedulerILi128ELi128ELi256ELi128ELb0ELb1ELb1ELb1ELb1ELb1EEEEEEEEEvNT_6ParamsE)
        /*038c*/ 	.word	0x00000088


	//----- nvinfo : EIATTR_REGCOUNT
	.align		4
.L_209:
        /*0390*/ 	.byte	0x04, 0x2f
        /*0392*/ 	.short	(.L_211 - .L_210)
	.align		4
.L_210:
        /*0394*/ 	.word	index@(_ZN7cutlass13device_kernelIN5flash11enable_sm90INS1_16FlashAttnFwdSm90INS1_25CollectiveMainloopFwdSm90ILi2EN4cute5tupleIJNS5_1CILi1EEES8_S8_EEENS6_IJNS7_ILi128EEESA_NS7_ILi256EEEEEELi256ENS_12float_e4m3_tEfNS_4arch4Sm90ELb1ELb0ELb1ELb1ELb0ELb0ELb0ELb1ELb1ELb1ELb0ELb0EEENS1_21CollectiveEpilogueFwdINS6_IJSA_SB_SA_EEES9_NS_10bfloat16_tESF_Li256ELb1ELb1ELb0ELb1EEENS1_36VarlenDynamicPersistentTileSchedulerILi128ELi128ELi256ELi128ELb0ELb1ELb1ELb1ELb1ELb1EEEEEEEEEvNT_6ParamsE)
        /*0398*/ 	.word	0x000000a8


	//----- nvinfo : EIATTR_FRAME_SIZE
	.align		4
.L_211:
        /*039c*/ 	.byte	0x04, 0x11
        /*039e*/ 	.short	(.L_213 - .L_212)
	.align		4
.L_212:
        /*03a0*/ 	.word	index@(_ZN7cutlass13device_kernelIN5flash11enable_sm90INS1_16FlashAttnFwdSm90INS1_25CollectiveMainloopFwdSm90ILi2EN4cute5tupleIJNS5_1CILi1EEES8_S8_EEENS6_IJNS7_ILi128EEESA_NS7_ILi256EEEEEELi256ENS_12float_e4m3_tEfNS_4arch4Sm90ELb1ELb0ELb1ELb1ELb0ELb0ELb0ELb1ELb1ELb1ELb0ELb0EEENS1_21CollectiveEpilogueFwdINS6_IJSA_SB_SA_EEES9_NS_10bfloat16_tESF_Li256ELb1ELb1ELb0ELb1EEENS1_36VarlenDynamicPersistentTileSchedulerILi128ELi128ELi256ELi128ELb0ELb1ELb1ELb1ELb1ELb1EEEEEEEEEvNT_6ParamsE)
        /*03a4*/ 	.word	0x00000048


	//----- nvinfo : EIATTR_REGCOUNT
	.align		4
.L_213:
        /*03a8*/ 	.byte	0x04, 0x2f
        /*03aa*/ 	.short	(.L_215 - .L_214)
	.align		4
.L_214:
        /*03ac*/ 	.word	index@(_ZN7cutlass13device_kernelIN5flash11enable_sm90INS1_16FlashAttnFwdSm90INS1_25CollectiveMainloopFwdSm90ILi2EN4cute5tupleIJNS5_1CILi1EEES8_S8_EEENS6_IJNS7_ILi128EEESA_NS7_ILi256EEEEEELi256ENS_12float_e4m3_tEfNS_4arch4Sm90ELb1ELb0ELb1ELb0ELb0ELb0ELb0ELb1ELb1ELb1ELb0ELb0EEENS1_21CollectiveEpilogueFwdINS6_IJSA_SB_SA_EEES9_NS_10bfloat16_tESF_Li256ELb0ELb1ELb0ELb1EEENS1_30DynamicPersistentTileSchedulerILi256ELi128ELb0ELb1ELb1EEEEEEEEEvNT_6ParamsE)
        /*03b0*/ 	.word	0x000000a8


	//----- nvinfo : EIATTR_FRAME_SIZE
	.align		4
.L_215:
        /*03b4*/ 	.byte	0x04, 0x11
        /*03b6*/ 	.short	(.L_217 - .L_216)
	.align		4
.L_216:
        /*03b8*/ 	.word	index@(_ZN7cutlass13device_kernelIN5flash11enable_sm90INS1_16FlashAttnFwdSm90INS1_25CollectiveMainloopFwdSm90ILi2EN4cute5tupleIJNS5_1CILi1EEES8_S8_EEENS6_IJNS7_ILi128EEESA_NS7_ILi256EEEEEELi256ENS_12float_e4m3_tEfNS_4arch4Sm90ELb1ELb0ELb1ELb0ELb0ELb0ELb0ELb1ELb1ELb1ELb0ELb0EEENS1_21CollectiveEpilogueFwdINS6_IJSA_SB_SA_EEES9_NS_10bfloat16_tESF_Li256ELb0ELb1ELb0ELb1EEENS1_30DynamicPersistentTileSchedulerILi256ELi128ELb0ELb1ELb1EEEEEEEEEvNT_6ParamsE)
        /*03bc*/ 	.word	0x00000038


	//----- nvinfo : EIATTR_REGCOUNT
	.align		4
.L_217:
        /*03c0*/ 	.byte	0x04, 0x2f
        /*03c2*/ 	.short	(.L_219 - .L_218)
	.align		4
.L_218:
        /*03c4*/ 	.word	index@(_ZN7cutlass13device_kernelIN5flash11enable_sm90INS1_16FlashAttnFwdSm90INS1_25CollectiveMainloopFwdSm90ILi2EN4cute5tupleIJNS5_1CILi1EEES8_S8_EEENS6_IJNS7_ILi128EEENS7_ILi64EEENS7_ILi256EEEEEELi256ENS_12float_e4m3_tEfNS_4arch4Sm90ELb0ELb1ELb1ELb1ELb0ELb1ELb0ELb1ELb1ELb1ELb0ELb0EEENS1_21CollectiveEpilogueFwdINS6_IJSA_SC_SB_EEES9_NS_10bfloat16_tESG_Li256ELb1ELb1ELb0ELb1EEENS1_36VarlenDynamicPersistentTileSchedulerILi128ELi64ELi256ELi128ELb0ELb1ELb1ELb1ELb0ELb1EEEEEEEEEvNT_6ParamsE)
        /*03c8*/ 	.word	0x000000a8


	//----- nvinfo : EIATTR_FRAME_SIZE
	.align		4
.L_219:
        /*03cc*/ 	.byte	0x04, 0x11
        /*03ce*/ 	.short	(.L_221 - .L_220)
	.align		4
.L_220:
        /*03d0*/ 	.word	index@(_ZN7cutlass13device_kernelIN5flash11enable_sm90INS1_16FlashAttnFwdSm90INS1_25CollectiveMainloopFwdSm90ILi2EN4cute5tupleIJNS5_1CILi1EEES8_S8_EEENS6_IJNS7_ILi128EEENS7_ILi64EEENS7_ILi256EEEEEELi256ENS_12float_e4m3_tEfNS_4arch4Sm90ELb0ELb1ELb1ELb1ELb0ELb1ELb0ELb1ELb1ELb1ELb0ELb0EEENS1_21CollectiveEpilogueFwdINS6_IJSA_SC_SB_EEES9_NS_10bfloat16_tESG_Li256ELb1ELb1ELb0ELb1EEENS1_36VarlenDynamicPersistentTileSchedulerILi128ELi64ELi256ELi128ELb0ELb1ELb1ELb1ELb0ELb1EEEEEEEEEvNT_6ParamsE)
        /*03d4*/ 	.word	0x00000078


	//----- nvinfo : EIATTR_REGCOUNT
	.align		4
.L_221:
        /*03d8*/ 	.byte	0x04, 0x2f
        /*03da*/ 	.short	(.L_223 - .L_222)
	.align		4
.L_222:
        /*03dc*/ 	.word	index@(_ZN7cutlass13device_kernelIN5flash11enable_sm90INS1_16FlashAttnFwdSm90INS1_25CollectiveMainloopFwdSm90ILi2EN4cute5tupleIJNS5_1CILi1EEES8_S8_EEENS6_IJNS7_ILi128EEENS7_ILi64EEENS7_ILi256EEEEEELi256ENS_12float_e4m3_tEfNS_4arch4Sm90ELb0ELb1ELb1ELb1ELb0ELb0ELb0ELb1ELb1ELb1ELb0ELb0EEENS1_21CollectiveEpilogueFwdINS6_IJSA_SC_SB_EEES9_NS_10bfloat16_tESG_Li256ELb1ELb1ELb0ELb1EEENS1_36VarlenDynamicPersistentTileSchedulerILi128ELi64ELi256ELi128ELb0ELb1ELb1ELb1ELb0ELb1EEEEEEEEEvNT_6ParamsE)
        /*03e0*/ 	.word	0x000000a8


	//----- nvinfo : EIATTR_FRAME_SIZE
	.align		4
.L_223:
        /*03e4*/ 	.byte	0x04, 0x11
        /*03e6*/ 	.short	(.L_225 - .L_224)
	.align		4
.L_224:
        /*03e8*/ 	.word	index@(_ZN7cutlass13device_kernelIN5flash11enable_sm90INS1_16FlashAttnFwdSm90INS1_25CollectiveMainloopFwdSm90ILi2EN4cute5tupleIJNS5_1CILi1EEES8_S8_EEENS6_IJNS7_ILi128EEENS7_ILi64EEENS7_ILi256EEEEEELi256ENS_12float_e4m3_tEfNS_4arch4Sm90ELb0ELb1ELb1ELb1ELb0ELb0ELb0ELb1ELb1ELb1ELb0ELb0EEENS1_21CollectiveEpilogueFwdINS6_IJSA_SC_SB_EEES9_NS_10bfloat16_tESG_Li256ELb1ELb1ELb0ELb1EEENS1_36VarlenDynamicPersistentTileSchedulerILi128ELi64ELi256ELi128ELb0ELb1ELb1ELb1ELb0ELb1EEEEEEEEEvNT_6ParamsE)
        /*03ec*/ 	.word	0x00000040


	//----- nvinfo : EIATTR_REGCOUNT
	.align		4
.L_225:
        /*03f0*/ 	.byte	0x04, 0x2f
        /*03f2*/ 	.short	(.L_227 - .L_226)
	.align		4
.L_226:
        /*03f4*/ 	.word	index@(_ZN7cutlass13device_kernelIN5flash11enable_sm90INS1_16FlashAttnFwdSm90INS1_25CollectiveMainloopFwdSm90ILi2EN4cute5tupleIJNS5_1CILi1EEES8_S8_EEENS6_IJNS7_ILi128EEENS7_ILi64EEENS7_ILi256EEEEEELi256ENS_12float_e4m3_tEfNS_4arch4Sm90ELb0ELb1ELb1ELb0ELb0ELb0ELb0ELb1ELb1ELb1ELb0ELb0EEENS1_21CollectiveEpilogueFwdINS6_IJSA_SC_SB_EEES9_NS_10bfloat16_tESG_Li256ELb0ELb1ELb0ELb1EEENS1_30DynamicPersistentTileSchedulerILi256ELi128ELb0ELb1ELb1EEEEEEEEEvNT_6ParamsE)
        /*03f8*/ 	.word	0x000000a8


	//----- nvinfo : EIATTR_FRAME_SIZE
	.align		4
.L_227:
        /*03fc*/ 	.byte	0x04, 0x11
        /*03fe*/ 	.short	(.L_229 - .L_228)
	.align		4
.L_228:
        /*0400*/ 	.word	index@(_ZN7cutlass13device_kernelIN5flash11enable_sm90INS1_16FlashAttnFwdSm90INS1_25CollectiveMainloopFwdSm90ILi2EN4cute5tupleIJNS5_1CILi1EEES8_S8_EEENS6_IJNS7_ILi128EEENS7_ILi64EEENS7_ILi256EEEEEELi256ENS_12float_e4m3_tEfNS_4arch4Sm90ELb0ELb1ELb1ELb0ELb0ELb0ELb0ELb1ELb1ELb1ELb0ELb0EEENS1_21CollectiveEpilogueFwdINS6_IJSA_SC_SB_EEES9_NS_10bfloat16_tESG_Li256ELb0ELb1ELb0ELb1EEENS1_30DynamicPersistentTileSchedulerILi256ELi128ELb0ELb1ELb1EEEEEEEEEvNT_6ParamsE)
        /*0404*/ 	.word	0x00000038


	//----- nvinfo : EIATTR_REGCOUNT
	.align		4
.L_229:
        /*0408*/ 	.byte	0x04, 0x2f
        /*040a*/ 	.short	(.L_231 - .L_230)
	.align		4
.L_230:
        /*040c*/ 	.word	index@(_ZN7cutlass13device_kernelIN5flash11enable_sm90INS1_16FlashAttnFwdSm90INS1_25CollectiveMainloopFwdSm90ILi2EN4cute5tupleIJNS5_1CILi1EEES8_S8_EEENS6_IJNS7_ILi128EEESA_NS7_ILi256EEEEEELi256ENS_12float_e4m3_tEfNS_4arch4Sm90ELb0ELb0ELb1ELb1ELb0ELb1ELb0ELb1ELb1ELb1ELb0ELb0EEENS1_21CollectiveEpilogueFwdINS6_IJSA_SB_SA_EEES9_NS_10bfloat16_tESF_Li256ELb1ELb1ELb0ELb1EEENS1_36VarlenDynamicPersistentTileSchedulerILi128ELi128ELi256ELi128ELb0ELb1ELb1ELb0ELb1ELb1EEEEEEEEEvNT_6ParamsE)
        /*0410*/ 	.word	0x000000a8


	//----- nvinfo : EIATTR_FRAME_SIZE
	.align		4
.L_231:
        /*0414*/ 	.byte	0x04, 0x11
        /*0416*/ 	.short	(.L_233 - .L_232)
	.align		4
.L_232:
        /*0418*/ 	.word	index@(_ZN7cutlass13device_kernelIN5flash11enable_sm90INS1_16FlashAttnFwdSm90INS1_25CollectiveMainloopFwdSm90ILi2EN4cute5tupleIJNS5_1CILi1EEES8_S8_EEENS6_IJNS7_ILi128EEESA_NS7_ILi256EEEEEELi256ENS_12float_e4m3_tEfNS_4arch4Sm90ELb0ELb0ELb1ELb1ELb0ELb1ELb0ELb1ELb1ELb1ELb0ELb0EEENS1_21CollectiveEpilogueFwdINS6_IJSA_SB_SA_EEES9_NS_10bfloat16_tESF_Li256ELb1ELb1ELb0ELb1EEENS1_36VarlenDynamicPersistentTileSchedulerILi128ELi128ELi256ELi128ELb0ELb1ELb1ELb0ELb1ELb1EEEEEEEEEvNT_6ParamsE)
        /*041c*/ 	.word	0x00000088


	//----- nvinfo : EIATTR_REGCOUNT
	.align		4
.L_233:
        /*0420*/ 	.byte	0x04, 0x2f
        /*0422*/ 	.short	(.L_235 - .L_234)
	.align		4
.L_234:
        /*0424*/ 	.word	index@(_ZN7cutlass13device_kernelIN5flash11enable_sm90INS1_16FlashAttnFwdSm90INS1_25CollectiveMainloopFwdSm90ILi2EN4cute5tupleIJNS5_1CILi1EEES8_S8_EEENS6_IJNS7_ILi128EEESA_NS7_ILi256EEEEEELi256ENS_12float_e4m3_tEfNS_4arch4Sm90ELb0ELb0ELb1ELb1ELb0ELb0ELb0ELb1ELb1ELb1ELb0ELb0EEENS1_21CollectiveEpilogueFwdINS6_IJSA_SB_SA_EEES9_NS_10bfloat16_tESF_Li256ELb1ELb1ELb0ELb1EEENS1_36VarlenDynamicPersistentTileSchedulerILi128ELi128ELi256ELi128ELb0ELb1ELb1ELb0ELb1ELb1EEEEEEEEEvNT_6ParamsE)
        /*0428*/ 	.word	0x000000a8


	//----- nvinfo : EIATTR_FRAME_SIZE
	.align		4
.L_235:
        /*042c*/ 	.byte	0x04, 0x11
        /*042e*/ 	.short	(.L_237 - .L_236)
	.align		4
.L_236:
        /*0430*/ 	.word	index@(_ZN7cutlass13device_kernelIN5flash11enable_sm90INS1_16FlashAttnFwdSm90INS1_25CollectiveMainloopFwdSm90ILi2EN4cute5tupleIJNS5_1CILi1EEES8_S8_EEENS6_IJNS7_ILi128EEESA_NS7_ILi256EEEEEELi256ENS_12float_e4m3_tEfNS_4arch4Sm90ELb0ELb0ELb1ELb1ELb0ELb0ELb0ELb1ELb1ELb1ELb0ELb0EEENS1_21CollectiveEpilogueFwdINS6_IJSA_SB_SA_EEES9_NS_10bfloat16_tESF_Li256ELb1ELb1ELb0ELb1EEENS1_36VarlenDynamicPersistentTileSchedulerILi128ELi128ELi256ELi128ELb0ELb1ELb1ELb0ELb1ELb1EEEEEEEEEvNT_6ParamsE)
        /*0434*/ 	.word	0x00000040


	//----- nvinfo : EIATTR_REGCOUNT
	.align		4
.L_237:
        /*0438*/ 	.byte	0x04, 0x2f
        /*043a*/ 	.short	(.L_239 - .L_238)
	.align		4
.L_238:
        /*043c*/ 	.word	index@(_ZN7cutlass13device_kernelIN5flash11enable_sm90INS1_16FlashAttnFwdSm90INS1_25CollectiveMainloopFwdSm90ILi2EN4cute5tupleIJNS5_1CILi1EEES8_S8_EEENS6_IJNS7_ILi128EEESA_NS7_ILi256EEEEEELi256ENS_12float_e4m3_tEfNS_4arch4Sm90ELb0ELb0ELb1ELb0ELb0ELb0ELb0ELb1ELb1ELb1ELb0ELb0EEENS1_21CollectiveEpilogueFwdINS6_IJSA_SB_SA_EEES9_NS_10bfloat16_tESF_Li256ELb0ELb1ELb0ELb1EEENS1_29StaticPersistentTileSchedulerILb0EEEEEEEEEvNT_6ParamsE)
        /*0440*/ 	.word	0x000000a8


	//----- nvinfo : EIATTR_FRAME_SIZE
	.align		4
.L_239:
        /*0444*/ 	.byte	0x04, 0x11
        /*0446*/ 	.short	(.L_241 - .L_240)
	.align		4
.L_240:
        /*0448*/ 	.word	index@(_ZN7cutlass13device_kernelIN5flash11enable_sm90INS1_16FlashAttnFwdSm90INS1_25CollectiveMainloopFwdSm90ILi2EN4cute5tupleIJNS5_1CILi1EEES8_S8_EEENS6_IJNS7_ILi128EEESA_NS7_ILi256EEEEEELi256ENS_12float_e4m3_tEfNS_4arch4Sm90ELb0ELb0ELb1ELb0ELb0ELb0ELb0ELb1ELb1ELb1ELb0ELb0EEENS1_21CollectiveEpilogueFwdINS6_IJSA_SB_SA_EEES9_NS_10bfloat16_tESF_Li256ELb0ELb1ELb0ELb1EEENS1_29StaticPersistentTileSchedulerILb0EEEEEEEEEvNT_6ParamsE)
        /*044c*/ 	.word	0x00000030


	//----- nvinfo : EIATTR_MIN_STACK_SIZE
	.align		4
.L_241:
        /*0450*/ 	.byte	0x04, 0x12
        /*0452*/ 	.short	(.L_243 - .L_242)
	.align		4
.L_242:
        /*0454*/ 	.word	index@(_ZN7cutlass13device_kernelIN5flash11enable_sm90INS1_16FlashAttnFwdSm90INS1_25CollectiveMainloopFwdSm90ILi2EN4cute5tupleIJNS5_1CILi1EEES8_S8_EEENS6_IJNS7_ILi128EEESA_NS7_ILi256EEEEEELi256ENS_12float_e4m3_tEfNS_4arch4Sm90ELb0ELb0ELb1ELb0ELb0ELb0ELb0ELb1ELb1ELb1ELb0ELb0EEENS1_21CollectiveEpilogueFwdINS6_IJSA_SB_SA_EEES9_NS_10bfloat16_tESF_Li256ELb0ELb1ELb0ELb1EEENS1_29StaticPersistentTileSchedulerILb0EEEEEEEEEvNT_6ParamsE)
        /*0458*/ 	.word	0x00000030


	//----- nvinfo : EIATTR_MIN_STACK_SIZE
	.align		4
.L_243:
        /*045c*/ 	.byte	0x04, 0x12
        /*045e*/ 	.short	(.L_245 - .L_244)
	.align		4
.L_244:
        /*0460*/ 	.word	index@(_ZN7cutlass13device_kernelIN5flash11enable_sm90INS1_16FlashAttnFwdSm90INS1_25CollectiveMainloopFwdSm90ILi2EN4cute5tupleIJNS5_1CILi1EEES8_S8_EEENS6_IJNS7_ILi128EEESA_NS7_ILi256EEEEEELi256ENS_12float_e4m3_tEfNS_4arch4Sm90ELb0ELb0ELb1ELb1ELb0ELb0ELb0ELb1ELb1ELb1ELb0ELb0EEENS1_21CollectiveEpilogueFwdINS6_IJSA_SB_SA_EEES9_NS_10bfloat16_tESF_Li256ELb1ELb1ELb0ELb1EEENS1_36VarlenDynamicPersistentTileSchedulerILi128ELi128ELi256ELi128ELb0ELb1ELb1ELb0ELb1ELb1EEEEEEEEEvNT_6ParamsE)
        /*0464*/ 	.word	0x00000040


	//----- nvinfo : EIATTR_MIN_STACK_SIZE
	.align		4
.L_245:
        /*0468*/ 	.byte	0x04, 0x12
        /*046a*/ 	.short	(.L_247 - .L_246)
	.align		4
.L_246:
        /*046c*/ 	.word	index@(_ZN7cutlass13device_kernelIN5flash11enable_sm90INS1_16FlashAttnFwdSm90INS1_25CollectiveMainloopFwdSm90ILi2EN4cute5tupleIJNS5_1CILi1EEES8_S8_EEENS6_IJNS7_ILi128EEESA_NS7_ILi256EEEEEELi256ENS_12float_e4m3_tEfNS_4arch4Sm90ELb0ELb0ELb1ELb1ELb0ELb1ELb0ELb1ELb1ELb1ELb0ELb0EEENS1_21CollectiveEpilogueFwdINS6_IJSA_SB_SA_EEES9_NS_10bfloat16_tESF_Li256ELb1ELb1ELb0ELb1EEENS1_36VarlenDynamicPersistentTileSchedulerILi128ELi128ELi256ELi128ELb0ELb1ELb1ELb0ELb1ELb1EEEEEEEEEvNT_6ParamsE)
        /*0470*/ 	.word	0x00000088


	//----- nvinfo : EIATTR_MIN_STACK_SIZE
	.align		4
.L_247:
        /*0474*/ 	.byte	0x04, 0x12
        /*0476*/ 	.short	(.L_249 - .L_248)
	.align		4
.L_248:
        /*0478*/ 	.word	index@(_ZN7cutlass13device_kernelIN5flash11enable_sm90INS1_16FlashAttnFwdSm90INS1_25CollectiveMainloopFwdSm90ILi2EN4cute5tupleIJNS5_1CILi1EEES8_S8_EEENS6_IJNS7_ILi128EEENS7_ILi64EEENS7_ILi256EEEEEELi256ENS_12float_e4m3_tEfNS_4arch4Sm90ELb0ELb1ELb1ELb0ELb0ELb0ELb0ELb1ELb1ELb1ELb0ELb0EEENS1_21CollectiveEpilogueFwdINS6_IJSA_SC_SB_EEES9_NS_10bfloat16_tESG_Li256ELb0ELb1ELb0ELb1EEENS1_30DynamicPersistentTileSchedulerILi256ELi128ELb0ELb1ELb1EEEEEEEEEvNT_6ParamsE)
        /*047c*/ 	.word	0x00000038


	//----- nvinfo : EIATTR_MIN_STACK_SIZE
	.align		4
.L_249:
        /*0480*/ 	.byte	0x04, 0x12
        /*0482*/ 	.short	(.L_251 - .L_250)
	.align		4
.L_250:
        /*0484*/ 	.word	index@(_ZN7cutlass13device_kernelIN5flash11enable_sm90INS1_16FlashAttnFwdSm90INS1_25CollectiveMainloopFwdSm90ILi2EN4cute5tupleIJNS5_1CILi1EEES8_S8_EEENS6_IJNS7_ILi128EEENS7_ILi64EEENS7_ILi256EEEEEELi256ENS_12float_e4m3_tEfNS_4arch4Sm90ELb0ELb1ELb1ELb1ELb0ELb0ELb0ELb1ELb1ELb1ELb0ELb0EEENS1_21CollectiveEpilogueFwdINS6_IJSA_SC_SB_EEES9_NS_10bfloat16_tESG_Li256ELb1ELb1ELb0ELb1EEENS1_36VarlenDynamicPersistentTileSchedulerILi128ELi64ELi256ELi128ELb0ELb1ELb1ELb1ELb0ELb1EEEEEEEEEvNT_6ParamsE)
        /*0488*/ 	.word	0x00000040


	//----- nvinfo : EIATTR_MIN_STACK_SIZE
	.align		4
.L_251:
        /*048c*/ 	.byte	0x04, 0x12
        /*048e*/ 	.short	(.L_253 - .L_252)
	.align		4
.L_252:
        /*0490*/ 	.word	index@(_ZN7cutlass13device_kernelIN5flash11enable_sm90INS1_16FlashAttnFwdSm90INS1_25CollectiveMainloopFwdSm90ILi2EN4cute5tupleIJNS5_1CILi1EEES8_S8_EEENS6_IJNS7_ILi128EEENS7_ILi64EEENS7_ILi256EEEEEELi256ENS_12float_e4m3_tEfNS_4arch4Sm90ELb0ELb1ELb1ELb1ELb0ELb1ELb0ELb1ELb1ELb1ELb0ELb0EEENS1_21CollectiveEpilogueFwdINS6_IJSA_SC_SB_EEES9_NS_10bfloat16_tESG_Li256ELb1ELb1ELb0ELb1EEENS1_36VarlenDynamicPersistentTileSchedulerILi128ELi64ELi256ELi128ELb0ELb1ELb1ELb1ELb0ELb1EEEEEEEEEvNT_6ParamsE)
        /*0494*/ 	.word	0x00000078


	//----- nvinfo : EIATTR_MIN_STACK_SIZE
	.align		4
.L_253:
        /*0498*/ 	.byte	0x04, 0x12
        /*049a*/ 	.short	(.L_255 - .L_254)
	.align		4
.L_254:
        /*049c*/ 	.word	index@(_ZN7cutlass13device_kernelIN5flash11enable_sm90INS1_16FlashAttnFwdSm90INS1_25CollectiveMainloopFwdSm90ILi2EN4cute5tupleIJNS5_1CILi1EEES8_S8_EEENS6_IJNS7_ILi128EEESA_NS7_ILi256EEEEEELi256ENS_12float_e4m3_tEfNS_4arch4Sm90ELb1ELb0ELb1ELb0ELb0ELb0ELb0ELb1ELb1ELb1ELb0ELb0EEENS1_21CollectiveEpilogueFwdINS6_IJSA_SB_SA_EEES9_NS_10bfloat16_tESF_Li256ELb0ELb1ELb0ELb1EEENS1_30DynamicPersistentTileSchedulerILi256ELi128ELb0ELb1ELb1EEEEEEEEEvNT_6ParamsE)
        /*04a0*/ 	.word	0x00000038


	//----- nvinfo : EIATTR_MIN_STACK_SIZE
	.align		4
.L_255:
        /*04a4*/ 	.byte	0x04, 0x12
        /*04a6*/ 	.short	(.L_257 - .L_256)
	.align		4
.L_256:
        /*04a8*/ 	.word	index@(_ZN7cutlass13device_kernelIN5flash11enable_sm90INS1_16FlashAttnFwdSm90INS1_25CollectiveMainloopFwdSm90ILi2EN4cute5tupleIJNS5_1CILi1EEES8_S8_EEENS6_IJNS7_ILi128EEESA_NS7_ILi256EEEEEELi256ENS_12float_e4m3_tEfNS_4arch4Sm90ELb1ELb0ELb1ELb1ELb0ELb0ELb0ELb1ELb1ELb1ELb0ELb0EEENS1_21CollectiveEpilogueFwdINS6_IJSA_SB_SA_EEES9_NS_10bfloat16_tESF_Li256ELb1ELb1ELb0ELb1EEENS1_36VarlenDynamicPersistentTileSchedulerILi128ELi128ELi256ELi128ELb0ELb1ELb1ELb1ELb1ELb1EEEEEEEEEvNT_6ParamsE)
        /*04ac*/ 	.word	0x00000048


	//----- nvinfo : EIATTR_MIN_STACK_SIZE
	.align		4
.L_257:
        /*04b0*/ 	.byte	0x04, 0x12
        /*04b2*/ 	.short	(.L_259 - .L_258)
	.align		4
.L_258:
        /*04b4*/ 	.word	index@(_ZN7cutlass13device_kernelIN5flash11enable_sm90INS1_16FlashAttnFwdSm90INS1_25CollectiveMainloopFwdSm90ILi2EN4cute5tupleIJNS5_1CILi1EEES8_S8_EEENS6_IJNS7_ILi128EEESA_NS7_ILi256EEEEEELi256ENS_12float_e4m3_tEfNS_4arch4Sm90ELb1ELb0ELb1ELb1ELb0ELb1ELb0ELb1ELb1ELb1ELb0ELb0EEENS1_21CollectiveEpilogueFwdINS6_IJSA_SB_SA_EEES9_NS_10bfloat16_tESF_Li256ELb1ELb1ELb0ELb1EEENS1_36VarlenDynamicPersistentTileSchedulerILi128ELi128ELi256ELi128ELb0ELb1ELb1ELb1ELb1ELb1EEEEEEEEEvNT_6ParamsE)
        /*04b8*/ 	.word	0x00000088


	//----- nvinfo : EIATTR_MIN_STACK_SIZE
	.align		4
.L_259:
        /*04bc*/ 	.byte	0x04, 0x12
        /*04be*/ 	.short	(.L_261 - .L_260)
	.align		4
.L_260:
        /*04c0*/ 	.word	index@(_ZN7cutlass13device_kernelIN5flash11enable_sm90INS1_16FlashAttnFwdSm90INS1_25CollectiveMainloopFwdSm90ILi2EN4cute5tupleIJNS5_1CILi1EEES8_S8_EEENS6_IJNS7_ILi128EEENS7_ILi160EEENS7_ILi192EEEEEELi192ENS_12float_e4m3_tEfNS_4arch4Sm90ELb0ELb0ELb1ELb0ELb0ELb0ELb0ELb1ELb1ELb1ELb0ELb0EEENS1_21CollectiveEpilogueFwdINS6_IJSA_SC_SB_EEES9_NS_10bfloat16_tESG_Li256ELb0ELb1ELb0ELb1EEENS1_29StaticPersistentTileSchedulerILb0EEEEEEEEEvNT_6ParamsE)
        /*04c4*/ 	.word	0x00000018


	//----- nvinfo : EIATTR_MIN_STACK_SIZE
	.align		4
.L_261:
        /*04c8*/ 	.byte	0x04, 0x12
        /*04ca*/ 	.short	(.L_263 - .L_262)
	.align		4
.L_262:
        /*04cc*/ 	.word	index@(_ZN7cutlass13device_kernelIN5flash11enable_sm90INS1_16FlashAttnFwdSm90INS1_25CollectiveMainloopFwdSm90ILi2EN4cute5tupleIJNS5_1CILi2EEENS7_ILi1EEES9_EEENS6_IJNS7_ILi128EEENS7_ILi160EEENS7_ILi192EEEEEELi192ENS_12float_e4m3_tEfNS_4arch4Sm90ELb0ELb0ELb1ELb0ELb0ELb0ELb0ELb1ELb1ELb1ELb0ELb0EEENS1_21CollectiveEpilogueFwdINS6_IJSB_SD_SC_EEESA_NS_10bfloat16_tESH_Li256ELb0ELb1ELb0ELb1EEENS1_29StaticPersistentTileSchedulerILb0EEEEEEEEEvNT_6ParamsE)
        /*04d0*/ 	.word	0x00000020


	//----- nvinfo : EIATTR_MIN_STACK_SIZE
	.align		4
.L_263:
        /*04d4*/ 	.byte	0x04, 0x12
        /*04d6*/ 	.short	(.L_265 - .L_264)
	.align		4
.L_264:
        /*04d8*/ 	.word	index@(_ZN7cutlass13device_kernelIN5flash11enable_sm90INS1_16FlashAttnFwdSm90INS1_25CollectiveMainloopFwdSm90ILi2EN4cute5tupleIJNS5_1CILi1EEES8_S8_EEENS6_IJNS7_ILi128EEENS7_ILi160EEENS7_ILi192EEEEEELi192ENS_12float_e4m3_tEfNS_4arch4Sm90ELb0ELb0ELb1ELb1ELb0ELb0ELb0ELb1ELb1ELb1ELb0ELb0EEENS1_21CollectiveEpilogueFwdINS6_IJSA_SC_SB_EEES9_NS_10bfloat16_tESG_Li256ELb1ELb1ELb0ELb1EEENS1_36VarlenDynamicPersistentTileSchedulerILi128ELi160ELi256ELi128ELb0ELb1ELb1ELb0ELb1ELb1EEEEEEEEEvNT_6ParamsE)
        /*04dc*/ 	.word	0x00000030


	//----- nvinfo : EIATTR_MIN_STACK_SIZE
	.align		4
.L_265:
        /*04e0*/ 	.byte	0x04, 0x12
        /*04e2*/ 	.short	(.L_267 - .L_266)
	.align		4
.L_266:
        /*04e4*/ 	.word	index@(_ZN7cutlass13device_kernelIN5flash11enable_sm90INS1_16FlashAttnFwdSm90INS1_25CollectiveMainloopFwdSm90ILi2EN4cute5tupleIJNS5_1CILi1EEES8_S8_EEENS6_IJNS7_ILi128EEENS7_ILi160EEENS7_ILi192EEEEEELi192ENS_12float_e4m3_tEfNS_4arch4Sm90ELb0ELb0ELb1ELb1ELb0ELb1ELb0ELb1ELb1ELb1ELb0ELb0EEENS1_21CollectiveEpilogueFwdINS6_IJSA_SC_SB_EEES9_NS_10bfloat16_tESG_Li256ELb1ELb1ELb0ELb1EEENS1_36VarlenDynamicPersistentTileSchedulerILi128ELi160ELi256ELi128ELb0ELb1ELb1ELb0ELb1ELb1EEEEEEEEEvNT_6ParamsE)
        /*04e8*/ 	.word	0x00000098


	//----- nvinfo : EIATTR_MIN_STACK_SIZE
	.align		4
.L_267:
        /*04ec*/ 	.byte	0x04, 0x12
        /*04ee*/ 	.short	(.L_269 - .L_268)
	.align		4
.L_268:
        /*04f0*/ 	.word	index@(_ZN7cutlass13device_kernelIN5flash11enable_sm90INS1_16FlashAttnFwdSm90INS1_25CollectiveMainloopFwdSm90ILi2EN4cute5tupleIJNS5_1CILi1EEES8_S8_EEENS6_IJNS7_ILi128EEESA_NS7_ILi192EEEEEELi192ENS_12float_e4m3_tEfNS_4arch4Sm90ELb0ELb1ELb1ELb0ELb0ELb0ELb0ELb1ELb1ELb1ELb0ELb0EEENS1_21CollectiveEpilogueFwdINS6_IJSA_SB_SA_EEES9_NS_10bfloat16_tESF_Li256ELb0ELb1ELb0ELb1EEENS1_30DynamicPersistentTileSchedulerILi256ELi128ELb0ELb1ELb1EEEEEEEEEvNT_6ParamsE)
        /*04f4*/ 	.word	0x00000030


	//----- nvinfo : EIATTR_MIN_STACK_SIZE
	.align		4
.L_269:
        /*04f8*/ 	.byte	0x04, 0x12
        /*04fa*/ 	.short	(.L_271 - .L_270)
	.align		4
.L_270:
        /*04fc*/ 	.word	index@(_ZN7cutlass13device_kernelIN5flash11enable_sm90INS1_16FlashAttnFwdSm90INS1_25CollectiveMainloopFwdSm90ILi2EN4cute5tupleIJNS5_1CILi1EEES8_S8_EEENS6_IJNS7_ILi128EEESA_NS7_ILi192EEEEEELi192ENS_12float_e4m3_tEfNS_4arch4Sm90ELb0ELb1ELb1ELb1ELb0ELb0ELb0ELb1ELb1ELb1ELb0ELb0EEENS1_21CollectiveEpilogueFwdINS6_IJSA_SB_SA_EEES9_NS_10bfloat16_tESF_Li256ELb1ELb1ELb0ELb1EEENS1_36VarlenDynamicPersistentTileSchedulerILi128ELi128ELi256ELi128ELb0ELb1ELb1ELb1ELb0ELb1EEEEEEEEEvNT_6ParamsE)
        /*0500*/ 	.word	0x00000040


	//----- nvinfo : EIATTR_MIN_STACK_SIZE
	.align		4
.L_271:
        /*0504*/ 	.byte	0x04, 0x12
        /*0506*/ 	.short	(.L_273 - .L_272)
	.align		4
.L_272:
        /*0508*/ 	.word	index@(_ZN7cutlass13device_kernelIN5flash11enable_sm90INS1_16FlashAttnFwdSm90INS1_25CollectiveMainloopFwdSm90ILi2EN4cute5tupleIJNS5_1CILi1EEES8_S8_EEENS6_IJNS7_ILi128EEESA_NS7_ILi192EEEEEELi192ENS_12float_e4m3_tEfNS_4arch4Sm90ELb0ELb1ELb1ELb1ELb0ELb1ELb0ELb1ELb1ELb1ELb0ELb0EEENS1_21CollectiveEpilogueFwdINS6_IJSA_SB_SA_EEES9_NS_10bfloat16_tESF_Li256ELb1ELb1ELb0ELb1EEENS1_36VarlenDynamicPersistentTileSchedulerILi128ELi128ELi256ELi128ELb0ELb1ELb1ELb1ELb0ELb1EEEEEEEEEvNT_6ParamsE)
        /*050c*/ 	.word	0x00000080


	//----- nvinfo : EIATTR_MIN_STACK_SIZE
	.align		4
.L_273:
        /*0510*/ 	.byte	0x04, 0x12
        /*0512*/ 	.short	(.L_275 - .L_274)
	.align		4
.L_274:
        /*0514*/ 	.word	index@(_ZN7cutlass13device_kernelIN5flash11enable_sm90INS1_16FlashAttnFwdSm90INS1_25CollectiveMainloopFwdSm90ILi2EN4cute5tupleIJNS5_1CILi1EEES8_S8_EEENS6_IJNS7_ILi128EEENS7_ILi160EEENS7_ILi192EEEEEELi192ENS_12float_e4m3_tEfNS_4arch4Sm90ELb1ELb0ELb1ELb0ELb0ELb0ELb0ELb1ELb1ELb1ELb0ELb0EEENS1_21CollectiveEpilogueFwdINS6_IJSA_SC_SB_EEES9_NS_10bfloat16_tESG_Li256ELb0ELb1ELb0ELb1EEENS1_30DynamicPersistentTileSchedulerILi256ELi128ELb0ELb1ELb1EEEEEEEEEvNT_6ParamsE)
        /*0518*/ 	.word	0x00000028


	//----- nvinfo : EIATTR_MIN_STACK_SIZE
	.align		4
.L_275:
        /*051c*/ 	.byte	0x04, 0x12
        /*051e*/ 	.short	(.L_277 - .L_276)
	.align		4
.L_276:
        /*0520*/ 	.word	index@(_ZN7cutlass13device_kernelIN5flash11enable_sm90INS1_16FlashAttnFwdSm90INS1_25CollectiveMainloopFwdSm90ILi2EN4cute5tupleIJNS5_1CILi1EEES8_S8_EEENS6_IJNS7_ILi128EEENS7_ILi160EEENS7_ILi192EEEEEELi192ENS_12float_e4m3_tEfNS_4arch4Sm90ELb1ELb0ELb1ELb1ELb0ELb0ELb0ELb1ELb1ELb1ELb0ELb0EEENS1_21CollectiveEpilogueFwdINS6_IJSA_SC_SB_EEES9_NS_10bfloat16_tESG_Li256ELb1ELb1ELb0ELb1EEENS1_36VarlenDynamicPersistentTileSchedulerILi128ELi160ELi256ELi128ELb0ELb1ELb1ELb1ELb1ELb1EEEEEEEEEvNT_6ParamsE)
        /*0524*/ 	.word	0x00000040


	//----- nvinfo : EIATTR_MIN_STACK_SIZE
	.align		4
.L_277:
        /*0528*/ 	.byte	0x04, 0x12
        /*052a*/ 	.short	(.L_279 - .L_278)
	.align		4
.L_278:
        /*052c*/ 	.word	index@(_ZN7cutlass13device_kernelIN5flash11enable_sm90INS1_16FlashAttnFwdSm90INS1_25CollectiveMainloopFwdSm90ILi2EN4cute5tupleIJNS5_1CILi1EEES8_S8_EEENS6_IJNS7_ILi128EEENS7_ILi160EEENS7_ILi192EEEEEELi192ENS_12float_e4m3_tEfNS_4arch4Sm90ELb1ELb0ELb1ELb1ELb0ELb1ELb0ELb1ELb1ELb1ELb0ELb0EEENS1_21CollectiveEpilogueFwdINS6_IJSA_SC_SB_EEES9_NS_10bfloat16_tESG_Li256ELb1ELb1ELb0ELb1EEENS1_36VarlenDynamicPersistentTileSchedulerILi128ELi160ELi256ELi128ELb0ELb1ELb1ELb1ELb1ELb1EEEEEEEEEvNT_6ParamsE)
        /*0530*/ 	.word	0x00000088


	//----- nvinfo : EIATTR_MIN_STACK_SIZE
	.align		4
.L_279:
        /*0534*/ 	.byte	0x04, 0x12
        /*0536*/ 	.short	(.L_281 - .L_280)
	.align		4
.L_280:
        /*0538*/ 	.word	index@(_ZN7cutlass13device_kernelIN5flash11enable_sm90INS1_16FlashAttnFwdSm90INS1_25CollectiveMainloopFwdSm90ILi2EN4cute5tupleIJNS5_1CILi1EEES8_S8_EEENS6_IJNS7_ILi128EEENS7_ILi224EEESA_EEELi128ENS_12float_e4m3_tEfNS_4arch4Sm90ELb0ELb0ELb1ELb0ELb0ELb0ELb0ELb1ELb1ELb1ELb0ELb0EEENS1_21CollectiveEpilogueFwdINS6_IJSA_SA_SB_EEES9_NS_10bfloat16_tESF_Li256ELb0ELb1ELb0ELb1EEENS1_29StaticPersistentTileSchedulerILb0EEEEEEEEEvNT_6ParamsE)
        /*053c*/ 	.word	0x00000020


	//----- nvinfo : EIATTR_MIN_STACK_SIZE
	.align		4
.L_281:
        /*0540*/ 	.byte	0x04, 0x12
        /*0542*/ 	.short	(.L_283 - .L_282)
	.align		4
.L_282:
        /*0544*/ 	.word	index@(_ZN7cutlass13device_kernelIN5flash11enable_sm90INS1_16FlashAttnFwdSm90INS1_25CollectiveMainloopFwdSm90ILi2EN4cute5tupleIJNS5_1CILi1EEES8_S8_EEENS6_IJNS7_ILi128EEENS7_ILi224EEESA_EEELi128ENS_12float_e4m3_tEfNS_4arch4Sm90ELb0ELb0ELb1ELb1ELb0ELb0ELb0ELb1ELb1ELb1ELb0ELb0EEENS1_21CollectiveEpilogueFwdINS6_IJSA_SA_SB_EEES9_NS_10bfloat16_tESF_Li256ELb1ELb1ELb0ELb1EEENS1_36VarlenDynamicPersistentTileSchedulerILi128ELi224ELi256ELi128ELb0ELb1ELb1ELb0ELb1ELb1EEEEEEEEEvNT_6ParamsE)
        /*0548*/ 	.word	0x00000030


	//----- nvinfo : EIATTR_MIN_STACK_SIZE
	.align		4
.L_283:
        /*054c*/ 	.byte	0x04, 0x12
        /*054e*/ 	.short	(.L_285 - .L_284)
	.align		4
.L_284:
        /*0550*/ 	.word	index@(_ZN7cutlass13device_kernelIN5flash11enable_sm90INS1_16FlashAttnFwdSm90INS1_25CollectiveMainloopFwdSm90ILi2EN4cute5tupleIJNS5_1CILi1EEES8_S8_EEENS6_IJNS7_ILi128EEENS7_ILi224EEESA_EEELi128ENS_12float_e4m3_tEfNS_4arch4Sm90ELb0ELb0ELb1ELb1ELb0ELb1ELb0ELb1ELb1ELb1ELb0ELb0EEENS1_21CollectiveEpilogueFwdINS6_IJSA_SA_SB_EEES9_NS_10bfloat16_tESF_Li256ELb1ELb1ELb0ELb1EEENS1_36VarlenDynamicPersistentTileSchedulerILi128ELi224ELi256ELi128ELb0ELb1ELb1ELb0ELb1ELb1EEEEEEEEEvNT_6ParamsE)
        /*0554*/ 	.word	0x00000108


	//----- nvinfo : EIATTR_MIN_STACK_SIZE
	.align		4
.L_285:
        /*0558*/ 	.byte	0x04, 0x12
        /*055a*/ 	.short	(.L_287 - .L_286)
	.align		4
.L_286:
        /*055c*/ 	.word	index@(_ZN7cutlass13device_kernelIN5flash11enable_sm90INS1_16FlashAttnFwdSm90INS1_25CollectiveMainloopFwdSm90ILi2EN4cute5tupleIJNS5_1CILi1EEES8_S8_EEENS6_IJNS7_ILi128EEENS7_ILi192EEESA_EEELi128ENS_12float_e4m3_tEfNS_4arch4Sm90ELb0ELb1ELb1ELb0ELb0ELb0ELb0ELb1ELb1ELb1ELb0ELb0EEENS1_21CollectiveEpilogueFwdINS6_IJSA_SA_SB_EEES9_NS_10bfloat16_tESF_Li256ELb0ELb1ELb0ELb1EEENS1_30DynamicPersistentTileSchedulerILi256ELi128ELb0ELb1ELb1EEEEEEEEEvNT_6ParamsE)
        /*0560*/ 	.word	0x00000030


	//----- nvinfo : EIATTR_MIN_STACK_SIZE
	.align		4
.L_287:
        /*0564*/ 	.byte	0x04, 0x12
        /*0566*/ 	.short	(.L_289 - .L_288)
	.align		4
.L_288:
        /*0568*/ 	.word	index@(_ZN7cutlass13device_kernelIN5flash11enable_sm90INS1_16FlashAttnFwdSm90INS1_25CollectiveMainloopFwdSm90ILi2EN4cute5tupleIJNS5_1CILi1EEES8_S8_EEENS6_IJNS7_ILi128EEENS7_ILi192EEESA_EEELi128ENS_12float_e4m3_tEfNS_4arch4Sm90ELb0ELb1ELb1ELb1ELb0ELb0ELb0ELb1ELb1ELb1ELb0ELb0EEENS1_21CollectiveEpilogueFwdINS6_IJSA_SA_SB_EEES9_NS_10bfloat16_tESF_Li256ELb1ELb1ELb0ELb1EEENS1_36VarlenDynamicPersistentTileSchedulerILi128ELi192ELi256ELi128ELb0ELb1ELb1ELb1ELb0ELb1EEEEEEEEEvNT_6ParamsE)
        /*056c*/ 	.word	0x00000040


	//----- nvinfo : EIATTR_MIN_STACK_SIZE
	.align		4
.L_289:
        /*0570*/ 	.byte	0x04, 0x12
        /*0572*/ 	.short	(.L_291 - .L_290)
	.align		4
.L_290:
        /*0574*/ 	.word	index@(_ZN7cutlass13device_kernelIN5flash11enable_sm90INS1_16FlashAttnFwdSm90INS1_25CollectiveMainloopFwdSm90ILi2EN4cute5tupleIJNS5_1CILi1EEES8_S8_EEENS6_IJNS7_ILi128EEENS7_ILi192EEESA_EEELi128ENS_12float_e4m3_tEfNS_4arch4Sm90ELb0ELb1ELb1ELb1ELb0ELb1ELb0ELb1ELb1ELb1ELb0ELb0EEENS1_21CollectiveEpilogueFwdINS6_IJSA_SA_SB_EEES9_NS_10bfloat16_tESF_Li256ELb1ELb1ELb0ELb1EEENS1_36VarlenDynamicPersistentTileSchedulerILi128ELi192ELi256ELi128ELb0ELb1ELb1ELb1ELb0ELb1EEEEEEEEEvNT_6ParamsE)
        /*0578*/ 	.word	0x00000070


	//----- nvinfo : EIATTR_MIN_STACK_SIZE
	.align		4
.L_291:
        /*057c*/ 	.byte	0x04, 0x12
        /*057e*/ 	.short	(.L_293 - .L_292)
	.align		4
.L_292:
        /*0580*/ 	.word	index@(_ZN7cutlass13device_kernelIN5flash11enable_sm90INS1_16FlashAttnFwdSm90INS1_25CollectiveMainloopFwdSm90ILi2EN4cute5tupleIJNS5_1CILi1EEES8_S8_EEENS6_IJNS7_ILi128EEENS7_ILi224EEESA_EEELi128ENS_12float_e4m3_tEfNS_4arch4Sm90ELb1ELb0ELb1ELb0ELb0ELb0ELb0ELb1ELb1ELb1ELb0ELb0EEENS1_21CollectiveEpilogueFwdINS6_IJSA_SA_SB_EEES9_NS_10bfloat16_tESF_Li256ELb0ELb1ELb0ELb1EEENS1_30DynamicPersistentTileSchedulerILi256ELi128ELb0ELb1ELb1EEEEEEEEEvNT_6ParamsE)
        /*0584*/ 	.word	0x00000028


	//----- nvinfo : EIATTR_MIN_STACK_SIZE
	.align		4
.L_293:
        /*0588*/ 	.byte	0x04, 0x12
        /*058a*/ 	.short	(.L_295 - .L_294)
	.align		4
.L_294:
        /*058c*/ 	.word	index@(_ZN7cutlass13device_kernelIN5flash11enable_sm90INS1_16FlashAttnFwdSm90INS1_25CollectiveMainloopFwdSm90ILi2EN4cute5tupleIJNS5_1CILi1EEES8_S8_EEENS6_IJNS7_ILi128EEENS7_ILi224EEESA_EEELi128ENS_12float_e4m3_tEfNS_4arch4Sm90ELb1ELb0ELb1ELb1ELb0ELb0ELb0ELb1ELb1ELb1ELb0ELb0EEENS1_21CollectiveEpilogueFwdINS6_IJSA_SA_SB_EEES9_NS_10bfloat16_tESF_Li256ELb1ELb1ELb0ELb1EEENS1_36VarlenDynamicPersistentTileSchedulerILi128ELi224ELi256ELi128ELb0ELb1ELb1ELb1ELb1ELb1EEEEEEEEEvNT_6ParamsE)
        /*0590*/ 	.word	0x00000038


	//----- nvinfo : EIATTR_MIN_STACK_SIZE
	.align		4
.L_295:
        /*0594*/ 	.byte	0x04, 0x12
        /*0596*/ 	.short	(.L_297 - .L_296)
	.align		4
.L_296:
        /*0598*/ 	.word	index@(_ZN7cutlass13device_kernelIN5flash11enable_sm90INS1_16FlashAttnFwdSm90INS1_25CollectiveMainloopFwdSm90ILi2EN4cute5tupleIJNS5_1CILi1EEES8_S8_EEENS6_IJNS7_ILi128EEENS7_ILi224EEESA_EEELi128ENS_12float_e4m3_tEfNS_4arch4Sm90ELb1ELb0ELb1ELb1ELb0ELb1ELb0ELb1ELb1ELb1ELb0ELb0EEENS1_21CollectiveEpilogueFwdINS6_IJSA_SA_SB_EEES9_NS_10bfloat16_tESF_Li256ELb1ELb1ELb0ELb1EEENS1_36VarlenDynamicPersistentTileSchedulerILi128ELi224ELi256ELi128ELb0ELb1ELb1ELb1ELb1ELb1EEEEEEEEEvNT_6ParamsE)
        /*059c*/ 	.word	0x000000f8


	//----- nvinfo : EIATTR_MIN_STACK_SIZE
	.align		4
.L_297:
        /*05a0*/ 	.byte	0x04, 0x12
        /*05a2*/ 	.short	(.L_299 - .L_298)
	.align		4
.L_298:
        /*05a4*/ 	.word	index@(_ZN7cutlass13device_kernelIN5flash11enable_sm90INS1_16FlashAttnFwdSm90INS1_25CollectiveMainloopFwdSm90ILi2EN4cute5tupleIJNS5_1CILi1EEES8_S8_EEENS6_IJNS7_ILi192EEENS7_ILi128EEENS7_ILi96EEEEEELi96ENS_12float_e4m3_tEfNS_4arch4Sm90ELb0ELb0ELb1ELb0ELb0ELb0ELb0ELb1ELb1ELb1ELb0ELb0EEENS1_21CollectiveEpilogueFwdINS6_IJSA_SC_SB_EEES9_NS_10bfloat16_tESG_Li384ELb0ELb1ELb0ELb1EEENS1_29StaticPersistentTileSchedulerILb0EEEEEEEEEvNT_6ParamsE)
        /*05a8*/ 	.word	0x00000008


	//----- nvinfo : EIATTR_MIN_STACK_SIZE
	.align		4
.L_299:
        /*05ac*/ 	.byte	0x04, 0x12
        /*05ae*/ 	.short	(.L_301 - .L_300)
	.align		4
.L_300:
        /*05b0*/ 	.word	index@(_ZN7cutlass13device_kernelIN5flash11enable_sm90INS1_16FlashAttnFwdSm90INS1_25CollectiveMainloopFwdSm90ILi2EN4cute5tupleIJNS5_1CILi1EEES8_S8_EEENS6_IJNS7_ILi192EEENS7_ILi128EEENS7_ILi96EEEEEELi96ENS_12float_e4m3_tEfNS_4arch4Sm90ELb0ELb0ELb1ELb1ELb0ELb0ELb0ELb1ELb1ELb1ELb0ELb0EEENS1_21CollectiveEpilogueFwdINS6_IJSA_SC_SB_EEES9_NS_10bfloat16_tESG_Li384ELb1ELb1ELb0ELb1EEENS1_36VarlenDynamicPersistentTileSchedulerILi192ELi128ELi384ELi128ELb0ELb1ELb1ELb0ELb1ELb1EEEEEEEEEvNT_6ParamsE)
        /*05b4*/ 	.word	0x00000018


	//----- nvinfo : EIATTR_MIN_STACK_SIZE
	.align		4
.L_301:
        /*05b8*/ 	.byte	0x04, 0x12
        /*05ba*/ 	.short	(.L_303 - .L_302)
	.align		4
.L_302:
        /*05bc*/ 	.word	index@(_ZN7cutlass13device_kernelIN5flash11enable_sm90INS1_16FlashAttnFwdSm90INS1_25CollectiveMainloopFwdSm90ILi2EN4cute5tupleIJNS5_1CILi1EEES8_S8_EEENS6_IJNS7_ILi192EEENS7_ILi128EEENS7_ILi96EEEEEELi96ENS_12float_e4m3_tEfNS_4arch4Sm90ELb0ELb0ELb1ELb1ELb0ELb1ELb0ELb1ELb1ELb1ELb0ELb0EEENS1_21CollectiveEpilogueFwdINS6_IJSA_SC_SB_EEES9_NS_10bfloat16_tESG_Li384ELb1ELb1ELb0ELb1EEENS1_36VarlenDynamicPersistentTileSchedulerILi192ELi128ELi384ELi128ELb0ELb1ELb1ELb0ELb1ELb1EEEEEEEEEvNT_6ParamsE)
        /*05c0*/ 	.word	0x00000078


	//----- nvinfo : EIATTR_MIN_STACK_SIZE
	.align		4
.L_303:
        /*05c4*/ 	.byte	0x04, 0x12
        /*05c6*/ 	.short	(.L_305 - .L_304)
	.align		4
.L_304:
        /*05c8*/ 	.word	index@(_ZN7cutlass13device_kernelIN5flash11enable_sm90INS1_16FlashAttnFwdSm90INS1_25CollectiveMainloopFwdSm90ILi2EN4cute5tupleIJNS5_1CILi1EEES8_S8_EEENS6_IJNS7_ILi192EEENS7_ILi128EEENS7_ILi96EEEEEELi96ENS_12float_e4m3_tEfNS_4arch4Sm90ELb0ELb1ELb1ELb0ELb0ELb0ELb0ELb1ELb1ELb1ELb0ELb0EEENS1_21CollectiveEpilogueFwdINS6_IJSA_SC_SB_EEES9_NS_10bfloat16_tESG_Li384ELb0ELb1ELb0ELb1EEENS1_30DynamicPersistentTileSchedulerILi384ELi128ELb0ELb1ELb1EEEEEEEEEvNT_6ParamsE)
        /*05cc*/ 	.word	0x00000010


	//----- nvinfo : EIATTR_MIN_STACK_SIZE
	.align		4
.L_305:
        /*05d0*/ 	.byte	0x04, 0x12
        /*05d2*/ 	.short	(.L_307 - .L_306)
	.align		4
.L_306:
        /*05d4*/ 	.word	index@(_ZN7cutlass13device_kernelIN5flash11enable_sm90INS1_16FlashAttnFwdSm90INS1_25CollectiveMainloopFwdSm90ILi2EN4cute5tupleIJNS5_1CILi1EEES8_S8_EEENS6_IJNS7_ILi192EEENS7_ILi128EEENS7_ILi96EEEEEELi96ENS_12float_e4m3_tEfNS_4arch4Sm90ELb0ELb1ELb1ELb1ELb0ELb0ELb0ELb1ELb1ELb1ELb0ELb0EEENS1_21CollectiveEpilogueFwdINS6_IJSA_SC_SB_EEES9_NS_10bfloat16_tESG_Li384ELb1ELb1ELb0ELb1EEENS1_36VarlenDynamicPersistentTileSchedulerILi192ELi128ELi384ELi128ELb0ELb1ELb1ELb1ELb0ELb1EEEEEEEEEvNT_6ParamsE)
        /*05d8*/ 	.word	0x00000018


	//----- nvinfo : EIATTR_MIN_STACK_SIZE
	.align		4
.L_307:
        /*05dc*/ 	.byte	0x04, 0x12
        /*05de*/ 	.short	(.L_309 - .L_308)
	.align		4
.L_308:
        /*05e0*/ 	.word	index@(_ZN7cutlass13device_kernelIN5flash11enable_sm90INS1_16FlashAttnFwdSm90INS1_25CollectiveMainloopFwdSm90ILi2EN4cute5tupleIJNS5_1CILi1EEES8_S8_EEENS6_IJNS7_ILi192EEENS7_ILi128EEENS7_ILi96EEEEEELi96ENS_12float_e4m3_tEfNS_4arch4Sm90ELb0ELb1ELb1ELb1ELb0ELb1ELb0ELb1ELb1ELb1ELb0ELb0EEENS1_21CollectiveEpilogueFwdINS6_IJSA_SC_SB_EEES9_NS_10bfloat16_tESG_Li384ELb1ELb1ELb0ELb1EEENS1_36VarlenDynamicPersistentTileSchedulerILi192ELi128ELi384ELi128ELb0ELb1ELb1ELb1ELb0ELb1EEEEEEEEEvNT_6ParamsE)
        /*05e4*/ 	.word	0x00000088


	//----- nvinfo : EIATTR_MIN_STACK_SIZE
	.align		4
.L_309:
        /*05e8*/ 	.byte	0x04, 0x12
        /*05ea*/ 	.short	(.L_311 - .L_310)
	.align		4
.L_310:
        /*05ec*/ 	.word	index@(_ZN7cutlass13device_kernelIN5flash11enable_sm90INS1_16FlashAttnFwdSm90INS1_25CollectiveMainloopFwdSm90ILi2EN4cute5tupleIJNS5_1CILi1EEES8_S8_EEENS6_IJNS7_ILi192EEENS7_ILi128EEENS7_ILi96EEEEEELi96ENS_12float_e4m3_tEfNS_4arch4Sm90ELb1ELb0ELb1ELb0ELb0ELb0ELb0ELb1ELb1ELb1ELb0ELb0EEENS1_21CollectiveEpilogueFwdINS6_IJSA_SC_SB_EEES9_NS_10bfloat16_tESG_Li384ELb0ELb1ELb0ELb1EEENS1_30DynamicPersistentTileSchedulerILi384ELi128ELb0ELb1ELb1EEEEEEEEEvNT_6ParamsE)
        /*05f0*/ 	.word	0x00000010


	//----- nvinfo : EIATTR_MIN_STACK_SIZE
	.align		4
.L_311:
        /*05f4*/ 	.byte	0x04, 0x12
        /*05f6*/ 	.short	(.L_313 - .L_312)
	.align		4
.L_312:
        /*05f8*/ 	.word	index@(_ZN7cutlass13device_kernelIN5flash11enable_sm90INS1_16FlashAttnFwdSm90INS1_25CollectiveMainloopFwdSm90ILi2EN4cute5tupleIJNS5_1CILi1EEES8_S8_EEENS6_IJNS7_ILi192EEENS7_ILi128EEENS7_ILi96EEEEEELi96ENS_12float_e4m3_tEfNS_4arch4Sm90ELb1ELb0ELb1ELb1ELb0ELb0ELb0ELb1ELb1ELb1ELb0ELb0EEENS1_21CollectiveEpilogueFwdINS6_IJSA_SC_SB_EEES9_NS_10bfloat16_tESG_Li384ELb1ELb1ELb0ELb1EEENS1_36VarlenDynamicPersistentTileSchedulerILi192ELi128ELi384ELi128ELb0ELb1ELb1ELb1ELb1ELb1EEEEEEEEEvNT_6ParamsE)
        /*05fc*/ 	.word	0x00000020


	//----- nvinfo : EIATTR_MIN_STACK_SIZE
	.align		4
.L_313:
        /*0600*/ 	.byte	0x04, 0x12
        /*0602*/ 	.short	(.L_315 - .L_314)
	.align		4
.L_314:
        /*0604*/ 	.word	index@(_ZN7cutlass13device_kernelIN5flash11enable_sm90INS1_16FlashAttnFwdSm90INS1_25CollectiveMainloopFwdSm90ILi2EN4cute5tupleIJNS5_1CILi1EEES8_S8_EEENS6_IJNS7_ILi192EEENS7_ILi128EEENS7_ILi96EEEEEELi96ENS_12float_e4m3_tEfNS_4arch4Sm90ELb1ELb0ELb1ELb1ELb0ELb1ELb0ELb1ELb1ELb1ELb0ELb0EEENS1_21CollectiveEpilogueFwdINS6_IJSA_SC_SB_EEES9_NS_10bfloat16_tESG_Li384ELb1ELb1ELb0ELb1EEENS1_36VarlenDynamicPersistentTileSchedulerILi192ELi128ELi384ELi128ELb0ELb1ELb1ELb1ELb1ELb1EEEEEEEEEvNT_6ParamsE)
        /*0608*/ 	.word	0x00000088


	//----- nvinfo : EIATTR_MIN_STACK_SIZE
	.align		4
.L_315:
        /*060c*/ 	.byte	0x04, 0x12
        /*060e*/ 	.short	(.L_317 - .L_316)
	.align		4
.L_316:
        /*0610*/ 	.word	index@(_ZN7cutlass13device_kernelIN5flash11enable_sm90INS1_16FlashAttnFwdSm90INS1_25CollectiveMainloopFwdSm90ILi2EN4cute5tupleIJNS5_1CILi1EEES8_S8_EEENS6_IJNS7_ILi192EEENS7_ILi160EEENS7_ILi64EEEEEELi64ENS_12float_e4m3_tEfNS_4arch4Sm90ELb0ELb0ELb1ELb0ELb0ELb0ELb0ELb1ELb1ELb1ELb0ELb0EEENS1_21CollectiveEpilogueFwdINS6_IJSA_SC_SB_EEES9_NS_10bfloat16_tESG_Li384ELb0ELb1ELb0ELb1EEENS1_29StaticPersistentTileSchedulerILb0EEEEEEEEEvNT_6ParamsE)
        /*0614*/ 	.word	0x00000000


	//----- nvinfo : EIATTR_MIN_STACK_SIZE
	.align		4
.L_317:
        /*0618*/ 	.byte	0x04, 0x12
        /*061a*/ 	.short	(.L_319 - .L_318)
	.align		4
.L_318:
        /*061c*/ 	.word	index@(_ZN7cutlass13device_kernelIN5flash11enable_sm90INS1_16FlashAttnFwdSm90INS1_25CollectiveMainloopFwdSm90ILi2EN4cute5tupleIJNS5_1CILi1EEES8_S8_EEENS6_IJNS7_ILi192EEENS7_ILi160EEENS7_ILi64EEEEEELi64ENS_12float_e4m3_tEfNS_4arch4Sm90ELb0ELb0ELb1ELb1ELb0ELb0ELb0ELb1ELb1ELb1ELb0ELb0EEENS1_21CollectiveEpilogueFwdINS6_IJSA_SC_SB_EEES9_NS_10bfloat16_tESG_Li384ELb1ELb1ELb0ELb1EEENS1_36VarlenDynamicPersistentTileSchedulerILi192ELi160ELi384ELi128ELb0ELb1ELb1ELb0ELb1ELb1EEEEEEEEEvNT_6ParamsE)
        /*0620*/ 	.word	0x00000008


	//----- nvinfo : EIATTR_MIN_STACK_SIZE
	.align		4
.L_319:
        /*0624*/ 	.byte	0x04, 0x12
        /*0626*/ 	.short	(.L_321 - .L_320)
	.align		4
.L_320:
        /*0628*/ 	.word	index@(_ZN7cutlass13device_kernelIN5flash11enable_sm90INS1_16FlashAttnFwdSm90INS1_25CollectiveMainloopFwdSm90ILi2EN4cute5tupleIJNS5_1CILi1EEES8_S8_EEENS6_IJNS7_ILi192EEENS7_ILi160EEENS7_ILi64EEEEEELi64ENS_12float_e4m3_tEfNS_4arch4Sm90ELb0ELb0ELb1ELb1ELb0ELb1ELb0ELb1ELb1ELb1ELb0ELb0EEENS1_21CollectiveEpilogueFwdINS6_IJSA_SC_SB_EEES9_NS_10bfloat16_tESG_Li384ELb1ELb1ELb0ELb1EEENS1_36VarlenDynamicPersistentTileSchedulerILi192ELi160ELi384ELi128ELb0ELb1ELb1ELb0ELb1ELb1EEEEEEEEEvNT_6ParamsE)
        /*062c*/ 	.word	0x00000080


	//----- nvinfo : EIATTR_MIN_STACK_SIZE
	.align		4
.L_321:
        /*0630*/ 	.byte	0x04, 0x12
        /*0632*/ 	.short	(.L_323 - .L_322)
	.align		4
.L_322:
        /*0634*/ 	.word	index@(_ZN7cutlass13device_kernelIN5flash11enable_sm90INS1_16FlashAttnFwdSm90INS1_25CollectiveMainloopFwdSm90ILi2EN4cute5tupleIJNS5_1CILi1EEES8_S8_EEENS6_IJNS7_ILi192EEENS7_ILi160EEENS7_ILi64EEEEEELi64ENS_12float_e4m3_tEfNS_4arch4Sm90ELb0ELb1ELb1ELb0ELb0ELb0ELb0ELb1ELb1ELb1ELb0ELb0EEENS1_21CollectiveEpilogueFwdINS6_IJSA_SC_SB_EEES9_NS_10bfloat16_tESG_Li384ELb0ELb1ELb0ELb1EEENS1_30DynamicPersistentTileSchedulerILi384ELi128ELb0ELb1ELb1EEEEEEEEEvNT_6ParamsE)
        /*0638*/ 	.word	0x00000000


	//----- nvinfo : EIATTR_MIN_STACK_SIZE
	.align		4
.L_323:
        /*063c*/ 	.byte	0x04, 0x12
        /*063e*/ 	.short	(.L_325 - .L_324)
	.align		4
.L_324:
        /*0640*/ 	.word	index@(_ZN7cutlass13device_kernelIN5flash11enable_sm90INS1_16FlashAttnFwdSm90INS1_25CollectiveMainloopFwdSm90ILi2EN4cute5tupleIJNS5_1CILi1EEES8_S8_EEENS6_IJNS7_ILi192EEENS7_ILi160EEENS7_ILi64EEEEEELi64ENS_12float_e4m3_tEfNS_4arch4Sm90ELb0ELb1ELb1ELb1ELb0ELb0ELb0ELb1ELb1ELb1ELb0ELb0EEENS1_21CollectiveEpilogueFwdINS6_IJSA_SC_SB_EEES9_NS_10bfloat16_tESG_Li384ELb1ELb1ELb0ELb1EEENS1_36VarlenDynamicPersistentTileSchedulerILi192ELi160ELi384ELi128ELb0ELb1ELb1ELb1ELb0ELb1EEEEEEEEEvNT_6ParamsE)
        /*0644*/ 	.word	0x00000010


	//----- nvinfo : EIATTR_MIN_STACK_SIZE
	.align		4
.L_325:
        /*0648*/ 	.byte	0x04, 0x12
        /*064a*/ 	.short	(.L_327 - .L_326)
	.align		4
.L_326:
        /*064c*/ 	.word	index@(_ZN7cutlass13device_kernelIN5flash11enable_sm90INS1_16FlashAttnFwdSm90INS1_25CollectiveMainloopFwdSm90ILi2EN4cute5tupleIJNS5_1CILi1EEES8_S8_EEENS6_IJNS7_ILi192EEENS7_ILi160EEENS7_ILi64EEEEEELi64ENS_12float_e4m3_tEfNS_4arch4Sm90ELb0ELb1ELb1ELb1ELb0ELb1ELb0ELb1ELb1ELb1ELb0ELb0EEENS1_21CollectiveEpilogueFwdINS6_IJSA_SC_SB_EEES9_NS_10bfloat16_tESG_Li384ELb1ELb1ELb0ELb1EEENS1_36VarlenDynamicPersistentTileSchedulerILi192ELi160ELi384ELi128ELb0ELb1ELb1ELb1ELb0ELb1EEEEEEEEEvNT_6ParamsE)
        /*0650*/ 	.word	0x00000068


	//----- nvinfo : EIATTR_MIN_STACK_SIZE
	.align		4
.L_327:
        /*0654*/ 	.byte	0x04, 0x12
        /*0656*/ 	.short	(.L_329 - .L_328)
	.align		4
.L_328:
        /*0658*/ 	.word	index@(_ZN7cutlass13device_kernelIN5flash11enable_sm90INS1_16FlashAttnFwdSm90INS1_25CollectiveMainloopFwdSm90ILi2EN4cute5tupleIJNS5_1CILi1EEES8_S8_EEENS6_IJNS7_ILi192EEENS7_ILi160EEENS7_ILi64EEEEEELi64ENS_12float_e4m3_tEfNS_4arch4Sm90ELb1ELb0ELb1ELb0ELb0ELb0ELb0ELb1ELb1ELb1ELb0ELb0EEENS1_21CollectiveEpilogueFwdINS6_IJSA_SC_SB_EEES9_NS_10bfloat16_tESG_Li384ELb0ELb1ELb0ELb1EEENS1_30DynamicPersistentTileSchedulerILi384ELi128ELb0ELb1ELb1EEEEEEEEEvNT_6ParamsE)
        /*065c*/ 	.word	0x00000008


	//----- nvinfo : EIATTR_MIN_STACK_SIZE
	.align		4
.L_329:
        /*0660*/ 	.byte	0x04, 0x12
        /*0662*/ 	.short	(.L_331 - .L_330)
	.align		4
.L_330:
        /*0664*/ 	.word	index@(_ZN7cutlass13device_kernelIN5flash11enable_sm90INS1_16FlashAttnFwdSm90INS1_25CollectiveMainloopFwdSm90ILi2EN4cute5tupleIJNS5_1CILi1EEES8_S8_EEENS6_IJNS7_ILi192EEENS7_ILi160EEENS7_ILi64EEEEEELi64ENS_12float_e4m3_tEfNS_4arch4Sm90ELb1ELb0ELb1ELb1ELb0ELb0ELb0ELb1ELb1ELb1ELb0ELb0EEENS1_21CollectiveEpilogueFwdINS6_IJSA_SC_SB_EEES9_NS_10bfloat16_tESG_Li384ELb1ELb1ELb0ELb1EEENS1_36VarlenDynamicPersistentTileSchedulerILi192ELi160ELi384ELi128ELb0ELb1ELb1ELb1ELb1ELb1EEEEEEEEEvNT_6ParamsE)
        /*0668*/ 	.word	0x00000010


	//----- nvinfo : EIATTR_MIN_STACK_SIZE
	.align		4
.L_331:
        /*066c*/ 	.byte	0x04, 0x12
        /*066e*/ 	.short	(.L_333 - .L_332)
	.align		4
.L_332:
        /*0670*/ 	.word	index@(_ZN7cutlass13device_kernelIN5flash11enable_sm90INS1_16FlashAttnFwdSm90INS1_25CollectiveMainloopFwdSm90ILi2EN4cute5tupleIJNS5_1CILi1EEES8_S8_EEENS6_IJNS7_ILi192EEENS7_ILi160EEENS7_ILi64EEEEEELi64ENS_12float_e4m3_tEfNS_4arch4Sm90ELb1ELb0ELb1ELb1ELb0ELb1ELb0ELb1ELb1ELb1ELb0ELb0EEENS1_21CollectiveEpilogueFwdINS6_IJSA_SC_SB_EEES9_NS_10bfloat16_tESG_Li384ELb1ELb1ELb0ELb1EEENS1_36VarlenDynamicPersistentTileSchedulerILi192ELi160ELi384ELi128ELb0ELb1ELb1ELb1ELb1ELb1EEEEEEEEEvNT_6ParamsE)
        /*0674*/ 	.word	0x00000088
.L_333:


//--------------------- .nv.compat                --------------------------
	.section	.nv.compat,"",@"SHT_CUDA_COMPAT_INFO"
	.align	4
        /*0000*/ 	.byte	0x02, 0x09, 0x01, 0x00, 0x02, 0x02, 0x04, 0x00, 0x02, 0x05, 0x05, 0x00, 0x03, 0x07, 0x01, 0x01
        /*0010*/ 	.byte	0x02, 0x03, 0x01, 0x00, 0x02, 0x06, 0x01, 0x00, 0x04, 0x0b, 0x08, 0x00, 0x00, 0x00, 0x00, 0x00
        /*0020*/ 	.byte	0x00, 0x00, 0x00, 0x00


//--------------------- .nv.info._ZN7cutlass13device_kernelIN5flash11enable_sm90INS1_16FlashAttnFwdSm90INS1_25CollectiveMainloopFwdSm90ILi2EN4cute5tupleIJNS5_1CILi1EEES8_S8_EEENS6_IJNS7_ILi128EEESA_NS7_ILi256EEEEEELi256ENS_12float_e4m3_tEfNS_4arch4Sm90ELb0ELb0ELb1ELb0ELb0ELb0ELb0ELb1ELb1ELb1ELb0ELb0EEENS1_21CollectiveEpilogueFwdINS6_IJSA_SB_SA_EEES9_NS_10bfloat16_tESF_Li256ELb0ELb1ELb0ELb1EEENS1_29StaticPersistentTileSchedulerILb0EEEEEEEEEvNT_6ParamsE --------------------------
	.section	.nv.info._ZN7cutlass13device_kernelIN5flash11enable_sm90INS1_16FlashAttnFwdSm90INS1_25CollectiveMainloopFwdSm90ILi2EN4cute5tupleIJNS5_1CILi1EEES8_S8_EEENS6_IJNS7_ILi128EEESA_NS7_ILi256EEEEEELi256ENS_12float_e4m3_tEfNS_4arch4Sm90ELb0ELb0ELb1ELb0ELb0ELb0ELb0ELb1ELb1ELb1ELb0ELb0EEENS1_21CollectiveEpilogueFwdINS6_IJSA_SB_SA_EEES9_NS_10bfloat16_tESF_Li256ELb0ELb1ELb0ELb1EEENS1_29StaticPersistentTileSchedulerILb0EEEEEEEEEvNT_6ParamsE,"",@"SHT_CUDA_INFO"
	.sectionflags	@""
	.align	4


	//----- nvinfo : EIATTR_CUDA_API_VERSION
	.align		4
        /*0000*/ 	.byte	0x04, 0x37
        /*0002*/ 	.short	(.L_335 - .L_334)
.L_334:
        /*0004*/ 	.word	0x00000082


	//----- nvinfo : EIATTR_KPARAM_INFO
	.align		4
.L_335:
        /*0008*/ 	.byte	0x04, 0x17
        /*000a*/ 	.short	(.L_337 - .L_336)
.L_336:
        /*000c*/ 	.word	0x00000000
        /*0010*/ 	.short	0x0000
        /*0012*/ 	.short	0x0070
        /*0014*/ 	.byte	0x00, 0xf0, 0x01, 0x28


	//----- nvinfo : EIATTR_SPARSE_MMA_MASK
	.align		4
.L_337:
        /*0018*/ 	.byte	0x03, 0x50
        /*001a*/ 	.short	0x0000


	//----- nvinfo : EIATTR_MAXREG_COUNT
	.align		4
        /*001c*/ 	.byte	0x03, 0x1b
        /*001e*/ 	.short	0x00a8


	//----- nvinfo : EIATTR_NUM_BARRIERS
	.align		4
        /*0020*/ 	.byte	0x02, 0x4c
        /*0022*/ 	.byte	0x10
	.zero		1


	//----- nvinfo : EIATTR_EXTERNS
	.align		4
        /*0024*/ 	.byte	0x04, 0x0f
        /*0026*/ 	.short	(.L_339 - .L_338)


	//   ....[0]....
	.align		4
.L_338:
        /*0028*/ 	.word	index@(__assertfail)


	//----- nvinfo : EIATTR_ANNOTATIONS
	.align		4
.L_339:
        /*002c*/ 	.byte	0x04, 0x55
        /*002e*/ 	.short	(.L_341 - .L_340)


	//   ....[0]....
.L_340:
        /*0030*/ 	.word	0x00000001
        /*0034*/ 	.byte	0x10, 0xac, 0x00, 0x00, 0x01, 0x00, 0x00, 0x00, 0x30, 0xac, 0x00, 0x00, 0x01, 0x00, 0x00, 0x00
        /* <DEDUP_REMOVED lines=24> */
        /*01c4*/ 	.byte	0x20, 0xec, 0x00, 0x00


	//----- nvinfo : EIATTR_MERCURY_ISA_VERSION
	.align		4
.L_341:
        /*01c8*/ 	.byte	0x03, 0x5f
        /*01ca*/ 	.short	0x0101


	//----- nvinfo : EIATTR_INT_WARP_WIDE_INSTR_OFFSETS
	.align		4
        /*01cc*/ 	.byte	0x04, 0x31
        /*01ce*/ 	.short	(.L_343 - .L_342)


	//   ....[0]....
.L_342:
        /*01d0*/ 	.word	0x00000130


	//   ....[1]....
        /*01d4*/ 	.word	0x00000170


	//   ....[2]....
        /*01d8*/ 	.word	0x000001e0


	//----- nvinfo : EIATTR_COOP_GROUP_MASK_REGIDS
	.align		4
.L_343:
        /*01dc*/ 	.byte	0x04, 0x29
        /*01de*/ 	.short	(.L_345 - .L_344)


	//   ....[0]....
.L_344:
        /*01e0*/ 	.word	0xffffffff


	//   ....[1]....
        /*01e4*/ 	.word	0xffffffff


	//   ....[2]....
        /*01e8*/ 	.word	0xffffffff


	//   ....[3]....
        /*01ec*/ 	.word	0xffffffff


	//   ....[4]....
        /*01f0*/ 	.word	0xffffffff


	//   ....[5]....
        /*01f4*/ 	.word	0xffffffff


	//   ....[6]....
        /*01f8*/ 	.word	0xffffffff


	//   ....[7]....
        /*01fc*/ 	.word	0xffffffff


	//   ....[8]....
        /*0200*/ 	.word	0xffffffff


	//   ....[9]....
        /*0204*/ 	.word	0xffffffff


	//   ....[10]....
        /*0208*/ 	.word	0xffffffff


	//   ....[11]....
        /*020c*/ 	.word	0xffffffff


	//   ....[12]....
        /*0210*/ 	.word	0xffffffff


	//   ....[13]....
        /*0214*/ 	.word	0xffffffff


	//   ....[14]....
        /*0218*/ 	.word	0xffffffff


	//   ....[15]....
        /*021c*/ 	.word	0xffffffff


	//   ....[16]....
        /*0220*/ 	.word	0xffffffff


	//   ....[17]....
        /*0224*/ 	.word	0xffffffff


	//   ....[18]....
        /*0228*/ 	.word	0xffffffff


	//   ....[19]....
        /*022c*/ 	.word	0xffffffff


	//   ....[20]....
        /*0230*/ 	.word	0xffffffff


	//   ....[21]....
        /*0234*/ 	.word	0xffffffff


	//   ....[22]....
        /*0238*/ 	.word	0xffffffff


	//   ....[23]....
        /*023c*/ 	.word	0xffffffff


	//   ....[24]....
        /*0240*/ 	.word	0xffffffff


	//   ....[25]....
        /*0244*/ 	.word	0xffffffff


	//   ....[26]....
        /*0248*/ 	.word	0xffffffff


	//   ....[27]....
        /*024c*/ 	.word	0xffffffff


	//   ....[28]....
        /*0250*/ 	.word	0xffffffff


	//   ....[29]....
        /*0254*/ 	.word	0xffffffff


	//   ....[30]....
        /*0258*/ 	.word	0xffffffff


	//   ....[31]....
        /*025c*/ 	.word	0xffffffff


	//   ....[32]....
        /*0260*/ 	.word	0xffffffff


	//   ....[33]....
        /*0264*/ 	.word	0xffffffff


	//   ....[34]....
        /*0268*/ 	.word	0xffffffff


	//   ....[35]....
        /*026c*/ 	.word	0xffffffff


	//   ....[36]....
        /*0270*/ 	.word	0xffffffff


	//   ....[37]....
        /*0274*/ 	.word	0xffffffff


	//   ....[38]....
        /*0278*/ 	.word	0xffffffff


	//   ....[39]....
        /*027c*/ 	.word	0xffffffff


	//   ....[40]....
        /*0280*/ 	.word	0xffffffff


	//   ....[41]....
        /*0284*/ 	.word	0xffffffff


	//   ....[42]....
        /*0288*/ 	.word	0xffffffff


	//   ....[43]....
        /*028c*/ 	.word	0xffffffff


	//   ....[44]....
        /*0290*/ 	.word	0xffffffff


	//   ....[45]....
        /*0294*/ 	.word	0xffffffff


	//   ....[46]....
        /*0298*/ 	.word	0xffffffff


	//   ....[47]....
        /*029c*/ 	.word	0xffffffff


	//   ....[48]....
        /*02a0*/ 	.word	0xffffffff


	//   ....[49]....
        /*02a4*/ 	.word	0xffffffff


	//   ....[50]....
        /*02a8*/ 	.word	0xffffffff


	//   ....[51]....
        /*02ac*/ 	.word	0xffffffff


	//   ....[52]....
        /*02b0*/ 	.word	0xffffffff


	//   ....[53]....
        /*02b4*/ 	.word	0xffffffff


	//   ....[54]....
        /*02b8*/ 	.word	0xffffffff


	//   ....[55]....
        /*02bc*/ 	.word	0xffffffff


	//   ....[56]....
        /*02c0*/ 	.word	0xffffffff


	//   ....[57]....
        /*02c4*/ 	.word	0xffffffff


	//   ....[58]....
        /*02c8*/ 	.word	0xffffffff


	//   ....[59]....
        /*02cc*/ 	.word	0xffffffff


	//   ....[60]....
        /*02d0*/ 	.word	0xffffffff


	//   ....[61]....
        /*02d4*/ 	.word	0xffffffff


	//   ....[62]....
        /*02d8*/ 	.word	0xffffffff


	//   ....[63]....
        /*02dc*/ 	.word	0xffffffff


	//   ....[64]....
        /*02e0*/ 	.word	0xffffffff


	//   ....[65]....
        /*02e4*/ 	.word	0xffffffff


	//   ....[66]....
        /*02e8*/ 	.word	0xffffffff


	//   ....[67]....
        /*02ec*/ 	.word	0xffffffff


	//   ....[68]....
        /*02f0*/ 	.word	0xffffffff


	//   ....[69]....
        /*02f4*/ 	.word	0xffffffff


	//   ....[70]....
        /*02f8*/ 	.word	0xffffffff


	//   ....[71]....
        /*02fc*/ 	.word	0xffffffff


	//   ....[72]....
        /*0300*/ 	.word	0xffffffff


	//   ....[73]....
        /*0304*/ 	.word	0xffffffff


	//   ....[74]....
        /*0308*/ 	.word	0xffffffff


	//   ....[75]....
        /*030c*/ 	.word	0xffffffff


	//   ....[76]....
        /*0310*/ 	.word	0xffffffff


	//   ....[77]....
        /*0314*/ 	.word	0xffffffff


	//   ....[78]....
        /*0318*/ 	.word	0xffffffff


	//   ....[79]....
        /*031c*/ 	.word	0xffffffff


	//   ....[80]....
        /*0320*/ 	.word	0xffffffff


	//   ....[81]....
        /*0324*/ 	.word	0xffffffff


	//   ....[82]....
        /*0328*/ 	.word	0xffffffff


	//   ....[83]....
        /*032c*/ 	.word	0xffffffff


	//   ....[84]....
        /*0330*/ 	.word	0xffffffff


	//   ....[85]....
        /*0334*/ 	.word	0xffffffff


	//   ....[86]....
        /*0338*/ 	.word	0xffffffff


	//   ....[87]....
        /*033c*/ 	.word	0xffffffff


	//   ....[88]....
        /*0340*/ 	.word	0xffffffff


	//   ....[89]....
        /*0344*/ 	.word	0xffffffff


	//   ....[90]....
        /*0348*/ 	.word	0xffffffff


	//   ....[91]....
        /*034c*/ 	.word	0xffffffff


	//   ....[92]....
        /*0350*/ 	.word	0xffffffff


	//   ....[93]....
        /*0354*/ 	.word	0xffffffff


	//   ....[94]....
        /*0358*/ 	.word	0xffffffff


	//   ....[95]....
        /*035c*/ 	.word	0xffffffff


	//   ....[96]....
        /*0360*/ 	.word	0xffffffff


	//   ....[97]....
        /*0364*/ 	.word	0xffffffff


	//   ....[98]....
        /*0368*/ 	.word	0xffffffff


	//   ....[99]....
        /*036c*/ 	.word	0xffffffff


	//   ....[100]....
        /*0370*/ 	.word	0xffffffff


	//   ....[101]....
        /*0374*/ 	.word	0xffffffff


	//   ....[102]....
        /*0378*/ 	.word	0xffffffff


	//   ....[103]....
        /*037c*/ 	.word	0xffffffff


	//   ....[104]....
        /*0380*/ 	.word	0xffffffff


	//   ....[105]....
        /*0384*/ 	.word	0xffffffff


	//   ....[106]....
        /*0388*/ 	.word	0xffffffff


	//   ....[107]....
        /*038c*/ 	.word	0xffffffff


	//   ....[108]....
        /*0390*/ 	.word	0xffffffff


	//   ....[109]....
        /*0394*/ 	.word	0xffffffff


	//   ....[110]....
        /*0398*/ 	.word	0xffffffff


	//   ....[111]....
        /*039c*/ 	.word	0xffffffff


	//   ....[112]....
        /*03a0*/ 	.word	0xffffffff


	//   ....[113]....
        /*03a4*/ 	.word	0xffffffff


	//   ....[114]....
        /*03a8*/ 	.word	0x0500000f


	//   ....[115]....
        /*03ac*/ 	.word	0x0500000f


	//   ....[116]....
        /*03b0*/ 	.word	0x0500000f


	//   ....[117]....
        /*03b4*/ 	.word	0x0500000f


	//   ....[118]....
        /*03b8*/ 	.word	0x0500000f


	//   ....[119]....
        /*03bc*/ 	.word	0x0500000f


	//   ....[120]....
        /*03c0*/ 	.word	0x0500000f


	//   ....[121]....
        /*03c4*/ 	.word	0x0500000f


	//   ....[122]....
        /*03c8*/ 	.word	0x0500000f


	//   ....[123]....
        /*03cc*/ 	.word	0x0500000f


	//   ....[124]....
        /*03d0*/ 	.word	0x0500000f


	//   ....[125]....
        /*03d4*/ 	.word	0x0500000f


	//   ....[126]....
        /*03d8*/ 	.word	0x0500000f


	//   ....[127]....
        /*03dc*/ 	.word	0x0500000f


	//   ....[128]....
        /*03e0*/ 	.word	0x0500000f


	//   ....[129]....
        /*03e4*/ 	.word	0x0500000f


	//   ....[130]....
        /*03e8*/ 	.word	0x0500000f


	//----- nvinfo : EIATTR_COOP_GROUP_INSTR_OFFSETS
	.align		4
.L_345:
        /*03ec*/ 	.byte	0x04, 0x28
        /*03ee*/ 	.short	(.L_347 - .L_346)


	//   ....[0]....
.L_346:
        /*03f0*/ 	.word	0x00000070


	//   ....[1]....
        /*03f4*/ 	.word	0x00000140


	//   ....[2]....
        /*03f8*/ 	.word	0x00000190


	//   ....[3]....
        /*03fc*/ 	.word	0x000003c0


	//   ....[4]....
        /*0400*/ 	.word	0x00000520


	//   ....[5]....
        /*0404*/ 	.word	0x00000640


	//   ....[6]....
        /*0408*/ 	.word	0x000007a0


	//   ....[7]....
        /*040c*/ 	.word	0x00000de0


	//   ....[8]....
        /*0410*/ 	.word	0x00002dd0


	//   ....[9]....
        /*0414*/ 	.word	0x00002e40


	//   ....[10]....
        /*0418*/ 	.word	0x00003410


	//   ....[11]....
        /*041c*/ 	.word	0x000034b0


	//   ....[12]....
        /*0420*/ 	.word	0x000059a0


	//   ....[13]....
        /*0424*/ 	.word	0x000059c0


	//   ....[14]....
        /*0428*/ 	.word	0x000059f0


	//   ....[15]....
        /*042c*/ 	.word	0x00005a00


	//   ....[16]....
        /*0430*/ 	.word	0x00007670


	//   ....[17]....
        /*0434*/ 	.word	0x00007680


	//   ....[18]....
        /*0438*/ 	.word	0x000076b0


	//   ....[19]....
        /*043c*/ 	.word	0x000076c0


	//   ....[20]....
        /*0440*/ 	.word	0x00008e10


	//   ....[21]....
        /*0444*/ 	.word	0x00008e40


	//   ....[22]....
        /*0448*/ 	.word	0x00008f70


	//   ....[23]....
        /*044c*/ 	.word	0x00008fd0


	//   ....[24]....
        /*0450*/ 	.word	0x00008ff0


	//   ....[25]....
        /*0454*/ 	.word	0x00009020


	//   ....[26]....
        /*0458*/ 	.word	0x00009060


	//   ....[27]....
        /*045c*/ 	.word	0x00009090


	//   ....[28]....
        /*0460*/ 	.word	0x000091e0


	//   ....[29]....
        /*0464*/ 	.word	0x00009220


	//   ....[30]....
        /*0468*/ 	.word	0x00009250


	//   ....[31]....
        /*046c*/ 	.word	0x00009290


	//   ....[32]....
        /*0470*/ 	.word	0x000092c0


	//   ....[33]....
        /*0474*/ 	.word	0x000092f0


	//   ....[34]....
        /*0478*/ 	.word	0x00009320


	//   ....[35]....
        /*047c*/ 	.word	0x00009350


	//   ....[36]....
        /*0480*/ 	.word	0x00009360


	//   ....[37]....
        /*0484*/ 	.word	0x00009370


	//   ....[38]....
        /*0488*/ 	.word	0x00009380


	//   ....[39]....
        /*048c*/ 	.word	0x00009390


	//   ....[40]....
        /*0490*/ 	.word	0x000093a0


	//   ....[41]....
        /*0494*/ 	.word	0x000093b0


	//   ....[42]....
        /*0498*/ 	.word	0x000093c0


	//   ....[43]....
        /*049c*/ 	.word	0x000093d0


	//   ....[44]....
        /*04a0*/ 	.word	0x000093e0


	//   ....[45]....
        /*04a4*/ 	.word	0x000093f0


	//   ....[46]....
        /*04a8*/ 	.word	0x00009400


	//   ....[47]....
        /*04ac*/ 	.word	0x00009410


	//   ....[48]....
        /*04b0*/ 	.word	0x00009420


	//   ....[49]....
        /*04b4*/ 	.word	0x00009430


	//   ....[50]....
        /*04b8*/ 	.word	0x00009440


	//   ....[51]....
        /*04bc*/ 	.word	0x00009450


	//   ....[52]....
        /*04c0*/ 	.word	0x00009460


	//   ....[53]....
        /*04c4*/ 	.word	0x00009470


	//   ....[54]....
        /*04c8*/ 	.word	0x00009480


	//   ....[55]....
        /*04cc*/ 	.word	0x00009490


	//   ....[56]....
        /*04d0*/ 	.word	0x000094a0


	//   ....[57]....
        /*04d4*/ 	.word	0x000094b0


	//   ....[58]....
        /*04d8*/ 	.word	0x000094c0


	//   ....[59]....
        /*04dc*/ 	.word	0x000094d0


	//   ....[60]....
        /*04e0*/ 	.word	0x000094e0


	//   ....[61]....
        /*04e4*/ 	.word	0x000094f0


	//   ....[62]....
        /*04e8*/ 	.word	0x00009510


	//   ....[63]....
        /*04ec*/ 	.word	0x00009530


	//   ....[64]....
        /*04f0*/ 	.word	0x00009540


	//   ....[65]....
        /*04f4*/ 	.word	0x00009550


	//   ....[66]....
        /*04f8*/ 	.word	0x00009560


	//   ....[67]....
        /*04fc*/ 	.word	0x00009570


	//   ....[68]....
        /*0500*/ 	.word	0x00009580


	//   ....[69]....
        /*0504*/ 	.word	0x00009590


	//   ....[70]....
        /*0508*/ 	.word	0x000095a0


	//   ....[71]....
        /*050c*/ 	.word	0x000095b0


	//   ....[72]....
        /*0510*/ 	.word	0x000095c0


	//   ....[73]....
        /*0514*/ 	.word	0x000095d0


	//   ....[74]....
        /*0518*/ 	.word	0x000095e0


	//   ....[75]....
        /*051c*/ 	.word	0x000095f0


	//   ....[76]....
        /*0520*/ 	.word	0x00009600


	//   ....[77]....
        /*0524*/ 	.word	0x00009610


	//   ....[78]....
        /*0528*/ 	.word	0x00009620


	//   ....[79]....
        /*052c*/ 	.word	0x00009630


	//   ....[80]....
        /*0530*/ 	.word	0x00009640


	//   ....[81]....
        /*0534*/ 	.word	0x00009650


	//   ....[82]....
        /*0538*/ 	.word	0x00009660


	//   ....[83]....
        /*053c*/ 	.word	0x00009670


	//   ....[84]....
        /*0540*/ 	.word	0x0000a060


	//   ....[85]....
        /*0544*/ 	.word	0x0000a070


	//   ....[86]....
        /*0548*/ 	.word	0x0000a090


	//   ....[87]....
        /*054c*/ 	.word	0x0000a0a0


	//   ....[88]....
        /*0550*/ 	.word	0x0000a5c0


	//   ....[89]....
        /*0554*/ 	.word	0x0000a600


	//   ....[90]....
        /*0558*/ 	.word	0x0000a770


	//   ....[91]....
        /*055c*/ 	.word	0x0000a790


	//   ....[92]....
        /*0560*/ 	.word	0x0000a8c0


	//   ....[93]....
        /*0564*/ 	.word	0x0000a8e0


	//   ....[94]....
        /*0568*/ 	.word	0x0000aa20


	//   ....[95]....
        /*056c*/ 	.word	0x0000aa60


	//   ....[96]....
        /*0570*/ 	.word	0x0000b780


	//   ....[97]....
        /*0574*/ 	.word	0x0000c390


	//   ....[98]....
        /*0578*/ 	.word	0x0000c3c0


	//   ....[99]....
        /*057c*/ 	.word	0x0000c3f0


	//   ....[100]....
        /*0580*/ 	.word	0x0000c400


	//   ....[101]....
        /*0584*/ 	.word	0x0000c4d0


	//   ....[102]....
        /*0588*/ 	.word	0x0000c4e0


	//   ....[103]....
        /*058c*/ 	.word	0x0000c560


	//   ....[104]....
        /*0590*/ 	.word	0x0000c570


	//   ....[105]....
        /*0594*/ 	.word	0x0000c5f0


	//   ....[106]....
        /*0598*/ 	.word	0x0000c600


	//   ....[107]....
        /*059c*/ 	.word	0x0000c680


	//   ....[108]....
        /*05a0*/ 	.word	0x0000c690


	//   ....[109]....
        /*05a4*/ 	.word	0x0000c710


	//   ....[110]....
        /*05a8*/ 	.word	0x0000c720


	//   ....[111]....
        /*05ac*/ 	.word	0x0000c730


	//   ....[112]....
        /*05b0*/ 	.word	0x0000c770


	//   ....[113]....
        /*05b4*/ 	.word	0x0000ea50


	//   ....[114]....
        /*05b8*/ 	.word	0x0000ef70


	//   ....[115]....
        /*05bc*/ 	.word	0x0000f120


	//   ....[116]....
        /*05c0*/ 	.word	0x0000f180


	//   ....[117]....
        /*05c4*/ 	.word	0x0000f210


	//   ....[118]....
        /*05c8*/ 	.word	0x0000f2e0


	//   ....[119]....
        /*05cc*/ 	.word	0x0000f340


	//   ....[120]....
        /*05d0*/ 	.word	0x0000f450


	//   ....[121]....
        /*05d4*/ 	.word	0x0000f4b0


	//   ....[122]....
        /*05d8*/ 	.word	0x0000f5a0


	//   ....[123]....
        /*05dc*/ 	.word	0x0000f600


	//   ....[124]....
        /*05e0*/ 	.word	0x0000f6f0


	//   ....[125]....
        /*05e4*/ 	.word	0x0000f750


	//   ....[126]....
        /*05e8*/ 	.word	0x0000f840


	//   ....[127]....
        /*05ec*/ 	.word	0x0000f8a0


	//   ....[128]....
        /*05f0*/ 	.word	0x0000f980


	//   ....[129]....
        /*05f4*/ 	.word	0x0000f9e0


	//   ....[130]....
        /*05f8*/ 	.word	0x0000fab0


	//----- nvinfo : EIATTR_REG_RECONFIG
	.align		4
.L_347:
        /*05fc*/ 	.byte	0x01, 0x54
	.zero		2


	//----- nvinfo : EIATTR_SYSCALL_OFFSETS
	.align		4
        /*0600*/ 	.byte	0x04, 0x46
        /*0602*/ 	.short	(.L_349 - .L_348)


	//   ....[0]....
.L_348:
        /*0604*/ 	.word	0x00001140


	//   ....[1]....
        /*0608*/ 	.word	0x0000b230


	//   ....[2]....
        /*060c*/ 	.word	0x0000b370


	//   ....[3]....
        /*0610*/ 	.word	0x0000b4b0


	//   ....[4]....
        /*0614*/ 	.word	0x0000b5d0


	//   ....[5]....
        /*0618*/ 	.word	0x0000bf90


	//----- nvinfo : EIATTR_MBARRIER_INSTR_OFFSETS
	.align		4
.L_349:
        /*061c*/ 	.byte	0x04, 0x39
        /*061e*/ 	.short	(.L_351 - .L_350)


	//   ....[0]....
.L_350:
        /*0620*/ 	.word	0x00000270
        /*0624*/ 	.word	0x000000ff
        /*0628*/ 	.word	0x00038800
        /*062c*/ 	.short	0x0100
        /*062e*/ 	.byte	0x08
	.zero		1


	//   ....[1]....
        /*0630*/ 	.word	0x00000280
        /*0634*/ 	.word	0x000000ff
        /*0638*/ 	.word	0x00038820
        /*063c*/ 	.short	0x0100
        /*063e*/ 	.byte	0x08
	.zero		1


	//   ....[2]....
        /*0640*/ 	.word	0x00000370
        /*0644*/ 	.word	0x000000ff
        /*0648*/ 	.word	0x00038830
        /*064c*/ 	.short	0x0100
        /*064e*/ 	.byte	0x08
	.zero		1


	//   ....[3]....
        /*0650*/ 	.word	0x00000380
        /*0654*/ 	.word	0x000000ff
        /*0658*/ 	.word	0x00038840
        /*065c*/ 	.short	0x0100
        /*065e*/ 	.byte	0x08
	.zero		1


	//   ....[4]....
        /*0660*/ 	.word	0x00000390
        /*0664*/ 	.word	0x000000ff
        /*0668*/ 	.word	0x00038838
        /*066c*/ 	.short	0x0100
        /*066e*/ 	.byte	0x08
	.zero		1


	//   ....[5]....
        /*0670*/ 	.word	0x000003a0
        /*0674*/ 	.word	0x000000ff
        /*0678*/ 	.word	0x00038848
        /*067c*/ 	.short	0x0100
        /*067e*/ 	.byte	0x08
	.zero		1


	//   ....[6]....
        /*0680*/ 	.word	0x000004d0
        /*0684*/ 	.word	0x000000ff
        /*0688*/ 	.word	0x00038850
        /*068c*/ 	.short	0x0100
        /*068e*/ 	.byte	0x08
	.zero		1


	//   ....[7]....
        /*0690*/ 	.word	0x000004e0
        /*0694*/ 	.word	0x000000ff
        /*0698*/ 	.word	0x00038860
        /*069c*/ 	.short	0x0100
        /*069e*/ 	.byte	0x08
	.zero		1


	//   ....[8]....
        /*06a0*/ 	.word	0x000004f0
        /*06a4*/ 	.word	0x000000ff
        /*06a8*/ 	.word	0x00038858
        /*06ac*/ 	.short	0x0100
        /*06ae*/ 	.byte	0x08
	.zero		1


	//   ....[9]....
        /*06b0*/ 	.word	0x00000500
        /*06b4*/ 	.word	0x000000ff
        /*06b8*/ 	.word	0x00038868
        /*06bc*/ 	.short	0x0100
        /*06be*/ 	.byte	0x08
	.zero		1


	//   ....[10]....
        /*06c0*/ 	.word	0x000005f0
        /*06c4*/ 	.word	0x000000ff
        /*06c8*/ 	.word	0x00038870
        /*06cc*/ 	.short	0x0100
        /*06ce*/ 	.byte	0x06
	.zero		1


	//   ....[11]....
        /*06d0*/ 	.word	0x00000600
        /*06d4*/ 	.word	0x000000ff
        /*06d8*/ 	.word	0x00038880
        /*06dc*/ 	.short	0x0100
        /*06de*/ 	.byte	0x06
	.zero		1


	//   ....[12]....
        /*06e0*/ 	.word	0x00000610
        /*06e4*/ 	.word	0x000000ff
        /*06e8*/ 	.word	0x00038878
        /*06ec*/ 	.short	0x0100
        /*06ee*/ 	.byte	0x06
	.zero		1


	//   ....[13]....
        /*06f0*/ 	.word	0x00000620
        /*06f4*/ 	.word	0x000000ff
        /*06f8*/ 	.word	0x00038888
        /*06fc*/ 	.short	0x0100
        /*06fe*/ 	.byte	0x06
	.zero		1


	//   ....[14]....
        /*0700*/ 	.word	0x00000750
        /*0704*/ 	.word	0x000000ff
        /*0708*/ 	.word	0x00038890
        /*070c*/ 	.short	0x0100
        /*070e*/ 	.byte	0x08
	.zero		1


	//   ....[15]....
        /*0710*/ 	.word	0x00000760
        /*0714*/ 	.word	0x000000ff
        /*0718*/ 	.word	0x000388a0
        /*071c*/ 	.short	0x0100
        /*071e*/ 	.byte	0x08
	.zero		1


	//   ....[16]....
        /*0720*/ 	.word	0x00000770
        /*0724*/ 	.word	0x000000ff
        /*0728*/ 	.word	0x00038898
        /*072c*/ 	.short	0x0100
        /*072e*/ 	.byte	0x08
	.zero		1


	//   ....[17]....
        /*0730*/ 	.word	0x00000780
        /*0734*/ 	.word	0x000000ff
        /*0738*/ 	.word	0x000388a8
        /*073c*/ 	.short	0x0100
        /*073e*/ 	.byte	0x08
	.zero		1


	//   ....[18]....
        /*0740*/ 	.word	0x000008b0
        /*0744*/ 	.word	0x000000ff
        /*0748*/ 	.word	0x000388b0
        /*074c*/ 	.short	0x0100
        /*074e*/ 	.byte	0x08
	.zero		1


	//   ....[19]....
        /*0750*/ 	.word	0x000008c0
        /*0754*/ 	.word	0x000000ff
        /*0758*/ 	.word	0x000388c0
        /*075c*/ 	.short	0x0100
        /*075e*/ 	.byte	0x08
	.zero		1


	//   ....[20]....
        /*0760*/ 	.word	0x000008d0
        /*0764*/ 	.word	0x000000ff
        /*0768*/ 	.word	0x000388b8
        /*076c*/ 	.short	0x0100
        /*076e*/ 	.byte	0x08
	.zero		1


	//   ....[21]....
        /*0770*/ 	.word	0x000008e0
        /*0774*/ 	.word	0x000000ff
        /*0778*/ 	.word	0x000388c8
        /*077c*/ 	.short	0x0100
        /*077e*/ 	.byte	0x08
	.zero		1


	//   ....[22]....
        /*0780*/ 	.word	0x000014d0
        /*0784*/ 	.word	0x000000ff
        /*0788*/ 	.word	0x00038800
        /*078c*/ 	.short	0x010a
        /*078e*/ 	.byte	0x27
	.zero		1


	//   ....[23]....
        /*0790*/ 	.word	0x00001570
        /*0794*/ 	.word	0x00000003
        /*0798*/ 	.word	0x00038830
        /*079c*/ 	.short	0x010a
        /*079e*/ 	.byte	0x3f
	.zero		1


	//   ....[24]....
        /*07a0*/ 	.word	0x000015e0
        /*07a4*/ 	.word	0x00000003
        /*07a8*/ 	.word	0x00038830
        /*07ac*/ 	.short	0x010a
        /*07ae*/ 	.byte	0x3f
	.zero		1


	//   ....[25]....
        /*07b0*/ 	.word	0x00003130
        /*07b4*/ 	.word	0x00000003
        /*07b8*/ 	.word	0x00000000
        /*07bc*/ 	.short	0x0101
        /*07be*/ 	.byte	0x3f
	.zero		1


	//   ....[26]....
        /*07c0*/ 	.word	0x00004870
        /*07c4*/ 	.word	0x000000ff
        /*07c8*/ 	.word	0x00038830
        /*07cc*/ 	.short	0x010a
        /*07ce*/ 	.byte	0x06
	.zero		1


	//   ....[27]....
        /*07d0*/ 	.word	0x000048b0
        /*07d4*/ 	.word	0x000000ff
        /*07d8*/ 	.word	0x00038830
        /*07dc*/ 	.short	0x010a
        /*07de*/ 	.byte	0x06
	.zero		1


	//   ....[28]....
        /*07e0*/ 	.word	0x00004c20
        /*07e4*/ 	.word	0x000000ff
        /*07e8*/ 	.word	0x00038850
        /*07ec*/ 	.short	0x010a
        /*07ee*/ 	.byte	0x06
	.zero		1


	//   ....[29]....
        /*07f0*/ 	.word	0x00004c60
        /*07f4*/ 	.word	0x000000ff
        /*07f8*/ 	.word	0x00038850
        /*07fc*/ 	.short	0x010a
        /*07fe*/ 	.byte	0x06
	.zero		1


	//   ....[30]....
        /*0800*/ 	.word	0x00006620
        /*0804*/ 	.word	0x00000004
        /*0808*/ 	.word	0x00000000
        /*080c*/ 	.short	0x0101
        /*080e*/ 	.byte	0x3f
	.zero		1


	//   ....[31]....
        /*0810*/ 	.word	0x00006930
        /*0814*/ 	.word	0x000000ff
        /*0818*/ 	.word	0x00000000
        /*081c*/ 	.short	0x0101
        /*081e*/ 	.byte	0x07
	.zero		1


	//   ....[32]....
        /*0820*/ 	.word	0x00007330
        /*0824*/ 	.word	0x000000ff
        /*0828*/ 	.word	0x00038850
        /*082c*/ 	.short	0x010a
        /*082e*/ 	.byte	0x07
	.zero		1


	//   ....[33]....
        /*0830*/ 	.word	0x00007370
        /*0834*/ 	.word	0x000000ff
        /*0838*/ 	.word	0x00038850
        /*083c*/ 	.short	0x010a
        /*083e*/ 	.byte	0x07
	.zero		1


	//   ....[34]....
        /*0840*/ 	.word	0x00008f90
        /*0844*/ 	.word	0x000000ff
        /*0848*/ 	.word	0x00000000
        /*084c*/ 	.short	0x0101
        /*084e*/ 	.byte	0x07
	.zero		1


	//   ....[35]....
        /*0850*/ 	.word	0x0000a5e0
        /*0854*/ 	.word	0x000000ff
        /*0858*/ 	.word	0x00000000
        /*085c*/ 	.short	0x0101
        /*085e*/ 	.byte	0x27
	.zero		1


	//   ....[36]....
        /*0860*/ 	.word	0x0000ba00
        /*0864*/ 	.word	0x00000004
        /*0868*/ 	.word	0x00038880
        /*086c*/ 	.short	0x010a
        /*086e*/ 	.byte	0x3f
	.zero		1


	//   ....[37]....
        /*0870*/ 	.word	0x0000bc00
        /*0874*/ 	.word	0x00000004
        /*0878*/ 	.word	0x00038840
        /*087c*/ 	.short	0x010a
        /*087e*/ 	.byte	0x3f
	.zero		1


	//   ....[38]....
        /*0880*/ 	.word	0x0000c860
        /*0884*/ 	.word	0x000000ff
        /*0888*/ 	.word	0x00038800
        /*088c*/ 	.short	0x0107
        /*088e*/ 	.byte	0x29
	.zero		1


	//   ....[39]....
        /*0890*/ 	.word	0x0000c8b0
        /*0894*/ 	.word	0x000000ff
        /*0898*/ 	.word	0x00038800
        /*089c*/ 	.short	0x0101
        /*089e*/ 	.byte	0x29
	.zero		1


	//   ....[40]....
        /*08a0*/ 	.word	0x0000c8e0
        /*08a4*/ 	.word	0x000000ff
        /*08a8*/ 	.word	0x00038820
        /*08ac*/ 	.short	0x010a
        /*08ae*/ 	.byte	0x29
	.zero		1


	//   ....[41]....
        /*08b0*/ 	.word	0x0000cbd0
        /*08b4*/ 	.word	0x00000006
        /*08b8*/ 	.word	0x00038880
        /*08bc*/ 	.short	0x010a
        /*08be*/ 	.byte	0x3f
	.zero		1


	//   ....[42]....
        /*08c0*/ 	.word	0x0000cf20
        /*08c4*/ 	.word	0x00000006
        /*08c8*/ 	.word	0x00038840
        /*08cc*/ 	.short	0x010a
        /*08ce*/ 	.byte	0x3f
	.zero		1


	//   ....[43]....
        /*08d0*/ 	.word	0x0000d2e0
        /*08d4*/ 	.word	0x00000013
        /*08d8*/ 	.word	0x00038870
        /*08dc*/ 	.short	0x010a
        /*08de*/ 	.byte	0x3f
	.zero		1


	//   ....[44]....
        /*08e0*/ 	.word	0x0000d350
        /*08e4*/ 	.word	0x00000013
        /*08e8*/ 	.word	0x00038860
        /*08ec*/ 	.short	0x010a
        /*08ee*/ 	.byte	0x3f
	.zero		1


	//   ....[45]....
        /*08f0*/ 	.word	0x0000dd00
        /*08f4*/ 	.word	0x00000013
        /*08f8*/ 	.word	0x00038850
        /*08fc*/ 	.short	0x0101
        /*08fe*/ 	.byte	0x3f
	.zero		1


	//   ....[46]....
        /*0900*/ 	.word	0x0000dd80
        /*0904*/ 	.word	0x00000013
        /*0908*/ 	.word	0x00000000
        /*090c*/ 	.short	0x0101
        /*090e*/ 	.byte	0x3f
	.zero		1


	//   ....[47]....
        /*0910*/ 	.word	0x0000de80
        /*0914*/ 	.word	0x00000003
        /*0918*/ 	.word	0x00038870
        /*091c*/ 	.short	0x010a
        /*091e*/ 	.byte	0x3f
	.zero		1


	//   ....[48]....
        /*0920*/ 	.word	0x0000def0
        /*0924*/ 	.word	0x00000003
        /*0928*/ 	.word	0x00038860
        /*092c*/ 	.short	0x010a
        /*092e*/ 	.byte	0x3f
	.zero		1


	//   ....[49]....
        /*0930*/ 	.word	0x0000e860
        /*0934*/ 	.word	0x00000003
        /*0938*/ 	.word	0x00038850
        /*093c*/ 	.short	0x0101
        /*093e*/ 	.byte	0x3f
	.zero		1


	//   ....[50]....
        /*0940*/ 	.word	0x0000e900
        /*0944*/ 	.word	0x00000003
        /*0948*/ 	.word	0x00000000
        /*094c*/ 	.short	0x0101
        /*094e*/ 	.byte	0x3f
	.zero		1


	//   ....[51]....
        /*0950*/ 	.word	0x0000ea00
        /*0954*/ 	.word	0x00000009
        /*0958*/ 	.word	0x00038820
        /*095c*/ 	.short	0x010a
        /*095e*/ 	.byte	0x3f
	.zero		1


	//   ....[52]....
        /*0960*/ 	.word	0x0000eb70
        /*0964*/ 	.word	0x00000005
        /*0968*/ 	.word	0x00000000
        /*096c*/ 	.short	0x010a
        /*096e*/ 	.byte	0x3f
	.zero		1


	//   ....[53]....
        /*0970*/ 	.word	0x0000ebe0
        /*0974*/ 	.word	0x00000007
        /*0978*/ 	.word	0x00000000
        /*097c*/ 	.short	0x010a
        /*097e*/ 	.byte	0x3f
	.zero		1


	//   ....[54]....
        /*0980*/ 	.word	0x0000ec40
        /*0984*/ 	.word	0x00000005
        /*0988*/ 	.word	0x00038860
        /*098c*/ 	.short	0x010a
        /*098e*/ 	.byte	0x3f
	.zero		1


	//   ....[55]....
        /*0990*/ 	.word	0x0000ec90
        /*0994*/ 	.word	0x00000003
        /*0998*/ 	.word	0x00038860
        /*099c*/ 	.short	0x010a
        /*099e*/ 	.byte	0x3f
	.zero		1


	//   ....[56]....
        /*09a0*/ 	.word	0x0000ecd0
        /*09a4*/ 	.word	0x00000005
        /*09a8*/ 	.word	0x00038880
        /*09ac*/ 	.short	0x010a
        /*09ae*/ 	.byte	0x3f
	.zero		1


	//   ....[57]....
        /*09b0*/ 	.word	0x0000ecf0
        /*09b4*/ 	.word	0x00000003
        /*09b8*/ 	.word	0x00038880
        /*09bc*/ 	.short	0x010a
        /*09be*/ 	.byte	0x3f
	.zero		1


	//   ....[58]....
        /*09c0*/ 	.word	0x0000ed60
        /*09c4*/ 	.word	0x00000003
        /*09c8*/ 	.word	0x00038800
        /*09cc*/ 	.short	0x010a
        /*09ce*/ 	.byte	0x3f
	.zero		1


	//   ....[59]....
        /*09d0*/ 	.word	0x0000edb0
        /*09d4*/ 	.word	0x00000003
        /*09d8*/ 	.word	0x00038830
        /*09dc*/ 	.short	0x010a
        /*09de*/ 	.byte	0x3f
	.zero		1


	//   ....[60]....
        /*09e0*/ 	.word	0x0000ee10
        /*09e4*/ 	.word	0x00000008
        /*09e8*/ 	.word	0x00038830
        /*09ec*/ 	.short	0x010a
        /*09ee*/ 	.byte	0x3f
	.zero		1


	//   ....[61]....
        /*09f0*/ 	.word	0x0000ee70
        /*09f4*/ 	.word	0x00000008
        /*09f8*/ 	.word	0x00038850
        /*09fc*/ 	.short	0x010a
        /*09fe*/ 	.byte	0x3f
	.zero		1


	//   ....[62]....
        /*0a00*/ 	.word	0x0000eed0
        /*0a04*/ 	.word	0x00000003
        /*0a08*/ 	.word	0x00038850
        /*0a0c*/ 	.short	0x010a
        /*0a0e*/ 	.byte	0x3f
	.zero		1


	//   ....[63]....
        /*0a10*/ 	.word	0x0000f020
        /*0a14*/ 	.word	0x00000004
        /*0a18*/ 	.word	0x00038880
        /*0a1c*/ 	.short	0x010a
        /*0a1e*/ 	.byte	0x3f
	.zero		1


	//   ....[64]....
        /*0a20*/ 	.word	0x0000f070
        /*0a24*/ 	.word	0x00000004
        /*0a28*/ 	.word	0x00038840
        /*0a2c*/ 	.short	0x010a
        /*0a2e*/ 	.byte	0x3f
	.zero		1


	//   ....[65]....
        /*0a30*/ 	.word	0x0000faf0
        /*0a34*/ 	.word	0x00000012
        /*0a38*/ 	.word	0x00038820
        /*0a3c*/ 	.short	0x010a
        /*0a3e*/ 	.byte	0x3f
	.zero		1


	//   ....[66]....
        /*0a40*/ 	.word	0x0000fb40
        /*0a44*/ 	.word	0x00000006
        /*0a48*/ 	.word	0x00038880
        /*0a4c*/ 	.short	0x010a
        /*0a4e*/ 	.byte	0x3f
	.zero		1


	//   ....[67]....
        /*0a50*/ 	.word	0x0000fb90
        /*0a54*/ 	.word	0x00000006
        /*0a58*/ 	.word	0x00038840
        /*0a5c*/ 	.short	0x010a
        /*0a5e*/ 	.byte	0x3f
	.zero		1


	//   ....[68]....
        /*0a60*/ 	.word	0x0000fbe0
        /*0a64*/ 	.word	0x00000013
        /*0a68*/ 	.word	0x00038870
        /*0a6c*/ 	.short	0x010a
        /*0a6e*/ 	.byte	0x3f
	.zero		1


	//   ....[69]....
        /*0a70*/ 	.word	0x0000fc30
        /*0a74*/ 	.word	0x00000013
        /*0a78*/ 	.word	0x00038860
        /*0a7c*/ 	.short	0x010a
        /*0a7e*/ 	.byte	0x3f
	.zero		1


	//   ....[70]....
        /*0a80*/ 	.word	0x0000fc80
        /*0a84*/ 	.word	0x00000003
        /*0a88*/ 	.word	0x00038870
        /*0a8c*/ 	.short	0x010a
        /*0a8e*/ 	.byte	0x3f
	.zero		1


	//   ....[71]....
        /*0a90*/ 	.word	0x0000fcd0
        /*0a94*/ 	.word	0x00000003
        /*0a98*/ 	.word	0x00038860
        /*0a9c*/ 	.short	0x010a
        /*0a9e*/ 	.byte	0x3f
	.zero		1


	//   ....[72]....
        /*0aa0*/ 	.word	0x0000fd20
        /*0aa4*/ 	.word	0x00000009
        /*0aa8*/ 	.word	0x00038820
        /*0aac*/ 	.short	0x010a
        /*0aae*/ 	.byte	0x3f
	.zero		1


	//   ....[73]....
        /*0ab0*/ 	.word	0x0000fd70
        /*0ab4*/ 	.word	0x00000005
        /*0ab8*/ 	.word	0x00000000
        /*0abc*/ 	.short	0x010a
        /*0abe*/ 	.byte	0x3f
	.zero		1


	//   ....[74]....
        /*0ac0*/ 	.word	0x0000fdc0
        /*0ac4*/ 	.word	0x00000007
        /*0ac8*/ 	.word	0x00000000
        /*0acc*/ 	.short	0x010a
        /*0ace*/ 	.byte	0x3f
	.zero		1


	//   ....[75]....
        /*0ad0*/ 	.word	0x0000fe10
        /*0ad4*/ 	.word	0x00000005
        /*0ad8*/ 	.word	0x00038860
        /*0adc*/ 	.short	0x010a
        /*0ade*/ 	.byte	0x3f
	.zero		1


	//   ....[76]....
        /*0ae0*/ 	.word	0x0000fe60
        /*0ae4*/ 	.word	0x00000003
        /*0ae8*/ 	.word	0x00038860
        /*0aec*/ 	.short	0x010a
        /*0aee*/ 	.byte	0x3f
	.zero		1


	//   ....[77]....
        /*0af0*/ 	.word	0x0000feb0
        /*0af4*/ 	.word	0x00000005
        /*0af8*/ 	.word	0x00038880
        /*0afc*/ 	.short	0x010a
        /*0afe*/ 	.byte	0x3f
	.zero		1


	//----- nvinfo : EIATTR_NUM_MBARRIERS
	.align		4
.L_351:
        /*0b00*/ 	.byte	0x03, 0x38
        /*0b02*/ 	.short	0x0016


	//----- nvinfo : EIATTR_EXIT_INSTR_OFFSETS
	.align		4
        /*0b04*/ 	.byte	0x04, 0x1c
        /*0b06*/ 	.short	(.L_353 - .L_352)


	//   ....[0]....
.L_352:
        /*0b08*/ 	.word	0x00000a30


	//   ....[1]....
        /*0b0c*/ 	.word	0x0000abc0


	//   ....[2]....
        /*0b10*/ 	.word	0x0000ea70


	//   ....[3]....
        /*0b14*/ 	.word	0x0000ed40


	//----- nvinfo : EIATTR_MAX_THREADS
	.align		4
.L_353:
        /*0b18*/ 	.byte	0x04, 0x05
        /*0b1a*/ 	.short	(.L_355 - .L_354)
.L_354:
        /*0b1c*/ 	.word	0x00000180
        /*0b20*/ 	.word	0x00000001
        /*0b24*/ 	.word	0x00000001


	//----- nvinfo : EIATTR_CRS_STACK_SIZE
	.align		4
.L_355:
        /*0b28*/ 	.byte	0x04, 0x1e
        /*0b2a*/ 	.short	(.L_357 - .L_356)
.L_356:
        /*0b2c*/ 	.word	0x00000000


	//----- nvinfo : EIATTR_CBANK_PARAM_SIZE
	.align		4
.L_357:
        /*0b30*/ 	.byte	0x03, 0x19
        /*0b32*/ 	.short	0x0a70


	//----- nvinfo : EIATTR_PARAM_CBANK
	.align		4
        /*0b34*/ 	.byte	0x04, 0x0a
        /*0b36*/ 	.short	(.L_359 - .L_358)
	.align		4
.L_358:
        /*0b38*/ 	.word	index@(.nv.constant0._ZN7cutlass13device_kernelIN5flash11enable_sm90INS1_16FlashAttnFwdSm90INS1_25CollectiveMainloopFwdSm90ILi2EN4cute5tupleIJNS5_1CILi1EEES8_S8_EEENS6_IJNS7_ILi128EEESA_NS7_ILi256EEEEEELi256ENS_12float_e4m3_tEfNS_4arch4Sm90ELb0ELb0ELb1ELb0ELb0ELb0ELb0ELb1ELb1ELb1ELb0ELb0EEENS1_21CollectiveEpilogueFwdINS6_IJSA_SB_SA_EEES9_NS_10bfloat16_tESF_Li256ELb0ELb1ELb0ELb1EEENS1_29StaticPersistentTileSchedulerILb0EEEEEEEEEvNT_6ParamsE)
        /*0b3c*/ 	.short	0x0210
        /*0b3e*/ 	.short	0x0a70


	//----- nvinfo : EIATTR_SW_WAR
	.align		4
.L_359:
        /*0b40*/ 	.byte	0x04, 0x36
        /*0b42*/ 	.short	(.L_361 - .L_360)
.L_360:
        /*0b44*/ 	.word	0x00000008
.L_361:


//--------------------- .nv.info._ZN7cutlass13device_kernelIN5flash11enable_sm90INS1_16FlashAttnFwdSm90INS1_25CollectiveMainloopFwdSm90ILi2EN4cute5tupleIJNS5_1CILi1EEES8_S8_EEENS6_IJNS7_ILi128EEESA_NS7_ILi256EEEEEELi256ENS_12float_e4m3_tEfNS_4arch4Sm90ELb0ELb0ELb1ELb1ELb0ELb0ELb0ELb1ELb1ELb1ELb0ELb0EEENS1_21CollectiveEpilogueFwdINS6_IJSA_SB_SA_EEES9_NS_10bfloat16_tESF_Li256ELb1ELb1ELb0ELb1EEENS1_36VarlenDynamicPersistentTileSchedulerILi128ELi128ELi256ELi128ELb0ELb1ELb1ELb0ELb1ELb1EEEEEEEEEvNT_6ParamsE --------------------------
	.section	.nv.info._ZN7cutlass13device_kernelIN5flash11enable_sm90INS1_16FlashAttnFwdSm90INS1_25CollectiveMainloopFwdSm90ILi2EN4cute5tupleIJNS5_1CILi1EEES8_S8_EEENS6_IJNS7_ILi128EEESA_NS7_ILi256EEEEEELi256ENS_12float_e4m3_tEfNS_4arch4Sm90ELb0ELb0ELb1ELb1ELb0ELb0ELb0ELb1ELb1ELb1ELb0ELb0EEENS1_21CollectiveEpilogueFwdINS6_IJSA_SB_SA_EEES9_NS_10bfloat16_tESF_Li256ELb1ELb1ELb0ELb1EEENS1_36VarlenDynamicPersistentTileSchedulerILi128ELi128ELi256ELi128ELb0ELb1ELb1ELb0ELb1ELb1EEEEEEEEEvNT_6ParamsE,"",@"SHT_CUDA_INFO"
	.sectionflags	@""
	.align	4


	//----- nvinfo : EIATTR_CUDA_API_VERSION
	.align		4
        /*0000*/ 	.byte	0x04, 0x37
        /*0002*/ 	.short	(.L_363 - .L_362)
.L_362:
        /*0004*/ 	.word	0x00000082


	//----- nvinfo : EIATTR_KPARAM_INFO
	.align		4
.L_363:
        /*0008*/ 	.byte	0x04, 0x17
        /*000a*/ 	.short	(.L_365 - .L_364)
.L_364:
        /*000c*/ 	.word	0x00000000
        /*0010*/ 	.short	0x0000
        /*0012*/ 	.short	0x0070
        /*0014*/ 	.byte	0x00, 0xf0, 0x01, 0x2a


	//----- nvinfo : EIATTR_SPARSE_MMA_MASK
	.align		4
.L_365:
        /*0018*/ 	.byte	0x03, 0x50
        /*001a*/ 	.short	0x0000


	//----- nvinfo : EIATTR_MAXREG_COUNT
	.align		4
        /*001c*/ 	.byte	0x03, 0x1b
        /*001e*/ 	.short	0x00a8


	//----- nvinfo : EIATTR_NUM_BARRIERS
	.align		4
        /*0020*/ 	.byte	0x02, 0x4c
        /*0022*/ 	.byte	0x10
	.zero		1


	//----- nvinfo : EIATTR_EXTERNS
	.align		4
        /*0024*/ 	.byte	0x04, 0x0f
        /*0026*/ 	.short	(.L_367 - .L_366)


	//   ....[0]....
	.align		4
.L_366:
        /*0028*/ 	.word	index@(__assertfail)


	//----- nvinfo : EIATTR_ANNOTATIONS
	.align		4
.L_367:
        /*002c*/ 	.byte	0x04, 0x55
        /*002e*/ 	.short	(.L_369 - .L_368)


	//   ....[0]....
.L_368:
        /* <DEDUP_REMOVED lines=42> */
        /*02c4*/ 	.byte	0x70, 0x23, 0x01, 0x00, 0x01, 0x00, 0x00, 0x00, 0x80, 0x24, 0x01, 0x00


	//----- nvinfo : EIATTR_MERCURY_ISA_VERSION
	.align		4
.L_369:
        /*02d0*/ 	.byte	0x03, 0x5f
        /*02d2*/ 	.short	0x0101


	//----- nvinfo : EIATTR_UNUSED_LOAD_BYTE_OFFSET
	.align		4
        /*02d4*/ 	.byte	0x04, 0x44
        /*02d6*/ 	.short	(.L_371 - .L_370)


	//   ....[0]....
.L_370:
        /*02d8*/ 	.word	0x00000a40
        /*02dc*/ 	.word	0x0000fff0


	//   ....[1]....
        /*02e0*/ 	.word	0x000089e0
        /*02e4*/ 	.word	0x0000fff0


	//----- nvinfo : EIATTR_INT_WARP_WIDE_INSTR_OFFSETS
	.align		4
.L_371:
        /*02e8*/ 	.byte	0x04, 0x31
        /*02ea*/ 	.short	(.L_373 - .L_372)


	//   ....[0]....
.L_372:
        /*02ec*/ 	.word	0x00000130


	//   ....[1]....
        /*02f0*/ 	.word	0x00000170


	//   ....[2]....
        /*02f4*/ 	.word	0x000001e0


	//   ....[3]....
        /*02f8*/ 	.word	0x0000d840


	//   ....[4]....
        /*02fc*/ 	.word	0x0000d8d0


	//   ....[5]....
        /*0300*/ 	.word	0x000109e0


	//   ....[6]....
        /*0304*/ 	.word	0x00010a40


	//----- nvinfo : EIATTR_COOP_GROUP_MASK_REGIDS
	.align		4
.L_373:
        /*0308*/ 	.byte	0x04, 0x29
        /*030a*/ 	.short	(.L_375 - .L_374)


	//   ....[0]....
.L_374:
        /*030c*/ 	.word	0xffffffff


	//   ....[1]....
        /*0310*/ 	.word	0xffffffff


	//   ....[2]....
        /*0314*/ 	.word	0xffffffff


	//   ....[3]....
        /*0318*/ 	.word	0xffffffff


	//   ....[4]....
        /*031c*/ 	.word	0xffffffff


	//   ....[5]....
        /*0320*/ 	.word	0xffffffff


	//   ....[6]....
        /*0324*/ 	.word	0xffffffff


	//   ....[7]....
        /*0328*/ 	.word	0xffffffff


	//   ....[8]....
        /*032c*/ 	.word	0xffffffff


	//   ....[9]....
        /*0330*/ 	.word	0xffffffff


	//   ....[10]....
        /*0334*/ 	.word	0xffffffff


	//   ....[11]....
        /*0338*/ 	.word	0xffffffff


	//   ....[12]....
        /*033c*/ 	.word	0xffffffff


	//   ....[13]....
        /*0340*/ 	.word	0xffffffff


	//   ....[14]....
        /*0344*/ 	.word	0xffffffff


	//   ....[15]....
        /*0348*/ 	.word	0xffffffff


	//   ....[16]....
        /*034c*/ 	.word	0xffffffff


	//   ....[17]....
        /*0350*/ 	.word	0xffffffff


	//   ....[18]....
        /*0354*/ 	.word	0xffffffff


	//   ....[19]....
        /*0358*/ 	.word	0xffffffff


	//   ....[20]....
        /*035c*/ 	.word	0xffffffff


	//   ....[21]....
        /*0360*/ 	.word	0xffffffff


	//   ....[22]....
        /*0364*/ 	.word	0xffffffff


	//   ....[23]....
        /*0368*/ 	.word	0xffffffff


	//   ....[24]....
        /*036c*/ 	.word	0xffffffff


	//   ....[25]....
        /*0370*/ 	.word	0xffffffff


	//   ....[26]....
        /*0374*/ 	.word	0xffffffff


	//   ....[27]....
        /*0378*/ 	.word	0xffffffff


	//   ....[28]....
        /*037c*/ 	.word	0xffffffff


	//   ....[29]....
        /*0380*/ 	.word	0xffffffff


	//   ....[30]....
        /*0384*/ 	.word	0xffffffff


	//   ....[31]....
        /*0388*/ 	.word	0xffffffff


	//   ....[32]....
        /*038c*/ 	.word	0xffffffff


	//   ....[33]....
        /*0390*/ 	.word	0xffffffff


	//   ....[34]....
        /*0394*/ 	.word	0xffffffff


	//   ....[35]....
        /*0398*/ 	.word	0xffffffff


	//   ....[36]....
        /*039c*/ 	.word	0xffffffff


	//   ....[37]....
        /*03a0*/ 	.word	0xffffffff


	//   ....[38]....
        /*03a4*/ 	.word	0xffffffff


	//   ....[39]....
        /*03a8*/ 	.word	0xffffffff


	//   ....[40]....
        /*03ac*/ 	.word	0xffffffff


	//   ....[41]....
        /*03b0*/ 	.word	0xffffffff


	//   ....[42]....
        /*03b4*/ 	.word	0xffffffff


	//   ....[43]....
        /*03b8*/ 	.word	0xffffffff


	//   ....[44]....
        /*03bc*/ 	.word	0xffffffff


	//   ....[45]....
        /*03c0*/ 	.word	0xffffffff


	//   ....[46]....
        /*03c4*/ 	.word	0xffffffff


	//   ....[47]....
        /*03c8*/ 	.word	0xffffffff


	//   ....[48]....
        /*03cc*/ 	.word	0xffffffff


	//   ....[49]....
        /*03d0*/ 	.word	0xffffffff


	//   ....[50]....
        /*03d4*/ 	.word	0xffffffff


	//   ....[51]....
        /*03d8*/ 	.word	0xffffffff


	//   ....[52]....
        /*03dc*/ 	.word	0xffffffff


	//   ....[53]....
        /*03e0*/ 	.word	0xffffffff


	//   ....[54]....
        /*03e4*/ 	.word	0xffffffff


	//   ....[55]....
        /*03e8*/ 	.word	0xffffffff


	//   ....[56]....
        /*03ec*/ 	.word	0xffffffff


	//   ....[57]....
        /*03f0*/ 	.word	0xffffffff


	//   ....[58]....
        /*03f4*/ 	.word	0xffffffff


	//   ....[59]....
        /*03f8*/ 	.word	0xffffffff


	//   ....[60]....
        /*03fc*/ 	.word	0xffffffff


	//   ....[61]....
        /*0400*/ 	.word	0xffffffff


	//   ....[62]....
        /*0404*/ 	.word	0xffffffff


	//   ....[63]....
        /*0408*/ 	.word	0xffffffff


	//   ....[64]....
        /*040c*/ 	.word	0xffffffff


	//   ....[65]....
        /*0410*/ 	.word	0xffffffff


	//   ....[66]....
        /*0414*/ 	.word	0xffffffff


	//   ....[67]....
        /*0418*/ 	.word	0xffffffff


	//   ....[68]....
        /*041c*/ 	.word	0xffffffff


	//   ....[69]....
        /*0420*/ 	.word	0xffffffff


	//   ....[70]....
        /*0424*/ 	.word	0xffffffff


	//   ....[71]....
        /*0428*/ 	.word	0xffffffff


	//   ....[72]....
        /*042c*/ 	.word	0xffffffff


	//   ....[73]....
        /*0430*/ 	.word	0xffffffff


	//   ....[74]....
        /*0434*/ 	.word	0xffffffff


	//   ....[75]....
        /*0438*/ 	.word	0xffffffff


	//   ....[76]....
        /*043c*/ 	.word	0xffffffff


	//   ....[77]....
        /*0440*/ 	.word	0xffffffff


	//   ....[78]....
        /*0444*/ 	.word	0xffffffff


	//   ....[79]....
        /*0448*/ 	.word	0xffffffff


	//   ....[80]....
        /*044c*/ 	.word	0xffffffff


	//   ....[81]....
        /*0450*/ 	.word	0xffffffff


	//   ....[82]....
        /*0454*/ 	.word	0xffffffff


	//   ....[83]....
        /*0458*/ 	.word	0xffffffff


	//   ....[84]....
        /*045c*/ 	.word	0xffffffff


	//   ....[85]....
        /*0460*/ 	.word	0xffffffff


	//   ....[86]....
        /*0464*/ 	.word	0xffffffff


	//   ....[87]....
        /*0468*/ 	.word	0xffffffff


	//   ....[88]....
        /*046c*/ 	.word	0xffffffff


	//   ....[89]....
        /*0470*/ 	.word	0xffffffff


	//   ....[90]....
        /*0474*/ 	.word	0xffffffff


	//   ....[91]....
        /*0478*/ 	.word	0xffffffff


	//   ....[92]....
        /*047c*/ 	.word	0xffffffff


	//   ....[93]....
        /*0480*/ 	.word	0xffffffff


	//   ....[94]....
        /*0484*/ 	.word	0xffffffff


	//   ....[95]....
        /*0488*/ 	.word	0xffffffff


	//   ....[96]....
        /*048c*/ 	.word	0xffffffff


	//   ....[97]....
        /*0490*/ 	.word	0xffffffff


	//   ....[98]....
        /*0494*/ 	.word	0xffffffff


	//   ....[99]....
        /*0498*/ 	.word	0xffffffff


	//   ....[100]....
        /*049c*/ 	.word	0xffffffff


	//   ....[101]....
        /*04a0*/ 	.word	0xffffffff


	//   ....[102]....
        /*04a4*/ 	.word	0xffffffff


	//   ....[103]....
        /*04a8*/ 	.word	0xffffffff


	//   ....[104]....
        /*04ac*/ 	.word	0xffffffff


	//   ....[105]....
        /*04b0*/ 	.word	0xffffffff


	//   ....[106]....
        /*04b4*/ 	.word	0xffffffff


	//   ....[107]....
        /*04b8*/ 	.word	0xffffffff


	//   ....[108]....
        /*04bc*/ 	.word	0xffffffff


	//   ....[109]....
        /*04c0*/ 	.word	0xffffffff


	//   ....[110]....
        /*04c4*/ 	.word	0xffffffff


	//   ....[111]....
        /*04c8*/ 	.word	0xffffffff


	//   ....[112]....
        /*04cc*/ 	.word	0xffffffff


	//   ....[113]....
        /*04d0*/ 	.word	0xffffffff


	//   ....[114]....
        /*04d4*/ 	.word	0xffffffff


	//   ....[115]....
        /*04d8*/ 	.word	0xffffffff


	//   ....[116]....
        /*04dc*/ 	.word	0xffffffff


	//   ....[117]....
        /*04e0*/ 	.word	0xffffffff


	//   ....[118]....
        /*04e4*/ 	.word	0xffffffff


	//   ....[119]....
        /*04e8*/ 	.word	0xffffffff


	//   ....[120]....
        /*04ec*/ 	.word	0xffffffff


	//   ....[121]....
        /*04f0*/ 	.word	0xffffffff


	//   ....[122]....
        /*04f4*/ 	.word	0xffffffff


	//   ....[123]....
        /*04f8*/ 	.word	0xffffffff


	//   ....[124]....
        /*04fc*/ 	.word	0xffffffff


	//   ....[125]....
        /*0500*/ 	.word	0xffffffff


	//   ....[126]....
        /*0504*/ 	.word	0xffffffff


	//   ....[127]....
        /*0508*/ 	.word	0xffffffff


	//   ....[128]....
        /*050c*/ 	.word	0xffffffff


	//   ....[129]....
        /*0510*/ 	.word	0xffffffff


	//   ....[130]....
        /*0514*/ 	.word	0xffffffff


	//   ....[131]....
        /*0518*/ 	.word	0xffffffff


	//   ....[132]....
        /*051c*/ 	.word	0xffffffff


	//   ....[133]....
        /*0520*/ 	.word	0xffffffff


	//   ....[134]....
        /*0524*/ 	.word	0xffffffff


	//   ....[135]....
        /*0528*/ 	.word	0xffffffff


	//   ....[136]....
        /*052c*/ 	.word	0xffffffff


	//   ....[137]....
        /*0530*/ 	.word	0xffffffff


	//   ....[138]....
        /*0534*/ 	.word	0xffffffff


	//   ....[139]....
        /*0538*/ 	.word	0xffffffff


	//   ....[140]....
        /*053c*/ 	.word	0xffffffff


	//   ....[141]....
        /*0540*/ 	.word	0xffffffff


	//   ....[142]....
        /*0544*/ 	.word	0xffffffff


	//   ....[143]....
        /*0548*/ 	.word	0xffffffff


	//   ....[144]....
        /*054c*/ 	.word	0xffffffff


	//   ....[145]....
        /*0550*/ 	.word	0xffffffff


	//   ....[146]....
        /*0554*/ 	.word	0xffffffff


	//   ....[147]....
        /*0558*/ 	.word	0xffffffff


	//   ....[148]....
        /*055c*/ 	.word	0xffffffff


	//   ....[149]....
        /*0560*/ 	.word	0xffffffff


	//   ....[150]....
        /*0564*/ 	.word	0xffffffff


	//   ....[151]....
        /*0568*/ 	.word	0xffffffff


	//   ....[152]....
        /*056c*/ 	.word	0xffffffff


	//   ....[153]....
        /*0570*/ 	.word	0xffffffff


	//   ....[154]....
        /*0574*/ 	.word	0xffffffff


	//   ....[155]....
        /*0578*/ 	.word	0x0500000f


	//   ....[156]....
        /*057c*/ 	.word	0x0500000f


	//   ....[157]....
        /*0580*/ 	.word	0x0500000f


	//   ....[158]....
        /*0584*/ 	.word	0x0500000f


	//   ....[159]....
        /*0588*/ 	.word	0x0500000f


	//   ....[160]....
        /*058c*/ 	.word	0x0500000f


	//   ....[161]....
        /*0590*/ 	.word	0x0500000f


	//   ....[162]....
        /*0594*/ 	.word	0x0500000f


	//   ....[163]....
        /*0598*/ 	.word	0x0500000f


	//   ....[164]....
        /*059c*/ 	.word	0x0500000f


	//   ....[165]....
        /*05a0*/ 	.word	0x0500000f


	//   ....[166]....
        /*05a4*/ 	.word	0x0500000f


	//   ....[167]....
        /*05a8*/ 	.word	0x0500000f


	//   ....[168]....
        /*05ac*/ 	.word	0x0500000f


	//   ....[169]....
        /*05b0*/ 	.word	0x0500000f


	//   ....[170]....
        /*05b4*/ 	.word	0x0500000f


	//   ....[171]....
        /*05b8*/ 	.word	0x0500000f


	//   ....[172]....
        /*05bc*/ 	.word	0x0500000f


	//----- nvinfo : EIATTR_COOP_GROUP_INSTR_OFFSETS
	.align		4
.L_375:
        /*05c0*/ 	.byte	0x04, 0x28
        /*05c2*/ 	.short	(.L_377 - .L_376)


	//   ....[0]....
.L_376:
        /*05c4*/ 	.word	0x00000070


	//   ....[1]....
        /*05c8*/ 	.word	0x00000140


	//   ....[2]....
        /*05cc*/ 	.word	0x00000190


	//   ....[3]....
        /*05d0*/ 	.word	0x000003c0


	//   ....[4]....
        /*05d4*/ 	.word	0x00000520


	//   ....[5]....
        /*05d8*/ 	.word	0x00000640


	//   ....[6]....
        /*05dc*/ 	.word	0x000007a0


	//   ....[7]....
        /*05e0*/ 	.word	0x00001640


	//   ....[8]....
        /*05e4*/ 	.word	0x00003470


	//   ....[9]....
        /*05e8*/ 	.word	0x000034e0


	//   ....[10]....
        /*05ec*/ 	.word	0x00003b10


	//   ....[11]....
        /*05f0*/ 	.word	0x00003ba0


	//   ....[12]....
        /*05f4*/ 	.word	0x00006120


	//   ....[13]....
        /*05f8*/ 	.word	0x00006150


	//   ....[14]....
        /*05fc*/ 	.word	0x00006170


	//   ....[15]....
        /*0600*/ 	.word	0x00006190


	//   ....[16]....
        /*0604*/ 	.word	0x00007e90


	//   ....[17]....
        /*0608*/ 	.word	0x00007ea0


	//   ....[18]....
        /*060c*/ 	.word	0x00007ed0


	//   ....[19]....
        /*0610*/ 	.word	0x00007ee0


	//   ....[20]....
        /*0614*/ 	.word	0x00009510


	//   ....[21]....
        /*0618*/ 	.word	0x00009540


	//   ....[22]....
        /*061c*/ 	.word	0x00009590


	//   ....[23]....
        /*0620*/ 	.word	0x000095c0


	//   ....[24]....
        /*0624*/ 	.word	0x000095f0


	//   ....[25]....
        /*0628*/ 	.word	0x00009620


	//   ....[26]....
        /*062c*/ 	.word	0x00009650


	//   ....[27]....
        /*0630*/ 	.word	0x00009690


	//   ....[28]....
        /*0634*/ 	.word	0x000096d0


	//   ....[29]....
        /*0638*/ 	.word	0x00009700


	//   ....[30]....
        /*063c*/ 	.word	0x00009730


	//   ....[31]....
        /*0640*/ 	.word	0x00009780


	//   ....[32]....
        /*0644*/ 	.word	0x000097b0


	//   ....[33]....
        /*0648*/ 	.word	0x000097e0


	//   ....[34]....
        /*064c*/ 	.word	0x00009810


	//   ....[35]....
        /*0650*/ 	.word	0x00009840


	//   ....[36]....
        /*0654*/ 	.word	0x00009880


	//   ....[37]....
        /*0658*/ 	.word	0x000098b0


	//   ....[38]....
        /*065c*/ 	.word	0x000098f0


	//   ....[39]....
        /*0660*/ 	.word	0x00009920


	//   ....[40]....
        /*0664*/ 	.word	0x00009960


	//   ....[41]....
        /*0668*/ 	.word	0x000099b0


	//   ....[42]....
        /*066c*/ 	.word	0x000099e0


	//   ....[43]....
        /*0670*/ 	.word	0x00009a10


	//   ....[44]....
        /*0674*/ 	.word	0x00009a40


	//   ....[45]....
        /*0678*/ 	.word	0x00009a70


	//   ....[46]....
        /*067c*/ 	.word	0x00009aa0


	//   ....[47]....
        /*0680*/ 	.word	0x00009ad0


	//   ....[48]....
        /*0684*/ 	.word	0x00009b00


	//   ....[49]....
        /*0688*/ 	.word	0x00009b30


	//   ....[50]....
        /*068c*/ 	.word	0x00009b60


	//   ....[51]....
        /*0690*/ 	.word	0x00009b90


	//   ....[52]....
        /*0694*/ 	.word	0x00009bc0


	//   ....[53]....
        /*0698*/ 	.word	0x00009bf0


	//   ....[54]....
        /*069c*/ 	.word	0x00009c60


	//   ....[55]....
        /*06a0*/ 	.word	0x00009c70


	//   ....[56]....
        /*06a4*/ 	.word	0x00009c80


	//   ....[57]....
        /*06a8*/ 	.word	0x00009ca0


	//   ....[58]....
        /*06ac*/ 	.word	0x00009cb0


	//   ....[59]....
        /*06b0*/ 	.word	0x00009cc0


	//   ....[60]....
        /*06b4*/ 	.word	0x00009cd0


	//   ....[61]....
        /*06b8*/ 	.word	0x00009cf0


	//   ....[62]....
        /*06bc*/ 	.word	0x00009d00


	//   ....[63]....
        /*06c0*/ 	.word	0x00009d10


	//   ....[64]....
        /*06c4*/ 	.word	0x00009d20


	//   ....[65]....
        /*06c8*/ 	.word	0x00009d40


	//   ....[66]....
        /*06cc*/ 	.word	0x00009d70


	//   ....[67]....
        /*06d0*/ 	.word	0x00009d80


	//   ....[68]....
        /*06d4*/ 	.word	0x00009d90


	//   ....[69]....
        /*06d8*/ 	.word	0x00009db0


	//   ....[70]....
        /*06dc*/ 	.word	0x00009dc0


	//   ....[71]....
        /*06e0*/ 	.word	0x00009dd0


	//   ....[72]....
        /*06e4*/ 	.word	0x00009de0


	//   ....[73]....
        /*06e8*/ 	.word	0x00009df0


	//   ....[74]....
        /*06ec*/ 	.word	0x00009e10


	//   ....[75]....
        /*06f0*/ 	.word	0x00009e40


	//   ....[76]....
        /*06f4*/ 	.word	0x00009e50


	//   ....[77]....
        /*06f8*/ 	.word	0x00009e60


	//   ....[78]....
        /*06fc*/ 	.word	0x00009e70


	//   ....[79]....
        /*0700*/ 	.word	0x00009e90


	//   ....[80]....
        /*0704*/ 	.word	0x00009ea0


	//   ....[81]....
        /*0708*/ 	.word	0x00009eb0


	//   ....[82]....
        /*070c*/ 	.word	0x00009ec0


	//   ....[83]....
        /*0710*/ 	.word	0x00009ee0


	//   ....[84]....
        /*0714*/ 	.word	0x0000a740


	//   ....[85]....
        /*0718*/ 	.word	0x0000a7a0


	//   ....[86]....
        /*071c*/ 	.word	0x0000a7e0


	//   ....[87]....
        /*0720*/ 	.word	0x0000a840


	//   ....[88]....
        /*0724*/ 	.word	0x0000b080


	//   ....[89]....
        /*0728*/ 	.word	0x0000b0c0


	//   ....[90]....
        /*072c*/ 	.word	0x0000b240


	//   ....[91]....
        /*0730*/ 	.word	0x0000b260


	//   ....[92]....
        /*0734*/ 	.word	0x0000b3a0


	//   ....[93]....
        /*0738*/ 	.word	0x0000b3c0


	//   ....[94]....
        /*073c*/ 	.word	0x0000b510


	//   ....[95]....
        /*0740*/ 	.word	0x0000b530


	//   ....[96]....
        /*0744*/ 	.word	0x0000bf00


	//   ....[97]....
        /*0748*/ 	.word	0x0000bf20


	//   ....[98]....
        /*074c*/ 	.word	0x0000c060


	//   ....[99]....
        /*0750*/ 	.word	0x0000c080


	//   ....[100]....
        /*0754*/ 	.word	0x0000c1c0


	//   ....[101]....
        /*0758*/ 	.word	0x0000c1e0


	//   ....[102]....
        /*075c*/ 	.word	0x0000c330


	//   ....[103]....
        /*0760*/ 	.word	0x0000c350


	//   ....[104]....
        /*0764*/ 	.word	0x0000c510


	//   ....[105]....
        /*0768*/ 	.word	0x0000c720


	//   ....[106]....
        /*076c*/ 	.word	0x0000c750


	//   ....[107]....
        /*0770*/ 	.word	0x0000c780


	//   ....[108]....
        /*0774*/ 	.word	0x0000c7c0


	//   ....[109]....
        /*0778*/ 	.word	0x0000c7f0


	//   ....[110]....
        /*077c*/ 	.word	0x0000c820


	//   ....[111]....
        /*0780*/ 	.word	0x0000c9b0


	//   ....[112]....
        /*0784*/ 	.word	0x0000c9e0


	//   ....[113]....
        /*0788*/ 	.word	0x0000ca10


	//   ....[114]....
        /*078c*/ 	.word	0x0000ca40


	//   ....[115]....
        /*0790*/ 	.word	0x0000ca70


	//   ....[116]....
        /*0794*/ 	.word	0x0000cab0


	//   ....[117]....
        /*0798*/ 	.word	0x0000cb40


	//   ....[118]....
        /*079c*/ 	.word	0x0000cb80


	//   ....[119]....
        /*07a0*/ 	.word	0x0000cc10


	//   ....[120]....
        /*07a4*/ 	.word	0x0000e000


	//   ....[121]....
        /*07a8*/ 	.word	0x0000eca0


	//   ....[122]....
        /*07ac*/ 	.word	0x0000ecb0


	//   ....[123]....
        /*07b0*/ 	.word	0x0000ecf0


	//   ....[124]....
        /*07b4*/ 	.word	0x0000ed30


	//   ....[125]....
        /*07b8*/ 	.word	0x0000ee50


	//   ....[126]....
        /*07bc*/ 	.word	0x0000ee60


	//   ....[127]....
        /*07c0*/ 	.word	0x0000ef00


	//   ....[128]....
        /*07c4*/ 	.word	0x0000ef10


	//   ....[129]....
        /*07c8*/ 	.word	0x0000efb0


	//   ....[130]....
        /*07cc*/ 	.word	0x0000efc0


	//   ....[131]....
        /*07d0*/ 	.word	0x0000f060


	//   ....[132]....
        /*07d4*/ 	.word	0x0000f070


	//   ....[133]....
        /*07d8*/ 	.word	0x0000f100


	//   ....[134]....
        /*07dc*/ 	.word	0x0000f110


	//   ....[135]....
        /*07e0*/ 	.word	0x0000f120


	//   ....[136]....
        /*07e4*/ 	.word	0x0000f130


	//   ....[137]....
        /*07e8*/ 	.word	0x00011970


	//   ....[138]....
        /*07ec*/ 	.word	0x00011980


	//   ....[139]....
        /*07f0*/ 	.word	0x000119b0


	//   ....[140]....
        /*07f4*/ 	.word	0x000119e0


	//   ....[141]....
        /*07f8*/ 	.word	0x00011a10


	//   ....[142]....
        /*07fc*/ 	.word	0x00011a40


	//   ....[143]....
        /*0800*/ 	.word	0x00011a70


	//   ....[144]....
        /*0804*/ 	.word	0x00011a80


	//   ....[145]....
        /*0808*/ 	.word	0x00011bc0


	//   ....[146]....
        /*080c*/ 	.word	0x00011c00


	//   ....[147]....
        /*0810*/ 	.word	0x00011c30


	//   ....[148]....
        /*0814*/ 	.word	0x00011c60


	//   ....[149]....
        /*0818*/ 	.word	0x00011c90


	//   ....[150]....
        /*081c*/ 	.word	0x00011cc0


	//   ....[151]....
        /*0820*/ 	.word	0x00011d40


	//   ....[152]....
        /*0824*/ 	.word	0x00011d80


	//   ....[153]....
        /*0828*/ 	.word	0x00011dd0


	//   ....[154]....
        /*082c*/ 	.word	0x00012290


	//   ....[155]....
        /*0830*/ 	.word	0x000127b0


	//   ....[156]....
        /*0834*/ 	.word	0x00012990


	//   ....[157]....
        /*0838*/ 	.word	0x00012a00


	//   ....[158]....
        /*083c*/ 	.word	0x00012a60


	//   ....[159]....
        /*0840*/ 	.word	0x00012b00


	//   ....[160]....
        /*0844*/ 	.word	0x00012bc0


	//   ....[161]....
        /*0848*/ 	.word	0x00012ce0


	//   ....[162]....
        /*084c*/ 	.word	0x00012d40


	//   ....[163]....
        /*0850*/ 	.word	0x00012e50


	//   ....[164]....
        /*0854*/ 	.word	0x00012eb0


	//   ....[165]....
        /*0858*/ 	.word	0x00012fc0


	//   ....[166]....
        /*085c*/ 	.word	0x00013020


	//   ....[167]....
        /*0860*/ 	.word	0x00013130


	//   ....[168]....
        /*0864*/ 	.word	0x00013190


	//   ....[169]....
        /*0868*/ 	.word	0x00013290


	//   ....[170]....
        /*086c*/ 	.word	0x000132f0


	//   ....[171]....
        /*0870*/ 	.word	0x00013390


	//   ....[172]....
        /*0874*/ 	.word	0x00013730


	//----- nvinfo : EIATTR_REG_RECONFIG
	.align		4
.L_377:
        /*0878*/ 	.byte	0x01, 0x54
	.zero		2


	//----- nvinfo : EIATTR_SYSCALL_OFFSETS
	.align		4
        /*087c*/ 	.byte	0x04, 0x46
        /*087e*/ 	.short	(.L_379 - .L_378)


	//   ....[0]....
.L_378:
        /*0880*/ 	.word	0x00001830


	//   ....[1]....
        /*0884*/ 	.word	0x0000da40


	//   ....[2]....
        /*0888*/ 	.word	0x0000dbd0


	//   ....[3]....
        /*088c*/ 	.word	0x0000dd30


	//   ....[4]....
        /*0890*/ 	.word	0x0000de70


	//   ....[5]....
        /*0894*/ 	.word	0x0000e8e0


	//----- nvinfo : EIATTR_MBARRIER_INSTR_OFFSETS
	.align		4
.L_379:
        /*0898*/ 	.byte	0x04, 0x39
        /*089a*/ 	.short	(.L_381 - .L_380)


	//   ....[0]....
.L_380:
        /*089c*/ 	.word	0x00000270
        /*08a0*/ 	.word	0x000000ff
        /*08a4*/ 	.word	0x00038800
        /*08a8*/ 	.short	0x0100
        /*08aa*/ 	.byte	0x08
	.zero		1


	//   ....[1]....
        /*08ac*/ 	.word	0x00000280
        /*08b0*/ 	.word	0x000000ff
        /*08b4*/ 	.word	0x00038820
        /*08b8*/ 	.short	0x0100
        /*08ba*/ 	.byte	0x08
	.zero		1


	//   ....[2]....
        /*08bc*/ 	.word	0x00000370
        /*08c0*/ 	.word	0x000000ff
        /*08c4*/ 	.word	0x00038830
        /*08c8*/ 	.short	0x0100
        /*08ca*/ 	.byte	0x08
	.zero		1


	//   ....[3]....
        /*08cc*/ 	.word	0x00000380
        /*08d0*/ 	.word	0x000000ff
        /*08d4*/ 	.word	0x00038840
        /*08d8*/ 	.short	0x0100
        /*08da*/ 	.byte	0x08
	.zero		1


	//   ....[4]....
        /*08dc*/ 	.word	0x00000390
        /*08e0*/ 	.word	0x000000ff
        /*08e4*/ 	.word	0x00038838
        /*08e8*/ 	.short	0x0100
        /*08ea*/ 	.byte	0x08
	.zero		1


	//   ....[5]....
        /*08ec*/ 	.word	0x000003a0
        /*08f0*/ 	.word	0x000000ff
        /*08f4*/ 	.word	0x00038848
        /*08f8*/ 	.short	0x0100
        /*08fa*/ 	.byte	0x08
	.zero		1


	//   ....[6]....
        /*08fc*/ 	.word	0x000004d0
        /*0900*/ 	.word	0x000000ff
        /*0904*/ 	.word	0x00038850
        /*0908*/ 	.short	0x0100
        /*090a*/ 	.byte	0x08
	.zero		1


	//   ....[7]....
        /*090c*/ 	.word	0x000004e0
        /*0910*/ 	.word	0x000000ff
        /*0914*/ 	.word	0x00038860
        /*0918*/ 	.short	0x0100
        /*091a*/ 	.byte	0x08
	.zero		1


	//   ....[8]....
        /*091c*/ 	.word	0x000004f0
        /*0920*/ 	.word	0x000000ff
        /*0924*/ 	.word	0x00038858
        /*0928*/ 	.short	0x0100
        /*092a*/ 	.byte	0x08
	.zero		1


	//   ....[9]....
        /*092c*/ 	.word	0x00000500
        /*0930*/ 	.word	0x000000ff
        /*0934*/ 	.word	0x00038868
        /*0938*/ 	.short	0x0100
        /*093a*/ 	.byte	0x08
	.zero		1


	//   ....[10]....
        /*093c*/ 	.word	0x000005f0
        /*0940*/ 	.word	0x000000ff
        /*0944*/ 	.word	0x00038870
        /*0948*/ 	.short	0x0100
        /*094a*/ 	.byte	0x06
	.zero		1


	//   ....[11]....
        /*094c*/ 	.word	0x00000600
        /*0950*/ 	.word	0x000000ff
        /*0954*/ 	.word	0x00038880
        /*0958*/ 	.short	0x0100
        /*095a*/ 	.byte	0x06
	.zero		1


	//   ....[12]....
        /*095c*/ 	.word	0x00000610
        /*0960*/ 	.word	0x000000ff
        /*0964*/ 	.word	0x00038878
        /*0968*/ 	.short	0x0100
        /*096a*/ 	.byte	0x06
	.zero		1


	//   ....[13]....
        /*096c*/ 	.word	0x00000620
        /*0970*/ 	.word	0x000000ff
        /*0974*/ 	.word	0x00038888
        /*0978*/ 	.short	0x0100
        /*097a*/ 	.byte	0x06
	.zero		1


	//   ....[14]....
        /*097c*/ 	.word	0x00000750
        /*0980*/ 	.word	0x000000ff
        /*0984*/ 	.word	0x00038890
        /*0988*/ 	.short	0x0100
        /*098a*/ 	.byte	0x08
	.zero		1


	//   ....[15]....
        /*098c*/ 	.word	0x00000760
        /*0990*/ 	.word	0x000000ff
        /*0994*/ 	.word	0x000388a0
        /*0998*/ 	.short	0x0100
        /*099a*/ 	.byte	0x08
	.zero		1


	//   ....[16]....
        /*099c*/ 	.word	0x00000770
        /*09a0*/ 	.word	0x000000ff
        /*09a4*/ 	.word	0x00038898
        /*09a8*/ 	.short	0x0100
        /*09aa*/ 	.byte	0x08
	.zero		1


	//   ....[17]....
        /*09ac*/ 	.word	0x00000780
        /*09b0*/ 	.word	0x000000ff
        /*09b4*/ 	.word	0x000388a8
        /*09b8*/ 	.short	0x0100
        /*09ba*/ 	.byte	0x08
	.zero		1


	//   ....[18]....
        /*09bc*/ 	.word	0x000008b0
        /*09c0*/ 	.word	0x000000ff
        /*09c4*/ 	.word	0x000388b0
        /*09c8*/ 	.short	0x0100
        /*09ca*/ 	.byte	0x08
	.zero		1


	//   ....[19]....
        /*09cc*/ 	.word	0x000008c0
        /*09d0*/ 	.word	0x000000ff
        /*09d4*/ 	.word	0x000388c0
        /*09d8*/ 	.short	0x0100
        /*09da*/ 	.byte	0x08
	.zero		1


	//   ....[20]....
        /*09dc*/ 	.word	0x000008d0
        /*09e0*/ 	.word	0x000000ff
        /*09e4*/ 	.word	0x000388b8
        /*09e8*/ 	.short	0x0100
        /*09ea*/ 	.byte	0x08
	.zero		1


	//   ....[21]....
        /*09ec*/ 	.word	0x000008e0
        /*09f0*/ 	.word	0x000000ff
        /*09f4*/ 	.word	0x000388c8
        /*09f8*/ 	.short	0x0100
        /*09fa*/ 	.byte	0x08
	.zero		1


	//   ....[22]....
        /*09fc*/ 	.word	0x00001ba0
        /*0a00*/ 	.word	0x00000002
        /*0a04*/ 	.word	0x00038800
        /*0a08*/ 	.short	0x010a
        /*0a0a*/ 	.byte	0x3f
	.zero		1


	//   ....[23]....
        /*0a0c*/ 	.word	0x00001c40
        /*0a10*/ 	.word	0x00000004
        /*0a14*/ 	.word	0x00038830
        /*0a18*/ 	.short	0x010a
        /*0a1a*/ 	.byte	0x3f
	.zero		1


	//   ....[24]....
        /*0a1c*/ 	.word	0x00001cb0
        /*0a20*/ 	.word	0x00000004
        /*0a24*/ 	.word	0x00038830
        /*0a28*/ 	.short	0x010a
        /*0a2a*/ 	.byte	0x3f
	.zero		1


	//   ....[25]....
        /*0a2c*/ 	.word	0x00003780
        /*0a30*/ 	.word	0x00000004
        /*0a34*/ 	.word	0x00000000
        /*0a38*/ 	.short	0x0101
        /*0a3a*/ 	.byte	0x3f
	.zero		1


	//   ....[26]....
        /*0a3c*/ 	.word	0x00004f80
        /*0a40*/ 	.word	0x000000ff
        /*0a44*/ 	.word	0x00038830
        /*0a48*/ 	.short	0x010a
        /*0a4a*/ 	.byte	0x06
	.zero		1


	//   ....[27]....
        /*0a4c*/ 	.word	0x00004fc0
        /*0a50*/ 	.word	0x000000ff
        /*0a54*/ 	.word	0x00038830
        /*0a58*/ 	.short	0x010a
        /*0a5a*/ 	.byte	0x06
	.zero		1


	//   ....[28]....
        /*0a5c*/ 	.word	0x00005360
        /*0a60*/ 	.word	0x000000ff
        /*0a64*/ 	.word	0x00038850
        /*0a68*/ 	.short	0x010a
        /*0a6a*/ 	.byte	0x06
	.zero		1


	//   ....[29]....
        /*0a6c*/ 	.word	0x000053a0
        /*0a70*/ 	.word	0x000000ff
        /*0a74*/ 	.word	0x00038850
        /*0a78*/ 	.short	0x010a
        /*0a7a*/ 	.byte	0x06
	.zero		1


	//   ....[30]....
        /*0a7c*/ 	.word	0x00006a10
        /*0a80*/ 	.word	0x000000ac
        /*0a84*/ 	.word	0x00000000
        /*0a88*/ 	.short	0x0101
        /*0a8a*/ 	.byte	0x3f
	.zero		1


	//   ....[31]....
        /*0a8c*/ 	.word	0x00007110
        /*0a90*/ 	.word	0x00000008
        /*0a94*/ 	.word	0x00000000
        /*0a98*/ 	.short	0x0101
        /*0a9a*/ 	.byte	0x3f
	.zero		1


	//   ....[32]....
        /*0a9c*/ 	.word	0x00007ae0
        /*0aa0*/ 	.word	0x0000000f
        /*0aa4*/ 	.word	0x00038850
        /*0aa8*/ 	.short	0x010a
        /*0aaa*/ 	.byte	0x3f
	.zero		1


	//   ....[33]....
        /*0aac*/ 	.word	0x00007b70
        /*0ab0*/ 	.word	0x0000000f
        /*0ab4*/ 	.word	0x00038850
        /*0ab8*/ 	.short	0x010a
        /*0aba*/ 	.byte	0x3f
	.zero		1


	//   ....[34]....
        /*0abc*/ 	.word	0x00008180
        /*0ac0*/ 	.word	0x00000003
        /*0ac4*/ 	.word	0x00000000
        /*0ac8*/ 	.short	0x0101
        /*0aca*/ 	.byte	0x3f
	.zero		1


	//   ....[35]....
        /*0acc*/ 	.word	0x0000b0b0
        /*0ad0*/ 	.word	0x00000003
        /*0ad4*/ 	.word	0x00000000
        /*0ad8*/ 	.short	0x0101
        /*0ada*/ 	.byte	0x3f
	.zero		1


	//   ....[36]....
        /*0adc*/ 	.word	0x0000e290
        /*0ae0*/ 	.word	0x00000003
        /*0ae4*/ 	.word	0x00038880
        /*0ae8*/ 	.short	0x010a
        /*0aea*/ 	.byte	0x3f
	.zero		1


	//   ....[37]....
        /*0aec*/ 	.word	0x0000e490
        /*0af0*/ 	.word	0x00000003
        /*0af4*/ 	.word	0x00038840
        /*0af8*/ 	.short	0x010a
        /*0afa*/ 	.byte	0x3f
	.zero		1


	//   ....[38]....
        /*0afc*/ 	.word	0x0000f270
        /*0b00*/ 	.word	0x00000011
        /*0b04*/ 	.word	0x00038800
        /*0b08*/ 	.short	0x0107
        /*0b0a*/ 	.byte	0x3f
	.zero		1


	//   ....[39]....
        /*0b0c*/ 	.word	0x0000f370
        /*0b10*/ 	.word	0x00000011
        /*0b14*/ 	.word	0x00038800
        /*0b18*/ 	.short	0x0101
        /*0b1a*/ 	.byte	0x3f
	.zero		1


	//   ....[40]....
        /*0b1c*/ 	.word	0x0000f390
        /*0b20*/ 	.word	0x00000011
        /*0b24*/ 	.word	0x00038820
        /*0b28*/ 	.short	0x010a
        /*0b2a*/ 	.byte	0x3f
	.zero		1


	//   ....[41]....
        /*0b2c*/ 	.word	0x0000f6b0
        /*0b30*/ 	.word	0x00000006
        /*0b34*/ 	.word	0x00038880
        /*0b38*/ 	.short	0x010a
        /*0b3a*/ 	.byte	0x3f
	.zero		1


	//   ....[42]....
        /*0b3c*/ 	.word	0x0000fa00
        /*0b40*/ 	.word	0x00000006
        /*0b44*/ 	.word	0x00038840
        /*0b48*/ 	.short	0x010a
        /*0b4a*/ 	.byte	0x3f
	.zero		1


	//   ....[43]....
        /*0b4c*/ 	.word	0x0000fdc0
        /*0b50*/ 	.word	0x00000013
        /*0b54*/ 	.word	0x00038870
        /*0b58*/ 	.short	0x010a
        /*0b5a*/ 	.byte	0x3f
	.zero		1


	//   ....[44]....
        /*0b5c*/ 	.word	0x0000fe30
        /*0b60*/ 	.word	0x00000013
        /*0b64*/ 	.word	0x00038860
        /*0b68*/ 	.short	0x010a
        /*0b6a*/ 	.byte	0x3f
	.zero		1


	//   ....[45]....
        /*0b6c*/ 	.word	0x000108c0
        /*0b70*/ 	.word	0x00000013
        /*0b74*/ 	.word	0x00038850
        /*0b78*/ 	.short	0x0101
        /*0b7a*/ 	.byte	0x3f
	.zero		1


	//   ....[46]....
        /*0b7c*/ 	.word	0x00010940
        /*0b80*/ 	.word	0x00000013
        /*0b84*/ 	.word	0x00000000
        /*0b88*/ 	.short	0x0101
        /*0b8a*/ 	.byte	0x3f
	.zero		1


	//   ....[47]....
        /*0b8c*/ 	.word	0x00010b70
        /*0b90*/ 	.word	0x00000002
        /*0b94*/ 	.word	0x00038870
        /*0b98*/ 	.short	0x010a
        /*0b9a*/ 	.byte	0x3f
	.zero		1


	//   ....[48]....
        /*0b9c*/ 	.word	0x00010be0
        /*0ba0*/ 	.word	0x00000002
        /*0ba4*/ 	.word	0x00038860
        /*0ba8*/ 	.short	0x010a
        /*0baa*/ 	.byte	0x3f
	.zero		1


	//   ....[49]....
        /*0bac*/ 	.word	0x00011670
        /*0bb0*/ 	.word	0x00000002
        /*0bb4*/ 	.word	0x00038850
        /*0bb8*/ 	.short	0x0101
        /*0bba*/ 	.byte	0x3f
	.zero		1


	//   ....[50]....
        /*0bbc*/ 	.word	0x000116c0
        /*0bc0*/ 	.word	0x00000002
        /*0bc4*/ 	.word	0x00000000
        /*0bc8*/ 	.short	0x0101
        /*0bca*/ 	.byte	0x3f
	.zero		1


	//   ....[51]....
        /*0bcc*/ 	.word	0x00012210
        /*0bd0*/ 	.word	0x00000000
        /*0bd4*/ 	.word	0x00038820
        /*0bd8*/ 	.short	0x010a
        /*0bda*/ 	.byte	0x3f
	.zero		1


	//   ....[52]....
        /*0bdc*/ 	.word	0x000123d0
        /*0be0*/ 	.word	0x00000006
        /*0be4*/ 	.word	0x00000000
        /*0be8*/ 	.short	0x010a
        /*0bea*/ 	.byte	0x3f
	.zero		1


	//   ....[53]....
        /*0bec*/ 	.word	0x00012440
        /*0bf0*/ 	.word	0x00000007
        /*0bf4*/ 	.word	0x00000000
        /*0bf8*/ 	.short	0x010a
        /*0bfa*/ 	.byte	0x3f
	.zero		1


	//   ....[54]....
        /*0bfc*/ 	.word	0x000124a0
        /*0c00*/ 	.word	0x00000004
        /*0c04*/ 	.word	0x00038860
        /*0c08*/ 	.short	0x010a
        /*0c0a*/ 	.byte	0x3f
	.zero		1


	//   ....[55]....
        /*0c0c*/ 	.word	0x000124f0
        /*0c10*/ 	.word	0x00000003
        /*0c14*/ 	.word	0x00038860
        /*0c18*/ 	.short	0x010a
        /*0c1a*/ 	.byte	0x3f
	.zero		1


	//   ....[56]....
        /*0c1c*/ 	.word	0x00012530
        /*0c20*/ 	.word	0x00000004
        /*0c24*/ 	.word	0x00038880
        /*0c28*/ 	.short	0x010a
        /*0c2a*/ 	.byte	0x3f
	.zero		1


	//   ....[57]....
        /*0c2c*/ 	.word	0x00012550
        /*0c30*/ 	.word	0x00000003
        /*0c34*/ 	.word	0x00038880
        /*0c38*/ 	.short	0x010a
        /*0c3a*/ 	.byte	0x3f
	.zero		1


	//   ....[58]....
        /*0c3c*/ 	.word	0x000125b0
        /*0c40*/ 	.word	0x00000002
        /*0c44*/ 	.word	0x00038800
        /*0c48*/ 	.short	0x010a
        /*0c4a*/ 	.byte	0x3f
	.zero		1


	//   ....[59]....
        /*0c4c*/ 	.word	0x00012600
        /*0c50*/ 	.word	0x00000004
        /*0c54*/ 	.word	0x00038830
        /*0c58*/ 	.short	0x010a
        /*0c5a*/ 	.byte	0x3f
	.zero		1


	//   ....[60]....
        /*0c5c*/ 	.word	0x00012660
        /*0c60*/ 	.word	0x00000003
        /*0c64*/ 	.word	0x00038830
        /*0c68*/ 	.short	0x010a
        /*0c6a*/ 	.byte	0x3f
	.zero		1


	//   ....[61]....
        /*0c6c*/ 	.word	0x000126c0
        /*0c70*/ 	.word	0x00000003
        /*0c74*/ 	.word	0x00038850
        /*0c78*/ 	.short	0x010a
        /*0c7a*/ 	.byte	0x3f
	.zero		1


	//   ....[62]....
        /*0c7c*/ 	.word	0x00012710
        /*0c80*/ 	.word	0x0000000f
        /*0c84*/ 	.word	0x00038850
        /*0c88*/ 	.short	0x010a
        /*0c8a*/ 	.byte	0x3f
	.zero		1


	//   ....[63]....
        /*0c8c*/ 	.word	0x00012860
        /*0c90*/ 	.word	0x00000003
        /*0c94*/ 	.word	0x00038880
        /*0c98*/ 	.short	0x010a
        /*0c9a*/ 	.byte	0x3f
	.zero		1


	//   ....[64]....
        /*0c9c*/ 	.word	0x000128b0
        /*0ca0*/ 	.word	0x00000003
        /*0ca4*/ 	.word	0x00038840
        /*0ca8*/ 	.short	0x010a
        /*0caa*/ 	.byte	0x3f
	.zero		1


	//   ....[65]....
        /*0cac*/ 	.word	0x00013420
        /*0cb0*/ 	.word	0x00000011
        /*0cb4*/ 	.word	0x00038820
        /*0cb8*/ 	.short	0x010a
        /*0cba*/ 	.byte	0x3f
	.zero		1


	//   ....[66]....
        /*0cbc*/ 	.word	0x00013470
        /*0cc0*/ 	.word	0x00000006
        /*0cc4*/ 	.word	0x00038880
        /*0cc8*/ 	.short	0x010a
        /*0cca*/ 	.byte	0x3f
	.zero		1


	//   ....[67]....
        /*0ccc*/ 	.word	0x000134c0
        /*0cd0*/ 	.word	0x00000006
        /*0cd4*/ 	.word	0x00038840
        /*0cd8*/ 	.short	0x010a
        /*0cda*/ 	.byte	0x3f
	.zero		1


	//   ....[68]....
        /*0cdc*/ 	.word	0x00013510
        /*0ce0*/ 	.word	0x00000013
        /*0ce4*/ 	.word	0x00038870
        /*0ce8*/ 	.short	0x010a
        /*0cea*/ 	.byte	0x3f
	.zero		1


	//   ....[69]....
        /*0cec*/ 	.word	0x00013560
        /*0cf0*/ 	.word	0x00000013
        /*0cf4*/ 	.word	0x00038860
        /*0cf8*/ 	.short	0x010a
        /*0cfa*/ 	.byte	0x3f
	.zero		1


	//   ....[70]....
        /*0cfc*/ 	.word	0x000135b0
        /*0d00*/ 	.word	0x00000002
        /*0d04*/ 	.word	0x00038870
        /*0d08*/ 	.short	0x010a
        /*0d0a*/ 	.byte	0x3f
	.zero		1


	//   ....[71]....
        /*0d0c*/ 	.word	0x00013600
        /*0d10*/ 	.word	0x00000002
        /*0d14*/ 	.word	0x00038860
        /*0d18*/ 	.short	0x010a
        /*0d1a*/ 	.byte	0x3f
	.zero		1


	//   ....[72]....
        /*0d1c*/ 	.word	0x00013650
        /*0d20*/ 	.word	0x00000000
        /*0d24*/ 	.word	0x00038820
        /*0d28*/ 	.short	0x010a
        /*0d2a*/ 	.byte	0x3f
	.zero		1


	//   ....[73]....
        /*0d2c*/ 	.word	0x000137f0
        /*0d30*/ 	.word	0x00000006
        /*0d34*/ 	.word	0x00000000
        /*0d38*/ 	.short	0x010a
        /*0d3a*/ 	.byte	0x3f
	.zero		1


	//   ....[74]....
        /*0d3c*/ 	.word	0x00013840
        /*0d40*/ 	.word	0x00000007
        /*0d44*/ 	.word	0x00000000
        /*0d48*/ 	.short	0x010a
        /*0d4a*/ 	.byte	0x3f
	.zero		1


	//   ....[75]....
        /*0d4c*/ 	.word	0x00013890
        /*0d50*/ 	.word	0x00000004
        /*0d54*/ 	.word	0x00038860
        /*0d58*/ 	.short	0x010a
        /*0d5a*/ 	.byte	0x3f
	.zero		1


	//   ....[76]....
        /*0d5c*/ 	.word	0x000138e0
        /*0d60*/ 	.word	0x00000003
        /*0d64*/ 	.word	0x00038860
        /*0d68*/ 	.short	0x010a
        /*0d6a*/ 	.byte	0x3f
	.zero		1


	//   ....[77]....
        /*0d6c*/ 	.word	0x00013930
        /*0d70*/ 	.word	0x00000004
        /*0d74*/ 	.word	0x00038880
        /*0d78*/ 	.short	0x010a
        /*0d7a*/ 	.byte	0x3f
	.zero		1


	//----- nvinfo : EIATTR_NUM_MBARRIERS
	.align		4
.L_381:
        /*0d7c*/ 	.byte	0x03, 0x38
        /*0d7e*/ 	.short	0x0016


	//----- nvinfo : EIATTR_EXIT_INSTR_OFFSETS
	.align		4
        /*0d80*/ 	.byte	0x04, 0x1c
        /*0d82*/ 	.short	(.L_383 - .L_382)


	//   ....[0]....
.L_382:
        /*0d84*/ 	.word	0x00000a80


	//   ....[1]....
        /*0d88*/ 	.word	0x0000c4c0


	//   ....[2]....
        /*0d8c*/ 	.word	0x000125a0


	//----- nvinfo : EIATTR_MAX_THREADS
	.align		4
.L_383:
        /*0d90*/ 	.byte	0x04, 0x05
        /*0d92*/ 	.short	(.L_385 - .L_384)
.L_384:
        /*0d94*/ 	.word	0x00000180
        /*0d98*/ 	.word	0x00000001
        /*0d9c*/ 	.word	0x00000001


	//----- nvinfo : EIATTR_CRS_STACK_SIZE
	.align		4
.L_385:
        /*0da0*/ 	.byte	0x04, 0x1e
        /*0da2*/ 	.short	(.L_387 - .L_386)
.L_386:
        /*0da4*/ 	.word	0x00000000


	//----- nvinfo : EIATTR_CBANK_PARAM_SIZE
	.align		4
.L_387:
        /*0da8*/ 	.byte	0x03, 0x19
        /*0daa*/ 	.short	0x0af0


	//----- nvinfo : EIATTR_PARAM_CBANK
	.align		4
        /*0dac*/ 	.byte	0x04, 0x0a
        /*0dae*/ 	.short	(.L_389 - .L_388)
	.align		4
.L_388:
        /*0db0*/ 	.word	index@(.nv.constant0._ZN7cutlass13device_kernelIN5flash11enable_sm90INS1_16FlashAttnFwdSm90INS1_25CollectiveMainloopFwdSm90ILi2EN4cute5tupleIJNS5_1CILi1EEES8_S8_EEENS6_IJNS7_ILi128EEESA_NS7_ILi256EEEEEELi256ENS_12float_e4m3_tEfNS_4arch4Sm90ELb0ELb0ELb1ELb1ELb0ELb0ELb0ELb1ELb1ELb1ELb0ELb0EEENS1_21CollectiveEpilogueFwdINS6_IJSA_SB_SA_EEES9_NS_10bfloat16_tESF_Li256ELb1ELb1ELb0ELb1EEENS1_36VarlenDynamicPersistentTileSchedulerILi128ELi128ELi256ELi128ELb0ELb1ELb1ELb0ELb1ELb1EEEEEEEEEvNT_6ParamsE)
        /*0db4*/ 	.short	0x0210
        /*0db6*/ 	.short	0x0af0


	//----- nvinfo : EIATTR_SW_WAR
	.align		4
.L_389:
        /*0db8*/ 	.byte	0x04, 0x36
        /*0dba*/ 	.short	(.L_391 - .L_390)
.L_390:
        /*0dbc*/ 	.word	0x00000008
.L_391:


//--------------------- .nv.info._ZN7cutlass13device_kernelIN5flash11enable_sm90INS1_16FlashAttnFwdSm90INS1_25CollectiveMainloopFwdSm90ILi2EN4cute5tupleIJNS5_1CILi1EEES8_S8_EEENS6_IJNS7_ILi128EEESA_NS7_ILi256EEEEEELi256ENS_12float_e4m3_tEfNS_4arch4Sm90ELb0ELb0ELb1ELb1ELb0ELb1ELb0ELb1ELb1ELb1ELb0ELb0EEENS1_21CollectiveEpilogueFwdINS6_IJSA_SB_SA_EEES9_NS_10bfloat16_tESF_Li256ELb1ELb1ELb0ELb1EEENS1_36VarlenDynamicPersistentTileSchedulerILi128ELi128ELi256ELi128ELb0ELb1ELb1ELb0ELb1ELb1EEEEEEEEEvNT_6ParamsE --------------------------
	.section	.nv.info._ZN7cutlass13device_kernelIN5flash11enable_sm90INS1_16FlashAttnFwdSm90INS1_25CollectiveMainloopFwdSm90ILi2EN4cute5tupleIJNS5_1CILi1EEES8_S8_EEENS6_IJNS7_ILi128EEESA_NS7_ILi256EEEEEELi256ENS_12float_e4m3_tEfNS_4arch4Sm90ELb0ELb0ELb1ELb1ELb0ELb1ELb0ELb1ELb1ELb1ELb0ELb0EEENS1_21CollectiveEpilogueFwdINS6_IJSA_SB_SA_EEES9_NS_10bfloat16_tESF_Li256ELb1ELb1ELb0ELb1EEENS1_36VarlenDynamicPersistentTileSchedulerILi128ELi128ELi256ELi128ELb0ELb1ELb1ELb0ELb1ELb1EEEEEEEEEvNT_6ParamsE,"",@"SHT_CUDA_INFO"
	.sectionflags	@""
	.align	4


	//----- nvinfo : EIATTR_CUDA_API_VERSION
	.align		4
        /*0000*/ 	.byte	0x04, 0x37
        /*0002*/ 	.short	(.L_393 - .L_392)
.L_392:
        /*0004*/ 	.word	0x00000082


	//----- nvinfo : EIATTR_KPARAM_INFO
	.align		4
.L_393:
        /*0008*/ 	.byte	0x04, 0x17
        /*000a*/ 	.short	(.L_395 - .L_394)
.L_394:
        /*000c*/ 	.word	0x00000000
        /*0010*/ 	.short	0x0000
        /*0012*/ 	.short	0x0070
        /*0014*/ 	.byte	0x00, 0xf0, 0x01, 0x2a


	//----- nvinfo : EIATTR_SPARSE_MMA_MASK
	.align		4
.L_395:
        /*0018*/ 	.byte	0x03, 0x50
        /*001a*/ 	.short	0x0000


	//----- nvinfo : EIATTR_MAXREG_COUNT
	.align		4
        /*001c*/ 	.byte	0x03, 0x1b
        /*001e*/ 	.short	0x00a8


	//----- nvinfo : EIATTR_NUM_BARRIERS
	.align		4
        /*0020*/ 	.byte	0x02, 0x4c
        /*0022*/ 	.byte	0x10
	.zero		1


	//----- nvinfo : EIATTR_EXTERNS
	.align		4
        /*0024*/ 	.byte	0x04, 0x0f
        /*0026*/ 	.short	(.L_397 - .L_396)


	//   ....[0]....
	.align		4
.L_396:
        /*0028*/ 	.word	index@(__assertfail)


	//----- nvinfo : EIATTR_ANNOTATIONS
	.align		4
.L_397:
        /*002c*/ 	.byte	0x04, 0x55
        /*002e*/ 	.short	(.L_399 - .L_398)


	//   ....[0]....
.L_398:
        /* <DEDUP_REMOVED lines=115> */


	//----- nvinfo : EIATTR_MERCURY_ISA_VERSION
	.align		4
.L_399:
        /*0750*/ 	.byte	0x03, 0x5f
        /*0752*/ 	.short	0x0101


	//----- nvinfo : EIATTR_UNUSED_LOAD_BYTE_OFFSET
	.align		4
        /*0754*/ 	.byte	0x04, 0x44
        /*0756*/ 	.short	(.L_401 - .L_400)


	//   ....[0]....
.L_400:
        /*0758*/ 	.word	0x00000ad0
        /*075c*/ 	.word	0x0000fff0


	//   ....[1]....
        /*0760*/ 	.word	0x0001b400
        /*0764*/ 	.word	0x0000fff0


	//----- nvinfo : EIATTR_INT_WARP_WIDE_INSTR_OFFSETS
	.align		4
.L_401:
        /*0768*/ 	.byte	0x04, 0x31
        /*076a*/ 	.short	(.L_403 - .L_402)


	//   ....[0]....
.L_402:
        /*076c*/ 	.word	0x00000190


	//   ....[1]....
        /*0770*/ 	.word	0x000001d0


	//   ....[2]....
        /*0774*/ 	.word	0x00000240


	//   ....[3]....
        /*0778*/ 	.word	0x00021610


	//   ....[4]....
        /*077c*/ 	.word	0x00021670


	//   ....[5]....
        /*0780*/ 	.word	0x00024af0


	//   ....[6]....
        /*0784*/ 	.word	0x00024b50


	//----- nvinfo : EIATTR_COOP_GROUP_MASK_REGIDS
	.align		4
.L_403:
        /*0788*/ 	.byte	0x04, 0x29
        /*078a*/ 	.short	(.L_405 - .L_404)


	//   ....[0]....
.L_404:
        /*078c*/ 	.word	0xffffffff


	//   ....[1]....
        /*0790*/ 	.word	0xffffffff


	//   ....[2]....
        /*0794*/ 	.word	0xffffffff


	//   ....[3]....
        /*0798*/ 	.word	0xffffffff


	//   ....[4]....
        /*079c*/ 	.word	0xffffffff


	//   ....[5]....
        /*07a0*/ 	.word	0xffffffff


	//   ....[6]....
        /*07a4*/ 	.word	0xffffffff


	//   ....[7]....
        /*07a8*/ 	.word	0xffffffff


	//   ....[8]....
        /*07ac*/ 	.word	0xffffffff


	//   ....[9]....
        /*07b0*/ 	.word	0xffffffff


	//   ....[10]....
        /*07b4*/ 	.word	0xffffffff


	//   ....[11]....
        /*07b8*/ 	.word	0xffffffff


	//   ....[12]....
        /*07bc*/ 	.word	0xffffffff


	//   ....[13]....
        /*07c0*/ 	.word	0xffffffff


	//   ....[14]....
        /*07c4*/ 	.word	0xffffffff


	//   ....[15]....
        /*07c8*/ 	.word	0xffffffff


	//   ....[16]....
        /*07cc*/ 	.word	0xffffffff


	//   ....[17]....
        /*07d0*/ 	.word	0xffffffff


	//   ....[18]....
        /*07d4*/ 	.word	0xffffffff


	//   ....[19]....
        /*07d8*/ 	.word	0xffffffff


	//   ....[20]....
        /*07dc*/ 	.word	0xffffffff


	//   ....[21]....
        /*07e0*/ 	.word	0xffffffff


	//   ....[22]....
        /*07e4*/ 	.word	0xffffffff


	//   ....[23]....
        /*07e8*/ 	.word	0xffffffff


	//   ....[24]....
        /*07ec*/ 	.word	0xffffffff


	//   ....[25]....
        /*07f0*/ 	.word	0xffffffff


	//   ....[26]....
        /*07f4*/ 	.word	0xffffffff


	//   ....[27]....
        /*07f8*/ 	.word	0xffffffff


	//   ....[28]....
        /*07fc*/ 	.word	0xffffffff


	//   ....[29]....
        /*0800*/ 	.word	0xffffffff


	//   ....[30]....
        /*0804*/ 	.word	0xffffffff


	//   ....[31]....
        /*0808*/ 	.word	0xffffffff


	//   ....[32]....
        /*080c*/ 	.word	0xffffffff


	//   ....[33]....
        /*0810*/ 	.word	0xffffffff


	//   ....[34]....
        /*0814*/ 	.word	0xffffffff


	//   ....[35]....
        /*0818*/ 	.word	0xffffffff


	//   ....[36]....
        /*081c*/ 	.word	0xffffffff


	//   ....[37]....
        /*0820*/ 	.word	0xffffffff


	//   ....[38]....
        /*0824*/ 	.word	0xffffffff


	//   ....[39]....
        /*0828*/ 	.word	0xffffffff


	//   ....[40]....
        /*082c*/ 	.word	0xffffffff


	//   ....[41]....
        /*0830*/ 	.word	0xffffffff


	//   ....[42]....
        /*0834*/ 	.word	0xffffffff


	//   ....[43]....
        /*0838*/ 	.word	0xffffffff


	//   ....[44]....
        /*083c*/ 	.word	0xffffffff


	//   ....[45]....
        /*0840*/ 	.word	0xffffffff


	//   ....[46]....
        /*0844*/ 	.word	0xffffffff


	//   ....[47]....
        /*0848*/ 	.word	0xffffffff


	//   ....[48]....
        /*084c*/ 	.word	0xffffffff


	//   ....[49]....
        /*0850*/ 	.word	0xffffffff


	//   ....[50]....
        /*0854*/ 	.word	0xffffffff


	//   ....[51]....
        /*0858*/ 	.word	0xffffffff


	//   ....[52]....
        /*085c*/ 	.word	0xffffffff


	//   ....[53]....
        /*0860*/ 	.word	0xffffffff


	//   ....[54]....
        /*0864*/ 	.word	0xffffffff


	//   ....[55]....
        /*0868*/ 	.word	0xffffffff


	//   ....[56]....
        /*086c*/ 	.word	0xffffffff


	//   ....[57]....
        /*0870*/ 	.word	0xffffffff


	//   ....[58]....
        /*0874*/ 	.word	0xffffffff


	//   ....[59]....
        /*0878*/ 	.word	0xffffffff


	//   ....[60]....
        /*087c*/ 	.word	0xffffffff


	//   ....[61]....
        /*0880*/ 	.word	0xffffffff


	//   ....[62]....
        /*0884*/ 	.word	0xffffffff


	//   ....[63]....
        /*0888*/ 	.word	0xffffffff


	//   ....[64]....
        /*088c*/ 	.word	0xffffffff


	//   ....[65]....
        /*0890*/ 	.word	0xffffffff


	//   ....[66]....
        /*0894*/ 	.word	0xffffffff


	//   ....[67]....
        /*0898*/ 	.word	0xffffffff


	//   ....[68]....
        /*089c*/ 	.word	0xffffffff


	//   ....[69]....
        /*08a0*/ 	.word	0xffffffff


	//   ....[70]....
        /*08a4*/ 	.word	0xffffffff


	//   ....[71]....
        /*08a8*/ 	.word	0xffffffff


	//   ....[72]....
        /*08ac*/ 	.word	0xffffffff


	//   ....[73]....
        /*08b0*/ 	.word	0xffffffff


	//   ....[74]....
        /*08b4*/ 	.word	0xffffffff


	//   ....[75]....
        /*08b8*/ 	.word	0xffffffff


	//   ....[76]....
        /*08bc*/ 	.word	0xffffffff


	//   ....[77]....
        /*08c0*/ 	.word	0xffffffff


	//   ....[78]....
        /*08c4*/ 	.word	0xffffffff


	//   ....[79]....
        /*08c8*/ 	.word	0xffffffff


	//   ....[80]....
        /*08cc*/ 	.word	0xffffffff


	//   ....[81]....
        /*08d0*/ 	.word	0xffffffff


	//   ....[82]....
        /*08d4*/ 	.word	0xffffffff


	//   ....[83]....
        /*08d8*/ 	.word	0xffffffff


	//   ....[84]....
        /*08dc*/ 	.word	0xffffffff


	//   ....[85]....
        /*08e0*/ 	.word	0xffffffff


	//   ....[86]....
        /*08e4*/ 	.word	0xffffffff


	//   ....[87]....
        /*08e8*/ 	.word	0xffffffff


	//   ....[88]....
        /*08ec*/ 	.word	0xffffffff


	//   ....[89]....
        /*08f0*/ 	.word	0xffffffff


	//   ....[90]....
        /*08f4*/ 	.word	0xffffffff


	//   ....[91]....
        /*08f8*/ 	.word	0xffffffff


	//   ....[92]....
        /*08fc*/ 	.word	0xffffffff


	//   ....[93]....
        /*0900*/ 	.word	0xffffffff


	//   ....[94]....
        /*0904*/ 	.word	0xffffffff


	//   ....[95]....
        /*0908*/ 	.word	0xffffffff


	//   ....[96]....
        /*090c*/ 	.word	0xffffffff


	//   ....[97]....
        /*0910*/ 	.word	0xffffffff


	//   ....[98]....
        /*0914*/ 	.word	0xffffffff


	//   ....[99]....
        /*0918*/ 	.word	0xffffffff


	//   ....[100]....
        /*091c*/ 	.word	0xffffffff


	//   ....[101]....
        /*0920*/ 	.word	0xffffffff


	//   ....[102]....
        /*0924*/ 	.word	0xffffffff


	//   ....[103]....
        /*0928*/ 	.word	0xffffffff


	//   ....[104]....
        /*092c*/ 	.word	0xffffffff


	//   ....[105]....
        /*0930*/ 	.word	0xffffffff


	//   ....[106]....
        /*0934*/ 	.word	0xffffffff


	//   ....[107]....
        /*0938*/ 	.word	0xffffffff


	//   ....[108]....
        /*093c*/ 	.word	0xffffffff


	//   ....[109]....
        /*0940*/ 	.word	0xffffffff


	//   ....[110]....
        /*0944*/ 	.word	0xffffffff


	//   ....[111]....
        /*0948*/ 	.word	0xffffffff


	//   ....[112]....
        /*094c*/ 	.word	0xffffffff


	//   ....[113]....
        /*0950*/ 	.word	0xffffffff


	//   ....[114]....
        /*0954*/ 	.word	0xffffffff


	//   ....[115]....
        /*0958*/ 	.word	0xffffffff


	//   ....[116]....
        /*095c*/ 	.word	0xffffffff


	//   ....[117]....
        /*0960*/ 	.word	0xffffffff


	//   ....[118]....
        /*0964*/ 	.word	0xffffffff


	//   ....[119]....
        /*0968*/ 	.word	0xffffffff


	//   ....[120]....
        /*096c*/ 	.word	0xffffffff


	//   ....[121]....
        /*0970*/ 	.word	0xffffffff


	//   ....[122]....
        /*0974*/ 	.word	0xffffffff


	//   ....[123]....
        /*0978*/ 	.word	0xffffffff


	//   ....[124]....
        /*097c*/ 	.word	0xffffffff


	//   ....[125]....
        /*0980*/ 	.word	0xffffffff


	//   ....[126]....
        /*0984*/ 	.word	0xffffffff


	//   ....[127]....
        /*0988*/ 	.word	0xffffffff


	//   ....[128]....
        /*098c*/ 	.word	0xffffffff


	//   ....[129]....
        /*0990*/ 	.word	0xffffffff


	//   ....[130]....
        /*0994*/ 	.word	0xffffffff


	//   ....[131]....
        /*0998*/ 	.word	0xffffffff


	//   ....[132]....
        /*099c*/ 	.word	0xffffffff


	//   ....[133]....
        /*09a0*/ 	.word	0xffffffff


	//   ....[134]....
        /*09a4*/ 	.word	0xffffffff


	//   ....[135]....
        /*09a8*/ 	.word	0xffffffff


	//   ....[136]....
        /*09ac*/ 	.word	0xffffffff


	//   ....[137]....
        /*09b0*/ 	.word	0xffffffff


	//   ....[138]....
        /*09b4*/ 	.word	0xffffffff


	//   ....[139]....
        /*09b8*/ 	.word	0xffffffff


	//   ....[140]....
        /*09bc*/ 	.word	0xffffffff


	//   ....[141]....
        /*09c0*/ 	.word	0xffffffff


	//   ....[142]....
        /*09c4*/ 	.word	0xffffffff


	//   ....[143]....
        /*09c8*/ 	.word	0xffffffff


	//   ....[144]....
        /*09cc*/ 	.word	0xffffffff


	//   ....[145]....
        /*09d0*/ 	.word	0xffffffff


	//   ....[146]....
        /*09d4*/ 	.word	0xffffffff


	//   ....[147]....
        /*09d8*/ 	.word	0xffffffff


	//   ....[148]....
        /*09dc*/ 	.word	0xffffffff


	//   ....[149]....
        /*09e0*/ 	.word	0xffffffff


	//   ....[150]....
        /*09e4*/ 	.word	0xffffffff


	//   ....[151]....
        /*09e8*/ 	.word	0xffffffff


	//   ....[152]....
        /*09ec*/ 	.word	0xffffffff


	//   ....[153]....
        /*09f0*/ 	.word	0xffffffff


	//   ....[154]....
        /*09f4*/ 	.word	0xffffffff


	//   ....[155]....
        /*09f8*/ 	.word	0xffffffff


	//   ....[156]....
        /*09fc*/ 	.word	0xffffffff


	//   ....[157]....
        /*0a00*/ 	.word	0xffffffff


	//   ....[158]....
        /*0a04*/ 	.word	0xffffffff


	//   ....[159]....
        /*0a08*/ 	.word	0xffffffff


	//   ....[160]....
        /*0a0c*/ 	.word	0xffffffff


	//   ....[161]....
        /*0a10*/ 	.word	0xffffffff


	//   ....[162]....
        /*0a14*/ 	.word	0xffffffff


	//   ....[163]....
        /*0a18*/ 	.word	0xffffffff


	//   ....[164]....
        /*0a1c*/ 	.word	0x0500000f


	//   ....[165]....
        /*0a20*/ 	.word	0x0500000f


	//   ....[166]....
        /*0a24*/ 	.word	0x0500000f


	//   ....[167]....
        /*0a28*/ 	.word	0x0500000f


	//   ....[168]....
        /*0a2c*/ 	.word	0x0500000f


	//   ....[169]....
        /*0a30*/ 	.word	0x0500000f


	//   ....[170]....
        /*0a34*/ 	.word	0x0500000f


	//   ....[171]....
        /*0a38*/ 	.word	0x0500000f


	//   ....[172]....
        /*0a3c*/ 	.word	0x0500000f


	//   ....[173]....
        /*0a40*/ 	.word	0x0500000f


	//   ....[174]....
        /*0a44*/ 	.word	0x0500000f


	//   ....[175]....
        /*0a48*/ 	.word	0x0500000f


	//   ....[176]....
        /*0a4c*/ 	.word	0x0500000f


	//   ....[177]....
        /*0a50*/ 	.word	0x0500000f


	//   ....[178]....
        /*0a54*/ 	.word	0x0500000f


	//   ....[179]....
        /*0a58*/ 	.word	0x0500000f


	//   ....[180]....
        /*0a5c*/ 	.word	0x0500000f


	//   ....[181]....
        /*0a60*/ 	.word	0x0500000f


	//   ....[182]....
        /*0a64*/ 	.word	0x0500000f


	//   ....[183]....
        /*0a68*/ 	.word	0x0500000f


	//   ....[184]....
        /*0a6c*/ 	.word	0x0500000f


	//   ....[185]....
        /*0a70*/ 	.word	0x0500000f


	//   ....[186]....
        /*0a74*/ 	.word	0x0500000f


	//   ....[187]....
        /*0a78*/ 	.word	0x0500000f


	//   ....[188]....
        /*0a7c*/ 	.word	0x0500000f


	//   ....[189]....
        /*0a80*/ 	.word	0x0500000f


	//   ....[190]....
        /*0a84*/ 	.word	0x0500000f


	//   ....[191]....
        /*0a88*/ 	.word	0x0500000f


	//   ....[192]....
        /*0a8c*/ 	.word	0x0500000f


	//   ....[193]....
        /*0a90*/ 	.word	0x0500000f


	//   ....[194]....
        /*0a94*/ 	.word	0x0500000f


	//   ....[195]....
        /*0a98*/ 	.word	0x0500000f


	//   ....[196]....
        /*0a9c*/ 	.word	0x0500000f


	//   ....[197]....
        /*0aa0*/ 	.word	0x0500000f


	//   ....[198]....
        /*0aa4*/ 	.word	0x0500000f


	//   ....[199]....
        /*0aa8*/ 	.word	0x0500000f


	//   ....[200]....
        /*0aac*/ 	.word	0x0500000f


	//   ....[201]....
        /*0ab0*/ 	.word	0x0500000f


	//   ....[202]....
        /*0ab4*/ 	.word	0x0500000f


	//   ....[203]....
        /*0ab8*/ 	.word	0x0500000f


	//   ....[204]....
        /*0abc*/ 	.word	0x0500000f


	//   ....[205]....
        /*0ac0*/ 	.word	0x0500000f


	//   ....[206]....
        /*0ac4*/ 	.word	0x0500000f


	//   ....[207]....
        /*0ac8*/ 	.word	0x0500000f


	//   ....[208]....
        /*0acc*/ 	.word	0x0500000f


	//   ....[209]....
        /*0ad0*/ 	.word	0x0500000f


	//   ....[210]....
        /*0ad4*/ 	.word	0x0500000f


	//   ....[211]....
        /*0ad8*/ 	.word	0x0500000f


	//   ....[212]....
        /*0adc*/ 	.word	0x0500000f


	//   ....[213]....
        /*0ae0*/ 	.word	0x0500000f


	//   ....[214]....
        /*0ae4*/ 	.word	0x0500000f


	//   ....[215]....
        /*0ae8*/ 	.word	0x0500000f


	//   ....[216]....
        /*0aec*/ 	.word	0x0500000f


	//   ....[217]....
        /*0af0*/ 	.word	0x0500000f


	//   ....[218]....
        /*0af4*/ 	.word	0x0500000f


	//   ....[219]....
        /*0af8*/ 	.word	0x0500000f


	//   ....[220]....
        /*0afc*/ 	.word	0x0500000f


	//   ....[221]....
        /*0b00*/ 	.word	0x0500000f


	//   ....[222]....
        /*0b04*/ 	.word	0x0500000f


	//   ....[223]....
        /*0b08*/ 	.word	0x0500000f


	//   ....[224]....
        /*0b0c*/ 	.word	0x0500000f


	//   ....[225]....
        /*0b10*/ 	.word	0x0500000f


	//   ....[226]....
        /*0b14*/ 	.word	0x0500000f


	//   ....[227]....
        /*0b18*/ 	.word	0x0500000f


	//   ....[228]....
        /*0b1c*/ 	.word	0x0500000f


	//   ....[229]....
        /*0b20*/ 	.word	0x0500000f


	//   ....[230]....
        /*0b24*/ 	.word	0x0500000f


	//   ....[231]....
        /*0b28*/ 	.word	0x0500000f


	//   ....[232]....
        /*0b2c*/ 	.word	0x0500000f


	//   ....[233]....
        /*0b30*/ 	.word	0x0500000f


	//   ....[234]....
        /*0b34*/ 	.word	0x0500000f


	//   ....[235]....
        /*0b38*/ 	.word	0x0500000f


	//   ....[236]....
        /*0b3c*/ 	.word	0x0500000f


	//   ....[237]....
        /*0b40*/ 	.word	0x0500000f


	//   ....[238]....
        /*0b44*/ 	.word	0x0500000f


	//   ....[239]....
        /*0b48*/ 	.word	0x0500000f


	//   ....[240]....
        /*0b4c*/ 	.word	0x0500000f


	//   ....[241]....
        /*0b50*/ 	.word	0x0500000f


	//   ....[242]....
        /*0b54*/ 	.word	0x0500000f


	//   ....[243]....
        /*0b58*/ 	.word	0x0500000f


	//   ....[244]....
        /*0b5c*/ 	.word	0x0500000f


	//   ....[245]....
        /*0b60*/ 	.word	0x0500000f


	//   ....[246]....
        /*0b64*/ 	.word	0x0500000f


	//   ....[247]....
        /*0b68*/ 	.word	0x0500000f


	//   ....[248]....
        /*0b6c*/ 	.word	0x0500000f


	//   ....[249]....
        /*0b70*/ 	.word	0x0500000f


	//   ....[250]....
        /*0b74*/ 	.word	0x0500000f


	//   ....[251]....
        /*0b78*/ 	.word	0x0500000f


	//   ....[252]....
        /*0b7c*/ 	.word	0x0500000f


	//   ....[253]....
        /*0b80*/ 	.word	0x0500000f


	//   ....[254]....
        /*0b84*/ 	.word	0x0500000f


	//   ....[255]....
        /*0b88*/ 	.word	0x0500000f


	//   ....[0]....
        /*0b8c*/ 	.word	0x0500000f


	//   ....[1]....
        /*0b90*/ 	.word	0x0500000f


	//   ....[2]....
        /*0b94*/ 	.word	0x0500000f


	//   ....[3]....
        /*0b98*/ 	.word	0x0500000f


	//   ....[4]....
        /*0b9c*/ 	.word	0x0500000f


	//   ....[5]....
        /*0ba0*/ 	.word	0x0500000f


	//   ....[6]....
        /*0ba4*/ 	.word	0x0500000f


	//   ....[7]....
        /*0ba8*/ 	.word	0x0500000f


	//   ....[8]....
        /*0bac*/ 	.word	0x0500000f


	//   ....[9]....
        /*0bb0*/ 	.word	0x0500000f


	//   ....[10]....
        /*0bb4*/ 	.word	0x0500000f


	//   ....[11]....
        /*0bb8*/ 	.word	0x0500000f


	//   ....[12]....
        /*0bbc*/ 	.word	0x0500000f


	//   ....[13]....
        /*0bc0*/ 	.word	0x0500000f


	//   ....[14]....
        /*0bc4*/ 	.word	0x0500000f


	//   ....[15]....
        /*0bc8*/ 	.word	0x0500000f


	//   ....[16]....
        /*0bcc*/ 	.word	0x0500000f


	//   ....[17]....
        /*0bd0*/ 	.word	0x0500000f


	//   ....[18]....
        /*0bd4*/ 	.word	0x0500000f


	//   ....[19]....
        /*0bd8*/ 	.word	0x0500000f


	//   ....[20]....
        /*0bdc*/ 	.word	0x0500000f


	//   ....[21]....
        /*0be0*/ 	.word	0x0500000f


	//   ....[22]....
        /*0be4*/ 	.word	0x0500000f


	//   ....[23]....
        /*0be8*/ 	.word	0x0500000f


	//   ....[24]....
        /*0bec*/ 	.word	0x0500000f


	//----- nvinfo : EIATTR_COOP_GROUP_INSTR_OFFSETS
	.align		4
.L_405:
        /*0bf0*/ 	.byte	0x04, 0x28
        /*0bf2*/ 	.short	(.L_407 - .L_406)


	//   ....[0]....
.L_406:
        /*0bf4*/ 	.word	0x00000070


	//   ....[1]....
        /*0bf8*/ 	.word	0x000001a0


	//   ....[2]....
        /*0bfc*/ 	.word	0x000001f0


	//   ....[3]....
        /*0c00*/ 	.word	0x00000420


	//   ....[4]....
        /*0c04*/ 	.word	0x00000580


	//   ....[5]....
        /*0c08*/ 	.word	0x000006a0


	//   ....[6]....
        /*0c0c*/ 	.word	0x00000800


	//   ....[7]....
        /*0c10*/ 	.word	0x0000cab0


	//   ....[8]....
        /*0c14*/ 	.word	0x0000d2a0


	//   ....[9]....
        /*0c18*/ 	.word	0x0000d2b0


	//   ....[10]....
        /*0c1c*/ 	.word	0x0000d2c0


	//   ....[11]....
        /*0c20*/ 	.word	0x0000d2d0


	//   ....[12]....
        /*0c24*/ 	.word	0x00010920


	//   ....[13]....
        /*0c28*/ 	.word	0x00010930


	//   ....[14]....
        /*0c2c*/ 	.word	0x00010940


	//   ....[15]....
        /*0c30*/ 	.word	0x00010950


	//   ....[16]....
        /*0c34*/ 	.word	0x00015e60


	//   ....[17]....
        /*0c38*/ 	.word	0x00015f10


	//   ....[18]....
        /*0c3c*/ 	.word	0x00016220


	//   ....[19]....
        /*0c40*/ 	.word	0x00016300


	//   ....[20]....
        /*0c44*/ 	.word	0x00018b80


	//   ....[21]....
        /*0c48*/ 	.word	0x00018bc0


	//   ....[22]....
        /*0c4c*/ 	.word	0x00018c10


	//   ....[23]....
        /*0c50*/ 	.word	0x00018c60


	//   ....[24]....
        /*0c54*/ 	.word	0x0001a8a0


	//   ....[25]....
        /*0c58*/ 	.word	0x0001a8b0


	//   ....[26]....
        /*0c5c*/ 	.word	0x0001a8e0


	//   ....[27]....
        /*0c60*/ 	.word	0x0001a8f0


	//   ....[28]....
        /*0c64*/ 	.word	0x0001bfd0


	//   ....[29]....
        /*0c68*/ 	.word	0x0001c000


	//   ....[30]....
        /*0c6c*/ 	.word	0x0001c030


	//   ....[31]....
        /*0c70*/ 	.word	0x0001c060


	//   ....[32]....
        /*0c74*/ 	.word	0x0001c090


	//   ....[33]....
        /*0c78*/ 	.word	0x0001c0c0


	//   ....[34]....
        /*0c7c*/ 	.word	0x0001c0f0


	//   ....[35]....
        /*0c80*/ 	.word	0x0001c120


	//   ....[36]....
        /*0c84*/ 	.word	0x0001c150


	//   ....[37]....
        /*0c88*/ 	.word	0x0001c180


	//   ....[38]....
        /*0c8c*/ 	.word	0x0001c1b0


	//   ....[39]....
        /*0c90*/ 	.word	0x0001c1e0


	//   ....[40]....
        /*0c94*/ 	.word	0x0001c210


	//   ....[41]....
        /*0c98*/ 	.word	0x0001c240


	//   ....[42]....
        /*0c9c*/ 	.word	0x0001c270


	//   ....[43]....
        /*0ca0*/ 	.word	0x0001c2a0


	//   ....[44]....
        /*0ca4*/ 	.word	0x0001c2d0


	//   ....[45]....
        /*0ca8*/ 	.word	0x0001c300


	//   ....[46]....
        /*0cac*/ 	.word	0x0001c330


	//   ....[47]....
        /*0cb0*/ 	.word	0x0001c360


	//   ....[48]....
        /*0cb4*/ 	.word	0x0001c390


	//   ....[49]....
        /*0cb8*/ 	.word	0x0001c3c0


	//   ....[50]....
        /*0cbc*/ 	.word	0x0001c3f0


	//   ....[51]....
        /*0cc0*/ 	.word	0x0001c420


	//   ....[52]....
        /*0cc4*/ 	.word	0x0001c450


	//   ....[53]....
        /*0cc8*/ 	.word	0x0001c480


	//   ....[54]....
        /*0ccc*/ 	.word	0x0001c4b0


	//   ....[55]....
        /*0cd0*/ 	.word	0x0001c4e0


	//   ....[56]....
        /*0cd4*/ 	.word	0x0001c510


	//   ....[57]....
        /*0cd8*/ 	.word	0x0001c540


	//   ....[58]....
        /*0cdc*/ 	.word	0x0001c570


	//   ....[59]....
        /*0ce0*/ 	.word	0x0001c5a0


	//   ....[60]....
        /*0ce4*/ 	.word	0x0001c5d0


	//   ....[61]....
        /*0ce8*/ 	.word	0x0001c600


	//   ....[62]....
        /*0cec*/ 	.word	0x0001c630


	//   ....[63]....
        /*0cf0*/ 	.word	0x0001c660


	//   ....[64]....
        /*0cf4*/ 	.word	0x0001c690


	//   ....[65]....
        /*0cf8*/ 	.word	0x0001c6c0


	//   ....[66]....
        /*0cfc*/ 	.word	0x0001c6f0


	//   ....[67]....
        /*0d00*/ 	.word	0x0001c720


	//   ....[68]....
        /*0d04*/ 	.word	0x0001c750


	//   ....[69]....
        /*0d08*/ 	.word	0x0001c780


	//   ....[70]....
        /*0d0c*/ 	.word	0x0001c7b0


	//   ....[71]....
        /*0d10*/ 	.word	0x0001c7e0


	//   ....[72]....
        /*0d14*/ 	.word	0x0001c810


	//   ....[73]....
        /*0d18*/ 	.word	0x0001c830


	//   ....[74]....
        /*0d1c*/ 	.word	0x0001c840


	//   ....[75]....
        /*0d20*/ 	.word	0x0001c850


	//   ....[76]....
        /*0d24*/ 	.word	0x0001c860


	//   ....[77]....
        /*0d28*/ 	.word	0x0001c870


	//   ....[78]....
        /*0d2c*/ 	.word	0x0001c890


	//   ....[79]....
        /*0d30*/ 	.word	0x0001c8c0


	//   ....[80]....
        /*0d34*/ 	.word	0x0001c8f0


	//   ....[81]....
        /*0d38*/ 	.word	0x0001c920


	//   ....[82]....
        /*0d3c*/ 	.word	0x0001c950


	//   ....[83]....
        /*0d40*/ 	.word	0x0001c980


	//   ....[84]....
        /*0d44*/ 	.word	0x0001c9b0


	//   ....[85]....
        /*0d48*/ 	.word	0x0001c9e0


	//   ....[86]....
        /*0d4c*/ 	.word	0x0001ca10


	//   ....[87]....
        /*0d50*/ 	.word	0x0001ca20


	//   ....[88]....
        /*0d54*/ 	.word	0x0001ca30


	//   ....[89]....
        /*0d58*/ 	.word	0x0001ca40


	//   ....[90]....
        /*0d5c*/ 	.word	0x0001ca50


	//   ....[91]....
        /*0d60*/ 	.word	0x0001ca60


	//   ....[92]....
        /*0d64*/ 	.word	0x0001d410


	//   ....[93]....
        /*0d68*/ 	.word	0x0001d450


	//   ....[94]....
        /*0d6c*/ 	.word	0x0001d4b0


	//   ....[95]....
        /*0d70*/ 	.word	0x0001d4e0


	//   ....[96]....
        /*0d74*/ 	.word	0x0001dbb0


	//   ....[97]....
        /*0d78*/ 	.word	0x0001dc00


	//   ....[98]....
        /*0d7c*/ 	.word	0x0001dd60


	//   ....[99]....
        /*0d80*/ 	.word	0x0001dd80


	//   ....[100]....
        /*0d84*/ 	.word	0x0001dec0


	//   ....[101]....
        /*0d88*/ 	.word	0x0001dee0


	//   ....[102]....
        /*0d8c*/ 	.word	0x0001e030


	//   ....[103]....
        /*0d90*/ 	.word	0x0001e050


	//   ....[104]....
        /*0d94*/ 	.word	0x0001e9b0


	//   ....[105]....
        /*0d98*/ 	.word	0x0001e9c0


	//   ....[106]....
        /*0d9c*/ 	.word	0x0001eb50


	//   ....[107]....
        /*0da0*/ 	.word	0x0001eb60


	//   ....[108]....
        /*0da4*/ 	.word	0x0001ecf0


	//   ....[109]....
        /*0da8*/ 	.word	0x0001ed00


	//   ....[110]....
        /*0dac*/ 	.word	0x0001ee90


	//   ....[111]....
        /*0db0*/ 	.word	0x0001eea0


	//   ....[112]....
        /*0db4*/ 	.word	0x0001f090


	//   ....[113]....
        /*0db8*/ 	.word	0x0001f280


	//   ....[114]....
        /*0dbc*/ 	.word	0x0001f2b0


	//   ....[115]....
        /*0dc0*/ 	.word	0x0001f2e0


	//   ....[116]....
        /*0dc4*/ 	.word	0x0001f310


	//   ....[117]....
        /*0dc8*/ 	.word	0x0001f340


	//   ....[118]....
        /*0dcc*/ 	.word	0x0001f370


	//   ....[119]....
        /*0dd0*/ 	.word	0x0001f4e0


	//   ....[120]....
        /*0dd4*/ 	.word	0x0001f510


	//   ....[121]....
        /*0dd8*/ 	.word	0x0001f540


	//   ....[122]....
        /*0ddc*/ 	.word	0x0001f570


	//   ....[123]....
        /*0de0*/ 	.word	0x0001f5a0


	//   ....[124]....
        /*0de4*/ 	.word	0x0001f5d0


	//   ....[125]....
        /*0de8*/ 	.word	0x0001f670


	//   ....[126]....
        /*0dec*/ 	.word	0x0001f6a0


	//   ....[127]....
        /*0df0*/ 	.word	0x0001f730


	//   ....[128]....
        /*0df4*/ 	.word	0x00020460


	//   ....[129]....
        /*0df8*/ 	.word	0x00021df0


	//   ....[130]....
        /*0dfc*/ 	.word	0x00022bd0


	//   ....[131]....
        /*0e00*/ 	.word	0x00022c00


	//   ....[132]....
        /*0e04*/ 	.word	0x00022c20


	//   ....[133]....
        /*0e08*/ 	.word	0x00022c40


	//   ....[134]....
        /*0e0c*/ 	.word	0x00022d50


	//   ....[135]....
        /*0e10*/ 	.word	0x00022d60


	//   ....[136]....
        /*0e14*/ 	.word	0x00022df0


	//   ....[137]....
        /*0e18*/ 	.word	0x00022e00


	//   ....[138]....
        /*0e1c*/ 	.word	0x00022e90


	//   ....[139]....
        /*0e20*/ 	.word	0x00022ea0


	//   ....[140]....
        /*0e24*/ 	.word	0x00022f30


	//   ....[141]....
        /*0e28*/ 	.word	0x00022f40


	//   ....[142]....
        /*0e2c*/ 	.word	0x00022fd0


	//   ....[143]....
        /*0e30*/ 	.word	0x00022fe0


	//   ....[144]....
        /*0e34*/ 	.word	0x00023030


	//   ....[145]....
        /*0e38*/ 	.word	0x00023060


	//   ....[146]....
        /*0e3c*/ 	.word	0x00025b80


	//   ....[147]....
        /*0e40*/ 	.word	0x00025bb0


	//   ....[148]....
        /*0e44*/ 	.word	0x00025bf0


	//   ....[149]....
        /*0e48*/ 	.word	0x00025c20


	//   ....[150]....
        /*0e4c*/ 	.word	0x00025c50


	//   ....[151]....
        /*0e50*/ 	.word	0x00025c80


	//   ....[152]....
        /*0e54*/ 	.word	0x00025cb0


	//   ....[153]....
        /*0e58*/ 	.word	0x00025ce0


	//   ....[154]....
        /*0e5c*/ 	.word	0x00025e70


	//   ....[155]....
        /*0e60*/ 	.word	0x00025ea0


	//   ....[156]....
        /*0e64*/ 	.word	0x00025ed0


	//   ....[157]....
        /*0e68*/ 	.word	0x00025f00


	//   ....[158]....
        /*0e6c*/ 	.word	0x00025f30


	//   ....[159]....
        /*0e70*/ 	.word	0x00025f60


	//   ....[160]....
        /*0e74*/ 	.word	0x00026030


	//   ....[161]....
        /*0e78*/ 	.word	0x00026050


	//   ....[162]....
        /*0e7c*/ 	.word	0x000260c0


	//   ....[163]....
        /*0e80*/ 	.word	0x00026560


	//   ....[164]....
        /*0e84*/ 	.word	0x00026a60


	//   ....[165]....
        /*0e88*/ 	.word	0x00026b10


	//   ....[166]....
        /*0e8c*/ 	.word	0x00026ba0


	//   ....[167]....
        /*0e90*/ 	.word	0x00026bf0


	//   ....[168]....
        /*0e94*/ 	.word	0x00026c40


	//   ....[169]....
        /*0e98*/ 	.word	0x00026d20


	//   ....[170]....
        /*0e9c*/ 	.word	0x00026db0


	//   ....[171]....
        /*0ea0*/ 	.word	0x00026e00


	//   ....[172]....
        /*0ea4*/ 	.word	0x00026e50


	//   ....[173]....
        /*0ea8*/ 	.word	0x00027150


	//   ....[174]....
        /*0eac*/ 	.word	0x00027290


	//   ....[175]....
        /*0eb0*/ 	.word	0x000273b0


	//   ....[176]....
        /*0eb4*/ 	.word	0x000274d0


	//   ....[177]....
        /*0eb8*/ 	.word	0x000275d0


	//   ....[178]....
        /*0ebc*/ 	.word	0x00027630


	//   ....[179]....
        /*0ec0*/ 	.word	0x00027690


	//   ....[180]....
        /*0ec4*/ 	.word	0x000276f0


	//   ....[181]....
        /*0ec8*/ 	.word	0x00027750


	//   ....[182]....
        /*0ecc*/ 	.word	0x000277c0


	//   ....[183]....
        /*0ed0*/ 	.word	0x00027820


	//   ....[184]....
        /*0ed4*/ 	.word	0x00027890


	//   ....[185]....
        /*0ed8*/ 	.word	0x000278f0


	//   ....[186]....
        /*0edc*/ 	.word	0x00027960


	//   ....[187]....
        /*0ee0*/ 	.word	0x000279c0


	//   ....[188]....
        /*0ee4*/ 	.word	0x00027a30


	//   ....[189]....
        /*0ee8*/ 	.word	0x00027a90


	//   ....[190]....
        /*0eec*/ 	.word	0x00027b00


	//   ....[191]....
        /*0ef0*/ 	.word	0x00027b60


	//   ....[192]....
        /*0ef4*/ 	.word	0x00027bd0


	//   ....[193]....
        /*0ef8*/ 	.word	0x00027c30


	//   ....[194]....
        /*0efc*/ 	.word	0x00027ca0


	//   ....[195]....
        /*0f00*/ 	.word	0x00027d00


	//   ....[196]....
        /*0f04*/ 	.word	0x00027d70


	//   ....[197]....
        /*0f08*/ 	.word	0x00027dd0


	//   ....[198]....
        /*0f0c*/ 	.word	0x00027e40


	//   ....[199]....
        /*0f10*/ 	.word	0x00027ea0


	//   ....[200]....
        /*0f14*/ 	.word	0x00027f10


	//   ....[201]....
        /*0f18*/ 	.word	0x00027f70


	//   ....[202]....
        /*0f1c*/ 	.word	0x00027fe0


	//   ....[203]....
        /*0f20*/ 	.word	0x00028040


	//   ....[204]....
        /*0f24*/ 	.word	0x000280b0


	//   ....[205]....
        /*0f28*/ 	.word	0x00028110


	//   ....[206]....
        /*0f2c*/ 	.word	0x00028180


	//   ....[207]....
        /*0f30*/ 	.word	0x000281e0


	//   ....[208]....
        /*0f34*/ 	.word	0x00028240


	//   ....[209]....
        /*0f38*/ 	.word	0x000282a0


	//   ....[210]....
        /*0f3c*/ 	.word	0x00028300


	//   ....[211]....
        /*0f40*/ 	.word	0x00028360


	//   ....[212]....
        /*0f44*/ 	.word	0x000283c0


	//   ....[213]....
        /*0f48*/ 	.word	0x00028420


	//   ....[214]....
        /*0f4c*/ 	.word	0x00028480


	//   ....[215]....
        /*0f50*/ 	.word	0x000284e0


	//   ....[216]....
        /*0f54*/ 	.word	0x00028540


	//   ....[217]....
        /*0f58*/ 	.word	0x000285a0


	//   ....[218]....
        /*0f5c*/ 	.word	0x00028600


	//   ....[219]....
        /*0f60*/ 	.word	0x00028660


	//   ....[220]....
        /*0f64*/ 	.word	0x000286c0


	//   ....[221]....
        /*0f68*/ 	.word	0x00028720


	//   ....[222]....
        /*0f6c*/ 	.word	0x00028780


	//   ....[223]....
        /*0f70*/ 	.word	0x000287e0


	//   ....[224]....
        /*0f74*/ 	.word	0x00028840


	//   ....[225]....
        /*0f78*/ 	.word	0x000288a0


	//   ....[226]....
        /*0f7c*/ 	.word	0x00028900


	//   ....[227]....
        /*0f80*/ 	.word	0x00028960


	//   ....[228]....
        /*0f84*/ 	.word	0x000289c0


	//   ....[229]....
        /*0f88*/ 	.word	0x00028a20


	//   ....[230]....
        /*0f8c*/ 	.word	0x00028a80


	//   ....[231]....
        /*0f90*/ 	.word	0x00028ae0


	//   ....[232]....
        /*0f94*/ 	.word	0x00028b40


	//   ....[233]....
        /*0f98*/ 	.word	0x00028ba0


	//   ....[234]....
        /*0f9c*/ 	.word	0x00028c00


	//   ....[235]....
        /*0fa0*/ 	.word	0x00028ca0


	//   ....[236]....
        /*0fa4*/ 	.word	0x00028d30


	//   ....[237]....
        /*0fa8*/ 	.word	0x00029060


	//   ....[238]....
        /*0fac*/ 	.word	0x000290b0


	//   ....[239]....
        /*0fb0*/ 	.word	0x00029140


	//   ....[240]....
        /*0fb4*/ 	.word	0x000291d0


	//   ....[241]....
        /*0fb8*/ 	.word	0x00029260


	//   ....[242]....
        /*0fbc*/ 	.word	0x000292f0


	//   ....[243]....
        /*0fc0*/ 	.word	0x00029380


	//   ....[244]....
        /*0fc4*/ 	.word	0x00029410


	//   ....[245]....
        /*0fc8*/ 	.word	0x000294d0


	//   ....[246]....
        /*0fcc*/ 	.word	0x000297c0


	//   ....[247]....
        /*0fd0*/ 	.word	0x000299e0


	//   ....[248]....
        /*0fd4*/ 	.word	0x00029a30


	//   ....[249]....
        /*0fd8*/ 	.word	0x00029a90


	//   ....[250]....
        /*0fdc*/ 	.word	0x00029b30


	//   ....[251]....
        /*0fe0*/ 	.word	0x00029bf0


	//   ....[252]....
        /*0fe4*/ 	.word	0x00029d00


	//   ....[253]....
        /*0fe8*/ 	.word	0x00029d60


	//   ....[254]....
        /*0fec*/ 	.word	0x00029e60


	//   ....[255]....
        /*0ff0*/ 	.word	0x00029ec0


	//   ....[0]....
        /*0ff4*/ 	.word	0x00029fc0


	//   ....[1]....
        /*0ff8*/ 	.word	0x0002a020


	//   ....[2]....
        /*0ffc*/ 	.word	0x0002a120


	//   ....[3]....
        /*1000*/ 	.word	0x0002a180


	//   ....[4]....
        /*1004*/ 	.word	0x0002a260


	//   ....[5]....
        /*1008*/ 	.word	0x0002a2e0


	//   ....[6]....
        /*100c*/ 	.word	0x0002a3c0


	//   ....[7]....
        /*1010*/ 	.word	0x0002a6a0


	//   ....[8]....
        /*1014*/ 	.word	0x0002a740


	//   ....[9]....
        /*1018*/ 	.word	0x0002a860


	//   ....[10]....
        /*101c*/ 	.word	0x0002a8e0


	//   ....[11]....
        /*1020*/ 	.word	0x0002a960


	//   ....[12]....
        /*1024*/ 	.word	0x0002a9e0


	//   ....[13]....
        /*1028*/ 	.word	0x0002aa60


	//   ....[14]....
        /*102c*/ 	.word	0x0002aaf0


	//   ....[15]....
        /*1030*/ 	.word	0x0002ab90


	//   ....[16]....
        /*1034*/ 	.word	0x0002ac40


	//   ....[17]....
        /*1038*/ 	.word	0x0002acc0


	//   ....[18]....
        /*103c*/ 	.word	0x0002ad40


	//   ....[19]....
        /*1040*/ 	.word	0x0002adc0


	//   ....[20]....
        /*1044*/ 	.word	0x0002ae50


	//   ....[21]....
        /*1048*/ 	.word	0x0002aed0


	//   ....[22]....
        /*104c*/ 	.word	0x0002af70


	//   ....[23]....
        /*1050*/ 	.word	0x0002b000


	//   ....[24]....
        /*1054*/ 	.word	0x0002b130


	//----- nvinfo : EIATTR_REG_RECONFIG
	.align		4
.L_407:
        /*1058*/ 	.byte	0x01, 0x54
	.zero		2


	//----- nvinfo : EIATTR_SYSCALL_OFFSETS
	.align		4
        /*105c*/ 	.byte	0x04, 0x46
        /*105e*/ 	.short	(.L_409 - .L_408)


	//   ....[0]....
.L_408:
        /*1060*/ 	.word	0x00001960


	//   ....[1]....
        /*1064*/ 	.word	0x00001ab0


	//   ....[2]....
        /*1068*/ 	.word	0x0000cc50


	//   ....[3]....
        /*106c*/ 	.word	0x0000d210


	//   ....[4]....
        /*1070*/ 	.word	0x00021810


	//   ....[5]....
        /*1074*/ 	.word	0x000219b0


	//   ....[6]....
        /*1078*/ 	.word	0x00021b20


	//   ....[7]....
        /*107c*/ 	.word	0x00021c70


	//   ....[8]....
        /*1080*/ 	.word	0x000227b0


	//----- nvinfo : EIATTR_MBARRIER_INSTR_OFFSETS
	.align		4
.L_409:
        /*1084*/ 	.byte	0x04, 0x39
        /*1086*/ 	.short	(.L_411 - .L_410)


	//   ....[0]....
.L_410:
        /*1088*/ 	.word	0x000002d0
        /*108c*/ 	.word	0x000000ff
        /*1090*/ 	.word	0x00038800
        /*1094*/ 	.short	0x0100
        /*1096*/ 	.byte	0x08
	.zero		1


	//   ....[1]....
        /*1098*/ 	.word	0x000002e0
        /*109c*/ 	.word	0x000000ff
        /*10a0*/ 	.word	0x00038820
        /*10a4*/ 	.short	0x0100
        /*10a6*/ 	.byte	0x08
	.zero		1


	//   ....[2]....
        /*10a8*/ 	.word	0x000003d0
        /*10ac*/ 	.word	0x000000ff
        /*10b0*/ 	.word	0x00038830
        /*10b4*/ 	.short	0x0100
        /*10b6*/ 	.byte	0x08
	.zero		1


	//   ....[3]....
        /*10b8*/ 	.word	0x000003e0
        /*10bc*/ 	.word	0x000000ff
        /*10c0*/ 	.word	0x00038840
        /*10c4*/ 	.short	0x0100
        /*10c6*/ 	.byte	0x08
	.zero		1


	//   ....[4]....
        /*10c8*/ 	.word	0x000003f0
        /*10cc*/ 	.word	0x000000ff
        /*10d0*/ 	.word	0x00038838
        /*10d4*/ 	.short	0x0100
        /*10d6*/ 	.byte	0x08
	.zero		1


	//   ....[5]....
        /*10d8*/ 	.word	0x00000400
        /*10dc*/ 	.word	0x000000ff
        /*10e0*/ 	.word	0x00038848
        /*10e4*/ 	.short	0x0100
        /*10e6*/ 	.byte	0x08
	.zero		1


	//   ....[6]....
        /*10e8*/ 	.word	0x00000530
        /*10ec*/ 	.word	0x000000ff
        /*10f0*/ 	.word	0x00038850
        /*10f4*/ 	.short	0x0100
        /*10f6*/ 	.byte	0x08
	.zero		1


	//   ....[7]....
        /*10f8*/ 	.word	0x00000540
        /*10fc*/ 	.word	0x000000ff
        /*1100*/ 	.word	0x00038860
        /*1104*/ 	.short	0x0100
        /*1106*/ 	.byte	0x08
	.zero		1


	//   ....[8]....
        /*1108*/ 	.word	0x00000550
        /*110c*/ 	.word	0x000000ff
        /*1110*/ 	.word	0x00038858
        /*1114*/ 	.short	0x0100
        /*1116*/ 	.byte	0x08
	.zero		1


	//   ....[9]....
        /*1118*/ 	.word	0x00000560
        /*111c*/ 	.word	0x000000ff
        /*1120*/ 	.word	0x00038868
        /*1124*/ 	.short	0x0100
        /*1126*/ 	.byte	0x08
	.zero		1


	//   ....[10]....
        /*1128*/ 	.word	0x00000650
        /*112c*/ 	.word	0x000000ff
        /*1130*/ 	.word	0x00038870
        /*1134*/ 	.short	0x0100
        /*1136*/ 	.byte	0x06
	.zero		1


	//   ....[11]....
        /*1138*/ 	.word	0x00000660
        /*113c*/ 	.word	0x000000ff
        /*1140*/ 	.word	0x00038880
        /*1144*/ 	.short	0x0100
        /*1146*/ 	.byte	0x06
	.zero		1


	//   ....[12]....
        /*1148*/ 	.word	0x00000670
        /*114c*/ 	.word	0x000000ff
        /*1150*/ 	.word	0x00038878
        /*1154*/ 	.short	0x0100
        /*1156*/ 	.byte	0x06
	.zero		1


	//   ....[13]....
        /*1158*/ 	.word	0x00000680
        /*115c*/ 	.word	0x000000ff
        /*1160*/ 	.word	0x00038888
        /*1164*/ 	.short	0x0100
        /*1166*/ 	.byte	0x06
	.zero		1


	//   ....[14]....
        /*1168*/ 	.word	0x000007b0
        /*116c*/ 	.word	0x000000ff
        /*1170*/ 	.word	0x00038890
        /*1174*/ 	.short	0x0100
        /*1176*/ 	.byte	0x08
	.zero		1


	//   ....[15]....
        /*1178*/ 	.word	0x000007c0
        /*117c*/ 	.word	0x000000ff
        /*1180*/ 	.word	0x000388a0
        /*1184*/ 	.short	0x0100
        /*1186*/ 	.byte	0x08
	.zero		1


	//   ....[16]....
        /*1188*/ 	.word	0x000007d0
        /*118c*/ 	.word	0x000000ff
        /*1190*/ 	.word	0x00038898
        /*1194*/ 	.short	0x0100
        /*1196*/ 	.byte	0x08
	.zero		1


	//   ....[17]....
        /*1198*/ 	.word	0x000007e0
        /*119c*/ 	.word	0x000000ff
        /*11a0*/ 	.word	0x000388a8
        /*11a4*/ 	.short	0x0100
        /*11a6*/ 	.byte	0x08
	.zero		1


	//   ....[18]....
        /*11a8*/ 	.word	0x00000910
        /*11ac*/ 	.word	0x000000ff
        /*11b0*/ 	.word	0x000388b0
        /*11b4*/ 	.short	0x0100
        /*11b6*/ 	.byte	0x08
	.zero		1


	//   ....[19]....
        /*11b8*/ 	.word	0x00000920
        /*11bc*/ 	.word	0x000000ff
        /*11c0*/ 	.word	0x000388c0
        /*11c4*/ 	.short	0x0100
        /*11c6*/ 	.byte	0x08
	.zero		1


	//   ....[20]....
        /*11c8*/ 	.word	0x00000930
        /*11cc*/ 	.word	0x000000ff
        /*11d0*/ 	.word	0x000388b8
        /*11d4*/ 	.short	0x0100
        /*11d6*/ 	.byte	0x08
	.zero		1


	//   ....[21]....
        /*11d8*/ 	.word	0x00000940
        /*11dc*/ 	.word	0x000000ff
        /*11e0*/ 	.word	0x000388c8
        /*11e4*/ 	.short	0x0100
        /*11e6*/ 	.byte	0x08
	.zero		1


	//   ....[22]....
        /*11e8*/ 	.word	0x000030d0
        /*11ec*/ 	.word	0x0000006d
        /*11f0*/ 	.word	0x00038890
        /*11f4*/ 	.short	0x010a
        /*11f6*/ 	.byte	0x3f
	.zero		1


	//   ....[23]....
        /*11f8*/ 	.word	0x00007400
        /*11fc*/ 	.word	0x0000006d
        /*1200*/ 	.word	0x00038890
        /*1204*/ 	.short	0x010a
        /*1206*/ 	.byte	0x3f
	.zero		1


	//   ....[24]....
        /*1208*/ 	.word	0x0000b880
        /*120c*/ 	.word	0x0000006d
        /*1210*/ 	.word	0x00038890
        /*1214*/ 	.short	0x010a
        /*1216*/ 	.byte	0x3f
	.zero		1


	//   ....[25]....
        /*1218*/ 	.word	0x0000be20
        /*121c*/ 	.word	0x00000030
        /*1220*/ 	.word	0x00000000
        /*1224*/ 	.short	0x0101
        /*1226*/ 	.byte	0x3f
	.zero		1


	//   ....[26]....
        /*1228*/ 	.word	0x0000be60
        /*122c*/ 	.word	0x0000006d
        /*1230*/ 	.word	0x000388b0
        /*1234*/ 	.short	0x010a
        /*1236*/ 	.byte	0x3f
	.zero		1


	//   ....[27]....
        /*1238*/ 	.word	0x0000c460
        /*123c*/ 	.word	0x0000006d
        /*1240*/ 	.word	0x00000000
        /*1244*/ 	.short	0x0101
        /*1246*/ 	.byte	0x3f
	.zero		1


	//   ....[28]....
        /*1248*/ 	.word	0x0000cf80
        /*124c*/ 	.word	0x00000016
        /*1250*/ 	.word	0x00038800
        /*1254*/ 	.short	0x010a
        /*1256*/ 	.byte	0x3f
	.zero		1


	//   ....[29]....
        /*1258*/ 	.word	0x0000cfd0
        /*125c*/ 	.word	0x00000016
        /*1260*/ 	.word	0x00038800
        /*1264*/ 	.short	0x010a
        /*1266*/ 	.byte	0x3f
	.zero		1


	//   ....[30]....
        /*1268*/ 	.word	0x0000d5c0
        /*126c*/ 	.word	0x00000016
        /*1270*/ 	.word	0x00038800
        /*1274*/ 	.short	0x010a
        /*1276*/ 	.byte	0x3f
	.zero		1


	//   ....[31]....
        /*1278*/ 	.word	0x00010bd0
        /*127c*/ 	.word	0x00000016
        /*1280*/ 	.word	0x00038800
        /*1284*/ 	.short	0x010a
        /*1286*/ 	.byte	0x3f
	.zero		1


	//   ....[32]....
        /*1288*/ 	.word	0x00014470
        /*128c*/ 	.word	0x00000003
        /*1290*/ 	.word	0x00038830
        /*1294*/ 	.short	0x010a
        /*1296*/ 	.byte	0x3f
	.zero		1


	//   ....[33]....
        /*1298*/ 	.word	0x00014560
        /*129c*/ 	.word	0x00000003
        /*12a0*/ 	.word	0x00038830
        /*12a4*/ 	.short	0x010a
        /*12a6*/ 	.byte	0x3f
	.zero		1


	//   ....[34]....
        /*12a8*/ 	.word	0x000152a0
        /*12ac*/ 	.word	0x00000003
        /*12b0*/ 	.word	0x00000000
        /*12b4*/ 	.short	0x0101
        /*12b6*/ 	.byte	0x3f
	.zero		1


	//   ....[35]....
        /*12b8*/ 	.word	0x00017900
        /*12bc*/ 	.word	0x00000005
        /*12c0*/ 	.word	0x00038830
        /*12c4*/ 	.short	0x010a
        /*12c6*/ 	.byte	0x3f
	.zero		1


	//   ....[36]....
        /*12c8*/ 	.word	0x00017950
        /*12cc*/ 	.word	0x00000005
        /*12d0*/ 	.word	0x00038830
        /*12d4*/ 	.short	0x010a
        /*12d6*/ 	.byte	0x3f
	.zero		1


	//   ....[37]....
        /*12d8*/ 	.word	0x00017d90
        /*12dc*/ 	.word	0x00000005
        /*12e0*/ 	.word	0x00038850
        /*12e4*/ 	.short	0x010a
        /*12e6*/ 	.byte	0x3f
	.zero		1


	//   ....[38]....
        /*12e8*/ 	.word	0x00017dd0
        /*12ec*/ 	.word	0x00000005
        /*12f0*/ 	.word	0x00038850
        /*12f4*/ 	.short	0x010a
        /*12f6*/ 	.byte	0x3f
	.zero		1


	//   ....[39]....
        /*12f8*/ 	.word	0x000198d0
        /*12fc*/ 	.word	0x000000d4
        /*1300*/ 	.word	0x00000000
        /*1304*/ 	.short	0x0101
        /*1306*/ 	.byte	0x3f
	.zero		1


	//   ....[40]....
        /*1308*/ 	.word	0x00019ad0
        /*130c*/ 	.word	0x0000000c
        /*1310*/ 	.word	0x00000000
        /*1314*/ 	.short	0x0101
        /*1316*/ 	.byte	0x3f
	.zero		1


	//   ....[41]....
        /*1318*/ 	.word	0x0001a520
        /*131c*/ 	.word	0x00000009
        /*1320*/ 	.word	0x00038850
        /*1324*/ 	.short	0x010a
        /*1326*/ 	.byte	0x3f
	.zero		1


	//   ....[42]....
        /*1328*/ 	.word	0x0001a5a0
        /*132c*/ 	.word	0x00000009
        /*1330*/ 	.word	0x00038850
        /*1334*/ 	.short	0x010a
        /*1336*/ 	.byte	0x3f
	.zero		1


	//   ....[43]....
        /*1338*/ 	.word	0x0001ab70
        /*133c*/ 	.word	0x00000016
        /*1340*/ 	.word	0x00000000
        /*1344*/ 	.short	0x0101
        /*1346*/ 	.byte	0x3f
	.zero		1


	//   ....[44]....
        /*1348*/ 	.word	0x0001dbc0
        /*134c*/ 	.word	0x00000000
        /*1350*/ 	.word	0x00000000
        /*1354*/ 	.short	0x0101
        /*1356*/ 	.byte	0x3f
	.zero		1


	//   ....[45]....
        /*1358*/ 	.word	0x00020550
        /*135c*/ 	.word	0x00000004
        /*1360*/ 	.word	0x00038820
        /*1364*/ 	.short	0x010a
        /*1366*/ 	.byte	0x3f
	.zero		1


	//   ....[46]....
        /*1368*/ 	.word	0x00020640
        /*136c*/ 	.word	0x00000005
        /*1370*/ 	.word	0x000388a0
        /*1374*/ 	.short	0x010a
        /*1376*/ 	.byte	0x3f
	.zero		1


	//   ....[47]....
        /*1378*/ 	.word	0x00020990
        /*137c*/ 	.word	0x00000005
        /*1380*/ 	.word	0x000388c0
        /*1384*/ 	.short	0x010a
        /*1386*/ 	.byte	0x3f
	.zero		1


	//   ....[48]....
        /*1388*/ 	.word	0x00020e40
        /*138c*/ 	.word	0x00000006
        /*1390*/ 	.word	0x000388a0
        /*1394*/ 	.short	0x010a
        /*1396*/ 	.byte	0x3f
	.zero		1


	//   ....[49]....
        /*1398*/ 	.word	0x00021180
        /*139c*/ 	.word	0x00000006
        /*13a0*/ 	.word	0x000388c0
        /*13a4*/ 	.short	0x010a
        /*13a6*/ 	.byte	0x3f
	.zero		1


	//   ....[50]....
        /*13a8*/ 	.word	0x000220c0
        /*13ac*/ 	.word	0x00000000
        /*13b0*/ 	.word	0x00038880
        /*13b4*/ 	.short	0x010a
        /*13b6*/ 	.byte	0x3f
	.zero		1


	//   ....[51]....
        /*13b8*/ 	.word	0x000222e0
        /*13bc*/ 	.word	0x00000000
        /*13c0*/ 	.word	0x00038840
        /*13c4*/ 	.short	0x010a
        /*13c6*/ 	.byte	0x3f
	.zero		1


	//   ....[52]....
        /*13c8*/ 	.word	0x00023150
        /*13cc*/ 	.word	0x00000009
        /*13d0*/ 	.word	0x00038800
        /*13d4*/ 	.short	0x0107
        /*13d6*/ 	.byte	0x3f
	.zero		1


	//   ....[53]....
        /*13d8*/ 	.word	0x00023250
        /*13dc*/ 	.word	0x00000002
        /*13e0*/ 	.word	0x00038800
        /*13e4*/ 	.short	0x0101
        /*13e6*/ 	.byte	0x3f
	.zero		1


	//   ....[54]....
        /*13e8*/ 	.word	0x00023270
        /*13ec*/ 	.word	0x00000002
        /*13f0*/ 	.word	0x00038820
        /*13f4*/ 	.short	0x010a
        /*13f6*/ 	.byte	0x3f
	.zero		1


	//   ....[55]....
        /*13f8*/ 	.word	0x000235d0
        /*13fc*/ 	.word	0x00000006
        /*1400*/ 	.word	0x00038880
        /*1404*/ 	.short	0x010a
        /*1406*/ 	.byte	0x3f
	.zero		1


	//   ....[56]....
        /*1408*/ 	.word	0x00023940
        /*140c*/ 	.word	0x00000006
        /*1410*/ 	.word	0x00038840
        /*1414*/ 	.short	0x010a
        /*1416*/ 	.byte	0x3f
	.zero		1


	//   ....[57]....
        /*1418*/ 	.word	0x00023d30
        /*141c*/ 	.word	0x00000003
        /*1420*/ 	.word	0x00038870
        /*1424*/ 	.short	0x010a
        /*1426*/ 	.byte	0x3f
	.zero		1


	//   ....[58]....
        /*1428*/ 	.word	0x00023da0
        /*142c*/ 	.word	0x00000003
        /*1430*/ 	.word	0x00038860
        /*1434*/ 	.short	0x010a
        /*1436*/ 	.byte	0x3f
	.zero		1


	//   ....[59]....
        /*1438*/ 	.word	0x000249d0
        /*143c*/ 	.word	0x00000003
        /*1440*/ 	.word	0x00038850
        /*1444*/ 	.short	0x0101
        /*1446*/ 	.byte	0x3f
	.zero		1


	//   ....[60]....
        /*1448*/ 	.word	0x00024a50
        /*144c*/ 	.word	0x00000003
        /*1450*/ 	.word	0x00000000
        /*1454*/ 	.short	0x0101
        /*1456*/ 	.byte	0x3f
	.zero		1


	//   ....[61]....
        /*1458*/ 	.word	0x00024c80
        /*145c*/ 	.word	0x00000000
        /*1460*/ 	.word	0x00038870
        /*1464*/ 	.short	0x010a
        /*1466*/ 	.byte	0x3f
	.zero		1


	//   ....[62]....
        /*1468*/ 	.word	0x00024cf0
        /*146c*/ 	.word	0x00000000
        /*1470*/ 	.word	0x00038860
        /*1474*/ 	.short	0x010a
        /*1476*/ 	.byte	0x3f
	.zero		1


	//   ....[63]....
        /*1478*/ 	.word	0x00025910
        /*147c*/ 	.word	0x00000000
        /*1480*/ 	.word	0x00038850
        /*1484*/ 	.short	0x0101
        /*1486*/ 	.byte	0x3f
	.zero		1


	//   ....[64]....
        /*1488*/ 	.word	0x00025960
        /*148c*/ 	.word	0x00000000
        /*1490*/ 	.word	0x00000000
        /*1494*/ 	.short	0x0101
        /*1496*/ 	.byte	0x3f
	.zero		1


	//   ....[65]....
        /*1498*/ 	.word	0x000264e0
        /*149c*/ 	.word	0x00000000
        /*14a0*/ 	.word	0x00038820
        /*14a4*/ 	.short	0x010a
        /*14a6*/ 	.byte	0x3f
	.zero		1


	//   ....[66]....
        /*14a8*/ 	.word	0x00026690
        /*14ac*/ 	.word	0x00000006
        /*14b0*/ 	.word	0x00000000
        /*14b4*/ 	.short	0x010a
        /*14b6*/ 	.byte	0x3f
	.zero		1


	//   ....[67]....
        /*14b8*/ 	.word	0x00026700
        /*14bc*/ 	.word	0x00000007
        /*14c0*/ 	.word	0x00000000
        /*14c4*/ 	.short	0x010a
        /*14c6*/ 	.byte	0x3f
	.zero		1


	//   ....[68]....
        /*14c8*/ 	.word	0x00026760
        /*14cc*/ 	.word	0x00000004
        /*14d0*/ 	.word	0x00038860
        /*14d4*/ 	.short	0x010a
        /*14d6*/ 	.byte	0x3f
	.zero		1


	//   ....[69]....
        /*14d8*/ 	.word	0x000267b0
        /*14dc*/ 	.word	0x00000003
        /*14e0*/ 	.word	0x00038860
        /*14e4*/ 	.short	0x010a
        /*14e6*/ 	.byte	0x3f
	.zero		1


	//   ....[70]....
        /*14e8*/ 	.word	0x000267f0
        /*14ec*/ 	.word	0x00000004
        /*14f0*/ 	.word	0x00038880
        /*14f4*/ 	.short	0x010a
        /*14f6*/ 	.byte	0x3f
	.zero		1


	//   ....[71]....
        /*14f8*/ 	.word	0x00026810
        /*14fc*/ 	.word	0x00000003
        /*1500*/ 	.word	0x00038880
        /*1504*/ 	.short	0x010a
        /*1506*/ 	.byte	0x3f
	.zero		1


	//   ....[72]....
        /*1508*/ 	.word	0x00026870
        /*150c*/ 	.word	0x0000006d
        /*1510*/ 	.word	0x00038890
        /*1514*/ 	.short	0x010a
        /*1516*/ 	.byte	0x3f
	.zero		1


	//   ....[73]....
        /*1518*/ 	.word	0x000268c0
        /*151c*/ 	.word	0x0000006d
        /*1520*/ 	.word	0x00038890
        /*1524*/ 	.short	0x010a
        /*1526*/ 	.byte	0x3f
	.zero		1


	//   ....[74]....
        /*1528*/ 	.word	0x00026910
        /*152c*/ 	.word	0x0000006d
        /*1530*/ 	.word	0x00038890
        /*1534*/ 	.short	0x010a
        /*1536*/ 	.byte	0x3f
	.zero		1


	//   ....[75]....
        /*1538*/ 	.word	0x00026960
        /*153c*/ 	.word	0x0000006d
        /*1540*/ 	.word	0x000388b0
        /*1544*/ 	.short	0x010a
        /*1546*/ 	.byte	0x3f
	.zero		1


	//   ....[76]....
        /*1548*/ 	.word	0x00026c70
        /*154c*/ 	.word	0x00000016
        /*1550*/ 	.word	0x00038800
        /*1554*/ 	.short	0x010a
        /*1556*/ 	.byte	0x3f
	.zero		1


	//   ....[77]....
        /*1558*/ 	.word	0x00026e80
        /*155c*/ 	.word	0x00000016
        /*1560*/ 	.word	0x00038800
        /*1564*/ 	.short	0x010a
        /*1566*/ 	.byte	0x3f
	.zero		1


	//   ....[78]....
        /*1568*/ 	.word	0x00026ed0
        /*156c*/ 	.word	0x00000003
        /*1570*/ 	.word	0x00038830
        /*1574*/ 	.short	0x010a
        /*1576*/ 	.byte	0x3f
	.zero		1


	//   ....[79]....
        /*1578*/ 	.word	0x00026f20
        /*157c*/ 	.word	0x00000005
        /*1580*/ 	.word	0x00038830
        /*1584*/ 	.short	0x010a
        /*1586*/ 	.byte	0x3f
	.zero		1


	//   ....[80]....
        /*1588*/ 	.word	0x00026f70
        /*158c*/ 	.word	0x00000005
        /*1590*/ 	.word	0x00038850
        /*1594*/ 	.short	0x010a
        /*1596*/ 	.byte	0x3f
	.zero		1


	//   ....[81]....
        /*1598*/ 	.word	0x00026fc0
        /*159c*/ 	.word	0x00000009
        /*15a0*/ 	.word	0x00038850
        /*15a4*/ 	.short	0x010a
        /*15a6*/ 	.byte	0x3f
	.zero		1


	//   ....[82]....
        /*15a8*/ 	.word	0x000295a0
        /*15ac*/ 	.word	0x00000003
        /*15b0*/ 	.word	0x00038820
        /*15b4*/ 	.short	0x010a
        /*15b6*/ 	.byte	0x3f
	.zero		1


	//   ....[83]....
        /*15b8*/ 	.word	0x000295f0
        /*15bc*/ 	.word	0x00000005
        /*15c0*/ 	.word	0x000388a0
        /*15c4*/ 	.short	0x010a
        /*15c6*/ 	.byte	0x3f
	.zero		1


	//   ....[84]....
        /*15c8*/ 	.word	0x00029640
        /*15cc*/ 	.word	0x00000005
        /*15d0*/ 	.word	0x000388c0
        /*15d4*/ 	.short	0x010a
        /*15d6*/ 	.byte	0x3f
	.zero		1


	//   ....[85]....
        /*15d8*/ 	.word	0x00029690
        /*15dc*/ 	.word	0x00000006
        /*15e0*/ 	.word	0x000388a0
        /*15e4*/ 	.short	0x010a
        /*15e6*/ 	.byte	0x3f
	.zero		1


	//   ....[86]....
        /*15e8*/ 	.word	0x000296e0
        /*15ec*/ 	.word	0x00000006
        /*15f0*/ 	.word	0x000388c0
        /*15f4*/ 	.short	0x010a
        /*15f6*/ 	.byte	0x3f
	.zero		1


	//   ....[87]....
        /*15f8*/ 	.word	0x00029880
        /*15fc*/ 	.word	0x00000000
        /*1600*/ 	.word	0x00038880
        /*1604*/ 	.short	0x010a
        /*1606*/ 	.byte	0x3f
	.zero		1


	//   ....[88]....
        /*1608*/ 	.word	0x000298d0
        /*160c*/ 	.word	0x00000000
        /*1610*/ 	.word	0x00038840
        /*1614*/ 	.short	0x010a
        /*1616*/ 	.byte	0x3f
	.zero		1


	//   ....[89]....
        /*1618*/ 	.word	0x0002a410
        /*161c*/ 	.word	0x00000002
        /*1620*/ 	.word	0x00038820
        /*1624*/ 	.short	0x010a
        /*1626*/ 	.byte	0x3f
	.zero		1


	//   ....[90]....
        /*1628*/ 	.word	0x0002a460
        /*162c*/ 	.word	0x00000006
        /*1630*/ 	.word	0x00038880
        /*1634*/ 	.short	0x010a
        /*1636*/ 	.byte	0x3f
	.zero		1


	//   ....[91]....
        /*1638*/ 	.word	0x0002a4b0
        /*163c*/ 	.word	0x00000006
        /*1640*/ 	.word	0x00038840
        /*1644*/ 	.short	0x010a
        /*1646*/ 	.byte	0x3f
	.zero		1


	//   ....[92]....
        /*1648*/ 	.word	0x0002a500
        /*164c*/ 	.word	0x00000003
        /*1650*/ 	.word	0x00038870
        /*1654*/ 	.short	0x010a
        /*1656*/ 	.byte	0x3f
	.zero		1


	//   ....[93]....
        /*1658*/ 	.word	0x0002a550
        /*165c*/ 	.word	0x00000003
        /*1660*/ 	.word	0x00038860
        /*1664*/ 	.short	0x010a
        /*1666*/ 	.byte	0x3f
	.zero		1


	//   ....[94]....
        /*1668*/ 	.word	0x0002a5a0
        /*166c*/ 	.word	0x00000000
        /*1670*/ 	.word	0x00038870
        /*1674*/ 	.short	0x010a
        /*1676*/ 	.byte	0x3f
	.zero		1


	//   ....[95]....
        /*1678*/ 	.word	0x0002a5f0
        /*167c*/ 	.word	0x00000000
        /*1680*/ 	.word	0x00038860
        /*1684*/ 	.short	0x010a
        /*1686*/ 	.byte	0x3f
	.zero		1


	//   ....[96]....
        /*1688*/ 	.word	0x0002b050
        /*168c*/ 	.word	0x00000000
        /*1690*/ 	.word	0x00038820
        /*1694*/ 	.short	0x010a
        /*1696*/ 	.byte	0x3f
	.zero		1


	//   ....[97]....
        /*1698*/ 	.word	0x0002b1f0
        /*169c*/ 	.word	0x00000006
        /*16a0*/ 	.word	0x00000000
        /*16a4*/ 	.short	0x010a
        /*16a6*/ 	.byte	0x3f
	.zero		1


	//   ....[98]....
        /*16a8*/ 	.word	0x0002b240
        /*16ac*/ 	.word	0x00000007
        /*16b0*/ 	.word	0x00000000
        /*16b4*/ 	.short	0x010a
        /*16b6*/ 	.byte	0x3f
	.zero		1


	//   ....[99]....
        /*16b8*/ 	.word	0x0002b290
        /*16bc*/ 	.word	0x00000004
        /*16c0*/ 	.word	0x00038860
        /*16c4*/ 	.short	0x010a
        /*16c6*/ 	.byte	0x3f
	.zero		1


	//   ....[100]....
        /*16c8*/ 	.word	0x0002b2e0
        /*16cc*/ 	.word	0x00000003
        /*16d0*/ 	.word	0x00038860
        /*16d4*/ 	.short	0x010a
        /*16d6*/ 	.byte	0x3f
	.zero		1


	//   ....[101]....
        /*16d8*/ 	.word	0x0002b330
        /*16dc*/ 	.word	0x00000004
        /*16e0*/ 	.word	0x00038880
        /*16e4*/ 	.short	0x010a
        /*16e6*/ 	.byte	0x3f
	.zero		1


	//----- nvinfo : EIATTR_NUM_MBARRIERS
	.align		4
.L_411:
        /*16e8*/ 	.byte	0x03, 0x38
        /*16ea*/ 	.short	0x0016


	//----- nvinfo : EIATTR_EXIT_INSTR_OFFSETS
	.align		4
        /*16ec*/ 	.byte	0x04, 0x1c
        /*16ee*/ 	.short	(.L_413 - .L_412)


	//   ....[0]....
.L_412:
        /*16f0*/ 	.word	0x00026860


	//----- nvinfo : EIATTR_MAX_THREADS
	.align		4
.L_413:
        /*16f4*/ 	.byte	0x04, 0x05
        /*16f6*/ 	.short	(.L_415 - .L_414)
.L_414:
        /*16f8*/ 	.word	0x00000180
        /*16fc*/ 	.word	0x00000001
        /*1700*/ 	.word	0x00000001


	//----- nvinfo : EIATTR_CRS_STACK_SIZE
	.align		4
.L_415:
        /*1704*/ 	.byte	0x04, 0x1e
        /*1706*/ 	.short	(.L_417 - .L_416)
.L_416:
        /*1708*/ 	.word	0x00000000


	//----- nvinfo : EIATTR_CBANK_PARAM_SIZE
	.align		4
.L_417:
        /*170c*/ 	.byte	0x03, 0x19
        /*170e*/ 	.short	0x0af0


	//----- nvinfo : EIATTR_PARAM_CBANK
	.align		4
        /*1710*/ 	.byte	0x04, 0x0a
        /*1712*/ 	.short	(.L_419 - .L_418)
	.align		4
.L_418:
        /*1714*/ 	.word	index@(.nv.constant0._ZN7cutlass13device_kernelIN5flash11enable_sm90INS1_16FlashAttnFwdSm90INS1_25CollectiveMainloopFwdSm90ILi2EN4cute5tupleIJNS5_1CILi1EEES8_S8_EEENS6_IJNS7_ILi128EEESA_NS7_ILi256EEEEEELi256ENS_12float_e4m3_tEfNS_4arch4Sm90ELb0ELb0ELb1ELb1ELb0ELb1ELb0ELb1ELb1ELb1ELb0ELb0EEENS1_21CollectiveEpilogueFwdINS6_IJSA_SB_SA_EEES9_NS_10bfloat16_tESF_Li256ELb1ELb1ELb0ELb1EEENS1_36VarlenDynamicPersistentTileSchedulerILi128ELi128ELi256ELi128ELb0ELb1ELb1ELb0ELb1ELb1EEEEEEEEEvNT_6ParamsE)
        /*1718*/ 	.short	0x0210
        /*171a*/ 	.short	0x0af0


	//----- nvinfo : EIATTR_SW_WAR
	.align		4
.L_419:
        /*171c*/ 	.byte	0x04, 0x36
        /*171e*/ 	.short	(.L_421 - .L_420)
.L_420:
        /*1720*/ 	.word	0x00000008
.L_421:


//--------------------- .nv.info._ZN7cutlass13device_kernelIN5flash11enable_sm90INS1_16FlashAttnFwdSm90INS1_25CollectiveMainloopFwdSm90ILi2EN4cute5tupleIJNS5_1CILi1EEES8_S8_EEENS6_IJNS7_ILi128EEENS7_ILi64EEENS7_ILi256EEEEEELi256ENS_12float_e4m3_tEfNS_4arch4Sm90ELb0ELb1ELb1ELb0ELb0ELb0ELb0ELb1ELb1ELb1ELb0ELb0EEENS1_21CollectiveEpilogueFwdINS6_IJSA_SC_SB_EEES9_NS_10bfloat16_tESG_Li256ELb0ELb1ELb0ELb1EEENS1_30DynamicPersistentTileSchedulerILi256ELi128ELb0ELb1ELb1EEEEEEEEEvNT_6ParamsE --------------------------
	.section	.nv.info._ZN7cutlass13device_kernelIN5flash11enable_sm90INS1_16FlashAttnFwdSm90INS1_25CollectiveMainloopFwdSm90ILi2EN4cute5tupleIJNS5_1CILi1EEES8_S8_EEENS6_IJNS7_ILi128EEENS7_ILi64EEENS7_ILi256EEEEEELi256ENS_12float_e4m3_tEfNS_4arch4Sm90ELb0ELb1ELb1ELb0ELb0ELb0ELb0ELb1ELb1ELb1ELb0ELb0EEENS1_21CollectiveEpilogueFwdINS6_IJSA_SC_SB_EEES9_NS_10bfloat16_tESG_Li256ELb0ELb1ELb0ELb1EEENS1_30DynamicPersistentTileSchedulerILi256ELi128ELb0ELb1ELb1EEEEEEEEEvNT_6ParamsE,"",@"SHT_CUDA_INFO"
	.sectionflags	@""
	.align	4


	//----- nvinfo : EIATTR_CUDA_API_VERSION
	.align		4
        /*0000*/ 	.byte	0x04, 0x37
        /*0002*/ 	.short	(.L_423 - .L_422)
.L_422:
        /*0004*/ 	.word	0x00000082


	//----- nvinfo : EIATTR_KPARAM_INFO
	.align		4
.L_423:
        /*0008*/ 	.byte	0x04, 0x17
        /*000a*/ 	.short	(.L_425 - .L_424)
.L_424:
        /*000c*/ 	.word	0x00000000
        /*0010*/ 	.short	0x0000
        /*0012*/ 	.short	0x0070
        /*0014*/ 	.byte	0x00, 0xf0, 0x01, 0x2a


	//----- nvinfo : EIATTR_SPARSE_MMA_MASK
	.align		4
.L_425:
        /*0018*/ 	.byte	0x03, 0x50
        /*001a*/ 	.short	0x0000


	//----- nvinfo : EIATTR_MAXREG_COUNT
	.align		4
        /*001c*/ 	.byte	0x03, 0x1b
        /*001e*/ 	.short	0x00a8


	//----- nvinfo : EIATTR_NUM_BARRIERS
	.align		4
        /*0020*/ 	.byte	0x02, 0x4c
        /*0022*/ 	.byte	0x10
	.zero		1


	//----- nvinfo : EIATTR_EXTERNS
	.align		4
        /*0024*/ 	.byte	0x04, 0x0f
        /*0026*/ 	.short	(.L_427 - .L_426)


	//   ....[0]....
	.align		4
.L_426:
        /*0028*/ 	.word	index@(__assertfail)


	//----- nvinfo : EIATTR_ANNOTATIONS
	.align		4
.L_427:
        /*002c*/ 	.byte	0x04, 0x55
        /*002e*/ 	.short	(.L_429 - .L_428)


	//   ....[0]....
.L_428:
        /* <DEDUP_REMOVED lines=36> */


	//----- nvinfo : EIATTR_MERCURY_ISA_VERSION
	.align		4
.L_429:
        /*0258*/ 	.byte	0x03, 0x5f
        /*025a*/ 	.short	0x0101


	//----- nvinfo : EIATTR_INT_WARP_WIDE_INSTR_OFFSETS
	.align		4
        /*025c*/ 	.byte	0x04, 0x31
        /*025e*/ 	.short	(.L_431 - .L_430)


	//   ....[0]....
.L_430:
        /*0260*/ 	.word	0x00000130


	//   ....[1]....
        /*0264*/ 	.word	0x00000170


	//   ....[2]....
        /*0268*/ 	.word	0x000001e0


	//   ....[3]....
        /*026c*/ 	.word	0x000107e0


	//   ....[4]....
        /*0270*/ 	.word	0x00010870


	//   ....[5]....
        /*0274*/ 	.word	0x00013390


	//   ....[6]....
        /*0278*/ 	.word	0x00013420


	//----- nvinfo : EIATTR_COOP_GROUP_MASK_REGIDS
	.align		4
.L_431:
        /*027c*/ 	.byte	0x04, 0x29
        /*027e*/ 	.short	(.L_433 - .L_432)


	//   ....[0]....
.L_432:
        /*0280*/ 	.word	0xffffffff


	//   ....[1]....
        /*0284*/ 	.word	0xffffffff


	//   ....[2]....
        /*0288*/ 	.word	0xffffffff


	//   ....[3]....
        /*028c*/ 	.word	0xffffffff


	//   ....[4]....
        /*0290*/ 	.word	0xffffffff


	//   ....[5]....
        /*0294*/ 	.word	0xffffffff


	//   ....[6]....
        /*0298*/ 	.word	0xffffffff


	//   ....[7]....
        /*029c*/ 	.word	0xffffffff


	//   ....[8]....
        /*02a0*/ 	.word	0xffffffff


	//   ....[9]....
        /*02a4*/ 	.word	0xffffffff


	//   ....[10]....
        /*02a8*/ 	.word	0xffffffff


	//   ....[11]....
        /*02ac*/ 	.word	0xffffffff


	//   ....[12]....
        /*02b0*/ 	.word	0xffffffff


	//   ....[13]....
        /*02b4*/ 	.word	0xffffffff


	//   ....[14]....
        /*02b8*/ 	.word	0xffffffff


	//   ....[15]....
        /*02bc*/ 	.word	0xffffffff


	//   ....[16]....
        /*02c0*/ 	.word	0xffffffff


	//   ....[17]....
        /*02c4*/ 	.word	0xffffffff


	//   ....[18]....
        /*02c8*/ 	.word	0xffffffff


	//   ....[19]....
        /*02cc*/ 	.word	0xffffffff


	//   ....[20]....
        /*02d0*/ 	.word	0xffffffff


	//   ....[21]....
        /*02d4*/ 	.word	0xffffffff


	//   ....[22]....
        /*02d8*/ 	.word	0xffffffff


	//   ....[23]....
        /*02dc*/ 	.word	0xffffffff


	//   ....[24]....
        /*02e0*/ 	.word	0xffffffff


	//   ....[25]....
        /*02e4*/ 	.word	0xffffffff


	//   ....[26]....
        /*02e8*/ 	.word	0xffffffff


	//   ....[27]....
        /*02ec*/ 	.word	0xffffffff


	//   ....[28]....
        /*02f0*/ 	.word	0xffffffff


	//   ....[29]....
        /*02f4*/ 	.word	0xffffffff


	//   ....[30]....
        /*02f8*/ 	.word	0xffffffff


	//   ....[31]....
        /*02fc*/ 	.word	0xffffffff


	//   ....[32]....
        /*0300*/ 	.word	0xffffffff


	//   ....[33]....
        /*0304*/ 	.word	0xffffffff


	//   ....[34]....
        /*0308*/ 	.word	0xffffffff


	//   ....[35]....
        /*030c*/ 	.word	0xffffffff


	//   ....[36]....
        /*0310*/ 	.word	0xffffffff


	//   ....[37]....
        /*0314*/ 	.word	0xffffffff


	//   ....[38]....
        /*0318*/ 	.word	0xffffffff


	//   ....[39]....
        /*031c*/ 	.word	0xffffffff


	//   ....[40]....
        /*0320*/ 	.word	0xffffffff


	//   ....[41]....
        /*0324*/ 	.word	0xffffffff


	//   ....[42]....
        /*0328*/ 	.word	0xffffffff


	//   ....[43]....
        /*032c*/ 	.word	0xffffffff


	//   ....[44]....
        /*0330*/ 	.word	0xffffffff


	//   ....[45]....
        /*0334*/ 	.word	0xffffffff


	//   ....[46]....
        /*0338*/ 	.word	0xffffffff


	//   ....[47]....
        /*033c*/ 	.word	0xffffffff


	//   ....[48]....
        /*0340*/ 	.word	0xffffffff


	//   ....[49]....
        /*0344*/ 	.word	0xffffffff


	//   ....[50]....
        /*0348*/ 	.word	0xffffffff


	//   ....[51]....
        /*034c*/ 	.word	0xffffffff


	//   ....[52]....
        /*0350*/ 	.word	0xffffffff


	//   ....[53]....
        /*0354*/ 	.word	0xffffffff


	//   ....[54]....
        /*0358*/ 	.word	0xffffffff


	//   ....[55]....
        /*035c*/ 	.word	0xffffffff


	//   ....[56]....
        /*0360*/ 	.word	0xffffffff


	//   ....[57]....
        /*0364*/ 	.word	0xffffffff


	//   ....[58]....
        /*0368*/ 	.word	0xffffffff


	//   ....[59]....
        /*036c*/ 	.word	0xffffffff


	//   ....[60]....
        /*0370*/ 	.word	0xffffffff


	//   ....[61]....
        /*0374*/ 	.word	0xffffffff


	//   ....[62]....
        /*0378*/ 	.word	0xffffffff


	//   ....[63]....
        /*037c*/ 	.word	0xffffffff


	//   ....[64]....
        /*0380*/ 	.word	0xffffffff


	//   ....[65]....
        /*0384*/ 	.word	0xffffffff


	//   ....[66]....
        /*0388*/ 	.word	0xffffffff


	//   ....[67]....
        /*038c*/ 	.word	0xffffffff


	//   ....[68]....
        /*0390*/ 	.word	0xffffffff


	//   ....[69]....
        /*0394*/ 	.word	0xffffffff


	//   ....[70]....
        /*0398*/ 	.word	0xffffffff


	//   ....[71]....
        /*039c*/ 	.word	0xffffffff


	//   ....[72]....
        /*03a0*/ 	.word	0xffffffff


	//   ....[73]....
        /*03a4*/ 	.word	0xffffffff


	//   ....[74]....
        /*03a8*/ 	.word	0xffffffff


	//   ....[75]....
        /*03ac*/ 	.word	0xffffffff


	//   ....[76]....
        /*03b0*/ 	.word	0xffffffff


	//   ....[77]....
        /*03b4*/ 	.word	0xffffffff


	//   ....[78]....
        /*03b8*/ 	.word	0xffffffff


	//   ....[79]....
        /*03bc*/ 	.word	0xffffffff


	//   ....[80]....
        /*03c0*/ 	.word	0xffffffff


	//   ....[81]....
        /*03c4*/ 	.word	0xffffffff


	//   ....[82]....
        /*03c8*/ 	.word	0xffffffff


	//   ....[83]....
        /*03cc*/ 	.word	0xffffffff


	//   ....[84]....
        /*03d0*/ 	.word	0xffffffff


	//   ....[85]....
        /*03d4*/ 	.word	0xffffffff


	//   ....[86]....
        /*03d8*/ 	.word	0xffffffff


	//   ....[87]....
        /*03dc*/ 	.word	0xffffffff


	//   ....[88]....
        /*03e0*/ 	.word	0xffffffff


	//   ....[89]....
        /*03e4*/ 	.word	0xffffffff


	//   ....[90]....
        /*03e8*/ 	.word	0xffffffff


	//   ....[91]....
        /*03ec*/ 	.word	0xffffffff


	//   ....[92]....
        /*03f0*/ 	.word	0xffffffff


	//   ....[93]....
        /*03f4*/ 	.word	0xffffffff


	//   ....[94]....
        /*03f8*/ 	.word	0xffffffff


	//   ....[95]....
        /*03fc*/ 	.word	0xffffffff


	//   ....[96]....
        /*0400*/ 	.word	0xffffffff


	//   ....[97]....
        /*0404*/ 	.word	0xffffffff


	//   ....[98]....
        /*0408*/ 	.word	0xffffffff


	//   ....[99]....
        /*040c*/ 	.word	0xffffffff


	//   ....[100]....
        /*0410*/ 	.word	0xffffffff


	//   ....[101]....
        /*0414*/ 	.word	0xffffffff


	//   ....[102]....
        /*0418*/ 	.word	0xffffffff


	//   ....[103]....
        /*041c*/ 	.word	0xffffffff


	//   ....[104]....
        /*0420*/ 	.word	0xffffffff


	//   ....[105]....
        /*0424*/ 	.word	0xffffffff


	//   ....[106]....
        /*0428*/ 	.word	0xffffffff


	//   ....[107]....
        /*042c*/ 	.word	0xffffffff


	//   ....[108]....
        /*0430*/ 	.word	0xffffffff


	//   ....[109]....
        /*0434*/ 	.word	0xffffffff


	//   ....[110]....
        /*0438*/ 	.word	0xffffffff


	//   ....[111]....
        /*043c*/ 	.word	0xffffffff


	//   ....[112]....
        /*0440*/ 	.word	0xffffffff


	//   ....[113]....
        /*0444*/ 	.word	0xffffffff


	//   ....[114]....
        /*0448*/ 	.word	0xffffffff


	//   ....[115]....
        /*044c*/ 	.word	0xffffffff


	//   ....[116]....
        /*0450*/ 	.word	0xffffffff


	//   ....[117]....
        /*0454*/ 	.word	0xffffffff


	//   ....[118]....
        /*0458*/ 	.word	0xffffffff


	//   ....[119]....
        /*045c*/ 	.word	0xffffffff


	//   ....[120]....
        /*0460*/ 	.word	0xffffffff


	//   ....[121]....
        /*0464*/ 	.word	0xffffffff


	//   ....[122]....
        /*0468*/ 	.word	0xffffffff


	//   ....[123]....
        /*046c*/ 	.word	0xffffffff


	//   ....[124]....
        /*0470*/ 	.word	0xffffffff


	//   ....[125]....
        /*0474*/ 	.word	0xffffffff


	//   ....[126]....
        /*0478*/ 	.word	0xffffffff


	//   ....[127]....
        /*047c*/ 	.word	0xffffffff


	//   ....[128]....
        /*0480*/ 	.word	0xffffffff


	//   ....[129]....
        /*0484*/ 	.word	0xffffffff


	//   ....[130]....
        /*0488*/ 	.word	0xffffffff


	//   ....[131]....
        /*048c*/ 	.word	0xffffffff


	//   ....[132]....
        /*0490*/ 	.word	0xffffffff


	//   ....[133]....
        /*0494*/ 	.word	0xffffffff


	//   ....[134]....
        /*0498*/ 	.word	0xffffffff


	//   ....[135]....
        /*049c*/ 	.word	0xffffffff


	//   ....[136]....
        /*04a0*/ 	.word	0xffffffff


	//   ....[137]....
        /*04a4*/ 	.word	0xffffffff


	//   ....[138]....
        /*04a8*/ 	.word	0x0500000f


	//   ....[139]....
        /*04ac*/ 	.word	0x0500000f


	//   ....[140]....
        /*04b0*/ 	.word	0x0500000f


	//   ....[141]....
        /*04b4*/ 	.word	0x0500000f


	//   ....[142]....
        /*04b8*/ 	.word	0x0500000f


	//   ....[143]....
        /*04bc*/ 	.word	0x0500000f


	//   ....[144]....
        /*04c0*/ 	.word	0x0500000f


	//   ....[145]....
        /*04c4*/ 	.word	0x0500000f


	//   ....[146]....
        /*04c8*/ 	.word	0x0500000f


	//   ....[147]....
        /*04cc*/ 	.word	0x0500000f


	//   ....[148]....
        /*04d0*/ 	.word	0x0500000f


	//   ....[149]....
        /*04d4*/ 	.word	0x0500000f


	//   ....[150]....
        /*04d8*/ 	.word	0x0500000f


	//   ....[151]....
        /*04dc*/ 	.word	0x0500000f


	//   ....[152]....
        /*04e0*/ 	.word	0x0500000f


	//   ....[153]....
        /*04e4*/ 	.word	0x0500000f


	//   ....[154]....
        /*04e8*/ 	.word	0x0500000f


	//   ....[155]....
        /*04ec*/ 	.word	0x0500000f


	//----- nvinfo : EIATTR_COOP_GROUP_INSTR_OFFSETS
	.align		4
.L_433:
        /*04f0*/ 	.byte	0x04, 0x28
        /*04f2*/ 	.short	(.L_435 - .L_434)


	//   ....[0]....
.L_434:
        /*04f4*/ 	.word	0x00000070


	//   ....[1]....
        /*04f8*/ 	.word	0x00000140


	//   ....[2]....
        /*04fc*/ 	.word	0x00000190


	//   ....[3]....
        /*0500*/ 	.word	0x000003c0


	//   ....[4]....
        /*0504*/ 	.word	0x00000520


	//   ....[5]....
        /*0508*/ 	.word	0x00000640


	//   ....[6]....
        /*050c*/ 	.word	0x000007a0


	//   ....[7]....
        /*0510*/ 	.word	0x00001a20


	//   ....[8]....
        /*0514*/ 	.word	0x000026d0


	//   ....[9]....
        /*0518*/ 	.word	0x00002bf0


	//   ....[10]....
        /*051c*/ 	.word	0x00003730


	//   ....[11]....
        /*0520*/ 	.word	0x00003790


	//   ....[12]....
        /*0524*/ 	.word	0x00003a20


	//   ....[13]....
        /*0528*/ 	.word	0x00003aa0


	//   ....[14]....
        /*052c*/ 	.word	0x00005060


	//   ....[15]....
        /*0530*/ 	.word	0x00005350


	//   ....[16]....
        /*0534*/ 	.word	0x00005a40


	//   ....[17]....
        /*0538*/ 	.word	0x00005b40


	//   ....[18]....
        /*053c*/ 	.word	0x00005ee0


	//   ....[19]....
        /*0540*/ 	.word	0x00005f40


	//   ....[20]....
        /*0544*/ 	.word	0x00007d10


	//   ....[21]....
        /*0548*/ 	.word	0x00007d40


	//   ....[22]....
        /*054c*/ 	.word	0x00007d60


	//   ....[23]....
        /*0550*/ 	.word	0x00007db0


	//   ....[24]....
        /*0554*/ 	.word	0x00009a40


	//   ....[25]....
        /*0558*/ 	.word	0x00009c40


	//   ....[26]....
        /*055c*/ 	.word	0x0000a320


	//   ....[27]....
        /*0560*/ 	.word	0x0000a420


	//   ....[28]....
        /*0564*/ 	.word	0x0000a7d0


	//   ....[29]....
        /*0568*/ 	.word	0x0000a840


	//   ....[30]....
        /*056c*/ 	.word	0x0000ba20


	//   ....[31]....
        /*0570*/ 	.word	0x0000ba30


	//   ....[32]....
        /*0574*/ 	.word	0x0000ba60


	//   ....[33]....
        /*0578*/ 	.word	0x0000ba70


	//   ....[34]....
        /*057c*/ 	.word	0x0000d430


	//   ....[35]....
        /*0580*/ 	.word	0x0000d450


	//   ....[36]....
        /*0584*/ 	.word	0x0000d5a0


	//   ....[37]....
        /*0588*/ 	.word	0x0000d5e0


	//   ....[38]....
        /*058c*/ 	.word	0x0000d610


	//   ....[39]....
        /*0590*/ 	.word	0x0000d630


	//   ....[40]....
        /*0594*/ 	.word	0x0000d650


	//   ....[41]....
        /*0598*/ 	.word	0x0000d660


	//   ....[42]....
        /*059c*/ 	.word	0x0000d680


	//   ....[43]....
        /*05a0*/ 	.word	0x0000d6a0


	//   ....[44]....
        /*05a4*/ 	.word	0x0000d6d0


	//   ....[45]....
        /*05a8*/ 	.word	0x0000d700


	//   ....[46]....
        /*05ac*/ 	.word	0x0000d730


	//   ....[47]....
        /*05b0*/ 	.word	0x0000d740


	//   ....[48]....
        /*05b4*/ 	.word	0x0000d760


	//   ....[49]....
        /*05b8*/ 	.word	0x0000d770


	//   ....[50]....
        /*05bc*/ 	.word	0x0000d780


	//   ....[51]....
        /*05c0*/ 	.word	0x0000d790


	//   ....[52]....
        /*05c4*/ 	.word	0x0000d7b0


	//   ....[53]....
        /*05c8*/ 	.word	0x0000d7d0


	//   ....[54]....
        /*05cc*/ 	.word	0x0000d7f0


	//   ....[55]....
        /*05d0*/ 	.word	0x0000d800


	//   ....[56]....
        /*05d4*/ 	.word	0x0000d810


	//   ....[57]....
        /*05d8*/ 	.word	0x0000d820


	//   ....[58]....
        /*05dc*/ 	.word	0x0000d840


	//   ....[59]....
        /*05e0*/ 	.word	0x0000d860


	//   ....[60]....
        /*05e4*/ 	.word	0x0000d870


	//   ....[61]....
        /*05e8*/ 	.word	0x0000d880


	//   ....[62]....
        /*05ec*/ 	.word	0x0000d8a0


	//   ....[63]....
        /*05f0*/ 	.word	0x0000d8b0


	//   ....[64]....
        /*05f4*/ 	.word	0x0000d8c0


	//   ....[65]....
        /*05f8*/ 	.word	0x0000d8d0


	//   ....[66]....
        /*05fc*/ 	.word	0x0000d900


	//   ....[67]....
        /*0600*/ 	.word	0x0000d930


	//   ....[68]....
        /*0604*/ 	.word	0x0000d950


	//   ....[69]....
        /*0608*/ 	.word	0x0000d970


	//   ....[70]....
        /*060c*/ 	.word	0x0000d990


	//   ....[71]....
        /*0610*/ 	.word	0x0000da00


	//   ....[72]....
        /*0614*/ 	.word	0x0000da20


	//   ....[73]....
        /*0618*/ 	.word	0x0000da30


	//   ....[74]....
        /*061c*/ 	.word	0x0000da40


	//   ....[75]....
        /*0620*/ 	.word	0x0000da50


	//   ....[76]....
        /*0624*/ 	.word	0x0000da60


	//   ....[77]....
        /*0628*/ 	.word	0x0000da70


	//   ....[78]....
        /*062c*/ 	.word	0x0000da80


	//   ....[79]....
        /*0630*/ 	.word	0x0000da90


	//   ....[80]....
        /*0634*/ 	.word	0x0000daa0


	//   ....[81]....
        /*0638*/ 	.word	0x0000dab0


	//   ....[82]....
        /*063c*/ 	.word	0x0000dad0


	//   ....[83]....
        /*0640*/ 	.word	0x0000dae0


	//   ....[84]....
        /*0644*/ 	.word	0x0000daf0


	//   ....[85]....
        /*0648*/ 	.word	0x0000db00


	//   ....[86]....
        /*064c*/ 	.word	0x0000db10


	//   ....[87]....
        /*0650*/ 	.word	0x0000db20


	//   ....[88]....
        /*0654*/ 	.word	0x0000db30


	//   ....[89]....
        /*0658*/ 	.word	0x0000db40


	//   ....[90]....
        /*065c*/ 	.word	0x0000db50


	//   ....[91]....
        /*0660*/ 	.word	0x0000db60


	//   ....[92]....
        /*0664*/ 	.word	0x0000db70


	//   ....[93]....
        /*0668*/ 	.word	0x0000db80


	//   ....[94]....
        /*066c*/ 	.word	0x0000db90


	//   ....[95]....
        /*0670*/ 	.word	0x0000dba0


	//   ....[96]....
        /*0674*/ 	.word	0x0000dbb0


	//   ....[97]....
        /*0678*/ 	.word	0x0000dbc0


	//   ....[98]....
        /*067c*/ 	.word	0x0000e3c0


	//   ....[99]....
        /*0680*/ 	.word	0x0000e3f0


	//   ....[100]....
        /*0684*/ 	.word	0x0000e420


	//   ....[101]....
        /*0688*/ 	.word	0x0000e450


	//   ....[102]....
        /*068c*/ 	.word	0x0000e9a0


	//   ....[103]....
        /*0690*/ 	.word	0x0000e9e0


	//   ....[104]....
        /*0694*/ 	.word	0x0000eb20


	//   ....[105]....
        /*0698*/ 	.word	0x0000eb40


	//   ....[106]....
        /*069c*/ 	.word	0x0000ec80


	//   ....[107]....
        /*06a0*/ 	.word	0x0000eca0


	//   ....[108]....
        /*06a4*/ 	.word	0x0000edf0


	//   ....[109]....
        /*06a8*/ 	.word	0x0000ee10


	//   ....[110]....
        /*06ac*/ 	.word	0x0000f510


	//   ....[111]....
        /*06b0*/ 	.word	0x0000f540


	//   ....[112]....
        /*06b4*/ 	.word	0x0000f690


	//   ....[113]....
        /*06b8*/ 	.word	0x0000f6b0


	//   ....[114]....
        /*06bc*/ 	.word	0x0000f7f0


	//   ....[115]....
        /*06c0*/ 	.word	0x0000f810


	//   ....[116]....
        /*06c4*/ 	.word	0x0000f960


	//   ....[117]....
        /*06c8*/ 	.word	0x0000f980


	//   ....[118]....
        /*06cc*/ 	.word	0x0000fb60


	//   ....[119]....
        /*06d0*/ 	.word	0x00010fd0


	//   ....[120]....
        /*06d4*/ 	.word	0x00011bc0


	//   ....[121]....
        /*06d8*/ 	.word	0x00011bf0


	//   ....[122]....
        /*06dc*/ 	.word	0x00011c20


	//   ....[123]....
        /*06e0*/ 	.word	0x00011c50


	//   ....[124]....
        /*06e4*/ 	.word	0x00011d50


	//   ....[125]....
        /*06e8*/ 	.word	0x00011d60


	//   ....[126]....
        /*06ec*/ 	.word	0x00011de0


	//   ....[127]....
        /*06f0*/ 	.word	0x00011df0


	//   ....[128]....
        /*06f4*/ 	.word	0x00011e70


	//   ....[129]....
        /*06f8*/ 	.word	0x00011e80


	//   ....[130]....
        /*06fc*/ 	.word	0x00011f00


	//   ....[131]....
        /*0700*/ 	.word	0x00011f10


	//   ....[132]....
        /*0704*/ 	.word	0x00011f90


	//   ....[133]....
        /*0708*/ 	.word	0x00011fa0


	//   ....[134]....
        /*070c*/ 	.word	0x00011fb0


	//   ....[135]....
        /*0710*/ 	.word	0x00011fc0


	//   ....[136]....
        /*0714*/ 	.word	0x00013d10


	//   ....[137]....
        /*0718*/ 	.word	0x00013eb0


	//   ....[138]....
        /*071c*/ 	.word	0x00014570


	//   ....[139]....
        /*0720*/ 	.word	0x00014720


	//   ....[140]....
        /*0724*/ 	.word	0x00014780


	//   ....[141]....
        /*0728*/ 	.word	0x00014810


	//   ....[142]....
        /*072c*/ 	.word	0x000148b0


	//   ....[143]....
        /*0730*/ 	.word	0x00014970


	//   ....[144]....
        /*0734*/ 	.word	0x00014a70


	//   ....[145]....
        /*0738*/ 	.word	0x00014ad0


	//   ....[146]....
        /*073c*/ 	.word	0x00014bc0


	//   ....[147]....
        /*0740*/ 	.word	0x00014c20


	//   ....[148]....
        /*0744*/ 	.word	0x00014d10


	//   ....[149]....
        /*0748*/ 	.word	0x00014d70


	//   ....[150]....
        /*074c*/ 	.word	0x00014e60


	//   ....[151]....
        /*0750*/ 	.word	0x00014ec0


	//   ....[152]....
        /*0754*/ 	.word	0x00014f90


	//   ....[153]....
        /*0758*/ 	.word	0x00015010


	//   ....[154]....
        /*075c*/ 	.word	0x000150e0


	//   ....[155]....
        /*0760*/ 	.word	0x00015430


	//----- nvinfo : EIATTR_REG_RECONFIG
	.align		4
.L_435:
        /*0764*/ 	.byte	0x01, 0x54
	.zero		2


	//----- nvinfo : EIATTR_SYSCALL_OFFSETS
	.align		4
        /*0768*/ 	.byte	0x04, 0x46
        /*076a*/ 	.short	(.L_437 - .L_436)


	//   ....[0]....
.L_436:
        /*076c*/ 	.word	0x00001c00


	//   ....[1]....
        /*0770*/ 	.word	0x000109e0


	//   ....[2]....
        /*0774*/ 	.word	0x00010b70


	//   ....[3]....
        /*0778*/ 	.word	0x00010cd0


	//   ....[4]....
        /*077c*/ 	.word	0x00010e20


	//   ....[5]....
        /*0780*/ 	.word	0x000117e0


	//----- nvinfo : EIATTR_MBARRIER_INSTR_OFFSETS
	.align		4
.L_437:
        /*0784*/ 	.byte	0x04, 0x39
        /*0786*/ 	.short	(.L_439 - .L_438)


	//   ....[0]....
.L_438:
        /*0788*/ 	.word	0x00000270
        /*078c*/ 	.word	0x000000ff
        /*0790*/ 	.word	0x00028400
        /*0794*/ 	.short	0x0100
        /*0796*/ 	.byte	0x08
	.zero		1


	//   ....[1]....
        /*0798*/ 	.word	0x00000280
        /*079c*/ 	.word	0x000000ff
        /*07a0*/ 	.word	0x00028420
        /*07a4*/ 	.short	0x0100
        /*07a6*/ 	.byte	0x08
	.zero		1


	//   ....[2]....
        /*07a8*/ 	.word	0x00000370
        /*07ac*/ 	.word	0x000000ff
        /*07b0*/ 	.word	0x00028430
        /*07b4*/ 	.short	0x0100
        /*07b6*/ 	.byte	0x08
	.zero		1


	//   ....[3]....
        /*07b8*/ 	.word	0x00000380
        /*07bc*/ 	.word	0x000000ff
        /*07c0*/ 	.word	0x00028440
        /*07c4*/ 	.short	0x0100
        /*07c6*/ 	.byte	0x08
	.zero		1


	//   ....[4]....
        /*07c8*/ 	.word	0x00000390
        /*07cc*/ 	.word	0x000000ff
        /*07d0*/ 	.word	0x00028438
        /*07d4*/ 	.short	0x0100
        /*07d6*/ 	.byte	0x08
	.zero		1


	//   ....[5]....
        /*07d8*/ 	.word	0x000003a0
        /*07dc*/ 	.word	0x000000ff
        /*07e0*/ 	.word	0x00028448
        /*07e4*/ 	.short	0x0100
        /*07e6*/ 	.byte	0x08
	.zero		1


	//   ....[6]....
        /*07e8*/ 	.word	0x000004d0
        /*07ec*/ 	.word	0x000000ff
        /*07f0*/ 	.word	0x00028450
        /*07f4*/ 	.short	0x0100
        /*07f6*/ 	.byte	0x08
	.zero		1


	//   ....[7]....
        /*07f8*/ 	.word	0x000004e0
        /*07fc*/ 	.word	0x000000ff
        /*0800*/ 	.word	0x00028460
        /*0804*/ 	.short	0x0100
        /*0806*/ 	.byte	0x08
	.zero		1


	//   ....[8]....
        /*0808*/ 	.word	0x000004f0
        /*080c*/ 	.word	0x000000ff
        /*0810*/ 	.word	0x00028458
        /*0814*/ 	.short	0x0100
        /*0816*/ 	.byte	0x08
	.zero		1


	//   ....[9]....
        /*0818*/ 	.word	0x00000500
        /*081c*/ 	.word	0x000000ff
        /*0820*/ 	.word	0x00028468
        /*0824*/ 	.short	0x0100
        /*0826*/ 	.byte	0x08
	.zero		1


	//   ....[10]....
        /*0828*/ 	.word	0x000005f0
        /*082c*/ 	.word	0x000000ff
        /*0830*/ 	.word	0x00028470
        /*0834*/ 	.short	0x0100
        /*0836*/ 	.byte	0x06
	.zero		1


	//   ....[11]....
        /*0838*/ 	.word	0x00000600
        /*083c*/ 	.word	0x000000ff
        /*0840*/ 	.word	0x00028480
        /*0844*/ 	.short	0x0100
        /*0846*/ 	.byte	0x06
	.zero		1


	//   ....[12]....
        /*0848*/ 	.word	0x00000610
        /*084c*/ 	.word	0x000000ff
        /*0850*/ 	.word	0x00028478
        /*0854*/ 	.short	0x0100
        /*0856*/ 	.byte	0x06
	.zero		1


	//   ....[13]....
        /*0858*/ 	.word	0x00000620
        /*085c*/ 	.word	0x000000ff
        /*0860*/ 	.word	0x00028488
        /*0864*/ 	.short	0x0100
        /*0866*/ 	.byte	0x06
	.zero		1


	//   ....[14]....
        /*0868*/ 	.word	0x00000750
        /*086c*/ 	.word	0x000000ff
        /*0870*/ 	.word	0x00028490
        /*0874*/ 	.short	0x0100
        /*0876*/ 	.byte	0x08
	.zero		1


	//   ....[15]....
        /*0878*/ 	.word	0x00000760
        /*087c*/ 	.word	0x000000ff
        /*0880*/ 	.word	0x000284a0
        /*0884*/ 	.short	0x0100
        /*0886*/ 	.byte	0x08
	.zero		1


	//   ....[16]....
        /*0888*/ 	.word	0x00000770
        /*088c*/ 	.word	0x000000ff
        /*0890*/ 	.word	0x00028498
        /*0894*/ 	.short	0x0100
        /*0896*/ 	.byte	0x08
	.zero		1


	//   ....[17]....
        /*0898*/ 	.word	0x00000780
        /*089c*/ 	.word	0x000000ff
        /*08a0*/ 	.word	0x000284a8
        /*08a4*/ 	.short	0x0100
        /*08a6*/ 	.byte	0x08
	.zero		1


	//   ....[18]....
        /*08a8*/ 	.word	0x000008b0
        /*08ac*/ 	.word	0x000000ff
        /*08b0*/ 	.word	0x000284b0
        /*08b4*/ 	.short	0x0100
        /*08b6*/ 	.byte	0x08
	.zero		1


	//   ....[19]....
        /*08b8*/ 	.word	0x000008c0
        /*08bc*/ 	.word	0x000000ff
        /*08c0*/ 	.word	0x000284c0
        /*08c4*/ 	.short	0x0100
        /*08c6*/ 	.byte	0x08
	.zero		1


	//   ....[20]....
        /*08c8*/ 	.word	0x000008d0
        /*08cc*/ 	.word	0x000000ff
        /*08d0*/ 	.word	0x000284b8
        /*08d4*/ 	.short	0x0100
        /*08d6*/ 	.byte	0x08
	.zero		1


	//   ....[21]....
        /*08d8*/ 	.word	0x000008e0
        /*08dc*/ 	.word	0x000000ff
        /*08e0*/ 	.word	0x000284c8
        /*08e4*/ 	.short	0x0100
        /*08e6*/ 	.byte	0x08
	.zero		1


	//   ....[22]....
        /*08e8*/ 	.word	0x00001f50
        /*08ec*/ 	.word	0x000000ff
        /*08f0*/ 	.word	0x00028400
        /*08f4*/ 	.short	0x010a
        /*08f6*/ 	.byte	0x29
	.zero		1


	//   ....[23]....
        /*08f8*/ 	.word	0x00001ff0
        /*08fc*/ 	.word	0x00000006
        /*0900*/ 	.word	0x00028430
        /*0904*/ 	.short	0x010a
        /*0906*/ 	.byte	0x3f
	.zero		1


	//   ....[24]....
        /*0908*/ 	.word	0x00002050
        /*090c*/ 	.word	0x00000006
        /*0910*/ 	.word	0x00028430
        /*0914*/ 	.short	0x010a
        /*0916*/ 	.byte	0x3f
	.zero		1


	//   ....[25]....
        /*0918*/ 	.word	0x000027e0
        /*091c*/ 	.word	0x00000003
        /*0920*/ 	.word	0x00000000
        /*0924*/ 	.short	0x0101
        /*0926*/ 	.byte	0x3f
	.zero		1


	//   ....[26]....
        /*0928*/ 	.word	0x00004730
        /*092c*/ 	.word	0x000000ff
        /*0930*/ 	.word	0x00028430
        /*0934*/ 	.short	0x010a
        /*0936*/ 	.byte	0x06
	.zero		1


	//   ....[27]....
        /*0938*/ 	.word	0x00004770
        /*093c*/ 	.word	0x000000ff
        /*0940*/ 	.word	0x00028430
        /*0944*/ 	.short	0x010a
        /*0946*/ 	.byte	0x06
	.zero		1


	//   ....[28]....
        /*0948*/ 	.word	0x00004ab0
        /*094c*/ 	.word	0x000000ff
        /*0950*/ 	.word	0x00028450
        /*0954*/ 	.short	0x010a
        /*0956*/ 	.byte	0x06
	.zero		1


	//   ....[29]....
        /*0958*/ 	.word	0x00004af0
        /*095c*/ 	.word	0x000000ff
        /*0960*/ 	.word	0x00028450
        /*0964*/ 	.short	0x010a
        /*0966*/ 	.byte	0x06
	.zero		1


	//   ....[30]....
        /*0968*/ 	.word	0x00005150
        /*096c*/ 	.word	0x00000009
        /*0970*/ 	.word	0x00000000
        /*0974*/ 	.short	0x0101
        /*0976*/ 	.byte	0x3f
	.zero		1


	//   ....[31]....
        /*0978*/ 	.word	0x000065e0
        /*097c*/ 	.word	0x000000ff
        /*0980*/ 	.word	0x00000000
        /*0984*/ 	.short	0x0101
        /*0986*/ 	.byte	0x06
	.zero		1


	//   ....[32]....
        /*0988*/ 	.word	0x00007230
        /*098c*/ 	.word	0x000000ff
        /*0990*/ 	.word	0x00028430
        /*0994*/ 	.short	0x010a
        /*0996*/ 	.byte	0x06
	.zero		1


	//   ....[33]....
        /*0998*/ 	.word	0x00007270
        /*099c*/ 	.word	0x000000ff
        /*09a0*/ 	.word	0x00028430
        /*09a4*/ 	.short	0x010a
        /*09a6*/ 	.byte	0x06
	.zero		1


	//   ....[34]....
        /*09a8*/ 	.word	0x000075e0
        /*09ac*/ 	.word	0x000000ff
        /*09b0*/ 	.word	0x00028450
        /*09b4*/ 	.short	0x010a
        /*09b6*/ 	.byte	0x06
	.zero		1


	//   ....[35]....
        /*09b8*/ 	.word	0x00007620
        /*09bc*/ 	.word	0x000000ff
        /*09c0*/ 	.word	0x00028450
        /*09c4*/ 	.short	0x010a
        /*09c6*/ 	.byte	0x06
	.zero		1


	//   ....[36]....
        /*09c8*/ 	.word	0x000083d0
        /*09cc*/ 	.word	0x00000003
        /*09d0*/ 	.word	0x00000000
        /*09d4*/ 	.short	0x0101
        /*09d6*/ 	.byte	0x3f
	.zero		1


	//   ....[37]....
        /*09d8*/ 	.word	0x00008620
        /*09dc*/ 	.word	0x000000ff
        /*09e0*/ 	.word	0x00000000
        /*09e4*/ 	.short	0x0101
        /*09e6*/ 	.byte	0x06
	.zero		1


	//   ....[38]....
        /*09e8*/ 	.word	0x00009030
        /*09ec*/ 	.word	0x000000ff
        /*09f0*/ 	.word	0x00028430
        /*09f4*/ 	.short	0x010a
        /*09f6*/ 	.byte	0x06
	.zero		1


	//   ....[39]....
        /*09f8*/ 	.word	0x00009070
        /*09fc*/ 	.word	0x000000ff
        /*0a00*/ 	.word	0x00028430
        /*0a04*/ 	.short	0x010a
        /*0a06*/ 	.byte	0x06
	.zero		1


	//   ....[40]....
        /*0a08*/ 	.word	0x000093e0
        /*0a0c*/ 	.word	0x000000ff
        /*0a10*/ 	.word	0x00028450
        /*0a14*/ 	.short	0x010a
        /*0a16*/ 	.byte	0x06
	.zero		1


	//   ....[41]....
        /*0a18*/ 	.word	0x00009420
        /*0a1c*/ 	.word	0x000000ff
        /*0a20*/ 	.word	0x00028450
        /*0a24*/ 	.short	0x010a
        /*0a26*/ 	.byte	0x06
	.zero		1


	//   ....[42]....
        /*0a28*/ 	.word	0x00009a80
        /*0a2c*/ 	.word	0x00000006
        /*0a30*/ 	.word	0x00000000
        /*0a34*/ 	.short	0x0101
        /*0a36*/ 	.byte	0x3f
	.zero		1


	//   ....[43]....
        /*0a38*/ 	.word	0x0000aec0
        /*0a3c*/ 	.word	0x000000ff
        /*0a40*/ 	.word	0x00000000
        /*0a44*/ 	.short	0x0101
        /*0a46*/ 	.byte	0x06
	.zero		1


	//   ....[44]....
        /*0a48*/ 	.word	0x0000b7c0
        /*0a4c*/ 	.word	0x000000ff
        /*0a50*/ 	.word	0x00028450
        /*0a54*/ 	.short	0x010a
        /*0a56*/ 	.byte	0x09
	.zero		1


	//   ....[45]....
        /*0a58*/ 	.word	0x0000b800
        /*0a5c*/ 	.word	0x000000ff
        /*0a60*/ 	.word	0x00028450
        /*0a64*/ 	.short	0x010a
        /*0a66*/ 	.byte	0x09
	.zero		1


	//   ....[46]....
        /*0a68*/ 	.word	0x0000c0c0
        /*0a6c*/ 	.word	0x000000ff
        /*0a70*/ 	.word	0x00000000
        /*0a74*/ 	.short	0x0101
        /*0a76*/ 	.byte	0x04
	.zero		1


	//   ....[47]....
        /*0a78*/ 	.word	0x0000e9d0
        /*0a7c*/ 	.word	0x00000004
        /*0a80*/ 	.word	0x00000000
        /*0a84*/ 	.short	0x0101
        /*0a86*/ 	.byte	0x3f
	.zero		1


	//   ....[48]....
        /*0a88*/ 	.word	0x00011250
        /*0a8c*/ 	.word	0x00000004
        /*0a90*/ 	.word	0x00028480
        /*0a94*/ 	.short	0x010a
        /*0a96*/ 	.byte	0x3f
	.zero		1


	//   ....[49]....
        /*0a98*/ 	.word	0x00011450
        /*0a9c*/ 	.word	0x00000004
        /*0aa0*/ 	.word	0x00028440
        /*0aa4*/ 	.short	0x010a
        /*0aa6*/ 	.byte	0x3f
	.zero		1


	//   ....[50]....
        /*0aa8*/ 	.word	0x000120e0
        /*0aac*/ 	.word	0x00000011
        /*0ab0*/ 	.word	0x00028400
        /*0ab4*/ 	.short	0x0107
        /*0ab6*/ 	.byte	0x3f
	.zero		1


	//   ....[51]....
        /*0ab8*/ 	.word	0x000121e0
        /*0abc*/ 	.word	0x00000011
        /*0ac0*/ 	.word	0x00028400
        /*0ac4*/ 	.short	0x0101
        /*0ac6*/ 	.byte	0x3f
	.zero		1


	//   ....[52]....
        /*0ac8*/ 	.word	0x00012200
        /*0acc*/ 	.word	0x00000011
        /*0ad0*/ 	.word	0x00028420
        /*0ad4*/ 	.short	0x010a
        /*0ad6*/ 	.byte	0x3f
	.zero		1


	//   ....[53]....
        /*0ad8*/ 	.word	0x00012510
        /*0adc*/ 	.word	0x00000006
        /*0ae0*/ 	.word	0x00028480
        /*0ae4*/ 	.short	0x010a
        /*0ae6*/ 	.byte	0x3f
	.zero		1


	//   ....[54]....
        /*0ae8*/ 	.word	0x00012860
        /*0aec*/ 	.word	0x00000006
        /*0af0*/ 	.word	0x00028440
        /*0af4*/ 	.short	0x010a
        /*0af6*/ 	.byte	0x3f
	.zero		1


	//   ....[55]....
        /*0af8*/ 	.word	0x00012c20
        /*0afc*/ 	.word	0x00000013
        /*0b00*/ 	.word	0x00028470
        /*0b04*/ 	.short	0x010a
        /*0b06*/ 	.byte	0x3f
	.zero		1


	//   ....[56]....
        /*0b08*/ 	.word	0x00012c90
        /*0b0c*/ 	.word	0x00000013
        /*0b10*/ 	.word	0x00028460
        /*0b14*/ 	.short	0x010a
        /*0b16*/ 	.byte	0x3f
	.zero		1


	//   ....[57]....
        /*0b18*/ 	.word	0x00013270
        /*0b1c*/ 	.word	0x00000013
        /*0b20*/ 	.word	0x00028450
        /*0b24*/ 	.short	0x0101
        /*0b26*/ 	.byte	0x3f
	.zero		1


	//   ....[58]....
        /*0b28*/ 	.word	0x000132f0
        /*0b2c*/ 	.word	0x00000013
        /*0b30*/ 	.word	0x00000000
        /*0b34*/ 	.short	0x0101
        /*0b36*/ 	.byte	0x3f
	.zero		1


	//   ....[59]....
        /*0b38*/ 	.word	0x00013520
        /*0b3c*/ 	.word	0x00000002
        /*0b40*/ 	.word	0x00028470
        /*0b44*/ 	.short	0x010a
        /*0b46*/ 	.byte	0x3f
	.zero		1


	//   ....[60]....
        /*0b48*/ 	.word	0x00013590
        /*0b4c*/ 	.word	0x00000002
        /*0b50*/ 	.word	0x00028460
        /*0b54*/ 	.short	0x010a
        /*0b56*/ 	.byte	0x3f
	.zero		1


	//   ....[61]....
        /*0b58*/ 	.word	0x00013b30
        /*0b5c*/ 	.word	0x00000002
        /*0b60*/ 	.word	0x00028450
        /*0b64*/ 	.short	0x0101
        /*0b66*/ 	.byte	0x3f
	.zero		1


	//   ....[62]....
        /*0b68*/ 	.word	0x00013bb0
        /*0b6c*/ 	.word	0x00000002
        /*0b70*/ 	.word	0x00000000
        /*0b74*/ 	.short	0x0101
        /*0b76*/ 	.byte	0x3f
	.zero		1


	//   ....[63]....
        /*0b78*/ 	.word	0x00013e30
        /*0b7c*/ 	.word	0x00000000
        /*0b80*/ 	.word	0x00028420
        /*0b84*/ 	.short	0x010a
        /*0b86*/ 	.byte	0x3f
	.zero		1


	//   ....[64]....
        /*0b88*/ 	.word	0x00013ff0
        /*0b8c*/ 	.word	0x00000006
        /*0b90*/ 	.word	0x00000000
        /*0b94*/ 	.short	0x010a
        /*0b96*/ 	.byte	0x3f
	.zero		1


	//   ....[65]....
        /*0b98*/ 	.word	0x00014060
        /*0b9c*/ 	.word	0x00000007
        /*0ba0*/ 	.word	0x00000000
        /*0ba4*/ 	.short	0x010a
        /*0ba6*/ 	.byte	0x3f
	.zero		1


	//   ....[66]....
        /*0ba8*/ 	.word	0x000140c0
        /*0bac*/ 	.word	0x00000004
        /*0bb0*/ 	.word	0x00028460
        /*0bb4*/ 	.short	0x010a
        /*0bb6*/ 	.byte	0x3f
	.zero		1


	//   ....[67]....
        /*0bb8*/ 	.word	0x00014110
        /*0bbc*/ 	.word	0x00000003
        /*0bc0*/ 	.word	0x00028460
        /*0bc4*/ 	.short	0x010a
        /*0bc6*/ 	.byte	0x3f
	.zero		1


	//   ....[68]....
        /*0bc8*/ 	.word	0x00014150
        /*0bcc*/ 	.word	0x00000004
        /*0bd0*/ 	.word	0x00028480
        /*0bd4*/ 	.short	0x010a
        /*0bd6*/ 	.byte	0x3f
	.zero		1


	//   ....[69]....
        /*0bd8*/ 	.word	0x00014170
        /*0bdc*/ 	.word	0x00000003
        /*0be0*/ 	.word	0x00028480
        /*0be4*/ 	.short	0x010a
        /*0be6*/ 	.byte	0x3f
	.zero		1


	//   ....[70]....
        /*0be8*/ 	.word	0x000141e0
        /*0bec*/ 	.word	0x00000003
        /*0bf0*/ 	.word	0x00028400
        /*0bf4*/ 	.short	0x010a
        /*0bf6*/ 	.byte	0x3f
	.zero		1


	//   ....[71]....
        /*0bf8*/ 	.word	0x00014230
        /*0bfc*/ 	.word	0x00000006
        /*0c00*/ 	.word	0x00028430
        /*0c04*/ 	.short	0x010a
        /*0c06*/ 	.byte	0x3f
	.zero		1


	//   ....[72]....
        /*0c08*/ 	.word	0x00014290
        /*0c0c*/ 	.word	0x00000009
        /*0c10*/ 	.word	0x00028430
        /*0c14*/ 	.short	0x010a
        /*0c16*/ 	.byte	0x3f
	.zero		1


	//   ....[73]....
        /*0c18*/ 	.word	0x000142f0
        /*0c1c*/ 	.word	0x00000009
        /*0c20*/ 	.word	0x00028450
        /*0c24*/ 	.short	0x010a
        /*0c26*/ 	.byte	0x3f
	.zero		1


	//   ....[74]....
        /*0c28*/ 	.word	0x00014350
        /*0c2c*/ 	.word	0x00000007
        /*0c30*/ 	.word	0x00028430
        /*0c34*/ 	.short	0x010a
        /*0c36*/ 	.byte	0x3f
	.zero		1


	//   ....[75]....
        /*0c38*/ 	.word	0x000143b0
        /*0c3c*/ 	.word	0x00000007
        /*0c40*/ 	.word	0x00028450
        /*0c44*/ 	.short	0x010a
        /*0c46*/ 	.byte	0x3f
	.zero		1


	//   ....[76]....
        /*0c48*/ 	.word	0x00014410
        /*0c4c*/ 	.word	0x00000007
        /*0c50*/ 	.word	0x00028430
        /*0c54*/ 	.short	0x010a
        /*0c56*/ 	.byte	0x3f
	.zero		1


	//   ....[77]....
        /*0c58*/ 	.word	0x00014470
        /*0c5c*/ 	.word	0x00000007
        /*0c60*/ 	.word	0x00028450
        /*0c64*/ 	.short	0x010a
        /*0c66*/ 	.byte	0x3f
	.zero		1


	//   ....[78]....
        /*0c68*/ 	.word	0x000144d0
        /*0c6c*/ 	.word	0x00000005
        /*0c70*/ 	.word	0x00028450
        /*0c74*/ 	.short	0x010a
        /*0c76*/ 	.byte	0x3f
	.zero		1


	//   ....[79]....
        /*0c78*/ 	.word	0x00014620
        /*0c7c*/ 	.word	0x00000004
        /*0c80*/ 	.word	0x00028480
        /*0c84*/ 	.short	0x010a
        /*0c86*/ 	.byte	0x3f
	.zero		1


	//   ....[80]....
        /*0c88*/ 	.word	0x00014670
        /*0c8c*/ 	.word	0x00000004
        /*0c90*/ 	.word	0x00028440
        /*0c94*/ 	.short	0x010a
        /*0c96*/ 	.byte	0x3f
	.zero		1


	//   ....[81]....
        /*0c98*/ 	.word	0x00015120
        /*0c9c*/ 	.word	0x00000011
        /*0ca0*/ 	.word	0x00028420
        /*0ca4*/ 	.short	0x010a
        /*0ca6*/ 	.byte	0x3f
	.zero		1


	//   ....[82]....
        /*0ca8*/ 	.word	0x00015170
        /*0cac*/ 	.word	0x00000006
        /*0cb0*/ 	.word	0x00028480
        /*0cb4*/ 	.short	0x010a
        /*0cb6*/ 	.byte	0x3f
	.zero		1


	//   ....[83]....
        /*0cb8*/ 	.word	0x000151c0
        /*0cbc*/ 	.word	0x00000006
        /*0cc0*/ 	.word	0x00028440
        /*0cc4*/ 	.short	0x010a
        /*0cc6*/ 	.byte	0x3f
	.zero		1


	//   ....[84]....
        /*0cc8*/ 	.word	0x00015210
        /*0ccc*/ 	.word	0x00000013
        /*0cd0*/ 	.word	0x00028470
        /*0cd4*/ 	.short	0x010a
        /*0cd6*/ 	.byte	0x3f
	.zero		1


	//   ....[85]....
        /*0cd8*/ 	.word	0x00015260
        /*0cdc*/ 	.word	0x00000013
        /*0ce0*/ 	.word	0x00028460
        /*0ce4*/ 	.short	0x010a
        /*0ce6*/ 	.byte	0x3f
	.zero		1


	//   ....[86]....
        /*0ce8*/ 	.word	0x000152b0
        /*0cec*/ 	.word	0x00000002
        /*0cf0*/ 	.word	0x00028470
        /*0cf4*/ 	.short	0x010a
        /*0cf6*/ 	.byte	0x3f
	.zero		1


	//   ....[87]....
        /*0cf8*/ 	.word	0x00015300
        /*0cfc*/ 	.word	0x00000002
        /*0d00*/ 	.word	0x00028460
        /*0d04*/ 	.short	0x010a
        /*0d06*/ 	.byte	0x3f
	.zero		1


	//   ....[88]....
        /*0d08*/ 	.word	0x00015350
        /*0d0c*/ 	.word	0x00000000
        /*0d10*/ 	.word	0x00028420
        /*0d14*/ 	.short	0x010a
        /*0d16*/ 	.byte	0x3f
	.zero		1


	//   ....[89]....
        /*0d18*/ 	.word	0x000154f0
        /*0d1c*/ 	.word	0x00000006
        /*0d20*/ 	.word	0x00000000
        /*0d24*/ 	.short	0x010a
        /*0d26*/ 	.byte	0x3f
	.zero		1


	//   ....[90]....
        /*0d28*/ 	.word	0x00015540
        /*0d2c*/ 	.word	0x00000007
        /*0d30*/ 	.word	0x00000000
        /*0d34*/ 	.short	0x010a
        /*0d36*/ 	.byte	0x3f
	.zero		1


	//   ....[91]....
        /*0d38*/ 	.word	0x00015590
        /*0d3c*/ 	.word	0x00000004
        /*0d40*/ 	.word	0x00028460
        /*0d44*/ 	.short	0x010a
        /*0d46*/ 	.byte	0x3f
	.zero		1


	//   ....[92]....
        /*0d48*/ 	.word	0x000155e0
        /*0d4c*/ 	.word	0x00000003
        /*0d50*/ 	.word	0x00028460
        /*0d54*/ 	.short	0x010a
        /*0d56*/ 	.byte	0x3f
	.zero		1


	//   ....[93]....
        /*0d58*/ 	.word	0x00015630
        /*0d5c*/ 	.word	0x00000004
        /*0d60*/ 	.word	0x00028480
        /*0d64*/ 	.short	0x010a
        /*0d66*/ 	.byte	0x3f
	.zero		1


	//----- nvinfo : EIATTR_NUM_MBARRIERS
	.align		4
.L_439:
        /*0d68*/ 	.byte	0x03, 0x38
        /*0d6a*/ 	.short	0x0016


	//----- nvinfo : EIATTR_EXIT_INSTR_OFFSETS
	.align		4
        /*0d6c*/ 	.byte	0x04, 0x1c
        /*0d6e*/ 	.short	(.L_441 - .L_440)


	//   ....[0]....
.L_440:
        /*0d70*/ 	.word	0x00000a40


	//   ....[1]....
        /*0d74*/ 	.word	0x0000fb00


	//   ....[2]....
        /*0d78*/ 	.word	0x000141c0


	//----- nvinfo : EIATTR_MAX_THREADS
	.align		4
.L_441:
        /*0d7c*/ 	.byte	0x04, 0x05
        /*0d7e*/ 	.short	(.L_443 - .L_442)
.L_442:
        /*0d80*/ 	.word	0x00000180
        /*0d84*/ 	.word	0x00000001
        /*0d88*/ 	.word	0x00000001


	//----- nvinfo : EIATTR_CRS_STACK_SIZE
	.align		4
.L_443:
        /*0d8c*/ 	.byte	0x04, 0x1e
        /*0d8e*/ 	.short	(.L_445 - .L_444)
.L_444:
        /*0d90*/ 	.word	0x00000000


	//----- nvinfo : EIATTR_CBANK_PARAM_SIZE
	.align		4
.L_445:
        /*0d94*/ 	.byte	0x03, 0x19
        /*0d96*/ 	.short	0x0af0


	//----- nvinfo : EIATTR_PARAM_CBANK
	.align		4
        /*0d98*/ 	.byte	0x04, 0x0a
        /*0d9a*/ 	.short	(.L_447 - .L_446)
	.align		4
.L_446:
        /*0d9c*/ 	.word	index@(.nv.constant0._ZN7cutlass13device_kernelIN5flash11enable_sm90INS1_16FlashAttnFwdSm90INS1_25CollectiveMainloopFwdSm90ILi2EN4cute5tupleIJNS5_1CILi1EEES8_S8_EEENS6_IJNS7_ILi128EEENS7_ILi64EEENS7_ILi256EEEEEELi256ENS_12float_e4m3_tEfNS_4arch4Sm90ELb0ELb1ELb1ELb0ELb0ELb0ELb0ELb1ELb1ELb1ELb0ELb0EEENS1_21CollectiveEpilogueFwdINS6_IJSA_SC_SB_EEES9_NS_10bfloat16_tESG_Li256ELb0ELb1ELb0ELb1EEENS1_30DynamicPersistentTileSchedulerILi256ELi128ELb0ELb1ELb1EEEEEEEEEvNT_6ParamsE)
        /*0da0*/ 	.short	0x0210
        /*0da2*/ 	.short	0x0af0


	//----- nvinfo : EIATTR_SW_WAR
	.align		4
.L_447:
        /*0da4*/ 	.byte	0x04, 0x36
        /*0da6*/ 	.short	(.L_449 - .L_448)
.L_448:
        /*0da8*/ 	.word	0x00000008
.L_449:


//--------------------- .nv.info._ZN7cutlass13device_kernelIN5flash11enable_sm90INS1_16FlashAttnFwdSm90INS1_25CollectiveMainloopFwdSm90ILi2EN4cute5tupleIJNS5_1CILi1EEES8_S8_EEENS6_IJNS7_ILi128EEENS7_ILi64EEENS7_ILi256EEEEEELi256ENS_12float_e4m3_tEfNS_4arch4Sm90ELb0ELb1ELb1ELb1ELb0ELb0ELb0ELb1ELb1ELb1ELb0ELb0EEENS1_21CollectiveEpilogueFwdINS6_IJSA_SC_SB_EEES9_NS_10bfloat16_tESG_Li256ELb1ELb1ELb0ELb1EEENS1_36VarlenDynamicPersistentTileSchedulerILi128ELi64ELi256ELi128ELb0ELb1ELb1ELb1ELb0ELb1EEEEEEEEEvNT_6ParamsE --------------------------
	.section	.nv.info._ZN7cutlass13device_kernelIN5flash11enable_sm90INS1_16FlashAttnFwdSm90INS1_25CollectiveMainloopFwdSm90ILi2EN4cute5tupleIJNS5_1CILi1EEES8_S8_EEENS6_IJNS7_ILi128EEENS7_ILi64EEENS7_ILi256EEEEEELi256ENS_12float_e4m3_tEfNS_4arch4Sm90ELb0ELb1ELb1ELb1ELb0ELb0ELb0ELb1ELb1ELb1ELb0ELb0EEENS1_21CollectiveEpilogueFwdINS6_IJSA_SC_SB_EEES9_NS_10bfloat16_tESG_Li256ELb1ELb1ELb0ELb1EEENS1_36VarlenDynamicPersistentTileSchedulerILi128ELi64ELi256ELi128ELb0ELb1ELb1ELb1ELb0ELb1EEEEEEEEEvNT_6ParamsE,"",@"SHT_CUDA_INFO"
	.sectionflags	@""
	.align	4


	//----- nvinfo : EIATTR_CUDA_API_VERSION
	.align		4
        /*0000*/ 	.byte	0x04, 0x37
        /*0002*/ 	.short	(.L_451 - .L_450)
.L_450:
        /*0004*/ 	.word	0x00000082


	//----- nvinfo : EIATTR_KPARAM_INFO
	.align		4
.L_451:
        /*0008*/ 	.byte	0x04, 0x17
        /*000a*/ 	.short	(.L_453 - .L_452)
.L_452:
        /*000c*/ 	.word	0x00000000
        /*0010*/ 	.short	0x0000
        /*0012*/ 	.short	0x0070
        /*0014*/ 	.byte	0x00, 0xf0, 0x01, 0x2a


	//----- nvinfo : EIATTR_SPARSE_MMA_MASK
	.align		4
.L_453:
        /*0018*/ 	.byte	0x03, 0x50
        /*001a*/ 	.short	0x0000


	//----- nvinfo : EIATTR_MAXREG_COUNT
	.align		4
        /*001c*/ 	.byte	0x03, 0x1b
        /*001e*/ 	.short	0x00a8


	//----- nvinfo : EIATTR_NUM_BARRIERS
	.align		4
        /*0020*/ 	.byte	0x02, 0x4c
        /*0022*/ 	.byte	0x10
	.zero		1


	//----- nvinfo : EIATTR_EXTERNS
	.align		4
        /*0024*/ 	.byte	0x04, 0x0f
        /*0026*/ 	.short	(.L_455 - .L_454)


	//   ....[0]....
	.align		4
.L_454:
        /*0028*/ 	.word	index@(__assertfail)


	//----- nvinfo : EIATTR_ANNOTATIONS
	.align		4
.L_455:
        /*002c*/ 	.byte	0x04, 0x55
        /*002e*/ 	.short	(.L_457 - .L_456)


	//   ....[0]....
.L_456:
        /* <DEDUP_REMOVED lines=44> */


	//----- nvinfo : EIATTR_MERCURY_ISA_VERSION
	.align		4
.L_457:
        /*02e0*/ 	.byte	0x03, 0x5f
        /*02e2*/ 	.short	0x0101


	//----- nvinfo : EIATTR_UNUSED_LOAD_BYTE_OFFSET
	.align		4
        /*02e4*/ 	.byte	0x04, 0x44
        /*02e6*/ 	.short	(.L_459 - .L_458)


	//   ....[0]....
.L_458:
        /*02e8*/ 	.word	0x00000a40
        /*02ec*/ 	.word	0x0000fff0


	//   ....[1]....
        /*02f0*/ 	.word	0x0000c6e0
        /*02f4*/ 	.word	0x0000fff0


	//----- nvinfo : EIATTR_INT_WARP_WIDE_INSTR_OFFSETS
	.align		4
.L_459:
        /*02f8*/ 	.byte	0x04, 0x31
        /*02fa*/ 	.short	(.L_461 - .L_460)


	//   ....[0]....
.L_460:
        /*02fc*/ 	.word	0x00000130


	//   ....[1]....
        /*0300*/ 	.word	0x00000170


	//   ....[2]....
        /*0304*/ 	.word	0x000001e0


	//   ....[3]....
        /*0308*/ 	.word	0x00011b60


	//   ....[4]....
        /*030c*/ 	.word	0x00011bf0


	//   ....[5]....
        /*0310*/ 	.word	0x000148b0


	//   ....[6]....
        /*0314*/ 	.word	0x00014940


	//----- nvinfo : EIATTR_COOP_GROUP_MASK_REGIDS
	.align		4
.L_461:
        /*0318*/ 	.byte	0x04, 0x29
        /*031a*/ 	.short	(.L_463 - .L_462)


	//   ....[0]....
.L_462:
        /*031c*/ 	.word	0xffffffff


	//   ....[1]....
        /*0320*/ 	.word	0xffffffff


	//   ....[2]....
        /*0324*/ 	.word	0xffffffff


	//   ....[3]....
        /*0328*/ 	.word	0xffffffff


	//   ....[4]....
        /*032c*/ 	.word	0xffffffff


	//   ....[5]....
        /*0330*/ 	.word	0xffffffff


	//   ....[6]....
        /*0334*/ 	.word	0xffffffff


	//   ....[7]....
        /*0338*/ 	.word	0xffffffff


	//   ....[8]....
        /*033c*/ 	.word	0xffffffff


	//   ....[9]....
        /*0340*/ 	.word	0xffffffff


	//   ....[10]....
        /*0344*/ 	.word	0xffffffff


	//   ....[11]....
        /*0348*/ 	.word	0xffffffff


	//   ....[12]....
        /*034c*/ 	.word	0xffffffff


	//   ....[13]....
        /*0350*/ 	.word	0xffffffff


	//   ....[14]....
        /*0354*/ 	.word	0xffffffff


	//   ....[15]....
        /*0358*/ 	.word	0xffffffff


	//   ....[16]....
        /*035c*/ 	.word	0xffffffff


	//   ....[17]....
        /*0360*/ 	.word	0xffffffff


	//   ....[18]....
        /*0364*/ 	.word	0xffffffff


	//   ....[19]....
        /*0368*/ 	.word	0xffffffff


	//   ....[20]....
        /*036c*/ 	.word	0xffffffff


	//   ....[21]....
        /*0370*/ 	.word	0xffffffff


	//   ....[22]....
        /*0374*/ 	.word	0xffffffff


	//   ....[23]....
        /*0378*/ 	.word	0xffffffff


	//   ....[24]....
        /*037c*/ 	.word	0xffffffff


	//   ....[25]....
        /*0380*/ 	.word	0xffffffff


	//   ....[26]....
        /*0384*/ 	.word	0xffffffff


	//   ....[27]....
        /*0388*/ 	.word	0xffffffff


	//   ....[28]....
        /*038c*/ 	.word	0xffffffff


	//   ....[29]....
        /*0390*/ 	.word	0xffffffff


	//   ....[30]....
        /*0394*/ 	.word	0xffffffff


	//   ....[31]....
        /*0398*/ 	.word	0xffffffff


	//   ....[32]....
        /*039c*/ 	.word	0xffffffff


	//   ....[33]....
        /*03a0*/ 	.word	0xffffffff


	//   ....[34]....
        /*03a4*/ 	.word	0xffffffff


	//   ....[35]....
        /*03a8*/ 	.word	0xffffffff


	//   ....[36]....
        /*03ac*/ 	.word	0xffffffff


	//   ....[37]....
        /*03b0*/ 	.word	0xffffffff


	//   ....[38]....
        /*03b4*/ 	.word	0xffffffff


	//   ....[39]....
        /*03b8*/ 	.word	0xffffffff


	//   ....[40]....
        /*03bc*/ 	.word	0xffffffff


	//   ....[41]....
        /*03c0*/ 	.word	0xffffffff


	//   ....[42]....
        /*03c4*/ 	.word	0xffffffff


	//   ....[43]....
        /*03c8*/ 	.word	0xffffffff


	//   ....[44]....
        /*03cc*/ 	.word	0xffffffff


	//   ....[45]....
        /*03d0*/ 	.word	0xffffffff


	//   ....[46]....
        /*03d4*/ 	.word	0xffffffff


	//   ....[47]....
        /*03d8*/ 	.word	0xffffffff


	//   ....[48]....
        /*03dc*/ 	.word	0xffffffff


	//   ....[49]....
        /*03e0*/ 	.word	0xffffffff


	//   ....[50]....
        /*03e4*/ 	.word	0xffffffff


	//   ....[51]....
        /*03e8*/ 	.word	0xffffffff


	//   ....[52]....
        /*03ec*/ 	.word	0xffffffff


	//   ....[53]....
        /*03f0*/ 	.word	0xffffffff


	//   ....[54]....
        /*03f4*/ 	.word	0xffffffff


	//   ....[55]....
        /*03f8*/ 	.word	0xffffffff


	//   ....[56]....
        /*03fc*/ 	.word	0xffffffff


	//   ....[57]....
        /*0400*/ 	.word	0xffffffff


	//   ....[58]....
        /*0404*/ 	.word	0xffffffff


	//   ....[59]....
        /*0408*/ 	.word	0xffffffff


	//   ....[60]....
        /*040c*/ 	.word	0xffffffff


	//   ....[61]....
        /*0410*/ 	.word	0xffffffff


	//   ....[62]....
        /*0414*/ 	.word	0xffffffff


	//   ....[63]....
        /*0418*/ 	.word	0xffffffff


	//   ....[64]....
        /*041c*/ 	.word	0xffffffff


	//   ....[65]....
        /*0420*/ 	.word	0xffffffff


	//   ....[66]....
        /*0424*/ 	.word	0xffffffff


	//   ....[67]....
        /*0428*/ 	.word	0xffffffff


	//   ....[68]....
        /*042c*/ 	.word	0xffffffff


	//   ....[69]....
        /*0430*/ 	.word	0xffffffff


	//   ....[70]....
        /*0434*/ 	.word	0xffffffff


	//   ....[71]....
        /*0438*/ 	.word	0xffffffff


	//   ....[72]....
        /*043c*/ 	.word	0xffffffff


	//   ....[73]....
        /*0440*/ 	.word	0xffffffff


	//   ....[74]....
        /*0444*/ 	.word	0xffffffff


	//   ....[75]....
        /*0448*/ 	.word	0xffffffff


	//   ....[76]....
        /*044c*/ 	.word	0xffffffff


	//   ....[77]....
        /*0450*/ 	.word	0xffffffff


	//   ....[78]....
        /*0454*/ 	.word	0xffffffff


	//   ....[79]....
        /*0458*/ 	.word	0xffffffff


	//   ....[80]....
        /*045c*/ 	.word	0xffffffff


	//   ....[81]....
        /*0460*/ 	.word	0xffffffff


	//   ....[82]....
        /*0464*/ 	.word	0xffffffff


	//   ....[83]....
        /*0468*/ 	.word	0xffffffff


	//   ....[84]....
        /*046c*/ 	.word	0xffffffff


	//   ....[85]....
        /*0470*/ 	.word	0xffffffff


	//   ....[86]....
        /*0474*/ 	.word	0xffffffff


	//   ....[87]....
        /*0478*/ 	.word	0xffffffff


	//   ....[88]....
        /*047c*/ 	.word	0xffffffff


	//   ....[89]....
        /*0480*/ 	.word	0xffffffff


	//   ....[90]....
        /*0484*/ 	.word	0xffffffff


	//   ....[91]....
        /*0488*/ 	.word	0xffffffff


	//   ....[92]....
        /*048c*/ 	.word	0xffffffff


	//   ....[93]....
        /*0490*/ 	.word	0xffffffff


	//   ....[94]....
        /*0494*/ 	.word	0xffffffff


	//   ....[95]....
        /*0498*/ 	.word	0xffffffff


	//   ....[96]....
        /*049c*/ 	.word	0xffffffff


	//   ....[97]....
        /*04a0*/ 	.word	0xffffffff


	//   ....[98]....
        /*04a4*/ 	.word	0xffffffff


	//   ....[99]....
        /*04a8*/ 	.word	0xffffffff


	//   ....[100]....
        /*04ac*/ 	.word	0xffffffff


	//   ....[101]....
        /*04b0*/ 	.word	0xffffffff


	//   ....[102]....
        /*04b4*/ 	.word	0xffffffff


	//   ....[103]....
        /*04b8*/ 	.word	0xffffffff


	//   ....[104]....
        /*04bc*/ 	.word	0xffffffff


	//   ....[105]....
        /*04c0*/ 	.word	0xffffffff


	//   ....[106]....
        /*04c4*/ 	.word	0xffffffff


	//   ....[107]....
        /*04c8*/ 	.word	0xffffffff


	//   ....[108]....
        /*04cc*/ 	.word	0xffffffff


	//   ....[109]....
        /*04d0*/ 	.word	0xffffffff


	//   ....[110]....
        /*04d4*/ 	.word	0xffffffff


	//   ....[111]....
        /*04d8*/ 	.word	0xffffffff


	//   ....[112]....
        /*04dc*/ 	.word	0xffffffff


	//   ....[113]....
        /*04e0*/ 	.word	0xffffffff


	//   ....[114]....
        /*04e4*/ 	.word	0xffffffff


	//   ....[115]....
        /*04e8*/ 	.word	0xffffffff


	//   ....[116]....
        /*04ec*/ 	.word	0xffffffff


	//   ....[117]....
        /*04f0*/ 	.word	0xffffffff


	//   ....[118]....
        /*04f4*/ 	.word	0xffffffff


	//   ....[119]....
        /*04f8*/ 	.word	0xffffffff


	//   ....[120]....
        /*04fc*/ 	.word	0xffffffff


	//   ....[121]....
        /*0500*/ 	.word	0xffffffff


	//   ....[122]....
        /*0504*/ 	.word	0xffffffff


	//   ....[123]....
        /*0508*/ 	.word	0xffffffff


	//   ....[124]....
        /*050c*/ 	.word	0xffffffff


	//   ....[125]....
        /*0510*/ 	.word	0xffffffff


	//   ....[126]....
        /*0514*/ 	.word	0xffffffff


	//   ....[127]....
        /*0518*/ 	.word	0xffffffff


	//   ....[128]....
        /*051c*/ 	.word	0xffffffff


	//   ....[129]....
        /*0520*/ 	.word	0xffffffff


	//   ....[130]....
        /*0524*/ 	.word	0xffffffff


	//   ....[131]....
        /*0528*/ 	.word	0xffffffff


	//   ....[132]....
        /*052c*/ 	.word	0xffffffff


	//   ....[133]....
        /*0530*/ 	.word	0xffffffff


	//   ....[134]....
        /*0534*/ 	.word	0xffffffff


	//   ....[135]....
        /*0538*/ 	.word	0xffffffff


	//   ....[136]....
        /*053c*/ 	.word	0xffffffff


	//   ....[137]....
        /*0540*/ 	.word	0xffffffff


	//   ....[138]....
        /*0544*/ 	.word	0xffffffff


	//   ....[139]....
        /*0548*/ 	.word	0xffffffff


	//   ....[140]....
        /*054c*/ 	.word	0xffffffff


	//   ....[141]....
        /*0550*/ 	.word	0xffffffff


	//   ....[142]....
        /*0554*/ 	.word	0xffffffff


	//   ....[143]....
        /*0558*/ 	.word	0xffffffff


	//   ....[144]....
        /*055c*/ 	.word	0xffffffff


	//   ....[145]....
        /*0560*/ 	.word	0xffffffff


	//   ....[146]....
        /*0564*/ 	.word	0xffffffff


	//   ....[147]....
        /*0568*/ 	.word	0xffffffff


	//   ....[148]....
        /*056c*/ 	.word	0xffffffff


	//   ....[149]....
        /*0570*/ 	.word	0xffffffff


	//   ....[150]....
        /*0574*/ 	.word	0xffffffff


	//   ....[151]....
        /*0578*/ 	.word	0xffffffff


	//   ....[152]....
        /*057c*/ 	.word	0xffffffff


	//   ....[153]....
        /*0580*/ 	.word	0xffffffff


	//   ....[154]....
        /*0584*/ 	.word	0xffffffff


	//   ....[155]....
        /*0588*/ 	.word	0xffffffff


	//   ....[156]....
        /*058c*/ 	.word	0xffffffff


	//   ....[157]....
        /*0590*/ 	.word	0xffffffff


	//   ....[158]....
        /*0594*/ 	.word	0xffffffff


	//   ....[159]....
        /*0598*/ 	.word	0xffffffff


	//   ....[160]....
        /*059c*/ 	.word	0xffffffff


	//   ....[161]....
        /*05a0*/ 	.word	0xffffffff


	//   ....[162]....
        /*05a4*/ 	.word	0xffffffff


	//   ....[163]....
        /*05a8*/ 	.word	0xffffffff


	//   ....[164]....
        /*05ac*/ 	.word	0xffffffff


	//   ....[165]....
        /*05b0*/ 	.word	0xffffffff


	//   ....[166]....
        /*05b4*/ 	.word	0xffffffff


	//   ....[167]....
        /*05b8*/ 	.word	0xffffffff


	//   ....[168]....
        /*05bc*/ 	.word	0xffffffff


	//   ....[169]....
        /*05c0*/ 	.word	0x0500000f


	//   ....[170]....
        /*05c4*/ 	.word	0x0500000f


	//   ....[171]....
        /*05c8*/ 	.word	0x0500000f


	//   ....[172]....
        /*05cc*/ 	.word	0x0500000f


	//   ....[173]....
        /*05d0*/ 	.word	0x0500000f


	//   ....[174]....
        /*05d4*/ 	.word	0x0500000f


	//   ....[175]....
        /*05d8*/ 	.word	0x0500000f


	//   ....[176]....
        /*05dc*/ 	.word	0x0500000f


	//   ....[177]....
        /*05e0*/ 	.word	0x0500000f


	//   ....[178]....
        /*05e4*/ 	.word	0x0500000f


	//   ....[179]....
        /*05e8*/ 	.word	0x0500000f


	//   ....[180]....
        /*05ec*/ 	.word	0x0500000f


	//   ....[181]....
        /*05f0*/ 	.word	0x0500000f


	//   ....[182]....
        /*05f4*/ 	.word	0x0500000f


	//   ....[183]....
        /*05f8*/ 	.word	0x0500000f


	//   ....[184]....
        /*05fc*/ 	.word	0x0500000f


	//   ....[185]....
        /*0600*/ 	.word	0x0500000f


	//   ....[186]....
        /*0604*/ 	.word	0x0500000f


	//----- nvinfo : EIATTR_COOP_GROUP_INSTR_OFFSETS
	.align		4
.L_463:
        /*0608*/ 	.byte	0x04, 0x28
        /*060a*/ 	.short	(.L_465 - .L_464)


	//   ....[0]....
.L_464:
        /*060c*/ 	.word	0x00000070


	//   ....[1]....
        /*0610*/ 	.word	0x00000140


	//   ....[2]....
        /*0614*/ 	.word	0x00000190


	//   ....[3]....
        /*0618*/ 	.word	0x000003c0


	//   ....[4]....
        /*061c*/ 	.word	0x00000520


	//   ....[5]....
        /*0620*/ 	.word	0x00000640


	//   ....[6]....
        /*0624*/ 	.word	0x000007a0


	//   ....[7]....
        /*0628*/ 	.word	0x00001bb0


	//   ....[8]....
        /*062c*/ 	.word	0x000025a0


	//   ....[9]....
        /*0630*/ 	.word	0x00002d60


	//   ....[10]....
        /*0634*/ 	.word	0x00003700


	//   ....[11]....
        /*0638*/ 	.word	0x000038c0


	//   ....[12]....
        /*063c*/ 	.word	0x00003b90


	//   ....[13]....
        /*0640*/ 	.word	0x00003c00


	//   ....[14]....
        /*0644*/ 	.word	0x00005290


	//   ....[15]....
        /*0648*/ 	.word	0x000054a0


	//   ....[16]....
        /*064c*/ 	.word	0x00005b80


	//   ....[17]....
        /*0650*/ 	.word	0x00005c80


	//   ....[18]....
        /*0654*/ 	.word	0x00006030


	//   ....[19]....
        /*0658*/ 	.word	0x000060a0


	//   ....[20]....
        /*065c*/ 	.word	0x00007ea0


	//   ....[21]....
        /*0660*/ 	.word	0x00007eb0


	//   ....[22]....
        /*0664*/ 	.word	0x00007f10


	//   ....[23]....
        /*0668*/ 	.word	0x00007f20


	//   ....[24]....
        /*066c*/ 	.word	0x00009b90


	//   ....[25]....
        /*0670*/ 	.word	0x00009db0


	//   ....[26]....
        /*0674*/ 	.word	0x0000a480


	//   ....[27]....
        /*0678*/ 	.word	0x0000a580


	//   ....[28]....
        /*067c*/ 	.word	0x0000a940


	//   ....[29]....
        /*0680*/ 	.word	0x0000a9a0


	//   ....[30]....
        /*0684*/ 	.word	0x0000bb90


	//   ....[31]....
        /*0688*/ 	.word	0x0000bba0


	//   ....[32]....
        /*068c*/ 	.word	0x0000bbd0


	//   ....[33]....
        /*0690*/ 	.word	0x0000bbe0


	//   ....[34]....
        /*0694*/ 	.word	0x0000d280


	//   ....[35]....
        /*0698*/ 	.word	0x0000d2c0


	//   ....[36]....
        /*069c*/ 	.word	0x0000d2f0


	//   ....[37]....
        /*06a0*/ 	.word	0x0000d320


	//   ....[38]....
        /*06a4*/ 	.word	0x0000d350


	//   ....[39]....
        /*06a8*/ 	.word	0x0000d380


	//   ....[40]....
        /*06ac*/ 	.word	0x0000d3b0


	//   ....[41]....
        /*06b0*/ 	.word	0x0000d3e0


	//   ....[42]....
        /*06b4*/ 	.word	0x0000d410


	//   ....[43]....
        /*06b8*/ 	.word	0x0000d440


	//   ....[44]....
        /*06bc*/ 	.word	0x0000d470


	//   ....[45]....
        /*06c0*/ 	.word	0x0000d4a0


	//   ....[46]....
        /*06c4*/ 	.word	0x0000d4d0


	//   ....[47]....
        /*06c8*/ 	.word	0x0000d500


	//   ....[48]....
        /*06cc*/ 	.word	0x0000d530


	//   ....[49]....
        /*06d0*/ 	.word	0x0000d560


	//   ....[50]....
        /*06d4*/ 	.word	0x0000d590


	//   ....[51]....
        /*06d8*/ 	.word	0x0000d5c0


	//   ....[52]....
        /*06dc*/ 	.word	0x0000d5f0


	//   ....[53]....
        /*06e0*/ 	.word	0x0000d620


	//   ....[54]....
        /*06e4*/ 	.word	0x0000d650


	//   ....[55]....
        /*06e8*/ 	.word	0x0000d680


	//   ....[56]....
        /*06ec*/ 	.word	0x0000d6b0


	//   ....[57]....
        /*06f0*/ 	.word	0x0000d6e0


	//   ....[58]....
        /*06f4*/ 	.word	0x0000d710


	//   ....[59]....
        /*06f8*/ 	.word	0x0000d740


	//   ....[60]....
        /*06fc*/ 	.word	0x0000d770


	//   ....[61]....
        /*0700*/ 	.word	0x0000d7a0


	//   ....[62]....
        /*0704*/ 	.word	0x0000d7d0


	//   ....[63]....
        /*0708*/ 	.word	0x0000d800


	//   ....[64]....
        /*070c*/ 	.word	0x0000d830


	//   ....[65]....
        /*0710*/ 	.word	0x0000d860


	//   ....[66]....
        /*0714*/ 	.word	0x0000d890


	//   ....[67]....
        /*0718*/ 	.word	0x0000d8c0


	//   ....[68]....
        /*071c*/ 	.word	0x0000d8f0


	//   ....[69]....
        /*0720*/ 	.word	0x0000d920


	//   ....[70]....
        /*0724*/ 	.word	0x0000d950


	//   ....[71]....
        /*0728*/ 	.word	0x0000d970


	//   ....[72]....
        /*072c*/ 	.word	0x0000d980


	//   ....[73]....
        /*0730*/ 	.word	0x0000d990


	//   ....[74]....
        /*0734*/ 	.word	0x0000d9a0


	//   ....[75]....
        /*0738*/ 	.word	0x0000d9b0


	//   ....[76]....
        /*073c*/ 	.word	0x0000d9d0


	//   ....[77]....
        /*0740*/ 	.word	0x0000d9f0


	//   ....[78]....
        /*0744*/ 	.word	0x0000da00


	//   ....[79]....
        /*0748*/ 	.word	0x0000da20


	//   ....[80]....
        /*074c*/ 	.word	0x0000da30


	//   ....[81]....
        /*0750*/ 	.word	0x0000da50


	//   ....[82]....
        /*0754*/ 	.word	0x0000da60


	//   ....[83]....
        /*0758*/ 	.word	0x0000da80


	//   ....[84]....
        /*075c*/ 	.word	0x0000da90


	//   ....[85]....
        /*0760*/ 	.word	0x0000dab0


	//   ....[86]....
        /*0764*/ 	.word	0x0000dac0


	//   ....[87]....
        /*0768*/ 	.word	0x0000dae0


	//   ....[88]....
        /*076c*/ 	.word	0x0000daf0


	//   ....[89]....
        /*0770*/ 	.word	0x0000db10


	//   ....[90]....
        /*0774*/ 	.word	0x0000db20


	//   ....[91]....
        /*0778*/ 	.word	0x0000db50


	//   ....[92]....
        /*077c*/ 	.word	0x0000db90


	//   ....[93]....
        /*0780*/ 	.word	0x0000dbc0


	//   ....[94]....
        /*0784*/ 	.word	0x0000dbd0


	//   ....[95]....
        /*0788*/ 	.word	0x0000dbf0


	//   ....[96]....
        /*078c*/ 	.word	0x0000dc10


	//   ....[97]....
        /*0790*/ 	.word	0x0000dc20


	//   ....[98]....
        /*0794*/ 	.word	0x0000e400


	//   ....[99]....
        /*0798*/ 	.word	0x0000e440


	//   ....[100]....
        /*079c*/ 	.word	0x0000e470


	//   ....[101]....
        /*07a0*/ 	.word	0x0000e4e0


	//   ....[102]....
        /*07a4*/ 	.word	0x0000ed70


	//   ....[103]....
        /*07a8*/ 	.word	0x0000ed90


	//   ....[104]....
        /*07ac*/ 	.word	0x0000eee0


	//   ....[105]....
        /*07b0*/ 	.word	0x0000ef00


	//   ....[106]....
        /*07b4*/ 	.word	0x0000f040


	//   ....[107]....
        /*07b8*/ 	.word	0x0000f060


	//   ....[108]....
        /*07bc*/ 	.word	0x0000f1b0


	//   ....[109]....
        /*07c0*/ 	.word	0x0000f1d0


	//   ....[110]....
        /*07c4*/ 	.word	0x0000fb00


	//   ....[111]....
        /*07c8*/ 	.word	0x0000fb30


	//   ....[112]....
        /*07cc*/ 	.word	0x0000fc80


	//   ....[113]....
        /*07d0*/ 	.word	0x0000fca0


	//   ....[114]....
        /*07d4*/ 	.word	0x0000fde0


	//   ....[115]....
        /*07d8*/ 	.word	0x0000fe00


	//   ....[116]....
        /*07dc*/ 	.word	0x0000ff50


	//   ....[117]....
        /*07e0*/ 	.word	0x0000ff70


	//   ....[118]....
        /*07e4*/ 	.word	0x00010150


	//   ....[119]....
        /*07e8*/ 	.word	0x00010340


	//   ....[120]....
        /*07ec*/ 	.word	0x00010370


	//   ....[121]....
        /*07f0*/ 	.word	0x000103a0


	//   ....[122]....
        /*07f4*/ 	.word	0x000103e0


	//   ....[123]....
        /*07f8*/ 	.word	0x00010410


	//   ....[124]....
        /*07fc*/ 	.word	0x00010450


	//   ....[125]....
        /*0800*/ 	.word	0x000105e0


	//   ....[126]....
        /*0804*/ 	.word	0x00010610


	//   ....[127]....
        /*0808*/ 	.word	0x00010640


	//   ....[128]....
        /*080c*/ 	.word	0x00010670


	//   ....[129]....
        /*0810*/ 	.word	0x000106a0


	//   ....[130]....
        /*0814*/ 	.word	0x000106e0


	//   ....[131]....
        /*0818*/ 	.word	0x00010780


	//   ....[132]....
        /*081c*/ 	.word	0x00010810


	//   ....[133]....
        /*0820*/ 	.word	0x000108c0


	//   ....[134]....
        /*0824*/ 	.word	0x00012330


	//   ....[135]....
        /*0828*/ 	.word	0x00013010


	//   ....[136]....
        /*082c*/ 	.word	0x00013040


	//   ....[137]....
        /*0830*/ 	.word	0x00013070


	//   ....[138]....
        /*0834*/ 	.word	0x00013090


	//   ....[139]....
        /*0838*/ 	.word	0x000131b0


	//   ....[140]....
        /*083c*/ 	.word	0x000131c0


	//   ....[141]....
        /*0840*/ 	.word	0x00013260


	//   ....[142]....
        /*0844*/ 	.word	0x00013270


	//   ....[143]....
        /*0848*/ 	.word	0x00013310


	//   ....[144]....
        /*084c*/ 	.word	0x00013320


	//   ....[145]....
        /*0850*/ 	.word	0x000133c0


	//   ....[146]....
        /*0854*/ 	.word	0x000133d0


	//   ....[147]....
        /*0858*/ 	.word	0x00013460


	//   ....[148]....
        /*085c*/ 	.word	0x00013470


	//   ....[149]....
        /*0860*/ 	.word	0x00013480


	//   ....[150]....
        /*0864*/ 	.word	0x00013490


	//   ....[151]....
        /*0868*/ 	.word	0x00015350


	//   ....[152]....
        /*086c*/ 	.word	0x00015380


	//   ....[153]....
        /*0870*/ 	.word	0x000153b0


	//   ....[154]....
        /*0874*/ 	.word	0x000153e0


	//   ....[155]....
        /*0878*/ 	.word	0x00015410


	//   ....[156]....
        /*087c*/ 	.word	0x00015420


	//   ....[157]....
        /*0880*/ 	.word	0x00015450


	//   ....[158]....
        /*0884*/ 	.word	0x00015460


	//   ....[159]....
        /*0888*/ 	.word	0x000155a0


	//   ....[160]....
        /*088c*/ 	.word	0x000155e0


	//   ....[161]....
        /*0890*/ 	.word	0x00015610


	//   ....[162]....
        /*0894*/ 	.word	0x00015640


	//   ....[163]....
        /*0898*/ 	.word	0x00015670


	//   ....[164]....
        /*089c*/ 	.word	0x000156a0


	//   ....[165]....
        /*08a0*/ 	.word	0x00015730


	//   ....[166]....
        /*08a4*/ 	.word	0x000157c0


	//   ....[167]....
        /*08a8*/ 	.word	0x00015830


	//   ....[168]....
        /*08ac*/ 	.word	0x00015ec0


	//   ....[169]....
        /*08b0*/ 	.word	0x00016580


	//   ....[170]....
        /*08b4*/ 	.word	0x00016740


	//   ....[171]....
        /*08b8*/ 	.word	0x000167b0


	//   ....[172]....
        /*08bc*/ 	.word	0x00016810


	//   ....[173]....
        /*08c0*/ 	.word	0x000168b0


	//   ....[174]....
        /*08c4*/ 	.word	0x00016970


	//   ....[175]....
        /*08c8*/ 	.word	0x00016a90


	//   ....[176]....
        /*08cc*/ 	.word	0x00016af0


	//   ....[177]....
        /*08d0*/ 	.word	0x00016c00


	//   ....[178]....
        /*08d4*/ 	.word	0x00016c60


	//   ....[179]....
        /*08d8*/ 	.word	0x00016d70


	//   ....[180]....
        /*08dc*/ 	.word	0x00016dd0


	//   ....[181]....
        /*08e0*/ 	.word	0x00016ee0


	//   ....[182]....
        /*08e4*/ 	.word	0x00016f40


	//   ....[183]....
        /*08e8*/ 	.word	0x00017040


	//   ....[184]....
        /*08ec*/ 	.word	0x000170a0


	//   ....[185]....
        /*08f0*/ 	.word	0x00017140


	//   ....[186]....
        /*08f4*/ 	.word	0x000174e0


	//----- nvinfo : EIATTR_REG_RECONFIG
	.align		4
.L_465:
        /*08f8*/ 	.byte	0x01, 0x54
	.zero		2


	//----- nvinfo : EIATTR_SYSCALL_OFFSETS
	.align		4
        /*08fc*/ 	.byte	0x04, 0x46
        /*08fe*/ 	.short	(.L_467 - .L_466)


	//   ....[0]....
.L_466:
        /*0900*/ 	.word	0x00001d90


	//   ....[1]....
        /*0904*/ 	.word	0x00011d60


	//   ....[2]....
        /*0908*/ 	.word	0x00011ef0


	//   ....[3]....
        /*090c*/ 	.word	0x00012050


	//   ....[4]....
        /*0910*/ 	.word	0x000121a0


	//   ....[5]....
        /*0914*/ 	.word	0x00012bb0


	//----- nvinfo : EIATTR_MBARRIER_INSTR_OFFSETS
	.align		4
.L_467:
        /*0918*/ 	.byte	0x04, 0x39
        /*091a*/ 	.short	(.L_469 - .L_468)


	//   ....[0]....
.L_468:
        /*091c*/ 	.word	0x00000270
        /*0920*/ 	.word	0x000000ff
        /*0924*/ 	.word	0x00028400
        /*0928*/ 	.short	0x0100
        /*092a*/ 	.byte	0x08
	.zero		1


	//   ....[1]....
        /*092c*/ 	.word	0x00000280
        /*0930*/ 	.word	0x000000ff
        /*0934*/ 	.word	0x00028420
        /*0938*/ 	.short	0x0100
        /*093a*/ 	.byte	0x08
	.zero		1


	//   ....[2]....
        /*093c*/ 	.word	0x00000370
        /*0940*/ 	.word	0x000000ff
        /*0944*/ 	.word	0x00028430
        /*0948*/ 	.short	0x0100
        /*094a*/ 	.byte	0x08
	.zero		1


	//   ....[3]....
        /*094c*/ 	.word	0x00000380
        /*0950*/ 	.word	0x000000ff
        /*0954*/ 	.word	0x00028440
        /*0958*/ 	.short	0x0100
        /*095a*/ 	.byte	0x08
	.zero		1


	//   ....[4]....
        /*095c*/ 	.word	0x00000390
        /*0960*/ 	.word	0x000000ff
        /*0964*/ 	.word	0x00028438
        /*0968*/ 	.short	0x0100
        /*096a*/ 	.byte	0x08
	.zero		1


	//   ....[5]....
        /*096c*/ 	.word	0x000003a0
        /*0970*/ 	.word	0x000000ff
        /*0974*/ 	.word	0x00028448
        /*0978*/ 	.short	0x0100
        /*097a*/ 	.byte	0x08
	.zero		1


	//   ....[6]....
        /*097c*/ 	.word	0x000004d0
        /*0980*/ 	.word	0x000000ff
        /*0984*/ 	.word	0x00028450
        /*0988*/ 	.short	0x0100
        /*098a*/ 	.byte	0x08
	.zero		1


	//   ....[7]....
        /*098c*/ 	.word	0x000004e0
        /*0990*/ 	.word	0x000000ff
        /*0994*/ 	.word	0x00028460
        /*0998*/ 	.short	0x0100
        /*099a*/ 	.byte	0x08
	.zero		1


	//   ....[8]....
        /*099c*/ 	.word	0x000004f0
        /*09a0*/ 	.word	0x000000ff
        /*09a4*/ 	.word	0x00028458
        /*09a8*/ 	.short	0x0100
        /*09aa*/ 	.byte	0x08
	.zero		1


	//   ....[9]....
        /*09ac*/ 	.word	0x00000500
        /*09b0*/ 	.word	0x000000ff
        /*09b4*/ 	.word	0x00028468
        /*09b8*/ 	.short	0x0100
        /*09ba*/ 	.byte	0x08
	.zero		1


	//   ....[10]....
        /*09bc*/ 	.word	0x000005f0
        /*09c0*/ 	.word	0x000000ff
        /*09c4*/ 	.word	0x00028470
        /*09c8*/ 	.short	0x0100
        /*09ca*/ 	.byte	0x06
	.zero		1


	//   ....[11]....
        /*09cc*/ 	.word	0x00000600
        /*09d0*/ 	.word	0x000000ff
        /*09d4*/ 	.word	0x00028480
        /*09d8*/ 	.short	0x0100
        /*09da*/ 	.byte	0x06
	.zero		1


	//   ....[12]....
        /*09dc*/ 	.word	0x00000610
        /*09e0*/ 	.word	0x000000ff
        /*09e4*/ 	.word	0x00028478
        /*09e8*/ 	.short	0x0100
        /*09ea*/ 	.byte	0x06
	.zero		1


	//   ....[13]....
        /*09ec*/ 	.word	0x00000620
        /*09f0*/ 	.word	0x000000ff
        /*09f4*/ 	.word	0x00028488
        /*09f8*/ 	.short	0x0100
        /*09fa*/ 	.byte	0x06
	.zero		1


	//   ....[14]....
        /*09fc*/ 	.word	0x00000750
        /*0a00*/ 	.word	0x000000ff
        /*0a04*/ 	.word	0x00028490
        /*0a08*/ 	.short	0x0100
        /*0a0a*/ 	.byte	0x08
	.zero		1


	//   ....[15]....
        /*0a0c*/ 	.word	0x00000760
        /*0a10*/ 	.word	0x000000ff
        /*0a14*/ 	.word	0x000284a0
        /*0a18*/ 	.short	0x0100
        /*0a1a*/ 	.byte	0x08
	.zero		1


	//   ....[16]....
        /*0a1c*/ 	.word	0x00000770
        /*0a20*/ 	.word	0x000000ff
        /*0a24*/ 	.word	0x00028498
        /*0a28*/ 	.short	0x0100
        /*0a2a*/ 	.byte	0x08
	.zero		1


	//   ....[17]....
        /*0a2c*/ 	.word	0x00000780
        /*0a30*/ 	.word	0x000000ff
        /*0a34*/ 	.word	0x000284a8
        /*0a38*/ 	.short	0x0100
        /*0a3a*/ 	.byte	0x08
	.zero		1


	//   ....[18]....
        /*0a3c*/ 	.word	0x000008b0
        /*0a40*/ 	.word	0x000000ff
        /*0a44*/ 	.word	0x000284b0
        /*0a48*/ 	.short	0x0100
        /*0a4a*/ 	.byte	0x08
	.zero		1


	//   ....[19]....
        /*0a4c*/ 	.word	0x000008c0
        /*0a50*/ 	.word	0x000000ff
        /*0a54*/ 	.word	0x000284c0
        /*0a58*/ 	.short	0x0100
        /*0a5a*/ 	.byte	0x08
	.zero		1


	//   ....[20]....
        /*0a5c*/ 	.word	0x000008d0
        /*0a60*/ 	.word	0x000000ff
        /*0a64*/ 	.word	0x000284b8
        /*0a68*/ 	.short	0x0100
        /*0a6a*/ 	.byte	0x08
	.zero		1


	//   ....[21]....
        /*0a6c*/ 	.word	0x000008e0
        /*0a70*/ 	.word	0x000000ff
        /*0a74*/ 	.word	0x000284c8
        /*0a78*/ 	.short	0x0100
        /*0a7a*/ 	.byte	0x08
	.zero		1


	//   ....[22]....
        /*0a7c*/ 	.word	0x000020e0
        /*0a80*/ 	.word	0x000000ff
        /*0a84*/ 	.word	0x00028400
        /*0a88*/ 	.short	0x010a
        /*0a8a*/ 	.byte	0x29
	.zero		1


	//   ....[23]....
        /*0a8c*/ 	.word	0x00002180
        /*0a90*/ 	.word	0x00000006
        /*0a94*/ 	.word	0x00028430
        /*0a98*/ 	.short	0x010a
        /*0a9a*/ 	.byte	0x3f
	.zero		1


	//   ....[24]....
        /*0a9c*/ 	.word	0x000021e0
        /*0aa0*/ 	.word	0x00000006
        /*0aa4*/ 	.word	0x00028430
        /*0aa8*/ 	.short	0x010a
        /*0aaa*/ 	.byte	0x3f
	.zero		1


	//   ....[25]....
        /*0aac*/ 	.word	0x00002720
        /*0ab0*/ 	.word	0x00000003
        /*0ab4*/ 	.word	0x00000000
        /*0ab8*/ 	.short	0x0101
        /*0aba*/ 	.byte	0x3f
	.zero		1


	//   ....[26]....
        /*0abc*/ 	.word	0x000048a0
        /*0ac0*/ 	.word	0x000000ff
        /*0ac4*/ 	.word	0x00028430
        /*0ac8*/ 	.short	0x010a
        /*0aca*/ 	.byte	0x06
	.zero		1


	//   ....[27]....
        /*0acc*/ 	.word	0x000048e0
        /*0ad0*/ 	.word	0x000000ff
        /*0ad4*/ 	.word	0x00028430
        /*0ad8*/ 	.short	0x010a
        /*0ada*/ 	.byte	0x06
	.zero		1


	//   ....[28]....
        /*0adc*/ 	.word	0x00004c20
        /*0ae0*/ 	.word	0x000000ff
        /*0ae4*/ 	.word	0x00028450
        /*0ae8*/ 	.short	0x010a
        /*0aea*/ 	.byte	0x06
	.zero		1


	//   ....[29]....
        /*0aec*/ 	.word	0x00004c60
        /*0af0*/ 	.word	0x000000ff
        /*0af4*/ 	.word	0x00028450
        /*0af8*/ 	.short	0x010a
        /*0afa*/ 	.byte	0x06
	.zero		1


	//   ....[30]....
        /*0afc*/ 	.word	0x000052f0
        /*0b00*/ 	.word	0x00000009
        /*0b04*/ 	.word	0x00000000
        /*0b08*/ 	.short	0x0101
        /*0b0a*/ 	.byte	0x3f
	.zero		1


	//   ....[31]....
        /*0b0c*/ 	.word	0x00006730
        /*0b10*/ 	.word	0x000000ff
        /*0b14*/ 	.word	0x00000000
        /*0b18*/ 	.short	0x0101
        /*0b1a*/ 	.byte	0x06
	.zero		1


	//   ....[32]....
        /*0b1c*/ 	.word	0x000073b0
        /*0b20*/ 	.word	0x000000ff
        /*0b24*/ 	.word	0x00028430
        /*0b28*/ 	.short	0x010a
        /*0b2a*/ 	.byte	0x06
	.zero		1


	//   ....[33]....
        /*0b2c*/ 	.word	0x000073f0
        /*0b30*/ 	.word	0x000000ff
        /*0b34*/ 	.word	0x00028430
        /*0b38*/ 	.short	0x010a
        /*0b3a*/ 	.byte	0x06
	.zero		1


	//   ....[34]....
        /*0b3c*/ 	.word	0x00007760
        /*0b40*/ 	.word	0x000000ff
        /*0b44*/ 	.word	0x00028450
        /*0b48*/ 	.short	0x010a
        /*0b4a*/ 	.byte	0x06
	.zero		1


	//   ....[35]....
        /*0b4c*/ 	.word	0x000077a0
        /*0b50*/ 	.word	0x000000ff
        /*0b54*/ 	.word	0x00028450
        /*0b58*/ 	.short	0x010a
        /*0b5a*/ 	.byte	0x06
	.zero		1


	//   ....[36]....
        /*0b5c*/ 	.word	0x00008580
        /*0b60*/ 	.word	0x00000003
        /*0b64*/ 	.word	0x00000000
        /*0b68*/ 	.short	0x0101
        /*0b6a*/ 	.byte	0x3f
	.zero		1


	//   ....[37]....
        /*0b6c*/ 	.word	0x000087a0
        /*0b70*/ 	.word	0x000000ff
        /*0b74*/ 	.word	0x00000000
        /*0b78*/ 	.short	0x0101
        /*0b7a*/ 	.byte	0x06
	.zero		1


	//   ....[38]....
        /*0b7c*/ 	.word	0x000091a0
        /*0b80*/ 	.word	0x000000ff
        /*0b84*/ 	.word	0x00028430
        /*0b88*/ 	.short	0x010a
        /*0b8a*/ 	.byte	0x06
	.zero		1


	//   ....[39]....
        /*0b8c*/ 	.word	0x000091e0
        /*0b90*/ 	.word	0x000000ff
        /*0b94*/ 	.word	0x00028430
        /*0b98*/ 	.short	0x010a
        /*0b9a*/ 	.byte	0x06
	.zero		1


	//   ....[40]....
        /*0b9c*/ 	.word	0x00009550
        /*0ba0*/ 	.word	0x000000ff
        /*0ba4*/ 	.word	0x00028450
        /*0ba8*/ 	.short	0x010a
        /*0baa*/ 	.byte	0x06
	.zero		1


	//   ....[41]....
        /*0bac*/ 	.word	0x00009590
        /*0bb0*/ 	.word	0x000000ff
        /*0bb4*/ 	.word	0x00028450
        /*0bb8*/ 	.short	0x010a
        /*0bba*/ 	.byte	0x06
	.zero		1


	//   ....[42]....
        /*0bbc*/ 	.word	0x00009b50
        /*0bc0*/ 	.word	0x00000006
        /*0bc4*/ 	.word	0x00000000
        /*0bc8*/ 	.short	0x0101
        /*0bca*/ 	.byte	0x3f
	.zero		1


	//   ....[43]....
        /*0bcc*/ 	.word	0x0000b030
        /*0bd0*/ 	.word	0x000000ff
        /*0bd4*/ 	.word	0x00000000
        /*0bd8*/ 	.short	0x0101
        /*0bda*/ 	.byte	0x06
	.zero		1


	//   ....[44]....
        /*0bdc*/ 	.word	0x0000b930
        /*0be0*/ 	.word	0x000000ff
        /*0be4*/ 	.word	0x00028450
        /*0be8*/ 	.short	0x010a
        /*0bea*/ 	.byte	0x09
	.zero		1


	//   ....[45]....
        /*0bec*/ 	.word	0x0000b970
        /*0bf0*/ 	.word	0x000000ff
        /*0bf4*/ 	.word	0x00028450
        /*0bf8*/ 	.short	0x010a
        /*0bfa*/ 	.byte	0x09
	.zero		1


	//   ....[46]....
        /*0bfc*/ 	.word	0x0000bfe0
        /*0c00*/ 	.word	0x000000ff
        /*0c04*/ 	.word	0x00000000
        /*0c08*/ 	.short	0x0101
        /*0c0a*/ 	.byte	0x04
	.zero		1


	//   ....[47]....
        /*0c0c*/ 	.word	0x0000ed60
        /*0c10*/ 	.word	0x00000004
        /*0c14*/ 	.word	0x00000000
        /*0c18*/ 	.short	0x0101
        /*0c1a*/ 	.byte	0x3f
	.zero		1


	//   ....[48]....
        /*0c1c*/ 	.word	0x000125b0
        /*0c20*/ 	.word	0x00000004
        /*0c24*/ 	.word	0x00028480
        /*0c28*/ 	.short	0x010a
        /*0c2a*/ 	.byte	0x3f
	.zero		1


	//   ....[49]....
        /*0c2c*/ 	.word	0x000127c0
        /*0c30*/ 	.word	0x00000004
        /*0c34*/ 	.word	0x00028440
        /*0c38*/ 	.short	0x010a
        /*0c3a*/ 	.byte	0x3f
	.zero		1


	//   ....[50]....
        /*0c3c*/ 	.word	0x000135d0
        /*0c40*/ 	.word	0x00000011
        /*0c44*/ 	.word	0x00028400
        /*0c48*/ 	.short	0x0107
        /*0c4a*/ 	.byte	0x3f
	.zero		1


	//   ....[51]....
        /*0c4c*/ 	.word	0x000136d0
        /*0c50*/ 	.word	0x00000011
        /*0c54*/ 	.word	0x00028400
        /*0c58*/ 	.short	0x0101
        /*0c5a*/ 	.byte	0x3f
	.zero		1


	//   ....[52]....
        /*0c5c*/ 	.word	0x000136f0
        /*0c60*/ 	.word	0x00000011
        /*0c64*/ 	.word	0x00028420
        /*0c68*/ 	.short	0x010a
        /*0c6a*/ 	.byte	0x3f
	.zero		1


	//   ....[53]....
        /*0c6c*/ 	.word	0x00013a10
        /*0c70*/ 	.word	0x00000006
        /*0c74*/ 	.word	0x00028480
        /*0c78*/ 	.short	0x010a
        /*0c7a*/ 	.byte	0x3f
	.zero		1


	//   ....[54]....
        /*0c7c*/ 	.word	0x00013d70
        /*0c80*/ 	.word	0x00000006
        /*0c84*/ 	.word	0x00028440
        /*0c88*/ 	.short	0x010a
        /*0c8a*/ 	.byte	0x3f
	.zero		1


	//   ....[55]....
        /*0c8c*/ 	.word	0x00014130
        /*0c90*/ 	.word	0x00000013
        /*0c94*/ 	.word	0x00028470
        /*0c98*/ 	.short	0x010a
        /*0c9a*/ 	.byte	0x3f
	.zero		1


	//   ....[56]....
        /*0c9c*/ 	.word	0x000141a0
        /*0ca0*/ 	.word	0x00000013
        /*0ca4*/ 	.word	0x00028460
        /*0ca8*/ 	.short	0x010a
        /*0caa*/ 	.byte	0x3f
	.zero		1


	//   ....[57]....
        /*0cac*/ 	.word	0x00014780
        /*0cb0*/ 	.word	0x00000013
        /*0cb4*/ 	.word	0x00028450
        /*0cb8*/ 	.short	0x0101
        /*0cba*/ 	.byte	0x3f
	.zero		1


	//   ....[58]....
        /*0cbc*/ 	.word	0x00014800
        /*0cc0*/ 	.word	0x00000013
        /*0cc4*/ 	.word	0x00000000
        /*0cc8*/ 	.short	0x0101
        /*0cca*/ 	.byte	0x3f
	.zero		1


	//   ....[59]....
        /*0ccc*/ 	.word	0x00014a40
        /*0cd0*/ 	.word	0x00000002
        /*0cd4*/ 	.word	0x00028470
        /*0cd8*/ 	.short	0x010a
        /*0cda*/ 	.byte	0x3f
	.zero		1


	//   ....[60]....
        /*0cdc*/ 	.word	0x00014ab0
        /*0ce0*/ 	.word	0x00000002
        /*0ce4*/ 	.word	0x00028460
        /*0ce8*/ 	.short	0x010a
        /*0cea*/ 	.byte	0x3f
	.zero		1


	//   ....[61]....
        /*0cec*/ 	.word	0x00015050
        /*0cf0*/ 	.word	0x00000002
        /*0cf4*/ 	.word	0x00028450
        /*0cf8*/ 	.short	0x0101
        /*0cfa*/ 	.byte	0x3f
	.zero		1


	//   ....[62]....
        /*0cfc*/ 	.word	0x000150a0
        /*0d00*/ 	.word	0x00000002
        /*0d04*/ 	.word	0x00000000
        /*0d08*/ 	.short	0x0101
        /*0d0a*/ 	.byte	0x3f
	.zero		1


	//   ....[63]....
        /*0d0c*/ 	.word	0x00015e40
        /*0d10*/ 	.word	0x00000000
        /*0d14*/ 	.word	0x00028420
        /*0d18*/ 	.short	0x010a
        /*0d1a*/ 	.byte	0x3f
	.zero		1


	//   ....[64]....
        /*0d1c*/ 	.word	0x00016000
        /*0d20*/ 	.word	0x00000006
        /*0d24*/ 	.word	0x00000000
        /*0d28*/ 	.short	0x010a
        /*0d2a*/ 	.byte	0x3f
	.zero		1


	//   ....[65]....
        /*0d2c*/ 	.word	0x00016070
        /*0d30*/ 	.word	0x00000007
        /*0d34*/ 	.word	0x00000000
        /*0d38*/ 	.short	0x010a
        /*0d3a*/ 	.byte	0x3f
	.zero		1


	//   ....[66]....
        /*0d3c*/ 	.word	0x000160d0
        /*0d40*/ 	.word	0x00000004
        /*0d44*/ 	.word	0x00028460
        /*0d48*/ 	.short	0x010a
        /*0d4a*/ 	.byte	0x3f
	.zero		1


	//   ....[67]....
        /*0d4c*/ 	.word	0x00016120
        /*0d50*/ 	.word	0x00000003
        /*0d54*/ 	.word	0x00028460
        /*0d58*/ 	.short	0x010a
        /*0d5a*/ 	.byte	0x3f
	.zero		1


	//   ....[68]....
        /*0d5c*/ 	.word	0x00016160
        /*0d60*/ 	.word	0x00000004
        /*0d64*/ 	.word	0x00028480
        /*0d68*/ 	.short	0x010a
        /*0d6a*/ 	.byte	0x3f
	.zero		1


	//   ....[69]....
        /*0d6c*/ 	.word	0x00016180
        /*0d70*/ 	.word	0x00000003
        /*0d74*/ 	.word	0x00028480
        /*0d78*/ 	.short	0x010a
        /*0d7a*/ 	.byte	0x3f
	.zero		1


	//   ....[70]....
        /*0d7c*/ 	.word	0x000161f0
        /*0d80*/ 	.word	0x00000003
        /*0d84*/ 	.word	0x00028400
        /*0d88*/ 	.short	0x010a
        /*0d8a*/ 	.byte	0x3f
	.zero		1


	//   ....[71]....
        /*0d8c*/ 	.word	0x00016240
        /*0d90*/ 	.word	0x00000006
        /*0d94*/ 	.word	0x00028430
        /*0d98*/ 	.short	0x010a
        /*0d9a*/ 	.byte	0x3f
	.zero		1


	//   ....[72]....
        /*0d9c*/ 	.word	0x000162a0
        /*0da0*/ 	.word	0x00000009
        /*0da4*/ 	.word	0x00028430
        /*0da8*/ 	.short	0x010a
        /*0daa*/ 	.byte	0x3f
	.zero		1


	//   ....[73]....
        /*0dac*/ 	.word	0x00016300
        /*0db0*/ 	.word	0x00000009
        /*0db4*/ 	.word	0x00028450
        /*0db8*/ 	.short	0x010a
        /*0dba*/ 	.byte	0x3f
	.zero		1


	//   ....[74]....
        /*0dbc*/ 	.word	0x00016360
        /*0dc0*/ 	.word	0x00000007
        /*0dc4*/ 	.word	0x00028430
        /*0dc8*/ 	.short	0x010a
        /*0dca*/ 	.byte	0x3f
	.zero		1


	//   ....[75]....
        /*0dcc*/ 	.word	0x000163c0
        /*0dd0*/ 	.word	0x00000007
        /*0dd4*/ 	.word	0x00028450
        /*0dd8*/ 	.short	0x010a
        /*0dda*/ 	.byte	0x3f
	.zero		1


	//   ....[76]....
        /*0ddc*/ 	.word	0x00016420
        /*0de0*/ 	.word	0x00000007
        /*0de4*/ 	.word	0x00028430
        /*0de8*/ 	.short	0x010a
        /*0dea*/ 	.byte	0x3f
	.zero		1


	//   ....[77]....
        /*0dec*/ 	.word	0x00016480
        /*0df0*/ 	.word	0x00000007
        /*0df4*/ 	.word	0x00028450
        /*0df8*/ 	.short	0x010a
        /*0dfa*/ 	.byte	0x3f
	.zero		1


	//   ....[78]....
        /*0dfc*/ 	.word	0x000164e0
        /*0e00*/ 	.word	0x00000005
        /*0e04*/ 	.word	0x00028450
        /*0e08*/ 	.short	0x010a
        /*0e0a*/ 	.byte	0x3f
	.zero		1


	//   ....[79]....
        /*0e0c*/ 	.word	0x00016630
        /*0e10*/ 	.word	0x00000004
        /*0e14*/ 	.word	0x00028480
        /*0e18*/ 	.short	0x010a
        /*0e1a*/ 	.byte	0x3f
	.zero		1


	//   ....[80]....
        /*0e1c*/ 	.word	0x00016680
        /*0e20*/ 	.word	0x00000004
        /*0e24*/ 	.word	0x00028440
        /*0e28*/ 	.short	0x010a
        /*0e2a*/ 	.byte	0x3f
	.zero		1


	//   ....[81]....
        /*0e2c*/ 	.word	0x000171d0
        /*0e30*/ 	.word	0x00000011
        /*0e34*/ 	.word	0x00028420
        /*0e38*/ 	.short	0x010a
        /*0e3a*/ 	.byte	0x3f
	.zero		1


	//   ....[82]....
        /*0e3c*/ 	.word	0x00017220
        /*0e40*/ 	.word	0x00000006
        /*0e44*/ 	.word	0x00028480
        /*0e48*/ 	.short	0x010a
        /*0e4a*/ 	.byte	0x3f
	.zero		1


	//   ....[83]....
        /*0e4c*/ 	.word	0x00017270
        /*0e50*/ 	.word	0x00000006
        /*0e54*/ 	.word	0x00028440
        /*0e58*/ 	.short	0x010a
        /*0e5a*/ 	.byte	0x3f
	.zero		1


	//   ....[84]....
        /*0e5c*/ 	.word	0x000172c0
        /*0e60*/ 	.word	0x00000013
        /*0e64*/ 	.word	0x00028470
        /*0e68*/ 	.short	0x010a
        /*0e6a*/ 	.byte	0x3f
	.zero		1


	//   ....[85]....
        /*0e6c*/ 	.word	0x00017310
        /*0e70*/ 	.word	0x00000013
        /*0e74*/ 	.word	0x00028460
        /*0e78*/ 	.short	0x010a
        /*0e7a*/ 	.byte	0x3f
	.zero		1


	//   ....[86]....
        /*0e7c*/ 	.word	0x00017360
        /*0e80*/ 	.word	0x00000002
        /*0e84*/ 	.word	0x00028470
        /*0e88*/ 	.short	0x010a
        /*0e8a*/ 	.byte	0x3f
	.zero		1


	//   ....[87]....
        /*0e8c*/ 	.word	0x000173b0
        /*0e90*/ 	.word	0x00000002
        /*0e94*/ 	.word	0x00028460
        /*0e98*/ 	.short	0x010a
        /*0e9a*/ 	.byte	0x3f
	.zero		1


	//   ....[88]....
        /*0e9c*/ 	.word	0x00017400
        /*0ea0*/ 	.word	0x00000000
        /*0ea4*/ 	.word	0x00028420
        /*0ea8*/ 	.short	0x010a
        /*0eaa*/ 	.byte	0x3f
	.zero		1


	//   ....[89]....
        /*0eac*/ 	.word	0x000175a0
        /*0eb0*/ 	.word	0x00000006
        /*0eb4*/ 	.word	0x00000000
        /*0eb8*/ 	.short	0x010a
        /*0eba*/ 	.byte	0x3f
	.zero		1


	//   ....[90]....
        /*0ebc*/ 	.word	0x000175f0
        /*0ec0*/ 	.word	0x00000007
        /*0ec4*/ 	.word	0x00000000
        /*0ec8*/ 	.short	0x010a
        /*0eca*/ 	.byte	0x3f
	.zero		1


	//   ....[91]....
        /*0ecc*/ 	.word	0x00017640
        /*0ed0*/ 	.word	0x00000004
        /*0ed4*/ 	.word	0x00028460
        /*0ed8*/ 	.short	0x010a
        /*0eda*/ 	.byte	0x3f
	.zero		1


	//   ....[92]....
        /*0edc*/ 	.word	0x00017690
        /*0ee0*/ 	.word	0x00000003
        /*0ee4*/ 	.word	0x00028460
        /*0ee8*/ 	.short	0x010a
        /*0eea*/ 	.byte	0x3f
	.zero		1


	//   ....[93]....
        /*0eec*/ 	.word	0x000176e0
        /*0ef0*/ 	.word	0x00000004
        /*0ef4*/ 	.word	0x00028480
        /*0ef8*/ 	.short	0x010a
        /*0efa*/ 	.byte	0x3f
	.zero		1


	//----- nvinfo : EIATTR_NUM_MBARRIERS
	.align		4
.L_469:
        /*0efc*/ 	.byte	0x03, 0x38
        /*0efe*/ 	.short	0x0016


	//----- nvinfo : EIATTR_EXIT_INSTR_OFFSETS
	.align		4
        /*0f00*/ 	.byte	0x04, 0x1c
        /*0f02*/ 	.short	(.L_471 - .L_470)


	//   ....[0]....
.L_470:
        /*0f04*/ 	.word	0x00000a80


	//   ....[1]....
        /*0f08*/ 	.word	0x000100f0


	//   ....[2]....
        /*0f0c*/ 	.word	0x000161d0


	//----- nvinfo : EIATTR_MAX_THREADS
	.align		4
.L_471:
        /*0f10*/ 	.byte	0x04, 0x05
        /*0f12*/ 	.short	(.L_473 - .L_472)
.L_472:
        /*0f14*/ 	.word	0x00000180
        /*0f18*/ 	.word	0x00000001
        /*0f1c*/ 	.word	0x00000001


	//----- nvinfo : EIATTR_CRS_STACK_SIZE
	.align		4
.L_473:
        /*0f20*/ 	.byte	0x04, 0x1e
        /*0f22*/ 	.short	(.L_475 - .L_474)
.L_474:
        /*0f24*/ 	.word	0x00000000


	//----- nvinfo : EIATTR_CBANK_PARAM_SIZE
	.align		4
.L_475:
        /*0f28*/ 	.byte	0x03, 0x19
        /*0f2a*/ 	.short	0x0af0


	//----- nvinfo : EIATTR_PARAM_CBANK
	.align		4
        /*0f2c*/ 	.byte	0x04, 0x0a
        /*0f2e*/ 	.short	(.L_477 - .L_476)
	.align		4
.L_476:
        /*0f30*/ 	.word	index@(.nv.constant0._ZN7cutlass13device_kernelIN5flash11enable_sm90INS1_16FlashAttnFwdSm90INS1_25CollectiveMainloopFwdSm90ILi2EN4cute5tupleIJNS5_1CILi1EEES8_S8_EEENS6_IJNS7_ILi128EEENS7_ILi64EEENS7_ILi256EEEEEELi256ENS_12float_e4m3_tEfNS_4arch4Sm90ELb0ELb1ELb1ELb1ELb0ELb0ELb0ELb1ELb1ELb1ELb0ELb0EEENS1_21CollectiveEpilogueFwdINS6_IJSA_SC_SB_EEES9_NS_10bfloat16_tESG_Li256ELb1ELb1ELb0ELb1EEENS1_36VarlenDynamicPersistentTileSchedulerILi128ELi64ELi256ELi128ELb0ELb1ELb1ELb1ELb0ELb1EEEEEEEEEvNT_6ParamsE)
        /*0f34*/ 	.short	0x0210
        /*0f36*/ 	.short	0x0af0


	//----- nvinfo : EIATTR_SW_WAR
	.align		4
.L_477:
        /*0f38*/ 	.byte	0x04, 0x36
        /*0f3a*/ 	.short	(.L_479 - .L_478)
.L_478:
        /*0f3c*/ 	.word	0x00000008
.L_479:


//--------------------- .nv.info._ZN7cutlass13device_kernelIN5flash11enable_sm90INS1_16FlashAttnFwdSm90INS1_25CollectiveMainloopFwdSm90ILi2EN4cute5tupleIJNS5_1CILi1EEES8_S8_EEENS6_IJNS7_ILi128EEENS7_ILi64EEENS7_ILi256EEEEEELi256ENS_12float_e4m3_tEfNS_4arch4Sm90ELb0ELb1ELb1ELb1ELb0ELb1ELb0ELb1ELb1ELb1ELb0ELb0EEENS1_21CollectiveEpilogueFwdINS6_IJSA_SC_SB_EEES9_NS_10bfloat16_tESG_Li256ELb1ELb1ELb0ELb1EEENS1_36VarlenDynamicPersistentTileSchedulerILi128ELi64ELi256ELi128ELb0ELb1ELb1ELb1ELb0ELb1EEEEEEEEEvNT_6ParamsE --------------------------
	.section	.nv.info._ZN7cutlass13device_kernelIN5flash11enable_sm90INS1_16FlashAttnFwdSm90INS1_25CollectiveMainloopFwdSm90ILi2EN4cute5tupleIJNS5_1CILi1EEES8_S8_EEENS6_IJNS7_ILi128EEENS7_ILi64EEENS7_ILi256EEEEEELi256ENS_12float_e4m3_tEfNS_4arch4Sm90ELb0ELb1ELb1ELb1ELb0ELb1ELb0ELb1ELb1ELb1ELb0ELb0EEENS1_21CollectiveEpilogueFwdINS6_IJSA_SC_SB_EEES9_NS_10bfloat16_tESG_Li256ELb1ELb1ELb0ELb1EEENS1_36VarlenDynamicPersistentTileSchedulerILi128ELi64ELi256ELi128ELb0ELb1ELb1ELb1ELb0ELb1EEEEEEEEEvNT_6ParamsE,"",@"SHT_CUDA_INFO"
	.sectionflags	@""
	.align	4


	//----- nvinfo : EIATTR_CUDA_API_VERSION
	.align		4
        /*0000*/ 	.byte	0x04, 0x37
        /*0002*/ 	.short	(.L_481 - .L_480)
.L_480:
        /*0004*/ 	.word	0x00000082


	//----- nvinfo : EIATTR_KPARAM_INFO
	.align		4
.L_481:
        /*0008*/ 	.byte	0x04, 0x17
        /*000a*/ 	.short	(.L_483 - .L_482)
.L_482:
        /*000c*/ 	.word	0x00000000
        /*0010*/ 	.short	0x0000
        /*0012*/ 	.short	0x0070
        /*0014*/ 	.byte	0x00, 0xf0, 0x01, 0x2a


	//----- nvinfo : EIATTR_SPARSE_MMA_MASK
	.align		4
.L_483:
        /*0018*/ 	.byte	0x03, 0x50
        /*001a*/ 	.short	0x0000


	//----- nvinfo : EIATTR_MAXREG_COUNT
	.align		4
        /*001c*/ 	.byte	0x03, 0x1b
        /*001e*/ 	.short	0x00a8


	//----- nvinfo : EIATTR_NUM_BARRIERS
	.align		4
        /*0020*/ 	.byte	0x02, 0x4c
        /*0022*/ 	.byte	0x10
	.zero		1


	//----- nvinfo : EIATTR_EXTERNS
	.align		4
        /*0024*/ 	.byte	0x04, 0x0f
        /*0026*/ 	.short	(.L_485 - .L_484)


	//   ....[0]....
	.align		4
.L_484:
        /*0028*/ 	.word	index@(__assertfail)


	//----- nvinfo : EIATTR_ANNOTATIONS
	.align		4
.L_485:
        /*002c*/ 	.byte	0x04, 0x55
        /*002e*/ 	.short	(.L_487 - .L_486)


	//   ....[0]....
.L_486:
        /* <DEDUP_REMOVED lines=71> */


	//----- nvinfo : EIATTR_MERCURY_ISA_VERSION
	.align		4
.L_487:
        /*0488*/ 	.byte	0x03, 0x5f
        /*048a*/ 	.short	0x0101


	//----- nvinfo : EIATTR_UNUSED_LOAD_BYTE_OFFSET
	.align		4
        /*048c*/ 	.byte	0x04, 0x44
        /*048e*/ 	.short	(.L_489 - .L_488)


	//   ....[0]....
.L_488:
        /*0490*/ 	.word	0x00000ad0
        /*0494*/ 	.word	0x0000fff0


	//   ....[1]....
        /*0498*/ 	.word	0x0001bfc0
        /*049c*/ 	.word	0x0000fff0


	//----- nvinfo : EIATTR_INT_WARP_WIDE_INSTR_OFFSETS
	.align		4
.L_489:
        /*04a0*/ 	.byte	0x04, 0x31
        /*04a2*/ 	.short	(.L_491 - .L_490)


	//   ....[0]....
.L_490:
        /*04a4*/ 	.word	0x00000190


	//   ....[1]....
        /*04a8*/ 	.word	0x000001d0


	//   ....[2]....
        /*04ac*/ 	.word	0x00000240


	//   ....[3]....
        /*04b0*/ 	.word	0x000228b0


	//   ....[4]....
        /*04b4*/ 	.word	0x00022910


	//   ....[5]....
        /*04b8*/ 	.word	0x000256e0


	//   ....[6]....
        /*04bc*/ 	.word	0x00025740


	//----- nvinfo : EIATTR_COOP_GROUP_MASK_REGIDS
	.align		4
.L_491:
        /*04c0*/ 	.byte	0x04, 0x29
        /*04c2*/ 	.short	(.L_493 - .L_492)


	//   ....[0]....
.L_492:
        /*04c4*/ 	.word	0xffffffff


	//   ....[1]....
        /*04c8*/ 	.word	0xffffffff


	//   ....[2]....
        /*04cc*/ 	.word	0xffffffff


	//   ....[3]....
        /*04d0*/ 	.word	0xffffffff


	//   ....[4]....
        /*04d4*/ 	.word	0xffffffff


	//   ....[5]....
        /*04d8*/ 	.word	0xffffffff


	//   ....[6]....
        /*04dc*/ 	.word	0xffffffff


	//   ....[7]....
        /*04e0*/ 	.word	0xffffffff


	//   ....[8]....
        /*04e4*/ 	.word	0xffffffff


	//   ....[9]....
        /*04e8*/ 	.word	0xffffffff


	//   ....[10]....
        /*04ec*/ 	.word	0xffffffff


	//   ....[11]....
        /*04f0*/ 	.word	0xffffffff


	//   ....[12]....
        /*04f4*/ 	.word	0xffffffff


	//   ....[13]....
        /*04f8*/ 	.word	0xffffffff


	//   ....[14]....
        /*04fc*/ 	.word	0xffffffff


	//   ....[15]....
        /*0500*/ 	.word	0xffffffff


	//   ....[16]....
        /*0504*/ 	.word	0xffffffff


	//   ....[17]....
        /*0508*/ 	.word	0xffffffff


	//   ....[18]....
        /*050c*/ 	.word	0xffffffff


	//   ....[19]....
        /*0510*/ 	.word	0xffffffff


	//   ....[20]....
        /*0514*/ 	.word	0xffffffff


	//   ....[21]....
        /*0518*/ 	.word	0xffffffff


	//   ....[22]....
        /*051c*/ 	.word	0xffffffff


	//   ....[23]....
        /*0520*/ 	.word	0xffffffff


	//   ....[24]....
        /*0524*/ 	.word	0xffffffff


	//   ....[25]....
        /*0528*/ 	.word	0xffffffff


	//   ....[26]....
        /*052c*/ 	.word	0xffffffff


	//   ....[27]....
        /*0530*/ 	.word	0xffffffff


	//   ....[28]....
        /*0534*/ 	.word	0xffffffff


	//   ....[29]....
        /*0538*/ 	.word	0xffffffff


	//   ....[30]....
        /*053c*/ 	.word	0xffffffff


	//   ....[31]....
        /*0540*/ 	.word	0xffffffff


	//   ....[32]....
        /*0544*/ 	.word	0xffffffff


	//   ....[33]....
        /*0548*/ 	.word	0xffffffff


	//   ....[34]....
        /*054c*/ 	.word	0xffffffff


	//   ....[35]....
        /*0550*/ 	.word	0xffffffff


	//   ....[36]....
        /*0554*/ 	.word	0xffffffff


	//   ....[37]....
        /*0558*/ 	.word	0xffffffff


	//   ....[38]....
        /*055c*/ 	.word	0xffffffff


	//   ....[39]....
        /*0560*/ 	.word	0xffffffff


	//   ....[40]....
        /*0564*/ 	.word	0xffffffff


	//   ....[41]....
        /*0568*/ 	.word	0xffffffff


	//   ....[42]....
        /*056c*/ 	.word	0xffffffff


	//   ....[43]....
        /*0570*/ 	.word	0xffffffff


	//   ....[44]....
        /*0574*/ 	.word	0xffffffff


	//   ....[45]....
        /*0578*/ 	.word	0xffffffff


	//   ....[46]....
        /*057c*/ 	.word	0xffffffff


	//   ....[47]....
        /*0580*/ 	.word	0xffffffff


	//   ....[48]....
        /*0584*/ 	.word	0xffffffff


	//   ....[49]....
        /*0588*/ 	.word	0xffffffff


	//   ....[50]....
        /*058c*/ 	.word	0xffffffff


	//   ....[51]....
        /*0590*/ 	.word	0xffffffff


	//   ....[52]....
        /*0594*/ 	.word	0xffffffff


	//   ....[53]....
        /*0598*/ 	.word	0xffffffff


	//   ....[54]....
        /*059c*/ 	.word	0xffffffff


	//   ....[55]....
        /*05a0*/ 	.word	0xffffffff


	//   ....[56]....
        /*05a4*/ 	.word	0xffffffff


	//   ....[57]....
        /*05a8*/ 	.word	0xffffffff


	//   ....[58]....
        /*05ac*/ 	.word	0xffffffff


	//   ....[59]....
        /*05b0*/ 	.word	0xffffffff


	//   ....[60]....
        /*05b4*/ 	.word	0xffffffff


	//   ....[61]....
        /*05b8*/ 	.word	0xffffffff


	//   ....[62]....
        /*05bc*/ 	.word	0xffffffff


	//   ....[63]....
        /*05c0*/ 	.word	0xffffffff


	//   ....[64]....
        /*05c4*/ 	.word	0xffffffff


	//   ....[65]....
        /*05c8*/ 	.word	0xffffffff


	//   ....[66]....
        /*05cc*/ 	.word	0xffffffff


	//   ....[67]....
        /*05d0*/ 	.word	0xffffffff


	//   ....[68]....
        /*05d4*/ 	.word	0xffffffff


	//   ....[69]....
        /*05d8*/ 	.word	0xffffffff


	//   ....[70]....
        /*05dc*/ 	.word	0xffffffff


	//   ....[71]....
        /*05e0*/ 	.word	0xffffffff


	//   ....[72]....
        /*05e4*/ 	.word	0xffffffff


	//   ....[73]....
        /*05e8*/ 	.word	0xffffffff


	//   ....[74]....
        /*05ec*/ 	.word	0xffffffff


	//   ....[75]....
        /*05f0*/ 	.word	0xffffffff


	//   ....[76]....
        /*05f4*/ 	.word	0xffffffff


	//   ....[77]....
        /*05f8*/ 	.word	0xffffffff


	//   ....[78]....
        /*05fc*/ 	.word	0xffffffff


	//   ....[79]....
        /*0600*/ 	.word	0xffffffff


	//   ....[80]....
        /*0604*/ 	.word	0xffffffff


	//   ....[81]....
        /*0608*/ 	.word	0xffffffff


	//   ....[82]....
        /*060c*/ 	.word	0xffffffff


	//   ....[83]....
        /*0610*/ 	.word	0xffffffff


	//   ....[84]....
        /*0614*/ 	.word	0xffffffff


	//   ....[85]....
        /*0618*/ 	.word	0xffffffff


	//   ....[86]....
        /*061c*/ 	.word	0xffffffff


	//   ....[87]....
        /*0620*/ 	.word	0xffffffff


	//   ....[88]....
        /*0624*/ 	.word	0xffffffff


	//   ....[89]....
        /*0628*/ 	.word	0xffffffff


	//   ....[90]....
        /*062c*/ 	.word	0xffffffff


	//   ....[91]....
        /*0630*/ 	.word	0xffffffff


	//   ....[92]....
        /*0634*/ 	.word	0xffffffff


	//   ....[93]....
        /*0638*/ 	.word	0xffffffff


	//   ....[94]....
        /*063c*/ 	.word	0xffffffff


	//   ....[95]....
        /*0640*/ 	.word	0xffffffff


	//   ....[96]....
        /*0644*/ 	.word	0xffffffff


	//   ....[97]....
        /*0648*/ 	.word	0xffffffff


	//   ....[98]....
        /*064c*/ 	.word	0xffffffff


	//   ....[99]....
        /*0650*/ 	.word	0xffffffff


	//   ....[100]....
        /*0654*/ 	.word	0xffffffff


	//   ....[101]....
        /*0658*/ 	.word	0xffffffff


	//   ....[102]....
        /*065c*/ 	.word	0xffffffff


	//   ....[103]....
        /*0660*/ 	.word	0xffffffff


	//   ....[104]....
        /*0664*/ 	.word	0xffffffff


	//   ....[105]....
        /*0668*/ 	.word	0xffffffff


	//   ....[106]....
        /*066c*/ 	.word	0xffffffff


	//   ....[107]....
        /*0670*/ 	.word	0xffffffff


	//   ....[108]....
        /*0674*/ 	.word	0xffffffff


	//   ....[109]....
        /*0678*/ 	.word	0xffffffff


	//   ....[110]....
        /*067c*/ 	.word	0xffffffff


	//   ....[111]....
        /*0680*/ 	.word	0xffffffff


	//   ....[112]....
        /*0684*/ 	.word	0xffffffff


	//   ....[113]....
        /*0688*/ 	.word	0xffffffff


	//   ....[114]....
        /*068c*/ 	.word	0xffffffff


	//   ....[115]....
        /*0690*/ 	.word	0xffffffff


	//   ....[116]....
        /*0694*/ 	.word	0xffffffff


	//   ....[117]....
        /*0698*/ 	.word	0xffffffff


	//   ....[118]....
        /*069c*/ 	.word	0xffffffff


	//   ....[119]....
        /*06a0*/ 	.word	0xffffffff


	//   ....[120]....
        /*06a4*/ 	.word	0xffffffff


	//   ....[121]....
        /*06a8*/ 	.word	0xffffffff


	//   ....[122]....
        /*06ac*/ 	.word	0xffffffff


	//   ....[123]....
        /*06b0*/ 	.word	0xffffffff


	//   ....[124]....
        /*06b4*/ 	.word	0xffffffff


	//   ....[125]....
        /*06b8*/ 	.word	0xffffffff


	//   ....[126]....
        /*06bc*/ 	.word	0xffffffff


	//   ....[127]....
        /*06c0*/ 	.word	0xffffffff


	//   ....[128]....
        /*06c4*/ 	.word	0xffffffff


	//   ....[129]....
        /*06c8*/ 	.word	0xffffffff


	//   ....[130]....
        /*06cc*/ 	.word	0xffffffff


	//   ....[131]....
        /*06d0*/ 	.word	0xffffffff


	//   ....[132]....
        /*06d4*/ 	.word	0xffffffff


	//   ....[133]....
        /*06d8*/ 	.word	0xffffffff


	//   ....[134]....
        /*06dc*/ 	.word	0xffffffff


	//   ....[135]....
        /*06e0*/ 	.word	0xffffffff


	//   ....[136]....
        /*06e4*/ 	.word	0xffffffff


	//   ....[137]....
        /*06e8*/ 	.word	0xffffffff


	//   ....[138]....
        /*06ec*/ 	.word	0xffffffff


	//   ....[139]....
        /*06f0*/ 	.word	0xffffffff


	//   ....[140]....
        /*06f4*/ 	.word	0xffffffff


	//   ....[141]....
        /*06f8*/ 	.word	0xffffffff


	//   ....[142]....
        /*06fc*/ 	.word	0xffffffff


	//   ....[143]....
        /*0700*/ 	.word	0xffffffff


	//   ....[144]....
        /*0704*/ 	.word	0xffffffff


	//   ....[145]....
        /*0708*/ 	.word	0xffffffff


	//   ....[146]....
        /*070c*/ 	.word	0xffffffff


	//   ....[147]....
        /*0710*/ 	.word	0xffffffff


	//   ....[148]....
        /*0714*/ 	.word	0xffffffff


	//   ....[149]....
        /*0718*/ 	.word	0xffffffff


	//   ....[150]....
        /*071c*/ 	.word	0xffffffff


	//   ....[151]....
        /*0720*/ 	.word	0xffffffff


	//   ....[152]....
        /*0724*/ 	.word	0xffffffff


	//   ....[153]....
        /*0728*/ 	.word	0xffffffff


	//   ....[154]....
        /*072c*/ 	.word	0xffffffff


	//   ....[155]....
        /*0730*/ 	.word	0xffffffff


	//   ....[156]....
        /*0734*/ 	.word	0xffffffff


	//   ....[157]....
        /*0738*/ 	.word	0xffffffff


	//   ....[158]....
        /*073c*/ 	.word	0xffffffff


	//   ....[159]....
        /*0740*/ 	.word	0xffffffff


	//   ....[160]....
        /*0744*/ 	.word	0xffffffff


	//   ....[161]....
        /*0748*/ 	.word	0xffffffff


	//   ....[162]....
        /*074c*/ 	.word	0xffffffff


	//   ....[163]....
        /*0750*/ 	.word	0xffffffff


	//   ....[164]....
        /*0754*/ 	.word	0xffffffff


	//   ....[165]....
        /*0758*/ 	.word	0xffffffff


	//   ....[166]....
        /*075c*/ 	.word	0xffffffff


	//   ....[167]....
        /*0760*/ 	.word	0xffffffff


	//   ....[168]....
        /*0764*/ 	.word	0xffffffff


	//   ....[169]....
        /*0768*/ 	.word	0xffffffff


	//   ....[170]....
        /*076c*/ 	.word	0xffffffff


	//   ....[171]....
        /*0770*/ 	.word	0xffffffff


	//   ....[172]....
        /*0774*/ 	.word	0xffffffff


	//   ....[173]....
        /*0778*/ 	.word	0xffffffff


	//   ....[174]....
        /*077c*/ 	.word	0xffffffff


	//   ....[175]....
        /*0780*/ 	.word	0xffffffff


	//   ....[176]....
        /*0784*/ 	.word	0xffffffff


	//   ....[177]....
        /*0788*/ 	.word	0xffffffff


	//   ....[178]....
        /*078c*/ 	.word	0xffffffff


	//   ....[179]....
        /*0790*/ 	.word	0xffffffff


	//   ....[180]....
        /*0794*/ 	.word	0xffffffff


	//   ....[181]....
        /*0798*/ 	.word	0xffffffff


	//   ....[182]....
        /*079c*/ 	.word	0xffffffff


	//   ....[183]....
        /*07a0*/ 	.word	0xffffffff


	//   ....[184]....
        /*07a4*/ 	.word	0xffffffff


	//   ....[185]....
        /*07a8*/ 	.word	0xffffffff


	//   ....[186]....
        /*07ac*/ 	.word	0xffffffff


	//   ....[187]....
        /*07b0*/ 	.word	0xffffffff


	//   ....[188]....
        /*07b4*/ 	.word	0xffffffff


	//   ....[189]....
        /*07b8*/ 	.word	0xffffffff


	//   ....[190]....
        /*07bc*/ 	.word	0xffffffff


	//   ....[191]....
        /*07c0*/ 	.word	0xffffffff


	//   ....[192]....
        /*07c4*/ 	.word	0xffffffff


	//   ....[193]....
        /*07c8*/ 	.word	0xffffffff


	//   ....[194]....
        /*07cc*/ 	.word	0xffffffff


	//   ....[195]....
        /*07d0*/ 	.word	0xffffffff


	//   ....[196]....
        /*07d4*/ 	.word	0xffffffff


	//   ....[197]....
        /*07d8*/ 	.word	0xffffffff


	//   ....[198]....
        /*07dc*/ 	.word	0xffffffff


	//   ....[199]....
        /*07e0*/ 	.word	0xffffffff


	//   ....[200]....
        /*07e4*/ 	.word	0xffffffff


	//   ....[201]....
        /*07e8*/ 	.word	0xffffffff


	//   ....[202]....
        /*07ec*/ 	.word	0x0500000f


	//   ....[203]....
        /*07f0*/ 	.word	0x0500000f


	//   ....[204]....
        /*07f4*/ 	.word	0x0500000f


	//   ....[205]....
        /*07f8*/ 	.word	0x0500000f


	//   ....[206]....
        /*07fc*/ 	.word	0x0500000f


	//   ....[207]....
        /*0800*/ 	.word	0x0500000f


	//   ....[208]....
        /*0804*/ 	.word	0x0500000f


	//   ....[209]....
        /*0808*/ 	.word	0x0500000f


	//   ....[210]....
        /*080c*/ 	.word	0x0500000f


	//   ....[211]....
        /*0810*/ 	.word	0x0500000f


	//   ....[212]....
        /*0814*/ 	.word	0x0500000f


	//   ....[213]....
        /*0818*/ 	.word	0x0500000f


	//   ....[214]....
        /*081c*/ 	.word	0x0500000f


	//   ....[215]....
        /*0820*/ 	.word	0x0500000f


	//   ....[216]....
        /*0824*/ 	.word	0x0500000f


	//   ....[217]....
        /*0828*/ 	.word	0x0500000f


	//   ....[218]....
        /*082c*/ 	.word	0x0500000f


	//   ....[219]....
        /*0830*/ 	.word	0x0500000f


	//   ....[220]....
        /*0834*/ 	.word	0x0500000f


	//   ....[221]....
        /*0838*/ 	.word	0x0500000f


	//   ....[222]....
        /*083c*/ 	.word	0x0500000f


	//   ....[223]....
        /*0840*/ 	.word	0x0500000f


	//   ....[224]....
        /*0844*/ 	.word	0x0500000f


	//   ....[225]....
        /*0848*/ 	.word	0x0500000f


	//   ....[226]....
        /*084c*/ 	.word	0x0500000f


	//   ....[227]....
        /*0850*/ 	.word	0x0500000f


	//   ....[228]....
        /*0854*/ 	.word	0x0500000f


	//   ....[229]....
        /*0858*/ 	.word	0x0500000f


	//   ....[230]....
        /*085c*/ 	.word	0x0500000f


	//   ....[231]....
        /*0860*/ 	.word	0x0500000f


	//   ....[232]....
        /*0864*/ 	.word	0x0500000f


	//   ....[233]....
        /*0868*/ 	.word	0x0500000f


	//   ....[234]....
        /*086c*/ 	.word	0x0500000f


	//   ....[235]....
        /*0870*/ 	.word	0x0500000f


	//   ....[236]....
        /*0874*/ 	.word	0x0500000f


	//   ....[237]....
        /*0878*/ 	.word	0x0500000f


	//   ....[238]....
        /*087c*/ 	.word	0x0500000f


	//   ....[239]....
        /*0880*/ 	.word	0x0500000f


	//   ....[240]....
        /*0884*/ 	.word	0x0500000f


	//   ....[241]....
        /*0888*/ 	.word	0x0500000f


	//   ....[242]....
        /*088c*/ 	.word	0x0500000f


	//   ....[243]....
        /*0890*/ 	.word	0x0500000f


	//   ....[244]....
        /*0894*/ 	.word	0x0500000f


	//   ....[245]....
        /*0898*/ 	.word	0x0500000f


	//   ....[246]....
        /*089c*/ 	.word	0x0500000f


	//   ....[247]....
        /*08a0*/ 	.word	0x0500000f


	//   ....[248]....
        /*08a4*/ 	.word	0x0500000f


	//   ....[249]....
        /*08a8*/ 	.word	0x0500000f


	//   ....[250]....
        /*08ac*/ 	.word	0x0500000f


	//   ....[251]....
        /*08b0*/ 	.word	0x0500000f


	//   ....[252]....
        /*08b4*/ 	.word	0x0500000f


	//   ....[253]....
        /*08b8*/ 	.word	0x0500000f


	//   ....[254]....
        /*08bc*/ 	.word	0x0500000f


	//   ....[255]....
        /*08c0*/ 	.word	0x0500000f


	//   ....[0]....
        /*08c4*/ 	.word	0x0500000f


	//   ....[1]....
        /*08c8*/ 	.word	0x0500000f


	//   ....[2]....
        /*08cc*/ 	.word	0x0500000f


	//   ....[3]....
        /*08d0*/ 	.word	0x0500000f


	//   ....[4]....
        /*08d4*/ 	.word	0x0500000f


	//   ....[5]....
        /*08d8*/ 	.word	0x0500000f


	//   ....[6]....
        /*08dc*/ 	.word	0x0500000f


	//   ....[7]....
        /*08e0*/ 	.word	0x0500000f


	//   ....[8]....
        /*08e4*/ 	.word	0x0500000f


	//   ....[9]....
        /*08e8*/ 	.word	0x0500000f


	//   ....[10]....
        /*08ec*/ 	.word	0x0500000f


	//   ....[11]....
        /*08f0*/ 	.word	0x0500000f


	//   ....[12]....
        /*08f4*/ 	.word	0x0500000f


	//   ....[13]....
        /*08f8*/ 	.word	0x0500000f


	//   ....[14]....
        /*08fc*/ 	.word	0x0500000f


	//   ....[15]....
        /*0900*/ 	.word	0x0500000f


	//   ....[16]....
        /*0904*/ 	.word	0x0500000f


	//   ....[17]....
        /*0908*/ 	.word	0x0500000f


	//   ....[18]....
        /*090c*/ 	.word	0x0500000f


	//   ....[19]....
        /*0910*/ 	.word	0x0500000f


	//   ....[20]....
        /*0914*/ 	.word	0x0500000f


	//   ....[21]....
        /*0918*/ 	.word	0x0500000f


	//   ....[22]....
        /*091c*/ 	.word	0x0500000f


	//   ....[23]....
        /*0920*/ 	.word	0x0500000f


	//   ....[24]....
        /*0924*/ 	.word	0x0500000f


	//   ....[25]....
        /*0928*/ 	.word	0x0500000f


	//   ....[26]....
        /*092c*/ 	.word	0x0500000f


	//   ....[27]....
        /*0930*/ 	.word	0x0500000f


	//   ....[28]....
        /*0934*/ 	.word	0x0500000f


	//   ....[29]....
        /*0938*/ 	.word	0x0500000f


	//   ....[30]....
        /*093c*/ 	.word	0x0500000f


	//   ....[31]....
        /*0940*/ 	.word	0x0500000f


	//   ....[32]....
        /*0944*/ 	.word	0x0500000f


	//   ....[33]....
        /*0948*/ 	.word	0x0500000f


	//   ....[34]....
        /*094c*/ 	.word	0x0500000f


	//   ....[35]....
        /*0950*/ 	.word	0x0500000f


	//   ....[36]....
        /*0954*/ 	.word	0x0500000f


	//   ....[37]....
        /*0958*/ 	.word	0x0500000f


	//   ....[38]....
        /*095c*/ 	.word	0x0500000f


	//   ....[39]....
        /*0960*/ 	.word	0x0500000f


	//   ....[40]....
        /*0964*/ 	.word	0x0500000f


	//   ....[41]....
        /*0968*/ 	.word	0x0500000f


	//   ....[42]....
        /*096c*/ 	.word	0x0500000f


	//   ....[43]....
        /*0970*/ 	.word	0x0500000f


	//   ....[44]....
        /*0974*/ 	.word	0x0500000f


	//   ....[45]....
        /*0978*/ 	.word	0x0500000f


	//   ....[46]....
        /*097c*/ 	.word	0x0500000f


	//   ....[47]....
        /*0980*/ 	.word	0x0500000f


	//   ....[48]....
        /*0984*/ 	.word	0x0500000f


	//   ....[49]....
        /*0988*/ 	.word	0x0500000f


	//   ....[50]....
        /*098c*/ 	.word	0x0500000f


	//   ....[51]....
        /*0990*/ 	.word	0x0500000f


	//   ....[52]....
        /*0994*/ 	.word	0x0500000f


	//   ....[53]....
        /*0998*/ 	.word	0x0500000f


	//   ....[54]....
        /*099c*/ 	.word	0x0500000f


	//   ....[55]....
        /*09a0*/ 	.word	0x0500000f


	//   ....[56]....
        /*09a4*/ 	.word	0x0500000f


	//   ....[57]....
        /*09a8*/ 	.word	0x0500000f


	//   ....[58]....
        /*09ac*/ 	.word	0x0500000f


	//   ....[59]....
        /*09b0*/ 	.word	0x0500000f


	//   ....[60]....
        /*09b4*/ 	.word	0x0500000f


	//   ....[61]....
        /*09b8*/ 	.word	0x0500000f


	//   ....[62]....
        /*09bc*/ 	.word	0x0500000f


	//   ....[63]....
        /*09c0*/ 	.word	0x0500000f


	//   ....[64]....
        /*09c4*/ 	.word	0x0500000f


	//   ....[65]....
        /*09c8*/ 	.word	0x0500000f


	//   ....[66]....
        /*09cc*/ 	.word	0x0500000f


	//   ....[67]....
        /*09d0*/ 	.word	0x0500000f


	//   ....[68]....
        /*09d4*/ 	.word	0x0500000f


	//   ....[69]....
        /*09d8*/ 	.word	0x0500000f


	//   ....[70]....
        /*09dc*/ 	.word	0x0500000f


	//   ....[71]....
        /*09e0*/ 	.word	0x0500000f


	//   ....[72]....
        /*09e4*/ 	.word	0x0500000f


	//   ....[73]....
        /*09e8*/ 	.word	0x0500000f


	//   ....[74]....
        /*09ec*/ 	.word	0x0500000f


	//   ....[75]....
        /*09f0*/ 	.word	0x0500000f


	//   ....[76]....
        /*09f4*/ 	.word	0x0500000f


	//   ....[77]....
        /*09f8*/ 	.word	0x0500000f


	//   ....[78]....
        /*09fc*/ 	.word	0x0500000f


	//   ....[79]....
        /*0a00*/ 	.word	0x0500000f


	//   ....[80]....
        /*0a04*/ 	.word	0x0500000f


	//   ....[81]....
        /*0a08*/ 	.word	0x0500000f


	//   ....[82]....
        /*0a0c*/ 	.word	0x0500000f


	//   ....[83]....
        /*0a10*/ 	.word	0x0500000f


	//   ....[84]....
        /*0a14*/ 	.word	0x0500000f


	//   ....[85]....
        /*0a18*/ 	.word	0x0500000f


	//   ....[86]....
        /*0a1c*/ 	.word	0x0500000f


	//----- nvinfo : EIATTR_COOP_GROUP_INSTR_OFFSETS
	.align		4
.L_493:
        /*0a20*/ 	.byte	0x04, 0x28
        /*0a22*/ 	.short	(.L_495 - .L_494)


	//   ....[0]....
.L_494:
        /*0a24*/ 	.word	0x00000070


	//   ....[1]....
        /*0a28*/ 	.word	0x000001a0


	//   ....[2]....
        /*0a2c*/ 	.word	0x000001f0


	//   ....[3]....
        /*0a30*/ 	.word	0x00000420


	//   ....[4]....
        /*0a34*/ 	.word	0x00000580


	//   ....[5]....
        /*0a38*/ 	.word	0x000006a0


	//   ....[6]....
        /*0a3c*/ 	.word	0x00000800


	//   ....[7]....
        /*0a40*/ 	.word	0x00007ce0


	//   ....[8]....
        /*0a44*/ 	.word	0x00008630


	//   ....[9]....
        /*0a48*/ 	.word	0x00008640


	//   ....[10]....
        /*0a4c*/ 	.word	0x00008650


	//   ....[11]....
        /*0a50*/ 	.word	0x00008660


	//   ....[12]....
        /*0a54*/ 	.word	0x00008860


	//   ....[13]....
        /*0a58*/ 	.word	0x00008870


	//   ....[14]....
        /*0a5c*/ 	.word	0x00008880


	//   ....[15]....
        /*0a60*/ 	.word	0x00008890


	//   ....[16]....
        /*0a64*/ 	.word	0x00008a70


	//   ....[17]....
        /*0a68*/ 	.word	0x00008a80


	//   ....[18]....
        /*0a6c*/ 	.word	0x00008a90


	//   ....[19]....
        /*0a70*/ 	.word	0x00008aa0


	//   ....[20]....
        /*0a74*/ 	.word	0x00008ca0


	//   ....[21]....
        /*0a78*/ 	.word	0x00008cb0


	//   ....[22]....
        /*0a7c*/ 	.word	0x00008cc0


	//   ....[23]....
        /*0a80*/ 	.word	0x00008cd0


	//   ....[24]....
        /*0a84*/ 	.word	0x0000cf80


	//   ....[25]....
        /*0a88*/ 	.word	0x0000cfa0


	//   ....[26]....
        /*0a8c*/ 	.word	0x0000cfb0


	//   ....[27]....
        /*0a90*/ 	.word	0x0000cfc0


	//   ....[28]....
        /*0a94*/ 	.word	0x0000d0b0


	//   ....[29]....
        /*0a98*/ 	.word	0x0000d0d0


	//   ....[30]....
        /*0a9c*/ 	.word	0x0000d0e0


	//   ....[31]....
        /*0aa0*/ 	.word	0x0000d0f0


	//   ....[32]....
        /*0aa4*/ 	.word	0x0000d2d0


	//   ....[33]....
        /*0aa8*/ 	.word	0x0000d2f0


	//   ....[34]....
        /*0aac*/ 	.word	0x0000d310


	//   ....[35]....
        /*0ab0*/ 	.word	0x0000d320


	//   ....[36]....
        /*0ab4*/ 	.word	0x0000d3f0


	//   ....[37]....
        /*0ab8*/ 	.word	0x0000d420


	//   ....[38]....
        /*0abc*/ 	.word	0x0000d430


	//   ....[39]....
        /*0ac0*/ 	.word	0x0000d440


	//   ....[40]....
        /*0ac4*/ 	.word	0x00011c10


	//   ....[41]....
        /*0ac8*/ 	.word	0x00012380


	//   ....[42]....
        /*0acc*/ 	.word	0x00012ce0


	//   ....[43]....
        /*0ad0*/ 	.word	0x00012d80


	//   ....[44]....
        /*0ad4*/ 	.word	0x00013190


	//   ....[45]....
        /*0ad8*/ 	.word	0x000131f0


	//   ....[46]....
        /*0adc*/ 	.word	0x000149d0


	//   ....[47]....
        /*0ae0*/ 	.word	0x00014ba0


	//   ....[48]....
        /*0ae4*/ 	.word	0x000152e0


	//   ....[49]....
        /*0ae8*/ 	.word	0x00015390


	//   ....[50]....
        /*0aec*/ 	.word	0x00015730


	//   ....[51]....
        /*0af0*/ 	.word	0x00015790


	//   ....[52]....
        /*0af4*/ 	.word	0x00017660


	//   ....[53]....
        /*0af8*/ 	.word	0x00017680


	//   ....[54]....
        /*0afc*/ 	.word	0x000176f0


	//   ....[55]....
        /*0b00*/ 	.word	0x00017700


	//   ....[56]....
        /*0b04*/ 	.word	0x00019230


	//   ....[57]....
        /*0b08*/ 	.word	0x00019640


	//   ....[58]....
        /*0b0c*/ 	.word	0x00019d80


	//   ....[59]....
        /*0b10*/ 	.word	0x00019e30


	//   ....[60]....
        /*0b14*/ 	.word	0x0001a190


	//   ....[61]....
        /*0b18*/ 	.word	0x0001a210


	//   ....[62]....
        /*0b1c*/ 	.word	0x0001b440


	//   ....[63]....
        /*0b20*/ 	.word	0x0001b450


	//   ....[64]....
        /*0b24*/ 	.word	0x0001b480


	//   ....[65]....
        /*0b28*/ 	.word	0x0001b490


	//   ....[66]....
        /*0b2c*/ 	.word	0x0001cb20


	//   ....[67]....
        /*0b30*/ 	.word	0x0001cb50


	//   ....[68]....
        /*0b34*/ 	.word	0x0001cba0


	//   ....[69]....
        /*0b38*/ 	.word	0x0001cbd0


	//   ....[70]....
        /*0b3c*/ 	.word	0x0001cc20


	//   ....[71]....
        /*0b40*/ 	.word	0x0001cc50


	//   ....[72]....
        /*0b44*/ 	.word	0x0001cc80


	//   ....[73]....
        /*0b48*/ 	.word	0x0001ccb0


	//   ....[74]....
        /*0b4c*/ 	.word	0x0001cce0


	//   ....[75]....
        /*0b50*/ 	.word	0x0001cd10


	//   ....[76]....
        /*0b54*/ 	.word	0x0001cd40


	//   ....[77]....
        /*0b58*/ 	.word	0x0001cd70


	//   ....[78]....
        /*0b5c*/ 	.word	0x0001cda0


	//   ....[79]....
        /*0b60*/ 	.word	0x0001cdd0


	//   ....[80]....
        /*0b64*/ 	.word	0x0001ce00


	//   ....[81]....
        /*0b68*/ 	.word	0x0001ce30


	//   ....[82]....
        /*0b6c*/ 	.word	0x0001ce60


	//   ....[83]....
        /*0b70*/ 	.word	0x0001ce90


	//   ....[84]....
        /*0b74*/ 	.word	0x0001cec0


	//   ....[85]....
        /*0b78*/ 	.word	0x0001cef0


	//   ....[86]....
        /*0b7c*/ 	.word	0x0001cf20


	//   ....[87]....
        /*0b80*/ 	.word	0x0001cf50


	//   ....[88]....
        /*0b84*/ 	.word	0x0001cf80


	//   ....[89]....
        /*0b88*/ 	.word	0x0001cfb0


	//   ....[90]....
        /*0b8c*/ 	.word	0x0001cfe0


	//   ....[91]....
        /*0b90*/ 	.word	0x0001d010


	//   ....[92]....
        /*0b94*/ 	.word	0x0001d040


	//   ....[93]....
        /*0b98*/ 	.word	0x0001d070


	//   ....[94]....
        /*0b9c*/ 	.word	0x0001d0a0


	//   ....[95]....
        /*0ba0*/ 	.word	0x0001d0d0


	//   ....[96]....
        /*0ba4*/ 	.word	0x0001d100


	//   ....[97]....
        /*0ba8*/ 	.word	0x0001d130


	//   ....[98]....
        /*0bac*/ 	.word	0x0001d160


	//   ....[99]....
        /*0bb0*/ 	.word	0x0001d190


	//   ....[100]....
        /*0bb4*/ 	.word	0x0001d1c0


	//   ....[101]....
        /*0bb8*/ 	.word	0x0001d1f0


	//   ....[102]....
        /*0bbc*/ 	.word	0x0001d220


	//   ....[103]....
        /*0bc0*/ 	.word	0x0001d250


	//   ....[104]....
        /*0bc4*/ 	.word	0x0001d280


	//   ....[105]....
        /*0bc8*/ 	.word	0x0001d2b0


	//   ....[106]....
        /*0bcc*/ 	.word	0x0001d2e0


	//   ....[107]....
        /*0bd0*/ 	.word	0x0001d2f0


	//   ....[108]....
        /*0bd4*/ 	.word	0x0001d320


	//   ....[109]....
        /*0bd8*/ 	.word	0x0001d350


	//   ....[110]....
        /*0bdc*/ 	.word	0x0001d380


	//   ....[111]....
        /*0be0*/ 	.word	0x0001d390


	//   ....[112]....
        /*0be4*/ 	.word	0x0001d3a0


	//   ....[113]....
        /*0be8*/ 	.word	0x0001d3b0


	//   ....[114]....
        /*0bec*/ 	.word	0x0001d3c0


	//   ....[115]....
        /*0bf0*/ 	.word	0x0001d3d0


	//   ....[116]....
        /*0bf4*/ 	.word	0x0001d3e0


	//   ....[117]....
        /*0bf8*/ 	.word	0x0001d3f0


	//   ....[118]....
        /*0bfc*/ 	.word	0x0001d400


	//   ....[119]....
        /*0c00*/ 	.word	0x0001d420


	//   ....[120]....
        /*0c04*/ 	.word	0x0001d450


	//   ....[121]....
        /*0c08*/ 	.word	0x0001d460


	//   ....[122]....
        /*0c0c*/ 	.word	0x0001d490


	//   ....[123]....
        /*0c10*/ 	.word	0x0001d4c0


	//   ....[124]....
        /*0c14*/ 	.word	0x0001d4f0


	//   ....[125]....
        /*0c18*/ 	.word	0x0001d520


	//   ....[126]....
        /*0c1c*/ 	.word	0x0001d550


	//   ....[127]....
        /*0c20*/ 	.word	0x0001d560


	//   ....[128]....
        /*0c24*/ 	.word	0x0001d570


	//   ....[129]....
        /*0c28*/ 	.word	0x0001d580


	//   ....[130]....
        /*0c2c*/ 	.word	0x0001dc40


	//   ....[131]....
        /*0c30*/ 	.word	0x0001dc80


	//   ....[132]....
        /*0c34*/ 	.word	0x0001dce0


	//   ....[133]....
        /*0c38*/ 	.word	0x0001dd10


	//   ....[134]....
        /*0c3c*/ 	.word	0x0001e590


	//   ....[135]....
        /*0c40*/ 	.word	0x0001e5b0


	//   ....[136]....
        /*0c44*/ 	.word	0x0001e700


	//   ....[137]....
        /*0c48*/ 	.word	0x0001e720


	//   ....[138]....
        /*0c4c*/ 	.word	0x0001e860


	//   ....[139]....
        /*0c50*/ 	.word	0x0001e880


	//   ....[140]....
        /*0c54*/ 	.word	0x0001e9d0


	//   ....[141]....
        /*0c58*/ 	.word	0x0001e9f0


	//   ....[142]....
        /*0c5c*/ 	.word	0x0001f260


	//   ....[143]....
        /*0c60*/ 	.word	0x0001f270


	//   ....[144]....
        /*0c64*/ 	.word	0x0001f400


	//   ....[145]....
        /*0c68*/ 	.word	0x0001f410


	//   ....[146]....
        /*0c6c*/ 	.word	0x0001f5a0


	//   ....[147]....
        /*0c70*/ 	.word	0x0001f5b0


	//   ....[148]....
        /*0c74*/ 	.word	0x0001f740


	//   ....[149]....
        /*0c78*/ 	.word	0x0001f750


	//   ....[150]....
        /*0c7c*/ 	.word	0x0001f940


	//   ....[151]....
        /*0c80*/ 	.word	0x0001fb20


	//   ....[152]....
        /*0c84*/ 	.word	0x0001fb50


	//   ....[153]....
        /*0c88*/ 	.word	0x0001fb80


	//   ....[154]....
        /*0c8c*/ 	.word	0x0001fbb0


	//   ....[155]....
        /*0c90*/ 	.word	0x0001fbe0


	//   ....[156]....
        /*0c94*/ 	.word	0x0001fc10


	//   ....[157]....
        /*0c98*/ 	.word	0x0001fd80


	//   ....[158]....
        /*0c9c*/ 	.word	0x0001fdb0


	//   ....[159]....
        /*0ca0*/ 	.word	0x0001fde0


	//   ....[160]....
        /*0ca4*/ 	.word	0x0001fe10


	//   ....[161]....
        /*0ca8*/ 	.word	0x0001fe40


	//   ....[162]....
        /*0cac*/ 	.word	0x0001fe70


	//   ....[163]....
        /*0cb0*/ 	.word	0x0001ff10


	//   ....[164]....
        /*0cb4*/ 	.word	0x0001ff70


	//   ....[165]....
        /*0cb8*/ 	.word	0x00020000


	//   ....[166]....
        /*0cbc*/ 	.word	0x000212c0


	//   ....[167]....
        /*0cc0*/ 	.word	0x00023060


	//   ....[168]....
        /*0cc4*/ 	.word	0x00023dd0


	//   ....[169]....
        /*0cc8*/ 	.word	0x00023de0


	//   ....[170]....
        /*0ccc*/ 	.word	0x00023e10


	//   ....[171]....
        /*0cd0*/ 	.word	0x00023e20


	//   ....[172]....
        /*0cd4*/ 	.word	0x00023f30


	//   ....[173]....
        /*0cd8*/ 	.word	0x00023f40


	//   ....[174]....
        /*0cdc*/ 	.word	0x00023fd0


	//   ....[175]....
        /*0ce0*/ 	.word	0x00023fe0


	//   ....[176]....
        /*0ce4*/ 	.word	0x00024070


	//   ....[177]....
        /*0ce8*/ 	.word	0x00024080


	//   ....[178]....
        /*0cec*/ 	.word	0x00024110


	//   ....[179]....
        /*0cf0*/ 	.word	0x00024120


	//   ....[180]....
        /*0cf4*/ 	.word	0x000241b0


	//   ....[181]....
        /*0cf8*/ 	.word	0x000241c0


	//   ....[182]....
        /*0cfc*/ 	.word	0x00024210


	//   ....[183]....
        /*0d00*/ 	.word	0x00024240


	//   ....[184]....
        /*0d04*/ 	.word	0x00026180


	//   ....[185]....
        /*0d08*/ 	.word	0x000261b0


	//   ....[186]....
        /*0d0c*/ 	.word	0x000261f0


	//   ....[187]....
        /*0d10*/ 	.word	0x00026220


	//   ....[188]....
        /*0d14*/ 	.word	0x00026250


	//   ....[189]....
        /*0d18*/ 	.word	0x00026280


	//   ....[190]....
        /*0d1c*/ 	.word	0x000262b0


	//   ....[191]....
        /*0d20*/ 	.word	0x000262e0


	//   ....[192]....
        /*0d24*/ 	.word	0x00026470


	//   ....[193]....
        /*0d28*/ 	.word	0x000264a0


	//   ....[194]....
        /*0d2c*/ 	.word	0x000264d0


	//   ....[195]....
        /*0d30*/ 	.word	0x00026500


	//   ....[196]....
        /*0d34*/ 	.word	0x00026530


	//   ....[197]....
        /*0d38*/ 	.word	0x00026560


	//   ....[198]....
        /*0d3c*/ 	.word	0x00026630


	//   ....[199]....
        /*0d40*/ 	.word	0x00026650


	//   ....[200]....
        /*0d44*/ 	.word	0x000266c0


	//   ....[201]....
        /*0d48*/ 	.word	0x00026da0


	//   ....[202]....
        /*0d4c*/ 	.word	0x00027250


	//   ....[203]....
        /*0d50*/ 	.word	0x00027300


	//   ....[204]....
        /*0d54*/ 	.word	0x00027390


	//   ....[205]....
        /*0d58*/ 	.word	0x000273e0


	//   ....[206]....
        /*0d5c*/ 	.word	0x00027430


	//   ....[207]....
        /*0d60*/ 	.word	0x000274c0


	//   ....[208]....
        /*0d64*/ 	.word	0x00027550


	//   ....[209]....
        /*0d68*/ 	.word	0x000275a0


	//   ....[210]....
        /*0d6c*/ 	.word	0x000275f0


	//   ....[211]....
        /*0d70*/ 	.word	0x00027680


	//   ....[212]....
        /*0d74*/ 	.word	0x00027710


	//   ....[213]....
        /*0d78*/ 	.word	0x00027760


	//   ....[214]....
        /*0d7c*/ 	.word	0x000277b0


	//   ....[215]....
        /*0d80*/ 	.word	0x00027840


	//   ....[216]....
        /*0d84*/ 	.word	0x000278d0


	//   ....[217]....
        /*0d88*/ 	.word	0x00027920


	//   ....[218]....
        /*0d8c*/ 	.word	0x00027970


	//   ....[219]....
        /*0d90*/ 	.word	0x00027a60


	//   ....[220]....
        /*0d94*/ 	.word	0x00027b10


	//   ....[221]....
        /*0d98*/ 	.word	0x00027b70


	//   ....[222]....
        /*0d9c*/ 	.word	0x00027bf0


	//   ....[223]....
        /*0da0*/ 	.word	0x00027ce0


	//   ....[224]....
        /*0da4*/ 	.word	0x00027d30


	//   ....[225]....
        /*0da8*/ 	.word	0x00027d80


	//   ....[226]....
        /*0dac*/ 	.word	0x00027dd0


	//   ....[227]....
        /*0db0*/ 	.word	0x00027ef0


	//   ....[228]....
        /*0db4*/ 	.word	0x00027f90


	//   ....[229]....
        /*0db8*/ 	.word	0x00027ff0


	//   ....[230]....
        /*0dbc*/ 	.word	0x00028070


	//   ....[231]....
        /*0dc0*/ 	.word	0x00028170


	//   ....[232]....
        /*0dc4*/ 	.word	0x000281c0


	//   ....[233]....
        /*0dc8*/ 	.word	0x00028210


	//   ....[234]....
        /*0dcc*/ 	.word	0x00028260


	//   ....[235]....
        /*0dd0*/ 	.word	0x00028730


	//   ....[236]....
        /*0dd4*/ 	.word	0x00028860


	//   ....[237]....
        /*0dd8*/ 	.word	0x00028980


	//   ....[238]....
        /*0ddc*/ 	.word	0x00028ab0


	//   ....[239]....
        /*0de0*/ 	.word	0x00028bb0


	//   ....[240]....
        /*0de4*/ 	.word	0x00028c20


	//   ....[241]....
        /*0de8*/ 	.word	0x00028c80


	//   ....[242]....
        /*0dec*/ 	.word	0x00028ce0


	//   ....[243]....
        /*0df0*/ 	.word	0x00028d40


	//   ....[244]....
        /*0df4*/ 	.word	0x00028da0


	//   ....[245]....
        /*0df8*/ 	.word	0x00028e00


	//   ....[246]....
        /*0dfc*/ 	.word	0x00028e60


	//   ....[247]....
        /*0e00*/ 	.word	0x00028ec0


	//   ....[248]....
        /*0e04*/ 	.word	0x00028f40


	//   ....[249]....
        /*0e08*/ 	.word	0x00028fa0


	//   ....[250]....
        /*0e0c*/ 	.word	0x00029020


	//   ....[251]....
        /*0e10*/ 	.word	0x00029080


	//   ....[252]....
        /*0e14*/ 	.word	0x00029100


	//   ....[253]....
        /*0e18*/ 	.word	0x00029160


	//   ....[254]....
        /*0e1c*/ 	.word	0x000291e0


	//   ....[255]....
        /*0e20*/ 	.word	0x00029240


	//   ....[0]....
        /*0e24*/ 	.word	0x000292c0


	//   ....[1]....
        /*0e28*/ 	.word	0x00029320


	//   ....[2]....
        /*0e2c*/ 	.word	0x000293a0


	//   ....[3]....
        /*0e30*/ 	.word	0x00029400


	//   ....[4]....
        /*0e34*/ 	.word	0x00029480


	//   ....[5]....
        /*0e38*/ 	.word	0x000294e0


	//   ....[6]....
        /*0e3c*/ 	.word	0x00029560


	//   ....[7]....
        /*0e40*/ 	.word	0x000295c0


	//   ....[8]....
        /*0e44*/ 	.word	0x00029640


	//   ....[9]....
        /*0e48*/ 	.word	0x000296a0


	//   ....[10]....
        /*0e4c*/ 	.word	0x00029720


	//   ....[11]....
        /*0e50*/ 	.word	0x00029780


	//   ....[12]....
        /*0e54*/ 	.word	0x00029800


	//   ....[13]....
        /*0e58*/ 	.word	0x00029860


	//   ....[14]....
        /*0e5c*/ 	.word	0x000298c0


	//   ....[15]....
        /*0e60*/ 	.word	0x00029920


	//   ....[16]....
        /*0e64*/ 	.word	0x00029980


	//   ....[17]....
        /*0e68*/ 	.word	0x000299e0


	//   ....[18]....
        /*0e6c*/ 	.word	0x00029a40


	//   ....[19]....
        /*0e70*/ 	.word	0x00029aa0


	//   ....[20]....
        /*0e74*/ 	.word	0x00029b00


	//   ....[21]....
        /*0e78*/ 	.word	0x00029b60


	//   ....[22]....
        /*0e7c*/ 	.word	0x00029be0


	//   ....[23]....
        /*0e80*/ 	.word	0x00029c40


	//   ....[24]....
        /*0e84*/ 	.word	0x00029cc0


	//   ....[25]....
        /*0e88*/ 	.word	0x00029d20


	//   ....[26]....
        /*0e8c*/ 	.word	0x00029da0


	//   ....[27]....
        /*0e90*/ 	.word	0x00029e00


	//   ....[28]....
        /*0e94*/ 	.word	0x00029e80


	//   ....[29]....
        /*0e98*/ 	.word	0x00029ee0


	//   ....[30]....
        /*0e9c*/ 	.word	0x00029f60


	//   ....[31]....
        /*0ea0*/ 	.word	0x00029fc0


	//   ....[32]....
        /*0ea4*/ 	.word	0x0002a030


	//   ....[33]....
        /*0ea8*/ 	.word	0x0002a090


	//   ....[34]....
        /*0eac*/ 	.word	0x0002a0f0


	//   ....[35]....
        /*0eb0*/ 	.word	0x0002a150


	//   ....[36]....
        /*0eb4*/ 	.word	0x0002a1c0


	//   ....[37]....
        /*0eb8*/ 	.word	0x0002a220


	//   ....[38]....
        /*0ebc*/ 	.word	0x0002a2a0


	//   ....[39]....
        /*0ec0*/ 	.word	0x0002a300


	//   ....[40]....
        /*0ec4*/ 	.word	0x0002a380


	//   ....[41]....
        /*0ec8*/ 	.word	0x0002a430


	//   ....[42]....
        /*0ecc*/ 	.word	0x0002a4e0


	//   ....[43]....
        /*0ed0*/ 	.word	0x0002a640


	//   ....[44]....
        /*0ed4*/ 	.word	0x0002a690


	//   ....[45]....
        /*0ed8*/ 	.word	0x0002a720


	//   ....[46]....
        /*0edc*/ 	.word	0x0002a7b0


	//   ....[47]....
        /*0ee0*/ 	.word	0x0002a840


	//   ....[48]....
        /*0ee4*/ 	.word	0x0002a8d0


	//   ....[49]....
        /*0ee8*/ 	.word	0x0002a960


	//   ....[50]....
        /*0eec*/ 	.word	0x0002a9f0


	//   ....[51]....
        /*0ef0*/ 	.word	0x0002aab0


	//   ....[52]....
        /*0ef4*/ 	.word	0x0002ada0


	//   ....[53]....
        /*0ef8*/ 	.word	0x0002afc0


	//   ....[54]....
        /*0efc*/ 	.word	0x0002b010


	//   ....[55]....
        /*0f00*/ 	.word	0x0002b070


	//   ....[56]....
        /*0f04*/ 	.word	0x0002b110


	//   ....[57]....
        /*0f08*/ 	.word	0x0002b1d0


	//   ....[58]....
        /*0f0c*/ 	.word	0x0002b2e0


	//   ....[59]....
        /*0f10*/ 	.word	0x0002b340


	//   ....[60]....
        /*0f14*/ 	.word	0x0002b440


	//   ....[61]....
        /*0f18*/ 	.word	0x0002b4a0


	//   ....[62]....
        /*0f1c*/ 	.word	0x0002b5a0


	//   ....[63]....
        /*0f20*/ 	.word	0x0002b600


	//   ....[64]....
        /*0f24*/ 	.word	0x0002b700


	//   ....[65]....
        /*0f28*/ 	.word	0x0002b760


	//   ....[66]....
        /*0f2c*/ 	.word	0x0002b840


	//   ....[67]....
        /*0f30*/ 	.word	0x0002b8c0


	//   ....[68]....
        /*0f34*/ 	.word	0x0002b9a0


	//   ....[69]....
        /*0f38*/ 	.word	0x0002bc80


	//   ....[70]....
        /*0f3c*/ 	.word	0x0002bd20


	//   ....[71]....
        /*0f40*/ 	.word	0x0002be40


	//   ....[72]....
        /*0f44*/ 	.word	0x0002bec0


	//   ....[73]....
        /*0f48*/ 	.word	0x0002bf40


	//   ....[74]....
        /*0f4c*/ 	.word	0x0002bfc0


	//   ....[75]....
        /*0f50*/ 	.word	0x0002c040


	//   ....[76]....
        /*0f54*/ 	.word	0x0002c0d0


	//   ....[77]....
        /*0f58*/ 	.word	0x0002c170


	//   ....[78]....
        /*0f5c*/ 	.word	0x0002c220


	//   ....[79]....
        /*0f60*/ 	.word	0x0002c2a0


	//   ....[80]....
        /*0f64*/ 	.word	0x0002c320


	//   ....[81]....
        /*0f68*/ 	.word	0x0002c3a0


	//   ....[82]....
        /*0f6c*/ 	.word	0x0002c430


	//   ....[83]....
        /*0f70*/ 	.word	0x0002c4b0


	//   ....[84]....
        /*0f74*/ 	.word	0x0002c550


	//   ....[85]....
        /*0f78*/ 	.word	0x0002c5e0


	//   ....[86]....
        /*0f7c*/ 	.word	0x0002c710


	//----- nvinfo : EIATTR_REG_RECONFIG
	.align		4
.L_495:
        /*0f80*/ 	.byte	0x01, 0x54
	.zero		2


	//----- nvinfo : EIATTR_SYSCALL_OFFSETS
	.align		4
        /*0f84*/ 	.byte	0x04, 0x46
        /*0f86*/ 	.short	(.L_497 - .L_496)


	//   ....[0]....
.L_496:
        /*0f88*/ 	.word	0x00001ce0


	//   ....[1]....
        /*0f8c*/ 	.word	0x00001e30


	//   ....[2]....
        /*0f90*/ 	.word	0x00007e70


	//   ....[3]....
        /*0f94*/ 	.word	0x00008410


	//   ....[4]....
        /*0f98*/ 	.word	0x00022ab0


	//   ....[5]....
        /*0f9c*/ 	.word	0x00022c50


	//   ....[6]....
        /*0fa0*/ 	.word	0x00022dc0


	//   ....[7]....
        /*0fa4*/ 	.word	0x00022f00


	//   ....[8]....
        /*0fa8*/ 	.word	0x00023930


	//----- nvinfo : EIATTR_MBARRIER_INSTR_OFFSETS
	.align		4
.L_497:
        /*0fac*/ 	.byte	0x04, 0x39
        /*0fae*/ 	.short	(.L_499 - .L_498)


	//   ....[0]....
.L_498:
        /*0fb0*/ 	.word	0x000002d0
        /*0fb4*/ 	.word	0x000000ff
        /*0fb8*/ 	.word	0x00028400
        /*0fbc*/ 	.short	0x0100
        /*0fbe*/ 	.byte	0x08
	.zero		1


	//   ....[1]....
        /*0fc0*/ 	.word	0x000002e0
        /*0fc4*/ 	.word	0x000000ff
        /*0fc8*/ 	.word	0x00028420
        /*0fcc*/ 	.short	0x0100
        /*0fce*/ 	.byte	0x08
	.zero		1


	//   ....[2]....
        /*0fd0*/ 	.word	0x000003d0
        /*0fd4*/ 	.word	0x000000ff
        /*0fd8*/ 	.word	0x00028430
        /*0fdc*/ 	.short	0x0100
        /*0fde*/ 	.byte	0x08
	.zero		1


	//   ....[3]....
        /*0fe0*/ 	.word	0x000003e0
        /*0fe4*/ 	.word	0x000000ff
        /*0fe8*/ 	.word	0x00028440
        /*0fec*/ 	.short	0x0100
        /*0fee*/ 	.byte	0x08
	.zero		1


	//   ....[4]....
        /*0ff0*/ 	.word	0x000003f0
        /*0ff4*/ 	.word	0x000000ff
        /*0ff8*/ 	.word	0x00028438
        /*0ffc*/ 	.short	0x0100
        /*0ffe*/ 	.byte	0x08
	.zero		1


	//   ....[5]....
        /*1000*/ 	.word	0x00000400
        /*1004*/ 	.word	0x000000ff
        /*1008*/ 	.word	0x00028448
        /*100c*/ 	.short	0x0100
        /*100e*/ 	.byte	0x08
	.zero		1


	//   ....[6]....
        /*1010*/ 	.word	0x00000530
        /*1014*/ 	.word	0x000000ff
        /*1018*/ 	.word	0x00028450
        /*101c*/ 	.short	0x0100
        /*101e*/ 	.byte	0x08
	.zero		1


	//   ....[7]....
        /*1020*/ 	.word	0x00000540
        /*1024*/ 	.word	0x000000ff
        /*1028*/ 	.word	0x00028460
        /*102c*/ 	.short	0x0100
        /*102e*/ 	.byte	0x08
	.zero		1


	//   ....[8]....
        /*1030*/ 	.word	0x00000550
        /*1034*/ 	.word	0x000000ff
        /*1038*/ 	.word	0x00028458
        /*103c*/ 	.short	0x0100
        /*103e*/ 	.byte	0x08
	.zero		1


	//   ....[9]....
        /*1040*/ 	.word	0x00000560
        /*1044*/ 	.word	0x000000ff
        /*1048*/ 	.word	0x00028468
        /*104c*/ 	.short	0x0100
        /*104e*/ 	.byte	0x08
	.zero		1


	//   ....[10]....
        /*1050*/ 	.word	0x00000650
        /*1054*/ 	.word	0x000000ff
        /*1058*/ 	.word	0x00028470
        /*105c*/ 	.short	0x0100
        /*105e*/ 	.byte	0x06
	.zero		1


	//   ....[11]....
        /*1060*/ 	.word	0x00000660
        /*1064*/ 	.word	0x000000ff
        /*1068*/ 	.word	0x00028480
        /*106c*/ 	.short	0x0100
        /*106e*/ 	.byte	0x06
	.zero		1


	//   ....[12]....
        /*1070*/ 	.word	0x00000670
        /*1074*/ 	.word	0x000000ff
        /*1078*/ 	.word	0x00028478
        /*107c*/ 	.short	0x0100
        /*107e*/ 	.byte	0x06
	.zero		1


	//   ....[13]....
        /*1080*/ 	.word	0x00000680
        /*1084*/ 	.word	0x000000ff
        /*1088*/ 	.word	0x00028488
        /*108c*/ 	.short	0x0100
        /*108e*/ 	.byte	0x06
	.zero		1


	//   ....[14]....
        /*1090*/ 	.word	0x000007b0
        /*1094*/ 	.word	0x000000ff
        /*1098*/ 	.word	0x00028490
        /*109c*/ 	.short	0x0100
        /*109e*/ 	.byte	0x08
	.zero		1


	//   ....[15]....
        /*10a0*/ 	.word	0x000007c0
        /*10a4*/ 	.word	0x000000ff
        /*10a8*/ 	.word	0x000284a0
        /*10ac*/ 	.short	0x0100
        /*10ae*/ 	.byte	0x08
	.zero		1


	//   ....[16]....
        /*10b0*/ 	.word	0x000007d0
        /*10b4*/ 	.word	0x000000ff
        /*10b8*/ 	.word	0x00028498
        /*10bc*/ 	.short	0x0100
        /*10be*/ 	.byte	0x08
	.zero		1


	//   ....[17]....
        /*10c0*/ 	.word	0x000007e0
        /*10c4*/ 	.word	0x000000ff
        /*10c8*/ 	.word	0x000284a8
        /*10cc*/ 	.short	0x0100
        /*10ce*/ 	.byte	0x08
	.zero		1


	//   ....[18]....
        /*10d0*/ 	.word	0x00000910
        /*10d4*/ 	.word	0x000000ff
        /*10d8*/ 	.word	0x000284b0
        /*10dc*/ 	.short	0x0100
        /*10de*/ 	.byte	0x08
	.zero		1


	//   ....[19]....
        /*10e0*/ 	.word	0x00000920
        /*10e4*/ 	.word	0x000000ff
        /*10e8*/ 	.word	0x000284c0
        /*10ec*/ 	.short	0x0100
        /*10ee*/ 	.byte	0x08
	.zero		1


	//   ....[20]....
        /*10f0*/ 	.word	0x00000930
        /*10f4*/ 	.word	0x000000ff
        /*10f8*/ 	.word	0x000284b8
        /*10fc*/ 	.short	0x0100
        /*10fe*/ 	.byte	0x08
	.zero		1


	//   ....[21]....
        /*1100*/ 	.word	0x00000940
        /*1104*/ 	.word	0x000000ff
        /*1108*/ 	.word	0x000284c8
        /*110c*/ 	.short	0x0100
        /*110e*/ 	.byte	0x08
	.zero		1


	//   ....[22]....
        /*1110*/ 	.word	0x00002c00
        /*1114*/ 	.word	0x00000050
        /*1118*/ 	.word	0x00028490
        /*111c*/ 	.short	0x010a
        /*111e*/ 	.byte	0x3f
	.zero		1


	//   ....[23]....
        /*1120*/ 	.word	0x00004cb0
        /*1124*/ 	.word	0x00000050
        /*1128*/ 	.word	0x00028490
        /*112c*/ 	.short	0x010a
        /*112e*/ 	.byte	0x3f
	.zero		1


	//   ....[24]....
        /*1130*/ 	.word	0x00006da0
        /*1134*/ 	.word	0x00000050
        /*1138*/ 	.word	0x00028490
        /*113c*/ 	.short	0x010a
        /*113e*/ 	.byte	0x3f
	.zero		1


	//   ....[25]....
        /*1140*/ 	.word	0x00006fb0
        /*1144*/ 	.word	0x00000004
        /*1148*/ 	.word	0x00000000
        /*114c*/ 	.short	0x0101
        /*114e*/ 	.byte	0x3f
	.zero		1


	//   ....[26]....
        /*1150*/ 	.word	0x00006ff0
        /*1154*/ 	.word	0x00000050
        /*1158*/ 	.word	0x000284b0
        /*115c*/ 	.short	0x010a
        /*115e*/ 	.byte	0x3f
	.zero		1


	//   ....[27]....
        /*1160*/ 	.word	0x000073a0
        /*1164*/ 	.word	0x00000050
        /*1168*/ 	.word	0x00000000
        /*116c*/ 	.short	0x0101
        /*116e*/ 	.byte	0x3f
	.zero		1


	//   ....[28]....
        /*1170*/ 	.word	0x00008190
        /*1174*/ 	.word	0x00000010
        /*1178*/ 	.word	0x00028400
        /*117c*/ 	.short	0x010a
        /*117e*/ 	.byte	0x3f
	.zero		1


	//   ....[29]....
        /*1180*/ 	.word	0x000081e0
        /*1184*/ 	.word	0x00000010
        /*1188*/ 	.word	0x00028400
        /*118c*/ 	.short	0x010a
        /*118e*/ 	.byte	0x3f
	.zero		1


	//   ....[30]....
        /*1190*/ 	.word	0x00008f10
        /*1194*/ 	.word	0x00000010
        /*1198*/ 	.word	0x00028400
        /*119c*/ 	.short	0x010a
        /*119e*/ 	.byte	0x3f
	.zero		1


	//   ....[31]....
        /*11a0*/ 	.word	0x0000d6a0
        /*11a4*/ 	.word	0x00000010
        /*11a8*/ 	.word	0x00028400
        /*11ac*/ 	.short	0x010a
        /*11ae*/ 	.byte	0x3f
	.zero		1


	//   ....[32]....
        /*11b0*/ 	.word	0x00011700
        /*11b4*/ 	.word	0x0000000b
        /*11b8*/ 	.word	0x00028430
        /*11bc*/ 	.short	0x010a
        /*11be*/ 	.byte	0x3f
	.zero		1


	//   ....[33]....
        /*11c0*/ 	.word	0x00011770
        /*11c4*/ 	.word	0x0000000b
        /*11c8*/ 	.word	0x00028430
        /*11cc*/ 	.short	0x010a
        /*11ce*/ 	.byte	0x3f
	.zero		1


	//   ....[34]....
        /*11d0*/ 	.word	0x00011f40
        /*11d4*/ 	.word	0x00000003
        /*11d8*/ 	.word	0x00000000
        /*11dc*/ 	.short	0x0101
        /*11de*/ 	.byte	0x3f
	.zero		1


	//   ....[35]....
        /*11e0*/ 	.word	0x00013ed0
        /*11e4*/ 	.word	0x00000007
        /*11e8*/ 	.word	0x00028430
        /*11ec*/ 	.short	0x010a
        /*11ee*/ 	.byte	0x3f
	.zero		1


	//   ....[36]....
        /*11f0*/ 	.word	0x00013f20
        /*11f4*/ 	.word	0x00000007
        /*11f8*/ 	.word	0x00028430
        /*11fc*/ 	.short	0x010a
        /*11fe*/ 	.byte	0x3f
	.zero		1


	//   ....[37]....
        /*1200*/ 	.word	0x00014330
        /*1204*/ 	.word	0x00000007
        /*1208*/ 	.word	0x00028450
        /*120c*/ 	.short	0x010a
        /*120e*/ 	.byte	0x3f
	.zero		1


	//   ....[38]....
        /*1210*/ 	.word	0x00014370
        /*1214*/ 	.word	0x00000007
        /*1218*/ 	.word	0x00028450
        /*121c*/ 	.short	0x010a
        /*121e*/ 	.byte	0x3f
	.zero		1


	//   ....[39]....
        /*1220*/ 	.word	0x000149f0
        /*1224*/ 	.word	0x00000007
        /*1228*/ 	.word	0x00000000
        /*122c*/ 	.short	0x0101
        /*122e*/ 	.byte	0x3f
	.zero		1


	//   ....[40]....
        /*1230*/ 	.word	0x00015e20
        /*1234*/ 	.word	0x00000007
        /*1238*/ 	.word	0x00000000
        /*123c*/ 	.short	0x0101
        /*123e*/ 	.byte	0x3f
	.zero		1


	//   ....[41]....
        /*1240*/ 	.word	0x00016a60
        /*1244*/ 	.word	0x00000007
        /*1248*/ 	.word	0x00028430
        /*124c*/ 	.short	0x010a
        /*124e*/ 	.byte	0x3f
	.zero		1


	//   ....[42]....
        /*1250*/ 	.word	0x00016ab0
        /*1254*/ 	.word	0x00000007
        /*1258*/ 	.word	0x00028430
        /*125c*/ 	.short	0x010a
        /*125e*/ 	.byte	0x3f
	.zero		1


	//   ....[43]....
        /*1260*/ 	.word	0x00016ef0
        /*1264*/ 	.word	0x00000007
        /*1268*/ 	.word	0x00028450
        /*126c*/ 	.short	0x010a
        /*126e*/ 	.byte	0x3f
	.zero		1


	//   ....[44]....
        /*1270*/ 	.word	0x00016f30
        /*1274*/ 	.word	0x00000007
        /*1278*/ 	.word	0x00028450
        /*127c*/ 	.short	0x010a
        /*127e*/ 	.byte	0x3f
	.zero		1


	//   ....[45]....
        /*1280*/ 	.word	0x00017be0
        /*1284*/ 	.word	0x000000b3
        /*1288*/ 	.word	0x00000000
        /*128c*/ 	.short	0x0101
        /*128e*/ 	.byte	0x3f
	.zero		1


	//   ....[46]....
        /*1290*/ 	.word	0x00017f80
        /*1294*/ 	.word	0x00000006
        /*1298*/ 	.word	0x00000000
        /*129c*/ 	.short	0x0101
        /*129e*/ 	.byte	0x3f
	.zero		1


	//   ....[47]....
        /*12a0*/ 	.word	0x00018940
        /*12a4*/ 	.word	0x00000007
        /*12a8*/ 	.word	0x00028430
        /*12ac*/ 	.short	0x010a
        /*12ae*/ 	.byte	0x3f
	.zero		1


	//   ....[48]....
        /*12b0*/ 	.word	0x00018990
        /*12b4*/ 	.word	0x00000007
        /*12b8*/ 	.word	0x00028430
        /*12bc*/ 	.short	0x010a
        /*12be*/ 	.byte	0x3f
	.zero		1


	//   ....[49]....
        /*12c0*/ 	.word	0x00018dd0
        /*12c4*/ 	.word	0x00000007
        /*12c8*/ 	.word	0x00028450
        /*12cc*/ 	.short	0x010a
        /*12ce*/ 	.byte	0x3f
	.zero		1


	//   ....[50]....
        /*12d0*/ 	.word	0x00018e10
        /*12d4*/ 	.word	0x00000007
        /*12d8*/ 	.word	0x00028450
        /*12dc*/ 	.short	0x010a
        /*12de*/ 	.byte	0x3f
	.zero		1


	//   ....[51]....
        /*12e0*/ 	.word	0x000194b0
        /*12e4*/ 	.word	0x00000007
        /*12e8*/ 	.word	0x00000000
        /*12ec*/ 	.short	0x0101
        /*12ee*/ 	.byte	0x3f
	.zero		1


	//   ....[52]....
        /*12f0*/ 	.word	0x0001a8a0
        /*12f4*/ 	.word	0x00000006
        /*12f8*/ 	.word	0x00000000
        /*12fc*/ 	.short	0x0101
        /*12fe*/ 	.byte	0x3f
	.zero		1


	//   ....[53]....
        /*1300*/ 	.word	0x0001b1c0
        /*1304*/ 	.word	0x0000000c
        /*1308*/ 	.word	0x00028450
        /*130c*/ 	.short	0x010a
        /*130e*/ 	.byte	0x3f
	.zero		1


	//   ....[54]....
        /*1310*/ 	.word	0x0001b200
        /*1314*/ 	.word	0x0000000c
        /*1318*/ 	.word	0x00028450
        /*131c*/ 	.short	0x010a
        /*131e*/ 	.byte	0x3f
	.zero		1


	//   ....[55]....
        /*1320*/ 	.word	0x0001ba10
        /*1324*/ 	.word	0x0000000c
        /*1328*/ 	.word	0x00000000
        /*132c*/ 	.short	0x0101
        /*132e*/ 	.byte	0x3f
	.zero		1


	//   ....[56]....
        /*1330*/ 	.word	0x0001e580
        /*1334*/ 	.word	0x00000000
        /*1338*/ 	.word	0x00000000
        /*133c*/ 	.short	0x0101
        /*133e*/ 	.byte	0x3f
	.zero		1


	//   ....[57]....
        /*1340*/ 	.word	0x000213b0
        /*1344*/ 	.word	0x00000006
        /*1348*/ 	.word	0x00028420
        /*134c*/ 	.short	0x010a
        /*134e*/ 	.byte	0x3f
	.zero		1


	//   ....[58]....
        /*1350*/ 	.word	0x000214a0
        /*1354*/ 	.word	0x00000007
        /*1358*/ 	.word	0x000284a0
        /*135c*/ 	.short	0x010a
        /*135e*/ 	.byte	0x3f
	.zero		1


	//   ....[59]....
        /*1360*/ 	.word	0x000217f0
        /*1364*/ 	.word	0x00000007
        /*1368*/ 	.word	0x000284c0
        /*136c*/ 	.short	0x010a
        /*136e*/ 	.byte	0x3f
	.zero		1


	//   ....[60]....
        /*1370*/ 	.word	0x00021ca0
        /*1374*/ 	.word	0x00000008
        /*1378*/ 	.word	0x000284a0
        /*137c*/ 	.short	0x010a
        /*137e*/ 	.byte	0x3f
	.zero		1


	//   ....[61]....
        /*1380*/ 	.word	0x00021fe0
        /*1384*/ 	.word	0x00000008
        /*1388*/ 	.word	0x000284c0
        /*138c*/ 	.short	0x010a
        /*138e*/ 	.byte	0x3f
	.zero		1


	//   ....[62]....
        /*1390*/ 	.word	0x00023310
        /*1394*/ 	.word	0x00000000
        /*1398*/ 	.word	0x00028480
        /*139c*/ 	.short	0x010a
        /*139e*/ 	.byte	0x3f
	.zero		1


	//   ....[63]....
        /*13a0*/ 	.word	0x00023520
        /*13a4*/ 	.word	0x00000000
        /*13a8*/ 	.word	0x00028440
        /*13ac*/ 	.short	0x010a
        /*13ae*/ 	.byte	0x3f
	.zero		1


	//   ....[64]....
        /*13b0*/ 	.word	0x00024330
        /*13b4*/ 	.word	0x00000009
        /*13b8*/ 	.word	0x00028400
        /*13bc*/ 	.short	0x0107
        /*13be*/ 	.byte	0x3f
	.zero		1


	//   ....[65]....
        /*13c0*/ 	.word	0x00024430
        /*13c4*/ 	.word	0x00000002
        /*13c8*/ 	.word	0x00028400
        /*13cc*/ 	.short	0x0101
        /*13ce*/ 	.byte	0x3f
	.zero		1


	//   ....[66]....
        /*13d0*/ 	.word	0x00024450
        /*13d4*/ 	.word	0x00000002
        /*13d8*/ 	.word	0x00028420
        /*13dc*/ 	.short	0x010a
        /*13de*/ 	.byte	0x3f
	.zero		1


	//   ....[67]....
        /*13e0*/ 	.word	0x000247a0
        /*13e4*/ 	.word	0x00000006
        /*13e8*/ 	.word	0x00028480
        /*13ec*/ 	.short	0x010a
        /*13ee*/ 	.byte	0x3f
	.zero		1


	//   ....[68]....
        /*13f0*/ 	.word	0x00024af0
        /*13f4*/ 	.word	0x00000006
        /*13f8*/ 	.word	0x00028440
        /*13fc*/ 	.short	0x010a
        /*13fe*/ 	.byte	0x3f
	.zero		1


	//   ....[69]....
        /*1400*/ 	.word	0x00024ec0
        /*1404*/ 	.word	0x00000014
        /*1408*/ 	.word	0x00028470
        /*140c*/ 	.short	0x010a
        /*140e*/ 	.byte	0x3f
	.zero		1


	//   ....[70]....
        /*1410*/ 	.word	0x00024f30
        /*1414*/ 	.word	0x00000014
        /*1418*/ 	.word	0x00028460
        /*141c*/ 	.short	0x010a
        /*141e*/ 	.byte	0x3f
	.zero		1


	//   ....[71]....
        /*1420*/ 	.word	0x000255b0
        /*1424*/ 	.word	0x00000014
        /*1428*/ 	.word	0x00028450
        /*142c*/ 	.short	0x0101
        /*142e*/ 	.byte	0x3f
	.zero		1


	//   ....[72]....
        /*1430*/ 	.word	0x00025630
        /*1434*/ 	.word	0x00000014
        /*1438*/ 	.word	0x00000000
        /*143c*/ 	.short	0x0101
        /*143e*/ 	.byte	0x3f
	.zero		1


	//   ....[73]....
        /*1440*/ 	.word	0x00025870
        /*1444*/ 	.word	0x00000000
        /*1448*/ 	.word	0x00028470
        /*144c*/ 	.short	0x010a
        /*144e*/ 	.byte	0x3f
	.zero		1


	//   ....[74]....
        /*1450*/ 	.word	0x000258e0
        /*1454*/ 	.word	0x00000000
        /*1458*/ 	.word	0x00028460
        /*145c*/ 	.short	0x010a
        /*145e*/ 	.byte	0x3f
	.zero		1


	//   ....[75]....
        /*1460*/ 	.word	0x00025f20
        /*1464*/ 	.word	0x00000000
        /*1468*/ 	.word	0x00028450
        /*146c*/ 	.short	0x0101
        /*146e*/ 	.byte	0x3f
	.zero		1


	//   ....[76]....
        /*1470*/ 	.word	0x00025f60
        /*1474*/ 	.word	0x00000000
        /*1478*/ 	.word	0x00000000
        /*147c*/ 	.short	0x0101
        /*147e*/ 	.byte	0x3f
	.zero		1


	//   ....[77]....
        /*1480*/ 	.word	0x00026d20
        /*1484*/ 	.word	0x00000000
        /*1488*/ 	.word	0x00028420
        /*148c*/ 	.short	0x010a
        /*148e*/ 	.byte	0x3f
	.zero		1


	//   ....[78]....
        /*1490*/ 	.word	0x00026ed0
        /*1494*/ 	.word	0x00000006
        /*1498*/ 	.word	0x00000000
        /*149c*/ 	.short	0x010a
        /*149e*/ 	.byte	0x3f
	.zero		1


	//   ....[79]....
        /*14a0*/ 	.word	0x00026f40
        /*14a4*/ 	.word	0x00000007
        /*14a8*/ 	.word	0x00000000
        /*14ac*/ 	.short	0x010a
        /*14ae*/ 	.byte	0x3f
	.zero		1


	//   ....[80]....
        /*14b0*/ 	.word	0x00026fa0
        /*14b4*/ 	.word	0x00000004
        /*14b8*/ 	.word	0x00028460
        /*14bc*/ 	.short	0x010a
        /*14be*/ 	.byte	0x3f
	.zero		1


	//   ....[81]....
        /*14c0*/ 	.word	0x00026ff0
        /*14c4*/ 	.word	0x00000003
        /*14c8*/ 	.word	0x00028460
        /*14cc*/ 	.short	0x010a
        /*14ce*/ 	.byte	0x3f
	.zero		1


	//   ....[82]....
        /*14d0*/ 	.word	0x00027030
        /*14d4*/ 	.word	0x00000004
        /*14d8*/ 	.word	0x00028480
        /*14dc*/ 	.short	0x010a
        /*14de*/ 	.byte	0x3f
	.zero		1


	//   ....[83]....
        /*14e0*/ 	.word	0x00027050
        /*14e4*/ 	.word	0x00000003
        /*14e8*/ 	.word	0x00028480
        /*14ec*/ 	.short	0x010a
        /*14ee*/ 	.byte	0x3f
	.zero		1


	//   ....[84]....
        /*14f0*/ 	.word	0x000270b0
        /*14f4*/ 	.word	0x00000050
        /*14f8*/ 	.word	0x00028490
        /*14fc*/ 	.short	0x010a
        /*14fe*/ 	.byte	0x3f
	.zero		1


	//   ....[85]....
        /*1500*/ 	.word	0x00027100
        /*1504*/ 	.word	0x00000050
        /*1508*/ 	.word	0x00028490
        /*150c*/ 	.short	0x010a
        /*150e*/ 	.byte	0x3f
	.zero		1


	//   ....[86]....
        /*1510*/ 	.word	0x00027150
        /*1514*/ 	.word	0x00000050
        /*1518*/ 	.word	0x00028490
        /*151c*/ 	.short	0x010a
        /*151e*/ 	.byte	0x3f
	.zero		1


	//   ....[87]....
        /*1520*/ 	.word	0x000271a0
        /*1524*/ 	.word	0x00000050
        /*1528*/ 	.word	0x000284b0
        /*152c*/ 	.short	0x010a
        /*152e*/ 	.byte	0x3f
	.zero		1


	//   ....[88]....
        /*1530*/ 	.word	0x000279a0
        /*1534*/ 	.word	0x00000010
        /*1538*/ 	.word	0x00028400
        /*153c*/ 	.short	0x010a
        /*153e*/ 	.byte	0x3f
	.zero		1


	//   ....[89]....
        /*1540*/ 	.word	0x00028320
        /*1544*/ 	.word	0x00000010
        /*1548*/ 	.word	0x00028400
        /*154c*/ 	.short	0x010a
        /*154e*/ 	.byte	0x3f
	.zero		1


	//   ....[90]....
        /*1550*/ 	.word	0x00028370
        /*1554*/ 	.word	0x0000000b
        /*1558*/ 	.word	0x00028430
        /*155c*/ 	.short	0x010a
        /*155e*/ 	.byte	0x3f
	.zero		1


	//   ....[91]....
        /*1560*/ 	.word	0x000283c0
        /*1564*/ 	.word	0x00000007
        /*1568*/ 	.word	0x00028430
        /*156c*/ 	.short	0x010a
        /*156e*/ 	.byte	0x3f
	.zero		1


	//   ....[92]....
        /*1570*/ 	.word	0x00028410
        /*1574*/ 	.word	0x00000007
        /*1578*/ 	.word	0x00028450
        /*157c*/ 	.short	0x010a
        /*157e*/ 	.byte	0x3f
	.zero		1


	//   ....[93]....
        /*1580*/ 	.word	0x00028460
        /*1584*/ 	.word	0x00000007
        /*1588*/ 	.word	0x00028430
        /*158c*/ 	.short	0x010a
        /*158e*/ 	.byte	0x3f
	.zero		1


	//   ....[94]....
        /*1590*/ 	.word	0x000284b0
        /*1594*/ 	.word	0x00000007
        /*1598*/ 	.word	0x00028450
        /*159c*/ 	.short	0x010a
        /*159e*/ 	.byte	0x3f
	.zero		1


	//   ....[95]....
        /*15a0*/ 	.word	0x00028500
        /*15a4*/ 	.word	0x00000007
        /*15a8*/ 	.word	0x00028430
        /*15ac*/ 	.short	0x010a
        /*15ae*/ 	.byte	0x3f
	.zero		1


	//   ....[96]....
        /*15b0*/ 	.word	0x00028550
        /*15b4*/ 	.word	0x00000007
        /*15b8*/ 	.word	0x00028450
        /*15bc*/ 	.short	0x010a
        /*15be*/ 	.byte	0x3f
	.zero		1


	//   ....[97]....
        /*15c0*/ 	.word	0x000285a0
        /*15c4*/ 	.word	0x0000000c
        /*15c8*/ 	.word	0x00028450
        /*15cc*/ 	.short	0x010a
        /*15ce*/ 	.byte	0x3f
	.zero		1


	//   ....[98]....
        /*15d0*/ 	.word	0x0002ab80
        /*15d4*/ 	.word	0x00000005
        /*15d8*/ 	.word	0x00028420
        /*15dc*/ 	.short	0x010a
        /*15de*/ 	.byte	0x3f
	.zero		1


	//   ....[99]....
        /*15e0*/ 	.word	0x0002abd0
        /*15e4*/ 	.word	0x00000007
        /*15e8*/ 	.word	0x000284a0
        /*15ec*/ 	.short	0x010a
        /*15ee*/ 	.byte	0x3f
	.zero		1


	//   ....[100]....
        /*15f0*/ 	.word	0x0002ac20
        /*15f4*/ 	.word	0x00000007
        /*15f8*/ 	.word	0x000284c0
        /*15fc*/ 	.short	0x010a
        /*15fe*/ 	.byte	0x3f
	.zero		1


	//   ....[101]....
        /*1600*/ 	.word	0x0002ac70
        /*1604*/ 	.word	0x00000008
        /*1608*/ 	.word	0x000284a0
        /*160c*/ 	.short	0x010a
        /*160e*/ 	.byte	0x3f
	.zero		1


	//   ....[102]....
        /*1610*/ 	.word	0x0002acc0
        /*1614*/ 	.word	0x00000008
        /*1618*/ 	.word	0x000284c0
        /*161c*/ 	.short	0x010a
        /*161e*/ 	.byte	0x3f
	.zero		1


	//   ....[103]....
        /*1620*/ 	.word	0x0002ae60
        /*1624*/ 	.word	0x00000000
        /*1628*/ 	.word	0x00028480
        /*162c*/ 	.short	0x010a
        /*162e*/ 	.byte	0x3f
	.zero		1


	//   ....[104]....
        /*1630*/ 	.word	0x0002aeb0
        /*1634*/ 	.word	0x00000000
        /*1638*/ 	.word	0x00028440
        /*163c*/ 	.short	0x010a
        /*163e*/ 	.byte	0x3f
	.zero		1


	//   ....[105]....
        /*1640*/ 	.word	0x0002b9f0
        /*1644*/ 	.word	0x00000002
        /*1648*/ 	.word	0x00028420
        /*164c*/ 	.short	0x010a
        /*164e*/ 	.byte	0x3f
	.zero		1


	//   ....[106]....
        /*1650*/ 	.word	0x0002ba40
        /*1654*/ 	.word	0x00000006
        /*1658*/ 	.word	0x00028480
        /*165c*/ 	.short	0x010a
        /*165e*/ 	.byte	0x3f
	.zero		1


	//   ....[107]....
        /*1660*/ 	.word	0x0002ba90
        /*1664*/ 	.word	0x00000006
        /*1668*/ 	.word	0x00028440
        /*166c*/ 	.short	0x010a
        /*166e*/ 	.byte	0x3f
	.zero		1


	//   ....[108]....
        /*1670*/ 	.word	0x0002bae0
        /*1674*/ 	.word	0x00000014
        /*1678*/ 	.word	0x00028470
        /*167c*/ 	.short	0x010a
        /*167e*/ 	.byte	0x3f
	.zero		1


	//   ....[109]....
        /*1680*/ 	.word	0x0002bb30
        /*1684*/ 	.word	0x00000014
        /*1688*/ 	.word	0x00028460
        /*168c*/ 	.short	0x010a
        /*168e*/ 	.byte	0x3f
	.zero		1


	//   ....[110]....
        /*1690*/ 	.word	0x0002bb80
        /*1694*/ 	.word	0x00000000
        /*1698*/ 	.word	0x00028470
        /*169c*/ 	.short	0x010a
        /*169e*/ 	.byte	0x3f
	.zero		1


	//   ....[111]....
        /*16a0*/ 	.word	0x0002bbd0
        /*16a4*/ 	.word	0x00000000
        /*16a8*/ 	.word	0x00028460
        /*16ac*/ 	.short	0x010a
        /*16ae*/ 	.byte	0x3f
	.zero		1


	//   ....[112]....
        /*16b0*/ 	.word	0x0002c630
        /*16b4*/ 	.word	0x00000000
        /*16b8*/ 	.word	0x00028420
        /*16bc*/ 	.short	0x010a
        /*16be*/ 	.byte	0x3f
	.zero		1


	//   ....[113]....
        /*16c0*/ 	.word	0x0002c7d0
        /*16c4*/ 	.word	0x00000006
        /*16c8*/ 	.word	0x00000000
        /*16cc*/ 	.short	0x010a
        /*16ce*/ 	.byte	0x3f
	.zero		1


	//   ....[114]....
        /*16d0*/ 	.word	0x0002c820
        /*16d4*/ 	.word	0x00000007
        /*16d8*/ 	.word	0x00000000
        /*16dc*/ 	.short	0x010a
        /*16de*/ 	.byte	0x3f
	.zero		1


	//   ....[115]....
        /*16e0*/ 	.word	0x0002c870
        /*16e4*/ 	.word	0x00000004
        /*16e8*/ 	.word	0x00028460
        /*16ec*/ 	.short	0x010a
        /*16ee*/ 	.byte	0x3f
	.zero		1


	//   ....[116]....
        /*16f0*/ 	.word	0x0002c8c0
        /*16f4*/ 	.word	0x00000003
        /*16f8*/ 	.word	0x00028460
        /*16fc*/ 	.short	0x010a
        /*16fe*/ 	.byte	0x3f
	.zero		1


	//   ....[117]....
        /*1700*/ 	.word	0x0002c910
        /*1704*/ 	.word	0x00000004
        /*1708*/ 	.word	0x00028480
        /*170c*/ 	.short	0x010a
        /*170e*/ 	.byte	0x3f
	.zero		1


	//----- nvinfo : EIATTR_NUM_MBARRIERS
	.align		4
.L_499:
        /*1710*/ 	.byte	0x03, 0x38
        /*1712*/ 	.short	0x0016


	//----- nvinfo : EIATTR_EXIT_INSTR_OFFSETS
	.align		4
        /*1714*/ 	.byte	0x04, 0x1c
        /*1716*/ 	.short	(.L_501 - .L_500)


	//   ....[0]....
.L_500:
        /*1718*/ 	.word	0x000270a0


	//----- nvinfo : EIATTR_MAX_THREADS
	.align		4
.L_501:
        /*171c*/ 	.byte	0x04, 0x05
        /*171e*/ 	.short	(.L_503 - .L_502)
.L_502:
        /*1720*/ 	.word	0x00000180
        /*1724*/ 	.word	0x00000001
        /*1728*/ 	.word	0x00000001


	//----- nvinfo : EIATTR_CRS_STACK_SIZE
	.align		4
.L_503:
        /*172c*/ 	.byte	0x04, 0x1e
        /*172e*/ 	.short	(.L_505 - .L_504)
.L_504:
        /*1730*/ 	.word	0x00000000


	//----- nvinfo : EIATTR_CBANK_PARAM_SIZE
	.align		4
.L_505:
        /*1734*/ 	.byte	0x03, 0x19
        /*1736*/ 	.short	0x0af0


	//----- nvinfo : EIATTR_PARAM_CBANK
	.align		4
        /*1738*/ 	.byte	0x04, 0x0a
        /*173a*/ 	.short	(.L_507 - .L_506)
	.align		4
.L_506:
        /*173c*/ 	.word	index@(.nv.constant0._ZN7cutlass13device_kernelIN5flash11enable_sm90INS1_16FlashAttnFwdSm90INS1_25CollectiveMainloopFwdSm90ILi2EN4cute5tupleIJNS5_1CILi1EEES8_S8_EEENS6_IJNS7_ILi128EEENS7_ILi64EEENS7_ILi256EEEEEELi256ENS_12float_e4m3_tEfNS_4arch4Sm90ELb0ELb1ELb1ELb1ELb0ELb1ELb0ELb1ELb1ELb1ELb0ELb0EEENS1_21CollectiveEpilogueFwdINS6_IJSA_SC_SB_EEES9_NS_10bfloat16_tESG_Li256ELb1ELb1ELb0ELb1EEENS1_36VarlenDynamicPersistentTileSchedulerILi128ELi64ELi256ELi128ELb0ELb1ELb1ELb1ELb0ELb1EEEEEEEEEvNT_6ParamsE)
        /*1740*/ 	.short	0x0210
        /*1742*/ 	.short	0x0af0


	//----- nvinfo : EIATTR_SW_WAR
	.align		4
.L_507:
        /*1744*/ 	.byte	0x04, 0x36
        /*1746*/ 	.short	(.L_509 - .L_508)
.L_508:
        /*1748*/ 	.word	0x00000008
.L_509:


//--------------------- .nv.info._ZN7cutlass13device_kernelIN5flash11enable_sm90INS1_16FlashAttnFwdSm90INS1_25CollectiveMainloopFwdSm90ILi2EN4cute5tupleIJNS5_1CILi1EEES8_S8_EEENS6_IJNS7_ILi128EEESA_NS7_ILi256EEEEEELi256ENS_12float_e4m3_tEfNS_4arch4Sm90ELb1ELb0ELb1ELb0ELb0ELb0ELb0ELb1ELb1ELb1ELb0ELb0EEENS1_21CollectiveEpilogueFwdINS6_IJSA_SB_SA_EEES9_NS_10bfloat16_tESF_Li256ELb0ELb1ELb0ELb1EEENS1_30DynamicPersistentTileSchedulerILi256ELi128ELb0ELb1ELb1EEEEEEEEEvNT_6ParamsE --------------------------
	.section	.nv.info._ZN7cutlass13device_kernelIN5flash11enable_sm90INS1_16FlashAttnFwdSm90INS1_25CollectiveMainloopFwdSm90ILi2EN4cute5tupleIJNS5_1CILi1EEES8_S8_EEENS6_IJNS7_ILi128EEESA_NS7_ILi256EEEEEELi256ENS_12float_e4m3_tEfNS_4arch4Sm90ELb1ELb0ELb1ELb0ELb0ELb0ELb0ELb1ELb1ELb1ELb0ELb0EEENS1_21CollectiveEpilogueFwdINS6_IJSA_SB_SA_EEES9_NS_10bfloat16_tESF_Li256ELb0ELb1ELb0ELb1EEENS1_30DynamicPersistentTileSchedulerILi256ELi128ELb0ELb1ELb1EEEEEEEEEvNT_6ParamsE,"",@"SHT_CUDA_INFO"
	.sectionflags	@""
	.align	4


	//----- nvinfo : EIATTR_CUDA_API_VERSION
	.align		4
        /*0000*/ 	.byte	0x04, 0x37
        /*0002*/ 	.short	(.L_511 - .L_510)
.L_510:
        /*0004*/ 	.word	0x00000082


	//----- nvinfo : EIATTR_KPARAM_INFO
	.align		4
.L_511:
        /*0008*/ 	.byte	0x04, 0x17
        /*000a*/ 	.short	(.L_513 - .L_512)
.L_512:
        /*000c*/ 	.word	0x00000000
        /*0010*/ 	.short	0x0000
        /*0012*/ 	.short	0x0070
        /*0014*/ 	.byte	0x00, 0xf0, 0x01, 0x2a


	//----- nvinfo : EIATTR_SPARSE_MMA_MASK
	.align		4
.L_513:
        /*0018*/ 	.byte	0x03, 0x50
        /*001a*/ 	.short	0x0000


	//----- nvinfo : EIATTR_MAXREG_COUNT
	.align		4
        /*001c*/ 	.byte	0x03, 0x1b
        /*001e*/ 	.short	0x00a8


	//----- nvinfo : EIATTR_NUM_BARRIERS
	.align		4
        /*0020*/ 	.byte	0x02, 0x4c
        /*0022*/ 	.byte	0x10
	.zero		1


	//----- nvinfo : EIATTR_EXTERNS
	.align		4
        /*0024*/ 	.byte	0x04, 0x0f
        /*0026*/ 	.short	(.L_515 - .L_514)


	//   ....[0]....
	.align		4
.L_514:
        /*0028*/ 	.word	index@(__assertfail)


	//----- nvinfo : EIATTR_ANNOTATIONS
	.align		4
.L_515:
        /*002c*/ 	.byte	0x04, 0x55
        /*002e*/ 	.short	(.L_517 - .L_516)


	//   ....[0]....
.L_516:
        /* <DEDUP_REMOVED lines=37> */


	//----- nvinfo : EIATTR_MERCURY_ISA_VERSION
	.align		4
.L_517:
        /*0268*/ 	.byte	0x03, 0x5f
        /*026a*/ 	.short	0x0101


	//----- nvinfo : EIATTR_INT_WARP_WIDE_INSTR_OFFSETS
	.align		4
        /*026c*/ 	.byte	0x04, 0x31
        /*026e*/ 	.short	(.L_519 - .L_518)


	//   ....[0]....
.L_518:
        /*0270*/ 	.word	0x00000130


	//   ....[1]....
        /*0274*/ 	.word	0x00000170


	//   ....[2]....
        /*0278*/ 	.word	0x000001e0


	//   ....[3]....
        /*027c*/ 	.word	0x0000f920


	//   ....[4]....
        /*0280*/ 	.word	0x0000f9b0


	//   ....[5]....
        /*0284*/ 	.word	0x00012a60


	//   ....[6]....
        /*0288*/ 	.word	0x00012ac0


	//----- nvinfo : EIATTR_COOP_GROUP_MASK_REGIDS
	.align		4
.L_519:
        /*028c*/ 	.byte	0x04, 0x29
        /*028e*/ 	.short	(.L_521 - .L_520)


	//   ....[0]....
.L_520:
        /*0290*/ 	.word	0xffffffff


	//   ....[1]....
        /*0294*/ 	.word	0xffffffff


	//   ....[2]....
        /*0298*/ 	.word	0xffffffff


	//   ....[3]....
        /*029c*/ 	.word	0xffffffff


	//   ....[4]....
        /*02a0*/ 	.word	0xffffffff


	//   ....[5]....
        /*02a4*/ 	.word	0xffffffff


	//   ....[6]....
        /*02a8*/ 	.word	0xffffffff


	//   ....[7]....
        /*02ac*/ 	.word	0xffffffff


	//   ....[8]....
        /*02b0*/ 	.word	0xffffffff


	//   ....[9]....
        /*02b4*/ 	.word	0xffffffff


	//   ....[10]....
        /*02b8*/ 	.word	0xffffffff


	//   ....[11]....
        /*02bc*/ 	.word	0xffffffff


	//   ....[12]....
        /*02c0*/ 	.word	0xffffffff


	//   ....[13]....
        /*02c4*/ 	.word	0xffffffff


	//   ....[14]....
        /*02c8*/ 	.word	0xffffffff


	//   ....[15]....
        /*02cc*/ 	.word	0xffffffff


	//   ....[16]....
        /*02d0*/ 	.word	0xffffffff


	//   ....[17]....
        /*02d4*/ 	.word	0xffffffff


	//   ....[18]....
        /*02d8*/ 	.word	0xffffffff


	//   ....[19]....
        /*02dc*/ 	.word	0xffffffff


	//   ....[20]....
        /*02e0*/ 	.word	0xffffffff


	//   ....[21]....
        /*02e4*/ 	.word	0xffffffff


	//   ....[22]....
        /*02e8*/ 	.word	0xffffffff


	//   ....[23]....
        /*02ec*/ 	.word	0xffffffff


	//   ....[24]....
        /*02f0*/ 	.word	0xffffffff


	//   ....[25]....
        /*02f4*/ 	.word	0xffffffff


	//   ....[26]....
        /*02f8*/ 	.word	0xffffffff


	//   ....[27]....
        /*02fc*/ 	.word	0xffffffff


	//   ....[28]....
        /*0300*/ 	.word	0xffffffff


	//   ....[29]....
        /*0304*/ 	.word	0xffffffff


	//   ....[30]....
        /*0308*/ 	.word	0xffffffff


	//   ....[31]....
        /*030c*/ 	.word	0xffffffff


	//   ....[32]....
        /*0310*/ 	.word	0xffffffff


	//   ....[33]....
        /*0314*/ 	.word	0xffffffff


	//   ....[34]....
        /*0318*/ 	.word	0xffffffff


	//   ....[35]....
        /*031c*/ 	.word	0xffffffff


	//   ....[36]....
        /*0320*/ 	.word	0xffffffff


	//   ....[37]....
        /*0324*/ 	.word	0xffffffff


	//   ....[38]....
        /*0328*/ 	.word	0xffffffff


	//   ....[39]....
        /*032c*/ 	.word	0xffffffff


	//   ....[40]....
        /*0330*/ 	.word	0xffffffff


	//   ....[41]....
        /*0334*/ 	.word	0xffffffff


	//   ....[42]....
        /*0338*/ 	.word	0xffffffff


	//   ....[43]....
        /*033c*/ 	.word	0xffffffff


	//   ....[44]....
        /*0340*/ 	.word	0xffffffff


	//   ....[45]....
        /*0344*/ 	.word	0xffffffff


	//   ....[46]....
        /*0348*/ 	.word	0xffffffff


	//   ....[47]....
        /*034c*/ 	.word	0xffffffff


	//   ....[48]....
        /*0350*/ 	.word	0xffffffff


	//   ....[49]....
        /*0354*/ 	.word	0xffffffff


	//   ....[50]....
        /*0358*/ 	.word	0xffffffff


	//   ....[51]....
        /*035c*/ 	.word	0xffffffff


	//   ....[52]....
        /*0360*/ 	.word	0xffffffff


	//   ....[53]....
        /*0364*/ 	.word	0xffffffff


	//   ....[54]....
        /*0368*/ 	.word	0xffffffff


	//   ....[55]....
        /*036c*/ 	.word	0xffffffff


	//   ....[56]....
        /*0370*/ 	.word	0xffffffff


	//   ....[57]....
        /*0374*/ 	.word	0xffffffff


	//   ....[58]....
        /*0378*/ 	.word	0xffffffff


	//   ....[59]....
        /*037c*/ 	.word	0xffffffff


	//   ....[60]....
        /*0380*/ 	.word	0xffffffff


	//   ....[61]....
        /*0384*/ 	.word	0xffffffff


	//   ....[62]....
        /*0388*/ 	.word	0xffffffff


	//   ....[63]....
        /*038c*/ 	.word	0xffffffff


	//   ....[64]....
        /*0390*/ 	.word	0xffffffff


	//   ....[65]....
        /*0394*/ 	.word	0xffffffff


	//   ....[66]....
        /*0398*/ 	.word	0xffffffff


	//   ....[67]....
        /*039c*/ 	.word	0xffffffff


	//   ....[68]....
        /*03a0*/ 	.word	0xffffffff


	//   ....[69]....
        /*03a4*/ 	.word	0xffffffff


	//   ....[70]....
        /*03a8*/ 	.word	0xffffffff


	//   ....[71]....
        /*03ac*/ 	.word	0xffffffff


	//   ....[72]....
        /*03b0*/ 	.word	0xffffffff


	//   ....[73]....
        /*03b4*/ 	.word	0xffffffff


	//   ....[74]....
        /*03b8*/ 	.word	0xffffffff


	//   ....[75]....
        /*03bc*/ 	.word	0xffffffff


	//   ....[76]....
        /*03c0*/ 	.word	0xffffffff


	//   ....[77]....
        /*03c4*/ 	.word	0xffffffff


	//   ....[78]....
        /*03c8*/ 	.word	0xffffffff


	//   ....[79]....
        /*03cc*/ 	.word	0xffffffff


	//   ....[80]....
        /*03d0*/ 	.word	0xffffffff


	//   ....[81]....
        /*03d4*/ 	.word	0xffffffff


	//   ....[82]....
        /*03d8*/ 	.word	0xffffffff


	//   ....[83]....
        /*03dc*/ 	.word	0xffffffff


	//   ....[84]....
        /*03e0*/ 	.word	0xffffffff


	//   ....[85]....
        /*03e4*/ 	.word	0xffffffff


	//   ....[86]....
        /*03e8*/ 	.word	0xffffffff


	//   ....[87]....
        /*03ec*/ 	.word	0xffffffff


	//   ....[88]....
        /*03f0*/ 	.word	0xffffffff


	//   ....[89]....
        /*03f4*/ 	.word	0xffffffff


	//   ....[90]....
        /*03f8*/ 	.word	0xffffffff


	//   ....[91]....
        /*03fc*/ 	.word	0xffffffff


	//   ....[92]....
        /*0400*/ 	.word	0xffffffff


	//   ....[93]....
        /*0404*/ 	.word	0xffffffff


	//   ....[94]....
        /*0408*/ 	.word	0xffffffff


	//   ....[95]....
        /*040c*/ 	.word	0xffffffff


	//   ....[96]....
        /*0410*/ 	.word	0xffffffff


	//   ....[97]....
        /*0414*/ 	.word	0xffffffff


	//   ....[98]....
        /*0418*/ 	.word	0xffffffff


	//   ....[99]....
        /*041c*/ 	.word	0xffffffff


	//   ....[100]....
        /*0420*/ 	.word	0xffffffff


	//   ....[101]....
        /*0424*/ 	.word	0xffffffff


	//   ....[102]....
        /*0428*/ 	.word	0xffffffff


	//   ....[103]....
        /*042c*/ 	.word	0xffffffff


	//   ....[104]....
        /*0430*/ 	.word	0xffffffff


	//   ....[105]....
        /*0434*/ 	.word	0xffffffff


	//   ....[106]....
        /*0438*/ 	.word	0xffffffff


	//   ....[107]....
        /*043c*/ 	.word	0xffffffff


	//   ....[108]....
        /*0440*/ 	.word	0xffffffff


	//   ....[109]....
        /*0444*/ 	.word	0xffffffff


	//   ....[110]....
        /*0448*/ 	.word	0xffffffff


	//   ....[111]....
        /*044c*/ 	.word	0xffffffff


	//   ....[112]....
        /*0450*/ 	.word	0xffffffff


	//   ....[113]....
        /*0454*/ 	.word	0xffffffff


	//   ....[114]....
        /*0458*/ 	.word	0xffffffff


	//   ....[115]....
        /*045c*/ 	.word	0xffffffff


	//   ....[116]....
        /*0460*/ 	.word	0xffffffff


	//   ....[117]....
        /*0464*/ 	.word	0xffffffff


	//   ....[118]....
        /*0468*/ 	.word	0xffffffff


	//   ....[119]....
        /*046c*/ 	.word	0xffffffff


	//   ....[120]....
        /*0470*/ 	.word	0xffffffff


	//   ....[121]....
        /*0474*/ 	.word	0xffffffff


	//   ....[122]....
        /*0478*/ 	.word	0xffffffff


	//   ....[123]....
        /*047c*/ 	.word	0xffffffff


	//   ....[124]....
        /*0480*/ 	.word	0xffffffff


	//   ....[125]....
        /*0484*/ 	.word	0xffffffff


	//   ....[126]....
        /*0488*/ 	.word	0xffffffff


	//   ....[127]....
        /*048c*/ 	.word	0xffffffff


	//   ....[128]....
        /*0490*/ 	.word	0xffffffff


	//   ....[129]....
        /*0494*/ 	.word	0xffffffff


	//   ....[130]....
        /*0498*/ 	.word	0xffffffff


	//   ....[131]....
        /*049c*/ 	.word	0xffffffff


	//   ....[132]....
        /*04a0*/ 	.word	0x0500000f


	//   ....[133]....
        /*04a4*/ 	.word	0x0500000f


	//   ....[134]....
        /*04a8*/ 	.word	0x0500000f


	//   ....[135]....
        /*04ac*/ 	.word	0x0500000f


	//   ....[136]....
        /*04b0*/ 	.word	0x0500000f


	//   ....[137]....
        /*04b4*/ 	.word	0x0500000f


	//   ....[138]....
        /*04b8*/ 	.word	0x0500000f


	//   ....[139]....
        /*04bc*/ 	.word	0x0500000f


	//   ....[140]....
        /*04c0*/ 	.word	0x0500000f


	//   ....[141]....
        /*04c4*/ 	.word	0x0500000f


	//   ....[142]....
        /*04c8*/ 	.word	0x0500000f


	//   ....[143]....
        /*04cc*/ 	.word	0x0500000f


	//   ....[144]....
        /*04d0*/ 	.word	0x0500000f


	//   ....[145]....
        /*04d4*/ 	.word	0x0500000f


	//   ....[146]....
        /*04d8*/ 	.word	0x0500000f


	//   ....[147]....
        /*04dc*/ 	.word	0x0500000f


	//   ....[148]....
        /*04e0*/ 	.word	0x0500000f


	//   ....[149]....
        /*04e4*/ 	.word	0x0500000f


	//----- nvinfo : EIATTR_COOP_GROUP_INSTR_OFFSETS
	.align		4
.L_521:
        /*04e8*/ 	.byte	0x04, 0x28
        /*04ea*/ 	.short	(.L_523 - .L_522)


	//   ....[0]....
.L_522:
        /*04ec*/ 	.word	0x00000070


	//   ....[1]....
        /*04f0*/ 	.word	0x00000140


	//   ....[2]....
        /*04f4*/ 	.word	0x00000190


	//   ....[3]....
        /*04f8*/ 	.word	0x000003c0


	//   ....[4]....
        /*04fc*/ 	.word	0x00000520


	//   ....[5]....
        /*0500*/ 	.word	0x00000640


	//   ....[6]....
        /*0504*/ 	.word	0x000007a0


	//   ....[7]....
        /*0508*/ 	.word	0x000016b0


	//   ....[8]....
        /*050c*/ 	.word	0x00002560


	//   ....[9]....
        /*0510*/ 	.word	0x000031a0


	//   ....[10]....
        /*0514*/ 	.word	0x000031f0


	//   ....[11]....
        /*0518*/ 	.word	0x00003200


	//   ....[12]....
        /*051c*/ 	.word	0x00003c50


	//   ....[13]....
        /*0520*/ 	.word	0x00003cc0


	//   ....[14]....
        /*0524*/ 	.word	0x000057d0


	//   ....[15]....
        /*0528*/ 	.word	0x00005fe0


	//   ....[16]....
        /*052c*/ 	.word	0x00006030


	//   ....[17]....
        /*0530*/ 	.word	0x00006050


	//   ....[18]....
        /*0534*/ 	.word	0x00006a20


	//   ....[19]....
        /*0538*/ 	.word	0x00006a80


	//   ....[20]....
        /*053c*/ 	.word	0x00009190


	//   ....[21]....
        /*0540*/ 	.word	0x000091b0


	//   ....[22]....
        /*0544*/ 	.word	0x000091e0


	//   ....[23]....
        /*0548*/ 	.word	0x000091f0


	//   ....[24]....
        /*054c*/ 	.word	0x0000ae40


	//   ....[25]....
        /*0550*/ 	.word	0x0000ae50


	//   ....[26]....
        /*0554*/ 	.word	0x0000ae80


	//   ....[27]....
        /*0558*/ 	.word	0x0000ae90


	//   ....[28]....
        /*055c*/ 	.word	0x0000c9d0


	//   ....[29]....
        /*0560*/ 	.word	0x0000ca00


	//   ....[30]....
        /*0564*/ 	.word	0x0000ca30


	//   ....[31]....
        /*0568*/ 	.word	0x0000ca60


	//   ....[32]....
        /*056c*/ 	.word	0x0000caa0


	//   ....[33]....
        /*0570*/ 	.word	0x0000cae0


	//   ....[34]....
        /*0574*/ 	.word	0x0000cb10


	//   ....[35]....
        /*0578*/ 	.word	0x0000cb40


	//   ....[36]....
        /*057c*/ 	.word	0x0000cb70


	//   ....[37]....
        /*0580*/ 	.word	0x0000cba0


	//   ....[38]....
        /*0584*/ 	.word	0x0000cbd0


	//   ....[39]....
        /*0588*/ 	.word	0x0000cc00


	//   ....[40]....
        /*058c*/ 	.word	0x0000cc30


	//   ....[41]....
        /*0590*/ 	.word	0x0000cc60


	//   ....[42]....
        /*0594*/ 	.word	0x0000cca0


	//   ....[43]....
        /*0598*/ 	.word	0x0000ccd0


	//   ....[44]....
        /*059c*/ 	.word	0x0000cd00


	//   ....[45]....
        /*05a0*/ 	.word	0x0000cd30


	//   ....[46]....
        /*05a4*/ 	.word	0x0000cd70


	//   ....[47]....
        /*05a8*/ 	.word	0x0000cdf0


	//   ....[48]....
        /*05ac*/ 	.word	0x0000ce20


	//   ....[49]....
        /*05b0*/ 	.word	0x0000ce60


	//   ....[50]....
        /*05b4*/ 	.word	0x0000ce90


	//   ....[51]....
        /*05b8*/ 	.word	0x0000cec0


	//   ....[52]....
        /*05bc*/ 	.word	0x0000cef0


	//   ....[53]....
        /*05c0*/ 	.word	0x0000cf20


	//   ....[54]....
        /*05c4*/ 	.word	0x0000cf50


	//   ....[55]....
        /*05c8*/ 	.word	0x0000cf90


	//   ....[56]....
        /*05cc*/ 	.word	0x0000cfc0


	//   ....[57]....
        /*05d0*/ 	.word	0x0000d000


	//   ....[58]....
        /*05d4*/ 	.word	0x0000d030


	//   ....[59]....
        /*05d8*/ 	.word	0x0000d060


	//   ....[60]....
        /*05dc*/ 	.word	0x0000d090


	//   ....[61]....
        /*05e0*/ 	.word	0x0000d0c0


	//   ....[62]....
        /*05e4*/ 	.word	0x0000d0f0


	//   ....[63]....
        /*05e8*/ 	.word	0x0000d130


	//   ....[64]....
        /*05ec*/ 	.word	0x0000d160


	//   ....[65]....
        /*05f0*/ 	.word	0x0000d1a0


	//   ....[66]....
        /*05f4*/ 	.word	0x0000d1d0


	//   ....[67]....
        /*05f8*/ 	.word	0x0000d200


	//   ....[68]....
        /*05fc*/ 	.word	0x0000d240


	//   ....[69]....
        /*0600*/ 	.word	0x0000d250


	//   ....[70]....
        /*0604*/ 	.word	0x0000d260


	//   ....[71]....
        /*0608*/ 	.word	0x0000d270


	//   ....[72]....
        /*060c*/ 	.word	0x0000d280


	//   ....[73]....
        /*0610*/ 	.word	0x0000d290


	//   ....[74]....
        /*0614*/ 	.word	0x0000d2a0


	//   ....[75]....
        /*0618*/ 	.word	0x0000d2b0


	//   ....[76]....
        /*061c*/ 	.word	0x0000d2c0


	//   ....[77]....
        /*0620*/ 	.word	0x0000d2d0


	//   ....[78]....
        /*0624*/ 	.word	0x0000d2e0


	//   ....[79]....
        /*0628*/ 	.word	0x0000d2f0


	//   ....[80]....
        /*062c*/ 	.word	0x0000d300


	//   ....[81]....
        /*0630*/ 	.word	0x0000d310


	//   ....[82]....
        /*0634*/ 	.word	0x0000d320


	//   ....[83]....
        /*0638*/ 	.word	0x0000d330


	//   ....[84]....
        /*063c*/ 	.word	0x0000d340


	//   ....[85]....
        /*0640*/ 	.word	0x0000d350


	//   ....[86]....
        /*0644*/ 	.word	0x0000d360


	//   ....[87]....
        /*0648*/ 	.word	0x0000d370


	//   ....[88]....
        /*064c*/ 	.word	0x0000d380


	//   ....[89]....
        /*0650*/ 	.word	0x0000d390


	//   ....[90]....
        /*0654*/ 	.word	0x0000d3a0


	//   ....[91]....
        /*0658*/ 	.word	0x0000d3b0


	//   ....[92]....
        /*065c*/ 	.word	0x0000d7d0


	//   ....[93]....
        /*0660*/ 	.word	0x0000d800


	//   ....[94]....
        /*0664*/ 	.word	0x0000d830


	//   ....[95]....
        /*0668*/ 	.word	0x0000d860


	//   ....[96]....
        /*066c*/ 	.word	0x0000ddd0


	//   ....[97]....
        /*0670*/ 	.word	0x0000ddf0


	//   ....[98]....
        /*0674*/ 	.word	0x0000df80


	//   ....[99]....
        /*0678*/ 	.word	0x0000dfa0


	//   ....[100]....
        /*067c*/ 	.word	0x0000e0e0


	//   ....[101]....
        /*0680*/ 	.word	0x0000e100


	//   ....[102]....
        /*0684*/ 	.word	0x0000e250


	//   ....[103]....
        /*0688*/ 	.word	0x0000e270


	//   ....[104]....
        /*068c*/ 	.word	0x0000e9f0


	//   ....[105]....
        /*0690*/ 	.word	0x0000ea10


	//   ....[106]....
        /*0694*/ 	.word	0x0000eb50


	//   ....[107]....
        /*0698*/ 	.word	0x0000eb70


	//   ....[108]....
        /*069c*/ 	.word	0x0000ecb0


	//   ....[109]....
        /*06a0*/ 	.word	0x0000ecd0


	//   ....[110]....
        /*06a4*/ 	.word	0x0000ee20


	//   ....[111]....
        /*06a8*/ 	.word	0x0000ee40


	//   ....[112]....
        /*06ac*/ 	.word	0x0000f020


	//   ....[113]....
        /*06b0*/ 	.word	0x00010110


	//   ....[114]....
        /*06b4*/ 	.word	0x00010d30


	//   ....[115]....
        /*06b8*/ 	.word	0x00010d50


	//   ....[116]....
        /*06bc*/ 	.word	0x00010d90


	//   ....[117]....
        /*06c0*/ 	.word	0x00010dd0


	//   ....[118]....
        /*06c4*/ 	.word	0x00010ee0


	//   ....[119]....
        /*06c8*/ 	.word	0x00010ef0


	//   ....[120]....
        /*06cc*/ 	.word	0x00010f90


	//   ....[121]....
        /*06d0*/ 	.word	0x00010fa0


	//   ....[122]....
        /*06d4*/ 	.word	0x00011040


	//   ....[123]....
        /*06d8*/ 	.word	0x00011050


	//   ....[124]....
        /*06dc*/ 	.word	0x000110f0


	//   ....[125]....
        /*06e0*/ 	.word	0x00011100


	//   ....[126]....
        /*06e4*/ 	.word	0x00011140


	//   ....[127]....
        /*06e8*/ 	.word	0x000111a0


	//   ....[128]....
        /*06ec*/ 	.word	0x000111b0


	//   ....[129]....
        /*06f0*/ 	.word	0x000111c0


	//   ....[130]....
        /*06f4*/ 	.word	0x000138d0


	//   ....[131]....
        /*06f8*/ 	.word	0x00013a70


	//   ....[132]....
        /*06fc*/ 	.word	0x00014070


	//   ....[133]....
        /*0700*/ 	.word	0x00014240


	//   ....[134]....
        /*0704*/ 	.word	0x000142b0


	//   ....[135]....
        /*0708*/ 	.word	0x00014340


	//   ....[136]....
        /*070c*/ 	.word	0x000143e0


	//   ....[137]....
        /*0710*/ 	.word	0x000144a0


	//   ....[138]....
        /*0714*/ 	.word	0x000145c0


	//   ....[139]....
        /*0718*/ 	.word	0x00014620


	//   ....[140]....
        /*071c*/ 	.word	0x00014730


	//   ....[141]....
        /*0720*/ 	.word	0x00014790


	//   ....[142]....
        /*0724*/ 	.word	0x000148a0


	//   ....[143]....
        /*0728*/ 	.word	0x00014900


	//   ....[144]....
        /*072c*/ 	.word	0x00014a00


	//   ....[145]....
        /*0730*/ 	.word	0x00014a60


	//   ....[146]....
        /*0734*/ 	.word	0x00014b60


	//   ....[147]....
        /*0738*/ 	.word	0x00014bc0


	//   ....[148]....
        /*073c*/ 	.word	0x00014c60


	//   ....[149]....
        /*0740*/ 	.word	0x00015000


	//----- nvinfo : EIATTR_REG_RECONFIG
	.align		4
.L_523:
        /*0744*/ 	.byte	0x01, 0x54
	.zero		2


	//----- nvinfo : EIATTR_SYSCALL_OFFSETS
	.align		4
        /*0748*/ 	.byte	0x04, 0x46
        /*074a*/ 	.short	(.L_525 - .L_524)


	//   ....[0]....
.L_524:
        /*074c*/ 	.word	0x00001890


	//   ....[1]....
        /*0750*/ 	.word	0x0000fb20


	//   ....[2]....
        /*0754*/ 	.word	0x0000fcb0


	//   ....[3]....
        /*0758*/ 	.word	0x0000fe10


	//   ....[4]....
        /*075c*/ 	.word	0x0000ff60


	//   ....[5]....
        /*0760*/ 	.word	0x00010920


	//----- nvinfo : EIATTR_MBARRIER_INSTR_OFFSETS
	.align		4
.L_525:
        /*0764*/ 	.byte	0x04, 0x39
        /*0766*/ 	.short	(.L_527 - .L_526)


	//   ....[0]....
.L_526:
        /*0768*/ 	.word	0x00000270
        /*076c*/ 	.word	0x000000ff
        /*0770*/ 	.word	0x00038800
        /*0774*/ 	.short	0x0100
        /*0776*/ 	.byte	0x08
	.zero		1


	//   ....[1]....
        /*0778*/ 	.word	0x00000280
        /*077c*/ 	.word	0x000000ff
        /*0780*/ 	.word	0x00038820
        /*0784*/ 	.short	0x0100
        /*0786*/ 	.byte	0x08
	.zero		1


	//   ....[2]....
        /*0788*/ 	.word	0x00000370
        /*078c*/ 	.word	0x000000ff
        /*0790*/ 	.word	0x00038830
        /*0794*/ 	.short	0x0100
        /*0796*/ 	.byte	0x08
	.zero		1


	//   ....[3]....
        /*0798*/ 	.word	0x00000380
        /*079c*/ 	.word	0x000000ff
        /*07a0*/ 	.word	0x00038840
        /*07a4*/ 	.short	0x0100
        /*07a6*/ 	.byte	0x08
	.zero		1


	//   ....[4]....
        /*07a8*/ 	.word	0x00000390
        /*07ac*/ 	.word	0x000000ff
        /*07b0*/ 	.word	0x00038838
        /*07b4*/ 	.short	0x0100
        /*07b6*/ 	.byte	0x08
	.zero		1


	//   ....[5]....
        /*07b8*/ 	.word	0x000003a0
        /*07bc*/ 	.word	0x000000ff
        /*07c0*/ 	.word	0x00038848
        /*07c4*/ 	.short	0x0100
        /*07c6*/ 	.byte	0x08
	.zero		1


	//   ....[6]....
        /*07c8*/ 	.word	0x000004d0
        /*07cc*/ 	.word	0x000000ff
        /*07d0*/ 	.word	0x00038850
        /*07d4*/ 	.short	0x0100
        /*07d6*/ 	.byte	0x08
	.zero		1


	//   ....[7]....
        /*07d8*/ 	.word	0x000004e0
        /*07dc*/ 	.word	0x000000ff
        /*07e0*/ 	.word	0x00038860
        /*07e4*/ 	.short	0x0100
        /*07e6*/ 	.byte	0x08
	.zero		1


	//   ....[8]....
        /*07e8*/ 	.word	0x000004f0
        /*07ec*/ 	.word	0x000000ff
        /*07f0*/ 	.word	0x00038858
        /*07f4*/ 	.short	0x0100
        /*07f6*/ 	.byte	0x08
	.zero		1


	//   ....[9]....
        /*07f8*/ 	.word	0x00000500
        /*07fc*/ 	.word	0x000000ff
        /*0800*/ 	.word	0x00038868
        /*0804*/ 	.short	0x0100
        /*0806*/ 	.byte	0x08
	.zero		1


	//   ....[10]....
        /*0808*/ 	.word	0x000005f0
        /*080c*/ 	.word	0x000000ff
        /*0810*/ 	.word	0x00038870
        /*0814*/ 	.short	0x0100
        /*0816*/ 	.byte	0x06
	.zero		1


	//   ....[11]....
        /*0818*/ 	.word	0x00000600
        /*081c*/ 	.word	0x000000ff
        /*0820*/ 	.word	0x00038880
        /*0824*/ 	.short	0x0100
        /*0826*/ 	.byte	0x06
	.zero		1


	//   ....[12]....
        /*0828*/ 	.word	0x00000610
        /*082c*/ 	.word	0x000000ff
        /*0830*/ 	.word	0x00038878
        /*0834*/ 	.short	0x0100
        /*0836*/ 	.byte	0x06
	.zero		1


	//   ....[13]....
        /*0838*/ 	.word	0x00000620
        /*083c*/ 	.word	0x000000ff
        /*0840*/ 	.word	0x00038888
        /*0844*/ 	.short	0x0100
        /*0846*/ 	.byte	0x06
	.zero		1


	//   ....[14]....
        /*0848*/ 	.word	0x00000750
        /*084c*/ 	.word	0x000000ff
        /*0850*/ 	.word	0x00038890
        /*0854*/ 	.short	0x0100
        /*0856*/ 	.byte	0x08
	.zero		1


	//   ....[15]....
        /*0858*/ 	.word	0x00000760
        /*085c*/ 	.word	0x000000ff
        /*0860*/ 	.word	0x000388a0
        /*0864*/ 	.short	0x0100
        /*0866*/ 	.byte	0x08
	.zero		1


	//   ....[16]....
        /*0868*/ 	.word	0x00000770
        /*086c*/ 	.word	0x000000ff
        /*0870*/ 	.word	0x00038898
        /*0874*/ 	.short	0x0100
        /*0876*/ 	.byte	0x08
	.zero		1


	//   ....[17]....
        /*0878*/ 	.word	0x00000780
        /*087c*/ 	.word	0x000000ff
        /*0880*/ 	.word	0x000388a8
        /*0884*/ 	.short	0x0100
        /*0886*/ 	.byte	0x08
	.zero		1


	//   ....[18]....
        /*0888*/ 	.word	0x000008b0
        /*088c*/ 	.word	0x000000ff
        /*0890*/ 	.word	0x000388b0
        /*0894*/ 	.short	0x0100
        /*0896*/ 	.byte	0x08
	.zero		1


	//   ....[19]....
        /*0898*/ 	.word	0x000008c0
        /*089c*/ 	.word	0x000000ff
        /*08a0*/ 	.word	0x000388c0
        /*08a4*/ 	.short	0x0100
        /*08a6*/ 	.byte	0x08
	.zero		1


	//   ....[20]....
        /*08a8*/ 	.word	0x000008d0
        /*08ac*/ 	.word	0x000000ff
        /*08b0*/ 	.word	0x000388b8
        /*08b4*/ 	.short	0x0100
        /*08b6*/ 	.byte	0x08
	.zero		1


	//   ....[21]....
        /*08b8*/ 	.word	0x000008e0
        /*08bc*/ 	.word	0x000000ff
        /*08c0*/ 	.word	0x000388c8
        /*08c4*/ 	.short	0x0100
        /*08c6*/ 	.byte	0x08
	.zero		1


	//   ....[22]....
        /*08c8*/ 	.word	0x00001be0
        /*08cc*/ 	.word	0x000000ff
        /*08d0*/ 	.word	0x00038800
        /*08d4*/ 	.short	0x010a
        /*08d6*/ 	.byte	0x29
	.zero		1


	//   ....[23]....
        /*08d8*/ 	.word	0x00001c80
        /*08dc*/ 	.word	0x00000002
        /*08e0*/ 	.word	0x00038830
        /*08e4*/ 	.short	0x010a
        /*08e6*/ 	.byte	0x3f
	.zero		1


	//   ....[24]....
        /*08e8*/ 	.word	0x00001ce0
        /*08ec*/ 	.word	0x00000002
        /*08f0*/ 	.word	0x00038830
        /*08f4*/ 	.short	0x010a
        /*08f6*/ 	.byte	0x3f
	.zero		1


	//   ....[25]....
        /*08f8*/ 	.word	0x00002a70
        /*08fc*/ 	.word	0x00000002
        /*0900*/ 	.word	0x00000000
        /*0904*/ 	.short	0x0101
        /*0906*/ 	.byte	0x3f
	.zero		1


	//   ....[26]....
        /*0908*/ 	.word	0x00004bb0
        /*090c*/ 	.word	0x000000ff
        /*0910*/ 	.word	0x00038830
        /*0914*/ 	.short	0x010a
        /*0916*/ 	.byte	0x06
	.zero		1


	//   ....[27]....
        /*0918*/ 	.word	0x00004bf0
        /*091c*/ 	.word	0x000000ff
        /*0920*/ 	.word	0x00038830
        /*0924*/ 	.short	0x010a
        /*0926*/ 	.byte	0x06
	.zero		1


	//   ....[28]....
        /*0928*/ 	.word	0x00004f60
        /*092c*/ 	.word	0x000000ff
        /*0930*/ 	.word	0x00038850
        /*0934*/ 	.short	0x010a
        /*0936*/ 	.byte	0x06
	.zero		1


	//   ....[29]....
        /*0938*/ 	.word	0x00004fa0
        /*093c*/ 	.word	0x000000ff
        /*0940*/ 	.word	0x00038850
        /*0944*/ 	.short	0x010a
        /*0946*/ 	.byte	0x06
	.zero		1


	//   ....[30]....
        /*0948*/ 	.word	0x00007390
        /*094c*/ 	.word	0x00000003
        /*0950*/ 	.word	0x00000000
        /*0954*/ 	.short	0x0101
        /*0956*/ 	.byte	0x3f
	.zero		1


	//   ....[31]....
        /*0958*/ 	.word	0x000075d0
        /*095c*/ 	.word	0x000000ff
        /*0960*/ 	.word	0x00000000
        /*0964*/ 	.short	0x0101
        /*0966*/ 	.byte	0x07
	.zero		1


	//   ....[32]....
        /*0968*/ 	.word	0x00008090
        /*096c*/ 	.word	0x000000ff
        /*0970*/ 	.word	0x00038830
        /*0974*/ 	.short	0x010a
        /*0976*/ 	.byte	0x06
	.zero		1


	//   ....[33]....
        /*0978*/ 	.word	0x000080d0
        /*097c*/ 	.word	0x000000ff
        /*0980*/ 	.word	0x00038830
        /*0984*/ 	.short	0x010a
        /*0986*/ 	.byte	0x06
	.zero		1


	//   ....[34]....
        /*0988*/ 	.word	0x00008410
        /*098c*/ 	.word	0x000000ff
        /*0990*/ 	.word	0x00038850
        /*0994*/ 	.short	0x010a
        /*0996*/ 	.byte	0x06
	.zero		1


	//   ....[35]....
        /*0998*/ 	.word	0x00008450
        /*099c*/ 	.word	0x000000ff
        /*09a0*/ 	.word	0x00038850
        /*09a4*/ 	.short	0x010a
        /*09a6*/ 	.byte	0x06
	.zero		1


	//   ....[36]....
        /*09a8*/ 	.word	0x00009e10
        /*09ac*/ 	.word	0x00000002
        /*09b0*/ 	.word	0x00000000
        /*09b4*/ 	.short	0x0101
        /*09b6*/ 	.byte	0x3f
	.zero		1


	//   ....[37]....
        /*09b8*/ 	.word	0x0000a100
        /*09bc*/ 	.word	0x000000ff
        /*09c0*/ 	.word	0x00000000
        /*09c4*/ 	.short	0x0101
        /*09c6*/ 	.byte	0x07
	.zero		1


	//   ....[38]....
        /*09c8*/ 	.word	0x0000ab00
        /*09cc*/ 	.word	0x000000ff
        /*09d0*/ 	.word	0x00038850
        /*09d4*/ 	.short	0x010a
        /*09d6*/ 	.byte	0x0b
	.zero		1


	//   ....[39]....
        /*09d8*/ 	.word	0x0000ab40
        /*09dc*/ 	.word	0x000000ff
        /*09e0*/ 	.word	0x00038850
        /*09e4*/ 	.short	0x010a
        /*09e6*/ 	.byte	0x0b
	.zero		1


	//   ....[40]....
        /*09e8*/ 	.word	0x0000b4e0
        /*09ec*/ 	.word	0x000000ff
        /*09f0*/ 	.word	0x00000000
        /*09f4*/ 	.short	0x0101
        /*09f6*/ 	.byte	0x04
	.zero		1


	//   ....[41]....
        /*09f8*/ 	.word	0x0000ddc0
        /*09fc*/ 	.word	0x00000003
        /*0a00*/ 	.word	0x00000000
        /*0a04*/ 	.short	0x0101
        /*0a06*/ 	.byte	0x3f
	.zero		1


	//   ....[42]....
        /*0a08*/ 	.word	0x00010390
        /*0a0c*/ 	.word	0x00000004
        /*0a10*/ 	.word	0x00038880
        /*0a14*/ 	.short	0x010a
        /*0a16*/ 	.byte	0x3f
	.zero		1


	//   ....[43]....
        /*0a18*/ 	.word	0x00010590
        /*0a1c*/ 	.word	0x00000004
        /*0a20*/ 	.word	0x00038840
        /*0a24*/ 	.short	0x010a
        /*0a26*/ 	.byte	0x3f
	.zero		1


	//   ....[44]....
        /*0a28*/ 	.word	0x00011300
        /*0a2c*/ 	.word	0x00000011
        /*0a30*/ 	.word	0x00038800
        /*0a34*/ 	.short	0x0107
        /*0a36*/ 	.byte	0x3f
	.zero		1


	//   ....[45]....
        /*0a38*/ 	.word	0x00011400
        /*0a3c*/ 	.word	0x00000011
        /*0a40*/ 	.word	0x00038800
        /*0a44*/ 	.short	0x0101
        /*0a46*/ 	.byte	0x3f
	.zero		1


	//   ....[46]....
        /*0a48*/ 	.word	0x00011420
        /*0a4c*/ 	.word	0x00000011
        /*0a50*/ 	.word	0x00038820
        /*0a54*/ 	.short	0x010a
        /*0a56*/ 	.byte	0x3f
	.zero		1


	//   ....[47]....
        /*0a58*/ 	.word	0x00011730
        /*0a5c*/ 	.word	0x00000006
        /*0a60*/ 	.word	0x00038880
        /*0a64*/ 	.short	0x010a
        /*0a66*/ 	.byte	0x3f
	.zero		1


	//   ....[48]....
        /*0a68*/ 	.word	0x00011a80
        /*0a6c*/ 	.word	0x00000006
        /*0a70*/ 	.word	0x00038840
        /*0a74*/ 	.short	0x010a
        /*0a76*/ 	.byte	0x3f
	.zero		1


	//   ....[49]....
        /*0a78*/ 	.word	0x00011e40
        /*0a7c*/ 	.word	0x00000013
        /*0a80*/ 	.word	0x00038870
        /*0a84*/ 	.short	0x010a
        /*0a86*/ 	.byte	0x3f
	.zero		1


	//   ....[50]....
        /*0a88*/ 	.word	0x00011eb0
        /*0a8c*/ 	.word	0x00000013
        /*0a90*/ 	.word	0x00038860
        /*0a94*/ 	.short	0x010a
        /*0a96*/ 	.byte	0x3f
	.zero		1


	//   ....[51]....
        /*0a98*/ 	.word	0x00012940
        /*0a9c*/ 	.word	0x00000013
        /*0aa0*/ 	.word	0x00038850
        /*0aa4*/ 	.short	0x0101
        /*0aa6*/ 	.byte	0x3f
	.zero		1


	//   ....[52]....
        /*0aa8*/ 	.word	0x000129c0
        /*0aac*/ 	.word	0x00000013
        /*0ab0*/ 	.word	0x00000000
        /*0ab4*/ 	.short	0x0101
        /*0ab6*/ 	.byte	0x3f
	.zero		1


	//   ....[53]....
        /*0ab8*/ 	.word	0x00012bf0
        /*0abc*/ 	.word	0x00000002
        /*0ac0*/ 	.word	0x00038870
        /*0ac4*/ 	.short	0x010a
        /*0ac6*/ 	.byte	0x3f
	.zero		1


	//   ....[54]....
        /*0ac8*/ 	.word	0x00012c60
        /*0acc*/ 	.word	0x00000002
        /*0ad0*/ 	.word	0x00038860
        /*0ad4*/ 	.short	0x010a
        /*0ad6*/ 	.byte	0x3f
	.zero		1


	//   ....[55]....
        /*0ad8*/ 	.word	0x000136f0
        /*0adc*/ 	.word	0x00000002
        /*0ae0*/ 	.word	0x00038850
        /*0ae4*/ 	.short	0x0101
        /*0ae6*/ 	.byte	0x3f
	.zero		1


	//   ....[56]....
        /*0ae8*/ 	.word	0x00013770
        /*0aec*/ 	.word	0x00000002
        /*0af0*/ 	.word	0x00000000
        /*0af4*/ 	.short	0x0101
        /*0af6*/ 	.byte	0x3f
	.zero		1


	//   ....[57]....
        /*0af8*/ 	.word	0x000139f0
        /*0afc*/ 	.word	0x00000000
        /*0b00*/ 	.word	0x00038820
        /*0b04*/ 	.short	0x010a
        /*0b06*/ 	.byte	0x3f
	.zero		1


	//   ....[58]....
        /*0b08*/ 	.word	0x00013bb0
        /*0b0c*/ 	.word	0x00000006
        /*0b10*/ 	.word	0x00000000
        /*0b14*/ 	.short	0x010a
        /*0b16*/ 	.byte	0x3f
	.zero		1


	//   ....[59]....
        /*0b18*/ 	.word	0x00013c20
        /*0b1c*/ 	.word	0x00000007
        /*0b20*/ 	.word	0x00000000
        /*0b24*/ 	.short	0x010a
        /*0b26*/ 	.byte	0x3f
	.zero		1


	//   ....[60]....
        /*0b28*/ 	.word	0x00013c80
        /*0b2c*/ 	.word	0x00000004
        /*0b30*/ 	.word	0x00038860
        /*0b34*/ 	.short	0x010a
        /*0b36*/ 	.byte	0x3f
	.zero		1


	//   ....[61]....
        /*0b38*/ 	.word	0x00013cd0
        /*0b3c*/ 	.word	0x00000003
        /*0b40*/ 	.word	0x00038860
        /*0b44*/ 	.short	0x010a
        /*0b46*/ 	.byte	0x3f
	.zero		1


	//   ....[62]....
        /*0b48*/ 	.word	0x00013d10
        /*0b4c*/ 	.word	0x00000004
        /*0b50*/ 	.word	0x00038880
        /*0b54*/ 	.short	0x010a
        /*0b56*/ 	.byte	0x3f
	.zero		1


	//   ....[63]....
        /*0b58*/ 	.word	0x00013d30
        /*0b5c*/ 	.word	0x00000003
        /*0b60*/ 	.word	0x00038880
        /*0b64*/ 	.short	0x010a
        /*0b66*/ 	.byte	0x3f
	.zero		1


	//   ....[64]....
        /*0b68*/ 	.word	0x00013da0
        /*0b6c*/ 	.word	0x00000003
        /*0b70*/ 	.word	0x00038800
        /*0b74*/ 	.short	0x010a
        /*0b76*/ 	.byte	0x3f
	.zero		1


	//   ....[65]....
        /*0b78*/ 	.word	0x00013df0
        /*0b7c*/ 	.word	0x00000002
        /*0b80*/ 	.word	0x00038830
        /*0b84*/ 	.short	0x010a
        /*0b86*/ 	.byte	0x3f
	.zero		1


	//   ....[66]....
        /*0b88*/ 	.word	0x00013e50
        /*0b8c*/ 	.word	0x00000007
        /*0b90*/ 	.word	0x00038830
        /*0b94*/ 	.short	0x010a
        /*0b96*/ 	.byte	0x3f
	.zero		1


	//   ....[67]....
        /*0b98*/ 	.word	0x00013eb0
        /*0b9c*/ 	.word	0x00000007
        /*0ba0*/ 	.word	0x00038850
        /*0ba4*/ 	.short	0x010a
        /*0ba6*/ 	.byte	0x3f
	.zero		1


	//   ....[68]....
        /*0ba8*/ 	.word	0x00013f10
        /*0bac*/ 	.word	0x00000007
        /*0bb0*/ 	.word	0x00038830
        /*0bb4*/ 	.short	0x010a
        /*0bb6*/ 	.byte	0x3f
	.zero		1


	//   ....[69]....
        /*0bb8*/ 	.word	0x00013f70
        /*0bbc*/ 	.word	0x00000007
        /*0bc0*/ 	.word	0x00038850
        /*0bc4*/ 	.short	0x010a
        /*0bc6*/ 	.byte	0x3f
	.zero		1


	//   ....[70]....
        /*0bc8*/ 	.word	0x00013fd0
        /*0bcc*/ 	.word	0x00000005
        /*0bd0*/ 	.word	0x00038850
        /*0bd4*/ 	.short	0x010a
        /*0bd6*/ 	.byte	0x3f
	.zero		1


	//   ....[71]....
        /*0bd8*/ 	.word	0x00014120
        /*0bdc*/ 	.word	0x00000004
        /*0be0*/ 	.word	0x00038880
        /*0be4*/ 	.short	0x010a
        /*0be6*/ 	.byte	0x3f
	.zero		1


	//   ....[72]....
        /*0be8*/ 	.word	0x00014170
        /*0bec*/ 	.word	0x00000004
        /*0bf0*/ 	.word	0x00038840
        /*0bf4*/ 	.short	0x010a
        /*0bf6*/ 	.byte	0x3f
	.zero		1


	//   ....[73]....
        /*0bf8*/ 	.word	0x00014cf0
        /*0bfc*/ 	.word	0x00000011
        /*0c00*/ 	.word	0x00038820
        /*0c04*/ 	.short	0x010a
        /*0c06*/ 	.byte	0x3f
	.zero		1


	//   ....[74]....
        /*0c08*/ 	.word	0x00014d40
        /*0c0c*/ 	.word	0x00000006
        /*0c10*/ 	.word	0x00038880
        /*0c14*/ 	.short	0x010a
        /*0c16*/ 	.byte	0x3f
	.zero		1


	//   ....[75]....
        /*0c18*/ 	.word	0x00014d90
        /*0c1c*/ 	.word	0x00000006
        /*0c20*/ 	.word	0x00038840
        /*0c24*/ 	.short	0x010a
        /*0c26*/ 	.byte	0x3f
	.zero		1


	//   ....[76]....
        /*0c28*/ 	.word	0x00014de0
        /*0c2c*/ 	.word	0x00000013
        /*0c30*/ 	.word	0x00038870
        /*0c34*/ 	.short	0x010a
        /*0c36*/ 	.byte	0x3f
	.zero		1


	//   ....[77]....
        /*0c38*/ 	.word	0x00014e30
        /*0c3c*/ 	.word	0x00000013
        /*0c40*/ 	.word	0x00038860
        /*0c44*/ 	.short	0x010a
        /*0c46*/ 	.byte	0x3f
	.zero		1


	//   ....[78]....
        /*0c48*/ 	.word	0x00014e80
        /*0c4c*/ 	.word	0x00000002
        /*0c50*/ 	.word	0x00038870
        /*0c54*/ 	.short	0x010a
        /*0c56*/ 	.byte	0x3f
	.zero		1


	//   ....[79]....
        /*0c58*/ 	.word	0x00014ed0
        /*0c5c*/ 	.word	0x00000002
        /*0c60*/ 	.word	0x00038860
        /*0c64*/ 	.short	0x010a
        /*0c66*/ 	.byte	0x3f
	.zero		1


	//   ....[80]....
        /*0c68*/ 	.word	0x00014f20
        /*0c6c*/ 	.word	0x00000000
        /*0c70*/ 	.word	0x00038820
        /*0c74*/ 	.short	0x010a
        /*0c76*/ 	.byte	0x3f
	.zero		1


	//   ....[81]....
        /*0c78*/ 	.word	0x000150c0
        /*0c7c*/ 	.word	0x00000006
        /*0c80*/ 	.word	0x00000000
        /*0c84*/ 	.short	0x010a
        /*0c86*/ 	.byte	0x3f
	.zero		1


	//   ....[82]....
        /*0c88*/ 	.word	0x00015110
        /*0c8c*/ 	.word	0x00000007
        /*0c90*/ 	.word	0x00000000
        /*0c94*/ 	.short	0x010a
        /*0c96*/ 	.byte	0x3f
	.zero		1


	//   ....[83]....
        /*0c98*/ 	.word	0x00015160
        /*0c9c*/ 	.word	0x00000004
        /*0ca0*/ 	.word	0x00038860
        /*0ca4*/ 	.short	0x010a
        /*0ca6*/ 	.byte	0x3f
	.zero		1


	//   ....[84]....
        /*0ca8*/ 	.word	0x000151b0
        /*0cac*/ 	.word	0x00000003
        /*0cb0*/ 	.word	0x00038860
        /*0cb4*/ 	.short	0x010a
        /*0cb6*/ 	.byte	0x3f
	.zero		1


	//   ....[85]....
        /*0cb8*/ 	.word	0x00015200
        /*0cbc*/ 	.word	0x00000004
        /*0cc0*/ 	.word	0x00038880
        /*0cc4*/ 	.short	0x010a
        /*0cc6*/ 	.byte	0x3f
	.zero		1


	//----- nvinfo : EIATTR_NUM_MBARRIERS
	.align		4
.L_527:
        /*0cc8*/ 	.byte	0x03, 0x38
        /*0cca*/ 	.short	0x0016


	//----- nvinfo : EIATTR_EXIT_INSTR_OFFSETS
	.align		4
        /*0ccc*/ 	.byte	0x04, 0x1c
        /*0cce*/ 	.short	(.L_529 - .L_528)


	//   ....[0]....
.L_528:
        /*0cd0*/ 	.word	0x00000a40


	//   ....[1]....
        /*0cd4*/ 	.word	0x0000efc0


	//   ....[2]....
        /*0cd8*/ 	.word	0x00013d80


	//----- nvinfo : EIATTR_MAX_THREADS
	.align		4
.L_529:
        /*0cdc*/ 	.byte	0x04, 0x05
        /*0cde*/ 	.short	(.L_531 - .L_530)
.L_530:
        /*0ce0*/ 	.word	0x00000180
        /*0ce4*/ 	.word	0x00000001
        /*0ce8*/ 	.word	0x00000001


	//----- nvinfo : EIATTR_CRS_STACK_SIZE
	.align		4
.L_531:
        /*0cec*/ 	.byte	0x04, 0x1e
        /*0cee*/ 	.short	(.L_533 - .L_532)
.L_532:
        /*0cf0*/ 	.word	0x00000000


	//----- nvinfo : EIATTR_CBANK_PARAM_SIZE
	.align		4
.L_533:
        /*0cf4*/ 	.byte	0x03, 0x19
        /*0cf6*/ 	.short	0x0af0


	//----- nvinfo : EIATTR_PARAM_CBANK
	.align		4
        /*0cf8*/ 	.byte	0x04, 0x0a
        /*0cfa*/ 	.short	(.L_535 - .L_534)
	.align		4
.L_534:
        /*0cfc*/ 	.word	index@(.nv.constant0._ZN7cutlass13device_kernelIN5flash11enable_sm90INS1_16FlashAttnFwdSm90INS1_25CollectiveMainloopFwdSm90ILi2EN4cute5tupleIJNS5_1CILi1EEES8_S8_EEENS6_IJNS7_ILi128EEESA_NS7_ILi256EEEEEELi256ENS_12float_e4m3_tEfNS_4arch4Sm90ELb1ELb0ELb1ELb0ELb0ELb0ELb0ELb1ELb1ELb1ELb0ELb0EEENS1_21CollectiveEpilogueFwdINS6_IJSA_SB_SA_EEES9_NS_10bfloat16_tESF_Li256ELb0ELb1ELb0ELb1EEENS1_30DynamicPersistentTileSchedulerILi256ELi128ELb0ELb1ELb1EEEEEEEEEvNT_6ParamsE)
        /*0d00*/ 	.short	0x0210
        /*0d02*/ 	.short	0x0af0


	//----- nvinfo : EIATTR_SW_WAR
	.align		4
.L_535:
        /*0d04*/ 	.byte	0x04, 0x36
        /*0d06*/ 	.short	(.L_537 - .L_536)
.L_536:
        /*0d08*/ 	.word	0x00000008
.L_537:


//--------------------- .nv.info._ZN7cutlass13device_kernelIN5flash11enable_sm90INS1_16FlashAttnFwdSm90INS1_25CollectiveMainloopFwdSm90ILi2EN4cute5tupleIJNS5_1CILi1EEES8_S8_EEENS6_IJNS7_ILi128EEESA_NS7_ILi256EEEEEELi256ENS_12float_e4m3_tEfNS_4arch4Sm90ELb1ELb0ELb1ELb1ELb0ELb0ELb0ELb1ELb1ELb1ELb0ELb0EEENS1_21CollectiveEpilogueFwdINS6_IJSA_SB_SA_EEES9_NS_10bfloat16_tESF_Li256ELb1ELb1ELb0ELb1EEENS1_36VarlenDynamicPersistentTileSchedulerILi128ELi128ELi256ELi128ELb0ELb1ELb1ELb1ELb1ELb1EEEEEEEEEvNT_6ParamsE --------------------------
	.section	.nv.info._ZN7cutlass13device_kernelIN5flash11enable_sm90INS1_16FlashAttnFwdSm90INS1_25CollectiveMainloopFwdSm90ILi2EN4cute5tupleIJNS5_1CILi1EEES8_S8_EEENS6_IJNS7_ILi128EEESA_NS7_ILi256EEEEEELi256ENS_12float_e4m3_tEfNS_4arch4Sm90ELb1ELb0ELb1ELb1ELb0ELb0ELb0ELb1ELb1ELb1ELb0ELb0EEENS1_21CollectiveEpilogueFwdINS6_IJSA_SB_SA_EEES9_NS_10bfloat16_tESF_Li256ELb1ELb1ELb0ELb1EEENS1_36VarlenDynamicPersistentTileSchedulerILi128ELi128ELi256ELi128ELb0ELb1ELb1ELb1ELb1ELb1EEEEEEEEEvNT_6ParamsE,"",@"SHT_CUDA_INFO"
	.sectionflags	@""
	.align	4


	//----- nvinfo : EIATTR_CUDA_API_VERSION
	.align		4
        /*0000*/ 	.byte	0x04, 0x37
        /*0002*/ 	.short	(.L_539 - .L_538)
.L_538:
        /*0004*/ 	.word	0x00000082


	//----- nvinfo : EIATTR_KPARAM_INFO
	.align		4
.L_539:
        /*0008*/ 	.byte	0x04, 0x17
        /*000a*/ 	.short	(.L_541 - .L_540)
.L_540:
        /*000c*/ 	.word	0x00000000
        /*0010*/ 	.short	0x0000
        /*0012*/ 	.short	0x0070
        /*0014*/ 	.byte	0x00, 0xf0, 0x01, 0x2a


	//----- nvinfo : EIATTR_SPARSE_MMA_MASK
	.align		4
.L_541:
        /*0018*/ 	.byte	0x03, 0x50
        /*001a*/ 	.short	0x0000


	//----- nvinfo : EIATTR_MAXREG_COUNT
	.align		4
        /*001c*/ 	.byte	0x03, 0x1b
        /*001e*/ 	.short	0x00a8


	//----- nvinfo : EIATTR_NUM_BARRIERS
	.align		4
        /*0020*/ 	.byte	0x02, 0x4c
        /*0022*/ 	.byte	0x10
	.zero		1


	//----- nvinfo : EIATTR_EXTERNS
	.align		4
        /*0024*/ 	.byte	0x04, 0x0f
        /*0026*/ 	.short	(.L_543 - .L_542)


	//   ....[0]....
	.align		4
.L_542:
        /*0028*/ 	.word	index@(__assertfail)


	//----- nvinfo : EIATTR_ANNOTATIONS
	.align		4
.L_543:
        /*002c*/ 	.byte	0x04, 0x55
        /*002e*/ 	.short	(.L_545 - .L_544)


	//   ....[0]....
.L_544:
        /* <DEDUP_REMOVED lines=46> */


	//----- nvinfo : EIATTR_MERCURY_ISA_VERSION
	.align		4
.L_545:
        /*02f8*/ 	.byte	0x03, 0x5f
        /*02fa*/ 	.short	0x0101


	//----- nvinfo : EIATTR_UNUSED_LOAD_BYTE_OFFSET
	.align		4
        /*02fc*/ 	.byte	0x04, 0x44
        /*02fe*/ 	.short	(.L_547 - .L_546)


	//   ....[0]....
.L_546:
        /*0300*/ 	.word	0x00000a40
        /*0304*/ 	.word	0x0000fff0


	//   ....[1]....
        /*0308*/ 	.word	0x0000bab0
        /*030c*/ 	.word	0x0000fff0


	//----- nvinfo : EIATTR_INT_WARP_WIDE_INSTR_OFFSETS
	.align		4
.L_547:
        /*0310*/ 	.byte	0x04, 0x31
        /*0312*/ 	.short	(.L_549 - .L_548)


	//   ....[0]....
.L_548:
        /*0314*/ 	.word	0x00000130


	//   ....[1]....
        /*0318*/ 	.word	0x00000170


	//   ....[2]....
        /*031c*/ 	.word	0x000001e0


	//   ....[3]....
        /*0320*/ 	.word	0x00010bf0


	//   ....[4]....
        /*0324*/ 	.word	0x00010c80


	//   ....[5]....
        /*0328*/ 	.word	0x00013ce0


	//   ....[6]....
        /*032c*/ 	.word	0x00013d40


	//----- nvinfo : EIATTR_COOP_GROUP_MASK_REGIDS
	.align		4
.L_549:
        /*0330*/ 	.byte	0x04, 0x29
        /*0332*/ 	.short	(.L_551 - .L_550)


	//   ....[0]....
.L_550:
        /*0334*/ 	.word	0xffffffff


	//   ....[1]....
        /*0338*/ 	.word	0xffffffff


	//   ....[2]....
        /*033c*/ 	.word	0xffffffff


	//   ....[3]....
        /*0340*/ 	.word	0xffffffff


	//   ....[4]....
        /*0344*/ 	.word	0xffffffff


	//   ....[5]....
        /*0348*/ 	.word	0xffffffff


	//   ....[6]....
        /*034c*/ 	.word	0xffffffff


	//   ....[7]....
        /*0350*/ 	.word	0xffffffff


	//   ....[8]....
        /*0354*/ 	.word	0xffffffff


	//   ....[9]....
        /*0358*/ 	.word	0xffffffff


	//   ....[10]....
        /*035c*/ 	.word	0xffffffff


	//   ....[11]....
        /*0360*/ 	.word	0xffffffff


	//   ....[12]....
        /*0364*/ 	.word	0xffffffff


	//   ....[13]....
        /*0368*/ 	.word	0xffffffff


	//   ....[14]....
        /*036c*/ 	.word	0xffffffff


	//   ....[15]....
        /*0370*/ 	.word	0xffffffff


	//   ....[16]....
        /*0374*/ 	.word	0xffffffff


	//   ....[17]....
        /*0378*/ 	.word	0xffffffff


	//   ....[18]....
        /*037c*/ 	.word	0xffffffff


	//   ....[19]....
        /*0380*/ 	.word	0xffffffff


	//   ....[20]....
        /*0384*/ 	.word	0xffffffff


	//   ....[21]....
        /*0388*/ 	.word	0xffffffff


	//   ....[22]....
        /*038c*/ 	.word	0xffffffff


	//   ....[23]....
        /*0390*/ 	.word	0xffffffff


	//   ....[24]....
        /*0394*/ 	.word	0xffffffff


	//   ....[25]....
        /*0398*/ 	.word	0xffffffff


	//   ....[26]....
        /*039c*/ 	.word	0xffffffff


	//   ....[27]....
        /*03a0*/ 	.word	0xffffffff


	//   ....[28]....
        /*03a4*/ 	.word	0xffffffff


	//   ....[29]....
        /*03a8*/ 	.word	0xffffffff


	//   ....[30]....
        /*03ac*/ 	.word	0xffffffff


	//   ....[31]....
        /*03b0*/ 	.word	0xffffffff


	//   ....[32]....
        /*03b4*/ 	.word	0xffffffff


	//   ....[33]....
        /*03b8*/ 	.word	0xffffffff


	//   ....[34]....
        /*03bc*/ 	.word	0xffffffff


	//   ....[35]....
        /*03c0*/ 	.word	0xffffffff


	//   ....[36]....
        /*03c4*/ 	.word	0xffffffff


	//   ....[37]....
        /*03c8*/ 	.word	0xffffffff


	//   ....[38]....
        /*03cc*/ 	.word	0xffffffff


	//   ....[39]....
        /*03d0*/ 	.word	0xffffffff


	//   ....[40]....
        /*03d4*/ 	.word	0xffffffff


	//   ....[41]....
        /*03d8*/ 	.word	0xffffffff


	//   ....[42]....
        /*03dc*/ 	.word	0xffffffff


	//   ....[43]....
        /*03e0*/ 	.word	0xffffffff


	//   ....[44]....
        /*03e4*/ 	.word	0xffffffff


	//   ....[45]....
        /*03e8*/ 	.word	0xffffffff


	//   ....[46]....
        /*03ec*/ 	.word	0xffffffff


	//   ....[47]....
        /*03f0*/ 	.word	0xffffffff


	//   ....[48]....
        /*03f4*/ 	.word	0xffffffff


	//   ....[49]....
        /*03f8*/ 	.word	0xffffffff


	//   ....[50]....
        /*03fc*/ 	.word	0xffffffff


	//   ....[51]....
        /*0400*/ 	.word	0xffffffff


	//   ....[52]....
        /*0404*/ 	.word	0xffffffff


	//   ....[53]....
        /*0408*/ 	.word	0xffffffff


	//   ....[54]....
        /*040c*/ 	.word	0xffffffff


	//   ....[55]....
        /*0410*/ 	.word	0xffffffff


	//   ....[56]....
        /*0414*/ 	.word	0xffffffff


	//   ....[57]....
        /*0418*/ 	.word	0xffffffff


	//   ....[58]....
        /*041c*/ 	.word	0xffffffff


	//   ....[59]....
        /*0420*/ 	.word	0xffffffff


	//   ....[60]....
        /*0424*/ 	.word	0xffffffff


	//   ....[61]....
        /*0428*/ 	.word	0xffffffff


	//   ....[62]....
        /*042c*/ 	.word	0xffffffff


	//   ....[63]....
        /*0430*/ 	.word	0xffffffff


	//   ....[64]....
        /*0434*/ 	.word	0xffffffff


	//   ....[65]....
        /*0438*/ 	.word	0xffffffff


	//   ....[66]....
        /*043c*/ 	.word	0xffffffff


	//   ....[67]....
        /*0440*/ 	.word	0xffffffff


	//   ....[68]....
        /*0444*/ 	.word	0xffffffff


	//   ....[69]....
        /*0448*/ 	.word	0xffffffff


	//   ....[70]....
        /*044c*/ 	.word	0xffffffff


	//   ....[71]....
        /*0450*/ 	.word	0xffffffff


	//   ....[72]....
        /*0454*/ 	.word	0xffffffff


	//   ....[73]....
        /*0458*/ 	.word	0xffffffff


	//   ....[74]....
        /*045c*/ 	.word	0xffffffff


	//   ....[75]....
        /*0460*/ 	.word	0xffffffff


	//   ....[76]....
        /*0464*/ 	.word	0xffffffff


	//   ....[77]....
        /*0468*/ 	.word	0xffffffff


	//   ....[78]....
        /*046c*/ 	.word	0xffffffff


	//   ....[79]....
        /*0470*/ 	.word	0xffffffff


	//   ....[80]....
        /*0474*/ 	.word	0xffffffff


	//   ....[81]....
        /*0478*/ 	.word	0xffffffff


	//   ....[82]....
        /*047c*/ 	.word	0xffffffff


	//   ....[83]....
        /*0480*/ 	.word	0xffffffff


	//   ....[84]....
        /*0484*/ 	.word	0xffffffff


	//   ....[85]....
        /*0488*/ 	.word	0xffffffff


	//   ....[86]....
        /*048c*/ 	.word	0xffffffff


	//   ....[87]....
        /*0490*/ 	.word	0xffffffff


	//   ....[88]....
        /*0494*/ 	.word	0xffffffff


	//   ....[89]....
        /*0498*/ 	.word	0xffffffff


	//   ....[90]....
        /*049c*/ 	.word	0xffffffff


	//   ....[91]....
        /*04a0*/ 	.word	0xffffffff


	//   ....[92]....
        /*04a4*/ 	.word	0xffffffff


	//   ....[93]....
        /*04a8*/ 	.word	0xffffffff


	//   ....[94]....
        /*04ac*/ 	.word	0xffffffff


	//   ....[95]....
        /*04b0*/ 	.word	0xffffffff


	//   ....[96]....
        /*04b4*/ 	.word	0xffffffff


	//   ....[97]....
        /*04b8*/ 	.word	0xffffffff


	//   ....[98]....
        /*04bc*/ 	.word	0xffffffff


	//   ....[99]....
        /*04c0*/ 	.word	0xffffffff


	//   ....[100]....
        /*04c4*/ 	.word	0xffffffff


	//   ....[101]....
        /*04c8*/ 	.word	0xffffffff


	//   ....[102]....
        /*04cc*/ 	.word	0xffffffff


	//   ....[103]....
        /*04d0*/ 	.word	0xffffffff


	//   ....[104]....
        /*04d4*/ 	.word	0xffffffff


	//   ....[105]....
        /*04d8*/ 	.word	0xffffffff


	//   ....[106]....
        /*04dc*/ 	.word	0xffffffff


	//   ....[107]....
        /*04e0*/ 	.word	0xffffffff


	//   ....[108]....
        /*04e4*/ 	.word	0xffffffff


	//   ....[109]....
        /*04e8*/ 	.word	0xffffffff


	//   ....[110]....
        /*04ec*/ 	.word	0xffffffff


	//   ....[111]....
        /*04f0*/ 	.word	0xffffffff


	//   ....[112]....
        /*04f4*/ 	.word	0xffffffff


	//   ....[113]....
        /*04f8*/ 	.word	0xffffffff


	//   ....[114]....
        /*04fc*/ 	.word	0xffffffff


	//   ....[115]....
        /*0500*/ 	.word	0xffffffff


	//   ....[116]....
        /*0504*/ 	.word	0xffffffff


	//   ....[117]....
        /*0508*/ 	.word	0xffffffff


	//   ....[118]....
        /*050c*/ 	.word	0xffffffff


	//   ....[119]....
        /*0510*/ 	.word	0xffffffff


	//   ....[120]....
        /*0514*/ 	.word	0xffffffff


	//   ....[121]....
        /*0518*/ 	.word	0xffffffff


	//   ....[122]....
        /*051c*/ 	.word	0xffffffff


	//   ....[123]....
        /*0520*/ 	.word	0xffffffff


	//   ....[124]....
        /*0524*/ 	.word	0xffffffff


	//   ....[125]....
        /*0528*/ 	.word	0xffffffff


	//   ....[126]....
        /*052c*/ 	.word	0xffffffff


	//   ....[127]....
        /*0530*/ 	.word	0xffffffff


	//   ....[128]....
        /*0534*/ 	.word	0xffffffff


	//   ....[129]....
        /*0538*/ 	.word	0xffffffff


	//   ....[130]....
        /*053c*/ 	.word	0xffffffff


	//   ....[131]....
        /*0540*/ 	.word	0xffffffff


	//   ....[132]....
        /*0544*/ 	.word	0xffffffff


	//   ....[133]....
        /*0548*/ 	.word	0xffffffff


	//   ....[134]....
        /*054c*/ 	.word	0xffffffff


	//   ....[135]....
        /*0550*/ 	.word	0xffffffff


	//   ....[136]....
        /*0554*/ 	.word	0xffffffff


	//   ....[137]....
        /*0558*/ 	.word	0xffffffff


	//   ....[138]....
        /*055c*/ 	.word	0xffffffff


	//   ....[139]....
        /*0560*/ 	.word	0xffffffff


	//   ....[140]....
        /*0564*/ 	.word	0xffffffff


	//   ....[141]....
        /*0568*/ 	.word	0xffffffff


	//   ....[142]....
        /*056c*/ 	.word	0xffffffff


	//   ....[143]....
        /*0570*/ 	.word	0xffffffff


	//   ....[144]....
        /*0574*/ 	.word	0xffffffff


	//   ....[145]....
        /*0578*/ 	.word	0xffffffff


	//   ....[146]....
        /*057c*/ 	.word	0xffffffff


	//   ....[147]....
        /*0580*/ 	.word	0xffffffff


	//   ....[148]....
        /*0584*/ 	.word	0xffffffff


	//   ....[149]....
        /*0588*/ 	.word	0xffffffff


	//   ....[150]....
        /*058c*/ 	.word	0xffffffff


	//   ....[151]....
        /*0590*/ 	.word	0xffffffff


	//   ....[152]....
        /*0594*/ 	.word	0xffffffff


	//   ....[153]....
        /*0598*/ 	.word	0xffffffff


	//   ....[154]....
        /*059c*/ 	.word	0xffffffff


	//   ....[155]....
        /*05a0*/ 	.word	0xffffffff


	//   ....[156]....
        /*05a4*/ 	.word	0xffffffff


	//   ....[157]....
        /*05a8*/ 	.word	0xffffffff


	//   ....[158]....
        /*05ac*/ 	.word	0xffffffff


	//   ....[159]....
        /*05b0*/ 	.word	0xffffffff


	//   ....[160]....
        /*05b4*/ 	.word	0xffffffff


	//   ....[161]....
        /*05b8*/ 	.word	0xffffffff


	//   ....[162]....
        /*05bc*/ 	.word	0xffffffff


	//   ....[163]....
        /*05c0*/ 	.word	0x0500000f


	//   ....[164]....
        /*05c4*/ 	.word	0x0500000f


	//   ....[165]....
        /*05c8*/ 	.word	0x0500000f


	//   ....[166]....
        /*05cc*/ 	.word	0x0500000f


	//   ....[167]....
        /*05d0*/ 	.word	0x0500000f


	//   ....[168]....
        /*05d4*/ 	.word	0x0500000f


	//   ....[169]....
        /*05d8*/ 	.word	0x0500000f


	//   ....[170]....
        /*05dc*/ 	.word	0x0500000f


	//   ....[171]....
        /*05e0*/ 	.word	0x0500000f


	//   ....[172]....
        /*05e4*/ 	.word	0x0500000f


	//   ....[173]....
        /*05e8*/ 	.word	0x0500000f


	//   ....[174]....
        /*05ec*/ 	.word	0x0500000f


	//   ....[175]....
        /*05f0*/ 	.word	0x0500000f


	//   ....[176]....
        /*05f4*/ 	.word	0x0500000f


	//   ....[177]....
        /*05f8*/ 	.word	0x0500000f


	//   ....[178]....
        /*05fc*/ 	.word	0x0500000f


	//   ....[179]....
        /*0600*/ 	.word	0x0500000f


	//   ....[180]....
        /*0604*/ 	.word	0x0500000f


	//----- nvinfo : EIATTR_COOP_GROUP_INSTR_OFFSETS
	.align		4
.L_551:
        /*0608*/ 	.byte	0x04, 0x28
        /*060a*/ 	.short	(.L_553 - .L_552)


	//   ....[0]....
.L_552:
        /*060c*/ 	.word	0x00000070


	//   ....[1]....
        /*0610*/ 	.word	0x00000140


	//   ....[2]....
        /*0614*/ 	.word	0x00000190


	//   ....[3]....
        /*0618*/ 	.word	0x000003c0


	//   ....[4]....
        /*061c*/ 	.word	0x00000520


	//   ....[5]....
        /*0620*/ 	.word	0x00000640


	//   ....[6]....
        /*0624*/ 	.word	0x000007a0


	//   ....[7]....
        /*0628*/ 	.word	0x00001870


	//   ....[8]....
        /*062c*/ 	.word	0x000026f0


	//   ....[9]....
        /*0630*/ 	.word	0x000032f0


	//   ....[10]....
        /*0634*/ 	.word	0x00003340


	//   ....[11]....
        /*0638*/ 	.word	0x00003350


	//   ....[12]....
        /*063c*/ 	.word	0x00003d60


	//   ....[13]....
        /*0640*/ 	.word	0x00003e10


	//   ....[14]....
        /*0644*/ 	.word	0x00005900


	//   ....[15]....
        /*0648*/ 	.word	0x00006120


	//   ....[16]....
        /*064c*/ 	.word	0x00006170


	//   ....[17]....
        /*0650*/ 	.word	0x00006190


	//   ....[18]....
        /*0654*/ 	.word	0x00006b60


	//   ....[19]....
        /*0658*/ 	.word	0x00006bc0


	//   ....[20]....
        /*065c*/ 	.word	0x000092d0


	//   ....[21]....
        /*0660*/ 	.word	0x000092f0


	//   ....[22]....
        /*0664*/ 	.word	0x00009320


	//   ....[23]....
        /*0668*/ 	.word	0x00009330


	//   ....[24]....
        /*066c*/ 	.word	0x0000af60


	//   ....[25]....
        /*0670*/ 	.word	0x0000af70


	//   ....[26]....
        /*0674*/ 	.word	0x0000afa0


	//   ....[27]....
        /*0678*/ 	.word	0x0000afb0


	//   ....[28]....
        /*067c*/ 	.word	0x0000c640


	//   ....[29]....
        /*0680*/ 	.word	0x0000c670


	//   ....[30]....
        /*0684*/ 	.word	0x0000c6a0


	//   ....[31]....
        /*0688*/ 	.word	0x0000c6d0


	//   ....[32]....
        /*068c*/ 	.word	0x0000c710


	//   ....[33]....
        /*0690*/ 	.word	0x0000c740


	//   ....[34]....
        /*0694*/ 	.word	0x0000c770


	//   ....[35]....
        /*0698*/ 	.word	0x0000c7a0


	//   ....[36]....
        /*069c*/ 	.word	0x0000c7d0


	//   ....[37]....
        /*06a0*/ 	.word	0x0000c800


	//   ....[38]....
        /*06a4*/ 	.word	0x0000c830


	//   ....[39]....
        /*06a8*/ 	.word	0x0000c860


	//   ....[40]....
        /*06ac*/ 	.word	0x0000c890


	//   ....[41]....
        /*06b0*/ 	.word	0x0000c8c0


	//   ....[42]....
        /*06b4*/ 	.word	0x0000c8f0


	//   ....[43]....
        /*06b8*/ 	.word	0x0000c920


	//   ....[44]....
        /*06bc*/ 	.word	0x0000c950


	//   ....[45]....
        /*06c0*/ 	.word	0x0000c980


	//   ....[46]....
        /*06c4*/ 	.word	0x0000c9b0


	//   ....[47]....
        /*06c8*/ 	.word	0x0000c9e0


	//   ....[48]....
        /*06cc*/ 	.word	0x0000ca10


	//   ....[49]....
        /*06d0*/ 	.word	0x0000ca40


	//   ....[50]....
        /*06d4*/ 	.word	0x0000ca70


	//   ....[51]....
        /*06d8*/ 	.word	0x0000caa0


	//   ....[52]....
        /*06dc*/ 	.word	0x0000cad0


	//   ....[53]....
        /*06e0*/ 	.word	0x0000cb00


	//   ....[54]....
        /*06e4*/ 	.word	0x0000cb30


	//   ....[55]....
        /*06e8*/ 	.word	0x0000cb60


	//   ....[56]....
        /*06ec*/ 	.word	0x0000cb90


	//   ....[57]....
        /*06f0*/ 	.word	0x0000cbc0


	//   ....[58]....
        /*06f4*/ 	.word	0x0000cbf0


	//   ....[59]....
        /*06f8*/ 	.word	0x0000cc20


	//   ....[60]....
        /*06fc*/ 	.word	0x0000cc50


	//   ....[61]....
        /*0700*/ 	.word	0x0000cc80


	//   ....[62]....
        /*0704*/ 	.word	0x0000cd00


	//   ....[63]....
        /*0708*/ 	.word	0x0000cd40


	//   ....[64]....
        /*070c*/ 	.word	0x0000cd80


	//   ....[65]....
        /*0710*/ 	.word	0x0000cd90


	//   ....[66]....
        /*0714*/ 	.word	0x0000cda0


	//   ....[67]....
        /*0718*/ 	.word	0x0000cdb0


	//   ....[68]....
        /*071c*/ 	.word	0x0000cdc0


	//   ....[69]....
        /*0720*/ 	.word	0x0000cde0


	//   ....[70]....
        /*0724*/ 	.word	0x0000ce00


	//   ....[71]....
        /*0728*/ 	.word	0x0000ce10


	//   ....[72]....
        /*072c*/ 	.word	0x0000ce20


	//   ....[73]....
        /*0730*/ 	.word	0x0000ce30


	//   ....[74]....
        /*0734*/ 	.word	0x0000ce60


	//   ....[75]....
        /*0738*/ 	.word	0x0000ce80


	//   ....[76]....
        /*073c*/ 	.word	0x0000cea0


	//   ....[77]....
        /*0740*/ 	.word	0x0000ceb0


	//   ....[78]....
        /*0744*/ 	.word	0x0000cec0


	//   ....[79]....
        /*0748*/ 	.word	0x0000cee0


	//   ....[80]....
        /*074c*/ 	.word	0x0000cef0


	//   ....[81]....
        /*0750*/ 	.word	0x0000cf00


	//   ....[82]....
        /*0754*/ 	.word	0x0000cf10


	//   ....[83]....
        /*0758*/ 	.word	0x0000cf20


	//   ....[84]....
        /*075c*/ 	.word	0x0000cf30


	//   ....[85]....
        /*0760*/ 	.word	0x0000cf40


	//   ....[86]....
        /*0764*/ 	.word	0x0000cf60


	//   ....[87]....
        /*0768*/ 	.word	0x0000cf80


	//   ....[88]....
        /*076c*/ 	.word	0x0000cf90


	//   ....[89]....
        /*0770*/ 	.word	0x0000cfa0


	//   ....[90]....
        /*0774*/ 	.word	0x0000cfb0


	//   ....[91]....
        /*0778*/ 	.word	0x0000cfc0


	//   ....[92]....
        /*077c*/ 	.word	0x0000d7c0


	//   ....[93]....
        /*0780*/ 	.word	0x0000d800


	//   ....[94]....
        /*0784*/ 	.word	0x0000d830


	//   ....[95]....
        /*0788*/ 	.word	0x0000d860


	//   ....[96]....
        /*078c*/ 	.word	0x0000e110


	//   ....[97]....
        /*0790*/ 	.word	0x0000e150


	//   ....[98]....
        /*0794*/ 	.word	0x0000e2d0


	//   ....[99]....
        /*0798*/ 	.word	0x0000e2f0


	//   ....[100]....
        /*079c*/ 	.word	0x0000e430


	//   ....[101]....
        /*07a0*/ 	.word	0x0000e450


	//   ....[102]....
        /*07a4*/ 	.word	0x0000e5a0


	//   ....[103]....
        /*07a8*/ 	.word	0x0000e5c0


	//   ....[104]....
        /*07ac*/ 	.word	0x0000ef60


	//   ....[105]....
        /*07b0*/ 	.word	0x0000ef80


	//   ....[106]....
        /*07b4*/ 	.word	0x0000f0c0


	//   ....[107]....
        /*07b8*/ 	.word	0x0000f0e0


	//   ....[108]....
        /*07bc*/ 	.word	0x0000f220


	//   ....[109]....
        /*07c0*/ 	.word	0x0000f240


	//   ....[110]....
        /*07c4*/ 	.word	0x0000f390


	//   ....[111]....
        /*07c8*/ 	.word	0x0000f3b0


	//   ....[112]....
        /*07cc*/ 	.word	0x0000f570


	//   ....[113]....
        /*07d0*/ 	.word	0x0000f750


	//   ....[114]....
        /*07d4*/ 	.word	0x0000f780


	//   ....[115]....
        /*07d8*/ 	.word	0x0000f7b0


	//   ....[116]....
        /*07dc*/ 	.word	0x0000f7f0


	//   ....[117]....
        /*07e0*/ 	.word	0x0000f820


	//   ....[118]....
        /*07e4*/ 	.word	0x0000f860


	//   ....[119]....
        /*07e8*/ 	.word	0x0000f9f0


	//   ....[120]....
        /*07ec*/ 	.word	0x0000fa20


	//   ....[121]....
        /*07f0*/ 	.word	0x0000fa50


	//   ....[122]....
        /*07f4*/ 	.word	0x0000fa80


	//   ....[123]....
        /*07f8*/ 	.word	0x0000fab0


	//   ....[124]....
        /*07fc*/ 	.word	0x0000faf0


	//   ....[125]....
        /*0800*/ 	.word	0x0000fb90


	//   ....[126]....
        /*0804*/ 	.word	0x0000fc20


	//   ....[127]....
        /*0808*/ 	.word	0x0000fcd0


	//   ....[128]....
        /*080c*/ 	.word	0x00011380


	//   ....[129]....
        /*0810*/ 	.word	0x00012020


	//   ....[130]....
        /*0814*/ 	.word	0x00012030


	//   ....[131]....
        /*0818*/ 	.word	0x00012050


	//   ....[132]....
        /*081c*/ 	.word	0x00012090


	//   ....[133]....
        /*0820*/ 	.word	0x000121a0


	//   ....[134]....
        /*0824*/ 	.word	0x000121b0


	//   ....[135]....
        /*0828*/ 	.word	0x00012240


	//   ....[136]....
        /*082c*/ 	.word	0x00012250


	//   ....[137]....
        /*0830*/ 	.word	0x000122e0


	//   ....[138]....
        /*0834*/ 	.word	0x000122f0


	//   ....[139]....
        /*0838*/ 	.word	0x00012380


	//   ....[140]....
        /*083c*/ 	.word	0x00012390


	//   ....[141]....
        /*0840*/ 	.word	0x00012420


	//   ....[142]....
        /*0844*/ 	.word	0x00012430


	//   ....[143]....
        /*0848*/ 	.word	0x00012480


	//   ....[144]....
        /*084c*/ 	.word	0x000124b0


	//   ....[145]....
        /*0850*/ 	.word	0x00014c70


	//   ....[146]....
        /*0854*/ 	.word	0x00014c80


	//   ....[147]....
        /*0858*/ 	.word	0x00014c90


	//   ....[148]....
        /*085c*/ 	.word	0x00014cc0


	//   ....[149]....
        /*0860*/ 	.word	0x00014cf0


	//   ....[150]....
        /*0864*/ 	.word	0x00014d20


	//   ....[151]....
        /*0868*/ 	.word	0x00014d50


	//   ....[152]....
        /*086c*/ 	.word	0x00014d80


	//   ....[153]....
        /*0870*/ 	.word	0x00014ec0


	//   ....[154]....
        /*0874*/ 	.word	0x00014f00


	//   ....[155]....
        /*0878*/ 	.word	0x00014f30


	//   ....[156]....
        /*087c*/ 	.word	0x00014f60


	//   ....[157]....
        /*0880*/ 	.word	0x00014f90


	//   ....[158]....
        /*0884*/ 	.word	0x00014fc0


	//   ....[159]....
        /*0888*/ 	.word	0x00015050


	//   ....[160]....
        /*088c*/ 	.word	0x000150f0


	//   ....[161]....
        /*0890*/ 	.word	0x00015150


	//   ....[162]....
        /*0894*/ 	.word	0x00015800


	//   ....[163]....
        /*0898*/ 	.word	0x00015e00


	//   ....[164]....
        /*089c*/ 	.word	0x00016010


	//   ....[165]....
        /*08a0*/ 	.word	0x00016060


	//   ....[166]....
        /*08a4*/ 	.word	0x000160c0


	//   ....[167]....
        /*08a8*/ 	.word	0x00016160


	//   ....[168]....
        /*08ac*/ 	.word	0x00016220


	//   ....[169]....
        /*08b0*/ 	.word	0x00016340


	//   ....[170]....
        /*08b4*/ 	.word	0x000163a0


	//   ....[171]....
        /*08b8*/ 	.word	0x000164a0


	//   ....[172]....
        /*08bc*/ 	.word	0x00016500


	//   ....[173]....
        /*08c0*/ 	.word	0x00016600


	//   ....[174]....
        /*08c4*/ 	.word	0x00016660


	//   ....[175]....
        /*08c8*/ 	.word	0x00016760


	//   ....[176]....
        /*08cc*/ 	.word	0x000167c0


	//   ....[177]....
        /*08d0*/ 	.word	0x000168b0


	//   ....[178]....
        /*08d4*/ 	.word	0x00016910


	//   ....[179]....
        /*08d8*/ 	.word	0x000169f0


	//   ....[180]....
        /*08dc*/ 	.word	0x00016d40


	//----- nvinfo : EIATTR_REG_RECONFIG
	.align		4
.L_553:
        /*08e0*/ 	.byte	0x01, 0x54
	.zero		2


	//----- nvinfo : EIATTR_SYSCALL_OFFSETS
	.align		4
        /*08e4*/ 	.byte	0x04, 0x46
        /*08e6*/ 	.short	(.L_555 - .L_554)


	//   ....[0]....
.L_554:
        /*08e8*/ 	.word	0x00001a50


	//   ....[1]....
        /*08ec*/ 	.word	0x00010df0


	//   ....[2]....
        /*08f0*/ 	.word	0x00010f50


	//   ....[3]....
        /*08f4*/ 	.word	0x000110b0


	//   ....[4]....
        /*08f8*/ 	.word	0x000111f0


	//   ....[5]....
        /*08fc*/ 	.word	0x00011c20


	//----- nvinfo : EIATTR_MBARRIER_INSTR_OFFSETS
	.align		4
.L_555:
        /*0900*/ 	.byte	0x04, 0x39
        /*0902*/ 	.short	(.L_557 - .L_556)


	//   ....[0]....
.L_556:
        /*0904*/ 	.word	0x00000270
        /*0908*/ 	.word	0x000000ff
        /*090c*/ 	.word	0x00038800
        /*0910*/ 	.short	0x0100
        /*0912*/ 	.byte	0x08
	.zero		1


	//   ....[1]....
        /*0914*/ 	.word	0x00000280
        /*0918*/ 	.word	0x000000ff
        /*091c*/ 	.word	0x00038820
        /*0920*/ 	.short	0x0100
        /*0922*/ 	.byte	0x08
	.zero		1


	//   ....[2]....
        /*0924*/ 	.word	0x00000370
        /*0928*/ 	.word	0x000000ff
        /*092c*/ 	.word	0x00038830
        /*0930*/ 	.short	0x0100
        /*0932*/ 	.byte	0x08
	.zero		1


	//   ....[3]....
        /*0934*/ 	.word	0x00000380
        /*0938*/ 	.word	0x000000ff
        /*093c*/ 	.word	0x00038840
        /*0940*/ 	.short	0x0100
        /*0942*/ 	.byte	0x08
	.zero		1


	//   ....[4]....
        /*0944*/ 	.word	0x00000390
        /*0948*/ 	.word	0x000000ff
        /*094c*/ 	.word	0x00038838
        /*0950*/ 	.short	0x0100
        /*0952*/ 	.byte	0x08
	.zero		1


	//   ....[5]....
        /*0954*/ 	.word	0x000003a0
        /*0958*/ 	.word	0x000000ff
        /*095c*/ 	.word	0x00038848
        /*0960*/ 	.short	0x0100
        /*0962*/ 	.byte	0x08
	.zero		1


	//   ....[6]....
        /*0964*/ 	.word	0x000004d0
        /*0968*/ 	.word	0x000000ff
        /*096c*/ 	.word	0x00038850
        /*0970*/ 	.short	0x0100
        /*0972*/ 	.byte	0x08
	.zero		1


	//   ....[7]....
        /*0974*/ 	.word	0x000004e0
        /*0978*/ 	.word	0x000000ff
        /*097c*/ 	.word	0x00038860
        /*0980*/ 	.short	0x0100
        /*0982*/ 	.byte	0x08
	.zero		1


	//   ....[8]....
        /*0984*/ 	.word	0x000004f0
        /*0988*/ 	.word	0x000000ff
        /*098c*/ 	.word	0x00038858
        /*0990*/ 	.short	0x0100
        /*0992*/ 	.byte	0x08
	.zero		1


	//   ....[9]....
        /*0994*/ 	.word	0x00000500
        /*0998*/ 	.word	0x000000ff
        /*099c*/ 	.word	0x00038868
        /*09a0*/ 	.short	0x0100
        /*09a2*/ 	.byte	0x08
	.zero		1


	//   ....[10]....
        /*09a4*/ 	.word	0x000005f0
        /*09a8*/ 	.word	0x000000ff
        /*09ac*/ 	.word	0x00038870
        /*09b0*/ 	.short	0x0100
        /*09b2*/ 	.byte	0x06
	.zero		1


	//   ....[11]....
        /*09b4*/ 	.word	0x00000600
        /*09b8*/ 	.word	0x000000ff
        /*09bc*/ 	.word	0x00038880
        /*09c0*/ 	.short	0x0100
        /*09c2*/ 	.byte	0x06
	.zero		1


	//   ....[12]....
        /*09c4*/ 	.word	0x00000610
        /*09c8*/ 	.word	0x000000ff
        /*09cc*/ 	.word	0x00038878
        /*09d0*/ 	.short	0x0100
        /*09d2*/ 	.byte	0x06
	.zero		1


	//   ....[13]....
        /*09d4*/ 	.word	0x00000620
        /*09d8*/ 	.word	0x000000ff
        /*09dc*/ 	.word	0x00038888
        /*09e0*/ 	.short	0x0100
        /*09e2*/ 	.byte	0x06
	.zero		1


	//   ....[14]....
        /*09e4*/ 	.word	0x00000750
        /*09e8*/ 	.word	0x000000ff
        /*09ec*/ 	.word	0x00038890
        /*09f0*/ 	.short	0x0100
        /*09f2*/ 	.byte	0x08
	.zero		1


	//   ....[15]....
        /*09f4*/ 	.word	0x00000760
        /*09f8*/ 	.word	0x000000ff
        /*09fc*/ 	.word	0x000388a0
        /*0a00*/ 	.short	0x0100
        /*0a02*/ 	.byte	0x08
	.zero		1


	//   ....[16]....
        /*0a04*/ 	.word	0x00000770
        /*0a08*/ 	.word	0x000000ff
        /*0a0c*/ 	.word	0x00038898
        /*0a10*/ 	.short	0x0100
        /*0a12*/ 	.byte	0x08
	.zero		1


	//   ....[17]....
        /*0a14*/ 	.word	0x00000780
        /*0a18*/ 	.word	0x000000ff
        /*0a1c*/ 	.word	0x000388a8
        /*0a20*/ 	.short	0x0100
        /*0a22*/ 	.byte	0x08
	.zero		1


	//   ....[18]....
        /*0a24*/ 	.word	0x000008b0
        /*0a28*/ 	.word	0x000000ff
        /*0a2c*/ 	.word	0x000388b0
        /*0a30*/ 	.short	0x0100
        /*0a32*/ 	.byte	0x08
	.zero		1


	//   ....[19]....
        /*0a34*/ 	.word	0x000008c0
        /*0a38*/ 	.word	0x000000ff
        /*0a3c*/ 	.word	0x000388c0
        /*0a40*/ 	.short	0x0100
        /*0a42*/ 	.byte	0x08
	.zero		1


	//   ....[20]....
        /*0a44*/ 	.word	0x000008d0
        /*0a48*/ 	.word	0x000000ff
        /*0a4c*/ 	.word	0x000388b8
        /*0a50*/ 	.short	0x0100
        /*0a52*/ 	.byte	0x08
	.zero		1


	//   ....[21]....
        /*0a54*/ 	.word	0x000008e0
        /*0a58*/ 	.word	0x000000ff
        /*0a5c*/ 	.word	0x000388c8
        /*0a60*/ 	.short	0x0100
        /*0a62*/ 	.byte	0x08
	.zero		1


	//   ....[22]....
        /*0a64*/ 	.word	0x00001d80
        /*0a68*/ 	.word	0x000000ff
        /*0a6c*/ 	.word	0x00038800
        /*0a70*/ 	.short	0x010a
        /*0a72*/ 	.byte	0x29
	.zero		1


	//   ....[23]....
        /*0a74*/ 	.word	0x00001e20
        /*0a78*/ 	.word	0x00000002
        /*0a7c*/ 	.word	0x00038830
        /*0a80*/ 	.short	0x010a
        /*0a82*/ 	.byte	0x3f
	.zero		1


	//   ....[24]....
        /*0a84*/ 	.word	0x00001e80
        /*0a88*/ 	.word	0x00000002
        /*0a8c*/ 	.word	0x00038830
        /*0a90*/ 	.short	0x010a
        /*0a92*/ 	.byte	0x3f
	.zero		1


	//   ....[25]....
        /*0a94*/ 	.word	0x00002bb0
        /*0a98*/ 	.word	0x00000002
        /*0a9c*/ 	.word	0x00000000
        /*0aa0*/ 	.short	0x0101
        /*0aa2*/ 	.byte	0x3f
	.zero		1


	//   ....[26]....
        /*0aa4*/ 	.word	0x00004cf0
        /*0aa8*/ 	.word	0x000000ff
        /*0aac*/ 	.word	0x00038830
        /*0ab0*/ 	.short	0x010a
        /*0ab2*/ 	.byte	0x06
	.zero		1


	//   ....[27]....
        /*0ab4*/ 	.word	0x00004d30
        /*0ab8*/ 	.word	0x000000ff
        /*0abc*/ 	.word	0x00038830
        /*0ac0*/ 	.short	0x010a
        /*0ac2*/ 	.byte	0x06
	.zero		1


	//   ....[28]....
        /*0ac4*/ 	.word	0x000050a0
        /*0ac8*/ 	.word	0x000000ff
        /*0acc*/ 	.word	0x00038850
        /*0ad0*/ 	.short	0x010a
        /*0ad2*/ 	.byte	0x06
	.zero		1


	//   ....[29]....
        /*0ad4*/ 	.word	0x000050e0
        /*0ad8*/ 	.word	0x000000ff
        /*0adc*/ 	.word	0x00038850
        /*0ae0*/ 	.short	0x010a
        /*0ae2*/ 	.byte	0x06
	.zero		1


	//   ....[30]....
        /*0ae4*/ 	.word	0x000074d0
        /*0ae8*/ 	.word	0x00000003
        /*0aec*/ 	.word	0x00000000
        /*0af0*/ 	.short	0x0101
        /*0af2*/ 	.byte	0x3f
	.zero		1


	//   ....[31]....
        /*0af4*/ 	.word	0x00007710
        /*0af8*/ 	.word	0x000000ff
        /*0afc*/ 	.word	0x00000000
        /*0b00*/ 	.short	0x0101
        /*0b02*/ 	.byte	0x07
	.zero		1


	//   ....[32]....
        /*0b04*/ 	.word	0x000081d0
        /*0b08*/ 	.word	0x000000ff
        /*0b0c*/ 	.word	0x00038830
        /*0b10*/ 	.short	0x010a
        /*0b12*/ 	.byte	0x06
	.zero		1


	//   ....[33]....
        /*0b14*/ 	.word	0x00008210
        /*0b18*/ 	.word	0x000000ff
        /*0b1c*/ 	.word	0x00038830
        /*0b20*/ 	.short	0x010a
        /*0b22*/ 	.byte	0x06
	.zero		1


	//   ....[34]....
        /*0b24*/ 	.word	0x00008550
        /*0b28*/ 	.word	0x000000ff
        /*0b2c*/ 	.word	0x00038850
        /*0b30*/ 	.short	0x010a
        /*0b32*/ 	.byte	0x06
	.zero		1


	//   ....[35]....
        /*0b34*/ 	.word	0x00008590
        /*0b38*/ 	.word	0x000000ff
        /*0b3c*/ 	.word	0x00038850
        /*0b40*/ 	.short	0x010a
        /*0b42*/ 	.byte	0x06
	.zero		1


	//   ....[36]....
        /*0b44*/ 	.word	0x00009f50
        /*0b48*/ 	.word	0x00000002
        /*0b4c*/ 	.word	0x00000000
        /*0b50*/ 	.short	0x0101
        /*0b52*/ 	.byte	0x3f
	.zero		1


	//   ....[37]....
        /*0b54*/ 	.word	0x0000a240
        /*0b58*/ 	.word	0x000000ff
        /*0b5c*/ 	.word	0x00000000
        /*0b60*/ 	.short	0x0101
        /*0b62*/ 	.byte	0x07
	.zero		1


	//   ....[38]....
        /*0b64*/ 	.word	0x0000ac40
        /*0b68*/ 	.word	0x000000ff
        /*0b6c*/ 	.word	0x00038850
        /*0b70*/ 	.short	0x010a
        /*0b72*/ 	.byte	0x10
	.zero		1


	//   ....[39]....
        /*0b74*/ 	.word	0x0000ac80
        /*0b78*/ 	.word	0x000000ff
        /*0b7c*/ 	.word	0x00038850
        /*0b80*/ 	.short	0x010a
        /*0b82*/ 	.byte	0x10
	.zero		1


	//   ....[40]....
        /*0b84*/ 	.word	0x0000b3c0
        /*0b88*/ 	.word	0x000000ff
        /*0b8c*/ 	.word	0x00000000
        /*0b90*/ 	.short	0x0101
        /*0b92*/ 	.byte	0x04
	.zero		1


	//   ....[41]....
        /*0b94*/ 	.word	0x0000e140
        /*0b98*/ 	.word	0x00000003
        /*0b9c*/ 	.word	0x00000000
        /*0ba0*/ 	.short	0x0101
        /*0ba2*/ 	.byte	0x3f
	.zero		1


	//   ....[42]....
        /*0ba4*/ 	.word	0x000115e0
        /*0ba8*/ 	.word	0x00000002
        /*0bac*/ 	.word	0x00038880
        /*0bb0*/ 	.short	0x010a
        /*0bb2*/ 	.byte	0x3f
	.zero		1


	//   ....[43]....
        /*0bb4*/ 	.word	0x000117f0
        /*0bb8*/ 	.word	0x00000002
        /*0bbc*/ 	.word	0x00038840
        /*0bc0*/ 	.short	0x010a
        /*0bc2*/ 	.byte	0x3f
	.zero		1


	//   ....[44]....
        /*0bc4*/ 	.word	0x00012580
        /*0bc8*/ 	.word	0x00000011
        /*0bcc*/ 	.word	0x00038800
        /*0bd0*/ 	.short	0x0107
        /*0bd2*/ 	.byte	0x3f
	.zero		1


	//   ....[45]....
        /*0bd4*/ 	.word	0x00012680
        /*0bd8*/ 	.word	0x00000011
        /*0bdc*/ 	.word	0x00038800
        /*0be0*/ 	.short	0x0101
        /*0be2*/ 	.byte	0x3f
	.zero		1


	//   ....[46]....
        /*0be4*/ 	.word	0x000126a0
        /*0be8*/ 	.word	0x00000011
        /*0bec*/ 	.word	0x00038820
        /*0bf0*/ 	.short	0x010a
        /*0bf2*/ 	.byte	0x3f
	.zero		1


	//   ....[47]....
        /*0bf4*/ 	.word	0x000129a0
        /*0bf8*/ 	.word	0x00000006
        /*0bfc*/ 	.word	0x00038880
        /*0c00*/ 	.short	0x010a
        /*0c02*/ 	.byte	0x3f
	.zero		1


	//   ....[48]....
        /*0c04*/ 	.word	0x00012d00
        /*0c08*/ 	.word	0x00000006
        /*0c0c*/ 	.word	0x00038840
        /*0c10*/ 	.short	0x010a
        /*0c12*/ 	.byte	0x3f
	.zero		1


	//   ....[49]....
        /*0c14*/ 	.word	0x000130c0
        /*0c18*/ 	.word	0x00000013
        /*0c1c*/ 	.word	0x00038870
        /*0c20*/ 	.short	0x010a
        /*0c22*/ 	.byte	0x3f
	.zero		1


	//   ....[50]....
        /*0c24*/ 	.word	0x00013130
        /*0c28*/ 	.word	0x00000013
        /*0c2c*/ 	.word	0x00038860
        /*0c30*/ 	.short	0x010a
        /*0c32*/ 	.byte	0x3f
	.zero		1


	//   ....[51]....
        /*0c34*/ 	.word	0x00013bc0
        /*0c38*/ 	.word	0x00000013
        /*0c3c*/ 	.word	0x00038850
        /*0c40*/ 	.short	0x0101
        /*0c42*/ 	.byte	0x3f
	.zero		1


	//   ....[52]....
        /*0c44*/ 	.word	0x00013c40
        /*0c48*/ 	.word	0x00000013
        /*0c4c*/ 	.word	0x00000000
        /*0c50*/ 	.short	0x0101
        /*0c52*/ 	.byte	0x3f
	.zero		1


	//   ....[53]....
        /*0c54*/ 	.word	0x00013e70
        /*0c58*/ 	.word	0x00000002
        /*0c5c*/ 	.word	0x00038870
        /*0c60*/ 	.short	0x010a
        /*0c62*/ 	.byte	0x3f
	.zero		1


	//   ....[54]....
        /*0c64*/ 	.word	0x00013ee0
        /*0c68*/ 	.word	0x00000002
        /*0c6c*/ 	.word	0x00038860
        /*0c70*/ 	.short	0x010a
        /*0c72*/ 	.byte	0x3f
	.zero		1


	//   ....[55]....
        /*0c74*/ 	.word	0x00014970
        /*0c78*/ 	.word	0x00000002
        /*0c7c*/ 	.word	0x00038850
        /*0c80*/ 	.short	0x0101
        /*0c82*/ 	.byte	0x3f
	.zero		1


	//   ....[56]....
        /*0c84*/ 	.word	0x000149c0
        /*0c88*/ 	.word	0x00000002
        /*0c8c*/ 	.word	0x00000000
        /*0c90*/ 	.short	0x0101
        /*0c92*/ 	.byte	0x3f
	.zero		1


	//   ....[57]....
        /*0c94*/ 	.word	0x00015780
        /*0c98*/ 	.word	0x00000000
        /*0c9c*/ 	.word	0x00038820
        /*0ca0*/ 	.short	0x010a
        /*0ca2*/ 	.byte	0x3f
	.zero		1


	//   ....[58]....
        /*0ca4*/ 	.word	0x00015940
        /*0ca8*/ 	.word	0x00000006
        /*0cac*/ 	.word	0x00000000
        /*0cb0*/ 	.short	0x010a
        /*0cb2*/ 	.byte	0x3f
	.zero		1


	//   ....[59]....
        /*0cb4*/ 	.word	0x000159b0
        /*0cb8*/ 	.word	0x00000007
        /*0cbc*/ 	.word	0x00000000
        /*0cc0*/ 	.short	0x010a
        /*0cc2*/ 	.byte	0x3f
	.zero		1


	//   ....[60]....
        /*0cc4*/ 	.word	0x00015a10
        /*0cc8*/ 	.word	0x00000004
        /*0ccc*/ 	.word	0x00038860
        /*0cd0*/ 	.short	0x010a
        /*0cd2*/ 	.byte	0x3f
	.zero		1


	//   ....[61]....
        /*0cd4*/ 	.word	0x00015a60
        /*0cd8*/ 	.word	0x00000003
        /*0cdc*/ 	.word	0x00038860
        /*0ce0*/ 	.short	0x010a
        /*0ce2*/ 	.byte	0x3f
	.zero		1


	//   ....[62]....
        /*0ce4*/ 	.word	0x00015aa0
        /*0ce8*/ 	.word	0x00000004
        /*0cec*/ 	.word	0x00038880
        /*0cf0*/ 	.short	0x010a
        /*0cf2*/ 	.byte	0x3f
	.zero		1


	//   ....[63]....
        /*0cf4*/ 	.word	0x00015ac0
        /*0cf8*/ 	.word	0x00000003
        /*0cfc*/ 	.word	0x00038880
        /*0d00*/ 	.short	0x010a
        /*0d02*/ 	.byte	0x3f
	.zero		1


	//   ....[64]....
        /*0d04*/ 	.word	0x00015b30
        /*0d08*/ 	.word	0x00000003
        /*0d0c*/ 	.word	0x00038800
        /*0d10*/ 	.short	0x010a
        /*0d12*/ 	.byte	0x3f
	.zero		1


	//   ....[65]....
        /*0d14*/ 	.word	0x00015b80
        /*0d18*/ 	.word	0x00000002
        /*0d1c*/ 	.word	0x00038830
        /*0d20*/ 	.short	0x010a
        /*0d22*/ 	.byte	0x3f
	.zero		1


	//   ....[66]....
        /*0d24*/ 	.word	0x00015be0
        /*0d28*/ 	.word	0x00000007
        /*0d2c*/ 	.word	0x00038830
        /*0d30*/ 	.short	0x010a
        /*0d32*/ 	.byte	0x3f
	.zero		1


	//   ....[67]....
        /*0d34*/ 	.word	0x00015c40
        /*0d38*/ 	.word	0x00000007
        /*0d3c*/ 	.word	0x00038850
        /*0d40*/ 	.short	0x010a
        /*0d42*/ 	.byte	0x3f
	.zero		1


	//   ....[68]....
        /*0d44*/ 	.word	0x00015ca0
        /*0d48*/ 	.word	0x00000007
        /*0d4c*/ 	.word	0x00038830
        /*0d50*/ 	.short	0x010a
        /*0d52*/ 	.byte	0x3f
	.zero		1


	//   ....[69]....
        /*0d54*/ 	.word	0x00015d00
        /*0d58*/ 	.word	0x00000007
        /*0d5c*/ 	.word	0x00038850
        /*0d60*/ 	.short	0x010a
        /*0d62*/ 	.byte	0x3f
	.zero		1


	//   ....[70]....
        /*0d64*/ 	.word	0x00015d60
        /*0d68*/ 	.word	0x00000005
        /*0d6c*/ 	.word	0x00038850
        /*0d70*/ 	.short	0x010a
        /*0d72*/ 	.byte	0x3f
	.zero		1


	//   ....[71]....
        /*0d74*/ 	.word	0x00015eb0
        /*0d78*/ 	.word	0x00000002
        /*0d7c*/ 	.word	0x00038880
        /*0d80*/ 	.short	0x010a
        /*0d82*/ 	.byte	0x3f
	.zero		1


	//   ....[72]....
        /*0d84*/ 	.word	0x00015f00
        /*0d88*/ 	.word	0x00000002
        /*0d8c*/ 	.word	0x00038840
        /*0d90*/ 	.short	0x010a
        /*0d92*/ 	.byte	0x3f
	.zero		1


	//   ....[73]....
        /*0d94*/ 	.word	0x00016a30
        /*0d98*/ 	.word	0x00000011
        /*0d9c*/ 	.word	0x00038820
        /*0da0*/ 	.short	0x010a
        /*0da2*/ 	.byte	0x3f
	.zero		1


	//   ....[74]....
        /*0da4*/ 	.word	0x00016a80
        /*0da8*/ 	.word	0x00000006
        /*0dac*/ 	.word	0x00038880
        /*0db0*/ 	.short	0x010a
        /*0db2*/ 	.byte	0x3f
	.zero		1


	//   ....[75]....
        /*0db4*/ 	.word	0x00016ad0
        /*0db8*/ 	.word	0x00000006
        /*0dbc*/ 	.word	0x00038840
        /*0dc0*/ 	.short	0x010a
        /*0dc2*/ 	.byte	0x3f
	.zero		1


	//   ....[76]....
        /*0dc4*/ 	.word	0x00016b20
        /*0dc8*/ 	.word	0x00000013
        /*0dcc*/ 	.word	0x00038870
        /*0dd0*/ 	.short	0x010a
        /*0dd2*/ 	.byte	0x3f
	.zero		1


	//   ....[77]....
        /*0dd4*/ 	.word	0x00016b70
        /*0dd8*/ 	.word	0x00000013
        /*0ddc*/ 	.word	0x00038860
        /*0de0*/ 	.short	0x010a
        /*0de2*/ 	.byte	0x3f
	.zero		1


	//   ....[78]....
        /*0de4*/ 	.word	0x00016bc0
        /*0de8*/ 	.word	0x00000002
        /*0dec*/ 	.word	0x00038870
        /*0df0*/ 	.short	0x010a
        /*0df2*/ 	.byte	0x3f
	.zero		1


	//   ....[79]....
        /*0df4*/ 	.word	0x00016c10
        /*0df8*/ 	.word	0x00000002
        /*0dfc*/ 	.word	0x00038860
        /*0e00*/ 	.short	0x010a
        /*0e02*/ 	.byte	0x3f
	.zero		1


	//   ....[80]....
        /*0e04*/ 	.word	0x00016c60
        /*0e08*/ 	.word	0x00000000
        /*0e0c*/ 	.word	0x00038820
        /*0e10*/ 	.short	0x010a
        /*0e12*/ 	.byte	0x3f
	.zero		1


	//   ....[81]....
        /*0e14*/ 	.word	0x00016e00
        /*0e18*/ 	.word	0x00000006
        /*0e1c*/ 	.word	0x00000000
        /*0e20*/ 	.short	0x010a
        /*0e22*/ 	.byte	0x3f
	.zero		1


	//   ....[82]....
        /*0e24*/ 	.word	0x00016e50
        /*0e28*/ 	.word	0x00000007
        /*0e2c*/ 	.word	0x00000000
        /*0e30*/ 	.short	0x010a
        /*0e32*/ 	.byte	0x3f
	.zero		1


	//   ....[83]....
        /*0e34*/ 	.word	0x00016ea0
        /*0e38*/ 	.word	0x00000004
        /*0e3c*/ 	.word	0x00038860
        /*0e40*/ 	.short	0x010a
        /*0e42*/ 	.byte	0x3f
	.zero		1


	//   ....[84]....
        /*0e44*/ 	.word	0x00016ef0
        /*0e48*/ 	.word	0x00000003
        /*0e4c*/ 	.word	0x00038860
        /*0e50*/ 	.short	0x010a
        /*0e52*/ 	.byte	0x3f
	.zero		1


	//   ....[85]....
        /*0e54*/ 	.word	0x00016f40
        /*0e58*/ 	.word	0x00000004
        /*0e5c*/ 	.word	0x00038880
        /*0e60*/ 	.short	0x010a
        /*0e62*/ 	.byte	0x3f
	.zero		1


	//----- nvinfo : EIATTR_NUM_MBARRIERS
	.align		4
.L_557:
        /*0e64*/ 	.byte	0x03, 0x38
        /*0e66*/ 	.short	0x0016


	//----- nvinfo : EIATTR_EXIT_INSTR_OFFSETS
	.align		4
        /*0e68*/ 	.byte	0x04, 0x1c
        /*0e6a*/ 	.short	(.L_559 - .L_558)


	//   ....[0]....
.L_558:
        /*0e6c*/ 	.word	0x00000a80


	//   ....[1]....
        /*0e70*/ 	.word	0x0000f520


	//   ....[2]....
        /*0e74*/ 	.word	0x00015b10


	//----- nvinfo : EIATTR_MAX_THREADS
	.align		4
.L_559:
        /*0e78*/ 	.byte	0x04, 0x05
        /*0e7a*/ 	.short	(.L_561 - .L_560)
.L_560:
        /*0e7c*/ 	.word	0x00000180
        /*0e80*/ 	.word	0x00000001
        /*0e84*/ 	.word	0x00000001


	//----- nvinfo : EIATTR_CRS_STACK_SIZE
	.align		4
.L_561:
        /*0e88*/ 	.byte	0x04, 0x1e
        /*0e8a*/ 	.short	(.L_563 - .L_562)
.L_562:
        /*0e8c*/ 	.word	0x00000000


	//----- nvinfo : EIATTR_CBANK_PARAM_SIZE
	.align		4
.L_563:
        /*0e90*/ 	.byte	0x03, 0x19
        /*0e92*/ 	.short	0x0af0


	//----- nvinfo : EIATTR_PARAM_CBANK
	.align		4
        /*0e94*/ 	.byte	0x04, 0x0a
        /*0e96*/ 	.short	(.L_565 - .L_564)
	.align		4
.L_564:
        /*0e98*/ 	.word	index@(.nv.constant0._ZN7cutlass13device_kernelIN5flash11enable_sm90INS1_16FlashAttnFwdSm90INS1_25CollectiveMainloopFwdSm90ILi2EN4cute5tupleIJNS5_1CILi1EEES8_S8_EEENS6_IJNS7_ILi128EEESA_NS7_ILi256EEEEEELi256ENS_12float_e4m3_tEfNS_4arch4Sm90ELb1ELb0ELb1ELb1ELb0ELb0ELb0ELb1ELb1ELb1ELb0ELb0EEENS1_21CollectiveEpilogueFwdINS6_IJSA_SB_SA_EEES9_NS_10bfloat16_tESF_Li256ELb1ELb1ELb0ELb1EEENS1_36VarlenDynamicPersistentTileSchedulerILi128ELi128ELi256ELi128ELb0ELb1ELb1ELb1ELb1ELb1EEEEEEEEEvNT_6ParamsE)
        /*0e9c*/ 	.short	0x0210
        /*0e9e*/ 	.short	0x0af0


	//----- nvinfo : EIATTR_SW_WAR
	.align		4
.L_565:
        /*0ea0*/ 	.byte	0x04, 0x36
        /*0ea2*/ 	.short	(.L_567 - .L_566)
.L_566:
        /*0ea4*/ 	.word	0x00000008
.L_567:


//--------------------- .nv.info._ZN7cutlass13device_kernelIN5flash11enable_sm90INS1_16FlashAttnFwdSm90INS1_25CollectiveMainloopFwdSm90ILi2EN4cute5tupleIJNS5_1CILi1EEES8_S8_EEENS6_IJNS7_ILi128EEESA_NS7_ILi256EEEEEELi256ENS_12float_e4m3_tEfNS_4arch4Sm90ELb1ELb0ELb1ELb1ELb0ELb1ELb0ELb1ELb1ELb1ELb0ELb0EEENS1_21CollectiveEpilogueFwdINS6_IJSA_SB_SA_EEES9_NS_10bfloat16_tESF_Li256ELb1ELb1ELb0ELb1EEENS1_36VarlenDynamicPersistentTileSchedulerILi128ELi128ELi256ELi128ELb0ELb1ELb1ELb1ELb1ELb1EEEEEEEEEvNT_6ParamsE --------------------------
	.section	.nv.info._ZN7cutlass13device_kernelIN5flash11enable_sm90INS1_16FlashAttnFwdSm90INS1_25CollectiveMainloopFwdSm90ILi2EN4cute5tupleIJNS5_1CILi1EEES8_S8_EEENS6_IJNS7_ILi128EEESA_NS7_ILi256EEEEEELi256ENS_12float_e4m3_tEfNS_4arch4Sm90ELb1ELb0ELb1ELb1ELb0ELb1ELb0ELb1ELb1ELb1ELb0ELb0EEENS1_21CollectiveEpilogueFwdINS6_IJSA_SB_SA_EEES9_NS_10bfloat16_tESF_Li256ELb1ELb1ELb0ELb1EEENS1_36VarlenDynamicPersistentTileSchedulerILi128ELi128ELi256ELi128ELb0ELb1ELb1ELb1ELb1ELb1EEEEEEEEEvNT_6ParamsE,"",@"SHT_CUDA_INFO"
	.sectionflags	@""
	.align	4


	//----- nvinfo : EIATTR_CUDA_API_VERSION
	.align		4
        /*0000*/ 	.byte	0x04, 0x37
        /*0002*/ 	.short	(.L_569 - .L_568)
.L_568:
        /*0004*/ 	.word	0x00000082


	//----- nvinfo : EIATTR_KPARAM_INFO
	.align		4
.L_569:
        /*0008*/ 	.byte	0x04, 0x17
        /*000a*/ 	.short	(.L_571 - .L_570)
.L_570:
        /*000c*/ 	.word	0x00000000
        /*0010*/ 	.short	0x0000
        /*0012*/ 	.short	0x0070
        /*0014*/ 	.byte	0x00, 0xf0, 0x01, 0x2a


	//----- nvinfo : EIATTR_SPARSE_MMA_MASK
	.align		4
.L_571:
        /*0018*/ 	.byte	0x03, 0x50
        /*001a*/ 	.short	0x0000


	//----- nvinfo : EIATTR_MAXREG_COUNT
	.align		4
        /*001c*/ 	.byte	0x03, 0x1b
        /*001e*/ 	.short	0x00a8


	//----- nvinfo : EIATTR_NUM_BARRIERS
	.align		4
        /*0020*/ 	.byte	0x02, 0x4c
        /*0022*/ 	.byte	0x10
	.zero		1


	//----- nvinfo : EIATTR_EXTERNS
	.align		4
        /*0024*/ 	.byte	0x04, 0x0f
        /*0026*/ 	.short	(.L_573 - .L_572)


	//   ....[0]....
	.align		4
.L_572:
        /*0028*/ 	.word	index@(__assertfail)


	//----- nvinfo : EIATTR_ANNOTATIONS
	.align		4
.L_573:
        /*002c*/ 	.byte	0x04, 0x55
        /*002e*/ 	.short	(.L_575 - .L_574)


	//   ....[0]....
.L_574:
        /* <DEDUP_REMOVED lines=126> */


	//----- nvinfo : EIATTR_MERCURY_ISA_VERSION
	.align		4
.L_575:
        /*07f8*/ 	.byte	0x03, 0x5f
        /*07fa*/ 	.short	0x0101


	//----- nvinfo : EIATTR_UNUSED_LOAD_BYTE_OFFSET
	.align		4
        /*07fc*/ 	.byte	0x04, 0x44
        /*07fe*/ 	.short	(.L_577 - .L_576)


	//   ....[0]....
.L_576:
        /*0800*/ 	.word	0x00000ad0
        /*0804*/ 	.word	0x0000fff0


	//   ....[1]....
        /*0808*/ 	.word	0x00020a60
        /*080c*/ 	.word	0x0000fff0


	//----- nvinfo : EIATTR_INT_WARP_WIDE_INSTR_OFFSETS
	.align		4
.L_577:
        /*0810*/ 	.byte	0x04, 0x31
        /*0812*/ 	.short	(.L_579 - .L_578)


	//   ....[0]....
.L_578:
        /*0814*/ 	.word	0x00000190


	//   ....[1]....
        /*0818*/ 	.word	0x000001d0


	//   ....[2]....
        /*081c*/ 	.word	0x00000240


	//   ....[3]....
        /*0820*/ 	.word	0x00027070


	//   ....[4]....
        /*0824*/ 	.word	0x000270d0


	//   ....[5]....
        /*0828*/ 	.word	0x0002a590


	//   ....[6]....
        /*082c*/ 	.word	0x0002a5f0


	//----- nvinfo : EIATTR_COOP_GROUP_MASK_REGIDS
	.align		4
.L_579:
        /*0830*/ 	.byte	0x04, 0x29
        /*0832*/ 	.short	(.L_581 - .L_580)


	//   ....[0]....
.L_580:
        /*0834*/ 	.word	0xffffffff


	//   ....[1]....
        /*0838*/ 	.word	0xffffffff


	//   ....[2]....
        /*083c*/ 	.word	0xffffffff


	//   ....[3]....
        /*0840*/ 	.word	0xffffffff


	//   ....[4]....
        /*0844*/ 	.word	0xffffffff


	//   ....[5]....
        /*0848*/ 	.word	0xffffffff


	//   ....[6]....
        /*084c*/ 	.word	0xffffffff


	//   ....[7]....
        /*0850*/ 	.word	0xffffffff


	//   ....[8]....
        /*0854*/ 	.word	0xffffffff


	//   ....[9]....
        /*0858*/ 	.word	0xffffffff


	//   ....[10]....
        /*085c*/ 	.word	0xffffffff


	//   ....[11]....
        /*0860*/ 	.word	0xffffffff


	//   ....[12]....
        /*0864*/ 	.word	0xffffffff


	//   ....[13]....
        /*0868*/ 	.word	0xffffffff


	//   ....[14]....
        /*086c*/ 	.word	0xffffffff


	//   ....[15]....
        /*0870*/ 	.word	0xffffffff


	//   ....[16]....
        /*0874*/ 	.word	0xffffffff


	//   ....[17]....
        /*0878*/ 	.word	0xffffffff


	//   ....[18]....
        /*087c*/ 	.word	0xffffffff


	//   ....[19]....
        /*0880*/ 	.word	0xffffffff


	//   ....[20]....
        /*0884*/ 	.word	0xffffffff


	//   ....[21]....
        /*0888*/ 	.word	0xffffffff


	//   ....[22]....
        /*088c*/ 	.word	0xffffffff


	//   ....[23]....
        /*0890*/ 	.word	0xffffffff


	//   ....[24]....
        /*0894*/ 	.word	0xffffffff


	//   ....[25]....
        /*0898*/ 	.word	0xffffffff


	//   ....[26]....
        /*089c*/ 	.word	0xffffffff


	//   ....[27]....
        /*08a0*/ 	.word	0xffffffff


	//   ....[28]....
        /*08a4*/ 	.word	0xffffffff


	//   ....[29]....
        /*08a8*/ 	.word	0xffffffff


	//   ....[30]....
        /*08ac*/ 	.word	0xffffffff


	//   ....[31]....
        /*08b0*/ 	.word	0xffffffff


	//   ....[32]....
        /*08b4*/ 	.word	0xffffffff


	//   ....[33]....
        /*08b8*/ 	.word	0xffffffff


	//   ....[34]....
        /*08bc*/ 	.word	0xffffffff


	//   ....[35]....
        /*08c0*/ 	.word	0xffffffff


	//   ....[36]....
        /*08c4*/ 	.word	0xffffffff


	//   ....[37]....
        /*08c8*/ 	.word	0xffffffff


	//   ....[38]....
        /*08cc*/ 	.word	0xffffffff


	//   ....[39]....
        /*08d0*/ 	.word	0xffffffff


	//   ....[40]....
        /*08d4*/ 	.word	0xffffffff


	//   ....[41]....
        /*08d8*/ 	.word	0xffffffff


	//   ....[42]....
        /*08dc*/ 	.word	0xffffffff


	//   ....[43]....
        /*08e0*/ 	.word	0xffffffff


	//   ....[44]....
        /*08e4*/ 	.word	0xffffffff


	//   ....[45]....
        /*08e8*/ 	.word	0xffffffff


	//   ....[46]....
        /*08ec*/ 	.word	0xffffffff


	//   ....[47]....
        /*08f0*/ 	.word	0xffffffff


	//   ....[48]....
        /*08f4*/ 	.word	0xffffffff


	//   ....[49]....
        /*08f8*/ 	.word	0xffffffff


	//   ....[50]....
        /*08fc*/ 	.word	0xffffffff


	//   ....[51]....
        /*0900*/ 	.word	0xffffffff


	//   ....[52]....
        /*0904*/ 	.word	0xffffffff


	//   ....[53]....
        /*0908*/ 	.word	0xffffffff


	//   ....[54]....
        /*090c*/ 	.word	0xffffffff


	//   ....[55]....
        /*0910*/ 	.word	0xffffffff


	//   ....[56]....
        /*0914*/ 	.word	0xffffffff


	//   ....[57]....
        /*0918*/ 	.word	0xffffffff


	//   ....[58]....
        /*091c*/ 	.word	0xffffffff


	//   ....[59]....
        /*0920*/ 	.word	0xffffffff


	//   ....[60]....
        /*0924*/ 	.word	0xffffffff


	//   ....[61]....
        /*0928*/ 	.word	0xffffffff


	//   ....[62]....
        /*092c*/ 	.word	0xffffffff


	//   ....[63]....
        /*0930*/ 	.word	0xffffffff


	//   ....[64]....
        /*0934*/ 	.word	0xffffffff


	//   ....[65]....
        /*0938*/ 	.word	0xffffffff


	//   ....[66]....
        /*093c*/ 	.word	0xffffffff


	//   ....[67]....
        /*0940*/ 	.word	0xffffffff


	//   ....[68]....
        /*0944*/ 	.word	0xffffffff


	//   ....[69]....
        /*0948*/ 	.word	0xffffffff


	//   ....[70]....
        /*094c*/ 	.word	0xffffffff


	//   ....[71]....
        /*0950*/ 	.word	0xffffffff


	//   ....[72]....
        /*0954*/ 	.word	0xffffffff


	//   ....[73]....
        /*0958*/ 	.word	0xffffffff


	//   ....[74]....
        /*095c*/ 	.word	0xffffffff


	//   ....[75]....
        /*0960*/ 	.word	0xffffffff


	//   ....[76]....
        /*0964*/ 	.word	0xffffffff


	//   ....[77]....
        /*0968*/ 	.word	0xffffffff


	//   ....[78]....
        /*096c*/ 	.word	0xffffffff


	//   ....[79]....
        /*0970*/ 	.word	0xffffffff


	//   ....[80]....
        /*0974*/ 	.word	0xffffffff


	//   ....[81]....
        /*0978*/ 	.word	0xffffffff


	//   ....[82]....
        /*097c*/ 	.word	0xffffffff


	//   ....[83]....
        /*0980*/ 	.word	0xffffffff


	//   ....[84]....
        /*0984*/ 	.word	0xffffffff


	//   ....[85]....
        /*0988*/ 	.word	0xffffffff


	//   ....[86]....
        /*098c*/ 	.word	0xffffffff


	//   ....[87]....
        /*0990*/ 	.word	0xffffffff


	//   ....[88]....
        /*0994*/ 	.word	0xffffffff


	//   ....[89]....
        /*0998*/ 	.word	0xffffffff


	//   ....[90]....
        /*099c*/ 	.word	0xffffffff


	//   ....[91]....
        /*09a0*/ 	.word	0xffffffff


	//   ....[92]....
        /*09a4*/ 	.word	0xffffffff


	//   ....[93]....
        /*09a8*/ 	.word	0xffffffff


	//   ....[94]....
        /*09ac*/ 	.word	0xffffffff


	//   ....[95]....
        /*09b0*/ 	.word	0xffffffff


	//   ....[96]....
        /*09b4*/ 	.word	0xffffffff


	//   ....[97]....
        /*09b8*/ 	.word	0xffffffff


	//   ....[98]....
        /*09bc*/ 	.word	0xffffffff


	//   ....[99]....
        /*09c0*/ 	.word	0xffffffff


	//   ....[100]....
        /*09c4*/ 	.word	0xffffffff


	//   ....[101]....
        /*09c8*/ 	.word	0xffffffff


	//   ....[102]....
        /*09cc*/ 	.word	0xffffffff


	//   ....[103]....
        /*09d0*/ 	.word	0xffffffff


	//   ....[104]....
        /*09d4*/ 	.word	0xffffffff


	//   ....[105]....
        /*09d8*/ 	.word	0xffffffff


	//   ....[106]....
        /*09dc*/ 	.word	0xffffffff


	//   ....[107]....
        /*09e0*/ 	.word	0xffffffff


	//   ....[108]....
        /*09e4*/ 	.word	0xffffffff


	//   ....[109]....
        /*09e8*/ 	.word	0xffffffff


	//   ....[110]....
        /*09ec*/ 	.word	0xffffffff


	//   ....[111]....
        /*09f0*/ 	.word	0xffffffff


	//   ....[112]....
        /*09f4*/ 	.word	0xffffffff


	//   ....[113]....
        /*09f8*/ 	.word	0xffffffff


	//   ....[114]....
        /*09fc*/ 	.word	0xffffffff


	//   ....[115]....
        /*0a00*/ 	.word	0xffffffff


	//   ....[116]....
        /*0a04*/ 	.word	0xffffffff


	//   ....[117]....
        /*0a08*/ 	.word	0xffffffff


	//   ....[118]....
        /*0a0c*/ 	.word	0xffffffff


	//   ....[119]....
        /*0a10*/ 	.word	0xffffffff


	//   ....[120]....
        /*0a14*/ 	.word	0xffffffff


	//   ....[121]....
        /*0a18*/ 	.word	0xffffffff


	//   ....[122]....
        /*0a1c*/ 	.word	0xffffffff


	//   ....[123]....
        /*0a20*/ 	.word	0xffffffff


	//   ....[124]....
        /*0a24*/ 	.word	0xffffffff


	//   ....[125]....
        /*0a28*/ 	.word	0xffffffff


	//   ....[126]....
        /*0a2c*/ 	.word	0xffffffff


	//   ....[127]....
        /*0a30*/ 	.word	0xffffffff


	//   ....[128]....
        /*0a34*/ 	.word	0xffffffff


	//   ....[129]....
        /*0a38*/ 	.word	0xffffffff


	//   ....[130]....
        /*0a3c*/ 	.word	0xffffffff


	//   ....[131]....
        /*0a40*/ 	.word	0xffffffff


	//   ....[132]....
        /*0a44*/ 	.word	0xffffffff


	//   ....[133]....
        /*0a48*/ 	.word	0xffffffff


	//   ....[134]....
        /*0a4c*/ 	.word	0xffffffff


	//   ....[135]....
        /*0a50*/ 	.word	0xffffffff


	//   ....[136]....
        /*0a54*/ 	.word	0xffffffff


	//   ....[137]....
        /*0a58*/ 	.word	0xffffffff


	//   ....[138]....
        /*0a5c*/ 	.word	0xffffffff


	//   ....[139]....
        /*0a60*/ 	.word	0xffffffff


	//   ....[140]....
        /*0a64*/ 	.word	0xffffffff


	//   ....[141]....
        /*0a68*/ 	.word	0xffffffff


	//   ....[142]....
        /*0a6c*/ 	.word	0xffffffff


	//   ....[143]....
        /*0a70*/ 	.word	0xffffffff


	//   ....[144]....
        /*0a74*/ 	.word	0xffffffff


	//   ....[145]....
        /*0a78*/ 	.word	0xffffffff


	//   ....[146]....
        /*0a7c*/ 	.word	0xffffffff


	//   ....[147]....
        /*0a80*/ 	.word	0xffffffff


	//   ....[148]....
        /*0a84*/ 	.word	0xffffffff


	//   ....[149]....
        /*0a88*/ 	.word	0xffffffff


	//   ....[150]....
        /*0a8c*/ 	.word	0xffffffff


	//   ....[151]....
        /*0a90*/ 	.word	0xffffffff


	//   ....[152]....
        /*0a94*/ 	.word	0xffffffff


	//   ....[153]....
        /*0a98*/ 	.word	0xffffffff


	//   ....[154]....
        /*0a9c*/ 	.word	0xffffffff


	//   ....[155]....
        /*0aa0*/ 	.word	0xffffffff


	//   ....[156]....
        /*0aa4*/ 	.word	0xffffffff


	//   ....[157]....
        /*0aa8*/ 	.word	0xffffffff


	//   ....[158]....
        /*0aac*/ 	.word	0xffffffff


	//   ....[159]....
        /*0ab0*/ 	.word	0xffffffff


	//   ....[160]....
        /*0ab4*/ 	.word	0xffffffff


	//   ....[161]....
        /*0ab8*/ 	.word	0xffffffff


	//   ....[162]....
        /*0abc*/ 	.word	0xffffffff


	//   ....[163]....
        /*0ac0*/ 	.word	0xffffffff


	//   ....[164]....
        /*0ac4*/ 	.word	0xffffffff


	//   ....[165]....
        /*0ac8*/ 	.word	0xffffffff


	//   ....[166]....
        /*0acc*/ 	.word	0xffffffff


	//   ....[167]....
        /*0ad0*/ 	.word	0xffffffff


	//   ....[168]....
        /*0ad4*/ 	.word	0xffffffff


	//   ....[169]....
        /*0ad8*/ 	.word	0xffffffff


	//   ....[170]....
        /*0adc*/ 	.word	0xffffffff


	//   ....[171]....
        /*0ae0*/ 	.word	0xffffffff


	//   ....[172]....
        /*0ae4*/ 	.word	0xffffffff


	//   ....[173]....
        /*0ae8*/ 	.word	0xffffffff


	//   ....[174]....
        /*0aec*/ 	.word	0xffffffff


	//   ....[175]....
        /*0af0*/ 	.word	0xffffffff


	//   ....[176]....
        /*0af4*/ 	.word	0xffffffff


	//   ....[177]....
        /*0af8*/ 	.word	0xffffffff


	//   ....[178]....
        /*0afc*/ 	.word	0xffffffff


	//   ....[179]....
        /*0b00*/ 	.word	0xffffffff


	//   ....[180]....
        /*0b04*/ 	.word	0xffffffff


	//   ....[181]....
        /*0b08*/ 	.word	0xffffffff


	//   ....[182]....
        /*0b0c*/ 	.word	0xffffffff


	//   ....[183]....
        /*0b10*/ 	.word	0xffffffff


	//   ....[184]....
        /*0b14*/ 	.word	0xffffffff


	//   ....[185]....
        /*0b18*/ 	.word	0xffffffff


	//   ....[186]....
        /*0b1c*/ 	.word	0xffffffff


	//   ....[187]....
        /*0b20*/ 	.word	0xffffffff


	//   ....[188]....
        /*0b24*/ 	.word	0xffffffff


	//   ....[189]....
        /*0b28*/ 	.word	0xffffffff


	//   ....[190]....
        /*0b2c*/ 	.word	0xffffffff


	//   ....[191]....
        /*0b30*/ 	.word	0xffffffff


	//   ....[192]....
        /*0b34*/ 	.word	0xffffffff


	//   ....[193]....
        /*0b38*/ 	.word	0xffffffff


	//   ....[194]....
        /*0b3c*/ 	.word	0xffffffff


	//   ....[195]....
        /*0b40*/ 	.word	0xffffffff


	//   ....[196]....
        /*0b44*/ 	.word	0x0500000f


	//   ....[197]....
        /*0b48*/ 	.word	0x0500000f


	//   ....[198]....
        /*0b4c*/ 	.word	0x0500000f


	//   ....[199]....
        /*0b50*/ 	.word	0x0500000f


	//   ....[200]....
        /*0b54*/ 	.word	0x0500000f


	//   ....[201]....
        /*0b58*/ 	.word	0x0500000f


	//   ....[202]....
        /*0b5c*/ 	.word	0x0500000f


	//   ....[203]....
        /*0b60*/ 	.word	0x0500000f


	//   ....[204]....
        /*0b64*/ 	.word	0x0500000f


	//   ....[205]....
        /*0b68*/ 	.word	0x0500000f


	//   ....[206]....
        /*0b6c*/ 	.word	0x0500000f


	//   ....[207]....
        /*0b70*/ 	.word	0x0500000f


	//   ....[208]....
        /*0b74*/ 	.word	0x0500000f


	//   ....[209]....
        /*0b78*/ 	.word	0x0500000f


	//   ....[210]....
        /*0b7c*/ 	.word	0x0500000f


	//   ....[211]....
        /*0b80*/ 	.word	0x0500000f


	//   ....[212]....
        /*0b84*/ 	.word	0x0500000f


	//   ....[213]....
        /*0b88*/ 	.word	0x0500000f


	//   ....[214]....
        /*0b8c*/ 	.word	0x0500000f


	//   ....[215]....
        /*0b90*/ 	.word	0x0500000f


	//   ....[216]....
        /*0b94*/ 	.word	0x0500000f


	//   ....[217]....
        /*0b98*/ 	.word	0x0500000f


	//   ....[218]....
        /*0b9c*/ 	.word	0x0500000f


	//   ....[219]....
        /*0ba0*/ 	.word	0x0500000f


	//   ....[220]....
        /*0ba4*/ 	.word	0x0500000f


	//   ....[221]....
        /*0ba8*/ 	.word	0x0500000f


	//   ....[222]....
        /*0bac*/ 	.word	0x0500000f


	//   ....[223]....
        /*0bb0*/ 	.word	0x0500000f


	//   ....[224]....
        /*0bb4*/ 	.word	0x0500000f


	//   ....[225]....
        /*0bb8*/ 	.word	0x0500000f


	//   ....[226]....
        /*0bbc*/ 	.word	0x0500000f


	//   ....[227]....
        /*0bc0*/ 	.word	0x0500000f


	//   ....[228]....
        /*0bc4*/ 	.word	0x0500000f


	//   ....[229]....
        /*0bc8*/ 	.word	0x0500000f


	//   ....[230]....
        /*0bcc*/ 	.word	0x0500000f


	//   ....[231]....
        /*0bd0*/ 	.word	0x0500000f


	//   ....[232]....
        /*0bd4*/ 	.word	0x0500000f


	//   ....[233]....
        /*0bd8*/ 	.word	0x0500000f


	//   ....[234]....
        /*0bdc*/ 	.word	0x0500000f


	//   ....[235]....
        /*0be0*/ 	.word	0x0500000f


	//   ....[236]....
        /*0be4*/ 	.word	0x0500000f


	//   ....[237]....
        /*0be8*/ 	.word	0x0500000f


	//   ....[238]....
        /*0bec*/ 	.word	0x0500000f


	//   ....[239]....
        /*0bf0*/ 	.word	0x0500000f


	//   ....[240]....
        /*0bf4*/ 	.word	0x0500000f


	//   ....[241]....
        /*0bf8*/ 	.word	0x0500000f


	//   ....[242]....
        /*0bfc*/ 	.word	0x0500000f


	//   ....[243]....
        /*0c00*/ 	.word	0x0500000f


	//   ....[244]....
        /*0c04*/ 	.word	0x0500000f


	//   ....[245]....
        /*0c08*/ 	.word	0x0500000f


	//   ....[246]....
        /*0c0c*/ 	.word	0x0500000f


	//   ....[247]....
        /*0c10*/ 	.word	0x0500000f


	//   ....[248]....
        /*0c14*/ 	.word	0x0500000f


	//   ....[249]....
        /*0c18*/ 	.word	0x0500000f


	//   ....[250]....
        /*0c1c*/ 	.word	0x0500000f


	//   ....[251]....
        /*0c20*/ 	.word	0x0500000f


	//   ....[252]....
        /*0c24*/ 	.word	0x0500000f


	//   ....[253]....
        /*0c28*/ 	.word	0x0500000f


	//   ....[254]....
        /*0c2c*/ 	.word	0x0500000f


	//   ....[255]....
        /*0c30*/ 	.word	0x0500000f


	//   ....[0]....
        /*0c34*/ 	.word	0x0500000f


	//   ....[1]....
        /*0c38*/ 	.word	0x0500000f


	//   ....[2]....
        /*0c3c*/ 	.word	0x0500000f


	//   ....[3]....
        /*0c40*/ 	.word	0x0500000f


	//   ....[4]....
        /*0c44*/ 	.word	0x0500000f


	//   ....[5]....
        /*0c48*/ 	.word	0x0500000f


	//   ....[6]....
        /*0c4c*/ 	.word	0x0500000f


	//   ....[7]....
        /*0c50*/ 	.word	0x0500000f


	//   ....[8]....
        /*0c54*/ 	.word	0x0500000f


	//   ....[9]....
        /*0c58*/ 	.word	0x0500000f


	//   ....[10]....
        /*0c5c*/ 	.word	0x0500000f


	//   ....[11]....
        /*0c60*/ 	.word	0x0500000f


	//   ....[12]....
        /*0c64*/ 	.word	0x0500000f


	//   ....[13]....
        /*0c68*/ 	.word	0x0500000f


	//   ....[14]....
        /*0c6c*/ 	.word	0x0500000f


	//   ....[15]....
        /*0c70*/ 	.word	0x0500000f


	//   ....[16]....
        /*0c74*/ 	.word	0x0500000f


	//   ....[17]....
        /*0c78*/ 	.word	0x0500000f


	//   ....[18]....
        /*0c7c*/ 	.word	0x0500000f


	//   ....[19]....
        /*0c80*/ 	.word	0x0500000f


	//   ....[20]....
        /*0c84*/ 	.word	0x0500000f


	//   ....[21]....
        /*0c88*/ 	.word	0x0500000f


	//   ....[22]....
        /*0c8c*/ 	.word	0x0500000f


	//   ....[23]....
        /*0c90*/ 	.word	0x0500000f


	//   ....[24]....
        /*0c94*/ 	.word	0x0500000f


	//   ....[25]....
        /*0c98*/ 	.word	0x0500000f


	//   ....[26]....
        /*0c9c*/ 	.word	0x0500000f


	//   ....[27]....
        /*0ca0*/ 	.word	0x0500000f


	//   ....[28]....
        /*0ca4*/ 	.word	0x0500000f


	//   ....[29]....
        /*0ca8*/ 	.word	0x0500000f


	//   ....[30]....
        /*0cac*/ 	.word	0x0500000f


	//   ....[31]....
        /*0cb0*/ 	.word	0x0500000f


	//   ....[32]....
        /*0cb4*/ 	.word	0x0500000f


	//   ....[33]....
        /*0cb8*/ 	.word	0x0500000f


	//   ....[34]....
        /*0cbc*/ 	.word	0x0500000f


	//   ....[35]....
        /*0cc0*/ 	.word	0x0500000f


	//   ....[36]....
        /*0cc4*/ 	.word	0x0500000f


	//   ....[37]....
        /*0cc8*/ 	.word	0x0500000f


	//   ....[38]....
        /*0ccc*/ 	.word	0x0500000f


	//   ....[39]....
        /*0cd0*/ 	.word	0x0500000f


	//   ....[40]....
        /*0cd4*/ 	.word	0x0500000f


	//   ....[41]....
        /*0cd8*/ 	.word	0x0500000f


	//   ....[42]....
        /*0cdc*/ 	.word	0x0500000f


	//   ....[43]....
        /*0ce0*/ 	.word	0x0500000f


	//   ....[44]....
        /*0ce4*/ 	.word	0x0500000f


	//   ....[45]....
        /*0ce8*/ 	.word	0x0500000f


	//   ....[46]....
        /*0cec*/ 	.word	0x0500000f


	//   ....[47]....
        /*0cf0*/ 	.word	0x0500000f


	//   ....[48]....
        /*0cf4*/ 	.word	0x0500000f


	//   ....[49]....
        /*0cf8*/ 	.word	0x0500000f


	//   ....[50]....
        /*0cfc*/ 	.word	0x0500000f


	//   ....[51]....
        /*0d00*/ 	.word	0x0500000f


	//   ....[52]....
        /*0d04*/ 	.word	0x0500000f


	//   ....[53]....
        /*0d08*/ 	.word	0x0500000f


	//   ....[54]....
        /*0d0c*/ 	.word	0x0500000f


	//   ....[55]....
        /*0d10*/ 	.word	0x0500000f


	//   ....[56]....
        /*0d14*/ 	.word	0x0500000f


	//   ....[57]....
        /*0d18*/ 	.word	0x0500000f


	//   ....[58]....
        /*0d1c*/ 	.word	0x0500000f


	//   ....[59]....
        /*0d20*/ 	.word	0x0500000f


	//   ....[60]....
        /*0d24*/ 	.word	0x0500000f


	//   ....[61]....
        /*0d28*/ 	.word	0x0500000f


	//   ....[62]....
        /*0d2c*/ 	.word	0x0500000f


	//   ....[63]....
        /*0d30*/ 	.word	0x0500000f


	//   ....[64]....
        /*0d34*/ 	.word	0x0500000f


	//   ....[65]....
        /*0d38*/ 	.word	0x0500000f


	//   ....[66]....
        /*0d3c*/ 	.word	0x0500000f


	//   ....[67]....
        /*0d40*/ 	.word	0x0500000f


	//   ....[68]....
        /*0d44*/ 	.word	0x0500000f


	//   ....[69]....
        /*0d48*/ 	.word	0x0500000f


	//   ....[70]....
        /*0d4c*/ 	.word	0x0500000f


	//   ....[71]....
        /*0d50*/ 	.word	0x0500000f


	//   ....[72]....
        /*0d54*/ 	.word	0x0500000f


	//   ....[73]....
        /*0d58*/ 	.word	0x0500000f


	//   ....[74]....
        /*0d5c*/ 	.word	0x0500000f


	//   ....[75]....
        /*0d60*/ 	.word	0x0500000f


	//   ....[76]....
        /*0d64*/ 	.word	0x0500000f


	//   ....[77]....
        /*0d68*/ 	.word	0x0500000f


	//   ....[78]....
        /*0d6c*/ 	.word	0x0500000f


	//   ....[79]....
        /*0d70*/ 	.word	0x0500000f


	//   ....[80]....
        /*0d74*/ 	.word	0x0500000f


	//----- nvinfo : EIATTR_COOP_GROUP_INSTR_OFFSETS
	.align		4
.L_581:
        /*0d78*/ 	.byte	0x04, 0x28
        /*0d7a*/ 	.short	(.L_583 - .L_582)


	//   ....[0]....
.L_582:
        /*0d7c*/ 	.word	0x00000070


	//   ....[1]....
        /*0d80*/ 	.word	0x000001a0


	//   ....[2]....
        /*0d84*/ 	.word	0x000001f0


	//   ....[3]....
        /*0d88*/ 	.word	0x00000420


	//   ....[4]....
        /*0d8c*/ 	.word	0x00000580


	//   ....[5]....
        /*0d90*/ 	.word	0x000006a0


	//   ....[6]....
        /*0d94*/ 	.word	0x00000800


	//   ....[7]....
        /*0d98*/ 	.word	0x0000cc10


	//   ....[8]....
        /*0d9c*/ 	.word	0x0000d5d0


	//   ....[9]....
        /*0da0*/ 	.word	0x0000d5e0


	//   ....[10]....
        /*0da4*/ 	.word	0x0000d5f0


	//   ....[11]....
        /*0da8*/ 	.word	0x0000d600


	//   ....[12]....
        /*0dac*/ 	.word	0x0000d810


	//   ....[13]....
        /*0db0*/ 	.word	0x0000d820


	//   ....[14]....
        /*0db4*/ 	.word	0x0000d830


	//   ....[15]....
        /*0db8*/ 	.word	0x0000d840


	//   ....[16]....
        /*0dbc*/ 	.word	0x0000da20


	//   ....[17]....
        /*0dc0*/ 	.word	0x0000da30


	//   ....[18]....
        /*0dc4*/ 	.word	0x0000da40


	//   ....[19]....
        /*0dc8*/ 	.word	0x0000da50


	//   ....[20]....
        /*0dcc*/ 	.word	0x0000dc50


	//   ....[21]....
        /*0dd0*/ 	.word	0x0000dc60


	//   ....[22]....
        /*0dd4*/ 	.word	0x0000dc70


	//   ....[23]....
        /*0dd8*/ 	.word	0x0000dc80


	//   ....[24]....
        /*0ddc*/ 	.word	0x00011fb0


	//   ....[25]....
        /*0de0*/ 	.word	0x00011fc0


	//   ....[26]....
        /*0de4*/ 	.word	0x00011fd0


	//   ....[27]....
        /*0de8*/ 	.word	0x00011fe0


	//   ....[28]....
        /*0dec*/ 	.word	0x000120e0


	//   ....[29]....
        /*0df0*/ 	.word	0x00012100


	//   ....[30]....
        /*0df4*/ 	.word	0x00012110


	//   ....[31]....
        /*0df8*/ 	.word	0x00012120


	//   ....[32]....
        /*0dfc*/ 	.word	0x00012300


	//   ....[33]....
        /*0e00*/ 	.word	0x00012320


	//   ....[34]....
        /*0e04*/ 	.word	0x00012340


	//   ....[35]....
        /*0e08*/ 	.word	0x00012350


	//   ....[36]....
        /*0e0c*/ 	.word	0x00012420


	//   ....[37]....
        /*0e10*/ 	.word	0x00012450


	//   ....[38]....
        /*0e14*/ 	.word	0x00012460


	//   ....[39]....
        /*0e18*/ 	.word	0x00012470


	//   ....[40]....
        /*0e1c*/ 	.word	0x00017030


	//   ....[41]....
        /*0e20*/ 	.word	0x00017af0


	//   ....[42]....
        /*0e24*/ 	.word	0x00017b20


	//   ....[43]....
        /*0e28*/ 	.word	0x00017b40


	//   ....[44]....
        /*0e2c*/ 	.word	0x00018610


	//   ....[45]....
        /*0e30*/ 	.word	0x00018640


	//   ....[46]....
        /*0e34*/ 	.word	0x0001a170


	//   ....[47]....
        /*0e38*/ 	.word	0x0001a420


	//   ....[48]....
        /*0e3c*/ 	.word	0x0001b0a0


	//   ....[49]....
        /*0e40*/ 	.word	0x0001b1c0


	//   ....[50]....
        /*0e44*/ 	.word	0x0001b910


	//   ....[51]....
        /*0e48*/ 	.word	0x0001b970


	//   ....[52]....
        /*0e4c*/ 	.word	0x0001e160


	//   ....[53]....
        /*0e50*/ 	.word	0x0001e250


	//   ....[54]....
        /*0e54*/ 	.word	0x0001e270


	//   ....[55]....
        /*0e58*/ 	.word	0x0001e2e0


	//   ....[56]....
        /*0e5c*/ 	.word	0x0001ff00


	//   ....[57]....
        /*0e60*/ 	.word	0x0001ff10


	//   ....[58]....
        /*0e64*/ 	.word	0x0001ff40


	//   ....[59]....
        /*0e68*/ 	.word	0x0001ff50


	//   ....[60]....
        /*0e6c*/ 	.word	0x00021630


	//   ....[61]....
        /*0e70*/ 	.word	0x00021670


	//   ....[62]....
        /*0e74*/ 	.word	0x000216a0


	//   ....[63]....
        /*0e78*/ 	.word	0x000216d0


	//   ....[64]....
        /*0e7c*/ 	.word	0x00021700


	//   ....[65]....
        /*0e80*/ 	.word	0x00021740


	//   ....[66]....
        /*0e84*/ 	.word	0x00021770


	//   ....[67]....
        /*0e88*/ 	.word	0x000217a0


	//   ....[68]....
        /*0e8c*/ 	.word	0x000217d0


	//   ....[69]....
        /*0e90*/ 	.word	0x00021800


	//   ....[70]....
        /*0e94*/ 	.word	0x00021830


	//   ....[71]....
        /*0e98*/ 	.word	0x00021860


	//   ....[72]....
        /*0e9c*/ 	.word	0x00021890


	//   ....[73]....
        /*0ea0*/ 	.word	0x000218c0


	//   ....[74]....
        /*0ea4*/ 	.word	0x000218f0


	//   ....[75]....
        /*0ea8*/ 	.word	0x00021920


	//   ....[76]....
        /*0eac*/ 	.word	0x00021950


	//   ....[77]....
        /*0eb0*/ 	.word	0x00021980


	//   ....[78]....
        /*0eb4*/ 	.word	0x000219b0


	//   ....[79]....
        /*0eb8*/ 	.word	0x000219e0


	//   ....[80]....
        /*0ebc*/ 	.word	0x00021a10


	//   ....[81]....
        /*0ec0*/ 	.word	0x00021a40


	//   ....[82]....
        /*0ec4*/ 	.word	0x00021a70


	//   ....[83]....
        /*0ec8*/ 	.word	0x00021aa0


	//   ....[84]....
        /*0ecc*/ 	.word	0x00021ad0


	//   ....[85]....
        /*0ed0*/ 	.word	0x00021b00


	//   ....[86]....
        /*0ed4*/ 	.word	0x00021b30


	//   ....[87]....
        /*0ed8*/ 	.word	0x00021b60


	//   ....[88]....
        /*0edc*/ 	.word	0x00021b90


	//   ....[89]....
        /*0ee0*/ 	.word	0x00021bc0


	//   ....[90]....
        /*0ee4*/ 	.word	0x00021bf0


	//   ....[91]....
        /*0ee8*/ 	.word	0x00021c20


	//   ....[92]....
        /*0eec*/ 	.word	0x00021c50


	//   ....[93]....
        /*0ef0*/ 	.word	0x00021c80


	//   ....[94]....
        /*0ef4*/ 	.word	0x00021cb0


	//   ....[95]....
        /*0ef8*/ 	.word	0x00021ce0


	//   ....[96]....
        /*0efc*/ 	.word	0x00021d10


	//   ....[97]....
        /*0f00*/ 	.word	0x00021d40


	//   ....[98]....
        /*0f04*/ 	.word	0x00021d70


	//   ....[99]....
        /*0f08*/ 	.word	0x00021da0


	//   ....[100]....
        /*0f0c*/ 	.word	0x00021dd0


	//   ....[101]....
        /*0f10*/ 	.word	0x00021e00


	//   ....[102]....
        /*0f14*/ 	.word	0x00021e30


	//   ....[103]....
        /*0f18*/ 	.word	0x00021e60


	//   ....[104]....
        /*0f1c*/ 	.word	0x00021e80


	//   ....[105]....
        /*0f20*/ 	.word	0x00021e90


	//   ....[106]....
        /*0f24*/ 	.word	0x00021ea0


	//   ....[107]....
        /*0f28*/ 	.word	0x00021eb0


	//   ....[108]....
        /*0f2c*/ 	.word	0x00021ec0


	//   ....[109]....
        /*0f30*/ 	.word	0x00021ed0


	//   ....[110]....
        /*0f34*/ 	.word	0x00021ef0


	//   ....[111]....
        /*0f38*/ 	.word	0x00021f20


	//   ....[112]....
        /*0f3c*/ 	.word	0x00021f50


	//   ....[113]....
        /*0f40*/ 	.word	0x00021f80


	//   ....[114]....
        /*0f44*/ 	.word	0x00021fb0


	//   ....[115]....
        /*0f48*/ 	.word	0x00021fe0


	//   ....[116]....
        /*0f4c*/ 	.word	0x00022010


	//   ....[117]....
        /*0f50*/ 	.word	0x00022040


	//   ....[118]....
        /*0f54*/ 	.word	0x00022070


	//   ....[119]....
        /*0f58*/ 	.word	0x00022080


	//   ....[120]....
        /*0f5c*/ 	.word	0x00022090


	//   ....[121]....
        /*0f60*/ 	.word	0x000220a0


	//   ....[122]....
        /*0f64*/ 	.word	0x000220b0


	//   ....[123]....
        /*0f68*/ 	.word	0x000220c0


	//   ....[124]....
        /*0f6c*/ 	.word	0x000229c0


	//   ....[125]....
        /*0f70*/ 	.word	0x00022b30


	//   ....[126]....
        /*0f74*/ 	.word	0x00022bb0


	//   ....[127]....
        /*0f78*/ 	.word	0x00022c20


	//   ....[128]....
        /*0f7c*/ 	.word	0x00023260


	//   ....[129]....
        /*0f80*/ 	.word	0x00023290


	//   ....[130]....
        /*0f84*/ 	.word	0x00023400


	//   ....[131]....
        /*0f88*/ 	.word	0x00023420


	//   ....[132]....
        /*0f8c*/ 	.word	0x00023560


	//   ....[133]....
        /*0f90*/ 	.word	0x00023580


	//   ....[134]....
        /*0f94*/ 	.word	0x000236d0


	//   ....[135]....
        /*0f98*/ 	.word	0x000236f0


	//   ....[136]....
        /*0f9c*/ 	.word	0x00024040


	//   ....[137]....
        /*0fa0*/ 	.word	0x00024050


	//   ....[138]....
        /*0fa4*/ 	.word	0x000241e0


	//   ....[139]....
        /*0fa8*/ 	.word	0x000241f0


	//   ....[140]....
        /*0fac*/ 	.word	0x00024380


	//   ....[141]....
        /*0fb0*/ 	.word	0x00024390


	//   ....[142]....
        /*0fb4*/ 	.word	0x00024520


	//   ....[143]....
        /*0fb8*/ 	.word	0x00024530


	//   ....[144]....
        /*0fbc*/ 	.word	0x00024730


	//   ....[145]....
        /*0fc0*/ 	.word	0x00024910


	//   ....[146]....
        /*0fc4*/ 	.word	0x00024940


	//   ....[147]....
        /*0fc8*/ 	.word	0x00024970


	//   ....[148]....
        /*0fcc*/ 	.word	0x000249a0


	//   ....[149]....
        /*0fd0*/ 	.word	0x000249d0


	//   ....[150]....
        /*0fd4*/ 	.word	0x00024a00


	//   ....[151]....
        /*0fd8*/ 	.word	0x00024b70


	//   ....[152]....
        /*0fdc*/ 	.word	0x00024ba0


	//   ....[153]....
        /*0fe0*/ 	.word	0x00024bd0


	//   ....[154]....
        /*0fe4*/ 	.word	0x00024c00


	//   ....[155]....
        /*0fe8*/ 	.word	0x00024c30


	//   ....[156]....
        /*0fec*/ 	.word	0x00024c60


	//   ....[157]....
        /*0ff0*/ 	.word	0x00024d00


	//   ....[158]....
        /*0ff4*/ 	.word	0x00024d60


	//   ....[159]....
        /*0ff8*/ 	.word	0x00024df0


	//   ....[160]....
        /*0ffc*/ 	.word	0x00025e00


	//   ....[161]....
        /*1000*/ 	.word	0x00027850


	//   ....[162]....
        /*1004*/ 	.word	0x00028630


	//   ....[163]....
        /*1008*/ 	.word	0x00028650


	//   ....[164]....
        /*100c*/ 	.word	0x00028670


	//   ....[165]....
        /*1010*/ 	.word	0x00028690


	//   ....[166]....
        /*1014*/ 	.word	0x00028730


	//   ....[167]....
        /*1018*/ 	.word	0x000287c0


	//   ....[168]....
        /*101c*/ 	.word	0x000287f0


	//   ....[169]....
        /*1020*/ 	.word	0x00028870


	//   ....[170]....
        /*1024*/ 	.word	0x000288a0


	//   ....[171]....
        /*1028*/ 	.word	0x00028920


	//   ....[172]....
        /*102c*/ 	.word	0x00028950


	//   ....[173]....
        /*1030*/ 	.word	0x000289d0


	//   ....[174]....
        /*1034*/ 	.word	0x00028a00


	//   ....[175]....
        /*1038*/ 	.word	0x00028a80


	//   ....[176]....
        /*103c*/ 	.word	0x00028a90


	//   ....[177]....
        /*1040*/ 	.word	0x00028b10


	//   ....[178]....
        /*1044*/ 	.word	0x0002b620


	//   ....[179]....
        /*1048*/ 	.word	0x0002b650


	//   ....[180]....
        /*104c*/ 	.word	0x0002b690


	//   ....[181]....
        /*1050*/ 	.word	0x0002b6c0


	//   ....[182]....
        /*1054*/ 	.word	0x0002b6f0


	//   ....[183]....
        /*1058*/ 	.word	0x0002b720


	//   ....[184]....
        /*105c*/ 	.word	0x0002b750


	//   ....[185]....
        /*1060*/ 	.word	0x0002b780


	//   ....[186]....
        /*1064*/ 	.word	0x0002b910


	//   ....[187]....
        /*1068*/ 	.word	0x0002b940


	//   ....[188]....
        /*106c*/ 	.word	0x0002b970


	//   ....[189]....
        /*1070*/ 	.word	0x0002b9a0


	//   ....[190]....
        /*1074*/ 	.word	0x0002b9d0


	//   ....[191]....
        /*1078*/ 	.word	0x0002ba00


	//   ....[192]....
        /*107c*/ 	.word	0x0002bad0


	//   ....[193]....
        /*1080*/ 	.word	0x0002baf0


	//   ....[194]....
        /*1084*/ 	.word	0x0002bb60


	//   ....[195]....
        /*1088*/ 	.word	0x0002c240


	//   ....[196]....
        /*108c*/ 	.word	0x0002c6e0


	//   ....[197]....
        /*1090*/ 	.word	0x0002c790


	//   ....[198]....
        /*1094*/ 	.word	0x0002c820


	//   ....[199]....
        /*1098*/ 	.word	0x0002c870


	//   ....[200]....
        /*109c*/ 	.word	0x0002c8c0


	//   ....[201]....
        /*10a0*/ 	.word	0x0002c950


	//   ....[202]....
        /*10a4*/ 	.word	0x0002c9e0


	//   ....[203]....
        /*10a8*/ 	.word	0x0002ca30


	//   ....[204]....
        /*10ac*/ 	.word	0x0002ca80


	//   ....[205]....
        /*10b0*/ 	.word	0x0002cb10


	//   ....[206]....
        /*10b4*/ 	.word	0x0002cba0


	//   ....[207]....
        /*10b8*/ 	.word	0x0002cbf0


	//   ....[208]....
        /*10bc*/ 	.word	0x0002cc40


	//   ....[209]....
        /*10c0*/ 	.word	0x0002ccd0


	//   ....[210]....
        /*10c4*/ 	.word	0x0002cd60


	//   ....[211]....
        /*10c8*/ 	.word	0x0002cdb0


	//   ....[212]....
        /*10cc*/ 	.word	0x0002ce00


	//   ....[213]....
        /*10d0*/ 	.word	0x0002cef0


	//   ....[214]....
        /*10d4*/ 	.word	0x0002cfa0


	//   ....[215]....
        /*10d8*/ 	.word	0x0002cff0


	//   ....[216]....
        /*10dc*/ 	.word	0x0002d040


	//   ....[217]....
        /*10e0*/ 	.word	0x0002d180


	//   ....[218]....
        /*10e4*/ 	.word	0x0002d1d0


	//   ....[219]....
        /*10e8*/ 	.word	0x0002d220


	//   ....[220]....
        /*10ec*/ 	.word	0x0002d270


	//   ....[221]....
        /*10f0*/ 	.word	0x0002d390


	//   ....[222]....
        /*10f4*/ 	.word	0x0002d430


	//   ....[223]....
        /*10f8*/ 	.word	0x0002d490


	//   ....[224]....
        /*10fc*/ 	.word	0x0002d510


	//   ....[225]....
        /*1100*/ 	.word	0x0002d610


	//   ....[226]....
        /*1104*/ 	.word	0x0002d660


	//   ....[227]....
        /*1108*/ 	.word	0x0002d6b0


	//   ....[228]....
        /*110c*/ 	.word	0x0002d700


	//   ....[229]....
        /*1110*/ 	.word	0x0002dab0


	//   ....[230]....
        /*1114*/ 	.word	0x0002dbd0


	//   ....[231]....
        /*1118*/ 	.word	0x0002dd00


	//   ....[232]....
        /*111c*/ 	.word	0x0002de20


	//   ....[233]....
        /*1120*/ 	.word	0x0002df50


	//   ....[234]....
        /*1124*/ 	.word	0x0002e010


	//   ....[235]....
        /*1128*/ 	.word	0x0002e070


	//   ....[236]....
        /*112c*/ 	.word	0x0002e0f0


	//   ....[237]....
        /*1130*/ 	.word	0x0002e150


	//   ....[238]....
        /*1134*/ 	.word	0x0002e1d0


	//   ....[239]....
        /*1138*/ 	.word	0x0002e230


	//   ....[240]....
        /*113c*/ 	.word	0x0002e2b0


	//   ....[241]....
        /*1140*/ 	.word	0x0002e310


	//   ....[242]....
        /*1144*/ 	.word	0x0002e390


	//   ....[243]....
        /*1148*/ 	.word	0x0002e3f0


	//   ....[244]....
        /*114c*/ 	.word	0x0002e450


	//   ....[245]....
        /*1150*/ 	.word	0x0002e4b0


	//   ....[246]....
        /*1154*/ 	.word	0x0002e520


	//   ....[247]....
        /*1158*/ 	.word	0x0002e580


	//   ....[248]....
        /*115c*/ 	.word	0x0002e5f0


	//   ....[249]....
        /*1160*/ 	.word	0x0002e650


	//   ....[250]....
        /*1164*/ 	.word	0x0002e6c0


	//   ....[251]....
        /*1168*/ 	.word	0x0002e720


	//   ....[252]....
        /*116c*/ 	.word	0x0002e790


	//   ....[253]....
        /*1170*/ 	.word	0x0002e7f0


	//   ....[254]....
        /*1174*/ 	.word	0x0002e860


	//   ....[255]....
        /*1178*/ 	.word	0x0002e8c0


	//   ....[0]....
        /*117c*/ 	.word	0x0002e930


	//   ....[1]....
        /*1180*/ 	.word	0x0002e990


	//   ....[2]....
        /*1184*/ 	.word	0x0002ea00


	//   ....[3]....
        /*1188*/ 	.word	0x0002ea60


	//   ....[4]....
        /*118c*/ 	.word	0x0002ead0


	//   ....[5]....
        /*1190*/ 	.word	0x0002eb30


	//   ....[6]....
        /*1194*/ 	.word	0x0002eba0


	//   ....[7]....
        /*1198*/ 	.word	0x0002ec00


	//   ....[8]....
        /*119c*/ 	.word	0x0002ec60


	//   ....[9]....
        /*11a0*/ 	.word	0x0002ecc0


	//   ....[10]....
        /*11a4*/ 	.word	0x0002ed20


	//   ....[11]....
        /*11a8*/ 	.word	0x0002ed80


	//   ....[12]....
        /*11ac*/ 	.word	0x0002ee00


	//   ....[13]....
        /*11b0*/ 	.word	0x0002ee60


	//   ....[14]....
        /*11b4*/ 	.word	0x0002eee0


	//   ....[15]....
        /*11b8*/ 	.word	0x0002ef40


	//   ....[16]....
        /*11bc*/ 	.word	0x0002efa0


	//   ....[17]....
        /*11c0*/ 	.word	0x0002f000


	//   ....[18]....
        /*11c4*/ 	.word	0x0002f060


	//   ....[19]....
        /*11c8*/ 	.word	0x0002f0c0


	//   ....[20]....
        /*11cc*/ 	.word	0x0002f120


	//   ....[21]....
        /*11d0*/ 	.word	0x0002f180


	//   ....[22]....
        /*11d4*/ 	.word	0x0002f1e0


	//   ....[23]....
        /*11d8*/ 	.word	0x0002f240


	//   ....[24]....
        /*11dc*/ 	.word	0x0002f2a0


	//   ....[25]....
        /*11e0*/ 	.word	0x0002f300


	//   ....[26]....
        /*11e4*/ 	.word	0x0002f360


	//   ....[27]....
        /*11e8*/ 	.word	0x0002f3c0


	//   ....[28]....
        /*11ec*/ 	.word	0x0002f420


	//   ....[29]....
        /*11f0*/ 	.word	0x0002f480


	//   ....[30]....
        /*11f4*/ 	.word	0x0002f500


	//   ....[31]....
        /*11f8*/ 	.word	0x0002f560


	//   ....[32]....
        /*11fc*/ 	.word	0x0002f5c0


	//   ....[33]....
        /*1200*/ 	.word	0x0002f620


	//   ....[34]....
        /*1204*/ 	.word	0x0002f680


	//   ....[35]....
        /*1208*/ 	.word	0x0002f720


	//   ....[36]....
        /*120c*/ 	.word	0x0002f7b0


	//   ....[37]....
        /*1210*/ 	.word	0x0002fa40


	//   ....[38]....
        /*1214*/ 	.word	0x0002fa90


	//   ....[39]....
        /*1218*/ 	.word	0x0002fb20


	//   ....[40]....
        /*121c*/ 	.word	0x0002fbb0


	//   ....[41]....
        /*1220*/ 	.word	0x0002fc40


	//   ....[42]....
        /*1224*/ 	.word	0x0002fcd0


	//   ....[43]....
        /*1228*/ 	.word	0x0002fd60


	//   ....[44]....
        /*122c*/ 	.word	0x0002fdf0


	//   ....[45]....
        /*1230*/ 	.word	0x0002feb0


	//   ....[46]....
        /*1234*/ 	.word	0x000301a0


	//   ....[47]....
        /*1238*/ 	.word	0x000303b0


	//   ....[48]....
        /*123c*/ 	.word	0x00030400


	//   ....[49]....
        /*1240*/ 	.word	0x00030460


	//   ....[50]....
        /*1244*/ 	.word	0x00030540


	//   ....[51]....
        /*1248*/ 	.word	0x00030600


	//   ....[52]....
        /*124c*/ 	.word	0x00030690


	//   ....[53]....
        /*1250*/ 	.word	0x00030770


	//   ....[54]....
        /*1254*/ 	.word	0x00030800


	//   ....[55]....
        /*1258*/ 	.word	0x000308e0


	//   ....[56]....
        /*125c*/ 	.word	0x00030970


	//   ....[57]....
        /*1260*/ 	.word	0x00030a50


	//   ....[58]....
        /*1264*/ 	.word	0x00030ae0


	//   ....[59]....
        /*1268*/ 	.word	0x00030bc0


	//   ....[60]....
        /*126c*/ 	.word	0x00030c50


	//   ....[61]....
        /*1270*/ 	.word	0x00030d20


	//   ....[62]....
        /*1274*/ 	.word	0x00030e20


	//   ....[63]....
        /*1278*/ 	.word	0x00031100


	//   ....[64]....
        /*127c*/ 	.word	0x000311a0


	//   ....[65]....
        /*1280*/ 	.word	0x000312c0


	//   ....[66]....
        /*1284*/ 	.word	0x00031340


	//   ....[67]....
        /*1288*/ 	.word	0x000313c0


	//   ....[68]....
        /*128c*/ 	.word	0x00031440


	//   ....[69]....
        /*1290*/ 	.word	0x000314c0


	//   ....[70]....
        /*1294*/ 	.word	0x00031550


	//   ....[71]....
        /*1298*/ 	.word	0x000315f0


	//   ....[72]....
        /*129c*/ 	.word	0x000316a0


	//   ....[73]....
        /*12a0*/ 	.word	0x00031720


	//   ....[74]....
        /*12a4*/ 	.word	0x000317a0


	//   ....[75]....
        /*12a8*/ 	.word	0x00031820


	//   ....[76]....
        /*12ac*/ 	.word	0x000318b0


	//   ....[77]....
        /*12b0*/ 	.word	0x00031930


	//   ....[78]....
        /*12b4*/ 	.word	0x000319d0


	//   ....[79]....
        /*12b8*/ 	.word	0x00031a60


	//   ....[80]....
        /*12bc*/ 	.word	0x00031b90


	//----- nvinfo : EIATTR_REG_RECONFIG
	.align		4
.L_583:
        /*12c0*/ 	.byte	0x01, 0x54
	.zero		2


	//----- nvinfo : EIATTR_SYSCALL_OFFSETS
	.align		4
        /*12c4*/ 	.byte	0x04, 0x46
        /*12c6*/ 	.short	(.L_585 - .L_584)


	//   ....[0]....
.L_584:
        /*12c8*/ 	.word	0x00001b10


	//   ....[1]....
        /*12cc*/ 	.word	0x00001c60


	//   ....[2]....
        /*12d0*/ 	.word	0x0000cdb0


	//   ....[3]....
        /*12d4*/ 	.word	0x0000d350


	//   ....[4]....
        /*12d8*/ 	.word	0x00027270


	//   ....[5]....
        /*12dc*/ 	.word	0x00027410


	//   ....[6]....
        /*12e0*/ 	.word	0x00027580


	//   ....[7]....
        /*12e4*/ 	.word	0x000276d0


	//   ....[8]....
        /*12e8*/ 	.word	0x00028210


	//----- nvinfo : EIATTR_MBARRIER_INSTR_OFFSETS
	.align		4
.L_585:
        /*12ec*/ 	.byte	0x04, 0x39
        /*12ee*/ 	.short	(.L_587 - .L_586)


	//   ....[0]....
.L_586:
        /*12f0*/ 	.word	0x000002d0
        /*12f4*/ 	.word	0x000000ff
        /*12f8*/ 	.word	0x00038800
        /*12fc*/ 	.short	0x0100
        /*12fe*/ 	.byte	0x08
	.zero		1


	//   ....[1]....
        /*1300*/ 	.word	0x000002e0
        /*1304*/ 	.word	0x000000ff
        /*1308*/ 	.word	0x00038820
        /*130c*/ 	.short	0x0100
        /*130e*/ 	.byte	0x08
	.zero		1


	//   ....[2]....
        /*1310*/ 	.word	0x000003d0
        /*1314*/ 	.word	0x000000ff
        /*1318*/ 	.word	0x00038830
        /*131c*/ 	.short	0x0100
        /*131e*/ 	.byte	0x08
	.zero		1


	//   ....[3]....
        /*1320*/ 	.word	0x000003e0
        /*1324*/ 	.word	0x000000ff
        /*1328*/ 	.word	0x00038840
        /*132c*/ 	.short	0x0100
        /*132e*/ 	.byte	0x08
	.zero		1


	//   ....[4]....
        /*1330*/ 	.word	0x000003f0
        /*1334*/ 	.word	0x000000ff
        /*1338*/ 	.word	0x00038838
        /*133c*/ 	.short	0x0100
        /*133e*/ 	.byte	0x08
	.zero		1


	//   ....[5]....
        /*1340*/ 	.word	0x00000400
        /*1344*/ 	.word	0x000000ff
        /*1348*/ 	.word	0x00038848
        /*134c*/ 	.short	0x0100
        /*134e*/ 	.byte	0x08
	.zero		1


	//   ....[6]....
        /*1350*/ 	.word	0x00000530
        /*1354*/ 	.word	0x000000ff
        /*1358*/ 	.word	0x00038850
        /*135c*/ 	.short	0x0100
        /*135e*/ 	.byte	0x08
	.zero		1


	//   ....[7]....
        /*1360*/ 	.word	0x00000540
        /*1364*/ 	.word	0x000000ff
        /*1368*/ 	.word	0x00038860
        /*136c*/ 	.short	0x0100
        /*136e*/ 	.byte	0x08
	.zero		1


	//   ....[8]....
        /*1370*/ 	.word	0x00000550
        /*1374*/ 	.word	0x000000ff
        /*1378*/ 	.word	0x00038858
        /*137c*/ 	.short	0x0100
        /*137e*/ 	.byte	0x08
	.zero		1


	//   ....[9]....
        /*1380*/ 	.word	0x00000560
        /*1384*/ 	.word	0x000000ff
        /*1388*/ 	.word	0x00038868
        /*138c*/ 	.short	0x0100
        /*138e*/ 	.byte	0x08
	.zero		1


	//   ....[10]....
        /*1390*/ 	.word	0x00000650
        /*1394*/ 	.word	0x000000ff
        /*1398*/ 	.word	0x00038870
        /*139c*/ 	.short	0x0100
        /*139e*/ 	.byte	0x06
	.zero		1


	//   ....[11]....
        /*13a0*/ 	.word	0x00000660
        /*13a4*/ 	.word	0x000000ff
        /*13a8*/ 	.word	0x00038880
        /*13ac*/ 	.short	0x0100
        /*13ae*/ 	.byte	0x06
	.zero		1


	//   ....[12]....
        /*13b0*/ 	.word	0x00000670
        /*13b4*/ 	.word	0x000000ff
        /*13b8*/ 	.word	0x00038878
        /*13bc*/ 	.short	0x0100
        /*13be*/ 	.byte	0x06
	.zero		1


	//   ....[13]....
        /*13c0*/ 	.word	0x00000680
        /*13c4*/ 	.word	0x000000ff
        /*13c8*/ 	.word	0x00038888
        /*13cc*/ 	.short	0x0100
        /*13ce*/ 	.byte	0x06
	.zero		1


	//   ....[14]....
        /*13d0*/ 	.word	0x000007b0
        /*13d4*/ 	.word	0x000000ff
        /*13d8*/ 	.word	0x00038890
        /*13dc*/ 	.short	0x0100
        /*13de*/ 	.byte	0x08
	.zero		1


	//   ....[15]....
        /*13e0*/ 	.word	0x000007c0
        /*13e4*/ 	.word	0x000000ff
        /*13e8*/ 	.word	0x000388a0
        /*13ec*/ 	.short	0x0100
        /*13ee*/ 	.byte	0x08
	.zero		1


	//   ....[16]....
        /*13f0*/ 	.word	0x000007d0
        /*13f4*/ 	.word	0x000000ff
        /*13f8*/ 	.word	0x00038898
        /*13fc*/ 	.short	0x0100
        /*13fe*/ 	.byte	0x08
	.zero		1


	//   ....[17]....
        /*1400*/ 	.word	0x000007e0
        /*1404*/ 	.word	0x000000ff
        /*1408*/ 	.word	0x000388a8
        /*140c*/ 	.short	0x0100
        /*140e*/ 	.byte	0x08
	.zero		1


	//   ....[18]....
        /*1410*/ 	.word	0x00000910
        /*1414*/ 	.word	0x000000ff
        /*1418*/ 	.word	0x000388b0
        /*141c*/ 	.short	0x0100
        /*141e*/ 	.byte	0x08
	.zero		1


	//   ....[19]....
        /*1420*/ 	.word	0x00000920
        /*1424*/ 	.word	0x000000ff
        /*1428*/ 	.word	0x000388c0
        /*142c*/ 	.short	0x0100
        /*142e*/ 	.byte	0x08
	.zero		1


	//   ....[20]....
        /*1430*/ 	.word	0x00000930
        /*1434*/ 	.word	0x000000ff
        /*1438*/ 	.word	0x000388b8
        /*143c*/ 	.short	0x0100
        /*143e*/ 	.byte	0x08
	.zero		1


	//   ....[21]....
        /*1440*/ 	.word	0x00000940
        /*1444*/ 	.word	0x000000ff
        /*1448*/ 	.word	0x000388c8
        /*144c*/ 	.short	0x0100
        /*144e*/ 	.byte	0x08
	.zero		1


	//   ....[22]....
        /*1450*/ 	.word	0x00003210
        /*1454*/ 	.word	0x0000006f
        /*1458*/ 	.word	0x00038890
        /*145c*/ 	.short	0x010a
        /*145e*/ 	.byte	0x3f
	.zero		1


	//   ....[23]....
        /*1460*/ 	.word	0x00007550
        /*1464*/ 	.word	0x0000006f
        /*1468*/ 	.word	0x00038890
        /*146c*/ 	.short	0x010a
        /*146e*/ 	.byte	0x3f
	.zero		1


	//   ....[24]....
        /*1470*/ 	.word	0x0000b920
        /*1474*/ 	.word	0x0000006f
        /*1478*/ 	.word	0x00038890
        /*147c*/ 	.short	0x010a
        /*147e*/ 	.byte	0x3f
	.zero		1


	//   ....[25]....
        /*1480*/ 	.word	0x0000bec0
        /*1484*/ 	.word	0x00000030
        /*1488*/ 	.word	0x00000000
        /*148c*/ 	.short	0x0101
        /*148e*/ 	.byte	0x3f
	.zero		1


	//   ....[26]....
        /*1490*/ 	.word	0x0000bf00
        /*1494*/ 	.word	0x0000006f
        /*1498*/ 	.word	0x000388b0
        /*149c*/ 	.short	0x010a
        /*149e*/ 	.byte	0x3f
	.zero		1


	//   ....[27]....
        /*14a0*/ 	.word	0x0000c500
        /*14a4*/ 	.word	0x0000006f
        /*14a8*/ 	.word	0x00000000
        /*14ac*/ 	.short	0x0101
        /*14ae*/ 	.byte	0x3f
	.zero		1


	//   ....[28]....
        /*14b0*/ 	.word	0x0000d0e0
        /*14b4*/ 	.word	0x00000012
        /*14b8*/ 	.word	0x00038800
        /*14bc*/ 	.short	0x010a
        /*14be*/ 	.byte	0x3f
	.zero		1


	//   ....[29]....
        /*14c0*/ 	.word	0x0000d130
        /*14c4*/ 	.word	0x00000012
        /*14c8*/ 	.word	0x00038800
        /*14cc*/ 	.short	0x010a
        /*14ce*/ 	.byte	0x3f
	.zero		1


	//   ....[30]....
        /*14d0*/ 	.word	0x0000dec0
        /*14d4*/ 	.word	0x00000012
        /*14d8*/ 	.word	0x00038800
        /*14dc*/ 	.short	0x010a
        /*14de*/ 	.byte	0x3f
	.zero		1


	//   ....[31]....
        /*14e0*/ 	.word	0x000126b0
        /*14e4*/ 	.word	0x00000012
        /*14e8*/ 	.word	0x00038800
        /*14ec*/ 	.short	0x010a
        /*14ee*/ 	.byte	0x3f
	.zero		1


	//   ....[32]....
        /*14f0*/ 	.word	0x00016940
        /*14f4*/ 	.word	0x00000000
        /*14f8*/ 	.word	0x00038830
        /*14fc*/ 	.short	0x010a
        /*14fe*/ 	.byte	0x3f
	.zero		1


	//   ....[33]....
        /*1500*/ 	.word	0x000169b0
        /*1504*/ 	.word	0x00000000
        /*1508*/ 	.word	0x00038830
        /*150c*/ 	.short	0x010a
        /*150e*/ 	.byte	0x3f
	.zero		1


	//   ....[34]....
        /*1510*/ 	.word	0x00018c20
        /*1514*/ 	.word	0x00000000
        /*1518*/ 	.word	0x00000000
        /*151c*/ 	.short	0x0101
        /*151e*/ 	.byte	0x3f
	.zero		1


	//   ....[35]....
        /*1520*/ 	.word	0x00019910
        /*1524*/ 	.word	0x00000005
        /*1528*/ 	.word	0x00038830
        /*152c*/ 	.short	0x010a
        /*152e*/ 	.byte	0x3f
	.zero		1


	//   ....[36]....
        /*1530*/ 	.word	0x00019960
        /*1534*/ 	.word	0x00000005
        /*1538*/ 	.word	0x00038830
        /*153c*/ 	.short	0x010a
        /*153e*/ 	.byte	0x3f
	.zero		1


	//   ....[37]....
        /*1540*/ 	.word	0x00019da0
        /*1544*/ 	.word	0x00000005
        /*1548*/ 	.word	0x00038850
        /*154c*/ 	.short	0x010a
        /*154e*/ 	.byte	0x3f
	.zero		1


	//   ....[38]....
        /*1550*/ 	.word	0x00019de0
        /*1554*/ 	.word	0x00000005
        /*1558*/ 	.word	0x00038850
        /*155c*/ 	.short	0x010a
        /*155e*/ 	.byte	0x3f
	.zero		1


	//   ....[39]....
        /*1560*/ 	.word	0x0001bb80
        /*1564*/ 	.word	0x0000000a
        /*1568*/ 	.word	0x00000000
        /*156c*/ 	.short	0x0101
        /*156e*/ 	.byte	0x3f
	.zero		1


	//   ....[40]....
        /*1570*/ 	.word	0x0001c480
        /*1574*/ 	.word	0x0000000a
        /*1578*/ 	.word	0x00000000
        /*157c*/ 	.short	0x0101
        /*157e*/ 	.byte	0x3f
	.zero		1


	//   ....[41]....
        /*1580*/ 	.word	0x0001cfa0
        /*1584*/ 	.word	0x00000005
        /*1588*/ 	.word	0x00038830
        /*158c*/ 	.short	0x010a
        /*158e*/ 	.byte	0x3f
	.zero		1


	//   ....[42]....
        /*1590*/ 	.word	0x0001cff0
        /*1594*/ 	.word	0x00000005
        /*1598*/ 	.word	0x00038830
        /*159c*/ 	.short	0x010a
        /*159e*/ 	.byte	0x3f
	.zero		1


	//   ....[43]....
        /*15a0*/ 	.word	0x0001d400
        /*15a4*/ 	.word	0x00000005
        /*15a8*/ 	.word	0x00038850
        /*15ac*/ 	.short	0x010a
        /*15ae*/ 	.byte	0x3f
	.zero		1


	//   ....[44]....
        /*15b0*/ 	.word	0x0001d440
        /*15b4*/ 	.word	0x00000005
        /*15b8*/ 	.word	0x00038850
        /*15bc*/ 	.short	0x010a
        /*15be*/ 	.byte	0x3f
	.zero		1


	//   ....[45]....
        /*15c0*/ 	.word	0x0001ec10
        /*15c4*/ 	.word	0x000000d0
        /*15c8*/ 	.word	0x00000000
        /*15cc*/ 	.short	0x0101
        /*15ce*/ 	.byte	0x3f
	.zero		1


	//   ....[46]....
        /*15d0*/ 	.word	0x0001f130
        /*15d4*/ 	.word	0x0000000b
        /*15d8*/ 	.word	0x00000000
        /*15dc*/ 	.short	0x0101
        /*15de*/ 	.byte	0x3f
	.zero		1


	//   ....[47]....
        /*15e0*/ 	.word	0x0001fb80
        /*15e4*/ 	.word	0x0000000a
        /*15e8*/ 	.word	0x00038850
        /*15ec*/ 	.short	0x010a
        /*15ee*/ 	.byte	0x3f
	.zero		1


	//   ....[48]....
        /*15f0*/ 	.word	0x0001fc00
        /*15f4*/ 	.word	0x0000000a
        /*15f8*/ 	.word	0x00038850
        /*15fc*/ 	.short	0x010a
        /*15fe*/ 	.byte	0x3f
	.zero		1


	//   ....[49]....
        /*1600*/ 	.word	0x00020670
        /*1604*/ 	.word	0x00000098
        /*1608*/ 	.word	0x00000000
        /*160c*/ 	.short	0x0101
        /*160e*/ 	.byte	0x3f
	.zero		1


	//   ....[50]....
        /*1610*/ 	.word	0x00023250
        /*1614*/ 	.word	0x00000000
        /*1618*/ 	.word	0x00000000
        /*161c*/ 	.short	0x0101
        /*161e*/ 	.byte	0x3f
	.zero		1


	//   ....[51]....
        /*1620*/ 	.word	0x00025ef0
        /*1624*/ 	.word	0x00000004
        /*1628*/ 	.word	0x00038820
        /*162c*/ 	.short	0x010a
        /*162e*/ 	.byte	0x3f
	.zero		1


	//   ....[52]....
        /*1630*/ 	.word	0x00025fe0
        /*1634*/ 	.word	0x00000005
        /*1638*/ 	.word	0x000388a0
        /*163c*/ 	.short	0x010a
        /*163e*/ 	.byte	0x3f
	.zero		1


	//   ....[53]....
        /*1640*/ 	.word	0x00026330
        /*1644*/ 	.word	0x00000005
        /*1648*/ 	.word	0x000388c0
        /*164c*/ 	.short	0x010a
        /*164e*/ 	.byte	0x3f
	.zero		1


	//   ....[54]....
        /*1650*/ 	.word	0x000267e0
        /*1654*/ 	.word	0x00000006
        /*1658*/ 	.word	0x000388a0
        /*165c*/ 	.short	0x010a
        /*165e*/ 	.byte	0x3f
	.zero		1


	//   ....[55]....
        /*1660*/ 	.word	0x00026b20
        /*1664*/ 	.word	0x00000006
        /*1668*/ 	.word	0x000388c0
        /*166c*/ 	.short	0x010a
        /*166e*/ 	.byte	0x3f
	.zero		1


	//   ....[56]....
        /*1670*/ 	.word	0x00027b20
        /*1674*/ 	.word	0x00000000
        /*1678*/ 	.word	0x00038880
        /*167c*/ 	.short	0x010a
        /*167e*/ 	.byte	0x3f
	.zero		1


	//   ....[57]....
        /*1680*/ 	.word	0x00027d40
        /*1684*/ 	.word	0x00000000
        /*1688*/ 	.word	0x00038840
        /*168c*/ 	.short	0x010a
        /*168e*/ 	.byte	0x3f
	.zero		1


	//   ....[58]....
        /*1690*/ 	.word	0x00028c00
        /*1694*/ 	.word	0x00000009
        /*1698*/ 	.word	0x00038800
        /*169c*/ 	.short	0x0107
        /*169e*/ 	.byte	0x3f
	.zero		1


	//   ....[59]....
        /*16a0*/ 	.word	0x00028d00
        /*16a4*/ 	.word	0x00000002
        /*16a8*/ 	.word	0x00038800
        /*16ac*/ 	.short	0x0101
        /*16ae*/ 	.byte	0x3f
	.zero		1


	//   ....[60]....
        /*16b0*/ 	.word	0x00028d20
        /*16b4*/ 	.word	0x00000002
        /*16b8*/ 	.word	0x00038820
        /*16bc*/ 	.short	0x010a
        /*16be*/ 	.byte	0x3f
	.zero		1


	//   ....[61]....
        /*16c0*/ 	.word	0x00029070
        /*16c4*/ 	.word	0x00000006
        /*16c8*/ 	.word	0x00038880
        /*16cc*/ 	.short	0x010a
        /*16ce*/ 	.byte	0x3f
	.zero		1


	//   ....[62]....
        /*16d0*/ 	.word	0x000293e0
        /*16d4*/ 	.word	0x00000006
        /*16d8*/ 	.word	0x00038840
        /*16dc*/ 	.short	0x010a
        /*16de*/ 	.byte	0x3f
	.zero		1


	//   ....[63]....
        /*16e0*/ 	.word	0x000297d0
        /*16e4*/ 	.word	0x00000003
        /*16e8*/ 	.word	0x00038870
        /*16ec*/ 	.short	0x010a
        /*16ee*/ 	.byte	0x3f
	.zero		1


	//   ....[64]....
        /*16f0*/ 	.word	0x00029840
        /*16f4*/ 	.word	0x00000003
        /*16f8*/ 	.word	0x00038860
        /*16fc*/ 	.short	0x010a
        /*16fe*/ 	.byte	0x3f
	.zero		1


	//   ....[65]....
        /*1700*/ 	.word	0x0002a470
        /*1704*/ 	.word	0x00000003
        /*1708*/ 	.word	0x00038850
        /*170c*/ 	.short	0x0101
        /*170e*/ 	.byte	0x3f
	.zero		1


	//   ....[66]....
        /*1710*/ 	.word	0x0002a4f0
        /*1714*/ 	.word	0x00000003
        /*1718*/ 	.word	0x00000000
        /*171c*/ 	.short	0x0101
        /*171e*/ 	.byte	0x3f
	.zero		1


	//   ....[67]....
        /*1720*/ 	.word	0x0002a720
        /*1724*/ 	.word	0x00000000
        /*1728*/ 	.word	0x00038870
        /*172c*/ 	.short	0x010a
        /*172e*/ 	.byte	0x3f
	.zero		1


	//   ....[68]....
        /*1730*/ 	.word	0x0002a790
        /*1734*/ 	.word	0x00000000
        /*1738*/ 	.word	0x00038860
        /*173c*/ 	.short	0x010a
        /*173e*/ 	.byte	0x3f
	.zero		1


	//   ....[69]....
        /*1740*/ 	.word	0x0002b3b0
        /*1744*/ 	.word	0x00000000
        /*1748*/ 	.word	0x00038850
        /*174c*/ 	.short	0x0101
        /*174e*/ 	.byte	0x3f
	.zero		1


	//   ....[70]....
        /*1750*/ 	.word	0x0002b400
        /*1754*/ 	.word	0x00000000
        /*1758*/ 	.word	0x00000000
        /*175c*/ 	.short	0x0101
        /*175e*/ 	.byte	0x3f
	.zero		1


	//   ....[71]....
        /*1760*/ 	.word	0x0002c1c0
        /*1764*/ 	.word	0x00000000
        /*1768*/ 	.word	0x00038820
        /*176c*/ 	.short	0x010a
        /*176e*/ 	.byte	0x3f
	.zero		1


	//   ....[72]....
        /*1770*/ 	.word	0x0002c370
        /*1774*/ 	.word	0x00000006
        /*1778*/ 	.word	0x00000000
        /*177c*/ 	.short	0x010a
        /*177e*/ 	.byte	0x3f
	.zero		1


	//   ....[73]....
        /*1780*/ 	.word	0x0002c3e0
        /*1784*/ 	.word	0x00000007
        /*1788*/ 	.word	0x00000000
        /*178c*/ 	.short	0x010a
        /*178e*/ 	.byte	0x3f
	.zero		1


	//   ....[74]....
        /*1790*/ 	.word	0x0002c440
        /*1794*/ 	.word	0x00000004
        /*1798*/ 	.word	0x00038860
        /*179c*/ 	.short	0x010a
        /*179e*/ 	.byte	0x3f
	.zero		1


	//   ....[75]....
        /*17a0*/ 	.word	0x0002c490
        /*17a4*/ 	.word	0x00000003
        /*17a8*/ 	.word	0x00038860
        /*17ac*/ 	.short	0x010a
        /*17ae*/ 	.byte	0x3f
	.zero		1


	//   ....[76]....
        /*17b0*/ 	.word	0x0002c4d0
        /*17b4*/ 	.word	0x00000004
        /*17b8*/ 	.word	0x00038880
        /*17bc*/ 	.short	0x010a
        /*17be*/ 	.byte	0x3f
	.zero		1


	//   ....[77]....
        /*17c0*/ 	.word	0x0002c4f0
        /*17c4*/ 	.word	0x00000003
        /*17c8*/ 	.word	0x00038880
        /*17cc*/ 	.short	0x010a
        /*17ce*/ 	.byte	0x3f
	.zero		1


	//   ....[78]....
        /*17d0*/ 	.word	0x0002c550
        /*17d4*/ 	.word	0x0000006f
        /*17d8*/ 	.word	0x00038890
        /*17dc*/ 	.short	0x010a
        /*17de*/ 	.byte	0x3f
	.zero		1


	//   ....[79]....
        /*17e0*/ 	.word	0x0002c5a0
        /*17e4*/ 	.word	0x0000006f
        /*17e8*/ 	.word	0x00038890
        /*17ec*/ 	.short	0x010a
        /*17ee*/ 	.byte	0x3f
	.zero		1


	//   ....[80]....
        /*17f0*/ 	.word	0x0002c5f0
        /*17f4*/ 	.word	0x0000006f
        /*17f8*/ 	.word	0x00038890
        /*17fc*/ 	.short	0x010a
        /*17fe*/ 	.byte	0x3f
	.zero		1


	//   ....[81]....
        /*1800*/ 	.word	0x0002c640
        /*1804*/ 	.word	0x0000006f
        /*1808*/ 	.word	0x000388b0
        /*180c*/ 	.short	0x010a
        /*180e*/ 	.byte	0x3f
	.zero		1


	//   ....[82]....
        /*1810*/ 	.word	0x0002ce30
        /*1814*/ 	.word	0x00000012
        /*1818*/ 	.word	0x00038800
        /*181c*/ 	.short	0x010a
        /*181e*/ 	.byte	0x3f
	.zero		1


	//   ....[83]....
        /*1820*/ 	.word	0x0002d7c0
        /*1824*/ 	.word	0x00000012
        /*1828*/ 	.word	0x00038800
        /*182c*/ 	.short	0x010a
        /*182e*/ 	.byte	0x3f
	.zero		1


	//   ....[84]....
        /*1830*/ 	.word	0x0002d810
        /*1834*/ 	.word	0x00000000
        /*1838*/ 	.word	0x00038830
        /*183c*/ 	.short	0x010a
        /*183e*/ 	.byte	0x3f
	.zero		1


	//   ....[85]....
        /*1840*/ 	.word	0x0002d860
        /*1844*/ 	.word	0x00000005
        /*1848*/ 	.word	0x00038830
        /*184c*/ 	.short	0x010a
        /*184e*/ 	.byte	0x3f
	.zero		1


	//   ....[86]....
        /*1850*/ 	.word	0x0002d8b0
        /*1854*/ 	.word	0x00000005
        /*1858*/ 	.word	0x00038850
        /*185c*/ 	.short	0x010a
        /*185e*/ 	.byte	0x3f
	.zero		1


	//   ....[87]....
        /*1860*/ 	.word	0x0002d900
        /*1864*/ 	.word	0x00000005
        /*1868*/ 	.word	0x00038830
        /*186c*/ 	.short	0x010a
        /*186e*/ 	.byte	0x3f
	.zero		1


	//   ....[88]....
        /*1870*/ 	.word	0x0002d950
        /*1874*/ 	.word	0x00000005
        /*1878*/ 	.word	0x00038850
        /*187c*/ 	.short	0x010a
        /*187e*/ 	.byte	0x3f
	.zero		1


	//   ....[89]....
        /*1880*/ 	.word	0x0002d9a0
        /*1884*/ 	.word	0x0000000a
        /*1888*/ 	.word	0x00038850
        /*188c*/ 	.short	0x010a
        /*188e*/ 	.byte	0x3f
	.zero		1


	//   ....[90]....
        /*1890*/ 	.word	0x0002ff80
        /*1894*/ 	.word	0x00000003
        /*1898*/ 	.word	0x00038820
        /*189c*/ 	.short	0x010a
        /*189e*/ 	.byte	0x3f
	.zero		1


	//   ....[91]....
        /*18a0*/ 	.word	0x0002ffd0
        /*18a4*/ 	.word	0x00000005
        /*18a8*/ 	.word	0x000388a0
        /*18ac*/ 	.short	0x010a
        /*18ae*/ 	.byte	0x3f
	.zero		1


	//   ....[92]....
        /*18b0*/ 	.word	0x00030020
        /*18b4*/ 	.word	0x00000005
        /*18b8*/ 	.word	0x000388c0
        /*18bc*/ 	.short	0x010a
        /*18be*/ 	.byte	0x3f
	.zero		1


	//   ....[93]....
        /*18c0*/ 	.word	0x00030070
        /*18c4*/ 	.word	0x00000006
        /*18c8*/ 	.word	0x000388a0
        /*18cc*/ 	.short	0x010a
        /*18ce*/ 	.byte	0x3f
	.zero		1


	//   ....[94]....
        /*18d0*/ 	.word	0x000300c0
        /*18d4*/ 	.word	0x00000006
        /*18d8*/ 	.word	0x000388c0
        /*18dc*/ 	.short	0x010a
        /*18de*/ 	.byte	0x3f
	.zero		1


	//   ....[95]....
        /*18e0*/ 	.word	0x00030260
        /*18e4*/ 	.word	0x00000000
        /*18e8*/ 	.word	0x00038880
        /*18ec*/ 	.short	0x010a
        /*18ee*/ 	.byte	0x3f
	.zero		1


	//   ....[96]....
        /*18f0*/ 	.word	0x000302b0
        /*18f4*/ 	.word	0x00000000
        /*18f8*/ 	.word	0x00038840
        /*18fc*/ 	.short	0x010a
        /*18fe*/ 	.byte	0x3f
	.zero		1


	//   ....[97]....
        /*1900*/ 	.word	0x00030e70
        /*1904*/ 	.word	0x00000002
        /*1908*/ 	.word	0x00038820
        /*190c*/ 	.short	0x010a
        /*190e*/ 	.byte	0x3f
	.zero		1


	//   ....[98]....
        /*1910*/ 	.word	0x00030ec0
        /*1914*/ 	.word	0x00000006
        /*1918*/ 	.word	0x00038880
        /*191c*/ 	.short	0x010a
        /*191e*/ 	.byte	0x3f
	.zero		1


	//   ....[99]....
        /*1920*/ 	.word	0x00030f10
        /*1924*/ 	.word	0x00000006
        /*1928*/ 	.word	0x00038840
        /*192c*/ 	.short	0x010a
        /*192e*/ 	.byte	0x3f
	.zero		1


	//   ....[100]....
        /*1930*/ 	.word	0x00030f60
        /*1934*/ 	.word	0x00000003
        /*1938*/ 	.word	0x00038870
        /*193c*/ 	.short	0x010a
        /*193e*/ 	.byte	0x3f
	.zero		1


	//   ....[101]....
        /*1940*/ 	.word	0x00030fb0
        /*1944*/ 	.word	0x00000003
        /*1948*/ 	.word	0x00038860
        /*194c*/ 	.short	0x010a
        /*194e*/ 	.byte	0x3f
	.zero		1


	//   ....[102]....
        /*1950*/ 	.word	0x00031000
        /*1954*/ 	.word	0x00000000
        /*1958*/ 	.word	0x00038870
        /*195c*/ 	.short	0x010a
        /*195e*/ 	.byte	0x3f
	.zero		1


	//   ....[103]....
        /*1960*/ 	.word	0x00031050
        /*1964*/ 	.word	0x00000000
        /*1968*/ 	.word	0x00038860
        /*196c*/ 	.short	0x010a
        /*196e*/ 	.byte	0x3f
	.zero		1


	//   ....[104]....
        /*1970*/ 	.word	0x00031ab0
        /*1974*/ 	.word	0x00000000
        /*1978*/ 	.word	0x00038820
        /*197c*/ 	.short	0x010a
        /*197e*/ 	.byte	0x3f
	.zero		1


	//   ....[105]....
        /*1980*/ 	.word	0x00031c50
        /*1984*/ 	.word	0x00000006
        /*1988*/ 	.word	0x00000000
        /*198c*/ 	.short	0x010a
        /*198e*/ 	.byte	0x3f
	.zero		1


	//   ....[106]....
        /*1990*/ 	.word	0x00031ca0
        /*1994*/ 	.word	0x00000007
        /*1998*/ 	.word	0x00000000
        /*199c*/ 	.short	0x010a
        /*199e*/ 	.byte	0x3f
	.zero		1


	//   ....[107]....
        /*19a0*/ 	.word	0x00031cf0
        /*19a4*/ 	.word	0x00000004
        /*19a8*/ 	.word	0x00038860
        /*19ac*/ 	.short	0x010a
        /*19ae*/ 	.byte	0x3f
	.zero		1


	//   ....[108]....
        /*19b0*/ 	.word	0x00031d40
        /*19b4*/ 	.word	0x00000003
        /*19b8*/ 	.word	0x00038860
        /*19bc*/ 	.short	0x010a
        /*19be*/ 	.byte	0x3f
	.zero		1


	//   ....[109]....
        /*19c0*/ 	.word	0x00031d90
        /*19c4*/ 	.word	0x00000004
        /*19c8*/ 	.word	0x00038880
        /*19cc*/ 	.short	0x010a
        /*19ce*/ 	.byte	0x3f
	.zero		1


	//----- nvinfo : EIATTR_NUM_MBARRIERS
	.align		4
.L_587:
        /*19d0*/ 	.byte	0x03, 0x38
        /*19d2*/ 	.short	0x0016


	//----- nvinfo : EIATTR_EXIT_INSTR_OFFSETS
	.align		4
        /*19d4*/ 	.byte	0x04, 0x1c
        /*19d6*/ 	.short	(.L_589 - .L_588)


	//   ....[0]....
.L_588:
        /*19d8*/ 	.word	0x0002c540


	//----- nvinfo : EIATTR_MAX_THREADS
	.align		4
.L_589:
        /*19dc*/ 	.byte	0x04, 0x05
        /*19de*/ 	.short	(.L_591 - .L_590)
.L_590:
        /*19e0*/ 	.word	0x00000180
        /*19e4*/ 	.word	0x00000001
        /*19e8*/ 	.word	0x00000001


	//----- nvinfo : EIATTR_CRS_STACK_SIZE
	.align		4
.L_591:
        /*19ec*/ 	.byte	0x04, 0x1e
        /*19ee*/ 	.short	(.L_593 - .L_592)
.L_592:
        /*19f0*/ 	.word	0x00000000


	//----- nvinfo : EIATTR_CBANK_PARAM_SIZE
	.align		4
.L_593:
        /*19f4*/ 	.byte	0x03, 0x19
        /*19f6*/ 	.short	0x0af0


	//----- nvinfo : EIATTR_PARAM_CBANK
	.align		4
        /*19f8*/ 	.byte	0x04, 0x0a
        /*19fa*/ 	.short	(.L_595 - .L_594)
	.align		4
.L_594:
        /*19fc*/ 	.word	index@(.nv.constant0._ZN7cutlass13device_kernelIN5flash11enable_sm90INS1_16FlashAttnFwdSm90INS1_25CollectiveMainloopFwdSm90ILi2EN4cute5tupleIJNS5_1CILi1EEES8_S8_EEENS6_IJNS7_ILi128EEESA_NS7_ILi256EEEEEELi256ENS_12float_e4m3_tEfNS_4arch4Sm90ELb1ELb0ELb1ELb1ELb0ELb1ELb0ELb1ELb1ELb1ELb0ELb0EEENS1_21CollectiveEpilogueFwdINS6_IJSA_SB_SA_EEES9_NS_10bfloat16_tESF_Li256ELb1ELb1ELb0ELb1EEENS1_36VarlenDynamicPersistentTileSchedulerILi128ELi128ELi256ELi128ELb0ELb1ELb1ELb1ELb1ELb1EEEEEEEEEvNT_6ParamsE)
        /*1a00*/ 	.short	0x0210
        /*1a02*/ 	.short	0x0af0


	//----- nvinfo : EIATTR_SW_WAR
	.align		4
.L_595:
        /*1a04*/ 	.byte	0x04, 0x36
        /*1a06*/ 	.short	(.L_597 - .L_596)
.L_596:
        /*1a08*/ 	.word	0x00000008
.L_597:


//--------------------- .nv.info._ZN7cutlass13device_kernelIN5flash11enable_sm90INS1_16FlashAttnFwdSm90INS1_25CollectiveMainloopFwdSm90ILi2EN4cute5tupleIJNS5_1CILi1EEES8_S8_EEENS6_IJNS7_ILi128EEENS7_ILi160EEENS7_ILi192EEEEEELi192ENS_12float_e4m3_tEfNS_4arch4Sm90ELb0ELb0ELb1ELb0ELb0ELb0ELb0ELb1ELb1ELb1ELb0ELb0EEENS1_21CollectiveEpilogueFwdINS6_IJSA_SC_SB_EEES9_NS_10bfloat16_tESG_Li256ELb0ELb1ELb0ELb1EEENS1_29StaticPersistentTileSchedulerILb0EEEEEEEEEvNT_6ParamsE --------------------------
	.section	.nv.info._ZN7cutlass13device_kernelIN5flash11enable_sm90INS1_16FlashAttnFwdSm90INS1_25CollectiveMainloopFwdSm90ILi2EN4cute5tupleIJNS5_1CILi1EEES8_S8_EEENS6_IJNS7_ILi128EEENS7_ILi160EEENS7_ILi192EEEEEELi192ENS_12float_e4m3_tEfNS_4arch4Sm90ELb0ELb0ELb1ELb0ELb0ELb0ELb0ELb1ELb1ELb1ELb0ELb0EEENS1_21CollectiveEpilogueFwdINS6_IJSA_SC_SB_EEES9_NS_10bfloat16_tESG_Li256ELb0ELb1ELb0ELb1EEENS1_29StaticPersistentTileSchedulerILb0EEEEEEEEEvNT_6ParamsE,"",@"SHT_CUDA_INFO"
	.sectionflags	@""
	.align	4


	//----- nvinfo : EIATTR_CUDA_API_VERSION
	.align		4
        /*0000*/ 	.byte	0x04, 0x37
        /*0002*/ 	.short	(.L_599 - .L_598)
.L_598:
        /*0004*/ 	.word	0x00000082


	//----- nvinfo : EIATTR_KPARAM_INFO
	.align		4
.L_599:
        /*0008*/ 	.byte	0x04, 0x17
        /*000a*/ 	.short	(.L_601 - .L_600)
.L_600:
        /*000c*/ 	.word	0x00000000
        /*0010*/ 	.short	0x0000
        /*0012*/ 	.short	0x0070
        /*0014*/ 	.byte	0x00, 0xf0, 0x01, 0x28


	//----- nvinfo : EIATTR_SPARSE_MMA_MASK
	.align		4
.L_601:
        /*0018*/ 	.byte	0x03, 0x50
        /*001a*/ 	.short	0x0000


	//----- nvinfo : EIATTR_MAXREG_COUNT
	.align		4
        /*001c*/ 	.byte	0x03, 0x1b
        /*001e*/ 	.short	0x00a8


	//----- nvinfo : EIATTR_NUM_BARRIERS
	.align		4
        /*0020*/ 	.byte	0x02, 0x4c
        /*0022*/ 	.byte	0x10
	.zero		1


	//----- nvinfo : EIATTR_EXTERNS
	.align		4
        /*0024*/ 	.byte	0x04, 0x0f
        /*0026*/ 	.short	(.L_603 - .L_602)


	//   ....[0]....
	.align		4
.L_602:
        /*0028*/ 	.word	index@(__assertfail)


	//----- nvinfo : EIATTR_ANNOTATIONS
	.align		4
.L_603:
        /*002c*/ 	.byte	0x04, 0x55
        /*002e*/ 	.short	(.L_605 - .L_604)


	//   ....[0]....
.L_604:
        /* <DEDUP_REMOVED lines=13> */


	//----- nvinfo : EIATTR_MERCURY_ISA_VERSION
	.align		4
.L_605:
        /*00e8*/ 	.byte	0x03, 0x5f
        /*00ea*/ 	.short	0x0101


	//----- nvinfo : EIATTR_INT_WARP_WIDE_INSTR_OFFSETS
	.align		4
        /*00ec*/ 	.byte	0x04, 0x31
        /*00ee*/ 	.short	(.L_607 - .L_606)


	//   ....[0]....
.L_606:
        /*00f0*/ 	.word	0x00000130


	//   ....[1]....
        /*00f4*/ 	.word	0x00000170


	//   ....[2]....
        /*00f8*/ 	.word	0x000001e0


	//----- nvinfo : EIATTR_COOP_GROUP_MASK_REGIDS
	.align		4
.L_607:
        /*00fc*/ 	.byte	0x04, 0x29
        /*00fe*/ 	.short	(.L_609 - .L_608)


	//   ....[0]....
.L_608:
        /*0100*/ 	.word	0xffffffff


	//   ....[1]....
        /*0104*/ 	.word	0xffffffff


	//   ....[2]....
        /*0108*/ 	.word	0xffffffff


	//   ....[3]....
        /*010c*/ 	.word	0xffffffff


	//   ....[4]....
        /*0110*/ 	.word	0xffffffff


	//   ....[5]....
        /*0114*/ 	.word	0xffffffff


	//   ....[6]....
        /*0118*/ 	.word	0xffffffff


	//   ....[7]....
        /*011c*/ 	.word	0xffffffff


	//   ....[8]....
        /*0120*/ 	.word	0xffffffff


	//   ....[9]....
        /*0124*/ 	.word	0xffffffff


	//   ....[10]....
        /*0128*/ 	.word	0xffffffff


	//   ....[11]....
        /*012c*/ 	.word	0xffffffff


	//   ....[12]....
        /*0130*/ 	.word	0xffffffff


	//   ....[13]....
        /*0134*/ 	.word	0xffffffff


	//   ....[14]....
        /*0138*/ 	.word	0xffffffff


	//   ....[15]....
        /*013c*/ 	.word	0xffffffff


	//   ....[16]....
        /*0140*/ 	.word	0xffffffff


	//   ....[17]....
        /*0144*/ 	.word	0xffffffff


	//   ....[18]....
        /*0148*/ 	.word	0xffffffff


	//   ....[19]....
        /*014c*/ 	.word	0xffffffff


	//   ....[20]....
        /*0150*/ 	.word	0xffffffff


	//   ....[21]....
        /*0154*/ 	.word	0xffffffff


	//   ....[22]....
        /*0158*/ 	.word	0xffffffff


	//   ....[23]....
        /*015c*/ 	.word	0xffffffff


	//   ....[24]....
        /*0160*/ 	.word	0xffffffff


	//   ....[25]....
        /*0164*/ 	.word	0xffffffff


	//   ....[26]....
        /*0168*/ 	.word	0xffffffff


	//   ....[27]....
        /*016c*/ 	.word	0xffffffff


	//   ....[28]....
        /*0170*/ 	.word	0xffffffff


	//   ....[29]....
        /*0174*/ 	.word	0xffffffff


	//   ....[30]....
        /*0178*/ 	.word	0xffffffff


	//   ....[31]....
        /*017c*/ 	.word	0xffffffff


	//   ....[32]....
        /*0180*/ 	.word	0xffffffff


	//   ....[33]....
        /*0184*/ 	.word	0xffffffff


	//   ....[34]....
        /*0188*/ 	.word	0xffffffff


	//   ....[35]....
        /*018c*/ 	.word	0xffffffff


	//   ....[36]....
        /*0190*/ 	.word	0xffffffff


	//   ....[37]....
        /*0194*/ 	.word	0xffffffff


	//   ....[38]....
        /*0198*/ 	.word	0xffffffff


	//   ....[39]....
        /*019c*/ 	.word	0xffffffff


	//   ....[40]....
        /*01a0*/ 	.word	0xffffffff


	//   ....[41]....
        /*01a4*/ 	.word	0xffffffff


	//   ....[42]....
        /*01a8*/ 	.word	0xffffffff


	//   ....[43]....
        /*01ac*/ 	.word	0xffffffff


	//   ....[44]....
        /*01b0*/ 	.word	0xffffffff


	//   ....[45]....
        /*01b4*/ 	.word	0xffffffff


	//   ....[46]....
        /*01b8*/ 	.word	0xffffffff


	//   ....[47]....
        /*01bc*/ 	.word	0xffffffff


	//   ....[48]....
        /*01c0*/ 	.word	0xffffffff


	//   ....[49]....
        /*01c4*/ 	.word	0xffffffff


	//   ....[50]....
        /*01c8*/ 	.word	0xffffffff


	//   ....[51]....
        /*01cc*/ 	.word	0xffffffff


	//   ....[52]....
        /*01d0*/ 	.word	0xffffffff


	//   ....[53]....
        /*01d4*/ 	.word	0xffffffff


	//   ....[54]....
        /*01d8*/ 	.word	0xffffffff


	//   ....[55]....
        /*01dc*/ 	.word	0xffffffff


	//   ....[56]....
        /*01e0*/ 	.word	0xffffffff


	//   ....[57]....
        /*01e4*/ 	.word	0xffffffff


	//   ....[58]....
        /*01e8*/ 	.word	0xffffffff


	//   ....[59]....
        /*01ec*/ 	.word	0xffffffff


	//   ....[60]....
        /*01f0*/ 	.word	0xffffffff


	//   ....[61]....
        /*01f4*/ 	.word	0xffffffff


	//   ....[62]....
        /*01f8*/ 	.word	0xffffffff


	//   ....[63]....
        /*01fc*/ 	.word	0xffffffff


	//   ....[64]....
        /*0200*/ 	.word	0xffffffff


	//   ....[65]....
        /*0204*/ 	.word	0xffffffff


	//   ....[66]....
        /*0208*/ 	.word	0xffffffff


	//   ....[67]....
        /*020c*/ 	.word	0xffffffff


	//   ....[68]....
        /*0210*/ 	.word	0xffffffff


	//   ....[69]....
        /*0214*/ 	.word	0xffffffff


	//   ....[70]....
        /*0218*/ 	.word	0xffffffff


	//   ....[71]....
        /*021c*/ 	.word	0xffffffff


	//   ....[72]....
        /*0220*/ 	.word	0xffffffff


	//   ....[73]....
        /*0224*/ 	.word	0xffffffff


	//   ....[74]....
        /*0228*/ 	.word	0xffffffff


	//   ....[75]....
        /*022c*/ 	.word	0xffffffff


	//   ....[76]....
        /*0230*/ 	.word	0xffffffff


	//   ....[77]....
        /*0234*/ 	.word	0xffffffff


	//   ....[78]....
        /*0238*/ 	.word	0xffffffff


	//   ....[79]....
        /*023c*/ 	.word	0xffffffff


	//   ....[80]....
        /*0240*/ 	.word	0xffffffff


	//   ....[81]....
        /*0244*/ 	.word	0xffffffff


	//   ....[82]....
        /*0248*/ 	.word	0xffffffff


	//   ....[83]....
        /*024c*/ 	.word	0xffffffff


	//   ....[84]....
        /*0250*/ 	.word	0xffffffff


	//   ....[85]....
        /*0254*/ 	.word	0xffffffff


	//   ....[86]....
        /*0258*/ 	.word	0xffffffff


	//   ....[87]....
        /*025c*/ 	.word	0xffffffff


	//   ....[88]....
        /*0260*/ 	.word	0xffffffff


	//   ....[89]....
        /*0264*/ 	.word	0xffffffff


	//   ....[90]....
        /*0268*/ 	.word	0x0500000f


	//   ....[91]....
        /*026c*/ 	.word	0x0500000f


	//   ....[92]....
        /*0270*/ 	.word	0x0500000f


	//   ....[93]....
        /*0274*/ 	.word	0x0500000f


	//   ....[94]....
        /*0278*/ 	.word	0x0500000f


	//   ....[95]....
        /*027c*/ 	.word	0x0500000f


	//   ....[96]....
        /*0280*/ 	.word	0x0500000f


	//   ....[97]....
        /*0284*/ 	.word	0x0500000f


	//   ....[98]....
        /*0288*/ 	.word	0x0500000f


	//----- nvinfo : EIATTR_COOP_GROUP_INSTR_OFFSETS
	.align		4
.L_609:
        /*028c*/ 	.byte	0x04, 0x28
        /*028e*/ 	.short	(.L_611 - .L_610)


	//   ....[0]....
.L_610:
        /*0290*/ 	.word	0x00000070


	//   ....[1]....
        /*0294*/ 	.word	0x00000140


	//   ....[2]....
        /*0298*/ 	.word	0x00000190


	//   ....[3]....
        /*029c*/ 	.word	0x000003c0


	//   ....[4]....
        /*02a0*/ 	.word	0x00000520


	//   ....[5]....
        /*02a4*/ 	.word	0x00000640


	//   ....[6]....
        /*02a8*/ 	.word	0x000007a0


	//   ....[7]....
        /*02ac*/ 	.word	0x00000dc0


	//   ....[8]....
        /*02b0*/ 	.word	0x000036e0


	//   ....[9]....
        /*02b4*/ 	.word	0x00003720


	//   ....[10]....
        /*02b8*/ 	.word	0x00003e50


	//   ....[11]....
        /*02bc*/ 	.word	0x00003f00


	//   ....[12]....
        /*02c0*/ 	.word	0x000072c0


	//   ....[13]....
        /*02c4*/ 	.word	0x00007320


	//   ....[14]....
        /*02c8*/ 	.word	0x00007370


	//   ....[15]....
        /*02cc*/ 	.word	0x00007390


	//   ....[16]....
        /*02d0*/ 	.word	0x00009150


	//   ....[17]....
        /*02d4*/ 	.word	0x00009160


	//   ....[18]....
        /*02d8*/ 	.word	0x00009190


	//   ....[19]....
        /*02dc*/ 	.word	0x000091a0


	//   ....[20]....
        /*02e0*/ 	.word	0x0000a4d0


	//   ....[21]....
        /*02e4*/ 	.word	0x0000a500


	//   ....[22]....
        /*02e8*/ 	.word	0x0000a540


	//   ....[23]....
        /*02ec*/ 	.word	0x0000a580


	//   ....[24]....
        /*02f0*/ 	.word	0x0000a5b0


	//   ....[25]....
        /*02f4*/ 	.word	0x0000a5d0


	//   ....[26]....
        /*02f8*/ 	.word	0x0000a5f0


	//   ....[27]....
        /*02fc*/ 	.word	0x0000a600


	//   ....[28]....
        /*0300*/ 	.word	0x0000a620


	//   ....[29]....
        /*0304*/ 	.word	0x0000a630


	//   ....[30]....
        /*0308*/ 	.word	0x0000a640


	//   ....[31]....
        /*030c*/ 	.word	0x0000a650


	//   ....[32]....
        /*0310*/ 	.word	0x0000a690


	//   ....[33]....
        /*0314*/ 	.word	0x0000a6b0


	//   ....[34]....
        /*0318*/ 	.word	0x0000a6d0


	//   ....[35]....
        /*031c*/ 	.word	0x0000a6f0


	//   ....[36]....
        /*0320*/ 	.word	0x0000a700


	//   ....[37]....
        /*0324*/ 	.word	0x0000a710


	//   ....[38]....
        /*0328*/ 	.word	0x0000a720


	//   ....[39]....
        /*032c*/ 	.word	0x0000a730


	//   ....[40]....
        /*0330*/ 	.word	0x0000a740


	//   ....[41]....
        /*0334*/ 	.word	0x0000a750


	//   ....[42]....
        /*0338*/ 	.word	0x0000a760


	//   ....[43]....
        /*033c*/ 	.word	0x0000a770


	//   ....[44]....
        /*0340*/ 	.word	0x0000a780


	//   ....[45]....
        /*0344*/ 	.word	0x0000a790


	//   ....[46]....
        /*0348*/ 	.word	0x0000a7a0


	//   ....[47]....
        /*034c*/ 	.word	0x0000a7b0


	//   ....[48]....
        /*0350*/ 	.word	0x0000a7c0


	//   ....[49]....
        /*0354*/ 	.word	0x0000a7d0


	//   ....[50]....
        /*0358*/ 	.word	0x0000a7f0


	//   ....[51]....
        /*035c*/ 	.word	0x0000a800


	//   ....[52]....
        /*0360*/ 	.word	0x0000a890


	//   ....[53]....
        /*0364*/ 	.word	0x0000a8d0


	//   ....[54]....
        /*0368*/ 	.word	0x0000a900


	//   ....[55]....
        /*036c*/ 	.word	0x0000a930


	//   ....[56]....
        /*0370*/ 	.word	0x0000a9a0


	//   ....[57]....
        /*0374*/ 	.word	0x0000a9e0


	//   ....[58]....
        /*0378*/ 	.word	0x0000aa20


	//   ....[59]....
        /*037c*/ 	.word	0x0000aa60


	//   ....[60]....
        /*0380*/ 	.word	0x0000aad0


	//   ....[61]....
        /*0384*/ 	.word	0x0000aaf0


	//   ....[62]....
        /*0388*/ 	.word	0x0000ab10


	//   ....[63]....
        /*038c*/ 	.word	0x0000ab30


	//   ....[64]....
        /*0390*/ 	.word	0x0000ab50


	//   ....[65]....
        /*0394*/ 	.word	0x0000ab70


	//   ....[66]....
        /*0398*/ 	.word	0x0000ab90


	//   ....[67]....
        /*039c*/ 	.word	0x0000abb0


	//   ....[68]....
        /*03a0*/ 	.word	0x0000b0f0


	//   ....[69]....
        /*03a4*/ 	.word	0x0000b120


	//   ....[70]....
        /*03a8*/ 	.word	0x0000b250


	//   ....[71]....
        /*03ac*/ 	.word	0x0000b270


	//   ....[72]....
        /*03b0*/ 	.word	0x0000b770


	//   ....[73]....
        /*03b4*/ 	.word	0x0000b7b0


	//   ....[74]....
        /*03b8*/ 	.word	0x0000b8c0


	//   ....[75]....
        /*03bc*/ 	.word	0x0000b8e0


	//   ....[76]....
        /*03c0*/ 	.word	0x0000b9d0


	//   ....[77]....
        /*03c4*/ 	.word	0x0000b9f0


	//   ....[78]....
        /*03c8*/ 	.word	0x0000baf0


	//   ....[79]....
        /*03cc*/ 	.word	0x0000bb30


	//   ....[80]....
        /*03d0*/ 	.word	0x0000c7d0


	//   ....[81]....
        /*03d4*/ 	.word	0x0000d4a0


	//   ....[82]....
        /*03d8*/ 	.word	0x0000d4d0


	//   ....[83]....
        /*03dc*/ 	.word	0x0000d590


	//   ....[84]....
        /*03e0*/ 	.word	0x0000d5a0


	//   ....[85]....
        /*03e4*/ 	.word	0x0000d630


	//   ....[86]....
        /*03e8*/ 	.word	0x0000d640


	//   ....[87]....
        /*03ec*/ 	.word	0x0000d650


	//   ....[88]....
        /*03f0*/ 	.word	0x0000d660


	//   ....[89]....
        /*03f4*/ 	.word	0x0000fdb0


	//   ....[90]....
        /*03f8*/ 	.word	0x000102b0


	//   ....[91]....
        /*03fc*/ 	.word	0x00010460


	//   ....[92]....
        /*0400*/ 	.word	0x000104b0


	//   ....[93]....
        /*0404*/ 	.word	0x00010540


	//   ....[94]....
        /*0408*/ 	.word	0x00010640


	//   ....[95]....
        /*040c*/ 	.word	0x000106a0


	//   ....[96]....
        /*0410*/ 	.word	0x000107a0


	//   ....[97]....
        /*0414*/ 	.word	0x00010800


	//   ....[98]....
        /*0418*/ 	.word	0x000108e0


	//----- nvinfo : EIATTR_REG_RECONFIG
	.align		4
.L_611:
        /*041c*/ 	.byte	0x01, 0x54
	.zero		2


	//----- nvinfo : EIATTR_SYSCALL_OFFSETS
	.align		4
        /*0420*/ 	.byte	0x04, 0x46
        /*0422*/ 	.short	(.L_613 - .L_612)


	//   ....[0]....
.L_612:
        /*0424*/ 	.word	0x00001120


	//   ....[1]....
        /*0428*/ 	.word	0x0000c280


	//   ....[2]....
        /*042c*/ 	.word	0x0000c3c0


	//   ....[3]....
        /*0430*/ 	.word	0x0000c500


	//   ....[4]....
        /*0434*/ 	.word	0x0000c620


	//   ....[5]....
        /*0438*/ 	.word	0x0000d0a0


	//----- nvinfo : EIATTR_MBARRIER_INSTR_OFFSETS
	.align		4
.L_613:
        /*043c*/ 	.byte	0x04, 0x39
        /*043e*/ 	.short	(.L_615 - .L_614)


	//   ....[0]....
.L_614:
        /*0440*/ 	.word	0x00000270
        /*0444*/ 	.word	0x000000ff
        /*0448*/ 	.word	0x00033400
        /*044c*/ 	.short	0x0100
        /*044e*/ 	.byte	0x08
	.zero		1


	//   ....[1]....
        /*0450*/ 	.word	0x00000280
        /*0454*/ 	.word	0x000000ff
        /*0458*/ 	.word	0x00033420
        /*045c*/ 	.short	0x0100
        /*045e*/ 	.byte	0x08
	.zero		1


	//   ....[2]....
        /*0460*/ 	.word	0x00000370
        /*0464*/ 	.word	0x000000ff
        /*0468*/ 	.word	0x00033430
        /*046c*/ 	.short	0x0100
        /*046e*/ 	.byte	0x08
	.zero		1


	//   ....[3]....
        /*0470*/ 	.word	0x00000380
        /*0474*/ 	.word	0x000000ff
        /*0478*/ 	.word	0x00033440
        /*047c*/ 	.short	0x0100
        /*047e*/ 	.byte	0x08
	.zero		1


	//   ....[4]....
        /*0480*/ 	.word	0x00000390
        /*0484*/ 	.word	0x000000ff
        /*0488*/ 	.word	0x00033438
        /*048c*/ 	.short	0x0100
        /*048e*/ 	.byte	0x08
	.zero		1


	//   ....[5]....
        /*0490*/ 	.word	0x000003a0
        /*0494*/ 	.word	0x000000ff
        /*0498*/ 	.word	0x00033448
        /*049c*/ 	.short	0x0100
        /*049e*/ 	.byte	0x08
	.zero		1


	//   ....[6]....
        /*04a0*/ 	.word	0x000004d0
        /*04a4*/ 	.word	0x000000ff
        /*04a8*/ 	.word	0x00033450
        /*04ac*/ 	.short	0x0100
        /*04ae*/ 	.byte	0x08
	.zero		1


	//   ....[7]....
        /*04b0*/ 	.word	0x000004e0
        /*04b4*/ 	.word	0x000000ff
        /*04b8*/ 	.word	0x00033460
        /*04bc*/ 	.short	0x0100
        /*04be*/ 	.byte	0x08
	.zero		1


	//   ....[8]....
        /*04c0*/ 	.word	0x000004f0
        /*04c4*/ 	.word	0x000000ff
        /*04c8*/ 	.word	0x00033458
        /*04cc*/ 	.short	0x0100
        /*04ce*/ 	.byte	0x08
	.zero		1


	//   ....[9]....
        /*04d0*/ 	.word	0x00000500
        /*04d4*/ 	.word	0x000000ff
        /*04d8*/ 	.word	0x00033468
        /*04dc*/ 	.short	0x0100
        /*04de*/ 	.byte	0x08
	.zero		1


	//   ....[10]....
        /*04e0*/ 	.word	0x000005f0
        /*04e4*/ 	.word	0x000000ff
        /*04e8*/ 	.word	0x00033470
        /*04ec*/ 	.short	0x0100
        /*04ee*/ 	.byte	0x06
	.zero		1


	//   ....[11]....
        /*04f0*/ 	.word	0x00000600
        /*04f4*/ 	.word	0x000000ff
        /*04f8*/ 	.word	0x00033480
        /*04fc*/ 	.short	0x0100
        /*04fe*/ 	.byte	0x06
	.zero		1


	//   ....[12]....
        /*0500*/ 	.word	0x00000610
        /*0504*/ 	.word	0x000000ff
        /*0508*/ 	.word	0x00033478
        /*050c*/ 	.short	0x0100
        /*050e*/ 	.byte	0x06
	.zero		1


	//   ....[13]....
        /*0510*/ 	.word	0x00000620
        /*0514*/ 	.word	0x000000ff
        /*0518*/ 	.word	0x00033488
        /*051c*/ 	.short	0x0100
        /*051e*/ 	.byte	0x06
	.zero		1


	//   ....[14]....
        /*0520*/ 	.word	0x00000750
        /*0524*/ 	.word	0x000000ff
        /*0528*/ 	.word	0x00033490
        /*052c*/ 	.short	0x0100
        /*052e*/ 	.byte	0x08
	.zero		1


	//   ....[15]....
        /*0530*/ 	.word	0x00000760
        /*0534*/ 	.word	0x000000ff
        /*0538*/ 	.word	0x000334a0
        /*053c*/ 	.short	0x0100
        /*053e*/ 	.byte	0x08
	.zero		1


	//   ....[16]....
        /*0540*/ 	.word	0x00000770
        /*0544*/ 	.word	0x000000ff
        /*0548*/ 	.word	0x00033498
        /*054c*/ 	.short	0x0100
        /*054e*/ 	.byte	0x08
	.zero		1


	//   ....[17]....
        /*0550*/ 	.word	0x00000780
        /*0554*/ 	.word	0x000000ff
        /*0558*/ 	.word	0x000334a8
        /*055c*/ 	.short	0x0100
        /*055e*/ 	.byte	0x08
	.zero		1


	//   ....[18]....
        /*0560*/ 	.word	0x000008b0
        /*0564*/ 	.word	0x000000ff
        /*0568*/ 	.word	0x000334b0
        /*056c*/ 	.short	0x0100
        /*056e*/ 	.byte	0x08
	.zero		1


	//   ....[19]....
        /*0570*/ 	.word	0x000008c0
        /*0574*/ 	.word	0x000000ff
        /*0578*/ 	.word	0x000334c0
        /*057c*/ 	.short	0x0100
        /*057e*/ 	.byte	0x08
	.zero		1


	//   ....[20]....
        /*0580*/ 	.word	0x000008d0
        /*0584*/ 	.word	0x000000ff
        /*0588*/ 	.word	0x000334b8
        /*058c*/ 	.short	0x0100
        /*058e*/ 	.byte	0x08
	.zero		1


	//   ....[21]....
        /*0590*/ 	.word	0x000008e0
        /*0594*/ 	.word	0x000000ff
        /*0598*/ 	.word	0x000334c8
        /*059c*/ 	.short	0x0100
        /*059e*/ 	.byte	0x08
	.zero		1


	//   ....[22]....
        /*05a0*/ 	.word	0x000014b0
        /*05a4*/ 	.word	0x000000ff
        /*05a8*/ 	.word	0x00033400
        /*05ac*/ 	.short	0x010a
        /*05ae*/ 	.byte	0x27
	.zero		1


	//   ....[23]....
        /*05b0*/ 	.word	0x00001550
        /*05b4*/ 	.word	0x00000003
        /*05b8*/ 	.word	0x00033430
        /*05bc*/ 	.short	0x010a
        /*05be*/ 	.byte	0x3f
	.zero		1


	//   ....[24]....
        /*05c0*/ 	.word	0x000015c0
        /*05c4*/ 	.word	0x00000003
        /*05c8*/ 	.word	0x00033430
        /*05cc*/ 	.short	0x010a
        /*05ce*/ 	.byte	0x3f
	.zero		1


	//   ....[25]....
        /*05d0*/ 	.word	0x00003af0
        /*05d4*/ 	.word	0x00000003
        /*05d8*/ 	.word	0x00000000
        /*05dc*/ 	.short	0x0101
        /*05de*/ 	.byte	0x3f
	.zero		1


	//   ....[26]....
        /*05e0*/ 	.word	0x000055a0
        /*05e4*/ 	.word	0x000000ff
        /*05e8*/ 	.word	0x00033430
        /*05ec*/ 	.short	0x010a
        /*05ee*/ 	.byte	0x06
	.zero		1


	//   ....[27]....
        /*05f0*/ 	.word	0x000055e0
        /*05f4*/ 	.word	0x000000ff
        /*05f8*/ 	.word	0x00033430
        /*05fc*/ 	.short	0x010a
        /*05fe*/ 	.byte	0x06
	.zero		1


	//   ....[28]....
        /*0600*/ 	.word	0x00006200
        /*0604*/ 	.word	0x000000ff
        /*0608*/ 	.word	0x00033450
        /*060c*/ 	.short	0x010a
        /*060e*/ 	.byte	0x06
	.zero		1


	//   ....[29]....
        /*0610*/ 	.word	0x00006240
        /*0614*/ 	.word	0x000000ff
        /*0618*/ 	.word	0x00033450
        /*061c*/ 	.short	0x010a
        /*061e*/ 	.byte	0x06
	.zero		1


	//   ....[30]....
        /*0620*/ 	.word	0x00008230
        /*0624*/ 	.word	0x00000004
        /*0628*/ 	.word	0x00000000
        /*062c*/ 	.short	0x0101
        /*062e*/ 	.byte	0x3f
	.zero		1


	//   ....[31]....
        /*0630*/ 	.word	0x00008540
        /*0634*/ 	.word	0x000000ff
        /*0638*/ 	.word	0x00000000
        /*063c*/ 	.short	0x0101
        /*063e*/ 	.byte	0x06
	.zero		1


	//   ....[32]....
        /*0640*/ 	.word	0x00008dc0
        /*0644*/ 	.word	0x000000ff
        /*0648*/ 	.word	0x00033450
        /*064c*/ 	.short	0x010a
        /*064e*/ 	.byte	0x04
	.zero		1


	//   ....[33]....
        /*0650*/ 	.word	0x00008e00
        /*0654*/ 	.word	0x000000ff
        /*0658*/ 	.word	0x00033450
        /*065c*/ 	.short	0x010a
        /*065e*/ 	.byte	0x04
	.zero		1


	//   ....[34]....
        /*0660*/ 	.word	0x0000a560
        /*0664*/ 	.word	0x000000ff
        /*0668*/ 	.word	0x00000000
        /*066c*/ 	.short	0x0101
        /*066e*/ 	.byte	0x04
	.zero		1


	//   ....[35]....
        /*0670*/ 	.word	0x0000b790
        /*0674*/ 	.word	0x000000ff
        /*0678*/ 	.word	0x00000000
        /*067c*/ 	.short	0x0101
        /*067e*/ 	.byte	0x27
	.zero		1


	//   ....[36]....
        /*0680*/ 	.word	0x0000ca30
        /*0684*/ 	.word	0x00000004
        /*0688*/ 	.word	0x00033480
        /*068c*/ 	.short	0x010a
        /*068e*/ 	.byte	0x3f
	.zero		1


	//   ....[37]....
        /*0690*/ 	.word	0x0000cca0
        /*0694*/ 	.word	0x00000004
        /*0698*/ 	.word	0x00033440
        /*069c*/ 	.short	0x010a
        /*069e*/ 	.byte	0x3f
	.zero		1


	//   ....[38]....
        /*06a0*/ 	.word	0x0000d7a0
        /*06a4*/ 	.word	0x000000ff
        /*06a8*/ 	.word	0x00033400
        /*06ac*/ 	.short	0x0107
        /*06ae*/ 	.byte	0x29
	.zero		1


	//   ....[39]....
        /*06b0*/ 	.word	0x0000d7f0
        /*06b4*/ 	.word	0x000000ff
        /*06b8*/ 	.word	0x00033400
        /*06bc*/ 	.short	0x0101
        /*06be*/ 	.byte	0x29
	.zero		1


	//   ....[40]....
        /*06c0*/ 	.word	0x0000d820
        /*06c4*/ 	.word	0x000000ff
        /*06c8*/ 	.word	0x00033420
        /*06cc*/ 	.short	0x010a
        /*06ce*/ 	.byte	0x29
	.zero		1


	//   ....[41]....
        /*06d0*/ 	.word	0x0000db20
        /*06d4*/ 	.word	0x00000006
        /*06d8*/ 	.word	0x00033480
        /*06dc*/ 	.short	0x010a
        /*06de*/ 	.byte	0x3f
	.zero		1


	//   ....[42]....
        /*06e0*/ 	.word	0x0000df50
        /*06e4*/ 	.word	0x00000006
        /*06e8*/ 	.word	0x00033440
        /*06ec*/ 	.short	0x010a
        /*06ee*/ 	.byte	0x3f
	.zero		1


	//   ....[43]....
        /*06f0*/ 	.word	0x0000e400
        /*06f4*/ 	.word	0x00000003
        /*06f8*/ 	.word	0x00033470
        /*06fc*/ 	.short	0x010a
        /*06fe*/ 	.byte	0x3f
	.zero		1


	//   ....[44]....
        /*0700*/ 	.word	0x0000e470
        /*0704*/ 	.word	0x00000003
        /*0708*/ 	.word	0x00033460
        /*070c*/ 	.short	0x010a
        /*070e*/ 	.byte	0x3f
	.zero		1


	//   ....[45]....
        /*0710*/ 	.word	0x0000ef50
        /*0714*/ 	.word	0x00000003
        /*0718*/ 	.word	0x00033450
        /*071c*/ 	.short	0x0101
        /*071e*/ 	.byte	0x3f
	.zero		1


	//   ....[46]....
        /*0720*/ 	.word	0x0000efc0
        /*0724*/ 	.word	0x00000003
        /*0728*/ 	.word	0x00000000
        /*072c*/ 	.short	0x0101
        /*072e*/ 	.byte	0x3f
	.zero		1


	//   ....[47]....
        /*0730*/ 	.word	0x0000f0c0
        /*0734*/ 	.word	0x00000000
        /*0738*/ 	.word	0x00033470
        /*073c*/ 	.short	0x010a
        /*073e*/ 	.byte	0x3f
	.zero		1


	//   ....[48]....
        /*0740*/ 	.word	0x0000f130
        /*0744*/ 	.word	0x00000000
        /*0748*/ 	.word	0x00033460
        /*074c*/ 	.short	0x010a
        /*074e*/ 	.byte	0x3f
	.zero		1


	//   ....[49]....
        /*0750*/ 	.word	0x0000fbd0
        /*0754*/ 	.word	0x00000000
        /*0758*/ 	.word	0x00033450
        /*075c*/ 	.short	0x0101
        /*075e*/ 	.byte	0x3f
	.zero		1


	//   ....[50]....
        /*0760*/ 	.word	0x0000fc60
        /*0764*/ 	.word	0x00000002
        /*0768*/ 	.word	0x00000000
        /*076c*/ 	.short	0x0101
        /*076e*/ 	.byte	0x3f
	.zero		1


	//   ....[51]....
        /*0770*/ 	.word	0x0000fd60
        /*0774*/ 	.word	0x00000008
        /*0778*/ 	.word	0x00033420
        /*077c*/ 	.short	0x010a
        /*077e*/ 	.byte	0x3f
	.zero		1


	//   ....[52]....
        /*0780*/ 	.word	0x0000fee0
        /*0784*/ 	.word	0x00000005
        /*0788*/ 	.word	0x00000000
        /*078c*/ 	.short	0x010a
        /*078e*/ 	.byte	0x3f
	.zero		1


	//   ....[53]....
        /*0790*/ 	.word	0x0000ff30
        /*0794*/ 	.word	0x00000007
        /*0798*/ 	.word	0x00000000
        /*079c*/ 	.short	0x010a
        /*079e*/ 	.byte	0x3f
	.zero		1


	//   ....[54]....
        /*07a0*/ 	.word	0x0000ff80
        /*07a4*/ 	.word	0x00000013
        /*07a8*/ 	.word	0x00033460
        /*07ac*/ 	.short	0x010a
        /*07ae*/ 	.byte	0x3f
	.zero		1


	//   ....[55]....
        /*07b0*/ 	.word	0x0000ffd0
        /*07b4*/ 	.word	0x00000003
        /*07b8*/ 	.word	0x00033460
        /*07bc*/ 	.short	0x010a
        /*07be*/ 	.byte	0x3f
	.zero		1


	//   ....[56]....
        /*07c0*/ 	.word	0x00010010
        /*07c4*/ 	.word	0x00000013
        /*07c8*/ 	.word	0x00033480
        /*07cc*/ 	.short	0x010a
        /*07ce*/ 	.byte	0x3f
	.zero		1


	//   ....[57]....
        /*07d0*/ 	.word	0x00010030
        /*07d4*/ 	.word	0x00000003
        /*07d8*/ 	.word	0x00033480
        /*07dc*/ 	.short	0x010a
        /*07de*/ 	.byte	0x3f
	.zero		1


	//   ....[58]....
        /*07e0*/ 	.word	0x000100a0
        /*07e4*/ 	.word	0x00000003
        /*07e8*/ 	.word	0x00033400
        /*07ec*/ 	.short	0x010a
        /*07ee*/ 	.byte	0x3f
	.zero		1


	//   ....[59]....
        /*07f0*/ 	.word	0x000100f0
        /*07f4*/ 	.word	0x00000003
        /*07f8*/ 	.word	0x00033430
        /*07fc*/ 	.short	0x010a
        /*07fe*/ 	.byte	0x3f
	.zero		1


	//   ....[60]....
        /*0800*/ 	.word	0x00010150
        /*0804*/ 	.word	0x00000008
        /*0808*/ 	.word	0x00033430
        /*080c*/ 	.short	0x010a
        /*080e*/ 	.byte	0x3f
	.zero		1


	//   ....[61]....
        /*0810*/ 	.word	0x000101b0
        /*0814*/ 	.word	0x00000008
        /*0818*/ 	.word	0x00033450
        /*081c*/ 	.short	0x010a
        /*081e*/ 	.byte	0x3f
	.zero		1


	//   ....[62]....
        /*0820*/ 	.word	0x00010210
        /*0824*/ 	.word	0x00000003
        /*0828*/ 	.word	0x00033450
        /*082c*/ 	.short	0x010a
        /*082e*/ 	.byte	0x3f
	.zero		1


	//   ....[63]....
        /*0830*/ 	.word	0x00010360
        /*0834*/ 	.word	0x00000004
        /*0838*/ 	.word	0x00033480
        /*083c*/ 	.short	0x010a
        /*083e*/ 	.byte	0x3f
	.zero		1


	//   ....[64]....
        /*0840*/ 	.word	0x000103b0
        /*0844*/ 	.word	0x00000004
        /*0848*/ 	.word	0x00033440
        /*084c*/ 	.short	0x010a
        /*084e*/ 	.byte	0x3f
	.zero		1


	//   ....[65]....
        /*0850*/ 	.word	0x00010930
        /*0854*/ 	.word	0x00000002
        /*0858*/ 	.word	0x00033420
        /*085c*/ 	.short	0x010a
        /*085e*/ 	.byte	0x3f
	.zero		1


	//   ....[66]....
        /*0860*/ 	.word	0x00010980
        /*0864*/ 	.word	0x00000006
        /*0868*/ 	.word	0x00033480
        /*086c*/ 	.short	0x010a
        /*086e*/ 	.byte	0x3f
	.zero		1


	//   ....[67]....
        /*0870*/ 	.word	0x000109d0
        /*0874*/ 	.word	0x00000006
        /*0878*/ 	.word	0x00033440
        /*087c*/ 	.short	0x010a
        /*087e*/ 	.byte	0x3f
	.zero		1


	//   ....[68]....
        /*0880*/ 	.word	0x00010a20
        /*0884*/ 	.word	0x00000003
        /*0888*/ 	.word	0x00033470
        /*088c*/ 	.short	0x010a
        /*088e*/ 	.byte	0x3f
	.zero		1


	//   ....[69]....
        /*0890*/ 	.word	0x00010a70
        /*0894*/ 	.word	0x00000003
        /*0898*/ 	.word	0x00033460
        /*089c*/ 	.short	0x010a
        /*089e*/ 	.byte	0x3f
	.zero		1


	//   ....[70]....
        /*08a0*/ 	.word	0x00010ac0
        /*08a4*/ 	.word	0x00000000
        /*08a8*/ 	.word	0x00033470
        /*08ac*/ 	.short	0x010a
        /*08ae*/ 	.byte	0x3f
	.zero		1


	//   ....[71]....
        /*08b0*/ 	.word	0x00010b10
        /*08b4*/ 	.word	0x00000000
        /*08b8*/ 	.word	0x00033460
        /*08bc*/ 	.short	0x010a
        /*08be*/ 	.byte	0x3f
	.zero		1


	//   ....[72]....
        /*08c0*/ 	.word	0x00010b60
        /*08c4*/ 	.word	0x00000008
        /*08c8*/ 	.word	0x00033420
        /*08cc*/ 	.short	0x010a
        /*08ce*/ 	.byte	0x3f
	.zero		1


	//   ....[73]....
        /*08d0*/ 	.word	0x00010bb0
        /*08d4*/ 	.word	0x00000005
        /*08d8*/ 	.word	0x00000000
        /*08dc*/ 	.short	0x010a
        /*08de*/ 	.byte	0x3f
	.zero		1


	//   ....[74]....
        /*08e0*/ 	.word	0x00010c00
        /*08e4*/ 	.word	0x00000007
        /*08e8*/ 	.word	0x00000000
        /*08ec*/ 	.short	0x010a
        /*08ee*/ 	.byte	0x3f
	.zero		1


	//   ....[75]....
        /*08f0*/ 	.word	0x00010c50
        /*08f4*/ 	.word	0x00000013
        /*08f8*/ 	.word	0x00033460
        /*08fc*/ 	.short	0x010a
        /*08fe*/ 	.byte	0x3f
	.zero		1


	//   ....[76]....
        /*0900*/ 	.word	0x00010ca0
        /*0904*/ 	.word	0x00000003
        /*0908*/ 	.word	0x00033460
        /*090c*/ 	.short	0x010a
        /*090e*/ 	.byte	0x3f
	.zero		1


	//   ....[77]....
        /*0910*/ 	.word	0x00010cf0
        /*0914*/ 	.word	0x00000013
        /*0918*/ 	.word	0x00033480
        /*091c*/ 	.short	0x010a
        /*091e*/ 	.byte	0x3f
	.zero		1


	//----- nvinfo : EIATTR_NUM_MBARRIERS
	.align		4
.L_615:
        /*0920*/ 	.byte	0x03, 0x38
        /*0922*/ 	.short	0x0016


	//----- nvinfo : EIATTR_EXIT_INSTR_OFFSETS
	.align		4
        /*0924*/ 	.byte	0x04, 0x1c
        /*0926*/ 	.short	(.L_617 - .L_616)


	//   ....[0]....
.L_616:
        /*0928*/ 	.word	0x00000a30


	//   ....[1]....
        /*092c*/ 	.word	0x0000bc50


	//   ....[2]....
        /*0930*/ 	.word	0x0000fdd0


	//   ....[3]....
        /*0934*/ 	.word	0x00010080


	//----- nvinfo : EIATTR_MAX_THREADS
	.align		4
.L_617:
        /*0938*/ 	.byte	0x04, 0x05
        /*093a*/ 	.short	(.L_619 - .L_618)
.L_618:
        /*093c*/ 	.word	0x00000180
        /*0940*/ 	.word	0x00000001
        /*0944*/ 	.word	0x00000001


	//----- nvinfo : EIATTR_CRS_STACK_SIZE
	.align		4
.L_619:
        /*0948*/ 	.byte	0x04, 0x1e
        /*094a*/ 	.short	(.L_621 - .L_620)
.L_620:
        /*094c*/ 	.word	0x00000000


	//----- nvinfo : EIATTR_CBANK_PARAM_SIZE
	.align		4
.L_621:
        /*0950*/ 	.byte	0x03, 0x19
        /*0952*/ 	.short	0x0a70


	//----- nvinfo : EIATTR_PARAM_CBANK
	.align		4
        /*0954*/ 	.byte	0x04, 0x0a
        /*0956*/ 	.short	(.L_623 - .L_622)
	.align		4
.L_622:
        /*0958*/ 	.word	index@(.nv.constant0._ZN7cutlass13device_kernelIN5flash11enable_sm90INS1_16FlashAttnFwdSm90INS1_25CollectiveMainloopFwdSm90ILi2EN4cute5tupleIJNS5_1CILi1EEES8_S8_EEENS6_IJNS7_ILi128EEENS7_ILi160EEENS7_ILi192EEEEEELi192ENS_12float_e4m3_tEfNS_4arch4Sm90ELb0ELb0ELb1ELb0ELb0ELb0ELb0ELb1ELb1ELb1ELb0ELb0EEENS1_21CollectiveEpilogueFwdINS6_IJSA_SC_SB_EEES9_NS_10bfloat16_tESG_Li256ELb0ELb1ELb0ELb1EEENS1_29StaticPersistentTileSchedulerILb0EEEEEEEEEvNT_6ParamsE)
        /*095c*/ 	.short	0x0210
        /*095e*/ 	.short	0x0a70


	//----- nvinfo : EIATTR_SW_WAR
	.align		4
.L_623:
        /*0960*/ 	.byte	0x04, 0x36
        /*0962*/ 	.short	(.L_625 - .L_624)
.L_624:
        /*0964*/ 	.word	0x00000008
.L_625:


//--------------------- .nv.info._ZN7cutlass13device_kernelIN5flash11enable_sm90INS1_16FlashAttnFwdSm90INS1_25CollectiveMainloopFwdSm90ILi2EN4cute5tupleIJNS5_1CILi2EEENS7_ILi1EEES9_EEENS6_IJNS7_ILi128EEENS7_ILi160EEENS7_ILi192EEEEEELi192ENS_12float_e4m3_tEfNS_4arch4Sm90ELb0ELb0ELb1ELb0ELb0ELb0ELb0ELb1ELb1ELb1ELb0ELb0EEENS1_21CollectiveEpilogueFwdINS6_IJSB_SD_SC_EEESA_NS_10bfloat16_tESH_Li256ELb0ELb1ELb0ELb1EEENS1_29StaticPersistentTileSchedulerILb0EEEEEEEEEvNT_6ParamsE --------------------------
	.section	.nv.info._ZN7cutlass13device_kernelIN5flash11enable_sm90INS1_16FlashAttnFwdSm90INS1_25CollectiveMainloopFwdSm90ILi2EN4cute5tupleIJNS5_1CILi2EEENS7_ILi1EEES9_EEENS6_IJNS7_ILi128EEENS7_ILi160EEENS7_ILi192EEEEEELi192ENS_12float_e4m3_tEfNS_4arch4Sm90ELb0ELb0ELb1ELb0ELb0ELb0ELb0ELb1ELb1ELb1ELb0ELb0EEENS1_21CollectiveEpilogueFwdINS6_IJSB_SD_SC_EEESA_NS_10bfloat16_tESH_Li256ELb0ELb1ELb0ELb1EEENS1_29StaticPersistentTileSchedulerILb0EEEEEEEEEvNT_6ParamsE,"",@"SHT_CUDA_INFO"
	.sectionflags	@""
	.align	4


	//----- nvinfo : EIATTR_CUDA_API_VERSION
	.align		4
        /*0000*/ 	.byte	0x04, 0x37
        /*0002*/ 	.short	(.L_627 - .L_626)
.L_626:
        /*0004*/ 	.word	0x00000082


	//----- nvinfo : EIATTR_KPARAM_INFO
	.align		4
.L_627:
        /*0008*/ 	.byte	0x04, 0x17
        /*000a*/ 	.short	(.L_629 - .L_628)
.L_628:
        /*000c*/ 	.word	0x00000000
        /*0010*/ 	.short	0x0000
        /*0012*/ 	.short	0x0070
        /*0014*/ 	.byte	0x00, 0xf0, 0x01, 0x28


	//----- nvinfo : EIATTR_SPARSE_MMA_MASK
	.align		4
.L_629:
        /*0018*/ 	.byte	0x03, 0x50
        /*001a*/ 	.short	0x0000


	//----- nvinfo : EIATTR_MAXREG_COUNT
	.align		4
        /*001c*/ 	.byte	0x03, 0x1b
        /*001e*/ 	.short	0x00a8


	//----- nvinfo : EIATTR_NUM_BARRIERS
	.align		4
        /*0020*/ 	.byte	0x02, 0x4c
        /*0022*/ 	.byte	0x10
	.zero		1


	//----- nvinfo : EIATTR_EXTERNS
	.align		4
        /*0024*/ 	.byte	0x04, 0x0f
        /*0026*/ 	.short	(.L_631 - .L_630)


	//   ....[0]....
	.align		4
.L_630:
        /*0028*/ 	.word	index@(__assertfail)


	//----- nvinfo : EIATTR_ANNOTATIONS
	.align		4
.L_631:
        /*002c*/ 	.byte	0x04, 0x55
        /*002e*/ 	.short	(.L_633 - .L_632)


	//   ....[0]....
.L_632:
        /* <DEDUP_REMOVED lines=26> */


	//----- nvinfo : EIATTR_MERCURY_ISA_VERSION
	.align		4
.L_633:
        /*01c0*/ 	.byte	0x03, 0x5f
        /*01c2*/ 	.short	0x0101


	//----- nvinfo : EIATTR_INT_WARP_WIDE_INSTR_OFFSETS
	.align		4
        /*01c4*/ 	.byte	0x04, 0x31
        /*01c6*/ 	.short	(.L_635 - .L_634)


	//   ....[0]....
.L_634:
        /*01c8*/ 	.word	0x00000130


	//   ....[1]....
        /*01cc*/ 	.word	0x00000170


	//   ....[2]....
        /*01d0*/ 	.word	0x000001e0


	//----- nvinfo : EIATTR_COOP_GROUP_MASK_REGIDS
	.align		4
.L_635:
        /*01d4*/ 	.byte	0x04, 0x29
        /*01d6*/ 	.short	(.L_637 - .L_636)


	//   ....[0]....
.L_636:
        /*01d8*/ 	.word	0xffffffff


	//   ....[1]....
        /*01dc*/ 	.word	0xffffffff


	//   ....[2]....
        /*01e0*/ 	.word	0xffffffff


	//   ....[3]....
        /*01e4*/ 	.word	0xffffffff


	//   ....[4]....
        /*01e8*/ 	.word	0xffffffff


	//   ....[5]....
        /*01ec*/ 	.word	0xffffffff


	//   ....[6]....
        /*01f0*/ 	.word	0xffffffff


	//   ....[7]....
        /*01f4*/ 	.word	0xffffffff


	//   ....[8]....
        /*01f8*/ 	.word	0xffffffff


	//   ....[9]....
        /*01fc*/ 	.word	0xffffffff


	//   ....[10]....
        /*0200*/ 	.word	0xffffffff


	//   ....[11]....
        /*0204*/ 	.word	0xffffffff


	//   ....[12]....
        /*0208*/ 	.word	0xffffffff


	//   ....[13]....
        /*020c*/ 	.word	0xffffffff


	//   ....[14]....
        /*0210*/ 	.word	0xffffffff


	//   ....[15]....
        /*0214*/ 	.word	0xffffffff


	//   ....[16]....
        /*0218*/ 	.word	0xffffffff


	//   ....[17]....
        /*021c*/ 	.word	0xffffffff


	//   ....[18]....
        /*0220*/ 	.word	0xffffffff


	//   ....[19]....
        /*0224*/ 	.word	0xffffffff


	//   ....[20]....
        /*0228*/ 	.word	0xffffffff


	//   ....[21]....
        /*022c*/ 	.word	0xffffffff


	//   ....[22]....
        /*0230*/ 	.word	0xffffffff


	//   ....[23]....
        /*0234*/ 	.word	0xffffffff


	//   ....[24]....
        /*0238*/ 	.word	0xffffffff


	//   ....[25]....
        /*023c*/ 	.word	0xffffffff


	//   ....[26]....
        /*0240*/ 	.word	0xffffffff


	//   ....[27]....
        /*0244*/ 	.word	0xffffffff


	//   ....[28]....
        /*0248*/ 	.word	0xffffffff


	//   ....[29]....
        /*024c*/ 	.word	0xffffffff


	//   ....[30]....
        /*0250*/ 	.word	0xffffffff


	//   ....[31]....
        /*0254*/ 	.word	0xffffffff


	//   ....[32]....
        /*0258*/ 	.word	0xffffffff


	//   ....[33]....
        /*025c*/ 	.word	0xffffffff


	//   ....[34]....
        /*0260*/ 	.word	0xffffffff


	//   ....[35]....
        /*0264*/ 	.word	0xffffffff


	//   ....[36]....
        /*0268*/ 	.word	0xffffffff


	//   ....[37]....
        /*026c*/ 	.word	0xffffffff


	//   ....[38]....
        /*0270*/ 	.word	0xffffffff


	//   ....[39]....
        /*0274*/ 	.word	0xffffffff


	//   ....[40]....
        /*0278*/ 	.word	0xffffffff


	//   ....[41]....
        /*027c*/ 	.word	0xffffffff


	//   ....[42]....
        /*0280*/ 	.word	0xffffffff


	//   ....[43]....
        /*0284*/ 	.word	0xffffffff


	//   ....[44]....
        /*0288*/ 	.word	0xffffffff


	//   ....[45]....
        /*028c*/ 	.word	0xffffffff


	//   ....[46]....
        /*0290*/ 	.word	0xffffffff


	//   ....[47]....
        /*0294*/ 	.word	0xffffffff


	//   ....[48]....
        /*0298*/ 	.word	0xffffffff


	//   ....[49]....
        /*029c*/ 	.word	0xffffffff


	//   ....[50]....
        /*02a0*/ 	.word	0xffffffff


	//   ....[51]....
        /*02a4*/ 	.word	0xffffffff


	//   ....[52]....
        /*02a8*/ 	.word	0xffffffff


	//   ....[53]....
        /*02ac*/ 	.word	0xffffffff


	//   ....[54]....
        /*02b0*/ 	.word	0xffffffff


	//   ....[55]....
        /*02b4*/ 	.word	0xffffffff


	//   ....[56]....
        /*02b8*/ 	.word	0xffffffff


	//   ....[57]....
        /*02bc*/ 	.word	0xffffffff


	//   ....[58]....
        /*02c0*/ 	.word	0xffffffff


	//   ....[59]....
        /*02c4*/ 	.word	0xffffffff


	//   ....[60]....
        /*02c8*/ 	.word	0xffffffff


	//   ....[61]....
        /*02cc*/ 	.word	0xffffffff


	//   ....[62]....
        /*02d0*/ 	.word	0xffffffff


	//   ....[63]....
        /*02d4*/ 	.word	0xffffffff


	//   ....[64]....
        /*02d8*/ 	.word	0xffffffff


	//   ....[65]....
        /*02dc*/ 	.word	0xffffffff


	//   ....[66]....
        /*02e0*/ 	.word	0xffffffff


	//   ....[67]....
        /*02e4*/ 	.word	0xffffffff


	//   ....[68]....
        /*02e8*/ 	.word	0xffffffff


	//   ....[69]....
        /*02ec*/ 	.word	0xffffffff


	//   ....[70]....
        /*02f0*/ 	.word	0xffffffff


	//   ....[71]....
        /*02f4*/ 	.word	0xffffffff


	//   ....[72]....
        /*02f8*/ 	.word	0xffffffff


	//   ....[73]....
        /*02fc*/ 	.word	0xffffffff


	//   ....[74]....
        /*0300*/ 	.word	0xffffffff


	//   ....[75]....
        /*0304*/ 	.word	0xffffffff


	//   ....[76]....
        /*0308*/ 	.word	0xffffffff


	//   ....[77]....
        /*030c*/ 	.word	0xffffffff


	//   ....[78]....
        /*0310*/ 	.word	0xffffffff


	//   ....[79]....
        /*0314*/ 	.word	0xffffffff


	//   ....[80]....
        /*0318*/ 	.word	0xffffffff


	//   ....[81]....
        /*031c*/ 	.word	0xffffffff


	//   ....[82]....
        /*0320*/ 	.word	0xffffffff


	//   ....[83]....
        /*0324*/ 	.word	0xffffffff


	//   ....[84]....
        /*0328*/ 	.word	0xffffffff


	//   ....[85]....
        /*032c*/ 	.word	0xffffffff


	//   ....[86]....
        /*0330*/ 	.word	0xffffffff


	//   ....[87]....
        /*0334*/ 	.word	0xffffffff


	//   ....[88]....
        /*0338*/ 	.word	0xffffffff


	//   ....[89]....
        /*033c*/ 	.word	0xffffffff


	//   ....[90]....
        /*0340*/ 	.word	0xffffffff


	//   ....[91]....
        /*0344*/ 	.word	0x0500000f


	//   ....[92]....
        /*0348*/ 	.word	0x0500000f


	//   ....[93]....
        /*034c*/ 	.word	0x0500000f


	//   ....[94]....
        /*0350*/ 	.word	0x0500000f


	//   ....[95]....
        /*0354*/ 	.word	0x0500000f


	//   ....[96]....
        /*0358*/ 	.word	0x0500000f


	//   ....[97]....
        /*035c*/ 	.word	0x0500000f


	//   ....[98]....
        /*0360*/ 	.word	0x0500000f


	//   ....[99]....
        /*0364*/ 	.word	0x0500000f


	//----- nvinfo : EIATTR_COOP_GROUP_INSTR_OFFSETS
	.align		4
.L_637:
        /*0368*/ 	.byte	0x04, 0x28
        /*036a*/ 	.short	(.L_639 - .L_638)


	//   ....[0]....
.L_638:
        /*036c*/ 	.word	0x00000070


	//   ....[1]....
        /*0370*/ 	.word	0x00000140


	//   ....[2]....
        /*0374*/ 	.word	0x00000190


	//   ....[3]....
        /*0378*/ 	.word	0x000003d0


	//   ....[4]....
        /*037c*/ 	.word	0x000005f0


	//   ....[5]....
        /*0380*/ 	.word	0x00000820


	//   ....[6]....
        /*0384*/ 	.word	0x00000aa0


	//   ....[7]....
        /*0388*/ 	.word	0x00000de0


	//   ....[8]....
        /*038c*/ 	.word	0x000012e0


	//   ....[9]....
        /*0390*/ 	.word	0x00003c30


	//   ....[10]....
        /*0394*/ 	.word	0x00003c80


	//   ....[11]....
        /*0398*/ 	.word	0x00004350


	//   ....[12]....
        /*039c*/ 	.word	0x000043d0


	//   ....[13]....
        /*03a0*/ 	.word	0x000073a0


	//   ....[14]....
        /*03a4*/ 	.word	0x000073c0


	//   ....[15]....
        /*03a8*/ 	.word	0x000073e0


	//   ....[16]....
        /*03ac*/ 	.word	0x00007400


	//   ....[17]....
        /*03b0*/ 	.word	0x00009160


	//   ....[18]....
        /*03b4*/ 	.word	0x00009170


	//   ....[19]....
        /*03b8*/ 	.word	0x000091a0


	//   ....[20]....
        /*03bc*/ 	.word	0x000091b0


	//   ....[21]....
        /*03c0*/ 	.word	0x0000a5a0


	//   ....[22]....
        /*03c4*/ 	.word	0x0000a5d0


	//   ....[23]....
        /*03c8*/ 	.word	0x0000a610


	//   ....[24]....
        /*03cc*/ 	.word	0x0000a650


	//   ....[25]....
        /*03d0*/ 	.word	0x0000a680


	//   ....[26]....
        /*03d4*/ 	.word	0x0000a6a0


	//   ....[27]....
        /*03d8*/ 	.word	0x0000a6b0


	//   ....[28]....
        /*03dc*/ 	.word	0x0000a6c0


	//   ....[29]....
        /*03e0*/ 	.word	0x0000a6d0


	//   ....[30]....
        /*03e4*/ 	.word	0x0000a6e0


	//   ....[31]....
        /*03e8*/ 	.word	0x0000a6f0


	//   ....[32]....
        /*03ec*/ 	.word	0x0000a700


	//   ....[33]....
        /*03f0*/ 	.word	0x0000a750


	//   ....[34]....
        /*03f4*/ 	.word	0x0000a780


	//   ....[35]....
        /*03f8*/ 	.word	0x0000a820


	//   ....[36]....
        /*03fc*/ 	.word	0x0000a860


	//   ....[37]....
        /*0400*/ 	.word	0x0000a8a0


	//   ....[38]....
        /*0404*/ 	.word	0x0000a8c0


	//   ....[39]....
        /*0408*/ 	.word	0x0000a8f0


	//   ....[40]....
        /*040c*/ 	.word	0x0000a920


	//   ....[41]....
        /*0410*/ 	.word	0x0000a940


	//   ....[42]....
        /*0414*/ 	.word	0x0000a960


	//   ....[43]....
        /*0418*/ 	.word	0x0000a980


	//   ....[44]....
        /*041c*/ 	.word	0x0000a990


	//   ....[45]....
        /*0420*/ 	.word	0x0000a9d0


	//   ....[46]....
        /*0424*/ 	.word	0x0000aa00


	//   ....[47]....
        /*0428*/ 	.word	0x0000aa30


	//   ....[48]....
        /*042c*/ 	.word	0x0000aa50


	//   ....[49]....
        /*0430*/ 	.word	0x0000aa70


	//   ....[50]....
        /*0434*/ 	.word	0x0000aa90


	//   ....[51]....
        /*0438*/ 	.word	0x0000aab0


	//   ....[52]....
        /*043c*/ 	.word	0x0000aac0


	//   ....[53]....
        /*0440*/ 	.word	0x0000aad0


	//   ....[54]....
        /*0444*/ 	.word	0x0000aae0


	//   ....[55]....
        /*0448*/ 	.word	0x0000aaf0


	//   ....[56]....
        /*044c*/ 	.word	0x0000ab00


	//   ....[57]....
        /*0450*/ 	.word	0x0000ab20


	//   ....[58]....
        /*0454*/ 	.word	0x0000ab40


	//   ....[59]....
        /*0458*/ 	.word	0x0000ab60


	//   ....[60]....
        /*045c*/ 	.word	0x0000abc0


	//   ....[61]....
        /*0460*/ 	.word	0x0000abd0


	//   ....[62]....
        /*0464*/ 	.word	0x0000abe0


	//   ....[63]....
        /*0468*/ 	.word	0x0000abf0


	//   ....[64]....
        /*046c*/ 	.word	0x0000ac00


	//   ....[65]....
        /*0470*/ 	.word	0x0000ac10


	//   ....[66]....
        /*0474*/ 	.word	0x0000ac20


	//   ....[67]....
        /*0478*/ 	.word	0x0000ac30


	//   ....[68]....
        /*047c*/ 	.word	0x0000ac40


	//   ....[69]....
        /*0480*/ 	.word	0x0000b180


	//   ....[70]....
        /*0484*/ 	.word	0x0000b1b0


	//   ....[71]....
        /*0488*/ 	.word	0x0000b290


	//   ....[72]....
        /*048c*/ 	.word	0x0000b2b0


	//   ....[73]....
        /*0490*/ 	.word	0x0000b7c0


	//   ....[74]....
        /*0494*/ 	.word	0x0000b7f0


	//   ....[75]....
        /*0498*/ 	.word	0x0000b900


	//   ....[76]....
        /*049c*/ 	.word	0x0000b920


	//   ....[77]....
        /*04a0*/ 	.word	0x0000ba10


	//   ....[78]....
        /*04a4*/ 	.word	0x0000ba30


	//   ....[79]....
        /*04a8*/ 	.word	0x0000bb30


	//   ....[80]....
        /*04ac*/ 	.word	0x0000bb70


	//   ....[81]....
        /*04b0*/ 	.word	0x0000c8d0


	//   ....[82]....
        /*04b4*/ 	.word	0x0000d6b0


	//   ....[83]....
        /*04b8*/ 	.word	0x0000d6e0


	//   ....[84]....
        /*04bc*/ 	.word	0x0000d7c0


	//   ....[85]....
        /*04c0*/ 	.word	0x0000d7d0


	//   ....[86]....
        /*04c4*/ 	.word	0x0000d860


	//   ....[87]....
        /*04c8*/ 	.word	0x0000d870


	//   ....[88]....
        /*04cc*/ 	.word	0x0000d880


	//   ....[89]....
        /*04d0*/ 	.word	0x0000d890


	//   ....[90]....
        /*04d4*/ 	.word	0x00010060


	//   ....[91]....
        /*04d8*/ 	.word	0x00010580


	//   ....[92]....
        /*04dc*/ 	.word	0x00010750


	//   ....[93]....
        /*04e0*/ 	.word	0x000107b0


	//   ....[94]....
        /*04e4*/ 	.word	0x00010840


	//   ....[95]....
        /*04e8*/ 	.word	0x00010950


	//   ....[96]....
        /*04ec*/ 	.word	0x000109b0


	//   ....[97]....
        /*04f0*/ 	.word	0x00010ab0


	//   ....[98]....
        /*04f4*/ 	.word	0x00010b10


	//   ....[99]....
        /*04f8*/ 	.word	0x00010bf0


	//----- nvinfo : EIATTR_REG_RECONFIG
	.align		4
.L_639:
        /*04fc*/ 	.byte	0x01, 0x54
	.zero		2


	//----- nvinfo : EIATTR_SYSCALL_OFFSETS
	.align		4
        /*0500*/ 	.byte	0x04, 0x46
        /*0502*/ 	.short	(.L_641 - .L_640)


	//   ....[0]....
.L_640:
        /*0504*/ 	.word	0x00001640


	//   ....[1]....
        /*0508*/ 	.word	0x0000c340


	//   ....[2]....
        /*050c*/ 	.word	0x0000c4c0


	//   ....[3]....
        /*0510*/ 	.word	0x0000c600


	//   ....[4]....
        /*0514*/ 	.word	0x0000c720


	//   ....[5]....
        /*0518*/ 	.word	0x0000d2a0


	//----- nvinfo : EIATTR_MBARRIER_INSTR_OFFSETS
	.align		4
.L_641:
        /*051c*/ 	.byte	0x04, 0x39
        /*051e*/ 	.short	(.L_643 - .L_642)


	//   ....[0]....
.L_642:
        /*0520*/ 	.word	0x00000270
        /*0524*/ 	.word	0x000000ff
        /*0528*/ 	.word	0x00033400
        /*052c*/ 	.short	0x0100
        /*052e*/ 	.byte	0x08
	.zero		1


	//   ....[1]....
        /*0530*/ 	.word	0x00000280
        /*0534*/ 	.word	0x000000ff
        /*0538*/ 	.word	0x00033420
        /*053c*/ 	.short	0x0100
        /*053e*/ 	.byte	0x08
	.zero		1


	//   ....[2]....
        /*0540*/ 	.word	0x00000370
        /*0544*/ 	.word	0x000000ff
        /*0548*/ 	.word	0x00033430
        /*054c*/ 	.short	0x0100
        /*054e*/ 	.byte	0x08
	.zero		1


	//   ....[3]....
        /*0550*/ 	.word	0x00000380
        /*0554*/ 	.word	0x000000ff
        /*0558*/ 	.word	0x00033440
        /*055c*/ 	.short	0x0100
        /*055e*/ 	.byte	0x08
	.zero		1


	//   ....[4]....
        /*0560*/ 	.word	0x00000390
        /*0564*/ 	.word	0x000000ff
        /*0568*/ 	.word	0x00033438
        /*056c*/ 	.short	0x0100
        /*056e*/ 	.byte	0x08
	.zero		1


	//   ....[5]....
        /*0570*/ 	.word	0x000003a0
        /*0574*/ 	.word	0x000000ff
        /*0578*/ 	.word	0x00033448
        /*057c*/ 	.short	0x0100
        /*057e*/ 	.byte	0x08
	.zero		1


	//   ....[6]....
        /*0580*/ 	.word	0x000005a0
        /*0584*/ 	.word	0x000000ff
        /*0588*/ 	.word	0x00033450
        /*058c*/ 	.short	0x0100
        /*058e*/ 	.byte	0x08
	.zero		1


	//   ....[7]....
        /*0590*/ 	.word	0x000005b0
        /*0594*/ 	.word	0x000000ff
        /*0598*/ 	.word	0x00033460
        /*059c*/ 	.short	0x0100
        /*059e*/ 	.byte	0x08
	.zero		1


	//   ....[8]....
        /*05a0*/ 	.word	0x000005c0
        /*05a4*/ 	.word	0x000000ff
        /*05a8*/ 	.word	0x00033458
        /*05ac*/ 	.short	0x0100
        /*05ae*/ 	.byte	0x08
	.zero		1


	//   ....[9]....
        /*05b0*/ 	.word	0x000005d0
        /*05b4*/ 	.word	0x000000ff
        /*05b8*/ 	.word	0x00033468
        /*05bc*/ 	.short	0x0100
        /*05be*/ 	.byte	0x08
	.zero		1


	//   ....[10]....
        /*05c0*/ 	.word	0x000007d0
        /*05c4*/ 	.word	0x000000ff
        /*05c8*/ 	.word	0x00033470
        /*05cc*/ 	.short	0x0100
        /*05ce*/ 	.byte	0x08
	.zero		1


	//   ....[11]....
        /*05d0*/ 	.word	0x000007e0
        /*05d4*/ 	.word	0x000000ff
        /*05d8*/ 	.word	0x00033480
        /*05dc*/ 	.short	0x0100
        /*05de*/ 	.byte	0x08
	.zero		1


	//   ....[12]....
        /*05e0*/ 	.word	0x000007f0
        /*05e4*/ 	.word	0x000000ff
        /*05e8*/ 	.word	0x00033478
        /*05ec*/ 	.short	0x0100
        /*05ee*/ 	.byte	0x08
	.zero		1


	//   ....[13]....
        /*05f0*/ 	.word	0x00000800
        /*05f4*/ 	.word	0x000000ff
        /*05f8*/ 	.word	0x00033488
        /*05fc*/ 	.short	0x0100
        /*05fe*/ 	.byte	0x08
	.zero		1


	//   ....[14]....
        /*0600*/ 	.word	0x00000a50
        /*0604*/ 	.word	0x000000ff
        /*0608*/ 	.word	0x00033490
        /*060c*/ 	.short	0x0100
        /*060e*/ 	.byte	0x08
	.zero		1


	//   ....[15]....
        /*0610*/ 	.word	0x00000a60
        /*0614*/ 	.word	0x000000ff
        /*0618*/ 	.word	0x000334a0
        /*061c*/ 	.short	0x0100
        /*061e*/ 	.byte	0x08
	.zero		1


	//   ....[16]....
        /*0620*/ 	.word	0x00000a70
        /*0624*/ 	.word	0x000000ff
        /*0628*/ 	.word	0x00033498
        /*062c*/ 	.short	0x0100
        /*062e*/ 	.byte	0x08
	.zero		1


	//   ....[17]....
        /*0630*/ 	.word	0x00000a80
        /*0634*/ 	.word	0x000000ff
        /*0638*/ 	.word	0x000334a8
        /*063c*/ 	.short	0x0100
        /*063e*/ 	.byte	0x08
	.zero		1


	//   ....[18]....
        /*0640*/ 	.word	0x00000d30
        /*0644*/ 	.word	0x000000ff
        /*0648*/ 	.word	0x000334b0
        /*064c*/ 	.short	0x0100
        /*064e*/ 	.byte	0x08
	.zero		1


	//   ....[19]....
        /*0650*/ 	.word	0x00000d40
        /*0654*/ 	.word	0x000000ff
        /*0658*/ 	.word	0x000334c0
        /*065c*/ 	.short	0x0100
        /*065e*/ 	.byte	0x08
	.zero		1


	//   ....[20]....
        /*0660*/ 	.word	0x00000d50
        /*0664*/ 	.word	0x000000ff
        /*0668*/ 	.word	0x000334b8
        /*066c*/ 	.short	0x0100
        /*066e*/ 	.byte	0x08
	.zero		1


	//   ....[21]....
        /*0670*/ 	.word	0x00000d60
        /*0674*/ 	.word	0x000000ff
        /*0678*/ 	.word	0x000334c8
        /*067c*/ 	.short	0x0100
        /*067e*/ 	.byte	0x08
	.zero		1


	//   ....[22]....
        /*0680*/ 	.word	0x000019d0
        /*0684*/ 	.word	0x000000ff
        /*0688*/ 	.word	0x00033400
        /*068c*/ 	.short	0x010a
        /*068e*/ 	.byte	0x27
	.zero		1


	//   ....[23]....
        /*0690*/ 	.word	0x00001a70
        /*0694*/ 	.word	0x00000003
        /*0698*/ 	.word	0x00033430
        /*069c*/ 	.short	0x010a
        /*069e*/ 	.byte	0x3f
	.zero		1


	//   ....[24]....
        /*06a0*/ 	.word	0x00001ab0
        /*06a4*/ 	.word	0x00000003
        /*06a8*/ 	.word	0x00033430
        /*06ac*/ 	.short	0x010a
        /*06ae*/ 	.byte	0x3f
	.zero		1


	//   ....[25]....
        /*06b0*/ 	.word	0x00004630
        /*06b4*/ 	.word	0x00000003
        /*06b8*/ 	.word	0x00000000
        /*06bc*/ 	.short	0x0101
        /*06be*/ 	.byte	0x3f
	.zero		1


	//   ....[26]....
        /*06c0*/ 	.word	0x00005560
        /*06c4*/ 	.word	0x000000ff
        /*06c8*/ 	.word	0x00033430
        /*06cc*/ 	.short	0x010a
        /*06ce*/ 	.byte	0x06
	.zero		1


	//   ....[27]....
        /*06d0*/ 	.word	0x000055a0
        /*06d4*/ 	.word	0x000000ff
        /*06d8*/ 	.word	0x00033430
        /*06dc*/ 	.short	0x010a
        /*06de*/ 	.byte	0x06
	.zero		1


	//   ....[28]....
        /*06e0*/ 	.word	0x000061e0
        /*06e4*/ 	.word	0x000000ff
        /*06e8*/ 	.word	0x00033450
        /*06ec*/ 	.short	0x010a
        /*06ee*/ 	.byte	0x06
	.zero		1


	//   ....[29]....
        /*06f0*/ 	.word	0x00006220
        /*06f4*/ 	.word	0x000000ff
        /*06f8*/ 	.word	0x00033450
        /*06fc*/ 	.short	0x010a
        /*06fe*/ 	.byte	0x06
	.zero		1


	//   ....[30]....
        /*0700*/ 	.word	0x00008280
        /*0704*/ 	.word	0x00000003
        /*0708*/ 	.word	0x00000000
        /*070c*/ 	.short	0x0101
        /*070e*/ 	.byte	0x3f
	.zero		1


	//   ....[31]....
        /*0710*/ 	.word	0x00008550
        /*0714*/ 	.word	0x000000ff
        /*0718*/ 	.word	0x00000000
        /*071c*/ 	.short	0x0101
        /*071e*/ 	.byte	0x07
	.zero		1


	//   ....[32]....
        /*0720*/ 	.word	0x00008dd0
        /*0724*/ 	.word	0x000000ff
        /*0728*/ 	.word	0x00033450
        /*072c*/ 	.short	0x010a
        /*072e*/ 	.byte	0x04
	.zero		1


	//   ....[33]....
        /*0730*/ 	.word	0x00008e10
        /*0734*/ 	.word	0x000000ff
        /*0738*/ 	.word	0x00033450
        /*073c*/ 	.short	0x010a
        /*073e*/ 	.byte	0x04
	.zero		1


	//   ....[34]....
        /*0740*/ 	.word	0x0000a670
        /*0744*/ 	.word	0x000000ff
        /*0748*/ 	.word	0x00000000
        /*074c*/ 	.short	0x0101
        /*074e*/ 	.byte	0x04
	.zero		1


	//   ....[35]....
        /*0750*/ 	.word	0x0000b7a0
        /*0754*/ 	.word	0x000000ff
        /*0758*/ 	.word	0x00000000
        /*075c*/ 	.short	0x0101
        /*075e*/ 	.byte	0x04
	.zero		1


	//   ....[36]....
        /*0760*/ 	.word	0x0000b800
        /*0764*/ 	.word	0x000000ff
        /*0768*/ 	.word	0x00000000
        /*076c*/ 	.short	0x0101
        /*076e*/ 	.byte	0x27
	.zero		1


	//   ....[37]....
        /*0770*/ 	.word	0x0000cb10
        /*0774*/ 	.word	0x00000004
        /*0778*/ 	.word	0x00033480
        /*077c*/ 	.short	0x010a
        /*077e*/ 	.byte	0x3f
	.zero		1


	//   ....[38]....
        /*0780*/ 	.word	0x0000ce60
        /*0784*/ 	.word	0x00000004
        /*0788*/ 	.word	0x00033440
        /*078c*/ 	.short	0x010a
        /*078e*/ 	.byte	0x3f
	.zero		1


	//   ....[39]....
        /*0790*/ 	.word	0x0000d9d0
        /*0794*/ 	.word	0x000000ff
        /*0798*/ 	.word	0x00033400
        /*079c*/ 	.short	0x0107
        /*079e*/ 	.byte	0x29
	.zero		1


	//   ....[40]....
        /*07a0*/ 	.word	0x0000da20
        /*07a4*/ 	.word	0x000000ff
        /*07a8*/ 	.word	0x00033400
        /*07ac*/ 	.short	0x0101
        /*07ae*/ 	.byte	0x29
	.zero		1


	//   ....[41]....
        /*07b0*/ 	.word	0x0000da50
        /*07b4*/ 	.word	0x000000ff
        /*07b8*/ 	.word	0x00033420
        /*07bc*/ 	.short	0x010a
        /*07be*/ 	.byte	0x29
	.zero		1


	//   ....[42]....
        /*07c0*/ 	.word	0x0000dd30
        /*07c4*/ 	.word	0x00000006
        /*07c8*/ 	.word	0x00033480
        /*07cc*/ 	.short	0x010a
        /*07ce*/ 	.byte	0x3f
	.zero		1


	//   ....[43]....
        /*07d0*/ 	.word	0x0000e260
        /*07d4*/ 	.word	0x00000006
        /*07d8*/ 	.word	0x00033440
        /*07dc*/ 	.short	0x010a
        /*07de*/ 	.byte	0x3f
	.zero		1


	//   ....[44]....
        /*07e0*/ 	.word	0x0000e750
        /*07e4*/ 	.word	0x00000003
        /*07e8*/ 	.word	0x00033470
        /*07ec*/ 	.short	0x010a
        /*07ee*/ 	.byte	0x3f
	.zero		1


	//   ....[45]....
        /*07f0*/ 	.word	0x0000e7c0
        /*07f4*/ 	.word	0x00000003
        /*07f8*/ 	.word	0x00033460
        /*07fc*/ 	.short	0x010a
        /*07fe*/ 	.byte	0x3f
	.zero		1


	//   ....[46]....
        /*0800*/ 	.word	0x0000f1d0
        /*0804*/ 	.word	0x00000003
        /*0808*/ 	.word	0x00033450
        /*080c*/ 	.short	0x0101
        /*080e*/ 	.byte	0x3f
	.zero		1


	//   ....[47]....
        /*0810*/ 	.word	0x0000f260
        /*0814*/ 	.word	0x00000003
        /*0818*/ 	.word	0x00000000
        /*081c*/ 	.short	0x0101
        /*081e*/ 	.byte	0x3f
	.zero		1


	//   ....[48]....
        /*0820*/ 	.word	0x0000f370
        /*0824*/ 	.word	0x00000000
        /*0828*/ 	.word	0x00033470
        /*082c*/ 	.short	0x010a
        /*082e*/ 	.byte	0x3f
	.zero		1


	//   ....[49]....
        /*0830*/ 	.word	0x0000f400
        /*0834*/ 	.word	0x00000000
        /*0838*/ 	.word	0x00033460
        /*083c*/ 	.short	0x010a
        /*083e*/ 	.byte	0x3f
	.zero		1


	//   ....[50]....
        /*0840*/ 	.word	0x0000fe20
        /*0844*/ 	.word	0x00000000
        /*0848*/ 	.word	0x00033450
        /*084c*/ 	.short	0x0101
        /*084e*/ 	.byte	0x3f
	.zero		1


	//   ....[51]....
        /*0850*/ 	.word	0x0000feb0
        /*0854*/ 	.word	0x00000000
        /*0858*/ 	.word	0x00000000
        /*085c*/ 	.short	0x0101
        /*085e*/ 	.byte	0x3f
	.zero		1


	//   ....[52]....
        /*0860*/ 	.word	0x00010010
        /*0864*/ 	.word	0x00000009
        /*0868*/ 	.word	0x00033420
        /*086c*/ 	.short	0x010a
        /*086e*/ 	.byte	0x3f
	.zero		1


	//   ....[53]....
        /*0870*/ 	.word	0x00010180
        /*0874*/ 	.word	0x00000005
        /*0878*/ 	.word	0x00000000
        /*087c*/ 	.short	0x010a
        /*087e*/ 	.byte	0x3f
	.zero		1


	//   ....[54]....
        /*0880*/ 	.word	0x000101f0
        /*0884*/ 	.word	0x00000007
        /*0888*/ 	.word	0x00000000
        /*088c*/ 	.short	0x010a
        /*088e*/ 	.byte	0x3f
	.zero		1


	//   ....[55]....
        /*0890*/ 	.word	0x00010250
        /*0894*/ 	.word	0x00000005
        /*0898*/ 	.word	0x00033460
        /*089c*/ 	.short	0x010a
        /*089e*/ 	.byte	0x3f
	.zero		1


	//   ....[56]....
        /*08a0*/ 	.word	0x000102a0
        /*08a4*/ 	.word	0x00000003
        /*08a8*/ 	.word	0x00033460
        /*08ac*/ 	.short	0x010a
        /*08ae*/ 	.byte	0x3f
	.zero		1


	//   ....[57]....
        /*08b0*/ 	.word	0x000102e0
        /*08b4*/ 	.word	0x00000005
        /*08b8*/ 	.word	0x00033480
        /*08bc*/ 	.short	0x010a
        /*08be*/ 	.byte	0x3f
	.zero		1


	//   ....[58]....
        /*08c0*/ 	.word	0x00010300
        /*08c4*/ 	.word	0x00000003
        /*08c8*/ 	.word	0x00033480
        /*08cc*/ 	.short	0x010a
        /*08ce*/ 	.byte	0x3f
	.zero		1


	//   ....[59]....
        /*08d0*/ 	.word	0x00010370
        /*08d4*/ 	.word	0x00000003
        /*08d8*/ 	.word	0x00033400
        /*08dc*/ 	.short	0x010a
        /*08de*/ 	.byte	0x3f
	.zero		1


	//   ....[60]....
        /*08e0*/ 	.word	0x000103c0
        /*08e4*/ 	.word	0x00000003
        /*08e8*/ 	.word	0x00033430
        /*08ec*/ 	.short	0x010a
        /*08ee*/ 	.byte	0x3f
	.zero		1


	//   ....[61]....
        /*08f0*/ 	.word	0x00010420
        /*08f4*/ 	.word	0x00000008
        /*08f8*/ 	.word	0x00033430
        /*08fc*/ 	.short	0x010a
        /*08fe*/ 	.byte	0x3f
	.zero		1


	//   ....[62]....
        /*0900*/ 	.word	0x00010480
        /*0904*/ 	.word	0x00000008
        /*0908*/ 	.word	0x00033450
        /*090c*/ 	.short	0x010a
        /*090e*/ 	.byte	0x3f
	.zero		1


	//   ....[63]....
        /*0910*/ 	.word	0x000104e0
        /*0914*/ 	.word	0x00000005
        /*0918*/ 	.word	0x00033450
        /*091c*/ 	.short	0x010a
        /*091e*/ 	.byte	0x3f
	.zero		1


	//   ....[64]....
        /*0920*/ 	.word	0x00010630
        /*0924*/ 	.word	0x00000004
        /*0928*/ 	.word	0x00033480
        /*092c*/ 	.short	0x010a
        /*092e*/ 	.byte	0x3f
	.zero		1


	//   ....[65]....
        /*0930*/ 	.word	0x00010680
        /*0934*/ 	.word	0x00000004
        /*0938*/ 	.word	0x00033440
        /*093c*/ 	.short	0x010a
        /*093e*/ 	.byte	0x3f
	.zero		1


	//   ....[66]....
        /*0940*/ 	.word	0x00010c40
        /*0944*/ 	.word	0x00000002
        /*0948*/ 	.word	0x00033420
        /*094c*/ 	.short	0x010a
        /*094e*/ 	.byte	0x3f
	.zero		1


	//   ....[67]....
        /*0950*/ 	.word	0x00010c90
        /*0954*/ 	.word	0x00000006
        /*0958*/ 	.word	0x00033480
        /*095c*/ 	.short	0x010a
        /*095e*/ 	.byte	0x3f
	.zero		1


	//   ....[68]....
        /*0960*/ 	.word	0x00010ce0
        /*0964*/ 	.word	0x00000006
        /*0968*/ 	.word	0x00033440
        /*096c*/ 	.short	0x010a
        /*096e*/ 	.byte	0x3f
	.zero		1


	//   ....[69]....
        /*0970*/ 	.word	0x00010d30
        /*0974*/ 	.word	0x00000003
        /*0978*/ 	.word	0x00033470
        /*097c*/ 	.short	0x010a
        /*097e*/ 	.byte	0x3f
	.zero		1


	//   ....[70]....
        /*0980*/ 	.word	0x00010d80
        /*0984*/ 	.word	0x00000003
        /*0988*/ 	.word	0x00033460
        /*098c*/ 	.short	0x010a
        /*098e*/ 	.byte	0x3f
	.zero		1


	//   ....[71]....
        /*0990*/ 	.word	0x00010dd0
        /*0994*/ 	.word	0x00000000
        /*0998*/ 	.word	0x00033470
        /*099c*/ 	.short	0x010a
        /*099e*/ 	.byte	0x3f
	.zero		1


	//   ....[72]....
        /*09a0*/ 	.word	0x00010e20
        /*09a4*/ 	.word	0x00000000
        /*09a8*/ 	.word	0x00033460
        /*09ac*/ 	.short	0x010a
        /*09ae*/ 	.byte	0x3f
	.zero		1


	//   ....[73]....
        /*09b0*/ 	.word	0x00010e70
        /*09b4*/ 	.word	0x00000009
        /*09b8*/ 	.word	0x00033420
        /*09bc*/ 	.short	0x010a
        /*09be*/ 	.byte	0x3f
	.zero		1


	//   ....[74]....
        /*09c0*/ 	.word	0x00010ec0
        /*09c4*/ 	.word	0x00000005
        /*09c8*/ 	.word	0x00000000
        /*09cc*/ 	.short	0x010a
        /*09ce*/ 	.byte	0x3f
	.zero		1


	//   ....[75]....
        /*09d0*/ 	.word	0x00010f10
        /*09d4*/ 	.word	0x00000007
        /*09d8*/ 	.word	0x00000000
        /*09dc*/ 	.short	0x010a
        /*09de*/ 	.byte	0x3f
	.zero		1


	//   ....[76]....
        /*09e0*/ 	.word	0x00010f60
        /*09e4*/ 	.word	0x00000005
        /*09e8*/ 	.word	0x00033460
        /*09ec*/ 	.short	0x010a
        /*09ee*/ 	.byte	0x3f
	.zero		1


	//   ....[77]....
        /*09f0*/ 	.word	0x00010fb0
        /*09f4*/ 	.word	0x00000003
        /*09f8*/ 	.word	0x00033460
        /*09fc*/ 	.short	0x010a
        /*09fe*/ 	.byte	0x3f
	.zero		1


	//   ....[78]....
        /*0a00*/ 	.word	0x00011000
        /*0a04*/ 	.word	0x00000005
        /*0a08*/ 	.word	0x00033480
        /*0a0c*/ 	.short	0x010a
        /*0a0e*/ 	.byte	0x3f
	.zero		1


	//----- nvinfo : EIATTR_NUM_MBARRIERS
	.align		4
.L_643:
        /*0a10*/ 	.byte	0x03, 0x38
        /*0a12*/ 	.short	0x0016


	//----- nvinfo : EIATTR_EXIT_INSTR_OFFSETS
	.align		4
        /*0a14*/ 	.byte	0x04, 0x1c
        /*0a16*/ 	.short	(.L_645 - .L_644)


	//   ....[0]....
.L_644:
        /*0a18*/ 	.word	0x00000f50


	//   ....[1]....
        /*0a1c*/ 	.word	0x0000bc90


	//   ....[2]....
        /*0a20*/ 	.word	0x00010080


	//   ....[3]....
        /*0a24*/ 	.word	0x00010350


	//----- nvinfo : EIATTR_MAX_THREADS
	.align		4
.L_645:
        /*0a28*/ 	.byte	0x04, 0x05
        /*0a2a*/ 	.short	(.L_647 - .L_646)
.L_646:
        /*0a2c*/ 	.word	0x00000180
        /*0a30*/ 	.word	0x00000001
        /*0a34*/ 	.word	0x00000001


	//----- nvinfo : EIATTR_CRS_STACK_SIZE
	.align		4
.L_647:
        /*0a38*/ 	.byte	0x04, 0x1e
        /*0a3a*/ 	.short	(.L_649 - .L_648)
.L_648:
        /*0a3c*/ 	.word	0x00000000


	//----- nvinfo : EIATTR_CBANK_PARAM_SIZE
	.align		4
.L_649:
        /*0a40*/ 	.byte	0x03, 0x19
        /*0a42*/ 	.short	0x0a70


	//----- nvinfo : EIATTR_PARAM_CBANK
	.align		4
        /*0a44*/ 	.byte	0x04, 0x0a
        /*0a46*/ 	.short	(.L_651 - .L_650)
	.align		4
.L_650:
        /*0a48*/ 	.word	index@(.nv.constant0._ZN7cutlass13device_kernelIN5flash11enable_sm90INS1_16FlashAttnFwdSm90INS1_25CollectiveMainloopFwdSm90ILi2EN4cute5tupleIJNS5_1CILi2EEENS7_ILi1EEES9_EEENS6_IJNS7_ILi128EEENS7_ILi160EEENS7_ILi192EEEEEELi192ENS_12float_e4m3_tEfNS_4arch4Sm90ELb0ELb0ELb1ELb0ELb0ELb0ELb0ELb1ELb1ELb1ELb0ELb0EEENS1_21CollectiveEpilogueFwdINS6_IJSB_SD_SC_EEESA_NS_10bfloat16_tESH_Li256ELb0ELb1ELb0ELb1EEENS1_29StaticPersistentTileSchedulerILb0EEEEEEEEEvNT_6ParamsE)
        /*0a4c*/ 	.short	0x0210
        /*0a4e*/ 	.short	0x0a70


	//----- nvinfo : EIATTR_SW_WAR
	.align		4
.L_651:
        /*0a50*/ 	.byte	0x04, 0x36
        /*0a52*/ 	.short	(.L_653 - .L_652)
.L_652:
        /*0a54*/ 	.word	0x00000008
.L_653:


//--------------------- .nv.info._ZN7cutlass13device_kernelIN5flash11enable_sm90INS1_16FlashAttnFwdSm90INS1_25CollectiveMainloopFwdSm90ILi2EN4cute5tupleIJNS5_1CILi1EEES8_S8_EEENS6_IJNS7_ILi128EEENS7_ILi160EEENS7_ILi192EEEEEELi192ENS_12float_e4m3_tEfNS_4arch4Sm90ELb0ELb0ELb1ELb1ELb0ELb0ELb0ELb1ELb1ELb1ELb0ELb0EEENS1_21CollectiveEpilogueFwdINS6_IJSA_SC_SB_EEES9_NS_10bfloat16_tESG_Li256ELb1ELb1ELb0ELb1EEENS1_36VarlenDynamicPersistentTileSchedulerILi128ELi160ELi256ELi128ELb0ELb1ELb1ELb0ELb1ELb1EEEEEEEEEvNT_6ParamsE --------------------------
	.section	.nv.info._ZN7cutlass13device_kernelIN5flash11enable_sm90INS1_16FlashAttnFwdSm90INS1_25CollectiveMainloopFwdSm90ILi2EN4cute5tupleIJNS5_1CILi1EEES8_S8_EEENS6_IJNS7_ILi128EEENS7_ILi160EEENS7_ILi192EEEEEELi192ENS_12float_e4m3_tEfNS_4arch4Sm90ELb0ELb0ELb1ELb1ELb0ELb0ELb0ELb1ELb1ELb1ELb0ELb0EEENS1_21CollectiveEpilogueFwdINS6_IJSA_SC_SB_EEES9_NS_10bfloat16_tESG_Li256ELb1ELb1ELb0ELb1EEENS1_36VarlenDynamicPersistentTileSchedulerILi128ELi160ELi256ELi128ELb0ELb1ELb1ELb0ELb1ELb1EEEEEEEEEvNT_6ParamsE,"",@"SHT_CUDA_INFO"
	.sectionflags	@""
	.align	4


	//----- nvinfo : EIATTR_CUDA_API_VERSION
	.align		4
        /*0000*/ 	.byte	0x04, 0x37
        /*0002*/ 	.short	(.L_655 - .L_654)
.L_654:
        /*0004*/ 	.word	0x00000082


	//----- nvinfo : EIATTR_KPARAM_INFO
	.align		4
.L_655:
        /*0008*/ 	.byte	0x04, 0x17
        /*000a*/ 	.short	(.L_657 - .L_656)
.L_656:
        /*000c*/ 	.word	0x00000000
        /*0010*/ 	.short	0x0000
        /*0012*/ 	.short	0x0070
        /*0014*/ 	.byte	0x00, 0xf0, 0x01, 0x2a


	//----- nvinfo : EIATTR_SPARSE_MMA_MASK
	.align		4
.L_657:
        /*0018*/ 	.byte	0x03, 0x50
        /*001a*/ 	.short	0x0000


	//----- nvinfo : EIATTR_MAXREG_COUNT
	.align		4
        /*001c*/ 	.byte	0x03, 0x1b
        /*001e*/ 	.short	0x00a8


	//----- nvinfo : EIATTR_NUM_BARRIERS
	.align		4
        /*0020*/ 	.byte	0x02, 0x4c
        /*0022*/ 	.byte	0x10
	.zero		1


	//----- nvinfo : EIATTR_EXTERNS
	.align		4
        /*0024*/ 	.byte	0x04, 0x0f
        /*0026*/ 	.short	(.L_659 - .L_658)


	//   ....[0]....
	.align		4
.L_658:
        /*0028*/ 	.word	index@(__assertfail)


	//----- nvinfo : EIATTR_ANNOTATIONS
	.align		4
.L_659:
        /*002c*/ 	.byte	0x04, 0x55
        /*002e*/ 	.short	(.L_661 - .L_660)


	//   ....[0]....
.L_660:
        /* <DEDUP_REMOVED lines=39> */


	//----- nvinfo : EIATTR_MERCURY_ISA_VERSION
	.align		4
.L_661:
        /*0290*/ 	.byte	0x03, 0x5f
        /*0292*/ 	.short	0x0101


	//----- nvinfo : EIATTR_UNUSED_LOAD_BYTE_OFFSET
	.align		4
        /*0294*/ 	.byte	0x04, 0x44
        /*0296*/ 	.short	(.L_663 - .L_662)


	//   ....[0]....
.L_662:
        /*0298*/ 	.word	0x00000a40
        /*029c*/ 	.word	0x0000fff0


	//   ....[1]....
        /*02a0*/ 	.word	0x0000a1e0
        /*02a4*/ 	.word	0x0000fff0


	//----- nvinfo : EIATTR_INT_WARP_WIDE_INSTR_OFFSETS
	.align		4
.L_663:
        /*02a8*/ 	.byte	0x04, 0x31
        /*02aa*/ 	.short	(.L_665 - .L_664)


	//   ....[0]....
.L_664:
        /*02ac*/ 	.word	0x00000130


	//   ....[1]....
        /*02b0*/ 	.word	0x00000170


	//   ....[2]....
        /*02b4*/ 	.word	0x000001e0


	//   ....[3]....
        /*02b8*/ 	.word	0x0000e650


	//   ....[4]....
        /*02bc*/ 	.word	0x0000e6e0


	//   ....[5]....
        /*02c0*/ 	.word	0x000118f0


	//   ....[6]....
        /*02c4*/ 	.word	0x00011980


	//----- nvinfo : EIATTR_COOP_GROUP_MASK_REGIDS
	.align		4
.L_665:
        /*02c8*/ 	.byte	0x04, 0x29
        /*02ca*/ 	.short	(.L_667 - .L_666)


	//   ....[0]....
.L_666:
        /*02cc*/ 	.word	0xffffffff


	//   ....[1]....
        /*02d0*/ 	.word	0xffffffff


	//   ....[2]....
        /*02d4*/ 	.word	0xffffffff


	//   ....[3]....
        /*02d8*/ 	.word	0xffffffff


	//   ....[4]....
        /*02dc*/ 	.word	0xffffffff


	//   ....[5]....
        /*02e0*/ 	.word	0xffffffff


	//   ....[6]....
        /*02e4*/ 	.word	0xffffffff


	//   ....[7]....
        /*02e8*/ 	.word	0xffffffff


	//   ....[8]....
        /*02ec*/ 	.word	0xffffffff


	//   ....[9]....
        /*02f0*/ 	.word	0xffffffff


	//   ....[10]....
        /*02f4*/ 	.word	0xffffffff


	//   ....[11]....
        /*02f8*/ 	.word	0xffffffff


	//   ....[12]....
        /*02fc*/ 	.word	0xffffffff


	//   ....[13]....
        /*0300*/ 	.word	0xffffffff


	//   ....[14]....
        /*0304*/ 	.word	0xffffffff


	//   ....[15]....
        /*0308*/ 	.word	0xffffffff


	//   ....[16]....
        /*030c*/ 	.word	0xffffffff


	//   ....[17]....
        /*0310*/ 	.word	0xffffffff


	//   ....[18]....
        /*0314*/ 	.word	0xffffffff


	//   ....[19]....
        /*0318*/ 	.word	0xffffffff


	//   ....[20]....
        /*031c*/ 	.word	0xffffffff


	//   ....[21]....
        /*0320*/ 	.word	0xffffffff


	//   ....[22]....
        /*0324*/ 	.word	0xffffffff


	//   ....[23]....
        /*0328*/ 	.word	0xffffffff


	//   ....[24]....
        /*032c*/ 	.word	0xffffffff


	//   ....[25]....
        /*0330*/ 	.word	0xffffffff


	//   ....[26]....
        /*0334*/ 	.word	0xffffffff


	//   ....[27]....
        /*0338*/ 	.word	0xffffffff


	//   ....[28]....
        /*033c*/ 	.word	0xffffffff


	//   ....[29]....
        /*0340*/ 	.word	0xffffffff


	//   ....[30]....
        /*0344*/ 	.word	0xffffffff


	//   ....[31]....
        /*0348*/ 	.word	0xffffffff


	//   ....[32]....
        /*034c*/ 	.word	0xffffffff


	//   ....[33]....
        /*0350*/ 	.word	0xffffffff


	//   ....[34]....
        /*0354*/ 	.word	0xffffffff


	//   ....[35]....
        /*0358*/ 	.word	0xffffffff


	//   ....[36]....
        /*035c*/ 	.word	0xffffffff


	//   ....[37]....
        /*0360*/ 	.word	0xffffffff


	//   ....[38]....
        /*0364*/ 	.word	0xffffffff


	//   ....[39]....
        /*0368*/ 	.word	0xffffffff


	//   ....[40]....
        /*036c*/ 	.word	0xffffffff


	//   ....[41]....
        /*0370*/ 	.word	0xffffffff


	//   ....[42]....
        /*0374*/ 	.word	0xffffffff


	//   ....[43]....
        /*0378*/ 	.word	0xffffffff


	//   ....[44]....
        /*037c*/ 	.word	0xffffffff


	//   ....[45]....
        /*0380*/ 	.word	0xffffffff


	//   ....[46]....
        /*0384*/ 	.word	0xffffffff


	//   ....[47]....
        /*0388*/ 	.word	0xffffffff


	//   ....[48]....
        /*038c*/ 	.word	0xffffffff


	//   ....[49]....
        /*0390*/ 	.word	0xffffffff


	//   ....[50]....
        /*0394*/ 	.word	0xffffffff


	//   ....[51]....
        /*0398*/ 	.word	0xffffffff


	//   ....[52]....
        /*039c*/ 	.word	0xffffffff


	//   ....[53]....
        /*03a0*/ 	.word	0xffffffff


	//   ....[54]....
        /*03a4*/ 	.word	0xffffffff


	//   ....[55]....
        /*03a8*/ 	.word	0xffffffff


	//   ....[56]....
        /*03ac*/ 	.word	0xffffffff


	//   ....[57]....
        /*03b0*/ 	.word	0xffffffff


	//   ....[58]....
        /*03b4*/ 	.word	0xffffffff


	//   ....[59]....
        /*03b8*/ 	.word	0xffffffff


	//   ....[60]....
        /*03bc*/ 	.word	0xffffffff


	//   ....[61]....
        /*03c0*/ 	.word	0xffffffff


	//   ....[62]....
        /*03c4*/ 	.word	0xffffffff


	//   ....[63]....
        /*03c8*/ 	.word	0xffffffff


	//   ....[64]....
        /*03cc*/ 	.word	0xffffffff


	//   ....[65]....
        /*03d0*/ 	.word	0xffffffff


	//   ....[66]....
        /*03d4*/ 	.word	0xffffffff


	//   ....[67]....
        /*03d8*/ 	.word	0xffffffff


	//   ....[68]....
        /*03dc*/ 	.word	0xffffffff


	//   ....[69]....
        /*03e0*/ 	.word	0xffffffff


	//   ....[70]....
        /*03e4*/ 	.word	0xffffffff


	//   ....[71]....
        /*03e8*/ 	.word	0xffffffff


	//   ....[72]....
        /*03ec*/ 	.word	0xffffffff


	//   ....[73]....
        /*03f0*/ 	.word	0xffffffff


	//   ....[74]....
        /*03f4*/ 	.word	0xffffffff


	//   ....[75]....
        /*03f8*/ 	.word	0xffffffff


	//   ....[76]....
        /*03fc*/ 	.word	0xffffffff


	//   ....[77]....
        /*0400*/ 	.word	0xffffffff


	//   ....[78]....
        /*0404*/ 	.word	0xffffffff


	//   ....[79]....
        /*0408*/ 	.word	0xffffffff


	//   ....[80]....
        /*040c*/ 	.word	0xffffffff


	//   ....[81]....
        /*0410*/ 	.word	0xffffffff


	//   ....[82]....
        /*0414*/ 	.word	0xffffffff


	//   ....[83]....
        /*0418*/ 	.word	0xffffffff


	//   ....[84]....
        /*041c*/ 	.word	0xffffffff


	//   ....[85]....
        /*0420*/ 	.word	0xffffffff


	//   ....[86]....
        /*0424*/ 	.word	0xffffffff


	//   ....[87]....
        /*0428*/ 	.word	0xffffffff


	//   ....[88]....
        /*042c*/ 	.word	0xffffffff


	//   ....[89]....
        /*0430*/ 	.word	0xffffffff


	//   ....[90]....
        /*0434*/ 	.word	0xffffffff


	//   ....[91]....
        /*0438*/ 	.word	0xffffffff


	//   ....[92]....
        /*043c*/ 	.word	0xffffffff


	//   ....[93]....
        /*0440*/ 	.word	0xffffffff


	//   ....[94]....
        /*0444*/ 	.word	0xffffffff


	//   ....[95]....
        /*0448*/ 	.word	0xffffffff


	//   ....[96]....
        /*044c*/ 	.word	0xffffffff


	//   ....[97]....
        /*0450*/ 	.word	0xffffffff


	//   ....[98]....
        /*0454*/ 	.word	0xffffffff


	//   ....[99]....
        /*0458*/ 	.word	0xffffffff


	//   ....[100]....
        /*045c*/ 	.word	0xffffffff


	//   ....[101]....
        /*0460*/ 	.word	0xffffffff


	//   ....[102]....
        /*0464*/ 	.word	0xffffffff


	//   ....[103]....
        /*0468*/ 	.word	0xffffffff


	//   ....[104]....
        /*046c*/ 	.word	0xffffffff


	//   ....[105]....
        /*0470*/ 	.word	0xffffffff


	//   ....[106]....
        /*0474*/ 	.word	0xffffffff


	//   ....[107]....
        /*0478*/ 	.word	0xffffffff


	//   ....[108]....
        /*047c*/ 	.word	0xffffffff


	//   ....[109]....
        /*0480*/ 	.word	0xffffffff


	//   ....[110]....
        /*0484*/ 	.word	0xffffffff


	//   ....[111]....
        /*0488*/ 	.word	0xffffffff


	//   ....[112]....
        /*048c*/ 	.word	0xffffffff


	//   ....[113]....
        /*0490*/ 	.word	0xffffffff


	//   ....[114]....
        /*0494*/ 	.word	0xffffffff


	//   ....[115]....
        /*0498*/ 	.word	0xffffffff


	//   ....[116]....
        /*049c*/ 	.word	0xffffffff


	//   ....[117]....
        /*04a0*/ 	.word	0xffffffff


	//   ....[118]....
        /*04a4*/ 	.word	0xffffffff


	//   ....[119]....
        /*04a8*/ 	.word	0xffffffff


	//   ....[120]....
        /*04ac*/ 	.word	0xffffffff


	//   ....[121]....
        /*04b0*/ 	.word	0xffffffff


	//   ....[122]....
        /*04b4*/ 	.word	0xffffffff


	//   ....[123]....
        /*04b8*/ 	.word	0xffffffff


	//   ....[124]....
        /*04bc*/ 	.word	0xffffffff


	//   ....[125]....
        /*04c0*/ 	.word	0xffffffff


	//   ....[126]....
        /*04c4*/ 	.word	0xffffffff


	//   ....[127]....
        /*04c8*/ 	.word	0xffffffff


	//   ....[128]....
        /*04cc*/ 	.word	0xffffffff


	//   ....[129]....
        /*04d0*/ 	.word	0xffffffff


	//   ....[130]....
        /*04d4*/ 	.word	0xffffffff


	//   ....[131]....
        /*04d8*/ 	.word	0x0500000f


	//   ....[132]....
        /*04dc*/ 	.word	0x0500000f


	//   ....[133]....
        /*04e0*/ 	.word	0x0500000f


	//   ....[134]....
        /*04e4*/ 	.word	0x0500000f


	//   ....[135]....
        /*04e8*/ 	.word	0x0500000f


	//   ....[136]....
        /*04ec*/ 	.word	0x0500000f


	//   ....[137]....
        /*04f0*/ 	.word	0x0500000f


	//   ....[138]....
        /*04f4*/ 	.word	0x0500000f


	//   ....[139]....
        /*04f8*/ 	.word	0x0500000f


	//   ....[140]....
        /*04fc*/ 	.word	0x0500000f


	//----- nvinfo : EIATTR_COOP_GROUP_INSTR_OFFSETS
	.align		4
.L_667:
        /*0500*/ 	.byte	0x04, 0x28
        /*0502*/ 	.short	(.L_669 - .L_668)


	//   ....[0]....
.L_668:
        /*0504*/ 	.word	0x00000070


	//   ....[1]....
        /*0508*/ 	.word	0x00000140


	//   ....[2]....
        /*050c*/ 	.word	0x00000190


	//   ....[3]....
        /*0510*/ 	.word	0x000003c0


	//   ....[4]....
        /*0514*/ 	.word	0x00000520


	//   ....[5]....
        /*0518*/ 	.word	0x00000640


	//   ....[6]....
        /*051c*/ 	.word	0x000007a0


	//   ....[7]....
        /*0520*/ 	.word	0x00001540


	//   ....[8]....
        /*0524*/ 	.word	0x00003cd0


	//   ....[9]....
        /*0528*/ 	.word	0x00003d20


	//   ....[10]....
        /*052c*/ 	.word	0x00004440


	//   ....[11]....
        /*0530*/ 	.word	0x000044c0


	//   ....[12]....
        /*0534*/ 	.word	0x00007960


	//   ....[13]....
        /*0538*/ 	.word	0x00007990


	//   ....[14]....
        /*053c*/ 	.word	0x000079c0


	//   ....[15]....
        /*0540*/ 	.word	0x000079e0


	//   ....[16]....
        /*0544*/ 	.word	0x00009890


	//   ....[17]....
        /*0548*/ 	.word	0x000098a0


	//   ....[18]....
        /*054c*/ 	.word	0x000098d0


	//   ....[19]....
        /*0550*/ 	.word	0x000098e0


	//   ....[20]....
        /*0554*/ 	.word	0x0000ad40


	//   ....[21]....
        /*0558*/ 	.word	0x0000ad70


	//   ....[22]....
        /*055c*/ 	.word	0x0000ada0


	//   ....[23]....
        /*0560*/ 	.word	0x0000add0


	//   ....[24]....
        /*0564*/ 	.word	0x0000ae00


	//   ....[25]....
        /*0568*/ 	.word	0x0000ae20


	//   ....[26]....
        /*056c*/ 	.word	0x0000ae30


	//   ....[27]....
        /*0570*/ 	.word	0x0000ae40


	//   ....[28]....
        /*0574*/ 	.word	0x0000ae50


	//   ....[29]....
        /*0578*/ 	.word	0x0000ae80


	//   ....[30]....
        /*057c*/ 	.word	0x0000aeb0


	//   ....[31]....
        /*0580*/ 	.word	0x0000aec0


	//   ....[32]....
        /*0584*/ 	.word	0x0000aed0


	//   ....[33]....
        /*0588*/ 	.word	0x0000af00


	//   ....[34]....
        /*058c*/ 	.word	0x0000af30


	//   ....[35]....
        /*0590*/ 	.word	0x0000af40


	//   ....[36]....
        /*0594*/ 	.word	0x0000af50


	//   ....[37]....
        /*0598*/ 	.word	0x0000af80


	//   ....[38]....
        /*059c*/ 	.word	0x0000afb0


	//   ....[39]....
        /*05a0*/ 	.word	0x0000afc0


	//   ....[40]....
        /*05a4*/ 	.word	0x0000afd0


	//   ....[41]....
        /*05a8*/ 	.word	0x0000b000


	//   ....[42]....
        /*05ac*/ 	.word	0x0000b030


	//   ....[43]....
        /*05b0*/ 	.word	0x0000b040


	//   ....[44]....
        /*05b4*/ 	.word	0x0000b0a0


	//   ....[45]....
        /*05b8*/ 	.word	0x0000b0b0


	//   ....[46]....
        /*05bc*/ 	.word	0x0000b0c0


	//   ....[47]....
        /*05c0*/ 	.word	0x0000b0e0


	//   ....[48]....
        /*05c4*/ 	.word	0x0000b100


	//   ....[49]....
        /*05c8*/ 	.word	0x0000b110


	//   ....[50]....
        /*05cc*/ 	.word	0x0000b120


	//   ....[51]....
        /*05d0*/ 	.word	0x0000b130


	//   ....[52]....
        /*05d4*/ 	.word	0x0000b140


	//   ....[53]....
        /*05d8*/ 	.word	0x0000b150


	//   ....[54]....
        /*05dc*/ 	.word	0x0000b160


	//   ....[55]....
        /*05e0*/ 	.word	0x0000b170


	//   ....[56]....
        /*05e4*/ 	.word	0x0000b180


	//   ....[57]....
        /*05e8*/ 	.word	0x0000b190


	//   ....[58]....
        /*05ec*/ 	.word	0x0000b1a0


	//   ....[59]....
        /*05f0*/ 	.word	0x0000b1b0


	//   ....[60]....
        /*05f4*/ 	.word	0x0000b1d0


	//   ....[61]....
        /*05f8*/ 	.word	0x0000b1e0


	//   ....[62]....
        /*05fc*/ 	.word	0x0000b1f0


	//   ....[63]....
        /*0600*/ 	.word	0x0000b200


	//   ....[64]....
        /*0604*/ 	.word	0x0000b220


	//   ....[65]....
        /*0608*/ 	.word	0x0000b230


	//   ....[66]....
        /*060c*/ 	.word	0x0000b240


	//   ....[67]....
        /*0610*/ 	.word	0x0000b250


	//   ....[68]....
        /*0614*/ 	.word	0x0000b9b0


	//   ....[69]....
        /*0618*/ 	.word	0x0000b9f0


	//   ....[70]....
        /*061c*/ 	.word	0x0000ba30


	//   ....[71]....
        /*0620*/ 	.word	0x0000ba60


	//   ....[72]....
        /*0624*/ 	.word	0x0000c140


	//   ....[73]....
        /*0628*/ 	.word	0x0000c180


	//   ....[74]....
        /*062c*/ 	.word	0x0000c280


	//   ....[75]....
        /*0630*/ 	.word	0x0000c2a0


	//   ....[76]....
        /*0634*/ 	.word	0x0000c3a0


	//   ....[77]....
        /*0638*/ 	.word	0x0000c3c0


	//   ....[78]....
        /*063c*/ 	.word	0x0000c4d0


	//   ....[79]....
        /*0640*/ 	.word	0x0000c4f0


	//   ....[80]....
        /*0644*/ 	.word	0x0000ce20


	//   ....[81]....
        /*0648*/ 	.word	0x0000ce40


	//   ....[82]....
        /*064c*/ 	.word	0x0000cf40


	//   ....[83]....
        /*0650*/ 	.word	0x0000cf60


	//   ....[84]....
        /*0654*/ 	.word	0x0000d060


	//   ....[85]....
        /*0658*/ 	.word	0x0000d080


	//   ....[86]....
        /*065c*/ 	.word	0x0000d190


	//   ....[87]....
        /*0660*/ 	.word	0x0000d1b0


	//   ....[88]....
        /*0664*/ 	.word	0x0000d330


	//   ....[89]....
        /*0668*/ 	.word	0x0000d540


	//   ....[90]....
        /*066c*/ 	.word	0x0000d570


	//   ....[91]....
        /*0670*/ 	.word	0x0000d5a0


	//   ....[92]....
        /*0674*/ 	.word	0x0000d5e0


	//   ....[93]....
        /*0678*/ 	.word	0x0000d610


	//   ....[94]....
        /*067c*/ 	.word	0x0000d640


	//   ....[95]....
        /*0680*/ 	.word	0x0000d7d0


	//   ....[96]....
        /*0684*/ 	.word	0x0000d800


	//   ....[97]....
        /*0688*/ 	.word	0x0000d830


	//   ....[98]....
        /*068c*/ 	.word	0x0000d860


	//   ....[99]....
        /*0690*/ 	.word	0x0000d890


	//   ....[100]....
        /*0694*/ 	.word	0x0000d8d0


	//   ....[101]....
        /*0698*/ 	.word	0x0000d960


	//   ....[102]....
        /*069c*/ 	.word	0x0000d9a0


	//   ....[103]....
        /*06a0*/ 	.word	0x0000da30


	//   ....[104]....
        /*06a4*/ 	.word	0x0000ee00


	//   ....[105]....
        /*06a8*/ 	.word	0x0000fbe0


	//   ....[106]....
        /*06ac*/ 	.word	0x0000fc10


	//   ....[107]....
        /*06b0*/ 	.word	0x0000fcc0


	//   ....[108]....
        /*06b4*/ 	.word	0x0000fcd0


	//   ....[109]....
        /*06b8*/ 	.word	0x0000fd60


	//   ....[110]....
        /*06bc*/ 	.word	0x0000fd70


	//   ....[111]....
        /*06c0*/ 	.word	0x0000fd80


	//   ....[112]....
        /*06c4*/ 	.word	0x0000fdc0


	//   ....[113]....
        /*06c8*/ 	.word	0x00012960


	//   ....[114]....
        /*06cc*/ 	.word	0x00012990


	//   ....[115]....
        /*06d0*/ 	.word	0x000129c0


	//   ....[116]....
        /*06d4*/ 	.word	0x000129f0


	//   ....[117]....
        /*06d8*/ 	.word	0x00012a30


	//   ....[118]....
        /*06dc*/ 	.word	0x00012a40


	//   ....[119]....
        /*06e0*/ 	.word	0x00012a70


	//   ....[120]....
        /*06e4*/ 	.word	0x00012a80


	//   ....[121]....
        /*06e8*/ 	.word	0x00012bc0


	//   ....[122]....
        /*06ec*/ 	.word	0x00012bf0


	//   ....[123]....
        /*06f0*/ 	.word	0x00012c20


	//   ....[124]....
        /*06f4*/ 	.word	0x00012c50


	//   ....[125]....
        /*06f8*/ 	.word	0x00012c80


	//   ....[126]....
        /*06fc*/ 	.word	0x00012cc0


	//   ....[127]....
        /*0700*/ 	.word	0x00012d40


	//   ....[128]....
        /*0704*/ 	.word	0x00012d80


	//   ....[129]....
        /*0708*/ 	.word	0x00012dd0


	//   ....[130]....
        /*070c*/ 	.word	0x00013280


	//   ....[131]....
        /*0710*/ 	.word	0x000137a0


	//   ....[132]....
        /*0714*/ 	.word	0x000139a0


	//   ....[133]....
        /*0718*/ 	.word	0x000139f0


	//   ....[134]....
        /*071c*/ 	.word	0x00013a50


	//   ....[135]....
        /*0720*/ 	.word	0x00013b50


	//   ....[136]....
        /*0724*/ 	.word	0x00013bb0


	//   ....[137]....
        /*0728*/ 	.word	0x00013cb0


	//   ....[138]....
        /*072c*/ 	.word	0x00013d10


	//   ....[139]....
        /*0730*/ 	.word	0x00013df0


	//   ....[140]....
        /*0734*/ 	.word	0x00014140


	//----- nvinfo : EIATTR_REG_RECONFIG
	.align		4
.L_669:
        /*0738*/ 	.byte	0x01, 0x54
	.zero		2


	//----- nvinfo : EIATTR_SYSCALL_OFFSETS
	.align		4
        /*073c*/ 	.byte	0x04, 0x46
        /*073e*/ 	.short	(.L_671 - .L_670)


	//   ....[0]....
.L_670:
        /*0740*/ 	.word	0x00001720


	//   ....[1]....
        /*0744*/ 	.word	0x0000e850


	//   ....[2]....
        /*0748*/ 	.word	0x0000e9e0


	//   ....[3]....
        /*074c*/ 	.word	0x0000eb30


	//   ....[4]....
        /*0750*/ 	.word	0x0000ec70


	//   ....[5]....
        /*0754*/ 	.word	0x0000f7d0


	//----- nvinfo : EIATTR_MBARRIER_INSTR_OFFSETS
	.align		4
.L_671:
        /*0758*/ 	.byte	0x04, 0x39
        /*075a*/ 	.short	(.L_673 - .L_672)


	//   ....[0]....
.L_672:
        /*075c*/ 	.word	0x00000270
        /*0760*/ 	.word	0x000000ff
        /*0764*/ 	.word	0x00033400
        /*0768*/ 	.short	0x0100
        /*076a*/ 	.byte	0x08
	.zero		1


	//   ....[1]....
        /*076c*/ 	.word	0x00000280
        /*0770*/ 	.word	0x000000ff
        /*0774*/ 	.word	0x00033420
        /*0778*/ 	.short	0x0100
        /*077a*/ 	.byte	0x08
	.zero		1


	//   ....[2]....
        /*077c*/ 	.word	0x00000370
        /*0780*/ 	.word	0x000000ff
        /*0784*/ 	.word	0x00033430
        /*0788*/ 	.short	0x0100
        /*078a*/ 	.byte	0x08
	.zero		1


	//   ....[3]....
        /*078c*/ 	.word	0x00000380
        /*0790*/ 	.word	0x000000ff
        /*0794*/ 	.word	0x00033440
        /*0798*/ 	.short	0x0100
        /*079a*/ 	.byte	0x08
	.zero		1


	//   ....[4]....
        /*079c*/ 	.word	0x00000390
        /*07a0*/ 	.word	0x000000ff
        /*07a4*/ 	.word	0x00033438
        /*07a8*/ 	.short	0x0100
        /*07aa*/ 	.byte	0x08
	.zero		1


	//   ....[5]....
        /*07ac*/ 	.word	0x000003a0
        /*07b0*/ 	.word	0x000000ff
        /*07b4*/ 	.word	0x00033448
        /*07b8*/ 	.short	0x0100
        /*07ba*/ 	.byte	0x08
	.zero		1


	//   ....[6]....
        /*07bc*/ 	.word	0x000004d0
        /*07c0*/ 	.word	0x000000ff
        /*07c4*/ 	.word	0x00033450
        /*07c8*/ 	.short	0x0100
        /*07ca*/ 	.byte	0x08
	.zero		1


	//   ....[7]....
        /*07cc*/ 	.word	0x000004e0
        /*07d0*/ 	.word	0x000000ff
        /*07d4*/ 	.word	0x00033460
        /*07d8*/ 	.short	0x0100
        /*07da*/ 	.byte	0x08
	.zero		1


	//   ....[8]....
        /*07dc*/ 	.word	0x000004f0
        /*07e0*/ 	.word	0x000000ff
        /*07e4*/ 	.word	0x00033458
        /*07e8*/ 	.short	0x0100
        /*07ea*/ 	.byte	0x08
	.zero		1


	//   ....[9]....
        /*07ec*/ 	.word	0x00000500
        /*07f0*/ 	.word	0x000000ff
        /*07f4*/ 	.word	0x00033468
        /*07f8*/ 	.short	0x0100
        /*07fa*/ 	.byte	0x08
	.zero		1


	//   ....[10]....
        /*07fc*/ 	.word	0x000005f0
        /*0800*/ 	.word	0x000000ff
        /*0804*/ 	.word	0x00033470
        /*0808*/ 	.short	0x0100
        /*080a*/ 	.byte	0x06
	.zero		1


	//   ....[11]....
        /*080c*/ 	.word	0x00000600
        /*0810*/ 	.word	0x000000ff
        /*0814*/ 	.word	0x00033480
        /*0818*/ 	.short	0x0100
        /*081a*/ 	.byte	0x06
	.zero		1


	//   ....[12]....
        /*081c*/ 	.word	0x00000610
        /*0820*/ 	.word	0x000000ff
        /*0824*/ 	.word	0x00033478
        /*0828*/ 	.short	0x0100
        /*082a*/ 	.byte	0x06
	.zero		1


	//   ....[13]....
        /*082c*/ 	.word	0x00000620
        /*0830*/ 	.word	0x000000ff
        /*0834*/ 	.word	0x00033488
        /*0838*/ 	.short	0x0100
        /*083a*/ 	.byte	0x06
	.zero		1


	//   ....[14]....
        /*083c*/ 	.word	0x00000750
        /*0840*/ 	.word	0x000000ff
        /*0844*/ 	.word	0x00033490
        /*0848*/ 	.short	0x0100
        /*084a*/ 	.byte	0x08
	.zero		1


	//   ....[15]....
        /*084c*/ 	.word	0x00000760
        /*0850*/ 	.word	0x000000ff
        /*0854*/ 	.word	0x000334a0
        /*0858*/ 	.short	0x0100
        /*085a*/ 	.byte	0x08
	.zero		1


	//   ....[16]....
        /*085c*/ 	.word	0x00000770
        /*0860*/ 	.word	0x000000ff
        /*0864*/ 	.word	0x00033498
        /*0868*/ 	.short	0x0100
        /*086a*/ 	.byte	0x08
	.zero		1


	//   ....[17]....
        /*086c*/ 	.word	0x00000780
        /*0870*/ 	.word	0x000000ff
        /*0874*/ 	.word	0x000334a8
        /*0878*/ 	.short	0x0100
        /*087a*/ 	.byte	0x08
	.zero		1


	//   ....[18]....
        /*087c*/ 	.word	0x000008b0
        /*0880*/ 	.word	0x000000ff
        /*0884*/ 	.word	0x000334b0
        /*0888*/ 	.short	0x0100
        /*088a*/ 	.byte	0x08
	.zero		1


	//   ....[19]....
        /*088c*/ 	.word	0x000008c0
        /*0890*/ 	.word	0x000000ff
        /*0894*/ 	.word	0x000334c0
        /*0898*/ 	.short	0x0100
        /*089a*/ 	.byte	0x08
	.zero		1


	//   ....[20]....
        /*089c*/ 	.word	0x000008d0
        /*08a0*/ 	.word	0x000000ff
        /*08a4*/ 	.word	0x000334b8
        /*08a8*/ 	.short	0x0100
        /*08aa*/ 	.byte	0x08
	.zero		1


	//   ....[21]....
        /*08ac*/ 	.word	0x000008e0
        /*08b0*/ 	.word	0x000000ff
        /*08b4*/ 	.word	0x000334c8
        /*08b8*/ 	.short	0x0100
        /*08ba*/ 	.byte	0x08
	.zero		1


	//   ....[22]....
        /*08bc*/ 	.word	0x00001a90
        /*08c0*/ 	.word	0x00000004
        /*08c4*/ 	.word	0x00033400
        /*08c8*/ 	.short	0x010a
        /*08ca*/ 	.byte	0x3f
	.zero		1


	//   ....[23]....
        /*08cc*/ 	.word	0x00001b30
        /*08d0*/ 	.word	0x00000005
        /*08d4*/ 	.word	0x00033430
        /*08d8*/ 	.short	0x010a
        /*08da*/ 	.byte	0x3f
	.zero		1


	//   ....[24]....
        /*08dc*/ 	.word	0x00001ba0
        /*08e0*/ 	.word	0x00000005
        /*08e4*/ 	.word	0x00033430
        /*08e8*/ 	.short	0x010a
        /*08ea*/ 	.byte	0x3f
	.zero		1


	//   ....[25]....
        /*08ec*/ 	.word	0x000049b0
        /*08f0*/ 	.word	0x00000018
        /*08f4*/ 	.word	0x00000000
        /*08f8*/ 	.short	0x0101
        /*08fa*/ 	.byte	0x3f
	.zero		1


	//   ....[26]....
        /*08fc*/ 	.word	0x00005bc0
        /*0900*/ 	.word	0x000000ff
        /*0904*/ 	.word	0x00033430
        /*0908*/ 	.short	0x010a
        /*090a*/ 	.byte	0x06
	.zero		1


	//   ....[27]....
        /*090c*/ 	.word	0x00005c00
        /*0910*/ 	.word	0x000000ff
        /*0914*/ 	.word	0x00033430
        /*0918*/ 	.short	0x010a
        /*091a*/ 	.byte	0x06
	.zero		1


	//   ....[28]....
        /*091c*/ 	.word	0x00006850
        /*0920*/ 	.word	0x000000ff
        /*0924*/ 	.word	0x00033450
        /*0928*/ 	.short	0x010a
        /*092a*/ 	.byte	0x06
	.zero		1


	//   ....[29]....
        /*092c*/ 	.word	0x00006890
        /*0930*/ 	.word	0x000000ff
        /*0934*/ 	.word	0x00033450
        /*0938*/ 	.short	0x010a
        /*093a*/ 	.byte	0x06
	.zero		1


	//   ....[30]....
        /*093c*/ 	.word	0x000087b0
        /*0940*/ 	.word	0x00000006
        /*0944*/ 	.word	0x00000000
        /*0948*/ 	.short	0x0101
        /*094a*/ 	.byte	0x3f
	.zero		1


	//   ....[31]....
        /*094c*/ 	.word	0x00008c30
        /*0950*/ 	.word	0x0000000a
        /*0954*/ 	.word	0x00000000
        /*0958*/ 	.short	0x0101
        /*095a*/ 	.byte	0x3f
	.zero		1


	//   ....[32]....
        /*095c*/ 	.word	0x00009480
        /*0960*/ 	.word	0x0000000f
        /*0964*/ 	.word	0x00033450
        /*0968*/ 	.short	0x010a
        /*096a*/ 	.byte	0x3f
	.zero		1


	//   ....[33]....
        /*096c*/ 	.word	0x00009510
        /*0970*/ 	.word	0x0000000f
        /*0974*/ 	.word	0x00033450
        /*0978*/ 	.short	0x010a
        /*097a*/ 	.byte	0x3f
	.zero		1


	//   ....[34]....
        /*097c*/ 	.word	0x00009b80
        /*0980*/ 	.word	0x00000006
        /*0984*/ 	.word	0x00000000
        /*0988*/ 	.short	0x0101
        /*098a*/ 	.byte	0x3f
	.zero		1


	//   ....[35]....
        /*098c*/ 	.word	0x0000c170
        /*0990*/ 	.word	0x00000003
        /*0994*/ 	.word	0x00000000
        /*0998*/ 	.short	0x0101
        /*099a*/ 	.byte	0x3f
	.zero		1


	//   ....[36]....
        /*099c*/ 	.word	0x0000f090
        /*09a0*/ 	.word	0x00000003
        /*09a4*/ 	.word	0x00033480
        /*09a8*/ 	.short	0x010a
        /*09aa*/ 	.byte	0x3f
	.zero		1


	//   ....[37]....
        /*09ac*/ 	.word	0x0000f310
        /*09b0*/ 	.word	0x00000003
        /*09b4*/ 	.word	0x00033440
        /*09b8*/ 	.short	0x010a
        /*09ba*/ 	.byte	0x3f
	.zero		1


	//   ....[38]....
        /*09bc*/ 	.word	0x0000fed0
        /*09c0*/ 	.word	0x00000011
        /*09c4*/ 	.word	0x00033400
        /*09c8*/ 	.short	0x0107
        /*09ca*/ 	.byte	0x3f
	.zero		1


	//   ....[39]....
        /*09cc*/ 	.word	0x0000ffd0
        /*09d0*/ 	.word	0x00000011
        /*09d4*/ 	.word	0x00033400
        /*09d8*/ 	.short	0x0101
        /*09da*/ 	.byte	0x3f
	.zero		1


	//   ....[40]....
        /*09dc*/ 	.word	0x0000fff0
        /*09e0*/ 	.word	0x00000011
        /*09e4*/ 	.word	0x00033420
        /*09e8*/ 	.short	0x010a
        /*09ea*/ 	.byte	0x3f
	.zero		1


	//   ....[41]....
        /*09ec*/ 	.word	0x00010330
        /*09f0*/ 	.word	0x00000006
        /*09f4*/ 	.word	0x00033480
        /*09f8*/ 	.short	0x010a
        /*09fa*/ 	.byte	0x3f
	.zero		1


	//   ....[42]....
        /*09fc*/ 	.word	0x00010770
        /*0a00*/ 	.word	0x00000006
        /*0a04*/ 	.word	0x00033440
        /*0a08*/ 	.short	0x010a
        /*0a0a*/ 	.byte	0x3f
	.zero		1


	//   ....[43]....
        /*0a0c*/ 	.word	0x00010c20
        /*0a10*/ 	.word	0x00000003
        /*0a14*/ 	.word	0x00033470
        /*0a18*/ 	.short	0x010a
        /*0a1a*/ 	.byte	0x3f
	.zero		1


	//   ....[44]....
        /*0a1c*/ 	.word	0x00010c90
        /*0a20*/ 	.word	0x00000003
        /*0a24*/ 	.word	0x00033460
        /*0a28*/ 	.short	0x010a
        /*0a2a*/ 	.byte	0x3f
	.zero		1


	//   ....[45]....
        /*0a2c*/ 	.word	0x000117d0
        /*0a30*/ 	.word	0x00000003
        /*0a34*/ 	.word	0x00033450
        /*0a38*/ 	.short	0x0101
        /*0a3a*/ 	.byte	0x3f
	.zero		1


	//   ....[46]....
        /*0a3c*/ 	.word	0x00011850
        /*0a40*/ 	.word	0x00000003
        /*0a44*/ 	.word	0x00000000
        /*0a48*/ 	.short	0x0101
        /*0a4a*/ 	.byte	0x3f
	.zero		1


	//   ....[47]....
        /*0a4c*/ 	.word	0x00011a80
        /*0a50*/ 	.word	0x00000000
        /*0a54*/ 	.word	0x00033470
        /*0a58*/ 	.short	0x010a
        /*0a5a*/ 	.byte	0x3f
	.zero		1


	//   ....[48]....
        /*0a5c*/ 	.word	0x00011af0
        /*0a60*/ 	.word	0x00000000
        /*0a64*/ 	.word	0x00033460
        /*0a68*/ 	.short	0x010a
        /*0a6a*/ 	.byte	0x3f
	.zero		1


	//   ....[49]....
        /*0a6c*/ 	.word	0x00012660
        /*0a70*/ 	.word	0x00000000
        /*0a74*/ 	.word	0x00033450
        /*0a78*/ 	.short	0x0101
        /*0a7a*/ 	.byte	0x3f
	.zero		1


	//   ....[50]....
        /*0a7c*/ 	.word	0x000126b0
        /*0a80*/ 	.word	0x00000002
        /*0a84*/ 	.word	0x00000000
        /*0a88*/ 	.short	0x0101
        /*0a8a*/ 	.byte	0x3f
	.zero		1


	//   ....[51]....
        /*0a8c*/ 	.word	0x00013200
        /*0a90*/ 	.word	0x00000000
        /*0a94*/ 	.word	0x00033420
        /*0a98*/ 	.short	0x010a
        /*0a9a*/ 	.byte	0x3f
	.zero		1


	//   ....[52]....
        /*0a9c*/ 	.word	0x000133c0
        /*0aa0*/ 	.word	0x00000006
        /*0aa4*/ 	.word	0x00000000
        /*0aa8*/ 	.short	0x010a
        /*0aaa*/ 	.byte	0x3f
	.zero		1


	//   ....[53]....
        /*0aac*/ 	.word	0x00013430
        /*0ab0*/ 	.word	0x00000007
        /*0ab4*/ 	.word	0x00000000
        /*0ab8*/ 	.short	0x010a
        /*0aba*/ 	.byte	0x3f
	.zero		1


	//   ....[54]....
        /*0abc*/ 	.word	0x00013490
        /*0ac0*/ 	.word	0x00000004
        /*0ac4*/ 	.word	0x00033460
        /*0ac8*/ 	.short	0x010a
        /*0aca*/ 	.byte	0x3f
	.zero		1


	//   ....[55]....
        /*0acc*/ 	.word	0x000134e0
        /*0ad0*/ 	.word	0x00000003
        /*0ad4*/ 	.word	0x00033460
        /*0ad8*/ 	.short	0x010a
        /*0ada*/ 	.byte	0x3f
	.zero		1


	//   ....[56]....
        /*0adc*/ 	.word	0x00013520
        /*0ae0*/ 	.word	0x00000004
        /*0ae4*/ 	.word	0x00033480
        /*0ae8*/ 	.short	0x010a
        /*0aea*/ 	.byte	0x3f
	.zero		1


	//   ....[57]....
        /*0aec*/ 	.word	0x00013540
        /*0af0*/ 	.word	0x00000003
        /*0af4*/ 	.word	0x00033480
        /*0af8*/ 	.short	0x010a
        /*0afa*/ 	.byte	0x3f
	.zero		1


	//   ....[58]....
        /*0afc*/ 	.word	0x000135a0
        /*0b00*/ 	.word	0x00000004
        /*0b04*/ 	.word	0x00033400
        /*0b08*/ 	.short	0x010a
        /*0b0a*/ 	.byte	0x3f
	.zero		1


	//   ....[59]....
        /*0b0c*/ 	.word	0x000135f0
        /*0b10*/ 	.word	0x00000005
        /*0b14*/ 	.word	0x00033430
        /*0b18*/ 	.short	0x010a
        /*0b1a*/ 	.byte	0x3f
	.zero		1


	//   ....[60]....
        /*0b1c*/ 	.word	0x00013650
        /*0b20*/ 	.word	0x00000004
        /*0b24*/ 	.word	0x00033430
        /*0b28*/ 	.short	0x010a
        /*0b2a*/ 	.byte	0x3f
	.zero		1


	//   ....[61]....
        /*0b2c*/ 	.word	0x000136b0
        /*0b30*/ 	.word	0x00000004
        /*0b34*/ 	.word	0x00033450
        /*0b38*/ 	.short	0x010a
        /*0b3a*/ 	.byte	0x3f
	.zero		1


	//   ....[62]....
        /*0b3c*/ 	.word	0x00013700
        /*0b40*/ 	.word	0x0000000f
        /*0b44*/ 	.word	0x00033450
        /*0b48*/ 	.short	0x010a
        /*0b4a*/ 	.byte	0x3f
	.zero		1


	//   ....[63]....
        /*0b4c*/ 	.word	0x00013850
        /*0b50*/ 	.word	0x00000003
        /*0b54*/ 	.word	0x00033480
        /*0b58*/ 	.short	0x010a
        /*0b5a*/ 	.byte	0x3f
	.zero		1


	//   ....[64]....
        /*0b5c*/ 	.word	0x000138a0
        /*0b60*/ 	.word	0x00000003
        /*0b64*/ 	.word	0x00033440
        /*0b68*/ 	.short	0x010a
        /*0b6a*/ 	.byte	0x3f
	.zero		1


	//   ....[65]....
        /*0b6c*/ 	.word	0x00013e30
        /*0b70*/ 	.word	0x00000011
        /*0b74*/ 	.word	0x00033420
        /*0b78*/ 	.short	0x010a
        /*0b7a*/ 	.byte	0x3f
	.zero		1


	//   ....[66]....
        /*0b7c*/ 	.word	0x00013e80
        /*0b80*/ 	.word	0x00000006
        /*0b84*/ 	.word	0x00033480
        /*0b88*/ 	.short	0x010a
        /*0b8a*/ 	.byte	0x3f
	.zero		1


	//   ....[67]....
        /*0b8c*/ 	.word	0x00013ed0
        /*0b90*/ 	.word	0x00000006
        /*0b94*/ 	.word	0x00033440
        /*0b98*/ 	.short	0x010a
        /*0b9a*/ 	.byte	0x3f
	.zero		1


	//   ....[68]....
        /*0b9c*/ 	.word	0x00013f20
        /*0ba0*/ 	.word	0x00000003
        /*0ba4*/ 	.word	0x00033470
        /*0ba8*/ 	.short	0x010a
        /*0baa*/ 	.byte	0x3f
	.zero		1


	//   ....[69]....
        /*0bac*/ 	.word	0x00013f70
        /*0bb0*/ 	.word	0x00000003
        /*0bb4*/ 	.word	0x00033460
        /*0bb8*/ 	.short	0x010a
        /*0bba*/ 	.byte	0x3f
	.zero		1


	//   ....[70]....
        /*0bbc*/ 	.word	0x00013fc0
        /*0bc0*/ 	.word	0x00000000
        /*0bc4*/ 	.word	0x00033470
        /*0bc8*/ 	.short	0x010a
        /*0bca*/ 	.byte	0x3f
	.zero		1


	//   ....[71]....
        /*0bcc*/ 	.word	0x00014010
        /*0bd0*/ 	.word	0x00000000
        /*0bd4*/ 	.word	0x00033460
        /*0bd8*/ 	.short	0x010a
        /*0bda*/ 	.byte	0x3f
	.zero		1


	//   ....[72]....
        /*0bdc*/ 	.word	0x00014060
        /*0be0*/ 	.word	0x00000000
        /*0be4*/ 	.word	0x00033420
        /*0be8*/ 	.short	0x010a
        /*0bea*/ 	.byte	0x3f
	.zero		1


	//   ....[73]....
        /*0bec*/ 	.word	0x00014200
        /*0bf0*/ 	.word	0x00000006
        /*0bf4*/ 	.word	0x00000000
        /*0bf8*/ 	.short	0x010a
        /*0bfa*/ 	.byte	0x3f
	.zero		1


	//   ....[74]....
        /*0bfc*/ 	.word	0x00014250
        /*0c00*/ 	.word	0x00000007
        /*0c04*/ 	.word	0x00000000
        /*0c08*/ 	.short	0x010a
        /*0c0a*/ 	.byte	0x3f
	.zero		1


	//   ....[75]....
        /*0c0c*/ 	.word	0x000142a0
        /*0c10*/ 	.word	0x00000004
        /*0c14*/ 	.word	0x00033460
        /*0c18*/ 	.short	0x010a
        /*0c1a*/ 	.byte	0x3f
	.zero		1


	//   ....[76]....
        /*0c1c*/ 	.word	0x000142f0
        /*0c20*/ 	.word	0x00000003
        /*0c24*/ 	.word	0x00033460
        /*0c28*/ 	.short	0x010a
        /*0c2a*/ 	.byte	0x3f
	.zero		1


	//   ....[77]....
        /*0c2c*/ 	.word	0x00014340
        /*0c30*/ 	.word	0x00000004
        /*0c34*/ 	.word	0x00033480
        /*0c38*/ 	.short	0x010a
        /*0c3a*/ 	.byte	0x3f
	.zero		1


	//----- nvinfo : EIATTR_NUM_MBARRIERS
	.align		4
.L_673:
        /*0c3c*/ 	.byte	0x03, 0x38
        /*0c3e*/ 	.short	0x0016


	//----- nvinfo : EIATTR_EXIT_INSTR_OFFSETS
	.align		4
        /*0c40*/ 	.byte	0x04, 0x1c
        /*0c42*/ 	.short	(.L_675 - .L_674)


	//   ....[0]....
.L_674:
        /*0c44*/ 	.word	0x00000a80


	//   ....[1]....
        /*0c48*/ 	.word	0x0000d2e0


	//   ....[2]....
        /*0c4c*/ 	.word	0x00013590


	//----- nvinfo : EIATTR_MAX_THREADS
	.align		4
.L_675:
        /*0c50*/ 	.byte	0x04, 0x05
        /*0c52*/ 	.short	(.L_677 - .L_676)
.L_676:
        /*0c54*/ 	.word	0x00000180
        /*0c58*/ 	.word	0x00000001
        /*0c5c*/ 	.word	0x00000001


	//----- nvinfo : EIATTR_CRS_STACK_SIZE
	.align		4
.L_677:
        /*0c60*/ 	.byte	0x04, 0x1e
        /*0c62*/ 	.short	(.L_679 - .L_678)
.L_678:
        /*0c64*/ 	.word	0x00000000


	//----- nvinfo : EIATTR_CBANK_PARAM_SIZE
	.align		4
.L_679:
        /*0c68*/ 	.byte	0x03, 0x19
        /*0c6a*/ 	.short	0x0af0


	//----- nvinfo : EIATTR_PARAM_CBANK
	.align		4
        /*0c6c*/ 	.byte	0x04, 0x0a
        /*0c6e*/ 	.short	(.L_681 - .L_680)
	.align		4
.L_680:
        /*0c70*/ 	.word	index@(.nv.constant0._ZN7cutlass13device_kernelIN5flash11enable_sm90INS1_16FlashAttnFwdSm90INS1_25CollectiveMainloopFwdSm90ILi2EN4cute5tupleIJNS5_1CILi1EEES8_S8_EEENS6_IJNS7_ILi128EEENS7_ILi160EEENS7_ILi192EEEEEELi192ENS_12float_e4m3_tEfNS_4arch4Sm90ELb0ELb0ELb1ELb1ELb0ELb0ELb0ELb1ELb1ELb1ELb0ELb0EEENS1_21CollectiveEpilogueFwdINS6_IJSA_SC_SB_EEES9_NS_10bfloat16_tESG_Li256ELb1ELb1ELb0ELb1EEENS1_36VarlenDynamicPersistentTileSchedulerILi128ELi160ELi256ELi128ELb0ELb1ELb1ELb0ELb1ELb1EEEEEEEEEvNT_6ParamsE)
        /*0c74*/ 	.short	0x0210
        /*0c76*/ 	.short	0x0af0


	//----- nvinfo : EIATTR_SW_WAR
	.align		4
.L_681:
        /*0c78*/ 	.byte	0x04, 0x36
        /*0c7a*/ 	.short	(.L_683 - .L_682)
.L_682:
        /*0c7c*/ 	.word	0x00000008
.L_683:


//--------------------- .nv.info._ZN7cutlass13device_kernelIN5flash11enable_sm90INS1_16FlashAttnFwdSm90INS1_25CollectiveMainloopFwdSm90ILi2EN4cute5tupleIJNS5_1CILi1EEES8_S8_EEENS6_IJNS7_ILi128EEENS7_ILi160EEENS7_ILi192EEEEEELi192ENS_12float_e4m3_tEfNS_4arch4Sm90ELb0ELb0ELb1ELb1ELb0ELb1ELb0ELb1ELb1ELb1ELb0ELb0EEENS1_21CollectiveEpilogueFwdINS6_IJSA_SC_SB_EEES9_NS_10bfloat16_tESG_Li256ELb1ELb1ELb0ELb1EEENS1_36VarlenDynamicPersistentTileSchedulerILi128ELi160ELi256ELi128ELb0ELb1ELb1ELb0ELb1ELb1EEEEEEEEEvNT_6ParamsE --------------------------
	.section	.nv.info._ZN7cutlass13device_kernelIN5flash11enable_sm90INS1_16FlashAttnFwdSm90INS1_25CollectiveMainloopFwdSm90ILi2EN4cute5tupleIJNS5_1CILi1EEES8_S8_EEENS6_IJNS7_ILi128EEENS7_ILi160EEENS7_ILi192EEEEEELi192ENS_12float_e4m3_tEfNS_4arch4Sm90ELb0ELb0ELb1ELb1ELb0ELb1ELb0ELb1ELb1ELb1ELb0ELb0EEENS1_21CollectiveEpilogueFwdINS6_IJSA_SC_SB_EEES9_NS_10bfloat16_tESG_Li256ELb1ELb1ELb0ELb1EEENS1_36VarlenDynamicPersistentTileSchedulerILi128ELi160ELi256ELi128ELb0ELb1ELb1ELb0ELb1ELb1EEEEEEEEEvNT_6ParamsE,"",@"SHT_CUDA_INFO"
	.sectionflags	@""
	.align	4


	//----- nvinfo : EIATTR_CUDA_API_VERSION
	.align		4
        /*0000*/ 	.byte	0x04, 0x37
        /*0002*/ 	.short	(.L_685 - .L_684)
.L_684:
        /*0004*/ 	.word	0x00000082


	//----- nvinfo : EIATTR_KPARAM_INFO
	.align		4
.L_685:
        /*0008*/ 	.byte	0x04, 0x17
        /*000a*/ 	.short	(.L_687 - .L_686)
.L_686:
        /*000c*/ 	.word	0x00000000
        /*0010*/ 	.short	0x0000
        /*0012*/ 	.short	0x0070
        /*0014*/ 	.byte	0x00, 0xf0, 0x01, 0x2a


	//----- nvinfo : EIATTR_SPARSE_MMA_MASK
	.align		4
.L_687:
        /*0018*/ 	.byte	0x03, 0x50
        /*001a*/ 	.short	0x0000


	//----- nvinfo : EIATTR_MAXREG_COUNT
	.align		4
        /*001c*/ 	.byte	0x03, 0x1b
        /*001e*/ 	.short	0x00a8


	//----- nvinfo : EIATTR_NUM_BARRIERS
	.align		4
        /*0020*/ 	.byte	0x02, 0x4c
        /*0022*/ 	.byte	0x10
	.zero		1


	//----- nvinfo : EIATTR_EXTERNS
	.align		4
        /*0024*/ 	.byte	0x04, 0x0f
        /*0026*/ 	.short	(.L_689 - .L_688)


	//   ....[0]....
	.align		4
.L_688:
        /*0028*/ 	.word	index@(__assertfail)


	//----- nvinfo : EIATTR_ANNOTATIONS
	.align		4
.L_689:
        /*002c*/ 	.byte	0x04, 0x55
        /*002e*/ 	.short	(.L_691 - .L_690)


	//   ....[0]....
.L_690:
        /* <DEDUP_REMOVED lines=118> */


	//----- nvinfo : EIATTR_MERCURY_ISA_VERSION
	.align		4
.L_691:
        /*0778*/ 	.byte	0x03, 0x5f
        /*077a*/ 	.short	0x0101


	//----- nvinfo : EIATTR_UNUSED_LOAD_BYTE_OFFSET
	.align		4
        /*077c*/ 	.byte	0x04, 0x44
        /*077e*/ 	.short	(.L_693 - .L_692)


	//   ....[0]....
.L_692:
        /*0780*/ 	.word	0x00000ae0
        /*0784*/ 	.word	0x0000fff0


	//   ....[1]....
        /*0788*/ 	.word	0x000207a0
        /*078c*/ 	.word	0x0000fff0


	//----- nvinfo : EIATTR_INT_WARP_WIDE_INSTR_OFFSETS
	.align		4
.L_693:
        /*0790*/ 	.byte	0x04, 0x31
        /*0792*/ 	.short	(.L_695 - .L_694)


	//   ....[0]....
.L_694:
        /*0794*/ 	.word	0x00000190


	//   ....[1]....
        /*0798*/ 	.word	0x000001d0


	//   ....[2]....
        /*079c*/ 	.word	0x00000240


	//   ....[3]....
        /*07a0*/ 	.word	0x000264c0


	//   ....[4]....
        /*07a4*/ 	.word	0x00026550


	//   ....[5]....
        /*07a8*/ 	.word	0x00029990


	//   ....[6]....
        /*07ac*/ 	.word	0x000299f0


	//----- nvinfo : EIATTR_COOP_GROUP_MASK_REGIDS
	.align		4
.L_695:
        /*07b0*/ 	.byte	0x04, 0x29
        /*07b2*/ 	.short	(.L_697 - .L_696)


	//   ....[0]....
.L_696:
        /*07b4*/ 	.word	0xffffffff


	//   ....[1]....
        /*07b8*/ 	.word	0xffffffff


	//   ....[2]....
        /*07bc*/ 	.word	0xffffffff


	//   ....[3]....
        /*07c0*/ 	.word	0xffffffff


	//   ....[4]....
        /*07c4*/ 	.word	0xffffffff


	//   ....[5]....
        /*07c8*/ 	.word	0xffffffff


	//   ....[6]....
        /*07cc*/ 	.word	0xffffffff


	//   ....[7]....
        /*07d0*/ 	.word	0xffffffff


	//   ....[8]....
        /*07d4*/ 	.word	0xffffffff


	//   ....[9]....
        /*07d8*/ 	.word	0xffffffff


	//   ....[10]....
        /*07dc*/ 	.word	0xffffffff


	//   ....[11]....
        /*07e0*/ 	.word	0xffffffff


	//   ....[12]....
        /*07e4*/ 	.word	0xffffffff


	//   ....[13]....
        /*07e8*/ 	.word	0xffffffff


	//   ....[14]....
        /*07ec*/ 	.word	0xffffffff


	//   ....[15]....
        /*07f0*/ 	.word	0xffffffff


	//   ....[16]....
        /*07f4*/ 	.word	0xffffffff


	//   ....[17]....
        /*07f8*/ 	.word	0xffffffff


	//   ....[18]....
        /*07fc*/ 	.word	0xffffffff


	//   ....[19]....
        /*0800*/ 	.word	0xffffffff


	//   ....[20]....
        /*0804*/ 	.word	0xffffffff


	//   ....[21]....
        /*0808*/ 	.word	0xffffffff


	//   ....[22]....
        /*080c*/ 	.word	0xffffffff


	//   ....[23]....
        /*0810*/ 	.word	0xffffffff


	//   ....[24]....
        /*0814*/ 	.word	0xffffffff


	//   ....[25]....
        /*0818*/ 	.word	0xffffffff


	//   ....[26]....
        /*081c*/ 	.word	0xffffffff


	//   ....[27]....
        /*0820*/ 	.word	0xffffffff


	//   ....[28]....
        /*0824*/ 	.word	0xffffffff


	//   ....[29]....
        /*0828*/ 	.word	0xffffffff


	//   ....[30]....
        /*082c*/ 	.word	0xffffffff


	//   ....[31]....
        /*0830*/ 	.word	0xffffffff


	//   ....[32]....
        /*0834*/ 	.word	0xffffffff


	//   ....[33]....
        /*0838*/ 	.word	0xffffffff


	//   ....[34]....
        /*083c*/ 	.word	0xffffffff


	//   ....[35]....
        /*0840*/ 	.word	0xffffffff


	//   ....[36]....
        /*0844*/ 	.word	0xffffffff


	//   ....[37]....
        /*0848*/ 	.word	0xffffffff


	//   ....[38]....
        /*084c*/ 	.word	0xffffffff


	//   ....[39]....
        /*0850*/ 	.word	0xffffffff


	//   ....[40]....
        /*0854*/ 	.word	0xffffffff


	//   ....[41]....
        /*0858*/ 	.word	0xffffffff


	//   ....[42]....
        /*085c*/ 	.word	0xffffffff


	//   ....[43]....
        /*0860*/ 	.word	0xffffffff


	//   ....[44]....
        /*0864*/ 	.word	0xffffffff


	//   ....[45]....
        /*0868*/ 	.word	0xffffffff


	//   ....[46]....
        /*086c*/ 	.word	0xffffffff


	//   ....[47]....
        /*0870*/ 	.word	0xffffffff


	//   ....[48]....
        /*0874*/ 	.word	0xffffffff


	//   ....[49]....
        /*0878*/ 	.word	0xffffffff


	//   ....[50]....
        /*087c*/ 	.word	0xffffffff


	//   ....[51]....
        /*0880*/ 	.word	0xffffffff


	//   ....[52]....
        /*0884*/ 	.word	0xffffffff


	//   ....[53]....
        /*0888*/ 	.word	0xffffffff


	//   ....[54]....
        /*088c*/ 	.word	0xffffffff


	//   ....[55]....
        /*0890*/ 	.word	0xffffffff


	//   ....[56]....
        /*0894*/ 	.word	0xffffffff


	//   ....[57]....
        /*0898*/ 	.word	0xffffffff


	//   ....[58]....
        /*089c*/ 	.word	0xffffffff


	//   ....[59]....
        /*08a0*/ 	.word	0xffffffff


	//   ....[60]....
        /*08a4*/ 	.word	0xffffffff


	//   ....[61]....
        /*08a8*/ 	.word	0xffffffff


	//   ....[62]....
        /*08ac*/ 	.word	0xffffffff


	//   ....[63]....
        /*08b0*/ 	.word	0xffffffff


	//   ....[64]....
        /*08b4*/ 	.word	0xffffffff


	//   ....[65]....
        /*08b8*/ 	.word	0xffffffff


	//   ....[66]....
        /*08bc*/ 	.word	0xffffffff


	//   ....[67]....
        /*08c0*/ 	.word	0xffffffff


	//   ....[68]....
        /*08c4*/ 	.word	0xffffffff


	//   ....[69]....
        /*08c8*/ 	.word	0xffffffff


	//   ....[70]....
        /*08cc*/ 	.word	0xffffffff


	//   ....[71]....
        /*08d0*/ 	.word	0xffffffff


	//   ....[72]....
        /*08d4*/ 	.word	0xffffffff


	//   ....[73]....
        /*08d8*/ 	.word	0xffffffff


	//   ....[74]....
        /*08dc*/ 	.word	0xffffffff


	//   ....[75]....
        /*08e0*/ 	.word	0xffffffff


	//   ....[76]....
        /*08e4*/ 	.word	0xffffffff


	//   ....[77]....
        /*08e8*/ 	.word	0xffffffff


	//   ....[78]....
        /*08ec*/ 	.word	0xffffffff


	//   ....[79]....
        /*08f0*/ 	.word	0xffffffff


	//   ....[80]....
        /*08f4*/ 	.word	0xffffffff


	//   ....[81]....
        /*08f8*/ 	.word	0xffffffff


	//   ....[82]....
        /*08fc*/ 	.word	0xffffffff


	//   ....[83]....
        /*0900*/ 	.word	0xffffffff


	//   ....[84]....
        /*0904*/ 	.word	0xffffffff


	//   ....[85]....
        /*0908*/ 	.word	0xffffffff


	//   ....[86]....
        /*090c*/ 	.word	0xffffffff


	//   ....[87]....
        /*0910*/ 	.word	0xffffffff


	//   ....[88]....
        /*0914*/ 	.word	0xffffffff


	//   ....[89]....
        /*0918*/ 	.word	0xffffffff


	//   ....[90]....
        /*091c*/ 	.word	0xffffffff


	//   ....[91]....
        /*0920*/ 	.word	0xffffffff


	//   ....[92]....
        /*0924*/ 	.word	0xffffffff


	//   ....[93]....
        /*0928*/ 	.word	0xffffffff


	//   ....[94]....
        /*092c*/ 	.word	0xffffffff


	//   ....[95]....
        /*0930*/ 	.word	0xffffffff


	//   ....[96]....
        /*0934*/ 	.word	0xffffffff


	//   ....[97]....
        /*0938*/ 	.word	0xffffffff


	//   ....[98]....
        /*093c*/ 	.word	0xffffffff


	//   ....[99]....
        /*0940*/ 	.word	0xffffffff


	//   ....[100]....
        /*0944*/ 	.word	0xffffffff


	//   ....[101]....
        /*0948*/ 	.word	0xffffffff


	//   ....[102]....
        /*094c*/ 	.word	0xffffffff


	//   ....[103]....
        /*0950*/ 	.word	0xffffffff


	//   ....[104]....
        /*0954*/ 	.word	0xffffffff


	//   ....[105]....
        /*0958*/ 	.word	0xffffffff


	//   ....[106]....
        /*095c*/ 	.word	0xffffffff


	//   ....[107]....
        /*0960*/ 	.word	0xffffffff


	//   ....[108]....
        /*0964*/ 	.word	0xffffffff


	//   ....[109]....
        /*0968*/ 	.word	0xffffffff


	//   ....[110]....
        /*096c*/ 	.word	0xffffffff


	//   ....[111]....
        /*0970*/ 	.word	0xffffffff


	//   ....[112]....
        /*0974*/ 	.word	0xffffffff


	//   ....[113]....
        /*0978*/ 	.word	0xffffffff


	//   ....[114]....
        /*097c*/ 	.word	0xffffffff


	//   ....[115]....
        /*0980*/ 	.word	0xffffffff


	//   ....[116]....
        /*0984*/ 	.word	0xffffffff


	//   ....[117]....
        /*0988*/ 	.word	0xffffffff


	//   ....[118]....
        /*098c*/ 	.word	0xffffffff


	//   ....[119]....
        /*0990*/ 	.word	0xffffffff


	//   ....[120]....
        /*0994*/ 	.word	0xffffffff


	//   ....[121]....
        /*0998*/ 	.word	0xffffffff


	//   ....[122]....
        /*099c*/ 	.word	0xffffffff


	//   ....[123]....
        /*09a0*/ 	.word	0xffffffff


	//   ....[124]....
        /*09a4*/ 	.word	0xffffffff


	//   ....[125]....
        /*09a8*/ 	.word	0xffffffff


	//   ....[126]....
        /*09ac*/ 	.word	0xffffffff


	//   ....[127]....
        /*09b0*/ 	.word	0xffffffff


	//   ....[128]....
        /*09b4*/ 	.word	0xffffffff


	//   ....[129]....
        /*09b8*/ 	.word	0xffffffff


	//   ....[130]....
        /*09bc*/ 	.word	0xffffffff


	//   ....[131]....
        /*09c0*/ 	.word	0xffffffff


	//   ....[132]....
        /*09c4*/ 	.word	0xffffffff


	//   ....[133]....
        /*09c8*/ 	.word	0xffffffff


	//   ....[134]....
        /*09cc*/ 	.word	0xffffffff


	//   ....[135]....
        /*09d0*/ 	.word	0xffffffff


	//   ....[136]....
        /*09d4*/ 	.word	0xffffffff


	//   ....[137]....
        /*09d8*/ 	.word	0xffffffff


	//   ....[138]....
        /*09dc*/ 	.word	0xffffffff


	//   ....[139]....
        /*09e0*/ 	.word	0xffffffff


	//   ....[140]....
        /*09e4*/ 	.word	0x0500000f


	//   ....[141]....
        /*09e8*/ 	.word	0x0500000f


	//   ....[142]....
        /*09ec*/ 	.word	0x0500000f


	//   ....[143]....
        /*09f0*/ 	.word	0x0500000f


	//   ....[144]....
        /*09f4*/ 	.word	0x0500000f


	//   ....[145]....
        /*09f8*/ 	.word	0x0500000f


	//   ....[146]....
        /*09fc*/ 	.word	0x0500000f


	//   ....[147]....
        /*0a00*/ 	.word	0x0500000f


	//   ....[148]....
        /*0a04*/ 	.word	0x0500000f


	//   ....[149]....
        /*0a08*/ 	.word	0x0500000f


	//   ....[150]....
        /*0a0c*/ 	.word	0x0500000f


	//   ....[151]....
        /*0a10*/ 	.word	0x0500000f


	//   ....[152]....
        /*0a14*/ 	.word	0x0500000f


	//   ....[153]....
        /*0a18*/ 	.word	0x0500000f


	//   ....[154]....
        /*0a1c*/ 	.word	0x0500000f


	//   ....[155]....
        /*0a20*/ 	.word	0x0500000f


	//   ....[156]....
        /*0a24*/ 	.word	0x0500000f


	//   ....[157]....
        /*0a28*/ 	.word	0x0500000f


	//   ....[158]....
        /*0a2c*/ 	.word	0x0500000f


	//   ....[159]....
        /*0a30*/ 	.word	0x0500000f


	//   ....[160]....
        /*0a34*/ 	.word	0x0500000f


	//   ....[161]....
        /*0a38*/ 	.word	0x0500000f


	//   ....[162]....
        /*0a3c*/ 	.word	0x0500000f


	//   ....[163]....
        /*0a40*/ 	.word	0x0500000f


	//   ....[164]....
        /*0a44*/ 	.word	0x0500000f


	//   ....[165]....
        /*0a48*/ 	.word	0x0500000f


	//   ....[166]....
        /*0a4c*/ 	.word	0x0500000f


	//   ....[167]....
        /*0a50*/ 	.word	0x0500000f


	//   ....[168]....
        /*0a54*/ 	.word	0x0500000f


	//   ....[169]....
        /*0a58*/ 	.word	0x0500000f


	//   ....[170]....
        /*0a5c*/ 	.word	0x0500000f


	//   ....[171]....
        /*0a60*/ 	.word	0x0500000f


	//   ....[172]....
        /*0a64*/ 	.word	0x0500000f


	//   ....[173]....
        /*0a68*/ 	.word	0x0500000f


	//   ....[174]....
        /*0a6c*/ 	.word	0x0500000f


	//   ....[175]....
        /*0a70*/ 	.word	0x0500000f


	//   ....[176]....
        /*0a74*/ 	.word	0x0500000f


	//   ....[177]....
        /*0a78*/ 	.word	0x0500000f


	//   ....[178]....
        /*0a7c*/ 	.word	0x0500000f


	//   ....[179]....
        /*0a80*/ 	.word	0x0500000f


	//   ....[180]....
        /*0a84*/ 	.word	0x0500000f


	//   ....[181]....
        /*0a88*/ 	.word	0x0500000f


	//   ....[182]....
        /*0a8c*/ 	.word	0x0500000f


	//   ....[183]....
        /*0a90*/ 	.word	0x0500000f


	//   ....[184]....
        /*0a94*/ 	.word	0x0500000f


	//   ....[185]....
        /*0a98*/ 	.word	0x0500000f


	//   ....[186]....
        /*0a9c*/ 	.word	0x0500000f


	//   ....[187]....
        /*0aa0*/ 	.word	0x0500000f


	//   ....[188]....
        /*0aa4*/ 	.word	0x0500000f


	//   ....[189]....
        /*0aa8*/ 	.word	0x0500000f


	//   ....[190]....
        /*0aac*/ 	.word	0x0500000f


	//   ....[191]....
        /*0ab0*/ 	.word	0x0500000f


	//   ....[192]....
        /*0ab4*/ 	.word	0x0500000f


	//   ....[193]....
        /*0ab8*/ 	.word	0x0500000f


	//   ....[194]....
        /*0abc*/ 	.word	0x0500000f


	//   ....[195]....
        /*0ac0*/ 	.word	0x0500000f


	//   ....[196]....
        /*0ac4*/ 	.word	0x0500000f


	//   ....[197]....
        /*0ac8*/ 	.word	0x0500000f


	//   ....[198]....
        /*0acc*/ 	.word	0x0500000f


	//   ....[199]....
        /*0ad0*/ 	.word	0x0500000f


	//   ....[200]....
        /*0ad4*/ 	.word	0x0500000f


	//   ....[201]....
        /*0ad8*/ 	.word	0x0500000f


	//   ....[202]....
        /*0adc*/ 	.word	0x0500000f


	//   ....[203]....
        /*0ae0*/ 	.word	0x0500000f


	//   ....[204]....
        /*0ae4*/ 	.word	0x0500000f


	//   ....[205]....
        /*0ae8*/ 	.word	0x0500000f


	//   ....[206]....
        /*0aec*/ 	.word	0x0500000f


	//   ....[207]....
        /*0af0*/ 	.word	0x0500000f


	//   ....[208]....
        /*0af4*/ 	.word	0x0500000f


	//   ....[209]....
        /*0af8*/ 	.word	0x0500000f


	//   ....[210]....
        /*0afc*/ 	.word	0x0500000f


	//   ....[211]....
        /*0b00*/ 	.word	0x0500000f


	//   ....[212]....
        /*0b04*/ 	.word	0x0500000f


	//   ....[213]....
        /*0b08*/ 	.word	0x0500000f


	//   ....[214]....
        /*0b0c*/ 	.word	0x0500000f


	//   ....[215]....
        /*0b10*/ 	.word	0x0500000f


	//   ....[216]....
        /*0b14*/ 	.word	0x0500000f


	//   ....[217]....
        /*0b18*/ 	.word	0x0500000f


	//   ....[218]....
        /*0b1c*/ 	.word	0x0500000f


	//   ....[219]....
        /*0b20*/ 	.word	0x0500000f


	//   ....[220]....
        /*0b24*/ 	.word	0x0500000f


	//   ....[221]....
        /*0b28*/ 	.word	0x0500000f


	//   ....[222]....
        /*0b2c*/ 	.word	0x0500000f


	//   ....[223]....
        /*0b30*/ 	.word	0x0500000f


	//   ....[224]....
        /*0b34*/ 	.word	0x0500000f


	//   ....[225]....
        /*0b38*/ 	.word	0x0500000f


	//   ....[226]....
        /*0b3c*/ 	.word	0x0500000f


	//   ....[227]....
        /*0b40*/ 	.word	0x0500000f


	//   ....[228]....
        /*0b44*/ 	.word	0x0500000f


	//   ....[229]....
        /*0b48*/ 	.word	0x0500000f


	//   ....[230]....
        /*0b4c*/ 	.word	0x0500000f


	//   ....[231]....
        /*0b50*/ 	.word	0x0500000f


	//   ....[232]....
        /*0b54*/ 	.word	0x0500000f


	//----- nvinfo : EIATTR_COOP_GROUP_INSTR_OFFSETS
	.align		4
.L_697:
        /*0b58*/ 	.byte	0x04, 0x28
        /*0b5a*/ 	.short	(.L_699 - .L_698)


	//   ....[0]....
.L_698:
        /*0b5c*/ 	.word	0x00000070


	//   ....[1]....
        /*0b60*/ 	.word	0x000001a0


	//   ....[2]....
        /*0b64*/ 	.word	0x000001f0


	//   ....[3]....
        /*0b68*/ 	.word	0x00000420


	//   ....[4]....
        /*0b6c*/ 	.word	0x00000580


	//   ....[5]....
        /*0b70*/ 	.word	0x000006a0


	//   ....[6]....
        /*0b74*/ 	.word	0x00000800


	//   ....[7]....
        /*0b78*/ 	.word	0x000105a0


	//   ....[8]....
        /*0b7c*/ 	.word	0x00010d90


	//   ....[9]....
        /*0b80*/ 	.word	0x00010da0


	//   ....[10]....
        /*0b84*/ 	.word	0x00010db0


	//   ....[11]....
        /*0b88*/ 	.word	0x00010dc0


	//   ....[12]....
        /*0b8c*/ 	.word	0x00014270


	//   ....[13]....
        /*0b90*/ 	.word	0x00014280


	//   ....[14]....
        /*0b94*/ 	.word	0x00014290


	//   ....[15]....
        /*0b98*/ 	.word	0x000142a0


	//   ....[16]....
        /*0b9c*/ 	.word	0x00019f30


	//   ....[17]....
        /*0ba0*/ 	.word	0x00019f80


	//   ....[18]....
        /*0ba4*/ 	.word	0x0001a490


	//   ....[19]....
        /*0ba8*/ 	.word	0x0001a510


	//   ....[20]....
        /*0bac*/ 	.word	0x0001df80


	//   ....[21]....
        /*0bb0*/ 	.word	0x0001dfa0


	//   ....[22]....
        /*0bb4*/ 	.word	0x0001dff0


	//   ....[23]....
        /*0bb8*/ 	.word	0x0001e010


	//   ....[24]....
        /*0bbc*/ 	.word	0x0001fdf0


	//   ....[25]....
        /*0bc0*/ 	.word	0x0001fe50


	//   ....[26]....
        /*0bc4*/ 	.word	0x0001fe70


	//   ....[27]....
        /*0bc8*/ 	.word	0x0001fe90


	//   ....[28]....
        /*0bcc*/ 	.word	0x00021090


	//   ....[29]....
        /*0bd0*/ 	.word	0x000210c0


	//   ....[30]....
        /*0bd4*/ 	.word	0x000210f0


	//   ....[31]....
        /*0bd8*/ 	.word	0x00021120


	//   ....[32]....
        /*0bdc*/ 	.word	0x00021150


	//   ....[33]....
        /*0be0*/ 	.word	0x00021190


	//   ....[34]....
        /*0be4*/ 	.word	0x000211c0


	//   ....[35]....
        /*0be8*/ 	.word	0x000211f0


	//   ....[36]....
        /*0bec*/ 	.word	0x00021220


	//   ....[37]....
        /*0bf0*/ 	.word	0x00021250


	//   ....[38]....
        /*0bf4*/ 	.word	0x00021280


	//   ....[39]....
        /*0bf8*/ 	.word	0x000212b0


	//   ....[40]....
        /*0bfc*/ 	.word	0x000212e0


	//   ....[41]....
        /*0c00*/ 	.word	0x00021310


	//   ....[42]....
        /*0c04*/ 	.word	0x00021340


	//   ....[43]....
        /*0c08*/ 	.word	0x00021370


	//   ....[44]....
        /*0c0c*/ 	.word	0x000213a0


	//   ....[45]....
        /*0c10*/ 	.word	0x000213d0


	//   ....[46]....
        /*0c14*/ 	.word	0x00021400


	//   ....[47]....
        /*0c18*/ 	.word	0x00021430


	//   ....[48]....
        /*0c1c*/ 	.word	0x00021460


	//   ....[49]....
        /*0c20*/ 	.word	0x00021490


	//   ....[50]....
        /*0c24*/ 	.word	0x000214c0


	//   ....[51]....
        /*0c28*/ 	.word	0x000214f0


	//   ....[52]....
        /*0c2c*/ 	.word	0x00021520


	//   ....[53]....
        /*0c30*/ 	.word	0x00021550


	//   ....[54]....
        /*0c34*/ 	.word	0x00021580


	//   ....[55]....
        /*0c38*/ 	.word	0x000215b0


	//   ....[56]....
        /*0c3c*/ 	.word	0x000215e0


	//   ....[57]....
        /*0c40*/ 	.word	0x000215f0


	//   ....[58]....
        /*0c44*/ 	.word	0x00021620


	//   ....[59]....
        /*0c48*/ 	.word	0x00021650


	//   ....[60]....
        /*0c4c*/ 	.word	0x00021680


	//   ....[61]....
        /*0c50*/ 	.word	0x000216b0


	//   ....[62]....
        /*0c54*/ 	.word	0x000216e0


	//   ....[63]....
        /*0c58*/ 	.word	0x00021710


	//   ....[64]....
        /*0c5c*/ 	.word	0x00021740


	//   ....[65]....
        /*0c60*/ 	.word	0x00021760


	//   ....[66]....
        /*0c64*/ 	.word	0x00021770


	//   ....[67]....
        /*0c68*/ 	.word	0x00021780


	//   ....[68]....
        /*0c6c*/ 	.word	0x000217b0


	//   ....[69]....
        /*0c70*/ 	.word	0x000217e0


	//   ....[70]....
        /*0c74*/ 	.word	0x00021810


	//   ....[71]....
        /*0c78*/ 	.word	0x00021840


	//   ....[72]....
        /*0c7c*/ 	.word	0x00021870


	//   ....[73]....
        /*0c80*/ 	.word	0x000218a0


	//   ....[74]....
        /*0c84*/ 	.word	0x000218d0


	//   ....[75]....
        /*0c88*/ 	.word	0x000218e0


	//   ....[76]....
        /*0c8c*/ 	.word	0x00022130


	//   ....[77]....
        /*0c90*/ 	.word	0x00022220


	//   ....[78]....
        /*0c94*/ 	.word	0x00022250


	//   ....[79]....
        /*0c98*/ 	.word	0x00022270


	//   ....[80]....
        /*0c9c*/ 	.word	0x000227d0


	//   ....[81]....
        /*0ca0*/ 	.word	0x00022800


	//   ....[82]....
        /*0ca4*/ 	.word	0x00022930


	//   ....[83]....
        /*0ca8*/ 	.word	0x00022950


	//   ....[84]....
        /*0cac*/ 	.word	0x00022a50


	//   ....[85]....
        /*0cb0*/ 	.word	0x00022a70


	//   ....[86]....
        /*0cb4*/ 	.word	0x00022b80


	//   ....[87]....
        /*0cb8*/ 	.word	0x00022ba0


	//   ....[88]....
        /*0cbc*/ 	.word	0x00023480


	//   ....[89]....
        /*0cc0*/ 	.word	0x00023490


	//   ....[90]....
        /*0cc4*/ 	.word	0x00023640


	//   ....[91]....
        /*0cc8*/ 	.word	0x00023650


	//   ....[92]....
        /*0ccc*/ 	.word	0x000237f0


	//   ....[93]....
        /*0cd0*/ 	.word	0x00023800


	//   ....[94]....
        /*0cd4*/ 	.word	0x000239a0


	//   ....[95]....
        /*0cd8*/ 	.word	0x000239b0


	//   ....[96]....
        /*0cdc*/ 	.word	0x00023bb0


	//   ....[97]....
        /*0ce0*/ 	.word	0x00023da0


	//   ....[98]....
        /*0ce4*/ 	.word	0x00023dd0


	//   ....[99]....
        /*0ce8*/ 	.word	0x00023e00


	//   ....[100]....
        /*0cec*/ 	.word	0x00023e30


	//   ....[101]....
        /*0cf0*/ 	.word	0x00023e60


	//   ....[102]....
        /*0cf4*/ 	.word	0x00023e90


	//   ....[103]....
        /*0cf8*/ 	.word	0x00024000


	//   ....[104]....
        /*0cfc*/ 	.word	0x00024030


	//   ....[105]....
        /*0d00*/ 	.word	0x00024060


	//   ....[106]....
        /*0d04*/ 	.word	0x00024090


	//   ....[107]....
        /*0d08*/ 	.word	0x000240c0


	//   ....[108]....
        /*0d0c*/ 	.word	0x000240f0


	//   ....[109]....
        /*0d10*/ 	.word	0x00024190


	//   ....[110]....
        /*0d14*/ 	.word	0x000241c0


	//   ....[111]....
        /*0d18*/ 	.word	0x00024250


	//   ....[112]....
        /*0d1c*/ 	.word	0x00024f30


	//   ....[113]....
        /*0d20*/ 	.word	0x00026ca0


	//   ....[114]....
        /*0d24*/ 	.word	0x00027b40


	//   ....[115]....
        /*0d28*/ 	.word	0x00027b60


	//   ....[116]....
        /*0d2c*/ 	.word	0x00027ba0


	//   ....[117]....
        /*0d30*/ 	.word	0x00027c20


	//   ....[118]....
        /*0d34*/ 	.word	0x00027cb0


	//   ....[119]....
        /*0d38*/ 	.word	0x00027cc0


	//   ....[120]....
        /*0d3c*/ 	.word	0x00027d10


	//   ....[121]....
        /*0d40*/ 	.word	0x00027d50


	//   ....[122]....
        /*0d44*/ 	.word	0x0002aa00


	//   ....[123]....
        /*0d48*/ 	.word	0x0002aa30


	//   ....[124]....
        /*0d4c*/ 	.word	0x0002aa70


	//   ....[125]....
        /*0d50*/ 	.word	0x0002aaa0


	//   ....[126]....
        /*0d54*/ 	.word	0x0002aad0


	//   ....[127]....
        /*0d58*/ 	.word	0x0002ab00


	//   ....[128]....
        /*0d5c*/ 	.word	0x0002ab30


	//   ....[129]....
        /*0d60*/ 	.word	0x0002ab60


	//   ....[130]....
        /*0d64*/ 	.word	0x0002ace0


	//   ....[131]....
        /*0d68*/ 	.word	0x0002ad10


	//   ....[132]....
        /*0d6c*/ 	.word	0x0002ad40


	//   ....[133]....
        /*0d70*/ 	.word	0x0002ad70


	//   ....[134]....
        /*0d74*/ 	.word	0x0002ada0


	//   ....[135]....
        /*0d78*/ 	.word	0x0002add0


	//   ....[136]....
        /*0d7c*/ 	.word	0x0002ae90


	//   ....[137]....
        /*0d80*/ 	.word	0x0002aeb0


	//   ....[138]....
        /*0d84*/ 	.word	0x0002af20


	//   ....[139]....
        /*0d88*/ 	.word	0x0002b3b0


	//   ....[140]....
        /*0d8c*/ 	.word	0x0002b8b0


	//   ....[141]....
        /*0d90*/ 	.word	0x0002b960


	//   ....[142]....
        /*0d94*/ 	.word	0x0002b9f0


	//   ....[143]....
        /*0d98*/ 	.word	0x0002ba40


	//   ....[144]....
        /*0d9c*/ 	.word	0x0002ba90


	//   ....[145]....
        /*0da0*/ 	.word	0x0002bb70


	//   ....[146]....
        /*0da4*/ 	.word	0x0002bc00


	//   ....[147]....
        /*0da8*/ 	.word	0x0002bc50


	//   ....[148]....
        /*0dac*/ 	.word	0x0002bca0


	//   ....[149]....
        /*0db0*/ 	.word	0x0002bf00


	//   ....[150]....
        /*0db4*/ 	.word	0x0002c030


	//   ....[151]....
        /*0db8*/ 	.word	0x0002c150


	//   ....[152]....
        /*0dbc*/ 	.word	0x0002c280


	//   ....[153]....
        /*0dc0*/ 	.word	0x0002c340


	//   ....[154]....
        /*0dc4*/ 	.word	0x0002c3c0


	//   ....[155]....
        /*0dc8*/ 	.word	0x0002c420


	//   ....[156]....
        /*0dcc*/ 	.word	0x0002c480


	//   ....[157]....
        /*0dd0*/ 	.word	0x0002c4e0


	//   ....[158]....
        /*0dd4*/ 	.word	0x0002c560


	//   ....[159]....
        /*0dd8*/ 	.word	0x0002c5c0


	//   ....[160]....
        /*0ddc*/ 	.word	0x0002c640


	//   ....[161]....
        /*0de0*/ 	.word	0x0002c6a0


	//   ....[162]....
        /*0de4*/ 	.word	0x0002c720


	//   ....[163]....
        /*0de8*/ 	.word	0x0002c780


	//   ....[164]....
        /*0dec*/ 	.word	0x0002c800


	//   ....[165]....
        /*0df0*/ 	.word	0x0002c860


	//   ....[166]....
        /*0df4*/ 	.word	0x0002c8e0


	//   ....[167]....
        /*0df8*/ 	.word	0x0002c940


	//   ....[168]....
        /*0dfc*/ 	.word	0x0002c9c0


	//   ....[169]....
        /*0e00*/ 	.word	0x0002ca20


	//   ....[170]....
        /*0e04*/ 	.word	0x0002caa0


	//   ....[171]....
        /*0e08*/ 	.word	0x0002cb00


	//   ....[172]....
        /*0e0c*/ 	.word	0x0002cb80


	//   ....[173]....
        /*0e10*/ 	.word	0x0002cbe0


	//   ....[174]....
        /*0e14*/ 	.word	0x0002cc60


	//   ....[175]....
        /*0e18*/ 	.word	0x0002ccc0


	//   ....[176]....
        /*0e1c*/ 	.word	0x0002cd40


	//   ....[177]....
        /*0e20*/ 	.word	0x0002cda0


	//   ....[178]....
        /*0e24*/ 	.word	0x0002ce00


	//   ....[179]....
        /*0e28*/ 	.word	0x0002ce60


	//   ....[180]....
        /*0e2c*/ 	.word	0x0002cec0


	//   ....[181]....
        /*0e30*/ 	.word	0x0002cf20


	//   ....[182]....
        /*0e34*/ 	.word	0x0002cfa0


	//   ....[183]....
        /*0e38*/ 	.word	0x0002d000


	//   ....[184]....
        /*0e3c*/ 	.word	0x0002d080


	//   ....[185]....
        /*0e40*/ 	.word	0x0002d0e0


	//   ....[186]....
        /*0e44*/ 	.word	0x0002d160


	//   ....[187]....
        /*0e48*/ 	.word	0x0002d1c0


	//   ....[188]....
        /*0e4c*/ 	.word	0x0002d240


	//   ....[189]....
        /*0e50*/ 	.word	0x0002d2a0


	//   ....[190]....
        /*0e54*/ 	.word	0x0002d310


	//   ....[191]....
        /*0e58*/ 	.word	0x0002d370


	//   ....[192]....
        /*0e5c*/ 	.word	0x0002d3e0


	//   ....[193]....
        /*0e60*/ 	.word	0x0002d440


	//   ....[194]....
        /*0e64*/ 	.word	0x0002d4c0


	//   ....[195]....
        /*0e68*/ 	.word	0x0002d520


	//   ....[196]....
        /*0e6c*/ 	.word	0x0002d590


	//   ....[197]....
        /*0e70*/ 	.word	0x0002d6b0


	//   ....[198]....
        /*0e74*/ 	.word	0x0002d700


	//   ....[199]....
        /*0e78*/ 	.word	0x0002d790


	//   ....[200]....
        /*0e7c*/ 	.word	0x0002d820


	//   ....[201]....
        /*0e80*/ 	.word	0x0002d8b0


	//   ....[202]....
        /*0e84*/ 	.word	0x0002d940


	//   ....[203]....
        /*0e88*/ 	.word	0x0002d9d0


	//   ....[204]....
        /*0e8c*/ 	.word	0x0002da60


	//   ....[205]....
        /*0e90*/ 	.word	0x0002db20


	//   ....[206]....
        /*0e94*/ 	.word	0x0002de10


	//   ....[207]....
        /*0e98*/ 	.word	0x0002e010


	//   ....[208]....
        /*0e9c*/ 	.word	0x0002e060


	//   ....[209]....
        /*0ea0*/ 	.word	0x0002e0c0


	//   ....[210]....
        /*0ea4*/ 	.word	0x0002e1d0


	//   ....[211]....
        /*0ea8*/ 	.word	0x0002e230


	//   ....[212]....
        /*0eac*/ 	.word	0x0002e340


	//   ....[213]....
        /*0eb0*/ 	.word	0x0002e3a0


	//   ....[214]....
        /*0eb4*/ 	.word	0x0002e480


	//   ....[215]....
        /*0eb8*/ 	.word	0x0002e7a0


	//   ....[216]....
        /*0ebc*/ 	.word	0x0002e840


	//   ....[217]....
        /*0ec0*/ 	.word	0x0002e960


	//   ....[218]....
        /*0ec4*/ 	.word	0x0002e9e0


	//   ....[219]....
        /*0ec8*/ 	.word	0x0002ea60


	//   ....[220]....
        /*0ecc*/ 	.word	0x0002eae0


	//   ....[221]....
        /*0ed0*/ 	.word	0x0002eb60


	//   ....[222]....
        /*0ed4*/ 	.word	0x0002ebf0


	//   ....[223]....
        /*0ed8*/ 	.word	0x0002ec90


	//   ....[224]....
        /*0edc*/ 	.word	0x0002ed40


	//   ....[225]....
        /*0ee0*/ 	.word	0x0002edc0


	//   ....[226]....
        /*0ee4*/ 	.word	0x0002ee40


	//   ....[227]....
        /*0ee8*/ 	.word	0x0002eec0


	//   ....[228]....
        /*0eec*/ 	.word	0x0002ef50


	//   ....[229]....
        /*0ef0*/ 	.word	0x0002efd0


	//   ....[230]....
        /*0ef4*/ 	.word	0x0002f070


	//   ....[231]....
        /*0ef8*/ 	.word	0x0002f100


	//   ....[232]....
        /*0efc*/ 	.word	0x0002f230


	//----- nvinfo : EIATTR_REG_RECONFIG
	.align		4
.L_699:
        /*0f00*/ 	.byte	0x01, 0x54
	.zero		2


	//----- nvinfo : EIATTR_SYSCALL_OFFSETS
	.align		4
        /*0f04*/ 	.byte	0x04, 0x46
        /*0f06*/ 	.short	(.L_701 - .L_700)


	//   ....[0]....
.L_700:
        /*0f08*/ 	.word	0x00001c80


	//   ....[1]....
        /*0f0c*/ 	.word	0x00001dd0


	//   ....[2]....
        /*0f10*/ 	.word	0x00010730


	//   ....[3]....
        /*0f14*/ 	.word	0x00010d00


	//   ....[4]....
        /*0f18*/ 	.word	0x000266c0


	//   ....[5]....
        /*0f1c*/ 	.word	0x00026860


	//   ....[6]....
        /*0f20*/ 	.word	0x000269d0


	//   ....[7]....
        /*0f24*/ 	.word	0x00026b20


	//   ....[8]....
        /*0f28*/ 	.word	0x000276f0


	//----- nvinfo : EIATTR_MBARRIER_INSTR_OFFSETS
	.align		4
.L_701:
        /*0f2c*/ 	.byte	0x04, 0x39
        /*0f2e*/ 	.short	(.L_703 - .L_702)


	//   ....[0]....
.L_702:
        /*0f30*/ 	.word	0x000002d0
        /*0f34*/ 	.word	0x000000ff
        /*0f38*/ 	.word	0x00033400
        /*0f3c*/ 	.short	0x0100
        /*0f3e*/ 	.byte	0x08
	.zero		1


	//   ....[1]....
        /*0f40*/ 	.word	0x000002e0
        /*0f44*/ 	.word	0x000000ff
        /*0f48*/ 	.word	0x00033420
        /*0f4c*/ 	.short	0x0100
        /*0f4e*/ 	.byte	0x08
	.zero		1


	//   ....[2]....
        /*0f50*/ 	.word	0x000003d0
        /*0f54*/ 	.word	0x000000ff
        /*0f58*/ 	.word	0x00033430
        /*0f5c*/ 	.short	0x0100
        /*0f5e*/ 	.byte	0x08
	.zero		1


	//   ....[3]....
        /*0f60*/ 	.word	0x000003e0
        /*0f64*/ 	.word	0x000000ff
        /*0f68*/ 	.word	0x00033440
        /*0f6c*/ 	.short	0x0100
        /*0f6e*/ 	.byte	0x08
	.zero		1


	//   ....[4]....
        /*0f70*/ 	.word	0x000003f0
        /*0f74*/ 	.word	0x000000ff
        /*0f78*/ 	.word	0x00033438
        /*0f7c*/ 	.short	0x0100
        /*0f7e*/ 	.byte	0x08
	.zero		1


	//   ....[5]....
        /*0f80*/ 	.word	0x00000400
        /*0f84*/ 	.word	0x000000ff
        /*0f88*/ 	.word	0x00033448
        /*0f8c*/ 	.short	0x0100
        /*0f8e*/ 	.byte	0x08
	.zero		1


	//   ....[6]....
        /*0f90*/ 	.word	0x00000530
        /*0f94*/ 	.word	0x000000ff
        /*0f98*/ 	.word	0x00033450
        /*0f9c*/ 	.short	0x0100
        /*0f9e*/ 	.byte	0x08
	.zero		1


	//   ....[7]....
        /*0fa0*/ 	.word	0x00000540
        /*0fa4*/ 	.word	0x000000ff
        /*0fa8*/ 	.word	0x00033460
        /*0fac*/ 	.short	0x0100
        /*0fae*/ 	.byte	0x08
	.zero		1


	//   ....[8]....
        /*0fb0*/ 	.word	0x00000550
        /*0fb4*/ 	.word	0x000000ff
        /*0fb8*/ 	.word	0x00033458
        /*0fbc*/ 	.short	0x0100
        /*0fbe*/ 	.byte	0x08
	.zero		1


	//   ....[9]....
        /*0fc0*/ 	.word	0x00000560
        /*0fc4*/ 	.word	0x000000ff
        /*0fc8*/ 	.word	0x00033468
        /*0fcc*/ 	.short	0x0100
        /*0fce*/ 	.byte	0x08
	.zero		1


	//   ....[10]....
        /*0fd0*/ 	.word	0x00000650
        /*0fd4*/ 	.word	0x000000ff
        /*0fd8*/ 	.word	0x00033470
        /*0fdc*/ 	.short	0x0100
        /*0fde*/ 	.byte	0x06
	.zero		1


	//   ....[11]....
        /*0fe0*/ 	.word	0x00000660
        /*0fe4*/ 	.word	0x000000ff
        /*0fe8*/ 	.word	0x00033480
        /*0fec*/ 	.short	0x0100
        /*0fee*/ 	.byte	0x06
	.zero		1


	//   ....[12]....
        /*0ff0*/ 	.word	0x00000670
        /*0ff4*/ 	.word	0x000000ff
        /*0ff8*/ 	.word	0x00033478
        /*0ffc*/ 	.short	0x0100
        /*0ffe*/ 	.byte	0x06
	.zero		1


	//   ....[13]....
        /*1000*/ 	.word	0x00000680
        /*1004*/ 	.word	0x000000ff
        /*1008*/ 	.word	0x00033488
        /*100c*/ 	.short	0x0100
        /*100e*/ 	.byte	0x06
	.zero		1


	//   ....[14]....
        /*1010*/ 	.word	0x000007b0
        /*1014*/ 	.word	0x000000ff
        /*1018*/ 	.word	0x00033490
        /*101c*/ 	.short	0x0100
        /*101e*/ 	.byte	0x08
	.zero		1


	//   ....[15]....
        /*1020*/ 	.word	0x000007c0
        /*1024*/ 	.word	0x000000ff
        /*1028*/ 	.word	0x000334a0
        /*102c*/ 	.short	0x0100
        /*102e*/ 	.byte	0x08
	.zero		1


	//   ....[16]....
        /*1030*/ 	.word	0x000007d0
        /*1034*/ 	.word	0x000000ff
        /*1038*/ 	.word	0x00033498
        /*103c*/ 	.short	0x0100
        /*103e*/ 	.byte	0x08
	.zero		1


	//   ....[17]....
        /*1040*/ 	.word	0x000007e0
        /*1044*/ 	.word	0x000000ff
        /*1048*/ 	.word	0x000334a8
        /*104c*/ 	.short	0x0100
        /*104e*/ 	.byte	0x08
	.zero		1


	//   ....[18]....
        /*1050*/ 	.word	0x00000910
        /*1054*/ 	.word	0x000000ff
        /*1058*/ 	.word	0x000334b0
        /*105c*/ 	.short	0x0100
        /*105e*/ 	.byte	0x08
	.zero		1


	//   ....[19]....
        /*1060*/ 	.word	0x00000920
        /*1064*/ 	.word	0x000000ff
        /*1068*/ 	.word	0x000334c0
        /*106c*/ 	.short	0x0100
        /*106e*/ 	.byte	0x08
	.zero		1


	//   ....[20]....
        /*1070*/ 	.word	0x00000930
        /*1074*/ 	.word	0x000000ff
        /*1078*/ 	.word	0x000334b8
        /*107c*/ 	.short	0x0100
        /*107e*/ 	.byte	0x08
	.zero		1


	//   ....[21]....
        /*1080*/ 	.word	0x00000940
        /*1084*/ 	.word	0x000000ff
        /*1088*/ 	.word	0x000334c8
        /*108c*/ 	.short	0x0100
        /*108e*/ 	.byte	0x08
	.zero		1


	//   ....[22]....
        /*1090*/ 	.word	0x00003580
        /*1094*/ 	.word	0x0000002b
        /*1098*/ 	.word	0x00033490
        /*109c*/ 	.short	0x010a
        /*109e*/ 	.byte	0x3f
	.zero		1


	//   ....[23]....
        /*10a0*/ 	.word	0x000095c0
        /*10a4*/ 	.word	0x0000002b
        /*10a8*/ 	.word	0x00033490
        /*10ac*/ 	.short	0x010a
        /*10ae*/ 	.byte	0x3f
	.zero		1


	//   ....[24]....
        /*10b0*/ 	.word	0x0000f770
        /*10b4*/ 	.word	0x0000002b
        /*10b8*/ 	.word	0x00033490
        /*10bc*/ 	.short	0x010a
        /*10be*/ 	.byte	0x3f
	.zero		1


	//   ....[25]....
        /*10c0*/ 	.word	0x0000fb50
        /*10c4*/ 	.word	0x0000002c
        /*10c8*/ 	.word	0x00000000
        /*10cc*/ 	.short	0x0101
        /*10ce*/ 	.byte	0x3f
	.zero		1


	//   ....[26]....
        /*10d0*/ 	.word	0x0000fb90
        /*10d4*/ 	.word	0x0000002b
        /*10d8*/ 	.word	0x000334b0
        /*10dc*/ 	.short	0x010a
        /*10de*/ 	.byte	0x3f
	.zero		1


	//   ....[27]....
        /*10e0*/ 	.word	0x000100b0
        /*10e4*/ 	.word	0x0000002b
        /*10e8*/ 	.word	0x00000000
        /*10ec*/ 	.short	0x0101
        /*10ee*/ 	.byte	0x3f
	.zero		1


	//   ....[28]....
        /*10f0*/ 	.word	0x00010a60
        /*10f4*/ 	.word	0x00000010
        /*10f8*/ 	.word	0x00033400
        /*10fc*/ 	.short	0x010a
        /*10fe*/ 	.byte	0x3f
	.zero		1


	//   ....[29]....
        /*1100*/ 	.word	0x00010ab0
        /*1104*/ 	.word	0x00000010
        /*1108*/ 	.word	0x00033400
        /*110c*/ 	.short	0x010a
        /*110e*/ 	.byte	0x3f
	.zero		1


	//   ....[30]....
        /*1110*/ 	.word	0x00011350
        /*1114*/ 	.word	0x00000010
        /*1118*/ 	.word	0x00033400
        /*111c*/ 	.short	0x010a
        /*111e*/ 	.byte	0x3f
	.zero		1


	//   ....[31]....
        /*1120*/ 	.word	0x000146f0
        /*1124*/ 	.word	0x00000010
        /*1128*/ 	.word	0x00033400
        /*112c*/ 	.short	0x010a
        /*112e*/ 	.byte	0x3f
	.zero		1


	//   ....[32]....
        /*1130*/ 	.word	0x00017860
        /*1134*/ 	.word	0x00000000
        /*1138*/ 	.word	0x00033430
        /*113c*/ 	.short	0x010a
        /*113e*/ 	.byte	0x3f
	.zero		1


	//   ....[33]....
        /*1140*/ 	.word	0x000178e0
        /*1144*/ 	.word	0x00000000
        /*1148*/ 	.word	0x00033430
        /*114c*/ 	.short	0x010a
        /*114e*/ 	.byte	0x3f
	.zero		1


	//   ....[34]....
        /*1150*/ 	.word	0x0001a860
        /*1154*/ 	.word	0x00000019
        /*1158*/ 	.word	0x00000000
        /*115c*/ 	.short	0x0101
        /*115e*/ 	.byte	0x3f
	.zero		1


	//   ....[35]....
        /*1160*/ 	.word	0x0001bc90
        /*1164*/ 	.word	0x0000000b
        /*1168*/ 	.word	0x00033430
        /*116c*/ 	.short	0x010a
        /*116e*/ 	.byte	0x3f
	.zero		1


	//   ....[36]....
        /*1170*/ 	.word	0x0001bce0
        /*1174*/ 	.word	0x0000000b
        /*1178*/ 	.word	0x00033430
        /*117c*/ 	.short	0x010a
        /*117e*/ 	.byte	0x3f
	.zero		1


	//   ....[37]....
        /*1180*/ 	.word	0x0001cde0
        /*1184*/ 	.word	0x0000000a
        /*1188*/ 	.word	0x00033450
        /*118c*/ 	.short	0x010a
        /*118e*/ 	.byte	0x3f
	.zero		1


	//   ....[38]....
        /*1190*/ 	.word	0x0001ce20
        /*1194*/ 	.word	0x0000000a
        /*1198*/ 	.word	0x00033450
        /*119c*/ 	.short	0x010a
        /*119e*/ 	.byte	0x3f
	.zero		1


	//   ....[39]....
        /*11a0*/ 	.word	0x0001eb30
        /*11a4*/ 	.word	0x000000c4
        /*11a8*/ 	.word	0x00000000
        /*11ac*/ 	.short	0x0101
        /*11ae*/ 	.byte	0x3f
	.zero		1


	//   ....[40]....
        /*11b0*/ 	.word	0x0001f180
        /*11b4*/ 	.word	0x00000007
        /*11b8*/ 	.word	0x00000000
        /*11bc*/ 	.short	0x0101
        /*11be*/ 	.byte	0x3f
	.zero		1


	//   ....[41]....
        /*11c0*/ 	.word	0x0001fa50
        /*11c4*/ 	.word	0x00000008
        /*11c8*/ 	.word	0x00033450
        /*11cc*/ 	.short	0x010a
        /*11ce*/ 	.byte	0x3f
	.zero		1


	//   ....[42]....
        /*11d0*/ 	.word	0x0001fad0
        /*11d4*/ 	.word	0x00000008
        /*11d8*/ 	.word	0x00033450
        /*11dc*/ 	.short	0x010a
        /*11de*/ 	.byte	0x3f
	.zero		1


	//   ....[43]....
        /*11e0*/ 	.word	0x00020110
        /*11e4*/ 	.word	0x00000002
        /*11e8*/ 	.word	0x00000000
        /*11ec*/ 	.short	0x0101
        /*11ee*/ 	.byte	0x3f
	.zero		1


	//   ....[44]....
        /*11f0*/ 	.word	0x000227b0
        /*11f4*/ 	.word	0x00000000
        /*11f8*/ 	.word	0x00000000
        /*11fc*/ 	.short	0x0101
        /*11fe*/ 	.byte	0x3f
	.zero		1


	//   ....[45]....
        /*1200*/ 	.word	0x00025020
        /*1204*/ 	.word	0x00000005
        /*1208*/ 	.word	0x00033420
        /*120c*/ 	.short	0x010a
        /*120e*/ 	.byte	0x3f
	.zero		1


	//   ....[46]....
        /*1210*/ 	.word	0x00025110
        /*1214*/ 	.word	0x00000005
        /*1218*/ 	.word	0x000334a0
        /*121c*/ 	.short	0x010a
        /*121e*/ 	.byte	0x3f
	.zero		1


	//   ....[47]....
        /*1220*/ 	.word	0x00025560
        /*1224*/ 	.word	0x00000005
        /*1228*/ 	.word	0x000334c0
        /*122c*/ 	.short	0x010a
        /*122e*/ 	.byte	0x3f
	.zero		1


	//   ....[48]....
        /*1230*/ 	.word	0x00025b00
        /*1234*/ 	.word	0x00000007
        /*1238*/ 	.word	0x000334a0
        /*123c*/ 	.short	0x010a
        /*123e*/ 	.byte	0x3f
	.zero		1


	//   ....[49]....
        /*1240*/ 	.word	0x00025f40
        /*1244*/ 	.word	0x00000007
        /*1248*/ 	.word	0x000334c0
        /*124c*/ 	.short	0x010a
        /*124e*/ 	.byte	0x3f
	.zero		1


	//   ....[50]....
        /*1250*/ 	.word	0x00026f60
        /*1254*/ 	.word	0x00000002
        /*1258*/ 	.word	0x00033480
        /*125c*/ 	.short	0x010a
        /*125e*/ 	.byte	0x3f
	.zero		1


	//   ....[51]....
        /*1260*/ 	.word	0x000271d0
        /*1264*/ 	.word	0x00000002
        /*1268*/ 	.word	0x00033440
        /*126c*/ 	.short	0x010a
        /*126e*/ 	.byte	0x3f
	.zero		1


	//   ....[52]....
        /*1270*/ 	.word	0x00027e50
        /*1274*/ 	.word	0x00000008
        /*1278*/ 	.word	0x00033400
        /*127c*/ 	.short	0x0107
        /*127e*/ 	.byte	0x3f
	.zero		1


	//   ....[53]....
        /*1280*/ 	.word	0x00027f50
        /*1284*/ 	.word	0x00000002
        /*1288*/ 	.word	0x00033400
        /*128c*/ 	.short	0x0101
        /*128e*/ 	.byte	0x3f
	.zero		1


	//   ....[54]....
        /*1290*/ 	.word	0x00027f70
        /*1294*/ 	.word	0x00000002
        /*1298*/ 	.word	0x00033420
        /*129c*/ 	.short	0x010a
        /*129e*/ 	.byte	0x3f
	.zero		1


	//   ....[55]....
        /*12a0*/ 	.word	0x000282d0
        /*12a4*/ 	.word	0x00000006
        /*12a8*/ 	.word	0x00033480
        /*12ac*/ 	.short	0x010a
        /*12ae*/ 	.byte	0x3f
	.zero		1


	//   ....[56]....
        /*12b0*/ 	.word	0x00028750
        /*12b4*/ 	.word	0x00000006
        /*12b8*/ 	.word	0x00033440
        /*12bc*/ 	.short	0x010a
        /*12be*/ 	.byte	0x3f
	.zero		1


	//   ....[57]....
        /*12c0*/ 	.word	0x00028c40
        /*12c4*/ 	.word	0x00000003
        /*12c8*/ 	.word	0x00033470
        /*12cc*/ 	.short	0x010a
        /*12ce*/ 	.byte	0x3f
	.zero		1


	//   ....[58]....
        /*12d0*/ 	.word	0x00028cb0
        /*12d4*/ 	.word	0x00000003
        /*12d8*/ 	.word	0x00033460
        /*12dc*/ 	.short	0x010a
        /*12de*/ 	.byte	0x3f
	.zero		1


	//   ....[59]....
        /*12e0*/ 	.word	0x00029870
        /*12e4*/ 	.word	0x00000003
        /*12e8*/ 	.word	0x00033450
        /*12ec*/ 	.short	0x0101
        /*12ee*/ 	.byte	0x3f
	.zero		1


	//   ....[60]....
        /*12f0*/ 	.word	0x000298f0
        /*12f4*/ 	.word	0x00000003
        /*12f8*/ 	.word	0x00000000
        /*12fc*/ 	.short	0x0101
        /*12fe*/ 	.byte	0x3f
	.zero		1


	//   ....[61]....
        /*1300*/ 	.word	0x00029b20
        /*1304*/ 	.word	0x00000000
        /*1308*/ 	.word	0x00033470
        /*130c*/ 	.short	0x010a
        /*130e*/ 	.byte	0x3f
	.zero		1


	//   ....[62]....
        /*1310*/ 	.word	0x00029b90
        /*1314*/ 	.word	0x00000000
        /*1318*/ 	.word	0x00033460
        /*131c*/ 	.short	0x010a
        /*131e*/ 	.byte	0x3f
	.zero		1


	//   ....[63]....
        /*1320*/ 	.word	0x0002a790
        /*1324*/ 	.word	0x00000000
        /*1328*/ 	.word	0x00033450
        /*132c*/ 	.short	0x0101
        /*132e*/ 	.byte	0x3f
	.zero		1


	//   ....[64]....
        /*1330*/ 	.word	0x0002a7e0
        /*1334*/ 	.word	0x00000000
        /*1338*/ 	.word	0x00000000
        /*133c*/ 	.short	0x0101
        /*133e*/ 	.byte	0x3f
	.zero		1


	//   ....[65]....
        /*1340*/ 	.word	0x0002b330
        /*1344*/ 	.word	0x00000000
        /*1348*/ 	.word	0x00033420
        /*134c*/ 	.short	0x010a
        /*134e*/ 	.byte	0x3f
	.zero		1


	//   ....[66]....
        /*1350*/ 	.word	0x0002b4e0
        /*1354*/ 	.word	0x00000006
        /*1358*/ 	.word	0x00000000
        /*135c*/ 	.short	0x010a
        /*135e*/ 	.byte	0x3f
	.zero		1


	//   ....[67]....
        /*1360*/ 	.word	0x0002b550
        /*1364*/ 	.word	0x00000007
        /*1368*/ 	.word	0x00000000
        /*136c*/ 	.short	0x010a
        /*136e*/ 	.byte	0x3f
	.zero		1


	//   ....[68]....
        /*1370*/ 	.word	0x0002b5b0
        /*1374*/ 	.word	0x00000004
        /*1378*/ 	.word	0x00033460
        /*137c*/ 	.short	0x010a
        /*137e*/ 	.byte	0x3f
	.zero		1


	//   ....[69]....
        /*1380*/ 	.word	0x0002b600
        /*1384*/ 	.word	0x00000003
        /*1388*/ 	.word	0x00033460
        /*138c*/ 	.short	0x010a
        /*138e*/ 	.byte	0x3f
	.zero		1


	//   ....[70]....
        /*1390*/ 	.word	0x0002b640
        /*1394*/ 	.word	0x00000004
        /*1398*/ 	.word	0x00033480
        /*139c*/ 	.short	0x010a
        /*139e*/ 	.byte	0x3f
	.zero		1


	//   ....[71]....
        /*13a0*/ 	.word	0x0002b660
        /*13a4*/ 	.word	0x00000003
        /*13a8*/ 	.word	0x00033480
        /*13ac*/ 	.short	0x010a
        /*13ae*/ 	.byte	0x3f
	.zero		1


	//   ....[72]....
        /*13b0*/ 	.word	0x0002b6c0
        /*13b4*/ 	.word	0x0000002b
        /*13b8*/ 	.word	0x00033490
        /*13bc*/ 	.short	0x010a
        /*13be*/ 	.byte	0x3f
	.zero		1


	//   ....[73]....
        /*13c0*/ 	.word	0x0002b710
        /*13c4*/ 	.word	0x0000002b
        /*13c8*/ 	.word	0x00033490
        /*13cc*/ 	.short	0x010a
        /*13ce*/ 	.byte	0x3f
	.zero		1


	//   ....[74]....
        /*13d0*/ 	.word	0x0002b760
        /*13d4*/ 	.word	0x0000002b
        /*13d8*/ 	.word	0x00033490
        /*13dc*/ 	.short	0x010a
        /*13de*/ 	.byte	0x3f
	.zero		1


	//   ....[75]....
        /*13e0*/ 	.word	0x0002b7b0
        /*13e4*/ 	.word	0x0000002b
        /*13e8*/ 	.word	0x000334b0
        /*13ec*/ 	.short	0x010a
        /*13ee*/ 	.byte	0x3f
	.zero		1


	//   ....[76]....
        /*13f0*/ 	.word	0x0002bac0
        /*13f4*/ 	.word	0x00000010
        /*13f8*/ 	.word	0x00033400
        /*13fc*/ 	.short	0x010a
        /*13fe*/ 	.byte	0x3f
	.zero		1


	//   ....[77]....
        /*1400*/ 	.word	0x0002bce0
        /*1404*/ 	.word	0x00000010
        /*1408*/ 	.word	0x00033400
        /*140c*/ 	.short	0x010a
        /*140e*/ 	.byte	0x3f
	.zero		1


	//   ....[78]....
        /*1410*/ 	.word	0x0002bd30
        /*1414*/ 	.word	0x00000000
        /*1418*/ 	.word	0x00033430
        /*141c*/ 	.short	0x010a
        /*141e*/ 	.byte	0x3f
	.zero		1


	//   ....[79]....
        /*1420*/ 	.word	0x0002bd80
        /*1424*/ 	.word	0x0000000b
        /*1428*/ 	.word	0x00033430
        /*142c*/ 	.short	0x010a
        /*142e*/ 	.byte	0x3f
	.zero		1


	//   ....[80]....
        /*1430*/ 	.word	0x0002bdd0
        /*1434*/ 	.word	0x0000000a
        /*1438*/ 	.word	0x00033450
        /*143c*/ 	.short	0x010a
        /*143e*/ 	.byte	0x3f
	.zero		1


	//   ....[81]....
        /*1440*/ 	.word	0x0002be20
        /*1444*/ 	.word	0x00000008
        /*1448*/ 	.word	0x00033450
        /*144c*/ 	.short	0x010a
        /*144e*/ 	.byte	0x3f
	.zero		1


	//   ....[82]....
        /*1450*/ 	.word	0x0002dbf0
        /*1454*/ 	.word	0x00000004
        /*1458*/ 	.word	0x00033420
        /*145c*/ 	.short	0x010a
        /*145e*/ 	.byte	0x3f
	.zero		1


	//   ....[83]....
        /*1460*/ 	.word	0x0002dc40
        /*1464*/ 	.word	0x00000005
        /*1468*/ 	.word	0x000334a0
        /*146c*/ 	.short	0x010a
        /*146e*/ 	.byte	0x3f
	.zero		1


	//   ....[84]....
        /*1470*/ 	.word	0x0002dc90
        /*1474*/ 	.word	0x00000005
        /*1478*/ 	.word	0x000334c0
        /*147c*/ 	.short	0x010a
        /*147e*/ 	.byte	0x3f
	.zero		1


	//   ....[85]....
        /*1480*/ 	.word	0x0002dce0
        /*1484*/ 	.word	0x00000007
        /*1488*/ 	.word	0x000334a0
        /*148c*/ 	.short	0x010a
        /*148e*/ 	.byte	0x3f
	.zero		1


	//   ....[86]....
        /*1490*/ 	.word	0x0002dd30
        /*1494*/ 	.word	0x00000007
        /*1498*/ 	.word	0x000334c0
        /*149c*/ 	.short	0x010a
        /*149e*/ 	.byte	0x3f
	.zero		1


	//   ....[87]....
        /*14a0*/ 	.word	0x0002ded0
        /*14a4*/ 	.word	0x00000002
        /*14a8*/ 	.word	0x00033480
        /*14ac*/ 	.short	0x010a
        /*14ae*/ 	.byte	0x3f
	.zero		1


	//   ....[88]....
        /*14b0*/ 	.word	0x0002df20
        /*14b4*/ 	.word	0x00000002
        /*14b8*/ 	.word	0x00033440
        /*14bc*/ 	.short	0x010a
        /*14be*/ 	.byte	0x3f
	.zero		1


	//   ....[89]....
        /*14c0*/ 	.word	0x0002e510
        /*14c4*/ 	.word	0x00000002
        /*14c8*/ 	.word	0x00033420
        /*14cc*/ 	.short	0x010a
        /*14ce*/ 	.byte	0x3f
	.zero		1


	//   ....[90]....
        /*14d0*/ 	.word	0x0002e560
        /*14d4*/ 	.word	0x00000006
        /*14d8*/ 	.word	0x00033480
        /*14dc*/ 	.short	0x010a
        /*14de*/ 	.byte	0x3f
	.zero		1


	//   ....[91]....
        /*14e0*/ 	.word	0x0002e5b0
        /*14e4*/ 	.word	0x00000006
        /*14e8*/ 	.word	0x00033440
        /*14ec*/ 	.short	0x010a
        /*14ee*/ 	.byte	0x3f
	.zero		1


	//   ....[92]....
        /*14f0*/ 	.word	0x0002e600
        /*14f4*/ 	.word	0x00000003
        /*14f8*/ 	.word	0x00033470
        /*14fc*/ 	.short	0x010a
        /*14fe*/ 	.byte	0x3f
	.zero		1


	//   ....[93]....
        /*1500*/ 	.word	0x0002e650
        /*1504*/ 	.word	0x00000003
        /*1508*/ 	.word	0x00033460
        /*150c*/ 	.short	0x010a
        /*150e*/ 	.byte	0x3f
	.zero		1


	//   ....[94]....
        /*1510*/ 	.word	0x0002e6a0
        /*1514*/ 	.word	0x00000000
        /*1518*/ 	.word	0x00033470
        /*151c*/ 	.short	0x010a
        /*151e*/ 	.byte	0x3f
	.zero		1


	//   ....[95]....
        /*1520*/ 	.word	0x0002e6f0
        /*1524*/ 	.word	0x00000000
        /*1528*/ 	.word	0x00033460
        /*152c*/ 	.short	0x010a
        /*152e*/ 	.byte	0x3f
	.zero		1


	//   ....[96]....
        /*1530*/ 	.word	0x0002f150
        /*1534*/ 	.word	0x00000000
        /*1538*/ 	.word	0x00033420
        /*153c*/ 	.short	0x010a
        /*153e*/ 	.byte	0x3f
	.zero		1


	//   ....[97]....
        /*1540*/ 	.word	0x0002f2f0
        /*1544*/ 	.word	0x00000006
        /*1548*/ 	.word	0x00000000
        /*154c*/ 	.short	0x010a
        /*154e*/ 	.byte	0x3f
	.zero		1


	//   ....[98]....
        /*1550*/ 	.word	0x0002f340
        /*1554*/ 	.word	0x00000007
        /*1558*/ 	.word	0x00000000
        /*155c*/ 	.short	0x010a
        /*155e*/ 	.byte	0x3f
	.zero		1


	//   ....[99]....
        /*1560*/ 	.word	0x0002f390
        /*1564*/ 	.word	0x00000004
        /*1568*/ 	.word	0x00033460
        /*156c*/ 	.short	0x010a
        /*156e*/ 	.byte	0x3f
	.zero		1


	//   ....[100]....
        /*1570*/ 	.word	0x0002f3e0
        /*1574*/ 	.word	0x00000003
        /*1578*/ 	.word	0x00033460
        /*157c*/ 	.short	0x010a
        /*157e*/ 	.byte	0x3f
	.zero		1


	//   ....[101]....
        /*1580*/ 	.word	0x0002f430
        /*1584*/ 	.word	0x00000004
        /*1588*/ 	.word	0x00033480
        /*158c*/ 	.short	0x010a
        /*158e*/ 	.byte	0x3f
	.zero		1


	//----- nvinfo : EIATTR_NUM_MBARRIERS
	.align		4
.L_703:
        /*1590*/ 	.byte	0x03, 0x38
        /*1592*/ 	.short	0x0016


	//----- nvinfo : EIATTR_EXIT_INSTR_OFFSETS
	.align		4
        /*1594*/ 	.byte	0x04, 0x1c
        /*1596*/ 	.short	(.L_705 - .L_704)


	//   ....[0]....
.L_704:
        /*1598*/ 	.word	0x0002b6b0


	//----- nvinfo : EIATTR_MAX_THREADS
	.align		4
.L_705:
        /*159c*/ 	.byte	0x04, 0x05
        /*159e*/ 	.short	(.L_707 - .L_706)
.L_706:
        /*15a0*/ 	.word	0x00000180
        /*15a4*/ 	.word	0x00000001
        /*15a8*/ 	.word	0x00000001


	//----- nvinfo : EIATTR_CRS_STACK_SIZE
	.align		4
.L_707:
        /*15ac*/ 	.byte	0x04, 0x1e
        /*15ae*/ 	.short	(.L_709 - .L_708)
.L_708:
        /*15b0*/ 	.word	0x00000000


	//----- nvinfo : EIATTR_CBANK_PARAM_SIZE
	.align		4
.L_709:
        /*15b4*/ 	.byte	0x03, 0x19
        /*15b6*/ 	.short	0x0af0


	//----- nvinfo : EIATTR_PARAM_CBANK
	.align		4
        /*15b8*/ 	.byte	0x04, 0x0a
        /*15ba*/ 	.short	(.L_711 - .L_710)
	.align		4
.L_710:
        /*15bc*/ 	.word	index@(.nv.constant0._ZN7cutlass13device_kernelIN5flash11enable_sm90INS1_16FlashAttnFwdSm90INS1_25CollectiveMainloopFwdSm90ILi2EN4cute5tupleIJNS5_1CILi1EEES8_S8_EEENS6_IJNS7_ILi128EEENS7_ILi160EEENS7_ILi192EEEEEELi192ENS_12float_e4m3_tEfNS_4arch4Sm90ELb0ELb0ELb1ELb1ELb0ELb1ELb0ELb1ELb1ELb1ELb0ELb0EEENS1_21CollectiveEpilogueFwdINS6_IJSA_SC_SB_EEES9_NS_10bfloat16_tESG_Li256ELb1ELb1ELb0ELb1EEENS1_36VarlenDynamicPersistentTileSchedulerILi128ELi160ELi256ELi128ELb0ELb1ELb1ELb0ELb1ELb1EEEEEEEEEvNT_6ParamsE)
        /*15c0*/ 	.short	0x0210
        /*15c2*/ 	.short	0x0af0


	//----- nvinfo : EIATTR_SW_WAR
	.align		4
.L_711:
        /*15c4*/ 	.byte	0x04, 0x36
        /*15c6*/ 	.short	(.L_713 - .L_712)
.L_712:
        /*15c8*/ 	.word	0x00000008
.L_713:


//--------------------- .nv.info._ZN7cutlass13device_kernelIN5flash11enable_sm90INS1_16FlashAttnFwdSm90INS1_25CollectiveMainloopFwdSm90ILi2EN4cute5tupleIJNS5_1CILi1EEES8_S8_EEENS6_IJNS7_ILi128EEESA_NS7_ILi192EEEEEELi192ENS_12float_e4m3_tEfNS_4arch4Sm90ELb0ELb1ELb1ELb0ELb0ELb0ELb0ELb1ELb1ELb1ELb0ELb0EEENS1_21CollectiveEpilogueFwdINS6_IJSA_SB_SA_EEES9_NS_10bfloat16_tESF_Li256ELb0ELb1ELb0ELb1EEENS1_30DynamicPersistentTileSchedulerILi256ELi128ELb0ELb1ELb1EEEEEEEEEvNT_6ParamsE --------------------------
	.section	.nv.info._ZN7cutlass13device_kernelIN5flash11enable_sm90INS1_16FlashAttnFwdSm90INS1_25CollectiveMainloopFwdSm90ILi2EN4cute5tupleIJNS5_1CILi1EEES8_S8_EEENS6_IJNS7_ILi128EEESA_NS7_ILi192EEEEEELi192ENS_12float_e4m3_tEfNS_4arch4Sm90ELb0ELb1ELb1ELb0ELb0ELb0ELb0ELb1ELb1ELb1ELb0ELb0EEENS1_21CollectiveEpilogueFwdINS6_IJSA_SB_SA_EEES9_NS_10bfloat16_tESF_Li256ELb0ELb1ELb0ELb1EEENS1_30DynamicPersistentTileSchedulerILi256ELi128ELb0ELb1ELb1EEEEEEEEEvNT_6ParamsE,"",@"SHT_CUDA_INFO"
	.sectionflags	@""
	.align	4


	//----- nvinfo : EIATTR_CUDA_API_VERSION
	.align		4
        /*0000*/ 	.byte	0x04, 0x37
        /*0002*/ 	.short	(.L_715 - .L_714)
.L_714:
        /*0004*/ 	.word	0x00000082


	//----- nvinfo : EIATTR_KPARAM_INFO
	.align		4
.L_715:
        /*0008*/ 	.byte	0x04, 0x17
        /*000a*/ 	.short	(.L_717 - .L_716)
.L_716:
        /*000c*/ 	.word	0x00000000
        /*0010*/ 	.short	0x0000
        /*0012*/ 	.short	0x0070
        /*0014*/ 	.byte	0x00, 0xf0, 0x01, 0x2a


	//----- nvinfo : EIATTR_SPARSE_MMA_MASK
	.align		4
.L_717:
        /*0018*/ 	.byte	0x03, 0x50
        /*001a*/ 	.short	0x0000


	//----- nvinfo : EIATTR_MAXREG_COUNT
	.align		4
        /*001c*/ 	.byte	0x03, 0x1b
        /*001e*/ 	.short	0x00a8


	//----- nvinfo : EIATTR_NUM_BARRIERS
	.align		4
        /*0020*/ 	.byte	0x02, 0x4c
        /*0022*/ 	.byte	0x10
	.zero		1


	//----- nvinfo : EIATTR_EXTERNS
	.align		4
        /*0024*/ 	.byte	0x04, 0x0f
        /*0026*/ 	.short	(.L_719 - .L_718)


	//   ....[0]....
	.align		4
.L_718:
        /*0028*/ 	.word	index@(__assertfail)


	//----- nvinfo : EIATTR_ANNOTATIONS
	.align		4
.L_719:
        /*002c*/ 	.byte	0x04, 0x55
        /*002e*/ 	.short	(.L_721 - .L_720)


	//   ....[0]....
.L_720:
        /* <DEDUP_REMOVED lines=34> */


	//----- nvinfo : EIATTR_MERCURY_ISA_VERSION
	.align		4
.L_721:
        /*0238*/ 	.byte	0x03, 0x5f
        /*023a*/ 	.short	0x0101


	//----- nvinfo : EIATTR_INT_WARP_WIDE_INSTR_OFFSETS
	.align		4
        /*023c*/ 	.byte	0x04, 0x31
        /*023e*/ 	.short	(.L_723 - .L_722)


	//   ....[0]....
.L_722:
        /*0240*/ 	.word	0x00000130


	//   ....[1]....
        /*0244*/ 	.word	0x00000170


	//   ....[2]....
        /*0248*/ 	.word	0x000001e0


	//   ....[3]....
        /*024c*/ 	.word	0x00013df0


	//   ....[4]....
        /*0250*/ 	.word	0x00013e50


	//   ....[5]....
        /*0254*/ 	.word	0x00016be0


	//   ....[6]....
        /*0258*/ 	.word	0x00016c40


	//----- nvinfo : EIATTR_COOP_GROUP_MASK_REGIDS
	.align		4
.L_723:
        /*025c*/ 	.byte	0x04, 0x29
        /*025e*/ 	.short	(.L_725 - .L_724)


	//   ....[0]....
.L_724:
        /*0260*/ 	.word	0xffffffff


	//   ....[1]....
        /*0264*/ 	.word	0xffffffff


	//   ....[2]....
        /*0268*/ 	.word	0xffffffff


	//   ....[3]....
        /*026c*/ 	.word	0xffffffff


	//   ....[4]....
        /*0270*/ 	.word	0xffffffff


	//   ....[5]....
        /*0274*/ 	.word	0xffffffff


	//   ....[6]....
        /*0278*/ 	.word	0xffffffff


	//   ....[7]....
        /*027c*/ 	.word	0xffffffff


	//   ....[8]....
        /*0280*/ 	.word	0xffffffff


	//   ....[9]....
        /*0284*/ 	.word	0xffffffff


	//   ....[10]....
        /*0288*/ 	.word	0xffffffff


	//   ....[11]....
        /*028c*/ 	.word	0xffffffff


	//   ....[12]....
        /*0290*/ 	.word	0xffffffff


	//   ....[13]....
        /*0294*/ 	.word	0xffffffff


	//   ....[14]....
        /*0298*/ 	.word	0xffffffff


	//   ....[15]....
        /*029c*/ 	.word	0xffffffff


	//   ....[16]....
        /*02a0*/ 	.word	0xffffffff


	//   ....[17]....
        /*02a4*/ 	.word	0xffffffff


	//   ....[18]....
        /*02a8*/ 	.word	0xffffffff


	//   ....[19]....
        /*02ac*/ 	.word	0xffffffff


	//   ....[20]....
        /*02b0*/ 	.word	0xffffffff


	//   ....[21]....
        /*02b4*/ 	.word	0xffffffff


	//   ....[22]....
        /*02b8*/ 	.word	0xffffffff


	//   ....[23]....
        /*02bc*/ 	.word	0xffffffff


	//   ....[24]....
        /*02c0*/ 	.word	0xffffffff


	//   ....[25]....
        /*02c4*/ 	.word	0xffffffff


	//   ....[26]....
        /*02c8*/ 	.word	0xffffffff


	//   ....[27]....
        /*02cc*/ 	.word	0xffffffff


	//   ....[28]....
        /*02d0*/ 	.word	0xffffffff


	//   ....[29]....
        /*02d4*/ 	.word	0xffffffff


	//   ....[30]....
        /*02d8*/ 	.word	0xffffffff


	//   ....[31]....
        /*02dc*/ 	.word	0xffffffff


	//   ....[32]....
        /*02e0*/ 	.word	0xffffffff


	//   ....[33]....
        /*02e4*/ 	.word	0xffffffff


	//   ....[34]....
        /*02e8*/ 	.word	0xffffffff


	//   ....[35]....
        /*02ec*/ 	.word	0xffffffff


	//   ....[36]....
        /*02f0*/ 	.word	0xffffffff


	//   ....[37]....
        /*02f4*/ 	.word	0xffffffff


	//   ....[38]....
        /*02f8*/ 	.word	0xffffffff


	//   ....[39]....
        /*02fc*/ 	.word	0xffffffff


	//   ....[40]....
        /*0300*/ 	.word	0xffffffff


	//   ....[41]....
        /*0304*/ 	.word	0xffffffff


	//   ....[42]....
        /*0308*/ 	.word	0xffffffff


	//   ....[43]....
        /*030c*/ 	.word	0xffffffff


	//   ....[44]....
        /*0310*/ 	.word	0xffffffff


	//   ....[45]....
        /*0314*/ 	.word	0xffffffff


	//   ....[46]....
        /*0318*/ 	.word	0xffffffff


	//   ....[47]....
        /*031c*/ 	.word	0xffffffff


	//   ....[48]....
        /*0320*/ 	.word	0xffffffff


	//   ....[49]....
        /*0324*/ 	.word	0xffffffff


	//   ....[50]....
        /*0328*/ 	.word	0xffffffff


	//   ....[51]....
        /*032c*/ 	.word	0xffffffff


	//   ....[52]....
        /*0330*/ 	.word	0xffffffff


	//   ....[53]....
        /*0334*/ 	.word	0xffffffff


	//   ....[54]....
        /*0338*/ 	.word	0xffffffff


	//   ....[55]....
        /*033c*/ 	.word	0xffffffff


	//   ....[56]....
        /*0340*/ 	.word	0xffffffff


	//   ....[57]....
        /*0344*/ 	.word	0xffffffff


	//   ....[58]....
        /*0348*/ 	.word	0xffffffff


	//   ....[59]....
        /*034c*/ 	.word	0xffffffff


	//   ....[60]....
        /*0350*/ 	.word	0xffffffff


	//   ....[61]....
        /*0354*/ 	.word	0xffffffff


	//   ....[62]....
        /*0358*/ 	.word	0xffffffff


	//   ....[63]....
        /*035c*/ 	.word	0xffffffff


	//   ....[64]....
        /*0360*/ 	.word	0xffffffff


	//   ....[65]....
        /*0364*/ 	.word	0xffffffff


	//   ....[66]....
        /*0368*/ 	.word	0xffffffff


	//   ....[67]....
        /*036c*/ 	.word	0xffffffff


	//   ....[68]....
        /*0370*/ 	.word	0xffffffff


	//   ....[69]....
        /*0374*/ 	.word	0xffffffff


	//   ....[70]....
        /*0378*/ 	.word	0xffffffff


	//   ....[71]....
        /*037c*/ 	.word	0xffffffff


	//   ....[72]....
        /*0380*/ 	.word	0xffffffff


	//   ....[73]....
        /*0384*/ 	.word	0xffffffff


	//   ....[74]....
        /*0388*/ 	.word	0xffffffff


	//   ....[75]....
        /*038c*/ 	.word	0xffffffff


	//   ....[76]....
        /*0390*/ 	.word	0xffffffff


	//   ....[77]....
        /*0394*/ 	.word	0xffffffff


	//   ....[78]....
        /*0398*/ 	.word	0xffffffff


	//   ....[79]....
        /*039c*/ 	.word	0xffffffff


	//   ....[80]....
        /*03a0*/ 	.word	0xffffffff


	//   ....[81]....
        /*03a4*/ 	.word	0xffffffff


	//   ....[82]....
        /*03a8*/ 	.word	0xffffffff


	//   ....[83]....
        /*03ac*/ 	.word	0xffffffff


	//   ....[84]....
        /*03b0*/ 	.word	0xffffffff


	//   ....[85]....
        /*03b4*/ 	.word	0xffffffff


	//   ....[86]....
        /*03b8*/ 	.word	0xffffffff


	//   ....[87]....
        /*03bc*/ 	.word	0xffffffff


	//   ....[88]....
        /*03c0*/ 	.word	0xffffffff


	//   ....[89]....
        /*03c4*/ 	.word	0xffffffff


	//   ....[90]....
        /*03c8*/ 	.word	0xffffffff


	//   ....[91]....
        /*03cc*/ 	.word	0xffffffff


	//   ....[92]....
        /*03d0*/ 	.word	0xffffffff


	//   ....[93]....
        /*03d4*/ 	.word	0xffffffff


	//   ....[94]....
        /*03d8*/ 	.word	0xffffffff


	//   ....[95]....
        /*03dc*/ 	.word	0xffffffff


	//   ....[96]....
        /*03e0*/ 	.word	0xffffffff


	//   ....[97]....
        /*03e4*/ 	.word	0xffffffff


	//   ....[98]....
        /*03e8*/ 	.word	0xffffffff


	//   ....[99]....
        /*03ec*/ 	.word	0xffffffff


	//   ....[100]....
        /*03f0*/ 	.word	0xffffffff


	//   ....[101]....
        /*03f4*/ 	.word	0xffffffff


	//   ....[102]....
        /*03f8*/ 	.word	0xffffffff


	//   ....[103]....
        /*03fc*/ 	.word	0xffffffff


	//   ....[104]....
        /*0400*/ 	.word	0xffffffff


	//   ....[105]....
        /*0404*/ 	.word	0xffffffff


	//   ....[106]....
        /*0408*/ 	.word	0xffffffff


	//   ....[107]....
        /*040c*/ 	.word	0xffffffff


	//   ....[108]....
        /*0410*/ 	.word	0xffffffff


	//   ....[109]....
        /*0414*/ 	.word	0xffffffff


	//   ....[110]....
        /*0418*/ 	.word	0xffffffff


	//   ....[111]....
        /*041c*/ 	.word	0xffffffff


	//   ....[112]....
        /*0420*/ 	.word	0xffffffff


	//   ....[113]....
        /*0424*/ 	.word	0xffffffff


	//   ....[114]....
        /*0428*/ 	.word	0x0500000f


	//   ....[115]....
        /*042c*/ 	.word	0x0500000f


	//   ....[116]....
        /*0430*/ 	.word	0x0500000f


	//   ....[117]....
        /*0434*/ 	.word	0x0500000f


	//   ....[118]....
        /*0438*/ 	.word	0x0500000f


	//   ....[119]....
        /*043c*/ 	.word	0x0500000f


	//   ....[120]....
        /*0440*/ 	.word	0x0500000f


	//   ....[121]....
        /*0444*/ 	.word	0x0500000f


	//   ....[122]....
        /*0448*/ 	.word	0x0500000f


	//   ....[123]....
        /*044c*/ 	.word	0x0500000f


	//----- nvinfo : EIATTR_COOP_GROUP_INSTR_OFFSETS
	.align		4
.L_725:
        /*0450*/ 	.byte	0x04, 0x28
        /*0452*/ 	.short	(.L_727 - .L_726)


	//   ....[0]....
.L_726:
        /*0454*/ 	.word	0x00000070


	//   ....[1]....
        /*0458*/ 	.word	0x00000140


	//   ....[2]....
        /*045c*/ 	.word	0x00000190


	//   ....[3]....
        /*0460*/ 	.word	0x000003c0


	//   ....[4]....
        /*0464*/ 	.word	0x00000520


	//   ....[5]....
        /*0468*/ 	.word	0x00000640


	//   ....[6]....
        /*046c*/ 	.word	0x000007a0


	//   ....[7]....
        /*0470*/ 	.word	0x000018e0


	//   ....[8]....
        /*0474*/ 	.word	0x00002280


	//   ....[9]....
        /*0478*/ 	.word	0x00002dd0


	//   ....[10]....
        /*047c*/ 	.word	0x000041a0


	//   ....[11]....
        /*0480*/ 	.word	0x00004250


	//   ....[12]....
        /*0484*/ 	.word	0x000048b0


	//   ....[13]....
        /*0488*/ 	.word	0x00004950


	//   ....[14]....
        /*048c*/ 	.word	0x000067e0


	//   ....[15]....
        /*0490*/ 	.word	0x00006a40


	//   ....[16]....
        /*0494*/ 	.word	0x00007500


	//   ....[17]....
        /*0498*/ 	.word	0x00007540


	//   ....[18]....
        /*049c*/ 	.word	0x00007ff0


	//   ....[19]....
        /*04a0*/ 	.word	0x00008070


	//   ....[20]....
        /*04a4*/ 	.word	0x0000a630


	//   ....[21]....
        /*04a8*/ 	.word	0x0000a700


	//   ....[22]....
        /*04ac*/ 	.word	0x0000a720


	//   ....[23]....
        /*04b0*/ 	.word	0x0000a790


	//   ....[24]....
        /*04b4*/ 	.word	0x0000cc10


	//   ....[25]....
        /*04b8*/ 	.word	0x0000cf20


	//   ....[26]....
        /*04bc*/ 	.word	0x0000dae0


	//   ....[27]....
        /*04c0*/ 	.word	0x0000dc00


	//   ....[28]....
        /*04c4*/ 	.word	0x0000e3d0


	//   ....[29]....
        /*04c8*/ 	.word	0x0000e460


	//   ....[30]....
        /*04cc*/ 	.word	0x0000fac0


	//   ....[31]....
        /*04d0*/ 	.word	0x0000fad0


	//   ....[32]....
        /*04d4*/ 	.word	0x0000fb00


	//   ....[33]....
        /*04d8*/ 	.word	0x0000fb10


	//   ....[34]....
        /*04dc*/ 	.word	0x00011390


	//   ....[35]....
        /*04e0*/ 	.word	0x000113c0


	//   ....[36]....
        /*04e4*/ 	.word	0x000113f0


	//   ....[37]....
        /*04e8*/ 	.word	0x00011420


	//   ....[38]....
        /*04ec*/ 	.word	0x00011450


	//   ....[39]....
        /*04f0*/ 	.word	0x00011490


	//   ....[40]....
        /*04f4*/ 	.word	0x000114d0


	//   ....[41]....
        /*04f8*/ 	.word	0x000114f0


	//   ....[42]....
        /*04fc*/ 	.word	0x00011510


	//   ....[43]....
        /*0500*/ 	.word	0x00011550


	//   ....[44]....
        /*0504*/ 	.word	0x00011580


	//   ....[45]....
        /*0508*/ 	.word	0x00011590


	//   ....[46]....
        /*050c*/ 	.word	0x000115c0


	//   ....[47]....
        /*0510*/ 	.word	0x000115d0


	//   ....[48]....
        /*0514*/ 	.word	0x000115e0


	//   ....[49]....
        /*0518*/ 	.word	0x000115f0


	//   ....[50]....
        /*051c*/ 	.word	0x00011610


	//   ....[51]....
        /*0520*/ 	.word	0x00011620


	//   ....[52]....
        /*0524*/ 	.word	0x00011630


	//   ....[53]....
        /*0528*/ 	.word	0x00011660


	//   ....[54]....
        /*052c*/ 	.word	0x00011690


	//   ....[55]....
        /*0530*/ 	.word	0x000116a0


	//   ....[56]....
        /*0534*/ 	.word	0x000116b0


	//   ....[57]....
        /*0538*/ 	.word	0x000116c0


	//   ....[58]....
        /*053c*/ 	.word	0x000116d0


	//   ....[59]....
        /*0540*/ 	.word	0x000116f0


	//   ....[60]....
        /*0544*/ 	.word	0x00011700


	//   ....[61]....
        /*0548*/ 	.word	0x00011710


	//   ....[62]....
        /*054c*/ 	.word	0x00011720


	//   ....[63]....
        /*0550*/ 	.word	0x00011730


	//   ....[64]....
        /*0554*/ 	.word	0x00011740


	//   ....[65]....
        /*0558*/ 	.word	0x00011750


	//   ....[66]....
        /*055c*/ 	.word	0x00011760


	//   ....[67]....
        /*0560*/ 	.word	0x00011770


	//   ....[68]....
        /*0564*/ 	.word	0x00011780


	//   ....[69]....
        /*0568*/ 	.word	0x00011790


	//   ....[70]....
        /*056c*/ 	.word	0x000117a0


	//   ....[71]....
        /*0570*/ 	.word	0x000117b0


	//   ....[72]....
        /*0574*/ 	.word	0x000117c0


	//   ....[73]....
        /*0578*/ 	.word	0x000117d0


	//   ....[74]....
        /*057c*/ 	.word	0x000117e0


	//   ....[75]....
        /*0580*/ 	.word	0x000117f0


	//   ....[76]....
        /*0584*/ 	.word	0x00011800


	//   ....[77]....
        /*0588*/ 	.word	0x00011810


	//   ....[78]....
        /*058c*/ 	.word	0x00011820


	//   ....[79]....
        /*0590*/ 	.word	0x00011830


	//   ....[80]....
        /*0594*/ 	.word	0x00011840


	//   ....[81]....
        /*0598*/ 	.word	0x00011850


	//   ....[82]....
        /*059c*/ 	.word	0x00011b60


	//   ....[83]....
        /*05a0*/ 	.word	0x00011b90


	//   ....[84]....
        /*05a4*/ 	.word	0x00011bc0


	//   ....[85]....
        /*05a8*/ 	.word	0x00011bf0


	//   ....[86]....
        /*05ac*/ 	.word	0x00012100


	//   ....[87]....
        /*05b0*/ 	.word	0x00012140


	//   ....[88]....
        /*05b4*/ 	.word	0x00012240


	//   ....[89]....
        /*05b8*/ 	.word	0x00012260


	//   ....[90]....
        /*05bc*/ 	.word	0x00012360


	//   ....[91]....
        /*05c0*/ 	.word	0x00012380


	//   ....[92]....
        /*05c4*/ 	.word	0x00012490


	//   ....[93]....
        /*05c8*/ 	.word	0x000124b0


	//   ....[94]....
        /*05cc*/ 	.word	0x00012b90


	//   ....[95]....
        /*05d0*/ 	.word	0x00012bb0


	//   ....[96]....
        /*05d4*/ 	.word	0x00012cb0


	//   ....[97]....
        /*05d8*/ 	.word	0x00012cd0


	//   ....[98]....
        /*05dc*/ 	.word	0x00012dd0


	//   ....[99]....
        /*05e0*/ 	.word	0x00012df0


	//   ....[100]....
        /*05e4*/ 	.word	0x00012f00


	//   ....[101]....
        /*05e8*/ 	.word	0x00012f20


	//   ....[102]....
        /*05ec*/ 	.word	0x000130c0


	//   ....[103]....
        /*05f0*/ 	.word	0x000145d0


	//   ....[104]....
        /*05f4*/ 	.word	0x000152c0


	//   ....[105]....
        /*05f8*/ 	.word	0x000152f0


	//   ....[106]....
        /*05fc*/ 	.word	0x000153b0


	//   ....[107]....
        /*0600*/ 	.word	0x000153c0


	//   ....[108]....
        /*0604*/ 	.word	0x00015450


	//   ....[109]....
        /*0608*/ 	.word	0x00015460


	//   ....[110]....
        /*060c*/ 	.word	0x00015470


	//   ....[111]....
        /*0610*/ 	.word	0x00015480


	//   ....[112]....
        /*0614*/ 	.word	0x00017740


	//   ....[113]....
        /*0618*/ 	.word	0x000178e0


	//   ....[114]....
        /*061c*/ 	.word	0x00017fa0


	//   ....[115]....
        /*0620*/ 	.word	0x00018170


	//   ....[116]....
        /*0624*/ 	.word	0x000181c0


	//   ....[117]....
        /*0628*/ 	.word	0x00018250


	//   ....[118]....
        /*062c*/ 	.word	0x00018350


	//   ....[119]....
        /*0630*/ 	.word	0x000183b0


	//   ....[120]....
        /*0634*/ 	.word	0x000184b0


	//   ....[121]....
        /*0638*/ 	.word	0x00018510


	//   ....[122]....
        /*063c*/ 	.word	0x000185f0


	//   ....[123]....
        /*0640*/ 	.word	0x00018940


	//----- nvinfo : EIATTR_REG_RECONFIG
	.align		4
.L_727:
        /*0644*/ 	.byte	0x01, 0x54
	.zero		2


	//----- nvinfo : EIATTR_SYSCALL_OFFSETS
	.align		4
        /*0648*/ 	.byte	0x04, 0x46
        /*064a*/ 	.short	(.L_729 - .L_728)


	//   ....[0]....
.L_728:
        /*064c*/ 	.word	0x00001ac0


	//   ....[1]....
        /*0650*/ 	.word	0x00013ff0


	//   ....[2]....
        /*0654*/ 	.word	0x00014180


	//   ....[3]....
        /*0658*/ 	.word	0x000142d0


	//   ....[4]....
        /*065c*/ 	.word	0x00014410


	//   ....[5]....
        /*0660*/ 	.word	0x00014eb0


	//----- nvinfo : EIATTR_MBARRIER_INSTR_OFFSETS
	.align		4
.L_729:
        /*0664*/ 	.byte	0x04, 0x39
        /*0666*/ 	.short	(.L_731 - .L_730)


	//   ....[0]....
.L_730:
        /*0668*/ 	.word	0x00000270
        /*066c*/ 	.word	0x000000ff
        /*0670*/ 	.word	0x0002a800
        /*0674*/ 	.short	0x0100
        /*0676*/ 	.byte	0x08
	.zero		1


	//   ....[1]....
        /*0678*/ 	.word	0x00000280
        /*067c*/ 	.word	0x000000ff
        /*0680*/ 	.word	0x0002a820
        /*0684*/ 	.short	0x0100
        /*0686*/ 	.byte	0x08
	.zero		1


	//   ....[2]....
        /*0688*/ 	.word	0x00000370
        /*068c*/ 	.word	0x000000ff
        /*0690*/ 	.word	0x0002a830
        /*0694*/ 	.short	0x0100
        /*0696*/ 	.byte	0x08
	.zero		1


	//   ....[3]....
        /*0698*/ 	.word	0x00000380
        /*069c*/ 	.word	0x000000ff
        /*06a0*/ 	.word	0x0002a840
        /*06a4*/ 	.short	0x0100
        /*06a6*/ 	.byte	0x08
	.zero		1


	//   ....[4]....
        /*06a8*/ 	.word	0x00000390
        /*06ac*/ 	.word	0x000000ff
        /*06b0*/ 	.word	0x0002a838
        /*06b4*/ 	.short	0x0100
        /*06b6*/ 	.byte	0x08
	.zero		1


	//   ....[5]....
        /*06b8*/ 	.word	0x000003a0
        /*06bc*/ 	.word	0x000000ff
        /*06c0*/ 	.word	0x0002a848
        /*06c4*/ 	.short	0x0100
        /*06c6*/ 	.byte	0x08
	.zero		1


	//   ....[6]....
        /*06c8*/ 	.word	0x000004d0
        /*06cc*/ 	.word	0x000000ff
        /*06d0*/ 	.word	0x0002a850
        /*06d4*/ 	.short	0x0100
        /*06d6*/ 	.byte	0x08
	.zero		1


	//   ....[7]....
        /*06d8*/ 	.word	0x000004e0
        /*06dc*/ 	.word	0x000000ff
        /*06e0*/ 	.word	0x0002a860
        /*06e4*/ 	.short	0x0100
        /*06e6*/ 	.byte	0x08
	.zero		1


	//   ....[8]....
        /*06e8*/ 	.word	0x000004f0
        /*06ec*/ 	.word	0x000000ff
        /*06f0*/ 	.word	0x0002a858
        /*06f4*/ 	.short	0x0100
        /*06f6*/ 	.byte	0x08
	.zero		1


	//   ....[9]....
        /*06f8*/ 	.word	0x00000500
        /*06fc*/ 	.word	0x000000ff
        /*0700*/ 	.word	0x0002a868
        /*0704*/ 	.short	0x0100
        /*0706*/ 	.byte	0x08
	.zero		1


	//   ....[10]....
        /*0708*/ 	.word	0x000005f0
        /*070c*/ 	.word	0x000000ff
        /*0710*/ 	.word	0x0002a870
        /*0714*/ 	.short	0x0100
        /*0716*/ 	.byte	0x06
	.zero		1


	//   ....[11]....
        /*0718*/ 	.word	0x00000600
        /*071c*/ 	.word	0x000000ff
        /*0720*/ 	.word	0x0002a880
        /*0724*/ 	.short	0x0100
        /*0726*/ 	.byte	0x06
	.zero		1


	//   ....[12]....
        /*0728*/ 	.word	0x00000610
        /*072c*/ 	.word	0x000000ff
        /*0730*/ 	.word	0x0002a878
        /*0734*/ 	.short	0x0100
        /*0736*/ 	.byte	0x06
	.zero		1


	//   ....[13]....
        /*0738*/ 	.word	0x00000620
        /*073c*/ 	.word	0x000000ff
        /*0740*/ 	.word	0x0002a888
        /*0744*/ 	.short	0x0100
        /*0746*/ 	.byte	0x06
	.zero		1


	//   ....[14]....
        /*0748*/ 	.word	0x00000750
        /*074c*/ 	.word	0x000000ff
        /*0750*/ 	.word	0x0002a890
        /*0754*/ 	.short	0x0100
        /*0756*/ 	.byte	0x08
	.zero		1


	//   ....[15]....
        /*0758*/ 	.word	0x00000760
        /*075c*/ 	.word	0x000000ff
        /*0760*/ 	.word	0x0002a8a0
        /*0764*/ 	.short	0x0100
        /*0766*/ 	.byte	0x08
	.zero		1


	//   ....[16]....
        /*0768*/ 	.word	0x00000770
        /*076c*/ 	.word	0x000000ff
        /*0770*/ 	.word	0x0002a898
        /*0774*/ 	.short	0x0100
        /*0776*/ 	.byte	0x08
	.zero		1


	//   ....[17]....
        /*0778*/ 	.word	0x00000780
        /*077c*/ 	.word	0x000000ff
        /*0780*/ 	.word	0x0002a8a8
        /*0784*/ 	.short	0x0100
        /*0786*/ 	.byte	0x08
	.zero		1


	//   ....[18]....
        /*0788*/ 	.word	0x000008b0
        /*078c*/ 	.word	0x000000ff
        /*0790*/ 	.word	0x0002a8b0
        /*0794*/ 	.short	0x0100
        /*0796*/ 	.byte	0x08
	.zero		1


	//   ....[19]....
        /*0798*/ 	.word	0x000008c0
        /*079c*/ 	.word	0x000000ff
        /*07a0*/ 	.word	0x0002a8c0
        /*07a4*/ 	.short	0x0100
        /*07a6*/ 	.byte	0x08
	.zero		1


	//   ....[20]....
        /*07a8*/ 	.word	0x000008d0
        /*07ac*/ 	.word	0x000000ff
        /*07b0*/ 	.word	0x0002a8b8
        /*07b4*/ 	.short	0x0100
        /*07b6*/ 	.byte	0x08
	.zero		1


	//   ....[21]....
        /*07b8*/ 	.word	0x000008e0
        /*07bc*/ 	.word	0x000000ff
        /*07c0*/ 	.word	0x0002a8c8
        /*07c4*/ 	.short	0x0100
        /*07c6*/ 	.byte	0x08
	.zero		1


	//   ....[22]....
        /*07c8*/ 	.word	0x00001e10
        /*07cc*/ 	.word	0x000000ff
        /*07d0*/ 	.word	0x0002a800
        /*07d4*/ 	.short	0x010a
        /*07d6*/ 	.byte	0x24
	.zero		1


	//   ....[23]....
        /*07d8*/ 	.word	0x00001eb0
        /*07dc*/ 	.word	0x00000009
        /*07e0*/ 	.word	0x0002a830
        /*07e4*/ 	.short	0x010a
        /*07e6*/ 	.byte	0x3f
	.zero		1


	//   ....[24]....
        /*07e8*/ 	.word	0x00001f10
        /*07ec*/ 	.word	0x00000009
        /*07f0*/ 	.word	0x0002a830
        /*07f4*/ 	.short	0x010a
        /*07f6*/ 	.byte	0x3f
	.zero		1


	//   ....[25]....
        /*07f8*/ 	.word	0x00002820
        /*07fc*/ 	.word	0x00000003
        /*0800*/ 	.word	0x00000000
        /*0804*/ 	.short	0x0101
        /*0806*/ 	.byte	0x3f
	.zero		1


	//   ....[26]....
        /*0808*/ 	.word	0x00005a10
        /*080c*/ 	.word	0x000000ff
        /*0810*/ 	.word	0x0002a830
        /*0814*/ 	.short	0x010a
        /*0816*/ 	.byte	0x06
	.zero		1


	//   ....[27]....
        /*0818*/ 	.word	0x00005a50
        /*081c*/ 	.word	0x000000ff
        /*0820*/ 	.word	0x0002a830
        /*0824*/ 	.short	0x010a
        /*0826*/ 	.byte	0x06
	.zero		1


	//   ....[28]....
        /*0828*/ 	.word	0x00005cf0
        /*082c*/ 	.word	0x000000ff
        /*0830*/ 	.word	0x0002a850
        /*0834*/ 	.short	0x010a
        /*0836*/ 	.byte	0x06
	.zero		1


	//   ....[29]....
        /*0838*/ 	.word	0x00005d30
        /*083c*/ 	.word	0x000000ff
        /*0840*/ 	.word	0x0002a850
        /*0844*/ 	.short	0x010a
        /*0846*/ 	.byte	0x06
	.zero		1


	//   ....[30]....
        /*0848*/ 	.word	0x000068a0
        /*084c*/ 	.word	0x0000007b
        /*0850*/ 	.word	0x00000000
        /*0854*/ 	.short	0x0101
        /*0856*/ 	.byte	0x3f
	.zero		1


	//   ....[31]....
        /*0858*/ 	.word	0x00008ac0
        /*085c*/ 	.word	0x000000ff
        /*0860*/ 	.word	0x00000000
        /*0864*/ 	.short	0x0101
        /*0866*/ 	.byte	0x06
	.zero		1


	//   ....[32]....
        /*0868*/ 	.word	0x00009610
        /*086c*/ 	.word	0x000000ff
        /*0870*/ 	.word	0x0002a830
        /*0874*/ 	.short	0x010a
        /*0876*/ 	.byte	0x06
	.zero		1


	//   ....[33]....
        /*0878*/ 	.word	0x00009650
        /*087c*/ 	.word	0x000000ff
        /*0880*/ 	.word	0x0002a830
        /*0884*/ 	.short	0x010a
        /*0886*/ 	.byte	0x06
	.zero		1


	//   ....[34]....
        /*0888*/ 	.word	0x00009920
        /*088c*/ 	.word	0x000000ff
        /*0890*/ 	.word	0x0002a850
        /*0894*/ 	.short	0x010a
        /*0896*/ 	.byte	0x06
	.zero		1


	//   ....[35]....
        /*0898*/ 	.word	0x00009960
        /*089c*/ 	.word	0x000000ff
        /*08a0*/ 	.word	0x0002a850
        /*08a4*/ 	.short	0x010a
        /*08a6*/ 	.byte	0x06
	.zero		1


	//   ....[36]....
        /*08a8*/ 	.word	0x0000b310
        /*08ac*/ 	.word	0x00000003
        /*08b0*/ 	.word	0x00000000
        /*08b4*/ 	.short	0x0101
        /*08b6*/ 	.byte	0x3f
	.zero		1


	//   ....[37]....
        /*08b8*/ 	.word	0x0000b600
        /*08bc*/ 	.word	0x000000ff
        /*08c0*/ 	.word	0x00000000
        /*08c4*/ 	.short	0x0101
        /*08c6*/ 	.byte	0x06
	.zero		1


	//   ....[38]....
        /*08c8*/ 	.word	0x0000bf00
        /*08cc*/ 	.word	0x000000ff
        /*08d0*/ 	.word	0x0002a830
        /*08d4*/ 	.short	0x010a
        /*08d6*/ 	.byte	0x06
	.zero		1


	//   ....[39]....
        /*08d8*/ 	.word	0x0000bf40
        /*08dc*/ 	.word	0x000000ff
        /*08e0*/ 	.word	0x0002a830
        /*08e4*/ 	.short	0x010a
        /*08e6*/ 	.byte	0x06
	.zero		1


	//   ....[40]....
        /*08e8*/ 	.word	0x0000c210
        /*08ec*/ 	.word	0x000000ff
        /*08f0*/ 	.word	0x0002a850
        /*08f4*/ 	.short	0x010a
        /*08f6*/ 	.byte	0x06
	.zero		1


	//   ....[41]....
        /*08f8*/ 	.word	0x0000c250
        /*08fc*/ 	.word	0x000000ff
        /*0900*/ 	.word	0x0002a850
        /*0904*/ 	.short	0x010a
        /*0906*/ 	.byte	0x06
	.zero		1


	//   ....[42]....
        /*0908*/ 	.word	0x0000cd80
        /*090c*/ 	.word	0x0000007a
        /*0910*/ 	.word	0x00000000
        /*0914*/ 	.short	0x0101
        /*0916*/ 	.byte	0x3f
	.zero		1


	//   ....[43]....
        /*0918*/ 	.word	0x0000ef90
        /*091c*/ 	.word	0x000000ff
        /*0920*/ 	.word	0x00000000
        /*0924*/ 	.short	0x0101
        /*0926*/ 	.byte	0x06
	.zero		1


	//   ....[44]....
        /*0928*/ 	.word	0x0000f780
        /*092c*/ 	.word	0x000000ff
        /*0930*/ 	.word	0x0002a850
        /*0934*/ 	.short	0x010a
        /*0936*/ 	.byte	0x09
	.zero		1


	//   ....[45]....
        /*0938*/ 	.word	0x0000f7c0
        /*093c*/ 	.word	0x000000ff
        /*0940*/ 	.word	0x0002a850
        /*0944*/ 	.short	0x010a
        /*0946*/ 	.byte	0x09
	.zero		1


	//   ....[46]....
        /*0948*/ 	.word	0x0000feb0
        /*094c*/ 	.word	0x000000ff
        /*0950*/ 	.word	0x00000000
        /*0954*/ 	.short	0x0101
        /*0956*/ 	.byte	0x04
	.zero		1


	//   ....[47]....
        /*0958*/ 	.word	0x00012130
        /*095c*/ 	.word	0x00000003
        /*0960*/ 	.word	0x00000000
        /*0964*/ 	.short	0x0101
        /*0966*/ 	.byte	0x3f
	.zero		1


	//   ....[48]....
        /*0968*/ 	.word	0x00014840
        /*096c*/ 	.word	0x00000004
        /*0970*/ 	.word	0x0002a880
        /*0974*/ 	.short	0x010a
        /*0976*/ 	.byte	0x3f
	.zero		1


	//   ....[49]....
        /*0978*/ 	.word	0x00014ab0
        /*097c*/ 	.word	0x00000004
        /*0980*/ 	.word	0x0002a840
        /*0984*/ 	.short	0x010a
        /*0986*/ 	.byte	0x3f
	.zero		1


	//   ....[50]....
        /*0988*/ 	.word	0x000155c0
        /*098c*/ 	.word	0x00000011
        /*0990*/ 	.word	0x0002a800
        /*0994*/ 	.short	0x0107
        /*0996*/ 	.byte	0x3f
	.zero		1


	//   ....[51]....
        /*0998*/ 	.word	0x000156c0
        /*099c*/ 	.word	0x00000011
        /*09a0*/ 	.word	0x0002a800
        /*09a4*/ 	.short	0x0101
        /*09a6*/ 	.byte	0x3f
	.zero		1


	//   ....[52]....
        /*09a8*/ 	.word	0x000156e0
        /*09ac*/ 	.word	0x00000011
        /*09b0*/ 	.word	0x0002a820
        /*09b4*/ 	.short	0x010a
        /*09b6*/ 	.byte	0x3f
	.zero		1


	//   ....[53]....
        /*09b8*/ 	.word	0x000159f0
        /*09bc*/ 	.word	0x00000006
        /*09c0*/ 	.word	0x0002a880
        /*09c4*/ 	.short	0x010a
        /*09c6*/ 	.byte	0x3f
	.zero		1


	//   ....[54]....
        /*09c8*/ 	.word	0x00015e40
        /*09cc*/ 	.word	0x00000006
        /*09d0*/ 	.word	0x0002a840
        /*09d4*/ 	.short	0x010a
        /*09d6*/ 	.byte	0x3f
	.zero		1


	//   ....[55]....
        /*09d8*/ 	.word	0x000162f0
        /*09dc*/ 	.word	0x0000000c
        /*09e0*/ 	.word	0x0002a870
        /*09e4*/ 	.short	0x010a
        /*09e6*/ 	.byte	0x3f
	.zero		1


	//   ....[56]....
        /*09e8*/ 	.word	0x00016360
        /*09ec*/ 	.word	0x0000000c
        /*09f0*/ 	.word	0x0002a860
        /*09f4*/ 	.short	0x010a
        /*09f6*/ 	.byte	0x3f
	.zero		1


	//   ....[57]....
        /*09f8*/ 	.word	0x00016ac0
        /*09fc*/ 	.word	0x0000000c
        /*0a00*/ 	.word	0x0002a850
        /*0a04*/ 	.short	0x0101
        /*0a06*/ 	.byte	0x3f
	.zero		1


	//   ....[58]....
        /*0a08*/ 	.word	0x00016b40
        /*0a0c*/ 	.word	0x0000000c
        /*0a10*/ 	.word	0x00000000
        /*0a14*/ 	.short	0x0101
        /*0a16*/ 	.byte	0x3f
	.zero		1


	//   ....[59]....
        /*0a18*/ 	.word	0x00016d70
        /*0a1c*/ 	.word	0x00000002
        /*0a20*/ 	.word	0x0002a870
        /*0a24*/ 	.short	0x010a
        /*0a26*/ 	.byte	0x3f
	.zero		1


	//   ....[60]....
        /*0a28*/ 	.word	0x00016de0
        /*0a2c*/ 	.word	0x00000002
        /*0a30*/ 	.word	0x0002a860
        /*0a34*/ 	.short	0x010a
        /*0a36*/ 	.byte	0x3f
	.zero		1


	//   ....[61]....
        /*0a38*/ 	.word	0x00017560
        /*0a3c*/ 	.word	0x00000002
        /*0a40*/ 	.word	0x0002a850
        /*0a44*/ 	.short	0x0101
        /*0a46*/ 	.byte	0x3f
	.zero		1


	//   ....[62]....
        /*0a48*/ 	.word	0x000175e0
        /*0a4c*/ 	.word	0x00000002
        /*0a50*/ 	.word	0x00000000
        /*0a54*/ 	.short	0x0101
        /*0a56*/ 	.byte	0x3f
	.zero		1


	//   ....[63]....
        /*0a58*/ 	.word	0x00017860
        /*0a5c*/ 	.word	0x00000000
        /*0a60*/ 	.word	0x0002a820
        /*0a64*/ 	.short	0x010a
        /*0a66*/ 	.byte	0x3f
	.zero		1


	//   ....[64]....
        /*0a68*/ 	.word	0x00017a20
        /*0a6c*/ 	.word	0x00000006
        /*0a70*/ 	.word	0x00000000
        /*0a74*/ 	.short	0x010a
        /*0a76*/ 	.byte	0x3f
	.zero		1


	//   ....[65]....
        /*0a78*/ 	.word	0x00017a90
        /*0a7c*/ 	.word	0x00000007
        /*0a80*/ 	.word	0x00000000
        /*0a84*/ 	.short	0x010a
        /*0a86*/ 	.byte	0x3f
	.zero		1


	//   ....[66]....
        /*0a88*/ 	.word	0x00017af0
        /*0a8c*/ 	.word	0x00000004
        /*0a90*/ 	.word	0x0002a860
        /*0a94*/ 	.short	0x010a
        /*0a96*/ 	.byte	0x3f
	.zero		1


	//   ....[67]....
        /*0a98*/ 	.word	0x00017b40
        /*0a9c*/ 	.word	0x00000003
        /*0aa0*/ 	.word	0x0002a860
        /*0aa4*/ 	.short	0x010a
        /*0aa6*/ 	.byte	0x3f
	.zero		1


	//   ....[68]....
        /*0aa8*/ 	.word	0x00017b80
        /*0aac*/ 	.word	0x00000004
        /*0ab0*/ 	.word	0x0002a880
        /*0ab4*/ 	.short	0x010a
        /*0ab6*/ 	.byte	0x3f
	.zero		1


	//   ....[69]....
        /*0ab8*/ 	.word	0x00017ba0
        /*0abc*/ 	.word	0x00000003
        /*0ac0*/ 	.word	0x0002a880
        /*0ac4*/ 	.short	0x010a
        /*0ac6*/ 	.byte	0x3f
	.zero		1


	//   ....[70]....
        /*0ac8*/ 	.word	0x00017c10
        /*0acc*/ 	.word	0x00000003
        /*0ad0*/ 	.word	0x0002a800
        /*0ad4*/ 	.short	0x010a
        /*0ad6*/ 	.byte	0x3f
	.zero		1


	//   ....[71]....
        /*0ad8*/ 	.word	0x00017c60
        /*0adc*/ 	.word	0x00000009
        /*0ae0*/ 	.word	0x0002a830
        /*0ae4*/ 	.short	0x010a
        /*0ae6*/ 	.byte	0x3f
	.zero		1


	//   ....[72]....
        /*0ae8*/ 	.word	0x00017cc0
        /*0aec*/ 	.word	0x00000008
        /*0af0*/ 	.word	0x0002a830
        /*0af4*/ 	.short	0x010a
        /*0af6*/ 	.byte	0x3f
	.zero		1


	//   ....[73]....
        /*0af8*/ 	.word	0x00017d20
        /*0afc*/ 	.word	0x00000008
        /*0b00*/ 	.word	0x0002a850
        /*0b04*/ 	.short	0x010a
        /*0b06*/ 	.byte	0x3f
	.zero		1


	//   ....[74]....
        /*0b08*/ 	.word	0x00017d80
        /*0b0c*/ 	.word	0x00000006
        /*0b10*/ 	.word	0x0002a830
        /*0b14*/ 	.short	0x010a
        /*0b16*/ 	.byte	0x3f
	.zero		1


	//   ....[75]....
        /*0b18*/ 	.word	0x00017de0
        /*0b1c*/ 	.word	0x00000006
        /*0b20*/ 	.word	0x0002a850
        /*0b24*/ 	.short	0x010a
        /*0b26*/ 	.byte	0x3f
	.zero		1


	//   ....[76]....
        /*0b28*/ 	.word	0x00017e40
        /*0b2c*/ 	.word	0x00000006
        /*0b30*/ 	.word	0x0002a830
        /*0b34*/ 	.short	0x010a
        /*0b36*/ 	.byte	0x3f
	.zero		1


	//   ....[77]....
        /*0b38*/ 	.word	0x00017ea0
        /*0b3c*/ 	.word	0x00000006
        /*0b40*/ 	.word	0x0002a850
        /*0b44*/ 	.short	0x010a
        /*0b46*/ 	.byte	0x3f
	.zero		1


	//   ....[78]....
        /*0b48*/ 	.word	0x00017f00
        /*0b4c*/ 	.word	0x00000007
        /*0b50*/ 	.word	0x0002a850
        /*0b54*/ 	.short	0x010a
        /*0b56*/ 	.byte	0x3f
	.zero		1


	//   ....[79]....
        /*0b58*/ 	.word	0x00018050
        /*0b5c*/ 	.word	0x00000004
        /*0b60*/ 	.word	0x0002a880
        /*0b64*/ 	.short	0x010a
        /*0b66*/ 	.byte	0x3f
	.zero		1


	//   ....[80]....
        /*0b68*/ 	.word	0x000180a0
        /*0b6c*/ 	.word	0x00000004
        /*0b70*/ 	.word	0x0002a840
        /*0b74*/ 	.short	0x010a
        /*0b76*/ 	.byte	0x3f
	.zero		1


	//   ....[81]....
        /*0b78*/ 	.word	0x00018630
        /*0b7c*/ 	.word	0x00000011
        /*0b80*/ 	.word	0x0002a820
        /*0b84*/ 	.short	0x010a
        /*0b86*/ 	.byte	0x3f
	.zero		1


	//   ....[82]....
        /*0b88*/ 	.word	0x00018680
        /*0b8c*/ 	.word	0x00000006
        /*0b90*/ 	.word	0x0002a880
        /*0b94*/ 	.short	0x010a
        /*0b96*/ 	.byte	0x3f
	.zero		1


	//   ....[83]....
        /*0b98*/ 	.word	0x000186d0
        /*0b9c*/ 	.word	0x00000006
        /*0ba0*/ 	.word	0x0002a840
        /*0ba4*/ 	.short	0x010a
        /*0ba6*/ 	.byte	0x3f
	.zero		1


	//   ....[84]....
        /*0ba8*/ 	.word	0x00018720
        /*0bac*/ 	.word	0x0000000c
        /*0bb0*/ 	.word	0x0002a870
        /*0bb4*/ 	.short	0x010a
        /*0bb6*/ 	.byte	0x3f
	.zero		1


	//   ....[85]....
        /*0bb8*/ 	.word	0x00018770
        /*0bbc*/ 	.word	0x0000000c
        /*0bc0*/ 	.word	0x0002a860
        /*0bc4*/ 	.short	0x010a
        /*0bc6*/ 	.byte	0x3f
	.zero		1


	//   ....[86]....
        /*0bc8*/ 	.word	0x000187c0
        /*0bcc*/ 	.word	0x00000002
        /*0bd0*/ 	.word	0x0002a870
        /*0bd4*/ 	.short	0x010a
        /*0bd6*/ 	.byte	0x3f
	.zero		1


	//   ....[87]....
        /*0bd8*/ 	.word	0x00018810
        /*0bdc*/ 	.word	0x00000002
        /*0be0*/ 	.word	0x0002a860
        /*0be4*/ 	.short	0x010a
        /*0be6*/ 	.byte	0x3f
	.zero		1


	//   ....[88]....
        /*0be8*/ 	.word	0x00018860
        /*0bec*/ 	.word	0x00000000
        /*0bf0*/ 	.word	0x0002a820
        /*0bf4*/ 	.short	0x010a
        /*0bf6*/ 	.byte	0x3f
	.zero		1


	//   ....[89]....
        /*0bf8*/ 	.word	0x00018a00
        /*0bfc*/ 	.word	0x00000006
        /*0c00*/ 	.word	0x00000000
        /*0c04*/ 	.short	0x010a
        /*0c06*/ 	.byte	0x3f
	.zero		1


	//   ....[90]....
        /*0c08*/ 	.word	0x00018a50
        /*0c0c*/ 	.word	0x00000007
        /*0c10*/ 	.word	0x00000000
        /*0c14*/ 	.short	0x010a
        /*0c16*/ 	.byte	0x3f
	.zero		1


	//   ....[91]....
        /*0c18*/ 	.word	0x00018aa0
        /*0c1c*/ 	.word	0x00000004
        /*0c20*/ 	.word	0x0002a860
        /*0c24*/ 	.short	0x010a
        /*0c26*/ 	.byte	0x3f
	.zero		1


	//   ....[92]....
        /*0c28*/ 	.word	0x00018af0
        /*0c2c*/ 	.word	0x00000003
        /*0c30*/ 	.word	0x0002a860
        /*0c34*/ 	.short	0x010a
        /*0c36*/ 	.byte	0x3f
	.zero		1


	//   ....[93]....
        /*0c38*/ 	.word	0x00018b40
        /*0c3c*/ 	.word	0x00000004
        /*0c40*/ 	.word	0x0002a880
        /*0c44*/ 	.short	0x010a
        /*0c46*/ 	.byte	0x3f
	.zero		1


	//----- nvinfo : EIATTR_NUM_MBARRIERS
	.align		4
.L_731:
        /*0c48*/ 	.byte	0x03, 0x38
        /*0c4a*/ 	.short	0x0016


	//----- nvinfo : EIATTR_EXIT_INSTR_OFFSETS
	.align		4
        /*0c4c*/ 	.byte	0x04, 0x1c
        /*0c4e*/ 	.short	(.L_733 - .L_732)


	//   ....[0]....
.L_732:
        /*0c50*/ 	.word	0x00000a40


	//   ....[1]....
        /*0c54*/ 	.word	0x00013060


	//   ....[2]....
        /*0c58*/ 	.word	0x00017bf0


	//----- nvinfo : EIATTR_MAX_THREADS
	.align		4
.L_733:
        /*0c5c*/ 	.byte	0x04, 0x05
        /*0c5e*/ 	.short	(.L_735 - .L_734)
.L_734:
        /*0c60*/ 	.word	0x00000180
        /*0c64*/ 	.word	0x00000001
        /*0c68*/ 	.word	0x00000001


	//----- nvinfo : EIATTR_CRS_STACK_SIZE
	.align		4
.L_735:
        /*0c6c*/ 	.byte	0x04, 0x1e
        /*0c6e*/ 	.short	(.L_737 - .L_736)
.L_736:
        /*0c70*/ 	.word	0x00000000


	//----- nvinfo : EIATTR_CBANK_PARAM_SIZE
	.align		4
.L_737:
        /*0c74*/ 	.byte	0x03, 0x19
        /*0c76*/ 	.short	0x0af0


	//----- nvinfo : EIATTR_PARAM_CBANK
	.align		4
        /*0c78*/ 	.byte	0x04, 0x0a
        /*0c7a*/ 	.short	(.L_739 - .L_738)
	.align		4
.L_738:
        /*0c7c*/ 	.word	index@(.nv.constant0._ZN7cutlass13device_kernelIN5flash11enable_sm90INS1_16FlashAttnFwdSm90INS1_25CollectiveMainloopFwdSm90ILi2EN4cute5tupleIJNS5_1CILi1EEES8_S8_EEENS6_IJNS7_ILi128EEESA_NS7_ILi192EEEEEELi192ENS_12float_e4m3_tEfNS_4arch4Sm90ELb0ELb1ELb1ELb0ELb0ELb0ELb0ELb1ELb1ELb1ELb0ELb0EEENS1_21CollectiveEpilogueFwdINS6_IJSA_SB_SA_EEES9_NS_10bfloat16_tESF_Li256ELb0ELb1ELb0ELb1EEENS1_30DynamicPersistentTileSchedulerILi256ELi128ELb0ELb1ELb1EEEEEEEEEvNT_6ParamsE)
        /*0c80*/ 	.short	0x0210
        /*0c82*/ 	.short	0x0af0


	//----- nvinfo : EIATTR_SW_WAR
	.align		4
.L_739:
        /*0c84*/ 	.byte	0x04, 0x36
        /*0c86*/ 	.short	(.L_741 - .L_740)
.L_740:
        /*0c88*/ 	.word	0x00000008
.L_741:


//--------------------- .nv.info._ZN7cutlass13device_kernelIN5flash11enable_sm90INS1_16FlashAttnFwdSm90INS1_25CollectiveMainloopFwdSm90ILi2EN4cute5tupleIJNS5_1CILi1EEES8_S8_EEENS6_IJNS7_ILi128EEESA_NS7_ILi192EEEEEELi192ENS_12float_e4m3_tEfNS_4arch4Sm90ELb0ELb1ELb1ELb1ELb0ELb0ELb0ELb1ELb1ELb1ELb0ELb0EEENS1_21CollectiveEpilogueFwdINS6_IJSA_SB_SA_EEES9_NS_10bfloat16_tESF_Li256ELb1ELb1ELb0ELb1EEENS1_36VarlenDynamicPersistentTileSchedulerILi128ELi128ELi256ELi128ELb0ELb1ELb1ELb1ELb0ELb1EEEEEEEEEvNT_6ParamsE --------------------------
	.section	.nv.info._ZN7cutlass13device_kernelIN5flash11enable_sm90INS1_16FlashAttnFwdSm90INS1_25CollectiveMainloopFwdSm90ILi2EN4cute5tupleIJNS5_1CILi1EEES8_S8_EEENS6_IJNS7_ILi128EEESA_NS7_ILi192EEEEEELi192ENS_12float_e4m3_tEfNS_4arch4Sm90ELb0ELb1ELb1ELb1ELb0ELb0ELb0ELb1ELb1ELb1ELb0ELb0EEENS1_21CollectiveEpilogueFwdINS6_IJSA_SB_SA_EEES9_NS_10bfloat16_tESF_Li256ELb1ELb1ELb0ELb1EEENS1_36VarlenDynamicPersistentTileSchedulerILi128ELi128ELi256ELi128ELb0ELb1ELb1ELb1ELb0ELb1EEEEEEEEEvNT_6ParamsE,"",@"SHT_CUDA_INFO"
	.sectionflags	@""
	.align	4


	//----- nvinfo : EIATTR_CUDA_API_VERSION
	.align		4
        /*0000*/ 	.byte	0x04, 0x37
        /*0002*/ 	.short	(.L_743 - .L_742)
.L_742:
        /*0004*/ 	.word	0x00000082


	//----- nvinfo : EIATTR_KPARAM_INFO
	.align		4
.L_743:
        /*0008*/ 	.byte	0x04, 0x17
        /*000a*/ 	.short	(.L_745 - .L_744)
.L_744:
        /*000c*/ 	.word	0x00000000
        /*0010*/ 	.short	0x0000
        /*0012*/ 	.short	0x0070
        /*0014*/ 	.byte	0x00, 0xf0, 0x01, 0x2a


	//----- nvinfo : EIATTR_SPARSE_MMA_MASK
	.align		4
.L_745:
        /*0018*/ 	.byte	0x03, 0x50
        /*001a*/ 	.short	0x0000


	//----- nvinfo : EIATTR_MAXREG_COUNT
	.align		4
        /*001c*/ 	.byte	0x03, 0x1b
        /*001e*/ 	.short	0x00a8


	//----- nvinfo : EIATTR_NUM_BARRIERS
	.align		4
        /*0020*/ 	.byte	0x02, 0x4c
        /*0022*/ 	.byte	0x10
	.zero		1


	//----- nvinfo : EIATTR_EXTERNS
	.align		4
        /*0024*/ 	.byte	0x04, 0x0f
        /*0026*/ 	.short	(.L_747 - .L_746)


	//   ....[0]....
	.align		4
.L_746:
        /*0028*/ 	.word	index@(__assertfail)


	//----- nvinfo : EIATTR_ANNOTATIONS
	.align		4
.L_747:
        /*002c*/ 	.byte	0x04, 0x55
        /*002e*/ 	.short	(.L_749 - .L_748)


	//   ....[0]....
.L_748:
        /* <DEDUP_REMOVED lines=44> */


	//----- nvinfo : EIATTR_MERCURY_ISA_VERSION
	.align		4
.L_749:
        /*02d8*/ 	.byte	0x03, 0x5f
        /*02da*/ 	.short	0x0101


	//----- nvinfo : EIATTR_UNUSED_LOAD_BYTE_OFFSET
	.align		4
        /*02dc*/ 	.byte	0x04, 0x44
        /*02de*/ 	.short	(.L_751 - .L_750)


	//   ....[0]....
.L_750:
        /*02e0*/ 	.word	0x00000a40
        /*02e4*/ 	.word	0x0000fff0


	//   ....[1]....
        /*02e8*/ 	.word	0x000105a0
        /*02ec*/ 	.word	0x0000fff0


	//----- nvinfo : EIATTR_INT_WARP_WIDE_INSTR_OFFSETS
	.align		4
.L_751:
        /*02f0*/ 	.byte	0x04, 0x31
        /*02f2*/ 	.short	(.L_753 - .L_752)


	//   ....[0]....
.L_752:
        /*02f4*/ 	.word	0x00000130


	//   ....[1]....
        /*02f8*/ 	.word	0x00000170


	//   ....[2]....
        /*02fc*/ 	.word	0x000001e0


	//   ....[3]....
        /*0300*/ 	.word	0x000151b0


	//   ....[4]....
        /*0304*/ 	.word	0x00015210


	//   ....[5]....
        /*0308*/ 	.word	0x000180e0


	//   ....[6]....
        /*030c*/ 	.word	0x00018140


	//----- nvinfo : EIATTR_COOP_GROUP_MASK_REGIDS
	.align		4
.L_753:
        /*0310*/ 	.byte	0x04, 0x29
        /*0312*/ 	.short	(.L_755 - .L_754)


	//   ....[0]....
.L_754:
        /*0314*/ 	.word	0xffffffff


	//   ....[1]....
        /*0318*/ 	.word	0xffffffff


	//   ....[2]....
        /*031c*/ 	.word	0xffffffff


	//   ....[3]....
        /*0320*/ 	.word	0xffffffff


	//   ....[4]....
        /*0324*/ 	.word	0xffffffff


	//   ....[5]....
        /*0328*/ 	.word	0xffffffff


	//   ....[6]....
        /*032c*/ 	.word	0xffffffff


	//   ....[7]....
        /*0330*/ 	.word	0xffffffff


	//   ....[8]....
        /*0334*/ 	.word	0xffffffff


	//   ....[9]....
        /*0338*/ 	.word	0xffffffff


	//   ....[10]....
        /*033c*/ 	.word	0xffffffff


	//   ....[11]....
        /*0340*/ 	.word	0xffffffff


	//   ....[12]....
        /*0344*/ 	.word	0xffffffff


	//   ....[13]....
        /*0348*/ 	.word	0xffffffff


	//   ....[14]....
        /*034c*/ 	.word	0xffffffff


	//   ....[15]....
        /*0350*/ 	.word	0xffffffff


	//   ....[16]....
        /*0354*/ 	.word	0xffffffff


	//   ....[17]....
        /*0358*/ 	.word	0xffffffff


	//   ....[18]....
        /*035c*/ 	.word	0xffffffff


	//   ....[19]....
        /*0360*/ 	.word	0xffffffff


	//   ....[20]....
        /*0364*/ 	.word	0xffffffff


	//   ....[21]....
        /*0368*/ 	.word	0xffffffff


	//   ....[22]....
        /*036c*/ 	.word	0xffffffff


	//   ....[23]....
        /*0370*/ 	.word	0xffffffff


	//   ....[24]....
        /*0374*/ 	.word	0xffffffff


	//   ....[25]....
        /*0378*/ 	.word	0xffffffff


	//   ....[26]....
        /*037c*/ 	.word	0xffffffff


	//   ....[27]....
        /*0380*/ 	.word	0xffffffff


	//   ....[28]....
        /*0384*/ 	.word	0xffffffff


	//   ....[29]....
        /*0388*/ 	.word	0xffffffff


	//   ....[30]....
        /*038c*/ 	.word	0xffffffff


	//   ....[31]....
        /*0390*/ 	.word	0xffffffff


	//   ....[32]....
        /*0394*/ 	.word	0xffffffff


	//   ....[33]....
        /*0398*/ 	.word	0xffffffff


	//   ....[34]....
        /*039c*/ 	.word	0xffffffff


	//   ....[35]....
        /*03a0*/ 	.word	0xffffffff


	//   ....[36]....
        /*03a4*/ 	.word	0xffffffff


	//   ....[37]....
        /*03a8*/ 	.word	0xffffffff


	//   ....[38]....
        /*03ac*/ 	.word	0xffffffff


	//   ....[39]....
        /*03b0*/ 	.word	0xffffffff


	//   ....[40]....
        /*03b4*/ 	.word	0xffffffff


	//   ....[41]....
        /*03b8*/ 	.word	0xffffffff


	//   ....[42]....
        /*03bc*/ 	.word	0xffffffff


	//   ....[43]....
        /*03c0*/ 	.word	0xffffffff


	//   ....[44]....
        /*03c4*/ 	.word	0xffffffff


	//   ....[45]....
        /*03c8*/ 	.word	0xffffffff


	//   ....[46]....
        /*03cc*/ 	.word	0xffffffff


	//   ....[47]....
        /*03d0*/ 	.word	0xffffffff


	//   ....[48]....
        /*03d4*/ 	.word	0xffffffff


	//   ....[49]....
        /*03d8*/ 	.word	0xffffffff


	//   ....[50]....
        /*03dc*/ 	.word	0xffffffff


	//   ....[51]....
        /*03e0*/ 	.word	0xffffffff


	//   ....[52]....
        /*03e4*/ 	.word	0xffffffff


	//   ....[53]....
        /*03e8*/ 	.word	0xffffffff


	//   ....[54]....
        /*03ec*/ 	.word	0xffffffff


	//   ....[55]....
        /*03f0*/ 	.word	0xffffffff


	//   ....[56]....
        /*03f4*/ 	.word	0xffffffff


	//   ....[57]....
        /*03f8*/ 	.word	0xffffffff


	//   ....[58]....
        /*03fc*/ 	.word	0xffffffff


	//   ....[59]....
        /*0400*/ 	.word	0xffffffff


	//   ....[60]....
        /*0404*/ 	.word	0xffffffff


	//   ....[61]....
        /*0408*/ 	.word	0xffffffff


	//   ....[62]....
        /*040c*/ 	.word	0xffffffff


	//   ....[63]....
        /*0410*/ 	.word	0xffffffff


	//   ....[64]....
        /*0414*/ 	.word	0xffffffff


	//   ....[65]....
        /*0418*/ 	.word	0xffffffff


	//   ....[66]....
        /*041c*/ 	.word	0xffffffff


	//   ....[67]....
        /*0420*/ 	.word	0xffffffff


	//   ....[68]....
        /*0424*/ 	.word	0xffffffff


	//   ....[69]....
        /*0428*/ 	.word	0xffffffff


	//   ....[70]....
        /*042c*/ 	.word	0xffffffff


	//   ....[71]....
        /*0430*/ 	.word	0xffffffff


	//   ....[72]....
        /*0434*/ 	.word	0xffffffff


	//   ....[73]....
        /*0438*/ 	.word	0xffffffff


	//   ....[74]....
        /*043c*/ 	.word	0xffffffff


	//   ....[75]....
        /*0440*/ 	.word	0xffffffff


	//   ....[76]....
        /*0444*/ 	.word	0xffffffff


	//   ....[77]....
        /*0448*/ 	.word	0xffffffff


	//   ....[78]....
        /*044c*/ 	.word	0xffffffff


	//   ....[79]....
        /*0450*/ 	.word	0xffffffff


	//   ....[80]....
        /*0454*/ 	.word	0xffffffff


	//   ....[81]....
        /*0458*/ 	.word	0xffffffff


	//   ....[82]....
        /*045c*/ 	.word	0xffffffff


	//   ....[83]....
        /*0460*/ 	.word	0xffffffff


	//   ....[84]....
        /*0464*/ 	.word	0xffffffff


	//   ....[85]....
        /*0468*/ 	.word	0xffffffff


	//   ....[86]....
        /*046c*/ 	.word	0xffffffff


	//   ....[87]....
        /*0470*/ 	.word	0xffffffff


	//   ....[88]....
        /*0474*/ 	.word	0xffffffff


	//   ....[89]....
        /*0478*/ 	.word	0xffffffff


	//   ....[90]....
        /*047c*/ 	.word	0xffffffff


	//   ....[91]....
        /*0480*/ 	.word	0xffffffff


	//   ....[92]....
        /*0484*/ 	.word	0xffffffff


	//   ....[93]....
        /*0488*/ 	.word	0xffffffff


	//   ....[94]....
        /*048c*/ 	.word	0xffffffff


	//   ....[95]....
        /*0490*/ 	.word	0xffffffff


	//   ....[96]....
        /*0494*/ 	.word	0xffffffff


	//   ....[97]....
        /*0498*/ 	.word	0xffffffff


	//   ....[98]....
        /*049c*/ 	.word	0xffffffff


	//   ....[99]....
        /*04a0*/ 	.word	0xffffffff


	//   ....[100]....
        /*04a4*/ 	.word	0xffffffff


	//   ....[101]....
        /*04a8*/ 	.word	0xffffffff


	//   ....[102]....
        /*04ac*/ 	.word	0xffffffff


	//   ....[103]....
        /*04b0*/ 	.word	0xffffffff


	//   ....[104]....
        /*04b4*/ 	.word	0xffffffff


	//   ....[105]....
        /*04b8*/ 	.word	0xffffffff


	//   ....[106]....
        /*04bc*/ 	.word	0xffffffff


	//   ....[107]....
        /*04c0*/ 	.word	0xffffffff


	//   ....[108]....
        /*04c4*/ 	.word	0xffffffff


	//   ....[109]....
        /*04c8*/ 	.word	0xffffffff


	//   ....[110]....
        /*04cc*/ 	.word	0xffffffff


	//   ....[111]....
        /*04d0*/ 	.word	0xffffffff


	//   ....[112]....
        /*04d4*/ 	.word	0xffffffff


	//   ....[113]....
        /*04d8*/ 	.word	0xffffffff


	//   ....[114]....
        /*04dc*/ 	.word	0xffffffff


	//   ....[115]....
        /*04e0*/ 	.word	0xffffffff


	//   ....[116]....
        /*04e4*/ 	.word	0xffffffff


	//   ....[117]....
        /*04e8*/ 	.word	0xffffffff


	//   ....[118]....
        /*04ec*/ 	.word	0xffffffff


	//   ....[119]....
        /*04f0*/ 	.word	0xffffffff


	//   ....[120]....
        /*04f4*/ 	.word	0xffffffff


	//   ....[121]....
        /*04f8*/ 	.word	0xffffffff


	//   ....[122]....
        /*04fc*/ 	.word	0xffffffff


	//   ....[123]....
        /*0500*/ 	.word	0xffffffff


	//   ....[124]....
        /*0504*/ 	.word	0xffffffff


	//   ....[125]....
        /*0508*/ 	.word	0xffffffff


	//   ....[126]....
        /*050c*/ 	.word	0xffffffff


	//   ....[127]....
        /*0510*/ 	.word	0xffffffff


	//   ....[128]....
        /*0514*/ 	.word	0xffffffff


	//   ....[129]....
        /*0518*/ 	.word	0xffffffff


	//   ....[130]....
        /*051c*/ 	.word	0xffffffff


	//   ....[131]....
        /*0520*/ 	.word	0xffffffff


	//   ....[132]....
        /*0524*/ 	.word	0xffffffff


	//   ....[133]....
        /*0528*/ 	.word	0xffffffff


	//   ....[134]....
        /*052c*/ 	.word	0xffffffff


	//   ....[135]....
        /*0530*/ 	.word	0xffffffff


	//   ....[136]....
        /*0534*/ 	.word	0xffffffff


	//   ....[137]....
        /*0538*/ 	.word	0xffffffff


	//   ....[138]....
        /*053c*/ 	.word	0xffffffff


	//   ....[139]....
        /*0540*/ 	.word	0xffffffff


	//   ....[140]....
        /*0544*/ 	.word	0xffffffff


	//   ....[141]....
        /*0548*/ 	.word	0xffffffff


	//   ....[142]....
        /*054c*/ 	.word	0xffffffff


	//   ....[143]....
        /*0550*/ 	.word	0xffffffff


	//   ....[144]....
        /*0554*/ 	.word	0xffffffff


	//   ....[145]....
        /*0558*/ 	.word	0x0500000f


	//   ....[146]....
        /*055c*/ 	.word	0x0500000f


	//   ....[147]....
        /*0560*/ 	.word	0x0500000f


	//   ....[148]....
        /*0564*/ 	.word	0x0500000f


	//   ....[149]....
        /*0568*/ 	.word	0x0500000f


	//   ....[150]....
        /*056c*/ 	.word	0x0500000f


	//   ....[151]....
        /*0570*/ 	.word	0x0500000f


	//   ....[152]....
        /*0574*/ 	.word	0x0500000f


	//   ....[153]....
        /*0578*/ 	.word	0x0500000f


	//   ....[154]....
        /*057c*/ 	.word	0x0500000f


	//----- nvinfo : EIATTR_COOP_GROUP_INSTR_OFFSETS
	.align		4
.L_755:
        /*0580*/ 	.byte	0x04, 0x28
        /*0582*/ 	.short	(.L_757 - .L_756)


	//   ....[0]....
.L_756:
        /*0584*/ 	.word	0x00000070


	//   ....[1]....
        /*0588*/ 	.word	0x00000140


	//   ....[2]....
        /*058c*/ 	.word	0x00000190


	//   ....[3]....
        /*0590*/ 	.word	0x000003c0


	//   ....[4]....
        /*0594*/ 	.word	0x00000520


	//   ....[5]....
        /*0598*/ 	.word	0x00000640


	//   ....[6]....
        /*059c*/ 	.word	0x000007a0


	//   ....[7]....
        /*05a0*/ 	.word	0x00001a80


	//   ....[8]....
        /*05a4*/ 	.word	0x000023f0


	//   ....[9]....
        /*05a8*/ 	.word	0x000038e0


	//   ....[10]....
        /*05ac*/ 	.word	0x00004220


	//   ....[11]....
        /*05b0*/ 	.word	0x000042d0


	//   ....[12]....
        /*05b4*/ 	.word	0x00004a80


	//   ....[13]....
        /*05b8*/ 	.word	0x00004ae0


	//   ....[14]....
        /*05bc*/ 	.word	0x00006940


	//   ....[15]....
        /*05c0*/ 	.word	0x00006ba0


	//   ....[16]....
        /*05c4*/ 	.word	0x00007670


	//   ....[17]....
        /*05c8*/ 	.word	0x000076b0


	//   ....[18]....
        /*05cc*/ 	.word	0x00008130


	//   ....[19]....
        /*05d0*/ 	.word	0x000081d0


	//   ....[20]....
        /*05d4*/ 	.word	0x0000a890


	//   ....[21]....
        /*05d8*/ 	.word	0x0000a8b0


	//   ....[22]....
        /*05dc*/ 	.word	0x0000a8e0


	//   ....[23]....
        /*05e0*/ 	.word	0x0000a900


	//   ....[24]....
        /*05e4*/ 	.word	0x0000ce00


	//   ....[25]....
        /*05e8*/ 	.word	0x0000d0b0


	//   ....[26]....
        /*05ec*/ 	.word	0x0000dbb0


	//   ....[27]....
        /*05f0*/ 	.word	0x0000dbd0


	//   ....[28]....
        /*05f4*/ 	.word	0x0000e650


	//   ....[29]....
        /*05f8*/ 	.word	0x0000e6b0


	//   ....[30]....
        /*05fc*/ 	.word	0x0000fc50


	//   ....[31]....
        /*0600*/ 	.word	0x0000fc60


	//   ....[32]....
        /*0604*/ 	.word	0x0000fc90


	//   ....[33]....
        /*0608*/ 	.word	0x0000fca0


	//   ....[34]....
        /*060c*/ 	.word	0x00011110


	//   ....[35]....
        /*0610*/ 	.word	0x00011140


	//   ....[36]....
        /*0614*/ 	.word	0x00011170


	//   ....[37]....
        /*0618*/ 	.word	0x000111a0


	//   ....[38]....
        /*061c*/ 	.word	0x000111d0


	//   ....[39]....
        /*0620*/ 	.word	0x000111f0


	//   ....[40]....
        /*0624*/ 	.word	0x00011200


	//   ....[41]....
        /*0628*/ 	.word	0x00011210


	//   ....[42]....
        /*062c*/ 	.word	0x00011220


	//   ....[43]....
        /*0630*/ 	.word	0x00011230


	//   ....[44]....
        /*0634*/ 	.word	0x00011240


	//   ....[45]....
        /*0638*/ 	.word	0x00011270


	//   ....[46]....
        /*063c*/ 	.word	0x000112a0


	//   ....[47]....
        /*0640*/ 	.word	0x000112d0


	//   ....[48]....
        /*0644*/ 	.word	0x00011300


	//   ....[49]....
        /*0648*/ 	.word	0x00011310


	//   ....[50]....
        /*064c*/ 	.word	0x00011320


	//   ....[51]....
        /*0650*/ 	.word	0x00011350


	//   ....[52]....
        /*0654*/ 	.word	0x00011380


	//   ....[53]....
        /*0658*/ 	.word	0x00011390


	//   ....[54]....
        /*065c*/ 	.word	0x000113a0


	//   ....[55]....
        /*0660*/ 	.word	0x000113d0


	//   ....[56]....
        /*0664*/ 	.word	0x00011400


	//   ....[57]....
        /*0668*/ 	.word	0x00011410


	//   ....[58]....
        /*066c*/ 	.word	0x00011470


	//   ....[59]....
        /*0670*/ 	.word	0x00011480


	//   ....[60]....
        /*0674*/ 	.word	0x00011490


	//   ....[61]....
        /*0678*/ 	.word	0x000114b0


	//   ....[62]....
        /*067c*/ 	.word	0x000114e0


	//   ....[63]....
        /*0680*/ 	.word	0x000114f0


	//   ....[64]....
        /*0684*/ 	.word	0x00011500


	//   ....[65]....
        /*0688*/ 	.word	0x00011510


	//   ....[66]....
        /*068c*/ 	.word	0x00011520


	//   ....[67]....
        /*0690*/ 	.word	0x00011530


	//   ....[68]....
        /*0694*/ 	.word	0x00011550


	//   ....[69]....
        /*0698*/ 	.word	0x00011560


	//   ....[70]....
        /*069c*/ 	.word	0x00011570


	//   ....[71]....
        /*06a0*/ 	.word	0x00011580


	//   ....[72]....
        /*06a4*/ 	.word	0x00011590


	//   ....[73]....
        /*06a8*/ 	.word	0x000115c0


	//   ....[74]....
        /*06ac*/ 	.word	0x000115d0


	//   ....[75]....
        /*06b0*/ 	.word	0x000115e0


	//   ....[76]....
        /*06b4*/ 	.word	0x000115f0


	//   ....[77]....
        /*06b8*/ 	.word	0x00011620


	//   ....[78]....
        /*06bc*/ 	.word	0x00011650


	//   ....[79]....
        /*06c0*/ 	.word	0x00011660


	//   ....[80]....
        /*06c4*/ 	.word	0x00011690


	//   ....[81]....
        /*06c8*/ 	.word	0x000116a0


	//   ....[82]....
        /*06cc*/ 	.word	0x00011d30


	//   ....[83]....
        /*06d0*/ 	.word	0x00011d60


	//   ....[84]....
        /*06d4*/ 	.word	0x00011d90


	//   ....[85]....
        /*06d8*/ 	.word	0x00011dc0


	//   ....[86]....
        /*06dc*/ 	.word	0x000124f0


	//   ....[87]....
        /*06e0*/ 	.word	0x00012530


	//   ....[88]....
        /*06e4*/ 	.word	0x00012630


	//   ....[89]....
        /*06e8*/ 	.word	0x00012650


	//   ....[90]....
        /*06ec*/ 	.word	0x00012750


	//   ....[91]....
        /*06f0*/ 	.word	0x00012770


	//   ....[92]....
        /*06f4*/ 	.word	0x00012880


	//   ....[93]....
        /*06f8*/ 	.word	0x000128a0


	//   ....[94]....
        /*06fc*/ 	.word	0x000131b0


	//   ....[95]....
        /*0700*/ 	.word	0x000131d0


	//   ....[96]....
        /*0704*/ 	.word	0x000132d0


	//   ....[97]....
        /*0708*/ 	.word	0x000132f0


	//   ....[98]....
        /*070c*/ 	.word	0x000133f0


	//   ....[99]....
        /*0710*/ 	.word	0x00013410


	//   ....[100]....
        /*0714*/ 	.word	0x00013520


	//   ....[101]....
        /*0718*/ 	.word	0x00013540


	//   ....[102]....
        /*071c*/ 	.word	0x000136e0


	//   ....[103]....
        /*0720*/ 	.word	0x000138d0


	//   ....[104]....
        /*0724*/ 	.word	0x00013900


	//   ....[105]....
        /*0728*/ 	.word	0x00013930


	//   ....[106]....
        /*072c*/ 	.word	0x00013970


	//   ....[107]....
        /*0730*/ 	.word	0x000139a0


	//   ....[108]....
        /*0734*/ 	.word	0x000139e0


	//   ....[109]....
        /*0738*/ 	.word	0x00013b70


	//   ....[110]....
        /*073c*/ 	.word	0x00013ba0


	//   ....[111]....
        /*0740*/ 	.word	0x00013bd0


	//   ....[112]....
        /*0744*/ 	.word	0x00013c00


	//   ....[113]....
        /*0748*/ 	.word	0x00013c30


	//   ....[114]....
        /*074c*/ 	.word	0x00013c70


	//   ....[115]....
        /*0750*/ 	.word	0x00013d10


	//   ....[116]....
        /*0754*/ 	.word	0x00013da0


	//   ....[117]....
        /*0758*/ 	.word	0x00013e50


	//   ....[118]....
        /*075c*/ 	.word	0x00015960


	//   ....[119]....
        /*0760*/ 	.word	0x00016750


	//   ....[120]....
        /*0764*/ 	.word	0x00016770


	//   ....[121]....
        /*0768*/ 	.word	0x00016830


	//   ....[122]....
        /*076c*/ 	.word	0x00016870


	//   ....[123]....
        /*0770*/ 	.word	0x00016910


	//   ....[124]....
        /*0774*/ 	.word	0x00016920


	//   ....[125]....
        /*0778*/ 	.word	0x00016970


	//   ....[126]....
        /*077c*/ 	.word	0x000169b0


	//   ....[127]....
        /*0780*/ 	.word	0x00018d60


	//   ....[128]....
        /*0784*/ 	.word	0x00018d70


	//   ....[129]....
        /*0788*/ 	.word	0x00018d80


	//   ....[130]....
        /*078c*/ 	.word	0x00018db0


	//   ....[131]....
        /*0790*/ 	.word	0x00018de0


	//   ....[132]....
        /*0794*/ 	.word	0x00018e10


	//   ....[133]....
        /*0798*/ 	.word	0x00018e40


	//   ....[134]....
        /*079c*/ 	.word	0x00018e70


	//   ....[135]....
        /*07a0*/ 	.word	0x00018fb0


	//   ....[136]....
        /*07a4*/ 	.word	0x00018ff0


	//   ....[137]....
        /*07a8*/ 	.word	0x00019020


	//   ....[138]....
        /*07ac*/ 	.word	0x00019050


	//   ....[139]....
        /*07b0*/ 	.word	0x00019080


	//   ....[140]....
        /*07b4*/ 	.word	0x000190b0


	//   ....[141]....
        /*07b8*/ 	.word	0x00019140


	//   ....[142]....
        /*07bc*/ 	.word	0x000191e0


	//   ....[143]....
        /*07c0*/ 	.word	0x00019240


	//   ....[144]....
        /*07c4*/ 	.word	0x000198f0


	//   ....[145]....
        /*07c8*/ 	.word	0x00019fb0


	//   ....[146]....
        /*07cc*/ 	.word	0x0001a1a0


	//   ....[147]....
        /*07d0*/ 	.word	0x0001a210


	//   ....[148]....
        /*07d4*/ 	.word	0x0001a270


	//   ....[149]....
        /*07d8*/ 	.word	0x0001a380


	//   ....[150]....
        /*07dc*/ 	.word	0x0001a3e0


	//   ....[151]....
        /*07e0*/ 	.word	0x0001a4f0


	//   ....[152]....
        /*07e4*/ 	.word	0x0001a550


	//   ....[153]....
        /*07e8*/ 	.word	0x0001a630


	//   ....[154]....
        /*07ec*/ 	.word	0x0001a9c0


	//----- nvinfo : EIATTR_REG_RECONFIG
	.align		4
.L_757:
        /*07f0*/ 	.byte	0x01, 0x54
	.zero		2


	//----- nvinfo : EIATTR_SYSCALL_OFFSETS
	.align		4
        /*07f4*/ 	.byte	0x04, 0x46
        /*07f6*/ 	.short	(.L_759 - .L_758)


	//   ....[0]....
.L_758:
        /*07f8*/ 	.word	0x00001c60


	//   ....[1]....
        /*07fc*/ 	.word	0x000153b0


	//   ....[2]....
        /*0800*/ 	.word	0x00015540


	//   ....[3]....
        /*0804*/ 	.word	0x00015690


	//   ....[4]....
        /*0808*/ 	.word	0x000157d0


	//   ....[5]....
        /*080c*/ 	.word	0x000162d0


	//----- nvinfo : EIATTR_MBARRIER_INSTR_OFFSETS
	.align		4
.L_759:
        /*0810*/ 	.byte	0x04, 0x39
        /*0812*/ 	.short	(.L_761 - .L_760)


	//   ....[0]....
.L_760:
        /*0814*/ 	.word	0x00000270
        /*0818*/ 	.word	0x000000ff
        /*081c*/ 	.word	0x0002a800
        /*0820*/ 	.short	0x0100
        /*0822*/ 	.byte	0x08
	.zero		1


	//   ....[1]....
        /*0824*/ 	.word	0x00000280
        /*0828*/ 	.word	0x000000ff
        /*082c*/ 	.word	0x0002a820
        /*0830*/ 	.short	0x0100
        /*0832*/ 	.byte	0x08
	.zero		1


	//   ....[2]....
        /*0834*/ 	.word	0x00000370
        /*0838*/ 	.word	0x000000ff
        /*083c*/ 	.word	0x0002a830
        /*0840*/ 	.short	0x0100
        /*0842*/ 	.byte	0x08
	.zero		1


	//   ....[3]....
        /*0844*/ 	.word	0x00000380
        /*0848*/ 	.word	0x000000ff
        /*084c*/ 	.word	0x0002a840
        /*0850*/ 	.short	0x0100
        /*0852*/ 	.byte	0x08
	.zero		1


	//   ....[4]....
        /*0854*/ 	.word	0x00000390
        /*0858*/ 	.word	0x000000ff
        /*085c*/ 	.word	0x0002a838
        /*0860*/ 	.short	0x0100
        /*0862*/ 	.byte	0x08
	.zero		1


	//   ....[5]....
        /*0864*/ 	.word	0x000003a0
        /*0868*/ 	.word	0x000000ff
        /*086c*/ 	.word	0x0002a848
        /*0870*/ 	.short	0x0100
        /*0872*/ 	.byte	0x08
	.zero		1


	//   ....[6]....
        /*0874*/ 	.word	0x000004d0
        /*0878*/ 	.word	0x000000ff
        /*087c*/ 	.word	0x0002a850
        /*0880*/ 	.short	0x0100
        /*0882*/ 	.byte	0x08
	.zero		1


	//   ....[7]....
        /*0884*/ 	.word	0x000004e0
        /*0888*/ 	.word	0x000000ff
        /*088c*/ 	.word	0x0002a860
        /*0890*/ 	.short	0x0100
        /*0892*/ 	.byte	0x08
	.zero		1


	//   ....[8]....
        /*0894*/ 	.word	0x000004f0
        /*0898*/ 	.word	0x000000ff
        /*089c*/ 	.word	0x0002a858
        /*08a0*/ 	.short	0x0100
        /*08a2*/ 	.byte	0x08
	.zero		1


	//   ....[9]....
        /*08a4*/ 	.word	0x00000500
        /*08a8*/ 	.word	0x000000ff
        /*08ac*/ 	.word	0x0002a868
        /*08b0*/ 	.short	0x0100
        /*08b2*/ 	.byte	0x08
	.zero		1


	//   ....[10]....
        /*08b4*/ 	.word	0x000005f0
        /*08b8*/ 	.word	0x000000ff
        /*08bc*/ 	.word	0x0002a870
        /*08c0*/ 	.short	0x0100
        /*08c2*/ 	.byte	0x06
	.zero		1


	//   ....[11]....
        /*08c4*/ 	.word	0x00000600
        /*08c8*/ 	.word	0x000000ff
        /*08cc*/ 	.word	0x0002a880
        /*08d0*/ 	.short	0x0100
        /*08d2*/ 	.byte	0x06
	.zero		1


	//   ....[12]....
        /*08d4*/ 	.word	0x00000610
        /*08d8*/ 	.word	0x000000ff
        /*08dc*/ 	.word	0x0002a878
        /*08e0*/ 	.short	0x0100
        /*08e2*/ 	.byte	0x06
	.zero		1


	//   ....[13]....
        /*08e4*/ 	.word	0x00000620
        /*08e8*/ 	.word	0x000000ff
        /*08ec*/ 	.word	0x0002a888
        /*08f0*/ 	.short	0x0100
        /*08f2*/ 	.byte	0x06
	.zero		1


	//   ....[14]....
        /*08f4*/ 	.word	0x00000750
        /*08f8*/ 	.word	0x000000ff
        /*08fc*/ 	.word	0x0002a890
        /*0900*/ 	.short	0x0100
        /*0902*/ 	.byte	0x08
	.zero		1


	//   ....[15]....
        /*0904*/ 	.word	0x00000760
        /*0908*/ 	.word	0x000000ff
        /*090c*/ 	.word	0x0002a8a0
        /*0910*/ 	.short	0x0100
        /*0912*/ 	.byte	0x08
	.zero		1


	//   ....[16]....
        /*0914*/ 	.word	0x00000770
        /*0918*/ 	.word	0x000000ff
        /*091c*/ 	.word	0x0002a898
        /*0920*/ 	.short	0x0100
        /*0922*/ 	.byte	0x08
	.zero		1


	//   ....[17]....
        /*0924*/ 	.word	0x00000780
        /*0928*/ 	.word	0x000000ff
        /*092c*/ 	.word	0x0002a8a8
        /*0930*/ 	.short	0x0100
        /*0932*/ 	.byte	0x08
	.zero		1


	//   ....[18]....
        /*0934*/ 	.word	0x000008b0
        /*0938*/ 	.word	0x000000ff
        /*093c*/ 	.word	0x0002a8b0
        /*0940*/ 	.short	0x0100
        /*0942*/ 	.byte	0x08
	.zero		1


	//   ....[19]....
        /*0944*/ 	.word	0x000008c0
        /*0948*/ 	.word	0x000000ff
        /*094c*/ 	.word	0x0002a8c0
        /*0950*/ 	.short	0x0100
        /*0952*/ 	.byte	0x08
	.zero		1


	//   ....[20]....
        /*0954*/ 	.word	0x000008d0
        /*0958*/ 	.word	0x000000ff
        /*095c*/ 	.word	0x0002a8b8
        /*0960*/ 	.short	0x0100
        /*0962*/ 	.byte	0x08
	.zero		1


	//   ....[21]....
        /*0964*/ 	.word	0x000008e0
        /*0968*/ 	.word	0x000000ff
        /*096c*/ 	.word	0x0002a8c8
        /*0970*/ 	.short	0x0100
        /*0972*/ 	.byte	0x08
	.zero		1


	//   ....[22]....
        /*0974*/ 	.word	0x00001fb0
        /*0978*/ 	.word	0x000000ff
        /*097c*/ 	.word	0x0002a800
        /*0980*/ 	.short	0x010a
        /*0982*/ 	.byte	0x24
	.zero		1


	//   ....[23]....
        /*0984*/ 	.word	0x00002050
        /*0988*/ 	.word	0x00000007
        /*098c*/ 	.word	0x0002a830
        /*0990*/ 	.short	0x010a
        /*0992*/ 	.byte	0x3f
	.zero		1


	//   ....[24]....
        /*0994*/ 	.word	0x000020b0
        /*0998*/ 	.word	0x00000007
        /*099c*/ 	.word	0x0002a830
        /*09a0*/ 	.short	0x010a
        /*09a2*/ 	.byte	0x3f
	.zero		1


	//   ....[25]....
        /*09a4*/ 	.word	0x00002600
        /*09a8*/ 	.word	0x00000003
        /*09ac*/ 	.word	0x00000000
        /*09b0*/ 	.short	0x0101
        /*09b2*/ 	.byte	0x3f
	.zero		1


	//   ....[26]....
        /*09b4*/ 	.word	0x00005b90
        /*09b8*/ 	.word	0x000000ff
        /*09bc*/ 	.word	0x0002a830
        /*09c0*/ 	.short	0x010a
        /*09c2*/ 	.byte	0x06
	.zero		1


	//   ....[27]....
        /*09c4*/ 	.word	0x00005bd0
        /*09c8*/ 	.word	0x000000ff
        /*09cc*/ 	.word	0x0002a830
        /*09d0*/ 	.short	0x010a
        /*09d2*/ 	.byte	0x06
	.zero		1


	//   ....[28]....
        /*09d4*/ 	.word	0x00005e70
        /*09d8*/ 	.word	0x000000ff
        /*09dc*/ 	.word	0x0002a850
        /*09e0*/ 	.short	0x010a
        /*09e2*/ 	.byte	0x06
	.zero		1


	//   ....[29]....
        /*09e4*/ 	.word	0x00005eb0
        /*09e8*/ 	.word	0x000000ff
        /*09ec*/ 	.word	0x0002a850
        /*09f0*/ 	.short	0x010a
        /*09f2*/ 	.byte	0x06
	.zero		1


	//   ....[30]....
        /*09f4*/ 	.word	0x00006a00
        /*09f8*/ 	.word	0x00000079
        /*09fc*/ 	.word	0x00000000
        /*0a00*/ 	.short	0x0101
        /*0a02*/ 	.byte	0x3f
	.zero		1


	//   ....[31]....
        /*0a04*/ 	.word	0x00008c30
        /*0a08*/ 	.word	0x000000ff
        /*0a0c*/ 	.word	0x00000000
        /*0a10*/ 	.short	0x0101
        /*0a12*/ 	.byte	0x06
	.zero		1


	//   ....[32]....
        /*0a14*/ 	.word	0x000097a0
        /*0a18*/ 	.word	0x000000ff
        /*0a1c*/ 	.word	0x0002a830
        /*0a20*/ 	.short	0x010a
        /*0a22*/ 	.byte	0x06
	.zero		1


	//   ....[33]....
        /*0a24*/ 	.word	0x000097e0
        /*0a28*/ 	.word	0x000000ff
        /*0a2c*/ 	.word	0x0002a830
        /*0a30*/ 	.short	0x010a
        /*0a32*/ 	.byte	0x06
	.zero		1


	//   ....[34]....
        /*0a34*/ 	.word	0x00009ab0
        /*0a38*/ 	.word	0x000000ff
        /*0a3c*/ 	.word	0x0002a850
        /*0a40*/ 	.short	0x010a
        /*0a42*/ 	.byte	0x06
	.zero		1


	//   ....[35]....
        /*0a44*/ 	.word	0x00009af0
        /*0a48*/ 	.word	0x000000ff
        /*0a4c*/ 	.word	0x0002a850
        /*0a50*/ 	.short	0x010a
        /*0a52*/ 	.byte	0x06
	.zero		1


	//   ....[36]....
        /*0a54*/ 	.word	0x0000b490
        /*0a58*/ 	.word	0x00000003
        /*0a5c*/ 	.word	0x00000000
        /*0a60*/ 	.short	0x0101
        /*0a62*/ 	.byte	0x3f
	.zero		1


	//   ....[37]....
        /*0a64*/ 	.word	0x0000b7a0
        /*0a68*/ 	.word	0x000000ff
        /*0a6c*/ 	.word	0x00000000
        /*0a70*/ 	.short	0x0101
        /*0a72*/ 	.byte	0x06
	.zero		1


	//   ....[38]....
        /*0a74*/ 	.word	0x0000c090
        /*0a78*/ 	.word	0x000000ff
        /*0a7c*/ 	.word	0x0002a830
        /*0a80*/ 	.short	0x010a
        /*0a82*/ 	.byte	0x06
	.zero		1


	//   ....[39]....
        /*0a84*/ 	.word	0x0000c0d0
        /*0a88*/ 	.word	0x000000ff
        /*0a8c*/ 	.word	0x0002a830
        /*0a90*/ 	.short	0x010a
        /*0a92*/ 	.byte	0x06
	.zero		1


	//   ....[40]....
        /*0a94*/ 	.word	0x0000c3a0
        /*0a98*/ 	.word	0x000000ff
        /*0a9c*/ 	.word	0x0002a850
        /*0aa0*/ 	.short	0x010a
        /*0aa2*/ 	.byte	0x06
	.zero		1


	//   ....[41]....
        /*0aa4*/ 	.word	0x0000c3e0
        /*0aa8*/ 	.word	0x000000ff
        /*0aac*/ 	.word	0x0002a850
        /*0ab0*/ 	.short	0x010a
        /*0ab2*/ 	.byte	0x06
	.zero		1


	//   ....[42]....
        /*0ab4*/ 	.word	0x0000ceb0
        /*0ab8*/ 	.word	0x00000078
        /*0abc*/ 	.word	0x00000000
        /*0ac0*/ 	.short	0x0101
        /*0ac2*/ 	.byte	0x3f
	.zero		1


	//   ....[43]....
        /*0ac4*/ 	.word	0x0000f130
        /*0ac8*/ 	.word	0x000000ff
        /*0acc*/ 	.word	0x00000000
        /*0ad0*/ 	.short	0x0101
        /*0ad2*/ 	.byte	0x06
	.zero		1


	//   ....[44]....
        /*0ad4*/ 	.word	0x0000f920
        /*0ad8*/ 	.word	0x000000ff
        /*0adc*/ 	.word	0x0002a850
        /*0ae0*/ 	.short	0x010a
        /*0ae2*/ 	.byte	0x09
	.zero		1


	//   ....[45]....
        /*0ae4*/ 	.word	0x0000f960
        /*0ae8*/ 	.word	0x000000ff
        /*0aec*/ 	.word	0x0002a850
        /*0af0*/ 	.short	0x010a
        /*0af2*/ 	.byte	0x09
	.zero		1


	//   ....[46]....
        /*0af4*/ 	.word	0x00010030
        /*0af8*/ 	.word	0x000000ff
        /*0afc*/ 	.word	0x00000000
        /*0b00*/ 	.short	0x0101
        /*0b02*/ 	.byte	0x04
	.zero		1


	//   ....[47]....
        /*0b04*/ 	.word	0x00012520
        /*0b08*/ 	.word	0x00000003
        /*0b0c*/ 	.word	0x00000000
        /*0b10*/ 	.short	0x0101
        /*0b12*/ 	.byte	0x3f
	.zero		1


	//   ....[48]....
        /*0b14*/ 	.word	0x00015bf0
        /*0b18*/ 	.word	0x00000003
        /*0b1c*/ 	.word	0x0002a880
        /*0b20*/ 	.short	0x010a
        /*0b22*/ 	.byte	0x3f
	.zero		1


	//   ....[49]....
        /*0b24*/ 	.word	0x00015e70
        /*0b28*/ 	.word	0x00000003
        /*0b2c*/ 	.word	0x0002a840
        /*0b30*/ 	.short	0x010a
        /*0b32*/ 	.byte	0x3f
	.zero		1


	//   ....[50]....
        /*0b34*/ 	.word	0x00016a90
        /*0b38*/ 	.word	0x00000011
        /*0b3c*/ 	.word	0x0002a800
        /*0b40*/ 	.short	0x0107
        /*0b42*/ 	.byte	0x3f
	.zero		1


	//   ....[51]....
        /*0b44*/ 	.word	0x00016b90
        /*0b48*/ 	.word	0x00000011
        /*0b4c*/ 	.word	0x0002a800
        /*0b50*/ 	.short	0x0101
        /*0b52*/ 	.byte	0x3f
	.zero		1


	//   ....[52]....
        /*0b54*/ 	.word	0x00016bb0
        /*0b58*/ 	.word	0x00000011
        /*0b5c*/ 	.word	0x0002a820
        /*0b60*/ 	.short	0x010a
        /*0b62*/ 	.byte	0x3f
	.zero		1


	//   ....[53]....
        /*0b64*/ 	.word	0x00016ed0
        /*0b68*/ 	.word	0x00000006
        /*0b6c*/ 	.word	0x0002a880
        /*0b70*/ 	.short	0x010a
        /*0b72*/ 	.byte	0x3f
	.zero		1


	//   ....[54]....
        /*0b74*/ 	.word	0x00017330
        /*0b78*/ 	.word	0x00000006
        /*0b7c*/ 	.word	0x0002a840
        /*0b80*/ 	.short	0x010a
        /*0b82*/ 	.byte	0x3f
	.zero		1


	//   ....[55]....
        /*0b84*/ 	.word	0x000177e0
        /*0b88*/ 	.word	0x0000000c
        /*0b8c*/ 	.word	0x0002a870
        /*0b90*/ 	.short	0x010a
        /*0b92*/ 	.byte	0x3f
	.zero		1


	//   ....[56]....
        /*0b94*/ 	.word	0x00017850
        /*0b98*/ 	.word	0x0000000c
        /*0b9c*/ 	.word	0x0002a860
        /*0ba0*/ 	.short	0x010a
        /*0ba2*/ 	.byte	0x3f
	.zero		1


	//   ....[57]....
        /*0ba4*/ 	.word	0x00017fb0
        /*0ba8*/ 	.word	0x0000000c
        /*0bac*/ 	.word	0x0002a850
        /*0bb0*/ 	.short	0x0101
        /*0bb2*/ 	.byte	0x3f
	.zero		1


	//   ....[58]....
        /*0bb4*/ 	.word	0x00018030
        /*0bb8*/ 	.word	0x0000000c
        /*0bbc*/ 	.word	0x00000000
        /*0bc0*/ 	.short	0x0101
        /*0bc2*/ 	.byte	0x3f
	.zero		1


	//   ....[59]....
        /*0bc4*/ 	.word	0x00018270
        /*0bc8*/ 	.word	0x00000002
        /*0bcc*/ 	.word	0x0002a870
        /*0bd0*/ 	.short	0x010a
        /*0bd2*/ 	.byte	0x3f
	.zero		1


	//   ....[60]....
        /*0bd4*/ 	.word	0x000182e0
        /*0bd8*/ 	.word	0x00000002
        /*0bdc*/ 	.word	0x0002a860
        /*0be0*/ 	.short	0x010a
        /*0be2*/ 	.byte	0x3f
	.zero		1


	//   ....[61]....
        /*0be4*/ 	.word	0x00018a60
        /*0be8*/ 	.word	0x00000002
        /*0bec*/ 	.word	0x0002a850
        /*0bf0*/ 	.short	0x0101
        /*0bf2*/ 	.byte	0x3f
	.zero		1


	//   ....[62]....
        /*0bf4*/ 	.word	0x00018ab0
        /*0bf8*/ 	.word	0x00000002
        /*0bfc*/ 	.word	0x00000000
        /*0c00*/ 	.short	0x0101
        /*0c02*/ 	.byte	0x3f
	.zero		1


	//   ....[63]....
        /*0c04*/ 	.word	0x00019870
        /*0c08*/ 	.word	0x00000000
        /*0c0c*/ 	.word	0x0002a820
        /*0c10*/ 	.short	0x010a
        /*0c12*/ 	.byte	0x3f
	.zero		1


	//   ....[64]....
        /*0c14*/ 	.word	0x00019a30
        /*0c18*/ 	.word	0x00000006
        /*0c1c*/ 	.word	0x00000000
        /*0c20*/ 	.short	0x010a
        /*0c22*/ 	.byte	0x3f
	.zero		1


	//   ....[65]....
        /*0c24*/ 	.word	0x00019aa0
        /*0c28*/ 	.word	0x00000007
        /*0c2c*/ 	.word	0x00000000
        /*0c30*/ 	.short	0x010a
        /*0c32*/ 	.byte	0x3f
	.zero		1


	//   ....[66]....
        /*0c34*/ 	.word	0x00019b00
        /*0c38*/ 	.word	0x00000004
        /*0c3c*/ 	.word	0x0002a860
        /*0c40*/ 	.short	0x010a
        /*0c42*/ 	.byte	0x3f
	.zero		1


	//   ....[67]....
        /*0c44*/ 	.word	0x00019b50
        /*0c48*/ 	.word	0x00000003
        /*0c4c*/ 	.word	0x0002a860
        /*0c50*/ 	.short	0x010a
        /*0c52*/ 	.byte	0x3f
	.zero		1


	//   ....[68]....
        /*0c54*/ 	.word	0x00019b90
        /*0c58*/ 	.word	0x00000004
        /*0c5c*/ 	.word	0x0002a880
        /*0c60*/ 	.short	0x010a
        /*0c62*/ 	.byte	0x3f
	.zero		1


	//   ....[69]....
        /*0c64*/ 	.word	0x00019bb0
        /*0c68*/ 	.word	0x00000003
        /*0c6c*/ 	.word	0x0002a880
        /*0c70*/ 	.short	0x010a
        /*0c72*/ 	.byte	0x3f
	.zero		1


	//   ....[70]....
        /*0c74*/ 	.word	0x00019c20
        /*0c78*/ 	.word	0x00000003
        /*0c7c*/ 	.word	0x0002a800
        /*0c80*/ 	.short	0x010a
        /*0c82*/ 	.byte	0x3f
	.zero		1


	//   ....[71]....
        /*0c84*/ 	.word	0x00019c70
        /*0c88*/ 	.word	0x00000007
        /*0c8c*/ 	.word	0x0002a830
        /*0c90*/ 	.short	0x010a
        /*0c92*/ 	.byte	0x3f
	.zero		1


	//   ....[72]....
        /*0c94*/ 	.word	0x00019cd0
        /*0c98*/ 	.word	0x00000008
        /*0c9c*/ 	.word	0x0002a830
        /*0ca0*/ 	.short	0x010a
        /*0ca2*/ 	.byte	0x3f
	.zero		1


	//   ....[73]....
        /*0ca4*/ 	.word	0x00019d30
        /*0ca8*/ 	.word	0x00000008
        /*0cac*/ 	.word	0x0002a850
        /*0cb0*/ 	.short	0x010a
        /*0cb2*/ 	.byte	0x3f
	.zero		1


	//   ....[74]....
        /*0cb4*/ 	.word	0x00019d90
        /*0cb8*/ 	.word	0x00000006
        /*0cbc*/ 	.word	0x0002a830
        /*0cc0*/ 	.short	0x010a
        /*0cc2*/ 	.byte	0x3f
	.zero		1


	//   ....[75]....
        /*0cc4*/ 	.word	0x00019df0
        /*0cc8*/ 	.word	0x00000006
        /*0ccc*/ 	.word	0x0002a850
        /*0cd0*/ 	.short	0x010a
        /*0cd2*/ 	.byte	0x3f
	.zero		1


	//   ....[76]....
        /*0cd4*/ 	.word	0x00019e50
        /*0cd8*/ 	.word	0x00000006
        /*0cdc*/ 	.word	0x0002a830
        /*0ce0*/ 	.short	0x010a
        /*0ce2*/ 	.byte	0x3f
	.zero		1


	//   ....[77]....
        /*0ce4*/ 	.word	0x00019eb0
        /*0ce8*/ 	.word	0x00000006
        /*0cec*/ 	.word	0x0002a850
        /*0cf0*/ 	.short	0x010a
        /*0cf2*/ 	.byte	0x3f
	.zero		1


	//   ....[78]....
        /*0cf4*/ 	.word	0x00019f10
        /*0cf8*/ 	.word	0x00000007
        /*0cfc*/ 	.word	0x0002a850
        /*0d00*/ 	.short	0x010a
        /*0d02*/ 	.byte	0x3f
	.zero		1


	//   ....[79]....
        /*0d04*/ 	.word	0x0001a060
        /*0d08*/ 	.word	0x00000003
        /*0d0c*/ 	.word	0x0002a880
        /*0d10*/ 	.short	0x010a
        /*0d12*/ 	.byte	0x3f
	.zero		1


	//   ....[80]....
        /*0d14*/ 	.word	0x0001a0b0
        /*0d18*/ 	.word	0x00000003
        /*0d1c*/ 	.word	0x0002a840
        /*0d20*/ 	.short	0x010a
        /*0d22*/ 	.byte	0x3f
	.zero		1


	//   ....[81]....
        /*0d24*/ 	.word	0x0001a6b0
        /*0d28*/ 	.word	0x00000011
        /*0d2c*/ 	.word	0x0002a820
        /*0d30*/ 	.short	0x010a
        /*0d32*/ 	.byte	0x3f
	.zero		1


	//   ....[82]....
        /*0d34*/ 	.word	0x0001a700
        /*0d38*/ 	.word	0x00000006
        /*0d3c*/ 	.word	0x0002a880
        /*0d40*/ 	.short	0x010a
        /*0d42*/ 	.byte	0x3f
	.zero		1


	//   ....[83]....
        /*0d44*/ 	.word	0x0001a750
        /*0d48*/ 	.word	0x00000006
        /*0d4c*/ 	.word	0x0002a840
        /*0d50*/ 	.short	0x010a
        /*0d52*/ 	.byte	0x3f
	.zero		1


	//   ....[84]....
        /*0d54*/ 	.word	0x0001a7a0
        /*0d58*/ 	.word	0x0000000c
        /*0d5c*/ 	.word	0x0002a870
        /*0d60*/ 	.short	0x010a
        /*0d62*/ 	.byte	0x3f
	.zero		1


	//   ....[85]....
        /*0d64*/ 	.word	0x0001a7f0
        /*0d68*/ 	.word	0x0000000c
        /*0d6c*/ 	.word	0x0002a860
        /*0d70*/ 	.short	0x010a
        /*0d72*/ 	.byte	0x3f
	.zero		1


	//   ....[86]....
        /*0d74*/ 	.word	0x0001a840
        /*0d78*/ 	.word	0x00000002
        /*0d7c*/ 	.word	0x0002a870
        /*0d80*/ 	.short	0x010a
        /*0d82*/ 	.byte	0x3f
	.zero		1


	//   ....[87]....
        /*0d84*/ 	.word	0x0001a890
        /*0d88*/ 	.word	0x00000002
        /*0d8c*/ 	.word	0x0002a860
        /*0d90*/ 	.short	0x010a
        /*0d92*/ 	.byte	0x3f
	.zero		1


	//   ....[88]....
        /*0d94*/ 	.word	0x0001a8e0
        /*0d98*/ 	.word	0x00000000
        /*0d9c*/ 	.word	0x0002a820
        /*0da0*/ 	.short	0x010a
        /*0da2*/ 	.byte	0x3f
	.zero		1


	//   ....[89]....
        /*0da4*/ 	.word	0x0001aa80
        /*0da8*/ 	.word	0x00000006
        /*0dac*/ 	.word	0x00000000
        /*0db0*/ 	.short	0x010a
        /*0db2*/ 	.byte	0x3f
	.zero		1


	//   ....[90]....
        /*0db4*/ 	.word	0x0001aad0
        /*0db8*/ 	.word	0x00000007
        /*0dbc*/ 	.word	0x00000000
        /*0dc0*/ 	.short	0x010a
        /*0dc2*/ 	.byte	0x3f
	.zero		1


	//   ....[91]....
        /*0dc4*/ 	.word	0x0001ab20
        /*0dc8*/ 	.word	0x00000004
        /*0dcc*/ 	.word	0x0002a860
        /*0dd0*/ 	.short	0x010a
        /*0dd2*/ 	.byte	0x3f
	.zero		1


	//   ....[92]....
        /*0dd4*/ 	.word	0x0001ab70
        /*0dd8*/ 	.word	0x00000003
        /*0ddc*/ 	.word	0x0002a860
        /*0de0*/ 	.short	0x010a
        /*0de2*/ 	.byte	0x3f
	.zero		1


	//   ....[93]....
        /*0de4*/ 	.word	0x0001abc0
        /*0de8*/ 	.word	0x00000004
        /*0dec*/ 	.word	0x0002a880
        /*0df0*/ 	.short	0x010a
        /*0df2*/ 	.byte	0x3f
	.zero		1


	//----- nvinfo : EIATTR_NUM_MBARRIERS
	.align		4
.L_761:
        /*0df4*/ 	.byte	0x03, 0x38
        /*0df6*/ 	.short	0x0016


	//----- nvinfo : EIATTR_EXIT_INSTR_OFFSETS
	.align		4
        /*0df8*/ 	.byte	0x04, 0x1c
        /*0dfa*/ 	.short	(.L_763 - .L_762)


	//   ....[0]....
.L_762:
        /*0dfc*/ 	.word	0x00000a80


	//   ....[1]....
        /*0e00*/ 	.word	0x00013680


	//   ....[2]....
        /*0e04*/ 	.word	0x00019c00


	//----- nvinfo : EIATTR_MAX_THREADS
	.align		4
.L_763:
        /*0e08*/ 	.byte	0x04, 0x05
        /*0e0a*/ 	.short	(.L_765 - .L_764)
.L_764:
        /*0e0c*/ 	.word	0x00000180
        /*0e10*/ 	.word	0x00000001
        /*0e14*/ 	.word	0x00000001


	//----- nvinfo : EIATTR_CRS_STACK_SIZE
	.align		4
.L_765:
        /*0e18*/ 	.byte	0x04, 0x1e
        /*0e1a*/ 	.short	(.L_767 - .L_766)
.L_766:
        /*0e1c*/ 	.word	0x00000000


	//----- nvinfo : EIATTR_CBANK_PARAM_SIZE
	.align		4
.L_767:
        /*0e20*/ 	.byte	0x03, 0x19
        /*0e22*/ 	.short	0x0af0


	//----- nvinfo : EIATTR_PARAM_CBANK
	.align		4
        /*0e24*/ 	.byte	0x04, 0x0a
        /*0e26*/ 	.short	(.L_769 - .L_768)
	.align		4
.L_768:
        /*0e28*/ 	.word	index@(.nv.constant0._ZN7cutlass13device_kernelIN5flash11enable_sm90INS1_16FlashAttnFwdSm90INS1_25CollectiveMainloopFwdSm90ILi2EN4cute5tupleIJNS5_1CILi1EEES8_S8_EEENS6_IJNS7_ILi128EEESA_NS7_ILi192EEEEEELi192ENS_12float_e4m3_tEfNS_4arch4Sm90ELb0ELb1ELb1ELb1ELb0ELb0ELb0ELb1ELb1ELb1ELb0ELb0EEENS1_21CollectiveEpilogueFwdINS6_IJSA_SB_SA_EEES9_NS_10bfloat16_tESF_Li256ELb1ELb1ELb0ELb1EEENS1_36VarlenDynamicPersistentTileSchedulerILi128ELi128ELi256ELi128ELb0ELb1ELb1ELb1ELb0ELb1EEEEEEEEEvNT_6ParamsE)
        /*0e2c*/ 	.short	0x0210
        /*0e2e*/ 	.short	0x0af0


	//----- nvinfo : EIATTR_SW_WAR
	.align		4
.L_769:
        /*0e30*/ 	.byte	0x04, 0x36
        /*0e32*/ 	.short	(.L_771 - .L_770)
.L_770:
        /*0e34*/ 	.word	0x00000008
.L_771:


//--------------------- .nv.info._ZN7cutlass13device_kernelIN5flash11enable_sm90INS1_16FlashAttnFwdSm90INS1_25CollectiveMainloopFwdSm90ILi2EN4cute5tupleIJNS5_1CILi1EEES8_S8_EEENS6_IJNS7_ILi128EEESA_NS7_ILi192EEEEEELi192ENS_12float_e4m3_tEfNS_4arch4Sm90ELb0ELb1ELb1ELb1ELb0ELb1ELb0ELb1ELb1ELb1ELb0ELb0EEENS1_21CollectiveEpilogueFwdINS6_IJSA_SB_SA_EEES9_NS_10bfloat16_tESF_Li256ELb1ELb1ELb0ELb1EEENS1_36VarlenDynamicPersistentTileSchedulerILi128ELi128ELi256ELi128ELb0ELb1ELb1ELb1ELb0ELb1EEEEEEEEEvNT_6ParamsE --------------------------
	.section	.nv.info._ZN7cutlass13device_kernelIN5flash11enable_sm90INS1_16FlashAttnFwdSm90INS1_25CollectiveMainloopFwdSm90ILi2EN4cute5tupleIJNS5_1CILi1EEES8_S8_EEENS6_IJNS7_ILi128EEESA_NS7_ILi192EEEEEELi192ENS_12float_e4m3_tEfNS_4arch4Sm90ELb0ELb1ELb1ELb1ELb0ELb1ELb0ELb1ELb1ELb1ELb0ELb0EEENS1_21CollectiveEpilogueFwdINS6_IJSA_SB_SA_EEES9_NS_10bfloat16_tESF_Li256ELb1ELb1ELb0ELb1EEENS1_36VarlenDynamicPersistentTileSchedulerILi128ELi128ELi256ELi128ELb0ELb1ELb1ELb1ELb0ELb1EEEEEEEEEvNT_6ParamsE,"",@"SHT_CUDA_INFO"
	.sectionflags	@""
	.align	4


	//----- nvinfo : EIATTR_CUDA_API_VERSION
	.align		4
        /*0000*/ 	.byte	0x04, 0x37
        /*0002*/ 	.short	(.L_773 - .L_772)
.L_772:
        /*0004*/ 	.word	0x00000082


	//----- nvinfo : EIATTR_KPARAM_INFO
	.align		4
.L_773:
        /*0008*/ 	.byte	0x04, 0x17
        /*000a*/ 	.short	(.L_775 - .L_774)
.L_774:
        /*000c*/ 	.word	0x00000000
        /*0010*/ 	.short	0x0000
        /*0012*/ 	.short	0x0070
        /*0014*/ 	.byte	0x00, 0xf0, 0x01, 0x2a


	//----- nvinfo : EIATTR_SPARSE_MMA_MASK
	.align		4
.L_775:
        /*0018*/ 	.byte	0x03, 0x50
        /*001a*/ 	.short	0x0000


	//----- nvinfo : EIATTR_MAXREG_COUNT
	.align		4
        /*001c*/ 	.byte	0x03, 0x1b
        /*001e*/ 	.short	0x00a8


	//----- nvinfo : EIATTR_NUM_BARRIERS
	.align		4
        /*0020*/ 	.byte	0x02, 0x4c
        /*0022*/ 	.byte	0x10
	.zero		1


	//----- nvinfo : EIATTR_EXTERNS
	.align		4
        /*0024*/ 	.byte	0x04, 0x0f
        /*0026*/ 	.short	(.L_777 - .L_776)


	//   ....[0]....
	.align		4
.L_776:
        /*0028*/ 	.word	index@(__assertfail)


	//----- nvinfo : EIATTR_ANNOTATIONS
	.align		4
.L_777:
        /*002c*/ 	.byte	0x04, 0x55
        /*002e*/ 	.short	(.L_779 - .L_778)


	//   ....[0]....
.L_778:
        /* <DEDUP_REMOVED lines=80> */


	//----- nvinfo : EIATTR_MERCURY_ISA_VERSION
	.align		4
.L_779:
        /*0518*/ 	.byte	0x03, 0x5f
        /*051a*/ 	.short	0x0101


	//----- nvinfo : EIATTR_UNUSED_LOAD_BYTE_OFFSET
	.align		4
        /*051c*/ 	.byte	0x04, 0x44
        /*051e*/ 	.short	(.L_781 - .L_780)


	//   ....[0]....
.L_780:
        /*0520*/ 	.word	0x00000ad0
        /*0524*/ 	.word	0x0000fff0


	//   ....[1]....
        /*0528*/ 	.word	0x0001fd30
        /*052c*/ 	.word	0x0000fff0


	//----- nvinfo : EIATTR_INT_WARP_WIDE_INSTR_OFFSETS
	.align		4
.L_781:
        /*0530*/ 	.byte	0x04, 0x31
        /*0532*/ 	.short	(.L_783 - .L_782)


	//   ....[0]....
.L_782:
        /*0534*/ 	.word	0x00000190


	//   ....[1]....
        /*0538*/ 	.word	0x000001d0


	//   ....[2]....
        /*053c*/ 	.word	0x00000240


	//   ....[3]....
        /*0540*/ 	.word	0x000262b0


	//   ....[4]....
        /*0544*/ 	.word	0x00026310


	//   ....[5]....
        /*0548*/ 	.word	0x00029380


	//   ....[6]....
        /*054c*/ 	.word	0x000293e0


	//----- nvinfo : EIATTR_COOP_GROUP_MASK_REGIDS
	.align		4
.L_783:
        /*0550*/ 	.byte	0x04, 0x29
        /*0552*/ 	.short	(.L_785 - .L_784)


	//   ....[0]....
.L_784:
        /*0554*/ 	.word	0xffffffff


	//   ....[1]....
        /*0558*/ 	.word	0xffffffff


	//   ....[2]....
        /*055c*/ 	.word	0xffffffff


	//   ....[3]....
        /*0560*/ 	.word	0xffffffff


	//   ....[4]....
        /*0564*/ 	.word	0xffffffff


	//   ....[5]....
        /*0568*/ 	.word	0xffffffff


	//   ....[6]....
        /*056c*/ 	.word	0xffffffff


	//   ....[7]....
        /*0570*/ 	.word	0xffffffff


	//   ....[8]....
        /*0574*/ 	.word	0xffffffff


	//   ....[9]....
        /*0578*/ 	.word	0xffffffff


	//   ....[10]....
        /*057c*/ 	.word	0xffffffff


	//   ....[11]....
        /*0580*/ 	.word	0xffffffff


	//   ....[12]....
        /*0584*/ 	.word	0xffffffff


	//   ....[13]....
        /*0588*/ 	.word	0xffffffff


	//   ....[14]....
        /*058c*/ 	.word	0xffffffff


	//   ....[15]....
        /*0590*/ 	.word	0xffffffff


	//   ....[16]....
        /*0594*/ 	.word	0xffffffff


	//   ....[17]....
        /*0598*/ 	.word	0xffffffff


	//   ....[18]....
        /*059c*/ 	.word	0xffffffff


	//   ....[19]....
        /*05a0*/ 	.word	0xffffffff


	//   ....[20]....
        /*05a4*/ 	.word	0xffffffff


	//   ....[21]....
        /*05a8*/ 	.word	0xffffffff


	//   ....[22]....
        /*05ac*/ 	.word	0xffffffff


	//   ....[23]....
        /*05b0*/ 	.word	0xffffffff


	//   ....[24]....
        /*05b4*/ 	.word	0xffffffff


	//   ....[25]....
        /*05b8*/ 	.word	0xffffffff


	//   ....[26]....
        /*05bc*/ 	.word	0xffffffff


	//   ....[27]....
        /*05c0*/ 	.word	0xffffffff


	//   ....[28]....
        /*05c4*/ 	.word	0xffffffff


	//   ....[29]....
        /*05c8*/ 	.word	0xffffffff


	//   ....[30]....
        /*05cc*/ 	.word	0xffffffff


	//   ....[31]....
        /*05d0*/ 	.word	0xffffffff


	//   ....[32]....
        /*05d4*/ 	.word	0xffffffff


	//   ....[33]....
        /*05d8*/ 	.word	0xffffffff


	//   ....[34]....
        /*05dc*/ 	.word	0xffffffff


	//   ....[35]....
        /*05e0*/ 	.word	0xffffffff


	//   ....[36]....
        /*05e4*/ 	.word	0xffffffff


	//   ....[37]....
        /*05e8*/ 	.word	0xffffffff


	//   ....[38]....
        /*05ec*/ 	.word	0xffffffff


	//   ....[39]....
        /*05f0*/ 	.word	0xffffffff


	//   ....[40]....
        /*05f4*/ 	.word	0xffffffff


	//   ....[41]....
        /*05f8*/ 	.word	0xffffffff


	//   ....[42]....
        /*05fc*/ 	.word	0xffffffff


	//   ....[43]....
        /*0600*/ 	.word	0xffffffff


	//   ....[44]....
        /*0604*/ 	.word	0xffffffff


	//   ....[45]....
        /*0608*/ 	.word	0xffffffff


	//   ....[46]....
        /*060c*/ 	.word	0xffffffff


	//   ....[47]....
        /*0610*/ 	.word	0xffffffff


	//   ....[48]....
        /*0614*/ 	.word	0xffffffff


	//   ....[49]....
        /*0618*/ 	.word	0xffffffff


	//   ....[50]....
        /*061c*/ 	.word	0xffffffff


	//   ....[51]....
        /*0620*/ 	.word	0xffffffff


	//   ....[52]....
        /*0624*/ 	.word	0xffffffff


	//   ....[53]....
        /*0628*/ 	.word	0xffffffff


	//   ....[54]....
        /*062c*/ 	.word	0xffffffff


	//   ....[55]....
        /*0630*/ 	.word	0xffffffff


	//   ....[56]....
        /*0634*/ 	.word	0xffffffff


	//   ....[57]....
        /*0638*/ 	.word	0xffffffff


	//   ....[58]....
        /*063c*/ 	.word	0xffffffff


	//   ....[59]....
        /*0640*/ 	.word	0xffffffff


	//   ....[60]....
        /*0644*/ 	.word	0xffffffff


	//   ....[61]....
        /*0648*/ 	.word	0xffffffff


	//   ....[62]....
        /*064c*/ 	.word	0xffffffff


	//   ....[63]....
        /*0650*/ 	.word	0xffffffff


	//   ....[64]....
        /*0654*/ 	.word	0xffffffff


	//   ....[65]....
        /*0658*/ 	.word	0xffffffff


	//   ....[66]....
        /*065c*/ 	.word	0xffffffff


	//   ....[67]....
        /*0660*/ 	.word	0xffffffff


	//   ....[68]....
        /*0664*/ 	.word	0xffffffff


	//   ....[69]....
        /*0668*/ 	.word	0xffffffff


	//   ....[70]....
        /*066c*/ 	.word	0xffffffff


	//   ....[71]....
        /*0670*/ 	.word	0xffffffff


	//   ....[72]....
        /*0674*/ 	.word	0xffffffff


	//   ....[73]....
        /*0678*/ 	.word	0xffffffff


	//   ....[74]....
        /*067c*/ 	.word	0xffffffff


	//   ....[75]....
        /*0680*/ 	.word	0xffffffff


	//   ....[76]....
        /*0684*/ 	.word	0xffffffff


	//   ....[77]....
        /*0688*/ 	.word	0xffffffff


	//   ....[78]....
        /*068c*/ 	.word	0xffffffff


	//   ....[79]....
        /*0690*/ 	.word	0xffffffff


	//   ....[80]....
        /*0694*/ 	.word	0xffffffff


	//   ....[81]....
        /*0698*/ 	.word	0xffffffff


	//   ....[82]....
        /*069c*/ 	.word	0xffffffff


	//   ....[83]....
        /*06a0*/ 	.word	0xffffffff


	//   ....[84]....
        /*06a4*/ 	.word	0xffffffff


	//   ....[85]....
        /*06a8*/ 	.word	0xffffffff


	//   ....[86]....
        /*06ac*/ 	.word	0xffffffff


	//   ....[87]....
        /*06b0*/ 	.word	0xffffffff


	//   ....[88]....
        /*06b4*/ 	.word	0xffffffff


	//   ....[89]....
        /*06b8*/ 	.word	0xffffffff


	//   ....[90]....
        /*06bc*/ 	.word	0xffffffff


	//   ....[91]....
        /*06c0*/ 	.word	0xffffffff


	//   ....[92]....
        /*06c4*/ 	.word	0xffffffff


	//   ....[93]....
        /*06c8*/ 	.word	0xffffffff


	//   ....[94]....
        /*06cc*/ 	.word	0xffffffff


	//   ....[95]....
        /*06d0*/ 	.word	0xffffffff


	//   ....[96]....
        /*06d4*/ 	.word	0xffffffff


	//   ....[97]....
        /*06d8*/ 	.word	0xffffffff


	//   ....[98]....
        /*06dc*/ 	.word	0xffffffff


	//   ....[99]....
        /*06e0*/ 	.word	0xffffffff


	//   ....[100]....
        /*06e4*/ 	.word	0xffffffff


	//   ....[101]....
        /*06e8*/ 	.word	0xffffffff


	//   ....[102]....
        /*06ec*/ 	.word	0xffffffff


	//   ....[103]....
        /*06f0*/ 	.word	0xffffffff


	//   ....[104]....
        /*06f4*/ 	.word	0xffffffff


	//   ....[105]....
        /*06f8*/ 	.word	0xffffffff


	//   ....[106]....
        /*06fc*/ 	.word	0xffffffff


	//   ....[107]....
        /*0700*/ 	.word	0xffffffff


	//   ....[108]....
        /*0704*/ 	.word	0xffffffff


	//   ....[109]....
        /*0708*/ 	.word	0xffffffff


	//   ....[110]....
        /*070c*/ 	.word	0xffffffff


	//   ....[111]....
        /*0710*/ 	.word	0xffffffff


	//   ....[112]....
        /*0714*/ 	.word	0xffffffff


	//   ....[113]....
        /*0718*/ 	.word	0xffffffff


	//   ....[114]....
        /*071c*/ 	.word	0xffffffff


	//   ....[115]....
        /*0720*/ 	.word	0xffffffff


	//   ....[116]....
        /*0724*/ 	.word	0xffffffff


	//   ....[117]....
        /*0728*/ 	.word	0xffffffff


	//   ....[118]....
        /*072c*/ 	.word	0xffffffff


	//   ....[119]....
        /*0730*/ 	.word	0xffffffff


	//   ....[120]....
        /*0734*/ 	.word	0xffffffff


	//   ....[121]....
        /*0738*/ 	.word	0xffffffff


	//   ....[122]....
        /*073c*/ 	.word	0xffffffff


	//   ....[123]....
        /*0740*/ 	.word	0xffffffff


	//   ....[124]....
        /*0744*/ 	.word	0xffffffff


	//   ....[125]....
        /*0748*/ 	.word	0xffffffff


	//   ....[126]....
        /*074c*/ 	.word	0xffffffff


	//   ....[127]....
        /*0750*/ 	.word	0xffffffff


	//   ....[128]....
        /*0754*/ 	.word	0xffffffff


	//   ....[129]....
        /*0758*/ 	.word	0xffffffff


	//   ....[130]....
        /*075c*/ 	.word	0xffffffff


	//   ....[131]....
        /*0760*/ 	.word	0xffffffff


	//   ....[132]....
        /*0764*/ 	.word	0xffffffff


	//   ....[133]....
        /*0768*/ 	.word	0xffffffff


	//   ....[134]....
        /*076c*/ 	.word	0xffffffff


	//   ....[135]....
        /*0770*/ 	.word	0xffffffff


	//   ....[136]....
        /*0774*/ 	.word	0xffffffff


	//   ....[137]....
        /*0778*/ 	.word	0xffffffff


	//   ....[138]....
        /*077c*/ 	.word	0xffffffff


	//   ....[139]....
        /*0780*/ 	.word	0xffffffff


	//   ....[140]....
        /*0784*/ 	.word	0xffffffff


	//   ....[141]....
        /*0788*/ 	.word	0xffffffff


	//   ....[142]....
        /*078c*/ 	.word	0xffffffff


	//   ....[143]....
        /*0790*/ 	.word	0xffffffff


	//   ....[144]....
        /*0794*/ 	.word	0xffffffff


	//   ....[145]....
        /*0798*/ 	.word	0xffffffff


	//   ....[146]....
        /*079c*/ 	.word	0xffffffff


	//   ....[147]....
        /*07a0*/ 	.word	0xffffffff


	//   ....[148]....
        /*07a4*/ 	.word	0xffffffff


	//   ....[149]....
        /*07a8*/ 	.word	0xffffffff


	//   ....[150]....
        /*07ac*/ 	.word	0xffffffff


	//   ....[151]....
        /*07b0*/ 	.word	0xffffffff


	//   ....[152]....
        /*07b4*/ 	.word	0xffffffff


	//   ....[153]....
        /*07b8*/ 	.word	0xffffffff


	//   ....[154]....
        /*07bc*/ 	.word	0x0500000f


	//   ....[155]....
        /*07c0*/ 	.word	0x0500000f


	//   ....[156]....
        /*07c4*/ 	.word	0x0500000f


	//   ....[157]....
        /*07c8*/ 	.word	0x0500000f


	//   ....[158]....
        /*07cc*/ 	.word	0x0500000f


	//   ....[159]....
        /*07d0*/ 	.word	0x0500000f


	//   ....[160]....
        /*07d4*/ 	.word	0x0500000f


	//   ....[161]....
        /*07d8*/ 	.word	0x0500000f


	//   ....[162]....
        /*07dc*/ 	.word	0x0500000f


	//   ....[163]....
        /*07e0*/ 	.word	0x0500000f


	//   ....[164]....
        /*07e4*/ 	.word	0x0500000f


	//   ....[165]....
        /*07e8*/ 	.word	0x0500000f


	//   ....[166]....
        /*07ec*/ 	.word	0x0500000f


	//   ....[167]....
        /*07f0*/ 	.word	0x0500000f


	//   ....[168]....
        /*07f4*/ 	.word	0x0500000f


	//   ....[169]....
        /*07f8*/ 	.word	0x0500000f


	//   ....[170]....
        /*07fc*/ 	.word	0x0500000f


	//   ....[171]....
        /*0800*/ 	.word	0x0500000f


	//   ....[172]....
        /*0804*/ 	.word	0x0500000f


	//   ....[173]....
        /*0808*/ 	.word	0x0500000f


	//   ....[174]....
        /*080c*/ 	.word	0x0500000f


	//   ....[175]....
        /*0810*/ 	.word	0x0500000f


	//   ....[176]....
        /*0814*/ 	.word	0x0500000f


	//   ....[177]....
        /*0818*/ 	.word	0x0500000f


	//   ....[178]....
        /*081c*/ 	.word	0x0500000f


	//   ....[179]....
        /*0820*/ 	.word	0x0500000f


	//   ....[180]....
        /*0824*/ 	.word	0x0500000f


	//   ....[181]....
        /*0828*/ 	.word	0x0500000f


	//   ....[182]....
        /*082c*/ 	.word	0x0500000f


	//   ....[183]....
        /*0830*/ 	.word	0x0500000f


	//   ....[184]....
        /*0834*/ 	.word	0x0500000f


	//   ....[185]....
        /*0838*/ 	.word	0x0500000f


	//   ....[186]....
        /*083c*/ 	.word	0x0500000f


	//   ....[187]....
        /*0840*/ 	.word	0x0500000f


	//   ....[188]....
        /*0844*/ 	.word	0x0500000f


	//   ....[189]....
        /*0848*/ 	.word	0x0500000f


	//   ....[190]....
        /*084c*/ 	.word	0x0500000f


	//   ....[191]....
        /*0850*/ 	.word	0x0500000f


	//   ....[192]....
        /*0854*/ 	.word	0x0500000f


	//   ....[193]....
        /*0858*/ 	.word	0x0500000f


	//   ....[194]....
        /*085c*/ 	.word	0x0500000f


	//   ....[195]....
        /*0860*/ 	.word	0x0500000f


	//   ....[196]....
        /*0864*/ 	.word	0x0500000f


	//   ....[197]....
        /*0868*/ 	.word	0x0500000f


	//   ....[198]....
        /*086c*/ 	.word	0x0500000f


	//   ....[199]....
        /*0870*/ 	.word	0x0500000f


	//   ....[200]....
        /*0874*/ 	.word	0x0500000f


	//   ....[201]....
        /*0878*/ 	.word	0x0500000f


	//   ....[202]....
        /*087c*/ 	.word	0x0500000f


	//   ....[203]....
        /*0880*/ 	.word	0x0500000f


	//   ....[204]....
        /*0884*/ 	.word	0x0500000f


	//   ....[205]....
        /*0888*/ 	.word	0x0500000f


	//   ....[206]....
        /*088c*/ 	.word	0x0500000f


	//   ....[207]....
        /*0890*/ 	.word	0x0500000f


	//   ....[208]....
        /*0894*/ 	.word	0x0500000f


	//   ....[209]....
        /*0898*/ 	.word	0x0500000f


	//   ....[210]....
        /*089c*/ 	.word	0x0500000f


	//   ....[211]....
        /*08a0*/ 	.word	0x0500000f


	//   ....[212]....
        /*08a4*/ 	.word	0x0500000f


	//   ....[213]....
        /*08a8*/ 	.word	0x0500000f


	//   ....[214]....
        /*08ac*/ 	.word	0x0500000f


	//   ....[215]....
        /*08b0*/ 	.word	0x0500000f


	//   ....[216]....
        /*08b4*/ 	.word	0x0500000f


	//   ....[217]....
        /*08b8*/ 	.word	0x0500000f


	//   ....[218]....
        /*08bc*/ 	.word	0x0500000f


	//   ....[219]....
        /*08c0*/ 	.word	0x0500000f


	//   ....[220]....
        /*08c4*/ 	.word	0x0500000f


	//   ....[221]....
        /*08c8*/ 	.word	0x0500000f


	//   ....[222]....
        /*08cc*/ 	.word	0x0500000f


	//   ....[223]....
        /*08d0*/ 	.word	0x0500000f


	//   ....[224]....
        /*08d4*/ 	.word	0x0500000f


	//   ....[225]....
        /*08d8*/ 	.word	0x0500000f


	//   ....[226]....
        /*08dc*/ 	.word	0x0500000f


	//   ....[227]....
        /*08e0*/ 	.word	0x0500000f


	//   ....[228]....
        /*08e4*/ 	.word	0x0500000f


	//   ....[229]....
        /*08e8*/ 	.word	0x0500000f


	//   ....[230]....
        /*08ec*/ 	.word	0x0500000f


	//   ....[231]....
        /*08f0*/ 	.word	0x0500000f


	//   ....[232]....
        /*08f4*/ 	.word	0x0500000f


	//   ....[233]....
        /*08f8*/ 	.word	0x0500000f


	//   ....[234]....
        /*08fc*/ 	.word	0x0500000f


	//   ....[235]....
        /*0900*/ 	.word	0x0500000f


	//   ....[236]....
        /*0904*/ 	.word	0x0500000f


	//   ....[237]....
        /*0908*/ 	.word	0x0500000f


	//   ....[238]....
        /*090c*/ 	.word	0x0500000f


	//   ....[239]....
        /*0910*/ 	.word	0x0500000f


	//   ....[240]....
        /*0914*/ 	.word	0x0500000f


	//   ....[241]....
        /*0918*/ 	.word	0x0500000f


	//   ....[242]....
        /*091c*/ 	.word	0x0500000f


	//   ....[243]....
        /*0920*/ 	.word	0x0500000f


	//   ....[244]....
        /*0924*/ 	.word	0x0500000f


	//   ....[245]....
        /*0928*/ 	.word	0x0500000f


	//   ....[246]....
        /*092c*/ 	.word	0x0500000f


	//----- nvinfo : EIATTR_COOP_GROUP_INSTR_OFFSETS
	.align		4
.L_785:
        /*0930*/ 	.byte	0x04, 0x28
        /*0932*/ 	.short	(.L_787 - .L_786)


	//   ....[0]....
.L_786:
        /*0934*/ 	.word	0x00000070


	//   ....[1]....
        /*0938*/ 	.word	0x000001a0


	//   ....[2]....
        /*093c*/ 	.word	0x000001f0


	//   ....[3]....
        /*0940*/ 	.word	0x00000420


	//   ....[4]....
        /*0944*/ 	.word	0x00000580


	//   ....[5]....
        /*0948*/ 	.word	0x000006a0


	//   ....[6]....
        /*094c*/ 	.word	0x00000800


	//   ....[7]....
        /*0950*/ 	.word	0x00009fb0


	//   ....[8]....
        /*0954*/ 	.word	0x0000a900


	//   ....[9]....
        /*0958*/ 	.word	0x0000a910


	//   ....[10]....
        /*095c*/ 	.word	0x0000a920


	//   ....[11]....
        /*0960*/ 	.word	0x0000a930


	//   ....[12]....
        /*0964*/ 	.word	0x0000df20


	//   ....[13]....
        /*0968*/ 	.word	0x0000df30


	//   ....[14]....
        /*096c*/ 	.word	0x0000df40


	//   ....[15]....
        /*0970*/ 	.word	0x0000df50


	//   ....[16]....
        /*0974*/ 	.word	0x00011ad0


	//   ....[17]....
        /*0978*/ 	.word	0x00012d70


	//   ....[18]....
        /*097c*/ 	.word	0x000134b0


	//   ....[19]....
        /*0980*/ 	.word	0x00013550


	//   ....[20]....
        /*0984*/ 	.word	0x00013e50


	//   ....[21]....
        /*0988*/ 	.word	0x00013eb0


	//   ....[22]....
        /*098c*/ 	.word	0x00015f20


	//   ....[23]....
        /*0990*/ 	.word	0x000160f0


	//   ....[24]....
        /*0994*/ 	.word	0x00016db0


	//   ....[25]....
        /*0998*/ 	.word	0x00016e70


	//   ....[26]....
        /*099c*/ 	.word	0x00017640


	//   ....[27]....
        /*09a0*/ 	.word	0x00017690


	//   ....[28]....
        /*09a4*/ 	.word	0x00019ec0


	//   ....[29]....
        /*09a8*/ 	.word	0x00019ee0


	//   ....[30]....
        /*09ac*/ 	.word	0x00019f30


	//   ....[31]....
        /*09b0*/ 	.word	0x00019f40


	//   ....[32]....
        /*09b4*/ 	.word	0x0001c390


	//   ....[33]....
        /*09b8*/ 	.word	0x0001c7d0


	//   ....[34]....
        /*09bc*/ 	.word	0x0001d4c0


	//   ....[35]....
        /*09c0*/ 	.word	0x0001d570


	//   ....[36]....
        /*09c4*/ 	.word	0x0001dd00


	//   ....[37]....
        /*09c8*/ 	.word	0x0001dd70


	//   ....[38]....
        /*09cc*/ 	.word	0x0001f360


	//   ....[39]....
        /*09d0*/ 	.word	0x0001f3c0


	//   ....[40]....
        /*09d4*/ 	.word	0x0001f3e0


	//   ....[41]....
        /*09d8*/ 	.word	0x0001f400


	//   ....[42]....
        /*09dc*/ 	.word	0x00020600


	//   ....[43]....
        /*09e0*/ 	.word	0x00020630


	//   ....[44]....
        /*09e4*/ 	.word	0x00020660


	//   ....[45]....
        /*09e8*/ 	.word	0x00020690


	//   ....[46]....
        /*09ec*/ 	.word	0x000206c0


	//   ....[47]....
        /*09f0*/ 	.word	0x000206f0


	//   ....[48]....
        /*09f4*/ 	.word	0x00020720


	//   ....[49]....
        /*09f8*/ 	.word	0x00020750


	//   ....[50]....
        /*09fc*/ 	.word	0x00020780


	//   ....[51]....
        /*0a00*/ 	.word	0x000207b0


	//   ....[52]....
        /*0a04*/ 	.word	0x000207e0


	//   ....[53]....
        /*0a08*/ 	.word	0x00020810


	//   ....[54]....
        /*0a0c*/ 	.word	0x00020840


	//   ....[55]....
        /*0a10*/ 	.word	0x00020870


	//   ....[56]....
        /*0a14*/ 	.word	0x000208a0


	//   ....[57]....
        /*0a18*/ 	.word	0x000208d0


	//   ....[58]....
        /*0a1c*/ 	.word	0x00020900


	//   ....[59]....
        /*0a20*/ 	.word	0x00020930


	//   ....[60]....
        /*0a24*/ 	.word	0x00020960


	//   ....[61]....
        /*0a28*/ 	.word	0x00020990


	//   ....[62]....
        /*0a2c*/ 	.word	0x000209c0


	//   ....[63]....
        /*0a30*/ 	.word	0x000209f0


	//   ....[64]....
        /*0a34*/ 	.word	0x00020a20


	//   ....[65]....
        /*0a38*/ 	.word	0x00020a50


	//   ....[66]....
        /*0a3c*/ 	.word	0x00020a80


	//   ....[67]....
        /*0a40*/ 	.word	0x00020ab0


	//   ....[68]....
        /*0a44*/ 	.word	0x00020ae0


	//   ....[69]....
        /*0a48*/ 	.word	0x00020b10


	//   ....[70]....
        /*0a4c*/ 	.word	0x00020b40


	//   ....[71]....
        /*0a50*/ 	.word	0x00020b70


	//   ....[72]....
        /*0a54*/ 	.word	0x00020ba0


	//   ....[73]....
        /*0a58*/ 	.word	0x00020bd0


	//   ....[74]....
        /*0a5c*/ 	.word	0x00020c00


	//   ....[75]....
        /*0a60*/ 	.word	0x00020c30


	//   ....[76]....
        /*0a64*/ 	.word	0x00020c60


	//   ....[77]....
        /*0a68*/ 	.word	0x00020c90


	//   ....[78]....
        /*0a6c*/ 	.word	0x00020cb0


	//   ....[79]....
        /*0a70*/ 	.word	0x00020cc0


	//   ....[80]....
        /*0a74*/ 	.word	0x00020cd0


	//   ....[81]....
        /*0a78*/ 	.word	0x00020ce0


	//   ....[82]....
        /*0a7c*/ 	.word	0x00020d10


	//   ....[83]....
        /*0a80*/ 	.word	0x00020d40


	//   ....[84]....
        /*0a84*/ 	.word	0x00020d70


	//   ....[85]....
        /*0a88*/ 	.word	0x00020da0


	//   ....[86]....
        /*0a8c*/ 	.word	0x00020dd0


	//   ....[87]....
        /*0a90*/ 	.word	0x00020e00


	//   ....[88]....
        /*0a94*/ 	.word	0x00020e30


	//   ....[89]....
        /*0a98*/ 	.word	0x00020e40


	//   ....[90]....
        /*0a9c*/ 	.word	0x00021410


	//   ....[91]....
        /*0aa0*/ 	.word	0x00021450


	//   ....[92]....
        /*0aa4*/ 	.word	0x00021490


	//   ....[93]....
        /*0aa8*/ 	.word	0x000214c0


	//   ....[94]....
        /*0aac*/ 	.word	0x00021c10


	//   ....[95]....
        /*0ab0*/ 	.word	0x00021c50


	//   ....[96]....
        /*0ab4*/ 	.word	0x00021d50


	//   ....[97]....
        /*0ab8*/ 	.word	0x00021d70


	//   ....[98]....
        /*0abc*/ 	.word	0x00021e70


	//   ....[99]....
        /*0ac0*/ 	.word	0x00021e90


	//   ....[100]....
        /*0ac4*/ 	.word	0x00021fa0


	//   ....[101]....
        /*0ac8*/ 	.word	0x00021fc0


	//   ....[102]....
        /*0acc*/ 	.word	0x000227e0


	//   ....[103]....
        /*0ad0*/ 	.word	0x000227f0


	//   ....[104]....
        /*0ad4*/ 	.word	0x00022980


	//   ....[105]....
        /*0ad8*/ 	.word	0x00022990


	//   ....[106]....
        /*0adc*/ 	.word	0x00022b10


	//   ....[107]....
        /*0ae0*/ 	.word	0x00022b20


	//   ....[108]....
        /*0ae4*/ 	.word	0x00022ca0


	//   ....[109]....
        /*0ae8*/ 	.word	0x00022cb0


	//   ....[110]....
        /*0aec*/ 	.word	0x00022e90


	//   ....[111]....
        /*0af0*/ 	.word	0x00023070


	//   ....[112]....
        /*0af4*/ 	.word	0x000230a0


	//   ....[113]....
        /*0af8*/ 	.word	0x000230d0


	//   ....[114]....
        /*0afc*/ 	.word	0x00023100


	//   ....[115]....
        /*0b00*/ 	.word	0x00023130


	//   ....[116]....
        /*0b04*/ 	.word	0x00023160


	//   ....[117]....
        /*0b08*/ 	.word	0x000232d0


	//   ....[118]....
        /*0b0c*/ 	.word	0x00023300


	//   ....[119]....
        /*0b10*/ 	.word	0x00023330


	//   ....[120]....
        /*0b14*/ 	.word	0x00023360


	//   ....[121]....
        /*0b18*/ 	.word	0x00023390


	//   ....[122]....
        /*0b1c*/ 	.word	0x000233c0


	//   ....[123]....
        /*0b20*/ 	.word	0x00023460


	//   ....[124]....
        /*0b24*/ 	.word	0x000234c0


	//   ....[125]....
        /*0b28*/ 	.word	0x00023550


	//   ....[126]....
        /*0b2c*/ 	.word	0x000248f0


	//   ....[127]....
        /*0b30*/ 	.word	0x00026a60


	//   ....[128]....
        /*0b34*/ 	.word	0x00027860


	//   ....[129]....
        /*0b38*/ 	.word	0x00027880


	//   ....[130]....
        /*0b3c*/ 	.word	0x000278e0


	//   ....[131]....
        /*0b40*/ 	.word	0x00027960


	//   ....[132]....
        /*0b44*/ 	.word	0x000279f0


	//   ....[133]....
        /*0b48*/ 	.word	0x00027a00


	//   ....[134]....
        /*0b4c*/ 	.word	0x00027a50


	//   ....[135]....
        /*0b50*/ 	.word	0x00027a90


	//   ....[136]....
        /*0b54*/ 	.word	0x00029fb0


	//   ....[137]....
        /*0b58*/ 	.word	0x00029fe0


	//   ....[138]....
        /*0b5c*/ 	.word	0x0002a020


	//   ....[139]....
        /*0b60*/ 	.word	0x0002a050


	//   ....[140]....
        /*0b64*/ 	.word	0x0002a080


	//   ....[141]....
        /*0b68*/ 	.word	0x0002a0b0


	//   ....[142]....
        /*0b6c*/ 	.word	0x0002a0e0


	//   ....[143]....
        /*0b70*/ 	.word	0x0002a110


	//   ....[144]....
        /*0b74*/ 	.word	0x0002a2a0


	//   ....[145]....
        /*0b78*/ 	.word	0x0002a2d0


	//   ....[146]....
        /*0b7c*/ 	.word	0x0002a300


	//   ....[147]....
        /*0b80*/ 	.word	0x0002a330


	//   ....[148]....
        /*0b84*/ 	.word	0x0002a360


	//   ....[149]....
        /*0b88*/ 	.word	0x0002a390


	//   ....[150]....
        /*0b8c*/ 	.word	0x0002a460


	//   ....[151]....
        /*0b90*/ 	.word	0x0002a480


	//   ....[152]....
        /*0b94*/ 	.word	0x0002a4f0


	//   ....[153]....
        /*0b98*/ 	.word	0x0002abd0


	//   ....[154]....
        /*0b9c*/ 	.word	0x0002b0d0


	//   ....[155]....
        /*0ba0*/ 	.word	0x0002b170


	//   ....[156]....
        /*0ba4*/ 	.word	0x0002b200


	//   ....[157]....
        /*0ba8*/ 	.word	0x0002b250


	//   ....[158]....
        /*0bac*/ 	.word	0x0002b2a0


	//   ....[159]....
        /*0bb0*/ 	.word	0x0002b370


	//   ....[160]....
        /*0bb4*/ 	.word	0x0002b400


	//   ....[161]....
        /*0bb8*/ 	.word	0x0002b450


	//   ....[162]....
        /*0bbc*/ 	.word	0x0002b4a0


	//   ....[163]....
        /*0bc0*/ 	.word	0x0002b850


	//   ....[164]....
        /*0bc4*/ 	.word	0x0002b980


	//   ....[165]....
        /*0bc8*/ 	.word	0x0002bab0


	//   ....[166]....
        /*0bcc*/ 	.word	0x0002bbe0


	//   ....[167]....
        /*0bd0*/ 	.word	0x0002bc70


	//   ....[168]....
        /*0bd4*/ 	.word	0x0002bcf0


	//   ....[169]....
        /*0bd8*/ 	.word	0x0002bd50


	//   ....[170]....
        /*0bdc*/ 	.word	0x0002bdb0


	//   ....[171]....
        /*0be0*/ 	.word	0x0002be10


	//   ....[172]....
        /*0be4*/ 	.word	0x0002be90


	//   ....[173]....
        /*0be8*/ 	.word	0x0002bef0


	//   ....[174]....
        /*0bec*/ 	.word	0x0002bf70


	//   ....[175]....
        /*0bf0*/ 	.word	0x0002bfd0


	//   ....[176]....
        /*0bf4*/ 	.word	0x0002c050


	//   ....[177]....
        /*0bf8*/ 	.word	0x0002c0b0


	//   ....[178]....
        /*0bfc*/ 	.word	0x0002c130


	//   ....[179]....
        /*0c00*/ 	.word	0x0002c190


	//   ....[180]....
        /*0c04*/ 	.word	0x0002c210


	//   ....[181]....
        /*0c08*/ 	.word	0x0002c270


	//   ....[182]....
        /*0c0c*/ 	.word	0x0002c2f0


	//   ....[183]....
        /*0c10*/ 	.word	0x0002c350


	//   ....[184]....
        /*0c14*/ 	.word	0x0002c3d0


	//   ....[185]....
        /*0c18*/ 	.word	0x0002c430


	//   ....[186]....
        /*0c1c*/ 	.word	0x0002c4b0


	//   ....[187]....
        /*0c20*/ 	.word	0x0002c510


	//   ....[188]....
        /*0c24*/ 	.word	0x0002c590


	//   ....[189]....
        /*0c28*/ 	.word	0x0002c5f0


	//   ....[190]....
        /*0c2c*/ 	.word	0x0002c670


	//   ....[191]....
        /*0c30*/ 	.word	0x0002c6d0


	//   ....[192]....
        /*0c34*/ 	.word	0x0002c730


	//   ....[193]....
        /*0c38*/ 	.word	0x0002c790


	//   ....[194]....
        /*0c3c*/ 	.word	0x0002c7f0


	//   ....[195]....
        /*0c40*/ 	.word	0x0002c850


	//   ....[196]....
        /*0c44*/ 	.word	0x0002c8d0


	//   ....[197]....
        /*0c48*/ 	.word	0x0002c930


	//   ....[198]....
        /*0c4c*/ 	.word	0x0002c9b0


	//   ....[199]....
        /*0c50*/ 	.word	0x0002ca10


	//   ....[200]....
        /*0c54*/ 	.word	0x0002ca90


	//   ....[201]....
        /*0c58*/ 	.word	0x0002caf0


	//   ....[202]....
        /*0c5c*/ 	.word	0x0002cb70


	//   ....[203]....
        /*0c60*/ 	.word	0x0002cbd0


	//   ....[204]....
        /*0c64*/ 	.word	0x0002cc40


	//   ....[205]....
        /*0c68*/ 	.word	0x0002cca0


	//   ....[206]....
        /*0c6c*/ 	.word	0x0002cd10


	//   ....[207]....
        /*0c70*/ 	.word	0x0002cd70


	//   ....[208]....
        /*0c74*/ 	.word	0x0002cdf0


	//   ....[209]....
        /*0c78*/ 	.word	0x0002ce60


	//   ....[210]....
        /*0c7c*/ 	.word	0x0002ced0


	//   ....[211]....
        /*0c80*/ 	.word	0x0002cff0


	//   ....[212]....
        /*0c84*/ 	.word	0x0002d040


	//   ....[213]....
        /*0c88*/ 	.word	0x0002d0d0


	//   ....[214]....
        /*0c8c*/ 	.word	0x0002d160


	//   ....[215]....
        /*0c90*/ 	.word	0x0002d1f0


	//   ....[216]....
        /*0c94*/ 	.word	0x0002d280


	//   ....[217]....
        /*0c98*/ 	.word	0x0002d310


	//   ....[218]....
        /*0c9c*/ 	.word	0x0002d3a0


	//   ....[219]....
        /*0ca0*/ 	.word	0x0002d460


	//   ....[220]....
        /*0ca4*/ 	.word	0x0002d750


	//   ....[221]....
        /*0ca8*/ 	.word	0x0002d960


	//   ....[222]....
        /*0cac*/ 	.word	0x0002d9b0


	//   ....[223]....
        /*0cb0*/ 	.word	0x0002da10


	//   ....[224]....
        /*0cb4*/ 	.word	0x0002db20


	//   ....[225]....
        /*0cb8*/ 	.word	0x0002db80


	//   ....[226]....
        /*0cbc*/ 	.word	0x0002dc90


	//   ....[227]....
        /*0cc0*/ 	.word	0x0002dcf0


	//   ....[228]....
        /*0cc4*/ 	.word	0x0002ddd0


	//   ....[229]....
        /*0cc8*/ 	.word	0x0002e0f0


	//   ....[230]....
        /*0ccc*/ 	.word	0x0002e190


	//   ....[231]....
        /*0cd0*/ 	.word	0x0002e2b0


	//   ....[232]....
        /*0cd4*/ 	.word	0x0002e330


	//   ....[233]....
        /*0cd8*/ 	.word	0x0002e3b0


	//   ....[234]....
        /*0cdc*/ 	.word	0x0002e430


	//   ....[235]....
        /*0ce0*/ 	.word	0x0002e4b0


	//   ....[236]....
        /*0ce4*/ 	.word	0x0002e540


	//   ....[237]....
        /*0ce8*/ 	.word	0x0002e5e0


	//   ....[238]....
        /*0cec*/ 	.word	0x0002e690


	//   ....[239]....
        /*0cf0*/ 	.word	0x0002e710


	//   ....[240]....
        /*0cf4*/ 	.word	0x0002e790


	//   ....[241]....
        /*0cf8*/ 	.word	0x0002e810


	//   ....[242]....
        /*0cfc*/ 	.word	0x0002e8a0


	//   ....[243]....
        /*0d00*/ 	.word	0x0002e920


	//   ....[244]....
        /*0d04*/ 	.word	0x0002e9c0


	//   ....[245]....
        /*0d08*/ 	.word	0x0002ea50


	//   ....[246]....
        /*0d0c*/ 	.word	0x0002eb80


	//----- nvinfo : EIATTR_REG_RECONFIG
	.align		4
.L_787:
        /*0d10*/ 	.byte	0x01, 0x54
	.zero		2


	//----- nvinfo : EIATTR_SYSCALL_OFFSETS
	.align		4
        /*0d14*/ 	.byte	0x04, 0x46
        /*0d16*/ 	.short	(.L_789 - .L_788)


	//   ....[0]....
.L_788:
        /*0d18*/ 	.word	0x00001e00


	//   ....[1]....
        /*0d1c*/ 	.word	0x00001f50


	//   ....[2]....
        /*0d20*/ 	.word	0x0000a140


	//   ....[3]....
        /*0d24*/ 	.word	0x0000a6e0


	//   ....[4]....
        /*0d28*/ 	.word	0x000264b0


	//   ....[5]....
        /*0d2c*/ 	.word	0x00026650


	//   ....[6]....
        /*0d30*/ 	.word	0x000267c0


	//   ....[7]....
        /*0d34*/ 	.word	0x00026900


	//   ....[8]....
        /*0d38*/ 	.word	0x000273d0


	//----- nvinfo : EIATTR_MBARRIER_INSTR_OFFSETS
	.align		4
.L_789:
        /*0d3c*/ 	.byte	0x04, 0x39
        /*0d3e*/ 	.short	(.L_791 - .L_790)


	//   ....[0]....
.L_790:
        /*0d40*/ 	.word	0x000002d0
        /*0d44*/ 	.word	0x000000ff
        /*0d48*/ 	.word	0x0002a800
        /*0d4c*/ 	.short	0x0100
        /*0d4e*/ 	.byte	0x08
	.zero		1


	//   ....[1]....
        /*0d50*/ 	.word	0x000002e0
        /*0d54*/ 	.word	0x000000ff
        /*0d58*/ 	.word	0x0002a820
        /*0d5c*/ 	.short	0x0100
        /*0d5e*/ 	.byte	0x08
	.zero		1


	//   ....[2]....
        /*0d60*/ 	.word	0x000003d0
        /*0d64*/ 	.word	0x000000ff
        /*0d68*/ 	.word	0x0002a830
        /*0d6c*/ 	.short	0x0100
        /*0d6e*/ 	.byte	0x08
	.zero		1


	//   ....[3]....
        /*0d70*/ 	.word	0x000003e0
        /*0d74*/ 	.word	0x000000ff
        /*0d78*/ 	.word	0x0002a840
        /*0d7c*/ 	.short	0x0100
        /*0d7e*/ 	.byte	0x08
	.zero		1


	//   ....[4]....
        /*0d80*/ 	.word	0x000003f0
        /*0d84*/ 	.word	0x000000ff
        /*0d88*/ 	.word	0x0002a838
        /*0d8c*/ 	.short	0x0100
        /*0d8e*/ 	.byte	0x08
	.zero		1


	//   ....[5]....
        /*0d90*/ 	.word	0x00000400
        /*0d94*/ 	.word	0x000000ff
        /*0d98*/ 	.word	0x0002a848
        /*0d9c*/ 	.short	0x0100
        /*0d9e*/ 	.byte	0x08
	.zero		1


	//   ....[6]....
        /*0da0*/ 	.word	0x00000530
        /*0da4*/ 	.word	0x000000ff
        /*0da8*/ 	.word	0x0002a850
        /*0dac*/ 	.short	0x0100
        /*0dae*/ 	.byte	0x08
	.zero		1


	//   ....[7]....
        /*0db0*/ 	.word	0x00000540
        /*0db4*/ 	.word	0x000000ff
        /*0db8*/ 	.word	0x0002a860
        /*0dbc*/ 	.short	0x0100
        /*0dbe*/ 	.byte	0x08
	.zero		1


	//   ....[8]....
        /*0dc0*/ 	.word	0x00000550
        /*0dc4*/ 	.word	0x000000ff
        /*0dc8*/ 	.word	0x0002a858
        /*0dcc*/ 	.short	0x0100
        /*0dce*/ 	.byte	0x08
	.zero		1


	//   ....[9]....
        /*0dd0*/ 	.word	0x00000560
        /*0dd4*/ 	.word	0x000000ff
        /*0dd8*/ 	.word	0x0002a868
        /*0ddc*/ 	.short	0x0100
        /*0dde*/ 	.byte	0x08
	.zero		1


	//   ....[10]....
        /*0de0*/ 	.word	0x00000650
        /*0de4*/ 	.word	0x000000ff
        /*0de8*/ 	.word	0x0002a870
        /*0dec*/ 	.short	0x0100
        /*0dee*/ 	.byte	0x06
	.zero		1


	//   ....[11]....
        /*0df0*/ 	.word	0x00000660
        /*0df4*/ 	.word	0x000000ff
        /*0df8*/ 	.word	0x0002a880
        /*0dfc*/ 	.short	0x0100
        /*0dfe*/ 	.byte	0x06
	.zero		1


	//   ....[12]....
        /*0e00*/ 	.word	0x00000670
        /*0e04*/ 	.word	0x000000ff
        /*0e08*/ 	.word	0x0002a878
        /*0e0c*/ 	.short	0x0100
        /*0e0e*/ 	.byte	0x06
	.zero		1


	//   ....[13]....
        /*0e10*/ 	.word	0x00000680
        /*0e14*/ 	.word	0x000000ff
        /*0e18*/ 	.word	0x0002a888
        /*0e1c*/ 	.short	0x0100
        /*0e1e*/ 	.byte	0x06
	.zero		1


	//   ....[14]....
        /*0e20*/ 	.word	0x000007b0
        /*0e24*/ 	.word	0x000000ff
        /*0e28*/ 	.word	0x0002a890
        /*0e2c*/ 	.short	0x0100
        /*0e2e*/ 	.byte	0x08
	.zero		1


	//   ....[15]....
        /*0e30*/ 	.word	0x000007c0
        /*0e34*/ 	.word	0x000000ff
        /*0e38*/ 	.word	0x0002a8a0
        /*0e3c*/ 	.short	0x0100
        /*0e3e*/ 	.byte	0x08
	.zero		1


	//   ....[16]....
        /*0e40*/ 	.word	0x000007d0
        /*0e44*/ 	.word	0x000000ff
        /*0e48*/ 	.word	0x0002a898
        /*0e4c*/ 	.short	0x0100
        /*0e4e*/ 	.byte	0x08
	.zero		1


	//   ....[17]....
        /*0e50*/ 	.word	0x000007e0
        /*0e54*/ 	.word	0x000000ff
        /*0e58*/ 	.word	0x0002a8a8
        /*0e5c*/ 	.short	0x0100
        /*0e5e*/ 	.byte	0x08
	.zero		1


	//   ....[18]....
        /*0e60*/ 	.word	0x00000910
        /*0e64*/ 	.word	0x000000ff
        /*0e68*/ 	.word	0x0002a8b0
        /*0e6c*/ 	.short	0x0100
        /*0e6e*/ 	.byte	0x08
	.zero		1


	//   ....[19]....
        /*0e70*/ 	.word	0x00000920
        /*0e74*/ 	.word	0x000000ff
        /*0e78*/ 	.word	0x0002a8c0
        /*0e7c*/ 	.short	0x0100
        /*0e7e*/ 	.byte	0x08
	.zero		1


	//   ....[20]....
        /*0e80*/ 	.word	0x00000930
        /*0e84*/ 	.word	0x000000ff
        /*0e88*/ 	.word	0x0002a8b8
        /*0e8c*/ 	.short	0x0100
        /*0e8e*/ 	.byte	0x08
	.zero		1


	//   ....[21]....
        /*0e90*/ 	.word	0x00000940
        /*0e94*/ 	.word	0x000000ff
        /*0e98*/ 	.word	0x0002a8c8
        /*0e9c*/ 	.short	0x0100
        /*0e9e*/ 	.byte	0x08
	.zero		1


	//   ....[22]....
        /*0ea0*/ 	.word	0x00003020
        /*0ea4*/ 	.word	0x00000067
        /*0ea8*/ 	.word	0x0002a890
        /*0eac*/ 	.short	0x010a
        /*0eae*/ 	.byte	0x3f
	.zero		1


	//   ....[23]....
        /*0eb0*/ 	.word	0x00006060
        /*0eb4*/ 	.word	0x00000067
        /*0eb8*/ 	.word	0x0002a890
        /*0ebc*/ 	.short	0x010a
        /*0ebe*/ 	.byte	0x3f
	.zero		1


	//   ....[24]....
        /*0ec0*/ 	.word	0x00009100
        /*0ec4*/ 	.word	0x00000067
        /*0ec8*/ 	.word	0x0002a890
        /*0ecc*/ 	.short	0x010a
        /*0ece*/ 	.byte	0x3f
	.zero		1


	//   ....[25]....
        /*0ed0*/ 	.word	0x00009370
        /*0ed4*/ 	.word	0x00000004
        /*0ed8*/ 	.word	0x00000000
        /*0edc*/ 	.short	0x0101
        /*0ede*/ 	.byte	0x3f
	.zero		1


	//   ....[26]....
        /*0ee0*/ 	.word	0x000093b0
        /*0ee4*/ 	.word	0x00000067
        /*0ee8*/ 	.word	0x0002a8b0
        /*0eec*/ 	.short	0x010a
        /*0eee*/ 	.byte	0x3f
	.zero		1


	//   ....[27]....
        /*0ef0*/ 	.word	0x000096e0
        /*0ef4*/ 	.word	0x00000067
        /*0ef8*/ 	.word	0x00000000
        /*0efc*/ 	.short	0x0101
        /*0efe*/ 	.byte	0x3f
	.zero		1


	//   ....[28]....
        /*0f00*/ 	.word	0x0000a460
        /*0f04*/ 	.word	0x00000010
        /*0f08*/ 	.word	0x0002a800
        /*0f0c*/ 	.short	0x010a
        /*0f0e*/ 	.byte	0x3f
	.zero		1


	//   ....[29]....
        /*0f10*/ 	.word	0x0000a4b0
        /*0f14*/ 	.word	0x00000010
        /*0f18*/ 	.word	0x0002a800
        /*0f1c*/ 	.short	0x010a
        /*0f1e*/ 	.byte	0x3f
	.zero		1


	//   ....[30]....
        /*0f20*/ 	.word	0x0000ae60
        /*0f24*/ 	.word	0x00000010
        /*0f28*/ 	.word	0x0002a800
        /*0f2c*/ 	.short	0x010a
        /*0f2e*/ 	.byte	0x3f
	.zero		1


	//   ....[31]....
        /*0f30*/ 	.word	0x0000e380
        /*0f34*/ 	.word	0x00000010
        /*0f38*/ 	.word	0x0002a800
        /*0f3c*/ 	.short	0x010a
        /*0f3e*/ 	.byte	0x3f
	.zero		1


	//   ....[32]....
        /*0f40*/ 	.word	0x00011450
        /*0f44*/ 	.word	0x00000008
        /*0f48*/ 	.word	0x0002a830
        /*0f4c*/ 	.short	0x010a
        /*0f4e*/ 	.byte	0x3f
	.zero		1


	//   ....[33]....
        /*0f50*/ 	.word	0x000114c0
        /*0f54*/ 	.word	0x00000008
        /*0f58*/ 	.word	0x0002a830
        /*0f5c*/ 	.short	0x010a
        /*0f5e*/ 	.byte	0x3f
	.zero		1


	//   ....[34]....
        /*0f60*/ 	.word	0x00011de0
        /*0f64*/ 	.word	0x00000008
        /*0f68*/ 	.word	0x00000000
        /*0f6c*/ 	.short	0x0101
        /*0f6e*/ 	.byte	0x3f
	.zero		1


	//   ....[35]....
        /*0f70*/ 	.word	0x00015000
        /*0f74*/ 	.word	0x00000007
        /*0f78*/ 	.word	0x0002a830
        /*0f7c*/ 	.short	0x010a
        /*0f7e*/ 	.byte	0x3f
	.zero		1


	//   ....[36]....
        /*0f80*/ 	.word	0x00015050
        /*0f84*/ 	.word	0x00000007
        /*0f88*/ 	.word	0x0002a830
        /*0f8c*/ 	.short	0x010a
        /*0f8e*/ 	.byte	0x3f
	.zero		1


	//   ....[37]....
        /*0f90*/ 	.word	0x000153a0
        /*0f94*/ 	.word	0x00000007
        /*0f98*/ 	.word	0x0002a850
        /*0f9c*/ 	.short	0x010a
        /*0f9e*/ 	.byte	0x3f
	.zero		1


	//   ....[38]....
        /*0fa0*/ 	.word	0x000153e0
        /*0fa4*/ 	.word	0x00000007
        /*0fa8*/ 	.word	0x0002a850
        /*0fac*/ 	.short	0x010a
        /*0fae*/ 	.byte	0x3f
	.zero		1


	//   ....[39]....
        /*0fb0*/ 	.word	0x00015f40
        /*0fb4*/ 	.word	0x00000079
        /*0fb8*/ 	.word	0x00000000
        /*0fbc*/ 	.short	0x0101
        /*0fbe*/ 	.byte	0x3f
	.zero		1


	//   ....[40]....
        /*0fc0*/ 	.word	0x00018190
        /*0fc4*/ 	.word	0x00000008
        /*0fc8*/ 	.word	0x00000000
        /*0fcc*/ 	.short	0x0101
        /*0fce*/ 	.byte	0x3f
	.zero		1


	//   ....[41]....
        /*0fd0*/ 	.word	0x00018cb0
        /*0fd4*/ 	.word	0x00000007
        /*0fd8*/ 	.word	0x0002a830
        /*0fdc*/ 	.short	0x010a
        /*0fde*/ 	.byte	0x3f
	.zero		1


	//   ....[42]....
        /*0fe0*/ 	.word	0x00018d00
        /*0fe4*/ 	.word	0x00000007
        /*0fe8*/ 	.word	0x0002a830
        /*0fec*/ 	.short	0x010a
        /*0fee*/ 	.byte	0x3f
	.zero		1


	//   ....[43]....
        /*0ff0*/ 	.word	0x00019080
        /*0ff4*/ 	.word	0x00000007
        /*0ff8*/ 	.word	0x0002a850
        /*0ffc*/ 	.short	0x010a
        /*0ffe*/ 	.byte	0x3f
	.zero		1


	//   ....[44]....
        /*1000*/ 	.word	0x000190c0
        /*1004*/ 	.word	0x00000007
        /*1008*/ 	.word	0x0002a850
        /*100c*/ 	.short	0x010a
        /*100e*/ 	.byte	0x3f
	.zero		1


	//   ....[45]....
        /*1010*/ 	.word	0x0001a660
        /*1014*/ 	.word	0x000000b0
        /*1018*/ 	.word	0x00000000
        /*101c*/ 	.short	0x0101
        /*101e*/ 	.byte	0x3f
	.zero		1


	//   ....[46]....
        /*1020*/ 	.word	0x0001adf0
        /*1024*/ 	.word	0x00000007
        /*1028*/ 	.word	0x00000000
        /*102c*/ 	.short	0x0101
        /*102e*/ 	.byte	0x3f
	.zero		1


	//   ....[47]....
        /*1030*/ 	.word	0x0001b6b0
        /*1034*/ 	.word	0x00000007
        /*1038*/ 	.word	0x0002a830
        /*103c*/ 	.short	0x010a
        /*103e*/ 	.byte	0x3f
	.zero		1


	//   ....[48]....
        /*1040*/ 	.word	0x0001b700
        /*1044*/ 	.word	0x00000007
        /*1048*/ 	.word	0x0002a830
        /*104c*/ 	.short	0x010a
        /*104e*/ 	.byte	0x3f
	.zero		1


	//   ....[49]....
        /*1050*/ 	.word	0x0001ba80
        /*1054*/ 	.word	0x00000007
        /*1058*/ 	.word	0x0002a850
        /*105c*/ 	.short	0x010a
        /*105e*/ 	.byte	0x3f
	.zero		1


	//   ....[50]....
        /*1060*/ 	.word	0x0001bac0
        /*1064*/ 	.word	0x00000007
        /*1068*/ 	.word	0x0002a850
        /*106c*/ 	.short	0x010a
        /*106e*/ 	.byte	0x3f
	.zero		1


	//   ....[51]....
        /*1070*/ 	.word	0x0001c640
        /*1074*/ 	.word	0x00000015
        /*1078*/ 	.word	0x00000000
        /*107c*/ 	.short	0x0101
        /*107e*/ 	.byte	0x3f
	.zero		1


	//   ....[52]....
        /*1080*/ 	.word	0x0001e870
        /*1084*/ 	.word	0x00000006
        /*1088*/ 	.word	0x00000000
        /*108c*/ 	.short	0x0101
        /*108e*/ 	.byte	0x3f
	.zero		1


	//   ....[53]....
        /*1090*/ 	.word	0x0001f050
        /*1094*/ 	.word	0x0000000f
        /*1098*/ 	.word	0x0002a850
        /*109c*/ 	.short	0x010a
        /*109e*/ 	.byte	0x3f
	.zero		1


	//   ....[54]....
        /*10a0*/ 	.word	0x0001f0d0
        /*10a4*/ 	.word	0x0000000f
        /*10a8*/ 	.word	0x0002a850
        /*10ac*/ 	.short	0x010a
        /*10ae*/ 	.byte	0x3f
	.zero		1


	//   ....[55]....
        /*10b0*/ 	.word	0x0001f6c0
        /*10b4*/ 	.word	0x00000002
        /*10b8*/ 	.word	0x00000000
        /*10bc*/ 	.short	0x0101
        /*10be*/ 	.byte	0x3f
	.zero		1


	//   ....[56]....
        /*10c0*/ 	.word	0x00021c30
        /*10c4*/ 	.word	0x00000000
        /*10c8*/ 	.word	0x00000000
        /*10cc*/ 	.short	0x0101
        /*10ce*/ 	.byte	0x3f
	.zero		1


	//   ....[57]....
        /*10d0*/ 	.word	0x000249e0
        /*10d4*/ 	.word	0x00000006
        /*10d8*/ 	.word	0x0002a820
        /*10dc*/ 	.short	0x010a
        /*10de*/ 	.byte	0x3f
	.zero		1


	//   ....[58]....
        /*10e0*/ 	.word	0x00024ad0
        /*10e4*/ 	.word	0x00000007
        /*10e8*/ 	.word	0x0002a8a0
        /*10ec*/ 	.short	0x010a
        /*10ee*/ 	.byte	0x3f
	.zero		1


	//   ....[59]....
        /*10f0*/ 	.word	0x00024f20
        /*10f4*/ 	.word	0x00000007
        /*10f8*/ 	.word	0x0002a8c0
        /*10fc*/ 	.short	0x010a
        /*10fe*/ 	.byte	0x3f
	.zero		1


	//   ....[60]....
        /*1100*/ 	.word	0x000254c0
        /*1104*/ 	.word	0x00000008
        /*1108*/ 	.word	0x0002a8a0
        /*110c*/ 	.short	0x010a
        /*110e*/ 	.byte	0x3f
	.zero		1


	//   ....[61]....
        /*1110*/ 	.word	0x00025900
        /*1114*/ 	.word	0x00000008
        /*1118*/ 	.word	0x0002a8c0
        /*111c*/ 	.short	0x010a
        /*111e*/ 	.byte	0x3f
	.zero		1


	//   ....[62]....
        /*1120*/ 	.word	0x00026d10
        /*1124*/ 	.word	0x00000000
        /*1128*/ 	.word	0x0002a880
        /*112c*/ 	.short	0x010a
        /*112e*/ 	.byte	0x3f
	.zero		1


	//   ....[63]....
        /*1130*/ 	.word	0x00026f70
        /*1134*/ 	.word	0x00000000
        /*1138*/ 	.word	0x0002a840
        /*113c*/ 	.short	0x010a
        /*113e*/ 	.byte	0x3f
	.zero		1


	//   ....[64]....
        /*1140*/ 	.word	0x00027b90
        /*1144*/ 	.word	0x00000008
        /*1148*/ 	.word	0x0002a800
        /*114c*/ 	.short	0x0107
        /*114e*/ 	.byte	0x3f
	.zero		1


	//   ....[65]....
        /*1150*/ 	.word	0x00027c90
        /*1154*/ 	.word	0x00000002
        /*1158*/ 	.word	0x0002a800
        /*115c*/ 	.short	0x0101
        /*115e*/ 	.byte	0x3f
	.zero		1


	//   ....[66]....
        /*1160*/ 	.word	0x00027cb0
        /*1164*/ 	.word	0x00000002
        /*1168*/ 	.word	0x0002a820
        /*116c*/ 	.short	0x010a
        /*116e*/ 	.byte	0x3f
	.zero		1


	//   ....[67]....
        /*1170*/ 	.word	0x00028000
        /*1174*/ 	.word	0x00000006
        /*1178*/ 	.word	0x0002a880
        /*117c*/ 	.short	0x010a
        /*117e*/ 	.byte	0x3f
	.zero		1


	//   ....[68]....
        /*1180*/ 	.word	0x00028450
        /*1184*/ 	.word	0x00000006
        /*1188*/ 	.word	0x0002a840
        /*118c*/ 	.short	0x010a
        /*118e*/ 	.byte	0x3f
	.zero		1


	//   ....[69]....
        /*1190*/ 	.word	0x00028910
        /*1194*/ 	.word	0x0000000c
        /*1198*/ 	.word	0x0002a870
        /*119c*/ 	.short	0x010a
        /*119e*/ 	.byte	0x3f
	.zero		1


	//   ....[70]....
        /*11a0*/ 	.word	0x00028980
        /*11a4*/ 	.word	0x0000000c
        /*11a8*/ 	.word	0x0002a860
        /*11ac*/ 	.short	0x010a
        /*11ae*/ 	.byte	0x3f
	.zero		1


	//   ....[71]....
        /*11b0*/ 	.word	0x00029250
        /*11b4*/ 	.word	0x0000000c
        /*11b8*/ 	.word	0x0002a850
        /*11bc*/ 	.short	0x0101
        /*11be*/ 	.byte	0x3f
	.zero		1


	//   ....[72]....
        /*11c0*/ 	.word	0x000292d0
        /*11c4*/ 	.word	0x0000000c
        /*11c8*/ 	.word	0x00000000
        /*11cc*/ 	.short	0x0101
        /*11ce*/ 	.byte	0x3f
	.zero		1


	//   ....[73]....
        /*11d0*/ 	.word	0x00029510
        /*11d4*/ 	.word	0x00000002
        /*11d8*/ 	.word	0x0002a870
        /*11dc*/ 	.short	0x010a
        /*11de*/ 	.byte	0x3f
	.zero		1


	//   ....[74]....
        /*11e0*/ 	.word	0x00029580
        /*11e4*/ 	.word	0x00000002
        /*11e8*/ 	.word	0x0002a860
        /*11ec*/ 	.short	0x010a
        /*11ee*/ 	.byte	0x3f
	.zero		1


	//   ....[75]....
        /*11f0*/ 	.word	0x00029d50
        /*11f4*/ 	.word	0x00000002
        /*11f8*/ 	.word	0x0002a850
        /*11fc*/ 	.short	0x0101
        /*11fe*/ 	.byte	0x3f
	.zero		1


	//   ....[76]....
        /*1200*/ 	.word	0x00029da0
        /*1204*/ 	.word	0x00000002
        /*1208*/ 	.word	0x00000000
        /*120c*/ 	.short	0x0101
        /*120e*/ 	.byte	0x3f
	.zero		1


	//   ....[77]....
        /*1210*/ 	.word	0x0002ab50
        /*1214*/ 	.word	0x00000000
        /*1218*/ 	.word	0x0002a820
        /*121c*/ 	.short	0x010a
        /*121e*/ 	.byte	0x3f
	.zero		1


	//   ....[78]....
        /*1220*/ 	.word	0x0002ad00
        /*1224*/ 	.word	0x00000006
        /*1228*/ 	.word	0x00000000
        /*122c*/ 	.short	0x010a
        /*122e*/ 	.byte	0x3f
	.zero		1


	//   ....[79]....
        /*1230*/ 	.word	0x0002ad70
        /*1234*/ 	.word	0x00000007
        /*1238*/ 	.word	0x00000000
        /*123c*/ 	.short	0x010a
        /*123e*/ 	.byte	0x3f
	.zero		1


	//   ....[80]....
        /*1240*/ 	.word	0x0002add0
        /*1244*/ 	.word	0x00000004
        /*1248*/ 	.word	0x0002a860
        /*124c*/ 	.short	0x010a
        /*124e*/ 	.byte	0x3f
	.zero		1


	//   ....[81]....
        /*1250*/ 	.word	0x0002ae20
        /*1254*/ 	.word	0x00000003
        /*1258*/ 	.word	0x0002a860
        /*125c*/ 	.short	0x010a
        /*125e*/ 	.byte	0x3f
	.zero		1


	//   ....[82]....
        /*1260*/ 	.word	0x0002ae60
        /*1264*/ 	.word	0x00000004
        /*1268*/ 	.word	0x0002a880
        /*126c*/ 	.short	0x010a
        /*126e*/ 	.byte	0x3f
	.zero		1


	//   ....[83]....
        /*1270*/ 	.word	0x0002ae80
        /*1274*/ 	.word	0x00000003
        /*1278*/ 	.word	0x0002a880
        /*127c*/ 	.short	0x010a
        /*127e*/ 	.byte	0x3f
	.zero		1


	//   ....[84]....
        /*1280*/ 	.word	0x0002aee0
        /*1284*/ 	.word	0x00000067
        /*1288*/ 	.word	0x0002a890
        /*128c*/ 	.short	0x010a
        /*128e*/ 	.byte	0x3f
	.zero		1


	//   ....[85]....
        /*1290*/ 	.word	0x0002af30
        /*1294*/ 	.word	0x00000067
        /*1298*/ 	.word	0x0002a890
        /*129c*/ 	.short	0x010a
        /*129e*/ 	.byte	0x3f
	.zero		1


	//   ....[86]....
        /*12a0*/ 	.word	0x0002af80
        /*12a4*/ 	.word	0x00000067
        /*12a8*/ 	.word	0x0002a890
        /*12ac*/ 	.short	0x010a
        /*12ae*/ 	.byte	0x3f
	.zero		1


	//   ....[87]....
        /*12b0*/ 	.word	0x0002afd0
        /*12b4*/ 	.word	0x00000067
        /*12b8*/ 	.word	0x0002a8b0
        /*12bc*/ 	.short	0x010a
        /*12be*/ 	.byte	0x3f
	.zero		1


	//   ....[88]....
        /*12c0*/ 	.word	0x0002b2d0
        /*12c4*/ 	.word	0x00000010
        /*12c8*/ 	.word	0x0002a800
        /*12cc*/ 	.short	0x010a
        /*12ce*/ 	.byte	0x3f
	.zero		1


	//   ....[89]....
        /*12d0*/ 	.word	0x0002b4e0
        /*12d4*/ 	.word	0x00000010
        /*12d8*/ 	.word	0x0002a800
        /*12dc*/ 	.short	0x010a
        /*12de*/ 	.byte	0x3f
	.zero		1


	//   ....[90]....
        /*12e0*/ 	.word	0x0002b530
        /*12e4*/ 	.word	0x00000008
        /*12e8*/ 	.word	0x0002a830
        /*12ec*/ 	.short	0x010a
        /*12ee*/ 	.byte	0x3f
	.zero		1


	//   ....[91]....
        /*12f0*/ 	.word	0x0002b580
        /*12f4*/ 	.word	0x00000007
        /*12f8*/ 	.word	0x0002a830
        /*12fc*/ 	.short	0x010a
        /*12fe*/ 	.byte	0x3f
	.zero		1


	//   ....[92]....
        /*1300*/ 	.word	0x0002b5d0
        /*1304*/ 	.word	0x00000007
        /*1308*/ 	.word	0x0002a850
        /*130c*/ 	.short	0x010a
        /*130e*/ 	.byte	0x3f
	.zero		1


	//   ....[93]....
        /*1310*/ 	.word	0x0002b620
        /*1314*/ 	.word	0x00000007
        /*1318*/ 	.word	0x0002a830
        /*131c*/ 	.short	0x010a
        /*131e*/ 	.byte	0x3f
	.zero		1


	//   ....[94]....
        /*1320*/ 	.word	0x0002b670
        /*1324*/ 	.word	0x00000007
        /*1328*/ 	.word	0x0002a850
        /*132c*/ 	.short	0x010a
        /*132e*/ 	.byte	0x3f
	.zero		1


	//   ....[95]....
        /*1330*/ 	.word	0x0002b6c0
        /*1334*/ 	.word	0x00000007
        /*1338*/ 	.word	0x0002a830
        /*133c*/ 	.short	0x010a
        /*133e*/ 	.byte	0x3f
	.zero		1


	//   ....[96]....
        /*1340*/ 	.word	0x0002b710
        /*1344*/ 	.word	0x00000007
        /*1348*/ 	.word	0x0002a850
        /*134c*/ 	.short	0x010a
        /*134e*/ 	.byte	0x3f
	.zero		1


	//   ....[97]....
        /*1350*/ 	.word	0x0002b760
        /*1354*/ 	.word	0x0000000f
        /*1358*/ 	.word	0x0002a850
        /*135c*/ 	.short	0x010a
        /*135e*/ 	.byte	0x3f
	.zero		1


	//   ....[98]....
        /*1360*/ 	.word	0x0002d530
        /*1364*/ 	.word	0x00000005
        /*1368*/ 	.word	0x0002a820
        /*136c*/ 	.short	0x010a
        /*136e*/ 	.byte	0x3f
	.zero		1


	//   ....[99]....
        /*1370*/ 	.word	0x0002d580
        /*1374*/ 	.word	0x00000007
        /*1378*/ 	.word	0x0002a8a0
        /*137c*/ 	.short	0x010a
        /*137e*/ 	.byte	0x3f
	.zero		1


	//   ....[100]....
        /*1380*/ 	.word	0x0002d5d0
        /*1384*/ 	.word	0x00000007
        /*1388*/ 	.word	0x0002a8c0
        /*138c*/ 	.short	0x010a
        /*138e*/ 	.byte	0x3f
	.zero		1


	//   ....[101]....
        /*1390*/ 	.word	0x0002d620
        /*1394*/ 	.word	0x00000008
        /*1398*/ 	.word	0x0002a8a0
        /*139c*/ 	.short	0x010a
        /*139e*/ 	.byte	0x3f
	.zero		1


	//   ....[102]....
        /*13a0*/ 	.word	0x0002d670
        /*13a4*/ 	.word	0x00000008
        /*13a8*/ 	.word	0x0002a8c0
        /*13ac*/ 	.short	0x010a
        /*13ae*/ 	.byte	0x3f
	.zero		1


	//   ....[103]....
        /*13b0*/ 	.word	0x0002d810
        /*13b4*/ 	.word	0x00000000
        /*13b8*/ 	.word	0x0002a880
        /*13bc*/ 	.short	0x010a
        /*13be*/ 	.byte	0x3f
	.zero		1


	//   ....[104]....
        /*13c0*/ 	.word	0x0002d860
        /*13c4*/ 	.word	0x00000000
        /*13c8*/ 	.word	0x0002a840
        /*13cc*/ 	.short	0x010a
        /*13ce*/ 	.byte	0x3f
	.zero		1


	//   ....[105]....
        /*13d0*/ 	.word	0x0002de60
        /*13d4*/ 	.word	0x00000002
        /*13d8*/ 	.word	0x0002a820
        /*13dc*/ 	.short	0x010a
        /*13de*/ 	.byte	0x3f
	.zero		1


	//   ....[106]....
        /*13e0*/ 	.word	0x0002deb0
        /*13e4*/ 	.word	0x00000006
        /*13e8*/ 	.word	0x0002a880
        /*13ec*/ 	.short	0x010a
        /*13ee*/ 	.byte	0x3f
	.zero		1


	//   ....[107]....
        /*13f0*/ 	.word	0x0002df00
        /*13f4*/ 	.word	0x00000006
        /*13f8*/ 	.word	0x0002a840
        /*13fc*/ 	.short	0x010a
        /*13fe*/ 	.byte	0x3f
	.zero		1


	//   ....[108]....
        /*1400*/ 	.word	0x0002df50
        /*1404*/ 	.word	0x0000000c
        /*1408*/ 	.word	0x0002a870
        /*140c*/ 	.short	0x010a
        /*140e*/ 	.byte	0x3f
	.zero		1


	//   ....[109]....
        /*1410*/ 	.word	0x0002dfa0
        /*1414*/ 	.word	0x0000000c
        /*1418*/ 	.word	0x0002a860
        /*141c*/ 	.short	0x010a
        /*141e*/ 	.byte	0x3f
	.zero		1


	//   ....[110]....
        /*1420*/ 	.word	0x0002dff0
        /*1424*/ 	.word	0x00000002
        /*1428*/ 	.word	0x0002a870
        /*142c*/ 	.short	0x010a
        /*142e*/ 	.byte	0x3f
	.zero		1


	//   ....[111]....
        /*1430*/ 	.word	0x0002e040
        /*1434*/ 	.word	0x00000002
        /*1438*/ 	.word	0x0002a860
        /*143c*/ 	.short	0x010a
        /*143e*/ 	.byte	0x3f
	.zero		1


	//   ....[112]....
        /*1440*/ 	.word	0x0002eaa0
        /*1444*/ 	.word	0x00000000
        /*1448*/ 	.word	0x0002a820
        /*144c*/ 	.short	0x010a
        /*144e*/ 	.byte	0x3f
	.zero		1


	//   ....[113]....
        /*1450*/ 	.word	0x0002ec40
        /*1454*/ 	.word	0x00000006
        /*1458*/ 	.word	0x00000000
        /*145c*/ 	.short	0x010a
        /*145e*/ 	.byte	0x3f
	.zero		1


	//   ....[114]....
        /*1460*/ 	.word	0x0002ec90
        /*1464*/ 	.word	0x00000007
        /*1468*/ 	.word	0x00000000
        /*146c*/ 	.short	0x010a
        /*146e*/ 	.byte	0x3f
	.zero		1


	//   ....[115]....
        /*1470*/ 	.word	0x0002ece0
        /*1474*/ 	.word	0x00000004
        /*1478*/ 	.word	0x0002a860
        /*147c*/ 	.short	0x010a
        /*147e*/ 	.byte	0x3f
	.zero		1


	//   ....[116]....
        /*1480*/ 	.word	0x0002ed30
        /*1484*/ 	.word	0x00000003
        /*1488*/ 	.word	0x0002a860
        /*148c*/ 	.short	0x010a
        /*148e*/ 	.byte	0x3f
	.zero		1


	//   ....[117]....
        /*1490*/ 	.word	0x0002ed80
        /*1494*/ 	.word	0x00000004
        /*1498*/ 	.word	0x0002a880
        /*149c*/ 	.short	0x010a
        /*149e*/ 	.byte	0x3f
	.zero		1


	//----- nvinfo : EIATTR_NUM_MBARRIERS
	.align		4
.L_791:
        /*14a0*/ 	.byte	0x03, 0x38
        /*14a2*/ 	.short	0x0016


	//----- nvinfo : EIATTR_EXIT_INSTR_OFFSETS
	.align		4
        /*14a4*/ 	.byte	0x04, 0x1c
        /*14a6*/ 	.short	(.L_793 - .L_792)


	//   ....[0]....
.L_792:
        /*14a8*/ 	.word	0x0002aed0


	//----- nvinfo : EIATTR_MAX_THREADS
	.align		4
.L_793:
        /*14ac*/ 	.byte	0x04, 0x05
        /*14ae*/ 	.short	(.L_795 - .L_794)
.L_794:
        /*14b0*/ 	.word	0x00000180
        /*14b4*/ 	.word	0x00000001
        /*14b8*/ 	.word	0x00000001


	//----- nvinfo : EIATTR_CRS_STACK_SIZE
	.align		4
.L_795:
        /*14bc*/ 	.byte	0x04, 0x1e
        /*14be*/ 	.short	(.L_797 - .L_796)
.L_796:
        /*14c0*/ 	.word	0x00000000


	//----- nvinfo : EIATTR_CBANK_PARAM_SIZE
	.align		4
.L_797:
        /*14c4*/ 	.byte	0x03, 0x19
        /*14c6*/ 	.short	0x0af0


	//----- nvinfo : EIATTR_PARAM_CBANK
	.align		4
        /*14c8*/ 	.byte	0x04, 0x0a
        /*14ca*/ 	.short	(.L_799 - .L_798)
	.align		4
.L_798:
        /*14cc*/ 	.word	index@(.nv.constant0._ZN7cutlass13device_kernelIN5flash11enable_sm90INS1_16FlashAttnFwdSm90INS1_25CollectiveMainloopFwdSm90ILi2EN4cute5tupleIJNS5_1CILi1EEES8_S8_EEENS6_IJNS7_ILi128EEESA_NS7_ILi192EEEEEELi192ENS_12float_e4m3_tEfNS_4arch4Sm90ELb0ELb1ELb1ELb1ELb0ELb1ELb0ELb1ELb1ELb1ELb0ELb0EEENS1_21CollectiveEpilogueFwdINS6_IJSA_SB_SA_EEES9_NS_10bfloat16_tESF_Li256ELb1ELb1ELb0ELb1EEENS1_36VarlenDynamicPersistentTileSchedulerILi128ELi128ELi256ELi128ELb0ELb1ELb1ELb1ELb0ELb1EEEEEEEEEvNT_6ParamsE)
        /*14d0*/ 	.short	0x0210
        /*14d2*/ 	.short	0x0af0


	//----- nvinfo : EIATTR_SW_WAR
	.align		4
.L_799:
        /*14d4*/ 	.byte	0x04, 0x36
        /*14d6*/ 	.short	(.L_801 - .L_800)
.L_800:
        /*14d8*/ 	.word	0x00000008
.L_801:


//--------------------- .nv.info._ZN7cutlass13device_kernelIN5flash11enable_sm90INS1_16FlashAttnFwdSm90INS1_25CollectiveMainloopFwdSm90ILi2EN4cute5tupleIJNS5_1CILi1EEES8_S8_EEENS6_IJNS7_ILi128EEENS7_ILi160EEENS7_ILi192EEEEEELi192ENS_12float_e4m3_tEfNS_4arch4Sm90ELb1ELb0ELb1ELb0ELb0ELb0ELb0ELb1ELb1ELb1ELb0ELb0EEENS1_21CollectiveEpilogueFwdINS6_IJSA_SC_SB_EEES9_NS_10bfloat16_tESG_Li256ELb0ELb1ELb0ELb1EEENS1_30DynamicPersistentTileSchedulerILi256ELi128ELb0ELb1ELb1EEEEEEEEEvNT_6ParamsE --------------------------
	.section	.nv.info._ZN7cutlass13device_kernelIN5flash11enable_sm90INS1_16FlashAttnFwdSm90INS1_25CollectiveMainloopFwdSm90ILi2EN4cute5tupleIJNS5_1CILi1EEES8_S8_EEENS6_IJNS7_ILi128EEENS7_ILi160EEENS7_ILi192EEEEEELi192ENS_12float_e4m3_tEfNS_4arch4Sm90ELb1ELb0ELb1ELb0ELb0ELb0ELb0ELb1ELb1ELb1ELb0ELb0EEENS1_21CollectiveEpilogueFwdINS6_IJSA_SC_SB_EEES9_NS_10bfloat16_tESG_Li256ELb0ELb1ELb0ELb1EEENS1_30DynamicPersistentTileSchedulerILi256ELi128ELb0ELb1ELb1EEEEEEEEEvNT_6ParamsE,"",@"SHT_CUDA_INFO"
	.sectionflags	@""
	.align	4


	//----- nvinfo : EIATTR_CUDA_API_VERSION
	.align		4
        /*0000*/ 	.byte	0x04, 0x37
        /*0002*/ 	.short	(.L_803 - .L_802)
.L_802:
        /*0004*/ 	.word	0x00000082


	//----- nvinfo : EIATTR_KPARAM_INFO
	.align		4
.L_803:
        /*0008*/ 	.byte	0x04, 0x17
        /*000a*/ 	.short	(.L_805 - .L_804)
.L_804:
        /*000c*/ 	.word	0x00000000
        /*0010*/ 	.short	0x0000
        /*0012*/ 	.short	0x0070
        /*0014*/ 	.byte	0x00, 0xf0, 0x01, 0x2a


	//----- nvinfo : EIATTR_SPARSE_MMA_MASK
	.align		4
.L_805:
        /*0018*/ 	.byte	0x03, 0x50
        /*001a*/ 	.short	0x0000


	//----- nvinfo : EIATTR_MAXREG_COUNT
	.align		4
        /*001c*/ 	.byte	0x03, 0x1b
        /*001e*/ 	.short	0x00a8


	//----- nvinfo : EIATTR_NUM_BARRIERS
	.align		4
        /*0020*/ 	.byte	0x02, 0x4c
        /*0022*/ 	.byte	0x10
	.zero		1


	//----- nvinfo : EIATTR_EXTERNS
	.align		4
        /*0024*/ 	.byte	0x04, 0x0f
        /*0026*/ 	.short	(.L_807 - .L_806)


	//   ....[0]....
	.align		4
.L_806:
        /*0028*/ 	.word	index@(__assertfail)


	//----- nvinfo : EIATTR_ANNOTATIONS
	.align		4
.L_807:
        /*002c*/ 	.byte	0x04, 0x55
        /*002e*/ 	.short	(.L_809 - .L_808)


	//   ....[0]....
.L_808:
        /* <DEDUP_REMOVED lines=31> */


	//----- nvinfo : EIATTR_MERCURY_ISA_VERSION
	.align		4
.L_809:
        /*0208*/ 	.byte	0x03, 0x5f
        /*020a*/ 	.short	0x0101


	//----- nvinfo : EIATTR_INT_WARP_WIDE_INSTR_OFFSETS
	.align		4
        /*020c*/ 	.byte	0x04, 0x31
        /*020e*/ 	.short	(.L_811 - .L_810)


	//   ....[0]....
.L_810:
        /*0210*/ 	.word	0x00000130


	//   ....[1]....
        /*0214*/ 	.word	0x00000170


	//   ....[2]....
        /*0218*/ 	.word	0x000001e0


	//   ....[3]....
        /*021c*/ 	.word	0x00011950


	//   ....[4]....
        /*0220*/ 	.word	0x000119e0


	//   ....[5]....
        /*0224*/ 	.word	0x00014b40


	//   ....[6]....
        /*0228*/ 	.word	0x00014bd0


	//----- nvinfo : EIATTR_COOP_GROUP_MASK_REGIDS
	.align		4
.L_811:
        /*022c*/ 	.byte	0x04, 0x29
        /*022e*/ 	.short	(.L_813 - .L_812)


	//   ....[0]....
.L_812:
        /*0230*/ 	.word	0xffffffff


	//   ....[1]....
        /*0234*/ 	.word	0xffffffff


	//   ....[2]....
        /*0238*/ 	.word	0xffffffff


	//   ....[3]....
        /*023c*/ 	.word	0xffffffff


	//   ....[4]....
        /*0240*/ 	.word	0xffffffff


	//   ....[5]....
        /*0244*/ 	.word	0xffffffff


	//   ....[6]....
        /*0248*/ 	.word	0xffffffff


	//   ....[7]....
        /*024c*/ 	.word	0xffffffff


	//   ....[8]....
        /*0250*/ 	.word	0xffffffff


	//   ....[9]....
        /*0254*/ 	.word	0xffffffff


	//   ....[10]....
        /*0258*/ 	.word	0xffffffff


	//   ....[11]....
        /*025c*/ 	.word	0xffffffff


	//   ....[12]....
        /*0260*/ 	.word	0xffffffff


	//   ....[13]....
        /*0264*/ 	.word	0xffffffff


	//   ....[14]....
        /*0268*/ 	.word	0xffffffff


	//   ....[15]....
        /*026c*/ 	.word	0xffffffff


	//   ....[16]....
        /*0270*/ 	.word	0xffffffff


	//   ....[17]....
        /*0274*/ 	.word	0xffffffff


	//   ....[18]....
        /*0278*/ 	.word	0xffffffff


	//   ....[19]....
        /*027c*/ 	.word	0xffffffff


	//   ....[20]....
        /*0280*/ 	.word	0xffffffff


	//   ....[21]....
        /*0284*/ 	.word	0xffffffff


	//   ....[22]....
        /*0288*/ 	.word	0xffffffff


	//   ....[23]....
        /*028c*/ 	.word	0xffffffff


	//   ....[24]....
        /*0290*/ 	.word	0xffffffff


	//   ....[25]....
        /*0294*/ 	.word	0xffffffff


	//   ....[26]....
        /*0298*/ 	.word	0xffffffff


	//   ....[27]....
        /*029c*/ 	.word	0xffffffff


	//   ....[28]....
        /*02a0*/ 	.word	0xffffffff


	//   ....[29]....
        /*02a4*/ 	.word	0xffffffff


	//   ....[30]....
        /*02a8*/ 	.word	0xffffffff


	//   ....[31]....
        /*02ac*/ 	.word	0xffffffff


	//   ....[32]....
        /*02b0*/ 	.word	0xffffffff


	//   ....[33]....
        /*02b4*/ 	.word	0xffffffff


	//   ....[34]....
        /*02b8*/ 	.word	0xffffffff


	//   ....[35]....
        /*02bc*/ 	.word	0xffffffff


	//   ....[36]....
        /*02c0*/ 	.word	0xffffffff


	//   ....[37]....
        /*02c4*/ 	.word	0xffffffff


	//   ....[38]....
        /*02c8*/ 	.word	0xffffffff


	//   ....[39]....
        /*02cc*/ 	.word	0xffffffff


	//   ....[40]....
        /*02d0*/ 	.word	0xffffffff


	//   ....[41]....
        /*02d4*/ 	.word	0xffffffff


	//   ....[42]....
        /*02d8*/ 	.word	0xffffffff


	//   ....[43]....
        /*02dc*/ 	.word	0xffffffff


	//   ....[44]....
        /*02e0*/ 	.word	0xffffffff


	//   ....[45]....
        /*02e4*/ 	.word	0xffffffff


	//   ....[46]....
        /*02e8*/ 	.word	0xffffffff


	//   ....[47]....
        /*02ec*/ 	.word	0xffffffff


	//   ....[48]....
        /*02f0*/ 	.word	0xffffffff


	//   ....[49]....
        /*02f4*/ 	.word	0xffffffff


	//   ....[50]....
        /*02f8*/ 	.word	0xffffffff


	//   ....[51]....
        /*02fc*/ 	.word	0xffffffff


	//   ....[52]....
        /*0300*/ 	.word	0xffffffff


	//   ....[53]....
        /*0304*/ 	.word	0xffffffff


	//   ....[54]....
        /*0308*/ 	.word	0xffffffff


	//   ....[55]....
        /*030c*/ 	.word	0xffffffff


	//   ....[56]....
        /*0310*/ 	.word	0xffffffff


	//   ....[57]....
        /*0314*/ 	.word	0xffffffff


	//   ....[58]....
        /*0318*/ 	.word	0xffffffff


	//   ....[59]....
        /*031c*/ 	.word	0xffffffff


	//   ....[60]....
        /*0320*/ 	.word	0xffffffff


	//   ....[61]....
        /*0324*/ 	.word	0xffffffff


	//   ....[62]....
        /*0328*/ 	.word	0xffffffff


	//   ....[63]....
        /*032c*/ 	.word	0xffffffff


	//   ....[64]....
        /*0330*/ 	.word	0xffffffff


	//   ....[65]....
        /*0334*/ 	.word	0xffffffff


	//   ....[66]....
        /*0338*/ 	.word	0xffffffff


	//   ....[67]....
        /*033c*/ 	.word	0xffffffff


	//   ....[68]....
        /*0340*/ 	.word	0xffffffff


	//   ....[69]....
        /*0344*/ 	.word	0xffffffff


	//   ....[70]....
        /*0348*/ 	.word	0xffffffff


	//   ....[71]....
        /*034c*/ 	.word	0xffffffff


	//   ....[72]....
        /*0350*/ 	.word	0xffffffff


	//   ....[73]....
        /*0354*/ 	.word	0xffffffff


	//   ....[74]....
        /*0358*/ 	.word	0xffffffff


	//   ....[75]....
        /*035c*/ 	.word	0xffffffff


	//   ....[76]....
        /*0360*/ 	.word	0xffffffff


	//   ....[77]....
        /*0364*/ 	.word	0xffffffff


	//   ....[78]....
        /*0368*/ 	.word	0xffffffff


	//   ....[79]....
        /*036c*/ 	.word	0xffffffff


	//   ....[80]....
        /*0370*/ 	.word	0xffffffff


	//   ....[81]....
        /*0374*/ 	.word	0xffffffff


	//   ....[82]....
        /*0378*/ 	.word	0xffffffff


	//   ....[83]....
        /*037c*/ 	.word	0xffffffff


	//   ....[84]....
        /*0380*/ 	.word	0xffffffff


	//   ....[85]....
        /*0384*/ 	.word	0xffffffff


	//   ....[86]....
        /*0388*/ 	.word	0xffffffff


	//   ....[87]....
        /*038c*/ 	.word	0xffffffff


	//   ....[88]....
        /*0390*/ 	.word	0xffffffff


	//   ....[89]....
        /*0394*/ 	.word	0xffffffff


	//   ....[90]....
        /*0398*/ 	.word	0xffffffff


	//   ....[91]....
        /*039c*/ 	.word	0xffffffff


	//   ....[92]....
        /*03a0*/ 	.word	0xffffffff


	//   ....[93]....
        /*03a4*/ 	.word	0xffffffff


	//   ....[94]....
        /*03a8*/ 	.word	0xffffffff


	//   ....[95]....
        /*03ac*/ 	.word	0xffffffff


	//   ....[96]....
        /*03b0*/ 	.word	0xffffffff


	//   ....[97]....
        /*03b4*/ 	.word	0xffffffff


	//   ....[98]....
        /*03b8*/ 	.word	0xffffffff


	//   ....[99]....
        /*03bc*/ 	.word	0xffffffff


	//   ....[100]....
        /*03c0*/ 	.word	0xffffffff


	//   ....[101]....
        /*03c4*/ 	.word	0xffffffff


	//   ....[102]....
        /*03c8*/ 	.word	0xffffffff


	//   ....[103]....
        /*03cc*/ 	.word	0xffffffff


	//   ....[104]....
        /*03d0*/ 	.word	0xffffffff


	//   ....[105]....
        /*03d4*/ 	.word	0xffffffff


	//   ....[106]....
        /*03d8*/ 	.word	0xffffffff


	//   ....[107]....
        /*03dc*/ 	.word	0xffffffff


	//   ....[108]....
        /*03e0*/ 	.word	0x0500000f


	//   ....[109]....
        /*03e4*/ 	.word	0x0500000f


	//   ....[110]....
        /*03e8*/ 	.word	0x0500000f


	//   ....[111]....
        /*03ec*/ 	.word	0x0500000f


	//   ....[112]....
        /*03f0*/ 	.word	0x0500000f


	//   ....[113]....
        /*03f4*/ 	.word	0x0500000f


	//   ....[114]....
        /*03f8*/ 	.word	0x0500000f


	//   ....[115]....
        /*03fc*/ 	.word	0x0500000f


	//   ....[116]....
        /*0400*/ 	.word	0x0500000f


	//   ....[117]....
        /*0404*/ 	.word	0x0500000f


	//----- nvinfo : EIATTR_COOP_GROUP_INSTR_OFFSETS
	.align		4
.L_813:
        /*0408*/ 	.byte	0x04, 0x28
        /*040a*/ 	.short	(.L_815 - .L_814)


	//   ....[0]....
.L_814:
        /*040c*/ 	.word	0x00000070


	//   ....[1]....
        /*0410*/ 	.word	0x00000140


	//   ....[2]....
        /*0414*/ 	.word	0x00000190


	//   ....[3]....
        /*0418*/ 	.word	0x000003c0


	//   ....[4]....
        /*041c*/ 	.word	0x00000520


	//   ....[5]....
        /*0420*/ 	.word	0x00000640


	//   ....[6]....
        /*0424*/ 	.word	0x000007a0


	//   ....[7]....
        /*0428*/ 	.word	0x00001590


	//   ....[8]....
        /*042c*/ 	.word	0x00002cc0


	//   ....[9]....
        /*0430*/ 	.word	0x00003520


	//   ....[10]....
        /*0434*/ 	.word	0x00003a40


	//   ....[11]....
        /*0438*/ 	.word	0x00003b10


	//   ....[12]....
        /*043c*/ 	.word	0x00004810


	//   ....[13]....
        /*0440*/ 	.word	0x00004890


	//   ....[14]....
        /*0444*/ 	.word	0x000069a0


	//   ....[15]....
        /*0448*/ 	.word	0x00007860


	//   ....[16]....
        /*044c*/ 	.word	0x00007890


	//   ....[17]....
        /*0450*/ 	.word	0x00007950


	//   ....[18]....
        /*0454*/ 	.word	0x00008650


	//   ....[19]....
        /*0458*/ 	.word	0x000086e0


	//   ....[20]....
        /*045c*/ 	.word	0x0000bc10


	//   ....[21]....
        /*0460*/ 	.word	0x0000bc60


	//   ....[22]....
        /*0464*/ 	.word	0x0000bcd0


	//   ....[23]....
        /*0468*/ 	.word	0x0000bce0


	//   ....[24]....
        /*046c*/ 	.word	0x0000da90


	//   ....[25]....
        /*0470*/ 	.word	0x0000daa0


	//   ....[26]....
        /*0474*/ 	.word	0x0000dad0


	//   ....[27]....
        /*0478*/ 	.word	0x0000dae0


	//   ....[28]....
        /*047c*/ 	.word	0x0000f360


	//   ....[29]....
        /*0480*/ 	.word	0x0000f390


	//   ....[30]....
        /*0484*/ 	.word	0x0000f3c0


	//   ....[31]....
        /*0488*/ 	.word	0x0000f3f0


	//   ....[32]....
        /*048c*/ 	.word	0x0000f420


	//   ....[33]....
        /*0490*/ 	.word	0x0000f460


	//   ....[34]....
        /*0494*/ 	.word	0x0000f4a0


	//   ....[35]....
        /*0498*/ 	.word	0x0000f4c0


	//   ....[36]....
        /*049c*/ 	.word	0x0000f4e0


	//   ....[37]....
        /*04a0*/ 	.word	0x0000f520


	//   ....[38]....
        /*04a4*/ 	.word	0x0000f550


	//   ....[39]....
        /*04a8*/ 	.word	0x0000f560


	//   ....[40]....
        /*04ac*/ 	.word	0x0000f590


	//   ....[41]....
        /*04b0*/ 	.word	0x0000f5a0


	//   ....[42]....
        /*04b4*/ 	.word	0x0000f5b0


	//   ....[43]....
        /*04b8*/ 	.word	0x0000f5c0


	//   ....[44]....
        /*04bc*/ 	.word	0x0000f5e0


	//   ....[45]....
        /*04c0*/ 	.word	0x0000f5f0


	//   ....[46]....
        /*04c4*/ 	.word	0x0000f600


	//   ....[47]....
        /*04c8*/ 	.word	0x0000f630


	//   ....[48]....
        /*04cc*/ 	.word	0x0000f660


	//   ....[49]....
        /*04d0*/ 	.word	0x0000f670


	//   ....[50]....
        /*04d4*/ 	.word	0x0000f680


	//   ....[51]....
        /*04d8*/ 	.word	0x0000f690


	//   ....[52]....
        /*04dc*/ 	.word	0x0000f6a0


	//   ....[53]....
        /*04e0*/ 	.word	0x0000f6c0


	//   ....[54]....
        /*04e4*/ 	.word	0x0000f6d0


	//   ....[55]....
        /*04e8*/ 	.word	0x0000f6e0


	//   ....[56]....
        /*04ec*/ 	.word	0x0000f6f0


	//   ....[57]....
        /*04f0*/ 	.word	0x0000f700


	//   ....[58]....
        /*04f4*/ 	.word	0x0000f710


	//   ....[59]....
        /*04f8*/ 	.word	0x0000f720


	//   ....[60]....
        /*04fc*/ 	.word	0x0000f730


	//   ....[61]....
        /*0500*/ 	.word	0x0000f740


	//   ....[62]....
        /*0504*/ 	.word	0x0000f750


	//   ....[63]....
        /*0508*/ 	.word	0x0000f760


	//   ....[64]....
        /*050c*/ 	.word	0x0000f770


	//   ....[65]....
        /*0510*/ 	.word	0x0000f780


	//   ....[66]....
        /*0514*/ 	.word	0x0000f790


	//   ....[67]....
        /*0518*/ 	.word	0x0000f7a0


	//   ....[68]....
        /*051c*/ 	.word	0x0000f7b0


	//   ....[69]....
        /*0520*/ 	.word	0x0000f7c0


	//   ....[70]....
        /*0524*/ 	.word	0x0000f7d0


	//   ....[71]....
        /*0528*/ 	.word	0x0000f7e0


	//   ....[72]....
        /*052c*/ 	.word	0x0000f7f0


	//   ....[73]....
        /*0530*/ 	.word	0x0000f800


	//   ....[74]....
        /*0534*/ 	.word	0x0000f810


	//   ....[75]....
        /*0538*/ 	.word	0x0000f820


	//   ....[76]....
        /*053c*/ 	.word	0x0000fb30


	//   ....[77]....
        /*0540*/ 	.word	0x0000fb60


	//   ....[78]....
        /*0544*/ 	.word	0x0000fb90


	//   ....[79]....
        /*0548*/ 	.word	0x0000fbc0


	//   ....[80]....
        /*054c*/ 	.word	0x000100d0


	//   ....[81]....
        /*0550*/ 	.word	0x00010110


	//   ....[82]....
        /*0554*/ 	.word	0x00010210


	//   ....[83]....
        /*0558*/ 	.word	0x00010230


	//   ....[84]....
        /*055c*/ 	.word	0x00010330


	//   ....[85]....
        /*0560*/ 	.word	0x00010350


	//   ....[86]....
        /*0564*/ 	.word	0x00010460


	//   ....[87]....
        /*0568*/ 	.word	0x00010480


	//   ....[88]....
        /*056c*/ 	.word	0x00010b60


	//   ....[89]....
        /*0570*/ 	.word	0x00010b80


	//   ....[90]....
        /*0574*/ 	.word	0x00010c80


	//   ....[91]....
        /*0578*/ 	.word	0x00010ca0


	//   ....[92]....
        /*057c*/ 	.word	0x00010da0


	//   ....[93]....
        /*0580*/ 	.word	0x00010dc0


	//   ....[94]....
        /*0584*/ 	.word	0x00010ed0


	//   ....[95]....
        /*0588*/ 	.word	0x00010ef0


	//   ....[96]....
        /*058c*/ 	.word	0x00011090


	//   ....[97]....
        /*0590*/ 	.word	0x00012130


	//   ....[98]....
        /*0594*/ 	.word	0x00012e30


	//   ....[99]....
        /*0598*/ 	.word	0x00012e60


	//   ....[100]....
        /*059c*/ 	.word	0x00012f30


	//   ....[101]....
        /*05a0*/ 	.word	0x00012f40


	//   ....[102]....
        /*05a4*/ 	.word	0x00012fd0


	//   ....[103]....
        /*05a8*/ 	.word	0x00012fe0


	//   ....[104]....
        /*05ac*/ 	.word	0x00012ff0


	//   ....[105]....
        /*05b0*/ 	.word	0x00013000


	//   ....[106]....
        /*05b4*/ 	.word	0x00015aa0


	//   ....[107]....
        /*05b8*/ 	.word	0x00015c40


	//   ....[108]....
        /*05bc*/ 	.word	0x00016240


	//   ....[109]....
        /*05c0*/ 	.word	0x000163f0


	//   ....[110]....
        /*05c4*/ 	.word	0x00016450


	//   ....[111]....
        /*05c8*/ 	.word	0x000164e0


	//   ....[112]....
        /*05cc*/ 	.word	0x000165e0


	//   ....[113]....
        /*05d0*/ 	.word	0x00016640


	//   ....[114]....
        /*05d4*/ 	.word	0x00016740


	//   ....[115]....
        /*05d8*/ 	.word	0x000167a0


	//   ....[116]....
        /*05dc*/ 	.word	0x00016880


	//   ....[117]....
        /*05e0*/ 	.word	0x00016bd0


	//----- nvinfo : EIATTR_REG_RECONFIG
	.align		4
.L_815:
        /*05e4*/ 	.byte	0x01, 0x54
	.zero		2


	//----- nvinfo : EIATTR_SYSCALL_OFFSETS
	.align		4
        /*05e8*/ 	.byte	0x04, 0x46
        /*05ea*/ 	.short	(.L_817 - .L_816)


	//   ....[0]....
.L_816:
        /*05ec*/ 	.word	0x00001770


	//   ....[1]....
        /*05f0*/ 	.word	0x00011b50


	//   ....[2]....
        /*05f4*/ 	.word	0x00011ce0


	//   ....[3]....
        /*05f8*/ 	.word	0x00011e30


	//   ....[4]....
        /*05fc*/ 	.word	0x00011f70


	//   ....[5]....
        /*0600*/ 	.word	0x00012a10


	//----- nvinfo : EIATTR_MBARRIER_INSTR_OFFSETS
	.align		4
.L_817:
        /*0604*/ 	.byte	0x04, 0x39
        /*0606*/ 	.short	(.L_819 - .L_818)


	//   ....[0]....
.L_818:
        /*0608*/ 	.word	0x00000270
        /*060c*/ 	.word	0x000000ff
        /*0610*/ 	.word	0x00033400
        /*0614*/ 	.short	0x0100
        /*0616*/ 	.byte	0x08
	.zero		1


	//   ....[1]....
        /*0618*/ 	.word	0x00000280
        /*061c*/ 	.word	0x000000ff
        /*0620*/ 	.word	0x00033420
        /*0624*/ 	.short	0x0100
        /*0626*/ 	.byte	0x08
	.zero		1


	//   ....[2]....
        /*0628*/ 	.word	0x00000370
        /*062c*/ 	.word	0x000000ff
        /*0630*/ 	.word	0x00033430
        /*0634*/ 	.short	0x0100
        /*0636*/ 	.byte	0x08
	.zero		1


	//   ....[3]....
        /*0638*/ 	.word	0x00000380
        /*063c*/ 	.word	0x000000ff
        /*0640*/ 	.word	0x00033440
        /*0644*/ 	.short	0x0100
        /*0646*/ 	.byte	0x08
	.zero		1


	//   ....[4]....
        /*0648*/ 	.word	0x00000390
        /*064c*/ 	.word	0x000000ff
        /*0650*/ 	.word	0x00033438
        /*0654*/ 	.short	0x0100
        /*0656*/ 	.byte	0x08
	.zero		1


	//   ....[5]....
        /*0658*/ 	.word	0x000003a0
        /*065c*/ 	.word	0x000000ff
        /*0660*/ 	.word	0x00033448
        /*0664*/ 	.short	0x0100
        /*0666*/ 	.byte	0x08
	.zero		1


	//   ....[6]....
        /*0668*/ 	.word	0x000004d0
        /*066c*/ 	.word	0x000000ff
        /*0670*/ 	.word	0x00033450
        /*0674*/ 	.short	0x0100
        /*0676*/ 	.byte	0x08
	.zero		1


	//   ....[7]....
        /*0678*/ 	.word	0x000004e0
        /*067c*/ 	.word	0x000000ff
        /*0680*/ 	.word	0x00033460
        /*0684*/ 	.short	0x0100
        /*0686*/ 	.byte	0x08
	.zero		1


	//   ....[8]....
        /*0688*/ 	.word	0x000004f0
        /*068c*/ 	.word	0x000000ff
        /*0690*/ 	.word	0x00033458
        /*0694*/ 	.short	0x0100
        /*0696*/ 	.byte	0x08
	.zero		1


	//   ....[9]....
        /*0698*/ 	.word	0x00000500
        /*069c*/ 	.word	0x000000ff
        /*06a0*/ 	.word	0x00033468
        /*06a4*/ 	.short	0x0100
        /*06a6*/ 	.byte	0x08
	.zero		1


	//   ....[10]....
        /*06a8*/ 	.word	0x000005f0
        /*06ac*/ 	.word	0x000000ff
        /*06b0*/ 	.word	0x00033470
        /*06b4*/ 	.short	0x0100
        /*06b6*/ 	.byte	0x06
	.zero		1


	//   ....[11]....
        /*06b8*/ 	.word	0x00000600
        /*06bc*/ 	.word	0x000000ff
        /*06c0*/ 	.word	0x00033480
        /*06c4*/ 	.short	0x0100
        /*06c6*/ 	.byte	0x06
	.zero		1


	//   ....[12]....
        /*06c8*/ 	.word	0x00000610
        /*06cc*/ 	.word	0x000000ff
        /*06d0*/ 	.word	0x00033478
        /*06d4*/ 	.short	0x0100
        /*06d6*/ 	.byte	0x06
	.zero		1


	//   ....[13]....
        /*06d8*/ 	.word	0x00000620
        /*06dc*/ 	.word	0x000000ff
        /*06e0*/ 	.word	0x00033488
        /*06e4*/ 	.short	0x0100
        /*06e6*/ 	.byte	0x06
	.zero		1


	//   ....[14]....
        /*06e8*/ 	.word	0x00000750
        /*06ec*/ 	.word	0x000000ff
        /*06f0*/ 	.word	0x00033490
        /*06f4*/ 	.short	0x0100
        /*06f6*/ 	.byte	0x08
	.zero		1


	//   ....[15]....
        /*06f8*/ 	.word	0x00000760
        /*06fc*/ 	.word	0x000000ff
        /*0700*/ 	.word	0x000334a0
        /*0704*/ 	.short	0x0100
        /*0706*/ 	.byte	0x08
	.zero		1


	//   ....[16]....
        /*0708*/ 	.word	0x00000770
        /*070c*/ 	.word	0x000000ff
        /*0710*/ 	.word	0x00033498
        /*0714*/ 	.short	0x0100
        /*0716*/ 	.byte	0x08
	.zero		1


	//   ....[17]....
        /*0718*/ 	.word	0x00000780
        /*071c*/ 	.word	0x000000ff
        /*0720*/ 	.word	0x000334a8
        /*0724*/ 	.short	0x0100
        /*0726*/ 	.byte	0x08
	.zero		1


	//   ....[18]....
        /*0728*/ 	.word	0x000008b0
        /*072c*/ 	.word	0x000000ff
        /*0730*/ 	.word	0x000334b0
        /*0734*/ 	.short	0x0100
        /*0736*/ 	.byte	0x08
	.zero		1


	//   ....[19]....
        /*0738*/ 	.word	0x000008c0
        /*073c*/ 	.word	0x000000ff
        /*0740*/ 	.word	0x000334c0
        /*0744*/ 	.short	0x0100
        /*0746*/ 	.byte	0x08
	.zero		1


	//   ....[20]....
        /*0748*/ 	.word	0x000008d0
        /*074c*/ 	.word	0x000000ff
        /*0750*/ 	.word	0x000334b8
        /*0754*/ 	.short	0x0100
        /*0756*/ 	.byte	0x08
	.zero		1


	//   ....[21]....
        /*0758*/ 	.word	0x000008e0
        /*075c*/ 	.word	0x000000ff
        /*0760*/ 	.word	0x000334c8
        /*0764*/ 	.short	0x0100
        /*0766*/ 	.byte	0x08
	.zero		1


	//   ....[22]....
        /*0768*/ 	.word	0x00001ac0
        /*076c*/ 	.word	0x000000ff
        /*0770*/ 	.word	0x00033400
        /*0774*/ 	.short	0x010a
        /*0776*/ 	.byte	0x29
	.zero		1


	//   ....[23]....
        /*0778*/ 	.word	0x00001b60
        /*077c*/ 	.word	0x00000002
        /*0780*/ 	.word	0x00033430
        /*0784*/ 	.short	0x010a
        /*0786*/ 	.byte	0x3f
	.zero		1


	//   ....[24]....
        /*0788*/ 	.word	0x00001bc0
        /*078c*/ 	.word	0x00000002
        /*0790*/ 	.word	0x00033430
        /*0794*/ 	.short	0x010a
        /*0796*/ 	.byte	0x3f
	.zero		1


	//   ....[25]....
        /*0798*/ 	.word	0x00003450
        /*079c*/ 	.word	0x00000002
        /*07a0*/ 	.word	0x00000000
        /*07a4*/ 	.short	0x0101
        /*07a6*/ 	.byte	0x3f
	.zero		1


	//   ....[26]....
        /*07a8*/ 	.word	0x00005a60
        /*07ac*/ 	.word	0x000000ff
        /*07b0*/ 	.word	0x00033430
        /*07b4*/ 	.short	0x010a
        /*07b6*/ 	.byte	0x06
	.zero		1


	//   ....[27]....
        /*07b8*/ 	.word	0x00005aa0
        /*07bc*/ 	.word	0x000000ff
        /*07c0*/ 	.word	0x00033430
        /*07c4*/ 	.short	0x010a
        /*07c6*/ 	.byte	0x06
	.zero		1


	//   ....[28]....
        /*07c8*/ 	.word	0x000066e0
        /*07cc*/ 	.word	0x000000ff
        /*07d0*/ 	.word	0x00033450
        /*07d4*/ 	.short	0x010a
        /*07d6*/ 	.byte	0x06
	.zero		1


	//   ....[29]....
        /*07d8*/ 	.word	0x00006720
        /*07dc*/ 	.word	0x000000ff
        /*07e0*/ 	.word	0x00033450
        /*07e4*/ 	.short	0x010a
        /*07e6*/ 	.byte	0x06
	.zero		1


	//   ....[30]....
        /*07e8*/ 	.word	0x00009140
        /*07ec*/ 	.word	0x00000002
        /*07f0*/ 	.word	0x00000000
        /*07f4*/ 	.short	0x0101
        /*07f6*/ 	.byte	0x3f
	.zero		1


	//   ....[31]....
        /*07f8*/ 	.word	0x000095a0
        /*07fc*/ 	.word	0x000000ff
        /*0800*/ 	.word	0x00000000
        /*0804*/ 	.short	0x0101
        /*0806*/ 	.byte	0x06
	.zero		1


	//   ....[32]....
        /*0808*/ 	.word	0x00009ee0
        /*080c*/ 	.word	0x000000ff
        /*0810*/ 	.word	0x00033430
        /*0814*/ 	.short	0x010a
        /*0816*/ 	.byte	0x06
	.zero		1


	//   ....[33]....
        /*0818*/ 	.word	0x00009f20
        /*081c*/ 	.word	0x000000ff
        /*0820*/ 	.word	0x00033430
        /*0824*/ 	.short	0x010a
        /*0826*/ 	.byte	0x06
	.zero		1


	//   ....[34]....
        /*0828*/ 	.word	0x0000ab30
        /*082c*/ 	.word	0x000000ff
        /*0830*/ 	.word	0x00033450
        /*0834*/ 	.short	0x010a
        /*0836*/ 	.byte	0x06
	.zero		1


	//   ....[35]....
        /*0838*/ 	.word	0x0000ab70
        /*083c*/ 	.word	0x000000ff
        /*0840*/ 	.word	0x00033450
        /*0844*/ 	.short	0x010a
        /*0846*/ 	.byte	0x06
	.zero		1


	//   ....[36]....
        /*0848*/ 	.word	0x0000cb60
        /*084c*/ 	.word	0x00000002
        /*0850*/ 	.word	0x00000000
        /*0854*/ 	.short	0x0101
        /*0856*/ 	.byte	0x3f
	.zero		1


	//   ....[37]....
        /*0858*/ 	.word	0x0000ce70
        /*085c*/ 	.word	0x000000ff
        /*0860*/ 	.word	0x00000000
        /*0864*/ 	.short	0x0101
        /*0866*/ 	.byte	0x06
	.zero		1


	//   ....[38]....
        /*0868*/ 	.word	0x0000d6f0
        /*086c*/ 	.word	0x000000ff
        /*0870*/ 	.word	0x00033450
        /*0874*/ 	.short	0x010a
        /*0876*/ 	.byte	0x09
	.zero		1


	//   ....[39]....
        /*0878*/ 	.word	0x0000d730
        /*087c*/ 	.word	0x000000ff
        /*0880*/ 	.word	0x00033450
        /*0884*/ 	.short	0x010a
        /*0886*/ 	.byte	0x09
	.zero		1


	//   ....[40]....
        /*0888*/ 	.word	0x0000de70
        /*088c*/ 	.word	0x000000ff
        /*0890*/ 	.word	0x00000000
        /*0894*/ 	.short	0x0101
        /*0896*/ 	.byte	0x04
	.zero		1


	//   ....[41]....
        /*0898*/ 	.word	0x00010100
        /*089c*/ 	.word	0x00000003
        /*08a0*/ 	.word	0x00000000
        /*08a4*/ 	.short	0x0101
        /*08a6*/ 	.byte	0x3f
	.zero		1


	//   ....[42]....
        /*08a8*/ 	.word	0x000123a0
        /*08ac*/ 	.word	0x00000004
        /*08b0*/ 	.word	0x00033480
        /*08b4*/ 	.short	0x010a
        /*08b6*/ 	.byte	0x3f
	.zero		1


	//   ....[43]....
        /*08b8*/ 	.word	0x00012610
        /*08bc*/ 	.word	0x00000004
        /*08c0*/ 	.word	0x00033440
        /*08c4*/ 	.short	0x010a
        /*08c6*/ 	.byte	0x3f
	.zero		1


	//   ....[44]....
        /*08c8*/ 	.word	0x00013140
        /*08cc*/ 	.word	0x00000011
        /*08d0*/ 	.word	0x00033400
        /*08d4*/ 	.short	0x0107
        /*08d6*/ 	.byte	0x3f
	.zero		1


	//   ....[45]....
        /*08d8*/ 	.word	0x00013240
        /*08dc*/ 	.word	0x00000011
        /*08e0*/ 	.word	0x00033400
        /*08e4*/ 	.short	0x0101
        /*08e6*/ 	.byte	0x3f
	.zero		1


	//   ....[46]....
        /*08e8*/ 	.word	0x00013260
        /*08ec*/ 	.word	0x00000011
        /*08f0*/ 	.word	0x00033420
        /*08f4*/ 	.short	0x010a
        /*08f6*/ 	.byte	0x3f
	.zero		1


	//   ....[47]....
        /*08f8*/ 	.word	0x00013570
        /*08fc*/ 	.word	0x00000006
        /*0900*/ 	.word	0x00033480
        /*0904*/ 	.short	0x010a
        /*0906*/ 	.byte	0x3f
	.zero		1


	//   ....[48]....
        /*0908*/ 	.word	0x000139c0
        /*090c*/ 	.word	0x00000006
        /*0910*/ 	.word	0x00033440
        /*0914*/ 	.short	0x010a
        /*0916*/ 	.byte	0x3f
	.zero		1


	//   ....[49]....
        /*0918*/ 	.word	0x00013e70
        /*091c*/ 	.word	0x00000003
        /*0920*/ 	.word	0x00033470
        /*0924*/ 	.short	0x010a
        /*0926*/ 	.byte	0x3f
	.zero		1


	//   ....[50]....
        /*0928*/ 	.word	0x00013ee0
        /*092c*/ 	.word	0x00000003
        /*0930*/ 	.word	0x00033460
        /*0934*/ 	.short	0x010a
        /*0936*/ 	.byte	0x3f
	.zero		1


	//   ....[51]....
        /*0938*/ 	.word	0x00014a20
        /*093c*/ 	.word	0x00000003
        /*0940*/ 	.word	0x00033450
        /*0944*/ 	.short	0x0101
        /*0946*/ 	.byte	0x3f
	.zero		1


	//   ....[52]....
        /*0948*/ 	.word	0x00014aa0
        /*094c*/ 	.word	0x00000003
        /*0950*/ 	.word	0x00000000
        /*0954*/ 	.short	0x0101
        /*0956*/ 	.byte	0x3f
	.zero		1


	//   ....[53]....
        /*0958*/ 	.word	0x00014cd0
        /*095c*/ 	.word	0x00000000
        /*0960*/ 	.word	0x00033470
        /*0964*/ 	.short	0x010a
        /*0966*/ 	.byte	0x3f
	.zero		1


	//   ....[54]....
        /*0968*/ 	.word	0x00014d40
        /*096c*/ 	.word	0x00000000
        /*0970*/ 	.word	0x00033460
        /*0974*/ 	.short	0x010a
        /*0976*/ 	.byte	0x3f
	.zero		1


	//   ....[55]....
        /*0978*/ 	.word	0x000158b0
        /*097c*/ 	.word	0x00000000
        /*0980*/ 	.word	0x00033450
        /*0984*/ 	.short	0x0101
        /*0986*/ 	.byte	0x3f
	.zero		1


	//   ....[56]....
        /*0988*/ 	.word	0x00015900
        /*098c*/ 	.word	0x00000002
        /*0990*/ 	.word	0x00000000
        /*0994*/ 	.short	0x0101
        /*0996*/ 	.byte	0x3f
	.zero		1


	//   ....[57]....
        /*0998*/ 	.word	0x00015bc0
        /*099c*/ 	.word	0x00000000
        /*09a0*/ 	.word	0x00033420
        /*09a4*/ 	.short	0x010a
        /*09a6*/ 	.byte	0x3f
	.zero		1


	//   ....[58]....
        /*09a8*/ 	.word	0x00015d80
        /*09ac*/ 	.word	0x00000006
        /*09b0*/ 	.word	0x00000000
        /*09b4*/ 	.short	0x010a
        /*09b6*/ 	.byte	0x3f
	.zero		1


	//   ....[59]....
        /*09b8*/ 	.word	0x00015df0
        /*09bc*/ 	.word	0x00000007
        /*09c0*/ 	.word	0x00000000
        /*09c4*/ 	.short	0x010a
        /*09c6*/ 	.byte	0x3f
	.zero		1


	//   ....[60]....
        /*09c8*/ 	.word	0x00015e50
        /*09cc*/ 	.word	0x00000004
        /*09d0*/ 	.word	0x00033460
        /*09d4*/ 	.short	0x010a
        /*09d6*/ 	.byte	0x3f
	.zero		1


	//   ....[61]....
        /*09d8*/ 	.word	0x00015ea0
        /*09dc*/ 	.word	0x00000003
        /*09e0*/ 	.word	0x00033460
        /*09e4*/ 	.short	0x010a
        /*09e6*/ 	.byte	0x3f
	.zero		1


	//   ....[62]....
        /*09e8*/ 	.word	0x00015ee0
        /*09ec*/ 	.word	0x00000004
        /*09f0*/ 	.word	0x00033480
        /*09f4*/ 	.short	0x010a
        /*09f6*/ 	.byte	0x3f
	.zero		1


	//   ....[63]....
        /*09f8*/ 	.word	0x00015f00
        /*09fc*/ 	.word	0x00000003
        /*0a00*/ 	.word	0x00033480
        /*0a04*/ 	.short	0x010a
        /*0a06*/ 	.byte	0x3f
	.zero		1


	//   ....[64]....
        /*0a08*/ 	.word	0x00015f70
        /*0a0c*/ 	.word	0x00000003
        /*0a10*/ 	.word	0x00033400
        /*0a14*/ 	.short	0x010a
        /*0a16*/ 	.byte	0x3f
	.zero		1


	//   ....[65]....
        /*0a18*/ 	.word	0x00015fc0
        /*0a1c*/ 	.word	0x00000002
        /*0a20*/ 	.word	0x00033430
        /*0a24*/ 	.short	0x010a
        /*0a26*/ 	.byte	0x3f
	.zero		1


	//   ....[66]....
        /*0a28*/ 	.word	0x00016020
        /*0a2c*/ 	.word	0x00000007
        /*0a30*/ 	.word	0x00033430
        /*0a34*/ 	.short	0x010a
        /*0a36*/ 	.byte	0x3f
	.zero		1


	//   ....[67]....
        /*0a38*/ 	.word	0x00016080
        /*0a3c*/ 	.word	0x00000007
        /*0a40*/ 	.word	0x00033450
        /*0a44*/ 	.short	0x010a
        /*0a46*/ 	.byte	0x3f
	.zero		1


	//   ....[68]....
        /*0a48*/ 	.word	0x000160e0
        /*0a4c*/ 	.word	0x00000007
        /*0a50*/ 	.word	0x00033430
        /*0a54*/ 	.short	0x010a
        /*0a56*/ 	.byte	0x3f
	.zero		1


	//   ....[69]....
        /*0a58*/ 	.word	0x00016140
        /*0a5c*/ 	.word	0x00000007
        /*0a60*/ 	.word	0x00033450
        /*0a64*/ 	.short	0x010a
        /*0a66*/ 	.byte	0x3f
	.zero		1


	//   ....[70]....
        /*0a68*/ 	.word	0x000161a0
        /*0a6c*/ 	.word	0x00000005
        /*0a70*/ 	.word	0x00033450
        /*0a74*/ 	.short	0x010a
        /*0a76*/ 	.byte	0x3f
	.zero		1


	//   ....[71]....
        /*0a78*/ 	.word	0x000162f0
        /*0a7c*/ 	.word	0x00000004
        /*0a80*/ 	.word	0x00033480
        /*0a84*/ 	.short	0x010a
        /*0a86*/ 	.byte	0x3f
	.zero		1


	//   ....[72]....
        /*0a88*/ 	.word	0x00016340
        /*0a8c*/ 	.word	0x00000004
        /*0a90*/ 	.word	0x00033440
        /*0a94*/ 	.short	0x010a
        /*0a96*/ 	.byte	0x3f
	.zero		1


	//   ....[73]....
        /*0a98*/ 	.word	0x000168c0
        /*0a9c*/ 	.word	0x00000011
        /*0aa0*/ 	.word	0x00033420
        /*0aa4*/ 	.short	0x010a
        /*0aa6*/ 	.byte	0x3f
	.zero		1


	//   ....[74]....
        /*0aa8*/ 	.word	0x00016910
        /*0aac*/ 	.word	0x00000006
        /*0ab0*/ 	.word	0x00033480
        /*0ab4*/ 	.short	0x010a
        /*0ab6*/ 	.byte	0x3f
	.zero		1


	//   ....[75]....
        /*0ab8*/ 	.word	0x00016960
        /*0abc*/ 	.word	0x00000006
        /*0ac0*/ 	.word	0x00033440
        /*0ac4*/ 	.short	0x010a
        /*0ac6*/ 	.byte	0x3f
	.zero		1


	//   ....[76]....
        /*0ac8*/ 	.word	0x000169b0
        /*0acc*/ 	.word	0x00000003
        /*0ad0*/ 	.word	0x00033470
        /*0ad4*/ 	.short	0x010a
        /*0ad6*/ 	.byte	0x3f
	.zero		1


	//   ....[77]....
        /*0ad8*/ 	.word	0x00016a00
        /*0adc*/ 	.word	0x00000003
        /*0ae0*/ 	.word	0x00033460
        /*0ae4*/ 	.short	0x010a
        /*0ae6*/ 	.byte	0x3f
	.zero		1


	//   ....[78]....
        /*0ae8*/ 	.word	0x00016a50
        /*0aec*/ 	.word	0x00000000
        /*0af0*/ 	.word	0x00033470
        /*0af4*/ 	.short	0x010a
        /*0af6*/ 	.byte	0x3f
	.zero		1


	//   ....[79]....
        /*0af8*/ 	.word	0x00016aa0
        /*0afc*/ 	.word	0x00000000
        /*0b00*/ 	.word	0x00033460
        /*0b04*/ 	.short	0x010a
        /*0b06*/ 	.byte	0x3f
	.zero		1


	//   ....[80]....
        /*0b08*/ 	.word	0x00016af0
        /*0b0c*/ 	.word	0x00000000
        /*0b10*/ 	.word	0x00033420
        /*0b14*/ 	.short	0x010a
        /*0b16*/ 	.byte	0x3f
	.zero		1


	//   ....[81]....
        /*0b18*/ 	.word	0x00016c90
        /*0b1c*/ 	.word	0x00000006
        /*0b20*/ 	.word	0x00000000
        /*0b24*/ 	.short	0x010a
        /*0b26*/ 	.byte	0x3f
	.zero		1


	//   ....[82]....
        /*0b28*/ 	.word	0x00016ce0
        /*0b2c*/ 	.word	0x00000007
        /*0b30*/ 	.word	0x00000000
        /*0b34*/ 	.short	0x010a
        /*0b36*/ 	.byte	0x3f
	.zero		1


	//   ....[83]....
        /*0b38*/ 	.word	0x00016d30
        /*0b3c*/ 	.word	0x00000004
        /*0b40*/ 	.word	0x00033460
        /*0b44*/ 	.short	0x010a
        /*0b46*/ 	.byte	0x3f
	.zero		1


	//   ....[84]....
        /*0b48*/ 	.word	0x00016d80
        /*0b4c*/ 	.word	0x00000003
        /*0b50*/ 	.word	0x00033460
        /*0b54*/ 	.short	0x010a
        /*0b56*/ 	.byte	0x3f
	.zero		1


	//   ....[85]....
        /*0b58*/ 	.word	0x00016dd0
        /*0b5c*/ 	.word	0x00000004
        /*0b60*/ 	.word	0x00033480
        /*0b64*/ 	.short	0x010a
        /*0b66*/ 	.byte	0x3f
	.zero		1


	//----- nvinfo : EIATTR_NUM_MBARRIERS
	.align		4
.L_819:
        /*0b68*/ 	.byte	0x03, 0x38
        /*0b6a*/ 	.short	0x0016


	//----- nvinfo : EIATTR_EXIT_INSTR_OFFSETS
	.align		4
        /*0b6c*/ 	.byte	0x04, 0x1c
        /*0b6e*/ 	.short	(.L_821 - .L_820)


	//   ....[0]....
.L_820:
        /*0b70*/ 	.word	0x00000a40


	//   ....[1]....
        /*0b74*/ 	.word	0x00011030


	//   ....[2]....
        /*0b78*/ 	.word	0x00015f50


	//----- nvinfo : EIATTR_MAX_THREADS
	.align		4
.L_821:
        /*0b7c*/ 	.byte	0x04, 0x05
        /*0b7e*/ 	.short	(.L_823 - .L_822)
.L_822:
        /*0b80*/ 	.word	0x00000180
        /*0b84*/ 	.word	0x00000001
        /*0b88*/ 	.word	0x00000001


	//----- nvinfo : EIATTR_CRS_STACK_SIZE
	.align		4
.L_823:
        /*0b8c*/ 	.byte	0x04, 0x1e
        /*0b8e*/ 	.short	(.L_825 - .L_824)
.L_824:
        /*0b90*/ 	.word	0x00000000


	//----- nvinfo : EIATTR_CBANK_PARAM_SIZE
	.align		4
.L_825:
        /*0b94*/ 	.byte	0x03, 0x19
        /*0b96*/ 	.short	0x0af0


	//----- nvinfo : EIATTR_PARAM_CBANK
	.align		4
        /*0b98*/ 	.byte	0x04, 0x0a
        /*0b9a*/ 	.short	(.L_827 - .L_826)
	.align		4
.L_826:
        /*0b9c*/ 	.word	index@(.nv.constant0._ZN7cutlass13device_kernelIN5flash11enable_sm90INS1_16FlashAttnFwdSm90INS1_25CollectiveMainloopFwdSm90ILi2EN4cute5tupleIJNS5_1CILi1EEES8_S8_EEENS6_IJNS7_ILi128EEENS7_ILi160EEENS7_ILi192EEEEEELi192ENS_12float_e4m3_tEfNS_4arch4Sm90ELb1ELb0ELb1ELb0ELb0ELb0ELb0ELb1ELb1ELb1ELb0ELb0EEENS1_21CollectiveEpilogueFwdINS6_IJSA_SC_SB_EEES9_NS_10bfloat16_tESG_Li256ELb0ELb1ELb0ELb1EEENS1_30DynamicPersistentTileSchedulerILi256ELi128ELb0ELb1ELb1EEEEEEEEEvNT_6ParamsE)
        /*0ba0*/ 	.short	0x0210
        /*0ba2*/ 	.short	0x0af0


	//----- nvinfo : EIATTR_SW_WAR
	.align		4
.L_827:
        /*0ba4*/ 	.byte	0x04, 0x36
        /*0ba6*/ 	.short	(.L_829 - .L_828)
.L_828:
        /*0ba8*/ 	.word	0x00000008
.L_829:


//--------------------- .nv.info._ZN7cutlass13device_kernelIN5flash11enable_sm90INS1_16FlashAttnFwdSm90INS1_25CollectiveMainloopFwdSm90ILi2EN4cute5tupleIJNS5_1CILi1EEES8_S8_EEENS6_IJNS7_ILi128EEENS7_ILi160EEENS7_ILi192EEEEEELi192ENS_12float_e4m3_tEfNS_4arch4Sm90ELb1ELb0ELb1ELb1ELb0ELb0ELb0ELb1ELb1ELb1ELb0ELb0EEENS1_21CollectiveEpilogueFwdINS6_IJSA_SC_SB_EEES9_NS_10bfloat16_tESG_Li256ELb1ELb1ELb0ELb1EEENS1_36VarlenDynamicPersistentTileSchedulerILi128ELi160ELi256ELi128ELb0ELb1ELb1ELb1ELb1ELb1EEEEEEEEEvNT_6ParamsE --------------------------
	.section	.nv.info._ZN7cutlass13device_kernelIN5flash11enable_sm90INS1_16FlashAttnFwdSm90INS1_25CollectiveMainloopFwdSm90ILi2EN4cute5tupleIJNS5_1CILi1EEES8_S8_EEENS6_IJNS7_ILi128EEENS7_ILi160EEENS7_ILi192EEEEEELi192ENS_12float_e4m3_tEfNS_4arch4Sm90ELb1ELb0ELb1ELb1ELb0ELb0ELb0ELb1ELb1ELb1ELb0ELb0EEENS1_21CollectiveEpilogueFwdINS6_IJSA_SC_SB_EEES9_NS_10bfloat16_tESG_Li256ELb1ELb1ELb0ELb1EEENS1_36VarlenDynamicPersistentTileSchedulerILi128ELi160ELi256ELi128ELb0ELb1ELb1ELb1ELb1ELb1EEEEEEEEEvNT_6ParamsE,"",@"SHT_CUDA_INFO"
	.sectionflags	@""
	.align	4


	//----- nvinfo : EIATTR_CUDA_API_VERSION
	.align		4
        /*0000*/ 	.byte	0x04, 0x37
        /*0002*/ 	.short	(.L_831 - .L_830)
.L_830:
        /*0004*/ 	.word	0x00000082


	//----- nvinfo : EIATTR_KPARAM_INFO
	.align		4
.L_831:
        /*0008*/ 	.byte	0x04, 0x17
        /*000a*/ 	.short	(.L_833 - .L_832)
.L_832:
        /*000c*/ 	.word	0x00000000
        /*0010*/ 	.short	0x0000
        /*0012*/ 	.short	0x0070
        /*0014*/ 	.byte	0x00, 0xf0, 0x01, 0x2a


	//----- nvinfo : EIATTR_SPARSE_MMA_MASK
	.align		4
.L_833:
        /*0018*/ 	.byte	0x03, 0x50
        /*001a*/ 	.short	0x0000


	//----- nvinfo : EIATTR_MAXREG_COUNT
	.align		4
        /*001c*/ 	.byte	0x03, 0x1b
        /*001e*/ 	.short	0x00a8


	//----- nvinfo : EIATTR_NUM_BARRIERS
	.align		4
        /*0020*/ 	.byte	0x02, 0x4c
        /*0022*/ 	.byte	0x10
	.zero		1


	//----- nvinfo : EIATTR_EXTERNS
	.align		4
        /*0024*/ 	.byte	0x04, 0x0f
        /*0026*/ 	.short	(.L_835 - .L_834)


	//   ....[0]....
	.align		4
.L_834:
        /*0028*/ 	.word	index@(__assertfail)


	//----- nvinfo : EIATTR_ANNOTATIONS
	.align		4
.L_835:
        /*002c*/ 	.byte	0x04, 0x55
        /*002e*/ 	.short	(.L_837 - .L_836)


	//   ....[0]....
.L_836:
        /* <DEDUP_REMOVED lines=41> */


	//----- nvinfo : EIATTR_MERCURY_ISA_VERSION
	.align		4
.L_837:
        /*02b0*/ 	.byte	0x03, 0x5f
        /*02b2*/ 	.short	0x0101


	//----- nvinfo : EIATTR_UNUSED_LOAD_BYTE_OFFSET
	.align		4
        /*02b4*/ 	.byte	0x04, 0x44
        /*02b6*/ 	.short	(.L_839 - .L_838)


	//   ....[0]....
.L_838:
        /*02b8*/ 	.word	0x00000a40
        /*02bc*/ 	.word	0x0000fff0


	//   ....[1]....
        /*02c0*/ 	.word	0x0000e500
        /*02c4*/ 	.word	0x0000fff0


	//----- nvinfo : EIATTR_INT_WARP_WIDE_INSTR_OFFSETS
	.align		4
.L_839:
        /*02c8*/ 	.byte	0x04, 0x31
        /*02ca*/ 	.short	(.L_841 - .L_840)


	//   ....[0]....
.L_840:
        /*02cc*/ 	.word	0x00000130


	//   ....[1]....
        /*02d0*/ 	.word	0x00000170


	//   ....[2]....
        /*02d4*/ 	.word	0x000001e0


	//   ....[3]....
        /*02d8*/ 	.word	0x00012c40


	//   ....[4]....
        /*02dc*/ 	.word	0x00012cd0


	//   ....[5]....
        /*02e0*/ 	.word	0x00015e60


	//   ....[6]....
        /*02e4*/ 	.word	0x00015ef0


	//----- nvinfo : EIATTR_COOP_GROUP_MASK_REGIDS
	.align		4
.L_841:
        /*02e8*/ 	.byte	0x04, 0x29
        /*02ea*/ 	.short	(.L_843 - .L_842)


	//   ....[0]....
.L_842:
        /*02ec*/ 	.word	0xffffffff


	//   ....[1]....
        /*02f0*/ 	.word	0xffffffff


	//   ....[2]....
        /*02f4*/ 	.word	0xffffffff


	//   ....[3]....
        /*02f8*/ 	.word	0xffffffff


	//   ....[4]....
        /*02fc*/ 	.word	0xffffffff


	//   ....[5]....
        /*0300*/ 	.word	0xffffffff


	//   ....[6]....
        /*0304*/ 	.word	0xffffffff


	//   ....[7]....
        /*0308*/ 	.word	0xffffffff


	//   ....[8]....
        /*030c*/ 	.word	0xffffffff


	//   ....[9]....
        /*0310*/ 	.word	0xffffffff


	//   ....[10]....
        /*0314*/ 	.word	0xffffffff


	//   ....[11]....
        /*0318*/ 	.word	0xffffffff


	//   ....[12]....
        /*031c*/ 	.word	0xffffffff


	//   ....[13]....
        /*0320*/ 	.word	0xffffffff


	//   ....[14]....
        /*0324*/ 	.word	0xffffffff


	//   ....[15]....
        /*0328*/ 	.word	0xffffffff


	//   ....[16]....
        /*032c*/ 	.word	0xffffffff


	//   ....[17]....
        /*0330*/ 	.word	0xffffffff


	//   ....[18]....
        /*0334*/ 	.word	0xffffffff


	//   ....[19]....
        /*0338*/ 	.word	0xffffffff


	//   ....[20]....
        /*033c*/ 	.word	0xffffffff


	//   ....[21]....
        /*0340*/ 	.word	0xffffffff


	//   ....[22]....
        /*0344*/ 	.word	0xffffffff


	//   ....[23]....
        /*0348*/ 	.word	0xffffffff


	//   ....[24]....
        /*034c*/ 	.word	0xffffffff


	//   ....[25]....
        /*0350*/ 	.word	0xffffffff


	//   ....[26]....
        /*0354*/ 	.word	0xffffffff


	//   ....[27]....
        /*0358*/ 	.word	0xffffffff


	//   ....[28]....
        /*035c*/ 	.word	0xffffffff


	//   ....[29]....
        /*0360*/ 	.word	0xffffffff


	//   ....[30]....
        /*0364*/ 	.word	0xffffffff


	//   ....[31]....
        /*0368*/ 	.word	0xffffffff


	//   ....[32]....
        /*036c*/ 	.word	0xffffffff


	//   ....[33]....
        /*0370*/ 	.word	0xffffffff


	//   ....[34]....
        /*0374*/ 	.word	0xffffffff


	//   ....[35]....
        /*0378*/ 	.word	0xffffffff


	//   ....[36]....
        /*037c*/ 	.word	0xffffffff


	//   ....[37]....
        /*0380*/ 	.word	0xffffffff


	//   ....[38]....
        /*0384*/ 	.word	0xffffffff


	//   ....[39]....
        /*0388*/ 	.word	0xffffffff


	//   ....[40]....
        /*038c*/ 	.word	0xffffffff


	//   ....[41]....
        /*0390*/ 	.word	0xffffffff


	//   ....[42]....
        /*0394*/ 	.word	0xffffffff


	//   ....[43]....
        /*0398*/ 	.word	0xffffffff


	//   ....[44]....
        /*039c*/ 	.word	0xffffffff


	//   ....[45]....
        /*03a0*/ 	.word	0xffffffff


	//   ....[46]....
        /*03a4*/ 	.word	0xffffffff


	//   ....[47]....
        /*03a8*/ 	.word	0xffffffff


	//   ....[48]....
        /*03ac*/ 	.word	0xffffffff


	//   ....[49]....
        /*03b0*/ 	.word	0xffffffff


	//   ....[50]....
        /*03b4*/ 	.word	0xffffffff


	//   ....[51]....
        /*03b8*/ 	.word	0xffffffff


	//   ....[52]....
        /*03bc*/ 	.word	0xffffffff


	//   ....[53]....
        /*03c0*/ 	.word	0xffffffff


	//   ....[54]....
        /*03c4*/ 	.word	0xffffffff


	//   ....[55]....
        /*03c8*/ 	.word	0xffffffff


	//   ....[56]....
        /*03cc*/ 	.word	0xffffffff


	//   ....[57]....
        /*03d0*/ 	.word	0xffffffff


	//   ....[58]....
        /*03d4*/ 	.word	0xffffffff


	//   ....[59]....
        /*03d8*/ 	.word	0xffffffff


	//   ....[60]....
        /*03dc*/ 	.word	0xffffffff


	//   ....[61]....
        /*03e0*/ 	.word	0xffffffff


	//   ....[62]....
        /*03e4*/ 	.word	0xffffffff


	//   ....[63]....
        /*03e8*/ 	.word	0xffffffff


	//   ....[64]....
        /*03ec*/ 	.word	0xffffffff


	//   ....[65]....
        /*03f0*/ 	.word	0xffffffff


	//   ....[66]....
        /*03f4*/ 	.word	0xffffffff


	//   ....[67]....
        /*03f8*/ 	.word	0xffffffff


	//   ....[68]....
        /*03fc*/ 	.word	0xffffffff


	//   ....[69]....
        /*0400*/ 	.word	0xffffffff


	//   ....[70]....
        /*0404*/ 	.word	0xffffffff


	//   ....[71]....
        /*0408*/ 	.word	0xffffffff


	//   ....[72]....
        /*040c*/ 	.word	0xffffffff


	//   ....[73]....
        /*0410*/ 	.word	0xffffffff


	//   ....[74]....
        /*0414*/ 	.word	0xffffffff


	//   ....[75]....
        /*0418*/ 	.word	0xffffffff


	//   ....[76]....
        /*041c*/ 	.word	0xffffffff


	//   ....[77]....
        /*0420*/ 	.word	0xffffffff


	//   ....[78]....
        /*0424*/ 	.word	0xffffffff


	//   ....[79]....
        /*0428*/ 	.word	0xffffffff


	//   ....[80]....
        /*042c*/ 	.word	0xffffffff


	//   ....[81]....
        /*0430*/ 	.word	0xffffffff


	//   ....[82]....
        /*0434*/ 	.word	0xffffffff


	//   ....[83]....
        /*0438*/ 	.word	0xffffffff


	//   ....[84]....
        /*043c*/ 	.word	0xffffffff


	//   ....[85]....
        /*0440*/ 	.word	0xffffffff


	//   ....[86]....
        /*0444*/ 	.word	0xffffffff


	//   ....[87]....
        /*0448*/ 	.word	0xffffffff


	//   ....[88]....
        /*044c*/ 	.word	0xffffffff


	//   ....[89]....
        /*0450*/ 	.word	0xffffffff


	//   ....[90]....
        /*0454*/ 	.word	0xffffffff


	//   ....[91]....
        /*0458*/ 	.word	0xffffffff


	//   ....[92]....
        /*045c*/ 	.word	0xffffffff


	//   ....[93]....
        /*0460*/ 	.word	0xffffffff


	//   ....[94]....
        /*0464*/ 	.word	0xffffffff


	//   ....[95]....
        /*0468*/ 	.word	0xffffffff


	//   ....[96]....
        /*046c*/ 	.word	0xffffffff


	//   ....[97]....
        /*0470*/ 	.word	0xffffffff


	//   ....[98]....
        /*0474*/ 	.word	0xffffffff


	//   ....[99]....
        /*0478*/ 	.word	0xffffffff


	//   ....[100]....
        /*047c*/ 	.word	0xffffffff


	//   ....[101]....
        /*0480*/ 	.word	0xffffffff


	//   ....[102]....
        /*0484*/ 	.word	0xffffffff


	//   ....[103]....
        /*0488*/ 	.word	0xffffffff


	//   ....[104]....
        /*048c*/ 	.word	0xffffffff


	//   ....[105]....
        /*0490*/ 	.word	0xffffffff


	//   ....[106]....
        /*0494*/ 	.word	0xffffffff


	//   ....[107]....
        /*0498*/ 	.word	0xffffffff


	//   ....[108]....
        /*049c*/ 	.word	0xffffffff


	//   ....[109]....
        /*04a0*/ 	.word	0xffffffff


	//   ....[110]....
        /*04a4*/ 	.word	0xffffffff


	//   ....[111]....
        /*04a8*/ 	.word	0xffffffff


	//   ....[112]....
        /*04ac*/ 	.word	0xffffffff


	//   ....[113]....
        /*04b0*/ 	.word	0xffffffff


	//   ....[114]....
        /*04b4*/ 	.word	0xffffffff


	//   ....[115]....
        /*04b8*/ 	.word	0xffffffff


	//   ....[116]....
        /*04bc*/ 	.word	0xffffffff


	//   ....[117]....
        /*04c0*/ 	.word	0xffffffff


	//   ....[118]....
        /*04c4*/ 	.word	0xffffffff


	//   ....[119]....
        /*04c8*/ 	.word	0xffffffff


	//   ....[120]....
        /*04cc*/ 	.word	0xffffffff


	//   ....[121]....
        /*04d0*/ 	.word	0xffffffff


	//   ....[122]....
        /*04d4*/ 	.word	0xffffffff


	//   ....[123]....
        /*04d8*/ 	.word	0xffffffff


	//   ....[124]....
        /*04dc*/ 	.word	0xffffffff


	//   ....[125]....
        /*04e0*/ 	.word	0xffffffff


	//   ....[126]....
        /*04e4*/ 	.word	0xffffffff


	//   ....[127]....
        /*04e8*/ 	.word	0xffffffff


	//   ....[128]....
        /*04ec*/ 	.word	0xffffffff


	//   ....[129]....
        /*04f0*/ 	.word	0xffffffff


	//   ....[130]....
        /*04f4*/ 	.word	0xffffffff


	//   ....[131]....
        /*04f8*/ 	.word	0xffffffff


	//   ....[132]....
        /*04fc*/ 	.word	0xffffffff


	//   ....[133]....
        /*0500*/ 	.word	0xffffffff


	//   ....[134]....
        /*0504*/ 	.word	0xffffffff


	//   ....[135]....
        /*0508*/ 	.word	0xffffffff


	//   ....[136]....
        /*050c*/ 	.word	0xffffffff


	//   ....[137]....
        /*0510*/ 	.word	0xffffffff


	//   ....[138]....
        /*0514*/ 	.word	0xffffffff


	//   ....[139]....
        /*0518*/ 	.word	0x0500000f


	//   ....[140]....
        /*051c*/ 	.word	0x0500000f


	//   ....[141]....
        /*0520*/ 	.word	0x0500000f


	//   ....[142]....
        /*0524*/ 	.word	0x0500000f


	//   ....[143]....
        /*0528*/ 	.word	0x0500000f


	//   ....[144]....
        /*052c*/ 	.word	0x0500000f


	//   ....[145]....
        /*0530*/ 	.word	0x0500000f


	//   ....[146]....
        /*0534*/ 	.word	0x0500000f


	//   ....[147]....
        /*0538*/ 	.word	0x0500000f


	//   ....[148]....
        /*053c*/ 	.word	0x0500000f


	//----- nvinfo : EIATTR_COOP_GROUP_INSTR_OFFSETS
	.align		4
.L_843:
        /*0540*/ 	.byte	0x04, 0x28
        /*0542*/ 	.short	(.L_845 - .L_844)


	//   ....[0]....
.L_844:
        /*0544*/ 	.word	0x00000070


	//   ....[1]....
        /*0548*/ 	.word	0x00000140


	//   ....[2]....
        /*054c*/ 	.word	0x00000190


	//   ....[3]....
        /*0550*/ 	.word	0x000003c0


	//   ....[4]....
        /*0554*/ 	.word	0x00000520


	//   ....[5]....
        /*0558*/ 	.word	0x00000640


	//   ....[6]....
        /*055c*/ 	.word	0x000007a0


	//   ....[7]....
        /*0560*/ 	.word	0x00001760


	//   ....[8]....
        /*0564*/ 	.word	0x00002ea0


	//   ....[9]....
        /*0568*/ 	.word	0x00002ec0


	//   ....[10]....
        /*056c*/ 	.word	0x00003c10


	//   ....[11]....
        /*0570*/ 	.word	0x00003c70


	//   ....[12]....
        /*0574*/ 	.word	0x00004950


	//   ....[13]....
        /*0578*/ 	.word	0x000049d0


	//   ....[14]....
        /*057c*/ 	.word	0x00006af0


	//   ....[15]....
        /*0580*/ 	.word	0x00006cb0


	//   ....[16]....
        /*0584*/ 	.word	0x00007a30


	//   ....[17]....
        /*0588*/ 	.word	0x00007b10


	//   ....[18]....
        /*058c*/ 	.word	0x000087a0


	//   ....[19]....
        /*0590*/ 	.word	0x00008830


	//   ....[20]....
        /*0594*/ 	.word	0x0000bd60


	//   ....[21]....
        /*0598*/ 	.word	0x0000bdb0


	//   ....[22]....
        /*059c*/ 	.word	0x0000be20


	//   ....[23]....
        /*05a0*/ 	.word	0x0000be30


	//   ....[24]....
        /*05a4*/ 	.word	0x0000dbb0


	//   ....[25]....
        /*05a8*/ 	.word	0x0000dbc0


	//   ....[26]....
        /*05ac*/ 	.word	0x0000dbf0


	//   ....[27]....
        /*05b0*/ 	.word	0x0000dc00


	//   ....[28]....
        /*05b4*/ 	.word	0x0000f060


	//   ....[29]....
        /*05b8*/ 	.word	0x0000f090


	//   ....[30]....
        /*05bc*/ 	.word	0x0000f0c0


	//   ....[31]....
        /*05c0*/ 	.word	0x0000f0f0


	//   ....[32]....
        /*05c4*/ 	.word	0x0000f120


	//   ....[33]....
        /*05c8*/ 	.word	0x0000f140


	//   ....[34]....
        /*05cc*/ 	.word	0x0000f150


	//   ....[35]....
        /*05d0*/ 	.word	0x0000f160


	//   ....[36]....
        /*05d4*/ 	.word	0x0000f170


	//   ....[37]....
        /*05d8*/ 	.word	0x0000f180


	//   ....[38]....
        /*05dc*/ 	.word	0x0000f190


	//   ....[39]....
        /*05e0*/ 	.word	0x0000f1c0


	//   ....[40]....
        /*05e4*/ 	.word	0x0000f1f0


	//   ....[41]....
        /*05e8*/ 	.word	0x0000f220


	//   ....[42]....
        /*05ec*/ 	.word	0x0000f250


	//   ....[43]....
        /*05f0*/ 	.word	0x0000f260


	//   ....[44]....
        /*05f4*/ 	.word	0x0000f270


	//   ....[45]....
        /*05f8*/ 	.word	0x0000f2a0


	//   ....[46]....
        /*05fc*/ 	.word	0x0000f2d0


	//   ....[47]....
        /*0600*/ 	.word	0x0000f2e0


	//   ....[48]....
        /*0604*/ 	.word	0x0000f2f0


	//   ....[49]....
        /*0608*/ 	.word	0x0000f320


	//   ....[50]....
        /*060c*/ 	.word	0x0000f360


	//   ....[51]....
        /*0610*/ 	.word	0x0000f370


	//   ....[52]....
        /*0614*/ 	.word	0x0000f3a0


	//   ....[53]....
        /*0618*/ 	.word	0x0000f3d0


	//   ....[54]....
        /*061c*/ 	.word	0x0000f400


	//   ....[55]....
        /*0620*/ 	.word	0x0000f410


	//   ....[56]....
        /*0624*/ 	.word	0x0000f420


	//   ....[57]....
        /*0628*/ 	.word	0x0000f430


	//   ....[58]....
        /*062c*/ 	.word	0x0000f440


	//   ....[59]....
        /*0630*/ 	.word	0x0000f470


	//   ....[60]....
        /*0634*/ 	.word	0x0000f480


	//   ....[61]....
        /*0638*/ 	.word	0x0000f490


	//   ....[62]....
        /*063c*/ 	.word	0x0000f4a0


	//   ....[63]....
        /*0640*/ 	.word	0x0000f4b0


	//   ....[64]....
        /*0644*/ 	.word	0x0000f4c0


	//   ....[65]....
        /*0648*/ 	.word	0x0000f4d0


	//   ....[66]....
        /*064c*/ 	.word	0x0000f4e0


	//   ....[67]....
        /*0650*/ 	.word	0x0000f510


	//   ....[68]....
        /*0654*/ 	.word	0x0000f540


	//   ....[69]....
        /*0658*/ 	.word	0x0000f550


	//   ....[70]....
        /*065c*/ 	.word	0x0000f560


	//   ....[71]....
        /*0660*/ 	.word	0x0000f570


	//   ....[72]....
        /*0664*/ 	.word	0x0000f5a0


	//   ....[73]....
        /*0668*/ 	.word	0x0000f5b0


	//   ....[74]....
        /*066c*/ 	.word	0x0000f5c0


	//   ....[75]....
        /*0670*/ 	.word	0x0000f5d0


	//   ....[76]....
        /*0674*/ 	.word	0x0000fc70


	//   ....[77]....
        /*0678*/ 	.word	0x0000fca0


	//   ....[78]....
        /*067c*/ 	.word	0x0000fce0


	//   ....[79]....
        /*0680*/ 	.word	0x0000fd20


	//   ....[80]....
        /*0684*/ 	.word	0x00010430


	//   ....[81]....
        /*0688*/ 	.word	0x00010470


	//   ....[82]....
        /*068c*/ 	.word	0x00010570


	//   ....[83]....
        /*0690*/ 	.word	0x00010590


	//   ....[84]....
        /*0694*/ 	.word	0x00010690


	//   ....[85]....
        /*0698*/ 	.word	0x000106b0


	//   ....[86]....
        /*069c*/ 	.word	0x000107c0


	//   ....[87]....
        /*06a0*/ 	.word	0x000107e0


	//   ....[88]....
        /*06a4*/ 	.word	0x000110e0


	//   ....[89]....
        /*06a8*/ 	.word	0x00011100


	//   ....[90]....
        /*06ac*/ 	.word	0x00011200


	//   ....[91]....
        /*06b0*/ 	.word	0x00011220


	//   ....[92]....
        /*06b4*/ 	.word	0x00011320


	//   ....[93]....
        /*06b8*/ 	.word	0x00011340


	//   ....[94]....
        /*06bc*/ 	.word	0x00011450


	//   ....[95]....
        /*06c0*/ 	.word	0x00011470


	//   ....[96]....
        /*06c4*/ 	.word	0x000115f0


	//   ....[97]....
        /*06c8*/ 	.word	0x000117d0


	//   ....[98]....
        /*06cc*/ 	.word	0x00011800


	//   ....[99]....
        /*06d0*/ 	.word	0x00011830


	//   ....[100]....
        /*06d4*/ 	.word	0x00011870


	//   ....[101]....
        /*06d8*/ 	.word	0x000118a0


	//   ....[102]....
        /*06dc*/ 	.word	0x000118e0


	//   ....[103]....
        /*06e0*/ 	.word	0x00011a70


	//   ....[104]....
        /*06e4*/ 	.word	0x00011aa0


	//   ....[105]....
        /*06e8*/ 	.word	0x00011ad0


	//   ....[106]....
        /*06ec*/ 	.word	0x00011b00


	//   ....[107]....
        /*06f0*/ 	.word	0x00011b30


	//   ....[108]....
        /*06f4*/ 	.word	0x00011b70


	//   ....[109]....
        /*06f8*/ 	.word	0x00011c10


	//   ....[110]....
        /*06fc*/ 	.word	0x00011ca0


	//   ....[111]....
        /*0700*/ 	.word	0x00011d50


	//   ....[112]....
        /*0704*/ 	.word	0x000133c0


	//   ....[113]....
        /*0708*/ 	.word	0x00014170


	//   ....[114]....
        /*070c*/ 	.word	0x00014190


	//   ....[115]....
        /*0710*/ 	.word	0x00014240


	//   ....[116]....
        /*0714*/ 	.word	0x00014250


	//   ....[117]....
        /*0718*/ 	.word	0x000142e0


	//   ....[118]....
        /*071c*/ 	.word	0x000142f0


	//   ....[119]....
        /*0720*/ 	.word	0x00014300


	//   ....[120]....
        /*0724*/ 	.word	0x00014310


	//   ....[121]....
        /*0728*/ 	.word	0x00016ed0


	//   ....[122]....
        /*072c*/ 	.word	0x00016f00


	//   ....[123]....
        /*0730*/ 	.word	0x00016f30


	//   ....[124]....
        /*0734*/ 	.word	0x00016f70


	//   ....[125]....
        /*0738*/ 	.word	0x00016fa0


	//   ....[126]....
        /*073c*/ 	.word	0x00016fb0


	//   ....[127]....
        /*0740*/ 	.word	0x00016fe0


	//   ....[128]....
        /*0744*/ 	.word	0x00016ff0


	//   ....[129]....
        /*0748*/ 	.word	0x00017130


	//   ....[130]....
        /*074c*/ 	.word	0x00017160


	//   ....[131]....
        /*0750*/ 	.word	0x00017190


	//   ....[132]....
        /*0754*/ 	.word	0x000171c0


	//   ....[133]....
        /*0758*/ 	.word	0x000171f0


	//   ....[134]....
        /*075c*/ 	.word	0x00017230


	//   ....[135]....
        /*0760*/ 	.word	0x000172c0


	//   ....[136]....
        /*0764*/ 	.word	0x00017350


	//   ....[137]....
        /*0768*/ 	.word	0x000173c0


	//   ....[138]....
        /*076c*/ 	.word	0x00017a50


	//   ....[139]....
        /*0770*/ 	.word	0x00018050


	//   ....[140]....
        /*0774*/ 	.word	0x00018230


	//   ....[141]....
        /*0778*/ 	.word	0x00018290


	//   ....[142]....
        /*077c*/ 	.word	0x00018310


	//   ....[143]....
        /*0780*/ 	.word	0x00018400


	//   ....[144]....
        /*0784*/ 	.word	0x00018460


	//   ....[145]....
        /*0788*/ 	.word	0x00018560


	//   ....[146]....
        /*078c*/ 	.word	0x000185c0


	//   ....[147]....
        /*0790*/ 	.word	0x000186a0


	//   ....[148]....
        /*0794*/ 	.word	0x000189f0


	//----- nvinfo : EIATTR_REG_RECONFIG
	.align		4
.L_845:
        /*0798*/ 	.byte	0x01, 0x54
	.zero		2


	//----- nvinfo : EIATTR_SYSCALL_OFFSETS
	.align		4
        /*079c*/ 	.byte	0x04, 0x46
        /*079e*/ 	.short	(.L_847 - .L_846)


	//   ....[0]....
.L_846:
        /*07a0*/ 	.word	0x00001940


	//   ....[1]....
        /*07a4*/ 	.word	0x00012e40


	//   ....[2]....
        /*07a8*/ 	.word	0x00012fa0


	//   ....[3]....
        /*07ac*/ 	.word	0x000130f0


	//   ....[4]....
        /*07b0*/ 	.word	0x00013230


	//   ....[5]....
        /*07b4*/ 	.word	0x00013d50


	//----- nvinfo : EIATTR_MBARRIER_INSTR_OFFSETS
	.align		4
.L_847:
        /*07b8*/ 	.byte	0x04, 0x39
        /*07ba*/ 	.short	(.L_849 - .L_848)


	//   ....[0]....
.L_848:
        /*07bc*/ 	.word	0x00000270
        /*07c0*/ 	.word	0x000000ff
        /*07c4*/ 	.word	0x00033400
        /*07c8*/ 	.short	0x0100
        /*07ca*/ 	.byte	0x08
	.zero		1


	//   ....[1]....
        /*07cc*/ 	.word	0x00000280
        /*07d0*/ 	.word	0x000000ff
        /*07d4*/ 	.word	0x00033420
        /*07d8*/ 	.short	0x0100
        /*07da*/ 	.byte	0x08
	.zero		1


	//   ....[2]....
        /*07dc*/ 	.word	0x00000370
        /*07e0*/ 	.word	0x000000ff
        /*07e4*/ 	.word	0x00033430
        /*07e8*/ 	.short	0x0100
        /*07ea*/ 	.byte	0x08
	.zero		1


	//   ....[3]....
        /*07ec*/ 	.word	0x00000380
        /*07f0*/ 	.word	0x000000ff
        /*07f4*/ 	.word	0x00033440
        /*07f8*/ 	.short	0x0100
        /*07fa*/ 	.byte	0x08
	.zero		1


	//   ....[4]....
        /*07fc*/ 	.word	0x00000390
        /*0800*/ 	.word	0x000000ff
        /*0804*/ 	.word	0x00033438
        /*0808*/ 	.short	0x0100
        /*080a*/ 	.byte	0x08
	.zero		1


	//   ....[5]....
        /*080c*/ 	.word	0x000003a0
        /*0810*/ 	.word	0x000000ff
        /*0814*/ 	.word	0x00033448
        /*0818*/ 	.short	0x0100
        /*081a*/ 	.byte	0x08
	.zero		1


	//   ....[6]....
        /*081c*/ 	.word	0x000004d0
        /*0820*/ 	.word	0x000000ff
        /*0824*/ 	.word	0x00033450
        /*0828*/ 	.short	0x0100
        /*082a*/ 	.byte	0x08
	.zero		1


	//   ....[7]....
        /*082c*/ 	.word	0x000004e0
        /*0830*/ 	.word	0x000000ff
        /*0834*/ 	.word	0x00033460
        /*0838*/ 	.short	0x0100
        /*083a*/ 	.byte	0x08
	.zero		1


	//   ....[8]....
        /*083c*/ 	.word	0x000004f0
        /*0840*/ 	.word	0x000000ff
        /*0844*/ 	.word	0x00033458
        /*0848*/ 	.short	0x0100
        /*084a*/ 	.byte	0x08
	.zero		1


	//   ....[9]....
        /*084c*/ 	.word	0x00000500
        /*0850*/ 	.word	0x000000ff
        /*0854*/ 	.word	0x00033468
        /*0858*/ 	.short	0x0100
        /*085a*/ 	.byte	0x08
	.zero		1


	//   ....[10]....
        /*085c*/ 	.word	0x000005f0
        /*0860*/ 	.word	0x000000ff
        /*0864*/ 	.word	0x00033470
        /*0868*/ 	.short	0x0100
        /*086a*/ 	.byte	0x06
	.zero		1


	//   ....[11]....
        /*086c*/ 	.word	0x00000600
        /*0870*/ 	.word	0x000000ff
        /*0874*/ 	.word	0x00033480
        /*0878*/ 	.short	0x0100
        /*087a*/ 	.byte	0x06
	.zero		1


	//   ....[12]....
        /*087c*/ 	.word	0x00000610
        /*0880*/ 	.word	0x000000ff
        /*0884*/ 	.word	0x00033478
        /*0888*/ 	.short	0x0100
        /*088a*/ 	.byte	0x06
	.zero		1


	//   ....[13]....
        /*088c*/ 	.word	0x00000620
        /*0890*/ 	.word	0x000000ff
        /*0894*/ 	.word	0x00033488
        /*0898*/ 	.short	0x0100
        /*089a*/ 	.byte	0x06
	.zero		1


	//   ....[14]....
        /*089c*/ 	.word	0x00000750
        /*08a0*/ 	.word	0x000000ff
        /*08a4*/ 	.word	0x00033490
        /*08a8*/ 	.short	0x0100
        /*08aa*/ 	.byte	0x08
	.zero		1


	//   ....[15]....
        /*08ac*/ 	.word	0x00000760
        /*08b0*/ 	.word	0x000000ff
        /*08b4*/ 	.word	0x000334a0
        /*08b8*/ 	.short	0x0100
        /*08ba*/ 	.byte	0x08
	.zero		1


	//   ....[16]....
        /*08bc*/ 	.word	0x00000770
        /*08c0*/ 	.word	0x000000ff
        /*08c4*/ 	.word	0x00033498
        /*08c8*/ 	.short	0x0100
        /*08ca*/ 	.byte	0x08
	.zero		1


	//   ....[17]....
        /*08cc*/ 	.word	0x00000780
        /*08d0*/ 	.word	0x000000ff
        /*08d4*/ 	.word	0x000334a8
        /*08d8*/ 	.short	0x0100
        /*08da*/ 	.byte	0x08
	.zero		1


	//   ....[18]....
        /*08dc*/ 	.word	0x000008b0
        /*08e0*/ 	.word	0x000000ff
        /*08e4*/ 	.word	0x000334b0
        /*08e8*/ 	.short	0x0100
        /*08ea*/ 	.byte	0x08
	.zero		1


	//   ....[19]....
        /*08ec*/ 	.word	0x000008c0
        /*08f0*/ 	.word	0x000000ff
        /*08f4*/ 	.word	0x000334c0
        /*08f8*/ 	.short	0x0100
        /*08fa*/ 	.byte	0x08
	.zero		1


	//   ....[20]....
        /*08fc*/ 	.word	0x000008d0
        /*0900*/ 	.word	0x000000ff
        /*0904*/ 	.word	0x000334b8
        /*0908*/ 	.short	0x0100
        /*090a*/ 	.byte	0x08
	.zero		1


	//   ....[21]....
        /*090c*/ 	.word	0x000008e0
        /*0910*/ 	.word	0x000000ff
        /*0914*/ 	.word	0x000334c8
        /*0918*/ 	.short	0x0100
        /*091a*/ 	.byte	0x08
	.zero		1


	//   ....[22]....
        /*091c*/ 	.word	0x00001c70
        /*0920*/ 	.word	0x000000ff
        /*0924*/ 	.word	0x00033400
        /*0928*/ 	.short	0x010a
        /*092a*/ 	.byte	0x29
	.zero		1


	//   ....[23]....
        /*092c*/ 	.word	0x00001d10
        /*0930*/ 	.word	0x00000002
        /*0934*/ 	.word	0x00033430
        /*0938*/ 	.short	0x010a
        /*093a*/ 	.byte	0x3f
	.zero		1


	//   ....[24]....
        /*093c*/ 	.word	0x00001d70
        /*0940*/ 	.word	0x00000002
        /*0944*/ 	.word	0x00033430
        /*0948*/ 	.short	0x010a
        /*094a*/ 	.byte	0x3f
	.zero		1


	//   ....[25]....
        /*094c*/ 	.word	0x00003660
        /*0950*/ 	.word	0x00000002
        /*0954*/ 	.word	0x00000000
        /*0958*/ 	.short	0x0101
        /*095a*/ 	.byte	0x3f
	.zero		1


	//   ....[26]....
        /*095c*/ 	.word	0x00005bb0
        /*0960*/ 	.word	0x000000ff
        /*0964*/ 	.word	0x00033430
        /*0968*/ 	.short	0x010a
        /*096a*/ 	.byte	0x06
	.zero		1


	//   ....[27]....
        /*096c*/ 	.word	0x00005bf0
        /*0970*/ 	.word	0x000000ff
        /*0974*/ 	.word	0x00033430
        /*0978*/ 	.short	0x010a
        /*097a*/ 	.byte	0x06
	.zero		1


	//   ....[28]....
        /*097c*/ 	.word	0x00006830
        /*0980*/ 	.word	0x000000ff
        /*0984*/ 	.word	0x00033450
        /*0988*/ 	.short	0x010a
        /*098a*/ 	.byte	0x06
	.zero		1


	//   ....[29]....
        /*098c*/ 	.word	0x00006870
        /*0990*/ 	.word	0x000000ff
        /*0994*/ 	.word	0x00033450
        /*0998*/ 	.short	0x010a
        /*099a*/ 	.byte	0x06
	.zero		1


	//   ....[30]....
        /*099c*/ 	.word	0x000093c0
        /*09a0*/ 	.word	0x00000002
        /*09a4*/ 	.word	0x00000000
        /*09a8*/ 	.short	0x0101
        /*09aa*/ 	.byte	0x3f
	.zero		1


	//   ....[31]....
        /*09ac*/ 	.word	0x000096f0
        /*09b0*/ 	.word	0x000000ff
        /*09b4*/ 	.word	0x00000000
        /*09b8*/ 	.short	0x0101
        /*09ba*/ 	.byte	0x06
	.zero		1


	//   ....[32]....
        /*09bc*/ 	.word	0x0000a030
        /*09c0*/ 	.word	0x000000ff
        /*09c4*/ 	.word	0x00033430
        /*09c8*/ 	.short	0x010a
        /*09ca*/ 	.byte	0x06
	.zero		1


	//   ....[33]....
        /*09cc*/ 	.word	0x0000a070
        /*09d0*/ 	.word	0x000000ff
        /*09d4*/ 	.word	0x00033430
        /*09d8*/ 	.short	0x010a
        /*09da*/ 	.byte	0x06
	.zero		1


	//   ....[34]....
        /*09dc*/ 	.word	0x0000ac80
        /*09e0*/ 	.word	0x000000ff
        /*09e4*/ 	.word	0x00033450
        /*09e8*/ 	.short	0x010a
        /*09ea*/ 	.byte	0x06
	.zero		1


	//   ....[35]....
        /*09ec*/ 	.word	0x0000acc0
        /*09f0*/ 	.word	0x000000ff
        /*09f4*/ 	.word	0x00033450
        /*09f8*/ 	.short	0x010a
        /*09fa*/ 	.byte	0x06
	.zero		1


	//   ....[36]....
        /*09fc*/ 	.word	0x0000ccb0
        /*0a00*/ 	.word	0x00000002
        /*0a04*/ 	.word	0x00000000
        /*0a08*/ 	.short	0x0101
        /*0a0a*/ 	.byte	0x3f
	.zero		1


	//   ....[37]....
        /*0a0c*/ 	.word	0x0000cfc0
        /*0a10*/ 	.word	0x000000ff
        /*0a14*/ 	.word	0x00000000
        /*0a18*/ 	.short	0x0101
        /*0a1a*/ 	.byte	0x06
	.zero		1


	//   ....[38]....
        /*0a1c*/ 	.word	0x0000d840
        /*0a20*/ 	.word	0x000000ff
        /*0a24*/ 	.word	0x00033450
        /*0a28*/ 	.short	0x010a
        /*0a2a*/ 	.byte	0x09
	.zero		1


	//   ....[39]....
        /*0a2c*/ 	.word	0x0000d880
        /*0a30*/ 	.word	0x000000ff
        /*0a34*/ 	.word	0x00033450
        /*0a38*/ 	.short	0x010a
        /*0a3a*/ 	.byte	0x09
	.zero		1


	//   ....[40]....
        /*0a3c*/ 	.word	0x0000df80
        /*0a40*/ 	.word	0x000000ff
        /*0a44*/ 	.word	0x00000000
        /*0a48*/ 	.short	0x0101
        /*0a4a*/ 	.byte	0x04
	.zero		1


	//   ....[41]....
        /*0a4c*/ 	.word	0x00010460
        /*0a50*/ 	.word	0x00000003
        /*0a54*/ 	.word	0x00000000
        /*0a58*/ 	.short	0x0101
        /*0a5a*/ 	.byte	0x3f
	.zero		1


	//   ....[42]....
        /*0a5c*/ 	.word	0x00013630
        /*0a60*/ 	.word	0x00000004
        /*0a64*/ 	.word	0x00033480
        /*0a68*/ 	.short	0x010a
        /*0a6a*/ 	.byte	0x3f
	.zero		1


	//   ....[43]....
        /*0a6c*/ 	.word	0x000138b0
        /*0a70*/ 	.word	0x00000004
        /*0a74*/ 	.word	0x00033440
        /*0a78*/ 	.short	0x010a
        /*0a7a*/ 	.byte	0x3f
	.zero		1


	//   ....[44]....
        /*0a7c*/ 	.word	0x00014450
        /*0a80*/ 	.word	0x00000011
        /*0a84*/ 	.word	0x00033400
        /*0a88*/ 	.short	0x0107
        /*0a8a*/ 	.byte	0x3f
	.zero		1


	//   ....[45]....
        /*0a8c*/ 	.word	0x00014550
        /*0a90*/ 	.word	0x00000011
        /*0a94*/ 	.word	0x00033400
        /*0a98*/ 	.short	0x0101
        /*0a9a*/ 	.byte	0x3f
	.zero		1


	//   ....[46]....
        /*0a9c*/ 	.word	0x00014570
        /*0aa0*/ 	.word	0x00000011
        /*0aa4*/ 	.word	0x00033420
        /*0aa8*/ 	.short	0x010a
        /*0aaa*/ 	.byte	0x3f
	.zero		1


	//   ....[47]....
        /*0aac*/ 	.word	0x00014880
        /*0ab0*/ 	.word	0x00000006
        /*0ab4*/ 	.word	0x00033480
        /*0ab8*/ 	.short	0x010a
        /*0aba*/ 	.byte	0x3f
	.zero		1


	//   ....[48]....
        /*0abc*/ 	.word	0x00014ce0
        /*0ac0*/ 	.word	0x00000006
        /*0ac4*/ 	.word	0x00033440
        /*0ac8*/ 	.short	0x010a
        /*0aca*/ 	.byte	0x3f
	.zero		1


	//   ....[49]....
        /*0acc*/ 	.word	0x00015190
        /*0ad0*/ 	.word	0x00000003
        /*0ad4*/ 	.word	0x00033470
        /*0ad8*/ 	.short	0x010a
        /*0ada*/ 	.byte	0x3f
	.zero		1


	//   ....[50]....
        /*0adc*/ 	.word	0x00015200
        /*0ae0*/ 	.word	0x00000003
        /*0ae4*/ 	.word	0x00033460
        /*0ae8*/ 	.short	0x010a
        /*0aea*/ 	.byte	0x3f
	.zero		1


	//   ....[51]....
        /*0aec*/ 	.word	0x00015d40
        /*0af0*/ 	.word	0x00000003
        /*0af4*/ 	.word	0x00033450
        /*0af8*/ 	.short	0x0101
        /*0afa*/ 	.byte	0x3f
	.zero		1


	//   ....[52]....
        /*0afc*/ 	.word	0x00015dc0
        /*0b00*/ 	.word	0x00000003
        /*0b04*/ 	.word	0x00000000
        /*0b08*/ 	.short	0x0101
        /*0b0a*/ 	.byte	0x3f
	.zero		1


	//   ....[53]....
        /*0b0c*/ 	.word	0x00015ff0
        /*0b10*/ 	.word	0x00000000
        /*0b14*/ 	.word	0x00033470
        /*0b18*/ 	.short	0x010a
        /*0b1a*/ 	.byte	0x3f
	.zero		1


	//   ....[54]....
        /*0b1c*/ 	.word	0x00016060
        /*0b20*/ 	.word	0x00000000
        /*0b24*/ 	.word	0x00033460
        /*0b28*/ 	.short	0x010a
        /*0b2a*/ 	.byte	0x3f
	.zero		1


	//   ....[55]....
        /*0b2c*/ 	.word	0x00016bd0
        /*0b30*/ 	.word	0x00000000
        /*0b34*/ 	.word	0x00033450
        /*0b38*/ 	.short	0x0101
        /*0b3a*/ 	.byte	0x3f
	.zero		1


	//   ....[56]....
        /*0b3c*/ 	.word	0x00016c20
        /*0b40*/ 	.word	0x00000002
        /*0b44*/ 	.word	0x00000000
        /*0b48*/ 	.short	0x0101
        /*0b4a*/ 	.byte	0x3f
	.zero		1


	//   ....[57]....
        /*0b4c*/ 	.word	0x000179d0
        /*0b50*/ 	.word	0x00000000
        /*0b54*/ 	.word	0x00033420
        /*0b58*/ 	.short	0x010a
        /*0b5a*/ 	.byte	0x3f
	.zero		1


	//   ....[58]....
        /*0b5c*/ 	.word	0x00017b90
        /*0b60*/ 	.word	0x00000006
        /*0b64*/ 	.word	0x00000000
        /*0b68*/ 	.short	0x010a
        /*0b6a*/ 	.byte	0x3f
	.zero		1


	//   ....[59]....
        /*0b6c*/ 	.word	0x00017c00
        /*0b70*/ 	.word	0x00000007
        /*0b74*/ 	.word	0x00000000
        /*0b78*/ 	.short	0x010a
        /*0b7a*/ 	.byte	0x3f
	.zero		1


	//   ....[60]....
        /*0b7c*/ 	.word	0x00017c60
        /*0b80*/ 	.word	0x00000004
        /*0b84*/ 	.word	0x00033460
        /*0b88*/ 	.short	0x010a
        /*0b8a*/ 	.byte	0x3f
	.zero		1


	//   ....[61]....
        /*0b8c*/ 	.word	0x00017cb0
        /*0b90*/ 	.word	0x00000003
        /*0b94*/ 	.word	0x00033460
        /*0b98*/ 	.short	0x010a
        /*0b9a*/ 	.byte	0x3f
	.zero		1


	//   ....[62]....
        /*0b9c*/ 	.word	0x00017cf0
        /*0ba0*/ 	.word	0x00000004
        /*0ba4*/ 	.word	0x00033480
        /*0ba8*/ 	.short	0x010a
        /*0baa*/ 	.byte	0x3f
	.zero		1


	//   ....[63]....
        /*0bac*/ 	.word	0x00017d10
        /*0bb0*/ 	.word	0x00000003
        /*0bb4*/ 	.word	0x00033480
        /*0bb8*/ 	.short	0x010a
        /*0bba*/ 	.byte	0x3f
	.zero		1


	//   ....[64]....
        /*0bbc*/ 	.word	0x00017d80
        /*0bc0*/ 	.word	0x00000003
        /*0bc4*/ 	.word	0x00033400
        /*0bc8*/ 	.short	0x010a
        /*0bca*/ 	.byte	0x3f
	.zero		1


	//   ....[65]....
        /*0bcc*/ 	.word	0x00017dd0
        /*0bd0*/ 	.word	0x00000002
        /*0bd4*/ 	.word	0x00033430
        /*0bd8*/ 	.short	0x010a
        /*0bda*/ 	.byte	0x3f
	.zero		1


	//   ....[66]....
        /*0bdc*/ 	.word	0x00017e30
        /*0be0*/ 	.word	0x00000007
        /*0be4*/ 	.word	0x00033430
        /*0be8*/ 	.short	0x010a
        /*0bea*/ 	.byte	0x3f
	.zero		1


	//   ....[67]....
        /*0bec*/ 	.word	0x00017e90
        /*0bf0*/ 	.word	0x00000007
        /*0bf4*/ 	.word	0x00033450
        /*0bf8*/ 	.short	0x010a
        /*0bfa*/ 	.byte	0x3f
	.zero		1


	//   ....[68]....
        /*0bfc*/ 	.word	0x00017ef0
        /*0c00*/ 	.word	0x00000007
        /*0c04*/ 	.word	0x00033430
        /*0c08*/ 	.short	0x010a
        /*0c0a*/ 	.byte	0x3f
	.zero		1


	//   ....[69]....
        /*0c0c*/ 	.word	0x00017f50
        /*0c10*/ 	.word	0x00000007
        /*0c14*/ 	.word	0x00033450
        /*0c18*/ 	.short	0x010a
        /*0c1a*/ 	.byte	0x3f
	.zero		1


	//   ....[70]....
        /*0c1c*/ 	.word	0x00017fb0
        /*0c20*/ 	.word	0x00000005
        /*0c24*/ 	.word	0x00033450
        /*0c28*/ 	.short	0x010a
        /*0c2a*/ 	.byte	0x3f
	.zero		1


	//   ....[71]....
        /*0c2c*/ 	.word	0x00018100
        /*0c30*/ 	.word	0x00000004
        /*0c34*/ 	.word	0x00033480
        /*0c38*/ 	.short	0x010a
        /*0c3a*/ 	.byte	0x3f
	.zero		1


	//   ....[72]....
        /*0c3c*/ 	.word	0x00018150
        /*0c40*/ 	.word	0x00000004
        /*0c44*/ 	.word	0x00033440
        /*0c48*/ 	.short	0x010a
        /*0c4a*/ 	.byte	0x3f
	.zero		1


	//   ....[73]....
        /*0c4c*/ 	.word	0x000186e0
        /*0c50*/ 	.word	0x00000011
        /*0c54*/ 	.word	0x00033420
        /*0c58*/ 	.short	0x010a
        /*0c5a*/ 	.byte	0x3f
	.zero		1


	//   ....[74]....
        /*0c5c*/ 	.word	0x00018730
        /*0c60*/ 	.word	0x00000006
        /*0c64*/ 	.word	0x00033480
        /*0c68*/ 	.short	0x010a
        /*0c6a*/ 	.byte	0x3f
	.zero		1


	//   ....[75]....
        /*0c6c*/ 	.word	0x00018780
        /*0c70*/ 	.word	0x00000006
        /*0c74*/ 	.word	0x00033440
        /*0c78*/ 	.short	0x010a
        /*0c7a*/ 	.byte	0x3f
	.zero		1


	//   ....[76]....
        /*0c7c*/ 	.word	0x000187d0
        /*0c80*/ 	.word	0x00000003
        /*0c84*/ 	.word	0x00033470
        /*0c88*/ 	.short	0x010a
        /*0c8a*/ 	.byte	0x3f
	.zero		1


	//   ....[77]....
        /*0c8c*/ 	.word	0x00018820
        /*0c90*/ 	.word	0x00000003
        /*0c94*/ 	.word	0x00033460
        /*0c98*/ 	.short	0x010a
        /*0c9a*/ 	.byte	0x3f
	.zero		1


	//   ....[78]....
        /*0c9c*/ 	.word	0x00018870
        /*0ca0*/ 	.word	0x00000000
        /*0ca4*/ 	.word	0x00033470
        /*0ca8*/ 	.short	0x010a
        /*0caa*/ 	.byte	0x3f
	.zero		1


	//   ....[79]....
        /*0cac*/ 	.word	0x000188c0
        /*0cb0*/ 	.word	0x00000000
        /*0cb4*/ 	.word	0x00033460
        /*0cb8*/ 	.short	0x010a
        /*0cba*/ 	.byte	0x3f
	.zero		1


	//   ....[80]....
        /*0cbc*/ 	.word	0x00018910
        /*0cc0*/ 	.word	0x00000000
        /*0cc4*/ 	.word	0x00033420
        /*0cc8*/ 	.short	0x010a
        /*0cca*/ 	.byte	0x3f
	.zero		1


	//   ....[81]....
        /*0ccc*/ 	.word	0x00018ab0
        /*0cd0*/ 	.word	0x00000006
        /*0cd4*/ 	.word	0x00000000
        /*0cd8*/ 	.short	0x010a
        /*0cda*/ 	.byte	0x3f
	.zero		1


	//   ....[82]....
        /*0cdc*/ 	.word	0x00018b00
        /*0ce0*/ 	.word	0x00000007
        /*0ce4*/ 	.word	0x00000000
        /*0ce8*/ 	.short	0x010a
        /*0cea*/ 	.byte	0x3f
	.zero		1


	//   ....[83]....
        /*0cec*/ 	.word	0x00018b50
        /*0cf0*/ 	.word	0x00000004
        /*0cf4*/ 	.word	0x00033460
        /*0cf8*/ 	.short	0x010a
        /*0cfa*/ 	.byte	0x3f
	.zero		1


	//   ....[84]....
        /*0cfc*/ 	.word	0x00018ba0
        /*0d00*/ 	.word	0x00000003
        /*0d04*/ 	.word	0x00033460
        /*0d08*/ 	.short	0x010a
        /*0d0a*/ 	.byte	0x3f
	.zero		1


	//   ....[85]....
        /*0d0c*/ 	.word	0x00018bf0
        /*0d10*/ 	.word	0x00000004
        /*0d14*/ 	.word	0x00033480
        /*0d18*/ 	.short	0x010a
        /*0d1a*/ 	.byte	0x3f
	.zero		1


	//----- nvinfo : EIATTR_NUM_MBARRIERS
	.align		4
.L_849:
        /*0d1c*/ 	.byte	0x03, 0x38
        /*0d1e*/ 	.short	0x0016


	//----- nvinfo : EIATTR_EXIT_INSTR_OFFSETS
	.align		4
        /*0d20*/ 	.byte	0x04, 0x1c
        /*0d22*/ 	.short	(.L_851 - .L_850)


	//   ....[0]....
.L_850:
        /*0d24*/ 	.word	0x00000a80


	//   ....[1]....
        /*0d28*/ 	.word	0x000115a0


	//   ....[2]....
        /*0d2c*/ 	.word	0x00017d60


	//----- nvinfo : EIATTR_MAX_THREADS
	.align		4
.L_851:
        /*0d30*/ 	.byte	0x04, 0x05
        /*0d32*/ 	.short	(.L_853 - .L_852)
.L_852:
        /*0d34*/ 	.word	0x00000180
        /*0d38*/ 	.word	0x00000001
        /*0d3c*/ 	.word	0x00000001


	//----- nvinfo : EIATTR_CRS_STACK_SIZE
	.align		4
.L_853:
        /*0d40*/ 	.byte	0x04, 0x1e
        /*0d42*/ 	.short	(.L_855 - .L_854)
.L_854:
        /*0d44*/ 	.word	0x00000000


	//----- nvinfo : EIATTR_CBANK_PARAM_SIZE
	.align		4
.L_855:
        /*0d48*/ 	.byte	0x03, 0x19
        /*0d4a*/ 	.short	0x0af0


	//----- nvinfo : EIATTR_PARAM_CBANK
	.align		4
        /*0d4c*/ 	.byte	0x04, 0x0a
        /*0d4e*/ 	.short	(.L_857 - .L_856)
	.align		4
.L_856:
        /*0d50*/ 	.word	index@(.nv.constant0._ZN7cutlass13device_kernelIN5flash11enable_sm90INS1_16FlashAttnFwdSm90INS1_25CollectiveMainloopFwdSm90ILi2EN4cute5tupleIJNS5_1CILi1EEES8_S8_EEENS6_IJNS7_ILi128EEENS7_ILi160EEENS7_ILi192EEEEEELi192ENS_12float_e4m3_tEfNS_4arch4Sm90ELb1ELb0ELb1ELb1ELb0ELb0ELb0ELb1ELb1ELb1ELb0ELb0EEENS1_21CollectiveEpilogueFwdINS6_IJSA_SC_SB_EEES9_NS_10bfloat16_tESG_Li256ELb1ELb1ELb0ELb1EEENS1_36VarlenDynamicPersistentTileSchedulerILi128ELi160ELi256ELi128ELb0ELb1ELb1ELb1ELb1ELb1EEEEEEEEEvNT_6ParamsE)
        /*0d54*/ 	.short	0x0210
        /*0d56*/ 	.short	0x0af0


	//----- nvinfo : EIATTR_SW_WAR
	.align		4
.L_857:
        /*0d58*/ 	.byte	0x04, 0x36
        /*0d5a*/ 	.short	(.L_859 - .L_858)
.L_858:
        /*0d5c*/ 	.word	0x00000008
.L_859:


//--------------------- .nv.info._ZN7cutlass13device_kernelIN5flash11enable_sm90INS1_16FlashAttnFwdSm90INS1_25CollectiveMainloopFwdSm90ILi2EN4cute5tupleIJNS5_1CILi1EEES8_S8_EEENS6_IJNS7_ILi128EEENS7_ILi160EEENS7_ILi192EEEEEELi192ENS_12float_e4m3_tEfNS_4arch4Sm90ELb1ELb0ELb1ELb1ELb0ELb1ELb0ELb1ELb1ELb1ELb0ELb0EEENS1_21CollectiveEpilogueFwdINS6_IJSA_SC_SB_EEES9_NS_10bfloat16_tESG_Li256ELb1ELb1ELb0ELb1EEENS1_36VarlenDynamicPersistentTileSchedulerILi128ELi160ELi256ELi128ELb0ELb1ELb1ELb1ELb1ELb1EEEEEEEEEvNT_6ParamsE --------------------------
	.section	.nv.info._ZN7cutlass13device_kernelIN5flash11enable_sm90INS1_16FlashAttnFwdSm90INS1_25CollectiveMainloopFwdSm90ILi2EN4cute5tupleIJNS5_1CILi1EEES8_S8_EEENS6_IJNS7_ILi128EEENS7_ILi160EEENS7_ILi192EEEEEELi192ENS_12float_e4m3_tEfNS_4arch4Sm90ELb1ELb0ELb1ELb1ELb0ELb1ELb0ELb1ELb1ELb1ELb0ELb0EEENS1_21CollectiveEpilogueFwdINS6_IJSA_SC_SB_EEES9_NS_10bfloat16_tESG_Li256ELb1ELb1ELb0ELb1EEENS1_36VarlenDynamicPersistentTileSchedulerILi128ELi160ELi256ELi128ELb0ELb1ELb1ELb1ELb1ELb1EEEEEEEEEvNT_6ParamsE,"",@"SHT_CUDA_INFO"
	.sectionflags	@""
	.align	4


	//----- nvinfo : EIATTR_CUDA_API_VERSION
	.align		4
        /*0000*/ 	.byte	0x04, 0x37
        /*0002*/ 	.short	(.L_861 - .L_860)
.L_860:
        /*0004*/ 	.word	0x00000082


	//----- nvinfo : EIATTR_KPARAM_INFO
	.align		4
.L_861:
        /*0008*/ 	.byte	0x04, 0x17
        /*000a*/ 	.short	(.L_863 - .L_862)
.L_862:
        /*000c*/ 	.word	0x00000000
        /*0010*/ 	.short	0x0000
        /*0012*/ 	.short	0x0070
        /*0014*/ 	.byte	0x00, 0xf0, 0x01, 0x2a


	//----- nvinfo : EIATTR_SPARSE_MMA_MASK
	.align		4
.L_863:
        /*0018*/ 	.byte	0x03, 0x50
        /*001a*/ 	.short	0x0000


	//----- nvinfo : EIATTR_MAXREG_COUNT
	.align		4
        /*001c*/ 	.byte	0x03, 0x1b
        /*001e*/ 	.short	0x00a8


	//----- nvinfo : EIATTR_NUM_BARRIERS
	.align		4
        /*0020*/ 	.byte	0x02, 0x4c
        /*0022*/ 	.byte	0x10
	.zero		1


	//----- nvinfo : EIATTR_EXTERNS
	.align		4
        /*0024*/ 	.byte	0x04, 0x0f
        /*0026*/ 	.short	(.L_865 - .L_864)


	//   ....[0]....
	.align		4
.L_864:
        /*0028*/ 	.word	index@(__assertfail)


	//----- nvinfo : EIATTR_ANNOTATIONS
	.align		4
.L_865:
        /*002c*/ 	.byte	0x04, 0x55
        /*002e*/ 	.short	(.L_867 - .L_866)


	//   ....[0]....
.L_866:
        /* <DEDUP_REMOVED lines=116> */


	//----- nvinfo : EIATTR_MERCURY_ISA_VERSION
	.align		4
.L_867:
        /*0760*/ 	.byte	0x03, 0x5f
        /*0762*/ 	.short	0x0101


	//----- nvinfo : EIATTR_UNUSED_LOAD_BYTE_OFFSET
	.align		4
        /*0764*/ 	.byte	0x04, 0x44
        /*0766*/ 	.short	(.L_869 - .L_868)


	//   ....[0]....
.L_868:
        /*0768*/ 	.word	0x00000ae0
        /*076c*/ 	.word	0x0000fff0


	//   ....[1]....
        /*0770*/ 	.word	0x00025300
        /*0774*/ 	.word	0x0000fff0


	//----- nvinfo : EIATTR_INT_WARP_WIDE_INSTR_OFFSETS
	.align		4
.L_869:
        /*0778*/ 	.byte	0x04, 0x31
        /*077a*/ 	.short	(.L_871 - .L_870)


	//   ....[0]....
.L_870:
        /*077c*/ 	.word	0x00000190


	//   ....[1]....
        /*0780*/ 	.word	0x000001d0


	//   ....[2]....
        /*0784*/ 	.word	0x00000240


	//   ....[3]....
        /*0788*/ 	.word	0x0002b450


	//   ....[4]....
        /*078c*/ 	.word	0x0002b4e0


	//   ....[5]....
        /*0790*/ 	.word	0x0002e940


	//   ....[6]....
        /*0794*/ 	.word	0x0002e9a0


	//----- nvinfo : EIATTR_COOP_GROUP_MASK_REGIDS
	.align		4
.L_871:
        /*0798*/ 	.byte	0x04, 0x29
        /*079a*/ 	.short	(.L_873 - .L_872)


	//   ....[0]....
.L_872:
        /*079c*/ 	.word	0xffffffff


	//   ....[1]....
        /*07a0*/ 	.word	0xffffffff


	//   ....[2]....
        /*07a4*/ 	.word	0xffffffff


	//   ....[3]....
        /*07a8*/ 	.word	0xffffffff


	//   ....[4]....
        /*07ac*/ 	.word	0xffffffff


	//   ....[5]....
        /*07b0*/ 	.word	0xffffffff


	//   ....[6]....
        /*07b4*/ 	.word	0xffffffff


	//   ....[7]....
        /*07b8*/ 	.word	0xffffffff


	//   ....[8]....
        /*07bc*/ 	.word	0xffffffff


	//   ....[9]....
        /*07c0*/ 	.word	0xffffffff


	//   ....[10]....
        /*07c4*/ 	.word	0xffffffff


	//   ....[11]....
        /*07c8*/ 	.word	0xffffffff


	//   ....[12]....
        /*07cc*/ 	.word	0xffffffff


	//   ....[13]....
        /*07d0*/ 	.word	0xffffffff


	//   ....[14]....
        /*07d4*/ 	.word	0xffffffff


	//   ....[15]....
        /*07d8*/ 	.word	0xffffffff


	//   ....[16]....
        /*07dc*/ 	.word	0xffffffff


	//   ....[17]....
        /*07e0*/ 	.word	0xffffffff


	//   ....[18]....
        /*07e4*/ 	.word	0xffffffff


	//   ....[19]....
        /*07e8*/ 	.word	0xffffffff


	//   ....[20]....
        /*07ec*/ 	.word	0xffffffff


	//   ....[21]....
        /*07f0*/ 	.word	0xffffffff


	//   ....[22]....
        /*07f4*/ 	.word	0xffffffff


	//   ....[23]....
        /*07f8*/ 	.word	0xffffffff


	//   ....[24]....
        /*07fc*/ 	.word	0xffffffff


	//   ....[25]....
        /*0800*/ 	.word	0xffffffff


	//   ....[26]....
        /*0804*/ 	.word	0xffffffff


	//   ....[27]....
        /*0808*/ 	.word	0xffffffff


	//   ....[28]....
        /*080c*/ 	.word	0xffffffff


	//   ....[29]....
        /*0810*/ 	.word	0xffffffff


	//   ....[30]....
        /*0814*/ 	.word	0xffffffff


	//   ....[31]....
        /*0818*/ 	.word	0xffffffff


	//   ....[32]....
        /*081c*/ 	.word	0xffffffff


	//   ....[33]....
        /*0820*/ 	.word	0xffffffff


	//   ....[34]....
        /*0824*/ 	.word	0xffffffff


	//   ....[35]....
        /*0828*/ 	.word	0xffffffff


	//   ....[36]....
        /*082c*/ 	.word	0xffffffff


	//   ....[37]....
        /*0830*/ 	.word	0xffffffff


	//   ....[38]....
        /*0834*/ 	.word	0xffffffff


	//   ....[39]....
        /*0838*/ 	.word	0xffffffff


	//   ....[40]....
        /*083c*/ 	.word	0xffffffff


	//   ....[41]....
        /*0840*/ 	.word	0xffffffff


	//   ....[42]....
        /*0844*/ 	.word	0xffffffff


	//   ....[43]....
        /*0848*/ 	.word	0xffffffff


	//   ....[44]....
        /*084c*/ 	.word	0xffffffff


	//   ....[45]....
        /*0850*/ 	.word	0xffffffff


	//   ....[46]....
        /*0854*/ 	.word	0xffffffff


	//   ....[47]....
        /*0858*/ 	.word	0xffffffff


	//   ....[48]....
        /*085c*/ 	.word	0xffffffff


	//   ....[49]....
        /*0860*/ 	.word	0xffffffff


	//   ....[50]....
        /*0864*/ 	.word	0xffffffff


	//   ....[51]....
        /*0868*/ 	.word	0xffffffff


	//   ....[52]....
        /*086c*/ 	.word	0xffffffff


	//   ....[53]....
        /*0870*/ 	.word	0xffffffff


	//   ....[54]....
        /*0874*/ 	.word	0xffffffff


	//   ....[55]....
        /*0878*/ 	.word	0xffffffff


	//   ....[56]....
        /*087c*/ 	.word	0xffffffff


	//   ....[57]....
        /*0880*/ 	.word	0xffffffff


	//   ....[58]....
        /*0884*/ 	.word	0xffffffff


	//   ....[59]....
        /*0888*/ 	.word	0xffffffff


	//   ....[60]....
        /*088c*/ 	.word	0xffffffff


	//   ....[61]....
        /*0890*/ 	.word	0xffffffff


	//   ....[62]....
        /*0894*/ 	.word	0xffffffff


	//   ....[63]....
        /*0898*/ 	.word	0xffffffff


	//   ....[64]....
        /*089c*/ 	.word	0xffffffff


	//   ....[65]....
        /*08a0*/ 	.word	0xffffffff


	//   ....[66]....
        /*08a4*/ 	.word	0xffffffff


	//   ....[67]....
        /*08a8*/ 	.word	0xffffffff


	//   ....[68]....
        /*08ac*/ 	.word	0xffffffff


	//   ....[69]....
        /*08b0*/ 	.word	0xffffffff


	//   ....[70]....
        /*08b4*/ 	.word	0xffffffff


	//   ....[71]....
        /*08b8*/ 	.word	0xffffffff


	//   ....[72]....
        /*08bc*/ 	.word	0xffffffff


	//   ....[73]....
        /*08c0*/ 	.word	0xffffffff


	//   ....[74]....
        /*08c4*/ 	.word	0xffffffff


	//   ....[75]....
        /*08c8*/ 	.word	0xffffffff


	//   ....[76]....
        /*08cc*/ 	.word	0xffffffff


	//   ....[77]....
        /*08d0*/ 	.word	0xffffffff


	//   ....[78]....
        /*08d4*/ 	.word	0xffffffff


	//   ....[79]....
        /*08d8*/ 	.word	0xffffffff


	//   ....[80]....
        /*08dc*/ 	.word	0xffffffff


	//   ....[81]....
        /*08e0*/ 	.word	0xffffffff


	//   ....[82]....
        /*08e4*/ 	.word	0xffffffff


	//   ....[83]....
        /*08e8*/ 	.word	0xffffffff


	//   ....[84]....
        /*08ec*/ 	.word	0xffffffff


	//   ....[85]....
        /*08f0*/ 	.word	0xffffffff


	//   ....[86]....
        /*08f4*/ 	.word	0xffffffff


	//   ....[87]....
        /*08f8*/ 	.word	0xffffffff


	//   ....[88]....
        /*08fc*/ 	.word	0xffffffff


	//   ....[89]....
        /*0900*/ 	.word	0xffffffff


	//   ....[90]....
        /*0904*/ 	.word	0xffffffff


	//   ....[91]....
        /*0908*/ 	.word	0xffffffff


	//   ....[92]....
        /*090c*/ 	.word	0xffffffff


	//   ....[93]....
        /*0910*/ 	.word	0xffffffff


	//   ....[94]....
        /*0914*/ 	.word	0xffffffff


	//   ....[95]....
        /*0918*/ 	.word	0xffffffff


	//   ....[96]....
        /*091c*/ 	.word	0xffffffff


	//   ....[97]....
        /*0920*/ 	.word	0xffffffff


	//   ....[98]....
        /*0924*/ 	.word	0xffffffff


	//   ....[99]....
        /*0928*/ 	.word	0xffffffff


	//   ....[100]....
        /*092c*/ 	.word	0xffffffff


	//   ....[101]....
        /*0930*/ 	.word	0xffffffff


	//   ....[102]....
        /*0934*/ 	.word	0xffffffff


	//   ....[103]....
        /*0938*/ 	.word	0xffffffff


	//   ....[104]....
        /*093c*/ 	.word	0xffffffff


	//   ....[105]....
        /*0940*/ 	.word	0xffffffff


	//   ....[106]....
        /*0944*/ 	.word	0xffffffff


	//   ....[107]....
        /*0948*/ 	.word	0xffffffff


	//   ....[108]....
        /*094c*/ 	.word	0xffffffff


	//   ....[109]....
        /*0950*/ 	.word	0xffffffff


	//   ....[110]....
        /*0954*/ 	.word	0xffffffff


	//   ....[111]....
        /*0958*/ 	.word	0xffffffff


	//   ....[112]....
        /*095c*/ 	.word	0xffffffff


	//   ....[113]....
        /*0960*/ 	.word	0xffffffff


	//   ....[114]....
        /*0964*/ 	.word	0xffffffff


	//   ....[115]....
        /*0968*/ 	.word	0xffffffff


	//   ....[116]....
        /*096c*/ 	.word	0xffffffff


	//   ....[117]....
        /*0970*/ 	.word	0xffffffff


	//   ....[118]....
        /*0974*/ 	.word	0xffffffff


	//   ....[119]....
        /*0978*/ 	.word	0xffffffff


	//   ....[120]....
        /*097c*/ 	.word	0xffffffff


	//   ....[121]....
        /*0980*/ 	.word	0xffffffff


	//   ....[122]....
        /*0984*/ 	.word	0xffffffff


	//   ....[123]....
        /*0988*/ 	.word	0xffffffff


	//   ....[124]....
        /*098c*/ 	.word	0xffffffff


	//   ....[125]....
        /*0990*/ 	.word	0xffffffff


	//   ....[126]....
        /*0994*/ 	.word	0xffffffff


	//   ....[127]....
        /*0998*/ 	.word	0xffffffff


	//   ....[128]....
        /*099c*/ 	.word	0xffffffff


	//   ....[129]....
        /*09a0*/ 	.word	0xffffffff


	//   ....[130]....
        /*09a4*/ 	.word	0xffffffff


	//   ....[131]....
        /*09a8*/ 	.word	0xffffffff


	//   ....[132]....
        /*09ac*/ 	.word	0xffffffff


	//   ....[133]....
        /*09b0*/ 	.word	0xffffffff


	//   ....[134]....
        /*09b4*/ 	.word	0xffffffff


	//   ....[135]....
        /*09b8*/ 	.word	0xffffffff


	//   ....[136]....
        /*09bc*/ 	.word	0xffffffff


	//   ....[137]....
        /*09c0*/ 	.word	0xffffffff


	//   ....[138]....
        /*09c4*/ 	.word	0xffffffff


	//   ....[139]....
        /*09c8*/ 	.word	0xffffffff


	//   ....[140]....
        /*09cc*/ 	.word	0xffffffff


	//   ....[141]....
        /*09d0*/ 	.word	0xffffffff


	//   ....[142]....
        /*09d4*/ 	.word	0xffffffff


	//   ....[143]....
        /*09d8*/ 	.word	0xffffffff


	//   ....[144]....
        /*09dc*/ 	.word	0xffffffff


	//   ....[145]....
        /*09e0*/ 	.word	0xffffffff


	//   ....[146]....
        /*09e4*/ 	.word	0xffffffff


	//   ....[147]....
        /*09e8*/ 	.word	0xffffffff


	//   ....[148]....
        /*09ec*/ 	.word	0x0500000f


	//   ....[149]....
        /*09f0*/ 	.word	0x0500000f


	//   ....[150]....
        /*09f4*/ 	.word	0x0500000f


	//   ....[151]....
        /*09f8*/ 	.word	0x0500000f


	//   ....[152]....
        /*09fc*/ 	.word	0x0500000f


	//   ....[153]....
        /*0a00*/ 	.word	0x0500000f


	//   ....[154]....
        /*0a04*/ 	.word	0x0500000f


	//   ....[155]....
        /*0a08*/ 	.word	0x0500000f


	//   ....[156]....
        /*0a0c*/ 	.word	0x0500000f


	//   ....[157]....
        /*0a10*/ 	.word	0x0500000f


	//   ....[158]....
        /*0a14*/ 	.word	0x0500000f


	//   ....[159]....
        /*0a18*/ 	.word	0x0500000f


	//   ....[160]....
        /*0a1c*/ 	.word	0x0500000f


	//   ....[161]....
        /*0a20*/ 	.word	0x0500000f


	//   ....[162]....
        /*0a24*/ 	.word	0x0500000f


	//   ....[163]....
        /*0a28*/ 	.word	0x0500000f


	//   ....[164]....
        /*0a2c*/ 	.word	0x0500000f


	//   ....[165]....
        /*0a30*/ 	.word	0x0500000f


	//   ....[166]....
        /*0a34*/ 	.word	0x0500000f


	//   ....[167]....
        /*0a38*/ 	.word	0x0500000f


	//   ....[168]....
        /*0a3c*/ 	.word	0x0500000f


	//   ....[169]....
        /*0a40*/ 	.word	0x0500000f


	//   ....[170]....
        /*0a44*/ 	.word	0x0500000f


	//   ....[171]....
        /*0a48*/ 	.word	0x0500000f


	//   ....[172]....
        /*0a4c*/ 	.word	0x0500000f


	//   ....[173]....
        /*0a50*/ 	.word	0x0500000f


	//   ....[174]....
        /*0a54*/ 	.word	0x0500000f


	//   ....[175]....
        /*0a58*/ 	.word	0x0500000f


	//   ....[176]....
        /*0a5c*/ 	.word	0x0500000f


	//   ....[177]....
        /*0a60*/ 	.word	0x0500000f


	//   ....[178]....
        /*0a64*/ 	.word	0x0500000f


	//   ....[179]....
        /*0a68*/ 	.word	0x0500000f


	//   ....[180]....
        /*0a6c*/ 	.word	0x0500000f


	//   ....[181]....
        /*0a70*/ 	.word	0x0500000f


	//   ....[182]....
        /*0a74*/ 	.word	0x0500000f


	//   ....[183]....
        /*0a78*/ 	.word	0x0500000f


	//   ....[184]....
        /*0a7c*/ 	.word	0x0500000f


	//   ....[185]....
        /*0a80*/ 	.word	0x0500000f


	//   ....[186]....
        /*0a84*/ 	.word	0x0500000f


	//   ....[187]....
        /*0a88*/ 	.word	0x0500000f


	//   ....[188]....
        /*0a8c*/ 	.word	0x0500000f


	//   ....[189]....
        /*0a90*/ 	.word	0x0500000f


	//   ....[190]....
        /*0a94*/ 	.word	0x0500000f


	//   ....[191]....
        /*0a98*/ 	.word	0x0500000f


	//   ....[192]....
        /*0a9c*/ 	.word	0x0500000f


	//   ....[193]....
        /*0aa0*/ 	.word	0x0500000f


	//   ....[194]....
        /*0aa4*/ 	.word	0x0500000f


	//   ....[195]....
        /*0aa8*/ 	.word	0x0500000f


	//   ....[196]....
        /*0aac*/ 	.word	0x0500000f


	//   ....[197]....
        /*0ab0*/ 	.word	0x0500000f


	//   ....[198]....
        /*0ab4*/ 	.word	0x0500000f


	//   ....[199]....
        /*0ab8*/ 	.word	0x0500000f


	//   ....[200]....
        /*0abc*/ 	.word	0x0500000f


	//   ....[201]....
        /*0ac0*/ 	.word	0x0500000f


	//   ....[202]....
        /*0ac4*/ 	.word	0x0500000f


	//   ....[203]....
        /*0ac8*/ 	.word	0x0500000f


	//   ....[204]....
        /*0acc*/ 	.word	0x0500000f


	//   ....[205]....
        /*0ad0*/ 	.word	0x0500000f


	//   ....[206]....
        /*0ad4*/ 	.word	0x0500000f


	//   ....[207]....
        /*0ad8*/ 	.word	0x0500000f


	//   ....[208]....
        /*0adc*/ 	.word	0x0500000f


	//   ....[209]....
        /*0ae0*/ 	.word	0x0500000f


	//   ....[210]....
        /*0ae4*/ 	.word	0x0500000f


	//   ....[211]....
        /*0ae8*/ 	.word	0x0500000f


	//   ....[212]....
        /*0aec*/ 	.word	0x0500000f


	//   ....[213]....
        /*0af0*/ 	.word	0x0500000f


	//   ....[214]....
        /*0af4*/ 	.word	0x0500000f


	//   ....[215]....
        /*0af8*/ 	.word	0x0500000f


	//   ....[216]....
        /*0afc*/ 	.word	0x0500000f


	//   ....[217]....
        /*0b00*/ 	.word	0x0500000f


	//   ....[218]....
        /*0b04*/ 	.word	0x0500000f


	//   ....[219]....
        /*0b08*/ 	.word	0x0500000f


	//   ....[220]....
        /*0b0c*/ 	.word	0x0500000f


	//   ....[221]....
        /*0b10*/ 	.word	0x0500000f


	//   ....[222]....
        /*0b14*/ 	.word	0x0500000f


	//   ....[223]....
        /*0b18*/ 	.word	0x0500000f


	//   ....[224]....
        /*0b1c*/ 	.word	0x0500000f


	//   ....[225]....
        /*0b20*/ 	.word	0x0500000f


	//   ....[226]....
        /*0b24*/ 	.word	0x0500000f


	//   ....[227]....
        /*0b28*/ 	.word	0x0500000f


	//   ....[228]....
        /*0b2c*/ 	.word	0x0500000f


	//   ....[229]....
        /*0b30*/ 	.word	0x0500000f


	//   ....[230]....
        /*0b34*/ 	.word	0x0500000f


	//   ....[231]....
        /*0b38*/ 	.word	0x0500000f


	//   ....[232]....
        /*0b3c*/ 	.word	0x0500000f


	//   ....[233]....
        /*0b40*/ 	.word	0x0500000f


	//   ....[234]....
        /*0b44*/ 	.word	0x0500000f


	//   ....[235]....
        /*0b48*/ 	.word	0x0500000f


	//   ....[236]....
        /*0b4c*/ 	.word	0x0500000f


	//   ....[237]....
        /*0b50*/ 	.word	0x0500000f


	//   ....[238]....
        /*0b54*/ 	.word	0x0500000f


	//   ....[239]....
        /*0b58*/ 	.word	0x0500000f


	//   ....[240]....
        /*0b5c*/ 	.word	0x0500000f


	//----- nvinfo : EIATTR_COOP_GROUP_INSTR_OFFSETS
	.align		4
.L_873:
        /*0b60*/ 	.byte	0x04, 0x28
        /*0b62*/ 	.short	(.L_875 - .L_874)


	//   ....[0]....
.L_874:
        /*0b64*/ 	.word	0x00000070


	//   ....[1]....
        /*0b68*/ 	.word	0x000001a0


	//   ....[2]....
        /*0b6c*/ 	.word	0x000001f0


	//   ....[3]....
        /*0b70*/ 	.word	0x00000420


	//   ....[4]....
        /*0b74*/ 	.word	0x00000580


	//   ....[5]....
        /*0b78*/ 	.word	0x000006a0


	//   ....[6]....
        /*0b7c*/ 	.word	0x00000800


	//   ....[7]....
        /*0b80*/ 	.word	0x00010620


	//   ....[8]....
        /*0b84*/ 	.word	0x00010f80


	//   ....[9]....
        /*0b88*/ 	.word	0x00010f90


	//   ....[10]....
        /*0b8c*/ 	.word	0x00010fa0


	//   ....[11]....
        /*0b90*/ 	.word	0x00010fb0


	//   ....[12]....
        /*0b94*/ 	.word	0x00014600


	//   ....[13]....
        /*0b98*/ 	.word	0x00014610


	//   ....[14]....
        /*0b9c*/ 	.word	0x00014620


	//   ....[15]....
        /*0ba0*/ 	.word	0x00014630


	//   ....[16]....
        /*0ba4*/ 	.word	0x00018e50


	//   ....[17]....
        /*0ba8*/ 	.word	0x00019bb0


	//   ....[18]....
        /*0bac*/ 	.word	0x00019bc0


	//   ....[19]....
        /*0bb0*/ 	.word	0x00019be0


	//   ....[20]....
        /*0bb4*/ 	.word	0x0001a8e0


	//   ....[21]....
        /*0bb8*/ 	.word	0x0001a900


	//   ....[22]....
        /*0bbc*/ 	.word	0x0001da60


	//   ....[23]....
        /*0bc0*/ 	.word	0x0001da90


	//   ....[24]....
        /*0bc4*/ 	.word	0x0001e520


	//   ....[25]....
        /*0bc8*/ 	.word	0x0001e650


	//   ....[26]....
        /*0bcc*/ 	.word	0x0001f120


	//   ....[27]....
        /*0bd0*/ 	.word	0x0001f180


	//   ....[28]....
        /*0bd4*/ 	.word	0x00022ac0


	//   ....[29]....
        /*0bd8*/ 	.word	0x00022b10


	//   ....[30]....
        /*0bdc*/ 	.word	0x00022b40


	//   ....[31]....
        /*0be0*/ 	.word	0x00022b80


	//   ....[32]....
        /*0be4*/ 	.word	0x00024950


	//   ....[33]....
        /*0be8*/ 	.word	0x000249b0


	//   ....[34]....
        /*0bec*/ 	.word	0x000249d0


	//   ....[35]....
        /*0bf0*/ 	.word	0x000249f0


	//   ....[36]....
        /*0bf4*/ 	.word	0x00025bf0


	//   ....[37]....
        /*0bf8*/ 	.word	0x00025c20


	//   ....[38]....
        /*0bfc*/ 	.word	0x00025c50


	//   ....[39]....
        /*0c00*/ 	.word	0x00025c80


	//   ....[40]....
        /*0c04*/ 	.word	0x00025cc0


	//   ....[41]....
        /*0c08*/ 	.word	0x00025cf0


	//   ....[42]....
        /*0c0c*/ 	.word	0x00025d20


	//   ....[43]....
        /*0c10*/ 	.word	0x00025d50


	//   ....[44]....
        /*0c14*/ 	.word	0x00025d80


	//   ....[45]....
        /*0c18*/ 	.word	0x00025db0


	//   ....[46]....
        /*0c1c*/ 	.word	0x00025de0


	//   ....[47]....
        /*0c20*/ 	.word	0x00025e10


	//   ....[48]....
        /*0c24*/ 	.word	0x00025e40


	//   ....[49]....
        /*0c28*/ 	.word	0x00025e70


	//   ....[50]....
        /*0c2c*/ 	.word	0x00025ea0


	//   ....[51]....
        /*0c30*/ 	.word	0x00025ed0


	//   ....[52]....
        /*0c34*/ 	.word	0x00025f00


	//   ....[53]....
        /*0c38*/ 	.word	0x00025f30


	//   ....[54]....
        /*0c3c*/ 	.word	0x00025f60


	//   ....[55]....
        /*0c40*/ 	.word	0x00025f90


	//   ....[56]....
        /*0c44*/ 	.word	0x00025fc0


	//   ....[57]....
        /*0c48*/ 	.word	0x00025ff0


	//   ....[58]....
        /*0c4c*/ 	.word	0x00026020


	//   ....[59]....
        /*0c50*/ 	.word	0x00026050


	//   ....[60]....
        /*0c54*/ 	.word	0x00026080


	//   ....[61]....
        /*0c58*/ 	.word	0x000260b0


	//   ....[62]....
        /*0c5c*/ 	.word	0x000260e0


	//   ....[63]....
        /*0c60*/ 	.word	0x00026110


	//   ....[64]....
        /*0c64*/ 	.word	0x00026140


	//   ....[65]....
        /*0c68*/ 	.word	0x00026170


	//   ....[66]....
        /*0c6c*/ 	.word	0x000261a0


	//   ....[67]....
        /*0c70*/ 	.word	0x000261d0


	//   ....[68]....
        /*0c74*/ 	.word	0x00026200


	//   ....[69]....
        /*0c78*/ 	.word	0x00026230


	//   ....[70]....
        /*0c7c*/ 	.word	0x00026260


	//   ....[71]....
        /*0c80*/ 	.word	0x00026290


	//   ....[72]....
        /*0c84*/ 	.word	0x000262b0


	//   ....[73]....
        /*0c88*/ 	.word	0x000262c0


	//   ....[74]....
        /*0c8c*/ 	.word	0x000262d0


	//   ....[75]....
        /*0c90*/ 	.word	0x000262e0


	//   ....[76]....
        /*0c94*/ 	.word	0x00026310


	//   ....[77]....
        /*0c98*/ 	.word	0x00026340


	//   ....[78]....
        /*0c9c*/ 	.word	0x00026370


	//   ....[79]....
        /*0ca0*/ 	.word	0x000263a0


	//   ....[80]....
        /*0ca4*/ 	.word	0x000263d0


	//   ....[81]....
        /*0ca8*/ 	.word	0x00026400


	//   ....[82]....
        /*0cac*/ 	.word	0x00026430


	//   ....[83]....
        /*0cb0*/ 	.word	0x00026440


	//   ....[84]....
        /*0cb4*/ 	.word	0x00026cb0


	//   ....[85]....
        /*0cb8*/ 	.word	0x00026da0


	//   ....[86]....
        /*0cbc*/ 	.word	0x00026dd0


	//   ....[87]....
        /*0cc0*/ 	.word	0x00026df0


	//   ....[88]....
        /*0cc4*/ 	.word	0x00027340


	//   ....[89]....
        /*0cc8*/ 	.word	0x00027360


	//   ....[90]....
        /*0ccc*/ 	.word	0x000274a0


	//   ....[91]....
        /*0cd0*/ 	.word	0x000274c0


	//   ....[92]....
        /*0cd4*/ 	.word	0x000275c0


	//   ....[93]....
        /*0cd8*/ 	.word	0x000275e0


	//   ....[94]....
        /*0cdc*/ 	.word	0x000276f0


	//   ....[95]....
        /*0ce0*/ 	.word	0x00027710


	//   ....[96]....
        /*0ce4*/ 	.word	0x00027fd0


	//   ....[97]....
        /*0ce8*/ 	.word	0x00027fe0


	//   ....[98]....
        /*0cec*/ 	.word	0x000281b0


	//   ....[99]....
        /*0cf0*/ 	.word	0x000281c0


	//   ....[100]....
        /*0cf4*/ 	.word	0x00028380


	//   ....[101]....
        /*0cf8*/ 	.word	0x00028390


	//   ....[102]....
        /*0cfc*/ 	.word	0x00028550


	//   ....[103]....
        /*0d00*/ 	.word	0x00028560


	//   ....[104]....
        /*0d04*/ 	.word	0x00028790


	//   ....[105]....
        /*0d08*/ 	.word	0x00028970


	//   ....[106]....
        /*0d0c*/ 	.word	0x000289a0


	//   ....[107]....
        /*0d10*/ 	.word	0x000289d0


	//   ....[108]....
        /*0d14*/ 	.word	0x00028a00


	//   ....[109]....
        /*0d18*/ 	.word	0x00028a30


	//   ....[110]....
        /*0d1c*/ 	.word	0x00028a60


	//   ....[111]....
        /*0d20*/ 	.word	0x00028bd0


	//   ....[112]....
        /*0d24*/ 	.word	0x00028c00


	//   ....[113]....
        /*0d28*/ 	.word	0x00028c30


	//   ....[114]....
        /*0d2c*/ 	.word	0x00028c60


	//   ....[115]....
        /*0d30*/ 	.word	0x00028c90


	//   ....[116]....
        /*0d34*/ 	.word	0x00028cc0


	//   ....[117]....
        /*0d38*/ 	.word	0x00028d60


	//   ....[118]....
        /*0d3c*/ 	.word	0x00028dc0


	//   ....[119]....
        /*0d40*/ 	.word	0x00028e50


	//   ....[120]....
        /*0d44*/ 	.word	0x00029e00


	//   ....[121]....
        /*0d48*/ 	.word	0x0002bc30


	//   ....[122]....
        /*0d4c*/ 	.word	0x0002cab0


	//   ....[123]....
        /*0d50*/ 	.word	0x0002cad0


	//   ....[124]....
        /*0d54*/ 	.word	0x0002caf0


	//   ....[125]....
        /*0d58*/ 	.word	0x0002cbb0


	//   ....[126]....
        /*0d5c*/ 	.word	0x0002cbe0


	//   ....[127]....
        /*0d60*/ 	.word	0x0002cc70


	//   ....[128]....
        /*0d64*/ 	.word	0x0002cc80


	//   ....[129]....
        /*0d68*/ 	.word	0x0002cd10


	//   ....[130]....
        /*0d6c*/ 	.word	0x0002f9b0


	//   ....[131]....
        /*0d70*/ 	.word	0x0002f9e0


	//   ....[132]....
        /*0d74*/ 	.word	0x0002fa20


	//   ....[133]....
        /*0d78*/ 	.word	0x0002fa50


	//   ....[134]....
        /*0d7c*/ 	.word	0x0002fa80


	//   ....[135]....
        /*0d80*/ 	.word	0x0002fab0


	//   ....[136]....
        /*0d84*/ 	.word	0x0002fae0


	//   ....[137]....
        /*0d88*/ 	.word	0x0002fb10


	//   ....[138]....
        /*0d8c*/ 	.word	0x0002fc90


	//   ....[139]....
        /*0d90*/ 	.word	0x0002fcc0


	//   ....[140]....
        /*0d94*/ 	.word	0x0002fcf0


	//   ....[141]....
        /*0d98*/ 	.word	0x0002fd20


	//   ....[142]....
        /*0d9c*/ 	.word	0x0002fd50


	//   ....[143]....
        /*0da0*/ 	.word	0x0002fd80


	//   ....[144]....
        /*0da4*/ 	.word	0x0002fe40


	//   ....[145]....
        /*0da8*/ 	.word	0x0002fe60


	//   ....[146]....
        /*0dac*/ 	.word	0x0002fed0


	//   ....[147]....
        /*0db0*/ 	.word	0x000305a0


	//   ....[148]....
        /*0db4*/ 	.word	0x00030aa0


	//   ....[149]....
        /*0db8*/ 	.word	0x00030b40


	//   ....[150]....
        /*0dbc*/ 	.word	0x00030bd0


	//   ....[151]....
        /*0dc0*/ 	.word	0x00030c20


	//   ....[152]....
        /*0dc4*/ 	.word	0x00030c70


	//   ....[153]....
        /*0dc8*/ 	.word	0x00030d40


	//   ....[154]....
        /*0dcc*/ 	.word	0x00030dd0


	//   ....[155]....
        /*0dd0*/ 	.word	0x00030e20


	//   ....[156]....
        /*0dd4*/ 	.word	0x00030e70


	//   ....[157]....
        /*0dd8*/ 	.word	0x00031160


	//   ....[158]....
        /*0ddc*/ 	.word	0x00031290


	//   ....[159]....
        /*0de0*/ 	.word	0x000313c0


	//   ....[160]....
        /*0de4*/ 	.word	0x000314e0


	//   ....[161]....
        /*0de8*/ 	.word	0x000315b0


	//   ....[162]....
        /*0dec*/ 	.word	0x00031630


	//   ....[163]....
        /*0df0*/ 	.word	0x00031690


	//   ....[164]....
        /*0df4*/ 	.word	0x000316f0


	//   ....[165]....
        /*0df8*/ 	.word	0x00031750


	//   ....[166]....
        /*0dfc*/ 	.word	0x000317d0


	//   ....[167]....
        /*0e00*/ 	.word	0x00031830


	//   ....[168]....
        /*0e04*/ 	.word	0x000318b0


	//   ....[169]....
        /*0e08*/ 	.word	0x00031910


	//   ....[170]....
        /*0e0c*/ 	.word	0x00031990


	//   ....[171]....
        /*0e10*/ 	.word	0x000319f0


	//   ....[172]....
        /*0e14*/ 	.word	0x00031a70


	//   ....[173]....
        /*0e18*/ 	.word	0x00031ad0


	//   ....[174]....
        /*0e1c*/ 	.word	0x00031b50


	//   ....[175]....
        /*0e20*/ 	.word	0x00031bb0


	//   ....[176]....
        /*0e24*/ 	.word	0x00031c30


	//   ....[177]....
        /*0e28*/ 	.word	0x00031c90


	//   ....[178]....
        /*0e2c*/ 	.word	0x00031d10


	//   ....[179]....
        /*0e30*/ 	.word	0x00031d70


	//   ....[180]....
        /*0e34*/ 	.word	0x00031df0


	//   ....[181]....
        /*0e38*/ 	.word	0x00031e50


	//   ....[182]....
        /*0e3c*/ 	.word	0x00031ed0


	//   ....[183]....
        /*0e40*/ 	.word	0x00031f30


	//   ....[184]....
        /*0e44*/ 	.word	0x00031fb0


	//   ....[185]....
        /*0e48*/ 	.word	0x00032010


	//   ....[186]....
        /*0e4c*/ 	.word	0x00032070


	//   ....[187]....
        /*0e50*/ 	.word	0x000320d0


	//   ....[188]....
        /*0e54*/ 	.word	0x00032130


	//   ....[189]....
        /*0e58*/ 	.word	0x00032190


	//   ....[190]....
        /*0e5c*/ 	.word	0x00032210


	//   ....[191]....
        /*0e60*/ 	.word	0x00032270


	//   ....[192]....
        /*0e64*/ 	.word	0x000322f0


	//   ....[193]....
        /*0e68*/ 	.word	0x00032350


	//   ....[194]....
        /*0e6c*/ 	.word	0x000323d0


	//   ....[195]....
        /*0e70*/ 	.word	0x00032430


	//   ....[196]....
        /*0e74*/ 	.word	0x000324b0


	//   ....[197]....
        /*0e78*/ 	.word	0x00032510


	//   ....[198]....
        /*0e7c*/ 	.word	0x00032580


	//   ....[199]....
        /*0e80*/ 	.word	0x000325e0


	//   ....[200]....
        /*0e84*/ 	.word	0x00032650


	//   ....[201]....
        /*0e88*/ 	.word	0x000326b0


	//   ....[202]....
        /*0e8c*/ 	.word	0x00032730


	//   ....[203]....
        /*0e90*/ 	.word	0x00032790


	//   ....[204]....
        /*0e94*/ 	.word	0x00032800


	//   ....[205]....
        /*0e98*/ 	.word	0x00032920


	//   ....[206]....
        /*0e9c*/ 	.word	0x00032970


	//   ....[207]....
        /*0ea0*/ 	.word	0x00032a00


	//   ....[208]....
        /*0ea4*/ 	.word	0x00032a90


	//   ....[209]....
        /*0ea8*/ 	.word	0x00032b20


	//   ....[210]....
        /*0eac*/ 	.word	0x00032bb0


	//   ....[211]....
        /*0eb0*/ 	.word	0x00032c40


	//   ....[212]....
        /*0eb4*/ 	.word	0x00032cd0


	//   ....[213]....
        /*0eb8*/ 	.word	0x00032d90


	//   ....[214]....
        /*0ebc*/ 	.word	0x00033080


	//   ....[215]....
        /*0ec0*/ 	.word	0x000332a0


	//   ....[216]....
        /*0ec4*/ 	.word	0x000332f0


	//   ....[217]....
        /*0ec8*/ 	.word	0x00033350


	//   ....[218]....
        /*0ecc*/ 	.word	0x00033440


	//   ....[219]....
        /*0ed0*/ 	.word	0x000334f0


	//   ....[220]....
        /*0ed4*/ 	.word	0x000335d0


	//   ....[221]....
        /*0ed8*/ 	.word	0x000336a0


	//   ....[222]....
        /*0edc*/ 	.word	0x000337a0


	//   ....[223]....
        /*0ee0*/ 	.word	0x00033a80


	//   ....[224]....
        /*0ee4*/ 	.word	0x00033b20


	//   ....[225]....
        /*0ee8*/ 	.word	0x00033c40


	//   ....[226]....
        /*0eec*/ 	.word	0x00033cc0


	//   ....[227]....
        /*0ef0*/ 	.word	0x00033d40


	//   ....[228]....
        /*0ef4*/ 	.word	0x00033dc0


	//   ....[229]....
        /*0ef8*/ 	.word	0x00033e40


	//   ....[230]....
        /*0efc*/ 	.word	0x00033ed0


	//   ....[231]....
        /*0f00*/ 	.word	0x00033f70


	//   ....[232]....
        /*0f04*/ 	.word	0x00034020


	//   ....[233]....
        /*0f08*/ 	.word	0x000340a0


	//   ....[234]....
        /*0f0c*/ 	.word	0x00034120


	//   ....[235]....
        /*0f10*/ 	.word	0x000341a0


	//   ....[236]....
        /*0f14*/ 	.word	0x00034230


	//   ....[237]....
        /*0f18*/ 	.word	0x000342b0


	//   ....[238]....
        /*0f1c*/ 	.word	0x00034350


	//   ....[239]....
        /*0f20*/ 	.word	0x000343e0


	//   ....[240]....
        /*0f24*/ 	.word	0x00034510


	//----- nvinfo : EIATTR_REG_RECONFIG
	.align		4
.L_875:
        /*0f28*/ 	.byte	0x01, 0x54
	.zero		2


	//----- nvinfo : EIATTR_SYSCALL_OFFSETS
	.align		4
        /*0f2c*/ 	.byte	0x04, 0x46
        /*0f2e*/ 	.short	(.L_877 - .L_876)


	//   ....[0]....
.L_876:
        /*0f30*/ 	.word	0x00001cb0


	//   ....[1]....
        /*0f34*/ 	.word	0x00001e00


	//   ....[2]....
        /*0f38*/ 	.word	0x000107b0


	//   ....[3]....
        /*0f3c*/ 	.word	0x00010d60


	//   ....[4]....
        /*0f40*/ 	.word	0x0002b650


	//   ....[5]....
        /*0f44*/ 	.word	0x0002b7f0


	//   ....[6]....
        /*0f48*/ 	.word	0x0002b960


	//   ....[7]....
        /*0f4c*/ 	.word	0x0002bab0


	//   ....[8]....
        /*0f50*/ 	.word	0x0002c680


	//----- nvinfo : EIATTR_MBARRIER_INSTR_OFFSETS
	.align		4
.L_877:
        /*0f54*/ 	.byte	0x04, 0x39
        /*0f56*/ 	.short	(.L_879 - .L_878)


	//   ....[0]....
.L_878:
        /*0f58*/ 	.word	0x000002d0
        /*0f5c*/ 	.word	0x000000ff
        /*0f60*/ 	.word	0x00033400
        /*0f64*/ 	.short	0x0100
        /*0f66*/ 	.byte	0x08
	.zero		1


	//   ....[1]....
        /*0f68*/ 	.word	0x000002e0
        /*0f6c*/ 	.word	0x000000ff
        /*0f70*/ 	.word	0x00033420
        /*0f74*/ 	.short	0x0100
        /*0f76*/ 	.byte	0x08
	.zero		1


	//   ....[2]....
        /*0f78*/ 	.word	0x000003d0
        /*0f7c*/ 	.word	0x000000ff
        /*0f80*/ 	.word	0x00033430
        /*0f84*/ 	.short	0x0100
        /*0f86*/ 	.byte	0x08
	.zero		1


	//   ....[3]....
        /*0f88*/ 	.word	0x000003e0
        /*0f8c*/ 	.word	0x000000ff
        /*0f90*/ 	.word	0x00033440
        /*0f94*/ 	.short	0x0100
        /*0f96*/ 	.byte	0x08
	.zero		1


	//   ....[4]....
        /*0f98*/ 	.word	0x000003f0
        /*0f9c*/ 	.word	0x000000ff
        /*0fa0*/ 	.word	0x00033438
        /*0fa4*/ 	.short	0x0100
        /*0fa6*/ 	.byte	0x08
	.zero		1


	//   ....[5]....
        /*0fa8*/ 	.word	0x00000400
        /*0fac*/ 	.word	0x000000ff
        /*0fb0*/ 	.word	0x00033448
        /*0fb4*/ 	.short	0x0100
        /*0fb6*/ 	.byte	0x08
	.zero		1


	//   ....[6]....
        /*0fb8*/ 	.word	0x00000530
        /*0fbc*/ 	.word	0x000000ff
        /*0fc0*/ 	.word	0x00033450
        /*0fc4*/ 	.short	0x0100
        /*0fc6*/ 	.byte	0x08
	.zero		1


	//   ....[7]....
        /*0fc8*/ 	.word	0x00000540
        /*0fcc*/ 	.word	0x000000ff
        /*0fd0*/ 	.word	0x00033460
        /*0fd4*/ 	.short	0x0100
        /*0fd6*/ 	.byte	0x08
	.zero		1


	//   ....[8]....
        /*0fd8*/ 	.word	0x00000550
        /*0fdc*/ 	.word	0x000000ff
        /*0fe0*/ 	.word	0x00033458
        /*0fe4*/ 	.short	0x0100
        /*0fe6*/ 	.byte	0x08
	.zero		1


	//   ....[9]....
        /*0fe8*/ 	.word	0x00000560
        /*0fec*/ 	.word	0x000000ff
        /*0ff0*/ 	.word	0x00033468
        /*0ff4*/ 	.short	0x0100
        /*0ff6*/ 	.byte	0x08
	.zero		1


	//   ....[10]....
        /*0ff8*/ 	.word	0x00000650
        /*0ffc*/ 	.word	0x000000ff
        /*1000*/ 	.word	0x00033470
        /*1004*/ 	.short	0x0100
        /*1006*/ 	.byte	0x06
	.zero		1


	//   ....[11]....
        /*1008*/ 	.word	0x00000660
        /*100c*/ 	.word	0x000000ff
        /*1010*/ 	.word	0x00033480
        /*1014*/ 	.short	0x0100
        /*1016*/ 	.byte	0x06
	.zero		1


	//   ....[12]....
        /*1018*/ 	.word	0x00000670
        /*101c*/ 	.word	0x000000ff
        /*1020*/ 	.word	0x00033478
        /*1024*/ 	.short	0x0100
        /*1026*/ 	.byte	0x06
	.zero		1


	//   ....[13]....
        /*1028*/ 	.word	0x00000680
        /*102c*/ 	.word	0x000000ff
        /*1030*/ 	.word	0x00033488
        /*1034*/ 	.short	0x0100
        /*1036*/ 	.byte	0x06
	.zero		1


	//   ....[14]....
        /*1038*/ 	.word	0x000007b0
        /*103c*/ 	.word	0x000000ff
        /*1040*/ 	.word	0x00033490
        /*1044*/ 	.short	0x0100
        /*1046*/ 	.byte	0x08
	.zero		1


	//   ....[15]....
        /*1048*/ 	.word	0x000007c0
        /*104c*/ 	.word	0x000000ff
        /*1050*/ 	.word	0x000334a0
        /*1054*/ 	.short	0x0100
        /*1056*/ 	.byte	0x08
	.zero		1


	//   ....[16]....
        /*1058*/ 	.word	0x000007d0
        /*105c*/ 	.word	0x000000ff
        /*1060*/ 	.word	0x00033498
        /*1064*/ 	.short	0x0100
        /*1066*/ 	.byte	0x08
	.zero		1


	//   ....[17]....
        /*1068*/ 	.word	0x000007e0
        /*106c*/ 	.word	0x000000ff
        /*1070*/ 	.word	0x000334a8
        /*1074*/ 	.short	0x0100
        /*1076*/ 	.byte	0x08
	.zero		1


	//   ....[18]....
        /*1078*/ 	.word	0x00000910
        /*107c*/ 	.word	0x000000ff
        /*1080*/ 	.word	0x000334b0
        /*1084*/ 	.short	0x0100
        /*1086*/ 	.byte	0x08
	.zero		1


	//   ....[19]....
        /*1088*/ 	.word	0x00000920
        /*108c*/ 	.word	0x000000ff
        /*1090*/ 	.word	0x000334c0
        /*1094*/ 	.short	0x0100
        /*1096*/ 	.byte	0x08
	.zero		1


	//   ....[20]....
        /*1098*/ 	.word	0x00000930
        /*109c*/ 	.word	0x000000ff
        /*10a0*/ 	.word	0x000334b8
        /*10a4*/ 	.short	0x0100
        /*10a6*/ 	.byte	0x08
	.zero		1


	//   ....[21]....
        /*10a8*/ 	.word	0x00000940
        /*10ac*/ 	.word	0x000000ff
        /*10b0*/ 	.word	0x000334c8
        /*10b4*/ 	.short	0x0100
        /*10b6*/ 	.byte	0x08
	.zero		1


	//   ....[22]....
        /*10b8*/ 	.word	0x000035e0
        /*10bc*/ 	.word	0x00000065
        /*10c0*/ 	.word	0x00033490
        /*10c4*/ 	.short	0x010a
        /*10c6*/ 	.byte	0x3f
	.zero		1


	//   ....[23]....
        /*10c8*/ 	.word	0x000095d0
        /*10cc*/ 	.word	0x00000065
        /*10d0*/ 	.word	0x00033490
        /*10d4*/ 	.short	0x010a
        /*10d6*/ 	.byte	0x3f
	.zero		1


	//   ....[24]....
        /*10d8*/ 	.word	0x0000f720
        /*10dc*/ 	.word	0x00000065
        /*10e0*/ 	.word	0x00033490
        /*10e4*/ 	.short	0x010a
        /*10e6*/ 	.byte	0x3f
	.zero		1


	//   ....[25]....
        /*10e8*/ 	.word	0x0000fb00
        /*10ec*/ 	.word	0x0000002c
        /*10f0*/ 	.word	0x00000000
        /*10f4*/ 	.short	0x0101
        /*10f6*/ 	.byte	0x3f
	.zero		1


	//   ....[26]....
        /*10f8*/ 	.word	0x0000fb40
        /*10fc*/ 	.word	0x00000065
        /*1100*/ 	.word	0x000334b0
        /*1104*/ 	.short	0x010a
        /*1106*/ 	.byte	0x3f
	.zero		1


	//   ....[27]....
        /*1108*/ 	.word	0x00010060
        /*110c*/ 	.word	0x00000065
        /*1110*/ 	.word	0x00000000
        /*1114*/ 	.short	0x0101
        /*1116*/ 	.byte	0x3f
	.zero		1


	//   ....[28]....
        /*1118*/ 	.word	0x00010ae0
        /*111c*/ 	.word	0x00000010
        /*1120*/ 	.word	0x00033400
        /*1124*/ 	.short	0x010a
        /*1126*/ 	.byte	0x3f
	.zero		1


	//   ....[29]....
        /*1128*/ 	.word	0x00010b30
        /*112c*/ 	.word	0x00000010
        /*1130*/ 	.word	0x00033400
        /*1134*/ 	.short	0x010a
        /*1136*/ 	.byte	0x3f
	.zero		1


	//   ....[30]....
        /*1138*/ 	.word	0x00011520
        /*113c*/ 	.word	0x00000010
        /*1140*/ 	.word	0x00033400
        /*1144*/ 	.short	0x010a
        /*1146*/ 	.byte	0x3f
	.zero		1


	//   ....[31]....
        /*1148*/ 	.word	0x00014a80
        /*114c*/ 	.word	0x00000010
        /*1150*/ 	.word	0x00033400
        /*1154*/ 	.short	0x010a
        /*1156*/ 	.byte	0x3f
	.zero		1


	//   ....[32]....
        /*1158*/ 	.word	0x00017bc0
        /*115c*/ 	.word	0x00000000
        /*1160*/ 	.word	0x00033430
        /*1164*/ 	.short	0x010a
        /*1166*/ 	.byte	0x3f
	.zero		1


	//   ....[33]....
        /*1168*/ 	.word	0x00017c30
        /*116c*/ 	.word	0x00000000
        /*1170*/ 	.word	0x00033430
        /*1174*/ 	.short	0x010a
        /*1176*/ 	.byte	0x3f
	.zero		1


	//   ....[34]....
        /*1178*/ 	.word	0x0001ad40
        /*117c*/ 	.word	0x00000000
        /*1180*/ 	.word	0x00000000
        /*1184*/ 	.short	0x0101
        /*1186*/ 	.byte	0x3f
	.zero		1


	//   ....[35]....
        /*1188*/ 	.word	0x0001be40
        /*118c*/ 	.word	0x0000000b
        /*1190*/ 	.word	0x00033430
        /*1194*/ 	.short	0x010a
        /*1196*/ 	.byte	0x3f
	.zero		1


	//   ....[36]....
        /*1198*/ 	.word	0x0001be90
        /*119c*/ 	.word	0x0000000b
        /*11a0*/ 	.word	0x00033430
        /*11a4*/ 	.short	0x010a
        /*11a6*/ 	.byte	0x3f
	.zero		1


	//   ....[37]....
        /*11a8*/ 	.word	0x0001cf90
        /*11ac*/ 	.word	0x0000000a
        /*11b0*/ 	.word	0x00033450
        /*11b4*/ 	.short	0x010a
        /*11b6*/ 	.byte	0x3f
	.zero		1


	//   ....[38]....
        /*11b8*/ 	.word	0x0001cfd0
        /*11bc*/ 	.word	0x0000000a
        /*11c0*/ 	.word	0x00033450
        /*11c4*/ 	.short	0x010a
        /*11c6*/ 	.byte	0x3f
	.zero		1


	//   ....[39]....
        /*11c8*/ 	.word	0x0001f710
        /*11cc*/ 	.word	0x000000c3
        /*11d0*/ 	.word	0x00000000
        /*11d4*/ 	.short	0x0101
        /*11d6*/ 	.byte	0x3f
	.zero		1


	//   ....[40]....
        /*11d8*/ 	.word	0x0001fea0
        /*11dc*/ 	.word	0x00000097
        /*11e0*/ 	.word	0x00000000
        /*11e4*/ 	.short	0x0101
        /*11e6*/ 	.byte	0x3f
	.zero		1


	//   ....[41]....
        /*11e8*/ 	.word	0x00020830
        /*11ec*/ 	.word	0x0000000a
        /*11f0*/ 	.word	0x00033430
        /*11f4*/ 	.short	0x010a
        /*11f6*/ 	.byte	0x3f
	.zero		1


	//   ....[42]....
        /*11f8*/ 	.word	0x00020880
        /*11fc*/ 	.word	0x0000000a
        /*1200*/ 	.word	0x00033430
        /*1204*/ 	.short	0x010a
        /*1206*/ 	.byte	0x3f
	.zero		1


	//   ....[43]....
        /*1208*/ 	.word	0x00021950
        /*120c*/ 	.word	0x0000000a
        /*1210*/ 	.word	0x00033450
        /*1214*/ 	.short	0x010a
        /*1216*/ 	.byte	0x3f
	.zero		1


	//   ....[44]....
        /*1218*/ 	.word	0x00021990
        /*121c*/ 	.word	0x0000000a
        /*1220*/ 	.word	0x00033450
        /*1224*/ 	.short	0x010a
        /*1226*/ 	.byte	0x3f
	.zero		1


	//   ....[45]....
        /*1228*/ 	.word	0x000236a0
        /*122c*/ 	.word	0x000000c2
        /*1230*/ 	.word	0x00000000
        /*1234*/ 	.short	0x0101
        /*1236*/ 	.byte	0x3f
	.zero		1


	//   ....[46]....
        /*1238*/ 	.word	0x00023cf0
        /*123c*/ 	.word	0x00000008
        /*1240*/ 	.word	0x00000000
        /*1244*/ 	.short	0x0101
        /*1246*/ 	.byte	0x3f
	.zero		1


	//   ....[47]....
        /*1248*/ 	.word	0x000245b0
        /*124c*/ 	.word	0x0000000b
        /*1250*/ 	.word	0x00033450
        /*1254*/ 	.short	0x010a
        /*1256*/ 	.byte	0x3f
	.zero		1


	//   ....[48]....
        /*1258*/ 	.word	0x00024630
        /*125c*/ 	.word	0x0000000b
        /*1260*/ 	.word	0x00033450
        /*1264*/ 	.short	0x010a
        /*1266*/ 	.byte	0x3f
	.zero		1


	//   ....[49]....
        /*1268*/ 	.word	0x00024c70
        /*126c*/ 	.word	0x00000002
        /*1270*/ 	.word	0x00000000
        /*1274*/ 	.short	0x0101
        /*1276*/ 	.byte	0x3f
	.zero		1


	//   ....[50]....
        /*1278*/ 	.word	0x00027350
        /*127c*/ 	.word	0x00000000
        /*1280*/ 	.word	0x00000000
        /*1284*/ 	.short	0x0101
        /*1286*/ 	.byte	0x3f
	.zero		1


	//   ....[51]....
        /*1288*/ 	.word	0x00029ef0
        /*128c*/ 	.word	0x00000005
        /*1290*/ 	.word	0x00033420
        /*1294*/ 	.short	0x010a
        /*1296*/ 	.byte	0x3f
	.zero		1


	//   ....[52]....
        /*1298*/ 	.word	0x00029fe0
        /*129c*/ 	.word	0x00000005
        /*12a0*/ 	.word	0x000334a0
        /*12a4*/ 	.short	0x010a
        /*12a6*/ 	.byte	0x3f
	.zero		1


	//   ....[53]....
        /*12a8*/ 	.word	0x0002a430
        /*12ac*/ 	.word	0x00000005
        /*12b0*/ 	.word	0x000334c0
        /*12b4*/ 	.short	0x010a
        /*12b6*/ 	.byte	0x3f
	.zero		1


	//   ....[54]....
        /*12b8*/ 	.word	0x0002a9d0
        /*12bc*/ 	.word	0x00000007
        /*12c0*/ 	.word	0x000334a0
        /*12c4*/ 	.short	0x010a
        /*12c6*/ 	.byte	0x3f
	.zero		1


	//   ....[55]....
        /*12c8*/ 	.word	0x0002ae10
        /*12cc*/ 	.word	0x00000007
        /*12d0*/ 	.word	0x000334c0
        /*12d4*/ 	.short	0x010a
        /*12d6*/ 	.byte	0x3f
	.zero		1


	//   ....[56]....
        /*12d8*/ 	.word	0x0002bef0
        /*12dc*/ 	.word	0x00000002
        /*12e0*/ 	.word	0x00033480
        /*12e4*/ 	.short	0x010a
        /*12e6*/ 	.byte	0x3f
	.zero		1


	//   ....[57]....
        /*12e8*/ 	.word	0x0002c160
        /*12ec*/ 	.word	0x00000002
        /*12f0*/ 	.word	0x00033440
        /*12f4*/ 	.short	0x010a
        /*12f6*/ 	.byte	0x3f
	.zero		1


	//   ....[58]....
        /*12f8*/ 	.word	0x0002ce10
        /*12fc*/ 	.word	0x00000009
        /*1300*/ 	.word	0x00033400
        /*1304*/ 	.short	0x0107
        /*1306*/ 	.byte	0x3f
	.zero		1


	//   ....[59]....
        /*1308*/ 	.word	0x0002cf10
        /*130c*/ 	.word	0x00000002
        /*1310*/ 	.word	0x00033400
        /*1314*/ 	.short	0x0101
        /*1316*/ 	.byte	0x3f
	.zero		1


	//   ....[60]....
        /*1318*/ 	.word	0x0002cf30
        /*131c*/ 	.word	0x00000002
        /*1320*/ 	.word	0x00033420
        /*1324*/ 	.short	0x010a
        /*1326*/ 	.byte	0x3f
	.zero		1


	//   ....[61]....
        /*1328*/ 	.word	0x0002d280
        /*132c*/ 	.word	0x00000006
        /*1330*/ 	.word	0x00033480
        /*1334*/ 	.short	0x010a
        /*1336*/ 	.byte	0x3f
	.zero		1


	//   ....[62]....
        /*1338*/ 	.word	0x0002d700
        /*133c*/ 	.word	0x00000006
        /*1340*/ 	.word	0x00033440
        /*1344*/ 	.short	0x010a
        /*1346*/ 	.byte	0x3f
	.zero		1


	//   ....[63]....
        /*1348*/ 	.word	0x0002dbf0
        /*134c*/ 	.word	0x00000003
        /*1350*/ 	.word	0x00033470
        /*1354*/ 	.short	0x010a
        /*1356*/ 	.byte	0x3f
	.zero		1


	//   ....[64]....
        /*1358*/ 	.word	0x0002dc60
        /*135c*/ 	.word	0x00000003
        /*1360*/ 	.word	0x00033460
        /*1364*/ 	.short	0x010a
        /*1366*/ 	.byte	0x3f
	.zero		1


	//   ....[65]....
        /*1368*/ 	.word	0x0002e820
        /*136c*/ 	.word	0x00000003
        /*1370*/ 	.word	0x00033450
        /*1374*/ 	.short	0x0101
        /*1376*/ 	.byte	0x3f
	.zero		1


	//   ....[66]....
        /*1378*/ 	.word	0x0002e8a0
        /*137c*/ 	.word	0x00000003
        /*1380*/ 	.word	0x00000000
        /*1384*/ 	.short	0x0101
        /*1386*/ 	.byte	0x3f
	.zero		1


	//   ....[67]....
        /*1388*/ 	.word	0x0002ead0
        /*138c*/ 	.word	0x00000000
        /*1390*/ 	.word	0x00033470
        /*1394*/ 	.short	0x010a
        /*1396*/ 	.byte	0x3f
	.zero		1


	//   ....[68]....
        /*1398*/ 	.word	0x0002eb40
        /*139c*/ 	.word	0x00000000
        /*13a0*/ 	.word	0x00033460
        /*13a4*/ 	.short	0x010a
        /*13a6*/ 	.byte	0x3f
	.zero		1


	//   ....[69]....
        /*13a8*/ 	.word	0x0002f740
        /*13ac*/ 	.word	0x00000000
        /*13b0*/ 	.word	0x00033450
        /*13b4*/ 	.short	0x0101
        /*13b6*/ 	.byte	0x3f
	.zero		1


	//   ....[70]....
        /*13b8*/ 	.word	0x0002f790
        /*13bc*/ 	.word	0x00000000
        /*13c0*/ 	.word	0x00000000
        /*13c4*/ 	.short	0x0101
        /*13c6*/ 	.byte	0x3f
	.zero		1


	//   ....[71]....
        /*13c8*/ 	.word	0x00030520
        /*13cc*/ 	.word	0x00000000
        /*13d0*/ 	.word	0x00033420
        /*13d4*/ 	.short	0x010a
        /*13d6*/ 	.byte	0x3f
	.zero		1


	//   ....[72]....
        /*13d8*/ 	.word	0x000306d0
        /*13dc*/ 	.word	0x00000006
        /*13e0*/ 	.word	0x00000000
        /*13e4*/ 	.short	0x010a
        /*13e6*/ 	.byte	0x3f
	.zero		1


	//   ....[73]....
        /*13e8*/ 	.word	0x00030740
        /*13ec*/ 	.word	0x00000007
        /*13f0*/ 	.word	0x00000000
        /*13f4*/ 	.short	0x010a
        /*13f6*/ 	.byte	0x3f
	.zero		1


	//   ....[74]....
        /*13f8*/ 	.word	0x000307a0
        /*13fc*/ 	.word	0x00000004
        /*1400*/ 	.word	0x00033460
        /*1404*/ 	.short	0x010a
        /*1406*/ 	.byte	0x3f
	.zero		1


	//   ....[75]....
        /*1408*/ 	.word	0x000307f0
        /*140c*/ 	.word	0x00000003
        /*1410*/ 	.word	0x00033460
        /*1414*/ 	.short	0x010a
        /*1416*/ 	.byte	0x3f
	.zero		1


	//   ....[76]....
        /*1418*/ 	.word	0x00030830
        /*141c*/ 	.word	0x00000004
        /*1420*/ 	.word	0x00033480
        /*1424*/ 	.short	0x010a
        /*1426*/ 	.byte	0x3f
	.zero		1


	//   ....[77]....
        /*1428*/ 	.word	0x00030850
        /*142c*/ 	.word	0x00000003
        /*1430*/ 	.word	0x00033480
        /*1434*/ 	.short	0x010a
        /*1436*/ 	.byte	0x3f
	.zero		1


	//   ....[78]....
        /*1438*/ 	.word	0x000308b0
        /*143c*/ 	.word	0x00000065
        /*1440*/ 	.word	0x00033490
        /*1444*/ 	.short	0x010a
        /*1446*/ 	.byte	0x3f
	.zero		1


	//   ....[79]....
        /*1448*/ 	.word	0x00030900
        /*144c*/ 	.word	0x00000065
        /*1450*/ 	.word	0x00033490
        /*1454*/ 	.short	0x010a
        /*1456*/ 	.byte	0x3f
	.zero		1


	//   ....[80]....
        /*1458*/ 	.word	0x00030950
        /*145c*/ 	.word	0x00000065
        /*1460*/ 	.word	0x00033490
        /*1464*/ 	.short	0x010a
        /*1466*/ 	.byte	0x3f
	.zero		1


	//   ....[81]....
        /*1468*/ 	.word	0x000309a0
        /*146c*/ 	.word	0x00000065
        /*1470*/ 	.word	0x000334b0
        /*1474*/ 	.short	0x010a
        /*1476*/ 	.byte	0x3f
	.zero		1


	//   ....[82]....
        /*1478*/ 	.word	0x00030ca0
        /*147c*/ 	.word	0x00000010
        /*1480*/ 	.word	0x00033400
        /*1484*/ 	.short	0x010a
        /*1486*/ 	.byte	0x3f
	.zero		1


	//   ....[83]....
        /*1488*/ 	.word	0x00030eb0
        /*148c*/ 	.word	0x00000010
        /*1490*/ 	.word	0x00033400
        /*1494*/ 	.short	0x010a
        /*1496*/ 	.byte	0x3f
	.zero		1


	//   ....[84]....
        /*1498*/ 	.word	0x00030f00
        /*149c*/ 	.word	0x00000000
        /*14a0*/ 	.word	0x00033430
        /*14a4*/ 	.short	0x010a
        /*14a6*/ 	.byte	0x3f
	.zero		1


	//   ....[85]....
        /*14a8*/ 	.word	0x00030f50
        /*14ac*/ 	.word	0x0000000b
        /*14b0*/ 	.word	0x00033430
        /*14b4*/ 	.short	0x010a
        /*14b6*/ 	.byte	0x3f
	.zero		1


	//   ....[86]....
        /*14b8*/ 	.word	0x00030fa0
        /*14bc*/ 	.word	0x0000000a
        /*14c0*/ 	.word	0x00033450
        /*14c4*/ 	.short	0x010a
        /*14c6*/ 	.byte	0x3f
	.zero		1


	//   ....[87]....
        /*14c8*/ 	.word	0x00030ff0
        /*14cc*/ 	.word	0x0000000a
        /*14d0*/ 	.word	0x00033430
        /*14d4*/ 	.short	0x010a
        /*14d6*/ 	.byte	0x3f
	.zero		1


	//   ....[88]....
        /*14d8*/ 	.word	0x00031040
        /*14dc*/ 	.word	0x0000000a
        /*14e0*/ 	.word	0x00033450
        /*14e4*/ 	.short	0x010a
        /*14e6*/ 	.byte	0x3f
	.zero		1


	//   ....[89]....
        /*14e8*/ 	.word	0x00031090
        /*14ec*/ 	.word	0x0000000b
        /*14f0*/ 	.word	0x00033450
        /*14f4*/ 	.short	0x010a
        /*14f6*/ 	.byte	0x3f
	.zero		1


	//   ....[90]....
        /*14f8*/ 	.word	0x00032e60
        /*14fc*/ 	.word	0x00000004
        /*1500*/ 	.word	0x00033420
        /*1504*/ 	.short	0x010a
        /*1506*/ 	.byte	0x3f
	.zero		1


	//   ....[91]....
        /*1508*/ 	.word	0x00032eb0
        /*150c*/ 	.word	0x00000005
        /*1510*/ 	.word	0x000334a0
        /*1514*/ 	.short	0x010a
        /*1516*/ 	.byte	0x3f
	.zero		1


	//   ....[92]....
        /*1518*/ 	.word	0x00032f00
        /*151c*/ 	.word	0x00000005
        /*1520*/ 	.word	0x000334c0
        /*1524*/ 	.short	0x010a
        /*1526*/ 	.byte	0x3f
	.zero		1


	//   ....[93]....
        /*1528*/ 	.word	0x00032f50
        /*152c*/ 	.word	0x00000007
        /*1530*/ 	.word	0x000334a0
        /*1534*/ 	.short	0x010a
        /*1536*/ 	.byte	0x3f
	.zero		1


	//   ....[94]....
        /*1538*/ 	.word	0x00032fa0
        /*153c*/ 	.word	0x00000007
        /*1540*/ 	.word	0x000334c0
        /*1544*/ 	.short	0x010a
        /*1546*/ 	.byte	0x3f
	.zero		1


	//   ....[95]....
        /*1548*/ 	.word	0x00033140
        /*154c*/ 	.word	0x00000002
        /*1550*/ 	.word	0x00033480
        /*1554*/ 	.short	0x010a
        /*1556*/ 	.byte	0x3f
	.zero		1


	//   ....[96]....
        /*1558*/ 	.word	0x00033190
        /*155c*/ 	.word	0x00000002
        /*1560*/ 	.word	0x00033440
        /*1564*/ 	.short	0x010a
        /*1566*/ 	.byte	0x3f
	.zero		1


	//   ....[97]....
        /*1568*/ 	.word	0x000337f0
        /*156c*/ 	.word	0x00000002
        /*1570*/ 	.word	0x00033420
        /*1574*/ 	.short	0x010a
        /*1576*/ 	.byte	0x3f
	.zero		1


	//   ....[98]....
        /*1578*/ 	.word	0x00033840
        /*157c*/ 	.word	0x00000006
        /*1580*/ 	.word	0x00033480
        /*1584*/ 	.short	0x010a
        /*1586*/ 	.byte	0x3f
	.zero		1


	//   ....[99]....
        /*1588*/ 	.word	0x00033890
        /*158c*/ 	.word	0x00000006
        /*1590*/ 	.word	0x00033440
        /*1594*/ 	.short	0x010a
        /*1596*/ 	.byte	0x3f
	.zero		1


	//   ....[100]....
        /*1598*/ 	.word	0x000338e0
        /*159c*/ 	.word	0x00000003
        /*15a0*/ 	.word	0x00033470
        /*15a4*/ 	.short	0x010a
        /*15a6*/ 	.byte	0x3f
	.zero		1


	//   ....[101]....
        /*15a8*/ 	.word	0x00033930
        /*15ac*/ 	.word	0x00000003
        /*15b0*/ 	.word	0x00033460
        /*15b4*/ 	.short	0x010a
        /*15b6*/ 	.byte	0x3f
	.zero		1


	//   ....[102]....
        /*15b8*/ 	.word	0x00033980
        /*15bc*/ 	.word	0x00000000
        /*15c0*/ 	.word	0x00033470
        /*15c4*/ 	.short	0x010a
        /*15c6*/ 	.byte	0x3f
	.zero		1


	//   ....[103]....
        /*15c8*/ 	.word	0x000339d0
        /*15cc*/ 	.word	0x00000000
        /*15d0*/ 	.word	0x00033460
        /*15d4*/ 	.short	0x010a
        /*15d6*/ 	.byte	0x3f
	.zero		1


	//   ....[104]....
        /*15d8*/ 	.word	0x00034430
        /*15dc*/ 	.word	0x00000000
        /*15e0*/ 	.word	0x00033420
        /*15e4*/ 	.short	0x010a
        /*15e6*/ 	.byte	0x3f
	.zero		1


	//   ....[105]....
        /*15e8*/ 	.word	0x000345d0
        /*15ec*/ 	.word	0x00000006
        /*15f0*/ 	.word	0x00000000
        /*15f4*/ 	.short	0x010a
        /*15f6*/ 	.byte	0x3f
	.zero		1


	//   ....[106]....
        /*15f8*/ 	.word	0x00034620
        /*15fc*/ 	.word	0x00000007
        /*1600*/ 	.word	0x00000000
        /*1604*/ 	.short	0x010a
        /*1606*/ 	.byte	0x3f
	.zero		1


	//   ....[107]....
        /*1608*/ 	.word	0x00034670
        /*160c*/ 	.word	0x00000004
        /*1610*/ 	.word	0x00033460
        /*1614*/ 	.short	0x010a
        /*1616*/ 	.byte	0x3f
	.zero		1


	//   ....[108]....
        /*1618*/ 	.word	0x000346c0
        /*161c*/ 	.word	0x00000003
        /*1620*/ 	.word	0x00033460
        /*1624*/ 	.short	0x010a
        /*1626*/ 	.byte	0x3f
	.zero		1


	//   ....[109]....
        /*1628*/ 	.word	0x00034710
        /*162c*/ 	.word	0x00000004
        /*1630*/ 	.word	0x00033480
        /*1634*/ 	.short	0x010a
        /*1636*/ 	.byte	0x3f
	.zero		1


	//----- nvinfo : EIATTR_NUM_MBARRIERS
	.align		4
.L_879:
        /*1638*/ 	.byte	0x03, 0x38
        /*163a*/ 	.short	0x0016


	//----- nvinfo : EIATTR_EXIT_INSTR_OFFSETS
	.align		4
        /*163c*/ 	.byte	0x04, 0x1c
        /*163e*/ 	.short	(.L_881 - .L_880)


	//   ....[0]....
.L_880:
        /*1640*/ 	.word	0x000308a0


	//----- nvinfo : EIATTR_MAX_THREADS
	.align		4
.L_881:
        /*1644*/ 	.byte	0x04, 0x05
        /*1646*/ 	.short	(.L_883 - .L_882)
.L_882:
        /*1648*/ 	.word	0x00000180
        /*164c*/ 	.word	0x00000001
        /*1650*/ 	.word	0x00000001


	//----- nvinfo : EIATTR_CRS_STACK_SIZE
	.align		4
.L_883:
        /*1654*/ 	.byte	0x04, 0x1e
        /*1656*/ 	.short	(.L_885 - .L_884)
.L_884:
        /*1658*/ 	.word	0x00000000


	//----- nvinfo : EIATTR_CBANK_PARAM_SIZE
	.align		4
.L_885:
        /*165c*/ 	.byte	0x03, 0x19
        /*165e*/ 	.short	0x0af0


	//----- nvinfo : EIATTR_PARAM_CBANK
	.align		4
        /*1660*/ 	.byte	0x04, 0x0a
        /*1662*/ 	.short	(.L_887 - .L_886)
	.align		4
.L_886:
        /*1664*/ 	.word	index@(.nv.constant0._ZN7cutlass13device_kernelIN5flash11enable_sm90INS1_16FlashAttnFwdSm90INS1_25CollectiveMainloopFwdSm90ILi2EN4cute5tupleIJNS5_1CILi1EEES8_S8_EEENS6_IJNS7_ILi128EEENS7_ILi160EEENS7_ILi192EEEEEELi192ENS_12float_e4m3_tEfNS_4arch4Sm90ELb1ELb0ELb1ELb1ELb0ELb1ELb0ELb1ELb1ELb1ELb0ELb0EEENS1_21CollectiveEpilogueFwdINS6_IJSA_SC_SB_EEES9_NS_10bfloat16_tESG_Li256ELb1ELb1ELb0ELb1EEENS1_36VarlenDynamicPersistentTileSchedulerILi128ELi160ELi256ELi128ELb0ELb1ELb1ELb1ELb1ELb1EEEEEEEEEvNT_6ParamsE)
        /*1668*/ 	.short	0x0210
        /*166a*/ 	.short	0x0af0


	//----- nvinfo : EIATTR_SW_WAR
	.align		4
.L_887:
        /*166c*/ 	.byte	0x04, 0x36
        /*166e*/ 	.short	(.L_889 - .L_888)
.L_888:
        /*1670*/ 	.word	0x00000008
.L_889:


//--------------------- .nv.info._ZN7cutlass13device_kernelIN5flash11enable_sm90INS1_16FlashAttnFwdSm90INS1_25CollectiveMainloopFwdSm90ILi2EN4cute5tupleIJNS5_1CILi1EEES8_S8_EEENS6_IJNS7_ILi128EEENS7_ILi224EEESA_EEELi128ENS_12float_e4m3_tEfNS_4arch4Sm90ELb0ELb0ELb1ELb0ELb0ELb0ELb0ELb1ELb1ELb1ELb0ELb0EEENS1_21CollectiveEpilogueFwdINS6_IJSA_SA_SB_EEES9_NS_10bfloat16_tESF_Li256ELb0ELb1ELb0ELb1EEENS1_29StaticPersistentTileSchedulerILb0EEEEEEEEEvNT_6ParamsE --------------------------
	.section	.nv.info._ZN7cutlass13device_kernelIN5flash11enable_sm90INS1_16FlashAttnFwdSm90INS1_25CollectiveMainloopFwdSm90ILi2EN4cute5tupleIJNS5_1CILi1EEES8_S8_EEENS6_IJNS7_ILi128EEENS7_ILi224EEESA_EEELi128ENS_12float_e4m3_tEfNS_4arch4Sm90ELb0ELb0ELb1ELb0ELb0ELb0ELb0ELb1ELb1ELb1ELb0ELb0EEENS1_21CollectiveEpilogueFwdINS6_IJSA_SA_SB_EEES9_NS_10bfloat16_tESF_Li256ELb0ELb1ELb0ELb1EEENS1_29StaticPersistentTileSchedulerILb0EEEEEEEEEvNT_6ParamsE,"",@"SHT_CUDA_INFO"
	.sectionflags	@""
	.align	4


	//----- nvinfo : EIATTR_CUDA_API_VERSION
	.align		4
        /*0000*/ 	.byte	0x04, 0x37
        /*0002*/ 	.short	(.L_891 - .L_890)
.L_890:
        /*0004*/ 	.word	0x00000082


	//----- nvinfo : EIATTR_KPARAM_INFO
	.align		4
.L_891:
        /*0008*/ 	.byte	0x04, 0x17
        /*000a*/ 	.short	(.L_893 - .L_892)
.L_892:
        /*000c*/ 	.word	0x00000000
        /*0010*/ 	.short	0x0000
        /*0012*/ 	.short	0x0070
        /*0014*/ 	.byte	0x00, 0xf0, 0x01, 0x28


	//----- nvinfo : EIATTR_SPARSE_MMA_MASK
	.align		4
.L_893:
        /*0018*/ 	.byte	0x03, 0x50
        /*001a*/ 	.short	0x0000


	//----- nvinfo : EIATTR_MAXREG_COUNT
	.align		4
        /*001c*/ 	.byte	0x03, 0x1b
        /*001e*/ 	.short	0x00a8


	//----- nvinfo : EIATTR_NUM_BARRIERS
	.align		4
        /*0020*/ 	.byte	0x02, 0x4c
        /*0022*/ 	.byte	0x10
	.zero		1


	//----- nvinfo : EIATTR_EXTERNS
	.align		4
        /*0024*/ 	.byte	0x04, 0x0f
        /*0026*/ 	.short	(.L_895 - .L_894)


	//   ....[0]....
	.align		4
.L_894:
        /*0028*/ 	.word	index@(__assertfail)


	//----- nvinfo : EIATTR_ANNOTATIONS
	.align		4
.L_895:
        /*002c*/ 	.byte	0x04, 0x55
        /*002e*/ 	.short	(.L_897 - .L_896)


	//   ....[0]....
.L_896:
        /* <DEDUP_REMOVED lines=21> */


	//----- nvinfo : EIATTR_MERCURY_ISA_VERSION
	.align		4
.L_897:
        /*0168*/ 	.byte	0x03, 0x5f
        /*016a*/ 	.short	0x0101


	//----- nvinfo : EIATTR_INT_WARP_WIDE_INSTR_OFFSETS
	.align		4
        /*016c*/ 	.byte	0x04, 0x31
        /*016e*/ 	.short	(.L_899 - .L_898)


	//   ....[0]....
.L_898:
        /*0170*/ 	.word	0x00000130


	//   ....[1]....
        /*0174*/ 	.word	0x00000170


	//   ....[2]....
        /*0178*/ 	.word	0x000001e0


	//----- nvinfo : EIATTR_COOP_GROUP_MASK_REGIDS
	.align		4
.L_899:
        /*017c*/ 	.byte	0x04, 0x29
        /*017e*/ 	.short	(.L_901 - .L_900)


	//   ....[0]....
.L_900:
        /*0180*/ 	.word	0xffffffff


	//   ....[1]....
        /*0184*/ 	.word	0xffffffff


	//   ....[2]....
        /*0188*/ 	.word	0xffffffff


	//   ....[3]....
        /*018c*/ 	.word	0xffffffff


	//   ....[4]....
        /*0190*/ 	.word	0xffffffff


	//   ....[5]....
        /*0194*/ 	.word	0xffffffff


	//   ....[6]....
        /*0198*/ 	.word	0xffffffff


	//   ....[7]....
        /*019c*/ 	.word	0xffffffff


	//   ....[8]....
        /*01a0*/ 	.word	0xffffffff


	//   ....[9]....
        /*01a4*/ 	.word	0xffffffff


	//   ....[10]....
        /*01a8*/ 	.word	0xffffffff


	//   ....[11]....
        /*01ac*/ 	.word	0xffffffff


	//   ....[12]....
        /*01b0*/ 	.word	0xffffffff


	//   ....[13]....
        /*01b4*/ 	.word	0xffffffff


	//   ....[14]....
        /*01b8*/ 	.word	0xffffffff


	//   ....[15]....
        /*01bc*/ 	.word	0xffffffff


	//   ....[16]....
        /*01c0*/ 	.word	0xffffffff


	//   ....[17]....
        /*01c4*/ 	.word	0xffffffff


	//   ....[18]....
        /*01c8*/ 	.word	0xffffffff


	//   ....[19]....
        /*01cc*/ 	.word	0xffffffff


	//   ....[20]....
        /*01d0*/ 	.word	0xffffffff


	//   ....[21]....
        /*01d4*/ 	.word	0xffffffff


	//   ....[22]....
        /*01d8*/ 	.word	0xffffffff


	//   ....[23]....
        /*01dc*/ 	.word	0xffffffff


	//   ....[24]....
        /*01e0*/ 	.word	0xffffffff


	//   ....[25]....
        /*01e4*/ 	.word	0xffffffff


	//   ....[26]....
        /*01e8*/ 	.word	0xffffffff


	//   ....[27]....
        /*01ec*/ 	.word	0xffffffff


	//   ....[28]....
        /*01f0*/ 	.word	0xffffffff


	//   ....[29]....
        /*01f4*/ 	.word	0xffffffff


	//   ....[30]....
        /*01f8*/ 	.word	0xffffffff


	//   ....[31]....
        /*01fc*/ 	.word	0xffffffff


	//   ....[32]....
        /*0200*/ 	.word	0xffffffff


	//   ....[33]....
        /*0204*/ 	.word	0xffffffff


	//   ....[34]....
        /*0208*/ 	.word	0xffffffff


	//   ....[35]....
        /*020c*/ 	.word	0xffffffff


	//   ....[36]....
        /*0210*/ 	.word	0xffffffff


	//   ....[37]....
        /*0214*/ 	.word	0xffffffff


	//   ....[38]....
        /*0218*/ 	.word	0xffffffff


	//   ....[39]....
        /*021c*/ 	.word	0xffffffff


	//   ....[40]....
        /*0220*/ 	.word	0xffffffff


	//   ....[41]....
        /*0224*/ 	.word	0xffffffff


	//   ....[42]....
        /*0228*/ 	.word	0xffffffff


	//   ....[43]....
        /*022c*/ 	.word	0xffffffff


	//   ....[44]....
        /*0230*/ 	.word	0xffffffff


	//   ....[45]....
        /*0234*/ 	.word	0xffffffff


	//   ....[46]....
        /*0238*/ 	.word	0xffffffff


	//   ....[47]....
        /*023c*/ 	.word	0xffffffff


	//   ....[48]....
        /*0240*/ 	.word	0xffffffff


	//   ....[49]....
        /*0244*/ 	.word	0xffffffff


	//   ....[50]....
        /*0248*/ 	.word	0xffffffff


	//   ....[51]....
        /*024c*/ 	.word	0xffffffff


	//   ....[52]....
        /*0250*/ 	.word	0xffffffff


	//   ....[53]....
        /*0254*/ 	.word	0xffffffff


	//   ....[54]....
        /*0258*/ 	.word	0xffffffff


	//   ....[55]....
        /*025c*/ 	.word	0xffffffff


	//   ....[56]....
        /*0260*/ 	.word	0xffffffff


	//   ....[57]....
        /*0264*/ 	.word	0xffffffff


	//   ....[58]....
        /*0268*/ 	.word	0xffffffff


	//   ....[59]....
        /*026c*/ 	.word	0xffffffff


	//   ....[60]....
        /*0270*/ 	.word	0xffffffff


	//   ....[61]....
        /*0274*/ 	.word	0xffffffff


	//   ....[62]....
        /*0278*/ 	.word	0xffffffff


	//   ....[63]....
        /*027c*/ 	.word	0xffffffff


	//   ....[64]....
        /*0280*/ 	.word	0xffffffff


	//   ....[65]....
        /*0284*/ 	.word	0xffffffff


	//   ....[66]....
        /*0288*/ 	.word	0xffffffff


	//   ....[67]....
        /*028c*/ 	.word	0xffffffff


	//   ....[68]....
        /*0290*/ 	.word	0xffffffff


	//   ....[69]....
        /*0294*/ 	.word	0xffffffff


	//   ....[70]....
        /*0298*/ 	.word	0xffffffff


	//   ....[71]....
        /*029c*/ 	.word	0xffffffff


	//   ....[72]....
        /*02a0*/ 	.word	0xffffffff


	//   ....[73]....
        /*02a4*/ 	.word	0xffffffff


	//   ....[74]....
        /*02a8*/ 	.word	0xffffffff


	//   ....[75]....
        /*02ac*/ 	.word	0xffffffff


	//   ....[76]....
        /*02b0*/ 	.word	0xffffffff


	//   ....[77]....
        /*02b4*/ 	.word	0xffffffff


	//   ....[78]....
        /*02b8*/ 	.word	0xffffffff


	//   ....[79]....
        /*02bc*/ 	.word	0xffffffff


	//   ....[80]....
        /*02c0*/ 	.word	0xffffffff


	//   ....[81]....
        /*02c4*/ 	.word	0xffffffff


	//   ....[82]....
        /*02c8*/ 	.word	0x0500000f


	//   ....[83]....
        /*02cc*/ 	.word	0x0500000f


	//   ....[84]....
        /*02d0*/ 	.word	0x0500000f


	//   ....[85]....
        /*02d4*/ 	.word	0x0500000f


	//   ....[86]....
        /*02d8*/ 	.word	0x0500000f


	//   ....[87]....
        /*02dc*/ 	.word	0x0500000f


	//   ....[88]....
        /*02e0*/ 	.word	0x0500000f


	//   ....[89]....
        /*02e4*/ 	.word	0x0500000f


	//   ....[90]....
        /*02e8*/ 	.word	0x0500000f


	//   ....[91]....
        /*02ec*/ 	.word	0x0500000f


	//   ....[92]....
        /*02f0*/ 	.word	0x0500000f


	//   ....[93]....
        /*02f4*/ 	.word	0x0500000f


	//   ....[94]....
        /*02f8*/ 	.word	0x0500000f


	//   ....[95]....
        /*02fc*/ 	.word	0x0500000f


	//   ....[96]....
        /*0300*/ 	.word	0x0500000f


	//   ....[97]....
        /*0304*/ 	.word	0x0500000f


	//   ....[98]....
        /*0308*/ 	.word	0x0500000f


	//----- nvinfo : EIATTR_COOP_GROUP_INSTR_OFFSETS
	.align		4
.L_901:
        /*030c*/ 	.byte	0x04, 0x28
        /*030e*/ 	.short	(.L_903 - .L_902)


	//   ....[0]....
.L_902:
        /*0310*/ 	.word	0x00000070


	//   ....[1]....
        /*0314*/ 	.word	0x00000140


	//   ....[2]....
        /*0318*/ 	.word	0x00000190


	//   ....[3]....
        /*031c*/ 	.word	0x000003c0


	//   ....[4]....
        /*0320*/ 	.word	0x00000520


	//   ....[5]....
        /*0324*/ 	.word	0x00000640


	//   ....[6]....
        /*0328*/ 	.word	0x000007a0


	//   ....[7]....
        /*032c*/ 	.word	0x00000da0


	//   ....[8]....
        /*0330*/ 	.word	0x00003ca0


	//   ....[9]....
        /*0334*/ 	.word	0x00003d10


	//   ....[10]....
        /*0338*/ 	.word	0x00004670


	//   ....[11]....
        /*033c*/ 	.word	0x000046e0


	//   ....[12]....
        /*0340*/ 	.word	0x00008570


	//   ....[13]....
        /*0344*/ 	.word	0x00008590


	//   ....[14]....
        /*0348*/ 	.word	0x000085f0


	//   ....[15]....
        /*034c*/ 	.word	0x00008610


	//   ....[16]....
        /*0350*/ 	.word	0x0000a8d0


	//   ....[17]....
        /*0354*/ 	.word	0x0000a8e0


	//   ....[18]....
        /*0358*/ 	.word	0x0000a960


	//   ....[19]....
        /*035c*/ 	.word	0x0000a970


	//   ....[20]....
        /*0360*/ 	.word	0x0000bb30


	//   ....[21]....
        /*0364*/ 	.word	0x0000bb70


	//   ....[22]....
        /*0368*/ 	.word	0x0000bba0


	//   ....[23]....
        /*036c*/ 	.word	0x0000bbe0


	//   ....[24]....
        /*0370*/ 	.word	0x0000bc20


	//   ....[25]....
        /*0374*/ 	.word	0x0000bc50


	//   ....[26]....
        /*0378*/ 	.word	0x0000bc80


	//   ....[27]....
        /*037c*/ 	.word	0x0000bcc0


	//   ....[28]....
        /*0380*/ 	.word	0x0000bce0


	//   ....[29]....
        /*0384*/ 	.word	0x0000bd10


	//   ....[30]....
        /*0388*/ 	.word	0x0000bd40


	//   ....[31]....
        /*038c*/ 	.word	0x0000bd50


	//   ....[32]....
        /*0390*/ 	.word	0x0000bdb0


	//   ....[33]....
        /*0394*/ 	.word	0x0000bdc0


	//   ....[34]....
        /*0398*/ 	.word	0x0000bde0


	//   ....[35]....
        /*039c*/ 	.word	0x0000bdf0


	//   ....[36]....
        /*03a0*/ 	.word	0x0000be00


	//   ....[37]....
        /*03a4*/ 	.word	0x0000be10


	//   ....[38]....
        /*03a8*/ 	.word	0x0000be20


	//   ....[39]....
        /*03ac*/ 	.word	0x0000be30


	//   ....[40]....
        /*03b0*/ 	.word	0x0000be40


	//   ....[41]....
        /*03b4*/ 	.word	0x0000be50


	//   ....[42]....
        /*03b8*/ 	.word	0x0000be60


	//   ....[43]....
        /*03bc*/ 	.word	0x0000be70


	//   ....[44]....
        /*03c0*/ 	.word	0x0000be80


	//   ....[45]....
        /*03c4*/ 	.word	0x0000be90


	//   ....[46]....
        /*03c8*/ 	.word	0x0000beb0


	//   ....[47]....
        /*03cc*/ 	.word	0x0000bec0


	//   ....[48]....
        /*03d0*/ 	.word	0x0000bed0


	//   ....[49]....
        /*03d4*/ 	.word	0x0000bee0


	//   ....[50]....
        /*03d8*/ 	.word	0x0000bf10


	//   ....[51]....
        /*03dc*/ 	.word	0x0000bf20


	//   ....[52]....
        /*03e0*/ 	.word	0x0000c080


	//   ....[53]....
        /*03e4*/ 	.word	0x0000c0b0


	//   ....[54]....
        /*03e8*/ 	.word	0x0000c0f0


	//   ....[55]....
        /*03ec*/ 	.word	0x0000c180


	//   ....[56]....
        /*03f0*/ 	.word	0x0000c600


	//   ....[57]....
        /*03f4*/ 	.word	0x0000c640


	//   ....[58]....
        /*03f8*/ 	.word	0x0000c710


	//   ....[59]....
        /*03fc*/ 	.word	0x0000c730


	//   ....[60]....
        /*0400*/ 	.word	0x0000c7e0


	//   ....[61]....
        /*0404*/ 	.word	0x0000c800


	//   ....[62]....
        /*0408*/ 	.word	0x0000c8c0


	//   ....[63]....
        /*040c*/ 	.word	0x0000c900


	//   ....[64]....
        /*0410*/ 	.word	0x0000d570


	//   ....[65]....
        /*0414*/ 	.word	0x0000e060


	//   ....[66]....
        /*0418*/ 	.word	0x0000e090


	//   ....[67]....
        /*041c*/ 	.word	0x0000e0c0


	//   ....[68]....
        /*0420*/ 	.word	0x0000e0d0


	//   ....[69]....
        /*0424*/ 	.word	0x0000e160


	//   ....[70]....
        /*0428*/ 	.word	0x0000e180


	//   ....[71]....
        /*042c*/ 	.word	0x0000e1f0


	//   ....[72]....
        /*0430*/ 	.word	0x0000e200


	//   ....[73]....
        /*0434*/ 	.word	0x0000e270


	//   ....[74]....
        /*0438*/ 	.word	0x0000e280


	//   ....[75]....
        /*043c*/ 	.word	0x0000e2f0


	//   ....[76]....
        /*0440*/ 	.word	0x0000e300


	//   ....[77]....
        /*0444*/ 	.word	0x0000e370


	//   ....[78]....
        /*0448*/ 	.word	0x0000e380


	//   ....[79]....
        /*044c*/ 	.word	0x0000e390


	//   ....[80]....
        /*0450*/ 	.word	0x0000e3a0


	//   ....[81]....
        /*0454*/ 	.word	0x0000ff80


	//   ....[82]....
        /*0458*/ 	.word	0x000104a0


	//   ....[83]....
        /*045c*/ 	.word	0x00010650


	//   ....[84]....
        /*0460*/ 	.word	0x000106a0


	//   ....[85]....
        /*0464*/ 	.word	0x00010730


	//   ....[86]....
        /*0468*/ 	.word	0x00010820


	//   ....[87]....
        /*046c*/ 	.word	0x00010880


	//   ....[88]....
        /*0470*/ 	.word	0x00010950


	//   ....[89]....
        /*0474*/ 	.word	0x000109b0


	//   ....[90]....
        /*0478*/ 	.word	0x00010a90


	//   ....[91]....
        /*047c*/ 	.word	0x00010af0


	//   ....[92]....
        /*0480*/ 	.word	0x00010bd0


	//   ....[93]....
        /*0484*/ 	.word	0x00010c30


	//   ....[94]....
        /*0488*/ 	.word	0x00010d10


	//   ....[95]....
        /*048c*/ 	.word	0x00010d70


	//   ....[96]....
        /*0490*/ 	.word	0x00010e40


	//   ....[97]....
        /*0494*/ 	.word	0x00010ea0


	//   ....[98]....
        /*0498*/ 	.word	0x00010f60


	//----- nvinfo : EIATTR_REG_RECONFIG
	.align		4
.L_903:
        /*049c*/ 	.byte	0x01, 0x54
	.zero		2


	//----- nvinfo : EIATTR_SYSCALL_OFFSETS
	.align		4
        /*04a0*/ 	.byte	0x04, 0x46
        /*04a2*/ 	.short	(.L_905 - .L_904)


	//   ....[0]....
.L_904:
        /*04a4*/ 	.word	0x00001110


	//   ....[1]....
        /*04a8*/ 	.word	0x0000d020


	//   ....[2]....
        /*04ac*/ 	.word	0x0000d160


	//   ....[3]....
        /*04b0*/ 	.word	0x0000d2a0


	//   ....[4]....
        /*04b4*/ 	.word	0x0000d3c0


	//   ....[5]....
        /*04b8*/ 	.word	0x0000dcb0


	//----- nvinfo : EIATTR_MBARRIER_INSTR_OFFSETS
	.align		4
.L_905:
        /*04bc*/ 	.byte	0x04, 0x39
        /*04be*/ 	.short	(.L_907 - .L_906)


	//   ....[0]....
.L_906:
        /*04c0*/ 	.word	0x00000270
        /*04c4*/ 	.word	0x000000ff
        /*04c8*/ 	.word	0x0002e800
        /*04cc*/ 	.short	0x0100
        /*04ce*/ 	.byte	0x08
	.zero		1


	//   ....[1]....
        /*04d0*/ 	.word	0x00000280
        /*04d4*/ 	.word	0x000000ff
        /*04d8*/ 	.word	0x0002e820
        /*04dc*/ 	.short	0x0100
        /*04de*/ 	.byte	0x08
	.zero		1


	//   ....[2]....
        /*04e0*/ 	.word	0x00000370
        /*04e4*/ 	.word	0x000000ff
        /*04e8*/ 	.word	0x0002e830
        /*04ec*/ 	.short	0x0100
        /*04ee*/ 	.byte	0x08
	.zero		1


	//   ....[3]....
        /*04f0*/ 	.word	0x00000380
        /*04f4*/ 	.word	0x000000ff
        /*04f8*/ 	.word	0x0002e840
        /*04fc*/ 	.short	0x0100
        /*04fe*/ 	.byte	0x08
	.zero		1


	//   ....[4]....
        /*0500*/ 	.word	0x00000390
        /*0504*/ 	.word	0x000000ff
        /*0508*/ 	.word	0x0002e838
        /*050c*/ 	.short	0x0100
        /*050e*/ 	.byte	0x08
	.zero		1


	//   ....[5]....
        /*0510*/ 	.word	0x000003a0
        /*0514*/ 	.word	0x000000ff
        /*0518*/ 	.word	0x0002e848
        /*051c*/ 	.short	0x0100
        /*051e*/ 	.byte	0x08
	.zero		1


	//   ....[6]....
        /*0520*/ 	.word	0x000004d0
        /*0524*/ 	.word	0x000000ff
        /*0528*/ 	.word	0x0002e850
        /*052c*/ 	.short	0x0100
        /*052e*/ 	.byte	0x08
	.zero		1


	//   ....[7]....
        /*0530*/ 	.word	0x000004e0
        /*0534*/ 	.word	0x000000ff
        /*0538*/ 	.word	0x0002e860
        /*053c*/ 	.short	0x0100
        /*053e*/ 	.byte	0x08
	.zero		1


	//   ....[8]....
        /*0540*/ 	.word	0x000004f0
        /*0544*/ 	.word	0x000000ff
        /*0548*/ 	.word	0x0002e858
        /*054c*/ 	.short	0x0100
        /*054e*/ 	.byte	0x08
	.zero		1


	//   ....[9]....
        /*0550*/ 	.word	0x00000500
        /*0554*/ 	.word	0x000000ff
        /*0558*/ 	.word	0x0002e868
        /*055c*/ 	.short	0x0100
        /*055e*/ 	.byte	0x08
	.zero		1


	//   ....[10]....
        /*0560*/ 	.word	0x000005f0
        /*0564*/ 	.word	0x000000ff
        /*0568*/ 	.word	0x0002e870
        /*056c*/ 	.short	0x0100
        /*056e*/ 	.byte	0x06
	.zero		1


	//   ....[11]....
        /*0570*/ 	.word	0x00000600
        /*0574*/ 	.word	0x000000ff
        /*0578*/ 	.word	0x0002e880
        /*057c*/ 	.short	0x0100
        /*057e*/ 	.byte	0x06
	.zero		1


	//   ....[12]....
        /*0580*/ 	.word	0x00000610
        /*0584*/ 	.word	0x000000ff
        /*0588*/ 	.word	0x0002e878
        /*058c*/ 	.short	0x0100
        /*058e*/ 	.byte	0x06
	.zero		1


	//   ....[13]....
        /*0590*/ 	.word	0x00000620
        /*0594*/ 	.word	0x000000ff
        /*0598*/ 	.word	0x0002e888
        /*059c*/ 	.short	0x0100
        /*059e*/ 	.byte	0x06
	.zero		1


	//   ....[14]....
        /*05a0*/ 	.word	0x00000750
        /*05a4*/ 	.word	0x000000ff
        /*05a8*/ 	.word	0x0002e890
        /*05ac*/ 	.short	0x0100
        /*05ae*/ 	.byte	0x08
	.zero		1


	//   ....[15]....
        /*05b0*/ 	.word	0x00000760
        /*05b4*/ 	.word	0x000000ff
        /*05b8*/ 	.word	0x0002e8a0
        /*05bc*/ 	.short	0x0100
        /*05be*/ 	.byte	0x08
	.zero		1


	//   ....[16]....
        /*05c0*/ 	.word	0x00000770
        /*05c4*/ 	.word	0x000000ff
        /*05c8*/ 	.word	0x0002e898
        /*05cc*/ 	.short	0x0100
        /*05ce*/ 	.byte	0x08
	.zero		1


	//   ....[17]....
        /*05d0*/ 	.word	0x00000780
        /*05d4*/ 	.word	0x000000ff
        /*05d8*/ 	.word	0x0002e8a8
        /*05dc*/ 	.short	0x0100
        /*05de*/ 	.byte	0x08
	.zero		1


	//   ....[18]....
        /*05e0*/ 	.word	0x000008b0
        /*05e4*/ 	.word	0x000000ff
        /*05e8*/ 	.word	0x0002e8b0
        /*05ec*/ 	.short	0x0100
        /*05ee*/ 	.byte	0x08
	.zero		1


	//   ....[19]....
        /*05f0*/ 	.word	0x000008c0
        /*05f4*/ 	.word	0x000000ff
        /*05f8*/ 	.word	0x0002e8c0
        /*05fc*/ 	.short	0x0100
        /*05fe*/ 	.byte	0x08
	.zero		1


	//   ....[20]....
        /*0600*/ 	.word	0x000008d0
        /*0604*/ 	.word	0x000000ff
        /*0608*/ 	.word	0x0002e8b8
        /*060c*/ 	.short	0x0100
        /*060e*/ 	.byte	0x08
	.zero		1


	//   ....[21]....
        /*0610*/ 	.word	0x000008e0
        /*0614*/ 	.word	0x000000ff
        /*0618*/ 	.word	0x0002e8c8
        /*061c*/ 	.short	0x0100
        /*061e*/ 	.byte	0x08
	.zero		1


	//   ....[22]....
        /*0620*/ 	.word	0x000014a0
        /*0624*/ 	.word	0x000000ff
        /*0628*/ 	.word	0x0002e800
        /*062c*/ 	.short	0x010a
        /*062e*/ 	.byte	0x27
	.zero		1


	//   ....[23]....
        /*0630*/ 	.word	0x00001540
        /*0634*/ 	.word	0x00000003
        /*0638*/ 	.word	0x0002e830
        /*063c*/ 	.short	0x010a
        /*063e*/ 	.byte	0x3f
	.zero		1


	//   ....[24]....
        /*0640*/ 	.word	0x00001580
        /*0644*/ 	.word	0x00000003
        /*0648*/ 	.word	0x0002e830
        /*064c*/ 	.short	0x010a
        /*064e*/ 	.byte	0x3f
	.zero		1


	//   ....[25]....
        /*0650*/ 	.word	0x00004030
        /*0654*/ 	.word	0x00000003
        /*0658*/ 	.word	0x00000000
        /*065c*/ 	.short	0x0101
        /*065e*/ 	.byte	0x3f
	.zero		1


	//   ....[26]....
        /*0660*/ 	.word	0x00006160
        /*0664*/ 	.word	0x000000ff
        /*0668*/ 	.word	0x0002e830
        /*066c*/ 	.short	0x010a
        /*066e*/ 	.byte	0x06
	.zero		1


	//   ....[27]....
        /*0670*/ 	.word	0x000061a0
        /*0674*/ 	.word	0x000000ff
        /*0678*/ 	.word	0x0002e830
        /*067c*/ 	.short	0x010a
        /*067e*/ 	.byte	0x06
	.zero		1


	//   ....[28]....
        /*0680*/ 	.word	0x00006d90
        /*0684*/ 	.word	0x000000ff
        /*0688*/ 	.word	0x0002e850
        /*068c*/ 	.short	0x010a
        /*068e*/ 	.byte	0x06
	.zero		1


	//   ....[29]....
        /*0690*/ 	.word	0x00006dd0
        /*0694*/ 	.word	0x000000ff
        /*0698*/ 	.word	0x0002e850
        /*069c*/ 	.short	0x010a
        /*069e*/ 	.byte	0x06
	.zero		1


	//   ....[30]....
        /*06a0*/ 	.word	0x00009950
        /*06a4*/ 	.word	0x00000004
        /*06a8*/ 	.word	0x00000000
        /*06ac*/ 	.short	0x0101
        /*06ae*/ 	.byte	0x3f
	.zero		1


	//   ....[31]....
        /*06b0*/ 	.word	0x00009d70
        /*06b4*/ 	.word	0x000000ff
        /*06b8*/ 	.word	0x00000000
        /*06bc*/ 	.short	0x0101
        /*06be*/ 	.byte	0x06
	.zero		1


	//   ....[32]....
        /*06c0*/ 	.word	0x0000a4f0
        /*06c4*/ 	.word	0x000000ff
        /*06c8*/ 	.word	0x0002e850
        /*06cc*/ 	.short	0x010a
        /*06ce*/ 	.byte	0x04
	.zero		1


	//   ....[33]....
        /*06d0*/ 	.word	0x0000a530
        /*06d4*/ 	.word	0x000000ff
        /*06d8*/ 	.word	0x0002e850
        /*06dc*/ 	.short	0x010a
        /*06de*/ 	.byte	0x04
	.zero		1


	//   ....[34]....
        /*06e0*/ 	.word	0x0000b3d0
        /*06e4*/ 	.word	0x000000ff
        /*06e8*/ 	.word	0x00000000
        /*06ec*/ 	.short	0x0101
        /*06ee*/ 	.byte	0x04
	.zero		1


	//   ....[35]....
        /*06f0*/ 	.word	0x0000c620
        /*06f4*/ 	.word	0x000000ff
        /*06f8*/ 	.word	0x00000000
        /*06fc*/ 	.short	0x0101
        /*06fe*/ 	.byte	0x27
	.zero		1


	//   ....[36]....
        /*0700*/ 	.word	0x0000d7f0
        /*0704*/ 	.word	0x00000004
        /*0708*/ 	.word	0x0002e880
        /*070c*/ 	.short	0x010a
        /*070e*/ 	.byte	0x3f
	.zero		1


	//   ....[37]....
        /*0710*/ 	.word	0x0000d990
        /*0714*/ 	.word	0x00000004
        /*0718*/ 	.word	0x0002e840
        /*071c*/ 	.short	0x010a
        /*071e*/ 	.byte	0x3f
	.zero		1


	//   ....[38]....
        /*0720*/ 	.word	0x0000e470
        /*0724*/ 	.word	0x000000ff
        /*0728*/ 	.word	0x0002e800
        /*072c*/ 	.short	0x0107
        /*072e*/ 	.byte	0x29
	.zero		1


	//   ....[39]....
        /*0730*/ 	.word	0x0000e4c0
        /*0734*/ 	.word	0x000000ff
        /*0738*/ 	.word	0x0002e800
        /*073c*/ 	.short	0x0101
        /*073e*/ 	.byte	0x29
	.zero		1


	//   ....[40]....
        /*0740*/ 	.word	0x0000e4f0
        /*0744*/ 	.word	0x000000ff
        /*0748*/ 	.word	0x0002e820
        /*074c*/ 	.short	0x010a
        /*074e*/ 	.byte	0x29
	.zero		1


	//   ....[41]....
        /*0750*/ 	.word	0x0000e7e0
        /*0754*/ 	.word	0x00000004
        /*0758*/ 	.word	0x0002e880
        /*075c*/ 	.short	0x010a
        /*075e*/ 	.byte	0x3f
	.zero		1


	//   ....[42]....
        /*0760*/ 	.word	0x0000ea40
        /*0764*/ 	.word	0x00000004
        /*0768*/ 	.word	0x0002e840
        /*076c*/ 	.short	0x010a
        /*076e*/ 	.byte	0x3f
	.zero		1


	//   ....[43]....
        /*0770*/ 	.word	0x0000ed10
        /*0774*/ 	.word	0x00000013
        /*0778*/ 	.word	0x0002e870
        /*077c*/ 	.short	0x010a
        /*077e*/ 	.byte	0x3f
	.zero		1


	//   ....[44]....
        /*0780*/ 	.word	0x0000ed80
        /*0784*/ 	.word	0x00000013
        /*0788*/ 	.word	0x0002e860
        /*078c*/ 	.short	0x010a
        /*078e*/ 	.byte	0x3f
	.zero		1


	//   ....[45]....
        /*0790*/ 	.word	0x0000f4f0
        /*0794*/ 	.word	0x00000013
        /*0798*/ 	.word	0x0002e850
        /*079c*/ 	.short	0x0101
        /*079e*/ 	.byte	0x3f
	.zero		1


	//   ....[46]....
        /*07a0*/ 	.word	0x0000f570
        /*07a4*/ 	.word	0x00000013
        /*07a8*/ 	.word	0x00000000
        /*07ac*/ 	.short	0x0101
        /*07ae*/ 	.byte	0x3f
	.zero		1


	//   ....[47]....
        /*07b0*/ 	.word	0x0000f650
        /*07b4*/ 	.word	0x00000010
        /*07b8*/ 	.word	0x0002e870
        /*07bc*/ 	.short	0x010a
        /*07be*/ 	.byte	0x3f
	.zero		1


	//   ....[48]....
        /*07c0*/ 	.word	0x0000f6e0
        /*07c4*/ 	.word	0x00000010
        /*07c8*/ 	.word	0x0002e860
        /*07cc*/ 	.short	0x010a
        /*07ce*/ 	.byte	0x3f
	.zero		1


	//   ....[49]....
        /*07d0*/ 	.word	0x0000fd90
        /*07d4*/ 	.word	0x00000010
        /*07d8*/ 	.word	0x0002e850
        /*07dc*/ 	.short	0x0101
        /*07de*/ 	.byte	0x3f
	.zero		1


	//   ....[50]....
        /*07e0*/ 	.word	0x0000fe20
        /*07e4*/ 	.word	0x00000000
        /*07e8*/ 	.word	0x00000000
        /*07ec*/ 	.short	0x0101
        /*07ee*/ 	.byte	0x3f
	.zero		1


	//   ....[51]....
        /*07f0*/ 	.word	0x0000ff30
        /*07f4*/ 	.word	0x00000009
        /*07f8*/ 	.word	0x0002e820
        /*07fc*/ 	.short	0x010a
        /*07fe*/ 	.byte	0x3f
	.zero		1


	//   ....[52]....
        /*0800*/ 	.word	0x000100a0
        /*0804*/ 	.word	0x00000005
        /*0808*/ 	.word	0x00000000
        /*080c*/ 	.short	0x010a
        /*080e*/ 	.byte	0x3f
	.zero		1


	//   ....[53]....
        /*0810*/ 	.word	0x00010110
        /*0814*/ 	.word	0x00000007
        /*0818*/ 	.word	0x00000000
        /*081c*/ 	.short	0x010a
        /*081e*/ 	.byte	0x3f
	.zero		1


	//   ....[54]....
        /*0820*/ 	.word	0x00010170
        /*0824*/ 	.word	0x00000005
        /*0828*/ 	.word	0x0002e860
        /*082c*/ 	.short	0x010a
        /*082e*/ 	.byte	0x3f
	.zero		1


	//   ....[55]....
        /*0830*/ 	.word	0x000101c0
        /*0834*/ 	.word	0x00000003
        /*0838*/ 	.word	0x0002e860
        /*083c*/ 	.short	0x010a
        /*083e*/ 	.byte	0x3f
	.zero		1


	//   ....[56]....
        /*0840*/ 	.word	0x00010200
        /*0844*/ 	.word	0x00000005
        /*0848*/ 	.word	0x0002e880
        /*084c*/ 	.short	0x010a
        /*084e*/ 	.byte	0x3f
	.zero		1


	//   ....[57]....
        /*0850*/ 	.word	0x00010220
        /*0854*/ 	.word	0x00000003
        /*0858*/ 	.word	0x0002e880
        /*085c*/ 	.short	0x010a
        /*085e*/ 	.byte	0x3f
	.zero		1


	//   ....[58]....
        /*0860*/ 	.word	0x00010290
        /*0864*/ 	.word	0x00000003
        /*0868*/ 	.word	0x0002e800
        /*086c*/ 	.short	0x010a
        /*086e*/ 	.byte	0x3f
	.zero		1


	//   ....[59]....
        /*0870*/ 	.word	0x000102e0
        /*0874*/ 	.word	0x00000003
        /*0878*/ 	.word	0x0002e830
        /*087c*/ 	.short	0x010a
        /*087e*/ 	.byte	0x3f
	.zero		1


	//   ....[60]....
        /*0880*/ 	.word	0x00010340
        /*0884*/ 	.word	0x00000008
        /*0888*/ 	.word	0x0002e830
        /*088c*/ 	.short	0x010a
        /*088e*/ 	.byte	0x3f
	.zero		1


	//   ....[61]....
        /*0890*/ 	.word	0x000103a0
        /*0894*/ 	.word	0x00000008
        /*0898*/ 	.word	0x0002e850
        /*089c*/ 	.short	0x010a
        /*089e*/ 	.byte	0x3f
	.zero		1


	//   ....[62]....
        /*08a0*/ 	.word	0x00010400
        /*08a4*/ 	.word	0x00000003
        /*08a8*/ 	.word	0x0002e850
        /*08ac*/ 	.short	0x010a
        /*08ae*/ 	.byte	0x3f
	.zero		1


	//   ....[63]....
        /*08b0*/ 	.word	0x00010550
        /*08b4*/ 	.word	0x00000004
        /*08b8*/ 	.word	0x0002e880
        /*08bc*/ 	.short	0x010a
        /*08be*/ 	.byte	0x3f
	.zero		1


	//   ....[64]....
        /*08c0*/ 	.word	0x000105a0
        /*08c4*/ 	.word	0x00000004
        /*08c8*/ 	.word	0x0002e840
        /*08cc*/ 	.short	0x010a
        /*08ce*/ 	.byte	0x3f
	.zero		1


	//   ....[65]....
        /*08d0*/ 	.word	0x00010fb0
        /*08d4*/ 	.word	0x00000002
        /*08d8*/ 	.word	0x0002e820
        /*08dc*/ 	.short	0x010a
        /*08de*/ 	.byte	0x3f
	.zero		1


	//   ....[66]....
        /*08e0*/ 	.word	0x00011000
        /*08e4*/ 	.word	0x00000004
        /*08e8*/ 	.word	0x0002e880
        /*08ec*/ 	.short	0x010a
        /*08ee*/ 	.byte	0x3f
	.zero		1


	//   ....[67]....
        /*08f0*/ 	.word	0x00011050
        /*08f4*/ 	.word	0x00000004
        /*08f8*/ 	.word	0x0002e840
        /*08fc*/ 	.short	0x010a
        /*08fe*/ 	.byte	0x3f
	.zero		1


	//   ....[68]....
        /*0900*/ 	.word	0x000110a0
        /*0904*/ 	.word	0x00000013
        /*0908*/ 	.word	0x0002e870
        /*090c*/ 	.short	0x010a
        /*090e*/ 	.byte	0x3f
	.zero		1


	//   ....[69]....
        /*0910*/ 	.word	0x000110f0
        /*0914*/ 	.word	0x00000013
        /*0918*/ 	.word	0x0002e860
        /*091c*/ 	.short	0x010a
        /*091e*/ 	.byte	0x3f
	.zero		1


	//   ....[70]....
        /*0920*/ 	.word	0x00011140
        /*0924*/ 	.word	0x00000010
        /*0928*/ 	.word	0x0002e870
        /*092c*/ 	.short	0x010a
        /*092e*/ 	.byte	0x3f
	.zero		1


	//   ....[71]....
        /*0930*/ 	.word	0x00011190
        /*0934*/ 	.word	0x00000010
        /*0938*/ 	.word	0x0002e860
        /*093c*/ 	.short	0x010a
        /*093e*/ 	.byte	0x3f
	.zero		1


	//   ....[72]....
        /*0940*/ 	.word	0x000111e0
        /*0944*/ 	.word	0x00000009
        /*0948*/ 	.word	0x0002e820
        /*094c*/ 	.short	0x010a
        /*094e*/ 	.byte	0x3f
	.zero		1


	//   ....[73]....
        /*0950*/ 	.word	0x00011230
        /*0954*/ 	.word	0x00000005
        /*0958*/ 	.word	0x00000000
        /*095c*/ 	.short	0x010a
        /*095e*/ 	.byte	0x3f
	.zero		1


	//   ....[74]....
        /*0960*/ 	.word	0x00011280
        /*0964*/ 	.word	0x00000007
        /*0968*/ 	.word	0x00000000
        /*096c*/ 	.short	0x010a
        /*096e*/ 	.byte	0x3f
	.zero		1


	//   ....[75]....
        /*0970*/ 	.word	0x000112d0
        /*0974*/ 	.word	0x00000005
        /*0978*/ 	.word	0x0002e860
        /*097c*/ 	.short	0x010a
        /*097e*/ 	.byte	0x3f
	.zero		1


	//   ....[76]....
        /*0980*/ 	.word	0x00011320
        /*0984*/ 	.word	0x00000003
        /*0988*/ 	.word	0x0002e860
        /*098c*/ 	.short	0x010a
        /*098e*/ 	.byte	0x3f
	.zero		1


	//   ....[77]....
        /*0990*/ 	.word	0x00011370
        /*0994*/ 	.word	0x00000005
        /*0998*/ 	.word	0x0002e880
        /*099c*/ 	.short	0x010a
        /*099e*/ 	.byte	0x3f
	.zero		1


	//----- nvinfo : EIATTR_NUM_MBARRIERS
	.align		4
.L_907:
        /*09a0*/ 	.byte	0x03, 0x38
        /*09a2*/ 	.short	0x0016


	//----- nvinfo : EIATTR_EXIT_INSTR_OFFSETS
	.align		4
        /*09a4*/ 	.byte	0x04, 0x1c
        /*09a6*/ 	.short	(.L_909 - .L_908)


	//   ....[0]....
.L_908:
        /*09a8*/ 	.word	0x00000a30


	//   ....[1]....
        /*09ac*/ 	.word	0x0000c9e0


	//   ....[2]....
        /*09b0*/ 	.word	0x0000ffa0


	//   ....[3]....
        /*09b4*/ 	.word	0x00010270


	//----- nvinfo : EIATTR_MAX_THREADS
	.align		4
.L_909:
        /*09b8*/ 	.byte	0x04, 0x05
        /*09ba*/ 	.short	(.L_911 - .L_910)
.L_910:
        /*09bc*/ 	.word	0x00000180
        /*09c0*/ 	.word	0x00000001
        /*09c4*/ 	.word	0x00000001


	//----- nvinfo : EIATTR_CRS_STACK_SIZE
	.align		4
.L_911:
        /*09c8*/ 	.byte	0x04, 0x1e
        /*09ca*/ 	.short	(.L_913 - .L_912)
.L_912:
        /*09cc*/ 	.word	0x00000000


	//----- nvinfo : EIATTR_CBANK_PARAM_SIZE
	.align		4
.L_913:
        /*09d0*/ 	.byte	0x03, 0x19
        /*09d2*/ 	.short	0x0a70


	//----- nvinfo : EIATTR_PARAM_CBANK
	.align		4
        /*09d4*/ 	.byte	0x04, 0x0a
        /*09d6*/ 	.short	(.L_915 - .L_914)
	.align		4
.L_914:
        /*09d8*/ 	.word	index@(.nv.constant0._ZN7cutlass13device_kernelIN5flash11enable_sm90INS1_16FlashAttnFwdSm90INS1_25CollectiveMainloopFwdSm90ILi2EN4cute5tupleIJNS5_1CILi1EEES8_S8_EEENS6_IJNS7_ILi128EEENS7_ILi224EEESA_EEELi128ENS_12float_e4m3_tEfNS_4arch4Sm90ELb0ELb0ELb1ELb0ELb0ELb0ELb0ELb1ELb1ELb1ELb0ELb0EEENS1_21CollectiveEpilogueFwdINS6_IJSA_SA_SB_EEES9_NS_10bfloat16_tESF_Li256ELb0ELb1ELb0ELb1EEENS1_29StaticPersistentTileSchedulerILb0EEEEEEEEEvNT_6ParamsE)
        /*09dc*/ 	.short	0x0210
        /*09de*/ 	.short	0x0a70


	//----- nvinfo : EIATTR_SW_WAR
	.align		4
.L_915:
        /*09e0*/ 	.byte	0x04, 0x36
        /*09e2*/ 	.short	(.L_917 - .L_916)
.L_916:
        /*09e4*/ 	.word	0x00000008
.L_917:


//--------------------- .nv.info._ZN7cutlass13device_kernelIN5flash11enable_sm90INS1_16FlashAttnFwdSm90INS1_25CollectiveMainloopFwdSm90ILi2EN4cute5tupleIJNS5_1CILi1EEES8_S8_EEENS6_IJNS7_ILi128EEENS7_ILi224EEESA_EEELi128ENS_12float_e4m3_tEfNS_4arch4Sm90ELb0ELb0ELb1ELb1ELb0ELb0ELb0ELb1ELb1ELb1ELb0ELb0EEENS1_21CollectiveEpilogueFwdINS6_IJSA_SA_SB_EEES9_NS_10bfloat16_tESF_Li256ELb1ELb1ELb0ELb1EEENS1_36VarlenDynamicPersistentTileSchedulerILi128ELi224ELi256ELi128ELb0ELb1ELb1ELb0ELb1ELb1EEEEEEEEEvNT_6ParamsE --------------------------
	.section	.nv.info._ZN7cutlass13device_kernelIN5flash11enable_sm90INS1_16FlashAttnFwdSm90INS1_25CollectiveMainloopFwdSm90ILi2EN4cute5tupleIJNS5_1CILi1EEES8_S8_EEENS6_IJNS7_ILi128EEENS7_ILi224EEESA_EEELi128ENS_12float_e4m3_tEfNS_4arch4Sm90ELb0ELb0ELb1ELb1ELb0ELb0ELb0ELb1ELb1ELb1ELb0ELb0EEENS1_21CollectiveEpilogueFwdINS6_IJSA_SA_SB_EEES9_NS_10bfloat16_tESF_Li256ELb1ELb1ELb0ELb1EEENS1_36VarlenDynamicPersistentTileSchedulerILi128ELi224ELi256ELi128ELb0ELb1ELb1ELb0ELb1ELb1EEEEEEEEEvNT_6ParamsE,"",@"SHT_CUDA_INFO"
	.sectionflags	@""
	.align	4


	//----- nvinfo : EIATTR_CUDA_API_VERSION
	.align		4
        /*0000*/ 	.byte	0x04, 0x37
        /*0002*/ 	.short	(.L_919 - .L_918)
.L_918:
        /*0004*/ 	.word	0x00000082


	//----- nvinfo : EIATTR_KPARAM_INFO
	.align		4
.L_919:
        /*0008*/ 	.byte	0x04, 0x17
        /*000a*/ 	.short	(.L_921 - .L_920)
.L_920:
        /*000c*/ 	.word	0x00000000
        /*0010*/ 	.short	0x0000
        /*0012*/ 	.short	0x0070
        /*0014*/ 	.byte	0x00, 0xf0, 0x01, 0x2a


	//----- nvinfo : EIATTR_SPARSE_MMA_MASK
	.align		4
.L_921:
        /*0018*/ 	.byte	0x03, 0x50
        /*001a*/ 	.short	0x0000


	//----- nvinfo : EIATTR_MAXREG_COUNT
	.align		4
        /*001c*/ 	.byte	0x03, 0x1b
        /*001e*/ 	.short	0x00a8


	//----- nvinfo : EIATTR_NUM_BARRIERS
	.align		4
        /*0020*/ 	.byte	0x02, 0x4c
        /*0022*/ 	.byte	0x10
	.zero		1


	//----- nvinfo : EIATTR_EXTERNS
	.align		4
        /*0024*/ 	.byte	0x04, 0x0f
        /*0026*/ 	.short	(.L_923 - .L_922)


	//   ....[0]....
	.align		4
.L_922:
        /*0028*/ 	.word	index@(__assertfail)


	//----- nvinfo : EIATTR_ANNOTATIONS
	.align		4
.L_923:
        /*002c*/ 	.byte	0x04, 0x55
        /*002e*/ 	.short	(.L_925 - .L_924)


	//   ....[0]....
.L_924:
        /* <DEDUP_REMOVED lines=37> */


	//----- nvinfo : EIATTR_MERCURY_ISA_VERSION
	.align		4
.L_925:
        /*0268*/ 	.byte	0x03, 0x5f
        /*026a*/ 	.short	0x0101


	//----- nvinfo : EIATTR_UNUSED_LOAD_BYTE_OFFSET
	.align		4
        /*026c*/ 	.byte	0x04, 0x44
        /*026e*/ 	.short	(.L_927 - .L_926)


	//   ....[0]....
.L_926:
        /*0270*/ 	.word	0x00000a40
        /*0274*/ 	.word	0x0000fff0


	//   ....[1]....
        /*0278*/ 	.word	0x0000b6c0
        /*027c*/ 	.word	0x0000fff0


	//----- nvinfo : EIATTR_INT_WARP_WIDE_INSTR_OFFSETS
	.align		4
.L_927:
        /*0280*/ 	.byte	0x04, 0x31
        /*0282*/ 	.short	(.L_929 - .L_928)


	//   ....[0]....
.L_928:
        /*0284*/ 	.word	0x00000130


	//   ....[1]....
        /*0288*/ 	.word	0x00000170


	//   ....[2]....
        /*028c*/ 	.word	0x000001e0


	//   ....[3]....
        /*0290*/ 	.word	0x0000f1e0


	//   ....[4]....
        /*0294*/ 	.word	0x0000f270


	//   ....[5]....
        /*0298*/ 	.word	0x00011c60


	//   ....[6]....
        /*029c*/ 	.word	0x00011cf0


	//----- nvinfo : EIATTR_COOP_GROUP_MASK_REGIDS
	.align		4
.L_929:
        /*02a0*/ 	.byte	0x04, 0x29
        /*02a2*/ 	.short	(.L_931 - .L_930)


	//   ....[0]....
.L_930:
        /*02a4*/ 	.word	0xffffffff


	//   ....[1]....
        /*02a8*/ 	.word	0xffffffff


	//   ....[2]....
        /*02ac*/ 	.word	0xffffffff


	//   ....[3]....
        /*02b0*/ 	.word	0xffffffff


	//   ....[4]....
        /*02b4*/ 	.word	0xffffffff


	//   ....[5]....
        /*02b8*/ 	.word	0xffffffff


	//   ....[6]....
        /*02bc*/ 	.word	0xffffffff


	//   ....[7]....
        /*02c0*/ 	.word	0xffffffff


	//   ....[8]....
        /*02c4*/ 	.word	0xffffffff


	//   ....[9]....
        /*02c8*/ 	.word	0xffffffff


	//   ....[10]....
        /*02cc*/ 	.word	0xffffffff


	//   ....[11]....
        /*02d0*/ 	.word	0xffffffff


	//   ....[12]....
        /*02d4*/ 	.word	0xffffffff


	//   ....[13]....
        /*02d8*/ 	.word	0xffffffff


	//   ....[14]....
        /*02dc*/ 	.word	0xffffffff


	//   ....[15]....
        /*02e0*/ 	.word	0xffffffff


	//   ....[16]....
        /*02e4*/ 	.word	0xffffffff


	//   ....[17]....
        /*02e8*/ 	.word	0xffffffff


	//   ....[18]....
        /*02ec*/ 	.word	0xffffffff


	//   ....[19]....
        /*02f0*/ 	.word	0xffffffff


	//   ....[20]....
        /*02f4*/ 	.word	0xffffffff


	//   ....[21]....
        /*02f8*/ 	.word	0xffffffff


	//   ....[22]....
        /*02fc*/ 	.word	0xffffffff


	//   ....[23]....
        /*0300*/ 	.word	0xffffffff


	//   ....[24]....
        /*0304*/ 	.word	0xffffffff


	//   ....[25]....
        /*0308*/ 	.word	0xffffffff


	//   ....[26]....
        /*030c*/ 	.word	0xffffffff


	//   ....[27]....
        /*0310*/ 	.word	0xffffffff


	//   ....[28]....
        /*0314*/ 	.word	0xffffffff


	//   ....[29]....
        /*0318*/ 	.word	0xffffffff


	//   ....[30]....
        /*031c*/ 	.word	0xffffffff


	//   ....[31]....
        /*0320*/ 	.word	0xffffffff


	//   ....[32]....
        /*0324*/ 	.word	0xffffffff


	//   ....[33]....
        /*0328*/ 	.word	0xffffffff


	//   ....[34]....
        /*032c*/ 	.word	0xffffffff


	//   ....[35]....
        /*0330*/ 	.word	0xffffffff


	//   ....[36]....
        /*0334*/ 	.word	0xffffffff


	//   ....[37]....
        /*0338*/ 	.word	0xffffffff


	//   ....[38]....
        /*033c*/ 	.word	0xffffffff


	//   ....[39]....
        /*0340*/ 	.word	0xffffffff


	//   ....[40]....
        /*0344*/ 	.word	0xffffffff


	//   ....[41]....
        /*0348*/ 	.word	0xffffffff


	//   ....[42]....
        /*034c*/ 	.word	0xffffffff


	//   ....[43]....
        /*0350*/ 	.word	0xffffffff


	//   ....[44]....
        /*0354*/ 	.word	0xffffffff


	//   ....[45]....
        /*0358*/ 	.word	0xffffffff


	//   ....[46]....
        /*035c*/ 	.word	0xffffffff


	//   ....[47]....
        /*0360*/ 	.word	0xffffffff


	//   ....[48]....
        /*0364*/ 	.word	0xffffffff


	//   ....[49]....
        /*0368*/ 	.word	0xffffffff


	//   ....[50]....
        /*036c*/ 	.word	0xffffffff


	//   ....[51]....
        /*0370*/ 	.word	0xffffffff


	//   ....[52]....
        /*0374*/ 	.word	0xffffffff


	//   ....[53]....
        /*0378*/ 	.word	0xffffffff


	//   ....[54]....
        /*037c*/ 	.word	0xffffffff


	//   ....[55]....
        /*0380*/ 	.word	0xffffffff


	//   ....[56]....
        /*0384*/ 	.word	0xffffffff


	//   ....[57]....
        /*0388*/ 	.word	0xffffffff


	//   ....[58]....
        /*038c*/ 	.word	0xffffffff


	//   ....[59]....
        /*0390*/ 	.word	0xffffffff


	//   ....[60]....
        /*0394*/ 	.word	0xffffffff


	//   ....[61]....
        /*0398*/ 	.word	0xffffffff


	//   ....[62]....
        /*039c*/ 	.word	0xffffffff


	//   ....[63]....
        /*03a0*/ 	.word	0xffffffff


	//   ....[64]....
        /*03a4*/ 	.word	0xffffffff


	//   ....[65]....
        /*03a8*/ 	.word	0xffffffff


	//   ....[66]....
        /*03ac*/ 	.word	0xffffffff


	//   ....[67]....
        /*03b0*/ 	.word	0xffffffff


	//   ....[68]....
        /*03b4*/ 	.word	0xffffffff


	//   ....[69]....
        /*03b8*/ 	.word	0xffffffff


	//   ....[70]....
        /*03bc*/ 	.word	0xffffffff


	//   ....[71]....
        /*03c0*/ 	.word	0xffffffff


	//   ....[72]....
        /*03c4*/ 	.word	0xffffffff


	//   ....[73]....
        /*03c8*/ 	.word	0xffffffff


	//   ....[74]....
        /*03cc*/ 	.word	0xffffffff


	//   ....[75]....
        /*03d0*/ 	.word	0xffffffff


	//   ....[76]....
        /*03d4*/ 	.word	0xffffffff


	//   ....[77]....
        /*03d8*/ 	.word	0xffffffff


	//   ....[78]....
        /*03dc*/ 	.word	0xffffffff


	//   ....[79]....
        /*03e0*/ 	.word	0xffffffff


	//   ....[80]....
        /*03e4*/ 	.word	0xffffffff


	//   ....[81]....
        /*03e8*/ 	.word	0xffffffff


	//   ....[82]....
        /*03ec*/ 	.word	0xffffffff


	//   ....[83]....
        /*03f0*/ 	.word	0xffffffff


	//   ....[84]....
        /*03f4*/ 	.word	0xffffffff


	//   ....[85]....
        /*03f8*/ 	.word	0xffffffff


	//   ....[86]....
        /*03fc*/ 	.word	0xffffffff


	//   ....[87]....
        /*0400*/ 	.word	0xffffffff


	//   ....[88]....
        /*0404*/ 	.word	0xffffffff


	//   ....[89]....
        /*0408*/ 	.word	0xffffffff


	//   ....[90]....
        /*040c*/ 	.word	0xffffffff


	//   ....[91]....
        /*0410*/ 	.word	0xffffffff


	//   ....[92]....
        /*0414*/ 	.word	0xffffffff


	//   ....[93]....
        /*0418*/ 	.word	0xffffffff


	//   ....[94]....
        /*041c*/ 	.word	0xffffffff


	//   ....[95]....
        /*0420*/ 	.word	0xffffffff


	//   ....[96]....
        /*0424*/ 	.word	0xffffffff


	//   ....[97]....
        /*0428*/ 	.word	0xffffffff


	//   ....[98]....
        /*042c*/ 	.word	0xffffffff


	//   ....[99]....
        /*0430*/ 	.word	0xffffffff


	//   ....[100]....
        /*0434*/ 	.word	0xffffffff


	//   ....[101]....
        /*0438*/ 	.word	0xffffffff


	//   ....[102]....
        /*043c*/ 	.word	0xffffffff


	//   ....[103]....
        /*0440*/ 	.word	0xffffffff


	//   ....[104]....
        /*0444*/ 	.word	0xffffffff


	//   ....[105]....
        /*0448*/ 	.word	0xffffffff


	//   ....[106]....
        /*044c*/ 	.word	0xffffffff


	//   ....[107]....
        /*0450*/ 	.word	0xffffffff


	//   ....[108]....
        /*0454*/ 	.word	0xffffffff


	//   ....[109]....
        /*0458*/ 	.word	0xffffffff


	//   ....[110]....
        /*045c*/ 	.word	0xffffffff


	//   ....[111]....
        /*0460*/ 	.word	0xffffffff


	//   ....[112]....
        /*0464*/ 	.word	0xffffffff


	//   ....[113]....
        /*0468*/ 	.word	0xffffffff


	//   ....[114]....
        /*046c*/ 	.word	0xffffffff


	//   ....[115]....
        /*0470*/ 	.word	0xffffffff


	//   ....[116]....
        /*0474*/ 	.word	0xffffffff


	//   ....[117]....
        /*0478*/ 	.word	0xffffffff


	//   ....[118]....
        /*047c*/ 	.word	0xffffffff


	//   ....[119]....
        /*0480*/ 	.word	0xffffffff


	//   ....[120]....
        /*0484*/ 	.word	0xffffffff


	//   ....[121]....
        /*0488*/ 	.word	0xffffffff


	//   ....[122]....
        /*048c*/ 	.word	0xffffffff


	//   ....[123]....
        /*0490*/ 	.word	0x0500000f


	//   ....[124]....
        /*0494*/ 	.word	0x0500000f


	//   ....[125]....
        /*0498*/ 	.word	0x0500000f


	//   ....[126]....
        /*049c*/ 	.word	0x0500000f


	//   ....[127]....
        /*04a0*/ 	.word	0x0500000f


	//   ....[128]....
        /*04a4*/ 	.word	0x0500000f


	//   ....[129]....
        /*04a8*/ 	.word	0x0500000f


	//   ....[130]....
        /*04ac*/ 	.word	0x0500000f


	//   ....[131]....
        /*04b0*/ 	.word	0x0500000f


	//   ....[132]....
        /*04b4*/ 	.word	0x0500000f


	//   ....[133]....
        /*04b8*/ 	.word	0x0500000f


	//   ....[134]....
        /*04bc*/ 	.word	0x0500000f


	//   ....[135]....
        /*04c0*/ 	.word	0x0500000f


	//   ....[136]....
        /*04c4*/ 	.word	0x0500000f


	//   ....[137]....
        /*04c8*/ 	.word	0x0500000f


	//   ....[138]....
        /*04cc*/ 	.word	0x0500000f


	//   ....[139]....
        /*04d0*/ 	.word	0x0500000f


	//   ....[140]....
        /*04d4*/ 	.word	0x0500000f


	//----- nvinfo : EIATTR_COOP_GROUP_INSTR_OFFSETS
	.align		4
.L_931:
        /*04d8*/ 	.byte	0x04, 0x28
        /*04da*/ 	.short	(.L_933 - .L_932)


	//   ....[0]....
.L_932:
        /*04dc*/ 	.word	0x00000070


	//   ....[1]....
        /*04e0*/ 	.word	0x00000140


	//   ....[2]....
        /*04e4*/ 	.word	0x00000190


	//   ....[3]....
        /*04e8*/ 	.word	0x000003c0


	//   ....[4]....
        /*04ec*/ 	.word	0x00000520


	//   ....[5]....
        /*04f0*/ 	.word	0x00000640


	//   ....[6]....
        /*04f4*/ 	.word	0x000007a0


	//   ....[7]....
        /*04f8*/ 	.word	0x00001410


	//   ....[8]....
        /*04fc*/ 	.word	0x00004180


	//   ....[9]....
        /*0500*/ 	.word	0x000041d0


	//   ....[10]....
        /*0504*/ 	.word	0x00004b40


	//   ....[11]....
        /*0508*/ 	.word	0x00004be0


	//   ....[12]....
        /*050c*/ 	.word	0x00008ae0


	//   ....[13]....
        /*0510*/ 	.word	0x00008b00


	//   ....[14]....
        /*0514*/ 	.word	0x00008b30


	//   ....[15]....
        /*0518*/ 	.word	0x00008b50


	//   ....[16]....
        /*051c*/ 	.word	0x0000af20


	//   ....[17]....
        /*0520*/ 	.word	0x0000af30


	//   ....[18]....
        /*0524*/ 	.word	0x0000afb0


	//   ....[19]....
        /*0528*/ 	.word	0x0000afc0


	//   ....[20]....
        /*052c*/ 	.word	0x0000bf40


	//   ....[21]....
        /*0530*/ 	.word	0x0000bf50


	//   ....[22]....
        /*0534*/ 	.word	0x0000bf60


	//   ....[23]....
        /*0538*/ 	.word	0x0000bf70


	//   ....[24]....
        /*053c*/ 	.word	0x0000bf80


	//   ....[25]....
        /*0540*/ 	.word	0x0000bf90


	//   ....[26]....
        /*0544*/ 	.word	0x0000bfa0


	//   ....[27]....
        /*0548*/ 	.word	0x0000bfb0


	//   ....[28]....
        /*054c*/ 	.word	0x0000bfe0


	//   ....[29]....
        /*0550*/ 	.word	0x0000bff0


	//   ....[30]....
        /*0554*/ 	.word	0x0000c020


	//   ....[31]....
        /*0558*/ 	.word	0x0000c030


	//   ....[32]....
        /*055c*/ 	.word	0x0000c060


	//   ....[33]....
        /*0560*/ 	.word	0x0000c070


	//   ....[34]....
        /*0564*/ 	.word	0x0000c080


	//   ....[35]....
        /*0568*/ 	.word	0x0000c0b0


	//   ....[36]....
        /*056c*/ 	.word	0x0000c0e0


	//   ....[37]....
        /*0570*/ 	.word	0x0000c0f0


	//   ....[38]....
        /*0574*/ 	.word	0x0000c120


	//   ....[39]....
        /*0578*/ 	.word	0x0000c140


	//   ....[40]....
        /*057c*/ 	.word	0x0000c150


	//   ....[41]....
        /*0580*/ 	.word	0x0000c180


	//   ....[42]....
        /*0584*/ 	.word	0x0000c1e0


	//   ....[43]....
        /*0588*/ 	.word	0x0000c1f0


	//   ....[44]....
        /*058c*/ 	.word	0x0000c200


	//   ....[45]....
        /*0590*/ 	.word	0x0000c230


	//   ....[46]....
        /*0594*/ 	.word	0x0000c260


	//   ....[47]....
        /*0598*/ 	.word	0x0000c270


	//   ....[48]....
        /*059c*/ 	.word	0x0000c280


	//   ....[49]....
        /*05a0*/ 	.word	0x0000c290


	//   ....[50]....
        /*05a4*/ 	.word	0x0000c2a0


	//   ....[51]....
        /*05a8*/ 	.word	0x0000c2c0


	//   ....[52]....
        /*05ac*/ 	.word	0x0000c890


	//   ....[53]....
        /*05b0*/ 	.word	0x0000c8d0


	//   ....[54]....
        /*05b4*/ 	.word	0x0000c910


	//   ....[55]....
        /*05b8*/ 	.word	0x0000c940


	//   ....[56]....
        /*05bc*/ 	.word	0x0000cef0


	//   ....[57]....
        /*05c0*/ 	.word	0x0000cf30


	//   ....[58]....
        /*05c4*/ 	.word	0x0000cff0


	//   ....[59]....
        /*05c8*/ 	.word	0x0000d010


	//   ....[60]....
        /*05cc*/ 	.word	0x0000d0d0


	//   ....[61]....
        /*05d0*/ 	.word	0x0000d0f0


	//   ....[62]....
        /*05d4*/ 	.word	0x0000d1c0


	//   ....[63]....
        /*05d8*/ 	.word	0x0000d1e0


	//   ....[64]....
        /*05dc*/ 	.word	0x0000dad0


	//   ....[65]....
        /*05e0*/ 	.word	0x0000daf0


	//   ....[66]....
        /*05e4*/ 	.word	0x0000dbb0


	//   ....[67]....
        /*05e8*/ 	.word	0x0000dbd0


	//   ....[68]....
        /*05ec*/ 	.word	0x0000dc90


	//   ....[69]....
        /*05f0*/ 	.word	0x0000dcb0


	//   ....[70]....
        /*05f4*/ 	.word	0x0000dd80


	//   ....[71]....
        /*05f8*/ 	.word	0x0000dda0


	//   ....[72]....
        /*05fc*/ 	.word	0x0000dee0


	//   ....[73]....
        /*0600*/ 	.word	0x0000e0f0


	//   ....[74]....
        /*0604*/ 	.word	0x0000e120


	//   ....[75]....
        /*0608*/ 	.word	0x0000e150


	//   ....[76]....
        /*060c*/ 	.word	0x0000e190


	//   ....[77]....
        /*0610*/ 	.word	0x0000e1c0


	//   ....[78]....
        /*0614*/ 	.word	0x0000e1f0


	//   ....[79]....
        /*0618*/ 	.word	0x0000e380


	//   ....[80]....
        /*061c*/ 	.word	0x0000e3b0


	//   ....[81]....
        /*0620*/ 	.word	0x0000e3e0


	//   ....[82]....
        /*0624*/ 	.word	0x0000e410


	//   ....[83]....
        /*0628*/ 	.word	0x0000e440


	//   ....[84]....
        /*062c*/ 	.word	0x0000e480


	//   ....[85]....
        /*0630*/ 	.word	0x0000e510


	//   ....[86]....
        /*0634*/ 	.word	0x0000e550


	//   ....[87]....
        /*0638*/ 	.word	0x0000e5e0


	//   ....[88]....
        /*063c*/ 	.word	0x0000f9a0


	//   ....[89]....
        /*0640*/ 	.word	0x00010530


	//   ....[90]....
        /*0644*/ 	.word	0x00010560


	//   ....[91]....
        /*0648*/ 	.word	0x00010610


	//   ....[92]....
        /*064c*/ 	.word	0x00010620


	//   ....[93]....
        /*0650*/ 	.word	0x00010690


	//   ....[94]....
        /*0654*/ 	.word	0x000106a0


	//   ....[95]....
        /*0658*/ 	.word	0x00010710


	//   ....[96]....
        /*065c*/ 	.word	0x00010720


	//   ....[97]....
        /*0660*/ 	.word	0x00010790


	//   ....[98]....
        /*0664*/ 	.word	0x000107a0


	//   ....[99]....
        /*0668*/ 	.word	0x00010810


	//   ....[100]....
        /*066c*/ 	.word	0x00010820


	//   ....[101]....
        /*0670*/ 	.word	0x00010890


	//   ....[102]....
        /*0674*/ 	.word	0x000108a0


	//   ....[103]....
        /*0678*/ 	.word	0x000108b0


	//   ....[104]....
        /*067c*/ 	.word	0x000108f0


	//   ....[105]....
        /*0680*/ 	.word	0x00012800


	//   ....[106]....
        /*0684*/ 	.word	0x00012830


	//   ....[107]....
        /*0688*/ 	.word	0x00012860


	//   ....[108]....
        /*068c*/ 	.word	0x00012890


	//   ....[109]....
        /*0690*/ 	.word	0x000128d0


	//   ....[110]....
        /*0694*/ 	.word	0x000128e0


	//   ....[111]....
        /*0698*/ 	.word	0x00012910


	//   ....[112]....
        /*069c*/ 	.word	0x00012920


	//   ....[113]....
        /*06a0*/ 	.word	0x00012a60


	//   ....[114]....
        /*06a4*/ 	.word	0x00012a90


	//   ....[115]....
        /*06a8*/ 	.word	0x00012ac0


	//   ....[116]....
        /*06ac*/ 	.word	0x00012af0


	//   ....[117]....
        /*06b0*/ 	.word	0x00012b20


	//   ....[118]....
        /*06b4*/ 	.word	0x00012b60


	//   ....[119]....
        /*06b8*/ 	.word	0x00012be0


	//   ....[120]....
        /*06bc*/ 	.word	0x00012c20


	//   ....[121]....
        /*06c0*/ 	.word	0x00012c70


	//   ....[122]....
        /*06c4*/ 	.word	0x00013120


	//   ....[123]....
        /*06c8*/ 	.word	0x00013640


	//   ....[124]....
        /*06cc*/ 	.word	0x00013800


	//   ....[125]....
        /*06d0*/ 	.word	0x00013870


	//   ....[126]....
        /*06d4*/ 	.word	0x000138d0


	//   ....[127]....
        /*06d8*/ 	.word	0x000139c0


	//   ....[128]....
        /*06dc*/ 	.word	0x00013a20


	//   ....[129]....
        /*06e0*/ 	.word	0x00013b00


	//   ....[130]....
        /*06e4*/ 	.word	0x00013b60


	//   ....[131]....
        /*06e8*/ 	.word	0x00013c40


	//   ....[132]....
        /*06ec*/ 	.word	0x00013ca0


	//   ....[133]....
        /*06f0*/ 	.word	0x00013d80


	//   ....[134]....
        /*06f4*/ 	.word	0x00013de0


	//   ....[135]....
        /*06f8*/ 	.word	0x00013ec0


	//   ....[136]....
        /*06fc*/ 	.word	0x00013f20


	//   ....[137]....
        /*0700*/ 	.word	0x00013fe0


	//   ....[138]....
        /*0704*/ 	.word	0x00014060


	//   ....[139]....
        /*0708*/ 	.word	0x00014120


	//   ....[140]....
        /*070c*/ 	.word	0x00014470


	//----- nvinfo : EIATTR_REG_RECONFIG
	.align		4
.L_933:
        /*0710*/ 	.byte	0x01, 0x54
	.zero		2


	//----- nvinfo : EIATTR_SYSCALL_OFFSETS
	.align		4
        /*0714*/ 	.byte	0x04, 0x46
        /*0716*/ 	.short	(.L_935 - .L_934)


	//   ....[0]....
.L_934:
        /*0718*/ 	.word	0x000015f0


	//   ....[1]....
        /*071c*/ 	.word	0x0000f3e0


	//   ....[2]....
        /*0720*/ 	.word	0x0000f570


	//   ....[3]....
        /*0724*/ 	.word	0x0000f6d0


	//   ....[4]....
        /*0728*/ 	.word	0x0000f810


	//   ....[5]....
        /*072c*/ 	.word	0x000101b0


	//----- nvinfo : EIATTR_MBARRIER_INSTR_OFFSETS
	.align		4
.L_935:
        /*0730*/ 	.byte	0x04, 0x39
        /*0732*/ 	.short	(.L_937 - .L_936)


	//   ....[0]....
.L_936:
        /*0734*/ 	.word	0x00000270
        /*0738*/ 	.word	0x000000ff
        /*073c*/ 	.word	0x0002e800
        /*0740*/ 	.short	0x0100
        /*0742*/ 	.byte	0x08
	.zero		1


	//   ....[1]....
        /*0744*/ 	.word	0x00000280
        /*0748*/ 	.word	0x000000ff
        /*074c*/ 	.word	0x0002e820
        /*0750*/ 	.short	0x0100
        /*0752*/ 	.byte	0x08
	.zero		1


	//   ....[2]....
        /*0754*/ 	.word	0x00000370
        /*0758*/ 	.word	0x000000ff
        /*075c*/ 	.word	0x0002e830
        /*0760*/ 	.short	0x0100
        /*0762*/ 	.byte	0x08
	.zero		1


	//   ....[3]....
        /*0764*/ 	.word	0x00000380
        /*0768*/ 	.word	0x000000ff
        /*076c*/ 	.word	0x0002e840
        /*0770*/ 	.short	0x0100
        /*0772*/ 	.byte	0x08
	.zero		1


	//   ....[4]....
        /*0774*/ 	.word	0x00000390
        /*0778*/ 	.word	0x000000ff
        /*077c*/ 	.word	0x0002e838
        /*0780*/ 	.short	0x0100
        /*0782*/ 	.byte	0x08
	.zero		1


	//   ....[5]....
        /*0784*/ 	.word	0x000003a0
        /*0788*/ 	.word	0x000000ff
        /*078c*/ 	.word	0x0002e848
        /*0790*/ 	.short	0x0100
        /*0792*/ 	.byte	0x08
	.zero		1


	//   ....[6]....
        /*0794*/ 	.word	0x000004d0
        /*0798*/ 	.word	0x000000ff
        /*079c*/ 	.word	0x0002e850
        /*07a0*/ 	.short	0x0100
        /*07a2*/ 	.byte	0x08
	.zero		1


	//   ....[7]....
        /*07a4*/ 	.word	0x000004e0
        /*07a8*/ 	.word	0x000000ff
        /*07ac*/ 	.word	0x0002e860
        /*07b0*/ 	.short	0x0100
        /*07b2*/ 	.byte	0x08
	.zero		1


	//   ....[8]....
        /*07b4*/ 	.word	0x000004f0
        /*07b8*/ 	.word	0x000000ff
        /*07bc*/ 	.word	0x0002e858
        /*07c0*/ 	.short	0x0100
        /*07c2*/ 	.byte	0x08
	.zero		1


	//   ....[9]....
        /*07c4*/ 	.word	0x00000500
        /*07c8*/ 	.word	0x000000ff
        /*07cc*/ 	.word	0x0002e868
        /*07d0*/ 	.short	0x0100
        /*07d2*/ 	.byte	0x08
	.zero		1


	//   ....[10]....
        /*07d4*/ 	.word	0x000005f0
        /*07d8*/ 	.word	0x000000ff
        /*07dc*/ 	.word	0x0002e870
        /*07e0*/ 	.short	0x0100
        /*07e2*/ 	.byte	0x06
	.zero		1


	//   ....[11]....
        /*07e4*/ 	.word	0x00000600
        /*07e8*/ 	.word	0x000000ff
        /*07ec*/ 	.word	0x0002e880
        /*07f0*/ 	.short	0x0100
        /*07f2*/ 	.byte	0x06
	.zero		1


	//   ....[12]....
        /*07f4*/ 	.word	0x00000610
        /*07f8*/ 	.word	0x000000ff
        /*07fc*/ 	.word	0x0002e878
        /*0800*/ 	.short	0x0100
        /*0802*/ 	.byte	0x06
	.zero		1


	//   ....[13]....
        /*0804*/ 	.word	0x00000620
        /*0808*/ 	.word	0x000000ff
        /*080c*/ 	.word	0x0002e888
        /*0810*/ 	.short	0x0100
        /*0812*/ 	.byte	0x06
	.zero		1


	//   ....[14]....
        /*0814*/ 	.word	0x00000750
        /*0818*/ 	.word	0x000000ff
        /*081c*/ 	.word	0x0002e890
        /*0820*/ 	.short	0x0100
        /*0822*/ 	.byte	0x08
	.zero		1


	//   ....[15]....
        /*0824*/ 	.word	0x00000760
        /*0828*/ 	.word	0x000000ff
        /*082c*/ 	.word	0x0002e8a0
        /*0830*/ 	.short	0x0100
        /*0832*/ 	.byte	0x08
	.zero		1


	//   ....[16]....
        /*0834*/ 	.word	0x00000770
        /*0838*/ 	.word	0x000000ff
        /*083c*/ 	.word	0x0002e898
        /*0840*/ 	.short	0x0100
        /*0842*/ 	.byte	0x08
	.zero		1


	//   ....[17]....
        /*0844*/ 	.word	0x00000780
        /*0848*/ 	.word	0x000000ff
        /*084c*/ 	.word	0x0002e8a8
        /*0850*/ 	.short	0x0100
        /*0852*/ 	.byte	0x08
	.zero		1


	//   ....[18]....
        /*0854*/ 	.word	0x000008b0
        /*0858*/ 	.word	0x000000ff
        /*085c*/ 	.word	0x0002e8b0
        /*0860*/ 	.short	0x0100
        /*0862*/ 	.byte	0x08
	.zero		1


	//   ....[19]....
        /*0864*/ 	.word	0x000008c0
        /*0868*/ 	.word	0x000000ff
        /*086c*/ 	.word	0x0002e8c0
        /*0870*/ 	.short	0x0100
        /*0872*/ 	.byte	0x08
	.zero		1


	//   ....[20]....
        /*0874*/ 	.word	0x000008d0
        /*0878*/ 	.word	0x000000ff
        /*087c*/ 	.word	0x0002e8b8
        /*0880*/ 	.short	0x0100
        /*0882*/ 	.byte	0x08
	.zero		1


	//   ....[21]....
        /*0884*/ 	.word	0x000008e0
        /*0888*/ 	.word	0x000000ff
        /*088c*/ 	.word	0x0002e8c8
        /*0890*/ 	.short	0x0100
        /*0892*/ 	.byte	0x08
	.zero		1


	//   ....[22]....
        /*0894*/ 	.word	0x00001960
        /*0898*/ 	.word	0x00000002
        /*089c*/ 	.word	0x0002e800
        /*08a0*/ 	.short	0x010a
        /*08a2*/ 	.byte	0x3f
	.zero		1


	//   ....[23]....
        /*08a4*/ 	.word	0x00001a00
        /*08a8*/ 	.word	0x00000005
        /*08ac*/ 	.word	0x0002e830
        /*08b0*/ 	.short	0x010a
        /*08b2*/ 	.byte	0x3f
	.zero		1


	//   ....[24]....
        /*08b4*/ 	.word	0x00001a90
        /*08b8*/ 	.word	0x00000005
        /*08bc*/ 	.word	0x0002e830
        /*08c0*/ 	.short	0x010a
        /*08c2*/ 	.byte	0x3f
	.zero		1


	//   ....[25]....
        /*08c4*/ 	.word	0x00004f70
        /*08c8*/ 	.word	0x00000018
        /*08cc*/ 	.word	0x00000000
        /*08d0*/ 	.short	0x0101
        /*08d2*/ 	.byte	0x3f
	.zero		1


	//   ....[26]....
        /*08d4*/ 	.word	0x00006650
        /*08d8*/ 	.word	0x000000ff
        /*08dc*/ 	.word	0x0002e830
        /*08e0*/ 	.short	0x010a
        /*08e2*/ 	.byte	0x06
	.zero		1


	//   ....[27]....
        /*08e4*/ 	.word	0x00006690
        /*08e8*/ 	.word	0x000000ff
        /*08ec*/ 	.word	0x0002e830
        /*08f0*/ 	.short	0x010a
        /*08f2*/ 	.byte	0x06
	.zero		1


	//   ....[28]....
        /*08f4*/ 	.word	0x000072b0
        /*08f8*/ 	.word	0x000000ff
        /*08fc*/ 	.word	0x0002e850
        /*0900*/ 	.short	0x010a
        /*0902*/ 	.byte	0x06
	.zero		1


	//   ....[29]....
        /*0904*/ 	.word	0x000072f0
        /*0908*/ 	.word	0x000000ff
        /*090c*/ 	.word	0x0002e850
        /*0910*/ 	.short	0x010a
        /*0912*/ 	.byte	0x06
	.zero		1


	//   ....[30]....
        /*0914*/ 	.word	0x00009ed0
        /*0918*/ 	.word	0x00000006
        /*091c*/ 	.word	0x00000000
        /*0920*/ 	.short	0x0101
        /*0922*/ 	.byte	0x3f
	.zero		1


	//   ....[31]....
        /*0924*/ 	.word	0x0000a330
        /*0928*/ 	.word	0x0000000a
        /*092c*/ 	.word	0x00000000
        /*0930*/ 	.short	0x0101
        /*0932*/ 	.byte	0x3f
	.zero		1


	//   ....[32]....
        /*0934*/ 	.word	0x0000aa80
        /*0938*/ 	.word	0x0000000d
        /*093c*/ 	.word	0x0002e850
        /*0940*/ 	.short	0x010a
        /*0942*/ 	.byte	0x3f
	.zero		1


	//   ....[33]....
        /*0944*/ 	.word	0x0000ab10
        /*0948*/ 	.word	0x0000000d
        /*094c*/ 	.word	0x0002e850
        /*0950*/ 	.short	0x010a
        /*0952*/ 	.byte	0x3f
	.zero		1


	//   ....[34]....
        /*0954*/ 	.word	0x0000b260
        /*0958*/ 	.word	0x00000004
        /*095c*/ 	.word	0x00000000
        /*0960*/ 	.short	0x0101
        /*0962*/ 	.byte	0x3f
	.zero		1


	//   ....[35]....
        /*0964*/ 	.word	0x0000cf20
        /*0968*/ 	.word	0x00000003
        /*096c*/ 	.word	0x00000000
        /*0970*/ 	.short	0x0101
        /*0972*/ 	.byte	0x3f
	.zero		1


	//   ....[36]....
        /*0974*/ 	.word	0x0000fc30
        /*0978*/ 	.word	0x00000003
        /*097c*/ 	.word	0x0002e880
        /*0980*/ 	.short	0x010a
        /*0982*/ 	.byte	0x3f
	.zero		1


	//   ....[37]....
        /*0984*/ 	.word	0x0000fdd0
        /*0988*/ 	.word	0x00000003
        /*098c*/ 	.word	0x0002e840
        /*0990*/ 	.short	0x010a
        /*0992*/ 	.byte	0x3f
	.zero		1


	//   ....[38]....
        /*0994*/ 	.word	0x000109a0
        /*0998*/ 	.word	0x00000011
        /*099c*/ 	.word	0x0002e800
        /*09a0*/ 	.short	0x0107
        /*09a2*/ 	.byte	0x3f
	.zero		1


	//   ....[39]....
        /*09a4*/ 	.word	0x00010a90
        /*09a8*/ 	.word	0x00000011
        /*09ac*/ 	.word	0x0002e800
        /*09b0*/ 	.short	0x0101
        /*09b2*/ 	.byte	0x3f
	.zero		1


	//   ....[40]....
        /*09b4*/ 	.word	0x00010ab0
        /*09b8*/ 	.word	0x00000011
        /*09bc*/ 	.word	0x0002e820
        /*09c0*/ 	.short	0x010a
        /*09c2*/ 	.byte	0x3f
	.zero		1


	//   ....[41]....
        /*09c4*/ 	.word	0x00010df0
        /*09c8*/ 	.word	0x00000003
        /*09cc*/ 	.word	0x0002e880
        /*09d0*/ 	.short	0x010a
        /*09d2*/ 	.byte	0x3f
	.zero		1


	//   ....[42]....
        /*09d4*/ 	.word	0x00011030
        /*09d8*/ 	.word	0x00000003
        /*09dc*/ 	.word	0x0002e840
        /*09e0*/ 	.short	0x010a
        /*09e2*/ 	.byte	0x3f
	.zero		1


	//   ....[43]....
        /*09e4*/ 	.word	0x00011300
        /*09e8*/ 	.word	0x00000014
        /*09ec*/ 	.word	0x0002e870
        /*09f0*/ 	.short	0x010a
        /*09f2*/ 	.byte	0x3f
	.zero		1


	//   ....[44]....
        /*09f4*/ 	.word	0x00011370
        /*09f8*/ 	.word	0x00000014
        /*09fc*/ 	.word	0x0002e860
        /*0a00*/ 	.short	0x010a
        /*0a02*/ 	.byte	0x3f
	.zero		1


	//   ....[45]....
        /*0a04*/ 	.word	0x00011b40
        /*0a08*/ 	.word	0x00000014
        /*0a0c*/ 	.word	0x0002e850
        /*0a10*/ 	.short	0x0101
        /*0a12*/ 	.byte	0x3f
	.zero		1


	//   ....[46]....
        /*0a14*/ 	.word	0x00011bc0
        /*0a18*/ 	.word	0x00000014
        /*0a1c*/ 	.word	0x00000000
        /*0a20*/ 	.short	0x0101
        /*0a22*/ 	.byte	0x3f
	.zero		1


	//   ....[47]....
        /*0a24*/ 	.word	0x00011df0
        /*0a28*/ 	.word	0x00000010
        /*0a2c*/ 	.word	0x0002e870
        /*0a30*/ 	.short	0x010a
        /*0a32*/ 	.byte	0x3f
	.zero		1


	//   ....[48]....
        /*0a34*/ 	.word	0x00011e60
        /*0a38*/ 	.word	0x00000010
        /*0a3c*/ 	.word	0x0002e860
        /*0a40*/ 	.short	0x010a
        /*0a42*/ 	.byte	0x3f
	.zero		1


	//   ....[49]....
        /*0a44*/ 	.word	0x00012510
        /*0a48*/ 	.word	0x00000010
        /*0a4c*/ 	.word	0x0002e850
        /*0a50*/ 	.short	0x0101
        /*0a52*/ 	.byte	0x3f
	.zero		1


	//   ....[50]....
        /*0a54*/ 	.word	0x00012550
        /*0a58*/ 	.word	0x00000000
        /*0a5c*/ 	.word	0x00000000
        /*0a60*/ 	.short	0x0101
        /*0a62*/ 	.byte	0x3f
	.zero		1


	//   ....[51]....
        /*0a64*/ 	.word	0x000130a0
        /*0a68*/ 	.word	0x00000000
        /*0a6c*/ 	.word	0x0002e820
        /*0a70*/ 	.short	0x010a
        /*0a72*/ 	.byte	0x3f
	.zero		1


	//   ....[52]....
        /*0a74*/ 	.word	0x00013260
        /*0a78*/ 	.word	0x00000006
        /*0a7c*/ 	.word	0x00000000
        /*0a80*/ 	.short	0x010a
        /*0a82*/ 	.byte	0x3f
	.zero		1


	//   ....[53]....
        /*0a84*/ 	.word	0x000132d0
        /*0a88*/ 	.word	0x00000007
        /*0a8c*/ 	.word	0x00000000
        /*0a90*/ 	.short	0x010a
        /*0a92*/ 	.byte	0x3f
	.zero		1


	//   ....[54]....
        /*0a94*/ 	.word	0x00013330
        /*0a98*/ 	.word	0x00000004
        /*0a9c*/ 	.word	0x0002e860
        /*0aa0*/ 	.short	0x010a
        /*0aa2*/ 	.byte	0x3f
	.zero		1


	//   ....[55]....
        /*0aa4*/ 	.word	0x00013380
        /*0aa8*/ 	.word	0x00000003
        /*0aac*/ 	.word	0x0002e860
        /*0ab0*/ 	.short	0x010a
        /*0ab2*/ 	.byte	0x3f
	.zero		1


	//   ....[56]....
        /*0ab4*/ 	.word	0x000133c0
        /*0ab8*/ 	.word	0x00000004
        /*0abc*/ 	.word	0x0002e880
        /*0ac0*/ 	.short	0x010a
        /*0ac2*/ 	.byte	0x3f
	.zero		1


	//   ....[57]....
        /*0ac4*/ 	.word	0x000133e0
        /*0ac8*/ 	.word	0x00000003
        /*0acc*/ 	.word	0x0002e880
        /*0ad0*/ 	.short	0x010a
        /*0ad2*/ 	.byte	0x3f
	.zero		1


	//   ....[58]....
        /*0ad4*/ 	.word	0x00013440
        /*0ad8*/ 	.word	0x00000002
        /*0adc*/ 	.word	0x0002e800
        /*0ae0*/ 	.short	0x010a
        /*0ae2*/ 	.byte	0x3f
	.zero		1


	//   ....[59]....
        /*0ae4*/ 	.word	0x00013490
        /*0ae8*/ 	.word	0x00000005
        /*0aec*/ 	.word	0x0002e830
        /*0af0*/ 	.short	0x010a
        /*0af2*/ 	.byte	0x3f
	.zero		1


	//   ....[60]....
        /*0af4*/ 	.word	0x000134f0
        /*0af8*/ 	.word	0x00000003
        /*0afc*/ 	.word	0x0002e830
        /*0b00*/ 	.short	0x010a
        /*0b02*/ 	.byte	0x3f
	.zero		1


	//   ....[61]....
        /*0b04*/ 	.word	0x00013550
        /*0b08*/ 	.word	0x00000003
        /*0b0c*/ 	.word	0x0002e850
        /*0b10*/ 	.short	0x010a
        /*0b12*/ 	.byte	0x3f
	.zero		1


	//   ....[62]....
        /*0b14*/ 	.word	0x000135a0
        /*0b18*/ 	.word	0x0000000d
        /*0b1c*/ 	.word	0x0002e850
        /*0b20*/ 	.short	0x010a
        /*0b22*/ 	.byte	0x3f
	.zero		1


	//   ....[63]....
        /*0b24*/ 	.word	0x000136f0
        /*0b28*/ 	.word	0x00000003
        /*0b2c*/ 	.word	0x0002e880
        /*0b30*/ 	.short	0x010a
        /*0b32*/ 	.byte	0x3f
	.zero		1


	//   ....[64]....
        /*0b34*/ 	.word	0x00013740
        /*0b38*/ 	.word	0x00000003
        /*0b3c*/ 	.word	0x0002e840
        /*0b40*/ 	.short	0x010a
        /*0b42*/ 	.byte	0x3f
	.zero		1


	//   ....[65]....
        /*0b44*/ 	.word	0x00014160
        /*0b48*/ 	.word	0x00000011
        /*0b4c*/ 	.word	0x0002e820
        /*0b50*/ 	.short	0x010a
        /*0b52*/ 	.byte	0x3f
	.zero		1


	//   ....[66]....
        /*0b54*/ 	.word	0x000141b0
        /*0b58*/ 	.word	0x00000003
        /*0b5c*/ 	.word	0x0002e880
        /*0b60*/ 	.short	0x010a
        /*0b62*/ 	.byte	0x3f
	.zero		1


	//   ....[67]....
        /*0b64*/ 	.word	0x00014200
        /*0b68*/ 	.word	0x00000003
        /*0b6c*/ 	.word	0x0002e840
        /*0b70*/ 	.short	0x010a
        /*0b72*/ 	.byte	0x3f
	.zero		1


	//   ....[68]....
        /*0b74*/ 	.word	0x00014250
        /*0b78*/ 	.word	0x00000014
        /*0b7c*/ 	.word	0x0002e870
        /*0b80*/ 	.short	0x010a
        /*0b82*/ 	.byte	0x3f
	.zero		1


	//   ....[69]....
        /*0b84*/ 	.word	0x000142a0
        /*0b88*/ 	.word	0x00000014
        /*0b8c*/ 	.word	0x0002e860
        /*0b90*/ 	.short	0x010a
        /*0b92*/ 	.byte	0x3f
	.zero		1


	//   ....[70]....
        /*0b94*/ 	.word	0x000142f0
        /*0b98*/ 	.word	0x00000010
        /*0b9c*/ 	.word	0x0002e870
        /*0ba0*/ 	.short	0x010a
        /*0ba2*/ 	.byte	0x3f
	.zero		1


	//   ....[71]....
        /*0ba4*/ 	.word	0x00014340
        /*0ba8*/ 	.word	0x00000010
        /*0bac*/ 	.word	0x0002e860
        /*0bb0*/ 	.short	0x010a
        /*0bb2*/ 	.byte	0x3f
	.zero		1


	//   ....[72]....
        /*0bb4*/ 	.word	0x00014390
        /*0bb8*/ 	.word	0x00000000
        /*0bbc*/ 	.word	0x0002e820
        /*0bc0*/ 	.short	0x010a
        /*0bc2*/ 	.byte	0x3f
	.zero		1


	//   ....[73]....
        /*0bc4*/ 	.word	0x00014530
        /*0bc8*/ 	.word	0x00000006
        /*0bcc*/ 	.word	0x00000000
        /*0bd0*/ 	.short	0x010a
        /*0bd2*/ 	.byte	0x3f
	.zero		1


	//   ....[74]....
        /*0bd4*/ 	.word	0x00014580
        /*0bd8*/ 	.word	0x00000007
        /*0bdc*/ 	.word	0x00000000
        /*0be0*/ 	.short	0x010a
        /*0be2*/ 	.byte	0x3f
	.zero		1


	//   ....[75]....
        /*0be4*/ 	.word	0x000145d0
        /*0be8*/ 	.word	0x00000004
        /*0bec*/ 	.word	0x0002e860
        /*0bf0*/ 	.short	0x010a
        /*0bf2*/ 	.byte	0x3f
	.zero		1


	//   ....[76]....
        /*0bf4*/ 	.word	0x00014620
        /*0bf8*/ 	.word	0x00000003
        /*0bfc*/ 	.word	0x0002e860
        /*0c00*/ 	.short	0x010a
        /*0c02*/ 	.byte	0x3f
	.zero		1


	//   ....[77]....
        /*0c04*/ 	.word	0x00014670
        /*0c08*/ 	.word	0x00000004
        /*0c0c*/ 	.word	0x0002e880
        /*0c10*/ 	.short	0x010a
        /*0c12*/ 	.byte	0x3f
	.zero		1


	//----- nvinfo : EIATTR_NUM_MBARRIERS
	.align		4
.L_937:
        /*0c14*/ 	.byte	0x03, 0x38
        /*0c16*/ 	.short	0x0016


	//----- nvinfo : EIATTR_EXIT_INSTR_OFFSETS
	.align		4
        /*0c18*/ 	.byte	0x04, 0x1c
        /*0c1a*/ 	.short	(.L_939 - .L_938)


	//   ....[0]....
.L_938:
        /*0c1c*/ 	.word	0x00000a80


	//   ....[1]....
        /*0c20*/ 	.word	0x0000de90


	//   ....[2]....
        /*0c24*/ 	.word	0x00013430


	//----- nvinfo : EIATTR_MAX_THREADS
	.align		4
.L_939:
        /*0c28*/ 	.byte	0x04, 0x05
        /*0c2a*/ 	.short	(.L_941 - .L_940)
.L_940:
        /*0c2c*/ 	.word	0x00000180
        /*0c30*/ 	.word	0x00000001
        /*0c34*/ 	.word	0x00000001


	//----- nvinfo : EIATTR_CRS_STACK_SIZE
	.align		4
.L_941:
        /*0c38*/ 	.byte	0x04, 0x1e
        /*0c3a*/ 	.short	(.L_943 - .L_942)
.L_942:
        /*0c3c*/ 	.word	0x00000000


	//----- nvinfo : EIATTR_CBANK_PARAM_SIZE
	.align		4
.L_943:
        /*0c40*/ 	.byte	0x03, 0x19
        /*0c42*/ 	.short	0x0af0


	//----- nvinfo : EIATTR_PARAM_CBANK
	.align		4
        /*0c44*/ 	.byte	0x04, 0x0a
        /*0c46*/ 	.short	(.L_945 - .L_944)
	.align		4
.L_944:
        /*0c48*/ 	.word	index@(.nv.constant0._ZN7cutlass13device_kernelIN5flash11enable_sm90INS1_16FlashAttnFwdSm90INS1_25CollectiveMainloopFwdSm90ILi2EN4cute5tupleIJNS5_1CILi1EEES8_S8_EEENS6_IJNS7_ILi128EEENS7_ILi224EEESA_EEELi128ENS_12float_e4m3_tEfNS_4arch4Sm90ELb0ELb0ELb1ELb1ELb0ELb0ELb0ELb1ELb1ELb1ELb0ELb0EEENS1_21CollectiveEpilogueFwdINS6_IJSA_SA_SB_EEES9_NS_10bfloat16_tESF_Li256ELb1ELb1ELb0ELb1EEENS1_36VarlenDynamicPersistentTileSchedulerILi128ELi224ELi256ELi128ELb0ELb1ELb1ELb0ELb1ELb1EEEEEEEEEvNT_6ParamsE)
        /*0c4c*/ 	.short	0x0210
        /*0c4e*/ 	.short	0x0af0


	//----- nvinfo : EIATTR_SW_WAR
	.align		4
.L_945:
        /*0c50*/ 	.byte	0x04, 0x36
        /*0c52*/ 	.short	(.L_947 - .L_946)
.L_946:
        /*0c54*/ 	.word	0x00000008
.L_947:


//--------------------- .nv.info._ZN7cutlass13device_kernelIN5flash11enable_sm90INS1_16FlashAttnFwdSm90INS1_25CollectiveMainloopFwdSm90ILi2EN4cute5tupleIJNS5_1CILi1EEES8_S8_EEENS6_IJNS7_ILi128EEENS7_ILi224EEESA_EEELi128ENS_12float_e4m3_tEfNS_4arch4Sm90ELb0ELb0ELb1ELb1ELb0ELb1ELb0ELb1ELb1ELb1ELb0ELb0EEENS1_21CollectiveEpilogueFwdINS6_IJSA_SA_SB_EEES9_NS_10bfloat16_tESF_Li256ELb1ELb1ELb0ELb1EEENS1_36VarlenDynamicPersistentTileSchedulerILi128ELi224ELi256ELi128ELb0ELb1ELb1ELb0ELb1ELb1EEEEEEEEEvNT_6ParamsE --------------------------
	.section	.nv.info._ZN7cutlass13device_kernelIN5flash11enable_sm90INS1_16FlashAttnFwdSm90INS1_25CollectiveMainloopFwdSm90ILi2EN4cute5tupleIJNS5_1CILi1EEES8_S8_EEENS6_IJNS7_ILi128EEENS7_ILi224EEESA_EEELi128ENS_12float_e4m3_tEfNS_4arch4Sm90ELb0ELb0ELb1ELb1ELb0ELb1ELb0ELb1ELb1ELb1ELb0ELb0EEENS1_21CollectiveEpilogueFwdINS6_IJSA_SA_SB_EEES9_NS_10bfloat16_tESF_Li256ELb1ELb1ELb0ELb1EEENS1_36VarlenDynamicPersistentTileSchedulerILi128ELi224ELi256ELi128ELb0ELb1ELb1ELb0ELb1ELb1EEEEEEEEEvNT_6ParamsE,"",@"SHT_CUDA_INFO"
	.sectionflags	@""
	.align	4


	//----- nvinfo : EIATTR_CUDA_API_VERSION
	.align		4
        /*0000*/ 	.byte	0x04, 0x37
        /*0002*/ 	.short	(.L_949 - .L_948)
.L_948:
        /*0004*/ 	.word	0x00000082


	//----- nvinfo : EIATTR_KPARAM_INFO
	.align		4
.L_949:
        /*0008*/ 	.byte	0x04, 0x17
        /*000a*/ 	.short	(.L_951 - .L_950)
.L_950:
        /*000c*/ 	.word	0x00000000
        /*0010*/ 	.short	0x0000
        /*0012*/ 	.short	0x0070
        /*0014*/ 	.byte	0x00, 0xf0, 0x01, 0x2a


	//----- nvinfo : EIATTR_SPARSE_MMA_MASK
	.align		4
.L_951:
        /*0018*/ 	.byte	0x03, 0x50
        /*001a*/ 	.short	0x0000


	//----- nvinfo : EIATTR_MAXREG_COUNT
	.align		4
        /*001c*/ 	.byte	0x03, 0x1b
        /*001e*/ 	.short	0x00a8


	//----- nvinfo : EIATTR_NUM_BARRIERS
	.align		4
        /*0020*/ 	.byte	0x02, 0x4c
        /*0022*/ 	.byte	0x10
	.zero		1


	//----- nvinfo : EIATTR_EXTERNS
	.align		4
        /*0024*/ 	.byte	0x04, 0x0f
        /*0026*/ 	.short	(.L_953 - .L_952)


	//   ....[0]....
	.align		4
.L_952:
        /*0028*/ 	.word	index@(__assertfail)


	//----- nvinfo : EIATTR_ANNOTATIONS
	.align		4
.L_953:
        /*002c*/ 	.byte	0x04, 0x55
        /*002e*/ 	.short	(.L_955 - .L_954)


	//   ....[0]....
.L_954:
        /* <DEDUP_REMOVED lines=156> */


	//----- nvinfo : EIATTR_MERCURY_ISA_VERSION
	.align		4
.L_955:
        /*09d8*/ 	.byte	0x03, 0x5f
        /*09da*/ 	.short	0x0101


	//----- nvinfo : EIATTR_UNUSED_LOAD_BYTE_OFFSET
	.align		4
        /*09dc*/ 	.byte	0x04, 0x44
        /*09de*/ 	.short	(.L_957 - .L_956)


	//   ....[0]....
.L_956:
        /*09e0*/ 	.word	0x00000b10
        /*09e4*/ 	.word	0x0000fff0


	//   ....[1]....
        /*09e8*/ 	.word	0x0001c000
        /*09ec*/ 	.word	0x0000fff0


	//----- nvinfo : EIATTR_INT_WARP_WIDE_INSTR_OFFSETS
	.align		4
.L_957:
        /*09f0*/ 	.byte	0x04, 0x31
        /*09f2*/ 	.short	(.L_959 - .L_958)


	//   ....[0]....
.L_958:
        /*09f4*/ 	.word	0x00000190


	//   ....[1]....
        /*09f8*/ 	.word	0x000001d0


	//   ....[2]....
        /*09fc*/ 	.word	0x00000240


	//   ....[3]....
        /*0a00*/ 	.word	0x00020ce0


	//   ....[4]....
        /*0a04*/ 	.word	0x00020d40


	//   ....[5]....
        /*0a08*/ 	.word	0x00023c50


	//   ....[6]....
        /*0a0c*/ 	.word	0x00023cb0


	//----- nvinfo : EIATTR_COOP_GROUP_MASK_REGIDS
	.align		4
.L_959:
        /*0a10*/ 	.byte	0x04, 0x29
        /*0a12*/ 	.short	(.L_961 - .L_960)


	//   ....[0]....
.L_960:
        /*0a14*/ 	.word	0xffffffff


	//   ....[1]....
        /*0a18*/ 	.word	0xffffffff


	//   ....[2]....
        /*0a1c*/ 	.word	0xffffffff


	//   ....[3]....
        /*0a20*/ 	.word	0xffffffff


	//   ....[4]....
        /*0a24*/ 	.word	0xffffffff


	//   ....[5]....
        /*0a28*/ 	.word	0xffffffff


	//   ....[6]....
        /*0a2c*/ 	.word	0xffffffff


	//   ....[7]....
        /*0a30*/ 	.word	0xffffffff


	//   ....[8]....
        /*0a34*/ 	.word	0xffffffff


	//   ....[9]....
        /*0a38*/ 	.word	0xffffffff


	//   ....[10]....
        /*0a3c*/ 	.word	0xffffffff


	//   ....[11]....
        /*0a40*/ 	.word	0xffffffff


	//   ....[12]....
        /*0a44*/ 	.word	0xffffffff


	//   ....[13]....
        /*0a48*/ 	.word	0xffffffff


	//   ....[14]....
        /*0a4c*/ 	.word	0xffffffff


	//   ....[15]....
        /*0a50*/ 	.word	0xffffffff


	//   ....[16]....
        /*0a54*/ 	.word	0xffffffff


	//   ....[17]....
        /*0a58*/ 	.word	0xffffffff


	//   ....[18]....
        /*0a5c*/ 	.word	0xffffffff


	//   ....[19]....
        /*0a60*/ 	.word	0xffffffff


	//   ....[20]....
        /*0a64*/ 	.word	0xffffffff


	//   ....[21]....
        /*0a68*/ 	.word	0xffffffff


	//   ....[22]....
        /*0a6c*/ 	.word	0xffffffff


	//   ....[23]....
        /*0a70*/ 	.word	0xffffffff


	//   ....[24]....
        /*0a74*/ 	.word	0xffffffff


	//   ....[25]....
        /*0a78*/ 	.word	0xffffffff


	//   ....[26]....
        /*0a7c*/ 	.word	0xffffffff


	//   ....[27]....
        /*0a80*/ 	.word	0xffffffff


	//   ....[28]....
        /*0a84*/ 	.word	0xffffffff


	//   ....[29]....
        /*0a88*/ 	.word	0xffffffff


	//   ....[30]....
        /*0a8c*/ 	.word	0xffffffff


	//   ....[31]....
        /*0a90*/ 	.word	0xffffffff


	//   ....[32]....
        /*0a94*/ 	.word	0xffffffff


	//   ....[33]....
        /*0a98*/ 	.word	0xffffffff


	//   ....[34]....
        /*0a9c*/ 	.word	0xffffffff


	//   ....[35]....
        /*0aa0*/ 	.word	0xffffffff


	//   ....[36]....
        /*0aa4*/ 	.word	0xffffffff


	//   ....[37]....
        /*0aa8*/ 	.word	0xffffffff


	//   ....[38]....
        /*0aac*/ 	.word	0xffffffff


	//   ....[39]....
        /*0ab0*/ 	.word	0xffffffff


	//   ....[40]....
        /*0ab4*/ 	.word	0xffffffff


	//   ....[41]....
        /*0ab8*/ 	.word	0xffffffff


	//   ....[42]....
        /*0abc*/ 	.word	0xffffffff


	//   ....[43]....
        /*0ac0*/ 	.word	0xffffffff


	//   ....[44]....
        /*0ac4*/ 	.word	0xffffffff


	//   ....[45]....
        /*0ac8*/ 	.word	0xffffffff


	//   ....[46]....
        /*0acc*/ 	.word	0xffffffff


	//   ....[47]....
        /*0ad0*/ 	.word	0xffffffff


	//   ....[48]....
        /*0ad4*/ 	.word	0xffffffff


	//   ....[49]....
        /*0ad8*/ 	.word	0xffffffff


	//   ....[50]....
        /*0adc*/ 	.word	0xffffffff


	//   ....[51]....
        /*0ae0*/ 	.word	0xffffffff


	//   ....[52]....
        /*0ae4*/ 	.word	0xffffffff


	//   ....[53]....
        /*0ae8*/ 	.word	0xffffffff


	//   ....[54]....
        /*0aec*/ 	.word	0xffffffff


	//   ....[55]....
        /*0af0*/ 	.word	0xffffffff


	//   ....[56]....
        /*0af4*/ 	.word	0xffffffff


	//   ....[57]....
        /*0af8*/ 	.word	0xffffffff


	//   ....[58]....
        /*0afc*/ 	.word	0xffffffff


	//   ....[59]....
        /*0b00*/ 	.word	0xffffffff


	//   ....[60]....
        /*0b04*/ 	.word	0xffffffff


	//   ....[61]....
        /*0b08*/ 	.word	0xffffffff


	//   ....[62]....
        /*0b0c*/ 	.word	0xffffffff


	//   ....[63]....
        /*0b10*/ 	.word	0xffffffff


	//   ....[64]....
        /*0b14*/ 	.word	0xffffffff


	//   ....[65]....
        /*0b18*/ 	.word	0xffffffff


	//   ....[66]....
        /*0b1c*/ 	.word	0xffffffff


	//   ....[67]....
        /*0b20*/ 	.word	0xffffffff


	//   ....[68]....
        /*0b24*/ 	.word	0xffffffff


	//   ....[69]....
        /*0b28*/ 	.word	0xffffffff


	//   ....[70]....
        /*0b2c*/ 	.word	0xffffffff


	//   ....[71]....
        /*0b30*/ 	.word	0xffffffff


	//   ....[72]....
        /*0b34*/ 	.word	0xffffffff


	//   ....[73]....
        /*0b38*/ 	.word	0xffffffff


	//   ....[74]....
        /*0b3c*/ 	.word	0xffffffff


	//   ....[75]....
        /*0b40*/ 	.word	0xffffffff


	//   ....[76]....
        /*0b44*/ 	.word	0xffffffff


	//   ....[77]....
        /*0b48*/ 	.word	0xffffffff


	//   ....[78]....
        /*0b4c*/ 	.word	0xffffffff


	//   ....[79]....
        /*0b50*/ 	.word	0xffffffff


	//   ....[80]....
        /*0b54*/ 	.word	0xffffffff


	//   ....[81]....
        /*0b58*/ 	.word	0xffffffff


	//   ....[82]....
        /*0b5c*/ 	.word	0xffffffff


	//   ....[83]....
        /*0b60*/ 	.word	0xffffffff


	//   ....[84]....
        /*0b64*/ 	.word	0xffffffff


	//   ....[85]....
        /*0b68*/ 	.word	0xffffffff


	//   ....[86]....
        /*0b6c*/ 	.word	0xffffffff


	//   ....[87]....
        /*0b70*/ 	.word	0xffffffff


	//   ....[88]....
        /*0b74*/ 	.word	0xffffffff


	//   ....[89]....
        /*0b78*/ 	.word	0xffffffff


	//   ....[90]....
        /*0b7c*/ 	.word	0xffffffff


	//   ....[91]....
        /*0b80*/ 	.word	0xffffffff


	//   ....[92]....
        /*0b84*/ 	.word	0xffffffff


	//   ....[93]....
        /*0b88*/ 	.word	0xffffffff


	//   ....[94]....
        /*0b8c*/ 	.word	0xffffffff


	//   ....[95]....
        /*0b90*/ 	.word	0xffffffff


	//   ....[96]....
        /*0b94*/ 	.word	0xffffffff


	//   ....[97]....
        /*0b98*/ 	.word	0xffffffff


	//   ....[98]....
        /*0b9c*/ 	.word	0xffffffff


	//   ....[99]....
        /*0ba0*/ 	.word	0xffffffff


	//   ....[100]....
        /*0ba4*/ 	.word	0xffffffff


	//   ....[101]....
        /*0ba8*/ 	.word	0xffffffff


	//   ....[102]....
        /*0bac*/ 	.word	0xffffffff


	//   ....[103]....
        /*0bb0*/ 	.word	0xffffffff


	//   ....[104]....
        /*0bb4*/ 	.word	0xffffffff


	//   ....[105]....
        /*0bb8*/ 	.word	0xffffffff


	//   ....[106]....
        /*0bbc*/ 	.word	0xffffffff


	//   ....[107]....
        /*0bc0*/ 	.word	0xffffffff


	//   ....[108]....
        /*0bc4*/ 	.word	0xffffffff


	//   ....[109]....
        /*0bc8*/ 	.word	0xffffffff


	//   ....[110]....
        /*0bcc*/ 	.word	0xffffffff


	//   ....[111]....
        /*0bd0*/ 	.word	0xffffffff


	//   ....[112]....
        /*0bd4*/ 	.word	0xffffffff


	//   ....[113]....
        /*0bd8*/ 	.word	0xffffffff


	//   ....[114]....
        /*0bdc*/ 	.word	0xffffffff


	//   ....[115]....
        /*0be0*/ 	.word	0xffffffff


	//   ....[116]....
        /*0be4*/ 	.word	0xffffffff


	//   ....[117]....
        /*0be8*/ 	.word	0xffffffff


	//   ....[118]....
        /*0bec*/ 	.word	0xffffffff


	//   ....[119]....
        /*0bf0*/ 	.word	0xffffffff


	//   ....[120]....
        /*0bf4*/ 	.word	0xffffffff


	//   ....[121]....
        /*0bf8*/ 	.word	0xffffffff


	//   ....[122]....
        /*0bfc*/ 	.word	0xffffffff


	//   ....[123]....
        /*0c00*/ 	.word	0xffffffff


	//   ....[124]....
        /*0c04*/ 	.word	0xffffffff


	//   ....[125]....
        /*0c08*/ 	.word	0xffffffff


	//   ....[126]....
        /*0c0c*/ 	.word	0xffffffff


	//   ....[127]....
        /*0c10*/ 	.word	0xffffffff


	//   ....[128]....
        /*0c14*/ 	.word	0xffffffff


	//   ....[129]....
        /*0c18*/ 	.word	0xffffffff


	//   ....[130]....
        /*0c1c*/ 	.word	0xffffffff


	//   ....[131]....
        /*0c20*/ 	.word	0xffffffff


	//   ....[132]....
        /*0c24*/ 	.word	0x0500000f


	//   ....[133]....
        /*0c28*/ 	.word	0x0500000f


	//   ....[134]....
        /*0c2c*/ 	.word	0x0500000f


	//   ....[135]....
        /*0c30*/ 	.word	0x0500000f


	//   ....[136]....
        /*0c34*/ 	.word	0x0500000f


	//   ....[137]....
        /*0c38*/ 	.word	0x0500000f


	//   ....[138]....
        /*0c3c*/ 	.word	0x0500000f


	//   ....[139]....
        /*0c40*/ 	.word	0x0500000f


	//   ....[140]....
        /*0c44*/ 	.word	0x0500000f


	//   ....[141]....
        /*0c48*/ 	.word	0x0500000f


	//   ....[142]....
        /*0c4c*/ 	.word	0x0500000f


	//   ....[143]....
        /*0c50*/ 	.word	0x0500000f


	//   ....[144]....
        /*0c54*/ 	.word	0x0500000f


	//   ....[145]....
        /*0c58*/ 	.word	0x0500000f


	//   ....[146]....
        /*0c5c*/ 	.word	0x0500000f


	//   ....[147]....
        /*0c60*/ 	.word	0x0500000f


	//   ....[148]....
        /*0c64*/ 	.word	0x0500000f


	//   ....[149]....
        /*0c68*/ 	.word	0x0500000f


	//   ....[150]....
        /*0c6c*/ 	.word	0x0500000f


	//   ....[151]....
        /*0c70*/ 	.word	0x0500000f


	//   ....[152]....
        /*0c74*/ 	.word	0x0500000f


	//   ....[153]....
        /*0c78*/ 	.word	0x0500000f


	//   ....[154]....
        /*0c7c*/ 	.word	0x0500000f


	//   ....[155]....
        /*0c80*/ 	.word	0x0500000f


	//   ....[156]....
        /*0c84*/ 	.word	0x0500000f


	//   ....[157]....
        /*0c88*/ 	.word	0x0500000f


	//   ....[158]....
        /*0c8c*/ 	.word	0x0500000f


	//   ....[159]....
        /*0c90*/ 	.word	0x0500000f


	//   ....[160]....
        /*0c94*/ 	.word	0x0500000f


	//   ....[161]....
        /*0c98*/ 	.word	0x0500000f


	//   ....[162]....
        /*0c9c*/ 	.word	0x0500000f


	//   ....[163]....
        /*0ca0*/ 	.word	0x0500000f


	//   ....[164]....
        /*0ca4*/ 	.word	0x0500000f


	//   ....[165]....
        /*0ca8*/ 	.word	0x0500000f


	//   ....[166]....
        /*0cac*/ 	.word	0x0500000f


	//   ....[167]....
        /*0cb0*/ 	.word	0x0500000f


	//   ....[168]....
        /*0cb4*/ 	.word	0x0500000f


	//   ....[169]....
        /*0cb8*/ 	.word	0x0500000f


	//   ....[170]....
        /*0cbc*/ 	.word	0x0500000f


	//   ....[171]....
        /*0cc0*/ 	.word	0x0500000f


	//   ....[172]....
        /*0cc4*/ 	.word	0x0500000f


	//   ....[173]....
        /*0cc8*/ 	.word	0x0500000f


	//   ....[174]....
        /*0ccc*/ 	.word	0x0500000f


	//   ....[175]....
        /*0cd0*/ 	.word	0x0500000f


	//   ....[176]....
        /*0cd4*/ 	.word	0x0500000f


	//   ....[177]....
        /*0cd8*/ 	.word	0x0500000f


	//   ....[178]....
        /*0cdc*/ 	.word	0x0500000f


	//   ....[179]....
        /*0ce0*/ 	.word	0x0500000f


	//   ....[180]....
        /*0ce4*/ 	.word	0x0500000f


	//   ....[181]....
        /*0ce8*/ 	.word	0x0500000f


	//   ....[182]....
        /*0cec*/ 	.word	0x0500000f


	//   ....[183]....
        /*0cf0*/ 	.word	0x0500000f


	//   ....[184]....
        /*0cf4*/ 	.word	0x0500000f


	//   ....[185]....
        /*0cf8*/ 	.word	0x0500000f


	//   ....[186]....
        /*0cfc*/ 	.word	0x0500000f


	//   ....[187]....
        /*0d00*/ 	.word	0x0500000f


	//   ....[188]....
        /*0d04*/ 	.word	0x0500000f


	//   ....[189]....
        /*0d08*/ 	.word	0x0500000f


	//   ....[190]....
        /*0d0c*/ 	.word	0x0500000f


	//   ....[191]....
        /*0d10*/ 	.word	0x0500000f


	//   ....[192]....
        /*0d14*/ 	.word	0x0500000f


	//   ....[193]....
        /*0d18*/ 	.word	0x0500000f


	//   ....[194]....
        /*0d1c*/ 	.word	0x0500000f


	//   ....[195]....
        /*0d20*/ 	.word	0x0500000f


	//   ....[196]....
        /*0d24*/ 	.word	0x0500000f


	//   ....[197]....
        /*0d28*/ 	.word	0x0500000f


	//   ....[198]....
        /*0d2c*/ 	.word	0x0500000f


	//   ....[199]....
        /*0d30*/ 	.word	0x0500000f


	//   ....[200]....
        /*0d34*/ 	.word	0x0500000f


	//   ....[201]....
        /*0d38*/ 	.word	0x0500000f


	//   ....[202]....
        /*0d3c*/ 	.word	0x0500000f


	//   ....[203]....
        /*0d40*/ 	.word	0x0500000f


	//   ....[204]....
        /*0d44*/ 	.word	0x0500000f


	//   ....[205]....
        /*0d48*/ 	.word	0x0500000f


	//   ....[206]....
        /*0d4c*/ 	.word	0x0500000f


	//   ....[207]....
        /*0d50*/ 	.word	0x0500000f


	//   ....[208]....
        /*0d54*/ 	.word	0x0500000f


	//   ....[209]....
        /*0d58*/ 	.word	0x0500000f


	//   ....[210]....
        /*0d5c*/ 	.word	0x0500000f


	//   ....[211]....
        /*0d60*/ 	.word	0x0500000f


	//   ....[212]....
        /*0d64*/ 	.word	0x0500000f


	//   ....[213]....
        /*0d68*/ 	.word	0x0500000f


	//   ....[214]....
        /*0d6c*/ 	.word	0x0500000f


	//   ....[215]....
        /*0d70*/ 	.word	0x0500000f


	//   ....[216]....
        /*0d74*/ 	.word	0x0500000f


	//----- nvinfo : EIATTR_COOP_GROUP_INSTR_OFFSETS
	.align		4
.L_961:
        /*0d78*/ 	.byte	0x04, 0x28
        /*0d7a*/ 	.short	(.L_963 - .L_962)


	//   ....[0]....
.L_962:
        /*0d7c*/ 	.word	0x00000070


	//   ....[1]....
        /*0d80*/ 	.word	0x000001a0


	//   ....[2]....
        /*0d84*/ 	.word	0x000001f0


	//   ....[3]....
        /*0d88*/ 	.word	0x00000420


	//   ....[4]....
        /*0d8c*/ 	.word	0x00000580


	//   ....[5]....
        /*0d90*/ 	.word	0x000006a0


	//   ....[6]....
        /*0d94*/ 	.word	0x00000800


	//   ....[7]....
        /*0d98*/ 	.word	0x0000cbf0


	//   ....[8]....
        /*0d9c*/ 	.word	0x0000d450


	//   ....[9]....
        /*0da0*/ 	.word	0x0000d460


	//   ....[10]....
        /*0da4*/ 	.word	0x0000d470


	//   ....[11]....
        /*0da8*/ 	.word	0x0000d480


	//   ....[12]....
        /*0dac*/ 	.word	0x0000f3a0


	//   ....[13]....
        /*0db0*/ 	.word	0x0000f3b0


	//   ....[14]....
        /*0db4*/ 	.word	0x0000f3c0


	//   ....[15]....
        /*0db8*/ 	.word	0x0000f3d0


	//   ....[16]....
        /*0dbc*/ 	.word	0x00014010


	//   ....[17]....
        /*0dc0*/ 	.word	0x00014260


	//   ....[18]....
        /*0dc4*/ 	.word	0x00014550


	//   ....[19]....
        /*0dc8*/ 	.word	0x000145b0


	//   ....[20]....
        /*0dcc*/ 	.word	0x000192f0


	//   ....[21]....
        /*0dd0*/ 	.word	0x00019300


	//   ....[22]....
        /*0dd4*/ 	.word	0x00019340


	//   ....[23]....
        /*0dd8*/ 	.word	0x00019370


	//   ....[24]....
        /*0ddc*/ 	.word	0x0001b7d0


	//   ....[25]....
        /*0de0*/ 	.word	0x0001b7e0


	//   ....[26]....
        /*0de4*/ 	.word	0x0001b860


	//   ....[27]....
        /*0de8*/ 	.word	0x0001b870


	//   ....[28]....
        /*0dec*/ 	.word	0x0001c670


	//   ....[29]....
        /*0df0*/ 	.word	0x0001c6a0


	//   ....[30]....
        /*0df4*/ 	.word	0x0001c6d0


	//   ....[31]....
        /*0df8*/ 	.word	0x0001c700


	//   ....[32]....
        /*0dfc*/ 	.word	0x0001c730


	//   ....[33]....
        /*0e00*/ 	.word	0x0001c760


	//   ....[34]....
        /*0e04*/ 	.word	0x0001c790


	//   ....[35]....
        /*0e08*/ 	.word	0x0001c7c0


	//   ....[36]....
        /*0e0c*/ 	.word	0x0001c7f0


	//   ....[37]....
        /*0e10*/ 	.word	0x0001c820


	//   ....[38]....
        /*0e14*/ 	.word	0x0001c850


	//   ....[39]....
        /*0e18*/ 	.word	0x0001c880


	//   ....[40]....
        /*0e1c*/ 	.word	0x0001c8b0


	//   ....[41]....
        /*0e20*/ 	.word	0x0001c8e0


	//   ....[42]....
        /*0e24*/ 	.word	0x0001c910


	//   ....[43]....
        /*0e28*/ 	.word	0x0001c940


	//   ....[44]....
        /*0e2c*/ 	.word	0x0001c970


	//   ....[45]....
        /*0e30*/ 	.word	0x0001c9a0


	//   ....[46]....
        /*0e34*/ 	.word	0x0001c9d0


	//   ....[47]....
        /*0e38*/ 	.word	0x0001ca00


	//   ....[48]....
        /*0e3c*/ 	.word	0x0001ca20


	//   ....[49]....
        /*0e40*/ 	.word	0x0001ca50


	//   ....[50]....
        /*0e44*/ 	.word	0x0001ca80


	//   ....[51]....
        /*0e48*/ 	.word	0x0001cab0


	//   ....[52]....
        /*0e4c*/ 	.word	0x0001cac0


	//   ....[53]....
        /*0e50*/ 	.word	0x0001cad0


	//   ....[54]....
        /*0e54*/ 	.word	0x0001caf0


	//   ....[55]....
        /*0e58*/ 	.word	0x0001cb00


	//   ....[56]....
        /*0e5c*/ 	.word	0x0001cb10


	//   ....[57]....
        /*0e60*/ 	.word	0x0001cb20


	//   ....[58]....
        /*0e64*/ 	.word	0x0001cb50


	//   ....[59]....
        /*0e68*/ 	.word	0x0001cb80


	//   ....[60]....
        /*0e6c*/ 	.word	0x0001d1c0


	//   ....[61]....
        /*0e70*/ 	.word	0x0001d200


	//   ....[62]....
        /*0e74*/ 	.word	0x0001d240


	//   ....[63]....
        /*0e78*/ 	.word	0x0001d260


	//   ....[64]....
        /*0e7c*/ 	.word	0x0001d950


	//   ....[65]....
        /*0e80*/ 	.word	0x0001d960


	//   ....[66]....
        /*0e84*/ 	.word	0x0001da20


	//   ....[67]....
        /*0e88*/ 	.word	0x0001da40


	//   ....[68]....
        /*0e8c*/ 	.word	0x0001db00


	//   ....[69]....
        /*0e90*/ 	.word	0x0001db20


	//   ....[70]....
        /*0e94*/ 	.word	0x0001dbf0


	//   ....[71]....
        /*0e98*/ 	.word	0x0001dc10


	//   ....[72]....
        /*0e9c*/ 	.word	0x0001e4b0


	//   ....[73]....
        /*0ea0*/ 	.word	0x0001e4c0


	//   ....[74]....
        /*0ea4*/ 	.word	0x0001e620


	//   ....[75]....
        /*0ea8*/ 	.word	0x0001e630


	//   ....[76]....
        /*0eac*/ 	.word	0x0001e780


	//   ....[77]....
        /*0eb0*/ 	.word	0x0001e790


	//   ....[78]....
        /*0eb4*/ 	.word	0x0001e8e0


	//   ....[79]....
        /*0eb8*/ 	.word	0x0001e8f0


	//   ....[80]....
        /*0ebc*/ 	.word	0x0001eaa0


	//   ....[81]....
        /*0ec0*/ 	.word	0x0001ec90


	//   ....[82]....
        /*0ec4*/ 	.word	0x0001ecc0


	//   ....[83]....
        /*0ec8*/ 	.word	0x0001ecf0


	//   ....[84]....
        /*0ecc*/ 	.word	0x0001ed20


	//   ....[85]....
        /*0ed0*/ 	.word	0x0001ed50


	//   ....[86]....
        /*0ed4*/ 	.word	0x0001ed80


	//   ....[87]....
        /*0ed8*/ 	.word	0x0001eef0


	//   ....[88]....
        /*0edc*/ 	.word	0x0001ef20


	//   ....[89]....
        /*0ee0*/ 	.word	0x0001ef50


	//   ....[90]....
        /*0ee4*/ 	.word	0x0001ef80


	//   ....[91]....
        /*0ee8*/ 	.word	0x0001efb0


	//   ....[92]....
        /*0eec*/ 	.word	0x0001efe0


	//   ....[93]....
        /*0ef0*/ 	.word	0x0001f080


	//   ....[94]....
        /*0ef4*/ 	.word	0x0001f0b0


	//   ....[95]....
        /*0ef8*/ 	.word	0x0001f140


	//   ....[96]....
        /*0efc*/ 	.word	0x0001ff10


	//   ....[97]....
        /*0f00*/ 	.word	0x000214c0


	//   ....[98]....
        /*0f04*/ 	.word	0x000221c0


	//   ....[99]....
        /*0f08*/ 	.word	0x000221e0


	//   ....[100]....
        /*0f0c*/ 	.word	0x00022270


	//   ....[101]....
        /*0f10*/ 	.word	0x00022280


	//   ....[102]....
        /*0f14*/ 	.word	0x00022300


	//   ....[103]....
        /*0f18*/ 	.word	0x00022310


	//   ....[104]....
        /*0f1c*/ 	.word	0x00022390


	//   ....[105]....
        /*0f20*/ 	.word	0x000223a0


	//   ....[106]....
        /*0f24*/ 	.word	0x00022420


	//   ....[107]....
        /*0f28*/ 	.word	0x00022430


	//   ....[108]....
        /*0f2c*/ 	.word	0x000224b0


	//   ....[109]....
        /*0f30*/ 	.word	0x000224c0


	//   ....[110]....
        /*0f34*/ 	.word	0x00022540


	//   ....[111]....
        /*0f38*/ 	.word	0x00022550


	//   ....[112]....
        /*0f3c*/ 	.word	0x000225a0


	//   ....[113]....
        /*0f40*/ 	.word	0x000225c0


	//   ....[114]....
        /*0f44*/ 	.word	0x00024a90


	//   ....[115]....
        /*0f48*/ 	.word	0x00024ac0


	//   ....[116]....
        /*0f4c*/ 	.word	0x00024b00


	//   ....[117]....
        /*0f50*/ 	.word	0x00024b30


	//   ....[118]....
        /*0f54*/ 	.word	0x00024b60


	//   ....[119]....
        /*0f58*/ 	.word	0x00024b90


	//   ....[120]....
        /*0f5c*/ 	.word	0x00024bc0


	//   ....[121]....
        /*0f60*/ 	.word	0x00024bf0


	//   ....[122]....
        /*0f64*/ 	.word	0x00024d80


	//   ....[123]....
        /*0f68*/ 	.word	0x00024db0


	//   ....[124]....
        /*0f6c*/ 	.word	0x00024de0


	//   ....[125]....
        /*0f70*/ 	.word	0x00024e10


	//   ....[126]....
        /*0f74*/ 	.word	0x00024e40


	//   ....[127]....
        /*0f78*/ 	.word	0x00024e70


	//   ....[128]....
        /*0f7c*/ 	.word	0x00024f40


	//   ....[129]....
        /*0f80*/ 	.word	0x00024f60


	//   ....[130]....
        /*0f84*/ 	.word	0x00024fd0


	//   ....[131]....
        /*0f88*/ 	.word	0x00025470


	//   ....[132]....
        /*0f8c*/ 	.word	0x00025990


	//   ....[133]....
        /*0f90*/ 	.word	0x00025a40


	//   ....[134]....
        /*0f94*/ 	.word	0x00025ad0


	//   ....[135]....
        /*0f98*/ 	.word	0x00025b20


	//   ....[136]....
        /*0f9c*/ 	.word	0x00025b70


	//   ....[137]....
        /*0fa0*/ 	.word	0x00025c50


	//   ....[138]....
        /*0fa4*/ 	.word	0x00025ce0


	//   ....[139]....
        /*0fa8*/ 	.word	0x00025d30


	//   ....[140]....
        /*0fac*/ 	.word	0x00025d80


	//   ....[141]....
        /*0fb0*/ 	.word	0x00025fb0


	//   ....[142]....
        /*0fb4*/ 	.word	0x000260d0


	//   ....[143]....
        /*0fb8*/ 	.word	0x000261f0


	//   ....[144]....
        /*0fbc*/ 	.word	0x000262a0


	//   ....[145]....
        /*0fc0*/ 	.word	0x00026300


	//   ....[146]....
        /*0fc4*/ 	.word	0x00026380


	//   ....[147]....
        /*0fc8*/ 	.word	0x000263e0


	//   ....[148]....
        /*0fcc*/ 	.word	0x00026440


	//   ....[149]....
        /*0fd0*/ 	.word	0x000264a0


	//   ....[150]....
        /*0fd4*/ 	.word	0x00026520


	//   ....[151]....
        /*0fd8*/ 	.word	0x00026580


	//   ....[152]....
        /*0fdc*/ 	.word	0x00026600


	//   ....[153]....
        /*0fe0*/ 	.word	0x00026660


	//   ....[154]....
        /*0fe4*/ 	.word	0x000266e0


	//   ....[155]....
        /*0fe8*/ 	.word	0x00026740


	//   ....[156]....
        /*0fec*/ 	.word	0x000267c0


	//   ....[157]....
        /*0ff0*/ 	.word	0x00026820


	//   ....[158]....
        /*0ff4*/ 	.word	0x000268b0


	//   ....[159]....
        /*0ff8*/ 	.word	0x00026910


	//   ....[160]....
        /*0ffc*/ 	.word	0x00026990


	//   ....[161]....
        /*1000*/ 	.word	0x000269f0


	//   ....[162]....
        /*1004*/ 	.word	0x00026a50


	//   ....[163]....
        /*1008*/ 	.word	0x00026ab0


	//   ....[164]....
        /*100c*/ 	.word	0x00026b10


	//   ....[165]....
        /*1010*/ 	.word	0x00026b70


	//   ....[166]....
        /*1014*/ 	.word	0x00026bf0


	//   ....[167]....
        /*1018*/ 	.word	0x00026c50


	//   ....[168]....
        /*101c*/ 	.word	0x00026cd0


	//   ....[169]....
        /*1020*/ 	.word	0x00026d30


	//   ....[170]....
        /*1024*/ 	.word	0x00026db0


	//   ....[171]....
        /*1028*/ 	.word	0x00026e10


	//   ....[172]....
        /*102c*/ 	.word	0x00026e90


	//   ....[173]....
        /*1030*/ 	.word	0x00026f80


	//   ....[174]....
        /*1034*/ 	.word	0x00026fd0


	//   ....[175]....
        /*1038*/ 	.word	0x00027060


	//   ....[176]....
        /*103c*/ 	.word	0x000270f0


	//   ....[177]....
        /*1040*/ 	.word	0x00027180


	//   ....[178]....
        /*1044*/ 	.word	0x00027210


	//   ....[179]....
        /*1048*/ 	.word	0x000272a0


	//   ....[180]....
        /*104c*/ 	.word	0x00027330


	//   ....[181]....
        /*1050*/ 	.word	0x000273f0


	//   ....[182]....
        /*1054*/ 	.word	0x000276e0


	//   ....[183]....
        /*1058*/ 	.word	0x000278e0


	//   ....[184]....
        /*105c*/ 	.word	0x00027930


	//   ....[185]....
        /*1060*/ 	.word	0x00027990


	//   ....[186]....
        /*1064*/ 	.word	0x00027a80


	//   ....[187]....
        /*1068*/ 	.word	0x00027ae0


	//   ....[188]....
        /*106c*/ 	.word	0x00027bd0


	//   ....[189]....
        /*1070*/ 	.word	0x00027c30


	//   ....[190]....
        /*1074*/ 	.word	0x00027d20


	//   ....[191]....
        /*1078*/ 	.word	0x00027d80


	//   ....[192]....
        /*107c*/ 	.word	0x00027e70


	//   ....[193]....
        /*1080*/ 	.word	0x00027ed0


	//   ....[194]....
        /*1084*/ 	.word	0x00027fc0


	//   ....[195]....
        /*1088*/ 	.word	0x00028020


	//   ....[196]....
        /*108c*/ 	.word	0x00028100


	//   ....[197]....
        /*1090*/ 	.word	0x00028170


	//   ....[198]....
        /*1094*/ 	.word	0x00028240


	//   ....[199]....
        /*1098*/ 	.word	0x00028520


	//   ....[200]....
        /*109c*/ 	.word	0x000285c0


	//   ....[201]....
        /*10a0*/ 	.word	0x000286e0


	//   ....[202]....
        /*10a4*/ 	.word	0x00028760


	//   ....[203]....
        /*10a8*/ 	.word	0x000287e0


	//   ....[204]....
        /*10ac*/ 	.word	0x00028860


	//   ....[205]....
        /*10b0*/ 	.word	0x000288e0


	//   ....[206]....
        /*10b4*/ 	.word	0x00028970


	//   ....[207]....
        /*10b8*/ 	.word	0x00028a10


	//   ....[208]....
        /*10bc*/ 	.word	0x00028ac0


	//   ....[209]....
        /*10c0*/ 	.word	0x00028b40


	//   ....[210]....
        /*10c4*/ 	.word	0x00028bc0


	//   ....[211]....
        /*10c8*/ 	.word	0x00028c40


	//   ....[212]....
        /*10cc*/ 	.word	0x00028cd0


	//   ....[213]....
        /*10d0*/ 	.word	0x00028d50


	//   ....[214]....
        /*10d4*/ 	.word	0x00028df0


	//   ....[215]....
        /*10d8*/ 	.word	0x00028e90


	//   ....[216]....
        /*10dc*/ 	.word	0x00028fc0


	//----- nvinfo : EIATTR_REG_RECONFIG
	.align		4
.L_963:
        /*10e0*/ 	.byte	0x01, 0x54
	.zero		2


	//----- nvinfo : EIATTR_SYSCALL_OFFSETS
	.align		4
        /*10e4*/ 	.byte	0x04, 0x46
        /*10e6*/ 	.short	(.L_965 - .L_964)


	//   ....[0]....
.L_964:
        /*10e8*/ 	.word	0x00001ab0


	//   ....[1]....
        /*10ec*/ 	.word	0x00001c00


	//   ....[2]....
        /*10f0*/ 	.word	0x0000cdb0


	//   ....[3]....
        /*10f4*/ 	.word	0x0000d3b0


	//   ....[4]....
        /*10f8*/ 	.word	0x00020ee0


	//   ....[5]....
        /*10fc*/ 	.word	0x00021080


	//   ....[6]....
        /*1100*/ 	.word	0x000211f0


	//   ....[7]....
        /*1104*/ 	.word	0x00021340


	//   ....[8]....
        /*1108*/ 	.word	0x00021de0


	//----- nvinfo : EIATTR_MBARRIER_INSTR_OFFSETS
	.align		4
.L_965:
        /*110c*/ 	.byte	0x04, 0x39
        /*110e*/ 	.short	(.L_967 - .L_966)


	//   ....[0]....
.L_966:
        /*1110*/ 	.word	0x000002d0
        /*1114*/ 	.word	0x000000ff
        /*1118*/ 	.word	0x0002e800
        /*111c*/ 	.short	0x0100
        /*111e*/ 	.byte	0x08
	.zero		1


	//   ....[1]....
        /*1120*/ 	.word	0x000002e0
        /*1124*/ 	.word	0x000000ff
        /*1128*/ 	.word	0x0002e820
        /*112c*/ 	.short	0x0100
        /*112e*/ 	.byte	0x08
	.zero		1


	//   ....[2]....
        /*1130*/ 	.word	0x000003d0
        /*1134*/ 	.word	0x000000ff
        /*1138*/ 	.word	0x0002e830
        /*113c*/ 	.short	0x0100
        /*113e*/ 	.byte	0x08
	.zero		1


	//   ....[3]....
        /*1140*/ 	.word	0x000003e0
        /*1144*/ 	.word	0x000000ff
        /*1148*/ 	.word	0x0002e840
        /*114c*/ 	.short	0x0100
        /*114e*/ 	.byte	0x08
	.zero		1


	//   ....[4]....
        /*1150*/ 	.word	0x000003f0
        /*1154*/ 	.word	0x000000ff
        /*1158*/ 	.word	0x0002e838
        /*115c*/ 	.short	0x0100
        /*115e*/ 	.byte	0x08
	.zero		1


	//   ....[5]....
        /*1160*/ 	.word	0x00000400
        /*1164*/ 	.word	0x000000ff
        /*1168*/ 	.word	0x0002e848
        /*116c*/ 	.short	0x0100
        /*116e*/ 	.byte	0x08
	.zero		1


	//   ....[6]....
        /*1170*/ 	.word	0x00000530
        /*1174*/ 	.word	0x000000ff
        /*1178*/ 	.word	0x0002e850
        /*117c*/ 	.short	0x0100
        /*117e*/ 	.byte	0x08
	.zero		1


	//   ....[7]....
        /*1180*/ 	.word	0x00000540
        /*1184*/ 	.word	0x000000ff
        /*1188*/ 	.word	0x0002e860
        /*118c*/ 	.short	0x0100
        /*118e*/ 	.byte	0x08
	.zero		1


	//   ....[8]....
        /*1190*/ 	.word	0x00000550
        /*1194*/ 	.word	0x000000ff
        /*1198*/ 	.word	0x0002e858
        /*119c*/ 	.short	0x0100
        /*119e*/ 	.byte	0x08
	.zero		1


	//   ....[9]....
        /*11a0*/ 	.word	0x00000560
        /*11a4*/ 	.word	0x000000ff
        /*11a8*/ 	.word	0x0002e868
        /*11ac*/ 	.short	0x0100
        /*11ae*/ 	.byte	0x08
	.zero		1


	//   ....[10]....
        /*11b0*/ 	.word	0x00000650
        /*11b4*/ 	.word	0x000000ff
        /*11b8*/ 	.word	0x0002e870
        /*11bc*/ 	.short	0x0100
        /*11be*/ 	.byte	0x06
	.zero		1


	//   ....[11]....
        /*11c0*/ 	.word	0x00000660
        /*11c4*/ 	.word	0x000000ff
        /*11c8*/ 	.word	0x0002e880
        /*11cc*/ 	.short	0x0100
        /*11ce*/ 	.byte	0x06
	.zero		1


	//   ....[12]....
        /*11d0*/ 	.word	0x00000670
        /*11d4*/ 	.word	0x000000ff
        /*11d8*/ 	.word	0x0002e878
        /*11dc*/ 	.short	0x0100
        /*11de*/ 	.byte	0x06
	.zero		1


	//   ....[13]....
        /*11e0*/ 	.word	0x00000680
        /*11e4*/ 	.word	0x000000ff
        /*11e8*/ 	.word	0x0002e888
        /*11ec*/ 	.short	0x0100
        /*11ee*/ 	.byte	0x06
	.zero		1


	//   ....[14]....
        /*11f0*/ 	.word	0x000007b0
        /*11f4*/ 	.word	0x000000ff
        /*11f8*/ 	.word	0x0002e890
        /*11fc*/ 	.short	0x0100
        /*11fe*/ 	.byte	0x08
	.zero		1


	//   ....[15]....
        /*1200*/ 	.word	0x000007c0
        /*1204*/ 	.word	0x000000ff
        /*1208*/ 	.word	0x0002e8a0
        /*120c*/ 	.short	0x0100
        /*120e*/ 	.byte	0x08
	.zero		1


	//   ....[16]....
        /*1210*/ 	.word	0x000007d0
        /*1214*/ 	.word	0x000000ff
        /*1218*/ 	.word	0x0002e898
        /*121c*/ 	.short	0x0100
        /*121e*/ 	.byte	0x08
	.zero		1


	//   ....[17]....
        /*1220*/ 	.word	0x000007e0
        /*1224*/ 	.word	0x000000ff
        /*1228*/ 	.word	0x0002e8a8
        /*122c*/ 	.short	0x0100
        /*122e*/ 	.byte	0x08
	.zero		1


	//   ....[18]....
        /*1230*/ 	.word	0x00000910
        /*1234*/ 	.word	0x000000ff
        /*1238*/ 	.word	0x0002e8b0
        /*123c*/ 	.short	0x0100
        /*123e*/ 	.byte	0x08
	.zero		1


	//   ....[19]....
        /*1240*/ 	.word	0x00000920
        /*1244*/ 	.word	0x000000ff
        /*1248*/ 	.word	0x0002e8c0
        /*124c*/ 	.short	0x0100
        /*124e*/ 	.byte	0x08
	.zero		1


	//   ....[20]....
        /*1250*/ 	.word	0x00000930
        /*1254*/ 	.word	0x000000ff
        /*1258*/ 	.word	0x0002e8b8
        /*125c*/ 	.short	0x0100
        /*125e*/ 	.byte	0x08
	.zero		1


	//   ....[21]....
        /*1260*/ 	.word	0x00000940
        /*1264*/ 	.word	0x000000ff
        /*1268*/ 	.word	0x0002e8c8
        /*126c*/ 	.short	0x0100
        /*126e*/ 	.byte	0x08
	.zero		1


	//   ....[22]....
        /*1270*/ 	.word	0x00003200
        /*1274*/ 	.word	0x0000006f
        /*1278*/ 	.word	0x0002e890
        /*127c*/ 	.short	0x010a
        /*127e*/ 	.byte	0x3f
	.zero		1


	//   ....[23]....
        /*1280*/ 	.word	0x00007640
        /*1284*/ 	.word	0x0000006f
        /*1288*/ 	.word	0x0002e890
        /*128c*/ 	.short	0x010a
        /*128e*/ 	.byte	0x3f
	.zero		1


	//   ....[24]....
        /*1290*/ 	.word	0x0000b910
        /*1294*/ 	.word	0x0000006f
        /*1298*/ 	.word	0x0002e890
        /*129c*/ 	.short	0x010a
        /*129e*/ 	.byte	0x3f
	.zero		1


	//   ....[25]....
        /*12a0*/ 	.word	0x0000c030
        /*12a4*/ 	.word	0x00000034
        /*12a8*/ 	.word	0x00000000
        /*12ac*/ 	.short	0x0101
        /*12ae*/ 	.byte	0x3f
	.zero		1


	//   ....[26]....
        /*12b0*/ 	.word	0x0000c070
        /*12b4*/ 	.word	0x0000006f
        /*12b8*/ 	.word	0x0002e8b0
        /*12bc*/ 	.short	0x010a
        /*12be*/ 	.byte	0x3f
	.zero		1


	//   ....[27]....
        /*12c0*/ 	.word	0x0000c820
        /*12c4*/ 	.word	0x0000006f
        /*12c8*/ 	.word	0x00000000
        /*12cc*/ 	.short	0x0101
        /*12ce*/ 	.byte	0x3f
	.zero		1


	//   ....[28]....
        /*12d0*/ 	.word	0x0000d110
        /*12d4*/ 	.word	0x00000010
        /*12d8*/ 	.word	0x0002e800
        /*12dc*/ 	.short	0x010a
        /*12de*/ 	.byte	0x3f
	.zero		1


	//   ....[29]....
        /*12e0*/ 	.word	0x0000d160
        /*12e4*/ 	.word	0x00000010
        /*12e8*/ 	.word	0x0002e800
        /*12ec*/ 	.short	0x010a
        /*12ee*/ 	.byte	0x3f
	.zero		1


	//   ....[30]....
        /*12f0*/ 	.word	0x0000d9e0
        /*12f4*/ 	.word	0x00000010
        /*12f8*/ 	.word	0x0002e800
        /*12fc*/ 	.short	0x010a
        /*12fe*/ 	.byte	0x3f
	.zero		1


	//   ....[31]....
        /*1300*/ 	.word	0x0000f790
        /*1304*/ 	.word	0x00000010
        /*1308*/ 	.word	0x0002e800
        /*130c*/ 	.short	0x010a
        /*130e*/ 	.byte	0x3f
	.zero		1


	//   ....[32]....
        /*1310*/ 	.word	0x00011370
        /*1314*/ 	.word	0x00000000
        /*1318*/ 	.word	0x0002e830
        /*131c*/ 	.short	0x010a
        /*131e*/ 	.byte	0x3f
	.zero		1


	//   ....[33]....
        /*1320*/ 	.word	0x00011420
        /*1324*/ 	.word	0x00000000
        /*1328*/ 	.word	0x0002e830
        /*132c*/ 	.short	0x010a
        /*132e*/ 	.byte	0x3f
	.zero		1


	//   ....[34]....
        /*1330*/ 	.word	0x00014cf0
        /*1334*/ 	.word	0x0000000f
        /*1338*/ 	.word	0x00000000
        /*133c*/ 	.short	0x0101
        /*133e*/ 	.byte	0x3f
	.zero		1


	//   ....[35]....
        /*1340*/ 	.word	0x00016510
        /*1344*/ 	.word	0x0000000d
        /*1348*/ 	.word	0x0002e830
        /*134c*/ 	.short	0x010a
        /*134e*/ 	.byte	0x3f
	.zero		1


	//   ....[36]....
        /*1350*/ 	.word	0x00016560
        /*1354*/ 	.word	0x0000000d
        /*1358*/ 	.word	0x0002e830
        /*135c*/ 	.short	0x010a
        /*135e*/ 	.byte	0x3f
	.zero		1


	//   ....[37]....
        /*1360*/ 	.word	0x00017aa0
        /*1364*/ 	.word	0x0000000d
        /*1368*/ 	.word	0x0002e850
        /*136c*/ 	.short	0x010a
        /*136e*/ 	.byte	0x3f
	.zero		1


	//   ....[38]....
        /*1370*/ 	.word	0x00017ae0
        /*1374*/ 	.word	0x0000000d
        /*1378*/ 	.word	0x0002e850
        /*137c*/ 	.short	0x010a
        /*137e*/ 	.byte	0x3f
	.zero		1


	//   ....[39]....
        /*1380*/ 	.word	0x0001a900
        /*1384*/ 	.word	0x00000076
        /*1388*/ 	.word	0x00000000
        /*138c*/ 	.short	0x0101
        /*138e*/ 	.byte	0x3f
	.zero		1


	//   ....[40]....
        /*1390*/ 	.word	0x0001b2b0
        /*1394*/ 	.word	0x00000000
        /*1398*/ 	.word	0x00000000
        /*139c*/ 	.short	0x0101
        /*139e*/ 	.byte	0x3f
	.zero		1


	//   ....[41]....
        /*13a0*/ 	.word	0x0001b350
        /*13a4*/ 	.word	0x0000000b
        /*13a8*/ 	.word	0x0002e850
        /*13ac*/ 	.short	0x010a
        /*13ae*/ 	.byte	0x3f
	.zero		1


	//   ....[42]....
        /*13b0*/ 	.word	0x0001b3d0
        /*13b4*/ 	.word	0x0000000b
        /*13b8*/ 	.word	0x0002e850
        /*13bc*/ 	.short	0x010a
        /*13be*/ 	.byte	0x3f
	.zero		1


	//   ....[43]....
        /*13c0*/ 	.word	0x0001bf10
        /*13c4*/ 	.word	0x00000000
        /*13c8*/ 	.word	0x00000000
        /*13cc*/ 	.short	0x0101
        /*13ce*/ 	.byte	0x3f
	.zero		1


	//   ....[44]....
        /*13d0*/ 	.word	0x0001d940
        /*13d4*/ 	.word	0x00000000
        /*13d8*/ 	.word	0x00000000
        /*13dc*/ 	.short	0x0101
        /*13de*/ 	.byte	0x3f
	.zero		1


	//   ....[45]....
        /*13e0*/ 	.word	0x00020000
        /*13e4*/ 	.word	0x00000005
        /*13e8*/ 	.word	0x0002e820
        /*13ec*/ 	.short	0x010a
        /*13ee*/ 	.byte	0x3f
	.zero		1


	//   ....[46]....
        /*13f0*/ 	.word	0x000200f0
        /*13f4*/ 	.word	0x00000006
        /*13f8*/ 	.word	0x0002e8a0
        /*13fc*/ 	.short	0x010a
        /*13fe*/ 	.byte	0x3f
	.zero		1


	//   ....[47]....
        /*1400*/ 	.word	0x00020340
        /*1404*/ 	.word	0x00000006
        /*1408*/ 	.word	0x0002e8c0
        /*140c*/ 	.short	0x010a
        /*140e*/ 	.byte	0x3f
	.zero		1


	//   ....[48]....
        /*1410*/ 	.word	0x00020700
        /*1414*/ 	.word	0x00000004
        /*1418*/ 	.word	0x0002e8a0
        /*141c*/ 	.short	0x010a
        /*141e*/ 	.byte	0x3f
	.zero		1


	//   ....[49]....
        /*1420*/ 	.word	0x00020940
        /*1424*/ 	.word	0x00000004
        /*1428*/ 	.word	0x0002e8c0
        /*142c*/ 	.short	0x010a
        /*142e*/ 	.byte	0x3f
	.zero		1


	//   ....[50]....
        /*1430*/ 	.word	0x00021790
        /*1434*/ 	.word	0x00000000
        /*1438*/ 	.word	0x0002e880
        /*143c*/ 	.short	0x010a
        /*143e*/ 	.byte	0x3f
	.zero		1


	//   ....[51]....
        /*1440*/ 	.word	0x00021960
        /*1444*/ 	.word	0x00000000
        /*1448*/ 	.word	0x0002e840
        /*144c*/ 	.short	0x010a
        /*144e*/ 	.byte	0x3f
	.zero		1


	//   ....[52]....
        /*1450*/ 	.word	0x00022670
        /*1454*/ 	.word	0x00000008
        /*1458*/ 	.word	0x0002e800
        /*145c*/ 	.short	0x0107
        /*145e*/ 	.byte	0x3f
	.zero		1


	//   ....[53]....
        /*1460*/ 	.word	0x00022770
        /*1464*/ 	.word	0x00000002
        /*1468*/ 	.word	0x0002e800
        /*146c*/ 	.short	0x0101
        /*146e*/ 	.byte	0x3f
	.zero		1


	//   ....[54]....
        /*1470*/ 	.word	0x00022790
        /*1474*/ 	.word	0x00000002
        /*1478*/ 	.word	0x0002e820
        /*147c*/ 	.short	0x010a
        /*147e*/ 	.byte	0x3f
	.zero		1


	//   ....[55]....
        /*1480*/ 	.word	0x00022af0
        /*1484*/ 	.word	0x00000006
        /*1488*/ 	.word	0x0002e880
        /*148c*/ 	.short	0x010a
        /*148e*/ 	.byte	0x3f
	.zero		1


	//   ....[56]....
        /*1490*/ 	.word	0x00022d50
        /*1494*/ 	.word	0x00000006
        /*1498*/ 	.word	0x0002e840
        /*149c*/ 	.short	0x010a
        /*149e*/ 	.byte	0x3f
	.zero		1


	//   ....[57]....
        /*14a0*/ 	.word	0x00023040
        /*14a4*/ 	.word	0x00000003
        /*14a8*/ 	.word	0x0002e870
        /*14ac*/ 	.short	0x010a
        /*14ae*/ 	.byte	0x3f
	.zero		1


	//   ....[58]....
        /*14b0*/ 	.word	0x000230b0
        /*14b4*/ 	.word	0x00000003
        /*14b8*/ 	.word	0x0002e860
        /*14bc*/ 	.short	0x010a
        /*14be*/ 	.byte	0x3f
	.zero		1


	//   ....[59]....
        /*14c0*/ 	.word	0x00023b30
        /*14c4*/ 	.word	0x00000003
        /*14c8*/ 	.word	0x0002e850
        /*14cc*/ 	.short	0x0101
        /*14ce*/ 	.byte	0x3f
	.zero		1


	//   ....[60]....
        /*14d0*/ 	.word	0x00023bb0
        /*14d4*/ 	.word	0x00000003
        /*14d8*/ 	.word	0x00000000
        /*14dc*/ 	.short	0x0101
        /*14de*/ 	.byte	0x3f
	.zero		1


	//   ....[61]....
        /*14e0*/ 	.word	0x00023de0
        /*14e4*/ 	.word	0x00000000
        /*14e8*/ 	.word	0x0002e870
        /*14ec*/ 	.short	0x010a
        /*14ee*/ 	.byte	0x3f
	.zero		1


	//   ....[62]....
        /*14f0*/ 	.word	0x00023e50
        /*14f4*/ 	.word	0x00000000
        /*14f8*/ 	.word	0x0002e860
        /*14fc*/ 	.short	0x010a
        /*14fe*/ 	.byte	0x3f
	.zero		1


	//   ....[63]....
        /*1500*/ 	.word	0x00024830
        /*1504*/ 	.word	0x00000000
        /*1508*/ 	.word	0x0002e850
        /*150c*/ 	.short	0x0101
        /*150e*/ 	.byte	0x3f
	.zero		1


	//   ....[64]....
        /*1510*/ 	.word	0x00024870
        /*1514*/ 	.word	0x00000000
        /*1518*/ 	.word	0x00000000
        /*151c*/ 	.short	0x0101
        /*151e*/ 	.byte	0x3f
	.zero		1


	//   ....[65]....
        /*1520*/ 	.word	0x000253f0
        /*1524*/ 	.word	0x00000000
        /*1528*/ 	.word	0x0002e820
        /*152c*/ 	.short	0x010a
        /*152e*/ 	.byte	0x3f
	.zero		1


	//   ....[66]....
        /*1530*/ 	.word	0x000255c0
        /*1534*/ 	.word	0x00000006
        /*1538*/ 	.word	0x00000000
        /*153c*/ 	.short	0x010a
        /*153e*/ 	.byte	0x3f
	.zero		1


	//   ....[67]....
        /*1540*/ 	.word	0x00025630
        /*1544*/ 	.word	0x00000007
        /*1548*/ 	.word	0x00000000
        /*154c*/ 	.short	0x010a
        /*154e*/ 	.byte	0x3f
	.zero		1


	//   ....[68]....
        /*1550*/ 	.word	0x00025690
        /*1554*/ 	.word	0x00000004
        /*1558*/ 	.word	0x0002e860
        /*155c*/ 	.short	0x010a
        /*155e*/ 	.byte	0x3f
	.zero		1


	//   ....[69]....
        /*1560*/ 	.word	0x000256e0
        /*1564*/ 	.word	0x00000003
        /*1568*/ 	.word	0x0002e860
        /*156c*/ 	.short	0x010a
        /*156e*/ 	.byte	0x3f
	.zero		1


	//   ....[70]....
        /*1570*/ 	.word	0x00025720
        /*1574*/ 	.word	0x00000004
        /*1578*/ 	.word	0x0002e880
        /*157c*/ 	.short	0x010a
        /*157e*/ 	.byte	0x3f
	.zero		1


	//   ....[71]....
        /*1580*/ 	.word	0x00025740
        /*1584*/ 	.word	0x00000003
        /*1588*/ 	.word	0x0002e880
        /*158c*/ 	.short	0x010a
        /*158e*/ 	.byte	0x3f
	.zero		1


	//   ....[72]....
        /*1590*/ 	.word	0x000257a0
        /*1594*/ 	.word	0x0000006f
        /*1598*/ 	.word	0x0002e890
        /*159c*/ 	.short	0x010a
        /*159e*/ 	.byte	0x3f
	.zero		1


	//   ....[73]....
        /*15a0*/ 	.word	0x000257f0
        /*15a4*/ 	.word	0x0000006f
        /*15a8*/ 	.word	0x0002e890
        /*15ac*/ 	.short	0x010a
        /*15ae*/ 	.byte	0x3f
	.zero		1


	//   ....[74]....
        /*15b0*/ 	.word	0x00025840
        /*15b4*/ 	.word	0x0000006f
        /*15b8*/ 	.word	0x0002e890
        /*15bc*/ 	.short	0x010a
        /*15be*/ 	.byte	0x3f
	.zero		1


	//   ....[75]....
        /*15c0*/ 	.word	0x00025890
        /*15c4*/ 	.word	0x0000006f
        /*15c8*/ 	.word	0x0002e8b0
        /*15cc*/ 	.short	0x010a
        /*15ce*/ 	.byte	0x3f
	.zero		1


	//   ....[76]....
        /*15d0*/ 	.word	0x00025ba0
        /*15d4*/ 	.word	0x00000010
        /*15d8*/ 	.word	0x0002e800
        /*15dc*/ 	.short	0x010a
        /*15de*/ 	.byte	0x3f
	.zero		1


	//   ....[77]....
        /*15e0*/ 	.word	0x00025db0
        /*15e4*/ 	.word	0x00000010
        /*15e8*/ 	.word	0x0002e800
        /*15ec*/ 	.short	0x010a
        /*15ee*/ 	.byte	0x3f
	.zero		1


	//   ....[78]....
        /*15f0*/ 	.word	0x00025e00
        /*15f4*/ 	.word	0x00000000
        /*15f8*/ 	.word	0x0002e830
        /*15fc*/ 	.short	0x010a
        /*15fe*/ 	.byte	0x3f
	.zero		1


	//   ....[79]....
        /*1600*/ 	.word	0x00025e50
        /*1604*/ 	.word	0x0000000d
        /*1608*/ 	.word	0x0002e830
        /*160c*/ 	.short	0x010a
        /*160e*/ 	.byte	0x3f
	.zero		1


	//   ....[80]....
        /*1610*/ 	.word	0x00025ea0
        /*1614*/ 	.word	0x0000000d
        /*1618*/ 	.word	0x0002e850
        /*161c*/ 	.short	0x010a
        /*161e*/ 	.byte	0x3f
	.zero		1


	//   ....[81]....
        /*1620*/ 	.word	0x00025ef0
        /*1624*/ 	.word	0x0000000b
        /*1628*/ 	.word	0x0002e850
        /*162c*/ 	.short	0x010a
        /*162e*/ 	.byte	0x3f
	.zero		1


	//   ....[82]....
        /*1630*/ 	.word	0x000274c0
        /*1634*/ 	.word	0x00000004
        /*1638*/ 	.word	0x0002e820
        /*163c*/ 	.short	0x010a
        /*163e*/ 	.byte	0x3f
	.zero		1


	//   ....[83]....
        /*1640*/ 	.word	0x00027510
        /*1644*/ 	.word	0x00000006
        /*1648*/ 	.word	0x0002e8a0
        /*164c*/ 	.short	0x010a
        /*164e*/ 	.byte	0x3f
	.zero		1


	//   ....[84]....
        /*1650*/ 	.word	0x00027560
        /*1654*/ 	.word	0x00000006
        /*1658*/ 	.word	0x0002e8c0
        /*165c*/ 	.short	0x010a
        /*165e*/ 	.byte	0x3f
	.zero		1


	//   ....[85]....
        /*1660*/ 	.word	0x000275b0
        /*1664*/ 	.word	0x00000004
        /*1668*/ 	.word	0x0002e8a0
        /*166c*/ 	.short	0x010a
        /*166e*/ 	.byte	0x3f
	.zero		1


	//   ....[86]....
        /*1670*/ 	.word	0x00027600
        /*1674*/ 	.word	0x00000004
        /*1678*/ 	.word	0x0002e8c0
        /*167c*/ 	.short	0x010a
        /*167e*/ 	.byte	0x3f
	.zero		1


	//   ....[87]....
        /*1680*/ 	.word	0x000277a0
        /*1684*/ 	.word	0x00000000
        /*1688*/ 	.word	0x0002e880
        /*168c*/ 	.short	0x010a
        /*168e*/ 	.byte	0x3f
	.zero		1


	//   ....[88]....
        /*1690*/ 	.word	0x000277f0
        /*1694*/ 	.word	0x00000000
        /*1698*/ 	.word	0x0002e840
        /*169c*/ 	.short	0x010a
        /*169e*/ 	.byte	0x3f
	.zero		1


	//   ....[89]....
        /*16a0*/ 	.word	0x00028290
        /*16a4*/ 	.word	0x00000002
        /*16a8*/ 	.word	0x0002e820
        /*16ac*/ 	.short	0x010a
        /*16ae*/ 	.byte	0x3f
	.zero		1


	//   ....[90]....
        /*16b0*/ 	.word	0x000282e0
        /*16b4*/ 	.word	0x00000006
        /*16b8*/ 	.word	0x0002e880
        /*16bc*/ 	.short	0x010a
        /*16be*/ 	.byte	0x3f
	.zero		1


	//   ....[91]....
        /*16c0*/ 	.word	0x00028330
        /*16c4*/ 	.word	0x00000006
        /*16c8*/ 	.word	0x0002e840
        /*16cc*/ 	.short	0x010a
        /*16ce*/ 	.byte	0x3f
	.zero		1


	//   ....[92]....
        /*16d0*/ 	.word	0x00028380
        /*16d4*/ 	.word	0x00000003
        /*16d8*/ 	.word	0x0002e870
        /*16dc*/ 	.short	0x010a
        /*16de*/ 	.byte	0x3f
	.zero		1


	//   ....[93]....
        /*16e0*/ 	.word	0x000283d0
        /*16e4*/ 	.word	0x00000003
        /*16e8*/ 	.word	0x0002e860
        /*16ec*/ 	.short	0x010a
        /*16ee*/ 	.byte	0x3f
	.zero		1


	//   ....[94]....
        /*16f0*/ 	.word	0x00028420
        /*16f4*/ 	.word	0x00000000
        /*16f8*/ 	.word	0x0002e870
        /*16fc*/ 	.short	0x010a
        /*16fe*/ 	.byte	0x3f
	.zero		1


	//   ....[95]....
        /*1700*/ 	.word	0x00028470
        /*1704*/ 	.word	0x00000000
        /*1708*/ 	.word	0x0002e860
        /*170c*/ 	.short	0x010a
        /*170e*/ 	.byte	0x3f
	.zero		1


	//   ....[96]....
        /*1710*/ 	.word	0x00028ee0
        /*1714*/ 	.word	0x00000000
        /*1718*/ 	.word	0x0002e820
        /*171c*/ 	.short	0x010a
        /*171e*/ 	.byte	0x3f
	.zero		1


	//   ....[97]....
        /*1720*/ 	.word	0x00029080
        /*1724*/ 	.word	0x00000006
        /*1728*/ 	.word	0x00000000
        /*172c*/ 	.short	0x010a
        /*172e*/ 	.byte	0x3f
	.zero		1


	//   ....[98]....
        /*1730*/ 	.word	0x000290d0
        /*1734*/ 	.word	0x00000007
        /*1738*/ 	.word	0x00000000
        /*173c*/ 	.short	0x010a
        /*173e*/ 	.byte	0x3f
	.zero		1


	//   ....[99]....
        /*1740*/ 	.word	0x00029120
        /*1744*/ 	.word	0x00000004
        /*1748*/ 	.word	0x0002e860
        /*174c*/ 	.short	0x010a
        /*174e*/ 	.byte	0x3f
	.zero		1


	//   ....[100]....
        /*1750*/ 	.word	0x00029170
        /*1754*/ 	.word	0x00000003
        /*1758*/ 	.word	0x0002e860
        /*175c*/ 	.short	0x010a
        /*175e*/ 	.byte	0x3f
	.zero		1


	//   ....[101]....
        /*1760*/ 	.word	0x000291c0
        /*1764*/ 	.word	0x00000004
        /*1768*/ 	.word	0x0002e880
        /*176c*/ 	.short	0x010a
        /*176e*/ 	.byte	0x3f
	.zero		1


	//----- nvinfo : EIATTR_NUM_MBARRIERS
	.align		4
.L_967:
        /*1770*/ 	.byte	0x03, 0x38
        /*1772*/ 	.short	0x0016


	//----- nvinfo : EIATTR_EXIT_INSTR_OFFSETS
	.align		4
        /*1774*/ 	.byte	0x04, 0x1c
        /*1776*/ 	.short	(.L_969 - .L_968)


	//   ....[0]....
.L_968:
        /*1778*/ 	.word	0x00025790


	//----- nvinfo : EIATTR_MAX_THREADS
	.align		4
.L_969:
        /*177c*/ 	.byte	0x04, 0x05
        /*177e*/ 	.short	(.L_971 - .L_970)
.L_970:
        /*1780*/ 	.word	0x00000180
        /*1784*/ 	.word	0x00000001
        /*1788*/ 	.word	0x00000001


	//----- nvinfo : EIATTR_CRS_STACK_SIZE
	.align		4
.L_971:
        /*178c*/ 	.byte	0x04, 0x1e
        /*178e*/ 	.short	(.L_973 - .L_972)
.L_972:
        /*1790*/ 	.word	0x00000000


	//----- nvinfo : EIATTR_CBANK_PARAM_SIZE
	.align		4
.L_973:
        /*1794*/ 	.byte	0x03, 0x19
        /*1796*/ 	.short	0x0af0


	//----- nvinfo : EIATTR_PARAM_CBANK
	.align		4
        /*1798*/ 	.byte	0x04, 0x0a
        /*179a*/ 	.short	(.L_975 - .L_974)
	.align		4
.L_974:
        /*179c*/ 	.word	index@(.nv.constant0._ZN7cutlass13device_kernelIN5flash11enable_sm90INS1_16FlashAttnFwdSm90INS1_25CollectiveMainloopFwdSm90ILi2EN4cute5tupleIJNS5_1CILi1EEES8_S8_EEENS6_IJNS7_ILi128EEENS7_ILi224EEESA_EEELi128ENS_12float_e4m3_tEfNS_4arch4Sm90ELb0ELb0ELb1ELb1ELb0ELb1ELb0ELb1ELb1ELb1ELb0ELb0EEENS1_21CollectiveEpilogueFwdINS6_IJSA_SA_SB_EEES9_NS_10bfloat16_tESF_Li256ELb1ELb1ELb0ELb1EEENS1_36VarlenDynamicPersistentTileSchedulerILi128ELi224ELi256ELi128ELb0ELb1ELb1ELb0ELb1ELb1EEEEEEEEEvNT_6ParamsE)
        /*17a0*/ 	.short	0x0210
        /*17a2*/ 	.short	0x0af0


	//----- nvinfo : EIATTR_SW_WAR
	.align		4
.L_975:
        /*17a4*/ 	.byte	0x04, 0x36
        /*17a6*/ 	.short	(.L_977 - .L_976)
.L_976:
        /*17a8*/ 	.word	0x00000008
.L_977:


//--------------------- .nv.info._ZN7cutlass13device_kernelIN5flash11enable_sm90INS1_16FlashAttnFwdSm90INS1_25CollectiveMainloopFwdSm90ILi2EN4cute5tupleIJNS5_1CILi1EEES8_S8_EEENS6_IJNS7_ILi128EEENS7_ILi192EEESA_EEELi128ENS_12float_e4m3_tEfNS_4arch4Sm90ELb0ELb1ELb1ELb0ELb0ELb0ELb0ELb1ELb1ELb1ELb0ELb0EEENS1_21CollectiveEpilogueFwdINS6_IJSA_SA_SB_EEES9_NS_10bfloat16_tESF_Li256ELb0ELb1ELb0ELb1EEENS1_30DynamicPersistentTileSchedulerILi256ELi128ELb0ELb1ELb1EEEEEEEEEvNT_6ParamsE --------------------------
	.section	.nv.info._ZN7cutlass13device_kernelIN5flash11enable_sm90INS1_16FlashAttnFwdSm90INS1_25CollectiveMainloopFwdSm90ILi2EN4cute5tupleIJNS5_1CILi1EEES8_S8_EEENS6_IJNS7_ILi128EEENS7_ILi192EEESA_EEELi128ENS_12float_e4m3_tEfNS_4arch4Sm90ELb0ELb1ELb1ELb0ELb0ELb0ELb0ELb1ELb1ELb1ELb0ELb0EEENS1_21CollectiveEpilogueFwdINS6_IJSA_SA_SB_EEES9_NS_10bfloat16_tESF_Li256ELb0ELb1ELb0ELb1EEENS1_30DynamicPersistentTileSchedulerILi256ELi128ELb0ELb1ELb1EEEEEEEEEvNT_6ParamsE,"",@"SHT_CUDA_INFO"
	.sectionflags	@""
	.align	4


	//----- nvinfo : EIATTR_CUDA_API_VERSION
	.align		4
        /*0000*/ 	.byte	0x04, 0x37
        /*0002*/ 	.short	(.L_979 - .L_978)
.L_978:
        /*0004*/ 	.word	0x00000082


	//----- nvinfo : EIATTR_KPARAM_INFO
	.align		4
.L_979:
        /*0008*/ 	.byte	0x04, 0x17
        /*000a*/ 	.short	(.L_981 - .L_980)
.L_980:
        /*000c*/ 	.word	0x00000000
        /*0010*/ 	.short	0x0000
        /*0012*/ 	.short	0x0070
        /*0014*/ 	.byte	0x00, 0xf0, 0x01, 0x2a


	//----- nvinfo : EIATTR_SPARSE_MMA_MASK
	.align		4
.L_981:
        /*0018*/ 	.byte	0x03, 0x50
        /*001a*/ 	.short	0x0000


	//----- nvinfo : EIATTR_MAXREG_COUNT
	.align		4
        /*001c*/ 	.byte	0x03, 0x1b
        /*001e*/ 	.short	0x00a8


	//----- nvinfo : EIATTR_NUM_BARRIERS
	.align		4
        /*0020*/ 	.byte	0x02, 0x4c
        /*0022*/ 	.byte	0x10
	.zero		1


	//----- nvinfo : EIATTR_EXTERNS
	.align		4
        /*0024*/ 	.byte	0x04, 0x0f
        /*0026*/ 	.short	(.L_983 - .L_982)


	//   ....[0]....
	.align		4
.L_982:
        /*0028*/ 	.word	index@(__assertfail)


	//----- nvinfo : EIATTR_ANNOTATIONS
	.align		4
.L_983:
        /*002c*/ 	.byte	0x04, 0x55
        /*002e*/ 	.short	(.L_985 - .L_984)


	//   ....[0]....
.L_984:
        /* <DEDUP_REMOVED lines=29> */


	//----- nvinfo : EIATTR_MERCURY_ISA_VERSION
	.align		4
.L_985:
        /*01f0*/ 	.byte	0x03, 0x5f
        /*01f2*/ 	.short	0x0101


	//----- nvinfo : EIATTR_INT_WARP_WIDE_INSTR_OFFSETS
	.align		4
        /*01f4*/ 	.byte	0x04, 0x31
        /*01f6*/ 	.short	(.L_987 - .L_986)


	//   ....[0]....
.L_986:
        /*01f8*/ 	.word	0x00000130


	//   ....[1]....
        /*01fc*/ 	.word	0x00000170


	//   ....[2]....
        /*0200*/ 	.word	0x000001e0


	//   ....[3]....
        /*0204*/ 	.word	0x000188c0


	//   ....[4]....
        /*0208*/ 	.word	0x00018950


	//   ....[5]....
        /*020c*/ 	.word	0x0001b1f0


	//   ....[6]....
        /*0210*/ 	.word	0x0001b280


	//----- nvinfo : EIATTR_COOP_GROUP_MASK_REGIDS
	.align		4
.L_987:
        /*0214*/ 	.byte	0x04, 0x29
        /*0216*/ 	.short	(.L_989 - .L_988)


	//   ....[0]....
.L_988:
        /*0218*/ 	.word	0xffffffff


	//   ....[1]....
        /*021c*/ 	.word	0xffffffff


	//   ....[2]....
        /*0220*/ 	.word	0xffffffff


	//   ....[3]....
        /*0224*/ 	.word	0xffffffff


	//   ....[4]....
        /*0228*/ 	.word	0xffffffff


	//   ....[5]....
        /*022c*/ 	.word	0xffffffff


	//   ....[6]....
        /*0230*/ 	.word	0xffffffff


	//   ....[7]....
        /*0234*/ 	.word	0xffffffff


	//   ....[8]....
        /*0238*/ 	.word	0xffffffff


	//   ....[9]....
        /*023c*/ 	.word	0xffffffff


	//   ....[10]....
        /*0240*/ 	.word	0xffffffff


	//   ....[11]....
        /*0244*/ 	.word	0xffffffff


	//   ....[12]....
        /*0248*/ 	.word	0xffffffff


	//   ....[13]....
        /*024c*/ 	.word	0xffffffff


	//   ....[14]....
        /*0250*/ 	.word	0xffffffff


	//   ....[15]....
        /*0254*/ 	.word	0xffffffff


	//   ....[16]....
        /*0258*/ 	.word	0xffffffff


	//   ....[17]....
        /*025c*/ 	.word	0xffffffff


	//   ....[18]....
        /*0260*/ 	.word	0xffffffff


	//   ....[19]....
        /*0264*/ 	.word	0xffffffff


	//   ....[20]....
        /*0268*/ 	.word	0xffffffff


	//   ....[21]....
        /*026c*/ 	.word	0xffffffff


	//   ....[22]....
        /*0270*/ 	.word	0xffffffff


	//   ....[23]....
        /*0274*/ 	.word	0xffffffff


	//   ....[24]....
        /*0278*/ 	.word	0xffffffff


	//   ....[25]....
        /*027c*/ 	.word	0xffffffff


	//   ....[26]....
        /*0280*/ 	.word	0xffffffff


	//   ....[27]....
        /*0284*/ 	.word	0xffffffff


	//   ....[28]....
        /*0288*/ 	.word	0xffffffff


	//   ....[29]....
        /*028c*/ 	.word	0xffffffff


	//   ....[30]....
        /*0290*/ 	.word	0xffffffff


	//   ....[31]....
        /*0294*/ 	.word	0xffffffff


	//   ....[32]....
        /*0298*/ 	.word	0xffffffff


	//   ....[33]....
        /*029c*/ 	.word	0xffffffff


	//   ....[34]....
        /*02a0*/ 	.word	0xffffffff


	//   ....[35]....
        /*02a4*/ 	.word	0xffffffff


	//   ....[36]....
        /*02a8*/ 	.word	0xffffffff


	//   ....[37]....
        /*02ac*/ 	.word	0xffffffff


	//   ....[38]....
        /*02b0*/ 	.word	0xffffffff


	//   ....[39]....
        /*02b4*/ 	.word	0xffffffff


	//   ....[40]....
        /*02b8*/ 	.word	0xffffffff


	//   ....[41]....
        /*02bc*/ 	.word	0xffffffff


	//   ....[42]....
        /*02c0*/ 	.word	0xffffffff


	//   ....[43]....
        /*02c4*/ 	.word	0xffffffff


	//   ....[44]....
        /*02c8*/ 	.word	0xffffffff


	//   ....[45]....
        /*02cc*/ 	.word	0xffffffff


	//   ....[46]....
        /*02d0*/ 	.word	0xffffffff


	//   ....[47]....
        /*02d4*/ 	.word	0xffffffff


	//   ....[48]....
        /*02d8*/ 	.word	0xffffffff


	//   ....[49]....
        /*02dc*/ 	.word	0xffffffff


	//   ....[50]....
        /*02e0*/ 	.word	0xffffffff


	//   ....[51]....
        /*02e4*/ 	.word	0xffffffff


	//   ....[52]....
        /*02e8*/ 	.word	0xffffffff


	//   ....[53]....
        /*02ec*/ 	.word	0xffffffff


	//   ....[54]....
        /*02f0*/ 	.word	0xffffffff


	//   ....[55]....
        /*02f4*/ 	.word	0xffffffff


	//   ....[56]....
        /*02f8*/ 	.word	0xffffffff


	//   ....[57]....
        /*02fc*/ 	.word	0xffffffff


	//   ....[58]....
        /*0300*/ 	.word	0xffffffff


	//   ....[59]....
        /*0304*/ 	.word	0xffffffff


	//   ....[60]....
        /*0308*/ 	.word	0xffffffff


	//   ....[61]....
        /*030c*/ 	.word	0xffffffff


	//   ....[62]....
        /*0310*/ 	.word	0xffffffff


	//   ....[63]....
        /*0314*/ 	.word	0xffffffff


	//   ....[64]....
        /*0318*/ 	.word	0xffffffff


	//   ....[65]....
        /*031c*/ 	.word	0xffffffff


	//   ....[66]....
        /*0320*/ 	.word	0xffffffff


	//   ....[67]....
        /*0324*/ 	.word	0xffffffff


	//   ....[68]....
        /*0328*/ 	.word	0xffffffff


	//   ....[69]....
        /*032c*/ 	.word	0xffffffff


	//   ....[70]....
        /*0330*/ 	.word	0xffffffff


	//   ....[71]....
        /*0334*/ 	.word	0xffffffff


	//   ....[72]....
        /*0338*/ 	.word	0xffffffff


	//   ....[73]....
        /*033c*/ 	.word	0xffffffff


	//   ....[74]....
        /*0340*/ 	.word	0xffffffff


	//   ....[75]....
        /*0344*/ 	.word	0xffffffff


	//   ....[76]....
        /*0348*/ 	.word	0xffffffff


	//   ....[77]....
        /*034c*/ 	.word	0xffffffff


	//   ....[78]....
        /*0350*/ 	.word	0xffffffff


	//   ....[79]....
        /*0354*/ 	.word	0xffffffff


	//   ....[80]....
        /*0358*/ 	.word	0xffffffff


	//   ....[81]....
        /*035c*/ 	.word	0xffffffff


	//   ....[82]....
        /*0360*/ 	.word	0xffffffff


	//   ....[83]....
        /*0364*/ 	.word	0xffffffff


	//   ....[84]....
        /*0368*/ 	.word	0xffffffff


	//   ....[85]....
        /*036c*/ 	.word	0xffffffff


	//   ....[86]....
        /*0370*/ 	.word	0xffffffff


	//   ....[87]....
        /*0374*/ 	.word	0xffffffff


	//   ....[88]....
        /*0378*/ 	.word	0xffffffff


	//   ....[89]....
        /*037c*/ 	.word	0xffffffff


	//   ....[90]....
        /*0380*/ 	.word	0xffffffff


	//   ....[91]....
        /*0384*/ 	.word	0xffffffff


	//   ....[92]....
        /*0388*/ 	.word	0xffffffff


	//   ....[93]....
        /*038c*/ 	.word	0xffffffff


	//   ....[94]....
        /*0390*/ 	.word	0xffffffff


	//   ....[95]....
        /*0394*/ 	.word	0xffffffff


	//   ....[96]....
        /*0398*/ 	.word	0xffffffff


	//   ....[97]....
        /*039c*/ 	.word	0xffffffff


	//   ....[98]....
        /*03a0*/ 	.word	0xffffffff


	//   ....[99]....
        /*03a4*/ 	.word	0xffffffff


	//   ....[100]....
        /*03a8*/ 	.word	0xffffffff


	//   ....[101]....
        /*03ac*/ 	.word	0xffffffff


	//   ....[102]....
        /*03b0*/ 	.word	0xffffffff


	//   ....[103]....
        /*03b4*/ 	.word	0xffffffff


	//   ....[104]....
        /*03b8*/ 	.word	0xffffffff


	//   ....[105]....
        /*03bc*/ 	.word	0xffffffff


	//   ....[106]....
        /*03c0*/ 	.word	0x0500000f


	//   ....[107]....
        /*03c4*/ 	.word	0x0500000f


	//   ....[108]....
        /*03c8*/ 	.word	0x0500000f


	//   ....[109]....
        /*03cc*/ 	.word	0x0500000f


	//   ....[110]....
        /*03d0*/ 	.word	0x0500000f


	//   ....[111]....
        /*03d4*/ 	.word	0x0500000f


	//   ....[112]....
        /*03d8*/ 	.word	0x0500000f


	//   ....[113]....
        /*03dc*/ 	.word	0x0500000f


	//   ....[114]....
        /*03e0*/ 	.word	0x0500000f


	//   ....[115]....
        /*03e4*/ 	.word	0x0500000f


	//   ....[116]....
        /*03e8*/ 	.word	0x0500000f


	//   ....[117]....
        /*03ec*/ 	.word	0x0500000f


	//   ....[118]....
        /*03f0*/ 	.word	0x0500000f


	//   ....[119]....
        /*03f4*/ 	.word	0x0500000f


	//   ....[120]....
        /*03f8*/ 	.word	0x0500000f


	//   ....[121]....
        /*03fc*/ 	.word	0x0500000f


	//   ....[122]....
        /*0400*/ 	.word	0x0500000f


	//   ....[123]....
        /*0404*/ 	.word	0x0500000f


	//----- nvinfo : EIATTR_COOP_GROUP_INSTR_OFFSETS
	.align		4
.L_989:
        /*0408*/ 	.byte	0x04, 0x28
        /*040a*/ 	.short	(.L_991 - .L_990)


	//   ....[0]....
.L_990:
        /*040c*/ 	.word	0x00000070


	//   ....[1]....
        /*0410*/ 	.word	0x00000140


	//   ....[2]....
        /*0414*/ 	.word	0x00000190


	//   ....[3]....
        /*0418*/ 	.word	0x000003c0


	//   ....[4]....
        /*041c*/ 	.word	0x00000520


	//   ....[5]....
        /*0420*/ 	.word	0x00000640


	//   ....[6]....
        /*0424*/ 	.word	0x000007a0


	//   ....[7]....
        /*0428*/ 	.word	0x000017c0


	//   ....[8]....
        /*042c*/ 	.word	0x00002250


	//   ....[9]....
        /*0430*/ 	.word	0x00003730


	//   ....[10]....
        /*0434*/ 	.word	0x00004930


	//   ....[11]....
        /*0438*/ 	.word	0x00004ed0


	//   ....[12]....
        /*043c*/ 	.word	0x000057b0


	//   ....[13]....
        /*0440*/ 	.word	0x00005840


	//   ....[14]....
        /*0444*/ 	.word	0x00007f30


	//   ....[15]....
        /*0448*/ 	.word	0x000080f0


	//   ....[16]....
        /*044c*/ 	.word	0x00009b60


	//   ....[17]....
        /*0450*/ 	.word	0x00009c70


	//   ....[18]....
        /*0454*/ 	.word	0x0000aaa0


	//   ....[19]....
        /*0458*/ 	.word	0x0000ab10


	//   ....[20]....
        /*045c*/ 	.word	0x0000daf0


	//   ....[21]....
        /*0460*/ 	.word	0x0000dc20


	//   ....[22]....
        /*0464*/ 	.word	0x0000dc30


	//   ....[23]....
        /*0468*/ 	.word	0x0000dd90


	//   ....[24]....
        /*046c*/ 	.word	0x00010b60


	//   ....[25]....
        /*0470*/ 	.word	0x00010d20


	//   ....[26]....
        /*0474*/ 	.word	0x000127a0


	//   ....[27]....
        /*0478*/ 	.word	0x000128b0


	//   ....[28]....
        /*047c*/ 	.word	0x000136a0


	//   ....[29]....
        /*0480*/ 	.word	0x00013730


	//   ....[30]....
        /*0484*/ 	.word	0x00015140


	//   ....[31]....
        /*0488*/ 	.word	0x00015150


	//   ....[32]....
        /*048c*/ 	.word	0x000151d0


	//   ....[33]....
        /*0490*/ 	.word	0x000151e0


	//   ....[34]....
        /*0494*/ 	.word	0x00016550


	//   ....[35]....
        /*0498*/ 	.word	0x00016560


	//   ....[36]....
        /*049c*/ 	.word	0x00016570


	//   ....[37]....
        /*04a0*/ 	.word	0x00016580


	//   ....[38]....
        /*04a4*/ 	.word	0x00016590


	//   ....[39]....
        /*04a8*/ 	.word	0x000165a0


	//   ....[40]....
        /*04ac*/ 	.word	0x000165b0


	//   ....[41]....
        /*04b0*/ 	.word	0x000165c0


	//   ....[42]....
        /*04b4*/ 	.word	0x000165d0


	//   ....[43]....
        /*04b8*/ 	.word	0x000165e0


	//   ....[44]....
        /*04bc*/ 	.word	0x000165f0


	//   ....[45]....
        /*04c0*/ 	.word	0x00016600


	//   ....[46]....
        /*04c4*/ 	.word	0x00016610


	//   ....[47]....
        /*04c8*/ 	.word	0x00016620


	//   ....[48]....
        /*04cc*/ 	.word	0x00016630


	//   ....[49]....
        /*04d0*/ 	.word	0x00016640


	//   ....[50]....
        /*04d4*/ 	.word	0x00016670


	//   ....[51]....
        /*04d8*/ 	.word	0x00016690


	//   ....[52]....
        /*04dc*/ 	.word	0x000166a0


	//   ....[53]....
        /*04e0*/ 	.word	0x000166b0


	//   ....[54]....
        /*04e4*/ 	.word	0x000166d0


	//   ....[55]....
        /*04e8*/ 	.word	0x000166e0


	//   ....[56]....
        /*04ec*/ 	.word	0x00016700


	//   ....[57]....
        /*04f0*/ 	.word	0x00016730


	//   ....[58]....
        /*04f4*/ 	.word	0x00016760


	//   ....[59]....
        /*04f8*/ 	.word	0x00016790


	//   ....[60]....
        /*04fc*/ 	.word	0x000167b0


	//   ....[61]....
        /*0500*/ 	.word	0x000167c0


	//   ....[62]....
        /*0504*/ 	.word	0x000167f0


	//   ....[63]....
        /*0508*/ 	.word	0x00016820


	//   ....[64]....
        /*050c*/ 	.word	0x00016830


	//   ....[65]....
        /*0510*/ 	.word	0x00016850


	//   ....[66]....
        /*0514*/ 	.word	0x000168b0


	//   ....[67]....
        /*0518*/ 	.word	0x000168d0


	//   ....[68]....
        /*051c*/ 	.word	0x00016970


	//   ....[69]....
        /*0520*/ 	.word	0x00016a40


	//   ....[70]....
        /*0524*/ 	.word	0x00016ea0


	//   ....[71]....
        /*0528*/ 	.word	0x00016ee0


	//   ....[72]....
        /*052c*/ 	.word	0x00016fa0


	//   ....[73]....
        /*0530*/ 	.word	0x00016fc0


	//   ....[74]....
        /*0534*/ 	.word	0x00017080


	//   ....[75]....
        /*0538*/ 	.word	0x000170a0


	//   ....[76]....
        /*053c*/ 	.word	0x00017170


	//   ....[77]....
        /*0540*/ 	.word	0x00017190


	//   ....[78]....
        /*0544*/ 	.word	0x00017830


	//   ....[79]....
        /*0548*/ 	.word	0x00017850


	//   ....[80]....
        /*054c*/ 	.word	0x00017910


	//   ....[81]....
        /*0550*/ 	.word	0x00017930


	//   ....[82]....
        /*0554*/ 	.word	0x000179f0


	//   ....[83]....
        /*0558*/ 	.word	0x00017a10


	//   ....[84]....
        /*055c*/ 	.word	0x00017ae0


	//   ....[85]....
        /*0560*/ 	.word	0x00017b00


	//   ....[86]....
        /*0564*/ 	.word	0x00017c70


	//   ....[87]....
        /*0568*/ 	.word	0x00019070


	//   ....[88]....
        /*056c*/ 	.word	0x00019af0


	//   ....[89]....
        /*0570*/ 	.word	0x00019b20


	//   ....[90]....
        /*0574*/ 	.word	0x00019b50


	//   ....[91]....
        /*0578*/ 	.word	0x00019b80


	//   ....[92]....
        /*057c*/ 	.word	0x00019c60


	//   ....[93]....
        /*0580*/ 	.word	0x00019c70


	//   ....[94]....
        /*0584*/ 	.word	0x00019ce0


	//   ....[95]....
        /*0588*/ 	.word	0x00019cf0


	//   ....[96]....
        /*058c*/ 	.word	0x00019d60


	//   ....[97]....
        /*0590*/ 	.word	0x00019d70


	//   ....[98]....
        /*0594*/ 	.word	0x00019de0


	//   ....[99]....
        /*0598*/ 	.word	0x00019df0


	//   ....[100]....
        /*059c*/ 	.word	0x00019e60


	//   ....[101]....
        /*05a0*/ 	.word	0x00019e70


	//   ....[102]....
        /*05a4*/ 	.word	0x00019e80


	//   ....[103]....
        /*05a8*/ 	.word	0x00019ec0


	//   ....[104]....
        /*05ac*/ 	.word	0x0001bc20


	//   ....[105]....
        /*05b0*/ 	.word	0x0001bdc0


	//   ....[106]....
        /*05b4*/ 	.word	0x0001c480


	//   ....[107]....
        /*05b8*/ 	.word	0x0001c630


	//   ....[108]....
        /*05bc*/ 	.word	0x0001c690


	//   ....[109]....
        /*05c0*/ 	.word	0x0001c720


	//   ....[110]....
        /*05c4*/ 	.word	0x0001c7c0


	//   ....[111]....
        /*05c8*/ 	.word	0x0001c870


	//   ....[112]....
        /*05cc*/ 	.word	0x0001c970


	//   ....[113]....
        /*05d0*/ 	.word	0x0001c9d0


	//   ....[114]....
        /*05d4*/ 	.word	0x0001cab0


	//   ....[115]....
        /*05d8*/ 	.word	0x0001cb10


	//   ....[116]....
        /*05dc*/ 	.word	0x0001cbf0


	//   ....[117]....
        /*05e0*/ 	.word	0x0001cc50


	//   ....[118]....
        /*05e4*/ 	.word	0x0001cd30


	//   ....[119]....
        /*05e8*/ 	.word	0x0001cd90


	//   ....[120]....
        /*05ec*/ 	.word	0x0001ce60


	//   ....[121]....
        /*05f0*/ 	.word	0x0001cec0


	//   ....[122]....
        /*05f4*/ 	.word	0x0001cf80


	//   ....[123]....
        /*05f8*/ 	.word	0x0001d2d0


	//----- nvinfo : EIATTR_REG_RECONFIG
	.align		4
.L_991:
        /*05fc*/ 	.byte	0x01, 0x54
	.zero		2


	//----- nvinfo : EIATTR_SYSCALL_OFFSETS
	.align		4
        /*0600*/ 	.byte	0x04, 0x46
        /*0602*/ 	.short	(.L_993 - .L_992)


	//   ....[0]....
.L_992:
        /*0604*/ 	.word	0x000019a0


	//   ....[1]....
        /*0608*/ 	.word	0x00018ac0


	//   ....[2]....
        /*060c*/ 	.word	0x00018c30


	//   ....[3]....
        /*0610*/ 	.word	0x00018d90


	//   ....[4]....
        /*0614*/ 	.word	0x00018ed0


	//   ....[5]....
        /*0618*/ 	.word	0x00019760


	//----- nvinfo : EIATTR_MBARRIER_INSTR_OFFSETS
	.align		4
.L_993:
        /*061c*/ 	.byte	0x04, 0x39
        /*061e*/ 	.short	(.L_995 - .L_994)


	//   ....[0]....
.L_994:
        /*0620*/ 	.word	0x00000270
        /*0624*/ 	.word	0x000000ff
        /*0628*/ 	.word	0x00028800
        /*062c*/ 	.short	0x0100
        /*062e*/ 	.byte	0x08
	.zero		1


	//   ....[1]....
        /*0630*/ 	.word	0x00000280
        /*0634*/ 	.word	0x000000ff
        /*0638*/ 	.word	0x00028820
        /*063c*/ 	.short	0x0100
        /*063e*/ 	.byte	0x08
	.zero		1


	//   ....[2]....
        /*0640*/ 	.word	0x00000370
        /*0644*/ 	.word	0x000000ff
        /*0648*/ 	.word	0x00028830
        /*064c*/ 	.short	0x0100
        /*064e*/ 	.byte	0x08
	.zero		1


	//   ....[3]....
        /*0650*/ 	.word	0x00000380
        /*0654*/ 	.word	0x000000ff
        /*0658*/ 	.word	0x00028840
        /*065c*/ 	.short	0x0100
        /*065e*/ 	.byte	0x08
	.zero		1


	//   ....[4]....
        /*0660*/ 	.word	0x00000390
        /*0664*/ 	.word	0x000000ff
        /*0668*/ 	.word	0x00028838
        /*066c*/ 	.short	0x0100
        /*066e*/ 	.byte	0x08
	.zero		1


	//   ....[5]....
        /*0670*/ 	.word	0x000003a0
        /*0674*/ 	.word	0x000000ff
        /*0678*/ 	.word	0x00028848
        /*067c*/ 	.short	0x0100
        /*067e*/ 	.byte	0x08
	.zero		1


	//   ....[6]....
        /*0680*/ 	.word	0x000004d0
        /*0684*/ 	.word	0x000000ff
        /*0688*/ 	.word	0x00028850
        /*068c*/ 	.short	0x0100
        /*068e*/ 	.byte	0x08
	.zero		1


	//   ....[7]....
        /*0690*/ 	.word	0x000004e0
        /*0694*/ 	.word	0x000000ff
        /*0698*/ 	.word	0x00028860
        /*069c*/ 	.short	0x0100
        /*069e*/ 	.byte	0x08
	.zero		1


	//   ....[8]....
        /*06a0*/ 	.word	0x000004f0
        /*06a4*/ 	.word	0x000000ff
        /*06a8*/ 	.word	0x00028858
        /*06ac*/ 	.short	0x0100
        /*06ae*/ 	.byte	0x08
	.zero		1


	//   ....[9]....
        /*06b0*/ 	.word	0x00000500
        /*06b4*/ 	.word	0x000000ff
        /*06b8*/ 	.word	0x00028868
        /*06bc*/ 	.short	0x0100
        /*06be*/ 	.byte	0x08
	.zero		1


	//   ....[10]....
        /*06c0*/ 	.word	0x000005f0
        /*06c4*/ 	.word	0x000000ff
        /*06c8*/ 	.word	0x00028870
        /*06cc*/ 	.short	0x0100
        /*06ce*/ 	.byte	0x06
	.zero		1


	//   ....[11]....
        /*06d0*/ 	.word	0x00000600
        /*06d4*/ 	.word	0x000000ff
        /*06d8*/ 	.word	0x00028880
        /*06dc*/ 	.short	0x0100
        /*06de*/ 	.byte	0x06
	.zero		1


	//   ....[12]....
        /*06e0*/ 	.word	0x00000610
        /*06e4*/ 	.word	0x000000ff
        /*06e8*/ 	.word	0x00028878
        /*06ec*/ 	.short	0x0100
        /*06ee*/ 	.byte	0x06
	.zero		1


	//   ....[13]....
        /*06f0*/ 	.word	0x00000620
        /*06f4*/ 	.word	0x000000ff
        /*06f8*/ 	.word	0x00028888
        /*06fc*/ 	.short	0x0100
        /*06fe*/ 	.byte	0x06
	.zero		1


	//   ....[14]....
        /*0700*/ 	.word	0x00000750
        /*0704*/ 	.word	0x000000ff
        /*0708*/ 	.word	0x00028890
        /*070c*/ 	.short	0x0100
        /*070e*/ 	.byte	0x08
	.zero		1


	//   ....[15]....
        /*0710*/ 	.word	0x00000760
        /*0714*/ 	.word	0x000000ff
        /*0718*/ 	.word	0x000288a0
        /*071c*/ 	.short	0x0100
        /*071e*/ 	.byte	0x08
	.zero		1


	//   ....[16]....
        /*0720*/ 	.word	0x00000770
        /*0724*/ 	.word	0x000000ff
        /*0728*/ 	.word	0x00028898
        /*072c*/ 	.short	0x0100
        /*072e*/ 	.byte	0x08
	.zero		1


	//   ....[17]....
        /*0730*/ 	.word	0x00000780
        /*0734*/ 	.word	0x000000ff
        /*0738*/ 	.word	0x000288a8
        /*073c*/ 	.short	0x0100
        /*073e*/ 	.byte	0x08
	.zero		1


	//   ....[18]....
        /*0740*/ 	.word	0x000008b0
        /*0744*/ 	.word	0x000000ff
        /*0748*/ 	.word	0x000288b0
        /*074c*/ 	.short	0x0100
        /*074e*/ 	.byte	0x08
	.zero		1


	//   ....[19]....
        /*0750*/ 	.word	0x000008c0
        /*0754*/ 	.word	0x000000ff
        /*0758*/ 	.word	0x000288c0
        /*075c*/ 	.short	0x0100
        /*075e*/ 	.byte	0x08
	.zero		1


	//   ....[20]....
        /*0760*/ 	.word	0x000008d0
        /*0764*/ 	.word	0x000000ff
        /*0768*/ 	.word	0x000288b8
        /*076c*/ 	.short	0x0100
        /*076e*/ 	.byte	0x08
	.zero		1


	//   ....[21]....
        /*0770*/ 	.word	0x000008e0
        /*0774*/ 	.word	0x000000ff
        /*0778*/ 	.word	0x000288c8
        /*077c*/ 	.short	0x0100
        /*077e*/ 	.byte	0x08
	.zero		1


	//   ....[22]....
        /*0780*/ 	.word	0x00001cf0
        /*0784*/ 	.word	0x000000ff
        /*0788*/ 	.word	0x00028800
        /*078c*/ 	.short	0x010a
        /*078e*/ 	.byte	0x2d
	.zero		1


	//   ....[23]....
        /*0790*/ 	.word	0x00001d90
        /*0794*/ 	.word	0x0000007b
        /*0798*/ 	.word	0x00028830
        /*079c*/ 	.short	0x010a
        /*079e*/ 	.byte	0x3f
	.zero		1


	//   ....[24]....
        /*07a0*/ 	.word	0x00001e10
        /*07a4*/ 	.word	0x0000007b
        /*07a8*/ 	.word	0x00028830
        /*07ac*/ 	.short	0x010a
        /*07ae*/ 	.byte	0x3f
	.zero		1


	//   ....[25]....
        /*07b0*/ 	.word	0x000027d0
        /*07b4*/ 	.word	0x0000007b
        /*07b8*/ 	.word	0x00000000
        /*07bc*/ 	.short	0x0101
        /*07be*/ 	.byte	0x3f
	.zero		1


	//   ....[26]....
        /*07c0*/ 	.word	0x00006ce0
        /*07c4*/ 	.word	0x000000ff
        /*07c8*/ 	.word	0x00028830
        /*07cc*/ 	.short	0x010a
        /*07ce*/ 	.byte	0x06
	.zero		1


	//   ....[27]....
        /*07d0*/ 	.word	0x00006d20
        /*07d4*/ 	.word	0x000000ff
        /*07d8*/ 	.word	0x00028830
        /*07dc*/ 	.short	0x010a
        /*07de*/ 	.byte	0x06
	.zero		1


	//   ....[28]....
        /*07e0*/ 	.word	0x00006f20
        /*07e4*/ 	.word	0x000000ff
        /*07e8*/ 	.word	0x00028850
        /*07ec*/ 	.short	0x010a
        /*07ee*/ 	.byte	0x06
	.zero		1


	//   ....[29]....
        /*07f0*/ 	.word	0x00006f60
        /*07f4*/ 	.word	0x000000ff
        /*07f8*/ 	.word	0x00028850
        /*07fc*/ 	.short	0x010a
        /*07fe*/ 	.byte	0x06
	.zero		1


	//   ....[30]....
        /*0800*/ 	.word	0x00007f50
        /*0804*/ 	.word	0x00000029
        /*0808*/ 	.word	0x00000000
        /*080c*/ 	.short	0x0101
        /*080e*/ 	.byte	0x3f
	.zero		1


	//   ....[31]....
        /*0810*/ 	.word	0x0000ba60
        /*0814*/ 	.word	0x000000ff
        /*0818*/ 	.word	0x00000000
        /*081c*/ 	.short	0x0101
        /*081e*/ 	.byte	0x06
	.zero		1


	//   ....[32]....
        /*0820*/ 	.word	0x0000c4d0
        /*0824*/ 	.word	0x000000ff
        /*0828*/ 	.word	0x00028830
        /*082c*/ 	.short	0x010a
        /*082e*/ 	.byte	0x06
	.zero		1


	//   ....[33]....
        /*0830*/ 	.word	0x0000c510
        /*0834*/ 	.word	0x000000ff
        /*0838*/ 	.word	0x00028830
        /*083c*/ 	.short	0x010a
        /*083e*/ 	.byte	0x06
	.zero		1


	//   ....[34]....
        /*0840*/ 	.word	0x0000c740
        /*0844*/ 	.word	0x000000ff
        /*0848*/ 	.word	0x00028850
        /*084c*/ 	.short	0x010a
        /*084e*/ 	.byte	0x06
	.zero		1


	//   ....[35]....
        /*0850*/ 	.word	0x0000c780
        /*0854*/ 	.word	0x000000ff
        /*0858*/ 	.word	0x00028850
        /*085c*/ 	.short	0x010a
        /*085e*/ 	.byte	0x06
	.zero		1


	//   ....[36]....
        /*0860*/ 	.word	0x0000ee00
        /*0864*/ 	.word	0x00000004
        /*0868*/ 	.word	0x00000000
        /*086c*/ 	.short	0x0101
        /*086e*/ 	.byte	0x3f
	.zero		1


	//   ....[37]....
        /*0870*/ 	.word	0x0000f0f0
        /*0874*/ 	.word	0x000000ff
        /*0878*/ 	.word	0x00000000
        /*087c*/ 	.short	0x0101
        /*087e*/ 	.byte	0x06
	.zero		1


	//   ....[38]....
        /*0880*/ 	.word	0x0000f8f0
        /*0884*/ 	.word	0x000000ff
        /*0888*/ 	.word	0x00028830
        /*088c*/ 	.short	0x010a
        /*088e*/ 	.byte	0x06
	.zero		1


	//   ....[39]....
        /*0890*/ 	.word	0x0000f930
        /*0894*/ 	.word	0x000000ff
        /*0898*/ 	.word	0x00028830
        /*089c*/ 	.short	0x010a
        /*089e*/ 	.byte	0x06
	.zero		1


	//   ....[40]....
        /*08a0*/ 	.word	0x0000fb60
        /*08a4*/ 	.word	0x000000ff
        /*08a8*/ 	.word	0x00028850
        /*08ac*/ 	.short	0x010a
        /*08ae*/ 	.byte	0x06
	.zero		1


	//   ....[41]....
        /*08b0*/ 	.word	0x0000fba0
        /*08b4*/ 	.word	0x000000ff
        /*08b8*/ 	.word	0x00028850
        /*08bc*/ 	.short	0x010a
        /*08be*/ 	.byte	0x06
	.zero		1


	//   ....[42]....
        /*08c0*/ 	.word	0x00010b80
        /*08c4*/ 	.word	0x00000028
        /*08c8*/ 	.word	0x00000000
        /*08cc*/ 	.short	0x0101
        /*08ce*/ 	.byte	0x3f
	.zero		1


	//   ....[43]....
        /*08d0*/ 	.word	0x00014690
        /*08d4*/ 	.word	0x000000ff
        /*08d8*/ 	.word	0x00000000
        /*08dc*/ 	.short	0x0101
        /*08de*/ 	.byte	0x06
	.zero		1


	//   ....[44]....
        /*08e0*/ 	.word	0x00014d90
        /*08e4*/ 	.word	0x000000ff
        /*08e8*/ 	.word	0x00028850
        /*08ec*/ 	.short	0x010a
        /*08ee*/ 	.byte	0x09
	.zero		1


	//   ....[45]....
        /*08f0*/ 	.word	0x00014dd0
        /*08f4*/ 	.word	0x000000ff
        /*08f8*/ 	.word	0x00028850
        /*08fc*/ 	.short	0x010a
        /*08fe*/ 	.byte	0x09
	.zero		1


	//   ....[46]....
        /*0900*/ 	.word	0x000154c0
        /*0904*/ 	.word	0x000000ff
        /*0908*/ 	.word	0x00000000
        /*090c*/ 	.short	0x0101
        /*090e*/ 	.byte	0x04
	.zero		1


	//   ....[47]....
        /*0910*/ 	.word	0x00016ed0
        /*0914*/ 	.word	0x00000004
        /*0918*/ 	.word	0x00000000
        /*091c*/ 	.short	0x0101
        /*091e*/ 	.byte	0x3f
	.zero		1


	//   ....[48]....
        /*0920*/ 	.word	0x000192d0
        /*0924*/ 	.word	0x00000004
        /*0928*/ 	.word	0x00028880
        /*092c*/ 	.short	0x010a
        /*092e*/ 	.byte	0x3f
	.zero		1


	//   ....[49]....
        /*0930*/ 	.word	0x00019460
        /*0934*/ 	.word	0x00000004
        /*0938*/ 	.word	0x00028840
        /*093c*/ 	.short	0x010a
        /*093e*/ 	.byte	0x3f
	.zero		1


	//   ....[50]....
        /*0940*/ 	.word	0x00019f70
        /*0944*/ 	.word	0x00000012
        /*0948*/ 	.word	0x00028800
        /*094c*/ 	.short	0x0107
        /*094e*/ 	.byte	0x3f
	.zero		1


	//   ....[51]....
        /*0950*/ 	.word	0x0001a060
        /*0954*/ 	.word	0x00000012
        /*0958*/ 	.word	0x00028800
        /*095c*/ 	.short	0x0101
        /*095e*/ 	.byte	0x3f
	.zero		1


	//   ....[52]....
        /*0960*/ 	.word	0x0001a080
        /*0964*/ 	.word	0x00000012
        /*0968*/ 	.word	0x00028820
        /*096c*/ 	.short	0x010a
        /*096e*/ 	.byte	0x3f
	.zero		1


	//   ....[53]....
        /*0970*/ 	.word	0x0001a380
        /*0974*/ 	.word	0x00000004
        /*0978*/ 	.word	0x00028880
        /*097c*/ 	.short	0x010a
        /*097e*/ 	.byte	0x3f
	.zero		1


	//   ....[54]....
        /*0980*/ 	.word	0x0001a5d0
        /*0984*/ 	.word	0x00000004
        /*0988*/ 	.word	0x00028840
        /*098c*/ 	.short	0x010a
        /*098e*/ 	.byte	0x3f
	.zero		1


	//   ....[55]....
        /*0990*/ 	.word	0x0001a8a0
        /*0994*/ 	.word	0x00000015
        /*0998*/ 	.word	0x00028870
        /*099c*/ 	.short	0x010a
        /*099e*/ 	.byte	0x3f
	.zero		1


	//   ....[56]....
        /*09a0*/ 	.word	0x0001a910
        /*09a4*/ 	.word	0x00000015
        /*09a8*/ 	.word	0x00028860
        /*09ac*/ 	.short	0x010a
        /*09ae*/ 	.byte	0x3f
	.zero		1


	//   ....[57]....
        /*09b0*/ 	.word	0x0001b0d0
        /*09b4*/ 	.word	0x00000015
        /*09b8*/ 	.word	0x00028850
        /*09bc*/ 	.short	0x0101
        /*09be*/ 	.byte	0x3f
	.zero		1


	//   ....[58]....
        /*09c0*/ 	.word	0x0001b150
        /*09c4*/ 	.word	0x00000015
        /*09c8*/ 	.word	0x00000000
        /*09cc*/ 	.short	0x0101
        /*09ce*/ 	.byte	0x3f
	.zero		1


	//   ....[59]....
        /*09d0*/ 	.word	0x0001b380
        /*09d4*/ 	.word	0x00000013
        /*09d8*/ 	.word	0x00028870
        /*09dc*/ 	.short	0x010a
        /*09de*/ 	.byte	0x3f
	.zero		1


	//   ....[60]....
        /*09e0*/ 	.word	0x0001b3f0
        /*09e4*/ 	.word	0x00000013
        /*09e8*/ 	.word	0x00028860
        /*09ec*/ 	.short	0x010a
        /*09ee*/ 	.byte	0x3f
	.zero		1


	//   ....[61]....
        /*09f0*/ 	.word	0x0001ba40
        /*09f4*/ 	.word	0x00000013
        /*09f8*/ 	.word	0x00028850
        /*09fc*/ 	.short	0x0101
        /*09fe*/ 	.byte	0x3f
	.zero		1


	//   ....[62]....
        /*0a00*/ 	.word	0x0001ba90
        /*0a04*/ 	.word	0x00000013
        /*0a08*/ 	.word	0x00000000
        /*0a0c*/ 	.short	0x0101
        /*0a0e*/ 	.byte	0x3f
	.zero		1


	//   ....[63]....
        /*0a10*/ 	.word	0x0001bd40
        /*0a14*/ 	.word	0x00000000
        /*0a18*/ 	.word	0x00028820
        /*0a1c*/ 	.short	0x010a
        /*0a1e*/ 	.byte	0x3f
	.zero		1


	//   ....[64]....
        /*0a20*/ 	.word	0x0001bf00
        /*0a24*/ 	.word	0x00000006
        /*0a28*/ 	.word	0x00000000
        /*0a2c*/ 	.short	0x010a
        /*0a2e*/ 	.byte	0x3f
	.zero		1


	//   ....[65]....
        /*0a30*/ 	.word	0x0001bf70
        /*0a34*/ 	.word	0x00000007
        /*0a38*/ 	.word	0x00000000
        /*0a3c*/ 	.short	0x010a
        /*0a3e*/ 	.byte	0x3f
	.zero		1


	//   ....[66]....
        /*0a40*/ 	.word	0x0001bfd0
        /*0a44*/ 	.word	0x00000004
        /*0a48*/ 	.word	0x00028860
        /*0a4c*/ 	.short	0x010a
        /*0a4e*/ 	.byte	0x3f
	.zero		1


	//   ....[67]....
        /*0a50*/ 	.word	0x0001c020
        /*0a54*/ 	.word	0x00000003
        /*0a58*/ 	.word	0x00028860
        /*0a5c*/ 	.short	0x010a
        /*0a5e*/ 	.byte	0x3f
	.zero		1


	//   ....[68]....
        /*0a60*/ 	.word	0x0001c060
        /*0a64*/ 	.word	0x00000004
        /*0a68*/ 	.word	0x00028880
        /*0a6c*/ 	.short	0x010a
        /*0a6e*/ 	.byte	0x3f
	.zero		1


	//   ....[69]....
        /*0a70*/ 	.word	0x0001c080
        /*0a74*/ 	.word	0x00000003
        /*0a78*/ 	.word	0x00028880
        /*0a7c*/ 	.short	0x010a
        /*0a7e*/ 	.byte	0x3f
	.zero		1


	//   ....[70]....
        /*0a80*/ 	.word	0x0001c0f0
        /*0a84*/ 	.word	0x00000003
        /*0a88*/ 	.word	0x00028800
        /*0a8c*/ 	.short	0x010a
        /*0a8e*/ 	.byte	0x3f
	.zero		1


	//   ....[71]....
        /*0a90*/ 	.word	0x0001c140
        /*0a94*/ 	.word	0x0000007b
        /*0a98*/ 	.word	0x00028830
        /*0a9c*/ 	.short	0x010a
        /*0a9e*/ 	.byte	0x3f
	.zero		1


	//   ....[72]....
        /*0aa0*/ 	.word	0x0001c1a0
        /*0aa4*/ 	.word	0x00000009
        /*0aa8*/ 	.word	0x00028830
        /*0aac*/ 	.short	0x010a
        /*0aae*/ 	.byte	0x3f
	.zero		1


	//   ....[73]....
        /*0ab0*/ 	.word	0x0001c200
        /*0ab4*/ 	.word	0x00000009
        /*0ab8*/ 	.word	0x00028850
        /*0abc*/ 	.short	0x010a
        /*0abe*/ 	.byte	0x3f
	.zero		1


	//   ....[74]....
        /*0ac0*/ 	.word	0x0001c260
        /*0ac4*/ 	.word	0x00000007
        /*0ac8*/ 	.word	0x00028830
        /*0acc*/ 	.short	0x010a
        /*0ace*/ 	.byte	0x3f
	.zero		1


	//   ....[75]....
        /*0ad0*/ 	.word	0x0001c2c0
        /*0ad4*/ 	.word	0x00000007
        /*0ad8*/ 	.word	0x00028850
        /*0adc*/ 	.short	0x010a
        /*0ade*/ 	.byte	0x3f
	.zero		1


	//   ....[76]....
        /*0ae0*/ 	.word	0x0001c320
        /*0ae4*/ 	.word	0x00000007
        /*0ae8*/ 	.word	0x00028830
        /*0aec*/ 	.short	0x010a
        /*0aee*/ 	.byte	0x3f
	.zero		1


	//   ....[77]....
        /*0af0*/ 	.word	0x0001c380
        /*0af4*/ 	.word	0x00000007
        /*0af8*/ 	.word	0x00028850
        /*0afc*/ 	.short	0x010a
        /*0afe*/ 	.byte	0x3f
	.zero		1


	//   ....[78]....
        /*0b00*/ 	.word	0x0001c3e0
        /*0b04*/ 	.word	0x00000003
        /*0b08*/ 	.word	0x00028850
        /*0b0c*/ 	.short	0x010a
        /*0b0e*/ 	.byte	0x3f
	.zero		1


	//   ....[79]....
        /*0b10*/ 	.word	0x0001c530
        /*0b14*/ 	.word	0x00000004
        /*0b18*/ 	.word	0x00028880
        /*0b1c*/ 	.short	0x010a
        /*0b1e*/ 	.byte	0x3f
	.zero		1


	//   ....[80]....
        /*0b20*/ 	.word	0x0001c580
        /*0b24*/ 	.word	0x00000004
        /*0b28*/ 	.word	0x00028840
        /*0b2c*/ 	.short	0x010a
        /*0b2e*/ 	.byte	0x3f
	.zero		1


	//   ....[81]....
        /*0b30*/ 	.word	0x0001cfc0
        /*0b34*/ 	.word	0x00000012
        /*0b38*/ 	.word	0x00028820
        /*0b3c*/ 	.short	0x010a
        /*0b3e*/ 	.byte	0x3f
	.zero		1


	//   ....[82]....
        /*0b40*/ 	.word	0x0001d010
        /*0b44*/ 	.word	0x00000004
        /*0b48*/ 	.word	0x00028880
        /*0b4c*/ 	.short	0x010a
        /*0b4e*/ 	.byte	0x3f
	.zero		1


	//   ....[83]....
        /*0b50*/ 	.word	0x0001d060
        /*0b54*/ 	.word	0x00000004
        /*0b58*/ 	.word	0x00028840
        /*0b5c*/ 	.short	0x010a
        /*0b5e*/ 	.byte	0x3f
	.zero		1


	//   ....[84]....
        /*0b60*/ 	.word	0x0001d0b0
        /*0b64*/ 	.word	0x00000015
        /*0b68*/ 	.word	0x00028870
        /*0b6c*/ 	.short	0x010a
        /*0b6e*/ 	.byte	0x3f
	.zero		1


	//   ....[85]....
        /*0b70*/ 	.word	0x0001d100
        /*0b74*/ 	.word	0x00000015
        /*0b78*/ 	.word	0x00028860
        /*0b7c*/ 	.short	0x010a
        /*0b7e*/ 	.byte	0x3f
	.zero		1


	//   ....[86]....
        /*0b80*/ 	.word	0x0001d150
        /*0b84*/ 	.word	0x00000013
        /*0b88*/ 	.word	0x00028870
        /*0b8c*/ 	.short	0x010a
        /*0b8e*/ 	.byte	0x3f
	.zero		1


	//   ....[87]....
        /*0b90*/ 	.word	0x0001d1a0
        /*0b94*/ 	.word	0x00000013
        /*0b98*/ 	.word	0x00028860
        /*0b9c*/ 	.short	0x010a
        /*0b9e*/ 	.byte	0x3f
	.zero		1


	//   ....[88]....
        /*0ba0*/ 	.word	0x0001d1f0
        /*0ba4*/ 	.word	0x00000000
        /*0ba8*/ 	.word	0x00028820
        /*0bac*/ 	.short	0x010a
        /*0bae*/ 	.byte	0x3f
	.zero		1


	//   ....[89]....
        /*0bb0*/ 	.word	0x0001d390
        /*0bb4*/ 	.word	0x00000006
        /*0bb8*/ 	.word	0x00000000
        /*0bbc*/ 	.short	0x010a
        /*0bbe*/ 	.byte	0x3f
	.zero		1


	//   ....[90]....
        /*0bc0*/ 	.word	0x0001d3e0
        /*0bc4*/ 	.word	0x00000007
        /*0bc8*/ 	.word	0x00000000
        /*0bcc*/ 	.short	0x010a
        /*0bce*/ 	.byte	0x3f
	.zero		1


	//   ....[91]....
        /*0bd0*/ 	.word	0x0001d430
        /*0bd4*/ 	.word	0x00000004
        /*0bd8*/ 	.word	0x00028860
        /*0bdc*/ 	.short	0x010a
        /*0bde*/ 	.byte	0x3f
	.zero		1


	//   ....[92]....
        /*0be0*/ 	.word	0x0001d480
        /*0be4*/ 	.word	0x00000003
        /*0be8*/ 	.word	0x00028860
        /*0bec*/ 	.short	0x010a
        /*0bee*/ 	.byte	0x3f
	.zero		1


	//   ....[93]....
        /*0bf0*/ 	.word	0x0001d4d0
        /*0bf4*/ 	.word	0x00000004
        /*0bf8*/ 	.word	0x00028880
        /*0bfc*/ 	.short	0x010a
        /*0bfe*/ 	.byte	0x3f
	.zero		1


	//----- nvinfo : EIATTR_NUM_MBARRIERS
	.align		4
.L_995:
        /*0c00*/ 	.byte	0x03, 0x38
        /*0c02*/ 	.short	0x0016


	//----- nvinfo : EIATTR_EXIT_INSTR_OFFSETS
	.align		4
        /*0c04*/ 	.byte	0x04, 0x1c
        /*0c06*/ 	.short	(.L_997 - .L_996)


	//   ....[0]....
.L_996:
        /*0c08*/ 	.word	0x00000a40


	//   ....[1]....
        /*0c0c*/ 	.word	0x00017c00


	//   ....[2]....
        /*0c10*/ 	.word	0x0001c0d0


	//----- nvinfo : EIATTR_MAX_THREADS
	.align		4
.L_997:
        /*0c14*/ 	.byte	0x04, 0x05
        /*0c16*/ 	.short	(.L_999 - .L_998)
.L_998:
        /*0c18*/ 	.word	0x00000180
        /*0c1c*/ 	.word	0x00000001
        /*0c20*/ 	.word	0x00000001


	//----- nvinfo : EIATTR_CRS_STACK_SIZE
	.align		4
.L_999:
        /*0c24*/ 	.byte	0x04, 0x1e
        /*0c26*/ 	.short	(.L_1001 - .L_1000)
.L_1000:
        /*0c28*/ 	.word	0x00000000


	//----- nvinfo : EIATTR_CBANK_PARAM_SIZE
	.align		4
.L_1001:
        /*0c2c*/ 	.byte	0x03, 0x19
        /*0c2e*/ 	.short	0x0af0


	//----- nvinfo : EIATTR_PARAM_CBANK
	.align		4
        /*0c30*/ 	.byte	0x04, 0x0a
        /*0c32*/ 	.short	(.L_1003 - .L_1002)
	.align		4
.L_1002:
        /*0c34*/ 	.word	index@(.nv.constant0._ZN7cutlass13device_kernelIN5flash11enable_sm90INS1_16FlashAttnFwdSm90INS1_25CollectiveMainloopFwdSm90ILi2EN4cute5tupleIJNS5_1CILi1EEES8_S8_EEENS6_IJNS7_ILi128EEENS7_ILi192EEESA_EEELi128ENS_12float_e4m3_tEfNS_4arch4Sm90ELb0ELb1ELb1ELb0ELb0ELb0ELb0ELb1ELb1ELb1ELb0ELb0EEENS1_21CollectiveEpilogueFwdINS6_IJSA_SA_SB_EEES9_NS_10bfloat16_tESF_Li256ELb0ELb1ELb0ELb1EEENS1_30DynamicPersistentTileSchedulerILi256ELi128ELb0ELb1ELb1EEEEEEEEEvNT_6ParamsE)
        /*0c38*/ 	.short	0x0210
        /*0c3a*/ 	.short	0x0af0


	//----- nvinfo : EIATTR_SW_WAR
	.align		4
.L_1003:
        /*0c3c*/ 	.byte	0x04, 0x36
        /*0c3e*/ 	.short	(.L_1005 - .L_1004)
.L_1004:
        /*0c40*/ 	.word	0x00000008
.L_1005:


//--------------------- .nv.info._ZN7cutlass13device_kernelIN5flash11enable_sm90INS1_16FlashAttnFwdSm90INS1_25CollectiveMainloopFwdSm90ILi2EN4cute5tupleIJNS5_1CILi1EEES8_S8_EEENS6_IJNS7_ILi128EEENS7_ILi192EEESA_EEELi128ENS_12float_e4m3_tEfNS_4arch4Sm90ELb0ELb1ELb1ELb1ELb0ELb0ELb0ELb1ELb1ELb1ELb0ELb0EEENS1_21CollectiveEpilogueFwdINS6_IJSA_SA_SB_EEES9_NS_10bfloat16_tESF_Li256ELb1ELb1ELb0ELb1EEENS1_36VarlenDynamicPersistentTileSchedulerILi128ELi192ELi256ELi128ELb0ELb1ELb1ELb1ELb0ELb1EEEEEEEEEvNT_6ParamsE --------------------------
	.section	.nv.info._ZN7cutlass13device_kernelIN5flash11enable_sm90INS1_16FlashAttnFwdSm90INS1_25CollectiveMainloopFwdSm90ILi2EN4cute5tupleIJNS5_1CILi1EEES8_S8_EEENS6_IJNS7_ILi128EEENS7_ILi192EEESA_EEELi128ENS_12float_e4m3_tEfNS_4arch4Sm90ELb0ELb1ELb1ELb1ELb0ELb0ELb0ELb1ELb1ELb1ELb0ELb0EEENS1_21CollectiveEpilogueFwdINS6_IJSA_SA_SB_EEES9_NS_10bfloat16_tESF_Li256ELb1ELb1ELb0ELb1EEENS1_36VarlenDynamicPersistentTileSchedulerILi128ELi192ELi256ELi128ELb0ELb1ELb1ELb1ELb0ELb1EEEEEEEEEvNT_6ParamsE,"",@"SHT_CUDA_INFO"
	.sectionflags	@""
	.align	4


	//----- nvinfo : EIATTR_CUDA_API_VERSION
	.align		4
        /*0000*/ 	.byte	0x04, 0x37
        /*0002*/ 	.short	(.L_1007 - .L_1006)
.L_1006:
        /*0004*/ 	.word	0x00000082


	//----- nvinfo : EIATTR_KPARAM_INFO
	.align		4
.L_1007:
        /*0008*/ 	.byte	0x04, 0x17
        /*000a*/ 	.short	(.L_1009 - .L_1008)
.L_1008:
        /*000c*/ 	.word	0x00000000
        /*0010*/ 	.short	0x0000
        /*0012*/ 	.short	0x0070
        /*0014*/ 	.byte	0x00, 0xf0, 0x01, 0x2a


	//----- nvinfo : EIATTR_SPARSE_MMA_MASK
	.align		4
.L_1009:
        /*0018*/ 	.byte	0x03, 0x50
        /*001a*/ 	.short	0x0000


	//----- nvinfo : EIATTR_MAXREG_COUNT
	.align		4
        /*001c*/ 	.byte	0x03, 0x1b
        /*001e*/ 	.short	0x00a8


	//----- nvinfo : EIATTR_NUM_BARRIERS
	.align		4
        /*0020*/ 	.byte	0x02, 0x4c
        /*0022*/ 	.byte	0x10
	.zero		1


	//----- nvinfo : EIATTR_EXTERNS
	.align		4
        /*0024*/ 	.byte	0x04, 0x0f
        /*0026*/ 	.short	(.L_1011 - .L_1010)


	//   ....[0]....
	.align		4
.L_1010:
        /*0028*/ 	.word	index@(__assertfail)


	//----- nvinfo : EIATTR_ANNOTATIONS
	.align		4
.L_1011:
        /*002c*/ 	.byte	0x04, 0x55
        /*002e*/ 	.short	(.L_1013 - .L_1012)


	//   ....[0]....
.L_1012:
        /* <DEDUP_REMOVED lines=38> */


	//----- nvinfo : EIATTR_MERCURY_ISA_VERSION
	.align		4
.L_1013:
        /*0278*/ 	.byte	0x03, 0x5f
        /*027a*/ 	.short	0x0101


	//----- nvinfo : EIATTR_UNUSED_LOAD_BYTE_OFFSET
	.align		4
        /*027c*/ 	.byte	0x04, 0x44
        /*027e*/ 	.short	(.L_1015 - .L_1014)


	//   ....[0]....
.L_1014:
        /*0280*/ 	.word	0x00000a40
        /*0284*/ 	.word	0x0000fff0


	//   ....[1]....
        /*0288*/ 	.word	0x00015980
        /*028c*/ 	.word	0x0000fff0


	//----- nvinfo : EIATTR_INT_WARP_WIDE_INSTR_OFFSETS
	.align		4
.L_1015:
        /*0290*/ 	.byte	0x04, 0x31
        /*0292*/ 	.short	(.L_1017 - .L_1016)


	//   ....[0]....
.L_1016:
        /*0294*/ 	.word	0x00000130


	//   ....[1]....
        /*0298*/ 	.word	0x00000170


	//   ....[2]....
        /*029c*/ 	.word	0x000001e0


	//   ....[3]....
        /*02a0*/ 	.word	0x00019b40


	//   ....[4]....
        /*02a4*/ 	.word	0x00019bd0


	//   ....[5]....
        /*02a8*/ 	.word	0x0001c640


	//   ....[6]....
        /*02ac*/ 	.word	0x0001c6d0


	//----- nvinfo : EIATTR_COOP_GROUP_MASK_REGIDS
	.align		4
.L_1017:
        /*02b0*/ 	.byte	0x04, 0x29
        /*02b2*/ 	.short	(.L_1019 - .L_1018)


	//   ....[0]....
.L_1018:
        /*02b4*/ 	.word	0xffffffff


	//   ....[1]....
        /*02b8*/ 	.word	0xffffffff


	//   ....[2]....
        /*02bc*/ 	.word	0xffffffff


	//   ....[3]....
        /*02c0*/ 	.word	0xffffffff


	//   ....[4]....
        /*02c4*/ 	.word	0xffffffff


	//   ....[5]....
        /*02c8*/ 	.word	0xffffffff


	//   ....[6]....
        /*02cc*/ 	.word	0xffffffff


	//   ....[7]....
        /*02d0*/ 	.word	0xffffffff


	//   ....[8]....
        /*02d4*/ 	.word	0xffffffff


	//   ....[9]....
        /*02d8*/ 	.word	0xffffffff


	//   ....[10]....
        /*02dc*/ 	.word	0xffffffff


	//   ....[11]....
        /*02e0*/ 	.word	0xffffffff


	//   ....[12]....
        /*02e4*/ 	.word	0xffffffff


	//   ....[13]....
        /*02e8*/ 	.word	0xffffffff


	//   ....[14]....
        /*02ec*/ 	.word	0xffffffff


	//   ....[15]....
        /*02f0*/ 	.word	0xffffffff


	//   ....[16]....
        /*02f4*/ 	.word	0xffffffff


	//   ....[17]....
        /*02f8*/ 	.word	0xffffffff


	//   ....[18]....
        /*02fc*/ 	.word	0xffffffff


	//   ....[19]....
        /*0300*/ 	.word	0xffffffff


	//   ....[20]....
        /*0304*/ 	.word	0xffffffff


	//   ....[21]....
        /*0308*/ 	.word	0xffffffff


	//   ....[22]....
        /*030c*/ 	.word	0xffffffff


	//   ....[23]....
        /*0310*/ 	.word	0xffffffff


	//   ....[24]....
        /*0314*/ 	.word	0xffffffff


	//   ....[25]....
        /*0318*/ 	.word	0xffffffff


	//   ....[26]....
        /*031c*/ 	.word	0xffffffff


	//   ....[27]....
        /*0320*/ 	.word	0xffffffff


	//   ....[28]....
        /*0324*/ 	.word	0xffffffff


	//   ....[29]....
        /*0328*/ 	.word	0xffffffff


	//   ....[30]....
        /*032c*/ 	.word	0xffffffff


	//   ....[31]....
        /*0330*/ 	.word	0xffffffff


	//   ....[32]....
        /*0334*/ 	.word	0xffffffff


	//   ....[33]....
        /*0338*/ 	.word	0xffffffff


	//   ....[34]....
        /*033c*/ 	.word	0xffffffff


	//   ....[35]....
        /*0340*/ 	.word	0xffffffff


	//   ....[36]....
        /*0344*/ 	.word	0xffffffff


	//   ....[37]....
        /*0348*/ 	.word	0xffffffff


	//   ....[38]....
        /*034c*/ 	.word	0xffffffff


	//   ....[39]....
        /*0350*/ 	.word	0xffffffff


	//   ....[40]....
        /*0354*/ 	.word	0xffffffff


	//   ....[41]....
        /*0358*/ 	.word	0xffffffff


	//   ....[42]....
        /*035c*/ 	.word	0xffffffff


	//   ....[43]....
        /*0360*/ 	.word	0xffffffff


	//   ....[44]....
        /*0364*/ 	.word	0xffffffff


	//   ....[45]....
        /*0368*/ 	.word	0xffffffff


	//   ....[46]....
        /*036c*/ 	.word	0xffffffff


	//   ....[47]....
        /*0370*/ 	.word	0xffffffff


	//   ....[48]....
        /*0374*/ 	.word	0xffffffff


	//   ....[49]....
        /*0378*/ 	.word	0xffffffff


	//   ....[50]....
        /*037c*/ 	.word	0xffffffff


	//   ....[51]....
        /*0380*/ 	.word	0xffffffff


	//   ....[52]....
        /*0384*/ 	.word	0xffffffff


	//   ....[53]....
        /*0388*/ 	.word	0xffffffff


	//   ....[54]....
        /*038c*/ 	.word	0xffffffff


	//   ....[55]....
        /*0390*/ 	.word	0xffffffff


	//   ....[56]....
        /*0394*/ 	.word	0xffffffff


	//   ....[57]....
        /*0398*/ 	.word	0xffffffff


	//   ....[58]....
        /*039c*/ 	.word	0xffffffff


	//   ....[59]....
        /*03a0*/ 	.word	0xffffffff


	//   ....[60]....
        /*03a4*/ 	.word	0xffffffff


	//   ....[61]....
        /*03a8*/ 	.word	0xffffffff


	//   ....[62]....
        /*03ac*/ 	.word	0xffffffff


	//   ....[63]....
        /*03b0*/ 	.word	0xffffffff


	//   ....[64]....
        /*03b4*/ 	.word	0xffffffff


	//   ....[65]....
        /*03b8*/ 	.word	0xffffffff


	//   ....[66]....
        /*03bc*/ 	.word	0xffffffff


	//   ....[67]....
        /*03c0*/ 	.word	0xffffffff


	//   ....[68]....
        /*03c4*/ 	.word	0xffffffff


	//   ....[69]....
        /*03c8*/ 	.word	0xffffffff


	//   ....[70]....
        /*03cc*/ 	.word	0xffffffff


	//   ....[71]....
        /*03d0*/ 	.word	0xffffffff


	//   ....[72]....
        /*03d4*/ 	.word	0xffffffff


	//   ....[73]....
        /*03d8*/ 	.word	0xffffffff


	//   ....[74]....
        /*03dc*/ 	.word	0xffffffff


	//   ....[75]....
        /*03e0*/ 	.word	0xffffffff


	//   ....[76]....
        /*03e4*/ 	.word	0xffffffff


	//   ....[77]....
        /*03e8*/ 	.word	0xffffffff


	//   ....[78]....
        /*03ec*/ 	.word	0xffffffff


	//   ....[79]....
        /*03f0*/ 	.word	0xffffffff


	//   ....[80]....
        /*03f4*/ 	.word	0xffffffff


	//   ....[81]....
        /*03f8*/ 	.word	0xffffffff


	//   ....[82]....
        /*03fc*/ 	.word	0xffffffff


	//   ....[83]....
        /*0400*/ 	.word	0xffffffff


	//   ....[84]....
        /*0404*/ 	.word	0xffffffff


	//   ....[85]....
        /*0408*/ 	.word	0xffffffff


	//   ....[86]....
        /*040c*/ 	.word	0xffffffff


	//   ....[87]....
        /*0410*/ 	.word	0xffffffff


	//   ....[88]....
        /*0414*/ 	.word	0xffffffff


	//   ....[89]....
        /*0418*/ 	.word	0xffffffff


	//   ....[90]....
        /*041c*/ 	.word	0xffffffff


	//   ....[91]....
        /*0420*/ 	.word	0xffffffff


	//   ....[92]....
        /*0424*/ 	.word	0xffffffff


	//   ....[93]....
        /*0428*/ 	.word	0xffffffff


	//   ....[94]....
        /*042c*/ 	.word	0xffffffff


	//   ....[95]....
        /*0430*/ 	.word	0xffffffff


	//   ....[96]....
        /*0434*/ 	.word	0xffffffff


	//   ....[97]....
        /*0438*/ 	.word	0xffffffff


	//   ....[98]....
        /*043c*/ 	.word	0xffffffff


	//   ....[99]....
        /*0440*/ 	.word	0xffffffff


	//   ....[100]....
        /*0444*/ 	.word	0xffffffff


	//   ....[101]....
        /*0448*/ 	.word	0xffffffff


	//   ....[102]....
        /*044c*/ 	.word	0xffffffff


	//   ....[103]....
        /*0450*/ 	.word	0xffffffff


	//   ....[104]....
        /*0454*/ 	.word	0xffffffff


	//   ....[105]....
        /*0458*/ 	.word	0xffffffff


	//   ....[106]....
        /*045c*/ 	.word	0xffffffff


	//   ....[107]....
        /*0460*/ 	.word	0xffffffff


	//   ....[108]....
        /*0464*/ 	.word	0xffffffff


	//   ....[109]....
        /*0468*/ 	.word	0xffffffff


	//   ....[110]....
        /*046c*/ 	.word	0xffffffff


	//   ....[111]....
        /*0470*/ 	.word	0xffffffff


	//   ....[112]....
        /*0474*/ 	.word	0xffffffff


	//   ....[113]....
        /*0478*/ 	.word	0xffffffff


	//   ....[114]....
        /*047c*/ 	.word	0xffffffff


	//   ....[115]....
        /*0480*/ 	.word	0xffffffff


	//   ....[116]....
        /*0484*/ 	.word	0xffffffff


	//   ....[117]....
        /*0488*/ 	.word	0xffffffff


	//   ....[118]....
        /*048c*/ 	.word	0xffffffff


	//   ....[119]....
        /*0490*/ 	.word	0xffffffff


	//   ....[120]....
        /*0494*/ 	.word	0xffffffff


	//   ....[121]....
        /*0498*/ 	.word	0xffffffff


	//   ....[122]....
        /*049c*/ 	.word	0xffffffff


	//   ....[123]....
        /*04a0*/ 	.word	0xffffffff


	//   ....[124]....
        /*04a4*/ 	.word	0xffffffff


	//   ....[125]....
        /*04a8*/ 	.word	0xffffffff


	//   ....[126]....
        /*04ac*/ 	.word	0xffffffff


	//   ....[127]....
        /*04b0*/ 	.word	0xffffffff


	//   ....[128]....
        /*04b4*/ 	.word	0xffffffff


	//   ....[129]....
        /*04b8*/ 	.word	0xffffffff


	//   ....[130]....
        /*04bc*/ 	.word	0xffffffff


	//   ....[131]....
        /*04c0*/ 	.word	0xffffffff


	//   ....[132]....
        /*04c4*/ 	.word	0xffffffff


	//   ....[133]....
        /*04c8*/ 	.word	0xffffffff


	//   ....[134]....
        /*04cc*/ 	.word	0xffffffff


	//   ....[135]....
        /*04d0*/ 	.word	0xffffffff


	//   ....[136]....
        /*04d4*/ 	.word	0xffffffff


	//   ....[137]....
        /*04d8*/ 	.word	0x0500000f


	//   ....[138]....
        /*04dc*/ 	.word	0x0500000f


	//   ....[139]....
        /*04e0*/ 	.word	0x0500000f


	//   ....[140]....
        /*04e4*/ 	.word	0x0500000f


	//   ....[141]....
        /*04e8*/ 	.word	0x0500000f


	//   ....[142]....
        /*04ec*/ 	.word	0x0500000f


	//   ....[143]....
        /*04f0*/ 	.word	0x0500000f


	//   ....[144]....
        /*04f4*/ 	.word	0x0500000f


	//   ....[145]....
        /*04f8*/ 	.word	0x0500000f


	//   ....[146]....
        /*04fc*/ 	.word	0x0500000f


	//   ....[147]....
        /*0500*/ 	.word	0x0500000f


	//   ....[148]....
        /*0504*/ 	.word	0x0500000f


	//   ....[149]....
        /*0508*/ 	.word	0x0500000f


	//   ....[150]....
        /*050c*/ 	.word	0x0500000f


	//   ....[151]....
        /*0510*/ 	.word	0x0500000f


	//   ....[152]....
        /*0514*/ 	.word	0x0500000f


	//   ....[153]....
        /*0518*/ 	.word	0x0500000f


	//   ....[154]....
        /*051c*/ 	.word	0x0500000f


	//----- nvinfo : EIATTR_COOP_GROUP_INSTR_OFFSETS
	.align		4
.L_1019:
        /*0520*/ 	.byte	0x04, 0x28
        /*0522*/ 	.short	(.L_1021 - .L_1020)


	//   ....[0]....
.L_1020:
        /*0524*/ 	.word	0x00000070


	//   ....[1]....
        /*0528*/ 	.word	0x00000140


	//   ....[2]....
        /*052c*/ 	.word	0x00000190


	//   ....[3]....
        /*0530*/ 	.word	0x000003c0


	//   ....[4]....
        /*0534*/ 	.word	0x00000520


	//   ....[5]....
        /*0538*/ 	.word	0x00000640


	//   ....[6]....
        /*053c*/ 	.word	0x000007a0


	//   ....[7]....
        /*0540*/ 	.word	0x00001910


	//   ....[8]....
        /*0544*/ 	.word	0x00002360


	//   ....[9]....
        /*0548*/ 	.word	0x00003870


	//   ....[10]....
        /*054c*/ 	.word	0x00004a80


	//   ....[11]....
        /*0550*/ 	.word	0x00005020


	//   ....[12]....
        /*0554*/ 	.word	0x000058f0


	//   ....[13]....
        /*0558*/ 	.word	0x00005950


	//   ....[14]....
        /*055c*/ 	.word	0x00008060


	//   ....[15]....
        /*0560*/ 	.word	0x00008220


	//   ....[16]....
        /*0564*/ 	.word	0x00009c90


	//   ....[17]....
        /*0568*/ 	.word	0x00009da0


	//   ....[18]....
        /*056c*/ 	.word	0x0000abb0


	//   ....[19]....
        /*0570*/ 	.word	0x0000ac10


	//   ....[20]....
        /*0574*/ 	.word	0x0000dc00


	//   ....[21]....
        /*0578*/ 	.word	0x0000dd30


	//   ....[22]....
        /*057c*/ 	.word	0x0000dd40


	//   ....[23]....
        /*0580*/ 	.word	0x0000dea0


	//   ....[24]....
        /*0584*/ 	.word	0x00010b80


	//   ....[25]....
        /*0588*/ 	.word	0x00010e20


	//   ....[26]....
        /*058c*/ 	.word	0x00012890


	//   ....[27]....
        /*0590*/ 	.word	0x000129a0


	//   ....[28]....
        /*0594*/ 	.word	0x00013790


	//   ....[29]....
        /*0598*/ 	.word	0x00013820


	//   ....[30]....
        /*059c*/ 	.word	0x000151e0


	//   ....[31]....
        /*05a0*/ 	.word	0x000151f0


	//   ....[32]....
        /*05a4*/ 	.word	0x00015270


	//   ....[33]....
        /*05a8*/ 	.word	0x00015280


	//   ....[34]....
        /*05ac*/ 	.word	0x00016200


	//   ....[35]....
        /*05b0*/ 	.word	0x00016210


	//   ....[36]....
        /*05b4*/ 	.word	0x00016220


	//   ....[37]....
        /*05b8*/ 	.word	0x00016230


	//   ....[38]....
        /*05bc*/ 	.word	0x00016240


	//   ....[39]....
        /*05c0*/ 	.word	0x00016250


	//   ....[40]....
        /*05c4*/ 	.word	0x00016260


	//   ....[41]....
        /*05c8*/ 	.word	0x00016270


	//   ....[42]....
        /*05cc*/ 	.word	0x00016280


	//   ....[43]....
        /*05d0*/ 	.word	0x00016290


	//   ....[44]....
        /*05d4*/ 	.word	0x000162a0


	//   ....[45]....
        /*05d8*/ 	.word	0x000162d0


	//   ....[46]....
        /*05dc*/ 	.word	0x00016300


	//   ....[47]....
        /*05e0*/ 	.word	0x00016330


	//   ....[48]....
        /*05e4*/ 	.word	0x00016350


	//   ....[49]....
        /*05e8*/ 	.word	0x00016360


	//   ....[50]....
        /*05ec*/ 	.word	0x00016370


	//   ....[51]....
        /*05f0*/ 	.word	0x000163a0


	//   ....[52]....
        /*05f4*/ 	.word	0x000163d0


	//   ....[53]....
        /*05f8*/ 	.word	0x000163f0


	//   ....[54]....
        /*05fc*/ 	.word	0x00016420


	//   ....[55]....
        /*0600*/ 	.word	0x00016430


	//   ....[56]....
        /*0604*/ 	.word	0x00016460


	//   ....[57]....
        /*0608*/ 	.word	0x00016470


	//   ....[58]....
        /*060c*/ 	.word	0x00016480


	//   ....[59]....
        /*0610*/ 	.word	0x000164b0


	//   ....[60]....
        /*0614*/ 	.word	0x000164e0


	//   ....[61]....
        /*0618*/ 	.word	0x000164f0


	//   ....[62]....
        /*061c*/ 	.word	0x00016550


	//   ....[63]....
        /*0620*/ 	.word	0x00016560


	//   ....[64]....
        /*0624*/ 	.word	0x00016570


	//   ....[65]....
        /*0628*/ 	.word	0x000165a0


	//   ....[66]....
        /*062c*/ 	.word	0x00016b50


	//   ....[67]....
        /*0630*/ 	.word	0x00016b90


	//   ....[68]....
        /*0634*/ 	.word	0x00016bd0


	//   ....[69]....
        /*0638*/ 	.word	0x00016c00


	//   ....[70]....
        /*063c*/ 	.word	0x00017180


	//   ....[71]....
        /*0640*/ 	.word	0x000171c0


	//   ....[72]....
        /*0644*/ 	.word	0x00017280


	//   ....[73]....
        /*0648*/ 	.word	0x000172a0


	//   ....[74]....
        /*064c*/ 	.word	0x00017360


	//   ....[75]....
        /*0650*/ 	.word	0x00017380


	//   ....[76]....
        /*0654*/ 	.word	0x00017450


	//   ....[77]....
        /*0658*/ 	.word	0x00017470


	//   ....[78]....
        /*065c*/ 	.word	0x00017d40


	//   ....[79]....
        /*0660*/ 	.word	0x00017d60


	//   ....[80]....
        /*0664*/ 	.word	0x00017e20


	//   ....[81]....
        /*0668*/ 	.word	0x00017e40


	//   ....[82]....
        /*066c*/ 	.word	0x00017f00


	//   ....[83]....
        /*0670*/ 	.word	0x00017f20


	//   ....[84]....
        /*0674*/ 	.word	0x00017ff0


	//   ....[85]....
        /*0678*/ 	.word	0x00018010


	//   ....[86]....
        /*067c*/ 	.word	0x00018170


	//   ....[87]....
        /*0680*/ 	.word	0x00018340


	//   ....[88]....
        /*0684*/ 	.word	0x00018370


	//   ....[89]....
        /*0688*/ 	.word	0x000183a0


	//   ....[90]....
        /*068c*/ 	.word	0x000183e0


	//   ....[91]....
        /*0690*/ 	.word	0x00018410


	//   ....[92]....
        /*0694*/ 	.word	0x00018450


	//   ....[93]....
        /*0698*/ 	.word	0x000185e0


	//   ....[94]....
        /*069c*/ 	.word	0x00018610


	//   ....[95]....
        /*06a0*/ 	.word	0x00018640


	//   ....[96]....
        /*06a4*/ 	.word	0x00018670


	//   ....[97]....
        /*06a8*/ 	.word	0x000186a0


	//   ....[98]....
        /*06ac*/ 	.word	0x000186e0


	//   ....[99]....
        /*06b0*/ 	.word	0x00018780


	//   ....[100]....
        /*06b4*/ 	.word	0x00018810


	//   ....[101]....
        /*06b8*/ 	.word	0x000188c0


	//   ....[102]....
        /*06bc*/ 	.word	0x0001a2e0


	//   ....[103]....
        /*06c0*/ 	.word	0x0001ae60


	//   ....[104]....
        /*06c4*/ 	.word	0x0001ae70


	//   ....[105]....
        /*06c8*/ 	.word	0x0001ae80


	//   ....[106]....
        /*06cc*/ 	.word	0x0001aef0


	//   ....[107]....
        /*06d0*/ 	.word	0x0001aff0


	//   ....[108]....
        /*06d4*/ 	.word	0x0001b000


	//   ....[109]....
        /*06d8*/ 	.word	0x0001b090


	//   ....[110]....
        /*06dc*/ 	.word	0x0001b0a0


	//   ....[111]....
        /*06e0*/ 	.word	0x0001b130


	//   ....[112]....
        /*06e4*/ 	.word	0x0001b140


	//   ....[113]....
        /*06e8*/ 	.word	0x0001b1d0


	//   ....[114]....
        /*06ec*/ 	.word	0x0001b1e0


	//   ....[115]....
        /*06f0*/ 	.word	0x0001b260


	//   ....[116]....
        /*06f4*/ 	.word	0x0001b270


	//   ....[117]....
        /*06f8*/ 	.word	0x0001b280


	//   ....[118]....
        /*06fc*/ 	.word	0x0001b290


	//   ....[119]....
        /*0700*/ 	.word	0x0001d190


	//   ....[120]....
        /*0704*/ 	.word	0x0001d1c0


	//   ....[121]....
        /*0708*/ 	.word	0x0001d1f0


	//   ....[122]....
        /*070c*/ 	.word	0x0001d220


	//   ....[123]....
        /*0710*/ 	.word	0x0001d250


	//   ....[124]....
        /*0714*/ 	.word	0x0001d260


	//   ....[125]....
        /*0718*/ 	.word	0x0001d290


	//   ....[126]....
        /*071c*/ 	.word	0x0001d2a0


	//   ....[127]....
        /*0720*/ 	.word	0x0001d3e0


	//   ....[128]....
        /*0724*/ 	.word	0x0001d420


	//   ....[129]....
        /*0728*/ 	.word	0x0001d450


	//   ....[130]....
        /*072c*/ 	.word	0x0001d480


	//   ....[131]....
        /*0730*/ 	.word	0x0001d4b0


	//   ....[132]....
        /*0734*/ 	.word	0x0001d4e0


	//   ....[133]....
        /*0738*/ 	.word	0x0001d570


	//   ....[134]....
        /*073c*/ 	.word	0x0001d600


	//   ....[135]....
        /*0740*/ 	.word	0x0001d670


	//   ....[136]....
        /*0744*/ 	.word	0x0001dd00


	//   ....[137]....
        /*0748*/ 	.word	0x0001e3c0


	//   ....[138]....
        /*074c*/ 	.word	0x0001e5a0


	//   ....[139]....
        /*0750*/ 	.word	0x0001e620


	//   ....[140]....
        /*0754*/ 	.word	0x0001e680


	//   ....[141]....
        /*0758*/ 	.word	0x0001e720


	//   ....[142]....
        /*075c*/ 	.word	0x0001e7c0


	//   ....[143]....
        /*0760*/ 	.word	0x0001e8d0


	//   ....[144]....
        /*0764*/ 	.word	0x0001e930


	//   ....[145]....
        /*0768*/ 	.word	0x0001ea30


	//   ....[146]....
        /*076c*/ 	.word	0x0001ea90


	//   ....[147]....
        /*0770*/ 	.word	0x0001eb90


	//   ....[148]....
        /*0774*/ 	.word	0x0001ebf0


	//   ....[149]....
        /*0778*/ 	.word	0x0001ecf0


	//   ....[150]....
        /*077c*/ 	.word	0x0001ed50


	//   ....[151]....
        /*0780*/ 	.word	0x0001ee40


	//   ....[152]....
        /*0784*/ 	.word	0x0001eea0


	//   ....[153]....
        /*0788*/ 	.word	0x0001ef40


	//   ....[154]....
        /*078c*/ 	.word	0x0001f2d0


	//----- nvinfo : EIATTR_REG_RECONFIG
	.align		4
.L_1021:
        /*0790*/ 	.byte	0x01, 0x54
	.zero		2


	//----- nvinfo : EIATTR_SYSCALL_OFFSETS
	.align		4
        /*0794*/ 	.byte	0x04, 0x46
        /*0796*/ 	.short	(.L_1023 - .L_1022)


	//   ....[0]....
.L_1022:
        /*0798*/ 	.word	0x00001af0


	//   ....[1]....
        /*079c*/ 	.word	0x00019d40


	//   ....[2]....
        /*07a0*/ 	.word	0x00019eb0


	//   ....[3]....
        /*07a4*/ 	.word	0x0001a010


	//   ....[4]....
        /*07a8*/ 	.word	0x0001a150


	//   ....[5]....
        /*07ac*/ 	.word	0x0001aa50


	//----- nvinfo : EIATTR_MBARRIER_INSTR_OFFSETS
	.align		4
.L_1023:
        /*07b0*/ 	.byte	0x04, 0x39
        /*07b2*/ 	.short	(.L_1025 - .L_1024)


	//   ....[0]....
.L_1024:
        /*07b4*/ 	.word	0x00000270
        /*07b8*/ 	.word	0x000000ff
        /*07bc*/ 	.word	0x00028800
        /*07c0*/ 	.short	0x0100
        /*07c2*/ 	.byte	0x08
	.zero		1


	//   ....[1]....
        /*07c4*/ 	.word	0x00000280
        /*07c8*/ 	.word	0x000000ff
        /*07cc*/ 	.word	0x00028820
        /*07d0*/ 	.short	0x0100
        /*07d2*/ 	.byte	0x08
	.zero		1


	//   ....[2]....
        /*07d4*/ 	.word	0x00000370
        /*07d8*/ 	.word	0x000000ff
        /*07dc*/ 	.word	0x00028830
        /*07e0*/ 	.short	0x0100
        /*07e2*/ 	.byte	0x08
	.zero		1


	//   ....[3]....
        /*07e4*/ 	.word	0x00000380
        /*07e8*/ 	.word	0x000000ff
        /*07ec*/ 	.word	0x00028840
        /*07f0*/ 	.short	0x0100
        /*07f2*/ 	.byte	0x08
	.zero		1


	//   ....[4]....
        /*07f4*/ 	.word	0x00000390
        /*07f8*/ 	.word	0x000000ff
        /*07fc*/ 	.word	0x00028838
        /*0800*/ 	.short	0x0100
        /*0802*/ 	.byte	0x08
	.zero		1


	//   ....[5]....
        /*0804*/ 	.word	0x000003a0
        /*0808*/ 	.word	0x000000ff
        /*080c*/ 	.word	0x00028848
        /*0810*/ 	.short	0x0100
        /*0812*/ 	.byte	0x08
	.zero		1


	//   ....[6]....
        /*0814*/ 	.word	0x000004d0
        /*0818*/ 	.word	0x000000ff
        /*081c*/ 	.word	0x00028850
        /*0820*/ 	.short	0x0100
        /*0822*/ 	.byte	0x08
	.zero		1


	//   ....[7]....
        /*0824*/ 	.word	0x000004e0
        /*0828*/ 	.word	0x000000ff
        /*082c*/ 	.word	0x00028860
        /*0830*/ 	.short	0x0100
        /*0832*/ 	.byte	0x08
	.zero		1


	//   ....[8]....
        /*0834*/ 	.word	0x000004f0
        /*0838*/ 	.word	0x000000ff
        /*083c*/ 	.word	0x00028858
        /*0840*/ 	.short	0x0100
        /*0842*/ 	.byte	0x08
	.zero		1


	//   ....[9]....
        /*0844*/ 	.word	0x00000500
        /*0848*/ 	.word	0x000000ff
        /*084c*/ 	.word	0x00028868
        /*0850*/ 	.short	0x0100
        /*0852*/ 	.byte	0x08
	.zero		1


	//   ....[10]....
        /*0854*/ 	.word	0x000005f0
        /*0858*/ 	.word	0x000000ff
        /*085c*/ 	.word	0x00028870
        /*0860*/ 	.short	0x0100
        /*0862*/ 	.byte	0x06
	.zero		1


	//   ....[11]....
        /*0864*/ 	.word	0x00000600
        /*0868*/ 	.word	0x000000ff
        /*086c*/ 	.word	0x00028880
        /*0870*/ 	.short	0x0100
        /*0872*/ 	.byte	0x06
	.zero		1


	//   ....[12]....
        /*0874*/ 	.word	0x00000610
        /*0878*/ 	.word	0x000000ff
        /*087c*/ 	.word	0x00028878
        /*0880*/ 	.short	0x0100
        /*0882*/ 	.byte	0x06
	.zero		1


	//   ....[13]....
        /*0884*/ 	.word	0x00000620
        /*0888*/ 	.word	0x000000ff
        /*088c*/ 	.word	0x00028888
        /*0890*/ 	.short	0x0100
        /*0892*/ 	.byte	0x06
	.zero		1


	//   ....[14]....
        /*0894*/ 	.word	0x00000750
        /*0898*/ 	.word	0x000000ff
        /*089c*/ 	.word	0x00028890
        /*08a0*/ 	.short	0x0100
        /*08a2*/ 	.byte	0x08
	.zero		1


	//   ....[15]....
        /*08a4*/ 	.word	0x00000760
        /*08a8*/ 	.word	0x000000ff
        /*08ac*/ 	.word	0x000288a0
        /*08b0*/ 	.short	0x0100
        /*08b2*/ 	.byte	0x08
	.zero		1


	//   ....[16]....
        /*08b4*/ 	.word	0x00000770
        /*08b8*/ 	.word	0x000000ff
        /*08bc*/ 	.word	0x00028898
        /*08c0*/ 	.short	0x0100
        /*08c2*/ 	.byte	0x08
	.zero		1


	//   ....[17]....
        /*08c4*/ 	.word	0x00000780
        /*08c8*/ 	.word	0x000000ff
        /*08cc*/ 	.word	0x000288a8
        /*08d0*/ 	.short	0x0100
        /*08d2*/ 	.byte	0x08
	.zero		1


	//   ....[18]....
        /*08d4*/ 	.word	0x000008b0
        /*08d8*/ 	.word	0x000000ff
        /*08dc*/ 	.word	0x000288b0
        /*08e0*/ 	.short	0x0100
        /*08e2*/ 	.byte	0x08
	.zero		1


	//   ....[19]....
        /*08e4*/ 	.word	0x000008c0
        /*08e8*/ 	.word	0x000000ff
        /*08ec*/ 	.word	0x000288c0
        /*08f0*/ 	.short	0x0100
        /*08f2*/ 	.byte	0x08
	.zero		1


	//   ....[20]....
        /*08f4*/ 	.word	0x000008d0
        /*08f8*/ 	.word	0x000000ff
        /*08fc*/ 	.word	0x000288b8
        /*0900*/ 	.short	0x0100
        /*0902*/ 	.byte	0x08
	.zero		1


	//   ....[21]....
        /*0904*/ 	.word	0x000008e0
        /*0908*/ 	.word	0x000000ff
        /*090c*/ 	.word	0x000288c8
        /*0910*/ 	.short	0x0100
        /*0912*/ 	.byte	0x08
	.zero		1


	//   ....[22]....
        /*0914*/ 	.word	0x00001e40
        /*0918*/ 	.word	0x000000ff
        /*091c*/ 	.word	0x00028800
        /*0920*/ 	.short	0x010a
        /*0922*/ 	.byte	0x2d
	.zero		1


	//   ....[23]....
        /*0924*/ 	.word	0x00001ee0
        /*0928*/ 	.word	0x0000007b
        /*092c*/ 	.word	0x00028830
        /*0930*/ 	.short	0x010a
        /*0932*/ 	.byte	0x3f
	.zero		1


	//   ....[24]....
        /*0934*/ 	.word	0x00001f60
        /*0938*/ 	.word	0x0000007b
        /*093c*/ 	.word	0x00028830
        /*0940*/ 	.short	0x010a
        /*0942*/ 	.byte	0x3f
	.zero		1


	//   ....[25]....
        /*0944*/ 	.word	0x00002920
        /*0948*/ 	.word	0x0000007b
        /*094c*/ 	.word	0x00000000
        /*0950*/ 	.short	0x0101
        /*0952*/ 	.byte	0x3f
	.zero		1


	//   ....[26]....
        /*0954*/ 	.word	0x00006e20
        /*0958*/ 	.word	0x000000ff
        /*095c*/ 	.word	0x00028830
        /*0960*/ 	.short	0x010a
        /*0962*/ 	.byte	0x06
	.zero		1


	//   ....[27]....
        /*0964*/ 	.word	0x00006e60
        /*0968*/ 	.word	0x000000ff
        /*096c*/ 	.word	0x00028830
        /*0970*/ 	.short	0x010a
        /*0972*/ 	.byte	0x06
	.zero		1


	//   ....[28]....
        /*0974*/ 	.word	0x00007060
        /*0978*/ 	.word	0x000000ff
        /*097c*/ 	.word	0x00028850
        /*0980*/ 	.short	0x010a
        /*0982*/ 	.byte	0x06
	.zero		1


	//   ....[29]....
        /*0984*/ 	.word	0x000070a0
        /*0988*/ 	.word	0x000000ff
        /*098c*/ 	.word	0x00028850
        /*0990*/ 	.short	0x010a
        /*0992*/ 	.byte	0x06
	.zero		1


	//   ....[30]....
        /*0994*/ 	.word	0x00008080
        /*0998*/ 	.word	0x00000029
        /*099c*/ 	.word	0x00000000
        /*09a0*/ 	.short	0x0101
        /*09a2*/ 	.byte	0x3f
	.zero		1


	//   ....[31]....
        /*09a4*/ 	.word	0x0000bb80
        /*09a8*/ 	.word	0x000000ff
        /*09ac*/ 	.word	0x00000000
        /*09b0*/ 	.short	0x0101
        /*09b2*/ 	.byte	0x06
	.zero		1


	//   ....[32]....
        /*09b4*/ 	.word	0x0000c5f0
        /*09b8*/ 	.word	0x000000ff
        /*09bc*/ 	.word	0x00028830
        /*09c0*/ 	.short	0x010a
        /*09c2*/ 	.byte	0x06
	.zero		1


	//   ....[33]....
        /*09c4*/ 	.word	0x0000c630
        /*09c8*/ 	.word	0x000000ff
        /*09cc*/ 	.word	0x00028830
        /*09d0*/ 	.short	0x010a
        /*09d2*/ 	.byte	0x06
	.zero		1


	//   ....[34]....
        /*09d4*/ 	.word	0x0000c860
        /*09d8*/ 	.word	0x000000ff
        /*09dc*/ 	.word	0x00028850
        /*09e0*/ 	.short	0x010a
        /*09e2*/ 	.byte	0x06
	.zero		1


	//   ....[35]....
        /*09e4*/ 	.word	0x0000c8a0
        /*09e8*/ 	.word	0x000000ff
        /*09ec*/ 	.word	0x00028850
        /*09f0*/ 	.short	0x010a
        /*09f2*/ 	.byte	0x06
	.zero		1


	//   ....[36]....
        /*09f4*/ 	.word	0x0000ef10
        /*09f8*/ 	.word	0x00000004
        /*09fc*/ 	.word	0x00000000
        /*0a00*/ 	.short	0x0101
        /*0a02*/ 	.byte	0x3f
	.zero		1


	//   ....[37]....
        /*0a04*/ 	.word	0x0000f200
        /*0a08*/ 	.word	0x000000ff
        /*0a0c*/ 	.word	0x00000000
        /*0a10*/ 	.short	0x0101
        /*0a12*/ 	.byte	0x06
	.zero		1


	//   ....[38]....
        /*0a14*/ 	.word	0x0000f9f0
        /*0a18*/ 	.word	0x000000ff
        /*0a1c*/ 	.word	0x00028830
        /*0a20*/ 	.short	0x010a
        /*0a22*/ 	.byte	0x06
	.zero		1


	//   ....[39]....
        /*0a24*/ 	.word	0x0000fa30
        /*0a28*/ 	.word	0x000000ff
        /*0a2c*/ 	.word	0x00028830
        /*0a30*/ 	.short	0x010a
        /*0a32*/ 	.byte	0x06
	.zero		1


	//   ....[40]....
        /*0a34*/ 	.word	0x0000fc60
        /*0a38*/ 	.word	0x000000ff
        /*0a3c*/ 	.word	0x00028850
        /*0a40*/ 	.short	0x010a
        /*0a42*/ 	.byte	0x06
	.zero		1


	//   ....[41]....
        /*0a44*/ 	.word	0x0000fca0
        /*0a48*/ 	.word	0x000000ff
        /*0a4c*/ 	.word	0x00028850
        /*0a50*/ 	.short	0x010a
        /*0a52*/ 	.byte	0x06
	.zero		1


	//   ....[42]....
        /*0a54*/ 	.word	0x00010c90
        /*0a58*/ 	.word	0x00000028
        /*0a5c*/ 	.word	0x00000000
        /*0a60*/ 	.short	0x0101
        /*0a62*/ 	.byte	0x3f
	.zero		1


	//   ....[43]....
        /*0a64*/ 	.word	0x00014780
        /*0a68*/ 	.word	0x000000ff
        /*0a6c*/ 	.word	0x00000000
        /*0a70*/ 	.short	0x0101
        /*0a72*/ 	.byte	0x06
	.zero		1


	//   ....[44]....
        /*0a74*/ 	.word	0x00014e80
        /*0a78*/ 	.word	0x000000ff
        /*0a7c*/ 	.word	0x00028850
        /*0a80*/ 	.short	0x010a
        /*0a82*/ 	.byte	0x04
	.zero		1


	//   ....[45]....
        /*0a84*/ 	.word	0x00014ec0
        /*0a88*/ 	.word	0x000000ff
        /*0a8c*/ 	.word	0x00028850
        /*0a90*/ 	.short	0x010a
        /*0a92*/ 	.byte	0x04
	.zero		1


	//   ....[46]....
        /*0a94*/ 	.word	0x00015560
        /*0a98*/ 	.word	0x000000ff
        /*0a9c*/ 	.word	0x00000000
        /*0aa0*/ 	.short	0x0101
        /*0aa2*/ 	.byte	0x04
	.zero		1


	//   ....[47]....
        /*0aa4*/ 	.word	0x000171b0
        /*0aa8*/ 	.word	0x00000004
        /*0aac*/ 	.word	0x00000000
        /*0ab0*/ 	.short	0x0101
        /*0ab2*/ 	.byte	0x3f
	.zero		1


	//   ....[48]....
        /*0ab4*/ 	.word	0x0001a550
        /*0ab8*/ 	.word	0x00000004
        /*0abc*/ 	.word	0x00028880
        /*0ac0*/ 	.short	0x010a
        /*0ac2*/ 	.byte	0x3f
	.zero		1


	//   ....[49]....
        /*0ac4*/ 	.word	0x0001a6f0
        /*0ac8*/ 	.word	0x00000004
        /*0acc*/ 	.word	0x00028840
        /*0ad0*/ 	.short	0x010a
        /*0ad2*/ 	.byte	0x3f
	.zero		1


	//   ....[50]....
        /*0ad4*/ 	.word	0x0001b390
        /*0ad8*/ 	.word	0x00000012
        /*0adc*/ 	.word	0x00028800
        /*0ae0*/ 	.short	0x0107
        /*0ae2*/ 	.byte	0x3f
	.zero		1


	//   ....[51]....
        /*0ae4*/ 	.word	0x0001b480
        /*0ae8*/ 	.word	0x00000012
        /*0aec*/ 	.word	0x00028800
        /*0af0*/ 	.short	0x0101
        /*0af2*/ 	.byte	0x3f
	.zero		1


	//   ....[52]....
        /*0af4*/ 	.word	0x0001b4a0
        /*0af8*/ 	.word	0x00000012
        /*0afc*/ 	.word	0x00028820
        /*0b00*/ 	.short	0x010a
        /*0b02*/ 	.byte	0x3f
	.zero		1


	//   ....[53]....
        /*0b04*/ 	.word	0x0001b7b0
        /*0b08*/ 	.word	0x00000004
        /*0b0c*/ 	.word	0x00028880
        /*0b10*/ 	.short	0x010a
        /*0b12*/ 	.byte	0x3f
	.zero		1


	//   ....[54]....
        /*0b14*/ 	.word	0x0001ba10
        /*0b18*/ 	.word	0x00000004
        /*0b1c*/ 	.word	0x00028840
        /*0b20*/ 	.short	0x010a
        /*0b22*/ 	.byte	0x3f
	.zero		1


	//   ....[55]....
        /*0b24*/ 	.word	0x0001bce0
        /*0b28*/ 	.word	0x00000015
        /*0b2c*/ 	.word	0x00028870
        /*0b30*/ 	.short	0x010a
        /*0b32*/ 	.byte	0x3f
	.zero		1


	//   ....[56]....
        /*0b34*/ 	.word	0x0001bd50
        /*0b38*/ 	.word	0x00000015
        /*0b3c*/ 	.word	0x00028860
        /*0b40*/ 	.short	0x010a
        /*0b42*/ 	.byte	0x3f
	.zero		1


	//   ....[57]....
        /*0b44*/ 	.word	0x0001c510
        /*0b48*/ 	.word	0x00000015
        /*0b4c*/ 	.word	0x00028850
        /*0b50*/ 	.short	0x0101
        /*0b52*/ 	.byte	0x3f
	.zero		1


	//   ....[58]....
        /*0b54*/ 	.word	0x0001c590
        /*0b58*/ 	.word	0x00000015
        /*0b5c*/ 	.word	0x00000000
        /*0b60*/ 	.short	0x0101
        /*0b62*/ 	.byte	0x3f
	.zero		1


	//   ....[59]....
        /*0b64*/ 	.word	0x0001c7d0
        /*0b68*/ 	.word	0x00000013
        /*0b6c*/ 	.word	0x00028870
        /*0b70*/ 	.short	0x010a
        /*0b72*/ 	.byte	0x3f
	.zero		1


	//   ....[60]....
        /*0b74*/ 	.word	0x0001c840
        /*0b78*/ 	.word	0x00000013
        /*0b7c*/ 	.word	0x00028860
        /*0b80*/ 	.short	0x010a
        /*0b82*/ 	.byte	0x3f
	.zero		1


	//   ....[61]....
        /*0b84*/ 	.word	0x0001ce90
        /*0b88*/ 	.word	0x00000013
        /*0b8c*/ 	.word	0x00028850
        /*0b90*/ 	.short	0x0101
        /*0b92*/ 	.byte	0x3f
	.zero		1


	//   ....[62]....
        /*0b94*/ 	.word	0x0001cee0
        /*0b98*/ 	.word	0x00000013
        /*0b9c*/ 	.word	0x00000000
        /*0ba0*/ 	.short	0x0101
        /*0ba2*/ 	.byte	0x3f
	.zero		1


	//   ....[63]....
        /*0ba4*/ 	.word	0x0001dc80
        /*0ba8*/ 	.word	0x00000000
        /*0bac*/ 	.word	0x00028820
        /*0bb0*/ 	.short	0x010a
        /*0bb2*/ 	.byte	0x3f
	.zero		1


	//   ....[64]....
        /*0bb4*/ 	.word	0x0001de40
        /*0bb8*/ 	.word	0x00000006
        /*0bbc*/ 	.word	0x00000000
        /*0bc0*/ 	.short	0x010a
        /*0bc2*/ 	.byte	0x3f
	.zero		1


	//   ....[65]....
        /*0bc4*/ 	.word	0x0001deb0
        /*0bc8*/ 	.word	0x00000007
        /*0bcc*/ 	.word	0x00000000
        /*0bd0*/ 	.short	0x010a
        /*0bd2*/ 	.byte	0x3f
	.zero		1


	//   ....[66]....
        /*0bd4*/ 	.word	0x0001df10
        /*0bd8*/ 	.word	0x00000004
        /*0bdc*/ 	.word	0x00028860
        /*0be0*/ 	.short	0x010a
        /*0be2*/ 	.byte	0x3f
	.zero		1


	//   ....[67]....
        /*0be4*/ 	.word	0x0001df60
        /*0be8*/ 	.word	0x00000003
        /*0bec*/ 	.word	0x00028860
        /*0bf0*/ 	.short	0x010a
        /*0bf2*/ 	.byte	0x3f
	.zero		1


	//   ....[68]....
        /*0bf4*/ 	.word	0x0001dfa0
        /*0bf8*/ 	.word	0x00000004
        /*0bfc*/ 	.word	0x00028880
        /*0c00*/ 	.short	0x010a
        /*0c02*/ 	.byte	0x3f
	.zero		1


	//   ....[69]....
        /*0c04*/ 	.word	0x0001dfc0
        /*0c08*/ 	.word	0x00000003
        /*0c0c*/ 	.word	0x00028880
        /*0c10*/ 	.short	0x010a
        /*0c12*/ 	.byte	0x3f
	.zero		1


	//   ....[70]....
        /*0c14*/ 	.word	0x0001e030
        /*0c18*/ 	.word	0x00000003
        /*0c1c*/ 	.word	0x00028800
        /*0c20*/ 	.short	0x010a
        /*0c22*/ 	.byte	0x3f
	.zero		1


	//   ....[71]....
        /*0c24*/ 	.word	0x0001e080
        /*0c28*/ 	.word	0x0000007b
        /*0c2c*/ 	.word	0x00028830
        /*0c30*/ 	.short	0x010a
        /*0c32*/ 	.byte	0x3f
	.zero		1


	//   ....[72]....
        /*0c34*/ 	.word	0x0001e0e0
        /*0c38*/ 	.word	0x00000009
        /*0c3c*/ 	.word	0x00028830
        /*0c40*/ 	.short	0x010a
        /*0c42*/ 	.byte	0x3f
	.zero		1


	//   ....[73]....
        /*0c44*/ 	.word	0x0001e140
        /*0c48*/ 	.word	0x00000009
        /*0c4c*/ 	.word	0x00028850
        /*0c50*/ 	.short	0x010a
        /*0c52*/ 	.byte	0x3f
	.zero		1


	//   ....[74]....
        /*0c54*/ 	.word	0x0001e1a0
        /*0c58*/ 	.word	0x00000007
        /*0c5c*/ 	.word	0x00028830
        /*0c60*/ 	.short	0x010a
        /*0c62*/ 	.byte	0x3f
	.zero		1


	//   ....[75]....
        /*0c64*/ 	.word	0x0001e200
        /*0c68*/ 	.word	0x00000007
        /*0c6c*/ 	.word	0x00028850
        /*0c70*/ 	.short	0x010a
        /*0c72*/ 	.byte	0x3f
	.zero		1


	//   ....[76]....
        /*0c74*/ 	.word	0x0001e260
        /*0c78*/ 	.word	0x00000007
        /*0c7c*/ 	.word	0x00028830
        /*0c80*/ 	.short	0x010a
        /*0c82*/ 	.byte	0x3f
	.zero		1


	//   ....[77]....
        /*0c84*/ 	.word	0x0001e2c0
        /*0c88*/ 	.word	0x00000007
        /*0c8c*/ 	.word	0x00028850
        /*0c90*/ 	.short	0x010a
        /*0c92*/ 	.byte	0x3f
	.zero		1


	//   ....[78]....
        /*0c94*/ 	.word	0x0001e320
        /*0c98*/ 	.word	0x00000003
        /*0c9c*/ 	.word	0x00028850
        /*0ca0*/ 	.short	0x010a
        /*0ca2*/ 	.byte	0x3f
	.zero		1


	//   ....[79]....
        /*0ca4*/ 	.word	0x0001e470
        /*0ca8*/ 	.word	0x00000004
        /*0cac*/ 	.word	0x00028880
        /*0cb0*/ 	.short	0x010a
        /*0cb2*/ 	.byte	0x3f
	.zero		1


	//   ....[80]....
        /*0cb4*/ 	.word	0x0001e4c0
        /*0cb8*/ 	.word	0x00000004
        /*0cbc*/ 	.word	0x00028840
        /*0cc0*/ 	.short	0x010a
        /*0cc2*/ 	.byte	0x3f
	.zero		1


	//   ....[81]....
        /*0cc4*/ 	.word	0x0001efc0
        /*0cc8*/ 	.word	0x00000012
        /*0ccc*/ 	.word	0x00028820
        /*0cd0*/ 	.short	0x010a
        /*0cd2*/ 	.byte	0x3f
	.zero		1


	//   ....[82]....
        /*0cd4*/ 	.word	0x0001f010
        /*0cd8*/ 	.word	0x00000004
        /*0cdc*/ 	.word	0x00028880
        /*0ce0*/ 	.short	0x010a
        /*0ce2*/ 	.byte	0x3f
	.zero		1


	//   ....[83]....
        /*0ce4*/ 	.word	0x0001f060
        /*0ce8*/ 	.word	0x00000004
        /*0cec*/ 	.word	0x00028840
        /*0cf0*/ 	.short	0x010a
        /*0cf2*/ 	.byte	0x3f
	.zero		1


	//   ....[84]....
        /*0cf4*/ 	.word	0x0001f0b0
        /*0cf8*/ 	.word	0x00000015
        /*0cfc*/ 	.word	0x00028870
        /*0d00*/ 	.short	0x010a
        /*0d02*/ 	.byte	0x3f
	.zero		1


	//   ....[85]....
        /*0d04*/ 	.word	0x0001f100
        /*0d08*/ 	.word	0x00000015
        /*0d0c*/ 	.word	0x00028860
        /*0d10*/ 	.short	0x010a
        /*0d12*/ 	.byte	0x3f
	.zero		1


	//   ....[86]....
        /*0d14*/ 	.word	0x0001f150
        /*0d18*/ 	.word	0x00000013
        /*0d1c*/ 	.word	0x00028870
        /*0d20*/ 	.short	0x010a
        /*0d22*/ 	.byte	0x3f
	.zero		1


	//   ....[87]....
        /*0d24*/ 	.word	0x0001f1a0
        /*0d28*/ 	.word	0x00000013
        /*0d2c*/ 	.word	0x00028860
        /*0d30*/ 	.short	0x010a
        /*0d32*/ 	.byte	0x3f
	.zero		1


	//   ....[88]....
        /*0d34*/ 	.word	0x0001f1f0
        /*0d38*/ 	.word	0x00000000
        /*0d3c*/ 	.word	0x00028820
        /*0d40*/ 	.short	0x010a
        /*0d42*/ 	.byte	0x3f
	.zero		1


	//   ....[89]....
        /*0d44*/ 	.word	0x0001f390
        /*0d48*/ 	.word	0x00000006
        /*0d4c*/ 	.word	0x00000000
        /*0d50*/ 	.short	0x010a
        /*0d52*/ 	.byte	0x3f
	.zero		1


	//   ....[90]....
        /*0d54*/ 	.word	0x0001f3e0
        /*0d58*/ 	.word	0x00000007
        /*0d5c*/ 	.word	0x00000000
        /*0d60*/ 	.short	0x010a
        /*0d62*/ 	.byte	0x3f
	.zero		1


	//   ....[91]....
        /*0d64*/ 	.word	0x0001f430
        /*0d68*/ 	.word	0x00000004
        /*0d6c*/ 	.word	0x00028860
        /*0d70*/ 	.short	0x010a
        /*0d72*/ 	.byte	0x3f
	.zero		1


	//   ....[92]....
        /*0d74*/ 	.word	0x0001f480
        /*0d78*/ 	.word	0x00000003
        /*0d7c*/ 	.word	0x00028860
        /*0d80*/ 	.short	0x010a
        /*0d82*/ 	.byte	0x3f
	.zero		1


	//   ....[93]....
        /*0d84*/ 	.word	0x0001f4d0
        /*0d88*/ 	.word	0x00000004
        /*0d8c*/ 	.word	0x00028880
        /*0d90*/ 	.short	0x010a
        /*0d92*/ 	.byte	0x3f
	.zero		1


	//----- nvinfo : EIATTR_NUM_MBARRIERS
	.align		4
.L_1025:
        /*0d94*/ 	.byte	0x03, 0x38
        /*0d96*/ 	.short	0x0016


	//----- nvinfo : EIATTR_EXIT_INSTR_OFFSETS
	.align		4
        /*0d98*/ 	.byte	0x04, 0x1c
        /*0d9a*/ 	.short	(.L_1027 - .L_1026)


	//   ....[0]....
.L_1026:
        /*0d9c*/ 	.word	0x00000a80


	//   ....[1]....
        /*0da0*/ 	.word	0x00018110


	//   ....[2]....
        /*0da4*/ 	.word	0x0001e010


	//----- nvinfo : EIATTR_MAX_THREADS
	.align		4
.L_1027:
        /*0da8*/ 	.byte	0x04, 0x05
        /*0daa*/ 	.short	(.L_1029 - .L_1028)
.L_1028:
        /*0dac*/ 	.word	0x00000180
        /*0db0*/ 	.word	0x00000001
        /*0db4*/ 	.word	0x00000001


	//----- nvinfo : EIATTR_CRS_STACK_SIZE
	.align		4
.L_1029:
        /*0db8*/ 	.byte	0x04, 0x1e
        /*0dba*/ 	.short	(.L_1031 - .L_1030)
.L_1030:
        /*0dbc*/ 	.word	0x00000000


	//----- nvinfo : EIATTR_CBANK_PARAM_SIZE
	.align		4
.L_1031:
        /*0dc0*/ 	.byte	0x03, 0x19
        /*0dc2*/ 	.short	0x0af0


	//----- nvinfo : EIATTR_PARAM_CBANK
	.align		4
        /*0dc4*/ 	.byte	0x04, 0x0a
        /*0dc6*/ 	.short	(.L_1033 - .L_1032)
	.align		4
.L_1032:
        /*0dc8*/ 	.word	index@(.nv.constant0._ZN7cutlass13device_kernelIN5flash11enable_sm90INS1_16FlashAttnFwdSm90INS1_25CollectiveMainloopFwdSm90ILi2EN4cute5tupleIJNS5_1CILi1EEES8_S8_EEENS6_IJNS7_ILi128EEENS7_ILi192EEESA_EEELi128ENS_12float_e4m3_tEfNS_4arch4Sm90ELb0ELb1ELb1ELb1ELb0ELb0ELb0ELb1ELb1ELb1ELb0ELb0EEENS1_21CollectiveEpilogueFwdINS6_IJSA_SA_SB_EEES9_NS_10bfloat16_tESF_Li256ELb1ELb1ELb0ELb1EEENS1_36VarlenDynamicPersistentTileSchedulerILi128ELi192ELi256ELi128ELb0ELb1ELb1ELb1ELb0ELb1EEEEEEEEEvNT_6ParamsE)
        /*0dcc*/ 	.short	0x0210
        /*0dce*/ 	.short	0x0af0


	//----- nvinfo : EIATTR_SW_WAR
	.align		4
.L_1033:
        /*0dd0*/ 	.byte	0x04, 0x36
        /*0dd2*/ 	.short	(.L_1035 - .L_1034)
.L_1034:
        /*0dd4*/ 	.word	0x00000008
.L_1035:


//--------------------- .nv.info._ZN7cutlass13device_kernelIN5flash11enable_sm90INS1_16FlashAttnFwdSm90INS1_25CollectiveMainloopFwdSm90ILi2EN4cute5tupleIJNS5_1CILi1EEES8_S8_EEENS6_IJNS7_ILi128EEENS7_ILi192EEESA_EEELi128ENS_12float_e4m3_tEfNS_4arch4Sm90ELb0ELb1ELb1ELb1ELb0ELb1ELb0ELb1ELb1ELb1ELb0ELb0EEENS1_21CollectiveEpilogueFwdINS6_IJSA_SA_SB_EEES9_NS_10bfloat16_tESF_Li256ELb1ELb1ELb0ELb1EEENS1_36VarlenDynamicPersistentTileSchedulerILi128ELi192ELi256ELi128ELb0ELb1ELb1ELb1ELb0ELb1EEEEEEEEEvNT_6ParamsE --------------------------
	.section	.nv.info._ZN7cutlass13device_kernelIN5flash11enable_sm90INS1_16FlashAttnFwdSm90INS1_25CollectiveMainloopFwdSm90ILi2EN4cute5tupleIJNS5_1CILi1EEES8_S8_EEENS6_IJNS7_ILi128EEENS7_ILi192EEESA_EEELi128ENS_12float_e4m3_tEfNS_4arch4Sm90ELb0ELb1ELb1ELb1ELb0ELb1ELb0ELb1ELb1ELb1ELb0ELb0EEENS1_21CollectiveEpilogueFwdINS6_IJSA_SA_SB_EEES9_NS_10bfloat16_tESF_Li256ELb1ELb1ELb0ELb1EEENS1_36VarlenDynamicPersistentTileSchedulerILi128ELi192ELi256ELi128ELb0ELb1ELb1ELb1ELb0ELb1EEEEEEEEEvNT_6ParamsE,"",@"SHT_CUDA_INFO"
	.sectionflags	@""
	.align	4


	//----- nvinfo : EIATTR_CUDA_API_VERSION
	.align		4
        /*0000*/ 	.byte	0x04, 0x37
        /*0002*/ 	.short	(.L_1037 - .L_1036)
.L_1036:
        /*0004*/ 	.word	0x00000082


	//----- nvinfo : EIATTR_KPARAM_INFO
	.align		4
.L_1037:
        /*0008*/ 	.byte	0x04, 0x17
        /*000a*/ 	.short	(.L_1039 - .L_1038)
.L_1038:
        /*000c*/ 	.word	0x00000000
        /*0010*/ 	.short	0x0000
        /*0012*/ 	.short	0x0070
        /*0014*/ 	.byte	0x00, 0xf0, 0x01, 0x2a


	//----- nvinfo : EIATTR_SPARSE_MMA_MASK
	.align		4
.L_1039:
        /*0018*/ 	.byte	0x03, 0x50
        /*001a*/ 	.short	0x0000


	//----- nvinfo : EIATTR_MAXREG_COUNT
	.align		4
        /*001c*/ 	.byte	0x03, 0x1b
        /*001e*/ 	.short	0x00a8


	//----- nvinfo : EIATTR_NUM_BARRIERS
	.align		4
        /*0020*/ 	.byte	0x02, 0x4c
        /*0022*/ 	.byte	0x10
	.zero		1


	//----- nvinfo : EIATTR_EXTERNS
	.align		4
        /*0024*/ 	.byte	0x04, 0x0f
        /*0026*/ 	.short	(.L_1041 - .L_1040)


	//   ....[0]....
	.align		4
.L_1040:
        /*0028*/ 	.word	index@(__assertfail)


	//----- nvinfo : EIATTR_ANNOTATIONS
	.align		4
.L_1041:
        /*002c*/ 	.byte	0x04, 0x55
        /*002e*/ 	.short	(.L_1043 - .L_1042)


	//   ....[0]....
.L_1042:
        /* <DEDUP_REMOVED lines=74> */


	//----- nvinfo : EIATTR_MERCURY_ISA_VERSION
	.align		4
.L_1043:
        /*04b8*/ 	.byte	0x03, 0x5f
        /*04ba*/ 	.short	0x0101


	//----- nvinfo : EIATTR_UNUSED_LOAD_BYTE_OFFSET
	.align		4
        /*04bc*/ 	.byte	0x04, 0x44
        /*04be*/ 	.short	(.L_1045 - .L_1044)


	//   ....[0]....
.L_1044:
        /*04c0*/ 	.word	0x00000af0
        /*04c4*/ 	.word	0x0000fff0


	//   ....[1]....
        /*04c8*/ 	.word	0x00023e40
        /*04cc*/ 	.word	0x0000fff0


	//----- nvinfo : EIATTR_INT_WARP_WIDE_INSTR_OFFSETS
	.align		4
.L_1045:
        /*04d0*/ 	.byte	0x04, 0x31
        /*04d2*/ 	.short	(.L_1047 - .L_1046)


	//   ....[0]....
.L_1046:
        /*04d4*/ 	.word	0x00000190


	//   ....[1]....
        /*04d8*/ 	.word	0x000001d0


	//   ....[2]....
        /*04dc*/ 	.word	0x00000240


	//   ....[3]....
        /*04e0*/ 	.word	0x00029180


	//   ....[4]....
        /*04e4*/ 	.word	0x000291e0


	//   ....[5]....
        /*04e8*/ 	.word	0x0002bee0


	//   ....[6]....
        /*04ec*/ 	.word	0x0002bf40


	//----- nvinfo : EIATTR_COOP_GROUP_MASK_REGIDS
	.align		4
.L_1047:
        /*04f0*/ 	.byte	0x04, 0x29
        /*04f2*/ 	.short	(.L_1049 - .L_1048)


	//   ....[0]....
.L_1048:
        /*04f4*/ 	.word	0xffffffff


	//   ....[1]....
        /*04f8*/ 	.word	0xffffffff


	//   ....[2]....
        /*04fc*/ 	.word	0xffffffff


	//   ....[3]....
        /*0500*/ 	.word	0xffffffff


	//   ....[4]....
        /*0504*/ 	.word	0xffffffff


	//   ....[5]....
        /*0508*/ 	.word	0xffffffff


	//   ....[6]....
        /*050c*/ 	.word	0xffffffff


	//   ....[7]....
        /*0510*/ 	.word	0xffffffff


	//   ....[8]....
        /*0514*/ 	.word	0xffffffff


	//   ....[9]....
        /*0518*/ 	.word	0xffffffff


	//   ....[10]....
        /*051c*/ 	.word	0xffffffff


	//   ....[11]....
        /*0520*/ 	.word	0xffffffff


	//   ....[12]....
        /*0524*/ 	.word	0xffffffff


	//   ....[13]....
        /*0528*/ 	.word	0xffffffff


	//   ....[14]....
        /*052c*/ 	.word	0xffffffff


	//   ....[15]....
        /*0530*/ 	.word	0xffffffff


	//   ....[16]....
        /*0534*/ 	.word	0xffffffff


	//   ....[17]....
        /*0538*/ 	.word	0xffffffff


	//   ....[18]....
        /*053c*/ 	.word	0xffffffff


	//   ....[19]....
        /*0540*/ 	.word	0xffffffff


	//   ....[20]....
        /*0544*/ 	.word	0xffffffff


	//   ....[21]....
        /*0548*/ 	.word	0xffffffff


	//   ....[22]....
        /*054c*/ 	.word	0xffffffff


	//   ....[23]....
        /*0550*/ 	.word	0xffffffff


	//   ....[24]....
        /*0554*/ 	.word	0xffffffff


	//   ....[25]....
        /*0558*/ 	.word	0xffffffff


	//   ....[26]....
        /*055c*/ 	.word	0xffffffff


	//   ....[27]....
        /*0560*/ 	.word	0xffffffff


	//   ....[28]....
        /*0564*/ 	.word	0xffffffff


	//   ....[29]....
        /*0568*/ 	.word	0xffffffff


	//   ....[30]....
        /*056c*/ 	.word	0xffffffff


	//   ....[31]....
        /*0570*/ 	.word	0xffffffff


	//   ....[32]....
        /*0574*/ 	.word	0xffffffff


	//   ....[33]....
        /*0578*/ 	.word	0xffffffff


	//   ....[34]....
        /*057c*/ 	.word	0xffffffff


	//   ....[35]....
        /*0580*/ 	.word	0xffffffff


	//   ....[36]....
        /*0584*/ 	.word	0xffffffff


	//   ....[37]....
        /*0588*/ 	.word	0xffffffff


	//   ....[38]....
        /*058c*/ 	.word	0xffffffff


	//   ....[39]....
        /*0590*/ 	.word	0xffffffff


	//   ....[40]....
        /*0594*/ 	.word	0xffffffff


	//   ....[41]....
        /*0598*/ 	.word	0xffffffff


	//   ....[42]....
        /*059c*/ 	.word	0xffffffff


	//   ....[43]....
        /*05a0*/ 	.word	0xffffffff


	//   ....[44]....
        /*05a4*/ 	.word	0xffffffff


	//   ....[45]....
        /*05a8*/ 	.word	0xffffffff


	//   ....[46]....
        /*05ac*/ 	.word	0xffffffff


	//   ....[47]....
        /*05b0*/ 	.word	0xffffffff


	//   ....[48]....
        /*05b4*/ 	.word	0xffffffff


	//   ....[49]....
        /*05b8*/ 	.word	0xffffffff


	//   ....[50]....
        /*05bc*/ 	.word	0xffffffff


	//   ....[51]....
        /*05c0*/ 	.word	0xffffffff


	//   ....[52]....
        /*05c4*/ 	.word	0xffffffff


	//   ....[53]....
        /*05c8*/ 	.word	0xffffffff


	//   ....[54]....
        /*05cc*/ 	.word	0xffffffff


	//   ....[55]....
        /*05d0*/ 	.word	0xffffffff


	//   ....[56]....
        /*05d4*/ 	.word	0xffffffff


	//   ....[57]....
        /*05d8*/ 	.word	0xffffffff


	//   ....[58]....
        /*05dc*/ 	.word	0xffffffff


	//   ....[59]....
        /*05e0*/ 	.word	0xffffffff


	//   ....[60]....
        /*05e4*/ 	.word	0xffffffff


	//   ....[61]....
        /*05e8*/ 	.word	0xffffffff


	//   ....[62]....
        /*05ec*/ 	.word	0xffffffff


	//   ....[63]....
        /*05f0*/ 	.word	0xffffffff


	//   ....[64]....
        /*05f4*/ 	.word	0xffffffff


	//   ....[65]....
        /*05f8*/ 	.word	0xffffffff


	//   ....[66]....
        /*05fc*/ 	.word	0xffffffff


	//   ....[67]....
        /*0600*/ 	.word	0xffffffff


	//   ....[68]....
        /*0604*/ 	.word	0xffffffff


	//   ....[69]....
        /*0608*/ 	.word	0xffffffff


	//   ....[70]....
        /*060c*/ 	.word	0xffffffff


	//   ....[71]....
        /*0610*/ 	.word	0xffffffff


	//   ....[72]....
        /*0614*/ 	.word	0xffffffff


	//   ....[73]....
        /*0618*/ 	.word	0xffffffff


	//   ....[74]....
        /*061c*/ 	.word	0xffffffff


	//   ....[75]....
        /*0620*/ 	.word	0xffffffff


	//   ....[76]....
        /*0624*/ 	.word	0xffffffff


	//   ....[77]....
        /*0628*/ 	.word	0xffffffff


	//   ....[78]....
        /*062c*/ 	.word	0xffffffff


	//   ....[79]....
        /*0630*/ 	.word	0xffffffff


	//   ....[80]....
        /*0634*/ 	.word	0xffffffff


	//   ....[81]....
        /*0638*/ 	.word	0xffffffff


	//   ....[82]....
        /*063c*/ 	.word	0xffffffff


	//   ....[83]....
        /*0640*/ 	.word	0xffffffff


	//   ....[84]....
        /*0644*/ 	.word	0xffffffff


	//   ....[85]....
        /*0648*/ 	.word	0xffffffff


	//   ....[86]....
        /*064c*/ 	.word	0xffffffff


	//   ....[87]....
        /*0650*/ 	.word	0xffffffff


	//   ....[88]....
        /*0654*/ 	.word	0xffffffff


	//   ....[89]....
        /*0658*/ 	.word	0xffffffff


	//   ....[90]....
        /*065c*/ 	.word	0xffffffff


	//   ....[91]....
        /*0660*/ 	.word	0xffffffff


	//   ....[92]....
        /*0664*/ 	.word	0xffffffff


	//   ....[93]....
        /*0668*/ 	.word	0xffffffff


	//   ....[94]....
        /*066c*/ 	.word	0xffffffff


	//   ....[95]....
        /*0670*/ 	.word	0xffffffff


	//   ....[96]....
        /*0674*/ 	.word	0xffffffff


	//   ....[97]....
        /*0678*/ 	.word	0xffffffff


	//   ....[98]....
        /*067c*/ 	.word	0xffffffff


	//   ....[99]....
        /*0680*/ 	.word	0xffffffff


	//   ....[100]....
        /*0684*/ 	.word	0xffffffff


	//   ....[101]....
        /*0688*/ 	.word	0xffffffff


	//   ....[102]....
        /*068c*/ 	.word	0xffffffff


	//   ....[103]....
        /*0690*/ 	.word	0xffffffff


	//   ....[104]....
        /*0694*/ 	.word	0xffffffff


	//   ....[105]....
        /*0698*/ 	.word	0xffffffff


	//   ....[106]....
        /*069c*/ 	.word	0xffffffff


	//   ....[107]....
        /*06a0*/ 	.word	0xffffffff


	//   ....[108]....
        /*06a4*/ 	.word	0xffffffff


	//   ....[109]....
        /*06a8*/ 	.word	0xffffffff


	//   ....[110]....
        /*06ac*/ 	.word	0xffffffff


	//   ....[111]....
        /*06b0*/ 	.word	0xffffffff


	//   ....[112]....
        /*06b4*/ 	.word	0xffffffff


	//   ....[113]....
        /*06b8*/ 	.word	0xffffffff


	//   ....[114]....
        /*06bc*/ 	.word	0xffffffff


	//   ....[115]....
        /*06c0*/ 	.word	0xffffffff


	//   ....[116]....
        /*06c4*/ 	.word	0xffffffff


	//   ....[117]....
        /*06c8*/ 	.word	0xffffffff


	//   ....[118]....
        /*06cc*/ 	.word	0xffffffff


	//   ....[119]....
        /*06d0*/ 	.word	0xffffffff


	//   ....[120]....
        /*06d4*/ 	.word	0xffffffff


	//   ....[121]....
        /*06d8*/ 	.word	0xffffffff


	//   ....[122]....
        /*06dc*/ 	.word	0xffffffff


	//   ....[123]....
        /*06e0*/ 	.word	0xffffffff


	//   ....[124]....
        /*06e4*/ 	.word	0xffffffff


	//   ....[125]....
        /*06e8*/ 	.word	0xffffffff


	//   ....[126]....
        /*06ec*/ 	.word	0xffffffff


	//   ....[127]....
        /*06f0*/ 	.word	0xffffffff


	//   ....[128]....
        /*06f4*/ 	.word	0xffffffff


	//   ....[129]....
        /*06f8*/ 	.word	0xffffffff


	//   ....[130]....
        /*06fc*/ 	.word	0xffffffff


	//   ....[131]....
        /*0700*/ 	.word	0xffffffff


	//   ....[132]....
        /*0704*/ 	.word	0xffffffff


	//   ....[133]....
        /*0708*/ 	.word	0xffffffff


	//   ....[134]....
        /*070c*/ 	.word	0xffffffff


	//   ....[135]....
        /*0710*/ 	.word	0xffffffff


	//   ....[136]....
        /*0714*/ 	.word	0xffffffff


	//   ....[137]....
        /*0718*/ 	.word	0xffffffff


	//   ....[138]....
        /*071c*/ 	.word	0xffffffff


	//   ....[139]....
        /*0720*/ 	.word	0xffffffff


	//   ....[140]....
        /*0724*/ 	.word	0xffffffff


	//   ....[141]....
        /*0728*/ 	.word	0xffffffff


	//   ....[142]....
        /*072c*/ 	.word	0xffffffff


	//   ....[143]....
        /*0730*/ 	.word	0xffffffff


	//   ....[144]....
        /*0734*/ 	.word	0xffffffff


	//   ....[145]....
        /*0738*/ 	.word	0xffffffff


	//   ....[146]....
        /*073c*/ 	.word	0xffffffff


	//   ....[147]....
        /*0740*/ 	.word	0xffffffff


	//   ....[148]....
        /*0744*/ 	.word	0xffffffff


	//   ....[149]....
        /*0748*/ 	.word	0xffffffff


	//   ....[150]....
        /*074c*/ 	.word	0xffffffff


	//   ....[151]....
        /*0750*/ 	.word	0xffffffff


	//   ....[152]....
        /*0754*/ 	.word	0xffffffff


	//   ....[153]....
        /*0758*/ 	.word	0xffffffff


	//   ....[154]....
        /*075c*/ 	.word	0x0500000f


	//   ....[155]....
        /*0760*/ 	.word	0x0500000f


	//   ....[156]....
        /*0764*/ 	.word	0x0500000f


	//   ....[157]....
        /*0768*/ 	.word	0x0500000f


	//   ....[158]....
        /*076c*/ 	.word	0x0500000f


	//   ....[159]....
        /*0770*/ 	.word	0x0500000f


	//   ....[160]....
        /*0774*/ 	.word	0x0500000f


	//   ....[161]....
        /*0778*/ 	.word	0x0500000f


	//   ....[162]....
        /*077c*/ 	.word	0x0500000f


	//   ....[163]....
        /*0780*/ 	.word	0x0500000f


	//   ....[164]....
        /*0784*/ 	.word	0x0500000f


	//   ....[165]....
        /*0788*/ 	.word	0x0500000f


	//   ....[166]....
        /*078c*/ 	.word	0x0500000f


	//   ....[167]....
        /*0790*/ 	.word	0x0500000f


	//   ....[168]....
        /*0794*/ 	.word	0x0500000f


	//   ....[169]....
        /*0798*/ 	.word	0x0500000f


	//   ....[170]....
        /*079c*/ 	.word	0x0500000f


	//   ....[171]....
        /*07a0*/ 	.word	0x0500000f


	//   ....[172]....
        /*07a4*/ 	.word	0x0500000f


	//   ....[173]....
        /*07a8*/ 	.word	0x0500000f


	//   ....[174]....
        /*07ac*/ 	.word	0x0500000f


	//   ....[175]....
        /*07b0*/ 	.word	0x0500000f


	//   ....[176]....
        /*07b4*/ 	.word	0x0500000f


	//   ....[177]....
        /*07b8*/ 	.word	0x0500000f


	//   ....[178]....
        /*07bc*/ 	.word	0x0500000f


	//   ....[179]....
        /*07c0*/ 	.word	0x0500000f


	//   ....[180]....
        /*07c4*/ 	.word	0x0500000f


	//   ....[181]....
        /*07c8*/ 	.word	0x0500000f


	//   ....[182]....
        /*07cc*/ 	.word	0x0500000f


	//   ....[183]....
        /*07d0*/ 	.word	0x0500000f


	//   ....[184]....
        /*07d4*/ 	.word	0x0500000f


	//   ....[185]....
        /*07d8*/ 	.word	0x0500000f


	//   ....[186]....
        /*07dc*/ 	.word	0x0500000f


	//   ....[187]....
        /*07e0*/ 	.word	0x0500000f


	//   ....[188]....
        /*07e4*/ 	.word	0x0500000f


	//   ....[189]....
        /*07e8*/ 	.word	0x0500000f


	//   ....[190]....
        /*07ec*/ 	.word	0x0500000f


	//   ....[191]....
        /*07f0*/ 	.word	0x0500000f


	//   ....[192]....
        /*07f4*/ 	.word	0x0500000f


	//   ....[193]....
        /*07f8*/ 	.word	0x0500000f


	//   ....[194]....
        /*07fc*/ 	.word	0x0500000f


	//   ....[195]....
        /*0800*/ 	.word	0x0500000f


	//   ....[196]....
        /*0804*/ 	.word	0x0500000f


	//   ....[197]....
        /*0808*/ 	.word	0x0500000f


	//   ....[198]....
        /*080c*/ 	.word	0x0500000f


	//   ....[199]....
        /*0810*/ 	.word	0x0500000f


	//   ....[200]....
        /*0814*/ 	.word	0x0500000f


	//   ....[201]....
        /*0818*/ 	.word	0x0500000f


	//   ....[202]....
        /*081c*/ 	.word	0x0500000f


	//   ....[203]....
        /*0820*/ 	.word	0x0500000f


	//   ....[204]....
        /*0824*/ 	.word	0x0500000f


	//   ....[205]....
        /*0828*/ 	.word	0x0500000f


	//   ....[206]....
        /*082c*/ 	.word	0x0500000f


	//   ....[207]....
        /*0830*/ 	.word	0x0500000f


	//   ....[208]....
        /*0834*/ 	.word	0x0500000f


	//   ....[209]....
        /*0838*/ 	.word	0x0500000f


	//   ....[210]....
        /*083c*/ 	.word	0x0500000f


	//   ....[211]....
        /*0840*/ 	.word	0x0500000f


	//   ....[212]....
        /*0844*/ 	.word	0x0500000f


	//   ....[213]....
        /*0848*/ 	.word	0x0500000f


	//   ....[214]....
        /*084c*/ 	.word	0x0500000f


	//   ....[215]....
        /*0850*/ 	.word	0x0500000f


	//   ....[216]....
        /*0854*/ 	.word	0x0500000f


	//   ....[217]....
        /*0858*/ 	.word	0x0500000f


	//   ....[218]....
        /*085c*/ 	.word	0x0500000f


	//   ....[219]....
        /*0860*/ 	.word	0x0500000f


	//   ....[220]....
        /*0864*/ 	.word	0x0500000f


	//   ....[221]....
        /*0868*/ 	.word	0x0500000f


	//   ....[222]....
        /*086c*/ 	.word	0x0500000f


	//   ....[223]....
        /*0870*/ 	.word	0x0500000f


	//   ....[224]....
        /*0874*/ 	.word	0x0500000f


	//   ....[225]....
        /*0878*/ 	.word	0x0500000f


	//   ....[226]....
        /*087c*/ 	.word	0x0500000f


	//   ....[227]....
        /*0880*/ 	.word	0x0500000f


	//   ....[228]....
        /*0884*/ 	.word	0x0500000f


	//   ....[229]....
        /*0888*/ 	.word	0x0500000f


	//   ....[230]....
        /*088c*/ 	.word	0x0500000f


	//   ....[231]....
        /*0890*/ 	.word	0x0500000f


	//   ....[232]....
        /*0894*/ 	.word	0x0500000f


	//   ....[233]....
        /*0898*/ 	.word	0x0500000f


	//   ....[234]....
        /*089c*/ 	.word	0x0500000f


	//   ....[235]....
        /*08a0*/ 	.word	0x0500000f


	//   ....[236]....
        /*08a4*/ 	.word	0x0500000f


	//   ....[237]....
        /*08a8*/ 	.word	0x0500000f


	//   ....[238]....
        /*08ac*/ 	.word	0x0500000f


	//   ....[239]....
        /*08b0*/ 	.word	0x0500000f


	//   ....[240]....
        /*08b4*/ 	.word	0x0500000f


	//   ....[241]....
        /*08b8*/ 	.word	0x0500000f


	//   ....[242]....
        /*08bc*/ 	.word	0x0500000f


	//   ....[243]....
        /*08c0*/ 	.word	0x0500000f


	//   ....[244]....
        /*08c4*/ 	.word	0x0500000f


	//   ....[245]....
        /*08c8*/ 	.word	0x0500000f


	//   ....[246]....
        /*08cc*/ 	.word	0x0500000f


	//----- nvinfo : EIATTR_COOP_GROUP_INSTR_OFFSETS
	.align		4
.L_1049:
        /*08d0*/ 	.byte	0x04, 0x28
        /*08d2*/ 	.short	(.L_1051 - .L_1050)


	//   ....[0]....
.L_1050:
        /*08d4*/ 	.word	0x00000070


	//   ....[1]....
        /*08d8*/ 	.word	0x000001a0


	//   ....[2]....
        /*08dc*/ 	.word	0x000001f0


	//   ....[3]....
        /*08e0*/ 	.word	0x00000420


	//   ....[4]....
        /*08e4*/ 	.word	0x00000580


	//   ....[5]....
        /*08e8*/ 	.word	0x000006a0


	//   ....[6]....
        /*08ec*/ 	.word	0x00000800


	//   ....[7]....
        /*08f0*/ 	.word	0x0000a5b0


	//   ....[8]....
        /*08f4*/ 	.word	0x0000afa0


	//   ....[9]....
        /*08f8*/ 	.word	0x0000afb0


	//   ....[10]....
        /*08fc*/ 	.word	0x0000afc0


	//   ....[11]....
        /*0900*/ 	.word	0x0000afd0


	//   ....[12]....
        /*0904*/ 	.word	0x0000b1e0


	//   ....[13]....
        /*0908*/ 	.word	0x0000b1f0


	//   ....[14]....
        /*090c*/ 	.word	0x0000b200


	//   ....[15]....
        /*0910*/ 	.word	0x0000b210


	//   ....[16]....
        /*0914*/ 	.word	0x0000d6b0


	//   ....[17]....
        /*0918*/ 	.word	0x0000d6d0


	//   ....[18]....
        /*091c*/ 	.word	0x0000d6e0


	//   ....[19]....
        /*0920*/ 	.word	0x0000d6f0


	//   ....[20]....
        /*0924*/ 	.word	0x0000d7e0


	//   ....[21]....
        /*0928*/ 	.word	0x0000d800


	//   ....[22]....
        /*092c*/ 	.word	0x0000d810


	//   ....[23]....
        /*0930*/ 	.word	0x0000d820


	//   ....[24]....
        /*0934*/ 	.word	0x00010300


	//   ....[25]....
        /*0938*/ 	.word	0x00010df0


	//   ....[26]....
        /*093c*/ 	.word	0x00012ca0


	//   ....[27]....
        /*0940*/ 	.word	0x00012cc0


	//   ....[28]....
        /*0944*/ 	.word	0x00013500


	//   ....[29]....
        /*0948*/ 	.word	0x00013570


	//   ....[30]....
        /*094c*/ 	.word	0x00015d50


	//   ....[31]....
        /*0950*/ 	.word	0x00016100


	//   ....[32]....
        /*0954*/ 	.word	0x00017b90


	//   ....[33]....
        /*0958*/ 	.word	0x00017ca0


	//   ....[34]....
        /*095c*/ 	.word	0x00018a90


	//   ....[35]....
        /*0960*/ 	.word	0x00018b10


	//   ....[36]....
        /*0964*/ 	.word	0x0001bda0


	//   ....[37]....
        /*0968*/ 	.word	0x0001bdc0


	//   ....[38]....
        /*096c*/ 	.word	0x0001be10


	//   ....[39]....
        /*0970*/ 	.word	0x0001be30


	//   ....[40]....
        /*0974*/ 	.word	0x0001ed20


	//   ....[41]....
        /*0978*/ 	.word	0x0001f160


	//   ....[42]....
        /*097c*/ 	.word	0x00020be0


	//   ....[43]....
        /*0980*/ 	.word	0x00020cf0


	//   ....[44]....
        /*0984*/ 	.word	0x00021b20


	//   ....[45]....
        /*0988*/ 	.word	0x00021b90


	//   ....[46]....
        /*098c*/ 	.word	0x00023610


	//   ....[47]....
        /*0990*/ 	.word	0x00023670


	//   ....[48]....
        /*0994*/ 	.word	0x00023690


	//   ....[49]....
        /*0998*/ 	.word	0x000236b0


	//   ....[50]....
        /*099c*/ 	.word	0x00024490


	//   ....[51]....
        /*09a0*/ 	.word	0x000244c0


	//   ....[52]....
        /*09a4*/ 	.word	0x000244f0


	//   ....[53]....
        /*09a8*/ 	.word	0x00024520


	//   ....[54]....
        /*09ac*/ 	.word	0x00024550


	//   ....[55]....
        /*09b0*/ 	.word	0x00024580


	//   ....[56]....
        /*09b4*/ 	.word	0x000245b0


	//   ....[57]....
        /*09b8*/ 	.word	0x000245e0


	//   ....[58]....
        /*09bc*/ 	.word	0x00024610


	//   ....[59]....
        /*09c0*/ 	.word	0x00024640


	//   ....[60]....
        /*09c4*/ 	.word	0x00024670


	//   ....[61]....
        /*09c8*/ 	.word	0x000246a0


	//   ....[62]....
        /*09cc*/ 	.word	0x000246d0


	//   ....[63]....
        /*09d0*/ 	.word	0x00024700


	//   ....[64]....
        /*09d4*/ 	.word	0x00024730


	//   ....[65]....
        /*09d8*/ 	.word	0x00024760


	//   ....[66]....
        /*09dc*/ 	.word	0x00024790


	//   ....[67]....
        /*09e0*/ 	.word	0x000247c0


	//   ....[68]....
        /*09e4*/ 	.word	0x000247f0


	//   ....[69]....
        /*09e8*/ 	.word	0x00024820


	//   ....[70]....
        /*09ec*/ 	.word	0x00024850


	//   ....[71]....
        /*09f0*/ 	.word	0x00024880


	//   ....[72]....
        /*09f4*/ 	.word	0x000248b0


	//   ....[73]....
        /*09f8*/ 	.word	0x000248d0


	//   ....[74]....
        /*09fc*/ 	.word	0x000248e0


	//   ....[75]....
        /*0a00*/ 	.word	0x000248f0


	//   ....[76]....
        /*0a04*/ 	.word	0x00024910


	//   ....[77]....
        /*0a08*/ 	.word	0x00024920


	//   ....[78]....
        /*0a0c*/ 	.word	0x00024930


	//   ....[79]....
        /*0a10*/ 	.word	0x00024940


	//   ....[80]....
        /*0a14*/ 	.word	0x00024970


	//   ....[81]....
        /*0a18*/ 	.word	0x000249a0


	//   ....[82]....
        /*0a1c*/ 	.word	0x00024f50


	//   ....[83]....
        /*0a20*/ 	.word	0x00024f90


	//   ....[84]....
        /*0a24*/ 	.word	0x00024fd0


	//   ....[85]....
        /*0a28*/ 	.word	0x00024ff0


	//   ....[86]....
        /*0a2c*/ 	.word	0x00025670


	//   ....[87]....
        /*0a30*/ 	.word	0x00025680


	//   ....[88]....
        /*0a34*/ 	.word	0x00025740


	//   ....[89]....
        /*0a38*/ 	.word	0x00025760


	//   ....[90]....
        /*0a3c*/ 	.word	0x00025820


	//   ....[91]....
        /*0a40*/ 	.word	0x00025840


	//   ....[92]....
        /*0a44*/ 	.word	0x00025910


	//   ....[93]....
        /*0a48*/ 	.word	0x00025930


	//   ....[94]....
        /*0a4c*/ 	.word	0x00026130


	//   ....[95]....
        /*0a50*/ 	.word	0x00026140


	//   ....[96]....
        /*0a54*/ 	.word	0x00026260


	//   ....[97]....
        /*0a58*/ 	.word	0x00026270


	//   ....[98]....
        /*0a5c*/ 	.word	0x00026380


	//   ....[99]....
        /*0a60*/ 	.word	0x00026390


	//   ....[100]....
        /*0a64*/ 	.word	0x000264a0


	//   ....[101]....
        /*0a68*/ 	.word	0x000264b0


	//   ....[102]....
        /*0a6c*/ 	.word	0x00026620


	//   ....[103]....
        /*0a70*/ 	.word	0x00026800


	//   ....[104]....
        /*0a74*/ 	.word	0x00026830


	//   ....[105]....
        /*0a78*/ 	.word	0x00026860


	//   ....[106]....
        /*0a7c*/ 	.word	0x00026890


	//   ....[107]....
        /*0a80*/ 	.word	0x000268c0


	//   ....[108]....
        /*0a84*/ 	.word	0x000268f0


	//   ....[109]....
        /*0a88*/ 	.word	0x00026a60


	//   ....[110]....
        /*0a8c*/ 	.word	0x00026a90


	//   ....[111]....
        /*0a90*/ 	.word	0x00026ac0


	//   ....[112]....
        /*0a94*/ 	.word	0x00026af0


	//   ....[113]....
        /*0a98*/ 	.word	0x00026b20


	//   ....[114]....
        /*0a9c*/ 	.word	0x00026b50


	//   ....[115]....
        /*0aa0*/ 	.word	0x00026bf0


	//   ....[116]....
        /*0aa4*/ 	.word	0x00026c50


	//   ....[117]....
        /*0aa8*/ 	.word	0x00026ce0


	//   ....[118]....
        /*0aac*/ 	.word	0x00027f80


	//   ....[119]....
        /*0ab0*/ 	.word	0x00029930


	//   ....[120]....
        /*0ab4*/ 	.word	0x0002a580


	//   ....[121]....
        /*0ab8*/ 	.word	0x0002a5a0


	//   ....[122]....
        /*0abc*/ 	.word	0x0002a650


	//   ....[123]....
        /*0ac0*/ 	.word	0x0002a660


	//   ....[124]....
        /*0ac4*/ 	.word	0x0002a6e0


	//   ....[125]....
        /*0ac8*/ 	.word	0x0002a6f0


	//   ....[126]....
        /*0acc*/ 	.word	0x0002a770


	//   ....[127]....
        /*0ad0*/ 	.word	0x0002a780


	//   ....[128]....
        /*0ad4*/ 	.word	0x0002a800


	//   ....[129]....
        /*0ad8*/ 	.word	0x0002a810


	//   ....[130]....
        /*0adc*/ 	.word	0x0002a890


	//   ....[131]....
        /*0ae0*/ 	.word	0x0002a8a0


	//   ....[132]....
        /*0ae4*/ 	.word	0x0002a920


	//   ....[133]....
        /*0ae8*/ 	.word	0x0002a930


	//   ....[134]....
        /*0aec*/ 	.word	0x0002a980


	//   ....[135]....
        /*0af0*/ 	.word	0x0002a9a0


	//   ....[136]....
        /*0af4*/ 	.word	0x0002cca0


	//   ....[137]....
        /*0af8*/ 	.word	0x0002ccd0


	//   ....[138]....
        /*0afc*/ 	.word	0x0002cd10


	//   ....[139]....
        /*0b00*/ 	.word	0x0002cd40


	//   ....[140]....
        /*0b04*/ 	.word	0x0002cd70


	//   ....[141]....
        /*0b08*/ 	.word	0x0002cda0


	//   ....[142]....
        /*0b0c*/ 	.word	0x0002cdd0


	//   ....[143]....
        /*0b10*/ 	.word	0x0002ce00


	//   ....[144]....
        /*0b14*/ 	.word	0x0002cf90


	//   ....[145]....
        /*0b18*/ 	.word	0x0002cfc0


	//   ....[146]....
        /*0b1c*/ 	.word	0x0002cff0


	//   ....[147]....
        /*0b20*/ 	.word	0x0002d020


	//   ....[148]....
        /*0b24*/ 	.word	0x0002d050


	//   ....[149]....
        /*0b28*/ 	.word	0x0002d080


	//   ....[150]....
        /*0b2c*/ 	.word	0x0002d140


	//   ....[151]....
        /*0b30*/ 	.word	0x0002d160


	//   ....[152]....
        /*0b34*/ 	.word	0x0002d1d0


	//   ....[153]....
        /*0b38*/ 	.word	0x0002d8b0


	//   ....[154]....
        /*0b3c*/ 	.word	0x0002ddb0


	//   ....[155]....
        /*0b40*/ 	.word	0x0002de60


	//   ....[156]....
        /*0b44*/ 	.word	0x0002def0


	//   ....[157]....
        /*0b48*/ 	.word	0x0002df40


	//   ....[158]....
        /*0b4c*/ 	.word	0x0002df90


	//   ....[159]....
        /*0b50*/ 	.word	0x0002e020


	//   ....[160]....
        /*0b54*/ 	.word	0x0002e0b0


	//   ....[161]....
        /*0b58*/ 	.word	0x0002e100


	//   ....[162]....
        /*0b5c*/ 	.word	0x0002e150


	//   ....[163]....
        /*0b60*/ 	.word	0x0002e240


	//   ....[164]....
        /*0b64*/ 	.word	0x0002e2f0


	//   ....[165]....
        /*0b68*/ 	.word	0x0002e350


	//   ....[166]....
        /*0b6c*/ 	.word	0x0002e3d0


	//   ....[167]....
        /*0b70*/ 	.word	0x0002e4c0


	//   ....[168]....
        /*0b74*/ 	.word	0x0002e510


	//   ....[169]....
        /*0b78*/ 	.word	0x0002e560


	//   ....[170]....
        /*0b7c*/ 	.word	0x0002e5b0


	//   ....[171]....
        /*0b80*/ 	.word	0x0002e9c0


	//   ....[172]....
        /*0b84*/ 	.word	0x0002eaf0


	//   ....[173]....
        /*0b88*/ 	.word	0x0002ec20


	//   ....[174]....
        /*0b8c*/ 	.word	0x0002eca0


	//   ....[175]....
        /*0b90*/ 	.word	0x0002ed00


	//   ....[176]....
        /*0b94*/ 	.word	0x0002ed80


	//   ....[177]....
        /*0b98*/ 	.word	0x0002ede0


	//   ....[178]....
        /*0b9c*/ 	.word	0x0002ee60


	//   ....[179]....
        /*0ba0*/ 	.word	0x0002eec0


	//   ....[180]....
        /*0ba4*/ 	.word	0x0002ef40


	//   ....[181]....
        /*0ba8*/ 	.word	0x0002efa0


	//   ....[182]....
        /*0bac*/ 	.word	0x0002f020


	//   ....[183]....
        /*0bb0*/ 	.word	0x0002f080


	//   ....[184]....
        /*0bb4*/ 	.word	0x0002f100


	//   ....[185]....
        /*0bb8*/ 	.word	0x0002f160


	//   ....[186]....
        /*0bbc*/ 	.word	0x0002f1c0


	//   ....[187]....
        /*0bc0*/ 	.word	0x0002f220


	//   ....[188]....
        /*0bc4*/ 	.word	0x0002f2b0


	//   ....[189]....
        /*0bc8*/ 	.word	0x0002f310


	//   ....[190]....
        /*0bcc*/ 	.word	0x0002f390


	//   ....[191]....
        /*0bd0*/ 	.word	0x0002f3f0


	//   ....[192]....
        /*0bd4*/ 	.word	0x0002f460


	//   ....[193]....
        /*0bd8*/ 	.word	0x0002f4c0


	//   ....[194]....
        /*0bdc*/ 	.word	0x0002f540


	//   ....[195]....
        /*0be0*/ 	.word	0x0002f5a0


	//   ....[196]....
        /*0be4*/ 	.word	0x0002f620


	//   ....[197]....
        /*0be8*/ 	.word	0x0002f680


	//   ....[198]....
        /*0bec*/ 	.word	0x0002f700


	//   ....[199]....
        /*0bf0*/ 	.word	0x0002f760


	//   ....[200]....
        /*0bf4*/ 	.word	0x0002f7d0


	//   ....[201]....
        /*0bf8*/ 	.word	0x0002f830


	//   ....[202]....
        /*0bfc*/ 	.word	0x0002f890


	//   ....[203]....
        /*0c00*/ 	.word	0x0002f980


	//   ....[204]....
        /*0c04*/ 	.word	0x0002f9d0


	//   ....[205]....
        /*0c08*/ 	.word	0x0002fa60


	//   ....[206]....
        /*0c0c*/ 	.word	0x0002faf0


	//   ....[207]....
        /*0c10*/ 	.word	0x0002fb80


	//   ....[208]....
        /*0c14*/ 	.word	0x0002fc10


	//   ....[209]....
        /*0c18*/ 	.word	0x0002fca0


	//   ....[210]....
        /*0c1c*/ 	.word	0x0002fd30


	//   ....[211]....
        /*0c20*/ 	.word	0x0002fdf0


	//   ....[212]....
        /*0c24*/ 	.word	0x000300e0


	//   ....[213]....
        /*0c28*/ 	.word	0x000302f0


	//   ....[214]....
        /*0c2c*/ 	.word	0x00030340


	//   ....[215]....
        /*0c30*/ 	.word	0x000303a0


	//   ....[216]....
        /*0c34*/ 	.word	0x00030490


	//   ....[217]....
        /*0c38*/ 	.word	0x000304f0


	//   ....[218]....
        /*0c3c*/ 	.word	0x000305e0


	//   ....[219]....
        /*0c40*/ 	.word	0x00030640


	//   ....[220]....
        /*0c44*/ 	.word	0x00030730


	//   ....[221]....
        /*0c48*/ 	.word	0x00030790


	//   ....[222]....
        /*0c4c*/ 	.word	0x00030880


	//   ....[223]....
        /*0c50*/ 	.word	0x000308e0


	//   ....[224]....
        /*0c54*/ 	.word	0x000309d0


	//   ....[225]....
        /*0c58*/ 	.word	0x00030a30


	//   ....[226]....
        /*0c5c*/ 	.word	0x00030b00


	//   ....[227]....
        /*0c60*/ 	.word	0x00030b80


	//   ....[228]....
        /*0c64*/ 	.word	0x00030c50


	//   ....[229]....
        /*0c68*/ 	.word	0x00030f30


	//   ....[230]....
        /*0c6c*/ 	.word	0x00030fd0


	//   ....[231]....
        /*0c70*/ 	.word	0x000310f0


	//   ....[232]....
        /*0c74*/ 	.word	0x00031170


	//   ....[233]....
        /*0c78*/ 	.word	0x000311f0


	//   ....[234]....
        /*0c7c*/ 	.word	0x00031270


	//   ....[235]....
        /*0c80*/ 	.word	0x000312f0


	//   ....[236]....
        /*0c84*/ 	.word	0x00031380


	//   ....[237]....
        /*0c88*/ 	.word	0x00031420


	//   ....[238]....
        /*0c8c*/ 	.word	0x000314d0


	//   ....[239]....
        /*0c90*/ 	.word	0x00031550


	//   ....[240]....
        /*0c94*/ 	.word	0x000315d0


	//   ....[241]....
        /*0c98*/ 	.word	0x00031650


	//   ....[242]....
        /*0c9c*/ 	.word	0x000316e0


	//   ....[243]....
        /*0ca0*/ 	.word	0x00031760


	//   ....[244]....
        /*0ca4*/ 	.word	0x00031800


	//   ....[245]....
        /*0ca8*/ 	.word	0x00031890


	//   ....[246]....
        /*0cac*/ 	.word	0x000319c0


	//----- nvinfo : EIATTR_REG_RECONFIG
	.align		4
.L_1051:
        /*0cb0*/ 	.byte	0x01, 0x54
	.zero		2


	//----- nvinfo : EIATTR_SYSCALL_OFFSETS
	.align		4
        /*0cb4*/ 	.byte	0x04, 0x46
        /*0cb6*/ 	.short	(.L_1053 - .L_1052)


	//   ....[0]....
.L_1052:
        /*0cb8*/ 	.word	0x00001b90


	//   ....[1]....
        /*0cbc*/ 	.word	0x00001ce0


	//   ....[2]....
        /*0cc0*/ 	.word	0x0000a750


	//   ....[3]....
        /*0cc4*/ 	.word	0x0000ad00


	//   ....[4]....
        /*0cc8*/ 	.word	0x00029380


	//   ....[5]....
        /*0ccc*/ 	.word	0x00029520


	//   ....[6]....
        /*0cd0*/ 	.word	0x00029690


	//   ....[7]....
        /*0cd4*/ 	.word	0x000297d0


	//   ....[8]....
        /*0cd8*/ 	.word	0x0002a160


	//----- nvinfo : EIATTR_MBARRIER_INSTR_OFFSETS
	.align		4
.L_1053:
        /*0cdc*/ 	.byte	0x04, 0x39
        /*0cde*/ 	.short	(.L_1055 - .L_1054)


	//   ....[0]....
.L_1054:
        /*0ce0*/ 	.word	0x000002d0
        /*0ce4*/ 	.word	0x000000ff
        /*0ce8*/ 	.word	0x00028800
        /*0cec*/ 	.short	0x0100
        /*0cee*/ 	.byte	0x08
	.zero		1


	//   ....[1]....
        /*0cf0*/ 	.word	0x000002e0
        /*0cf4*/ 	.word	0x000000ff
        /*0cf8*/ 	.word	0x00028820
        /*0cfc*/ 	.short	0x0100
        /*0cfe*/ 	.byte	0x08
	.zero		1


	//   ....[2]....
        /*0d00*/ 	.word	0x000003d0
        /*0d04*/ 	.word	0x000000ff
        /*0d08*/ 	.word	0x00028830
        /*0d0c*/ 	.short	0x0100
        /*0d0e*/ 	.byte	0x08
	.zero		1


	//   ....[3]....
        /*0d10*/ 	.word	0x000003e0
        /*0d14*/ 	.word	0x000000ff
        /*0d18*/ 	.word	0x00028840
        /*0d1c*/ 	.short	0x0100
        /*0d1e*/ 	.byte	0x08
	.zero		1


	//   ....[4]....
        /*0d20*/ 	.word	0x000003f0
        /*0d24*/ 	.word	0x000000ff
        /*0d28*/ 	.word	0x00028838
        /*0d2c*/ 	.short	0x0100
        /*0d2e*/ 	.byte	0x08
	.zero		1


	//   ....[5]....
        /*0d30*/ 	.word	0x00000400
        /*0d34*/ 	.word	0x000000ff
        /*0d38*/ 	.word	0x00028848
        /*0d3c*/ 	.short	0x0100
        /*0d3e*/ 	.byte	0x08
	.zero		1


	//   ....[6]....
        /*0d40*/ 	.word	0x00000530
        /*0d44*/ 	.word	0x000000ff
        /*0d48*/ 	.word	0x00028850
        /*0d4c*/ 	.short	0x0100
        /*0d4e*/ 	.byte	0x08
	.zero		1


	//   ....[7]....
        /*0d50*/ 	.word	0x00000540
        /*0d54*/ 	.word	0x000000ff
        /*0d58*/ 	.word	0x00028860
        /*0d5c*/ 	.short	0x0100
        /*0d5e*/ 	.byte	0x08
	.zero		1


	//   ....[8]....
        /*0d60*/ 	.word	0x00000550
        /*0d64*/ 	.word	0x000000ff
        /*0d68*/ 	.word	0x00028858
        /*0d6c*/ 	.short	0x0100
        /*0d6e*/ 	.byte	0x08
	.zero		1


	//   ....[9]....
        /*0d70*/ 	.word	0x00000560
        /*0d74*/ 	.word	0x000000ff
        /*0d78*/ 	.word	0x00028868
        /*0d7c*/ 	.short	0x0100
        /*0d7e*/ 	.byte	0x08
	.zero		1


	//   ....[10]....
        /*0d80*/ 	.word	0x00000650
        /*0d84*/ 	.word	0x000000ff
        /*0d88*/ 	.word	0x00028870
        /*0d8c*/ 	.short	0x0100
        /*0d8e*/ 	.byte	0x06
	.zero		1


	//   ....[11]....
        /*0d90*/ 	.word	0x00000660
        /*0d94*/ 	.word	0x000000ff
        /*0d98*/ 	.word	0x00028880
        /*0d9c*/ 	.short	0x0100
        /*0d9e*/ 	.byte	0x06
	.zero		1


	//   ....[12]....
        /*0da0*/ 	.word	0x00000670
        /*0da4*/ 	.word	0x000000ff
        /*0da8*/ 	.word	0x00028878
        /*0dac*/ 	.short	0x0100
        /*0dae*/ 	.byte	0x06
	.zero		1


	//   ....[13]....
        /*0db0*/ 	.word	0x00000680
        /*0db4*/ 	.word	0x000000ff
        /*0db8*/ 	.word	0x00028888
        /*0dbc*/ 	.short	0x0100
        /*0dbe*/ 	.byte	0x06
	.zero		1


	//   ....[14]....
        /*0dc0*/ 	.word	0x000007b0
        /*0dc4*/ 	.word	0x000000ff
        /*0dc8*/ 	.word	0x00028890
        /*0dcc*/ 	.short	0x0100
        /*0dce*/ 	.byte	0x08
	.zero		1


	//   ....[15]....
        /*0dd0*/ 	.word	0x000007c0
        /*0dd4*/ 	.word	0x000000ff
        /*0dd8*/ 	.word	0x000288a0
        /*0ddc*/ 	.short	0x0100
        /*0dde*/ 	.byte	0x08
	.zero		1


	//   ....[16]....
        /*0de0*/ 	.word	0x000007d0
        /*0de4*/ 	.word	0x000000ff
        /*0de8*/ 	.word	0x00028898
        /*0dec*/ 	.short	0x0100
        /*0dee*/ 	.byte	0x08
	.zero		1


	//   ....[17]....
        /*0df0*/ 	.word	0x000007e0
        /*0df4*/ 	.word	0x000000ff
        /*0df8*/ 	.word	0x000288a8
        /*0dfc*/ 	.short	0x0100
        /*0dfe*/ 	.byte	0x08
	.zero		1


	//   ....[18]....
        /*0e00*/ 	.word	0x00000910
        /*0e04*/ 	.word	0x000000ff
        /*0e08*/ 	.word	0x000288b0
        /*0e0c*/ 	.short	0x0100
        /*0e0e*/ 	.byte	0x08
	.zero		1


	//   ....[19]....
        /*0e10*/ 	.word	0x00000920
        /*0e14*/ 	.word	0x000000ff
        /*0e18*/ 	.word	0x000288c0
        /*0e1c*/ 	.short	0x0100
        /*0e1e*/ 	.byte	0x08
	.zero		1


	//   ....[20]....
        /*0e20*/ 	.word	0x00000930
        /*0e24*/ 	.word	0x000000ff
        /*0e28*/ 	.word	0x000288b8
        /*0e2c*/ 	.short	0x0100
        /*0e2e*/ 	.byte	0x08
	.zero		1


	//   ....[21]....
        /*0e30*/ 	.word	0x00000940
        /*0e34*/ 	.word	0x000000ff
        /*0e38*/ 	.word	0x000288c8
        /*0e3c*/ 	.short	0x0100
        /*0e3e*/ 	.byte	0x08
	.zero		1


	//   ....[22]....
        /*0e40*/ 	.word	0x00002e40
        /*0e44*/ 	.word	0x00000074
        /*0e48*/ 	.word	0x00028890
        /*0e4c*/ 	.short	0x010a
        /*0e4e*/ 	.byte	0x3f
	.zero		1


	//   ....[23]....
        /*0e50*/ 	.word	0x00006140
        /*0e54*/ 	.word	0x00000074
        /*0e58*/ 	.word	0x00028890
        /*0e5c*/ 	.short	0x010a
        /*0e5e*/ 	.byte	0x3f
	.zero		1


	//   ....[24]....
        /*0e60*/ 	.word	0x00009250
        /*0e64*/ 	.word	0x00000074
        /*0e68*/ 	.word	0x00028890
        /*0e6c*/ 	.short	0x010a
        /*0e6e*/ 	.byte	0x3f
	.zero		1


	//   ....[25]....
        /*0e70*/ 	.word	0x000097c0
        /*0e74*/ 	.word	0x00000024
        /*0e78*/ 	.word	0x00000000
        /*0e7c*/ 	.short	0x0101
        /*0e7e*/ 	.byte	0x3f
	.zero		1


	//   ....[26]....
        /*0e80*/ 	.word	0x00009800
        /*0e84*/ 	.word	0x00000074
        /*0e88*/ 	.word	0x000288b0
        /*0e8c*/ 	.short	0x010a
        /*0e8e*/ 	.byte	0x3f
	.zero		1


	//   ....[27]....
        /*0e90*/ 	.word	0x00009de0
        /*0e94*/ 	.word	0x00000074
        /*0e98*/ 	.word	0x00000000
        /*0e9c*/ 	.short	0x0101
        /*0e9e*/ 	.byte	0x3f
	.zero		1


	//   ....[28]....
        /*0ea0*/ 	.word	0x0000aa80
        /*0ea4*/ 	.word	0x00000011
        /*0ea8*/ 	.word	0x00028800
        /*0eac*/ 	.short	0x010a
        /*0eae*/ 	.byte	0x3f
	.zero		1


	//   ....[29]....
        /*0eb0*/ 	.word	0x0000aad0
        /*0eb4*/ 	.word	0x00000011
        /*0eb8*/ 	.word	0x00028800
        /*0ebc*/ 	.short	0x010a
        /*0ebe*/ 	.byte	0x3f
	.zero		1


	//   ....[30]....
        /*0ec0*/ 	.word	0x0000b4d0
        /*0ec4*/ 	.word	0x00000011
        /*0ec8*/ 	.word	0x00028800
        /*0ecc*/ 	.short	0x010a
        /*0ece*/ 	.byte	0x3f
	.zero		1


	//   ....[31]....
        /*0ed0*/ 	.word	0x0000da80
        /*0ed4*/ 	.word	0x00000011
        /*0ed8*/ 	.word	0x00028800
        /*0edc*/ 	.short	0x010a
        /*0ede*/ 	.byte	0x3f
	.zero		1


	//   ....[32]....
        /*0ee0*/ 	.word	0x0000fb00
        /*0ee4*/ 	.word	0x00000014
        /*0ee8*/ 	.word	0x00028830
        /*0eec*/ 	.short	0x010a
        /*0eee*/ 	.byte	0x3f
	.zero		1


	//   ....[33]....
        /*0ef0*/ 	.word	0x0000fb70
        /*0ef4*/ 	.word	0x00000014
        /*0ef8*/ 	.word	0x00028830
        /*0efc*/ 	.short	0x010a
        /*0efe*/ 	.byte	0x3f
	.zero		1


	//   ....[34]....
        /*0f00*/ 	.word	0x000105e0
        /*0f04*/ 	.word	0x00000014
        /*0f08*/ 	.word	0x00000000
        /*0f0c*/ 	.short	0x0101
        /*0f0e*/ 	.byte	0x3f
	.zero		1


	//   ....[35]....
        /*0f10*/ 	.word	0x00014b20
        /*0f14*/ 	.word	0x0000000f
        /*0f18*/ 	.word	0x00028830
        /*0f1c*/ 	.short	0x010a
        /*0f1e*/ 	.byte	0x3f
	.zero		1


	//   ....[36]....
        /*0f20*/ 	.word	0x00014b70
        /*0f24*/ 	.word	0x0000000f
        /*0f28*/ 	.word	0x00028830
        /*0f2c*/ 	.short	0x010a
        /*0f2e*/ 	.byte	0x3f
	.zero		1


	//   ....[37]....
        /*0f30*/ 	.word	0x00014e90
        /*0f34*/ 	.word	0x0000000f
        /*0f38*/ 	.word	0x00028850
        /*0f3c*/ 	.short	0x010a
        /*0f3e*/ 	.byte	0x3f
	.zero		1


	//   ....[38]....
        /*0f40*/ 	.word	0x00014ed0
        /*0f44*/ 	.word	0x0000000f
        /*0f48*/ 	.word	0x00028850
        /*0f4c*/ 	.short	0x010a
        /*0f4e*/ 	.byte	0x3f
	.zero		1


	//   ....[39]....
        /*0f50*/ 	.word	0x00015d70
        /*0f54*/ 	.word	0x00000072
        /*0f58*/ 	.word	0x00000000
        /*0f5c*/ 	.short	0x0101
        /*0f5e*/ 	.byte	0x3f
	.zero		1


	//   ....[40]....
        /*0f60*/ 	.word	0x00019aa0
        /*0f64*/ 	.word	0x00000014
        /*0f68*/ 	.word	0x00000000
        /*0f6c*/ 	.short	0x0101
        /*0f6e*/ 	.byte	0x3f
	.zero		1


	//   ....[41]....
        /*0f70*/ 	.word	0x0001a540
        /*0f74*/ 	.word	0x00000014
        /*0f78*/ 	.word	0x00028830
        /*0f7c*/ 	.short	0x010a
        /*0f7e*/ 	.byte	0x3f
	.zero		1


	//   ....[42]....
        /*0f80*/ 	.word	0x0001a590
        /*0f84*/ 	.word	0x00000014
        /*0f88*/ 	.word	0x00028830
        /*0f8c*/ 	.short	0x010a
        /*0f8e*/ 	.byte	0x3f
	.zero		1


	//   ....[43]....
        /*0f90*/ 	.word	0x0001a8e0
        /*0f94*/ 	.word	0x0000000f
        /*0f98*/ 	.word	0x00028850
        /*0f9c*/ 	.short	0x010a
        /*0f9e*/ 	.byte	0x3f
	.zero		1


	//   ....[44]....
        /*0fa0*/ 	.word	0x0001a920
        /*0fa4*/ 	.word	0x0000000f
        /*0fa8*/ 	.word	0x00028850
        /*0fac*/ 	.short	0x010a
        /*0fae*/ 	.byte	0x3f
	.zero		1


	//   ....[45]....
        /*0fb0*/ 	.word	0x0001d100
        /*0fb4*/ 	.word	0x00000003
        /*0fb8*/ 	.word	0x00000000
        /*0fbc*/ 	.short	0x0101
        /*0fbe*/ 	.byte	0x3f
	.zero		1


	//   ....[46]....
        /*0fc0*/ 	.word	0x0001d350
        /*0fc4*/ 	.word	0x0000000e
        /*0fc8*/ 	.word	0x00000000
        /*0fcc*/ 	.short	0x0101
        /*0fce*/ 	.byte	0x3f
	.zero		1


	//   ....[47]....
        /*0fd0*/ 	.word	0x0001db30
        /*0fd4*/ 	.word	0x00000014
        /*0fd8*/ 	.word	0x00028830
        /*0fdc*/ 	.short	0x010a
        /*0fde*/ 	.byte	0x3f
	.zero		1


	//   ....[48]....
        /*0fe0*/ 	.word	0x0001db80
        /*0fe4*/ 	.word	0x00000014
        /*0fe8*/ 	.word	0x00028830
        /*0fec*/ 	.short	0x010a
        /*0fee*/ 	.byte	0x3f
	.zero		1


	//   ....[49]....
        /*0ff0*/ 	.word	0x0001ded0
        /*0ff4*/ 	.word	0x0000000f
        /*0ff8*/ 	.word	0x00028850
        /*0ffc*/ 	.short	0x010a
        /*0ffe*/ 	.byte	0x3f
	.zero		1


	//   ....[50]....
        /*1000*/ 	.word	0x0001df10
        /*1004*/ 	.word	0x0000000f
        /*1008*/ 	.word	0x00028850
        /*100c*/ 	.short	0x010a
        /*100e*/ 	.byte	0x3f
	.zero		1


	//   ....[51]....
        /*1010*/ 	.word	0x0001ed90
        /*1014*/ 	.word	0x0000002c
        /*1018*/ 	.word	0x00000000
        /*101c*/ 	.short	0x0101
        /*101e*/ 	.byte	0x3f
	.zero		1


	//   ....[52]....
        /*1020*/ 	.word	0x00022b00
        /*1024*/ 	.word	0x0000000e
        /*1028*/ 	.word	0x00000000
        /*102c*/ 	.short	0x0101
        /*102e*/ 	.byte	0x3f
	.zero		1


	//   ....[53]....
        /*1030*/ 	.word	0x00023220
        /*1034*/ 	.word	0x0000000d
        /*1038*/ 	.word	0x00028850
        /*103c*/ 	.short	0x010a
        /*103e*/ 	.byte	0x3f
	.zero		1


	//   ....[54]....
        /*1040*/ 	.word	0x000232a0
        /*1044*/ 	.word	0x0000000d
        /*1048*/ 	.word	0x00028850
        /*104c*/ 	.short	0x010a
        /*104e*/ 	.byte	0x3f
	.zero		1


	//   ....[55]....
        /*1050*/ 	.word	0x00023990
        /*1054*/ 	.word	0x00000000
        /*1058*/ 	.word	0x00000000
        /*105c*/ 	.short	0x0101
        /*105e*/ 	.byte	0x3f
	.zero		1


	//   ....[56]....
        /*1060*/ 	.word	0x00025660
        /*1064*/ 	.word	0x00000000
        /*1068*/ 	.word	0x00000000
        /*106c*/ 	.short	0x0101
        /*106e*/ 	.byte	0x3f
	.zero		1


	//   ....[57]....
        /*1070*/ 	.word	0x00028070
        /*1074*/ 	.word	0x00000006
        /*1078*/ 	.word	0x00028820
        /*107c*/ 	.short	0x010a
        /*107e*/ 	.byte	0x3f
	.zero		1


	//   ....[58]....
        /*1080*/ 	.word	0x00028160
        /*1084*/ 	.word	0x00000007
        /*1088*/ 	.word	0x000288a0
        /*108c*/ 	.short	0x010a
        /*108e*/ 	.byte	0x3f
	.zero		1


	//   ....[59]....
        /*1090*/ 	.word	0x000283b0
        /*1094*/ 	.word	0x00000007
        /*1098*/ 	.word	0x000288c0
        /*109c*/ 	.short	0x010a
        /*109e*/ 	.byte	0x3f
	.zero		1


	//   ....[60]....
        /*10a0*/ 	.word	0x00028770
        /*10a4*/ 	.word	0x00000005
        /*10a8*/ 	.word	0x000288a0
        /*10ac*/ 	.short	0x010a
        /*10ae*/ 	.byte	0x3f
	.zero		1


	//   ....[61]....
        /*10b0*/ 	.word	0x000289b0
        /*10b4*/ 	.word	0x00000005
        /*10b8*/ 	.word	0x000288c0
        /*10bc*/ 	.short	0x010a
        /*10be*/ 	.byte	0x3f
	.zero		1


	//   ....[62]....
        /*10c0*/ 	.word	0x00029be0
        /*10c4*/ 	.word	0x00000000
        /*10c8*/ 	.word	0x00028880
        /*10cc*/ 	.short	0x010a
        /*10ce*/ 	.byte	0x3f
	.zero		1


	//   ....[63]....
        /*10d0*/ 	.word	0x00029da0
        /*10d4*/ 	.word	0x00000000
        /*10d8*/ 	.word	0x00028840
        /*10dc*/ 	.short	0x010a
        /*10de*/ 	.byte	0x3f
	.zero		1


	//   ....[64]....
        /*10e0*/ 	.word	0x0002aa50
        /*10e4*/ 	.word	0x00000008
        /*10e8*/ 	.word	0x00028800
        /*10ec*/ 	.short	0x0107
        /*10ee*/ 	.byte	0x3f
	.zero		1


	//   ....[65]....
        /*10f0*/ 	.word	0x0002ab50
        /*10f4*/ 	.word	0x00000002
        /*10f8*/ 	.word	0x00028800
        /*10fc*/ 	.short	0x0101
        /*10fe*/ 	.byte	0x3f
	.zero		1


	//   ....[66]....
        /*1100*/ 	.word	0x0002ab70
        /*1104*/ 	.word	0x00000002
        /*1108*/ 	.word	0x00028820
        /*110c*/ 	.short	0x010a
        /*110e*/ 	.byte	0x3f
	.zero		1


	//   ....[67]....
        /*1110*/ 	.word	0x0002aec0
        /*1114*/ 	.word	0x00000006
        /*1118*/ 	.word	0x00028880
        /*111c*/ 	.short	0x010a
        /*111e*/ 	.byte	0x3f
	.zero		1


	//   ....[68]....
        /*1120*/ 	.word	0x0002b110
        /*1124*/ 	.word	0x00000006
        /*1128*/ 	.word	0x00028840
        /*112c*/ 	.short	0x010a
        /*112e*/ 	.byte	0x3f
	.zero		1


	//   ....[69]....
        /*1130*/ 	.word	0x0002b3f0
        /*1134*/ 	.word	0x00000014
        /*1138*/ 	.word	0x00028870
        /*113c*/ 	.short	0x010a
        /*113e*/ 	.byte	0x3f
	.zero		1


	//   ....[70]....
        /*1140*/ 	.word	0x0002b460
        /*1144*/ 	.word	0x00000014
        /*1148*/ 	.word	0x00028860
        /*114c*/ 	.short	0x010a
        /*114e*/ 	.byte	0x3f
	.zero		1


	//   ....[71]....
        /*1150*/ 	.word	0x0002bdb0
        /*1154*/ 	.word	0x00000014
        /*1158*/ 	.word	0x00028850
        /*115c*/ 	.short	0x0101
        /*115e*/ 	.byte	0x3f
	.zero		1


	//   ....[72]....
        /*1160*/ 	.word	0x0002be30
        /*1164*/ 	.word	0x00000014
        /*1168*/ 	.word	0x00000000
        /*116c*/ 	.short	0x0101
        /*116e*/ 	.byte	0x3f
	.zero		1


	//   ....[73]....
        /*1170*/ 	.word	0x0002c070
        /*1174*/ 	.word	0x00000000
        /*1178*/ 	.word	0x00028870
        /*117c*/ 	.short	0x010a
        /*117e*/ 	.byte	0x3f
	.zero		1


	//   ....[74]....
        /*1180*/ 	.word	0x0002c0e0
        /*1184*/ 	.word	0x00000000
        /*1188*/ 	.word	0x00028860
        /*118c*/ 	.short	0x010a
        /*118e*/ 	.byte	0x3f
	.zero		1


	//   ....[75]....
        /*1190*/ 	.word	0x0002ca30
        /*1194*/ 	.word	0x00000000
        /*1198*/ 	.word	0x00028850
        /*119c*/ 	.short	0x0101
        /*119e*/ 	.byte	0x3f
	.zero		1


	//   ....[76]....
        /*11a0*/ 	.word	0x0002ca80
        /*11a4*/ 	.word	0x00000000
        /*11a8*/ 	.word	0x00000000
        /*11ac*/ 	.short	0x0101
        /*11ae*/ 	.byte	0x3f
	.zero		1


	//   ....[77]....
        /*11b0*/ 	.word	0x0002d830
        /*11b4*/ 	.word	0x00000000
        /*11b8*/ 	.word	0x00028820
        /*11bc*/ 	.short	0x010a
        /*11be*/ 	.byte	0x3f
	.zero		1


	//   ....[78]....
        /*11c0*/ 	.word	0x0002d9e0
        /*11c4*/ 	.word	0x00000006
        /*11c8*/ 	.word	0x00000000
        /*11cc*/ 	.short	0x010a
        /*11ce*/ 	.byte	0x3f
	.zero		1


	//   ....[79]....
        /*11d0*/ 	.word	0x0002da50
        /*11d4*/ 	.word	0x00000007
        /*11d8*/ 	.word	0x00000000
        /*11dc*/ 	.short	0x010a
        /*11de*/ 	.byte	0x3f
	.zero		1


	//   ....[80]....
        /*11e0*/ 	.word	0x0002dab0
        /*11e4*/ 	.word	0x00000004
        /*11e8*/ 	.word	0x00028860
        /*11ec*/ 	.short	0x010a
        /*11ee*/ 	.byte	0x3f
	.zero		1


	//   ....[81]....
        /*11f0*/ 	.word	0x0002db00
        /*11f4*/ 	.word	0x00000003
        /*11f8*/ 	.word	0x00028860
        /*11fc*/ 	.short	0x010a
        /*11fe*/ 	.byte	0x3f
	.zero		1


	//   ....[82]....
        /*1200*/ 	.word	0x0002db40
        /*1204*/ 	.word	0x00000004
        /*1208*/ 	.word	0x00028880
        /*120c*/ 	.short	0x010a
        /*120e*/ 	.byte	0x3f
	.zero		1


	//   ....[83]....
        /*1210*/ 	.word	0x0002db60
        /*1214*/ 	.word	0x00000003
        /*1218*/ 	.word	0x00028880
        /*121c*/ 	.short	0x010a
        /*121e*/ 	.byte	0x3f
	.zero		1


	//   ....[84]....
        /*1220*/ 	.word	0x0002dbc0
        /*1224*/ 	.word	0x00000074
        /*1228*/ 	.word	0x00028890
        /*122c*/ 	.short	0x010a
        /*122e*/ 	.byte	0x3f
	.zero		1


	//   ....[85]....
        /*1230*/ 	.word	0x0002dc10
        /*1234*/ 	.word	0x00000074
        /*1238*/ 	.word	0x00028890
        /*123c*/ 	.short	0x010a
        /*123e*/ 	.byte	0x3f
	.zero		1


	//   ....[86]....
        /*1240*/ 	.word	0x0002dc60
        /*1244*/ 	.word	0x00000074
        /*1248*/ 	.word	0x00028890
        /*124c*/ 	.short	0x010a
        /*124e*/ 	.byte	0x3f
	.zero		1


	//   ....[87]....
        /*1250*/ 	.word	0x0002dcb0
        /*1254*/ 	.word	0x00000074
        /*1258*/ 	.word	0x000288b0
        /*125c*/ 	.short	0x010a
        /*125e*/ 	.byte	0x3f
	.zero		1


	//   ....[88]....
        /*1260*/ 	.word	0x0002e180
        /*1264*/ 	.word	0x00000011
        /*1268*/ 	.word	0x00028800
        /*126c*/ 	.short	0x010a
        /*126e*/ 	.byte	0x3f
	.zero		1


	//   ....[89]....
        /*1270*/ 	.word	0x0002e670
        /*1274*/ 	.word	0x00000011
        /*1278*/ 	.word	0x00028800
        /*127c*/ 	.short	0x010a
        /*127e*/ 	.byte	0x3f
	.zero		1


	//   ....[90]....
        /*1280*/ 	.word	0x0002e6c0
        /*1284*/ 	.word	0x00000014
        /*1288*/ 	.word	0x00028830
        /*128c*/ 	.short	0x010a
        /*128e*/ 	.byte	0x3f
	.zero		1


	//   ....[91]....
        /*1290*/ 	.word	0x0002e710
        /*1294*/ 	.word	0x0000000f
        /*1298*/ 	.word	0x00028830
        /*129c*/ 	.short	0x010a
        /*129e*/ 	.byte	0x3f
	.zero		1


	//   ....[92]....
        /*12a0*/ 	.word	0x0002e760
        /*12a4*/ 	.word	0x0000000f
        /*12a8*/ 	.word	0x00028850
        /*12ac*/ 	.short	0x010a
        /*12ae*/ 	.byte	0x3f
	.zero		1


	//   ....[93]....
        /*12b0*/ 	.word	0x0002e7b0
        /*12b4*/ 	.word	0x00000014
        /*12b8*/ 	.word	0x00028830
        /*12bc*/ 	.short	0x010a
        /*12be*/ 	.byte	0x3f
	.zero		1


	//   ....[94]....
        /*12c0*/ 	.word	0x0002e800
        /*12c4*/ 	.word	0x0000000f
        /*12c8*/ 	.word	0x00028850
        /*12cc*/ 	.short	0x010a
        /*12ce*/ 	.byte	0x3f
	.zero		1


	//   ....[95]....
        /*12d0*/ 	.word	0x0002e850
        /*12d4*/ 	.word	0x00000014
        /*12d8*/ 	.word	0x00028830
        /*12dc*/ 	.short	0x010a
        /*12de*/ 	.byte	0x3f
	.zero		1


	//   ....[96]....
        /*12e0*/ 	.word	0x0002e8a0
        /*12e4*/ 	.word	0x0000000f
        /*12e8*/ 	.word	0x00028850
        /*12ec*/ 	.short	0x010a
        /*12ee*/ 	.byte	0x3f
	.zero		1


	//   ....[97]....
        /*12f0*/ 	.word	0x0002e8f0
        /*12f4*/ 	.word	0x0000000d
        /*12f8*/ 	.word	0x00028850
        /*12fc*/ 	.short	0x010a
        /*12fe*/ 	.byte	0x3f
	.zero		1


	//   ....[98]....
        /*1300*/ 	.word	0x0002fec0
        /*1304*/ 	.word	0x00000005
        /*1308*/ 	.word	0x00028820
        /*130c*/ 	.short	0x010a
        /*130e*/ 	.byte	0x3f
	.zero		1


	//   ....[99]....
        /*1310*/ 	.word	0x0002ff10
        /*1314*/ 	.word	0x00000007
        /*1318*/ 	.word	0x000288a0
        /*131c*/ 	.short	0x010a
        /*131e*/ 	.byte	0x3f
	.zero		1


	//   ....[100]....
        /*1320*/ 	.word	0x0002ff60
        /*1324*/ 	.word	0x00000007
        /*1328*/ 	.word	0x000288c0
        /*132c*/ 	.short	0x010a
        /*132e*/ 	.byte	0x3f
	.zero		1


	//   ....[101]....
        /*1330*/ 	.word	0x0002ffb0
        /*1334*/ 	.word	0x00000005
        /*1338*/ 	.word	0x000288a0
        /*133c*/ 	.short	0x010a
        /*133e*/ 	.byte	0x3f
	.zero		1


	//   ....[102]....
        /*1340*/ 	.word	0x00030000
        /*1344*/ 	.word	0x00000005
        /*1348*/ 	.word	0x000288c0
        /*134c*/ 	.short	0x010a
        /*134e*/ 	.byte	0x3f
	.zero		1


	//   ....[103]....
        /*1350*/ 	.word	0x000301a0
        /*1354*/ 	.word	0x00000000
        /*1358*/ 	.word	0x00028880
        /*135c*/ 	.short	0x010a
        /*135e*/ 	.byte	0x3f
	.zero		1


	//   ....[104]....
        /*1360*/ 	.word	0x000301f0
        /*1364*/ 	.word	0x00000000
        /*1368*/ 	.word	0x00028840
        /*136c*/ 	.short	0x010a
        /*136e*/ 	.byte	0x3f
	.zero		1


	//   ....[105]....
        /*1370*/ 	.word	0x00030ca0
        /*1374*/ 	.word	0x00000002
        /*1378*/ 	.word	0x00028820
        /*137c*/ 	.short	0x010a
        /*137e*/ 	.byte	0x3f
	.zero		1


	//   ....[106]....
        /*1380*/ 	.word	0x00030cf0
        /*1384*/ 	.word	0x00000006
        /*1388*/ 	.word	0x00028880
        /*138c*/ 	.short	0x010a
        /*138e*/ 	.byte	0x3f
	.zero		1


	//   ....[107]....
        /*1390*/ 	.word	0x00030d40
        /*1394*/ 	.word	0x00000006
        /*1398*/ 	.word	0x00028840
        /*139c*/ 	.short	0x010a
        /*139e*/ 	.byte	0x3f
	.zero		1


	//   ....[108]....
        /*13a0*/ 	.word	0x00030d90
        /*13a4*/ 	.word	0x00000014
        /*13a8*/ 	.word	0x00028870
        /*13ac*/ 	.short	0x010a
        /*13ae*/ 	.byte	0x3f
	.zero		1


	//   ....[109]....
        /*13b0*/ 	.word	0x00030de0
        /*13b4*/ 	.word	0x00000014
        /*13b8*/ 	.word	0x00028860
        /*13bc*/ 	.short	0x010a
        /*13be*/ 	.byte	0x3f
	.zero		1


	//   ....[110]....
        /*13c0*/ 	.word	0x00030e30
        /*13c4*/ 	.word	0x00000000
        /*13c8*/ 	.word	0x00028870
        /*13cc*/ 	.short	0x010a
        /*13ce*/ 	.byte	0x3f
	.zero		1


	//   ....[111]....
        /*13d0*/ 	.word	0x00030e80
        /*13d4*/ 	.word	0x00000000
        /*13d8*/ 	.word	0x00028860
        /*13dc*/ 	.short	0x010a
        /*13de*/ 	.byte	0x3f
	.zero		1


	//   ....[112]....
        /*13e0*/ 	.word	0x000318e0
        /*13e4*/ 	.word	0x00000000
        /*13e8*/ 	.word	0x00028820
        /*13ec*/ 	.short	0x010a
        /*13ee*/ 	.byte	0x3f
	.zero		1


	//   ....[113]....
        /*13f0*/ 	.word	0x00031a80
        /*13f4*/ 	.word	0x00000006
        /*13f8*/ 	.word	0x00000000
        /*13fc*/ 	.short	0x010a
        /*13fe*/ 	.byte	0x3f
	.zero		1


	//   ....[114]....
        /*1400*/ 	.word	0x00031ad0
        /*1404*/ 	.word	0x00000007
        /*1408*/ 	.word	0x00000000
        /*140c*/ 	.short	0x010a
        /*140e*/ 	.byte	0x3f
	.zero		1


	//   ....[115]....
        /*1410*/ 	.word	0x00031b20
        /*1414*/ 	.word	0x00000004
        /*1418*/ 	.word	0x00028860
        /*141c*/ 	.short	0x010a
        /*141e*/ 	.byte	0x3f
	.zero		1


	//   ....[116]....
        /*1420*/ 	.word	0x00031b70
        /*1424*/ 	.word	0x00000003
        /*1428*/ 	.word	0x00028860
        /*142c*/ 	.short	0x010a
        /*142e*/ 	.byte	0x3f
	.zero		1


	//   ....[117]....
        /*1430*/ 	.word	0x00031bc0
        /*1434*/ 	.word	0x00000004
        /*1438*/ 	.word	0x00028880
        /*143c*/ 	.short	0x010a
        /*143e*/ 	.byte	0x3f
	.zero		1


	//----- nvinfo : EIATTR_NUM_MBARRIERS
	.align		4
.L_1055:
        /*1440*/ 	.byte	0x03, 0x38
        /*1442*/ 	.short	0x0016


	//----- nvinfo : EIATTR_EXIT_INSTR_OFFSETS
	.align		4
        /*1444*/ 	.byte	0x04, 0x1c
        /*1446*/ 	.short	(.L_1057 - .L_1056)


	//   ....[0]....
.L_1056:
        /*1448*/ 	.word	0x0002dbb0


	//----- nvinfo : EIATTR_MAX_THREADS
	.align		4
.L_1057:
        /*144c*/ 	.byte	0x04, 0x05
        /*144e*/ 	.short	(.L_1059 - .L_1058)
.L_1058:
        /*1450*/ 	.word	0x00000180
        /*1454*/ 	.word	0x00000001
        /*1458*/ 	.word	0x00000001


	//----- nvinfo : EIATTR_CRS_STACK_SIZE
	.align		4
.L_1059:
        /*145c*/ 	.byte	0x04, 0x1e
        /*145e*/ 	.short	(.L_1061 - .L_1060)
.L_1060:
        /*1460*/ 	.word	0x00000000


	//----- nvinfo : EIATTR_CBANK_PARAM_SIZE
	.align		4
.L_1061:
        /*1464*/ 	.byte	0x03, 0x19
        /*1466*/ 	.short	0x0af0


	//----- nvinfo : EIATTR_PARAM_CBANK
	.align		4
        /*1468*/ 	.byte	0x04, 0x0a
        /*146a*/ 	.short	(.L_1063 - .L_1062)
	.align		4
.L_1062:
        /*146c*/ 	.word	index@(.nv.constant0._ZN7cutlass13device_kernelIN5flash11enable_sm90INS1_16FlashAttnFwdSm90INS1_25CollectiveMainloopFwdSm90ILi2EN4cute5tupleIJNS5_1CILi1EEES8_S8_EEENS6_IJNS7_ILi128EEENS7_ILi192EEESA_EEELi128ENS_12float_e4m3_tEfNS_4arch4Sm90ELb0ELb1ELb1ELb1ELb0ELb1ELb0ELb1ELb1ELb1ELb0ELb0EEENS1_21CollectiveEpilogueFwdINS6_IJSA_SA_SB_EEES9_NS_10bfloat16_tESF_Li256ELb1ELb1ELb0ELb1EEENS1_36VarlenDynamicPersistentTileSchedulerILi128ELi192ELi256ELi128ELb0ELb1ELb1ELb1ELb0ELb1EEEEEEEEEvNT_6ParamsE)
        /*1470*/ 	.short	0x0210
        /*1472*/ 	.short	0x0af0


	//----- nvinfo : EIATTR_SW_WAR
	.align		4
.L_1063:
        /*1474*/ 	.byte	0x04, 0x36
        /*1476*/ 	.short	(.L_1065 - .L_1064)
.L_1064:
        /*1478*/ 	.word	0x00000008
.L_1065:


//--------------------- .nv.info._ZN7cutlass13device_kernelIN5flash11enable_sm90INS1_16FlashAttnFwdSm90INS1_25CollectiveMainloopFwdSm90ILi2EN4cute5tupleIJNS5_1CILi1EEES8_S8_EEENS6_IJNS7_ILi128EEENS7_ILi224EEESA_EEELi128ENS_12float_e4m3_tEfNS_4arch4Sm90ELb1ELb0ELb1ELb0ELb0ELb0ELb0ELb1ELb1ELb1ELb0ELb0EEENS1_21CollectiveEpilogueFwdINS6_IJSA_SA_SB_EEES9_NS_10bfloat16_tESF_Li256ELb0ELb1ELb0ELb1EEENS1_30DynamicPersistentTileSchedulerILi256ELi128ELb0ELb1ELb1EEEEEEEEEvNT_6ParamsE --------------------------
	.section	.nv.info._ZN7cutlass13device_kernelIN5flash11enable_sm90INS1_16FlashAttnFwdSm90INS1_25CollectiveMainloopFwdSm90ILi2EN4cute5tupleIJNS5_1CILi1EEES8_S8_EEENS6_IJNS7_ILi128EEENS7_ILi224EEESA_EEELi128ENS_12float_e4m3_tEfNS_4arch4Sm90ELb1ELb0ELb1ELb0ELb0ELb0ELb0ELb1ELb1ELb1ELb0ELb0EEENS1_21CollectiveEpilogueFwdINS6_IJSA_SA_SB_EEES9_NS_10bfloat16_tESF_Li256ELb0ELb1ELb0ELb1EEENS1_30DynamicPersistentTileSchedulerILi256ELi128ELb0ELb1ELb1EEEEEEEEEvNT_6ParamsE,"",@"SHT_CUDA_INFO"
	.sectionflags	@""
	.align	4


	//----- nvinfo : EIATTR_CUDA_API_VERSION
	.align		4
        /*0000*/ 	.byte	0x04, 0x37
        /*0002*/ 	.short	(.L_1067 - .L_1066)
.L_1066:
        /*0004*/ 	.word	0x00000082


	//----- nvinfo : EIATTR_KPARAM_INFO
	.align		4
.L_1067:
        /*0008*/ 	.byte	0x04, 0x17
        /*000a*/ 	.short	(.L_1069 - .L_1068)
.L_1068:
        /*000c*/ 	.word	0x00000000
        /*0010*/ 	.short	0x0000
        /*0012*/ 	.short	0x0070
        /*0014*/ 	.byte	0x00, 0xf0, 0x01, 0x2a


	//----- nvinfo : EIATTR_SPARSE_MMA_MASK
	.align		4
.L_1069:
        /*0018*/ 	.byte	0x03, 0x50
        /*001a*/ 	.short	0x0000


	//----- nvinfo : EIATTR_MAXREG_COUNT
	.align		4
        /*001c*/ 	.byte	0x03, 0x1b
        /*001e*/ 	.short	0x00a8


	//----- nvinfo : EIATTR_NUM_BARRIERS
	.align		4
        /*0020*/ 	.byte	0x02, 0x4c
        /*0022*/ 	.byte	0x10
	.zero		1


	//----- nvinfo : EIATTR_EXTERNS
	.align		4
        /*0024*/ 	.byte	0x04, 0x0f
        /*0026*/ 	.short	(.L_1071 - .L_1070)


	//   ....[0]....
	.align		4
.L_1070:
        /*0028*/ 	.word	index@(__assertfail)


	//----- nvinfo : EIATTR_ANNOTATIONS
	.align		4
.L_1071:
        /*002c*/ 	.byte	0x04, 0x55
        /*002e*/ 	.short	(.L_1073 - .L_1072)


	//   ....[0]....
.L_1072:
        /* <DEDUP_REMOVED lines=30> */


	//----- nvinfo : EIATTR_MERCURY_ISA_VERSION
	.align		4
.L_1073:
        /*0200*/ 	.byte	0x03, 0x5f
        /*0202*/ 	.short	0x0101


	//----- nvinfo : EIATTR_INT_WARP_WIDE_INSTR_OFFSETS
	.align		4
        /*0204*/ 	.byte	0x04, 0x31
        /*0206*/ 	.short	(.L_1075 - .L_1074)


	//   ....[0]....
.L_1074:
        /*0208*/ 	.word	0x00000130


	//   ....[1]....
        /*020c*/ 	.word	0x00000170


	//   ....[2]....
        /*0210*/ 	.word	0x000001e0


	//   ....[3]....
        /*0214*/ 	.word	0x000137a0


	//   ....[4]....
        /*0218*/ 	.word	0x00013830


	//   ....[5]....
        /*021c*/ 	.word	0x00016170


	//   ....[6]....
        /*0220*/ 	.word	0x00016200


	//----- nvinfo : EIATTR_COOP_GROUP_MASK_REGIDS
	.align		4
.L_1075:
        /*0224*/ 	.byte	0x04, 0x29
        /*0226*/ 	.short	(.L_1077 - .L_1076)


	//   ....[0]....
.L_1076:
        /*0228*/ 	.word	0xffffffff


	//   ....[1]....
        /*022c*/ 	.word	0xffffffff


	//   ....[2]....
        /*0230*/ 	.word	0xffffffff


	//   ....[3]....
        /*0234*/ 	.word	0xffffffff


	//   ....[4]....
        /*0238*/ 	.word	0xffffffff


	//   ....[5]....
        /*023c*/ 	.word	0xffffffff


	//   ....[6]....
        /*0240*/ 	.word	0xffffffff


	//   ....[7]....
        /*0244*/ 	.word	0xffffffff


	//   ....[8]....
        /*0248*/ 	.word	0xffffffff


	//   ....[9]....
        /*024c*/ 	.word	0xffffffff


	//   ....[10]....
        /*0250*/ 	.word	0xffffffff


	//   ....[11]....
        /*0254*/ 	.word	0xffffffff


	//   ....[12]....
        /*0258*/ 	.word	0xffffffff


	//   ....[13]....
        /*025c*/ 	.word	0xffffffff


	//   ....[14]....
        /*0260*/ 	.word	0xffffffff


	//   ....[15]....
        /*0264*/ 	.word	0xffffffff


	//   ....[16]....
        /*0268*/ 	.word	0xffffffff


	//   ....[17]....
        /*026c*/ 	.word	0xffffffff


	//   ....[18]....
        /*0270*/ 	.word	0xffffffff


	//   ....[19]....
        /*0274*/ 	.word	0xffffffff


	//   ....[20]....
        /*0278*/ 	.word	0xffffffff


	//   ....[21]....
        /*027c*/ 	.word	0xffffffff


	//   ....[22]....
        /*0280*/ 	.word	0xffffffff


	//   ....[23]....
        /*0284*/ 	.word	0xffffffff


	//   ....[24]....
        /*0288*/ 	.word	0xffffffff


	//   ....[25]....
        /*028c*/ 	.word	0xffffffff


	//   ....[26]....
        /*0290*/ 	.word	0xffffffff


	//   ....[27]....
        /*0294*/ 	.word	0xffffffff


	//   ....[28]....
        /*0298*/ 	.word	0xffffffff


	//   ....[29]....
        /*029c*/ 	.word	0xffffffff


	//   ....[30]....
        /*02a0*/ 	.word	0xffffffff


	//   ....[31]....
        /*02a4*/ 	.word	0xffffffff


	//   ....[32]....
        /*02a8*/ 	.word	0xffffffff


	//   ....[33]....
        /*02ac*/ 	.word	0xffffffff


	//   ....[34]....
        /*02b0*/ 	.word	0xffffffff


	//   ....[35]....
        /*02b4*/ 	.word	0xffffffff


	//   ....[36]....
        /*02b8*/ 	.word	0xffffffff


	//   ....[37]....
        /*02bc*/ 	.word	0xffffffff


	//   ....[38]....
        /*02c0*/ 	.word	0xffffffff


	//   ....[39]....
        /*02c4*/ 	.word	0xffffffff


	//   ....[40]....
        /*02c8*/ 	.word	0xffffffff


	//   ....[41]....
        /*02cc*/ 	.word	0xffffffff


	//   ....[42]....
        /*02d0*/ 	.word	0xffffffff


	//   ....[43]....
        /*02d4*/ 	.word	0xffffffff


	//   ....[44]....
        /*02d8*/ 	.word	0xffffffff


	//   ....[45]....
        /*02dc*/ 	.word	0xffffffff


	//   ....[46]....
        /*02e0*/ 	.word	0xffffffff


	//   ....[47]....
        /*02e4*/ 	.word	0xffffffff


	//   ....[48]....
        /*02e8*/ 	.word	0xffffffff


	//   ....[49]....
        /*02ec*/ 	.word	0xffffffff


	//   ....[50]....
        /*02f0*/ 	.word	0xffffffff


	//   ....[51]....
        /*02f4*/ 	.word	0xffffffff


	//   ....[52]....
        /*02f8*/ 	.word	0xffffffff


	//   ....[53]....
        /*02fc*/ 	.word	0xffffffff


	//   ....[54]....
        /*0300*/ 	.word	0xffffffff


	//   ....[55]....
        /*0304*/ 	.word	0xffffffff


	//   ....[56]....
        /*0308*/ 	.word	0xffffffff


	//   ....[57]....
        /*030c*/ 	.word	0xffffffff


	//   ....[58]....
        /*0310*/ 	.word	0xffffffff


	//   ....[59]....
        /*0314*/ 	.word	0xffffffff


	//   ....[60]....
        /*0318*/ 	.word	0xffffffff


	//   ....[61]....
        /*031c*/ 	.word	0xffffffff


	//   ....[62]....
        /*0320*/ 	.word	0xffffffff


	//   ....[63]....
        /*0324*/ 	.word	0xffffffff


	//   ....[64]....
        /*0328*/ 	.word	0xffffffff


	//   ....[65]....
        /*032c*/ 	.word	0xffffffff


	//   ....[66]....
        /*0330*/ 	.word	0xffffffff


	//   ....[67]....
        /*0334*/ 	.word	0xffffffff


	//   ....[68]....
        /*0338*/ 	.word	0xffffffff


	//   ....[69]....
        /*033c*/ 	.word	0xffffffff


	//   ....[70]....
        /*0340*/ 	.word	0xffffffff


	//   ....[71]....
        /*0344*/ 	.word	0xffffffff


	//   ....[72]....
        /*0348*/ 	.word	0xffffffff


	//   ....[73]....
        /*034c*/ 	.word	0xffffffff


	//   ....[74]....
        /*0350*/ 	.word	0xffffffff


	//   ....[75]....
        /*0354*/ 	.word	0xffffffff


	//   ....[76]....
        /*0358*/ 	.word	0xffffffff


	//   ....[77]....
        /*035c*/ 	.word	0xffffffff


	//   ....[78]....
        /*0360*/ 	.word	0xffffffff


	//   ....[79]....
        /*0364*/ 	.word	0xffffffff


	//   ....[80]....
        /*0368*/ 	.word	0xffffffff


	//   ....[81]....
        /*036c*/ 	.word	0xffffffff


	//   ....[82]....
        /*0370*/ 	.word	0xffffffff


	//   ....[83]....
        /*0374*/ 	.word	0xffffffff


	//   ....[84]....
        /*0378*/ 	.word	0xffffffff


	//   ....[85]....
        /*037c*/ 	.word	0xffffffff


	//   ....[86]....
        /*0380*/ 	.word	0xffffffff


	//   ....[87]....
        /*0384*/ 	.word	0xffffffff


	//   ....[88]....
        /*0388*/ 	.word	0xffffffff


	//   ....[89]....
        /*038c*/ 	.word	0xffffffff


	//   ....[90]....
        /*0390*/ 	.word	0xffffffff


	//   ....[91]....
        /*0394*/ 	.word	0xffffffff


	//   ....[92]....
        /*0398*/ 	.word	0xffffffff


	//   ....[93]....
        /*039c*/ 	.word	0xffffffff


	//   ....[94]....
        /*03a0*/ 	.word	0xffffffff


	//   ....[95]....
        /*03a4*/ 	.word	0xffffffff


	//   ....[96]....
        /*03a8*/ 	.word	0xffffffff


	//   ....[97]....
        /*03ac*/ 	.word	0xffffffff


	//   ....[98]....
        /*03b0*/ 	.word	0xffffffff


	//   ....[99]....
        /*03b4*/ 	.word	0xffffffff


	//   ....[100]....
        /*03b8*/ 	.word	0x0500000f


	//   ....[101]....
        /*03bc*/ 	.word	0x0500000f


	//   ....[102]....
        /*03c0*/ 	.word	0x0500000f


	//   ....[103]....
        /*03c4*/ 	.word	0x0500000f


	//   ....[104]....
        /*03c8*/ 	.word	0x0500000f


	//   ....[105]....
        /*03cc*/ 	.word	0x0500000f


	//   ....[106]....
        /*03d0*/ 	.word	0x0500000f


	//   ....[107]....
        /*03d4*/ 	.word	0x0500000f


	//   ....[108]....
        /*03d8*/ 	.word	0x0500000f


	//   ....[109]....
        /*03dc*/ 	.word	0x0500000f


	//   ....[110]....
        /*03e0*/ 	.word	0x0500000f


	//   ....[111]....
        /*03e4*/ 	.word	0x0500000f


	//   ....[112]....
        /*03e8*/ 	.word	0x0500000f


	//   ....[113]....
        /*03ec*/ 	.word	0x0500000f


	//   ....[114]....
        /*03f0*/ 	.word	0x0500000f


	//   ....[115]....
        /*03f4*/ 	.word	0x0500000f


	//   ....[116]....
        /*03f8*/ 	.word	0x0500000f


	//   ....[117]....
        /*03fc*/ 	.word	0x0500000f


	//----- nvinfo : EIATTR_COOP_GROUP_INSTR_OFFSETS
	.align		4
.L_1077:
        /*0400*/ 	.byte	0x04, 0x28
        /*0402*/ 	.short	(.L_1079 - .L_1078)


	//   ....[0]....
.L_1078:
        /*0404*/ 	.word	0x00000070


	//   ....[1]....
        /*0408*/ 	.word	0x00000140


	//   ....[2]....
        /*040c*/ 	.word	0x00000190


	//   ....[3]....
        /*0410*/ 	.word	0x000003c0


	//   ....[4]....
        /*0414*/ 	.word	0x00000520


	//   ....[5]....
        /*0418*/ 	.word	0x00000640


	//   ....[6]....
        /*041c*/ 	.word	0x000007a0


	//   ....[7]....
        /*0420*/ 	.word	0x00001490


	//   ....[8]....
        /*0424*/ 	.word	0x00002c80


	//   ....[9]....
        /*0428*/ 	.word	0x00003e40


	//   ....[10]....
        /*042c*/ 	.word	0x00003e70


	//   ....[11]....
        /*0430*/ 	.word	0x00003f10


	//   ....[12]....
        /*0434*/ 	.word	0x00005000


	//   ....[13]....
        /*0438*/ 	.word	0x000050a0


	//   ....[14]....
        /*043c*/ 	.word	0x00007e70


	//   ....[15]....
        /*0440*/ 	.word	0x00007ea0


	//   ....[16]....
        /*0444*/ 	.word	0x00009000


	//   ....[17]....
        /*0448*/ 	.word	0x00009150


	//   ....[18]....
        /*044c*/ 	.word	0x0000a030


	//   ....[19]....
        /*0450*/ 	.word	0x0000a0a0


	//   ....[20]....
        /*0454*/ 	.word	0x0000e050


	//   ....[21]....
        /*0458*/ 	.word	0x0000e080


	//   ....[22]....
        /*045c*/ 	.word	0x0000e0d0


	//   ....[23]....
        /*0460*/ 	.word	0x0000e0f0


	//   ....[24]....
        /*0464*/ 	.word	0x000103a0


	//   ....[25]....
        /*0468*/ 	.word	0x000103b0


	//   ....[26]....
        /*046c*/ 	.word	0x00010430


	//   ....[27]....
        /*0470*/ 	.word	0x00010440


	//   ....[28]....
        /*0474*/ 	.word	0x00011790


	//   ....[29]....
        /*0478*/ 	.word	0x000117a0


	//   ....[30]....
        /*047c*/ 	.word	0x000117b0


	//   ....[31]....
        /*0480*/ 	.word	0x000117c0


	//   ....[32]....
        /*0484*/ 	.word	0x000117d0


	//   ....[33]....
        /*0488*/ 	.word	0x000117e0


	//   ....[34]....
        /*048c*/ 	.word	0x000117f0


	//   ....[35]....
        /*0490*/ 	.word	0x00011800


	//   ....[36]....
        /*0494*/ 	.word	0x00011810


	//   ....[37]....
        /*0498*/ 	.word	0x00011820


	//   ....[38]....
        /*049c*/ 	.word	0x00011850


	//   ....[39]....
        /*04a0*/ 	.word	0x00011860


	//   ....[40]....
        /*04a4*/ 	.word	0x00011870


	//   ....[41]....
        /*04a8*/ 	.word	0x00011880


	//   ....[42]....
        /*04ac*/ 	.word	0x000118a0


	//   ....[43]....
        /*04b0*/ 	.word	0x000118b0


	//   ....[44]....
        /*04b4*/ 	.word	0x000118e0


	//   ....[45]....
        /*04b8*/ 	.word	0x000118f0


	//   ....[46]....
        /*04bc*/ 	.word	0x00011910


	//   ....[47]....
        /*04c0*/ 	.word	0x00011920


	//   ....[48]....
        /*04c4*/ 	.word	0x00011930


	//   ....[49]....
        /*04c8*/ 	.word	0x00011940


	//   ....[50]....
        /*04cc*/ 	.word	0x00011950


	//   ....[51]....
        /*04d0*/ 	.word	0x00011960


	//   ....[52]....
        /*04d4*/ 	.word	0x00011980


	//   ....[53]....
        /*04d8*/ 	.word	0x000119b0


	//   ....[54]....
        /*04dc*/ 	.word	0x000119f0


	//   ....[55]....
        /*04e0*/ 	.word	0x00011a30


	//   ....[56]....
        /*04e4*/ 	.word	0x00011a70


	//   ....[57]....
        /*04e8*/ 	.word	0x00011ab0


	//   ....[58]....
        /*04ec*/ 	.word	0x00011ac0


	//   ....[59]....
        /*04f0*/ 	.word	0x00011ad0


	//   ....[60]....
        /*04f4*/ 	.word	0x00011bc0


	//   ....[61]....
        /*04f8*/ 	.word	0x00011bf0


	//   ....[62]....
        /*04fc*/ 	.word	0x00011c20


	//   ....[63]....
        /*0500*/ 	.word	0x00011c50


	//   ....[64]....
        /*0504*/ 	.word	0x00012100


	//   ....[65]....
        /*0508*/ 	.word	0x00012140


	//   ....[66]....
        /*050c*/ 	.word	0x00012200


	//   ....[67]....
        /*0510*/ 	.word	0x00012220


	//   ....[68]....
        /*0514*/ 	.word	0x000122e0


	//   ....[69]....
        /*0518*/ 	.word	0x00012300


	//   ....[70]....
        /*051c*/ 	.word	0x000123d0


	//   ....[71]....
        /*0520*/ 	.word	0x000123f0


	//   ....[72]....
        /*0524*/ 	.word	0x00012a90


	//   ....[73]....
        /*0528*/ 	.word	0x00012ab0


	//   ....[74]....
        /*052c*/ 	.word	0x00012b70


	//   ....[75]....
        /*0530*/ 	.word	0x00012b90


	//   ....[76]....
        /*0534*/ 	.word	0x00012c50


	//   ....[77]....
        /*0538*/ 	.word	0x00012c70


	//   ....[78]....
        /*053c*/ 	.word	0x00012d40


	//   ....[79]....
        /*0540*/ 	.word	0x00012d60


	//   ....[80]....
        /*0544*/ 	.word	0x00012ec0


	//   ....[81]....
        /*0548*/ 	.word	0x00013f90


	//   ....[82]....
        /*054c*/ 	.word	0x00014a90


	//   ....[83]....
        /*0550*/ 	.word	0x00014aa0


	//   ....[84]....
        /*0554*/ 	.word	0x00014ae0


	//   ....[85]....
        /*0558*/ 	.word	0x00014b20


	//   ....[86]....
        /*055c*/ 	.word	0x00014bc0


	//   ....[87]....
        /*0560*/ 	.word	0x00014bd0


	//   ....[88]....
        /*0564*/ 	.word	0x00014c40


	//   ....[89]....
        /*0568*/ 	.word	0x00014c50


	//   ....[90]....
        /*056c*/ 	.word	0x00014cc0


	//   ....[91]....
        /*0570*/ 	.word	0x00014cd0


	//   ....[92]....
        /*0574*/ 	.word	0x00014d40


	//   ....[93]....
        /*0578*/ 	.word	0x00014d50


	//   ....[94]....
        /*057c*/ 	.word	0x00014dc0


	//   ....[95]....
        /*0580*/ 	.word	0x00014dd0


	//   ....[96]....
        /*0584*/ 	.word	0x00014de0


	//   ....[97]....
        /*0588*/ 	.word	0x00014e20


	//   ....[98]....
        /*058c*/ 	.word	0x00016c00


	//   ....[99]....
        /*0590*/ 	.word	0x00016da0


	//   ....[100]....
        /*0594*/ 	.word	0x000173a0


	//   ....[101]....
        /*0598*/ 	.word	0x00017570


	//   ....[102]....
        /*059c*/ 	.word	0x000175d0


	//   ....[103]....
        /*05a0*/ 	.word	0x00017660


	//   ....[104]....
        /*05a4*/ 	.word	0x00017750


	//   ....[105]....
        /*05a8*/ 	.word	0x000177b0


	//   ....[106]....
        /*05ac*/ 	.word	0x00017880


	//   ....[107]....
        /*05b0*/ 	.word	0x000178e0


	//   ....[108]....
        /*05b4*/ 	.word	0x000179c0


	//   ....[109]....
        /*05b8*/ 	.word	0x00017a20


	//   ....[110]....
        /*05bc*/ 	.word	0x00017b00


	//   ....[111]....
        /*05c0*/ 	.word	0x00017b60


	//   ....[112]....
        /*05c4*/ 	.word	0x00017c40


	//   ....[113]....
        /*05c8*/ 	.word	0x00017ca0


	//   ....[114]....
        /*05cc*/ 	.word	0x00017d70


	//   ....[115]....
        /*05d0*/ 	.word	0x00017dd0


	//   ....[116]....
        /*05d4*/ 	.word	0x00017e90


	//   ....[117]....
        /*05d8*/ 	.word	0x000181e0


	//----- nvinfo : EIATTR_REG_RECONFIG
	.align		4
.L_1079:
        /*05dc*/ 	.byte	0x01, 0x54
	.zero		2


	//----- nvinfo : EIATTR_SYSCALL_OFFSETS
	.align		4
        /*05e0*/ 	.byte	0x04, 0x46
        /*05e2*/ 	.short	(.L_1081 - .L_1080)


	//   ....[0]....
.L_1080:
        /*05e4*/ 	.word	0x00001670


	//   ....[1]....
        /*05e8*/ 	.word	0x000139a0


	//   ....[2]....
        /*05ec*/ 	.word	0x00013b30


	//   ....[3]....
        /*05f0*/ 	.word	0x00013c90


	//   ....[4]....
        /*05f4*/ 	.word	0x00013de0


	//   ....[5]....
        /*05f8*/ 	.word	0x000146c0


	//----- nvinfo : EIATTR_MBARRIER_INSTR_OFFSETS
	.align		4
.L_1081:
        /*05fc*/ 	.byte	0x04, 0x39
        /*05fe*/ 	.short	(.L_1083 - .L_1082)


	//   ....[0]....
.L_1082:
        /*0600*/ 	.word	0x00000270
        /*0604*/ 	.word	0x000000ff
        /*0608*/ 	.word	0x0002e800
        /*060c*/ 	.short	0x0100
        /*060e*/ 	.byte	0x08
	.zero		1


	//   ....[1]....
        /*0610*/ 	.word	0x00000280
        /*0614*/ 	.word	0x000000ff
        /*0618*/ 	.word	0x0002e820
        /*061c*/ 	.short	0x0100
        /*061e*/ 	.byte	0x08
	.zero		1


	//   ....[2]....
        /*0620*/ 	.word	0x00000370
        /*0624*/ 	.word	0x000000ff
        /*0628*/ 	.word	0x0002e830
        /*062c*/ 	.short	0x0100
        /*062e*/ 	.byte	0x08
	.zero		1


	//   ....[3]....
        /*0630*/ 	.word	0x00000380
        /*0634*/ 	.word	0x000000ff
        /*0638*/ 	.word	0x0002e840
        /*063c*/ 	.short	0x0100
        /*063e*/ 	.byte	0x08
	.zero		1


	//   ....[4]....
        /*0640*/ 	.word	0x00000390
        /*0644*/ 	.word	0x000000ff
        /*0648*/ 	.word	0x0002e838
        /*064c*/ 	.short	0x0100
        /*064e*/ 	.byte	0x08
	.zero		1


	//   ....[5]....
        /*0650*/ 	.word	0x000003a0
        /*0654*/ 	.word	0x000000ff
        /*0658*/ 	.word	0x0002e848
        /*065c*/ 	.short	0x0100
        /*065e*/ 	.byte	0x08
	.zero		1


	//   ....[6]....
        /*0660*/ 	.word	0x000004d0
        /*0664*/ 	.word	0x000000ff
        /*0668*/ 	.word	0x0002e850
        /*066c*/ 	.short	0x0100
        /*066e*/ 	.byte	0x08
	.zero		1


	//   ....[7]....
        /*0670*/ 	.word	0x000004e0
        /*0674*/ 	.word	0x000000ff
        /*0678*/ 	.word	0x0002e860
        /*067c*/ 	.short	0x0100
        /*067e*/ 	.byte	0x08
	.zero		1


	//   ....[8]....
        /*0680*/ 	.word	0x000004f0
        /*0684*/ 	.word	0x000000ff
        /*0688*/ 	.word	0x0002e858
        /*068c*/ 	.short	0x0100
        /*068e*/ 	.byte	0x08
	.zero		1


	//   ....[9]....
        /*0690*/ 	.word	0x00000500
        /*0694*/ 	.word	0x000000ff
        /*0698*/ 	.word	0x0002e868
        /*069c*/ 	.short	0x0100
        /*069e*/ 	.byte	0x08
	.zero		1


	//   ....[10]....
        /*06a0*/ 	.word	0x000005f0
        /*06a4*/ 	.word	0x000000ff
        /*06a8*/ 	.word	0x0002e870
        /*06ac*/ 	.short	0x0100
        /*06ae*/ 	.byte	0x06
	.zero		1


	//   ....[11]....
        /*06b0*/ 	.word	0x00000600
        /*06b4*/ 	.word	0x000000ff
        /*06b8*/ 	.word	0x0002e880
        /*06bc*/ 	.short	0x0100
        /*06be*/ 	.byte	0x06
	.zero		1


	//   ....[12]....
        /*06c0*/ 	.word	0x00000610
        /*06c4*/ 	.word	0x000000ff
        /*06c8*/ 	.word	0x0002e878
        /*06cc*/ 	.short	0x0100
        /*06ce*/ 	.byte	0x06
	.zero		1


	//   ....[13]....
        /*06d0*/ 	.word	0x00000620
        /*06d4*/ 	.word	0x000000ff
        /*06d8*/ 	.word	0x0002e888
        /*06dc*/ 	.short	0x0100
        /*06de*/ 	.byte	0x06
	.zero		1


	//   ....[14]....
        /*06e0*/ 	.word	0x00000750
        /*06e4*/ 	.word	0x000000ff
        /*06e8*/ 	.word	0x0002e890
        /*06ec*/ 	.short	0x0100
        /*06ee*/ 	.byte	0x08
	.zero		1


	//   ....[15]....
        /*06f0*/ 	.word	0x00000760
        /*06f4*/ 	.word	0x000000ff
        /*06f8*/ 	.word	0x0002e8a0
        /*06fc*/ 	.short	0x0100
        /*06fe*/ 	.byte	0x08
	.zero		1


	//   ....[16]....
        /*0700*/ 	.word	0x00000770
        /*0704*/ 	.word	0x000000ff
        /*0708*/ 	.word	0x0002e898
        /*070c*/ 	.short	0x0100
        /*070e*/ 	.byte	0x08
	.zero		1


	//   ....[17]....
        /*0710*/ 	.word	0x00000780
        /*0714*/ 	.word	0x000000ff
        /*0718*/ 	.word	0x0002e8a8
        /*071c*/ 	.short	0x0100
        /*071e*/ 	.byte	0x08
	.zero		1


	//   ....[18]....
        /*0720*/ 	.word	0x000008b0
        /*0724*/ 	.word	0x000000ff
        /*0728*/ 	.word	0x0002e8b0
        /*072c*/ 	.short	0x0100
        /*072e*/ 	.byte	0x08
	.zero		1


	//   ....[19]....
        /*0730*/ 	.word	0x000008c0
        /*0734*/ 	.word	0x000000ff
        /*0738*/ 	.word	0x0002e8c0
        /*073c*/ 	.short	0x0100
        /*073e*/ 	.byte	0x08
	.zero		1


	//   ....[20]....
        /*0740*/ 	.word	0x000008d0
        /*0744*/ 	.word	0x000000ff
        /*0748*/ 	.word	0x0002e8b8
        /*074c*/ 	.short	0x0100
        /*074e*/ 	.byte	0x08
	.zero		1


	//   ....[21]....
        /*0750*/ 	.word	0x000008e0
        /*0754*/ 	.word	0x000000ff
        /*0758*/ 	.word	0x0002e8c8
        /*075c*/ 	.short	0x0100
        /*075e*/ 	.byte	0x08
	.zero		1


	//   ....[22]....
        /*0760*/ 	.word	0x000019c0
        /*0764*/ 	.word	0x000000ff
        /*0768*/ 	.word	0x0002e800
        /*076c*/ 	.short	0x010a
        /*076e*/ 	.byte	0x29
	.zero		1


	//   ....[23]....
        /*0770*/ 	.word	0x00001a60
        /*0774*/ 	.word	0x00000002
        /*0778*/ 	.word	0x0002e830
        /*077c*/ 	.short	0x010a
        /*077e*/ 	.byte	0x3f
	.zero		1


	//   ....[24]....
        /*0780*/ 	.word	0x00001aa0
        /*0784*/ 	.word	0x00000002
        /*0788*/ 	.word	0x0002e830
        /*078c*/ 	.short	0x010a
        /*078e*/ 	.byte	0x3f
	.zero		1


	//   ....[25]....
        /*0790*/ 	.word	0x00005410
        /*0794*/ 	.word	0x0000004d
        /*0798*/ 	.word	0x00000000
        /*079c*/ 	.short	0x0101
        /*079e*/ 	.byte	0x3f
	.zero		1


	//   ....[26]....
        /*07a0*/ 	.word	0x00006850
        /*07a4*/ 	.word	0x000000ff
        /*07a8*/ 	.word	0x0002e830
        /*07ac*/ 	.short	0x010a
        /*07ae*/ 	.byte	0x06
	.zero		1


	//   ....[27]....
        /*07b0*/ 	.word	0x00006890
        /*07b4*/ 	.word	0x000000ff
        /*07b8*/ 	.word	0x0002e830
        /*07bc*/ 	.short	0x010a
        /*07be*/ 	.byte	0x06
	.zero		1


	//   ....[28]....
        /*07c0*/ 	.word	0x000074a0
        /*07c4*/ 	.word	0x000000ff
        /*07c8*/ 	.word	0x0002e850
        /*07cc*/ 	.short	0x010a
        /*07ce*/ 	.byte	0x06
	.zero		1


	//   ....[29]....
        /*07d0*/ 	.word	0x000074e0
        /*07d4*/ 	.word	0x000000ff
        /*07d8*/ 	.word	0x0002e850
        /*07dc*/ 	.short	0x010a
        /*07de*/ 	.byte	0x06
	.zero		1


	//   ....[30]....
        /*07e0*/ 	.word	0x0000b010
        /*07e4*/ 	.word	0x00000002
        /*07e8*/ 	.word	0x00000000
        /*07ec*/ 	.short	0x0101
        /*07ee*/ 	.byte	0x3f
	.zero		1


	//   ....[31]....
        /*07f0*/ 	.word	0x0000b400
        /*07f4*/ 	.word	0x000000ff
        /*07f8*/ 	.word	0x00000000
        /*07fc*/ 	.short	0x0101
        /*07fe*/ 	.byte	0x06
	.zero		1


	//   ....[32]....
        /*0800*/ 	.word	0x0000bc60
        /*0804*/ 	.word	0x000000ff
        /*0808*/ 	.word	0x0002e830
        /*080c*/ 	.short	0x010a
        /*080e*/ 	.byte	0x06
	.zero		1


	//   ....[33]....
        /*0810*/ 	.word	0x0000bca0
        /*0814*/ 	.word	0x000000ff
        /*0818*/ 	.word	0x0002e830
        /*081c*/ 	.short	0x010a
        /*081e*/ 	.byte	0x06
	.zero		1


	//   ....[34]....
        /*0820*/ 	.word	0x0000c880
        /*0824*/ 	.word	0x000000ff
        /*0828*/ 	.word	0x0002e850
        /*082c*/ 	.short	0x010a
        /*082e*/ 	.byte	0x06
	.zero		1


	//   ....[35]....
        /*0830*/ 	.word	0x0000c8c0
        /*0834*/ 	.word	0x000000ff
        /*0838*/ 	.word	0x0002e850
        /*083c*/ 	.short	0x010a
        /*083e*/ 	.byte	0x06
	.zero		1


	//   ....[36]....
        /*0840*/ 	.word	0x0000f590
        /*0844*/ 	.word	0x00000002
        /*0848*/ 	.word	0x00000000
        /*084c*/ 	.short	0x0101
        /*084e*/ 	.byte	0x3f
	.zero		1


	//   ....[37]....
        /*0850*/ 	.word	0x0000f860
        /*0854*/ 	.word	0x000000ff
        /*0858*/ 	.word	0x00000000
        /*085c*/ 	.short	0x0101
        /*085e*/ 	.byte	0x06
	.zero		1


	//   ....[38]....
        /*0860*/ 	.word	0x0000ffe0
        /*0864*/ 	.word	0x000000ff
        /*0868*/ 	.word	0x0002e850
        /*086c*/ 	.short	0x010a
        /*086e*/ 	.byte	0x04
	.zero		1


	//   ....[39]....
        /*0870*/ 	.word	0x00010020
        /*0874*/ 	.word	0x000000ff
        /*0878*/ 	.word	0x0002e850
        /*087c*/ 	.short	0x010a
        /*087e*/ 	.byte	0x04
	.zero		1


	//   ....[40]....
        /*0880*/ 	.word	0x00010730
        /*0884*/ 	.word	0x000000ff
        /*0888*/ 	.word	0x00000000
        /*088c*/ 	.short	0x0101
        /*088e*/ 	.byte	0x04
	.zero		1


	//   ....[41]....
        /*0890*/ 	.word	0x00012130
        /*0894*/ 	.word	0x00000003
        /*0898*/ 	.word	0x00000000
        /*089c*/ 	.short	0x0101
        /*089e*/ 	.byte	0x3f
	.zero		1


	//   ....[42]....
        /*08a0*/ 	.word	0x00014210
        /*08a4*/ 	.word	0x00000004
        /*08a8*/ 	.word	0x0002e880
        /*08ac*/ 	.short	0x010a
        /*08ae*/ 	.byte	0x3f
	.zero		1


	//   ....[43]....
        /*08b0*/ 	.word	0x000143a0
        /*08b4*/ 	.word	0x00000004
        /*08b8*/ 	.word	0x0002e840
        /*08bc*/ 	.short	0x010a
        /*08be*/ 	.byte	0x3f
	.zero		1


	//   ....[44]....
        /*08c0*/ 	.word	0x00014ed0
        /*08c4*/ 	.word	0x00000011
        /*08c8*/ 	.word	0x0002e800
        /*08cc*/ 	.short	0x0107
        /*08ce*/ 	.byte	0x3f
	.zero		1


	//   ....[45]....
        /*08d0*/ 	.word	0x00014fc0
        /*08d4*/ 	.word	0x00000011
        /*08d8*/ 	.word	0x0002e800
        /*08dc*/ 	.short	0x0101
        /*08de*/ 	.byte	0x3f
	.zero		1


	//   ....[46]....
        /*08e0*/ 	.word	0x00014fe0
        /*08e4*/ 	.word	0x00000011
        /*08e8*/ 	.word	0x0002e820
        /*08ec*/ 	.short	0x010a
        /*08ee*/ 	.byte	0x3f
	.zero		1


	//   ....[47]....
        /*08f0*/ 	.word	0x000152f0
        /*08f4*/ 	.word	0x00000004
        /*08f8*/ 	.word	0x0002e880
        /*08fc*/ 	.short	0x010a
        /*08fe*/ 	.byte	0x3f
	.zero		1


	//   ....[48]....
        /*0900*/ 	.word	0x00015540
        /*0904*/ 	.word	0x00000004
        /*0908*/ 	.word	0x0002e840
        /*090c*/ 	.short	0x010a
        /*090e*/ 	.byte	0x3f
	.zero		1


	//   ....[49]....
        /*0910*/ 	.word	0x00015810
        /*0914*/ 	.word	0x00000014
        /*0918*/ 	.word	0x0002e870
        /*091c*/ 	.short	0x010a
        /*091e*/ 	.byte	0x3f
	.zero		1


	//   ....[50]....
        /*0920*/ 	.word	0x00015880
        /*0924*/ 	.word	0x00000014
        /*0928*/ 	.word	0x0002e860
        /*092c*/ 	.short	0x010a
        /*092e*/ 	.byte	0x3f
	.zero		1


	//   ....[51]....
        /*0930*/ 	.word	0x00016050
        /*0934*/ 	.word	0x00000014
        /*0938*/ 	.word	0x0002e850
        /*093c*/ 	.short	0x0101
        /*093e*/ 	.byte	0x3f
	.zero		1


	//   ....[52]....
        /*0940*/ 	.word	0x000160d0
        /*0944*/ 	.word	0x00000014
        /*0948*/ 	.word	0x00000000
        /*094c*/ 	.short	0x0101
        /*094e*/ 	.byte	0x3f
	.zero		1


	//   ....[53]....
        /*0950*/ 	.word	0x00016300
        /*0954*/ 	.word	0x00000010
        /*0958*/ 	.word	0x0002e870
        /*095c*/ 	.short	0x010a
        /*095e*/ 	.byte	0x3f
	.zero		1


	//   ....[54]....
        /*0960*/ 	.word	0x00016370
        /*0964*/ 	.word	0x00000010
        /*0968*/ 	.word	0x0002e860
        /*096c*/ 	.short	0x010a
        /*096e*/ 	.byte	0x3f
	.zero		1


	//   ....[55]....
        /*0970*/ 	.word	0x00016a20
        /*0974*/ 	.word	0x00000010
        /*0978*/ 	.word	0x0002e850
        /*097c*/ 	.short	0x0101
        /*097e*/ 	.byte	0x3f
	.zero		1


	//   ....[56]....
        /*0980*/ 	.word	0x00016a60
        /*0984*/ 	.word	0x00000000
        /*0988*/ 	.word	0x00000000
        /*098c*/ 	.short	0x0101
        /*098e*/ 	.byte	0x3f
	.zero		1


	//   ....[57]....
        /*0990*/ 	.word	0x00016d20
        /*0994*/ 	.word	0x00000000
        /*0998*/ 	.word	0x0002e820
        /*099c*/ 	.short	0x010a
        /*099e*/ 	.byte	0x3f
	.zero		1


	//   ....[58]....
        /*09a0*/ 	.word	0x00016ee0
        /*09a4*/ 	.word	0x00000006
        /*09a8*/ 	.word	0x00000000
        /*09ac*/ 	.short	0x010a
        /*09ae*/ 	.byte	0x3f
	.zero		1


	//   ....[59]....
        /*09b0*/ 	.word	0x00016f50
        /*09b4*/ 	.word	0x00000007
        /*09b8*/ 	.word	0x00000000
        /*09bc*/ 	.short	0x010a
        /*09be*/ 	.byte	0x3f
	.zero		1


	//   ....[60]....
        /*09c0*/ 	.word	0x00016fb0
        /*09c4*/ 	.word	0x00000004
        /*09c8*/ 	.word	0x0002e860
        /*09cc*/ 	.short	0x010a
        /*09ce*/ 	.byte	0x3f
	.zero		1


	//   ....[61]....
        /*09d0*/ 	.word	0x00017000
        /*09d4*/ 	.word	0x00000003
        /*09d8*/ 	.word	0x0002e860
        /*09dc*/ 	.short	0x010a
        /*09de*/ 	.byte	0x3f
	.zero		1


	//   ....[62]....
        /*09e0*/ 	.word	0x00017040
        /*09e4*/ 	.word	0x00000004
        /*09e8*/ 	.word	0x0002e880
        /*09ec*/ 	.short	0x010a
        /*09ee*/ 	.byte	0x3f
	.zero		1


	//   ....[63]....
        /*09f0*/ 	.word	0x00017060
        /*09f4*/ 	.word	0x00000003
        /*09f8*/ 	.word	0x0002e880
        /*09fc*/ 	.short	0x010a
        /*09fe*/ 	.byte	0x3f
	.zero		1


	//   ....[64]....
        /*0a00*/ 	.word	0x000170d0
        /*0a04*/ 	.word	0x00000003
        /*0a08*/ 	.word	0x0002e800
        /*0a0c*/ 	.short	0x010a
        /*0a0e*/ 	.byte	0x3f
	.zero		1


	//   ....[65]....
        /*0a10*/ 	.word	0x00017120
        /*0a14*/ 	.word	0x00000002
        /*0a18*/ 	.word	0x0002e830
        /*0a1c*/ 	.short	0x010a
        /*0a1e*/ 	.byte	0x3f
	.zero		1


	//   ....[66]....
        /*0a20*/ 	.word	0x00017180
        /*0a24*/ 	.word	0x00000008
        /*0a28*/ 	.word	0x0002e830
        /*0a2c*/ 	.short	0x010a
        /*0a2e*/ 	.byte	0x3f
	.zero		1


	//   ....[67]....
        /*0a30*/ 	.word	0x000171e0
        /*0a34*/ 	.word	0x00000008
        /*0a38*/ 	.word	0x0002e850
        /*0a3c*/ 	.short	0x010a
        /*0a3e*/ 	.byte	0x3f
	.zero		1


	//   ....[68]....
        /*0a40*/ 	.word	0x00017240
        /*0a44*/ 	.word	0x00000008
        /*0a48*/ 	.word	0x0002e830
        /*0a4c*/ 	.short	0x010a
        /*0a4e*/ 	.byte	0x3f
	.zero		1


	//   ....[69]....
        /*0a50*/ 	.word	0x000172a0
        /*0a54*/ 	.word	0x00000008
        /*0a58*/ 	.word	0x0002e850
        /*0a5c*/ 	.short	0x010a
        /*0a5e*/ 	.byte	0x3f
	.zero		1


	//   ....[70]....
        /*0a60*/ 	.word	0x00017300
        /*0a64*/ 	.word	0x00000005
        /*0a68*/ 	.word	0x0002e850
        /*0a6c*/ 	.short	0x010a
        /*0a6e*/ 	.byte	0x3f
	.zero		1


	//   ....[71]....
        /*0a70*/ 	.word	0x00017450
        /*0a74*/ 	.word	0x00000004
        /*0a78*/ 	.word	0x0002e880
        /*0a7c*/ 	.short	0x010a
        /*0a7e*/ 	.byte	0x3f
	.zero		1


	//   ....[72]....
        /*0a80*/ 	.word	0x000174a0
        /*0a84*/ 	.word	0x00000004
        /*0a88*/ 	.word	0x0002e840
        /*0a8c*/ 	.short	0x010a
        /*0a8e*/ 	.byte	0x3f
	.zero		1


	//   ....[73]....
        /*0a90*/ 	.word	0x00017ed0
        /*0a94*/ 	.word	0x00000011
        /*0a98*/ 	.word	0x0002e820
        /*0a9c*/ 	.short	0x010a
        /*0a9e*/ 	.byte	0x3f
	.zero		1


	//   ....[74]....
        /*0aa0*/ 	.word	0x00017f20
        /*0aa4*/ 	.word	0x00000004
        /*0aa8*/ 	.word	0x0002e880
        /*0aac*/ 	.short	0x010a
        /*0aae*/ 	.byte	0x3f
	.zero		1


	//   ....[75]....
        /*0ab0*/ 	.word	0x00017f70
        /*0ab4*/ 	.word	0x00000004
        /*0ab8*/ 	.word	0x0002e840
        /*0abc*/ 	.short	0x010a
        /*0abe*/ 	.byte	0x3f
	.zero		1


	//   ....[76]....
        /*0ac0*/ 	.word	0x00017fc0
        /*0ac4*/ 	.word	0x00000014
        /*0ac8*/ 	.word	0x0002e870
        /*0acc*/ 	.short	0x010a
        /*0ace*/ 	.byte	0x3f
	.zero		1


	//   ....[77]....
        /*0ad0*/ 	.word	0x00018010
        /*0ad4*/ 	.word	0x00000014
        /*0ad8*/ 	.word	0x0002e860
        /*0adc*/ 	.short	0x010a
        /*0ade*/ 	.byte	0x3f
	.zero		1


	//   ....[78]....
        /*0ae0*/ 	.word	0x00018060
        /*0ae4*/ 	.word	0x00000010
        /*0ae8*/ 	.word	0x0002e870
        /*0aec*/ 	.short	0x010a
        /*0aee*/ 	.byte	0x3f
	.zero		1


	//   ....[79]....
        /*0af0*/ 	.word	0x000180b0
        /*0af4*/ 	.word	0x00000010
        /*0af8*/ 	.word	0x0002e860
        /*0afc*/ 	.short	0x010a
        /*0afe*/ 	.byte	0x3f
	.zero		1


	//   ....[80]....
        /*0b00*/ 	.word	0x00018100
        /*0b04*/ 	.word	0x00000000
        /*0b08*/ 	.word	0x0002e820
        /*0b0c*/ 	.short	0x010a
        /*0b0e*/ 	.byte	0x3f
	.zero		1


	//   ....[81]....
        /*0b10*/ 	.word	0x000182a0
        /*0b14*/ 	.word	0x00000006
        /*0b18*/ 	.word	0x00000000
        /*0b1c*/ 	.short	0x010a
        /*0b1e*/ 	.byte	0x3f
	.zero		1


	//   ....[82]....
        /*0b20*/ 	.word	0x000182f0
        /*0b24*/ 	.word	0x00000007
        /*0b28*/ 	.word	0x00000000
        /*0b2c*/ 	.short	0x010a
        /*0b2e*/ 	.byte	0x3f
	.zero		1


	//   ....[83]....
        /*0b30*/ 	.word	0x00018340
        /*0b34*/ 	.word	0x00000004
        /*0b38*/ 	.word	0x0002e860
        /*0b3c*/ 	.short	0x010a
        /*0b3e*/ 	.byte	0x3f
	.zero		1


	//   ....[84]....
        /*0b40*/ 	.word	0x00018390
        /*0b44*/ 	.word	0x00000003
        /*0b48*/ 	.word	0x0002e860
        /*0b4c*/ 	.short	0x010a
        /*0b4e*/ 	.byte	0x3f
	.zero		1


	//   ....[85]....
        /*0b50*/ 	.word	0x000183e0
        /*0b54*/ 	.word	0x00000004
        /*0b58*/ 	.word	0x0002e880
        /*0b5c*/ 	.short	0x010a
        /*0b5e*/ 	.byte	0x3f
	.zero		1


	//----- nvinfo : EIATTR_NUM_MBARRIERS
	.align		4
.L_1083:
        /*0b60*/ 	.byte	0x03, 0x38
        /*0b62*/ 	.short	0x0016


	//----- nvinfo : EIATTR_EXIT_INSTR_OFFSETS
	.align		4
        /*0b64*/ 	.byte	0x04, 0x1c
        /*0b66*/ 	.short	(.L_1085 - .L_1084)


	//   ....[0]....
.L_1084:
        /*0b68*/ 	.word	0x00000a40


	//   ....[1]....
        /*0b6c*/ 	.word	0x00012e60


	//   ....[2]....
        /*0b70*/ 	.word	0x000170b0


	//----- nvinfo : EIATTR_MAX_THREADS
	.align		4
.L_1085:
        /*0b74*/ 	.byte	0x04, 0x05
        /*0b76*/ 	.short	(.L_1087 - .L_1086)
.L_1086:
        /*0b78*/ 	.word	0x00000180
        /*0b7c*/ 	.word	0x00000001
        /*0b80*/ 	.word	0x00000001


	//----- nvinfo : EIATTR_CRS_STACK_SIZE
	.align		4
.L_1087:
        /*0b84*/ 	.byte	0x04, 0x1e
        /*0b86*/ 	.short	(.L_1089 - .L_1088)
.L_1088:
        /*0b88*/ 	.word	0x00000000


	//----- nvinfo : EIATTR_CBANK_PARAM_SIZE
	.align		4
.L_1089:
        /*0b8c*/ 	.byte	0x03, 0x19
        /*0b8e*/ 	.short	0x0af0


	//----- nvinfo : EIATTR_PARAM_CBANK
	.align		4
        /*0b90*/ 	.byte	0x04, 0x0a
        /*0b92*/ 	.short	(.L_1091 - .L_1090)
	.align		4
.L_1090:
        /*0b94*/ 	.word	index@(.nv.constant0._ZN7cutlass13device_kernelIN5flash11enable_sm90INS1_16FlashAttnFwdSm90INS1_25CollectiveMainloopFwdSm90ILi2EN4cute5tupleIJNS5_1CILi1EEES8_S8_EEENS6_IJNS7_ILi128EEENS7_ILi224EEESA_EEELi128ENS_12float_e4m3_tEfNS_4arch4Sm90ELb1ELb0ELb1ELb0ELb0ELb0ELb0ELb1ELb1ELb1ELb0ELb0EEENS1_21CollectiveEpilogueFwdINS6_IJSA_SA_SB_EEES9_NS_10bfloat16_tESF_Li256ELb0ELb1ELb0ELb1EEENS1_30DynamicPersistentTileSchedulerILi256ELi128ELb0ELb1ELb1EEEEEEEEEvNT_6ParamsE)
        /*0b98*/ 	.short	0x0210
        /*0b9a*/ 	.short	0x0af0


	//----- nvinfo : EIATTR_SW_WAR
	.align		4
.L_1091:
        /*0b9c*/ 	.byte	0x04, 0x36
        /*0b9e*/ 	.short	(.L_1093 - .L_1092)
.L_1092:
        /*0ba0*/ 	.word	0x00000008
.L_1093:


//--------------------- .nv.info._ZN7cutlass13device_kernelIN5flash11enable_sm90INS1_16FlashAttnFwdSm90INS1_25CollectiveMainloopFwdSm90ILi2EN4cute5tupleIJNS5_1CILi1EEES8_S8_EEENS6_IJNS7_ILi128EEENS7_ILi224EEESA_EEELi128ENS_12float_e4m3_tEfNS_4arch4Sm90ELb1ELb0ELb1ELb1ELb0ELb0ELb0ELb1ELb1ELb1ELb0ELb0EEENS1_21CollectiveEpilogueFwdINS6_IJSA_SA_SB_EEES9_NS_10bfloat16_tESF_Li256ELb1ELb1ELb0ELb1EEENS1_36VarlenDynamicPersistentTileSchedulerILi128ELi224ELi256ELi128ELb0ELb1ELb1ELb1ELb1ELb1EEEEEEEEEvNT_6ParamsE --------------------------
	.section	.nv.info._ZN7cutlass13device_kernelIN5flash11enable_sm90INS1_16FlashAttnFwdSm90INS1_25CollectiveMainloopFwdSm90ILi2EN4cute5tupleIJNS5_1CILi1EEES8_S8_EEENS6_IJNS7_ILi128EEENS7_ILi224EEESA_EEELi128ENS_12float_e4m3_tEfNS_4arch4Sm90ELb1ELb0ELb1ELb1ELb0ELb0ELb0ELb1ELb1ELb1ELb0ELb0EEENS1_21CollectiveEpilogueFwdINS6_IJSA_SA_SB_EEES9_NS_10bfloat16_tESF_Li256ELb1ELb1ELb0ELb1EEENS1_36VarlenDynamicPersistentTileSchedulerILi128ELi224ELi256ELi128ELb0ELb1ELb1ELb1ELb1ELb1EEEEEEEEEvNT_6ParamsE,"",@"SHT_CUDA_INFO"
	.sectionflags	@""
	.align	4


	//----- nvinfo : EIATTR_CUDA_API_VERSION
	.align		4
        /*0000*/ 	.byte	0x04, 0x37
        /*0002*/ 	.short	(.L_1095 - .L_1094)
.L_1094:
        /*0004*/ 	.word	0x00000082


	//----- nvinfo : EIATTR_KPARAM_INFO
	.align		4
.L_1095:
        /*0008*/ 	.byte	0x04, 0x17
        /*000a*/ 	.short	(.L_1097 - .L_1096)
.L_1096:
        /*000c*/ 	.word	0x00000000
        /*0010*/ 	.short	0x0000
        /*0012*/ 	.short	0x0070
        /*0014*/ 	.byte	0x00, 0xf0, 0x01, 0x2a


	//----- nvinfo : EIATTR_SPARSE_MMA_MASK
	.align		4
.L_1097:
        /*0018*/ 	.byte	0x03, 0x50
        /*001a*/ 	.short	0x0000


	//----- nvinfo : EIATTR_MAXREG_COUNT
	.align		4
        /*001c*/ 	.byte	0x03, 0x1b
        /*001e*/ 	.short	0x00a8


	//----- nvinfo : EIATTR_NUM_BARRIERS
	.align		4
        /*0020*/ 	.byte	0x02, 0x4c
        /*0022*/ 	.byte	0x10
	.zero		1


	//----- nvinfo : EIATTR_EXTERNS
	.align		4
        /*0024*/ 	.byte	0x04, 0x0f
        /*0026*/ 	.short	(.L_1099 - .L_1098)


	//   ....[0]....
	.align		4
.L_1098:
        /*0028*/ 	.word	index@(__assertfail)


	//----- nvinfo : EIATTR_ANNOTATIONS
	.align		4
.L_1099:
        /*002c*/ 	.byte	0x04, 0x55
        /*002e*/ 	.short	(.L_1101 - .L_1100)


	//   ....[0]....
.L_1100:
        /* <DEDUP_REMOVED lines=39> */


	//----- nvinfo : EIATTR_MERCURY_ISA_VERSION
	.align		4
.L_1101:
        /*0290*/ 	.byte	0x03, 0x5f
        /*0292*/ 	.short	0x0101


	//----- nvinfo : EIATTR_UNUSED_LOAD_BYTE_OFFSET
	.align		4
        /*0294*/ 	.byte	0x04, 0x44
        /*0296*/ 	.short	(.L_1103 - .L_1102)


	//   ....[0]....
.L_1102:
        /*0298*/ 	.word	0x00000a40
        /*029c*/ 	.word	0x0000fff0


	//   ....[1]....
        /*02a0*/ 	.word	0x00010c70
        /*02a4*/ 	.word	0x0000fff0


	//----- nvinfo : EIATTR_INT_WARP_WIDE_INSTR_OFFSETS
	.align		4
.L_1103:
        /*02a8*/ 	.byte	0x04, 0x31
        /*02aa*/ 	.short	(.L_1105 - .L_1104)


	//   ....[0]....
.L_1104:
        /*02ac*/ 	.word	0x00000130


	//   ....[1]....
        /*02b0*/ 	.word	0x00000170


	//   ....[2]....
        /*02b4*/ 	.word	0x000001e0


	//   ....[3]....
        /*02b8*/ 	.word	0x00014a70


	//   ....[4]....
        /*02bc*/ 	.word	0x00014b00


	//   ....[5]....
        /*02c0*/ 	.word	0x00017460


	//   ....[6]....
        /*02c4*/ 	.word	0x000174f0


	//----- nvinfo : EIATTR_COOP_GROUP_MASK_REGIDS
	.align		4
.L_1105:
        /*02c8*/ 	.byte	0x04, 0x29
        /*02ca*/ 	.short	(.L_1107 - .L_1106)


	//   ....[0]....
.L_1106:
        /*02cc*/ 	.word	0xffffffff


	//   ....[1]....
        /*02d0*/ 	.word	0xffffffff


	//   ....[2]....
        /*02d4*/ 	.word	0xffffffff


	//   ....[3]....
        /*02d8*/ 	.word	0xffffffff


	//   ....[4]....
        /*02dc*/ 	.word	0xffffffff


	//   ....[5]....
        /*02e0*/ 	.word	0xffffffff


	//   ....[6]....
        /*02e4*/ 	.word	0xffffffff


	//   ....[7]....
        /*02e8*/ 	.word	0xffffffff


	//   ....[8]....
        /*02ec*/ 	.word	0xffffffff


	//   ....[9]....
        /*02f0*/ 	.word	0xffffffff


	//   ....[10]....
        /*02f4*/ 	.word	0xffffffff


	//   ....[11]....
        /*02f8*/ 	.word	0xffffffff


	//   ....[12]....
        /*02fc*/ 	.word	0xffffffff


	//   ....[13]....
        /*0300*/ 	.word	0xffffffff


	//   ....[14]....
        /*0304*/ 	.word	0xffffffff


	//   ....[15]....
        /*0308*/ 	.word	0xffffffff


	//   ....[16]....
        /*030c*/ 	.word	0xffffffff


	//   ....[17]....
        /*0310*/ 	.word	0xffffffff


	//   ....[18]....
        /*0314*/ 	.word	0xffffffff


	//   ....[19]....
        /*0318*/ 	.word	0xffffffff


	//   ....[20]....
        /*031c*/ 	.word	0xffffffff


	//   ....[21]....
        /*0320*/ 	.word	0xffffffff


	//   ....[22]....
        /*0324*/ 	.word	0xffffffff


	//   ....[23]....
        /*0328*/ 	.word	0xffffffff


	//   ....[24]....
        /*032c*/ 	.word	0xffffffff


	//   ....[25]....
        /*0330*/ 	.word	0xffffffff


	//   ....[26]....
        /*0334*/ 	.word	0xffffffff


	//   ....[27]....
        /*0338*/ 	.word	0xffffffff


	//   ....[28]....
        /*033c*/ 	.word	0xffffffff


	//   ....[29]....
        /*0340*/ 	.word	0xffffffff


	//   ....[30]....
        /*0344*/ 	.word	0xffffffff


	//   ....[31]....
        /*0348*/ 	.word	0xffffffff


	//   ....[32]....
        /*034c*/ 	.word	0xffffffff


	//   ....[33]....
        /*0350*/ 	.word	0xffffffff


	//   ....[34]....
        /*0354*/ 	.word	0xffffffff


	//   ....[35]....
        /*0358*/ 	.word	0xffffffff


	//   ....[36]....
        /*035c*/ 	.word	0xffffffff


	//   ....[37]....
        /*0360*/ 	.word	0xffffffff


	//   ....[38]....
        /*0364*/ 	.word	0xffffffff


	//   ....[39]....
        /*0368*/ 	.word	0xffffffff


	//   ....[40]....
        /*036c*/ 	.word	0xffffffff


	//   ....[41]....
        /*0370*/ 	.word	0xffffffff


	//   ....[42]....
        /*0374*/ 	.word	0xffffffff


	//   ....[43]....
        /*0378*/ 	.word	0xffffffff


	//   ....[44]....
        /*037c*/ 	.word	0xffffffff


	//   ....[45]....
        /*0380*/ 	.word	0xffffffff


	//   ....[46]....
        /*0384*/ 	.word	0xffffffff


	//   ....[47]....
        /*0388*/ 	.word	0xffffffff


	//   ....[48]....
        /*038c*/ 	.word	0xffffffff


	//   ....[49]....
        /*0390*/ 	.word	0xffffffff


	//   ....[50]....
        /*0394*/ 	.word	0xffffffff


	//   ....[51]....
        /*0398*/ 	.word	0xffffffff


	//   ....[52]....
        /*039c*/ 	.word	0xffffffff


	//   ....[53]....
        /*03a0*/ 	.word	0xffffffff


	//   ....[54]....
        /*03a4*/ 	.word	0xffffffff


	//   ....[55]....
        /*03a8*/ 	.word	0xffffffff


	//   ....[56]....
        /*03ac*/ 	.word	0xffffffff


	//   ....[57]....
        /*03b0*/ 	.word	0xffffffff


	//   ....[58]....
        /*03b4*/ 	.word	0xffffffff


	//   ....[59]....
        /*03b8*/ 	.word	0xffffffff


	//   ....[60]....
        /*03bc*/ 	.word	0xffffffff


	//   ....[61]....
        /*03c0*/ 	.word	0xffffffff


	//   ....[62]....
        /*03c4*/ 	.word	0xffffffff


	//   ....[63]....
        /*03c8*/ 	.word	0xffffffff


	//   ....[64]....
        /*03cc*/ 	.word	0xffffffff


	//   ....[65]....
        /*03d0*/ 	.word	0xffffffff


	//   ....[66]....
        /*03d4*/ 	.word	0xffffffff


	//   ....[67]....
        /*03d8*/ 	.word	0xffffffff


	//   ....[68]....
        /*03dc*/ 	.word	0xffffffff


	//   ....[69]....
        /*03e0*/ 	.word	0xffffffff


	//   ....[70]....
        /*03e4*/ 	.word	0xffffffff


	//   ....[71]....
        /*03e8*/ 	.word	0xffffffff


	//   ....[72]....
        /*03ec*/ 	.word	0xffffffff


	//   ....[73]....
        /*03f0*/ 	.word	0xffffffff


	//   ....[74]....
        /*03f4*/ 	.word	0xffffffff


	//   ....[75]....
        /*03f8*/ 	.word	0xffffffff


	//   ....[76]....
        /*03fc*/ 	.word	0xffffffff


	//   ....[77]....
        /*0400*/ 	.word	0xffffffff


	//   ....[78]....
        /*0404*/ 	.word	0xffffffff


	//   ....[79]....
        /*0408*/ 	.word	0xffffffff


	//   ....[80]....
        /*040c*/ 	.word	0xffffffff


	//   ....[81]....
        /*0410*/ 	.word	0xffffffff


	//   ....[82]....
        /*0414*/ 	.word	0xffffffff


	//   ....[83]....
        /*0418*/ 	.word	0xffffffff


	//   ....[84]....
        /*041c*/ 	.word	0xffffffff


	//   ....[85]....
        /*0420*/ 	.word	0xffffffff


	//   ....[86]....
        /*0424*/ 	.word	0xffffffff


	//   ....[87]....
        /*0428*/ 	.word	0xffffffff


	//   ....[88]....
        /*042c*/ 	.word	0xffffffff


	//   ....[89]....
        /*0430*/ 	.word	0xffffffff


	//   ....[90]....
        /*0434*/ 	.word	0xffffffff


	//   ....[91]....
        /*0438*/ 	.word	0xffffffff


	//   ....[92]....
        /*043c*/ 	.word	0xffffffff


	//   ....[93]....
        /*0440*/ 	.word	0xffffffff


	//   ....[94]....
        /*0444*/ 	.word	0xffffffff


	//   ....[95]....
        /*0448*/ 	.word	0xffffffff


	//   ....[96]....
        /*044c*/ 	.word	0xffffffff


	//   ....[97]....
        /*0450*/ 	.word	0xffffffff


	//   ....[98]....
        /*0454*/ 	.word	0xffffffff


	//   ....[99]....
        /*0458*/ 	.word	0xffffffff


	//   ....[100]....
        /*045c*/ 	.word	0xffffffff


	//   ....[101]....
        /*0460*/ 	.word	0xffffffff


	//   ....[102]....
        /*0464*/ 	.word	0xffffffff


	//   ....[103]....
        /*0468*/ 	.word	0xffffffff


	//   ....[104]....
        /*046c*/ 	.word	0xffffffff


	//   ....[105]....
        /*0470*/ 	.word	0xffffffff


	//   ....[106]....
        /*0474*/ 	.word	0xffffffff


	//   ....[107]....
        /*0478*/ 	.word	0xffffffff


	//   ....[108]....
        /*047c*/ 	.word	0xffffffff


	//   ....[109]....
        /*0480*/ 	.word	0xffffffff


	//   ....[110]....
        /*0484*/ 	.word	0xffffffff


	//   ....[111]....
        /*0488*/ 	.word	0xffffffff


	//   ....[112]....
        /*048c*/ 	.word	0xffffffff


	//   ....[113]....
        /*0490*/ 	.word	0xffffffff


	//   ....[114]....
        /*0494*/ 	.word	0xffffffff


	//   ....[115]....
        /*0498*/ 	.word	0xffffffff


	//   ....[116]....
        /*049c*/ 	.word	0xffffffff


	//   ....[117]....
        /*04a0*/ 	.word	0xffffffff


	//   ....[118]....
        /*04a4*/ 	.word	0xffffffff


	//   ....[119]....
        /*04a8*/ 	.word	0xffffffff


	//   ....[120]....
        /*04ac*/ 	.word	0xffffffff


	//   ....[121]....
        /*04b0*/ 	.word	0xffffffff


	//   ....[122]....
        /*04b4*/ 	.word	0xffffffff


	//   ....[123]....
        /*04b8*/ 	.word	0xffffffff


	//   ....[124]....
        /*04bc*/ 	.word	0xffffffff


	//   ....[125]....
        /*04c0*/ 	.word	0xffffffff


	//   ....[126]....
        /*04c4*/ 	.word	0xffffffff


	//   ....[127]....
        /*04c8*/ 	.word	0xffffffff


	//   ....[128]....
        /*04cc*/ 	.word	0xffffffff


	//   ....[129]....
        /*04d0*/ 	.word	0xffffffff


	//   ....[130]....
        /*04d4*/ 	.word	0xffffffff


	//   ....[131]....
        /*04d8*/ 	.word	0x0500000f


	//   ....[132]....
        /*04dc*/ 	.word	0x0500000f


	//   ....[133]....
        /*04e0*/ 	.word	0x0500000f


	//   ....[134]....
        /*04e4*/ 	.word	0x0500000f


	//   ....[135]....
        /*04e8*/ 	.word	0x0500000f


	//   ....[136]....
        /*04ec*/ 	.word	0x0500000f


	//   ....[137]....
        /*04f0*/ 	.word	0x0500000f


	//   ....[138]....
        /*04f4*/ 	.word	0x0500000f


	//   ....[139]....
        /*04f8*/ 	.word	0x0500000f


	//   ....[140]....
        /*04fc*/ 	.word	0x0500000f


	//   ....[141]....
        /*0500*/ 	.word	0x0500000f


	//   ....[142]....
        /*0504*/ 	.word	0x0500000f


	//   ....[143]....
        /*0508*/ 	.word	0x0500000f


	//   ....[144]....
        /*050c*/ 	.word	0x0500000f


	//   ....[145]....
        /*0510*/ 	.word	0x0500000f


	//   ....[146]....
        /*0514*/ 	.word	0x0500000f


	//   ....[147]....
        /*0518*/ 	.word	0x0500000f


	//   ....[148]....
        /*051c*/ 	.word	0x0500000f


	//----- nvinfo : EIATTR_COOP_GROUP_INSTR_OFFSETS
	.align		4
.L_1107:
        /*0520*/ 	.byte	0x04, 0x28
        /*0522*/ 	.short	(.L_1109 - .L_1108)


	//   ....[0]....
.L_1108:
        /*0524*/ 	.word	0x00000070


	//   ....[1]....
        /*0528*/ 	.word	0x00000140


	//   ....[2]....
        /*052c*/ 	.word	0x00000190


	//   ....[3]....
        /*0530*/ 	.word	0x000003c0


	//   ....[4]....
        /*0534*/ 	.word	0x00000520


	//   ....[5]....
        /*0538*/ 	.word	0x00000640


	//   ....[6]....
        /*053c*/ 	.word	0x000007a0


	//   ....[7]....
        /*0540*/ 	.word	0x00001660


	//   ....[8]....
        /*0544*/ 	.word	0x00002e50


	//   ....[9]....
        /*0548*/ 	.word	0x00002f40


	//   ....[10]....
        /*054c*/ 	.word	0x00004000


	//   ....[11]....
        /*0550*/ 	.word	0x00004090


	//   ....[12]....
        /*0554*/ 	.word	0x00005150


	//   ....[13]....
        /*0558*/ 	.word	0x000051f0


	//   ....[14]....
        /*055c*/ 	.word	0x00007fc0


	//   ....[15]....
        /*0560*/ 	.word	0x00008f50


	//   ....[16]....
        /*0564*/ 	.word	0x00008fd0


	//   ....[17]....
        /*0568*/ 	.word	0x000090a0


	//   ....[18]....
        /*056c*/ 	.word	0x0000a140


	//   ....[19]....
        /*0570*/ 	.word	0x0000a1d0


	//   ....[20]....
        /*0574*/ 	.word	0x0000e1a0


	//   ....[21]....
        /*0578*/ 	.word	0x0000e1d0


	//   ....[22]....
        /*057c*/ 	.word	0x0000e220


	//   ....[23]....
        /*0580*/ 	.word	0x0000e240


	//   ....[24]....
        /*0584*/ 	.word	0x000104d0


	//   ....[25]....
        /*0588*/ 	.word	0x000104e0


	//   ....[26]....
        /*058c*/ 	.word	0x00010560


	//   ....[27]....
        /*0590*/ 	.word	0x00010570


	//   ....[28]....
        /*0594*/ 	.word	0x000114f0


	//   ....[29]....
        /*0598*/ 	.word	0x00011500


	//   ....[30]....
        /*059c*/ 	.word	0x00011510


	//   ....[31]....
        /*05a0*/ 	.word	0x00011520


	//   ....[32]....
        /*05a4*/ 	.word	0x00011530


	//   ....[33]....
        /*05a8*/ 	.word	0x00011540


	//   ....[34]....
        /*05ac*/ 	.word	0x00011550


	//   ....[35]....
        /*05b0*/ 	.word	0x00011560


	//   ....[36]....
        /*05b4*/ 	.word	0x00011590


	//   ....[37]....
        /*05b8*/ 	.word	0x000115a0


	//   ....[38]....
        /*05bc*/ 	.word	0x000115d0


	//   ....[39]....
        /*05c0*/ 	.word	0x000115e0


	//   ....[40]....
        /*05c4*/ 	.word	0x00011610


	//   ....[41]....
        /*05c8*/ 	.word	0x00011620


	//   ....[42]....
        /*05cc*/ 	.word	0x00011650


	//   ....[43]....
        /*05d0*/ 	.word	0x00011660


	//   ....[44]....
        /*05d4*/ 	.word	0x00011690


	//   ....[45]....
        /*05d8*/ 	.word	0x000116a0


	//   ....[46]....
        /*05dc*/ 	.word	0x000116d0


	//   ....[47]....
        /*05e0*/ 	.word	0x000116e0


	//   ....[48]....
        /*05e4*/ 	.word	0x00011700


	//   ....[49]....
        /*05e8*/ 	.word	0x00011710


	//   ....[50]....
        /*05ec*/ 	.word	0x00011740


	//   ....[51]....
        /*05f0*/ 	.word	0x00011760


	//   ....[52]....
        /*05f4*/ 	.word	0x00011770


	//   ....[53]....
        /*05f8*/ 	.word	0x000117a0


	//   ....[54]....
        /*05fc*/ 	.word	0x000117f0


	//   ....[55]....
        /*0600*/ 	.word	0x00011800


	//   ....[56]....
        /*0604*/ 	.word	0x00011830


	//   ....[57]....
        /*0608*/ 	.word	0x00011860


	//   ....[58]....
        /*060c*/ 	.word	0x00011880


	//   ....[59]....
        /*0610*/ 	.word	0x00011890


	//   ....[60]....
        /*0614*/ 	.word	0x00011e30


	//   ....[61]....
        /*0618*/ 	.word	0x00011e70


	//   ....[62]....
        /*061c*/ 	.word	0x00011eb0


	//   ....[63]....
        /*0620*/ 	.word	0x00011ef0


	//   ....[64]....
        /*0624*/ 	.word	0x00012460


	//   ....[65]....
        /*0628*/ 	.word	0x000124a0


	//   ....[66]....
        /*062c*/ 	.word	0x00012560


	//   ....[67]....
        /*0630*/ 	.word	0x00012580


	//   ....[68]....
        /*0634*/ 	.word	0x00012640


	//   ....[69]....
        /*0638*/ 	.word	0x00012660


	//   ....[70]....
        /*063c*/ 	.word	0x00012730


	//   ....[71]....
        /*0640*/ 	.word	0x00012750


	//   ....[72]....
        /*0644*/ 	.word	0x00013010


	//   ....[73]....
        /*0648*/ 	.word	0x00013030


	//   ....[74]....
        /*064c*/ 	.word	0x000130f0


	//   ....[75]....
        /*0650*/ 	.word	0x00013110


	//   ....[76]....
        /*0654*/ 	.word	0x000131d0


	//   ....[77]....
        /*0658*/ 	.word	0x000131f0


	//   ....[78]....
        /*065c*/ 	.word	0x000132c0


	//   ....[79]....
        /*0660*/ 	.word	0x000132e0


	//   ....[80]....
        /*0664*/ 	.word	0x00013420


	//   ....[81]....
        /*0668*/ 	.word	0x00013600


	//   ....[82]....
        /*066c*/ 	.word	0x00013630


	//   ....[83]....
        /*0670*/ 	.word	0x00013660


	//   ....[84]....
        /*0674*/ 	.word	0x000136a0


	//   ....[85]....
        /*0678*/ 	.word	0x000136d0


	//   ....[86]....
        /*067c*/ 	.word	0x00013710


	//   ....[87]....
        /*0680*/ 	.word	0x000138a0


	//   ....[88]....
        /*0684*/ 	.word	0x000138d0


	//   ....[89]....
        /*0688*/ 	.word	0x00013900


	//   ....[90]....
        /*068c*/ 	.word	0x00013930


	//   ....[91]....
        /*0690*/ 	.word	0x00013960


	//   ....[92]....
        /*0694*/ 	.word	0x000139a0


	//   ....[93]....
        /*0698*/ 	.word	0x00013a40


	//   ....[94]....
        /*069c*/ 	.word	0x00013ad0


	//   ....[95]....
        /*06a0*/ 	.word	0x00013b80


	//   ....[96]....
        /*06a4*/ 	.word	0x00015200


	//   ....[97]....
        /*06a8*/ 	.word	0x00015d70


	//   ....[98]....
        /*06ac*/ 	.word	0x00015d90


	//   ....[99]....
        /*06b0*/ 	.word	0x00015e30


	//   ....[100]....
        /*06b4*/ 	.word	0x00015e40


	//   ....[101]....
        /*06b8*/ 	.word	0x00015eb0


	//   ....[102]....
        /*06bc*/ 	.word	0x00015ec0


	//   ....[103]....
        /*06c0*/ 	.word	0x00015f30


	//   ....[104]....
        /*06c4*/ 	.word	0x00015f40


	//   ....[105]....
        /*06c8*/ 	.word	0x00015fb0


	//   ....[106]....
        /*06cc*/ 	.word	0x00015fc0


	//   ....[107]....
        /*06d0*/ 	.word	0x00016030


	//   ....[108]....
        /*06d4*/ 	.word	0x00016040


	//   ....[109]....
        /*06d8*/ 	.word	0x000160b0


	//   ....[110]....
        /*06dc*/ 	.word	0x000160c0


	//   ....[111]....
        /*06e0*/ 	.word	0x000160d0


	//   ....[112]....
        /*06e4*/ 	.word	0x000160e0


	//   ....[113]....
        /*06e8*/ 	.word	0x00018010


	//   ....[114]....
        /*06ec*/ 	.word	0x00018040


	//   ....[115]....
        /*06f0*/ 	.word	0x00018070


	//   ....[116]....
        /*06f4*/ 	.word	0x000180a0


	//   ....[117]....
        /*06f8*/ 	.word	0x000180d0


	//   ....[118]....
        /*06fc*/ 	.word	0x000180e0


	//   ....[119]....
        /*0700*/ 	.word	0x00018110


	//   ....[120]....
        /*0704*/ 	.word	0x00018120


	//   ....[121]....
        /*0708*/ 	.word	0x00018260


	//   ....[122]....
        /*070c*/ 	.word	0x000182a0


	//   ....[123]....
        /*0710*/ 	.word	0x000182d0


	//   ....[124]....
        /*0714*/ 	.word	0x00018300


	//   ....[125]....
        /*0718*/ 	.word	0x00018330


	//   ....[126]....
        /*071c*/ 	.word	0x00018360


	//   ....[127]....
        /*0720*/ 	.word	0x000183f0


	//   ....[128]....
        /*0724*/ 	.word	0x00018480


	//   ....[129]....
        /*0728*/ 	.word	0x000184f0


	//   ....[130]....
        /*072c*/ 	.word	0x00018b80


	//   ....[131]....
        /*0730*/ 	.word	0x00019180


	//   ....[132]....
        /*0734*/ 	.word	0x00019360


	//   ....[133]....
        /*0738*/ 	.word	0x000193d0


	//   ....[134]....
        /*073c*/ 	.word	0x00019440


	//   ....[135]....
        /*0740*/ 	.word	0x00019530


	//   ....[136]....
        /*0744*/ 	.word	0x00019590


	//   ....[137]....
        /*0748*/ 	.word	0x00019670


	//   ....[138]....
        /*074c*/ 	.word	0x000196d0


	//   ....[139]....
        /*0750*/ 	.word	0x000197b0


	//   ....[140]....
        /*0754*/ 	.word	0x00019810


	//   ....[141]....
        /*0758*/ 	.word	0x000198f0


	//   ....[142]....
        /*075c*/ 	.word	0x00019950


	//   ....[143]....
        /*0760*/ 	.word	0x00019a30


	//   ....[144]....
        /*0764*/ 	.word	0x00019a90


	//   ....[145]....
        /*0768*/ 	.word	0x00019b60


	//   ....[146]....
        /*076c*/ 	.word	0x00019bc0


	//   ....[147]....
        /*0770*/ 	.word	0x00019c80


	//   ....[148]....
        /*0774*/ 	.word	0x00019fd0


	//----- nvinfo : EIATTR_REG_RECONFIG
	.align		4
.L_1109:
        /*0778*/ 	.byte	0x01, 0x54
	.zero		2


	//----- nvinfo : EIATTR_SYSCALL_OFFSETS
	.align		4
        /*077c*/ 	.byte	0x04, 0x46
        /*077e*/ 	.short	(.L_1111 - .L_1110)


	//   ....[0]....
.L_1110:
        /*0780*/ 	.word	0x00001840


	//   ....[1]....
        /*0784*/ 	.word	0x00014c70


	//   ....[2]....
        /*0788*/ 	.word	0x00014dd0


	//   ....[3]....
        /*078c*/ 	.word	0x00014f30


	//   ....[4]....
        /*0790*/ 	.word	0x00015070


	//   ....[5]....
        /*0794*/ 	.word	0x000159c0


	//----- nvinfo : EIATTR_MBARRIER_INSTR_OFFSETS
	.align		4
.L_1111:
        /*0798*/ 	.byte	0x04, 0x39
        /*079a*/ 	.short	(.L_1113 - .L_1112)


	//   ....[0]....
.L_1112:
        /*079c*/ 	.word	0x00000270
        /*07a0*/ 	.word	0x000000ff
        /*07a4*/ 	.word	0x0002e800
        /*07a8*/ 	.short	0x0100
        /*07aa*/ 	.byte	0x08
	.zero		1


	//   ....[1]....
        /*07ac*/ 	.word	0x00000280
        /*07b0*/ 	.word	0x000000ff
        /*07b4*/ 	.word	0x0002e820
        /*07b8*/ 	.short	0x0100
        /*07ba*/ 	.byte	0x08
	.zero		1


	//   ....[2]....
        /*07bc*/ 	.word	0x00000370
        /*07c0*/ 	.word	0x000000ff
        /*07c4*/ 	.word	0x0002e830
        /*07c8*/ 	.short	0x0100
        /*07ca*/ 	.byte	0x08
	.zero		1


	//   ....[3]....
        /*07cc*/ 	.word	0x00000380
        /*07d0*/ 	.word	0x000000ff
        /*07d4*/ 	.word	0x0002e840
        /*07d8*/ 	.short	0x0100
        /*07da*/ 	.byte	0x08
	.zero		1


	//   ....[4]....
        /*07dc*/ 	.word	0x00000390
        /*07e0*/ 	.word	0x000000ff
        /*07e4*/ 	.word	0x0002e838
        /*07e8*/ 	.short	0x0100
        /*07ea*/ 	.byte	0x08
	.zero		1


	//   ....[5]....
        /*07ec*/ 	.word	0x000003a0
        /*07f0*/ 	.word	0x000000ff
        /*07f4*/ 	.word	0x0002e848
        /*07f8*/ 	.short	0x0100
        /*07fa*/ 	.byte	0x08
	.zero		1


	//   ....[6]....
        /*07fc*/ 	.word	0x000004d0
        /*0800*/ 	.word	0x000000ff
        /*0804*/ 	.word	0x0002e850
        /*0808*/ 	.short	0x0100
        /*080a*/ 	.byte	0x08
	.zero		1


	//   ....[7]....
        /*080c*/ 	.word	0x000004e0
        /*0810*/ 	.word	0x000000ff
        /*0814*/ 	.word	0x0002e860
        /*0818*/ 	.short	0x0100
        /*081a*/ 	.byte	0x08
	.zero		1


	//   ....[8]....
        /*081c*/ 	.word	0x000004f0
        /*0820*/ 	.word	0x000000ff
        /*0824*/ 	.word	0x0002e858
        /*0828*/ 	.short	0x0100
        /*082a*/ 	.byte	0x08
	.zero		1


	//   ....[9]....
        /*082c*/ 	.word	0x00000500
        /*0830*/ 	.word	0x000000ff
        /*0834*/ 	.word	0x0002e868
        /*0838*/ 	.short	0x0100
        /*083a*/ 	.byte	0x08
	.zero		1


	//   ....[10]....
        /*083c*/ 	.word	0x000005f0
        /*0840*/ 	.word	0x000000ff
        /*0844*/ 	.word	0x0002e870
        /*0848*/ 	.short	0x0100
        /*084a*/ 	.byte	0x06
	.zero		1


	//   ....[11]....
        /*084c*/ 	.word	0x00000600
        /*0850*/ 	.word	0x000000ff
        /*0854*/ 	.word	0x0002e880
        /*0858*/ 	.short	0x0100
        /*085a*/ 	.byte	0x06
	.zero		1


	//   ....[12]....
        /*085c*/ 	.word	0x00000610
        /*0860*/ 	.word	0x000000ff
        /*0864*/ 	.word	0x0002e878
        /*0868*/ 	.short	0x0100
        /*086a*/ 	.byte	0x06
	.zero		1


	//   ....[13]....
        /*086c*/ 	.word	0x00000620
        /*0870*/ 	.word	0x000000ff
        /*0874*/ 	.word	0x0002e888
        /*0878*/ 	.short	0x0100
        /*087a*/ 	.byte	0x06
	.zero		1


	//   ....[14]....
        /*087c*/ 	.word	0x00000750
        /*0880*/ 	.word	0x000000ff
        /*0884*/ 	.word	0x0002e890
        /*0888*/ 	.short	0x0100
        /*088a*/ 	.byte	0x08
	.zero		1


	//   ....[15]....
        /*088c*/ 	.word	0x00000760
        /*0890*/ 	.word	0x000000ff
        /*0894*/ 	.word	0x0002e8a0
        /*0898*/ 	.short	0x0100
        /*089a*/ 	.byte	0x08
	.zero		1


	//   ....[16]....
        /*089c*/ 	.word	0x00000770
        /*08a0*/ 	.word	0x000000ff
        /*08a4*/ 	.word	0x0002e898
        /*08a8*/ 	.short	0x0100
        /*08aa*/ 	.byte	0x08
	.zero		1


	//   ....[17]....
        /*08ac*/ 	.word	0x00000780
        /*08b0*/ 	.word	0x000000ff
        /*08b4*/ 	.word	0x0002e8a8
        /*08b8*/ 	.short	0x0100
        /*08ba*/ 	.byte	0x08
	.zero		1


	//   ....[18]....
        /*08bc*/ 	.word	0x000008b0
        /*08c0*/ 	.word	0x000000ff
        /*08c4*/ 	.word	0x0002e8b0
        /*08c8*/ 	.short	0x0100
        /*08ca*/ 	.byte	0x08
	.zero		1


	//   ....[19]....
        /*08cc*/ 	.word	0x000008c0
        /*08d0*/ 	.word	0x000000ff
        /*08d4*/ 	.word	0x0002e8c0
        /*08d8*/ 	.short	0x0100
        /*08da*/ 	.byte	0x08
	.zero		1


	//   ....[20]....
        /*08dc*/ 	.word	0x000008d0
        /*08e0*/ 	.word	0x000000ff
        /*08e4*/ 	.word	0x0002e8b8
        /*08e8*/ 	.short	0x0100
        /*08ea*/ 	.byte	0x08
	.zero		1


	//   ....[21]....
        /*08ec*/ 	.word	0x000008e0
        /*08f0*/ 	.word	0x000000ff
        /*08f4*/ 	.word	0x0002e8c8
        /*08f8*/ 	.short	0x0100
        /*08fa*/ 	.byte	0x08
	.zero		1


	//   ....[22]....
        /*08fc*/ 	.word	0x00001b70
        /*0900*/ 	.word	0x000000ff
        /*0904*/ 	.word	0x0002e800
        /*0908*/ 	.short	0x010a
        /*090a*/ 	.byte	0x29
	.zero		1


	//   ....[23]....
        /*090c*/ 	.word	0x00001c10
        /*0910*/ 	.word	0x00000002
        /*0914*/ 	.word	0x0002e830
        /*0918*/ 	.short	0x010a
        /*091a*/ 	.byte	0x3f
	.zero		1


	//   ....[24]....
        /*091c*/ 	.word	0x00001c50
        /*0920*/ 	.word	0x00000002
        /*0924*/ 	.word	0x0002e830
        /*0928*/ 	.short	0x010a
        /*092a*/ 	.byte	0x3f
	.zero		1


	//   ....[25]....
        /*092c*/ 	.word	0x00005550
        /*0930*/ 	.word	0x0000004d
        /*0934*/ 	.word	0x00000000
        /*0938*/ 	.short	0x0101
        /*093a*/ 	.byte	0x3f
	.zero		1


	//   ....[26]....
        /*093c*/ 	.word	0x000069a0
        /*0940*/ 	.word	0x000000ff
        /*0944*/ 	.word	0x0002e830
        /*0948*/ 	.short	0x010a
        /*094a*/ 	.byte	0x06
	.zero		1


	//   ....[27]....
        /*094c*/ 	.word	0x000069e0
        /*0950*/ 	.word	0x000000ff
        /*0954*/ 	.word	0x0002e830
        /*0958*/ 	.short	0x010a
        /*095a*/ 	.byte	0x06
	.zero		1


	//   ....[28]....
        /*095c*/ 	.word	0x000075f0
        /*0960*/ 	.word	0x000000ff
        /*0964*/ 	.word	0x0002e850
        /*0968*/ 	.short	0x010a
        /*096a*/ 	.byte	0x06
	.zero		1


	//   ....[29]....
        /*096c*/ 	.word	0x00007630
        /*0970*/ 	.word	0x000000ff
        /*0974*/ 	.word	0x0002e850
        /*0978*/ 	.short	0x010a
        /*097a*/ 	.byte	0x06
	.zero		1


	//   ....[30]....
        /*097c*/ 	.word	0x0000b180
        /*0980*/ 	.word	0x00000002
        /*0984*/ 	.word	0x00000000
        /*0988*/ 	.short	0x0101
        /*098a*/ 	.byte	0x3f
	.zero		1


	//   ....[31]....
        /*098c*/ 	.word	0x0000b550
        /*0990*/ 	.word	0x000000ff
        /*0994*/ 	.word	0x00000000
        /*0998*/ 	.short	0x0101
        /*099a*/ 	.byte	0x06
	.zero		1


	//   ....[32]....
        /*099c*/ 	.word	0x0000bdb0
        /*09a0*/ 	.word	0x000000ff
        /*09a4*/ 	.word	0x0002e830
        /*09a8*/ 	.short	0x010a
        /*09aa*/ 	.byte	0x06
	.zero		1


	//   ....[33]....
        /*09ac*/ 	.word	0x0000bdf0
        /*09b0*/ 	.word	0x000000ff
        /*09b4*/ 	.word	0x0002e830
        /*09b8*/ 	.short	0x010a
        /*09ba*/ 	.byte	0x06
	.zero		1


	//   ....[34]....
        /*09bc*/ 	.word	0x0000c9d0
        /*09c0*/ 	.word	0x000000ff
        /*09c4*/ 	.word	0x0002e850
        /*09c8*/ 	.short	0x010a
        /*09ca*/ 	.byte	0x06
	.zero		1


	//   ....[35]....
        /*09cc*/ 	.word	0x0000ca10
        /*09d0*/ 	.word	0x000000ff
        /*09d4*/ 	.word	0x0002e850
        /*09d8*/ 	.short	0x010a
        /*09da*/ 	.byte	0x06
	.zero		1


	//   ....[36]....
        /*09dc*/ 	.word	0x0000f6e0
        /*09e0*/ 	.word	0x00000002
        /*09e4*/ 	.word	0x00000000
        /*09e8*/ 	.short	0x0101
        /*09ea*/ 	.byte	0x3f
	.zero		1


	//   ....[37]....
        /*09ec*/ 	.word	0x0000f9b0
        /*09f0*/ 	.word	0x000000ff
        /*09f4*/ 	.word	0x00000000
        /*09f8*/ 	.short	0x0101
        /*09fa*/ 	.byte	0x06
	.zero		1


	//   ....[38]....
        /*09fc*/ 	.word	0x00010130
        /*0a00*/ 	.word	0x000000ff
        /*0a04*/ 	.word	0x0002e850
        /*0a08*/ 	.short	0x010a
        /*0a0a*/ 	.byte	0x04
	.zero		1


	//   ....[39]....
        /*0a0c*/ 	.word	0x00010170
        /*0a10*/ 	.word	0x000000ff
        /*0a14*/ 	.word	0x0002e850
        /*0a18*/ 	.short	0x010a
        /*0a1a*/ 	.byte	0x04
	.zero		1


	//   ....[40]....
        /*0a1c*/ 	.word	0x00010850
        /*0a20*/ 	.word	0x000000ff
        /*0a24*/ 	.word	0x00000000
        /*0a28*/ 	.short	0x0101
        /*0a2a*/ 	.byte	0x04
	.zero		1


	//   ....[41]....
        /*0a2c*/ 	.word	0x00012490
        /*0a30*/ 	.word	0x00000003
        /*0a34*/ 	.word	0x00000000
        /*0a38*/ 	.short	0x0101
        /*0a3a*/ 	.byte	0x3f
	.zero		1


	//   ....[42]....
        /*0a3c*/ 	.word	0x00015460
        /*0a40*/ 	.word	0x00000004
        /*0a44*/ 	.word	0x0002e880
        /*0a48*/ 	.short	0x010a
        /*0a4a*/ 	.byte	0x3f
	.zero		1


	//   ....[43]....
        /*0a4c*/ 	.word	0x00015600
        /*0a50*/ 	.word	0x00000004
        /*0a54*/ 	.word	0x0002e840
        /*0a58*/ 	.short	0x010a
        /*0a5a*/ 	.byte	0x3f
	.zero		1


	//   ....[44]....
        /*0a5c*/ 	.word	0x000161c0
        /*0a60*/ 	.word	0x00000011
        /*0a64*/ 	.word	0x0002e800
        /*0a68*/ 	.short	0x0107
        /*0a6a*/ 	.byte	0x3f
	.zero		1


	//   ....[45]....
        /*0a6c*/ 	.word	0x000162b0
        /*0a70*/ 	.word	0x00000011
        /*0a74*/ 	.word	0x0002e800
        /*0a78*/ 	.short	0x0101
        /*0a7a*/ 	.byte	0x3f
	.zero		1


	//   ....[46]....
        /*0a7c*/ 	.word	0x000162d0
        /*0a80*/ 	.word	0x00000011
        /*0a84*/ 	.word	0x0002e820
        /*0a88*/ 	.short	0x010a
        /*0a8a*/ 	.byte	0x3f
	.zero		1


	//   ....[47]....
        /*0a8c*/ 	.word	0x000165d0
        /*0a90*/ 	.word	0x00000004
        /*0a94*/ 	.word	0x0002e880
        /*0a98*/ 	.short	0x010a
        /*0a9a*/ 	.byte	0x3f
	.zero		1


	//   ....[48]....
        /*0a9c*/ 	.word	0x00016830
        /*0aa0*/ 	.word	0x00000004
        /*0aa4*/ 	.word	0x0002e840
        /*0aa8*/ 	.short	0x010a
        /*0aaa*/ 	.byte	0x3f
	.zero		1


	//   ....[49]....
        /*0aac*/ 	.word	0x00016b00
        /*0ab0*/ 	.word	0x00000014
        /*0ab4*/ 	.word	0x0002e870
        /*0ab8*/ 	.short	0x010a
        /*0aba*/ 	.byte	0x3f
	.zero		1


	//   ....[50]....
        /*0abc*/ 	.word	0x00016b70
        /*0ac0*/ 	.word	0x00000014
        /*0ac4*/ 	.word	0x0002e860
        /*0ac8*/ 	.short	0x010a
        /*0aca*/ 	.byte	0x3f
	.zero		1


	//   ....[51]....
        /*0acc*/ 	.word	0x00017340
        /*0ad0*/ 	.word	0x00000014
        /*0ad4*/ 	.word	0x0002e850
        /*0ad8*/ 	.short	0x0101
        /*0ada*/ 	.byte	0x3f
	.zero		1


	//   ....[52]....
        /*0adc*/ 	.word	0x000173c0
        /*0ae0*/ 	.word	0x00000014
        /*0ae4*/ 	.word	0x00000000
        /*0ae8*/ 	.short	0x0101
        /*0aea*/ 	.byte	0x3f
	.zero		1


	//   ....[53]....
        /*0aec*/ 	.word	0x000175f0
        /*0af0*/ 	.word	0x00000010
        /*0af4*/ 	.word	0x0002e870
        /*0af8*/ 	.short	0x010a
        /*0afa*/ 	.byte	0x3f
	.zero		1


	//   ....[54]....
        /*0afc*/ 	.word	0x00017660
        /*0b00*/ 	.word	0x00000010
        /*0b04*/ 	.word	0x0002e860
        /*0b08*/ 	.short	0x010a
        /*0b0a*/ 	.byte	0x3f
	.zero		1


	//   ....[55]....
        /*0b0c*/ 	.word	0x00017d10
        /*0b10*/ 	.word	0x00000010
        /*0b14*/ 	.word	0x0002e850
        /*0b18*/ 	.short	0x0101
        /*0b1a*/ 	.byte	0x3f
	.zero		1


	//   ....[56]....
        /*0b1c*/ 	.word	0x00017d50
        /*0b20*/ 	.word	0x00000000
        /*0b24*/ 	.word	0x00000000
        /*0b28*/ 	.short	0x0101
        /*0b2a*/ 	.byte	0x3f
	.zero		1


	//   ....[57]....
        /*0b2c*/ 	.word	0x00018b00
        /*0b30*/ 	.word	0x00000000
        /*0b34*/ 	.word	0x0002e820
        /*0b38*/ 	.short	0x010a
        /*0b3a*/ 	.byte	0x3f
	.zero		1


	//   ....[58]....
        /*0b3c*/ 	.word	0x00018cc0
        /*0b40*/ 	.word	0x00000006
        /*0b44*/ 	.word	0x00000000
        /*0b48*/ 	.short	0x010a
        /*0b4a*/ 	.byte	0x3f
	.zero		1


	//   ....[59]....
        /*0b4c*/ 	.word	0x00018d30
        /*0b50*/ 	.word	0x00000007
        /*0b54*/ 	.word	0x00000000
        /*0b58*/ 	.short	0x010a
        /*0b5a*/ 	.byte	0x3f
	.zero		1


	//   ....[60]....
        /*0b5c*/ 	.word	0x00018d90
        /*0b60*/ 	.word	0x00000004
        /*0b64*/ 	.word	0x0002e860
        /*0b68*/ 	.short	0x010a
        /*0b6a*/ 	.byte	0x3f
	.zero		1


	//   ....[61]....
        /*0b6c*/ 	.word	0x00018de0
        /*0b70*/ 	.word	0x00000003
        /*0b74*/ 	.word	0x0002e860
        /*0b78*/ 	.short	0x010a
        /*0b7a*/ 	.byte	0x3f
	.zero		1


	//   ....[62]....
        /*0b7c*/ 	.word	0x00018e20
        /*0b80*/ 	.word	0x00000004
        /*0b84*/ 	.word	0x0002e880
        /*0b88*/ 	.short	0x010a
        /*0b8a*/ 	.byte	0x3f
	.zero		1


	//   ....[63]....
        /*0b8c*/ 	.word	0x00018e40
        /*0b90*/ 	.word	0x00000003
        /*0b94*/ 	.word	0x0002e880
        /*0b98*/ 	.short	0x010a
        /*0b9a*/ 	.byte	0x3f
	.zero		1


	//   ....[64]....
        /*0b9c*/ 	.word	0x00018eb0
        /*0ba0*/ 	.word	0x00000003
        /*0ba4*/ 	.word	0x0002e800
        /*0ba8*/ 	.short	0x010a
        /*0baa*/ 	.byte	0x3f
	.zero		1


	//   ....[65]....
        /*0bac*/ 	.word	0x00018f00
        /*0bb0*/ 	.word	0x00000002
        /*0bb4*/ 	.word	0x0002e830
        /*0bb8*/ 	.short	0x010a
        /*0bba*/ 	.byte	0x3f
	.zero		1


	//   ....[66]....
        /*0bbc*/ 	.word	0x00018f60
        /*0bc0*/ 	.word	0x00000008
        /*0bc4*/ 	.word	0x0002e830
        /*0bc8*/ 	.short	0x010a
        /*0bca*/ 	.byte	0x3f
	.zero		1


	//   ....[67]....
        /*0bcc*/ 	.word	0x00018fc0
        /*0bd0*/ 	.word	0x00000008
        /*0bd4*/ 	.word	0x0002e850
        /*0bd8*/ 	.short	0x010a
        /*0bda*/ 	.byte	0x3f
	.zero		1


	//   ....[68]....
        /*0bdc*/ 	.word	0x00019020
        /*0be0*/ 	.word	0x00000008
        /*0be4*/ 	.word	0x0002e830
        /*0be8*/ 	.short	0x010a
        /*0bea*/ 	.byte	0x3f
	.zero		1


	//   ....[69]....
        /*0bec*/ 	.word	0x00019080
        /*0bf0*/ 	.word	0x00000008
        /*0bf4*/ 	.word	0x0002e850
        /*0bf8*/ 	.short	0x010a
        /*0bfa*/ 	.byte	0x3f
	.zero		1


	//   ....[70]....
        /*0bfc*/ 	.word	0x000190e0
        /*0c00*/ 	.word	0x00000005
        /*0c04*/ 	.word	0x0002e850
        /*0c08*/ 	.short	0x010a
        /*0c0a*/ 	.byte	0x3f
	.zero		1


	//   ....[71]....
        /*0c0c*/ 	.word	0x00019230
        /*0c10*/ 	.word	0x00000004
        /*0c14*/ 	.word	0x0002e880
        /*0c18*/ 	.short	0x010a
        /*0c1a*/ 	.byte	0x3f
	.zero		1


	//   ....[72]....
        /*0c1c*/ 	.word	0x00019280
        /*0c20*/ 	.word	0x00000004
        /*0c24*/ 	.word	0x0002e840
        /*0c28*/ 	.short	0x010a
        /*0c2a*/ 	.byte	0x3f
	.zero		1


	//   ....[73]....
        /*0c2c*/ 	.word	0x00019cc0
        /*0c30*/ 	.word	0x00000011
        /*0c34*/ 	.word	0x0002e820
        /*0c38*/ 	.short	0x010a
        /*0c3a*/ 	.byte	0x3f
	.zero		1


	//   ....[74]....
        /*0c3c*/ 	.word	0x00019d10
        /*0c40*/ 	.word	0x00000004
        /*0c44*/ 	.word	0x0002e880
        /*0c48*/ 	.short	0x010a
        /*0c4a*/ 	.byte	0x3f
	.zero		1


	//   ....[75]....
        /*0c4c*/ 	.word	0x00019d60
        /*0c50*/ 	.word	0x00000004
        /*0c54*/ 	.word	0x0002e840
        /*0c58*/ 	.short	0x010a
        /*0c5a*/ 	.byte	0x3f
	.zero		1


	//   ....[76]....
        /*0c5c*/ 	.word	0x00019db0
        /*0c60*/ 	.word	0x00000014
        /*0c64*/ 	.word	0x0002e870
        /*0c68*/ 	.short	0x010a
        /*0c6a*/ 	.byte	0x3f
	.zero		1


	//   ....[77]....
        /*0c6c*/ 	.word	0x00019e00
        /*0c70*/ 	.word	0x00000014
        /*0c74*/ 	.word	0x0002e860
        /*0c78*/ 	.short	0x010a
        /*0c7a*/ 	.byte	0x3f
	.zero		1


	//   ....[78]....
        /*0c7c*/ 	.word	0x00019e50
        /*0c80*/ 	.word	0x00000010
        /*0c84*/ 	.word	0x0002e870
        /*0c88*/ 	.short	0x010a
        /*0c8a*/ 	.byte	0x3f
	.zero		1


	//   ....[79]....
        /*0c8c*/ 	.word	0x00019ea0
        /*0c90*/ 	.word	0x00000010
        /*0c94*/ 	.word	0x0002e860
        /*0c98*/ 	.short	0x010a
        /*0c9a*/ 	.byte	0x3f
	.zero		1


	//   ....[80]....
        /*0c9c*/ 	.word	0x00019ef0
        /*0ca0*/ 	.word	0x00000000
        /*0ca4*/ 	.word	0x0002e820
        /*0ca8*/ 	.short	0x010a
        /*0caa*/ 	.byte	0x3f
	.zero		1


	//   ....[81]....
        /*0cac*/ 	.word	0x0001a090
        /*0cb0*/ 	.word	0x00000006
        /*0cb4*/ 	.word	0x00000000
        /*0cb8*/ 	.short	0x010a
        /*0cba*/ 	.byte	0x3f
	.zero		1


	//   ....[82]....
        /*0cbc*/ 	.word	0x0001a0e0
        /*0cc0*/ 	.word	0x00000007
        /*0cc4*/ 	.word	0x00000000
        /*0cc8*/ 	.short	0x010a
        /*0cca*/ 	.byte	0x3f
	.zero		1


	//   ....[83]....
        /*0ccc*/ 	.word	0x0001a130
        /*0cd0*/ 	.word	0x00000004
        /*0cd4*/ 	.word	0x0002e860
        /*0cd8*/ 	.short	0x010a
        /*0cda*/ 	.byte	0x3f
	.zero		1


	//   ....[84]....
        /*0cdc*/ 	.word	0x0001a180
        /*0ce0*/ 	.word	0x00000003
        /*0ce4*/ 	.word	0x0002e860
        /*0ce8*/ 	.short	0x010a
        /*0cea*/ 	.byte	0x3f
	.zero		1


	//   ....[85]....
        /*0cec*/ 	.word	0x0001a1d0
        /*0cf0*/ 	.word	0x00000004
        /*0cf4*/ 	.word	0x0002e880
        /*0cf8*/ 	.short	0x010a
        /*0cfa*/ 	.byte	0x3f
	.zero		1


	//----- nvinfo : EIATTR_NUM_MBARRIERS
	.align		4
.L_1113:
        /*0cfc*/ 	.byte	0x03, 0x38
        /*0cfe*/ 	.short	0x0016


	//----- nvinfo : EIATTR_EXIT_INSTR_OFFSETS
	.align		4
        /*0d00*/ 	.byte	0x04, 0x1c
        /*0d02*/ 	.short	(.L_1115 - .L_1114)


	//   ....[0]....
.L_1114:
        /*0d04*/ 	.word	0x00000a80


	//   ....[1]....
        /*0d08*/ 	.word	0x000133d0


	//   ....[2]....
        /*0d0c*/ 	.word	0x00018e90


	//----- nvinfo : EIATTR_MAX_THREADS
	.align		4
.L_1115:
        /*0d10*/ 	.byte	0x04, 0x05
        /*0d12*/ 	.short	(.L_1117 - .L_1116)
.L_1116:
        /*0d14*/ 	.word	0x00000180
        /*0d18*/ 	.word	0x00000001
        /*0d1c*/ 	.word	0x00000001


	//----- nvinfo : EIATTR_CRS_STACK_SIZE
	.align		4
.L_1117:
        /*0d20*/ 	.byte	0x04, 0x1e
        /*0d22*/ 	.short	(.L_1119 - .L_1118)
.L_1118:
        /*0d24*/ 	.word	0x00000000


	//----- nvinfo : EIATTR_CBANK_PARAM_SIZE
	.align		4
.L_1119:
        /*0d28*/ 	.byte	0x03, 0x19
        /*0d2a*/ 	.short	0x0af0


	//----- nvinfo : EIATTR_PARAM_CBANK
	.align		4
        /*0d2c*/ 	.byte	0x04, 0x0a
        /*0d2e*/ 	.short	(.L_1121 - .L_1120)
	.align		4
.L_1120:
        /*0d30*/ 	.word	index@(.nv.constant0._ZN7cutlass13device_kernelIN5flash11enable_sm90INS1_16FlashAttnFwdSm90INS1_25CollectiveMainloopFwdSm90ILi2EN4cute5tupleIJNS5_1CILi1EEES8_S8_EEENS6_IJNS7_ILi128EEENS7_ILi224EEESA_EEELi128ENS_12float_e4m3_tEfNS_4arch4Sm90ELb1ELb0ELb1ELb1ELb0ELb0ELb0ELb1ELb1ELb1ELb0ELb0EEENS1_21CollectiveEpilogueFwdINS6_IJSA_SA_SB_EEES9_NS_10bfloat16_tESF_Li256ELb1ELb1ELb0ELb1EEENS1_36VarlenDynamicPersistentTileSchedulerILi128ELi224ELi256ELi128ELb0ELb1ELb1ELb1ELb1ELb1EEEEEEEEEvNT_6ParamsE)
        /*0d34*/ 	.short	0x0210
        /*0d36*/ 	.short	0x0af0


	//----- nvinfo : EIATTR_SW_WAR
	.align		4
.L_1121:
        /*0d38*/ 	.byte	0x04, 0x36
        /*0d3a*/ 	.short	(.L_1123 - .L_1122)
.L_1122:
        /*0d3c*/ 	.word	0x00000008
.L_1123:


//--------------------- .nv.info._ZN7cutlass13device_kernelIN5flash11enable_sm90INS1_16FlashAttnFwdSm90INS1_25CollectiveMainloopFwdSm90ILi2EN4cute5tupleIJNS5_1CILi1EEES8_S8_EEENS6_IJNS7_ILi128EEENS7_ILi224EEESA_EEELi128ENS_12float_e4m3_tEfNS_4arch4Sm90ELb1ELb0ELb1ELb1ELb0ELb1ELb0ELb1ELb1ELb1ELb0ELb0EEENS1_21CollectiveEpilogueFwdINS6_IJSA_SA_SB_EEES9_NS_10bfloat16_tESF_Li256ELb1ELb1ELb0ELb1EEENS1_36VarlenDynamicPersistentTileSchedulerILi128ELi224ELi256ELi128ELb0ELb1ELb1ELb1ELb1ELb1EEEEEEEEEvNT_6ParamsE --------------------------
	.section	.nv.info._ZN7cutlass13device_kernelIN5flash11enable_sm90INS1_16FlashAttnFwdSm90INS1_25CollectiveMainloopFwdSm90ILi2EN4cute5tupleIJNS5_1CILi1EEES8_S8_EEENS6_IJNS7_ILi128EEENS7_ILi224EEESA_EEELi128ENS_12float_e4m3_tEfNS_4arch4Sm90ELb1ELb0ELb1ELb1ELb0ELb1ELb0ELb1ELb1ELb1ELb0ELb0EEENS1_21CollectiveEpilogueFwdINS6_IJSA_SA_SB_EEES9_NS_10bfloat16_tESF_Li256ELb1ELb1ELb0ELb1EEENS1_36VarlenDynamicPersistentTileSchedulerILi128ELi224ELi256ELi128ELb0ELb1ELb1ELb1ELb1ELb1EEEEEEEEEvNT_6ParamsE,"",@"SHT_CUDA_INFO"
	.sectionflags	@""
	.align	4


	//----- nvinfo : EIATTR_CUDA_API_VERSION
	.align		4
        /*0000*/ 	.byte	0x04, 0x37
        /*0002*/ 	.short	(.L_1125 - .L_1124)
.L_1124:
        /*0004*/ 	.word	0x00000082


	//----- nvinfo : EIATTR_KPARAM_INFO
	.align		4
.L_1125:
        /*0008*/ 	.byte	0x04, 0x17
        /*000a*/ 	.short	(.L_1127 - .L_1126)
.L_1126:
        /*000c*/ 	.word	0x00000000
        /*0010*/ 	.short	0x0000
        /*0012*/ 	.short	0x0070
        /*0014*/ 	.byte	0x00, 0xf0, 0x01, 0x2a


	//----- nvinfo : EIATTR_SPARSE_MMA_MASK
	.align		4
.L_1127:
        /*0018*/ 	.byte	0x03, 0x50
        /*001a*/ 	.short	0x0000


	//----- nvinfo : EIATTR_MAXREG_COUNT
	.align		4
        /*001c*/ 	.byte	0x03, 0x1b
        /*001e*/ 	.short	0x00a8


	//----- nvinfo : EIATTR_NUM_BARRIERS
	.align		4
        /*0020*/ 	.byte	0x02, 0x4c
        /*0022*/ 	.byte	0x10
	.zero		1


	//----- nvinfo : EIATTR_EXTERNS
	.align		4
        /*0024*/ 	.byte	0x04, 0x0f
        /*0026*/ 	.short	(.L_1129 - .L_1128)


	//   ....[0]....
	.align		4
.L_1128:
        /*0028*/ 	.word	index@(__assertfail)


	//----- nvinfo : EIATTR_ANNOTATIONS
	.align		4
.L_1129:
        /*002c*/ 	.byte	0x04, 0x55
        /*002e*/ 	.short	(.L_1131 - .L_1130)


	//   ....[0]....
.L_1130:
        /* <DEDUP_REMOVED lines=178> */


	//----- nvinfo : EIATTR_MERCURY_ISA_VERSION
	.align		4
.L_1131:
        /*0b38*/ 	.byte	0x03, 0x5f
        /*0b3a*/ 	.short	0x0101


	//----- nvinfo : EIATTR_UNUSED_LOAD_BYTE_OFFSET
	.align		4
        /*0b3c*/ 	.byte	0x04, 0x44
        /*0b3e*/ 	.short	(.L_1133 - .L_1132)


	//   ....[0]....
.L_1132:
        /*0b40*/ 	.word	0x00000b00
        /*0b44*/ 	.word	0x0000fff0


	//   ....[1]....
        /*0b48*/ 	.word	0x00023350
        /*0b4c*/ 	.word	0x0000fff0


	//----- nvinfo : EIATTR_INT_WARP_WIDE_INSTR_OFFSETS
	.align		4
.L_1133:
        /*0b50*/ 	.byte	0x04, 0x31
        /*0b52*/ 	.short	(.L_1135 - .L_1134)


	//   ....[0]....
.L_1134:
        /*0b54*/ 	.word	0x00000190


	//   ....[1]....
        /*0b58*/ 	.word	0x000001d0


	//   ....[2]....
        /*0b5c*/ 	.word	0x00000240


	//   ....[3]....
        /*0b60*/ 	.word	0x00028590


	//   ....[4]....
        /*0b64*/ 	.word	0x00028600


	//   ....[5]....
        /*0b68*/ 	.word	0x0002b5d0


	//   ....[6]....
        /*0b6c*/ 	.word	0x0002b640


	//----- nvinfo : EIATTR_COOP_GROUP_MASK_REGIDS
	.align		4
.L_1135:
        /*0b70*/ 	.byte	0x04, 0x29
        /*0b72*/ 	.short	(.L_1137 - .L_1136)


	//   ....[0]....
.L_1136:
        /*0b74*/ 	.word	0xffffffff


	//   ....[1]....
        /*0b78*/ 	.word	0xffffffff


	//   ....[2]....
        /*0b7c*/ 	.word	0xffffffff


	//   ....[3]....
        /*0b80*/ 	.word	0xffffffff


	//   ....[4]....
        /*0b84*/ 	.word	0xffffffff


	//   ....[5]....
        /*0b88*/ 	.word	0xffffffff


	//   ....[6]....
        /*0b8c*/ 	.word	0xffffffff


	//   ....[7]....
        /*0b90*/ 	.word	0xffffffff


	//   ....[8]....
        /*0b94*/ 	.word	0xffffffff


	//   ....[9]....
        /*0b98*/ 	.word	0xffffffff


	//   ....[10]....
        /*0b9c*/ 	.word	0xffffffff


	//   ....[11]....
        /*0ba0*/ 	.word	0xffffffff


	//   ....[12]....
        /*0ba4*/ 	.word	0xffffffff


	//   ....[13]....
        /*0ba8*/ 	.word	0xffffffff


	//   ....[14]....
        /*0bac*/ 	.word	0xffffffff


	//   ....[15]....
        /*0bb0*/ 	.word	0xffffffff


	//   ....[16]....
        /*0bb4*/ 	.word	0xffffffff


	//   ....[17]....
        /*0bb8*/ 	.word	0xffffffff


	//   ....[18]....
        /*0bbc*/ 	.word	0xffffffff


	//   ....[19]....
        /*0bc0*/ 	.word	0xffffffff


	//   ....[20]....
        /*0bc4*/ 	.word	0xffffffff


	//   ....[21]....
        /*0bc8*/ 	.word	0xffffffff


	//   ....[22]....
        /*0bcc*/ 	.word	0xffffffff


	//   ....[23]....
        /*0bd0*/ 	.word	0xffffffff


	//   ....[24]....
        /*0bd4*/ 	.word	0xffffffff


	//   ....[25]....
        /*0bd8*/ 	.word	0xffffffff


	//   ....[26]....
        /*0bdc*/ 	.word	0xffffffff


	//   ....[27]....
        /*0be0*/ 	.word	0xffffffff


	//   ....[28]....
        /*0be4*/ 	.word	0xffffffff


	//   ....[29]....
        /*0be8*/ 	.word	0xffffffff


	//   ....[30]....
        /*0bec*/ 	.word	0xffffffff


	//   ....[31]....
        /*0bf0*/ 	.word	0xffffffff


	//   ....[32]....
        /*0bf4*/ 	.word	0xffffffff


	//   ....[33]....
        /*0bf8*/ 	.word	0xffffffff


	//   ....[34]....
        /*0bfc*/ 	.word	0xffffffff


	//   ....[35]....
        /*0c00*/ 	.word	0xffffffff


	//   ....[36]....
        /*0c04*/ 	.word	0xffffffff


	//   ....[37]....
        /*0c08*/ 	.word	0xffffffff


	//   ....[38]....
        /*0c0c*/ 	.word	0xffffffff


	//   ....[39]....
        /*0c10*/ 	.word	0xffffffff


	//   ....[40]....
        /*0c14*/ 	.word	0xffffffff


	//   ....[41]....
        /*0c18*/ 	.word	0xffffffff


	//   ....[42]....
        /*0c1c*/ 	.word	0xffffffff


	//   ....[43]....
        /*0c20*/ 	.word	0xffffffff


	//   ....[44]....
        /*0c24*/ 	.word	0xffffffff


	//   ....[45]....
        /*0c28*/ 	.word	0xffffffff


	//   ....[46]....
        /*0c2c*/ 	.word	0xffffffff


	//   ....[47]....
        /*0c30*/ 	.word	0xffffffff


	//   ....[48]....
        /*0c34*/ 	.word	0xffffffff


	//   ....[49]....
        /*0c38*/ 	.word	0xffffffff


	//   ....[50]....
        /*0c3c*/ 	.word	0xffffffff


	//   ....[51]....
        /*0c40*/ 	.word	0xffffffff


	//   ....[52]....
        /*0c44*/ 	.word	0xffffffff


	//   ....[53]....
        /*0c48*/ 	.word	0xffffffff


	//   ....[54]....
        /*0c4c*/ 	.word	0xffffffff


	//   ....[55]....
        /*0c50*/ 	.word	0xffffffff


	//   ....[56]....
        /*0c54*/ 	.word	0xffffffff


	//   ....[57]....
        /*0c58*/ 	.word	0xffffffff


	//   ....[58]....
        /*0c5c*/ 	.word	0xffffffff


	//   ....[59]....
        /*0c60*/ 	.word	0xffffffff


	//   ....[60]....
        /*0c64*/ 	.word	0xffffffff


	//   ....[61]....
        /*0c68*/ 	.word	0xffffffff


	//   ....[62]....
        /*0c6c*/ 	.word	0xffffffff


	//   ....[63]....
        /*0c70*/ 	.word	0xffffffff


	//   ....[64]....
        /*0c74*/ 	.word	0xffffffff


	//   ....[65]....
        /*0c78*/ 	.word	0xffffffff


	//   ....[66]....
        /*0c7c*/ 	.word	0xffffffff


	//   ....[67]....
        /*0c80*/ 	.word	0xffffffff


	//   ....[68]....
        /*0c84*/ 	.word	0xffffffff


	//   ....[69]....
        /*0c88*/ 	.word	0xffffffff


	//   ....[70]....
        /*0c8c*/ 	.word	0xffffffff


	//   ....[71]....
        /*0c90*/ 	.word	0xffffffff


	//   ....[72]....
        /*0c94*/ 	.word	0xffffffff


	//   ....[73]....
        /*0c98*/ 	.word	0xffffffff


	//   ....[74]....
        /*0c9c*/ 	.word	0xffffffff


	//   ....[75]....
        /*0ca0*/ 	.word	0xffffffff


	//   ....[76]....
        /*0ca4*/ 	.word	0xffffffff


	//   ....[77]....
        /*0ca8*/ 	.word	0xffffffff


	//   ....[78]....
        /*0cac*/ 	.word	0xffffffff


	//   ....[79]....
        /*0cb0*/ 	.word	0xffffffff


	//   ....[80]....
        /*0cb4*/ 	.word	0xffffffff


	//   ....[81]....
        /*0cb8*/ 	.word	0xffffffff


	//   ....[82]....
        /*0cbc*/ 	.word	0xffffffff


	//   ....[83]....
        /*0cc0*/ 	.word	0xffffffff


	//   ....[84]....
        /*0cc4*/ 	.word	0xffffffff


	//   ....[85]....
        /*0cc8*/ 	.word	0xffffffff


	//   ....[86]....
        /*0ccc*/ 	.word	0xffffffff


	//   ....[87]....
        /*0cd0*/ 	.word	0xffffffff


	//   ....[88]....
        /*0cd4*/ 	.word	0xffffffff


	//   ....[89]....
        /*0cd8*/ 	.word	0xffffffff


	//   ....[90]....
        /*0cdc*/ 	.word	0xffffffff


	//   ....[91]....
        /*0ce0*/ 	.word	0xffffffff


	//   ....[92]....
        /*0ce4*/ 	.word	0xffffffff


	//   ....[93]....
        /*0ce8*/ 	.word	0xffffffff


	//   ....[94]....
        /*0cec*/ 	.word	0xffffffff


	//   ....[95]....
        /*0cf0*/ 	.word	0xffffffff


	//   ....[96]....
        /*0cf4*/ 	.word	0xffffffff


	//   ....[97]....
        /*0cf8*/ 	.word	0xffffffff


	//   ....[98]....
        /*0cfc*/ 	.word	0xffffffff


	//   ....[99]....
        /*0d00*/ 	.word	0xffffffff


	//   ....[100]....
        /*0d04*/ 	.word	0xffffffff


	//   ....[101]....
        /*0d08*/ 	.word	0xffffffff


	//   ....[102]....
        /*0d0c*/ 	.word	0xffffffff


	//   ....[103]....
        /*0d10*/ 	.word	0xffffffff


	//   ....[104]....
        /*0d14*/ 	.word	0xffffffff


	//   ....[105]....
        /*0d18*/ 	.word	0xffffffff


	//   ....[106]....
        /*0d1c*/ 	.word	0xffffffff


	//   ....[107]....
        /*0d20*/ 	.word	0xffffffff


	//   ....[108]....
        /*0d24*/ 	.word	0xffffffff


	//   ....[109]....
        /*0d28*/ 	.word	0xffffffff


	//   ....[110]....
        /*0d2c*/ 	.word	0xffffffff


	//   ....[111]....
        /*0d30*/ 	.word	0xffffffff


	//   ....[112]....
        /*0d34*/ 	.word	0xffffffff


	//   ....[113]....
        /*0d38*/ 	.word	0xffffffff


	//   ....[114]....
        /*0d3c*/ 	.word	0xffffffff


	//   ....[115]....
        /*0d40*/ 	.word	0xffffffff


	//   ....[116]....
        /*0d44*/ 	.word	0xffffffff


	//   ....[117]....
        /*0d48*/ 	.word	0xffffffff


	//   ....[118]....
        /*0d4c*/ 	.word	0xffffffff


	//   ....[119]....
        /*0d50*/ 	.word	0xffffffff


	//   ....[120]....
        /*0d54*/ 	.word	0xffffffff


	//   ....[121]....
        /*0d58*/ 	.word	0xffffffff


	//   ....[122]....
        /*0d5c*/ 	.word	0xffffffff


	//   ....[123]....
        /*0d60*/ 	.word	0xffffffff


	//   ....[124]....
        /*0d64*/ 	.word	0xffffffff


	//   ....[125]....
        /*0d68*/ 	.word	0xffffffff


	//   ....[126]....
        /*0d6c*/ 	.word	0xffffffff


	//   ....[127]....
        /*0d70*/ 	.word	0xffffffff


	//   ....[128]....
        /*0d74*/ 	.word	0xffffffff


	//   ....[129]....
        /*0d78*/ 	.word	0xffffffff


	//   ....[130]....
        /*0d7c*/ 	.word	0xffffffff


	//   ....[131]....
        /*0d80*/ 	.word	0xffffffff


	//   ....[132]....
        /*0d84*/ 	.word	0xffffffff


	//   ....[133]....
        /*0d88*/ 	.word	0xffffffff


	//   ....[134]....
        /*0d8c*/ 	.word	0xffffffff


	//   ....[135]....
        /*0d90*/ 	.word	0xffffffff


	//   ....[136]....
        /*0d94*/ 	.word	0xffffffff


	//   ....[137]....
        /*0d98*/ 	.word	0xffffffff


	//   ....[138]....
        /*0d9c*/ 	.word	0xffffffff


	//   ....[139]....
        /*0da0*/ 	.word	0xffffffff


	//   ....[140]....
        /*0da4*/ 	.word	0xffffffff


	//   ....[141]....
        /*0da8*/ 	.word	0xffffffff


	//   ....[142]....
        /*0dac*/ 	.word	0xffffffff


	//   ....[143]....
        /*0db0*/ 	.word	0xffffffff


	//   ....[144]....
        /*0db4*/ 	.word	0xffffffff


	//   ....[145]....
        /*0db8*/ 	.word	0xffffffff


	//   ....[146]....
        /*0dbc*/ 	.word	0xffffffff


	//   ....[147]....
        /*0dc0*/ 	.word	0xffffffff


	//   ....[148]....
        /*0dc4*/ 	.word	0x0500000f


	//   ....[149]....
        /*0dc8*/ 	.word	0x0500000f


	//   ....[150]....
        /*0dcc*/ 	.word	0x0500000f


	//   ....[151]....
        /*0dd0*/ 	.word	0x0500000f


	//   ....[152]....
        /*0dd4*/ 	.word	0x0500000f


	//   ....[153]....
        /*0dd8*/ 	.word	0x0500000f


	//   ....[154]....
        /*0ddc*/ 	.word	0x0500000f


	//   ....[155]....
        /*0de0*/ 	.word	0x0500000f


	//   ....[156]....
        /*0de4*/ 	.word	0x0500000f


	//   ....[157]....
        /*0de8*/ 	.word	0x0500000f


	//   ....[158]....
        /*0dec*/ 	.word	0x0500000f


	//   ....[159]....
        /*0df0*/ 	.word	0x0500000f


	//   ....[160]....
        /*0df4*/ 	.word	0x0500000f


	//   ....[161]....
        /*0df8*/ 	.word	0x0500000f


	//   ....[162]....
        /*0dfc*/ 	.word	0x0500000f


	//   ....[163]....
        /*0e00*/ 	.word	0x0500000f


	//   ....[164]....
        /*0e04*/ 	.word	0x0500000f


	//   ....[165]....
        /*0e08*/ 	.word	0x0500000f


	//   ....[166]....
        /*0e0c*/ 	.word	0x0500000f


	//   ....[167]....
        /*0e10*/ 	.word	0x0500000f


	//   ....[168]....
        /*0e14*/ 	.word	0x0500000f


	//   ....[169]....
        /*0e18*/ 	.word	0x0500000f


	//   ....[170]....
        /*0e1c*/ 	.word	0x0500000f


	//   ....[171]....
        /*0e20*/ 	.word	0x0500000f


	//   ....[172]....
        /*0e24*/ 	.word	0x0500000f


	//   ....[173]....
        /*0e28*/ 	.word	0x0500000f


	//   ....[174]....
        /*0e2c*/ 	.word	0x0500000f


	//   ....[175]....
        /*0e30*/ 	.word	0x0500000f


	//   ....[176]....
        /*0e34*/ 	.word	0x0500000f


	//   ....[177]....
        /*0e38*/ 	.word	0x0500000f


	//   ....[178]....
        /*0e3c*/ 	.word	0x0500000f


	//   ....[179]....
        /*0e40*/ 	.word	0x0500000f


	//   ....[180]....
        /*0e44*/ 	.word	0x0500000f


	//   ....[181]....
        /*0e48*/ 	.word	0x0500000f


	//   ....[182]....
        /*0e4c*/ 	.word	0x0500000f


	//   ....[183]....
        /*0e50*/ 	.word	0x0500000f


	//   ....[184]....
        /*0e54*/ 	.word	0x0500000f


	//   ....[185]....
        /*0e58*/ 	.word	0x0500000f


	//   ....[186]....
        /*0e5c*/ 	.word	0x0500000f


	//   ....[187]....
        /*0e60*/ 	.word	0x0500000f


	//   ....[188]....
        /*0e64*/ 	.word	0x0500000f


	//   ....[189]....
        /*0e68*/ 	.word	0x0500000f


	//   ....[190]....
        /*0e6c*/ 	.word	0x0500000f


	//   ....[191]....
        /*0e70*/ 	.word	0x0500000f


	//   ....[192]....
        /*0e74*/ 	.word	0x0500000f


	//   ....[193]....
        /*0e78*/ 	.word	0x0500000f


	//   ....[194]....
        /*0e7c*/ 	.word	0x0500000f


	//   ....[195]....
        /*0e80*/ 	.word	0x0500000f


	//   ....[196]....
        /*0e84*/ 	.word	0x0500000f


	//   ....[197]....
        /*0e88*/ 	.word	0x0500000f


	//   ....[198]....
        /*0e8c*/ 	.word	0x0500000f


	//   ....[199]....
        /*0e90*/ 	.word	0x0500000f


	//   ....[200]....
        /*0e94*/ 	.word	0x0500000f


	//   ....[201]....
        /*0e98*/ 	.word	0x0500000f


	//   ....[202]....
        /*0e9c*/ 	.word	0x0500000f


	//   ....[203]....
        /*0ea0*/ 	.word	0x0500000f


	//   ....[204]....
        /*0ea4*/ 	.word	0x0500000f


	//   ....[205]....
        /*0ea8*/ 	.word	0x0500000f


	//   ....[206]....
        /*0eac*/ 	.word	0x0500000f


	//   ....[207]....
        /*0eb0*/ 	.word	0x0500000f


	//   ....[208]....
        /*0eb4*/ 	.word	0x0500000f


	//   ....[209]....
        /*0eb8*/ 	.word	0x0500000f


	//   ....[210]....
        /*0ebc*/ 	.word	0x0500000f


	//   ....[211]....
        /*0ec0*/ 	.word	0x0500000f


	//   ....[212]....
        /*0ec4*/ 	.word	0x0500000f


	//   ....[213]....
        /*0ec8*/ 	.word	0x0500000f


	//   ....[214]....
        /*0ecc*/ 	.word	0x0500000f


	//   ....[215]....
        /*0ed0*/ 	.word	0x0500000f


	//   ....[216]....
        /*0ed4*/ 	.word	0x0500000f


	//   ....[217]....
        /*0ed8*/ 	.word	0x0500000f


	//   ....[218]....
        /*0edc*/ 	.word	0x0500000f


	//   ....[219]....
        /*0ee0*/ 	.word	0x0500000f


	//   ....[220]....
        /*0ee4*/ 	.word	0x0500000f


	//   ....[221]....
        /*0ee8*/ 	.word	0x0500000f


	//   ....[222]....
        /*0eec*/ 	.word	0x0500000f


	//   ....[223]....
        /*0ef0*/ 	.word	0x0500000f


	//   ....[224]....
        /*0ef4*/ 	.word	0x0500000f


	//   ....[225]....
        /*0ef8*/ 	.word	0x0500000f


	//   ....[226]....
        /*0efc*/ 	.word	0x0500000f


	//   ....[227]....
        /*0f00*/ 	.word	0x0500000f


	//   ....[228]....
        /*0f04*/ 	.word	0x0500000f


	//   ....[229]....
        /*0f08*/ 	.word	0x0500000f


	//   ....[230]....
        /*0f0c*/ 	.word	0x0500000f


	//   ....[231]....
        /*0f10*/ 	.word	0x0500000f


	//   ....[232]....
        /*0f14*/ 	.word	0x0500000f


	//   ....[233]....
        /*0f18*/ 	.word	0x0500000f


	//   ....[234]....
        /*0f1c*/ 	.word	0x0500000f


	//   ....[235]....
        /*0f20*/ 	.word	0x0500000f


	//   ....[236]....
        /*0f24*/ 	.word	0x0500000f


	//   ....[237]....
        /*0f28*/ 	.word	0x0500000f


	//   ....[238]....
        /*0f2c*/ 	.word	0x0500000f


	//   ....[239]....
        /*0f30*/ 	.word	0x0500000f


	//   ....[240]....
        /*0f34*/ 	.word	0x0500000f


	//----- nvinfo : EIATTR_COOP_GROUP_INSTR_OFFSETS
	.align		4
.L_1137:
        /*0f38*/ 	.byte	0x04, 0x28
        /*0f3a*/ 	.short	(.L_1139 - .L_1138)


	//   ....[0]....
.L_1138:
        /*0f3c*/ 	.word	0x00000070


	//   ....[1]....
        /*0f40*/ 	.word	0x000001a0


	//   ....[2]....
        /*0f44*/ 	.word	0x000001f0


	//   ....[3]....
        /*0f48*/ 	.word	0x00000420


	//   ....[4]....
        /*0f4c*/ 	.word	0x00000580


	//   ....[5]....
        /*0f50*/ 	.word	0x000006a0


	//   ....[6]....
        /*0f54*/ 	.word	0x00000800


	//   ....[7]....
        /*0f58*/ 	.word	0x0000d0d0


	//   ....[8]....
        /*0f5c*/ 	.word	0x0000db20


	//   ....[9]....
        /*0f60*/ 	.word	0x0000db30


	//   ....[10]....
        /*0f64*/ 	.word	0x0000db40


	//   ....[11]....
        /*0f68*/ 	.word	0x0000db50


	//   ....[12]....
        /*0f6c*/ 	.word	0x0000dd80


	//   ....[13]....
        /*0f70*/ 	.word	0x0000dd90


	//   ....[14]....
        /*0f74*/ 	.word	0x0000dda0


	//   ....[15]....
        /*0f78*/ 	.word	0x0000ddb0


	//   ....[16]....
        /*0f7c*/ 	.word	0x00010300


	//   ....[17]....
        /*0f80*/ 	.word	0x00010310


	//   ....[18]....
        /*0f84*/ 	.word	0x00010320


	//   ....[19]....
        /*0f88*/ 	.word	0x00010330


	//   ....[20]....
        /*0f8c*/ 	.word	0x00010430


	//   ....[21]....
        /*0f90*/ 	.word	0x00010450


	//   ....[22]....
        /*0f94*/ 	.word	0x00010460


	//   ....[23]....
        /*0f98*/ 	.word	0x00010470


	//   ....[24]....
        /*0f9c*/ 	.word	0x00013a00


	//   ....[25]....
        /*0fa0*/ 	.word	0x000145d0


	//   ....[26]....
        /*0fa4*/ 	.word	0x00014d90


	//   ....[27]....
        /*0fa8*/ 	.word	0x00014dc0


	//   ....[28]....
        /*0fac*/ 	.word	0x000160c0


	//   ....[29]....
        /*0fb0*/ 	.word	0x000160e0


	//   ....[30]....
        /*0fb4*/ 	.word	0x00019a30


	//   ....[31]....
        /*0fb8*/ 	.word	0x00019ac0


	//   ....[32]....
        /*0fbc*/ 	.word	0x0001b200


	//   ....[33]....
        /*0fc0*/ 	.word	0x0001b3d0


	//   ....[34]....
        /*0fc4*/ 	.word	0x0001bbd0


	//   ....[35]....
        /*0fc8*/ 	.word	0x0001bd10


	//   ....[36]....
        /*0fcc*/ 	.word	0x00020640


	//   ....[37]....
        /*0fd0*/ 	.word	0x00020660


	//   ....[38]....
        /*0fd4*/ 	.word	0x00020690


	//   ....[39]....
        /*0fd8*/ 	.word	0x000206d0


	//   ....[40]....
        /*0fdc*/ 	.word	0x00022b20


	//   ....[41]....
        /*0fe0*/ 	.word	0x00022b30


	//   ....[42]....
        /*0fe4*/ 	.word	0x00022bb0


	//   ....[43]....
        /*0fe8*/ 	.word	0x00022bc0


	//   ....[44]....
        /*0fec*/ 	.word	0x000239d0


	//   ....[45]....
        /*0ff0*/ 	.word	0x00023a00


	//   ....[46]....
        /*0ff4*/ 	.word	0x00023a30


	//   ....[47]....
        /*0ff8*/ 	.word	0x00023a60


	//   ....[48]....
        /*0ffc*/ 	.word	0x00023a90


	//   ....[49]....
        /*1000*/ 	.word	0x00023ac0


	//   ....[50]....
        /*1004*/ 	.word	0x00023af0


	//   ....[51]....
        /*1008*/ 	.word	0x00023b20


	//   ....[52]....
        /*100c*/ 	.word	0x00023b50


	//   ....[53]....
        /*1010*/ 	.word	0x00023b80


	//   ....[54]....
        /*1014*/ 	.word	0x00023bb0


	//   ....[55]....
        /*1018*/ 	.word	0x00023be0


	//   ....[56]....
        /*101c*/ 	.word	0x00023c10


	//   ....[57]....
        /*1020*/ 	.word	0x00023c40


	//   ....[58]....
        /*1024*/ 	.word	0x00023c70


	//   ....[59]....
        /*1028*/ 	.word	0x00023ca0


	//   ....[60]....
        /*102c*/ 	.word	0x00023cd0


	//   ....[61]....
        /*1030*/ 	.word	0x00023d00


	//   ....[62]....
        /*1034*/ 	.word	0x00023d30


	//   ....[63]....
        /*1038*/ 	.word	0x00023d60


	//   ....[64]....
        /*103c*/ 	.word	0x00023d90


	//   ....[65]....
        /*1040*/ 	.word	0x00023dc0


	//   ....[66]....
        /*1044*/ 	.word	0x00023df0


	//   ....[67]....
        /*1048*/ 	.word	0x00023e10


	//   ....[68]....
        /*104c*/ 	.word	0x00023e20


	//   ....[69]....
        /*1050*/ 	.word	0x00023e30


	//   ....[70]....
        /*1054*/ 	.word	0x00023e50


	//   ....[71]....
        /*1058*/ 	.word	0x00023e60


	//   ....[72]....
        /*105c*/ 	.word	0x00023e70


	//   ....[73]....
        /*1060*/ 	.word	0x00023e80


	//   ....[74]....
        /*1064*/ 	.word	0x00023eb0


	//   ....[75]....
        /*1068*/ 	.word	0x00023ee0


	//   ....[76]....
        /*106c*/ 	.word	0x00024570


	//   ....[77]....
        /*1070*/ 	.word	0x000245c0


	//   ....[78]....
        /*1074*/ 	.word	0x000245f0


	//   ....[79]....
        /*1078*/ 	.word	0x00024610


	//   ....[80]....
        /*107c*/ 	.word	0x00024ce0


	//   ....[81]....
        /*1080*/ 	.word	0x00024cf0


	//   ....[82]....
        /*1084*/ 	.word	0x00024dc0


	//   ....[83]....
        /*1088*/ 	.word	0x00024de0


	//   ....[84]....
        /*108c*/ 	.word	0x00024eb0


	//   ....[85]....
        /*1090*/ 	.word	0x00024ed0


	//   ....[86]....
        /*1094*/ 	.word	0x00024fb0


	//   ....[87]....
        /*1098*/ 	.word	0x00024fd0


	//   ....[88]....
        /*109c*/ 	.word	0x000258b0


	//   ....[89]....
        /*10a0*/ 	.word	0x000258c0


	//   ....[90]....
        /*10a4*/ 	.word	0x00025a30


	//   ....[91]....
        /*10a8*/ 	.word	0x00025a40


	//   ....[92]....
        /*10ac*/ 	.word	0x00025ba0


	//   ....[93]....
        /*10b0*/ 	.word	0x00025bb0


	//   ....[94]....
        /*10b4*/ 	.word	0x00025d10


	//   ....[95]....
        /*10b8*/ 	.word	0x00025d20


	//   ....[96]....
        /*10bc*/ 	.word	0x00025ef0


	//   ....[97]....
        /*10c0*/ 	.word	0x000260e0


	//   ....[98]....
        /*10c4*/ 	.word	0x00026110


	//   ....[99]....
        /*10c8*/ 	.word	0x00026140


	//   ....[100]....
        /*10cc*/ 	.word	0x00026170


	//   ....[101]....
        /*10d0*/ 	.word	0x000261a0


	//   ....[102]....
        /*10d4*/ 	.word	0x000261d0


	//   ....[103]....
        /*10d8*/ 	.word	0x00026350


	//   ....[104]....
        /*10dc*/ 	.word	0x00026380


	//   ....[105]....
        /*10e0*/ 	.word	0x000263b0


	//   ....[106]....
        /*10e4*/ 	.word	0x000263e0


	//   ....[107]....
        /*10e8*/ 	.word	0x00026410


	//   ....[108]....
        /*10ec*/ 	.word	0x00026440


	//   ....[109]....
        /*10f0*/ 	.word	0x000264f0


	//   ....[110]....
        /*10f4*/ 	.word	0x00026550


	//   ....[111]....
        /*10f8*/ 	.word	0x000265e0


	//   ....[112]....
        /*10fc*/ 	.word	0x000276f0


	//   ....[113]....
        /*1100*/ 	.word	0x00028d90


	//   ....[114]....
        /*1104*/ 	.word	0x00029ac0


	//   ....[115]....
        /*1108*/ 	.word	0x00029ad0


	//   ....[116]....
        /*110c*/ 	.word	0x00029af0


	//   ....[117]....
        /*1110*/ 	.word	0x00029b90


	//   ....[118]....
        /*1114*/ 	.word	0x00029bc0


	//   ....[119]....
        /*1118*/ 	.word	0x00029c30


	//   ....[120]....
        /*111c*/ 	.word	0x00029c60


	//   ....[121]....
        /*1120*/ 	.word	0x00029cd0


	//   ....[122]....
        /*1124*/ 	.word	0x00029d00


	//   ....[123]....
        /*1128*/ 	.word	0x00029d70


	//   ....[124]....
        /*112c*/ 	.word	0x00029da0


	//   ....[125]....
        /*1130*/ 	.word	0x00029e10


	//   ....[126]....
        /*1134*/ 	.word	0x00029e40


	//   ....[127]....
        /*1138*/ 	.word	0x00029eb0


	//   ....[128]....
        /*113c*/ 	.word	0x00029ec0


	//   ....[129]....
        /*1140*/ 	.word	0x00029f30


	//   ....[130]....
        /*1144*/ 	.word	0x0002c430


	//   ....[131]....
        /*1148*/ 	.word	0x0002c460


	//   ....[132]....
        /*114c*/ 	.word	0x0002c4a0


	//   ....[133]....
        /*1150*/ 	.word	0x0002c4d0


	//   ....[134]....
        /*1154*/ 	.word	0x0002c500


	//   ....[135]....
        /*1158*/ 	.word	0x0002c530


	//   ....[136]....
        /*115c*/ 	.word	0x0002c560


	//   ....[137]....
        /*1160*/ 	.word	0x0002c590


	//   ....[138]....
        /*1164*/ 	.word	0x0002c730


	//   ....[139]....
        /*1168*/ 	.word	0x0002c760


	//   ....[140]....
        /*116c*/ 	.word	0x0002c790


	//   ....[141]....
        /*1170*/ 	.word	0x0002c7c0


	//   ....[142]....
        /*1174*/ 	.word	0x0002c7f0


	//   ....[143]....
        /*1178*/ 	.word	0x0002c820


	//   ....[144]....
        /*117c*/ 	.word	0x0002c8f0


	//   ....[145]....
        /*1180*/ 	.word	0x0002c910


	//   ....[146]....
        /*1184*/ 	.word	0x0002c980


	//   ....[147]....
        /*1188*/ 	.word	0x0002d070


	//   ....[148]....
        /*118c*/ 	.word	0x0002d590


	//   ....[149]....
        /*1190*/ 	.word	0x0002d640


	//   ....[150]....
        /*1194*/ 	.word	0x0002d6d0


	//   ....[151]....
        /*1198*/ 	.word	0x0002d720


	//   ....[152]....
        /*119c*/ 	.word	0x0002d770


	//   ....[153]....
        /*11a0*/ 	.word	0x0002d800


	//   ....[154]....
        /*11a4*/ 	.word	0x0002d890


	//   ....[155]....
        /*11a8*/ 	.word	0x0002d8e0


	//   ....[156]....
        /*11ac*/ 	.word	0x0002d930


	//   ....[157]....
        /*11b0*/ 	.word	0x0002da20


	//   ....[158]....
        /*11b4*/ 	.word	0x0002dad0


	//   ....[159]....
        /*11b8*/ 	.word	0x0002db20


	//   ....[160]....
        /*11bc*/ 	.word	0x0002db70


	//   ....[161]....
        /*11c0*/ 	.word	0x0002dcc0


	//   ....[162]....
        /*11c4*/ 	.word	0x0002dd10


	//   ....[163]....
        /*11c8*/ 	.word	0x0002dd60


	//   ....[164]....
        /*11cc*/ 	.word	0x0002ddb0


	//   ....[165]....
        /*11d0*/ 	.word	0x0002e120


	//   ....[166]....
        /*11d4*/ 	.word	0x0002e250


	//   ....[167]....
        /*11d8*/ 	.word	0x0002e380


	//   ....[168]....
        /*11dc*/ 	.word	0x0002e400


	//   ....[169]....
        /*11e0*/ 	.word	0x0002e460


	//   ....[170]....
        /*11e4*/ 	.word	0x0002e4e0


	//   ....[171]....
        /*11e8*/ 	.word	0x0002e540


	//   ....[172]....
        /*11ec*/ 	.word	0x0002e5a0


	//   ....[173]....
        /*11f0*/ 	.word	0x0002e600


	//   ....[174]....
        /*11f4*/ 	.word	0x0002e680


	//   ....[175]....
        /*11f8*/ 	.word	0x0002e6e0


	//   ....[176]....
        /*11fc*/ 	.word	0x0002e760


	//   ....[177]....
        /*1200*/ 	.word	0x0002e7c0


	//   ....[178]....
        /*1204*/ 	.word	0x0002e840


	//   ....[179]....
        /*1208*/ 	.word	0x0002e8a0


	//   ....[180]....
        /*120c*/ 	.word	0x0002e920


	//   ....[181]....
        /*1210*/ 	.word	0x0002e980


	//   ....[182]....
        /*1214*/ 	.word	0x0002ea10


	//   ....[183]....
        /*1218*/ 	.word	0x0002ea70


	//   ....[184]....
        /*121c*/ 	.word	0x0002eaf0


	//   ....[185]....
        /*1220*/ 	.word	0x0002eb50


	//   ....[186]....
        /*1224*/ 	.word	0x0002ebb0


	//   ....[187]....
        /*1228*/ 	.word	0x0002ec10


	//   ....[188]....
        /*122c*/ 	.word	0x0002ec70


	//   ....[189]....
        /*1230*/ 	.word	0x0002ecd0


	//   ....[190]....
        /*1234*/ 	.word	0x0002ed50


	//   ....[191]....
        /*1238*/ 	.word	0x0002edb0


	//   ....[192]....
        /*123c*/ 	.word	0x0002ee30


	//   ....[193]....
        /*1240*/ 	.word	0x0002ee90


	//   ....[194]....
        /*1244*/ 	.word	0x0002ef10


	//   ....[195]....
        /*1248*/ 	.word	0x0002ef70


	//   ....[196]....
        /*124c*/ 	.word	0x0002eff0


	//   ....[197]....
        /*1250*/ 	.word	0x0002f0e0


	//   ....[198]....
        /*1254*/ 	.word	0x0002f130


	//   ....[199]....
        /*1258*/ 	.word	0x0002f1c0


	//   ....[200]....
        /*125c*/ 	.word	0x0002f250


	//   ....[201]....
        /*1260*/ 	.word	0x0002f2e0


	//   ....[202]....
        /*1264*/ 	.word	0x0002f370


	//   ....[203]....
        /*1268*/ 	.word	0x0002f400


	//   ....[204]....
        /*126c*/ 	.word	0x0002f490


	//   ....[205]....
        /*1270*/ 	.word	0x0002f550


	//   ....[206]....
        /*1274*/ 	.word	0x0002f840


	//   ....[207]....
        /*1278*/ 	.word	0x0002fa30


	//   ....[208]....
        /*127c*/ 	.word	0x0002fa80


	//   ....[209]....
        /*1280*/ 	.word	0x0002fb80


	//   ....[210]....
        /*1284*/ 	.word	0x0002fbf0


	//   ....[211]....
        /*1288*/ 	.word	0x0002fcf0


	//   ....[212]....
        /*128c*/ 	.word	0x0002fd60


	//   ....[213]....
        /*1290*/ 	.word	0x0002fe60


	//   ....[214]....
        /*1294*/ 	.word	0x0002fed0


	//   ....[215]....
        /*1298*/ 	.word	0x0002ffd0


	//   ....[216]....
        /*129c*/ 	.word	0x00030040


	//   ....[217]....
        /*12a0*/ 	.word	0x00030140


	//   ....[218]....
        /*12a4*/ 	.word	0x000301b0


	//   ....[219]....
        /*12a8*/ 	.word	0x000302b0


	//   ....[220]....
        /*12ac*/ 	.word	0x00030320


	//   ....[221]....
        /*12b0*/ 	.word	0x00030420


	//   ....[222]....
        /*12b4*/ 	.word	0x00030470


	//   ....[223]....
        /*12b8*/ 	.word	0x00030750


	//   ....[224]....
        /*12bc*/ 	.word	0x000307f0


	//   ....[225]....
        /*12c0*/ 	.word	0x00030920


	//   ....[226]....
        /*12c4*/ 	.word	0x000309a0


	//   ....[227]....
        /*12c8*/ 	.word	0x00030a20


	//   ....[228]....
        /*12cc*/ 	.word	0x00030aa0


	//   ....[229]....
        /*12d0*/ 	.word	0x00030b20


	//   ....[230]....
        /*12d4*/ 	.word	0x00030bb0


	//   ....[231]....
        /*12d8*/ 	.word	0x00030c50


	//   ....[232]....
        /*12dc*/ 	.word	0x00030d00


	//   ....[233]....
        /*12e0*/ 	.word	0x00030d80


	//   ....[234]....
        /*12e4*/ 	.word	0x00030e00


	//   ....[235]....
        /*12e8*/ 	.word	0x00030e80


	//   ....[236]....
        /*12ec*/ 	.word	0x00030f10


	//   ....[237]....
        /*12f0*/ 	.word	0x00030f90


	//   ....[238]....
        /*12f4*/ 	.word	0x00031030


	//   ....[239]....
        /*12f8*/ 	.word	0x000310c0


	//   ....[240]....
        /*12fc*/ 	.word	0x000311f0


	//----- nvinfo : EIATTR_REG_RECONFIG
	.align		4
.L_1139:
        /*1300*/ 	.byte	0x01, 0x54
	.zero		2


	//----- nvinfo : EIATTR_SYSCALL_OFFSETS
	.align		4
        /*1304*/ 	.byte	0x04, 0x46
        /*1306*/ 	.short	(.L_1141 - .L_1140)


	//   ....[0]....
.L_1140:
        /*1308*/ 	.word	0x00001c10


	//   ....[1]....
        /*130c*/ 	.word	0x00001d60


	//   ....[2]....
        /*1310*/ 	.word	0x0000d290


	//   ....[3]....
        /*1314*/ 	.word	0x0000d880


	//   ....[4]....
        /*1318*/ 	.word	0x000287a0


	//   ....[5]....
        /*131c*/ 	.word	0x00028940


	//   ....[6]....
        /*1320*/ 	.word	0x00028ab0


	//   ....[7]....
        /*1324*/ 	.word	0x00028c00


	//   ....[8]....
        /*1328*/ 	.word	0x000296c0


	//----- nvinfo : EIATTR_MBARRIER_INSTR_OFFSETS
	.align		4
.L_1141:
        /*132c*/ 	.byte	0x04, 0x39
        /*132e*/ 	.short	(.L_1143 - .L_1142)


	//   ....[0]....
.L_1142:
        /*1330*/ 	.word	0x000002d0
        /*1334*/ 	.word	0x000000ff
        /*1338*/ 	.word	0x0002e800
        /*133c*/ 	.short	0x0100
        /*133e*/ 	.byte	0x08
	.zero		1


	//   ....[1]....
        /*1340*/ 	.word	0x000002e0
        /*1344*/ 	.word	0x000000ff
        /*1348*/ 	.word	0x0002e820
        /*134c*/ 	.short	0x0100
        /*134e*/ 	.byte	0x08
	.zero		1


	//   ....[2]....
        /*1350*/ 	.word	0x000003d0
        /*1354*/ 	.word	0x000000ff
        /*1358*/ 	.word	0x0002e830
        /*135c*/ 	.short	0x0100
        /*135e*/ 	.byte	0x08
	.zero		1


	//   ....[3]....
        /*1360*/ 	.word	0x000003e0
        /*1364*/ 	.word	0x000000ff
        /*1368*/ 	.word	0x0002e840
        /*136c*/ 	.short	0x0100
        /*136e*/ 	.byte	0x08
	.zero		1


	//   ....[4]....
        /*1370*/ 	.word	0x000003f0
        /*1374*/ 	.word	0x000000ff
        /*1378*/ 	.word	0x0002e838
        /*137c*/ 	.short	0x0100
        /*137e*/ 	.byte	0x08
	.zero		1


	//   ....[5]....
        /*1380*/ 	.word	0x00000400
        /*1384*/ 	.word	0x000000ff
        /*1388*/ 	.word	0x0002e848
        /*138c*/ 	.short	0x0100
        /*138e*/ 	.byte	0x08
	.zero		1


	//   ....[6]....
        /*1390*/ 	.word	0x00000530
        /*1394*/ 	.word	0x000000ff
        /*1398*/ 	.word	0x0002e850
        /*139c*/ 	.short	0x0100
        /*139e*/ 	.byte	0x08
	.zero		1


	//   ....[7]....
        /*13a0*/ 	.word	0x00000540
        /*13a4*/ 	.word	0x000000ff
        /*13a8*/ 	.word	0x0002e860
        /*13ac*/ 	.short	0x0100
        /*13ae*/ 	.byte	0x08
	.zero		1


	//   ....[8]....
        /*13b0*/ 	.word	0x00000550
        /*13b4*/ 	.word	0x000000ff
        /*13b8*/ 	.word	0x0002e858
        /*13bc*/ 	.short	0x0100
        /*13be*/ 	.byte	0x08
	.zero		1


	//   ....[9]....
        /*13c0*/ 	.word	0x00000560
        /*13c4*/ 	.word	0x000000ff
        /*13c8*/ 	.word	0x0002e868
        /*13cc*/ 	.short	0x0100
        /*13ce*/ 	.byte	0x08
	.zero		1


	//   ....[10]....
        /*13d0*/ 	.word	0x00000650
        /*13d4*/ 	.word	0x000000ff
        /*13d8*/ 	.word	0x0002e870
        /*13dc*/ 	.short	0x0100
        /*13de*/ 	.byte	0x06
	.zero		1


	//   ....[11]....
        /*13e0*/ 	.word	0x00000660
        /*13e4*/ 	.word	0x000000ff
        /*13e8*/ 	.word	0x0002e880
        /*13ec*/ 	.short	0x0100
        /*13ee*/ 	.byte	0x06
	.zero		1


	//   ....[12]....
        /*13f0*/ 	.word	0x00000670
        /*13f4*/ 	.word	0x000000ff
        /*13f8*/ 	.word	0x0002e878
        /*13fc*/ 	.short	0x0100
        /*13fe*/ 	.byte	0x06
	.zero		1


	//   ....[13]....
        /*1400*/ 	.word	0x00000680
        /*1404*/ 	.word	0x000000ff
        /*1408*/ 	.word	0x0002e888
        /*140c*/ 	.short	0x0100
        /*140e*/ 	.byte	0x06
	.zero		1


	//   ....[14]....
        /*1410*/ 	.word	0x000007b0
        /*1414*/ 	.word	0x000000ff
        /*1418*/ 	.word	0x0002e890
        /*141c*/ 	.short	0x0100
        /*141e*/ 	.byte	0x08
	.zero		1


	//   ....[15]....
        /*1420*/ 	.word	0x000007c0
        /*1424*/ 	.word	0x000000ff
        /*1428*/ 	.word	0x0002e8a0
        /*142c*/ 	.short	0x0100
        /*142e*/ 	.byte	0x08
	.zero		1


	//   ....[16]....
        /*1430*/ 	.word	0x000007d0
        /*1434*/ 	.word	0x000000ff
        /*1438*/ 	.word	0x0002e898
        /*143c*/ 	.short	0x0100
        /*143e*/ 	.byte	0x08
	.zero		1


	//   ....[17]....
        /*1440*/ 	.word	0x000007e0
        /*1444*/ 	.word	0x000000ff
        /*1448*/ 	.word	0x0002e8a8
        /*144c*/ 	.short	0x0100
        /*144e*/ 	.byte	0x08
	.zero		1


	//   ....[18]....
        /*1450*/ 	.word	0x00000910
        /*1454*/ 	.word	0x000000ff
        /*1458*/ 	.word	0x0002e8b0
        /*145c*/ 	.short	0x0100
        /*145e*/ 	.byte	0x08
	.zero		1


	//   ....[19]....
        /*1460*/ 	.word	0x00000920
        /*1464*/ 	.word	0x000000ff
        /*1468*/ 	.word	0x0002e8c0
        /*146c*/ 	.short	0x0100
        /*146e*/ 	.byte	0x08
	.zero		1


	//   ....[20]....
        /*1470*/ 	.word	0x00000930
        /*1474*/ 	.word	0x000000ff
        /*1478*/ 	.word	0x0002e8b8
        /*147c*/ 	.short	0x0100
        /*147e*/ 	.byte	0x08
	.zero		1


	//   ....[21]....
        /*1480*/ 	.word	0x00000940
        /*1484*/ 	.word	0x000000ff
        /*1488*/ 	.word	0x0002e8c8
        /*148c*/ 	.short	0x0100
        /*148e*/ 	.byte	0x08
	.zero		1


	//   ....[22]....
        /*1490*/ 	.word	0x000033c0
        /*1494*/ 	.word	0x0000006c
        /*1498*/ 	.word	0x0002e890
        /*149c*/ 	.short	0x010a
        /*149e*/ 	.byte	0x3f
	.zero		1


	//   ....[23]....
        /*14a0*/ 	.word	0x000078c0
        /*14a4*/ 	.word	0x0000006c
        /*14a8*/ 	.word	0x0002e890
        /*14ac*/ 	.short	0x010a
        /*14ae*/ 	.byte	0x3f
	.zero		1


	//   ....[24]....
        /*14b0*/ 	.word	0x0000bbd0
        /*14b4*/ 	.word	0x0000006c
        /*14b8*/ 	.word	0x0002e890
        /*14bc*/ 	.short	0x010a
        /*14be*/ 	.byte	0x3f
	.zero		1


	//   ....[25]....
        /*14c0*/ 	.word	0x0000c350
        /*14c4*/ 	.word	0x00000030
        /*14c8*/ 	.word	0x00000000
        /*14cc*/ 	.short	0x0101
        /*14ce*/ 	.byte	0x3f
	.zero		1


	//   ....[26]....
        /*14d0*/ 	.word	0x0000c390
        /*14d4*/ 	.word	0x0000006c
        /*14d8*/ 	.word	0x0002e8b0
        /*14dc*/ 	.short	0x010a
        /*14de*/ 	.byte	0x3f
	.zero		1


	//   ....[27]....
        /*14e0*/ 	.word	0x0000cc30
        /*14e4*/ 	.word	0x0000006c
        /*14e8*/ 	.word	0x00000000
        /*14ec*/ 	.short	0x0101
        /*14ee*/ 	.byte	0x3f
	.zero		1


	//   ....[28]....
        /*14f0*/ 	.word	0x0000d600
        /*14f4*/ 	.word	0x00000010
        /*14f8*/ 	.word	0x0002e800
        /*14fc*/ 	.short	0x010a
        /*14fe*/ 	.byte	0x3f
	.zero		1


	//   ....[29]....
        /*1500*/ 	.word	0x0000d650
        /*1504*/ 	.word	0x00000010
        /*1508*/ 	.word	0x0002e800
        /*150c*/ 	.short	0x010a
        /*150e*/ 	.byte	0x3f
	.zero		1


	//   ....[30]....
        /*1510*/ 	.word	0x0000e120
        /*1514*/ 	.word	0x00000010
        /*1518*/ 	.word	0x0002e800
        /*151c*/ 	.short	0x010a
        /*151e*/ 	.byte	0x3f
	.zero		1


	//   ....[31]....
        /*1520*/ 	.word	0x00010710
        /*1524*/ 	.word	0x00000010
        /*1528*/ 	.word	0x0002e800
        /*152c*/ 	.short	0x010a
        /*152e*/ 	.byte	0x3f
	.zero		1


	//   ....[32]....
        /*1530*/ 	.word	0x00012860
        /*1534*/ 	.word	0x00000000
        /*1538*/ 	.word	0x0002e830
        /*153c*/ 	.short	0x010a
        /*153e*/ 	.byte	0x3f
	.zero		1


	//   ....[33]....
        /*1540*/ 	.word	0x00012900
        /*1544*/ 	.word	0x00000000
        /*1548*/ 	.word	0x0002e830
        /*154c*/ 	.short	0x010a
        /*154e*/ 	.byte	0x3f
	.zero		1


	//   ....[34]....
        /*1550*/ 	.word	0x00016bf0
        /*1554*/ 	.word	0x00000000
        /*1558*/ 	.word	0x00000000
        /*155c*/ 	.short	0x0101
        /*155e*/ 	.byte	0x3f
	.zero		1


	//   ....[35]....
        /*1560*/ 	.word	0x00017b90
        /*1564*/ 	.word	0x0000000d
        /*1568*/ 	.word	0x0002e830
        /*156c*/ 	.short	0x010a
        /*156e*/ 	.byte	0x3f
	.zero		1


	//   ....[36]....
        /*1570*/ 	.word	0x00017be0
        /*1574*/ 	.word	0x0000000d
        /*1578*/ 	.word	0x0002e830
        /*157c*/ 	.short	0x010a
        /*157e*/ 	.byte	0x3f
	.zero		1


	//   ....[37]....
        /*1580*/ 	.word	0x00019050
        /*1584*/ 	.word	0x0000000d
        /*1588*/ 	.word	0x0002e850
        /*158c*/ 	.short	0x010a
        /*158e*/ 	.byte	0x3f
	.zero		1


	//   ....[38]....
        /*1590*/ 	.word	0x00019090
        /*1594*/ 	.word	0x0000000d
        /*1598*/ 	.word	0x0002e850
        /*159c*/ 	.short	0x010a
        /*159e*/ 	.byte	0x3f
	.zero		1


	//   ....[39]....
        /*15a0*/ 	.word	0x0001cea0
        /*15a4*/ 	.word	0x00000085
        /*15a8*/ 	.word	0x00000000
        /*15ac*/ 	.short	0x0101
        /*15ae*/ 	.byte	0x3f
	.zero		1


	//   ....[40]....
        /*15b0*/ 	.word	0x0001d100
        /*15b4*/ 	.word	0x00000085
        /*15b8*/ 	.word	0x00000000
        /*15bc*/ 	.short	0x0101
        /*15be*/ 	.byte	0x3f
	.zero		1


	//   ....[41]....
        /*15c0*/ 	.word	0x0001d950
        /*15c4*/ 	.word	0x0000000c
        /*15c8*/ 	.word	0x0002e830
        /*15cc*/ 	.short	0x010a
        /*15ce*/ 	.byte	0x3f
	.zero		1


	//   ....[42]....
        /*15d0*/ 	.word	0x0001d9a0
        /*15d4*/ 	.word	0x0000000c
        /*15d8*/ 	.word	0x0002e830
        /*15dc*/ 	.short	0x010a
        /*15de*/ 	.byte	0x3f
	.zero		1


	//   ....[43]....
        /*15e0*/ 	.word	0x0001ee00
        /*15e4*/ 	.word	0x0000000d
        /*15e8*/ 	.word	0x0002e850
        /*15ec*/ 	.short	0x010a
        /*15ee*/ 	.byte	0x3f
	.zero		1


	//   ....[44]....
        /*15f0*/ 	.word	0x0001ee40
        /*15f4*/ 	.word	0x0000000d
        /*15f8*/ 	.word	0x0002e850
        /*15fc*/ 	.short	0x010a
        /*15fe*/ 	.byte	0x3f
	.zero		1


	//   ....[45]....
        /*1600*/ 	.word	0x00021b00
        /*1604*/ 	.word	0x0000006f
        /*1608*/ 	.word	0x00000000
        /*160c*/ 	.short	0x0101
        /*160e*/ 	.byte	0x3f
	.zero		1


	//   ....[46]....
        /*1610*/ 	.word	0x00022600
        /*1614*/ 	.word	0x00000000
        /*1618*/ 	.word	0x00000000
        /*161c*/ 	.short	0x0101
        /*161e*/ 	.byte	0x3f
	.zero		1


	//   ....[47]....
        /*1620*/ 	.word	0x00022690
        /*1624*/ 	.word	0x00000009
        /*1628*/ 	.word	0x0002e850
        /*162c*/ 	.short	0x010a
        /*162e*/ 	.byte	0x3f
	.zero		1


	//   ....[48]....
        /*1630*/ 	.word	0x00022710
        /*1634*/ 	.word	0x00000009
        /*1638*/ 	.word	0x0002e850
        /*163c*/ 	.short	0x010a
        /*163e*/ 	.byte	0x3f
	.zero		1


	//   ....[49]....
        /*1640*/ 	.word	0x00023270
        /*1644*/ 	.word	0x00000000
        /*1648*/ 	.word	0x00000000
        /*164c*/ 	.short	0x0101
        /*164e*/ 	.byte	0x3f
	.zero		1


	//   ....[50]....
        /*1650*/ 	.word	0x00024cd0
        /*1654*/ 	.word	0x00000000
        /*1658*/ 	.word	0x00000000
        /*165c*/ 	.short	0x0101
        /*165e*/ 	.byte	0x3f
	.zero		1


	//   ....[51]....
        /*1660*/ 	.word	0x000277e0
        /*1664*/ 	.word	0x00000005
        /*1668*/ 	.word	0x0002e820
        /*166c*/ 	.short	0x010a
        /*166e*/ 	.byte	0x3f
	.zero		1


	//   ....[52]....
        /*1670*/ 	.word	0x000278d0
        /*1674*/ 	.word	0x00000006
        /*1678*/ 	.word	0x0002e8a0
        /*167c*/ 	.short	0x010a
        /*167e*/ 	.byte	0x3f
	.zero		1


	//   ....[53]....
        /*1680*/ 	.word	0x00027b20
        /*1684*/ 	.word	0x00000006
        /*1688*/ 	.word	0x0002e8c0
        /*168c*/ 	.short	0x010a
        /*168e*/ 	.byte	0x3f
	.zero		1


	//   ....[54]....
        /*1690*/ 	.word	0x00027ee0
        /*1694*/ 	.word	0x00000004
        /*1698*/ 	.word	0x0002e8a0
        /*169c*/ 	.short	0x010a
        /*169e*/ 	.byte	0x3f
	.zero		1


	//   ....[55]....
        /*16a0*/ 	.word	0x00028120
        /*16a4*/ 	.word	0x00000004
        /*16a8*/ 	.word	0x0002e8c0
        /*16ac*/ 	.short	0x010a
        /*16ae*/ 	.byte	0x3f
	.zero		1


	//   ....[56]....
        /*16b0*/ 	.word	0x00029070
        /*16b4*/ 	.word	0x00000000
        /*16b8*/ 	.word	0x0002e880
        /*16bc*/ 	.short	0x010a
        /*16be*/ 	.byte	0x3f
	.zero		1


	//   ....[57]....
        /*16c0*/ 	.word	0x00029240
        /*16c4*/ 	.word	0x00000000
        /*16c8*/ 	.word	0x0002e840
        /*16cc*/ 	.short	0x010a
        /*16ce*/ 	.byte	0x3f
	.zero		1


	//   ....[58]....
        /*16d0*/ 	.word	0x00029ff0
        /*16d4*/ 	.word	0x00000009
        /*16d8*/ 	.word	0x0002e800
        /*16dc*/ 	.short	0x0107
        /*16de*/ 	.byte	0x3f
	.zero		1


	//   ....[59]....
        /*16e0*/ 	.word	0x0002a0f0
        /*16e4*/ 	.word	0x00000002
        /*16e8*/ 	.word	0x0002e800
        /*16ec*/ 	.short	0x0101
        /*16ee*/ 	.byte	0x3f
	.zero		1


	//   ....[60]....
        /*16f0*/ 	.word	0x0002a110
        /*16f4*/ 	.word	0x00000002
        /*16f8*/ 	.word	0x0002e820
        /*16fc*/ 	.short	0x010a
        /*16fe*/ 	.byte	0x3f
	.zero		1


	//   ....[61]....
        /*1700*/ 	.word	0x0002a470
        /*1704*/ 	.word	0x00000006
        /*1708*/ 	.word	0x0002e880
        /*170c*/ 	.short	0x010a
        /*170e*/ 	.byte	0x3f
	.zero		1


	//   ....[62]....
        /*1710*/ 	.word	0x0002a6d0
        /*1714*/ 	.word	0x00000006
        /*1718*/ 	.word	0x0002e840
        /*171c*/ 	.short	0x010a
        /*171e*/ 	.byte	0x3f
	.zero		1


	//   ....[63]....
        /*1720*/ 	.word	0x0002a9c0
        /*1724*/ 	.word	0x00000003
        /*1728*/ 	.word	0x0002e870
        /*172c*/ 	.short	0x010a
        /*172e*/ 	.byte	0x3f
	.zero		1


	//   ....[64]....
        /*1730*/ 	.word	0x0002aa30
        /*1734*/ 	.word	0x00000003
        /*1738*/ 	.word	0x0002e860
        /*173c*/ 	.short	0x010a
        /*173e*/ 	.byte	0x3f
	.zero		1


	//   ....[65]....
        /*1740*/ 	.word	0x0002b4b0
        /*1744*/ 	.word	0x00000003
        /*1748*/ 	.word	0x0002e850
        /*174c*/ 	.short	0x0101
        /*174e*/ 	.byte	0x3f
	.zero		1


	//   ....[66]....
        /*1750*/ 	.word	0x0002b530
        /*1754*/ 	.word	0x00000003
        /*1758*/ 	.word	0x00000000
        /*175c*/ 	.short	0x0101
        /*175e*/ 	.byte	0x3f
	.zero		1


	//   ....[67]....
        /*1760*/ 	.word	0x0002b770
        /*1764*/ 	.word	0x00000000
        /*1768*/ 	.word	0x0002e870
        /*176c*/ 	.short	0x010a
        /*176e*/ 	.byte	0x3f
	.zero		1


	//   ....[68]....
        /*1770*/ 	.word	0x0002b7e0
        /*1774*/ 	.word	0x00000000
        /*1778*/ 	.word	0x0002e860
        /*177c*/ 	.short	0x010a
        /*177e*/ 	.byte	0x3f
	.zero		1


	//   ....[69]....
        /*1780*/ 	.word	0x0002c1c0
        /*1784*/ 	.word	0x00000000
        /*1788*/ 	.word	0x0002e850
        /*178c*/ 	.short	0x0101
        /*178e*/ 	.byte	0x3f
	.zero		1


	//   ....[70]....
        /*1790*/ 	.word	0x0002c200
        /*1794*/ 	.word	0x00000000
        /*1798*/ 	.word	0x00000000
        /*179c*/ 	.short	0x0101
        /*179e*/ 	.byte	0x3f
	.zero		1


	//   ....[71]....
        /*17a0*/ 	.word	0x0002cff0
        /*17a4*/ 	.word	0x00000000
        /*17a8*/ 	.word	0x0002e820
        /*17ac*/ 	.short	0x010a
        /*17ae*/ 	.byte	0x3f
	.zero		1


	//   ....[72]....
        /*17b0*/ 	.word	0x0002d1c0
        /*17b4*/ 	.word	0x00000006
        /*17b8*/ 	.word	0x00000000
        /*17bc*/ 	.short	0x010a
        /*17be*/ 	.byte	0x3f
	.zero		1


	//   ....[73]....
        /*17c0*/ 	.word	0x0002d230
        /*17c4*/ 	.word	0x00000007
        /*17c8*/ 	.word	0x00000000
        /*17cc*/ 	.short	0x010a
        /*17ce*/ 	.byte	0x3f
	.zero		1


	//   ....[74]....
        /*17d0*/ 	.word	0x0002d290
        /*17d4*/ 	.word	0x00000004
        /*17d8*/ 	.word	0x0002e860
        /*17dc*/ 	.short	0x010a
        /*17de*/ 	.byte	0x3f
	.zero		1


	//   ....[75]....
        /*17e0*/ 	.word	0x0002d2e0
        /*17e4*/ 	.word	0x00000003
        /*17e8*/ 	.word	0x0002e860
        /*17ec*/ 	.short	0x010a
        /*17ee*/ 	.byte	0x3f
	.zero		1


	//   ....[76]....
        /*17f0*/ 	.word	0x0002d320
        /*17f4*/ 	.word	0x00000004
        /*17f8*/ 	.word	0x0002e880
        /*17fc*/ 	.short	0x010a
        /*17fe*/ 	.byte	0x3f
	.zero		1


	//   ....[77]....
        /*1800*/ 	.word	0x0002d340
        /*1804*/ 	.word	0x00000003
        /*1808*/ 	.word	0x0002e880
        /*180c*/ 	.short	0x010a
        /*180e*/ 	.byte	0x3f
	.zero		1


	//   ....[78]....
        /*1810*/ 	.word	0x0002d3a0
        /*1814*/ 	.word	0x0000006c
        /*1818*/ 	.word	0x0002e890
        /*181c*/ 	.short	0x010a
        /*181e*/ 	.byte	0x3f
	.zero		1


	//   ....[79]....
        /*1820*/ 	.word	0x0002d3f0
        /*1824*/ 	.word	0x0000006c
        /*1828*/ 	.word	0x0002e890
        /*182c*/ 	.short	0x010a
        /*182e*/ 	.byte	0x3f
	.zero		1


	//   ....[80]....
        /*1830*/ 	.word	0x0002d440
        /*1834*/ 	.word	0x0000006c
        /*1838*/ 	.word	0x0002e890
        /*183c*/ 	.short	0x010a
        /*183e*/ 	.byte	0x3f
	.zero		1


	//   ....[81]....
        /*1840*/ 	.word	0x0002d490
        /*1844*/ 	.word	0x0000006c
        /*1848*/ 	.word	0x0002e8b0
        /*184c*/ 	.short	0x010a
        /*184e*/ 	.byte	0x3f
	.zero		1


	//   ....[82]....
        /*1850*/ 	.word	0x0002d960
        /*1854*/ 	.word	0x00000010
        /*1858*/ 	.word	0x0002e800
        /*185c*/ 	.short	0x010a
        /*185e*/ 	.byte	0x3f
	.zero		1


	//   ....[83]....
        /*1860*/ 	.word	0x0002de70
        /*1864*/ 	.word	0x00000010
        /*1868*/ 	.word	0x0002e800
        /*186c*/ 	.short	0x010a
        /*186e*/ 	.byte	0x3f
	.zero		1


	//   ....[84]....
        /*1870*/ 	.word	0x0002dec0
        /*1874*/ 	.word	0x00000000
        /*1878*/ 	.word	0x0002e830
        /*187c*/ 	.short	0x010a
        /*187e*/ 	.byte	0x3f
	.zero		1


	//   ....[85]....
        /*1880*/ 	.word	0x0002df10
        /*1884*/ 	.word	0x0000000d
        /*1888*/ 	.word	0x0002e830
        /*188c*/ 	.short	0x010a
        /*188e*/ 	.byte	0x3f
	.zero		1


	//   ....[86]....
        /*1890*/ 	.word	0x0002df60
        /*1894*/ 	.word	0x0000000d
        /*1898*/ 	.word	0x0002e850
        /*189c*/ 	.short	0x010a
        /*189e*/ 	.byte	0x3f
	.zero		1


	//   ....[87]....
        /*18a0*/ 	.word	0x0002dfb0
        /*18a4*/ 	.word	0x0000000c
        /*18a8*/ 	.word	0x0002e830
        /*18ac*/ 	.short	0x010a
        /*18ae*/ 	.byte	0x3f
	.zero		1


	//   ....[88]....
        /*18b0*/ 	.word	0x0002e000
        /*18b4*/ 	.word	0x0000000d
        /*18b8*/ 	.word	0x0002e850
        /*18bc*/ 	.short	0x010a
        /*18be*/ 	.byte	0x3f
	.zero		1


	//   ....[89]....
        /*18c0*/ 	.word	0x0002e050
        /*18c4*/ 	.word	0x00000009
        /*18c8*/ 	.word	0x0002e850
        /*18cc*/ 	.short	0x010a
        /*18ce*/ 	.byte	0x3f
	.zero		1


	//   ....[90]....
        /*18d0*/ 	.word	0x0002f620
        /*18d4*/ 	.word	0x00000004
        /*18d8*/ 	.word	0x0002e820
        /*18dc*/ 	.short	0x010a
        /*18de*/ 	.byte	0x3f
	.zero		1


	//   ....[91]....
        /*18e0*/ 	.word	0x0002f670
        /*18e4*/ 	.word	0x00000006
        /*18e8*/ 	.word	0x0002e8a0
        /*18ec*/ 	.short	0x010a
        /*18ee*/ 	.byte	0x3f
	.zero		1


	//   ....[92]....
        /*18f0*/ 	.word	0x0002f6c0
        /*18f4*/ 	.word	0x00000006
        /*18f8*/ 	.word	0x0002e8c0
        /*18fc*/ 	.short	0x010a
        /*18fe*/ 	.byte	0x3f
	.zero		1


	//   ....[93]....
        /*1900*/ 	.word	0x0002f710
        /*1904*/ 	.word	0x00000004
        /*1908*/ 	.word	0x0002e8a0
        /*190c*/ 	.short	0x010a
        /*190e*/ 	.byte	0x3f
	.zero		1


	//   ....[94]....
        /*1910*/ 	.word	0x0002f760
        /*1914*/ 	.word	0x00000004
        /*1918*/ 	.word	0x0002e8c0
        /*191c*/ 	.short	0x010a
        /*191e*/ 	.byte	0x3f
	.zero		1


	//   ....[95]....
        /*1920*/ 	.word	0x0002f900
        /*1924*/ 	.word	0x00000000
        /*1928*/ 	.word	0x0002e880
        /*192c*/ 	.short	0x010a
        /*192e*/ 	.byte	0x3f
	.zero		1


	//   ....[96]....
        /*1930*/ 	.word	0x0002f950
        /*1934*/ 	.word	0x00000000
        /*1938*/ 	.word	0x0002e840
        /*193c*/ 	.short	0x010a
        /*193e*/ 	.byte	0x3f
	.zero		1


	//   ....[97]....
        /*1940*/ 	.word	0x000304c0
        /*1944*/ 	.word	0x00000002
        /*1948*/ 	.word	0x0002e820
        /*194c*/ 	.short	0x010a
        /*194e*/ 	.byte	0x3f
	.zero		1


	//   ....[98]....
        /*1950*/ 	.word	0x00030510
        /*1954*/ 	.word	0x00000006
        /*1958*/ 	.word	0x0002e880
        /*195c*/ 	.short	0x010a
        /*195e*/ 	.byte	0x3f
	.zero		1


	//   ....[99]....
        /*1960*/ 	.word	0x00030560
        /*1964*/ 	.word	0x00000006
        /*1968*/ 	.word	0x0002e840
        /*196c*/ 	.short	0x010a
        /*196e*/ 	.byte	0x3f
	.zero		1


	//   ....[100]....
        /*1970*/ 	.word	0x000305b0
        /*1974*/ 	.word	0x00000003
        /*1978*/ 	.word	0x0002e870
        /*197c*/ 	.short	0x010a
        /*197e*/ 	.byte	0x3f
	.zero		1


	//   ....[101]....
        /*1980*/ 	.word	0x00030600
        /*1984*/ 	.word	0x00000003
        /*1988*/ 	.word	0x0002e860
        /*198c*/ 	.short	0x010a
        /*198e*/ 	.byte	0x3f
	.zero		1


	//   ....[102]....
        /*1990*/ 	.word	0x00030650
        /*1994*/ 	.word	0x00000000
        /*1998*/ 	.word	0x0002e870
        /*199c*/ 	.short	0x010a
        /*199e*/ 	.byte	0x3f
	.zero		1


	//   ....[103]....
        /*19a0*/ 	.word	0x000306a0
        /*19a4*/ 	.word	0x00000000
        /*19a8*/ 	.word	0x0002e860
        /*19ac*/ 	.short	0x010a
        /*19ae*/ 	.byte	0x3f
	.zero		1


	//   ....[104]....
        /*19b0*/ 	.word	0x00031110
        /*19b4*/ 	.word	0x00000000
        /*19b8*/ 	.word	0x0002e820
        /*19bc*/ 	.short	0x010a
        /*19be*/ 	.byte	0x3f
	.zero		1


	//   ....[105]....
        /*19c0*/ 	.word	0x000312b0
        /*19c4*/ 	.word	0x00000006
        /*19c8*/ 	.word	0x00000000
        /*19cc*/ 	.short	0x010a
        /*19ce*/ 	.byte	0x3f
	.zero		1


	//   ....[106]....
        /*19d0*/ 	.word	0x00031300
        /*19d4*/ 	.word	0x00000007
        /*19d8*/ 	.word	0x00000000
        /*19dc*/ 	.short	0x010a
        /*19de*/ 	.byte	0x3f
	.zero		1


	//   ....[107]....
        /*19e0*/ 	.word	0x00031350
        /*19e4*/ 	.word	0x00000004
        /*19e8*/ 	.word	0x0002e860
        /*19ec*/ 	.short	0x010a
        /*19ee*/ 	.byte	0x3f
	.zero		1


	//   ....[108]....
        /*19f0*/ 	.word	0x000313a0
        /*19f4*/ 	.word	0x00000003
        /*19f8*/ 	.word	0x0002e860
        /*19fc*/ 	.short	0x010a
        /*19fe*/ 	.byte	0x3f
	.zero		1


	//   ....[109]....
        /*1a00*/ 	.word	0x000313f0
        /*1a04*/ 	.word	0x00000004
        /*1a08*/ 	.word	0x0002e880
        /*1a0c*/ 	.short	0x010a
        /*1a0e*/ 	.byte	0x3f
	.zero		1


	//----- nvinfo : EIATTR_NUM_MBARRIERS
	.align		4
.L_1143:
        /*1a10*/ 	.byte	0x03, 0x38
        /*1a12*/ 	.short	0x0016


	//----- nvinfo : EIATTR_EXIT_INSTR_OFFSETS
	.align		4
        /*1a14*/ 	.byte	0x04, 0x1c
        /*1a16*/ 	.short	(.L_1145 - .L_1144)


	//   ....[0]....
.L_1144:
        /*1a18*/ 	.word	0x0002d390


	//----- nvinfo : EIATTR_MAX_THREADS
	.align		4
.L_1145:
        /*1a1c*/ 	.byte	0x04, 0x05
        /*1a1e*/ 	.short	(.L_1147 - .L_1146)
.L_1146:
        /*1a20*/ 	.word	0x00000180
        /*1a24*/ 	.word	0x00000001
        /*1a28*/ 	.word	0x00000001


	//----- nvinfo : EIATTR_CRS_STACK_SIZE
	.align		4
.L_1147:
        /*1a2c*/ 	.byte	0x04, 0x1e
        /*1a2e*/ 	.short	(.L_1149 - .L_1148)
.L_1148:
        /*1a30*/ 	.word	0x00000000


	//----- nvinfo : EIATTR_CBANK_PARAM_SIZE
	.align		4
.L_1149:
        /*1a34*/ 	.byte	0x03, 0x19
        /*1a36*/ 	.short	0x0af0


	//----- nvinfo : EIATTR_PARAM_CBANK
	.align		4
        /*1a38*/ 	.byte	0x04, 0x0a
        /*1a3a*/ 	.short	(.L_1151 - .L_1150)
	.align		4
.L_1150:
        /*1a3c*/ 	.word	index@(.nv.constant0._ZN7cutlass13device_kernelIN5flash11enable_sm90INS1_16FlashAttnFwdSm90INS1_25CollectiveMainloopFwdSm90ILi2EN4cute5tupleIJNS5_1CILi1EEES8_S8_EEENS6_IJNS7_ILi128EEENS7_ILi224EEESA_EEELi128ENS_12float_e4m3_tEfNS_4arch4Sm90ELb1ELb0ELb1ELb1ELb0ELb1ELb0ELb1ELb1ELb1ELb0ELb0EEENS1_21CollectiveEpilogueFwdINS6_IJSA_SA_SB_EEES9_NS_10bfloat16_tESF_Li256ELb1ELb1ELb0ELb1EEENS1_36VarlenDynamicPersistentTileSchedulerILi128ELi224ELi256ELi128ELb0ELb1ELb1ELb1ELb1ELb1EEEEEEEEEvNT_6ParamsE)
        /*1a40*/ 	.short	0x0210
        /*1a42*/ 	.short	0x0af0


	//----- nvinfo : EIATTR_SW_WAR
	.align		4
.L_1151:
        /*1a44*/ 	.byte	0x04, 0x36
        /*1a46*/ 	.short	(.L_1153 - .L_1152)
.L_1152:
        /*1a48*/ 	.word	0x00000008
.L_1153:


//--------------------- .nv.info._ZN7cutlass13device_kernelIN5flash11enable_sm90INS1_16FlashAttnFwdSm90INS1_25CollectiveMainloopFwdSm90ILi2EN4cute5tupleIJNS5_1CILi1EEES8_S8_EEENS6_IJNS7_ILi192EEENS7_ILi128EEENS7_ILi96EEEEEELi96ENS_12float_e4m3_tEfNS_4arch4Sm90ELb0ELb0ELb1ELb0ELb0ELb0ELb0ELb1ELb1ELb1ELb0ELb0EEENS1_21CollectiveEpilogueFwdINS6_IJSA_SC_SB_EEES9_NS_10bfloat16_tESG_Li384ELb0ELb1ELb0ELb1EEENS1_29StaticPersistentTileSchedulerILb0EEEEEEEEEvNT_6ParamsE --------------------------
	.section	.nv.info._ZN7cutlass13device_kernelIN5flash11enable_sm90INS1_16FlashAttnFwdSm90INS1_25CollectiveMainloopFwdSm90ILi2EN4cute5tupleIJNS5_1CILi1EEES8_S8_EEENS6_IJNS7_ILi192EEENS7_ILi128EEENS7_ILi96EEEEEELi96ENS_12float_e4m3_tEfNS_4arch4Sm90ELb0ELb0ELb1ELb0ELb0ELb0ELb0ELb1ELb1ELb1ELb0ELb0EEENS1_21CollectiveEpilogueFwdINS6_IJSA_SC_SB_EEES9_NS_10bfloat16_tESG_Li384ELb0ELb1ELb0ELb1EEENS1_29StaticPersistentTileSchedulerILb0EEEEEEEEEvNT_6ParamsE,"",@"SHT_CUDA_INFO"
	.sectionflags	@""
	.align	4


	//----- nvinfo : EIATTR_CUDA_API_VERSION
	.align		4
        /*0000*/ 	.byte	0x04, 0x37
        /*0002*/ 	.short	(.L_1155 - .L_1154)
.L_1154:
        /*0004*/ 	.word	0x00000082


	//----- nvinfo : EIATTR_KPARAM_INFO
	.align		4
.L_1155:
        /*0008*/ 	.byte	0x04, 0x17
        /*000a*/ 	.short	(.L_1157 - .L_1156)
.L_1156:
        /*000c*/ 	.word	0x00000000
        /*0010*/ 	.short	0x0000
        /*0012*/ 	.short	0x0070
        /*0014*/ 	.byte	0x00, 0xf0, 0x01, 0x28


	//----- nvinfo : EIATTR_SPARSE_MMA_MASK
	.align		4
.L_1157:
        /*0018*/ 	.byte	0x03, 0x50
        /*001a*/ 	.short	0x0000


	//----- nvinfo : EIATTR_MAXREG_COUNT
	.align		4
        /*001c*/ 	.byte	0x03, 0x1b
        /*001e*/ 	.short	0x0080


	//----- nvinfo : EIATTR_NUM_BARRIERS
	.align		4
        /*0020*/ 	.byte	0x02, 0x4c
        /*0022*/ 	.byte	0x09
	.zero		1


	//----- nvinfo : EIATTR_EXTERNS
	.align		4
        /*0024*/ 	.byte	0x04, 0x0f
        /*0026*/ 	.short	(.L_1159 - .L_1158)


	//   ....[0]....
	.align		4
.L_1158:
        /*0028*/ 	.word	index@(__assertfail)


	//----- nvinfo : EIATTR_ANNOTATIONS
	.align		4
.L_1159:
        /*002c*/ 	.byte	0x04, 0x55
        /*002e*/ 	.short	(.L_1161 - .L_1160)


	//   ....[0]....
.L_1160:
        /*0030*/ 	.word	0x00000001
        /*0034*/ 	.byte	0x00, 0x83, 0x00, 0x00, 0x01, 0x00, 0x00, 0x00, 0x90, 0x96, 0x00, 0x00


	//----- nvinfo : EIATTR_MERCURY_ISA_VERSION
	.align		4
.L_1161:
        /*0040*/ 	.byte	0x03, 0x5f
        /*0042*/ 	.short	0x0101


	//----- nvinfo : EIATTR_INT_WARP_WIDE_INSTR_OFFSETS
	.align		4
        /*0044*/ 	.byte	0x04, 0x31
        /*0046*/ 	.short	(.L_1163 - .L_1162)


	//   ....[0]....
.L_1162:
        /*0048*/ 	.word	0x00000130


	//   ....[1]....
        /*004c*/ 	.word	0x00000170


	//   ....[2]....
        /*0050*/ 	.word	0x000001e0


	//----- nvinfo : EIATTR_COOP_GROUP_MASK_REGIDS
	.align		4
.L_1163:
        /*0054*/ 	.byte	0x04, 0x29
        /*0056*/ 	.short	(.L_1165 - .L_1164)


	//   ....[0]....
.L_1164:
        /*0058*/ 	.word	0xffffffff


	//   ....[1]....
        /*005c*/ 	.word	0xffffffff


	//   ....[2]....
        /*0060*/ 	.word	0xffffffff


	//   ....[3]....
        /*0064*/ 	.word	0xffffffff


	//   ....[4]....
        /*0068*/ 	.word	0xffffffff


	//   ....[5]....
        /*006c*/ 	.word	0xffffffff


	//   ....[6]....
        /*0070*/ 	.word	0xffffffff


	//   ....[7]....
        /*0074*/ 	.word	0xffffffff


	//   ....[8]....
        /*0078*/ 	.word	0xffffffff


	//   ....[9]....
        /*007c*/ 	.word	0xffffffff


	//   ....[10]....
        /*0080*/ 	.word	0xffffffff


	//   ....[11]....
        /*0084*/ 	.word	0xffffffff


	//   ....[12]....
        /*0088*/ 	.word	0xffffffff


	//   ....[13]....
        /*008c*/ 	.word	0xffffffff


	//   ....[14]....
        /*0090*/ 	.word	0xffffffff


	//   ....[15]....
        /*0094*/ 	.word	0xffffffff


	//   ....[16]....
        /*0098*/ 	.word	0xffffffff


	//   ....[17]....
        /*009c*/ 	.word	0xffffffff


	//   ....[18]....
        /*00a0*/ 	.word	0xffffffff


	//   ....[19]....
        /*00a4*/ 	.word	0xffffffff


	//   ....[20]....
        /*00a8*/ 	.word	0xffffffff


	//   ....[21]....
        /*00ac*/ 	.word	0xffffffff


	//   ....[22]....
        /*00b0*/ 	.word	0xffffffff


	//   ....[23]....
        /*00b4*/ 	.word	0xffffffff


	//   ....[24]....
        /*00b8*/ 	.word	0xffffffff


	//   ....[25]....
        /*00bc*/ 	.word	0xffffffff


	//   ....[26]....
        /*00c0*/ 	.word	0xffffffff


	//   ....[27]....
        /*00c4*/ 	.word	0xffffffff


	//   ....[28]....
        /*00c8*/ 	.word	0xffffffff


	//   ....[29]....
        /*00cc*/ 	.word	0xffffffff


	//   ....[30]....
        /*00d0*/ 	.word	0xffffffff


	//   ....[31]....
        /*00d4*/ 	.word	0xffffffff


	//   ....[32]....
        /*00d8*/ 	.word	0xffffffff


	//   ....[33]....
        /*00dc*/ 	.word	0xffffffff


	//   ....[34]....
        /*00e0*/ 	.word	0xffffffff


	//   ....[35]....
        /*00e4*/ 	.word	0xffffffff


	//   ....[36]....
        /*00e8*/ 	.word	0xffffffff


	//   ....[37]....
        /*00ec*/ 	.word	0xffffffff


	//   ....[38]....
        /*00f0*/ 	.word	0xffffffff


	//   ....[39]....
        /*00f4*/ 	.word	0xffffffff


	//   ....[40]....
        /*00f8*/ 	.word	0xffffffff


	//   ....[41]....
        /*00fc*/ 	.word	0xffffffff


	//   ....[42]....
        /*0100*/ 	.word	0xffffffff


	//   ....[43]....
        /*0104*/ 	.word	0xffffffff


	//   ....[44]....
        /*0108*/ 	.word	0xffffffff


	//   ....[45]....
        /*010c*/ 	.word	0xffffffff


	//   ....[46]....
        /*0110*/ 	.word	0xffffffff


	//   ....[47]....
        /*0114*/ 	.word	0xffffffff


	//   ....[48]....
        /*0118*/ 	.word	0xffffffff


	//   ....[49]....
        /*011c*/ 	.word	0xffffffff


	//   ....[50]....
        /*0120*/ 	.word	0xffffffff


	//   ....[51]....
        /*0124*/ 	.word	0xffffffff


	//   ....[52]....
        /*0128*/ 	.word	0xffffffff


	//   ....[53]....
        /*012c*/ 	.word	0xffffffff


	//   ....[54]....
        /*0130*/ 	.word	0xffffffff


	//   ....[55]....
        /*0134*/ 	.word	0xffffffff


	//   ....[56]....
        /*0138*/ 	.word	0xffffffff


	//   ....[57]....
        /*013c*/ 	.word	0xffffffff


	//   ....[58]....
        /*0140*/ 	.word	0xffffffff


	//   ....[59]....
        /*0144*/ 	.word	0xffffffff


	//   ....[60]....
        /*0148*/ 	.word	0x0500000f


	//   ....[61]....
        /*014c*/ 	.word	0x0500000f


	//   ....[62]....
        /*0150*/ 	.word	0x0500000f


	//   ....[63]....
        /*0154*/ 	.word	0x0500000f


	//   ....[64]....
        /*0158*/ 	.word	0x0500000f


	//   ....[65]....
        /*015c*/ 	.word	0x0500000f


	//   ....[66]....
        /*0160*/ 	.word	0x0500000f


	//----- nvinfo : EIATTR_COOP_GROUP_INSTR_OFFSETS
	.align		4
.L_1165:
        /*0164*/ 	.byte	0x04, 0x28
        /*0166*/ 	.short	(.L_1167 - .L_1166)


	//   ....[0]....
.L_1166:
        /*0168*/ 	.word	0x00000060


	//   ....[1]....
        /*016c*/ 	.word	0x00000140


	//   ....[2]....
        /*0170*/ 	.word	0x00000190


	//   ....[3]....
        /*0174*/ 	.word	0x000003c0


	//   ....[4]....
        /*0178*/ 	.word	0x00000520


	//   ....[5]....
        /*017c*/ 	.word	0x00000640


	//   ....[6]....
        /*0180*/ 	.word	0x000007a0


	//   ....[7]....
        /*0184*/ 	.word	0x00000d60


	//   ....[8]....
        /*0188*/ 	.word	0x00002a00


	//   ....[9]....
        /*018c*/ 	.word	0x00002a50


	//   ....[10]....
        /*0190*/ 	.word	0x00002ff0


	//   ....[11]....
        /*0194*/ 	.word	0x00003070


	//   ....[12]....
        /*0198*/ 	.word	0x00004dd0


	//   ....[13]....
        /*019c*/ 	.word	0x00004df0


	//   ....[14]....
        /*01a0*/ 	.word	0x00004e30


	//   ....[15]....
        /*01a4*/ 	.word	0x00004e40


	//   ....[16]....
        /*01a8*/ 	.word	0x00006460


	//   ....[17]....
        /*01ac*/ 	.word	0x00006470


	//   ....[18]....
        /*01b0*/ 	.word	0x000064f0


	//   ....[19]....
        /*01b4*/ 	.word	0x00006500


	//   ....[20]....
        /*01b8*/ 	.word	0x00007490


	//   ....[21]....
        /*01bc*/ 	.word	0x000074a0


	//   ....[22]....
        /*01c0*/ 	.word	0x000074b0


	//   ....[23]....
        /*01c4*/ 	.word	0x000074c0


	//   ....[24]....
        /*01c8*/ 	.word	0x000074d0


	//   ....[25]....
        /*01cc*/ 	.word	0x000074e0


	//   ....[26]....
        /*01d0*/ 	.word	0x000074f0


	//   ....[27]....
        /*01d4*/ 	.word	0x00007500


	//   ....[28]....
        /*01d8*/ 	.word	0x00007520


	//   ....[29]....
        /*01dc*/ 	.word	0x00007530


	//   ....[30]....
        /*01e0*/ 	.word	0x00007540


	//   ....[31]....
        /*01e4*/ 	.word	0x00007560


	//   ....[32]....
        /*01e8*/ 	.word	0x00007570


	//   ....[33]....
        /*01ec*/ 	.word	0x00007580


	//   ....[34]....
        /*01f0*/ 	.word	0x00007590


	//   ....[35]....
        /*01f4*/ 	.word	0x000075a0


	//   ....[36]....
        /*01f8*/ 	.word	0x000075b0


	//   ....[37]....
        /*01fc*/ 	.word	0x000075c0


	//   ....[38]....
        /*0200*/ 	.word	0x000075d0


	//   ....[39]....
        /*0204*/ 	.word	0x000075e0


	//   ....[40]....
        /*0208*/ 	.word	0x000075f0


	//   ....[41]....
        /*020c*/ 	.word	0x00007620


	//   ....[42]....
        /*0210*/ 	.word	0x00007650


	//   ....[43]....
        /*0214*/ 	.word	0x00007660


	//   ....[44]....
        /*0218*/ 	.word	0x00007780


	//   ....[45]....
        /*021c*/ 	.word	0x000077b0


	//   ....[46]....
        /*0220*/ 	.word	0x000077e0


	//   ....[47]....
        /*0224*/ 	.word	0x00007810


	//   ....[48]....
        /*0228*/ 	.word	0x00007cb0


	//   ....[49]....
        /*022c*/ 	.word	0x00007cf0


	//   ....[50]....
        /*0230*/ 	.word	0x00007e00


	//   ....[51]....
        /*0234*/ 	.word	0x00007e40


	//   ....[52]....
        /*0238*/ 	.word	0x00008b00


	//   ....[53]....
        /*023c*/ 	.word	0x000098d0


	//   ....[54]....
        /*0240*/ 	.word	0x00009900


	//   ....[55]....
        /*0244*/ 	.word	0x00009930


	//   ....[56]....
        /*0248*/ 	.word	0x00009950


	//   ....[57]....
        /*024c*/ 	.word	0x00009960


	//   ....[58]....
        /*0250*/ 	.word	0x00009a40


	//   ....[59]....
        /*0254*/ 	.word	0x0000b390


	//   ....[60]....
        /*0258*/ 	.word	0x0000b880


	//   ....[61]....
        /*025c*/ 	.word	0x0000ba30


	//   ....[62]....
        /*0260*/ 	.word	0x0000ba80


	//   ....[63]....
        /*0264*/ 	.word	0x0000bb10


	//   ....[64]....
        /*0268*/ 	.word	0x0000bbb0


	//   ....[65]....
        /*026c*/ 	.word	0x0000bca0


	//   ....[66]....
        /*0270*/ 	.word	0x0000bd70


	//----- nvinfo : EIATTR_REG_RECONFIG
	.align		4
.L_1167:
        /*0274*/ 	.byte	0x01, 0x54
	.zero		2


	//----- nvinfo : EIATTR_SYSCALL_OFFSETS
	.align		4
        /*0278*/ 	.byte	0x04, 0x46
        /*027a*/ 	.short	(.L_1169 - .L_1168)


	//   ....[0]....
.L_1168:
        /*027c*/ 	.word	0x000010c0


	//   ....[1]....
        /*0280*/ 	.word	0x000085f0


	//   ....[2]....
        /*0284*/ 	.word	0x00008730


	//   ....[3]....
        /*0288*/ 	.word	0x00008870


	//   ....[4]....
        /*028c*/ 	.word	0x00008990


	//   ....[5]....
        /*0290*/ 	.word	0x00009400


	//----- nvinfo : EIATTR_MBARRIER_INSTR_OFFSETS
	.align		4
.L_1169:
        /*0294*/ 	.byte	0x04, 0x39
        /*0296*/ 	.short	(.L_1171 - .L_1170)


	//   ....[0]....
.L_1170:
        /*0298*/ 	.word	0x00000270
        /*029c*/ 	.word	0x000000ff
        /*02a0*/ 	.word	0x00019c00
        /*02a4*/ 	.short	0x0100
        /*02a6*/ 	.byte	0x08
	.zero		1


	//   ....[1]....
        /*02a8*/ 	.word	0x00000280
        /*02ac*/ 	.word	0x000000ff
        /*02b0*/ 	.word	0x00019c20
        /*02b4*/ 	.short	0x0100
        /*02b6*/ 	.byte	0x08
	.zero		1


	//   ....[2]....
        /*02b8*/ 	.word	0x00000370
        /*02bc*/ 	.word	0x000000ff
        /*02c0*/ 	.word	0x00019c30
        /*02c4*/ 	.short	0x0100
        /*02c6*/ 	.byte	0x08
	.zero		1


	//   ....[3]....
        /*02c8*/ 	.word	0x00000380
        /*02cc*/ 	.word	0x000000ff
        /*02d0*/ 	.word	0x00019c40
        /*02d4*/ 	.short	0x0100
        /*02d6*/ 	.byte	0x08
	.zero		1


	//   ....[4]....
        /*02d8*/ 	.word	0x00000390
        /*02dc*/ 	.word	0x000000ff
        /*02e0*/ 	.word	0x00019c38
        /*02e4*/ 	.short	0x0100
        /*02e6*/ 	.byte	0x08
	.zero		1


	//   ....[5]....
        /*02e8*/ 	.word	0x000003a0
        /*02ec*/ 	.word	0x000000ff
        /*02f0*/ 	.word	0x00019c48
        /*02f4*/ 	.short	0x0100
        /*02f6*/ 	.byte	0x08
	.zero		1


	//   ....[6]....
        /*02f8*/ 	.word	0x000004d0
        /*02fc*/ 	.word	0x000000ff
        /*0300*/ 	.word	0x00019c50
        /*0304*/ 	.short	0x0100
        /*0306*/ 	.byte	0x08
	.zero		1


	//   ....[7]....
        /*0308*/ 	.word	0x000004e0
        /*030c*/ 	.word	0x000000ff
        /*0310*/ 	.word	0x00019c60
        /*0314*/ 	.short	0x0100
        /*0316*/ 	.byte	0x08
	.zero		1


	//   ....[8]....
        /*0318*/ 	.word	0x000004f0
        /*031c*/ 	.word	0x000000ff
        /*0320*/ 	.word	0x00019c58
        /*0324*/ 	.short	0x0100
        /*0326*/ 	.byte	0x08
	.zero		1


	//   ....[9]....
        /*0328*/ 	.word	0x00000500
        /*032c*/ 	.word	0x000000ff
        /*0330*/ 	.word	0x00019c68
        /*0334*/ 	.short	0x0100
        /*0336*/ 	.byte	0x08
	.zero		1


	//   ....[10]....
        /*0338*/ 	.word	0x000005f0
        /*033c*/ 	.word	0x000000ff
        /*0340*/ 	.word	0x00019c70
        /*0344*/ 	.short	0x0100
        /*0346*/ 	.byte	0x06
	.zero		1


	//   ....[11]....
        /*0348*/ 	.word	0x00000600
        /*034c*/ 	.word	0x000000ff
        /*0350*/ 	.word	0x00019c80
        /*0354*/ 	.short	0x0100
        /*0356*/ 	.byte	0x06
	.zero		1


	//   ....[12]....
        /*0358*/ 	.word	0x00000610
        /*035c*/ 	.word	0x000000ff
        /*0360*/ 	.word	0x00019c78
        /*0364*/ 	.short	0x0100
        /*0366*/ 	.byte	0x06
	.zero		1


	//   ....[13]....
        /*0368*/ 	.word	0x00000620
        /*036c*/ 	.word	0x000000ff
        /*0370*/ 	.word	0x00019c88
        /*0374*/ 	.short	0x0100
        /*0376*/ 	.byte	0x06
	.zero		1


	//   ....[14]....
        /*0378*/ 	.word	0x00000750
        /*037c*/ 	.word	0x000000ff
        /*0380*/ 	.word	0x00019c90
        /*0384*/ 	.short	0x0100
        /*0386*/ 	.byte	0x08
	.zero		1


	//   ....[15]....
        /*0388*/ 	.word	0x00000760
        /*038c*/ 	.word	0x000000ff
        /*0390*/ 	.word	0x00019ca0
        /*0394*/ 	.short	0x0100
        /*0396*/ 	.byte	0x08
	.zero		1


	//   ....[16]....
        /*0398*/ 	.word	0x00000770
        /*039c*/ 	.word	0x000000ff
        /*03a0*/ 	.word	0x00019c98
        /*03a4*/ 	.short	0x0100
        /*03a6*/ 	.byte	0x08
	.zero		1


	//   ....[17]....
        /*03a8*/ 	.word	0x00000780
        /*03ac*/ 	.word	0x000000ff
        /*03b0*/ 	.word	0x00019ca8
        /*03b4*/ 	.short	0x0100
        /*03b6*/ 	.byte	0x08
	.zero		1


	//   ....[18]....
        /*03b8*/ 	.word	0x000008b0
        /*03bc*/ 	.word	0x000000ff
        /*03c0*/ 	.word	0x00019cb0
        /*03c4*/ 	.short	0x0100
        /*03c6*/ 	.byte	0x08
	.zero		1


	//   ....[19]....
        /*03c8*/ 	.word	0x000008c0
        /*03cc*/ 	.word	0x000000ff
        /*03d0*/ 	.word	0x00019cc0
        /*03d4*/ 	.short	0x0100
        /*03d6*/ 	.byte	0x08
	.zero		1


	//   ....[20]....
        /*03d8*/ 	.word	0x000008d0
        /*03dc*/ 	.word	0x000000ff
        /*03e0*/ 	.word	0x00019cb8
        /*03e4*/ 	.short	0x0100
        /*03e6*/ 	.byte	0x08
	.zero		1


	//   ....[21]....
        /*03e8*/ 	.word	0x000008e0
        /*03ec*/ 	.word	0x000000ff
        /*03f0*/ 	.word	0x00019cc8
        /*03f4*/ 	.short	0x0100
        /*03f6*/ 	.byte	0x08
	.zero		1


	//   ....[22]....
        /*03f8*/ 	.word	0x00001450
        /*03fc*/ 	.word	0x000000ff
        /*0400*/ 	.word	0x00019c00
        /*0404*/ 	.short	0x010a
        /*0406*/ 	.byte	0x2b
	.zero		1


	//   ....[23]....
        /*0408*/ 	.word	0x000014f0
        /*040c*/ 	.word	0x00000003
        /*0410*/ 	.word	0x00019c30
        /*0414*/ 	.short	0x010a
        /*0416*/ 	.byte	0x3f
	.zero		1


	//   ....[24]....
        /*0418*/ 	.word	0x00001560
        /*041c*/ 	.word	0x00000003
        /*0420*/ 	.word	0x00019c30
        /*0424*/ 	.short	0x010a
        /*0426*/ 	.byte	0x3f
	.zero		1


	//   ....[25]....
        /*0428*/ 	.word	0x00003330
        /*042c*/ 	.word	0x00000014
        /*0430*/ 	.word	0x00000000
        /*0434*/ 	.short	0x0101
        /*0436*/ 	.byte	0x3f
	.zero		1


	//   ....[26]....
        /*0438*/ 	.word	0x00003e20
        /*043c*/ 	.word	0x000000ff
        /*0440*/ 	.word	0x00019c30
        /*0444*/ 	.short	0x010a
        /*0446*/ 	.byte	0x14
	.zero		1


	//   ....[27]....
        /*0448*/ 	.word	0x00003e60
        /*044c*/ 	.word	0x000000ff
        /*0450*/ 	.word	0x00019c30
        /*0454*/ 	.short	0x010a
        /*0456*/ 	.byte	0x14
	.zero		1


	//   ....[28]....
        /*0458*/ 	.word	0x00003fc0
        /*045c*/ 	.word	0x000000ff
        /*0460*/ 	.word	0x00019c50
        /*0464*/ 	.short	0x010a
        /*0466*/ 	.byte	0x0e
	.zero		1


	//   ....[29]....
        /*0468*/ 	.word	0x00004000
        /*046c*/ 	.word	0x000000ff
        /*0470*/ 	.word	0x00019c50
        /*0474*/ 	.short	0x010a
        /*0476*/ 	.byte	0x0e
	.zero		1


	//   ....[30]....
        /*0478*/ 	.word	0x00005970
        /*047c*/ 	.word	0x00000004
        /*0480*/ 	.word	0x00000000
        /*0484*/ 	.short	0x0101
        /*0486*/ 	.byte	0x3f
	.zero		1


	//   ....[31]....
        /*0488*/ 	.word	0x00005c40
        /*048c*/ 	.word	0x000000ff
        /*0490*/ 	.word	0x00000000
        /*0494*/ 	.short	0x0101
        /*0496*/ 	.byte	0x06
	.zero		1


	//   ....[32]....
        /*0498*/ 	.word	0x00006170
        /*049c*/ 	.word	0x000000ff
        /*04a0*/ 	.word	0x00019c50
        /*04a4*/ 	.short	0x010a
        /*04a6*/ 	.byte	0x04
	.zero		1


	//   ....[33]....
        /*04a8*/ 	.word	0x000061b0
        /*04ac*/ 	.word	0x000000ff
        /*04b0*/ 	.word	0x00019c50
        /*04b4*/ 	.short	0x010a
        /*04b6*/ 	.byte	0x04
	.zero		1


	//   ....[34]....
        /*04b8*/ 	.word	0x00006e00
        /*04bc*/ 	.word	0x000000ff
        /*04c0*/ 	.word	0x00000000
        /*04c4*/ 	.short	0x0101
        /*04c6*/ 	.byte	0x04
	.zero		1


	//   ....[35]....
        /*04c8*/ 	.word	0x00007cd0
        /*04cc*/ 	.word	0x000000ff
        /*04d0*/ 	.word	0x00000000
        /*04d4*/ 	.short	0x0101
        /*04d6*/ 	.byte	0x2b
	.zero		1


	//   ....[36]....
        /*04d8*/ 	.word	0x00008d40
        /*04dc*/ 	.word	0x00000005
        /*04e0*/ 	.word	0x00019c80
        /*04e4*/ 	.short	0x010a
        /*04e6*/ 	.byte	0x3f
	.zero		1


	//   ....[37]....
        /*04e8*/ 	.word	0x00008fb0
        /*04ec*/ 	.word	0x00000005
        /*04f0*/ 	.word	0x00019c40
        /*04f4*/ 	.short	0x010a
        /*04f6*/ 	.byte	0x3f
	.zero		1


	//   ....[38]....
        /*04f8*/ 	.word	0x00009b50
        /*04fc*/ 	.word	0x000000ff
        /*0500*/ 	.word	0x00019c00
        /*0504*/ 	.short	0x0107
        /*0506*/ 	.byte	0x28
	.zero		1


	//   ....[39]....
        /*0508*/ 	.word	0x00009ba0
        /*050c*/ 	.word	0x000000ff
        /*0510*/ 	.word	0x00019c00
        /*0514*/ 	.short	0x0101
        /*0516*/ 	.byte	0x28
	.zero		1


	//   ....[40]....
        /*0518*/ 	.word	0x00009bd0
        /*051c*/ 	.word	0x000000ff
        /*0520*/ 	.word	0x00019c20
        /*0524*/ 	.short	0x010a
        /*0526*/ 	.byte	0x28
	.zero		1


	//   ....[41]....
        /*0528*/ 	.word	0x00009e90
        /*052c*/ 	.word	0x00000007
        /*0530*/ 	.word	0x00019c80
        /*0534*/ 	.short	0x010a
        /*0536*/ 	.byte	0x3f
	.zero		1


	//   ....[42]....
        /*0538*/ 	.word	0x0000a2c0
        /*053c*/ 	.word	0x00000007
        /*0540*/ 	.word	0x00019c40
        /*0544*/ 	.short	0x010a
        /*0546*/ 	.byte	0x3f
	.zero		1


	//   ....[43]....
        /*0548*/ 	.word	0x0000a770
        /*054c*/ 	.word	0x00000003
        /*0550*/ 	.word	0x00019c70
        /*0554*/ 	.short	0x010a
        /*0556*/ 	.byte	0x3f
	.zero		1


	//   ....[44]....
        /*0558*/ 	.word	0x0000a7e0
        /*055c*/ 	.word	0x00000003
        /*0560*/ 	.word	0x00019c60
        /*0564*/ 	.short	0x010a
        /*0566*/ 	.byte	0x3f
	.zero		1


	//   ....[45]....
        /*0568*/ 	.word	0x0000abf0
        /*056c*/ 	.word	0x00000003
        /*0570*/ 	.word	0x00019c50
        /*0574*/ 	.short	0x0101
        /*0576*/ 	.byte	0x3f
	.zero		1


	//   ....[46]....
        /*0578*/ 	.word	0x0000ac70
        /*057c*/ 	.word	0x00000002
        /*0580*/ 	.word	0x00000000
        /*0584*/ 	.short	0x0101
        /*0586*/ 	.byte	0x3f
	.zero		1


	//   ....[47]....
        /*0588*/ 	.word	0x0000ad50
        /*058c*/ 	.word	0x00000000
        /*0590*/ 	.word	0x00019c70
        /*0594*/ 	.short	0x010a
        /*0596*/ 	.byte	0x3f
	.zero		1


	//   ....[48]....
        /*0598*/ 	.word	0x0000adb0
        /*059c*/ 	.word	0x00000000
        /*05a0*/ 	.word	0x00019c60
        /*05a4*/ 	.short	0x010a
        /*05a6*/ 	.byte	0x3f
	.zero		1


	//   ....[49]....
        /*05a8*/ 	.word	0x0000b210
        /*05ac*/ 	.word	0x00000000
        /*05b0*/ 	.word	0x00019c50
        /*05b4*/ 	.short	0x0101
        /*05b6*/ 	.byte	0x3f
	.zero		1


	//   ....[50]....
        /*05b8*/ 	.word	0x0000b280
        /*05bc*/ 	.word	0x00000002
        /*05c0*/ 	.word	0x00000000
        /*05c4*/ 	.short	0x0101
        /*05c6*/ 	.byte	0x3f
	.zero		1


	//   ....[51]....
        /*05c8*/ 	.word	0x0000b340
        /*05cc*/ 	.word	0x00000009
        /*05d0*/ 	.word	0x00019c20
        /*05d4*/ 	.short	0x010a
        /*05d6*/ 	.byte	0x3f
	.zero		1


	//   ....[52]....
        /*05d8*/ 	.word	0x0000b490
        /*05dc*/ 	.word	0x00000007
        /*05e0*/ 	.word	0x00000000
        /*05e4*/ 	.short	0x010a
        /*05e6*/ 	.byte	0x3f
	.zero		1


	//   ....[53]....
        /*05e8*/ 	.word	0x0000b500
        /*05ec*/ 	.word	0x00000003
        /*05f0*/ 	.word	0x00000000
        /*05f4*/ 	.short	0x010a
        /*05f6*/ 	.byte	0x3f
	.zero		1


	//   ....[54]....
        /*05f8*/ 	.word	0x0000b550
        /*05fc*/ 	.word	0x00000003
        /*0600*/ 	.word	0x00019c60
        /*0604*/ 	.short	0x010a
        /*0606*/ 	.byte	0x3f
	.zero		1


	//   ....[55]....
        /*0608*/ 	.word	0x0000b5a0
        /*060c*/ 	.word	0x00000005
        /*0610*/ 	.word	0x00019c60
        /*0614*/ 	.short	0x010a
        /*0616*/ 	.byte	0x3f
	.zero		1


	//   ....[56]....
        /*0618*/ 	.word	0x0000b5e0
        /*061c*/ 	.word	0x00000003
        /*0620*/ 	.word	0x00019c80
        /*0624*/ 	.short	0x010a
        /*0626*/ 	.byte	0x3f
	.zero		1


	//   ....[57]....
        /*0628*/ 	.word	0x0000b600
        /*062c*/ 	.word	0x00000005
        /*0630*/ 	.word	0x00019c80
        /*0634*/ 	.short	0x010a
        /*0636*/ 	.byte	0x3f
	.zero		1


	//   ....[58]....
        /*0638*/ 	.word	0x0000b670
        /*063c*/ 	.word	0x00000003
        /*0640*/ 	.word	0x00019c00
        /*0644*/ 	.short	0x010a
        /*0646*/ 	.byte	0x3f
	.zero		1


	//   ....[59]....
        /*0648*/ 	.word	0x0000b6c0
        /*064c*/ 	.word	0x00000003
        /*0650*/ 	.word	0x00019c30
        /*0654*/ 	.short	0x010a
        /*0656*/ 	.byte	0x3f
	.zero		1


	//   ....[60]....
        /*0658*/ 	.word	0x0000b720
        /*065c*/ 	.word	0x00000008
        /*0660*/ 	.word	0x00019c30
        /*0664*/ 	.short	0x010a
        /*0666*/ 	.byte	0x3f
	.zero		1


	//   ....[61]....
        /*0668*/ 	.word	0x0000b780
        /*066c*/ 	.word	0x00000008
        /*0670*/ 	.word	0x00019c50
        /*0674*/ 	.short	0x010a
        /*0676*/ 	.byte	0x3f
	.zero		1


	//   ....[62]....
        /*0678*/ 	.word	0x0000b7e0
        /*067c*/ 	.word	0x00000003
        /*0680*/ 	.word	0x00019c50
        /*0684*/ 	.short	0x010a
        /*0686*/ 	.byte	0x3f
	.zero		1


	//   ....[63]....
        /*0688*/ 	.word	0x0000b930
        /*068c*/ 	.word	0x00000005
        /*0690*/ 	.word	0x00019c80
        /*0694*/ 	.short	0x010a
        /*0696*/ 	.byte	0x3f
	.zero		1


	//   ....[64]....
        /*0698*/ 	.word	0x0000b980
        /*069c*/ 	.word	0x00000005
        /*06a0*/ 	.word	0x00019c40
        /*06a4*/ 	.short	0x010a
        /*06a6*/ 	.byte	0x3f
	.zero		1


	//   ....[65]....
        /*06a8*/ 	.word	0x0000bdb0
        /*06ac*/ 	.word	0x00000002
        /*06b0*/ 	.word	0x00019c20
        /*06b4*/ 	.short	0x010a
        /*06b6*/ 	.byte	0x3f
	.zero		1


	//   ....[66]....
        /*06b8*/ 	.word	0x0000be00
        /*06bc*/ 	.word	0x00000007
        /*06c0*/ 	.word	0x00019c80
        /*06c4*/ 	.short	0x010a
        /*06c6*/ 	.byte	0x3f
	.zero		1


	//   ....[67]....
        /*06c8*/ 	.word	0x0000be50
        /*06cc*/ 	.word	0x00000007
        /*06d0*/ 	.word	0x00019c40
        /*06d4*/ 	.short	0x010a
        /*06d6*/ 	.byte	0x3f
	.zero		1


	//   ....[68]....
        /*06d8*/ 	.word	0x0000bea0
        /*06dc*/ 	.word	0x00000003
        /*06e0*/ 	.word	0x00019c70
        /*06e4*/ 	.short	0x010a
        /*06e6*/ 	.byte	0x3f
	.zero		1


	//   ....[69]....
        /*06e8*/ 	.word	0x0000bef0
        /*06ec*/ 	.word	0x00000003
        /*06f0*/ 	.word	0x00019c60
        /*06f4*/ 	.short	0x010a
        /*06f6*/ 	.byte	0x3f
	.zero		1


	//   ....[70]....
        /*06f8*/ 	.word	0x0000bf40
        /*06fc*/ 	.word	0x00000000
        /*0700*/ 	.word	0x00019c70
        /*0704*/ 	.short	0x010a
        /*0706*/ 	.byte	0x3f
	.zero		1


	//   ....[71]....
        /*0708*/ 	.word	0x0000bf90
        /*070c*/ 	.word	0x00000000
        /*0710*/ 	.word	0x00019c60
        /*0714*/ 	.short	0x010a
        /*0716*/ 	.byte	0x3f
	.zero		1


	//   ....[72]....
        /*0718*/ 	.word	0x0000bfe0
        /*071c*/ 	.word	0x00000009
        /*0720*/ 	.word	0x00019c20
        /*0724*/ 	.short	0x010a
        /*0726*/ 	.byte	0x3f
	.zero		1


	//   ....[73]....
        /*0728*/ 	.word	0x0000c030
        /*072c*/ 	.word	0x00000007
        /*0730*/ 	.word	0x00000000
        /*0734*/ 	.short	0x010a
        /*0736*/ 	.byte	0x3f
	.zero		1


	//   ....[74]....
        /*0738*/ 	.word	0x0000c080
        /*073c*/ 	.word	0x00000003
        /*0740*/ 	.word	0x00000000
        /*0744*/ 	.short	0x010a
        /*0746*/ 	.byte	0x3f
	.zero		1


	//   ....[75]....
        /*0748*/ 	.word	0x0000c0d0
        /*074c*/ 	.word	0x00000003
        /*0750*/ 	.word	0x00019c60
        /*0754*/ 	.short	0x010a
        /*0756*/ 	.byte	0x3f
	.zero		1


	//   ....[76]....
        /*0758*/ 	.word	0x0000c120
        /*075c*/ 	.word	0x00000005
        /*0760*/ 	.word	0x00019c60
        /*0764*/ 	.short	0x010a
        /*0766*/ 	.byte	0x3f
	.zero		1


	//   ....[77]....
        /*0768*/ 	.word	0x0000c170
        /*076c*/ 	.word	0x00000003
        /*0770*/ 	.word	0x00019c80
        /*0774*/ 	.short	0x010a
        /*0776*/ 	.byte	0x3f
	.zero		1


	//----- nvinfo : EIATTR_NUM_MBARRIERS
	.align		4
.L_1171:
        /*0778*/ 	.byte	0x03, 0x38
        /*077a*/ 	.short	0x0016


	//----- nvinfo : EIATTR_EXIT_INSTR_OFFSETS
	.align		4
        /*077c*/ 	.byte	0x04, 0x1c
        /*077e*/ 	.short	(.L_1173 - .L_1172)


	//   ....[0]....
.L_1172:
        /*0780*/ 	.word	0x000009f0


	//   ....[1]....
        /*0784*/ 	.word	0x00007f60


	//   ....[2]....
        /*0788*/ 	.word	0x0000b3b0


	//   ....[3]....
        /*078c*/ 	.word	0x0000b650


	//----- nvinfo : EIATTR_MAX_THREADS
	.align		4
.L_1173:
        /*0790*/ 	.byte	0x04, 0x05
        /*0792*/ 	.short	(.L_1175 - .L_1174)
.L_1174:
        /*0794*/ 	.word	0x00000200
        /*0798*/ 	.word	0x00000001
        /*079c*/ 	.word	0x00000001


	//----- nvinfo : EIATTR_CRS_STACK_SIZE
	.align		4
.L_1175:
        /*07a0*/ 	.byte	0x04, 0x1e
        /*07a2*/ 	.short	(.L_1177 - .L_1176)
.L_1176:
        /*07a4*/ 	.word	0x00000000


	//----- nvinfo : EIATTR_CBANK_PARAM_SIZE
	.align		4
.L_1177:
        /*07a8*/ 	.byte	0x03, 0x19
        /*07aa*/ 	.short	0x0a70


	//----- nvinfo : EIATTR_PARAM_CBANK
	.align		4
        /*07ac*/ 	.byte	0x04, 0x0a
        /*07ae*/ 	.short	(.L_1179 - .L_1178)
	.align		4
.L_1178:
        /*07b0*/ 	.word	index@(.nv.constant0._ZN7cutlass13device_kernelIN5flash11enable_sm90INS1_16FlashAttnFwdSm90INS1_25CollectiveMainloopFwdSm90ILi2EN4cute5tupleIJNS5_1CILi1EEES8_S8_EEENS6_IJNS7_ILi192EEENS7_ILi128EEENS7_ILi96EEEEEELi96ENS_12float_e4m3_tEfNS_4arch4Sm90ELb0ELb0ELb1ELb0ELb0ELb0ELb0ELb1ELb1ELb1ELb0ELb0EEENS1_21CollectiveEpilogueFwdINS6_IJSA_SC_SB_EEES9_NS_10bfloat16_tESG_Li384ELb0ELb1ELb0ELb1EEENS1_29StaticPersistentTileSchedulerILb0EEEEEEEEEvNT_6ParamsE)
        /*07b4*/ 	.short	0x0210
        /*07b6*/ 	.short	0x0a70


	//----- nvinfo : EIATTR_SW_WAR
	.align		4
.L_1179:
        /*07b8*/ 	.byte	0x04, 0x36
        /*07ba*/ 	.short	(.L_1181 - .L_1180)
.L_1180:
        /*07bc*/ 	.word	0x00000008
.L_1181:


//--------------------- .nv.info._ZN7cutlass13device_kernelIN5flash11enable_sm90INS1_16FlashAttnFwdSm90INS1_25CollectiveMainloopFwdSm90ILi2EN4cute5tupleIJNS5_1CILi1EEES8_S8_EEENS6_IJNS7_ILi192EEENS7_ILi128EEENS7_ILi96EEEEEELi96ENS_12float_e4m3_tEfNS_4arch4Sm90ELb0ELb0ELb1ELb1ELb0ELb0ELb0ELb1ELb1ELb1ELb0ELb0EEENS1_21CollectiveEpilogueFwdINS6_IJSA_SC_SB_EEES9_NS_10bfloat16_tESG_Li384ELb1ELb1ELb0ELb1EEENS1_36VarlenDynamicPersistentTileSchedulerILi192ELi128ELi384ELi128ELb0ELb1ELb1ELb0ELb1ELb1EEEEEEEEEvNT_6ParamsE --------------------------
	.section	.nv.info._ZN7cutlass13device_kernelIN5flash11enable_sm90INS1_16FlashAttnFwdSm90INS1_25CollectiveMainloopFwdSm90ILi2EN4cute5tupleIJNS5_1CILi1EEES8_S8_EEENS6_IJNS7_ILi192EEENS7_ILi128EEENS7_ILi96EEEEEELi96ENS_12float_e4m3_tEfNS_4arch4Sm90ELb0ELb0ELb1ELb1ELb0ELb0ELb0ELb1ELb1ELb1ELb0ELb0EEENS1_21CollectiveEpilogueFwdINS6_IJSA_SC_SB_EEES9_NS_10bfloat16_tESG_Li384ELb1ELb1ELb0ELb1EEENS1_36VarlenDynamicPersistentTileSchedulerILi192ELi128ELi384ELi128ELb0ELb1ELb1ELb0ELb1ELb1EEEEEEEEEvNT_6ParamsE,"",@"SHT_CUDA_INFO"
	.sectionflags	@""
	.align	4


	//----- nvinfo : EIATTR_CUDA_API_VERSION
	.align		4
        /*0000*/ 	.byte	0x04, 0x37
        /*0002*/ 	.short	(.L_1183 - .L_1182)
.L_1182:
        /*0004*/ 	.word	0x00000082


	//----- nvinfo : EIATTR_KPARAM_INFO
	.align		4
.L_1183:
        /*0008*/ 	.byte	0x04, 0x17
        /*000a*/ 	.short	(.L_1185 - .L_1184)
.L_1184:
        /*000c*/ 	.word	0x00000000
        /*0010*/ 	.short	0x0000
        /*0012*/ 	.short	0x0070
        /*0014*/ 	.byte	0x00, 0xf0, 0x01, 0x2a


	//----- nvinfo : EIATTR_SPARSE_MMA_MASK
	.align		4
.L_1185:
        /*0018*/ 	.byte	0x03, 0x50
        /*001a*/ 	.short	0x0000


	//----- nvinfo : EIATTR_MAXREG_COUNT
	.align		4
        /*001c*/ 	.byte	0x03, 0x1b
        /*001e*/ 	.short	0x0080


	//----- nvinfo : EIATTR_NUM_BARRIERS
	.align		4
        /*0020*/ 	.byte	0x02, 0x4c
        /*0022*/ 	.byte	0x09
	.zero		1


	//----- nvinfo : EIATTR_EXTERNS
	.align		4
        /*0024*/ 	.byte	0x04, 0x0f
        /*0026*/ 	.short	(.L_1187 - .L_1186)


	//   ....[0]....
	.align		4
.L_1186:
        /*0028*/ 	.word	index@(__assertfail)


	//----- nvinfo : EIATTR_ANNOTATIONS
	.align		4
.L_1187:
        /*002c*/ 	.byte	0x04, 0x55
        /*002e*/ 	.short	(.L_1189 - .L_1188)


	//   ....[0]....
.L_1188:
        /* <DEDUP_REMOVED lines=16> */


	//----- nvinfo : EIATTR_MERCURY_ISA_VERSION
	.align		4
.L_1189:
        /*0120*/ 	.byte	0x03, 0x5f
        /*0122*/ 	.short	0x0101


	//----- nvinfo : EIATTR_UNUSED_LOAD_BYTE_OFFSET
	.align		4
        /*0124*/ 	.byte	0x04, 0x44
        /*0126*/ 	.short	(.L_1191 - .L_1190)


	//   ....[0]....
.L_1190:
        /*0128*/ 	.word	0x00000a00
        /*012c*/ 	.word	0x0000fff0


	//   ....[1]....
        /*0130*/ 	.word	0x00007010
        /*0134*/ 	.word	0x0000fff0


	//----- nvinfo : EIATTR_INT_WARP_WIDE_INSTR_OFFSETS
	.align		4
.L_1191:
        /*0138*/ 	.byte	0x04, 0x31
        /*013a*/ 	.short	(.L_1193 - .L_1192)


	//   ....[0]....
.L_1192:
        /*013c*/ 	.word	0x00000130


	//   ....[1]....
        /*0140*/ 	.word	0x00000170


	//   ....[2]....
        /*0144*/ 	.word	0x000001e0


	//   ....[3]....
        /*0148*/ 	.word	0x0000a500


	//   ....[4]....
        /*014c*/ 	.word	0x0000a590


	//   ....[5]....
        /*0150*/ 	.word	0x0000cfe0


	//   ....[6]....
        /*0154*/ 	.word	0x0000d070


	//----- nvinfo : EIATTR_COOP_GROUP_MASK_REGIDS
	.align		4
.L_1193:
        /*0158*/ 	.byte	0x04, 0x29
        /*015a*/ 	.short	(.L_1195 - .L_1194)


	//   ....[0]....
.L_1194:
        /*015c*/ 	.word	0xffffffff


	//   ....[1]....
        /*0160*/ 	.word	0xffffffff


	//   ....[2]....
        /*0164*/ 	.word	0xffffffff


	//   ....[3]....
        /*0168*/ 	.word	0xffffffff


	//   ....[4]....
        /*016c*/ 	.word	0xffffffff


	//   ....[5]....
        /*0170*/ 	.word	0xffffffff


	//   ....[6]....
        /*0174*/ 	.word	0xffffffff


	//   ....[7]....
        /*0178*/ 	.word	0xffffffff


	//   ....[8]....
        /*017c*/ 	.word	0xffffffff


	//   ....[9]....
        /*0180*/ 	.word	0xffffffff


	//   ....[10]....
        /*0184*/ 	.word	0xffffffff


	//   ....[11]....
        /*0188*/ 	.word	0xffffffff


	//   ....[12]....
        /*018c*/ 	.word	0xffffffff


	//   ....[13]....
        /*0190*/ 	.word	0xffffffff


	//   ....[14]....
        /*0194*/ 	.word	0xffffffff


	//   ....[15]....
        /*0198*/ 	.word	0xffffffff


	//   ....[16]....
        /*019c*/ 	.word	0xffffffff


	//   ....[17]....
        /*01a0*/ 	.word	0xffffffff


	//   ....[18]....
        /*01a4*/ 	.word	0xffffffff


	//   ....[19]....
        /*01a8*/ 	.word	0xffffffff


	//   ....[20]....
        /*01ac*/ 	.word	0xffffffff


	//   ....[21]....
        /*01b0*/ 	.word	0xffffffff


	//   ....[22]....
        /*01b4*/ 	.word	0xffffffff


	//   ....[23]....
        /*01b8*/ 	.word	0xffffffff


	//   ....[24]....
        /*01bc*/ 	.word	0xffffffff


	//   ....[25]....
        /*01c0*/ 	.word	0xffffffff


	//   ....[26]....
        /*01c4*/ 	.word	0xffffffff


	//   ....[27]....
        /*01c8*/ 	.word	0xffffffff


	//   ....[28]....
        /*01cc*/ 	.word	0xffffffff


	//   ....[29]....
        /*01d0*/ 	.word	0xffffffff


	//   ....[30]....
        /*01d4*/ 	.word	0xffffffff


	//   ....[31]....
        /*01d8*/ 	.word	0xffffffff


	//   ....[32]....
        /*01dc*/ 	.word	0xffffffff


	//   ....[33]....
        /*01e0*/ 	.word	0xffffffff


	//   ....[34]....
        /*01e4*/ 	.word	0xffffffff


	//   ....[35]....
        /*01e8*/ 	.word	0xffffffff


	//   ....[36]....
        /*01ec*/ 	.word	0xffffffff


	//   ....[37]....
        /*01f0*/ 	.word	0xffffffff


	//   ....[38]....
        /*01f4*/ 	.word	0xffffffff


	//   ....[39]....
        /*01f8*/ 	.word	0xffffffff


	//   ....[40]....
        /*01fc*/ 	.word	0xffffffff


	//   ....[41]....
        /*0200*/ 	.word	0xffffffff


	//   ....[42]....
        /*0204*/ 	.word	0xffffffff


	//   ....[43]....
        /*0208*/ 	.word	0xffffffff


	//   ....[44]....
        /*020c*/ 	.word	0xffffffff


	//   ....[45]....
        /*0210*/ 	.word	0xffffffff


	//   ....[46]....
        /*0214*/ 	.word	0xffffffff


	//   ....[47]....
        /*0218*/ 	.word	0xffffffff


	//   ....[48]....
        /*021c*/ 	.word	0xffffffff


	//   ....[49]....
        /*0220*/ 	.word	0xffffffff


	//   ....[50]....
        /*0224*/ 	.word	0xffffffff


	//   ....[51]....
        /*0228*/ 	.word	0xffffffff


	//   ....[52]....
        /*022c*/ 	.word	0xffffffff


	//   ....[53]....
        /*0230*/ 	.word	0xffffffff


	//   ....[54]....
        /*0234*/ 	.word	0xffffffff


	//   ....[55]....
        /*0238*/ 	.word	0xffffffff


	//   ....[56]....
        /*023c*/ 	.word	0xffffffff


	//   ....[57]....
        /*0240*/ 	.word	0xffffffff


	//   ....[58]....
        /*0244*/ 	.word	0xffffffff


	//   ....[59]....
        /*0248*/ 	.word	0xffffffff


	//   ....[60]....
        /*024c*/ 	.word	0xffffffff


	//   ....[61]....
        /*0250*/ 	.word	0xffffffff


	//   ....[62]....
        /*0254*/ 	.word	0xffffffff


	//   ....[63]....
        /*0258*/ 	.word	0xffffffff


	//   ....[64]....
        /*025c*/ 	.word	0xffffffff


	//   ....[65]....
        /*0260*/ 	.word	0xffffffff


	//   ....[66]....
        /*0264*/ 	.word	0xffffffff


	//   ....[67]....
        /*0268*/ 	.word	0xffffffff


	//   ....[68]....
        /*026c*/ 	.word	0xffffffff


	//   ....[69]....
        /*0270*/ 	.word	0xffffffff


	//   ....[70]....
        /*0274*/ 	.word	0xffffffff


	//   ....[71]....
        /*0278*/ 	.word	0xffffffff


	//   ....[72]....
        /*027c*/ 	.word	0xffffffff


	//   ....[73]....
        /*0280*/ 	.word	0xffffffff


	//   ....[74]....
        /*0284*/ 	.word	0xffffffff


	//   ....[75]....
        /*0288*/ 	.word	0xffffffff


	//   ....[76]....
        /*028c*/ 	.word	0xffffffff


	//   ....[77]....
        /*0290*/ 	.word	0xffffffff


	//   ....[78]....
        /*0294*/ 	.word	0xffffffff


	//   ....[79]....
        /*0298*/ 	.word	0xffffffff


	//   ....[80]....
        /*029c*/ 	.word	0xffffffff


	//   ....[81]....
        /*02a0*/ 	.word	0xffffffff


	//   ....[82]....
        /*02a4*/ 	.word	0xffffffff


	//   ....[83]....
        /*02a8*/ 	.word	0xffffffff


	//   ....[84]....
        /*02ac*/ 	.word	0xffffffff


	//   ....[85]....
        /*02b0*/ 	.word	0xffffffff


	//   ....[86]....
        /*02b4*/ 	.word	0xffffffff


	//   ....[87]....
        /*02b8*/ 	.word	0xffffffff


	//   ....[88]....
        /*02bc*/ 	.word	0xffffffff


	//   ....[89]....
        /*02c0*/ 	.word	0xffffffff


	//   ....[90]....
        /*02c4*/ 	.word	0xffffffff


	//   ....[91]....
        /*02c8*/ 	.word	0xffffffff


	//   ....[92]....
        /*02cc*/ 	.word	0xffffffff


	//   ....[93]....
        /*02d0*/ 	.word	0xffffffff


	//   ....[94]....
        /*02d4*/ 	.word	0xffffffff


	//   ....[95]....
        /*02d8*/ 	.word	0xffffffff


	//   ....[96]....
        /*02dc*/ 	.word	0xffffffff


	//   ....[97]....
        /*02e0*/ 	.word	0x0500000f


	//   ....[98]....
        /*02e4*/ 	.word	0x0500000f


	//   ....[99]....
        /*02e8*/ 	.word	0x0500000f


	//   ....[100]....
        /*02ec*/ 	.word	0x0500000f


	//   ....[101]....
        /*02f0*/ 	.word	0x0500000f


	//   ....[102]....
        /*02f4*/ 	.word	0x0500000f


	//   ....[103]....
        /*02f8*/ 	.word	0x0500000f


	//   ....[104]....
        /*02fc*/ 	.word	0x0500000f


	//----- nvinfo : EIATTR_COOP_GROUP_INSTR_OFFSETS
	.align		4
.L_1195:
        /*0300*/ 	.byte	0x04, 0x28
        /*0302*/ 	.short	(.L_1197 - .L_1196)


	//   ....[0]....
.L_1196:
        /*0304*/ 	.word	0x00000060


	//   ....[1]....
        /*0308*/ 	.word	0x00000140


	//   ....[2]....
        /*030c*/ 	.word	0x00000190


	//   ....[3]....
        /*0310*/ 	.word	0x000003c0


	//   ....[4]....
        /*0314*/ 	.word	0x00000520


	//   ....[5]....
        /*0318*/ 	.word	0x00000640


	//   ....[6]....
        /*031c*/ 	.word	0x000007a0


	//   ....[7]....
        /*0320*/ 	.word	0x00001320


	//   ....[8]....
        /*0324*/ 	.word	0x00002e30


	//   ....[9]....
        /*0328*/ 	.word	0x00002e60


	//   ....[10]....
        /*032c*/ 	.word	0x00003430


	//   ....[11]....
        /*0330*/ 	.word	0x000034d0


	//   ....[12]....
        /*0334*/ 	.word	0x00005270


	//   ....[13]....
        /*0338*/ 	.word	0x00005290


	//   ....[14]....
        /*033c*/ 	.word	0x000052c0


	//   ....[15]....
        /*0340*/ 	.word	0x000052d0


	//   ....[16]....
        /*0344*/ 	.word	0x00006960


	//   ....[17]....
        /*0348*/ 	.word	0x00006980


	//   ....[18]....
        /*034c*/ 	.word	0x00006a00


	//   ....[19]....
        /*0350*/ 	.word	0x00006a10


	//   ....[20]....
        /*0354*/ 	.word	0x000076b0


	//   ....[21]....
        /*0358*/ 	.word	0x000076c0


	//   ....[22]....
        /*035c*/ 	.word	0x000076d0


	//   ....[23]....
        /*0360*/ 	.word	0x000076e0


	//   ....[24]....
        /*0364*/ 	.word	0x000076f0


	//   ....[25]....
        /*0368*/ 	.word	0x00007700


	//   ....[26]....
        /*036c*/ 	.word	0x00007710


	//   ....[27]....
        /*0370*/ 	.word	0x00007720


	//   ....[28]....
        /*0374*/ 	.word	0x00007750


	//   ....[29]....
        /*0378*/ 	.word	0x00007760


	//   ....[30]....
        /*037c*/ 	.word	0x00007770


	//   ....[31]....
        /*0380*/ 	.word	0x000077a0


	//   ....[32]....
        /*0384*/ 	.word	0x000077c0


	//   ....[33]....
        /*0388*/ 	.word	0x000077d0


	//   ....[34]....
        /*038c*/ 	.word	0x000077e0


	//   ....[35]....
        /*0390*/ 	.word	0x00007800


	//   ....[36]....
        /*0394*/ 	.word	0x00007810


	//   ....[37]....
        /*0398*/ 	.word	0x00007830


	//   ....[38]....
        /*039c*/ 	.word	0x00007860


	//   ....[39]....
        /*03a0*/ 	.word	0x00007870


	//   ....[40]....
        /*03a4*/ 	.word	0x000078a0


	//   ....[41]....
        /*03a8*/ 	.word	0x000078b0


	//   ....[42]....
        /*03ac*/ 	.word	0x000078c0


	//   ....[43]....
        /*03b0*/ 	.word	0x000078f0


	//   ....[44]....
        /*03b4*/ 	.word	0x00007f00


	//   ....[45]....
        /*03b8*/ 	.word	0x00007f40


	//   ....[46]....
        /*03bc*/ 	.word	0x00007f70


	//   ....[47]....
        /*03c0*/ 	.word	0x00007fa0


	//   ....[48]....
        /*03c4*/ 	.word	0x00008470


	//   ....[49]....
        /*03c8*/ 	.word	0x000084a0


	//   ....[50]....
        /*03cc*/ 	.word	0x000085b0


	//   ....[51]....
        /*03d0*/ 	.word	0x000085d0


	//   ....[52]....
        /*03d4*/ 	.word	0x00008ef0


	//   ....[53]....
        /*03d8*/ 	.word	0x00008f00


	//   ....[54]....
        /*03dc*/ 	.word	0x00009000


	//   ....[55]....
        /*03e0*/ 	.word	0x00009020


	//   ....[56]....
        /*03e4*/ 	.word	0x000091a0


	//   ....[57]....
        /*03e8*/ 	.word	0x00009370


	//   ....[58]....
        /*03ec*/ 	.word	0x000093a0


	//   ....[59]....
        /*03f0*/ 	.word	0x000093d0


	//   ....[60]....
        /*03f4*/ 	.word	0x00009410


	//   ....[61]....
        /*03f8*/ 	.word	0x00009440


	//   ....[62]....
        /*03fc*/ 	.word	0x00009490


	//   ....[63]....
        /*0400*/ 	.word	0x00009610


	//   ....[64]....
        /*0404*/ 	.word	0x00009640


	//   ....[65]....
        /*0408*/ 	.word	0x00009670


	//   ....[66]....
        /*040c*/ 	.word	0x000096a0


	//   ....[67]....
        /*0410*/ 	.word	0x000096d0


	//   ....[68]....
        /*0414*/ 	.word	0x00009710


	//   ....[69]....
        /*0418*/ 	.word	0x000097a0


	//   ....[70]....
        /*041c*/ 	.word	0x000097e0


	//   ....[71]....
        /*0420*/ 	.word	0x00009870


	//   ....[72]....
        /*0424*/ 	.word	0x0000ac60


	//   ....[73]....
        /*0428*/ 	.word	0x0000bad0


	//   ....[74]....
        /*042c*/ 	.word	0x0000baf0


	//   ....[75]....
        /*0430*/ 	.word	0x0000bb00


	//   ....[76]....
        /*0434*/ 	.word	0x0000bb10


	//   ....[77]....
        /*0438*/ 	.word	0x0000bb30


	//   ....[78]....
        /*043c*/ 	.word	0x0000bb50


	//   ....[79]....
        /*0440*/ 	.word	0x0000d8b0


	//   ....[80]....
        /*0444*/ 	.word	0x0000d8e0


	//   ....[81]....
        /*0448*/ 	.word	0x0000d910


	//   ....[82]....
        /*044c*/ 	.word	0x0000d940


	//   ....[83]....
        /*0450*/ 	.word	0x0000d980


	//   ....[84]....
        /*0454*/ 	.word	0x0000d990


	//   ....[85]....
        /*0458*/ 	.word	0x0000d9c0


	//   ....[86]....
        /*045c*/ 	.word	0x0000d9d0


	//   ....[87]....
        /*0460*/ 	.word	0x0000db10


	//   ....[88]....
        /*0464*/ 	.word	0x0000db40


	//   ....[89]....
        /*0468*/ 	.word	0x0000db80


	//   ....[90]....
        /*046c*/ 	.word	0x0000dbb0


	//   ....[91]....
        /*0470*/ 	.word	0x0000dbe0


	//   ....[92]....
        /*0474*/ 	.word	0x0000dc10


	//   ....[93]....
        /*0478*/ 	.word	0x0000dcc0


	//   ....[94]....
        /*047c*/ 	.word	0x0000dd00


	//   ....[95]....
        /*0480*/ 	.word	0x0000dd90


	//   ....[96]....
        /*0484*/ 	.word	0x0000e200


	//   ....[97]....
        /*0488*/ 	.word	0x0000e6e0


	//   ....[98]....
        /*048c*/ 	.word	0x0000e8e0


	//   ....[99]....
        /*0490*/ 	.word	0x0000e930


	//   ....[100]....
        /*0494*/ 	.word	0x0000e990


	//   ....[101]....
        /*0498*/ 	.word	0x0000ea30


	//   ....[102]....
        /*049c*/ 	.word	0x0000eb00


	//   ....[103]....
        /*04a0*/ 	.word	0x0000eb90


	//   ....[104]....
        /*04a4*/ 	.word	0x0000ef30


	//----- nvinfo : EIATTR_REG_RECONFIG
	.align		4
.L_1197:
        /*04a8*/ 	.byte	0x01, 0x54
	.zero		2


	//----- nvinfo : EIATTR_SYSCALL_OFFSETS
	.align		4
        /*04ac*/ 	.byte	0x04, 0x46
        /*04ae*/ 	.short	(.L_1199 - .L_1198)


	//   ....[0]....
.L_1198:
        /*04b0*/ 	.word	0x00001510


	//   ....[1]....
        /*04b4*/ 	.word	0x0000a700


	//   ....[2]....
        /*04b8*/ 	.word	0x0000a870


	//   ....[3]....
        /*04bc*/ 	.word	0x0000a9c0


	//   ....[4]....
        /*04c0*/ 	.word	0x0000ab00


	//   ....[5]....
        /*04c4*/ 	.word	0x0000b5b0


	//----- nvinfo : EIATTR_MBARRIER_INSTR_OFFSETS
	.align		4
.L_1199:
        /*04c8*/ 	.byte	0x04, 0x39
        /*04ca*/ 	.short	(.L_1201 - .L_1200)


	//   ....[0]....
.L_1200:
        /*04cc*/ 	.word	0x00000270
        /*04d0*/ 	.word	0x000000ff
        /*04d4*/ 	.word	0x00019c00
        /*04d8*/ 	.short	0x0100
        /*04da*/ 	.byte	0x08
	.zero		1


	//   ....[1]....
        /*04dc*/ 	.word	0x00000280
        /*04e0*/ 	.word	0x000000ff
        /*04e4*/ 	.word	0x00019c20
        /*04e8*/ 	.short	0x0100
        /*04ea*/ 	.byte	0x08
	.zero		1


	//   ....[2]....
        /*04ec*/ 	.word	0x00000370
        /*04f0*/ 	.word	0x000000ff
        /*04f4*/ 	.word	0x00019c30
        /*04f8*/ 	.short	0x0100
        /*04fa*/ 	.byte	0x08
	.zero		1


	//   ....[3]....
        /*04fc*/ 	.word	0x00000380
        /*0500*/ 	.word	0x000000ff
        /*0504*/ 	.word	0x00019c40
        /*0508*/ 	.short	0x0100
        /*050a*/ 	.byte	0x08
	.zero		1


	//   ....[4]....
        /*050c*/ 	.word	0x00000390
        /*0510*/ 	.word	0x000000ff
        /*0514*/ 	.word	0x00019c38
        /*0518*/ 	.short	0x0100
        /*051a*/ 	.byte	0x08
	.zero		1


	//   ....[5]....
        /*051c*/ 	.word	0x000003a0
        /*0520*/ 	.word	0x000000ff
        /*0524*/ 	.word	0x00019c48
        /*0528*/ 	.short	0x0100
        /*052a*/ 	.byte	0x08
	.zero		1


	//   ....[6]....
        /*052c*/ 	.word	0x000004d0
        /*0530*/ 	.word	0x000000ff
        /*0534*/ 	.word	0x00019c50
        /*0538*/ 	.short	0x0100
        /*053a*/ 	.byte	0x08
	.zero		1


	//   ....[7]....
        /*053c*/ 	.word	0x000004e0
        /*0540*/ 	.word	0x000000ff
        /*0544*/ 	.word	0x00019c60
        /*0548*/ 	.short	0x0100
        /*054a*/ 	.byte	0x08
	.zero		1


	//   ....[8]....
        /*054c*/ 	.word	0x000004f0
        /*0550*/ 	.word	0x000000ff
        /*0554*/ 	.word	0x00019c58
        /*0558*/ 	.short	0x0100
        /*055a*/ 	.byte	0x08
	.zero		1


	//   ....[9]....
        /*055c*/ 	.word	0x00000500
        /*0560*/ 	.word	0x000000ff
        /*0564*/ 	.word	0x00019c68
        /*0568*/ 	.short	0x0100
        /*056a*/ 	.byte	0x08
	.zero		1


	//   ....[10]....
        /*056c*/ 	.word	0x000005f0
        /*0570*/ 	.word	0x000000ff
        /*0574*/ 	.word	0x00019c70
        /*0578*/ 	.short	0x0100
        /*057a*/ 	.byte	0x06
	.zero		1


	//   ....[11]....
        /*057c*/ 	.word	0x00000600
        /*0580*/ 	.word	0x000000ff
        /*0584*/ 	.word	0x00019c80
        /*0588*/ 	.short	0x0100
        /*058a*/ 	.byte	0x06
	.zero		1


	//   ....[12]....
        /*058c*/ 	.word	0x00000610
        /*0590*/ 	.word	0x000000ff
        /*0594*/ 	.word	0x00019c78
        /*0598*/ 	.short	0x0100
        /*059a*/ 	.byte	0x06
	.zero		1


	//   ....[13]....
        /*059c*/ 	.word	0x00000620
        /*05a0*/ 	.word	0x000000ff
        /*05a4*/ 	.word	0x00019c88
        /*05a8*/ 	.short	0x0100
        /*05aa*/ 	.byte	0x06
	.zero		1


	//   ....[14]....
        /*05ac*/ 	.word	0x00000750
        /*05b0*/ 	.word	0x000000ff
        /*05b4*/ 	.word	0x00019c90
        /*05b8*/ 	.short	0x0100
        /*05ba*/ 	.byte	0x08
	.zero		1


	//   ....[15]....
        /*05bc*/ 	.word	0x00000760
        /*05c0*/ 	.word	0x000000ff
        /*05c4*/ 	.word	0x00019ca0
        /*05c8*/ 	.short	0x0100
        /*05ca*/ 	.byte	0x08
	.zero		1


	//   ....[16]....
        /*05cc*/ 	.word	0x00000770
        /*05d0*/ 	.word	0x000000ff
        /*05d4*/ 	.word	0x00019c98
        /*05d8*/ 	.short	0x0100
        /*05da*/ 	.byte	0x08
	.zero		1


	//   ....[17]....
        /*05dc*/ 	.word	0x00000780
        /*05e0*/ 	.word	0x000000ff
        /*05e4*/ 	.word	0x00019ca8
        /*05e8*/ 	.short	0x0100
        /*05ea*/ 	.byte	0x08
	.zero		1


	//   ....[18]....
        /*05ec*/ 	.word	0x000008b0
        /*05f0*/ 	.word	0x000000ff
        /*05f4*/ 	.word	0x00019cb0
        /*05f8*/ 	.short	0x0100
        /*05fa*/ 	.byte	0x08
	.zero		1


	//   ....[19]....
        /*05fc*/ 	.word	0x000008c0
        /*0600*/ 	.word	0x000000ff
        /*0604*/ 	.word	0x00019cc0
        /*0608*/ 	.short	0x0100
        /*060a*/ 	.byte	0x08
	.zero		1


	//   ....[20]....
        /*060c*/ 	.word	0x000008d0
        /*0610*/ 	.word	0x000000ff
        /*0614*/ 	.word	0x00019cb8
        /*0618*/ 	.short	0x0100
        /*061a*/ 	.byte	0x08
	.zero		1


	//   ....[21]....
        /*061c*/ 	.word	0x000008e0
        /*0620*/ 	.word	0x000000ff
        /*0624*/ 	.word	0x00019cc8
        /*0628*/ 	.short	0x0100
        /*062a*/ 	.byte	0x08
	.zero		1


	//   ....[22]....
        /*062c*/ 	.word	0x00001880
        /*0630*/ 	.word	0x00000002
        /*0634*/ 	.word	0x00019c00
        /*0638*/ 	.short	0x010a
        /*063a*/ 	.byte	0x3f
	.zero		1


	//   ....[23]....
        /*063c*/ 	.word	0x00001920
        /*0640*/ 	.word	0x00000004
        /*0644*/ 	.word	0x00019c30
        /*0648*/ 	.short	0x010a
        /*064a*/ 	.byte	0x3f
	.zero		1


	//   ....[24]....
        /*064c*/ 	.word	0x00001990
        /*0650*/ 	.word	0x00000004
        /*0654*/ 	.word	0x00019c30
        /*0658*/ 	.short	0x010a
        /*065a*/ 	.byte	0x3f
	.zero		1


	//   ....[25]....
        /*065c*/ 	.word	0x00003920
        /*0660*/ 	.word	0x00000019
        /*0664*/ 	.word	0x00000000
        /*0668*/ 	.short	0x0101
        /*066a*/ 	.byte	0x3f
	.zero		1


	//   ....[26]....
        /*066c*/ 	.word	0x000042b0
        /*0670*/ 	.word	0x00000006
        /*0674*/ 	.word	0x00019c30
        /*0678*/ 	.short	0x010a
        /*067a*/ 	.byte	0x3f
	.zero		1


	//   ....[27]....
        /*067c*/ 	.word	0x000042f0
        /*0680*/ 	.word	0x00000006
        /*0684*/ 	.word	0x00019c30
        /*0688*/ 	.short	0x010a
        /*068a*/ 	.byte	0x3f
	.zero		1


	//   ....[28]....
        /*068c*/ 	.word	0x00004460
        /*0690*/ 	.word	0x000000ff
        /*0694*/ 	.word	0x00019c50
        /*0698*/ 	.short	0x010a
        /*069a*/ 	.byte	0x0b
	.zero		1


	//   ....[29]....
        /*069c*/ 	.word	0x000044a0
        /*06a0*/ 	.word	0x000000ff
        /*06a4*/ 	.word	0x00019c50
        /*06a8*/ 	.short	0x010a
        /*06aa*/ 	.byte	0x0b
	.zero		1


	//   ....[30]....
        /*06ac*/ 	.word	0x00005e40
        /*06b0*/ 	.word	0x00000005
        /*06b4*/ 	.word	0x00000000
        /*06b8*/ 	.short	0x0101
        /*06ba*/ 	.byte	0x3f
	.zero		1


	//   ....[31]....
        /*06bc*/ 	.word	0x00006160
        /*06c0*/ 	.word	0x000000ff
        /*06c4*/ 	.word	0x00000000
        /*06c8*/ 	.short	0x0101
        /*06ca*/ 	.byte	0x06
	.zero		1


	//   ....[32]....
        /*06cc*/ 	.word	0x00006620
        /*06d0*/ 	.word	0x0000000f
        /*06d4*/ 	.word	0x00019c50
        /*06d8*/ 	.short	0x010a
        /*06da*/ 	.byte	0x3f
	.zero		1


	//   ....[33]....
        /*06dc*/ 	.word	0x00006670
        /*06e0*/ 	.word	0x0000000f
        /*06e4*/ 	.word	0x00019c50
        /*06e8*/ 	.short	0x010a
        /*06ea*/ 	.byte	0x3f
	.zero		1


	//   ....[34]....
        /*06ec*/ 	.word	0x00006cb0
        /*06f0*/ 	.word	0x00000004
        /*06f4*/ 	.word	0x00000000
        /*06f8*/ 	.short	0x0101
        /*06fa*/ 	.byte	0x3f
	.zero		1


	//   ....[35]....
        /*06fc*/ 	.word	0x00008490
        /*0700*/ 	.word	0x00000003
        /*0704*/ 	.word	0x00000000
        /*0708*/ 	.short	0x0101
        /*070a*/ 	.byte	0x3f
	.zero		1


	//   ....[36]....
        /*070c*/ 	.word	0x0000ae90
        /*0710*/ 	.word	0x00000004
        /*0714*/ 	.word	0x00019c80
        /*0718*/ 	.short	0x010a
        /*071a*/ 	.byte	0x3f
	.zero		1


	//   ....[37]....
        /*071c*/ 	.word	0x0000b110
        /*0720*/ 	.word	0x00000004
        /*0724*/ 	.word	0x00019c40
        /*0728*/ 	.short	0x010a
        /*072a*/ 	.byte	0x3f
	.zero		1


	//   ....[38]....
        /*072c*/ 	.word	0x0000bd30
        /*0730*/ 	.word	0x00000010
        /*0734*/ 	.word	0x00019c00
        /*0738*/ 	.short	0x0107
        /*073a*/ 	.byte	0x3f
	.zero		1


	//   ....[39]....
        /*073c*/ 	.word	0x0000be30
        /*0740*/ 	.word	0x00000010
        /*0744*/ 	.word	0x00019c00
        /*0748*/ 	.short	0x0101
        /*074a*/ 	.byte	0x3f
	.zero		1


	//   ....[40]....
        /*074c*/ 	.word	0x0000be50
        /*0750*/ 	.word	0x00000010
        /*0754*/ 	.word	0x00019c20
        /*0758*/ 	.short	0x010a
        /*075a*/ 	.byte	0x3f
	.zero		1


	//   ....[41]....
        /*075c*/ 	.word	0x0000c140
        /*0760*/ 	.word	0x00000006
        /*0764*/ 	.word	0x00019c80
        /*0768*/ 	.short	0x010a
        /*076a*/ 	.byte	0x3f
	.zero		1


	//   ....[42]....
        /*076c*/ 	.word	0x0000c560
        /*0770*/ 	.word	0x00000006
        /*0774*/ 	.word	0x00019c40
        /*0778*/ 	.short	0x010a
        /*077a*/ 	.byte	0x3f
	.zero		1


	//   ....[43]....
        /*077c*/ 	.word	0x0000ca10
        /*0780*/ 	.word	0x00000003
        /*0784*/ 	.word	0x00019c70
        /*0788*/ 	.short	0x010a
        /*078a*/ 	.byte	0x3f
	.zero		1


	//   ....[44]....
        /*078c*/ 	.word	0x0000ca80
        /*0790*/ 	.word	0x00000003
        /*0794*/ 	.word	0x00019c60
        /*0798*/ 	.short	0x010a
        /*079a*/ 	.byte	0x3f
	.zero		1


	//   ....[45]....
        /*079c*/ 	.word	0x0000cec0
        /*07a0*/ 	.word	0x00000003
        /*07a4*/ 	.word	0x00019c50
        /*07a8*/ 	.short	0x0101
        /*07aa*/ 	.byte	0x3f
	.zero		1


	//   ....[46]....
        /*07ac*/ 	.word	0x0000cf30
        /*07b0*/ 	.word	0x00000000
        /*07b4*/ 	.word	0x00000000
        /*07b8*/ 	.short	0x0101
        /*07ba*/ 	.byte	0x3f
	.zero		1


	//   ....[47]....
        /*07bc*/ 	.word	0x0000d140
        /*07c0*/ 	.word	0x00000000
        /*07c4*/ 	.word	0x00019c70
        /*07c8*/ 	.short	0x010a
        /*07ca*/ 	.byte	0x3f
	.zero		1


	//   ....[48]....
        /*07cc*/ 	.word	0x0000d1b0
        /*07d0*/ 	.word	0x00000000
        /*07d4*/ 	.word	0x00019c60
        /*07d8*/ 	.short	0x010a
        /*07da*/ 	.byte	0x3f
	.zero		1


	//   ....[49]....
        /*07dc*/ 	.word	0x0000d5f0
        /*07e0*/ 	.word	0x00000000
        /*07e4*/ 	.word	0x00019c50
        /*07e8*/ 	.short	0x0101
        /*07ea*/ 	.byte	0x3f
	.zero		1


	//   ....[50]....
        /*07ec*/ 	.word	0x0000d640
        /*07f0*/ 	.word	0x00000002
        /*07f4*/ 	.word	0x00000000
        /*07f8*/ 	.short	0x0101
        /*07fa*/ 	.byte	0x3f
	.zero		1


	//   ....[51]....
        /*07fc*/ 	.word	0x0000e180
        /*0800*/ 	.word	0x00000007
        /*0804*/ 	.word	0x00019c20
        /*0808*/ 	.short	0x010a
        /*080a*/ 	.byte	0x3f
	.zero		1


	//   ....[52]....
        /*080c*/ 	.word	0x0000e320
        /*0810*/ 	.word	0x00000005
        /*0814*/ 	.word	0x00000000
        /*0818*/ 	.short	0x010a
        /*081a*/ 	.byte	0x3f
	.zero		1


	//   ....[53]....
        /*081c*/ 	.word	0x0000e390
        /*0820*/ 	.word	0x00000003
        /*0824*/ 	.word	0x00000000
        /*0828*/ 	.short	0x010a
        /*082a*/ 	.byte	0x3f
	.zero		1


	//   ....[54]....
        /*082c*/ 	.word	0x0000e3e0
        /*0830*/ 	.word	0x00000003
        /*0834*/ 	.word	0x00019c60
        /*0838*/ 	.short	0x010a
        /*083a*/ 	.byte	0x3f
	.zero		1


	//   ....[55]....
        /*083c*/ 	.word	0x0000e430
        /*0840*/ 	.word	0x00000005
        /*0844*/ 	.word	0x00019c60
        /*0848*/ 	.short	0x010a
        /*084a*/ 	.byte	0x3f
	.zero		1


	//   ....[56]....
        /*084c*/ 	.word	0x0000e470
        /*0850*/ 	.word	0x00000003
        /*0854*/ 	.word	0x00019c80
        /*0858*/ 	.short	0x010a
        /*085a*/ 	.byte	0x3f
	.zero		1


	//   ....[57]....
        /*085c*/ 	.word	0x0000e490
        /*0860*/ 	.word	0x00000005
        /*0864*/ 	.word	0x00019c80
        /*0868*/ 	.short	0x010a
        /*086a*/ 	.byte	0x3f
	.zero		1


	//   ....[58]....
        /*086c*/ 	.word	0x0000e4f0
        /*0870*/ 	.word	0x00000002
        /*0874*/ 	.word	0x00019c00
        /*0878*/ 	.short	0x010a
        /*087a*/ 	.byte	0x3f
	.zero		1


	//   ....[59]....
        /*087c*/ 	.word	0x0000e540
        /*0880*/ 	.word	0x00000004
        /*0884*/ 	.word	0x00019c30
        /*0888*/ 	.short	0x010a
        /*088a*/ 	.byte	0x3f
	.zero		1


	//   ....[60]....
        /*088c*/ 	.word	0x0000e590
        /*0890*/ 	.word	0x00000006
        /*0894*/ 	.word	0x00019c30
        /*0898*/ 	.short	0x010a
        /*089a*/ 	.byte	0x3f
	.zero		1


	//   ....[61]....
        /*089c*/ 	.word	0x0000e5f0
        /*08a0*/ 	.word	0x0000000a
        /*08a4*/ 	.word	0x00019c50
        /*08a8*/ 	.short	0x010a
        /*08aa*/ 	.byte	0x3f
	.zero		1


	//   ....[62]....
        /*08ac*/ 	.word	0x0000e640
        /*08b0*/ 	.word	0x0000000f
        /*08b4*/ 	.word	0x00019c50
        /*08b8*/ 	.short	0x010a
        /*08ba*/ 	.byte	0x3f
	.zero		1


	//   ....[63]....
        /*08bc*/ 	.word	0x0000e790
        /*08c0*/ 	.word	0x00000004
        /*08c4*/ 	.word	0x00019c80
        /*08c8*/ 	.short	0x010a
        /*08ca*/ 	.byte	0x3f
	.zero		1


	//   ....[64]....
        /*08cc*/ 	.word	0x0000e7e0
        /*08d0*/ 	.word	0x00000004
        /*08d4*/ 	.word	0x00019c40
        /*08d8*/ 	.short	0x010a
        /*08da*/ 	.byte	0x3f
	.zero		1


	//   ....[65]....
        /*08dc*/ 	.word	0x0000ec20
        /*08e0*/ 	.word	0x00000010
        /*08e4*/ 	.word	0x00019c20
        /*08e8*/ 	.short	0x010a
        /*08ea*/ 	.byte	0x3f
	.zero		1


	//   ....[66]....
        /*08ec*/ 	.word	0x0000ec70
        /*08f0*/ 	.word	0x00000006
        /*08f4*/ 	.word	0x00019c80
        /*08f8*/ 	.short	0x010a
        /*08fa*/ 	.byte	0x3f
	.zero		1


	//   ....[67]....
        /*08fc*/ 	.word	0x0000ecc0
        /*0900*/ 	.word	0x00000006
        /*0904*/ 	.word	0x00019c40
        /*0908*/ 	.short	0x010a
        /*090a*/ 	.byte	0x3f
	.zero		1


	//   ....[68]....
        /*090c*/ 	.word	0x0000ed10
        /*0910*/ 	.word	0x00000003
        /*0914*/ 	.word	0x00019c70
        /*0918*/ 	.short	0x010a
        /*091a*/ 	.byte	0x3f
	.zero		1


	//   ....[69]....
        /*091c*/ 	.word	0x0000ed60
        /*0920*/ 	.word	0x00000003
        /*0924*/ 	.word	0x00019c60
        /*0928*/ 	.short	0x010a
        /*092a*/ 	.byte	0x3f
	.zero		1


	//   ....[70]....
        /*092c*/ 	.word	0x0000edb0
        /*0930*/ 	.word	0x00000000
        /*0934*/ 	.word	0x00019c70
        /*0938*/ 	.short	0x010a
        /*093a*/ 	.byte	0x3f
	.zero		1


	//   ....[71]....
        /*093c*/ 	.word	0x0000ee00
        /*0940*/ 	.word	0x00000000
        /*0944*/ 	.word	0x00019c60
        /*0948*/ 	.short	0x010a
        /*094a*/ 	.byte	0x3f
	.zero		1


	//   ....[72]....
        /*094c*/ 	.word	0x0000ee50
        /*0950*/ 	.word	0x00000007
        /*0954*/ 	.word	0x00019c20
        /*0958*/ 	.short	0x010a
        /*095a*/ 	.byte	0x3f
	.zero		1


	//   ....[73]....
        /*095c*/ 	.word	0x0000eff0
        /*0960*/ 	.word	0x00000005
        /*0964*/ 	.word	0x00000000
        /*0968*/ 	.short	0x010a
        /*096a*/ 	.byte	0x3f
	.zero		1


	//   ....[74]....
        /*096c*/ 	.word	0x0000f040
        /*0970*/ 	.word	0x00000003
        /*0974*/ 	.word	0x00000000
        /*0978*/ 	.short	0x010a
        /*097a*/ 	.byte	0x3f
	.zero		1


	//   ....[75]....
        /*097c*/ 	.word	0x0000f090
        /*0980*/ 	.word	0x00000003
        /*0984*/ 	.word	0x00019c60
        /*0988*/ 	.short	0x010a
        /*098a*/ 	.byte	0x3f
	.zero		1


	//   ....[76]....
        /*098c*/ 	.word	0x0000f0e0
        /*0990*/ 	.word	0x00000005
        /*0994*/ 	.word	0x00019c60
        /*0998*/ 	.short	0x010a
        /*099a*/ 	.byte	0x3f
	.zero		1


	//   ....[77]....
        /*099c*/ 	.word	0x0000f130
        /*09a0*/ 	.word	0x00000003
        /*09a4*/ 	.word	0x00019c80
        /*09a8*/ 	.short	0x010a
        /*09aa*/ 	.byte	0x3f
	.zero		1


	//----- nvinfo : EIATTR_NUM_MBARRIERS
	.align		4
.L_1201:
        /*09ac*/ 	.byte	0x03, 0x38
        /*09ae*/ 	.short	0x0016


	//----- nvinfo : EIATTR_EXIT_INSTR_OFFSETS
	.align		4
        /*09b0*/ 	.byte	0x04, 0x1c
        /*09b2*/ 	.short	(.L_1203 - .L_1202)


	//   ....[0]....
.L_1202:
        /*09b4*/ 	.word	0x00000a40


	//   ....[1]....
        /*09b8*/ 	.word	0x00009140


	//   ....[2]....
        /*09bc*/ 	.word	0x0000e4e0


	//----- nvinfo : EIATTR_MAX_THREADS
	.align		4
.L_1203:
        /*09c0*/ 	.byte	0x04, 0x05
        /*09c2*/ 	.short	(.L_1205 - .L_1204)
.L_1204:
        /*09c4*/ 	.word	0x00000200
        /*09c8*/ 	.word	0x00000001
        /*09cc*/ 	.word	0x00000001


	//----- nvinfo : EIATTR_CRS_STACK_SIZE
	.align		4
.L_1205:
        /*09d0*/ 	.byte	0x04, 0x1e
        /*09d2*/ 	.short	(.L_1207 - .L_1206)
.L_1206:
        /*09d4*/ 	.word	0x00000000


	//----- nvinfo : EIATTR_CBANK_PARAM_SIZE
	.align		4
.L_1207:
        /*09d8*/ 	.byte	0x03, 0x19
        /*09da*/ 	.short	0x0af0


	//----- nvinfo : EIATTR_PARAM_CBANK
	.align		4
        /*09dc*/ 	.byte	0x04, 0x0a
        /*09de*/ 	.short	(.L_1209 - .L_1208)
	.align		4
.L_1208:
        /*09e0*/ 	.word	index@(.nv.constant0._ZN7cutlass13device_kernelIN5flash11enable_sm90INS1_16FlashAttnFwdSm90INS1_25CollectiveMainloopFwdSm90ILi2EN4cute5tupleIJNS5_1CILi1EEES8_S8_EEENS6_IJNS7_ILi192EEENS7_ILi128EEENS7_ILi96EEEEEELi96ENS_12float_e4m3_tEfNS_4arch4Sm90ELb0ELb0ELb1ELb1ELb0ELb0ELb0ELb1ELb1ELb1ELb0ELb0EEENS1_21CollectiveEpilogueFwdINS6_IJSA_SC_SB_EEES9_NS_10bfloat16_tESG_Li384ELb1ELb1ELb0ELb1EEENS1_36VarlenDynamicPersistentTileSchedulerILi192ELi128ELi384ELi128ELb0ELb1ELb1ELb0ELb1ELb1EEEEEEEEEvNT_6ParamsE)
        /*09e4*/ 	.short	0x0210
        /*09e6*/ 	.short	0x0af0


	//----- nvinfo : EIATTR_SW_WAR
	.align		4
.L_1209:
        /*09e8*/ 	.byte	0x04, 0x36
        /*09ea*/ 	.short	(.L_1211 - .L_1210)
.L_1210:
        /*09ec*/ 	.word	0x00000008
.L_1211:


//--------------------- .nv.info._ZN7cutlass13device_kernelIN5flash11enable_sm90INS1_16FlashAttnFwdSm90INS1_25CollectiveMainloopFwdSm90ILi2EN4cute5tupleIJNS5_1CILi1EEES8_S8_EEENS6_IJNS7_ILi192EEENS7_ILi128EEENS7_ILi96EEEEEELi96ENS_12float_e4m3_tEfNS_4arch4Sm90ELb0ELb0ELb1ELb1ELb0ELb1ELb0ELb1ELb1ELb1ELb0ELb0EEENS1_21CollectiveEpilogueFwdINS6_IJSA_SC_SB_EEES9_NS_10bfloat16_tESG_Li384ELb1ELb1ELb0ELb1EEENS1_36VarlenDynamicPersistentTileSchedulerILi192ELi128ELi384ELi128ELb0ELb1ELb1ELb0ELb1ELb1EEEEEEEEEvNT_6ParamsE --------------------------
	.section	.nv.info._ZN7cutlass13device_kernelIN5flash11enable_sm90INS1_16FlashAttnFwdSm90INS1_25CollectiveMainloopFwdSm90ILi2EN4cute5tupleIJNS5_1CILi1EEES8_S8_EEENS6_IJNS7_ILi192EEENS7_ILi128EEENS7_ILi96EEEEEELi96ENS_12float_e4m3_tEfNS_4arch4Sm90ELb0ELb0ELb1ELb1ELb0ELb1ELb0ELb1ELb1ELb1ELb0ELb0EEENS1_21CollectiveEpilogueFwdINS6_IJSA_SC_SB_EEES9_NS_10bfloat16_tESG_Li384ELb1ELb1ELb0ELb1EEENS1_36VarlenDynamicPersistentTileSchedulerILi192ELi128ELi384ELi128ELb0ELb1ELb1ELb0ELb1ELb1EEEEEEEEEvNT_6ParamsE,"",@"SHT_CUDA_INFO"
	.sectionflags	@""
	.align	4


	//----- nvinfo : EIATTR_CUDA_API_VERSION
	.align		4
        /*0000*/ 	.byte	0x04, 0x37
        /*0002*/ 	.short	(.L_1213 - .L_1212)
.L_1212:
        /*0004*/ 	.word	0x00000082


	//----- nvinfo : EIATTR_KPARAM_INFO
	.align		4
.L_1213:
        /*0008*/ 	.byte	0x04, 0x17
        /*000a*/ 	.short	(.L_1215 - .L_1214)
.L_1214:
        /*000c*/ 	.word	0x00000000
        /*0010*/ 	.short	0x0000
        /*0012*/ 	.short	0x0070
        /*0014*/ 	.byte	0x00, 0xf0, 0x01, 0x2a


	//----- nvinfo : EIATTR_SPARSE_MMA_MASK
	.align		4
.L_1215:
        /*0018*/ 	.byte	0x03, 0x50
        /*001a*/ 	.short	0x0000


	//----- nvinfo : EIATTR_MAXREG_COUNT
	.align		4
        /*001c*/ 	.byte	0x03, 0x1b
        /*001e*/ 	.short	0x0080


	//----- nvinfo : EIATTR_NUM_BARRIERS
	.align		4
        /*0020*/ 	.byte	0x02, 0x4c
        /*0022*/ 	.byte	0x10
	.zero		1


	//----- nvinfo : EIATTR_EXTERNS
	.align		4
        /*0024*/ 	.byte	0x04, 0x0f
        /*0026*/ 	.short	(.L_1217 - .L_1216)


	//   ....[0]....
	.align		4
.L_1216:
        /*0028*/ 	.word	index@(__assertfail)


	//----- nvinfo : EIATTR_ANNOTATIONS
	.align		4
.L_1217:
        /*002c*/ 	.byte	0x04, 0x55
        /*002e*/ 	.short	(.L_1219 - .L_1218)


	//   ....[0]....
.L_1218:
        /* <DEDUP_REMOVED lines=81> */


	//----- nvinfo : EIATTR_MERCURY_ISA_VERSION
	.align		4
.L_1219:
        /*0530*/ 	.byte	0x03, 0x5f
        /*0532*/ 	.short	0x0101


	//----- nvinfo : EIATTR_UNUSED_LOAD_BYTE_OFFSET
	.align		4
        /*0534*/ 	.byte	0x04, 0x44
        /*0536*/ 	.short	(.L_1221 - .L_1220)


	//   ....[0]....
.L_1220:
        /*0538*/ 	.word	0x00000aa0
        /*053c*/ 	.word	0x0000fff0


	//   ....[1]....
        /*0540*/ 	.word	0x00010a60
        /*0544*/ 	.word	0x0000fff0


	//----- nvinfo : EIATTR_INT_WARP_WIDE_INSTR_OFFSETS
	.align		4
.L_1221:
        /*0548*/ 	.byte	0x04, 0x31
        /*054a*/ 	.short	(.L_1223 - .L_1222)


	//   ....[0]....
.L_1222:
        /*054c*/ 	.word	0x00000190


	//   ....[1]....
        /*0550*/ 	.word	0x000001d0


	//   ....[2]....
        /*0554*/ 	.word	0x00000240


	//   ....[3]....
        /*0558*/ 	.word	0x00015550


	//   ....[4]....
        /*055c*/ 	.word	0x000155e0


	//   ....[5]....
        /*0560*/ 	.word	0x00018110


	//   ....[6]....
        /*0564*/ 	.word	0x000181a0


	//----- nvinfo : EIATTR_COOP_GROUP_MASK_REGIDS
	.align		4
.L_1223:
        /*0568*/ 	.byte	0x04, 0x29
        /*056a*/ 	.short	(.L_1225 - .L_1224)


	//   ....[0]....
.L_1224:
        /*056c*/ 	.word	0xffffffff


	//   ....[1]....
        /*0570*/ 	.word	0xffffffff


	//   ....[2]....
        /*0574*/ 	.word	0xffffffff


	//   ....[3]....
        /*0578*/ 	.word	0xffffffff


	//   ....[4]....
        /*057c*/ 	.word	0xffffffff


	//   ....[5]....
        /*0580*/ 	.word	0xffffffff


	//   ....[6]....
        /*0584*/ 	.word	0xffffffff


	//   ....[7]....
        /*0588*/ 	.word	0xffffffff


	//   ....[8]....
        /*058c*/ 	.word	0xffffffff


	//   ....[9]....
        /*0590*/ 	.word	0xffffffff


	//   ....[10]....
        /*0594*/ 	.word	0xffffffff


	//   ....[11]....
        /*0598*/ 	.word	0xffffffff


	//   ....[12]....
        /*059c*/ 	.word	0xffffffff


	//   ....[13]....
        /*05a0*/ 	.word	0xffffffff


	//   ....[14]....
        /*05a4*/ 	.word	0xffffffff


	//   ....[15]....
        /*05a8*/ 	.word	0xffffffff


	//   ....[16]....
        /*05ac*/ 	.word	0xffffffff


	//   ....[17]....
        /*05b0*/ 	.word	0xffffffff


	//   ....[18]....
        /*05b4*/ 	.word	0xffffffff


	//   ....[19]....
        /*05b8*/ 	.word	0xffffffff


	//   ....[20]....
        /*05bc*/ 	.word	0xffffffff


	//   ....[21]....
        /*05c0*/ 	.word	0xffffffff


	//   ....[22]....
        /*05c4*/ 	.word	0xffffffff


	//   ....[23]....
        /*05c8*/ 	.word	0xffffffff


	//   ....[24]....
        /*05cc*/ 	.word	0xffffffff


	//   ....[25]....
        /*05d0*/ 	.word	0xffffffff


	//   ....[26]....
        /*05d4*/ 	.word	0xffffffff


	//   ....[27]....
        /*05d8*/ 	.word	0xffffffff


	//   ....[28]....
        /*05dc*/ 	.word	0xffffffff


	//   ....[29]....
        /*05e0*/ 	.word	0xffffffff


	//   ....[30]....
        /*05e4*/ 	.word	0xffffffff


	//   ....[31]....
        /*05e8*/ 	.word	0xffffffff


	//   ....[32]....
        /*05ec*/ 	.word	0xffffffff


	//   ....[33]....
        /*05f0*/ 	.word	0xffffffff


	//   ....[34]....
        /*05f4*/ 	.word	0xffffffff


	//   ....[35]....
        /*05f8*/ 	.word	0xffffffff


	//   ....[36]....
        /*05fc*/ 	.word	0xffffffff


	//   ....[37]....
        /*0600*/ 	.word	0xffffffff


	//   ....[38]....
        /*0604*/ 	.word	0xffffffff


	//   ....[39]....
        /*0608*/ 	.word	0xffffffff


	//   ....[40]....
        /*060c*/ 	.word	0xffffffff


	//   ....[41]....
        /*0610*/ 	.word	0xffffffff


	//   ....[42]....
        /*0614*/ 	.word	0xffffffff


	//   ....[43]....
        /*0618*/ 	.word	0xffffffff


	//   ....[44]....
        /*061c*/ 	.word	0xffffffff


	//   ....[45]....
        /*0620*/ 	.word	0xffffffff


	//   ....[46]....
        /*0624*/ 	.word	0xffffffff


	//   ....[47]....
        /*0628*/ 	.word	0xffffffff


	//   ....[48]....
        /*062c*/ 	.word	0xffffffff


	//   ....[49]....
        /*0630*/ 	.word	0xffffffff


	//   ....[50]....
        /*0634*/ 	.word	0xffffffff


	//   ....[51]....
        /*0638*/ 	.word	0xffffffff


	//   ....[52]....
        /*063c*/ 	.word	0xffffffff


	//   ....[53]....
        /*0640*/ 	.word	0xffffffff


	//   ....[54]....
        /*0644*/ 	.word	0xffffffff


	//   ....[55]....
        /*0648*/ 	.word	0xffffffff


	//   ....[56]....
        /*064c*/ 	.word	0xffffffff


	//   ....[57]....
        /*0650*/ 	.word	0xffffffff


	//   ....[58]....
        /*0654*/ 	.word	0xffffffff


	//   ....[59]....
        /*0658*/ 	.word	0xffffffff


	//   ....[60]....
        /*065c*/ 	.word	0xffffffff


	//   ....[61]....
        /*0660*/ 	.word	0xffffffff


	//   ....[62]....
        /*0664*/ 	.word	0xffffffff


	//   ....[63]....
        /*0668*/ 	.word	0xffffffff


	//   ....[64]....
        /*066c*/ 	.word	0xffffffff


	//   ....[65]....
        /*0670*/ 	.word	0xffffffff


	//   ....[66]....
        /*0674*/ 	.word	0xffffffff


	//   ....[67]....
        /*0678*/ 	.word	0xffffffff


	//   ....[68]....
        /*067c*/ 	.word	0xffffffff


	//   ....[69]....
        /*0680*/ 	.word	0xffffffff


	//   ....[70]....
        /*0684*/ 	.word	0xffffffff


	//   ....[71]....
        /*0688*/ 	.word	0xffffffff


	//   ....[72]....
        /*068c*/ 	.word	0xffffffff


	//   ....[73]....
        /*0690*/ 	.word	0xffffffff


	//   ....[74]....
        /*0694*/ 	.word	0xffffffff


	//   ....[75]....
        /*0698*/ 	.word	0xffffffff


	//   ....[76]....
        /*069c*/ 	.word	0xffffffff


	//   ....[77]....
        /*06a0*/ 	.word	0xffffffff


	//   ....[78]....
        /*06a4*/ 	.word	0xffffffff


	//   ....[79]....
        /*06a8*/ 	.word	0xffffffff


	//   ....[80]....
        /*06ac*/ 	.word	0xffffffff


	//   ....[81]....
        /*06b0*/ 	.word	0xffffffff


	//   ....[82]....
        /*06b4*/ 	.word	0xffffffff


	//   ....[83]....
        /*06b8*/ 	.word	0xffffffff


	//   ....[84]....
        /*06bc*/ 	.word	0xffffffff


	//   ....[85]....
        /*06c0*/ 	.word	0xffffffff


	//   ....[86]....
        /*06c4*/ 	.word	0xffffffff


	//   ....[87]....
        /*06c8*/ 	.word	0xffffffff


	//   ....[88]....
        /*06cc*/ 	.word	0xffffffff


	//   ....[89]....
        /*06d0*/ 	.word	0xffffffff


	//   ....[90]....
        /*06d4*/ 	.word	0xffffffff


	//   ....[91]....
        /*06d8*/ 	.word	0xffffffff


	//   ....[92]....
        /*06dc*/ 	.word	0xffffffff


	//   ....[93]....
        /*06e0*/ 	.word	0xffffffff


	//   ....[94]....
        /*06e4*/ 	.word	0xffffffff


	//   ....[95]....
        /*06e8*/ 	.word	0xffffffff


	//   ....[96]....
        /*06ec*/ 	.word	0xffffffff


	//   ....[97]....
        /*06f0*/ 	.word	0xffffffff


	//   ....[98]....
        /*06f4*/ 	.word	0xffffffff


	//   ....[99]....
        /*06f8*/ 	.word	0xffffffff


	//   ....[100]....
        /*06fc*/ 	.word	0xffffffff


	//   ....[101]....
        /*0700*/ 	.word	0xffffffff


	//   ....[102]....
        /*0704*/ 	.word	0xffffffff


	//   ....[103]....
        /*0708*/ 	.word	0xffffffff


	//   ....[104]....
        /*070c*/ 	.word	0xffffffff


	//   ....[105]....
        /*0710*/ 	.word	0xffffffff


	//   ....[106]....
        /*0714*/ 	.word	0x0500000f


	//   ....[107]....
        /*0718*/ 	.word	0x0500000f


	//   ....[108]....
        /*071c*/ 	.word	0x0500000f


	//   ....[109]....
        /*0720*/ 	.word	0x0500000f


	//   ....[110]....
        /*0724*/ 	.word	0x0500000f


	//   ....[111]....
        /*0728*/ 	.word	0x0500000f


	//   ....[112]....
        /*072c*/ 	.word	0x0500000f


	//   ....[113]....
        /*0730*/ 	.word	0x0500000f


	//   ....[114]....
        /*0734*/ 	.word	0x0500000f


	//   ....[115]....
        /*0738*/ 	.word	0x0500000f


	//   ....[116]....
        /*073c*/ 	.word	0x0500000f


	//   ....[117]....
        /*0740*/ 	.word	0x0500000f


	//   ....[118]....
        /*0744*/ 	.word	0x0500000f


	//   ....[119]....
        /*0748*/ 	.word	0x0500000f


	//   ....[120]....
        /*074c*/ 	.word	0x0500000f


	//   ....[121]....
        /*0750*/ 	.word	0x0500000f


	//   ....[122]....
        /*0754*/ 	.word	0x0500000f


	//   ....[123]....
        /*0758*/ 	.word	0x0500000f


	//   ....[124]....
        /*075c*/ 	.word	0x0500000f


	//   ....[125]....
        /*0760*/ 	.word	0x0500000f


	//   ....[126]....
        /*0764*/ 	.word	0x0500000f


	//   ....[127]....
        /*0768*/ 	.word	0x0500000f


	//   ....[128]....
        /*076c*/ 	.word	0x0500000f


	//   ....[129]....
        /*0770*/ 	.word	0x0500000f


	//   ....[130]....
        /*0774*/ 	.word	0x0500000f


	//   ....[131]....
        /*0778*/ 	.word	0x0500000f


	//   ....[132]....
        /*077c*/ 	.word	0x0500000f


	//   ....[133]....
        /*0780*/ 	.word	0x0500000f


	//   ....[134]....
        /*0784*/ 	.word	0x0500000f


	//   ....[135]....
        /*0788*/ 	.word	0x0500000f


	//   ....[136]....
        /*078c*/ 	.word	0x0500000f


	//   ....[137]....
        /*0790*/ 	.word	0x0500000f


	//   ....[138]....
        /*0794*/ 	.word	0x0500000f


	//   ....[139]....
        /*0798*/ 	.word	0x0500000f


	//----- nvinfo : EIATTR_COOP_GROUP_INSTR_OFFSETS
	.align		4
.L_1225:
        /*079c*/ 	.byte	0x04, 0x28
        /*079e*/ 	.short	(.L_1227 - .L_1226)


	//   ....[0]....
.L_1226:
        /*07a0*/ 	.word	0x00000070


	//   ....[1]....
        /*07a4*/ 	.word	0x000001a0


	//   ....[2]....
        /*07a8*/ 	.word	0x000001f0


	//   ....[3]....
        /*07ac*/ 	.word	0x00000420


	//   ....[4]....
        /*07b0*/ 	.word	0x00000580


	//   ....[5]....
        /*07b4*/ 	.word	0x000006a0


	//   ....[6]....
        /*07b8*/ 	.word	0x00000800


	//   ....[7]....
        /*07bc*/ 	.word	0x00006960


	//   ....[8]....
        /*07c0*/ 	.word	0x00007170


	//   ....[9]....
        /*07c4*/ 	.word	0x00007180


	//   ....[10]....
        /*07c8*/ 	.word	0x00007190


	//   ....[11]....
        /*07cc*/ 	.word	0x000071a0


	//   ....[12]....
        /*07d0*/ 	.word	0x00008c90


	//   ....[13]....
        /*07d4*/ 	.word	0x00008ca0


	//   ....[14]....
        /*07d8*/ 	.word	0x00008cb0


	//   ....[15]....
        /*07dc*/ 	.word	0x00008cc0


	//   ....[16]....
        /*07e0*/ 	.word	0x0000c390


	//   ....[17]....
        /*07e4*/ 	.word	0x0000c440


	//   ....[18]....
        /*07e8*/ 	.word	0x0000c7a0


	//   ....[19]....
        /*07ec*/ 	.word	0x0000c7d0


	//   ....[20]....
        /*07f0*/ 	.word	0x0000ec50


	//   ....[21]....
        /*07f4*/ 	.word	0x0000ec60


	//   ....[22]....
        /*07f8*/ 	.word	0x0000eca0


	//   ....[23]....
        /*07fc*/ 	.word	0x0000ece0


	//   ....[24]....
        /*0800*/ 	.word	0x000103a0


	//   ....[25]....
        /*0804*/ 	.word	0x000103b0


	//   ....[26]....
        /*0808*/ 	.word	0x000103f0


	//   ....[27]....
        /*080c*/ 	.word	0x000104d0


	//   ....[28]....
        /*0810*/ 	.word	0x00011020


	//   ....[29]....
        /*0814*/ 	.word	0x00011050


	//   ....[30]....
        /*0818*/ 	.word	0x00011080


	//   ....[31]....
        /*081c*/ 	.word	0x000110a0


	//   ....[32]....
        /*0820*/ 	.word	0x000110c0


	//   ....[33]....
        /*0824*/ 	.word	0x000110e0


	//   ....[34]....
        /*0828*/ 	.word	0x00011110


	//   ....[35]....
        /*082c*/ 	.word	0x00011130


	//   ....[36]....
        /*0830*/ 	.word	0x00011140


	//   ....[37]....
        /*0834*/ 	.word	0x00011150


	//   ....[38]....
        /*0838*/ 	.word	0x00011160


	//   ....[39]....
        /*083c*/ 	.word	0x00011170


	//   ....[40]....
        /*0840*/ 	.word	0x000111a0


	//   ....[41]....
        /*0844*/ 	.word	0x000111b0


	//   ....[42]....
        /*0848*/ 	.word	0x000111c0


	//   ....[43]....
        /*084c*/ 	.word	0x000111d0


	//   ....[44]....
        /*0850*/ 	.word	0x000111e0


	//   ....[45]....
        /*0854*/ 	.word	0x000111f0


	//   ....[46]....
        /*0858*/ 	.word	0x00011200


	//   ....[47]....
        /*085c*/ 	.word	0x00011210


	//   ....[48]....
        /*0860*/ 	.word	0x00011220


	//   ....[49]....
        /*0864*/ 	.word	0x00011230


	//   ....[50]....
        /*0868*/ 	.word	0x00011240


	//   ....[51]....
        /*086c*/ 	.word	0x00011250


	//   ....[52]....
        /*0870*/ 	.word	0x000119f0


	//   ....[53]....
        /*0874*/ 	.word	0x00011a20


	//   ....[54]....
        /*0878*/ 	.word	0x00011a70


	//   ....[55]....
        /*087c*/ 	.word	0x00011a90


	//   ....[56]....
        /*0880*/ 	.word	0x00011fa0


	//   ....[57]....
        /*0884*/ 	.word	0x00011fd0


	//   ....[58]....
        /*0888*/ 	.word	0x000120d0


	//   ....[59]....
        /*088c*/ 	.word	0x000120f0


	//   ....[60]....
        /*0890*/ 	.word	0x00012a30


	//   ....[61]....
        /*0894*/ 	.word	0x00012a40


	//   ....[62]....
        /*0898*/ 	.word	0x00012b40


	//   ....[63]....
        /*089c*/ 	.word	0x00012b60


	//   ....[64]....
        /*08a0*/ 	.word	0x00012cf0


	//   ....[65]....
        /*08a4*/ 	.word	0x00012ed0


	//   ....[66]....
        /*08a8*/ 	.word	0x00012f00


	//   ....[67]....
        /*08ac*/ 	.word	0x00012f30


	//   ....[68]....
        /*08b0*/ 	.word	0x00012f60


	//   ....[69]....
        /*08b4*/ 	.word	0x00012f90


	//   ....[70]....
        /*08b8*/ 	.word	0x00012fc0


	//   ....[71]....
        /*08bc*/ 	.word	0x00013130


	//   ....[72]....
        /*08c0*/ 	.word	0x00013160


	//   ....[73]....
        /*08c4*/ 	.word	0x00013190


	//   ....[74]....
        /*08c8*/ 	.word	0x000131c0


	//   ....[75]....
        /*08cc*/ 	.word	0x000131f0


	//   ....[76]....
        /*08d0*/ 	.word	0x00013220


	//   ....[77]....
        /*08d4*/ 	.word	0x000132b0


	//   ....[78]....
        /*08d8*/ 	.word	0x000132e0


	//   ....[79]....
        /*08dc*/ 	.word	0x00013360


	//   ....[80]....
        /*08e0*/ 	.word	0x000140a0


	//   ....[81]....
        /*08e4*/ 	.word	0x00015ce0


	//   ....[82]....
        /*08e8*/ 	.word	0x00016be0


	//   ....[83]....
        /*08ec*/ 	.word	0x00016c10


	//   ....[84]....
        /*08f0*/ 	.word	0x00016c30


	//   ....[85]....
        /*08f4*/ 	.word	0x00016c40


	//   ....[86]....
        /*08f8*/ 	.word	0x00016d10


	//   ....[87]....
        /*08fc*/ 	.word	0x00016d20


	//   ....[88]....
        /*0900*/ 	.word	0x00018960


	//   ....[89]....
        /*0904*/ 	.word	0x00018990


	//   ....[90]....
        /*0908*/ 	.word	0x000189d0


	//   ....[91]....
        /*090c*/ 	.word	0x00018a00


	//   ....[92]....
        /*0910*/ 	.word	0x00018a30


	//   ....[93]....
        /*0914*/ 	.word	0x00018a60


	//   ....[94]....
        /*0918*/ 	.word	0x00018a90


	//   ....[95]....
        /*091c*/ 	.word	0x00018ac0


	//   ....[96]....
        /*0920*/ 	.word	0x00018c40


	//   ....[97]....
        /*0924*/ 	.word	0x00018c70


	//   ....[98]....
        /*0928*/ 	.word	0x00018ca0


	//   ....[99]....
        /*092c*/ 	.word	0x00018cd0


	//   ....[100]....
        /*0930*/ 	.word	0x00018d00


	//   ....[101]....
        /*0934*/ 	.word	0x00018d30


	//   ....[102]....
        /*0938*/ 	.word	0x00018df0


	//   ....[103]....
        /*093c*/ 	.word	0x00018e10


	//   ....[104]....
        /*0940*/ 	.word	0x00018e80


	//   ....[105]....
        /*0944*/ 	.word	0x000192f0


	//   ....[106]....
        /*0948*/ 	.word	0x00019770


	//   ....[107]....
        /*094c*/ 	.word	0x00019800


	//   ....[108]....
        /*0950*/ 	.word	0x00019850


	//   ....[109]....
        /*0954*/ 	.word	0x000198a0


	//   ....[110]....
        /*0958*/ 	.word	0x00019980


	//   ....[111]....
        /*095c*/ 	.word	0x00019a10


	//   ....[112]....
        /*0960*/ 	.word	0x00019a60


	//   ....[113]....
        /*0964*/ 	.word	0x00019ab0


	//   ....[114]....
        /*0968*/ 	.word	0x00019d10


	//   ....[115]....
        /*096c*/ 	.word	0x00019ff0


	//   ....[116]....
        /*0970*/ 	.word	0x0001a1c0


	//   ....[117]....
        /*0974*/ 	.word	0x0001a220


	//   ....[118]....
        /*0978*/ 	.word	0x0001a280


	//   ....[119]....
        /*097c*/ 	.word	0x0001a350


	//   ....[120]....
        /*0980*/ 	.word	0x0001a3d0


	//   ....[121]....
        /*0984*/ 	.word	0x0001a4a0


	//   ....[122]....
        /*0988*/ 	.word	0x0001a770


	//   ....[123]....
        /*098c*/ 	.word	0x0001a810


	//   ....[124]....
        /*0990*/ 	.word	0x0001a930


	//   ....[125]....
        /*0994*/ 	.word	0x0001a9a0


	//   ....[126]....
        /*0998*/ 	.word	0x0001aa10


	//   ....[127]....
        /*099c*/ 	.word	0x0001aa80


	//   ....[128]....
        /*09a0*/ 	.word	0x0001aaf0


	//   ....[129]....
        /*09a4*/ 	.word	0x0001ab70


	//   ....[130]....
        /*09a8*/ 	.word	0x0001ac00


	//   ....[131]....
        /*09ac*/ 	.word	0x0001aca0


	//   ....[132]....
        /*09b0*/ 	.word	0x0001ad10


	//   ....[133]....
        /*09b4*/ 	.word	0x0001ad80


	//   ....[134]....
        /*09b8*/ 	.word	0x0001adf0


	//   ....[135]....
        /*09bc*/ 	.word	0x0001ae70


	//   ....[136]....
        /*09c0*/ 	.word	0x0001aee0


	//   ....[137]....
        /*09c4*/ 	.word	0x0001af80


	//   ....[138]....
        /*09c8*/ 	.word	0x0001b010


	//   ....[139]....
        /*09cc*/ 	.word	0x0001b130


	//----- nvinfo : EIATTR_REG_RECONFIG
	.align		4
.L_1227:
        /*09d0*/ 	.byte	0x01, 0x54
	.zero		2


	//----- nvinfo : EIATTR_SYSCALL_OFFSETS
	.align		4
        /*09d4*/ 	.byte	0x04, 0x46
        /*09d6*/ 	.short	(.L_1229 - .L_1228)


	//   ....[0]....
.L_1228:
        /*09d8*/ 	.word	0x00001980


	//   ....[1]....
        /*09dc*/ 	.word	0x00001ad0


	//   ....[2]....
        /*09e0*/ 	.word	0x00006ad0


	//   ....[3]....
        /*09e4*/ 	.word	0x000070b0


	//   ....[4]....
        /*09e8*/ 	.word	0x00015740


	//   ....[5]....
        /*09ec*/ 	.word	0x000158d0


	//   ....[6]....
        /*09f0*/ 	.word	0x00015a20


	//   ....[7]....
        /*09f4*/ 	.word	0x00015b70


	//   ....[8]....
        /*09f8*/ 	.word	0x00016690


	//----- nvinfo : EIATTR_MBARRIER_INSTR_OFFSETS
	.align		4
.L_1229:
        /*09fc*/ 	.byte	0x04, 0x39
        /*09fe*/ 	.short	(.L_1231 - .L_1230)


	//   ....[0]....
.L_1230:
        /*0a00*/ 	.word	0x000002d0
        /*0a04*/ 	.word	0x000000ff
        /*0a08*/ 	.word	0x00019c00
        /*0a0c*/ 	.short	0x0100
        /*0a0e*/ 	.byte	0x08
	.zero		1


	//   ....[1]....
        /*0a10*/ 	.word	0x000002e0
        /*0a14*/ 	.word	0x000000ff
        /*0a18*/ 	.word	0x00019c20
        /*0a1c*/ 	.short	0x0100
        /*0a1e*/ 	.byte	0x08
	.zero		1


	//   ....[2]....
        /*0a20*/ 	.word	0x000003d0
        /*0a24*/ 	.word	0x000000ff
        /*0a28*/ 	.word	0x00019c30
        /*0a2c*/ 	.short	0x0100
        /*0a2e*/ 	.byte	0x08
	.zero		1


	//   ....[3]....
        /*0a30*/ 	.word	0x000003e0
        /*0a34*/ 	.word	0x000000ff
        /*0a38*/ 	.word	0x00019c40
        /*0a3c*/ 	.short	0x0100
        /*0a3e*/ 	.byte	0x08
	.zero		1


	//   ....[4]....
        /*0a40*/ 	.word	0x000003f0
        /*0a44*/ 	.word	0x000000ff
        /*0a48*/ 	.word	0x00019c38
        /*0a4c*/ 	.short	0x0100
        /*0a4e*/ 	.byte	0x08
	.zero		1


	//   ....[5]....
        /*0a50*/ 	.word	0x00000400
        /*0a54*/ 	.word	0x000000ff
        /*0a58*/ 	.word	0x00019c48
        /*0a5c*/ 	.short	0x0100
        /*0a5e*/ 	.byte	0x08
	.zero		1


	//   ....[6]....
        /*0a60*/ 	.word	0x00000530
        /*0a64*/ 	.word	0x000000ff
        /*0a68*/ 	.word	0x00019c50
        /*0a6c*/ 	.short	0x0100
        /*0a6e*/ 	.byte	0x08
	.zero		1


	//   ....[7]....
        /*0a70*/ 	.word	0x00000540
        /*0a74*/ 	.word	0x000000ff
        /*0a78*/ 	.word	0x00019c60
        /*0a7c*/ 	.short	0x0100
        /*0a7e*/ 	.byte	0x08
	.zero		1


	//   ....[8]....
        /*0a80*/ 	.word	0x00000550
        /*0a84*/ 	.word	0x000000ff
        /*0a88*/ 	.word	0x00019c58
        /*0a8c*/ 	.short	0x0100
        /*0a8e*/ 	.byte	0x08
	.zero		1


	//   ....[9]....
        /*0a90*/ 	.word	0x00000560
        /*0a94*/ 	.word	0x000000ff
        /*0a98*/ 	.word	0x00019c68
        /*0a9c*/ 	.short	0x0100
        /*0a9e*/ 	.byte	0x08
	.zero		1


	//   ....[10]....
        /*0aa0*/ 	.word	0x00000650
        /*0aa4*/ 	.word	0x000000ff
        /*0aa8*/ 	.word	0x00019c70
        /*0aac*/ 	.short	0x0100
        /*0aae*/ 	.byte	0x06
	.zero		1


	//   ....[11]....
        /*0ab0*/ 	.word	0x00000660
        /*0ab4*/ 	.word	0x000000ff
        /*0ab8*/ 	.word	0x00019c80
        /*0abc*/ 	.short	0x0100
        /*0abe*/ 	.byte	0x06
	.zero		1


	//   ....[12]....
        /*0ac0*/ 	.word	0x00000670
        /*0ac4*/ 	.word	0x000000ff
        /*0ac8*/ 	.word	0x00019c78
        /*0acc*/ 	.short	0x0100
        /*0ace*/ 	.byte	0x06
	.zero		1


	//   ....[13]....
        /*0ad0*/ 	.word	0x00000680
        /*0ad4*/ 	.word	0x000000ff
        /*0ad8*/ 	.word	0x00019c88
        /*0adc*/ 	.short	0x0100
        /*0ade*/ 	.byte	0x06
	.zero		1


	//   ....[14]....
        /*0ae0*/ 	.word	0x000007b0
        /*0ae4*/ 	.word	0x000000ff
        /*0ae8*/ 	.word	0x00019c90
        /*0aec*/ 	.short	0x0100
        /*0aee*/ 	.byte	0x08
	.zero		1


	//   ....[15]....
        /*0af0*/ 	.word	0x000007c0
        /*0af4*/ 	.word	0x000000ff
        /*0af8*/ 	.word	0x00019ca0
        /*0afc*/ 	.short	0x0100
        /*0afe*/ 	.byte	0x08
	.zero		1


	//   ....[16]....
        /*0b00*/ 	.word	0x000007d0
        /*0b04*/ 	.word	0x000000ff
        /*0b08*/ 	.word	0x00019c98
        /*0b0c*/ 	.short	0x0100
        /*0b0e*/ 	.byte	0x08
	.zero		1


	//   ....[17]....
        /*0b10*/ 	.word	0x000007e0
        /*0b14*/ 	.word	0x000000ff
        /*0b18*/ 	.word	0x00019ca8
        /*0b1c*/ 	.short	0x0100
        /*0b1e*/ 	.byte	0x08
	.zero		1


	//   ....[18]....
        /*0b20*/ 	.word	0x00000910
        /*0b24*/ 	.word	0x000000ff
        /*0b28*/ 	.word	0x00019cb0
        /*0b2c*/ 	.short	0x0100
        /*0b2e*/ 	.byte	0x08
	.zero		1


	//   ....[19]....
        /*0b30*/ 	.word	0x00000920
        /*0b34*/ 	.word	0x000000ff
        /*0b38*/ 	.word	0x00019cc0
        /*0b3c*/ 	.short	0x0100
        /*0b3e*/ 	.byte	0x08
	.zero		1


	//   ....[20]....
        /*0b40*/ 	.word	0x00000930
        /*0b44*/ 	.word	0x000000ff
        /*0b48*/ 	.word	0x00019cb8
        /*0b4c*/ 	.short	0x0100
        /*0b4e*/ 	.byte	0x08
	.zero		1


	//   ....[21]....
        /*0b50*/ 	.word	0x00000940
        /*0b54*/ 	.word	0x000000ff
        /*0b58*/ 	.word	0x00019cc8
        /*0b5c*/ 	.short	0x0100
        /*0b5e*/ 	.byte	0x08
	.zero		1


	//   ....[22]....
        /*0b60*/ 	.word	0x000027d0
        /*0b64*/ 	.word	0x00000053
        /*0b68*/ 	.word	0x00019c90
        /*0b6c*/ 	.short	0x010a
        /*0b6e*/ 	.byte	0x3f
	.zero		1


	//   ....[23]....
        /*0b70*/ 	.word	0x00004090
        /*0b74*/ 	.word	0x00000053
        /*0b78*/ 	.word	0x00019c90
        /*0b7c*/ 	.short	0x010a
        /*0b7e*/ 	.byte	0x3f
	.zero		1


	//   ....[24]....
        /*0b80*/ 	.word	0x000061b0
        /*0b84*/ 	.word	0x00000053
        /*0b88*/ 	.word	0x00019c90
        /*0b8c*/ 	.short	0x010a
        /*0b8e*/ 	.byte	0x3f
	.zero		1


	//   ....[25]....
        /*0b90*/ 	.word	0x00006380
        /*0b94*/ 	.word	0x00000008
        /*0b98*/ 	.word	0x00000000
        /*0b9c*/ 	.short	0x0101
        /*0b9e*/ 	.byte	0x3f
	.zero		1


	//   ....[26]....
        /*0ba0*/ 	.word	0x000063c0
        /*0ba4*/ 	.word	0x00000053
        /*0ba8*/ 	.word	0x00019cb0
        /*0bac*/ 	.short	0x010a
        /*0bae*/ 	.byte	0x3f
	.zero		1


	//   ....[27]....
        /*0bb0*/ 	.word	0x00006630
        /*0bb4*/ 	.word	0x00000053
        /*0bb8*/ 	.word	0x00000000
        /*0bbc*/ 	.short	0x0101
        /*0bbe*/ 	.byte	0x3f
	.zero		1


	//   ....[28]....
        /*0bc0*/ 	.word	0x00006e10
        /*0bc4*/ 	.word	0x00000010
        /*0bc8*/ 	.word	0x00019c00
        /*0bcc*/ 	.short	0x010a
        /*0bce*/ 	.byte	0x3f
	.zero		1


	//   ....[29]....
        /*0bd0*/ 	.word	0x00006e60
        /*0bd4*/ 	.word	0x00000010
        /*0bd8*/ 	.word	0x00019c00
        /*0bdc*/ 	.short	0x010a
        /*0bde*/ 	.byte	0x3f
	.zero		1


	//   ....[30]....
        /*0be0*/ 	.word	0x000074c0
        /*0be4*/ 	.word	0x00000010
        /*0be8*/ 	.word	0x00019c00
        /*0bec*/ 	.short	0x010a
        /*0bee*/ 	.byte	0x3f
	.zero		1


	//   ....[31]....
        /*0bf0*/ 	.word	0x00008fd0
        /*0bf4*/ 	.word	0x00000010
        /*0bf8*/ 	.word	0x00019c00
        /*0bfc*/ 	.short	0x010a
        /*0bfe*/ 	.byte	0x3f
	.zero		1


	//   ....[32]....
        /*0c00*/ 	.word	0x0000b150
        /*0c04*/ 	.word	0x00000000
        /*0c08*/ 	.word	0x00019c30
        /*0c0c*/ 	.short	0x010a
        /*0c0e*/ 	.byte	0x3f
	.zero		1


	//   ....[33]....
        /*0c10*/ 	.word	0x0000b1f0
        /*0c14*/ 	.word	0x00000000
        /*0c18*/ 	.word	0x00019c30
        /*0c1c*/ 	.short	0x010a
        /*0c1e*/ 	.byte	0x3f
	.zero		1


	//   ....[34]....
        /*0c20*/ 	.word	0x0000cf90
        /*0c24*/ 	.word	0x00000035
        /*0c28*/ 	.word	0x00000000
        /*0c2c*/ 	.short	0x0101
        /*0c2e*/ 	.byte	0x3f
	.zero		1


	//   ....[35]....
        /*0c30*/ 	.word	0x0000db50
        /*0c34*/ 	.word	0x0000000f
        /*0c38*/ 	.word	0x00019c30
        /*0c3c*/ 	.short	0x010a
        /*0c3e*/ 	.byte	0x3f
	.zero		1


	//   ....[36]....
        /*0c40*/ 	.word	0x0000dbc0
        /*0c44*/ 	.word	0x0000000f
        /*0c48*/ 	.word	0x00019c30
        /*0c4c*/ 	.short	0x010a
        /*0c4e*/ 	.byte	0x3f
	.zero		1


	//   ....[37]....
        /*0c50*/ 	.word	0x0000ddd0
        /*0c54*/ 	.word	0x00000014
        /*0c58*/ 	.word	0x00019c50
        /*0c5c*/ 	.short	0x010a
        /*0c5e*/ 	.byte	0x3f
	.zero		1


	//   ....[38]....
        /*0c60*/ 	.word	0x0000de20
        /*0c64*/ 	.word	0x00000014
        /*0c68*/ 	.word	0x00019c50
        /*0c6c*/ 	.short	0x010a
        /*0c6e*/ 	.byte	0x3f
	.zero		1


	//   ....[39]....
        /*0c70*/ 	.word	0x0000f280
        /*0c74*/ 	.word	0x0000000f
        /*0c78*/ 	.word	0x00000000
        /*0c7c*/ 	.short	0x0101
        /*0c7e*/ 	.byte	0x3f
	.zero		1


	//   ....[40]....
        /*0c80*/ 	.word	0x0000ffd0
        /*0c84*/ 	.word	0x00000014
        /*0c88*/ 	.word	0x00000000
        /*0c8c*/ 	.short	0x0101
        /*0c8e*/ 	.byte	0x3f
	.zero		1


	//   ....[41]....
        /*0c90*/ 	.word	0x00010050
        /*0c94*/ 	.word	0x0000000a
        /*0c98*/ 	.word	0x00019c50
        /*0c9c*/ 	.short	0x010a
        /*0c9e*/ 	.byte	0x3f
	.zero		1


	//   ....[42]....
        /*0ca0*/ 	.word	0x000100a0
        /*0ca4*/ 	.word	0x0000000a
        /*0ca8*/ 	.word	0x00019c50
        /*0cac*/ 	.short	0x010a
        /*0cae*/ 	.byte	0x3f
	.zero		1


	//   ....[43]....
        /*0cb0*/ 	.word	0x00010990
        /*0cb4*/ 	.word	0x00000004
        /*0cb8*/ 	.word	0x00000000
        /*0cbc*/ 	.short	0x0101
        /*0cbe*/ 	.byte	0x3f
	.zero		1


	//   ....[44]....
        /*0cc0*/ 	.word	0x00011fc0
        /*0cc4*/ 	.word	0x00000000
        /*0cc8*/ 	.word	0x00000000
        /*0ccc*/ 	.short	0x0101
        /*0cce*/ 	.byte	0x3f
	.zero		1


	//   ....[45]....
        /*0cd0*/ 	.word	0x00014180
        /*0cd4*/ 	.word	0x00000016
        /*0cd8*/ 	.word	0x00019c20
        /*0cdc*/ 	.short	0x010a
        /*0cde*/ 	.byte	0x3f
	.zero		1


	//   ....[46]....
        /*0ce0*/ 	.word	0x00014240
        /*0ce4*/ 	.word	0x00000008
        /*0ce8*/ 	.word	0x00019ca0
        /*0cec*/ 	.short	0x010a
        /*0cee*/ 	.byte	0x3f
	.zero		1


	//   ....[47]....
        /*0cf0*/ 	.word	0x00014670
        /*0cf4*/ 	.word	0x00000008
        /*0cf8*/ 	.word	0x00019cc0
        /*0cfc*/ 	.short	0x010a
        /*0cfe*/ 	.byte	0x3f
	.zero		1


	//   ....[48]....
        /*0d00*/ 	.word	0x00014bd0
        /*0d04*/ 	.word	0x00000008
        /*0d08*/ 	.word	0x00019ca0
        /*0d0c*/ 	.short	0x010a
        /*0d0e*/ 	.byte	0x3f
	.zero		1


	//   ....[49]....
        /*0d10*/ 	.word	0x00014ff0
        /*0d14*/ 	.word	0x00000008
        /*0d18*/ 	.word	0x00019cc0
        /*0d1c*/ 	.short	0x010a
        /*0d1e*/ 	.byte	0x3f
	.zero		1


	//   ....[50]....
        /*0d20*/ 	.word	0x00015f30
        /*0d24*/ 	.word	0x00000004
        /*0d28*/ 	.word	0x00019c80
        /*0d2c*/ 	.short	0x010a
        /*0d2e*/ 	.byte	0x3f
	.zero		1


	//   ....[51]....
        /*0d30*/ 	.word	0x00016190
        /*0d34*/ 	.word	0x00000004
        /*0d38*/ 	.word	0x00019c40
        /*0d3c*/ 	.short	0x010a
        /*0d3e*/ 	.byte	0x3f
	.zero		1


	//   ....[52]....
        /*0d40*/ 	.word	0x00016e00
        /*0d44*/ 	.word	0x00000016
        /*0d48*/ 	.word	0x00019c00
        /*0d4c*/ 	.short	0x0107
        /*0d4e*/ 	.byte	0x3f
	.zero		1


	//   ....[53]....
        /*0d50*/ 	.word	0x00016f00
        /*0d54*/ 	.word	0x00000016
        /*0d58*/ 	.word	0x00019c00
        /*0d5c*/ 	.short	0x0101
        /*0d5e*/ 	.byte	0x3f
	.zero		1


	//   ....[54]....
        /*0d60*/ 	.word	0x00016f20
        /*0d64*/ 	.word	0x00000016
        /*0d68*/ 	.word	0x00019c20
        /*0d6c*/ 	.short	0x010a
        /*0d6e*/ 	.byte	0x3f
	.zero		1


	//   ....[55]....
        /*0d70*/ 	.word	0x00017220
        /*0d74*/ 	.word	0x00000006
        /*0d78*/ 	.word	0x00019c80
        /*0d7c*/ 	.short	0x010a
        /*0d7e*/ 	.byte	0x3f
	.zero		1


	//   ....[56]....
        /*0d80*/ 	.word	0x00017670
        /*0d84*/ 	.word	0x00000006
        /*0d88*/ 	.word	0x00019c40
        /*0d8c*/ 	.short	0x010a
        /*0d8e*/ 	.byte	0x3f
	.zero		1


	//   ....[57]....
        /*0d90*/ 	.word	0x00017b20
        /*0d94*/ 	.word	0x00000003
        /*0d98*/ 	.word	0x00019c70
        /*0d9c*/ 	.short	0x010a
        /*0d9e*/ 	.byte	0x3f
	.zero		1


	//   ....[58]....
        /*0da0*/ 	.word	0x00017b90
        /*0da4*/ 	.word	0x00000003
        /*0da8*/ 	.word	0x00019c60
        /*0dac*/ 	.short	0x010a
        /*0dae*/ 	.byte	0x3f
	.zero		1


	//   ....[59]....
        /*0db0*/ 	.word	0x00017ff0
        /*0db4*/ 	.word	0x00000003
        /*0db8*/ 	.word	0x00019c50
        /*0dbc*/ 	.short	0x0101
        /*0dbe*/ 	.byte	0x3f
	.zero		1


	//   ....[60]....
        /*0dc0*/ 	.word	0x00018070
        /*0dc4*/ 	.word	0x00000003
        /*0dc8*/ 	.word	0x00000000
        /*0dcc*/ 	.short	0x0101
        /*0dce*/ 	.byte	0x3f
	.zero		1


	//   ....[61]....
        /*0dd0*/ 	.word	0x00018260
        /*0dd4*/ 	.word	0x00000000
        /*0dd8*/ 	.word	0x00019c70
        /*0ddc*/ 	.short	0x010a
        /*0dde*/ 	.byte	0x3f
	.zero		1


	//   ....[62]....
        /*0de0*/ 	.word	0x000182d0
        /*0de4*/ 	.word	0x00000000
        /*0de8*/ 	.word	0x00019c60
        /*0dec*/ 	.short	0x010a
        /*0dee*/ 	.byte	0x3f
	.zero		1


	//   ....[63]....
        /*0df0*/ 	.word	0x00018730
        /*0df4*/ 	.word	0x00000000
        /*0df8*/ 	.word	0x00019c50
        /*0dfc*/ 	.short	0x0101
        /*0dfe*/ 	.byte	0x3f
	.zero		1


	//   ....[64]....
        /*0e00*/ 	.word	0x00018780
        /*0e04*/ 	.word	0x00000002
        /*0e08*/ 	.word	0x00000000
        /*0e0c*/ 	.short	0x0101
        /*0e0e*/ 	.byte	0x3f
	.zero		1


	//   ....[65]....
        /*0e10*/ 	.word	0x00019270
        /*0e14*/ 	.word	0x00000009
        /*0e18*/ 	.word	0x00019c20
        /*0e1c*/ 	.short	0x010a
        /*0e1e*/ 	.byte	0x3f
	.zero		1


	//   ....[66]....
        /*0e20*/ 	.word	0x00019400
        /*0e24*/ 	.word	0x00000007
        /*0e28*/ 	.word	0x00000000
        /*0e2c*/ 	.short	0x010a
        /*0e2e*/ 	.byte	0x3f
	.zero		1


	//   ....[67]....
        /*0e30*/ 	.word	0x00019470
        /*0e34*/ 	.word	0x00000003
        /*0e38*/ 	.word	0x00000000
        /*0e3c*/ 	.short	0x010a
        /*0e3e*/ 	.byte	0x3f
	.zero		1


	//   ....[68]....
        /*0e40*/ 	.word	0x000194c0
        /*0e44*/ 	.word	0x00000003
        /*0e48*/ 	.word	0x00019c60
        /*0e4c*/ 	.short	0x010a
        /*0e4e*/ 	.byte	0x3f
	.zero		1


	//   ....[69]....
        /*0e50*/ 	.word	0x00019510
        /*0e54*/ 	.word	0x00000005
        /*0e58*/ 	.word	0x00019c60
        /*0e5c*/ 	.short	0x010a
        /*0e5e*/ 	.byte	0x3f
	.zero		1


	//   ....[70]....
        /*0e60*/ 	.word	0x00019550
        /*0e64*/ 	.word	0x00000003
        /*0e68*/ 	.word	0x00019c80
        /*0e6c*/ 	.short	0x010a
        /*0e6e*/ 	.byte	0x3f
	.zero		1


	//   ....[71]....
        /*0e70*/ 	.word	0x00019570
        /*0e74*/ 	.word	0x00000005
        /*0e78*/ 	.word	0x00019c80
        /*0e7c*/ 	.short	0x010a
        /*0e7e*/ 	.byte	0x3f
	.zero		1


	//   ....[72]....
        /*0e80*/ 	.word	0x000195d0
        /*0e84*/ 	.word	0x00000053
        /*0e88*/ 	.word	0x00019c90
        /*0e8c*/ 	.short	0x010a
        /*0e8e*/ 	.byte	0x3f
	.zero		1


	//   ....[73]....
        /*0e90*/ 	.word	0x00019620
        /*0e94*/ 	.word	0x00000053
        /*0e98*/ 	.word	0x00019c90
        /*0e9c*/ 	.short	0x010a
        /*0e9e*/ 	.byte	0x3f
	.zero		1


	//   ....[74]....
        /*0ea0*/ 	.word	0x00019670
        /*0ea4*/ 	.word	0x00000053
        /*0ea8*/ 	.word	0x00019c90
        /*0eac*/ 	.short	0x010a
        /*0eae*/ 	.byte	0x3f
	.zero		1


	//   ....[75]....
        /*0eb0*/ 	.word	0x000196c0
        /*0eb4*/ 	.word	0x00000053
        /*0eb8*/ 	.word	0x00019cb0
        /*0ebc*/ 	.short	0x010a
        /*0ebe*/ 	.byte	0x3f
	.zero		1


	//   ....[76]....
        /*0ec0*/ 	.word	0x000198d0
        /*0ec4*/ 	.word	0x00000010
        /*0ec8*/ 	.word	0x00019c00
        /*0ecc*/ 	.short	0x010a
        /*0ece*/ 	.byte	0x3f
	.zero		1


	//   ....[77]....
        /*0ed0*/ 	.word	0x00019af0
        /*0ed4*/ 	.word	0x00000010
        /*0ed8*/ 	.word	0x00019c00
        /*0edc*/ 	.short	0x010a
        /*0ede*/ 	.byte	0x3f
	.zero		1


	//   ....[78]....
        /*0ee0*/ 	.word	0x00019b40
        /*0ee4*/ 	.word	0x00000000
        /*0ee8*/ 	.word	0x00019c30
        /*0eec*/ 	.short	0x010a
        /*0eee*/ 	.byte	0x3f
	.zero		1


	//   ....[79]....
        /*0ef0*/ 	.word	0x00019b90
        /*0ef4*/ 	.word	0x0000000f
        /*0ef8*/ 	.word	0x00019c30
        /*0efc*/ 	.short	0x010a
        /*0efe*/ 	.byte	0x3f
	.zero		1


	//   ....[80]....
        /*0f00*/ 	.word	0x00019be0
        /*0f04*/ 	.word	0x00000014
        /*0f08*/ 	.word	0x00019c50
        /*0f0c*/ 	.short	0x010a
        /*0f0e*/ 	.byte	0x3f
	.zero		1


	//   ....[81]....
        /*0f10*/ 	.word	0x00019c30
        /*0f14*/ 	.word	0x0000000a
        /*0f18*/ 	.word	0x00019c50
        /*0f1c*/ 	.short	0x010a
        /*0f1e*/ 	.byte	0x3f
	.zero		1


	//   ....[82]....
        /*0f20*/ 	.word	0x00019dd0
        /*0f24*/ 	.word	0x00000016
        /*0f28*/ 	.word	0x00019c20
        /*0f2c*/ 	.short	0x010a
        /*0f2e*/ 	.byte	0x3f
	.zero		1


	//   ....[83]....
        /*0f30*/ 	.word	0x00019e20
        /*0f34*/ 	.word	0x00000008
        /*0f38*/ 	.word	0x00019ca0
        /*0f3c*/ 	.short	0x010a
        /*0f3e*/ 	.byte	0x3f
	.zero		1


	//   ....[84]....
        /*0f40*/ 	.word	0x00019e70
        /*0f44*/ 	.word	0x00000008
        /*0f48*/ 	.word	0x00019cc0
        /*0f4c*/ 	.short	0x010a
        /*0f4e*/ 	.byte	0x3f
	.zero		1


	//   ....[85]....
        /*0f50*/ 	.word	0x00019ec0
        /*0f54*/ 	.word	0x00000008
        /*0f58*/ 	.word	0x00019ca0
        /*0f5c*/ 	.short	0x010a
        /*0f5e*/ 	.byte	0x3f
	.zero		1


	//   ....[86]....
        /*0f60*/ 	.word	0x00019f10
        /*0f64*/ 	.word	0x00000008
        /*0f68*/ 	.word	0x00019cc0
        /*0f6c*/ 	.short	0x010a
        /*0f6e*/ 	.byte	0x3f
	.zero		1


	//   ....[87]....
        /*0f70*/ 	.word	0x0001a0b0
        /*0f74*/ 	.word	0x00000004
        /*0f78*/ 	.word	0x00019c80
        /*0f7c*/ 	.short	0x010a
        /*0f7e*/ 	.byte	0x3f
	.zero		1


	//   ....[88]....
        /*0f80*/ 	.word	0x0001a100
        /*0f84*/ 	.word	0x00000004
        /*0f88*/ 	.word	0x00019c40
        /*0f8c*/ 	.short	0x010a
        /*0f8e*/ 	.byte	0x3f
	.zero		1


	//   ....[89]....
        /*0f90*/ 	.word	0x0001a4e0
        /*0f94*/ 	.word	0x00000016
        /*0f98*/ 	.word	0x00019c20
        /*0f9c*/ 	.short	0x010a
        /*0f9e*/ 	.byte	0x3f
	.zero		1


	//   ....[90]....
        /*0fa0*/ 	.word	0x0001a530
        /*0fa4*/ 	.word	0x00000006
        /*0fa8*/ 	.word	0x00019c80
        /*0fac*/ 	.short	0x010a
        /*0fae*/ 	.byte	0x3f
	.zero		1


	//   ....[91]....
        /*0fb0*/ 	.word	0x0001a580
        /*0fb4*/ 	.word	0x00000006
        /*0fb8*/ 	.word	0x00019c40
        /*0fbc*/ 	.short	0x010a
        /*0fbe*/ 	.byte	0x3f
	.zero		1


	//   ....[92]....
        /*0fc0*/ 	.word	0x0001a5d0
        /*0fc4*/ 	.word	0x00000003
        /*0fc8*/ 	.word	0x00019c70
        /*0fcc*/ 	.short	0x010a
        /*0fce*/ 	.byte	0x3f
	.zero		1


	//   ....[93]....
        /*0fd0*/ 	.word	0x0001a620
        /*0fd4*/ 	.word	0x00000003
        /*0fd8*/ 	.word	0x00019c60
        /*0fdc*/ 	.short	0x010a
        /*0fde*/ 	.byte	0x3f
	.zero		1


	//   ....[94]....
        /*0fe0*/ 	.word	0x0001a670
        /*0fe4*/ 	.word	0x00000000
        /*0fe8*/ 	.word	0x00019c70
        /*0fec*/ 	.short	0x010a
        /*0fee*/ 	.byte	0x3f
	.zero		1


	//   ....[95]....
        /*0ff0*/ 	.word	0x0001a6c0
        /*0ff4*/ 	.word	0x00000000
        /*0ff8*/ 	.word	0x00019c60
        /*0ffc*/ 	.short	0x010a
        /*0ffe*/ 	.byte	0x3f
	.zero		1


	//   ....[96]....
        /*1000*/ 	.word	0x0001b050
        /*1004*/ 	.word	0x00000009
        /*1008*/ 	.word	0x00019c20
        /*100c*/ 	.short	0x010a
        /*100e*/ 	.byte	0x3f
	.zero		1


	//   ....[97]....
        /*1010*/ 	.word	0x0001b1f0
        /*1014*/ 	.word	0x00000007
        /*1018*/ 	.word	0x00000000
        /*101c*/ 	.short	0x010a
        /*101e*/ 	.byte	0x3f
	.zero		1


	//   ....[98]....
        /*1020*/ 	.word	0x0001b240
        /*1024*/ 	.word	0x00000003
        /*1028*/ 	.word	0x00000000
        /*102c*/ 	.short	0x010a
        /*102e*/ 	.byte	0x3f
	.zero		1


	//   ....[99]....
        /*1030*/ 	.word	0x0001b290
        /*1034*/ 	.word	0x00000003
        /*1038*/ 	.word	0x00019c60
        /*103c*/ 	.short	0x010a
        /*103e*/ 	.byte	0x3f
	.zero		1


	//   ....[100]....
        /*1040*/ 	.word	0x0001b2e0
        /*1044*/ 	.word	0x00000005
        /*1048*/ 	.word	0x00019c60
        /*104c*/ 	.short	0x010a
        /*104e*/ 	.byte	0x3f
	.zero		1


	//   ....[101]....
        /*1050*/ 	.word	0x0001b330
        /*1054*/ 	.word	0x00000003
        /*1058*/ 	.word	0x00019c80
        /*105c*/ 	.short	0x010a
        /*105e*/ 	.byte	0x3f
	.zero		1


	//----- nvinfo : EIATTR_NUM_MBARRIERS
	.align		4
.L_1231:
        /*1060*/ 	.byte	0x03, 0x38
        /*1062*/ 	.short	0x0016


	//----- nvinfo : EIATTR_EXIT_INSTR_OFFSETS
	.align		4
        /*1064*/ 	.byte	0x04, 0x1c
        /*1066*/ 	.short	(.L_1233 - .L_1232)


	//   ....[0]....
.L_1232:
        /*1068*/ 	.word	0x000195c0


	//----- nvinfo : EIATTR_MAX_THREADS
	.align		4
.L_1233:
        /*106c*/ 	.byte	0x04, 0x05
        /*106e*/ 	.short	(.L_1235 - .L_1234)
.L_1234:
        /*1070*/ 	.word	0x00000200
        /*1074*/ 	.word	0x00000001
        /*1078*/ 	.word	0x00000001


	//----- nvinfo : EIATTR_CRS_STACK_SIZE
	.align		4
.L_1235:
        /*107c*/ 	.byte	0x04, 0x1e
        /*107e*/ 	.short	(.L_1237 - .L_1236)
.L_1236:
        /*1080*/ 	.word	0x00000000


	//----- nvinfo : EIATTR_CBANK_PARAM_SIZE
	.align		4
.L_1237:
        /*1084*/ 	.byte	0x03, 0x19
        /*1086*/ 	.short	0x0af0


	//----- nvinfo : EIATTR_PARAM_CBANK
	.align		4
        /*1088*/ 	.byte	0x04, 0x0a
        /*108a*/ 	.short	(.L_1239 - .L_1238)
	.align		4
.L_1238:
        /*108c*/ 	.word	index@(.nv.constant0._ZN7cutlass13device_kernelIN5flash11enable_sm90INS1_16FlashAttnFwdSm90INS1_25CollectiveMainloopFwdSm90ILi2EN4cute5tupleIJNS5_1CILi1EEES8_S8_EEENS6_IJNS7_ILi192EEENS7_ILi128EEENS7_ILi96EEEEEELi96ENS_12float_e4m3_tEfNS_4arch4Sm90ELb0ELb0ELb1ELb1ELb0ELb1ELb0ELb1ELb1ELb1ELb0ELb0EEENS1_21CollectiveEpilogueFwdINS6_IJSA_SC_SB_EEES9_NS_10bfloat16_tESG_Li384ELb1ELb1ELb0ELb1EEENS1_36VarlenDynamicPersistentTileSchedulerILi192ELi128ELi384ELi128ELb0ELb1ELb1ELb0ELb1ELb1EEEEEEEEEvNT_6ParamsE)
        /*1090*/ 	.short	0x0210
        /*1092*/ 	.short	0x0af0


	//----- nvinfo : EIATTR_SW_WAR
	.align		4
.L_1239:
        /*1094*/ 	.byte	0x04, 0x36
        /*1096*/ 	.short	(.L_1241 - .L_1240)
.L_1240:
        /*1098*/ 	.word	0x00000008
.L_1241:


//--------------------- .nv.info._ZN7cutlass13device_kernelIN5flash11enable_sm90INS1_16FlashAttnFwdSm90INS1_25CollectiveMainloopFwdSm90ILi2EN4cute5tupleIJNS5_1CILi1EEES8_S8_EEENS6_IJNS7_ILi192EEENS7_ILi128EEENS7_ILi96EEEEEELi96ENS_12float_e4m3_tEfNS_4arch4Sm90ELb0ELb1ELb1ELb0ELb0ELb0ELb0ELb1ELb1ELb1ELb0ELb0EEENS1_21CollectiveEpilogueFwdINS6_IJSA_SC_SB_EEES9_NS_10bfloat16_tESG_Li384ELb0ELb1ELb0ELb1EEENS1_30DynamicPersistentTileSchedulerILi384ELi128ELb0ELb1ELb1EEEEEEEEEvNT_6ParamsE --------------------------
	.section	.nv.info._ZN7cutlass13device_kernelIN5flash11enable_sm90INS1_16FlashAttnFwdSm90INS1_25CollectiveMainloopFwdSm90ILi2EN4cute5tupleIJNS5_1CILi1EEES8_S8_EEENS6_IJNS7_ILi192EEENS7_ILi128EEENS7_ILi96EEEEEELi96ENS_12float_e4m3_tEfNS_4arch4Sm90ELb0ELb1ELb1ELb0ELb0ELb0ELb0ELb1ELb1ELb1ELb0ELb0EEENS1_21CollectiveEpilogueFwdINS6_IJSA_SC_SB_EEES9_NS_10bfloat16_tESG_Li384ELb0ELb1ELb0ELb1EEENS1_30DynamicPersistentTileSchedulerILi384ELi128ELb0ELb1ELb1EEEEEEEEEvNT_6ParamsE,"",@"SHT_CUDA_INFO"
	.sectionflags	@""
	.align	4


	//----- nvinfo : EIATTR_CUDA_API_VERSION
	.align		4
        /*0000*/ 	.byte	0x04, 0x37
        /*0002*/ 	.short	(.L_1243 - .L_1242)
.L_1242:
        /*0004*/ 	.word	0x00000082


	//----- nvinfo : EIATTR_KPARAM_INFO
	.align		4
.L_1243:
        /*0008*/ 	.byte	0x04, 0x17
        /*000a*/ 	.short	(.L_1245 - .L_1244)
.L_1244:
        /*000c*/ 	.word	0x00000000
        /*0010*/ 	.short	0x0000
        /*0012*/ 	.short	0x0070
        /*0014*/ 	.byte	0x00, 0xf0, 0x01, 0x2a


	//----- nvinfo : EIATTR_SPARSE_MMA_MASK
	.align		4
.L_1245:
        /*0018*/ 	.byte	0x03, 0x50
        /*001a*/ 	.short	0x0000


	//----- nvinfo : EIATTR_MAXREG_COUNT
	.align		4
        /*001c*/ 	.byte	0x03, 0x1b
        /*001e*/ 	.short	0x0080


	//----- nvinfo : EIATTR_NUM_BARRIERS
	.align		4
        /*0020*/ 	.byte	0x02, 0x4c
        /*0022*/ 	.byte	0x09
	.zero		1


	//----- nvinfo : EIATTR_EXTERNS
	.align		4
        /*0024*/ 	.byte	0x04, 0x0f
        /*0026*/ 	.short	(.L_1247 - .L_1246)


	//   ....[0]....
	.align		4
.L_1246:
        /*0028*/ 	.word	index@(__assertfail)


	//----- nvinfo : EIATTR_ANNOTATIONS
	.align		4
.L_1247:
        /*002c*/ 	.byte	0x04, 0x55
        /*002e*/ 	.short	(.L_1249 - .L_1248)


	//   ....[0]....
.L_1248:
        /* <DEDUP_REMOVED lines=9> */


	//----- nvinfo : EIATTR_MERCURY_ISA_VERSION
	.align		4
.L_1249:
        /*00a8*/ 	.byte	0x03, 0x5f
        /*00aa*/ 	.short	0x0101


	//----- nvinfo : EIATTR_INT_WARP_WIDE_INSTR_OFFSETS
	.align		4
        /*00ac*/ 	.byte	0x04, 0x31
        /*00ae*/ 	.short	(.L_1251 - .L_1250)


	//   ....[0]....
.L_1250:
        /*00b0*/ 	.word	0x00000130


	//   ....[1]....
        /*00b4*/ 	.word	0x00000170


	//   ....[2]....
        /*00b8*/ 	.word	0x000001e0


	//   ....[3]....
        /*00bc*/ 	.word	0x000118f0


	//   ....[4]....
        /*00c0*/ 	.word	0x00011980


	//   ....[5]....
        /*00c4*/ 	.word	0x00014350


	//   ....[6]....
        /*00c8*/ 	.word	0x000143e0


	//----- nvinfo : EIATTR_COOP_GROUP_MASK_REGIDS
	.align		4
.L_1251:
        /*00cc*/ 	.byte	0x04, 0x29
        /*00ce*/ 	.short	(.L_1253 - .L_1252)


	//   ....[0]....
.L_1252:
        /*00d0*/ 	.word	0xffffffff


	//   ....[1]....
        /*00d4*/ 	.word	0xffffffff


	//   ....[2]....
        /*00d8*/ 	.word	0xffffffff


	//   ....[3]....
        /*00dc*/ 	.word	0xffffffff


	//   ....[4]....
        /*00e0*/ 	.word	0xffffffff


	//   ....[5]....
        /*00e4*/ 	.word	0xffffffff


	//   ....[6]....
        /*00e8*/ 	.word	0xffffffff


	//   ....[7]....
        /*00ec*/ 	.word	0xffffffff


	//   ....[8]....
        /*00f0*/ 	.word	0xffffffff


	//   ....[9]....
        /*00f4*/ 	.word	0xffffffff


	//   ....[10]....
        /*00f8*/ 	.word	0xffffffff


	//   ....[11]....
        /*00fc*/ 	.word	0xffffffff


	//   ....[12]....
        /*0100*/ 	.word	0xffffffff


	//   ....[13]....
        /*0104*/ 	.word	0xffffffff


	//   ....[14]....
        /*0108*/ 	.word	0xffffffff


	//   ....[15]....
        /*010c*/ 	.word	0xffffffff


	//   ....[16]....
        /*0110*/ 	.word	0xffffffff


	//   ....[17]....
        /*0114*/ 	.word	0xffffffff


	//   ....[18]....
        /*0118*/ 	.word	0xffffffff


	//   ....[19]....
        /*011c*/ 	.word	0xffffffff


	//   ....[20]....
        /*0120*/ 	.word	0xffffffff


	//   ....[21]....
        /*0124*/ 	.word	0xffffffff


	//   ....[22]....
        /*0128*/ 	.word	0xffffffff


	//   ....[23]....
        /*012c*/ 	.word	0xffffffff


	//   ....[24]....
        /*0130*/ 	.word	0xffffffff


	//   ....[25]....
        /*0134*/ 	.word	0xffffffff


	//   ....[26]....
        /*0138*/ 	.word	0xffffffff


	//   ....[27]....
        /*013c*/ 	.word	0xffffffff


	//   ....[28]....
        /*0140*/ 	.word	0xffffffff


	//   ....[29]....
        /*0144*/ 	.word	0xffffffff


	//   ....[30]....
        /*0148*/ 	.word	0xffffffff


	//   ....[31]....
        /*014c*/ 	.word	0xffffffff


	//   ....[32]....
        /*0150*/ 	.word	0xffffffff


	//   ....[33]....
        /*0154*/ 	.word	0xffffffff


	//   ....[34]....
        /*0158*/ 	.word	0xffffffff


	//   ....[35]....
        /*015c*/ 	.word	0xffffffff


	//   ....[36]....
        /*0160*/ 	.word	0xffffffff


	//   ....[37]....
        /*0164*/ 	.word	0xffffffff


	//   ....[38]....
        /*0168*/ 	.word	0xffffffff


	//   ....[39]....
        /*016c*/ 	.word	0xffffffff


	//   ....[40]....
        /*0170*/ 	.word	0xffffffff


	//   ....[41]....
        /*0174*/ 	.word	0xffffffff


	//   ....[42]....
        /*0178*/ 	.word	0xffffffff


	//   ....[43]....
        /*017c*/ 	.word	0xffffffff


	//   ....[44]....
        /*0180*/ 	.word	0xffffffff


	//   ....[45]....
        /*0184*/ 	.word	0xffffffff


	//   ....[46]....
        /*0188*/ 	.word	0xffffffff


	//   ....[47]....
        /*018c*/ 	.word	0xffffffff


	//   ....[48]....
        /*0190*/ 	.word	0xffffffff


	//   ....[49]....
        /*0194*/ 	.word	0xffffffff


	//   ....[50]....
        /*0198*/ 	.word	0xffffffff


	//   ....[51]....
        /*019c*/ 	.word	0xffffffff


	//   ....[52]....
        /*01a0*/ 	.word	0xffffffff


	//   ....[53]....
        /*01a4*/ 	.word	0xffffffff


	//   ....[54]....
        /*01a8*/ 	.word	0xffffffff


	//   ....[55]....
        /*01ac*/ 	.word	0xffffffff


	//   ....[56]....
        /*01b0*/ 	.word	0xffffffff


	//   ....[57]....
        /*01b4*/ 	.word	0xffffffff


	//   ....[58]....
        /*01b8*/ 	.word	0xffffffff


	//   ....[59]....
        /*01bc*/ 	.word	0xffffffff


	//   ....[60]....
        /*01c0*/ 	.word	0xffffffff


	//   ....[61]....
        /*01c4*/ 	.word	0xffffffff


	//   ....[62]....
        /*01c8*/ 	.word	0xffffffff


	//   ....[63]....
        /*01cc*/ 	.word	0xffffffff


	//   ....[64]....
        /*01d0*/ 	.word	0xffffffff


	//   ....[65]....
        /*01d4*/ 	.word	0xffffffff


	//   ....[66]....
        /*01d8*/ 	.word	0xffffffff


	//   ....[67]....
        /*01dc*/ 	.word	0xffffffff


	//   ....[68]....
        /*01e0*/ 	.word	0xffffffff


	//   ....[69]....
        /*01e4*/ 	.word	0xffffffff


	//   ....[70]....
        /*01e8*/ 	.word	0xffffffff


	//   ....[71]....
        /*01ec*/ 	.word	0xffffffff


	//   ....[72]....
        /*01f0*/ 	.word	0xffffffff


	//   ....[73]....
        /*01f4*/ 	.word	0xffffffff


	//   ....[74]....
        /*01f8*/ 	.word	0xffffffff


	//   ....[75]....
        /*01fc*/ 	.word	0xffffffff


	//   ....[76]....
        /*0200*/ 	.word	0xffffffff


	//   ....[77]....
        /*0204*/ 	.word	0xffffffff


	//   ....[78]....
        /*0208*/ 	.word	0xffffffff


	//   ....[79]....
        /*020c*/ 	.word	0xffffffff


	//   ....[80]....
        /*0210*/ 	.word	0x0500000f


	//   ....[81]....
        /*0214*/ 	.word	0x0500000f


	//   ....[82]....
        /*0218*/ 	.word	0x0500000f


	//   ....[83]....
        /*021c*/ 	.word	0x0500000f


	//   ....[84]....
        /*0220*/ 	.word	0x0500000f


	//   ....[85]....
        /*0224*/ 	.word	0x0500000f


	//   ....[86]....
        /*0228*/ 	.word	0x0500000f


	//   ....[87]....
        /*022c*/ 	.word	0x0500000f


	//----- nvinfo : EIATTR_COOP_GROUP_INSTR_OFFSETS
	.align		4
.L_1253:
        /*0230*/ 	.byte	0x04, 0x28
        /*0232*/ 	.short	(.L_1255 - .L_1254)


	//   ....[0]....
.L_1254:
        /*0234*/ 	.word	0x00000060


	//   ....[1]....
        /*0238*/ 	.word	0x00000140


	//   ....[2]....
        /*023c*/ 	.word	0x00000190


	//   ....[3]....
        /*0240*/ 	.word	0x000003c0


	//   ....[4]....
        /*0244*/ 	.word	0x00000520


	//   ....[5]....
        /*0248*/ 	.word	0x00000640


	//   ....[6]....
        /*024c*/ 	.word	0x000007a0


	//   ....[7]....
        /*0250*/ 	.word	0x000016e0


	//   ....[8]....
        /*0254*/ 	.word	0x00002150


	//   ....[9]....
        /*0258*/ 	.word	0x000033d0


	//   ....[10]....
        /*025c*/ 	.word	0x00003e30


	//   ....[11]....
        /*0260*/ 	.word	0x00003f10


	//   ....[12]....
        /*0264*/ 	.word	0x00004790


	//   ....[13]....
        /*0268*/ 	.word	0x00004810


	//   ....[14]....
        /*026c*/ 	.word	0x000062a0


	//   ....[15]....
        /*0270*/ 	.word	0x00006590


	//   ....[16]....
        /*0274*/ 	.word	0x000070e0


	//   ....[17]....
        /*0278*/ 	.word	0x00007120


	//   ....[18]....
        /*027c*/ 	.word	0x00007b10


	//   ....[19]....
        /*0280*/ 	.word	0x00007bd0


	//   ....[20]....
        /*0284*/ 	.word	0x00009db0


	//   ....[21]....
        /*0288*/ 	.word	0x00009de0


	//   ....[22]....
        /*028c*/ 	.word	0x00009e00


	//   ....[23]....
        /*0290*/ 	.word	0x00009e20


	//   ....[24]....
        /*0294*/ 	.word	0x0000be10


	//   ....[25]....
        /*0298*/ 	.word	0x0000c0b0


	//   ....[26]....
        /*029c*/ 	.word	0x0000cc80


	//   ....[27]....
        /*02a0*/ 	.word	0x0000cd80


	//   ....[28]....
        /*02a4*/ 	.word	0x0000d5d0


	//   ....[29]....
        /*02a8*/ 	.word	0x0000d650


	//   ....[30]....
        /*02ac*/ 	.word	0x0000e8e0


	//   ....[31]....
        /*02b0*/ 	.word	0x0000e900


	//   ....[32]....
        /*02b4*/ 	.word	0x0000e970


	//   ....[33]....
        /*02b8*/ 	.word	0x0000e980


	//   ....[34]....
        /*02bc*/ 	.word	0x0000f9b0


	//   ....[35]....
        /*02c0*/ 	.word	0x0000f9c0


	//   ....[36]....
        /*02c4*/ 	.word	0x0000f9d0


	//   ....[37]....
        /*02c8*/ 	.word	0x0000f9e0


	//   ....[38]....
        /*02cc*/ 	.word	0x0000f9f0


	//   ....[39]....
        /*02d0*/ 	.word	0x0000fa00


	//   ....[40]....
        /*02d4*/ 	.word	0x0000fa10


	//   ....[41]....
        /*02d8*/ 	.word	0x0000fa20


	//   ....[42]....
        /*02dc*/ 	.word	0x0000fa30


	//   ....[43]....
        /*02e0*/ 	.word	0x0000fa50


	//   ....[44]....
        /*02e4*/ 	.word	0x0000fa60


	//   ....[45]....
        /*02e8*/ 	.word	0x0000fa70


	//   ....[46]....
        /*02ec*/ 	.word	0x0000fa90


	//   ....[47]....
        /*02f0*/ 	.word	0x0000faa0


	//   ....[48]....
        /*02f4*/ 	.word	0x0000fad0


	//   ....[49]....
        /*02f8*/ 	.word	0x0000fae0


	//   ....[50]....
        /*02fc*/ 	.word	0x0000faf0


	//   ....[51]....
        /*0300*/ 	.word	0x0000fb00


	//   ....[52]....
        /*0304*/ 	.word	0x0000fb10


	//   ....[53]....
        /*0308*/ 	.word	0x0000fb20


	//   ....[54]....
        /*030c*/ 	.word	0x0000fb30


	//   ....[55]....
        /*0310*/ 	.word	0x0000fb40


	//   ....[56]....
        /*0314*/ 	.word	0x0000fb50


	//   ....[57]....
        /*0318*/ 	.word	0x0000fb60


	//   ....[58]....
        /*031c*/ 	.word	0x0000fc60


	//   ....[59]....
        /*0320*/ 	.word	0x0000fc90


	//   ....[60]....
        /*0324*/ 	.word	0x0000fde0


	//   ....[61]....
        /*0328*/ 	.word	0x0000fe20


	//   ....[62]....
        /*032c*/ 	.word	0x00010160


	//   ....[63]....
        /*0330*/ 	.word	0x00010190


	//   ....[64]....
        /*0334*/ 	.word	0x000102b0


	//   ....[65]....
        /*0338*/ 	.word	0x000102d0


	//   ....[66]....
        /*033c*/ 	.word	0x000109b0


	//   ....[67]....
        /*0340*/ 	.word	0x000109c0


	//   ....[68]....
        /*0344*/ 	.word	0x00010ac0


	//   ....[69]....
        /*0348*/ 	.word	0x00010ae0


	//   ....[70]....
        /*034c*/ 	.word	0x00010ca0


	//   ....[71]....
        /*0350*/ 	.word	0x00012070


	//   ....[72]....
        /*0354*/ 	.word	0x00012e30


	//   ....[73]....
        /*0358*/ 	.word	0x00012e60


	//   ....[74]....
        /*035c*/ 	.word	0x00012e80


	//   ....[75]....
        /*0360*/ 	.word	0x00012ea0


	//   ....[76]....
        /*0364*/ 	.word	0x00012eb0


	//   ....[77]....
        /*0368*/ 	.word	0x00012ec0


	//   ....[78]....
        /*036c*/ 	.word	0x00014b10


	//   ....[79]....
        /*0370*/ 	.word	0x00014cb0


	//   ....[80]....
        /*0374*/ 	.word	0x00015340


	//   ....[81]....
        /*0378*/ 	.word	0x000154f0


	//   ....[82]....
        /*037c*/ 	.word	0x00015540


	//   ....[83]....
        /*0380*/ 	.word	0x000155d0


	//   ....[84]....
        /*0384*/ 	.word	0x00015670


	//   ....[85]....
        /*0388*/ 	.word	0x00015740


	//   ....[86]....
        /*038c*/ 	.word	0x000157e0


	//   ....[87]....
        /*0390*/ 	.word	0x00015b80


	//----- nvinfo : EIATTR_REG_RECONFIG
	.align		4
.L_1255:
        /*0394*/ 	.byte	0x01, 0x54
	.zero		2


	//----- nvinfo : EIATTR_SYSCALL_OFFSETS
	.align		4
        /*0398*/ 	.byte	0x04, 0x46
        /*039a*/ 	.short	(.L_1257 - .L_1256)


	//   ....[0]....
.L_1256:
        /*039c*/ 	.word	0x000018c0


	//   ....[1]....
        /*03a0*/ 	.word	0x00011af0


	//   ....[2]....
        /*03a4*/ 	.word	0x00011c60


	//   ....[3]....
        /*03a8*/ 	.word	0x00011db0


	//   ....[4]....
        /*03ac*/ 	.word	0x00011ef0


	//   ....[5]....
        /*03b0*/ 	.word	0x00012960


	//----- nvinfo : EIATTR_MBARRIER_INSTR_OFFSETS
	.align		4
.L_1257:
        /*03b4*/ 	.byte	0x04, 0x39
        /*03b6*/ 	.short	(.L_1259 - .L_1258)


	//   ....[0]....
.L_1258:
        /*03b8*/ 	.word	0x00000270
        /*03bc*/ 	.word	0x000000ff
        /*03c0*/ 	.word	0x00019c00
        /*03c4*/ 	.short	0x0100
        /*03c6*/ 	.byte	0x08
	.zero		1


	//   ....[1]....
        /*03c8*/ 	.word	0x00000280
        /*03cc*/ 	.word	0x000000ff
        /*03d0*/ 	.word	0x00019c20
        /*03d4*/ 	.short	0x0100
        /*03d6*/ 	.byte	0x08
	.zero		1


	//   ....[2]....
        /*03d8*/ 	.word	0x00000370
        /*03dc*/ 	.word	0x000000ff
        /*03e0*/ 	.word	0x00019c30
        /*03e4*/ 	.short	0x0100
        /*03e6*/ 	.byte	0x08
	.zero		1


	//   ....[3]....
        /*03e8*/ 	.word	0x00000380
        /*03ec*/ 	.word	0x000000ff
        /*03f0*/ 	.word	0x00019c40
        /*03f4*/ 	.short	0x0100
        /*03f6*/ 	.byte	0x08
	.zero		1


	//   ....[4]....
        /*03f8*/ 	.word	0x00000390
        /*03fc*/ 	.word	0x000000ff
        /*0400*/ 	.word	0x00019c38
        /*0404*/ 	.short	0x0100
        /*0406*/ 	.byte	0x08
	.zero		1


	//   ....[5]....
        /*0408*/ 	.word	0x000003a0
        /*040c*/ 	.word	0x000000ff
        /*0410*/ 	.word	0x00019c48
        /*0414*/ 	.short	0x0100
        /*0416*/ 	.byte	0x08
	.zero		1


	//   ....[6]....
        /*0418*/ 	.word	0x000004d0
        /*041c*/ 	.word	0x000000ff
        /*0420*/ 	.word	0x00019c50
        /*0424*/ 	.short	0x0100
        /*0426*/ 	.byte	0x08
	.zero		1


	//   ....[7]....
        /*0428*/ 	.word	0x000004e0
        /*042c*/ 	.word	0x000000ff
        /*0430*/ 	.word	0x00019c60
        /*0434*/ 	.short	0x0100
        /*0436*/ 	.byte	0x08
	.zero		1


	//   ....[8]....
        /*0438*/ 	.word	0x000004f0
        /*043c*/ 	.word	0x000000ff
        /*0440*/ 	.word	0x00019c58
        /*0444*/ 	.short	0x0100
        /*0446*/ 	.byte	0x08
	.zero		1


	//   ....[9]....
        /*0448*/ 	.word	0x00000500
        /*044c*/ 	.word	0x000000ff
        /*0450*/ 	.word	0x00019c68
        /*0454*/ 	.short	0x0100
        /*0456*/ 	.byte	0x08
	.zero		1


	//   ....[10]....
        /*0458*/ 	.word	0x000005f0
        /*045c*/ 	.word	0x000000ff
        /*0460*/ 	.word	0x00019c70
        /*0464*/ 	.short	0x0100
        /*0466*/ 	.byte	0x06
	.zero		1


	//   ....[11]....
        /*0468*/ 	.word	0x00000600
        /*046c*/ 	.word	0x000000ff
        /*0470*/ 	.word	0x00019c80
        /*0474*/ 	.short	0x0100
        /*0476*/ 	.byte	0x06
	.zero		1


	//   ....[12]....
        /*0478*/ 	.word	0x00000610
        /*047c*/ 	.word	0x000000ff
        /*0480*/ 	.word	0x00019c78
        /*0484*/ 	.short	0x0100
        /*0486*/ 	.byte	0x06
	.zero		1


	//   ....[13]....
        /*0488*/ 	.word	0x00000620
        /*048c*/ 	.word	0x000000ff
        /*0490*/ 	.word	0x00019c88
        /*0494*/ 	.short	0x0100
        /*0496*/ 	.byte	0x06
	.zero		1


	//   ....[14]....
        /*0498*/ 	.word	0x00000750
        /*049c*/ 	.word	0x000000ff
        /*04a0*/ 	.word	0x00019c90
        /*04a4*/ 	.short	0x0100
        /*04a6*/ 	.byte	0x08
	.zero		1


	//   ....[15]....
        /*04a8*/ 	.word	0x00000760
        /*04ac*/ 	.word	0x000000ff
        /*04b0*/ 	.word	0x00019ca0
        /*04b4*/ 	.short	0x0100
        /*04b6*/ 	.byte	0x08
	.zero		1


	//   ....[16]....
        /*04b8*/ 	.word	0x00000770
        /*04bc*/ 	.word	0x000000ff
        /*04c0*/ 	.word	0x00019c98
        /*04c4*/ 	.short	0x0100
        /*04c6*/ 	.byte	0x08
	.zero		1


	//   ....[17]....
        /*04c8*/ 	.word	0x00000780
        /*04cc*/ 	.word	0x000000ff
        /*04d0*/ 	.word	0x00019ca8
        /*04d4*/ 	.short	0x0100
        /*04d6*/ 	.byte	0x08
	.zero		1


	//   ....[18]....
        /*04d8*/ 	.word	0x000008b0
        /*04dc*/ 	.word	0x000000ff
        /*04e0*/ 	.word	0x00019cb0
        /*04e4*/ 	.short	0x0100
        /*04e6*/ 	.byte	0x08
	.zero		1


	//   ....[19]....
        /*04e8*/ 	.word	0x000008c0
        /*04ec*/ 	.word	0x000000ff
        /*04f0*/ 	.word	0x00019cc0
        /*04f4*/ 	.short	0x0100
        /*04f6*/ 	.byte	0x08
	.zero		1


	//   ....[20]....
        /*04f8*/ 	.word	0x000008d0
        /*04fc*/ 	.word	0x000000ff
        /*0500*/ 	.word	0x00019cb8
        /*0504*/ 	.short	0x0100
        /*0506*/ 	.byte	0x08
	.zero		1


	//   ....[21]....
        /*0508*/ 	.word	0x000008e0
        /*050c*/ 	.word	0x000000ff
        /*0510*/ 	.word	0x00019cc8
        /*0514*/ 	.short	0x0100
        /*0516*/ 	.byte	0x08
	.zero		1


	//   ....[22]....
        /*0518*/ 	.word	0x00001c10
        /*051c*/ 	.word	0x000000ff
        /*0520*/ 	.word	0x00019c00
        /*0524*/ 	.short	0x010a
        /*0526*/ 	.byte	0x2d
	.zero		1


	//   ....[23]....
        /*0528*/ 	.word	0x00001cb0
        /*052c*/ 	.word	0x0000005a
        /*0530*/ 	.word	0x00019c30
        /*0534*/ 	.short	0x010a
        /*0536*/ 	.byte	0x3f
	.zero		1


	//   ....[24]....
        /*0538*/ 	.word	0x00001d10
        /*053c*/ 	.word	0x0000005a
        /*0540*/ 	.word	0x00019c30
        /*0544*/ 	.short	0x010a
        /*0546*/ 	.byte	0x3f
	.zero		1


	//   ....[25]....
        /*0548*/ 	.word	0x00002480
        /*054c*/ 	.word	0x0000005a
        /*0550*/ 	.word	0x00000000
        /*0554*/ 	.short	0x0101
        /*0556*/ 	.byte	0x3f
	.zero		1


	//   ....[26]....
        /*0558*/ 	.word	0x000056e0
        /*055c*/ 	.word	0x000000ff
        /*0560*/ 	.word	0x00019c30
        /*0564*/ 	.short	0x010a
        /*0566*/ 	.byte	0x06
	.zero		1


	//   ....[27]....
        /*0568*/ 	.word	0x00005720
        /*056c*/ 	.word	0x000000ff
        /*0570*/ 	.word	0x00019c30
        /*0574*/ 	.short	0x010a
        /*0576*/ 	.byte	0x06
	.zero		1


	//   ....[28]....
        /*0578*/ 	.word	0x00005880
        /*057c*/ 	.word	0x000000ff
        /*0580*/ 	.word	0x00019c50
        /*0584*/ 	.short	0x010a
        /*0586*/ 	.byte	0x0b
	.zero		1


	//   ....[29]....
        /*0588*/ 	.word	0x000058c0
        /*058c*/ 	.word	0x000000ff
        /*0590*/ 	.word	0x00019c50
        /*0594*/ 	.short	0x010a
        /*0596*/ 	.byte	0x0b
	.zero		1


	//   ....[30]....
        /*0598*/ 	.word	0x00006300
        /*059c*/ 	.word	0x00000024
        /*05a0*/ 	.word	0x00000000
        /*05a4*/ 	.short	0x0101
        /*05a6*/ 	.byte	0x3f
	.zero		1


	//   ....[31]....
        /*05a8*/ 	.word	0x000085e0
        /*05ac*/ 	.word	0x000000ff
        /*05b0*/ 	.word	0x00000000
        /*05b4*/ 	.short	0x0101
        /*05b6*/ 	.byte	0x06
	.zero		1


	//   ....[32]....
        /*05b8*/ 	.word	0x00008e30
        /*05bc*/ 	.word	0x000000ff
        /*05c0*/ 	.word	0x00019c30
        /*05c4*/ 	.short	0x010a
        /*05c6*/ 	.byte	0x06
	.zero		1


	//   ....[33]....
        /*05c8*/ 	.word	0x00008e70
        /*05cc*/ 	.word	0x000000ff
        /*05d0*/ 	.word	0x00019c30
        /*05d4*/ 	.short	0x010a
        /*05d6*/ 	.byte	0x06
	.zero		1


	//   ....[34]....
        /*05d8*/ 	.word	0x00008fd0
        /*05dc*/ 	.word	0x000000ff
        /*05e0*/ 	.word	0x00019c50
        /*05e4*/ 	.short	0x010a
        /*05e6*/ 	.byte	0x0e
	.zero		1


	//   ....[35]....
        /*05e8*/ 	.word	0x00009010
        /*05ec*/ 	.word	0x000000ff
        /*05f0*/ 	.word	0x00019c50
        /*05f4*/ 	.short	0x010a
        /*05f6*/ 	.byte	0x0e
	.zero		1


	//   ....[36]....
        /*05f8*/ 	.word	0x0000a930
        /*05fc*/ 	.word	0x00000003
        /*0600*/ 	.word	0x00000000
        /*0604*/ 	.short	0x0101
        /*0606*/ 	.byte	0x3f
	.zero		1


	//   ....[37]....
        /*0608*/ 	.word	0x0000ac40
        /*060c*/ 	.word	0x000000ff
        /*0610*/ 	.word	0x00000000
        /*0614*/ 	.short	0x0101
        /*0616*/ 	.byte	0x06
	.zero		1


	//   ....[38]....
        /*0618*/ 	.word	0x0000b250
        /*061c*/ 	.word	0x000000ff
        /*0620*/ 	.word	0x00019c30
        /*0624*/ 	.short	0x010a
        /*0626*/ 	.byte	0x18
	.zero		1


	//   ....[39]....
        /*0628*/ 	.word	0x0000b290
        /*062c*/ 	.word	0x000000ff
        /*0630*/ 	.word	0x00019c30
        /*0634*/ 	.short	0x010a
        /*0636*/ 	.byte	0x18
	.zero		1


	//   ....[40]....
        /*0638*/ 	.word	0x0000b3f0
        /*063c*/ 	.word	0x000000ff
        /*0640*/ 	.word	0x00019c50
        /*0644*/ 	.short	0x010a
        /*0646*/ 	.byte	0x0b
	.zero		1


	//   ....[41]....
        /*0648*/ 	.word	0x0000b430
        /*064c*/ 	.word	0x000000ff
        /*0650*/ 	.word	0x00019c50
        /*0654*/ 	.short	0x010a
        /*0656*/ 	.byte	0x0b
	.zero		1


	//   ....[42]....
        /*0658*/ 	.word	0x0000be20
        /*065c*/ 	.word	0x00000024
        /*0660*/ 	.word	0x00000000
        /*0664*/ 	.short	0x0101
        /*0666*/ 	.byte	0x3f
	.zero		1


	//   ....[43]....
        /*0668*/ 	.word	0x0000e0f0
        /*066c*/ 	.word	0x000000ff
        /*0670*/ 	.word	0x00000000
        /*0674*/ 	.short	0x0101
        /*0676*/ 	.byte	0x06
	.zero		1


	//   ....[44]....
        /*0678*/ 	.word	0x0000e610
        /*067c*/ 	.word	0x000000ff
        /*0680*/ 	.word	0x00019c50
        /*0684*/ 	.short	0x010a
        /*0686*/ 	.byte	0x0b
	.zero		1


	//   ....[45]....
        /*0688*/ 	.word	0x0000e650
        /*068c*/ 	.word	0x000000ff
        /*0690*/ 	.word	0x00019c50
        /*0694*/ 	.short	0x010a
        /*0696*/ 	.byte	0x0b
	.zero		1


	//   ....[46]....
        /*0698*/ 	.word	0x0000ec60
        /*069c*/ 	.word	0x000000ff
        /*06a0*/ 	.word	0x00000000
        /*06a4*/ 	.short	0x0101
        /*06a6*/ 	.byte	0x04
	.zero		1


	//   ....[47]....
        /*06a8*/ 	.word	0x00010180
        /*06ac*/ 	.word	0x00000003
        /*06b0*/ 	.word	0x00000000
        /*06b4*/ 	.short	0x0101
        /*06b6*/ 	.byte	0x3f
	.zero		1


	//   ....[48]....
        /*06b8*/ 	.word	0x000122b0
        /*06bc*/ 	.word	0x00000003
        /*06c0*/ 	.word	0x00019c80
        /*06c4*/ 	.short	0x010a
        /*06c6*/ 	.byte	0x3f
	.zero		1


	//   ....[49]....
        /*06c8*/ 	.word	0x00012510
        /*06cc*/ 	.word	0x00000003
        /*06d0*/ 	.word	0x00019c40
        /*06d4*/ 	.short	0x010a
        /*06d6*/ 	.byte	0x3f
	.zero		1


	//   ....[50]....
        /*06d8*/ 	.word	0x000130b0
        /*06dc*/ 	.word	0x00000010
        /*06e0*/ 	.word	0x00019c00
        /*06e4*/ 	.short	0x0107
        /*06e6*/ 	.byte	0x3f
	.zero		1


	//   ....[51]....
        /*06e8*/ 	.word	0x000131b0
        /*06ec*/ 	.word	0x00000010
        /*06f0*/ 	.word	0x00019c00
        /*06f4*/ 	.short	0x0101
        /*06f6*/ 	.byte	0x3f
	.zero		1


	//   ....[52]....
        /*06f8*/ 	.word	0x000131d0
        /*06fc*/ 	.word	0x00000010
        /*0700*/ 	.word	0x00019c20
        /*0704*/ 	.short	0x010a
        /*0706*/ 	.byte	0x3f
	.zero		1


	//   ....[53]....
        /*0708*/ 	.word	0x000134b0
        /*070c*/ 	.word	0x00000006
        /*0710*/ 	.word	0x00019c80
        /*0714*/ 	.short	0x010a
        /*0716*/ 	.byte	0x3f
	.zero		1


	//   ....[54]....
        /*0718*/ 	.word	0x000138d0
        /*071c*/ 	.word	0x00000006
        /*0720*/ 	.word	0x00019c40
        /*0724*/ 	.short	0x010a
        /*0726*/ 	.byte	0x3f
	.zero		1


	//   ....[55]....
        /*0728*/ 	.word	0x00013d80
        /*072c*/ 	.word	0x00000003
        /*0730*/ 	.word	0x00019c70
        /*0734*/ 	.short	0x010a
        /*0736*/ 	.byte	0x3f
	.zero		1


	//   ....[56]....
        /*0738*/ 	.word	0x00013df0
        /*073c*/ 	.word	0x00000003
        /*0740*/ 	.word	0x00019c60
        /*0744*/ 	.short	0x010a
        /*0746*/ 	.byte	0x3f
	.zero		1


	//   ....[57]....
        /*0748*/ 	.word	0x00014230
        /*074c*/ 	.word	0x00000003
        /*0750*/ 	.word	0x00019c50
        /*0754*/ 	.short	0x0101
        /*0756*/ 	.byte	0x3f
	.zero		1


	//   ....[58]....
        /*0758*/ 	.word	0x000142a0
        /*075c*/ 	.word	0x00000000
        /*0760*/ 	.word	0x00000000
        /*0764*/ 	.short	0x0101
        /*0766*/ 	.byte	0x3f
	.zero		1


	//   ....[59]....
        /*0768*/ 	.word	0x000144b0
        /*076c*/ 	.word	0x00000000
        /*0770*/ 	.word	0x00019c70
        /*0774*/ 	.short	0x010a
        /*0776*/ 	.byte	0x3f
	.zero		1


	//   ....[60]....
        /*0778*/ 	.word	0x00014520
        /*077c*/ 	.word	0x00000000
        /*0780*/ 	.word	0x00019c60
        /*0784*/ 	.short	0x010a
        /*0786*/ 	.byte	0x3f
	.zero		1


	//   ....[61]....
        /*0788*/ 	.word	0x00014960
        /*078c*/ 	.word	0x00000000
        /*0790*/ 	.word	0x00019c50
        /*0794*/ 	.short	0x0101
        /*0796*/ 	.byte	0x3f
	.zero		1


	//   ....[62]....
        /*0798*/ 	.word	0x000149f0
        /*079c*/ 	.word	0x00000002
        /*07a0*/ 	.word	0x00000000
        /*07a4*/ 	.short	0x0101
        /*07a6*/ 	.byte	0x3f
	.zero		1


	//   ....[63]....
        /*07a8*/ 	.word	0x00014c30
        /*07ac*/ 	.word	0x00000006
        /*07b0*/ 	.word	0x00019c20
        /*07b4*/ 	.short	0x010a
        /*07b6*/ 	.byte	0x3f
	.zero		1


	//   ....[64]....
        /*07b8*/ 	.word	0x00014dd0
        /*07bc*/ 	.word	0x00000005
        /*07c0*/ 	.word	0x00000000
        /*07c4*/ 	.short	0x010a
        /*07c6*/ 	.byte	0x3f
	.zero		1


	//   ....[65]....
        /*07c8*/ 	.word	0x00014e40
        /*07cc*/ 	.word	0x00000009
        /*07d0*/ 	.word	0x00000000
        /*07d4*/ 	.short	0x010a
        /*07d6*/ 	.byte	0x3f
	.zero		1


	//   ....[66]....
        /*07d8*/ 	.word	0x00014e90
        /*07dc*/ 	.word	0x00000013
        /*07e0*/ 	.word	0x00019c60
        /*07e4*/ 	.short	0x010a
        /*07e6*/ 	.byte	0x3f
	.zero		1


	//   ....[67]....
        /*07e8*/ 	.word	0x00014ee0
        /*07ec*/ 	.word	0x00000007
        /*07f0*/ 	.word	0x00019c60
        /*07f4*/ 	.short	0x010a
        /*07f6*/ 	.byte	0x3f
	.zero		1


	//   ....[68]....
        /*07f8*/ 	.word	0x00014f20
        /*07fc*/ 	.word	0x00000013
        /*0800*/ 	.word	0x00019c80
        /*0804*/ 	.short	0x010a
        /*0806*/ 	.byte	0x3f
	.zero		1


	//   ....[69]....
        /*0808*/ 	.word	0x00014f40
        /*080c*/ 	.word	0x00000007
        /*0810*/ 	.word	0x00019c80
        /*0814*/ 	.short	0x010a
        /*0816*/ 	.byte	0x3f
	.zero		1


	//   ....[70]....
        /*0818*/ 	.word	0x00014fb0
        /*081c*/ 	.word	0x00000003
        /*0820*/ 	.word	0x00019c00
        /*0824*/ 	.short	0x010a
        /*0826*/ 	.byte	0x3f
	.zero		1


	//   ....[71]....
        /*0828*/ 	.word	0x00015000
        /*082c*/ 	.word	0x0000005a
        /*0830*/ 	.word	0x00019c30
        /*0834*/ 	.short	0x010a
        /*0836*/ 	.byte	0x3f
	.zero		1


	//   ....[72]....
        /*0838*/ 	.word	0x00015060
        /*083c*/ 	.word	0x00000008
        /*0840*/ 	.word	0x00019c30
        /*0844*/ 	.short	0x010a
        /*0846*/ 	.byte	0x3f
	.zero		1


	//   ....[73]....
        /*0848*/ 	.word	0x000150c0
        /*084c*/ 	.word	0x00000008
        /*0850*/ 	.word	0x00019c50
        /*0854*/ 	.short	0x010a
        /*0856*/ 	.byte	0x3f
	.zero		1


	//   ....[74]....
        /*0858*/ 	.word	0x00015120
        /*085c*/ 	.word	0x00000006
        /*0860*/ 	.word	0x00019c30
        /*0864*/ 	.short	0x010a
        /*0866*/ 	.byte	0x3f
	.zero		1


	//   ....[75]....
        /*0868*/ 	.word	0x00015180
        /*086c*/ 	.word	0x00000006
        /*0870*/ 	.word	0x00019c50
        /*0874*/ 	.short	0x010a
        /*0876*/ 	.byte	0x3f
	.zero		1


	//   ....[76]....
        /*0878*/ 	.word	0x000151e0
        /*087c*/ 	.word	0x00000006
        /*0880*/ 	.word	0x00019c30
        /*0884*/ 	.short	0x010a
        /*0886*/ 	.byte	0x3f
	.zero		1


	//   ....[77]....
        /*0888*/ 	.word	0x00015240
        /*088c*/ 	.word	0x00000006
        /*0890*/ 	.word	0x00019c50
        /*0894*/ 	.short	0x010a
        /*0896*/ 	.byte	0x3f
	.zero		1


	//   ....[78]....
        /*0898*/ 	.word	0x000152a0
        /*089c*/ 	.word	0x00000007
        /*08a0*/ 	.word	0x00019c50
        /*08a4*/ 	.short	0x010a
        /*08a6*/ 	.byte	0x3f
	.zero		1


	//   ....[79]....
        /*08a8*/ 	.word	0x000153f0
        /*08ac*/ 	.word	0x00000003
        /*08b0*/ 	.word	0x00019c80
        /*08b4*/ 	.short	0x010a
        /*08b6*/ 	.byte	0x3f
	.zero		1


	//   ....[80]....
        /*08b8*/ 	.word	0x00015440
        /*08bc*/ 	.word	0x00000003
        /*08c0*/ 	.word	0x00019c40
        /*08c4*/ 	.short	0x010a
        /*08c6*/ 	.byte	0x3f
	.zero		1


	//   ....[81]....
        /*08c8*/ 	.word	0x00015870
        /*08cc*/ 	.word	0x00000010
        /*08d0*/ 	.word	0x00019c20
        /*08d4*/ 	.short	0x010a
        /*08d6*/ 	.byte	0x3f
	.zero		1


	//   ....[82]....
        /*08d8*/ 	.word	0x000158c0
        /*08dc*/ 	.word	0x00000006
        /*08e0*/ 	.word	0x00019c80
        /*08e4*/ 	.short	0x010a
        /*08e6*/ 	.byte	0x3f
	.zero		1


	//   ....[83]....
        /*08e8*/ 	.word	0x00015910
        /*08ec*/ 	.word	0x00000006
        /*08f0*/ 	.word	0x00019c40
        /*08f4*/ 	.short	0x010a
        /*08f6*/ 	.byte	0x3f
	.zero		1


	//   ....[84]....
        /*08f8*/ 	.word	0x00015960
        /*08fc*/ 	.word	0x00000003
        /*0900*/ 	.word	0x00019c70
        /*0904*/ 	.short	0x010a
        /*0906*/ 	.byte	0x3f
	.zero		1


	//   ....[85]....
        /*0908*/ 	.word	0x000159b0
        /*090c*/ 	.word	0x00000003
        /*0910*/ 	.word	0x00019c60
        /*0914*/ 	.short	0x010a
        /*0916*/ 	.byte	0x3f
	.zero		1


	//   ....[86]....
        /*0918*/ 	.word	0x00015a00
        /*091c*/ 	.word	0x00000000
        /*0920*/ 	.word	0x00019c70
        /*0924*/ 	.short	0x010a
        /*0926*/ 	.byte	0x3f
	.zero		1


	//   ....[87]....
        /*0928*/ 	.word	0x00015a50
        /*092c*/ 	.word	0x00000000
        /*0930*/ 	.word	0x00019c60
        /*0934*/ 	.short	0x010a
        /*0936*/ 	.byte	0x3f
	.zero		1


	//   ....[88]....
        /*0938*/ 	.word	0x00015aa0
        /*093c*/ 	.word	0x00000006
        /*0940*/ 	.word	0x00019c20
        /*0944*/ 	.short	0x010a
        /*0946*/ 	.byte	0x3f
	.zero		1


	//   ....[89]....
        /*0948*/ 	.word	0x00015c40
        /*094c*/ 	.word	0x00000005
        /*0950*/ 	.word	0x00000000
        /*0954*/ 	.short	0x010a
        /*0956*/ 	.byte	0x3f
	.zero		1


	//   ....[90]....
        /*0958*/ 	.word	0x00015c90
        /*095c*/ 	.word	0x00000009
        /*0960*/ 	.word	0x00000000
        /*0964*/ 	.short	0x010a
        /*0966*/ 	.byte	0x3f
	.zero		1


	//   ....[91]....
        /*0968*/ 	.word	0x00015ce0
        /*096c*/ 	.word	0x00000013
        /*0970*/ 	.word	0x00019c60
        /*0974*/ 	.short	0x010a
        /*0976*/ 	.byte	0x3f
	.zero		1


	//   ....[92]....
        /*0978*/ 	.word	0x00015d30
        /*097c*/ 	.word	0x00000007
        /*0980*/ 	.word	0x00019c60
        /*0984*/ 	.short	0x010a
        /*0986*/ 	.byte	0x3f
	.zero		1


	//   ....[93]....
        /*0988*/ 	.word	0x00015d80
        /*098c*/ 	.word	0x00000013
        /*0990*/ 	.word	0x00019c80
        /*0994*/ 	.short	0x010a
        /*0996*/ 	.byte	0x3f
	.zero		1


	//----- nvinfo : EIATTR_NUM_MBARRIERS
	.align		4
.L_1259:
        /*0998*/ 	.byte	0x03, 0x38
        /*099a*/ 	.short	0x0016


	//----- nvinfo : EIATTR_EXIT_INSTR_OFFSETS
	.align		4
        /*099c*/ 	.byte	0x04, 0x1c
        /*099e*/ 	.short	(.L_1261 - .L_1260)


	//   ....[0]....
.L_1260:
        /*09a0*/ 	.word	0x00000a00


	//   ....[1]....
        /*09a4*/ 	.word	0x00010c10


	//   ....[2]....
        /*09a8*/ 	.word	0x00014f90


	//----- nvinfo : EIATTR_MAX_THREADS
	.align		4
.L_1261:
        /*09ac*/ 	.byte	0x04, 0x05
        /*09ae*/ 	.short	(.L_1263 - .L_1262)
.L_1262:
        /*09b0*/ 	.word	0x00000200
        /*09b4*/ 	.word	0x00000001
        /*09b8*/ 	.word	0x00000001


	//----- nvinfo : EIATTR_CRS_STACK_SIZE
	.align		4
.L_1263:
        /*09bc*/ 	.byte	0x04, 0x1e
        /*09be*/ 	.short	(.L_1265 - .L_1264)
.L_1264:
        /*09c0*/ 	.word	0x00000000


	//----- nvinfo : EIATTR_CBANK_PARAM_SIZE
	.align		4
.L_1265:
        /*09c4*/ 	.byte	0x03, 0x19
        /*09c6*/ 	.short	0x0af0


	//----- nvinfo : EIATTR_PARAM_CBANK
	.align		4
        /*09c8*/ 	.byte	0x04, 0x0a
        /*09ca*/ 	.short	(.L_1267 - .L_1266)
	.align		4
.L_1266:
        /*09cc*/ 	.word	index@(.nv.constant0._ZN7cutlass13device_kernelIN5flash11enable_sm90INS1_16FlashAttnFwdSm90INS1_25CollectiveMainloopFwdSm90ILi2EN4cute5tupleIJNS5_1CILi1EEES8_S8_EEENS6_IJNS7_ILi192EEENS7_ILi128EEENS7_ILi96EEEEEELi96ENS_12float_e4m3_tEfNS_4arch4Sm90ELb0ELb1ELb1ELb0ELb0ELb0ELb0ELb1ELb1ELb1ELb0ELb0EEENS1_21CollectiveEpilogueFwdINS6_IJSA_SC_SB_EEES9_NS_10bfloat16_tESG_Li384ELb0ELb1ELb0ELb1EEENS1_30DynamicPersistentTileSchedulerILi384ELi128ELb0ELb1ELb1EEEEEEEEEvNT_6ParamsE)
        /*09d0*/ 	.short	0x0210
        /*09d2*/ 	.short	0x0af0


	//----- nvinfo : EIATTR_SW_WAR
	.align		4
.L_1267:
        /*09d4*/ 	.byte	0x04, 0x36
        /*09d6*/ 	.short	(.L_1269 - .L_1268)
.L_1268:
        /*09d8*/ 	.word	0x00000008
.L_1269:


//--------------------- .nv.info._ZN7cutlass13device_kernelIN5flash11enable_sm90INS1_16FlashAttnFwdSm90INS1_25CollectiveMainloopFwdSm90ILi2EN4cute5tupleIJNS5_1CILi1EEES8_S8_EEENS6_IJNS7_ILi192EEENS7_ILi128EEENS7_ILi96EEEEEELi96ENS_12float_e4m3_tEfNS_4arch4Sm90ELb0ELb1ELb1ELb1ELb0ELb0ELb0ELb1ELb1ELb1ELb0ELb0EEENS1_21CollectiveEpilogueFwdINS6_IJSA_SC_SB_EEES9_NS_10bfloat16_tESG_Li384ELb1ELb1ELb0ELb1EEENS1_36VarlenDynamicPersistentTileSchedulerILi192ELi128ELi384ELi128ELb0ELb1ELb1ELb1ELb0ELb1EEEEEEEEEvNT_6ParamsE --------------------------
	.section	.nv.info._ZN7cutlass13device_kernelIN5flash11enable_sm90INS1_16FlashAttnFwdSm90INS1_25CollectiveMainloopFwdSm90ILi2EN4cute5tupleIJNS5_1CILi1EEES8_S8_EEENS6_IJNS7_ILi192EEENS7_ILi128EEENS7_ILi96EEEEEELi96ENS_12float_e4m3_tEfNS_4arch4Sm90ELb0ELb1ELb1ELb1ELb0ELb0ELb0ELb1ELb1ELb1ELb0ELb0EEENS1_21CollectiveEpilogueFwdINS6_IJSA_SC_SB_EEES9_NS_10bfloat16_tESG_Li384ELb1ELb1ELb0ELb1EEENS1_36VarlenDynamicPersistentTileSchedulerILi192ELi128ELi384ELi128ELb0ELb1ELb1ELb1ELb0ELb1EEEEEEEEEvNT_6ParamsE,"",@"SHT_CUDA_INFO"
	.sectionflags	@""
	.align	4


	//----- nvinfo : EIATTR_CUDA_API_VERSION
	.align		4
        /*0000*/ 	.byte	0x04, 0x37
        /*0002*/ 	.short	(.L_1271 - .L_1270)
.L_1270:
        /*0004*/ 	.word	0x00000082


	//----- nvinfo : EIATTR_KPARAM_INFO
	.align		4
.L_1271:
        /*0008*/ 	.byte	0x04, 0x17
        /*000a*/ 	.short	(.L_1273 - .L_1272)
.L_1272:
        /*000c*/ 	.word	0x00000000
        /*0010*/ 	.short	0x0000
        /*0012*/ 	.short	0x0070
        /*0014*/ 	.byte	0x00, 0xf0, 0x01, 0x2a


	//----- nvinfo : EIATTR_SPARSE_MMA_MASK
	.align		4
.L_1273:
        /*0018*/ 	.byte	0x03, 0x50
        /*001a*/ 	.short	0x0000


	//----- nvinfo : EIATTR_MAXREG_COUNT
	.align		4
        /*001c*/ 	.byte	0x03, 0x1b
        /*001e*/ 	.short	0x0080


	//----- nvinfo : EIATTR_NUM_BARRIERS
	.align		4
        /*0020*/ 	.byte	0x02, 0x4c
        /*0022*/ 	.byte	0x09
	.zero		1


	//----- nvinfo : EIATTR_EXTERNS
	.align		4
        /*0024*/ 	.byte	0x04, 0x0f
        /*0026*/ 	.short	(.L_1275 - .L_1274)


	//   ....[0]....
	.align		4
.L_1274:
        /*0028*/ 	.word	index@(__assertfail)


	//----- nvinfo : EIATTR_ANNOTATIONS
	.align		4
.L_1275:
        /*002c*/ 	.byte	0x04, 0x55
        /*002e*/ 	.short	(.L_1277 - .L_1276)


	//   ....[0]....
.L_1276:
        /* <DEDUP_REMOVED lines=17> */


	//----- nvinfo : EIATTR_MERCURY_ISA_VERSION
	.align		4
.L_1277:
        /*0130*/ 	.byte	0x03, 0x5f
        /*0132*/ 	.short	0x0101


	//----- nvinfo : EIATTR_UNUSED_LOAD_BYTE_OFFSET
	.align		4
        /*0134*/ 	.byte	0x04, 0x44
        /*0136*/ 	.short	(.L_1279 - .L_1278)


	//   ....[0]....
.L_1278:
        /*0138*/ 	.word	0x00000a00
        /*013c*/ 	.word	0x0000fff0


	//   ....[1]....
        /*0140*/ 	.word	0x0000f0f0
        /*0144*/ 	.word	0x0000fff0


	//----- nvinfo : EIATTR_INT_WARP_WIDE_INSTR_OFFSETS
	.align		4
.L_1279:
        /*0148*/ 	.byte	0x04, 0x31
        /*014a*/ 	.short	(.L_1281 - .L_1280)


	//   ....[0]....
.L_1280:
        /*014c*/ 	.word	0x00000130


	//   ....[1]....
        /*0150*/ 	.word	0x00000170


	//   ....[2]....
        /*0154*/ 	.word	0x000001e0


	//   ....[3]....
        /*0158*/ 	.word	0x00012c60


	//   ....[4]....
        /*015c*/ 	.word	0x00012cf0


	//   ....[5]....
        /*0160*/ 	.word	0x000157a0


	//   ....[6]....
        /*0164*/ 	.word	0x00015830


	//----- nvinfo : EIATTR_COOP_GROUP_MASK_REGIDS
	.align		4
.L_1281:
        /*0168*/ 	.byte	0x04, 0x29
        /*016a*/ 	.short	(.L_1283 - .L_1282)


	//   ....[0]....
.L_1282:
        /*016c*/ 	.word	0xffffffff


	//   ....[1]....
        /*0170*/ 	.word	0xffffffff


	//   ....[2]....
        /*0174*/ 	.word	0xffffffff


	//   ....[3]....
        /*0178*/ 	.word	0xffffffff


	//   ....[4]....
        /*017c*/ 	.word	0xffffffff


	//   ....[5]....
        /*0180*/ 	.word	0xffffffff


	//   ....[6]....
        /*0184*/ 	.word	0xffffffff


	//   ....[7]....
        /*0188*/ 	.word	0xffffffff


	//   ....[8]....
        /*018c*/ 	.word	0xffffffff


	//   ....[9]....
        /*0190*/ 	.word	0xffffffff


	//   ....[10]....
        /*0194*/ 	.word	0xffffffff


	//   ....[11]....
        /*0198*/ 	.word	0xffffffff


	//   ....[12]....
        /*019c*/ 	.word	0xffffffff


	//   ....[13]....
        /*01a0*/ 	.word	0xffffffff


	//   ....[14]....
        /*01a4*/ 	.word	0xffffffff


	//   ....[15]....
        /*01a8*/ 	.word	0xffffffff


	//   ....[16]....
        /*01ac*/ 	.word	0xffffffff


	//   ....[17]....
        /*01b0*/ 	.word	0xffffffff


	//   ....[18]....
        /*01b4*/ 	.word	0xffffffff


	//   ....[19]....
        /*01b8*/ 	.word	0xffffffff


	//   ....[20]....
        /*01bc*/ 	.word	0xffffffff


	//   ....[21]....
        /*01c0*/ 	.word	0xffffffff


	//   ....[22]....
        /*01c4*/ 	.word	0xffffffff


	//   ....[23]....
        /*01c8*/ 	.word	0xffffffff


	//   ....[24]....
        /*01cc*/ 	.word	0xffffffff


	//   ....[25]....
        /*01d0*/ 	.word	0xffffffff


	//   ....[26]....
        /*01d4*/ 	.word	0xffffffff


	//   ....[27]....
        /*01d8*/ 	.word	0xffffffff


	//   ....[28]....
        /*01dc*/ 	.word	0xffffffff


	//   ....[29]....
        /*01e0*/ 	.word	0xffffffff


	//   ....[30]....
        /*01e4*/ 	.word	0xffffffff


	//   ....[31]....
        /*01e8*/ 	.word	0xffffffff


	//   ....[32]....
        /*01ec*/ 	.word	0xffffffff


	//   ....[33]....
        /*01f0*/ 	.word	0xffffffff


	//   ....[34]....
        /*01f4*/ 	.word	0xffffffff


	//   ....[35]....
        /*01f8*/ 	.word	0xffffffff


	//   ....[36]....
        /*01fc*/ 	.word	0xffffffff


	//   ....[37]....
        /*0200*/ 	.word	0xffffffff


	//   ....[38]....
        /*0204*/ 	.word	0xffffffff


	//   ....[39]....
        /*0208*/ 	.word	0xffffffff


	//   ....[40]....
        /*020c*/ 	.word	0xffffffff


	//   ....[41]....
        /*0210*/ 	.word	0xffffffff


	//   ....[42]....
        /*0214*/ 	.word	0xffffffff


	//   ....[43]....
        /*0218*/ 	.word	0xffffffff


	//   ....[44]....
        /*021c*/ 	.word	0xffffffff


	//   ....[45]....
        /*0220*/ 	.word	0xffffffff


	//   ....[46]....
        /*0224*/ 	.word	0xffffffff


	//   ....[47]....
        /*0228*/ 	.word	0xffffffff


	//   ....[48]....
        /*022c*/ 	.word	0xffffffff


	//   ....[49]....
        /*0230*/ 	.word	0xffffffff


	//   ....[50]....
        /*0234*/ 	.word	0xffffffff


	//   ....[51]....
        /*0238*/ 	.word	0xffffffff


	//   ....[52]....
        /*023c*/ 	.word	0xffffffff


	//   ....[53]....
        /*0240*/ 	.word	0xffffffff


	//   ....[54]....
        /*0244*/ 	.word	0xffffffff


	//   ....[55]....
        /*0248*/ 	.word	0xffffffff


	//   ....[56]....
        /*024c*/ 	.word	0xffffffff


	//   ....[57]....
        /*0250*/ 	.word	0xffffffff


	//   ....[58]....
        /*0254*/ 	.word	0xffffffff


	//   ....[59]....
        /*0258*/ 	.word	0xffffffff


	//   ....[60]....
        /*025c*/ 	.word	0xffffffff


	//   ....[61]....
        /*0260*/ 	.word	0xffffffff


	//   ....[62]....
        /*0264*/ 	.word	0xffffffff


	//   ....[63]....
        /*0268*/ 	.word	0xffffffff


	//   ....[64]....
        /*026c*/ 	.word	0xffffffff


	//   ....[65]....
        /*0270*/ 	.word	0xffffffff


	//   ....[66]....
        /*0274*/ 	.word	0xffffffff


	//   ....[67]....
        /*0278*/ 	.word	0xffffffff


	//   ....[68]....
        /*027c*/ 	.word	0xffffffff


	//   ....[69]....
        /*0280*/ 	.word	0xffffffff


	//   ....[70]....
        /*0284*/ 	.word	0xffffffff


	//   ....[71]....
        /*0288*/ 	.word	0xffffffff


	//   ....[72]....
        /*028c*/ 	.word	0xffffffff


	//   ....[73]....
        /*0290*/ 	.word	0xffffffff


	//   ....[74]....
        /*0294*/ 	.word	0xffffffff


	//   ....[75]....
        /*0298*/ 	.word	0xffffffff


	//   ....[76]....
        /*029c*/ 	.word	0xffffffff


	//   ....[77]....
        /*02a0*/ 	.word	0xffffffff


	//   ....[78]....
        /*02a4*/ 	.word	0xffffffff


	//   ....[79]....
        /*02a8*/ 	.word	0xffffffff


	//   ....[80]....
        /*02ac*/ 	.word	0xffffffff


	//   ....[81]....
        /*02b0*/ 	.word	0xffffffff


	//   ....[82]....
        /*02b4*/ 	.word	0xffffffff


	//   ....[83]....
        /*02b8*/ 	.word	0xffffffff


	//   ....[84]....
        /*02bc*/ 	.word	0xffffffff


	//   ....[85]....
        /*02c0*/ 	.word	0xffffffff


	//   ....[86]....
        /*02c4*/ 	.word	0xffffffff


	//   ....[87]....
        /*02c8*/ 	.word	0xffffffff


	//   ....[88]....
        /*02cc*/ 	.word	0xffffffff


	//   ....[89]....
        /*02d0*/ 	.word	0xffffffff


	//   ....[90]....
        /*02d4*/ 	.word	0xffffffff


	//   ....[91]....
        /*02d8*/ 	.word	0xffffffff


	//   ....[92]....
        /*02dc*/ 	.word	0xffffffff


	//   ....[93]....
        /*02e0*/ 	.word	0xffffffff


	//   ....[94]....
        /*02e4*/ 	.word	0xffffffff


	//   ....[95]....
        /*02e8*/ 	.word	0xffffffff


	//   ....[96]....
        /*02ec*/ 	.word	0xffffffff


	//   ....[97]....
        /*02f0*/ 	.word	0xffffffff


	//   ....[98]....
        /*02f4*/ 	.word	0xffffffff


	//   ....[99]....
        /*02f8*/ 	.word	0xffffffff


	//   ....[100]....
        /*02fc*/ 	.word	0xffffffff


	//   ....[101]....
        /*0300*/ 	.word	0xffffffff


	//   ....[102]....
        /*0304*/ 	.word	0xffffffff


	//   ....[103]....
        /*0308*/ 	.word	0xffffffff


	//   ....[104]....
        /*030c*/ 	.word	0xffffffff


	//   ....[105]....
        /*0310*/ 	.word	0xffffffff


	//   ....[106]....
        /*0314*/ 	.word	0xffffffff


	//   ....[107]....
        /*0318*/ 	.word	0xffffffff


	//   ....[108]....
        /*031c*/ 	.word	0xffffffff


	//   ....[109]....
        /*0320*/ 	.word	0xffffffff


	//   ....[110]....
        /*0324*/ 	.word	0xffffffff


	//   ....[111]....
        /*0328*/ 	.word	0x0500000f


	//   ....[112]....
        /*032c*/ 	.word	0x0500000f


	//   ....[113]....
        /*0330*/ 	.word	0x0500000f


	//   ....[114]....
        /*0334*/ 	.word	0x0500000f


	//   ....[115]....
        /*0338*/ 	.word	0x0500000f


	//   ....[116]....
        /*033c*/ 	.word	0x0500000f


	//   ....[117]....
        /*0340*/ 	.word	0x0500000f


	//   ....[118]....
        /*0344*/ 	.word	0x0500000f


	//----- nvinfo : EIATTR_COOP_GROUP_INSTR_OFFSETS
	.align		4
.L_1283:
        /*0348*/ 	.byte	0x04, 0x28
        /*034a*/ 	.short	(.L_1285 - .L_1284)


	//   ....[0]....
.L_1284:
        /*034c*/ 	.word	0x00000060


	//   ....[1]....
        /*0350*/ 	.word	0x00000140


	//   ....[2]....
        /*0354*/ 	.word	0x00000190


	//   ....[3]....
        /*0358*/ 	.word	0x000003c0


	//   ....[4]....
        /*035c*/ 	.word	0x00000520


	//   ....[5]....
        /*0360*/ 	.word	0x00000640


	//   ....[6]....
        /*0364*/ 	.word	0x000007a0


	//   ....[7]....
        /*0368*/ 	.word	0x00001890


	//   ....[8]....
        /*036c*/ 	.word	0x00002230


	//   ....[9]....
        /*0370*/ 	.word	0x00002c10


	//   ....[10]....
        /*0374*/ 	.word	0x00003fb0


	//   ....[11]....
        /*0378*/ 	.word	0x00004090


	//   ....[12]....
        /*037c*/ 	.word	0x00004940


	//   ....[13]....
        /*0380*/ 	.word	0x000049c0


	//   ....[14]....
        /*0384*/ 	.word	0x00006420


	//   ....[15]....
        /*0388*/ 	.word	0x000066f0


	//   ....[16]....
        /*038c*/ 	.word	0x00007240


	//   ....[17]....
        /*0390*/ 	.word	0x00007280


	//   ....[18]....
        /*0394*/ 	.word	0x00007c40


	//   ....[19]....
        /*0398*/ 	.word	0x00007cc0


	//   ....[20]....
        /*039c*/ 	.word	0x00009f50


	//   ....[21]....
        /*03a0*/ 	.word	0x00009f70


	//   ....[22]....
        /*03a4*/ 	.word	0x00009fb0


	//   ....[23]....
        /*03a8*/ 	.word	0x00009fc0


	//   ....[24]....
        /*03ac*/ 	.word	0x0000be50


	//   ....[25]....
        /*03b0*/ 	.word	0x0000c280


	//   ....[26]....
        /*03b4*/ 	.word	0x0000cdf0


	//   ....[27]....
        /*03b8*/ 	.word	0x0000ce50


	//   ....[28]....
        /*03bc*/ 	.word	0x0000d7a0


	//   ....[29]....
        /*03c0*/ 	.word	0x0000d810


	//   ....[30]....
        /*03c4*/ 	.word	0x0000ea50


	//   ....[31]....
        /*03c8*/ 	.word	0x0000ea70


	//   ....[32]....
        /*03cc*/ 	.word	0x0000eae0


	//   ....[33]....
        /*03d0*/ 	.word	0x0000eaf0


	//   ....[34]....
        /*03d4*/ 	.word	0x0000f7a0


	//   ....[35]....
        /*03d8*/ 	.word	0x0000f7b0


	//   ....[36]....
        /*03dc*/ 	.word	0x0000f7c0


	//   ....[37]....
        /*03e0*/ 	.word	0x0000f7d0


	//   ....[38]....
        /*03e4*/ 	.word	0x0000f7e0


	//   ....[39]....
        /*03e8*/ 	.word	0x0000f7f0


	//   ....[40]....
        /*03ec*/ 	.word	0x0000f800


	//   ....[41]....
        /*03f0*/ 	.word	0x0000f810


	//   ....[42]....
        /*03f4*/ 	.word	0x0000f840


	//   ....[43]....
        /*03f8*/ 	.word	0x0000f870


	//   ....[44]....
        /*03fc*/ 	.word	0x0000f8b0


	//   ....[45]....
        /*0400*/ 	.word	0x0000f8c0


	//   ....[46]....
        /*0404*/ 	.word	0x0000f8e0


	//   ....[47]....
        /*0408*/ 	.word	0x0000f8f0


	//   ....[48]....
        /*040c*/ 	.word	0x0000f920


	//   ....[49]....
        /*0410*/ 	.word	0x0000f930


	//   ....[50]....
        /*0414*/ 	.word	0x0000f950


	//   ....[51]....
        /*0418*/ 	.word	0x0000f960


	//   ....[52]....
        /*041c*/ 	.word	0x0000f970


	//   ....[53]....
        /*0420*/ 	.word	0x0000f990


	//   ....[54]....
        /*0424*/ 	.word	0x0000f9c0


	//   ....[55]....
        /*0428*/ 	.word	0x0000f9d0


	//   ....[56]....
        /*042c*/ 	.word	0x0000f9f0


	//   ....[57]....
        /*0430*/ 	.word	0x0000fa00


	//   ....[58]....
        /*0434*/ 	.word	0x0000ffd0


	//   ....[59]....
        /*0438*/ 	.word	0x00010010


	//   ....[60]....
        /*043c*/ 	.word	0x00010040


	//   ....[61]....
        /*0440*/ 	.word	0x00010070


	//   ....[62]....
        /*0444*/ 	.word	0x00010530


	//   ....[63]....
        /*0448*/ 	.word	0x00010560


	//   ....[64]....
        /*044c*/ 	.word	0x00010680


	//   ....[65]....
        /*0450*/ 	.word	0x000106a0


	//   ....[66]....
        /*0454*/ 	.word	0x00010fb0


	//   ....[67]....
        /*0458*/ 	.word	0x00010fc0


	//   ....[68]....
        /*045c*/ 	.word	0x000110c0


	//   ....[69]....
        /*0460*/ 	.word	0x000110e0


	//   ....[70]....
        /*0464*/ 	.word	0x00011270


	//   ....[71]....
        /*0468*/ 	.word	0x00011440


	//   ....[72]....
        /*046c*/ 	.word	0x00011470


	//   ....[73]....
        /*0470*/ 	.word	0x000114a0


	//   ....[74]....
        /*0474*/ 	.word	0x000114f0


	//   ....[75]....
        /*0478*/ 	.word	0x00011520


	//   ....[76]....
        /*047c*/ 	.word	0x00011560


	//   ....[77]....
        /*0480*/ 	.word	0x000116e0


	//   ....[78]....
        /*0484*/ 	.word	0x00011710


	//   ....[79]....
        /*0488*/ 	.word	0x00011740


	//   ....[80]....
        /*048c*/ 	.word	0x00011770


	//   ....[81]....
        /*0490*/ 	.word	0x000117a0


	//   ....[82]....
        /*0494*/ 	.word	0x000117e0


	//   ....[83]....
        /*0498*/ 	.word	0x00011870


	//   ....[84]....
        /*049c*/ 	.word	0x00011900


	//   ....[85]....
        /*04a0*/ 	.word	0x000119b0


	//   ....[86]....
        /*04a4*/ 	.word	0x000133d0


	//   ....[87]....
        /*04a8*/ 	.word	0x000142a0


	//   ....[88]....
        /*04ac*/ 	.word	0x000142b0


	//   ....[89]....
        /*04b0*/ 	.word	0x000142c0


	//   ....[90]....
        /*04b4*/ 	.word	0x000142d0


	//   ....[91]....
        /*04b8*/ 	.word	0x000142e0


	//   ....[92]....
        /*04bc*/ 	.word	0x00014400


	//   ....[93]....
        /*04c0*/ 	.word	0x00016090


	//   ....[94]....
        /*04c4*/ 	.word	0x000160c0


	//   ....[95]....
        /*04c8*/ 	.word	0x000160f0


	//   ....[96]....
        /*04cc*/ 	.word	0x00016130


	//   ....[97]....
        /*04d0*/ 	.word	0x00016160


	//   ....[98]....
        /*04d4*/ 	.word	0x00016170


	//   ....[99]....
        /*04d8*/ 	.word	0x000161a0


	//   ....[100]....
        /*04dc*/ 	.word	0x000161b0


	//   ....[101]....
        /*04e0*/ 	.word	0x000162f0


	//   ....[102]....
        /*04e4*/ 	.word	0x00016320


	//   ....[103]....
        /*04e8*/ 	.word	0x00016350


	//   ....[104]....
        /*04ec*/ 	.word	0x00016380


	//   ....[105]....
        /*04f0*/ 	.word	0x000163b0


	//   ....[106]....
        /*04f4*/ 	.word	0x000163f0


	//   ....[107]....
        /*04f8*/ 	.word	0x00016480


	//   ....[108]....
        /*04fc*/ 	.word	0x00016510


	//   ....[109]....
        /*0500*/ 	.word	0x00016580


	//   ....[110]....
        /*0504*/ 	.word	0x00016c10


	//   ....[111]....
        /*0508*/ 	.word	0x000172a0


	//   ....[112]....
        /*050c*/ 	.word	0x00017470


	//   ....[113]....
        /*0510*/ 	.word	0x000174d0


	//   ....[114]....
        /*0514*/ 	.word	0x00017530


	//   ....[115]....
        /*0518*/ 	.word	0x000175d0


	//   ....[116]....
        /*051c*/ 	.word	0x00017690


	//   ....[117]....
        /*0520*/ 	.word	0x00017710


	//   ....[118]....
        /*0524*/ 	.word	0x00017ad0


	//----- nvinfo : EIATTR_REG_RECONFIG
	.align		4
.L_1285:
        /*0528*/ 	.byte	0x01, 0x54
	.zero		2


	//----- nvinfo : EIATTR_SYSCALL_OFFSETS
	.align		4
        /*052c*/ 	.byte	0x04, 0x46
        /*052e*/ 	.short	(.L_1287 - .L_1286)


	//   ....[0]....
.L_1286:
        /*0530*/ 	.word	0x00001a70


	//   ....[1]....
        /*0534*/ 	.word	0x00012e60


	//   ....[2]....
        /*0538*/ 	.word	0x00012fd0


	//   ....[3]....
        /*053c*/ 	.word	0x00013120


	//   ....[4]....
        /*0540*/ 	.word	0x00013260


	//   ....[5]....
        /*0544*/ 	.word	0x00013d30


	//----- nvinfo : EIATTR_MBARRIER_INSTR_OFFSETS
	.align		4
.L_1287:
        /*0548*/ 	.byte	0x04, 0x39
        /*054a*/ 	.short	(.L_1289 - .L_1288)


	//   ....[0]....
.L_1288:
        /*054c*/ 	.word	0x00000270
        /*0550*/ 	.word	0x000000ff
        /*0554*/ 	.word	0x00019c00
        /*0558*/ 	.short	0x0100
        /*055a*/ 	.byte	0x08
	.zero		1


	//   ....[1]....
        /*055c*/ 	.word	0x00000280
        /*0560*/ 	.word	0x000000ff
        /*0564*/ 	.word	0x00019c20
        /*0568*/ 	.short	0x0100
        /*056a*/ 	.byte	0x08
	.zero		1


	//   ....[2]....
        /*056c*/ 	.word	0x00000370
        /*0570*/ 	.word	0x000000ff
        /*0574*/ 	.word	0x00019c30
        /*0578*/ 	.short	0x0100
        /*057a*/ 	.byte	0x08
	.zero		1


	//   ....[3]....
        /*057c*/ 	.word	0x00000380
        /*0580*/ 	.word	0x000000ff
        /*0584*/ 	.word	0x00019c40
        /*0588*/ 	.short	0x0100
        /*058a*/ 	.byte	0x08
	.zero		1


	//   ....[4]....
        /*058c*/ 	.word	0x00000390
        /*0590*/ 	.word	0x000000ff
        /*0594*/ 	.word	0x00019c38
        /*0598*/ 	.short	0x0100
        /*059a*/ 	.byte	0x08
	.zero		1


	//   ....[5]....
        /*059c*/ 	.word	0x000003a0
        /*05a0*/ 	.word	0x000000ff
        /*05a4*/ 	.word	0x00019c48
        /*05a8*/ 	.short	0x0100
        /*05aa*/ 	.byte	0x08
	.zero		1


	//   ....[6]....
        /*05ac*/ 	.word	0x000004d0
        /*05b0*/ 	.word	0x000000ff
        /*05b4*/ 	.word	0x00019c50
        /*05b8*/ 	.short	0x0100
        /*05ba*/ 	.byte	0x08
	.zero		1


	//   ....[7]....
        /*05bc*/ 	.word	0x000004e0
        /*05c0*/ 	.word	0x000000ff
        /*05c4*/ 	.word	0x00019c60
        /*05c8*/ 	.short	0x0100
        /*05ca*/ 	.byte	0x08
	.zero		1


	//   ....[8]....
        /*05cc*/ 	.word	0x000004f0
        /*05d0*/ 	.word	0x000000ff
        /*05d4*/ 	.word	0x00019c58
        /*05d8*/ 	.short	0x0100
        /*05da*/ 	.byte	0x08
	.zero		1


	//   ....[9]....
        /*05dc*/ 	.word	0x00000500
        /*05e0*/ 	.word	0x000000ff
        /*05e4*/ 	.word	0x00019c68
        /*05e8*/ 	.short	0x0100
        /*05ea*/ 	.byte	0x08
	.zero		1


	//   ....[10]....
        /*05ec*/ 	.word	0x000005f0
        /*05f0*/ 	.word	0x000000ff
        /*05f4*/ 	.word	0x00019c70
        /*05f8*/ 	.short	0x0100
        /*05fa*/ 	.byte	0x06
	.zero		1


	//   ....[11]....
        /*05fc*/ 	.word	0x00000600
        /*0600*/ 	.word	0x000000ff
        /*0604*/ 	.word	0x00019c80
        /*0608*/ 	.short	0x0100
        /*060a*/ 	.byte	0x06
	.zero		1


	//   ....[12]....
        /*060c*/ 	.word	0x00000610
        /*0610*/ 	.word	0x000000ff
        /*0614*/ 	.word	0x00019c78
        /*0618*/ 	.short	0x0100
        /*061a*/ 	.byte	0x06
	.zero		1


	//   ....[13]....
        /*061c*/ 	.word	0x00000620
        /*0620*/ 	.word	0x000000ff
        /*0624*/ 	.word	0x00019c88
        /*0628*/ 	.short	0x0100
        /*062a*/ 	.byte	0x06
	.zero		1


	//   ....[14]....
        /*062c*/ 	.word	0x00000750
        /*0630*/ 	.word	0x000000ff
        /*0634*/ 	.word	0x00019c90
        /*0638*/ 	.short	0x0100
        /*063a*/ 	.byte	0x08
	.zero		1


	//   ....[15]....
        /*063c*/ 	.word	0x00000760
        /*0640*/ 	.word	0x000000ff
        /*0644*/ 	.word	0x00019ca0
        /*0648*/ 	.short	0x0100
        /*064a*/ 	.byte	0x08
	.zero		1


	//   ....[16]....
        /*064c*/ 	.word	0x00000770
        /*0650*/ 	.word	0x000000ff
        /*0654*/ 	.word	0x00019c98
        /*0658*/ 	.short	0x0100
        /*065a*/ 	.byte	0x08
	.zero		1


	//   ....[17]....
        /*065c*/ 	.word	0x00000780
        /*0660*/ 	.word	0x000000ff
        /*0664*/ 	.word	0x00019ca8
        /*0668*/ 	.short	0x0100
        /*066a*/ 	.byte	0x08
	.zero		1


	//   ....[18]....
        /*066c*/ 	.word	0x000008b0
        /*0670*/ 	.word	0x000000ff
        /*0674*/ 	.word	0x00019cb0
        /*0678*/ 	.short	0x0100
        /*067a*/ 	.byte	0x08
	.zero		1


	//   ....[19]....
        /*067c*/ 	.word	0x000008c0
        /*0680*/ 	.word	0x000000ff
        /*0684*/ 	.word	0x00019cc0
        /*0688*/ 	.short	0x0100
        /*068a*/ 	.byte	0x08
	.zero		1


	//   ....[20]....
        /*068c*/ 	.word	0x000008d0
        /*0690*/ 	.word	0x000000ff
        /*0694*/ 	.word	0x00019cb8
        /*0698*/ 	.short	0x0100
        /*069a*/ 	.byte	0x08
	.zero		1


	//   ....[21]....
        /*069c*/ 	.word	0x000008e0
        /*06a0*/ 	.word	0x000000ff
        /*06a4*/ 	.word	0x00019cc8
        /*06a8*/ 	.short	0x0100
        /*06aa*/ 	.byte	0x08
	.zero		1


	//   ....[22]....
        /*06ac*/ 	.word	0x00001dc0
        /*06b0*/ 	.word	0x000000ff
        /*06b4*/ 	.word	0x00019c00
        /*06b8*/ 	.short	0x010a
        /*06ba*/ 	.byte	0x2e
	.zero		1


	//   ....[23]....
        /*06bc*/ 	.word	0x00001e60
        /*06c0*/ 	.word	0x0000005a
        /*06c4*/ 	.word	0x00019c30
        /*06c8*/ 	.short	0x010a
        /*06ca*/ 	.byte	0x3f
	.zero		1


	//   ....[24]....
        /*06cc*/ 	.word	0x00001ec0
        /*06d0*/ 	.word	0x0000005a
        /*06d4*/ 	.word	0x00019c30
        /*06d8*/ 	.short	0x010a
        /*06da*/ 	.byte	0x3f
	.zero		1


	//   ....[25]....
        /*06dc*/ 	.word	0x00002610
        /*06e0*/ 	.word	0x0000005a
        /*06e4*/ 	.word	0x00000000
        /*06e8*/ 	.short	0x0101
        /*06ea*/ 	.byte	0x3f
	.zero		1


	//   ....[26]....
        /*06ec*/ 	.word	0x00005870
        /*06f0*/ 	.word	0x000000ff
        /*06f4*/ 	.word	0x00019c30
        /*06f8*/ 	.short	0x010a
        /*06fa*/ 	.byte	0x18
	.zero		1


	//   ....[27]....
        /*06fc*/ 	.word	0x000058b0
        /*0700*/ 	.word	0x000000ff
        /*0704*/ 	.word	0x00019c30
        /*0708*/ 	.short	0x010a
        /*070a*/ 	.byte	0x18
	.zero		1


	//   ....[28]....
        /*070c*/ 	.word	0x00005a10
        /*0710*/ 	.word	0x000000ff
        /*0714*/ 	.word	0x00019c50
        /*0718*/ 	.short	0x010a
        /*071a*/ 	.byte	0x0b
	.zero		1


	//   ....[29]....
        /*071c*/ 	.word	0x00005a50
        /*0720*/ 	.word	0x000000ff
        /*0724*/ 	.word	0x00019c50
        /*0728*/ 	.short	0x010a
        /*072a*/ 	.byte	0x0b
	.zero		1


	//   ....[30]....
        /*072c*/ 	.word	0x00006450
        /*0730*/ 	.word	0x00000024
        /*0734*/ 	.word	0x00000000
        /*0738*/ 	.short	0x0101
        /*073a*/ 	.byte	0x3f
	.zero		1


	//   ....[31]....
        /*073c*/ 	.word	0x00008740
        /*0740*/ 	.word	0x000000ff
        /*0744*/ 	.word	0x00000000
        /*0748*/ 	.short	0x0101
        /*074a*/ 	.byte	0x06
	.zero		1


	//   ....[32]....
        /*074c*/ 	.word	0x00008fc0
        /*0750*/ 	.word	0x000000ff
        /*0754*/ 	.word	0x00019c30
        /*0758*/ 	.short	0x010a
        /*075a*/ 	.byte	0x16
	.zero		1


	//   ....[33]....
        /*075c*/ 	.word	0x00009000
        /*0760*/ 	.word	0x000000ff
        /*0764*/ 	.word	0x00019c30
        /*0768*/ 	.short	0x010a
        /*076a*/ 	.byte	0x16
	.zero		1


	//   ....[34]....
        /*076c*/ 	.word	0x00009160
        /*0770*/ 	.word	0x000000ff
        /*0774*/ 	.word	0x00019c50
        /*0778*/ 	.short	0x010a
        /*077a*/ 	.byte	0x0e
	.zero		1


	//   ....[35]....
        /*077c*/ 	.word	0x000091a0
        /*0780*/ 	.word	0x000000ff
        /*0784*/ 	.word	0x00019c50
        /*0788*/ 	.short	0x010a
        /*078a*/ 	.byte	0x0e
	.zero		1


	//   ....[36]....
        /*078c*/ 	.word	0x0000aaf0
        /*0790*/ 	.word	0x00000003
        /*0794*/ 	.word	0x00000000
        /*0798*/ 	.short	0x0101
        /*079a*/ 	.byte	0x3f
	.zero		1


	//   ....[37]....
        /*079c*/ 	.word	0x0000adc0
        /*07a0*/ 	.word	0x000000ff
        /*07a4*/ 	.word	0x00000000
        /*07a8*/ 	.short	0x0101
        /*07aa*/ 	.byte	0x06
	.zero		1


	//   ....[38]....
        /*07ac*/ 	.word	0x0000b3c0
        /*07b0*/ 	.word	0x000000ff
        /*07b4*/ 	.word	0x00019c30
        /*07b8*/ 	.short	0x010a
        /*07ba*/ 	.byte	0x17
	.zero		1


	//   ....[39]....
        /*07bc*/ 	.word	0x0000b400
        /*07c0*/ 	.word	0x000000ff
        /*07c4*/ 	.word	0x00019c30
        /*07c8*/ 	.short	0x010a
        /*07ca*/ 	.byte	0x17
	.zero		1


	//   ....[40]....
        /*07cc*/ 	.word	0x0000b560
        /*07d0*/ 	.word	0x000000ff
        /*07d4*/ 	.word	0x00019c50
        /*07d8*/ 	.short	0x010a
        /*07da*/ 	.byte	0x0b
	.zero		1


	//   ....[41]....
        /*07dc*/ 	.word	0x0000b5a0
        /*07e0*/ 	.word	0x000000ff
        /*07e4*/ 	.word	0x00019c50
        /*07e8*/ 	.short	0x010a
        /*07ea*/ 	.byte	0x0b
	.zero		1


	//   ....[42]....
        /*07ec*/ 	.word	0x0000bf40
        /*07f0*/ 	.word	0x00000024
        /*07f4*/ 	.word	0x00000000
        /*07f8*/ 	.short	0x0101
        /*07fa*/ 	.byte	0x3f
	.zero		1


	//   ....[43]....
        /*07fc*/ 	.word	0x0000e260
        /*0800*/ 	.word	0x000000ff
        /*0804*/ 	.word	0x00000000
        /*0808*/ 	.short	0x0101
        /*080a*/ 	.byte	0x06
	.zero		1


	//   ....[44]....
        /*080c*/ 	.word	0x0000e780
        /*0810*/ 	.word	0x000000ff
        /*0814*/ 	.word	0x00019c50
        /*0818*/ 	.short	0x010a
        /*081a*/ 	.byte	0x0e
	.zero		1


	//   ....[45]....
        /*081c*/ 	.word	0x0000e7c0
        /*0820*/ 	.word	0x000000ff
        /*0824*/ 	.word	0x00019c50
        /*0828*/ 	.short	0x010a
        /*082a*/ 	.byte	0x0e
	.zero		1


	//   ....[46]....
        /*082c*/ 	.word	0x0000edd0
        /*0830*/ 	.word	0x000000ff
        /*0834*/ 	.word	0x00000000
        /*0838*/ 	.short	0x0101
        /*083a*/ 	.byte	0x04
	.zero		1


	//   ....[47]....
        /*083c*/ 	.word	0x00010550
        /*0840*/ 	.word	0x00000003
        /*0844*/ 	.word	0x00000000
        /*0848*/ 	.short	0x0101
        /*084a*/ 	.byte	0x3f
	.zero		1


	//   ....[48]....
        /*084c*/ 	.word	0x00013600
        /*0850*/ 	.word	0x00000004
        /*0854*/ 	.word	0x00019c80
        /*0858*/ 	.short	0x010a
        /*085a*/ 	.byte	0x3f
	.zero		1


	//   ....[49]....
        /*085c*/ 	.word	0x00013880
        /*0860*/ 	.word	0x00000004
        /*0864*/ 	.word	0x00019c40
        /*0868*/ 	.short	0x010a
        /*086a*/ 	.byte	0x3f
	.zero		1


	//   ....[50]....
        /*086c*/ 	.word	0x000144e0
        /*0870*/ 	.word	0x00000010
        /*0874*/ 	.word	0x00019c00
        /*0878*/ 	.short	0x0107
        /*087a*/ 	.byte	0x3f
	.zero		1


	//   ....[51]....
        /*087c*/ 	.word	0x000145e0
        /*0880*/ 	.word	0x00000010
        /*0884*/ 	.word	0x00019c00
        /*0888*/ 	.short	0x0101
        /*088a*/ 	.byte	0x3f
	.zero		1


	//   ....[52]....
        /*088c*/ 	.word	0x00014600
        /*0890*/ 	.word	0x00000010
        /*0894*/ 	.word	0x00019c20
        /*0898*/ 	.short	0x010a
        /*089a*/ 	.byte	0x3f
	.zero		1


	//   ....[53]....
        /*089c*/ 	.word	0x000148e0
        /*08a0*/ 	.word	0x00000006
        /*08a4*/ 	.word	0x00019c80
        /*08a8*/ 	.short	0x010a
        /*08aa*/ 	.byte	0x3f
	.zero		1


	//   ....[54]....
        /*08ac*/ 	.word	0x00014d00
        /*08b0*/ 	.word	0x00000006
        /*08b4*/ 	.word	0x00019c40
        /*08b8*/ 	.short	0x010a
        /*08ba*/ 	.byte	0x3f
	.zero		1


	//   ....[55]....
        /*08bc*/ 	.word	0x000151b0
        /*08c0*/ 	.word	0x00000003
        /*08c4*/ 	.word	0x00019c70
        /*08c8*/ 	.short	0x010a
        /*08ca*/ 	.byte	0x3f
	.zero		1


	//   ....[56]....
        /*08cc*/ 	.word	0x00015220
        /*08d0*/ 	.word	0x00000003
        /*08d4*/ 	.word	0x00019c60
        /*08d8*/ 	.short	0x010a
        /*08da*/ 	.byte	0x3f
	.zero		1


	//   ....[57]....
        /*08dc*/ 	.word	0x00015680
        /*08e0*/ 	.word	0x00000003
        /*08e4*/ 	.word	0x00019c50
        /*08e8*/ 	.short	0x0101
        /*08ea*/ 	.byte	0x3f
	.zero		1


	//   ....[58]....
        /*08ec*/ 	.word	0x00015700
        /*08f0*/ 	.word	0x00000003
        /*08f4*/ 	.word	0x00000000
        /*08f8*/ 	.short	0x0101
        /*08fa*/ 	.byte	0x3f
	.zero		1


	//   ....[59]....
        /*08fc*/ 	.word	0x00015900
        /*0900*/ 	.word	0x00000000
        /*0904*/ 	.word	0x00019c70
        /*0908*/ 	.short	0x010a
        /*090a*/ 	.byte	0x3f
	.zero		1


	//   ....[60]....
        /*090c*/ 	.word	0x00015970
        /*0910*/ 	.word	0x00000000
        /*0914*/ 	.word	0x00019c60
        /*0918*/ 	.short	0x010a
        /*091a*/ 	.byte	0x3f
	.zero		1


	//   ....[61]....
        /*091c*/ 	.word	0x00015dd0
        /*0920*/ 	.word	0x00000000
        /*0924*/ 	.word	0x00019c50
        /*0928*/ 	.short	0x0101
        /*092a*/ 	.byte	0x3f
	.zero		1


	//   ....[62]....
        /*092c*/ 	.word	0x00015e20
        /*0930*/ 	.word	0x00000002
        /*0934*/ 	.word	0x00000000
        /*0938*/ 	.short	0x0101
        /*093a*/ 	.byte	0x3f
	.zero		1


	//   ....[63]....
        /*093c*/ 	.word	0x00016b90
        /*0940*/ 	.word	0x00000009
        /*0944*/ 	.word	0x00019c20
        /*0948*/ 	.short	0x010a
        /*094a*/ 	.byte	0x3f
	.zero		1


	//   ....[64]....
        /*094c*/ 	.word	0x00016d30
        /*0950*/ 	.word	0x00000007
        /*0954*/ 	.word	0x00000000
        /*0958*/ 	.short	0x010a
        /*095a*/ 	.byte	0x3f
	.zero		1


	//   ....[65]....
        /*095c*/ 	.word	0x00016da0
        /*0960*/ 	.word	0x00000003
        /*0964*/ 	.word	0x00000000
        /*0968*/ 	.short	0x010a
        /*096a*/ 	.byte	0x3f
	.zero		1


	//   ....[66]....
        /*096c*/ 	.word	0x00016df0
        /*0970*/ 	.word	0x00000003
        /*0974*/ 	.word	0x00019c60
        /*0978*/ 	.short	0x010a
        /*097a*/ 	.byte	0x3f
	.zero		1


	//   ....[67]....
        /*097c*/ 	.word	0x00016e40
        /*0980*/ 	.word	0x00000005
        /*0984*/ 	.word	0x00019c60
        /*0988*/ 	.short	0x010a
        /*098a*/ 	.byte	0x3f
	.zero		1


	//   ....[68]....
        /*098c*/ 	.word	0x00016e80
        /*0990*/ 	.word	0x00000003
        /*0994*/ 	.word	0x00019c80
        /*0998*/ 	.short	0x010a
        /*099a*/ 	.byte	0x3f
	.zero		1


	//   ....[69]....
        /*099c*/ 	.word	0x00016ea0
        /*09a0*/ 	.word	0x00000005
        /*09a4*/ 	.word	0x00019c80
        /*09a8*/ 	.short	0x010a
        /*09aa*/ 	.byte	0x3f
	.zero		1


	//   ....[70]....
        /*09ac*/ 	.word	0x00016f10
        /*09b0*/ 	.word	0x00000003
        /*09b4*/ 	.word	0x00019c00
        /*09b8*/ 	.short	0x010a
        /*09ba*/ 	.byte	0x3f
	.zero		1


	//   ....[71]....
        /*09bc*/ 	.word	0x00016f60
        /*09c0*/ 	.word	0x0000005a
        /*09c4*/ 	.word	0x00019c30
        /*09c8*/ 	.short	0x010a
        /*09ca*/ 	.byte	0x3f
	.zero		1


	//   ....[72]....
        /*09cc*/ 	.word	0x00016fc0
        /*09d0*/ 	.word	0x00000008
        /*09d4*/ 	.word	0x00019c30
        /*09d8*/ 	.short	0x010a
        /*09da*/ 	.byte	0x3f
	.zero		1


	//   ....[73]....
        /*09dc*/ 	.word	0x00017020
        /*09e0*/ 	.word	0x00000008
        /*09e4*/ 	.word	0x00019c50
        /*09e8*/ 	.short	0x010a
        /*09ea*/ 	.byte	0x3f
	.zero		1


	//   ....[74]....
        /*09ec*/ 	.word	0x00017080
        /*09f0*/ 	.word	0x00000006
        /*09f4*/ 	.word	0x00019c30
        /*09f8*/ 	.short	0x010a
        /*09fa*/ 	.byte	0x3f
	.zero		1


	//   ....[75]....
        /*09fc*/ 	.word	0x000170e0
        /*0a00*/ 	.word	0x00000006
        /*0a04*/ 	.word	0x00019c50
        /*0a08*/ 	.short	0x010a
        /*0a0a*/ 	.byte	0x3f
	.zero		1


	//   ....[76]....
        /*0a0c*/ 	.word	0x00017140
        /*0a10*/ 	.word	0x00000006
        /*0a14*/ 	.word	0x00019c30
        /*0a18*/ 	.short	0x010a
        /*0a1a*/ 	.byte	0x3f
	.zero		1


	//   ....[77]....
        /*0a1c*/ 	.word	0x000171a0
        /*0a20*/ 	.word	0x00000006
        /*0a24*/ 	.word	0x00019c50
        /*0a28*/ 	.short	0x010a
        /*0a2a*/ 	.byte	0x3f
	.zero		1


	//   ....[78]....
        /*0a2c*/ 	.word	0x00017200
        /*0a30*/ 	.word	0x00000007
        /*0a34*/ 	.word	0x00019c50
        /*0a38*/ 	.short	0x010a
        /*0a3a*/ 	.byte	0x3f
	.zero		1


	//   ....[79]....
        /*0a3c*/ 	.word	0x00017350
        /*0a40*/ 	.word	0x00000004
        /*0a44*/ 	.word	0x00019c80
        /*0a48*/ 	.short	0x010a
        /*0a4a*/ 	.byte	0x3f
	.zero		1


	//   ....[80]....
        /*0a4c*/ 	.word	0x000173a0
        /*0a50*/ 	.word	0x00000004
        /*0a54*/ 	.word	0x00019c40
        /*0a58*/ 	.short	0x010a
        /*0a5a*/ 	.byte	0x3f
	.zero		1


	//   ....[81]....
        /*0a5c*/ 	.word	0x000177c0
        /*0a60*/ 	.word	0x00000010
        /*0a64*/ 	.word	0x00019c20
        /*0a68*/ 	.short	0x010a
        /*0a6a*/ 	.byte	0x3f
	.zero		1


	//   ....[82]....
        /*0a6c*/ 	.word	0x00017810
        /*0a70*/ 	.word	0x00000006
        /*0a74*/ 	.word	0x00019c80
        /*0a78*/ 	.short	0x010a
        /*0a7a*/ 	.byte	0x3f
	.zero		1


	//   ....[83]....
        /*0a7c*/ 	.word	0x00017860
        /*0a80*/ 	.word	0x00000006
        /*0a84*/ 	.word	0x00019c40
        /*0a88*/ 	.short	0x010a
        /*0a8a*/ 	.byte	0x3f
	.zero		1


	//   ....[84]....
        /*0a8c*/ 	.word	0x000178b0
        /*0a90*/ 	.word	0x00000003
        /*0a94*/ 	.word	0x00019c70
        /*0a98*/ 	.short	0x010a
        /*0a9a*/ 	.byte	0x3f
	.zero		1


	//   ....[85]....
        /*0a9c*/ 	.word	0x00017900
        /*0aa0*/ 	.word	0x00000003
        /*0aa4*/ 	.word	0x00019c60
        /*0aa8*/ 	.short	0x010a
        /*0aaa*/ 	.byte	0x3f
	.zero		1


	//   ....[86]....
        /*0aac*/ 	.word	0x00017950
        /*0ab0*/ 	.word	0x00000000
        /*0ab4*/ 	.word	0x00019c70
        /*0ab8*/ 	.short	0x010a
        /*0aba*/ 	.byte	0x3f
	.zero		1


	//   ....[87]....
        /*0abc*/ 	.word	0x000179a0
        /*0ac0*/ 	.word	0x00000000
        /*0ac4*/ 	.word	0x00019c60
        /*0ac8*/ 	.short	0x010a
        /*0aca*/ 	.byte	0x3f
	.zero		1


	//   ....[88]....
        /*0acc*/ 	.word	0x000179f0
        /*0ad0*/ 	.word	0x00000009
        /*0ad4*/ 	.word	0x00019c20
        /*0ad8*/ 	.short	0x010a
        /*0ada*/ 	.byte	0x3f
	.zero		1


	//   ....[89]....
        /*0adc*/ 	.word	0x00017b90
        /*0ae0*/ 	.word	0x00000007
        /*0ae4*/ 	.word	0x00000000
        /*0ae8*/ 	.short	0x010a
        /*0aea*/ 	.byte	0x3f
	.zero		1


	//   ....[90]....
        /*0aec*/ 	.word	0x00017be0
        /*0af0*/ 	.word	0x00000003
        /*0af4*/ 	.word	0x00000000
        /*0af8*/ 	.short	0x010a
        /*0afa*/ 	.byte	0x3f
	.zero		1


	//   ....[91]....
        /*0afc*/ 	.word	0x00017c30
        /*0b00*/ 	.word	0x00000003
        /*0b04*/ 	.word	0x00019c60
        /*0b08*/ 	.short	0x010a
        /*0b0a*/ 	.byte	0x3f
	.zero		1


	//   ....[92]....
        /*0b0c*/ 	.word	0x00017c80
        /*0b10*/ 	.word	0x00000005
        /*0b14*/ 	.word	0x00019c60
        /*0b18*/ 	.short	0x010a
        /*0b1a*/ 	.byte	0x3f
	.zero		1


	//   ....[93]....
        /*0b1c*/ 	.word	0x00017cd0
        /*0b20*/ 	.word	0x00000003
        /*0b24*/ 	.word	0x00019c80
        /*0b28*/ 	.short	0x010a
        /*0b2a*/ 	.byte	0x3f
	.zero		1


	//----- nvinfo : EIATTR_NUM_MBARRIERS
	.align		4
.L_1289:
        /*0b2c*/ 	.byte	0x03, 0x38
        /*0b2e*/ 	.short	0x0016


	//----- nvinfo : EIATTR_EXIT_INSTR_OFFSETS
	.align		4
        /*0b30*/ 	.byte	0x04, 0x1c
        /*0b32*/ 	.short	(.L_1291 - .L_1290)


	//   ....[0]....
.L_1290:
        /*0b34*/ 	.word	0x00000a40


	//   ....[1]....
        /*0b38*/ 	.word	0x00011210


	//   ....[2]....
        /*0b3c*/ 	.word	0x00016ef0


	//----- nvinfo : EIATTR_MAX_THREADS
	.align		4
.L_1291:
        /*0b40*/ 	.byte	0x04, 0x05
        /*0b42*/ 	.short	(.L_1293 - .L_1292)
.L_1292:
        /*0b44*/ 	.word	0x00000200
        /*0b48*/ 	.word	0x00000001
        /*0b4c*/ 	.word	0x00000001


	//----- nvinfo : EIATTR_CRS_STACK_SIZE
	.align		4
.L_1293:
        /*0b50*/ 	.byte	0x04, 0x1e
        /*0b52*/ 	.short	(.L_1295 - .L_1294)
.L_1294:
        /*0b54*/ 	.word	0x00000000


	//----- nvinfo : EIATTR_CBANK_PARAM_SIZE
	.align		4
.L_1295:
        /*0b58*/ 	.byte	0x03, 0x19
        /*0b5a*/ 	.short	0x0af0


	//----- nvinfo : EIATTR_PARAM_CBANK
	.align		4
        /*0b5c*/ 	.byte	0x04, 0x0a
        /*0b5e*/ 	.short	(.L_1297 - .L_1296)
	.align		4
.L_1296:
        /*0b60*/ 	.word	index@(.nv.constant0._ZN7cutlass13device_kernelIN5flash11enable_sm90INS1_16FlashAttnFwdSm90INS1_25CollectiveMainloopFwdSm90ILi2EN4cute5tupleIJNS5_1CILi1EEES8_S8_EEENS6_IJNS7_ILi192EEENS7_ILi128EEENS7_ILi96EEEEEELi96ENS_12float_e4m3_tEfNS_4arch4Sm90ELb0ELb1ELb1ELb1ELb0ELb0ELb0ELb1ELb1ELb1ELb0ELb0EEENS1_21CollectiveEpilogueFwdINS6_IJSA_SC_SB_EEES9_NS_10bfloat16_tESG_Li384ELb1ELb1ELb0ELb1EEENS1_36VarlenDynamicPersistentTileSchedulerILi192ELi128ELi384ELi128ELb0ELb1ELb1ELb1ELb0ELb1EEEEEEEEEvNT_6ParamsE)
        /*0b64*/ 	.short	0x0210
        /*0b66*/ 	.short	0x0af0


	//----- nvinfo : EIATTR_SW_WAR
	.align		4
.L_1297:
        /*0b68*/ 	.byte	0x04, 0x36
        /*0b6a*/ 	.short	(.L_1299 - .L_1298)
.L_1298:
        /*0b6c*/ 	.word	0x00000008
.L_1299:


//--------------------- .nv.info._ZN7cutlass13device_kernelIN5flash11enable_sm90INS1_16FlashAttnFwdSm90INS1_25CollectiveMainloopFwdSm90ILi2EN4cute5tupleIJNS5_1CILi1EEES8_S8_EEENS6_IJNS7_ILi192EEENS7_ILi128EEENS7_ILi96EEEEEELi96ENS_12float_e4m3_tEfNS_4arch4Sm90ELb0ELb1ELb1ELb1ELb0ELb1ELb0ELb1ELb1ELb1ELb0ELb0EEENS1_21CollectiveEpilogueFwdINS6_IJSA_SC_SB_EEES9_NS_10bfloat16_tESG_Li384ELb1ELb1ELb0ELb1EEENS1_36VarlenDynamicPersistentTileSchedulerILi192ELi128ELi384ELi128ELb0ELb1ELb1ELb1ELb0ELb1EEEEEEEEEvNT_6ParamsE --------------------------
	.section	.nv.info._ZN7cutlass13device_kernelIN5flash11enable_sm90INS1_16FlashAttnFwdSm90INS1_25CollectiveMainloopFwdSm90ILi2EN4cute5tupleIJNS5_1CILi1EEES8_S8_EEENS6_IJNS7_ILi192EEENS7_ILi128EEENS7_ILi96EEEEEELi96ENS_12float_e4m3_tEfNS_4arch4Sm90ELb0ELb1ELb1ELb1ELb0ELb1ELb0ELb1ELb1ELb1ELb0ELb0EEENS1_21CollectiveEpilogueFwdINS6_IJSA_SC_SB_EEES9_NS_10bfloat16_tESG_Li384ELb1ELb1ELb0ELb1EEENS1_36VarlenDynamicPersistentTileSchedulerILi192ELi128ELi384ELi128ELb0ELb1ELb1ELb1ELb0ELb1EEEEEEEEEvNT_6ParamsE,"",@"SHT_CUDA_INFO"
	.sectionflags	@""
	.align	4


	//----- nvinfo : EIATTR_CUDA_API_VERSION
	.align		4
        /*0000*/ 	.byte	0x04, 0x37
        /*0002*/ 	.short	(.L_1301 - .L_1300)
.L_1300:
        /*0004*/ 	.word	0x00000082


	//----- nvinfo : EIATTR_KPARAM_INFO
	.align		4
.L_1301:
        /*0008*/ 	.byte	0x04, 0x17
        /*000a*/ 	.short	(.L_1303 - .L_1302)
.L_1302:
        /*000c*/ 	.word	0x00000000
        /*0010*/ 	.short	0x0000
        /*0012*/ 	.short	0x0070
        /*0014*/ 	.byte	0x00, 0xf0, 0x01, 0x2a


	//----- nvinfo : EIATTR_SPARSE_MMA_MASK
	.align		4
.L_1303:
        /*0018*/ 	.byte	0x03, 0x50
        /*001a*/ 	.short	0x0000


	//----- nvinfo : EIATTR_MAXREG_COUNT
	.align		4
        /*001c*/ 	.byte	0x03, 0x1b
        /*001e*/ 	.short	0x0080


	//----- nvinfo : EIATTR_NUM_BARRIERS
	.align		4
        /*0020*/ 	.byte	0x02, 0x4c
        /*0022*/ 	.byte	0x10
	.zero		1


	//----- nvinfo : EIATTR_EXTERNS
	.align		4
        /*0024*/ 	.byte	0x04, 0x0f
        /*0026*/ 	.short	(.L_1305 - .L_1304)


	//   ....[0]....
	.align		4
.L_1304:
        /*0028*/ 	.word	index@(__assertfail)


	//----- nvinfo : EIATTR_ANNOTATIONS
	.align		4
.L_1305:
        /*002c*/ 	.byte	0x04, 0x55
        /*002e*/ 	.short	(.L_1307 - .L_1306)


	//   ....[0]....
.L_1306:
        /* <DEDUP_REMOVED lines=93> */


	//----- nvinfo : EIATTR_MERCURY_ISA_VERSION
	.align		4
.L_1307:
        /*05e8*/ 	.byte	0x03, 0x5f
        /*05ea*/ 	.short	0x0101


	//----- nvinfo : EIATTR_UNUSED_LOAD_BYTE_OFFSET
	.align		4
        /*05ec*/ 	.byte	0x04, 0x44
        /*05ee*/ 	.short	(.L_1309 - .L_1308)


	//   ....[0]....
.L_1308:
        /*05f0*/ 	.word	0x00000aa0
        /*05f4*/ 	.word	0x0000fff0


	//   ....[1]....
        /*05f8*/ 	.word	0x00019b10
        /*05fc*/ 	.word	0x0000fff0


	//----- nvinfo : EIATTR_INT_WARP_WIDE_INSTR_OFFSETS
	.align		4
.L_1309:
        /*0600*/ 	.byte	0x04, 0x31
        /*0602*/ 	.short	(.L_1311 - .L_1310)


	//   ....[0]....
.L_1310:
        /*0604*/ 	.word	0x00000190


	//   ....[1]....
        /*0608*/ 	.word	0x000001d0


	//   ....[2]....
        /*060c*/ 	.word	0x00000240


	//   ....[3]....
        /*0610*/ 	.word	0x0001ef60


	//   ....[4]....
        /*0614*/ 	.word	0x0001eff0


	//   ....[5]....
        /*0618*/ 	.word	0x00021aa0


	//   ....[6]....
        /*061c*/ 	.word	0x00021b30


	//----- nvinfo : EIATTR_COOP_GROUP_MASK_REGIDS
	.align		4
.L_1311:
        /*0620*/ 	.byte	0x04, 0x29
        /*0622*/ 	.short	(.L_1313 - .L_1312)


	//   ....[0]....
.L_1312:
        /*0624*/ 	.word	0xffffffff


	//   ....[1]....
        /*0628*/ 	.word	0xffffffff


	//   ....[2]....
        /*062c*/ 	.word	0xffffffff


	//   ....[3]....
        /*0630*/ 	.word	0xffffffff


	//   ....[4]....
        /*0634*/ 	.word	0xffffffff


	//   ....[5]....
        /*0638*/ 	.word	0xffffffff


	//   ....[6]....
        /*063c*/ 	.word	0xffffffff


	//   ....[7]....
        /*0640*/ 	.word	0xffffffff


	//   ....[8]....
        /*0644*/ 	.word	0xffffffff


	//   ....[9]....
        /*0648*/ 	.word	0xffffffff


	//   ....[10]....
        /*064c*/ 	.word	0xffffffff


	//   ....[11]....
        /*0650*/ 	.word	0xffffffff


	//   ....[12]....
        /*0654*/ 	.word	0xffffffff


	//   ....[13]....
        /*0658*/ 	.word	0xffffffff


	//   ....[14]....
        /*065c*/ 	.word	0xffffffff


	//   ....[15]....
        /*0660*/ 	.word	0xffffffff


	//   ....[16]....
        /*0664*/ 	.word	0xffffffff


	//   ....[17]....
        /*0668*/ 	.word	0xffffffff


	//   ....[18]....
        /*066c*/ 	.word	0xffffffff


	//   ....[19]....
        /*0670*/ 	.word	0xffffffff


	//   ....[20]....
        /*0674*/ 	.word	0xffffffff


	//   ....[21]....
        /*0678*/ 	.word	0xffffffff


	//   ....[22]....
        /*067c*/ 	.word	0xffffffff


	//   ....[23]....
        /*0680*/ 	.word	0xffffffff


	//   ....[24]....
        /*0684*/ 	.word	0xffffffff


	//   ....[25]....
        /*0688*/ 	.word	0xffffffff


	//   ....[26]....
        /*068c*/ 	.word	0xffffffff


	//   ....[27]....
        /*0690*/ 	.word	0xffffffff


	//   ....[28]....
        /*0694*/ 	.word	0xffffffff


	//   ....[29]....
        /*0698*/ 	.word	0xffffffff


	//   ....[30]....
        /*069c*/ 	.word	0xffffffff


	//   ....[31]....
        /*06a0*/ 	.word	0xffffffff


	//   ....[32]....
        /*06a4*/ 	.word	0xffffffff


	//   ....[33]....
        /*06a8*/ 	.word	0xffffffff


	//   ....[34]....
        /*06ac*/ 	.word	0xffffffff


	//   ....[35]....
        /*06b0*/ 	.word	0xffffffff


	//   ....[36]....
        /*06b4*/ 	.word	0xffffffff


	//   ....[37]....
        /*06b8*/ 	.word	0xffffffff


	//   ....[38]....
        /*06bc*/ 	.word	0xffffffff


	//   ....[39]....
        /*06c0*/ 	.word	0xffffffff


	//   ....[40]....
        /*06c4*/ 	.word	0xffffffff


	//   ....[41]....
        /*06c8*/ 	.word	0xffffffff


	//   ....[42]....
        /*06cc*/ 	.word	0xffffffff


	//   ....[43]....
        /*06d0*/ 	.word	0xffffffff


	//   ....[44]....
        /*06d4*/ 	.word	0xffffffff


	//   ....[45]....
        /*06d8*/ 	.word	0xffffffff


	//   ....[46]....
        /*06dc*/ 	.word	0xffffffff


	//   ....[47]....
        /*06e0*/ 	.word	0xffffffff


	//   ....[48]....
        /*06e4*/ 	.word	0xffffffff


	//   ....[49]....
        /*06e8*/ 	.word	0xffffffff


	//   ....[50]....
        /*06ec*/ 	.word	0xffffffff


	//   ....[51]....
        /*06f0*/ 	.word	0xffffffff


	//   ....[52]....
        /*06f4*/ 	.word	0xffffffff


	//   ....[53]....
        /*06f8*/ 	.word	0xffffffff


	//   ....[54]....
        /*06fc*/ 	.word	0xffffffff


	//   ....[55]....
        /*0700*/ 	.word	0xffffffff


	//   ....[56]....
        /*0704*/ 	.word	0xffffffff


	//   ....[57]....
        /*0708*/ 	.word	0xffffffff


	//   ....[58]....
        /*070c*/ 	.word	0xffffffff


	//   ....[59]....
        /*0710*/ 	.word	0xffffffff


	//   ....[60]....
        /*0714*/ 	.word	0xffffffff


	//   ....[61]....
        /*0718*/ 	.word	0xffffffff


	//   ....[62]....
        /*071c*/ 	.word	0xffffffff


	//   ....[63]....
        /*0720*/ 	.word	0xffffffff


	//   ....[64]....
        /*0724*/ 	.word	0xffffffff


	//   ....[65]....
        /*0728*/ 	.word	0xffffffff


	//   ....[66]....
        /*072c*/ 	.word	0xffffffff


	//   ....[67]....
        /*0730*/ 	.word	0xffffffff


	//   ....[68]....
        /*0734*/ 	.word	0xffffffff


	//   ....[69]....
        /*0738*/ 	.word	0xffffffff


	//   ....[70]....
        /*073c*/ 	.word	0xffffffff


	//   ....[71]....
        /*0740*/ 	.word	0xffffffff


	//   ....[72]....
        /*0744*/ 	.word	0xffffffff


	//   ....[73]....
        /*0748*/ 	.word	0xffffffff


	//   ....[74]....
        /*074c*/ 	.word	0xffffffff


	//   ....[75]....
        /*0750*/ 	.word	0xffffffff


	//   ....[76]....
        /*0754*/ 	.word	0xffffffff


	//   ....[77]....
        /*0758*/ 	.word	0xffffffff


	//   ....[78]....
        /*075c*/ 	.word	0xffffffff


	//   ....[79]....
        /*0760*/ 	.word	0xffffffff


	//   ....[80]....
        /*0764*/ 	.word	0xffffffff


	//   ....[81]....
        /*0768*/ 	.word	0xffffffff


	//   ....[82]....
        /*076c*/ 	.word	0xffffffff


	//   ....[83]....
        /*0770*/ 	.word	0xffffffff


	//   ....[84]....
        /*0774*/ 	.word	0xffffffff


	//   ....[85]....
        /*0778*/ 	.word	0xffffffff


	//   ....[86]....
        /*077c*/ 	.word	0xffffffff


	//   ....[87]....
        /*0780*/ 	.word	0xffffffff


	//   ....[88]....
        /*0784*/ 	.word	0xffffffff


	//   ....[89]....
        /*0788*/ 	.word	0xffffffff


	//   ....[90]....
        /*078c*/ 	.word	0xffffffff


	//   ....[91]....
        /*0790*/ 	.word	0xffffffff


	//   ....[92]....
        /*0794*/ 	.word	0xffffffff


	//   ....[93]....
        /*0798*/ 	.word	0xffffffff


	//   ....[94]....
        /*079c*/ 	.word	0xffffffff


	//   ....[95]....
        /*07a0*/ 	.word	0xffffffff


	//   ....[96]....
        /*07a4*/ 	.word	0xffffffff


	//   ....[97]....
        /*07a8*/ 	.word	0xffffffff


	//   ....[98]....
        /*07ac*/ 	.word	0xffffffff


	//   ....[99]....
        /*07b0*/ 	.word	0xffffffff


	//   ....[100]....
        /*07b4*/ 	.word	0xffffffff


	//   ....[101]....
        /*07b8*/ 	.word	0xffffffff


	//   ....[102]....
        /*07bc*/ 	.word	0xffffffff


	//   ....[103]....
        /*07c0*/ 	.word	0xffffffff


	//   ....[104]....
        /*07c4*/ 	.word	0xffffffff


	//   ....[105]....
        /*07c8*/ 	.word	0xffffffff


	//   ....[106]....
        /*07cc*/ 	.word	0xffffffff


	//   ....[107]....
        /*07d0*/ 	.word	0xffffffff


	//   ....[108]....
        /*07d4*/ 	.word	0xffffffff


	//   ....[109]....
        /*07d8*/ 	.word	0xffffffff


	//   ....[110]....
        /*07dc*/ 	.word	0xffffffff


	//   ....[111]....
        /*07e0*/ 	.word	0xffffffff


	//   ....[112]....
        /*07e4*/ 	.word	0xffffffff


	//   ....[113]....
        /*07e8*/ 	.word	0xffffffff


	//   ....[114]....
        /*07ec*/ 	.word	0xffffffff


	//   ....[115]....
        /*07f0*/ 	.word	0xffffffff


	//   ....[116]....
        /*07f4*/ 	.word	0xffffffff


	//   ....[117]....
        /*07f8*/ 	.word	0xffffffff


	//   ....[118]....
        /*07fc*/ 	.word	0xffffffff


	//   ....[119]....
        /*0800*/ 	.word	0xffffffff


	//   ....[120]....
        /*0804*/ 	.word	0x0500000f


	//   ....[121]....
        /*0808*/ 	.word	0x0500000f


	//   ....[122]....
        /*080c*/ 	.word	0x0500000f


	//   ....[123]....
        /*0810*/ 	.word	0x0500000f


	//   ....[124]....
        /*0814*/ 	.word	0x0500000f


	//   ....[125]....
        /*0818*/ 	.word	0x0500000f


	//   ....[126]....
        /*081c*/ 	.word	0x0500000f


	//   ....[127]....
        /*0820*/ 	.word	0x0500000f


	//   ....[128]....
        /*0824*/ 	.word	0x0500000f


	//   ....[129]....
        /*0828*/ 	.word	0x0500000f


	//   ....[130]....
        /*082c*/ 	.word	0x0500000f


	//   ....[131]....
        /*0830*/ 	.word	0x0500000f


	//   ....[132]....
        /*0834*/ 	.word	0x0500000f


	//   ....[133]....
        /*0838*/ 	.word	0x0500000f


	//   ....[134]....
        /*083c*/ 	.word	0x0500000f


	//   ....[135]....
        /*0840*/ 	.word	0x0500000f


	//   ....[136]....
        /*0844*/ 	.word	0x0500000f


	//   ....[137]....
        /*0848*/ 	.word	0x0500000f


	//   ....[138]....
        /*084c*/ 	.word	0x0500000f


	//   ....[139]....
        /*0850*/ 	.word	0x0500000f


	//   ....[140]....
        /*0854*/ 	.word	0x0500000f


	//   ....[141]....
        /*0858*/ 	.word	0x0500000f


	//   ....[142]....
        /*085c*/ 	.word	0x0500000f


	//   ....[143]....
        /*0860*/ 	.word	0x0500000f


	//   ....[144]....
        /*0864*/ 	.word	0x0500000f


	//   ....[145]....
        /*0868*/ 	.word	0x0500000f


	//   ....[146]....
        /*086c*/ 	.word	0x0500000f


	//   ....[147]....
        /*0870*/ 	.word	0x0500000f


	//   ....[148]....
        /*0874*/ 	.word	0x0500000f


	//   ....[149]....
        /*0878*/ 	.word	0x0500000f


	//   ....[150]....
        /*087c*/ 	.word	0x0500000f


	//   ....[151]....
        /*0880*/ 	.word	0x0500000f


	//   ....[152]....
        /*0884*/ 	.word	0x0500000f


	//   ....[153]....
        /*0888*/ 	.word	0x0500000f


	//----- nvinfo : EIATTR_COOP_GROUP_INSTR_OFFSETS
	.align		4
.L_1313:
        /*088c*/ 	.byte	0x04, 0x28
        /*088e*/ 	.short	(.L_1315 - .L_1314)


	//   ....[0]....
.L_1314:
        /*0890*/ 	.word	0x00000070


	//   ....[1]....
        /*0894*/ 	.word	0x000001a0


	//   ....[2]....
        /*0898*/ 	.word	0x000001f0


	//   ....[3]....
        /*089c*/ 	.word	0x00000420


	//   ....[4]....
        /*08a0*/ 	.word	0x00000580


	//   ....[5]....
        /*08a4*/ 	.word	0x000006a0


	//   ....[6]....
        /*08a8*/ 	.word	0x00000800


	//   ....[7]....
        /*08ac*/ 	.word	0x00007230


	//   ....[8]....
        /*08b0*/ 	.word	0x00007bd0


	//   ....[9]....
        /*08b4*/ 	.word	0x00007be0


	//   ....[10]....
        /*08b8*/ 	.word	0x00007bf0


	//   ....[11]....
        /*08bc*/ 	.word	0x00007c00


	//   ....[12]....
        /*08c0*/ 	.word	0x000098d0


	//   ....[13]....
        /*08c4*/ 	.word	0x000098e0


	//   ....[14]....
        /*08c8*/ 	.word	0x000098f0


	//   ....[15]....
        /*08cc*/ 	.word	0x00009900


	//   ....[16]....
        /*08d0*/ 	.word	0x0000c4a0


	//   ....[17]....
        /*08d4*/ 	.word	0x0000cc30


	//   ....[18]....
        /*08d8*/ 	.word	0x0000e080


	//   ....[19]....
        /*08dc*/ 	.word	0x0000e1c0


	//   ....[20]....
        /*08e0*/ 	.word	0x0000e690


	//   ....[21]....
        /*08e4*/ 	.word	0x0000e7a0


	//   ....[22]....
        /*08e8*/ 	.word	0x00010460


	//   ....[23]....
        /*08ec*/ 	.word	0x000108c0


	//   ....[24]....
        /*08f0*/ 	.word	0x00011620


	//   ....[25]....
        /*08f4*/ 	.word	0x00011730


	//   ....[26]....
        /*08f8*/ 	.word	0x00011eb0


	//   ....[27]....
        /*08fc*/ 	.word	0x00011f10


	//   ....[28]....
        /*0900*/ 	.word	0x00014480


	//   ....[29]....
        /*0904*/ 	.word	0x000144a0


	//   ....[30]....
        /*0908*/ 	.word	0x000144c0


	//   ....[31]....
        /*090c*/ 	.word	0x000144f0


	//   ....[32]....
        /*0910*/ 	.word	0x00016570


	//   ....[33]....
        /*0914*/ 	.word	0x000169f0


	//   ....[34]....
        /*0918*/ 	.word	0x000176d0


	//   ....[35]....
        /*091c*/ 	.word	0x00017860


	//   ....[36]....
        /*0920*/ 	.word	0x00017fe0


	//   ....[37]....
        /*0924*/ 	.word	0x00018040


	//   ....[38]....
        /*0928*/ 	.word	0x00019390


	//   ....[39]....
        /*092c*/ 	.word	0x00019450


	//   ....[40]....
        /*0930*/ 	.word	0x00019490


	//   ....[41]....
        /*0934*/ 	.word	0x00019550


	//   ....[42]....
        /*0938*/ 	.word	0x0001a130


	//   ....[43]....
        /*093c*/ 	.word	0x0001a160


	//   ....[44]....
        /*0940*/ 	.word	0x0001a180


	//   ....[45]....
        /*0944*/ 	.word	0x0001a1a0


	//   ....[46]....
        /*0948*/ 	.word	0x0001a1c0


	//   ....[47]....
        /*094c*/ 	.word	0x0001a1d0


	//   ....[48]....
        /*0950*/ 	.word	0x0001a1e0


	//   ....[49]....
        /*0954*/ 	.word	0x0001a1f0


	//   ....[50]....
        /*0958*/ 	.word	0x0001a200


	//   ....[51]....
        /*095c*/ 	.word	0x0001a210


	//   ....[52]....
        /*0960*/ 	.word	0x0001a220


	//   ....[53]....
        /*0964*/ 	.word	0x0001a230


	//   ....[54]....
        /*0968*/ 	.word	0x0001a270


	//   ....[55]....
        /*096c*/ 	.word	0x0001a280


	//   ....[56]....
        /*0970*/ 	.word	0x0001a290


	//   ....[57]....
        /*0974*/ 	.word	0x0001a2a0


	//   ....[58]....
        /*0978*/ 	.word	0x0001a2b0


	//   ....[59]....
        /*097c*/ 	.word	0x0001a2c0


	//   ....[60]....
        /*0980*/ 	.word	0x0001a2d0


	//   ....[61]....
        /*0984*/ 	.word	0x0001a2e0


	//   ....[62]....
        /*0988*/ 	.word	0x0001a2f0


	//   ....[63]....
        /*098c*/ 	.word	0x0001a300


	//   ....[64]....
        /*0990*/ 	.word	0x0001a310


	//   ....[65]....
        /*0994*/ 	.word	0x0001a320


	//   ....[66]....
        /*0998*/ 	.word	0x0001aa40


	//   ....[67]....
        /*099c*/ 	.word	0x0001aa80


	//   ....[68]....
        /*09a0*/ 	.word	0x0001aae0


	//   ....[69]....
        /*09a4*/ 	.word	0x0001aaf0


	//   ....[70]....
        /*09a8*/ 	.word	0x0001b030


	//   ....[71]....
        /*09ac*/ 	.word	0x0001b060


	//   ....[72]....
        /*09b0*/ 	.word	0x0001b160


	//   ....[73]....
        /*09b4*/ 	.word	0x0001b180


	//   ....[74]....
        /*09b8*/ 	.word	0x0001ba90


	//   ....[75]....
        /*09bc*/ 	.word	0x0001baa0


	//   ....[76]....
        /*09c0*/ 	.word	0x0001bba0


	//   ....[77]....
        /*09c4*/ 	.word	0x0001bbc0


	//   ....[78]....
        /*09c8*/ 	.word	0x0001bd50


	//   ....[79]....
        /*09cc*/ 	.word	0x0001bf10


	//   ....[80]....
        /*09d0*/ 	.word	0x0001bf40


	//   ....[81]....
        /*09d4*/ 	.word	0x0001bf70


	//   ....[82]....
        /*09d8*/ 	.word	0x0001bfa0


	//   ....[83]....
        /*09dc*/ 	.word	0x0001bfd0


	//   ....[84]....
        /*09e0*/ 	.word	0x0001c000


	//   ....[85]....
        /*09e4*/ 	.word	0x0001c170


	//   ....[86]....
        /*09e8*/ 	.word	0x0001c1a0


	//   ....[87]....
        /*09ec*/ 	.word	0x0001c1d0


	//   ....[88]....
        /*09f0*/ 	.word	0x0001c200


	//   ....[89]....
        /*09f4*/ 	.word	0x0001c230


	//   ....[90]....
        /*09f8*/ 	.word	0x0001c260


	//   ....[91]....
        /*09fc*/ 	.word	0x0001c300


	//   ....[92]....
        /*0a00*/ 	.word	0x0001c360


	//   ....[93]....
        /*0a04*/ 	.word	0x0001c400


	//   ....[94]....
        /*0a08*/ 	.word	0x0001d680


	//   ....[95]....
        /*0a0c*/ 	.word	0x0001f6b0


	//   ....[96]....
        /*0a10*/ 	.word	0x00020570


	//   ....[97]....
        /*0a14*/ 	.word	0x00020580


	//   ....[98]....
        /*0a18*/ 	.word	0x00020590


	//   ....[99]....
        /*0a1c*/ 	.word	0x000205a0


	//   ....[100]....
        /*0a20*/ 	.word	0x000206a0


	//   ....[101]....
        /*0a24*/ 	.word	0x000206b0


	//   ....[102]....
        /*0a28*/ 	.word	0x000222e0


	//   ....[103]....
        /*0a2c*/ 	.word	0x00022310


	//   ....[104]....
        /*0a30*/ 	.word	0x00022350


	//   ....[105]....
        /*0a34*/ 	.word	0x00022380


	//   ....[106]....
        /*0a38*/ 	.word	0x000223b0


	//   ....[107]....
        /*0a3c*/ 	.word	0x000223e0


	//   ....[108]....
        /*0a40*/ 	.word	0x00022410


	//   ....[109]....
        /*0a44*/ 	.word	0x00022440


	//   ....[110]....
        /*0a48*/ 	.word	0x000225c0


	//   ....[111]....
        /*0a4c*/ 	.word	0x000225f0


	//   ....[112]....
        /*0a50*/ 	.word	0x00022620


	//   ....[113]....
        /*0a54*/ 	.word	0x00022650


	//   ....[114]....
        /*0a58*/ 	.word	0x00022680


	//   ....[115]....
        /*0a5c*/ 	.word	0x000226b0


	//   ....[116]....
        /*0a60*/ 	.word	0x00022770


	//   ....[117]....
        /*0a64*/ 	.word	0x00022790


	//   ....[118]....
        /*0a68*/ 	.word	0x00022800


	//   ....[119]....
        /*0a6c*/ 	.word	0x00022ea0


	//   ....[120]....
        /*0a70*/ 	.word	0x00023310


	//   ....[121]....
        /*0a74*/ 	.word	0x000233a0


	//   ....[122]....
        /*0a78*/ 	.word	0x000233f0


	//   ....[123]....
        /*0a7c*/ 	.word	0x00023440


	//   ....[124]....
        /*0a80*/ 	.word	0x00023510


	//   ....[125]....
        /*0a84*/ 	.word	0x000235a0


	//   ....[126]....
        /*0a88*/ 	.word	0x000235f0


	//   ....[127]....
        /*0a8c*/ 	.word	0x00023640


	//   ....[128]....
        /*0a90*/ 	.word	0x000239e0


	//   ....[129]....
        /*0a94*/ 	.word	0x00023cc0


	//   ....[130]....
        /*0a98*/ 	.word	0x00023ec0


	//   ....[131]....
        /*0a9c*/ 	.word	0x00023f10


	//   ....[132]....
        /*0aa0*/ 	.word	0x00023f70


	//   ....[133]....
        /*0aa4*/ 	.word	0x00024040


	//   ....[134]....
        /*0aa8*/ 	.word	0x000240c0


	//   ....[135]....
        /*0aac*/ 	.word	0x00024190


	//   ....[136]....
        /*0ab0*/ 	.word	0x00024460


	//   ....[137]....
        /*0ab4*/ 	.word	0x00024500


	//   ....[138]....
        /*0ab8*/ 	.word	0x00024620


	//   ....[139]....
        /*0abc*/ 	.word	0x00024690


	//   ....[140]....
        /*0ac0*/ 	.word	0x00024700


	//   ....[141]....
        /*0ac4*/ 	.word	0x00024770


	//   ....[142]....
        /*0ac8*/ 	.word	0x000247e0


	//   ....[143]....
        /*0acc*/ 	.word	0x00024860


	//   ....[144]....
        /*0ad0*/ 	.word	0x000248f0


	//   ....[145]....
        /*0ad4*/ 	.word	0x00024990


	//   ....[146]....
        /*0ad8*/ 	.word	0x00024a00


	//   ....[147]....
        /*0adc*/ 	.word	0x00024a70


	//   ....[148]....
        /*0ae0*/ 	.word	0x00024ae0


	//   ....[149]....
        /*0ae4*/ 	.word	0x00024b60


	//   ....[150]....
        /*0ae8*/ 	.word	0x00024bd0


	//   ....[151]....
        /*0aec*/ 	.word	0x00024c70


	//   ....[152]....
        /*0af0*/ 	.word	0x00024d00


	//   ....[153]....
        /*0af4*/ 	.word	0x00024e30


	//----- nvinfo : EIATTR_REG_RECONFIG
	.align		4
.L_1315:
        /*0af8*/ 	.byte	0x01, 0x54
	.zero		2


	//----- nvinfo : EIATTR_SYSCALL_OFFSETS
	.align		4
        /*0afc*/ 	.byte	0x04, 0x46
        /*0afe*/ 	.short	(.L_1317 - .L_1316)


	//   ....[0]....
.L_1316:
        /*0b00*/ 	.word	0x00001d40


	//   ....[1]....
        /*0b04*/ 	.word	0x00001e90


	//   ....[2]....
        /*0b08*/ 	.word	0x000073a0


	//   ....[3]....
        /*0b0c*/ 	.word	0x00007970


	//   ....[4]....
        /*0b10*/ 	.word	0x0001f150


	//   ....[5]....
        /*0b14*/ 	.word	0x0001f2c0


	//   ....[6]....
        /*0b18*/ 	.word	0x0001f410


	//   ....[7]....
        /*0b1c*/ 	.word	0x0001f550


	//   ....[8]....
        /*0b20*/ 	.word	0x00020010


	//----- nvinfo : EIATTR_MBARRIER_INSTR_OFFSETS
	.align		4
.L_1317:
        /*0b24*/ 	.byte	0x04, 0x39
        /*0b26*/ 	.short	(.L_1319 - .L_1318)


	//   ....[0]....
.L_1318:
        /*0b28*/ 	.word	0x000002d0
        /*0b2c*/ 	.word	0x000000ff
        /*0b30*/ 	.word	0x00019c00
        /*0b34*/ 	.short	0x0100
        /*0b36*/ 	.byte	0x08
	.zero		1


	//   ....[1]....
        /*0b38*/ 	.word	0x000002e0
        /*0b3c*/ 	.word	0x000000ff
        /*0b40*/ 	.word	0x00019c20
        /*0b44*/ 	.short	0x0100
        /*0b46*/ 	.byte	0x08
	.zero		1


	//   ....[2]....
        /*0b48*/ 	.word	0x000003d0
        /*0b4c*/ 	.word	0x000000ff
        /*0b50*/ 	.word	0x00019c30
        /*0b54*/ 	.short	0x0100
        /*0b56*/ 	.byte	0x08
	.zero		1


	//   ....[3]....
        /*0b58*/ 	.word	0x000003e0
        /*0b5c*/ 	.word	0x000000ff
        /*0b60*/ 	.word	0x00019c40
        /*0b64*/ 	.short	0x0100
        /*0b66*/ 	.byte	0x08
	.zero		1


	//   ....[4]....
        /*0b68*/ 	.word	0x000003f0
        /*0b6c*/ 	.word	0x000000ff
        /*0b70*/ 	.word	0x00019c38
        /*0b74*/ 	.short	0x0100
        /*0b76*/ 	.byte	0x08
	.zero		1


	//   ....[5]....
        /*0b78*/ 	.word	0x00000400
        /*0b7c*/ 	.word	0x000000ff
        /*0b80*/ 	.word	0x00019c48
        /*0b84*/ 	.short	0x0100
        /*0b86*/ 	.byte	0x08
	.zero		1


	//   ....[6]....
        /*0b88*/ 	.word	0x00000530
        /*0b8c*/ 	.word	0x000000ff
        /*0b90*/ 	.word	0x00019c50
        /*0b94*/ 	.short	0x0100
        /*0b96*/ 	.byte	0x08
	.zero		1


	//   ....[7]....
        /*0b98*/ 	.word	0x00000540
        /*0b9c*/ 	.word	0x000000ff
        /*0ba0*/ 	.word	0x00019c60
        /*0ba4*/ 	.short	0x0100
        /*0ba6*/ 	.byte	0x08
	.zero		1


	//   ....[8]....
        /*0ba8*/ 	.word	0x00000550
        /*0bac*/ 	.word	0x000000ff
        /*0bb0*/ 	.word	0x00019c58
        /*0bb4*/ 	.short	0x0100
        /*0bb6*/ 	.byte	0x08
	.zero		1


	//   ....[9]....
        /*0bb8*/ 	.word	0x00000560
        /*0bbc*/ 	.word	0x000000ff
        /*0bc0*/ 	.word	0x00019c68
        /*0bc4*/ 	.short	0x0100
        /*0bc6*/ 	.byte	0x08
	.zero		1


	//   ....[10]....
        /*0bc8*/ 	.word	0x00000650
        /*0bcc*/ 	.word	0x000000ff
        /*0bd0*/ 	.word	0x00019c70
        /*0bd4*/ 	.short	0x0100
        /*0bd6*/ 	.byte	0x06
	.zero		1


	//   ....[11]....
        /*0bd8*/ 	.word	0x00000660
        /*0bdc*/ 	.word	0x000000ff
        /*0be0*/ 	.word	0x00019c80
        /*0be4*/ 	.short	0x0100
        /*0be6*/ 	.byte	0x06
	.zero		1


	//   ....[12]....
        /*0be8*/ 	.word	0x00000670
        /*0bec*/ 	.word	0x000000ff
        /*0bf0*/ 	.word	0x00019c78
        /*0bf4*/ 	.short	0x0100
        /*0bf6*/ 	.byte	0x06
	.zero		1


	//   ....[13]....
        /*0bf8*/ 	.word	0x00000680
        /*0bfc*/ 	.word	0x000000ff
        /*0c00*/ 	.word	0x00019c88
        /*0c04*/ 	.short	0x0100
        /*0c06*/ 	.byte	0x06
	.zero		1


	//   ....[14]....
        /*0c08*/ 	.word	0x000007b0
        /*0c0c*/ 	.word	0x000000ff
        /*0c10*/ 	.word	0x00019c90
        /*0c14*/ 	.short	0x0100
        /*0c16*/ 	.byte	0x08
	.zero		1


	//   ....[15]....
        /*0c18*/ 	.word	0x000007c0
        /*0c1c*/ 	.word	0x000000ff
        /*0c20*/ 	.word	0x00019ca0
        /*0c24*/ 	.short	0x0100
        /*0c26*/ 	.byte	0x08
	.zero		1


	//   ....[16]....
        /*0c28*/ 	.word	0x000007d0
        /*0c2c*/ 	.word	0x000000ff
        /*0c30*/ 	.word	0x00019c98
        /*0c34*/ 	.short	0x0100
        /*0c36*/ 	.byte	0x08
	.zero		1


	//   ....[17]....
        /*0c38*/ 	.word	0x000007e0
        /*0c3c*/ 	.word	0x000000ff
        /*0c40*/ 	.word	0x00019ca8
        /*0c44*/ 	.short	0x0100
        /*0c46*/ 	.byte	0x08
	.zero		1


	//   ....[18]....
        /*0c48*/ 	.word	0x00000910
        /*0c4c*/ 	.word	0x000000ff
        /*0c50*/ 	.word	0x00019cb0
        /*0c54*/ 	.short	0x0100
        /*0c56*/ 	.byte	0x08
	.zero		1


	//   ....[19]....
        /*0c58*/ 	.word	0x00000920
        /*0c5c*/ 	.word	0x000000ff
        /*0c60*/ 	.word	0x00019cc0
        /*0c64*/ 	.short	0x0100
        /*0c66*/ 	.byte	0x08
	.zero		1


	//   ....[20]....
        /*0c68*/ 	.word	0x00000930
        /*0c6c*/ 	.word	0x000000ff
        /*0c70*/ 	.word	0x00019cb8
        /*0c74*/ 	.short	0x0100
        /*0c76*/ 	.byte	0x08
	.zero		1


	//   ....[21]....
        /*0c78*/ 	.word	0x00000940
        /*0c7c*/ 	.word	0x000000ff
        /*0c80*/ 	.word	0x00019cc8
        /*0c84*/ 	.short	0x0100
        /*0c86*/ 	.byte	0x08
	.zero		1


	//   ....[22]....
        /*0c88*/ 	.word	0x00002c20
        /*0c8c*/ 	.word	0x00000053
        /*0c90*/ 	.word	0x00019c90
        /*0c94*/ 	.short	0x010a
        /*0c96*/ 	.byte	0x3f
	.zero		1


	//   ....[23]....
        /*0c98*/ 	.word	0x00004500
        /*0c9c*/ 	.word	0x00000053
        /*0ca0*/ 	.word	0x00019c90
        /*0ca4*/ 	.short	0x010a
        /*0ca6*/ 	.byte	0x3f
	.zero		1


	//   ....[24]....
        /*0ca8*/ 	.word	0x00006670
        /*0cac*/ 	.word	0x00000053
        /*0cb0*/ 	.word	0x00019c90
        /*0cb4*/ 	.short	0x010a
        /*0cb6*/ 	.byte	0x3f
	.zero		1


	//   ....[25]....
        /*0cb8*/ 	.word	0x00006820
        /*0cbc*/ 	.word	0x00000008
        /*0cc0*/ 	.word	0x00000000
        /*0cc4*/ 	.short	0x0101
        /*0cc6*/ 	.byte	0x3f
	.zero		1


	//   ....[26]....
        /*0cc8*/ 	.word	0x00006860
        /*0ccc*/ 	.word	0x00000053
        /*0cd0*/ 	.word	0x00019cb0
        /*0cd4*/ 	.short	0x010a
        /*0cd6*/ 	.byte	0x3f
	.zero		1


	//   ....[27]....
        /*0cd8*/ 	.word	0x00006ae0
        /*0cdc*/ 	.word	0x00000053
        /*0ce0*/ 	.word	0x00000000
        /*0ce4*/ 	.short	0x0101
        /*0ce6*/ 	.byte	0x3f
	.zero		1


	//   ....[28]....
        /*0ce8*/ 	.word	0x000076f0
        /*0cec*/ 	.word	0x00000010
        /*0cf0*/ 	.word	0x00019c00
        /*0cf4*/ 	.short	0x010a
        /*0cf6*/ 	.byte	0x3f
	.zero		1


	//   ....[29]....
        /*0cf8*/ 	.word	0x00007740
        /*0cfc*/ 	.word	0x00000010
        /*0d00*/ 	.word	0x00019c00
        /*0d04*/ 	.short	0x010a
        /*0d06*/ 	.byte	0x3f
	.zero		1


	//   ....[30]....
        /*0d08*/ 	.word	0x00007f40
        /*0d0c*/ 	.word	0x00000010
        /*0d10*/ 	.word	0x00019c00
        /*0d14*/ 	.short	0x010a
        /*0d16*/ 	.byte	0x3f
	.zero		1


	//   ....[31]....
        /*0d18*/ 	.word	0x00009c00
        /*0d1c*/ 	.word	0x00000010
        /*0d20*/ 	.word	0x00019c00
        /*0d24*/ 	.short	0x010a
        /*0d26*/ 	.byte	0x3f
	.zero		1


	//   ....[32]....
        /*0d28*/ 	.word	0x0000bdb0
        /*0d2c*/ 	.word	0x00000003
        /*0d30*/ 	.word	0x00019c30
        /*0d34*/ 	.short	0x010a
        /*0d36*/ 	.byte	0x3f
	.zero		1


	//   ....[33]....
        /*0d38*/ 	.word	0x0000be20
        /*0d3c*/ 	.word	0x00000003
        /*0d40*/ 	.word	0x00019c30
        /*0d44*/ 	.short	0x010a
        /*0d46*/ 	.byte	0x3f
	.zero		1


	//   ....[34]....
        /*0d48*/ 	.word	0x0000c660
        /*0d4c*/ 	.word	0x00000004
        /*0d50*/ 	.word	0x00000000
        /*0d54*/ 	.short	0x0101
        /*0d56*/ 	.byte	0x3f
	.zero		1


	//   ....[35]....
        /*0d58*/ 	.word	0x0000f8a0
        /*0d5c*/ 	.word	0x00000005
        /*0d60*/ 	.word	0x00019c30
        /*0d64*/ 	.short	0x010a
        /*0d66*/ 	.byte	0x3f
	.zero		1


	//   ....[36]....
        /*0d68*/ 	.word	0x0000f920
        /*0d6c*/ 	.word	0x00000005
        /*0d70*/ 	.word	0x00019c30
        /*0d74*/ 	.short	0x010a
        /*0d76*/ 	.byte	0x3f
	.zero		1


	//   ....[37]....
        /*0d78*/ 	.word	0x0000fb40
        /*0d7c*/ 	.word	0x00000013
        /*0d80*/ 	.word	0x00019c50
        /*0d84*/ 	.short	0x010a
        /*0d86*/ 	.byte	0x3f
	.zero		1


	//   ....[38]....
        /*0d88*/ 	.word	0x0000fb90
        /*0d8c*/ 	.word	0x00000013
        /*0d90*/ 	.word	0x00019c50
        /*0d94*/ 	.short	0x010a
        /*0d96*/ 	.byte	0x3f
	.zero		1


	//   ....[39]....
        /*0d98*/ 	.word	0x00010480
        /*0d9c*/ 	.word	0x00000005
        /*0da0*/ 	.word	0x00000000
        /*0da4*/ 	.short	0x0101
        /*0da6*/ 	.byte	0x3f
	.zero		1


	//   ....[40]....
        /*0da8*/ 	.word	0x00012920
        /*0dac*/ 	.word	0x00000013
        /*0db0*/ 	.word	0x00000000
        /*0db4*/ 	.short	0x0101
        /*0db6*/ 	.byte	0x3f
	.zero		1


	//   ....[41]....
        /*0db8*/ 	.word	0x00013370
        /*0dbc*/ 	.word	0x00000015
        /*0dc0*/ 	.word	0x00019c30
        /*0dc4*/ 	.short	0x010a
        /*0dc6*/ 	.byte	0x3f
	.zero		1


	//   ....[42]....
        /*0dc8*/ 	.word	0x000133f0
        /*0dcc*/ 	.word	0x00000015
        /*0dd0*/ 	.word	0x00019c30
        /*0dd4*/ 	.short	0x010a
        /*0dd6*/ 	.byte	0x3f
	.zero		1


	//   ....[43]....
        /*0dd8*/ 	.word	0x00013610
        /*0ddc*/ 	.word	0x0000009a
        /*0de0*/ 	.word	0x00019c50
        /*0de4*/ 	.short	0x010a
        /*0de6*/ 	.byte	0x3f
	.zero		1


	//   ....[44]....
        /*0de8*/ 	.word	0x00013660
        /*0dec*/ 	.word	0x0000009a
        /*0df0*/ 	.word	0x00019c50
        /*0df4*/ 	.short	0x010a
        /*0df6*/ 	.byte	0x3f
	.zero		1


	//   ....[45]....
        /*0df8*/ 	.word	0x000145d0
        /*0dfc*/ 	.word	0x00000015
        /*0e00*/ 	.word	0x00000000
        /*0e04*/ 	.short	0x0101
        /*0e06*/ 	.byte	0x3f
	.zero		1


	//   ....[46]....
        /*0e08*/ 	.word	0x00015850
        /*0e0c*/ 	.word	0x0000009a
        /*0e10*/ 	.word	0x00000000
        /*0e14*/ 	.short	0x0101
        /*0e16*/ 	.byte	0x3f
	.zero		1


	//   ....[47]....
        /*0e18*/ 	.word	0x000159d0
        /*0e1c*/ 	.word	0x0000009a
        /*0e20*/ 	.word	0x00019c30
        /*0e24*/ 	.short	0x010a
        /*0e26*/ 	.byte	0x3f
	.zero		1


	//   ....[48]....
        /*0e28*/ 	.word	0x00015a50
        /*0e2c*/ 	.word	0x0000009a
        /*0e30*/ 	.word	0x00019c30
        /*0e34*/ 	.short	0x010a
        /*0e36*/ 	.byte	0x3f
	.zero		1


	//   ....[49]....
        /*0e38*/ 	.word	0x00015c70
        /*0e3c*/ 	.word	0x00000015
        /*0e40*/ 	.word	0x00019c50
        /*0e44*/ 	.short	0x010a
        /*0e46*/ 	.byte	0x3f
	.zero		1


	//   ....[50]....
        /*0e48*/ 	.word	0x00015cc0
        /*0e4c*/ 	.word	0x00000015
        /*0e50*/ 	.word	0x00019c50
        /*0e54*/ 	.short	0x010a
        /*0e56*/ 	.byte	0x3f
	.zero		1


	//   ....[51]....
        /*0e58*/ 	.word	0x000165f0
        /*0e5c*/ 	.word	0x0000002e
        /*0e60*/ 	.word	0x00000000
        /*0e64*/ 	.short	0x0101
        /*0e66*/ 	.byte	0x3f
	.zero		1


	//   ....[52]....
        /*0e68*/ 	.word	0x00018a50
        /*0e6c*/ 	.word	0x00000015
        /*0e70*/ 	.word	0x00000000
        /*0e74*/ 	.short	0x0101
        /*0e76*/ 	.byte	0x3f
	.zero		1


	//   ....[53]....
        /*0e78*/ 	.word	0x000190e0
        /*0e7c*/ 	.word	0x00000005
        /*0e80*/ 	.word	0x00019c50
        /*0e84*/ 	.short	0x010a
        /*0e86*/ 	.byte	0x3f
	.zero		1


	//   ....[54]....
        /*0e88*/ 	.word	0x00019130
        /*0e8c*/ 	.word	0x00000005
        /*0e90*/ 	.word	0x00019c50
        /*0e94*/ 	.short	0x010a
        /*0e96*/ 	.byte	0x3f
	.zero		1


	//   ....[55]....
        /*0e98*/ 	.word	0x00019a60
        /*0e9c*/ 	.word	0x00000005
        /*0ea0*/ 	.word	0x00000000
        /*0ea4*/ 	.short	0x0101
        /*0ea6*/ 	.byte	0x3f
	.zero		1


	//   ....[56]....
        /*0ea8*/ 	.word	0x0001b050
        /*0eac*/ 	.word	0x00000000
        /*0eb0*/ 	.word	0x00000000
        /*0eb4*/ 	.short	0x0101
        /*0eb6*/ 	.byte	0x3f
	.zero		1


	//   ....[57]....
        /*0eb8*/ 	.word	0x0001d760
        /*0ebc*/ 	.word	0x00000017
        /*0ec0*/ 	.word	0x00019c20
        /*0ec4*/ 	.short	0x010a
        /*0ec6*/ 	.byte	0x3f
	.zero		1


	//   ....[58]....
        /*0ec8*/ 	.word	0x0001d820
        /*0ecc*/ 	.word	0x00000009
        /*0ed0*/ 	.word	0x00019ca0
        /*0ed4*/ 	.short	0x010a
        /*0ed6*/ 	.byte	0x3f
	.zero		1


	//   ....[59]....
        /*0ed8*/ 	.word	0x0001dc50
        /*0edc*/ 	.word	0x00000009
        /*0ee0*/ 	.word	0x00019cc0
        /*0ee4*/ 	.short	0x010a
        /*0ee6*/ 	.byte	0x3f
	.zero		1


	//   ....[60]....
        /*0ee8*/ 	.word	0x0001e1b0
        /*0eec*/ 	.word	0x00000008
        /*0ef0*/ 	.word	0x00019ca0
        /*0ef4*/ 	.short	0x010a
        /*0ef6*/ 	.byte	0x3f
	.zero		1


	//   ....[61]....
        /*0ef8*/ 	.word	0x0001e5d0
        /*0efc*/ 	.word	0x00000008
        /*0f00*/ 	.word	0x00019cc0
        /*0f04*/ 	.short	0x010a
        /*0f06*/ 	.byte	0x3f
	.zero		1


	//   ....[62]....
        /*0f08*/ 	.word	0x0001f8e0
        /*0f0c*/ 	.word	0x00000004
        /*0f10*/ 	.word	0x00019c80
        /*0f14*/ 	.short	0x010a
        /*0f16*/ 	.byte	0x3f
	.zero		1


	//   ....[63]....
        /*0f18*/ 	.word	0x0001fb40
        /*0f1c*/ 	.word	0x00000004
        /*0f20*/ 	.word	0x00019c40
        /*0f24*/ 	.short	0x010a
        /*0f26*/ 	.byte	0x3f
	.zero		1


	//   ....[64]....
        /*0f28*/ 	.word	0x00020790
        /*0f2c*/ 	.word	0x00000017
        /*0f30*/ 	.word	0x00019c00
        /*0f34*/ 	.short	0x0107
        /*0f36*/ 	.byte	0x3f
	.zero		1


	//   ....[65]....
        /*0f38*/ 	.word	0x00020890
        /*0f3c*/ 	.word	0x00000017
        /*0f40*/ 	.word	0x00019c00
        /*0f44*/ 	.short	0x0101
        /*0f46*/ 	.byte	0x3f
	.zero		1


	//   ....[66]....
        /*0f48*/ 	.word	0x000208b0
        /*0f4c*/ 	.word	0x00000017
        /*0f50*/ 	.word	0x00019c20
        /*0f54*/ 	.short	0x010a
        /*0f56*/ 	.byte	0x3f
	.zero		1


	//   ....[67]....
        /*0f58*/ 	.word	0x00020ba0
        /*0f5c*/ 	.word	0x00000006
        /*0f60*/ 	.word	0x00019c80
        /*0f64*/ 	.short	0x010a
        /*0f66*/ 	.byte	0x3f
	.zero		1


	//   ....[68]....
        /*0f68*/ 	.word	0x00020ff0
        /*0f6c*/ 	.word	0x00000006
        /*0f70*/ 	.word	0x00019c40
        /*0f74*/ 	.short	0x010a
        /*0f76*/ 	.byte	0x3f
	.zero		1


	//   ....[69]....
        /*0f78*/ 	.word	0x000214a0
        /*0f7c*/ 	.word	0x00000003
        /*0f80*/ 	.word	0x00019c70
        /*0f84*/ 	.short	0x010a
        /*0f86*/ 	.byte	0x3f
	.zero		1


	//   ....[70]....
        /*0f88*/ 	.word	0x00021510
        /*0f8c*/ 	.word	0x00000003
        /*0f90*/ 	.word	0x00019c60
        /*0f94*/ 	.short	0x010a
        /*0f96*/ 	.byte	0x3f
	.zero		1


	//   ....[71]....
        /*0f98*/ 	.word	0x00021970
        /*0f9c*/ 	.word	0x00000003
        /*0fa0*/ 	.word	0x00019c50
        /*0fa4*/ 	.short	0x0101
        /*0fa6*/ 	.byte	0x3f
	.zero		1


	//   ....[72]....
        /*0fa8*/ 	.word	0x000219f0
        /*0fac*/ 	.word	0x00000003
        /*0fb0*/ 	.word	0x00000000
        /*0fb4*/ 	.short	0x0101
        /*0fb6*/ 	.byte	0x3f
	.zero		1


	//   ....[73]....
        /*0fb8*/ 	.word	0x00021bf0
        /*0fbc*/ 	.word	0x00000000
        /*0fc0*/ 	.word	0x00019c70
        /*0fc4*/ 	.short	0x010a
        /*0fc6*/ 	.byte	0x3f
	.zero		1


	//   ....[74]....
        /*0fc8*/ 	.word	0x00021c60
        /*0fcc*/ 	.word	0x00000000
        /*0fd0*/ 	.word	0x00019c60
        /*0fd4*/ 	.short	0x010a
        /*0fd6*/ 	.byte	0x3f
	.zero		1


	//   ....[75]....
        /*0fd8*/ 	.word	0x000220c0
        /*0fdc*/ 	.word	0x00000000
        /*0fe0*/ 	.word	0x00019c50
        /*0fe4*/ 	.short	0x0101
        /*0fe6*/ 	.byte	0x3f
	.zero		1


	//   ....[76]....
        /*0fe8*/ 	.word	0x00022110
        /*0fec*/ 	.word	0x00000002
        /*0ff0*/ 	.word	0x00000000
        /*0ff4*/ 	.short	0x0101
        /*0ff6*/ 	.byte	0x3f
	.zero		1


	//   ....[77]....
        /*0ff8*/ 	.word	0x00022e20
        /*0ffc*/ 	.word	0x00000009
        /*1000*/ 	.word	0x00019c20
        /*1004*/ 	.short	0x010a
        /*1006*/ 	.byte	0x3f
	.zero		1


	//   ....[78]....
        /*1008*/ 	.word	0x00022fb0
        /*100c*/ 	.word	0x00000007
        /*1010*/ 	.word	0x00000000
        /*1014*/ 	.short	0x010a
        /*1016*/ 	.byte	0x3f
	.zero		1


	//   ....[79]....
        /*1018*/ 	.word	0x00023020
        /*101c*/ 	.word	0x00000003
        /*1020*/ 	.word	0x00000000
        /*1024*/ 	.short	0x010a
        /*1026*/ 	.byte	0x3f
	.zero		1


	//   ....[80]....
        /*1028*/ 	.word	0x00023070
        /*102c*/ 	.word	0x00000003
        /*1030*/ 	.word	0x00019c60
        /*1034*/ 	.short	0x010a
        /*1036*/ 	.byte	0x3f
	.zero		1


	//   ....[81]....
        /*1038*/ 	.word	0x000230c0
        /*103c*/ 	.word	0x00000005
        /*1040*/ 	.word	0x00019c60
        /*1044*/ 	.short	0x010a
        /*1046*/ 	.byte	0x3f
	.zero		1


	//   ....[82]....
        /*1048*/ 	.word	0x00023100
        /*104c*/ 	.word	0x00000003
        /*1050*/ 	.word	0x00019c80
        /*1054*/ 	.short	0x010a
        /*1056*/ 	.byte	0x3f
	.zero		1


	//   ....[83]....
        /*1058*/ 	.word	0x00023120
        /*105c*/ 	.word	0x00000005
        /*1060*/ 	.word	0x00019c80
        /*1064*/ 	.short	0x010a
        /*1066*/ 	.byte	0x3f
	.zero		1


	//   ....[84]....
        /*1068*/ 	.word	0x00023180
        /*106c*/ 	.word	0x00000053
        /*1070*/ 	.word	0x00019c90
        /*1074*/ 	.short	0x010a
        /*1076*/ 	.byte	0x3f
	.zero		1


	//   ....[85]....
        /*1078*/ 	.word	0x000231d0
        /*107c*/ 	.word	0x00000053
        /*1080*/ 	.word	0x00019c90
        /*1084*/ 	.short	0x010a
        /*1086*/ 	.byte	0x3f
	.zero		1


	//   ....[86]....
        /*1088*/ 	.word	0x00023220
        /*108c*/ 	.word	0x00000053
        /*1090*/ 	.word	0x00019c90
        /*1094*/ 	.short	0x010a
        /*1096*/ 	.byte	0x3f
	.zero		1


	//   ....[87]....
        /*1098*/ 	.word	0x00023270
        /*109c*/ 	.word	0x00000053
        /*10a0*/ 	.word	0x00019cb0
        /*10a4*/ 	.short	0x010a
        /*10a6*/ 	.byte	0x3f
	.zero		1


	//   ....[88]....
        /*10a8*/ 	.word	0x00023470
        /*10ac*/ 	.word	0x00000010
        /*10b0*/ 	.word	0x00019c00
        /*10b4*/ 	.short	0x010a
        /*10b6*/ 	.byte	0x3f
	.zero		1


	//   ....[89]....
        /*10b8*/ 	.word	0x00023680
        /*10bc*/ 	.word	0x00000010
        /*10c0*/ 	.word	0x00019c00
        /*10c4*/ 	.short	0x010a
        /*10c6*/ 	.byte	0x3f
	.zero		1


	//   ....[90]....
        /*10c8*/ 	.word	0x000236d0
        /*10cc*/ 	.word	0x00000003
        /*10d0*/ 	.word	0x00019c30
        /*10d4*/ 	.short	0x010a
        /*10d6*/ 	.byte	0x3f
	.zero		1


	//   ....[91]....
        /*10d8*/ 	.word	0x00023720
        /*10dc*/ 	.word	0x00000005
        /*10e0*/ 	.word	0x00019c30
        /*10e4*/ 	.short	0x010a
        /*10e6*/ 	.byte	0x3f
	.zero		1


	//   ....[92]....
        /*10e8*/ 	.word	0x00023770
        /*10ec*/ 	.word	0x00000013
        /*10f0*/ 	.word	0x00019c50
        /*10f4*/ 	.short	0x010a
        /*10f6*/ 	.byte	0x3f
	.zero		1


	//   ....[93]....
        /*10f8*/ 	.word	0x000237c0
        /*10fc*/ 	.word	0x00000015
        /*1100*/ 	.word	0x00019c30
        /*1104*/ 	.short	0x010a
        /*1106*/ 	.byte	0x3f
	.zero		1


	//   ....[94]....
        /*1108*/ 	.word	0x00023810
        /*110c*/ 	.word	0x0000009a
        /*1110*/ 	.word	0x00019c50
        /*1114*/ 	.short	0x010a
        /*1116*/ 	.byte	0x3f
	.zero		1


	//   ....[95]....
        /*1118*/ 	.word	0x00023860
        /*111c*/ 	.word	0x0000009a
        /*1120*/ 	.word	0x00019c30
        /*1124*/ 	.short	0x010a
        /*1126*/ 	.byte	0x3f
	.zero		1


	//   ....[96]....
        /*1128*/ 	.word	0x000238b0
        /*112c*/ 	.word	0x00000015
        /*1130*/ 	.word	0x00019c50
        /*1134*/ 	.short	0x010a
        /*1136*/ 	.byte	0x3f
	.zero		1


	//   ....[97]....
        /*1138*/ 	.word	0x00023900
        /*113c*/ 	.word	0x00000005
        /*1140*/ 	.word	0x00019c50
        /*1144*/ 	.short	0x010a
        /*1146*/ 	.byte	0x3f
	.zero		1


	//   ....[98]....
        /*1148*/ 	.word	0x00023aa0
        /*114c*/ 	.word	0x00000017
        /*1150*/ 	.word	0x00019c20
        /*1154*/ 	.short	0x010a
        /*1156*/ 	.byte	0x3f
	.zero		1


	//   ....[99]....
        /*1158*/ 	.word	0x00023af0
        /*115c*/ 	.word	0x00000009
        /*1160*/ 	.word	0x00019ca0
        /*1164*/ 	.short	0x010a
        /*1166*/ 	.byte	0x3f
	.zero		1


	//   ....[100]....
        /*1168*/ 	.word	0x00023b40
        /*116c*/ 	.word	0x00000009
        /*1170*/ 	.word	0x00019cc0
        /*1174*/ 	.short	0x010a
        /*1176*/ 	.byte	0x3f
	.zero		1


	//   ....[101]....
        /*1178*/ 	.word	0x00023b90
        /*117c*/ 	.word	0x00000008
        /*1180*/ 	.word	0x00019ca0
        /*1184*/ 	.short	0x010a
        /*1186*/ 	.byte	0x3f
	.zero		1


	//   ....[102]....
        /*1188*/ 	.word	0x00023be0
        /*118c*/ 	.word	0x00000008
        /*1190*/ 	.word	0x00019cc0
        /*1194*/ 	.short	0x010a
        /*1196*/ 	.byte	0x3f
	.zero		1


	//   ....[103]....
        /*1198*/ 	.word	0x00023d80
        /*119c*/ 	.word	0x00000004
        /*11a0*/ 	.word	0x00019c80
        /*11a4*/ 	.short	0x010a
        /*11a6*/ 	.byte	0x3f
	.zero		1


	//   ....[104]....
        /*11a8*/ 	.word	0x00023dd0
        /*11ac*/ 	.word	0x00000004
        /*11b0*/ 	.word	0x00019c40
        /*11b4*/ 	.short	0x010a
        /*11b6*/ 	.byte	0x3f
	.zero		1


	//   ....[105]....
        /*11b8*/ 	.word	0x000241d0
        /*11bc*/ 	.word	0x00000017
        /*11c0*/ 	.word	0x00019c20
        /*11c4*/ 	.short	0x010a
        /*11c6*/ 	.byte	0x3f
	.zero		1


	//   ....[106]....
        /*11c8*/ 	.word	0x00024220
        /*11cc*/ 	.word	0x00000006
        /*11d0*/ 	.word	0x00019c80
        /*11d4*/ 	.short	0x010a
        /*11d6*/ 	.byte	0x3f
	.zero		1


	//   ....[107]....
        /*11d8*/ 	.word	0x00024270
        /*11dc*/ 	.word	0x00000006
        /*11e0*/ 	.word	0x00019c40
        /*11e4*/ 	.short	0x010a
        /*11e6*/ 	.byte	0x3f
	.zero		1


	//   ....[108]....
        /*11e8*/ 	.word	0x000242c0
        /*11ec*/ 	.word	0x00000003
        /*11f0*/ 	.word	0x00019c70
        /*11f4*/ 	.short	0x010a
        /*11f6*/ 	.byte	0x3f
	.zero		1


	//   ....[109]....
        /*11f8*/ 	.word	0x00024310
        /*11fc*/ 	.word	0x00000003
        /*1200*/ 	.word	0x00019c60
        /*1204*/ 	.short	0x010a
        /*1206*/ 	.byte	0x3f
	.zero		1


	//   ....[110]....
        /*1208*/ 	.word	0x00024360
        /*120c*/ 	.word	0x00000000
        /*1210*/ 	.word	0x00019c70
        /*1214*/ 	.short	0x010a
        /*1216*/ 	.byte	0x3f
	.zero		1


	//   ....[111]....
        /*1218*/ 	.word	0x000243b0
        /*121c*/ 	.word	0x00000000
        /*1220*/ 	.word	0x00019c60
        /*1224*/ 	.short	0x010a
        /*1226*/ 	.byte	0x3f
	.zero		1


	//   ....[112]....
        /*1228*/ 	.word	0x00024d50
        /*122c*/ 	.word	0x00000009
        /*1230*/ 	.word	0x00019c20
        /*1234*/ 	.short	0x010a
        /*1236*/ 	.byte	0x3f
	.zero		1


	//   ....[113]....
        /*1238*/ 	.word	0x00024ef0
        /*123c*/ 	.word	0x00000007
        /*1240*/ 	.word	0x00000000
        /*1244*/ 	.short	0x010a
        /*1246*/ 	.byte	0x3f
	.zero		1


	//   ....[114]....
        /*1248*/ 	.word	0x00024f40
        /*124c*/ 	.word	0x00000003
        /*1250*/ 	.word	0x00000000
        /*1254*/ 	.short	0x010a
        /*1256*/ 	.byte	0x3f
	.zero		1


	//   ....[115]....
        /*1258*/ 	.word	0x00024f90
        /*125c*/ 	.word	0x00000003
        /*1260*/ 	.word	0x00019c60
        /*1264*/ 	.short	0x010a
        /*1266*/ 	.byte	0x3f
	.zero		1


	//   ....[116]....
        /*1268*/ 	.word	0x00024fe0
        /*126c*/ 	.word	0x00000005
        /*1270*/ 	.word	0x00019c60
        /*1274*/ 	.short	0x010a
        /*1276*/ 	.byte	0x3f
	.zero		1


	//   ....[117]....
        /*1278*/ 	.word	0x00025030
        /*127c*/ 	.word	0x00000003
        /*1280*/ 	.word	0x00019c80
        /*1284*/ 	.short	0x010a
        /*1286*/ 	.byte	0x3f
	.zero		1


	//----- nvinfo : EIATTR_NUM_MBARRIERS
	.align		4
.L_1319:
        /*1288*/ 	.byte	0x03, 0x38
        /*128a*/ 	.short	0x0016


	//----- nvinfo : EIATTR_EXIT_INSTR_OFFSETS
	.align		4
        /*128c*/ 	.byte	0x04, 0x1c
        /*128e*/ 	.short	(.L_1321 - .L_1320)


	//   ....[0]....
.L_1320:
        /*1290*/ 	.word	0x00023170


	//----- nvinfo : EIATTR_MAX_THREADS
	.align		4
.L_1321:
        /*1294*/ 	.byte	0x04, 0x05
        /*1296*/ 	.short	(.L_1323 - .L_1322)
.L_1322:
        /*1298*/ 	.word	0x00000200
        /*129c*/ 	.word	0x00000001
        /*12a0*/ 	.word	0x00000001


	//----- nvinfo : EIATTR_CRS_STACK_SIZE
	.align		4
.L_1323:
        /*12a4*/ 	.byte	0x04, 0x1e
        /*12a6*/ 	.short	(.L_1325 - .L_1324)
.L_1324:
        /*12a8*/ 	.word	0x00000000


	//----- nvinfo : EIATTR_CBANK_PARAM_SIZE
	.align		4
.L_1325:
        /*12ac*/ 	.byte	0x03, 0x19
        /*12ae*/ 	.short	0x0af0


	//----- nvinfo : EIATTR_PARAM_CBANK
	.align		4
        /*12b0*/ 	.byte	0x04, 0x0a
        /*12b2*/ 	.short	(.L_1327 - .L_1326)
	.align		4
.L_1326:
        /*12b4*/ 	.word	index@(.nv.constant0._ZN7cutlass13device_kernelIN5flash11enable_sm90INS1_16FlashAttnFwdSm90INS1_25CollectiveMainloopFwdSm90ILi2EN4cute5tupleIJNS5_1CILi1EEES8_S8_EEENS6_IJNS7_ILi192EEENS7_ILi128EEENS7_ILi96EEEEEELi96ENS_12float_e4m3_tEfNS_4arch4Sm90ELb0ELb1ELb1ELb1ELb0ELb1ELb0ELb1ELb1ELb1ELb0ELb0EEENS1_21CollectiveEpilogueFwdINS6_IJSA_SC_SB_EEES9_NS_10bfloat16_tESG_Li384ELb1ELb1ELb0ELb1EEENS1_36VarlenDynamicPersistentTileSchedulerILi192ELi128ELi384ELi128ELb0ELb1ELb1ELb1ELb0ELb1EEEEEEEEEvNT_6ParamsE)
        /*12b8*/ 	.short	0x0210
        /*12ba*/ 	.short	0x0af0


	//----- nvinfo : EIATTR_SW_WAR
	.align		4
.L_1327:
        /*12bc*/ 	.byte	0x04, 0x36
        /*12be*/ 	.short	(.L_1329 - .L_1328)
.L_1328:
        /*12c0*/ 	.word	0x00000008
.L_1329:


//--------------------- .nv.info._ZN7cutlass13device_kernelIN5flash11enable_sm90INS1_16FlashAttnFwdSm90INS1_25CollectiveMainloopFwdSm90ILi2EN4cute5tupleIJNS5_1CILi1EEES8_S8_EEENS6_IJNS7_ILi192EEENS7_ILi128EEENS7_ILi96EEEEEELi96ENS_12float_e4m3_tEfNS_4arch4Sm90ELb1ELb0ELb1ELb0ELb0ELb0ELb0ELb1ELb1ELb1ELb0ELb0EEENS1_21CollectiveEpilogueFwdINS6_IJSA_SC_SB_EEES9_NS_10bfloat16_tESG_Li384ELb0ELb1ELb0ELb1EEENS1_30DynamicPersistentTileSchedulerILi384ELi128ELb0ELb1ELb1EEEEEEEEEvNT_6ParamsE --------------------------
	.section	.nv.info._ZN7cutlass13device_kernelIN5flash11enable_sm90INS1_16FlashAttnFwdSm90INS1_25CollectiveMainloopFwdSm90ILi2EN4cute5tupleIJNS5_1CILi1EEES8_S8_EEENS6_IJNS7_ILi192EEENS7_ILi128EEENS7_ILi96EEEEEELi96ENS_12float_e4m3_tEfNS_4arch4Sm90ELb1ELb0ELb1ELb0ELb0ELb0ELb0ELb1ELb1ELb1ELb0ELb0EEENS1_21CollectiveEpilogueFwdINS6_IJSA_SC_SB_EEES9_NS_10bfloat16_tESG_Li384ELb0ELb1ELb0ELb1EEENS1_30DynamicPersistentTileSchedulerILi384ELi128ELb0ELb1ELb1EEEEEEEEEvNT_6ParamsE,"",@"SHT_CUDA_INFO"
	.sectionflags	@""
	.align	4


	//----- nvinfo : EIATTR_CUDA_API_VERSION
	.align		4
        /*0000*/ 	.byte	0x04, 0x37
        /*0002*/ 	.short	(.L_1331 - .L_1330)
.L_1330:
        /*0004*/ 	.word	0x00000082


	//----- nvinfo : EIATTR_KPARAM_INFO
	.align		4
.L_1331:
        /*0008*/ 	.byte	0x04, 0x17
        /*000a*/ 	.short	(.L_1333 - .L_1332)
.L_1332:
        /*000c*/ 	.word	0x00000000
        /*0010*/ 	.short	0x0000
        /*0012*/ 	.short	0x0070
        /*0014*/ 	.byte	0x00, 0xf0, 0x01, 0x2a


	//----- nvinfo : EIATTR_SPARSE_MMA_MASK
	.align		4
.L_1333:
        /*0018*/ 	.byte	0x03, 0x50
        /*001a*/ 	.short	0x0000


	//----- nvinfo : EIATTR_MAXREG_COUNT
	.align		4
        /*001c*/ 	.byte	0x03, 0x1b
        /*001e*/ 	.short	0x0080


	//----- nvinfo : EIATTR_NUM_BARRIERS
	.align		4
        /*0020*/ 	.byte	0x02, 0x4c
        /*0022*/ 	.byte	0x09
	.zero		1


	//----- nvinfo : EIATTR_EXTERNS
	.align		4
        /*0024*/ 	.byte	0x04, 0x0f
        /*0026*/ 	.short	(.L_1335 - .L_1334)


	//   ....[0]....
	.align		4
.L_1334:
        /*0028*/ 	.word	index@(__assertfail)


	//----- nvinfo : EIATTR_ANNOTATIONS
	.align		4
.L_1335:
        /*002c*/ 	.byte	0x04, 0x55
        /*002e*/ 	.short	(.L_1337 - .L_1336)


	//   ....[0]....
.L_1336:
        /* <DEDUP_REMOVED lines=9> */


	//----- nvinfo : EIATTR_MERCURY_ISA_VERSION
	.align		4
.L_1337:
        /*00a8*/ 	.byte	0x03, 0x5f
        /*00aa*/ 	.short	0x0101


	//----- nvinfo : EIATTR_INT_WARP_WIDE_INSTR_OFFSETS
	.align		4
        /*00ac*/ 	.byte	0x04, 0x31
        /*00ae*/ 	.short	(.L_1339 - .L_1338)


	//   ....[0]....
.L_1338:
        /*00b0*/ 	.word	0x00000130


	//   ....[1]....
        /*00b4*/ 	.word	0x00000170


	//   ....[2]....
        /*00b8*/ 	.word	0x000001e0


	//   ....[3]....
        /*00bc*/ 	.word	0x0000c370


	//   ....[4]....
        /*00c0*/ 	.word	0x0000c400


	//   ....[5]....
        /*00c4*/ 	.word	0x0000ee00


	//   ....[6]....
        /*00c8*/ 	.word	0x0000ee90


	//----- nvinfo : EIATTR_COOP_GROUP_MASK_REGIDS
	.align		4
.L_1339:
        /*00cc*/ 	.byte	0x04, 0x29
        /*00ce*/ 	.short	(.L_1341 - .L_1340)


	//   ....[0]....
.L_1340:
        /*00d0*/ 	.word	0xffffffff


	//   ....[1]....
        /*00d4*/ 	.word	0xffffffff


	//   ....[2]....
        /*00d8*/ 	.word	0xffffffff


	//   ....[3]....
        /*00dc*/ 	.word	0xffffffff


	//   ....[4]....
        /*00e0*/ 	.word	0xffffffff


	//   ....[5]....
        /*00e4*/ 	.word	0xffffffff


	//   ....[6]....
        /*00e8*/ 	.word	0xffffffff


	//   ....[7]....
        /*00ec*/ 	.word	0xffffffff


	//   ....[8]....
        /*00f0*/ 	.word	0xffffffff


	//   ....[9]....
        /*00f4*/ 	.word	0xffffffff


	//   ....[10]....
        /*00f8*/ 	.word	0xffffffff


	//   ....[11]....
        /*00fc*/ 	.word	0xffffffff


	//   ....[12]....
        /*0100*/ 	.word	0xffffffff


	//   ....[13]....
        /*0104*/ 	.word	0xffffffff


	//   ....[14]....
        /*0108*/ 	.word	0xffffffff


	//   ....[15]....
        /*010c*/ 	.word	0xffffffff


	//   ....[16]....
        /*0110*/ 	.word	0xffffffff


	//   ....[17]....
        /*0114*/ 	.word	0xffffffff


	//   ....[18]....
        /*0118*/ 	.word	0xffffffff


	//   ....[19]....
        /*011c*/ 	.word	0xffffffff


	//   ....[20]....
        /*0120*/ 	.word	0xffffffff


	//   ....[21]....
        /*0124*/ 	.word	0xffffffff


	//   ....[22]....
        /*0128*/ 	.word	0xffffffff


	//   ....[23]....
        /*012c*/ 	.word	0xffffffff


	//   ....[24]....
        /*0130*/ 	.word	0xffffffff


	//   ....[25]....
        /*0134*/ 	.word	0xffffffff


	//   ....[26]....
        /*0138*/ 	.word	0xffffffff


	//   ....[27]....
        /*013c*/ 	.word	0xffffffff


	//   ....[28]....
        /*0140*/ 	.word	0xffffffff


	//   ....[29]....
        /*0144*/ 	.word	0xffffffff


	//   ....[30]....
        /*0148*/ 	.word	0xffffffff


	//   ....[31]....
        /*014c*/ 	.word	0xffffffff


	//   ....[32]....
        /*0150*/ 	.word	0xffffffff


	//   ....[33]....
        /*0154*/ 	.word	0xffffffff


	//   ....[34]....
        /*0158*/ 	.word	0xffffffff


	//   ....[35]....
        /*015c*/ 	.word	0xffffffff


	//   ....[36]....
        /*0160*/ 	.word	0xffffffff


	//   ....[37]....
        /*0164*/ 	.word	0xffffffff


	//   ....[38]....
        /*0168*/ 	.word	0xffffffff


	//   ....[39]....
        /*016c*/ 	.word	0xffffffff


	//   ....[40]....
        /*0170*/ 	.word	0xffffffff


	//   ....[41]....
        /*0174*/ 	.word	0xffffffff


	//   ....[42]....
        /*0178*/ 	.word	0xffffffff


	//   ....[43]....
        /*017c*/ 	.word	0xffffffff


	//   ....[44]....
        /*0180*/ 	.word	0xffffffff


	//   ....[45]....
        /*0184*/ 	.word	0xffffffff


	//   ....[46]....
        /*0188*/ 	.word	0xffffffff


	//   ....[47]....
        /*018c*/ 	.word	0xffffffff


	//   ....[48]....
        /*0190*/ 	.word	0xffffffff


	//   ....[49]....
        /*0194*/ 	.word	0xffffffff


	//   ....[50]....
        /*0198*/ 	.word	0xffffffff


	//   ....[51]....
        /*019c*/ 	.word	0xffffffff


	//   ....[52]....
        /*01a0*/ 	.word	0xffffffff


	//   ....[53]....
        /*01a4*/ 	.word	0xffffffff


	//   ....[54]....
        /*01a8*/ 	.word	0xffffffff


	//   ....[55]....
        /*01ac*/ 	.word	0xffffffff


	//   ....[56]....
        /*01b0*/ 	.word	0xffffffff


	//   ....[57]....
        /*01b4*/ 	.word	0xffffffff


	//   ....[58]....
        /*01b8*/ 	.word	0xffffffff


	//   ....[59]....
        /*01bc*/ 	.word	0xffffffff


	//   ....[60]....
        /*01c0*/ 	.word	0xffffffff


	//   ....[61]....
        /*01c4*/ 	.word	0xffffffff


	//   ....[62]....
        /*01c8*/ 	.word	0xffffffff


	//   ....[63]....
        /*01cc*/ 	.word	0xffffffff


	//   ....[64]....
        /*01d0*/ 	.word	0xffffffff


	//   ....[65]....
        /*01d4*/ 	.word	0xffffffff


	//   ....[66]....
        /*01d8*/ 	.word	0xffffffff


	//   ....[67]....
        /*01dc*/ 	.word	0xffffffff


	//   ....[68]....
        /*01e0*/ 	.word	0xffffffff


	//   ....[69]....
        /*01e4*/ 	.word	0xffffffff


	//   ....[70]....
        /*01e8*/ 	.word	0xffffffff


	//   ....[71]....
        /*01ec*/ 	.word	0xffffffff


	//   ....[72]....
        /*01f0*/ 	.word	0xffffffff


	//   ....[73]....
        /*01f4*/ 	.word	0xffffffff


	//   ....[74]....
        /*01f8*/ 	.word	0x0500000f


	//   ....[75]....
        /*01fc*/ 	.word	0x0500000f


	//   ....[76]....
        /*0200*/ 	.word	0x0500000f


	//   ....[77]....
        /*0204*/ 	.word	0x0500000f


	//   ....[78]....
        /*0208*/ 	.word	0x0500000f


	//   ....[79]....
        /*020c*/ 	.word	0x0500000f


	//   ....[80]....
        /*0210*/ 	.word	0x0500000f


	//   ....[81]....
        /*0214*/ 	.word	0x0500000f


	//----- nvinfo : EIATTR_COOP_GROUP_INSTR_OFFSETS
	.align		4
.L_1341:
        /*0218*/ 	.byte	0x04, 0x28
        /*021a*/ 	.short	(.L_1343 - .L_1342)


	//   ....[0]....
.L_1342:
        /*021c*/ 	.word	0x00000060


	//   ....[1]....
        /*0220*/ 	.word	0x00000140


	//   ....[2]....
        /*0224*/ 	.word	0x00000190


	//   ....[3]....
        /*0228*/ 	.word	0x000003c0


	//   ....[4]....
        /*022c*/ 	.word	0x00000520


	//   ....[5]....
        /*0230*/ 	.word	0x00000640


	//   ....[6]....
        /*0234*/ 	.word	0x000007a0


	//   ....[7]....
        /*0238*/ 	.word	0x00001390


	//   ....[8]....
        /*023c*/ 	.word	0x00001d60


	//   ....[9]....
        /*0240*/ 	.word	0x00002390


	//   ....[10]....
        /*0244*/ 	.word	0x00002b70


	//   ....[11]....
        /*0248*/ 	.word	0x00002be0


	//   ....[12]....
        /*024c*/ 	.word	0x00003630


	//   ....[13]....
        /*0250*/ 	.word	0x000036c0


	//   ....[14]....
        /*0254*/ 	.word	0x00004b20


	//   ....[15]....
        /*0258*/ 	.word	0x00004b50


	//   ....[16]....
        /*025c*/ 	.word	0x000054f0


	//   ....[17]....
        /*0260*/ 	.word	0x00005650


	//   ....[18]....
        /*0264*/ 	.word	0x00005ef0


	//   ....[19]....
        /*0268*/ 	.word	0x00005fa0


	//   ....[20]....
        /*026c*/ 	.word	0x00008080


	//   ....[21]....
        /*0270*/ 	.word	0x000080a0


	//   ....[22]....
        /*0274*/ 	.word	0x000080e0


	//   ....[23]....
        /*0278*/ 	.word	0x000080f0


	//   ....[24]....
        /*027c*/ 	.word	0x00009700


	//   ....[25]....
        /*0280*/ 	.word	0x00009720


	//   ....[26]....
        /*0284*/ 	.word	0x00009790


	//   ....[27]....
        /*0288*/ 	.word	0x000097a0


	//   ....[28]....
        /*028c*/ 	.word	0x0000a7d0


	//   ....[29]....
        /*0290*/ 	.word	0x0000a7e0


	//   ....[30]....
        /*0294*/ 	.word	0x0000a7f0


	//   ....[31]....
        /*0298*/ 	.word	0x0000a800


	//   ....[32]....
        /*029c*/ 	.word	0x0000a810


	//   ....[33]....
        /*02a0*/ 	.word	0x0000a820


	//   ....[34]....
        /*02a4*/ 	.word	0x0000a830


	//   ....[35]....
        /*02a8*/ 	.word	0x0000a840


	//   ....[36]....
        /*02ac*/ 	.word	0x0000a860


	//   ....[37]....
        /*02b0*/ 	.word	0x0000a870


	//   ....[38]....
        /*02b4*/ 	.word	0x0000a880


	//   ....[39]....
        /*02b8*/ 	.word	0x0000a890


	//   ....[40]....
        /*02bc*/ 	.word	0x0000a8a0


	//   ....[41]....
        /*02c0*/ 	.word	0x0000a8b0


	//   ....[42]....
        /*02c4*/ 	.word	0x0000a8c0


	//   ....[43]....
        /*02c8*/ 	.word	0x0000a8d0


	//   ....[44]....
        /*02cc*/ 	.word	0x0000a8e0


	//   ....[45]....
        /*02d0*/ 	.word	0x0000a8f0


	//   ....[46]....
        /*02d4*/ 	.word	0x0000a920


	//   ....[47]....
        /*02d8*/ 	.word	0x0000a940


	//   ....[48]....
        /*02dc*/ 	.word	0x0000a960


	//   ....[49]....
        /*02e0*/ 	.word	0x0000a970


	//   ....[50]....
        /*02e4*/ 	.word	0x0000a980


	//   ....[51]....
        /*02e8*/ 	.word	0x0000a990


	//   ....[52]....
        /*02ec*/ 	.word	0x0000aa40


	//   ....[53]....
        /*02f0*/ 	.word	0x0000aaa0


	//   ....[54]....
        /*02f4*/ 	.word	0x0000aad0


	//   ....[55]....
        /*02f8*/ 	.word	0x0000ab00


	//   ....[56]....
        /*02fc*/ 	.word	0x0000af80


	//   ....[57]....
        /*0300*/ 	.word	0x0000afb0


	//   ....[58]....
        /*0304*/ 	.word	0x0000b0c0


	//   ....[59]....
        /*0308*/ 	.word	0x0000b0e0


	//   ....[60]....
        /*030c*/ 	.word	0x0000b7b0


	//   ....[61]....
        /*0310*/ 	.word	0x0000b7c0


	//   ....[62]....
        /*0314*/ 	.word	0x0000b8c0


	//   ....[63]....
        /*0318*/ 	.word	0x0000b8e0


	//   ....[64]....
        /*031c*/ 	.word	0x0000baa0


	//   ....[65]....
        /*0320*/ 	.word	0x0000caf0


	//   ....[66]....
        /*0324*/ 	.word	0x0000d8d0


	//   ....[67]....
        /*0328*/ 	.word	0x0000d900


	//   ....[68]....
        /*032c*/ 	.word	0x0000d930


	//   ....[69]....
        /*0330*/ 	.word	0x0000d950


	//   ....[70]....
        /*0334*/ 	.word	0x0000d960


	//   ....[71]....
        /*0338*/ 	.word	0x0000d970


	//   ....[72]....
        /*033c*/ 	.word	0x0000f5c0


	//   ....[73]....
        /*0340*/ 	.word	0x0000f760


	//   ....[74]....
        /*0344*/ 	.word	0x0000fd30


	//   ....[75]....
        /*0348*/ 	.word	0x0000fee0


	//   ....[76]....
        /*034c*/ 	.word	0x0000ff40


	//   ....[77]....
        /*0350*/ 	.word	0x0000ffd0


	//   ....[78]....
        /*0354*/ 	.word	0x00010070


	//   ....[79]....
        /*0358*/ 	.word	0x00010140


	//   ....[80]....
        /*035c*/ 	.word	0x000101e0


	//   ....[81]....
        /*0360*/ 	.word	0x00010580


	//----- nvinfo : EIATTR_REG_RECONFIG
	.align		4
.L_1343:
        /*0364*/ 	.byte	0x01, 0x54
	.zero		2


	//----- nvinfo : EIATTR_SYSCALL_OFFSETS
	.align		4
        /*0368*/ 	.byte	0x04, 0x46
        /*036a*/ 	.short	(.L_1345 - .L_1344)


	//   ....[0]....
.L_1344:
        /*036c*/ 	.word	0x00001570


	//   ....[1]....
        /*0370*/ 	.word	0x0000c570


	//   ....[2]....
        /*0374*/ 	.word	0x0000c6e0


	//   ....[3]....
        /*0378*/ 	.word	0x0000c830


	//   ....[4]....
        /*037c*/ 	.word	0x0000c970


	//   ....[5]....
        /*0380*/ 	.word	0x0000d3e0


	//----- nvinfo : EIATTR_MBARRIER_INSTR_OFFSETS
	.align		4
.L_1345:
        /*0384*/ 	.byte	0x04, 0x39
        /*0386*/ 	.short	(.L_1347 - .L_1346)


	//   ....[0]....
.L_1346:
        /*0388*/ 	.word	0x00000270
        /*038c*/ 	.word	0x000000ff
        /*0390*/ 	.word	0x00019c00
        /*0394*/ 	.short	0x0100
        /*0396*/ 	.byte	0x08
	.zero		1


	//   ....[1]....
        /*0398*/ 	.word	0x00000280
        /*039c*/ 	.word	0x000000ff
        /*03a0*/ 	.word	0x00019c20
        /*03a4*/ 	.short	0x0100
        /*03a6*/ 	.byte	0x08
	.zero		1


	//   ....[2]....
        /*03a8*/ 	.word	0x00000370
        /*03ac*/ 	.word	0x000000ff
        /*03b0*/ 	.word	0x00019c30
        /*03b4*/ 	.short	0x0100
        /*03b6*/ 	.byte	0x08
	.zero		1


	//   ....[3]....
        /*03b8*/ 	.word	0x00000380
        /*03bc*/ 	.word	0x000000ff
        /*03c0*/ 	.word	0x00019c40
        /*03c4*/ 	.short	0x0100
        /*03c6*/ 	.byte	0x08
	.zero		1


	//   ....[4]....
        /*03c8*/ 	.word	0x00000390
        /*03cc*/ 	.word	0x000000ff
        /*03d0*/ 	.word	0x00019c38
        /*03d4*/ 	.short	0x0100
        /*03d6*/ 	.byte	0x08
	.zero		1


	//   ....[5]....
        /*03d8*/ 	.word	0x000003a0
        /*03dc*/ 	.word	0x000000ff
        /*03e0*/ 	.word	0x00019c48
        /*03e4*/ 	.short	0x0100
        /*03e6*/ 	.byte	0x08
	.zero		1


	//   ....[6]....
        /*03e8*/ 	.word	0x000004d0
        /*03ec*/ 	.word	0x000000ff
        /*03f0*/ 	.word	0x00019c50
        /*03f4*/ 	.short	0x0100
        /*03f6*/ 	.byte	0x08
	.zero		1


	//   ....[7]....
        /*03f8*/ 	.word	0x000004e0
        /*03fc*/ 	.word	0x000000ff
        /*0400*/ 	.word	0x00019c60
        /*0404*/ 	.short	0x0100
        /*0406*/ 	.byte	0x08
	.zero		1


	//   ....[8]....
        /*0408*/ 	.word	0x000004f0
        /*040c*/ 	.word	0x000000ff
        /*0410*/ 	.word	0x00019c58
        /*0414*/ 	.short	0x0100
        /*0416*/ 	.byte	0x08
	.zero		1


	//   ....[9]....
        /*0418*/ 	.word	0x00000500
        /*041c*/ 	.word	0x000000ff
        /*0420*/ 	.word	0x00019c68
        /*0424*/ 	.short	0x0100
        /*0426*/ 	.byte	0x08
	.zero		1


	//   ....[10]....
        /*0428*/ 	.word	0x000005f0
        /*042c*/ 	.word	0x000000ff
        /*0430*/ 	.word	0x00019c70
        /*0434*/ 	.short	0x0100
        /*0436*/ 	.byte	0x06
	.zero		1


	//   ....[11]....
        /*0438*/ 	.word	0x00000600
        /*043c*/ 	.word	0x000000ff
        /*0440*/ 	.word	0x00019c80
        /*0444*/ 	.short	0x0100
        /*0446*/ 	.byte	0x06
	.zero		1


	//   ....[12]....
        /*0448*/ 	.word	0x00000610
        /*044c*/ 	.word	0x000000ff
        /*0450*/ 	.word	0x00019c78
        /*0454*/ 	.short	0x0100
        /*0456*/ 	.byte	0x06
	.zero		1


	//   ....[13]....
        /*0458*/ 	.word	0x00000620
        /*045c*/ 	.word	0x000000ff
        /*0460*/ 	.word	0x00019c88
        /*0464*/ 	.short	0x0100
        /*0466*/ 	.byte	0x06
	.zero		1


	//   ....[14]....
        /*0468*/ 	.word	0x00000750
        /*046c*/ 	.word	0x000000ff
        /*0470*/ 	.word	0x00019c90
        /*0474*/ 	.short	0x0100
        /*0476*/ 	.byte	0x08
	.zero		1


	//   ....[15]....
        /*0478*/ 	.word	0x00000760
        /*047c*/ 	.word	0x000000ff
        /*0480*/ 	.word	0x00019ca0
        /*0484*/ 	.short	0x0100
        /*0486*/ 	.byte	0x08
	.zero		1


	//   ....[16]....
        /*0488*/ 	.word	0x00000770
        /*048c*/ 	.word	0x000000ff
        /*0490*/ 	.word	0x00019c98
        /*0494*/ 	.short	0x0100
        /*0496*/ 	.byte	0x08
	.zero		1


	//   ....[17]....
        /*0498*/ 	.word	0x00000780
        /*049c*/ 	.word	0x000000ff
        /*04a0*/ 	.word	0x00019ca8
        /*04a4*/ 	.short	0x0100
        /*04a6*/ 	.byte	0x08
	.zero		1


	//   ....[18]....
        /*04a8*/ 	.word	0x000008b0
        /*04ac*/ 	.word	0x000000ff
        /*04b0*/ 	.word	0x00019cb0
        /*04b4*/ 	.short	0x0100
        /*04b6*/ 	.byte	0x08
	.zero		1


	//   ....[19]....
        /*04b8*/ 	.word	0x000008c0
        /*04bc*/ 	.word	0x000000ff
        /*04c0*/ 	.word	0x00019cc0
        /*04c4*/ 	.short	0x0100
        /*04c6*/ 	.byte	0x08
	.zero		1


	//   ....[20]....
        /*04c8*/ 	.word	0x000008d0
        /*04cc*/ 	.word	0x000000ff
        /*04d0*/ 	.word	0x00019cb8
        /*04d4*/ 	.short	0x0100
        /*04d6*/ 	.byte	0x08
	.zero		1


	//   ....[21]....
        /*04d8*/ 	.word	0x000008e0
        /*04dc*/ 	.word	0x000000ff
        /*04e0*/ 	.word	0x00019cc8
        /*04e4*/ 	.short	0x0100
        /*04e6*/ 	.byte	0x08
	.zero		1


	//   ....[22]....
        /*04e8*/ 	.word	0x000018c0
        /*04ec*/ 	.word	0x000000ff
        /*04f0*/ 	.word	0x00019c00
        /*04f4*/ 	.short	0x010a
        /*04f6*/ 	.byte	0x2d
	.zero		1


	//   ....[23]....
        /*04f8*/ 	.word	0x00001960
        /*04fc*/ 	.word	0x00000002
        /*0500*/ 	.word	0x00019c30
        /*0504*/ 	.short	0x010a
        /*0506*/ 	.byte	0x3f
	.zero		1


	//   ....[24]....
        /*0508*/ 	.word	0x000019c0
        /*050c*/ 	.word	0x00000002
        /*0510*/ 	.word	0x00019c30
        /*0514*/ 	.short	0x010a
        /*0516*/ 	.byte	0x3f
	.zero		1


	//   ....[25]....
        /*0518*/ 	.word	0x00003b20
        /*051c*/ 	.word	0x00000030
        /*0520*/ 	.word	0x00000000
        /*0524*/ 	.short	0x0101
        /*0526*/ 	.byte	0x3f
	.zero		1


	//   ....[26]....
        /*0528*/ 	.word	0x000043c0
        /*052c*/ 	.word	0x000000ff
        /*0530*/ 	.word	0x00019c30
        /*0534*/ 	.short	0x010a
        /*0536*/ 	.byte	0x17
	.zero		1


	//   ....[27]....
        /*0538*/ 	.word	0x00004400
        /*053c*/ 	.word	0x000000ff
        /*0540*/ 	.word	0x00019c30
        /*0544*/ 	.short	0x010a
        /*0546*/ 	.byte	0x17
	.zero		1


	//   ....[28]....
        /*0548*/ 	.word	0x00004560
        /*054c*/ 	.word	0x000000ff
        /*0550*/ 	.word	0x00019c50
        /*0554*/ 	.short	0x010a
        /*0556*/ 	.byte	0x0e
	.zero		1


	//   ....[29]....
        /*0558*/ 	.word	0x000045a0
        /*055c*/ 	.word	0x000000ff
        /*0560*/ 	.word	0x00019c50
        /*0564*/ 	.short	0x010a
        /*0566*/ 	.byte	0x0e
	.zero		1


	//   ....[30]....
        /*0568*/ 	.word	0x00006840
        /*056c*/ 	.word	0x00000002
        /*0570*/ 	.word	0x00000000
        /*0574*/ 	.short	0x0101
        /*0576*/ 	.byte	0x3f
	.zero		1


	//   ....[31]....
        /*0578*/ 	.word	0x00006b30
        /*057c*/ 	.word	0x000000ff
        /*0580*/ 	.word	0x00000000
        /*0584*/ 	.short	0x0101
        /*0586*/ 	.byte	0x06
	.zero		1


	//   ....[32]....
        /*0588*/ 	.word	0x000070f0
        /*058c*/ 	.word	0x000000ff
        /*0590*/ 	.word	0x00019c30
        /*0594*/ 	.short	0x010a
        /*0596*/ 	.byte	0x06
	.zero		1


	//   ....[33]....
        /*0598*/ 	.word	0x00007130
        /*059c*/ 	.word	0x000000ff
        /*05a0*/ 	.word	0x00019c30
        /*05a4*/ 	.short	0x010a
        /*05a6*/ 	.byte	0x06
	.zero		1


	//   ....[34]....
        /*05a8*/ 	.word	0x00007290
        /*05ac*/ 	.word	0x000000ff
        /*05b0*/ 	.word	0x00019c50
        /*05b4*/ 	.short	0x010a
        /*05b6*/ 	.byte	0x0e
	.zero		1


	//   ....[35]....
        /*05b8*/ 	.word	0x000072d0
        /*05bc*/ 	.word	0x000000ff
        /*05c0*/ 	.word	0x00019c50
        /*05c4*/ 	.short	0x010a
        /*05c6*/ 	.byte	0x0e
	.zero		1


	//   ....[36]....
        /*05c8*/ 	.word	0x00008c50
        /*05cc*/ 	.word	0x00000002
        /*05d0*/ 	.word	0x00000000
        /*05d4*/ 	.short	0x0101
        /*05d6*/ 	.byte	0x3f
	.zero		1


	//   ....[37]....
        /*05d8*/ 	.word	0x00008f00
        /*05dc*/ 	.word	0x000000ff
        /*05e0*/ 	.word	0x00000000
        /*05e4*/ 	.short	0x0101
        /*05e6*/ 	.byte	0x06
	.zero		1


	//   ....[38]....
        /*05e8*/ 	.word	0x00009430
        /*05ec*/ 	.word	0x000000ff
        /*05f0*/ 	.word	0x00019c50
        /*05f4*/ 	.short	0x010a
        /*05f6*/ 	.byte	0x0b
	.zero		1


	//   ....[39]....
        /*05f8*/ 	.word	0x00009470
        /*05fc*/ 	.word	0x000000ff
        /*0600*/ 	.word	0x00019c50
        /*0604*/ 	.short	0x010a
        /*0606*/ 	.byte	0x0b
	.zero		1


	//   ....[40]....
        /*0608*/ 	.word	0x00009a80
        /*060c*/ 	.word	0x000000ff
        /*0610*/ 	.word	0x00000000
        /*0614*/ 	.short	0x0101
        /*0616*/ 	.byte	0x04
	.zero		1


	//   ....[41]....
        /*0618*/ 	.word	0x0000afa0
        /*061c*/ 	.word	0x00000003
        /*0620*/ 	.word	0x00000000
        /*0624*/ 	.short	0x0101
        /*0626*/ 	.byte	0x3f
	.zero		1


	//   ....[42]....
        /*0628*/ 	.word	0x0000cd30
        /*062c*/ 	.word	0x00000003
        /*0630*/ 	.word	0x00019c80
        /*0634*/ 	.short	0x010a
        /*0636*/ 	.byte	0x3f
	.zero		1


	//   ....[43]....
        /*0638*/ 	.word	0x0000cf90
        /*063c*/ 	.word	0x00000003
        /*0640*/ 	.word	0x00019c40
        /*0644*/ 	.short	0x010a
        /*0646*/ 	.byte	0x3f
	.zero		1


	//   ....[44]....
        /*0648*/ 	.word	0x0000db60
        /*064c*/ 	.word	0x00000010
        /*0650*/ 	.word	0x00019c00
        /*0654*/ 	.short	0x0107
        /*0656*/ 	.byte	0x3f
	.zero		1


	//   ....[45]....
        /*0658*/ 	.word	0x0000dc60
        /*065c*/ 	.word	0x00000010
        /*0660*/ 	.word	0x00019c00
        /*0664*/ 	.short	0x0101
        /*0666*/ 	.byte	0x3f
	.zero		1


	//   ....[46]....
        /*0668*/ 	.word	0x0000dc80
        /*066c*/ 	.word	0x00000010
        /*0670*/ 	.word	0x00019c20
        /*0674*/ 	.short	0x010a
        /*0676*/ 	.byte	0x3f
	.zero		1


	//   ....[47]....
        /*0678*/ 	.word	0x0000df60
        /*067c*/ 	.word	0x00000006
        /*0680*/ 	.word	0x00019c80
        /*0684*/ 	.short	0x010a
        /*0686*/ 	.byte	0x3f
	.zero		1


	//   ....[48]....
        /*0688*/ 	.word	0x0000e380
        /*068c*/ 	.word	0x00000006
        /*0690*/ 	.word	0x00019c40
        /*0694*/ 	.short	0x010a
        /*0696*/ 	.byte	0x3f
	.zero		1


	//   ....[49]....
        /*0698*/ 	.word	0x0000e830
        /*069c*/ 	.word	0x00000003
        /*06a0*/ 	.word	0x00019c70
        /*06a4*/ 	.short	0x010a
        /*06a6*/ 	.byte	0x3f
	.zero		1


	//   ....[50]....
        /*06a8*/ 	.word	0x0000e8a0
        /*06ac*/ 	.word	0x00000003
        /*06b0*/ 	.word	0x00019c60
        /*06b4*/ 	.short	0x010a
        /*06b6*/ 	.byte	0x3f
	.zero		1


	//   ....[51]....
        /*06b8*/ 	.word	0x0000ece0
        /*06bc*/ 	.word	0x00000003
        /*06c0*/ 	.word	0x00019c50
        /*06c4*/ 	.short	0x0101
        /*06c6*/ 	.byte	0x3f
	.zero		1


	//   ....[52]....
        /*06c8*/ 	.word	0x0000ed50
        /*06cc*/ 	.word	0x00000000
        /*06d0*/ 	.word	0x00000000
        /*06d4*/ 	.short	0x0101
        /*06d6*/ 	.byte	0x3f
	.zero		1


	//   ....[53]....
        /*06d8*/ 	.word	0x0000ef60
        /*06dc*/ 	.word	0x00000000
        /*06e0*/ 	.word	0x00019c70
        /*06e4*/ 	.short	0x010a
        /*06e6*/ 	.byte	0x3f
	.zero		1


	//   ....[54]....
        /*06e8*/ 	.word	0x0000efd0
        /*06ec*/ 	.word	0x00000000
        /*06f0*/ 	.word	0x00019c60
        /*06f4*/ 	.short	0x010a
        /*06f6*/ 	.byte	0x3f
	.zero		1


	//   ....[55]....
        /*06f8*/ 	.word	0x0000f410
        /*06fc*/ 	.word	0x00000000
        /*0700*/ 	.word	0x00019c50
        /*0704*/ 	.short	0x0101
        /*0706*/ 	.byte	0x3f
	.zero		1


	//   ....[56]....
        /*0708*/ 	.word	0x0000f4a0
        /*070c*/ 	.word	0x00000002
        /*0710*/ 	.word	0x00000000
        /*0714*/ 	.short	0x0101
        /*0716*/ 	.byte	0x3f
	.zero		1


	//   ....[57]....
        /*0718*/ 	.word	0x0000f6e0
        /*071c*/ 	.word	0x00000007
        /*0720*/ 	.word	0x00019c20
        /*0724*/ 	.short	0x010a
        /*0726*/ 	.byte	0x3f
	.zero		1


	//   ....[58]....
        /*0728*/ 	.word	0x0000f880
        /*072c*/ 	.word	0x00000005
        /*0730*/ 	.word	0x00000000
        /*0734*/ 	.short	0x010a
        /*0736*/ 	.byte	0x3f
	.zero		1


	//   ....[59]....
        /*0738*/ 	.word	0x0000f8f0
        /*073c*/ 	.word	0x00000003
        /*0740*/ 	.word	0x00000000
        /*0744*/ 	.short	0x010a
        /*0746*/ 	.byte	0x3f
	.zero		1


	//   ....[60]....
        /*0748*/ 	.word	0x0000f940
        /*074c*/ 	.word	0x00000003
        /*0750*/ 	.word	0x00019c60
        /*0754*/ 	.short	0x010a
        /*0756*/ 	.byte	0x3f
	.zero		1


	//   ....[61]....
        /*0758*/ 	.word	0x0000f990
        /*075c*/ 	.word	0x00000005
        /*0760*/ 	.word	0x00019c60
        /*0764*/ 	.short	0x010a
        /*0766*/ 	.byte	0x3f
	.zero		1


	//   ....[62]....
        /*0768*/ 	.word	0x0000f9d0
        /*076c*/ 	.word	0x00000003
        /*0770*/ 	.word	0x00019c80
        /*0774*/ 	.short	0x010a
        /*0776*/ 	.byte	0x3f
	.zero		1


	//   ....[63]....
        /*0778*/ 	.word	0x0000f9f0
        /*077c*/ 	.word	0x00000005
        /*0780*/ 	.word	0x00019c80
        /*0784*/ 	.short	0x010a
        /*0786*/ 	.byte	0x3f
	.zero		1


	//   ....[64]....
        /*0788*/ 	.word	0x0000fa60
        /*078c*/ 	.word	0x00000003
        /*0790*/ 	.word	0x00019c00
        /*0794*/ 	.short	0x010a
        /*0796*/ 	.byte	0x3f
	.zero		1


	//   ....[65]....
        /*0798*/ 	.word	0x0000fab0
        /*079c*/ 	.word	0x00000002
        /*07a0*/ 	.word	0x00019c30
        /*07a4*/ 	.short	0x010a
        /*07a6*/ 	.byte	0x3f
	.zero		1


	//   ....[66]....
        /*07a8*/ 	.word	0x0000fb10
        /*07ac*/ 	.word	0x00000007
        /*07b0*/ 	.word	0x00019c30
        /*07b4*/ 	.short	0x010a
        /*07b6*/ 	.byte	0x3f
	.zero		1


	//   ....[67]....
        /*07b8*/ 	.word	0x0000fb70
        /*07bc*/ 	.word	0x00000007
        /*07c0*/ 	.word	0x00019c50
        /*07c4*/ 	.short	0x010a
        /*07c6*/ 	.byte	0x3f
	.zero		1


	//   ....[68]....
        /*07c8*/ 	.word	0x0000fbd0
        /*07cc*/ 	.word	0x00000007
        /*07d0*/ 	.word	0x00019c30
        /*07d4*/ 	.short	0x010a
        /*07d6*/ 	.byte	0x3f
	.zero		1


	//   ....[69]....
        /*07d8*/ 	.word	0x0000fc30
        /*07dc*/ 	.word	0x00000007
        /*07e0*/ 	.word	0x00019c50
        /*07e4*/ 	.short	0x010a
        /*07e6*/ 	.byte	0x3f
	.zero		1


	//   ....[70]....
        /*07e8*/ 	.word	0x0000fc90
        /*07ec*/ 	.word	0x00000005
        /*07f0*/ 	.word	0x00019c50
        /*07f4*/ 	.short	0x010a
        /*07f6*/ 	.byte	0x3f
	.zero		1


	//   ....[71]....
        /*07f8*/ 	.word	0x0000fde0
        /*07fc*/ 	.word	0x00000003
        /*0800*/ 	.word	0x00019c80
        /*0804*/ 	.short	0x010a
        /*0806*/ 	.byte	0x3f
	.zero		1


	//   ....[72]....
        /*0808*/ 	.word	0x0000fe30
        /*080c*/ 	.word	0x00000003
        /*0810*/ 	.word	0x00019c40
        /*0814*/ 	.short	0x010a
        /*0816*/ 	.byte	0x3f
	.zero		1


	//   ....[73]....
        /*0818*/ 	.word	0x00010270
        /*081c*/ 	.word	0x00000010
        /*0820*/ 	.word	0x00019c20
        /*0824*/ 	.short	0x010a
        /*0826*/ 	.byte	0x3f
	.zero		1


	//   ....[74]....
        /*0828*/ 	.word	0x000102c0
        /*082c*/ 	.word	0x00000006
        /*0830*/ 	.word	0x00019c80
        /*0834*/ 	.short	0x010a
        /*0836*/ 	.byte	0x3f
	.zero		1


	//   ....[75]....
        /*0838*/ 	.word	0x00010310
        /*083c*/ 	.word	0x00000006
        /*0840*/ 	.word	0x00019c40
        /*0844*/ 	.short	0x010a
        /*0846*/ 	.byte	0x3f
	.zero		1


	//   ....[76]....
        /*0848*/ 	.word	0x00010360
        /*084c*/ 	.word	0x00000003
        /*0850*/ 	.word	0x00019c70
        /*0854*/ 	.short	0x010a
        /*0856*/ 	.byte	0x3f
	.zero		1


	//   ....[77]....
        /*0858*/ 	.word	0x000103b0
        /*085c*/ 	.word	0x00000003
        /*0860*/ 	.word	0x00019c60
        /*0864*/ 	.short	0x010a
        /*0866*/ 	.byte	0x3f
	.zero		1


	//   ....[78]....
        /*0868*/ 	.word	0x00010400
        /*086c*/ 	.word	0x00000000
        /*0870*/ 	.word	0x00019c70
        /*0874*/ 	.short	0x010a
        /*0876*/ 	.byte	0x3f
	.zero		1


	//   ....[79]....
        /*0878*/ 	.word	0x00010450
        /*087c*/ 	.word	0x00000000
        /*0880*/ 	.word	0x00019c60
        /*0884*/ 	.short	0x010a
        /*0886*/ 	.byte	0x3f
	.zero		1


	//   ....[80]....
        /*0888*/ 	.word	0x000104a0
        /*088c*/ 	.word	0x00000007
        /*0890*/ 	.word	0x00019c20
        /*0894*/ 	.short	0x010a
        /*0896*/ 	.byte	0x3f
	.zero		1


	//   ....[81]....
        /*0898*/ 	.word	0x00010640
        /*089c*/ 	.word	0x00000005
        /*08a0*/ 	.word	0x00000000
        /*08a4*/ 	.short	0x010a
        /*08a6*/ 	.byte	0x3f
	.zero		1


	//   ....[82]....
        /*08a8*/ 	.word	0x00010690
        /*08ac*/ 	.word	0x00000003
        /*08b0*/ 	.word	0x00000000
        /*08b4*/ 	.short	0x010a
        /*08b6*/ 	.byte	0x3f
	.zero		1


	//   ....[83]....
        /*08b8*/ 	.word	0x000106e0
        /*08bc*/ 	.word	0x00000003
        /*08c0*/ 	.word	0x00019c60
        /*08c4*/ 	.short	0x010a
        /*08c6*/ 	.byte	0x3f
	.zero		1


	//   ....[84]....
        /*08c8*/ 	.word	0x00010730
        /*08cc*/ 	.word	0x00000005
        /*08d0*/ 	.word	0x00019c60
        /*08d4*/ 	.short	0x010a
        /*08d6*/ 	.byte	0x3f
	.zero		1


	//   ....[85]....
        /*08d8*/ 	.word	0x00010780
        /*08dc*/ 	.word	0x00000003
        /*08e0*/ 	.word	0x00019c80
        /*08e4*/ 	.short	0x010a
        /*08e6*/ 	.byte	0x3f
	.zero		1


	//----- nvinfo : EIATTR_NUM_MBARRIERS
	.align		4
.L_1347:
        /*08e8*/ 	.byte	0x03, 0x38
        /*08ea*/ 	.short	0x0016


	//----- nvinfo : EIATTR_EXIT_INSTR_OFFSETS
	.align		4
        /*08ec*/ 	.byte	0x04, 0x1c
        /*08ee*/ 	.short	(.L_1349 - .L_1348)


	//   ....[0]....
.L_1348:
        /*08f0*/ 	.word	0x00000a00


	//   ....[1]....
        /*08f4*/ 	.word	0x0000ba10


	//   ....[2]....
        /*08f8*/ 	.word	0x0000fa40


	//----- nvinfo : EIATTR_MAX_THREADS
	.align		4
.L_1349:
        /*08fc*/ 	.byte	0x04, 0x05
        /*08fe*/ 	.short	(.L_1351 - .L_1350)
.L_1350:
        /*0900*/ 	.word	0x00000200
        /*0904*/ 	.word	0x00000001
        /*0908*/ 	.word	0x00000001


	//----- nvinfo : EIATTR_CRS_STACK_SIZE
	.align		4
.L_1351:
        /*090c*/ 	.byte	0x04, 0x1e
        /*090e*/ 	.short	(.L_1353 - .L_1352)
.L_1352:
        /*0910*/ 	.word	0x00000000


	//----- nvinfo : EIATTR_CBANK_PARAM_SIZE
	.align		4
.L_1353:
        /*0914*/ 	.byte	0x03, 0x19
        /*0916*/ 	.short	0x0af0


	//----- nvinfo : EIATTR_PARAM_CBANK
	.align		4
        /*0918*/ 	.byte	0x04, 0x0a
        /*091a*/ 	.short	(.L_1355 - .L_1354)
	.align		4
.L_1354:
        /*091c*/ 	.word	index@(.nv.constant0._ZN7cutlass13device_kernelIN5flash11enable_sm90INS1_16FlashAttnFwdSm90INS1_25CollectiveMainloopFwdSm90ILi2EN4cute5tupleIJNS5_1CILi1EEES8_S8_EEENS6_IJNS7_ILi192EEENS7_ILi128EEENS7_ILi96EEEEEELi96ENS_12float_e4m3_tEfNS_4arch4Sm90ELb1ELb0ELb1ELb0ELb0ELb0ELb0ELb1ELb1ELb1ELb0ELb0EEENS1_21CollectiveEpilogueFwdINS6_IJSA_SC_SB_EEES9_NS_10bfloat16_tESG_Li384ELb0ELb1ELb0ELb1EEENS1_30DynamicPersistentTileSchedulerILi384ELi128ELb0ELb1ELb1EEEEEEEEEvNT_6ParamsE)
        /*0920*/ 	.short	0x0210
        /*0922*/ 	.short	0x0af0


	//----- nvinfo : EIATTR_SW_WAR
	.align		4
.L_1355:
        /*0924*/ 	.byte	0x04, 0x36
        /*0926*/ 	.short	(.L_1357 - .L_1356)
.L_1356:
        /*0928*/ 	.word	0x00000008
.L_1357:


//--------------------- .nv.info._ZN7cutlass13device_kernelIN5flash11enable_sm90INS1_16FlashAttnFwdSm90INS1_25CollectiveMainloopFwdSm90ILi2EN4cute5tupleIJNS5_1CILi1EEES8_S8_EEENS6_IJNS7_ILi192EEENS7_ILi128EEENS7_ILi96EEEEEELi96ENS_12float_e4m3_tEfNS_4arch4Sm90ELb1ELb0ELb1ELb1ELb0ELb0ELb0ELb1ELb1ELb1ELb0ELb0EEENS1_21CollectiveEpilogueFwdINS6_IJSA_SC_SB_EEES9_NS_10bfloat16_tESG_Li384ELb1ELb1ELb0ELb1EEENS1_36VarlenDynamicPersistentTileSchedulerILi192ELi128ELi384ELi128ELb0ELb1ELb1ELb1ELb1ELb1EEEEEEEEEvNT_6ParamsE --------------------------
	.section	.nv.info._ZN7cutlass13device_kernelIN5flash11enable_sm90INS1_16FlashAttnFwdSm90INS1_25CollectiveMainloopFwdSm90ILi2EN4cute5tupleIJNS5_1CILi1EEES8_S8_EEENS6_IJNS7_ILi192EEENS7_ILi128EEENS7_ILi96EEEEEELi96ENS_12float_e4m3_tEfNS_4arch4Sm90ELb1ELb0ELb1ELb1ELb0ELb0ELb0ELb1ELb1ELb1ELb0ELb0EEENS1_21CollectiveEpilogueFwdINS6_IJSA_SC_SB_EEES9_NS_10bfloat16_tESG_Li384ELb1ELb1ELb0ELb1EEENS1_36VarlenDynamicPersistentTileSchedulerILi192ELi128ELi384ELi128ELb0ELb1ELb1ELb1ELb1ELb1EEEEEEEEEvNT_6ParamsE,"",@"SHT_CUDA_INFO"
	.sectionflags	@""
	.align	4


	//----- nvinfo : EIATTR_CUDA_API_VERSION
	.align		4
        /*0000*/ 	.byte	0x04, 0x37
        /*0002*/ 	.short	(.L_1359 - .L_1358)
.L_1358:
        /*0004*/ 	.word	0x00000082


	//----- nvinfo : EIATTR_KPARAM_INFO
	.align		4
.L_1359:
        /*0008*/ 	.byte	0x04, 0x17
        /*000a*/ 	.short	(.L_1361 - .L_1360)
.L_1360:
        /*000c*/ 	.word	0x00000000
        /*0010*/ 	.short	0x0000
        /*0012*/ 	.short	0x0070
        /*0014*/ 	.byte	0x00, 0xf0, 0x01, 0x2a


	//----- nvinfo : EIATTR_SPARSE_MMA_MASK
	.align		4
.L_1361:
        /*0018*/ 	.byte	0x03, 0x50
        /*001a*/ 	.short	0x0000


	//----- nvinfo : EIATTR_MAXREG_COUNT
	.align		4
        /*001c*/ 	.byte	0x03, 0x1b
        /*001e*/ 	.short	0x0080


	//----- nvinfo : EIATTR_NUM_BARRIERS
	.align		4
        /*0020*/ 	.byte	0x02, 0x4c
        /*0022*/ 	.byte	0x09
	.zero		1


	//----- nvinfo : EIATTR_EXTERNS
	.align		4
        /*0024*/ 	.byte	0x04, 0x0f
        /*0026*/ 	.short	(.L_1363 - .L_1362)


	//   ....[0]....
	.align		4
.L_1362:
        /*0028*/ 	.word	index@(__assertfail)


	//----- nvinfo : EIATTR_ANNOTATIONS
	.align		4
.L_1363:
        /*002c*/ 	.byte	0x04, 0x55
        /*002e*/ 	.short	(.L_1365 - .L_1364)


	//   ....[0]....
.L_1364:
        /* <DEDUP_REMOVED lines=20> */


	//----- nvinfo : EIATTR_MERCURY_ISA_VERSION
	.align		4
.L_1365:
        /*0158*/ 	.byte	0x03, 0x5f
        /*015a*/ 	.short	0x0101


	//----- nvinfo : EIATTR_UNUSED_LOAD_BYTE_OFFSET
	.align		4
        /*015c*/ 	.byte	0x04, 0x44
        /*015e*/ 	.short	(.L_1367 - .L_1366)


	//   ....[0]....
.L_1366:
        /*0160*/ 	.word	0x00000a00
        /*0164*/ 	.word	0x0000fff0


	//   ....[1]....
        /*0168*/ 	.word	0x00009ef0
        /*016c*/ 	.word	0x0000fff0


	//----- nvinfo : EIATTR_INT_WARP_WIDE_INSTR_OFFSETS
	.align		4
.L_1367:
        /*0170*/ 	.byte	0x04, 0x31
        /*0172*/ 	.short	(.L_1369 - .L_1368)


	//   ....[0]....
.L_1368:
        /*0174*/ 	.word	0x00000130


	//   ....[1]....
        /*0178*/ 	.word	0x00000170


	//   ....[2]....
        /*017c*/ 	.word	0x000001e0


	//   ....[3]....
        /*0180*/ 	.word	0x0000d6a0


	//   ....[4]....
        /*0184*/ 	.word	0x0000d730


	//   ....[5]....
        /*0188*/ 	.word	0x00010150


	//   ....[6]....
        /*018c*/ 	.word	0x000101e0


	//----- nvinfo : EIATTR_COOP_GROUP_MASK_REGIDS
	.align		4
.L_1369:
        /*0190*/ 	.byte	0x04, 0x29
        /*0192*/ 	.short	(.L_1371 - .L_1370)


	//   ....[0]....
.L_1370:
        /*0194*/ 	.word	0xffffffff


	//   ....[1]....
        /*0198*/ 	.word	0xffffffff


	//   ....[2]....
        /*019c*/ 	.word	0xffffffff


	//   ....[3]....
        /*01a0*/ 	.word	0xffffffff


	//   ....[4]....
        /*01a4*/ 	.word	0xffffffff


	//   ....[5]....
        /*01a8*/ 	.word	0xffffffff


	//   ....[6]....
        /*01ac*/ 	.word	0xffffffff


	//   ....[7]....
        /*01b0*/ 	.word	0xffffffff


	//   ....[8]....
        /*01b4*/ 	.word	0xffffffff


	//   ....[9]....
        /*01b8*/ 	.word	0xffffffff


	//   ....[10]....
        /*01bc*/ 	.word	0xffffffff


	//   ....[11]....
        /*01c0*/ 	.word	0xffffffff


	//   ....[12]....
        /*01c4*/ 	.word	0xffffffff


	//   ....[13]....
        /*01c8*/ 	.word	0xffffffff


	//   ....[14]....
        /*01cc*/ 	.word	0xffffffff


	//   ....[15]....
        /*01d0*/ 	.word	0xffffffff


	//   ....[16]....
        /*01d4*/ 	.word	0xffffffff


	//   ....[17]....
        /*01d8*/ 	.word	0xffffffff


	//   ....[18]....
        /*01dc*/ 	.word	0xffffffff


	//   ....[19]....
        /*01e0*/ 	.word	0xffffffff


	//   ....[20]....
        /*01e4*/ 	.word	0xffffffff


	//   ....[21]....
        /*01e8*/ 	.word	0xffffffff


	//   ....[22]....
        /*01ec*/ 	.word	0xffffffff


	//   ....[23]....
        /*01f0*/ 	.word	0xffffffff


	//   ....[24]....
        /*01f4*/ 	.word	0xffffffff


	//   ....[25]....
        /*01f8*/ 	.word	0xffffffff


	//   ....[26]....
        /*01fc*/ 	.word	0xffffffff


	//   ....[27]....
        /*0200*/ 	.word	0xffffffff


	//   ....[28]....
        /*0204*/ 	.word	0xffffffff


	//   ....[29]....
        /*0208*/ 	.word	0xffffffff


	//   ....[30]....
        /*020c*/ 	.word	0xffffffff


	//   ....[31]....
        /*0210*/ 	.word	0xffffffff


	//   ....[32]....
        /*0214*/ 	.word	0xffffffff


	//   ....[33]....
        /*0218*/ 	.word	0xffffffff


	//   ....[34]....
        /*021c*/ 	.word	0xffffffff


	//   ....[35]....
        /*0220*/ 	.word	0xffffffff


	//   ....[36]....
        /*0224*/ 	.word	0xffffffff


	//   ....[37]....
        /*0228*/ 	.word	0xffffffff


	//   ....[38]....
        /*022c*/ 	.word	0xffffffff


	//   ....[39]....
        /*0230*/ 	.word	0xffffffff


	//   ....[40]....
        /*0234*/ 	.word	0xffffffff


	//   ....[41]....
        /*0238*/ 	.word	0xffffffff


	//   ....[42]....
        /*023c*/ 	.word	0xffffffff


	//   ....[43]....
        /*0240*/ 	.word	0xffffffff


	//   ....[44]....
        /*0244*/ 	.word	0xffffffff


	//   ....[45]....
        /*0248*/ 	.word	0xffffffff


	//   ....[46]....
        /*024c*/ 	.word	0xffffffff


	//   ....[47]....
        /*0250*/ 	.word	0xffffffff


	//   ....[48]....
        /*0254*/ 	.word	0xffffffff


	//   ....[49]....
        /*0258*/ 	.word	0xffffffff


	//   ....[50]....
        /*025c*/ 	.word	0xffffffff


	//   ....[51]....
        /*0260*/ 	.word	0xffffffff


	//   ....[52]....
        /*0264*/ 	.word	0xffffffff


	//   ....[53]....
        /*0268*/ 	.word	0xffffffff


	//   ....[54]....
        /*026c*/ 	.word	0xffffffff


	//   ....[55]....
        /*0270*/ 	.word	0xffffffff


	//   ....[56]....
        /*0274*/ 	.word	0xffffffff


	//   ....[57]....
        /*0278*/ 	.word	0xffffffff


	//   ....[58]....
        /*027c*/ 	.word	0xffffffff


	//   ....[59]....
        /*0280*/ 	.word	0xffffffff


	//   ....[60]....
        /*0284*/ 	.word	0xffffffff


	//   ....[61]....
        /*0288*/ 	.word	0xffffffff


	//   ....[62]....
        /*028c*/ 	.word	0xffffffff


	//   ....[63]....
        /*0290*/ 	.word	0xffffffff


	//   ....[64]....
        /*0294*/ 	.word	0xffffffff


	//   ....[65]....
        /*0298*/ 	.word	0xffffffff


	//   ....[66]....
        /*029c*/ 	.word	0xffffffff


	//   ....[67]....
        /*02a0*/ 	.word	0xffffffff


	//   ....[68]....
        /*02a4*/ 	.word	0xffffffff


	//   ....[69]....
        /*02a8*/ 	.word	0xffffffff


	//   ....[70]....
        /*02ac*/ 	.word	0xffffffff


	//   ....[71]....
        /*02b0*/ 	.word	0xffffffff


	//   ....[72]....
        /*02b4*/ 	.word	0xffffffff


	//   ....[73]....
        /*02b8*/ 	.word	0xffffffff


	//   ....[74]....
        /*02bc*/ 	.word	0xffffffff


	//   ....[75]....
        /*02c0*/ 	.word	0xffffffff


	//   ....[76]....
        /*02c4*/ 	.word	0xffffffff


	//   ....[77]....
        /*02c8*/ 	.word	0xffffffff


	//   ....[78]....
        /*02cc*/ 	.word	0xffffffff


	//   ....[79]....
        /*02d0*/ 	.word	0xffffffff


	//   ....[80]....
        /*02d4*/ 	.word	0xffffffff


	//   ....[81]....
        /*02d8*/ 	.word	0xffffffff


	//   ....[82]....
        /*02dc*/ 	.word	0xffffffff


	//   ....[83]....
        /*02e0*/ 	.word	0xffffffff


	//   ....[84]....
        /*02e4*/ 	.word	0xffffffff


	//   ....[85]....
        /*02e8*/ 	.word	0xffffffff


	//   ....[86]....
        /*02ec*/ 	.word	0xffffffff


	//   ....[87]....
        /*02f0*/ 	.word	0xffffffff


	//   ....[88]....
        /*02f4*/ 	.word	0xffffffff


	//   ....[89]....
        /*02f8*/ 	.word	0xffffffff


	//   ....[90]....
        /*02fc*/ 	.word	0xffffffff


	//   ....[91]....
        /*0300*/ 	.word	0xffffffff


	//   ....[92]....
        /*0304*/ 	.word	0xffffffff


	//   ....[93]....
        /*0308*/ 	.word	0xffffffff


	//   ....[94]....
        /*030c*/ 	.word	0xffffffff


	//   ....[95]....
        /*0310*/ 	.word	0xffffffff


	//   ....[96]....
        /*0314*/ 	.word	0xffffffff


	//   ....[97]....
        /*0318*/ 	.word	0xffffffff


	//   ....[98]....
        /*031c*/ 	.word	0xffffffff


	//   ....[99]....
        /*0320*/ 	.word	0xffffffff


	//   ....[100]....
        /*0324*/ 	.word	0xffffffff


	//   ....[101]....
        /*0328*/ 	.word	0xffffffff


	//   ....[102]....
        /*032c*/ 	.word	0xffffffff


	//   ....[103]....
        /*0330*/ 	.word	0xffffffff


	//   ....[104]....
        /*0334*/ 	.word	0xffffffff


	//   ....[105]....
        /*0338*/ 	.word	0x0500000f


	//   ....[106]....
        /*033c*/ 	.word	0x0500000f


	//   ....[107]....
        /*0340*/ 	.word	0x0500000f


	//   ....[108]....
        /*0344*/ 	.word	0x0500000f


	//   ....[109]....
        /*0348*/ 	.word	0x0500000f


	//   ....[110]....
        /*034c*/ 	.word	0x0500000f


	//   ....[111]....
        /*0350*/ 	.word	0x0500000f


	//   ....[112]....
        /*0354*/ 	.word	0x0500000f


	//----- nvinfo : EIATTR_COOP_GROUP_INSTR_OFFSETS
	.align		4
.L_1371:
        /*0358*/ 	.byte	0x04, 0x28
        /*035a*/ 	.short	(.L_1373 - .L_1372)


	//   ....[0]....
.L_1372:
        /*035c*/ 	.word	0x00000060


	//   ....[1]....
        /*0360*/ 	.word	0x00000140


	//   ....[2]....
        /*0364*/ 	.word	0x00000190


	//   ....[3]....
        /*0368*/ 	.word	0x000003c0


	//   ....[4]....
        /*036c*/ 	.word	0x00000520


	//   ....[5]....
        /*0370*/ 	.word	0x00000640


	//   ....[6]....
        /*0374*/ 	.word	0x000007a0


	//   ....[7]....
        /*0378*/ 	.word	0x00001570


	//   ....[8]....
        /*037c*/ 	.word	0x00001f10


	//   ....[9]....
        /*0380*/ 	.word	0x00002500


	//   ....[10]....
        /*0384*/ 	.word	0x00002cf0


	//   ....[11]....
        /*0388*/ 	.word	0x00002d80


	//   ....[12]....
        /*038c*/ 	.word	0x000037a0


	//   ....[13]....
        /*0390*/ 	.word	0x00003830


	//   ....[14]....
        /*0394*/ 	.word	0x00004980


	//   ....[15]....
        /*0398*/ 	.word	0x00004b30


	//   ....[16]....
        /*039c*/ 	.word	0x00005610


	//   ....[17]....
        /*03a0*/ 	.word	0x00005770


	//   ....[18]....
        /*03a4*/ 	.word	0x00006080


	//   ....[19]....
        /*03a8*/ 	.word	0x000060f0


	//   ....[20]....
        /*03ac*/ 	.word	0x000081e0


	//   ....[21]....
        /*03b0*/ 	.word	0x00008200


	//   ....[22]....
        /*03b4*/ 	.word	0x00008240


	//   ....[23]....
        /*03b8*/ 	.word	0x00008250


	//   ....[24]....
        /*03bc*/ 	.word	0x00009850


	//   ....[25]....
        /*03c0*/ 	.word	0x00009870


	//   ....[26]....
        /*03c4*/ 	.word	0x000098e0


	//   ....[27]....
        /*03c8*/ 	.word	0x000098f0


	//   ....[28]....
        /*03cc*/ 	.word	0x0000a5d0


	//   ....[29]....
        /*03d0*/ 	.word	0x0000a5e0


	//   ....[30]....
        /*03d4*/ 	.word	0x0000a5f0


	//   ....[31]....
        /*03d8*/ 	.word	0x0000a600


	//   ....[32]....
        /*03dc*/ 	.word	0x0000a610


	//   ....[33]....
        /*03e0*/ 	.word	0x0000a620


	//   ....[34]....
        /*03e4*/ 	.word	0x0000a630


	//   ....[35]....
        /*03e8*/ 	.word	0x0000a640


	//   ....[36]....
        /*03ec*/ 	.word	0x0000a660


	//   ....[37]....
        /*03f0*/ 	.word	0x0000a670


	//   ....[38]....
        /*03f4*/ 	.word	0x0000a6a0


	//   ....[39]....
        /*03f8*/ 	.word	0x0000a6b0


	//   ....[40]....
        /*03fc*/ 	.word	0x0000a6c0


	//   ....[41]....
        /*0400*/ 	.word	0x0000a6d0


	//   ....[42]....
        /*0404*/ 	.word	0x0000a700


	//   ....[43]....
        /*0408*/ 	.word	0x0000a710


	//   ....[44]....
        /*040c*/ 	.word	0x0000a740


	//   ....[45]....
        /*0410*/ 	.word	0x0000a750


	//   ....[46]....
        /*0414*/ 	.word	0x0000a770


	//   ....[47]....
        /*0418*/ 	.word	0x0000a780


	//   ....[48]....
        /*041c*/ 	.word	0x0000a790


	//   ....[49]....
        /*0420*/ 	.word	0x0000a7a0


	//   ....[50]....
        /*0424*/ 	.word	0x0000a7c0


	//   ....[51]....
        /*0428*/ 	.word	0x0000a7d0


	//   ....[52]....
        /*042c*/ 	.word	0x0000ad90


	//   ....[53]....
        /*0430*/ 	.word	0x0000add0


	//   ....[54]....
        /*0434*/ 	.word	0x0000ae00


	//   ....[55]....
        /*0438*/ 	.word	0x0000ae30


	//   ....[56]....
        /*043c*/ 	.word	0x0000b330


	//   ....[57]....
        /*0440*/ 	.word	0x0000b340


	//   ....[58]....
        /*0444*/ 	.word	0x0000b450


	//   ....[59]....
        /*0448*/ 	.word	0x0000b470


	//   ....[60]....
        /*044c*/ 	.word	0x0000bd60


	//   ....[61]....
        /*0450*/ 	.word	0x0000bd70


	//   ....[62]....
        /*0454*/ 	.word	0x0000be70


	//   ....[63]....
        /*0458*/ 	.word	0x0000be90


	//   ....[64]....
        /*045c*/ 	.word	0x0000c000


	//   ....[65]....
        /*0460*/ 	.word	0x0000c1e0


	//   ....[66]....
        /*0464*/ 	.word	0x0000c210


	//   ....[67]....
        /*0468*/ 	.word	0x0000c240


	//   ....[68]....
        /*046c*/ 	.word	0x0000c290


	//   ....[69]....
        /*0470*/ 	.word	0x0000c2c0


	//   ....[70]....
        /*0474*/ 	.word	0x0000c300


	//   ....[71]....
        /*0478*/ 	.word	0x0000c480


	//   ....[72]....
        /*047c*/ 	.word	0x0000c4b0


	//   ....[73]....
        /*0480*/ 	.word	0x0000c4e0


	//   ....[74]....
        /*0484*/ 	.word	0x0000c510


	//   ....[75]....
        /*0488*/ 	.word	0x0000c540


	//   ....[76]....
        /*048c*/ 	.word	0x0000c580


	//   ....[77]....
        /*0490*/ 	.word	0x0000c610


	//   ....[78]....
        /*0494*/ 	.word	0x0000c6a0


	//   ....[79]....
        /*0498*/ 	.word	0x0000c750


	//   ....[80]....
        /*049c*/ 	.word	0x0000ddf0


	//   ....[81]....
        /*04a0*/ 	.word	0x0000ec40


	//   ....[82]....
        /*04a4*/ 	.word	0x0000ec60


	//   ....[83]....
        /*04a8*/ 	.word	0x0000ec70


	//   ....[84]....
        /*04ac*/ 	.word	0x0000ec90


	//   ....[85]....
        /*04b0*/ 	.word	0x0000ecb0


	//   ....[86]....
        /*04b4*/ 	.word	0x0000edc0


	//   ....[87]....
        /*04b8*/ 	.word	0x00010a30


	//   ....[88]....
        /*04bc*/ 	.word	0x00010a60


	//   ....[89]....
        /*04c0*/ 	.word	0x00010a90


	//   ....[90]....
        /*04c4*/ 	.word	0x00010ad0


	//   ....[91]....
        /*04c8*/ 	.word	0x00010b00


	//   ....[92]....
        /*04cc*/ 	.word	0x00010b10


	//   ....[93]....
        /*04d0*/ 	.word	0x00010b40


	//   ....[94]....
        /*04d4*/ 	.word	0x00010b50


	//   ....[95]....
        /*04d8*/ 	.word	0x00010c90


	//   ....[96]....
        /*04dc*/ 	.word	0x00010cc0


	//   ....[97]....
        /*04e0*/ 	.word	0x00010cf0


	//   ....[98]....
        /*04e4*/ 	.word	0x00010d20


	//   ....[99]....
        /*04e8*/ 	.word	0x00010d50


	//   ....[100]....
        /*04ec*/ 	.word	0x00010d90


	//   ....[101]....
        /*04f0*/ 	.word	0x00010e20


	//   ....[102]....
        /*04f4*/ 	.word	0x00010eb0


	//   ....[103]....
        /*04f8*/ 	.word	0x00010f20


	//   ....[104]....
        /*04fc*/ 	.word	0x000115b0


	//   ....[105]....
        /*0500*/ 	.word	0x00011b80


	//   ....[106]....
        /*0504*/ 	.word	0x00011d80


	//   ....[107]....
        /*0508*/ 	.word	0x00011dd0


	//   ....[108]....
        /*050c*/ 	.word	0x00011e30


	//   ....[109]....
        /*0510*/ 	.word	0x00011ed0


	//   ....[110]....
        /*0514*/ 	.word	0x00011f90


	//   ....[111]....
        /*0518*/ 	.word	0x00012010


	//   ....[112]....
        /*051c*/ 	.word	0x000123e0


	//----- nvinfo : EIATTR_REG_RECONFIG
	.align		4
.L_1373:
        /*0520*/ 	.byte	0x01, 0x54
	.zero		2


	//----- nvinfo : EIATTR_SYSCALL_OFFSETS
	.align		4
        /*0524*/ 	.byte	0x04, 0x46
        /*0526*/ 	.short	(.L_1375 - .L_1374)


	//   ....[0]....
.L_1374:
        /*0528*/ 	.word	0x00001750


	//   ....[1]....
        /*052c*/ 	.word	0x0000d8a0


	//   ....[2]....
        /*0530*/ 	.word	0x0000da00


	//   ....[3]....
        /*0534*/ 	.word	0x0000db50


	//   ....[4]....
        /*0538*/ 	.word	0x0000dc90


	//   ....[5]....
        /*053c*/ 	.word	0x0000e720


	//----- nvinfo : EIATTR_MBARRIER_INSTR_OFFSETS
	.align		4
.L_1375:
        /*0540*/ 	.byte	0x04, 0x39
        /*0542*/ 	.short	(.L_1377 - .L_1376)


	//   ....[0]....
.L_1376:
        /*0544*/ 	.word	0x00000270
        /*0548*/ 	.word	0x000000ff
        /*054c*/ 	.word	0x00019c00
        /*0550*/ 	.short	0x0100
        /*0552*/ 	.byte	0x08
	.zero		1


	//   ....[1]....
        /*0554*/ 	.word	0x00000280
        /*0558*/ 	.word	0x000000ff
        /*055c*/ 	.word	0x00019c20
        /*0560*/ 	.short	0x0100
        /*0562*/ 	.byte	0x08
	.zero		1


	//   ....[2]....
        /*0564*/ 	.word	0x00000370
        /*0568*/ 	.word	0x000000ff
        /*056c*/ 	.word	0x00019c30
        /*0570*/ 	.short	0x0100
        /*0572*/ 	.byte	0x08
	.zero		1


	//   ....[3]....
        /*0574*/ 	.word	0x00000380
        /*0578*/ 	.word	0x000000ff
        /*057c*/ 	.word	0x00019c40
        /*0580*/ 	.short	0x0100
        /*0582*/ 	.byte	0x08
	.zero		1


	//   ....[4]....
        /*0584*/ 	.word	0x00000390
        /*0588*/ 	.word	0x000000ff
        /*058c*/ 	.word	0x00019c38
        /*0590*/ 	.short	0x0100
        /*0592*/ 	.byte	0x08
	.zero		1


	//   ....[5]....
        /*0594*/ 	.word	0x000003a0
        /*0598*/ 	.word	0x000000ff
        /*059c*/ 	.word	0x00019c48
        /*05a0*/ 	.short	0x0100
        /*05a2*/ 	.byte	0x08
	.zero		1


	//   ....[6]....
        /*05a4*/ 	.word	0x000004d0
        /*05a8*/ 	.word	0x000000ff
        /*05ac*/ 	.word	0x00019c50
        /*05b0*/ 	.short	0x0100
        /*05b2*/ 	.byte	0x08
	.zero		1


	//   ....[7]....
        /*05b4*/ 	.word	0x000004e0
        /*05b8*/ 	.word	0x000000ff
        /*05bc*/ 	.word	0x00019c60
        /*05c0*/ 	.short	0x0100
        /*05c2*/ 	.byte	0x08
	.zero		1


	//   ....[8]....
        /*05c4*/ 	.word	0x000004f0
        /*05c8*/ 	.word	0x000000ff
        /*05cc*/ 	.word	0x00019c58
        /*05d0*/ 	.short	0x0100
        /*05d2*/ 	.byte	0x08
	.zero		1


	//   ....[9]....
        /*05d4*/ 	.word	0x00000500
        /*05d8*/ 	.word	0x000000ff
        /*05dc*/ 	.word	0x00019c68
        /*05e0*/ 	.short	0x0100
        /*05e2*/ 	.byte	0x08
	.zero		1


	//   ....[10]....
        /*05e4*/ 	.word	0x000005f0
        /*05e8*/ 	.word	0x000000ff
        /*05ec*/ 	.word	0x00019c70
        /*05f0*/ 	.short	0x0100
        /*05f2*/ 	.byte	0x06
	.zero		1


	//   ....[11]....
        /*05f4*/ 	.word	0x00000600
        /*05f8*/ 	.word	0x000000ff
        /*05fc*/ 	.word	0x00019c80
        /*0600*/ 	.short	0x0100
        /*0602*/ 	.byte	0x06
	.zero		1


	//   ....[12]....
        /*0604*/ 	.word	0x00000610
        /*0608*/ 	.word	0x000000ff
        /*060c*/ 	.word	0x00019c78
        /*0610*/ 	.short	0x0100
        /*0612*/ 	.byte	0x06
	.zero		1


	//   ....[13]....
        /*0614*/ 	.word	0x00000620
        /*0618*/ 	.word	0x000000ff
        /*061c*/ 	.word	0x00019c88
        /*0620*/ 	.short	0x0100
        /*0622*/ 	.byte	0x06
	.zero		1


	//   ....[14]....
        /*0624*/ 	.word	0x00000750
        /*0628*/ 	.word	0x000000ff
        /*062c*/ 	.word	0x00019c90
        /*0630*/ 	.short	0x0100
        /*0632*/ 	.byte	0x08
	.zero		1


	//   ....[15]....
        /*0634*/ 	.word	0x00000760
        /*0638*/ 	.word	0x000000ff
        /*063c*/ 	.word	0x00019ca0
        /*0640*/ 	.short	0x0100
        /*0642*/ 	.byte	0x08
	.zero		1


	//   ....[16]....
        /*0644*/ 	.word	0x00000770
        /*0648*/ 	.word	0x000000ff
        /*064c*/ 	.word	0x00019c98
        /*0650*/ 	.short	0x0100
        /*0652*/ 	.byte	0x08
	.zero		1


	//   ....[17]....
        /*0654*/ 	.word	0x00000780
        /*0658*/ 	.word	0x000000ff
        /*065c*/ 	.word	0x00019ca8
        /*0660*/ 	.short	0x0100
        /*0662*/ 	.byte	0x08
	.zero		1


	//   ....[18]....
        /*0664*/ 	.word	0x000008b0
        /*0668*/ 	.word	0x000000ff
        /*066c*/ 	.word	0x00019cb0
        /*0670*/ 	.short	0x0100
        /*0672*/ 	.byte	0x08
	.zero		1


	//   ....[19]....
        /*0674*/ 	.word	0x000008c0
        /*0678*/ 	.word	0x000000ff
        /*067c*/ 	.word	0x00019cc0
        /*0680*/ 	.short	0x0100
        /*0682*/ 	.byte	0x08
	.zero		1


	//   ....[20]....
        /*0684*/ 	.word	0x000008d0
        /*0688*/ 	.word	0x000000ff
        /*068c*/ 	.word	0x00019cb8
        /*0690*/ 	.short	0x0100
        /*0692*/ 	.byte	0x08
	.zero		1


	//   ....[21]....
        /*0694*/ 	.word	0x000008e0
        /*0698*/ 	.word	0x000000ff
        /*069c*/ 	.word	0x00019cc8
        /*06a0*/ 	.short	0x0100
        /*06a2*/ 	.byte	0x08
	.zero		1


	//   ....[22]....
        /*06a4*/ 	.word	0x00001a80
        /*06a8*/ 	.word	0x000000ff
        /*06ac*/ 	.word	0x00019c00
        /*06b0*/ 	.short	0x010a
        /*06b2*/ 	.byte	0x2d
	.zero		1


	//   ....[23]....
        /*06b4*/ 	.word	0x00001b20
        /*06b8*/ 	.word	0x00000002
        /*06bc*/ 	.word	0x00019c30
        /*06c0*/ 	.short	0x010a
        /*06c2*/ 	.byte	0x3f
	.zero		1


	//   ....[24]....
        /*06c4*/ 	.word	0x00001b80
        /*06c8*/ 	.word	0x00000002
        /*06cc*/ 	.word	0x00019c30
        /*06d0*/ 	.short	0x010a
        /*06d2*/ 	.byte	0x3f
	.zero		1


	//   ....[25]....
        /*06d4*/ 	.word	0x00003c80
        /*06d8*/ 	.word	0x00000030
        /*06dc*/ 	.word	0x00000000
        /*06e0*/ 	.short	0x0101
        /*06e2*/ 	.byte	0x3f
	.zero		1


	//   ....[26]....
        /*06e4*/ 	.word	0x00004520
        /*06e8*/ 	.word	0x000000ff
        /*06ec*/ 	.word	0x00019c30
        /*06f0*/ 	.short	0x010a
        /*06f2*/ 	.byte	0x16
	.zero		1


	//   ....[27]....
        /*06f4*/ 	.word	0x00004560
        /*06f8*/ 	.word	0x000000ff
        /*06fc*/ 	.word	0x00019c30
        /*0700*/ 	.short	0x010a
        /*0702*/ 	.byte	0x16
	.zero		1


	//   ....[28]....
        /*0704*/ 	.word	0x000046c0
        /*0708*/ 	.word	0x000000ff
        /*070c*/ 	.word	0x00019c50
        /*0710*/ 	.short	0x010a
        /*0712*/ 	.byte	0x0e
	.zero		1


	//   ....[29]....
        /*0714*/ 	.word	0x00004700
        /*0718*/ 	.word	0x000000ff
        /*071c*/ 	.word	0x00019c50
        /*0720*/ 	.short	0x010a
        /*0722*/ 	.byte	0x0e
	.zero		1


	//   ....[30]....
        /*0724*/ 	.word	0x000069a0
        /*0728*/ 	.word	0x00000002
        /*072c*/ 	.word	0x00000000
        /*0730*/ 	.short	0x0101
        /*0732*/ 	.byte	0x3f
	.zero		1


	//   ....[31]....
        /*0734*/ 	.word	0x00006c90
        /*0738*/ 	.word	0x000000ff
        /*073c*/ 	.word	0x00000000
        /*0740*/ 	.short	0x0101
        /*0742*/ 	.byte	0x06
	.zero		1


	//   ....[32]....
        /*0744*/ 	.word	0x00007250
        /*0748*/ 	.word	0x000000ff
        /*074c*/ 	.word	0x00019c30
        /*0750*/ 	.short	0x010a
        /*0752*/ 	.byte	0x06
	.zero		1


	//   ....[33]....
        /*0754*/ 	.word	0x00007290
        /*0758*/ 	.word	0x000000ff
        /*075c*/ 	.word	0x00019c30
        /*0760*/ 	.short	0x010a
        /*0762*/ 	.byte	0x06
	.zero		1


	//   ....[34]....
        /*0764*/ 	.word	0x000073f0
        /*0768*/ 	.word	0x000000ff
        /*076c*/ 	.word	0x00019c50
        /*0770*/ 	.short	0x010a
        /*0772*/ 	.byte	0x0e
	.zero		1


	//   ....[35]....
        /*0774*/ 	.word	0x00007430
        /*0778*/ 	.word	0x000000ff
        /*077c*/ 	.word	0x00019c50
        /*0780*/ 	.short	0x010a
        /*0782*/ 	.byte	0x0e
	.zero		1


	//   ....[36]....
        /*0784*/ 	.word	0x00008db0
        /*0788*/ 	.word	0x00000002
        /*078c*/ 	.word	0x00000000
        /*0790*/ 	.short	0x0101
        /*0792*/ 	.byte	0x3f
	.zero		1


	//   ....[37]....
        /*0794*/ 	.word	0x00009060
        /*0798*/ 	.word	0x000000ff
        /*079c*/ 	.word	0x00000000
        /*07a0*/ 	.short	0x0101
        /*07a2*/ 	.byte	0x06
	.zero		1


	//   ....[38]....
        /*07a4*/ 	.word	0x00009590
        /*07a8*/ 	.word	0x000000ff
        /*07ac*/ 	.word	0x00019c50
        /*07b0*/ 	.short	0x010a
        /*07b2*/ 	.byte	0x10
	.zero		1


	//   ....[39]....
        /*07b4*/ 	.word	0x000095d0
        /*07b8*/ 	.word	0x000000ff
        /*07bc*/ 	.word	0x00019c50
        /*07c0*/ 	.short	0x010a
        /*07c2*/ 	.byte	0x10
	.zero		1


	//   ....[40]....
        /*07c4*/ 	.word	0x00009bd0
        /*07c8*/ 	.word	0x000000ff
        /*07cc*/ 	.word	0x00000000
        /*07d0*/ 	.short	0x0101
        /*07d2*/ 	.byte	0x04
	.zero		1


	//   ....[41]....
        /*07d4*/ 	.word	0x0000b350
        /*07d8*/ 	.word	0x00000003
        /*07dc*/ 	.word	0x00000000
        /*07e0*/ 	.short	0x0101
        /*07e2*/ 	.byte	0x3f
	.zero		1


	//   ....[42]....
        /*07e4*/ 	.word	0x0000e010
        /*07e8*/ 	.word	0x00000004
        /*07ec*/ 	.word	0x00019c80
        /*07f0*/ 	.short	0x010a
        /*07f2*/ 	.byte	0x3f
	.zero		1


	//   ....[43]....
        /*07f4*/ 	.word	0x0000e290
        /*07f8*/ 	.word	0x00000004
        /*07fc*/ 	.word	0x00019c40
        /*0800*/ 	.short	0x010a
        /*0802*/ 	.byte	0x3f
	.zero		1


	//   ....[44]....
        /*0804*/ 	.word	0x0000eea0
        /*0808*/ 	.word	0x00000010
        /*080c*/ 	.word	0x00019c00
        /*0810*/ 	.short	0x0107
        /*0812*/ 	.byte	0x3f
	.zero		1


	//   ....[45]....
        /*0814*/ 	.word	0x0000efb0
        /*0818*/ 	.word	0x00000010
        /*081c*/ 	.word	0x00019c00
        /*0820*/ 	.short	0x0101
        /*0822*/ 	.byte	0x3f
	.zero		1


	//   ....[46]....
        /*0824*/ 	.word	0x0000efd0
        /*0828*/ 	.word	0x00000010
        /*082c*/ 	.word	0x00019c20
        /*0830*/ 	.short	0x010a
        /*0832*/ 	.byte	0x3f
	.zero		1


	//   ....[47]....
        /*0834*/ 	.word	0x0000f2b0
        /*0838*/ 	.word	0x00000006
        /*083c*/ 	.word	0x00019c80
        /*0840*/ 	.short	0x010a
        /*0842*/ 	.byte	0x3f
	.zero		1


	//   ....[48]....
        /*0844*/ 	.word	0x0000f6d0
        /*0848*/ 	.word	0x00000006
        /*084c*/ 	.word	0x00019c40
        /*0850*/ 	.short	0x010a
        /*0852*/ 	.byte	0x3f
	.zero		1


	//   ....[49]....
        /*0854*/ 	.word	0x0000fb80
        /*0858*/ 	.word	0x00000003
        /*085c*/ 	.word	0x00019c70
        /*0860*/ 	.short	0x010a
        /*0862*/ 	.byte	0x3f
	.zero		1


	//   ....[50]....
        /*0864*/ 	.word	0x0000fbf0
        /*0868*/ 	.word	0x00000003
        /*086c*/ 	.word	0x00019c60
        /*0870*/ 	.short	0x010a
        /*0872*/ 	.byte	0x3f
	.zero		1


	//   ....[51]....
        /*0874*/ 	.word	0x00010030
        /*0878*/ 	.word	0x00000003
        /*087c*/ 	.word	0x00019c50
        /*0880*/ 	.short	0x0101
        /*0882*/ 	.byte	0x3f
	.zero		1


	//   ....[52]....
        /*0884*/ 	.word	0x000100a0
        /*0888*/ 	.word	0x00000000
        /*088c*/ 	.word	0x00000000
        /*0890*/ 	.short	0x0101
        /*0892*/ 	.byte	0x3f
	.zero		1


	//   ....[53]....
        /*0894*/ 	.word	0x000102b0
        /*0898*/ 	.word	0x00000000
        /*089c*/ 	.word	0x00019c70
        /*08a0*/ 	.short	0x010a
        /*08a2*/ 	.byte	0x3f
	.zero		1


	//   ....[54]....
        /*08a4*/ 	.word	0x00010320
        /*08a8*/ 	.word	0x00000000
        /*08ac*/ 	.word	0x00019c60
        /*08b0*/ 	.short	0x010a
        /*08b2*/ 	.byte	0x3f
	.zero		1


	//   ....[55]....
        /*08b4*/ 	.word	0x00010760
        /*08b8*/ 	.word	0x00000000
        /*08bc*/ 	.word	0x00019c50
        /*08c0*/ 	.short	0x0101
        /*08c2*/ 	.byte	0x3f
	.zero		1


	//   ....[56]....
        /*08c4*/ 	.word	0x000107b0
        /*08c8*/ 	.word	0x00000002
        /*08cc*/ 	.word	0x00000000
        /*08d0*/ 	.short	0x0101
        /*08d2*/ 	.byte	0x3f
	.zero		1


	//   ....[57]....
        /*08d4*/ 	.word	0x00011530
        /*08d8*/ 	.word	0x00000007
        /*08dc*/ 	.word	0x00019c20
        /*08e0*/ 	.short	0x010a
        /*08e2*/ 	.byte	0x3f
	.zero		1


	//   ....[58]....
        /*08e4*/ 	.word	0x000116d0
        /*08e8*/ 	.word	0x00000005
        /*08ec*/ 	.word	0x00000000
        /*08f0*/ 	.short	0x010a
        /*08f2*/ 	.byte	0x3f
	.zero		1


	//   ....[59]....
        /*08f4*/ 	.word	0x00011740
        /*08f8*/ 	.word	0x00000003
        /*08fc*/ 	.word	0x00000000
        /*0900*/ 	.short	0x010a
        /*0902*/ 	.byte	0x3f
	.zero		1


	//   ....[60]....
        /*0904*/ 	.word	0x00011790
        /*0908*/ 	.word	0x00000003
        /*090c*/ 	.word	0x00019c60
        /*0910*/ 	.short	0x010a
        /*0912*/ 	.byte	0x3f
	.zero		1


	//   ....[61]....
        /*0914*/ 	.word	0x000117e0
        /*0918*/ 	.word	0x00000005
        /*091c*/ 	.word	0x00019c60
        /*0920*/ 	.short	0x010a
        /*0922*/ 	.byte	0x3f
	.zero		1


	//   ....[62]....
        /*0924*/ 	.word	0x00011820
        /*0928*/ 	.word	0x00000003
        /*092c*/ 	.word	0x00019c80
        /*0930*/ 	.short	0x010a
        /*0932*/ 	.byte	0x3f
	.zero		1


	//   ....[63]....
        /*0934*/ 	.word	0x00011840
        /*0938*/ 	.word	0x00000005
        /*093c*/ 	.word	0x00019c80
        /*0940*/ 	.short	0x010a
        /*0942*/ 	.byte	0x3f
	.zero		1


	//   ....[64]....
        /*0944*/ 	.word	0x000118b0
        /*0948*/ 	.word	0x00000003
        /*094c*/ 	.word	0x00019c00
        /*0950*/ 	.short	0x010a
        /*0952*/ 	.byte	0x3f
	.zero		1


	//   ....[65]....
        /*0954*/ 	.word	0x00011900
        /*0958*/ 	.word	0x00000002
        /*095c*/ 	.word	0x00019c30
        /*0960*/ 	.short	0x010a
        /*0962*/ 	.byte	0x3f
	.zero		1


	//   ....[66]....
        /*0964*/ 	.word	0x00011960
        /*0968*/ 	.word	0x00000007
        /*096c*/ 	.word	0x00019c30
        /*0970*/ 	.short	0x010a
        /*0972*/ 	.byte	0x3f
	.zero		1


	//   ....[67]....
        /*0974*/ 	.word	0x000119c0
        /*0978*/ 	.word	0x00000007
        /*097c*/ 	.word	0x00019c50
        /*0980*/ 	.short	0x010a
        /*0982*/ 	.byte	0x3f
	.zero		1


	//   ....[68]....
        /*0984*/ 	.word	0x00011a20
        /*0988*/ 	.word	0x00000007
        /*098c*/ 	.word	0x00019c30
        /*0990*/ 	.short	0x010a
        /*0992*/ 	.byte	0x3f
	.zero		1


	//   ....[69]....
        /*0994*/ 	.word	0x00011a80
        /*0998*/ 	.word	0x00000007
        /*099c*/ 	.word	0x00019c50
        /*09a0*/ 	.short	0x010a
        /*09a2*/ 	.byte	0x3f
	.zero		1


	//   ....[70]....
        /*09a4*/ 	.word	0x00011ae0
        /*09a8*/ 	.word	0x00000005
        /*09ac*/ 	.word	0x00019c50
        /*09b0*/ 	.short	0x010a
        /*09b2*/ 	.byte	0x3f
	.zero		1


	//   ....[71]....
        /*09b4*/ 	.word	0x00011c30
        /*09b8*/ 	.word	0x00000004
        /*09bc*/ 	.word	0x00019c80
        /*09c0*/ 	.short	0x010a
        /*09c2*/ 	.byte	0x3f
	.zero		1


	//   ....[72]....
        /*09c4*/ 	.word	0x00011c80
        /*09c8*/ 	.word	0x00000004
        /*09cc*/ 	.word	0x00019c40
        /*09d0*/ 	.short	0x010a
        /*09d2*/ 	.byte	0x3f
	.zero		1


	//   ....[73]....
        /*09d4*/ 	.word	0x000120d0
        /*09d8*/ 	.word	0x00000010
        /*09dc*/ 	.word	0x00019c20
        /*09e0*/ 	.short	0x010a
        /*09e2*/ 	.byte	0x3f
	.zero		1


	//   ....[74]....
        /*09e4*/ 	.word	0x00012120
        /*09e8*/ 	.word	0x00000006
        /*09ec*/ 	.word	0x00019c80
        /*09f0*/ 	.short	0x010a
        /*09f2*/ 	.byte	0x3f
	.zero		1


	//   ....[75]....
        /*09f4*/ 	.word	0x00012170
        /*09f8*/ 	.word	0x00000006
        /*09fc*/ 	.word	0x00019c40
        /*0a00*/ 	.short	0x010a
        /*0a02*/ 	.byte	0x3f
	.zero		1


	//   ....[76]....
        /*0a04*/ 	.word	0x000121c0
        /*0a08*/ 	.word	0x00000003
        /*0a0c*/ 	.word	0x00019c70
        /*0a10*/ 	.short	0x010a
        /*0a12*/ 	.byte	0x3f
	.zero		1


	//   ....[77]....
        /*0a14*/ 	.word	0x00012210
        /*0a18*/ 	.word	0x00000003
        /*0a1c*/ 	.word	0x00019c60
        /*0a20*/ 	.short	0x010a
        /*0a22*/ 	.byte	0x3f
	.zero		1


	//   ....[78]....
        /*0a24*/ 	.word	0x00012260
        /*0a28*/ 	.word	0x00000000
        /*0a2c*/ 	.word	0x00019c70
        /*0a30*/ 	.short	0x010a
        /*0a32*/ 	.byte	0x3f
	.zero		1


	//   ....[79]....
        /*0a34*/ 	.word	0x000122b0
        /*0a38*/ 	.word	0x00000000
        /*0a3c*/ 	.word	0x00019c60
        /*0a40*/ 	.short	0x010a
        /*0a42*/ 	.byte	0x3f
	.zero		1


	//   ....[80]....
        /*0a44*/ 	.word	0x00012300
        /*0a48*/ 	.word	0x00000007
        /*0a4c*/ 	.word	0x00019c20
        /*0a50*/ 	.short	0x010a
        /*0a52*/ 	.byte	0x3f
	.zero		1


	//   ....[81]....
        /*0a54*/ 	.word	0x000124a0
        /*0a58*/ 	.word	0x00000005
        /*0a5c*/ 	.word	0x00000000
        /*0a60*/ 	.short	0x010a
        /*0a62*/ 	.byte	0x3f
	.zero		1


	//   ....[82]....
        /*0a64*/ 	.word	0x000124f0
        /*0a68*/ 	.word	0x00000003
        /*0a6c*/ 	.word	0x00000000
        /*0a70*/ 	.short	0x010a
        /*0a72*/ 	.byte	0x3f
	.zero		1


	//   ....[83]....
        /*0a74*/ 	.word	0x00012540
        /*0a78*/ 	.word	0x00000003
        /*0a7c*/ 	.word	0x00019c60
        /*0a80*/ 	.short	0x010a
        /*0a82*/ 	.byte	0x3f
	.zero		1


	//   ....[84]....
        /*0a84*/ 	.word	0x00012590
        /*0a88*/ 	.word	0x00000005
        /*0a8c*/ 	.word	0x00019c60
        /*0a90*/ 	.short	0x010a
        /*0a92*/ 	.byte	0x3f
	.zero		1


	//   ....[85]....
        /*0a94*/ 	.word	0x000125e0
        /*0a98*/ 	.word	0x00000003
        /*0a9c*/ 	.word	0x00019c80
        /*0aa0*/ 	.short	0x010a
        /*0aa2*/ 	.byte	0x3f
	.zero		1


	//----- nvinfo : EIATTR_NUM_MBARRIERS
	.align		4
.L_1377:
        /*0aa4*/ 	.byte	0x03, 0x38
        /*0aa6*/ 	.short	0x0016


	//----- nvinfo : EIATTR_EXIT_INSTR_OFFSETS
	.align		4
        /*0aa8*/ 	.byte	0x04, 0x1c
        /*0aaa*/ 	.short	(.L_1379 - .L_1378)


	//   ....[0]....
.L_1378:
        /*0aac*/ 	.word	0x00000a40


	//   ....[1]....
        /*0ab0*/ 	.word	0x0000bfb0


	//   ....[2]....
        /*0ab4*/ 	.word	0x00011890


	//----- nvinfo : EIATTR_MAX_THREADS
	.align		4
.L_1379:
        /*0ab8*/ 	.byte	0x04, 0x05
        /*0aba*/ 	.short	(.L_1381 - .L_1380)
.L_1380:
        /*0abc*/ 	.word	0x00000200
        /*0ac0*/ 	.word	0x00000001
        /*0ac4*/ 	.word	0x00000001


	//----- nvinfo : EIATTR_CRS_STACK_SIZE
	.align		4
.L_1381:
        /*0ac8*/ 	.byte	0x04, 0x1e
        /*0aca*/ 	.short	(.L_1383 - .L_1382)
.L_1382:
        /*0acc*/ 	.word	0x00000000


	//----- nvinfo : EIATTR_CBANK_PARAM_SIZE
	.align		4
.L_1383:
        /*0ad0*/ 	.byte	0x03, 0x19
        /*0ad2*/ 	.short	0x0af0


	//----- nvinfo : EIATTR_PARAM_CBANK
	.align		4
        /*0ad4*/ 	.byte	0x04, 0x0a
        /*0ad6*/ 	.short	(.L_1385 - .L_1384)
	.align		4
.L_1384:
        /*0ad8*/ 	.word	index@(.nv.constant0._ZN7cutlass13device_kernelIN5flash11enable_sm90INS1_16FlashAttnFwdSm90INS1_25CollectiveMainloopFwdSm90ILi2EN4cute5tupleIJNS5_1CILi1EEES8_S8_EEENS6_IJNS7_ILi192EEENS7_ILi128EEENS7_ILi96EEEEEELi96ENS_12float_e4m3_tEfNS_4arch4Sm90ELb1ELb0ELb1ELb1ELb0ELb0ELb0ELb1ELb1ELb1ELb0ELb0EEENS1_21CollectiveEpilogueFwdINS6_IJSA_SC_SB_EEES9_NS_10bfloat16_tESG_Li384ELb1ELb1ELb0ELb1EEENS1_36VarlenDynamicPersistentTileSchedulerILi192ELi128ELi384ELi128ELb0ELb1ELb1ELb1ELb1ELb1EEEEEEEEEvNT_6ParamsE)
        /*0adc*/ 	.short	0x0210
        /*0ade*/ 	.short	0x0af0


	//----- nvinfo : EIATTR_SW_WAR
	.align		4
.L_1385:
        /*0ae0*/ 	.byte	0x04, 0x36
        /*0ae2*/ 	.short	(.L_1387 - .L_1386)
.L_1386:
        /*0ae4*/ 	.word	0x00000008
.L_1387:


//--------------------- .nv.info._ZN7cutlass13device_kernelIN5flash11enable_sm90INS1_16FlashAttnFwdSm90INS1_25CollectiveMainloopFwdSm90ILi2EN4cute5tupleIJNS5_1CILi1EEES8_S8_EEENS6_IJNS7_ILi192EEENS7_ILi128EEENS7_ILi96EEEEEELi96ENS_12float_e4m3_tEfNS_4arch4Sm90ELb1ELb0ELb1ELb1ELb0ELb1ELb0ELb1ELb1ELb1ELb0ELb0EEENS1_21CollectiveEpilogueFwdINS6_IJSA_SC_SB_EEES9_NS_10bfloat16_tESG_Li384ELb1ELb1ELb0ELb1EEENS1_36VarlenDynamicPersistentTileSchedulerILi192ELi128ELi384ELi128ELb0ELb1ELb1ELb1ELb1ELb1EEEEEEEEEvNT_6ParamsE --------------------------
	.section	.nv.info._ZN7cutlass13device_kernelIN5flash11enable_sm90INS1_16FlashAttnFwdSm90INS1_25CollectiveMainloopFwdSm90ILi2EN4cute5tupleIJNS5_1CILi1EEES8_S8_EEENS6_IJNS7_ILi192EEENS7_ILi128EEENS7_ILi96EEEEEELi96ENS_12float_e4m3_tEfNS_4arch4Sm90ELb1ELb0ELb1ELb1ELb0ELb1ELb0ELb1ELb1ELb1ELb0ELb0EEENS1_21CollectiveEpilogueFwdINS6_IJSA_SC_SB_EEES9_NS_10bfloat16_tESG_Li384ELb1ELb1ELb0ELb1EEENS1_36VarlenDynamicPersistentTileSchedulerILi192ELi128ELi384ELi128ELb0ELb1ELb1ELb1ELb1ELb1EEEEEEEEEvNT_6ParamsE,"",@"SHT_CUDA_INFO"
	.sectionflags	@""
	.align	4


	//----- nvinfo : EIATTR_CUDA_API_VERSION
	.align		4
        /*0000*/ 	.byte	0x04, 0x37
        /*0002*/ 	.short	(.L_1389 - .L_1388)
.L_1388:
        /*0004*/ 	.word	0x00000082


	//----- nvinfo : EIATTR_KPARAM_INFO
	.align		4
.L_1389:
        /*0008*/ 	.byte	0x04, 0x17
        /*000a*/ 	.short	(.L_1391 - .L_1390)
.L_1390:
        /*000c*/ 	.word	0x00000000
        /*0010*/ 	.short	0x0000
        /*0012*/ 	.short	0x0070
        /*0014*/ 	.byte	0x00, 0xf0, 0x01, 0x2a


	//----- nvinfo : EIATTR_SPARSE_MMA_MASK
	.align		4
.L_1391:
        /*0018*/ 	.byte	0x03, 0x50
        /*001a*/ 	.short	0x0000


	//----- nvinfo : EIATTR_MAXREG_COUNT
	.align		4
        /*001c*/ 	.byte	0x03, 0x1b
        /*001e*/ 	.short	0x0080


	//----- nvinfo : EIATTR_NUM_BARRIERS
	.align		4
        /*0020*/ 	.byte	0x02, 0x4c
        /*0022*/ 	.byte	0x10
	.zero		1


	//----- nvinfo : EIATTR_EXTERNS
	.align		4
        /*0024*/ 	.byte	0x04, 0x0f
        /*0026*/ 	.short	(.L_1393 - .L_1392)


	//   ....[0]....
	.align		4
.L_1392:
        /*0028*/ 	.word	index@(__assertfail)


	//----- nvinfo : EIATTR_ANNOTATIONS
	.align		4
.L_1393:
        /*002c*/ 	.byte	0x04, 0x55
        /*002e*/ 	.short	(.L_1395 - .L_1394)


	//   ....[0]....
.L_1394:
        /* <DEDUP_REMOVED lines=94> */


	//----- nvinfo : EIATTR_MERCURY_ISA_VERSION
	.align		4
.L_1395:
        /*0600*/ 	.byte	0x03, 0x5f
        /*0602*/ 	.short	0x0101


	//----- nvinfo : EIATTR_UNUSED_LOAD_BYTE_OFFSET
	.align		4
        /*0604*/ 	.byte	0x04, 0x44
        /*0606*/ 	.short	(.L_1397 - .L_1396)


	//   ....[0]....
.L_1396:
        /*0608*/ 	.word	0x00000aa0
        /*060c*/ 	.word	0x0000fff0


	//   ....[1]....
        /*0610*/ 	.word	0x00014020
        /*0614*/ 	.word	0x0000fff0


	//----- nvinfo : EIATTR_INT_WARP_WIDE_INSTR_OFFSETS
	.align		4
.L_1397:
        /*0618*/ 	.byte	0x04, 0x31
        /*061a*/ 	.short	(.L_1399 - .L_1398)


	//   ....[0]....
.L_1398:
        /*061c*/ 	.word	0x00000190


	//   ....[1]....
        /*0620*/ 	.word	0x000001d0


	//   ....[2]....
        /*0624*/ 	.word	0x00000240


	//   ....[3]....
        /*0628*/ 	.word	0x00018ea0


	//   ....[4]....
        /*062c*/ 	.word	0x00018f30


	//   ....[5]....
        /*0630*/ 	.word	0x0001ba80


	//   ....[6]....
        /*0634*/ 	.word	0x0001bb10


	//----- nvinfo : EIATTR_COOP_GROUP_MASK_REGIDS
	.align		4
.L_1399:
        /*0638*/ 	.byte	0x04, 0x29
        /*063a*/ 	.short	(.L_1401 - .L_1400)


	//   ....[0]....
.L_1400:
        /*063c*/ 	.word	0xffffffff


	//   ....[1]....
        /*0640*/ 	.word	0xffffffff


	//   ....[2]....
        /*0644*/ 	.word	0xffffffff


	//   ....[3]....
        /*0648*/ 	.word	0xffffffff


	//   ....[4]....
        /*064c*/ 	.word	0xffffffff


	//   ....[5]....
        /*0650*/ 	.word	0xffffffff


	//   ....[6]....
        /*0654*/ 	.word	0xffffffff


	//   ....[7]....
        /*0658*/ 	.word	0xffffffff


	//   ....[8]....
        /*065c*/ 	.word	0xffffffff


	//   ....[9]....
        /*0660*/ 	.word	0xffffffff


	//   ....[10]....
        /*0664*/ 	.word	0xffffffff


	//   ....[11]....
        /*0668*/ 	.word	0xffffffff


	//   ....[12]....
        /*066c*/ 	.word	0xffffffff


	//   ....[13]....
        /*0670*/ 	.word	0xffffffff


	//   ....[14]....
        /*0674*/ 	.word	0xffffffff


	//   ....[15]....
        /*0678*/ 	.word	0xffffffff


	//   ....[16]....
        /*067c*/ 	.word	0xffffffff


	//   ....[17]....
        /*0680*/ 	.word	0xffffffff


	//   ....[18]....
        /*0684*/ 	.word	0xffffffff


	//   ....[19]....
        /*0688*/ 	.word	0xffffffff


	//   ....[20]....
        /*068c*/ 	.word	0xffffffff


	//   ....[21]....
        /*0690*/ 	.word	0xffffffff


	//   ....[22]....
        /*0694*/ 	.word	0xffffffff


	//   ....[23]....
        /*0698*/ 	.word	0xffffffff


	//   ....[24]....
        /*069c*/ 	.word	0xffffffff


	//   ....[25]....
        /*06a0*/ 	.word	0xffffffff


	//   ....[26]....
        /*06a4*/ 	.word	0xffffffff


	//   ....[27]....
        /*06a8*/ 	.word	0xffffffff


	//   ....[28]....
        /*06ac*/ 	.word	0xffffffff


	//   ....[29]....
        /*06b0*/ 	.word	0xffffffff


	//   ....[30]....
        /*06b4*/ 	.word	0xffffffff


	//   ....[31]....
        /*06b8*/ 	.word	0xffffffff


	//   ....[32]....
        /*06bc*/ 	.word	0xffffffff


	//   ....[33]....
        /*06c0*/ 	.word	0xffffffff


	//   ....[34]....
        /*06c4*/ 	.word	0xffffffff


	//   ....[35]....
        /*06c8*/ 	.word	0xffffffff


	//   ....[36]....
        /*06cc*/ 	.word	0xffffffff


	//   ....[37]....
        /*06d0*/ 	.word	0xffffffff


	//   ....[38]....
        /*06d4*/ 	.word	0xffffffff


	//   ....[39]....
        /*06d8*/ 	.word	0xffffffff


	//   ....[40]....
        /*06dc*/ 	.word	0xffffffff


	//   ....[41]....
        /*06e0*/ 	.word	0xffffffff


	//   ....[42]....
        /*06e4*/ 	.word	0xffffffff


	//   ....[43]....
        /*06e8*/ 	.word	0xffffffff


	//   ....[44]....
        /*06ec*/ 	.word	0xffffffff


	//   ....[45]....
        /*06f0*/ 	.word	0xffffffff


	//   ....[46]....
        /*06f4*/ 	.word	0xffffffff


	//   ....[47]....
        /*06f8*/ 	.word	0xffffffff


	//   ....[48]....
        /*06fc*/ 	.word	0xffffffff


	//   ....[49]....
        /*0700*/ 	.word	0xffffffff


	//   ....[50]....
        /*0704*/ 	.word	0xffffffff


	//   ....[51]....
        /*0708*/ 	.word	0xffffffff


	//   ....[52]....
        /*070c*/ 	.word	0xffffffff


	//   ....[53]....
        /*0710*/ 	.word	0xffffffff


	//   ....[54]....
        /*0714*/ 	.word	0xffffffff


	//   ....[55]....
        /*0718*/ 	.word	0xffffffff


	//   ....[56]....
        /*071c*/ 	.word	0xffffffff


	//   ....[57]....
        /*0720*/ 	.word	0xffffffff


	//   ....[58]....
        /*0724*/ 	.word	0xffffffff


	//   ....[59]....
        /*0728*/ 	.word	0xffffffff


	//   ....[60]....
        /*072c*/ 	.word	0xffffffff


	//   ....[61]....
        /*0730*/ 	.word	0xffffffff


	//   ....[62]....
        /*0734*/ 	.word	0xffffffff


	//   ....[63]....
        /*0738*/ 	.word	0xffffffff


	//   ....[64]....
        /*073c*/ 	.word	0xffffffff


	//   ....[65]....
        /*0740*/ 	.word	0xffffffff


	//   ....[66]....
        /*0744*/ 	.word	0xffffffff


	//   ....[67]....
        /*0748*/ 	.word	0xffffffff


	//   ....[68]....
        /*074c*/ 	.word	0xffffffff


	//   ....[69]....
        /*0750*/ 	.word	0xffffffff


	//   ....[70]....
        /*0754*/ 	.word	0xffffffff


	//   ....[71]....
        /*0758*/ 	.word	0xffffffff


	//   ....[72]....
        /*075c*/ 	.word	0xffffffff


	//   ....[73]....
        /*0760*/ 	.word	0xffffffff


	//   ....[74]....
        /*0764*/ 	.word	0xffffffff


	//   ....[75]....
        /*0768*/ 	.word	0xffffffff


	//   ....[76]....
        /*076c*/ 	.word	0xffffffff


	//   ....[77]....
        /*0770*/ 	.word	0xffffffff


	//   ....[78]....
        /*0774*/ 	.word	0xffffffff


	//   ....[79]....
        /*0778*/ 	.word	0xffffffff


	//   ....[80]....
        /*077c*/ 	.word	0xffffffff


	//   ....[81]....
        /*0780*/ 	.word	0xffffffff


	//   ....[82]....
        /*0784*/ 	.word	0xffffffff


	//   ....[83]....
        /*0788*/ 	.word	0xffffffff


	//   ....[84]....
        /*078c*/ 	.word	0xffffffff


	//   ....[85]....
        /*0790*/ 	.word	0xffffffff


	//   ....[86]....
        /*0794*/ 	.word	0xffffffff


	//   ....[87]....
        /*0798*/ 	.word	0xffffffff


	//   ....[88]....
        /*079c*/ 	.word	0xffffffff


	//   ....[89]....
        /*07a0*/ 	.word	0xffffffff


	//   ....[90]....
        /*07a4*/ 	.word	0xffffffff


	//   ....[91]....
        /*07a8*/ 	.word	0xffffffff


	//   ....[92]....
        /*07ac*/ 	.word	0xffffffff


	//   ....[93]....
        /*07b0*/ 	.word	0xffffffff


	//   ....[94]....
        /*07b4*/ 	.word	0xffffffff


	//   ....[95]....
        /*07b8*/ 	.word	0xffffffff


	//   ....[96]....
        /*07bc*/ 	.word	0xffffffff


	//   ....[97]....
        /*07c0*/ 	.word	0xffffffff


	//   ....[98]....
        /*07c4*/ 	.word	0xffffffff


	//   ....[99]....
        /*07c8*/ 	.word	0xffffffff


	//   ....[100]....
        /*07cc*/ 	.word	0xffffffff


	//   ....[101]....
        /*07d0*/ 	.word	0xffffffff


	//   ....[102]....
        /*07d4*/ 	.word	0xffffffff


	//   ....[103]....
        /*07d8*/ 	.word	0xffffffff


	//   ....[104]....
        /*07dc*/ 	.word	0xffffffff


	//   ....[105]....
        /*07e0*/ 	.word	0xffffffff


	//   ....[106]....
        /*07e4*/ 	.word	0xffffffff


	//   ....[107]....
        /*07e8*/ 	.word	0xffffffff


	//   ....[108]....
        /*07ec*/ 	.word	0xffffffff


	//   ....[109]....
        /*07f0*/ 	.word	0xffffffff


	//   ....[110]....
        /*07f4*/ 	.word	0xffffffff


	//   ....[111]....
        /*07f8*/ 	.word	0xffffffff


	//   ....[112]....
        /*07fc*/ 	.word	0xffffffff


	//   ....[113]....
        /*0800*/ 	.word	0xffffffff


	//   ....[114]....
        /*0804*/ 	.word	0x0500000f


	//   ....[115]....
        /*0808*/ 	.word	0x0500000f


	//   ....[116]....
        /*080c*/ 	.word	0x0500000f


	//   ....[117]....
        /*0810*/ 	.word	0x0500000f


	//   ....[118]....
        /*0814*/ 	.word	0x0500000f


	//   ....[119]....
        /*0818*/ 	.word	0x0500000f


	//   ....[120]....
        /*081c*/ 	.word	0x0500000f


	//   ....[121]....
        /*0820*/ 	.word	0x0500000f


	//   ....[122]....
        /*0824*/ 	.word	0x0500000f


	//   ....[123]....
        /*0828*/ 	.word	0x0500000f


	//   ....[124]....
        /*082c*/ 	.word	0x0500000f


	//   ....[125]....
        /*0830*/ 	.word	0x0500000f


	//   ....[126]....
        /*0834*/ 	.word	0x0500000f


	//   ....[127]....
        /*0838*/ 	.word	0x0500000f


	//   ....[128]....
        /*083c*/ 	.word	0x0500000f


	//   ....[129]....
        /*0840*/ 	.word	0x0500000f


	//   ....[130]....
        /*0844*/ 	.word	0x0500000f


	//   ....[131]....
        /*0848*/ 	.word	0x0500000f


	//   ....[132]....
        /*084c*/ 	.word	0x0500000f


	//   ....[133]....
        /*0850*/ 	.word	0x0500000f


	//   ....[134]....
        /*0854*/ 	.word	0x0500000f


	//   ....[135]....
        /*0858*/ 	.word	0x0500000f


	//   ....[136]....
        /*085c*/ 	.word	0x0500000f


	//   ....[137]....
        /*0860*/ 	.word	0x0500000f


	//   ....[138]....
        /*0864*/ 	.word	0x0500000f


	//   ....[139]....
        /*0868*/ 	.word	0x0500000f


	//   ....[140]....
        /*086c*/ 	.word	0x0500000f


	//   ....[141]....
        /*0870*/ 	.word	0x0500000f


	//   ....[142]....
        /*0874*/ 	.word	0x0500000f


	//   ....[143]....
        /*0878*/ 	.word	0x0500000f


	//   ....[144]....
        /*087c*/ 	.word	0x0500000f


	//   ....[145]....
        /*0880*/ 	.word	0x0500000f


	//   ....[146]....
        /*0884*/ 	.word	0x0500000f


	//   ....[147]....
        /*0888*/ 	.word	0x0500000f


	//----- nvinfo : EIATTR_COOP_GROUP_INSTR_OFFSETS
	.align		4
.L_1401:
        /*088c*/ 	.byte	0x04, 0x28
        /*088e*/ 	.short	(.L_1403 - .L_1402)


	//   ....[0]....
.L_1402:
        /*0890*/ 	.word	0x00000070


	//   ....[1]....
        /*0894*/ 	.word	0x000001a0


	//   ....[2]....
        /*0898*/ 	.word	0x000001f0


	//   ....[3]....
        /*089c*/ 	.word	0x00000420


	//   ....[4]....
        /*08a0*/ 	.word	0x00000580


	//   ....[5]....
        /*08a4*/ 	.word	0x000006a0


	//   ....[6]....
        /*08a8*/ 	.word	0x00000800


	//   ....[7]....
        /*08ac*/ 	.word	0x00006b90


	//   ....[8]....
        /*08b0*/ 	.word	0x00007520


	//   ....[9]....
        /*08b4*/ 	.word	0x00007530


	//   ....[10]....
        /*08b8*/ 	.word	0x00007540


	//   ....[11]....
        /*08bc*/ 	.word	0x00007550


	//   ....[12]....
        /*08c0*/ 	.word	0x00009210


	//   ....[13]....
        /*08c4*/ 	.word	0x00009220


	//   ....[14]....
        /*08c8*/ 	.word	0x00009230


	//   ....[15]....
        /*08cc*/ 	.word	0x00009240


	//   ....[16]....
        /*08d0*/ 	.word	0x0000bb40


	//   ....[17]....
        /*08d4*/ 	.word	0x0000c670


	//   ....[18]....
        /*08d8*/ 	.word	0x0000c680


	//   ....[19]....
        /*08dc*/ 	.word	0x0000c6a0


	//   ....[20]....
        /*08e0*/ 	.word	0x0000d0d0


	//   ....[21]....
        /*08e4*/ 	.word	0x0000d0f0


	//   ....[22]....
        /*08e8*/ 	.word	0x0000ecf0


	//   ....[23]....
        /*08ec*/ 	.word	0x0000f2f0


	//   ....[24]....
        /*08f0*/ 	.word	0x0000f690


	//   ....[25]....
        /*08f4*/ 	.word	0x0000f790


	//   ....[26]....
        /*08f8*/ 	.word	0x0000fef0


	//   ....[27]....
        /*08fc*/ 	.word	0x0000ff50


	//   ....[28]....
        /*0900*/ 	.word	0x000121d0


	//   ....[29]....
        /*0904*/ 	.word	0x000121f0


	//   ....[30]....
        /*0908*/ 	.word	0x00012220


	//   ....[31]....
        /*090c*/ 	.word	0x00012270


	//   ....[32]....
        /*0910*/ 	.word	0x000138c0


	//   ....[33]....
        /*0914*/ 	.word	0x00013970


	//   ....[34]....
        /*0918*/ 	.word	0x00013a00


	//   ....[35]....
        /*091c*/ 	.word	0x00013a10


	//   ....[36]....
        /*0920*/ 	.word	0x00014640


	//   ....[37]....
        /*0924*/ 	.word	0x00014670


	//   ....[38]....
        /*0928*/ 	.word	0x00014690


	//   ....[39]....
        /*092c*/ 	.word	0x000146b0


	//   ....[40]....
        /*0930*/ 	.word	0x000146d0


	//   ....[41]....
        /*0934*/ 	.word	0x000146e0


	//   ....[42]....
        /*0938*/ 	.word	0x000146f0


	//   ....[43]....
        /*093c*/ 	.word	0x00014700


	//   ....[44]....
        /*0940*/ 	.word	0x00014710


	//   ....[45]....
        /*0944*/ 	.word	0x00014720


	//   ....[46]....
        /*0948*/ 	.word	0x00014730


	//   ....[47]....
        /*094c*/ 	.word	0x00014740


	//   ....[48]....
        /*0950*/ 	.word	0x00014770


	//   ....[49]....
        /*0954*/ 	.word	0x00014780


	//   ....[50]....
        /*0958*/ 	.word	0x00014790


	//   ....[51]....
        /*095c*/ 	.word	0x000147a0


	//   ....[52]....
        /*0960*/ 	.word	0x000147b0


	//   ....[53]....
        /*0964*/ 	.word	0x000147c0


	//   ....[54]....
        /*0968*/ 	.word	0x000147d0


	//   ....[55]....
        /*096c*/ 	.word	0x000147e0


	//   ....[56]....
        /*0970*/ 	.word	0x000147f0


	//   ....[57]....
        /*0974*/ 	.word	0x00014800


	//   ....[58]....
        /*0978*/ 	.word	0x00014810


	//   ....[59]....
        /*097c*/ 	.word	0x00014820


	//   ....[60]....
        /*0980*/ 	.word	0x00014fb0


	//   ....[61]....
        /*0984*/ 	.word	0x00014ff0


	//   ....[62]....
        /*0988*/ 	.word	0x00015040


	//   ....[63]....
        /*098c*/ 	.word	0x00015050


	//   ....[64]....
        /*0990*/ 	.word	0x00015560


	//   ....[65]....
        /*0994*/ 	.word	0x00015590


	//   ....[66]....
        /*0998*/ 	.word	0x00015690


	//   ....[67]....
        /*099c*/ 	.word	0x000156b0


	//   ....[68]....
        /*09a0*/ 	.word	0x00015fe0


	//   ....[69]....
        /*09a4*/ 	.word	0x00015ff0


	//   ....[70]....
        /*09a8*/ 	.word	0x000160f0


	//   ....[71]....
        /*09ac*/ 	.word	0x00016110


	//   ....[72]....
        /*09b0*/ 	.word	0x000162a0


	//   ....[73]....
        /*09b4*/ 	.word	0x00016480


	//   ....[74]....
        /*09b8*/ 	.word	0x000164b0


	//   ....[75]....
        /*09bc*/ 	.word	0x000164e0


	//   ....[76]....
        /*09c0*/ 	.word	0x00016510


	//   ....[77]....
        /*09c4*/ 	.word	0x00016540


	//   ....[78]....
        /*09c8*/ 	.word	0x00016570


	//   ....[79]....
        /*09cc*/ 	.word	0x000166e0


	//   ....[80]....
        /*09d0*/ 	.word	0x00016710


	//   ....[81]....
        /*09d4*/ 	.word	0x00016740


	//   ....[82]....
        /*09d8*/ 	.word	0x00016770


	//   ....[83]....
        /*09dc*/ 	.word	0x000167a0


	//   ....[84]....
        /*09e0*/ 	.word	0x000167d0


	//   ....[85]....
        /*09e4*/ 	.word	0x00016870


	//   ....[86]....
        /*09e8*/ 	.word	0x000168d0


	//   ....[87]....
        /*09ec*/ 	.word	0x00016970


	//   ....[88]....
        /*09f0*/ 	.word	0x00017920


	//   ....[89]....
        /*09f4*/ 	.word	0x00019630


	//   ....[90]....
        /*09f8*/ 	.word	0x0001a530


	//   ....[91]....
        /*09fc*/ 	.word	0x0001a560


	//   ....[92]....
        /*0a00*/ 	.word	0x0001a580


	//   ....[93]....
        /*0a04*/ 	.word	0x0001a590


	//   ....[94]....
        /*0a08*/ 	.word	0x0001a690


	//   ....[95]....
        /*0a0c*/ 	.word	0x0001a6a0


	//   ....[96]....
        /*0a10*/ 	.word	0x0001c2d0


	//   ....[97]....
        /*0a14*/ 	.word	0x0001c300


	//   ....[98]....
        /*0a18*/ 	.word	0x0001c340


	//   ....[99]....
        /*0a1c*/ 	.word	0x0001c370


	//   ....[100]....
        /*0a20*/ 	.word	0x0001c3a0


	//   ....[101]....
        /*0a24*/ 	.word	0x0001c3d0


	//   ....[102]....
        /*0a28*/ 	.word	0x0001c400


	//   ....[103]....
        /*0a2c*/ 	.word	0x0001c430


	//   ....[104]....
        /*0a30*/ 	.word	0x0001c5b0


	//   ....[105]....
        /*0a34*/ 	.word	0x0001c5e0


	//   ....[106]....
        /*0a38*/ 	.word	0x0001c610


	//   ....[107]....
        /*0a3c*/ 	.word	0x0001c640


	//   ....[108]....
        /*0a40*/ 	.word	0x0001c670


	//   ....[109]....
        /*0a44*/ 	.word	0x0001c6a0


	//   ....[110]....
        /*0a48*/ 	.word	0x0001c760


	//   ....[111]....
        /*0a4c*/ 	.word	0x0001c780


	//   ....[112]....
        /*0a50*/ 	.word	0x0001c7f0


	//   ....[113]....
        /*0a54*/ 	.word	0x0001ce90


	//   ....[114]....
        /*0a58*/ 	.word	0x0001d300


	//   ....[115]....
        /*0a5c*/ 	.word	0x0001d390


	//   ....[116]....
        /*0a60*/ 	.word	0x0001d3e0


	//   ....[117]....
        /*0a64*/ 	.word	0x0001d430


	//   ....[118]....
        /*0a68*/ 	.word	0x0001d500


	//   ....[119]....
        /*0a6c*/ 	.word	0x0001d590


	//   ....[120]....
        /*0a70*/ 	.word	0x0001d5e0


	//   ....[121]....
        /*0a74*/ 	.word	0x0001d630


	//   ....[122]....
        /*0a78*/ 	.word	0x0001d930


	//   ....[123]....
        /*0a7c*/ 	.word	0x0001dc10


	//   ....[124]....
        /*0a80*/ 	.word	0x0001dde0


	//   ....[125]....
        /*0a84*/ 	.word	0x0001de40


	//   ....[126]....
        /*0a88*/ 	.word	0x0001dea0


	//   ....[127]....
        /*0a8c*/ 	.word	0x0001df40


	//   ....[128]....
        /*0a90*/ 	.word	0x0001e010


	//   ....[129]....
        /*0a94*/ 	.word	0x0001e0f0


	//   ....[130]....
        /*0a98*/ 	.word	0x0001e3c0


	//   ....[131]....
        /*0a9c*/ 	.word	0x0001e460


	//   ....[132]....
        /*0aa0*/ 	.word	0x0001e580


	//   ....[133]....
        /*0aa4*/ 	.word	0x0001e5f0


	//   ....[134]....
        /*0aa8*/ 	.word	0x0001e660


	//   ....[135]....
        /*0aac*/ 	.word	0x0001e6d0


	//   ....[136]....
        /*0ab0*/ 	.word	0x0001e740


	//   ....[137]....
        /*0ab4*/ 	.word	0x0001e7c0


	//   ....[138]....
        /*0ab8*/ 	.word	0x0001e850


	//   ....[139]....
        /*0abc*/ 	.word	0x0001e8f0


	//   ....[140]....
        /*0ac0*/ 	.word	0x0001e960


	//   ....[141]....
        /*0ac4*/ 	.word	0x0001e9d0


	//   ....[142]....
        /*0ac8*/ 	.word	0x0001ea40


	//   ....[143]....
        /*0acc*/ 	.word	0x0001eac0


	//   ....[144]....
        /*0ad0*/ 	.word	0x0001eb30


	//   ....[145]....
        /*0ad4*/ 	.word	0x0001ebd0


	//   ....[146]....
        /*0ad8*/ 	.word	0x0001ec60


	//   ....[147]....
        /*0adc*/ 	.word	0x0001ed90


	//----- nvinfo : EIATTR_REG_RECONFIG
	.align		4
.L_1403:
        /*0ae0*/ 	.byte	0x01, 0x54
	.zero		2


	//----- nvinfo : EIATTR_SYSCALL_OFFSETS
	.align		4
        /*0ae4*/ 	.byte	0x04, 0x46
        /*0ae6*/ 	.short	(.L_1405 - .L_1404)


	//   ....[0]....
.L_1404:
        /*0ae8*/ 	.word	0x00001a90


	//   ....[1]....
        /*0aec*/ 	.word	0x00001be0


	//   ....[2]....
        /*0af0*/ 	.word	0x00006d00


	//   ....[3]....
        /*0af4*/ 	.word	0x000072c0


	//   ....[4]....
        /*0af8*/ 	.word	0x00019090


	//   ....[5]....
        /*0afc*/ 	.word	0x00019220


	//   ....[6]....
        /*0b00*/ 	.word	0x00019370


	//   ....[7]....
        /*0b04*/ 	.word	0x000194c0


	//   ....[8]....
        /*0b08*/ 	.word	0x00019fe0


	//----- nvinfo : EIATTR_MBARRIER_INSTR_OFFSETS
	.align		4
.L_1405:
        /*0b0c*/ 	.byte	0x04, 0x39
        /*0b0e*/ 	.short	(.L_1407 - .L_1406)


	//   ....[0]....
.L_1406:
        /*0b10*/ 	.word	0x000002d0
        /*0b14*/ 	.word	0x000000ff
        /*0b18*/ 	.word	0x00019c00
        /*0b1c*/ 	.short	0x0100
        /*0b1e*/ 	.byte	0x08
	.zero		1


	//   ....[1]....
        /*0b20*/ 	.word	0x000002e0
        /*0b24*/ 	.word	0x000000ff
        /*0b28*/ 	.word	0x00019c20
        /*0b2c*/ 	.short	0x0100
        /*0b2e*/ 	.byte	0x08
	.zero		1


	//   ....[2]....
        /*0b30*/ 	.word	0x000003d0
        /*0b34*/ 	.word	0x000000ff
        /*0b38*/ 	.word	0x00019c30
        /*0b3c*/ 	.short	0x0100
        /*0b3e*/ 	.byte	0x08
	.zero		1


	//   ....[3]....
        /*0b40*/ 	.word	0x000003e0
        /*0b44*/ 	.word	0x000000ff
        /*0b48*/ 	.word	0x00019c40
        /*0b4c*/ 	.short	0x0100
        /*0b4e*/ 	.byte	0x08
	.zero		1


	//   ....[4]....
        /*0b50*/ 	.word	0x000003f0
        /*0b54*/ 	.word	0x000000ff
        /*0b58*/ 	.word	0x00019c38
        /*0b5c*/ 	.short	0x0100
        /*0b5e*/ 	.byte	0x08
	.zero		1


	//   ....[5]....
        /*0b60*/ 	.word	0x00000400
        /*0b64*/ 	.word	0x000000ff
        /*0b68*/ 	.word	0x00019c48
        /*0b6c*/ 	.short	0x0100
        /*0b6e*/ 	.byte	0x08
	.zero		1


	//   ....[6]....
        /*0b70*/ 	.word	0x00000530
        /*0b74*/ 	.word	0x000000ff
        /*0b78*/ 	.word	0x00019c50
        /*0b7c*/ 	.short	0x0100
        /*0b7e*/ 	.byte	0x08
	.zero		1


	//   ....[7]....
        /*0b80*/ 	.word	0x00000540
        /*0b84*/ 	.word	0x000000ff
        /*0b88*/ 	.word	0x00019c60
        /*0b8c*/ 	.short	0x0100
        /*0b8e*/ 	.byte	0x08
	.zero		1


	//   ....[8]....
        /*0b90*/ 	.word	0x00000550
        /*0b94*/ 	.word	0x000000ff
        /*0b98*/ 	.word	0x00019c58
        /*0b9c*/ 	.short	0x0100
        /*0b9e*/ 	.byte	0x08
	.zero		1


	//   ....[9]....
        /*0ba0*/ 	.word	0x00000560
        /*0ba4*/ 	.word	0x000000ff
        /*0ba8*/ 	.word	0x00019c68
        /*0bac*/ 	.short	0x0100
        /*0bae*/ 	.byte	0x08
	.zero		1


	//   ....[10]....
        /*0bb0*/ 	.word	0x00000650
        /*0bb4*/ 	.word	0x000000ff
        /*0bb8*/ 	.word	0x00019c70
        /*0bbc*/ 	.short	0x0100
        /*0bbe*/ 	.byte	0x06
	.zero		1


	//   ....[11]....
        /*0bc0*/ 	.word	0x00000660
        /*0bc4*/ 	.word	0x000000ff
        /*0bc8*/ 	.word	0x00019c80
        /*0bcc*/ 	.short	0x0100
        /*0bce*/ 	.byte	0x06
	.zero		1


	//   ....[12]....
        /*0bd0*/ 	.word	0x00000670
        /*0bd4*/ 	.word	0x000000ff
        /*0bd8*/ 	.word	0x00019c78
        /*0bdc*/ 	.short	0x0100
        /*0bde*/ 	.byte	0x06
	.zero		1


	//   ....[13]....
        /*0be0*/ 	.word	0x00000680
        /*0be4*/ 	.word	0x000000ff
        /*0be8*/ 	.word	0x00019c88
        /*0bec*/ 	.short	0x0100
        /*0bee*/ 	.byte	0x06
	.zero		1


	//   ....[14]....
        /*0bf0*/ 	.word	0x000007b0
        /*0bf4*/ 	.word	0x000000ff
        /*0bf8*/ 	.word	0x00019c90
        /*0bfc*/ 	.short	0x0100
        /*0bfe*/ 	.byte	0x08
	.zero		1


	//   ....[15]....
        /*0c00*/ 	.word	0x000007c0
        /*0c04*/ 	.word	0x000000ff
        /*0c08*/ 	.word	0x00019ca0
        /*0c0c*/ 	.short	0x0100
        /*0c0e*/ 	.byte	0x08
	.zero		1


	//   ....[16]....
        /*0c10*/ 	.word	0x000007d0
        /*0c14*/ 	.word	0x000000ff
        /*0c18*/ 	.word	0x00019c98
        /*0c1c*/ 	.short	0x0100
        /*0c1e*/ 	.byte	0x08
	.zero		1


	//   ....[17]....
        /*0c20*/ 	.word	0x000007e0
        /*0c24*/ 	.word	0x000000ff
        /*0c28*/ 	.word	0x00019ca8
        /*0c2c*/ 	.short	0x0100
        /*0c2e*/ 	.byte	0x08
	.zero		1


	//   ....[18]....
        /*0c30*/ 	.word	0x00000910
        /*0c34*/ 	.word	0x000000ff
        /*0c38*/ 	.word	0x00019cb0
        /*0c3c*/ 	.short	0x0100
        /*0c3e*/ 	.byte	0x08
	.zero		1


	//   ....[19]....
        /*0c40*/ 	.word	0x00000920
        /*0c44*/ 	.word	0x000000ff
        /*0c48*/ 	.word	0x00019cc0
        /*0c4c*/ 	.short	0x0100
        /*0c4e*/ 	.byte	0x08
	.zero		1


	//   ....[20]....
        /*0c50*/ 	.word	0x00000930
        /*0c54*/ 	.word	0x000000ff
        /*0c58*/ 	.word	0x00019cb8
        /*0c5c*/ 	.short	0x0100
        /*0c5e*/ 	.byte	0x08
	.zero		1


	//   ....[21]....
        /*0c60*/ 	.word	0x00000940
        /*0c64*/ 	.word	0x000000ff
        /*0c68*/ 	.word	0x00019cc8
        /*0c6c*/ 	.short	0x0100
        /*0c6e*/ 	.byte	0x08
	.zero		1


	//   ....[22]....
        /*0c70*/ 	.word	0x00002910
        /*0c74*/ 	.word	0x00000052
        /*0c78*/ 	.word	0x00019c90
        /*0c7c*/ 	.short	0x010a
        /*0c7e*/ 	.byte	0x3f
	.zero		1


	//   ....[23]....
        /*0c80*/ 	.word	0x000041d0
        /*0c84*/ 	.word	0x00000052
        /*0c88*/ 	.word	0x00019c90
        /*0c8c*/ 	.short	0x010a
        /*0c8e*/ 	.byte	0x3f
	.zero		1


	//   ....[24]....
        /*0c90*/ 	.word	0x00006310
        /*0c94*/ 	.word	0x00000052
        /*0c98*/ 	.word	0x00019c90
        /*0c9c*/ 	.short	0x010a
        /*0c9e*/ 	.byte	0x3f
	.zero		1


	//   ....[25]....
        /*0ca0*/ 	.word	0x000064e0
        /*0ca4*/ 	.word	0x00000008
        /*0ca8*/ 	.word	0x00000000
        /*0cac*/ 	.short	0x0101
        /*0cae*/ 	.byte	0x3f
	.zero		1


	//   ....[26]....
        /*0cb0*/ 	.word	0x00006520
        /*0cb4*/ 	.word	0x00000052
        /*0cb8*/ 	.word	0x00019cb0
        /*0cbc*/ 	.short	0x010a
        /*0cbe*/ 	.byte	0x3f
	.zero		1


	//   ....[27]....
        /*0cc0*/ 	.word	0x00006790
        /*0cc4*/ 	.word	0x00000052
        /*0cc8*/ 	.word	0x00000000
        /*0ccc*/ 	.short	0x0101
        /*0cce*/ 	.byte	0x3f
	.zero		1


	//   ....[28]....
        /*0cd0*/ 	.word	0x00007040
        /*0cd4*/ 	.word	0x00000010
        /*0cd8*/ 	.word	0x00019c00
        /*0cdc*/ 	.short	0x010a
        /*0cde*/ 	.byte	0x3f
	.zero		1


	//   ....[29]....
        /*0ce0*/ 	.word	0x00007090
        /*0ce4*/ 	.word	0x00000010
        /*0ce8*/ 	.word	0x00019c00
        /*0cec*/ 	.short	0x010a
        /*0cee*/ 	.byte	0x3f
	.zero		1


	//   ....[30]....
        /*0cf0*/ 	.word	0x00007890
        /*0cf4*/ 	.word	0x00000010
        /*0cf8*/ 	.word	0x00019c00
        /*0cfc*/ 	.short	0x010a
        /*0cfe*/ 	.byte	0x3f
	.zero		1


	//   ....[31]....
        /*0d00*/ 	.word	0x00009550
        /*0d04*/ 	.word	0x00000010
        /*0d08*/ 	.word	0x00019c00
        /*0d0c*/ 	.short	0x010a
        /*0d0e*/ 	.byte	0x3f
	.zero		1


	//   ....[32]....
        /*0d10*/ 	.word	0x0000b6e0
        /*0d14*/ 	.word	0x00000000
        /*0d18*/ 	.word	0x00019c30
        /*0d1c*/ 	.short	0x010a
        /*0d1e*/ 	.byte	0x3f
	.zero		1


	//   ....[33]....
        /*0d20*/ 	.word	0x0000b750
        /*0d24*/ 	.word	0x00000000
        /*0d28*/ 	.word	0x00019c30
        /*0d2c*/ 	.short	0x010a
        /*0d2e*/ 	.byte	0x3f
	.zero		1


	//   ....[34]....
        /*0d30*/ 	.word	0x0000d800
        /*0d34*/ 	.word	0x0000001d
        /*0d38*/ 	.word	0x00000000
        /*0d3c*/ 	.short	0x0101
        /*0d3e*/ 	.byte	0x3f
	.zero		1


	//   ....[35]....
        /*0d40*/ 	.word	0x0000e1c0
        /*0d44*/ 	.word	0x0000000f
        /*0d48*/ 	.word	0x00019c30
        /*0d4c*/ 	.short	0x010a
        /*0d4e*/ 	.byte	0x3f
	.zero		1


	//   ....[36]....
        /*0d50*/ 	.word	0x0000e230
        /*0d54*/ 	.word	0x0000000f
        /*0d58*/ 	.word	0x00019c30
        /*0d5c*/ 	.short	0x010a
        /*0d5e*/ 	.byte	0x3f
	.zero		1


	//   ....[37]....
        /*0d60*/ 	.word	0x0000e430
        /*0d64*/ 	.word	0x00000014
        /*0d68*/ 	.word	0x00019c50
        /*0d6c*/ 	.short	0x010a
        /*0d6e*/ 	.byte	0x3f
	.zero		1


	//   ....[38]....
        /*0d70*/ 	.word	0x0000e480
        /*0d74*/ 	.word	0x00000014
        /*0d78*/ 	.word	0x00019c50
        /*0d7c*/ 	.short	0x010a
        /*0d7e*/ 	.byte	0x3f
	.zero		1


	//   ....[39]....
        /*0d80*/ 	.word	0x00010380
        /*0d84*/ 	.word	0x0000000f
        /*0d88*/ 	.word	0x00000000
        /*0d8c*/ 	.short	0x0101
        /*0d8e*/ 	.byte	0x3f
	.zero		1


	//   ....[40]....
        /*0d90*/ 	.word	0x00010a10
        /*0d94*/ 	.word	0x00000014
        /*0d98*/ 	.word	0x00000000
        /*0d9c*/ 	.short	0x0101
        /*0d9e*/ 	.byte	0x3f
	.zero		1


	//   ....[41]....
        /*0da0*/ 	.word	0x00011120
        /*0da4*/ 	.word	0x0000000a
        /*0da8*/ 	.word	0x00019c30
        /*0dac*/ 	.short	0x010a
        /*0dae*/ 	.byte	0x3f
	.zero		1


	//   ....[42]....
        /*0db0*/ 	.word	0x00011190
        /*0db4*/ 	.word	0x0000000a
        /*0db8*/ 	.word	0x00019c30
        /*0dbc*/ 	.short	0x010a
        /*0dbe*/ 	.byte	0x3f
	.zero		1


	//   ....[43]....
        /*0dc0*/ 	.word	0x00011390
        /*0dc4*/ 	.word	0x0000000f
        /*0dc8*/ 	.word	0x00019c50
        /*0dcc*/ 	.short	0x010a
        /*0dce*/ 	.byte	0x3f
	.zero		1


	//   ....[44]....
        /*0dd0*/ 	.word	0x000113e0
        /*0dd4*/ 	.word	0x0000000f
        /*0dd8*/ 	.word	0x00019c50
        /*0ddc*/ 	.short	0x010a
        /*0dde*/ 	.byte	0x3f
	.zero		1


	//   ....[45]....
        /*0de0*/ 	.word	0x000128a0
        /*0de4*/ 	.word	0x00000054
        /*0de8*/ 	.word	0x00000000
        /*0dec*/ 	.short	0x0101
        /*0dee*/ 	.byte	0x3f
	.zero		1


	//   ....[46]....
        /*0df0*/ 	.word	0x00013590
        /*0df4*/ 	.word	0x0000000f
        /*0df8*/ 	.word	0x00000000
        /*0dfc*/ 	.short	0x0101
        /*0dfe*/ 	.byte	0x3f
	.zero		1


	//   ....[47]....
        /*0e00*/ 	.word	0x00013610
        /*0e04*/ 	.word	0x0000000a
        /*0e08*/ 	.word	0x00019c50
        /*0e0c*/ 	.short	0x010a
        /*0e0e*/ 	.byte	0x3f
	.zero		1


	//   ....[48]....
        /*0e10*/ 	.word	0x00013660
        /*0e14*/ 	.word	0x0000000a
        /*0e18*/ 	.word	0x00019c50
        /*0e1c*/ 	.short	0x010a
        /*0e1e*/ 	.byte	0x3f
	.zero		1


	//   ....[49]....
        /*0e20*/ 	.word	0x00013f70
        /*0e24*/ 	.word	0x00000004
        /*0e28*/ 	.word	0x00000000
        /*0e2c*/ 	.short	0x0101
        /*0e2e*/ 	.byte	0x3f
	.zero		1


	//   ....[50]....
        /*0e30*/ 	.word	0x00015580
        /*0e34*/ 	.word	0x00000000
        /*0e38*/ 	.word	0x00000000
        /*0e3c*/ 	.short	0x0101
        /*0e3e*/ 	.byte	0x3f
	.zero		1


	//   ....[51]....
        /*0e40*/ 	.word	0x00017a00
        /*0e44*/ 	.word	0x00000016
        /*0e48*/ 	.word	0x00019c20
        /*0e4c*/ 	.short	0x010a
        /*0e4e*/ 	.byte	0x3f
	.zero		1


	//   ....[52]....
        /*0e50*/ 	.word	0x00017ac0
        /*0e54*/ 	.word	0x00000008
        /*0e58*/ 	.word	0x00019ca0
        /*0e5c*/ 	.short	0x010a
        /*0e5e*/ 	.byte	0x3f
	.zero		1


	//   ....[53]....
        /*0e60*/ 	.word	0x00017ef0
        /*0e64*/ 	.word	0x00000008
        /*0e68*/ 	.word	0x00019cc0
        /*0e6c*/ 	.short	0x010a
        /*0e6e*/ 	.byte	0x3f
	.zero		1


	//   ....[54]....
        /*0e70*/ 	.word	0x00018450
        /*0e74*/ 	.word	0x00000008
        /*0e78*/ 	.word	0x00019ca0
        /*0e7c*/ 	.short	0x010a
        /*0e7e*/ 	.byte	0x3f
	.zero		1


	//   ....[55]....
        /*0e80*/ 	.word	0x00018870
        /*0e84*/ 	.word	0x00000008
        /*0e88*/ 	.word	0x00019cc0
        /*0e8c*/ 	.short	0x010a
        /*0e8e*/ 	.byte	0x3f
	.zero		1


	//   ....[56]....
        /*0e90*/ 	.word	0x00019880
        /*0e94*/ 	.word	0x00000004
        /*0e98*/ 	.word	0x00019c80
        /*0e9c*/ 	.short	0x010a
        /*0e9e*/ 	.byte	0x3f
	.zero		1


	//   ....[57]....
        /*0ea0*/ 	.word	0x00019ae0
        /*0ea4*/ 	.word	0x00000004
        /*0ea8*/ 	.word	0x00019c40
        /*0eac*/ 	.short	0x010a
        /*0eae*/ 	.byte	0x3f
	.zero		1


	//   ....[58]....
        /*0eb0*/ 	.word	0x0001a780
        /*0eb4*/ 	.word	0x00000016
        /*0eb8*/ 	.word	0x00019c00
        /*0ebc*/ 	.short	0x0107
        /*0ebe*/ 	.byte	0x3f
	.zero		1


	//   ....[59]....
        /*0ec0*/ 	.word	0x0001a880
        /*0ec4*/ 	.word	0x00000016
        /*0ec8*/ 	.word	0x00019c00
        /*0ecc*/ 	.short	0x0101
        /*0ece*/ 	.byte	0x3f
	.zero		1


	//   ....[60]....
        /*0ed0*/ 	.word	0x0001a8a0
        /*0ed4*/ 	.word	0x00000016
        /*0ed8*/ 	.word	0x00019c20
        /*0edc*/ 	.short	0x010a
        /*0ede*/ 	.byte	0x3f
	.zero		1


	//   ....[61]....
        /*0ee0*/ 	.word	0x0001ab90
        /*0ee4*/ 	.word	0x00000006
        /*0ee8*/ 	.word	0x00019c80
        /*0eec*/ 	.short	0x010a
        /*0eee*/ 	.byte	0x3f
	.zero		1


	//   ....[62]....
        /*0ef0*/ 	.word	0x0001afe0
        /*0ef4*/ 	.word	0x00000006
        /*0ef8*/ 	.word	0x00019c40
        /*0efc*/ 	.short	0x010a
        /*0efe*/ 	.byte	0x3f
	.zero		1


	//   ....[63]....
        /*0f00*/ 	.word	0x0001b490
        /*0f04*/ 	.word	0x00000003
        /*0f08*/ 	.word	0x00019c70
        /*0f0c*/ 	.short	0x010a
        /*0f0e*/ 	.byte	0x3f
	.zero		1


	//   ....[64]....
        /*0f10*/ 	.word	0x0001b500
        /*0f14*/ 	.word	0x00000003
        /*0f18*/ 	.word	0x00019c60
        /*0f1c*/ 	.short	0x010a
        /*0f1e*/ 	.byte	0x3f
	.zero		1


	//   ....[65]....
        /*0f20*/ 	.word	0x0001b960
        /*0f24*/ 	.word	0x00000003
        /*0f28*/ 	.word	0x00019c50
        /*0f2c*/ 	.short	0x0101
        /*0f2e*/ 	.byte	0x3f
	.zero		1


	//   ....[66]....
        /*0f30*/ 	.word	0x0001b9e0
        /*0f34*/ 	.word	0x00000003
        /*0f38*/ 	.word	0x00000000
        /*0f3c*/ 	.short	0x0101
        /*0f3e*/ 	.byte	0x3f
	.zero		1


	//   ....[67]....
        /*0f40*/ 	.word	0x0001bbd0
        /*0f44*/ 	.word	0x00000000
        /*0f48*/ 	.word	0x00019c70
        /*0f4c*/ 	.short	0x010a
        /*0f4e*/ 	.byte	0x3f
	.zero		1


	//   ....[68]....
        /*0f50*/ 	.word	0x0001bc40
        /*0f54*/ 	.word	0x00000000
        /*0f58*/ 	.word	0x00019c60
        /*0f5c*/ 	.short	0x010a
        /*0f5e*/ 	.byte	0x3f
	.zero		1


	//   ....[69]....
        /*0f60*/ 	.word	0x0001c0a0
        /*0f64*/ 	.word	0x00000000
        /*0f68*/ 	.word	0x00019c50
        /*0f6c*/ 	.short	0x0101
        /*0f6e*/ 	.byte	0x3f
	.zero		1


	//   ....[70]....
        /*0f70*/ 	.word	0x0001c0f0
        /*0f74*/ 	.word	0x00000002
        /*0f78*/ 	.word	0x00000000
        /*0f7c*/ 	.short	0x0101
        /*0f7e*/ 	.byte	0x3f
	.zero		1


	//   ....[71]....
        /*0f80*/ 	.word	0x0001ce10
        /*0f84*/ 	.word	0x00000009
        /*0f88*/ 	.word	0x00019c20
        /*0f8c*/ 	.short	0x010a
        /*0f8e*/ 	.byte	0x3f
	.zero		1


	//   ....[72]....
        /*0f90*/ 	.word	0x0001cfa0
        /*0f94*/ 	.word	0x00000007
        /*0f98*/ 	.word	0x00000000
        /*0f9c*/ 	.short	0x010a
        /*0f9e*/ 	.byte	0x3f
	.zero		1


	//   ....[73]....
        /*0fa0*/ 	.word	0x0001d010
        /*0fa4*/ 	.word	0x00000003
        /*0fa8*/ 	.word	0x00000000
        /*0fac*/ 	.short	0x010a
        /*0fae*/ 	.byte	0x3f
	.zero		1


	//   ....[74]....
        /*0fb0*/ 	.word	0x0001d060
        /*0fb4*/ 	.word	0x00000003
        /*0fb8*/ 	.word	0x00019c60
        /*0fbc*/ 	.short	0x010a
        /*0fbe*/ 	.byte	0x3f
	.zero		1


	//   ....[75]....
        /*0fc0*/ 	.word	0x0001d0b0
        /*0fc4*/ 	.word	0x00000005
        /*0fc8*/ 	.word	0x00019c60
        /*0fcc*/ 	.short	0x010a
        /*0fce*/ 	.byte	0x3f
	.zero		1


	//   ....[76]....
        /*0fd0*/ 	.word	0x0001d0f0
        /*0fd4*/ 	.word	0x00000003
        /*0fd8*/ 	.word	0x00019c80
        /*0fdc*/ 	.short	0x010a
        /*0fde*/ 	.byte	0x3f
	.zero		1


	//   ....[77]....
        /*0fe0*/ 	.word	0x0001d110
        /*0fe4*/ 	.word	0x00000005
        /*0fe8*/ 	.word	0x00019c80
        /*0fec*/ 	.short	0x010a
        /*0fee*/ 	.byte	0x3f
	.zero		1


	//   ....[78]....
        /*0ff0*/ 	.word	0x0001d170
        /*0ff4*/ 	.word	0x00000052
        /*0ff8*/ 	.word	0x00019c90
        /*0ffc*/ 	.short	0x010a
        /*0ffe*/ 	.byte	0x3f
	.zero		1


	//   ....[79]....
        /*1000*/ 	.word	0x0001d1c0
        /*1004*/ 	.word	0x00000052
        /*1008*/ 	.word	0x00019c90
        /*100c*/ 	.short	0x010a
        /*100e*/ 	.byte	0x3f
	.zero		1


	//   ....[80]....
        /*1010*/ 	.word	0x0001d210
        /*1014*/ 	.word	0x00000052
        /*1018*/ 	.word	0x00019c90
        /*101c*/ 	.short	0x010a
        /*101e*/ 	.byte	0x3f
	.zero		1


	//   ....[81]....
        /*1020*/ 	.word	0x0001d260
        /*1024*/ 	.word	0x00000052
        /*1028*/ 	.word	0x00019cb0
        /*102c*/ 	.short	0x010a
        /*102e*/ 	.byte	0x3f
	.zero		1


	//   ....[82]....
        /*1030*/ 	.word	0x0001d460
        /*1034*/ 	.word	0x00000010
        /*1038*/ 	.word	0x00019c00
        /*103c*/ 	.short	0x010a
        /*103e*/ 	.byte	0x3f
	.zero		1


	//   ....[83]....
        /*1040*/ 	.word	0x0001d670
        /*1044*/ 	.word	0x00000010
        /*1048*/ 	.word	0x00019c00
        /*104c*/ 	.short	0x010a
        /*104e*/ 	.byte	0x3f
	.zero		1


	//   ....[84]....
        /*1050*/ 	.word	0x0001d6c0
        /*1054*/ 	.word	0x00000000
        /*1058*/ 	.word	0x00019c30
        /*105c*/ 	.short	0x010a
        /*105e*/ 	.byte	0x3f
	.zero		1


	//   ....[85]....
        /*1060*/ 	.word	0x0001d710
        /*1064*/ 	.word	0x0000000f
        /*1068*/ 	.word	0x00019c30
        /*106c*/ 	.short	0x010a
        /*106e*/ 	.byte	0x3f
	.zero		1


	//   ....[86]....
        /*1070*/ 	.word	0x0001d760
        /*1074*/ 	.word	0x00000014
        /*1078*/ 	.word	0x00019c50
        /*107c*/ 	.short	0x010a
        /*107e*/ 	.byte	0x3f
	.zero		1


	//   ....[87]....
        /*1080*/ 	.word	0x0001d7b0
        /*1084*/ 	.word	0x0000000a
        /*1088*/ 	.word	0x00019c30
        /*108c*/ 	.short	0x010a
        /*108e*/ 	.byte	0x3f
	.zero		1


	//   ....[88]....
        /*1090*/ 	.word	0x0001d800
        /*1094*/ 	.word	0x0000000f
        /*1098*/ 	.word	0x00019c50
        /*109c*/ 	.short	0x010a
        /*109e*/ 	.byte	0x3f
	.zero		1


	//   ....[89]....
        /*10a0*/ 	.word	0x0001d850
        /*10a4*/ 	.word	0x0000000a
        /*10a8*/ 	.word	0x00019c50
        /*10ac*/ 	.short	0x010a
        /*10ae*/ 	.byte	0x3f
	.zero		1


	//   ....[90]....
        /*10b0*/ 	.word	0x0001d9f0
        /*10b4*/ 	.word	0x00000016
        /*10b8*/ 	.word	0x00019c20
        /*10bc*/ 	.short	0x010a
        /*10be*/ 	.byte	0x3f
	.zero		1


	//   ....[91]....
        /*10c0*/ 	.word	0x0001da40
        /*10c4*/ 	.word	0x00000008
        /*10c8*/ 	.word	0x00019ca0
        /*10cc*/ 	.short	0x010a
        /*10ce*/ 	.byte	0x3f
	.zero		1


	//   ....[92]....
        /*10d0*/ 	.word	0x0001da90
        /*10d4*/ 	.word	0x00000008
        /*10d8*/ 	.word	0x00019cc0
        /*10dc*/ 	.short	0x010a
        /*10de*/ 	.byte	0x3f
	.zero		1


	//   ....[93]....
        /*10e0*/ 	.word	0x0001dae0
        /*10e4*/ 	.word	0x00000008
        /*10e8*/ 	.word	0x00019ca0
        /*10ec*/ 	.short	0x010a
        /*10ee*/ 	.byte	0x3f
	.zero		1


	//   ....[94]....
        /*10f0*/ 	.word	0x0001db30
        /*10f4*/ 	.word	0x00000008
        /*10f8*/ 	.word	0x00019cc0
        /*10fc*/ 	.short	0x010a
        /*10fe*/ 	.byte	0x3f
	.zero		1


	//   ....[95]....
        /*1100*/ 	.word	0x0001dcd0
        /*1104*/ 	.word	0x00000004
        /*1108*/ 	.word	0x00019c80
        /*110c*/ 	.short	0x010a
        /*110e*/ 	.byte	0x3f
	.zero		1


	//   ....[96]....
        /*1110*/ 	.word	0x0001dd20
        /*1114*/ 	.word	0x00000004
        /*1118*/ 	.word	0x00019c40
        /*111c*/ 	.short	0x010a
        /*111e*/ 	.byte	0x3f
	.zero		1


	//   ....[97]....
        /*1120*/ 	.word	0x0001e130
        /*1124*/ 	.word	0x00000016
        /*1128*/ 	.word	0x00019c20
        /*112c*/ 	.short	0x010a
        /*112e*/ 	.byte	0x3f
	.zero		1


	//   ....[98]....
        /*1130*/ 	.word	0x0001e180
        /*1134*/ 	.word	0x00000006
        /*1138*/ 	.word	0x00019c80
        /*113c*/ 	.short	0x010a
        /*113e*/ 	.byte	0x3f
	.zero		1


	//   ....[99]....
        /*1140*/ 	.word	0x0001e1d0
        /*1144*/ 	.word	0x00000006
        /*1148*/ 	.word	0x00019c40
        /*114c*/ 	.short	0x010a
        /*114e*/ 	.byte	0x3f
	.zero		1


	//   ....[100]....
        /*1150*/ 	.word	0x0001e220
        /*1154*/ 	.word	0x00000003
        /*1158*/ 	.word	0x00019c70
        /*115c*/ 	.short	0x010a
        /*115e*/ 	.byte	0x3f
	.zero		1


	//   ....[101]....
        /*1160*/ 	.word	0x0001e270
        /*1164*/ 	.word	0x00000003
        /*1168*/ 	.word	0x00019c60
        /*116c*/ 	.short	0x010a
        /*116e*/ 	.byte	0x3f
	.zero		1


	//   ....[102]....
        /*1170*/ 	.word	0x0001e2c0
        /*1174*/ 	.word	0x00000000
        /*1178*/ 	.word	0x00019c70
        /*117c*/ 	.short	0x010a
        /*117e*/ 	.byte	0x3f
	.zero		1


	//   ....[103]....
        /*1180*/ 	.word	0x0001e310
        /*1184*/ 	.word	0x00000000
        /*1188*/ 	.word	0x00019c60
        /*118c*/ 	.short	0x010a
        /*118e*/ 	.byte	0x3f
	.zero		1


	//   ....[104]....
        /*1190*/ 	.word	0x0001ecb0
        /*1194*/ 	.word	0x00000009
        /*1198*/ 	.word	0x00019c20
        /*119c*/ 	.short	0x010a
        /*119e*/ 	.byte	0x3f
	.zero		1


	//   ....[105]....
        /*11a0*/ 	.word	0x0001ee50
        /*11a4*/ 	.word	0x00000007
        /*11a8*/ 	.word	0x00000000
        /*11ac*/ 	.short	0x010a
        /*11ae*/ 	.byte	0x3f
	.zero		1


	//   ....[106]....
        /*11b0*/ 	.word	0x0001eea0
        /*11b4*/ 	.word	0x00000003
        /*11b8*/ 	.word	0x00000000
        /*11bc*/ 	.short	0x010a
        /*11be*/ 	.byte	0x3f
	.zero		1


	//   ....[107]....
        /*11c0*/ 	.word	0x0001eef0
        /*11c4*/ 	.word	0x00000003
        /*11c8*/ 	.word	0x00019c60
        /*11cc*/ 	.short	0x010a
        /*11ce*/ 	.byte	0x3f
	.zero		1


	//   ....[108]....
        /*11d0*/ 	.word	0x0001ef40
        /*11d4*/ 	.word	0x00000005
        /*11d8*/ 	.word	0x00019c60
        /*11dc*/ 	.short	0x010a
        /*11de*/ 	.byte	0x3f
	.zero		1


	//   ....[109]....
        /*11e0*/ 	.word	0x0001ef90
        /*11e4*/ 	.word	0x00000003
        /*11e8*/ 	.word	0x00019c80
        /*11ec*/ 	.short	0x010a
        /*11ee*/ 	.byte	0x3f
	.zero		1


	//----- nvinfo : EIATTR_NUM_MBARRIERS
	.align		4
.L_1407:
        /*11f0*/ 	.byte	0x03, 0x38
        /*11f2*/ 	.short	0x0016


	//----- nvinfo : EIATTR_EXIT_INSTR_OFFSETS
	.align		4
        /*11f4*/ 	.byte	0x04, 0x1c
        /*11f6*/ 	.short	(.L_1409 - .L_1408)


	//   ....[0]....
.L_1408:
        /*11f8*/ 	.word	0x0001d160


	//----- nvinfo : EIATTR_MAX_THREADS
	.align		4
.L_1409:
        /*11fc*/ 	.byte	0x04, 0x05
        /*11fe*/ 	.short	(.L_1411 - .L_1410)
.L_1410:
        /*1200*/ 	.word	0x00000200
        /*1204*/ 	.word	0x00000001
        /*1208*/ 	.word	0x00000001


	//----- nvinfo : EIATTR_CRS_STACK_SIZE
	.align		4
.L_1411:
        /*120c*/ 	.byte	0x04, 0x1e
        /*120e*/ 	.short	(.L_1413 - .L_1412)
.L_1412:
        /*1210*/ 	.word	0x00000000


	//----- nvinfo : EIATTR_CBANK_PARAM_SIZE
	.align		4
.L_1413:
        /*1214*/ 	.byte	0x03, 0x19
        /*1216*/ 	.short	0x0af0


	//----- nvinfo : EIATTR_PARAM_CBANK
	.align		4
        /*1218*/ 	.byte	0x04, 0x0a
        /*121a*/ 	.short	(.L_1415 - .L_1414)
	.align		4
.L_1414:
        /*121c*/ 	.word	index@(.nv.constant0._ZN7cutlass13device_kernelIN5flash11enable_sm90INS1_16FlashAttnFwdSm90INS1_25CollectiveMainloopFwdSm90ILi2EN4cute5tupleIJNS5_1CILi1EEES8_S8_EEENS6_IJNS7_ILi192EEENS7_ILi128EEENS7_ILi96EEEEEELi96ENS_12float_e4m3_tEfNS_4arch4Sm90ELb1ELb0ELb1ELb1ELb0ELb1ELb0ELb1ELb1ELb1ELb0ELb0EEENS1_21CollectiveEpilogueFwdINS6_IJSA_SC_SB_EEES9_NS_10bfloat16_tESG_Li384ELb1ELb1ELb0ELb1EEENS1_36VarlenDynamicPersistentTileSchedulerILi192ELi128ELi384ELi128ELb0ELb1ELb1ELb1ELb1ELb1EEEEEEEEEvNT_6ParamsE)
        /*1220*/ 	.short	0x0210
        /*1222*/ 	.short	0x0af0


	//----- nvinfo : EIATTR_SW_WAR
	.align		4
.L_1415:
        /*1224*/ 	.byte	0x04, 0x36
        /*1226*/ 	.short	(.L_1417 - .L_1416)
.L_1416:
        /*1228*/ 	.word	0x00000008
.L_1417:


//--------------------- .nv.info._ZN7cutlass13device_kernelIN5flash11enable_sm90INS1_16FlashAttnFwdSm90INS1_25CollectiveMainloopFwdSm90ILi2EN4cute5tupleIJNS5_1CILi1EEES8_S8_EEENS6_IJNS7_ILi192EEENS7_ILi160EEENS7_ILi64EEEEEELi64ENS_12float_e4m3_tEfNS_4arch4Sm90ELb0ELb0ELb1ELb0ELb0ELb0ELb0ELb1ELb1ELb1ELb0ELb0EEENS1_21CollectiveEpilogueFwdINS6_IJSA_SC_SB_EEES9_NS_10bfloat16_tESG_Li384ELb0ELb1ELb0ELb1EEENS1_29StaticPersistentTileSchedulerILb0EEEEEEEEEvNT_6ParamsE --------------------------
	.section	.nv.info._ZN7cutlass13device_kernelIN5flash11enable_sm90INS1_16FlashAttnFwdSm90INS1_25CollectiveMainloopFwdSm90ILi2EN4cute5tupleIJNS5_1CILi1EEES8_S8_EEENS6_IJNS7_ILi192EEENS7_ILi160EEENS7_ILi64EEEEEELi64ENS_12float_e4m3_tEfNS_4arch4Sm90ELb0ELb0ELb1ELb0ELb0ELb0ELb0ELb1ELb1ELb1ELb0ELb0EEENS1_21CollectiveEpilogueFwdINS6_IJSA_SC_SB_EEES9_NS_10bfloat16_tESG_Li384ELb0ELb1ELb0ELb1EEENS1_29StaticPersistentTileSchedulerILb0EEEEEEEEEvNT_6ParamsE,"",@"SHT_CUDA_INFO"
	.sectionflags	@""
	.align	4


	//----- nvinfo : EIATTR_CUDA_API_VERSION
	.align		4
        /*0000*/ 	.byte	0x04, 0x37
        /*0002*/ 	.short	(.L_1419 - .L_1418)
.L_1418:
        /*0004*/ 	.word	0x00000082


	//----- nvinfo : EIATTR_KPARAM_INFO
	.align		4
.L_1419:
        /*0008*/ 	.byte	0x04, 0x17
        /*000a*/ 	.short	(.L_1421 - .L_1420)
.L_1420:
        /*000c*/ 	.word	0x00000000
        /*0010*/ 	.short	0x0000
        /*0012*/ 	.short	0x0070
        /*0014*/ 	.byte	0x00, 0xf0, 0x01, 0x28


	//----- nvinfo : EIATTR_SPARSE_MMA_MASK
	.align		4
.L_1421:
        /*0018*/ 	.byte	0x03, 0x50
        /*001a*/ 	.short	0x0000


	//----- nvinfo : EIATTR_MAXREG_COUNT
	.align		4
        /*001c*/ 	.byte	0x03, 0x1b
        /*001e*/ 	.short	0x0080


	//----- nvinfo : EIATTR_NUM_BARRIERS
	.align		4
        /*0020*/ 	.byte	0x02, 0x4c
        /*0022*/ 	.byte	0x09
	.zero		1


	//----- nvinfo : EIATTR_EXTERNS
	.align		4
        /*0024*/ 	.byte	0x04, 0x0f
        /*0026*/ 	.short	(.L_1423 - .L_1422)


	//   ....[0]....
	.align		4
.L_1422:
        /*0028*/ 	.word	index@(__assertfail)


	//----- nvinfo : EIATTR_MERCURY_ISA_VERSION
	.align		4
.L_1423:
        /*002c*/ 	.byte	0x03, 0x5f
        /*002e*/ 	.short	0x0101


	//----- nvinfo : EIATTR_INT_WARP_WIDE_INSTR_OFFSETS
	.align		4
        /*0030*/ 	.byte	0x04, 0x31
        /*0032*/ 	.short	(.L_1425 - .L_1424)


	//   ....[0]....
.L_1424:
        /*0034*/ 	.word	0x00000120


	//   ....[1]....
        /*0038*/ 	.word	0x00000160


	//   ....[2]....
        /*003c*/ 	.word	0x000001d0


	//----- nvinfo : EIATTR_COOP_GROUP_MASK_REGIDS
	.align		4
.L_1425:
        /*0040*/ 	.byte	0x04, 0x29
        /*0042*/ 	.short	(.L_1427 - .L_1426)


	//   ....[0]....
.L_1426:
        /*0044*/ 	.word	0xffffffff


	//   ....[1]....
        /*0048*/ 	.word	0xffffffff


	//   ....[2]....
        /*004c*/ 	.word	0xffffffff


	//   ....[3]....
        /*0050*/ 	.word	0xffffffff


	//   ....[4]....
        /*0054*/ 	.word	0xffffffff


	//   ....[5]....
        /*0058*/ 	.word	0xffffffff


	//   ....[6]....
        /*005c*/ 	.word	0xffffffff


	//   ....[7]....
        /*0060*/ 	.word	0xffffffff


	//   ....[8]....
        /*0064*/ 	.word	0xffffffff


	//   ....[9]....
        /*0068*/ 	.word	0xffffffff


	//   ....[10]....
        /*006c*/ 	.word	0xffffffff


	//   ....[11]....
        /*0070*/ 	.word	0xffffffff


	//   ....[12]....
        /*0074*/ 	.word	0xffffffff


	//   ....[13]....
        /*0078*/ 	.word	0xffffffff


	//   ....[14]....
        /*007c*/ 	.word	0xffffffff


	//   ....[15]....
        /*0080*/ 	.word	0xffffffff


	//   ....[16]....
        /*0084*/ 	.word	0xffffffff


	//   ....[17]....
        /*0088*/ 	.word	0xffffffff


	//   ....[18]....
        /*008c*/ 	.word	0xffffffff


	//   ....[19]....
        /*0090*/ 	.word	0xffffffff


	//   ....[20]....
        /*0094*/ 	.word	0xffffffff


	//   ....[21]....
        /*0098*/ 	.word	0xffffffff


	//   ....[22]....
        /*009c*/ 	.word	0xffffffff


	//   ....[23]....
        /*00a0*/ 	.word	0xffffffff


	//   ....[24]....
        /*00a4*/ 	.word	0xffffffff


	//   ....[25]....
        /*00a8*/ 	.word	0xffffffff


	//   ....[26]....
        /*00ac*/ 	.word	0xffffffff


	//   ....[27]....
        /*00b0*/ 	.word	0xffffffff


	//   ....[28]....
        /*00b4*/ 	.word	0xffffffff


	//   ....[29]....
        /*00b8*/ 	.word	0xffffffff


	//   ....[30]....
        /*00bc*/ 	.word	0xffffffff


	//   ....[31]....
        /*00c0*/ 	.word	0xffffffff


	//   ....[32]....
        /*00c4*/ 	.word	0xffffffff


	//   ....[33]....
        /*00c8*/ 	.word	0xffffffff


	//   ....[34]....
        /*00cc*/ 	.word	0xffffffff


	//   ....[35]....
        /*00d0*/ 	.word	0xffffffff


	//   ....[36]....
        /*00d4*/ 	.word	0xffffffff


	//   ....[37]....
        /*00d8*/ 	.word	0xffffffff


	//   ....[38]....
        /*00dc*/ 	.word	0xffffffff


	//   ....[39]....
        /*00e0*/ 	.word	0xffffffff


	//   ....[40]....
        /*00e4*/ 	.word	0xffffffff


	//   ....[41]....
        /*00e8*/ 	.word	0xffffffff


	//   ....[42]....
        /*00ec*/ 	.word	0xffffffff


	//   ....[43]....
        /*00f0*/ 	.word	0xffffffff


	//   ....[44]....
        /*00f4*/ 	.word	0xffffffff


	//   ....[45]....
        /*00f8*/ 	.word	0xffffffff


	//   ....[46]....
        /*00fc*/ 	.word	0xffffffff


	//   ....[47]....
        /*0100*/ 	.word	0xffffffff


	//   ....[48]....
        /*0104*/ 	.word	0xffffffff


	//   ....[49]....
        /*0108*/ 	.word	0xffffffff


	//   ....[50]....
        /*010c*/ 	.word	0xffffffff


	//   ....[51]....
        /*0110*/ 	.word	0xffffffff


	//   ....[52]....
        /*0114*/ 	.word	0xffffffff


	//   ....[53]....
        /*0118*/ 	.word	0xffffffff


	//   ....[54]....
        /*011c*/ 	.word	0xffffffff


	//   ....[55]....
        /*0120*/ 	.word	0xffffffff


	//   ....[56]....
        /*0124*/ 	.word	0xffffffff


	//   ....[57]....
        /*0128*/ 	.word	0xffffffff


	//   ....[58]....
        /*012c*/ 	.word	0xffffffff


	//   ....[59]....
        /*0130*/ 	.word	0xffffffff


	//   ....[60]....
        /*0134*/ 	.word	0xffffffff


	//   ....[61]....
        /*0138*/ 	.word	0xffffffff


	//   ....[62]....
        /*013c*/ 	.word	0x0500000f


	//   ....[63]....
        /*0140*/ 	.word	0x0500000f


	//   ....[64]....
        /*0144*/ 	.word	0x0500000f


	//   ....[65]....
        /*0148*/ 	.word	0x0500000f


	//   ....[66]....
        /*014c*/ 	.word	0x0500000f


	//   ....[67]....
        /*0150*/ 	.word	0x0500000f


	//   ....[68]....
        /*0154*/ 	.word	0x0500000f


	//   ....[69]....
        /*0158*/ 	.word	0x0500000f


	//   ....[70]....
        /*015c*/ 	.word	0x0500000f


	//   ....[71]....
        /*0160*/ 	.word	0x0500000f


	//   ....[72]....
        /*0164*/ 	.word	0x0500000f


	//   ....[73]....
        /*0168*/ 	.word	0x0500000f


	//   ....[74]....
        /*016c*/ 	.word	0x0500000f


	//----- nvinfo : EIATTR_COOP_GROUP_INSTR_OFFSETS
	.align		4
.L_1427:
        /*0170*/ 	.byte	0x04, 0x28
        /*0172*/ 	.short	(.L_1429 - .L_1428)


	//   ....[0]....
.L_1428:
        /*0174*/ 	.word	0x00000050


	//   ....[1]....
        /*0178*/ 	.word	0x00000130


	//   ....[2]....
        /*017c*/ 	.word	0x00000180


	//   ....[3]....
        /*0180*/ 	.word	0x000003b0


	//   ....[4]....
        /*0184*/ 	.word	0x00000510


	//   ....[5]....
        /*0188*/ 	.word	0x00000630


	//   ....[6]....
        /*018c*/ 	.word	0x00000790


	//   ....[7]....
        /*0190*/ 	.word	0x00000d40


	//   ....[8]....
        /*0194*/ 	.word	0x00002d50


	//   ....[9]....
        /*0198*/ 	.word	0x00002da0


	//   ....[10]....
        /*019c*/ 	.word	0x00003440


	//   ....[11]....
        /*01a0*/ 	.word	0x000034f0


	//   ....[12]....
        /*01a4*/ 	.word	0x00005ce0


	//   ....[13]....
        /*01a8*/ 	.word	0x00005d00


	//   ....[14]....
        /*01ac*/ 	.word	0x00005d30


	//   ....[15]....
        /*01b0*/ 	.word	0x00005d50


	//   ....[16]....
        /*01b4*/ 	.word	0x00007640


	//   ....[17]....
        /*01b8*/ 	.word	0x00007650


	//   ....[18]....
        /*01bc*/ 	.word	0x000076d0


	//   ....[19]....
        /*01c0*/ 	.word	0x000076e0


	//   ....[20]....
        /*01c4*/ 	.word	0x000083c0


	//   ....[21]....
        /*01c8*/ 	.word	0x000083d0


	//   ....[22]....
        /*01cc*/ 	.word	0x000083e0


	//   ....[23]....
        /*01d0*/ 	.word	0x000083f0


	//   ....[24]....
        /*01d4*/ 	.word	0x00008400


	//   ....[25]....
        /*01d8*/ 	.word	0x00008410


	//   ....[26]....
        /*01dc*/ 	.word	0x00008420


	//   ....[27]....
        /*01e0*/ 	.word	0x00008430


	//   ....[28]....
        /*01e4*/ 	.word	0x00008440


	//   ....[29]....
        /*01e8*/ 	.word	0x00008450


	//   ....[30]....
        /*01ec*/ 	.word	0x00008460


	//   ....[31]....
        /*01f0*/ 	.word	0x00008480


	//   ....[32]....
        /*01f4*/ 	.word	0x00008490


	//   ....[33]....
        /*01f8*/ 	.word	0x000084c0


	//   ....[34]....
        /*01fc*/ 	.word	0x000084d0


	//   ....[35]....
        /*0200*/ 	.word	0x00008500


	//   ....[36]....
        /*0204*/ 	.word	0x00008520


	//   ....[37]....
        /*0208*/ 	.word	0x00008540


	//   ....[38]....
        /*020c*/ 	.word	0x000085c0


	//   ....[39]....
        /*0210*/ 	.word	0x000085f0


	//   ....[40]....
        /*0214*/ 	.word	0x00008a30


	//   ....[41]....
        /*0218*/ 	.word	0x00008a60


	//   ....[42]....
        /*021c*/ 	.word	0x00008aa0


	//   ....[43]....
        /*0220*/ 	.word	0x00008ae0


	//   ....[44]....
        /*0224*/ 	.word	0x00008b10


	//   ....[45]....
        /*0228*/ 	.word	0x00008b20


	//   ....[46]....
        /*022c*/ 	.word	0x00008b30


	//   ....[47]....
        /*0230*/ 	.word	0x00008b40


	//   ....[48]....
        /*0234*/ 	.word	0x000096d0


	//   ....[49]....
        /*0238*/ 	.word	0x0000a1e0


	//   ....[50]....
        /*023c*/ 	.word	0x0000a210


	//   ....[51]....
        /*0240*/ 	.word	0x0000a240


	//   ....[52]....
        /*0244*/ 	.word	0x0000a270


	//   ....[53]....
        /*0248*/ 	.word	0x0000a2d0


	//   ....[54]....
        /*024c*/ 	.word	0x0000a300


	//   ....[55]....
        /*0250*/ 	.word	0x0000a310


	//   ....[56]....
        /*0254*/ 	.word	0x0000a340


	//   ....[57]....
        /*0258*/ 	.word	0x0000a370


	//   ....[58]....
        /*025c*/ 	.word	0x0000a3d0


	//   ....[59]....
        /*0260*/ 	.word	0x0000a3e0


	//   ....[60]....
        /*0264*/ 	.word	0x0000a400


	//   ....[61]....
        /*0268*/ 	.word	0x0000b630


	//   ....[62]....
        /*026c*/ 	.word	0x0000bb20


	//   ....[63]....
        /*0270*/ 	.word	0x0000bcd0


	//   ....[64]....
        /*0274*/ 	.word	0x0000bd20


	//   ....[65]....
        /*0278*/ 	.word	0x0000bde0


	//   ....[66]....
        /*027c*/ 	.word	0x0000bea0


	//   ....[67]....
        /*0280*/ 	.word	0x0000bf00


	//   ....[68]....
        /*0284*/ 	.word	0x0000bfb0


	//   ....[69]....
        /*0288*/ 	.word	0x0000c010


	//   ....[70]....
        /*028c*/ 	.word	0x0000c0d0


	//   ....[71]....
        /*0290*/ 	.word	0x0000c130


	//   ....[72]....
        /*0294*/ 	.word	0x0000c1f0


	//   ....[73]....
        /*0298*/ 	.word	0x0000c250


	//   ....[74]....
        /*029c*/ 	.word	0x0000c300


	//----- nvinfo : EIATTR_REG_RECONFIG
	.align		4
.L_1429:
        /*02a0*/ 	.byte	0x01, 0x54
	.zero		2


	//----- nvinfo : EIATTR_SYSCALL_OFFSETS
	.align		4
        /*02a4*/ 	.byte	0x04, 0x46
        /*02a6*/ 	.short	(.L_1431 - .L_1430)


	//   ....[0]....
.L_1430:
        /*02a8*/ 	.word	0x000010c0


	//   ....[1]....
        /*02ac*/ 	.word	0x000091c0


	//   ....[2]....
        /*02b0*/ 	.word	0x00009300


	//   ....[3]....
        /*02b4*/ 	.word	0x00009440


	//   ....[4]....
        /*02b8*/ 	.word	0x00009560


	//   ....[5]....
        /*02bc*/ 	.word	0x00009dc0


	//----- nvinfo : EIATTR_MBARRIER_INSTR_OFFSETS
	.align		4
.L_1431:
        /*02c0*/ 	.byte	0x04, 0x39
        /*02c2*/ 	.short	(.L_1433 - .L_1432)


	//   ....[0]....
.L_1432:
        /*02c4*/ 	.word	0x00000260
        /*02c8*/ 	.word	0x000000ff
        /*02cc*/ 	.word	0x00013200
        /*02d0*/ 	.short	0x0100
        /*02d2*/ 	.byte	0x08
	.zero		1


	//   ....[1]....
        /*02d4*/ 	.word	0x00000270
        /*02d8*/ 	.word	0x000000ff
        /*02dc*/ 	.word	0x00013220
        /*02e0*/ 	.short	0x0100
        /*02e2*/ 	.byte	0x08
	.zero		1


	//   ....[2]....
        /*02e4*/ 	.word	0x00000360
        /*02e8*/ 	.word	0x000000ff
        /*02ec*/ 	.word	0x00013230
        /*02f0*/ 	.short	0x0100
        /*02f2*/ 	.byte	0x08
	.zero		1


	//   ....[3]....
        /*02f4*/ 	.word	0x00000370
        /*02f8*/ 	.word	0x000000ff
        /*02fc*/ 	.word	0x00013240
        /*0300*/ 	.short	0x0100
        /*0302*/ 	.byte	0x08
	.zero		1


	//   ....[4]....
        /*0304*/ 	.word	0x00000380
        /*0308*/ 	.word	0x000000ff
        /*030c*/ 	.word	0x00013238
        /*0310*/ 	.short	0x0100
        /*0312*/ 	.byte	0x08
	.zero		1


	//   ....[5]....
        /*0314*/ 	.word	0x00000390
        /*0318*/ 	.word	0x000000ff
        /*031c*/ 	.word	0x00013248
        /*0320*/ 	.short	0x0100
        /*0322*/ 	.byte	0x08
	.zero		1


	//   ....[6]....
        /*0324*/ 	.word	0x000004c0
        /*0328*/ 	.word	0x000000ff
        /*032c*/ 	.word	0x00013250
        /*0330*/ 	.short	0x0100
        /*0332*/ 	.byte	0x08
	.zero		1


	//   ....[7]....
        /*0334*/ 	.word	0x000004d0
        /*0338*/ 	.word	0x000000ff
        /*033c*/ 	.word	0x00013260
        /*0340*/ 	.short	0x0100
        /*0342*/ 	.byte	0x08
	.zero		1


	//   ....[8]....
        /*0344*/ 	.word	0x000004e0
        /*0348*/ 	.word	0x000000ff
        /*034c*/ 	.word	0x00013258
        /*0350*/ 	.short	0x0100
        /*0352*/ 	.byte	0x08
	.zero		1


	//   ....[9]....
        /*0354*/ 	.word	0x000004f0
        /*0358*/ 	.word	0x000000ff
        /*035c*/ 	.word	0x00013268
        /*0360*/ 	.short	0x0100
        /*0362*/ 	.byte	0x08
	.zero		1


	//   ....[10]....
        /*0364*/ 	.word	0x000005e0
        /*0368*/ 	.word	0x000000ff
        /*036c*/ 	.word	0x00013270
        /*0370*/ 	.short	0x0100
        /*0372*/ 	.byte	0x06
	.zero		1


	//   ....[11]....
        /*0374*/ 	.word	0x000005f0
        /*0378*/ 	.word	0x000000ff
        /*037c*/ 	.word	0x00013280
        /*0380*/ 	.short	0x0100
        /*0382*/ 	.byte	0x06
	.zero		1


	//   ....[12]....
        /*0384*/ 	.word	0x00000600
        /*0388*/ 	.word	0x000000ff
        /*038c*/ 	.word	0x00013278
        /*0390*/ 	.short	0x0100
        /*0392*/ 	.byte	0x06
	.zero		1


	//   ....[13]....
        /*0394*/ 	.word	0x00000610
        /*0398*/ 	.word	0x000000ff
        /*039c*/ 	.word	0x00013288
        /*03a0*/ 	.short	0x0100
        /*03a2*/ 	.byte	0x06
	.zero		1


	//   ....[14]....
        /*03a4*/ 	.word	0x00000740
        /*03a8*/ 	.word	0x000000ff
        /*03ac*/ 	.word	0x00013290
        /*03b0*/ 	.short	0x0100
        /*03b2*/ 	.byte	0x08
	.zero		1


	//   ....[15]....
        /*03b4*/ 	.word	0x00000750
        /*03b8*/ 	.word	0x000000ff
        /*03bc*/ 	.word	0x000132a0
        /*03c0*/ 	.short	0x0100
        /*03c2*/ 	.byte	0x08
	.zero		1


	//   ....[16]....
        /*03c4*/ 	.word	0x00000760
        /*03c8*/ 	.word	0x000000ff
        /*03cc*/ 	.word	0x00013298
        /*03d0*/ 	.short	0x0100
        /*03d2*/ 	.byte	0x08
	.zero		1


	//   ....[17]....
        /*03d4*/ 	.word	0x00000770
        /*03d8*/ 	.word	0x000000ff
        /*03dc*/ 	.word	0x000132a8
        /*03e0*/ 	.short	0x0100
        /*03e2*/ 	.byte	0x08
	.zero		1


	//   ....[18]....
        /*03e4*/ 	.word	0x000008a0
        /*03e8*/ 	.word	0x000000ff
        /*03ec*/ 	.word	0x000132b0
        /*03f0*/ 	.short	0x0100
        /*03f2*/ 	.byte	0x08
	.zero		1


	//   ....[19]....
        /*03f4*/ 	.word	0x000008b0
        /*03f8*/ 	.word	0x000000ff
        /*03fc*/ 	.word	0x000132c0
        /*0400*/ 	.short	0x0100
        /*0402*/ 	.byte	0x08
	.zero		1


	//   ....[20]....
        /*0404*/ 	.word	0x000008c0
        /*0408*/ 	.word	0x000000ff
        /*040c*/ 	.word	0x000132b8
        /*0410*/ 	.short	0x0100
        /*0412*/ 	.byte	0x08
	.zero		1


	//   ....[21]....
        /*0414*/ 	.word	0x000008d0
        /*0418*/ 	.word	0x000000ff
        /*041c*/ 	.word	0x000132c8
        /*0420*/ 	.short	0x0100
        /*0422*/ 	.byte	0x08
	.zero		1


	//   ....[22]....
        /*0424*/ 	.word	0x00001450
        /*0428*/ 	.word	0x000000ff
        /*042c*/ 	.word	0x00013200
        /*0430*/ 	.short	0x010a
        /*0432*/ 	.byte	0x30
	.zero		1


	//   ....[23]....
        /*0434*/ 	.word	0x000014f0
        /*0438*/ 	.word	0x00000003
        /*043c*/ 	.word	0x00013230
        /*0440*/ 	.short	0x010a
        /*0442*/ 	.byte	0x3f
	.zero		1


	//   ....[24]....
        /*0444*/ 	.word	0x00001530
        /*0448*/ 	.word	0x00000003
        /*044c*/ 	.word	0x00013230
        /*0450*/ 	.short	0x010a
        /*0452*/ 	.byte	0x3f
	.zero		1


	//   ....[25]....
        /*0454*/ 	.word	0x00003820
        /*0458*/ 	.word	0x0000001c
        /*045c*/ 	.word	0x00000000
        /*0460*/ 	.short	0x0101
        /*0462*/ 	.byte	0x3f
	.zero		1


	//   ....[26]....
        /*0464*/ 	.word	0x00004700
        /*0468*/ 	.word	0x000000ff
        /*046c*/ 	.word	0x00013230
        /*0470*/ 	.short	0x010a
        /*0472*/ 	.byte	0x11
	.zero		1


	//   ....[27]....
        /*0474*/ 	.word	0x00004740
        /*0478*/ 	.word	0x000000ff
        /*047c*/ 	.word	0x00013230
        /*0480*/ 	.short	0x010a
        /*0482*/ 	.byte	0x11
	.zero		1


	//   ....[28]....
        /*0484*/ 	.word	0x00004b90
        /*0488*/ 	.word	0x000000ff
        /*048c*/ 	.word	0x00013250
        /*0490*/ 	.short	0x010a
        /*0492*/ 	.byte	0x09
	.zero		1


	//   ....[29]....
        /*0494*/ 	.word	0x00004bd0
        /*0498*/ 	.word	0x000000ff
        /*049c*/ 	.word	0x00013250
        /*04a0*/ 	.short	0x010a
        /*04a2*/ 	.byte	0x09
	.zero		1


	//   ....[30]....
        /*04a4*/ 	.word	0x00006b80
        /*04a8*/ 	.word	0x00000004
        /*04ac*/ 	.word	0x00000000
        /*04b0*/ 	.short	0x0101
        /*04b2*/ 	.byte	0x3f
	.zero		1


	//   ....[31]....
        /*04b4*/ 	.word	0x00006e50
        /*04b8*/ 	.word	0x000000ff
        /*04bc*/ 	.word	0x00000000
        /*04c0*/ 	.short	0x0101
        /*04c2*/ 	.byte	0x06
	.zero		1


	//   ....[32]....
        /*04c4*/ 	.word	0x00007300
        /*04c8*/ 	.word	0x000000ff
        /*04cc*/ 	.word	0x00013250
        /*04d0*/ 	.short	0x010a
        /*04d2*/ 	.byte	0x04
	.zero		1


	//   ....[33]....
        /*04d4*/ 	.word	0x00007340
        /*04d8*/ 	.word	0x000000ff
        /*04dc*/ 	.word	0x00013250
        /*04e0*/ 	.short	0x010a
        /*04e2*/ 	.byte	0x04
	.zero		1


	//   ....[34]....
        /*04e4*/ 	.word	0x00008050
        /*04e8*/ 	.word	0x000000ff
        /*04ec*/ 	.word	0x00000000
        /*04f0*/ 	.short	0x0101
        /*04f2*/ 	.byte	0x04
	.zero		1


	//   ....[35]....
        /*04f4*/ 	.word	0x00008970
        /*04f8*/ 	.word	0x000000ff
        /*04fc*/ 	.word	0x00000000
        /*0500*/ 	.short	0x0101
        /*0502*/ 	.byte	0x30
	.zero		1


	//   ....[36]....
        /*0504*/ 	.word	0x00009900
        /*0508*/ 	.word	0x00000003
        /*050c*/ 	.word	0x00013280
        /*0510*/ 	.short	0x010a
        /*0512*/ 	.byte	0x3f
	.zero		1


	//   ....[37]....
        /*0514*/ 	.word	0x00009a70
        /*0518*/ 	.word	0x00000003
        /*051c*/ 	.word	0x00013240
        /*0520*/ 	.short	0x010a
        /*0522*/ 	.byte	0x3f
	.zero		1


	//   ....[38]....
        /*0524*/ 	.word	0x0000a4e0
        /*0528*/ 	.word	0x000000ff
        /*052c*/ 	.word	0x00013200
        /*0530*/ 	.short	0x0107
        /*0532*/ 	.byte	0x29
	.zero		1


	//   ....[39]....
        /*0534*/ 	.word	0x0000a530
        /*0538*/ 	.word	0x000000ff
        /*053c*/ 	.word	0x00013200
        /*0540*/ 	.short	0x0101
        /*0542*/ 	.byte	0x29
	.zero		1


	//   ....[40]....
        /*0544*/ 	.word	0x0000a560
        /*0548*/ 	.word	0x000000ff
        /*054c*/ 	.word	0x00013220
        /*0550*/ 	.short	0x010a
        /*0552*/ 	.byte	0x29
	.zero		1


	//   ....[41]....
        /*0554*/ 	.word	0x0000a7f0
        /*0558*/ 	.word	0x00000006
        /*055c*/ 	.word	0x00013280
        /*0560*/ 	.short	0x010a
        /*0562*/ 	.byte	0x3f
	.zero		1


	//   ....[42]....
        /*0564*/ 	.word	0x0000aa20
        /*0568*/ 	.word	0x00000006
        /*056c*/ 	.word	0x00013240
        /*0570*/ 	.short	0x010a
        /*0572*/ 	.byte	0x3f
	.zero		1


	//   ....[43]....
        /*0574*/ 	.word	0x0000acd0
        /*0578*/ 	.word	0x00000003
        /*057c*/ 	.word	0x00013270
        /*0580*/ 	.short	0x010a
        /*0582*/ 	.byte	0x3f
	.zero		1


	//   ....[44]....
        /*0584*/ 	.word	0x0000ad40
        /*0588*/ 	.word	0x00000003
        /*058c*/ 	.word	0x00013260
        /*0590*/ 	.short	0x010a
        /*0592*/ 	.byte	0x3f
	.zero		1


	//   ....[45]....
        /*0594*/ 	.word	0x0000b000
        /*0598*/ 	.word	0x00000003
        /*059c*/ 	.word	0x00013250
        /*05a0*/ 	.short	0x0101
        /*05a2*/ 	.byte	0x3f
	.zero		1


	//   ....[46]....
        /*05a4*/ 	.word	0x0000b070
        /*05a8*/ 	.word	0x00000002
        /*05ac*/ 	.word	0x00000000
        /*05b0*/ 	.short	0x0101
        /*05b2*/ 	.byte	0x3f
	.zero		1


	//   ....[47]....
        /*05b4*/ 	.word	0x0000b150
        /*05b8*/ 	.word	0x00000002
        /*05bc*/ 	.word	0x00013270
        /*05c0*/ 	.short	0x010a
        /*05c2*/ 	.byte	0x3f
	.zero		1


	//   ....[48]....
        /*05c4*/ 	.word	0x0000b1c0
        /*05c8*/ 	.word	0x00000002
        /*05cc*/ 	.word	0x00013260
        /*05d0*/ 	.short	0x010a
        /*05d2*/ 	.byte	0x3f
	.zero		1


	//   ....[49]....
        /*05d4*/ 	.word	0x0000b4d0
        /*05d8*/ 	.word	0x00000002
        /*05dc*/ 	.word	0x00013250
        /*05e0*/ 	.short	0x0101
        /*05e2*/ 	.byte	0x3f
	.zero		1


	//   ....[50]....
        /*05e4*/ 	.word	0x0000b520
        /*05e8*/ 	.word	0x00000000
        /*05ec*/ 	.word	0x00000000
        /*05f0*/ 	.short	0x0101
        /*05f2*/ 	.byte	0x3f
	.zero		1


	//   ....[51]....
        /*05f4*/ 	.word	0x0000b5e0
        /*05f8*/ 	.word	0x00000007
        /*05fc*/ 	.word	0x00013220
        /*0600*/ 	.short	0x010a
        /*0602*/ 	.byte	0x3f
	.zero		1


	//   ....[52]....
        /*0604*/ 	.word	0x0000b730
        /*0608*/ 	.word	0x00000005
        /*060c*/ 	.word	0x00000000
        /*0610*/ 	.short	0x010a
        /*0612*/ 	.byte	0x3f
	.zero		1


	//   ....[53]....
        /*0614*/ 	.word	0x0000b7a0
        /*0618*/ 	.word	0x00000003
        /*061c*/ 	.word	0x00000000
        /*0620*/ 	.short	0x010a
        /*0622*/ 	.byte	0x3f
	.zero		1


	//   ....[54]....
        /*0624*/ 	.word	0x0000b7f0
        /*0628*/ 	.word	0x00000003
        /*062c*/ 	.word	0x00013260
        /*0630*/ 	.short	0x010a
        /*0632*/ 	.byte	0x3f
	.zero		1


	//   ....[55]....
        /*0634*/ 	.word	0x0000b840
        /*0638*/ 	.word	0x00000005
        /*063c*/ 	.word	0x00013260
        /*0640*/ 	.short	0x010a
        /*0642*/ 	.byte	0x3f
	.zero		1


	//   ....[56]....
        /*0644*/ 	.word	0x0000b880
        /*0648*/ 	.word	0x00000003
        /*064c*/ 	.word	0x00013280
        /*0650*/ 	.short	0x010a
        /*0652*/ 	.byte	0x3f
	.zero		1


	//   ....[57]....
        /*0654*/ 	.word	0x0000b8a0
        /*0658*/ 	.word	0x00000005
        /*065c*/ 	.word	0x00013280
        /*0660*/ 	.short	0x010a
        /*0662*/ 	.byte	0x3f
	.zero		1


	//   ....[58]....
        /*0664*/ 	.word	0x0000b910
        /*0668*/ 	.word	0x00000003
        /*066c*/ 	.word	0x00013200
        /*0670*/ 	.short	0x010a
        /*0672*/ 	.byte	0x3f
	.zero		1


	//   ....[59]....
        /*0674*/ 	.word	0x0000b960
        /*0678*/ 	.word	0x00000003
        /*067c*/ 	.word	0x00013230
        /*0680*/ 	.short	0x010a
        /*0682*/ 	.byte	0x3f
	.zero		1


	//   ....[60]....
        /*0684*/ 	.word	0x0000b9c0
        /*0688*/ 	.word	0x00000008
        /*068c*/ 	.word	0x00013230
        /*0690*/ 	.short	0x010a
        /*0692*/ 	.byte	0x3f
	.zero		1


	//   ....[61]....
        /*0694*/ 	.word	0x0000ba20
        /*0698*/ 	.word	0x00000008
        /*069c*/ 	.word	0x00013250
        /*06a0*/ 	.short	0x010a
        /*06a2*/ 	.byte	0x3f
	.zero		1


	//   ....[62]....
        /*06a4*/ 	.word	0x0000ba80
        /*06a8*/ 	.word	0x00000003
        /*06ac*/ 	.word	0x00013250
        /*06b0*/ 	.short	0x010a
        /*06b2*/ 	.byte	0x3f
	.zero		1


	//   ....[63]....
        /*06b4*/ 	.word	0x0000bbd0
        /*06b8*/ 	.word	0x00000003
        /*06bc*/ 	.word	0x00013280
        /*06c0*/ 	.short	0x010a
        /*06c2*/ 	.byte	0x3f
	.zero		1


	//   ....[64]....
        /*06c4*/ 	.word	0x0000bc20
        /*06c8*/ 	.word	0x00000003
        /*06cc*/ 	.word	0x00013240
        /*06d0*/ 	.short	0x010a
        /*06d2*/ 	.byte	0x3f
	.zero		1


	//   ....[65]....
        /*06d4*/ 	.word	0x0000c340
        /*06d8*/ 	.word	0x00000003
        /*06dc*/ 	.word	0x00013220
        /*06e0*/ 	.short	0x010a
        /*06e2*/ 	.byte	0x3f
	.zero		1


	//   ....[66]....
        /*06e4*/ 	.word	0x0000c390
        /*06e8*/ 	.word	0x00000006
        /*06ec*/ 	.word	0x00013280
        /*06f0*/ 	.short	0x010a
        /*06f2*/ 	.byte	0x3f
	.zero		1


	//   ....[67]....
        /*06f4*/ 	.word	0x0000c3e0
        /*06f8*/ 	.word	0x00000006
        /*06fc*/ 	.word	0x00013240
        /*0700*/ 	.short	0x010a
        /*0702*/ 	.byte	0x3f
	.zero		1


	//   ....[68]....
        /*0704*/ 	.word	0x0000c430
        /*0708*/ 	.word	0x00000003
        /*070c*/ 	.word	0x00013270
        /*0710*/ 	.short	0x010a
        /*0712*/ 	.byte	0x3f
	.zero		1


	//   ....[69]....
        /*0714*/ 	.word	0x0000c480
        /*0718*/ 	.word	0x00000003
        /*071c*/ 	.word	0x00013260
        /*0720*/ 	.short	0x010a
        /*0722*/ 	.byte	0x3f
	.zero		1


	//   ....[70]....
        /*0724*/ 	.word	0x0000c4d0
        /*0728*/ 	.word	0x00000002
        /*072c*/ 	.word	0x00013270
        /*0730*/ 	.short	0x010a
        /*0732*/ 	.byte	0x3f
	.zero		1


	//   ....[71]....
        /*0734*/ 	.word	0x0000c520
        /*0738*/ 	.word	0x00000002
        /*073c*/ 	.word	0x00013260
        /*0740*/ 	.short	0x010a
        /*0742*/ 	.byte	0x3f
	.zero		1


	//   ....[72]....
        /*0744*/ 	.word	0x0000c570
        /*0748*/ 	.word	0x00000007
        /*074c*/ 	.word	0x00013220
        /*0750*/ 	.short	0x010a
        /*0752*/ 	.byte	0x3f
	.zero		1


	//   ....[73]....
        /*0754*/ 	.word	0x0000c5c0
        /*0758*/ 	.word	0x00000005
        /*075c*/ 	.word	0x00000000
        /*0760*/ 	.short	0x010a
        /*0762*/ 	.byte	0x3f
	.zero		1


	//   ....[74]....
        /*0764*/ 	.word	0x0000c610
        /*0768*/ 	.word	0x00000003
        /*076c*/ 	.word	0x00000000
        /*0770*/ 	.short	0x010a
        /*0772*/ 	.byte	0x3f
	.zero		1


	//   ....[75]....
        /*0774*/ 	.word	0x0000c660
        /*0778*/ 	.word	0x00000003
        /*077c*/ 	.word	0x00013260
        /*0780*/ 	.short	0x010a
        /*0782*/ 	.byte	0x3f
	.zero		1


	//   ....[76]....
        /*0784*/ 	.word	0x0000c6b0
        /*0788*/ 	.word	0x00000005
        /*078c*/ 	.word	0x00013260
        /*0790*/ 	.short	0x010a
        /*0792*/ 	.byte	0x3f
	.zero		1


	//   ....[77]....
        /*0794*/ 	.word	0x0000c700
        /*0798*/ 	.word	0x00000003
        /*079c*/ 	.word	0x00013280
        /*07a0*/ 	.short	0x010a
        /*07a2*/ 	.byte	0x3f
	.zero		1


	//----- nvinfo : EIATTR_NUM_MBARRIERS
	.align		4
.L_1433:
        /*07a4*/ 	.byte	0x03, 0x38
        /*07a6*/ 	.short	0x0016


	//----- nvinfo : EIATTR_EXIT_INSTR_OFFSETS
	.align		4
        /*07a8*/ 	.byte	0x04, 0x1c
        /*07aa*/ 	.short	(.L_1435 - .L_1434)


	//   ....[0]....
.L_1434:
        /*07ac*/ 	.word	0x000009f0


	//   ....[1]....
        /*07b0*/ 	.word	0x00008bf0


	//   ....[2]....
        /*07b4*/ 	.word	0x0000b650


	//   ....[3]....
        /*07b8*/ 	.word	0x0000b8f0


	//----- nvinfo : EIATTR_MAX_THREADS
	.align		4
.L_1435:
        /*07bc*/ 	.byte	0x04, 0x05
        /*07be*/ 	.short	(.L_1437 - .L_1436)
.L_1436:
        /*07c0*/ 	.word	0x00000200
        /*07c4*/ 	.word	0x00000001
        /*07c8*/ 	.word	0x00000001


	//----- nvinfo : EIATTR_CRS_STACK_SIZE
	.align		4
.L_1437:
        /*07cc*/ 	.byte	0x04, 0x1e
        /*07ce*/ 	.short	(.L_1439 - .L_1438)
.L_1438:
        /*07d0*/ 	.word	0x00000000


	//----- nvinfo : EIATTR_CBANK_PARAM_SIZE
	.align		4
.L_1439:
        /*07d4*/ 	.byte	0x03, 0x19
        /*07d6*/ 	.short	0x0a70


	//----- nvinfo : EIATTR_PARAM_CBANK
	.align		4
        /*07d8*/ 	.byte	0x04, 0x0a
        /*07da*/ 	.short	(.L_1441 - .L_1440)
	.align		4
.L_1440:
        /*07dc*/ 	.word	index@(.nv.constant0._ZN7cutlass13device_kernelIN5flash11enable_sm90INS1_16FlashAttnFwdSm90INS1_25CollectiveMainloopFwdSm90ILi2EN4cute5tupleIJNS5_1CILi1EEES8_S8_EEENS6_IJNS7_ILi192EEENS7_ILi160EEENS7_ILi64EEEEEELi64ENS_12float_e4m3_tEfNS_4arch4Sm90ELb0ELb0ELb1ELb0ELb0ELb0ELb0ELb1ELb1ELb1ELb0ELb0EEENS1_21CollectiveEpilogueFwdINS6_IJSA_SC_SB_EEES9_NS_10bfloat16_tESG_Li384ELb0ELb1ELb0ELb1EEENS1_29StaticPersistentTileSchedulerILb0EEEEEEEEEvNT_6ParamsE)
        /*07e0*/ 	.short	0x0210
        /*07e2*/ 	.short	0x0a70


	//----- nvinfo : EIATTR_SW_WAR
	.align		4
.L_1441:
        /*07e4*/ 	.byte	0x04, 0x36
        /*07e6*/ 	.short	(.L_1443 - .L_1442)
.L_1442:
        /*07e8*/ 	.word	0x00000008
.L_1443:


//--------------------- .nv.info._ZN7cutlass13device_kernelIN5flash11enable_sm90INS1_16FlashAttnFwdSm90INS1_25CollectiveMainloopFwdSm90ILi2EN4cute5tupleIJNS5_1CILi1EEES8_S8_EEENS6_IJNS7_ILi192EEENS7_ILi160EEENS7_ILi64EEEEEELi64ENS_12float_e4m3_tEfNS_4arch4Sm90ELb0ELb0ELb1ELb1ELb0ELb0ELb0ELb1ELb1ELb1ELb0ELb0EEENS1_21CollectiveEpilogueFwdINS6_IJSA_SC_SB_EEES9_NS_10bfloat16_tESG_Li384ELb1ELb1ELb0ELb1EEENS1_36VarlenDynamicPersistentTileSchedulerILi192ELi160ELi384ELi128ELb0ELb1ELb1ELb0ELb1ELb1EEEEEEEEEvNT_6ParamsE --------------------------
	.section	.nv.info._ZN7cutlass13device_kernelIN5flash11enable_sm90INS1_16FlashAttnFwdSm90INS1_25CollectiveMainloopFwdSm90ILi2EN4cute5tupleIJNS5_1CILi1EEES8_S8_EEENS6_IJNS7_ILi192EEENS7_ILi160EEENS7_ILi64EEEEEELi64ENS_12float_e4m3_tEfNS_4arch4Sm90ELb0ELb0ELb1ELb1ELb0ELb0ELb0ELb1ELb1ELb1ELb0ELb0EEENS1_21CollectiveEpilogueFwdINS6_IJSA_SC_SB_EEES9_NS_10bfloat16_tESG_Li384ELb1ELb1ELb0ELb1EEENS1_36VarlenDynamicPersistentTileSchedulerILi192ELi160ELi384ELi128ELb0ELb1ELb1ELb0ELb1ELb1EEEEEEEEEvNT_6ParamsE,"",@"SHT_CUDA_INFO"
	.sectionflags	@""
	.align	4


	//----- nvinfo : EIATTR_CUDA_API_VERSION
	.align		4
        /*0000*/ 	.byte	0x04, 0x37
        /*0002*/ 	.short	(.L_1445 - .L_1444)
.L_1444:
        /*0004*/ 	.word	0x00000082


	//----- nvinfo : EIATTR_KPARAM_INFO
	.align		4
.L_1445:
        /*0008*/ 	.byte	0x04, 0x17
        /*000a*/ 	.short	(.L_1447 - .L_1446)
.L_1446:
        /*000c*/ 	.word	0x00000000
        /*0010*/ 	.short	0x0000
        /*0012*/ 	.short	0x0070
        /*0014*/ 	.byte	0x00, 0xf0, 0x01, 0x2a


	//----- nvinfo : EIATTR_SPARSE_MMA_MASK
	.align		4
.L_1447:
        /*0018*/ 	.byte	0x03, 0x50
        /*001a*/ 	.short	0x0000


	//----- nvinfo : EIATTR_MAXREG_COUNT
	.align		4
        /*001c*/ 	.byte	0x03, 0x1b
        /*001e*/ 	.short	0x0080


	//----- nvinfo : EIATTR_NUM_BARRIERS
	.align		4
        /*0020*/ 	.byte	0x02, 0x4c
        /*0022*/ 	.byte	0x09
	.zero		1


	//----- nvinfo : EIATTR_EXTERNS
	.align		4
        /*0024*/ 	.byte	0x04, 0x0f
        /*0026*/ 	.short	(.L_1449 - .L_1448)


	//   ....[0]....
	.align		4
.L_1448:
        /*0028*/ 	.word	index@(__assertfail)


	//----- nvinfo : EIATTR_ANNOTATIONS
	.align		4
.L_1449:
        /*002c*/ 	.byte	0x04, 0x55
        /*002e*/ 	.short	(.L_1451 - .L_1450)


	//   ....[0]....
.L_1450:
        /*0030*/ 	.word	0x00000001
        /*0034*/ 	.byte	0xb0, 0x0c, 0x00, 0x00, 0x01, 0x00, 0x00, 0x00, 0x20, 0x81, 0x00, 0x00, 0x01, 0x00, 0x00, 0x00
        /*0044*/ 	.byte	0x30, 0xa7, 0x00, 0x00, 0x01, 0x00, 0x00, 0x00, 0xd0, 0xa7, 0x00, 0x00, 0x01, 0x00, 0x00, 0x00
        /*0054*/ 	.byte	0xe0, 0xa9, 0x00, 0x00, 0x01, 0x00, 0x00, 0x00, 0x20, 0xbf, 0x00, 0x00, 0x01, 0x00, 0x00, 0x00
        /*0064*/ 	.byte	0x10, 0xc7, 0x00, 0x00, 0x01, 0x00, 0x00, 0x00, 0x30, 0xc7, 0x00, 0x00, 0x01, 0x00, 0x00, 0x00
        /*0074*/ 	.byte	0x00, 0xe3, 0x00, 0x00


	//----- nvinfo : EIATTR_MERCURY_ISA_VERSION
	.align		4
.L_1451:
        /*0078*/ 	.byte	0x03, 0x5f
        /*007a*/ 	.short	0x0101


	//----- nvinfo : EIATTR_UNUSED_LOAD_BYTE_OFFSET
	.align		4
        /*007c*/ 	.byte	0x04, 0x44
        /*007e*/ 	.short	(.L_1453 - .L_1452)


	//   ....[0]....
.L_1452:
        /*0080*/ 	.word	0x00000a00
        /*0084*/ 	.word	0x0000fff0


	//   ....[1]....
        /*0088*/ 	.word	0x000080b0
        /*008c*/ 	.word	0x0000fff0


	//----- nvinfo : EIATTR_INT_WARP_WIDE_INSTR_OFFSETS
	.align		4
.L_1453:
        /*0090*/ 	.byte	0x04, 0x31
        /*0092*/ 	.short	(.L_1455 - .L_1454)


	//   ....[0]....
.L_1454:
        /*0094*/ 	.word	0x00000130


	//   ....[1]....
        /*0098*/ 	.word	0x00000170


	//   ....[2]....
        /*009c*/ 	.word	0x000001e0


	//   ....[3]....
        /*00a0*/ 	.word	0x0000b000


	//   ....[4]....
        /*00a4*/ 	.word	0x0000b090


	//   ....[5]....
        /*00a8*/ 	.word	0x0000d420


	//   ....[6]....
        /*00ac*/ 	.word	0x0000d4b0


	//----- nvinfo : EIATTR_COOP_GROUP_MASK_REGIDS
	.align		4
.L_1455:
        /*00b0*/ 	.byte	0x04, 0x29
        /*00b2*/ 	.short	(.L_1457 - .L_1456)


	//   ....[0]....
.L_1456:
        /*00b4*/ 	.word	0xffffffff


	//   ....[1]....
        /*00b8*/ 	.word	0xffffffff


	//   ....[2]....
        /*00bc*/ 	.word	0xffffffff


	//   ....[3]....
        /*00c0*/ 	.word	0xffffffff


	//   ....[4]....
        /*00c4*/ 	.word	0xffffffff


	//   ....[5]....
        /*00c8*/ 	.word	0xffffffff


	//   ....[6]....
        /*00cc*/ 	.word	0xffffffff


	//   ....[7]....
        /*00d0*/ 	.word	0xffffffff


	//   ....[8]....
        /*00d4*/ 	.word	0xffffffff


	//   ....[9]....
        /*00d8*/ 	.word	0xffffffff


	//   ....[10]....
        /*00dc*/ 	.word	0xffffffff


	//   ....[11]....
        /*00e0*/ 	.word	0xffffffff


	//   ....[12]....
        /*00e4*/ 	.word	0xffffffff


	//   ....[13]....
        /*00e8*/ 	.word	0xffffffff


	//   ....[14]....
        /*00ec*/ 	.word	0xffffffff


	//   ....[15]....
        /*00f0*/ 	.word	0xffffffff


	//   ....[16]....
        /*00f4*/ 	.word	0xffffffff


	//   ....[17]....
        /*00f8*/ 	.word	0xffffffff


	//   ....[18]....
        /*00fc*/ 	.word	0xffffffff


	//   ....[19]....
        /*0100*/ 	.word	0xffffffff


	//   ....[20]....
        /*0104*/ 	.word	0xffffffff


	//   ....[21]....
        /*0108*/ 	.word	0xffffffff


	//   ....[22]....
        /*010c*/ 	.word	0xffffffff


	//   ....[23]....
        /*0110*/ 	.word	0xffffffff


	//   ....[24]....
        /*0114*/ 	.word	0xffffffff


	//   ....[25]....
        /*0118*/ 	.word	0xffffffff


	//   ....[26]....
        /*011c*/ 	.word	0xffffffff


	//   ....[27]....
        /*0120*/ 	.word	0xffffffff


	//   ....[28]....
        /*0124*/ 	.word	0xffffffff


	//   ....[29]....
        /*0128*/ 	.word	0xffffffff


	//   ....[30]....
        /*012c*/ 	.word	0xffffffff


	//   ....[31]....
        /*0130*/ 	.word	0xffffffff


	//   ....[32]....
        /*0134*/ 	.word	0xffffffff


	//   ....[33]....
        /*0138*/ 	.word	0xffffffff


	//   ....[34]....
        /*013c*/ 	.word	0xffffffff


	//   ....[35]....
        /*0140*/ 	.word	0xffffffff


	//   ....[36]....
        /*0144*/ 	.word	0xffffffff


	//   ....[37]....
        /*0148*/ 	.word	0xffffffff


	//   ....[38]....
        /*014c*/ 	.word	0xffffffff


	//   ....[39]....
        /*0150*/ 	.word	0xffffffff


	//   ....[40]....
        /*0154*/ 	.word	0xffffffff


	//   ....[41]....
        /*0158*/ 	.word	0xffffffff


	//   ....[42]....
        /*015c*/ 	.word	0xffffffff


	//   ....[43]....
        /*0160*/ 	.word	0xffffffff


	//   ....[44]....
        /*0164*/ 	.word	0xffffffff


	//   ....[45]....
        /*0168*/ 	.word	0xffffffff


	//   ....[46]....
        /*016c*/ 	.word	0xffffffff


	//   ....[47]....
        /*0170*/ 	.word	0xffffffff


	//   ....[48]....
        /*0174*/ 	.word	0xffffffff


	//   ....[49]....
        /*0178*/ 	.word	0xffffffff


	//   ....[50]....
        /*017c*/ 	.word	0xffffffff


	//   ....[51]....
        /*0180*/ 	.word	0xffffffff


	//   ....[52]....
        /*0184*/ 	.word	0xffffffff


	//   ....[53]....
        /*0188*/ 	.word	0xffffffff


	//   ....[54]....
        /*018c*/ 	.word	0xffffffff


	//   ....[55]....
        /*0190*/ 	.word	0xffffffff


	//   ....[56]....
        /*0194*/ 	.word	0xffffffff


	//   ....[57]....
        /*0198*/ 	.word	0xffffffff


	//   ....[58]....
        /*019c*/ 	.word	0xffffffff


	//   ....[59]....
        /*01a0*/ 	.word	0xffffffff


	//   ....[60]....
        /*01a4*/ 	.word	0xffffffff


	//   ....[61]....
        /*01a8*/ 	.word	0xffffffff


	//   ....[62]....
        /*01ac*/ 	.word	0xffffffff


	//   ....[63]....
        /*01b0*/ 	.word	0xffffffff


	//   ....[64]....
        /*01b4*/ 	.word	0xffffffff


	//   ....[65]....
        /*01b8*/ 	.word	0xffffffff


	//   ....[66]....
        /*01bc*/ 	.word	0xffffffff


	//   ....[67]....
        /*01c0*/ 	.word	0xffffffff


	//   ....[68]....
        /*01c4*/ 	.word	0xffffffff


	//   ....[69]....
        /*01c8*/ 	.word	0xffffffff


	//   ....[70]....
        /*01cc*/ 	.word	0xffffffff


	//   ....[71]....
        /*01d0*/ 	.word	0xffffffff


	//   ....[72]....
        /*01d4*/ 	.word	0xffffffff


	//   ....[73]....
        /*01d8*/ 	.word	0xffffffff


	//   ....[74]....
        /*01dc*/ 	.word	0xffffffff


	//   ....[75]....
        /*01e0*/ 	.word	0xffffffff


	//   ....[76]....
        /*01e4*/ 	.word	0xffffffff


	//   ....[77]....
        /*01e8*/ 	.word	0xffffffff


	//   ....[78]....
        /*01ec*/ 	.word	0xffffffff


	//   ....[79]....
        /*01f0*/ 	.word	0xffffffff


	//   ....[80]....
        /*01f4*/ 	.word	0xffffffff


	//   ....[81]....
        /*01f8*/ 	.word	0xffffffff


	//   ....[82]....
        /*01fc*/ 	.word	0xffffffff


	//   ....[83]....
        /*0200*/ 	.word	0xffffffff


	//   ....[84]....
        /*0204*/ 	.word	0xffffffff


	//   ....[85]....
        /*0208*/ 	.word	0xffffffff


	//   ....[86]....
        /*020c*/ 	.word	0xffffffff


	//   ....[87]....
        /*0210*/ 	.word	0xffffffff


	//   ....[88]....
        /*0214*/ 	.word	0xffffffff


	//   ....[89]....
        /*0218*/ 	.word	0xffffffff


	//   ....[90]....
        /*021c*/ 	.word	0xffffffff


	//   ....[91]....
        /*0220*/ 	.word	0xffffffff


	//   ....[92]....
        /*0224*/ 	.word	0xffffffff


	//   ....[93]....
        /*0228*/ 	.word	0xffffffff


	//   ....[94]....
        /*022c*/ 	.word	0xffffffff


	//   ....[95]....
        /*0230*/ 	.word	0xffffffff


	//   ....[96]....
        /*0234*/ 	.word	0xffffffff


	//   ....[97]....
        /*0238*/ 	.word	0xffffffff


	//   ....[98]....
        /*023c*/ 	.word	0xffffffff


	//   ....[99]....
        /*0240*/ 	.word	0xffffffff


	//   ....[100]....
        /*0244*/ 	.word	0xffffffff


	//   ....[101]....
        /*0248*/ 	.word	0xffffffff


	//   ....[102]....
        /*024c*/ 	.word	0xffffffff


	//   ....[103]....
        /*0250*/ 	.word	0x0500000f


	//   ....[104]....
        /*0254*/ 	.word	0x0500000f


	//   ....[105]....
        /*0258*/ 	.word	0x0500000f


	//   ....[106]....
        /*025c*/ 	.word	0x0500000f


	//   ....[107]....
        /*0260*/ 	.word	0x0500000f


	//   ....[108]....
        /*0264*/ 	.word	0x0500000f


	//   ....[109]....
        /*0268*/ 	.word	0x0500000f


	//   ....[110]....
        /*026c*/ 	.word	0x0500000f


	//   ....[111]....
        /*0270*/ 	.word	0x0500000f


	//   ....[112]....
        /*0274*/ 	.word	0x0500000f


	//   ....[113]....
        /*0278*/ 	.word	0x0500000f


	//   ....[114]....
        /*027c*/ 	.word	0x0500000f


	//   ....[115]....
        /*0280*/ 	.word	0x0500000f


	//   ....[116]....
        /*0284*/ 	.word	0x0500000f


	//----- nvinfo : EIATTR_COOP_GROUP_INSTR_OFFSETS
	.align		4
.L_1457:
        /*0288*/ 	.byte	0x04, 0x28
        /*028a*/ 	.short	(.L_1459 - .L_1458)


	//   ....[0]....
.L_1458:
        /*028c*/ 	.word	0x00000060


	//   ....[1]....
        /*0290*/ 	.word	0x00000140


	//   ....[2]....
        /*0294*/ 	.word	0x00000190


	//   ....[3]....
        /*0298*/ 	.word	0x000003c0


	//   ....[4]....
        /*029c*/ 	.word	0x00000520


	//   ....[5]....
        /*02a0*/ 	.word	0x00000640


	//   ....[6]....
        /*02a4*/ 	.word	0x000007a0


	//   ....[7]....
        /*02a8*/ 	.word	0x000012b0


	//   ....[8]....
        /*02ac*/ 	.word	0x00003160


	//   ....[9]....
        /*02b0*/ 	.word	0x00003190


	//   ....[10]....
        /*02b4*/ 	.word	0x00003880


	//   ....[11]....
        /*02b8*/ 	.word	0x00003920


	//   ....[12]....
        /*02bc*/ 	.word	0x00006120


	//   ....[13]....
        /*02c0*/ 	.word	0x00006140


	//   ....[14]....
        /*02c4*/ 	.word	0x00006170


	//   ....[15]....
        /*02c8*/ 	.word	0x00006180


	//   ....[16]....
        /*02cc*/ 	.word	0x00007af0


	//   ....[17]....
        /*02d0*/ 	.word	0x00007b00


	//   ....[18]....
        /*02d4*/ 	.word	0x00007b90


	//   ....[19]....
        /*02d8*/ 	.word	0x00007bb0


	//   ....[20]....
        /*02dc*/ 	.word	0x00008610


	//   ....[21]....
        /*02e0*/ 	.word	0x00008620


	//   ....[22]....
        /*02e4*/ 	.word	0x00008630


	//   ....[23]....
        /*02e8*/ 	.word	0x00008640


	//   ....[24]....
        /*02ec*/ 	.word	0x00008650


	//   ....[25]....
        /*02f0*/ 	.word	0x00008660


	//   ....[26]....
        /*02f4*/ 	.word	0x00008670


	//   ....[27]....
        /*02f8*/ 	.word	0x00008680


	//   ....[28]....
        /*02fc*/ 	.word	0x000086b0


	//   ....[29]....
        /*0300*/ 	.word	0x000086c0


	//   ....[30]....
        /*0304*/ 	.word	0x000086d0


	//   ....[31]....
        /*0308*/ 	.word	0x000086e0


	//   ....[32]....
        /*030c*/ 	.word	0x00008710


	//   ....[33]....
        /*0310*/ 	.word	0x00008740


	//   ....[34]....
        /*0314*/ 	.word	0x00008770


	//   ....[35]....
        /*0318*/ 	.word	0x00008780


	//   ....[36]....
        /*031c*/ 	.word	0x00008be0


	//   ....[37]....
        /*0320*/ 	.word	0x00008c20


	//   ....[38]....
        /*0324*/ 	.word	0x00008c60


	//   ....[39]....
        /*0328*/ 	.word	0x00008c90


	//   ....[40]....
        /*032c*/ 	.word	0x00009160


	//   ....[41]....
        /*0330*/ 	.word	0x000091a0


	//   ....[42]....
        /*0334*/ 	.word	0x000091d0


	//   ....[43]....
        /*0338*/ 	.word	0x00009200


	//   ....[44]....
        /*033c*/ 	.word	0x00009230


	//   ....[45]....
        /*0340*/ 	.word	0x00009250


	//   ....[46]....
        /*0344*/ 	.word	0x00009260


	//   ....[47]....
        /*0348*/ 	.word	0x00009290


	//   ....[48]....
        /*034c*/ 	.word	0x00009b90


	//   ....[49]....
        /*0350*/ 	.word	0x00009bc0


	//   ....[50]....
        /*0354*/ 	.word	0x00009c00


	//   ....[51]....
        /*0358*/ 	.word	0x00009c30


	//   ....[52]....
        /*035c*/ 	.word	0x00009c50


	//   ....[53]....
        /*0360*/ 	.word	0x00009c60


	//   ....[54]....
        /*0364*/ 	.word	0x00009c70


	//   ....[55]....
        /*0368*/ 	.word	0x00009c90


	//   ....[56]....
        /*036c*/ 	.word	0x00009de0


	//   ....[57]....
        /*0370*/ 	.word	0x00009fc0


	//   ....[58]....
        /*0374*/ 	.word	0x00009ff0


	//   ....[59]....
        /*0378*/ 	.word	0x0000a020


	//   ....[60]....
        /*037c*/ 	.word	0x0000a050


	//   ....[61]....
        /*0380*/ 	.word	0x0000a080


	//   ....[62]....
        /*0384*/ 	.word	0x0000a0c0


	//   ....[63]....
        /*0388*/ 	.word	0x0000a240


	//   ....[64]....
        /*038c*/ 	.word	0x0000a270


	//   ....[65]....
        /*0390*/ 	.word	0x0000a2a0


	//   ....[66]....
        /*0394*/ 	.word	0x0000a2d0


	//   ....[67]....
        /*0398*/ 	.word	0x0000a300


	//   ....[68]....
        /*039c*/ 	.word	0x0000a340


	//   ....[69]....
        /*03a0*/ 	.word	0x0000a3c0


	//   ....[70]....
        /*03a4*/ 	.word	0x0000a400


	//   ....[71]....
        /*03a8*/ 	.word	0x0000a490


	//   ....[72]....
        /*03ac*/ 	.word	0x0000b750


	//   ....[73]....
        /*03b0*/ 	.word	0x0000c380


	//   ....[74]....
        /*03b4*/ 	.word	0x0000c3b0


	//   ....[75]....
        /*03b8*/ 	.word	0x0000c3e0


	//   ....[76]....
        /*03bc*/ 	.word	0x0000c420


	//   ....[77]....
        /*03c0*/ 	.word	0x0000c460


	//   ....[78]....
        /*03c4*/ 	.word	0x0000c4a0


	//   ....[79]....
        /*03c8*/ 	.word	0x0000c4e0


	//   ....[80]....
        /*03cc*/ 	.word	0x0000c4f0


	//   ....[81]....
        /*03d0*/ 	.word	0x0000c500


	//   ....[82]....
        /*03d4*/ 	.word	0x0000c560


	//   ....[83]....
        /*03d8*/ 	.word	0x0000c5d0


	//   ....[84]....
        /*03dc*/ 	.word	0x0000c5f0


	//   ....[85]....
        /*03e0*/ 	.word	0x0000db30


	//   ....[86]....
        /*03e4*/ 	.word	0x0000db60


	//   ....[87]....
        /*03e8*/ 	.word	0x0000db90


	//   ....[88]....
        /*03ec*/ 	.word	0x0000dba0


	//   ....[89]....
        /*03f0*/ 	.word	0x0000dbd0


	//   ....[90]....
        /*03f4*/ 	.word	0x0000dbe0


	//   ....[91]....
        /*03f8*/ 	.word	0x0000dc10


	//   ....[92]....
        /*03fc*/ 	.word	0x0000dc50


	//   ....[93]....
        /*0400*/ 	.word	0x0000dd90


	//   ....[94]....
        /*0404*/ 	.word	0x0000ddc0


	//   ....[95]....
        /*0408*/ 	.word	0x0000ddf0


	//   ....[96]....
        /*040c*/ 	.word	0x0000de20


	//   ....[97]....
        /*0410*/ 	.word	0x0000de50


	//   ....[98]....
        /*0414*/ 	.word	0x0000de90


	//   ....[99]....
        /*0418*/ 	.word	0x0000df20


	//   ....[100]....
        /*041c*/ 	.word	0x0000df60


	//   ....[101]....
        /*0420*/ 	.word	0x0000dff0


	//   ....[102]....
        /*0424*/ 	.word	0x0000e420


	//   ....[103]....
        /*0428*/ 	.word	0x0000e900


	//   ....[104]....
        /*042c*/ 	.word	0x0000eac0


	//   ....[105]....
        /*0430*/ 	.word	0x0000eb30


	//   ....[106]....
        /*0434*/ 	.word	0x0000ebb0


	//   ....[107]....
        /*0438*/ 	.word	0x0000ec60


	//   ....[108]....
        /*043c*/ 	.word	0x0000ece0


	//   ....[109]....
        /*0440*/ 	.word	0x0000ed80


	//   ....[110]....
        /*0444*/ 	.word	0x0000ee00


	//   ....[111]....
        /*0448*/ 	.word	0x0000eeb0


	//   ....[112]....
        /*044c*/ 	.word	0x0000ef10


	//   ....[113]....
        /*0450*/ 	.word	0x0000efc0


	//   ....[114]....
        /*0454*/ 	.word	0x0000f040


	//   ....[115]....
        /*0458*/ 	.word	0x0000f0e0


	//   ....[116]....
        /*045c*/ 	.word	0x0000f420


	//----- nvinfo : EIATTR_REG_RECONFIG
	.align		4
.L_1459:
        /*0460*/ 	.byte	0x01, 0x54
	.zero		2


	//----- nvinfo : EIATTR_SYSCALL_OFFSETS
	.align		4
        /*0464*/ 	.byte	0x04, 0x46
        /*0466*/ 	.short	(.L_1461 - .L_1460)


	//   ....[0]....
.L_1460:
        /*0468*/ 	.word	0x000014b0


	//   ....[1]....
        /*046c*/ 	.word	0x0000b1f0


	//   ....[2]....
        /*0470*/ 	.word	0x0000b360


	//   ....[3]....
        /*0474*/ 	.word	0x0000b4b0


	//   ....[4]....
        /*0478*/ 	.word	0x0000b5f0


	//   ....[5]....
        /*047c*/ 	.word	0x0000bf00


	//----- nvinfo : EIATTR_MBARRIER_INSTR_OFFSETS
	.align		4
.L_1461:
        /*0480*/ 	.byte	0x04, 0x39
        /*0482*/ 	.short	(.L_1463 - .L_1462)


	//   ....[0]....
.L_1462:
        /*0484*/ 	.word	0x00000270
        /*0488*/ 	.word	0x000000ff
        /*048c*/ 	.word	0x00013200
        /*0490*/ 	.short	0x0100
        /*0492*/ 	.byte	0x08
	.zero		1


	//   ....[1]....
        /*0494*/ 	.word	0x00000280
        /*0498*/ 	.word	0x000000ff
        /*049c*/ 	.word	0x00013220
        /*04a0*/ 	.short	0x0100
        /*04a2*/ 	.byte	0x08
	.zero		1


	//   ....[2]....
        /*04a4*/ 	.word	0x00000370
        /*04a8*/ 	.word	0x000000ff
        /*04ac*/ 	.word	0x00013230
        /*04b0*/ 	.short	0x0100
        /*04b2*/ 	.byte	0x08
	.zero		1


	//   ....[3]....
        /*04b4*/ 	.word	0x00000380
        /*04b8*/ 	.word	0x000000ff
        /*04bc*/ 	.word	0x00013240
        /*04c0*/ 	.short	0x0100
        /*04c2*/ 	.byte	0x08
	.zero		1


	//   ....[4]....
        /*04c4*/ 	.word	0x00000390
        /*04c8*/ 	.word	0x000000ff
        /*04cc*/ 	.word	0x00013238
        /*04d0*/ 	.short	0x0100
        /*04d2*/ 	.byte	0x08
	.zero		1


	//   ....[5]....
        /*04d4*/ 	.word	0x000003a0
        /*04d8*/ 	.word	0x000000ff
        /*04dc*/ 	.word	0x00013248
        /*04e0*/ 	.short	0x0100
        /*04e2*/ 	.byte	0x08
	.zero		1


	//   ....[6]....
        /*04e4*/ 	.word	0x000004d0
        /*04e8*/ 	.word	0x000000ff
        /*04ec*/ 	.word	0x00013250
        /*04f0*/ 	.short	0x0100
        /*04f2*/ 	.byte	0x08
	.zero		1


	//   ....[7]....
        /*04f4*/ 	.word	0x000004e0
        /*04f8*/ 	.word	0x000000ff
        /*04fc*/ 	.word	0x00013260
        /*0500*/ 	.short	0x0100
        /*0502*/ 	.byte	0x08
	.zero		1


	//   ....[8]....
        /*0504*/ 	.word	0x000004f0
        /*0508*/ 	.word	0x000000ff
        /*050c*/ 	.word	0x00013258
        /*0510*/ 	.short	0x0100
        /*0512*/ 	.byte	0x08
	.zero		1


	//   ....[9]....
        /*0514*/ 	.word	0x00000500
        /*0518*/ 	.word	0x000000ff
        /*051c*/ 	.word	0x00013268
        /*0520*/ 	.short	0x0100
        /*0522*/ 	.byte	0x08
	.zero		1


	//   ....[10]....
        /*0524*/ 	.word	0x000005f0
        /*0528*/ 	.word	0x000000ff
        /*052c*/ 	.word	0x00013270
        /*0530*/ 	.short	0x0100
        /*0532*/ 	.byte	0x06
	.zero		1


	//   ....[11]....
        /*0534*/ 	.word	0x00000600
        /*0538*/ 	.word	0x000000ff
        /*053c*/ 	.word	0x00013280
        /*0540*/ 	.short	0x0100
        /*0542*/ 	.byte	0x06
	.zero		1


	//   ....[12]....
        /*0544*/ 	.word	0x00000610
        /*0548*/ 	.word	0x000000ff
        /*054c*/ 	.word	0x00013278
        /*0550*/ 	.short	0x0100
        /*0552*/ 	.byte	0x06
	.zero		1


	//   ....[13]....
        /*0554*/ 	.word	0x00000620
        /*0558*/ 	.word	0x000000ff
        /*055c*/ 	.word	0x00013288
        /*0560*/ 	.short	0x0100
        /*0562*/ 	.byte	0x06
	.zero		1


	//   ....[14]....
        /*0564*/ 	.word	0x00000750
        /*0568*/ 	.word	0x000000ff
        /*056c*/ 	.word	0x00013290
        /*0570*/ 	.short	0x0100
        /*0572*/ 	.byte	0x08
	.zero		1


	//   ....[15]....
        /*0574*/ 	.word	0x00000760
        /*0578*/ 	.word	0x000000ff
        /*057c*/ 	.word	0x000132a0
        /*0580*/ 	.short	0x0100
        /*0582*/ 	.byte	0x08
	.zero		1


	//   ....[16]....
        /*0584*/ 	.word	0x00000770
        /*0588*/ 	.word	0x000000ff
        /*058c*/ 	.word	0x00013298
        /*0590*/ 	.short	0x0100
        /*0592*/ 	.byte	0x08
	.zero		1


	//   ....[17]....
        /*0594*/ 	.word	0x00000780
        /*0598*/ 	.word	0x000000ff
        /*059c*/ 	.word	0x000132a8
        /*05a0*/ 	.short	0x0100
        /*05a2*/ 	.byte	0x08
	.zero		1


	//   ....[18]....
        /*05a4*/ 	.word	0x000008b0
        /*05a8*/ 	.word	0x000000ff
        /*05ac*/ 	.word	0x000132b0
        /*05b0*/ 	.short	0x0100
        /*05b2*/ 	.byte	0x08
	.zero		1


	//   ....[19]....
        /*05b4*/ 	.word	0x000008c0
        /*05b8*/ 	.word	0x000000ff
        /*05bc*/ 	.word	0x000132c0
        /*05c0*/ 	.short	0x0100
        /*05c2*/ 	.byte	0x08
	.zero		1


	//   ....[20]....
        /*05c4*/ 	.word	0x000008d0
        /*05c8*/ 	.word	0x000000ff
        /*05cc*/ 	.word	0x000132b8
        /*05d0*/ 	.short	0x0100
        /*05d2*/ 	.byte	0x08
	.zero		1


	//   ....[21]....
        /*05d4*/ 	.word	0x000008e0
        /*05d8*/ 	.word	0x000000ff
        /*05dc*/ 	.word	0x000132c8
        /*05e0*/ 	.short	0x0100
        /*05e2*/ 	.byte	0x08
	.zero		1


	//   ....[22]....
        /*05e4*/ 	.word	0x00001820
        /*05e8*/ 	.word	0x00000002
        /*05ec*/ 	.word	0x00013200
        /*05f0*/ 	.short	0x010a
        /*05f2*/ 	.byte	0x3f
	.zero		1


	//   ....[23]....
        /*05f4*/ 	.word	0x000018c0
        /*05f8*/ 	.word	0x00000005
        /*05fc*/ 	.word	0x00013230
        /*0600*/ 	.short	0x010a
        /*0602*/ 	.byte	0x3f
	.zero		1


	//   ....[24]....
        /*0604*/ 	.word	0x00001950
        /*0608*/ 	.word	0x00000005
        /*060c*/ 	.word	0x00013230
        /*0610*/ 	.short	0x010a
        /*0612*/ 	.byte	0x3f
	.zero		1


	//   ....[25]....
        /*0614*/ 	.word	0x00003c40
        /*0618*/ 	.word	0x00000032
        /*061c*/ 	.word	0x00000000
        /*0620*/ 	.short	0x0101
        /*0622*/ 	.byte	0x3f
	.zero		1


	//   ....[26]....
        /*0624*/ 	.word	0x00004b20
        /*0628*/ 	.word	0x00000007
        /*062c*/ 	.word	0x00013230
        /*0630*/ 	.short	0x010a
        /*0632*/ 	.byte	0x3f
	.zero		1


	//   ....[27]....
        /*0634*/ 	.word	0x00004b60
        /*0638*/ 	.word	0x00000007
        /*063c*/ 	.word	0x00013230
        /*0640*/ 	.short	0x010a
        /*0642*/ 	.byte	0x3f
	.zero		1


	//   ....[28]....
        /*0644*/ 	.word	0x00004fc0
        /*0648*/ 	.word	0x000000ff
        /*064c*/ 	.word	0x00013250
        /*0650*/ 	.short	0x010a
        /*0652*/ 	.byte	0x09
	.zero		1


	//   ....[29]....
        /*0654*/ 	.word	0x00005000
        /*0658*/ 	.word	0x000000ff
        /*065c*/ 	.word	0x00013250
        /*0660*/ 	.short	0x010a
        /*0662*/ 	.byte	0x09
	.zero		1


	//   ....[30]....
        /*0664*/ 	.word	0x00006f80
        /*0668*/ 	.word	0x00000006
        /*066c*/ 	.word	0x00000000
        /*0670*/ 	.short	0x0101
        /*0672*/ 	.byte	0x3f
	.zero		1


	//   ....[31]....
        /*0674*/ 	.word	0x00007310
        /*0678*/ 	.word	0x000000ff
        /*067c*/ 	.word	0x00000000
        /*0680*/ 	.short	0x0101
        /*0682*/ 	.byte	0x06
	.zero		1


	//   ....[32]....
        /*0684*/ 	.word	0x00007750
        /*0688*/ 	.word	0x0000000f
        /*068c*/ 	.word	0x00013250
        /*0690*/ 	.short	0x010a
        /*0692*/ 	.byte	0x3f
	.zero		1


	//   ....[33]....
        /*0694*/ 	.word	0x000077a0
        /*0698*/ 	.word	0x0000000f
        /*069c*/ 	.word	0x00013250
        /*06a0*/ 	.short	0x010a
        /*06a2*/ 	.byte	0x3f
	.zero		1


	//   ....[34]....
        /*06a4*/ 	.word	0x00007e50
        /*06a8*/ 	.word	0x00000004
        /*06ac*/ 	.word	0x00000000
        /*06b0*/ 	.short	0x0101
        /*06b2*/ 	.byte	0x3f
	.zero		1


	//   ....[35]....
        /*06b4*/ 	.word	0x00009240
        /*06b8*/ 	.word	0x00000000
        /*06bc*/ 	.word	0x00000000
        /*06c0*/ 	.short	0x0101
        /*06c2*/ 	.byte	0x3f
	.zero		1


	//   ....[36]....
        /*06c4*/ 	.word	0x0000b9b0
        /*06c8*/ 	.word	0x00000005
        /*06cc*/ 	.word	0x00013280
        /*06d0*/ 	.short	0x010a
        /*06d2*/ 	.byte	0x3f
	.zero		1


	//   ....[37]....
        /*06d4*/ 	.word	0x0000bb40
        /*06d8*/ 	.word	0x00000005
        /*06dc*/ 	.word	0x00013240
        /*06e0*/ 	.short	0x010a
        /*06e2*/ 	.byte	0x3f
	.zero		1


	//   ....[38]....
        /*06e4*/ 	.word	0x0000c6a0
        /*06e8*/ 	.word	0x00000010
        /*06ec*/ 	.word	0x00013200
        /*06f0*/ 	.short	0x0107
        /*06f2*/ 	.byte	0x3f
	.zero		1


	//   ....[39]....
        /*06f4*/ 	.word	0x0000c790
        /*06f8*/ 	.word	0x00000010
        /*06fc*/ 	.word	0x00013200
        /*0700*/ 	.short	0x0101
        /*0702*/ 	.byte	0x3f
	.zero		1


	//   ....[40]....
        /*0704*/ 	.word	0x0000c7b0
        /*0708*/ 	.word	0x00000010
        /*070c*/ 	.word	0x00013220
        /*0710*/ 	.short	0x010a
        /*0712*/ 	.byte	0x3f
	.zero		1


	//   ....[41]....
        /*0714*/ 	.word	0x0000ca90
        /*0718*/ 	.word	0x00000004
        /*071c*/ 	.word	0x00013280
        /*0720*/ 	.short	0x010a
        /*0722*/ 	.byte	0x3f
	.zero		1


	//   ....[42]....
        /*0724*/ 	.word	0x0000cce0
        /*0728*/ 	.word	0x00000004
        /*072c*/ 	.word	0x00013240
        /*0730*/ 	.short	0x010a
        /*0732*/ 	.byte	0x3f
	.zero		1


	//   ....[43]....
        /*0734*/ 	.word	0x0000cfb0
        /*0738*/ 	.word	0x00000003
        /*073c*/ 	.word	0x00013270
        /*0740*/ 	.short	0x010a
        /*0742*/ 	.byte	0x3f
	.zero		1


	//   ....[44]....
        /*0744*/ 	.word	0x0000d020
        /*0748*/ 	.word	0x00000003
        /*074c*/ 	.word	0x00013260
        /*0750*/ 	.short	0x010a
        /*0752*/ 	.byte	0x3f
	.zero		1


	//   ....[45]....
        /*0754*/ 	.word	0x0000d300
        /*0758*/ 	.word	0x00000003
        /*075c*/ 	.word	0x00013250
        /*0760*/ 	.short	0x0101
        /*0762*/ 	.byte	0x3f
	.zero		1


	//   ....[46]....
        /*0764*/ 	.word	0x0000d380
        /*0768*/ 	.word	0x00000002
        /*076c*/ 	.word	0x00000000
        /*0770*/ 	.short	0x0101
        /*0772*/ 	.byte	0x3f
	.zero		1


	//   ....[47]....
        /*0774*/ 	.word	0x0000d580
        /*0778*/ 	.word	0x00000002
        /*077c*/ 	.word	0x00013270
        /*0780*/ 	.short	0x010a
        /*0782*/ 	.byte	0x3f
	.zero		1


	//   ....[48]....
        /*0784*/ 	.word	0x0000d5f0
        /*0788*/ 	.word	0x00000002
        /*078c*/ 	.word	0x00013260
        /*0790*/ 	.short	0x010a
        /*0792*/ 	.byte	0x3f
	.zero		1


	//   ....[49]....
        /*0794*/ 	.word	0x0000d8c0
        /*0798*/ 	.word	0x00000002
        /*079c*/ 	.word	0x00013250
        /*07a0*/ 	.short	0x0101
        /*07a2*/ 	.byte	0x3f
	.zero		1


	//   ....[50]....
        /*07a4*/ 	.word	0x0000d910
        /*07a8*/ 	.word	0x00000000
        /*07ac*/ 	.word	0x00000000
        /*07b0*/ 	.short	0x0101
        /*07b2*/ 	.byte	0x3f
	.zero		1


	//   ....[51]....
        /*07b4*/ 	.word	0x0000e3a0
        /*07b8*/ 	.word	0x00000007
        /*07bc*/ 	.word	0x00013220
        /*07c0*/ 	.short	0x010a
        /*07c2*/ 	.byte	0x3f
	.zero		1


	//   ....[52]....
        /*07c4*/ 	.word	0x0000e540
        /*07c8*/ 	.word	0x00000005
        /*07cc*/ 	.word	0x00000000
        /*07d0*/ 	.short	0x010a
        /*07d2*/ 	.byte	0x3f
	.zero		1


	//   ....[53]....
        /*07d4*/ 	.word	0x0000e5b0
        /*07d8*/ 	.word	0x00000003
        /*07dc*/ 	.word	0x00000000
        /*07e0*/ 	.short	0x010a
        /*07e2*/ 	.byte	0x3f
	.zero		1


	//   ....[54]....
        /*07e4*/ 	.word	0x0000e600
        /*07e8*/ 	.word	0x00000003
        /*07ec*/ 	.word	0x00013260
        /*07f0*/ 	.short	0x010a
        /*07f2*/ 	.byte	0x3f
	.zero		1


	//   ....[55]....
        /*07f4*/ 	.word	0x0000e650
        /*07f8*/ 	.word	0x00000005
        /*07fc*/ 	.word	0x00013260
        /*0800*/ 	.short	0x010a
        /*0802*/ 	.byte	0x3f
	.zero		1


	//   ....[56]....
        /*0804*/ 	.word	0x0000e690
        /*0808*/ 	.word	0x00000003
        /*080c*/ 	.word	0x00013280
        /*0810*/ 	.short	0x010a
        /*0812*/ 	.byte	0x3f
	.zero		1


	//   ....[57]....
        /*0814*/ 	.word	0x0000e6b0
        /*0818*/ 	.word	0x00000005
        /*081c*/ 	.word	0x00013280
        /*0820*/ 	.short	0x010a
        /*0822*/ 	.byte	0x3f
	.zero		1


	//   ....[58]....
        /*0824*/ 	.word	0x0000e710
        /*0828*/ 	.word	0x00000002
        /*082c*/ 	.word	0x00013200
        /*0830*/ 	.short	0x010a
        /*0832*/ 	.byte	0x3f
	.zero		1


	//   ....[59]....
        /*0834*/ 	.word	0x0000e760
        /*0838*/ 	.word	0x00000005
        /*083c*/ 	.word	0x00013230
        /*0840*/ 	.short	0x010a
        /*0842*/ 	.byte	0x3f
	.zero		1


	//   ....[60]....
        /*0844*/ 	.word	0x0000e7b0
        /*0848*/ 	.word	0x00000007
        /*084c*/ 	.word	0x00013230
        /*0850*/ 	.short	0x010a
        /*0852*/ 	.byte	0x3f
	.zero		1


	//   ....[61]....
        /*0854*/ 	.word	0x0000e810
        /*0858*/ 	.word	0x0000000b
        /*085c*/ 	.word	0x00013250
        /*0860*/ 	.short	0x010a
        /*0862*/ 	.byte	0x3f
	.zero		1


	//   ....[62]....
        /*0864*/ 	.word	0x0000e860
        /*0868*/ 	.word	0x0000000f
        /*086c*/ 	.word	0x00013250
        /*0870*/ 	.short	0x010a
        /*0872*/ 	.byte	0x3f
	.zero		1


	//   ....[63]....
        /*0874*/ 	.word	0x0000e9b0
        /*0878*/ 	.word	0x00000005
        /*087c*/ 	.word	0x00013280
        /*0880*/ 	.short	0x010a
        /*0882*/ 	.byte	0x3f
	.zero		1


	//   ....[64]....
        /*0884*/ 	.word	0x0000ea00
        /*0888*/ 	.word	0x00000005
        /*088c*/ 	.word	0x00013240
        /*0890*/ 	.short	0x010a
        /*0892*/ 	.byte	0x3f
	.zero		1


	//   ....[65]....
        /*0894*/ 	.word	0x0000f110
        /*0898*/ 	.word	0x00000010
        /*089c*/ 	.word	0x00013220
        /*08a0*/ 	.short	0x010a
        /*08a2*/ 	.byte	0x3f
	.zero		1


	//   ....[66]....
        /*08a4*/ 	.word	0x0000f160
        /*08a8*/ 	.word	0x00000004
        /*08ac*/ 	.word	0x00013280
        /*08b0*/ 	.short	0x010a
        /*08b2*/ 	.byte	0x3f
	.zero		1


	//   ....[67]....
        /*08b4*/ 	.word	0x0000f1b0
        /*08b8*/ 	.word	0x00000004
        /*08bc*/ 	.word	0x00013240
        /*08c0*/ 	.short	0x010a
        /*08c2*/ 	.byte	0x3f
	.zero		1


	//   ....[68]....
        /*08c4*/ 	.word	0x0000f200
        /*08c8*/ 	.word	0x00000003
        /*08cc*/ 	.word	0x00013270
        /*08d0*/ 	.short	0x010a
        /*08d2*/ 	.byte	0x3f
	.zero		1


	//   ....[69]....
        /*08d4*/ 	.word	0x0000f250
        /*08d8*/ 	.word	0x00000003
        /*08dc*/ 	.word	0x00013260
        /*08e0*/ 	.short	0x010a
        /*08e2*/ 	.byte	0x3f
	.zero		1


	//   ....[70]....
        /*08e4*/ 	.word	0x0000f2a0
        /*08e8*/ 	.word	0x00000002
        /*08ec*/ 	.word	0x00013270
        /*08f0*/ 	.short	0x010a
        /*08f2*/ 	.byte	0x3f
	.zero		1


	//   ....[71]....
        /*08f4*/ 	.word	0x0000f2f0
        /*08f8*/ 	.word	0x00000002
        /*08fc*/ 	.word	0x00013260
        /*0900*/ 	.short	0x010a
        /*0902*/ 	.byte	0x3f
	.zero		1


	//   ....[72]....
        /*0904*/ 	.word	0x0000f340
        /*0908*/ 	.word	0x00000007
        /*090c*/ 	.word	0x00013220
        /*0910*/ 	.short	0x010a
        /*0912*/ 	.byte	0x3f
	.zero		1


	//   ....[73]....
        /*0914*/ 	.word	0x0000f4e0
        /*0918*/ 	.word	0x00000005
        /*091c*/ 	.word	0x00000000
        /*0920*/ 	.short	0x010a
        /*0922*/ 	.byte	0x3f
	.zero		1


	//   ....[74]....
        /*0924*/ 	.word	0x0000f530
        /*0928*/ 	.word	0x00000003
        /*092c*/ 	.word	0x00000000
        /*0930*/ 	.short	0x010a
        /*0932*/ 	.byte	0x3f
	.zero		1


	//   ....[75]....
        /*0934*/ 	.word	0x0000f580
        /*0938*/ 	.word	0x00000003
        /*093c*/ 	.word	0x00013260
        /*0940*/ 	.short	0x010a
        /*0942*/ 	.byte	0x3f
	.zero		1


	//   ....[76]....
        /*0944*/ 	.word	0x0000f5d0
        /*0948*/ 	.word	0x00000005
        /*094c*/ 	.word	0x00013260
        /*0950*/ 	.short	0x010a
        /*0952*/ 	.byte	0x3f
	.zero		1


	//   ....[77]....
        /*0954*/ 	.word	0x0000f620
        /*0958*/ 	.word	0x00000003
        /*095c*/ 	.word	0x00013280
        /*0960*/ 	.short	0x010a
        /*0962*/ 	.byte	0x3f
	.zero		1


	//----- nvinfo : EIATTR_NUM_MBARRIERS
	.align		4
.L_1463:
        /*0964*/ 	.byte	0x03, 0x38
        /*0966*/ 	.short	0x0016


	//----- nvinfo : EIATTR_EXIT_INSTR_OFFSETS
	.align		4
        /*0968*/ 	.byte	0x04, 0x1c
        /*096a*/ 	.short	(.L_1465 - .L_1464)


	//   ....[0]....
.L_1464:
        /*096c*/ 	.word	0x00000a40


	//   ....[1]....
        /*0970*/ 	.word	0x00009d90


	//   ....[2]....
        /*0974*/ 	.word	0x0000e700


	//----- nvinfo : EIATTR_MAX_THREADS
	.align		4
.L_1465:
        /*0978*/ 	.byte	0x04, 0x05
        /*097a*/ 	.short	(.L_1467 - .L_1466)
.L_1466:
        /*097c*/ 	.word	0x00000200
        /*0980*/ 	.word	0x00000001
        /*0984*/ 	.word	0x00000001


	//----- nvinfo : EIATTR_CRS_STACK_SIZE
	.align		4
.L_1467:
        /*0988*/ 	.byte	0x04, 0x1e
        /*098a*/ 	.short	(.L_1469 - .L_1468)
.L_1468:
        /*098c*/ 	.word	0x00000000


	//----- nvinfo : EIATTR_CBANK_PARAM_SIZE
	.align		4
.L_1469:
        /*0990*/ 	.byte	0x03, 0x19
        /*0992*/ 	.short	0x0af0


	//----- nvinfo : EIATTR_PARAM_CBANK
	.align		4
        /*0994*/ 	.byte	0x04, 0x0a
        /*0996*/ 	.short	(.L_1471 - .L_1470)
	.align		4
.L_1470:
        /*0998*/ 	.word	index@(.nv.constant0._ZN7cutlass13device_kernelIN5flash11enable_sm90INS1_16FlashAttnFwdSm90INS1_25CollectiveMainloopFwdSm90ILi2EN4cute5tupleIJNS5_1CILi1EEES8_S8_EEENS6_IJNS7_ILi192EEENS7_ILi160EEENS7_ILi64EEEEEELi64ENS_12float_e4m3_tEfNS_4arch4Sm90ELb0ELb0ELb1ELb1ELb0ELb0ELb0ELb1ELb1ELb1ELb0ELb0EEENS1_21CollectiveEpilogueFwdINS6_IJSA_SC_SB_EEES9_NS_10bfloat16_tESG_Li384ELb1ELb1ELb0ELb1EEENS1_36VarlenDynamicPersistentTileSchedulerILi192ELi160ELi384ELi128ELb0ELb1ELb1ELb0ELb1ELb1EEEEEEEEEvNT_6ParamsE)
        /*099c*/ 	.short	0x0210
        /*099e*/ 	.short	0x0af0


	//----- nvinfo : EIATTR_SW_WAR
	.align		4
.L_1471:
        /*09a0*/ 	.byte	0x04, 0x36
        /*09a2*/ 	.short	(.L_1473 - .L_1472)
.L_1472:
        /*09a4*/ 	.word	0x00000008
.L_1473:


//--------------------- .nv.info._ZN7cutlass13device_kernelIN5flash11enable_sm90INS1_16FlashAttnFwdSm90INS1_25CollectiveMainloopFwdSm90ILi2EN4cute5tupleIJNS5_1CILi1EEES8_S8_EEENS6_IJNS7_ILi192EEENS7_ILi160EEENS7_ILi64EEEEEELi64ENS_12float_e4m3_tEfNS_4arch4Sm90ELb0ELb0ELb1ELb1ELb0ELb1ELb0ELb1ELb1ELb1ELb0ELb0EEENS1_21CollectiveEpilogueFwdINS6_IJSA_SC_SB_EEES9_NS_10bfloat16_tESG_Li384ELb1ELb1ELb0ELb1EEENS1_36VarlenDynamicPersistentTileSchedulerILi192ELi160ELi384ELi128ELb0ELb1ELb1ELb0ELb1ELb1EEEEEEEEEvNT_6ParamsE --------------------------
	.section	.nv.info._ZN7cutlass13device_kernelIN5flash11enable_sm90INS1_16FlashAttnFwdSm90INS1_25CollectiveMainloopFwdSm90ILi2EN4cute5tupleIJNS5_1CILi1EEES8_S8_EEENS6_IJNS7_ILi192EEENS7_ILi160EEENS7_ILi64EEEEEELi64ENS_12float_e4m3_tEfNS_4arch4Sm90ELb0ELb0ELb1ELb1ELb0ELb1ELb0ELb1ELb1ELb1ELb0ELb0EEENS1_21CollectiveEpilogueFwdINS6_IJSA_SC_SB_EEES9_NS_10bfloat16_tESG_Li384ELb1ELb1ELb0ELb1EEENS1_36VarlenDynamicPersistentTileSchedulerILi192ELi160ELi384ELi128ELb0ELb1ELb1ELb0ELb1ELb1EEEEEEEEEvNT_6ParamsE,"",@"SHT_CUDA_INFO"
	.sectionflags	@""
	.align	4


	//----- nvinfo : EIATTR_CUDA_API_VERSION
	.align		4
        /*0000*/ 	.byte	0x04, 0x37
        /*0002*/ 	.short	(.L_1475 - .L_1474)
.L_1474:
        /*0004*/ 	.word	0x00000082


	//----- nvinfo : EIATTR_KPARAM_INFO
	.align		4
.L_1475:
        /*0008*/ 	.byte	0x04, 0x17
        /*000a*/ 	.short	(.L_1477 - .L_1476)
.L_1476:
        /*000c*/ 	.word	0x00000000
        /*0010*/ 	.short	0x0000
        /*0012*/ 	.short	0x0070
        /*0014*/ 	.byte	0x00, 0xf0, 0x01, 0x2a


	//----- nvinfo : EIATTR_SPARSE_MMA_MASK
	.align		4
.L_1477:
        /*0018*/ 	.byte	0x03, 0x50
        /*001a*/ 	.short	0x0000


	//----- nvinfo : EIATTR_MAXREG_COUNT
	.align		4
        /*001c*/ 	.byte	0x03, 0x1b
        /*001e*/ 	.short	0x0080


	//----- nvinfo : EIATTR_NUM_BARRIERS
	.align		4
        /*0020*/ 	.byte	0x02, 0x4c
        /*0022*/ 	.byte	0x10
	.zero		1


	//----- nvinfo : EIATTR_EXTERNS
	.align		4
        /*0024*/ 	.byte	0x04, 0x0f
        /*0026*/ 	.short	(.L_1479 - .L_1478)


	//   ....[0]....
	.align		4
.L_1478:
        /*0028*/ 	.word	index@(__assertfail)


	//----- nvinfo : EIATTR_ANNOTATIONS
	.align		4
.L_1479:
        /*002c*/ 	.byte	0x04, 0x55
        /*002e*/ 	.short	(.L_1481 - .L_1480)


	//   ....[0]....
.L_1480:
        /* <DEDUP_REMOVED lines=97> */


	//----- nvinfo : EIATTR_MERCURY_ISA_VERSION
	.align		4
.L_1481:
        /*0630*/ 	.byte	0x03, 0x5f
        /*0632*/ 	.short	0x0101


	//----- nvinfo : EIATTR_UNUSED_LOAD_BYTE_OFFSET
	.align		4
        /*0634*/ 	.byte	0x04, 0x44
        /*0636*/ 	.short	(.L_1483 - .L_1482)


	//   ....[0]....
.L_1482:
        /*0638*/ 	.word	0x00000a90
        /*063c*/ 	.word	0x0000fff0


	//   ....[1]....
        /*0640*/ 	.word	0x0000ea60
        /*0644*/ 	.word	0x0000fff0


	//----- nvinfo : EIATTR_INT_WARP_WIDE_INSTR_OFFSETS
	.align		4
.L_1483:
        /*0648*/ 	.byte	0x04, 0x31
        /*064a*/ 	.short	(.L_1485 - .L_1484)


	//   ....[0]....
.L_1484:
        /*064c*/ 	.word	0x00000180


	//   ....[1]....
        /*0650*/ 	.word	0x00000220


	//   ....[2]....
        /*0654*/ 	.word	0x00000290


	//   ....[3]....
        /*0658*/ 	.word	0x00012860


	//   ....[4]....
        /*065c*/ 	.word	0x000128f0


	//   ....[5]....
        /*0660*/ 	.word	0x00014fb0


	//   ....[6]....
        /*0664*/ 	.word	0x00015040


	//----- nvinfo : EIATTR_COOP_GROUP_MASK_REGIDS
	.align		4
.L_1485:
        /*0668*/ 	.byte	0x04, 0x29
        /*066a*/ 	.short	(.L_1487 - .L_1486)


	//   ....[0]....
.L_1486:
        /*066c*/ 	.word	0xffffffff


	//   ....[1]....
        /*0670*/ 	.word	0xffffffff


	//   ....[2]....
        /*0674*/ 	.word	0xffffffff


	//   ....[3]....
        /*0678*/ 	.word	0xffffffff


	//   ....[4]....
        /*067c*/ 	.word	0xffffffff


	//   ....[5]....
        /*0680*/ 	.word	0xffffffff


	//   ....[6]....
        /*0684*/ 	.word	0xffffffff


	//   ....[7]....
        /*0688*/ 	.word	0xffffffff


	//   ....[8]....
        /*068c*/ 	.word	0xffffffff


	//   ....[9]....
        /*0690*/ 	.word	0xffffffff


	//   ....[10]....
        /*0694*/ 	.word	0xffffffff


	//   ....[11]....
        /*0698*/ 	.word	0xffffffff


	//   ....[12]....
        /*069c*/ 	.word	0xffffffff


	//   ....[13]....
        /*06a0*/ 	.word	0xffffffff


	//   ....[14]....
        /*06a4*/ 	.word	0xffffffff


	//   ....[15]....
        /*06a8*/ 	.word	0xffffffff


	//   ....[16]....
        /*06ac*/ 	.word	0xffffffff


	//   ....[17]....
        /*06b0*/ 	.word	0xffffffff


	//   ....[18]....
        /*06b4*/ 	.word	0xffffffff


	//   ....[19]....
        /*06b8*/ 	.word	0xffffffff


	//   ....[20]....
        /*06bc*/ 	.word	0xffffffff


	//   ....[21]....
        /*06c0*/ 	.word	0xffffffff


	//   ....[22]....
        /*06c4*/ 	.word	0xffffffff


	//   ....[23]....
        /*06c8*/ 	.word	0xffffffff


	//   ....[24]....
        /*06cc*/ 	.word	0xffffffff


	//   ....[25]....
        /*06d0*/ 	.word	0xffffffff


	//   ....[26]....
        /*06d4*/ 	.word	0xffffffff


	//   ....[27]....
        /*06d8*/ 	.word	0xffffffff


	//   ....[28]....
        /*06dc*/ 	.word	0xffffffff


	//   ....[29]....
        /*06e0*/ 	.word	0xffffffff


	//   ....[30]....
        /*06e4*/ 	.word	0xffffffff


	//   ....[31]....
        /*06e8*/ 	.word	0xffffffff


	//   ....[32]....
        /*06ec*/ 	.word	0xffffffff


	//   ....[33]....
        /*06f0*/ 	.word	0xffffffff


	//   ....[34]....
        /*06f4*/ 	.word	0xffffffff


	//   ....[35]....
        /*06f8*/ 	.word	0xffffffff


	//   ....[36]....
        /*06fc*/ 	.word	0xffffffff


	//   ....[37]....
        /*0700*/ 	.word	0xffffffff


	//   ....[38]....
        /*0704*/ 	.word	0xffffffff


	//   ....[39]....
        /*0708*/ 	.word	0xffffffff


	//   ....[40]....
        /*070c*/ 	.word	0xffffffff


	//   ....[41]....
        /*0710*/ 	.word	0xffffffff


	//   ....[42]....
        /*0714*/ 	.word	0xffffffff


	//   ....[43]....
        /*0718*/ 	.word	0xffffffff


	//   ....[44]....
        /*071c*/ 	.word	0xffffffff


	//   ....[45]....
        /*0720*/ 	.word	0xffffffff


	//   ....[46]....
        /*0724*/ 	.word	0xffffffff


	//   ....[47]....
        /*0728*/ 	.word	0xffffffff


	//   ....[48]....
        /*072c*/ 	.word	0xffffffff


	//   ....[49]....
        /*0730*/ 	.word	0xffffffff


	//   ....[50]....
        /*0734*/ 	.word	0xffffffff


	//   ....[51]....
        /*0738*/ 	.word	0xffffffff


	//   ....[52]....
        /*073c*/ 	.word	0xffffffff


	//   ....[53]....
        /*0740*/ 	.word	0xffffffff


	//   ....[54]....
        /*0744*/ 	.word	0xffffffff


	//   ....[55]....
        /*0748*/ 	.word	0xffffffff


	//   ....[56]....
        /*074c*/ 	.word	0xffffffff


	//   ....[57]....
        /*0750*/ 	.word	0xffffffff


	//   ....[58]....
        /*0754*/ 	.word	0xffffffff


	//   ....[59]....
        /*0758*/ 	.word	0xffffffff


	//   ....[60]....
        /*075c*/ 	.word	0xffffffff


	//   ....[61]....
        /*0760*/ 	.word	0xffffffff


	//   ....[62]....
        /*0764*/ 	.word	0xffffffff


	//   ....[63]....
        /*0768*/ 	.word	0xffffffff


	//   ....[64]....
        /*076c*/ 	.word	0xffffffff


	//   ....[65]....
        /*0770*/ 	.word	0xffffffff


	//   ....[66]....
        /*0774*/ 	.word	0xffffffff


	//   ....[67]....
        /*0778*/ 	.word	0xffffffff


	//   ....[68]....
        /*077c*/ 	.word	0xffffffff


	//   ....[69]....
        /*0780*/ 	.word	0xffffffff


	//   ....[70]....
        /*0784*/ 	.word	0xffffffff


	//   ....[71]....
        /*0788*/ 	.word	0xffffffff


	//   ....[72]....
        /*078c*/ 	.word	0xffffffff


	//   ....[73]....
        /*0790*/ 	.word	0xffffffff


	//   ....[74]....
        /*0794*/ 	.word	0xffffffff


	//   ....[75]....
        /*0798*/ 	.word	0xffffffff


	//   ....[76]....
        /*079c*/ 	.word	0xffffffff


	//   ....[77]....
        /*07a0*/ 	.word	0xffffffff


	//   ....[78]....
        /*07a4*/ 	.word	0xffffffff


	//   ....[79]....
        /*07a8*/ 	.word	0xffffffff


	//   ....[80]....
        /*07ac*/ 	.word	0xffffffff


	//   ....[81]....
        /*07b0*/ 	.word	0xffffffff


	//   ....[82]....
        /*07b4*/ 	.word	0xffffffff


	//   ....[83]....
        /*07b8*/ 	.word	0xffffffff


	//   ....[84]....
        /*07bc*/ 	.word	0xffffffff


	//   ....[85]....
        /*07c0*/ 	.word	0xffffffff


	//   ....[86]....
        /*07c4*/ 	.word	0xffffffff


	//   ....[87]....
        /*07c8*/ 	.word	0xffffffff


	//   ....[88]....
        /*07cc*/ 	.word	0xffffffff


	//   ....[89]....
        /*07d0*/ 	.word	0xffffffff


	//   ....[90]....
        /*07d4*/ 	.word	0xffffffff


	//   ....[91]....
        /*07d8*/ 	.word	0xffffffff


	//   ....[92]....
        /*07dc*/ 	.word	0xffffffff


	//   ....[93]....
        /*07e0*/ 	.word	0xffffffff


	//   ....[94]....
        /*07e4*/ 	.word	0xffffffff


	//   ....[95]....
        /*07e8*/ 	.word	0xffffffff


	//   ....[96]....
        /*07ec*/ 	.word	0xffffffff


	//   ....[97]....
        /*07f0*/ 	.word	0xffffffff


	//   ....[98]....
        /*07f4*/ 	.word	0xffffffff


	//   ....[99]....
        /*07f8*/ 	.word	0xffffffff


	//   ....[100]....
        /*07fc*/ 	.word	0xffffffff


	//   ....[101]....
        /*0800*/ 	.word	0xffffffff


	//   ....[102]....
        /*0804*/ 	.word	0xffffffff


	//   ....[103]....
        /*0808*/ 	.word	0xffffffff


	//   ....[104]....
        /*080c*/ 	.word	0xffffffff


	//   ....[105]....
        /*0810*/ 	.word	0xffffffff


	//   ....[106]....
        /*0814*/ 	.word	0xffffffff


	//   ....[107]....
        /*0818*/ 	.word	0xffffffff


	//   ....[108]....
        /*081c*/ 	.word	0xffffffff


	//   ....[109]....
        /*0820*/ 	.word	0xffffffff


	//   ....[110]....
        /*0824*/ 	.word	0xffffffff


	//   ....[111]....
        /*0828*/ 	.word	0xffffffff


	//   ....[112]....
        /*082c*/ 	.word	0x0500000f


	//   ....[113]....
        /*0830*/ 	.word	0x0500000f


	//   ....[114]....
        /*0834*/ 	.word	0x0500000f


	//   ....[115]....
        /*0838*/ 	.word	0x0500000f


	//   ....[116]....
        /*083c*/ 	.word	0x0500000f


	//   ....[117]....
        /*0840*/ 	.word	0x0500000f


	//   ....[118]....
        /*0844*/ 	.word	0x0500000f


	//   ....[119]....
        /*0848*/ 	.word	0x0500000f


	//   ....[120]....
        /*084c*/ 	.word	0x0500000f


	//   ....[121]....
        /*0850*/ 	.word	0x0500000f


	//   ....[122]....
        /*0854*/ 	.word	0x0500000f


	//   ....[123]....
        /*0858*/ 	.word	0x0500000f


	//   ....[124]....
        /*085c*/ 	.word	0x0500000f


	//   ....[125]....
        /*0860*/ 	.word	0x0500000f


	//   ....[126]....
        /*0864*/ 	.word	0x0500000f


	//   ....[127]....
        /*0868*/ 	.word	0x0500000f


	//   ....[128]....
        /*086c*/ 	.word	0x0500000f


	//   ....[129]....
        /*0870*/ 	.word	0x0500000f


	//   ....[130]....
        /*0874*/ 	.word	0x0500000f


	//   ....[131]....
        /*0878*/ 	.word	0x0500000f


	//   ....[132]....
        /*087c*/ 	.word	0x0500000f


	//   ....[133]....
        /*0880*/ 	.word	0x0500000f


	//   ....[134]....
        /*0884*/ 	.word	0x0500000f


	//   ....[135]....
        /*0888*/ 	.word	0x0500000f


	//   ....[136]....
        /*088c*/ 	.word	0x0500000f


	//   ....[137]....
        /*0890*/ 	.word	0x0500000f


	//   ....[138]....
        /*0894*/ 	.word	0x0500000f


	//   ....[139]....
        /*0898*/ 	.word	0x0500000f


	//   ....[140]....
        /*089c*/ 	.word	0x0500000f


	//   ....[141]....
        /*08a0*/ 	.word	0x0500000f


	//   ....[142]....
        /*08a4*/ 	.word	0x0500000f


	//   ....[143]....
        /*08a8*/ 	.word	0x0500000f


	//   ....[144]....
        /*08ac*/ 	.word	0x0500000f


	//   ....[145]....
        /*08b0*/ 	.word	0x0500000f


	//   ....[146]....
        /*08b4*/ 	.word	0x0500000f


	//   ....[147]....
        /*08b8*/ 	.word	0x0500000f


	//   ....[148]....
        /*08bc*/ 	.word	0x0500000f


	//   ....[149]....
        /*08c0*/ 	.word	0x0500000f


	//   ....[150]....
        /*08c4*/ 	.word	0x0500000f


	//   ....[151]....
        /*08c8*/ 	.word	0x0500000f


	//----- nvinfo : EIATTR_COOP_GROUP_INSTR_OFFSETS
	.align		4
.L_1487:
        /*08cc*/ 	.byte	0x04, 0x28
        /*08ce*/ 	.short	(.L_1489 - .L_1488)


	//   ....[0]....
.L_1488:
        /*08d0*/ 	.word	0x00000060


	//   ....[1]....
        /*08d4*/ 	.word	0x00000190


	//   ....[2]....
        /*08d8*/ 	.word	0x00000240


	//   ....[3]....
        /*08dc*/ 	.word	0x00000400


	//   ....[4]....
        /*08e0*/ 	.word	0x00000560


	//   ....[5]....
        /*08e4*/ 	.word	0x00000680


	//   ....[6]....
        /*08e8*/ 	.word	0x000007e0


	//   ....[7]....
        /*08ec*/ 	.word	0x00004f20


	//   ....[8]....
        /*08f0*/ 	.word	0x00005710


	//   ....[9]....
        /*08f4*/ 	.word	0x00005720


	//   ....[10]....
        /*08f8*/ 	.word	0x00005730


	//   ....[11]....
        /*08fc*/ 	.word	0x00005740


	//   ....[12]....
        /*0900*/ 	.word	0x00006a40


	//   ....[13]....
        /*0904*/ 	.word	0x00006a50


	//   ....[14]....
        /*0908*/ 	.word	0x00006a60


	//   ....[15]....
        /*090c*/ 	.word	0x00006a70


	//   ....[16]....
        /*0910*/ 	.word	0x00009850


	//   ....[17]....
        /*0914*/ 	.word	0x000098e0


	//   ....[18]....
        /*0918*/ 	.word	0x00009c70


	//   ....[19]....
        /*091c*/ 	.word	0x00009cb0


	//   ....[20]....
        /*0920*/ 	.word	0x0000c9f0


	//   ....[21]....
        /*0924*/ 	.word	0x0000ca10


	//   ....[22]....
        /*0928*/ 	.word	0x0000ca40


	//   ....[23]....
        /*092c*/ 	.word	0x0000ca80


	//   ....[24]....
        /*0930*/ 	.word	0x0000e440


	//   ....[25]....
        /*0934*/ 	.word	0x0000e450


	//   ....[26]....
        /*0938*/ 	.word	0x0000e4e0


	//   ....[27]....
        /*093c*/ 	.word	0x0000e500


	//   ....[28]....
        /*0940*/ 	.word	0x0000eff0


	//   ....[29]....
        /*0944*/ 	.word	0x0000f000


	//   ....[30]....
        /*0948*/ 	.word	0x0000f010


	//   ....[31]....
        /*094c*/ 	.word	0x0000f020


	//   ....[32]....
        /*0950*/ 	.word	0x0000f030


	//   ....[33]....
        /*0954*/ 	.word	0x0000f040


	//   ....[34]....
        /*0958*/ 	.word	0x0000f050


	//   ....[35]....
        /*095c*/ 	.word	0x0000f060


	//   ....[36]....
        /*0960*/ 	.word	0x0000f070


	//   ....[37]....
        /*0964*/ 	.word	0x0000f080


	//   ....[38]....
        /*0968*/ 	.word	0x0000f090


	//   ....[39]....
        /*096c*/ 	.word	0x0000f0a0


	//   ....[40]....
        /*0970*/ 	.word	0x0000f0b0


	//   ....[41]....
        /*0974*/ 	.word	0x0000f0c0


	//   ....[42]....
        /*0978*/ 	.word	0x0000f0d0


	//   ....[43]....
        /*097c*/ 	.word	0x0000f0e0


	//   ....[44]....
        /*0980*/ 	.word	0x0000f630


	//   ....[45]....
        /*0984*/ 	.word	0x0000f670


	//   ....[46]....
        /*0988*/ 	.word	0x0000f690


	//   ....[47]....
        /*098c*/ 	.word	0x0000f6a0


	//   ....[48]....
        /*0990*/ 	.word	0x0000fbb0


	//   ....[49]....
        /*0994*/ 	.word	0x0000fbe0


	//   ....[50]....
        /*0998*/ 	.word	0x0000fbf0


	//   ....[51]....
        /*099c*/ 	.word	0x0000fc10


	//   ....[52]....
        /*09a0*/ 	.word	0x0000fc30


	//   ....[53]....
        /*09a4*/ 	.word	0x0000fc50


	//   ....[54]....
        /*09a8*/ 	.word	0x0000fd10


	//   ....[55]....
        /*09ac*/ 	.word	0x0000fd20


	//   ....[56]....
        /*09b0*/ 	.word	0x000105e0


	//   ....[57]....
        /*09b4*/ 	.word	0x00010620


	//   ....[58]....
        /*09b8*/ 	.word	0x00010630


	//   ....[59]....
        /*09bc*/ 	.word	0x00010640


	//   ....[60]....
        /*09c0*/ 	.word	0x00010650


	//   ....[61]....
        /*09c4*/ 	.word	0x00010660


	//   ....[62]....
        /*09c8*/ 	.word	0x00010670


	//   ....[63]....
        /*09cc*/ 	.word	0x00010680


	//   ....[64]....
        /*09d0*/ 	.word	0x00010840


	//   ....[65]....
        /*09d4*/ 	.word	0x00010a30


	//   ....[66]....
        /*09d8*/ 	.word	0x00010a60


	//   ....[67]....
        /*09dc*/ 	.word	0x00010a90


	//   ....[68]....
        /*09e0*/ 	.word	0x00010ac0


	//   ....[69]....
        /*09e4*/ 	.word	0x00010af0


	//   ....[70]....
        /*09e8*/ 	.word	0x00010b20


	//   ....[71]....
        /*09ec*/ 	.word	0x00010c90


	//   ....[72]....
        /*09f0*/ 	.word	0x00010cc0


	//   ....[73]....
        /*09f4*/ 	.word	0x00010cf0


	//   ....[74]....
        /*09f8*/ 	.word	0x00010d20


	//   ....[75]....
        /*09fc*/ 	.word	0x00010d50


	//   ....[76]....
        /*0a00*/ 	.word	0x00010d80


	//   ....[77]....
        /*0a04*/ 	.word	0x00010e10


	//   ....[78]....
        /*0a08*/ 	.word	0x00010e40


	//   ....[79]....
        /*0a0c*/ 	.word	0x00010ec0


	//   ....[80]....
        /*0a10*/ 	.word	0x00011b70


	//   ....[81]....
        /*0a14*/ 	.word	0x00012ff0


	//   ....[82]....
        /*0a18*/ 	.word	0x00013d40


	//   ....[83]....
        /*0a1c*/ 	.word	0x00013d50


	//   ....[84]....
        /*0a20*/ 	.word	0x00013d60


	//   ....[85]....
        /*0a24*/ 	.word	0x00013d80


	//   ....[86]....
        /*0a28*/ 	.word	0x00013de0


	//   ....[87]....
        /*0a2c*/ 	.word	0x00013e00


	//   ....[88]....
        /*0a30*/ 	.word	0x00013e80


	//   ....[89]....
        /*0a34*/ 	.word	0x00013ea0


	//   ....[90]....
        /*0a38*/ 	.word	0x00013eb0


	//   ....[91]....
        /*0a3c*/ 	.word	0x00013f20


	//   ....[92]....
        /*0a40*/ 	.word	0x00013f70


	//   ....[93]....
        /*0a44*/ 	.word	0x00013f80


	//   ....[94]....
        /*0a48*/ 	.word	0x000157a0


	//   ....[95]....
        /*0a4c*/ 	.word	0x000157d0


	//   ....[96]....
        /*0a50*/ 	.word	0x00015810


	//   ....[97]....
        /*0a54*/ 	.word	0x00015840


	//   ....[98]....
        /*0a58*/ 	.word	0x00015870


	//   ....[99]....
        /*0a5c*/ 	.word	0x000158a0


	//   ....[100]....
        /*0a60*/ 	.word	0x000158d0


	//   ....[101]....
        /*0a64*/ 	.word	0x00015900


	//   ....[102]....
        /*0a68*/ 	.word	0x00015a80


	//   ....[103]....
        /*0a6c*/ 	.word	0x00015ab0


	//   ....[104]....
        /*0a70*/ 	.word	0x00015ae0


	//   ....[105]....
        /*0a74*/ 	.word	0x00015b10


	//   ....[106]....
        /*0a78*/ 	.word	0x00015b40


	//   ....[107]....
        /*0a7c*/ 	.word	0x00015b70


	//   ....[108]....
        /*0a80*/ 	.word	0x00015c30


	//   ....[109]....
        /*0a84*/ 	.word	0x00015c50


	//   ....[110]....
        /*0a88*/ 	.word	0x00015cc0


	//   ....[111]....
        /*0a8c*/ 	.word	0x00016130


	//   ....[112]....
        /*0a90*/ 	.word	0x000165b0


	//   ....[113]....
        /*0a94*/ 	.word	0x00016640


	//   ....[114]....
        /*0a98*/ 	.word	0x00016690


	//   ....[115]....
        /*0a9c*/ 	.word	0x000166e0


	//   ....[116]....
        /*0aa0*/ 	.word	0x000167c0


	//   ....[117]....
        /*0aa4*/ 	.word	0x00016850


	//   ....[118]....
        /*0aa8*/ 	.word	0x000168a0


	//   ....[119]....
        /*0aac*/ 	.word	0x000168f0


	//   ....[120]....
        /*0ab0*/ 	.word	0x00016b40


	//   ....[121]....
        /*0ab4*/ 	.word	0x00016e20


	//   ....[122]....
        /*0ab8*/ 	.word	0x00017020


	//   ....[123]....
        /*0abc*/ 	.word	0x00017070


	//   ....[124]....
        /*0ac0*/ 	.word	0x000170d0


	//   ....[125]....
        /*0ac4*/ 	.word	0x00017190


	//   ....[126]....
        /*0ac8*/ 	.word	0x000171f0


	//   ....[127]....
        /*0acc*/ 	.word	0x000172f0


	//   ....[128]....
        /*0ad0*/ 	.word	0x00017350


	//   ....[129]....
        /*0ad4*/ 	.word	0x00017400


	//   ....[130]....
        /*0ad8*/ 	.word	0x000174b0


	//   ....[131]....
        /*0adc*/ 	.word	0x00017590


	//   ....[132]....
        /*0ae0*/ 	.word	0x000175f0


	//   ....[133]....
        /*0ae4*/ 	.word	0x000176c0


	//   ....[134]....
        /*0ae8*/ 	.word	0x00017990


	//   ....[135]....
        /*0aec*/ 	.word	0x00017a30


	//   ....[136]....
        /*0af0*/ 	.word	0x00017b50


	//   ....[137]....
        /*0af4*/ 	.word	0x00017bc0


	//   ....[138]....
        /*0af8*/ 	.word	0x00017c30


	//   ....[139]....
        /*0afc*/ 	.word	0x00017ca0


	//   ....[140]....
        /*0b00*/ 	.word	0x00017d10


	//   ....[141]....
        /*0b04*/ 	.word	0x00017d90


	//   ....[142]....
        /*0b08*/ 	.word	0x00017e20


	//   ....[143]....
        /*0b0c*/ 	.word	0x00017eb0


	//   ....[144]....
        /*0b10*/ 	.word	0x00017f20


	//   ....[145]....
        /*0b14*/ 	.word	0x00017f90


	//   ....[146]....
        /*0b18*/ 	.word	0x00018000


	//   ....[147]....
        /*0b1c*/ 	.word	0x00018080


	//   ....[148]....
        /*0b20*/ 	.word	0x000180f0


	//   ....[149]....
        /*0b24*/ 	.word	0x00018190


	//   ....[150]....
        /*0b28*/ 	.word	0x00018220


	//   ....[151]....
        /*0b2c*/ 	.word	0x00018340


	//----- nvinfo : EIATTR_REG_RECONFIG
	.align		4
.L_1489:
        /*0b30*/ 	.byte	0x01, 0x54
	.zero		2


	//----- nvinfo : EIATTR_SYSCALL_OFFSETS
	.align		4
        /*0b34*/ 	.byte	0x04, 0x46
        /*0b36*/ 	.short	(.L_1491 - .L_1490)


	//   ....[0]....
.L_1490:
        /*0b38*/ 	.word	0x00001910


	//   ....[1]....
        /*0b3c*/ 	.word	0x00001a60


	//   ....[2]....
        /*0b40*/ 	.word	0x00005090


	//   ....[3]....
        /*0b44*/ 	.word	0x00005670


	//   ....[4]....
        /*0b48*/ 	.word	0x00012a50


	//   ....[5]....
        /*0b4c*/ 	.word	0x00012be0


	//   ....[6]....
        /*0b50*/ 	.word	0x00012d30


	//   ....[7]....
        /*0b54*/ 	.word	0x00012e80


	//   ....[8]....
        /*0b58*/ 	.word	0x00013860


	//----- nvinfo : EIATTR_MBARRIER_INSTR_OFFSETS
	.align		4
.L_1491:
        /*0b5c*/ 	.byte	0x04, 0x39
        /*0b5e*/ 	.short	(.L_1493 - .L_1492)


	//   ....[0]....
.L_1492:
        /*0b60*/ 	.word	0x000002b0
        /*0b64*/ 	.word	0x000000ff
        /*0b68*/ 	.word	0x00013200
        /*0b6c*/ 	.short	0x0100
        /*0b6e*/ 	.byte	0x08
	.zero		1


	//   ....[1]....
        /*0b70*/ 	.word	0x000002c0
        /*0b74*/ 	.word	0x000000ff
        /*0b78*/ 	.word	0x00013220
        /*0b7c*/ 	.short	0x0100
        /*0b7e*/ 	.byte	0x08
	.zero		1


	//   ....[2]....
        /*0b80*/ 	.word	0x000003b0
        /*0b84*/ 	.word	0x000000ff
        /*0b88*/ 	.word	0x00013230
        /*0b8c*/ 	.short	0x0100
        /*0b8e*/ 	.byte	0x08
	.zero		1


	//   ....[3]....
        /*0b90*/ 	.word	0x000003c0
        /*0b94*/ 	.word	0x000000ff
        /*0b98*/ 	.word	0x00013240
        /*0b9c*/ 	.short	0x0100
        /*0b9e*/ 	.byte	0x08
	.zero		1


	//   ....[4]....
        /*0ba0*/ 	.word	0x000003d0
        /*0ba4*/ 	.word	0x000000ff
        /*0ba8*/ 	.word	0x00013238
        /*0bac*/ 	.short	0x0100
        /*0bae*/ 	.byte	0x08
	.zero		1


	//   ....[5]....
        /*0bb0*/ 	.word	0x000003e0
        /*0bb4*/ 	.word	0x000000ff
        /*0bb8*/ 	.word	0x00013248
        /*0bbc*/ 	.short	0x0100
        /*0bbe*/ 	.byte	0x08
	.zero		1


	//   ....[6]....
        /*0bc0*/ 	.word	0x00000510
        /*0bc4*/ 	.word	0x000000ff
        /*0bc8*/ 	.word	0x00013250
        /*0bcc*/ 	.short	0x0100
        /*0bce*/ 	.byte	0x08
	.zero		1


	//   ....[7]....
        /*0bd0*/ 	.word	0x00000520
        /*0bd4*/ 	.word	0x000000ff
        /*0bd8*/ 	.word	0x00013260
        /*0bdc*/ 	.short	0x0100
        /*0bde*/ 	.byte	0x08
	.zero		1


	//   ....[8]....
        /*0be0*/ 	.word	0x00000530
        /*0be4*/ 	.word	0x000000ff
        /*0be8*/ 	.word	0x00013258
        /*0bec*/ 	.short	0x0100
        /*0bee*/ 	.byte	0x08
	.zero		1


	//   ....[9]....
        /*0bf0*/ 	.word	0x00000540
        /*0bf4*/ 	.word	0x000000ff
        /*0bf8*/ 	.word	0x00013268
        /*0bfc*/ 	.short	0x0100
        /*0bfe*/ 	.byte	0x08
	.zero		1


	//   ....[10]....
        /*0c00*/ 	.word	0x00000630
        /*0c04*/ 	.word	0x000000ff
        /*0c08*/ 	.word	0x00013270
        /*0c0c*/ 	.short	0x0100
        /*0c0e*/ 	.byte	0x06
	.zero		1


	//   ....[11]....
        /*0c10*/ 	.word	0x00000640
        /*0c14*/ 	.word	0x000000ff
        /*0c18*/ 	.word	0x00013280
        /*0c1c*/ 	.short	0x0100
        /*0c1e*/ 	.byte	0x06
	.zero		1


	//   ....[12]....
        /*0c20*/ 	.word	0x00000650
        /*0c24*/ 	.word	0x000000ff
        /*0c28*/ 	.word	0x00013278
        /*0c2c*/ 	.short	0x0100
        /*0c2e*/ 	.byte	0x06
	.zero		1


	//   ....[13]....
        /*0c30*/ 	.word	0x00000660
        /*0c34*/ 	.word	0x000000ff
        /*0c38*/ 	.word	0x00013288
        /*0c3c*/ 	.short	0x0100
        /*0c3e*/ 	.byte	0x06
	.zero		1


	//   ....[14]....
        /*0c40*/ 	.word	0x00000790
        /*0c44*/ 	.word	0x000000ff
        /*0c48*/ 	.word	0x00013290
        /*0c4c*/ 	.short	0x0100
        /*0c4e*/ 	.byte	0x08
	.zero		1


	//   ....[15]....
        /*0c50*/ 	.word	0x000007a0
        /*0c54*/ 	.word	0x000000ff
        /*0c58*/ 	.word	0x000132a0
        /*0c5c*/ 	.short	0x0100
        /*0c5e*/ 	.byte	0x08
	.zero		1


	//   ....[16]....
        /*0c60*/ 	.word	0x000007b0
        /*0c64*/ 	.word	0x000000ff
        /*0c68*/ 	.word	0x00013298
        /*0c6c*/ 	.short	0x0100
        /*0c6e*/ 	.byte	0x08
	.zero		1


	//   ....[17]....
        /*0c70*/ 	.word	0x000007c0
        /*0c74*/ 	.word	0x000000ff
        /*0c78*/ 	.word	0x000132a8
        /*0c7c*/ 	.short	0x0100
        /*0c7e*/ 	.byte	0x08
	.zero		1


	//   ....[18]....
        /*0c80*/ 	.word	0x000008f0
        /*0c84*/ 	.word	0x000000ff
        /*0c88*/ 	.word	0x000132b0
        /*0c8c*/ 	.short	0x0100
        /*0c8e*/ 	.byte	0x08
	.zero		1


	//   ....[19]....
        /*0c90*/ 	.word	0x00000900
        /*0c94*/ 	.word	0x000000ff
        /*0c98*/ 	.word	0x000132c0
        /*0c9c*/ 	.short	0x0100
        /*0c9e*/ 	.byte	0x08
	.zero		1


	//   ....[20]....
        /*0ca0*/ 	.word	0x00000910
        /*0ca4*/ 	.word	0x000000ff
        /*0ca8*/ 	.word	0x000132b8
        /*0cac*/ 	.short	0x0100
        /*0cae*/ 	.byte	0x08
	.zero		1


	//   ....[21]....
        /*0cb0*/ 	.word	0x00000920
        /*0cb4*/ 	.word	0x000000ff
        /*0cb8*/ 	.word	0x000132c8
        /*0cbc*/ 	.short	0x0100
        /*0cbe*/ 	.byte	0x08
	.zero		1


	//   ....[22]....
        /*0cc0*/ 	.word	0x00002630
        /*0cc4*/ 	.word	0x0000004a
        /*0cc8*/ 	.word	0x00013290
        /*0ccc*/ 	.short	0x010a
        /*0cce*/ 	.byte	0x3f
	.zero		1


	//   ....[23]....
        /*0cd0*/ 	.word	0x00003790
        /*0cd4*/ 	.word	0x0000004a
        /*0cd8*/ 	.word	0x00013290
        /*0cdc*/ 	.short	0x010a
        /*0cde*/ 	.byte	0x3f
	.zero		1


	//   ....[24]....
        /*0ce0*/ 	.word	0x00004870
        /*0ce4*/ 	.word	0x0000004a
        /*0ce8*/ 	.word	0x00013290
        /*0cec*/ 	.short	0x010a
        /*0cee*/ 	.byte	0x3f
	.zero		1


	//   ....[25]....
        /*0cf0*/ 	.word	0x00004a00
        /*0cf4*/ 	.word	0x00000004
        /*0cf8*/ 	.word	0x00000000
        /*0cfc*/ 	.short	0x0101
        /*0cfe*/ 	.byte	0x3f
	.zero		1


	//   ....[26]....
        /*0d00*/ 	.word	0x00004a40
        /*0d04*/ 	.word	0x0000004a
        /*0d08*/ 	.word	0x000132b0
        /*0d0c*/ 	.short	0x010a
        /*0d0e*/ 	.byte	0x3f
	.zero		1


	//   ....[27]....
        /*0d10*/ 	.word	0x00004ca0
        /*0d14*/ 	.word	0x0000004a
        /*0d18*/ 	.word	0x00000000
        /*0d1c*/ 	.short	0x0101
        /*0d1e*/ 	.byte	0x3f
	.zero		1


	//   ....[28]....
        /*0d20*/ 	.word	0x000053d0
        /*0d24*/ 	.word	0x00000010
        /*0d28*/ 	.word	0x00013200
        /*0d2c*/ 	.short	0x010a
        /*0d2e*/ 	.byte	0x3f
	.zero		1


	//   ....[29]....
        /*0d30*/ 	.word	0x00005420
        /*0d34*/ 	.word	0x00000010
        /*0d38*/ 	.word	0x00013200
        /*0d3c*/ 	.short	0x010a
        /*0d3e*/ 	.byte	0x3f
	.zero		1


	//   ....[30]....
        /*0d40*/ 	.word	0x000059a0
        /*0d44*/ 	.word	0x00000010
        /*0d48*/ 	.word	0x00013200
        /*0d4c*/ 	.short	0x010a
        /*0d4e*/ 	.byte	0x3f
	.zero		1


	//   ....[31]....
        /*0d50*/ 	.word	0x00006c40
        /*0d54*/ 	.word	0x00000010
        /*0d58*/ 	.word	0x00013200
        /*0d5c*/ 	.short	0x010a
        /*0d5e*/ 	.byte	0x3f
	.zero		1


	//   ....[32]....
        /*0d60*/ 	.word	0x00007da0
        /*0d64*/ 	.word	0x00000000
        /*0d68*/ 	.word	0x00013230
        /*0d6c*/ 	.short	0x010a
        /*0d6e*/ 	.byte	0x3f
	.zero		1


	//   ....[33]....
        /*0d70*/ 	.word	0x00007e50
        /*0d74*/ 	.word	0x00000000
        /*0d78*/ 	.word	0x00013230
        /*0d7c*/ 	.short	0x010a
        /*0d7e*/ 	.byte	0x3f
	.zero		1


	//   ....[34]....
        /*0d80*/ 	.word	0x0000a300
        /*0d84*/ 	.word	0x0000001b
        /*0d88*/ 	.word	0x00000000
        /*0d8c*/ 	.short	0x0101
        /*0d8e*/ 	.byte	0x3f
	.zero		1


	//   ....[35]....
        /*0d90*/ 	.word	0x0000b210
        /*0d94*/ 	.word	0x0000000d
        /*0d98*/ 	.word	0x00013230
        /*0d9c*/ 	.short	0x010a
        /*0d9e*/ 	.byte	0x3f
	.zero		1


	//   ....[36]....
        /*0da0*/ 	.word	0x0000b2a0
        /*0da4*/ 	.word	0x0000000d
        /*0da8*/ 	.word	0x00013230
        /*0dac*/ 	.short	0x010a
        /*0dae*/ 	.byte	0x3f
	.zero		1


	//   ....[37]....
        /*0db0*/ 	.word	0x0000b860
        /*0db4*/ 	.word	0x0000000e
        /*0db8*/ 	.word	0x00013250
        /*0dbc*/ 	.short	0x010a
        /*0dbe*/ 	.byte	0x3f
	.zero		1


	//   ....[38]....
        /*0dc0*/ 	.word	0x0000b8b0
        /*0dc4*/ 	.word	0x0000000e
        /*0dc8*/ 	.word	0x00013250
        /*0dcc*/ 	.short	0x010a
        /*0dce*/ 	.byte	0x3f
	.zero		1


	//   ....[39]....
        /*0dd0*/ 	.word	0x0000d260
        /*0dd4*/ 	.word	0x0000000d
        /*0dd8*/ 	.word	0x00000000
        /*0ddc*/ 	.short	0x0101
        /*0dde*/ 	.byte	0x3f
	.zero		1


	//   ....[40]....
        /*0de0*/ 	.word	0x0000e000
        /*0de4*/ 	.word	0x0000000e
        /*0de8*/ 	.word	0x00000000
        /*0dec*/ 	.short	0x0101
        /*0dee*/ 	.byte	0x3f
	.zero		1


	//   ....[41]....
        /*0df0*/ 	.word	0x0000e0a0
        /*0df4*/ 	.word	0x00000008
        /*0df8*/ 	.word	0x00013250
        /*0dfc*/ 	.short	0x010a
        /*0dfe*/ 	.byte	0x3f
	.zero		1


	//   ....[42]....
        /*0e00*/ 	.word	0x0000e0f0
        /*0e04*/ 	.word	0x00000008
        /*0e08*/ 	.word	0x00013250
        /*0e0c*/ 	.short	0x010a
        /*0e0e*/ 	.byte	0x3f
	.zero		1


	//   ....[43]....
        /*0e10*/ 	.word	0x0000e910
        /*0e14*/ 	.word	0x00000004
        /*0e18*/ 	.word	0x00000000
        /*0e1c*/ 	.short	0x0101
        /*0e1e*/ 	.byte	0x3f
	.zero		1


	//   ....[44]....
        /*0e20*/ 	.word	0x0000fce0
        /*0e24*/ 	.word	0x00000000
        /*0e28*/ 	.word	0x00000000
        /*0e2c*/ 	.short	0x0101
        /*0e2e*/ 	.byte	0x3f
	.zero		1


	//   ....[45]....
        /*0e30*/ 	.word	0x00011c50
        /*0e34*/ 	.word	0x00000016
        /*0e38*/ 	.word	0x00013220
        /*0e3c*/ 	.short	0x010a
        /*0e3e*/ 	.byte	0x3f
	.zero		1


	//   ....[46]....
        /*0e40*/ 	.word	0x00011d10
        /*0e44*/ 	.word	0x00000005
        /*0e48*/ 	.word	0x000132a0
        /*0e4c*/ 	.short	0x010a
        /*0e4e*/ 	.byte	0x3f
	.zero		1


	//   ....[47]....
        /*0e50*/ 	.word	0x00011f40
        /*0e54*/ 	.word	0x00000005
        /*0e58*/ 	.word	0x000132c0
        /*0e5c*/ 	.short	0x010a
        /*0e5e*/ 	.byte	0x3f
	.zero		1


	//   ....[48]....
        /*0e60*/ 	.word	0x000122c0
        /*0e64*/ 	.word	0x00000005
        /*0e68*/ 	.word	0x000132a0
        /*0e6c*/ 	.short	0x010a
        /*0e6e*/ 	.byte	0x3f
	.zero		1


	//   ....[49]....
        /*0e70*/ 	.word	0x000124e0
        /*0e74*/ 	.word	0x00000005
        /*0e78*/ 	.word	0x000132c0
        /*0e7c*/ 	.short	0x010a
        /*0e7e*/ 	.byte	0x3f
	.zero		1


	//   ....[50]....
        /*0e80*/ 	.word	0x00013240
        /*0e84*/ 	.word	0x00000004
        /*0e88*/ 	.word	0x00013280
        /*0e8c*/ 	.short	0x010a
        /*0e8e*/ 	.byte	0x3f
	.zero		1


	//   ....[51]....
        /*0e90*/ 	.word	0x00013400
        /*0e94*/ 	.word	0x00000004
        /*0e98*/ 	.word	0x00013240
        /*0e9c*/ 	.short	0x010a
        /*0e9e*/ 	.byte	0x3f
	.zero		1


	//   ....[52]....
        /*0ea0*/ 	.word	0x000140b0
        /*0ea4*/ 	.word	0x00000016
        /*0ea8*/ 	.word	0x00013200
        /*0eac*/ 	.short	0x0107
        /*0eae*/ 	.byte	0x3f
	.zero		1


	//   ....[53]....
        /*0eb0*/ 	.word	0x000141a0
        /*0eb4*/ 	.word	0x00000016
        /*0eb8*/ 	.word	0x00013200
        /*0ebc*/ 	.short	0x0101
        /*0ebe*/ 	.byte	0x3f
	.zero		1


	//   ....[54]....
        /*0ec0*/ 	.word	0x000141c0
        /*0ec4*/ 	.word	0x00000016
        /*0ec8*/ 	.word	0x00013220
        /*0ecc*/ 	.short	0x010a
        /*0ece*/ 	.byte	0x3f
	.zero		1


	//   ....[55]....
        /*0ed0*/ 	.word	0x000144c0
        /*0ed4*/ 	.word	0x00000006
        /*0ed8*/ 	.word	0x00013280
        /*0edc*/ 	.short	0x010a
        /*0ede*/ 	.byte	0x3f
	.zero		1


	//   ....[56]....
        /*0ee0*/ 	.word	0x00014710
        /*0ee4*/ 	.word	0x00000006
        /*0ee8*/ 	.word	0x00013240
        /*0eec*/ 	.short	0x010a
        /*0eee*/ 	.byte	0x3f
	.zero		1


	//   ....[57]....
        /*0ef0*/ 	.word	0x000149d0
        /*0ef4*/ 	.word	0x00000003
        /*0ef8*/ 	.word	0x00013270
        /*0efc*/ 	.short	0x010a
        /*0efe*/ 	.byte	0x3f
	.zero		1


	//   ....[58]....
        /*0f00*/ 	.word	0x00014a50
        /*0f04*/ 	.word	0x00000003
        /*0f08*/ 	.word	0x00013260
        /*0f0c*/ 	.short	0x010a
        /*0f0e*/ 	.byte	0x3f
	.zero		1


	//   ....[59]....
        /*0f10*/ 	.word	0x00014e70
        /*0f14*/ 	.word	0x00000003
        /*0f18*/ 	.word	0x00013250
        /*0f1c*/ 	.short	0x0101
        /*0f1e*/ 	.byte	0x3f
	.zero		1


	//   ....[60]....
        /*0f20*/ 	.word	0x00014ef0
        /*0f24*/ 	.word	0x00000003
        /*0f28*/ 	.word	0x00000000
        /*0f2c*/ 	.short	0x0101
        /*0f2e*/ 	.byte	0x3f
	.zero		1


	//   ....[61]....
        /*0f30*/ 	.word	0x000150e0
        /*0f34*/ 	.word	0x00000000
        /*0f38*/ 	.word	0x00013270
        /*0f3c*/ 	.short	0x010a
        /*0f3e*/ 	.byte	0x3f
	.zero		1


	//   ....[62]....
        /*0f40*/ 	.word	0x00015150
        /*0f44*/ 	.word	0x00000000
        /*0f48*/ 	.word	0x00013260
        /*0f4c*/ 	.short	0x010a
        /*0f4e*/ 	.byte	0x3f
	.zero		1


	//   ....[63]....
        /*0f50*/ 	.word	0x00015570
        /*0f54*/ 	.word	0x00000000
        /*0f58*/ 	.word	0x00013250
        /*0f5c*/ 	.short	0x0101
        /*0f5e*/ 	.byte	0x3f
	.zero		1


	//   ....[64]....
        /*0f60*/ 	.word	0x000155c0
        /*0f64*/ 	.word	0x00000002
        /*0f68*/ 	.word	0x00000000
        /*0f6c*/ 	.short	0x0101
        /*0f6e*/ 	.byte	0x3f
	.zero		1


	//   ....[65]....
        /*0f70*/ 	.word	0x000160b0
        /*0f74*/ 	.word	0x00000008
        /*0f78*/ 	.word	0x00013220
        /*0f7c*/ 	.short	0x010a
        /*0f7e*/ 	.byte	0x3f
	.zero		1


	//   ....[66]....
        /*0f80*/ 	.word	0x00016240
        /*0f84*/ 	.word	0x00000006
        /*0f88*/ 	.word	0x00000000
        /*0f8c*/ 	.short	0x010a
        /*0f8e*/ 	.byte	0x3f
	.zero		1


	//   ....[67]....
        /*0f90*/ 	.word	0x000162b0
        /*0f94*/ 	.word	0x00000007
        /*0f98*/ 	.word	0x00000000
        /*0f9c*/ 	.short	0x010a
        /*0f9e*/ 	.byte	0x3f
	.zero		1


	//   ....[68]....
        /*0fa0*/ 	.word	0x00016300
        /*0fa4*/ 	.word	0x00000002
        /*0fa8*/ 	.word	0x00013260
        /*0fac*/ 	.short	0x010a
        /*0fae*/ 	.byte	0x3f
	.zero		1


	//   ....[69]....
        /*0fb0*/ 	.word	0x00016350
        /*0fb4*/ 	.word	0x00000005
        /*0fb8*/ 	.word	0x00013260
        /*0fbc*/ 	.short	0x010a
        /*0fbe*/ 	.byte	0x3f
	.zero		1


	//   ....[70]....
        /*0fc0*/ 	.word	0x00016390
        /*0fc4*/ 	.word	0x00000002
        /*0fc8*/ 	.word	0x00013280
        /*0fcc*/ 	.short	0x010a
        /*0fce*/ 	.byte	0x3f
	.zero		1


	//   ....[71]....
        /*0fd0*/ 	.word	0x000163b0
        /*0fd4*/ 	.word	0x00000005
        /*0fd8*/ 	.word	0x00013280
        /*0fdc*/ 	.short	0x010a
        /*0fde*/ 	.byte	0x3f
	.zero		1


	//   ....[72]....
        /*0fe0*/ 	.word	0x00016410
        /*0fe4*/ 	.word	0x0000004a
        /*0fe8*/ 	.word	0x00013290
        /*0fec*/ 	.short	0x010a
        /*0fee*/ 	.byte	0x3f
	.zero		1


	//   ....[73]....
        /*0ff0*/ 	.word	0x00016460
        /*0ff4*/ 	.word	0x0000004a
        /*0ff8*/ 	.word	0x00013290
        /*0ffc*/ 	.short	0x010a
        /*0ffe*/ 	.byte	0x3f
	.zero		1


	//   ....[74]....
        /*1000*/ 	.word	0x000164b0
        /*1004*/ 	.word	0x0000004a
        /*1008*/ 	.word	0x00013290
        /*100c*/ 	.short	0x010a
        /*100e*/ 	.byte	0x3f
	.zero		1


	//   ....[75]....
        /*1010*/ 	.word	0x00016500
        /*1014*/ 	.word	0x0000004a
        /*1018*/ 	.word	0x000132b0
        /*101c*/ 	.short	0x010a
        /*101e*/ 	.byte	0x3f
	.zero		1


	//   ....[76]....
        /*1020*/ 	.word	0x00016710
        /*1024*/ 	.word	0x00000010
        /*1028*/ 	.word	0x00013200
        /*102c*/ 	.short	0x010a
        /*102e*/ 	.byte	0x3f
	.zero		1


	//   ....[77]....
        /*1030*/ 	.word	0x00016920
        /*1034*/ 	.word	0x00000010
        /*1038*/ 	.word	0x00013200
        /*103c*/ 	.short	0x010a
        /*103e*/ 	.byte	0x3f
	.zero		1


	//   ....[78]....
        /*1040*/ 	.word	0x00016970
        /*1044*/ 	.word	0x00000000
        /*1048*/ 	.word	0x00013230
        /*104c*/ 	.short	0x010a
        /*104e*/ 	.byte	0x3f
	.zero		1


	//   ....[79]....
        /*1050*/ 	.word	0x000169c0
        /*1054*/ 	.word	0x0000000d
        /*1058*/ 	.word	0x00013230
        /*105c*/ 	.short	0x010a
        /*105e*/ 	.byte	0x3f
	.zero		1


	//   ....[80]....
        /*1060*/ 	.word	0x00016a10
        /*1064*/ 	.word	0x0000000e
        /*1068*/ 	.word	0x00013250
        /*106c*/ 	.short	0x010a
        /*106e*/ 	.byte	0x3f
	.zero		1


	//   ....[81]....
        /*1070*/ 	.word	0x00016a60
        /*1074*/ 	.word	0x00000008
        /*1078*/ 	.word	0x00013250
        /*107c*/ 	.short	0x010a
        /*107e*/ 	.byte	0x3f
	.zero		1


	//   ....[82]....
        /*1080*/ 	.word	0x00016c00
        /*1084*/ 	.word	0x00000016
        /*1088*/ 	.word	0x00013220
        /*108c*/ 	.short	0x010a
        /*108e*/ 	.byte	0x3f
	.zero		1


	//   ....[83]....
        /*1090*/ 	.word	0x00016c50
        /*1094*/ 	.word	0x00000005
        /*1098*/ 	.word	0x000132a0
        /*109c*/ 	.short	0x010a
        /*109e*/ 	.byte	0x3f
	.zero		1


	//   ....[84]....
        /*10a0*/ 	.word	0x00016ca0
        /*10a4*/ 	.word	0x00000005
        /*10a8*/ 	.word	0x000132c0
        /*10ac*/ 	.short	0x010a
        /*10ae*/ 	.byte	0x3f
	.zero		1


	//   ....[85]....
        /*10b0*/ 	.word	0x00016cf0
        /*10b4*/ 	.word	0x00000005
        /*10b8*/ 	.word	0x000132a0
        /*10bc*/ 	.short	0x010a
        /*10be*/ 	.byte	0x3f
	.zero		1


	//   ....[86]....
        /*10c0*/ 	.word	0x00016d40
        /*10c4*/ 	.word	0x00000005
        /*10c8*/ 	.word	0x000132c0
        /*10cc*/ 	.short	0x010a
        /*10ce*/ 	.byte	0x3f
	.zero		1


	//   ....[87]....
        /*10d0*/ 	.word	0x00016ee0
        /*10d4*/ 	.word	0x00000004
        /*10d8*/ 	.word	0x00013280
        /*10dc*/ 	.short	0x010a
        /*10de*/ 	.byte	0x3f
	.zero		1


	//   ....[88]....
        /*10e0*/ 	.word	0x00016f30
        /*10e4*/ 	.word	0x00000004
        /*10e8*/ 	.word	0x00013240
        /*10ec*/ 	.short	0x010a
        /*10ee*/ 	.byte	0x3f
	.zero		1


	//   ....[89]....
        /*10f0*/ 	.word	0x00017700
        /*10f4*/ 	.word	0x00000016
        /*10f8*/ 	.word	0x00013220
        /*10fc*/ 	.short	0x010a
        /*10fe*/ 	.byte	0x3f
	.zero		1


	//   ....[90]....
        /*1100*/ 	.word	0x00017750
        /*1104*/ 	.word	0x00000006
        /*1108*/ 	.word	0x00013280
        /*110c*/ 	.short	0x010a
        /*110e*/ 	.byte	0x3f
	.zero		1


	//   ....[91]....
        /*1110*/ 	.word	0x000177a0
        /*1114*/ 	.word	0x00000006
        /*1118*/ 	.word	0x00013240
        /*111c*/ 	.short	0x010a
        /*111e*/ 	.byte	0x3f
	.zero		1


	//   ....[92]....
        /*1120*/ 	.word	0x000177f0
        /*1124*/ 	.word	0x00000003
        /*1128*/ 	.word	0x00013270
        /*112c*/ 	.short	0x010a
        /*112e*/ 	.byte	0x3f
	.zero		1


	//   ....[93]....
        /*1130*/ 	.word	0x00017840
        /*1134*/ 	.word	0x00000003
        /*1138*/ 	.word	0x00013260
        /*113c*/ 	.short	0x010a
        /*113e*/ 	.byte	0x3f
	.zero		1


	//   ....[94]....
        /*1140*/ 	.word	0x00017890
        /*1144*/ 	.word	0x00000000
        /*1148*/ 	.word	0x00013270
        /*114c*/ 	.short	0x010a
        /*114e*/ 	.byte	0x3f
	.zero		1


	//   ....[95]....
        /*1150*/ 	.word	0x000178e0
        /*1154*/ 	.word	0x00000000
        /*1158*/ 	.word	0x00013260
        /*115c*/ 	.short	0x010a
        /*115e*/ 	.byte	0x3f
	.zero		1


	//   ....[96]....
        /*1160*/ 	.word	0x00018260
        /*1164*/ 	.word	0x00000008
        /*1168*/ 	.word	0x00013220
        /*116c*/ 	.short	0x010a
        /*116e*/ 	.byte	0x3f
	.zero		1


	//   ....[97]....
        /*1170*/ 	.word	0x00018400
        /*1174*/ 	.word	0x00000006
        /*1178*/ 	.word	0x00000000
        /*117c*/ 	.short	0x010a
        /*117e*/ 	.byte	0x3f
	.zero		1


	//   ....[98]....
        /*1180*/ 	.word	0x00018450
        /*1184*/ 	.word	0x00000007
        /*1188*/ 	.word	0x00000000
        /*118c*/ 	.short	0x010a
        /*118e*/ 	.byte	0x3f
	.zero		1


	//   ....[99]....
        /*1190*/ 	.word	0x000184a0
        /*1194*/ 	.word	0x00000002
        /*1198*/ 	.word	0x00013260
        /*119c*/ 	.short	0x010a
        /*119e*/ 	.byte	0x3f
	.zero		1


	//   ....[100]....
        /*11a0*/ 	.word	0x000184f0
        /*11a4*/ 	.word	0x00000005
        /*11a8*/ 	.word	0x00013260
        /*11ac*/ 	.short	0x010a
        /*11ae*/ 	.byte	0x3f
	.zero		1


	//   ....[101]....
        /*11b0*/ 	.word	0x00018540
        /*11b4*/ 	.word	0x00000002
        /*11b8*/ 	.word	0x00013280
        /*11bc*/ 	.short	0x010a
        /*11be*/ 	.byte	0x3f
	.zero		1


	//----- nvinfo : EIATTR_NUM_MBARRIERS
	.align		4
.L_1493:
        /*11c0*/ 	.byte	0x03, 0x38
        /*11c2*/ 	.short	0x0016


	//----- nvinfo : EIATTR_EXIT_INSTR_OFFSETS
	.align		4
        /*11c4*/ 	.byte	0x04, 0x1c
        /*11c6*/ 	.short	(.L_1495 - .L_1494)


	//   ....[0]....
.L_1494:
        /*11c8*/ 	.word	0x00016400


	//----- nvinfo : EIATTR_MAX_THREADS
	.align		4
.L_1495:
        /*11cc*/ 	.byte	0x04, 0x05
        /*11ce*/ 	.short	(.L_1497 - .L_1496)
.L_1496:
        /*11d0*/ 	.word	0x00000200
        /*11d4*/ 	.word	0x00000001
        /*11d8*/ 	.word	0x00000001


	//----- nvinfo : EIATTR_CRS_STACK_SIZE
	.align		4
.L_1497:
        /*11dc*/ 	.byte	0x04, 0x1e
        /*11de*/ 	.short	(.L_1499 - .L_1498)
.L_1498:
        /*11e0*/ 	.word	0x00000000


	//----- nvinfo : EIATTR_CBANK_PARAM_SIZE
	.align		4
.L_1499:
        /*11e4*/ 	.byte	0x03, 0x19
        /*11e6*/ 	.short	0x0af0


	//----- nvinfo : EIATTR_PARAM_CBANK
	.align		4
        /*11e8*/ 	.byte	0x04, 0x0a
        /*11ea*/ 	.short	(.L_1501 - .L_1500)
	.align		4
.L_1500:
        /*11ec*/ 	.word	index@(.nv.constant0._ZN7cutlass13device_kernelIN5flash11enable_sm90INS1_16FlashAttnFwdSm90INS1_25CollectiveMainloopFwdSm90ILi2EN4cute5tupleIJNS5_1CILi1EEES8_S8_EEENS6_IJNS7_ILi192EEENS7_ILi160EEENS7_ILi64EEEEEELi64ENS_12float_e4m3_tEfNS_4arch4Sm90ELb0ELb0ELb1ELb1ELb0ELb1ELb0ELb1ELb1ELb1ELb0ELb0EEENS1_21CollectiveEpilogueFwdINS6_IJSA_SC_SB_EEES9_NS_10bfloat16_tESG_Li384ELb1ELb1ELb0ELb1EEENS1_36VarlenDynamicPersistentTileSchedulerILi192ELi160ELi384ELi128ELb0ELb1ELb1ELb0ELb1ELb1EEEEEEEEEvNT_6ParamsE)
        /*11f0*/ 	.short	0x0210
        /*11f2*/ 	.short	0x0af0


	//----- nvinfo : EIATTR_SW_WAR
	.align		4
.L_1501:
        /*11f4*/ 	.byte	0x04, 0x36
        /*11f6*/ 	.short	(.L_1503 - .L_1502)
.L_1502:
        /*11f8*/ 	.word	0x00000008
.L_1503:


//--------------------- .nv.info._ZN7cutlass13device_kernelIN5flash11enable_sm90INS1_16FlashAttnFwdSm90INS1_25CollectiveMainloopFwdSm90ILi2EN4cute5tupleIJNS5_1CILi1EEES8_S8_EEENS6_IJNS7_ILi192EEENS7_ILi160EEENS7_ILi64EEEEEELi64ENS_12float_e4m3_tEfNS_4arch4Sm90ELb0ELb1ELb1ELb0ELb0ELb0ELb0ELb1ELb1ELb1ELb0ELb0EEENS1_21CollectiveEpilogueFwdINS6_IJSA_SC_SB_EEES9_NS_10bfloat16_tESG_Li384ELb0ELb1ELb0ELb1EEENS1_30DynamicPersistentTileSchedulerILi384ELi128ELb0ELb1ELb1EEEEEEEEEvNT_6ParamsE --------------------------
	.section	.nv.info._ZN7cutlass13device_kernelIN5flash11enable_sm90INS1_16FlashAttnFwdSm90INS1_25CollectiveMainloopFwdSm90ILi2EN4cute5tupleIJNS5_1CILi1EEES8_S8_EEENS6_IJNS7_ILi192EEENS7_ILi160EEENS7_ILi64EEEEEELi64ENS_12float_e4m3_tEfNS_4arch4Sm90ELb0ELb1ELb1ELb0ELb0ELb0ELb0ELb1ELb1ELb1ELb0ELb0EEENS1_21CollectiveEpilogueFwdINS6_IJSA_SC_SB_EEES9_NS_10bfloat16_tESG_Li384ELb0ELb1ELb0ELb1EEENS1_30DynamicPersistentTileSchedulerILi384ELi128ELb0ELb1ELb1EEEEEEEEEvNT_6ParamsE,"",@"SHT_CUDA_INFO"
	.sectionflags	@""
	.align	4


	//----- nvinfo : EIATTR_CUDA_API_VERSION
	.align		4
        /*0000*/ 	.byte	0x04, 0x37
        /*0002*/ 	.short	(.L_1505 - .L_1504)
.L_1504:
        /*0004*/ 	.word	0x00000082


	//----- nvinfo : EIATTR_KPARAM_INFO
	.align		4
.L_1505:
        /*0008*/ 	.byte	0x04, 0x17
        /*000a*/ 	.short	(.L_1507 - .L_1506)
.L_1506:
        /*000c*/ 	.word	0x00000000
        /*0010*/ 	.short	0x0000
        /*0012*/ 	.short	0x0070
        /*0014*/ 	.byte	0x00, 0xf0, 0x01, 0x2a


	//----- nvinfo : EIATTR_SPARSE_MMA_MASK
	.align		4
.L_1507:
        /*0018*/ 	.byte	0x03, 0x50
        /*001a*/ 	.short	0x0000


	//----- nvinfo : EIATTR_MAXREG_COUNT
	.align		4
        /*001c*/ 	.byte	0x03, 0x1b
        /*001e*/ 	.short	0x0080


	//----- nvinfo : EIATTR_NUM_BARRIERS
	.align		4
        /*0020*/ 	.byte	0x02, 0x4c
        /*0022*/ 	.byte	0x09
	.zero		1


	//----- nvinfo : EIATTR_EXTERNS
	.align		4
        /*0024*/ 	.byte	0x04, 0x0f
        /*0026*/ 	.short	(.L_1509 - .L_1508)


	//   ....[0]....
	.align		4
.L_1508:
        /*0028*/ 	.word	index@(__assertfail)


	//----- nvinfo : EIATTR_MERCURY_ISA_VERSION
	.align		4
.L_1509:
        /*002c*/ 	.byte	0x03, 0x5f
        /*002e*/ 	.short	0x0101


	//----- nvinfo : EIATTR_INT_WARP_WIDE_INSTR_OFFSETS
	.align		4
        /*0030*/ 	.byte	0x04, 0x31
        /*0032*/ 	.short	(.L_1511 - .L_1510)


	//   ....[0]....
.L_1510:
        /*0034*/ 	.word	0x00000120


	//   ....[1]....
        /*0038*/ 	.word	0x00000160


	//   ....[2]....
        /*003c*/ 	.word	0x000001d0


	//   ....[3]....
        /*0040*/ 	.word	0x000151d0


	//   ....[4]....
        /*0044*/ 	.word	0x00015260


	//   ....[5]....
        /*0048*/ 	.word	0x00017560


	//   ....[6]....
        /*004c*/ 	.word	0x000175f0


	//----- nvinfo : EIATTR_COOP_GROUP_MASK_REGIDS
	.align		4
.L_1511:
        /*0050*/ 	.byte	0x04, 0x29
        /*0052*/ 	.short	(.L_1513 - .L_1512)


	//   ....[0]....
.L_1512:
        /*0054*/ 	.word	0xffffffff


	//   ....[1]....
        /*0058*/ 	.word	0xffffffff


	//   ....[2]....
        /*005c*/ 	.word	0xffffffff


	//   ....[3]....
        /*0060*/ 	.word	0xffffffff


	//   ....[4]....
        /*0064*/ 	.word	0xffffffff


	//   ....[5]....
        /*0068*/ 	.word	0xffffffff


	//   ....[6]....
        /*006c*/ 	.word	0xffffffff


	//   ....[7]....
        /*0070*/ 	.word	0xffffffff


	//   ....[8]....
        /*0074*/ 	.word	0xffffffff


	//   ....[9]....
        /*0078*/ 	.word	0xffffffff


	//   ....[10]....
        /*007c*/ 	.word	0xffffffff


	//   ....[11]....
        /*0080*/ 	.word	0xffffffff


	//   ....[12]....
        /*0084*/ 	.word	0xffffffff


	//   ....[13]....
        /*0088*/ 	.word	0xffffffff


	//   ....[14]....
        /*008c*/ 	.word	0xffffffff


	//   ....[15]....
        /*0090*/ 	.word	0xffffffff


	//   ....[16]....
        /*0094*/ 	.word	0xffffffff


	//   ....[17]....
        /*0098*/ 	.word	0xffffffff


	//   ....[18]....
        /*009c*/ 	.word	0xffffffff


	//   ....[19]....
        /*00a0*/ 	.word	0xffffffff


	//   ....[20]....
        /*00a4*/ 	.word	0xffffffff


	//   ....[21]....
        /*00a8*/ 	.word	0xffffffff


	//   ....[22]....
        /*00ac*/ 	.word	0xffffffff


	//   ....[23]....
        /*00b0*/ 	.word	0xffffffff


	//   ....[24]....
        /*00b4*/ 	.word	0xffffffff


	//   ....[25]....
        /*00b8*/ 	.word	0xffffffff


	//   ....[26]....
        /*00bc*/ 	.word	0xffffffff


	//   ....[27]....
        /*00c0*/ 	.word	0xffffffff


	//   ....[28]....
        /*00c4*/ 	.word	0xffffffff


	//   ....[29]....
        /*00c8*/ 	.word	0xffffffff


	//   ....[30]....
        /*00cc*/ 	.word	0xffffffff


	//   ....[31]....
        /*00d0*/ 	.word	0xffffffff


	//   ....[32]....
        /*00d4*/ 	.word	0xffffffff


	//   ....[33]....
        /*00d8*/ 	.word	0xffffffff


	//   ....[34]....
        /*00dc*/ 	.word	0xffffffff


	//   ....[35]....
        /*00e0*/ 	.word	0xffffffff


	//   ....[36]....
        /*00e4*/ 	.word	0xffffffff


	//   ....[37]....
        /*00e8*/ 	.word	0xffffffff


	//   ....[38]....
        /*00ec*/ 	.word	0xffffffff


	//   ....[39]....
        /*00f0*/ 	.word	0xffffffff


	//   ....[40]....
        /*00f4*/ 	.word	0xffffffff


	//   ....[41]....
        /*00f8*/ 	.word	0xffffffff


	//   ....[42]....
        /*00fc*/ 	.word	0xffffffff


	//   ....[43]....
        /*0100*/ 	.word	0xffffffff


	//   ....[44]....
        /*0104*/ 	.word	0xffffffff


	//   ....[45]....
        /*0108*/ 	.word	0xffffffff


	//   ....[46]....
        /*010c*/ 	.word	0xffffffff


	//   ....[47]....
        /*0110*/ 	.word	0xffffffff


	//   ....[48]....
        /*0114*/ 	.word	0xffffffff


	//   ....[49]....
        /*0118*/ 	.word	0xffffffff


	//   ....[50]....
        /*011c*/ 	.word	0xffffffff


	//   ....[51]....
        /*0120*/ 	.word	0xffffffff


	//   ....[52]....
        /*0124*/ 	.word	0xffffffff


	//   ....[53]....
        /*0128*/ 	.word	0xffffffff


	//   ....[54]....
        /*012c*/ 	.word	0xffffffff


	//   ....[55]....
        /*0130*/ 	.word	0xffffffff


	//   ....[56]....
        /*0134*/ 	.word	0xffffffff


	//   ....[57]....
        /*0138*/ 	.word	0xffffffff


	//   ....[58]....
        /*013c*/ 	.word	0xffffffff


	//   ....[59]....
        /*0140*/ 	.word	0xffffffff


	//   ....[60]....
        /*0144*/ 	.word	0xffffffff


	//   ....[61]....
        /*0148*/ 	.word	0xffffffff


	//   ....[62]....
        /*014c*/ 	.word	0xffffffff


	//   ....[63]....
        /*0150*/ 	.word	0xffffffff


	//   ....[64]....
        /*0154*/ 	.word	0xffffffff


	//   ....[65]....
        /*0158*/ 	.word	0xffffffff


	//   ....[66]....
        /*015c*/ 	.word	0xffffffff


	//   ....[67]....
        /*0160*/ 	.word	0xffffffff


	//   ....[68]....
        /*0164*/ 	.word	0xffffffff


	//   ....[69]....
        /*0168*/ 	.word	0xffffffff


	//   ....[70]....
        /*016c*/ 	.word	0xffffffff


	//   ....[71]....
        /*0170*/ 	.word	0xffffffff


	//   ....[72]....
        /*0174*/ 	.word	0xffffffff


	//   ....[73]....
        /*0178*/ 	.word	0xffffffff


	//   ....[74]....
        /*017c*/ 	.word	0xffffffff


	//   ....[75]....
        /*0180*/ 	.word	0xffffffff


	//   ....[76]....
        /*0184*/ 	.word	0xffffffff


	//   ....[77]....
        /*0188*/ 	.word	0xffffffff


	//   ....[78]....
        /*018c*/ 	.word	0xffffffff


	//   ....[79]....
        /*0190*/ 	.word	0xffffffff


	//   ....[80]....
        /*0194*/ 	.word	0xffffffff


	//   ....[81]....
        /*0198*/ 	.word	0xffffffff


	//   ....[82]....
        /*019c*/ 	.word	0xffffffff


	//   ....[83]....
        /*01a0*/ 	.word	0xffffffff


	//   ....[84]....
        /*01a4*/ 	.word	0xffffffff


	//   ....[85]....
        /*01a8*/ 	.word	0xffffffff


	//   ....[86]....
        /*01ac*/ 	.word	0x0500000f


	//   ....[87]....
        /*01b0*/ 	.word	0x0500000f


	//   ....[88]....
        /*01b4*/ 	.word	0x0500000f


	//   ....[89]....
        /*01b8*/ 	.word	0x0500000f


	//   ....[90]....
        /*01bc*/ 	.word	0x0500000f


	//   ....[91]....
        /*01c0*/ 	.word	0x0500000f


	//   ....[92]....
        /*01c4*/ 	.word	0x0500000f


	//   ....[93]....
        /*01c8*/ 	.word	0x0500000f


	//   ....[94]....
        /*01cc*/ 	.word	0x0500000f


	//   ....[95]....
        /*01d0*/ 	.word	0x0500000f


	//   ....[96]....
        /*01d4*/ 	.word	0x0500000f


	//   ....[97]....
        /*01d8*/ 	.word	0x0500000f


	//   ....[98]....
        /*01dc*/ 	.word	0x0500000f


	//   ....[99]....
        /*01e0*/ 	.word	0x0500000f


	//----- nvinfo : EIATTR_COOP_GROUP_INSTR_OFFSETS
	.align		4
.L_1513:
        /*01e4*/ 	.byte	0x04, 0x28
        /*01e6*/ 	.short	(.L_1515 - .L_1514)


	//   ....[0]....
.L_1514:
        /*01e8*/ 	.word	0x00000050


	//   ....[1]....
        /*01ec*/ 	.word	0x00000130


	//   ....[2]....
        /*01f0*/ 	.word	0x00000180


	//   ....[3]....
        /*01f4*/ 	.word	0x000003b0


	//   ....[4]....
        /*01f8*/ 	.word	0x00000510


	//   ....[5]....
        /*01fc*/ 	.word	0x00000630


	//   ....[6]....
        /*0200*/ 	.word	0x00000790


	//   ....[7]....
        /*0204*/ 	.word	0x00001660


	//   ....[8]....
        /*0208*/ 	.word	0x000027b0


	//   ....[9]....
        /*020c*/ 	.word	0x00003910


	//   ....[10]....
        /*0210*/ 	.word	0x00004650


	//   ....[11]....
        /*0214*/ 	.word	0x00004740


	//   ....[12]....
        /*0218*/ 	.word	0x00005200


	//   ....[13]....
        /*021c*/ 	.word	0x00005280


	//   ....[14]....
        /*0220*/ 	.word	0x00007470


	//   ....[15]....
        /*0224*/ 	.word	0x00008540


	//   ....[16]....
        /*0228*/ 	.word	0x00008d60


	//   ....[17]....
        /*022c*/ 	.word	0x00008e70


	//   ....[18]....
        /*0230*/ 	.word	0x000099b0


	//   ....[19]....
        /*0234*/ 	.word	0x00009a50


	//   ....[20]....
        /*0238*/ 	.word	0x0000c440


	//   ....[21]....
        /*023c*/ 	.word	0x0000c470


	//   ....[22]....
        /*0240*/ 	.word	0x0000c4d0


	//   ....[23]....
        /*0244*/ 	.word	0x0000c500


	//   ....[24]....
        /*0248*/ 	.word	0x0000ecf0


	//   ....[25]....
        /*024c*/ 	.word	0x0000fdf0


	//   ....[26]....
        /*0250*/ 	.word	0x000108f0


	//   ....[27]....
        /*0254*/ 	.word	0x00010990


	//   ....[28]....
        /*0258*/ 	.word	0x00011270


	//   ....[29]....
        /*025c*/ 	.word	0x000112f0


	//   ....[30]....
        /*0260*/ 	.word	0x000127d0


	//   ....[31]....
        /*0264*/ 	.word	0x000127e0


	//   ....[32]....
        /*0268*/ 	.word	0x00012860


	//   ....[33]....
        /*026c*/ 	.word	0x00012870


	//   ....[34]....
        /*0270*/ 	.word	0x00013610


	//   ....[35]....
        /*0274*/ 	.word	0x00013620


	//   ....[36]....
        /*0278*/ 	.word	0x00013630


	//   ....[37]....
        /*027c*/ 	.word	0x00013640


	//   ....[38]....
        /*0280*/ 	.word	0x00013650


	//   ....[39]....
        /*0284*/ 	.word	0x00013660


	//   ....[40]....
        /*0288*/ 	.word	0x00013670


	//   ....[41]....
        /*028c*/ 	.word	0x00013680


	//   ....[42]....
        /*0290*/ 	.word	0x00013690


	//   ....[43]....
        /*0294*/ 	.word	0x000136a0


	//   ....[44]....
        /*0298*/ 	.word	0x000136d0


	//   ....[45]....
        /*029c*/ 	.word	0x000136e0


	//   ....[46]....
        /*02a0*/ 	.word	0x00013700


	//   ....[47]....
        /*02a4*/ 	.word	0x00013730


	//   ....[48]....
        /*02a8*/ 	.word	0x00013760


	//   ....[49]....
        /*02ac*/ 	.word	0x00013780


	//   ....[50]....
        /*02b0*/ 	.word	0x00013790


	//   ....[51]....
        /*02b4*/ 	.word	0x000137a0


	//   ....[52]....
        /*02b8*/ 	.word	0x000137e0


	//   ....[53]....
        /*02bc*/ 	.word	0x00013850


	//   ....[54]....
        /*02c0*/ 	.word	0x00013c90


	//   ....[55]....
        /*02c4*/ 	.word	0x00013cb0


	//   ....[56]....
        /*02c8*/ 	.word	0x00013cf0


	//   ....[57]....
        /*02cc*/ 	.word	0x00013d20


	//   ....[58]....
        /*02d0*/ 	.word	0x00013d30


	//   ....[59]....
        /*02d4*/ 	.word	0x00013d40


	//   ....[60]....
        /*02d8*/ 	.word	0x00013d60


	//   ....[61]....
        /*02dc*/ 	.word	0x00013d80


	//   ....[62]....
        /*02e0*/ 	.word	0x000143d0


	//   ....[63]....
        /*02e4*/ 	.word	0x00014410


	//   ....[64]....
        /*02e8*/ 	.word	0x00014440


	//   ....[65]....
        /*02ec*/ 	.word	0x00014470


	//   ....[66]....
        /*02f0*/ 	.word	0x00014490


	//   ....[67]....
        /*02f4*/ 	.word	0x000144a0


	//   ....[68]....
        /*02f8*/ 	.word	0x000144b0


	//   ....[69]....
        /*02fc*/ 	.word	0x000144d0


	//   ....[70]....
        /*0300*/ 	.word	0x00014650


	//   ....[71]....
        /*0304*/ 	.word	0x00015940


	//   ....[72]....
        /*0308*/ 	.word	0x000164f0


	//   ....[73]....
        /*030c*/ 	.word	0x00016520


	//   ....[74]....
        /*0310*/ 	.word	0x00016550


	//   ....[75]....
        /*0314*/ 	.word	0x000165a0


	//   ....[76]....
        /*0318*/ 	.word	0x000165e0


	//   ....[77]....
        /*031c*/ 	.word	0x00016620


	//   ....[78]....
        /*0320*/ 	.word	0x00016660


	//   ....[79]....
        /*0324*/ 	.word	0x00016670


	//   ....[80]....
        /*0328*/ 	.word	0x00016680


	//   ....[81]....
        /*032c*/ 	.word	0x000166c0


	//   ....[82]....
        /*0330*/ 	.word	0x00016750


	//   ....[83]....
        /*0334*/ 	.word	0x00016770


	//   ....[84]....
        /*0338*/ 	.word	0x00017b90


	//   ....[85]....
        /*033c*/ 	.word	0x00017d10


	//   ....[86]....
        /*0340*/ 	.word	0x000183a0


	//   ....[87]....
        /*0344*/ 	.word	0x00018550


	//   ....[88]....
        /*0348*/ 	.word	0x000185b0


	//   ....[89]....
        /*034c*/ 	.word	0x00018660


	//   ....[90]....
        /*0350*/ 	.word	0x00018710


	//   ....[91]....
        /*0354*/ 	.word	0x00018790


	//   ....[92]....
        /*0358*/ 	.word	0x00018830


	//   ....[93]....
        /*035c*/ 	.word	0x000188b0


	//   ....[94]....
        /*0360*/ 	.word	0x00018960


	//   ....[95]....
        /*0364*/ 	.word	0x000189c0


	//   ....[96]....
        /*0368*/ 	.word	0x00018a70


	//   ....[97]....
        /*036c*/ 	.word	0x00018af0


	//   ....[98]....
        /*0370*/ 	.word	0x00018b90


	//   ....[99]....
        /*0374*/ 	.word	0x00018ed0


	//----- nvinfo : EIATTR_REG_RECONFIG
	.align		4
.L_1515:
        /*0378*/ 	.byte	0x01, 0x54
	.zero		2


	//----- nvinfo : EIATTR_SYSCALL_OFFSETS
	.align		4
        /*037c*/ 	.byte	0x04, 0x46
        /*037e*/ 	.short	(.L_1517 - .L_1516)


	//   ....[0]....
.L_1516:
        /*0380*/ 	.word	0x00001820


	//   ....[1]....
        /*0384*/ 	.word	0x000153c0


	//   ....[2]....
        /*0388*/ 	.word	0x00015530


	//   ....[3]....
        /*038c*/ 	.word	0x00015680


	//   ....[4]....
        /*0390*/ 	.word	0x000157c0


	//   ....[5]....
        /*0394*/ 	.word	0x00016080


	//----- nvinfo : EIATTR_MBARRIER_INSTR_OFFSETS
	.align		4
.L_1517:
        /*0398*/ 	.byte	0x04, 0x39
        /*039a*/ 	.short	(.L_1519 - .L_1518)


	//   ....[0]....
.L_1518:
        /*039c*/ 	.word	0x00000260
        /*03a0*/ 	.word	0x000000ff
        /*03a4*/ 	.word	0x00013200
        /*03a8*/ 	.short	0x0100
        /*03aa*/ 	.byte	0x08
	.zero		1


	//   ....[1]....
        /*03ac*/ 	.word	0x00000270
        /*03b0*/ 	.word	0x000000ff
        /*03b4*/ 	.word	0x00013220
        /*03b8*/ 	.short	0x0100
        /*03ba*/ 	.byte	0x08
	.zero		1


	//   ....[2]....
        /*03bc*/ 	.word	0x00000360
        /*03c0*/ 	.word	0x000000ff
        /*03c4*/ 	.word	0x00013230
        /*03c8*/ 	.short	0x0100
        /*03ca*/ 	.byte	0x08
	.zero		1


	//   ....[3]....
        /*03cc*/ 	.word	0x00000370
        /*03d0*/ 	.word	0x000000ff
        /*03d4*/ 	.word	0x00013240
        /*03d8*/ 	.short	0x0100
        /*03da*/ 	.byte	0x08
	.zero		1


	//   ....[4]....
        /*03dc*/ 	.word	0x00000380
        /*03e0*/ 	.word	0x000000ff
        /*03e4*/ 	.word	0x00013238
        /*03e8*/ 	.short	0x0100
        /*03ea*/ 	.byte	0x08
	.zero		1


	//   ....[5]....
        /*03ec*/ 	.word	0x00000390
        /*03f0*/ 	.word	0x000000ff
        /*03f4*/ 	.word	0x00013248
        /*03f8*/ 	.short	0x0100
        /*03fa*/ 	.byte	0x08
	.zero		1


	//   ....[6]....
        /*03fc*/ 	.word	0x000004c0
        /*0400*/ 	.word	0x000000ff
        /*0404*/ 	.word	0x00013250
        /*0408*/ 	.short	0x0100
        /*040a*/ 	.byte	0x08
	.zero		1


	//   ....[7]....
        /*040c*/ 	.word	0x000004d0
        /*0410*/ 	.word	0x000000ff
        /*0414*/ 	.word	0x00013260
        /*0418*/ 	.short	0x0100
        /*041a*/ 	.byte	0x08
	.zero		1


	//   ....[8]....
        /*041c*/ 	.word	0x000004e0
        /*0420*/ 	.word	0x000000ff
        /*0424*/ 	.word	0x00013258
        /*0428*/ 	.short	0x0100
        /*042a*/ 	.byte	0x08
	.zero		1


	//   ....[9]....
        /*042c*/ 	.word	0x000004f0
        /*0430*/ 	.word	0x000000ff
        /*0434*/ 	.word	0x00013268
        /*0438*/ 	.short	0x0100
        /*043a*/ 	.byte	0x08
	.zero		1


	//   ....[10]....
        /*043c*/ 	.word	0x000005e0
        /*0440*/ 	.word	0x000000ff
        /*0444*/ 	.word	0x00013270
        /*0448*/ 	.short	0x0100
        /*044a*/ 	.byte	0x06
	.zero		1


	//   ....[11]....
        /*044c*/ 	.word	0x000005f0
        /*0450*/ 	.word	0x000000ff
        /*0454*/ 	.word	0x00013280
        /*0458*/ 	.short	0x0100
        /*045a*/ 	.byte	0x06
	.zero		1


	//   ....[12]....
        /*045c*/ 	.word	0x00000600
        /*0460*/ 	.word	0x000000ff
        /*0464*/ 	.word	0x00013278
        /*0468*/ 	.short	0x0100
        /*046a*/ 	.byte	0x06
	.zero		1


	//   ....[13]....
        /*046c*/ 	.word	0x00000610
        /*0470*/ 	.word	0x000000ff
        /*0474*/ 	.word	0x00013288
        /*0478*/ 	.short	0x0100
        /*047a*/ 	.byte	0x06
	.zero		1


	//   ....[14]....
        /*047c*/ 	.word	0x00000740
        /*0480*/ 	.word	0x000000ff
        /*0484*/ 	.word	0x00013290
        /*0488*/ 	.short	0x0100
        /*048a*/ 	.byte	0x08
	.zero		1


	//   ....[15]....
        /*048c*/ 	.word	0x00000750
        /*0490*/ 	.word	0x000000ff
        /*0494*/ 	.word	0x000132a0
        /*0498*/ 	.short	0x0100
        /*049a*/ 	.byte	0x08
	.zero		1


	//   ....[16]....
        /*049c*/ 	.word	0x00000760
        /*04a0*/ 	.word	0x000000ff
        /*04a4*/ 	.word	0x00013298
        /*04a8*/ 	.short	0x0100
        /*04aa*/ 	.byte	0x08
	.zero		1


	//   ....[17]....
        /*04ac*/ 	.word	0x00000770
        /*04b0*/ 	.word	0x000000ff
        /*04b4*/ 	.word	0x000132a8
        /*04b8*/ 	.short	0x0100
        /*04ba*/ 	.byte	0x08
	.zero		1


	//   ....[18]....
        /*04bc*/ 	.word	0x000008a0
        /*04c0*/ 	.word	0x000000ff
        /*04c4*/ 	.word	0x000132b0
        /*04c8*/ 	.short	0x0100
        /*04ca*/ 	.byte	0x08
	.zero		1


	//   ....[19]....
        /*04cc*/ 	.word	0x000008b0
        /*04d0*/ 	.word	0x000000ff
        /*04d4*/ 	.word	0x000132c0
        /*04d8*/ 	.short	0x0100
        /*04da*/ 	.byte	0x08
	.zero		1


	//   ....[20]....
        /*04dc*/ 	.word	0x000008c0
        /*04e0*/ 	.word	0x000000ff
        /*04e4*/ 	.word	0x000132b8
        /*04e8*/ 	.short	0x0100
        /*04ea*/ 	.byte	0x08
	.zero		1


	//   ....[21]....
        /*04ec*/ 	.word	0x000008d0
        /*04f0*/ 	.word	0x000000ff
        /*04f4*/ 	.word	0x000132c8
        /*04f8*/ 	.short	0x0100
        /*04fa*/ 	.byte	0x08
	.zero		1


	//   ....[22]....
        /*04fc*/ 	.word	0x00001b70
        /*0500*/ 	.word	0x000000ff
        /*0504*/ 	.word	0x00013200
        /*0508*/ 	.short	0x010a
        /*050a*/ 	.byte	0x2d
	.zero		1


	//   ....[23]....
        /*050c*/ 	.word	0x00001c10
        /*0510*/ 	.word	0x0000006a
        /*0514*/ 	.word	0x00013230
        /*0518*/ 	.short	0x010a
        /*051a*/ 	.byte	0x3f
	.zero		1


	//   ....[24]....
        /*051c*/ 	.word	0x00001c50
        /*0520*/ 	.word	0x0000006a
        /*0524*/ 	.word	0x00013230
        /*0528*/ 	.short	0x010a
        /*052a*/ 	.byte	0x3f
	.zero		1


	//   ....[25]....
        /*052c*/ 	.word	0x000028d0
        /*0530*/ 	.word	0x0000006a
        /*0534*/ 	.word	0x00000000
        /*0538*/ 	.short	0x0101
        /*053a*/ 	.byte	0x3f
	.zero		1


	//   ....[26]....
        /*053c*/ 	.word	0x00006360
        /*0540*/ 	.word	0x000000ff
        /*0544*/ 	.word	0x00013230
        /*0548*/ 	.short	0x010a
        /*054a*/ 	.byte	0x06
	.zero		1


	//   ....[27]....
        /*054c*/ 	.word	0x000063a0
        /*0550*/ 	.word	0x000000ff
        /*0554*/ 	.word	0x00013230
        /*0558*/ 	.short	0x010a
        /*055a*/ 	.byte	0x06
	.zero		1


	//   ....[28]....
        /*055c*/ 	.word	0x000067f0
        /*0560*/ 	.word	0x000000ff
        /*0564*/ 	.word	0x00013250
        /*0568*/ 	.short	0x010a
        /*056a*/ 	.byte	0x0b
	.zero		1


	//   ....[29]....
        /*056c*/ 	.word	0x00006aa0
        /*0570*/ 	.word	0x000000ff
        /*0574*/ 	.word	0x00013250
        /*0578*/ 	.short	0x010a
        /*057a*/ 	.byte	0x0b
	.zero		1


	//   ....[30]....
        /*057c*/ 	.word	0x000074a0
        /*0580*/ 	.word	0x00000038
        /*0584*/ 	.word	0x00000000
        /*0588*/ 	.short	0x0101
        /*058a*/ 	.byte	0x3f
	.zero		1


	//   ....[31]....
        /*058c*/ 	.word	0x0000a750
        /*0590*/ 	.word	0x000000ff
        /*0594*/ 	.word	0x00000000
        /*0598*/ 	.short	0x0101
        /*059a*/ 	.byte	0x06
	.zero		1


	//   ....[32]....
        /*059c*/ 	.word	0x0000af60
        /*05a0*/ 	.word	0x000000ff
        /*05a4*/ 	.word	0x00013230
        /*05a8*/ 	.short	0x010a
        /*05aa*/ 	.byte	0x16
	.zero		1


	//   ....[33]....
        /*05ac*/ 	.word	0x0000afa0
        /*05b0*/ 	.word	0x000000ff
        /*05b4*/ 	.word	0x00013230
        /*05b8*/ 	.short	0x010a
        /*05ba*/ 	.byte	0x16
	.zero		1


	//   ....[34]....
        /*05bc*/ 	.word	0x0000b3f0
        /*05c0*/ 	.word	0x000000ff
        /*05c4*/ 	.word	0x00013250
        /*05c8*/ 	.short	0x010a
        /*05ca*/ 	.byte	0x0b
	.zero		1


	//   ....[35]....
        /*05cc*/ 	.word	0x0000bbe0
        /*05d0*/ 	.word	0x000000ff
        /*05d4*/ 	.word	0x00013250
        /*05d8*/ 	.short	0x010a
        /*05da*/ 	.byte	0x0b
	.zero		1


	//   ....[36]....
        /*05dc*/ 	.word	0x0000d3b0
        /*05e0*/ 	.word	0x00000004
        /*05e4*/ 	.word	0x00000000
        /*05e8*/ 	.short	0x0101
        /*05ea*/ 	.byte	0x3f
	.zero		1


	//   ....[37]....
        /*05ec*/ 	.word	0x0000d6a0
        /*05f0*/ 	.word	0x000000ff
        /*05f4*/ 	.word	0x00000000
        /*05f8*/ 	.short	0x0101
        /*05fa*/ 	.byte	0x06
	.zero		1


	//   ....[38]....
        /*05fc*/ 	.word	0x0000dc20
        /*0600*/ 	.word	0x000000ff
        /*0604*/ 	.word	0x00013230
        /*0608*/ 	.short	0x010a
        /*060a*/ 	.byte	0x06
	.zero		1


	//   ....[39]....
        /*060c*/ 	.word	0x0000dc60
        /*0610*/ 	.word	0x000000ff
        /*0614*/ 	.word	0x00013230
        /*0618*/ 	.short	0x010a
        /*061a*/ 	.byte	0x06
	.zero		1


	//   ....[40]....
        /*061c*/ 	.word	0x0000e0b0
        /*0620*/ 	.word	0x000000ff
        /*0624*/ 	.word	0x00013250
        /*0628*/ 	.short	0x010a
        /*062a*/ 	.byte	0x0b
	.zero		1


	//   ....[41]....
        /*062c*/ 	.word	0x0000e360
        /*0630*/ 	.word	0x000000ff
        /*0634*/ 	.word	0x00013250
        /*0638*/ 	.short	0x010a
        /*063a*/ 	.byte	0x0b
	.zero		1


	//   ....[42]....
        /*063c*/ 	.word	0x0000ed00
        /*0640*/ 	.word	0x00000038
        /*0644*/ 	.word	0x00000000
        /*0648*/ 	.short	0x0101
        /*064a*/ 	.byte	0x3f
	.zero		1


	//   ....[43]....
        /*064c*/ 	.word	0x00012000
        /*0650*/ 	.word	0x000000ff
        /*0654*/ 	.word	0x00000000
        /*0658*/ 	.short	0x0101
        /*065a*/ 	.byte	0x06
	.zero		1


	//   ....[44]....
        /*065c*/ 	.word	0x000124a0
        /*0660*/ 	.word	0x000000ff
        /*0664*/ 	.word	0x00013250
        /*0668*/ 	.short	0x010a
        /*066a*/ 	.byte	0x0e
	.zero		1


	//   ....[45]....
        /*066c*/ 	.word	0x000124e0
        /*0670*/ 	.word	0x000000ff
        /*0674*/ 	.word	0x00013250
        /*0678*/ 	.short	0x010a
        /*067a*/ 	.byte	0x0e
	.zero		1


	//   ....[46]....
        /*067c*/ 	.word	0x00012b50
        /*0680*/ 	.word	0x000000ff
        /*0684*/ 	.word	0x00000000
        /*0688*/ 	.short	0x0101
        /*068a*/ 	.byte	0x04
	.zero		1


	//   ....[47]....
        /*068c*/ 	.word	0x00013bd0
        /*0690*/ 	.word	0x00000007
        /*0694*/ 	.word	0x00000000
        /*0698*/ 	.short	0x0101
        /*069a*/ 	.byte	0x3f
	.zero		1


	//   ....[48]....
        /*069c*/ 	.word	0x00015b70
        /*06a0*/ 	.word	0x00000005
        /*06a4*/ 	.word	0x00013280
        /*06a8*/ 	.short	0x010a
        /*06aa*/ 	.byte	0x3f
	.zero		1


	//   ....[49]....
        /*06ac*/ 	.word	0x00015d10
        /*06b0*/ 	.word	0x00000005
        /*06b4*/ 	.word	0x00013240
        /*06b8*/ 	.short	0x010a
        /*06ba*/ 	.byte	0x3f
	.zero		1


	//   ....[50]....
        /*06bc*/ 	.word	0x00016820
        /*06c0*/ 	.word	0x00000012
        /*06c4*/ 	.word	0x00013200
        /*06c8*/ 	.short	0x0107
        /*06ca*/ 	.byte	0x3f
	.zero		1


	//   ....[51]....
        /*06cc*/ 	.word	0x000168f0
        /*06d0*/ 	.word	0x00000012
        /*06d4*/ 	.word	0x00013200
        /*06d8*/ 	.short	0x0101
        /*06da*/ 	.byte	0x3f
	.zero		1


	//   ....[52]....
        /*06dc*/ 	.word	0x00016910
        /*06e0*/ 	.word	0x00000012
        /*06e4*/ 	.word	0x00013220
        /*06e8*/ 	.short	0x010a
        /*06ea*/ 	.byte	0x3f
	.zero		1


	//   ....[53]....
        /*06ec*/ 	.word	0x00016be0
        /*06f0*/ 	.word	0x00000004
        /*06f4*/ 	.word	0x00013280
        /*06f8*/ 	.short	0x010a
        /*06fa*/ 	.byte	0x3f
	.zero		1


	//   ....[54]....
        /*06fc*/ 	.word	0x00016e20
        /*0700*/ 	.word	0x00000004
        /*0704*/ 	.word	0x00013240
        /*0708*/ 	.short	0x010a
        /*070a*/ 	.byte	0x3f
	.zero		1


	//   ....[55]....
        /*070c*/ 	.word	0x000170e0
        /*0710*/ 	.word	0x00000003
        /*0714*/ 	.word	0x00013270
        /*0718*/ 	.short	0x010a
        /*071a*/ 	.byte	0x3f
	.zero		1


	//   ....[56]....
        /*071c*/ 	.word	0x00017160
        /*0720*/ 	.word	0x00000003
        /*0724*/ 	.word	0x00013260
        /*0728*/ 	.short	0x010a
        /*072a*/ 	.byte	0x3f
	.zero		1


	//   ....[57]....
        /*072c*/ 	.word	0x00017440
        /*0730*/ 	.word	0x00000003
        /*0734*/ 	.word	0x00013250
        /*0738*/ 	.short	0x0101
        /*073a*/ 	.byte	0x3f
	.zero		1


	//   ....[58]....
        /*073c*/ 	.word	0x000174c0
        /*0740*/ 	.word	0x00000002
        /*0744*/ 	.word	0x00000000
        /*0748*/ 	.short	0x0101
        /*074a*/ 	.byte	0x3f
	.zero		1


	//   ....[59]....
        /*074c*/ 	.word	0x000176b0
        /*0750*/ 	.word	0x00000002
        /*0754*/ 	.word	0x00013270
        /*0758*/ 	.short	0x010a
        /*075a*/ 	.byte	0x3f
	.zero		1


	//   ....[60]....
        /*075c*/ 	.word	0x00017730
        /*0760*/ 	.word	0x00000002
        /*0764*/ 	.word	0x00013260
        /*0768*/ 	.short	0x010a
        /*076a*/ 	.byte	0x3f
	.zero		1


	//   ....[61]....
        /*076c*/ 	.word	0x00017a00
        /*0770*/ 	.word	0x00000002
        /*0774*/ 	.word	0x00013250
        /*0778*/ 	.short	0x0101
        /*077a*/ 	.byte	0x3f
	.zero		1


	//   ....[62]....
        /*077c*/ 	.word	0x00017a90
        /*0780*/ 	.word	0x00000000
        /*0784*/ 	.word	0x00000000
        /*0788*/ 	.short	0x0101
        /*078a*/ 	.byte	0x3f
	.zero		1


	//   ....[63]....
        /*078c*/ 	.word	0x00017c90
        /*0790*/ 	.word	0x00000006
        /*0794*/ 	.word	0x00013220
        /*0798*/ 	.short	0x010a
        /*079a*/ 	.byte	0x3f
	.zero		1


	//   ....[64]....
        /*079c*/ 	.word	0x00017e30
        /*07a0*/ 	.word	0x00000005
        /*07a4*/ 	.word	0x00000000
        /*07a8*/ 	.short	0x010a
        /*07aa*/ 	.byte	0x3f
	.zero		1


	//   ....[65]....
        /*07ac*/ 	.word	0x00017ea0
        /*07b0*/ 	.word	0x00000009
        /*07b4*/ 	.word	0x00000000
        /*07b8*/ 	.short	0x010a
        /*07ba*/ 	.byte	0x3f
	.zero		1


	//   ....[66]....
        /*07bc*/ 	.word	0x00017ef0
        /*07c0*/ 	.word	0x00000013
        /*07c4*/ 	.word	0x00013260
        /*07c8*/ 	.short	0x010a
        /*07ca*/ 	.byte	0x3f
	.zero		1


	//   ....[67]....
        /*07cc*/ 	.word	0x00017f40
        /*07d0*/ 	.word	0x00000007
        /*07d4*/ 	.word	0x00013260
        /*07d8*/ 	.short	0x010a
        /*07da*/ 	.byte	0x3f
	.zero		1


	//   ....[68]....
        /*07dc*/ 	.word	0x00017f80
        /*07e0*/ 	.word	0x00000013
        /*07e4*/ 	.word	0x00013280
        /*07e8*/ 	.short	0x010a
        /*07ea*/ 	.byte	0x3f
	.zero		1


	//   ....[69]....
        /*07ec*/ 	.word	0x00017fa0
        /*07f0*/ 	.word	0x00000007
        /*07f4*/ 	.word	0x00013280
        /*07f8*/ 	.short	0x010a
        /*07fa*/ 	.byte	0x3f
	.zero		1


	//   ....[70]....
        /*07fc*/ 	.word	0x00018010
        /*0800*/ 	.word	0x00000003
        /*0804*/ 	.word	0x00013200
        /*0808*/ 	.short	0x010a
        /*080a*/ 	.byte	0x3f
	.zero		1


	//   ....[71]....
        /*080c*/ 	.word	0x00018060
        /*0810*/ 	.word	0x0000006a
        /*0814*/ 	.word	0x00013230
        /*0818*/ 	.short	0x010a
        /*081a*/ 	.byte	0x3f
	.zero		1


	//   ....[72]....
        /*081c*/ 	.word	0x000180c0
        /*0820*/ 	.word	0x00000008
        /*0824*/ 	.word	0x00013230
        /*0828*/ 	.short	0x010a
        /*082a*/ 	.byte	0x3f
	.zero		1


	//   ....[73]....
        /*082c*/ 	.word	0x00018120
        /*0830*/ 	.word	0x00000082
        /*0834*/ 	.word	0x00013250
        /*0838*/ 	.short	0x010a
        /*083a*/ 	.byte	0x3f
	.zero		1


	//   ....[74]....
        /*083c*/ 	.word	0x00018180
        /*0840*/ 	.word	0x0000000a
        /*0844*/ 	.word	0x00013230
        /*0848*/ 	.short	0x010a
        /*084a*/ 	.byte	0x3f
	.zero		1


	//   ....[75]....
        /*084c*/ 	.word	0x000181e0
        /*0850*/ 	.word	0x0000000a
        /*0854*/ 	.word	0x00013250
        /*0858*/ 	.short	0x010a
        /*085a*/ 	.byte	0x3f
	.zero		1


	//   ....[76]....
        /*085c*/ 	.word	0x00018240
        /*0860*/ 	.word	0x0000000a
        /*0864*/ 	.word	0x00013230
        /*0868*/ 	.short	0x010a
        /*086a*/ 	.byte	0x3f
	.zero		1


	//   ....[77]....
        /*086c*/ 	.word	0x000182a0
        /*0870*/ 	.word	0x00000082
        /*0874*/ 	.word	0x00013250
        /*0878*/ 	.short	0x010a
        /*087a*/ 	.byte	0x3f
	.zero		1


	//   ....[78]....
        /*087c*/ 	.word	0x00018300
        /*0880*/ 	.word	0x00000003
        /*0884*/ 	.word	0x00013250
        /*0888*/ 	.short	0x010a
        /*088a*/ 	.byte	0x3f
	.zero		1


	//   ....[79]....
        /*088c*/ 	.word	0x00018450
        /*0890*/ 	.word	0x00000005
        /*0894*/ 	.word	0x00013280
        /*0898*/ 	.short	0x010a
        /*089a*/ 	.byte	0x3f
	.zero		1


	//   ....[80]....
        /*089c*/ 	.word	0x000184a0
        /*08a0*/ 	.word	0x00000005
        /*08a4*/ 	.word	0x00013240
        /*08a8*/ 	.short	0x010a
        /*08aa*/ 	.byte	0x3f
	.zero		1


	//   ....[81]....
        /*08ac*/ 	.word	0x00018bc0
        /*08b0*/ 	.word	0x00000012
        /*08b4*/ 	.word	0x00013220
        /*08b8*/ 	.short	0x010a
        /*08ba*/ 	.byte	0x3f
	.zero		1


	//   ....[82]....
        /*08bc*/ 	.word	0x00018c10
        /*08c0*/ 	.word	0x00000004
        /*08c4*/ 	.word	0x00013280
        /*08c8*/ 	.short	0x010a
        /*08ca*/ 	.byte	0x3f
	.zero		1


	//   ....[83]....
        /*08cc*/ 	.word	0x00018c60
        /*08d0*/ 	.word	0x00000004
        /*08d4*/ 	.word	0x00013240
        /*08d8*/ 	.short	0x010a
        /*08da*/ 	.byte	0x3f
	.zero		1


	//   ....[84]....
        /*08dc*/ 	.word	0x00018cb0
        /*08e0*/ 	.word	0x00000003
        /*08e4*/ 	.word	0x00013270
        /*08e8*/ 	.short	0x010a
        /*08ea*/ 	.byte	0x3f
	.zero		1


	//   ....[85]....
        /*08ec*/ 	.word	0x00018d00
        /*08f0*/ 	.word	0x00000003
        /*08f4*/ 	.word	0x00013260
        /*08f8*/ 	.short	0x010a
        /*08fa*/ 	.byte	0x3f
	.zero		1


	//   ....[86]....
        /*08fc*/ 	.word	0x00018d50
        /*0900*/ 	.word	0x00000002
        /*0904*/ 	.word	0x00013270
        /*0908*/ 	.short	0x010a
        /*090a*/ 	.byte	0x3f
	.zero		1


	//   ....[87]....
        /*090c*/ 	.word	0x00018da0
        /*0910*/ 	.word	0x00000002
        /*0914*/ 	.word	0x00013260
        /*0918*/ 	.short	0x010a
        /*091a*/ 	.byte	0x3f
	.zero		1


	//   ....[88]....
        /*091c*/ 	.word	0x00018df0
        /*0920*/ 	.word	0x00000006
        /*0924*/ 	.word	0x00013220
        /*0928*/ 	.short	0x010a
        /*092a*/ 	.byte	0x3f
	.zero		1


	//   ....[89]....
        /*092c*/ 	.word	0x00018f90
        /*0930*/ 	.word	0x00000005
        /*0934*/ 	.word	0x00000000
        /*0938*/ 	.short	0x010a
        /*093a*/ 	.byte	0x3f
	.zero		1


	//   ....[90]....
        /*093c*/ 	.word	0x00018fe0
        /*0940*/ 	.word	0x00000009
        /*0944*/ 	.word	0x00000000
        /*0948*/ 	.short	0x010a
        /*094a*/ 	.byte	0x3f
	.zero		1


	//   ....[91]....
        /*094c*/ 	.word	0x00019030
        /*0950*/ 	.word	0x00000013
        /*0954*/ 	.word	0x00013260
        /*0958*/ 	.short	0x010a
        /*095a*/ 	.byte	0x3f
	.zero		1


	//   ....[92]....
        /*095c*/ 	.word	0x00019080
        /*0960*/ 	.word	0x00000007
        /*0964*/ 	.word	0x00013260
        /*0968*/ 	.short	0x010a
        /*096a*/ 	.byte	0x3f
	.zero		1


	//   ....[93]....
        /*096c*/ 	.word	0x000190d0
        /*0970*/ 	.word	0x00000013
        /*0974*/ 	.word	0x00013280
        /*0978*/ 	.short	0x010a
        /*097a*/ 	.byte	0x3f
	.zero		1


	//----- nvinfo : EIATTR_NUM_MBARRIERS
	.align		4
.L_1519:
        /*097c*/ 	.byte	0x03, 0x38
        /*097e*/ 	.short	0x0016


	//----- nvinfo : EIATTR_EXIT_INSTR_OFFSETS
	.align		4
        /*0980*/ 	.byte	0x04, 0x1c
        /*0982*/ 	.short	(.L_1521 - .L_1520)


	//   ....[0]....
.L_1520:
        /*0984*/ 	.word	0x000009f0


	//   ....[1]....
        /*0988*/ 	.word	0x000145e0


	//   ....[2]....
        /*098c*/ 	.word	0x00017ff0


	//----- nvinfo : EIATTR_MAX_THREADS
	.align		4
.L_1521:
        /*0990*/ 	.byte	0x04, 0x05
        /*0992*/ 	.short	(.L_1523 - .L_1522)
.L_1522:
        /*0994*/ 	.word	0x00000200
        /*0998*/ 	.word	0x00000001
        /*099c*/ 	.word	0x00000001


	//----- nvinfo : EIATTR_CRS_STACK_SIZE
	.align		4
.L_1523:
        /*09a0*/ 	.byte	0x04, 0x1e
        /*09a2*/ 	.short	(.L_1525 - .L_1524)
.L_1524:
        /*09a4*/ 	.word	0x00000000


	//----- nvinfo : EIATTR_CBANK_PARAM_SIZE
	.align		4
.L_1525:
        /*09a8*/ 	.byte	0x03, 0x19
        /*09aa*/ 	.short	0x0af0


	//----- nvinfo : EIATTR_PARAM_CBANK
	.align		4
        /*09ac*/ 	.byte	0x04, 0x0a
        /*09ae*/ 	.short	(.L_1527 - .L_1526)
	.align		4
.L_1526:
        /*09b0*/ 	.word	index@(.nv.constant0._ZN7cutlass13device_kernelIN5flash11enable_sm90INS1_16FlashAttnFwdSm90INS1_25CollectiveMainloopFwdSm90ILi2EN4cute5tupleIJNS5_1CILi1EEES8_S8_EEENS6_IJNS7_ILi192EEENS7_ILi160EEENS7_ILi64EEEEEELi64ENS_12float_e4m3_tEfNS_4arch4Sm90ELb0ELb1ELb1ELb0ELb0ELb0ELb0ELb1ELb1ELb1ELb0ELb0EEENS1_21CollectiveEpilogueFwdINS6_IJSA_SC_SB_EEES9_NS_10bfloat16_tESG_Li384ELb0ELb1ELb0ELb1EEENS1_30DynamicPersistentTileSchedulerILi384ELi128ELb0ELb1ELb1EEEEEEEEEvNT_6ParamsE)
        /*09b4*/ 	.short	0x0210
        /*09b6*/ 	.short	0x0af0


	//----- nvinfo : EIATTR_SW_WAR
	.align		4
.L_1527:
        /*09b8*/ 	.byte	0x04, 0x36
        /*09ba*/ 	.short	(.L_1529 - .L_1528)
.L_1528:
        /*09bc*/ 	.word	0x00000008
.L_1529:


//--------------------- .nv.info._ZN7cutlass13device_kernelIN5flash11enable_sm90INS1_16FlashAttnFwdSm90INS1_25CollectiveMainloopFwdSm90ILi2EN4cute5tupleIJNS5_1CILi1EEES8_S8_EEENS6_IJNS7_ILi192EEENS7_ILi160EEENS7_ILi64EEEEEELi64ENS_12float_e4m3_tEfNS_4arch4Sm90ELb0ELb1ELb1ELb1ELb0ELb0ELb0ELb1ELb1ELb1ELb0ELb0EEENS1_21CollectiveEpilogueFwdINS6_IJSA_SC_SB_EEES9_NS_10bfloat16_tESG_Li384ELb1ELb1ELb0ELb1EEENS1_36VarlenDynamicPersistentTileSchedulerILi192ELi160ELi384ELi128ELb0ELb1ELb1ELb1ELb0ELb1EEEEEEEEEvNT_6ParamsE --------------------------
	.section	.nv.info._ZN7cutlass13device_kernelIN5flash11enable_sm90INS1_16FlashAttnFwdSm90INS1_25CollectiveMainloopFwdSm90ILi2EN4cute5tupleIJNS5_1CILi1EEES8_S8_EEENS6_IJNS7_ILi192EEENS7_ILi160EEENS7_ILi64EEEEEELi64ENS_12float_e4m3_tEfNS_4arch4Sm90ELb0ELb1ELb1ELb1ELb0ELb0ELb0ELb1ELb1ELb1ELb0ELb0EEENS1_21CollectiveEpilogueFwdINS6_IJSA_SC_SB_EEES9_NS_10bfloat16_tESG_Li384ELb1ELb1ELb0ELb1EEENS1_36VarlenDynamicPersistentTileSchedulerILi192ELi160ELi384ELi128ELb0ELb1ELb1ELb1ELb0ELb1EEEEEEEEEvNT_6ParamsE,"",@"SHT_CUDA_INFO"
	.sectionflags	@""
	.align	4


	//----- nvinfo : EIATTR_CUDA_API_VERSION
	.align		4
        /*0000*/ 	.byte	0x04, 0x37
        /*0002*/ 	.short	(.L_1531 - .L_1530)
.L_1530:
        /*0004*/ 	.word	0x00000082


	//----- nvinfo : EIATTR_KPARAM_INFO
	.align		4
.L_1531:
        /*0008*/ 	.byte	0x04, 0x17
        /*000a*/ 	.short	(.L_1533 - .L_1532)
.L_1532:
        /*000c*/ 	.word	0x00000000
        /*0010*/ 	.short	0x0000
        /*0012*/ 	.short	0x0070
        /*0014*/ 	.byte	0x00, 0xf0, 0x01, 0x2a


	//----- nvinfo : EIATTR_SPARSE_MMA_MASK
	.align		4
.L_1533:
        /*0018*/ 	.byte	0x03, 0x50
        /*001a*/ 	.short	0x0000


	//----- nvinfo : EIATTR_MAXREG_COUNT
	.align		4
        /*001c*/ 	.byte	0x03, 0x1b
        /*001e*/ 	.short	0x0080


	//----- nvinfo : EIATTR_NUM_BARRIERS
	.align		4
        /*0020*/ 	.byte	0x02, 0x4c
        /*0022*/ 	.byte	0x09
	.zero		1


	//----- nvinfo : EIATTR_EXTERNS
	.align		4
        /*0024*/ 	.byte	0x04, 0x0f
        /*0026*/ 	.short	(.L_1535 - .L_1534)


	//   ....[0]....
	.align		4
.L_1534:
        /*0028*/ 	.word	index@(__assertfail)


	//----- nvinfo : EIATTR_ANNOTATIONS
	.align		4
.L_1535:
        /*002c*/ 	.byte	0x04, 0x55
        /*002e*/ 	.short	(.L_1537 - .L_1536)


	//   ....[0]....
.L_1536:
        /*0030*/ 	.word	0x00000001
        /*0034*/ 	.byte	0x70, 0x57, 0x01, 0x00, 0x01, 0x00, 0x00, 0x00, 0x90, 0x58, 0x01, 0x00, 0x01, 0x00, 0x00, 0x00
        /*0044*/ 	.byte	0x20, 0x5a, 0x01, 0x00, 0x01, 0x00, 0x00, 0x00, 0x50, 0x5f, 0x01, 0x00, 0x01, 0x00, 0x00, 0x00
        /*0054*/ 	.byte	0x90, 0x73, 0x01, 0x00, 0x01, 0x00, 0x00, 0x00, 0x40, 0x75, 0x01, 0x00, 0x01, 0x00, 0x00, 0x00
        /*0064*/ 	.byte	0x30, 0x78, 0x01, 0x00, 0x01, 0x00, 0x00, 0x00, 0x00, 0x7c, 0x01, 0x00, 0x01, 0x00, 0x00, 0x00
        /*0074*/ 	.byte	0x20, 0x7c, 0x01, 0x00, 0x01, 0x00, 0x00, 0x00, 0x20, 0x9a, 0x01, 0x00


	//----- nvinfo : EIATTR_MERCURY_ISA_VERSION
	.align		4
.L_1537:
        /*0080*/ 	.byte	0x03, 0x5f
        /*0082*/ 	.short	0x0101


	//----- nvinfo : EIATTR_UNUSED_LOAD_BYTE_OFFSET
	.align		4
        /*0084*/ 	.byte	0x04, 0x44
        /*0086*/ 	.short	(.L_1539 - .L_1538)


	//   ....[0]....
.L_1538:
        /*0088*/ 	.word	0x00000a00
        /*008c*/ 	.word	0x0000fff0


	//   ....[1]....
        /*0090*/ 	.word	0x00012ec0
        /*0094*/ 	.word	0x0000fff0


	//----- nvinfo : EIATTR_INT_WARP_WIDE_INSTR_OFFSETS
	.align		4
.L_1539:
        /*0098*/ 	.byte	0x04, 0x31
        /*009a*/ 	.short	(.L_1541 - .L_1540)


	//   ....[0]....
.L_1540:
        /*009c*/ 	.word	0x00000130


	//   ....[1]....
        /*00a0*/ 	.word	0x00000170


	//   ....[2]....
        /*00a4*/ 	.word	0x000001e0


	//   ....[3]....
        /*00a8*/ 	.word	0x00016470


	//   ....[4]....
        /*00ac*/ 	.word	0x00016500


	//   ....[5]....
        /*00b0*/ 	.word	0x000188e0


	//   ....[6]....
        /*00b4*/ 	.word	0x00018970


	//----- nvinfo : EIATTR_COOP_GROUP_MASK_REGIDS
	.align		4
.L_1541:
        /*00b8*/ 	.byte	0x04, 0x29
        /*00ba*/ 	.short	(.L_1543 - .L_1542)


	//   ....[0]....
.L_1542:
        /*00bc*/ 	.word	0xffffffff


	//   ....[1]....
        /*00c0*/ 	.word	0xffffffff


	//   ....[2]....
        /*00c4*/ 	.word	0xffffffff


	//   ....[3]....
        /*00c8*/ 	.word	0xffffffff


	//   ....[4]....
        /*00cc*/ 	.word	0xffffffff


	//   ....[5]....
        /*00d0*/ 	.word	0xffffffff


	//   ....[6]....
        /*00d4*/ 	.word	0xffffffff


	//   ....[7]....
        /*00d8*/ 	.word	0xffffffff


	//   ....[8]....
        /*00dc*/ 	.word	0xffffffff


	//   ....[9]....
        /*00e0*/ 	.word	0xffffffff


	//   ....[10]....
        /*00e4*/ 	.word	0xffffffff


	//   ....[11]....
        /*00e8*/ 	.word	0xffffffff


	//   ....[12]....
        /*00ec*/ 	.word	0xffffffff


	//   ....[13]....
        /*00f0*/ 	.word	0xffffffff


	//   ....[14]....
        /*00f4*/ 	.word	0xffffffff


	//   ....[15]....
        /*00f8*/ 	.word	0xffffffff


	//   ....[16]....
        /*00fc*/ 	.word	0xffffffff


	//   ....[17]....
        /*0100*/ 	.word	0xffffffff


	//   ....[18]....
        /*0104*/ 	.word	0xffffffff


	//   ....[19]....
        /*0108*/ 	.word	0xffffffff


	//   ....[20]....
        /*010c*/ 	.word	0xffffffff


	//   ....[21]....
        /*0110*/ 	.word	0xffffffff


	//   ....[22]....
        /*0114*/ 	.word	0xffffffff


	//   ....[23]....
        /*0118*/ 	.word	0xffffffff


	//   ....[24]....
        /*011c*/ 	.word	0xffffffff


	//   ....[25]....
        /*0120*/ 	.word	0xffffffff


	//   ....[26]....
        /*0124*/ 	.word	0xffffffff


	//   ....[27]....
        /*0128*/ 	.word	0xffffffff


	//   ....[28]....
        /*012c*/ 	.word	0xffffffff


	//   ....[29]....
        /*0130*/ 	.word	0xffffffff


	//   ....[30]....
        /*0134*/ 	.word	0xffffffff


	//   ....[31]....
        /*0138*/ 	.word	0xffffffff


	//   ....[32]....
        /*013c*/ 	.word	0xffffffff


	//   ....[33]....
        /*0140*/ 	.word	0xffffffff


	//   ....[34]....
        /*0144*/ 	.word	0xffffffff


	//   ....[35]....
        /*0148*/ 	.word	0xffffffff


	//   ....[36]....
        /*014c*/ 	.word	0xffffffff


	//   ....[37]....
        /*0150*/ 	.word	0xffffffff


	//   ....[38]....
        /*0154*/ 	.word	0xffffffff


	//   ....[39]....
        /*0158*/ 	.word	0xffffffff


	//   ....[40]....
        /*015c*/ 	.word	0xffffffff


	//   ....[41]....
        /*0160*/ 	.word	0xffffffff


	//   ....[42]....
        /*0164*/ 	.word	0xffffffff


	//   ....[43]....
        /*0168*/ 	.word	0xffffffff


	//   ....[44]....
        /*016c*/ 	.word	0xffffffff


	//   ....[45]....
        /*0170*/ 	.word	0xffffffff


	//   ....[46]....
        /*0174*/ 	.word	0xffffffff


	//   ....[47]....
        /*0178*/ 	.word	0xffffffff


	//   ....[48]....
        /*017c*/ 	.word	0xffffffff


	//   ....[49]....
        /*0180*/ 	.word	0xffffffff


	//   ....[50]....
        /*0184*/ 	.word	0xffffffff


	//   ....[51]....
        /*0188*/ 	.word	0xffffffff


	//   ....[52]....
        /*018c*/ 	.word	0xffffffff


	//   ....[53]....
        /*0190*/ 	.word	0xffffffff


	//   ....[54]....
        /*0194*/ 	.word	0xffffffff


	//   ....[55]....
        /*0198*/ 	.word	0xffffffff


	//   ....[56]....
        /*019c*/ 	.word	0xffffffff


	//   ....[57]....
        /*01a0*/ 	.word	0xffffffff


	//   ....[58]....
        /*01a4*/ 	.word	0xffffffff


	//   ....[59]....
        /*01a8*/ 	.word	0xffffffff


	//   ....[60]....
        /*01ac*/ 	.word	0xffffffff


	//   ....[61]....
        /*01b0*/ 	.word	0xffffffff


	//   ....[62]....
        /*01b4*/ 	.word	0xffffffff


	//   ....[63]....
        /*01b8*/ 	.word	0xffffffff


	//   ....[64]....
        /*01bc*/ 	.word	0xffffffff


	//   ....[65]....
        /*01c0*/ 	.word	0xffffffff


	//   ....[66]....
        /*01c4*/ 	.word	0xffffffff


	//   ....[67]....
        /*01c8*/ 	.word	0xffffffff


	//   ....[68]....
        /*01cc*/ 	.word	0xffffffff


	//   ....[69]....
        /*01d0*/ 	.word	0xffffffff


	//   ....[70]....
        /*01d4*/ 	.word	0xffffffff


	//   ....[71]....
        /*01d8*/ 	.word	0xffffffff


	//   ....[72]....
        /*01dc*/ 	.word	0xffffffff


	//   ....[73]....
        /*01e0*/ 	.word	0xffffffff


	//   ....[74]....
        /*01e4*/ 	.word	0xffffffff


	//   ....[75]....
        /*01e8*/ 	.word	0xffffffff


	//   ....[76]....
        /*01ec*/ 	.word	0xffffffff


	//   ....[77]....
        /*01f0*/ 	.word	0xffffffff


	//   ....[78]....
        /*01f4*/ 	.word	0xffffffff


	//   ....[79]....
        /*01f8*/ 	.word	0xffffffff


	//   ....[80]....
        /*01fc*/ 	.word	0xffffffff


	//   ....[81]....
        /*0200*/ 	.word	0xffffffff


	//   ....[82]....
        /*0204*/ 	.word	0xffffffff


	//   ....[83]....
        /*0208*/ 	.word	0xffffffff


	//   ....[84]....
        /*020c*/ 	.word	0xffffffff


	//   ....[85]....
        /*0210*/ 	.word	0xffffffff


	//   ....[86]....
        /*0214*/ 	.word	0xffffffff


	//   ....[87]....
        /*0218*/ 	.word	0xffffffff


	//   ....[88]....
        /*021c*/ 	.word	0xffffffff


	//   ....[89]....
        /*0220*/ 	.word	0xffffffff


	//   ....[90]....
        /*0224*/ 	.word	0xffffffff


	//   ....[91]....
        /*0228*/ 	.word	0xffffffff


	//   ....[92]....
        /*022c*/ 	.word	0xffffffff


	//   ....[93]....
        /*0230*/ 	.word	0xffffffff


	//   ....[94]....
        /*0234*/ 	.word	0xffffffff


	//   ....[95]....
        /*0238*/ 	.word	0xffffffff


	//   ....[96]....
        /*023c*/ 	.word	0xffffffff


	//   ....[97]....
        /*0240*/ 	.word	0xffffffff


	//   ....[98]....
        /*0244*/ 	.word	0xffffffff


	//   ....[99]....
        /*0248*/ 	.word	0xffffffff


	//   ....[100]....
        /*024c*/ 	.word	0xffffffff


	//   ....[101]....
        /*0250*/ 	.word	0xffffffff


	//   ....[102]....
        /*0254*/ 	.word	0xffffffff


	//   ....[103]....
        /*0258*/ 	.word	0xffffffff


	//   ....[104]....
        /*025c*/ 	.word	0xffffffff


	//   ....[105]....
        /*0260*/ 	.word	0xffffffff


	//   ....[106]....
        /*0264*/ 	.word	0xffffffff


	//   ....[107]....
        /*0268*/ 	.word	0xffffffff


	//   ....[108]....
        /*026c*/ 	.word	0xffffffff


	//   ....[109]....
        /*0270*/ 	.word	0xffffffff


	//   ....[110]....
        /*0274*/ 	.word	0xffffffff


	//   ....[111]....
        /*0278*/ 	.word	0xffffffff


	//   ....[112]....
        /*027c*/ 	.word	0xffffffff


	//   ....[113]....
        /*0280*/ 	.word	0xffffffff


	//   ....[114]....
        /*0284*/ 	.word	0xffffffff


	//   ....[115]....
        /*0288*/ 	.word	0xffffffff


	//   ....[116]....
        /*028c*/ 	.word	0xffffffff


	//   ....[117]....
        /*0290*/ 	.word	0x0500000f


	//   ....[118]....
        /*0294*/ 	.word	0x0500000f


	//   ....[119]....
        /*0298*/ 	.word	0x0500000f


	//   ....[120]....
        /*029c*/ 	.word	0x0500000f


	//   ....[121]....
        /*02a0*/ 	.word	0x0500000f


	//   ....[122]....
        /*02a4*/ 	.word	0x0500000f


	//   ....[123]....
        /*02a8*/ 	.word	0x0500000f


	//   ....[124]....
        /*02ac*/ 	.word	0x0500000f


	//   ....[125]....
        /*02b0*/ 	.word	0x0500000f


	//   ....[126]....
        /*02b4*/ 	.word	0x0500000f


	//   ....[127]....
        /*02b8*/ 	.word	0x0500000f


	//   ....[128]....
        /*02bc*/ 	.word	0x0500000f


	//   ....[129]....
        /*02c0*/ 	.word	0x0500000f


	//   ....[130]....
        /*02c4*/ 	.word	0x0500000f


	//----- nvinfo : EIATTR_COOP_GROUP_INSTR_OFFSETS
	.align		4
.L_1543:
        /*02c8*/ 	.byte	0x04, 0x28
        /*02ca*/ 	.short	(.L_1545 - .L_1544)


	//   ....[0]....
.L_1544:
        /*02cc*/ 	.word	0x00000060


	//   ....[1]....
        /*02d0*/ 	.word	0x00000140


	//   ....[2]....
        /*02d4*/ 	.word	0x00000190


	//   ....[3]....
        /*02d8*/ 	.word	0x000003c0


	//   ....[4]....
        /*02dc*/ 	.word	0x00000520


	//   ....[5]....
        /*02e0*/ 	.word	0x00000640


	//   ....[6]....
        /*02e4*/ 	.word	0x000007a0


	//   ....[7]....
        /*02e8*/ 	.word	0x000017a0


	//   ....[8]....
        /*02ec*/ 	.word	0x000028e0


	//   ....[9]....
        /*02f0*/ 	.word	0x00003a40


	//   ....[10]....
        /*02f4*/ 	.word	0x00004780


	//   ....[11]....
        /*02f8*/ 	.word	0x00004870


	//   ....[12]....
        /*02fc*/ 	.word	0x00005320


	//   ....[13]....
        /*0300*/ 	.word	0x000053b0


	//   ....[14]....
        /*0304*/ 	.word	0x00007440


	//   ....[15]....
        /*0308*/ 	.word	0x00008650


	//   ....[16]....
        /*030c*/ 	.word	0x00008e80


	//   ....[17]....
        /*0310*/ 	.word	0x00008f90


	//   ....[18]....
        /*0314*/ 	.word	0x00009ae0


	//   ....[19]....
        /*0318*/ 	.word	0x00009b80


	//   ....[20]....
        /*031c*/ 	.word	0x0000c550


	//   ....[21]....
        /*0320*/ 	.word	0x0000c580


	//   ....[22]....
        /*0324*/ 	.word	0x0000c5e0


	//   ....[23]....
        /*0328*/ 	.word	0x0000c610


	//   ....[24]....
        /*032c*/ 	.word	0x0000ec10


	//   ....[25]....
        /*0330*/ 	.word	0x0000fef0


	//   ....[26]....
        /*0334*/ 	.word	0x00010710


	//   ....[27]....
        /*0338*/ 	.word	0x00010820


	//   ....[28]....
        /*033c*/ 	.word	0x00011370


	//   ....[29]....
        /*0340*/ 	.word	0x000113f0


	//   ....[30]....
        /*0344*/ 	.word	0x000128e0


	//   ....[31]....
        /*0348*/ 	.word	0x000128f0


	//   ....[32]....
        /*034c*/ 	.word	0x00012970


	//   ....[33]....
        /*0350*/ 	.word	0x00012980


	//   ....[34]....
        /*0354*/ 	.word	0x00013480


	//   ....[35]....
        /*0358*/ 	.word	0x00013490


	//   ....[36]....
        /*035c*/ 	.word	0x000134a0


	//   ....[37]....
        /*0360*/ 	.word	0x000134b0


	//   ....[38]....
        /*0364*/ 	.word	0x000134c0


	//   ....[39]....
        /*0368*/ 	.word	0x000134d0


	//   ....[40]....
        /*036c*/ 	.word	0x000134e0


	//   ....[41]....
        /*0370*/ 	.word	0x000134f0


	//   ....[42]....
        /*0374*/ 	.word	0x00013520


	//   ....[43]....
        /*0378*/ 	.word	0x00013530


	//   ....[44]....
        /*037c*/ 	.word	0x00013550


	//   ....[45]....
        /*0380*/ 	.word	0x00013560


	//   ....[46]....
        /*0384*/ 	.word	0x00013590


	//   ....[47]....
        /*0388*/ 	.word	0x000135b0


	//   ....[48]....
        /*038c*/ 	.word	0x000135e0


	//   ....[49]....
        /*0390*/ 	.word	0x000135f0


	//   ....[50]....
        /*0394*/ 	.word	0x00013a30


	//   ....[51]....
        /*0398*/ 	.word	0x00013a70


	//   ....[52]....
        /*039c*/ 	.word	0x00013aa0


	//   ....[53]....
        /*03a0*/ 	.word	0x00013ae0


	//   ....[54]....
        /*03a4*/ 	.word	0x00013ff0


	//   ....[55]....
        /*03a8*/ 	.word	0x00014010


	//   ....[56]....
        /*03ac*/ 	.word	0x00014050


	//   ....[57]....
        /*03b0*/ 	.word	0x00014080


	//   ....[58]....
        /*03b4*/ 	.word	0x00014090


	//   ....[59]....
        /*03b8*/ 	.word	0x000140a0


	//   ....[60]....
        /*03bc*/ 	.word	0x000140c0


	//   ....[61]....
        /*03c0*/ 	.word	0x000140e0


	//   ....[62]....
        /*03c4*/ 	.word	0x00014970


	//   ....[63]....
        /*03c8*/ 	.word	0x000149a0


	//   ....[64]....
        /*03cc*/ 	.word	0x000149e0


	//   ....[65]....
        /*03d0*/ 	.word	0x00014a10


	//   ....[66]....
        /*03d4*/ 	.word	0x00014a20


	//   ....[67]....
        /*03d8*/ 	.word	0x00014a30


	//   ....[68]....
        /*03dc*/ 	.word	0x00014a40


	//   ....[69]....
        /*03e0*/ 	.word	0x00014a60


	//   ....[70]....
        /*03e4*/ 	.word	0x00014bc0


	//   ....[71]....
        /*03e8*/ 	.word	0x00014d90


	//   ....[72]....
        /*03ec*/ 	.word	0x00014dc0


	//   ....[73]....
        /*03f0*/ 	.word	0x00014df0


	//   ....[74]....
        /*03f4*/ 	.word	0x00014e20


	//   ....[75]....
        /*03f8*/ 	.word	0x00014e50


	//   ....[76]....
        /*03fc*/ 	.word	0x00014e90


	//   ....[77]....
        /*0400*/ 	.word	0x00015010


	//   ....[78]....
        /*0404*/ 	.word	0x00015040


	//   ....[79]....
        /*0408*/ 	.word	0x00015070


	//   ....[80]....
        /*040c*/ 	.word	0x000150a0


	//   ....[81]....
        /*0410*/ 	.word	0x000150d0


	//   ....[82]....
        /*0414*/ 	.word	0x00015110


	//   ....[83]....
        /*0418*/ 	.word	0x000151a0


	//   ....[84]....
        /*041c*/ 	.word	0x00015230


	//   ....[85]....
        /*0420*/ 	.word	0x000152e0


	//   ....[86]....
        /*0424*/ 	.word	0x00016bd0


	//   ....[87]....
        /*0428*/ 	.word	0x00017850


	//   ....[88]....
        /*042c*/ 	.word	0x00017890


	//   ....[89]....
        /*0430*/ 	.word	0x000178a0


	//   ....[90]....
        /*0434*/ 	.word	0x00017930


	//   ....[91]....
        /*0438*/ 	.word	0x00017980


	//   ....[92]....
        /*043c*/ 	.word	0x000179b0


	//   ....[93]....
        /*0440*/ 	.word	0x000179d0


	//   ....[94]....
        /*0444*/ 	.word	0x000179f0


	//   ....[95]....
        /*0448*/ 	.word	0x00017a40


	//   ....[96]....
        /*044c*/ 	.word	0x00017a70


	//   ....[97]....
        /*0450*/ 	.word	0x00017ad0


	//   ....[98]....
        /*0454*/ 	.word	0x00017af0


	//   ....[99]....
        /*0458*/ 	.word	0x00018ff0


	//   ....[100]....
        /*045c*/ 	.word	0x00019020


	//   ....[101]....
        /*0460*/ 	.word	0x00019050


	//   ....[102]....
        /*0464*/ 	.word	0x00019080


	//   ....[103]....
        /*0468*/ 	.word	0x00019090


	//   ....[104]....
        /*046c*/ 	.word	0x000190b0


	//   ....[105]....
        /*0470*/ 	.word	0x000190d0


	//   ....[106]....
        /*0474*/ 	.word	0x00019110


	//   ....[107]....
        /*0478*/ 	.word	0x00019250


	//   ....[108]....
        /*047c*/ 	.word	0x00019280


	//   ....[109]....
        /*0480*/ 	.word	0x000192c0


	//   ....[110]....
        /*0484*/ 	.word	0x000192f0


	//   ....[111]....
        /*0488*/ 	.word	0x00019320


	//   ....[112]....
        /*048c*/ 	.word	0x00019350


	//   ....[113]....
        /*0490*/ 	.word	0x000193f0


	//   ....[114]....
        /*0494*/ 	.word	0x00019490


	//   ....[115]....
        /*0498*/ 	.word	0x00019540


	//   ....[116]....
        /*049c*/ 	.word	0x00019b40


	//   ....[117]....
        /*04a0*/ 	.word	0x0001a1d0


	//   ....[118]....
        /*04a4*/ 	.word	0x0001a3a0


	//   ....[119]....
        /*04a8*/ 	.word	0x0001a3f0


	//   ....[120]....
        /*04ac*/ 	.word	0x0001a4a0


	//   ....[121]....
        /*04b0*/ 	.word	0x0001a580


	//   ....[122]....
        /*04b4*/ 	.word	0x0001a600


	//   ....[123]....
        /*04b8*/ 	.word	0x0001a6a0


	//   ....[124]....
        /*04bc*/ 	.word	0x0001a720


	//   ....[125]....
        /*04c0*/ 	.word	0x0001a7d0


	//   ....[126]....
        /*04c4*/ 	.word	0x0001a830


	//   ....[127]....
        /*04c8*/ 	.word	0x0001a8e0


	//   ....[128]....
        /*04cc*/ 	.word	0x0001a960


	//   ....[129]....
        /*04d0*/ 	.word	0x0001aa00


	//   ....[130]....
        /*04d4*/ 	.word	0x0001ad40


	//----- nvinfo : EIATTR_REG_RECONFIG
	.align		4
.L_1545:
        /*04d8*/ 	.byte	0x01, 0x54
	.zero		2


	//----- nvinfo : EIATTR_SYSCALL_OFFSETS
	.align		4
        /*04dc*/ 	.byte	0x04, 0x46
        /*04de*/ 	.short	(.L_1547 - .L_1546)


	//   ....[0]....
.L_1546:
        /*04e0*/ 	.word	0x00001960


	//   ....[1]....
        /*04e4*/ 	.word	0x00016660


	//   ....[2]....
        /*04e8*/ 	.word	0x000167d0


	//   ....[3]....
        /*04ec*/ 	.word	0x00016920


	//   ....[4]....
        /*04f0*/ 	.word	0x00016a60


	//   ....[5]....
        /*04f4*/ 	.word	0x00017370


	//----- nvinfo : EIATTR_MBARRIER_INSTR_OFFSETS
	.align		4
.L_1547:
        /*04f8*/ 	.byte	0x04, 0x39
        /*04fa*/ 	.short	(.L_1549 - .L_1548)


	//   ....[0]....
.L_1548:
        /*04fc*/ 	.word	0x00000270
        /*0500*/ 	.word	0x000000ff
        /*0504*/ 	.word	0x00013200
        /*0508*/ 	.short	0x0100
        /*050a*/ 	.byte	0x08
	.zero		1


	//   ....[1]....
        /*050c*/ 	.word	0x00000280
        /*0510*/ 	.word	0x000000ff
        /*0514*/ 	.word	0x00013220
        /*0518*/ 	.short	0x0100
        /*051a*/ 	.byte	0x08
	.zero		1


	//   ....[2]....
        /*051c*/ 	.word	0x00000370
        /*0520*/ 	.word	0x000000ff
        /*0524*/ 	.word	0x00013230
        /*0528*/ 	.short	0x0100
        /*052a*/ 	.byte	0x08
	.zero		1


	//   ....[3]....
        /*052c*/ 	.word	0x00000380
        /*0530*/ 	.word	0x000000ff
        /*0534*/ 	.word	0x00013240
        /*0538*/ 	.short	0x0100
        /*053a*/ 	.byte	0x08
	.zero		1


	//   ....[4]....
        /*053c*/ 	.word	0x00000390
        /*0540*/ 	.word	0x000000ff
        /*0544*/ 	.word	0x00013238
        /*0548*/ 	.short	0x0100
        /*054a*/ 	.byte	0x08
	.zero		1


	//   ....[5]....
        /*054c*/ 	.word	0x000003a0
        /*0550*/ 	.word	0x000000ff
        /*0554*/ 	.word	0x00013248
        /*0558*/ 	.short	0x0100
        /*055a*/ 	.byte	0x08
	.zero		1


	//   ....[6]....
        /*055c*/ 	.word	0x000004d0
        /*0560*/ 	.word	0x000000ff
        /*0564*/ 	.word	0x00013250
        /*0568*/ 	.short	0x0100
        /*056a*/ 	.byte	0x08
	.zero		1


	//   ....[7]....
        /*056c*/ 	.word	0x000004e0
        /*0570*/ 	.word	0x000000ff
        /*0574*/ 	.word	0x00013260
        /*0578*/ 	.short	0x0100
        /*057a*/ 	.byte	0x08
	.zero		1


	//   ....[8]....
        /*057c*/ 	.word	0x000004f0
        /*0580*/ 	.word	0x000000ff
        /*0584*/ 	.word	0x00013258
        /*0588*/ 	.short	0x0100
        /*058a*/ 	.byte	0x08
	.zero		1


	//   ....[9]....
        /*058c*/ 	.word	0x00000500
        /*0590*/ 	.word	0x000000ff
        /*0594*/ 	.word	0x00013268
        /*0598*/ 	.short	0x0100
        /*059a*/ 	.byte	0x08
	.zero		1


	//   ....[10]....
        /*059c*/ 	.word	0x000005f0
        /*05a0*/ 	.word	0x000000ff
        /*05a4*/ 	.word	0x00013270
        /*05a8*/ 	.short	0x0100
        /*05aa*/ 	.byte	0x06
	.zero		1


	//   ....[11]....
        /*05ac*/ 	.word	0x00000600
        /*05b0*/ 	.word	0x000000ff
        /*05b4*/ 	.word	0x00013280
        /*05b8*/ 	.short	0x0100
        /*05ba*/ 	.byte	0x06
	.zero		1


	//   ....[12]....
        /*05bc*/ 	.word	0x00000610
        /*05c0*/ 	.word	0x000000ff
        /*05c4*/ 	.word	0x00013278
        /*05c8*/ 	.short	0x0100
        /*05ca*/ 	.byte	0x06
	.zero		1


	//   ....[13]....
        /*05cc*/ 	.word	0x00000620
        /*05d0*/ 	.word	0x000000ff
        /*05d4*/ 	.word	0x00013288
        /*05d8*/ 	.short	0x0100
        /*05da*/ 	.byte	0x06
	.zero		1


	//   ....[14]....
        /*05dc*/ 	.word	0x00000750
        /*05e0*/ 	.word	0x000000ff
        /*05e4*/ 	.word	0x00013290
        /*05e8*/ 	.short	0x0100
        /*05ea*/ 	.byte	0x08
	.zero		1


	//   ....[15]....
        /*05ec*/ 	.word	0x00000760
        /*05f0*/ 	.word	0x000000ff
        /*05f4*/ 	.word	0x000132a0
        /*05f8*/ 	.short	0x0100
        /*05fa*/ 	.byte	0x08
	.zero		1


	//   ....[16]....
        /*05fc*/ 	.word	0x00000770
        /*0600*/ 	.word	0x000000ff
        /*0604*/ 	.word	0x00013298
        /*0608*/ 	.short	0x0100
        /*060a*/ 	.byte	0x08
	.zero		1


	//   ....[17]....
        /*060c*/ 	.word	0x00000780
        /*0610*/ 	.word	0x000000ff
        /*0614*/ 	.word	0x000132a8
        /*0618*/ 	.short	0x0100
        /*061a*/ 	.byte	0x08
	.zero		1


	//   ....[18]....
        /*061c*/ 	.word	0x000008b0
        /*0620*/ 	.word	0x000000ff
        /*0624*/ 	.word	0x000132b0
        /*0628*/ 	.short	0x0100
        /*062a*/ 	.byte	0x08
	.zero		1


	//   ....[19]....
        /*062c*/ 	.word	0x000008c0
        /*0630*/ 	.word	0x000000ff
        /*0634*/ 	.word	0x000132c0
        /*0638*/ 	.short	0x0100
        /*063a*/ 	.byte	0x08
	.zero		1


	//   ....[20]....
        /*063c*/ 	.word	0x000008d0
        /*0640*/ 	.word	0x000000ff
        /*0644*/ 	.word	0x000132b8
        /*0648*/ 	.short	0x0100
        /*064a*/ 	.byte	0x08
	.zero		1


	//   ....[21]....
        /*064c*/ 	.word	0x000008e0
        /*0650*/ 	.word	0x000000ff
        /*0654*/ 	.word	0x000132c8
        /*0658*/ 	.short	0x0100
        /*065a*/ 	.byte	0x08
	.zero		1


	//   ....[22]....
        /*065c*/ 	.word	0x00001cb0
        /*0660*/ 	.word	0x000000ff
        /*0664*/ 	.word	0x00013200
        /*0668*/ 	.short	0x010a
        /*066a*/ 	.byte	0x2d
	.zero		1


	//   ....[23]....
        /*066c*/ 	.word	0x00001d50
        /*0670*/ 	.word	0x0000006a
        /*0674*/ 	.word	0x00013230
        /*0678*/ 	.short	0x010a
        /*067a*/ 	.byte	0x3f
	.zero		1


	//   ....[24]....
        /*067c*/ 	.word	0x00001d90
        /*0680*/ 	.word	0x0000006a
        /*0684*/ 	.word	0x00013230
        /*0688*/ 	.short	0x010a
        /*068a*/ 	.byte	0x3f
	.zero		1


	//   ....[25]....
        /*068c*/ 	.word	0x000029f0
        /*0690*/ 	.word	0x0000006a
        /*0694*/ 	.word	0x00000000
        /*0698*/ 	.short	0x0101
        /*069a*/ 	.byte	0x3f
	.zero		1


	//   ....[26]....
        /*069c*/ 	.word	0x00006490
        /*06a0*/ 	.word	0x000000ff
        /*06a4*/ 	.word	0x00013230
        /*06a8*/ 	.short	0x010a
        /*06aa*/ 	.byte	0x18
	.zero		1


	//   ....[27]....
        /*06ac*/ 	.word	0x000064d0
        /*06b0*/ 	.word	0x000000ff
        /*06b4*/ 	.word	0x00013230
        /*06b8*/ 	.short	0x010a
        /*06ba*/ 	.byte	0x18
	.zero		1


	//   ....[28]....
        /*06bc*/ 	.word	0x00006920
        /*06c0*/ 	.word	0x000000ff
        /*06c4*/ 	.word	0x00013250
        /*06c8*/ 	.short	0x010a
        /*06ca*/ 	.byte	0x0b
	.zero		1


	//   ....[29]....
        /*06cc*/ 	.word	0x00006960
        /*06d0*/ 	.word	0x000000ff
        /*06d4*/ 	.word	0x00013250
        /*06d8*/ 	.short	0x010a
        /*06da*/ 	.byte	0x0b
	.zero		1


	//   ....[30]....
        /*06dc*/ 	.word	0x00007460
        /*06e0*/ 	.word	0x00000038
        /*06e4*/ 	.word	0x00000000
        /*06e8*/ 	.short	0x0101
        /*06ea*/ 	.byte	0x3f
	.zero		1


	//   ....[31]....
        /*06ec*/ 	.word	0x0000a860
        /*06f0*/ 	.word	0x000000ff
        /*06f4*/ 	.word	0x00000000
        /*06f8*/ 	.short	0x0101
        /*06fa*/ 	.byte	0x06
	.zero		1


	//   ....[32]....
        /*06fc*/ 	.word	0x0000b070
        /*0700*/ 	.word	0x000000ff
        /*0704*/ 	.word	0x00013230
        /*0708*/ 	.short	0x010a
        /*070a*/ 	.byte	0x16
	.zero		1


	//   ....[33]....
        /*070c*/ 	.word	0x0000b0b0
        /*0710*/ 	.word	0x000000ff
        /*0714*/ 	.word	0x00013230
        /*0718*/ 	.short	0x010a
        /*071a*/ 	.byte	0x16
	.zero		1


	//   ....[34]....
        /*071c*/ 	.word	0x0000b500
        /*0720*/ 	.word	0x000000ff
        /*0724*/ 	.word	0x00013250
        /*0728*/ 	.short	0x010a
        /*072a*/ 	.byte	0x0b
	.zero		1


	//   ....[35]....
        /*072c*/ 	.word	0x0000bcf0
        /*0730*/ 	.word	0x000000ff
        /*0734*/ 	.word	0x00013250
        /*0738*/ 	.short	0x010a
        /*073a*/ 	.byte	0x0b
	.zero		1


	//   ....[36]....
        /*073c*/ 	.word	0x0000d4c0
        /*0740*/ 	.word	0x00000004
        /*0744*/ 	.word	0x00000000
        /*0748*/ 	.short	0x0101
        /*074a*/ 	.byte	0x3f
	.zero		1


	//   ....[37]....
        /*074c*/ 	.word	0x0000d7b0
        /*0750*/ 	.word	0x000000ff
        /*0754*/ 	.word	0x00000000
        /*0758*/ 	.short	0x0101
        /*075a*/ 	.byte	0x06
	.zero		1


	//   ....[38]....
        /*075c*/ 	.word	0x0000dd20
        /*0760*/ 	.word	0x000000ff
        /*0764*/ 	.word	0x00013230
        /*0768*/ 	.short	0x010a
        /*076a*/ 	.byte	0x06
	.zero		1


	//   ....[39]....
        /*076c*/ 	.word	0x0000dd60
        /*0770*/ 	.word	0x000000ff
        /*0774*/ 	.word	0x00013230
        /*0778*/ 	.short	0x010a
        /*077a*/ 	.byte	0x06
	.zero		1


	//   ....[40]....
        /*077c*/ 	.word	0x0000e1b0
        /*0780*/ 	.word	0x000000ff
        /*0784*/ 	.word	0x00013250
        /*0788*/ 	.short	0x010a
        /*078a*/ 	.byte	0x0b
	.zero		1


	//   ....[41]....
        /*078c*/ 	.word	0x0000e1f0
        /*0790*/ 	.word	0x000000ff
        /*0794*/ 	.word	0x00013250
        /*0798*/ 	.short	0x010a
        /*079a*/ 	.byte	0x0b
	.zero		1


	//   ....[42]....
        /*079c*/ 	.word	0x0000ecf0
        /*07a0*/ 	.word	0x00000038
        /*07a4*/ 	.word	0x00000000
        /*07a8*/ 	.short	0x0101
        /*07aa*/ 	.byte	0x3f
	.zero		1


	//   ....[43]....
        /*07ac*/ 	.word	0x00012100
        /*07b0*/ 	.word	0x000000ff
        /*07b4*/ 	.word	0x00000000
        /*07b8*/ 	.short	0x0101
        /*07ba*/ 	.byte	0x06
	.zero		1


	//   ....[44]....
        /*07bc*/ 	.word	0x000125a0
        /*07c0*/ 	.word	0x000000ff
        /*07c4*/ 	.word	0x00013250
        /*07c8*/ 	.short	0x010a
        /*07ca*/ 	.byte	0x0e
	.zero		1


	//   ....[45]....
        /*07cc*/ 	.word	0x000125e0
        /*07d0*/ 	.word	0x000000ff
        /*07d4*/ 	.word	0x00013250
        /*07d8*/ 	.short	0x010a
        /*07da*/ 	.byte	0x0e
	.zero		1


	//   ....[46]....
        /*07dc*/ 	.word	0x00012c60
        /*07e0*/ 	.word	0x000000ff
        /*07e4*/ 	.word	0x00000000
        /*07e8*/ 	.short	0x0101
        /*07ea*/ 	.byte	0x04
	.zero		1


	//   ....[47]....
        /*07ec*/ 	.word	0x00013ec0
        /*07f0*/ 	.word	0x00000009
        /*07f4*/ 	.word	0x00000000
        /*07f8*/ 	.short	0x0101
        /*07fa*/ 	.byte	0x3f
	.zero		1


	//   ....[48]....
        /*07fc*/ 	.word	0x00016e00
        /*0800*/ 	.word	0x00000005
        /*0804*/ 	.word	0x00013280
        /*0808*/ 	.short	0x010a
        /*080a*/ 	.byte	0x3f
	.zero		1


	//   ....[49]....
        /*080c*/ 	.word	0x00016fa0
        /*0810*/ 	.word	0x00000005
        /*0814*/ 	.word	0x00013240
        /*0818*/ 	.short	0x010a
        /*081a*/ 	.byte	0x3f
	.zero		1


	//   ....[50]....
        /*081c*/ 	.word	0x00017b90
        /*0820*/ 	.word	0x00000012
        /*0824*/ 	.word	0x00013200
        /*0828*/ 	.short	0x0107
        /*082a*/ 	.byte	0x3f
	.zero		1


	//   ....[51]....
        /*082c*/ 	.word	0x00017c80
        /*0830*/ 	.word	0x00000012
        /*0834*/ 	.word	0x00013200
        /*0838*/ 	.short	0x0101
        /*083a*/ 	.byte	0x3f
	.zero		1


	//   ....[52]....
        /*083c*/ 	.word	0x00017ca0
        /*0840*/ 	.word	0x00000012
        /*0844*/ 	.word	0x00013220
        /*0848*/ 	.short	0x010a
        /*084a*/ 	.byte	0x3f
	.zero		1


	//   ....[53]....
        /*084c*/ 	.word	0x00017f60
        /*0850*/ 	.word	0x00000004
        /*0854*/ 	.word	0x00013280
        /*0858*/ 	.short	0x010a
        /*085a*/ 	.byte	0x3f
	.zero		1


	//   ....[54]....
        /*085c*/ 	.word	0x000181a0
        /*0860*/ 	.word	0x00000004
        /*0864*/ 	.word	0x00013240
        /*0868*/ 	.short	0x010a
        /*086a*/ 	.byte	0x3f
	.zero		1


	//   ....[55]....
        /*086c*/ 	.word	0x00018460
        /*0870*/ 	.word	0x00000003
        /*0874*/ 	.word	0x00013270
        /*0878*/ 	.short	0x010a
        /*087a*/ 	.byte	0x3f
	.zero		1


	//   ....[56]....
        /*087c*/ 	.word	0x000184e0
        /*0880*/ 	.word	0x00000003
        /*0884*/ 	.word	0x00013260
        /*0888*/ 	.short	0x010a
        /*088a*/ 	.byte	0x3f
	.zero		1


	//   ....[57]....
        /*088c*/ 	.word	0x000187c0
        /*0890*/ 	.word	0x00000003
        /*0894*/ 	.word	0x00013250
        /*0898*/ 	.short	0x0101
        /*089a*/ 	.byte	0x3f
	.zero		1


	//   ....[58]....
        /*089c*/ 	.word	0x00018840
        /*08a0*/ 	.word	0x00000002
        /*08a4*/ 	.word	0x00000000
        /*08a8*/ 	.short	0x0101
        /*08aa*/ 	.byte	0x3f
	.zero		1


	//   ....[59]....
        /*08ac*/ 	.word	0x00018a30
        /*08b0*/ 	.word	0x00000002
        /*08b4*/ 	.word	0x00013270
        /*08b8*/ 	.short	0x010a
        /*08ba*/ 	.byte	0x3f
	.zero		1


	//   ....[60]....
        /*08bc*/ 	.word	0x00018ab0
        /*08c0*/ 	.word	0x00000002
        /*08c4*/ 	.word	0x00013260
        /*08c8*/ 	.short	0x010a
        /*08ca*/ 	.byte	0x3f
	.zero		1


	//   ....[61]....
        /*08cc*/ 	.word	0x00018d80
        /*08d0*/ 	.word	0x00000002
        /*08d4*/ 	.word	0x00013250
        /*08d8*/ 	.short	0x0101
        /*08da*/ 	.byte	0x3f
	.zero		1


	//   ....[62]....
        /*08dc*/ 	.word	0x00018dd0
        /*08e0*/ 	.word	0x00000000
        /*08e4*/ 	.word	0x00000000
        /*08e8*/ 	.short	0x0101
        /*08ea*/ 	.byte	0x3f
	.zero		1


	//   ....[63]....
        /*08ec*/ 	.word	0x00019ac0
        /*08f0*/ 	.word	0x00000006
        /*08f4*/ 	.word	0x00013220
        /*08f8*/ 	.short	0x010a
        /*08fa*/ 	.byte	0x3f
	.zero		1


	//   ....[64]....
        /*08fc*/ 	.word	0x00019c60
        /*0900*/ 	.word	0x00000005
        /*0904*/ 	.word	0x00000000
        /*0908*/ 	.short	0x010a
        /*090a*/ 	.byte	0x3f
	.zero		1


	//   ....[65]....
        /*090c*/ 	.word	0x00019cd0
        /*0910*/ 	.word	0x00000009
        /*0914*/ 	.word	0x00000000
        /*0918*/ 	.short	0x010a
        /*091a*/ 	.byte	0x3f
	.zero		1


	//   ....[66]....
        /*091c*/ 	.word	0x00019d20
        /*0920*/ 	.word	0x00000013
        /*0924*/ 	.word	0x00013260
        /*0928*/ 	.short	0x010a
        /*092a*/ 	.byte	0x3f
	.zero		1


	//   ....[67]....
        /*092c*/ 	.word	0x00019d70
        /*0930*/ 	.word	0x00000007
        /*0934*/ 	.word	0x00013260
        /*0938*/ 	.short	0x010a
        /*093a*/ 	.byte	0x3f
	.zero		1


	//   ....[68]....
        /*093c*/ 	.word	0x00019db0
        /*0940*/ 	.word	0x00000013
        /*0944*/ 	.word	0x00013280
        /*0948*/ 	.short	0x010a
        /*094a*/ 	.byte	0x3f
	.zero		1


	//   ....[69]....
        /*094c*/ 	.word	0x00019dd0
        /*0950*/ 	.word	0x00000007
        /*0954*/ 	.word	0x00013280
        /*0958*/ 	.short	0x010a
        /*095a*/ 	.byte	0x3f
	.zero		1


	//   ....[70]....
        /*095c*/ 	.word	0x00019e40
        /*0960*/ 	.word	0x00000003
        /*0964*/ 	.word	0x00013200
        /*0968*/ 	.short	0x010a
        /*096a*/ 	.byte	0x3f
	.zero		1


	//   ....[71]....
        /*096c*/ 	.word	0x00019e90
        /*0970*/ 	.word	0x0000006a
        /*0974*/ 	.word	0x00013230
        /*0978*/ 	.short	0x010a
        /*097a*/ 	.byte	0x3f
	.zero		1


	//   ....[72]....
        /*097c*/ 	.word	0x00019ef0
        /*0980*/ 	.word	0x00000008
        /*0984*/ 	.word	0x00013230
        /*0988*/ 	.short	0x010a
        /*098a*/ 	.byte	0x3f
	.zero		1


	//   ....[73]....
        /*098c*/ 	.word	0x00019f50
        /*0990*/ 	.word	0x00000008
        /*0994*/ 	.word	0x00013250
        /*0998*/ 	.short	0x010a
        /*099a*/ 	.byte	0x3f
	.zero		1


	//   ....[74]....
        /*099c*/ 	.word	0x00019fb0
        /*09a0*/ 	.word	0x0000000a
        /*09a4*/ 	.word	0x00013230
        /*09a8*/ 	.short	0x010a
        /*09aa*/ 	.byte	0x3f
	.zero		1


	//   ....[75]....
        /*09ac*/ 	.word	0x0001a010
        /*09b0*/ 	.word	0x0000000a
        /*09b4*/ 	.word	0x00013250
        /*09b8*/ 	.short	0x010a
        /*09ba*/ 	.byte	0x3f
	.zero		1


	//   ....[76]....
        /*09bc*/ 	.word	0x0001a070
        /*09c0*/ 	.word	0x0000000a
        /*09c4*/ 	.word	0x00013230
        /*09c8*/ 	.short	0x010a
        /*09ca*/ 	.byte	0x3f
	.zero		1


	//   ....[77]....
        /*09cc*/ 	.word	0x0001a0d0
        /*09d0*/ 	.word	0x0000000a
        /*09d4*/ 	.word	0x00013250
        /*09d8*/ 	.short	0x010a
        /*09da*/ 	.byte	0x3f
	.zero		1


	//   ....[78]....
        /*09dc*/ 	.word	0x0001a130
        /*09e0*/ 	.word	0x00000003
        /*09e4*/ 	.word	0x00013250
        /*09e8*/ 	.short	0x010a
        /*09ea*/ 	.byte	0x3f
	.zero		1


	//   ....[79]....
        /*09ec*/ 	.word	0x0001a280
        /*09f0*/ 	.word	0x00000005
        /*09f4*/ 	.word	0x00013280
        /*09f8*/ 	.short	0x010a
        /*09fa*/ 	.byte	0x3f
	.zero		1


	//   ....[80]....
        /*09fc*/ 	.word	0x0001a2d0
        /*0a00*/ 	.word	0x00000005
        /*0a04*/ 	.word	0x00013240
        /*0a08*/ 	.short	0x010a
        /*0a0a*/ 	.byte	0x3f
	.zero		1


	//   ....[81]....
        /*0a0c*/ 	.word	0x0001aa30
        /*0a10*/ 	.word	0x00000012
        /*0a14*/ 	.word	0x00013220
        /*0a18*/ 	.short	0x010a
        /*0a1a*/ 	.byte	0x3f
	.zero		1


	//   ....[82]....
        /*0a1c*/ 	.word	0x0001aa80
        /*0a20*/ 	.word	0x00000004
        /*0a24*/ 	.word	0x00013280
        /*0a28*/ 	.short	0x010a
        /*0a2a*/ 	.byte	0x3f
	.zero		1


	//   ....[83]....
        /*0a2c*/ 	.word	0x0001aad0
        /*0a30*/ 	.word	0x00000004
        /*0a34*/ 	.word	0x00013240
        /*0a38*/ 	.short	0x010a
        /*0a3a*/ 	.byte	0x3f
	.zero		1


	//   ....[84]....
        /*0a3c*/ 	.word	0x0001ab20
        /*0a40*/ 	.word	0x00000003
        /*0a44*/ 	.word	0x00013270
        /*0a48*/ 	.short	0x010a
        /*0a4a*/ 	.byte	0x3f
	.zero		1


	//   ....[85]....
        /*0a4c*/ 	.word	0x0001ab70
        /*0a50*/ 	.word	0x00000003
        /*0a54*/ 	.word	0x00013260
        /*0a58*/ 	.short	0x010a
        /*0a5a*/ 	.byte	0x3f
	.zero		1


	//   ....[86]....
        /*0a5c*/ 	.word	0x0001abc0
        /*0a60*/ 	.word	0x00000002
        /*0a64*/ 	.word	0x00013270
        /*0a68*/ 	.short	0x010a
        /*0a6a*/ 	.byte	0x3f
	.zero		1


	//   ....[87]....
        /*0a6c*/ 	.word	0x0001ac10
        /*0a70*/ 	.word	0x00000002
        /*0a74*/ 	.word	0x00013260
        /*0a78*/ 	.short	0x010a
        /*0a7a*/ 	.byte	0x3f
	.zero		1


	//   ....[88]....
        /*0a7c*/ 	.word	0x0001ac60
        /*0a80*/ 	.word	0x00000006
        /*0a84*/ 	.word	0x00013220
        /*0a88*/ 	.short	0x010a
        /*0a8a*/ 	.byte	0x3f
	.zero		1


	//   ....[89]....
        /*0a8c*/ 	.word	0x0001ae00
        /*0a90*/ 	.word	0x00000005
        /*0a94*/ 	.word	0x00000000
        /*0a98*/ 	.short	0x010a
        /*0a9a*/ 	.byte	0x3f
	.zero		1


	//   ....[90]....
        /*0a9c*/ 	.word	0x0001ae50
        /*0aa0*/ 	.word	0x00000009
        /*0aa4*/ 	.word	0x00000000
        /*0aa8*/ 	.short	0x010a
        /*0aaa*/ 	.byte	0x3f
	.zero		1


	//   ....[91]....
        /*0aac*/ 	.word	0x0001aea0
        /*0ab0*/ 	.word	0x00000013
        /*0ab4*/ 	.word	0x00013260
        /*0ab8*/ 	.short	0x010a
        /*0aba*/ 	.byte	0x3f
	.zero		1


	//   ....[92]....
        /*0abc*/ 	.word	0x0001aef0
        /*0ac0*/ 	.word	0x00000007
        /*0ac4*/ 	.word	0x00013260
        /*0ac8*/ 	.short	0x010a
        /*0aca*/ 	.byte	0x3f
	.zero		1


	//   ....[93]....
        /*0acc*/ 	.word	0x0001af40
        /*0ad0*/ 	.word	0x00000013
        /*0ad4*/ 	.word	0x00013280
        /*0ad8*/ 	.short	0x010a
        /*0ada*/ 	.byte	0x3f
	.zero		1


	//----- nvinfo : EIATTR_NUM_MBARRIERS
	.align		4
.L_1549:
        /*0adc*/ 	.byte	0x03, 0x38
        /*0ade*/ 	.short	0x0016


	//----- nvinfo : EIATTR_EXIT_INSTR_OFFSETS
	.align		4
        /*0ae0*/ 	.byte	0x04, 0x1c
        /*0ae2*/ 	.short	(.L_1551 - .L_1550)


	//   ....[0]....
.L_1550:
        /*0ae4*/ 	.word	0x00000a40


	//   ....[1]....
        /*0ae8*/ 	.word	0x00014b70


	//   ....[2]....
        /*0aec*/ 	.word	0x00019e20


	//----- nvinfo : EIATTR_MAX_THREADS
	.align		4
.L_1551:
        /*0af0*/ 	.byte	0x04, 0x05
        /*0af2*/ 	.short	(.L_1553 - .L_1552)
.L_1552:
        /*0af4*/ 	.word	0x00000200
        /*0af8*/ 	.word	0x00000001
        /*0afc*/ 	.word	0x00000001


	//----- nvinfo : EIATTR_CRS_STACK_SIZE
	.align		4
.L_1553:
        /*0b00*/ 	.byte	0x04, 0x1e
        /*0b02*/ 	.short	(.L_1555 - .L_1554)
.L_1554:
        /*0b04*/ 	.word	0x00000000


	//----- nvinfo : EIATTR_CBANK_PARAM_SIZE
	.align		4
.L_1555:
        /*0b08*/ 	.byte	0x03, 0x19
        /*0b0a*/ 	.short	0x0af0


	//----- nvinfo : EIATTR_PARAM_CBANK
	.align		4
        /*0b0c*/ 	.byte	0x04, 0x0a
        /*0b0e*/ 	.short	(.L_1557 - .L_1556)
	.align		4
.L_1556:
        /*0b10*/ 	.word	index@(.nv.constant0._ZN7cutlass13device_kernelIN5flash11enable_sm90INS1_16FlashAttnFwdSm90INS1_25CollectiveMainloopFwdSm90ILi2EN4cute5tupleIJNS5_1CILi1EEES8_S8_EEENS6_IJNS7_ILi192EEENS7_ILi160EEENS7_ILi64EEEEEELi64ENS_12float_e4m3_tEfNS_4arch4Sm90ELb0ELb1ELb1ELb1ELb0ELb0ELb0ELb1ELb1ELb1ELb0ELb0EEENS1_21CollectiveEpilogueFwdINS6_IJSA_SC_SB_EEES9_NS_10bfloat16_tESG_Li384ELb1ELb1ELb0ELb1EEENS1_36VarlenDynamicPersistentTileSchedulerILi192ELi160ELi384ELi128ELb0ELb1ELb1ELb1ELb0ELb1EEEEEEEEEvNT_6ParamsE)
        /*0b14*/ 	.short	0x0210
        /*0b16*/ 	.short	0x0af0


	//----- nvinfo : EIATTR_SW_WAR
	.align		4
.L_1557:
        /*0b18*/ 	.byte	0x04, 0x36
        /*0b1a*/ 	.short	(.L_1559 - .L_1558)
.L_1558:
        /*0b1c*/ 	.word	0x00000008
.L_1559:


//--------------------- .nv.info._ZN7cutlass13device_kernelIN5flash11enable_sm90INS1_16FlashAttnFwdSm90INS1_25CollectiveMainloopFwdSm90ILi2EN4cute5tupleIJNS5_1CILi1EEES8_S8_EEENS6_IJNS7_ILi192EEENS7_ILi160EEENS7_ILi64EEEEEELi64ENS_12float_e4m3_tEfNS_4arch4Sm90ELb0ELb1ELb1ELb1ELb0ELb1ELb0ELb1ELb1ELb1ELb0ELb0EEENS1_21CollectiveEpilogueFwdINS6_IJSA_SC_SB_EEES9_NS_10bfloat16_tESG_Li384ELb1ELb1ELb0ELb1EEENS1_36VarlenDynamicPersistentTileSchedulerILi192ELi160ELi384ELi128ELb0ELb1ELb1ELb1ELb0ELb1EEEEEEEEEvNT_6ParamsE --------------------------
	.section	.nv.info._ZN7cutlass13device_kernelIN5flash11enable_sm90INS1_16FlashAttnFwdSm90INS1_25CollectiveMainloopFwdSm90ILi2EN4cute5tupleIJNS5_1CILi1EEES8_S8_EEENS6_IJNS7_ILi192EEENS7_ILi160EEENS7_ILi64EEEEEELi64ENS_12float_e4m3_tEfNS_4arch4Sm90ELb0ELb1ELb1ELb1ELb0ELb1ELb0ELb1ELb1ELb1ELb0ELb0EEENS1_21CollectiveEpilogueFwdINS6_IJSA_SC_SB_EEES9_NS_10bfloat16_tESG_Li384ELb1ELb1ELb0ELb1EEENS1_36VarlenDynamicPersistentTileSchedulerILi192ELi160ELi384ELi128ELb0ELb1ELb1ELb1ELb0ELb1EEEEEEEEEvNT_6ParamsE,"",@"SHT_CUDA_INFO"
	.sectionflags	@""
	.align	4


	//----- nvinfo : EIATTR_CUDA_API_VERSION
	.align		4
        /*0000*/ 	.byte	0x04, 0x37
        /*0002*/ 	.short	(.L_1561 - .L_1560)
.L_1560:
        /*0004*/ 	.word	0x00000082


	//----- nvinfo : EIATTR_KPARAM_INFO
	.align		4
.L_1561:
        /*0008*/ 	.byte	0x04, 0x17
        /*000a*/ 	.short	(.L_1563 - .L_1562)
.L_1562:
        /*000c*/ 	.word	0x00000000
        /*0010*/ 	.short	0x0000
        /*0012*/ 	.short	0x0070
        /*0014*/ 	.byte	0x00, 0xf0, 0x01, 0x2a


	//----- nvinfo : EIATTR_SPARSE_MMA_MASK
	.align		4
.L_1563:
        /*0018*/ 	.byte	0x03, 0x50
        /*001a*/ 	.short	0x0000


	//----- nvinfo : EIATTR_MAXREG_COUNT
	.align		4
        /*001c*/ 	.byte	0x03, 0x1b
        /*001e*/ 	.short	0x0080


	//----- nvinfo : EIATTR_NUM_BARRIERS
	.align		4
        /*0020*/ 	.byte	0x02, 0x4c
        /*0022*/ 	.byte	0x10
	.zero		1


	//----- nvinfo : EIATTR_EXTERNS
	.align		4
        /*0024*/ 	.byte	0x04, 0x0f
        /*0026*/ 	.short	(.L_1565 - .L_1564)


	//   ....[0]....
	.align		4
.L_1564:
        /*0028*/ 	.word	index@(__assertfail)


	//----- nvinfo : EIATTR_ANNOTATIONS
	.align		4
.L_1565:
        /*002c*/ 	.byte	0x04, 0x55
        /*002e*/ 	.short	(.L_1567 - .L_1566)


	//   ....[0]....
.L_1566:
        /* <DEDUP_REMOVED lines=85> */


	//----- nvinfo : EIATTR_MERCURY_ISA_VERSION
	.align		4
.L_1567:
        /*0570*/ 	.byte	0x03, 0x5f
        /*0572*/ 	.short	0x0101


	//----- nvinfo : EIATTR_UNUSED_LOAD_BYTE_OFFSET
	.align		4
        /*0574*/ 	.byte	0x04, 0x44
        /*0576*/ 	.short	(.L_1569 - .L_1568)


	//   ....[0]....
.L_1568:
        /*0578*/ 	.word	0x00000a90
        /*057c*/ 	.word	0x0000fff0


	//   ....[1]....
        /*0580*/ 	.word	0x0001a890
        /*0584*/ 	.word	0x0000fff0


	//----- nvinfo : EIATTR_INT_WARP_WIDE_INSTR_OFFSETS
	.align		4
.L_1569:
        /*0588*/ 	.byte	0x04, 0x31
        /*058a*/ 	.short	(.L_1571 - .L_1570)


	//   ....[0]....
.L_1570:
        /*058c*/ 	.word	0x00000180


	//   ....[1]....
        /*0590*/ 	.word	0x000001c0


	//   ....[2]....
        /*0594*/ 	.word	0x00000280


	//   ....[3]....
        /*0598*/ 	.word	0x0001f040


	//   ....[4]....
        /*059c*/ 	.word	0x0001f0d0


	//   ....[5]....
        /*05a0*/ 	.word	0x00021790


	//   ....[6]....
        /*05a4*/ 	.word	0x00021820


	//----- nvinfo : EIATTR_COOP_GROUP_MASK_REGIDS
	.align		4
.L_1571:
        /*05a8*/ 	.byte	0x04, 0x29
        /*05aa*/ 	.short	(.L_1573 - .L_1572)


	//   ....[0]....
.L_1572:
        /*05ac*/ 	.word	0xffffffff


	//   ....[1]....
        /*05b0*/ 	.word	0xffffffff


	//   ....[2]....
        /*05b4*/ 	.word	0xffffffff


	//   ....[3]....
        /*05b8*/ 	.word	0xffffffff


	//   ....[4]....
        /*05bc*/ 	.word	0xffffffff


	//   ....[5]....
        /*05c0*/ 	.word	0xffffffff


	//   ....[6]....
        /*05c4*/ 	.word	0xffffffff


	//   ....[7]....
        /*05c8*/ 	.word	0xffffffff


	//   ....[8]....
        /*05cc*/ 	.word	0xffffffff


	//   ....[9]....
        /*05d0*/ 	.word	0xffffffff


	//   ....[10]....
        /*05d4*/ 	.word	0xffffffff


	//   ....[11]....
        /*05d8*/ 	.word	0xffffffff


	//   ....[12]....
        /*05dc*/ 	.word	0xffffffff


	//   ....[13]....
        /*05e0*/ 	.word	0xffffffff


	//   ....[14]....
        /*05e4*/ 	.word	0xffffffff


	//   ....[15]....
        /*05e8*/ 	.word	0xffffffff


	//   ....[16]....
        /*05ec*/ 	.word	0xffffffff


	//   ....[17]....
        /*05f0*/ 	.word	0xffffffff


	//   ....[18]....
        /*05f4*/ 	.word	0xffffffff


	//   ....[19]....
        /*05f8*/ 	.word	0xffffffff


	//   ....[20]....
        /*05fc*/ 	.word	0xffffffff


	//   ....[21]....
        /*0600*/ 	.word	0xffffffff


	//   ....[22]....
        /*0604*/ 	.word	0xffffffff


	//   ....[23]....
        /*0608*/ 	.word	0xffffffff


	//   ....[24]....
        /*060c*/ 	.word	0xffffffff


	//   ....[25]....
        /*0610*/ 	.word	0xffffffff


	//   ....[26]....
        /*0614*/ 	.word	0xffffffff


	//   ....[27]....
        /*0618*/ 	.word	0xffffffff


	//   ....[28]....
        /*061c*/ 	.word	0xffffffff


	//   ....[29]....
        /*0620*/ 	.word	0xffffffff


	//   ....[30]....
        /*0624*/ 	.word	0xffffffff


	//   ....[31]....
        /*0628*/ 	.word	0xffffffff


	//   ....[32]....
        /*062c*/ 	.word	0xffffffff


	//   ....[33]....
        /*0630*/ 	.word	0xffffffff


	//   ....[34]....
        /*0634*/ 	.word	0xffffffff


	//   ....[35]....
        /*0638*/ 	.word	0xffffffff


	//   ....[36]....
        /*063c*/ 	.word	0xffffffff


	//   ....[37]....
        /*0640*/ 	.word	0xffffffff


	//   ....[38]....
        /*0644*/ 	.word	0xffffffff


	//   ....[39]....
        /*0648*/ 	.word	0xffffffff


	//   ....[40]....
        /*064c*/ 	.word	0xffffffff


	//   ....[41]....
        /*0650*/ 	.word	0xffffffff


	//   ....[42]....
        /*0654*/ 	.word	0xffffffff


	//   ....[43]....
        /*0658*/ 	.word	0xffffffff


	//   ....[44]....
        /*065c*/ 	.word	0xffffffff


	//   ....[45]....
        /*0660*/ 	.word	0xffffffff


	//   ....[46]....
        /*0664*/ 	.word	0xffffffff


	//   ....[47]....
        /*0668*/ 	.word	0xffffffff


	//   ....[48]....
        /*066c*/ 	.word	0xffffffff


	//   ....[49]....
        /*0670*/ 	.word	0xffffffff


	//   ....[50]....
        /*0674*/ 	.word	0xffffffff


	//   ....[51]....
        /*0678*/ 	.word	0xffffffff


	//   ....[52]....
        /*067c*/ 	.word	0xffffffff


	//   ....[53]....
        /*0680*/ 	.word	0xffffffff


	//   ....[54]....
        /*0684*/ 	.word	0xffffffff


	//   ....[55]....
        /*0688*/ 	.word	0xffffffff


	//   ....[56]....
        /*068c*/ 	.word	0xffffffff


	//   ....[57]....
        /*0690*/ 	.word	0xffffffff


	//   ....[58]....
        /*0694*/ 	.word	0xffffffff


	//   ....[59]....
        /*0698*/ 	.word	0xffffffff


	//   ....[60]....
        /*069c*/ 	.word	0xffffffff


	//   ....[61]....
        /*06a0*/ 	.word	0xffffffff


	//   ....[62]....
        /*06a4*/ 	.word	0xffffffff


	//   ....[63]....
        /*06a8*/ 	.word	0xffffffff


	//   ....[64]....
        /*06ac*/ 	.word	0xffffffff


	//   ....[65]....
        /*06b0*/ 	.word	0xffffffff


	//   ....[66]....
        /*06b4*/ 	.word	0xffffffff


	//   ....[67]....
        /*06b8*/ 	.word	0xffffffff


	//   ....[68]....
        /*06bc*/ 	.word	0xffffffff


	//   ....[69]....
        /*06c0*/ 	.word	0xffffffff


	//   ....[70]....
        /*06c4*/ 	.word	0xffffffff


	//   ....[71]....
        /*06c8*/ 	.word	0xffffffff


	//   ....[72]....
        /*06cc*/ 	.word	0xffffffff


	//   ....[73]....
        /*06d0*/ 	.word	0xffffffff


	//   ....[74]....
        /*06d4*/ 	.word	0xffffffff


	//   ....[75]....
        /*06d8*/ 	.word	0xffffffff


	//   ....[76]....
        /*06dc*/ 	.word	0xffffffff


	//   ....[77]....
        /*06e0*/ 	.word	0xffffffff


	//   ....[78]....
        /*06e4*/ 	.word	0xffffffff


	//   ....[79]....
        /*06e8*/ 	.word	0xffffffff


	//   ....[80]....
        /*06ec*/ 	.word	0xffffffff


	//   ....[81]....
        /*06f0*/ 	.word	0xffffffff


	//   ....[82]....
        /*06f4*/ 	.word	0xffffffff


	//   ....[83]....
        /*06f8*/ 	.word	0xffffffff


	//   ....[84]....
        /*06fc*/ 	.word	0xffffffff


	//   ....[85]....
        /*0700*/ 	.word	0xffffffff


	//   ....[86]....
        /*0704*/ 	.word	0xffffffff


	//   ....[87]....
        /*0708*/ 	.word	0xffffffff


	//   ....[88]....
        /*070c*/ 	.word	0xffffffff


	//   ....[89]....
        /*0710*/ 	.word	0xffffffff


	//   ....[90]....
        /*0714*/ 	.word	0xffffffff


	//   ....[91]....
        /*0718*/ 	.word	0xffffffff


	//   ....[92]....
        /*071c*/ 	.word	0xffffffff


	//   ....[93]....
        /*0720*/ 	.word	0xffffffff


	//   ....[94]....
        /*0724*/ 	.word	0xffffffff


	//   ....[95]....
        /*0728*/ 	.word	0xffffffff


	//   ....[96]....
        /*072c*/ 	.word	0xffffffff


	//   ....[97]....
        /*0730*/ 	.word	0xffffffff


	//   ....[98]....
        /*0734*/ 	.word	0xffffffff


	//   ....[99]....
        /*0738*/ 	.word	0xffffffff


	//   ....[100]....
        /*073c*/ 	.word	0xffffffff


	//   ....[101]....
        /*0740*/ 	.word	0xffffffff


	//   ....[102]....
        /*0744*/ 	.word	0xffffffff


	//   ....[103]....
        /*0748*/ 	.word	0xffffffff


	//   ....[104]....
        /*074c*/ 	.word	0xffffffff


	//   ....[105]....
        /*0750*/ 	.word	0xffffffff


	//   ....[106]....
        /*0754*/ 	.word	0xffffffff


	//   ....[107]....
        /*0758*/ 	.word	0xffffffff


	//   ....[108]....
        /*075c*/ 	.word	0xffffffff


	//   ....[109]....
        /*0760*/ 	.word	0xffffffff


	//   ....[110]....
        /*0764*/ 	.word	0xffffffff


	//   ....[111]....
        /*0768*/ 	.word	0xffffffff


	//   ....[112]....
        /*076c*/ 	.word	0xffffffff


	//   ....[113]....
        /*0770*/ 	.word	0xffffffff


	//   ....[114]....
        /*0774*/ 	.word	0xffffffff


	//   ....[115]....
        /*0778*/ 	.word	0xffffffff


	//   ....[116]....
        /*077c*/ 	.word	0xffffffff


	//   ....[117]....
        /*0780*/ 	.word	0xffffffff


	//   ....[118]....
        /*0784*/ 	.word	0xffffffff


	//   ....[119]....
        /*0788*/ 	.word	0xffffffff


	//   ....[120]....
        /*078c*/ 	.word	0xffffffff


	//   ....[121]....
        /*0790*/ 	.word	0xffffffff


	//   ....[122]....
        /*0794*/ 	.word	0xffffffff


	//   ....[123]....
        /*0798*/ 	.word	0xffffffff


	//   ....[124]....
        /*079c*/ 	.word	0xffffffff


	//   ....[125]....
        /*07a0*/ 	.word	0xffffffff


	//   ....[126]....
        /*07a4*/ 	.word	0x0500000f


	//   ....[127]....
        /*07a8*/ 	.word	0x0500000f


	//   ....[128]....
        /*07ac*/ 	.word	0x0500000f


	//   ....[129]....
        /*07b0*/ 	.word	0x0500000f


	//   ....[130]....
        /*07b4*/ 	.word	0x0500000f


	//   ....[131]....
        /*07b8*/ 	.word	0x0500000f


	//   ....[132]....
        /*07bc*/ 	.word	0x0500000f


	//   ....[133]....
        /*07c0*/ 	.word	0x0500000f


	//   ....[134]....
        /*07c4*/ 	.word	0x0500000f


	//   ....[135]....
        /*07c8*/ 	.word	0x0500000f


	//   ....[136]....
        /*07cc*/ 	.word	0x0500000f


	//   ....[137]....
        /*07d0*/ 	.word	0x0500000f


	//   ....[138]....
        /*07d4*/ 	.word	0x0500000f


	//   ....[139]....
        /*07d8*/ 	.word	0x0500000f


	//   ....[140]....
        /*07dc*/ 	.word	0x0500000f


	//   ....[141]....
        /*07e0*/ 	.word	0x0500000f


	//   ....[142]....
        /*07e4*/ 	.word	0x0500000f


	//   ....[143]....
        /*07e8*/ 	.word	0x0500000f


	//   ....[144]....
        /*07ec*/ 	.word	0x0500000f


	//   ....[145]....
        /*07f0*/ 	.word	0x0500000f


	//   ....[146]....
        /*07f4*/ 	.word	0x0500000f


	//   ....[147]....
        /*07f8*/ 	.word	0x0500000f


	//   ....[148]....
        /*07fc*/ 	.word	0x0500000f


	//   ....[149]....
        /*0800*/ 	.word	0x0500000f


	//   ....[150]....
        /*0804*/ 	.word	0x0500000f


	//   ....[151]....
        /*0808*/ 	.word	0x0500000f


	//   ....[152]....
        /*080c*/ 	.word	0x0500000f


	//   ....[153]....
        /*0810*/ 	.word	0x0500000f


	//   ....[154]....
        /*0814*/ 	.word	0x0500000f


	//   ....[155]....
        /*0818*/ 	.word	0x0500000f


	//   ....[156]....
        /*081c*/ 	.word	0x0500000f


	//   ....[157]....
        /*0820*/ 	.word	0x0500000f


	//   ....[158]....
        /*0824*/ 	.word	0x0500000f


	//   ....[159]....
        /*0828*/ 	.word	0x0500000f


	//   ....[160]....
        /*082c*/ 	.word	0x0500000f


	//   ....[161]....
        /*0830*/ 	.word	0x0500000f


	//   ....[162]....
        /*0834*/ 	.word	0x0500000f


	//   ....[163]....
        /*0838*/ 	.word	0x0500000f


	//   ....[164]....
        /*083c*/ 	.word	0x0500000f


	//   ....[165]....
        /*0840*/ 	.word	0x0500000f


	//----- nvinfo : EIATTR_COOP_GROUP_INSTR_OFFSETS
	.align		4
.L_1573:
        /*0844*/ 	.byte	0x04, 0x28
        /*0846*/ 	.short	(.L_1575 - .L_1574)


	//   ....[0]....
.L_1574:
        /*0848*/ 	.word	0x00000060


	//   ....[1]....
        /*084c*/ 	.word	0x00000190


	//   ....[2]....
        /*0850*/ 	.word	0x00000290


	//   ....[3]....
        /*0854*/ 	.word	0x00000400


	//   ....[4]....
        /*0858*/ 	.word	0x00000560


	//   ....[5]....
        /*085c*/ 	.word	0x00000680


	//   ....[6]....
        /*0860*/ 	.word	0x000007e0


	//   ....[7]....
        /*0864*/ 	.word	0x00005740


	//   ....[8]....
        /*0868*/ 	.word	0x00006130


	//   ....[9]....
        /*086c*/ 	.word	0x00006140


	//   ....[10]....
        /*0870*/ 	.word	0x00006150


	//   ....[11]....
        /*0874*/ 	.word	0x00006160


	//   ....[12]....
        /*0878*/ 	.word	0x00007650


	//   ....[13]....
        /*087c*/ 	.word	0x00007660


	//   ....[14]....
        /*0880*/ 	.word	0x00007670


	//   ....[15]....
        /*0884*/ 	.word	0x00007680


	//   ....[16]....
        /*0888*/ 	.word	0x000093f0


	//   ....[17]....
        /*088c*/ 	.word	0x0000acb0


	//   ....[18]....
        /*0890*/ 	.word	0x0000b560


	//   ....[19]....
        /*0894*/ 	.word	0x0000b680


	//   ....[20]....
        /*0898*/ 	.word	0x0000c070


	//   ....[21]....
        /*089c*/ 	.word	0x0000c0e0


	//   ....[22]....
        /*08a0*/ 	.word	0x0000e560


	//   ....[23]....
        /*08a4*/ 	.word	0x0000f870


	//   ....[24]....
        /*08a8*/ 	.word	0x00010540


	//   ....[25]....
        /*08ac*/ 	.word	0x00010640


	//   ....[26]....
        /*08b0*/ 	.word	0x00010dd0


	//   ....[27]....
        /*08b4*/ 	.word	0x00010e30


	//   ....[28]....
        /*08b8*/ 	.word	0x00013b70


	//   ....[29]....
        /*08bc*/ 	.word	0x00013ba0


	//   ....[30]....
        /*08c0*/ 	.word	0x00013bd0


	//   ....[31]....
        /*08c4*/ 	.word	0x00013c20


	//   ....[32]....
        /*08c8*/ 	.word	0x00016420


	//   ....[33]....
        /*08cc*/ 	.word	0x000177b0


	//   ....[34]....
        /*08d0*/ 	.word	0x00018590


	//   ....[35]....
        /*08d4*/ 	.word	0x000186a0


	//   ....[36]....
        /*08d8*/ 	.word	0x00018cc0


	//   ....[37]....
        /*08dc*/ 	.word	0x00018d20


	//   ....[38]....
        /*08e0*/ 	.word	0x0001a1f0


	//   ....[39]....
        /*08e4*/ 	.word	0x0001a300


	//   ....[40]....
        /*08e8*/ 	.word	0x0001a320


	//   ....[41]....
        /*08ec*/ 	.word	0x0001a3e0


	//   ....[42]....
        /*08f0*/ 	.word	0x0001aed0


	//   ....[43]....
        /*08f4*/ 	.word	0x0001aee0


	//   ....[44]....
        /*08f8*/ 	.word	0x0001aef0


	//   ....[45]....
        /*08fc*/ 	.word	0x0001af00


	//   ....[46]....
        /*0900*/ 	.word	0x0001af10


	//   ....[47]....
        /*0904*/ 	.word	0x0001af20


	//   ....[48]....
        /*0908*/ 	.word	0x0001af30


	//   ....[49]....
        /*090c*/ 	.word	0x0001af50


	//   ....[50]....
        /*0910*/ 	.word	0x0001af60


	//   ....[51]....
        /*0914*/ 	.word	0x0001af70


	//   ....[52]....
        /*0918*/ 	.word	0x0001af80


	//   ....[53]....
        /*091c*/ 	.word	0x0001af90


	//   ....[54]....
        /*0920*/ 	.word	0x0001afa0


	//   ....[55]....
        /*0924*/ 	.word	0x0001afb0


	//   ....[56]....
        /*0928*/ 	.word	0x0001afc0


	//   ....[57]....
        /*092c*/ 	.word	0x0001afd0


	//   ....[58]....
        /*0930*/ 	.word	0x0001b590


	//   ....[59]....
        /*0934*/ 	.word	0x0001b5d0


	//   ....[60]....
        /*0938*/ 	.word	0x0001b610


	//   ....[61]....
        /*093c*/ 	.word	0x0001b650


	//   ....[62]....
        /*0940*/ 	.word	0x0001bad0


	//   ....[63]....
        /*0944*/ 	.word	0x0001bb10


	//   ....[64]....
        /*0948*/ 	.word	0x0001bb30


	//   ....[65]....
        /*094c*/ 	.word	0x0001bb70


	//   ....[66]....
        /*0950*/ 	.word	0x0001bb90


	//   ....[67]....
        /*0954*/ 	.word	0x0001bbb0


	//   ....[68]....
        /*0958*/ 	.word	0x0001bbd0


	//   ....[69]....
        /*095c*/ 	.word	0x0001bc00


	//   ....[70]....
        /*0960*/ 	.word	0x0001c400


	//   ....[71]....
        /*0964*/ 	.word	0x0001c430


	//   ....[72]....
        /*0968*/ 	.word	0x0001c470


	//   ....[73]....
        /*096c*/ 	.word	0x0001c4a0


	//   ....[74]....
        /*0970*/ 	.word	0x0001c4c0


	//   ....[75]....
        /*0974*/ 	.word	0x0001c4d0


	//   ....[76]....
        /*0978*/ 	.word	0x0001c4e0


	//   ....[77]....
        /*097c*/ 	.word	0x0001c500


	//   ....[78]....
        /*0980*/ 	.word	0x0001c660


	//   ....[79]....
        /*0984*/ 	.word	0x0001c830


	//   ....[80]....
        /*0988*/ 	.word	0x0001c860


	//   ....[81]....
        /*098c*/ 	.word	0x0001c890


	//   ....[82]....
        /*0990*/ 	.word	0x0001c8c0


	//   ....[83]....
        /*0994*/ 	.word	0x0001c8f0


	//   ....[84]....
        /*0998*/ 	.word	0x0001c920


	//   ....[85]....
        /*099c*/ 	.word	0x0001ca90


	//   ....[86]....
        /*09a0*/ 	.word	0x0001cac0


	//   ....[87]....
        /*09a4*/ 	.word	0x0001caf0


	//   ....[88]....
        /*09a8*/ 	.word	0x0001cb20


	//   ....[89]....
        /*09ac*/ 	.word	0x0001cb50


	//   ....[90]....
        /*09b0*/ 	.word	0x0001cb80


	//   ....[91]....
        /*09b4*/ 	.word	0x0001cc30


	//   ....[92]....
        /*09b8*/ 	.word	0x0001cc90


	//   ....[93]....
        /*09bc*/ 	.word	0x0001cd30


	//   ....[94]....
        /*09c0*/ 	.word	0x0001df20


	//   ....[95]....
        /*09c4*/ 	.word	0x0001f790


	//   ....[96]....
        /*09c8*/ 	.word	0x000204d0


	//   ....[97]....
        /*09cc*/ 	.word	0x000204f0


	//   ....[98]....
        /*09d0*/ 	.word	0x00020590


	//   ....[99]....
        /*09d4*/ 	.word	0x000205a0


	//   ....[100]....
        /*09d8*/ 	.word	0x00020630


	//   ....[101]....
        /*09dc*/ 	.word	0x00020640


	//   ....[102]....
        /*09e0*/ 	.word	0x00020660


	//   ....[103]....
        /*09e4*/ 	.word	0x000206c0


	//   ....[104]....
        /*09e8*/ 	.word	0x00020720


	//   ....[105]....
        /*09ec*/ 	.word	0x00020730


	//   ....[106]....
        /*09f0*/ 	.word	0x000207d0


	//   ....[107]....
        /*09f4*/ 	.word	0x000207f0


	//   ....[108]....
        /*09f8*/ 	.word	0x00021f70


	//   ....[109]....
        /*09fc*/ 	.word	0x00021fa0


	//   ....[110]....
        /*0a00*/ 	.word	0x00021fe0


	//   ....[111]....
        /*0a04*/ 	.word	0x00022010


	//   ....[112]....
        /*0a08*/ 	.word	0x00022040


	//   ....[113]....
        /*0a0c*/ 	.word	0x00022070


	//   ....[114]....
        /*0a10*/ 	.word	0x000220a0


	//   ....[115]....
        /*0a14*/ 	.word	0x000220d0


	//   ....[116]....
        /*0a18*/ 	.word	0x00022250


	//   ....[117]....
        /*0a1c*/ 	.word	0x00022280


	//   ....[118]....
        /*0a20*/ 	.word	0x000222b0


	//   ....[119]....
        /*0a24*/ 	.word	0x000222e0


	//   ....[120]....
        /*0a28*/ 	.word	0x00022310


	//   ....[121]....
        /*0a2c*/ 	.word	0x00022340


	//   ....[122]....
        /*0a30*/ 	.word	0x00022400


	//   ....[123]....
        /*0a34*/ 	.word	0x00022420


	//   ....[124]....
        /*0a38*/ 	.word	0x00022490


	//   ....[125]....
        /*0a3c*/ 	.word	0x00022b30


	//   ....[126]....
        /*0a40*/ 	.word	0x00022fa0


	//   ....[127]....
        /*0a44*/ 	.word	0x00023030


	//   ....[128]....
        /*0a48*/ 	.word	0x00023080


	//   ....[129]....
        /*0a4c*/ 	.word	0x000230d0


	//   ....[130]....
        /*0a50*/ 	.word	0x000231a0


	//   ....[131]....
        /*0a54*/ 	.word	0x00023230


	//   ....[132]....
        /*0a58*/ 	.word	0x00023280


	//   ....[133]....
        /*0a5c*/ 	.word	0x000232d0


	//   ....[134]....
        /*0a60*/ 	.word	0x00023660


	//   ....[135]....
        /*0a64*/ 	.word	0x00023940


	//   ....[136]....
        /*0a68*/ 	.word	0x00023b70


	//   ....[137]....
        /*0a6c*/ 	.word	0x00023bc0


	//   ....[138]....
        /*0a70*/ 	.word	0x00023c20


	//   ....[139]....
        /*0a74*/ 	.word	0x00023d10


	//   ....[140]....
        /*0a78*/ 	.word	0x00023d70


	//   ....[141]....
        /*0a7c*/ 	.word	0x00023e60


	//   ....[142]....
        /*0a80*/ 	.word	0x00023ec0


	//   ....[143]....
        /*0a84*/ 	.word	0x00023f70


	//   ....[144]....
        /*0a88*/ 	.word	0x00024020


	//   ....[145]....
        /*0a8c*/ 	.word	0x00024110


	//   ....[146]....
        /*0a90*/ 	.word	0x00024170


	//   ....[147]....
        /*0a94*/ 	.word	0x00024240


	//   ....[148]....
        /*0a98*/ 	.word	0x00024510


	//   ....[149]....
        /*0a9c*/ 	.word	0x000245b0


	//   ....[150]....
        /*0aa0*/ 	.word	0x000246d0


	//   ....[151]....
        /*0aa4*/ 	.word	0x00024740


	//   ....[152]....
        /*0aa8*/ 	.word	0x000247b0


	//   ....[153]....
        /*0aac*/ 	.word	0x00024820


	//   ....[154]....
        /*0ab0*/ 	.word	0x00024890


	//   ....[155]....
        /*0ab4*/ 	.word	0x00024910


	//   ....[156]....
        /*0ab8*/ 	.word	0x000249a0


	//   ....[157]....
        /*0abc*/ 	.word	0x00024a30


	//   ....[158]....
        /*0ac0*/ 	.word	0x00024aa0


	//   ....[159]....
        /*0ac4*/ 	.word	0x00024b10


	//   ....[160]....
        /*0ac8*/ 	.word	0x00024b80


	//   ....[161]....
        /*0acc*/ 	.word	0x00024c00


	//   ....[162]....
        /*0ad0*/ 	.word	0x00024c70


	//   ....[163]....
        /*0ad4*/ 	.word	0x00024d10


	//   ....[164]....
        /*0ad8*/ 	.word	0x00024da0


	//   ....[165]....
        /*0adc*/ 	.word	0x00024ed0


	//----- nvinfo : EIATTR_REG_RECONFIG
	.align		4
.L_1575:
        /*0ae0*/ 	.byte	0x01, 0x54
	.zero		2


	//----- nvinfo : EIATTR_SYSCALL_OFFSETS
	.align		4
        /*0ae4*/ 	.byte	0x04, 0x46
        /*0ae6*/ 	.short	(.L_1577 - .L_1576)


	//   ....[0]....
.L_1576:
        /*0ae8*/ 	.word	0x00001b20


	//   ....[1]....
        /*0aec*/ 	.word	0x00001c70


	//   ....[2]....
        /*0af0*/ 	.word	0x000058b0


	//   ....[3]....
        /*0af4*/ 	.word	0x00005e80


	//   ....[4]....
        /*0af8*/ 	.word	0x0001f230


	//   ....[5]....
        /*0afc*/ 	.word	0x0001f3a0


	//   ....[6]....
        /*0b00*/ 	.word	0x0001f4f0


	//   ....[7]....
        /*0b04*/ 	.word	0x0001f630


	//   ....[8]....
        /*0b08*/ 	.word	0x0001ffb0


	//----- nvinfo : EIATTR_MBARRIER_INSTR_OFFSETS
	.align		4
.L_1577:
        /*0b0c*/ 	.byte	0x04, 0x39
        /*0b0e*/ 	.short	(.L_1579 - .L_1578)


	//   ....[0]....
.L_1578:
        /*0b10*/ 	.word	0x000002b0
        /*0b14*/ 	.word	0x000000ff
        /*0b18*/ 	.word	0x00013200
        /*0b1c*/ 	.short	0x0100
        /*0b1e*/ 	.byte	0x08
	.zero		1


	//   ....[1]....
        /*0b20*/ 	.word	0x000002c0
        /*0b24*/ 	.word	0x000000ff
        /*0b28*/ 	.word	0x00013220
        /*0b2c*/ 	.short	0x0100
        /*0b2e*/ 	.byte	0x08
	.zero		1


	//   ....[2]....
        /*0b30*/ 	.word	0x000003b0
        /*0b34*/ 	.word	0x000000ff
        /*0b38*/ 	.word	0x00013230
        /*0b3c*/ 	.short	0x0100
        /*0b3e*/ 	.byte	0x08
	.zero		1


	//   ....[3]....
        /*0b40*/ 	.word	0x000003c0
        /*0b44*/ 	.word	0x000000ff
        /*0b48*/ 	.word	0x00013240
        /*0b4c*/ 	.short	0x0100
        /*0b4e*/ 	.byte	0x08
	.zero		1


	//   ....[4]....
        /*0b50*/ 	.word	0x000003d0
        /*0b54*/ 	.word	0x000000ff
        /*0b58*/ 	.word	0x00013238
        /*0b5c*/ 	.short	0x0100
        /*0b5e*/ 	.byte	0x08
	.zero		1


	//   ....[5]....
        /*0b60*/ 	.word	0x000003e0
        /*0b64*/ 	.word	0x000000ff
        /*0b68*/ 	.word	0x00013248
        /*0b6c*/ 	.short	0x0100
        /*0b6e*/ 	.byte	0x08
	.zero		1


	//   ....[6]....
        /*0b70*/ 	.word	0x00000510
        /*0b74*/ 	.word	0x000000ff
        /*0b78*/ 	.word	0x00013250
        /*0b7c*/ 	.short	0x0100
        /*0b7e*/ 	.byte	0x08
	.zero		1


	//   ....[7]....
        /*0b80*/ 	.word	0x00000520
        /*0b84*/ 	.word	0x000000ff
        /*0b88*/ 	.word	0x00013260
        /*0b8c*/ 	.short	0x0100
        /*0b8e*/ 	.byte	0x08
	.zero		1


	//   ....[8]....
        /*0b90*/ 	.word	0x00000530
        /*0b94*/ 	.word	0x000000ff
        /*0b98*/ 	.word	0x00013258
        /*0b9c*/ 	.short	0x0100
        /*0b9e*/ 	.byte	0x08
	.zero		1


	//   ....[9]....
        /*0ba0*/ 	.word	0x00000540
        /*0ba4*/ 	.word	0x000000ff
        /*0ba8*/ 	.word	0x00013268
        /*0bac*/ 	.short	0x0100
        /*0bae*/ 	.byte	0x08
	.zero		1


	//   ....[10]....
        /*0bb0*/ 	.word	0x00000630
        /*0bb4*/ 	.word	0x000000ff
        /*0bb8*/ 	.word	0x00013270
        /*0bbc*/ 	.short	0x0100
        /*0bbe*/ 	.byte	0x06
	.zero		1


	//   ....[11]....
        /*0bc0*/ 	.word	0x00000640
        /*0bc4*/ 	.word	0x000000ff
        /*0bc8*/ 	.word	0x00013280
        /*0bcc*/ 	.short	0x0100
        /*0bce*/ 	.byte	0x06
	.zero		1


	//   ....[12]....
        /*0bd0*/ 	.word	0x00000650
        /*0bd4*/ 	.word	0x000000ff
        /*0bd8*/ 	.word	0x00013278
        /*0bdc*/ 	.short	0x0100
        /*0bde*/ 	.byte	0x06
	.zero		1


	//   ....[13]....
        /*0be0*/ 	.word	0x00000660
        /*0be4*/ 	.word	0x000000ff
        /*0be8*/ 	.word	0x00013288
        /*0bec*/ 	.short	0x0100
        /*0bee*/ 	.byte	0x06
	.zero		1


	//   ....[14]....
        /*0bf0*/ 	.word	0x00000790
        /*0bf4*/ 	.word	0x000000ff
        /*0bf8*/ 	.word	0x00013290
        /*0bfc*/ 	.short	0x0100
        /*0bfe*/ 	.byte	0x08
	.zero		1


	//   ....[15]....
        /*0c00*/ 	.word	0x000007a0
        /*0c04*/ 	.word	0x000000ff
        /*0c08*/ 	.word	0x000132a0
        /*0c0c*/ 	.short	0x0100
        /*0c0e*/ 	.byte	0x08
	.zero		1


	//   ....[16]....
        /*0c10*/ 	.word	0x000007b0
        /*0c14*/ 	.word	0x000000ff
        /*0c18*/ 	.word	0x00013298
        /*0c1c*/ 	.short	0x0100
        /*0c1e*/ 	.byte	0x08
	.zero		1


	//   ....[17]....
        /*0c20*/ 	.word	0x000007c0
        /*0c24*/ 	.word	0x000000ff
        /*0c28*/ 	.word	0x000132a8
        /*0c2c*/ 	.short	0x0100
        /*0c2e*/ 	.byte	0x08
	.zero		1


	//   ....[18]....
        /*0c30*/ 	.word	0x000008f0
        /*0c34*/ 	.word	0x000000ff
        /*0c38*/ 	.word	0x000132b0
        /*0c3c*/ 	.short	0x0100
        /*0c3e*/ 	.byte	0x08
	.zero		1


	//   ....[19]....
        /*0c40*/ 	.word	0x00000900
        /*0c44*/ 	.word	0x000000ff
        /*0c48*/ 	.word	0x000132c0
        /*0c4c*/ 	.short	0x0100
        /*0c4e*/ 	.byte	0x08
	.zero		1


	//   ....[20]....
        /*0c50*/ 	.word	0x00000910
        /*0c54*/ 	.word	0x000000ff
        /*0c58*/ 	.word	0x000132b8
        /*0c5c*/ 	.short	0x0100
        /*0c5e*/ 	.byte	0x08
	.zero		1


	//   ....[21]....
        /*0c60*/ 	.word	0x00000920
        /*0c64*/ 	.word	0x000000ff
        /*0c68*/ 	.word	0x000132c8
        /*0c6c*/ 	.short	0x0100
        /*0c6e*/ 	.byte	0x08
	.zero		1


	//   ....[22]....
        /*0c70*/ 	.word	0x00002970
        /*0c74*/ 	.word	0x00000046
        /*0c78*/ 	.word	0x00013290
        /*0c7c*/ 	.short	0x010a
        /*0c7e*/ 	.byte	0x3f
	.zero		1


	//   ....[23]....
        /*0c80*/ 	.word	0x00003b00
        /*0c84*/ 	.word	0x00000046
        /*0c88*/ 	.word	0x00013290
        /*0c8c*/ 	.short	0x010a
        /*0c8e*/ 	.byte	0x3f
	.zero		1


	//   ....[24]....
        /*0c90*/ 	.word	0x00004c10
        /*0c94*/ 	.word	0x00000046
        /*0c98*/ 	.word	0x00013290
        /*0c9c*/ 	.short	0x010a
        /*0c9e*/ 	.byte	0x3f
	.zero		1


	//   ....[25]....
        /*0ca0*/ 	.word	0x00004df0
        /*0ca4*/ 	.word	0x00000004
        /*0ca8*/ 	.word	0x00000000
        /*0cac*/ 	.short	0x0101
        /*0cae*/ 	.byte	0x3f
	.zero		1


	//   ....[26]....
        /*0cb0*/ 	.word	0x00004e30
        /*0cb4*/ 	.word	0x00000046
        /*0cb8*/ 	.word	0x000132b0
        /*0cbc*/ 	.short	0x010a
        /*0cbe*/ 	.byte	0x3f
	.zero		1


	//   ....[27]....
        /*0cc0*/ 	.word	0x000050b0
        /*0cc4*/ 	.word	0x00000046
        /*0cc8*/ 	.word	0x00000000
        /*0ccc*/ 	.short	0x0101
        /*0cce*/ 	.byte	0x3f
	.zero		1


	//   ....[28]....
        /*0cd0*/ 	.word	0x00005c00
        /*0cd4*/ 	.word	0x00000011
        /*0cd8*/ 	.word	0x00013200
        /*0cdc*/ 	.short	0x010a
        /*0cde*/ 	.byte	0x3f
	.zero		1


	//   ....[29]....
        /*0ce0*/ 	.word	0x00005c50
        /*0ce4*/ 	.word	0x00000011
        /*0ce8*/ 	.word	0x00013200
        /*0cec*/ 	.short	0x010a
        /*0cee*/ 	.byte	0x3f
	.zero		1


	//   ....[30]....
        /*0cf0*/ 	.word	0x000063c0
        /*0cf4*/ 	.word	0x00000011
        /*0cf8*/ 	.word	0x00013200
        /*0cfc*/ 	.short	0x010a
        /*0cfe*/ 	.byte	0x3f
	.zero		1


	//   ....[31]....
        /*0d00*/ 	.word	0x00007850
        /*0d04*/ 	.word	0x00000011
        /*0d08*/ 	.word	0x00013200
        /*0d0c*/ 	.short	0x010a
        /*0d0e*/ 	.byte	0x3f
	.zero		1


	//   ....[32]....
        /*0d10*/ 	.word	0x000089e0
        /*0d14*/ 	.word	0x0000000c
        /*0d18*/ 	.word	0x00013230
        /*0d1c*/ 	.short	0x010a
        /*0d1e*/ 	.byte	0x3f
	.zero		1


	//   ....[33]....
        /*0d20*/ 	.word	0x00008a90
        /*0d24*/ 	.word	0x0000000c
        /*0d28*/ 	.word	0x00013230
        /*0d2c*/ 	.short	0x010a
        /*0d2e*/ 	.byte	0x3f
	.zero		1


	//   ....[34]....
        /*0d30*/ 	.word	0x00009730
        /*0d34*/ 	.word	0x0000000c
        /*0d38*/ 	.word	0x00000000
        /*0d3c*/ 	.short	0x0101
        /*0d3e*/ 	.byte	0x3f
	.zero		1


	//   ....[35]....
        /*0d40*/ 	.word	0x0000d3e0
        /*0d44*/ 	.word	0x00000003
        /*0d48*/ 	.word	0x00013230
        /*0d4c*/ 	.short	0x010a
        /*0d4e*/ 	.byte	0x3f
	.zero		1


	//   ....[36]....
        /*0d50*/ 	.word	0x0000d470
        /*0d54*/ 	.word	0x00000003
        /*0d58*/ 	.word	0x00013230
        /*0d5c*/ 	.short	0x010a
        /*0d5e*/ 	.byte	0x3f
	.zero		1


	//   ....[37]....
        /*0d60*/ 	.word	0x0000da30
        /*0d64*/ 	.word	0x00000013
        /*0d68*/ 	.word	0x00013250
        /*0d6c*/ 	.short	0x010a
        /*0d6e*/ 	.byte	0x3f
	.zero		1


	//   ....[38]....
        /*0d70*/ 	.word	0x0000da80
        /*0d74*/ 	.word	0x00000013
        /*0d78*/ 	.word	0x00013250
        /*0d7c*/ 	.short	0x010a
        /*0d7e*/ 	.byte	0x3f
	.zero		1


	//   ....[39]....
        /*0d80*/ 	.word	0x0000e580
        /*0d84*/ 	.word	0x00000038
        /*0d88*/ 	.word	0x00000000
        /*0d8c*/ 	.short	0x0101
        /*0d8e*/ 	.byte	0x3f
	.zero		1


	//   ....[40]....
        /*0d90*/ 	.word	0x00011f10
        /*0d94*/ 	.word	0x00000013
        /*0d98*/ 	.word	0x00000000
        /*0d9c*/ 	.short	0x0101
        /*0d9e*/ 	.byte	0x3f
	.zero		1


	//   ....[41]....
        /*0da0*/ 	.word	0x000123b0
        /*0da4*/ 	.word	0x0000000b
        /*0da8*/ 	.word	0x00013230
        /*0dac*/ 	.short	0x010a
        /*0dae*/ 	.byte	0x3f
	.zero		1


	//   ....[42]....
        /*0db0*/ 	.word	0x00012440
        /*0db4*/ 	.word	0x0000000b
        /*0db8*/ 	.word	0x00013230
        /*0dbc*/ 	.short	0x010a
        /*0dbe*/ 	.byte	0x3f
	.zero		1


	//   ....[43]....
        /*0dc0*/ 	.word	0x00012a00
        /*0dc4*/ 	.word	0x0000000e
        /*0dc8*/ 	.word	0x00013250
        /*0dcc*/ 	.short	0x010a
        /*0dce*/ 	.byte	0x3f
	.zero		1


	//   ....[44]....
        /*0dd0*/ 	.word	0x00012a50
        /*0dd4*/ 	.word	0x0000000e
        /*0dd8*/ 	.word	0x00013250
        /*0ddc*/ 	.short	0x010a
        /*0dde*/ 	.byte	0x3f
	.zero		1


	//   ....[45]....
        /*0de0*/ 	.word	0x000143f0
        /*0de4*/ 	.word	0x0000000b
        /*0de8*/ 	.word	0x00000000
        /*0dec*/ 	.short	0x0101
        /*0dee*/ 	.byte	0x3f
	.zero		1


	//   ....[46]....
        /*0df0*/ 	.word	0x00015170
        /*0df4*/ 	.word	0x0000000e
        /*0df8*/ 	.word	0x00000000
        /*0dfc*/ 	.short	0x0101
        /*0dfe*/ 	.byte	0x3f
	.zero		1


	//   ....[47]....
        /*0e00*/ 	.word	0x00015300
        /*0e04*/ 	.word	0x00000009
        /*0e08*/ 	.word	0x00013230
        /*0e0c*/ 	.short	0x010a
        /*0e0e*/ 	.byte	0x3f
	.zero		1


	//   ....[48]....
        /*0e10*/ 	.word	0x00015390
        /*0e14*/ 	.word	0x00000009
        /*0e18*/ 	.word	0x00013230
        /*0e1c*/ 	.short	0x010a
        /*0e1e*/ 	.byte	0x3f
	.zero		1


	//   ....[49]....
        /*0e20*/ 	.word	0x00015950
        /*0e24*/ 	.word	0x0000000e
        /*0e28*/ 	.word	0x00013250
        /*0e2c*/ 	.short	0x010a
        /*0e2e*/ 	.byte	0x3f
	.zero		1


	//   ....[50]....
        /*0e30*/ 	.word	0x000159a0
        /*0e34*/ 	.word	0x0000000e
        /*0e38*/ 	.word	0x00013250
        /*0e3c*/ 	.short	0x010a
        /*0e3e*/ 	.byte	0x3f
	.zero		1


	//   ....[51]....
        /*0e40*/ 	.word	0x00016440
        /*0e44*/ 	.word	0x0000000c
        /*0e48*/ 	.word	0x00000000
        /*0e4c*/ 	.short	0x0101
        /*0e4e*/ 	.byte	0x3f
	.zero		1


	//   ....[52]....
        /*0e50*/ 	.word	0x00019e60
        /*0e54*/ 	.word	0x0000000e
        /*0e58*/ 	.word	0x00000000
        /*0e5c*/ 	.short	0x0101
        /*0e5e*/ 	.byte	0x3f
	.zero		1


	//   ....[53]....
        /*0e60*/ 	.word	0x00019f00
        /*0e64*/ 	.word	0x0000000b
        /*0e68*/ 	.word	0x00013250
        /*0e6c*/ 	.short	0x010a
        /*0e6e*/ 	.byte	0x3f
	.zero		1


	//   ....[54]....
        /*0e70*/ 	.word	0x00019f50
        /*0e74*/ 	.word	0x0000000b
        /*0e78*/ 	.word	0x00013250
        /*0e7c*/ 	.short	0x010a
        /*0e7e*/ 	.byte	0x3f
	.zero		1


	//   ....[55]....
        /*0e80*/ 	.word	0x0001a5b0
        /*0e84*/ 	.word	0x00000000
        /*0e88*/ 	.word	0x00000000
        /*0e8c*/ 	.short	0x0101
        /*0e8e*/ 	.byte	0x3f
	.zero		1


	//   ....[56]....
        /*0e90*/ 	.word	0x0001bba0
        /*0e94*/ 	.word	0x00000002
        /*0e98*/ 	.word	0x00000000
        /*0e9c*/ 	.short	0x0101
        /*0e9e*/ 	.byte	0x3f
	.zero		1


	//   ....[57]....
        /*0ea0*/ 	.word	0x0001e000
        /*0ea4*/ 	.word	0x00000017
        /*0ea8*/ 	.word	0x00013220
        /*0eac*/ 	.short	0x010a
        /*0eae*/ 	.byte	0x3f
	.zero		1


	//   ....[58]....
        /*0eb0*/ 	.word	0x0001e0c0
        /*0eb4*/ 	.word	0x00000005
        /*0eb8*/ 	.word	0x000132a0
        /*0ebc*/ 	.short	0x010a
        /*0ebe*/ 	.byte	0x3f
	.zero		1


	//   ....[59]....
        /*0ec0*/ 	.word	0x0001e2f0
        /*0ec4*/ 	.word	0x00000005
        /*0ec8*/ 	.word	0x000132c0
        /*0ecc*/ 	.short	0x010a
        /*0ece*/ 	.byte	0x3f
	.zero		1


	//   ....[60]....
        /*0ed0*/ 	.word	0x0001e670
        /*0ed4*/ 	.word	0x00000005
        /*0ed8*/ 	.word	0x000132a0
        /*0edc*/ 	.short	0x010a
        /*0ede*/ 	.byte	0x3f
	.zero		1


	//   ....[61]....
        /*0ee0*/ 	.word	0x0001e890
        /*0ee4*/ 	.word	0x00000005
        /*0ee8*/ 	.word	0x000132c0
        /*0eec*/ 	.short	0x010a
        /*0eee*/ 	.byte	0x3f
	.zero		1


	//   ....[62]....
        /*0ef0*/ 	.word	0x0001f9c0
        /*0ef4*/ 	.word	0x00000004
        /*0ef8*/ 	.word	0x00013280
        /*0efc*/ 	.short	0x010a
        /*0efe*/ 	.byte	0x3f
	.zero		1


	//   ....[63]....
        /*0f00*/ 	.word	0x0001fb80
        /*0f04*/ 	.word	0x00000004
        /*0f08*/ 	.word	0x00013240
        /*0f0c*/ 	.short	0x010a
        /*0f0e*/ 	.byte	0x3f
	.zero		1


	//   ....[64]....
        /*0f10*/ 	.word	0x00020890
        /*0f14*/ 	.word	0x00000017
        /*0f18*/ 	.word	0x00013200
        /*0f1c*/ 	.short	0x0107
        /*0f1e*/ 	.byte	0x3f
	.zero		1


	//   ....[65]....
        /*0f20*/ 	.word	0x00020980
        /*0f24*/ 	.word	0x00000017
        /*0f28*/ 	.word	0x00013200
        /*0f2c*/ 	.short	0x0101
        /*0f2e*/ 	.byte	0x3f
	.zero		1


	//   ....[66]....
        /*0f30*/ 	.word	0x000209a0
        /*0f34*/ 	.word	0x00000017
        /*0f38*/ 	.word	0x00013220
        /*0f3c*/ 	.short	0x010a
        /*0f3e*/ 	.byte	0x3f
	.zero		1


	//   ....[67]....
        /*0f40*/ 	.word	0x00020c90
        /*0f44*/ 	.word	0x00000006
        /*0f48*/ 	.word	0x00013280
        /*0f4c*/ 	.short	0x010a
        /*0f4e*/ 	.byte	0x3f
	.zero		1


	//   ....[68]....
        /*0f50*/ 	.word	0x00020ee0
        /*0f54*/ 	.word	0x00000006
        /*0f58*/ 	.word	0x00013240
        /*0f5c*/ 	.short	0x010a
        /*0f5e*/ 	.byte	0x3f
	.zero		1


	//   ....[69]....
        /*0f60*/ 	.word	0x000211a0
        /*0f64*/ 	.word	0x00000003
        /*0f68*/ 	.word	0x00013270
        /*0f6c*/ 	.short	0x010a
        /*0f6e*/ 	.byte	0x3f
	.zero		1


	//   ....[70]....
        /*0f70*/ 	.word	0x00021220
        /*0f74*/ 	.word	0x00000003
        /*0f78*/ 	.word	0x00013260
        /*0f7c*/ 	.short	0x010a
        /*0f7e*/ 	.byte	0x3f
	.zero		1


	//   ....[71]....
        /*0f80*/ 	.word	0x00021640
        /*0f84*/ 	.word	0x00000003
        /*0f88*/ 	.word	0x00013250
        /*0f8c*/ 	.short	0x0101
        /*0f8e*/ 	.byte	0x3f
	.zero		1


	//   ....[72]....
        /*0f90*/ 	.word	0x000216c0
        /*0f94*/ 	.word	0x00000003
        /*0f98*/ 	.word	0x00000000
        /*0f9c*/ 	.short	0x0101
        /*0f9e*/ 	.byte	0x3f
	.zero		1


	//   ....[73]....
        /*0fa0*/ 	.word	0x000218c0
        /*0fa4*/ 	.word	0x00000000
        /*0fa8*/ 	.word	0x00013270
        /*0fac*/ 	.short	0x010a
        /*0fae*/ 	.byte	0x3f
	.zero		1


	//   ....[74]....
        /*0fb0*/ 	.word	0x00021930
        /*0fb4*/ 	.word	0x00000000
        /*0fb8*/ 	.word	0x00013260
        /*0fbc*/ 	.short	0x010a
        /*0fbe*/ 	.byte	0x3f
	.zero		1


	//   ....[75]....
        /*0fc0*/ 	.word	0x00021d50
        /*0fc4*/ 	.word	0x00000000
        /*0fc8*/ 	.word	0x00013250
        /*0fcc*/ 	.short	0x0101
        /*0fce*/ 	.byte	0x3f
	.zero		1


	//   ....[76]....
        /*0fd0*/ 	.word	0x00021da0
        /*0fd4*/ 	.word	0x00000002
        /*0fd8*/ 	.word	0x00000000
        /*0fdc*/ 	.short	0x0101
        /*0fde*/ 	.byte	0x3f
	.zero		1


	//   ....[77]....
        /*0fe0*/ 	.word	0x00022ab0
        /*0fe4*/ 	.word	0x00000008
        /*0fe8*/ 	.word	0x00013220
        /*0fec*/ 	.short	0x010a
        /*0fee*/ 	.byte	0x3f
	.zero		1


	//   ....[78]....
        /*0ff0*/ 	.word	0x00022c40
        /*0ff4*/ 	.word	0x00000006
        /*0ff8*/ 	.word	0x00000000
        /*0ffc*/ 	.short	0x010a
        /*0ffe*/ 	.byte	0x3f
	.zero		1


	//   ....[79]....
        /*1000*/ 	.word	0x00022cb0
        /*1004*/ 	.word	0x00000007
        /*1008*/ 	.word	0x00000000
        /*100c*/ 	.short	0x010a
        /*100e*/ 	.byte	0x3f
	.zero		1


	//   ....[80]....
        /*1010*/ 	.word	0x00022d00
        /*1014*/ 	.word	0x00000002
        /*1018*/ 	.word	0x00013260
        /*101c*/ 	.short	0x010a
        /*101e*/ 	.byte	0x3f
	.zero		1


	//   ....[81]....
        /*1020*/ 	.word	0x00022d50
        /*1024*/ 	.word	0x00000005
        /*1028*/ 	.word	0x00013260
        /*102c*/ 	.short	0x010a
        /*102e*/ 	.byte	0x3f
	.zero		1


	//   ....[82]....
        /*1030*/ 	.word	0x00022d90
        /*1034*/ 	.word	0x00000002
        /*1038*/ 	.word	0x00013280
        /*103c*/ 	.short	0x010a
        /*103e*/ 	.byte	0x3f
	.zero		1


	//   ....[83]....
        /*1040*/ 	.word	0x00022db0
        /*1044*/ 	.word	0x00000005
        /*1048*/ 	.word	0x00013280
        /*104c*/ 	.short	0x010a
        /*104e*/ 	.byte	0x3f
	.zero		1


	//   ....[84]....
        /*1050*/ 	.word	0x00022e10
        /*1054*/ 	.word	0x00000046
        /*1058*/ 	.word	0x00013290
        /*105c*/ 	.short	0x010a
        /*105e*/ 	.byte	0x3f
	.zero		1


	//   ....[85]....
        /*1060*/ 	.word	0x00022e60
        /*1064*/ 	.word	0x00000046
        /*1068*/ 	.word	0x00013290
        /*106c*/ 	.short	0x010a
        /*106e*/ 	.byte	0x3f
	.zero		1


	//   ....[86]....
        /*1070*/ 	.word	0x00022eb0
        /*1074*/ 	.word	0x00000046
        /*1078*/ 	.word	0x00013290
        /*107c*/ 	.short	0x010a
        /*107e*/ 	.byte	0x3f
	.zero		1


	//   ....[87]....
        /*1080*/ 	.word	0x00022f00
        /*1084*/ 	.word	0x00000046
        /*1088*/ 	.word	0x000132b0
        /*108c*/ 	.short	0x010a
        /*108e*/ 	.byte	0x3f
	.zero		1


	//   ....[88]....
        /*1090*/ 	.word	0x00023100
        /*1094*/ 	.word	0x00000011
        /*1098*/ 	.word	0x00013200
        /*109c*/ 	.short	0x010a
        /*109e*/ 	.byte	0x3f
	.zero		1


	//   ....[89]....
        /*10a0*/ 	.word	0x00023300
        /*10a4*/ 	.word	0x00000011
        /*10a8*/ 	.word	0x00013200
        /*10ac*/ 	.short	0x010a
        /*10ae*/ 	.byte	0x3f
	.zero		1


	//   ....[90]....
        /*10b0*/ 	.word	0x00023350
        /*10b4*/ 	.word	0x0000000c
        /*10b8*/ 	.word	0x00013230
        /*10bc*/ 	.short	0x010a
        /*10be*/ 	.byte	0x3f
	.zero		1


	//   ....[91]....
        /*10c0*/ 	.word	0x000233a0
        /*10c4*/ 	.word	0x00000003
        /*10c8*/ 	.word	0x00013230
        /*10cc*/ 	.short	0x010a
        /*10ce*/ 	.byte	0x3f
	.zero		1


	//   ....[92]....
        /*10d0*/ 	.word	0x000233f0
        /*10d4*/ 	.word	0x00000013
        /*10d8*/ 	.word	0x00013250
        /*10dc*/ 	.short	0x010a
        /*10de*/ 	.byte	0x3f
	.zero		1


	//   ....[93]....
        /*10e0*/ 	.word	0x00023440
        /*10e4*/ 	.word	0x0000000b
        /*10e8*/ 	.word	0x00013230
        /*10ec*/ 	.short	0x010a
        /*10ee*/ 	.byte	0x3f
	.zero		1


	//   ....[94]....
        /*10f0*/ 	.word	0x00023490
        /*10f4*/ 	.word	0x0000000e
        /*10f8*/ 	.word	0x00013250
        /*10fc*/ 	.short	0x010a
        /*10fe*/ 	.byte	0x3f
	.zero		1


	//   ....[95]....
        /*1100*/ 	.word	0x000234e0
        /*1104*/ 	.word	0x00000009
        /*1108*/ 	.word	0x00013230
        /*110c*/ 	.short	0x010a
        /*110e*/ 	.byte	0x3f
	.zero		1


	//   ....[96]....
        /*1110*/ 	.word	0x00023530
        /*1114*/ 	.word	0x0000000e
        /*1118*/ 	.word	0x00013250
        /*111c*/ 	.short	0x010a
        /*111e*/ 	.byte	0x3f
	.zero		1


	//   ....[97]....
        /*1120*/ 	.word	0x00023580
        /*1124*/ 	.word	0x0000000b
        /*1128*/ 	.word	0x00013250
        /*112c*/ 	.short	0x010a
        /*112e*/ 	.byte	0x3f
	.zero		1


	//   ....[98]....
        /*1130*/ 	.word	0x00023720
        /*1134*/ 	.word	0x00000017
        /*1138*/ 	.word	0x00013220
        /*113c*/ 	.short	0x010a
        /*113e*/ 	.byte	0x3f
	.zero		1


	//   ....[99]....
        /*1140*/ 	.word	0x00023770
        /*1144*/ 	.word	0x00000005
        /*1148*/ 	.word	0x000132a0
        /*114c*/ 	.short	0x010a
        /*114e*/ 	.byte	0x3f
	.zero		1


	//   ....[100]....
        /*1150*/ 	.word	0x000237c0
        /*1154*/ 	.word	0x00000005
        /*1158*/ 	.word	0x000132c0
        /*115c*/ 	.short	0x010a
        /*115e*/ 	.byte	0x3f
	.zero		1


	//   ....[101]....
        /*1160*/ 	.word	0x00023810
        /*1164*/ 	.word	0x00000005
        /*1168*/ 	.word	0x000132a0
        /*116c*/ 	.short	0x010a
        /*116e*/ 	.byte	0x3f
	.zero		1


	//   ....[102]....
        /*1170*/ 	.word	0x00023860
        /*1174*/ 	.word	0x00000005
        /*1178*/ 	.word	0x000132c0
        /*117c*/ 	.short	0x010a
        /*117e*/ 	.byte	0x3f
	.zero		1


	//   ....[103]....
        /*1180*/ 	.word	0x00023a00
        /*1184*/ 	.word	0x00000004
        /*1188*/ 	.word	0x00013280
        /*118c*/ 	.short	0x010a
        /*118e*/ 	.byte	0x3f
	.zero		1


	//   ....[104]....
        /*1190*/ 	.word	0x00023a50
        /*1194*/ 	.word	0x00000004
        /*1198*/ 	.word	0x00013240
        /*119c*/ 	.short	0x010a
        /*119e*/ 	.byte	0x3f
	.zero		1


	//   ....[105]....
        /*11a0*/ 	.word	0x00024280
        /*11a4*/ 	.word	0x00000017
        /*11a8*/ 	.word	0x00013220
        /*11ac*/ 	.short	0x010a
        /*11ae*/ 	.byte	0x3f
	.zero		1


	//   ....[106]....
        /*11b0*/ 	.word	0x000242d0
        /*11b4*/ 	.word	0x00000006
        /*11b8*/ 	.word	0x00013280
        /*11bc*/ 	.short	0x010a
        /*11be*/ 	.byte	0x3f
	.zero		1


	//   ....[107]....
        /*11c0*/ 	.word	0x00024320
        /*11c4*/ 	.word	0x00000006
        /*11c8*/ 	.word	0x00013240
        /*11cc*/ 	.short	0x010a
        /*11ce*/ 	.byte	0x3f
	.zero		1


	//   ....[108]....
        /*11d0*/ 	.word	0x00024370
        /*11d4*/ 	.word	0x00000003
        /*11d8*/ 	.word	0x00013270
        /*11dc*/ 	.short	0x010a
        /*11de*/ 	.byte	0x3f
	.zero		1


	//   ....[109]....
        /*11e0*/ 	.word	0x000243c0
        /*11e4*/ 	.word	0x00000003
        /*11e8*/ 	.word	0x00013260
        /*11ec*/ 	.short	0x010a
        /*11ee*/ 	.byte	0x3f
	.zero		1


	//   ....[110]....
        /*11f0*/ 	.word	0x00024410
        /*11f4*/ 	.word	0x00000000
        /*11f8*/ 	.word	0x00013270
        /*11fc*/ 	.short	0x010a
        /*11fe*/ 	.byte	0x3f
	.zero		1


	//   ....[111]....
        /*1200*/ 	.word	0x00024460
        /*1204*/ 	.word	0x00000000
        /*1208*/ 	.word	0x00013260
        /*120c*/ 	.short	0x010a
        /*120e*/ 	.byte	0x3f
	.zero		1


	//   ....[112]....
        /*1210*/ 	.word	0x00024df0
        /*1214*/ 	.word	0x00000008
        /*1218*/ 	.word	0x00013220
        /*121c*/ 	.short	0x010a
        /*121e*/ 	.byte	0x3f
	.zero		1


	//   ....[113]....
        /*1220*/ 	.word	0x00024f90
        /*1224*/ 	.word	0x00000006
        /*1228*/ 	.word	0x00000000
        /*122c*/ 	.short	0x010a
        /*122e*/ 	.byte	0x3f
	.zero		1


	//   ....[114]....
        /*1230*/ 	.word	0x00024fe0
        /*1234*/ 	.word	0x00000007
        /*1238*/ 	.word	0x00000000
        /*123c*/ 	.short	0x010a
        /*123e*/ 	.byte	0x3f
	.zero		1


	//   ....[115]....
        /*1240*/ 	.word	0x00025030
        /*1244*/ 	.word	0x00000002
        /*1248*/ 	.word	0x00013260
        /*124c*/ 	.short	0x010a
        /*124e*/ 	.byte	0x3f
	.zero		1


	//   ....[116]....
        /*1250*/ 	.word	0x00025080
        /*1254*/ 	.word	0x00000005
        /*1258*/ 	.word	0x00013260
        /*125c*/ 	.short	0x010a
        /*125e*/ 	.byte	0x3f
	.zero		1


	//   ....[117]....
        /*1260*/ 	.word	0x000250d0
        /*1264*/ 	.word	0x00000002
        /*1268*/ 	.word	0x00013280
        /*126c*/ 	.short	0x010a
        /*126e*/ 	.byte	0x3f
	.zero		1


	//----- nvinfo : EIATTR_NUM_MBARRIERS
	.align		4
.L_1579:
        /*1270*/ 	.byte	0x03, 0x38
        /*1272*/ 	.short	0x0016


	//----- nvinfo : EIATTR_EXIT_INSTR_OFFSETS
	.align		4
        /*1274*/ 	.byte	0x04, 0x1c
        /*1276*/ 	.short	(.L_1581 - .L_1580)


	//   ....[0]....
.L_1580:
        /*1278*/ 	.word	0x00022e00


	//----- nvinfo : EIATTR_MAX_THREADS
	.align		4
.L_1581:
        /*127c*/ 	.byte	0x04, 0x05
        /*127e*/ 	.short	(.L_1583 - .L_1582)
.L_1582:
        /*1280*/ 	.word	0x00000200
        /*1284*/ 	.word	0x00000001
        /*1288*/ 	.word	0x00000001


	//----- nvinfo : EIATTR_CRS_STACK_SIZE
	.align		4
.L_1583:
        /*128c*/ 	.byte	0x04, 0x1e
        /*128e*/ 	.short	(.L_1585 - .L_1584)
.L_1584:
        /*1290*/ 	.word	0x00000000


	//----- nvinfo : EIATTR_CBANK_PARAM_SIZE
	.align		4
.L_1585:
        /*1294*/ 	.byte	0x03, 0x19
        /*1296*/ 	.short	0x0af0


	//----- nvinfo : EIATTR_PARAM_CBANK
	.align		4
        /*1298*/ 	.byte	0x04, 0x0a
        /*129a*/ 	.short	(.L_1587 - .L_1586)
	.align		4
.L_1586:
        /*129c*/ 	.word	index@(.nv.constant0._ZN7cutlass13device_kernelIN5flash11enable_sm90INS1_16FlashAttnFwdSm90INS1_25CollectiveMainloopFwdSm90ILi2EN4cute5tupleIJNS5_1CILi1EEES8_S8_EEENS6_IJNS7_ILi192EEENS7_ILi160EEENS7_ILi64EEEEEELi64ENS_12float_e4m3_tEfNS_4arch4Sm90ELb0ELb1ELb1ELb1ELb0ELb1ELb0ELb1ELb1ELb1ELb0ELb0EEENS1_21CollectiveEpilogueFwdINS6_IJSA_SC_SB_EEES9_NS_10bfloat16_tESG_Li384ELb1ELb1ELb0ELb1EEENS1_36VarlenDynamicPersistentTileSchedulerILi192ELi160ELi384ELi128ELb0ELb1ELb1ELb1ELb0ELb1EEEEEEEEEvNT_6ParamsE)
        /*12a0*/ 	.short	0x0210
        /*12a2*/ 	.short	0x0af0


	//----- nvinfo : EIATTR_SW_WAR
	.align		4
.L_1587:
        /*12a4*/ 	.byte	0x04, 0x36
        /*12a6*/ 	.short	(.L_1589 - .L_1588)
.L_1588:
        /*12a8*/ 	.word	0x00000008
.L_1589:


//--------------------- .nv.info._ZN7cutlass13device_kernelIN5flash11enable_sm90INS1_16FlashAttnFwdSm90INS1_25CollectiveMainloopFwdSm90ILi2EN4cute5tupleIJNS5_1CILi1EEES8_S8_EEENS6_IJNS7_ILi192EEENS7_ILi160EEENS7_ILi64EEEEEELi64ENS_12float_e4m3_tEfNS_4arch4Sm90ELb1ELb0ELb1ELb0ELb0ELb0ELb0ELb1ELb1ELb1ELb0ELb0EEENS1_21CollectiveEpilogueFwdINS6_IJSA_SC_SB_EEES9_NS_10bfloat16_tESG_Li384ELb0ELb1ELb0ELb1EEENS1_30DynamicPersistentTileSchedulerILi384ELi128ELb0ELb1ELb1EEEEEEEEEvNT_6ParamsE --------------------------
	.section	.nv.info._ZN7cutlass13device_kernelIN5flash11enable_sm90INS1_16FlashAttnFwdSm90INS1_25CollectiveMainloopFwdSm90ILi2EN4cute5tupleIJNS5_1CILi1EEES8_S8_EEENS6_IJNS7_ILi192EEENS7_ILi160EEENS7_ILi64EEEEEELi64ENS_12float_e4m3_tEfNS_4arch4Sm90ELb1ELb0ELb1ELb0ELb0ELb0ELb0ELb1ELb1ELb1ELb0ELb0EEENS1_21CollectiveEpilogueFwdINS6_IJSA_SC_SB_EEES9_NS_10bfloat16_tESG_Li384ELb0ELb1ELb0ELb1EEENS1_30DynamicPersistentTileSchedulerILi384ELi128ELb0ELb1ELb1EEEEEEEEEvNT_6ParamsE,"",@"SHT_CUDA_INFO"
	.sectionflags	@""
	.align	4


	//----- nvinfo : EIATTR_CUDA_API_VERSION
	.align		4
        /*0000*/ 	.byte	0x04, 0x37
        /*0002*/ 	.short	(.L_1591 - .L_1590)
.L_1590:
        /*0004*/ 	.word	0x00000082


	//----- nvinfo : EIATTR_KPARAM_INFO
	.align		4
.L_1591:
        /*0008*/ 	.byte	0x04, 0x17
        /*000a*/ 	.short	(.L_1593 - .L_1592)
.L_1592:
        /*000c*/ 	.word	0x00000000
        /*0010*/ 	.short	0x0000
        /*0012*/ 	.short	0x0070
        /*0014*/ 	.byte	0x00, 0xf0, 0x01, 0x2a


	//----- nvinfo : EIATTR_SPARSE_MMA_MASK
	.align		4
.L_1593:
        /*0018*/ 	.byte	0x03, 0x50
        /*001a*/ 	.short	0x0000


	//----- nvinfo : EIATTR_MAXREG_COUNT
	.align		4
        /*001c*/ 	.byte	0x03, 0x1b
        /*001e*/ 	.short	0x0080


	//----- nvinfo : EIATTR_NUM_BARRIERS
	.align		4
        /*0020*/ 	.byte	0x02, 0x4c
        /*0022*/ 	.byte	0x09
	.zero		1


	//----- nvinfo : EIATTR_EXTERNS
	.align		4
        /*0024*/ 	.byte	0x04, 0x0f
        /*0026*/ 	.short	(.L_1595 - .L_1594)


	//   ....[0]....
	.align		4
.L_1594:
        /*0028*/ 	.word	index@(__assertfail)


	//----- nvinfo : EIATTR_ANNOTATIONS
	.align		4
.L_1595:
        /*002c*/ 	.byte	0x04, 0x55
        /*002e*/ 	.short	(.L_1597 - .L_1596)


	//   ....[0]....
.L_1596:
        /*0030*/ 	.word	0x00000001
        /*0034*/ 	.byte	0xf0, 0x0b, 0x00, 0x00, 0x01, 0x00, 0x00, 0x00, 0x00, 0xbb, 0x00, 0x00


	//----- nvinfo : EIATTR_MERCURY_ISA_VERSION
	.align		4
.L_1597:
        /*0040*/ 	.byte	0x03, 0x5f
        /*0042*/ 	.short	0x0101


	//----- nvinfo : EIATTR_INT_WARP_WIDE_INSTR_OFFSETS
	.align		4
        /*0044*/ 	.byte	0x04, 0x31
        /*0046*/ 	.short	(.L_1599 - .L_1598)


	//   ....[0]....
.L_1598:
        /*0048*/ 	.word	0x00000130


	//   ....[1]....
        /*004c*/ 	.word	0x00000170


	//   ....[2]....
        /*0050*/ 	.word	0x000001e0


	//   ....[3]....
        /*0054*/ 	.word	0x0000db30


	//   ....[4]....
        /*0058*/ 	.word	0x0000dbc0


	//   ....[5]....
        /*005c*/ 	.word	0x0000fed0


	//   ....[6]....
        /*0060*/ 	.word	0x0000ff60


	//----- nvinfo : EIATTR_COOP_GROUP_MASK_REGIDS
	.align		4
.L_1599:
        /*0064*/ 	.byte	0x04, 0x29
        /*0066*/ 	.short	(.L_1601 - .L_1600)


	//   ....[0]....
.L_1600:
        /*0068*/ 	.word	0xffffffff


	//   ....[1]....
        /*006c*/ 	.word	0xffffffff


	//   ....[2]....
        /*0070*/ 	.word	0xffffffff


	//   ....[3]....
        /*0074*/ 	.word	0xffffffff


	//   ....[4]....
        /*0078*/ 	.word	0xffffffff


	//   ....[5]....
        /*007c*/ 	.word	0xffffffff


	//   ....[6]....
        /*0080*/ 	.word	0xffffffff


	//   ....[7]....
        /*0084*/ 	.word	0xffffffff


	//   ....[8]....
        /*0088*/ 	.word	0xffffffff


	//   ....[9]....
        /*008c*/ 	.word	0xffffffff


	//   ....[10]....
        /*0090*/ 	.word	0xffffffff


	//   ....[11]....
        /*0094*/ 	.word	0xffffffff


	//   ....[12]....
        /*0098*/ 	.word	0xffffffff


	//   ....[13]....
        /*009c*/ 	.word	0xffffffff


	//   ....[14]....
        /*00a0*/ 	.word	0xffffffff


	//   ....[15]....
        /*00a4*/ 	.word	0xffffffff


	//   ....[16]....
        /*00a8*/ 	.word	0xffffffff


	//   ....[17]....
        /*00ac*/ 	.word	0xffffffff


	//   ....[18]....
        /*00b0*/ 	.word	0xffffffff


	//   ....[19]....
        /*00b4*/ 	.word	0xffffffff


	//   ....[20]....
        /*00b8*/ 	.word	0xffffffff


	//   ....[21]....
        /*00bc*/ 	.word	0xffffffff


	//   ....[22]....
        /*00c0*/ 	.word	0xffffffff


	//   ....[23]....
        /*00c4*/ 	.word	0xffffffff


	//   ....[24]....
        /*00c8*/ 	.word	0xffffffff


	//   ....[25]....
        /*00cc*/ 	.word	0xffffffff


	//   ....[26]....
        /*00d0*/ 	.word	0xffffffff


	//   ....[27]....
        /*00d4*/ 	.word	0xffffffff


	//   ....[28]....
        /*00d8*/ 	.word	0xffffffff


	//   ....[29]....
        /*00dc*/ 	.word	0xffffffff


	//   ....[30]....
        /*00e0*/ 	.word	0xffffffff


	//   ....[31]....
        /*00e4*/ 	.word	0xffffffff


	//   ....[32]....
        /*00e8*/ 	.word	0xffffffff


	//   ....[33]....
        /*00ec*/ 	.word	0xffffffff


	//   ....[34]....
        /*00f0*/ 	.word	0xffffffff


	//   ....[35]....
        /*00f4*/ 	.word	0xffffffff


	//   ....[36]....
        /*00f8*/ 	.word	0xffffffff


	//   ....[37]....
        /*00fc*/ 	.word	0xffffffff


	//   ....[38]....
        /*0100*/ 	.word	0xffffffff


	//   ....[39]....
        /*0104*/ 	.word	0xffffffff


	//   ....[40]....
        /*0108*/ 	.word	0xffffffff


	//   ....[41]....
        /*010c*/ 	.word	0xffffffff


	//   ....[42]....
        /*0110*/ 	.word	0xffffffff


	//   ....[43]....
        /*0114*/ 	.word	0xffffffff


	//   ....[44]....
        /*0118*/ 	.word	0xffffffff


	//   ....[45]....
        /*011c*/ 	.word	0xffffffff


	//   ....[46]....
        /*0120*/ 	.word	0xffffffff


	//   ....[47]....
        /*0124*/ 	.word	0xffffffff


	//   ....[48]....
        /*0128*/ 	.word	0xffffffff


	//   ....[49]....
        /*012c*/ 	.word	0xffffffff


	//   ....[50]....
        /*0130*/ 	.word	0xffffffff


	//   ....[51]....
        /*0134*/ 	.word	0xffffffff


	//   ....[52]....
        /*0138*/ 	.word	0xffffffff


	//   ....[53]....
        /*013c*/ 	.word	0xffffffff


	//   ....[54]....
        /*0140*/ 	.word	0xffffffff


	//   ....[55]....
        /*0144*/ 	.word	0xffffffff


	//   ....[56]....
        /*0148*/ 	.word	0xffffffff


	//   ....[57]....
        /*014c*/ 	.word	0xffffffff


	//   ....[58]....
        /*0150*/ 	.word	0xffffffff


	//   ....[59]....
        /*0154*/ 	.word	0xffffffff


	//   ....[60]....
        /*0158*/ 	.word	0xffffffff


	//   ....[61]....
        /*015c*/ 	.word	0xffffffff


	//   ....[62]....
        /*0160*/ 	.word	0xffffffff


	//   ....[63]....
        /*0164*/ 	.word	0xffffffff


	//   ....[64]....
        /*0168*/ 	.word	0xffffffff


	//   ....[65]....
        /*016c*/ 	.word	0xffffffff


	//   ....[66]....
        /*0170*/ 	.word	0xffffffff


	//   ....[67]....
        /*0174*/ 	.word	0xffffffff


	//   ....[68]....
        /*0178*/ 	.word	0xffffffff


	//   ....[69]....
        /*017c*/ 	.word	0xffffffff


	//   ....[70]....
        /*0180*/ 	.word	0xffffffff


	//   ....[71]....
        /*0184*/ 	.word	0xffffffff


	//   ....[72]....
        /*0188*/ 	.word	0xffffffff


	//   ....[73]....
        /*018c*/ 	.word	0xffffffff


	//   ....[74]....
        /*0190*/ 	.word	0xffffffff


	//   ....[75]....
        /*0194*/ 	.word	0xffffffff


	//   ....[76]....
        /*0198*/ 	.word	0xffffffff


	//   ....[77]....
        /*019c*/ 	.word	0xffffffff


	//   ....[78]....
        /*01a0*/ 	.word	0xffffffff


	//   ....[79]....
        /*01a4*/ 	.word	0xffffffff


	//   ....[80]....
        /*01a8*/ 	.word	0x0500000f


	//   ....[81]....
        /*01ac*/ 	.word	0x0500000f


	//   ....[82]....
        /*01b0*/ 	.word	0x0500000f


	//   ....[83]....
        /*01b4*/ 	.word	0x0500000f


	//   ....[84]....
        /*01b8*/ 	.word	0x0500000f


	//   ....[85]....
        /*01bc*/ 	.word	0x0500000f


	//   ....[86]....
        /*01c0*/ 	.word	0x0500000f


	//   ....[87]....
        /*01c4*/ 	.word	0x0500000f


	//   ....[88]....
        /*01c8*/ 	.word	0x0500000f


	//   ....[89]....
        /*01cc*/ 	.word	0x0500000f


	//   ....[90]....
        /*01d0*/ 	.word	0x0500000f


	//   ....[91]....
        /*01d4*/ 	.word	0x0500000f


	//   ....[92]....
        /*01d8*/ 	.word	0x0500000f


	//   ....[93]....
        /*01dc*/ 	.word	0x0500000f


	//----- nvinfo : EIATTR_COOP_GROUP_INSTR_OFFSETS
	.align		4
.L_1601:
        /*01e0*/ 	.byte	0x04, 0x28
        /*01e2*/ 	.short	(.L_1603 - .L_1602)


	//   ....[0]....
.L_1602:
        /*01e4*/ 	.word	0x00000060


	//   ....[1]....
        /*01e8*/ 	.word	0x00000140


	//   ....[2]....
        /*01ec*/ 	.word	0x00000190


	//   ....[3]....
        /*01f0*/ 	.word	0x000003c0


	//   ....[4]....
        /*01f4*/ 	.word	0x00000520


	//   ....[5]....
        /*01f8*/ 	.word	0x00000640


	//   ....[6]....
        /*01fc*/ 	.word	0x000007a0


	//   ....[7]....
        /*0200*/ 	.word	0x00001320


	//   ....[8]....
        /*0204*/ 	.word	0x000021d0


	//   ....[9]....
        /*0208*/ 	.word	0x00002e40


	//   ....[10]....
        /*020c*/ 	.word	0x00002f40


	//   ....[11]....
        /*0210*/ 	.word	0x00002fa0


	//   ....[12]....
        /*0214*/ 	.word	0x00003c90


	//   ....[13]....
        /*0218*/ 	.word	0x00003ce0


	//   ....[14]....
        /*021c*/ 	.word	0x00005980


	//   ....[15]....
        /*0220*/ 	.word	0x000065b0


	//   ....[16]....
        /*0224*/ 	.word	0x00006600


	//   ....[17]....
        /*0228*/ 	.word	0x00006620


	//   ....[18]....
        /*022c*/ 	.word	0x000072d0


	//   ....[19]....
        /*0230*/ 	.word	0x00007320


	//   ....[20]....
        /*0234*/ 	.word	0x00009b90


	//   ....[21]....
        /*0238*/ 	.word	0x00009bc0


	//   ....[22]....
        /*023c*/ 	.word	0x00009be0


	//   ....[23]....
        /*0240*/ 	.word	0x00009c00


	//   ....[24]....
        /*0244*/ 	.word	0x0000b4f0


	//   ....[25]....
        /*0248*/ 	.word	0x0000b500


	//   ....[26]....
        /*024c*/ 	.word	0x0000b580


	//   ....[27]....
        /*0250*/ 	.word	0x0000b590


	//   ....[28]....
        /*0254*/ 	.word	0x0000c100


	//   ....[29]....
        /*0258*/ 	.word	0x0000c140


	//   ....[30]....
        /*025c*/ 	.word	0x0000c180


	//   ....[31]....
        /*0260*/ 	.word	0x0000c1c0


	//   ....[32]....
        /*0264*/ 	.word	0x0000c200


	//   ....[33]....
        /*0268*/ 	.word	0x0000c230


	//   ....[34]....
        /*026c*/ 	.word	0x0000c260


	//   ....[35]....
        /*0270*/ 	.word	0x0000c2a0


	//   ....[36]....
        /*0274*/ 	.word	0x0000c2d0


	//   ....[37]....
        /*0278*/ 	.word	0x0000c300


	//   ....[38]....
        /*027c*/ 	.word	0x0000c310


	//   ....[39]....
        /*0280*/ 	.word	0x0000c320


	//   ....[40]....
        /*0284*/ 	.word	0x0000c330


	//   ....[41]....
        /*0288*/ 	.word	0x0000c340


	//   ....[42]....
        /*028c*/ 	.word	0x0000c360


	//   ....[43]....
        /*0290*/ 	.word	0x0000c380


	//   ....[44]....
        /*0294*/ 	.word	0x0000c3b0


	//   ....[45]....
        /*0298*/ 	.word	0x0000c3e0


	//   ....[46]....
        /*029c*/ 	.word	0x0000c410


	//   ....[47]....
        /*02a0*/ 	.word	0x0000c440


	//   ....[48]....
        /*02a4*/ 	.word	0x0000c900


	//   ....[49]....
        /*02a8*/ 	.word	0x0000c940


	//   ....[50]....
        /*02ac*/ 	.word	0x0000c970


	//   ....[51]....
        /*02b0*/ 	.word	0x0000c9b0


	//   ....[52]....
        /*02b4*/ 	.word	0x0000c9d0


	//   ....[53]....
        /*02b8*/ 	.word	0x0000c9e0


	//   ....[54]....
        /*02bc*/ 	.word	0x0000ca00


	//   ....[55]....
        /*02c0*/ 	.word	0x0000ca20


	//   ....[56]....
        /*02c4*/ 	.word	0x0000d0b0


	//   ....[57]....
        /*02c8*/ 	.word	0x0000d0f0


	//   ....[58]....
        /*02cc*/ 	.word	0x0000d120


	//   ....[59]....
        /*02d0*/ 	.word	0x0000d150


	//   ....[60]....
        /*02d4*/ 	.word	0x0000d170


	//   ....[61]....
        /*02d8*/ 	.word	0x0000d180


	//   ....[62]....
        /*02dc*/ 	.word	0x0000d190


	//   ....[63]....
        /*02e0*/ 	.word	0x0000d1b0


	//   ....[64]....
        /*02e4*/ 	.word	0x0000d330


	//   ....[65]....
        /*02e8*/ 	.word	0x0000e2a0


	//   ....[66]....
        /*02ec*/ 	.word	0x0000ee50


	//   ....[67]....
        /*02f0*/ 	.word	0x0000ee80


	//   ....[68]....
        /*02f4*/ 	.word	0x0000ef10


	//   ....[69]....
        /*02f8*/ 	.word	0x0000ef50


	//   ....[70]....
        /*02fc*/ 	.word	0x0000ef90


	//   ....[71]....
        /*0300*/ 	.word	0x0000efc0


	//   ....[72]....
        /*0304*/ 	.word	0x0000efd0


	//   ....[73]....
        /*0308*/ 	.word	0x0000efe0


	//   ....[74]....
        /*030c*/ 	.word	0x0000eff0


	//   ....[75]....
        /*0310*/ 	.word	0x0000f030


	//   ....[76]....
        /*0314*/ 	.word	0x0000f0c0


	//   ....[77]....
        /*0318*/ 	.word	0x0000f0e0


	//   ....[78]....
        /*031c*/ 	.word	0x00010500


	//   ....[79]....
        /*0320*/ 	.word	0x00010680


	//   ....[80]....
        /*0324*/ 	.word	0x00010c50


	//   ....[81]....
        /*0328*/ 	.word	0x00010e00


	//   ....[82]....
        /*032c*/ 	.word	0x00010e60


	//   ....[83]....
        /*0330*/ 	.word	0x00010f20


	//   ....[84]....
        /*0334*/ 	.word	0x00010fd0


	//   ....[85]....
        /*0338*/ 	.word	0x00011050


	//   ....[86]....
        /*033c*/ 	.word	0x000110f0


	//   ....[87]....
        /*0340*/ 	.word	0x00011170


	//   ....[88]....
        /*0344*/ 	.word	0x00011220


	//   ....[89]....
        /*0348*/ 	.word	0x00011280


	//   ....[90]....
        /*034c*/ 	.word	0x00011330


	//   ....[91]....
        /*0350*/ 	.word	0x000113b0


	//   ....[92]....
        /*0354*/ 	.word	0x00011450


	//   ....[93]....
        /*0358*/ 	.word	0x00011790


	//----- nvinfo : EIATTR_REG_RECONFIG
	.align		4
.L_1603:
        /*035c*/ 	.byte	0x01, 0x54
	.zero		2


	//----- nvinfo : EIATTR_SYSCALL_OFFSETS
	.align		4
        /*0360*/ 	.byte	0x04, 0x46
        /*0362*/ 	.short	(.L_1605 - .L_1604)


	//   ....[0]....
.L_1604:
        /*0364*/ 	.word	0x00001500


	//   ....[1]....
        /*0368*/ 	.word	0x0000dd20


	//   ....[2]....
        /*036c*/ 	.word	0x0000de90


	//   ....[3]....
        /*0370*/ 	.word	0x0000dfe0


	//   ....[4]....
        /*0374*/ 	.word	0x0000e120


	//   ....[5]....
        /*0378*/ 	.word	0x0000e9e0


	//----- nvinfo : EIATTR_MBARRIER_INSTR_OFFSETS
	.align		4
.L_1605:
        /*037c*/ 	.byte	0x04, 0x39
        /*037e*/ 	.short	(.L_1607 - .L_1606)


	//   ....[0]....
.L_1606:
        /*0380*/ 	.word	0x00000270
        /*0384*/ 	.word	0x000000ff
        /*0388*/ 	.word	0x00013200
        /*038c*/ 	.short	0x0100
        /*038e*/ 	.byte	0x08
	.zero		1


	//   ....[1]....
        /*0390*/ 	.word	0x00000280
        /*0394*/ 	.word	0x000000ff
        /*0398*/ 	.word	0x00013220
        /*039c*/ 	.short	0x0100
        /*039e*/ 	.byte	0x08
	.zero		1


	//   ....[2]....
        /*03a0*/ 	.word	0x00000370
        /*03a4*/ 	.word	0x000000ff
        /*03a8*/ 	.word	0x00013230
        /*03ac*/ 	.short	0x0100
        /*03ae*/ 	.byte	0x08
	.zero		1


	//   ....[3]....
        /*03b0*/ 	.word	0x00000380
        /*03b4*/ 	.word	0x000000ff
        /*03b8*/ 	.word	0x00013240
        /*03bc*/ 	.short	0x0100
        /*03be*/ 	.byte	0x08
	.zero		1


	//   ....[4]....
        /*03c0*/ 	.word	0x00000390
        /*03c4*/ 	.word	0x000000ff
        /*03c8*/ 	.word	0x00013238
        /*03cc*/ 	.short	0x0100
        /*03ce*/ 	.byte	0x08
	.zero		1


	//   ....[5]....
        /*03d0*/ 	.word	0x000003a0
        /*03d4*/ 	.word	0x000000ff
        /*03d8*/ 	.word	0x00013248
        /*03dc*/ 	.short	0x0100
        /*03de*/ 	.byte	0x08
	.zero		1


	//   ....[6]....
        /*03e0*/ 	.word	0x000004d0
        /*03e4*/ 	.word	0x000000ff
        /*03e8*/ 	.word	0x00013250
        /*03ec*/ 	.short	0x0100
        /*03ee*/ 	.byte	0x08
	.zero		1


	//   ....[7]....
        /*03f0*/ 	.word	0x000004e0
        /*03f4*/ 	.word	0x000000ff
        /*03f8*/ 	.word	0x00013260
        /*03fc*/ 	.short	0x0100
        /*03fe*/ 	.byte	0x08
	.zero		1


	//   ....[8]....
        /*0400*/ 	.word	0x000004f0
        /*0404*/ 	.word	0x000000ff
        /*0408*/ 	.word	0x00013258
        /*040c*/ 	.short	0x0100
        /*040e*/ 	.byte	0x08
	.zero		1


	//   ....[9]....
        /*0410*/ 	.word	0x00000500
        /*0414*/ 	.word	0x000000ff
        /*0418*/ 	.word	0x00013268
        /*041c*/ 	.short	0x0100
        /*041e*/ 	.byte	0x08
	.zero		1


	//   ....[10]....
        /*0420*/ 	.word	0x000005f0
        /*0424*/ 	.word	0x000000ff
        /*0428*/ 	.word	0x00013270
        /*042c*/ 	.short	0x0100
        /*042e*/ 	.byte	0x06
	.zero		1


	//   ....[11]....
        /*0430*/ 	.word	0x00000600
        /*0434*/ 	.word	0x000000ff
        /*0438*/ 	.word	0x00013280
        /*043c*/ 	.short	0x0100
        /*043e*/ 	.byte	0x06
	.zero		1


	//   ....[12]....
        /*0440*/ 	.word	0x00000610
        /*0444*/ 	.word	0x000000ff
        /*0448*/ 	.word	0x00013278
        /*044c*/ 	.short	0x0100
        /*044e*/ 	.byte	0x06
	.zero		1


	//   ....[13]....
        /*0450*/ 	.word	0x00000620
        /*0454*/ 	.word	0x000000ff
        /*0458*/ 	.word	0x00013288
        /*045c*/ 	.short	0x0100
        /*045e*/ 	.byte	0x06
	.zero		1


	//   ....[14]....
        /*0460*/ 	.word	0x00000750
        /*0464*/ 	.word	0x000000ff
        /*0468*/ 	.word	0x00013290
        /*046c*/ 	.short	0x0100
        /*046e*/ 	.byte	0x08
	.zero		1


	//   ....[15]....
        /*0470*/ 	.word	0x00000760
        /*0474*/ 	.word	0x000000ff
        /*0478*/ 	.word	0x000132a0
        /*047c*/ 	.short	0x0100
        /*047e*/ 	.byte	0x08
	.zero		1


	//   ....[16]....
        /*0480*/ 	.word	0x00000770
        /*0484*/ 	.word	0x000000ff
        /*0488*/ 	.word	0x00013298
        /*048c*/ 	.short	0x0100
        /*048e*/ 	.byte	0x08
	.zero		1


	//   ....[17]....
        /*0490*/ 	.word	0x00000780
        /*0494*/ 	.word	0x000000ff
        /*0498*/ 	.word	0x000132a8
        /*049c*/ 	.short	0x0100
        /*049e*/ 	.byte	0x08
	.zero		1


	//   ....[18]....
        /*04a0*/ 	.word	0x000008b0
        /*04a4*/ 	.word	0x000000ff
        /*04a8*/ 	.word	0x000132b0
        /*04ac*/ 	.short	0x0100
        /*04ae*/ 	.byte	0x08
	.zero		1


	//   ....[19]....
        /*04b0*/ 	.word	0x000008c0
        /*04b4*/ 	.word	0x000000ff
        /*04b8*/ 	.word	0x000132c0
        /*04bc*/ 	.short	0x0100
        /*04be*/ 	.byte	0x08
	.zero		1


	//   ....[20]....
        /*04c0*/ 	.word	0x000008d0
        /*04c4*/ 	.word	0x000000ff
        /*04c8*/ 	.word	0x000132b8
        /*04cc*/ 	.short	0x0100
        /*04ce*/ 	.byte	0x08
	.zero		1


	//   ....[21]....
        /*04d0*/ 	.word	0x000008e0
        /*04d4*/ 	.word	0x000000ff
        /*04d8*/ 	.word	0x000132c8
        /*04dc*/ 	.short	0x0100
        /*04de*/ 	.byte	0x08
	.zero		1


	//   ....[22]....
        /*04e0*/ 	.word	0x00001850
        /*04e4*/ 	.word	0x000000ff
        /*04e8*/ 	.word	0x00013200
        /*04ec*/ 	.short	0x010a
        /*04ee*/ 	.byte	0x2d
	.zero		1


	//   ....[23]....
        /*04f0*/ 	.word	0x000018f0
        /*04f4*/ 	.word	0x00000002
        /*04f8*/ 	.word	0x00013230
        /*04fc*/ 	.short	0x010a
        /*04fe*/ 	.byte	0x3f
	.zero		1


	//   ....[24]....
        /*0500*/ 	.word	0x00001930
        /*0504*/ 	.word	0x00000002
        /*0508*/ 	.word	0x00013230
        /*050c*/ 	.short	0x010a
        /*050e*/ 	.byte	0x3f
	.zero		1


	//   ....[25]....
        /*0510*/ 	.word	0x00004120
        /*0514*/ 	.word	0x00000028
        /*0518*/ 	.word	0x00000000
        /*051c*/ 	.short	0x0101
        /*051e*/ 	.byte	0x3f
	.zero		1


	//   ....[26]....
        /*0520*/ 	.word	0x00004de0
        /*0524*/ 	.word	0x000000ff
        /*0528*/ 	.word	0x00013230
        /*052c*/ 	.short	0x010a
        /*052e*/ 	.byte	0x16
	.zero		1


	//   ....[27]....
        /*0530*/ 	.word	0x00004e20
        /*0534*/ 	.word	0x000000ff
        /*0538*/ 	.word	0x00013230
        /*053c*/ 	.short	0x010a
        /*053e*/ 	.byte	0x16
	.zero		1


	//   ....[28]....
        /*0540*/ 	.word	0x00005270
        /*0544*/ 	.word	0x000000ff
        /*0548*/ 	.word	0x00013250
        /*054c*/ 	.short	0x010a
        /*054e*/ 	.byte	0x0b
	.zero		1


	//   ....[29]....
        /*0550*/ 	.word	0x000052b0
        /*0554*/ 	.word	0x000000ff
        /*0558*/ 	.word	0x00013250
        /*055c*/ 	.short	0x010a
        /*055e*/ 	.byte	0x0b
	.zero		1


	//   ....[30]....
        /*0560*/ 	.word	0x00007de0
        /*0564*/ 	.word	0x00000002
        /*0568*/ 	.word	0x00000000
        /*056c*/ 	.short	0x0101
        /*056e*/ 	.byte	0x3f
	.zero		1


	//   ....[31]....
        /*0570*/ 	.word	0x00008090
        /*0574*/ 	.word	0x000000ff
        /*0578*/ 	.word	0x00000000
        /*057c*/ 	.short	0x0101
        /*057e*/ 	.byte	0x06
	.zero		1


	//   ....[32]....
        /*0580*/ 	.word	0x000085e0
        /*0584*/ 	.word	0x000000ff
        /*0588*/ 	.word	0x00013230
        /*058c*/ 	.short	0x010a
        /*058e*/ 	.byte	0x15
	.zero		1


	//   ....[33]....
        /*0590*/ 	.word	0x00008620
        /*0594*/ 	.word	0x000000ff
        /*0598*/ 	.word	0x00013230
        /*059c*/ 	.short	0x010a
        /*059e*/ 	.byte	0x15
	.zero		1


	//   ....[34]....
        /*05a0*/ 	.word	0x00008a70
        /*05a4*/ 	.word	0x000000ff
        /*05a8*/ 	.word	0x00013250
        /*05ac*/ 	.short	0x010a
        /*05ae*/ 	.byte	0x0b
	.zero		1


	//   ....[35]....
        /*05b0*/ 	.word	0x00008ab0
        /*05b4*/ 	.word	0x000000ff
        /*05b8*/ 	.word	0x00013250
        /*05bc*/ 	.short	0x010a
        /*05be*/ 	.byte	0x0b
	.zero		1


	//   ....[36]....
        /*05c0*/ 	.word	0x0000aa20
        /*05c4*/ 	.word	0x00000002
        /*05c8*/ 	.word	0x00000000
        /*05cc*/ 	.short	0x0101
        /*05ce*/ 	.byte	0x3f
	.zero		1


	//   ....[37]....
        /*05d0*/ 	.word	0x0000ad10
        /*05d4*/ 	.word	0x000000ff
        /*05d8*/ 	.word	0x00000000
        /*05dc*/ 	.short	0x0101
        /*05de*/ 	.byte	0x06
	.zero		1


	//   ....[38]....
        /*05e0*/ 	.word	0x0000b1c0
        /*05e4*/ 	.word	0x000000ff
        /*05e8*/ 	.word	0x00013250
        /*05ec*/ 	.short	0x010a
        /*05ee*/ 	.byte	0x0e
	.zero		1


	//   ....[39]....
        /*05f0*/ 	.word	0x0000b200
        /*05f4*/ 	.word	0x000000ff
        /*05f8*/ 	.word	0x00013250
        /*05fc*/ 	.short	0x010a
        /*05fe*/ 	.byte	0x0e
	.zero		1


	//   ....[40]....
        /*0600*/ 	.word	0x0000b870
        /*0604*/ 	.word	0x000000ff
        /*0608*/ 	.word	0x00000000
        /*060c*/ 	.short	0x0101
        /*060e*/ 	.byte	0x04
	.zero		1


	//   ....[41]....
        /*0610*/ 	.word	0x0000c950
        /*0614*/ 	.word	0x00000000
        /*0618*/ 	.word	0x00000000
        /*061c*/ 	.short	0x0101
        /*061e*/ 	.byte	0x3f
	.zero		1


	//   ....[42]....
        /*0620*/ 	.word	0x0000e4f0
        /*0624*/ 	.word	0x00000005
        /*0628*/ 	.word	0x00013280
        /*062c*/ 	.short	0x010a
        /*062e*/ 	.byte	0x3f
	.zero		1


	//   ....[43]....
        /*0630*/ 	.word	0x0000e670
        /*0634*/ 	.word	0x00000005
        /*0638*/ 	.word	0x00013240
        /*063c*/ 	.short	0x010a
        /*063e*/ 	.byte	0x3f
	.zero		1


	//   ....[44]....
        /*0640*/ 	.word	0x0000f190
        /*0644*/ 	.word	0x00000010
        /*0648*/ 	.word	0x00013200
        /*064c*/ 	.short	0x0107
        /*064e*/ 	.byte	0x3f
	.zero		1


	//   ....[45]....
        /*0650*/ 	.word	0x0000f260
        /*0654*/ 	.word	0x00000010
        /*0658*/ 	.word	0x00013200
        /*065c*/ 	.short	0x0101
        /*065e*/ 	.byte	0x3f
	.zero		1


	//   ....[46]....
        /*0660*/ 	.word	0x0000f280
        /*0664*/ 	.word	0x00000010
        /*0668*/ 	.word	0x00013220
        /*066c*/ 	.short	0x010a
        /*066e*/ 	.byte	0x3f
	.zero		1


	//   ....[47]....
        /*0670*/ 	.word	0x0000f550
        /*0674*/ 	.word	0x00000004
        /*0678*/ 	.word	0x00013280
        /*067c*/ 	.short	0x010a
        /*067e*/ 	.byte	0x3f
	.zero		1


	//   ....[48]....
        /*0680*/ 	.word	0x0000f790
        /*0684*/ 	.word	0x00000004
        /*0688*/ 	.word	0x00013240
        /*068c*/ 	.short	0x010a
        /*068e*/ 	.byte	0x3f
	.zero		1


	//   ....[49]....
        /*0690*/ 	.word	0x0000fa50
        /*0694*/ 	.word	0x00000003
        /*0698*/ 	.word	0x00013270
        /*069c*/ 	.short	0x010a
        /*069e*/ 	.byte	0x3f
	.zero		1


	//   ....[50]....
        /*06a0*/ 	.word	0x0000fad0
        /*06a4*/ 	.word	0x00000003
        /*06a8*/ 	.word	0x00013260
        /*06ac*/ 	.short	0x010a
        /*06ae*/ 	.byte	0x3f
	.zero		1


	//   ....[51]....
        /*06b0*/ 	.word	0x0000fdb0
        /*06b4*/ 	.word	0x00000003
        /*06b8*/ 	.word	0x00013250
        /*06bc*/ 	.short	0x0101
        /*06be*/ 	.byte	0x3f
	.zero		1


	//   ....[52]....
        /*06c0*/ 	.word	0x0000fe30
        /*06c4*/ 	.word	0x00000002
        /*06c8*/ 	.word	0x00000000
        /*06cc*/ 	.short	0x0101
        /*06ce*/ 	.byte	0x3f
	.zero		1


	//   ....[53]....
        /*06d0*/ 	.word	0x00010020
        /*06d4*/ 	.word	0x00000002
        /*06d8*/ 	.word	0x00013270
        /*06dc*/ 	.short	0x010a
        /*06de*/ 	.byte	0x3f
	.zero		1


	//   ....[54]....
        /*06e0*/ 	.word	0x000100a0
        /*06e4*/ 	.word	0x00000002
        /*06e8*/ 	.word	0x00013260
        /*06ec*/ 	.short	0x010a
        /*06ee*/ 	.byte	0x3f
	.zero		1


	//   ....[55]....
        /*06f0*/ 	.word	0x00010370
        /*06f4*/ 	.word	0x00000002
        /*06f8*/ 	.word	0x00013250
        /*06fc*/ 	.short	0x0101
        /*06fe*/ 	.byte	0x3f
	.zero		1


	//   ....[56]....
        /*0700*/ 	.word	0x000103e0
        /*0704*/ 	.word	0x00000000
        /*0708*/ 	.word	0x00000000
        /*070c*/ 	.short	0x0101
        /*070e*/ 	.byte	0x3f
	.zero		1


	//   ....[57]....
        /*0710*/ 	.word	0x00010600
        /*0714*/ 	.word	0x00000007
        /*0718*/ 	.word	0x00013220
        /*071c*/ 	.short	0x010a
        /*071e*/ 	.byte	0x3f
	.zero		1


	//   ....[58]....
        /*0720*/ 	.word	0x000107a0
        /*0724*/ 	.word	0x00000005
        /*0728*/ 	.word	0x00000000
        /*072c*/ 	.short	0x010a
        /*072e*/ 	.byte	0x3f
	.zero		1


	//   ....[59]....
        /*0730*/ 	.word	0x00010810
        /*0734*/ 	.word	0x00000003
        /*0738*/ 	.word	0x00000000
        /*073c*/ 	.short	0x010a
        /*073e*/ 	.byte	0x3f
	.zero		1


	//   ....[60]....
        /*0740*/ 	.word	0x00010860
        /*0744*/ 	.word	0x00000003
        /*0748*/ 	.word	0x00013260
        /*074c*/ 	.short	0x010a
        /*074e*/ 	.byte	0x3f
	.zero		1


	//   ....[61]....
        /*0750*/ 	.word	0x000108b0
        /*0754*/ 	.word	0x00000005
        /*0758*/ 	.word	0x00013260
        /*075c*/ 	.short	0x010a
        /*075e*/ 	.byte	0x3f
	.zero		1


	//   ....[62]....
        /*0760*/ 	.word	0x000108f0
        /*0764*/ 	.word	0x00000003
        /*0768*/ 	.word	0x00013280
        /*076c*/ 	.short	0x010a
        /*076e*/ 	.byte	0x3f
	.zero		1


	//   ....[63]....
        /*0770*/ 	.word	0x00010910
        /*0774*/ 	.word	0x00000005
        /*0778*/ 	.word	0x00013280
        /*077c*/ 	.short	0x010a
        /*077e*/ 	.byte	0x3f
	.zero		1


	//   ....[64]....
        /*0780*/ 	.word	0x00010980
        /*0784*/ 	.word	0x00000003
        /*0788*/ 	.word	0x00013200
        /*078c*/ 	.short	0x010a
        /*078e*/ 	.byte	0x3f
	.zero		1


	//   ....[65]....
        /*0790*/ 	.word	0x000109d0
        /*0794*/ 	.word	0x00000002
        /*0798*/ 	.word	0x00013230
        /*079c*/ 	.short	0x010a
        /*079e*/ 	.byte	0x3f
	.zero		1


	//   ....[66]....
        /*07a0*/ 	.word	0x00010a30
        /*07a4*/ 	.word	0x00000008
        /*07a8*/ 	.word	0x00013230
        /*07ac*/ 	.short	0x010a
        /*07ae*/ 	.byte	0x3f
	.zero		1


	//   ....[67]....
        /*07b0*/ 	.word	0x00010a90
        /*07b4*/ 	.word	0x00000008
        /*07b8*/ 	.word	0x00013250
        /*07bc*/ 	.short	0x010a
        /*07be*/ 	.byte	0x3f
	.zero		1


	//   ....[68]....
        /*07c0*/ 	.word	0x00010af0
        /*07c4*/ 	.word	0x00000008
        /*07c8*/ 	.word	0x00013230
        /*07cc*/ 	.short	0x010a
        /*07ce*/ 	.byte	0x3f
	.zero		1


	//   ....[69]....
        /*07d0*/ 	.word	0x00010b50
        /*07d4*/ 	.word	0x00000008
        /*07d8*/ 	.word	0x00013250
        /*07dc*/ 	.short	0x010a
        /*07de*/ 	.byte	0x3f
	.zero		1


	//   ....[70]....
        /*07e0*/ 	.word	0x00010bb0
        /*07e4*/ 	.word	0x00000005
        /*07e8*/ 	.word	0x00013250
        /*07ec*/ 	.short	0x010a
        /*07ee*/ 	.byte	0x3f
	.zero		1


	//   ....[71]....
        /*07f0*/ 	.word	0x00010d00
        /*07f4*/ 	.word	0x00000005
        /*07f8*/ 	.word	0x00013280
        /*07fc*/ 	.short	0x010a
        /*07fe*/ 	.byte	0x3f
	.zero		1


	//   ....[72]....
        /*0800*/ 	.word	0x00010d50
        /*0804*/ 	.word	0x00000005
        /*0808*/ 	.word	0x00013240
        /*080c*/ 	.short	0x010a
        /*080e*/ 	.byte	0x3f
	.zero		1


	//   ....[73]....
        /*0810*/ 	.word	0x00011480
        /*0814*/ 	.word	0x00000010
        /*0818*/ 	.word	0x00013220
        /*081c*/ 	.short	0x010a
        /*081e*/ 	.byte	0x3f
	.zero		1


	//   ....[74]....
        /*0820*/ 	.word	0x000114d0
        /*0824*/ 	.word	0x00000004
        /*0828*/ 	.word	0x00013280
        /*082c*/ 	.short	0x010a
        /*082e*/ 	.byte	0x3f
	.zero		1


	//   ....[75]....
        /*0830*/ 	.word	0x00011520
        /*0834*/ 	.word	0x00000004
        /*0838*/ 	.word	0x00013240
        /*083c*/ 	.short	0x010a
        /*083e*/ 	.byte	0x3f
	.zero		1


	//   ....[76]....
        /*0840*/ 	.word	0x00011570
        /*0844*/ 	.word	0x00000003
        /*0848*/ 	.word	0x00013270
        /*084c*/ 	.short	0x010a
        /*084e*/ 	.byte	0x3f
	.zero		1


	//   ....[77]....
        /*0850*/ 	.word	0x000115c0
        /*0854*/ 	.word	0x00000003
        /*0858*/ 	.word	0x00013260
        /*085c*/ 	.short	0x010a
        /*085e*/ 	.byte	0x3f
	.zero		1


	//   ....[78]....
        /*0860*/ 	.word	0x00011610
        /*0864*/ 	.word	0x00000002
        /*0868*/ 	.word	0x00013270
        /*086c*/ 	.short	0x010a
        /*086e*/ 	.byte	0x3f
	.zero		1


	//   ....[79]....
        /*0870*/ 	.word	0x00011660
        /*0874*/ 	.word	0x00000002
        /*0878*/ 	.word	0x00013260
        /*087c*/ 	.short	0x010a
        /*087e*/ 	.byte	0x3f
	.zero		1


	//   ....[80]....
        /*0880*/ 	.word	0x000116b0
        /*0884*/ 	.word	0x00000007
        /*0888*/ 	.word	0x00013220
        /*088c*/ 	.short	0x010a
        /*088e*/ 	.byte	0x3f
	.zero		1


	//   ....[81]....
        /*0890*/ 	.word	0x00011850
        /*0894*/ 	.word	0x00000005
        /*0898*/ 	.word	0x00000000
        /*089c*/ 	.short	0x010a
        /*089e*/ 	.byte	0x3f
	.zero		1


	//   ....[82]....
        /*08a0*/ 	.word	0x000118a0
        /*08a4*/ 	.word	0x00000003
        /*08a8*/ 	.word	0x00000000
        /*08ac*/ 	.short	0x010a
        /*08ae*/ 	.byte	0x3f
	.zero		1


	//   ....[83]....
        /*08b0*/ 	.word	0x000118f0
        /*08b4*/ 	.word	0x00000003
        /*08b8*/ 	.word	0x00013260
        /*08bc*/ 	.short	0x010a
        /*08be*/ 	.byte	0x3f
	.zero		1


	//   ....[84]....
        /*08c0*/ 	.word	0x00011940
        /*08c4*/ 	.word	0x00000005
        /*08c8*/ 	.word	0x00013260
        /*08cc*/ 	.short	0x010a
        /*08ce*/ 	.byte	0x3f
	.zero		1


	//   ....[85]....
        /*08d0*/ 	.word	0x00011990
        /*08d4*/ 	.word	0x00000003
        /*08d8*/ 	.word	0x00013280
        /*08dc*/ 	.short	0x010a
        /*08de*/ 	.byte	0x3f
	.zero		1


	//----- nvinfo : EIATTR_NUM_MBARRIERS
	.align		4
.L_1607:
        /*08e0*/ 	.byte	0x03, 0x38
        /*08e2*/ 	.short	0x0016


	//----- nvinfo : EIATTR_EXIT_INSTR_OFFSETS
	.align		4
        /*08e4*/ 	.byte	0x04, 0x1c
        /*08e6*/ 	.short	(.L_1609 - .L_1608)


	//   ....[0]....
.L_1608:
        /*08e8*/ 	.word	0x00000a00


	//   ....[1]....
        /*08ec*/ 	.word	0x0000d2c0


	//   ....[2]....
        /*08f0*/ 	.word	0x00010960


	//----- nvinfo : EIATTR_MAX_THREADS
	.align		4
.L_1609:
        /*08f4*/ 	.byte	0x04, 0x05
        /*08f6*/ 	.short	(.L_1611 - .L_1610)
.L_1610:
        /*08f8*/ 	.word	0x00000200
        /*08fc*/ 	.word	0x00000001
        /*0900*/ 	.word	0x00000001


	//----- nvinfo : EIATTR_CRS_STACK_SIZE
	.align		4
.L_1611:
        /*0904*/ 	.byte	0x04, 0x1e
        /*0906*/ 	.short	(.L_1613 - .L_1612)
.L_1612:
        /*0908*/ 	.word	0x00000000


	//----- nvinfo : EIATTR_CBANK_PARAM_SIZE
	.align		4
.L_1613:
        /*090c*/ 	.byte	0x03, 0x19
        /*090e*/ 	.short	0x0af0


	//----- nvinfo : EIATTR_PARAM_CBANK
	.align		4
        /*0910*/ 	.byte	0x04, 0x0a
        /*0912*/ 	.short	(.L_1615 - .L_1614)
	.align		4
.L_1614:
        /*0914*/ 	.word	index@(.nv.constant0._ZN7cutlass13device_kernelIN5flash11enable_sm90INS1_16FlashAttnFwdSm90INS1_25CollectiveMainloopFwdSm90ILi2EN4cute5tupleIJNS5_1CILi1EEES8_S8_EEENS6_IJNS7_ILi192EEENS7_ILi160EEENS7_ILi64EEEEEELi64ENS_12float_e4m3_tEfNS_4arch4Sm90ELb1ELb0ELb1ELb0ELb0ELb0ELb0ELb1ELb1ELb1ELb0ELb0EEENS1_21CollectiveEpilogueFwdINS6_IJSA_SC_SB_EEES9_NS_10bfloat16_tESG_Li384ELb0ELb1ELb0ELb1EEENS1_30DynamicPersistentTileSchedulerILi384ELi128ELb0ELb1ELb1EEEEEEEEEvNT_6ParamsE)
        /*0918*/ 	.short	0x0210
        /*091a*/ 	.short	0x0af0


	//----- nvinfo : EIATTR_SW_WAR
	.align		4
.L_1615:
        /*091c*/ 	.byte	0x04, 0x36
        /*091e*/ 	.short	(.L_1617 - .L_1616)
.L_1616:
        /*0920*/ 	.word	0x00000008
.L_1617:


//--------------------- .nv.info._ZN7cutlass13device_kernelIN5flash11enable_sm90INS1_16FlashAttnFwdSm90INS1_25CollectiveMainloopFwdSm90ILi2EN4cute5tupleIJNS5_1CILi1EEES8_S8_EEENS6_IJNS7_ILi192EEENS7_ILi160EEENS7_ILi64EEEEEELi64ENS_12float_e4m3_tEfNS_4arch4Sm90ELb1ELb0ELb1ELb1ELb0ELb0ELb0ELb1ELb1ELb1ELb0ELb0EEENS1_21CollectiveEpilogueFwdINS6_IJSA_SC_SB_EEES9_NS_10bfloat16_tESG_Li384ELb1ELb1ELb0ELb1EEENS1_36VarlenDynamicPersistentTileSchedulerILi192ELi160ELi384ELi128ELb0ELb1ELb1ELb1ELb1ELb1EEEEEEEEEvNT_6ParamsE --------------------------
	.section	.nv.info._ZN7cutlass13device_kernelIN5flash11enable_sm90INS1_16FlashAttnFwdSm90INS1_25CollectiveMainloopFwdSm90ILi2EN4cute5tupleIJNS5_1CILi1EEES8_S8_EEENS6_IJNS7_ILi192EEENS7_ILi160EEENS7_ILi64EEEEEELi64ENS_12float_e4m3_tEfNS_4arch4Sm90ELb1ELb0ELb1ELb1ELb0ELb0ELb0ELb1ELb1ELb1ELb0ELb0EEENS1_21CollectiveEpilogueFwdINS6_IJSA_SC_SB_EEES9_NS_10bfloat16_tESG_Li384ELb1ELb1ELb0ELb1EEENS1_36VarlenDynamicPersistentTileSchedulerILi192ELi160ELi384ELi128ELb0ELb1ELb1ELb1ELb1ELb1EEEEEEEEEvNT_6ParamsE,"",@"SHT_CUDA_INFO"
	.sectionflags	@""
	.align	4


	//----- nvinfo : EIATTR_CUDA_API_VERSION
	.align		4
        /*0000*/ 	.byte	0x04, 0x37
        /*0002*/ 	.short	(.L_1619 - .L_1618)
.L_1618:
        /*0004*/ 	.word	0x00000082


	//----- nvinfo : EIATTR_KPARAM_INFO
	.align		4
.L_1619:
        /*0008*/ 	.byte	0x04, 0x17
        /*000a*/ 	.short	(.L_1621 - .L_1620)
.L_1620:
        /*000c*/ 	.word	0x00000000
        /*0010*/ 	.short	0x0000
        /*0012*/ 	.short	0x0070
        /*0014*/ 	.byte	0x00, 0xf0, 0x01, 0x2a


	//----- nvinfo : EIATTR_SPARSE_MMA_MASK
	.align		4
.L_1621:
        /*0018*/ 	.byte	0x03, 0x50
        /*001a*/ 	.short	0x0000


	//----- nvinfo : EIATTR_MAXREG_COUNT
	.align		4
        /*001c*/ 	.byte	0x03, 0x1b
        /*001e*/ 	.short	0x0080


	//----- nvinfo : EIATTR_NUM_BARRIERS
	.align		4
        /*0020*/ 	.byte	0x02, 0x4c
        /*0022*/ 	.byte	0x09
	.zero		1


	//----- nvinfo : EIATTR_EXTERNS
	.align		4
        /*0024*/ 	.byte	0x04, 0x0f
        /*0026*/ 	.short	(.L_1623 - .L_1622)


	//   ....[0]....
	.align		4
.L_1622:
        /*0028*/ 	.word	index@(__assertfail)


	//----- nvinfo : EIATTR_ANNOTATIONS
	.align		4
.L_1623:
        /*002c*/ 	.byte	0x04, 0x55
        /*002e*/ 	.short	(.L_1625 - .L_1624)


	//   ....[0]....
.L_1624:
        /* <DEDUP_REMOVED lines=9> */


	//----- nvinfo : EIATTR_MERCURY_ISA_VERSION
	.align		4
.L_1625:
        /*00a8*/ 	.byte	0x03, 0x5f
        /*00aa*/ 	.short	0x0101


	//----- nvinfo : EIATTR_UNUSED_LOAD_BYTE_OFFSET
	.align		4
        /*00ac*/ 	.byte	0x04, 0x44
        /*00ae*/ 	.short	(.L_1627 - .L_1626)


	//   ....[0]....
.L_1626:
        /*00b0*/ 	.word	0x00000a00
        /*00b4*/ 	.word	0x0000fff0


	//   ....[1]....
        /*00b8*/ 	.word	0x0000bbf0
        /*00bc*/ 	.word	0x0000fff0


	//----- nvinfo : EIATTR_INT_WARP_WIDE_INSTR_OFFSETS
	.align		4
.L_1627:
        /*00c0*/ 	.byte	0x04, 0x31
        /*00c2*/ 	.short	(.L_1629 - .L_1628)


	//   ....[0]....
.L_1628:
        /*00c4*/ 	.word	0x00000130


	//   ....[1]....
        /*00c8*/ 	.word	0x00000170


	//   ....[2]....
        /*00cc*/ 	.word	0x000001e0


	//   ....[3]....
        /*00d0*/ 	.word	0x0000ee30


	//   ....[4]....
        /*00d4*/ 	.word	0x0000eec0


	//   ....[5]....
        /*00d8*/ 	.word	0x00011200


	//   ....[6]....
        /*00dc*/ 	.word	0x00011290


	//----- nvinfo : EIATTR_COOP_GROUP_MASK_REGIDS
	.align		4
.L_1629:
        /*00e0*/ 	.byte	0x04, 0x29
        /*00e2*/ 	.short	(.L_1631 - .L_1630)


	//   ....[0]....
.L_1630:
        /*00e4*/ 	.word	0xffffffff


	//   ....[1]....
        /*00e8*/ 	.word	0xffffffff


	//   ....[2]....
        /*00ec*/ 	.word	0xffffffff


	//   ....[3]....
        /*00f0*/ 	.word	0xffffffff


	//   ....[4]....
        /*00f4*/ 	.word	0xffffffff


	//   ....[5]....
        /*00f8*/ 	.word	0xffffffff


	//   ....[6]....
        /*00fc*/ 	.word	0xffffffff


	//   ....[7]....
        /*0100*/ 	.word	0xffffffff


	//   ....[8]....
        /*0104*/ 	.word	0xffffffff


	//   ....[9]....
        /*0108*/ 	.word	0xffffffff


	//   ....[10]....
        /*010c*/ 	.word	0xffffffff


	//   ....[11]....
        /*0110*/ 	.word	0xffffffff


	//   ....[12]....
        /*0114*/ 	.word	0xffffffff


	//   ....[13]....
        /*0118*/ 	.word	0xffffffff


	//   ....[14]....
        /*011c*/ 	.word	0xffffffff


	//   ....[15]....
        /*0120*/ 	.word	0xffffffff


	//   ....[16]....
        /*0124*/ 	.word	0xffffffff


	//   ....[17]....
        /*0128*/ 	.word	0xffffffff


	//   ....[18]....
        /*012c*/ 	.word	0xffffffff


	//   ....[19]....
        /*0130*/ 	.word	0xffffffff


	//   ....[20]....
        /*0134*/ 	.word	0xffffffff


	//   ....[21]....
        /*0138*/ 	.word	0xffffffff


	//   ....[22]....
        /*013c*/ 	.word	0xffffffff


	//   ....[23]....
        /*0140*/ 	.word	0xffffffff


	//   ....[24]....
        /*0144*/ 	.word	0xffffffff


	//   ....[25]....
        /*0148*/ 	.word	0xffffffff


	//   ....[26]....
        /*014c*/ 	.word	0xffffffff


	//   ....[27]....
        /*0150*/ 	.word	0xffffffff


	//   ....[28]....
        /*0154*/ 	.word	0xffffffff


	//   ....[29]....
        /*0158*/ 	.word	0xffffffff


	//   ....[30]....
        /*015c*/ 	.word	0xffffffff


	//   ....[31]....
        /*0160*/ 	.word	0xffffffff


	//   ....[32]....
        /*0164*/ 	.word	0xffffffff


	//   ....[33]....
        /*0168*/ 	.word	0xffffffff


	//   ....[34]....
        /*016c*/ 	.word	0xffffffff


	//   ....[35]....
        /*0170*/ 	.word	0xffffffff


	//   ....[36]....
        /*0174*/ 	.word	0xffffffff


	//   ....[37]....
        /*0178*/ 	.word	0xffffffff


	//   ....[38]....
        /*017c*/ 	.word	0xffffffff


	//   ....[39]....
        /*0180*/ 	.word	0xffffffff


	//   ....[40]....
        /*0184*/ 	.word	0xffffffff


	//   ....[41]....
        /*0188*/ 	.word	0xffffffff


	//   ....[42]....
        /*018c*/ 	.word	0xffffffff


	//   ....[43]....
        /*0190*/ 	.word	0xffffffff


	//   ....[44]....
        /*0194*/ 	.word	0xffffffff


	//   ....[45]....
        /*0198*/ 	.word	0xffffffff


	//   ....[46]....
        /*019c*/ 	.word	0xffffffff


	//   ....[47]....
        /*01a0*/ 	.word	0xffffffff


	//   ....[48]....
        /*01a4*/ 	.word	0xffffffff


	//   ....[49]....
        /*01a8*/ 	.word	0xffffffff


	//   ....[50]....
        /*01ac*/ 	.word	0xffffffff


	//   ....[51]....
        /*01b0*/ 	.word	0xffffffff


	//   ....[52]....
        /*01b4*/ 	.word	0xffffffff


	//   ....[53]....
        /*01b8*/ 	.word	0xffffffff


	//   ....[54]....
        /*01bc*/ 	.word	0xffffffff


	//   ....[55]....
        /*01c0*/ 	.word	0xffffffff


	//   ....[56]....
        /*01c4*/ 	.word	0xffffffff


	//   ....[57]....
        /*01c8*/ 	.word	0xffffffff


	//   ....[58]....
        /*01cc*/ 	.word	0xffffffff


	//   ....[59]....
        /*01d0*/ 	.word	0xffffffff


	//   ....[60]....
        /*01d4*/ 	.word	0xffffffff


	//   ....[61]....
        /*01d8*/ 	.word	0xffffffff


	//   ....[62]....
        /*01dc*/ 	.word	0xffffffff


	//   ....[63]....
        /*01e0*/ 	.word	0xffffffff


	//   ....[64]....
        /*01e4*/ 	.word	0xffffffff


	//   ....[65]....
        /*01e8*/ 	.word	0xffffffff


	//   ....[66]....
        /*01ec*/ 	.word	0xffffffff


	//   ....[67]....
        /*01f0*/ 	.word	0xffffffff


	//   ....[68]....
        /*01f4*/ 	.word	0xffffffff


	//   ....[69]....
        /*01f8*/ 	.word	0xffffffff


	//   ....[70]....
        /*01fc*/ 	.word	0xffffffff


	//   ....[71]....
        /*0200*/ 	.word	0xffffffff


	//   ....[72]....
        /*0204*/ 	.word	0xffffffff


	//   ....[73]....
        /*0208*/ 	.word	0xffffffff


	//   ....[74]....
        /*020c*/ 	.word	0xffffffff


	//   ....[75]....
        /*0210*/ 	.word	0xffffffff


	//   ....[76]....
        /*0214*/ 	.word	0xffffffff


	//   ....[77]....
        /*0218*/ 	.word	0xffffffff


	//   ....[78]....
        /*021c*/ 	.word	0xffffffff


	//   ....[79]....
        /*0220*/ 	.word	0xffffffff


	//   ....[80]....
        /*0224*/ 	.word	0xffffffff


	//   ....[81]....
        /*0228*/ 	.word	0xffffffff


	//   ....[82]....
        /*022c*/ 	.word	0xffffffff


	//   ....[83]....
        /*0230*/ 	.word	0xffffffff


	//   ....[84]....
        /*0234*/ 	.word	0xffffffff


	//   ....[85]....
        /*0238*/ 	.word	0xffffffff


	//   ....[86]....
        /*023c*/ 	.word	0xffffffff


	//   ....[87]....
        /*0240*/ 	.word	0xffffffff


	//   ....[88]....
        /*0244*/ 	.word	0xffffffff


	//   ....[89]....
        /*0248*/ 	.word	0xffffffff


	//   ....[90]....
        /*024c*/ 	.word	0xffffffff


	//   ....[91]....
        /*0250*/ 	.word	0xffffffff


	//   ....[92]....
        /*0254*/ 	.word	0xffffffff


	//   ....[93]....
        /*0258*/ 	.word	0xffffffff


	//   ....[94]....
        /*025c*/ 	.word	0xffffffff


	//   ....[95]....
        /*0260*/ 	.word	0xffffffff


	//   ....[96]....
        /*0264*/ 	.word	0xffffffff


	//   ....[97]....
        /*0268*/ 	.word	0xffffffff


	//   ....[98]....
        /*026c*/ 	.word	0xffffffff


	//   ....[99]....
        /*0270*/ 	.word	0xffffffff


	//   ....[100]....
        /*0274*/ 	.word	0xffffffff


	//   ....[101]....
        /*0278*/ 	.word	0xffffffff


	//   ....[102]....
        /*027c*/ 	.word	0xffffffff


	//   ....[103]....
        /*0280*/ 	.word	0xffffffff


	//   ....[104]....
        /*0284*/ 	.word	0xffffffff


	//   ....[105]....
        /*0288*/ 	.word	0xffffffff


	//   ....[106]....
        /*028c*/ 	.word	0xffffffff


	//   ....[107]....
        /*0290*/ 	.word	0xffffffff


	//   ....[108]....
        /*0294*/ 	.word	0xffffffff


	//   ....[109]....
        /*0298*/ 	.word	0xffffffff


	//   ....[110]....
        /*029c*/ 	.word	0xffffffff


	//   ....[111]....
        /*02a0*/ 	.word	0x0500000f


	//   ....[112]....
        /*02a4*/ 	.word	0x0500000f


	//   ....[113]....
        /*02a8*/ 	.word	0x0500000f


	//   ....[114]....
        /*02ac*/ 	.word	0x0500000f


	//   ....[115]....
        /*02b0*/ 	.word	0x0500000f


	//   ....[116]....
        /*02b4*/ 	.word	0x0500000f


	//   ....[117]....
        /*02b8*/ 	.word	0x0500000f


	//   ....[118]....
        /*02bc*/ 	.word	0x0500000f


	//   ....[119]....
        /*02c0*/ 	.word	0x0500000f


	//   ....[120]....
        /*02c4*/ 	.word	0x0500000f


	//   ....[121]....
        /*02c8*/ 	.word	0x0500000f


	//   ....[122]....
        /*02cc*/ 	.word	0x0500000f


	//   ....[123]....
        /*02d0*/ 	.word	0x0500000f


	//   ....[124]....
        /*02d4*/ 	.word	0x0500000f


	//----- nvinfo : EIATTR_COOP_GROUP_INSTR_OFFSETS
	.align		4
.L_1631:
        /*02d8*/ 	.byte	0x04, 0x28
        /*02da*/ 	.short	(.L_1633 - .L_1632)


	//   ....[0]....
.L_1632:
        /*02dc*/ 	.word	0x00000060


	//   ....[1]....
        /*02e0*/ 	.word	0x00000140


	//   ....[2]....
        /*02e4*/ 	.word	0x00000190


	//   ....[3]....
        /*02e8*/ 	.word	0x000003c0


	//   ....[4]....
        /*02ec*/ 	.word	0x00000520


	//   ....[5]....
        /*02f0*/ 	.word	0x00000640


	//   ....[6]....
        /*02f4*/ 	.word	0x000007a0


	//   ....[7]....
        /*02f8*/ 	.word	0x00001500


	//   ....[8]....
        /*02fc*/ 	.word	0x00002370


	//   ....[9]....
        /*0300*/ 	.word	0x00002fc0


	//   ....[10]....
        /*0304*/ 	.word	0x000030c0


	//   ....[11]....
        /*0308*/ 	.word	0x00003190


	//   ....[12]....
        /*030c*/ 	.word	0x00003e00


	//   ....[13]....
        /*0310*/ 	.word	0x00003e70


	//   ....[14]....
        /*0314*/ 	.word	0x00005af0


	//   ....[15]....
        /*0318*/ 	.word	0x00006710


	//   ....[16]....
        /*031c*/ 	.word	0x00006760


	//   ....[17]....
        /*0320*/ 	.word	0x00006780


	//   ....[18]....
        /*0324*/ 	.word	0x00007400


	//   ....[19]....
        /*0328*/ 	.word	0x00007480


	//   ....[20]....
        /*032c*/ 	.word	0x00009ce0


	//   ....[21]....
        /*0330*/ 	.word	0x00009d10


	//   ....[22]....
        /*0334*/ 	.word	0x00009d30


	//   ....[23]....
        /*0338*/ 	.word	0x00009d50


	//   ....[24]....
        /*033c*/ 	.word	0x0000b650


	//   ....[25]....
        /*0340*/ 	.word	0x0000b660


	//   ....[26]....
        /*0344*/ 	.word	0x0000b6e0


	//   ....[27]....
        /*0348*/ 	.word	0x0000b6f0


	//   ....[28]....
        /*034c*/ 	.word	0x0000c150


	//   ....[29]....
        /*0350*/ 	.word	0x0000c160


	//   ....[30]....
        /*0354*/ 	.word	0x0000c170


	//   ....[31]....
        /*0358*/ 	.word	0x0000c180


	//   ....[32]....
        /*035c*/ 	.word	0x0000c190


	//   ....[33]....
        /*0360*/ 	.word	0x0000c1a0


	//   ....[34]....
        /*0364*/ 	.word	0x0000c1b0


	//   ....[35]....
        /*0368*/ 	.word	0x0000c1c0


	//   ....[36]....
        /*036c*/ 	.word	0x0000c1f0


	//   ....[37]....
        /*0370*/ 	.word	0x0000c200


	//   ....[38]....
        /*0374*/ 	.word	0x0000c220


	//   ....[39]....
        /*0378*/ 	.word	0x0000c230


	//   ....[40]....
        /*037c*/ 	.word	0x0000c260


	//   ....[41]....
        /*0380*/ 	.word	0x0000c270


	//   ....[42]....
        /*0384*/ 	.word	0x0000c2a0


	//   ....[43]....
        /*0388*/ 	.word	0x0000c2c0


	//   ....[44]....
        /*038c*/ 	.word	0x0000c700


	//   ....[45]....
        /*0390*/ 	.word	0x0000c740


	//   ....[46]....
        /*0394*/ 	.word	0x0000c780


	//   ....[47]....
        /*0398*/ 	.word	0x0000c7c0


	//   ....[48]....
        /*039c*/ 	.word	0x0000cc80


	//   ....[49]....
        /*03a0*/ 	.word	0x0000ccc0


	//   ....[50]....
        /*03a4*/ 	.word	0x0000cce0


	//   ....[51]....
        /*03a8*/ 	.word	0x0000cd10


	//   ....[52]....
        /*03ac*/ 	.word	0x0000cd30


	//   ....[53]....
        /*03b0*/ 	.word	0x0000cd50


	//   ....[54]....
        /*03b4*/ 	.word	0x0000cd60


	//   ....[55]....
        /*03b8*/ 	.word	0x0000cd90


	//   ....[56]....
        /*03bc*/ 	.word	0x0000d670


	//   ....[57]....
        /*03c0*/ 	.word	0x0000d6a0


	//   ....[58]....
        /*03c4*/ 	.word	0x0000d6e0


	//   ....[59]....
        /*03c8*/ 	.word	0x0000d710


	//   ....[60]....
        /*03cc*/ 	.word	0x0000d720


	//   ....[61]....
        /*03d0*/ 	.word	0x0000d730


	//   ....[62]....
        /*03d4*/ 	.word	0x0000d740


	//   ....[63]....
        /*03d8*/ 	.word	0x0000d760


	//   ....[64]....
        /*03dc*/ 	.word	0x0000d8a0


	//   ....[65]....
        /*03e0*/ 	.word	0x0000da90


	//   ....[66]....
        /*03e4*/ 	.word	0x0000dac0


	//   ....[67]....
        /*03e8*/ 	.word	0x0000daf0


	//   ....[68]....
        /*03ec*/ 	.word	0x0000db20


	//   ....[69]....
        /*03f0*/ 	.word	0x0000db50


	//   ....[70]....
        /*03f4*/ 	.word	0x0000db90


	//   ....[71]....
        /*03f8*/ 	.word	0x0000dd10


	//   ....[72]....
        /*03fc*/ 	.word	0x0000dd40


	//   ....[73]....
        /*0400*/ 	.word	0x0000dd70


	//   ....[74]....
        /*0404*/ 	.word	0x0000dda0


	//   ....[75]....
        /*0408*/ 	.word	0x0000ddd0


	//   ....[76]....
        /*040c*/ 	.word	0x0000de10


	//   ....[77]....
        /*0410*/ 	.word	0x0000dea0


	//   ....[78]....
        /*0414*/ 	.word	0x0000df30


	//   ....[79]....
        /*0418*/ 	.word	0x0000dfe0


	//   ....[80]....
        /*041c*/ 	.word	0x0000f570


	//   ....[81]....
        /*0420*/ 	.word	0x00010180


	//   ....[82]....
        /*0424*/ 	.word	0x000101b0


	//   ....[83]....
        /*0428*/ 	.word	0x00010220


	//   ....[84]....
        /*042c*/ 	.word	0x00010260


	//   ....[85]....
        /*0430*/ 	.word	0x000102a0


	//   ....[86]....
        /*0434*/ 	.word	0x000102d0


	//   ....[87]....
        /*0438*/ 	.word	0x000102e0


	//   ....[88]....
        /*043c*/ 	.word	0x000102f0


	//   ....[89]....
        /*0440*/ 	.word	0x00010300


	//   ....[90]....
        /*0444*/ 	.word	0x00010320


	//   ....[91]....
        /*0448*/ 	.word	0x00010370


	//   ....[92]....
        /*044c*/ 	.word	0x000103e0


	//   ....[93]....
        /*0450*/ 	.word	0x00011920


	//   ....[94]....
        /*0454*/ 	.word	0x00011950


	//   ....[95]....
        /*0458*/ 	.word	0x00011980


	//   ....[96]....
        /*045c*/ 	.word	0x000119b0


	//   ....[97]....
        /*0460*/ 	.word	0x000119c0


	//   ....[98]....
        /*0464*/ 	.word	0x000119e0


	//   ....[99]....
        /*0468*/ 	.word	0x00011a00


	//   ....[100]....
        /*046c*/ 	.word	0x00011a40


	//   ....[101]....
        /*0470*/ 	.word	0x00011b80


	//   ....[102]....
        /*0474*/ 	.word	0x00011bb0


	//   ....[103]....
        /*0478*/ 	.word	0x00011bf0


	//   ....[104]....
        /*047c*/ 	.word	0x00011c20


	//   ....[105]....
        /*0480*/ 	.word	0x00011c50


	//   ....[106]....
        /*0484*/ 	.word	0x00011c80


	//   ....[107]....
        /*0488*/ 	.word	0x00011d20


	//   ....[108]....
        /*048c*/ 	.word	0x00011dc0


	//   ....[109]....
        /*0490*/ 	.word	0x00011e70


	//   ....[110]....
        /*0494*/ 	.word	0x00012470


	//   ....[111]....
        /*0498*/ 	.word	0x00012a40


	//   ....[112]....
        /*049c*/ 	.word	0x00012c00


	//   ....[113]....
        /*04a0*/ 	.word	0x00012c70


	//   ....[114]....
        /*04a4*/ 	.word	0x00012cf0


	//   ....[115]....
        /*04a8*/ 	.word	0x00012da0


	//   ....[116]....
        /*04ac*/ 	.word	0x00012e20


	//   ....[117]....
        /*04b0*/ 	.word	0x00012ec0


	//   ....[118]....
        /*04b4*/ 	.word	0x00012f40


	//   ....[119]....
        /*04b8*/ 	.word	0x00012ff0


	//   ....[120]....
        /*04bc*/ 	.word	0x00013050


	//   ....[121]....
        /*04c0*/ 	.word	0x00013110


	//   ....[122]....
        /*04c4*/ 	.word	0x00013180


	//   ....[123]....
        /*04c8*/ 	.word	0x00013220


	//   ....[124]....
        /*04cc*/ 	.word	0x00013560


	//----- nvinfo : EIATTR_REG_RECONFIG
	.align		4
.L_1633:
        /*04d0*/ 	.byte	0x01, 0x54
	.zero		2


	//----- nvinfo : EIATTR_SYSCALL_OFFSETS
	.align		4
        /*04d4*/ 	.byte	0x04, 0x46
        /*04d6*/ 	.short	(.L_1635 - .L_1634)


	//   ....[0]....
.L_1634:
        /*04d8*/ 	.word	0x000016e0


	//   ....[1]....
        /*04dc*/ 	.word	0x0000f020


	//   ....[2]....
        /*04e0*/ 	.word	0x0000f180


	//   ....[3]....
        /*04e4*/ 	.word	0x0000f2d0


	//   ....[4]....
        /*04e8*/ 	.word	0x0000f410


	//   ....[5]....
        /*04ec*/ 	.word	0x0000fce0


	//----- nvinfo : EIATTR_MBARRIER_INSTR_OFFSETS
	.align		4
.L_1635:
        /*04f0*/ 	.byte	0x04, 0x39
        /*04f2*/ 	.short	(.L_1637 - .L_1636)


	//   ....[0]....
.L_1636:
        /*04f4*/ 	.word	0x00000270
        /*04f8*/ 	.word	0x000000ff
        /*04fc*/ 	.word	0x00013200
        /*0500*/ 	.short	0x0100
        /*0502*/ 	.byte	0x08
	.zero		1


	//   ....[1]....
        /*0504*/ 	.word	0x00000280
        /*0508*/ 	.word	0x000000ff
        /*050c*/ 	.word	0x00013220
        /*0510*/ 	.short	0x0100
        /*0512*/ 	.byte	0x08
	.zero		1


	//   ....[2]....
        /*0514*/ 	.word	0x00000370
        /*0518*/ 	.word	0x000000ff
        /*051c*/ 	.word	0x00013230
        /*0520*/ 	.short	0x0100
        /*0522*/ 	.byte	0x08
	.zero		1


	//   ....[3]....
        /*0524*/ 	.word	0x00000380
        /*0528*/ 	.word	0x000000ff
        /*052c*/ 	.word	0x00013240
        /*0530*/ 	.short	0x0100
        /*0532*/ 	.byte	0x08
	.zero		1


	//   ....[4]....
        /*0534*/ 	.word	0x00000390
        /*0538*/ 	.word	0x000000ff
        /*053c*/ 	.word	0x00013238
        /*0540*/ 	.short	0x0100
        /*0542*/ 	.byte	0x08
	.zero		1


	//   ....[5]....
        /*0544*/ 	.word	0x000003a0
        /*0548*/ 	.word	0x000000ff
        /*054c*/ 	.word	0x00013248
        /*0550*/ 	.short	0x0100
        /*0552*/ 	.byte	0x08
	.zero		1


	//   ....[6]....
        /*0554*/ 	.word	0x000004d0
        /*0558*/ 	.word	0x000000ff
        /*055c*/ 	.word	0x00013250
        /*0560*/ 	.short	0x0100
        /*0562*/ 	.byte	0x08
	.zero		1


	//   ....[7]....
        /*0564*/ 	.word	0x000004e0
        /*0568*/ 	.word	0x000000ff
        /*056c*/ 	.word	0x00013260
        /*0570*/ 	.short	0x0100
        /*0572*/ 	.byte	0x08
	.zero		1


	//   ....[8]....
        /*0574*/ 	.word	0x000004f0
        /*0578*/ 	.word	0x000000ff
        /*057c*/ 	.word	0x00013258
        /*0580*/ 	.short	0x0100
        /*0582*/ 	.byte	0x08
	.zero		1


	//   ....[9]....
        /*0584*/ 	.word	0x00000500
        /*0588*/ 	.word	0x000000ff
        /*058c*/ 	.word	0x00013268
        /*0590*/ 	.short	0x0100
        /*0592*/ 	.byte	0x08
	.zero		1


	//   ....[10]....
        /*0594*/ 	.word	0x000005f0
        /*0598*/ 	.word	0x000000ff
        /*059c*/ 	.word	0x00013270
        /*05a0*/ 	.short	0x0100
        /*05a2*/ 	.byte	0x06
	.zero		1


	//   ....[11]....
        /*05a4*/ 	.word	0x00000600
        /*05a8*/ 	.word	0x000000ff
        /*05ac*/ 	.word	0x00013280
        /*05b0*/ 	.short	0x0100
        /*05b2*/ 	.byte	0x06
	.zero		1


	//   ....[12]....
        /*05b4*/ 	.word	0x00000610
        /*05b8*/ 	.word	0x000000ff
        /*05bc*/ 	.word	0x00013278
        /*05c0*/ 	.short	0x0100
        /*05c2*/ 	.byte	0x06
	.zero		1


	//   ....[13]....
        /*05c4*/ 	.word	0x00000620
        /*05c8*/ 	.word	0x000000ff
        /*05cc*/ 	.word	0x00013288
        /*05d0*/ 	.short	0x0100
        /*05d2*/ 	.byte	0x06
	.zero		1


	//   ....[14]....
        /*05d4*/ 	.word	0x00000750
        /*05d8*/ 	.word	0x000000ff
        /*05dc*/ 	.word	0x00013290
        /*05e0*/ 	.short	0x0100
        /*05e2*/ 	.byte	0x08
	.zero		1


	//   ....[15]....
        /*05e4*/ 	.word	0x00000760
        /*05e8*/ 	.word	0x000000ff
        /*05ec*/ 	.word	0x000132a0
        /*05f0*/ 	.short	0x0100
        /*05f2*/ 	.byte	0x08
	.zero		1


	//   ....[16]....
        /*05f4*/ 	.word	0x00000770
        /*05f8*/ 	.word	0x000000ff
        /*05fc*/ 	.word	0x00013298
        /*0600*/ 	.short	0x0100
        /*0602*/ 	.byte	0x08
	.zero		1


	//   ....[17]....
        /*0604*/ 	.word	0x00000780
        /*0608*/ 	.word	0x000000ff
        /*060c*/ 	.word	0x000132a8
        /*0610*/ 	.short	0x0100
        /*0612*/ 	.byte	0x08
	.zero		1


	//   ....[18]....
        /*0614*/ 	.word	0x000008b0
        /*0618*/ 	.word	0x000000ff
        /*061c*/ 	.word	0x000132b0
        /*0620*/ 	.short	0x0100
        /*0622*/ 	.byte	0x08
	.zero		1


	//   ....[19]....
        /*0624*/ 	.word	0x000008c0
        /*0628*/ 	.word	0x000000ff
        /*062c*/ 	.word	0x000132c0
        /*0630*/ 	.short	0x0100
        /*0632*/ 	.byte	0x08
	.zero		1


	//   ....[20]....
        /*0634*/ 	.word	0x000008d0
        /*0638*/ 	.word	0x000000ff
        /*063c*/ 	.word	0x000132b8
        /*0640*/ 	.short	0x0100
        /*0642*/ 	.byte	0x08
	.zero		1


	//   ....[21]....
        /*0644*/ 	.word	0x000008e0
        /*0648*/ 	.word	0x000000ff
        /*064c*/ 	.word	0x000132c8
        /*0650*/ 	.short	0x0100
        /*0652*/ 	.byte	0x08
	.zero		1


	//   ....[22]....
        /*0654*/ 	.word	0x00001a10
        /*0658*/ 	.word	0x000000ff
        /*065c*/ 	.word	0x00013200
        /*0660*/ 	.short	0x010a
        /*0662*/ 	.byte	0x2d
	.zero		1


	//   ....[23]....
        /*0664*/ 	.word	0x00001ab0
        /*0668*/ 	.word	0x00000002
        /*066c*/ 	.word	0x00013230
        /*0670*/ 	.short	0x010a
        /*0672*/ 	.byte	0x3f
	.zero		1


	//   ....[24]....
        /*0674*/ 	.word	0x00001af0
        /*0678*/ 	.word	0x00000002
        /*067c*/ 	.word	0x00013230
        /*0680*/ 	.short	0x010a
        /*0682*/ 	.byte	0x3f
	.zero		1


	//   ....[25]....
        /*0684*/ 	.word	0x00004220
        /*0688*/ 	.word	0x00000028
        /*068c*/ 	.word	0x00000000
        /*0690*/ 	.short	0x0101
        /*0692*/ 	.byte	0x3f
	.zero		1


	//   ....[26]....
        /*0694*/ 	.word	0x00004f40
        /*0698*/ 	.word	0x000000ff
        /*069c*/ 	.word	0x00013230
        /*06a0*/ 	.short	0x010a
        /*06a2*/ 	.byte	0x15
	.zero		1


	//   ....[27]....
        /*06a4*/ 	.word	0x00004f80
        /*06a8*/ 	.word	0x000000ff
        /*06ac*/ 	.word	0x00013230
        /*06b0*/ 	.short	0x010a
        /*06b2*/ 	.byte	0x15
	.zero		1


	//   ....[28]....
        /*06b4*/ 	.word	0x000053d0
        /*06b8*/ 	.word	0x000000ff
        /*06bc*/ 	.word	0x00013250
        /*06c0*/ 	.short	0x010a
        /*06c2*/ 	.byte	0x0b
	.zero		1


	//   ....[29]....
        /*06c4*/ 	.word	0x00005410
        /*06c8*/ 	.word	0x000000ff
        /*06cc*/ 	.word	0x00013250
        /*06d0*/ 	.short	0x010a
        /*06d2*/ 	.byte	0x0b
	.zero		1


	//   ....[30]....
        /*06d4*/ 	.word	0x00007f40
        /*06d8*/ 	.word	0x00000002
        /*06dc*/ 	.word	0x00000000
        /*06e0*/ 	.short	0x0101
        /*06e2*/ 	.byte	0x3f
	.zero		1


	//   ....[31]....
        /*06e4*/ 	.word	0x000081f0
        /*06e8*/ 	.word	0x000000ff
        /*06ec*/ 	.word	0x00000000
        /*06f0*/ 	.short	0x0101
        /*06f2*/ 	.byte	0x06
	.zero		1


	//   ....[32]....
        /*06f4*/ 	.word	0x00008730
        /*06f8*/ 	.word	0x000000ff
        /*06fc*/ 	.word	0x00013230
        /*0700*/ 	.short	0x010a
        /*0702*/ 	.byte	0x06
	.zero		1


	//   ....[33]....
        /*0704*/ 	.word	0x00008770
        /*0708*/ 	.word	0x000000ff
        /*070c*/ 	.word	0x00013230
        /*0710*/ 	.short	0x010a
        /*0712*/ 	.byte	0x06
	.zero		1


	//   ....[34]....
        /*0714*/ 	.word	0x00008bc0
        /*0718*/ 	.word	0x000000ff
        /*071c*/ 	.word	0x00013250
        /*0720*/ 	.short	0x010a
        /*0722*/ 	.byte	0x0b
	.zero		1


	//   ....[35]....
        /*0724*/ 	.word	0x00008c00
        /*0728*/ 	.word	0x000000ff
        /*072c*/ 	.word	0x00013250
        /*0730*/ 	.short	0x010a
        /*0732*/ 	.byte	0x0b
	.zero		1


	//   ....[36]....
        /*0734*/ 	.word	0x0000aba0
        /*0738*/ 	.word	0x00000002
        /*073c*/ 	.word	0x00000000
        /*0740*/ 	.short	0x0101
        /*0742*/ 	.byte	0x3f
	.zero		1


	//   ....[37]....
        /*0744*/ 	.word	0x0000ae70
        /*0748*/ 	.word	0x000000ff
        /*074c*/ 	.word	0x00000000
        /*0750*/ 	.short	0x0101
        /*0752*/ 	.byte	0x06
	.zero		1


	//   ....[38]....
        /*0754*/ 	.word	0x0000b320
        /*0758*/ 	.word	0x000000ff
        /*075c*/ 	.word	0x00013250
        /*0760*/ 	.short	0x010a
        /*0762*/ 	.byte	0x0e
	.zero		1


	//   ....[39]....
        /*0764*/ 	.word	0x0000b360
        /*0768*/ 	.word	0x000000ff
        /*076c*/ 	.word	0x00013250
        /*0770*/ 	.short	0x010a
        /*0772*/ 	.byte	0x0e
	.zero		1


	//   ....[40]....
        /*0774*/ 	.word	0x0000b9d0
        /*0778*/ 	.word	0x000000ff
        /*077c*/ 	.word	0x00000000
        /*0780*/ 	.short	0x0101
        /*0782*/ 	.byte	0x04
	.zero		1


	//   ....[41]....
        /*0784*/ 	.word	0x0000cd40
        /*0788*/ 	.word	0x00000000
        /*078c*/ 	.word	0x00000000
        /*0790*/ 	.short	0x0101
        /*0792*/ 	.byte	0x3f
	.zero		1


	//   ....[42]....
        /*0794*/ 	.word	0x0000f7a0
        /*0798*/ 	.word	0x00000005
        /*079c*/ 	.word	0x00013280
        /*07a0*/ 	.short	0x010a
        /*07a2*/ 	.byte	0x3f
	.zero		1


	//   ....[43]....
        /*07a4*/ 	.word	0x0000f930
        /*07a8*/ 	.word	0x00000005
        /*07ac*/ 	.word	0x00013240
        /*07b0*/ 	.short	0x010a
        /*07b2*/ 	.byte	0x3f
	.zero		1


	//   ....[44]....
        /*07b4*/ 	.word	0x000104a0
        /*07b8*/ 	.word	0x00000010
        /*07bc*/ 	.word	0x00013200
        /*07c0*/ 	.short	0x0107
        /*07c2*/ 	.byte	0x3f
	.zero		1


	//   ....[45]....
        /*07c4*/ 	.word	0x00010590
        /*07c8*/ 	.word	0x00000010
        /*07cc*/ 	.word	0x00013200
        /*07d0*/ 	.short	0x0101
        /*07d2*/ 	.byte	0x3f
	.zero		1


	//   ....[46]....
        /*07d4*/ 	.word	0x000105c0
        /*07d8*/ 	.word	0x00000010
        /*07dc*/ 	.word	0x00013220
        /*07e0*/ 	.short	0x010a
        /*07e2*/ 	.byte	0x3f
	.zero		1


	//   ....[47]....
        /*07e4*/ 	.word	0x00010870
        /*07e8*/ 	.word	0x00000004
        /*07ec*/ 	.word	0x00013280
        /*07f0*/ 	.short	0x010a
        /*07f2*/ 	.byte	0x3f
	.zero		1


	//   ....[48]....
        /*07f4*/ 	.word	0x00010ac0
        /*07f8*/ 	.word	0x00000004
        /*07fc*/ 	.word	0x00013240
        /*0800*/ 	.short	0x010a
        /*0802*/ 	.byte	0x3f
	.zero		1


	//   ....[49]....
        /*0804*/ 	.word	0x00010d80
        /*0808*/ 	.word	0x00000003
        /*080c*/ 	.word	0x00013270
        /*0810*/ 	.short	0x010a
        /*0812*/ 	.byte	0x3f
	.zero		1


	//   ....[50]....
        /*0814*/ 	.word	0x00010e00
        /*0818*/ 	.word	0x00000003
        /*081c*/ 	.word	0x00013260
        /*0820*/ 	.short	0x010a
        /*0822*/ 	.byte	0x3f
	.zero		1


	//   ....[51]....
        /*0824*/ 	.word	0x000110e0
        /*0828*/ 	.word	0x00000003
        /*082c*/ 	.word	0x00013250
        /*0830*/ 	.short	0x0101
        /*0832*/ 	.byte	0x3f
	.zero		1


	//   ....[52]....
        /*0834*/ 	.word	0x00011160
        /*0838*/ 	.word	0x00000002
        /*083c*/ 	.word	0x00000000
        /*0840*/ 	.short	0x0101
        /*0842*/ 	.byte	0x3f
	.zero		1


	//   ....[53]....
        /*0844*/ 	.word	0x00011350
        /*0848*/ 	.word	0x00000002
        /*084c*/ 	.word	0x00013270
        /*0850*/ 	.short	0x010a
        /*0852*/ 	.byte	0x3f
	.zero		1


	//   ....[54]....
        /*0854*/ 	.word	0x000113d0
        /*0858*/ 	.word	0x00000002
        /*085c*/ 	.word	0x00013260
        /*0860*/ 	.short	0x010a
        /*0862*/ 	.byte	0x3f
	.zero		1


	//   ....[55]....
        /*0864*/ 	.word	0x000116a0
        /*0868*/ 	.word	0x00000002
        /*086c*/ 	.word	0x00013250
        /*0870*/ 	.short	0x0101
        /*0872*/ 	.byte	0x3f
	.zero		1


	//   ....[56]....
        /*0874*/ 	.word	0x000116f0
        /*0878*/ 	.word	0x00000000
        /*087c*/ 	.word	0x00000000
        /*0880*/ 	.short	0x0101
        /*0882*/ 	.byte	0x3f
	.zero		1


	//   ....[57]....
        /*0884*/ 	.word	0x000123f0
        /*0888*/ 	.word	0x00000007
        /*088c*/ 	.word	0x00013220
        /*0890*/ 	.short	0x010a
        /*0892*/ 	.byte	0x3f
	.zero		1


	//   ....[58]....
        /*0894*/ 	.word	0x00012590
        /*0898*/ 	.word	0x00000005
        /*089c*/ 	.word	0x00000000
        /*08a0*/ 	.short	0x010a
        /*08a2*/ 	.byte	0x3f
	.zero		1


	//   ....[59]....
        /*08a4*/ 	.word	0x00012600
        /*08a8*/ 	.word	0x00000003
        /*08ac*/ 	.word	0x00000000
        /*08b0*/ 	.short	0x010a
        /*08b2*/ 	.byte	0x3f
	.zero		1


	//   ....[60]....
        /*08b4*/ 	.word	0x00012650
        /*08b8*/ 	.word	0x00000003
        /*08bc*/ 	.word	0x00013260
        /*08c0*/ 	.short	0x010a
        /*08c2*/ 	.byte	0x3f
	.zero		1


	//   ....[61]....
        /*08c4*/ 	.word	0x000126a0
        /*08c8*/ 	.word	0x00000005
        /*08cc*/ 	.word	0x00013260
        /*08d0*/ 	.short	0x010a
        /*08d2*/ 	.byte	0x3f
	.zero		1


	//   ....[62]....
        /*08d4*/ 	.word	0x000126e0
        /*08d8*/ 	.word	0x00000003
        /*08dc*/ 	.word	0x00013280
        /*08e0*/ 	.short	0x010a
        /*08e2*/ 	.byte	0x3f
	.zero		1


	//   ....[63]....
        /*08e4*/ 	.word	0x00012700
        /*08e8*/ 	.word	0x00000005
        /*08ec*/ 	.word	0x00013280
        /*08f0*/ 	.short	0x010a
        /*08f2*/ 	.byte	0x3f
	.zero		1


	//   ....[64]....
        /*08f4*/ 	.word	0x00012770
        /*08f8*/ 	.word	0x00000003
        /*08fc*/ 	.word	0x00013200
        /*0900*/ 	.short	0x010a
        /*0902*/ 	.byte	0x3f
	.zero		1


	//   ....[65]....
        /*0904*/ 	.word	0x000127c0
        /*0908*/ 	.word	0x00000002
        /*090c*/ 	.word	0x00013230
        /*0910*/ 	.short	0x010a
        /*0912*/ 	.byte	0x3f
	.zero		1


	//   ....[66]....
        /*0914*/ 	.word	0x00012820
        /*0918*/ 	.word	0x00000008
        /*091c*/ 	.word	0x00013230
        /*0920*/ 	.short	0x010a
        /*0922*/ 	.byte	0x3f
	.zero		1


	//   ....[67]....
        /*0924*/ 	.word	0x00012880
        /*0928*/ 	.word	0x00000008
        /*092c*/ 	.word	0x00013250
        /*0930*/ 	.short	0x010a
        /*0932*/ 	.byte	0x3f
	.zero		1


	//   ....[68]....
        /*0934*/ 	.word	0x000128e0
        /*0938*/ 	.word	0x00000008
        /*093c*/ 	.word	0x00013230
        /*0940*/ 	.short	0x010a
        /*0942*/ 	.byte	0x3f
	.zero		1


	//   ....[69]....
        /*0944*/ 	.word	0x00012940
        /*0948*/ 	.word	0x00000008
        /*094c*/ 	.word	0x00013250
        /*0950*/ 	.short	0x010a
        /*0952*/ 	.byte	0x3f
	.zero		1


	//   ....[70]....
        /*0954*/ 	.word	0x000129a0
        /*0958*/ 	.word	0x00000005
        /*095c*/ 	.word	0x00013250
        /*0960*/ 	.short	0x010a
        /*0962*/ 	.byte	0x3f
	.zero		1


	//   ....[71]....
        /*0964*/ 	.word	0x00012af0
        /*0968*/ 	.word	0x00000005
        /*096c*/ 	.word	0x00013280
        /*0970*/ 	.short	0x010a
        /*0972*/ 	.byte	0x3f
	.zero		1


	//   ....[72]....
        /*0974*/ 	.word	0x00012b40
        /*0978*/ 	.word	0x00000005
        /*097c*/ 	.word	0x00013240
        /*0980*/ 	.short	0x010a
        /*0982*/ 	.byte	0x3f
	.zero		1


	//   ....[73]....
        /*0984*/ 	.word	0x00013250
        /*0988*/ 	.word	0x00000010
        /*098c*/ 	.word	0x00013220
        /*0990*/ 	.short	0x010a
        /*0992*/ 	.byte	0x3f
	.zero		1


	//   ....[74]....
        /*0994*/ 	.word	0x000132a0
        /*0998*/ 	.word	0x00000004
        /*099c*/ 	.word	0x00013280
        /*09a0*/ 	.short	0x010a
        /*09a2*/ 	.byte	0x3f
	.zero		1


	//   ....[75]....
        /*09a4*/ 	.word	0x000132f0
        /*09a8*/ 	.word	0x00000004
        /*09ac*/ 	.word	0x00013240
        /*09b0*/ 	.short	0x010a
        /*09b2*/ 	.byte	0x3f
	.zero		1


	//   ....[76]....
        /*09b4*/ 	.word	0x00013340
        /*09b8*/ 	.word	0x00000003
        /*09bc*/ 	.word	0x00013270
        /*09c0*/ 	.short	0x010a
        /*09c2*/ 	.byte	0x3f
	.zero		1


	//   ....[77]....
        /*09c4*/ 	.word	0x00013390
        /*09c8*/ 	.word	0x00000003
        /*09cc*/ 	.word	0x00013260
        /*09d0*/ 	.short	0x010a
        /*09d2*/ 	.byte	0x3f
	.zero		1


	//   ....[78]....
        /*09d4*/ 	.word	0x000133e0
        /*09d8*/ 	.word	0x00000002
        /*09dc*/ 	.word	0x00013270
        /*09e0*/ 	.short	0x010a
        /*09e2*/ 	.byte	0x3f
	.zero		1


	//   ....[79]....
        /*09e4*/ 	.word	0x00013430
        /*09e8*/ 	.word	0x00000002
        /*09ec*/ 	.word	0x00013260
        /*09f0*/ 	.short	0x010a
        /*09f2*/ 	.byte	0x3f
	.zero		1


	//   ....[80]....
        /*09f4*/ 	.word	0x00013480
        /*09f8*/ 	.word	0x00000007
        /*09fc*/ 	.word	0x00013220
        /*0a00*/ 	.short	0x010a
        /*0a02*/ 	.byte	0x3f
	.zero		1


	//   ....[81]....
        /*0a04*/ 	.word	0x00013620
        /*0a08*/ 	.word	0x00000005
        /*0a0c*/ 	.word	0x00000000
        /*0a10*/ 	.short	0x010a
        /*0a12*/ 	.byte	0x3f
	.zero		1


	//   ....[82]....
        /*0a14*/ 	.word	0x00013670
        /*0a18*/ 	.word	0x00000003
        /*0a1c*/ 	.word	0x00000000
        /*0a20*/ 	.short	0x010a
        /*0a22*/ 	.byte	0x3f
	.zero		1


	//   ....[83]....
        /*0a24*/ 	.word	0x000136c0
        /*0a28*/ 	.word	0x00000003
        /*0a2c*/ 	.word	0x00013260
        /*0a30*/ 	.short	0x010a
        /*0a32*/ 	.byte	0x3f
	.zero		1


	//   ....[84]....
        /*0a34*/ 	.word	0x00013710
        /*0a38*/ 	.word	0x00000005
        /*0a3c*/ 	.word	0x00013260
        /*0a40*/ 	.short	0x010a
        /*0a42*/ 	.byte	0x3f
	.zero		1


	//   ....[85]....
        /*0a44*/ 	.word	0x00013760
        /*0a48*/ 	.word	0x00000003
        /*0a4c*/ 	.word	0x00013280
        /*0a50*/ 	.short	0x010a
        /*0a52*/ 	.byte	0x3f
	.zero		1


	//----- nvinfo : EIATTR_NUM_MBARRIERS
	.align		4
.L_1637:
        /*0a54*/ 	.byte	0x03, 0x38
        /*0a56*/ 	.short	0x0016


	//----- nvinfo : EIATTR_EXIT_INSTR_OFFSETS
	.align		4
        /*0a58*/ 	.byte	0x04, 0x1c
        /*0a5a*/ 	.short	(.L_1639 - .L_1638)


	//   ....[0]....
.L_1638:
        /*0a5c*/ 	.word	0x00000a40


	//   ....[1]....
        /*0a60*/ 	.word	0x0000d860


	//   ....[2]....
        /*0a64*/ 	.word	0x00012750


	//----- nvinfo : EIATTR_MAX_THREADS
	.align		4
.L_1639:
        /*0a68*/ 	.byte	0x04, 0x05
        /*0a6a*/ 	.short	(.L_1641 - .L_1640)
.L_1640:
        /*0a6c*/ 	.word	0x00000200
        /*0a70*/ 	.word	0x00000001
        /*0a74*/ 	.word	0x00000001


	//----- nvinfo : EIATTR_CRS_STACK_SIZE
	.align		4
.L_1641:
        /*0a78*/ 	.byte	0x04, 0x1e
        /*0a7a*/ 	.short	(.L_1643 - .L_1642)
.L_1642:
        /*0a7c*/ 	.word	0x00000000


	//----- nvinfo : EIATTR_CBANK_PARAM_SIZE
	.align		4
.L_1643:
        /*0a80*/ 	.byte	0x03, 0x19
        /*0a82*/ 	.short	0x0af0


	//----- nvinfo : EIATTR_PARAM_CBANK
	.align		4
        /*0a84*/ 	.byte	0x04, 0x0a
        /*0a86*/ 	.short	(.L_1645 - .L_1644)
	.align		4
.L_1644:
        /*0a88*/ 	.word	index@(.nv.constant0._ZN7cutlass13device_kernelIN5flash11enable_sm90INS1_16FlashAttnFwdSm90INS1_25CollectiveMainloopFwdSm90ILi2EN4cute5tupleIJNS5_1CILi1EEES8_S8_EEENS6_IJNS7_ILi192EEENS7_ILi160EEENS7_ILi64EEEEEELi64ENS_12float_e4m3_tEfNS_4arch4Sm90ELb1ELb0ELb1ELb1ELb0ELb0ELb0ELb1ELb1ELb1ELb0ELb0EEENS1_21CollectiveEpilogueFwdINS6_IJSA_SC_SB_EEES9_NS_10bfloat16_tESG_Li384ELb1ELb1ELb0ELb1EEENS1_36VarlenDynamicPersistentTileSchedulerILi192ELi160ELi384ELi128ELb0ELb1ELb1ELb1ELb1ELb1EEEEEEEEEvNT_6ParamsE)
        /*0a8c*/ 	.short	0x0210
        /*0a8e*/ 	.short	0x0af0


	//----- nvinfo : EIATTR_SW_WAR
	.align		4
.L_1645:
        /*0a90*/ 	.byte	0x04, 0x36
        /*0a92*/ 	.short	(.L_1647 - .L_1646)
.L_1646:
        /*0a94*/ 	.word	0x00000008
.L_1647:


//--------------------- .nv.info._ZN7cutlass13device_kernelIN5flash11enable_sm90INS1_16FlashAttnFwdSm90INS1_25CollectiveMainloopFwdSm90ILi2EN4cute5tupleIJNS5_1CILi1EEES8_S8_EEENS6_IJNS7_ILi192EEENS7_ILi160EEENS7_ILi64EEEEEELi64ENS_12float_e4m3_tEfNS_4arch4Sm90ELb1ELb0ELb1ELb1ELb0ELb1ELb0ELb1ELb1ELb1ELb0ELb0EEENS1_21CollectiveEpilogueFwdINS6_IJSA_SC_SB_EEES9_NS_10bfloat16_tESG_Li384ELb1ELb1ELb0ELb1EEENS1_36VarlenDynamicPersistentTileSchedulerILi192ELi160ELi384ELi128ELb0ELb1ELb1ELb1ELb1ELb1EEEEEEEEEvNT_6ParamsE --------------------------
	.section	.nv.info._ZN7cutlass13device_kernelIN5flash11enable_sm90INS1_16FlashAttnFwdSm90INS1_25CollectiveMainloopFwdSm90ILi2EN4cute5tupleIJNS5_1CILi1EEES8_S8_EEENS6_IJNS7_ILi192EEENS7_ILi160EEENS7_ILi64EEEEEELi64ENS_12float_e4m3_tEfNS_4arch4Sm90ELb1ELb0ELb1ELb1ELb0ELb1ELb0ELb1ELb1ELb1ELb0ELb0EEENS1_21CollectiveEpilogueFwdINS6_IJSA_SC_SB_EEES9_NS_10bfloat16_tESG_Li384ELb1ELb1ELb0ELb1EEENS1_36VarlenDynamicPersistentTileSchedulerILi192ELi160ELi384ELi128ELb0ELb1ELb1ELb1ELb1ELb1EEEEEEEEEvNT_6ParamsE,"",@"SHT_CUDA_INFO"
	.sectionflags	@""
	.align	4


	//----- nvinfo : EIATTR_CUDA_API_VERSION
	.align		4
        /*0000*/ 	.byte	0x04, 0x37
        /*0002*/ 	.short	(.L_1649 - .L_1648)
.L_1648:
        /*0004*/ 	.word	0x00000082


	//----- nvinfo : EIATTR_KPARAM_INFO
	.align		4
.L_1649:
        /*0008*/ 	.byte	0x04, 0x17
        /*000a*/ 	.short	(.L_1651 - .L_1650)
.L_1650:
        /*000c*/ 	.word	0x00000000
        /*0010*/ 	.short	0x0000
        /*0012*/ 	.short	0x0070
        /*0014*/ 	.byte	0x00, 0xf0, 0x01, 0x2a


	//----- nvinfo : EIATTR_SPARSE_MMA_MASK
	.align		4
.L_1651:
        /*0018*/ 	.byte	0x03, 0x50
        /*001a*/ 	.short	0x0000


	//----- nvinfo : EIATTR_MAXREG_COUNT
	.align		4
        /*001c*/ 	.byte	0x03, 0x1b
        /*001e*/ 	.short	0x0080


	//----- nvinfo : EIATTR_NUM_BARRIERS
	.align		4
        /*0020*/ 	.byte	0x02, 0x4c
        /*0022*/ 	.byte	0x10
	.zero		1


	//----- nvinfo : EIATTR_EXTERNS
	.align		4
        /*0024*/ 	.byte	0x04, 0x0f
        /*0026*/ 	.short	(.L_1653 - .L_1652)


	//   ....[0]....
	.align		4
.L_1652:
        /*0028*/ 	.word	index@(__assertfail)


	//----- nvinfo : EIATTR_ANNOTATIONS
	.align		4
.L_1653:
        /*002c*/ 	.byte	0x04, 0x55
        /*002e*/ 	.short	(.L_1655 - .L_1654)


	//   ....[0]....
.L_1654:
        /* <DEDUP_REMOVED lines=101> */


	//----- nvinfo : EIATTR_MERCURY_ISA_VERSION
	.align		4
.L_1655:
        /*0668*/ 	.byte	0x03, 0x5f
        /*066a*/ 	.short	0x0101


	//----- nvinfo : EIATTR_UNUSED_LOAD_BYTE_OFFSET
	.align		4
        /*066c*/ 	.byte	0x04, 0x44
        /*066e*/ 	.short	(.L_1657 - .L_1656)


	//   ....[0]....
.L_1656:
        /*0670*/ 	.word	0x00000a90
        /*0674*/ 	.word	0x0000fff0


	//   ....[1]....
        /*0678*/ 	.word	0x00012c90
        /*067c*/ 	.word	0x0000fff0


	//----- nvinfo : EIATTR_INT_WARP_WIDE_INSTR_OFFSETS
	.align		4
.L_1657:
        /*0680*/ 	.byte	0x04, 0x31
        /*0682*/ 	.short	(.L_1659 - .L_1658)


	//   ....[0]....
.L_1658:
        /*0684*/ 	.word	0x00000180


	//   ....[1]....
        /*0688*/ 	.word	0x00000220


	//   ....[2]....
        /*068c*/ 	.word	0x00000290


	//   ....[3]....
        /*0690*/ 	.word	0x00016e30


	//   ....[4]....
        /*0694*/ 	.word	0x00016ec0


	//   ....[5]....
        /*0698*/ 	.word	0x00019570


	//   ....[6]....
        /*069c*/ 	.word	0x00019600


	//----- nvinfo : EIATTR_COOP_GROUP_MASK_REGIDS
	.align		4
.L_1659:
        /*06a0*/ 	.byte	0x04, 0x29
        /*06a2*/ 	.short	(.L_1661 - .L_1660)


	//   ....[0]....
.L_1660:
        /*06a4*/ 	.word	0xffffffff


	//   ....[1]....
        /*06a8*/ 	.word	0xffffffff


	//   ....[2]....
        /*06ac*/ 	.word	0xffffffff


	//   ....[3]....
        /*06b0*/ 	.word	0xffffffff


	//   ....[4]....
        /*06b4*/ 	.word	0xffffffff


	//   ....[5]....
        /*06b8*/ 	.word	0xffffffff


	//   ....[6]....
        /*06bc*/ 	.word	0xffffffff


	//   ....[7]....
        /*06c0*/ 	.word	0xffffffff


	//   ....[8]....
        /*06c4*/ 	.word	0xffffffff


	//   ....[9]....
        /*06c8*/ 	.word	0xffffffff


	//   ....[10]....
        /*06cc*/ 	.word	0xffffffff


	//   ....[11]....
        /*06d0*/ 	.word	0xffffffff


	//   ....[12]....
        /*06d4*/ 	.word	0xffffffff


	//   ....[13]....
        /*06d8*/ 	.word	0xffffffff


	//   ....[14]....
        /*06dc*/ 	.word	0xffffffff


	//   ....[15]....
        /*06e0*/ 	.word	0xffffffff


	//   ....[16]....
        /*06e4*/ 	.word	0xffffffff


	//   ....[17]....
        /*06e8*/ 	.word	0xffffffff


	//   ....[18]....
        /*06ec*/ 	.word	0xffffffff


	//   ....[19]....
        /*06f0*/ 	.word	0xffffffff


	//   ....[20]....
        /*06f4*/ 	.word	0xffffffff


	//   ....[21]....
        /*06f8*/ 	.word	0xffffffff


	//   ....[22]....
        /*06fc*/ 	.word	0xffffffff


	//   ....[23]....
        /*0700*/ 	.word	0xffffffff


	//   ....[24]....
        /*0704*/ 	.word	0xffffffff


	//   ....[25]....
        /*0708*/ 	.word	0xffffffff


	//   ....[26]....
        /*070c*/ 	.word	0xffffffff


	//   ....[27]....
        /*0710*/ 	.word	0xffffffff


	//   ....[28]....
        /*0714*/ 	.word	0xffffffff


	//   ....[29]....
        /*0718*/ 	.word	0xffffffff


	//   ....[30]....
        /*071c*/ 	.word	0xffffffff


	//   ....[31]....
        /*0720*/ 	.word	0xffffffff


	//   ....[32]....
        /*0724*/ 	.word	0xffffffff


	//   ....[33]....
        /*0728*/ 	.word	0xffffffff


	//   ....[34]....
        /*072c*/ 	.word	0xffffffff


	//   ....[35]....
        /*0730*/ 	.word	0xffffffff


	//   ....[36]....
        /*0734*/ 	.word	0xffffffff


	//   ....[37]....
        /*0738*/ 	.word	0xffffffff


	//   ....[38]....
        /*073c*/ 	.word	0xffffffff


	//   ....[39]....
        /*0740*/ 	.word	0xffffffff


	//   ....[40]....
        /*0744*/ 	.word	0xffffffff


	//   ....[41]....
        /*0748*/ 	.word	0xffffffff


	//   ....[42]....
        /*074c*/ 	.word	0xffffffff


	//   ....[43]....
        /*0750*/ 	.word	0xffffffff


	//   ....[44]....
        /*0754*/ 	.word	0xffffffff


	//   ....[45]....
        /*0758*/ 	.word	0xffffffff


	//   ....[46]....
        /*075c*/ 	.word	0xffffffff


	//   ....[47]....
        /*0760*/ 	.word	0xffffffff


	//   ....[48]....
        /*0764*/ 	.word	0xffffffff


	//   ....[49]....
        /*0768*/ 	.word	0xffffffff


	//   ....[50]....
        /*076c*/ 	.word	0xffffffff


	//   ....[51]....
        /*0770*/ 	.word	0xffffffff


	//   ....[52]....
        /*0774*/ 	.word	0xffffffff


	//   ....[53]....
        /*0778*/ 	.word	0xffffffff


	//   ....[54]....
        /*077c*/ 	.word	0xffffffff


	//   ....[55]....
        /*0780*/ 	.word	0xffffffff


	//   ....[56]....
        /*0784*/ 	.word	0xffffffff


	//   ....[57]....
        /*0788*/ 	.word	0xffffffff


	//   ....[58]....
        /*078c*/ 	.word	0xffffffff


	//   ....[59]....
        /*0790*/ 	.word	0xffffffff


	//   ....[60]....
        /*0794*/ 	.word	0xffffffff


	//   ....[61]....
        /*0798*/ 	.word	0xffffffff


	//   ....[62]....
        /*079c*/ 	.word	0xffffffff


	//   ....[63]....
        /*07a0*/ 	.word	0xffffffff


	//   ....[64]....
        /*07a4*/ 	.word	0xffffffff


	//   ....[65]....
        /*07a8*/ 	.word	0xffffffff


	//   ....[66]....
        /*07ac*/ 	.word	0xffffffff


	//   ....[67]....
        /*07b0*/ 	.word	0xffffffff


	//   ....[68]....
        /*07b4*/ 	.word	0xffffffff


	//   ....[69]....
        /*07b8*/ 	.word	0xffffffff


	//   ....[70]....
        /*07bc*/ 	.word	0xffffffff


	//   ....[71]....
        /*07c0*/ 	.word	0xffffffff


	//   ....[72]....
        /*07c4*/ 	.word	0xffffffff


	//   ....[73]....
        /*07c8*/ 	.word	0xffffffff


	//   ....[74]....
        /*07cc*/ 	.word	0xffffffff


	//   ....[75]....
        /*07d0*/ 	.word	0xffffffff


	//   ....[76]....
        /*07d4*/ 	.word	0xffffffff


	//   ....[77]....
        /*07d8*/ 	.word	0xffffffff


	//   ....[78]....
        /*07dc*/ 	.word	0xffffffff


	//   ....[79]....
        /*07e0*/ 	.word	0xffffffff


	//   ....[80]....
        /*07e4*/ 	.word	0xffffffff


	//   ....[81]....
        /*07e8*/ 	.word	0xffffffff


	//   ....[82]....
        /*07ec*/ 	.word	0xffffffff


	//   ....[83]....
        /*07f0*/ 	.word	0xffffffff


	//   ....[84]....
        /*07f4*/ 	.word	0xffffffff


	//   ....[85]....
        /*07f8*/ 	.word	0xffffffff


	//   ....[86]....
        /*07fc*/ 	.word	0xffffffff


	//   ....[87]....
        /*0800*/ 	.word	0xffffffff


	//   ....[88]....
        /*0804*/ 	.word	0xffffffff


	//   ....[89]....
        /*0808*/ 	.word	0xffffffff


	//   ....[90]....
        /*080c*/ 	.word	0xffffffff


	//   ....[91]....
        /*0810*/ 	.word	0xffffffff


	//   ....[92]....
        /*0814*/ 	.word	0xffffffff


	//   ....[93]....
        /*0818*/ 	.word	0xffffffff


	//   ....[94]....
        /*081c*/ 	.word	0xffffffff


	//   ....[95]....
        /*0820*/ 	.word	0xffffffff


	//   ....[96]....
        /*0824*/ 	.word	0xffffffff


	//   ....[97]....
        /*0828*/ 	.word	0xffffffff


	//   ....[98]....
        /*082c*/ 	.word	0xffffffff


	//   ....[99]....
        /*0830*/ 	.word	0xffffffff


	//   ....[100]....
        /*0834*/ 	.word	0xffffffff


	//   ....[101]....
        /*0838*/ 	.word	0xffffffff


	//   ....[102]....
        /*083c*/ 	.word	0xffffffff


	//   ....[103]....
        /*0840*/ 	.word	0xffffffff


	//   ....[104]....
        /*0844*/ 	.word	0xffffffff


	//   ....[105]....
        /*0848*/ 	.word	0xffffffff


	//   ....[106]....
        /*084c*/ 	.word	0xffffffff


	//   ....[107]....
        /*0850*/ 	.word	0xffffffff


	//   ....[108]....
        /*0854*/ 	.word	0xffffffff


	//   ....[109]....
        /*0858*/ 	.word	0xffffffff


	//   ....[110]....
        /*085c*/ 	.word	0xffffffff


	//   ....[111]....
        /*0860*/ 	.word	0xffffffff


	//   ....[112]....
        /*0864*/ 	.word	0xffffffff


	//   ....[113]....
        /*0868*/ 	.word	0xffffffff


	//   ....[114]....
        /*086c*/ 	.word	0xffffffff


	//   ....[115]....
        /*0870*/ 	.word	0xffffffff


	//   ....[116]....
        /*0874*/ 	.word	0xffffffff


	//   ....[117]....
        /*0878*/ 	.word	0xffffffff


	//   ....[118]....
        /*087c*/ 	.word	0xffffffff


	//   ....[119]....
        /*0880*/ 	.word	0xffffffff


	//   ....[120]....
        /*0884*/ 	.word	0x0500000f


	//   ....[121]....
        /*0888*/ 	.word	0x0500000f


	//   ....[122]....
        /*088c*/ 	.word	0x0500000f


	//   ....[123]....
        /*0890*/ 	.word	0x0500000f


	//   ....[124]....
        /*0894*/ 	.word	0x0500000f


	//   ....[125]....
        /*0898*/ 	.word	0x0500000f


	//   ....[126]....
        /*089c*/ 	.word	0x0500000f


	//   ....[127]....
        /*08a0*/ 	.word	0x0500000f


	//   ....[128]....
        /*08a4*/ 	.word	0x0500000f


	//   ....[129]....
        /*08a8*/ 	.word	0x0500000f


	//   ....[130]....
        /*08ac*/ 	.word	0x0500000f


	//   ....[131]....
        /*08b0*/ 	.word	0x0500000f


	//   ....[132]....
        /*08b4*/ 	.word	0x0500000f


	//   ....[133]....
        /*08b8*/ 	.word	0x0500000f


	//   ....[134]....
        /*08bc*/ 	.word	0x0500000f


	//   ....[135]....
        /*08c0*/ 	.word	0x0500000f


	//   ....[136]....
        /*08c4*/ 	.word	0x0500000f


	//   ....[137]....
        /*08c8*/ 	.word	0x0500000f


	//   ....[138]....
        /*08cc*/ 	.word	0x0500000f


	//   ....[139]....
        /*08d0*/ 	.word	0x0500000f


	//   ....[140]....
        /*08d4*/ 	.word	0x0500000f


	//   ....[141]....
        /*08d8*/ 	.word	0x0500000f


	//   ....[142]....
        /*08dc*/ 	.word	0x0500000f


	//   ....[143]....
        /*08e0*/ 	.word	0x0500000f


	//   ....[144]....
        /*08e4*/ 	.word	0x0500000f


	//   ....[145]....
        /*08e8*/ 	.word	0x0500000f


	//   ....[146]....
        /*08ec*/ 	.word	0x0500000f


	//   ....[147]....
        /*08f0*/ 	.word	0x0500000f


	//   ....[148]....
        /*08f4*/ 	.word	0x0500000f


	//   ....[149]....
        /*08f8*/ 	.word	0x0500000f


	//   ....[150]....
        /*08fc*/ 	.word	0x0500000f


	//   ....[151]....
        /*0900*/ 	.word	0x0500000f


	//   ....[152]....
        /*0904*/ 	.word	0x0500000f


	//   ....[153]....
        /*0908*/ 	.word	0x0500000f


	//   ....[154]....
        /*090c*/ 	.word	0x0500000f


	//   ....[155]....
        /*0910*/ 	.word	0x0500000f


	//   ....[156]....
        /*0914*/ 	.word	0x0500000f


	//   ....[157]....
        /*0918*/ 	.word	0x0500000f


	//   ....[158]....
        /*091c*/ 	.word	0x0500000f


	//   ....[159]....
        /*0920*/ 	.word	0x0500000f


	//----- nvinfo : EIATTR_COOP_GROUP_INSTR_OFFSETS
	.align		4
.L_1661:
        /*0924*/ 	.byte	0x04, 0x28
        /*0926*/ 	.short	(.L_1663 - .L_1662)


	//   ....[0]....
.L_1662:
        /*0928*/ 	.word	0x00000060


	//   ....[1]....
        /*092c*/ 	.word	0x00000190


	//   ....[2]....
        /*0930*/ 	.word	0x00000240


	//   ....[3]....
        /*0934*/ 	.word	0x00000400


	//   ....[4]....
        /*0938*/ 	.word	0x00000560


	//   ....[5]....
        /*093c*/ 	.word	0x00000680


	//   ....[6]....
        /*0940*/ 	.word	0x000007e0


	//   ....[7]....
        /*0944*/ 	.word	0x00005170


	//   ....[8]....
        /*0948*/ 	.word	0x00005ae0


	//   ....[9]....
        /*094c*/ 	.word	0x00005af0


	//   ....[10]....
        /*0950*/ 	.word	0x00005b00


	//   ....[11]....
        /*0954*/ 	.word	0x00005b10


	//   ....[12]....
        /*0958*/ 	.word	0x00006fe0


	//   ....[13]....
        /*095c*/ 	.word	0x00006ff0


	//   ....[14]....
        /*0960*/ 	.word	0x00007000


	//   ....[15]....
        /*0964*/ 	.word	0x00007010


	//   ....[16]....
        /*0968*/ 	.word	0x00008a60


	//   ....[17]....
        /*096c*/ 	.word	0x00009170


	//   ....[18]....
        /*0970*/ 	.word	0x000098c0


	//   ....[19]....
        /*0974*/ 	.word	0x000098f0


	//   ....[20]....
        /*0978*/ 	.word	0x0000a660


	//   ....[21]....
        /*097c*/ 	.word	0x0000a6a0


	//   ....[22]....
        /*0980*/ 	.word	0x0000ca40


	//   ....[23]....
        /*0984*/ 	.word	0x0000ca80


	//   ....[24]....
        /*0988*/ 	.word	0x0000d560


	//   ....[25]....
        /*098c*/ 	.word	0x0000d6a0


	//   ....[26]....
        /*0990*/ 	.word	0x0000e160


	//   ....[27]....
        /*0994*/ 	.word	0x0000e1b0


	//   ....[28]....
        /*0998*/ 	.word	0x00010c80


	//   ....[29]....
        /*099c*/ 	.word	0x00010ca0


	//   ....[30]....
        /*09a0*/ 	.word	0x00010cd0


	//   ....[31]....
        /*09a4*/ 	.word	0x00010d10


	//   ....[32]....
        /*09a8*/ 	.word	0x00012600


	//   ....[33]....
        /*09ac*/ 	.word	0x00012620


	//   ....[34]....
        /*09b0*/ 	.word	0x00012720


	//   ....[35]....
        /*09b4*/ 	.word	0x00012800


	//   ....[36]....
        /*09b8*/ 	.word	0x00013210


	//   ....[37]....
        /*09bc*/ 	.word	0x00013220


	//   ....[38]....
        /*09c0*/ 	.word	0x00013230


	//   ....[39]....
        /*09c4*/ 	.word	0x00013240


	//   ....[40]....
        /*09c8*/ 	.word	0x00013250


	//   ....[41]....
        /*09cc*/ 	.word	0x00013260


	//   ....[42]....
        /*09d0*/ 	.word	0x00013270


	//   ....[43]....
        /*09d4*/ 	.word	0x00013280


	//   ....[44]....
        /*09d8*/ 	.word	0x00013290


	//   ....[45]....
        /*09dc*/ 	.word	0x000132a0


	//   ....[46]....
        /*09e0*/ 	.word	0x000132b0


	//   ....[47]....
        /*09e4*/ 	.word	0x000132c0


	//   ....[48]....
        /*09e8*/ 	.word	0x000132d0


	//   ....[49]....
        /*09ec*/ 	.word	0x000132e0


	//   ....[50]....
        /*09f0*/ 	.word	0x000132f0


	//   ....[51]....
        /*09f4*/ 	.word	0x00013300


	//   ....[52]....
        /*09f8*/ 	.word	0x00013860


	//   ....[53]....
        /*09fc*/ 	.word	0x000138a0


	//   ....[54]....
        /*0a00*/ 	.word	0x000138c0


	//   ....[55]....
        /*0a04*/ 	.word	0x000138d0


	//   ....[56]....
        /*0a08*/ 	.word	0x00013de0


	//   ....[57]....
        /*0a0c*/ 	.word	0x00013e10


	//   ....[58]....
        /*0a10*/ 	.word	0x00013e20


	//   ....[59]....
        /*0a14*/ 	.word	0x00013e40


	//   ....[60]....
        /*0a18*/ 	.word	0x00013e60


	//   ....[61]....
        /*0a1c*/ 	.word	0x00013e80


	//   ....[62]....
        /*0a20*/ 	.word	0x00013f40


	//   ....[63]....
        /*0a24*/ 	.word	0x00013f50


	//   ....[64]....
        /*0a28*/ 	.word	0x00014800


	//   ....[65]....
        /*0a2c*/ 	.word	0x00014830


	//   ....[66]....
        /*0a30*/ 	.word	0x00014850


	//   ....[67]....
        /*0a34*/ 	.word	0x00014860


	//   ....[68]....
        /*0a38*/ 	.word	0x00014870


	//   ....[69]....
        /*0a3c*/ 	.word	0x00014880


	//   ....[70]....
        /*0a40*/ 	.word	0x00014890


	//   ....[71]....
        /*0a44*/ 	.word	0x000148a0


	//   ....[72]....
        /*0a48*/ 	.word	0x00014a60


	//   ....[73]....
        /*0a4c*/ 	.word	0x00014c50


	//   ....[74]....
        /*0a50*/ 	.word	0x00014c80


	//   ....[75]....
        /*0a54*/ 	.word	0x00014cb0


	//   ....[76]....
        /*0a58*/ 	.word	0x00014ce0


	//   ....[77]....
        /*0a5c*/ 	.word	0x00014d10


	//   ....[78]....
        /*0a60*/ 	.word	0x00014d40


	//   ....[79]....
        /*0a64*/ 	.word	0x00014eb0


	//   ....[80]....
        /*0a68*/ 	.word	0x00014ee0


	//   ....[81]....
        /*0a6c*/ 	.word	0x00014f10


	//   ....[82]....
        /*0a70*/ 	.word	0x00014f40


	//   ....[83]....
        /*0a74*/ 	.word	0x00014f70


	//   ....[84]....
        /*0a78*/ 	.word	0x00014fa0


	//   ....[85]....
        /*0a7c*/ 	.word	0x00015050


	//   ....[86]....
        /*0a80*/ 	.word	0x000150b0


	//   ....[87]....
        /*0a84*/ 	.word	0x00015150


	//   ....[88]....
        /*0a88*/ 	.word	0x00016070


	//   ....[89]....
        /*0a8c*/ 	.word	0x000175c0


	//   ....[90]....
        /*0a90*/ 	.word	0x00018310


	//   ....[91]....
        /*0a94*/ 	.word	0x00018320


	//   ....[92]....
        /*0a98*/ 	.word	0x00018330


	//   ....[93]....
        /*0a9c*/ 	.word	0x00018350


	//   ....[94]....
        /*0aa0*/ 	.word	0x000183b0


	//   ....[95]....
        /*0aa4*/ 	.word	0x000183d0


	//   ....[96]....
        /*0aa8*/ 	.word	0x00018450


	//   ....[97]....
        /*0aac*/ 	.word	0x00018470


	//   ....[98]....
        /*0ab0*/ 	.word	0x00018480


	//   ....[99]....
        /*0ab4*/ 	.word	0x000184f0


	//   ....[100]....
        /*0ab8*/ 	.word	0x00018540


	//   ....[101]....
        /*0abc*/ 	.word	0x00018550


	//   ....[102]....
        /*0ac0*/ 	.word	0x00019d60


	//   ....[103]....
        /*0ac4*/ 	.word	0x00019d90


	//   ....[104]....
        /*0ac8*/ 	.word	0x00019dd0


	//   ....[105]....
        /*0acc*/ 	.word	0x00019e00


	//   ....[106]....
        /*0ad0*/ 	.word	0x00019e30


	//   ....[107]....
        /*0ad4*/ 	.word	0x00019e60


	//   ....[108]....
        /*0ad8*/ 	.word	0x00019e90


	//   ....[109]....
        /*0adc*/ 	.word	0x00019ec0


	//   ....[110]....
        /*0ae0*/ 	.word	0x0001a040


	//   ....[111]....
        /*0ae4*/ 	.word	0x0001a070


	//   ....[112]....
        /*0ae8*/ 	.word	0x0001a0a0


	//   ....[113]....
        /*0aec*/ 	.word	0x0001a0d0


	//   ....[114]....
        /*0af0*/ 	.word	0x0001a100


	//   ....[115]....
        /*0af4*/ 	.word	0x0001a130


	//   ....[116]....
        /*0af8*/ 	.word	0x0001a1f0


	//   ....[117]....
        /*0afc*/ 	.word	0x0001a210


	//   ....[118]....
        /*0b00*/ 	.word	0x0001a280


	//   ....[119]....
        /*0b04*/ 	.word	0x0001a920


	//   ....[120]....
        /*0b08*/ 	.word	0x0001ad90


	//   ....[121]....
        /*0b0c*/ 	.word	0x0001ae20


	//   ....[122]....
        /*0b10*/ 	.word	0x0001ae70


	//   ....[123]....
        /*0b14*/ 	.word	0x0001aec0


	//   ....[124]....
        /*0b18*/ 	.word	0x0001af90


	//   ....[125]....
        /*0b1c*/ 	.word	0x0001b020


	//   ....[126]....
        /*0b20*/ 	.word	0x0001b070


	//   ....[127]....
        /*0b24*/ 	.word	0x0001b0c0


	//   ....[128]....
        /*0b28*/ 	.word	0x0001b3b0


	//   ....[129]....
        /*0b2c*/ 	.word	0x0001b690


	//   ....[130]....
        /*0b30*/ 	.word	0x0001b890


	//   ....[131]....
        /*0b34*/ 	.word	0x0001b8e0


	//   ....[132]....
        /*0b38*/ 	.word	0x0001b940


	//   ....[133]....
        /*0b3c*/ 	.word	0x0001ba00


	//   ....[134]....
        /*0b40*/ 	.word	0x0001ba60


	//   ....[135]....
        /*0b44*/ 	.word	0x0001bb60


	//   ....[136]....
        /*0b48*/ 	.word	0x0001bbc0


	//   ....[137]....
        /*0b4c*/ 	.word	0x0001bc70


	//   ....[138]....
        /*0b50*/ 	.word	0x0001bd20


	//   ....[139]....
        /*0b54*/ 	.word	0x0001be00


	//   ....[140]....
        /*0b58*/ 	.word	0x0001be60


	//   ....[141]....
        /*0b5c*/ 	.word	0x0001bf30


	//   ....[142]....
        /*0b60*/ 	.word	0x0001c200


	//   ....[143]....
        /*0b64*/ 	.word	0x0001c2a0


	//   ....[144]....
        /*0b68*/ 	.word	0x0001c3c0


	//   ....[145]....
        /*0b6c*/ 	.word	0x0001c430


	//   ....[146]....
        /*0b70*/ 	.word	0x0001c4a0


	//   ....[147]....
        /*0b74*/ 	.word	0x0001c510


	//   ....[148]....
        /*0b78*/ 	.word	0x0001c580


	//   ....[149]....
        /*0b7c*/ 	.word	0x0001c600


	//   ....[150]....
        /*0b80*/ 	.word	0x0001c690


	//   ....[151]....
        /*0b84*/ 	.word	0x0001c720


	//   ....[152]....
        /*0b88*/ 	.word	0x0001c790


	//   ....[153]....
        /*0b8c*/ 	.word	0x0001c800


	//   ....[154]....
        /*0b90*/ 	.word	0x0001c870


	//   ....[155]....
        /*0b94*/ 	.word	0x0001c8f0


	//   ....[156]....
        /*0b98*/ 	.word	0x0001c960


	//   ....[157]....
        /*0b9c*/ 	.word	0x0001ca00


	//   ....[158]....
        /*0ba0*/ 	.word	0x0001ca90


	//   ....[159]....
        /*0ba4*/ 	.word	0x0001cbc0


	//----- nvinfo : EIATTR_REG_RECONFIG
	.align		4
.L_1663:
        /*0ba8*/ 	.byte	0x01, 0x54
	.zero		2


	//----- nvinfo : EIATTR_SYSCALL_OFFSETS
	.align		4
        /*0bac*/ 	.byte	0x04, 0x46
        /*0bae*/ 	.short	(.L_1665 - .L_1664)


	//   ....[0]....
.L_1664:
        /*0bb0*/ 	.word	0x00001a00


	//   ....[1]....
        /*0bb4*/ 	.word	0x00001b50


	//   ....[2]....
        /*0bb8*/ 	.word	0x000052e0


	//   ....[3]....
        /*0bbc*/ 	.word	0x000058a0


	//   ....[4]....
        /*0bc0*/ 	.word	0x00017020


	//   ....[5]....
        /*0bc4*/ 	.word	0x000171b0


	//   ....[6]....
        /*0bc8*/ 	.word	0x00017300


	//   ....[7]....
        /*0bcc*/ 	.word	0x00017450


	//   ....[8]....
        /*0bd0*/ 	.word	0x00017e30


	//----- nvinfo : EIATTR_MBARRIER_INSTR_OFFSETS
	.align		4
.L_1665:
        /*0bd4*/ 	.byte	0x04, 0x39
        /*0bd6*/ 	.short	(.L_1667 - .L_1666)


	//   ....[0]....
.L_1666:
        /*0bd8*/ 	.word	0x000002b0
        /*0bdc*/ 	.word	0x000000ff
        /*0be0*/ 	.word	0x00013200
        /*0be4*/ 	.short	0x0100
        /*0be6*/ 	.byte	0x08
	.zero		1


	//   ....[1]....
        /*0be8*/ 	.word	0x000002c0
        /*0bec*/ 	.word	0x000000ff
        /*0bf0*/ 	.word	0x00013220
        /*0bf4*/ 	.short	0x0100
        /*0bf6*/ 	.byte	0x08
	.zero		1


	//   ....[2]....
        /*0bf8*/ 	.word	0x000003b0
        /*0bfc*/ 	.word	0x000000ff
        /*0c00*/ 	.word	0x00013230
        /*0c04*/ 	.short	0x0100
        /*0c06*/ 	.byte	0x08
	.zero		1


	//   ....[3]....
        /*0c08*/ 	.word	0x000003c0
        /*0c0c*/ 	.word	0x000000ff
        /*0c10*/ 	.word	0x00013240
        /*0c14*/ 	.short	0x0100
        /*0c16*/ 	.byte	0x08
	.zero		1


	//   ....[4]....
        /*0c18*/ 	.word	0x000003d0
        /*0c1c*/ 	.word	0x000000ff
        /*0c20*/ 	.word	0x00013238
        /*0c24*/ 	.short	0x0100
        /*0c26*/ 	.byte	0x08
	.zero		1


	//   ....[5]....
        /*0c28*/ 	.word	0x000003e0
        /*0c2c*/ 	.word	0x000000ff
        /*0c30*/ 	.word	0x00013248
        /*0c34*/ 	.short	0x0100
        /*0c36*/ 	.byte	0x08
	.zero		1


	//   ....[6]....
        /*0c38*/ 	.word	0x00000510
        /*0c3c*/ 	.word	0x000000ff
        /*0c40*/ 	.word	0x00013250
        /*0c44*/ 	.short	0x0100
        /*0c46*/ 	.byte	0x08
	.zero		1


	//   ....[7]....
        /*0c48*/ 	.word	0x00000520
        /*0c4c*/ 	.word	0x000000ff
        /*0c50*/ 	.word	0x00013260
        /*0c54*/ 	.short	0x0100
        /*0c56*/ 	.byte	0x08
	.zero		1


	//   ....[8]....
        /*0c58*/ 	.word	0x00000530
        /*0c5c*/ 	.word	0x000000ff
        /*0c60*/ 	.word	0x00013258
        /*0c64*/ 	.short	0x0100
        /*0c66*/ 	.byte	0x08
	.zero		1


	//   ....[9]....
        /*0c68*/ 	.word	0x00000540
        /*0c6c*/ 	.word	0x000000ff
        /*0c70*/ 	.word	0x00013268
        /*0c74*/ 	.short	0x0100
        /*0c76*/ 	.byte	0x08
	.zero		1


	//   ....[10]....
        /*0c78*/ 	.word	0x00000630
        /*0c7c*/ 	.word	0x000000ff
        /*0c80*/ 	.word	0x00013270
        /*0c84*/ 	.short	0x0100
        /*0c86*/ 	.byte	0x06
	.zero		1


	//   ....[11]....
        /*0c88*/ 	.word	0x00000640
        /*0c8c*/ 	.word	0x000000ff
        /*0c90*/ 	.word	0x00013280
        /*0c94*/ 	.short	0x0100
        /*0c96*/ 	.byte	0x06
	.zero		1


	//   ....[12]....
        /*0c98*/ 	.word	0x00000650
        /*0c9c*/ 	.word	0x000000ff
        /*0ca0*/ 	.word	0x00013278
        /*0ca4*/ 	.short	0x0100
        /*0ca6*/ 	.byte	0x06
	.zero		1


	//   ....[13]....
        /*0ca8*/ 	.word	0x00000660
        /*0cac*/ 	.word	0x000000ff
        /*0cb0*/ 	.word	0x00013288
        /*0cb4*/ 	.short	0x0100
        /*0cb6*/ 	.byte	0x06
	.zero		1


	//   ....[14]....
        /*0cb8*/ 	.word	0x00000790
        /*0cbc*/ 	.word	0x000000ff
        /*0cc0*/ 	.word	0x00013290
        /*0cc4*/ 	.short	0x0100
        /*0cc6*/ 	.byte	0x08
	.zero		1


	//   ....[15]....
        /*0cc8*/ 	.word	0x000007a0
        /*0ccc*/ 	.word	0x000000ff
        /*0cd0*/ 	.word	0x000132a0
        /*0cd4*/ 	.short	0x0100
        /*0cd6*/ 	.byte	0x08
	.zero		1


	//   ....[16]....
        /*0cd8*/ 	.word	0x000007b0
        /*0cdc*/ 	.word	0x000000ff
        /*0ce0*/ 	.word	0x00013298
        /*0ce4*/ 	.short	0x0100
        /*0ce6*/ 	.byte	0x08
	.zero		1


	//   ....[17]....
        /*0ce8*/ 	.word	0x000007c0
        /*0cec*/ 	.word	0x000000ff
        /*0cf0*/ 	.word	0x000132a8
        /*0cf4*/ 	.short	0x0100
        /*0cf6*/ 	.byte	0x08
	.zero		1


	//   ....[18]....
        /*0cf8*/ 	.word	0x000008f0
        /*0cfc*/ 	.word	0x000000ff
        /*0d00*/ 	.word	0x000132b0
        /*0d04*/ 	.short	0x0100
        /*0d06*/ 	.byte	0x08
	.zero		1


	//   ....[19]....
        /*0d08*/ 	.word	0x00000900
        /*0d0c*/ 	.word	0x000000ff
        /*0d10*/ 	.word	0x000132c0
        /*0d14*/ 	.short	0x0100
        /*0d16*/ 	.byte	0x08
	.zero		1


	//   ....[20]....
        /*0d18*/ 	.word	0x00000910
        /*0d1c*/ 	.word	0x000000ff
        /*0d20*/ 	.word	0x000132b8
        /*0d24*/ 	.short	0x0100
        /*0d26*/ 	.byte	0x08
	.zero		1


	//   ....[21]....
        /*0d28*/ 	.word	0x00000920
        /*0d2c*/ 	.word	0x000000ff
        /*0d30*/ 	.word	0x000132c8
        /*0d34*/ 	.short	0x0100
        /*0d36*/ 	.byte	0x08
	.zero		1


	//   ....[22]....
        /*0d38*/ 	.word	0x00002770
        /*0d3c*/ 	.word	0x0000004a
        /*0d40*/ 	.word	0x00013290
        /*0d44*/ 	.short	0x010a
        /*0d46*/ 	.byte	0x3f
	.zero		1


	//   ....[23]....
        /*0d48*/ 	.word	0x000038e0
        /*0d4c*/ 	.word	0x0000004a
        /*0d50*/ 	.word	0x00013290
        /*0d54*/ 	.short	0x010a
        /*0d56*/ 	.byte	0x3f
	.zero		1


	//   ....[24]....
        /*0d58*/ 	.word	0x000049c0
        /*0d5c*/ 	.word	0x0000004a
        /*0d60*/ 	.word	0x00013290
        /*0d64*/ 	.short	0x010a
        /*0d66*/ 	.byte	0x3f
	.zero		1


	//   ....[25]....
        /*0d68*/ 	.word	0x00004b50
        /*0d6c*/ 	.word	0x00000004
        /*0d70*/ 	.word	0x00000000
        /*0d74*/ 	.short	0x0101
        /*0d76*/ 	.byte	0x3f
	.zero		1


	//   ....[26]....
        /*0d78*/ 	.word	0x00004b90
        /*0d7c*/ 	.word	0x0000004a
        /*0d80*/ 	.word	0x000132b0
        /*0d84*/ 	.short	0x010a
        /*0d86*/ 	.byte	0x3f
	.zero		1


	//   ....[27]....
        /*0d88*/ 	.word	0x00004e00
        /*0d8c*/ 	.word	0x0000004a
        /*0d90*/ 	.word	0x00000000
        /*0d94*/ 	.short	0x0101
        /*0d96*/ 	.byte	0x3f
	.zero		1


	//   ....[28]....
        /*0d98*/ 	.word	0x00005620
        /*0d9c*/ 	.word	0x00000010
        /*0da0*/ 	.word	0x00013200
        /*0da4*/ 	.short	0x010a
        /*0da6*/ 	.byte	0x3f
	.zero		1


	//   ....[29]....
        /*0da8*/ 	.word	0x00005670
        /*0dac*/ 	.word	0x00000010
        /*0db0*/ 	.word	0x00013200
        /*0db4*/ 	.short	0x010a
        /*0db6*/ 	.byte	0x3f
	.zero		1


	//   ....[30]....
        /*0db8*/ 	.word	0x00005d90
        /*0dbc*/ 	.word	0x00000010
        /*0dc0*/ 	.word	0x00013200
        /*0dc4*/ 	.short	0x010a
        /*0dc6*/ 	.byte	0x3f
	.zero		1


	//   ....[31]....
        /*0dc8*/ 	.word	0x000071e0
        /*0dcc*/ 	.word	0x00000010
        /*0dd0*/ 	.word	0x00013200
        /*0dd4*/ 	.short	0x010a
        /*0dd6*/ 	.byte	0x3f
	.zero		1


	//   ....[32]....
        /*0dd8*/ 	.word	0x00008310
        /*0ddc*/ 	.word	0x00000000
        /*0de0*/ 	.word	0x00013230
        /*0de4*/ 	.short	0x010a
        /*0de6*/ 	.byte	0x3f
	.zero		1


	//   ....[33]....
        /*0de8*/ 	.word	0x000083b0
        /*0dec*/ 	.word	0x00000000
        /*0df0*/ 	.word	0x00013230
        /*0df4*/ 	.short	0x010a
        /*0df6*/ 	.byte	0x3f
	.zero		1


	//   ....[34]....
        /*0df8*/ 	.word	0x0000b020
        /*0dfc*/ 	.word	0x00000000
        /*0e00*/ 	.word	0x00000000
        /*0e04*/ 	.short	0x0101
        /*0e06*/ 	.byte	0x3f
	.zero		1


	//   ....[35]....
        /*0e08*/ 	.word	0x0000b9f0
        /*0e0c*/ 	.word	0x0000000d
        /*0e10*/ 	.word	0x00013230
        /*0e14*/ 	.short	0x010a
        /*0e16*/ 	.byte	0x3f
	.zero		1


	//   ....[36]....
        /*0e18*/ 	.word	0x0000ba80
        /*0e1c*/ 	.word	0x0000000d
        /*0e20*/ 	.word	0x00013230
        /*0e24*/ 	.short	0x010a
        /*0e26*/ 	.byte	0x3f
	.zero		1


	//   ....[37]....
        /*0e28*/ 	.word	0x0000c040
        /*0e2c*/ 	.word	0x0000000f
        /*0e30*/ 	.word	0x00013250
        /*0e34*/ 	.short	0x010a
        /*0e36*/ 	.byte	0x3f
	.zero		1


	//   ....[38]....
        /*0e38*/ 	.word	0x0000c090
        /*0e3c*/ 	.word	0x0000000f
        /*0e40*/ 	.word	0x00013250
        /*0e44*/ 	.short	0x010a
        /*0e46*/ 	.byte	0x3f
	.zero		1


	//   ....[39]....
        /*0e48*/ 	.word	0x0000e6d0
        /*0e4c*/ 	.word	0x0000000d
        /*0e50*/ 	.word	0x00000000
        /*0e54*/ 	.short	0x0101
        /*0e56*/ 	.byte	0x3f
	.zero		1


	//   ....[40]....
        /*0e58*/ 	.word	0x0000f350
        /*0e5c*/ 	.word	0x0000000f
        /*0e60*/ 	.word	0x00000000
        /*0e64*/ 	.short	0x0101
        /*0e66*/ 	.byte	0x3f
	.zero		1


	//   ....[41]....
        /*0e68*/ 	.word	0x0000f4a0
        /*0e6c*/ 	.word	0x0000000a
        /*0e70*/ 	.word	0x00013230
        /*0e74*/ 	.short	0x010a
        /*0e76*/ 	.byte	0x3f
	.zero		1


	//   ....[42]....
        /*0e78*/ 	.word	0x0000f530
        /*0e7c*/ 	.word	0x0000000a
        /*0e80*/ 	.word	0x00013230
        /*0e84*/ 	.short	0x010a
        /*0e86*/ 	.byte	0x3f
	.zero		1


	//   ....[43]....
        /*0e88*/ 	.word	0x0000faf0
        /*0e8c*/ 	.word	0x0000000d
        /*0e90*/ 	.word	0x00013250
        /*0e94*/ 	.short	0x010a
        /*0e96*/ 	.byte	0x3f
	.zero		1


	//   ....[44]....
        /*0e98*/ 	.word	0x0000fb40
        /*0e9c*/ 	.word	0x0000000d
        /*0ea0*/ 	.word	0x00013250
        /*0ea4*/ 	.short	0x010a
        /*0ea6*/ 	.byte	0x3f
	.zero		1


	//   ....[45]....
        /*0ea8*/ 	.word	0x000114f0
        /*0eac*/ 	.word	0x0000000f
        /*0eb0*/ 	.word	0x00000000
        /*0eb4*/ 	.short	0x0101
        /*0eb6*/ 	.byte	0x3f
	.zero		1


	//   ....[46]....
        /*0eb8*/ 	.word	0x00012290
        /*0ebc*/ 	.word	0x0000000d
        /*0ec0*/ 	.word	0x00000000
        /*0ec4*/ 	.short	0x0101
        /*0ec6*/ 	.byte	0x3f
	.zero		1


	//   ....[47]....
        /*0ec8*/ 	.word	0x00012310
        /*0ecc*/ 	.word	0x00000008
        /*0ed0*/ 	.word	0x00013250
        /*0ed4*/ 	.short	0x010a
        /*0ed6*/ 	.byte	0x3f
	.zero		1


	//   ....[48]....
        /*0ed8*/ 	.word	0x00012360
        /*0edc*/ 	.word	0x00000008
        /*0ee0*/ 	.word	0x00013250
        /*0ee4*/ 	.short	0x010a
        /*0ee6*/ 	.byte	0x3f
	.zero		1


	//   ....[49]....
        /*0ee8*/ 	.word	0x00012bd0
        /*0eec*/ 	.word	0x00000003
        /*0ef0*/ 	.word	0x00000000
        /*0ef4*/ 	.short	0x0101
        /*0ef6*/ 	.byte	0x3f
	.zero		1


	//   ....[50]....
        /*0ef8*/ 	.word	0x00013f10
        /*0efc*/ 	.word	0x00000000
        /*0f00*/ 	.word	0x00000000
        /*0f04*/ 	.short	0x0101
        /*0f06*/ 	.byte	0x3f
	.zero		1


	//   ....[51]....
        /*0f08*/ 	.word	0x00016150
        /*0f0c*/ 	.word	0x00000016
        /*0f10*/ 	.word	0x00013220
        /*0f14*/ 	.short	0x010a
        /*0f16*/ 	.byte	0x3f
	.zero		1


	//   ....[52]....
        /*0f18*/ 	.word	0x00016210
        /*0f1c*/ 	.word	0x00000006
        /*0f20*/ 	.word	0x000132a0
        /*0f24*/ 	.short	0x010a
        /*0f26*/ 	.byte	0x3f
	.zero		1


	//   ....[53]....
        /*0f28*/ 	.word	0x00016440
        /*0f2c*/ 	.word	0x00000006
        /*0f30*/ 	.word	0x000132c0
        /*0f34*/ 	.short	0x010a
        /*0f36*/ 	.byte	0x3f
	.zero		1


	//   ....[54]....
        /*0f38*/ 	.word	0x000167c0
        /*0f3c*/ 	.word	0x00000005
        /*0f40*/ 	.word	0x000132a0
        /*0f44*/ 	.short	0x010a
        /*0f46*/ 	.byte	0x3f
	.zero		1


	//   ....[55]....
        /*0f48*/ 	.word	0x000169e0
        /*0f4c*/ 	.word	0x00000005
        /*0f50*/ 	.word	0x000132c0
        /*0f54*/ 	.short	0x010a
        /*0f56*/ 	.byte	0x3f
	.zero		1


	//   ....[56]....
        /*0f58*/ 	.word	0x00017810
        /*0f5c*/ 	.word	0x00000004
        /*0f60*/ 	.word	0x00013280
        /*0f64*/ 	.short	0x010a
        /*0f66*/ 	.byte	0x3f
	.zero		1


	//   ....[57]....
        /*0f68*/ 	.word	0x000179d0
        /*0f6c*/ 	.word	0x00000004
        /*0f70*/ 	.word	0x00013240
        /*0f74*/ 	.short	0x010a
        /*0f76*/ 	.byte	0x3f
	.zero		1


	//   ....[58]....
        /*0f78*/ 	.word	0x00018680
        /*0f7c*/ 	.word	0x00000016
        /*0f80*/ 	.word	0x00013200
        /*0f84*/ 	.short	0x0107
        /*0f86*/ 	.byte	0x3f
	.zero		1


	//   ....[59]....
        /*0f88*/ 	.word	0x00018770
        /*0f8c*/ 	.word	0x00000016
        /*0f90*/ 	.word	0x00013200
        /*0f94*/ 	.short	0x0101
        /*0f96*/ 	.byte	0x3f
	.zero		1


	//   ....[60]....
        /*0f98*/ 	.word	0x00018790
        /*0f9c*/ 	.word	0x00000016
        /*0fa0*/ 	.word	0x00013220
        /*0fa4*/ 	.short	0x010a
        /*0fa6*/ 	.byte	0x3f
	.zero		1


	//   ....[61]....
        /*0fa8*/ 	.word	0x00018a80
        /*0fac*/ 	.word	0x00000006
        /*0fb0*/ 	.word	0x00013280
        /*0fb4*/ 	.short	0x010a
        /*0fb6*/ 	.byte	0x3f
	.zero		1


	//   ....[62]....
        /*0fb8*/ 	.word	0x00018cd0
        /*0fbc*/ 	.word	0x00000006
        /*0fc0*/ 	.word	0x00013240
        /*0fc4*/ 	.short	0x010a
        /*0fc6*/ 	.byte	0x3f
	.zero		1


	//   ....[63]....
        /*0fc8*/ 	.word	0x00018f90
        /*0fcc*/ 	.word	0x00000003
        /*0fd0*/ 	.word	0x00013270
        /*0fd4*/ 	.short	0x010a
        /*0fd6*/ 	.byte	0x3f
	.zero		1


	//   ....[64]....
        /*0fd8*/ 	.word	0x00019010
        /*0fdc*/ 	.word	0x00000003
        /*0fe0*/ 	.word	0x00013260
        /*0fe4*/ 	.short	0x010a
        /*0fe6*/ 	.byte	0x3f
	.zero		1


	//   ....[65]....
        /*0fe8*/ 	.word	0x00019430
        /*0fec*/ 	.word	0x00000003
        /*0ff0*/ 	.word	0x00013250
        /*0ff4*/ 	.short	0x0101
        /*0ff6*/ 	.byte	0x3f
	.zero		1


	//   ....[66]....
        /*0ff8*/ 	.word	0x000194b0
        /*0ffc*/ 	.word	0x00000003
        /*1000*/ 	.word	0x00000000
        /*1004*/ 	.short	0x0101
        /*1006*/ 	.byte	0x3f
	.zero		1


	//   ....[67]....
        /*1008*/ 	.word	0x000196a0
        /*100c*/ 	.word	0x00000000
        /*1010*/ 	.word	0x00013270
        /*1014*/ 	.short	0x010a
        /*1016*/ 	.byte	0x3f
	.zero		1


	//   ....[68]....
        /*1018*/ 	.word	0x00019710
        /*101c*/ 	.word	0x00000000
        /*1020*/ 	.word	0x00013260
        /*1024*/ 	.short	0x010a
        /*1026*/ 	.byte	0x3f
	.zero		1


	//   ....[69]....
        /*1028*/ 	.word	0x00019b30
        /*102c*/ 	.word	0x00000000
        /*1030*/ 	.word	0x00013250
        /*1034*/ 	.short	0x0101
        /*1036*/ 	.byte	0x3f
	.zero		1


	//   ....[70]....
        /*1038*/ 	.word	0x00019b80
        /*103c*/ 	.word	0x00000002
        /*1040*/ 	.word	0x00000000
        /*1044*/ 	.short	0x0101
        /*1046*/ 	.byte	0x3f
	.zero		1


	//   ....[71]....
        /*1048*/ 	.word	0x0001a8a0
        /*104c*/ 	.word	0x00000008
        /*1050*/ 	.word	0x00013220
        /*1054*/ 	.short	0x010a
        /*1056*/ 	.byte	0x3f
	.zero		1


	//   ....[72]....
        /*1058*/ 	.word	0x0001aa30
        /*105c*/ 	.word	0x00000006
        /*1060*/ 	.word	0x00000000
        /*1064*/ 	.short	0x010a
        /*1066*/ 	.byte	0x3f
	.zero		1


	//   ....[73]....
        /*1068*/ 	.word	0x0001aaa0
        /*106c*/ 	.word	0x00000007
        /*1070*/ 	.word	0x00000000
        /*1074*/ 	.short	0x010a
        /*1076*/ 	.byte	0x3f
	.zero		1


	//   ....[74]....
        /*1078*/ 	.word	0x0001aaf0
        /*107c*/ 	.word	0x00000002
        /*1080*/ 	.word	0x00013260
        /*1084*/ 	.short	0x010a
        /*1086*/ 	.byte	0x3f
	.zero		1


	//   ....[75]....
        /*1088*/ 	.word	0x0001ab40
        /*108c*/ 	.word	0x00000005
        /*1090*/ 	.word	0x00013260
        /*1094*/ 	.short	0x010a
        /*1096*/ 	.byte	0x3f
	.zero		1


	//   ....[76]....
        /*1098*/ 	.word	0x0001ab80
        /*109c*/ 	.word	0x00000002
        /*10a0*/ 	.word	0x00013280
        /*10a4*/ 	.short	0x010a
        /*10a6*/ 	.byte	0x3f
	.zero		1


	//   ....[77]....
        /*10a8*/ 	.word	0x0001aba0
        /*10ac*/ 	.word	0x00000005
        /*10b0*/ 	.word	0x00013280
        /*10b4*/ 	.short	0x010a
        /*10b6*/ 	.byte	0x3f
	.zero		1


	//   ....[78]....
        /*10b8*/ 	.word	0x0001ac00
        /*10bc*/ 	.word	0x0000004a
        /*10c0*/ 	.word	0x00013290
        /*10c4*/ 	.short	0x010a
        /*10c6*/ 	.byte	0x3f
	.zero		1


	//   ....[79]....
        /*10c8*/ 	.word	0x0001ac50
        /*10cc*/ 	.word	0x0000004a
        /*10d0*/ 	.word	0x00013290
        /*10d4*/ 	.short	0x010a
        /*10d6*/ 	.byte	0x3f
	.zero		1


	//   ....[80]....
        /*10d8*/ 	.word	0x0001aca0
        /*10dc*/ 	.word	0x0000004a
        /*10e0*/ 	.word	0x00013290
        /*10e4*/ 	.short	0x010a
        /*10e6*/ 	.byte	0x3f
	.zero		1


	//   ....[81]....
        /*10e8*/ 	.word	0x0001acf0
        /*10ec*/ 	.word	0x0000004a
        /*10f0*/ 	.word	0x000132b0
        /*10f4*/ 	.short	0x010a
        /*10f6*/ 	.byte	0x3f
	.zero		1


	//   ....[82]....
        /*10f8*/ 	.word	0x0001aef0
        /*10fc*/ 	.word	0x00000010
        /*1100*/ 	.word	0x00013200
        /*1104*/ 	.short	0x010a
        /*1106*/ 	.byte	0x3f
	.zero		1


	//   ....[83]....
        /*1108*/ 	.word	0x0001b0f0
        /*110c*/ 	.word	0x00000010
        /*1110*/ 	.word	0x00013200
        /*1114*/ 	.short	0x010a
        /*1116*/ 	.byte	0x3f
	.zero		1


	//   ....[84]....
        /*1118*/ 	.word	0x0001b140
        /*111c*/ 	.word	0x00000000
        /*1120*/ 	.word	0x00013230
        /*1124*/ 	.short	0x010a
        /*1126*/ 	.byte	0x3f
	.zero		1


	//   ....[85]....
        /*1128*/ 	.word	0x0001b190
        /*112c*/ 	.word	0x0000000d
        /*1130*/ 	.word	0x00013230
        /*1134*/ 	.short	0x010a
        /*1136*/ 	.byte	0x3f
	.zero		1


	//   ....[86]....
        /*1138*/ 	.word	0x0001b1e0
        /*113c*/ 	.word	0x0000000f
        /*1140*/ 	.word	0x00013250
        /*1144*/ 	.short	0x010a
        /*1146*/ 	.byte	0x3f
	.zero		1


	//   ....[87]....
        /*1148*/ 	.word	0x0001b230
        /*114c*/ 	.word	0x0000000a
        /*1150*/ 	.word	0x00013230
        /*1154*/ 	.short	0x010a
        /*1156*/ 	.byte	0x3f
	.zero		1


	//   ....[88]....
        /*1158*/ 	.word	0x0001b280
        /*115c*/ 	.word	0x0000000d
        /*1160*/ 	.word	0x00013250
        /*1164*/ 	.short	0x010a
        /*1166*/ 	.byte	0x3f
	.zero		1


	//   ....[89]....
        /*1168*/ 	.word	0x0001b2d0
        /*116c*/ 	.word	0x00000008
        /*1170*/ 	.word	0x00013250
        /*1174*/ 	.short	0x010a
        /*1176*/ 	.byte	0x3f
	.zero		1


	//   ....[90]....
        /*1178*/ 	.word	0x0001b470
        /*117c*/ 	.word	0x00000016
        /*1180*/ 	.word	0x00013220
        /*1184*/ 	.short	0x010a
        /*1186*/ 	.byte	0x3f
	.zero		1


	//   ....[91]....
        /*1188*/ 	.word	0x0001b4c0
        /*118c*/ 	.word	0x00000006
        /*1190*/ 	.word	0x000132a0
        /*1194*/ 	.short	0x010a
        /*1196*/ 	.byte	0x3f
	.zero		1


	//   ....[92]....
        /*1198*/ 	.word	0x0001b510
        /*119c*/ 	.word	0x00000006
        /*11a0*/ 	.word	0x000132c0
        /*11a4*/ 	.short	0x010a
        /*11a6*/ 	.byte	0x3f
	.zero		1


	//   ....[93]....
        /*11a8*/ 	.word	0x0001b560
        /*11ac*/ 	.word	0x00000005
        /*11b0*/ 	.word	0x000132a0
        /*11b4*/ 	.short	0x010a
        /*11b6*/ 	.byte	0x3f
	.zero		1


	//   ....[94]....
        /*11b8*/ 	.word	0x0001b5b0
        /*11bc*/ 	.word	0x00000005
        /*11c0*/ 	.word	0x000132c0
        /*11c4*/ 	.short	0x010a
        /*11c6*/ 	.byte	0x3f
	.zero		1


	//   ....[95]....
        /*11c8*/ 	.word	0x0001b750
        /*11cc*/ 	.word	0x00000004
        /*11d0*/ 	.word	0x00013280
        /*11d4*/ 	.short	0x010a
        /*11d6*/ 	.byte	0x3f
	.zero		1


	//   ....[96]....
        /*11d8*/ 	.word	0x0001b7a0
        /*11dc*/ 	.word	0x00000004
        /*11e0*/ 	.word	0x00013240
        /*11e4*/ 	.short	0x010a
        /*11e6*/ 	.byte	0x3f
	.zero		1


	//   ....[97]....
        /*11e8*/ 	.word	0x0001bf70
        /*11ec*/ 	.word	0x00000016
        /*11f0*/ 	.word	0x00013220
        /*11f4*/ 	.short	0x010a
        /*11f6*/ 	.byte	0x3f
	.zero		1


	//   ....[98]....
        /*11f8*/ 	.word	0x0001bfc0
        /*11fc*/ 	.word	0x00000006
        /*1200*/ 	.word	0x00013280
        /*1204*/ 	.short	0x010a
        /*1206*/ 	.byte	0x3f
	.zero		1


	//   ....[99]....
        /*1208*/ 	.word	0x0001c010
        /*120c*/ 	.word	0x00000006
        /*1210*/ 	.word	0x00013240
        /*1214*/ 	.short	0x010a
        /*1216*/ 	.byte	0x3f
	.zero		1


	//   ....[100]....
        /*1218*/ 	.word	0x0001c060
        /*121c*/ 	.word	0x00000003
        /*1220*/ 	.word	0x00013270
        /*1224*/ 	.short	0x010a
        /*1226*/ 	.byte	0x3f
	.zero		1


	//   ....[101]....
        /*1228*/ 	.word	0x0001c0b0
        /*122c*/ 	.word	0x00000003
        /*1230*/ 	.word	0x00013260
        /*1234*/ 	.short	0x010a
        /*1236*/ 	.byte	0x3f
	.zero		1


	//   ....[102]....
        /*1238*/ 	.word	0x0001c100
        /*123c*/ 	.word	0x00000000
        /*1240*/ 	.word	0x00013270
        /*1244*/ 	.short	0x010a
        /*1246*/ 	.byte	0x3f
	.zero		1


	//   ....[103]....
        /*1248*/ 	.word	0x0001c150
        /*124c*/ 	.word	0x00000000
        /*1250*/ 	.word	0x00013260
        /*1254*/ 	.short	0x010a
        /*1256*/ 	.byte	0x3f
	.zero		1


	//   ....[104]....
        /*1258*/ 	.word	0x0001cae0
        /*125c*/ 	.word	0x00000008
        /*1260*/ 	.word	0x00013220
        /*1264*/ 	.short	0x010a
        /*1266*/ 	.byte	0x3f
	.zero		1


	//   ....[105]....
        /*1268*/ 	.word	0x0001cc80
        /*126c*/ 	.word	0x00000006
        /*1270*/ 	.word	0x00000000
        /*1274*/ 	.short	0x010a
        /*1276*/ 	.byte	0x3f
	.zero		1


	//   ....[106]....
        /*1278*/ 	.word	0x0001ccd0
        /*127c*/ 	.word	0x00000007
        /*1280*/ 	.word	0x00000000
        /*1284*/ 	.short	0x010a
        /*1286*/ 	.byte	0x3f
	.zero		1


	//   ....[107]....
        /*1288*/ 	.word	0x0001cd20
        /*128c*/ 	.word	0x00000002
        /*1290*/ 	.word	0x00013260
        /*1294*/ 	.short	0x010a
        /*1296*/ 	.byte	0x3f
	.zero		1


	//   ....[108]....
        /*1298*/ 	.word	0x0001cd70
        /*129c*/ 	.word	0x00000005
        /*12a0*/ 	.word	0x00013260
        /*12a4*/ 	.short	0x010a
        /*12a6*/ 	.byte	0x3f
	.zero		1


	//   ....[109]....
        /*12a8*/ 	.word	0x0001cdc0
        /*12ac*/ 	.word	0x00000002
        /*12b0*/ 	.word	0x00013280
        /*12b4*/ 	.short	0x010a
        /*12b6*/ 	.byte	0x3f
	.zero		1


	//----- nvinfo : EIATTR_NUM_MBARRIERS
	.align		4
.L_1667:
        /*12b8*/ 	.byte	0x03, 0x38
        /*12ba*/ 	.short	0x0016


	//----- nvinfo : EIATTR_EXIT_INSTR_OFFSETS
	.align		4
        /*12bc*/ 	.byte	0x04, 0x1c
        /*12be*/ 	.short	(.L_1669 - .L_1668)


	//   ....[0]....
.L_1668:
        /*12c0*/ 	.word	0x0001abf0


	//----- nvinfo : EIATTR_MAX_THREADS
	.align		4
.L_1669:
        /*12c4*/ 	.byte	0x04, 0x05
        /*12c6*/ 	.short	(.L_1671 - .L_1670)
.L_1670:
        /*12c8*/ 	.word	0x00000200
        /*12cc*/ 	.word	0x00000001
        /*12d0*/ 	.word	0x00000001


	//----- nvinfo : EIATTR_CRS_STACK_SIZE
	.align		4
.L_1671:
        /*12d4*/ 	.byte	0x04, 0x1e
        /*12d6*/ 	.short	(.L_1673 - .L_1672)
.L_1672:
        /*12d8*/ 	.word	0x00000000


	//----- nvinfo : EIATTR_CBANK_PARAM_SIZE
	.align		4
.L_1673:
        /*12dc*/ 	.byte	0x03, 0x19
        /*12de*/ 	.short	0x0af0


	//----- nvinfo : EIATTR_PARAM_CBANK
	.align		4
        /*12e0*/ 	.byte	0x04, 0x0a
        /*12e2*/ 	.short	(.L_1675 - .L_1674)
	.align		4
.L_1674:
        /*12e4*/ 	.word	index@(.nv.constant0._ZN7cutlass13device_kernelIN5flash11enable_sm90INS1_16FlashAttnFwdSm90INS1_25CollectiveMainloopFwdSm90ILi2EN4cute5tupleIJNS5_1CILi1EEES8_S8_EEENS6_IJNS7_ILi192EEENS7_ILi160EEENS7_ILi64EEEEEELi64ENS_12float_e4m3_tEfNS_4arch4Sm90ELb1ELb0ELb1ELb1ELb0ELb1ELb0ELb1ELb1ELb1ELb0ELb0EEENS1_21CollectiveEpilogueFwdINS6_IJSA_SC_SB_EEES9_NS_10bfloat16_tESG_Li384ELb1ELb1ELb0ELb1EEENS1_36VarlenDynamicPersistentTileSchedulerILi192ELi160ELi384ELi128ELb0ELb1ELb1ELb1ELb1ELb1EEEEEEEEEvNT_6ParamsE)
        /*12e8*/ 	.short	0x0210
        /*12ea*/ 	.short	0x0af0


	//----- nvinfo : EIATTR_SW_WAR
	.align		4
.L_1675:
        /*12ec*/ 	.byte	0x04, 0x36
        /*12ee*/ 	.short	(.L_1677 - .L_1676)
.L_1676:
        /*12f0*/ 	.word	0x00000008
.L_1677:


//--------------------- .nv.callgraph             --------------------------
	.section	.nv.callgraph,"",@"SHT_CUDA_CALLGRAPH"
	.align	4
	.sectionentsize	8
	.align		4
        /*0000*/ 	.word	0x00000000
	.align		4
        /*0004*/ 	.word	0xffffffff
	.align		4
        /*0008*/ 	.word	index@(_ZN7cutlass13device_kernelIN5flash11enable_sm90INS1_16FlashAttnFwdSm90INS1_25CollectiveMainloopFwdSm90ILi2EN4cute5tupleIJNS5_1CILi1EEES8_S8_EEENS6_IJNS7_ILi128EEESA_NS7_ILi256EEEEEELi256ENS_12float_e4m3_tEfNS_4arch4Sm90ELb0ELb0ELb1ELb0ELb0ELb0ELb0ELb1ELb1ELb1ELb0ELb0EEENS1_21CollectiveEpilogueFwdINS6_IJSA_SB_SA_EEES9_NS_10bfloat16_tESF_Li256ELb0ELb1ELb0ELb1EEENS1_29StaticPersistentTileSchedulerILb0EEEEEEEEEvNT_6ParamsE)
	.align		4
        /*000c*/ 	.word	index@(__assertfail)
	.align		4
        /*0010*/ 	.word	index@(_ZN7cutlass13device_kernelIN5flash11enable_sm90INS1_16FlashAttnFwdSm90INS1_25CollectiveMainloopFwdSm90ILi2EN4cute5tupleIJNS5_1CILi1EEES8_S8_EEENS6_IJNS7_ILi128EEESA_NS7_ILi256EEEEEELi256ENS_12float_e4m3_tEfNS_4arch4Sm90ELb0ELb0ELb1ELb1ELb0ELb0ELb0ELb1ELb1ELb1ELb0ELb0EEENS1_21CollectiveEpilogueFwdINS6_IJSA_SB_SA_EEES9_NS_10bfloat16_tESF_Li256ELb1ELb1ELb0ELb1EEENS1_36VarlenDynamicPersistentTileSchedulerILi128ELi128ELi256ELi128ELb0ELb1ELb1ELb0ELb1ELb1EEEEEEEEEvNT_6ParamsE)
	.align		4
        /*0014*/ 	.word	index@(__assertfail)
	.align		4
        /*0018*/ 	.word	index@(_ZN7cutlass13device_kernelIN5flash11enable_sm90INS1_16FlashAttnFwdSm90INS1_25CollectiveMainloopFwdSm90ILi2EN4cute5tupleIJNS5_1CILi1EEES8_S8_EEENS6_IJNS7_ILi128EEESA_NS7_ILi256EEEEEELi256ENS_12float_e4m3_tEfNS_4arch4Sm90ELb0ELb0ELb1ELb1ELb0ELb1ELb0ELb1ELb1ELb1ELb0ELb0EEENS1_21CollectiveEpilogueFwdINS6_IJSA_SB_SA_EEES9_NS_10bfloat16_tESF_Li256ELb1ELb1ELb0ELb1EEENS1_36VarlenDynamicPersistentTileSchedulerILi128ELi128ELi256ELi128ELb0ELb1ELb1ELb0ELb1ELb1EEEEEEEEEvNT_6ParamsE)
	.align		4
        /*001c*/ 	.word	index@(__assertfail)
	.align		4
        /*0020*/ 	.word	index@(_ZN7cutlass13device_kernelIN5flash11enable_sm90INS1_16FlashAttnFwdSm90INS1_25CollectiveMainloopFwdSm90ILi2EN4cute5tupleIJNS5_1CILi1EEES8_S8_EEENS6_IJNS7_ILi128EEENS7_ILi64EEENS7_ILi256EEEEEELi256ENS_12float_e4m3_tEfNS_4arch4Sm90ELb0ELb1ELb1ELb0ELb0ELb0ELb0ELb1ELb1ELb1ELb0ELb0EEENS1_21CollectiveEpilogueFwdINS6_IJSA_SC_SB_EEES9_NS_10bfloat16_tESG_Li256ELb0ELb1ELb0ELb1EEENS1_30DynamicPersistentTileSchedulerILi256ELi128ELb0ELb1ELb1EEEEEEEEEvNT_6ParamsE)
	.align		4
        /*0024*/ 	.word	index@(__assertfail)
	.align		4
        /*0028*/ 	.word	index@(_ZN7cutlass13device_kernelIN5flash11enable_sm90INS1_16FlashAttnFwdSm90INS1_25CollectiveMainloopFwdSm90ILi2EN4cute5tupleIJNS5_1CILi1EEES8_S8_EEENS6_IJNS7_ILi128EEENS7_ILi64EEENS7_ILi256EEEEEELi256ENS_12float_e4m3_tEfNS_4arch4Sm90ELb0ELb1ELb1ELb1ELb0ELb0ELb0ELb1ELb1ELb1ELb0ELb0EEENS1_21CollectiveEpilogueFwdINS6_IJSA_SC_SB_EEES9_NS_10bfloat16_tESG_Li256ELb1ELb1ELb0ELb1EEENS1_36VarlenDynamicPersistentTileSchedulerILi128ELi64ELi256ELi128ELb0ELb1ELb1ELb1ELb0ELb1EEEEEEEEEvNT_6ParamsE)
	.align		4
        /*002c*/ 	.word	index@(__assertfail)
	.align		4
        /*0030*/ 	.word	index@(_ZN7cutlass13device_kernelIN5flash11enable_sm90INS1_16FlashAttnFwdSm90INS1_25CollectiveMainloopFwdSm90ILi2EN4cute5tupleIJNS5_1CILi1EEES8_S8_EEENS6_IJNS7_ILi128EEENS7_ILi64EEENS7_ILi256EEEEEELi256ENS_12float_e4m3_tEfNS_4arch4Sm90ELb0ELb1ELb1ELb1ELb0ELb1ELb0ELb1ELb1ELb1ELb0ELb0EEENS1_21CollectiveEpilogueFwdINS6_IJSA_SC_SB_EEES9_NS_10bfloat16_tESG_Li256ELb1ELb1ELb0ELb1EEENS1_36VarlenDynamicPersistentTileSchedulerILi128ELi64ELi256ELi128ELb0ELb1ELb1ELb1ELb0ELb1EEEEEEEEEvNT_6ParamsE)
	.align		4
        /*0034*/ 	.word	index@(__assertfail)
	.align		4
        /*0038*/ 	.word	index@(_ZN7cutlass13device_kernelIN5flash11enable_sm90INS1_16FlashAttnFwdSm90INS1_25CollectiveMainloopFwdSm90ILi2EN4cute5tupleIJNS5_1CILi1EEES8_S8_EEENS6_IJNS7_ILi128EEESA_NS7_ILi256EEEEEELi256ENS_12float_e4m3_tEfNS_4arch4Sm90ELb1ELb0ELb1ELb0ELb0ELb0ELb0ELb1ELb1ELb1ELb0ELb0EEENS1_21CollectiveEpilogueFwdINS6_IJSA_SB_SA_EEES9_NS_10bfloat16_tESF_Li256ELb0ELb1ELb0ELb1EEENS1_30DynamicPersistentTileSchedulerILi256ELi128ELb0ELb1ELb1EEEEEEEEEvNT_6ParamsE)
	.align		4
        /*003c*/ 	.word	index@(__assertfail)
	.align		4
        /*0040*/ 	.word	index@(_ZN7cutlass13device_kernelIN5flash11enable_sm90INS1_16FlashAttnFwdSm90INS1_25CollectiveMainloopFwdSm90ILi2EN4cute5tupleIJNS5_1CILi1EEES8_S8_EEENS6_IJNS7_ILi128EEESA_NS7_ILi256EEEEEELi256ENS_12float_e4m3_tEfNS_4arch4Sm90ELb1ELb0ELb1ELb1ELb0ELb0ELb0ELb1ELb1ELb1ELb0ELb0EEENS1_21CollectiveEpilogueFwdINS6_IJSA_SB_SA_EEES9_NS_10bfloat16_tESF_Li256ELb1ELb1ELb0ELb1EEENS1_36VarlenDynamicPersistentTileSchedulerILi128ELi128ELi256ELi128ELb0ELb1ELb1ELb1ELb1ELb1EEEEEEEEEvNT_6ParamsE)
	.align		4
        /*0044*/ 	.word	index@(__assertfail)
	.align		4
        /*0048*/ 	.word	index@(_ZN7cutlass13device_kernelIN5flash11enable_sm90INS1_16FlashAttnFwdSm90INS1_25CollectiveMainloopFwdSm90ILi2EN4cute5tupleIJNS5_1CILi1EEES8_S8_EEENS6_IJNS7_ILi128EEESA_NS7_ILi256EEEEEELi256ENS_12float_e4m3_tEfNS_4arch4Sm90ELb1ELb0ELb1ELb1ELb0ELb1ELb0ELb1ELb1ELb1ELb0ELb0EEENS1_21CollectiveEpilogueFwdINS6_IJSA_SB_SA_EEES9_NS_10bfloat16_tESF_Li256ELb1ELb1ELb0ELb1EEENS1_36VarlenDynamicPersistentTileSchedulerILi128ELi128ELi256ELi128ELb0ELb1ELb1ELb1ELb1ELb1EEEEEEEEEvNT_6ParamsE)
	.align		4
        /*004c*/ 	.word	index@(__assertfail)
	.align		4
        /*0050*/ 	.word	index@(_ZN7cutlass13device_kernelIN5flash11enable_sm90INS1_16FlashAttnFwdSm90INS1_25CollectiveMainloopFwdSm90ILi2EN4cute5tupleIJNS5_1CILi1EEES8_S8_EEENS6_IJNS7_ILi128EEENS7_ILi160EEENS7_ILi192EEEEEELi192ENS_12float_e4m3_tEfNS_4arch4Sm90ELb0ELb0ELb1ELb0ELb0ELb0ELb0ELb1ELb1ELb1ELb0ELb0EEENS1_21CollectiveEpilogueFwdINS6_IJSA_SC_SB_EEES9_NS_10bfloat16_tESG_Li256ELb0ELb1ELb0ELb1EEENS1_29StaticPersistentTileSchedulerILb0EEEEEEEEEvNT_6ParamsE)
	.align		4
        /*0054*/ 	.word	index@(__assertfail)
	.align		4
        /*0058*/ 	.word	index@(_ZN7cutlass13device_kernelIN5flash11enable_sm90INS1_16FlashAttnFwdSm90INS1_25CollectiveMainloopFwdSm90ILi2EN4cute5tupleIJNS5_1CILi2EEENS7_ILi1EEES9_EEENS6_IJNS7_ILi128EEENS7_ILi160EEENS7_ILi192EEEEEELi192ENS_12float_e4m3_tEfNS_4arch4Sm90ELb0ELb0ELb1ELb0ELb0ELb0ELb0ELb1ELb1ELb1ELb0ELb0EEENS1_21CollectiveEpilogueFwdINS6_IJSB_SD_SC_EEESA_NS_10bfloat16_tESH_Li256ELb0ELb1ELb0ELb1EEENS1_29StaticPersistentTileSchedulerILb0EEEEEEEEEvNT_6ParamsE)
	.align		4
        /*005c*/ 	.word	index@(__assertfail)
	.align		4
        /*0060*/ 	.word	index@(_ZN7cutlass13device_kernelIN5flash11enable_sm90INS1_16FlashAttnFwdSm90INS1_25CollectiveMainloopFwdSm90ILi2EN4cute5tupleIJNS5_1CILi1EEES8_S8_EEENS6_IJNS7_ILi128EEENS7_ILi160EEENS7_ILi192EEEEEELi192ENS_12float_e4m3_tEfNS_4arch4Sm90ELb0ELb0ELb1ELb1ELb0ELb0ELb0ELb1ELb1ELb1ELb0ELb0EEENS1_21CollectiveEpilogueFwdINS6_IJSA_SC_SB_EEES9_NS_10bfloat16_tESG_Li256ELb1ELb1ELb0ELb1EEENS1_36VarlenDynamicPersistentTileSchedulerILi128ELi160ELi256ELi128ELb0ELb1ELb1ELb0ELb1ELb1EEEEEEEEEvNT_6ParamsE)
	.align		4
        /*0064*/ 	.word	index@(__assertfail)
	.align		4
        /*0068*/ 	.word	index@(_ZN7cutlass13device_kernelIN5flash11enable_sm90INS1_16FlashAttnFwdSm90INS1_25CollectiveMainloopFwdSm90ILi2EN4cute5tupleIJNS5_1CILi1EEES8_S8_EEENS6_IJNS7_ILi128EEENS7_ILi160EEENS7_ILi192EEEEEELi192ENS_12float_e4m3_tEfNS_4arch4Sm90ELb0ELb0ELb1ELb1ELb0ELb1ELb0ELb1ELb1ELb1ELb0ELb0EEENS1_21CollectiveEpilogueFwdINS6_IJSA_SC_SB_EEES9_NS_10bfloat16_tESG_Li256ELb1ELb1ELb0ELb1EEENS1_36VarlenDynamicPersistentTileSchedulerILi128ELi160ELi256ELi128ELb0ELb1ELb1ELb0ELb1ELb1EEEEEEEEEvNT_6ParamsE)
	.align		4
        /*006c*/ 	.word	index@(__assertfail)
	.align		4
        /*0070*/ 	.word	index@(_ZN7cutlass13device_kernelIN5flash11enable_sm90INS1_16FlashAttnFwdSm90INS1_25CollectiveMainloopFwdSm90ILi2EN4cute5tupleIJNS5_1CILi1EEES8_S8_EEENS6_IJNS7_ILi128EEESA_NS7_ILi192EEEEEELi192ENS_12float_e4m3_tEfNS_4arch4Sm90ELb0ELb1ELb1ELb0ELb0ELb0ELb0ELb1ELb1ELb1ELb0ELb0EEENS1_21CollectiveEpilogueFwdINS6_IJSA_SB_SA_EEES9_NS_10bfloat16_tESF_Li256ELb0ELb1ELb0ELb1EEENS1_30DynamicPersistentTileSchedulerILi256ELi128ELb0ELb1ELb1EEEEEEEEEvNT_6ParamsE)
	.align		4
        /*0074*/ 	.word	index@(__assertfail)
	.align		4
        /*0078*/ 	.word	index@(_ZN7cutlass13device_kernelIN5flash11enable_sm90INS1_16FlashAttnFwdSm90INS1_25CollectiveMainloopFwdSm90ILi2EN4cute5tupleIJNS5_1CILi1EEES8_S8_EEENS6_IJNS7_ILi128EEESA_NS7_ILi192EEEEEELi192ENS_12float_e4m3_tEfNS_4arch4Sm90ELb0ELb1ELb1ELb1ELb0ELb0ELb0ELb1ELb1ELb1ELb0ELb0EEENS1_21CollectiveEpilogueFwdINS6_IJSA_SB_SA_EEES9_NS_10bfloat16_tESF_Li256ELb1ELb1ELb0ELb1EEENS1_36VarlenDynamicPersistentTileSchedulerILi128ELi128ELi256ELi128ELb0ELb1ELb1ELb1ELb0ELb1EEEEEEEEEvNT_6ParamsE)
	.align		4
        /*007c*/ 	.word	index@(__assertfail)
	.align		4
        /*0080*/ 	.word	index@(_ZN7cutlass13device_kernelIN5flash11enable_sm90INS1_16FlashAttnFwdSm90INS1_25CollectiveMainloopFwdSm90ILi2EN4cute5tupleIJNS5_1CILi1EEES8_S8_EEENS6_IJNS7_ILi128EEESA_NS7_ILi192EEEEEELi192ENS_12float_e4m3_tEfNS_4arch4Sm90ELb0ELb1ELb1ELb1ELb0ELb1ELb0ELb1ELb1ELb1ELb0ELb0EEENS1_21CollectiveEpilogueFwdINS6_IJSA_SB_SA_EEES9_NS_10bfloat16_tESF_Li256ELb1ELb1ELb0ELb1EEENS1_36VarlenDynamicPersistentTileSchedulerILi128ELi128ELi256ELi128ELb0ELb1ELb1ELb1ELb0ELb1EEEEEEEEEvNT_6ParamsE)
	.align		4
        /*0084*/ 	.word	index@(__assertfail)
	.align		4
        /*0088*/ 	.word	index@(_ZN7cutlass13device_kernelIN5flash11enable_sm90INS1_16FlashAttnFwdSm90INS1_25CollectiveMainloopFwdSm90ILi2EN4cute5tupleIJNS5_1CILi1EEES8_S8_EEENS6_IJNS7_ILi128EEENS7_ILi160EEENS7_ILi192EEEEEELi192ENS_12float_e4m3_tEfNS_4arch4Sm90ELb1ELb0ELb1ELb0ELb0ELb0ELb0ELb1ELb1ELb1ELb0ELb0EEENS1_21CollectiveEpilogueFwdINS6_IJSA_SC_SB_EEES9_NS_10bfloat16_tESG_Li256ELb0ELb1ELb0ELb1EEENS1_30DynamicPersistentTileSchedulerILi256ELi128ELb0ELb1ELb1EEEEEEEEEvNT_6ParamsE)
	.align		4
        /*008c*/ 	.word	index@(__assertfail)
	.align		4
        /*0090*/ 	.word	index@(_ZN7cutlass13device_kernelIN5flash11enable_sm90INS1_16FlashAttnFwdSm90INS1_25CollectiveMainloopFwdSm90ILi2EN4cute5tupleIJNS5_1CILi1EEES8_S8_EEENS6_IJNS7_ILi128EEENS7_ILi160EEENS7_ILi192EEEEEELi192ENS_12float_e4m3_tEfNS_4arch4Sm90ELb1ELb0ELb1ELb1ELb0ELb0ELb0ELb1ELb1ELb1ELb0ELb0EEENS1_21CollectiveEpilogueFwdINS6_IJSA_SC_SB_EEES9_NS_10bfloat16_tESG_Li256ELb1ELb1ELb0ELb1EEENS1_36VarlenDynamicPersistentTileSchedulerILi128ELi160ELi256ELi128ELb0ELb1ELb1ELb1ELb1ELb1EEEEEEEEEvNT_6ParamsE)
	.align		4
        /*0094*/ 	.word	index@(__assertfail)
	.align		4
        /*0098*/ 	.word	index@(_ZN7cutlass13device_kernelIN5flash11enable_sm90INS1_16FlashAttnFwdSm90INS1_25CollectiveMainloopFwdSm90ILi2EN4cute5tupleIJNS5_1CILi1EEES8_S8_EEENS6_IJNS7_ILi128EEENS7_ILi160EEENS7_ILi192EEEEEELi192ENS_12float_e4m3_tEfNS_4arch4Sm90ELb1ELb0ELb1ELb1ELb0ELb1ELb0ELb1ELb1ELb1ELb0ELb0EEENS1_21CollectiveEpilogueFwdINS6_IJSA_SC_SB_EEES9_NS_10bfloat16_tESG_Li256ELb1ELb1ELb0ELb1EEENS1_36VarlenDynamicPersistentTileSchedulerILi128ELi160ELi256ELi128ELb0ELb1ELb1ELb1ELb1ELb1EEEEEEEEEvNT_6ParamsE)
	.align		4
        /*009c*/ 	.word	index@(__assertfail)
	.align		4
        /*00a0*/ 	.word	index@(_ZN7cutlass13device_kernelIN5flash11enable_sm90INS1_16FlashAttnFwdSm90INS1_25CollectiveMainloopFwdSm90ILi2EN4cute5tupleIJNS5_1CILi1EEES8_S8_EEENS6_IJNS7_ILi128EEENS7_ILi224EEESA_EEELi128ENS_12float_e4m3_tEfNS_4arch4Sm90ELb0ELb0ELb1ELb0ELb0ELb0ELb0ELb1ELb1ELb1ELb0ELb0EEENS1_21CollectiveEpilogueFwdINS6_IJSA_SA_SB_EEES9_NS_10bfloat16_tESF_Li256ELb0ELb1ELb0ELb1EEENS1_29StaticPersistentTileSchedulerILb0EEEEEEEEEvNT_6ParamsE)
	.align		4
        /*00a4*/ 	.word	index@(__assertfail)
	.align		4
        /*00a8*/ 	.word	index@(_ZN7cutlass13device_kernelIN5flash11enable_sm90INS1_16FlashAttnFwdSm90INS1_25CollectiveMainloopFwdSm90ILi2EN4cute5tupleIJNS5_1CILi1EEES8_S8_EEENS6_IJNS7_ILi128EEENS7_ILi224EEESA_EEELi128ENS_12float_e4m3_tEfNS_4arch4Sm90ELb0ELb0ELb1ELb1ELb0ELb0ELb0ELb1ELb1ELb1ELb0ELb0EEENS1_21CollectiveEpilogueFwdINS6_IJSA_SA_SB_EEES9_NS_10bfloat16_tESF_Li256ELb1ELb1ELb0ELb1EEENS1_36VarlenDynamicPersistentTileSchedulerILi128ELi224ELi256ELi128ELb0ELb1ELb1ELb0ELb1ELb1EEEEEEEEEvNT_6ParamsE)
	.align		4
        /*00ac*/ 	.word	index@(__assertfail)
	.align		4
        /*00b0*/ 	.word	index@(_ZN7cutlass13device_kernelIN5flash11enable_sm90INS1_16FlashAttnFwdSm90INS1_25CollectiveMainloopFwdSm90ILi2EN4cute5tupleIJNS5_1CILi1EEES8_S8_EEENS6_IJNS7_ILi128EEENS7_ILi224EEESA_EEELi128ENS_12float_e4m3_tEfNS_4arch4Sm90ELb0ELb0ELb1ELb1ELb0ELb1ELb0ELb1ELb1ELb1ELb0ELb0EEENS1_21CollectiveEpilogueFwdINS6_IJSA_SA_SB_EEES9_NS_10bfloat16_tESF_Li256ELb1ELb1ELb0ELb1EEENS1_36VarlenDynamicPersistentTileSchedulerILi128ELi224ELi256ELi128ELb0ELb1ELb1ELb0ELb1ELb1EEEEEEEEEvNT_6ParamsE)
	.align		4
        /*00b4*/ 	.word	index@(__assertfail)
	.align		4
        /*00b8*/ 	.word	index@(_ZN7cutlass13device_kernelIN5flash11enable_sm90INS1_16FlashAttnFwdSm90INS1_25CollectiveMainloopFwdSm90ILi2EN4cute5tupleIJNS5_1CILi1EEES8_S8_EEENS6_IJNS7_ILi128EEENS7_ILi192EEESA_EEELi128ENS_12float_e4m3_tEfNS_4arch4Sm90ELb0ELb1ELb1ELb0ELb0ELb0ELb0ELb1ELb1ELb1ELb0ELb0EEENS1_21CollectiveEpilogueFwdINS6_IJSA_SA_SB_EEES9_NS_10bfloat16_tESF_Li256ELb0ELb1ELb0ELb1EEENS1_30DynamicPersistentTileSchedulerILi256ELi128ELb0ELb1ELb1EEEEEEEEEvNT_6ParamsE)
	.align		4
        /*00bc*/ 	.word	index@(__assertfail)
	.align		4
        /*00c0*/ 	.word	index@(_ZN7cutlass13device_kernelIN5flash11enable_sm90INS1_16FlashAttnFwdSm90INS1_25CollectiveMainloopFwdSm90ILi2EN4cute5tupleIJNS5_1CILi1EEES8_S8_EEENS6_IJNS7_ILi128EEENS7_ILi192EEESA_EEELi128ENS_12float_e4m3_tEfNS_4arch4Sm90ELb0ELb1ELb1ELb1ELb0ELb0ELb0ELb1ELb1ELb1ELb0ELb0EEENS1_21CollectiveEpilogueFwdINS6_IJSA_SA_SB_EEES9_NS_10bfloat16_tESF_Li256ELb1ELb1ELb0ELb1EEENS1_36VarlenDynamicPersistentTileSchedulerILi128ELi192ELi256ELi128ELb0ELb1ELb1ELb1ELb0ELb1EEEEEEEEEvNT_6ParamsE)
	.align		4
        /*00c4*/ 	.word	index@(__assertfail)
	.align		4
        /*00c8*/ 	.word	index@(_ZN7cutlass13device_kernelIN5flash11enable_sm90INS1_16FlashAttnFwdSm90INS1_25CollectiveMainloopFwdSm90ILi2EN4cute5tupleIJNS5_1CILi1EEES8_S8_EEENS6_IJNS7_ILi128EEENS7_ILi192EEESA_EEELi128ENS_12float_e4m3_tEfNS_4arch4Sm90ELb0ELb1ELb1ELb1ELb0ELb1ELb0ELb1ELb1ELb1ELb0ELb0EEENS1_21CollectiveEpilogueFwdINS6_IJSA_SA_SB_EEES9_NS_10bfloat16_tESF_Li256ELb1ELb1ELb0ELb1EEENS1_36VarlenDynamicPersistentTileSchedulerILi128ELi192ELi256ELi128ELb0ELb1ELb1ELb1ELb0ELb1EEEEEEEEEvNT_6ParamsE)
	.align		4
        /*00cc*/ 	.word	index@(__assertfail)
	.align		4
        /*00d0*/ 	.word	index@(_ZN7cutlass13device_kernelIN5flash11enable_sm90INS1_16FlashAttnFwdSm90INS1_25CollectiveMainloopFwdSm90ILi2EN4cute5tupleIJNS5_1CILi1EEES8_S8_EEENS6_IJNS7_ILi128EEENS7_ILi224EEESA_EEELi128ENS_12float_e4m3_tEfNS_4arch4Sm90ELb1ELb0ELb1ELb0ELb0ELb0ELb0ELb1ELb1ELb1ELb0ELb0EEENS1_21CollectiveEpilogueFwdINS6_IJSA_SA_SB_EEES9_NS_10bfloat16_tESF_Li256ELb0ELb1ELb0ELb1EEENS1_30DynamicPersistentTileSchedulerILi256ELi128ELb0ELb1ELb1EEEEEEEEEvNT_6ParamsE)
	.align		4
        /*00d4*/ 	.word	index@(__assertfail)
	.align		4
        /*00d8*/ 	.word	index@(_ZN7cutlass13device_kernelIN5flash11enable_sm90INS1_16FlashAttnFwdSm90INS1_25CollectiveMainloopFwdSm90ILi2EN4cute5tupleIJNS5_1CILi1EEES8_S8_EEENS6_IJNS7_ILi128EEENS7_ILi224EEESA_EEELi128ENS_12float_e4m3_tEfNS_4arch4Sm90ELb1ELb0ELb1ELb1ELb0ELb0ELb0ELb1ELb1ELb1ELb0ELb0EEENS1_21CollectiveEpilogueFwdINS6_IJSA_SA_SB_EEES9_NS_10bfloat16_tESF_Li256ELb1ELb1ELb0ELb1EEENS1_36VarlenDynamicPersistentTileSchedulerILi128ELi224ELi256ELi128ELb0ELb1ELb1ELb1ELb1ELb1EEEEEEEEEvNT_6ParamsE)
	.align		4
        /*00dc*/ 	.word	index@(__assertfail)
	.align		4
        /*00e0*/ 	.word	index@(_ZN7cutlass13device_kernelIN5flash11enable_sm90INS1_16FlashAttnFwdSm90INS1_25CollectiveMainloopFwdSm90ILi2EN4cute5tupleIJNS5_1CILi1EEES8_S8_EEENS6_IJNS7_ILi128EEENS7_ILi224EEESA_EEELi128ENS_12float_e4m3_tEfNS_4arch4Sm90ELb1ELb0ELb1ELb1ELb0ELb1ELb0ELb1ELb1ELb1ELb0ELb0EEENS1_21CollectiveEpilogueFwdINS6_IJSA_SA_SB_EEES9_NS_10bfloat16_tESF_Li256ELb1ELb1ELb0ELb1EEENS1_36VarlenDynamicPersistentTileSchedulerILi128ELi224ELi256ELi128ELb0ELb1ELb1ELb1ELb1ELb1EEEEEEEEEvNT_6ParamsE)
	.align		4
        /*00e4*/ 	.word	index@(__assertfail)
	.align		4
        /*00e8*/ 	.word	index@(_ZN7cutlass13device_kernelIN5flash11enable_sm90INS1_16FlashAttnFwdSm90INS1_25CollectiveMainloopFwdSm90ILi2EN4cute5tupleIJNS5_1CILi1EEES8_S8_EEENS6_IJNS7_ILi192EEENS7_ILi128EEENS7_ILi96EEEEEELi96ENS_12float_e4m3_tEfNS_4arch4Sm90ELb0ELb0ELb1ELb0ELb0ELb0ELb0ELb1ELb1ELb1ELb0ELb0EEENS1_21CollectiveEpilogueFwdINS6_IJSA_SC_SB_EEES9_NS_10bfloat16_tESG_Li384ELb0ELb1ELb0ELb1EEENS1_29StaticPersistentTileSchedulerILb0EEEEEEEEEvNT_6ParamsE)
	.align		4
        /*00ec*/ 	.word	index@(__assertfail)
	.align		4
        /*00f0*/ 	.word	index@(_ZN7cutlass13device_kernelIN5flash11enable_sm90INS1_16FlashAttnFwdSm90INS1_25CollectiveMainloopFwdSm90ILi2EN4cute5tupleIJNS5_1CILi1EEES8_S8_EEENS6_IJNS7_ILi192EEENS7_ILi128EEENS7_ILi96EEEEEELi96ENS_12float_e4m3_tEfNS_4arch4Sm90ELb0ELb0ELb1ELb1ELb0ELb0ELb0ELb1ELb1ELb1ELb0ELb0EEENS1_21CollectiveEpilogueFwdINS6_IJSA_SC_SB_EEES9_NS_10bfloat16_tESG_Li384ELb1ELb1ELb0ELb1EEENS1_36VarlenDynamicPersistentTileSchedulerILi192ELi128ELi384ELi128ELb0ELb1ELb1ELb0ELb1ELb1EEEEEEEEEvNT_6ParamsE)
	.align		4
        /*00f4*/ 	.word	index@(__assertfail)
	.align		4
        /*00f8*/ 	.word	index@(_ZN7cutlass13device_kernelIN5flash11enable_sm90INS1_16FlashAttnFwdSm90INS1_25CollectiveMainloopFwdSm90ILi2EN4cute5tupleIJNS5_1CILi1EEES8_S8_EEENS6_IJNS7_ILi192EEENS7_ILi128EEENS7_ILi96EEEEEELi96ENS_12float_e4m3_tEfNS_4arch4Sm90ELb0ELb0ELb1ELb1ELb0ELb1ELb0ELb1ELb1ELb1ELb0ELb0EEENS1_21CollectiveEpilogueFwdINS6_IJSA_SC_SB_EEES9_NS_10bfloat16_tESG_Li384ELb1ELb1ELb0ELb1EEENS1_36VarlenDynamicPersistentTileSchedulerILi192ELi128ELi384ELi128ELb0ELb1ELb1ELb0ELb1ELb1EEEEEEEEEvNT_6ParamsE)
	.align		4
        /*00fc*/ 	.word	index@(__assertfail)
	.align		4
        /*0100*/ 	.word	index@(_ZN7cutlass13device_kernelIN5flash11enable_sm90INS1_16FlashAttnFwdSm90INS1_25CollectiveMainloopFwdSm90ILi2EN4cute5tupleIJNS5_1CILi1EEES8_S8_EEENS6_IJNS7_ILi192EEENS7_ILi128EEENS7_ILi96EEEEEELi96ENS_12float_e4m3_tEfNS_4arch4Sm90ELb0ELb1ELb1ELb0ELb0ELb0ELb0ELb1ELb1ELb1ELb0ELb0EEENS1_21CollectiveEpilogueFwdINS6_IJSA_SC_SB_EEES9_NS_10bfloat16_tESG_Li384ELb0ELb1ELb0ELb1EEENS1_30DynamicPersistentTileSchedulerILi384ELi128ELb0ELb1ELb1EEEEEEEEEvNT_6ParamsE)
	.align		4
        /*0104*/ 	.word	index@(__assertfail)
	.align		4
        /*0108*/ 	.word	index@(_ZN7cutlass13device_kernelIN5flash11enable_sm90INS1_16FlashAttnFwdSm90INS1_25CollectiveMainloopFwdSm90ILi2EN4cute5tupleIJNS5_1CILi1EEES8_S8_EEENS6_IJNS7_ILi192EEENS7_ILi128EEENS7_ILi96EEEEEELi96ENS_12float_e4m3_tEfNS_4arch4Sm90ELb0ELb1ELb1ELb1ELb0ELb0ELb0ELb1ELb1ELb1ELb0ELb0EEENS1_21CollectiveEpilogueFwdINS6_IJSA_SC_SB_EEES9_NS_10bfloat16_tESG_Li384ELb1ELb1ELb0ELb1EEENS1_36VarlenDynamicPersistentTileSchedulerILi192ELi128ELi384ELi128ELb0ELb1ELb1ELb1ELb0ELb1EEEEEEEEEvNT_6ParamsE)
	.align		4
        /*010c*/ 	.word	index@(__assertfail)
	.align		4
        /*0110*/ 	.word	index@(_ZN7cutlass13device_kernelIN5flash11enable_sm90INS1_16FlashAttnFwdSm90INS1_25CollectiveMainloopFwdSm90ILi2EN4cute5tupleIJNS5_1CILi1EEES8_S8_EEENS6_IJNS7_ILi192EEENS7_ILi128EEENS7_ILi96EEEEEELi96ENS_12float_e4m3_tEfNS_4arch4Sm90ELb0ELb1ELb1ELb1ELb0ELb1ELb0ELb1ELb1ELb1ELb0ELb0EEENS1_21CollectiveEpilogueFwdINS6_IJSA_SC_SB_EEES9_NS_10bfloat16_tESG_Li384ELb1ELb1ELb0ELb1EEENS1_36VarlenDynamicPersistentTileSchedulerILi192ELi128ELi384ELi128ELb0ELb1ELb1ELb1ELb0ELb1EEEEEEEEEvNT_6ParamsE)
	.align		4
        /*0114*/ 	.word	index@(__assertfail)
	.align		4
        /*0118*/ 	.word	index@(_ZN7cutlass13device_kernelIN5flash11enable_sm90INS1_16FlashAttnFwdSm90INS1_25CollectiveMainloopFwdSm90ILi2EN4cute5tupleIJNS5_1CILi1EEES8_S8_EEENS6_IJNS7_ILi192EEENS7_ILi128EEENS7_ILi96EEEEEELi96ENS_12float_e4m3_tEfNS_4arch4Sm90ELb1ELb0ELb1ELb0ELb0ELb0ELb0ELb1ELb1ELb1ELb0ELb0EEENS1_21CollectiveEpilogueFwdINS6_IJSA_SC_SB_EEES9_NS_10bfloat16_tESG_Li384ELb0ELb1ELb0ELb1EEENS1_30DynamicPersistentTileSchedulerILi384ELi128ELb0ELb1ELb1EEEEEEEEEvNT_6ParamsE)
	.align		4
        /*011c*/ 	.word	index@(__assertfail)
	.align		4
        /*0120*/ 	.word	index@(_ZN7cutlass13device_kernelIN5flash11enable_sm90INS1_16FlashAttnFwdSm90INS1_25CollectiveMainloopFwdSm90ILi2EN4cute5tupleIJNS5_1CILi1EEES8_S8_EEENS6_IJNS7_ILi192EEENS7_ILi128EEENS7_ILi96EEEEEELi96ENS_12float_e4m3_tEfNS_4arch4Sm90ELb1ELb0ELb1ELb1ELb0ELb0ELb0ELb1ELb1ELb1ELb0ELb0EEENS1_21CollectiveEpilogueFwdINS6_IJSA_SC_SB_EEES9_NS_10bfloat16_tESG_Li384ELb1ELb1ELb0ELb1EEENS1_36VarlenDynamicPersistentTileSchedulerILi192ELi128ELi384ELi128ELb0ELb1ELb1ELb1ELb1ELb1EEEEEEEEEvNT_6ParamsE)
	.align		4
        /*0124*/ 	.word	index@(__assertfail)
	.align		4
        /*0128*/ 	.word	index@(_ZN7cutlass13device_kernelIN5flash11enable_sm90INS1_16FlashAttnFwdSm90INS1_25CollectiveMainloopFwdSm90ILi2EN4cute5tupleIJNS5_1CILi1EEES8_S8_EEENS6_IJNS7_ILi192EEENS7_ILi128EEENS7_ILi96EEEEEELi96ENS_12float_e4m3_tEfNS_4arch4Sm90ELb1ELb0ELb1ELb1ELb0ELb1ELb0ELb1ELb1ELb1ELb0ELb0EEENS1_21CollectiveEpilogueFwdINS6_IJSA_SC_SB_EEES9_NS_10bfloat16_tESG_Li384ELb1ELb1ELb0ELb1EEENS1_36VarlenDynamicPersistentTileSchedulerILi192ELi128ELi384ELi128ELb0ELb1ELb1ELb1ELb1ELb1EEEEEEEEEvNT_6ParamsE)
	.align		4
        /*012c*/ 	.word	index@(__assertfail)
	.align		4
        /*0130*/ 	.word	index@(_ZN7cutlass13device_kernelIN5flash11enable_sm90INS1_16FlashAttnFwdSm90INS1_25CollectiveMainloopFwdSm90ILi2EN4cute5tupleIJNS5_1CILi1EEES8_S8_EEENS6_IJNS7_ILi192EEENS7_ILi160EEENS7_ILi64EEEEEELi64ENS_12float_e4m3_tEfNS_4arch4Sm90ELb0ELb0ELb1ELb0ELb0ELb0ELb0ELb1ELb1ELb1ELb0ELb0EEENS1_21CollectiveEpilogueFwdINS6_IJSA_SC_SB_EEES9_NS_10bfloat16_tESG_Li384ELb0ELb1ELb0ELb1EEENS1_29StaticPersistentTileSchedulerILb0EEEEEEEEEvNT_6ParamsE)
	.align		4
        /*0134*/ 	.word	index@(__assertfail)
	.align		4
        /*0138*/ 	.word	index@(_ZN7cutlass13device_kernelIN5flash11enable_sm90INS1_16FlashAttnFwdSm90INS1_25CollectiveMainloopFwdSm90ILi2EN4cute5tupleIJNS5_1CILi1EEES8_S8_EEENS6_IJNS7_ILi192EEENS7_ILi160EEENS7_ILi64EEEEEELi64ENS_12float_e4m3_tEfNS_4arch4Sm90ELb0ELb0ELb1ELb1ELb0ELb0ELb0ELb1ELb1ELb1ELb0ELb0EEENS1_21CollectiveEpilogueFwdINS6_IJSA_SC_SB_EEES9_NS_10bfloat16_tESG_Li384ELb1ELb1ELb0ELb1EEENS1_36VarlenDynamicPersistentTileSchedulerILi192ELi160ELi384ELi128ELb0ELb1ELb1ELb0ELb1ELb1EEEEEEEEEvNT_6ParamsE)
	.align		4
        /*013c*/ 	.word	index@(__assertfail)
	.align		4
        /*0140*/ 	.word	index@(_ZN7cutlass13device_kernelIN5flash11enable_sm90INS1_16FlashAttnFwdSm90INS1_25CollectiveMainloopFwdSm90ILi2EN4cute5tupleIJNS5_1CILi1EEES8_S8_EEENS6_IJNS7_ILi192EEENS7_ILi160EEENS7_ILi64EEEEEELi64ENS_12float_e4m3_tEfNS_4arch4Sm90ELb0ELb0ELb1ELb1ELb0ELb1ELb0ELb1ELb1ELb1ELb0ELb0EEENS1_21CollectiveEpilogueFwdINS6_IJSA_SC_SB_EEES9_NS_10bfloat16_tESG_Li384ELb1ELb1ELb0ELb1EEENS1_36VarlenDynamicPersistentTileSchedulerILi192ELi160ELi384ELi128ELb0ELb1ELb1ELb0ELb1ELb1EEEEEEEEEvNT_6ParamsE)
	.align		4
        /*0144*/ 	.word	index@(__assertfail)
	.align		4
        /*0148*/ 	.word	index@(_ZN7cutlass13device_kernelIN5flash11enable_sm90INS1_16FlashAttnFwdSm90INS1_25CollectiveMainloopFwdSm90ILi2EN4cute5tupleIJNS5_1CILi1EEES8_S8_EEENS6_IJNS7_ILi192EEENS7_ILi160EEENS7_ILi64EEEEEELi64ENS_12float_e4m3_tEfNS_4arch4Sm90ELb0ELb1ELb1ELb0ELb0ELb0ELb0ELb1ELb1ELb1ELb0ELb0EEENS1_21CollectiveEpilogueFwdINS6_IJSA_SC_SB_EEES9_NS_10bfloat16_tESG_Li384ELb0ELb1ELb0ELb1EEENS1_30DynamicPersistentTileSchedulerILi384ELi128ELb0ELb1ELb1EEEEEEEEEvNT_6ParamsE)
	.align		4
        /*014c*/ 	.word	index@(__assertfail)
	.align		4
        /*0150*/ 	.word	index@(_ZN7cutlass13device_kernelIN5flash11enable_sm90INS1_16FlashAttnFwdSm90INS1_25CollectiveMainloopFwdSm90ILi2EN4cute5tupleIJNS5_1CILi1EEES8_S8_EEENS6_IJNS7_ILi192EEENS7_ILi160EEENS7_ILi64EEEEEELi64ENS_12float_e4m3_tEfNS_4arch4Sm90ELb0ELb1ELb1ELb1ELb0ELb0ELb0ELb1ELb1ELb1ELb0ELb0EEENS1_21CollectiveEpilogueFwdINS6_IJSA_SC_SB_EEES9_NS_10bfloat16_tESG_Li384ELb1ELb1ELb0ELb1EEENS1_36VarlenDynamicPersistentTileSchedulerILi192ELi160ELi384ELi128ELb0ELb1ELb1ELb1ELb0ELb1EEEEEEEEEvNT_6ParamsE)
	.align		4
        /*0154*/ 	.word	index@(__assertfail)
	.align		4
        /*0158*/ 	.word	index@(_ZN7cutlass13device_kernelIN5flash11enable_sm90INS1_16FlashAttnFwdSm90INS1_25CollectiveMainloopFwdSm90ILi2EN4cute5tupleIJNS5_1CILi1EEES8_S8_EEENS6_IJNS7_ILi192EEENS7_ILi160EEENS7_ILi64EEEEEELi64ENS_12float_e4m3_tEfNS_4arch4Sm90ELb0ELb1ELb1ELb1ELb0ELb1ELb0ELb1ELb1ELb1ELb0ELb0EEENS1_21CollectiveEpilogueFwdINS6_IJSA_SC_SB_EEES9_NS_10bfloat16_tESG_Li384ELb1ELb1ELb0ELb1EEENS1_36VarlenDynamicPersistentTileSchedulerILi192ELi160ELi384ELi128ELb0ELb1ELb1ELb1ELb0ELb1EEEEEEEEEvNT_6ParamsE)
	.align		4
        /*015c*/ 	.word	index@(__assertfail)
	.align		4
        /*0160*/ 	.word	index@(_ZN7cutlass13device_kernelIN5flash11enable_sm90INS1_16FlashAttnFwdSm90INS1_25CollectiveMainloopFwdSm90ILi2EN4cute5tupleIJNS5_1CILi1EEES8_S8_EEENS6_IJNS7_ILi192EEENS7_ILi160EEENS7_ILi64EEEEEELi64ENS_12float_e4m3_tEfNS_4arch4Sm90ELb1ELb0ELb1ELb0ELb0ELb0ELb0ELb1ELb1ELb1ELb0ELb0EEENS1_21CollectiveEpilogueFwdINS6_IJSA_SC_SB_EEES9_NS_10bfloat16_tESG_Li384ELb0ELb1ELb0ELb1EEENS1_30DynamicPersistentTileSchedulerILi384ELi128ELb0ELb1ELb1EEEEEEEEEvNT_6ParamsE)
	.align		4
        /*0164*/ 	.word	index@(__assertfail)
	.align		4
        /*0168*/ 	.word	index@(_ZN7cutlass13device_kernelIN5flash11enable_sm90INS1_16FlashAttnFwdSm90INS1_25CollectiveMainloopFwdSm90ILi2EN4cute5tupleIJNS5_1CILi1EEES8_S8_EEENS6_IJNS7_ILi192EEENS7_ILi160EEENS7_ILi64EEEEEELi64ENS_12float_e4m3_tEfNS_4arch4Sm90ELb1ELb0ELb1ELb1ELb0ELb0ELb0ELb1ELb1ELb1ELb0ELb0EEENS1_21CollectiveEpilogueFwdINS6_IJSA_SC_SB_EEES9_NS_10bfloat16_tESG_Li384ELb1ELb1ELb0ELb1EEENS1_36VarlenDynamicPersistentTileSchedulerILi192ELi160ELi384ELi128ELb0ELb1ELb1ELb1ELb1ELb1EEEEEEEEEvNT_6ParamsE)
	.align		4
        /*016c*/ 	.word	index@(__assertfail)
	.align		4
        /*0170*/ 	.word	index@(_ZN7cutlass13device_kernelIN5flash11enable_sm90INS1_16FlashAttnFwdSm90INS1_25CollectiveMainloopFwdSm90ILi2EN4cute5tupleIJNS5_1CILi1EEES8_S8_EEENS6_IJNS7_ILi192EEENS7_ILi160EEENS7_ILi64EEEEEELi64ENS_12float_e4m3_tEfNS_4arch4Sm90ELb1ELb0ELb1ELb1ELb0ELb1ELb0ELb1ELb1ELb1ELb0ELb0EEENS1_21CollectiveEpilogueFwdINS6_IJSA_SC_SB_EEES9_NS_10bfloat16_tESG_Li384ELb1ELb1ELb0ELb1EEENS1_36VarlenDynamicPersistentTileSchedulerILi192ELi160ELi384ELi128ELb0ELb1ELb1ELb1ELb1ELb1EEEEEEEEEvNT_6ParamsE)
	.align		4
        /*0174*/ 	.word	index@(__assertfail)
	.align		4
        /*0178*/ 	.word	0x00000000
	.align		4
        /*017c*/ 	.word	0xfffffffe
	.align		4
        /*0180*/ 	.word	0x00000000
	.align		4
        /*0184*/ 	.word	0xfffffffd
	.align		4
        /*0188*/ 	.word	0x00000000
	.align		4
        /*018c*/ 	.word	0xfffffffc


//--------------------- .nv.constant4             --------------------------
	.section	.nv.constant4,"a",@progbits
	.align	8
	.align		8
.nv.constant4:
        /*0000*/ 	.dword	__assertfail
	.align		8
        /*0008*/ 	.dword	__unnamed_1
	.align		8
        /*0010*/ 	.dword	__unnamed_2
	.align		8
        /*0018*/ 	.dword	__unnamed_3
	.align		8
        /*0020*/ 	.dword	__unnamed_4
	.align		8
        /*0028*/ 	.dword	__unnamed_5
	.align		8
        /*0030*/ 	.dword	__unnamed_6
	.align		8
        /*0038*/ 	.dword	_ZZN5flash28permute_output_fp8_VcolmajorIN4cute6TensorINS1_11ArrayEngineIN7cutlass10bfloat16_tELm32EEENS1_6LayoutINS1_5tupleIJNS8_IJNS1_1CILi2EEESA_NS9_ILi8EEEEEENS9_ILi1EEESD_EEENS8_IJNS8_IJSD_SA_NS9_ILi4EEEEEENS9_ILi0EEESH_EEEEEEEEEvRT_E9upper_map
	.align		8
        /*0040*/ 	.dword	__unnamed_7
	.align		8
        /*0048*/ 	.dword	__unnamed_8
	.align		8
        /*0050*/ 	.dword	__unnamed_9
	.align		8
        /*0058*/ 	.dword	__unnamed_10
	.align		8
        /*0060*/ 	.dword	__unnamed_11
	.align		8
        /*0068*/ 	.dword	__unnamed_12
	.align		8
        /*0070*/ 	.dword	_ZZN5flash28permute_output_fp8_VcolmajorIN4cute6TensorINS1_11ArrayEngineIN7cutlass10bfloat16_tELm48EEENS1_6LayoutINS1_5tupleIJNS8_IJNS1_1CILi2EEESA_NS9_ILi12EEEEEENS9_ILi1EEESD_EEENS8_IJNS8_IJSD_SA_NS9_ILi4EEEEEENS9_ILi0EEESH_EEEEEEEEEvRT_E9upper_map
	.align		8
        /*0078*/ 	.dword	__unnamed_13
	.align		8
        /*0080*/ 	.dword	__unnamed_14
	.align		8
        /*0088*/ 	.dword	__unnamed_15
	.align		8
        /*0090*/ 	.dword	__unnamed_16
	.align		8
        /*0098*/ 	.dword	__unnamed_17
	.align		8
        /*00a0*/ 	.dword	__unnamed_18
	.align		8
        /*00a8*/ 	.dword	_ZZN5flash28permute_output_fp8_VcolmajorIN4cute6TensorINS1_11ArrayEngineIN7cutlass10bfloat16_tELm64EEENS1_6LayoutINS1_5tupleIJNS8_IJNS1_1CILi2EEESA_NS9_ILi16EEEEEENS9_ILi1EEESD_EEENS8_IJNS8_IJSD_SA_NS9_ILi4EEEEEENS9_ILi0EEESH_EEEEEEEEEvRT_E9upper_map
	.align		8
        /*00b0*/ 	.dword	__unnamed_19
	.align		8
        /*00b8*/ 	.dword	__unnamed_20
	.align		8
        /*00c0*/ 	.dword	__unnamed_21
	.align		8
        /*00c8*/ 	.dword	__unnamed_22
	.align		8
        /*00d0*/ 	.dword	__unnamed_23
	.align		8
        /*00d8*/ 	.dword	__unnamed_24
	.align		8
        /*00e0*/ 	.dword	__unnamed_25
	.align		8
        /*00e8*/ 	.dword	__unnamed_26
	.align		8
        /*00f0*/ 	.dword	__unnamed_27
	.align		8
        /*00f8*/ 	.dword	__unnamed_28
	.align		8
        /*0100*/ 	.dword	_ZZN5flash28permute_output_fp8_VcolmajorIN4cute6TensorINS1_11ArrayEngineIN7cutlass10bfloat16_tELm96EEENS1_6LayoutINS1_5tupleIJNS8_IJNS1_1CILi2EEESA_NS9_ILi24EEEEEENS9_ILi1EEESD_EEENS8_IJNS8_IJSD_SA_NS9_ILi4EEEEEENS9_ILi0EEESH_EEEEEEEEEvRT_E9upper_map
	.align		8
        /*0108*/ 	.dword	__unnamed_29
	.align		8
        /*0110*/ 	.dword	__unnamed_30
	.align		8
        /*0118*/ 	.dword	__unnamed_31
	.align		8
        /*0120*/ 	.dword	__unnamed_32
	.align		8
        /*0128*/ 	.dword	__unnamed_33
	.align		8
        /*0130*/ 	.dword	__unnamed_34
	.align		8
        /*0138*/ 	.dword	__unnamed_35
	.align		8
        /*0140*/ 	.dword	_ZZN5flash28permute_output_fp8_VcolmajorIN4cute6TensorINS1_11ArrayEngineIN7cutlass10bfloat16_tELm128EEENS1_6LayoutINS1_5tupleIJNS8_IJNS1_1CILi2EEESA_NS9_ILi32EEEEEENS9_ILi1EEESD_EEENS8_IJNS8_IJSD_SA_NS9_ILi4EEEEEENS9_ILi0EEESH_EEEEEEEEEvRT_E9upper_map
	.align		8
        /*0148*/ 	.dword	__unnamed_36
	.align		8
        /*0150*/ 	.dword	__unnamed_37
	.align		8
        /*0158*/ 	.dword	__unnamed_38
	.align		8
        /*0160*/ 	.dword	__unnamed_39
	.align		8
        /*0168*/ 	.dword	__unnamed_40
	.align		8
        /*0170*/ 	.dword	_ZN82_INTERNAL_a59f53e3_46_flash_fwd_hdimall_e4m3_softcap_packgqa_sm90_cu_0106449f_43644cuda3std3__45__cpo5beginE
	.align		8
        /*0178*/ 	.dword	_ZN82_INTERNAL_a59f53e3_46_flash_fwd_hdimall_e4m3_softcap_packgqa_sm90_cu_0106449f_43644cuda3std3__45__cpo3endE
	.align		8
        /*0180*/ 	.dword	_ZN82_INTERNAL_a59f53e3_46_flash_fwd_hdimall_e4m3_softcap_packgqa_sm90_cu_0106449f_43644cuda3std3__45__cpo6cbeginE
	.align		8
        /*0188*/ 	.dword	_ZN82_INTERNAL_a59f53e3_46_flash_fwd_hdimall_e4m3_softcap_packgqa_sm90_cu_0106449f_43644cuda3std3__45__cpo4cendE
	.align		8
        /*0190*/ 	.dword	_ZN82_INTERNAL_a59f53e3_46_flash_fwd_hdimall_e4m3_softcap_packgqa_sm90_cu_0106449f_43644cuda3std3__484_GLOBAL__N__a59f53e3_46_flash_fwd_hdimall_e4m3_softcap_packgqa_sm90_cu_0106449f_43646ignoreE
	.align		8
        /*0198*/ 	.dword	_ZN82_INTERNAL_a59f53e3_46_flash_fwd_hdimall_e4m3_softcap_packgqa_sm90_cu_0106449f_43644cuda3std3__419piecewise_constructE
	.align		8
        /*01a0*/ 	.dword	_ZN82_INTERNAL_a59f53e3_46_flash_fwd_hdimall_e4m3_softcap_packgqa_sm90_cu_0106449f_43644cuda3std3__48in_placeE
	.align		8
        /*01a8*/ 	.dword	_ZN82_INTERNAL_a59f53e3_46_flash_fwd_hdimall_e4m3_softcap_packgqa_sm90_cu_0106449f_43644cuda3std6ranges3__45__cpo4swapE
	.align		8
        /*01b0*/ 	.dword	_ZN82_INTERNAL_a59f53e3_46_flash_fwd_hdimall_e4m3_softcap_packgqa_sm90_cu_0106449f_43644cuda3std6ranges3__45__cpo9iter_moveE
	.align		8
        /*01b8*/ 	.dword	_ZN82_INTERNAL_a59f53e3_46_flash_fwd_hdimall_e4m3_softcap_packgqa_sm90_cu_0106449f_43644cute7productE
	.align		8
        /*01c0*/ 	.dword	_ZN82_INTERNAL_a59f53e3_46_flash_fwd_hdimall_e4m3_softcap_packgqa_sm90_cu_0106449f_43644cute1_E
	.align		8
        /*01c8*/ 	.dword	$str$25
	.align		8
        /*01d0*/ 	.dword	$str$26


//--------------------- .text._ZN7cutlass13device_kernelIN5flash11enable_sm90INS1_16FlashAttnFwdSm90INS1_25CollectiveMainloopFwdSm90ILi2EN4cute5tupleIJNS5_1CILi1EEES8_S8_EEENS6_IJNS7_ILi128EEESA_NS7_ILi256EEEEEELi256ENS_12float_e4m3_tEfNS_4arch4Sm90ELb0ELb0ELb1ELb0ELb0ELb0ELb0ELb1ELb1ELb1ELb0ELb0EEENS1_21CollectiveEpilogueFwdINS6_IJSA_SB_SA_EEES9_NS_10bfloat16_tESF_Li256ELb0ELb1ELb0ELb1EEENS1_29StaticPersistentTileSchedulerILb0EEEEEEEEEvNT_6ParamsE --------------------------
	.section	.text._ZN7cutlass13device_kernelIN5flash11enable_sm90INS1_16FlashAttnFwdSm90INS1_25CollectiveMainloopFwdSm90ILi2EN4cute5tupleIJNS5_1CILi1EEES8_S8_EEENS6_IJNS7_ILi128EEESA_NS7_ILi256EEEEEELi256ENS_12float_e4m3_tEfNS_4arch4Sm90ELb0ELb0ELb1ELb0ELb0ELb0ELb0ELb1ELb1ELb1ELb0ELb0EEENS1_21CollectiveEpilogueFwdINS6_IJSA_SB_SA_EEES9_NS_10bfloat16_tESF_Li256ELb0ELb1ELb0ELb1EEENS1_29StaticPersistentTileSchedulerILb0EEEEEEEEEvNT_6ParamsE,"ax",@progbits
	.align	128
.text._ZN7cutlass13device_kernelIN5flash11enable_sm90INS1_16FlashAttnFwdSm90INS1_25CollectiveMainloopFwdSm90ILi2EN4cute5tupleIJNS5_1CILi1EEES8_S8_EEENS6_IJNS7_ILi128EEESA_NS7_ILi256EEEEEELi256ENS_12float_e4m3_tEfNS_4arch4Sm90ELb0ELb0ELb1ELb0ELb0ELb0ELb0ELb1ELb1ELb1ELb0ELb0EEENS1_21CollectiveEpilogueFwdINS6_IJSA_SB_SA_EEES9_NS_10bfloat16_tESF_Li256ELb0ELb1ELb0ELb1EEENS1_29StaticPersistentTileSchedulerILb0EEEEEEEEEvNT_6ParamsE:
        .type           _ZN7cutlass13device_kernelIN5flash11enable_sm90INS1_16FlashAttnFwdSm90INS1_25CollectiveMainloopFwdSm90ILi2EN4cute5tupleIJNS5_1CILi1EEES8_S8_EEENS6_IJNS7_ILi128EEESA_NS7_ILi256EEEEEELi256ENS_12float_e4m3_tEfNS_4arch4Sm90ELb0ELb0ELb1ELb0ELb0ELb0ELb0ELb1ELb1ELb1ELb0ELb0EEENS1_21CollectiveEpilogueFwdINS6_IJSA_SB_SA_EEES9_NS_10bfloat16_tESF_Li256ELb0ELb1ELb0ELb1EEENS1_29StaticPersistentTileSchedulerILb0EEEEEEEEEvNT_6ParamsE,@function
        .size           _ZN7cutlass13device_kernelIN5flash11enable_sm90INS1_16FlashAttnFwdSm90INS1_25CollectiveMainloopFwdSm90ILi2EN4cute5tupleIJNS5_1CILi1EEES8_S8_EEENS6_IJNS7_ILi128EEESA_NS7_ILi256EEEEEELi256ENS_12float_e4m3_tEfNS_4arch4Sm90ELb0ELb0ELb1ELb0ELb0ELb0ELb0ELb1ELb1ELb1ELb0ELb0EEENS1_21CollectiveEpilogueFwdINS6_IJSA_SB_SA_EEES9_NS_10bfloat16_tESF_Li256ELb0ELb1ELb0ELb1EEENS1_29StaticPersistentTileSchedulerILb0EEEEEEEEEvNT_6ParamsE,(.L_x_12953 - _ZN7cutlass13device_kernelIN5flash11enable_sm90INS1_16FlashAttnFwdSm90INS1_25CollectiveMainloopFwdSm90ILi2EN4cute5tupleIJNS5_1CILi1EEES8_S8_EEENS6_IJNS7_ILi128EEESA_NS7_ILi256EEEEEELi256ENS_12float_e4m3_tEfNS_4arch4Sm90ELb0ELb0ELb1ELb0ELb0ELb0ELb0ELb1ELb1ELb1ELb0ELb0EEENS1_21CollectiveEpilogueFwdINS6_IJSA_SB_SA_EEES9_NS_10bfloat16_tESF_Li256ELb0ELb1ELb0ELb1EEENS1_29StaticPersistentTileSchedulerILb0EEEEEEEEEvNT_6ParamsE)
        .other          _ZN7cutlass13device_kernelIN5flash11enable_sm90INS1_16FlashAttnFwdSm90INS1_25CollectiveMainloopFwdSm90ILi2EN4cute5tupleIJNS5_1CILi1EEES8_S8_EEENS6_IJNS7_ILi128EEESA_NS7_ILi256EEEEEELi256ENS_12float_e4m3_tEfNS_4arch4Sm90ELb0ELb0ELb1ELb0ELb0ELb0ELb0ELb1ELb1ELb1ELb0ELb0EEENS1_21CollectiveEpilogueFwdINS6_IJSA_SB_SA_EEES9_NS_10bfloat16_tESF_Li256ELb0ELb1ELb0ELb1EEENS1_29StaticPersistentTileSchedulerILb0EEEEEEEEEvNT_6ParamsE,@"STO_CUDA_ENTRY STV_DEFAULT"
_ZN7cutlass13device_kernelIN5flash11enable_sm90INS1_16FlashAttnFwdSm90INS1_25CollectiveMainloopFwdSm90ILi2EN4cute5tupleIJNS5_1CILi1EEES8_S8_EEENS6_IJNS7_ILi128EEESA_NS7_ILi256EEEEEELi256ENS_12float_e4m3_tEfNS_4arch4Sm90ELb0ELb0ELb1ELb0ELb0ELb0ELb0ELb1ELb1ELb1ELb0ELb0EEENS1_21CollectiveEpilogueFwdINS6_IJSA_SB_SA_EEES9_NS_10bfloat16_tESF_Li256ELb0ELb1ELb0ELb1EEENS1_29StaticPersistentTileSchedulerILb0EEEEEEEEEvNT_6ParamsE:
[----:B------:R-:W0:Y:S02]  /*0000*/  LDC R1, c[0x0][0x28] ;  /* 0x00000a00ff017b82 */ /* 0x000e240000000800 */
[----:B0-----:R-:W-:Y:S01]  /*0010*/  VIADD R1, R1, 0xffffffd0 ;  /* 0xffffffd001017836 */ /* 0x001fe20000000000 */
[----:B------:R-:W0:Y:S01]  /*0020*/  S2R R3, SR_TID.X ;  /* 0x0000000000037919 */ /* 0x000e220000002100 */
[----:B------:R-:W-:Y:S01]  /*0030*/  ELECT P0, URZ, PT ;  /* 0x00000000003f782f */ /* 0x000fe20003800000 */
[----:B------:R-:W-:Y:S01]  /*0040*/  BSSY B0, `(.L_x_0) ;  /* 0x000000e000007945 */ /* 0x000fe20003800000 */
[--C-:B0-----:R-:W-:Y:S02]  /*0050*/  SHF.R.U32.HI R0, RZ, 0x5, R3.reuse ;  /* 0x00000005ff007819 */ /* 0x101fe40000011603 */
[----:B------:R-:W-:-:S03]  /*0060*/  SHF.R.U32.HI R3, RZ, 0x7, R3 ;  /* 0x00000007ff037819 */ /* 0x000fc60000011603 */
[----:B------:R-:W0:Y:S02]  /*0070*/  SHFL.IDX PT, R2, R0, RZ, 0x1f ;  /* 0x00001fff00027589 */ /* 0x000e2400000e0000 */
[----:B0-----:R-:W-:-:S13]  /*0080*/  ISETP.EQ.AND P0, PT, R2, RZ, P0 ;  /* 0x000000ff0200720c */ /* 0x001fda0000702270 */
[----:B------:R-:W-:Y:S05]  /*0090*/  @!P0 BRA `(.L_x_1) ;  /* 0x0000000000208947 */ /* 0x000fea0003800000 */
[----:B------:R-:W-:Y:S02]  /*00a0*/  ULDC.64 UR4, c[0x0][0x198] ;  /* 0x0000660000047ab9 */ /* 0x000fe40000000a00 */
[----:B------:R-:W-:Y:S02]  /*00b0*/  UIADD3 UR6, UP0, UR4, 0x370, URZ ;  /* 0x0000037004067890 */ /* 0x000fe4000ff1e03f */
[----:B------:R-:W-:Y:S02]  /*00c0*/  UIADD3 UR4, UP1, UR4, 0x470, URZ ;  /* 0x0000047004047890 */ /* 0x000fe4000ff3e03f */
[----:B------:R-:W-:Y:S02]  /*00d0*/  UIADD3.X UR7, URZ, UR5, URZ, UP0, !UPT ;  /* 0x000000053f077290 */ /* 0x000fe400087fe43f */
[----:B------:R-:W-:-:S07]  /*00e0*/  UIADD3.X UR5, URZ, UR5, URZ, UP1, !UPT ;  /* 0x000000053f057290 */ /* 0x000fce0008ffe43f */
[----:B------:R0:W-:Y:S02]  /*00f0*/  UTMACCTL.PF [UR6] ;  /* 0x00000000060079b9 */ /* 0x0001e40008040000 */
[----:B------:R0:W-:Y:S02]  /*0100*/  UTMACCTL.PF [UR4] ;  /* 0x00000000040079b9 */ /* 0x0001e40008040000 */
[----:B0-----:R-:W-:Y:S01]  /*0110*/  NOP ;  /* 0x0000000000007918 */ /* 0x001fe20000000000 */
.L_x_1:
[----:B------:R-:W-:Y:S05]  /*0120*/  BSYNC B0 ;  /* 0x0000000000007941 */ /* 0x000fea0003800000 */
.L_x_0:
[----:B------:R-:W-:Y:S01]  /*0130*/  VOTEU.ANY UP0, P0 ;  /* 0x00000000003f7886 */ /* 0x000fe20000000100 */
[----:B------:R-:W0:Y:S01]  /*0140*/  SHFL.IDX PT, R3, R3, RZ, 0x1f ;  /* 0x00001fff03037589 */ /* 0x000e2200000e0000 */
[----:B------:R-:W-:Y:S01]  /*0150*/  UMOV UR4, 0x80 ;  /* 0x0000008000047882 */ /* 0x000fe20000000000 */
[----:B------:R-:W-:Y:S01]  /*0160*/  UMOV UR7, 0x100 ;  /* 0x0000010000077882 */ /* 0x000fe20000000000 */
[----:B------:R-:W-:Y:S01]  /*0170*/  VOTEU.ANY UP1, P0 ;  /* 0x00000000003f7886 */ /* 0x000fe20000020100 */
[----:B------:R-:W1:Y:S01]  /*0180*/  @UP0 S2UR UR8, SR_CgaCtaId ;  /* 0x00000000000809c3 */ /* 0x000e620000008800 */
[----:B------:R-:W2:Y:S01]  /*0190*/  SHFL.IDX PT, R2, R0, RZ, 0x1f ;  /* 0x00001fff00027589 */ /* 0x000ea200000e0000 */
[----:B------:R-:W-:Y:S01]  /*01a0*/  @UP0 UMOV UR6, 0x400 ;  /* 0x0000040000060882 */ /* 0x000fe20000000000 */
[----:B------:R-:W-:-:S04]  /*01b0*/  @UP0 UIADD3 UR4, -UR4, 0x100000, URZ ;  /* 0x0010000004040890 */ /* 0x000fc8000fffe13f */
[----:B------:R-:W-:Y:S02]  /*01c0*/  @UP0 USHF.L.U32 UR5, UR4, 0xb, URZ ;  /* 0x0000000b04050899 */ /* 0x000fe4000800063f */
[----:B------:R-:W-:Y:S01]  /*01d0*/  @UP0 USHF.L.U32 UR4, UR4, 0x1, URZ ;  /* 0x0000000104040899 */ /* 0x000fe2000800063f */
[----:B------:R-:W-:Y:S01]  /*01e0*/  VOTEU.ANY UP2, P0 ;  /* 0x00000000003f7886 */ /* 0x000fe20000040100 */
[----:B0-----:R-:W-:Y:S01]  /*01f0*/  R2UR UR9, R3 ;  /* 0x00000000030972ca */ /* 0x001fe200000e0000 */
[----:B-1----:R-:W-:Y:S01]  /*0200*/  @UP0 ULEA UR8, UR8, UR6, 0x18 ;  /* 0x0000000608080291 */ /* 0x002fe2000f8ec03f */
[----:B--2---:R-:W-:Y:S01]  /*0210*/  ISETP.NE.AND P1, PT, R2, RZ, PT ;  /* 0x000000ff0200720c */ /* 0x004fe20003f25270 */
[----:B------:R-:W-:-:S04]  /*0220*/  @UP0 UIADD3 UR6, -UR7, 0x100000, URZ ;  /* 0x0010000007060890 */ /* 0x000fc8000fffe13f */
[----:B------:R-:W-:Y:S02]  /*0230*/  @UP0 USHF.L.U32 UR7, UR6, 0xb, URZ ;  /* 0x0000000b06070899 */ /* 0x000fe4000800063f */
[----:B------:R-:W-:-:S04]  /*0240*/  @UP0 USHF.L.U32 UR6, UR6, 0x1, URZ ;  /* 0x0000000106060899 */ /* 0x000fc8000800063f */
[----:B------:R-:W-:Y:S01]  /*0250*/  UISETP.NE.AND UP0, UPT, UR9, URZ, UPT ;  /* 0x0000003f0900728c */ /* 0x000fe2000bf05270 */
[----:B------:R-:W0:Y:S02]  /*0260*/  FENCE.VIEW.ASYNC.S ;  /* 0x00000000000073c6 */ /* 0x000e240000000000 */
[----:B0-----:R0:W1:Y:S05]  /*0270*/  @UP1 SYNCS.EXCH.64 URZ, [UR8+0x38800], UR4 ;  /* 0x03880004083f15b2 */ /* 0x00106a0008000100 */
[----:B------:R0:W2:Y:S01]  /*0280*/  @UP2 SYNCS.EXCH.64 URZ, [UR8+0x38820], UR6 ;  /* 0x03882006083f25b2 */ /* 0x0000a20008000100 */
[----:B------:R-:W-:Y:S05]  /*0290*/  @P1 BRA `(.L_x_2) ;  /* 0x0000000000481947 */ /* 0x000fea0003800000 */
[----:B0-----:R-:W0:Y:S01]  /*02a0*/  S2UR UR5, SR_CgaCtaId ;  /* 0x00000000000579c3 */ /* 0x001e220000008800 */
[----:B------:R-:W-:Y:S01]  /*02b0*/  UMOV UR4, 0x400 ;  /* 0x0000040000047882 */ /* 0x000fe20000000000 */
[----:B------:R-:W-:Y:S01]  /*02c0*/  UMOV UR6, 0x1 ;  /* 0x0000000100067882 */ /* 0x000fe20000000000 */
[----:B------:R-:W-:Y:S01]  /*02d0*/  UMOV UR7, 0x2 ;  /* 0x0000000200077882 */ /* 0x000fe20000000000 */
[----:B------:R-:W-:Y:S01]  /*02e0*/  ELECT P0, URZ, PT ;  /* 0x00000000003f782f */ /* 0x000fe20003800000 */
[----:B0-----:R-:W-:Y:S02]  /*02f0*/  ULEA UR8, UR5, UR4, 0x18 ;  /* 0x0000000405087291 */ /* 0x001fe4000f8ec03f */
[----:B------:R-:W-:-:S04]  /*0300*/  UIADD3 UR4, -UR6, 0x100000, URZ ;  /* 0x0010000006047890 */ /* 0x000fc8000fffe13f */
[----:B------:R-:W-:Y:S02]  /*0310*/  USHF.L.U32 UR5, UR4, 0xb, URZ ;  /* 0x0000000b04057899 */ /* 0x000fe4000800063f */
[----:B------:R-:W-:Y:S02]  /*0320*/  USHF.L.U32 UR4, UR4, 0x1, URZ ;  /* 0x0000000104047899 */ /* 0x000fe4000800063f */
[----:B------:R-:W-:-:S04]  /*0330*/  UIADD3 UR6, -UR7, 0x100000, URZ ;  /* 0x0010000007067890 */ /* 0x000fc8000fffe13f */
[----:B------:R-:W-:Y:S02]  /*0340*/  USHF.L.U32 UR7, UR6, 0xb, URZ ;  /* 0x0000000b06077899 */ /* 0x000fe4000800063f */
[----:B------:R-:W-:Y:S01]  /*0350*/  USHF.L.U32 UR6, UR6, 0x1, URZ ;  /* 0x0000000106067899 */ /* 0x000fe2000800063f */
[----:B------:R-:W0:Y:S03]  /*0360*/  FENCE.VIEW.ASYNC.S ;  /* 0x00000000000073c6 */ /* 0x000e260000000000 */
[----:B0-----:R3:W4:Y:S08]  /*0370*/  SYNCS.EXCH.64 URZ, [UR8+0x38830], UR4 ;  /* 0x03883004083f75b2 */ /* 0x0017300008000100 */
[----:B------:R3:W0:Y:S01]  /*0380*/  SYNCS.EXCH.64 URZ, [UR8+0x38840], UR6 ;  /* 0x03884006083f75b2 */ /* 0x0006220008000100 */
[----:B------:R3:W0:Y:S01]  /*0390*/  SYNCS.EXCH.64 URZ, [UR8+0x38838], UR4 ;  /* 0x03883804083f75b2 */ /* 0x0006220008000100 */
[----:B------:R3:W0:Y:S02]  /*03a0*/  SYNCS.EXCH.64 URZ, [UR8+0x38848], UR6 ;  /* 0x03884806083f75b2 */ /* 0x0006240008000100 */
[----:B---3--:R-:W-:Y:S01]  /*03b0*/  NOP ;  /* 0x0000000000007918 */ /* 0x008fe20000000000 */
.L_x_2:
[----:B------:R-:W3:Y:S01]  /*03c0*/  SHFL.IDX PT, R2, R0, RZ, 0x1f ;  /* 0x00001fff00027589 */ /* 0x000ee200000e0000 */
[----:B------:R-:W-:Y:S01]  /*03d0*/  NOP ;  /* 0x0000000000007918 */ /* 0x000fe20000000000 */
[----:B---3--:R-:W-:-:S13]  /*03e0*/  ISETP.NE.AND P0, PT, R2, RZ, PT ;  /* 0x000000ff0200720c */ /* 0x008fda0003f05270 */
        /* <DEDUP_REMOVED lines=14> */
[----:B0-----:R3:W0:Y:S08]  /*04d0*/  SYNCS.EXCH.64 URZ, [UR8+0x38850], UR4 ;  /* 0x03885004083f75b2 */ /* 0x0016300008000100 */
[----:B------:R3:W0:Y:S01]  /*04e0*/  SYNCS.EXCH.64 URZ, [UR8+0x38860], UR6 ;  /* 0x03886006083f75b2 */ /* 0x0006220008000100 */
[----:B------:R3:W0:Y:S01]  /*04f0*/  SYNCS.EXCH.64 URZ, [UR8+0x38858], UR4 ;  /* 0x03885804083f75b2 */ /* 0x0006220008000100 */
[----:B------:R3:W0:Y:S02]  /*0500*/  SYNCS.EXCH.64 URZ, [UR8+0x38868], UR6 ;  /* 0x03886806083f75b2 */ /* 0x0006240008000100 */
[----:B---3--:R-:W-:Y:S01]  /*0510*/  NOP ;  /* 0x0000000000007918 */ /* 0x008fe20000000000 */
.L_x_3:
[----:B------:R-:W3:Y:S01]  /*0520*/  SHFL.IDX PT, R2, R0, RZ, 0x1f ;  /* 0x00001fff00027589 */ /* 0x000ee200000e0000 */
[----:B------:R-:W-:Y:S01]  /*0530*/  NOP ;  /* 0x0000000000007918 */ /* 0x000fe20000000000 */
[----:B---3--:R-:W-:-:S13]  /*0540*/  ISETP.NE.AND P0, PT, R2, RZ, PT ;  /* 0x000000ff0200720c */ /* 0x008fda0003f05270 */
[----:B------:R-:W-:Y:S05]  /*0550*/  @P0 BRA `(.L_x_4) ;  /* 0x0000000000380947 */ /* 0x000fea0003800000 */
[----:B0-----:R-:W0:Y:S01]  /*0560*/  S2UR UR5, SR_CgaCtaId ;  /* 0x00000000000579c3 */ /* 0x001e220000008800 */
[----:B------:R-:W-:Y:S01]  /*0570*/  UMOV UR4, 0x400 ;  /* 0x0000040000047882 */ /* 0x000fe20000000000 */
[----:B------:R-:W-:Y:S01]  /*0580*/  UMOV UR7, 0x1 ;  /* 0x0000000100077882 */ /* 0x000fe20000000000 */
[----:B------:R-:W-:Y:S01]  /*0590*/  ELECT P0, URZ, PT ;  /* 0x00000000003f782f */ /* 0x000fe20003800000 */
[----:B0-----:R-:W-:Y:S02]  /*05a0*/  ULEA UR6, UR5, UR4, 0x18 ;  /* 0x0000000405067291 */ /* 0x001fe4000f8ec03f */
[----:B------:R-:W-:-:S04]  /*05b0*/  UIADD3 UR4, -UR7, 0x100000, URZ ;  /* 0x0010000007047890 */ /* 0x000fc8000fffe13f */
[----:B------:R-:W-:Y:S02]  /*05c0*/  USHF.L.U32 UR5, UR4, 0xb, URZ ;  /* 0x0000000b04057899 */ /* 0x000fe4000800063f */
[----:B------:R-:W-:Y:S01]  /*05d0*/  USHF.L.U32 UR4, UR4, 0x1, URZ ;  /* 0x0000000104047899 */ /* 0x000fe2000800063f */
[----:B------:R-:W0:Y:S11]  /*05e0*/  FENCE.VIEW.ASYNC.S ;  /* 0x00000000000073c6 */ /* 0x000e360000000000 */
[----:B0-----:R3:W0:Y:S01]  /*05f0*/  SYNCS.EXCH.64 URZ, [UR6+0x38870], UR4 ;  /* 0x03887004063f75b2 */ /* 0x0016220008000100 */
[----:B------:R3:W0:Y:S01]  /*0600*/  SYNCS.EXCH.64 URZ, [UR6+0x38880], UR4 ;  /* 0x03888004063f75b2 */ /* 0x0006220008000100 */
[----:B------:R3:W0:Y:S01]  /*0610*/  SYNCS.EXCH.64 URZ, [UR6+0x38878], UR4 ;  /* 0x03887804063f75b2 */ /* 0x0006220008000100 */
[----:B------:R3:W0:Y:S02]  /*0620*/  SYNCS.EXCH.64 URZ, [UR6+0x38888], UR4 ;  /* 0x03888804063f75b2 */ /* 0x0006240008000100 */
[----:B---3--:R-:W-:Y:S01]  /*0630*/  NOP ;  /* 0x0000000000007918 */ /* 0x008fe20000000000 */
.L_x_4:
        /* <DEDUP_REMOVED lines=22> */
.L_x_5:
        /* <DEDUP_REMOVED lines=22> */
.L_x_6:
[----:B------:R-:W-:Y:S01]  /*0900*/  PLOP3.LUT P0, PT, PT, PT, UP0, 0x80, 0x0 ;  /* 0x000000000000781c */ /* 0x000fe20003f0f008 */
[----:B------:R-:W-:Y:S01]  /*0910*/  UMOV UR38, 0x1 ;  /* 0x0000000100267882 */ /* 0x000fe20000000000 */
[----:B------:R-:W-:Y:S01]  /*0920*/  NOP ;  /* 0x0000000000007918 */ /* 0x000fe20000000000 */
[----:B------:R-:W-:Y:S01]  /*0930*/  USEL UR38, UR38, 0x2, !UP0 ;  /* 0x0000000226267887 */ /* 0x000fe2000c000000 */
[----:B------:R-:W-:Y:S01]  /*0940*/  ULDC.64 UR46, c[0x0][0x208] ;  /* 0x00008200002e7ab9 */ /* 0x000fe20000000a00 */
[----:B012-4-:R-:W-:Y:S08]  /*0950*/  BAR.SYNC.DEFER_BLOCKING 0x0 ;  /* 0x0000000000007b1d */ /* 0x017ff00000010000 */
[----:B------:R-:W-:Y:S05]  /*0960*/  @!P0 BRA `(.L_x_7) ;  /* 0x000000a000988947 */ /* 0x000fea0003800000 */
.L_x_8:
[----:B------:R-:W-:-:S08]  /*0970*/  NOP ;  /* 0x0000000000007918 */ /* 0x000fd00000000000 */
[----:B------:R-:W0:Y:S02]  /*0980*/  USETMAXREG.TRY_ALLOC.CTAPOOL UP0, 0xf0 ;  /* 0x000000f0000079c8 */ /* 0x000e240008000600 */
[----:B0-----:R-:W-:-:S13]  /*0990*/  PLOP3.LUT P0, PT, PT, PT, UP0, 0x80, 0x0 ;  /* 0x000000000000781c */ /* 0x001fda0003f0f008 */
[----:B------:R-:W-:Y:S05]  /*09a0*/  @!P0 BRA `(.L_x_8) ;  /* 0xfffffffc00f08947 */ /* 0x000fea000383ffff */
[----:B------:R-:W0:Y:S01]  /*09b0*/  S2R R2, SR_TID.X ;  /* 0x0000000000027919 */ /* 0x000e220000002100 */
[----:B------:R-:W1:Y:S08]  /*09c0*/  S2UR UR41, SR_CTAID.X ;  /* 0x00000000002979c3 */ /* 0x000e700000002500 */
[----:B------:R-:W-:Y:S06]  /*09d0*/  BAR.ARV 0x8, 0x180 ;  /* 0x0206000000007b1d */ /* 0x000fec0000002000 */
[----:B0-----:R-:W-:-:S04]  /*09e0*/  LOP3.LUT R0, R2, 0xffffff80, RZ, 0xc0, !PT ;  /* 0xffffff8002007812 */ /* 0x001fc800078ec0ff */
[----:B------:R-:W-:Y:S02]  /*09f0*/  ISETP.NE.AND P0, PT, R0, 0x80, PT ;  /* 0x000000800000780c */ /* 0x000fe40003f05270 */
[----:B------:R-:W1:Y:S11]  /*0a00*/  LDC R0, c[0x0][0xc34] ;  /* 0x00030d00ff007b82 */ /* 0x000e760000000800 */
[----:B------:R-:W-:Y:S06]  /*0a10*/  @!P0 BAR.ARV 0x9, 0x100 ;  /* 0x0244000000008b1d */ /* 0x000fec0000002000 */
[----:B-1----:R-:W-:-:S13]  /*0a20*/  ISETP.LE.AND P0, PT, R0, UR41, PT ;  /* 0x0000002900007c0c */ /* 0x002fda000bf03270 */
[----:B------:R-:W-:Y:S05]  /*0a30*/  @P0 EXIT ;  /* 0x000000000000094d */ /* 0x000fea0003800000 */
[----:B------:R-:W-:Y:S01]  /*0a40*/  VIADD R19, R2, 0xffffff80 ;  /* 0xffffff8002137836 */ /* 0x000fe20000000000 */
[----:B------:R-:W-:Y:S01]  /*0a50*/  ULOP3.LUT UR45, UR38, 0x1, URZ, 0xfc, !UPT ;  /* 0x00000001262d7892 */ /* 0x000fe2000f8efc3f */
[----:B------:R-:W-:Y:S01]  /*0a60*/  IMAD.MOV.U32 R11, RZ, RZ, -0x2 ;  /* 0xfffffffeff0b7424 */ /* 0x000fe200078e00ff */
[----:B------:R-:W-:Y:S01]  /*0a70*/  UMOV UR44, URZ ;  /* 0x0000003f002c7c82 */ /* 0x000fe20008000000 */
[----:B------:R-:W-:Y:S01]  /*0a80*/  UMOV UR43, URZ ;  /* 0x0000003f002b7c82 */ /* 0x000fe20008000000 */
[----:B------:R-:W-:Y:S01]  /*0a90*/  SHF.R.S32.HI R0, RZ, 0x1f, R19 ;  /* 0x0000001fff007819 */ /* 0x000fe20000011413 */
[----:B------:R-:W-:-:S03]  /*0aa0*/  UMOV UR51, URZ ;  /* 0x0000003f00337c82 */ /* 0x000fc60008000000 */
[CC--:B------:R-:W-:Y:S02]  /*0ab0*/  LEA.HI R3, R0.reuse, R19.reuse, RZ, 0x7 ;  /* 0x0000001300037211 */ /* 0x0c0fe400078f38ff */
[CC--:B------:R-:W-:Y:S02]  /*0ac0*/  LEA.HI R5, R0.reuse, R19.reuse, RZ, 0x5 ;  /* 0x0000001300057211 */ /* 0x0c0fe400078f28ff */
[----:B------:R-:W-:Y:S02]  /*0ad0*/  LOP3.LUT R2, R3, 0xffffff80, RZ, 0xc0, !PT ;  /* 0xffffff8003027812 */ /* 0x000fe400078ec0ff */
[CC--:B------:R-:W-:Y:S01]  /*0ae0*/  LEA.HI R4, R0.reuse, R19.reuse, RZ, 0x4 ;  /* 0x0000001300047211 */ /* 0x0c0fe200078f20ff */
[----:B------:R-:W-:Y:S01]  /*0af0*/  IMAD.SHL.U32 R7, R5, 0x20, RZ ;  /* 0x0000002005077824 */ /* 0x000fe200078e00ff */
[CC--:B------:R-:W-:Y:S01]  /*0b00*/  LEA.HI R6, R0.reuse, R19.reuse, RZ, 0x2 ;  /* 0x0000001300067211 */ /* 0x0c0fe200078f10ff */
[----:B------:R-:W-:Y:S01]  /*0b10*/  IMAD.IADD R23, R19, 0x1, -R2 ;  /* 0x0000000113177824 */ /* 0x000fe200078e0a02 */
[----:B------:R-:W-:-:S02]  /*0b20*/  LEA.HI R22, R0, R19, RZ, 0x3 ;  /* 0x0000001300167211 */ /* 0x000fc400078f18ff */
[----:B------:R-:W-:Y:S02]  /*0b30*/  SHF.R.S32.HI R5, RZ, 0x4, R4 ;  /* 0x00000004ff057819 */ /* 0x000fe40000011404 */
[----:B------:R-:W-:Y:S02]  /*0b40*/  SHF.R.S32.HI R2, RZ, 0x1f, R23 ;  /* 0x0000001fff027819 */ /* 0x000fe40000011417 */
[----:B------:R-:W-:Y:S02]  /*0b50*/  LOP3.LUT R10, R6, 0xfffffffc, RZ, 0xc0, !PT ;  /* 0xfffffffc060a7812 */ /* 0x000fe400078ec0ff */
[----:B------:R-:W-:Y:S02]  /*0b60*/  LEA.HI R0, R2, R23, RZ, 0x2 ;  /* 0x0000001702007211 */ /* 0x000fe400078f10ff */
[----:B------:R-:W-:Y:S01]  /*0b70*/  LOP3.LUT R6, R4, 0x3fffff0, RZ, 0xc0, !PT ;  /* 0x03fffff004067812 */ /* 0x000fe200078ec0ff */
[----:B------:R-:W-:Y:S01]  /*0b80*/  IMAD.IADD R10, R19, 0x1, -R10 ;  /* 0x00000001130a7824 */ /* 0x000fe200078e0a0a */
[----:B------:R-:W-:-:S02]  /*0b90*/  SHF.R.S32.HI R8, RZ, 0x2, R0 ;  /* 0x00000002ff087819 */ /* 0x000fc40000011400 */
[----:B------:R-:W-:Y:S01]  /*0ba0*/  SHF.R.S32.HI R9, RZ, 0x1f, R0 ;  /* 0x0000001fff097819 */ /* 0x000fe20000011400 */
[----:B------:R-:W-:Y:S01]  /*0bb0*/  IMAD.IADD R6, R19, 0x1, -R6 ;  /* 0x0000000113067824 */ /* 0x000fe200078e0a06 */
[----:B------:R-:W-:Y:S02]  /*0bc0*/  LEA.HI R4, R4, R5, RZ, 0x1 ;  /* 0x0000000504047211 */ /* 0x000fe400078f08ff */
[----:B------:R-:W-:Y:S02]  /*0bd0*/  LEA.HI R9, R9, R8, RZ, 0x3 ;  /* 0x0000000809097211 */ /* 0x000fe400078f18ff */
[----:B------:R-:W-:Y:S02]  /*0be0*/  SHF.R.S32.HI R232, RZ, 0x7, R3 ;  /* 0x00000007ffe87819 */ /* 0x000fe40000011403 */
[----:B------:R-:W-:Y:S02]  /*0bf0*/  LOP3.LUT R7, R7, 0xfffffc00, RZ, 0xc0, !PT ;  /* 0xfffffc0007077812 */ /* 0x000fe400078ec0ff */
[----:B------:R-:W-:-:S02]  /*0c00*/  LOP3.LUT R4, R4, 0x1ffffffe, RZ, 0xc0, !PT ;  /* 0x1ffffffe04047812 */ /* 0x000fc400078ec0ff */
[----:B------:R-:W-:Y:S01]  /*0c10*/  LOP3.LUT R9, R9, 0xfffffff8, RZ, 0xc0, !PT ;  /* 0xfffffff809097812 */ /* 0x000fe200078ec0ff */
[----:B------:R-:W-:Y:S01]  /*0c20*/  IMAD R7, R6, 0x40, R7 ;  /* 0x0000004006077824 */ /* 0x000fe200078e0207 */
[----:B------:R-:W-:Y:S01]  /*0c30*/  LEA.HI R2, R2, R23, RZ, 0x5 ;  /* 0x0000001702027211 */ /* 0x000fe200078f28ff */
[----:B------:R-:W-:Y:S01]  /*0c40*/  IMAD.IADD R4, R5, 0x1, -R4 ;  /* 0x0000000105047824 */ /* 0x000fe200078e0a04 */
[----:B------:R-:W-:Y:S01]  /*0c50*/  LOP3.LUT R12, R22, 0xfffffff8, RZ, 0xc0, !PT ;  /* 0xfffffff8160c7812 */ /* 0x000fe200078ec0ff */
[----:B------:R-:W-:Y:S01]  /*0c60*/  IMAD.IADD R9, R8, 0x1, -R9 ;  /* 0x0000000108097824 */ /* 0x000fe200078e0a09 */
[----:B------:R-:W-:Y:S01]  /*0c70*/  LEA.HI R3, R3, R232, RZ, 0x1 ;  /* 0x000000e803037211 */ /* 0x000fe200078f08ff */
[----:B------:R-:W-:Y:S01]  /*0c80*/  IMAD R235, R4, 0x8, R7 ;  /* 0x0000000804eb7824 */ /* 0x000fe200078e0207 */
[----:B------:R-:W-:Y:S01]  /*0c90*/  SHF.R.S32.HI R2, RZ, 0x5, R2 ;  /* 0x00000005ff027819 */ /* 0x000fe20000011402 */
[----:B------:R-:W-:Y:S01]  /*0ca0*/  IMAD.IADD R19, R19, 0x1, -R12 ;  /* 0x0000000113137824 */ /* 0x000fe200078e0a0c */
[----:B------:R-:W-:-:S02]  /*0cb0*/  LEA.HI R5, R10, R10, RZ, 0x1 ;  /* 0x0000000a0a057211 */ /* 0x000fc400078f08ff */
[----:B------:R-:W-:Y:S01]  /*0cc0*/  LOP3.LUT R3, R3, 0x3fffffe, RZ, 0xc0, !PT ;  /* 0x03fffffe03037812 */ /* 0x000fe200078ec0ff */
[----:B------:R-:W-:Y:S01]  /*0cd0*/  IMAD R4, R2, 0x10, R9 ;  /* 0x0000001002047824 */ /* 0x000fe200078e0209 */
[----:B------:R-:W-:Y:S01]  /*0ce0*/  LOP3.LUT R0, R0, 0x7ffffffc, RZ, 0xc0, !PT ;  /* 0x7ffffffc00007812 */ /* 0x000fe200078ec0ff */
[----:B------:R-:W-:Y:S01]  /*0cf0*/  IMAD.SHL.U32 R2, R19, 0x8, RZ ;  /* 0x0000000813027824 */ /* 0x000fe200078e00ff */
[----:B------:R-:W-:Y:S01]  /*0d00*/  LOP3.LUT R5, R5, 0x1ffffffe, RZ, 0xc0, !PT ;  /* 0x1ffffffe05057812 */ /* 0x000fe200078ec0ff */
[----:B------:R-:W-:Y:S01]  /*0d10*/  IMAD.IADD R3, R232, 0x1, -R3 ;  /* 0x00000001e8037824 */ /* 0x000fe200078e0a03 */
[----:B------:R-:W-:Y:S01]  /*0d20*/  SHF.R.S32.HI R22, RZ, 0x3, R22 ;  /* 0x00000003ff167819 */ /* 0x000fe20000011416 */
[----:B------:R-:W-:Y:S02]  /*0d30*/  IMAD.IADD R0, R23, 0x1, -R0 ;  /* 0x0000000117007824 */ /* 0x000fe400078e0a00 */
[C---:B------:R-:W-:Y:S02]  /*0d40*/  VIADD R18, R2.reuse, 0x40 ;  /* 0x0000004002127836 */ /* 0x040fe40000000000 */
[----:B------:R-:W-:-:S02]  /*0d50*/  VIADD R17, R2, 0x80 ;  /* 0x0000008002117836 */ /* 0x000fc40000000000 */
[----:B------:R-:W-:Y:S02]  /*0d60*/  VIADD R16, R2, 0xc0 ;  /* 0x000000c002107836 */ /* 0x000fe40000000000 */
[----:B------:R-:W-:Y:S02]  /*0d70*/  IMAD.IADD R234, R10, 0x1, -R5 ;  /* 0x000000010aea7824 */ /* 0x000fe400078e0a05 */
[----:B------:R-:W-:Y:S01]  /*0d80*/  IMAD R233, R3, 0x40, R4 ;  /* 0x0000004003e97824 */ /* 0x000fe200078e0204 */
[----:B------:R-:W-:Y:S01]  /*0d90*/  SHF.R.S32.HI R3, RZ, 0x1f, R18 ;  /* 0x0000001fff037819 */ /* 0x000fe20000011412 */
[----:B------:R-:W-:Y:S01]  /*0da0*/  IMAD R236, R0, R11, 0x80 ;  /* 0x0000008000ec7424 */ /* 0x000fe200078e020b */
[----:B------:R-:W-:Y:S01]  /*0db0*/  SHF.R.S32.HI R0, RZ, 0x1f, R17 ;  /* 0x0000001fff007819 */ /* 0x000fe20000011411 */
[----:B------:R-:W-:Y:S01]  /*0dc0*/  IMAD R234, R234, 0x8, R233 ;  /* 0x00000008eaea7824 */ /* 0x000fe200078e02e9 */
[----:B------:R-:W-:-:S07]  /*0dd0*/  SHF.R.S32.HI R237, RZ, 0x1f, R16 ;  /* 0x0000001fffed7819 */ /* 0x000fce0000011410 */
.L_x_39:
[----:B------:R-:W0:Y:S01]  /*0de0*/  SHFL.IDX PT, R0, R232, RZ, 0x1f ;  /* 0x00001fffe8007589 */ /* 0x000e2200000e0000 */
[----:B------:R-:W-:Y:S01]  /*0df0*/  ULDC UR4, c[0x0][0xc38] ;  /* 0x00030e0000047ab9 */ /* 0x000fe20000000800 */
[----:B-1----:R-:W1:Y:S01]  /*0e00*/  S2UR UR36, SR_CgaCtaId ;  /* 0x00000000002479c3 */ /* 0x002e620000008800 */
[----:B------:R-:W-:Y:S01]  /*0e10*/  UISETP.NE.AND UP0, UPT, UR4, 0x1, UPT ;  /* 0x000000010400788c */ /* 0x000fe2000bf05270 */
[----:B------:R-:W-:Y:S02]  /*0e20*/  UMOV UR42, UR41 ;  /* 0x00000029002a7c82 */ /* 0x000fe40008000000 */
[----:B------:R-:W-:Y:S01]  /*0e30*/  ULDC UR4, c[0x0][0xc44] ;  /* 0x0003110000047ab9 */ /* 0x000fe20000000800 */
[----:B------:R-:W-:Y:S01]  /*0e40*/  ULDC.64 UR8, c[0x0][0x418] ;  /* 0x0001060000087ab9 */ /* 0x000fe20000000a00 */
[----:B------:R-:W-:Y:S01]  /*0e50*/  UISETP.NE.AND UP1, UPT, UR4, 0x1, UPT ;  /* 0x000000010400788c */ /* 0x000fe2000bf25270 */
[----:B------:R-:W-:Y:S01]  /*0e60*/  UMOV UR39, 0x400 ;  /* 0x0000040000277882 */ /* 0x000fe20000000000 */
[----:B------:R-:W-:-:S04]  /*0e70*/  ULDC UR50, c[0x0][0x424] ;  /* 0x0001090000327ab9 */ /* 0x000fc80000000800 */
[----:B------:R-:W-:Y:S01]  /*0e80*/  @UP0 ULDC UR4, c[0x0][0xc3c] ;  /* 0x00030f0000040ab9 */ /* 0x000fe20000000800 */
[----:B------:R-:W-:Y:S01]  /*0e90*/  @UP0 ULDC UR6, c[0x0][0xc40] ;  /* 0x0003100000060ab9 */ /* 0x000fe20000000800 */
[----:B------:R-:W-:-:S04]  /*0ea0*/  UIMAD.WIDE.U32 UR4, UR41, UR4, URZ ;  /* 0x00000004290472a5 */ /* 0x000fc8000f8e003f */
[----:B------:R-:W-:Y:S02]  /*0eb0*/  @UP0 USHF.R.U32.HI UR42, URZ, UR6, UR5 ;  /* 0x000000063f2a0299 */ /* 0x000fe40008011605 */
[----:B------:R-:W-:Y:S01]  /*0ec0*/  UISETP.NE.U32.AND UP0, UPT, UR8, URZ, UPT ;  /* 0x0000003f0800728c */ /* 0x000fe2000bf05070 */
[----:B0-----:R-:W-:Y:S01]  /*0ed0*/  R2UR UR37, R0 ;  /* 0x00000000002572ca */ /* 0x001fe200000e0000 */
[----:B------:R-:W-:Y:S01]  /*0ee0*/  @UP1 ULDC.64 UR6, c[0x0][0xc48] ;  /* 0x0003120000061ab9 */ /* 0x000fe20000000a00 */
[----:B-1----:R-:W-:Y:S02]  /*0ef0*/  ULEA UR39, UR36, UR39, 0x18 ;  /* 0x0000002724277291 */ /* 0x002fe4000f8ec03f */
[----:B------:R-:W-:Y:S02]  /*0f00*/  UIMAD.WIDE.U32 UR4, UR42, UR6, URZ ;  /* 0x000000062a0472a5 */ /* 0x000fe4000f8e003f */
[----:B------:R-:W-:Y:S01]  /*0f10*/  UISETP.NE.AND.EX UP0, UPT, UR9, URZ, UPT, UP0 ;  /* 0x0000003f0900728c */ /* 0x000fe2000bf05300 */
[----:B------:R-:W-:Y:S01]  /*0f20*/  UMOV UR40, UR42 ;  /* 0x0000002a00287c82 */ /* 0x000fe20008000000 */
[----:B------:R-:W-:-:S02]  /*0f30*/  @UP1 USHF.R.U32.HI UR40, URZ, UR7, UR5 ;  /* 0x000000073f281299 */ /* 0x000fc40008011605 */
[----:B------:R-:W-:-:S03]  /*0f40*/  UIADD3 UR5, UR39, 0x20400, URZ ;  /* 0x0002040027057890 */ /* 0x000fc6000fffe03f */
[----:B------:R-:W-:Y:S02]  /*0f50*/  ULEA.HI UR4, UR37, UR37, URZ, 0x1 ;  /* 0x0000002525047291 */ /* 0x000fe4000f8f083f */
[----:B------:R-:W-:Y:S01]  /*0f60*/  USEL UR50, UR50, 0x1, UP0 ;  /* 0x0000000132327887 */ /* 0x000fe20008000000 */
[----:B------:R-:W-:Y:S01]  /*0f70*/  ULDC UR6, c[0x0][0x2f0] ;  /* 0x0000bc0000067ab9 */ /* 0x000fe20000000800 */
[----:B------:R-:W-:Y:S02]  /*0f80*/  ULOP3.LUT UP0, URZ, UR5, 0x3ff, URZ, 0xc0, !UPT ;  /* 0x000003ff053f7892 */ /* 0x000fe4000f80c03f */
[----:B------:R-:W-:Y:S02]  /*0f90*/  ULOP3.LUT UR4, UR4, 0x1e, URZ, 0xc0, !UPT ;  /* 0x0000001e04047892 */ /* 0x000fe4000f8ec03f */
[----:B------:R-:W-:Y:S02]  /*0fa0*/  UIMAD UR50, UR50, UR6, URZ ;  /* 0x00000006323272a4 */ /* 0x000fe4000f8e023f */
[----:B------:R-:W-:Y:S01]  /*0fb0*/  UIADD3 UR4, UR37, -UR4, URZ ;  /* 0x8000000425047290 */ /* 0x000fe2000fffe03f */
[----:B------:R-:W-:Y:S01]  /*0fc0*/  PLOP3.LUT P0, PT, PT, PT, UP0, 0x80, 0x0 ;  /* 0x000000000000781c */ /* 0x000fe20003f0f008 */
[----:B------:R-:W-:-:S02]  /*0fd0*/  UIADD3 UR6, UR50, 0x7f, URZ ;  /* 0x0000007f32067890 */ /* 0x000fc4000fffe03f */
[----:B------:R-:W-:Y:S02]  /*0fe0*/  ULEA UR4, UR4, UR5, 0xd ;  /* 0x0000000504047291 */ /* 0x000fe4000f8e683f */
[----:B------:R-:W-:Y:S02]  /*0ff0*/  USHF.R.S32.HI UR5, URZ, 0x1f, UR6 ;  /* 0x0000001f3f057899 */ /* 0x000fe40008011406 */
[----:B------:R-:W-:Y:S02]  /*1000*/  USHF.R.U32.HI UR4, URZ, 0x4, UR4 ;  /* 0x000000043f047899 */ /* 0x000fe40008011604 */
[----:B------:R-:W-:Y:S02]  /*1010*/  ULEA.HI UR5, UR5, UR6, URZ, 0x7 ;  /* 0x0000000605057291 */ /* 0x000fe4000f8f383f */
[----:B------:R-:W-:Y:S02]  /*1020*/  ULOP3.LUT UR52, UR4, 0x3fff, URZ, 0xc0, !UPT ;  /* 0x00003fff04347892 */ /* 0x000fe4000f8ec03f */
[----:B------:R-:W-:Y:S01]  /*1030*/  USHF.R.S32.HI UR49, URZ, 0x7, UR5 ;  /* 0x000000073f317899 */ /* 0x000fe20008011405 */
[----:B---3-5:R-:W-:Y:S11]  /*1040*/  @!P0 BRA `(.L_x_9) ;  /* 0x0000000000408947 */ /* 0x028ff60003800000 */
[----:B------:R-:W-:Y:S01]  /*1050*/  MOV R0, 0x0 ;  /* 0x0000000000007802 */ /* 0x000fe20000000f00 */
[----:B------:R-:W-:Y:S01]  /*1060*/  ULDC.64 UR4, c[0x4][0x1c8] ;  /* 0x0100720000047ab9 */ /* 0x000fe20000000a00 */
[----:B------:R-:W-:Y:S01]  /*1070*/  ULDC.64 UR6, c[0x4][0x98] ;  /* 0x0100260000067ab9 */ /* 0x000fe20000000a00 */
[----:B------:R-:W-:Y:S01]  /*1080*/  IMAD.U32 R4, RZ, RZ, UR4 ;  /* 0x00000004ff047e24 */ /* 0x000fe2000f8e00ff */
[----:B------:R0:W1:Y:S01]  /*1090*/  LDC.64 R14, c[0x4][R0] ;  /* 0x01000000000e7b82 */ /* 0x0000620000000a00 */
[----:B------:R-:W-:Y:S01]  /*10a0*/  IMAD.U32 R5, RZ, RZ, UR5 ;  /* 0x00000005ff057e24 */ /* 0x000fe2000f8e00ff */
[----:B------:R-:W-:Y:S01]  /*10b0*/  ULDC.64 UR4, c[0x4][0x1d0] ;  /* 0x0100740000047ab9 */ /* 0x000fe20000000a00 */
[----:B------:R-:W-:Y:S02]  /*10c0*/  IMAD.U32 R10, RZ, RZ, UR6 ;  /* 0x00000006ff0a7e24 */ /* 0x000fe4000f8e00ff */
[----:B------:R-:W-:Y:S02]  /*10d0*/  IMAD.U32 R6, RZ, RZ, UR4 ;  /* 0x00000004ff067e24 */ /* 0x000fe4000f8e00ff */
[----:B------:R-:W-:-:S02]  /*10e0*/  IMAD.U32 R7, RZ, RZ, UR5 ;  /* 0x00000005ff077e24 */ /* 0x000fc4000f8e00ff */
[----:B------:R-:W-:Y:S02]  /*10f0*/  IMAD.U32 R11, RZ, RZ, UR7 ;  /* 0x00000007ff0b7e24 */ /* 0x000fe4000f8e00ff */
[----:B------:R-:W-:Y:S02]  /*1100*/  IMAD.MOV.U32 R8, RZ, RZ, 0x70 ;  /* 0x00000070ff087424 */ /* 0x000fe400078e00ff */
[----:B------:R-:W-:Y:S02]  /*1110*/  IMAD.MOV.U32 R12, RZ, RZ, 0x1 ;  /* 0x00000001ff0c7424 */ /* 0x000fe400078e00ff */
[----:B0-----:R-:W-:-:S07]  /*1120*/  IMAD.MOV.U32 R13, RZ, RZ, RZ ;  /* 0x000000ffff0d7224 */ /* 0x001fce00078e00ff */
[----:B------:R-:W-:-:S07]  /*1130*/  LEPC R20, `(.L_x_9) ;  /* 0x000000001014794e */ /* 0x000fce0000000000 */
[----:B-1----:R-:W-:Y:S05]  /*1140*/  CALL.ABS.NOINC R14 ;  /* 0x000000000e007343 */ /* 0x002fea0003c00000 */
.L_x_9:
[----:B------:R-:W-:Y:S01]  /*1150*/  ULDC.64 UR4, c[0x0][0x990] ;  /* 0x0002640000047ab9 */ /* 0x000fe20000000a00 */
[----:B------:R-:W-:Y:S01]  /*1160*/  ULDC.64 UR6, c[0x0][0x998] ;  /* 0x0002660000067ab9 */ /* 0x000fe20000000a00 */
[----:B------:R-:W-:Y:S01]  /*1170*/  UISETP.NE.U32.AND UP0, UPT, UR4, URZ, UPT ;  /* 0x0000003f0400728c */ /* 0x000fe2000bf05070 */
[----:B------:R-:W-:Y:S01]  /*1180*/  IMAD.MOV.U32 R3, RZ, RZ, 0x3f800000 ;  /* 0x3f800000ff037424 */ /* 0x000fe200078e00ff */
[----:B------:R-:W-:Y:S01]  /*1190*/  UISETP.NE.U32.AND UP1, UPT, UR6, URZ, UPT ;  /* 0x0000003f0600728c */ /* 0x000fe2000bf25070 */
[----:B------:R-:W-:Y:S01]  /*11a0*/  IMAD.MOV.U32 R0, RZ, RZ, 0x3f800000 ;  /* 0x3f800000ff007424 */ /* 0x000fe200078e00ff */
[----:B------:R-:W-:Y:S02]  /*11b0*/  UISETP.NE.AND.EX UP0, UPT, UR5, URZ, UPT, UP0 ;  /* 0x0000003f0500728c */ /* 0x000fe4000bf05300 */
[----:B------:R-:W-:-:S04]  /*11c0*/  UISETP.NE.AND.EX UP1, UPT, UR7, URZ, UPT, UP1 ;  /* 0x0000003f0700728c */ /* 0x000fc8000bf25310 */
[----:B------:R-:W-:Y:S02]  /*11d0*/  PLOP3.LUT P0, PT, PT, PT, UP0, 0x80, 0x0 ;  /* 0x000000000000781c */ /* 0x000fe40003f0f008 */
[----:B------:R-:W-:-:S03]  /*11e0*/  PLOP3.LUT P1, PT, PT, PT, UP1, 0x80, 0x0 ;  /* 0x000000000000781c */ /* 0x000fc60003f2f018 */
[----:B------:R-:W-:Y:S02]  /*11f0*/  @UP0 USHF.R.S32.HI UR8, URZ, 0x1f, UR40 ;  /* 0x0000001f3f080899 */ /* 0x000fe40008011428 */
[----:B------:R-:W-:Y:S02]  /*1200*/  @UP1 USHF.R.S32.HI UR9, URZ, 0x1f, UR40 ;  /* 0x0000001f3f091899 */ /* 0x000fe40008011428 */
[----:B------:R-:W-:Y:S02]  /*1210*/  @UP0 UIADD3 UR16, -UR40, URZ, URZ ;  /* 0x0000003f28100290 */ /* 0x000fe4000fffe13f */
[----:B------:R-:W-:Y:S01]  /*1220*/  @UP1 UIADD3 UR20, -UR40, URZ, URZ ;  /* 0x0000003f28141290 */ /* 0x000fe2000fffe13f */
[----:B------:R-:W-:Y:S01]  /*1230*/  @UP0 ULDC.64 UR12, c[0x0][0x9a8] ;  /* 0x00026a00000c0ab9 */ /* 0x000fe20000000a00 */
[----:B------:R-:W-:Y:S01]  /*1240*/  @UP1 ULDC.64 UR14, c[0x0][0x9b8] ;  /* 0x00026e00000e1ab9 */ /* 0x000fe20000000a00 */
[----:B------:R-:W-:Y:S01]  /*1250*/  @UP0 ULDC UR17, c[0x0][0xc44] ;  /* 0x0003110000110ab9 */ /* 0x000fe20000000800 */
[----:B------:R-:W-:Y:S01]  /*1260*/  @UP1 ULDC UR21, c[0x0][0xc44] ;  /* 0x0003110000151ab9 */ /* 0x000fe20000000800 */
[----:B------:R-:W-:-:S02]  /*1270*/  @UP0 UIMAD UR8, UR8, UR12, URZ ;  /* 0x0000000c080802a4 */ /* 0x000fc4000f8e023f */
[----:B------:R-:W-:Y:S02]  /*1280*/  @UP1 UIMAD UR9, UR9, UR14, URZ ;  /* 0x0000000e090912a4 */ /* 0x000fe4000f8e023f */
[----:B------:R-:W-:Y:S02]  /*1290*/  @UP0 UIMAD UR16, UR17, UR16, UR42 ;  /* 0x00000010111002a4 */ /* 0x000fe4000f8e022a */
[----:B------:R-:W-:Y:S02]  /*12a0*/  @UP1 UIMAD UR20, UR21, UR20, UR42 ;  /* 0x00000014151412a4 */ /* 0x000fe4000f8e022a */
[----:B------:R-:W-:Y:S02]  /*12b0*/  @UP0 UIMAD.WIDE.U32 UR10, UR40, UR12, URZ ;  /* 0x0000000c280a02a5 */ /* 0x000fe4000f8e003f */
[----:B------:R-:W-:Y:S02]  /*12c0*/  @UP0 UIMAD UR18, UR40, UR13, UR8 ;  /* 0x0000000d281202a4 */ /* 0x000fe4000f8e0208 */
[----:B------:R-:W-:-:S02]  /*12d0*/  @UP0 USHF.R.S32.HI UR17, URZ, 0x1f, UR16 ;  /* 0x0000001f3f110899 */ /* 0x000fc40008011410 */
[----:B------:R-:W-:Y:S02]  /*12e0*/  @UP1 USHF.R.S32.HI UR21, URZ, 0x1f, UR20 ;  /* 0x0000001f3f151899 */ /* 0x000fe40008011414 */
[----:B------:R-:W-:Y:S02]  /*12f0*/  @UP1 UIMAD.WIDE.U32 UR12, UR40, UR14, URZ ;  /* 0x0000000e280c12a5 */ /* 0x000fe4000f8e003f */
[----:B------:R-:W-:Y:S02]  /*1300*/  @UP1 UIMAD UR19, UR40, UR15, UR9 ;  /* 0x0000000f281312a4 */ /* 0x000fe4000f8e0209 */
[----:B------:R-:W-:Y:S01]  /*1310*/  @UP0 UIADD3 UR11, UR11, UR18, URZ ;  /* 0x000000120b0b0290 */ /* 0x000fe2000fffe03f */
[----:B------:R-:W-:Y:S01]  /*1320*/  @UP0 ULDC.64 UR14, c[0x0][0x9b0] ;  /* 0x00026c00000e0ab9 */ /* 0x000fe20000000a00 */
[----:B------:R-:W-:Y:S01]  /*1330*/  @UP1 ULDC.64 UR8, c[0x0][0x9c0] ;  /* 0x0002700000081ab9 */ /* 0x000fe20000000a00 */
[----:B------:R-:W-:Y:S02]  /*1340*/  @UP0 UIMAD UR17, UR17, UR14, URZ ;  /* 0x0000000e111102a4 */ /* 0x000fe4000f8e023f */
[----:B------:R-:W-:-:S02]  /*1350*/  @UP1 UIMAD UR18, UR21, UR8, URZ ;  /* 0x00000008151212a4 */ /* 0x000fc4000f8e023f */
[----:B------:R-:W-:Y:S02]  /*1360*/  @UP1 UIADD3 UR13, UR13, UR19, URZ ;  /* 0x000000130d0d1290 */ /* 0x000fe4000fffe03f */
[----:B------:R-:W-:Y:S02]  /*1370*/  @UP0 UIMAD UR17, UR16, UR15, UR17 ;  /* 0x0000000f101102a4 */ /* 0x000fe4000f8e0211 */
[----:B------:R-:W-:Y:S02]  /*1380*/  @UP1 UIMAD UR18, UR20, UR9, UR18 ;  /* 0x00000009141212a4 */ /* 0x000fe4000f8e0212 */
[----:B------:R-:W-:Y:S02]  /*1390*/  @UP0 UIMAD.WIDE.U32 UR14, UR16, UR14, UR10 ;  /* 0x0000000e100e02a5 */ /* 0x000fe4000f8e000a */
[----:B------:R-:W-:Y:S02]  /*13a0*/  @UP1 UIMAD.WIDE.U32 UR8, UR20, UR8, UR12 ;  /* 0x00000008140812a5 */ /* 0x000fe4000f8e000c */
[----:B------:R-:W-:-:S02]  /*13b0*/  @UP0 UIADD3 UR10, UR15, UR17, URZ ;  /* 0x000000110f0a0290 */ /* 0x000fc4000fffe03f */
[----:B------:R-:W-:Y:S02]  /*13c0*/  @UP0 ULEA UR4, UP2, UR14, UR4, 0x2 ;  /* 0x000000040e040291 */ /* 0x000fe4000f84103f */
[----:B------:R-:W-:Y:S02]  /*13d0*/  @UP1 UIADD3 UR9, UR9, UR18, URZ ;  /* 0x0000001209091290 */ /* 0x000fe4000fffe03f */
[----:B------:R-:W-:Y:S02]  /*13e0*/  @UP1 ULEA UR6, UP3, UR8, UR6, 0x2 ;  /* 0x0000000608061291 */ /* 0x000fe4000f86103f */
[----:B------:R-:W-:Y:S01]  /*13f0*/  @UP0 ULEA.HI.X UR5, UR14, UR5, UR10, 0x2, UP2 ;  /* 0x000000050e050291 */ /* 0x000fe200090f140a */
[----:B------:R-:W-:Y:S01]  /*1400*/  IMAD.U32 R4, RZ, RZ, UR4 ;  /* 0x00000004ff047e24 */ /* 0x000fe2000f8e00ff */
[----:B------:R-:W-:Y:S02]  /*1410*/  @UP1 ULEA.HI.X UR7, UR8, UR7, UR9, 0x2, UP3 ;  /* 0x0000000708071291 */ /* 0x000fe400098f1409 */
[----:B------:R-:W-:-:S02]  /*1420*/  IMAD.U32 R6, RZ, RZ, UR6 ;  /* 0x00000006ff067e24 */ /* 0x000fc4000f8e00ff */
[----:B------:R-:W-:Y:S02]  /*1430*/  IMAD.U32 R5, RZ, RZ, UR5 ;  /* 0x00000005ff057e24 */ /* 0x000fe4000f8e00ff */
[----:B------:R-:W-:-:S03]  /*1440*/  IMAD.U32 R7, RZ, RZ, UR7 ;  /* 0x00000007ff077e24 */ /* 0x000fc6000f8e00ff */
[----:B------:R-:W2:Y:S04]  /*1450*/  @P0 LDG.E R3, desc[UR46][R4.64] ;  /* 0x0000002e04030981 */ /* 0x000ea8000c1e1900 */
[----:B------:R-:W2:Y:S01]  /*1460*/  @P1 LDG.E R0, desc[UR46][R6.64] ;  /* 0x0000002e06001981 */ /* 0x000ea2000c1e1900 */
[----:B------:R-:W-:Y:S01]  /*1470*/  ULOP3.LUT UR4, UR44, 0x1, URZ, 0xc0, !UPT ;  /* 0x000000012c047892 */ /* 0x000fe2000f8ec03f */
[----:B------:R-:W-:-:S05]  /*1480*/  IMAD.U32 R9, RZ, RZ, UR45 ;  /* 0x0000002dff097e24 */ /* 0x000fca000f8e00ff */
[----:B------:R-:W-:Y:S01]  /*1490*/  IMAD.U32 R8, RZ, RZ, UR4 ;  /* 0x00000004ff087e24 */ /* 0x000fe2000f8e00ff */
[----:B------:R-:W-:Y:S01]  /*14a0*/  ULDC UR4, c[0x0][0x9d8] ;  /* 0x0002760000047ab9 */ /* 0x000fe20000000800 */
[----:B------:R-:W-:-:S03]  /*14b0*/  ISETP.NE.AND P0, PT, R9, 0x3, PT ;  /* 0x000000030900780c */ /* 0x000fc60003f05270 */
[----:B------:R-:W-:-:S04]  /*14c0*/  SHF.L.U32 R8, R8, 0x1f, RZ ;  /* 0x0000001f08087819 */ /* 0x000fc800000006ff */
[----:B------:R-:W0:Y:S01]  /*14d0*/  SYNCS.PHASECHK.TRANS64.TRYWAIT P1, [UR39+0x38800], R8 ;  /* 0x03880008ff0075a7 */ /* 0x000e220008020167 */
[----:B--2---:R-:W-:-:S04]  /*14e0*/  FMUL.FTZ R0, R3, R0 ;  /* 0x0000000003007220 */ /* 0x004fc80000410000 */
[----:B------:R-:W-:Y:S01]  /*14f0*/  FMUL.FTZ R0, R0, UR4 ;  /* 0x0000000400007c20 */ /* 0x000fe20008410000 */
[----:B0-----:R-:W-:Y:S06]  /*1500*/  @!P1 BRA `(.L_x_10) ;  /* 0x000000d800109947 */ /* 0x001fec0003800000 */
.L_x_101:
[----:B------:R-:W-:Y:S05]  /*1510*/  @!P0 BRA `(.L_x_11) ;  /* 0x0000000000048947 */ /* 0x000fea0003800000 */
[----:B------:R-:W-:Y:S01]  /*1520*/  BPT.TRAP 0x1 ;  /* 0x000000040000795c */ /* 0x000fe20000300000 */
.L_x_11:
[----:B0-----:R-:W-:Y:S02]  /*1530*/  IMAD.U32 R3, RZ, RZ, UR51 ;  /* 0x00000033ff037e24 */ /* 0x001fe4000f8e00ff */
[----:B------:R-:W-:-:S03]  /*1540*/  IMAD.U32 R4, RZ, RZ, UR43 ;  /* 0x0000002bff047e24 */ /* 0x000fc6000f8e00ff */
[----:B------:R-:W-:Y:S02]  /*1550*/  LEA R3, R3, UR39, 0x3 ;  /* 0x0000002703037c11 */ /* 0x000fe4000f8e18ff */
[----:B------:R-:W-:-:S04]  /*1560*/  SHF.L.U32 R4, R4, 0x1f, RZ ;  /* 0x0000001f04047819 */ /* 0x000fc800000006ff */
[----:B------:R0:W1:Y:S01]  /*1570*/  SYNCS.PHASECHK.TRANS64.TRYWAIT P1, [R3+URZ+0x38830], R4 ;  /* 0x03883004030075a7 */ /* 0x000062000802017f */
[----:B------:R-:W-:Y:S05]  /*1580*/  @!P0 BRA `(.L_x_12) ;  /* 0x0000000000048947 */ /* 0x000fea0003800000 */
[----:B------:R-:W-:Y:S01]  /*1590*/  BPT.TRAP 0x1 ;  /* 0x000000040000795c */ /* 0x000fe20000300000 */
.L_x_12:
[----:B------:R-:W2:Y:S01]  /*15a0*/  S2R R5, SR_TID.X ;  /* 0x0000000000057919 */ /* 0x000ea20000002100 */
[----:B------:R-:W-:Y:S01]  /*15b0*/  IMAD.MOV.U32 R151, RZ, RZ, RZ ;  /* 0x000000ffff977224 */ /* 0x000fe200078e00ff */
[----:B--2---:R-:W-:Y:S01]  /*15c0*/  LOP3.LUT P2, RZ, R5, 0x7f, RZ, 0xc0, !PT ;  /* 0x0000007f05ff7812 */ /* 0x004fe2000784c0ff */
[----:B-1----:R-:W-:-:S12]  /*15d0*/  @P1 BRA `(.L_x_13) ;  /* 0x0000000000081947 */ /* 0x002fd80003800000 */
[----:B------:R-:W1:Y:S02]  /*15e0*/  SYNCS.PHASECHK.TRANS64.TRYWAIT P1, [R3+URZ+0x38830], R4 ;  /* 0x03883004030075a7 */ /* 0x000e64000802017f */
[----:B-1----:R-:W-:Y:S05]  /*15f0*/  @!P1 BRA `(.L_x_14) ;  /* 0x000000d400ec9947 */ /* 0x002fea0003800000 */
.L_x_13:
[----:B------:R-:W-:Y:S05]  /*1600*/  WARPSYNC.ALL ;  /* 0x0000000000007948 */ /* 0x000fea0003800000 */
[----:B------:R-:W-:Y:S01]  /*1610*/  UIADD3 UR4, UR39, 0x28400, URZ ;  /* 0x0002840027047890 */ /* 0x000fe2000fffe03f */
[----:B------:R-:W-:Y:S01]  /*1620*/  WARPGROUP.ARRIVE ;  /* 0x00000000000079c5 */ /* 0x000fe20000000000 */
[----:B------:R-:W-:-:S05]  /*1630*/  ULOP3.LUT UR32, UR52, 0x10000, URZ, 0xfc, !UPT ;  /* 0x0001000034207892 */ /* 0x000fca000f8efc3f */
[----:B------:R-:W2:Y:S01]  /*1640*/  S2R R89, SR_TID.X ;  /* 0x0000000000597919 */ /* 0x000ea20000002100 */
[----:B------:R-:W-:Y:S01]  /*1650*/  USHF.R.U32.HI UR4, URZ, 0x4, UR4 ;  /* 0x000000043f047899 */ /* 0x000fe20008011604 */
[--C-:B------:R-:W-:Y:S01]  /*1660*/  IMAD.MOV.U32 R150, RZ, RZ, R151.reuse ;  /* 0x000000ffff967224 */ /* 0x100fe200078e0097 */
[----:B------:R-:W-:Y:S01]  /*1670*/  UMOV UR33, 0x40000040 ;  /* 0x4000004000217882 */ /* 0x000fe20000000000 */
[----:B------:R-:W-:Y:S01]  /*1680*/  UMOV UR35, 0x40000040 ;  /* 0x4000004000237882 */ /* 0x000fe20000000000 */
[----:B------:R-:W-:Y:S01]  /*1690*/  ULOP3.LUT UR4, UR4, 0x3fff, URZ, 0xc0, !UPT ;  /* 0x00003fff04047892 */ /* 0x000fe2000f8ec03f */
[--C-:B------:R-:W-:Y:S01]  /*16a0*/  IMAD.MOV.U32 R149, RZ, RZ, R151.reuse ;  /* 0x000000ffff957224 */ /* 0x100fe200078e0097 */
[----:B------:R-:W-:Y:S01]  /*16b0*/  UMOV UR5, 0x40000040 ;  /* 0x4000004000057882 */ /* 0x000fe20000000000 */
[----:B------:R-:W-:Y:S01]  /*16c0*/  UMOV UR7, 0x40000040 ;  /* 0x4000004000077882 */ /* 0x000fe20000000000 */
[----:B------:R-:W-:Y:S01]  /*16d0*/  ULOP3.LUT UR48, UR4, 0x10000, URZ, 0xfc, !UPT ;  /* 0x0001000004307892 */ /* 0x000fe2000f8efc3f */
[--C-:B------:R-:W-:Y:S01]  /*16e0*/  IMAD.MOV.U32 R148, RZ, RZ, R151.reuse ;  /* 0x000000ffff947224 */ /* 0x100fe200078e0097 */
[----:B------:R-:W-:Y:S01]  /*16f0*/  UIADD3 UR4, UR32, 0x2, URZ ;  /* 0x0000000220047890 */ /* 0x000fe2000fffe03f */
[--C-:B------:R-:W-:Y:S01]  /*1700*/  IMAD.MOV.U32 R147, RZ, RZ, R151.reuse ;  /* 0x000000ffff937224 */ /* 0x100fe200078e0097 */
[----:B------:R-:W-:Y:S01]  /*1710*/  ULEA UR34, UR51, UR48, 0xb ;  /* 0x0000003033227291 */ /* 0x000fe2000f8e583f */
[--C-:B------:R-:W-:Y:S01]  /*1720*/  IMAD.MOV.U32 R146, RZ, RZ, R151.reuse ;  /* 0x000000ffff927224 */ /* 0x100fe200078e0097 */
[----:B------:R-:W-:Y:S01]  /*1730*/  UIADD3 UR8, UR32, 0x4, URZ ;  /* 0x0000000420087890 */ /* 0x000fe2000fffe03f */
[--C-:B------:R-:W-:Y:S01]  /*1740*/  IMAD.MOV.U32 R145, RZ, RZ, R151.reuse ;  /* 0x000000ffff917224 */ /* 0x100fe200078e0097 */
[----:B------:R-:W-:Y:S01]  /*1750*/  UIADD3 UR6, UR34, 0x2, URZ ;  /* 0x0000000222067890 */ /* 0x000fe2000fffe03f */
[--C-:B------:R-:W-:Y:S01]  /*1760*/  IMAD.MOV.U32 R144, RZ, RZ, R151.reuse ;  /* 0x000000ffff907224 */ /* 0x100fe200078e0097 */
[----:B------:R-:W-:Y:S01]  /*1770*/  UIADD3 UR10, UR34, 0x4, URZ ;  /* 0x00000004220a7890 */ /* 0x000fe2000fffe03f */
[--C-:B------:R-:W-:Y:S01]  /*1780*/  IMAD.MOV.U32 R143, RZ, RZ, R151.reuse ;  /* 0x000000ffff8f7224 */ /* 0x100fe200078e0097 */
[----:B------:R-:W-:Y:S01]  /*1790*/  UMOV UR9, 0x40000040 ;  /* 0x4000004000097882 */ /* 0x000fe20000000000 */
[----:B------:R-:W-:Y:S01]  /*17a0*/  QGMMA.64x128x32.F32.E4M3.E4M3 R24, gdesc[UR32], RZ, !UPT, gsb0 ;  /* 0x01e00000201879f3 */ /* 0x000fe2000c0008ff */
[----:B------:R-:W-:Y:S01]  /*17b0*/  UMOV UR11, 0x40000040 ;  /* 0x40000040000b7882 */ /* 0x000fe20000000000 */
[----:B------:R-:W-:Y:S01]  /*17c0*/  UIADD3 UR12, UR32, 0x6, URZ ;  /* 0x00000006200c7890 */ /* 0x000fe2000fffe03f */
[--C-:B------:R-:W-:Y:S01]  /*17d0*/  IMAD.MOV.U32 R142, RZ, RZ, R151.reuse ;  /* 0x000000ffff8e7224 */ /* 0x100fe200078e0097 */
[----:B------:R-:W-:Y:S01]  /*17e0*/  UIADD3 UR14, UR34, 0x6, URZ ;  /* 0x00000006220e7890 */ /* 0x000fe2000fffe03f */
[--C-:B------:R-:W-:Y:S01]  /*17f0*/  IMAD.MOV.U32 R141, RZ, RZ, R151.reuse ;  /* 0x000000ffff8d7224 */ /* 0x100fe200078e0097 */
[----:B------:R-:W-:Y:S01]  /*1800*/  UMOV UR13, 0x40000040 ;  /* 0x40000040000d7882 */ /* 0x000fe20000000000 */
        /* <DEDUP_REMOVED lines=25> */
[----:B------:R-:W-:Y:S01]  /*19a0*/  UISETP.GE.AND UP0, UPT, UR50, 0x81, UPT ;  /* 0x000000813200788c */ /* 0x000fe2000bf06270 */
[----:B------:R-:W-:-:S02]  /*19b0*/  IMAD.MOV.U32 R132, RZ, RZ, R151 ;  /* 0x000000ffff847224 */ /* 0x000fc400078e0097 */
[--C-:B------:R-:W-:Y:S02]  /*19c0*/  IMAD.MOV.U32 R131, RZ, RZ, R151.reuse ;  /* 0x000000ffff837224 */ /* 0x100fe400078e0097 */
[--C-:B------:R-:W-:Y:S02]  /*19d0*/  IMAD.MOV.U32 R130, RZ, RZ, R151.reuse ;  /* 0x000000ffff827224 */ /* 0x100fe400078e0097 */
[--C-:B------:R-:W-:Y:S02]  /*19e0*/  IMAD.MOV.U32 R129, RZ, RZ, R151.reuse ;  /* 0x000000ffff817224 */ /* 0x100fe400078e0097 */
[--C-:B------:R-:W-:Y:S02]  /*19f0*/  IMAD.MOV.U32 R128, RZ, RZ, R151.reuse ;  /* 0x000000ffff807224 */ /* 0x100fe400078e0097 */
[--C-:B------:R-:W-:Y:S02]  /*1a00*/  IMAD.MOV.U32 R127, RZ, RZ, R151.reuse ;  /* 0x000000ffff7f7224 */ /* 0x100fe400078e0097 */
        /* <DEDUP_REMOVED lines=36> */
[----:B------:R-:W-:Y:S01]  /*1c50*/  IMAD.MOV.U32 R90, RZ, RZ, R151 ;  /* 0x000000ffff5a7224 */ /* 0x000fe200078e0097 */
[----:B------:R-:W-:-:S02]  /*1c60*/  WARPGROUP.DEPBAR.LE gsb0, 0x0 ;  /* 0x00008000000079c5 */ /* 0x000fc40000010000 */
[----:B------:R-:W-:-:S06]  /*1c70*/  WARPGROUP.ARRIVE ;  /* 0x00000000000079c5 */ /* 0x000fcc0000000000 */
[----:B------:R-:W-:Y:S01]  /*1c80*/  QGMMA.64x128x32.F32.E4M3.E4M3 R24, gdesc[UR4], R24, gsb0 ;  /* 0x01e00000041879f3 */ /* 0x000fe20008000818 */
[----:B------:R-:W-:Y:S02]  /*1c90*/  ULDC UR6, c[0x0][0x988] ;  /* 0x0002620000067ab9 */ /* 0x000fe40000000800 */
[----:B------:R-:W-:Y:S02]  /*1ca0*/  WARPGROUP.DEPBAR.LE gsb0, 0x0 ;  /* 0x00008000000079c5 */ /* 0x000fe40000010000 */
[----:B------:R-:W-:-:S07]  /*1cb0*/  WARPGROUP.ARRIVE ;  /* 0x00000000000079c5 */ /* 0x000fce0000000000 */
[----:B------:R-:W-:Y:S03]  /*1cc0*/  QGMMA.64x128x32.F32.E4M3.E4M3 R24, gdesc[UR8], R24, gsb0 ;  /* 0x01e00000081879f3 */ /* 0x000fe60008000818 */
        /* <DEDUP_REMOVED lines=16> */
[C---:B------:R-:W-:Y:S01]  /*1dd0*/  FMUL.FTZ R24, R0.reuse, R24 ;  /* 0x0000001800187220 */ /* 0x040fe20000410000 */
[C---:B------:R-:W-:Y:S01]  /*1de0*/  FMUL.FTZ R25, R0.reuse, R25 ;  /* 0x0000001900197220 */ /* 0x040fe20000410000 */
[C---:B------:R-:W-:Y:S01]  /*1df0*/  FMUL.FTZ R28, R0.reuse, R28 ;  /* 0x0000001c001c7220 */ /* 0x040fe20000410000 */
[C---:B------:R-:W-:Y:S01]  /*1e00*/  FMUL.FTZ R34, R0.reuse, R34 ;  /* 0x0000002200227220 */ /* 0x040fe20000410000 */
[C---:B------:R-:W-:Y:S01]  /*1e10*/  FMUL.FTZ R35, R0.reuse, R35 ;  /* 0x0000002300237220 */ /* 0x040fe20000410000 */
[C---:B------:R-:W-:Y:S01]  /*1e20*/  FMUL.FTZ R29, R0.reuse, R29 ;  /* 0x0000001d001d7220 */ /* 0x040fe20000410000 */
[----:B------:R-:W-:Y:S01]  /*1e30*/  MUFU.TANH R24, R24 ;  /* 0x0000001800187308 */ /* 0x000fe20000002400 */
[C---:B------:R-:W-:Y:S01]  /*1e40*/  FMUL.FTZ R38, R0.reuse, R38 ;  /* 0x0000002600267220 */ /* 0x040fe20000410000 */
        /* <DEDUP_REMOVED lines=14> */
[----:B------:R3:W4:Y:S01]  /*1f30*/  MUFU.TANH R8, R34 ;  /* 0x0000002200087308 */ /* 0x0007220000002400 */
[C---:B------:R-:W-:Y:S01]  /*1f40*/  FMUL.FTZ R47, R0.reuse, R47 ;  /* 0x0000002f002f7220 */ /* 0x040fe20000410000 */
[C---:B------:R-:W-:Y:S01]  /*1f50*/  FMUL.FTZ R41, R0.reuse, R41 ;  /* 0x0000002900297220 */ /* 0x040fe20000410000 */
[C---:B------:R-:W-:Y:S01]  /*1f60*/  FMUL.FTZ R50, R0.reuse, R50 ;  /* 0x0000003200327220 */ /* 0x040fe20000410000 */
[C---:B------:R-:W-:Y:S01]  /*1f70*/  FMUL.FTZ R44, R0.reuse, R44 ;  /* 0x0000002c002c7220 */ /* 0x040fe20000410000 */
[C---:B------:R-:W-:Y:S01]  /*1f80*/  FMUL.FTZ R51, R0.reuse, R51 ;  /* 0x0000003300337220 */ /* 0x040fe20000410000 */
[C---:B------:R-:W-:Y:S01]  /*1f90*/  FMUL.FTZ R45, R0.reuse, R45 ;  /* 0x0000002d002d7220 */ /* 0x040fe20000410000 */
[----:B------:R-:W-:Y:S01]  /*1fa0*/  FMUL.FTZ R58, R0, R58 ;  /* 0x0000003a003a7220 */ /* 0x000fe20000410000 */
[----:B------:R5:W-:Y:S01]  /*1fb0*/  MUFU.TANH R9, R35 ;  /* 0x0000002300097308 */ /* 0x000be20000002400 */
[----:B---3--:R-:W-:-:S02]  /*1fc0*/  VIADD R34, R236, UR50 ;  /* 0x00000032ec227c36 */ /* 0x008fc40008000000 */
[C---:B------:R-:W-:Y:S01]  /*1fd0*/  FMUL.FTZ R48, R0.reuse, R48 ;  /* 0x0000003000307220 */ /* 0x040fe20000410000 */
[C---:B------:R-:W-:Y:S01]  /*1fe0*/  FMUL.FTZ R59, R0.reuse, R59 ;  /* 0x0000003b003b7220 */ /* 0x040fe20000410000 */
[C---:B------:R-:W-:Y:S01]  /*1ff0*/  FMUL.FTZ R49, R0.reuse, R49 ;  /* 0x0000003100317220 */ /* 0x040fe20000410000 */
[C---:B------:R-:W-:Y:S01]  /*2000*/  FMUL.FTZ R66, R0.reuse, R66 ;  /* 0x0000004200427220 */ /* 0x040fe20000410000 */
[C---:B------:R-:W-:Y:S01]  /*2010*/  FMUL.FTZ R52, R0.reuse, R52 ;  /* 0x0000003400347220 */ /* 0x040fe20000410000 */
[C---:B------:R-:W-:Y:S01]  /*2020*/  FMUL.FTZ R67, R0.reuse, R67 ;  /* 0x0000004300437220 */ /* 0x040fe20000410000 */
[----:B------:R-:W-:Y:S01]  /*2030*/  MUFU.TANH R28, R28 ;  /* 0x0000001c001c7308 */ /* 0x000fe20000002400 */
[----:B-----5:R-:W-:Y:S02]  /*2040*/  IMAD.U32 R35, RZ, RZ, UR49 ;  /* 0x00000031ff237e24 */ /* 0x020fe4000f8e00ff */
[C---:B------:R-:W-:Y:S01]  /*2050*/  FMUL.FTZ R53, R0.reuse, R53 ;  /* 0x0000003500357220 */ /* 0x040fe20000410000 */
[C---:B------:R-:W-:Y:S01]  /*2060*/  FMUL.FTZ R56, R0.reuse, R56 ;  /* 0x0000003800387220 */ /* 0x040fe20000410000 */
[C---:B------:R-:W-:Y:S01]  /*2070*/  FMUL.FTZ R57, R0.reuse, R57 ;  /* 0x0000003900397220 */ /* 0x040fe20000410000 */
[C---:B------:R-:W-:Y:S01]  /*2080*/  FMUL.FTZ R54, R0.reuse, R54 ;  /* 0x0000003600367220 */ /* 0x040fe20000410000 */
[C---:B------:R-:W-:Y:S01]  /*2090*/  FMUL.FTZ R60, R0.reuse, R60 ;  /* 0x0000003c003c7220 */ /* 0x040fe20000410000 */
[C---:B------:R-:W-:Y:S01]  /*20a0*/  FMUL.FTZ R55, R0.reuse, R55 ;  /* 0x0000003700377220 */ /* 0x040fe20000410000 */
[----:B------:R3:W-:Y:S01]  /*20b0*/  MUFU.TANH R10, R38 ;  /* 0x00000026000a7308 */ /* 0x0007e20000002400 */
[C---:B------:R-:W-:Y:S01]  /*20c0*/  FMUL.FTZ R61, R0.reuse, R61 ;  /* 0x0000003d003d7220 */ /* 0x040fe20000410000 */
[C---:B------:R-:W-:Y:S01]  /*20d0*/  FMUL.FTZ R64, R0.reuse, R64 ;  /* 0x0000004000407220 */ /* 0x040fe20000410000 */
[C---:B------:R-:W-:Y:S01]  /*20e0*/  FMUL.FTZ R65, R0.reuse, R65 ;  /* 0x0000004100417220 */ /* 0x040fe20000410000 */
[C---:B------:R-:W-:Y:S01]  /*20f0*/  FMUL.FTZ R62, R0.reuse, R62 ;  /* 0x0000003e003e7220 */ /* 0x040fe20000410000 */
[C---:B------:R-:W-:Y:S01]  /*2100*/  FMUL.FTZ R68, R0.reuse, R68 ;  /* 0x0000004400447220 */ /* 0x040fe20000410000 */
[C---:B------:R-:W-:Y:S01]  /*2110*/  FMUL.FTZ R63, R0.reuse, R63 ;  /* 0x0000003f003f7220 */ /* 0x040fe20000410000 */
[----:B------:R-:W-:Y:S01]  /*2120*/  FMUL.FTZ R69, R0, R69 ;  /* 0x0000004500457220 */ /* 0x000fe20000410000 */
[----:B------:R-:W-:Y:S01]  /*2130*/  MUFU.TANH R29, R29 ;  /* 0x0000001d001d7308 */ /* 0x000fe20000002400 */
[----:B---3--:R-:W-:-:S02]  /*2140*/  IMAD R38, R35, -0x80, R34 ;  /* 0xffffff8023267824 */ /* 0x008fc400078e0222 */
[C---:B------:R-:W-:Y:S01]  /*2150*/  FMUL.FTZ R72, R0.reuse, R72 ;  /* 0x0000004800487220 */ /* 0x040fe20000410000 */
[C---:B------:R-:W-:Y:S01]  /*2160*/  FMUL.FTZ R73, R0.reuse, R73 ;  /* 0x0000004900497220 */ /* 0x040fe20000410000 */
[C---:B------:R-:W-:Y:S01]  /*2170*/  FMUL.FTZ R70, R0.reuse, R70 ;  /* 0x0000004600467220 */ /* 0x040fe20000410000 */
[----:B------:R-:W-:Y:S01]  /*2180*/  FMUL.FTZ R76, R0, R76 ;  /* 0x0000004c004c7220 */ /* 0x000fe20000410000 */
[----:B------:R-:W-:Y:S01]  /*2190*/  ISETP.GT.AND P4, PT, R38, RZ, PT ;  /* 0x000000ff2600720c */ /* 0x000fe20003f84270 */
[----:B------:R-:W-:Y:S01]  /*21a0*/  FMUL.FTZ R71, R0, R71 ;  /* 0x0000004700477220 */ /* 0x000fe20000410000 */
[----:B01----:R-:W0:Y:S01]  /*21b0*/  MUFU.TANH R4, R26 ;  /* 0x0000001a00047308 */ /* 0x003e220000002400 */
[----:B------:R-:W-:Y:S01]  /*21c0*/  ISETP.GT.AND P5, PT, R38, 0x1, PT ;  /* 0x000000012600780c */ /* 0x000fe20003fa4270 */
[----:B------:R-:W-:Y:S01]  /*21d0*/  FMUL.FTZ R77, R0, R77 ;  /* 0x0000004d004d7220 */ /* 0x000fe20000410000 */
[----:B------:R-:W-:Y:S01]  /*21e0*/  ISETP.GT.AND P1, PT, R38, 0x8, PT ;  /* 0x000000082600780c */ /* 0x000fe20003f24270 */
[----:B------:R-:W-:Y:S01]  /*21f0*/  FMUL.FTZ R80, R0, R80 ;  /* 0x0000005000507220 */ /* 0x000fe20000410000 */
[----:B------:R-:W-:Y:S01]  /*2200*/  ISETP.GT.AND P2, PT, R38, 0x9, PT ;  /* 0x000000092600780c */ /* 0x000fe20003f44270 */
[----:B------:R-:W-:Y:S01]  /*2210*/  FMUL.FTZ R74, R0, R74 ;  /* 0x0000004a004a7220 */ /* 0x000fe20000410000 */
[----:B------:R-:W-:Y:S01]  /*2220*/  ISETP.GT.AND P3, PT, R38, 0x10, PT ;  /* 0x000000102600780c */ /* 0x000fe20003f64270 */
[----:B------:R-:W-:Y:S01]  /*2230*/  MUFU.TANH R32, R32 ;  /* 0x0000002000207308 */ /* 0x000fe20000002400 */
[C---:B------:R-:W-:Y:S01]  /*2240*/  FMUL.FTZ R81, R0.reuse, R81 ;  /* 0x0000005100517220 */ /* 0x040fe20000410000 */
[----:B------:R-:W-:Y:S01]  /*2250*/  FMUL.FTZ R75, R0, R75 ;  /* 0x0000004b004b7220 */ /* 0x000fe20000410000 */
[----:B----4-:R-:W-:Y:S01]  /*2260*/  FSEL R8, R8, -INF , P3 ;  /* 0xff80000008087808 */ /* 0x010fe20001800000 */
[C---:B------:R-:W-:Y:S01]  /*2270*/  FMUL.FTZ R84, R0.reuse, R84 ;  /* 0x0000005400547220 */ /* 0x040fe20000410000 */
[C---:B------:R-:W-:Y:S01]  /*2280*/  FMUL.FTZ R78, R0.reuse, R78 ;  /* 0x0000004e004e7220 */ /* 0x040fe20000410000 */
[C---:B------:R-:W-:Y:S01]  /*2290*/  FMUL.FTZ R85, R0.reuse, R85 ;  /* 0x0000005500557220 */ /* 0x040fe20000410000 */
[----:B------:R-:W-:Y:S01]  /*22a0*/  FMUL.FTZ R79, R0, R79 ;  /* 0x0000004f004f7220 */ /* 0x000fe20000410000 */
[----:B------:R-:W1:Y:S01]  /*22b0*/  MUFU.TANH R5, R27 ;  /* 0x0000001b00057308 */ /* 0x000e620000002400 */
[----:B0-----:R-:W-:Y:S01]  /*22c0*/  FSEL R4, R4, -INF , P4 ;  /* 0xff80000004047808 */ /* 0x001fe20002000000 */
[C---:B------:R-:W-:Y:S01]  /*22d0*/  FMUL.FTZ R82, R0.reuse, R82 ;  /* 0x0000005200527220 */ /* 0x040fe20000410000 */
[C---:B------:R-:W-:Y:S01]  /*22e0*/  FMUL.FTZ R83, R0.reuse, R83 ;  /* 0x0000005300537220 */ /* 0x040fe20000410000 */
[C---:B------:R-:W-:Y:S01]  /*22f0*/  FMUL.FTZ R86, R0.reuse, R86 ;  /* 0x0000005600567220 */ /* 0x040fe20000410000 */
[----:B------:R-:W-:-:S03]  /*2300*/  FMUL.FTZ R87, R0, R87 ;  /* 0x0000005700577220 */ /* 0x000fc60000410000 */
[----:B------:R-:W-:Y:S08]  /*2310*/  MUFU.TANH R33, R33 ;  /* 0x0000002100217308 */ /* 0x000ff00000002400 */
[----:B------:R0:W-:Y:S01]  /*2320*/  MUFU.TANH R11, R39 ;  /* 0x00000027000b7308 */ /* 0x0001e20000002400 */
[----:B-1----:R-:W-:-:S07]  /*2330*/  FSEL R5, R5, -INF , P5 ;  /* 0xff80000005057808 */ /* 0x002fce0002800000 */
[----:B------:R1:W-:Y:S01]  /*2340*/  MUFU.TANH R12, R42 ;  /* 0x0000002a000c7308 */ /* 0x0003e20000002400 */
[----:B0-----:R-:W-:Y:S02]  /*2350*/  FSEL R39, R24, -INF , P4 ;  /* 0xff80000018277808 */ /* 0x001fe40002000000 */
[----:B------:R-:W-:-:S04]  /*2360*/  ISETP.GT.AND P4, PT, R38, 0x11, PT ;  /* 0x000000112600780c */ /* 0x000fc80003f84270 */
[----:B------:R-:W-:Y:S01]  /*2370*/  FSEL R9, R9, -INF , P4 ;  /* 0xff80000009097808 */ /* 0x000fe20002000000 */
[----:B------:R-:W0:Y:S01]  /*2380*/  MUFU.TANH R6, R30 ;  /* 0x0000001e00067308 */ /* 0x000e220000002400 */
[----:B-1----:R-:W-:Y:S02]  /*2390*/  FSEL R42, R25, -INF , P5 ;  /* 0xff800000192a7808 */ /* 0x002fe40002800000 */
[----:B------:R-:W-:Y:S02]  /*23a0*/  ISETP.GT.AND P5, PT, R38, 0x18, PT ;  /* 0x000000182600780c */ /* 0x000fe40003fa4270 */
[----:B------:R-:W-:Y:S02]  /*23b0*/  FMNMX.FTZ R24, R39, R42, !PT ;  /* 0x0000002a27187209 */ /* 0x000fe40007810000 */
[----:B------:R-:W-:Y:S01]  /*23c0*/  FSEL R10, R10, -INF , P5 ;  /* 0xff8000000a0a7808 */ /* 0x000fe20002800000 */
[----:B------:R-:W-:Y:S08]  /*23d0*/  MUFU.TANH R36, R36 ;  /* 0x0000002400247308 */ /* 0x000ff00000002400 */
[----:B------:R1:W-:Y:S01]  /*23e0*/  MUFU.TANH R13, R43 ;  /* 0x0000002b000d7308 */ /* 0x0003e20000002400 */
[----:B0-----:R-:W-:-:S07]  /*23f0*/  FSEL R6, R6, -INF , P1 ;  /* 0xff80000006067808 */ /* 0x001fce0000800000 */
[----:B------:R-:W0:Y:S01]  /*2400*/  MUFU.TANH R7, R31 ;  /* 0x0000001f00077308 */ /* 0x000e220000002400 */
[----:B-1----:R-:W-:Y:S02]  /*2410*/  FSEL R43, R28, -INF , P1 ;  /* 0xff8000001c2b7808 */ /* 0x002fe40000800000 */
[----:B------:R-:W-:Y:S02]  /*2420*/  ISETP.GT.AND P1, PT, R38, 0x19, PT ;  /* 0x000000192600780c */ /* 0x000fe40003f24270 */
[----:B------:R-:W-:Y:S02]  /*2430*/  FMNMX.FTZ R25, R43, R24, !PT ;  /* 0x000000182b197209 */ /* 0x000fe40007810000 */
[----:B------:R-:W-:Y:S01]  /*2440*/  FSEL R11, R11, -INF , P1 ;  /* 0xff8000000b0b7808 */ /* 0x000fe20000800000 */
[----:B------:R-:W-:Y:S08]  /*2450*/  MUFU.TANH R37, R37 ;  /* 0x0000002500257308 */ /* 0x000ff00000002400 */
[----:B------:R1:W3:Y:S01]  /*2460*/  MUFU.TANH R14, R46 ;  /* 0x0000002e000e7308 */ /* 0x0002e20000002400 */
[----:B0-----:R-:W-:-:S07]  /*2470*/  FSEL R7, R7, -INF , P2 ;  /* 0xff80000007077808 */ /* 0x001fce0001000000 */
[----:B------:R-:W-:Y:S01]  /*2480*/  MUFU.TANH R40, R40 ;  /* 0x0000002800287308 */ /* 0x000fe20000002400 */
[----:B-1----:R-:W-:Y:S02]  /*2490*/  FSEL R46, R29, -INF , P2 ;  /* 0xff8000001d2e7808 */ /* 0x002fe40001000000 */
[----:B------:R-:W-:Y:S02]  /*24a0*/  ISETP.GT.AND P2, PT, R38, 0x20, PT ;  /* 0x000000202600780c */ /* 0x000fe40003f44270 */
[----:B------:R-:W-:Y:S02]  /*24b0*/  FMNMX.FTZ R24, R46, R25, !PT ;  /* 0x000000192e187209 */ /* 0x000fe40007810000 */
[----:B------:R-:W-:Y:S01]  /*24c0*/  FSEL R12, R12, -INF , P2 ;  /* 0xff8000000c0c7808 */ /* 0x000fe20001000000 */
[----:B------:R0:W1:Y:S08]  /*24d0*/  MUFU.TANH R15, R47 ;  /* 0x0000002f000f7308 */ /* 0x0000700000002400 */
[----:B------:R-:W-:Y:S01]  /*24e0*/  MUFU.TANH R41, R41 ;  /* 0x0000002900297308 */ /* 0x000fe20000002400 */
[----:B0-----:R-:W-:-:S02]  /*24f0*/  FSEL R47, R32, -INF , P3 ;  /* 0xff800000202f7808 */ /* 0x001fc40001800000 */
[----:B------:R-:W-:Y:S02]  /*2500*/  ISETP.GT.AND P3, PT, R38, 0x21, PT ;  /* 0x000000212600780c */ /* 0x000fe40003f64270 */
[----:B------:R-:W-:Y:S02]  /*2510*/  FMNMX.FTZ R25, R47, R24, !PT ;  /* 0x000000182f197209 */ /* 0x000fe40007810000 */
[----:B------:R-:W-:Y:S01]  /*2520*/  FSEL R13, R13, -INF , P3 ;  /* 0xff8000000d0d7808 */ /* 0x000fe20001800000 */
[----:B------:R0:W-:Y:S08]  /*2530*/  MUFU.TANH R20, R50 ;  /* 0x0000003200147308 */ /* 0x0001f00000002400 */
[----:B------:R-:W-:Y:S01]  /*2540*/  MUFU.TANH R44, R44 ;  /* 0x0000002c002c7308 */ /* 0x000fe20000002400 */
[----:B0-----:R-:W-:-:S02]  /*2550*/  FSEL R50, R33, -INF , P4 ;  /* 0xff80000021327808 */ /* 0x001fc40002000000 */
[----:B------:R-:W-:Y:S02]  /*2560*/  ISETP.GT.AND P4, PT, R38, 0x28, PT ;  /* 0x000000282600780c */ /* 0x000fe40003f84270 */
[----:B------:R-:W-:Y:S02]  /*2570*/  FMNMX.FTZ R24, R50, R25, !PT ;  /* 0x0000001932187209 */ /* 0x000fe40007810000 */
[----:B---3--:R-:W-:Y:S01]  /*2580*/  FSEL R14, R14, -INF , P4 ;  /* 0xff8000000e0e7808 */ /* 0x008fe20002000000 */
[----:B------:R0:W-:Y:S08]  /*2590*/  MUFU.TANH R21, R51 ;  /* 0x0000003300157308 */ /* 0x0001f00000002400 */
[----:B------:R-:W3:Y:S01]  /*25a0*/  MUFU.TANH R45, R45 ;  /* 0x0000002d002d7308 */ /* 0x000ee20000002400 */
[----:B0-----:R-:W-:-:S02]  /*25b0*/  FSEL R51, R36, -INF , P5 ;  /* 0xff80000024337808 */ /* 0x001fc40002800000 */
[----:B------:R-:W-:Y:S02]  /*25c0*/  ISETP.GT.AND P5, PT, R38, 0x29, PT ;  /* 0x000000292600780c */ /* 0x000fe40003fa4270 */
[----:B------:R-:W-:Y:S02]  /*25d0*/  FMNMX.FTZ R25, R51, R24, !PT ;  /* 0x0000001833197209 */ /* 0x000fe40007810000 */
[----:B-1----:R-:W-:Y:S01]  /*25e0*/  FSEL R15, R15, -INF , P5 ;  /* 0xff8000000f0f7808 */ /* 0x002fe20002800000 */
[----:B------:R0:W1:Y:S08]  /*25f0*/  MUFU.TANH R26, R58 ;  /* 0x0000003a001a7308 */ /* 0x0000700000002400 */
[----:B------:R-:W4:Y:S01]  /*2600*/  MUFU.TANH R48, R48 ;  /* 0x0000003000307308 */ /* 0x000f220000002400 */
[----:B0-----:R-:W-:-:S02]  /*2610*/  FSEL R58, R37, -INF , P1 ;  /* 0xff800000253a7808 */ /* 0x001fc40000800000 */
[----:B------:R-:W-:Y:S02]  /*2620*/  ISETP.GT.AND P1, PT, R38, 0x30, PT ;  /* 0x000000302600780c */ /* 0x000fe40003f24270 */
[----:B------:R-:W-:Y:S02]  /*2630*/  FMNMX.FTZ R24, R58, R25, !PT ;  /* 0x000000193a187209 */ /* 0x000fe40007810000 */
[----:B---3--:R-:W-:Y:S01]  /*2640*/  FSEL R88, R45, -INF , P5 ;  /* 0xff8000002d587808 */ /* 0x008fe20002800000 */
[----:B------:R0:W3:Y:S01]  /*2650*/  MUFU.TANH R27, R59 ;  /* 0x0000003b001b7308 */ /* 0x0000e20000002400 */
[----:B------:R-:W-:Y:S02]  /*2660*/  ISETP.GT.AND P5, PT, R38, 0x40, PT ;  /* 0x000000402600780c */ /* 0x000fe40003fa4270 */
[----:B------:R-:W-:Y:S02]  /*2670*/  FSEL R20, R20, -INF , P1 ;  /* 0xff80000014147808 */ /* 0x000fe40000800000 */
[----:B-1----:R-:W-:-:S03]  /*2680*/  FSEL R26, R26, -INF , P5 ;  /* 0xff8000001a1a7808 */ /* 0x002fc60002800000 */
[----:B------:R-:W1:Y:S01]  /*2690*/  MUFU.TANH R49, R49 ;  /* 0x0000003100317308 */ /* 0x000e620000002400 */
[----:B0-----:R-:W-:Y:S02]  /*26a0*/  FSEL R59, R40, -INF , P2 ;  /* 0xff800000283b7808 */ /* 0x001fe40001000000 */
[----:B------:R-:W-:Y:S02]  /*26b0*/  ISETP.GT.AND P2, PT, R38, 0x31, PT ;  /* 0x000000312600780c */ /* 0x000fe40003f44270 */
[----:B------:R-:W-:Y:S02]  /*26c0*/  FMNMX.FTZ R25, R59, R24, !PT ;  /* 0x000000183b197209 */ /* 0x000fe40007810000 */
[----:B----4-:R-:W-:Y:S01]  /*26d0*/  FSEL R48, R48, -INF , P1 ;  /* 0xff80000030307808 */ /* 0x010fe20000800000 */
[----:B------:R0:W-:Y:S01]  /*26e0*/  MUFU.TANH R30, R66 ;  /* 0x00000042001e7308 */ /* 0x0001e20000002400 */
[----:B------:R-:W-:Y:S02]  /*26f0*/  ISETP.GT.AND P1, PT, R38, 0x41, PT ;  /* 0x000000412600780c */ /* 0x000fe40003f24270 */
[----:B------:R-:W-:-:S02]  /*2700*/  FSEL R21, R21, -INF , P2 ;  /* 0xff80000015157808 */ /* 0x000fc40001000000 */
[----:B---3--:R-:W-:-:S03]  /*2710*/  FSEL R27, R27, -INF , P1 ;  /* 0xff8000001b1b7808 */ /* 0x008fc60000800000 */
[----:B------:R-:W3:Y:S01]  /*2720*/  MUFU.TANH R52, R52 ;  /* 0x0000003400347308 */ /* 0x000ee20000002400 */
[----:B0-----:R-:W-:Y:S01]  /*2730*/  FSEL R66, R41, -INF , P3 ;  /* 0xff80000029427808 */ /* 0x001fe20001800000 */
[----:B------:R-:W-:Y:S01]  /*2740*/  IMAD.U32 R41, RZ, RZ, UR6 ;  /* 0x00000006ff297e24 */ /* 0x000fe2000f8e00ff */
[----:B------:R-:W-:Y:S02]  /*2750*/  ISETP.GT.AND P3, PT, R38, 0x38, PT ;  /* 0x000000382600780c */ /* 0x000fe40003f64270 */
[----:B------:R-:W-:Y:S02]  /*2760*/  FMNMX.FTZ R24, R66, R25, !PT ;  /* 0x0000001942187209 */ /* 0x000fe40007810000 */
[----:B-1----:R-:W-:Y:S01]  /*2770*/  FSEL R49, R49, -INF , P2 ;  /* 0xff80000031317808 */ /* 0x002fe20001000000 */
[----:B------:R0:W-:Y:S01]  /*2780*/  MUFU.TANH R31, R67 ;  /* 0x00000043001f7308 */ /* 0x0001e20000002400 */
[----:B------:R-:W-:-:S07]  /*2790*/  ISETP.GT.AND P2, PT, R38, 0x48, PT ;  /* 0x000000482600780c */ /* 0x000fce0003f44270 */
[----:B------:R-:W1:Y:S01]  /*27a0*/  MUFU.TANH R53, R53 ;  /* 0x0000003500357308 */ /* 0x000e620000002400 */
[----:B0-----:R-:W-:Y:S02]  /*27b0*/  FSEL R67, R44, -INF , P4 ;  /* 0xff8000002c437808 */ /* 0x001fe40002000000 */
[----:B------:R-:W-:Y:S02]  /*27c0*/  ISETP.GT.AND P4, PT, R38, 0x39, PT ;  /* 0x000000392600780c */ /* 0x000fe40003f84270 */
[----:B------:R-:W-:Y:S02]  /*27d0*/  FMNMX.FTZ R25, R67, R24, !PT ;  /* 0x0000001843197209 */ /* 0x000fe40007810000 */
[----:B---3--:R-:W-:Y:S01]  /*27e0*/  FSEL R52, R52, -INF , P3 ;  /* 0xff80000034347808 */ /* 0x008fe20001800000 */
[----:B------:R-:W0:Y:S01]  /*27f0*/  MUFU.TANH R56, R56 ;  /* 0x0000003800387308 */ /* 0x000e220000002400 */
[----:B------:R-:W-:-:S04]  /*2800*/  FMNMX.FTZ R29, R88, R25, !PT ;  /* 0x00000019581d7209 */ /* 0x000fc80007810000 */
[----:B------:R-:W-:-:S03]  /*2810*/  FMNMX.FTZ R28, R48, R29, !PT ;  /* 0x0000001d301c7209 */ /* 0x000fc60007810000 */
[----:B------:R-:W3:Y:S01]  /*2820*/  MUFU.TANH R57, R57 ;  /* 0x0000003900397308 */ /* 0x000ee20000002400 */
[----:B------:R-:W-:Y:S02]  /*2830*/  FMNMX.FTZ R29, R49, R28, !PT ;  /* 0x0000001c311d7209 */ /* 0x000fe40007810000 */
[----:B-1----:R-:W-:Y:S02]  /*2840*/  FSEL R53, R53, -INF , P4 ;  /* 0xff80000035357808 */ /* 0x002fe40002000000 */
[----:B------:R-:W-:-:S03]  /*2850*/  FMNMX.FTZ R28, R52, R29, !PT ;  /* 0x0000001d341c7209 */ /* 0x000fc60007810000 */
[----:B------:R-:W1:Y:S01]  /*2860*/  MUFU.TANH R54, R54 ;  /* 0x0000003600367308 */ /* 0x000e620000002400 */
[----:B0-----:R-:W-:Y:S02]  /*2870*/  FSEL R56, R56, -INF , P5 ;  /* 0xff80000038387808 */ /* 0x001fe40002800000 */
[----:B------:R-:W-:Y:S02]  /*2880*/  FMNMX.FTZ R29, R53, R28, !PT ;  /* 0x0000001c351d7209 */ /* 0x000fe40007810000 */
[----:B------:R-:W-:Y:S02]  /*2890*/  ISETP.GT.AND P5, PT, R38, 0x51, PT ;  /* 0x000000512600780c */ /* 0x000fe40003fa4270 */
[----:B------:R-:W-:Y:S01]  /*28a0*/  FMNMX.FTZ R32, R56, R29, !PT ;  /* 0x0000001d38207209 */ /* 0x000fe20007810000 */
[----:B------:R-:W0:Y:S01]  /*28b0*/  MUFU.TANH R60, R60 ;  /* 0x0000003c003c7308 */ /* 0x000e220000002400 */
[----:B---3--:R-:W-:Y:S02]  /*28c0*/  FSEL R57, R57, -INF , P1 ;  /* 0xff80000039397808 */ /* 0x008fe40000800000 */
[----:B------:R-:W-:-:S02]  /*28d0*/  ISETP.GT.AND P1, PT, R38, 0x58, PT ;  /* 0x000000582600780c */ /* 0x000fc40003f24270 */
[----:B------:R-:W-:Y:S02]  /*28e0*/  FMNMX.FTZ R33, R57, R32, !PT ;  /* 0x0000002039217209 */ /* 0x000fe40007810000 */
[----:B------:R-:W-:Y:S01]  /*28f0*/  FSEL R31, R31, -INF , P5 ;  /* 0xff8000001f1f7808 */ /* 0x000fe20002800000 */
[----:B------:R-:W3:Y:S01]  /*2900*/  MUFU.TANH R55, R55 ;  /* 0x0000003700377308 */ /* 0x000ee20000002400 */
[----:B-1----:R-:W-:Y:S02]  /*2910*/  FSEL R24, R54, -INF , P3 ;  /* 0xff80000036187808 */ /* 0x002fe40001800000 */
[----:B------:R-:W-:-:S05]  /*2920*/  ISETP.GT.AND P3, PT, R38, 0x49, PT ;  /* 0x000000492600780c */ /* 0x000fca0003f64270 */
[----:B------:R-:W1:Y:S01]  /*2930*/  MUFU.TANH R61, R61 ;  /* 0x0000003d003d7308 */ /* 0x000e620000002400 */
[----:B0-----:R-:W-:-:S04]  /*2940*/  FSEL R60, R60, -INF , P2 ;  /* 0xff8000003c3c7808 */ /* 0x001fc80001000000 */
[----:B------:R-:W-:-:S03]  /*2950*/  FMNMX.FTZ R32, R60, R33, !PT ;  /* 0x000000213c207209 */ /* 0x000fc60007810000 */
[----:B------:R-:W0:Y:S01]  /*2960*/  MUFU.TANH R64, R64 ;  /* 0x0000004000407308 */ /* 0x000e220000002400 */
[----:B---3--:R-:W-:Y:S02]  /*2970*/  FSEL R25, R55, -INF , P4 ;  /* 0xff80000037197808 */ /* 0x008fe40002000000 */
[----:B------:R-:W-:-:S04]  /*2980*/  ISETP.GT.AND P4, PT, R38, 0x50, PT ;  /* 0x000000502600780c */ /* 0x000fc80003f84270 */
[----:B------:R-:W-:Y:S01]  /*2990*/  FSEL R30, R30, -INF , P4 ;  /* 0xff8000001e1e7808 */ /* 0x000fe20002000000 */
[----:B------:R-:W3:Y:S01]  /*29a0*/  MUFU.TANH R65, R65 ;  /* 0x0000004100417308 */ /* 0x000ee20000002400 */
[----:B-1----:R-:W-:-:S04]  /*29b0*/  FSEL R61, R61, -INF , P3 ;  /* 0xff8000003d3d7808 */ /* 0x002fc80001800000 */
[----:B------:R-:W-:-:S03]  /*29c0*/  FMNMX.FTZ R33, R61, R32, !PT ;  /* 0x000000203d217209 */ /* 0x000fc60007810000 */
[----:B------:R-:W1:Y:S01]  /*29d0*/  MUFU.TANH R62, R62 ;  /* 0x0000003e003e7308 */ /* 0x000e620000002400 */
[----:B0-----:R-:W-:Y:S02]  /*29e0*/  FSEL R64, R64, -INF , P4 ;  /* 0xff80000040407808 */ /* 0x001fe40002000000 */
[----:B------:R-:W-:Y:S02]  /*29f0*/  ISETP.GT.AND P4, PT, R38, 0x61, PT ;  /* 0x000000612600780c */ /* 0x000fe40003f84270 */
[----:B------:R-:W-:-:S03]  /*2a00*/  FMNMX.FTZ R32, R64, R33, !PT ;  /* 0x0000002140207209 */ /* 0x000fc60007810000 */
[----:B------:R-:W0:Y:S01]  /*2a10*/  MUFU.TANH R68, R68 ;  /* 0x0000004400447308 */ /* 0x000e220000002400 */
[----:B---3--:R-:W-:Y:S02]  /*2a20*/  FSEL R65, R65, -INF , P5 ;  /* 0xff80000041417808 */ /* 0x008fe40002800000 */
[----:B------:R-:W-:Y:S02]  /*2a30*/  ISETP.GT.AND P5, PT, R38, 0x68, PT ;  /* 0x000000682600780c */ /* 0x000fe40003fa4270 */
[----:B------:R-:W-:-:S03]  /*2a40*/  FMNMX.FTZ R33, R65, R32, !PT ;  /* 0x0000002041217209 */ /* 0x000fc60007810000 */
        /* <DEDUP_REMOVED lines=8> */
[----:B------:R-:W-:-:S05]  /*2ad0*/  ISETP.GT.AND P3, PT, R38, 0x60, PT ;  /* 0x000000602600780c */ /* 0x000fca0003f64270 */
[----:B------:R-:W3:Y:S01]  /*2ae0*/  MUFU.TANH R73, R73 ;  /* 0x0000004900497308 */ /* 0x000ee20000002400 */
[----:B-1----:R-:W-:-:S04]  /*2af0*/  FSEL R69, R69, -INF , P2 ;  /* 0xff80000045457808 */ /* 0x002fc80001000000 */
[----:B------:R-:W-:-:S03]  /*2b00*/  FMNMX.FTZ R33, R69, R40, !PT ;  /* 0x0000002845217209 */ /* 0x000fc60007810000 */
[----:B------:R-:W1:Y:S01]  /*2b10*/  MUFU.TANH R70, R70 ;  /* 0x0000004600467308 */ /* 0x000e620000002400 */
[----:B0-----:R-:W-:-:S04]  /*2b20*/  FSEL R72, R72, -INF , P3 ;  /* 0xff80000048487808 */ /* 0x001fc80001800000 */
[----:B------:R-:W-:-:S03]  /*2b30*/  FMNMX.FTZ R40, R72, R33, !PT ;  /* 0x0000002148287209 */ /* 0x000fc60007810000 */
[----:B------:R-:W0:Y:S01]  /*2b40*/  MUFU.TANH R76, R76 ;  /* 0x0000004c004c7308 */ /* 0x000e220000002400 */
[----:B---3--:R-:W-:-:S04]  /*2b50*/  FSEL R73, R73, -INF , P4 ;  /* 0xff80000049497808 */ /* 0x008fc80002000000 */
[----:B------:R-:W-:-:S03]  /*2b60*/  FMNMX.FTZ R37, R73, R40, !PT ;  /* 0x0000002849257209 */ /* 0x000fc60007810000 */
[----:B------:R-:W3:Y:S01]  /*2b70*/  MUFU.TANH R71, R71 ;  /* 0x0000004700477308 */ /* 0x000ee20000002400 */
[----:B-1----:R-:W-:Y:S02]  /*2b80*/  FSEL R32, R70, -INF , P1 ;  /* 0xff80000046207808 */ /* 0x002fe40000800000 */
[----:B------:R-:W-:-:S05]  /*2b90*/  ISETP.GT.AND P1, PT, R38, 0x69, PT ;  /* 0x000000692600780c */ /* 0x000fca0003f24270 */
[----:B------:R-:W1:Y:S01]  /*2ba0*/  MUFU.TANH R77, R77 ;  /* 0x0000004d004d7308 */ /* 0x000e620000002400 */
[----:B0-----:R-:W-:-:S04]  /*2bb0*/  FSEL R76, R76, -INF , P5 ;  /* 0xff8000004c4c7808 */ /* 0x001fc80002800000 */
[----:B------:R-:W-:-:S03]  /*2bc0*/  FMNMX.FTZ R40, R76, R37, !PT ;  /* 0x000000254c287209 */ /* 0x000fc60007810000 */
[----:B------:R0:W4:Y:S01]  /*2bd0*/  MUFU.TANH R34, R74 ;  /* 0x0000004a00227308 */ /* 0x0001220000002400 */
[----:B---3--:R-:W-:Y:S02]  /*2be0*/  FSEL R33, R71, -INF , P2 ;  /* 0xff80000047217808 */ /* 0x008fe40001000000 */
[----:B------:R-:W-:-:S05]  /*2bf0*/  ISETP.GT.AND P2, PT, R38, 0x70, PT ;  /* 0x000000702600780c */ /* 0x000fca0003f44270 */
[----:B------:R-:W3:Y:S01]  /*2c00*/  MUFU.TANH R80, R80 ;  /* 0x0000005000507308 */ /* 0x000ee20000002400 */
[----:B-1----:R-:W-:Y:S01]  /*2c10*/  FSEL R77, R77, -INF , P1 ;  /* 0xff8000004d4d7808 */ /* 0x002fe20000800000 */
[----:B0-----:R-:W-:-:S03]  /*2c20*/  IMAD.MOV.U32 R74, RZ, RZ, R151 ;  /* 0x000000ffff4a7224 */ /* 0x001fc600078e0097 */
[----:B------:R-:W-:-:S03]  /*2c30*/  FMNMX.FTZ R37, R77, R40, !PT ;  /* 0x000000284d257209 */ /* 0x000fc60007810000 */
[----:B------:R0:W1:Y:S01]  /*2c40*/  MUFU.TANH R35, R75 ;  /* 0x0000004b00237308 */ /* 0x0000620000002400 */
[----:B----4-:R-:W-:Y:S02]  /*2c50*/  FSEL R34, R34, -INF , P3 ;  /* 0xff80000022227808 */ /* 0x010fe40001800000 */
[----:B------:R-:W-:-:S05]  /*2c60*/  ISETP.GT.AND P3, PT, R38, 0x71, PT ;  /* 0x000000712600780c */ /* 0x000fca0003f64270 */
[----:B------:R-:W4:Y:S01]  /*2c70*/  MUFU.TANH R81, R81 ;  /* 0x0000005100517308 */ /* 0x000f220000002400 */
[----:B---3--:R-:W-:Y:S01]  /*2c80*/  FSEL R80, R80, -INF , P2 ;  /* 0xff80000050507808 */ /* 0x008fe20001000000 */
[----:B0-----:R-:W-:-:S03]  /*2c90*/  IMAD.MOV.U32 R75, RZ, RZ, R151 ;  /* 0x000000ffff4b7224 */ /* 0x001fc600078e0097 */
[----:B------:R-:W-:-:S03]  /*2ca0*/  FMNMX.FTZ R40, R80, R37, !PT ;  /* 0x0000002550287209 */ /* 0x000fc60007810000 */
[----:B------:R0:W3:Y:S01]  /*2cb0*/  MUFU.TANH R36, R78 ;  /* 0x0000004e00247308 */ /* 0x0000e20000002400 */
[----:B-1----:R-:W-:Y:S02]  /*2cc0*/  FSEL R35, R35, -INF , P4 ;  /* 0xff80000023237808 */ /* 0x002fe40002000000 */
[----:B------:R-:W-:-:S05]  /*2cd0*/  ISETP.GT.AND P4, PT, R38, 0x78, PT ;  /* 0x000000782600780c */ /* 0x000fca0003f84270 */
[----:B------:R-:W1:Y:S01]  /*2ce0*/  MUFU.TANH R84, R84 ;  /* 0x0000005400547308 */ /* 0x000e620000002400 */
[----:B----4-:R-:W-:Y:S01]  /*2cf0*/  FSEL R81, R81, -INF , P3 ;  /* 0xff80000051517808 */ /* 0x010fe20001800000 */
[----:B0-----:R-:W-:-:S03]  /*2d00*/  IMAD.MOV.U32 R78, RZ, RZ, R151 ;  /* 0x000000ffff4e7224 */ /* 0x001fc600078e0097 */
        /* <DEDUP_REMOVED lines=11> */
[----:B---3--:R-:W-:Y:S01]  /*2dc0*/  FSEL R79, R79, -INF , P1 ;  /* 0xff8000004f4f7808 */ /* 0x008fe20000800000 */
[----:B------:R-:W3:Y:S06]  /*2dd0*/  SHFL.BFLY PT, R37, R38, 0x2, 0x1f ;  /* 0x0c401f0026257f89 */ /* 0x000eec00000e0000 */
[----:B------:R-:W4:Y:S01]  /*2de0*/  MUFU.TANH R86, R86 ;  /* 0x0000005600567308 */ /* 0x000f220000002400 */
[----:B-1----:R-:W-:-:S07]  /*2df0*/  FSEL R82, R82, -INF , P2 ;  /* 0xff80000052527808 */ /* 0x002fce0001000000 */
[----:B------:R-:W1:Y:S01]  /*2e00*/  MUFU.TANH R87, R87 ;  /* 0x0000005700577308 */ /* 0x000e620000002400 */
[----:B0-----:R-:W-:Y:S02]  /*2e10*/  FSEL R83, R83, -INF , P3 ;  /* 0xff80000053537808 */ /* 0x001fe40001800000 */
[----:B----4-:R-:W-:Y:S02]  /*2e20*/  FSEL R86, R86, -INF , P4 ;  /* 0xff80000056567808 */ /* 0x010fe40002000000 */
[----:B---3--:R-:W-:-:S05]  /*2e30*/  FMNMX.FTZ R37, R38, R37, !PT ;  /* 0x0000002526257209 */ /* 0x008fca0007810000 */
[----:B------:R-:W0:Y:S01]  /*2e40*/  SHFL.BFLY PT, R188, R37, 0x1, 0x1f ;  /* 0x0c201f0025bc7f89 */ /* 0x000e2200000e0000 */
[----:B-1----:R-:W-:Y:S02]  /*2e50*/  FSEL R87, R87, -INF , P5 ;  /* 0xff80000057577808 */ /* 0x002fe40002800000 */
[----:B0-----:R-:W-:-:S04]  /*2e60*/  FMNMX.FTZ R188, R37, R188, !PT ;  /* 0x000000bc25bc7209 */ /* 0x001fc80007810000 */
[C---:B------:R-:W-:Y:S01]  /*2e70*/  FSETP.NEU.FTZ.AND P6, PT, R188.reuse, -INF , PT ;  /* 0xff800000bc00780b */ /* 0x040fe20003fdd000 */
[----:B------:R-:W-:-:S01]  /*2e80*/  FFMA.FTZ R40, R188, R41, -8 ;  /* 0xc1000000bc287423 */ /* 0x000fc20000010029 */
[----:B------:R-:W-:-:S04]  /*2e90*/  FMNMX.FTZ R41, R4, R5, !PT ;  /* 0x0000000504297209 */ /* 0x000fc80007810000 */
[----:B------:R-:W-:Y:S02]  /*2ea0*/  FSEL R62, R40, RZ, P6 ;  /* 0x000000ff283e7208 */ /* 0x000fe40003000000 */
[----:B--2---:R-:W-:Y:S01]  /*2eb0*/  LOP3.LUT P6, RZ, R89, 0x7f, RZ, 0xc0, !PT ;  /* 0x0000007f59ff7812 */ /* 0x004fe200078cc0ff */
[----:B------:R-:W-:Y:S02]  /*2ec0*/  IMAD.MOV.U32 R89, RZ, RZ, R151 ;  /* 0x000000ffff597224 */ /* 0x000fe400078e0097 */
[----:B------:R-:W-:-:S01]  /*2ed0*/  FFMA.FTZ R38, R42, UR6, -R62 ;  /* 0x000000062a267c23 */ /* 0x000fc2000801083e */
[----:B------:R-:W-:Y:S01]  /*2ee0*/  FMNMX.FTZ R42, R6, R41, !PT ;  /* 0x00000029062a7209 */ /* 0x000fe20007810000 */
[----:B------:R-:W-:-:S01]  /*2ef0*/  FFMA.FTZ R37, R39, UR6, -R62 ;  /* 0x0000000627257c23 */ /* 0x000fc2000801083e */
[--C-:B------:R-:W-:Y:S01]  /*2f00*/  FFMA.FTZ R39, R43, UR6, -R62.reuse ;  /* 0x000000062b277c23 */ /* 0x100fe2000801083e */
[----:B------:R-:W-:-:S01]  /*2f10*/  FFMA.FTZ R47, R47, UR6, -R62 ;  /* 0x000000062f2f7c23 */ /* 0x000fc2000801083e */
[----:B------:R-:W-:Y:S01]  /*2f20*/  FMNMX.FTZ R41, R7, R42, !PT ;  /* 0x0000002a07297209 */ /* 0x000fe20007810000 */
[----:B------:R-:W-:-:S01]  /*2f30*/  FFMA.FTZ R51, R51, UR6, -R62 ;  /* 0x0000000633337c23 */ /* 0x000fc2000801083e */
[--C-:B------:R-:W-:Y:S01]  /*2f40*/  FFMA.FTZ R55, R53, UR6, -R62.reuse ;  /* 0x0000000635377c23 */ /* 0x100fe2000801083e */
[----:B------:R-:W-:-:S01]  /*2f50*/  FFMA.FTZ R66, R66, UR6, -R62 ;  /* 0x0000000642427c23 */ /* 0x000fc2000801083e */
[----:B------:R-:W-:Y:S01]  /*2f60*/  FMNMX.FTZ R42, R8, R41, !PT ;  /* 0x00000029082a7209 */ /* 0x000fe20007810000 */
[----:B------:R-:W-:-:S01]  /*2f70*/  FFMA.FTZ R40, R46, UR6, -R62 ;  /* 0x000000062e287c23 */ /* 0x000fc2000801083e */
[----:B------:R-:W-:Y:S01]  /*2f80*/  MUFU.EX2 R41, R47 ;  /* 0x0000002f00297308 */ /* 0x000fe20000000800 */
        /* <DEDUP_REMOVED lines=19> */
[----:B------:R-:W-:-:S02]  /*30c0*/  @!P6 VIADD R3, R3, 0x38840 ;  /* 0x000388400303e836 */ /* 0x000fc40000000000 */
[----:B------:R-:W-:Y:S02]  /*30d0*/  FMNMX.FTZ R44, R14, R45, !PT ;  /* 0x0000002d0e2c7209 */ /* 0x000fe40007810000 */
[----:B------:R-:W-:Y:S01]  /*30e0*/  MUFU.EX2 R70, R61 ;  /* 0x0000003d00467308 */ /* 0x000fe20000000800 */
[----:B------:R-:W-:Y:S02]  /*30f0*/  @!P6 PRMT R3, RZ, 0x654, R3 ;  /* 0x00000654ff03e816 */ /* 0x000fe40000000003 */
[----:B------:R-:W-:Y:S01]  /*3100*/  FMNMX.FTZ R45, R15, R44, !PT ;  /* 0x0000002c0f2d7209 */ /* 0x000fe20007810000 */
[----:B------:R-:W-:-:S01]  /*3110*/  FFMA.FTZ R44, R59, UR6, -R62 ;  /* 0x000000063b2c7c23 */ /* 0x000fc2000801083e */
[----:B------:R-:W-:Y:S01]  /*3120*/  FFMA.FTZ R59, R85, UR6, -R62 ;  /* 0x00000006553b7c23 */ /* 0x000fe2000801083e */
[----:B------:R0:W-:Y:S01]  /*3130*/  @!P6 SYNCS.ARRIVE.TRANS64.RED.A1T0 RZ, [R3+URZ], RZ ;  /* 0x000000ff03ffe9a7 */ /* 0x0001e2000810043f */
[----:B------:R-:W-:Y:S01]  /*3140*/  FMNMX.FTZ R50, R20, R45, !PT ;  /* 0x0000002d14327209 */ /* 0x000fe20007810000 */
[----:B------:R1:W-:Y:S01]  /*3150*/  MUFU.EX2 R61, R72 ;  /* 0x00000048003d7308 */ /* 0x0003e20000000800 */
[----:B------:R-:W-:-:S02]  /*3160*/  IMAD.MOV.U32 R85, RZ, RZ, R151 ;  /* 0x000000ffff557224 */ /* 0x000fc400078e0097 */
[----:B------:R-:W-:-:S04]  /*3170*/  FMNMX.FTZ R45, R21, R50, !PT ;  /* 0x00000032152d7209 */ /* 0x000fc80007810000 */
[----:B------:R-:W-:Y:S01]  /*3180*/  FMNMX.FTZ R50, R24, R45, !PT ;  /* 0x0000002d18327209 */ /* 0x000fe20007810000 */
[----:B------:R-:W-:Y:S01]  /*3190*/  MUFU.EX2 R38, R38 ;  /* 0x0000002600267308 */ /* 0x000fe20000000800 */
[----:B-1----:R-:W-:Y:S02]  /*31a0*/  IMAD.U32 R72, RZ, RZ, UR6 ;  /* 0x00000006ff487e24 */ /* 0x002fe4000f8e00ff */
[----:B------:R-:W-:-:S04]  /*31b0*/  FMNMX.FTZ R47, R25, R50, !PT ;  /* 0x00000032192f7209 */ /* 0x000fc80007810000 */
[----:B------:R-:W-:Y:S01]  /*31c0*/  FMNMX.FTZ R50, R26, R47, !PT ;  /* 0x0000002f1a327209 */ /* 0x000fe20007810000 */
[----:B------:R-:W-:Y:S03]  /*31d0*/  MUFU.EX2 R45, R66 ;  /* 0x00000042002d7308 */ /* 0x000fe60000000800 */
[----:B------:R-:W-:Y:S01]  /*31e0*/  FMNMX.FTZ R51, R27, R50, !PT ;  /* 0x000000321b337209 */ /* 0x000fe20007810000 */
[----:B------:R-:W-:Y:S01]  /*31f0*/  FFMA.FTZ R50, R88, UR6, -R62 ;  /* 0x0000000658327c23 */ /* 0x000fe2000801083e */
[----:B------:R-:W-:Y:S02]  /*3200*/  IMAD.MOV.U32 R88, RZ, RZ, R151 ;  /* 0x000000ffff587224 */ /* 0x000fe400078e0097 */
[----:B------:R-:W-:Y:S01]  /*3210*/  FMNMX.FTZ R54, R28, R51, !PT ;  /* 0x000000331c367209 */ /* 0x000fe20007810000 */
[----:B------:R-:W-:Y:S03]  /*3220*/  MUFU.EX2 R66, R55 ;  /* 0x0000003700427308 */ /* 0x000fe60000000800 */
[----:B------:R-:W-:-:S04]  /*3230*/  FMNMX.FTZ R51, R29, R54, !PT ;  /* 0x000000361d337209 */ /* 0x000fc80007810000 */
[----:B------:R-:W-:Y:S01]  /*3240*/  FMNMX.FTZ R54, R30, R51, !PT ;  /* 0x000000331e367209 */ /* 0x000fe20007810000 */
[----:B------:R-:W-:Y:S03]  /*3250*/  MUFU.EX2 R39, R39 ;  /* 0x0000002700277308 */ /* 0x000fe60000000800 */
[----:B------:R-:W-:-:S04]  /*3260*/  FMNMX.FTZ R51, R31, R54, !PT ;  /* 0x000000361f337209 */ /* 0x000fc80007810000 */
[----:B------:R-:W-:Y:S01]  /*3270*/  FMNMX.FTZ R54, R32, R51, !PT ;  /* 0x0000003320367209 */ /* 0x000fe20007810000 */
[----:B------:R-:W1:Y:S03]  /*3280*/  MUFU.EX2 R40, R40 ;  /* 0x0000002800287308 */ /* 0x000e660000000800 */
[----:B------:R-:W-:Y:S01]  /*3290*/  FMNMX.FTZ R51, R33, R54, !PT ;  /* 0x0000003621337209 */ /* 0x000fe20007810000 */
[----:B------:R-:W-:-:S03]  /*32a0*/  FFMA.FTZ R54, R52, UR6, -R62 ;  /* 0x0000000634367c23 */ /* 0x000fc6000801083e */
[----:B------:R-:W-:Y:S01]  /*32b0*/  FMNMX.FTZ R52, R34, R51, !PT ;  /* 0x0000003322347209 */ /* 0x000fe20007810000 */
[----:B------:R-:W2:Y:S03]  /*32c0*/  MUFU.EX2 R63, R54 ;  /* 0x00000036003f7308 */ /* 0x000ea60000000800 */
[----:B------:R-:W-:-:S04]  /*32d0*/  FMNMX.FTZ R51, R35, R52, !PT ;  /* 0x0000003423337209 */ /* 0x000fc80007810000 */
[----:B------:R-:W-:Y:S01]  /*32e0*/  FMNMX.FTZ R52, R36, R51, !PT ;  /* 0x0000003324347209 */ /* 0x000fe20007810000 */
[----:B------:R-:W-:Y:S01]  /*32f0*/  MUFU.EX2 R47, R67 ;  /* 0x00000043002f7308 */ /* 0x000fe20000000800 */
[----:B-1----:R-:W-:Y:S02]  /*3300*/  F2FP.SATFINITE.E4M3.F32.PACK_AB_MERGE_C R228, R40, R39, RZ ;  /* 0x0000002728e4723e */ /* 0x002fe400048070ff */
[----:B------:R-:W-:Y:S02]  /*3310*/  FMNMX.FTZ R51, R79, R52, !PT ;  /* 0x000000344f337209 */ /* 0x000fe40007810000 */
[----:B------:R-:W-:Y:S02]  /*3320*/  F2FP.SATFINITE.E4M3.F32.PACK_AB_MERGE_C R228, R38, R37, R228 ;  /* 0x0000002526e4723e */ /* 0x000fe400048070e4 */
[----:B------:R-:W-:Y:S01]  /*3330*/  FMNMX.FTZ R52, R82, R51, !PT ;  /* 0x0000003352347209 */ /* 0x000fe20007810000 */
[----:B------:R1:W-:Y:S01]  /*3340*/  MUFU.EX2 R67, R60 ;  /* 0x0000003c00437308 */ /* 0x0003e20000000800 */
[----:B--2---:R-:W-:-:S02]  /*3350*/  F2FP.SATFINITE.E4M3.F32.PACK_AB_MERGE_C R218, R66, R63, RZ ;  /* 0x0000003f42da723e */ /* 0x004fc400048070ff */
[----:B------:R-:W-:Y:S01]  /*3360*/  FMNMX.FTZ R53, R83, R52, !PT ;  /* 0x0000003453357209 */ /* 0x000fe20007810000 */
[----:B------:R-:W-:-:S01]  /*3370*/  FFMA.FTZ R52, R57, UR6, -R62 ;  /* 0x0000000639347c23 */ /* 0x000fc2000801083e */
[--C-:B------:R-:W-:Y:S01]  /*3380*/  FFMA.FTZ R57, R77, UR6, -R62.reuse ;  /* 0x000000064d397c23 */ /* 0x100fe2000801083e */
[----:B------:R-:W-:Y:S01]  /*3390*/  IMAD.MOV.U32 R77, RZ, RZ, R151 ;  /* 0x000000ffff4d7224 */ /* 0x000fe200078e0097 */
[----:B------:R-:W-:Y:S01]  /*33a0*/  FMNMX.FTZ R54, R86, R53, !PT ;  /* 0x0000003556367209 */ /* 0x000fe20007810000 */
[----:B------:R2:W-:Y:S01]  /*33b0*/  MUFU.EX2 R51, R58 ;  /* 0x0000003a00337308 */ /* 0x0005e20000000800 */
[----:B------:R-:W-:-:S01]  /*33c0*/  FFMA.FTZ R53, R64, UR6, -R62 ;  /* 0x0000000640357c23 */ /* 0x000fc2000801083e */
[--C-:B-1----:R-:W-:Y:S01]  /*33d0*/  FFMA.FTZ R60, R76, UR6, -R62.reuse ;  /* 0x000000064c3c7c23 */ /* 0x102fe2000801083e */
[----:B------:R-:W-:Y:S01]  /*33e0*/  FMNMX.FTZ R55, R87, R54, !PT ;  /* 0x0000003657377209 */ /* 0x000fe20007810000 */
[----:B------:R-:W-:Y:S01]  /*33f0*/  FFMA.FTZ R54, R65, UR6, -R62 ;  /* 0x0000000641367c23 */ /* 0x000fe2000801083e */
[----:B------:R-:W-:-:S03]  /*3400*/  IMAD.MOV.U32 R76, RZ, RZ, R151 ;  /* 0x000000ffff4c7224 */ /* 0x000fc600078e0097 */
[----:B------:R-:W1:Y:S01]  /*3410*/  SHFL.BFLY PT, R56, R55, 0x2, 0x1f ;  /* 0x0c401f0037387f89 */ /* 0x000e6200000e0000 */
[----:B------:R-:W-:Y:S01]  /*3420*/  MUFU.EX2 R42, R42 ;  /* 0x0000002a002a7308 */ /* 0x000fe20000000800 */
[----:B--2---:R-:W-:-:S01]  /*3430*/  FFMA.FTZ R58, R81, UR6, -R62 ;  /* 0x00000006513a7c23 */ /* 0x004fc2000801083e */
[----:B------:R-:W-:-:S06]  /*3440*/  IMAD.MOV.U32 R81, RZ, RZ, R151 ;  /* 0x000000ffff517224 */ /* 0x000fcc00078e0097 */
[----:B------:R-:W-:Y:S08]  /*3450*/  MUFU.EX2 R64, R73 ;  /* 0x0000004900407308 */ /* 0x000ff00000000800 */
[----:B------:R-:W2:Y:S01]  /*3460*/  MUFU.EX2 R46, R46 ;  /* 0x0000002e002e7308 */ /* 0x000ea20000000800 */
[----:B-1----:R-:W-:Y:S01]  /*3470*/  FMNMX.FTZ R56, R55, R56, !PT ;  /* 0x0000003837387209 */ /* 0x002fe20007810000 */
[----:B------:R-:W-:-:S06]  /*3480*/  FFMA.FTZ R55, R80, UR6, -R62 ;  /* 0x0000000650377c23 */ /* 0x000fcc000801083e */
[----:B------:R-:W-:Y:S01]  /*3490*/  MUFU.EX2 R44, R44 ;  /* 0x0000002c002c7308 */ /* 0x000fe20000000800 */
[----:B------:R-:W-:Y:S01]  /*34a0*/  IMAD.MOV.U32 R80, RZ, RZ, R151 ;  /* 0x000000ffff507224 */ /* 0x000fe200078e0097 */
[----:B------:R-:W1:Y:S06]  /*34b0*/  SHFL.BFLY PT, R193, R56, 0x1, 0x1f ;  /* 0x0c201f0038c17f89 */ /* 0x000e6c00000e0000 */
[----:B------:R-:W3:Y:S01]  /*34c0*/  MUFU.EX2 R50, R50 ;  /* 0x0000003200327308 */ /* 0x000ee20000000800 */
[----:B--2---:R-:W-:-:S04]  /*34d0*/  F2FP.SATFINITE.E4M3.F32.PACK_AB_MERGE_C R230, R46, R43, RZ ;  /* 0x0000002b2ee6723e */ /* 0x004fc800048070ff */
[----:B------:R-:W-:-:S03]  /*34e0*/  F2FP.SATFINITE.E4M3.F32.PACK_AB_MERGE_C R230, R42, R41, R230 ;  /* 0x000000292ae6723e */ /* 0x000fc600048070e6 */
[----:B------:R-:W-:Y:S08]  /*34f0*/  MUFU.EX2 R48, R48 ;  /* 0x0000003000307308 */ /* 0x000ff00000000800 */
[----:B------:R-:W2:Y:S01]  /*3500*/  MUFU.EX2 R49, R49 ;  /* 0x0000003100317308 */ /* 0x000ea20000000800 */
[----:B---3--:R-:W-:Y:S02]  /*3510*/  F2FP.SATFINITE.E4M3.F32.PACK_AB_MERGE_C R216, R50, R47, RZ ;  /* 0x0000002f32d8723e */ /* 0x008fe400048070ff */
[----:B-1----:R-:W-:Y:S01]  /*3520*/  FMNMX.FTZ R193, R56, R193, !PT ;  /* 0x000000c138c17209 */ /* 0x002fe20007810000 */
[----:B------:R-:W-:-:S01]  /*3530*/  FFMA.FTZ R56, R84, UR6, -R62 ;  /* 0x0000000654387c23 */ /* 0x000fc2000801083e */
[----:B------:R-:W-:Y:S01]  /*3540*/  FADD.FTZ R62, R37, R38 ;  /* 0x00000026253e7221 */ /* 0x000fe20000010000 */
[----:B------:R-:W-:Y:S01]  /*3550*/  F2FP.SATFINITE.E4M3.F32.PACK_AB_MERGE_C R216, R45, R44, R216 ;  /* 0x0000002c2dd8723e */ /* 0x000fe200048070d8 */
[----:B------:R-:W-:-:S02]  /*3560*/  IMAD.MOV.U32 R84, RZ, RZ, R151 ;  /* 0x000000ffff547224 */ /* 0x000fc400078e0097 */
[----:B------:R-:W-:-:S01]  /*3570*/  FFMA.FTZ R65, R193, R72, -8 ;  /* 0xc1000000c1417423 */ /* 0x000fc20000010048 */
[----:B------:R-:W-:Y:S01]  /*3580*/  FSETP.NEU.FTZ.AND P1, PT, R193, -INF , PT ;  /* 0xff800000c100780b */ /* 0x000fe20003f3d000 */
[----:B------:R-:W-:-:S01]  /*3590*/  FADD.FTZ R73, R39, R62 ;  /* 0x0000003e27497221 */ /* 0x000fc20000010000 */
[----:B------:R-:W-:Y:S01]  /*35a0*/  MUFU.EX2 R52, R52 ;  /* 0x0000003400347308 */ /* 0x000fe20000000800 */
[----:B------:R-:W-:Y:S01]  /*35b0*/  IMAD.MOV.U32 R38, RZ, RZ, R151 ;  /* 0x000000ffff267224 */ /* 0x000fe200078e0097 */
[----:B------:R-:W-:Y:S01]  /*35c0*/  FSEL R65, R65, RZ, P1 ;  /* 0x000000ff41417208 */ /* 0x000fe20000800000 */
[----:B------:R-:W-:-:S01]  /*35d0*/  FADD.FTZ R72, R40, R73 ;  /* 0x0000004928487221 */ /* 0x000fc20000010000 */
[----:B------:R-:W-:Y:S01]  /*35e0*/  PLOP3.LUT P1, PT, PT, PT, UP0, 0x80, 0x0 ;  /* 0x000000000000781c */ /* 0x000fe20003f2f008 */
[----:B------:R-:W-:Y:S01]  /*35f0*/  IMAD.MOV.U32 R37, RZ, RZ, R151 ;  /* 0x000000ffff257224 */ /* 0x000fe200078e0097 */
[----:B--2---:R-:W-:Y:S01]  /*3600*/  F2FP.SATFINITE.E4M3.F32.PACK_AB_MERGE_C R218, R49, R48, R218 ;  /* 0x0000003031da723e */ /* 0x004fe200048070da */
[----:B------:R-:W-:-:S01]  /*3610*/  FFMA.FTZ R4, R4, UR6, -R65 ;  /* 0x0000000604047c23 */ /* 0x000fc20008010841 */
[--C-:B------:R-:W-:Y:S01]  /*3620*/  FFMA.FTZ R5, R5, UR6, -R65.reuse ;  /* 0x0000000605057c23 */ /* 0x100fe20008010841 */
[----:B------:R-:W-:-:S01]  /*3630*/  FFMA.FTZ R6, R6, UR6, -R65 ;  /* 0x0000000606067c23 */ /* 0x000fc20008010841 */
[--C-:B------:R-:W-:Y:S01]  /*3640*/  FFMA.FTZ R7, R7, UR6, -R65.reuse ;  /* 0x0000000607077c23 */ /* 0x100fe20008010841 */
[----:B------:R-:W-:-:S01]  /*3650*/  FFMA.FTZ R8, R8, UR6, -R65 ;  /* 0x0000000608087c23 */ /* 0x000fc20008010841 */
[--C-:B------:R-:W-:Y:S01]  /*3660*/  FFMA.FTZ R9, R9, UR6, -R65.reuse ;  /* 0x0000000609097c23 */ /* 0x100fe20008010841 */
[----:B------:R-:W-:Y:S01]  /*3670*/  MUFU.EX2 R4, R4 ;  /* 0x0000000400047308 */ /* 0x000fe20000000800 */
[----:B------:R-:W-:-:S01]  /*3680*/  FFMA.FTZ R10, R10, UR6, -R65 ;  /* 0x000000060a0a7c23 */ /* 0x000fc20008010841 */
[--C-:B------:R-:W-:Y:S01]  /*3690*/  FFMA.FTZ R11, R11, UR6, -R65.reuse ;  /* 0x000000060b0b7c23 */ /* 0x100fe20008010841 */
[----:B------:R-:W-:-:S01]  /*36a0*/  FFMA.FTZ R12, R12, UR6, -R65 ;  /* 0x000000060c0c7c23 */ /* 0x000fc20008010841 */
[----:B------:R-:W-:Y:S01]  /*36b0*/  FFMA.FTZ R13, R13, UR6, -R65 ;  /* 0x000000060d0d7c23 */ /* 0x000fe20008010841 */
[----:B------:R-:W-:-:S01]  /*36c0*/  FADD.FTZ R73, R41, R72 ;  /* 0x0000004829497221 */ /* 0x000fc20000010000 */
[--C-:B------:R-:W-:Y:S01]  /*36d0*/  FFMA.FTZ R14, R14, UR6, -R65.reuse ;  /* 0x000000060e0e7c23 */ /* 0x100fe20008010841 */
[----:B------:R-:W-:-:S01]  /*36e0*/  FFMA.FTZ R15, R15, UR6, -R65 ;  /* 0x000000060f0f7c23 */ /* 0x000fc20008010841 */
[----:B------:R-:W1:Y:S01]  /*36f0*/  MUFU.EX2 R5, R5 ;  /* 0x0000000500057308 */ /* 0x000e620000000800 */
[----:B------:R-:W-:-:S01]  /*3700*/  FADD.FTZ R72, R42, R73 ;  /* 0x000000492a487221 */ /* 0x000fc20000010000 */
[--C-:B------:R-:W-:Y:S01]  /*3710*/  FFMA.FTZ R20, R20, UR6, -R65.reuse ;  /* 0x0000000614147c23 */ /* 0x100fe20008010841 */
[----:B------:R-:W-:-:S01]  /*3720*/  FFMA.FTZ R21, R21, UR6, -R65 ;  /* 0x0000000615157c23 */ /* 0x000fc20008010841 */
[--C-:B------:R-:W-:Y:S01]  /*3730*/  FFMA.FTZ R24, R24, UR6, -R65.reuse ;  /* 0x0000000618187c23 */ /* 0x100fe20008010841 */
[----:B------:R-:W-:-:S01]  /*3740*/  FFMA.FTZ R25, R25, UR6, -R65 ;  /* 0x0000000619197c23 */ /* 0x000fc20008010841 */
[--C-:B------:R-:W-:Y:S01]  /*3750*/  FFMA.FTZ R26, R26, UR6, -R65.reuse ;  /* 0x000000061a1a7c23 */ /* 0x100fe20008010841 */
[----:B------:R-:W-:-:S01]  /*3760*/  FFMA.FTZ R27, R27, UR6, -R65 ;  /* 0x000000061b1b7c23 */ /* 0x000fc20008010841 */
[----:B------:R-:W2:Y:S01]  /*3770*/  MUFU.EX2 R6, R6 ;  /* 0x0000000600067308 */ /* 0x000ea20000000800 */
[----:B------:R-:W-:-:S01]  /*3780*/  FFMA.FTZ R28, R28, UR6, -R65 ;  /* 0x000000061c1c7c23 */ /* 0x000fc20008010841 */
[--C-:B------:R-:W-:Y:S01]  /*3790*/  FFMA.FTZ R29, R29, UR6, -R65.reuse ;  /* 0x000000061d1d7c23 */ /* 0x100fe20008010841 */
[----:B------:R-:W-:-:S01]  /*37a0*/  FFMA.FTZ R30, R30, UR6, -R65 ;  /* 0x000000061e1e7c23 */ /* 0x000fc20008010841 */
[--C-:B------:R-:W-:Y:S01]  /*37b0*/  FFMA.FTZ R31, R31, UR6, -R65.reuse ;  /* 0x000000061f1f7c23 */ /* 0x100fe20008010841 */
[----:B------:R-:W-:-:S01]  /*37c0*/  FFMA.FTZ R32, R32, UR6, -R65 ;  /* 0x0000000620207c23 */ /* 0x000fc20008010841 */
[--C-:B------:R-:W-:Y:S01]  /*37d0*/  FFMA.FTZ R33, R33, UR6, -R65.reuse ;  /* 0x0000000621217c23 */ /* 0x100fe20008010841 */
[----:B------:R-:W-:-:S01]  /*37e0*/  FFMA.FTZ R34, R34, UR6, -R65 ;  /* 0x0000000622227c23 */ /* 0x000fc20008010841 */
[----:B------:R-:W3:Y:S01]  /*37f0*/  MUFU.EX2 R7, R7 ;  /* 0x0000000700077308 */ /* 0x000ee20000000800 */
[----:B-1----:R-:W-:-:S01]  /*3800*/  FADD.FTZ R71, R4, R5 ;  /* 0x0000000504477221 */ /* 0x002fc20000010000 */
[--C-:B------:R-:W-:Y:S01]  /*3810*/  FFMA.FTZ R35, R35, UR6, -R65.reuse ;  /* 0x0000000623237c23 */ /* 0x100fe20008010841 */
[----:B------:R-:W-:-:S01]  /*3820*/  FFMA.FTZ R36, R36, UR6, -R65 ;  /* 0x0000000624247c23 */ /* 0x000fc20008010841 */
[--C-:B------:R-:W-:Y:S01]  /*3830*/  FFMA.FTZ R79, R79, UR6, -R65.reuse ;  /* 0x000000064f4f7c23 */ /* 0x100fe20008010841 */
[----:B------:R-:W-:-:S01]  /*3840*/  FFMA.FTZ R82, R82, UR6, -R65 ;  /* 0x0000000652527c23 */ /* 0x000fc20008010841 */
[--C-:B------:R-:W-:Y:S01]  /*3850*/  FFMA.FTZ R83, R83, UR6, -R65.reuse ;  /* 0x0000000653537c23 */ /* 0x100fe20008010841 */
[----:B------:R-:W-:-:S01]  /*3860*/  FFMA.FTZ R86, R86, UR6, -R65 ;  /* 0x0000000656567c23 */ /* 0x000fc20008010841 */
[----:B------:R-:W1:Y:S01]  /*3870*/  MUFU.EX2 R8, R8 ;  /* 0x0000000800087308 */ /* 0x000e620000000800 */
[----:B--2---:R-:W-:-:S01]  /*3880*/  FADD.FTZ R62, R6, R71 ;  /* 0x00000047063e7221 */ /* 0x004fc20000010000 */
[----:B------:R-:W-:Y:S01]  /*3890*/  FFMA.FTZ R65, R87, UR6, -R65 ;  /* 0x0000000657417c23 */ /* 0x000fe20008010841 */
[----:B------:R-:W-:-:S02]  /*38a0*/  IMAD.MOV.U32 R87, RZ, RZ, R151 ;  /* 0x000000ffff577224 */ /* 0x000fc400078e0097 */
[--C-:B------:R-:W-:Y:S02]  /*38b0*/  IMAD.MOV.U32 R73, RZ, RZ, R151.reuse ;  /* 0x000000ffff497224 */ /* 0x100fe400078e0097 */
[----:B------:R-:W-:Y:S01]  /*38c0*/  IMAD.MOV.U32 R42, RZ, RZ, R151 ;  /* 0x000000ffff2a7224 */ /* 0x000fe200078e0097 */
[----:B------:R-:W0:Y:S01]  /*38d0*/  MUFU.EX2 R9, R9 ;  /* 0x0000000900097308 */ /* 0x000e220000000800 */
[----:B---3--:R-:W-:-:S01]  /*38e0*/  FADD.FTZ R71, R7, R62 ;  /* 0x0000003e07477221 */ /* 0x008fc20000010000 */
[----:B------:R-:W-:-:S06]  /*38f0*/  IMAD.MOV.U32 R41, RZ, RZ, R151 ;  /* 0x000000ffff297224 */ /* 0x000fcc00078e0097 */
[----:B------:R-:W2:Y:S01]  /*3900*/  MUFU.EX2 R10, R10 ;  /* 0x0000000a000a7308 */ /* 0x000ea20000000800 */
[----:B-1----:R-:W-:-:S01]  /*3910*/  FADD.FTZ R62, R8, R71 ;  /* 0x00000047083e7221 */ /* 0x002fc20000010000 */
[----:B------:R-:W-:Y:S01]  /*3920*/  FADD.FTZ R71, R43, R72 ;  /* 0x000000482b477221 */ /* 0x000fe20000010000 */
[----:B------:R-:W-:-:S03]  /*3930*/  IMAD.MOV.U32 R43, RZ, RZ, R151 ;  /* 0x000000ffff2b7224 */ /* 0x000fc600078e0097 */
[----:B------:R-:W-:Y:S01]  /*3940*/  FADD.FTZ R71, R46, R71 ;  /* 0x000000472e477221 */ /* 0x000fe20000010000 */
[----:B------:R-:W-:Y:S01]  /*3950*/  IMAD.MOV.U32 R46, RZ, RZ, R151 ;  /* 0x000000ffff2e7224 */ /* 0x000fe200078e0097 */
[----:B------:R-:W1:Y:S01]  /*3960*/  MUFU.EX2 R11, R11 ;  /* 0x0000000b000b7308 */ /* 0x000e620000000800 */
[----:B0-----:R-:W-:-:S07]  /*3970*/  FADD.FTZ R3, R9, R62 ;  /* 0x0000003e09037221 */ /* 0x001fce0000010000 */
[----:B------:R-:W0:Y:S01]  /*3980*/  MUFU.EX2 R12, R12 ;  /* 0x0000000c000c7308 */ /* 0x000e220000000800 */
[----:B--2---:R-:W-:-:S07]  /*3990*/  FADD.FTZ R62, R10, R3 ;  /* 0x000000030a3e7221 */ /* 0x004fce0000010000 */
[----:B------:R-:W2:Y:S01]  /*39a0*/  MUFU.EX2 R13, R13 ;  /* 0x0000000d000d7308 */ /* 0x000ea20000000800 */
[----:B-1----:R-:W-:-:S01]  /*39b0*/  FADD.FTZ R3, R11, R62 ;  /* 0x0000003e0b037221 */ /* 0x002fc20000010000 */
[----:B------:R-:W-:Y:S01]  /*39c0*/  FADD.FTZ R62, R44, R71 ;  /* 0x000000472c3e7221 */ /* 0x000fe20000010000 */
[----:B------:R-:W-:Y:S01]  /*39d0*/  F2FP.SATFINITE.E4M3.F32.PACK_AB_MERGE_C R11, R11, R10, RZ ;  /* 0x0000000a0b0b723e */ /* 0x000fe200048070ff */
[----:B------:R-:W-:Y:S02]  /*39e0*/  IMAD.MOV.U32 R44, RZ, RZ, R151 ;  /* 0x000000ffff2c7224 */ /* 0x000fe400078e0097 */
[----:B------:R-:W-:-:S01]  /*39f0*/  FADD.FTZ R62, R45, R62 ;  /* 0x0000003e2d3e7221 */ /* 0x000fc20000010000 */
[----:B------:R-:W-:Y:S01]  /*3a00*/  F2FP.SATFINITE.E4M3.F32.PACK_AB_MERGE_C R231, R9, R8, R11 ;  /* 0x0000000809e7723e */ /* 0x000fe2000480700b */
[----:B------:R-:W1:Y:S01]  /*3a10*/  MUFU.EX2 R14, R14 ;  /* 0x0000000e000e7308 */ /* 0x000e620000000800 */
[----:B0-----:R-:W-:-:S01]  /*3a20*/  FADD.FTZ R72, R12, R3 ;  /* 0x000000030c487221 */ /* 0x001fc20000010000 */
[----:B------:R-:W-:Y:S01]  /*3a30*/  FADD.FTZ R71, R47, R62 ;  /* 0x0000003e2f477221 */ /* 0x000fe20000010000 */
[----:B------:R-:W-:-:S02]  /*3a40*/  IMAD.MOV.U32 R47, RZ, RZ, R151 ;  /* 0x000000ffff2f7224 */ /* 0x000fc400078e0097 */
[----:B------:R-:W-:Y:S02]  /*3a50*/  IMAD.MOV.U32 R45, RZ, RZ, R151 ;  /* 0x000000ffff2d7224 */ /* 0x000fe400078e0097 */
[----:B------:R-:W-:-:S01]  /*3a60*/  FADD.FTZ R71, R50, R71 ;  /* 0x0000004732477221 */ /* 0x000fc20000010000 */
[----:B------:R-:W-:Y:S01]  /*3a70*/  IMAD.MOV.U32 R50, RZ, RZ, R151 ;  /* 0x000000ffff327224 */ /* 0x000fe200078e0097 */
[----:B------:R-:W0:Y:S01]  /*3a80*/  MUFU.EX2 R15, R15 ;  /* 0x0000000f000f7308 */ /* 0x000e220000000800 */
[----:B--2---:R-:W-:-:S07]  /*3a90*/  FADD.FTZ R3, R13, R72 ;  /* 0x000000480d037221 */ /* 0x004fce0000010000 */
[----:B------:R-:W2:Y:S01]  /*3aa0*/  MUFU.EX2 R20, R20 ;  /* 0x0000001400147308 */ /* 0x000ea20000000800 */
[----:B-1----:R-:W-:-:S07]  /*3ab0*/  FADD.FTZ R62, R14, R3 ;  /* 0x000000030e3e7221 */ /* 0x002fce0000010000 */
[----:B------:R-:W1:Y:S01]  /*3ac0*/  MUFU.EX2 R21, R21 ;  /* 0x0000001500157308 */ /* 0x000e620000000800 */
[----:B0-----:R-:W-:-:S01]  /*3ad0*/  FADD.FTZ R3, R15, R62 ;  /* 0x0000003e0f037221 */ /* 0x001fc20000010000 */
[----:B------:R-:W-:Y:S01]  /*3ae0*/  FADD.FTZ R62, R48, R71 ;  /* 0x00000047303e7221 */ /* 0x000fe20000010000 */
[----:B------:R-:W-:Y:S01]  /*3af0*/  F2FP.SATFINITE.E4M3.F32.PACK_AB_MERGE_C R14, R15, R14, RZ ;  /* 0x0000000e0f0e723e */ /* 0x000fe200048070ff */
[----:B------:R-:W-:Y:S02]  /*3b00*/  IMAD.MOV.U32 R71, RZ, RZ, R151 ;  /* 0x000000ffff477224 */ /* 0x000fe400078e0097 */
[----:B------:R-:W-:-:S01]  /*3b10*/  FADD.FTZ R62, R49, R62 ;  /* 0x0000003e313e7221 */ /* 0x000fc20000010000 */
[----:B------:R-:W-:Y:S01]  /*3b20*/  F2FP.SATFINITE.E4M3.F32.PACK_AB_MERGE_C R217, R13, R12, R14 ;  /* 0x0000000c0dd9723e */ /* 0x000fe2000480700e */
[----:B------:R-:W0:Y:S01]  /*3b30*/  MUFU.EX2 R24, R24 ;  /* 0x0000001800187308 */ /* 0x000e220000000800 */
[----:B--2---:R-:W-:-:S01]  /*3b40*/  FADD.FTZ R72, R20, R3 ;  /* 0x0000000314487221 */ /* 0x004fc20000010000 */
[----:B------:R-:W-:Y:S01]  /*3b50*/  FADD.FTZ R39, R63, R62 ;  /* 0x0000003e3f277221 */ /* 0x000fe20000010000 */
[----:B------:R-:W-:-:S02]  /*3b60*/  IMAD.MOV.U32 R63, RZ, RZ, R151 ;  /* 0x000000ffff3f7224 */ /* 0x000fc400078e0097 */
[----:B------:R-:W-:Y:S02]  /*3b70*/  IMAD.MOV.U32 R62, RZ, RZ, R151 ;  /* 0x000000ffff3e7224 */ /* 0x000fe400078e0097 */
[----:B------:R-:W-:-:S01]  /*3b80*/  FADD.FTZ R66, R66, R39 ;  /* 0x0000002742427221 */ /* 0x000fc20000010000 */
[----:B------:R-:W-:Y:S01]  /*3b90*/  F2FP.SATFINITE.E4M3.F32.PACK_AB_MERGE_C R39, R7, R6, RZ ;  /* 0x000000060727723e */ /* 0x000fe200048070ff */
[----:B------:R-:W2:Y:S01]  /*3ba0*/  MUFU.EX2 R25, R25 ;  /* 0x0000001900197308 */ /* 0x000ea20000000800 */
[----:B-1----:R-:W-:-:S01]  /*3bb0*/  FADD.FTZ R3, R21, R72 ;  /* 0x0000004815037221 */ /* 0x002fc20000010000 */
[----:B------:R-:W-:Y:S01]  /*3bc0*/  FADD.FTZ R7, R51, R66 ;  /* 0x0000004233077221 */ /* 0x000fe20000010000 */
[----:B------:R-:W-:Y:S01]  /*3bd0*/  F2FP.SATFINITE.E4M3.F32.PACK_AB_MERGE_C R229, R5, R4, R39 ;  /* 0x0000000405e5723e */ /* 0x000fe20004807027 */
[----:B------:R-:W-:Y:S02]  /*3be0*/  IMAD.MOV.U32 R72, RZ, RZ, R151 ;  /* 0x000000ffff487224 */ /* 0x000fe400078e0097 */
[----:B------:R-:W-:-:S01]  /*3bf0*/  FADD.FTZ R10, R52, R7 ;  /* 0x00000007340a7221 */ /* 0x000fc20000010000 */
[----:B------:R-:W-:Y:S01]  /*3c00*/  IMAD.MOV.U32 R66, RZ, RZ, R151 ;  /* 0x000000ffff427224 */ /* 0x000fe200078e0097 */
[----:B------:R-:W1:Y:S01]  /*3c10*/  MUFU.EX2 R26, R26 ;  /* 0x0000001a001a7308 */ /* 0x000e620000000800 */
[----:B0-----:R-:W-:-:S01]  /*3c20*/  FADD.FTZ R40, R24, R3 ;  /* 0x0000000318287221 */ /* 0x001fc20000010000 */
[----:B------:R-:W-:Y:S01]  /*3c30*/  FADD.FTZ R7, R67, R10 ;  /* 0x0000000a43077221 */ /* 0x000fe20000010000 */
[----:B------:R-:W-:Y:S01]  /*3c40*/  F2FP.SATFINITE.E4M3.F32.PACK_AB_MERGE_C R67, R70, R67, RZ ;  /* 0x000000434643723e */ /* 0x000fe200048070ff */
[----:B------:R-:W-:-:S02]  /*3c50*/  IMAD.MOV.U32 R49, RZ, RZ, R151 ;  /* 0x000000ffff317224 */ /* 0x000fc400078e0097 */
[----:B------:R-:W-:-:S01]  /*3c60*/  FADD.FTZ R70, R70, R7 ;  /* 0x0000000746467221 */ /* 0x000fc20000010000 */
[----:B------:R-:W-:Y:S01]  /*3c70*/  F2FP.SATFINITE.E4M3.F32.PACK_AB_MERGE_C R220, R52, R51, R67 ;  /* 0x0000003334dc723e */ /* 0x000fe20004807043 */
[----:B------:R-:W0:Y:S01]  /*3c80*/  MUFU.EX2 R27, R27 ;  /* 0x0000001b001b7308 */ /* 0x000e220000000800 */
[----:B--2---:R-:W-:-:S01]  /*3c90*/  FADD.FTZ R3, R25, R40 ;  /* 0x0000002819037221 */ /* 0x004fc20000010000 */
[----:B------:R-:W-:Y:S01]  /*3ca0*/  F2FP.SATFINITE.E4M3.F32.PACK_AB_MERGE_C R24, R25, R24, RZ ;  /* 0x000000181918723e */ /* 0x000fe200048070ff */
[--C-:B------:R-:W-:Y:S02]  /*3cb0*/  IMAD.MOV.U32 R67, RZ, RZ, R151.reuse ;  /* 0x000000ffff437224 */ /* 0x100fe400078e0097 */
[--C-:B------:R-:W-:Y:S01]  /*3cc0*/  IMAD.MOV.U32 R52, RZ, RZ, R151.reuse ;  /* 0x000000ffff347224 */ /* 0x100fe200078e0097 */
[----:B------:R-:W-:Y:S01]  /*3cd0*/  F2FP.SATFINITE.E4M3.F32.PACK_AB_MERGE_C R219, R21, R20, R24 ;  /* 0x0000001415db723e */ /* 0x000fe20004807018 */
[----:B------:R-:W-:Y:S01]  /*3ce0*/  IMAD.MOV.U32 R51, RZ, RZ, R151 ;  /* 0x000000ffff337224 */ /* 0x000fe200078e0097 */
[----:B------:R-:W2:Y:S01]  /*3cf0*/  MUFU.EX2 R28, R28 ;  /* 0x0000001c001c7308 */ /* 0x000ea20000000800 */
[----:B-1----:R-:W-:-:S01]  /*3d00*/  FADD.FTZ R6, R26, R3 ;  /* 0x000000031a067221 */ /* 0x002fc20000010000 */
[----:B------:R-:W-:-:S02]  /*3d10*/  IMAD.MOV.U32 R48, RZ, RZ, R151 ;  /* 0x000000ffff307224 */ /* 0x000fc400078e0097 */
[--C-:B------:R-:W-:Y:S02]  /*3d20*/  IMAD.MOV.U32 R40, RZ, RZ, R151.reuse ;  /* 0x000000ffff287224 */ /* 0x100fe400078e0097 */
[----:B------:R-:W-:Y:S02]  /*3d30*/  IMAD.MOV.U32 R39, RZ, RZ, R151 ;  /* 0x000000ffff277224 */ /* 0x000fe400078e0097 */
[----:B------:R-:W1:Y:S01]  /*3d40*/  MUFU.EX2 R29, R29 ;  /* 0x0000001d001d7308 */ /* 0x000e620000000800 */
[----:B0-----:R-:W-:-:S01]  /*3d50*/  FADD.FTZ R3, R27, R6 ;  /* 0x000000061b037221 */ /* 0x001fc20000010000 */
[--C-:B------:R-:W-:Y:S02]  /*3d60*/  IMAD.MOV.U32 R25, RZ, RZ, R151.reuse ;  /* 0x000000ffff197224 */ /* 0x100fe400078e0097 */
[----:B------:R-:W-:-:S04]  /*3d70*/  IMAD.MOV.U32 R24, RZ, RZ, R151 ;  /* 0x000000ffff187224 */ /* 0x000fc800078e0097 */
[----:B------:R-:W0:Y:S01]  /*3d80*/  MUFU.EX2 R53, R53 ;  /* 0x0000003500357308 */ /* 0x000e220000000800 */
[----:B--2---:R-:W-:-:S07]  /*3d90*/  FADD.FTZ R6, R28, R3 ;  /* 0x000000031c067221 */ /* 0x004fce0000010000 */
[----:B------:R-:W2:Y:S01]  /*3da0*/  MUFU.EX2 R30, R30 ;  /* 0x0000001e001e7308 */ /* 0x000ea20000000800 */
[C---:B-1----:R-:W-:Y:S01]  /*3db0*/  F2FP.SATFINITE.E4M3.F32.PACK_AB_MERGE_C R28, R29.reuse, R28, RZ ;  /* 0x0000001c1d1c723e */ /* 0x042fe200048070ff */
[----:B------:R-:W-:-:S03]  /*3dc0*/  FADD.FTZ R29, R29, R6 ;  /* 0x000000061d1d7221 */ /* 0x000fc60000010000 */
[----:B------:R-:W-:Y:S01]  /*3dd0*/  F2FP.SATFINITE.E4M3.F32.PACK_AB_MERGE_C R221, R27, R26, R28 ;  /* 0x0000001a1bdd723e */ /* 0x000fe2000480701c */
[----:B------:R-:W-:Y:S02]  /*3de0*/  IMAD.MOV.U32 R28, RZ, RZ, R151 ;  /* 0x000000ffff1c7224 */ /* 0x000fe400078e0097 */
[----:B------:R-:W1:Y:S01]  /*3df0*/  MUFU.EX2 R54, R54 ;  /* 0x0000003600367308 */ /* 0x000e620000000800 */
[----:B0-----:R-:W-:-:S01]  /*3e00*/  FADD.FTZ R3, R53, R70 ;  /* 0x0000004635037221 */ /* 0x001fc20000010000 */
[--C-:B------:R-:W-:Y:S02]  /*3e10*/  IMAD.MOV.U32 R70, RZ, RZ, R151.reuse ;  /* 0x000000ffff467224 */ /* 0x100fe400078e0097 */
[--C-:B------:R-:W-:Y:S02]  /*3e20*/  IMAD.MOV.U32 R27, RZ, RZ, R151.reuse ;  /* 0x000000ffff1b7224 */ /* 0x100fe400078e0097 */
[----:B------:R-:W-:Y:S02]  /*3e30*/  IMAD.MOV.U32 R26, RZ, RZ, R151 ;  /* 0x000000ffff1a7224 */ /* 0x000fe400078e0097 */
[----:B------:R-:W0:Y:S01]  /*3e40*/  MUFU.EX2 R31, R31 ;  /* 0x0000001f001f7308 */ /* 0x000e220000000800 */
[----:B--2---:R-:W-:-:S01]  /*3e50*/  FADD.FTZ R6, R30, R29 ;  /* 0x0000001d1e067221 */ /* 0x004fc20000010000 */
[----:B------:R-:W-:-:S06]  /*3e60*/  IMAD.MOV.U32 R29, RZ, RZ, R151 ;  /* 0x000000ffff1d7224 */ /* 0x000fcc00078e0097 */
[----:B------:R-:W2:Y:S01]  /*3e70*/  MUFU.EX2 R68, R68 ;  /* 0x0000004400447308 */ /* 0x000ea20000000800 */
[----:B-1----:R-:W-:-:S07]  /*3e80*/  FADD.FTZ R3, R54, R3 ;  /* 0x0000000336037221 */ /* 0x002fce0000010000 */
[----:B------:R-:W1:Y:S01]  /*3e90*/  MUFU.EX2 R32, R32 ;  /* 0x0000002000207308 */ /* 0x000e620000000800 */
[----:B0-----:R-:W-:-:S07]  /*3ea0*/  FADD.FTZ R7, R31, R6 ;  /* 0x000000061f077221 */ /* 0x001fce0000010000 */
[----:B------:R-:W0:Y:S01]  /*3eb0*/  MUFU.EX2 R69, R69 ;  /* 0x0000004500457308 */ /* 0x000e220000000800 */
[----:B--2---:R-:W-:-:S07]  /*3ec0*/  FADD.FTZ R6, R68, R3 ;  /* 0x0000000344067221 */ /* 0x004fce0000010000 */
[----:B------:R-:W2:Y:S01]  /*3ed0*/  MUFU.EX2 R33, R33 ;  /* 0x0000002100217308 */ /* 0x000ea20000000800 */
[----:B-1----:R-:W-:-:S07]  /*3ee0*/  FADD.FTZ R10, R32, R7 ;  /* 0x00000007200a7221 */ /* 0x002fce0000010000 */
[----:B------:R-:W1:Y:S01]  /*3ef0*/  MUFU.EX2 R34, R34 ;  /* 0x0000002200227308 */ /* 0x000e620000000800 */
[----:B0-----:R-:W-:-:S01]  /*3f00*/  FADD.FTZ R6, R69, R6 ;  /* 0x0000000645067221 */ /* 0x001fc20000010000 */
[----:B------:R-:W-:Y:S01]  /*3f10*/  F2FP.SATFINITE.E4M3.F32.PACK_AB_MERGE_C R68, R69, R68, RZ ;  /* 0x000000444544723e */ /* 0x000fe200048070ff */
[--C-:B------:R-:W-:Y:S02]  /*3f20*/  IMAD.MOV.U32 R69, RZ, RZ, R151.reuse ;  /* 0x000000ffff457224 */ /* 0x100fe400078e0097 */
[----:B------:R-:W-:Y:S01]  /*3f30*/  FADD.FTZ R3, R61, R6 ;  /* 0x000000063d037221 */ /* 0x000fe20000010000 */
[----:B------:R-:W-:Y:S01]  /*3f40*/  F2FP.SATFINITE.E4M3.F32.PACK_AB_MERGE_C R222, R54, R53, R68 ;  /* 0x0000003536de723e */ /* 0x000fe20004807044 */
[----:B------:R-:W-:Y:S01]  /*3f50*/  IMAD.MOV.U32 R68, RZ, RZ, R151 ;  /* 0x000000ffff447224 */ /* 0x000fe200078e0097 */
[----:B------:R-:W0:Y:S01]  /*3f60*/  MUFU.EX2 R35, R35 ;  /* 0x0000002300237308 */ /* 0x000e220000000800 */
[C---:B--2---:R-:W-:Y:S01]  /*3f70*/  F2FP.SATFINITE.E4M3.F32.PACK_AB_MERGE_C R32, R33.reuse, R32, RZ ;  /* 0x000000202120723e */ /* 0x044fe200048070ff */
[----:B------:R-:W-:Y:S01]  /*3f80*/  FADD.FTZ R33, R33, R10 ;  /* 0x0000000a21217221 */ /* 0x000fe20000010000 */
[----:B------:R-:W-:-:S01]  /*3f90*/  FADD.FTZ R3, R64, R3 ;  /* 0x0000000340037221 */ /* 0x000fc20000010000 */
[--C-:B------:R-:W-:Y:S01]  /*3fa0*/  IMAD.MOV.U32 R54, RZ, RZ, R151.reuse ;  /* 0x000000ffff367224 */ /* 0x100fe200078e0097 */
[----:B------:R-:W-:Y:S01]  /*3fb0*/  F2FP.SATFINITE.E4M3.F32.PACK_AB_MERGE_C R223, R31, R30, R32 ;  /* 0x0000001e1fdf723e */ /* 0x000fe20004807020 */
[----:B------:R-:W-:-:S02]  /*3fc0*/  IMAD.MOV.U32 R53, RZ, RZ, R151 ;  /* 0x000000ffff357224 */ /* 0x000fc400078e0097 */
[----:B------:R-:W-:Y:S01]  /*3fd0*/  MUFU.EX2 R60, R60 ;  /* 0x0000003c003c7308 */ /* 0x000fe20000000800 */
[----:B-1----:R-:W-:-:S01]  /*3fe0*/  FADD.FTZ R6, R34, R33 ;  /* 0x0000002122067221 */ /* 0x002fc20000010000 */
[--C-:B------:R-:W-:Y:S02]  /*3ff0*/  IMAD.MOV.U32 R33, RZ, RZ, R151.reuse ;  /* 0x000000ffff217224 */ /* 0x100fe400078e0097 */
[--C-:B------:R-:W-:Y:S02]  /*4000*/  IMAD.MOV.U32 R32, RZ, RZ, R151.reuse ;  /* 0x000000ffff207224 */ /* 0x100fe400078e0097 */
[----:B------:R-:W-:Y:S02]  /*4010*/  IMAD.MOV.U32 R31, RZ, RZ, R151 ;  /* 0x000000ffff1f7224 */ /* 0x000fe400078e0097 */
[----:B------:R-:W1:Y:S01]  /*4020*/  MUFU.EX2 R57, R57 ;  /* 0x0000003900397308 */ /* 0x000e620000000800 */
[----:B0-----:R-:W-:-:S01]  /*4030*/  FADD.FTZ R5, R35, R6 ;  /* 0x0000000623057221 */ /* 0x001fc20000010000 */
[----:B------:R-:W-:-:S06]  /*4040*/  IMAD.MOV.U32 R30, RZ, RZ, R151 ;  /* 0x000000ffff1e7224 */ /* 0x000fcc00078e0097 */
[----:B------:R-:W0:Y:S08]  /*4050*/  MUFU.EX2 R36, R36 ;  /* 0x0000002400247308 */ /* 0x000e300000000800 */
[----:B------:R-:W2:Y:S01]  /*4060*/  MUFU.EX2 R79, R79 ;  /* 0x0000004f004f7308 */ /* 0x000ea20000000800 */
[----:B-1----:R-:W-:Y:S01]  /*4070*/  F2FP.SATFINITE.E4M3.F32.PACK_AB_MERGE_C R7, R57, R60, RZ ;  /* 0x0000003c3907723e */ /* 0x002fe200048070ff */
[----:B------:R-:W-:-:S03]  /*4080*/  FADD.FTZ R60, R60, R3 ;  /* 0x000000033c3c7221 */ /* 0x000fc60000010000 */
[----:B------:R-:W-:Y:S01]  /*4090*/  F2FP.SATFINITE.E4M3.F32.PACK_AB_MERGE_C R224, R64, R61, R7 ;  /* 0x0000003d40e0723e */ /* 0x000fe20004807007 */
[----:B------:R-:W-:-:S01]  /*40a0*/  FADD.FTZ R60, R57, R60 ;  /* 0x0000003c393c7221 */ /* 0x000fc20000010000 */
[----:B------:R-:W-:Y:S01]  /*40b0*/  IMAD.MOV.U32 R64, RZ, RZ, R151 ;  /* 0x000000ffff407224 */ /* 0x000fe200078e0097 */
[----:B------:R-:W-:Y:S01]  /*40c0*/  MUFU.EX2 R56, R56 ;  /* 0x0000003800387308 */ /* 0x000fe20000000800 */
[----:B0-----:R-:W-:-:S01]  /*40d0*/  FADD.FTZ R4, R36, R5 ;  /* 0x0000000524047221 */ /* 0x001fc20000010000 */
[--C-:B------:R-:W-:Y:S02]  /*40e0*/  IMAD.MOV.U32 R61, RZ, RZ, R151.reuse ;  /* 0x000000ffff3d7224 */ /* 0x100fe400078e0097 */
[----:B------:R-:W-:-:S04]  /*40f0*/  IMAD.MOV.U32 R57, RZ, RZ, R151 ;  /* 0x000000ffff397224 */ /* 0x000fc800078e0097 */
[----:B------:R-:W0:Y:S01]  /*4100*/  MUFU.EX2 R59, R59 ;  /* 0x0000003b003b7308 */ /* 0x000e220000000800 */
[C---:B--2---:R-:W-:Y:S01]  /*4110*/  F2FP.SATFINITE.E4M3.F32.PACK_AB_MERGE_C R36, R79.reuse, R36, RZ ;  /* 0x000000244f24723e */ /* 0x044fe200048070ff */
[----:B------:R-:W-:-:S03]  /*4120*/  FADD.FTZ R79, R79, R4 ;  /* 0x000000044f4f7221 */ /* 0x000fc60000010000 */
[----:B------:R-:W-:Y:S01]  /*4130*/  F2FP.SATFINITE.E4M3.F32.PACK_AB_MERGE_C R225, R35, R34, R36 ;  /* 0x0000002223e1723e */ /* 0x000fe20004807024 */
[--C-:B------:R-:W-:Y:S02]  /*4140*/  IMAD.MOV.U32 R36, RZ, RZ, R151.reuse ;  /* 0x000000ffff247224 */ /* 0x100fe400078e0097 */
[----:B------:R-:W1:Y:S01]  /*4150*/  MUFU.EX2 R55, R55 ;  /* 0x0000003700377308 */ /* 0x000e620000000800 */
[--C-:B------:R-:W-:Y:S02]  /*4160*/  IMAD.MOV.U32 R35, RZ, RZ, R151.reuse ;  /* 0x000000ffff237224 */ /* 0x100fe400078e0097 */
[----:B------:R-:W-:-:S05]  /*4170*/  IMAD.MOV.U32 R34, RZ, RZ, R151 ;  /* 0x000000ffff227224 */ /* 0x000fca00078e0097 */
[----:B------:R-:W2:Y:S01]  /*4180*/  MUFU.EX2 R82, R82 ;  /* 0x0000005200527308 */ /* 0x000ea20000000800 */
[----:B0-----:R-:W-:-:S07]  /*4190*/  F2FP.SATFINITE.E4M3.F32.PACK_AB_MERGE_C R5, R59, R56, RZ ;  /* 0x000000383b05723e */ /* 0x001fce00048070ff */
[----:B------:R-:W0:Y:S01]  /*41a0*/  MUFU.EX2 R58, R58 ;  /* 0x0000003a003a7308 */ /* 0x000e220000000800 */
[----:B-1----:R-:W-:-:S01]  /*41b0*/  FADD.FTZ R3, R55, R60 ;  /* 0x0000003c37037221 */ /* 0x002fc20000010000 */
[----:B------:R-:W-:-:S06]  /*41c0*/  IMAD.MOV.U32 R60, RZ, RZ, R151 ;  /* 0x000000ffff3c7224 */ /* 0x000fcc00078e0097 */
[----:B------:R-:W1:Y:S01]  /*41d0*/  MUFU.EX2 R83, R83 ;  /* 0x0000005300537308 */ /* 0x000e620000000800 */
[----:B--2---:R-:W-:-:S01]  /*41e0*/  FADD.FTZ R4, R82, R79 ;  /* 0x0000004f52047221 */ /* 0x004fc20000010000 */
[----:B------:R-:W-:-:S06]  /*41f0*/  IMAD.MOV.U32 R79, RZ, RZ, R151 ;  /* 0x000000ffff4f7224 */ /* 0x000fcc00078e0097 */
[----:B------:R-:W2:Y:S01]  /*4200*/  MUFU.EX2 R86, R86 ;  /* 0x0000005600567308 */ /* 0x000ea20000000800 */
[C---:B0-----:R-:W-:Y:S01]  /*4210*/  F2FP.SATFINITE.E4M3.F32.PACK_AB_MERGE_C R226, R58.reuse, R55, R5 ;  /* 0x000000373ae2723e */ /* 0x041fe20004807005 */
[----:B------:R-:W-:Y:S01]  /*4220*/  FADD.FTZ R3, R58, R3 ;  /* 0x000000033a037221 */ /* 0x000fe20000010000 */
[--C-:B------:R-:W-:Y:S02]  /*4230*/  IMAD.MOV.U32 R58, RZ, RZ, R151.reuse ;  /* 0x000000ffff3a7224 */ /* 0x100fe400078e0097 */
[----:B------:R-:W-:Y:S02]  /*4240*/  IMAD.MOV.U32 R55, RZ, RZ, R151 ;  /* 0x000000ffff377224 */ /* 0x000fe400078e0097 */
[----:B------:R-:W-:-:S01]  /*4250*/  FADD.FTZ R56, R56, R3 ;  /* 0x0000000338387221 */ /* 0x000fc20000010000 */
[----:B------:R-:W0:Y:S01]  /*4260*/  MUFU.EX2 R65, R65 ;  /* 0x0000004100417308 */ /* 0x000e220000000800 */
[----:B-1----:R-:W-:-:S04]  /*4270*/  FADD.FTZ R5, R83, R4 ;  /* 0x0000000453057221 */ /* 0x002fc80000010000 */
[----:B--2---:R-:W-:Y:S01]  /*4280*/  FADD.FTZ R4, R86, R5 ;  /* 0x0000000556047221 */ /* 0x004fe20000010000 */
[----:B------:R-:W-:-:S01]  /*4290*/  FADD.FTZ R5, R59, R56 ;  /* 0x000000383b057221 */ /* 0x000fc20000010000 */
[--C-:B------:R-:W-:Y:S02]  /*42a0*/  IMAD.MOV.U32 R59, RZ, RZ, R151.reuse ;  /* 0x000000ffff3b7224 */ /* 0x100fe400078e0097 */
[----:B------:R-:W-:Y:S01]  /*42b0*/  IMAD.MOV.U32 R56, RZ, RZ, R151 ;  /* 0x000000ffff387224 */ /* 0x000fe200078e0097 */
[C---:B0-----:R-:W-:Y:S01]  /*42c0*/  F2FP.SATFINITE.E4M3.F32.PACK_AB_MERGE_C R6, R65.reuse, R86, RZ ;  /* 0x000000564106723e */ /* 0x041fe200048070ff */
[----:B------:R-:W-:-:S01]  /*42d0*/  FADD.FTZ R4, R65, R4 ;  /* 0x0000000441047221 */ /* 0x000fc20000010000 */
[--C-:B------:R-:W-:Y:S02]  /*42e0*/  IMAD.MOV.U32 R86, RZ, RZ, R151.reuse ;  /* 0x000000ffff567224 */ /* 0x100fe400078e0097 */
[----:B------:R-:W-:Y:S01]  /*42f0*/  F2FP.SATFINITE.E4M3.F32.PACK_AB_MERGE_C R227, R83, R82, R6 ;  /* 0x0000005253e3723e */ /* 0x000fe20004807006 */
[----:B------:R-:W-:-:S02]  /*4300*/  IMAD.MOV.U32 R83, RZ, RZ, R151 ;  /* 0x000000ffff537224 */ /* 0x000fc400078e0097 */
[--C-:B------:R-:W-:Y:S02]  /*4310*/  IMAD.MOV.U32 R82, RZ, RZ, R151.reuse ;  /* 0x000000ffff527224 */ /* 0x100fe400078e0097 */
[----:B------:R-:W-:Y:S01]  /*4320*/  IMAD.MOV.U32 R65, RZ, RZ, R151 ;  /* 0x000000ffff417224 */ /* 0x000fe200078e0097 */
[----:B------:R-:W-:Y:S06]  /*4330*/  @!P1 BRA `(.L_x_15) ;  /* 0x0000002c00e49947 */ /* 0x000fec0003800000 */
[----:B------:R-:W-:Y:S01]  /*4340*/  IMAD.MOV.U32 R6, RZ, RZ, R193 ;  /* 0x000000ffff067224 */ /* 0x000fe200078e00c1 */
[----:B------:R-:W-:Y:S01]  /*4350*/  CS2R R150, SRZ ;  /* 0x0000000000967805 */ /* 0x000fe2000001ff00 */
[----:B------:R-:W-:Y:S01]  /*4360*/  IMAD.MOV.U32 R3, RZ, RZ, R188 ;  /* 0x000000ffff037224 */ /* 0x000fe200078e00bc */
[----:B------:R-:W-:Y:S02]  /*4370*/  CS2R R148, SRZ ;  /* 0x0000000000947805 */ /* 0x000fe4000001ff00 */
[----:B------:R-:W-:Y:S02]  /*4380*/  CS2R R146, SRZ ;  /* 0x0000000000927805 */ /* 0x000fe4000001ff00 */
[----:B------:R-:W-:Y:S02]  /*4390*/  CS2R R144, SRZ ;  /* 0x0000000000907805 */ /* 0x000fe4000001ff00 */
[----:B------:R-:W-:Y:S02]  /*43a0*/  CS2R R142, SRZ ;  /* 0x00000000008e7805 */ /* 0x000fe4000001ff00 */
[----:B------:R-:W-:-:S02]  /*43b0*/  CS2R R140, SRZ ;  /* 0x00000000008c7805 */ /* 0x000fc4000001ff00 */
[----:B------:R-:W-:Y:S02]  /*43c0*/  CS2R R138, SRZ ;  /* 0x00000000008a7805 */ /* 0x000fe4000001ff00 */
        /* <DEDUP_REMOVED lines=56> */
[----:B------:R-:W-:Y:S01]  /*4750*/  CS2R R24, SRZ ;  /* 0x0000000000187805 */ /* 0x000fe2000001ff00 */
[----:B------:R-:W-:Y:S01]  /*4760*/  UIADD3 UR49, UR49, -0x2, URZ ;  /* 0xfffffffe31317890 */ /* 0x000fe2000fffe03f */
[----:B------:R-:W-:Y:S01]  /*4770*/  UMOV UR53, UR43 ;  /* 0x0000002b00357c82 */ /* 0x000fe20008000000 */
[----:B------:R-:W-:Y:S01]  /*4780*/  UMOV UR52, UR51 ;  /* 0x0000003300347c82 */ /* 0x000fe20008000000 */
[----:B------:R-:W-:-:S09]  /*4790*/  ULDC UR50, c[0x0][0x988] ;  /* 0x0002620000327ab9 */ /* 0x000fd20000000800 */
.L_x_25:
[----:B------:R-:W-:Y:S01]  /*47a0*/  ISETP.NE.AND P2, PT, RZ, UR37, PT ;  /* 0x00000025ff007c0c */ /* 0x000fe2000bf45270 */
[----:B------:R-:W-:-:S04]  /*47b0*/  UISETP.NE.AND UP0, UPT, UR52, 0x1, UPT ;  /* 0x000000013400788c */ /* 0x000fc8000bf05270 */
[----:B------:R-:W-:-:S04]  /*47c0*/  USEL UR43, URZ, 0x1, UP0 ;  /* 0x000000013f2b7887 */ /* 0x000fc80008000000 */
[----:B------:R-:W-:-:S04]  /*47d0*/  ULOP3.LUT UR43, UR53, UR43, URZ, 0x3c, !UPT ;  /* 0x0000002b352b7292 */ /* 0x000fc8000f8e3c3f */
[----:B------:R-:W-:Y:S08]  /*47e0*/  @P2 BRA `(.L_x_16) ;  /* 0x0000000000382947 */ /* 0x000ff00003800000 */
[----:B------:R-:W-:Y:S05]  /*47f0*/  @!P0 BRA `(.L_x_17) ;  /* 0x0000000000048947 */ /* 0x000fea0003800000 */
[----:B------:R-:W-:Y:S01]  /*4800*/  BPT.TRAP 0x1 ;  /* 0x000000040000795c */ /* 0x000fe20000300000 */
.L_x_17:
[----:B------:R-:W-:Y:S01]  /*4810*/  UIADD3 UR6, UR52, 0x1, URZ ;  /* 0x0000000134067890 */ /* 0x000fe2000fffe03f */
[----:B------:R-:W-:-:S03]  /*4820*/  IMAD.U32 R7, RZ, RZ, UR43 ;  /* 0x0000002bff077e24 */ /* 0x000fc6000f8e00ff */
[----:B------:R-:W-:Y:S02]  /*4830*/  UISETP.NE.AND UP0, UPT, UR6, 0x2, UPT ;  /* 0x000000020600788c */ /* 0x000fe4000bf05270 */
[----:B------:R-:W-:Y:S02]  /*4840*/  SHF.L.U32 R7, R7, 0x1f, RZ ;  /* 0x0000001f07077819 */ /* 0x000fe400000006ff */
[----:B------:R-:W-:-:S04]  /*4850*/  USEL UR6, UR6, URZ, UP0 ;  /* 0x0000003f06067287 */ /* 0x000fc80008000000 */
[----:B------:R-:W-:-:S09]  /*4860*/  ULEA UR6, UR6, UR39, 0x3 ;  /* 0x0000002706067291 */ /* 0x000fd2000f8e183f */
[----:B------:R0:W1:Y:S01]  /*4870*/  SYNCS.PHASECHK.TRANS64.TRYWAIT P1, [UR6+0x38830], R7 ;  /* 0x03883007ff0075a7 */ /* 0x0000620008020146 */
[----:B------:R-:W-:Y:S05]  /*4880*/  @!P0 BRA `(.L_x_18) ;  /* 0x0000000000048947 */ /* 0x000fea0003800000 */
[----:B------:R-:W-:Y:S01]  /*4890*/  BPT.TRAP 0x1 ;  /* 0x000000040000795c */ /* 0x000fe20000300000 */
.L_x_18:
[----:B-1----:R-:W-:Y:S05]  /*48a0*/  @P1 BRA `(.L_x_16) ;  /* 0x0000000000081947 */ /* 0x002fea0003800000 */
[----:B------:R-:W1:Y:S02]  /*48b0*/  SYNCS.PHASECHK.TRANS64.TRYWAIT P1, [UR6+0x38830], R7 ;  /* 0x03883007ff0075a7 */ /* 0x000e640008020146 */
[----:B-1----:R-:W-:Y:S05]  /*48c0*/  @!P1 BRA `(.L_x_19) ;  /* 0x000000a4004c9947 */ /* 0x002fea0003800000 */
.L_x_16:
[----:B-1----:R-:W1:Y:S01]  /*48d0*/  S2R R8, SR_TID.X ;  /* 0x0000000000087919 */ /* 0x002e620000002100 */
[----:B------:R-:W-:Y:S01]  /*48e0*/  UIADD3 UR51, UR52, 0x1, URZ ;  /* 0x0000000134337890 */ /* 0x000fe2000fffe03f */
[----:B------:R-:W-:Y:S01]  /*48f0*/  UMOV UR35, 0x40000040 ;  /* 0x4000004000237882 */ /* 0x000fe20000000000 */
[----:B------:R-:W-:Y:S02]  /*4900*/  UMOV UR7, 0x40000040 ;  /* 0x4000004000077882 */ /* 0x000fe40000000000 */
[----:B------:R-:W-:Y:S01]  /*4910*/  UISETP.NE.AND UP0, UPT, UR51, 0x2, UPT ;  /* 0x000000023300788c */ /* 0x000fe2000bf05270 */
[----:B------:R-:W-:Y:S01]  /*4920*/  UMOV UR11, 0x40000040 ;  /* 0x40000040000b7882 */ /* 0x000fe20000000000 */
[----:B------:R-:W-:Y:S02]  /*4930*/  UMOV UR15, 0x40000040 ;  /* 0x40000040000f7882 */ /* 0x000fe40000000000 */
[----:B------:R-:W-:Y:S01]  /*4940*/  USEL UR51, UR51, URZ, UP0 ;  /* 0x0000003f33337287 */ /* 0x000fe20008000000 */
[----:B------:R-:W-:Y:S01]  /*4950*/  UMOV UR19, 0x40000040 ;  /* 0x4000004000137882 */ /* 0x000fe20000000000 */
[----:B------:R-:W-:-:S02]  /*4960*/  UMOV UR23, 0x40000040 ;  /* 0x4000004000177882 */ /* 0x000fc40000000000 */
[----:B------:R-:W-:Y:S01]  /*4970*/  ULEA UR34, UR51, UR48, 0xb ;  /* 0x0000003033227291 */ /* 0x000fe2000f8e583f */
[----:B------:R-:W-:Y:S01]  /*4980*/  UMOV UR27, 0x40000040 ;  /* 0x40000040001b7882 */ /* 0x000fe20000000000 */
[----:B------:R-:W-:Y:S02]  /*4990*/  UMOV UR31, 0x40000040 ;  /* 0x40000040001f7882 */ /* 0x000fe40000000000 */
[----:B------:R-:W-:Y:S02]  /*49a0*/  UIADD3 UR6, UR34, 0x2, URZ ;  /* 0x0000000222067890 */ /* 0x000fe4000fffe03f */
[----:B------:R-:W-:Y:S02]  /*49b0*/  UIADD3 UR10, UR34, 0x4, URZ ;  /* 0x00000004220a7890 */ /* 0x000fe4000fffe03f */
[----:B------:R-:W-:Y:S02]  /*49c0*/  UIADD3 UR14, UR34, 0x6, URZ ;  /* 0x00000006220e7890 */ /* 0x000fe4000fffe03f */
[----:B------:R-:W-:-:S02]  /*49d0*/  UIADD3 UR18, UR34, 0x400, URZ ;  /* 0x0000040022127890 */ /* 0x000fc4000fffe03f */
[----:B------:R-:W-:Y:S02]  /*49e0*/  UIADD3 UR22, UR34, 0x402, URZ ;  /* 0x0000040222167890 */ /* 0x000fe4000fffe03f */
[----:B------:R-:W-:Y:S02]  /*49f0*/  UIADD3 UR26, UR34, 0x404, URZ ;  /* 0x00000404221a7890 */ /* 0x000fe4000fffe03f */
[----:B------:R-:W-:Y:S01]  /*4a00*/  UIADD3 UR30, UR34, 0x406, URZ ;  /* 0x00000406221e7890 */ /* 0x000fe2000fffe03f */
[----:B-1----:R-:W-:-:S05]  /*4a10*/  SHF.R.U32.HI R8, RZ, 0x7, R8 ;  /* 0x00000007ff087819 */ /* 0x002fca0000011608 */
[----:B0-----:R-:W-:-:S05]  /*4a20*/  VIADD R7, R8, 0x8 ;  /* 0x0000000808077836 */ /* 0x001fca0000000000 */
[----:B------:R0:W-:Y:S06]  /*4a30*/  BAR.SYNC.DEFER_BLOCKING R7, 0x100 ;  /* 0x000400070000751d */ /* 0x0001ec0000010000 */
[----:B------:R-:W-:-:S06]  /*4a40*/  WARPGROUP.ARRIVE ;  /* 0x00000000000079c5 */ /* 0x000fcc0000000000 */
[----:B------:R-:W-:Y:S03]  /*4a50*/  QGMMA.64x128x32.F32.E4M3.E4M3 R152, gdesc[UR32], RZ, !UPT, gsb0 ;  /* 0x01e00000209879f3 */ /* 0x000fe6000c0008ff */
        /* <DEDUP_REMOVED lines=22> */
[----:B0-----:R-:W-:Y:S05]  /*4bc0*/  @P2 BRA `(.L_x_20) ;  /* 0x00000000002c2947 */ /* 0x001fea0003800000 */
[----:B------:R-:W-:Y:S05]  /*4bd0*/  @!P0 BRA `(.L_x_21) ;  /* 0x0000000000048947 */ /* 0x000fea0003800000 */
[----:B------:R-:W-:Y:S01]  /*4be0*/  BPT.TRAP 0x1 ;  /* 0x000000040000795c */ /* 0x000fe20000300000 */
.L_x_21:
[----:B------:R-:W-:Y:S01]  /*4bf0*/  ULEA UR6, UR52, UR39, 0x3 ;  /* 0x0000002734067291 */ /* 0x000fe2000f8e183f */
[----:B------:R-:W-:-:S05]  /*4c00*/  IMAD.U32 R7, RZ, RZ, UR53 ;  /* 0x00000035ff077e24 */ /* 0x000fca000f8e00ff */
[----:B------:R-:W-:-:S04]  /*4c10*/  SHF.L.U32 R7, R7, 0x1f, RZ ;  /* 0x0000001f07077819 */ /* 0x000fc800000006ff */
[----:B------:R0:W1:Y:S01]  /*4c20*/  SYNCS.PHASECHK.TRANS64.TRYWAIT P1, [UR6+0x38850], R7 ;  /* 0x03885007ff0075a7 */ /* 0x0000620008020146 */
[----:B------:R-:W-:Y:S05]  /*4c30*/  @!P0 BRA `(.L_x_22) ;  /* 0x0000000000048947 */ /* 0x000fea0003800000 */
[----:B------:R-:W-:Y:S01]  /*4c40*/  BPT.TRAP 0x1 ;  /* 0x000000040000795c */ /* 0x000fe20000300000 */
.L_x_22:
[----:B-1----:R-:W-:Y:S05]  /*4c50*/  @P1 BRA `(.L_x_20) ;  /* 0x0000000000081947 */ /* 0x002fea0003800000 */
[----:B------:R-:W1:Y:S02]  /*4c60*/  SYNCS.PHASECHK.TRANS64.TRYWAIT P1, [UR6+0x38850], R7 ;  /* 0x03885007ff0075a7 */ /* 0x000e640008020146 */
[----:B-1----:R-:W-:Y:S05]  /*4c70*/  @!P1 BRA `(.L_x_23) ;  /* 0x000000a000789947 */ /* 0x002fea0003800000 */
.L_x_20:
[----:B------:R-:W-:Y:S01]  /*4c80*/  UIADD3 UR6, UR39, 0x400, URZ ;  /* 0x0000040027067890 */ /* 0x000fe2000fffe03f */
[----:B------:R-:W-:Y:S01]  /*4c90*/  WARPGROUP.ARRIVE ;  /* 0x00000000000079c5 */ /* 0x000fe20000000000 */
[----:B------:R-:W-:Y:S01]  /*4ca0*/  UMOV UR7, 0x40000040 ;  /* 0x4000004000077882 */ /* 0x000fe20000000000 */
[C---:B-1----:R-:W-:Y:S01]  /*4cb0*/  FMUL.FTZ R8, R0.reuse, R152 ;  /* 0x0000009800087220 */ /* 0x042fe20000410000 */
[----:B------:R-:W-:Y:S01]  /*4cc0*/  USHF.R.U32.HI UR6, URZ, 0x4, UR6 ;  /* 0x000000043f067899 */ /* 0x000fe20008011606 */
[C---:B------:R-:W-:Y:S01]  /*4cd0*/  FMUL.FTZ R9, R0.reuse, R154 ;  /* 0x0000009a00097220 */ /* 0x040fe20000410000 */
[C---:B0-----:R-:W-:Y:S01]  /*4ce0*/  FMUL.FTZ R7, R0.reuse, R153 ;  /* 0x0000009900077220 */ /* 0x041fe20000410000 */
[C---:B------:R-:W-:Y:S01]  /*4cf0*/  FMUL.FTZ R10, R0.reuse, R155 ;  /* 0x0000009b000a7220 */ /* 0x040fe20000410000 */
[----:B------:R-:W-:Y:S01]  /*4d00*/  ULOP3.LUT UR6, UR6, 0x3fff, URZ, 0xc0, !UPT ;  /* 0x00003fff06067892 */ /* 0x000fe2000f8ec03f */
[----:B------:R-:W0:Y:S01]  /*4d10*/  MUFU.TANH R8, R8 ;  /* 0x0000000800087308 */ /* 0x000e220000002400 */
[C---:B------:R-:W-:Y:S01]  /*4d20*/  FMUL.FTZ R11, R0.reuse, R156 ;  /* 0x0000009c000b7220 */ /* 0x040fe20000410000 */
[C---:B------:R-:W-:Y:S01]  /*4d30*/  FMUL.FTZ R13, R0.reuse, R158 ;  /* 0x0000009e000d7220 */ /* 0x040fe20000410000 */
[----:B------:R-:W-:Y:S01]  /*4d40*/  ULOP3.LUT UR6, UR6, 0x10000, URZ, 0xfc, !UPT ;  /* 0x0001000006067892 */ /* 0x000fe2000f8efc3f */
[C---:B------:R-:W-:Y:S01]  /*4d50*/  FMUL.FTZ R12, R0.reuse, R157 ;  /* 0x0000009d000c7220 */ /* 0x040fe20000410000 */
[C---:B------:R-:W-:Y:S01]  /*4d60*/  FMUL.FTZ R14, R0.reuse, R159 ;  /* 0x0000009f000e7220 */ /* 0x040fe20000410000 */
[C---:B------:R-:W-:Y:S01]  /*4d70*/  FMUL.FTZ R15, R0.reuse, R160 ;  /* 0x000000a0000f7220 */ /* 0x040fe20000410000 */
[----:B------:R-:W-:Y:S01]  /*4d80*/  ULEA UR10, UR52, UR6, 0xb ;  /* 0x00000006340a7291 */ /* 0x000fe2000f8e583f */
[----:B------:R-:W1:Y:S01]  /*4d90*/  MUFU.TANH R9, R9 ;  /* 0x0000000900097308 */ /* 0x000e620000002400 */
[C---:B------:R-:W-:Y:S01]  /*4da0*/  FMUL.FTZ R21, R0.reuse, R162 ;  /* 0x000000a200157220 */ /* 0x040fe20000410000 */
[C---:B------:R-:W-:Y:S01]  /*4db0*/  FMUL.FTZ R20, R0.reuse, R161 ;  /* 0x000000a100147220 */ /* 0x040fe20000410000 */
[C---:B------:R-:W-:Y:S01]  /*4dc0*/  FMUL.FTZ R155, R0.reuse, R166 ;  /* 0x000000a6009b7220 */ /* 0x040fe20000410000 */
[C---:B------:R-:W-:Y:S01]  /*4dd0*/  FMUL.FTZ R166, R0.reuse, R177 ;  /* 0x000000b100a67220 */ /* 0x040fe20000410000 */
[C---:B------:R-:W-:Y:S01]  /*4de0*/  FMUL.FTZ R177, R0.reuse, R188 ;  /* 0x000000bc00b17220 */ /* 0x040fe20000410000 */
[----:B------:R-:W-:Y:S01]  /*4df0*/  UMOV UR6, UR10 ;  /* 0x0000000a00067c82 */ /* 0x000fe20008000000 */
[C---:B------:R-:W-:Y:S01]  /*4e00*/  FMUL.FTZ R152, R0.reuse, R163 ;  /* 0x000000a300987220 */ /* 0x040fe20000410000 */
[----:B------:R-:W-:Y:S01]  /*4e10*/  QGMMA.64x256x32.F32.E4M3.E4M3 R24, R228, gdesc[UR4], R24, gsb0 ;  /* 0x03e00004e4187df3 */ /* 0x000fe20008000818 */
[----:B------:R-:W-:Y:S01]  /*4e20*/  UIADD3 UR6, UR10, 0x2, URZ ;  /* 0x000000020a067890 */ /* 0x000fe2000fffe03f */
[----:B------:R-:W2:Y:S01]  /*4e30*/  MUFU.TANH R7, R7 ;  /* 0x0000000700077308 */ /* 0x000ea20000002400 */
[----:B------:R-:W-:Y:S01]  /*4e40*/  UMOV UR7, 0x40000040 ;  /* 0x4000004000077882 */ /* 0x000fe20000000000 */
[----:B------:R-:W-:Y:S01]  /*4e50*/  FMUL.FTZ R160, R0, R171 ;  /* 0x000000ab00a07220 */ /* 0x000fe20000410000 */
[----:B0-----:R-:W-:Y:S01]  /*4e60*/  FMNMX.FTZ R188, R8, R3, !PT ;  /* 0x0000000308bc7209 */ /* 0x001fe20007810000 */
[C---:B------:R-:W-:Y:S01]  /*4e70*/  FMUL.FTZ R153, R0.reuse, R164 ;  /* 0x000000a400997220 */ /* 0x040fe20000410000 */
[C---:B------:R-:W-:Y:S01]  /*4e80*/  FMUL.FTZ R171, R0.reuse, R182 ;  /* 0x000000b600ab7220 */ /* 0x040fe20000410000 */
[C---:B------:R-:W-:Y:S01]  /*4e90*/  FMUL.FTZ R182, R0.reuse, R193 ;  /* 0x000000c100b67220 */ /* 0x040fe20000410000 */
[----:B-1----:R-:W-:Y:S01]  /*4ea0*/  FMNMX.FTZ R193, R9, R6, !PT ;  /* 0x0000000609c17209 */ /* 0x002fe20007810000 */
[----:B------:R-:W0:Y:S01]  /*4eb0*/  MUFU.TANH R10, R10 ;  /* 0x0000000a000a7308 */ /* 0x000e220000002400 */
[C---:B------:R-:W-:Y:S01]  /*4ec0*/  FMUL.FTZ R163, R0.reuse, R174 ;  /* 0x000000ae00a37220 */ /* 0x040fe20000410000 */
[C---:B------:R-:W-:Y:S01]  /*4ed0*/  FMUL.FTZ R154, R0.reuse, R165 ;  /* 0x000000a5009a7220 */ /* 0x040fe20000410000 */
[C---:B------:R-:W-:Y:S01]  /*4ee0*/  FMUL.FTZ R174, R0.reuse, R185 ;  /* 0x000000b900ae7220 */ /* 0x040fe20000410000 */
[C---:B------:R-:W-:Y:S01]  /*4ef0*/  FMUL.FTZ R185, R0.reuse, R196 ;  /* 0x000000c400b97220 */ /* 0x040fe20000410000 */
[C---:B------:R-:W-:Y:S01]  /*4f00*/  FMUL.FTZ R156, R0.reuse, R167 ;  /* 0x000000a7009c7220 */ /* 0x040fe20000410000 */
[C---:B------:R-:W-:Y:S01]  /*4f10*/  FMUL.FTZ R162, R0.reuse, R173 ;  /* 0x000000ad00a27220 */ /* 0x040fe20000410000 */
[C---:B------:R-:W-:Y:S01]  /*4f20*/  FMUL.FTZ R157, R0.reuse, R168 ;  /* 0x000000a8009d7220 */ /* 0x040fe20000410000 */
[----:B------:R-:W1:Y:S01]  /*4f30*/  MUFU.TANH R11, R11 ;  /* 0x0000000b000b7308 */ /* 0x000e620000002400 */
[----:B--2---:R-:W-:Y:S01]  /*4f40*/  FMNMX.FTZ R188, R7, R188, !PT ;  /* 0x000000bc07bc7209 */ /* 0x004fe20007810000 */
[C---:B------:R-:W-:Y:S01]  /*4f50*/  FMUL.FTZ R173, R0.reuse, R184 ;  /* 0x000000b800ad7220 */ /* 0x040fe20000410000 */
[C---:B------:R-:W-:Y:S01]  /*4f60*/  FMUL.FTZ R184, R0.reuse, R195 ;  /* 0x000000c300b87220 */ /* 0x040fe20000410000 */
[C---:B------:R-:W-:Y:S01]  /*4f70*/  FMUL.FTZ R159, R0.reuse, R170 ;  /* 0x000000aa009f7220 */ /* 0x040fe20000410000 */
[C---:B------:R-:W-:Y:S01]  /*4f80*/  FMUL.FTZ R158, R0.reuse, R169 ;  /* 0x000000a9009e7220 */ /* 0x040fe20000410000 */
[C---:B------:R-:W-:Y:S01]  /*4f90*/  FMUL.FTZ R164, R0.reuse, R175 ;  /* 0x000000af00a47220 */ /* 0x040fe20000410000 */
[----:B------:R-:W-:Y:S01]  /*4fa0*/  FMUL.FTZ R161, R0, R172 ;  /* 0x000000ac00a17220 */ /* 0x000fe20000410000 */
[----:B------:R-:W2:Y:S01]  /*4fb0*/  MUFU.TANH R13, R13 ;  /* 0x0000000d000d7308 */ /* 0x000ea20000002400 */
[----:B0-----:R-:W-:Y:S01]  /*4fc0*/  FMNMX.FTZ R196, R10, R193, !PT ;  /* 0x000000c10ac47209 */ /* 0x001fe20007810000 */
[C---:B------:R-:W-:Y:S01]  /*4fd0*/  FMUL.FTZ R175, R0.reuse, R186 ;  /* 0x000000ba00af7220 */ /* 0x040fe20000410000 */
[C---:B------:R-:W-:Y:S01]  /*4fe0*/  FMUL.FTZ R186, R0.reuse, R197 ;  /* 0x000000c500ba7220 */ /* 0x040fe20000410000 */
[C---:B------:R-:W-:Y:S01]  /*4ff0*/  FMUL.FTZ R165, R0.reuse, R176 ;  /* 0x000000b000a57220 */ /* 0x040fe20000410000 */
[C---:B------:R-:W-:Y:S01]  /*5000*/  FMUL.FTZ R176, R0.reuse, R187 ;  /* 0x000000bb00b07220 */ /* 0x040fe20000410000 */
[C---:B------:R-:W-:Y:S01]  /*5010*/  FMUL.FTZ R187, R0.reuse, R198 ;  /* 0x000000c600bb7220 */ /* 0x040fe20000410000 */
[C---:B------:R-:W-:Y:S01]  /*5020*/  FMUL.FTZ R167, R0.reuse, R178 ;  /* 0x000000b200a77220 */ /* 0x040fe20000410000 */
[----:B------:R-:W0:Y:S01]  /*5030*/  MUFU.TANH R12, R12 ;  /* 0x0000000c000c7308 */ /* 0x000e220000002400 */
[----:B-1----:R-:W-:Y:S01]  /*5040*/  FMNMX.FTZ R193, R11, R188, !PT ;  /* 0x000000bc0bc17209 */ /* 0x002fe20007810000 */
        /* <DEDUP_REMOVED lines=17> */
[----:B------:R-:W-:-:S05]  /*5160*/  FMUL.FTZ R194, R0, R203 ;  /* 0x000000cb00c27220 */ /* 0x000fca0000410000 */
[----:B------:R-:W0:Y:S01]  /*5170*/  MUFU.TANH R21, R21 ;  /* 0x0000001500157308 */ /* 0x000e220000002400 */
[----:B-1----:R-:W-:Y:S01]  /*5180*/  FMNMX.FTZ R196, R14, R195, !PT ;  /* 0x000000c30ec47209 */ /* 0x002fe20007810000 */
[----:B------:R-:W-:-:S06]  /*5190*/  FMUL.FTZ R195, R0, R204 ;  /* 0x000000cc00c37220 */ /* 0x000fcc0000410000 */
[----:B------:R-:W1:Y:S01]  /*51a0*/  MUFU.TANH R20, R20 ;  /* 0x0000001400147308 */ /* 0x000e620000002400 */
[----:B--2---:R-:W-:-:S07]  /*51b0*/  FMNMX.FTZ R193, R15, R188, !PT ;  /* 0x000000bc0fc17209 */ /* 0x004fce0007810000 */
[----:B------:R-:W2:Y:S01]  /*51c0*/  MUFU.TANH R152, R152 ;  /* 0x0000009800987308 */ /* 0x000ea20000002400 */
[----:B0-----:R-:W-:Y:S01]  /*51d0*/  FMNMX.FTZ R197, R21, R196, !PT ;  /* 0x000000c415c57209 */ /* 0x001fe20007810000 */
[----:B------:R-:W-:-:S06]  /*51e0*/  FMUL.FTZ R196, R0, R205 ;  /* 0x000000cd00c47220 */ /* 0x000fcc0000410000 */
[----:B------:R-:W0:Y:S01]  /*51f0*/  MUFU.TANH R153, R153 ;  /* 0x0000009900997308 */ /* 0x000e220000002400 */
[----:B-1----:R-:W-:-:S07]  /*5200*/  FMNMX.FTZ R188, R20, R193, !PT ;  /* 0x000000c114bc7209 */ /* 0x002fce0007810000 */
[----:B------:R-:W1:Y:S01]  /*5210*/  MUFU.TANH R155, R155 ;  /* 0x0000009b009b7308 */ /* 0x000e620000002400 */
[----:B--2---:R-:W-:-:S07]  /*5220*/  FMNMX.FTZ R198, R152, R197, !PT ;  /* 0x000000c598c67209 */ /* 0x004fce0007810000 */
[----:B------:R-:W2:Y:S01]  /*5230*/  MUFU.TANH R154, R154 ;  /* 0x0000009a009a7308 */ /* 0x000ea20000002400 */
[----:B0-----:R-:W-:-:S07]  /*5240*/  FMNMX.FTZ R193, R153, R188, !PT ;  /* 0x000000bc99c17209 */ /* 0x001fce0007810000 */
[----:B------:R-:W0:Y:S01]  /*5250*/  MUFU.TANH R156, R156 ;  /* 0x0000009c009c7308 */ /* 0x000e220000002400 */
[----:B-1----:R-:W-:-:S07]  /*5260*/  FMNMX.FTZ R197, R155, R198, !PT ;  /* 0x000000c69bc57209 */ /* 0x002fce0007810000 */
        /* <DEDUP_REMOVED lines=8> */
[----:B--2---:R-:W-:Y:S01]  /*52f0*/  FMNMX.FTZ R199, R159, R198, !PT ;  /* 0x000000c69fc77209 */ /* 0x004fe20007810000 */
[----:B------:R-:W-:-:S06]  /*5300*/  FMUL.FTZ R198, R0, R207 ;  /* 0x000000cf00c67220 */ /* 0x000fcc0000410000 */
[----:B------:R-:W2:Y:S01]  /*5310*/  MUFU.TANH R161, R161 ;  /* 0x000000a100a17308 */ /* 0x000ea20000002400 */
[----:B0-----:R-:W-:-:S07]  /*5320*/  FMNMX.FTZ R188, R158, R193, !PT ;  /* 0x000000c19ebc7209 */ /* 0x001fce0007810000 */
        /* <DEDUP_REMOVED lines=14> */
[----:B-1----:R-:W-:Y:S01]  /*5410*/  FMNMX.FTZ R201, R167, R200, !PT ;  /* 0x000000c8a7c97209 */ /* 0x002fe20007810000 */
[----:B------:R-:W-:-:S06]  /*5420*/  FMUL.FTZ R200, R0, R209 ;  /* 0x000000d100c87220 */ /* 0x000fcc0000410000 */
        /* <DEDUP_REMOVED lines=16> */
[----:B0-----:R-:W-:Y:S01]  /*5530*/  FMNMX.FTZ R203, R175, R202, !PT ;  /* 0x000000caafcb7209 */ /* 0x001fe20007810000 */
[----:B------:R-:W-:Y:S01]  /*5540*/  FMUL.FTZ R202, R0, R211 ;  /* 0x000000d300ca7220 */ /* 0x000fe20000410000 */
[----:B------:R-:W-:Y:S02]  /*5550*/  WARPGROUP.DEPBAR.LE gsb0, 0x0 ;  /* 0x00008000000079c5 */ /* 0x000fe40000010000 */
[----:B------:R-:W-:-:S06]  /*5560*/  WARPGROUP.ARRIVE ;  /* 0x00000000000079c5 */ /* 0x000fcc0000000000 */
[----:B------:R-:W0:Y:S01]  /*5570*/  S2R R231, SR_TID.X ;  /* 0x0000000000e77919 */ /* 0x000e220000002100 */
[----:B------:R-:W3:Y:S01]  /*5580*/  MUFU.TANH R177, R177 ;  /* 0x000000b100b17308 */ /* 0x000ee20000002400 */
[----:B-1----:R-:W-:Y:S01]  /*5590*/  FMNMX.FTZ R188, R174, R193, !PT ;  /* 0x000000c1aebc7209 */ /* 0x002fe20007810000 */
[----:B------:R-:W-:Y:S01]  /*55a0*/  QGMMA.64x256x32.F32.E4M3.E4M3 R24, R216, gdesc[UR4], R24, gsb0 ;  /* 0x03e00004d8187df3 */ /* 0x000fe20008000818 */
[----:B------:R-:W-:Y:S01]  /*55b0*/  UIADD3 UR6, UR10, 0x4, URZ ;  /* 0x000000040a067890 */ /* 0x000fe2000fffe03f */
[----:B------:R-:W-:-:S04]  /*55c0*/  UMOV UR7, 0x40000040 ;  /* 0x4000004000077882 */ /* 0x000fc80000000000 */
[----:B------:R-:W1:Y:S01]  /*55d0*/  MUFU.TANH R179, R179 ;  /* 0x000000b300b37308 */ /* 0x000e620000002400 */
[----:B--2---:R-:W-:-:S07]  /*55e0*/  FMNMX.FTZ R204, R176, R203, !PT ;  /* 0x000000cbb0cc7209 */ /* 0x004fce0007810000 */
[----:B------:R-:W2:Y:S01]  /*55f0*/  MUFU.TANH R178, R178 ;  /* 0x000000b200b27308 */ /* 0x000ea20000002400 */
[----:B---3--:R-:W-:-:S07]  /*5600*/  FMNMX.FTZ R193, R177, R188, !PT ;  /* 0x000000bcb1c17209 */ /* 0x008fce0007810000 */
[----:B------:R-:W3:Y:S01]  /*5610*/  MUFU.TANH R180, R180 ;  /* 0x000000b400b47308 */ /* 0x000ee20000002400 */
[----:B-1----:R-:W-:Y:S02]  /*5620*/  FMNMX.FTZ R203, R179, R204, !PT ;  /* 0x000000ccb3cb7209 */ /* 0x002fe40007810000 */
[----:B0-----:R-:W-:-:S05]  /*5630*/  LOP3.LUT P1, RZ, R231, 0x7f, RZ, 0xc0, !PT ;  /* 0x0000007fe7ff7812 */ /* 0x001fca000782c0ff */
[----:B------:R-:W0:Y:S01]  /*5640*/  MUFU.TANH R181, R181 ;  /* 0x000000b500b57308 */ /* 0x000e220000002400 */
[----:B--2---:R-:W-:Y:S02]  /*5650*/  FMNMX.FTZ R188, R178, R193, !PT ;  /* 0x000000c1b2bc7209 */ /* 0x004fe40007810000 */
[----:B------:R-:W-:-:S05]  /*5660*/  SHF.R.U32.HI R231, RZ, 0x7, R231 ;  /* 0x00000007ffe77819 */ /* 0x000fca00000116e7 */
[----:B------:R-:W1:Y:S01]  /*5670*/  MUFU.TANH R183, R183 ;  /* 0x000000b700b77308 */ /* 0x000e620000002400 */
[----:B---3--:R-:W-:Y:S01]  /*5680*/  FMNMX.FTZ R204, R180, R203, !PT ;  /* 0x000000cbb4cc7209 */ /* 0x008fe20007810000 */
        /* <DEDUP_REMOVED lines=47> */
[----:B0-----:R-:W-:Y:S02]  /*5980*/  FMNMX.FTZ R207, R205, R208, !PT ;  /* 0x000000d0cdcf7209 */ /* 0x001fe40007810000 */
[----:B-1----:R-:W-:-:S05]  /*5990*/  FMNMX.FTZ R208, R204, R193, !PT ;  /* 0x000000c1ccd07209 */ /* 0x002fca0007810000 */
[----:B------:R-:W0:Y:S01]  /*59a0*/  SHFL.BFLY PT, R193, R208, 0x2, 0x1f ;  /* 0x0c401f00d0c17f89 */ /* 0x000e2200000e0000 */
[----:B--2---:R-:W-:-:S05]  /*59b0*/  FMNMX.FTZ R207, R206, R207, !PT ;  /* 0x000000cfcecf7209 */ /* 0x004fca0007810000 */
[----:B------:R-:W1:Y:S01]  /*59c0*/  SHFL.BFLY PT, R188, R207, 0x2, 0x1f ;  /* 0x0c401f00cfbc7f89 */ /* 0x000e6200000e0000 */
[----:B0-----:R-:W-:Y:S02]  /*59d0*/  FMNMX.FTZ R209, R208, R193, !PT ;  /* 0x000000c1d0d17209 */ /* 0x001fe40007810000 */
[----:B-1----:R-:W-:-:S03]  /*59e0*/  FMNMX.FTZ R210, R207, R188, !PT ;  /* 0x000000bccfd27209 */ /* 0x002fc60007810000 */
[----:B------:R-:W0:Y:S04]  /*59f0*/  SHFL.BFLY PT, R188, R209, 0x1, 0x1f ;  /* 0x0c201f00d1bc7f89 */ /* 0x000e2800000e0000 */
[----:B------:R-:W1:Y:S01]  /*5a00*/  SHFL.BFLY PT, R193, R210, 0x1, 0x1f ;  /* 0x0c201f00d2c17f89 */ /* 0x000e6200000e0000 */
[----:B------:R-:W-:Y:S02]  /*5a10*/  WARPGROUP.DEPBAR.LE gsb0, 0x0 ;  /* 0x00008000000079c5 */ /* 0x000fe40000010000 */
[----:B------:R-:W-:-:S06]  /*5a20*/  WARPGROUP.ARRIVE ;  /* 0x00000000000079c5 */ /* 0x000fcc0000000000 */
[----:B------:R-:W-:Y:S01]  /*5a30*/  QGMMA.64x256x32.F32.E4M3.E4M3 R24, R220, gdesc[UR4], R24, gsb0 ;  /* 0x03e00004dc187df3 */ /* 0x000fe20008000818 */
[----:B------:R-:W-:Y:S01]  /*5a40*/  UIADD3 UR6, UR10, 0x6, URZ ;  /* 0x000000060a067890 */ /* 0x000fe2000fffe03f */
[----:B------:R-:W-:Y:S01]  /*5a50*/  UMOV UR7, 0x40000040 ;  /* 0x4000004000077882 */ /* 0x000fe20000000000 */
[----:B0-----:R-:W-:Y:S02]  /*5a60*/  FMNMX.FTZ R188, R209, R188, !PT ;  /* 0x000000bcd1bc7209 */ /* 0x001fe40007810000 */
[----:B-1----:R-:W-:-:S03]  /*5a70*/  FMNMX.FTZ R193, R210, R193, !PT ;  /* 0x000000c1d2c17209 */ /* 0x002fc60007810000 */
[----:B------:R-:W-:Y:S01]  /*5a80*/  FADD.FTZ R3, -R188, R3 ;  /* 0x00000003bc037221 */ /* 0x000fe20000010100 */
[----:B------:R-:W-:Y:S02]  /*5a90*/  WARPGROUP.DEPBAR.LE gsb0, 0x0 ;  /* 0x00008000000079c5 */ /* 0x000fe40000010000 */
[----:B------:R-:W-:-:S15]  /*5aa0*/  WARPGROUP.ARRIVE ;  /* 0x00000000000079c5 */ /* 0x000fde0000000000 */
[----:B------:R-:W-:-:S02]  /*5ab0*/  NOP ;  /* 0x0000000000007918 */ /* 0x000fc40000000000 */
[----:B------:R-:W-:Y:S01]  /*5ac0*/  QGMMA.64x256x32.F32.E4M3.E4M3 R24, R224, gdesc[UR4], R24, gsb0 ;  /* 0x03e00004e0187df3 */ /* 0x000fe20008000818 */
[----:B------:R-:W-:Y:S02]  /*5ad0*/  UMOV UR6, UR50 ;  /* 0x0000003200067c82 */ /* 0x000fe40008000000 */
[----:B------:R-:W-:Y:S02]  /*5ae0*/  IMAD.U32 R207, RZ, RZ, UR6 ;  /* 0x00000006ffcf7e24 */ /* 0x000fe4000f8e00ff */
[----:B------:R-:W-:Y:S01]  /*5af0*/  FMUL.FTZ R208, R3, UR6 ;  /* 0x0000000603d07c20 */ /* 0x000fe20008410000 */
[----:B------:R-:W-:Y:S01]  /*5b00*/  FADD.FTZ R3, -R193, R6 ;  /* 0x00000006c1037221 */ /* 0x000fe20000010100 */
[----:B------:R-:W-:-:S02]  /*5b10*/  FFMA.FTZ R207, R188, R207, -8 ;  /* 0xc1000000bccf7423 */ /* 0x000fc400000100cf */
[----:B------:R0:W-:Y:S01]  /*5b20*/  MUFU.EX2 R6, R208 ;  /* 0x000000d000067308 */ /* 0x0001e20000000800 */
[----:B------:R-:W-:Y:S01]  /*5b30*/  FMUL.FTZ R3, R3, UR6 ;  /* 0x0000000603037c20 */ /* 0x000fe20008410000 */
[--C-:B------:R-:W-:Y:S01]  /*5b40*/  FFMA.FTZ R209, R8, UR6, -R207.reuse ;  /* 0x0000000608d17c23 */ /* 0x100fe200080108cf */
[----:B------:R-:W-:-:S01]  /*5b50*/  FFMA.FTZ R8, R7, UR6, -R207 ;  /* 0x0000000607087c23 */ /* 0x000fc200080108cf */
        /* <DEDUP_REMOVED lines=12> */
[----:B------:R-:W-:Y:S01]  /*5c20*/  FFMA.FTZ R190, R191, UR6, -R207 ;  /* 0x00000006bfbe7c23 */ /* 0x000fe200080108cf */
[----:B0-----:R-:W-:-:S02]  /*5c30*/  IMAD.U32 R208, RZ, RZ, UR6 ;  /* 0x00000006ffd07e24 */ /* 0x001fc4000f8e00ff */
[--C-:B------:R-:W-:Y:S01]  /*5c40*/  FFMA.FTZ R191, R195, UR6, -R207.reuse ;  /* 0x00000006c3bf7c23 */ /* 0x100fe200080108cf */
[----:B------:R-:W-:-:S01]  /*5c50*/  FFMA.FTZ R195, R199, UR6, -R207 ;  /* 0x00000006c7c37c23 */ /* 0x000fc200080108cf */
[----:B------:R-:W-:Y:S01]  /*5c60*/  FFMA.FTZ R199, R203, UR6, -R207 ;  /* 0x00000006cbc77c23 */ /* 0x000fe200080108cf */
[----:B------:R-:W-:-:S01]  /*5c70*/  FFMA.FTZ R203, R193, R208, -8 ;  /* 0xc1000000c1cb7423 */ /* 0x000fc200000100d0 */
[----:B------:R-:W0:Y:S01]  /*5c80*/  MUFU.EX2 R209, R209 ;  /* 0x000000d100d17308 */ /* 0x000e220000000800 */
[----:B------:R-:W-:-:S01]  /*5c90*/  FFMA.FTZ R12, R12, UR6, -R207 ;  /* 0x000000060c0c7c23 */ /* 0x000fc200080108cf */
[----:B------:R-:W-:Y:S01]  /*5ca0*/  FFMA.FTZ R20, R20, UR6, -R207 ;  /* 0x0000000614147c23 */ /* 0x000fe200080108cf */
[----:B------:R-:W-:-:S01]  /*5cb0*/  FFMA.FTZ R208, R9, UR6, -R203 ;  /* 0x0000000609d07c23 */ /* 0x000fc200080108cb */
[--C-:B------:R-:W-:Y:S01]  /*5cc0*/  FFMA.FTZ R9, R10, UR6, -R203.reuse ;  /* 0x000000060a097c23 */ /* 0x100fe200080108cb */
[----:B------:R-:W-:-:S01]  /*5cd0*/  FFMA.FTZ R10, R13, UR6, -R203 ;  /* 0x000000060d0a7c23 */ /* 0x000fc200080108cb */
[--C-:B------:R-:W-:Y:S01]  /*5ce0*/  FFMA.FTZ R13, R14, UR6, -R203.reuse ;  /* 0x000000060e0d7c23 */ /* 0x100fe200080108cb */
[----:B------:R-:W-:-:S01]  /*5cf0*/  FFMA.FTZ R14, R21, UR6, -R203 ;  /* 0x00000006150e7c23 */ /* 0x000fc200080108cb */
[----:B------:R-:W-:Y:S01]  /*5d00*/  MUFU.EX2 R3, R3 ;  /* 0x0000000300037308 */ /* 0x000fe20000000800 */
[----:B------:R-:W-:-:S01]  /*5d10*/  FFMA.FTZ R21, R152, UR6, -R203 ;  /* 0x0000000698157c23 */ /* 0x000fc200080108cb */
[--C-:B------:R-:W-:Y:S01]  /*5d20*/  FFMA.FTZ R152, R155, UR6, -R203.reuse ;  /* 0x000000069b987c23 */ /* 0x100fe200080108cb */
[----:B------:R-:W-:-:S01]  /*5d30*/  FFMA.FTZ R155, R156, UR6, -R203 ;  /* 0x000000069c9b7c23 */ /* 0x000fc200080108cb */
[--C-:B------:R-:W-:Y:S01]  /*5d40*/  FFMA.FTZ R156, R159, UR6, -R203.reuse ;  /* 0x000000069f9c7c23 */ /* 0x100fe200080108cb */
[----:B------:R-:W-:-:S01]  /*5d50*/  FFMA.FTZ R159, R160, UR6, -R203 ;  /* 0x00000006a09f7c23 */ /* 0x000fc200080108cb */
[----:B------:R-:W-:Y:S01]  /*5d60*/  FFMA.FTZ R154, R154, UR6, -R207 ;  /* 0x000000069a9a7c23 */ /* 0x000fe200080108cf */
[----:B------:R-:W-:-:S01]  /*5d70*/  FFMA.FTZ R160, R163, UR6, -R203 ;  /* 0x00000006a3a07c23 */ /* 0x000fc200080108cb */
[----:B------:R-:W1:Y:S01]  /*5d80*/  MUFU.EX2 R208, R208 ;  /* 0x000000d000d07308 */ /* 0x000e620000000800 */
[----:B0-----:R-:W-:-:S01]  /*5d90*/  FFMA.FTZ R5, R6, R5, R209 ;  /* 0x0000000506057223 */ /* 0x001fc200000100d1 */
[----:B------:R-:W-:Y:S01]  /*5da0*/  FFMA.FTZ R163, R164, UR6, -R203 ;  /* 0x00000006a4a37c23 */ /* 0x000fe200080108cb */
[----:B------:R-:W-:-:S01]  /*5db0*/  FFMA.FTZ R158, R158, UR6, -R207 ;  /* 0x000000069e9e7c23 */ /* 0x000fc200080108cf */
[--C-:B------:R-:W-:Y:S01]  /*5dc0*/  FFMA.FTZ R162, R162, UR6, -R207.reuse ;  /* 0x00000006a2a27c23 */ /* 0x100fe200080108cf */
[----:B------:R-:W-:-:S01]  /*5dd0*/  FFMA.FTZ R166, R166, UR6, -R207 ;  /* 0x00000006a6a67c23 */ /* 0x000fc200080108cf */
[--C-:B------:R-:W-:Y:S01]  /*5de0*/  FFMA.FTZ R170, R170, UR6, -R207.reuse ;  /* 0x00000006aaaa7c23 */ /* 0x100fe200080108cf */
[----:B------:R-:W-:-:S01]  /*5df0*/  FFMA.FTZ R174, R174, UR6, -R207 ;  /* 0x00000006aeae7c23 */ /* 0x000fc200080108cf */
[----:B------:R-:W0:Y:S01]  /*5e00*/  MUFU.EX2 R8, R8 ;  /* 0x0000000800087308 */ /* 0x000e220000000800 */
[----:B------:R-:W-:-:S01]  /*5e10*/  FFMA.FTZ R178, R178, UR6, -R207 ;  /* 0x00000006b2b27c23 */ /* 0x000fc200080108cf */
[--C-:B------:R-:W-:Y:S01]  /*5e20*/  FFMA.FTZ R182, R182, UR6, -R207.reuse ;  /* 0x00000006b6b67c23 */ /* 0x100fe200080108cf */
[----:B------:R-:W-:-:S01]  /*5e30*/  FFMA.FTZ R186, R186, UR6, -R207 ;  /* 0x00000006baba7c23 */ /* 0x000fc200080108cf */
[--C-:B------:R-:W-:Y:S01]  /*5e40*/  FFMA.FTZ R196, R196, UR6, -R207.reuse ;  /* 0x00000006c4c47c23 */ /* 0x100fe200080108cf */
[----:B------:R-:W-:-:S01]  /*5e50*/  FFMA.FTZ R200, R200, UR6, -R207 ;  /* 0x00000006c8c87c23 */ /* 0x000fc200080108cf */
[----:B------:R-:W-:Y:S01]  /*5e60*/  FFMA.FTZ R204, R204, UR6, -R207 ;  /* 0x00000006cccc7c23 */ /* 0x000fe200080108cf */
[----:B------:R-:W-:-:S01]  /*5e70*/  FFMA.FTZ R164, R167, UR6, -R203 ;  /* 0x00000006a7a47c23 */ /* 0x000fc200080108cb */
[----:B------:R-:W2:Y:S01]  /*5e80*/  MUFU.EX2 R9, R9 ;  /* 0x0000000900097308 */ /* 0x000ea20000000800 */
[----:B-1----:R-:W-:-:S01]  /*5e90*/  FFMA.FTZ R4, R3, R4, R208 ;  /* 0x0000000403047223 */ /* 0x002fc200000100d0 */
[--C-:B------:R-:W-:Y:S01]  /*5ea0*/  FFMA.FTZ R167, R168, UR6, -R203.reuse ;  /* 0x00000006a8a77c23 */ /* 0x100fe200080108cb */
[----:B------:R-:W-:-:S01]  /*5eb0*/  FFMA.FTZ R168, R171, UR6, -R203 ;  /* 0x00000006aba87c23 */ /* 0x000fc200080108cb */
[--C-:B------:R-:W-:Y:S01]  /*5ec0*/  FFMA.FTZ R171, R172, UR6, -R203.reuse ;  /* 0x00000006acab7c23 */ /* 0x100fe200080108cb */
[----:B------:R-:W-:-:S01]  /*5ed0*/  FFMA.FTZ R172, R175, UR6, -R203 ;  /* 0x00000006afac7c23 */ /* 0x000fc200080108cb */
[--C-:B------:R-:W-:Y:S01]  /*5ee0*/  FFMA.FTZ R175, R176, UR6, -R203.reuse ;  /* 0x00000006b0af7c23 */ /* 0x100fe200080108cb */
[----:B------:R-:W-:-:S01]  /*5ef0*/  FFMA.FTZ R176, R179, UR6, -R203 ;  /* 0x00000006b3b07c23 */ /* 0x000fc200080108cb */
[----:B------:R-:W1:Y:S01]  /*5f00*/  MUFU.EX2 R7, R7 ;  /* 0x0000000700077308 */ /* 0x000e620000000800 */
[----:B0-----:R-:W-:-:S01]  /*5f10*/  FADD.FTZ R210, R8, R5 ;  /* 0x0000000508d27221 */ /* 0x001fc20000010000 */
[--C-:B------:R-:W-:Y:S01]  /*5f20*/  FFMA.FTZ R179, R180, UR6, -R203.reuse ;  /* 0x00000006b4b37c23 */ /* 0x100fe200080108cb */
[----:B------:R-:W-:-:S05]  /*5f30*/  FFMA.FTZ R180, R183, UR6, -R203 ;  /* 0x00000006b7b47c23 */ /* 0x000fca00080108cb */
[----:B------:R-:W0:Y:S01]  /*5f40*/  MUFU.EX2 R10, R10 ;  /* 0x0000000a000a7308 */ /* 0x000e220000000800 */
[----:B--2---:R-:W-:-:S07]  /*5f50*/  FADD.FTZ R5, R9, R4 ;  /* 0x0000000409057221 */ /* 0x004fce0000010000 */
        /* <DEDUP_REMOVED lines=13> */
[----:B-1----:R-:W-:-:S01]  /*6030*/  FADD.FTZ R210, R20, R183 ;  /* 0x000000b714d27221 */ /* 0x002fc20000010000 */
[--C-:B------:R-:W-:Y:S01]  /*6040*/  FFMA.FTZ R183, R184, UR6, -R203.reuse ;  /* 0x00000006b8b77c23 */ /* 0x100fe200080108cb */
[----:B------:R-:W-:-:S05]  /*6050*/  FFMA.FTZ R184, R187, UR6, -R203 ;  /* 0x00000006bbb87c23 */ /* 0x000fca00080108cb */
        /* <DEDUP_REMOVED lines=15> */
[----:B--2---:R-:W-:-:S01]  /*6150*/  FADD.FTZ R210, R158, R187 ;  /* 0x000000bb9ed27221 */ /* 0x004fc20000010000 */
[----:B------:R-:W-:-:S06]  /*6160*/  FFMA.FTZ R187, R189, UR6, -R203 ;  /* 0x00000006bdbb7c23 */ /* 0x000fcc00080108cb */
        /* <DEDUP_REMOVED lines=9> */
[----:B------:R-:W-:-:S01]  /*6200*/  FFMA.FTZ R192, R194, UR6, -R203 ;  /* 0x00000006c2c07c23 */ /* 0x000fc200080108cb */
[----:B------:R-:W-:-:S04]  /*6210*/  FFMA.FTZ R194, R197, UR6, -R203 ;  /* 0x00000006c5c27c23 */ /* 0x000fc800080108cb */
        /* <DEDUP_REMOVED lines=8> */
[----:B------:R-:W-:-:S06]  /*62a0*/  WARPGROUP.DEPBAR.LE gsb0, 0x0 ;  /* 0x00008000000079c5 */ /* 0x000fcc0000010000 */
        /* <DEDUP_REMOVED lines=28> */
[----:B------:R-:W-:-:S06]  /*6470*/  IADD3 R4, -R231, 0xb, RZ ;  /* 0x0000000be7047810 */ /* 0x000fcc0007ffe1ff */
        /* <DEDUP_REMOVED lines=8> */
[----:B------:R-:W-:-:S06]  /*6500*/  FFMA.FTZ R201, R202, UR6, -R203 ;  /* 0x00000006cac97c23 */ /* 0x000fcc00080108cb */
[----:B------:R-:W1:Y:S01]  /*6510*/  MUFU.EX2 R186, R186 ;  /* 0x000000ba00ba7308 */ /* 0x000e620000000800 */
[----:B0-----:R-:W-:-:S01]  /*6520*/  FADD.FTZ R202, R184, R5 ;  /* 0x00000005b8ca7221 */ /* 0x001fc20000010000 */
[----:B------:R-:W-:-:S06]  /*6530*/  IMAD.U32 R5, RZ, RZ, UR51 ;  /* 0x00000033ff057e24 */ /* 0x000fcc000f8e00ff */
[----:B------:R-:W0:Y:S01]  /*6540*/  MUFU.EX2 R187, R187 ;  /* 0x000000bb00bb7308 */ /* 0x000e220000000800 */
[----:B--2---:R-:W-:-:S07]  /*6550*/  FADD.FTZ R207, R181, R212 ;  /* 0x000000d4b5cf7221 */ /* 0x004fce0000010000 */
[----:B------:R-:W2:Y:S01]  /*6560*/  MUFU.EX2 R185, R185 ;  /* 0x000000b900b97308 */ /* 0x000ea20000000800 */
[----:B-1----:R-:W-:-:S01]  /*6570*/  FADD.FTZ R210, R186, R207 ;  /* 0x000000cfbad27221 */ /* 0x002fc20000010000 */
[----:B------:R-:W-:Y:S01]  /*6580*/  @!P1 LEA R207, R5, UR39, 0x3 ;  /* 0x0000002705cf9c11 */ /* 0x000fe2000f8e18ff */
[----:B------:R1:W-:Y:S06]  /*6590*/  BAR.ARV R4, 0x100 ;  /* 0x000400040000751d */ /* 0x0003ec0000002000 */
[----:B------:R-:W3:Y:S01]  /*65a0*/  MUFU.EX2 R189, R189 ;  /* 0x000000bd00bd7308 */ /* 0x000ee20000000800 */
[----:B0-----:R-:W-:-:S01]  /*65b0*/  FADD.FTZ R212, R187, R202 ;  /* 0x000000cabbd47221 */ /* 0x001fc20000010000 */
[----:B------:R-:W-:Y:S01]  /*65c0*/  FFMA.FTZ R202, R205, UR6, -R203 ;  /* 0x00000006cdca7c23 */ /* 0x000fe200080108cb */
[----:B-1----:R-:W-:-:S02]  /*65d0*/  @!P1 VIADD R4, R207, 0x38840 ;  /* 0x00038840cf049836 */ /* 0x002fc40000000000 */
[----:B------:R-:W-:-:S03]  /*65e0*/  FFMA.FTZ R203, R206, UR6, -R203 ;  /* 0x00000006cecb7c23 */ /* 0x000fc600080108cb */
[----:B------:R-:W0:Y:S01]  /*65f0*/  MUFU.EX2 R190, R190 ;  /* 0x000000be00be7308 */ /* 0x000e220000000800 */
[----:B--2---:R-:W-:-:S01]  /*6600*/  FADD.FTZ R5, R185, R210 ;  /* 0x000000d2b9057221 */ /* 0x004fc20000010000 */
[----:B------:R-:W-:-:S04]  /*6610*/  @!P1 PRMT R4, RZ, 0x654, R4 ;  /* 0x00000654ff049816 */ /* 0x000fc80000000004 */
[----:B------:R1:W-:Y:S02]  /*6620*/  @!P1 SYNCS.ARRIVE.TRANS64.RED.A1T0 RZ, [R4+URZ], RZ ;  /* 0x000000ff04ff99a7 */ /* 0x0003e4000810043f */
[----:B------:R-:W2:Y:S01]  /*6630*/  MUFU.EX2 R192, R192 ;  /* 0x000000c000c07308 */ /* 0x000ea20000000800 */
[----:B---3--:R-:W-:-:S07]  /*6640*/  FADD.FTZ R205, R189, R212 ;  /* 0x000000d4bdcd7221 */ /* 0x008fce0000010000 */
[----:B------:R-:W3:Y:S01]  /*6650*/  MUFU.EX2 R191, R191 ;  /* 0x000000bf00bf7308 */ /* 0x000ee20000000800 */
[----:B0-----:R-:W-:-:S07]  /*6660*/  FADD.FTZ R210, R190, R5 ;  /* 0x00000005bed27221 */ /* 0x001fce0000010000 */
[----:B------:R-:W0:Y:S01]  /*6670*/  MUFU.EX2 R194, R194 ;  /* 0x000000c200c27308 */ /* 0x000e220000000800 */
[----:B--2---:R-:W-:-:S07]  /*6680*/  FADD.FTZ R205, R192, R205 ;  /* 0x000000cdc0cd7221 */ /* 0x004fce0000010000 */
[----:B------:R-:W1:Y:S01]  /*6690*/  MUFU.EX2 R196, R196 ;  /* 0x000000c400c47308 */ /* 0x000e620000000800 */
[----:B---3--:R-:W-:-:S07]  /*66a0*/  FADD.FTZ R5, R191, R210 ;  /* 0x000000d2bf057221 */ /* 0x008fce0000010000 */
[----:B------:R-:W2:Y:S01]  /*66b0*/  MUFU.EX2 R197, R197 ;  /* 0x000000c500c57308 */ /* 0x000ea20000000800 */
[----:B0-----:R-:W-:-:S07]  /*66c0*/  FADD.FTZ R206, R194, R205 ;  /* 0x000000cdc2ce7221 */ /* 0x001fce0000010000 */
[----:B------:R-:W0:Y:S01]  /*66d0*/  MUFU.EX2 R195, R195 ;  /* 0x000000c300c37308 */ /* 0x000e220000000800 */
[----:B-1----:R-:W-:-:S07]  /*66e0*/  FADD.FTZ R4, R196, R5 ;  /* 0x00000005c4047221 */ /* 0x002fce0000010000 */
[----:B------:R-:W1:Y:S01]  /*66f0*/  MUFU.EX2 R198, R198 ;  /* 0x000000c600c67308 */ /* 0x000e620000000800 */
[----:B--2---:R-:W-:-:S07]  /*6700*/  FADD.FTZ R5, R197, R206 ;  /* 0x000000cec5057221 */ /* 0x004fce0000010000 */
        /* <DEDUP_REMOVED lines=11> */
[----:B--2---:R-:W-:-:S01]  /*67c0*/  FADD.FTZ R4, R202, R5 ;  /* 0x00000005ca047221 */ /* 0x004fc20000010000 */
[----:B0-----:R-:W-:-:S03]  /*67d0*/  FADD.FTZ R5, R204, R205 ;  /* 0x000000cdcc057221 */ /* 0x001fc60000010000 */
[----:B-1----:R-:W-:Y:S01]  /*67e0*/  FADD.FTZ R4, R203, R4 ;  /* 0x00000004cb047221 */ /* 0x002fe20000010000 */
[----:B------:R-:W-:Y:S06]  /*67f0*/  @!P0 BRA `(.L_x_24) ;  /* 0x0000000000048947 */ /* 0x000fec0003800000 */
[----:B------:R-:W-:Y:S01]  /*6800*/  BPT.TRAP 0x1 ;  /* 0x000000040000795c */ /* 0x000fe20000300000 */
.L_x_24:
[----:B------:R-:W-:Y:S01]  /*6810*/  ULEA UR7, UR52, UR39, 0x3 ;  /* 0x0000002734077291 */ /* 0x000fe2000f8e183f */
[----:B------:R-:W-:Y:S01]  /*6820*/  ISETP.LT.AND P1, PT, RZ, UR49, PT ;  /* 0x00000031ff007c0c */ /* 0x000fe2000bf21270 */
[----:B------:R-:W-:Y:S01]  /*6830*/  UIADD3 UR10, UR49, -0x1, URZ ;  /* 0xffffffff310a7890 */ /* 0x000fe2000fffe03f */
[----:B------:R-:W-:Y:S01]  /*6840*/  F2FP.SATFINITE.E4M3.F32.PACK_AB_MERGE_C R7, R12, R7, RZ ;  /* 0x000000070c07723e */ /* 0x000fe200048070ff */
[----:B------:R-:W-:Y:S01]  /*6850*/  UIADD3 UR7, UR7, 0x38860, URZ ;  /* 0x0003886007077890 */ /* 0x000fe2000fffe03f */
[----:B------:R-:W-:Y:S01]  /*6860*/  F2FP.SATFINITE.E4M3.F32.PACK_AB_MERGE_C R10, R13, R10, RZ ;  /* 0x0000000a0d0a723e */ /* 0x000fe200048070ff */
[----:B------:R-:W-:Y:S01]  /*6870*/  UMOV UR53, UR43 ;  /* 0x0000002b00357c82 */ /* 0x000fe20008000000 */
[----:B------:R-:W-:Y:S01]  /*6880*/  F2FP.SATFINITE.E4M3.F32.PACK_AB_MERGE_C R15, R154, R15, RZ ;  /* 0x0000000f9a0f723e */ /* 0x000fe200048070ff */
[----:B------:R-:W-:Y:S01]  /*6890*/  UPRMT UR7, UR36, 0x654, UR7 ;  /* 0x0000065424077896 */ /* 0x000fe20008000007 */
[----:B------:R-:W-:Y:S01]  /*68a0*/  F2FP.SATFINITE.E4M3.F32.PACK_AB_MERGE_C R152, R155, R152, RZ ;  /* 0x000000989b98723e */ /* 0x000fe200048070ff */
[----:B------:R-:W-:Y:S01]  /*68b0*/  UMOV UR49, UR10 ;  /* 0x0000000a00317c82 */ /* 0x000fe20008000000 */
[----:B------:R-:W-:Y:S01]  /*68c0*/  F2FP.SATFINITE.E4M3.F32.PACK_AB_MERGE_C R157, R162, R157, RZ ;  /* 0x0000009da29d723e */ /* 0x000fe200048070ff */
[----:B------:R-:W-:Y:S01]  /*68d0*/  UMOV UR52, UR51 ;  /* 0x0000003300347c82 */ /* 0x000fe20008000000 */
[----:B------:R-:W-:Y:S01]  /*68e0*/  F2FP.SATFINITE.E4M3.F32.PACK_AB_MERGE_C R160, R163, R160, RZ ;  /* 0x000000a0a3a0723e */ /* 0x000fe200048070ff */
[-C--:B------:R-:W-:Y:S01]  /*68f0*/  FMUL.FTZ R24, R24, R6.reuse ;  /* 0x0000000618187220 */ /* 0x080fe20000410000 */
[----:B------:R-:W-:Y:S01]  /*6900*/  F2FP.SATFINITE.E4M3.F32.PACK_AB_MERGE_C R165, R170, R165, RZ ;  /* 0x000000a5aaa5723e */ /* 0x000fe200048070ff */
[----:B------:R-:W-:Y:S01]  /*6910*/  FMUL.FTZ R25, R25, R6 ;  /* 0x0000000619197220 */ /* 0x000fe20000410000 */
[----:B------:R-:W-:Y:S01]  /*6920*/  F2FP.SATFINITE.E4M3.F32.PACK_AB_MERGE_C R168, R171, R168, RZ ;  /* 0x000000a8aba8723e */ /* 0x000fe200048070ff */
[----:B------:R-:W-:Y:S01]  /*6930*/  SYNCS.ARRIVE.TRANS64.RED.A1T0 RZ, [UR7], RZ ;  /* 0x000000ffffff79a7 */ /* 0x000fe20008100407 */
[----:B------:R-:W-:Y:S01]  /*6940*/  F2FP.SATFINITE.E4M3.F32.PACK_AB_MERGE_C R173, R178, R173, RZ ;  /* 0x000000adb2ad723e */ /* 0x000fe200048070ff */
[----:B------:R-:W-:Y:S01]  /*6950*/  FMUL.FTZ R28, R28, R6 ;  /* 0x000000061c1c7220 */ /* 0x000fe20000410000 */
[----:B------:R-:W-:Y:S01]  /*6960*/  F2FP.SATFINITE.E4M3.F32.PACK_AB_MERGE_C R176, R179, R176, RZ ;  /* 0x000000b0b3b0723e */ /* 0x000fe200048070ff */
[-C--:B------:R-:W-:Y:S01]  /*6970*/  FMUL.FTZ R29, R29, R6.reuse ;  /* 0x000000061d1d7220 */ /* 0x080fe20000410000 */
        /* <DEDUP_REMOVED lines=65> */
[----:B------:R-:W-:Y:S01]  /*6d90*/  FMUL.FTZ R149, R149, R6 ;  /* 0x0000000695957220 */ /* 0x000fe20000410000 */
        /* <DEDUP_REMOVED lines=64> */
[----:B------:R-:W-:Y:S01]  /*71a0*/  F2FP.SATFINITE.E4M3.F32.PACK_AB_MERGE_C R228, R8, R209, R7 ;  /* 0x000000d108e4723e */ /* 0x000fe20004807007 */
[----:B------:R-:W-:Y:S01]  /*71b0*/  IMAD.MOV.U32 R6, RZ, RZ, R193 ;  /* 0x000000ffff067224 */ /* 0x000fe200078e00c1 */
[----:B------:R-:W-:Y:S01]  /*71c0*/  F2FP.SATFINITE.E4M3.F32.PACK_AB_MERGE_C R229, R9, R208, R10 ;  /* 0x000000d009e5723e */ /* 0x000fe2000480700a */
[----:B------:R-:W-:Y:S01]  /*71d0*/  IMAD.MOV.U32 R3, RZ, RZ, R188 ;  /* 0x000000ffff037224 */ /* 0x000fe200078e00bc */
[----:B------:R-:W-:-:S02]  /*71e0*/  F2FP.SATFINITE.E4M3.F32.PACK_AB_MERGE_C R230, R20, R11, R15 ;  /* 0x0000000b14e6723e */ /* 0x000fc4000480700f */
[----:B------:R-:W-:Y:S02]  /*71f0*/  F2FP.SATFINITE.E4M3.F32.PACK_AB_MERGE_C R231, R21, R14, R152 ;  /* 0x0000000e15e7723e */ /* 0x000fe40004807098 */
[----:B------:R-:W-:Y:S02]  /*7200*/  F2FP.SATFINITE.E4M3.F32.PACK_AB_MERGE_C R216, R158, R153, R157 ;  /* 0x000000999ed8723e */ /* 0x000fe4000480709d */
[----:B------:R-:W-:Y:S02]  /*7210*/  F2FP.SATFINITE.E4M3.F32.PACK_AB_MERGE_C R217, R159, R156, R160 ;  /* 0x0000009c9fd9723e */ /* 0x000fe400048070a0 */
[----:B------:R-:W-:Y:S02]  /*7220*/  F2FP.SATFINITE.E4M3.F32.PACK_AB_MERGE_C R218, R166, R161, R165 ;  /* 0x000000a1a6da723e */ /* 0x000fe400048070a5 */
[----:B------:R-:W-:Y:S02]  /*7230*/  F2FP.SATFINITE.E4M3.F32.PACK_AB_MERGE_C R219, R167, R164, R168 ;  /* 0x000000a4a7db723e */ /* 0x000fe400048070a8 */
[----:B------:R-:W-:-:S02]  /*7240*/  F2FP.SATFINITE.E4M3.F32.PACK_AB_MERGE_C R220, R174, R169, R173 ;  /* 0x000000a9aedc723e */ /* 0x000fc400048070ad */
[----:B------:R-:W-:Y:S02]  /*7250*/  F2FP.SATFINITE.E4M3.F32.PACK_AB_MERGE_C R221, R175, R172, R176 ;  /* 0x000000acafdd723e */ /* 0x000fe400048070b0 */
[----:B------:R-:W-:Y:S02]  /*7260*/  F2FP.SATFINITE.E4M3.F32.PACK_AB_MERGE_C R222, R182, R177, R181 ;  /* 0x000000b1b6de723e */ /* 0x000fe400048070b5 */
[----:B------:R-:W-:Y:S02]  /*7270*/  F2FP.SATFINITE.E4M3.F32.PACK_AB_MERGE_C R223, R183, R180, R184 ;  /* 0x000000b4b7df723e */ /* 0x000fe400048070b8 */
[----:B------:R-:W-:Y:S02]  /*7280*/  F2FP.SATFINITE.E4M3.F32.PACK_AB_MERGE_C R224, R190, R185, R191 ;  /* 0x000000b9bee0723e */ /* 0x000fe400048070bf */
[----:B------:R-:W-:Y:S02]  /*7290*/  F2FP.SATFINITE.E4M3.F32.PACK_AB_MERGE_C R225, R192, R189, R194 ;  /* 0x000000bdc0e1723e */ /* 0x000fe400048070c2 */
[----:B------:R-:W-:-:S02]  /*72a0*/  F2FP.SATFINITE.E4M3.F32.PACK_AB_MERGE_C R226, R200, R195, R199 ;  /* 0x000000c3c8e2723e */ /* 0x000fc400048070c7 */
[----:B------:R-:W-:Y:S01]  /*72b0*/  F2FP.SATFINITE.E4M3.F32.PACK_AB_MERGE_C R227, R201, R198, R202 ;  /* 0x000000c6c9e3723e */ /* 0x000fe200048070ca */
[----:B------:R-:W-:Y:S06]  /*72c0*/  @P1 BRA `(.L_x_25) ;  /* 0xffffffd400341947 */ /* 0x000fec000383ffff */
.L_x_15:
[----:B------:R-:W-:Y:S06]  /*72d0*/  BAR.ARV 0x8, 0x180 ;  /* 0x0206000000007b1d */ /* 0x000fec0000002000 */
[----:B------:R-:W-:Y:S05]  /*72e0*/  @!P0 BRA `(.L_x_26) ;  /* 0x0000000000048947 */ /* 0x000fea0003800000 */
[----:B------:R-:W-:Y:S01]  /*72f0*/  BPT.TRAP 0x1 ;  /* 0x000000040000795c */ /* 0x000fe20000300000 */
.L_x_26:
[----:B------:R-:W-:Y:S01]  /*7300*/  ULEA UR7, UR51, UR39, 0x3 ;  /* 0x0000002733077291 */ /* 0x000fe2000f8e183f */
[----:B------:R-:W-:-:S05]  /*7310*/  IMAD.U32 R0, RZ, RZ, UR43 ;  /* 0x0000002bff007e24 */ /* 0x000fca000f8e00ff */
[----:B------:R-:W-:-:S04]  /*7320*/  SHF.L.U32 R0, R0, 0x1f, RZ ;  /* 0x0000001f00007819 */ /* 0x000fc800000006ff */
[----:B------:R0:W1:Y:S01]  /*7330*/  SYNCS.PHASECHK.TRANS64.TRYWAIT P1, [UR7+0x38850], R0 ;  /* 0x03885000ff0075a7 */ /* 0x0000620008020147 */
[----:B------:R-:W-:Y:S05]  /*7340*/  @!P0 BRA `(.L_x_27) ;  /* 0x0000000000048947 */ /* 0x000fea0003800000 */
[----:B------:R-:W-:Y:S01]  /*7350*/  BPT.TRAP 0x1 ;  /* 0x000000040000795c */ /* 0x000fe20000300000 */
.L_x_27:
[----:B-1----:R-:W-:Y:S05]  /*7360*/  @P1 BRA `(.L_x_28) ;  /* 0x0000000000081947 */ /* 0x002fea0003800000 */
[----:B------:R-:W1:Y:S02]  /*7370*/  SYNCS.PHASECHK.TRANS64.TRYWAIT P1, [UR7+0x38850], R0 ;  /* 0x03885000ff0075a7 */ /* 0x000e640008020147 */
[----:B-1----:R-:W-:Y:S05]  /*7380*/  @!P1 BRA `(.L_x_29) ;  /* 0x0000007800cc9947 */ /* 0x002fea0003800000 */
.L_x_28:
[----:B------:R-:W-:Y:S01]  /*7390*/  UIADD3 UR4, UR39, 0x400, URZ ;  /* 0x0000040027047890 */ /* 0x000fe2000fffe03f */
[----:B------:R-:W-:Y:S01]  /*73a0*/  WARPGROUP.ARRIVE ;  /* 0x00000000000079c5 */ /* 0x000fe20000000000 */
[----:B------:R-:W-:Y:S01]  /*73b0*/  UMOV UR11, 0x40000040 ;  /* 0x40000040000b7882 */ /* 0x000fe20000000000 */
[----:B------:R-:W-:Y:S01]  /*73c0*/  IMAD.MOV.U32 R8, RZ, RZ, 0x3f800000 ;  /* 0x3f800000ff087424 */ /* 0x000fe200078e00ff */
[----:B------:R-:W-:-:S04]  /*73d0*/  USHF.R.U32.HI UR4, URZ, 0x4, UR4 ;  /* 0x000000043f047899 */ /* 0x000fc80008011604 */
[----:B------:R-:W-:-:S04]  /*73e0*/  ULOP3.LUT UR4, UR4, 0x3fff, URZ, 0xc0, !UPT ;  /* 0x00003fff04047892 */ /* 0x000fc8000f8ec03f */
[----:B------:R-:W-:-:S04]  /*73f0*/  ULOP3.LUT UR4, UR4, 0x10000, URZ, 0xfc, !UPT ;  /* 0x0001000004047892 */ /* 0x000fc8000f8efc3f */
[----:B------:R-:W-:-:S03]  /*7400*/  ULEA UR12, UR51, UR4, 0xb ;  /* 0x00000004330c7291 */ /* 0x000fc6000f8e583f */
[----:B------:R-:W-:Y:S02]  /*7410*/  ULDC.64 UR4, c[0x0][0x9a0] ;  /* 0x0002680000047ab9 */ /* 0x000fe40000000a00 */
[----:B------:R-:W-:Y:S02]  /*7420*/  UISETP.NE.U32.AND UP0, UPT, UR4, URZ, UPT ;  /* 0x0000003f0400728c */ /* 0x000fe4000bf05070 */
[----:B------:R-:W-:Y:S02]  /*7430*/  UMOV UR10, UR12 ;  /* 0x0000000c000a7c82 */ /* 0x000fe40008000000 */
[----:B------:R-:W-:Y:S01]  /*7440*/  QGMMA.64x256x32.F32.E4M3.E4M3 R24, R228, gdesc[UR8], R24, gsb0 ;  /* 0x03e00008e4187df3 */ /* 0x000fe20008000818 */
[----:B------:R-:W-:Y:S01]  /*7450*/  UIADD3 UR10, UR12, 0x2, URZ ;  /* 0x000000020c0a7890 */ /* 0x000fe2000fffe03f */
[----:B------:R-:W-:Y:S01]  /*7460*/  UMOV UR11, 0x40000040 ;  /* 0x40000040000b7882 */ /* 0x000fe20000000000 */
[----:B------:R-:W-:-:S06]  /*7470*/  UISETP.NE.AND.EX UP0, UPT, UR5, URZ, UPT, UP0 ;  /* 0x0000003f0500728c */ /* 0x000fcc000bf05300 */
[----:B------:R-:W-:-:S05]  /*7480*/  PLOP3.LUT P1, PT, PT, PT, UP0, 0x80, 0x0 ;  /* 0x000000000000781c */ /* 0x000fca0003f2f008 */
[----:B------:R-:W-:Y:S01]  /*7490*/  @UP0 UIADD3 UR8, -UR40, URZ, URZ ;  /* 0x0000003f28080290 */ /* 0x000fe2000fffe13f */
[----:B------:R-:W-:Y:S01]  /*74a0*/  @UP0 ULDC.64 UR14, c[0x0][0x9c8] ;  /* 0x00027200000e0ab9 */ /* 0x000fe20000000a00 */
[----:B------:R-:W-:Y:S02]  /*74b0*/  @UP0 ULDC UR9, c[0x0][0xc44] ;  /* 0x0003110000090ab9 */ /* 0x000fe40000000800 */
[----:B------:R-:W-:Y:S02]  /*74c0*/  @UP0 UIMAD UR16, UR9, UR8, UR42 ;  /* 0x00000008091002a4 */ /* 0x000fe4000f8e022a */
[----:B------:R-:W-:Y:S01]  /*74d0*/  @UP0 UIMAD.WIDE.U32 UR8, UR40, UR14, URZ ;  /* 0x0000000e280802a5 */ /* 0x000fe2000f8e003f */
[----:B------:R-:W-:Y:S02]  /*74e0*/  WARPGROUP.DEPBAR.LE gsb0, 0x0 ;  /* 0x00008000000079c5 */ /* 0x000fe40000010000 */
[----:B------:R-:W-:-:S06]  /*74f0*/  WARPGROUP.ARRIVE ;  /* 0x00000000000079c5 */ /* 0x000fcc0000000000 */
[----:B------:R-:W-:Y:S01]  /*7500*/  QGMMA.64x256x32.F32.E4M3.E4M3 R24, R216, gdesc[UR8], R24, gsb0 ;  /* 0x03e00008d8187df3 */ /* 0x000fe20008000818 */
[----:B------:R-:W-:Y:S02]  /*7510*/  @UP0 USHF.R.S32.HI UR10, URZ, 0x1f, UR40 ;  /* 0x0000001f3f0a0899 */ /* 0x000fe40008011428 */
[----:B------:R-:W-:Y:S02]  /*7520*/  @UP0 USHF.R.S32.HI UR11, URZ, 0x1f, UR16 ;  /* 0x0000001f3f0b0899 */ /* 0x000fe40008011410 */
[----:B------:R-:W-:-:S04]  /*7530*/  @UP0 UIMAD UR10, UR10, UR14, URZ ;  /* 0x0000000e0a0a02a4 */ /* 0x000fc8000f8e023f */
[----:B------:R-:W-:-:S03]  /*7540*/  @UP0 UIMAD UR10, UR40, UR15, UR10 ;  /* 0x0000000f280a02a4 */ /* 0x000fc6000f8e020a */
[----:B------:R-:W-:Y:S01]  /*7550*/  @UP0 ULDC.64 UR14, c[0x0][0x9d0] ;  /* 0x00027400000e0ab9 */ /* 0x000fe20000000a00 */
[----:B------:R-:W-:Y:S02]  /*7560*/  @UP0 UIADD3 UR9, UR9, UR10, URZ ;  /* 0x0000000a09090290 */ /* 0x000fe4000fffe03f */
[----:B------:R-:W-:Y:S02]  /*7570*/  @UP0 UIMAD UR11, UR11, UR14, URZ ;  /* 0x0000000e0b0b02a4 */ /* 0x000fe4000f8e023f */
[----:B------:R-:W-:Y:S02]  /*7580*/  UIADD3 UR10, UR12, 0x4, URZ ;  /* 0x000000040c0a7890 */ /* 0x000fe4000fffe03f */
[----:B------:R-:W-:Y:S02]  /*7590*/  @UP0 UIMAD UR13, UR16, UR15, UR11 ;  /* 0x0000000f100d02a4 */ /* 0x000fe4000f8e020b */
[----:B------:R-:W-:Y:S01]  /*75a0*/  @UP0 UIMAD.WIDE.U32 UR8, UR16, UR14, UR8 ;  /* 0x0000000e100802a5 */ /* 0x000fe2000f8e0008 */
[----:B------:R-:W-:-:S03]  /*75b0*/  UMOV UR11, 0x40000040 ;  /* 0x40000040000b7882 */ /* 0x000fc60000000000 */
[----:B------:R-:W-:Y:S02]  /*75c0*/  @UP0 UIADD3 UR9, UR9, UR13, URZ ;  /* 0x0000000d09090290 */ /* 0x000fe4000fffe03f */
[----:B------:R-:W-:-:S04]  /*75d0*/  @UP0 ULEA UR4, UP1, UR8, UR4, 0x2 ;  /* 0x0000000408040291 */ /* 0x000fc8000f82103f */
[----:B------:R-:W-:Y:S02]  /*75e0*/  @UP0 ULEA.HI.X UR5, UR8, UR5, UR9, 0x2, UP1 ;  /* 0x0000000508050291 */ /* 0x000fe400088f1409 */
[----:B------:R-:W-:-:S04]  /*75f0*/  IMAD.U32 R6, RZ, RZ, UR4 ;  /* 0x00000004ff067e24 */ /* 0x000fc8000f8e00ff */
[----:B------:R-:W-:-:S05]  /*7600*/  IMAD.U32 R7, RZ, RZ, UR5 ;  /* 0x00000005ff077e24 */ /* 0x000fca000f8e00ff */
[----:B------:R2:W3:Y:S01]  /*7610*/  @P1 LDG.E R8, desc[UR46][R6.64] ;  /* 0x0000002e06081981 */ /* 0x0004e2000c1e1900 */
[----:B------:R-:W-:Y:S02]  /*7620*/  WARPGROUP.DEPBAR.LE gsb0, 0x0 ;  /* 0x00008000000079c5 */ /* 0x000fe40000010000 */
[----:B------:R-:W-:-:S06]  /*7630*/  WARPGROUP.ARRIVE ;  /* 0x00000000000079c5 */ /* 0x000fcc0000000000 */
[----:B------:R-:W-:Y:S01]  /*7640*/  QGMMA.64x256x32.F32.E4M3.E4M3 R24, R220, gdesc[UR8], R24, gsb0 ;  /* 0x03e00008dc187df3 */ /* 0x000fe20008000818 */
[----:B------:R-:W-:Y:S01]  /*7650*/  UIADD3 UR10, UR12, 0x6, URZ ;  /* 0x000000060c0a7890 */ /* 0x000fe2000fffe03f */
[----:B------:R-:W-:Y:S01]  /*7660*/  UMOV UR11, 0x40000040 ;  /* 0x40000040000b7882 */ /* 0x000fe20000000000 */
[----:B01----:R-:W0:Y:S04]  /*7670*/  SHFL.BFLY PT, R0, R5, 0x2, 0x1f ;  /* 0x0c401f0005007f89 */ /* 0x003e2800000e0000 */
[----:B------:R-:W1:Y:S01]  /*7680*/  SHFL.BFLY PT, R9, R4, 0x2, 0x1f ;  /* 0x0c401f0004097f89 */ /* 0x000e6200000e0000 */
[----:B0-----:R-:W-:-:S01]  /*7690*/  FADD.FTZ R0, R0, R5 ;  /* 0x0000000500007221 */ /* 0x001fc20000010000 */
[----:B-1----:R-:W-:-:S04]  /*76a0*/  FADD.FTZ R9, R9, R4 ;  /* 0x0000000409097221 */ /* 0x002fc80000010000 */
[----:B------:R-:W0:Y:S04]  /*76b0*/  SHFL.BFLY PT, R3, R0, 0x1, 0x1f ;  /* 0x0c201f0000037f89 */ /* 0x000e2800000e0000 */
[----:B------:R-:W1:Y:S01]  /*76c0*/  SHFL.BFLY PT, R10, R9, 0x1, 0x1f ;  /* 0x0c201f00090a7f89 */ /* 0x000e6200000e0000 */
[----:B------:R-:W-:Y:S02]  /*76d0*/  IMAD.MOV.U32 R5, RZ, RZ, RZ ;  /* 0x000000ffff057224 */ /* 0x000fe400078e00ff */
[----:B0-----:R-:W-:Y:S01]  /*76e0*/  FADD.FTZ R11, R0, R3 ;  /* 0x00000003000b7221 */ /* 0x001fe20000010000 */
[----:B-1----:R-:W-:-:S04]  /*76f0*/  FADD.FTZ R10, R9, R10 ;  /* 0x0000000a090a7221 */ /* 0x002fc80000010000 */
[C---:B------:R-:W-:Y:S01]  /*7700*/  FSETP.NE.FTZ.AND P1, PT, R11.reuse, RZ, PT ;  /* 0x000000ff0b00720b */ /* 0x040fe20003f35000 */
[----:B------:R-:W-:Y:S01]  /*7710*/  FMUL.FTZ R12, R11, 0.00390625 ;  /* 0x3b8000000b0c7820 */ /* 0x000fe20000410000 */
[----:B------:R-:W-:-:S04]  /*7720*/  FMUL.FTZ R13, R10, 0.00390625 ;  /* 0x3b8000000a0d7820 */ /* 0x000fc80000410000 */
[----:B------:R-:W-:Y:S02]  /*7730*/  FSETP.NE.FTZ.AND P2, PT, R12, RZ, PT ;  /* 0x000000ff0c00720b */ /* 0x000fe40003f55000 */
[----:B------:R-:W-:-:S05]  /*7740*/  FSETP.NE.FTZ.AND P3, PT, R13, RZ, PT ;  /* 0x000000ff0d00720b */ /* 0x000fca0003f75000 */
[----:B------:R0:W-:Y:S01]  /*7750*/  @P1 MUFU.RCP R5, R11 ;  /* 0x0000000b00051308 */ /* 0x0001e20000001000 */
[----:B------:R-:W-:Y:S01]  /*7760*/  FSETP.NE.FTZ.AND P1, PT, R10, RZ, PT ;  /* 0x000000ff0a00720b */ /* 0x000fe20003f35000 */
[----:B------:R-:W-:-:S06]  /*7770*/  IMAD.MOV.U32 R9, RZ, RZ, RZ ;  /* 0x000000ffff097224 */ /* 0x000fcc00078e00ff */
[----:B------:R-:W1:Y:S08]  /*7780*/  @P2 MUFU.LG2 R4, R12 ;  /* 0x0000000c00042308 */ /* 0x000e700000000c00 */
[----:B--2---:R-:W2:Y:S08]  /*7790*/  @P3 MUFU.LG2 R6, R13 ;  /* 0x0000000d00063308 */ /* 0x004eb00000000c00 */
[----:B------:R-:W4:Y:S01]  /*77a0*/  @P1 MUFU.RCP R9, R10 ;  /* 0x0000000a00091308 */ /* 0x000f220000001000 */
[----:B------:R-:W-:-:S02]  /*77b0*/  IMAD.U32 R7, RZ, RZ, UR6 ;  /* 0x00000006ff077e24 */ /* 0x000fc4000f8e00ff */
[----:B------:R-:W-:Y:S01]  /*77c0*/  IMAD.U32 R14, RZ, RZ, UR6 ;  /* 0x00000006ff0e7e24 */ /* 0x000fe2000f8e00ff */
[----:B------:R-:W-:Y:S02]  /*77d0*/  WARPGROUP.DEPBAR.LE gsb0, 0x0 ;  /* 0x00008000000079c5 */ /* 0x000fe40000010000 */
[----:B------:R-:W-:-:S06]  /*77e0*/  WARPGROUP.ARRIVE ;  /* 0x00000000000079c5 */ /* 0x000fcc0000000000 */
[----:B------:R-:W-:Y:S01]  /*77f0*/  QGMMA.64x256x32.F32.E4M3.E4M3 R24, R224, gdesc[UR8], R24, gsb0 ;  /* 0x03e00008e0187df3 */ /* 0x000fe20008000818 */
[----:B------:R-:W-:Y:S01]  /*7800*/  @P2 FMUL.FTZ R7, R7, 0.69314718246459960938 ;  /* 0x3f31721807072820 */ /* 0x000fe20000410000 */
[----:B0-----:R-:W-:Y:S01]  /*7810*/  @P3 FMUL.FTZ R11, R14, 0.69314718246459960938 ;  /* 0x3f3172180e0b3820 */ /* 0x001fe20000410000 */
[----:B-1----:R-:W-:Y:S01]  /*7820*/  @P2 FMUL.FTZ R4, R4, 0.69314718246459960938 ;  /* 0x3f31721804042820 */ /* 0x002fe20000410000 */
[----:B--2---:R-:W-:Y:S01]  /*7830*/  @P3 FMUL.FTZ R6, R6, 0.69314718246459960938 ;  /* 0x3f31721806063820 */ /* 0x004fe20000410000 */
[----:B------:R-:W-:Y:S02]  /*7840*/  IMAD.MOV.U32 R3, RZ, RZ, -0x800000 ;  /* 0xff800000ff037424 */ /* 0x000fe400078e00ff */
[----:B---3--:R-:W-:Y:S01]  /*7850*/  FMUL.FTZ R158, R5, R8 ;  /* 0x00000008059e7220 */ /* 0x008fe20000410000 */
[----:B------:R-:W-:Y:S02]  /*7860*/  IMAD.MOV.U32 R0, RZ, RZ, -0x800000 ;  /* 0xff800000ff007424 */ /* 0x000fe400078e00ff */
[----:B------:R-:W-:Y:S01]  /*7870*/  @P2 FFMA.FTZ R3, R7, R188, R4 ;  /* 0x000000bc07032223 */ /* 0x000fe20000010004 */
[----:B------:R-:W-:-:S01]  /*7880*/  @P3 FFMA.FTZ R0, R11, R193, R6 ;  /* 0x000000c10b003223 */ /* 0x000fc20000010006 */
[----:B----4-:R-:W-:Y:S01]  /*7890*/  FMUL.FTZ R8, R9, R8 ;  /* 0x0000000809087220 */ /* 0x010fe20000410000 */
[----:B------:R-:W-:-:S02]  /*78a0*/  WARPGROUP.DEPBAR.LE gsb0, 0x0 ;  /* 0x00008000000079c5 */ /* 0x000fc40000010000 */
[----:B------:R-:W-:Y:S05]  /*78b0*/  @!P0 BRA `(.L_x_30) ;  /* 0x0000000000048947 */ /* 0x000fea0003800000 */
[----:B------:R-:W-:Y:S01]  /*78c0*/  BPT.TRAP 0x1 ;  /* 0x000000040000795c */ /* 0x000fe20000300000 */
.L_x_30:
[----:B------:R-:W0:Y:S01]  /*78d0*/  S2R R159, SR_TID.X ;  /* 0x00000000009f7919 */ /* 0x000e220000002100 */
[----:B------:R-:W-:Y:S01]  /*78e0*/  FMUL.FTZ R14, R73, R158 ;  /* 0x0000009e490e7220 */ /* 0x000fe20000410000 */
[-C--:B------:R-:W-:Y:S01]  /*78f0*/  FMUL.FTZ R73, R26, R8.reuse ;  /* 0x000000081a497220 */ /* 0x080fe20000410000 */
[-C--:B------:R-:W-:Y:S01]  /*7900*/  FMUL.FTZ R26, R31, R8.reuse ;  /* 0x000000081f1a7220 */ /* 0x080fe20000410000 */
[-C--:B------:R-:W-:Y:S01]  /*7910*/  FMUL.FTZ R31, R38, R8.reuse ;  /* 0x00000008261f7220 */ /* 0x080fe20000410000 */
[-C--:B------:R-:W-:Y:S01]  /*7920*/  FMUL.FTZ R38, R39, R8.reuse ;  /* 0x0000000827267220 */ /* 0x080fe20000410000 */
[----:B------:R-:W-:Y:S01]  /*7930*/  FMUL.FTZ R39, R46, R8 ;  /* 0x000000082e277220 */ /* 0x000fe20000410000 */
[----:B------:R-:W-:Y:S01]  /*7940*/  FMUL.FTZ R157, R24, R158 ;  /* 0x0000009e189d7220 */ /* 0x000fe20000410000 */
[----:B------:R-:W-:Y:S01]  /*7950*/  FMUL.FTZ R46, R47, R8 ;  /* 0x000000082f2e7220 */ /* 0x000fe20000410000 */
[----:B------:R-:W-:Y:S01]  /*7960*/  FMUL.FTZ R24, R45, R158 ;  /* 0x0000009e2d187220 */ /* 0x000fe20000410000 */
[----:B------:R-:W-:Y:S01]  /*7970*/  FMUL.FTZ R47, R54, R8 ;  /* 0x00000008362f7220 */ /* 0x000fe20000410000 */
[----:B------:R-:W-:Y:S01]  /*7980*/  FMUL.FTZ R45, R41, R158 ;  /* 0x0000009e292d7220 */ /* 0x000fe20000410000 */
[----:B------:R-:W-:Y:S01]  /*7990*/  FMUL.FTZ R54, R55, R8 ;  /* 0x0000000837367220 */ /* 0x000fe20000410000 */
[-C--:B------:R-:W-:Y:S01]  /*79a0*/  FMUL.FTZ R20, R53, R158.reuse ;  /* 0x0000009e35147220 */ /* 0x080fe20000410000 */
[----:B------:R-:W-:Y:S01]  /*79b0*/  FMUL.FTZ R41, R49, R158 ;  /* 0x0000009e31297220 */ /* 0x000fe20000410000 */
[-C--:B------:R-:W-:Y:S01]  /*79c0*/  FMUL.FTZ R55, R62, R8.reuse ;  /* 0x000000083e377220 */ /* 0x080fe20000410000 */
[-C--:B------:R-:W-:Y:S01]  /*79d0*/  FMUL.FTZ R62, R63, R8.reuse ;  /* 0x000000083f3e7220 */ /* 0x080fe20000410000 */
[-C--:B------:R-:W-:Y:S01]  /*79e0*/  FMUL.FTZ R63, R70, R8.reuse ;  /* 0x00000008463f7220 */ /* 0x080fe20000410000 */
[-C--:B------:R-:W-:Y:S01]  /*79f0*/  FMUL.FTZ R70, R71, R8.reuse ;  /* 0x0000000847467220 */ /* 0x080fe20000410000 */
[----:B------:R-:W-:Y:S01]  /*7a00*/  FMUL.FTZ R71, R78, R8 ;  /* 0x000000084e477220 */ /* 0x000fe20000410000 */
[----:B------:R-:W-:Y:S01]  /*7a10*/  F2FP.BF16.F32.PACK_AB R78, R20, R41 ;  /* 0x00000029144e723e */ /* 0x000fe200000010ff */
[----:B------:R-:W-:Y:S01]  /*7a20*/  ULDC.64 UR4, c[0x4][0x140] ;  /* 0x0100500000047ab9 */ /* 0x000fe20000000a00 */
        /* <DEDUP_REMOVED lines=9> */
[----:B------:R-:W-:Y:S01]  /*7ac0*/  FMUL.FTZ R116, R75, R8 ;  /* 0x000000084b747220 */ /* 0x000fe20000410000 */
[----:B0-----:R-:W-:-:S02]  /*7ad0*/  IMAD.SHL.U32 R20, R159, 0x4, RZ ;  /* 0x000000049f147824 */ /* 0x001fc400078e00ff */
[----:B------:R-:W-:Y:S01]  /*7ae0*/  FMUL.FTZ R117, R106, R8 ;  /* 0x000000086a757220 */ /* 0x000fe20000410000 */
[----:B------:R-:W-:Y:S01]  /*7af0*/  FMUL.FTZ R36, R44, R158 ;  /* 0x0000009e2c247220 */ /* 0x000fe20000410000 */
[-C--:B------:R-:W-:Y:S01]  /*7b00*/  FMUL.FTZ R75, R86, R8.reuse ;  /* 0x00000008564b7220 */ /* 0x080fe20000410000 */
[----:B------:R-:W-:Y:S01]  /*7b10*/  FMUL.FTZ R106, R111, R8 ;  /* 0x000000086f6a7220 */ /* 0x000fe20000410000 */
[----:B------:R-:W-:Y:S01]  /*7b20*/  LOP3.LUT R20, R20, 0xc, RZ, 0xc0, !PT ;  /* 0x0000000c14147812 */ /* 0x000fe200078ec0ff */
[-C--:B------:R-:W-:Y:S01]  /*7b30*/  FMUL.FTZ R155, R25, R158.reuse ;  /* 0x0000009e199b7220 */ /* 0x080fe20000410000 */
[-C--:B------:R-:W-:Y:S01]  /*7b40*/  FMUL.FTZ R156, R32, R158.reuse ;  /* 0x0000009e209c7220 */ /* 0x080fe20000410000 */
[-C--:B------:R-:W-:Y:S01]  /*7b50*/  FMUL.FTZ R44, R56, R158.reuse ;  /* 0x0000009e382c7220 */ /* 0x080fe20000410000 */
[----:B------:R-:W-:Y:S01]  /*7b60*/  IADD3 R20, P0, R20, UR4, RZ ;  /* 0x0000000414147c10 */ /* 0x000fe2000ff1e0ff */
[----:B------:R-:W-:Y:S01]  /*7b70*/  FMUL.FTZ R12, R84, R158 ;  /* 0x0000009e540c7220 */ /* 0x000fe20000410000 */
[-C--:B------:R-:W-:Y:S01]  /*7b80*/  FMUL.FTZ R30, R30, R8.reuse ;  /* 0x000000081e1e7220 */ /* 0x080fe20000410000 */
[-C--:B------:R-:W-:Y:S01]  /*7b90*/  FMUL.FTZ R86, R87, R8.reuse ;  /* 0x0000000857567220 */ /* 0x080fe20000410000 */
[----:B------:R-:W-:Y:S01]  /*7ba0*/  FMUL.FTZ R111, R118, R8 ;  /* 0x00000008766f7220 */ /* 0x000fe20000410000 */
[----:B------:R-:W-:Y:S01]  /*7bb0*/  F2FP.BF16.F32.PACK_AB R154, R21, R154 ;  /* 0x0000009a159a723e */ /* 0x000fe200000010ff */
        /* <DEDUP_REMOVED lines=8> */
[----:B------:R-:W-:Y:S01]  /*7c40*/  FMUL.FTZ R118, R119, R8 ;  /* 0x0000000877767220 */ /* 0x000fe20000410000 */
[----:B------:R-:W-:-:S02]  /*7c50*/  IMAD.X R21, RZ, RZ, UR5, P0 ;  /* 0x00000005ff157e24 */ /* 0x000fc400080e06ff */
        /* <DEDUP_REMOVED lines=56> */
[----:B------:R-:W-:Y:S01]  /*7fe0*/  F2FP.BF16.F32.PACK_AB R8, R30, R73 ;  /* 0x000000491e08723e */ /* 0x000fe200000010ff */
[----:B------:R-:W0:Y:S01]  /*7ff0*/  S2UR UR6, SR_SWINHI ;  /* 0x00000000000679c3 */ /* 0x000e220000002f00 */
[----:B------:R1:W2:Y:S01]  /*8000*/  LDG.E.CONSTANT R73, desc[UR46][R20.64] ;  /* 0x0000002e14497981 */ /* 0x0002a2000c1e9900 */
        /* <DEDUP_REMOVED lines=13> */
[----:B------:R-:W-:Y:S01]  /*80e0*/  F2FP.BF16.F32.PACK_AB R12, R12, R13 ;  /* 0x0000000d0c0c723e */ /* 0x000fe200000010ff */
[-C--:B------:R-:W-:Y:S01]  /*80f0*/  FMUL.FTZ R5, R68, R158.reuse ;  /* 0x0000009e44057220 */ /* 0x080fe20000410000 */
[----:B------:R-:W-:Y:S01]  /*8100*/  LOP3.LUT P0, R13, R159, 0x3, RZ, 0xc0, !PT ;  /* 0x000000039f0d7812 */ /* 0x000fe2000780c0ff */
[----:B------:R-:W-:Y:S01]  /*8110*/  FMUL.FTZ R48, R48, R158 ;  /* 0x0000009e30307220 */ /* 0x000fe20000410000 */
[----:B------:R-:W-:Y:S01]  /*8120*/  F2FP.BF16.F32.PACK_AB R15, R15, R40 ;  /* 0x000000280f0f723e */ /* 0x000fe200000010ff */
[-C--:B------:R-:W-:Y:S01]  /*8130*/  FMUL.FTZ R9, R72, R158.reuse ;  /* 0x0000009e48097220 */ /* 0x080fe20000410000 */
[----:B------:R-:W-:Y:S01]  /*8140*/  F2FP.BF16.F32.PACK_AB R108, R108, R109 ;  /* 0x0000006d6c6c723e */ /* 0x000fe200000010ff */
[----:B------:R-:W-:Y:S01]  /*8150*/  FMUL.FTZ R72, R105, R158 ;  /* 0x0000009e69487220 */ /* 0x000fe20000410000 */
[----:B------:R-:W-:Y:S01]  /*8160*/  ISETP.EQ.OR P0, PT, R13, 0x3, !P0 ;  /* 0x000000030d00780c */ /* 0x000fe20004702670 */
[----:B------:R-:W-:Y:S01]  /*8170*/  UMOV UR4, UR39 ;  /* 0x0000002700047c82 */ /* 0x000fe20008000000 */
[----:B0-----:R-:W-:Y:S01]  /*8180*/  UMOV UR5, UR6 ;  /* 0x0000000600057c82 */ /* 0x001fe20008000000 */
[----:B------:R-:W-:Y:S01]  /*8190*/  F2FP.BF16.F32.PACK_AB R113, R112, R113 ;  /* 0x000000717071723e */ /* 0x000fe200000010ff */
[----:B------:R-:W-:Y:S01]  /*81a0*/  IMAD.U32 R40, RZ, RZ, UR4 ;  /* 0x00000004ff287e24 */ /* 0x000fe2000f8e00ff */
[----:B------:R-:W-:Y:S01]  /*81b0*/  F2FP.BF16.F32.PACK_AB R99, R87, R90 ;  /* 0x0000005a5763723e */ /* 0x000fe200000010ff */
[----:B------:R-:W-:Y:S01]  /*81c0*/  IMAD.U32 R41, RZ, RZ, UR5 ;  /* 0x00000005ff297e24 */ /* 0x000fe2000f8e00ff */
[----:B------:R-:W-:Y:S01]  /*81d0*/  F2FP.BF16.F32.PACK_AB R87, R84, R85 ;  /* 0x000000555457723e */ /* 0x000fe200000010ff */
[-C--:B------:R-:W-:Y:S01]  /*81e0*/  FMUL.FTZ R37, R57, R158.reuse ;  /* 0x0000009e39257220 */ /* 0x080fe20000410000 */
[----:B------:R-:W-:Y:S01]  /*81f0*/  F2FP.BF16.F32.PACK_AB R88, R88, R89 ;  /* 0x000000595858723e */ /* 0x000fe200000010ff */
[----:B------:R-:W-:Y:S01]  /*8200*/  FMUL.FTZ R57, R100, R158 ;  /* 0x0000009e64397220 */ /* 0x000fe20000410000 */
[----:B------:R-:W-:Y:S01]  /*8210*/  F2FP.BF16.F32.PACK_AB R5, R5, R10 ;  /* 0x0000000a0505723e */ /* 0x000fe200000010ff */
[-C--:B------:R-:W-:Y:S01]  /*8220*/  FMUL.FTZ R68, R104, R158.reuse ;  /* 0x0000009e68447220 */ /* 0x080fe20000410000 */
[----:B------:R-:W-:Y:S01]  /*8230*/  F2FP.BF16.F32.PACK_AB R92, R92, R93 ;  /* 0x0000005d5c5c723e */ /* 0x000fe200000010ff */
[-C--:B------:R-:W-:Y:S01]  /*8240*/  FMUL.FTZ R100, R140, R158.reuse ;  /* 0x0000009e8c647220 */ /* 0x080fe20000410000 */
[----:B------:R-:W-:Y:S01]  /*8250*/  F2FP.BF16.F32.PACK_AB R97, R96, R97 ;  /* 0x000000616061723e */ /* 0x000fe200000010ff */
[-C--:B------:R-:W-:Y:S01]  /*8260*/  FMUL.FTZ R104, R141, R158.reuse ;  /* 0x0000009e8d687220 */ /* 0x080fe20000410000 */
[----:B------:R-:W-:Y:S01]  /*8270*/  SEL R142, R108, R113, P0 ;  /* 0x000000716c8e7207 */ /* 0x000fe20000000000 */
[----:B------:R-:W-:Y:S01]  /*8280*/  FMUL.FTZ R105, R137, R158 ;  /* 0x0000009e89697220 */ /* 0x000fe20000410000 */
[----:B------:R-:W-:Y:S01]  /*8290*/  SEL R90, R113, R108, P0 ;  /* 0x0000006c715a7207 */ /* 0x000fe20000000000 */
[----:B------:R-:W-:Y:S01]  /*82a0*/  IMAD.WIDE R112, R235, 0x2, R40 ;  /* 0x00000002eb707825 */ /* 0x000fe200078e0228 */
[----:B------:R-:W-:Y:S01]  /*82b0*/  F2FP.BF16.F32.PACK_AB R71, R71, R74 ;  /* 0x0000004a4747723e */ /* 0x000fe200000010ff */
[----:B------:R-:W-:Y:S01]  /*82c0*/  UIADD3 UR7, UR7, 0x38860, URZ ;  /* 0x0003886007077890 */ /* 0x000fe2000fffe03f */
[----:B------:R-:W-:Y:S01]  /*82d0*/  F2FP.BF16.F32.PACK_AB R10, R79, R116 ;  /* 0x000000744f0a723e */ /* 0x000fe200000010ff */
[----:B------:R-:W-:Y:S01]  /*82e0*/  ULDC.64 UR8, c[0x0][0xb90] ;  /* 0x0002e40000087ab9 */ /* 0x000fe20000000a00 */
[----:B------:R-:W-:-:S02]  /*82f0*/  F2FP.BF16.F32.PACK_AB R30, R133, R136 ;  /* 0x00000088851e723e */ /* 0x000fc400000010ff */
[----:B------:R-:W-:Y:S02]  /*8300*/  F2FP.BF16.F32.PACK_AB R29, R29, R156 ;  /* 0x0000009c1d1d723e */ /* 0x000fe400000010ff */
[----:B------:R-:W-:Y:S02]  /*8310*/  F2FP.BF16.F32.PACK_AB R63, R63, R66 ;  /* 0x000000423f3f723e */ /* 0x000fe400000010ff */
[----:B------:R-:W-:Y:S02]  /*8320*/  F2FP.BF16.F32.PACK_AB R70, R70, R67 ;  /* 0x000000434646723e */ /* 0x000fe400000010ff */
[----:B------:R-:W-:Y:S02]  /*8330*/  F2FP.BF16.F32.PACK_AB R98, R75, R82 ;  /* 0x000000524b62723e */ /* 0x000fe400000010ff */
[----:B------:R-:W-:Y:S02]  /*8340*/  F2FP.BF16.F32.PACK_AB R111, R111, R114 ;  /* 0x000000726f6f723e */ /* 0x000fe400000010ff */
[----:B------:R-:W-:-:S02]  /*8350*/  F2FP.BF16.F32.PACK_AB R25, R25, R48 ;  /* 0x000000301919723e */ /* 0x000fc400000010ff */
[----:B------:R-:W-:Y:S02]  /*8360*/  F2FP.BF16.F32.PACK_AB R27, R26, R27 ;  /* 0x0000001b1a1b723e */ /* 0x000fe400000010ff */
[----:B------:R-:W-:Y:S02]  /*8370*/  F2FP.BF16.F32.PACK_AB R4, R4, R11 ;  /* 0x0000000b0404723e */ /* 0x000fe400000010ff */
[----:B-1----:R-:W-:Y:S02]  /*8380*/  F2FP.BF16.F32.PACK_AB R20, R118, R115 ;  /* 0x000000737614723e */ /* 0x002fe400000010ff */
[----:B------:R-:W-:Y:S02]  /*8390*/  F2FP.BF16.F32.PACK_AB R102, R95, R102 ;  /* 0x000000665f66723e */ /* 0x000fe400000010ff */
[----:B------:R-:W-:Y:S02]  /*83a0*/  F2FP.BF16.F32.PACK_AB R119, R119, R122 ;  /* 0x0000007a7777723e */ /* 0x000fe400000010ff */
        /* <DEDUP_REMOVED lines=24> */
[----:B------:R-:W-:Y:S01]  /*8530*/  F2FP.BF16.F32.PACK_AB R110, R110, R117 ;  /* 0x000000756e6e723e */ /* 0x000fe200000010ff */
[----:B------:R-:W-:Y:S01]  /*8540*/  UIADD3 UR4, -UR40, URZ, URZ ;  /* 0x0000003f28047290 */ /* 0x000fe2000fffe13f */
[----:B------:R-:W-:Y:S01]  /*8550*/  SEL R136, R87, R88, P0 ;  /* 0x0000005857887207 */ /* 0x000fe20000000000 */
[----:B------:R-:W-:Y:S01]  /*8560*/  ULDC UR5, c[0x0][0xc44] ;  /* 0x0003110000057ab9 */ /* 0x000fe20000000800 */
[----:B------:R-:W-:-:S02]  /*8570*/  SEL R87, R88, R87, P0 ;  /* 0x0000005758577207 */ /* 0x000fc40000000000 */
[----:B------:R-:W-:Y:S02]  /*8580*/  SEL R138, R92, R97, P0 ;  /* 0x000000615c8a7207 */ /* 0x000fe40000000000 */
[----:B------:R-:W-:Y:S02]  /*8590*/  SEL R88, R97, R92, P0 ;  /* 0x0000005c61587207 */ /* 0x000fe40000000000 */
[----:B------:R-:W-:Y:S02]  /*85a0*/  SEL R156, R71, R10, P0 ;  /* 0x0000000a479c7207 */ /* 0x000fe40000000000 */
[----:B------:R-:W-:Y:S02]  /*85b0*/  SEL R97, R10, R71, P0 ;  /* 0x000000470a617207 */ /* 0x000fe40000000000 */
[----:B------:R-:W-:Y:S02]  /*85c0*/  IADD3 R71, P4, R112, 0xc060, RZ ;  /* 0x0000c06070477810 */ /* 0x000fe40007f9e0ff */
[----:B------:R-:W-:-:S02]  /*85d0*/  SEL R114, R29, R154, P0 ;  /* 0x0000009a1d727207 */ /* 0x000fc40000000000 */
[----:B------:R-:W-:Y:S02]  /*85e0*/  SEL R75, R154, R29, P0 ;  /* 0x0000001d9a4b7207 */ /* 0x000fe40000000000 */
[----:B------:R-:W-:Y:S02]  /*85f0*/  SEL R154, R63, R70, P0 ;  /* 0x000000463f9a7207 */ /* 0x000fe40000000000 */
[----:B------:R-:W-:Y:S02]  /*8600*/  SEL R96, R70, R63, P0 ;  /* 0x0000003f46607207 */ /* 0x000fe40000000000 */
[----:B------:R-:W-:Y:S02]  /*8610*/  LOP3.LUT R70, R71, 0x380, RZ, 0xc0, !PT ;  /* 0x0000038047467812 */ /* 0x000fe400078ec0ff */
[----:B------:R-:W-:Y:S02]  /*8620*/  F2FP.BF16.F32.PACK_AB R11, R80, R81 ;  /* 0x00000051500b723e */ /* 0x000fe400000010ff */
[----:B------:R-:W-:-:S02]  /*8630*/  SEL R118, R25, R78, P0 ;  /* 0x0000004e19767207 */ /* 0x000fc40000000000 */
[----:B------:R-:W-:Y:S02]  /*8640*/  SEL R78, R78, R25, P0 ;  /* 0x000000194e4e7207 */ /* 0x000fe40000000000 */
[----:B------:R-:W-:Y:S02]  /*8650*/  SEL R122, R5, R4, P0 ;  /* 0x00000004057a7207 */ /* 0x000fe40000000000 */
[----:B------:R-:W-:Y:S01]  /*8660*/  SEL R80, R4, R5, P0 ;  /* 0x0000000504507207 */ /* 0x000fe20000000000 */
[----:B------:R-:W-:Y:S01]  /*8670*/  IMAD R5, R22, 0x40, R2 ;  /* 0x0000004016057824 */ /* 0x000fe200078e0202 */
[----:B------:R-:W-:Y:S02]  /*8680*/  SEL R144, R8, R27, P0 ;  /* 0x0000001b08907207 */ /* 0x000fe40000000000 */
[----:B------:R-:W-:Y:S02]  /*8690*/  SEL R95, R27, R8, P0 ;  /* 0x000000081b5f7207 */ /* 0x000fe40000000000 */
[----:B------:R-:W-:-:S02]  /*86a0*/  F2FP.BF16.F32.PACK_AB R14, R94, R91 ;  /* 0x0000005b5e0e723e */ /* 0x000fc400000010ff */
[----:B------:R-:W-:Y:S02]  /*86b0*/  SHF.R.U64 R70, R70, 0x3, RZ ;  /* 0x0000000346467819 */ /* 0x000fe400000012ff */
[C---:B------:R-:W-:Y:S02]  /*86c0*/  IADD3 R29, P3, R112.reuse, 0xc040, RZ ;  /* 0x0000c040701d7810 */ /* 0x040fe40007f7e0ff */
[C---:B------:R-:W-:Y:S02]  /*86d0*/  IADD3 R27, P2, R112.reuse, 0xc020, RZ ;  /* 0x0000c020701b7810 */ /* 0x040fe40007f5e0ff */
[----:B------:R-:W-:Y:S01]  /*86e0*/  IADD3 R25, P6, R112, 0x8060, RZ ;  /* 0x0000806070197810 */ /* 0x000fe20007fde0ff */
[----:B------:R-:W-:Y:S01]  /*86f0*/  IMAD.WIDE R40, R5, 0x2, R40 ;  /* 0x0000000205287825 */ /* 0x000fe200078e0228 */
[----:B------:R-:W-:Y:S02]  /*8700*/  F2FP.BF16.F32.PACK_AB R106, R121, R124 ;  /* 0x0000007c796a723e */ /* 0x000fe400000010ff */
[----:B------:R-:W-:Y:S01]  /*8710*/  SEL R160, R99, R14, P0 ;  /* 0x0000000e63a07207 */ /* 0x000fe20000000000 */
[--C-:B------:R-:W-:Y:S01]  /*8720*/  IMAD.X R69, RZ, RZ, R113.reuse, P3 ;  /* 0x000000ffff457224 */ /* 0x100fe200018e0671 */
[----:B------:R-:W-:Y:S01]  /*8730*/  LOP3.LUT R70, R70, R71, RZ, 0x3c, !PT ;  /* 0x0000004746467212 */ /* 0x000fe200078e3cff */
[--C-:B------:R-:W-:Y:S01]  /*8740*/  IMAD.X R71, RZ, RZ, R113.reuse, P4 ;  /* 0x000000ffff477224 */ /* 0x100fe200020e0671 */
[----:B------:R-:W-:Y:S01]  /*8750*/  LOP3.LUT R4, R25, 0x380, RZ, 0xc0, !PT ;  /* 0x0000038019047812 */ /* 0x000fe200078ec0ff */
[----:B------:R-:W-:Y:S01]  /*8760*/  IMAD.X R67, RZ, RZ, R113, P2 ;  /* 0x000000ffff437224 */ /* 0x000fe200010e0671 */
[----:B------:R-:W-:-:S02]  /*8770*/  SEL R124, R6, R7, P0 ;  /* 0x00000007067c7207 */ /* 0x000fc40000000000 */
[----:B------:R-:W-:Y:S02]  /*8780*/  SEL R81, R7, R6, P0 ;  /* 0x0000000607517207 */ /* 0x000fe40000000000 */
[----:B------:R-:W-:Y:S02]  /*8790*/  SEL R126, R12, R15, P0 ;  /* 0x0000000f0c7e7207 */ /* 0x000fe40000000000 */
[----:B------:R-:W-:Y:S02]  /*87a0*/  SEL R82, R15, R12, P0 ;  /* 0x0000000c0f527207 */ /* 0x000fe40000000000 */
[----:B------:R-:W-:Y:S02]  /*87b0*/  SEL R99, R14, R99, P0 ;  /* 0x000000630e637207 */ /* 0x000fe40000000000 */
[----:B------:R-:W-:Y:S02]  /*87c0*/  LOP3.LUT R5, R112, 0x380, RZ, 0xc0, !PT ;  /* 0x0000038070057812 */ /* 0x000fe400078ec0ff */
[----:B------:R-:W-:-:S02]  /*87d0*/  F2FP.BF16.F32.PACK_AB R9, R86, R83 ;  /* 0x000000535609723e */ /* 0x000fc400000010ff */
[----:B------:R-:W-:Y:S02]  /*87e0*/  F2FP.BF16.F32.PACK_AB R57, R57, R60 ;  /* 0x0000003c3939723e */ /* 0x000fe400000010ff */
[----:B------:R-:W-:Y:S02]  /*87f0*/  F2FP.BF16.F32.PACK_AB R65, R65, R68 ;  /* 0x000000444141723e */ /* 0x000fe400000010ff */
[C---:B------:R-:W-:Y:S02]  /*8800*/  IADD3 R14, P1, R112.reuse, 0xc000, RZ ;  /* 0x0000c000700e7810 */ /* 0x040fe40007f3e0ff */
[C---:B------:R-:W-:Y:S02]  /*8810*/  IADD3 R7, P5, R112.reuse, 0x20, RZ ;  /* 0x0000002070077810 */ /* 0x040fe40007fbe0ff */
[C---:B------:R-:W-:Y:S02]  /*8820*/  IADD3 R21, P4, R112.reuse, 0x8040, RZ ;  /* 0x0000804070157810 */ /* 0x040fe40007f9e0ff */
[----:B------:R-:W-:-:S02]  /*8830*/  IADD3 R15, P3, R112, 0x8020, RZ ;  /* 0x00008020700f7810 */ /* 0x000fc40007f7e0ff */
[----:B------:R-:W-:Y:S02]  /*8840*/  IADD3 R12, P2, R112, 0x8000, RZ ;  /* 0x00008000700c7810 */ /* 0x000fe40007f5e0ff */
[----:B------:R-:W-:Y:S02]  /*8850*/  F2FP.BF16.F32.PACK_AB R101, R100, R101 ;  /* 0x000000656465723e */ /* 0x000fe400000010ff */
[----:B------:R-:W-:Y:S02]  /*8860*/  SHF.R.U64 R4, R4, 0x3, RZ ;  /* 0x0000000304047819 */ /* 0x000fe400000012ff */
[----:B------:R-:W-:Y:S02]  /*8870*/  F2FP.BF16.F32.PACK_AB R28, R129, R132 ;  /* 0x00000084811c723e */ /* 0x000fe400000010ff */
[----:B------:R-:W-:Y:S02]  /*8880*/  SEL R100, R152, R155, P0 ;  /* 0x0000009b98647207 */ /* 0x000fe40000000000 */
[----:B------:R-:W-:-:S02]  /*8890*/  SEL R74, R155, R152, P0 ;  /* 0x000000989b4a7207 */ /* 0x000fc40000000000 */
[----:B------:R-:W-:Y:S01]  /*88a0*/  SHF.R.U64 R5, R5, 0x3, RZ ;  /* 0x0000000305057819 */ /* 0x000fe200000012ff */
[--C-:B------:R-:W-:Y:S01]  /*88b0*/  IMAD.X R63, RZ, RZ, R113.reuse, P6 ;  /* 0x000000ffff3f7224 */ /* 0x100fe200030e0671 */
[----:B------:R-:W-:Y:S01]  /*88c0*/  SEL R130, R57, R64, P0 ;  /* 0x0000004039827207 */ /* 0x000fe20000000000 */
[--C-:B------:R-:W-:Y:S01]  /*88d0*/  IMAD.X R59, RZ, RZ, R113.reuse, P5 ;  /* 0x000000ffff3b7224 */ /* 0x100fe200028e0671 */
[----:B------:R-:W-:Y:S01]  /*88e0*/  SEL R84, R64, R57, P0 ;  /* 0x0000003940547207 */ /* 0x000fe20000000000 */
[--C-:B------:R-:W-:Y:S01]  /*88f0*/  IMAD.X R61, RZ, RZ, R113.reuse, P4 ;  /* 0x000000ffff3d7224 */ /* 0x100fe200020e0671 */
[----:B------:R-:W-:Y:S01]  /*8900*/  SEL R132, R65, R72, P0 ;  /* 0x0000004841847207 */ /* 0x000fe20000000000 */
[--C-:B------:R-:W-:Y:S01]  /*8910*/  IMAD.X R57, RZ, RZ, R113.reuse, P3 ;  /* 0x000000ffff397224 */ /* 0x100fe200018e0671 */
[----:B------:R-:W-:Y:S01]  /*8920*/  SEL R85, R72, R65, P0 ;  /* 0x0000004148557207 */ /* 0x000fe20000000000 */
[----:B------:R-:W-:Y:S01]  /*8930*/  IMAD.X R65, RZ, RZ, R113, P1 ;  /* 0x000000ffff417224 */ /* 0x000fe200008e0671 */
[----:B------:R-:W-:-:S02]  /*8940*/  SEL R152, R55, R62, P0 ;  /* 0x0000003e37987207 */ /* 0x000fc40000000000 */
[----:B------:R-:W-:Y:S01]  /*8950*/  SEL R94, R62, R55, P0 ;  /* 0x000000373e5e7207 */ /* 0x000fe20000000000 */
[----:B------:R-:W-:Y:S01]  /*8960*/  IMAD.X R55, RZ, RZ, R113, P2 ;  /* 0x000000ffff377224 */ /* 0x000fe200010e0671 */
[----:B------:R-:W-:Y:S02]  /*8970*/  SEL R158, R98, R9, P0 ;  /* 0x00000009629e7207 */ /* 0x000fe40000000000 */
[----:B------:R-:W-:Y:S02]  /*8980*/  SEL R134, R76, R11, P0 ;  /* 0x0000000b4c867207 */ /* 0x000fe40000000000 */
[----:B------:R-:W-:Y:S02]  /*8990*/  SEL R86, R11, R76, P0 ;  /* 0x0000004c0b567207 */ /* 0x000fe40000000000 */
[----:B------:R-:W-:Y:S02]  /*89a0*/  SEL R98, R9, R98, P0 ;  /* 0x0000006209627207 */ /* 0x000fe40000000000 */
[----:B------:R-:W-:-:S02]  /*89b0*/  IADD3 R13, P1, R112, 0x4060, RZ ;  /* 0x00004060700d7810 */ /* 0x000fc40007f3e0ff */
[C---:B------:R-:W-:Y:S02]  /*89c0*/  IADD3 R9, P6, R112.reuse, 0x40, RZ ;  /* 0x0000004070097810 */ /* 0x040fe40007fde0ff */
[C---:B------:R-:W-:Y:S02]  /*89d0*/  IADD3 R10, P5, R112.reuse, 0x4040, RZ ;  /* 0x00004040700a7810 */ /* 0x040fe40007fbe0ff */
[C---:B------:R-:W-:Y:S02]  /*89e0*/  IADD3 R8, P4, R112.reuse, 0x4020, RZ ;  /* 0x0000402070087810 */ /* 0x040fe40007f9e0ff */
[C---:B------:R-:W-:Y:S02]  /*89f0*/  IADD3 R6, P3, R112.reuse, 0x4000, RZ ;  /* 0x0000400070067810 */ /* 0x040fe40007f7e0ff */
[----:B------:R-:W-:Y:S02]  /*8a00*/  IADD3 R11, P2, R112, 0x60, RZ ;  /* 0x00000060700b7810 */ /* 0x000fe40007f5e0ff */
[----:B------:R-:W-:-:S02]  /*8a10*/  LOP3.LUT R62, R4, R25, RZ, 0x3c, !PT ;  /* 0x00000019043e7212 */ /* 0x000fc400078e3cff */
[----:B------:R-:W-:Y:S02]  /*8a20*/  LOP3.LUT R112, R5, R112, RZ, 0x3c, !PT ;  /* 0x0000007005707212 */ /* 0x000fe400078e3cff */
[----:B------:R-:W-:Y:S02]  /*8a30*/  LOP3.LUT R4, R7, 0x380, RZ, 0xc0, !PT ;  /* 0x0000038007047812 */ /* 0x000fe400078ec0ff */
[----:B------:R-:W-:Y:S02]  /*8a40*/  LOP3.LUT R5, R14, 0x380, RZ, 0xc0, !PT ;  /* 0x000003800e057812 */ /* 0x000fe400078ec0ff */
[----:B------:R-:W-:Y:S02]  /*8a50*/  F2FP.BF16.F32.PACK_AB R24, R125, R128 ;  /* 0x000000807d18723e */ /* 0x000fe400000010ff */
[----:B------:R-:W-:Y:S02]  /*8a60*/  SEL R128, R49, R56, P0 ;  /* 0x0000003831807207 */ /* 0x000fe40000000000 */
[----:B------:R-:W-:Y:S01]  /*8a70*/  SEL R83, R56, R49, P0 ;  /* 0x0000003138537207 */ /* 0x000fe20000000000 */
[----:B------:R-:W-:Y:S01]  /*8a80*/  IMAD.X R49, RZ, RZ, R113, P3 ;  /* 0x000000ffff317224 */ /* 0x000fe200018e0671 */
[----:B------:R-:W-:-:S02]  /*8a90*/  F2FP.BF16.F32.PACK_AB R32, R32, R37 ;  /* 0x000000252020723e */ /* 0x000fc400000010ff */
[----:B------:R-:W-:Y:S02]  /*8aa0*/  SHF.R.U64 R4, R4, 0x3, RZ ;  /* 0x0000000304047819 */ /* 0x000fe400000012ff */
[----:B------:R-:W-:Y:S02]  /*8ab0*/  SHF.R.U64 R5, R5, 0x3, RZ ;  /* 0x0000000305057819 */ /* 0x000fe400000012ff */
[----:B------:R-:W-:Y:S02]  /*8ac0*/  IADD3 R37, P3, R40, 0x2000, RZ ;  /* 0x0000200028257810 */ /* 0x000fe40007f7e0ff */
[----:B------:R-:W-:Y:S02]  /*8ad0*/  SEL R116, R36, R45, P0 ;  /* 0x0000002d24747207 */ /* 0x000fe40000000000 */
[----:B------:R-:W-:Y:S02]  /*8ae0*/  SEL R77, R45, R36, P0 ;  /* 0x000000242d4d7207 */ /* 0x000fe40000000000 */
[----:B------:R-:W-:-:S02]  /*8af0*/  LOP3.LUT R58, R4, R7, RZ, 0x3c, !PT ;  /* 0x00000007043a7212 */ /* 0x000fc400078e3cff */
[----:B------:R-:W-:Y:S02]  /*8b00*/  LOP3.LUT R64, R5, R14, RZ, 0x3c, !PT ;  /* 0x0000000e05407212 */ /* 0x000fe400078e3cff */
[----:B------:R-:W-:Y:S02]  /*8b10*/  LOP3.LUT R4, R9, 0x380, RZ, 0xc0, !PT ;  /* 0x0000038009047812 */ /* 0x000fe400078ec0ff */
[----:B------:R-:W-:Y:S02]  /*8b20*/  LOP3.LUT R36, R37, 0x380, RZ, 0xc0, !PT ;  /* 0x0000038025247812 */ /* 0x000fe400078ec0ff */
[----:B------:R-:W-:Y:S02]  /*8b30*/  LOP3.LUT R14, R15, 0x380, RZ, 0xc0, !PT ;  /* 0x000003800f0e7812 */ /* 0x000fe400078ec0ff */
[----:B------:R-:W-:Y:S02]  /*8b40*/  SHF.R.U64 R4, R4, 0x3, RZ ;  /* 0x0000000304047819 */ /* 0x000fe400000012ff */
[----:B------:R-:W-:-:S02]  /*8b50*/  SHF.R.U64 R36, R36, 0x3, RZ ;  /* 0x0000000324247819 */ /* 0x000fc400000012ff */
[----:B------:R-:W-:Y:S01]  /*8b60*/  SHF.R.U64 R14, R14, 0x3, RZ ;  /* 0x000000030e0e7819 */ /* 0x000fe200000012ff */
[----:B------:R-:W-:Y:S01]  /*8b70*/  IMAD.X R43, RZ, RZ, R113, P6 ;  /* 0x000000ffff2b7224 */ /* 0x000fe200030e0671 */
[----:B------:R-:W-:Y:S02]  /*8b80*/  LOP3.LUT R42, R4, R9, RZ, 0x3c, !PT ;  /* 0x00000009042a7212 */ /* 0x000fe400078e3cff */
[----:B------:R-:W-:Y:S01]  /*8b90*/  LOP3.LUT R36, R36, R37, RZ, 0x3c, !PT ;  /* 0x0000002524247212 */ /* 0x000fe200078e3cff */
[----:B------:R-:W-:Y:S01]  /*8ba0*/  IMAD.X R37, RZ, RZ, R41, P3 ;  /* 0x000000ffff257224 */ /* 0x000fe200018e0629 */
[----:B------:R-:W-:Y:S02]  /*8bb0*/  LOP3.LUT R56, R14, R15, RZ, 0x3c, !PT ;  /* 0x0000000f0e387212 */ /* 0x000fe400078e3cff */
[----:B------:R-:W-:Y:S02]  /*8bc0*/  F2FP.BF16.F32.PACK_AB R104, R104, R105 ;  /* 0x000000696868723e */ /* 0x000fe400000010ff */
[----:B------:R-:W-:-:S02]  /*8bd0*/  LOP3.LUT R5, R12, 0x380, RZ, 0xc0, !PT ;  /* 0x000003800c057812 */ /* 0x000fc400078ec0ff */
[----:B------:R-:W-:Y:S02]  /*8be0*/  IADD3 R15, P3, R40, 0x8000, RZ ;  /* 0x00008000280f7810 */ /* 0x000fe40007f7e0ff */
[----:B------:R-:W-:Y:S02]  /*8bf0*/  MOV R135, R42 ;  /* 0x0000002a00877202 */ /* 0x000fe40000000f00 */
[----:B------:R-:W-:Y:S01]  /*8c00*/  SEL R140, R101, R104, P0 ;  /* 0x00000068658c7207 */ /* 0x000fe20000000000 */
[----:B------:R-:W0:Y:S01]  /*8c10*/  LDC R42, c[0x0][0xbe8] ;  /* 0x0002fa00ff2a7b82 */ /* 0x000e220000000800 */
[----:B------:R-:W-:Y:S02]  /*8c20*/  SEL R89, R104, R101, P0 ;  /* 0x0000006568597207 */ /* 0x000fe40000000000 */
[----:B------:R-:W-:Y:S02]  /*8c30*/  SHF.R.U64 R5, R5, 0x3, RZ ;  /* 0x0000000305057819 */ /* 0x000fe400000012ff */
[----:B------:R-:W-:-:S02]  /*8c40*/  LOP3.LUT R14, R15, 0x380, RZ, 0xc0, !PT ;  /* 0x000003800f0e7812 */ /* 0x000fc400078ec0ff */
[----:B------:R-:W-:Y:S02]  /*8c50*/  F2FP.BF16.F32.PACK_AB R26, R31, R34 ;  /* 0x000000221f1a723e */ /* 0x000fe400000010ff */
[----:B------:R-:W-:Y:S02]  /*8c60*/  SEL R166, R111, R20, P0 ;  /* 0x000000146fa67207 */ /* 0x000fe40000000000 */
[----:B------:R-:W-:Y:S02]  /*8c70*/  SEL R104, R20, R111, P0 ;  /* 0x0000006f14687207 */ /* 0x000fe40000000000 */
[----:B------:R-:W-:Y:S02]  /*8c80*/  LOP3.LUT R20, R27, 0x380, RZ, 0xc0, !PT ;  /* 0x000003801b147812 */ /* 0x000fe400078ec0ff */
[----:B------:R-:W-:Y:S02]  /*8c90*/  SEL R150, R47, R54, P0 ;  /* 0x000000362f967207 */ /* 0x000fe40000000000 */
[----:B------:R-:W-:Y:S01]  /*8ca0*/  SEL R93, R54, R47, P0 ;  /* 0x0000002f365d7207 */ /* 0x000fe20000000000 */
[----:B------:R-:W-:Y:S01]  /*8cb0*/  IMAD.X R51, RZ, RZ, R113, P2 ;  /* 0x000000ffff337224 */ /* 0x000fe200010e0671 */
[----:B------:R-:W-:-:S02]  /*8cc0*/  LOP3.LUT R54, R5, R12, RZ, 0x3c, !PT ;  /* 0x0000000c05367212 */ /* 0x000fc400078e3cff */
[----:B------:R-:W-:Y:S02]  /*8cd0*/  SHF.R.U64 R14, R14, 0x3, RZ ;  /* 0x000000030e0e7819 */ /* 0x000fe400000012ff */
[----:B------:R-:W-:Y:S02]  /*8ce0*/  SEL R146, R26, R35, P0 ;  /* 0x000000231a927207 */ /* 0x000fe40000000000 */
[----:B------:R-:W-:Y:S02]  /*8cf0*/  SEL R91, R35, R26, P0 ;  /* 0x0000001a235b7207 */ /* 0x000fe40000000000 */
[----:B------:R-:W-:Y:S02]  /*8d00*/  LOP3.LUT R5, R8, 0x380, RZ, 0xc0, !PT ;  /* 0x0000038008057812 */ /* 0x000fe400078ec0ff */
[----:B------:R-:W-:Y:S02]  /*8d10*/  SHF.R.U64 R20, R20, 0x3, RZ ;  /* 0x0000000314147819 */ /* 0x000fe400000012ff */
[----:B------:R-:W-:-:S02]  /*8d20*/  IADD3 R35, P2, R40, 0x3000, RZ ;  /* 0x0000300028237810 */ /* 0x000fc40007f5e0ff */
[----:B------:R-:W-:Y:S01]  /*8d30*/  LOP3.LUT R14, R14, R15, RZ, 0x3c, !PT ;  /* 0x0000000f0e0e7212 */ /* 0x000fe200078e3cff */
[----:B------:R-:W-:Y:S01]  /*8d40*/  IMAD.X R15, RZ, RZ, R41, P3 ;  /* 0x000000ffff0f7224 */ /* 0x000fe200018e0629 */
[----:B------:R-:W-:Y:S02]  /*8d50*/  SHF.R.U64 R5, R5, 0x3, RZ ;  /* 0x0000000305057819 */ /* 0x000fe400000012ff */
[----:B------:R-:W-:Y:S02]  /*8d60*/  LOP3.LUT R66, R20, R27, RZ, 0x3c, !PT ;  /* 0x0000001b14427212 */ /* 0x000fe400078e3cff */
[----:B------:R-:W-:Y:S02]  /*8d70*/  LOP3.LUT R34, R35, 0x380, RZ, 0xc0, !PT ;  /* 0x0000038023227812 */ /* 0x000fe400078ec0ff */
[----:B------:R-:W-:Y:S02]  /*8d80*/  IADD3 R9, P3, R40, 0xe000, RZ ;  /* 0x0000e00028097810 */ /* 0x000fe40007f7e0ff */
[----:B------:R-:W-:-:S02]  /*8d90*/  LOP3.LUT R20, R21, 0x380, RZ, 0xc0, !PT ;  /* 0x0000038015147812 */ /* 0x000fc400078ec0ff */
[----:B------:R-:W-:Y:S02]  /*8da0*/  SEL R148, R39, R46, P0 ;  /* 0x0000002e27947207 */ /* 0x000fe40000000000 */
[----:B------:R-:W-:Y:S02]  /*8db0*/  SEL R92, R46, R39, P0 ;  /* 0x000000272e5c7207 */ /* 0x000fe40000000000 */
[----:B--2---:R-:W-:Y:S02]  /*8dc0*/  LOP3.LUT R43, R73, 0x2, RZ, 0x3c, !PT ;  /* 0x00000002492b7812 */ /* 0x004fe400078e3cff */
[----:B------:R-:W-:Y:S02]  /*8dd0*/  LOP3.LUT R46, R5, R8, RZ, 0x3c, !PT ;  /* 0x00000008052e7212 */ /* 0x000fe400078e3cff */
[----:B------:R-:W-:Y:S02]  /*8de0*/  SHF.R.U64 R34, R34, 0x3, RZ ;  /* 0x0000000322227819 */ /* 0x000fe400000012ff */
[----:B------:R-:W-:-:S02]  /*8df0*/  LOP3.LUT R8, R9, 0x380, RZ, 0xc0, !PT ;  /* 0x0000038009087812 */ /* 0x000fc400078ec0ff */
[----:B------:R-:W-:Y:S01]  /*8e00*/  SHF.R.U64 R20, R20, 0x3, RZ ;  /* 0x0000000314147819 */ /* 0x000fe200000012ff */
[----:B------:R-:W-:Y:S01]  /*8e10*/  SHFL.IDX PT, R114, R114, R73, 0x1c1f ;  /* 0x001c1f4972727589 */ /* 0x000fe200000e0000 */
[----:B------:R-:W-:Y:S02]  /*8e20*/  LOP3.LUT R7, R10, 0x380, RZ, 0xc0, !PT ;  /* 0x000003800a077812 */ /* 0x000fe400078ec0ff */
[----:B------:R-:W-:Y:S01]  /*8e30*/  LOP3.LUT R34, R34, R35, RZ, 0x3c, !PT ;  /* 0x0000002322227212 */ /* 0x000fe200078e3cff */
[----:B------:R-:W1:Y:S01]  /*8e40*/  SHFL.IDX PT, R75, R75, R43, 0x1c1f ;  /* 0x001c1f2b4b4b7589 */ /* 0x000e6200000e0000 */
[----:B------:R-:W-:Y:S01]  /*8e50*/  SHF.R.U64 R8, R8, 0x3, RZ ;  /* 0x0000000308087819 */ /* 0x000fe200000012ff */
[----:B------:R-:W-:Y:S01]  /*8e60*/  IMAD.X R35, RZ, RZ, R41, P2 ;  /* 0x000000ffff237224 */ /* 0x000fe200010e0629 */
[----:B------:R-:W-:Y:S02]  /*8e70*/  LOP3.LUT R60, R20, R21, RZ, 0x3c, !PT ;  /* 0x00000015143c7212 */ /* 0x000fe400078e3cff */
[----:B------:R-:W-:-:S02]  /*8e80*/  SHF.R.U64 R7, R7, 0x3, RZ ;  /* 0x0000000307077819 */ /* 0x000fc400000012ff */
[----:B------:R-:W-:Y:S01]  /*8e90*/  IADD3 R21, P2, R40, 0x9000, RZ ;  /* 0x0000900028157810 */ /* 0x000fe20007f5e0ff */
[--C-:B------:R-:W-:Y:S01]  /*8ea0*/  IMAD.X R45, RZ, RZ, R113.reuse, P5 ;  /* 0x000000ffff2d7224 */ /* 0x100fe200028e0671 */
[----:B------:R-:W-:Y:S01]  /*8eb0*/  LOP3.LUT R8, R8, R9, RZ, 0x3c, !PT ;  /* 0x0000000908087212 */ /* 0x000fe200078e3cff */
[----:B------:R-:W-:Y:S01]  /*8ec0*/  IMAD.X R47, RZ, RZ, R113, P4 ;  /* 0x000000ffff2f7224 */ /* 0x000fe200020e0671 */
[----:B------:R-:W-:Y:S01]  /*8ed0*/  LOP3.LUT R44, R7, R10, RZ, 0x3c, !PT ;  /* 0x0000000a072c7212 */ /* 0x000fe200078e3cff */
[----:B------:R-:W-:Y:S01]  /*8ee0*/  IMAD.X R9, RZ, RZ, R41, P3 ;  /* 0x000000ffff097224 */ /* 0x000fe200018e0629 */
[----:B------:R-:W-:Y:S02]  /*8ef0*/  LOP3.LUT R20, R21, 0x380, RZ, 0xc0, !PT ;  /* 0x0000038015147812 */ /* 0x000fe400078ec0ff */
[----:B0-----:R-:W-:Y:S01]  /*8f00*/  ISETP.NE.AND P3, PT, R42, 0x1, PT ;  /* 0x000000012a00780c */ /* 0x001fe20003f65270 */
[----:B------:R-:W-:Y:S01]  /*8f10*/  UPRMT UR7, UR36, 0x654, UR7 ;  /* 0x0000065424077896 */ /* 0x000fe20008000007 */
[----:B------:R-:W-:Y:S01]  /*8f20*/  IMAD.X R53, RZ, RZ, R113, P1 ;  /* 0x000000ffff357224 */ /* 0x000fe200008e0671 */
[----:B------:R-:W-:-:S02]  /*8f30*/  MOV R105, R112 ;  /* 0x0000007000697202 */ /* 0x000fc40000000f00 */
[----:B------:R-:W-:Y:S02]  /*8f40*/  MOV R60, R60 ;  /* 0x0000003c003c7202 */ /* 0x000fe40000000f00 */
[----:B------:R-:W-:Y:S02]  /*8f50*/  LOP3.LUT R5, R6, 0x380, RZ, 0xc0, !PT ;  /* 0x0000038006057812 */ /* 0x000fe400078ec0ff */
[----:B------:R-:W-:Y:S01]  /*8f60*/  LOP3.LUT R4, R11, 0x380, RZ, 0xc0, !PT ;  /* 0x000003800b047812 */ /* 0x000fe200078ec0ff */
[----:B------:R-:W-:Y:S01]  /*8f70*/  SHFL.IDX PT, R144, R144, R73, 0x1c1f ;  /* 0x001c1f4990907589 */ /* 0x000fe200000e0000 */
[----:B------:R-:W-:Y:S01]  /*8f80*/  SHF.R.U64 R20, R20, 0x3, RZ ;  /* 0x0000000314147819 */ /* 0x000fe200000012ff */
[----:B------:R-:W-:Y:S01]  /*8f90*/  SYNCS.ARRIVE.TRANS64.RED.A1T0 RZ, [UR7], RZ ;  /* 0x000000ffffff79a7 */ /* 0x000fe20008100407 */
[----:B------:R-:W-:Y:S02]  /*8fa0*/  MOV R61, R56 ;  /* 0x00000038003d7202 */ /* 0x000fe40000000f00 */
[----:B------:R-:W-:-:S02]  /*8fb0*/  MOV R112, R44 ;  /* 0x0000002c00707202 */ /* 0x000fc40000000f00 */
[----:B------:R-:W-:Y:S01]  /*8fc0*/  MOV R113, R46 ;  /* 0x0000002e00717202 */ /* 0x000fe20000000f00 */
[----:B------:R0:W-:Y:S01]  /*8fd0*/  SHFL.IDX PT, R45, R74, R43, 0x1c1f ;  /* 0x001c1f2b4a2d7589 */ /* 0x0001e200000e0000 */
[----:B------:R-:W2:Y:S03]  /*8fe0*/  LDC R56, c[0x0][0xc38] ;  /* 0x00030e00ff387b82 */ /* 0x000ea60000000800 */
[----:B------:R-:W3:Y:S01]  /*8ff0*/  SHFL.IDX PT, R46, R100, R73, 0x1c1f ;  /* 0x001c1f49642e7589 */ /* 0x000ee200000e0000 */
[----:B------:R-:W-:Y:S02]  /*9000*/  SEL R172, R123, R24, P0 ;  /* 0x000000187bac7207 */ /* 0x000fe40000000000 */
[----:B------:R-:W-:Y:S01]  /*9010*/  SEL R108, R24, R123, P0 ;  /* 0x0000007b186c7207 */ /* 0x000fe20000000000 */
[----:B------:R-:W4:Y:S01]  /*9020*/  SHFL.IDX PT, R95, R95, R43, 0x1c1f ;  /* 0x001c1f2b5f5f7589 */ /* 0x000f2200000e0000 */
[----:B------:R-:W-:Y:S01]  /*9030*/  LOP3.LUT R24, R29, 0x380, RZ, 0xc0, !PT ;  /* 0x000003801d187812 */ /* 0x000fe200078ec0ff */
[----:B0-----:R-:W0:Y:S01]  /*9040*/  @P3 LDC R74, c[0x0][0xbec] ;  /* 0x0002fb00ff4a3b82 */ /* 0x001e220000000800 */
[----:B------:R-:W-:Y:S01]  /*9050*/  SHF.R.U64 R5, R5, 0x3, RZ ;  /* 0x0000000305057819 */ /* 0x000fe200000012ff */
[----:B------:R-:W-:Y:S01]  /*9060*/  SHFL.IDX PT, R116, R116, R73, 0x1c1f ;  /* 0x001c1f4974747589 */ /* 0x000fe200000e0000 */
[----:B------:R-:W-:-:S02]  /*9070*/  SHF.R.U64 R4, R4, 0x3, RZ ;  /* 0x0000000304047819 */ /* 0x000fc400000012ff */
[----:B------:R-:W-:Y:S01]  /*9080*/  LOP3.LUT R20, R20, R21, RZ, 0x3c, !PT ;  /* 0x0000001514147212 */ /* 0x000fe200078e3cff */
[----:B------:R-:W4:Y:S01]  /*9090*/  SHFL.IDX PT, R77, R77, R43, 0x1c1f ;  /* 0x001c1f2b4d4d7589 */ /* 0x000f2200000e0000 */
[----:B------:R-:W-:Y:S01]  /*90a0*/  IMAD.X R21, RZ, RZ, R41, P2 ;  /* 0x000000ffff157224 */ /* 0x000fe200010e0629 */
[----:B------:R-:W-:Y:S02]  /*90b0*/  IADD3 R101, P2, R40, 0xf000, RZ ;  /* 0x0000f00028657810 */ /* 0x000fe40007f5e0ff */
[----:B------:R-:W-:Y:S02]  /*90c0*/  SHF.R.U64 R24, R24, 0x3, RZ ;  /* 0x0000000318187819 */ /* 0x000fe400000012ff */
[----:B------:R-:W-:Y:S02]  /*90d0*/  LOP3.LUT R48, R5, R6, RZ, 0x3c, !PT ;  /* 0x0000000605307212 */ /* 0x000fe400078e3cff */
[----:B------:R-:W-:Y:S02]  /*90e0*/  LOP3.LUT R50, R4, R11, RZ, 0x3c, !PT ;  /* 0x0000000b04327212 */ /* 0x000fe400078e3cff */
[----:B------:R-:W-:-:S02]  /*90f0*/  LOP3.LUT R10, R101, 0x380, RZ, 0xc0, !PT ;  /* 0x00000380650a7812 */ /* 0x000fc400078ec0ff */
[----:B------:R-:W-:Y:S02]  /*9100*/  SEL R162, R102, R103, P0 ;  /* 0x0000006766a27207 */ /* 0x000fe40000000000 */
[----:B------:R-:W-:Y:S02]  /*9110*/  SEL R174, R131, R30, P0 ;  /* 0x0000001e83ae7207 */ /* 0x000fe40000000000 */
[----:B------:R-:W-:Y:S02]  /*9120*/  SEL R111, R30, R131, P0 ;  /* 0x000000831e6f7207 */ /* 0x000fe40000000000 */
[----:B------:R-:W-:Y:S02]  /*9130*/  SEL R102, R103, R102, P0 ;  /* 0x0000006667667207 */ /* 0x000fe40000000000 */
[----:B------:R-:W-:Y:S02]  /*9140*/  LOP3.LUT R68, R24, R29, RZ, 0x3c, !PT ;  /* 0x0000001d18447212 */ /* 0x000fe400078e3cff */
[----:B------:R-:W-:-:S02]  /*9150*/  MOV R131, R48 ;  /* 0x0000003000837202 */ /* 0x000fc40000000f00 */
[----:B------:R-:W-:Y:S02]  /*9160*/  MOV R133, R50 ;  /* 0x0000003200857202 */ /* 0x000fe40000000f00 */
[----:B------:R-:W-:Y:S02]  /*9170*/  SEL R120, R33, R32, P0 ;  /* 0x0000002021787207 */ /* 0x000fe40000000000 */
[----:B------:R-:W-:Y:S02]  /*9180*/  SEL R164, R110, R107, P0 ;  /* 0x0000006b6ea47207 */ /* 0x000fe40000000000 */
[----:B------:R-:W-:Y:S02]  /*9190*/  SEL R103, R107, R110, P0 ;  /* 0x0000006e6b677207 */ /* 0x000fe40000000000 */
[----:B------:R-:W-:Y:S02]  /*91a0*/  SEL R168, R119, R106, P0 ;  /* 0x0000006a77a87207 */ /* 0x000fe40000000000 */
[----:B------:R-:W-:-:S02]  /*91b0*/  MOV R62, R62 ;  /* 0x0000003e003e7202 */ /* 0x000fc40000000f00 */
[----:B-1----:R-:W-:Y:S02]  /*91c0*/  SEL R48, R114, R75, P0 ;  /* 0x0000004b72307207 */ /* 0x002fe40000000000 */
[----:B------:R-:W-:Y:S01]  /*91d0*/  SEL R50, R75, R114, P0 ;  /* 0x000000724b327207 */ /* 0x000fe20000000000 */
[----:B------:R-:W-:Y:S01]  /*91e0*/  SHFL.IDX PT, R146, R146, R73, 0x1c1f ;  /* 0x001c1f4992927589 */ /* 0x000fe200000e0000 */
[----:B------:R-:W-:Y:S01]  /*91f0*/  SEL R79, R32, R33, P0 ;  /* 0x00000021204f7207 */ /* 0x000fe20000000000 */
[----:B------:R-:W1:Y:S01]  /*9200*/  @P3 LDC R75, c[0x0][0xbf0] ;  /* 0x0002fc00ff4b3b82 */ /* 0x000e620000000800 */
[----:B------:R-:W-:Y:S01]  /*9210*/  SEL R106, R106, R119, P0 ;  /* 0x000000776a6a7207 */ /* 0x000fe20000000000 */
[----:B------:R-:W-:Y:S01]  /*9220*/  SHFL.IDX PT, R148, R148, R73, 0x1c1f ;  /* 0x001c1f4994947589 */ /* 0x000fe200000e0000 */
[----:B------:R-:W-:Y:S02]  /*9230*/  SEL R170, R127, R28, P0 ;  /* 0x0000001c7faa7207 */ /* 0x000fe40000000000 */
[----:B------:R-:W-:Y:S01]  /*9240*/  SEL R110, R28, R127, P0 ;  /* 0x0000007f1c6e7207 */ /* 0x000fe20000000000 */
[----:B------:R-:W0:Y:S01]  /*9250*/  SHFL.IDX PT, R91, R91, R43, 0x1c1f ;  /* 0x001c1f2b5b5b7589 */ /* 0x000e2200000e0000 */
[----:B------:R-:W-:-:S02]  /*9260*/  SHF.R.U64 R10, R10, 0x3, RZ ;  /* 0x000000030a0a7819 */ /* 0x000fc400000012ff */
[----:B------:R-:W-:Y:S02]  /*9270*/  MOV R63, R54 ;  /* 0x00000036003f7202 */ /* 0x000fe40000000f00 */
[----:B------:R-:W-:Y:S01]  /*9280*/  LOP3.LUT R12, R13, 0x380, RZ, 0xc0, !PT ;  /* 0x000003800d0c7812 */ /* 0x000fe200078ec0ff */
[----:B------:R-:W0:Y:S01]  /*9290*/  SHFL.IDX PT, R55, R92, R43, 0x1c1f ;  /* 0x001c1f2b5c377589 */ /* 0x000e2200000e0000 */
[----:B------:R-:W-:Y:S02]  /*92a0*/  IADD3 R39, P4, R40, 0x1000, RZ ;  /* 0x0000100028277810 */ /* 0x000fe40007f9e0ff */
[----:B------:R-:W-:Y:S01]  /*92b0*/  MOV R76, R68 ;  /* 0x00000044004c7202 */ /* 0x000fe20000000f00 */
[----:B------:R-:W-:Y:S01]  /*92c0*/  SHFL.IDX PT, R118, R118, R73, 0x1c1f ;  /* 0x001c1f4976767589 */ /* 0x000fe200000e0000 */
[----:B------:R-:W-:Y:S02]  /*92d0*/  MOV R68, R66 ;  /* 0x0000004200447202 */ /* 0x000fe40000000f00 */
[----:B------:R-:W-:Y:S01]  /*92e0*/  LOP3.LUT R10, R10, R101, RZ, 0x3c, !PT ;  /* 0x000000650a0a7212 */ /* 0x000fe200078e3cff */
[----:B------:R-:W-:Y:S01]  /*92f0*/  SHFL.IDX PT, R67, R132, R73, 0x1c1f ;  /* 0x001c1f4984437589 */ /* 0x000fe200000e0000 */
[----:B------:R-:W-:-:S02]  /*9300*/  MOV R72, R70 ;  /* 0x0000004600487202 */ /* 0x000fc40000000f00 */
[----:B------:R-:W-:Y:S01]  /*9310*/  MOV R69, R64 ;  /* 0x0000004000457202 */ /* 0x000fe20000000f00 */
[----:B------:R-:W-:Y:S01]  /*9320*/  SHFL.IDX PT, R100, R134, R73, 0x1c1f ;  /* 0x001c1f4986647589 */ /* 0x000fe200000e0000 */
[----:B------:R-:W-:Y:S02]  /*9330*/  SHF.R.U64 R12, R12, 0x3, RZ ;  /* 0x000000030c0c7819 */ /* 0x000fe400000012ff */
[----:B------:R-:W-:Y:S01]  /*9340*/  LOP3.LUT R38, R39, 0x380, RZ, 0xc0, !PT ;  /* 0x0000038027267812 */ /* 0x000fe200078ec0ff */
[----:B------:R-:W1:Y:S04]  /*9350*/  SHFL.IDX PT, R57, R78, R43, 0x1c1f ;  /* 0x001c1f2b4e397589 */ /* 0x000e6800000e0000 */
[----:B------:R-:W-:Y:S04]  /*9360*/  SHFL.IDX PT, R120, R120, R73, 0x1c1f ;  /* 0x001c1f4978787589 */ /* 0x000fe800000e0000 */
        /* <DEDUP_REMOVED lines=24> */
[----:B------:R-:W1:Y:S01]  /*94f0*/  SHFL.IDX PT, R93, R93, R43, 0x1c1f ;  /* 0x001c1f2b5d5d7589 */ /* 0x000e6200000e0000 */
[----:B------:R-:W-:-:S03]  /*9500*/  LOP3.LUT R52, R12, R13, RZ, 0x3c, !PT ;  /* 0x0000000d0c347212 */ /* 0x000fc600078e3cff */
[----:B------:R-:W1:Y:S01]  /*9510*/  SHFL.IDX PT, R79, R79, R43, 0x1c1f ;  /* 0x001c1f2b4f4f7589 */ /* 0x000e6200000e0000 */
[----:B------:R-:W-:-:S03]  /*9520*/  SHF.R.U64 R38, R38, 0x3, RZ ;  /* 0x0000000326267819 */ /* 0x000fc600000012ff */
        /* <DEDUP_REMOVED lines=9> */
[----:B------:R-:W1:Y:S04]  /*95c0*/  SHFL.IDX PT, R125, R94, R43, 0x1c1f ;  /* 0x001c1f2b5e7d7589 */ /* 0x000e6800000e0000 */
[----:B------:R-:W1:Y:S04]  /*95d0*/  SHFL.IDX PT, R85, R96, R43, 0x1c1f ;  /* 0x001c1f2b60557589 */ /* 0x000e6800000e0000 */
[----:B------:R-:W1:Y:S04]  /*95e0*/  SHFL.IDX PT, R97, R97, R43, 0x1c1f ;  /* 0x001c1f2b61617589 */ /* 0x000e6800000e0000 */
[----:B------:R-:W1:Y:S04]  /*95f0*/  SHFL.IDX PT, R127, R98, R43, 0x1c1f ;  /* 0x001c1f2b627f7589 */ /* 0x000e6800000e0000 */
[----:B------:R-:W1:Y:S04]  /*9600*/  SHFL.IDX PT, R99, R99, R43, 0x1c1f ;  /* 0x001c1f2b63637589 */ /* 0x000e6800000e0000 */
[----:B------:R-:W1:Y:S04]  /*9610*/  SHFL.IDX PT, R87, R102, R43, 0x1c1f ;  /* 0x001c1f2b66577589 */ /* 0x000e6800000e0000 */
[----:B------:R-:W1:Y:S04]  /*9620*/  SHFL.IDX PT, R103, R103, R43, 0x1c1f ;  /* 0x001c1f2b67677589 */ /* 0x000e6800000e0000 */
[----:B------:R-:W1:Y:S04]  /*9630*/  SHFL.IDX PT, R129, R104, R43, 0x1c1f ;  /* 0x001c1f2b68817589 */ /* 0x000e6800000e0000 */
[----:B------:R-:W-:Y:S04]  /*9640*/  SHFL.IDX PT, R106, R106, R43, 0x1c1f ;  /* 0x001c1f2b6a6a7589 */ /* 0x000fe800000e0000 */
[----:B------:R-:W1:Y:S04]  /*9650*/  SHFL.IDX PT, R108, R108, R43, 0x1c1f ;  /* 0x001c1f2b6c6c7589 */ /* 0x000e6800000e0000 */
[----:B------:R-:W1:Y:S04]  /*9660*/  SHFL.IDX PT, R110, R110, R43, 0x1c1f ;  /* 0x001c1f2b6e6e7589 */ /* 0x000e6800000e0000 */
[----:B------:R4:W1:Y:S01]  /*9670*/  SHFL.IDX PT, R111, R111, R43, 0x1c1f ;  /* 0x001c1f2b6f6f7589 */ /* 0x00086200000e0000 */
[----:B------:R-:W-:Y:S01]  /*9680*/  IADD3 R31, P1, R40, 0x4000, RZ ;  /* 0x00004000281f7810 */ /* 0x000fe20007f3e0ff */
[----:B------:R-:W-:Y:S01]  /*9690*/  UIMAD UR10, UR5, UR4, UR42 ;  /* 0x00000004050a72a4 */ /* 0x000fe2000f8e022a */
[----:B---3--:R-:W-:-:S02]  /*96a0*/  SEL R44, R46, R45, P0 ;  /* 0x0000002d2e2c7207 */ /* 0x008fc40000000000 */
[----:B------:R-:W-:Y:S01]  /*96b0*/  SEL R46, R45, R46, P0 ;  /* 0x0000002e2d2e7207 */ /* 0x000fe20000000000 */
[----:B----4-:R-:W-:Y:S01]  /*96c0*/  IMAD R43, RZ, RZ, -UR42 ;  /* 0x8000002aff2b7e24 */ /* 0x010fe2000f8e02ff */
[----:B------:R-:W-:-:S03]  /*96d0*/  LOP3.LUT R38, R38, R39, RZ, 0x3c, !PT ;  /* 0x0000002726267212 */ /* 0x000fc600078e3cff */
[----:B--2---:R-:W-:Y:S01]  /*96e0*/  IMAD R43, R56, R43, UR41 ;  /* 0x00000029382b7e24 */ /* 0x004fe2000f8e022b */
[----:B------:R-:W-:Y:S01]  /*96f0*/  MOV R65, R52 ;  /* 0x0000003400417202 */ /* 0x000fe20000000f00 */
[----:B------:R-:W-:Y:S01]  /*9700*/  IMAD.X R39, RZ, RZ, R41, P4 ;  /* 0x000000ffff277224 */ /* 0x000fe200020e0629 */
[----:B------:R-:W-:Y:S01]  /*9710*/  SEL R45, R144, R95, P0 ;  /* 0x0000005f902d7207 */ /* 0x000fe20000000000 */
[----:B------:R-:W-:Y:S01]  /*9720*/  USHF.R.S32.HI UR7, URZ, 0x1f, UR10 ;  /* 0x0000001f3f077899 */ /* 0x000fe2000801140a */
[----:B------:R-:W-:Y:S01]  /*9730*/  SEL R47, R95, R144, P0 ;  /* 0x000000905f2f7207 */ /* 0x000fe20000000000 */
[----:B------:R-:W-:Y:S01]  /*9740*/  BAR.SYNC.DEFER_BLOCKING 0x1, 0x100 ;  /* 0x0044000000007b1d */ /* 0x000fe20000010000 */
[----:B------:R-:W-:Y:S02]  /*9750*/  LOP3.LUT R30, R31, 0x380, RZ, 0xc0, !PT ;  /* 0x000003801f1e7812 */ /* 0x000fe400078ec0ff */
[----:B------:R-:W-:Y:S02]  /*9760*/  SEL R52, R116, R77, P0 ;  /* 0x0000004d74347207 */ /* 0x000fe40000000000 */
[----:B------:R-:W-:Y:S01]  /*9770*/  SEL R54, R77, R116, P0 ;  /* 0x000000744d367207 */ /* 0x000fe20000000000 */
[----:B------:R-:W-:Y:S01]  /*9780*/  IMAD R77, R43, 0x80, R234 ;  /* 0x000000802b4d7824 */ /* 0x000fe200078e02ea */
[----:B------:R-:W-:Y:S01]  /*9790*/  IADD3 R27, P4, R40, 0x7000, RZ ;  /* 0x00007000281b7810 */ /* 0x000fe20007f9e0ff */
[----:B------:R-:W-:Y:S01]  /*97a0*/  UIMAD UR6, UR7, UR8, URZ ;  /* 0x00000008070672a4 */ /* 0x000fe2000f8e023f */
[----:B------:R-:W-:-:S02]  /*97b0*/  SHF.R.U64 R30, R30, 0x3, RZ ;  /* 0x000000031e1e7819 */ /* 0x000fc400000012ff */
[----:B------:R-:W-:Y:S01]  /*97c0*/  LOP3.LUT R26, R27, 0x380, RZ, 0xc0, !PT ;  /* 0x000003801b1a7812 */ /* 0x000fe200078ec0ff */
[----:B------:R-:W-:Y:S01]  /*97d0*/  UIMAD.WIDE.U32 UR4, UR10, UR8, URZ ;  /* 0x000000080a0472a5 */ /* 0x000fe2000f8e003f */
[----:B------:R-:W-:Y:S01]  /*97e0*/  LOP3.LUT R30, R30, R31, RZ, 0x3c, !PT ;  /* 0x0000001f1e1e7212 */ /* 0x000fe200078e3cff */
[----:B------:R-:W-:Y:S01]  /*97f0*/  UIMAD UR6, UR10, UR9, UR6 ;  /* 0x000000090a0672a4 */ /* 0x000fe2000f8e0206 */
[----:B------:R-:W-:Y:S01]  /*9800*/  IMAD.X R31, RZ, RZ, R41, P1 ;  /* 0x000000ffff1f7224 */ /* 0x000fe200008e0629 */
[----:B------:R-:W-:Y:S01]  /*9810*/  SHF.R.U64 R26, R26, 0x3, RZ ;  /* 0x000000031a1a7819 */ /* 0x000fe200000012ff */
[----:B------:R-:W-:Y:S01]  /*9820*/  USHF.R.S32.HI UR11, URZ, 0x1f, UR40 ;  /* 0x0000001f3f0b7899 */ /* 0x000fe20008011428 */
[----:B------:R-:W-:Y:S01]  /*9830*/  IADD3 R25, P1, R40, 0xa000, RZ ;  /* 0x0000a00028197810 */ /* 0x000fe20007f3e0ff */
[----:B------:R-:W-:Y:S01]  /*9840*/  ULDC.64 UR8, c[0x0][0xb98] ;  /* 0x0002e60000087ab9 */ /* 0x000fe20000000a00 */
[----:B------:R2:W-:Y:S01]  /*9850*/  STSM.16.M88.4 [R105], R44 ;  /* 0x0000002c69007844 */ /* 0x0005e20000000200 */
[----:B------:R-:W-:Y:S01]  /*9860*/  MOV R137, R58 ;  /* 0x0000003a00897202 */ /* 0x000fe20000000f00 */
[----:B------:R-:W-:Y:S01]  /*9870*/  UIADD3 UR5, UR5, UR6, URZ ;  /* 0x0000000605057290 */ /* 0x000fe2000fffe03f */
[----:B0-----:R-:W-:-:S02]  /*9880*/  SEL R49, R146, R91, P0 ;  /* 0x0000005b92317207 */ /* 0x001fc40000000000 */
[----:B------:R-:W-:Y:S02]  /*9890*/  SEL R51, R91, R146, P0 ;  /* 0x000000925b337207 */ /* 0x000fe40000000000 */
[----:B------:R-:W-:Y:S01]  /*98a0*/  SEL R53, R148, R55, P0 ;  /* 0x0000003794357207 */ /* 0x000fe20000000000 */
[----:B------:R-:W-:Y:S01]  /*98b0*/  UIMAD UR6, UR11, UR8, URZ ;  /* 0x000000080b0672a4 */ /* 0x000fe2000f8e023f */
[----:B------:R-:W-:Y:S01]  /*98c0*/  SEL R55, R55, R148, P0 ;  /* 0x0000009437377207 */ /* 0x000fe20000000000 */
[----:B--2---:R-:W-:-:S04]  /*98d0*/  @P3 IMAD.HI.U32 R44, R77, R74, RZ ;  /* 0x0000004a4d2c3227 */ /* 0x004fc800078e00ff */
[----:B------:R-:W-:Y:S01]  /*98e0*/  IMAD.MOV.U32 R74, RZ, RZ, R77 ;  /* 0x000000ffff4a7224 */ /* 0x000fe200078e004d */
[----:B-1----:R-:W-:Y:S02]  /*98f0*/  @P3 SHF.R.U32.HI R74, RZ, R75, R44 ;  /* 0x0000004bff4a3219 */ /* 0x002fe4000001162c */
[----:B------:R-:W-:Y:S01]  /*9900*/  LOP3.LUT R26, R26, R27, RZ, 0x3c, !PT ;  /* 0x0000001b1a1a7212 */ /* 0x000fe200078e3cff */
[----:B------:R-:W-:Y:S01]  /*9910*/  IMAD.X R27, RZ, RZ, R41, P4 ;  /* 0x000000ffff1b7224 */ /* 0x000fe200020e0629 */
[----:B------:R-:W-:Y:S01]  /*9920*/  LOP3.LUT R24, R25, 0x380, RZ, 0xc0, !PT ;  /* 0x0000038019187812 */ /* 0x000fe200078ec0ff */
[----:B------:R-:W-:Y:S01]  /*9930*/  IMAD.MOV R75, RZ, RZ, -R74 ;  /* 0x000000ffff4b7224 */ /* 0x000fe200078e0a4a */
[----:B------:R-:W-:Y:S02]  /*9940*/  SEL R56, R118, R57, P0 ;  /* 0x0000003976387207 */ /* 0x000fe40000000000 */
[----:B------:R-:W-:Y:S01]  /*9950*/  SEL R58, R57, R118, P0 ;  /* 0x00000076393a7207 */ /* 0x000fe20000000000 */
[----:B------:R0:W-:Y:S01]  /*9960*/  STSM.16.M88.4 [R137], R48 ;  /* 0x0000003089007844 */ /* 0x0001e20000000200 */
[----:B------:R-:W-:-:S02]  /*9970*/  IADD3 R7, P4, R40, 0xd000, RZ ;  /* 0x0000d00028077810 */ /* 0x000fc40007f9e0ff */
[----:B------:R-:W-:Y:S02]  /*9980*/  SEL R57, R150, R93, P0 ;  /* 0x0000005d96397207 */ /* 0x000fe40000000000 */
[----:B------:R-:W-:Y:S01]  /*9990*/  SEL R59, R93, R150, P0 ;  /* 0x000000965d3b7207 */ /* 0x000fe20000000000 */
[----:B------:R1:W-:Y:S01]  /*99a0*/  STSM.16.M88.4 [R135], R52 ;  /* 0x0000003487007844 */ /* 0x0003e20000000200 */
[----:B------:R-:W-:Y:S01]  /*99b0*/  SEL R44, R120, R79, P0 ;  /* 0x0000004f782c7207 */ /* 0x000fe20000000000 */
[----:B------:R-:W-:Y:S01]  /*99c0*/  UIMAD UR6, UR40, UR9, UR6 ;  /* 0x00000009280672a4 */ /* 0x000fe2000f8e0206 */
[----:B------:R-:W-:Y:S02]  /*99d0*/  SEL R46, R79, R120, P0 ;  /* 0x000000784f2e7207 */ /* 0x000fe40000000000 */
[----:B------:R-:W-:Y:S02]  /*99e0*/  SEL R45, R152, R125, P0 ;  /* 0x0000007d982d7207 */ /* 0x000fe40000000000 */
[----:B------:R-:W-:Y:S01]  /*99f0*/  SEL R47, R125, R152, P0 ;  /* 0x000000987d2f7207 */ /* 0x000fe20000000000 */
[----:B------:R-:W-:Y:S01]  /*9a00*/  UIMAD.WIDE.U32 UR4, UR40, UR8, UR4 ;  /* 0x00000008280472a5 */ /* 0x000fe2000f8e0004 */
[----:B------:R-:W-:-:S02]  /*9a10*/  SHF.R.U64 R24, R24, 0x3, RZ ;  /* 0x0000000318187819 */ /* 0x000fc400000012ff */
[----:B0-----:R-:W-:Y:S02]  /*9a20*/  SEL R48, R122, R115, P0 ;  /* 0x000000737a307207 */ /* 0x001fe40000000000 */
[----:B------:R-:W-:Y:S02]  /*9a30*/  SEL R50, R115, R122, P0 ;  /* 0x0000007a73327207 */ /* 0x000fe40000000000 */
[----:B------:R-:W-:Y:S02]  /*9a40*/  SEL R49, R154, R85, P0 ;  /* 0x000000559a317207 */ /* 0x000fe40000000000 */
[----:B------:R-:W-:Y:S01]  /*9a50*/  SEL R51, R85, R154, P0 ;  /* 0x0000009a55337207 */ /* 0x000fe20000000000 */
[----:B------:R-:W-:Y:S01]  /*9a60*/  IMAD R75, R42, R75, R77 ;  /* 0x0000004b2a4b7224 */ /* 0x000fe200078e024d */
[----:B-1----:R-:W-:Y:S02]  /*9a70*/  SEL R52, R124, R81, P0 ;  /* 0x000000517c347207 */ /* 0x002fe40000000000 */
[----:B------:R-:W-:-:S02]  /*9a80*/  SEL R54, R81, R124, P0 ;  /* 0x0000007c51367207 */ /* 0x000fc40000000000 */
[----:B------:R-:W-:Y:S02]  /*9a90*/  SEL R53, R156, R97, P0 ;  /* 0x000000619c357207 */ /* 0x000fe40000000000 */
[----:B------:R-:W-:Y:S01]  /*9aa0*/  SEL R55, R97, R156, P0 ;  /* 0x0000009c61377207 */ /* 0x000fe20000000000 */
[----:B------:R-:W-:Y:S01]  /*9ab0*/  STSM.16.M88.4 [R133], R56 ;  /* 0x0000003885007844 */ /* 0x000fe20000000200 */
[----:B------:R-:W-:Y:S02]  /*9ac0*/  LOP3.LUT R6, R7, 0x380, RZ, 0xc0, !PT ;  /* 0x0000038007067812 */ /* 0x000fe400078ec0ff */
[C---:B------:R-:W-:Y:S01]  /*9ad0*/  IADD3 R33, P6, R40.reuse, 0x5000, RZ ;  /* 0x0000500028217810 */ /* 0x040fe20007fde0ff */
[----:B------:R-:W-:Y:S01]  /*9ae0*/  STSM.16.M88.4 [R131], R44 ;  /* 0x0000002c83007844 */ /* 0x000fe20000000200 */
[----:B------:R-:W-:Y:S01]  /*9af0*/  IADD3 R29, P5, R40, 0x6000, RZ ;  /* 0x00006000281d7810 */ /* 0x000fe20007fbe0ff */
[----:B------:R-:W-:Y:S01]  /*9b00*/  IMAD.U32 R78, RZ, RZ, UR6 ;  /* 0x00000006ff4e7e24 */ /* 0x000fe2000f8e00ff */
[----:B------:R-:W-:Y:S01]  /*9b10*/  LOP3.LUT R24, R24, R25, RZ, 0x3c, !PT ;  /* 0x0000001918187212 */ /* 0x000fe200078e3cff */
[----:B------:R-:W-:Y:S01]  /*9b20*/  STSM.16.M88.4 [R113], R48 ;  /* 0x0000003071007844 */ /* 0x000fe20000000200 */
[----:B------:R-:W-:Y:S01]  /*9b30*/  SHF.R.U64 R6, R6, 0x3, RZ ;  /* 0x0000000306067819 */ /* 0x000fe200000012ff */
[----:B------:R-:W-:Y:S01]  /*9b40*/  IMAD.X R25, RZ, RZ, R41, P1 ;  /* 0x000000ffff197224 */ /* 0x000fe200008e0629 */
[----:B------:R-:W-:Y:S01]  /*9b50*/  LOP3.LUT R32, R33, 0x380, RZ, 0xc0, !PT ;  /* 0x0000038021207812 */ /* 0x000fe200078ec0ff */
[----:B------:R0:W-:Y:S01]  /*9b60*/  STSM.16.M88.4 [R112], R52 ;  /* 0x0000003470007844 */ /* 0x0001e20000000200 */
[----:B------:R-:W-:Y:S01]  /*9b70*/  LOP3.LUT R28, R29, 0x380, RZ, 0xc0, !PT ;  /* 0x000003801d1c7812 */ /* 0x000fe200078ec0ff */
[----:B------:R-:W-:Y:S01]  /*9b80*/  ULDC.64 UR8, c[0x0][0xb88] ;  /* 0x0002e20000087ab9 */ /* 0x000fe20000000a00 */
[----:B------:R-:W-:Y:S01]  /*9b90*/  LOP3.LUT R6, R6, R7, RZ, 0x3c, !PT ;  /* 0x0000000706067212 */ /* 0x000fe200078e3cff */
[----:B------:R-:W-:Y:S01]  /*9ba0*/  ULDC UR6, c[0x0][0xa88] ;  /* 0x0002a20000067ab9 */ /* 0x000fe20000000800 */
[----:B------:R-:W-:-:S02]  /*9bb0*/  LOP3.LUT R7, R40, 0x380, RZ, 0xc0, !PT ;  /* 0x0000038028077812 */ /* 0x000fc400078ec0ff */
[----:B------:R-:W-:Y:S02]  /*9bc0*/  SHF.R.U64 R32, R32, 0x3, RZ ;  /* 0x0000000320207819 */ /* 0x000fe400000012ff */
[----:B------:R-:W-:Y:S02]  /*9bd0*/  SHF.R.U64 R28, R28, 0x3, RZ ;  /* 0x000000031c1c7819 */ /* 0x000fe400000012ff */
[----:B0-----:R-:W-:Y:S02]  /*9be0*/  SHF.R.S32.HI R53, RZ, 0x1f, R74 ;  /* 0x0000001fff357819 */ /* 0x001fe4000001144a */
[----:B------:R-:W-:Y:S02]  /*9bf0*/  SHF.R.S32.HI R54, RZ, 0x1f, R75 ;  /* 0x0000001fff367819 */ /* 0x000fe4000001144b */
[----:B------:R-:W-:Y:S02]  /*9c00*/  IADD3 R52, P1, R74, UR4, RZ ;  /* 0x000000044a347c10 */ /* 0x000fe4000ff3e0ff */
[----:B------:R-:W-:Y:S01]  /*9c10*/  SEL R56, R126, R117, P0 ;  /* 0x000000757e387207 */ /* 0x000fe20000000000 */
[----:B------:R-:W-:Y:S01]  /*9c20*/  IMAD R54, R54, UR8, RZ ;  /* 0x0000000836367c24 */ /* 0x000fe2000f8e02ff */
[----:B------:R-:W-:Y:S01]  /*9c30*/  IADD3.X R53, R53, UR5, R78, P1, !PT ;  /* 0x0000000535357c10 */ /* 0x000fe20008ffe44e */
[----:B------:R-:W-:Y:S01]  /*9c40*/  ULDC.64 UR4, c[0x0][0xb50] ;  /* 0x0002d40000047ab9 */ /* 0x000fe20000000a00 */
[----:B------:R-:W-:-:S02]  /*9c50*/  SEL R58, R117, R126, P0 ;  /* 0x0000007e753a7207 */ /* 0x000fc40000000000 */
[----:B------:R-:W-:Y:S02]  /*9c60*/  SEL R57, R158, R127, P0 ;  /* 0x0000007f9e397207 */ /* 0x000fe40000000000 */
[----:B------:R-:W-:Y:S02]  /*9c70*/  SEL R59, R127, R158, P0 ;  /* 0x0000009e7f3b7207 */ /* 0x000fe40000000000 */
[----:B------:R-:W-:Y:S02]  /*9c80*/  SEL R44, R128, R83, P0 ;  /* 0x00000053802c7207 */ /* 0x000fe40000000000 */
[----:B------:R-:W-:Y:S02]  /*9c90*/  SEL R46, R83, R128, P0 ;  /* 0x00000080532e7207 */ /* 0x000fe40000000000 */
[----:B------:R-:W-:Y:S02]  /*9ca0*/  SEL R45, R160, R99, P0 ;  /* 0x00000063a02d7207 */ /* 0x000fe40000000000 */
[----:B------:R-:W-:Y:S01]  /*9cb0*/  SEL R47, R99, R160, P0 ;  /* 0x000000a0632f7207 */ /* 0x000fe20000000000 */
[----:B------:R-:W-:Y:S01]  /*9cc0*/  IMAD R55, R75, UR9, R54 ;  /* 0x000000094b377c24 */ /* 0x000fe2000f8e0236 */
[----:B------:R-:W-:Y:S01]  /*9cd0*/  SHF.R.U64 R7, R7, 0x3, RZ ;  /* 0x0000000307077819 */ /* 0x000fe200000012ff */
[----:B------:R-:W-:Y:S01]  /*9ce0*/  IMAD.WIDE.U32 R52, R75, UR8, R52 ;  /* 0x000000084b347c25 */ /* 0x000fe2000f8e0034 */
[----:B------:R-:W-:-:S02]  /*9cf0*/  LOP3.LUT R32, R32, R33, RZ, 0x3c, !PT ;  /* 0x0000002120207212 */ /* 0x000fc400078e3cff */
[----:B------:R-:W-:Y:S01]  /*9d00*/  LOP3.LUT R28, R28, R29, RZ, 0x3c, !PT ;  /* 0x0000001d1c1c7212 */ /* 0x000fe200078e3cff */
[--C-:B------:R-:W-:Y:S01]  /*9d10*/  IMAD.X R33, RZ, RZ, R41.reuse, P6 ;  /* 0x000000ffff217224 */ /* 0x100fe200030e0629 */
[C---:B------:R-:W-:Y:S01]  /*9d20*/  IADD3 R13, P6, R40.reuse, 0xb000, RZ ;  /* 0x0000b000280d7810 */ /* 0x040fe20007fde0ff */
[--C-:B------:R-:W-:Y:S01]  /*9d30*/  IMAD.X R29, RZ, RZ, R41.reuse, P5 ;  /* 0x000000ffff1d7224 */ /* 0x100fe200028e0629 */
[----:B------:R-:W-:Y:S01]  /*9d40*/  IADD3 R5, P5, R40, 0xc000, RZ ;  /* 0x0000c00028057810 */ /* 0x000fe20007fbe0ff */
[----:B------:R-:W-:Y:S01]  /*9d50*/  STSM.16.M88.4 [R65], R56 ;  /* 0x0000003841007844 */ /* 0x000fe20000000200 */
[----:B------:R-:W-:Y:S01]  /*9d60*/  LOP3.LUT R40, R7, R40, RZ, 0x3c, !PT ;  /* 0x0000002807287212 */ /* 0x000fe200078e3cff */
[----:B------:R-:W-:Y:S01]  /*9d70*/  IMAD.X R7, RZ, RZ, R41, P4 ;  /* 0x000000ffff077224 */ /* 0x000fe200020e0629 */
[----:B------:R-:W-:Y:S01]  /*9d80*/  SEL R48, R130, R119, P0 ;  /* 0x0000007782307207 */ /* 0x000fe20000000000 */
[----:B------:R0:W-:Y:S01]  /*9d90*/  STSM.16.M88.4 [R63], R44 ;  /* 0x0000002c3f007844 */ /* 0x0001e20000000200 */
[----:B------:R-:W-:-:S02]  /*9da0*/  SEL R50, R119, R130, P0 ;  /* 0x0000008277327207 */ /* 0x000fc40000000000 */
[----:B------:R-:W-:Y:S02]  /*9db0*/  SEL R49, R162, R87, P0 ;  /* 0x00000057a2317207 */ /* 0x000fe40000000000 */
[----:B------:R-:W-:Y:S02]  /*9dc0*/  SEL R51, R87, R162, P0 ;  /* 0x000000a257337207 */ /* 0x000fe40000000000 */
[----:B------:R-:W-:Y:S02]  /*9dd0*/  SEL R80, R67, R132, P0 ;  /* 0x0000008443507207 */ /* 0x000fe40000000000 */
[----:B------:R-:W-:Y:S02]  /*9de0*/  SEL R82, R132, R67, P0 ;  /* 0x0000004384527207 */ /* 0x000fe40000000000 */
[----:B------:R-:W-:Y:S02]  /*9df0*/  SEL R81, R164, R103, P0 ;  /* 0x00000067a4517207 */ /* 0x000fe40000000000 */
[----:B------:R-:W-:Y:S01]  /*9e00*/  SEL R83, R103, R164, P0 ;  /* 0x000000a467537207 */ /* 0x000fe20000000000 */
[----:B------:R-:W-:Y:S01]  /*9e10*/  IMAD R104, R42, UR6, RZ ;  /* 0x000000062a687c24 */ /* 0x000fe2000f8e02ff */
[----:B------:R-:W-:Y:S01]  /*9e20*/  LOP3.LUT P1, RZ, R23, 0x3, RZ, 0xc0, !PT ;  /* 0x0000000317ff7812 */ /* 0x000fe2000782c0ff */
[----:B0-----:R-:W-:Y:S01]  /*9e30*/  IMAD.IADD R47, R53, 0x1, R55 ;  /* 0x00000001352f7824 */ /* 0x001fe200078e0237 */
[C---:B------:R-:W-:Y:S01]  /*9e40*/  LEA R44, P4, R52.reuse, UR4, 0x2 ;  /* 0x00000004342c7c11 */ /* 0x040fe2000f8810ff */
[----:B------:R-:W-:Y:S01]  /*9e50*/  IMAD R67, R43, 0x80, R233 ;  /* 0x000000802b437824 */ /* 0x000fe200078e02e9 */
[----:B------:R-:W-:Y:S01]  /*9e60*/  STSM.16.M88.4 [R61], R48 ;  /* 0x000000303d007844 */ /* 0x000fe20000000200 */
[----:B------:R-:W-:Y:S01]  /*9e70*/  SEL R54, R121, R100, P0 ;  /* 0x0000006479367207 */ /* 0x000fe20000000000 */
[----:B------:R-:W-:Y:S01]  /*9e80*/  IMAD.X R11, RZ, RZ, R41, P2 ;  /* 0x000000ffff0b7224 */ /* 0x000fe200010e0629 */
[----:B------:R-:W-:Y:S01]  /*9e90*/  LEA.HI.X R47, R52, UR5, R47, 0x2, P4 ;  /* 0x00000005342f7c11 */ /* 0x000fe2000a0f142f */
[----:B------:R0:W-:Y:S01]  /*9ea0*/  STSM.16.M88.4 [R60], R80 ;  /* 0x000000503c007844 */ /* 0x0001e20000000200 */
[----:B------:R-:W-:Y:S01]  /*9eb0*/  SEL R52, R100, R121, P0 ;  /* 0x0000007964347207 */ /* 0x000fe20000000000 */
[----:B------:R-:W-:Y:S01]  /*9ec0*/  ULDC.64 UR8, c[0x0][0xae8] ;  /* 0x0002ba0000087ab9 */ /* 0x000fe20000000a00 */
[----:B------:R-:W-:-:S02]  /*9ed0*/  SEL R53, R166, R129, P0 ;  /* 0x00000081a6357207 */ /* 0x000fc40000000000 */
[----:B------:R-:W-:Y:S01]  /*9ee0*/  SEL R55, R129, R166, P0 ;  /* 0x000000a681377207 */ /* 0x000fe20000000000 */
[----:B------:R-:W-:Y:S01]  /*9ef0*/  VIADD R45, R67, 0x8 ;  /* 0x00000008432d7836 */ /* 0x000fe20000000000 */
[----:B------:R-:W-:Y:S02]  /*9f00*/  SEL R84, R70, R123, P0 ;  /* 0x0000007b46547207 */ /* 0x000fe40000000000 */
[----:B------:R-:W-:Y:S02]  /*9f10*/  SEL R86, R123, R70, P0 ;  /* 0x000000467b567207 */ /* 0x000fe40000000000 */
[----:B------:R-:W-:Y:S02]  /*9f20*/  SEL R85, R107, R108, P0 ;  /* 0x0000006c6b557207 */ /* 0x000fe40000000000 */
[----:B------:R-:W-:Y:S02]  /*9f30*/  SEL R87, R108, R107, P0 ;  /* 0x0000006b6c577207 */ /* 0x000fe40000000000 */
[----:B------:R-:W-:-:S02]  /*9f40*/  SEL R88, R64, R89, P0 ;  /* 0x0000005940587207 */ /* 0x000fc40000000000 */
[----:B0-----:R-:W-:Y:S02]  /*9f50*/  SEL R80, R71, R134, P0 ;  /* 0x0000008647507207 */ /* 0x001fe40000000000 */
[----:B------:R-:W-:Y:S02]  /*9f60*/  SEL R82, R134, R71, P0 ;  /* 0x0000004786527207 */ /* 0x000fe40000000000 */
[----:B------:R-:W-:Y:S02]  /*9f70*/  SEL R81, R109, R106, P0 ;  /* 0x0000006a6d517207 */ /* 0x000fe40000000000 */
[----:B------:R-:W-:Y:S02]  /*9f80*/  SEL R83, R106, R109, P0 ;  /* 0x0000006d6a537207 */ /* 0x000fe40000000000 */
[----:B------:R-:W-:Y:S02]  /*9f90*/  SEL R90, R89, R64, P0 ;  /* 0x00000040595a7207 */ /* 0x000fe40000000000 */
[----:B------:R-:W-:-:S02]  /*9fa0*/  ISETP.GE.OR P2, PT, R67, R104, P1 ;  /* 0x000000684300720c */ /* 0x000fc40000f46670 */
[----:B------:R-:W-:Y:S02]  /*9fb0*/  SEL R89, R101, R110, P0 ;  /* 0x0000006e65597207 */ /* 0x000fe40000000000 */
[----:B------:R-:W-:Y:S02]  /*9fc0*/  SEL R91, R110, R101, P0 ;  /* 0x000000656e5b7207 */ /* 0x000fe40000000000 */
[----:B------:R-:W-:Y:S01]  /*9fd0*/  SEL R64, R66, R73, P0 ;  /* 0x0000004942407207 */ /* 0x000fe20000000000 */
[----:B------:R-:W-:Y:S01]  /*9fe0*/  STSM.16.M88.4 [R62], R52 ;  /* 0x000000343e007844 */ /* 0x000fe20000000200 */
[----:B------:R-:W-:Y:S02]  /*9ff0*/  SEL R65, R174, R111, P0 ;  /* 0x0000006fae417207 */ /* 0x000fe40000000000 */
[----:B------:R-:W-:Y:S02]  /*a000*/  SEL R67, R111, R174, P0 ;  /* 0x000000ae6f437207 */ /* 0x000fe40000000000 */
[----:B------:R-:W-:Y:S01]  /*a010*/  SEL R66, R73, R66, P0 ;  /* 0x0000004249427207 */ /* 0x000fe20000000000 */
[----:B------:R-:W-:Y:S04]  /*a020*/  STSM.16.M88.4 [R69], R80 ;  /* 0x0000005045007844 */ /* 0x000fe80000000200 */
[----:B------:R-:W-:Y:S04]  /*a030*/  STSM.16.M88.4 [R68], R84 ;  /* 0x0000005444007844 */ /* 0x000fe80000000200 */
[----:B------:R-:W-:Y:S04]  /*a040*/  STSM.16.M88.4 [R76], R88 ;  /* 0x000000584c007844 */ /* 0x000fe80000000200 */
[----:B------:R-:W-:Y:S04]  /*a050*/  STSM.16.M88.4 [R72], R64 ;  /* 0x0000004048007844 */ /* 0x000fe80000000200 */
[----:B------:R-:W-:Y:S04]  /*a060*/  SHFL.IDX PT, R74, R44, RZ, 0x1c1f ;  /* 0x001c1fff2c4a7589 */ /* 0x000fe800000e0000 */
[----:B------:R-:W0:Y:S01]  /*a070*/  SHFL.IDX PT, R75, R47, RZ, 0x1c1f ;  /* 0x001c1fff2f4b7589 */ /* 0x000e2200000e0000 */
[----:B------:R-:W-:Y:S06]  /*a080*/  BAR.SYNC.DEFER_BLOCKING 0x1, 0x100 ;  /* 0x0044000000007b1d */ /* 0x000fec0000010000 */
[----:B------:R-:W-:Y:S04]  /*a090*/  SHFL.IDX PT, R78, R44, 0x1, 0x1c1f ;  /* 0x003c1f002c4e7f89 */ /* 0x000fe800000e0000 */
[----:B------:R-:W1:Y:S01]  /*a0a0*/  SHFL.IDX PT, R79, R47, 0x1, 0x1c1f ;  /* 0x003c1f002f4f7f89 */ /* 0x000e6200000e0000 */
[----:B------:R-:W-:-:S03]  /*a0b0*/  ISETP.GE.OR P1, PT, R45, R104, P1 ;  /* 0x000000682d00720c */ /* 0x000fc60000f26670 */
[----:B0-----:R-:W-:Y:S10]  /*a0c0*/  @!P2 ST.E desc[UR46][R74.64], R3 ;  /* 0x000000034a00a985 */ /* 0x001ff4000c10192e */
[----:B-1----:R0:W-:Y:S04]  /*a0d0*/  @!P1 ST.E desc[UR46][R78.64], R0 ;  /* 0x000000004e009985 */ /* 0x0021e8000c10192e */
[----:B------:R1:W5:Y:S04]  /*a0e0*/  LD.E.128 R80, desc[UR46][R30.64] ;  /* 0x0000002e1e507980 */ /* 0x000368000c101d00 */
[----:B------:R2:W5:Y:S01]  /*a0f0*/  LD.E.128 R60, desc[UR46][R28.64] ;  /* 0x0000002e1c3c7980 */ /* 0x000562000c101d00 */
[----:B------:R-:W-:Y:S01]  /*a100*/  UIMAD UR6, UR7, UR8, URZ ;  /* 0x00000008070672a4 */ /* 0x000fe2000f8e023f */
[----:B0-----:R-:W-:-:S02]  /*a110*/  IMAD R0, R19, 0x20, R22 ;  /* 0x0000002013007824 */ /* 0x001fc400078e0216 */
[----:B------:R0:W5:Y:S01]  /*a120*/  LD.E.128 R96, desc[UR46][R6.64] ;  /* 0x0000002e06607980 */ /* 0x000162000c101d00 */
[----:B-1----:R-:W1:Y:S01]  /*a130*/  @P3 LDC R31, c[0x0][0xbec] ;  /* 0x0002fb00ff1f3b82 */ /* 0x002e620000000800 */
[----:B------:R-:W-:Y:S01]  /*a140*/  UIMAD.WIDE.U32 UR4, UR10, UR8, URZ ;  /* 0x000000080a0472a5 */ /* 0x000fe2000f8e003f */
[----:B------:R-:W-:Y:S01]  /*a150*/  LOP3.LUT R4, R5, 0x380, RZ, 0xc0, !PT ;  /* 0x0000038005047812 */ /* 0x000fe200078ec0ff */
[----:B------:R-:W5:Y:S01]  /*a160*/  LD.E.128 R44, desc[UR46][R38.64] ;  /* 0x0000002e262c7980 */ /* 0x000f62000c101d00 */
[----:B------:R-:W-:-:S03]  /*a170*/  LOP3.LUT R12, R13, 0x380, RZ, 0xc0, !PT ;  /* 0x000003800d0c7812 */ /* 0x000fc600078ec0ff */
[----:B------:R-:W5:Y:S01]  /*a180*/  LD.E.128 R48, desc[UR46][R36.64] ;  /* 0x0000002e24307980 */ /* 0x000f62000c101d00 */
[----:B--2---:R-:W2:Y:S01]  /*a190*/  @P3 LDC R29, c[0x0][0xbf0] ;  /* 0x0002fc00ff1d3b82 */ /* 0x004ea20000000800 */
[----:B0-----:R-:W-:Y:S01]  /*a1a0*/  IMAD R6, R43, 0x80, R0 ;  /* 0x000000802b067824 */ /* 0x001fe200078e0200 */
[----:B------:R-:W-:Y:S01]  /*a1b0*/  UIMAD UR6, UR10, UR9, UR6 ;  /* 0x000000090a0672a4 */ /* 0x000fe2000f8e0206 */
[----:B------:R-:W5:Y:S02]  /*a1c0*/  LD.E.128 R56, desc[UR46][R40.64] ;  /* 0x0000002e28387980 */ /* 0x000f64000c101d00 */
[----:B------:R-:W-:Y:S01]  /*a1d0*/  ULDC.64 UR8, c[0x0][0xaf0] ;  /* 0x0002bc0000087ab9 */ /* 0x000fe20000000a00 */
[----:B------:R-:W-:Y:S01]  /*a1e0*/  UIADD3 UR5, UR5, UR6, URZ ;  /* 0x0000000605057290 */ /* 0x000fe2000fffe03f */
[----:B------:R-:W5:Y:S01]  /*a1f0*/  LD.E.128 R52, desc[UR46][R34.64] ;  /* 0x0000002e22347980 */ /* 0x000f62000c101d00 */
[----:B------:R-:W-:Y:S01]  /*a200*/  UIMAD UR7, UR11, UR8, URZ ;  /* 0x000000080b0772a4 */ /* 0x000fe2000f8e023f */
[----:B------:R-:W-:Y:S01]  /*a210*/  SHF.R.U64 R4, R4, 0x3, RZ ;  /* 0x0000000304047819 */ /* 0x000fe200000012ff */
[----:B------:R-:W-:Y:S01]  /*a220*/  IMAD.MOV.U32 R3, RZ, RZ, R6 ;  /* 0x000000ffff037224 */ /* 0x000fe200078e0006 */
[----:B------:R-:W-:Y:S01]  /*a230*/  SHF.R.U64 R12, R12, 0x3, RZ ;  /* 0x000000030c0c7819 */ /* 0x000fe200000012ff */
[----:B------:R-:W5:Y:S01]  /*a240*/  LD.E.128 R68, desc[UR46][R32.64] ;  /* 0x0000002e20447980 */ /* 0x000f62000c101d00 */
[----:B-1----:R-:W-:Y:S01]  /*a250*/  @P3 IMAD.HI.U32 R0, R6, R31, RZ ;  /* 0x0000001f06003227 */ /* 0x002fe200078e00ff */
[----:B------:R-:W-:-:S02]  /*a260*/  UIMAD UR6, UR40, UR9, UR7 ;  /* 0x00000009280672a4 */ /* 0x000fc4000f8e0207 */
[----:B------:R-:W5:Y:S01]  /*a270*/  LD.E.128 R64, desc[UR46][R26.64] ;  /* 0x0000002e1a407980 */ /* 0x000f62000c101d00 */
[----:B------:R-:W-:Y:S01]  /*a280*/  UIMAD.WIDE.U32 UR4, UR40, UR8, UR4 ;  /* 0x00000008280472a5 */ /* 0x000fe2000f8e0004 */
[----:B------:R-:W-:Y:S02]  /*a290*/  LOP3.LUT R4, R4, R5, RZ, 0x3c, !PT ;  /* 0x0000000504047212 */ /* 0x000fe400078e3cff */
[----:B------:R-:W5:Y:S01]  /*a2a0*/  LD.E.128 R92, desc[UR46][R14.64] ;  /* 0x0000002e0e5c7980 */ /* 0x000f62000c101d00 */
[----:B--2---:R-:W-:Y:S01]  /*a2b0*/  @P3 SHF.R.U32.HI R3, RZ, R29, R0 ;  /* 0x0000001dff033219 */ /* 0x004fe20000011600 */
[----:B------:R-:W-:Y:S01]  /*a2c0*/  IMAD.X R5, RZ, RZ, R41, P5 ;  /* 0x000000ffff057224 */ /* 0x000fe200028e0629 */
[----:B------:R-:W-:Y:S01]  /*a2d0*/  UIADD3 UR6, UR5, UR6, URZ ;  /* 0x0000000605067290 */ /* 0x000fe2000fffe03f */
[----:B------:R-:W5:Y:S01]  /*a2e0*/  LD.E.128 R84, desc[UR46][R20.64] ;  /* 0x0000002e14547980 */ /* 0x000f62000c101d00 */
[--C-:B------:R-:W-:Y:S01]  /*a2f0*/  SHF.R.S32.HI R0, RZ, 0x1f, R3.reuse ;  /* 0x0000001fff007819 */ /* 0x100fe20000011403 */
[----:B------:R-:W-:Y:S01]  /*a300*/  IMAD.MOV R7, RZ, RZ, -R3 ;  /* 0x000000ffff077224 */ /* 0x000fe200078e0a03 */
[----:B------:R-:W-:Y:S01]  /*a310*/  LOP3.LUT R12, R12, R13, RZ, 0x3c, !PT ;  /* 0x0000000d0c0c7212 */ /* 0x000fe200078e3cff */
[----:B------:R-:W-:Y:S01]  /*a320*/  IMAD.X R13, RZ, RZ, R41, P6 ;  /* 0x000000ffff0d7224 */ /* 0x000fe200030e0629 */
[----:B------:R-:W-:Y:S01]  /*a330*/  ULDC.64 UR8, c[0x0][0xae0] ;  /* 0x0002b80000087ab9 */ /* 0x000fe20000000a00 */
[----:B------:R0:W5:Y:S01]  /*a340*/  LD.E.128 R100, desc[UR46][R4.64] ;  /* 0x0000002e04647980 */ /* 0x000162000c101d00 */
[----:B------:R-:W-:-:S02]  /*a350*/  IMAD R0, R0, UR8, RZ ;  /* 0x0000000800007c24 */ /* 0x000fc4000f8e02ff */
[----:B------:R-:W-:Y:S01]  /*a360*/  IMAD R7, R42, R7, R6 ;  /* 0x000000072a077224 */ /* 0x000fe200078e0206 */
[----:B------:R-:W5:Y:S04]  /*a370*/  LD.E.128 R76, desc[UR46][R24.64] ;  /* 0x0000002e184c7980 */ /* 0x000f68000c101d00 */
[----:B------:R-:W5:Y:S01]  /*a380*/  LD.E.128 R72, desc[UR46][R12.64] ;  /* 0x0000002e0c487980 */ /* 0x000f62000c101d00 */
[----:B0-----:R-:W-:Y:S02]  /*a390*/  IMAD.U32 R5, RZ, RZ, UR5 ;  /* 0x00000005ff057e24 */ /* 0x001fe4000f8e00ff */
[----:B------:R-:W-:Y:S01]  /*a3a0*/  IMAD.U32 R4, RZ, RZ, UR4 ;  /* 0x00000004ff047e24 */ /* 0x000fe2000f8e00ff */
[----:B------:R0:W5:Y:S01]  /*a3b0*/  LD.E.128 R88, desc[UR46][R8.64] ;  /* 0x0000002e08587980 */ /* 0x000162000c101d00 */
[----:B------:R-:W-:Y:S01]  /*a3c0*/  IMAD.U32 R5, RZ, RZ, UR6 ;  /* 0x00000006ff057e24 */ /* 0x000fe2000f8e00ff */
[----:B------:R-:W-:-:S02]  /*a3d0*/  ULDC.64 UR6, c[0x0][0xad8] ;  /* 0x0002b60000067ab9 */ /* 0x000fc40000000a00 */
[----:B------:R1:W5:Y:S01]  /*a3e0*/  LD.E.128 R36, desc[UR46][R10.64] ;  /* 0x0000002e0a247980 */ /* 0x000362000c101d00 */
[C---:B------:R-:W-:Y:S01]  /*a3f0*/  IMAD.WIDE.U32 R4, R3.reuse, UR8, R4 ;  /* 0x0000000803047c25 */ /* 0x040fe2000f8e0004 */
[----:B------:R-:W-:Y:S01]  /*a400*/  @!PT LDS RZ, [RZ] ;  /* 0x00000000fffff984 */ /* 0x000fe20000000800 */
[----:B------:R-:W-:Y:S01]  /*a410*/  @!PT LDS RZ, [RZ] ;  /* 0x00000000fffff984 */ /* 0x000fe20000000800 */
[----:B------:R-:W-:Y:S01]  /*a420*/  @!PT LDS RZ, [RZ] ;  /* 0x00000000fffff984 */ /* 0x000fe20000000800 */
[----:B------:R-:W-:Y:S01]  /*a430*/  @!PT LDS RZ, [RZ] ;  /* 0x00000000fffff984 */ /* 0x000fe20000000800 */
[----:B------:R2:W-:Y:S06]  /*a440*/  MEMBAR.ALL.CTA ;  /* 0x0000000000007992 */ /* 0x0005ec0000008000 */
[----:B--2---:R-:W2:Y:S01]  /*a450*/  FENCE.VIEW.ASYNC.S ;  /* 0x00000000000073c6 */ /* 0x004ea20000000000 */
[----:B0-----:R-:W-:Y:S01]  /*a460*/  IMAD R9, R3, UR9, R0 ;  /* 0x0000000903097c24 */ /* 0x001fe2000f8e0200 */
[----:B------:R-:W-:Y:S01]  /*a470*/  SHF.R.S32.HI R0, RZ, 0x1f, R7 ;  /* 0x0000001fff007819 */ /* 0x000fe20000011407 */
[----:B------:R-:W-:-:S02]  /*a480*/  IMAD R43, R43, 0x80, R22 ;  /* 0x000000802b2b7824 */ /* 0x000fc400078e0216 */
[----:B------:R-:W-:Y:S02]  /*a490*/  IMAD.IADD R5, R5, 0x1, R9 ;  /* 0x0000000105057824 */ /* 0x000fe400078e0209 */
[----:B------:R-:W-:Y:S01]  /*a4a0*/  IMAD R0, R0, UR6, RZ ;  /* 0x0000000600007c24 */ /* 0x000fe2000f8e02ff */
[----:B------:R-:W-:Y:S01]  /*a4b0*/  UIADD3 UR39, UR39, 0x38820, URZ ;  /* 0x0003882027277890 */ /* 0x000fe2000fffe03f */
[----:B------:R-:W-:Y:S01]  /*a4c0*/  IMAD.WIDE.U32 R4, R7, UR6, R4 ;  /* 0x0000000607047c25 */ /* 0x000fe2000f8e0004 */
[----:B------:R-:W-:Y:S01]  /*a4d0*/  UIADD3 UR51, UR51, 0x1, URZ ;  /* 0x0000000133337890 */ /* 0x000fe2000fffe03f */
[----:B------:R-:W-:Y:S02]  /*a4e0*/  ISETP.GE.AND P2, PT, R43, R104, PT ;  /* 0x000000682b00720c */ /* 0x000fe40003f46270 */
[----:B------:R-:W-:Y:S01]  /*a4f0*/  IMAD R9, R7, UR7, R0 ;  /* 0x0000000707097c24 */ /* 0x000fe2000f8e0200 */
[----:B------:R-:W-:Y:S01]  /*a500*/  ULDC.64 UR6, c[0x0][0xa80] ;  /* 0x0002a00000067ab9 */ /* 0x000fe20000000a00 */
[----:B------:R-:W-:Y:S01]  /*a510*/  UPRMT UR39, URZ, 0x654, UR39 ;  /* 0x000006543f277896 */ /* 0x000fe20008000027 */
[----:B------:R-:W-:Y:S01]  /*a520*/  LEA R0, P3, R4, UR6, 0x1 ;  /* 0x0000000604007c11 */ /* 0x000fe2000f8608ff */
[----:B------:R-:W-:Y:S01]  /*a530*/  IMAD.IADD R5, R5, 0x1, R9 ;  /* 0x0000000105057824 */ /* 0x000fe200078e0209 */
[----:B------:R-:W-:Y:S01]  /*a540*/  UISETP.NE.AND UP0, UPT, UR51, 0x2, UPT ;  /* 0x000000023300788c */ /* 0x000fe2000bf05270 */
[----:B------:R-:W-:-:S03]  /*a550*/  VIADD R3, R43, 0x20 ;  /* 0x000000202b037836 */ /* 0x000fc60000000000 */
[----:B------:R-:W-:Y:S01]  /*a560*/  LEA.HI.X R14, R4, UR7, R5, 0x1, P3 ;  /* 0x00000007040e7c11 */ /* 0x000fe200098f0c05 */
[----:B------:R-:W-:Y:S01]  /*a570*/  USEL UR5, URZ, 0x1, UP0 ;  /* 0x000000013f057887 */ /* 0x000fe20008000000 */
[-C--:B------:R-:W-:Y:S01]  /*a580*/  ISETP.GE.AND P1, PT, R3, R104.reuse, PT ;  /* 0x000000680300720c */ /* 0x080fe20003f26270 */
[----:B------:R-:W-:Y:S01]  /*a590*/  ULDC UR4, c[0x0][0xc] ;  /* 0x0000030000047ab9 */ /* 0x000fe20000000800 */
[----:B------:R-:W-:Y:S01]  /*a5a0*/  VIADD R3, R43, 0x40 ;  /* 0x000000402b037836 */ /* 0x000fe20000000000 */
[----:B------:R-:W-:Y:S01]  /*a5b0*/  UIADD3 UR41, UR4, UR41, URZ ;  /* 0x0000002904297290 */ /* 0x000fe2000fffe03f */
[----:B--2---:R1:W0:Y:S01]  /*a5c0*/  SHFL.IDX PT, R6, R0, RZ, 0x181f ;  /* 0x00181fff00067589 */ /* 0x00422200000e0000 */
[----:B------:R-:W-:Y:S01]  /*a5d0*/  USEL UR51, UR51, URZ, UP0 ;  /* 0x0000003f33337287 */ /* 0x000fe20008000000 */
[----:B------:R-:W-:Y:S01]  /*a5e0*/  SYNCS.ARRIVE.TRANS64.RED.A1T0 RZ, [UR39], RZ ;  /* 0x000000ffffff79a7 */ /* 0x000fe20008100427 */
[----:B------:R-:W-:Y:S01]  /*a5f0*/  ULOP3.LUT UR43, UR43, UR5, URZ, 0x3c, !UPT ;  /* 0x000000052b2b7292 */ /* 0x000fe2000f8e3c3f */
[----:B------:R1:W2:Y:S01]  /*a600*/  SHFL.IDX PT, R7, R14, RZ, 0x181f ;  /* 0x00181fff0e077589 */ /* 0x0002a200000e0000 */
[----:B------:R-:W-:Y:S01]  /*a610*/  BSSY B0, `(.L_x_31) ;  /* 0x0000015000007945 */ /* 0x000fe20003800000 */
[----:B------:R-:W-:-:S02]  /*a620*/  ISETP.GE.AND P0, PT, R3, R104, PT ;  /* 0x000000680300720c */ /* 0x000fc40003f06270 */
[----:B------:R-:W-:Y:S02]  /*a630*/  SHF.R.S32.HI R139, RZ, 0x1f, R17 ;  /* 0x0000001fff8b7819 */ /* 0x000fe40000011411 */
[----:B------:R-:W-:Y:S01]  /*a640*/  SHF.R.S32.HI R141, RZ, 0x1f, R18 ;  /* 0x0000001fff8d7819 */ /* 0x000fe20000011412 */
[----:B------:R-:W-:Y:S08]  /*a650*/  @P2 BRA `(.L_x_32) ;  /* 0x0000000000402947 */ /* 0x000ff00003800000 */
[----:B------:R-:W-:Y:S02]  /*a660*/  ULDC UR4, c[0x0][0xac8] ;  /* 0x0002b20000047ab9 */ /* 0x000fe40000000800 */
[----:B------:R-:W-:Y:S02]  /*a670*/  ISETP.GE.AND P4, PT, R18, UR4, PT ;  /* 0x0000000412007c0c */ /* 0x000fe4000bf86270 */
[----:B------:R-:W-:Y:S02]  /*a680*/  ISETP.GE.AND P3, PT, R17, UR4, PT ;  /* 0x0000000411007c0c */ /* 0x000fe4000bf66270 */
[----:B------:R-:W-:Y:S02]  /*a690*/  ISETP.GE.AND P2, PT, R16, UR4, PT ;  /* 0x0000000410007c0c */ /* 0x000fe4000bf46270 */
[----:B------:R-:W-:-:S07]  /*a6a0*/  ISETP.GE.AND P5, PT, R2, UR4, PT ;  /* 0x0000000402007c0c */ /* 0x000fce000bfa6270 */
[----:B0-----:R-:W-:-:S04]  /*a6b0*/  @!P4 LEA R8, P6, R18, R6, 0x1 ;  /* 0x000000061208c211 */ /* 0x001fc800078c08ff */
[----:B--2---:R-:W-:Y:S02]  /*a6c0*/  @!P4 LEA.HI.X R9, R18, R7, R141, 0x1, P6 ;  /* 0x000000071209c211 */ /* 0x004fe400030f0c8d */
[----:B-1----:R-:W-:Y:S01]  /*a6d0*/  @!P3 LEA R10, P6, R17, R6, 0x1 ;  /* 0x00000006110ab211 */ /* 0x002fe200078c08ff */
[----:B------:R-:W-:-:S03]  /*a6e0*/  @!P5 IMAD.WIDE R4, R2, 0x2, R6 ;  /* 0x000000020204d825 */ /* 0x000fc600078e0206 */
[-C--:B------:R-:W-:Y:S02]  /*a6f0*/  @!P3 LEA.HI.X R11, R17, R7.reuse, R139, 0x1, P6 ;  /* 0x00000007110bb211 */ /* 0x080fe400030f0c8b */
[C---:B------:R-:W-:Y:S01]  /*a700*/  @!P2 LEA R12, P6, R16.reuse, R6, 0x1 ;  /* 0x00000006100ca211 */ /* 0x040fe200078c08ff */
[----:B-----5:R3:W-:Y:S03]  /*a710*/  @!P5 ST.E.128 desc[UR46][R4.64], R56 ;  /* 0x000000380400d985 */ /* 0x0207e6000c101d2e */
[----:B------:R-:W-:Y:S01]  /*a720*/  @!P2 LEA.HI.X R13, R16, R7, R237, 0x1, P6 ;  /* 0x00000007100da211 */ /* 0x000fe200030f0ced */
[----:B------:R3:W-:Y:S04]  /*a730*/  @!P4 ST.E.128 desc[UR46][R8.64], R80 ;  /* 0x000000500800c985 */ /* 0x0007e8000c101d2e */
[----:B------:R3:W-:Y:S04]  /*a740*/  @!P3 ST.E.128 desc[UR46][R10.64], R92 ;  /* 0x0000005c0a00b985 */ /* 0x0007e8000c101d2e */
[----:B------:R3:W-:Y:S02]  /*a750*/  @!P2 ST.E.128 desc[UR46][R12.64], R100 ;  /* 0x000000640c00a985 */ /* 0x0007e4000c101d2e */
.L_x_32:
[----:B------:R-:W-:Y:S05]  /*a760*/  BSYNC B0 ;  /* 0x0000000000007941 */ /* 0x000fea0003800000 */
.L_x_31:
[----:B--2---:R2:W4:Y:S01]  /*a770*/  SHFL.IDX PT, R7, R14, 0x1, 0x181f ;  /* 0x00381f000e077f89 */ /* 0x00452200000e0000 */
[----:B------:R-:W-:Y:S03]  /*a780*/  BSSY B0, `(.L_x_33) ;  /* 0x0000013000007945 */ /* 0x000fe60003800000 */
[----:B0-----:R2:W0:Y:S01]  /*a790*/  SHFL.IDX PT, R6, R0, 0x1, 0x181f ;  /* 0x00381f0000067f89 */ /* 0x00142200000e0000 */
[----:B------:R-:W-:Y:S05]  /*a7a0*/  @P1 BRA `(.L_x_34) ;  /* 0x0000000000401947 */ /* 0x000fea0003800000 */
[----:B------:R-:W-:Y:S02]  /*a7b0*/  ULDC UR4, c[0x0][0xac8] ;  /* 0x0002b20000047ab9 */ /* 0x000fe40000000800 */
[----:B------:R-:W-:Y:S02]  /*a7c0*/  ISETP.GE.AND P3, PT, R18, UR4, PT ;  /* 0x0000000412007c0c */ /* 0x000fe4000bf66270 */
[----:B------:R-:W-:Y:S02]  /*a7d0*/  ISETP.GE.AND P2, PT, R17, UR4, PT ;  /* 0x0000000411007c0c */ /* 0x000fe4000bf46270 */
[----:B------:R-:W-:Y:S02]  /*a7e0*/  ISETP.GE.AND P1, PT, R16, UR4, PT ;  /* 0x0000000410007c0c */ /* 0x000fe4000bf26270 */
[----:B------:R-:W-:-:S07]  /*a7f0*/  ISETP.GE.AND P4, PT, R2, UR4, PT ;  /* 0x0000000402007c0c */ /* 0x000fce000bf86270 */
[CC--:B0--3--:R-:W-:Y:S02]  /*a800*/  @!P3 LEA R8, P6, R18.reuse, R6.reuse, 0x1 ;  /* 0x000000061208b211 */ /* 0x0c9fe400078c08ff */
[CC--:B-1----:R-:W-:Y:S02]  /*a810*/  @!P2 LEA R10, P5, R17.reuse, R6.reuse, 0x1 ;  /* 0x00000006110aa211 */ /* 0x0c2fe400078a08ff */
[-C--:B----4-:R-:W-:Y:S02]  /*a820*/  @!P3 LEA.HI.X R9, R18, R7.reuse, R141, 0x1, P6 ;  /* 0x000000071209b211 */ /* 0x090fe400030f0c8d */
[----:B------:R-:W-:Y:S01]  /*a830*/  @!P1 LEA R12, P6, R16, R6, 0x1 ;  /* 0x00000006100c9211 */ /* 0x000fe200078c08ff */
[----:B------:R-:W-:Y:S01]  /*a840*/  @!P4 IMAD.WIDE R4, R2, 0x2, R6 ;  /* 0x000000020204c825 */ /* 0x000fe200078e0206 */
[-C--:B------:R-:W-:Y:S02]  /*a850*/  @!P2 LEA.HI.X R11, R17, R7.reuse, R139, 0x1, P5 ;  /* 0x00000007110ba211 */ /* 0x080fe400028f0c8b */
[----:B------:R-:W-:-:S02]  /*a860*/  @!P1 LEA.HI.X R13, R16, R7, R237, 0x1, P6 ;  /* 0x00000007100d9211 */ /* 0x000fc400030f0ced */
[----:B-----5:R0:W-:Y:S04]  /*a870*/  @!P4 ST.E.128 desc[UR46][R4.64], R44 ;  /* 0x0000002c0400c985 */ /* 0x0201e8000c101d2e */
[----:B------:R0:W-:Y:S04]  /*a880*/  @!P3 ST.E.128 desc[UR46][R8.64], R68 ;  /* 0x000000440800b985 */ /* 0x0001e8000c101d2e */
[----:B------:R0:W-:Y:S04]  /*a890*/  @!P2 ST.E.128 desc[UR46][R10.64], R84 ;  /* 0x000000540a00a985 */ /* 0x0001e8000c101d2e */
[----:B------:R0:W-:Y:S02]  /*a8a0*/  @!P1 ST.E.128 desc[UR46][R12.64], R96 ;  /* 0x000000600c009985 */ /* 0x0001e4000c101d2e */
.L_x_34:
[----:B------:R-:W-:Y:S05]  /*a8b0*/  BSYNC B0 ;  /* 0x0000000000007941 */ /* 0x000fea0003800000 */
.L_x_33:
[----:B----4-:R4:W1:Y:S01]  /*a8c0*/  SHFL.IDX PT, R7, R14, 0x2, 0x181f ;  /* 0x00581f000e077f89 */ /* 0x01086200000e0000 */
        /* <DEDUP_REMOVED lines=8> */
[-C--:B0--3--:R-:W-:Y:S02]  /*a950*/  @!P4 LEA R8, P0, R18, R6.reuse, 0x1 ;  /* 0x000000061208c211 */ /* 0x089fe400078008ff */
[CC--:B-1----:R-:W-:Y:S02]  /*a960*/  @!P5 LEA R10, P1, R17.reuse, R6.reuse, 0x1 ;  /* 0x00000006110ad211 */ /* 0x0c2fe400078208ff */
[----:B------:R-:W-:Y:S02]  /*a970*/  @!P6 LEA R12, P2, R16, R6, 0x1 ;  /* 0x00000006100ce211 */ /* 0x000fe400078408ff */
[----:B------:R-:W-:Y:S01]  /*a980*/  @!P3 IMAD.WIDE R4, R2, 0x2, R6 ;  /* 0x000000020204b825 */ /* 0x000fe200078e0206 */
[-C--:B------:R-:W-:Y:S02]  /*a990*/  @!P4 LEA.HI.X R9, R18, R7.reuse, R141, 0x1, P0 ;  /* 0x000000071209c211 */ /* 0x080fe400000f0c8d */
[-C--:B------:R-:W-:Y:S02]  /*a9a0*/  @!P5 LEA.HI.X R11, R17, R7.reuse, R139, 0x1, P1 ;  /* 0x00000007110bd211 */ /* 0x080fe400008f0c8b */
[----:B------:R-:W-:Y:S01]  /*a9b0*/  @!P6 LEA.HI.X R13, R16, R7, R237, 0x1, P2 ;  /* 0x00000007100de211 */ /* 0x000fe200010f0ced */
[----:B-----5:R0:W-:Y:S04]  /*a9c0*/  @!P3 ST.E.128 desc[UR46][R4.64], R48 ;  /* 0x000000300400b985 */ /* 0x0201e8000c101d2e */
[----:B------:R0:W-:Y:S04]  /*a9d0*/  @!P4 ST.E.128 desc[UR46][R8.64], R60 ;  /* 0x0000003c0800c985 */ /* 0x0001e8000c101d2e */
[----:B------:R0:W-:Y:S04]  /*a9e0*/  @!P5 ST.E.128 desc[UR46][R10.64], R76 ;  /* 0x0000004c0a00d985 */ /* 0x0001e8000c101d2e */
[----:B------:R0:W-:Y:S02]  /*a9f0*/  @!P6 ST.E.128 desc[UR46][R12.64], R88 ;  /* 0x000000580c00e985 */ /* 0x0001e4000c101d2e */
.L_x_36:
[----:B------:R-:W-:Y:S05]  /*aa00*/  BSYNC B0 ;  /* 0x0000000000007941 */ /* 0x000fea0003800000 */
.L_x_35:
[----:B------:R-:W-:Y:S01]  /*aa10*/  VIADD R3, R43, 0x60 ;  /* 0x000000602b037836 */ /* 0x000fe20000000000 */
[----:B-1----:R1:W1:Y:S01]  /*aa20*/  SHFL.IDX PT, R7, R14, 0x3, 0x181f ;  /* 0x00781f000e077f89 */ /* 0x00226200000e0000 */
[----:B------:R-:W-:Y:S01]  /*aa30*/  UIADD3 UR44, UR44, 0x1, URZ ;  /* 0x000000012c2c7890 */ /* 0x000fe2000fffe03f */
[----:B------:R-:W-:Y:S02]  /*aa40*/  BSSY B0, `(.L_x_37) ;  /* 0x0000014000007945 */ /* 0x000fe40003800000 */
[----:B------:R-:W-:Y:S01]  /*aa50*/  ISETP.GE.AND P0, PT, R3, R104, PT ;  /* 0x000000680300720c */ /* 0x000fe20003f06270 */
[----:B0-----:R0:W0:-:S12]  /*aa60*/  SHFL.IDX PT, R6, R0, 0x3, 0x181f ;  /* 0x00781f0000067f89 */ /* 0x00101800000e0000 */
[----:B------:R-:W-:Y:S05]  /*aa70*/  @P0 BRA `(.L_x_38) ;  /* 0x0000000000400947 */ /* 0x000fea0003800000 */
[----:B------:R-:W-:Y:S02]  /*aa80*/  ULDC UR4, c[0x0][0xac8] ;  /* 0x0002b20000047ab9 */ /* 0x000fe40000000800 */
[----:B------:R-:W-:Y:S02]  /*aa90*/  ISETP.GE.AND P4, PT, R18, UR4, PT ;  /* 0x0000000412007c0c */ /* 0x000fe4000bf86270 */
[----:B------:R-:W-:Y:S02]  /*aaa0*/  ISETP.GE.AND P5, PT, R17, UR4, PT ;  /* 0x0000000411007c0c */ /* 0x000fe4000bfa6270 */
[----:B------:R-:W-:Y:S02]  /*aab0*/  ISETP.GE.AND P6, PT, R16, UR4, PT ;  /* 0x0000000410007c0c */ /* 0x000fe4000bfc6270 */
[----:B------:R-:W-:-:S07]  /*aac0*/  ISETP.GE.AND P3, PT, R2, UR4, PT ;  /* 0x0000000402007c0c */ /* 0x000fce000bf66270 */
[-C--:B0--3--:R-:W-:Y:S02]  /*aad0*/  @!P4 LEA R8, P0, R18, R6.reuse, 0x1 ;  /* 0x000000061208c211 */ /* 0x089fe400078008ff */
[CC--:B------:R-:W-:Y:S02]  /*aae0*/  @!P5 LEA R10, P1, R17.reuse, R6.reuse, 0x1 ;  /* 0x00000006110ad211 */ /* 0x0c0fe400078208ff */
[----:B------:R-:W-:Y:S02]  /*aaf0*/  @!P6 LEA R12, P2, R16, R6, 0x1 ;  /* 0x00000006100ce211 */ /* 0x000fe400078408ff */
[----:B-1----:R-:W-:Y:S01]  /*ab00*/  @!P3 IMAD.WIDE R4, R2, 0x2, R6 ;  /* 0x000000020204b825 */ /* 0x002fe200078e0206 */
[-C--:B------:R-:W-:Y:S02]  /*ab10*/  @!P4 LEA.HI.X R9, R18, R7.reuse, R141, 0x1, P0 ;  /* 0x000000071209c211 */ /* 0x080fe400000f0c8d */
[-C--:B------:R-:W-:Y:S02]  /*ab20*/  @!P5 LEA.HI.X R11, R17, R7.reuse, R139, 0x1, P1 ;  /* 0x00000007110bd211 */ /* 0x080fe400008f0c8b */
[----:B------:R-:W-:Y:S01]  /*ab30*/  @!P6 LEA.HI.X R13, R16, R7, R237, 0x1, P2 ;  /* 0x00000007100de211 */ /* 0x000fe200010f0ced */
[----:B-----5:R0:W-:Y:S04]  /*ab40*/  @!P3 ST.E.128 desc[UR46][R4.64], R52 ;  /* 0x000000340400b985 */ /* 0x0201e8000c101d2e */
[----:B------:R0:W-:Y:S04]  /*ab50*/  @!P4 ST.E.128 desc[UR46][R8.64], R64 ;  /* 0x000000400800c985 */ /* 0x0001e8000c101d2e */
[----:B------:R0:W-:Y:S04]  /*ab60*/  @!P5 ST.E.128 desc[UR46][R10.64], R72 ;  /* 0x000000480a00d985 */ /* 0x0001e8000c101d2e */
[----:B------:R0:W-:Y:S02]  /*ab70*/  @!P6 ST.E.128 desc[UR46][R12.64], R36 ;  /* 0x000000240c00e985 */ /* 0x0001e4000c101d2e */
.L_x_38:
[----:B------:R-:W-:Y:S05]  /*ab80*/  BSYNC B0 ;  /* 0x0000000000007941 */ /* 0x000fea0003800000 */
.L_x_37:
[----:B0-2-4-:R-:W0:Y:S02]  /*ab90*/  LDC R0, c[0x0][0xc34] ;  /* 0x00030d00ff007b82 */ /* 0x015e240000000800 */
[----:B0-----:R-:W-:-:S13]  /*aba0*/  ISETP.LE.AND P0, PT, R0, UR41, PT ;  /* 0x0000002900007c0c */ /* 0x001fda000bf03270 */
[----:B------:R-:W-:Y:S05]  /*abb0*/  @!P0 BRA `(.L_x_39) ;  /* 0xffffff6000888947 */ /* 0x000fea000383ffff */
[----:B------:R-:W-:Y:S05]  /*abc0*/  EXIT ;  /* 0x000000000000794d */ /* 0x000fea0003800000 */
.L_x_7:
[----:B------:R-:W-:-:S08]  /*abd0*/  NOP ;  /* 0x0000000000007918 */ /* 0x000fd00000000000 */
[----:B------:R-:W0:-:S00]  /*abe0*/  USETMAXREG.DEALLOC.CTAPOOL 0x18 ;  /* 0x00000018000079c8 */ /* 0x000e0000080e0500 */
[----:B------:R-:W1:Y:S01]  /*abf0*/  S2UR UR50, SR_CTAID.X ;  /* 0x00000000003279c3 */ /* 0x000e620000002500 */
[----:B0-----:R-:W-:Y:S01]  /*ac00*/  IMAD.MOV.U32 R0, RZ, RZ, 0x1 ;  /* 0x00000001ff007424 */ /* 0x001fe200078e00ff */
[----:B------:R0:W-:Y:S01]  /*ac10*/  STL [R1], RZ ;  /* 0x000000ff01007387 */ /* 0x0001e20000100800 */
[----:B------:R-:W-:-:S03]  /*ac20*/  UMOV UR48, 0x1 ;  /* 0x0000000100307882 */ /* 0x000fc60000000000 */
[----:B------:R0:W-:Y:S02]  /*ac30*/  STL [R1+0x8], R0 ;  /* 0x0000080001007387 */ /* 0x0001e40000100800 */
[----:B------:R-:W1:Y:S02]  /*ac40*/  LDC R2, c[0x0][0xc34] ;  /* 0x00030d00ff027b82 */ /* 0x000e640000000800 */
[----:B-1----:R-:W-:-:S13]  /*ac50*/  ISETP.LE.AND P0, PT, R2, UR50, PT ;  /* 0x0000003202007c0c */ /* 0x002fda000bf03270 */
[----:B0-----:R-:W-:Y:S05]  /*ac60*/  @P0 BRA `(.L_x_40) ;  /* 0x0000003c00500947 */ /* 0x001fea0003800000 */
[----:B------:R-:W0:Y:S01]  /*ac70*/  S2R R7, SR_TID.X ;  /* 0x0000000000077919 */ /* 0x000e220000002100 */
[----:B------:R-:W1:Y:S01]  /*ac80*/  S2UR UR4, SR_CgaCtaId ;  /* 0x00000000000479c3 */ /* 0x000e620000008800 */
[----:B------:R-:W-:Y:S01]  /*ac90*/  UMOV UR41, 0x400 ;  /* 0x0000040000297882 */ /* 0x000fe20000000000 */
[----:B------:R-:W-:Y:S01]  /*aca0*/  ULDC.64 UR52, c[0x0][0x198] ;  /* 0x0000660000347ab9 */ /* 0x000fe20000000a00 */
[----:B------:R-:W-:Y:S02]  /*acb0*/  ULOP3.LUT UR42, UR38, 0x1, URZ, 0xfc, !UPT ;  /* 0x00000001262a7892 */ /* 0x000fe4000f8efc3f */
[----:B------:R-:W-:Y:S01]  /*acc0*/  ULOP3.LUT UR49, UR38, 0x2, URZ, 0xfc, !UPT ;  /* 0x0000000226317892 */ /* 0x000fe2000f8efc3f */
[----:B------:R-:W-:Y:S01]  /*acd0*/  ULDC UR43, c[0x0][0xc] ;  /* 0x00000300002b7ab9 */ /* 0x000fe20000000800 */
[----:B------:R-:W-:Y:S01]  /*ace0*/  UMOV UR48, URZ ;  /* 0x0000003f00307c82 */ /* 0x000fe20008000000 */
[----:B-1----:R-:W-:Y:S01]  /*acf0*/  ULEA UR41, UR4, UR41, 0x18 ;  /* 0x0000002904297291 */ /* 0x002fe2000f8ec03f */
[C---:B0-----:R-:W-:Y:S01]  /*ad00*/  IMAD.SHL.U32 R17, R7.reuse, 0x80, RZ ;  /* 0x0000008007117824 */ /* 0x041fe200078e00ff */
[----:B------:R-:W-:-:S02]  /*ad10*/  LOP3.LUT R6, R7, 0x7f, RZ, 0xc0, !PT ;  /* 0x0000007f07067812 */ /* 0x000fc400078ec0ff */
[----:B------:R-:W-:Y:S02]  /*ad20*/  R2P PR, R7, 0x6 ;  /* 0x0000000607007804 */ /* 0x000fe40000000000 */
[----:B------:R-:W-:Y:S02]  /*ad30*/  SHF.R.U32.HI R0, RZ, 0x5, R6 ;  /* 0x00000005ff007819 */ /* 0x000fe40000011606 */
[C---:B------:R-:W-:Y:S02]  /*ad40*/  LOP3.LUT R5, R17.reuse, 0x400, RZ, 0xc0, !PT ;  /* 0x0000040011057812 */ /* 0x040fe400078ec0ff */
[----:B------:R-:W-:-:S03]  /*ad50*/  LOP3.LUT R3, R17, 0x380, RZ, 0xc0, !PT ;  /* 0x0000038011037812 */ /* 0x000fc600078ec0ff */
[C---:B------:R-:W-:Y:S02]  /*ad60*/  IMAD R4, R0.reuse, 0x800, R5 ;  /* 0x0000080000047824 */ /* 0x040fe400078e0205 */
[----:B------:R-:W-:Y:S01]  /*ad70*/  IMAD R5, R0, 0x10, R3 ;  /* 0x0000001000057824 */ /* 0x000fe200078e0203 */
[----:B------:R-:W-:Y:S01]  /*ad80*/  LOP3.LUT R3, R3, 0x10, R7, 0xf8, !PT ;  /* 0x0000001003037812 */ /* 0x000fe200078ef807 */
[----:B------:R-:W-:-:S05]  /*ad90*/  IMAD.SHL.U32 R0, R7, 0x10, RZ ;  /* 0x0000001007007824 */ /* 0x000fca00078e00ff */
[--C-:B------:R-:W-:Y:S02]  /*ada0*/  LOP3.LUT R2, R5, 0x70, R0.reuse, 0x78, !PT ;  /* 0x0000007005027812 */ /* 0x100fe400078e7800 */
[----:B------:R-:W-:Y:S02]  /*adb0*/  LOP3.LUT R3, R3, 0x70, R0, 0x78, !PT ;  /* 0x0000007003037812 */ /* 0x000fe400078e7800 */
[----:B------:R-:W-:Y:S02]  /*adc0*/  LOP3.LUT R17, R2, 0xc00, R17, 0xf8, !PT ;  /* 0x00000c0002117812 */ /* 0x000fe400078ef811 */
[----:B------:R-:W-:Y:S01]  /*add0*/  LOP3.LUT R5, R0, 0x70, RZ, 0xc0, !PT ;  /* 0x0000007000057812 */ /* 0x000fe200078ec0ff */
[----:B------:R-:W-:Y:S02]  /*ade0*/  IMAD.IADD R2, R4, 0x1, R3 ;  /* 0x0000000104027824 */ /* 0x000fe400078e0203 */
[----:B------:R-:W-:-:S03]  /*adf0*/  IMAD.SHL.U32 R3, R7, 0x2, RZ ;  /* 0x0000000207037824 */ /* 0x000fc600078e00ff */
[----:B------:R0:W-:Y:S02]  /*ae00*/  STL [R1+0x4], R2 ;  /* 0x0000040201007387 */ /* 0x0001e40000100800 */
[----:B0-----:R-:W-:-:S04]  /*ae10*/  LOP3.LUT R2, R0, 0x3f0, RZ, 0xc0, !PT ;  /* 0x000003f000027812 */ /* 0x001fc800078ec0ff */
[----:B------:R-:W-:Y:S02]  /*ae20*/  LOP3.LUT R3, R2, 0x70, R3, 0x78, !PT ;  /* 0x0000007002037812 */ /* 0x000fe400078e7803 */
[----:B------:R-:W-:Y:S02]  /*ae30*/  SHF.L.U32 R2, R6, 0x4, RZ ;  /* 0x0000000406027819 */ /* 0x000fe400000006ff */
[----:B------:R-:W-:Y:S02]  /*ae40*/  SHF.R.U32.HI R6, RZ, 0x3, R6 ;  /* 0x00000003ff067819 */ /* 0x000fe40000011606 */
[----:B------:R-:W-:Y:S01]  /*ae50*/  LOP3.LUT R2, R3, 0x400, R2, 0xf8, !PT ;  /* 0x0000040003027812 */ /* 0x000fe200078ef802 */
[----:B------:R-:W-:Y:S01]  /*ae60*/  IMAD.MOV.U32 R3, RZ, RZ, 0x40 ;  /* 0x00000040ff037424 */ /* 0x000fe200078e00ff */
[----:B------:R-:W-:-:S03]  /*ae70*/  LOP3.LUT R6, R6, 0x70, R0, 0xf8, !PT ;  /* 0x0000007006067812 */ /* 0x000fc600078ef800 */
[----:B------:R-:W-:Y:S01]  /*ae80*/  VIADD R0, R2, UR41 ;  /* 0x0000002902007c36 */ /* 0x000fe20008000000 */
[----:B------:R-:W-:Y:S01]  /*ae90*/  SEL R4, R3, 0xffffffc0, !P2 ;  /* 0xffffffc003047807 */ /* 0x000fe20005000000 */
[----:B------:R-:W-:Y:S01]  /*aea0*/  IMAD.MOV.U32 R3, RZ, RZ, 0x20 ;  /* 0x00000020ff037424 */ /* 0x000fe200078e00ff */
[----:B------:R-:W-:-:S03]  /*aeb0*/  LOP3.LUT R2, R5, 0x80, RZ, 0xfc, !PT ;  /* 0x0000008005027812 */ /* 0x000fc600078efcff */
[----:B------:R-:W-:Y:S01]  /*aec0*/  STL [R1+0x18], R4 ;  /* 0x0000180401007387 */ /* 0x000fe20000100800 */
[----:B------:R-:W-:-:S05]  /*aed0*/  SEL R3, R3, 0xffffffe0, !P1 ;  /* 0xffffffe003037807 */ /* 0x000fca0004800000 */
[----:B------:R0:W-:Y:S04]  /*aee0*/  STL [R1+0x1c], R3 ;  /* 0x00001c0301007387 */ /* 0x0001e80000100800 */
[----:B------:R-:W-:Y:S04]  /*aef0*/  STL [R1], RZ ;  /* 0x000000ff01007387 */ /* 0x000fe80000100800 */
[----:B------:R1:W-:Y:S01]  /*af00*/  STL [R1+0x28], R0 ;  /* 0x0000280001007387 */ /* 0x0003e20000100800 */
[----:B0-----:R-:W-:Y:S02]  /*af10*/  IMAD.IADD R3, R4, 0x1, R3 ;  /* 0x0000000104037824 */ /* 0x001fe400078e0203 */
[----:B-1----:R-:W-:-:S05]  /*af20*/  IMAD.MOV.U32 R0, RZ, RZ, 0x1 ;  /* 0x00000001ff007424 */ /* 0x002fca00078e00ff */
[----:B------:R0:W-:Y:S04]  /*af30*/  STL [R1+0x8], R0 ;  /* 0x0000080001007387 */ /* 0x0001e80000100800 */
[----:B------:R1:W-:Y:S01]  /*af40*/  STL [R1+0x20], R3 ;  /* 0x0000200301007387 */ /* 0x0003e20000100800 */
[----:B0-----:R-:W-:-:S05]  /*af50*/  IMAD.IADD R0, R4, 0x1, R17 ;  /* 0x0000000104007824 */ /* 0x001fca00078e0211 */
[----:B------:R1:W-:Y:S02]  /*af60*/  STL [R1+0x24], R0 ;  /* 0x0000240001007387 */ /* 0x0003e40000100800 */
.L_x_87:
[----:B------:R-:W-:Y:S01]  /*af70*/  ULDC UR4, c[0x0][0xc38] ;  /* 0x00030e0000047ab9 */ /* 0x000fe20000000800 */
[----:B------:R-:W-:Y:S01]  /*af80*/  ULDC UR6, c[0x0][0xc44] ;  /* 0x0003110000067ab9 */ /* 0x000fe20000000800 */
[----:B------:R-:W-:Y:S02]  /*af90*/  UISETP.NE.AND UP2, UPT, UR4, 0x1, UPT ;  /* 0x000000010400788c */ /* 0x000fe4000bf45270 */
[----:B------:R-:W-:Y:S01]  /*afa0*/  UISETP.NE.AND UP1, UPT, UR6, 0x1, UPT ;  /* 0x000000010600788c */ /* 0x000fe2000bf25270 */
[----:B------:R-:W-:Y:S01]  /*afb0*/  ULDC.64 UR4, c[0x0][0x418] ;  /* 0x0001060000047ab9 */ /* 0x000fe20000000a00 */
[----:B------:R-:W-:Y:S02]  /*afc0*/  UIADD3 UR10, UR41, 0x28400, URZ ;  /* 0x00028400290a7890 */ /* 0x000fe4000fffe03f */
[----:B------:R-:W-:Y:S01]  /*afd0*/  UISETP.NE.U32.AND UP0, UPT, UR4, URZ, UPT ;  /* 0x0000003f0400728c */ /* 0x000fe2000bf05070 */
[----:B------:R-:W-:Y:S01]  /*afe0*/  ULDC UR7, c[0x0][0x424] ;  /* 0x0001090000077ab9 */ /* 0x000fe20000000800 */
[----:B------:R-:W-:-:S02]  /*aff0*/  UMOV UR45, UR50 ;  /* 0x00000032002d7c82 */ /* 0x000fc40008000000 */
[----:B------:R-:W-:Y:S01]  /*b000*/  UISETP.NE.AND.EX UP0, UPT, UR5, URZ, UPT, UP0 ;  /* 0x0000003f0500728c */ /* 0x000fe2000bf05300 */
[----:B------:R-:W-:Y:S01]  /*b010*/  @UP2 ULDC UR4, c[0x0][0xc3c] ;  /* 0x00030f0000042ab9 */ /* 0x000fe20000000800 */
[----:B------:R-:W-:Y:S01]  /*b020*/  @UP2 ULDC UR8, c[0x0][0xc40] ;  /* 0x0003100000082ab9 */ /* 0x000fe20000000800 */
[----:B------:R-:W-:Y:S02]  /*b030*/  UIMAD.WIDE.U32 UR4, UR50, UR4, URZ ;  /* 0x00000004320472a5 */ /* 0x000fe4000f8e003f */
[----:B------:R-:W-:Y:S02]  /*b040*/  USEL UR7, UR7, 0x1, UP0 ;  /* 0x0000000107077887 */ /* 0x000fe40008000000 */
[----:B------:R-:W-:Y:S02]  /*b050*/  ULOP3.LUT UP0, URZ, UR10, 0x3ff, URZ, 0xc0, !UPT ;  /* 0x000003ff0a3f7892 */ /* 0x000fe4000f80c03f */
[----:B------:R-:W-:Y:S01]  /*b060*/  @UP2 USHF.R.U32.HI UR45, URZ, UR8, UR5 ;  /* 0x000000083f2d2299 */ /* 0x000fe20008011605 */
[----:B------:R-:W-:-:S02]  /*b070*/  ULDC UR40, c[0x0][0x2f0] ;  /* 0x0000bc0000287ab9 */ /* 0x000fc40000000800 */
[----:B------:R-:W-:Y:S01]  /*b080*/  @UP1 ULDC.64 UR8, c[0x0][0xc48] ;  /* 0x0003120000081ab9 */ /* 0x000fe20000000a00 */
[----:B------:R-:W-:Y:S01]  /*b090*/  UIMAD UR40, UR7, UR40, URZ ;  /* 0x00000028072872a4 */ /* 0x000fe2000f8e023f */
[----:B------:R-:W-:Y:S01]  /*b0a0*/  PLOP3.LUT P0, PT, PT, PT, UP0, 0x80, 0x0 ;  /* 0x000000000000781c */ /* 0x000fe20003f0f008 */
[----:B------:R-:W-:Y:S02]  /*b0b0*/  UIMAD.WIDE.U32 UR4, UR45, UR8, URZ ;  /* 0x000000082d0472a5 */ /* 0x000fe4000f8e003f */
[----:B------:R-:W-:Y:S01]  /*b0c0*/  UMOV UR44, UR45 ;  /* 0x0000002d002c7c82 */ /* 0x000fe20008000000 */
[----:B------:R-:W-:Y:S02]  /*b0d0*/  UIADD3 UR39, UR40, 0x7f, URZ ;  /* 0x0000007f28277890 */ /* 0x000fe4000fffe03f */
[----:B------:R-:W-:Y:S02]  /*b0e0*/  @UP1 USHF.R.U32.HI UR44, URZ, UR9, UR5 ;  /* 0x000000093f2c1299 */ /* 0x000fe40008011605 */
[----:B------:R-:W-:-:S02]  /*b0f0*/  USHF.R.S32.HI UR4, URZ, 0x1f, UR39 ;  /* 0x0000001f3f047899 */ /* 0x000fc40008011427 */
[----:B------:R-:W-:Y:S02]  /*b100*/  UIADD3 UR36, -UR44, URZ, URZ ;  /* 0x0000003f2c247290 */ /* 0x000fe4000fffe13f */
[----:B------:R-:W-:Y:S02]  /*b110*/  ULEA.HI UR39, UR4, UR39, URZ, 0x7 ;  /* 0x0000002704277291 */ /* 0x000fe4000f8f383f */
[----:B------:R-:W-:Y:S01]  /*b120*/  UIMAD UR36, UR6, UR36, UR45 ;  /* 0x00000024062472a4 */ /* 0x000fe2000f8e022d */
[----:B0-----:R-:W-:Y:S11]  /*b130*/  @!P0 BRA `(.L_x_41) ;  /* 0x0000000000408947 */ /* 0x001ff60003800000 */
[----:B------:R-:W-:Y:S01]  /*b140*/  MOV R2, 0x0 ;  /* 0x0000000000027802 */ /* 0x000fe20000000f00 */
[----:B------:R-:W-:Y:S01]  /*b150*/  ULDC.64 UR6, c[0x4][0x1c8] ;  /* 0x0100720000067ab9 */ /* 0x000fe20000000a00 */
[----:B------:R-:W-:Y:S01]  /*b160*/  ULDC.64 UR8, c[0x4][0x1d0] ;  /* 0x0100740000087ab9 */ /* 0x000fe20000000a00 */
[----:B------:R-:W-:Y:S01]  /*b170*/  ULDC.64 UR4, c[0x4][0x118] ;  /* 0x0100460000047ab9 */ /* 0x000fe20000000a00 */
[----:B------:R-:W-:Y:S02]  /*b180*/  IMAD.U32 R4, RZ, RZ, UR6 ;  /* 0x00000006ff047e24 */ /* 0x000fe4000f8e00ff */
[----:B-1----:R-:W0:Y:S01]  /*b190*/  LDC.64 R2, c[0x4][R2] ;  /* 0x0100000002027b82 */ /* 0x002e220000000a00 */
[----:B------:R-:W-:Y:S02]  /*b1a0*/  IMAD.U32 R5, RZ, RZ, UR7 ;  /* 0x00000007ff057e24 */ /* 0x000fe4000f8e00ff */
[----:B------:R-:W-:Y:S02]  /*b1b0*/  IMAD.U32 R6, RZ, RZ, UR8 ;  /* 0x00000008ff067e24 */ /* 0x000fe4000f8e00ff */
[----:B------:R-:W-:-:S02]  /*b1c0*/  IMAD.U32 R7, RZ, RZ, UR9 ;  /* 0x00000009ff077e24 */ /* 0x000fc4000f8e00ff */
[----:B------:R-:W-:Y:S02]  /*b1d0*/  IMAD.U32 R10, RZ, RZ, UR4 ;  /* 0x00000004ff0a7e24 */ /* 0x000fe4000f8e00ff */
[----:B------:R-:W-:Y:S02]  /*b1e0*/  IMAD.U32 R11, RZ, RZ, UR5 ;  /* 0x00000005ff0b7e24 */ /* 0x000fe4000f8e00ff */
[----:B------:R-:W-:Y:S02]  /*b1f0*/  IMAD.MOV.U32 R8, RZ, RZ, 0x70 ;  /* 0x00000070ff087424 */ /* 0x000fe400078e00ff */
[----:B------:R-:W-:Y:S02]  /*b200*/  IMAD.MOV.U32 R12, RZ, RZ, 0x1 ;  /* 0x00000001ff0c7424 */ /* 0x000fe400078e00ff */
[----:B------:R-:W-:-:S07]  /*b210*/  IMAD.MOV.U32 R13, RZ, RZ, RZ ;  /* 0x000000ffff0d7224 */ /* 0x000fce00078e00ff */
[----:B------:R-:W-:-:S07]  /*b220*/  LEPC R20, `(.L_x_41) ;  /* 0x000000001014794e */ /* 0x000fce0000000000 */
[----:B0-----:R-:W-:Y:S05]  /*b230*/  CALL.ABS.NOINC R2 ;  /* 0x0000000002007343 */ /* 0x001fea0003c00000 */
.L_x_41:
[----:B------:R-:W-:-:S06]  /*b240*/  UIADD3 UR4, UR41, 0x10400, URZ ;  /* 0x0001040029047890 */ /* 0x000fcc000fffe03f */
[----:B------:R-:W-:-:S05]  /*b250*/  IMAD.U32 R16, RZ, RZ, UR4 ;  /* 0x00000004ff107e24 */ /* 0x000fca000f8e00ff */
[----:B------:R-:W-:-:S13]  /*b260*/  LOP3.LUT P0, RZ, R16, 0x3ff, RZ, 0xc0, !PT ;  /* 0x000003ff10ff7812 */ /* 0x000fda000780c0ff */
[----:B------:R-:W-:Y:S05]  /*b270*/  @!P0 BRA `(.L_x_42) ;  /* 0x0000000000408947 */ /* 0x000fea0003800000 */
        /* <DEDUP_REMOVED lines=16> */
.L_x_42:
[----:B------:R-:W-:-:S04]  /*b380*/  IMAD.U32 R18, RZ, RZ, UR41 ;  /* 0x00000029ff127e24 */ /* 0x000fc8000f8e00ff */
[----:B-1----:R-:W-:-:S05]  /*b390*/  VIADD R0, R18, 0x400 ;  /* 0x0000040012007836 */ /* 0x002fca0000000000 */
[----:B------:R-:W-:-:S13]  /*b3a0*/  LOP3.LUT P0, RZ, R0, 0x3ff, RZ, 0xc0, !PT ;  /* 0x000003ff00ff7812 */ /* 0x000fda000780c0ff */
[----:B------:R-:W-:Y:S05]  /*b3b0*/  @!P0 BRA `(.L_x_43) ;  /* 0x0000000000408947 */ /* 0x000fea0003800000 */
[----:B------:R-:W-:Y:S01]  /*b3c0*/  MOV R2, 0x0 ;  /* 0x0000000000027802 */ /* 0x000fe20000000f00 */
[----:B------:R-:W-:Y:S01]  /*b3d0*/  ULDC.64 UR6, c[0x4][0x1c8] ;  /* 0x0100720000067ab9 */ /* 0x000fe20000000a00 */
[----:B------:R-:W-:Y:S01]  /*b3e0*/  ULDC.64 UR8, c[0x4][0x1d0] ;  /* 0x0100740000087ab9 */ /* 0x000fe20000000a00 */
[----:B------:R-:W-:Y:S01]  /*b3f0*/  ULDC.64 UR4, c[0x4][0x128] ;  /* 0x01004a0000047ab9 */ /* 0x000fe20000000a00 */
[----:B------:R-:W-:Y:S02]  /*b400*/  IMAD.U32 R4, RZ, RZ, UR6 ;  /* 0x00000006ff047e24 */ /* 0x000fe4000f8e00ff */
[----:B------:R-:W0:Y:S01]  /*b410*/  LDC.64 R2, c[0x4][R2] ;  /* 0x0100000002027b82 */ /* 0x000e220000000a00 */
        /* <DEDUP_REMOVED lines=10> */
.L_x_43:
        /* <DEDUP_REMOVED lines=18> */
.L_x_44:
[----:B------:R-:W-:Y:S01]  /*b5e0*/  ULDC.64 UR4, c[0x0][0x9f8] ;  /* 0x00027e0000047ab9 */ /* 0x000fe20000000a00 */
[----:B------:R-:W2:Y:S01]  /*b5f0*/  LDL.LU R19, [R1+0x10] ;  /* 0x0000100001137983 */ /* 0x000ea20000300800 */
[----:B------:R-:W-:Y:S01]  /*b600*/  UISETP.NE.U32.AND UP0, UPT, UR4, URZ, UPT ;  /* 0x0000003f0400728c */ /* 0x000fe2000bf05070 */
[----:B------:R-:W-:-:S03]  /*b610*/  IMAD.U32 R8, RZ, RZ, UR44 ;  /* 0x0000002cff087e24 */ /* 0x000fc6000f8e00ff */
[----:B------:R-:W-:-:S06]  /*b620*/  UISETP.NE.AND.EX UP0, UPT, UR5, URZ, UPT, UP0 ;  /* 0x0000003f0500728c */ /* 0x000fcc000bf05300 */
[----:B------:R-:W-:-:S05]  /*b630*/  PLOP3.LUT P0, PT, PT, PT, UP0, 0x80, 0x0 ;  /* 0x000000000000781c */ /* 0x000fca0003f0f008 */
[----:B------:R-:W-:Y:S02]  /*b640*/  @UP0 ULDC.64 UR4, c[0x0][0x9f8] ;  /* 0x00027e0000040ab9 */ /* 0x000fe40000000a00 */
[----:B------:R-:W-:-:S06]  /*b650*/  @UP0 UIMAD.WIDE UR4, UR44, 0x4, UR4 ;  /* 0x000000042c0408a5 */ /* 0x000fcc000f8e0204 */
[----:B------:R-:W-:Y:S02]  /*b660*/  IMAD.U32 R2, RZ, RZ, UR4 ;  /* 0x00000004ff027e24 */ /* 0x000fe4000f8e00ff */
[----:B------:R-:W-:-:S05]  /*b670*/  IMAD.U32 R3, RZ, RZ, UR5 ;  /* 0x00000005ff037e24 */ /* 0x000fca000f8e00ff */
[----:B------:R0:W3:Y:S01]  /*b680*/  @P0 LDG.E R8, desc[UR46][R2.64] ;  /* 0x0000002e02080981 */ /* 0x0000e2000c1e1900 */
[----:B------:R-:W-:Y:S01]  /*b690*/  UMOV UR4, 0xffffffff ;  /* 0xffffffff00047882 */ /* 0x000fe20000000000 */
[----:B------:R-:W1:Y:S01]  /*b6a0*/  S2R R0, SR_TID.X ;  /* 0x0000000000007919 */ /* 0x000e620000002100 */
[----:B0-----:R-:W0:Y:S02]  /*b6b0*/  LDC.64 R2, c[0x0][0x418] ;  /* 0x00010600ff027b82 */ /* 0x001e240000000a00 */
[----:B0-----:R-:W-:Y:S02]  /*b6c0*/  ISETP.NE.U32.AND P0, PT, R2, RZ, PT ;  /* 0x000000ff0200720c */ /* 0x001fe40003f05070 */
[----:B-1----:R-:W-:Y:S02]  /*b6d0*/  SHF.R.U32.HI R0, RZ, 0x5, R0 ;  /* 0x00000005ff007819 */ /* 0x002fe40000011600 */
[----:B------:R-:W-:Y:S02]  /*b6e0*/  ISETP.NE.AND.EX P1, PT, R3, RZ, PT, P0 ;  /* 0x000000ff0300720c */ /* 0x000fe40003f25300 */
[----:B------:R-:W-:-:S02]  /*b6f0*/  LOP3.LUT R0, R0, 0x3, RZ, 0xc0, !PT ;  /* 0x0000000300007812 */ /* 0x000fc400078ec0ff */
[----:B--2---:R-:W-:-:S09]  /*b700*/  LOP3.LUT R19, R19, 0xfffffffe, RZ, 0xc0, !PT ;  /* 0xfffffffe13137812 */ /* 0x004fd200078ec0ff */
[----:B------:R-:W-:Y:S02]  /*b710*/  @P1 LOP3.LUT R19, R19, 0x1, RZ, 0xfc, !PT ;  /* 0x0000000113131812 */ /* 0x000fe400078efcff */
[----:B---3--:R-:W-:Y:S01]  /*b720*/  SHF.R.S32.HI R9, RZ, 0x1f, R8 ;  /* 0x0000001fff097819 */ /* 0x008fe20000011408 */
[----:B------:R0:W-:Y:S01]  /*b730*/  STL [R1+0xc], R8 ;  /* 0x00000c0801007387 */ /* 0x0001e20000100800 */
[----:B------:R-:W-:-:S03]  /*b740*/  SEL R16, R8, RZ, !P1 ;  /* 0x000000ff08107207 */ /* 0x000fc60004800000 */
[----:B------:R0:W-:Y:S04]  /*b750*/  STL [R1+0x14], R9 ;  /* 0x0000140901007387 */ /* 0x0001e80000100800 */
[----:B------:R0:W-:Y:S01]  /*b760*/  STL [R1+0x10], R19 ;  /* 0x0000101301007387 */ /* 0x0001e20000100800 */
[----:B------:R-:W-:Y:S05]  /*b770*/  BRA.DIV UR4, `(.L_x_45) ;  /* 0x0000003604e87947 */ /* 0x000fea000b800000 */
[----:B------:R1:W2:Y:S02]  /*b780*/  SHFL.IDX PT, R14, R0, RZ, 0x1f ;  /* 0x00001fff000e7589 */ /* 0x0002a400000e0000 */
.L_x_103:
[----:B------:R-:W-:Y:S01]  /*b790*/  PLOP3.LUT P2, PT, PT, PT, PT, 0x8, 0x0 ;  /* 0x000000000000781c */ /* 0x000fe20003f4e170 */
[----:B-1----:R-:W-:Y:S01]  /*b7a0*/  IMAD.MOV.U32 R0, RZ, RZ, R19 ;  /* 0x000000ffff007224 */ /* 0x002fe200078e0013 */
[----:B--2---:R-:W-:-:S04]  /*b7b0*/  ISETP.NE.AND P0, PT, R14, RZ, PT ;  /* 0x000000ff0e00720c */ /* 0x004fc80003f05270 */
[----:B------:R-:W-:-:S07]  /*b7c0*/  LOP3.LUT R0, R0, 0xfffffffd, RZ, 0xc0, !PT ;  /* 0xfffffffd00007812 */ /* 0x000fce00078ec0ff */
[----:B------:R-:W-:-:S05]  /*b7d0*/  @P2 LOP3.LUT R0, R0, 0x2, RZ, 0xfc, !PT ;  /* 0x0000000200002812 */ /* 0x000fca00078efcff */
[----:B------:R1:W-:Y:S01]  /*b7e0*/  STL [R1+0x10], R0 ;  /* 0x0000100001007387 */ /* 0x0003e20000100800 */
[----:B------:R-:W-:Y:S05]  /*b7f0*/  @P0 BRA `(.L_x_46) ;  /* 0x0000000400900947 */ /* 0x000fea0003800000 */
[----:B------:R-:W-:-:S06]  /*b800*/  ULEA.HI.SX32 UR4, UR39, 0xffffffff, 0x19 ;  /* 0xffffffff27047891 */ /* 0x000fcc000f8fca3f */
[----:B-1----:R-:W-:Y:S01]  /*b810*/  IMAD.U32 R0, RZ, RZ, UR4 ;  /* 0x00000004ff007e24 */ /* 0x002fe2000f8e00ff */
[----:B------:R-:W-:-:S03]  /*b820*/  UMOV UR4, 0xffffffff ;  /* 0xffffffff00047882 */ /* 0x000fc60000000000 */
[----:B------:R-:W-:Y:S05]  /*b830*/  BRA.DIV UR4, `(.L_x_47) ;  /* 0x0000003604d87947 */ /* 0x000fea000b800000 */
[----:B------:R-:W-:-:S13]  /*b840*/  ELECT P6, URZ, PT ;  /* 0x00000000003f782f */ /* 0x000fda00038c0000 */
.L_x_106:
[----:B------:R-:W-:Y:S05]  /*b850*/  @!P6 BRA `(.L_x_46) ;  /* 0x000000040078e947 */ /* 0x000fea0003800000 */
[----:B------:R-:W-:Y:S01]  /*b860*/  IMAD.MOV.U32 R16, RZ, RZ, R8 ;  /* 0x000000ffff107224 */ /* 0x000fe200078e0008 */
[----:B------:R-:W-:Y:S06]  /*b870*/  @!P1 BRA `(.L_x_48) ;  /* 0x0000000000449947 */ /* 0x000fec0003800000 */
[----:B------:R-:W1:Y:S01]  /*b880*/  LDC R7, c[0x0][0x43c] ;  /* 0x00010f00ff077b82 */ /* 0x000e620000000800 */
[----:B------:R-:W-:Y:S01]  /*b890*/  ULDC.64 UR4, c[0x0][0x428] ;  /* 0x00010a0000047ab9 */ /* 0x000fe20000000a00 */
[----:B-1----:R-:W-:-:S13]  /*b8a0*/  ISETP.NE.AND P0, PT, R7, 0x1, PT ;  /* 0x000000010700780c */ /* 0x002fda0003f05270 */
[----:B------:R-:W1:Y:S02]  /*b8b0*/  @P0 LDC.64 R4, c[0x0][0x440] ;  /* 0x00011000ff040b82 */ /* 0x000e640000000a00 */
[----:B-1----:R-:W-:-:S04]  /*b8c0*/  @P0 IMAD.HI.U32 R6, R0, R4, RZ ;  /* 0x0000000400060227 */ /* 0x002fc800078e00ff */
[----:B------:R-:W-:Y:S01]  /*b8d0*/  IMAD.MOV.U32 R4, RZ, RZ, R0 ;  /* 0x000000ffff047224 */ /* 0x000fe200078e0000 */
[----:B------:R-:W-:Y:S01]  /*b8e0*/  @P0 SHF.R.U32.HI R4, RZ, R5, R6 ;  /* 0x00000005ff040219 */ /* 0x000fe20000011606 */
[----:B------:R-:W-:-:S04]  /*b8f0*/  IMAD R6, R9, UR4, RZ ;  /* 0x0000000409067c24 */ /* 0x000fc8000f8e02ff */
[----:B------:R-:W-:Y:S02]  /*b900*/  IMAD.MOV R5, RZ, RZ, -R4 ;  /* 0x000000ffff057224 */ /* 0x000fe400078e0a04 */
[----:B------:R-:W-:Y:S02]  /*b910*/  IMAD R6, R8, UR5, R6 ;  /* 0x0000000508067c24 */ /* 0x000fe4000f8e0206 */
[----:B------:R-:W-:Y:S01]  /*b920*/  IMAD R0, R7, R5, R0 ;  /* 0x0000000507007224 */ /* 0x000fe200078e0200 */
[----:B------:R-:W-:-:S03]  /*b930*/  SHF.R.S32.HI R5, RZ, 0x1f, R4 ;  /* 0x0000001fff057819 */ /* 0x000fc60000011404 */
[----:B------:R-:W-:-:S04]  /*b940*/  IMAD.WIDE.U32 R4, R8, UR4, R4 ;  /* 0x0000000408047c25 */ /* 0x000fc8000f8e0004 */
[----:B------:R-:W-:Y:S01]  /*b950*/  IMAD.IADD R6, R5, 0x1, R6 ;  /* 0x0000000105067824 */ /* 0x000fe200078e0206 */
[----:B------:R-:W-:-:S04]  /*b960*/  LEA R2, P0, R4, R2, 0x2 ;  /* 0x0000000204027211 */ /* 0x000fc800078010ff */
[----:B------:R-:W-:-:S05]  /*b970*/  LEA.HI.X R3, R4, R3, R6, 0x2, P0 ;  /* 0x0000000304037211 */ /* 0x000fca00000f1406 */
[----:B------:R1:W5:Y:S04]  /*b980*/  LDG.E R16, desc[UR46][R2.64] ;  /* 0x0000002e02107981 */ /* 0x000368000c1e1900 */
.L_x_48:
[----:B------:R-:W2:Y:S04]  /*b990*/  LDL R4, [R1] ;  /* 0x0000000001047983 */ /* 0x000ea80000100800 */
[----:B-1----:R-:W3:Y:S01]  /*b9a0*/  LDL R3, [R1+0x8] ;  /* 0x0000080001037983 */ /* 0x002ee20000100800 */
[----:B------:R-:W1:Y:S02]  /*b9b0*/  S2R R2, SR_TID.X ;  /* 0x0000000000027919 */ /* 0x000e640000002100 */
[----:B-1----:R-:W-:-:S04]  /*b9c0*/  LOP3.LUT R2, R2, 0x7f, RZ, 0xc0, !PT ;  /* 0x0000007f02027812 */ /* 0x002fc800078ec0ff */
[----:B------:R-:W-:Y:S02]  /*b9d0*/  ISETP.NE.AND P1, PT, R2, RZ, PT ;  /* 0x000000ff0200720c */ /* 0x000fe40003f25270 */
[----:B--2---:R-:W-:Y:S02]  /*b9e0*/  LEA R4, R4, UR41, 0x3 ;  /* 0x0000002904047c11 */ /* 0x004fe4000f8e18ff */
[----:B---3--:R-:W-:-:S04]  /*b9f0*/  SHF.L.U32 R3, R3, 0x1f, RZ ;  /* 0x0000001f03037819 */ /* 0x008fc800000006ff */
[----:B------:R-:W1:Y:S02]  /*ba00*/  SYNCS.PHASECHK.TRANS64.TRYWAIT P0, [R4+URZ+0x38880], R3 ;  /* 0x03888003040075a7 */ /* 0x000e64000800017f */
[----:B-1----:R-:W-:Y:S05]  /*ba10*/  @!P0 BRA `(.L_x_49) ;  /* 0x0000003400808947 */ /* 0x002fea0003800000 */
.L_x_107:
[----:B------:R-:W-:Y:S05]  /*ba20*/  @P1 BRA `(.L_x_50) ;  /* 0x00000000001c1947 */ /* 0x000fea0003800000 */
[----:B------:R-:W2:Y:S02]  /*ba30*/  S2R R2, SR_TID.X ;  /* 0x0000000000027919 */ /* 0x000ea40000002100 */
[----:B--2---:R-:W-:Y:S01]  /*ba40*/  LOP3.LUT R5, R2, 0x1f, RZ, 0xc0, !PT ;  /* 0x0000001f02057812 */ /* 0x004fe200078ec0ff */
[----:B------:R-:W-:-:S03]  /*ba50*/  IMAD.MOV.U32 R2, RZ, RZ, 0x8000 ;  /* 0x00008000ff027424 */ /* 0x000fc600078e00ff */
[----:B------:R-:W-:Y:S01]  /*ba60*/  ISETP.NE.AND P0, PT, R5, RZ, PT ;  /* 0x000000ff0500720c */ /* 0x000fe20003f05270 */
[----:B------:R2:W-:-:S12]  /*ba70*/  SYNCS.ARRIVE.TRANS64 RZ, [R4+URZ+0x38870], R2 ;  /* 0x0388700204ff79a7 */ /* 0x0005d8000800003f */
[----:B--2---:R-:W-:Y:S05]  /*ba80*/  @!P0 BRA `(.L_x_50) ;  /* 0x0000000000048947 */ /* 0x004fea0003800000 */
[----:B------:R-:W-:Y:S01]  /*ba90*/  BPT.TRAP 0x1 ;  /* 0x000000040000795c */ /* 0x000fe20000300000 */
.L_x_50:
[----:B------:R-:W2:Y:S01]  /*baa0*/  LDL R2, [R1] ;  /* 0x0000000001027983 */ /* 0x000ea20000100800 */
[----:B------:R-:W-:Y:S01]  /*bab0*/  R2UR UR33, R4 ;  /* 0x00000000042172ca */ /* 0x000fe200000e0000 */
[----:B------:R-:W-:Y:S01]  /*bac0*/  IMAD.SHL.U32 R0, R0, 0x80, RZ ;  /* 0x0000008000007824 */ /* 0x000fe200078e00ff */
[----:B-----5:R-:W-:Y:S01]  /*bad0*/  R2UR UR37, R16 ;  /* 0x00000000102572ca */ /* 0x020fe200000e0000 */
[----:B------:R-:W-:Y:S01]  /*bae0*/  UIADD3 UR4, UP0, UR52, 0x470, URZ ;  /* 0x0000047034047890 */ /* 0x000fe2000ff1e03f */
[----:B------:R-:W-:Y:S02]  /*baf0*/  UMOV UR6, 0x0 ;  /* 0x0000000000067882 */ /* 0x000fe40000000000 */
[----:B------:R-:W-:Y:S01]  /*bb00*/  R2UR UR35, R0 ;  /* 0x00000000002372ca */ /* 0x000fe200000e0000 */
[----:B------:R-:W-:Y:S01]  /*bb10*/  UIADD3.X UR5, URZ, UR53, URZ, UP0, !UPT ;  /* 0x000000353f057290 */ /* 0x000fe200087fe43f */
[----:B------:R-:W-:Y:S01]  /*bb20*/  UMOV UR7, 0x14f00000 ;  /* 0x14f0000000077882 */ /* 0x000fe20000000000 */
[----:B------:R-:W-:Y:S01]  /*bb30*/  UMOV UR34, URZ ;  /* 0x0000003f00227c82 */ /* 0x000fe20008000000 */
[----:B------:R-:W-:Y:S01]  /*bb40*/  UMOV UR10, 0x80 ;  /* 0x00000080000a7882 */ /* 0x000fe20000000000 */
[----:B------:R-:W-:-:S02]  /*bb50*/  UMOV UR12, UR36 ;  /* 0x00000024000c7c82 */ /* 0x000fc40008000000 */
[----:B------:R-:W-:Y:S02]  /*bb60*/  UIADD3 UR33, UR33, 0x38870, URZ ;  /* 0x0003887021217890 */ /* 0x000fe4000fffe03f */
[----:B------:R-:W-:-:S04]  /*bb70*/  UMOV UR13, UR37 ;  /* 0x00000025000d7c82 */ /* 0x000fc80008000000 */
[----:B------:R-:W-:Y:S01]  /*bb80*/  UMOV UR11, UR35 ;  /* 0x00000023000b7c82 */ /* 0x000fe20008000000 */
[----:B------:R-:W-:Y:S01]  /*bb90*/  UMOV UR9, UR33 ;  /* 0x0000002100097c82 */ /* 0x000fe20008000000 */
[----:B--2---:R-:W-:-:S04]  /*bba0*/  LEA R2, R2, UR41, 0xf ;  /* 0x0000002902027c11 */ /* 0x004fc8000f8e78ff */
[----:B------:R-:W-:-:S13]  /*bbb0*/  R2UR UR8, R2 ;  /* 0x00000000020872ca */ /* 0x000fda00000e0000 */
[----:B------:R-:W-:Y:S02]  /*bbc0*/  UIADD3 UR32, UR8, 0x10400, URZ ;  /* 0x0001040008207890 */ /* 0x000fe4000fffe03f */
[----:B------:R-:W-:-:S07]  /*bbd0*/  UIADD3 UR8, UR8, 0x14400, URZ ;  /* 0x0001440008087890 */ /* 0x000fce000fffe03f */
[----:B------:R2:W-:Y:S02]  /*bbe0*/  UTMALDG.4D [UR32], [UR4], desc[UR6] ;  /* 0x00000620040075b4 */ /* 0x0005e40008019000 */
[----:B------:R2:W-:Y:S01]  /*bbf0*/  UTMALDG.4D [UR8], [UR4], desc[UR6] ;  /* 0x00000608040075b4 */ /* 0x0005e20008019000 */
[----:B------:R-:W3:Y:S02]  /*bc00*/  SYNCS.PHASECHK.TRANS64.TRYWAIT P0, [R4+URZ+0x38840], R3 ;  /* 0x03884003040075a7 */ /* 0x000ee4000800017f */
[----:B--23--:R-:W-:Y:S05]  /*bc10*/  @!P0 BRA `(.L_x_51) ;  /* 0x0000003400148947 */ /* 0x00cfea0003800000 */
.L_x_108:
[----:B------:R-:W-:Y:S05]  /*bc20*/  @P1 BRA `(.L_x_52) ;  /* 0x00000000001c1947 */ /* 0x000fea0003800000 */
[----:B------:R-:W3:Y:S01]  /*bc30*/  S2R R5, SR_TID.X ;  /* 0x0000000000057919 */ /* 0x000ee20000002100 */
[----:B-12---:R-:W-:-:S04]  /*bc40*/  IMAD.MOV.U32 R3, RZ, RZ, 0x8000 ;  /* 0x00008000ff037424 */ /* 0x006fc800078e00ff */
[----:B------:R4:W-:Y:S01]  /*bc50*/  SYNCS.ARRIVE.TRANS64 RZ, [R4+URZ+0x38830], R3 ;  /* 0x0388300304ff79a7 */ /* 0x0009e2000800003f */
[----:B---3--:R-:W-:-:S04]  /*bc60*/  LOP3.LUT R5, R5, 0x1f, RZ, 0xc0, !PT ;  /* 0x0000001f05057812 */ /* 0x008fc800078ec0ff */
[----:B------:R-:W-:-:S13]  /*bc70*/  ISETP.NE.AND P0, PT, R5, RZ, PT ;  /* 0x000000ff0500720c */ /* 0x000fda0003f05270 */
[----:B----4-:R-:W-:Y:S05]  /*bc80*/  @!P0 BRA `(.L_x_52) ;  /* 0x0000000000048947 */ /* 0x010fea0003800000 */
[----:B------:R-:W-:Y:S01]  /*bc90*/  BPT.TRAP 0x1 ;  /* 0x000000040000795c */ /* 0x000fe20000300000 */
.L_x_52:
[----:B-12---:R-:W2:Y:S01]  /*bca0*/  LDL.LU R3, [R1+0x10] ;  /* 0x0000100001037983 */ /* 0x006ea20000300800 */
[----:B------:R-:W-:Y:S01]  /*bcb0*/  R2UR UR8, R2 ;  /* 0x00000000020872ca */ /* 0x000fe200000e0000 */
[----:B------:R-:W-:Y:S01]  /*bcc0*/  UIADD3 UR4, UP0, UR52, 0x370, URZ ;  /* 0x0000037034047890 */ /* 0x000fe2000ff1e03f */
[----:B------:R-:W-:Y:S01]  /*bcd0*/  R2UR UR17, R4 ;  /* 0x00000000041172ca */ /* 0x000fe200000e0000 */
[----:B------:R-:W-:Y:S01]  /*bce0*/  UMOV UR6, 0x0 ;  /* 0x0000000000067882 */ /* 0x000fe20000000000 */
[----:B------:R-:W-:Y:S01]  /*bcf0*/  PLOP3.LUT P0, PT, PT, PT, PT, 0x80, 0x0 ;  /* 0x000000000000781c */ /* 0x000fe20003f0f070 */
[----:B------:R-:W-:Y:S01]  /*bd00*/  UIADD3.X UR5, URZ, UR53, URZ, UP0, !UPT ;  /* 0x000000353f057290 */ /* 0x000fe200087fe43f */
[----:B------:R-:W-:Y:S01]  /*bd10*/  R2UR UR19, R0 ;  /* 0x00000000001372ca */ /* 0x000fe200000e0000 */
[----:B------:R-:W-:Y:S01]  /*bd20*/  UMOV UR7, 0x14f00000 ;  /* 0x14f0000000077882 */ /* 0x000fe20000000000 */
[----:B------:R-:W-:Y:S01]  /*bd30*/  R2UR UR21, R16 ;  /* 0x00000000101572ca */ /* 0x000fe200000e0000 */
[----:B------:R-:W-:Y:S01]  /*bd40*/  UMOV UR18, URZ ;  /* 0x0000003f00127c82 */ /* 0x000fe20008000000 */
[----:B------:R-:W-:Y:S01]  /*bd50*/  UMOV UR20, UR36 ;  /* 0x0000002400147c82 */ /* 0x000fe20008000000 */
[----:B------:R-:W-:Y:S01]  /*bd60*/  UMOV UR10, 0x80 ;  /* 0x00000080000a7882 */ /* 0x000fe20000000000 */
[----:B------:R-:W-:Y:S01]  /*bd70*/  UMOV UR12, UR36 ;  /* 0x00000024000c7c82 */ /* 0x000fe20008000000 */
[----:B------:R-:W-:-:S02]  /*bd80*/  UIADD3 UR16, UR8, 0x28400, URZ ;  /* 0x0002840008107890 */ /* 0x000fc4000fffe03f */
[----:B------:R-:W-:Y:S02]  /*bd90*/  UIADD3 UR17, UR17, 0x38830, URZ ;  /* 0x0003883011117890 */ /* 0x000fe4000fffe03f */
[----:B------:R-:W-:Y:S02]  /*bda0*/  UIADD3 UR8, UR8, 0x2c400, URZ ;  /* 0x0002c40008087890 */ /* 0x000fe4000fffe03f */
[----:B------:R-:W-:Y:S02]  /*bdb0*/  UMOV UR11, UR19 ;  /* 0x00000013000b7c82 */ /* 0x000fe40008000000 */
[----:B------:R-:W-:Y:S01]  /*bdc0*/  UMOV UR13, UR21 ;  /* 0x00000015000d7c82 */ /* 0x000fe20008000000 */
[----:B------:R-:W-:Y:S02]  /*bdd0*/  UMOV UR9, UR17 ;  /* 0x0000001100097c82 */ /* 0x000fe40008000000 */
[----:B------:R3:W-:Y:S02]  /*bde0*/  UTMALDG.4D [UR16], [UR4], desc[UR6] ;  /* 0x00000610040075b4 */ /* 0x0007e40008019000 */
[----:B------:R3:W-:Y:S01]  /*bdf0*/  UTMALDG.4D [UR8], [UR4], desc[UR6] ;  /* 0x00000608040075b4 */ /* 0x0007e20008019000 */
[----:B--2---:R-:W-:-:S04]  /*be00*/  LOP3.LUT R3, R3, 0xfffffffd, RZ, 0xc0, !PT ;  /* 0xfffffffd03037812 */ /* 0x004fc800078ec0ff */
[----:B------:R-:W-:-:S05]  /*be10*/  @P0 LOP3.LUT R3, R3, 0x2, RZ, 0xfc, !PT ;  /* 0x0000000203030812 */ /* 0x000fca00078efcff */
[----:B------:R3:W-:Y:S01]  /*be20*/  STL [R1+0x10], R3 ;  /* 0x0000100301007387 */ /* 0x0007e20000100800 */
[----:B------:R-:W-:Y:S01]  /*be30*/  NOP ;  /* 0x0000000000007918 */ /* 0x000fe20000000000 */
.L_x_46:
[----:B------:R-:W-:Y:S05]  /*be40*/  WARPSYNC.ALL ;  /* 0x0000000000007948 */ /* 0x000fea0003800000 */
[----:B---3--:R-:W-:Y:S01]  /*be50*/  UIADD3 UR4, UR41, 0x20400, URZ ;  /* 0x0002040029047890 */ /* 0x008fe2000fffe03f */
[----:B------:R-:W-:Y:S03]  /*be60*/  BAR.SYNC.DEFER_BLOCKING 0x8, 0x180 ;  /* 0x0206000000007b1d */ /* 0x000fe60000010000 */
[----:B------:R-:W-:-:S06]  /*be70*/  ULOP3.LUT UP0, URZ, UR4, 0x3ff, URZ, 0xc0, !UPT ;  /* 0x000003ff043f7892 */ /* 0x000fcc000f80c03f */
[----:B------:R-:W-:-:S13]  /*be80*/  PLOP3.LUT P0, PT, PT, PT, UP0, 0x80, 0x0 ;  /* 0x000000000000781c */ /* 0x000fda0003f0f008 */
[----:B------:R-:W-:Y:S05]  /*be90*/  @!P0 BRA `(.L_x_53) ;  /* 0x0000000000408947 */ /* 0x000fea0003800000 */
[----:B------:R-:W-:Y:S01]  /*bea0*/  MOV R2, 0x0 ;  /* 0x0000000000027802 */ /* 0x000fe20000000f00 */
[----:B------:R-:W-:Y:S01]  /*beb0*/  ULDC.64 UR6, c[0x4][0x1c8] ;  /* 0x0100720000067ab9 */ /* 0x000fe20000000a00 */
[----:B------:R-:W-:Y:S01]  /*bec0*/  ULDC.64 UR8, c[0x4][0x1d0] ;  /* 0x0100740000087ab9 */ /* 0x000fe20000000a00 */
[----:B------:R-:W-:Y:S01]  /*bed0*/  ULDC.64 UR4, c[0x4][0x138] ;  /* 0x01004e0000047ab9 */ /* 0x000fe20000000a00 */
[----:B------:R-:W-:Y:S02]  /*bee0*/  IMAD.U32 R4, RZ, RZ, UR6 ;  /* 0x00000006ff047e24 */ /* 0x000fe4000f8e00ff */
[----:B------:R-:W2:Y:S01]  /*bef0*/  LDC.64 R2, c[0x4][R2] ;  /* 0x0100000002027b82 */ /* 0x000ea20000000a00 */
[----:B------:R-:W-:Y:S02]  /*bf00*/  IMAD.U32 R5, RZ, RZ, UR7 ;  /* 0x00000007ff057e24 */ /* 0x000fe4000f8e00ff */
[----:B------:R-:W-:Y:S02]  /*bf10*/  IMAD.U32 R6, RZ, RZ, UR8 ;  /* 0x00000008ff067e24 */ /* 0x000fe4000f8e00ff */
[----:B------:R-:W-:-:S02]  /*bf20*/  IMAD.U32 R7, RZ, RZ, UR9 ;  /* 0x00000009ff077e24 */ /* 0x000fc4000f8e00ff */
[----:B------:R-:W-:Y:S02]  /*bf30*/  IMAD.U32 R10, RZ, RZ, UR4 ;  /* 0x00000004ff0a7e24 */ /* 0x000fe4000f8e00ff */
[----:B------:R-:W-:Y:S02]  /*bf40*/  IMAD.U32 R11, RZ, RZ, UR5 ;  /* 0x00000005ff0b7e24 */ /* 0x000fe4000f8e00ff */
[----:B0-----:R-:W-:Y:S02]  /*bf50*/  IMAD.MOV.U32 R8, RZ, RZ, 0x70 ;  /* 0x00000070ff087424 */ /* 0x001fe400078e00ff */
[----:B------:R-:W-:Y:S02]  /*bf60*/  IMAD.MOV.U32 R12, RZ, RZ, 0x1 ;  /* 0x00000001ff0c7424 */ /* 0x000fe400078e00ff */
[----:B------:R-:W-:-:S07]  /*bf70*/  IMAD.MOV.U32 R13, RZ, RZ, RZ ;  /* 0x000000ffff0d7224 */ /* 0x000fce00078e00ff */
[----:B------:R-:W-:-:S07]  /*bf80*/  LEPC R20, `(.L_x_53) ;  /* 0x000000001014794e */ /* 0x000fce0000000000 */
[----:B-12---:R-:W-:Y:S05]  /*bf90*/  CALL.ABS.NOINC R2 ;  /* 0x0000000002007343 */ /* 0x006fea0003c00000 */
.L_x_53:
[----:B0-----:R0:W5:Y:S01]  /*bfa0*/  LDL R9, [R1+0x28] ;  /* 0x0000280001097983 */ /* 0x0011620000100800 */
[----:B------:R-:W2:Y:S01]  /*bfb0*/  LDC R8, c[0x0][0x448] ;  /* 0x00011200ff087b82 */ /* 0x000ea20000000800 */
[----:B------:R-:W-:Y:S01]  /*bfc0*/  USHF.R.S32.HI UR4, URZ, 0x1f, UR36 ;  /* 0x0000001f3f047899 */ /* 0x000fe20008011424 */
[----:B------:R-:W3:Y:S01]  /*bfd0*/  S2R R2, SR_TID.X ;  /* 0x0000000000027919 */ /* 0x000ee20000002100 */
[----:B------:R-:W-:Y:S01]  /*bfe0*/  ULDC.64 UR8, c[0x0][0x2d8] ;  /* 0x0000b60000087ab9 */ /* 0x000fe20000000a00 */
[----:B------:R-:W-:Y:S01]  /*bff0*/  USHF.R.S32.HI UR7, URZ, 0x1f, UR44 ;  /* 0x0000001f3f077899 */ /* 0x000fe2000801142c */
[----:B------:R-:W4:Y:S03]  /*c000*/  S2R R19, SR_TID.X ;  /* 0x0000000000137919 */ /* 0x000f260000002100 */
[----:B------:R-:W0:Y:S01]  /*c010*/  LDC R4, c[0x0][0xc38] ;  /* 0x00030e00ff047b82 */ /* 0x000e220000000800 */
[----:B------:R-:W-:Y:S01]  /*c020*/  UIMAD UR6, UR4, UR8, URZ ;  /* 0x00000008040672a4 */ /* 0x000fe2000f8e023f */
[----:B------:R-:W4:Y:S01]  /*c030*/  S2R R7, SR_TID.X ;  /* 0x0000000000077919 */ /* 0x000f220000002100 */
[----:B------:R-:W-:-:S02]  /*c040*/  UIMAD.WIDE.U32 UR4, UR36, UR8, URZ ;  /* 0x00000008240472a5 */ /* 0x000fc4000f8e003f */
[----:B------:R-:W-:-:S03]  /*c050*/  UIMAD UR6, UR36, UR9, UR6 ;  /* 0x00000009240672a4 */ /* 0x000fc6000f8e0206 */
[----:B------:R-:W-:Y:S01]  /*c060*/  ULDC.64 UR8, c[0x0][0x2e0] ;  /* 0x0000b80000087ab9 */ /* 0x000fe20000000a00 */
[----:B------:R-:W-:Y:S02]  /*c070*/  UIADD3 UR5, UR5, UR6, URZ ;  /* 0x0000000605057290 */ /* 0x000fe4000fffe03f */
[----:B------:R-:W-:Y:S02]  /*c080*/  UIMAD UR6, UR7, UR8, URZ ;  /* 0x00000008070672a4 */ /* 0x000fe4000f8e023f */
[----:B------:R-:W-:Y:S01]  /*c090*/  UIMAD.WIDE.U32 UR4, UR44, UR8, UR4 ;  /* 0x000000082c0472a5 */ /* 0x000fe2000f8e0004 */
[----:B--2---:R-:W-:Y:S01]  /*c0a0*/  ISETP.NE.AND P0, PT, R8, 0x1, PT ;  /* 0x000000010800780c */ /* 0x004fe20003f05270 */
[----:B------:R-:W-:-:S04]  /*c0b0*/  UIMAD UR6, UR44, UR9, UR6 ;  /* 0x000000092c0672a4 */ /* 0x000fc8000f8e0206 */
[----:B------:R-:W-:-:S03]  /*c0c0*/  UIADD3 UR5, UR5, UR6, URZ ;  /* 0x0000000605057290 */ /* 0x000fc6000fffe03f */
[----:B------:R-:W-:Y:S01]  /*c0d0*/  ULDC.64 UR6, c[0x0][0x280] ;  /* 0x0000a00000067ab9 */ /* 0x000fe20000000a00 */
[----:B---3--:R-:W-:-:S04]  /*c0e0*/  LOP3.LUT R2, R2, 0x7f, RZ, 0xc0, !PT ;  /* 0x0000007f02027812 */ /* 0x008fc800078ec0ff */
[----:B------:R-:W2:Y:S01]  /*c0f0*/  @P0 LDC R3, c[0x0][0x44c] ;  /* 0x00011300ff030b82 */ /* 0x000ea20000000800 */
[----:B-1----:R-:W-:Y:S01]  /*c100*/  SHF.R.U32.HI R0, RZ, 0x3, R2 ;  /* 0x00000003ff007819 */ /* 0x002fe20000011602 */
[----:B----4-:R-:W-:Y:S02]  /*c110*/  IMAD.SHL.U32 R19, R19, 0x10, RZ ;  /* 0x0000001013137824 */ /* 0x010fe400078e00ff */
[----:B------:R-:W-:Y:S02]  /*c120*/  IMAD R2, RZ, RZ, -UR45 ;  /* 0x8000002dff027e24 */ /* 0x000fe4000f8e02ff */
[----:B------:R-:W-:Y:S01]  /*c130*/  IMAD.SHL.U32 R7, R7, 0x10, RZ ;  /* 0x0000001007077824 */ /* 0x000fe200078e00ff */
[----:B------:R-:W-:Y:S01]  /*c140*/  LOP3.LUT R19, R0, 0x70, R19, 0xf8, !PT ;  /* 0x0000007000137812 */ /* 0x000fe200078ef813 */
[----:B0-----:R-:W-:Y:S01]  /*c150*/  IMAD R2, R4, R2, UR50 ;  /* 0x0000003204027e24 */ /* 0x001fe2000f8e0202 */
[----:B------:R-:W0:Y:S02]  /*c160*/  @P0 LDC R0, c[0x0][0x450] ;  /* 0x00011400ff000b82 */ /* 0x000e240000000800 */
[----:B------:R-:W-:Y:S01]  /*c170*/  LOP3.LUT R7, R7, 0x70, RZ, 0xc0, !PT ;  /* 0x0000007007077812 */ /* 0x000fe200078ec0ff */
[----:B------:R-:W-:-:S03]  /*c180*/  IMAD.SHL.U32 R4, R2, 0x80, RZ ;  /* 0x0000008002047824 */ /* 0x000fc600078e00ff */
[----:B------:R-:W-:Y:S02]  /*c190*/  LOP3.LUT R7, R7, 0x80, RZ, 0xfc, !PT ;  /* 0x0000008007077812 */ /* 0x000fe400078efcff */
[----:B------:R-:W-:Y:S02]  /*c1a0*/  LOP3.LUT R2, R19, R4, RZ, 0xfc, !PT ;  /* 0x0000000413027212 */ /* 0x000fe400078efcff */
[----:B------:R-:W1:Y:S03]  /*c1b0*/  S2R R19, SR_TID.X ;  /* 0x0000000000137919 */ /* 0x000e660000002100 */
[----:B------:R-:W-:Y:S02]  /*c1c0*/  IMAD.MOV.U32 R6, RZ, RZ, R2 ;  /* 0x000000ffff067224 */ /* 0x000fe400078e0002 */
[----:B--2---:R-:W-:-:S05]  /*c1d0*/  @P0 IMAD.HI.U32 R3, R2, R3, RZ ;  /* 0x0000000302030227 */ /* 0x004fca00078e00ff */
[----:B0-----:R-:W-:-:S04]  /*c1e0*/  @P0 SHF.R.U32.HI R6, RZ, R0, R3 ;  /* 0x00000000ff060219 */ /* 0x001fc80000011603 */
[--C-:B------:R-:W-:Y:S01]  /*c1f0*/  SHF.R.S32.HI R5, RZ, 0x1f, R6.reuse ;  /* 0x0000001fff057819 */ /* 0x100fe20000011406 */
[----:B------:R-:W-:-:S04]  /*c200*/  IMAD.MOV R0, RZ, RZ, -R6 ;  /* 0x000000ffff007224 */ /* 0x000fc800078e0a06 */
[----:B------:R-:W-:Y:S02]  /*c210*/  IMAD R0, R8, R0, R2 ;  /* 0x0000000008007224 */ /* 0x000fe400078e0202 */
[----:B------:R-:W0:Y:S01]  /*c220*/  LDC.64 R2, c[0x0][0x2d0] ;  /* 0x0000b400ff027b82 */ /* 0x000e220000000a00 */
[----:B-1----:R-:W-:-:S05]  /*c230*/  IMAD.SHL.U32 R10, R19, 0x10, RZ ;  /* 0x00000010130a7824 */ /* 0x002fca00078e00ff */
[----:B------:R-:W-:Y:S01]  /*c240*/  LOP3.LUT R10, R10, 0x70, RZ, 0xc0, !PT ;  /* 0x000000700a0a7812 */ /* 0x000fe200078ec0ff */
[----:B0-----:R-:W-:-:S04]  /*c250*/  IMAD R5, R5, R2, RZ ;  /* 0x0000000205057224 */ /* 0x001fc800078e02ff */
[C---:B------:R-:W-:Y:S02]  /*c260*/  IMAD R5, R6.reuse, R3, R5 ;  /* 0x0000000306057224 */ /* 0x040fe400078e0205 */
[----:B------:R-:W-:Y:S01]  /*c270*/  IMAD.WIDE.U32 R2, R6, R2, UR4 ;  /* 0x0000000406027e25 */ /* 0x000fe2000f8e0002 */
[----:B------:R-:W-:-:S03]  /*c280*/  ULDC.64 UR4, c[0x0][0x2c8] ;  /* 0x0000b20000047ab9 */ /* 0x000fc60000000a00 */
[----:B------:R-:W-:Y:S01]  /*c290*/  IMAD.IADD R3, R3, 0x1, R5 ;  /* 0x0000000103037824 */ /* 0x000fe200078e0205 */
[----:B------:R-:W-:Y:S01]  /*c2a0*/  SHF.R.S32.HI R5, RZ, 0x1f, R0 ;  /* 0x0000001fff057819 */ /* 0x000fe20000011400 */
[----:B------:R-:W-:-:S04]  /*c2b0*/  IMAD.WIDE.U32 R2, R0, UR4, R2 ;  /* 0x0000000400027c25 */ /* 0x000fc8000f8e0002 */
[----:B------:R-:W-:Y:S01]  /*c2c0*/  IMAD R5, R5, UR4, RZ ;  /* 0x0000000405057c24 */ /* 0x000fe2000f8e02ff */
[----:B------:R-:W-:Y:S02]  /*c2d0*/  ULDC UR4, c[0x0][0x2b8] ;  /* 0x0000ae0000047ab9 */ /* 0x000fe40000000800 */
[----:B------:R-:W-:Y:S01]  /*c2e0*/  ISETP.GE.AND P0, PT, R10, UR4, PT ;  /* 0x000000040a007c0c */ /* 0x000fe2000bf06270 */
[----:B------:R-:W-:Y:S01]  /*c2f0*/  IMAD R5, R0, UR5, R5 ;  /* 0x0000000500057c24 */ /* 0x000fe2000f8e0205 */
[----:B------:R-:W-:Y:S02]  /*c300*/  IADD3 R0, P2, R2, UR6, RZ ;  /* 0x0000000602007c10 */ /* 0x000fe4000ff5e0ff */
[----:B------:R-:W-:Y:S01]  /*c310*/  ISETP.GE.AND P1, PT, R7, UR4, PT ;  /* 0x0000000407007c0c */ /* 0x000fe2000bf26270 */
[----:B------:R-:W-:Y:S01]  /*c320*/  UMOV UR4, 0xffffffff ;  /* 0xffffffff00047882 */ /* 0x000fe20000000000 */
[----:B------:R-:W-:Y:S02]  /*c330*/  LOP3.LUT R19, R19, 0x7f, RZ, 0xc0, !PT ;  /* 0x0000007f13137812 */ /* 0x000fe400078ec0ff */
[----:B------:R-:W-:-:S02]  /*c340*/  IADD3.X R2, R3, UR7, R5, P2, !PT ;  /* 0x0000000703027c10 */ /* 0x000fc400097fe405 */
[----:B------:R-:W-:Y:S01]  /*c350*/  SHF.R.U32.HI R19, RZ, 0x3, R19 ;  /* 0x00000003ff137819 */ /* 0x000fe20000011613 */
[----:B------:R-:W-:Y:S06]  /*c360*/  BRA.DIV UR4, `(.L_x_54) ;  /* 0x0000002e04547947 */ /* 0x000fec000b800000 */
[----:B------:R-:W-:Y:S01]  /*c370*/  IMAD.IADD R4, R19, 0x1, R4 ;  /* 0x0000000113047824 */ /* 0x000fe200078e0204 */
[----:B------:R-:W-:Y:S01]  /*c380*/  ULDC UR4, c[0x0][0x288] ;  /* 0x0000a20000047ab9 */ /* 0x000fe20000000800 */
[----:B------:R-:W0:Y:S01]  /*c390*/  SHFL.IDX PT, R6, R0, RZ, 0x181f ;  /* 0x00181fff00067589 */ /* 0x000e2200000e0000 */
[----:B------:R-:W-:Y:S02]  /*c3a0*/  IMAD R3, R8, UR4, RZ ;  /* 0x0000000408037c24 */ /* 0x000fe4000f8e02ff */
[C---:B------:R-:W-:Y:S01]  /*c3b0*/  VIADD R5, R4.reuse, 0x10 ;  /* 0x0000001004057836 */ /* 0x040fe20000000000 */
[----:B------:R-:W1:Y:S02]  /*c3c0*/  SHFL.IDX PT, R7, R2, RZ, 0x181f ;  /* 0x00181fff02077589 */ /* 0x000e6400000e0000 */
[-C--:B------:R-:W-:Y:S02]  /*c3d0*/  ISETP.GE.AND P4, PT, R4, R3.reuse, PT ;  /* 0x000000030400720c */ /* 0x080fe40003f86270 */
[----:B------:R-:W-:Y:S01]  /*c3e0*/  ISETP.GE.AND P2, PT, R5, R3, PT ;  /* 0x000000030500720c */ /* 0x000fe20003f46270 */
[----:B------:R-:W-:Y:S04]  /*c3f0*/  SHFL.IDX PT, R8, R2, 0x1, 0x181f ;  /* 0x00381f0002087f89 */ /* 0x000fe800000e0000 */
[----:B------:R-:W2:Y:S06]  /*c400*/  SHFL.IDX PT, R5, R0, 0x1, 0x181f ;  /* 0x00381f0000057f89 */ /* 0x000eac00000e0000 */
[----:B0-----:R-:W-:-:S05]  /*c410*/  @!P4 IADD3 R6, P3, R10, R6, RZ ;  /* 0x000000060a06c210 */ /* 0x001fca0007f7e0ff */
[----:B-1----:R-:W-:-:S05]  /*c420*/  @!P4 IMAD.X R7, RZ, RZ, R7, P3 ;  /* 0x000000ffff07c224 */ /* 0x002fca00018e0607 */
[----:B-----5:R-:W-:Y:S01]  /*c430*/  @!P4 LDGSTS.E.BYPASS.LTC128B.128 [R9+0x20400], desc[UR46][R6.64], !P0 ;  /* 0x204000000609cfae */ /* 0x020fe2000c101d6e */
[----:B--2---:R-:W-:-:S03]  /*c440*/  @!P2 IADD3 R5, P3, R10, R5, RZ ;  /* 0x000000050a05a210 */ /* 0x004fc60007f7e0ff */
[----:B------:R0:W-:Y:S02]  /*c450*/  @!P4 LDGSTS.E.BYPASS.LTC128B.128 [R9+0x24400], desc[UR46][R6.64+0x80], !P1 ;  /* 0x244000800609cfae */ /* 0x0001e4000c901d6e */
[----:B0-----:R-:W-:-:S04]  /*c460*/  @!P2 IMAD.X R6, RZ, RZ, R8, P3 ;  /* 0x000000ffff06a224 */ /* 0x001fc800018e0608 */
[----:B------:R-:W-:Y:S02]  /*c470*/  @!P2 IMAD.MOV.U32 R7, RZ, RZ, R6 ;  /* 0x000000ffff07a224 */ /* 0x000fe400078e0006 */
[----:B------:R-:W-:Y:S02]  /*c480*/  @!P2 IMAD.MOV.U32 R6, RZ, RZ, R5 ;  /* 0x000000ffff06a224 */ /* 0x000fe400078e0005 */
[----:B------:R-:W-:-:S03]  /*c490*/  VIADD R5, R4, 0x20 ;  /* 0x0000002004057836 */ /* 0x000fc60000000000 */
[----:B------:R-:W-:Y:S04]  /*c4a0*/  @!P2 LDGSTS.E.BYPASS.LTC128B.128 [R9+0x20c00], desc[UR46][R6.64], !P0 ;  /* 0x20c000000609afae */ /* 0x000fe8000c101d6e */
[----:B------:R0:W-:Y:S01]  /*c4b0*/  @!P2 LDGSTS.E.BYPASS.LTC128B.128 [R9+0x24c00], desc[UR46][R6.64+0x80], !P1 ;  /* 0x24c000800609afae */ /* 0x0001e2000c901d6e */
[----:B------:R-:W-:-:S03]  /*c4c0*/  ISETP.GE.AND P2, PT, R5, R3, PT ;  /* 0x000000030500720c */ /* 0x000fc60003f46270 */
[----:B------:R-:W-:Y:S04]  /*c4d0*/  SHFL.IDX PT, R5, R2, 0x2, 0x181f ;  /* 0x00581f0002057f89 */ /* 0x000fe800000e0000 */
[----:B0-----:R-:W0:Y:S06]  /*c4e0*/  SHFL.IDX PT, R6, R0, 0x2, 0x181f ;  /* 0x00581f0000067f89 */ /* 0x001e2c00000e0000 */
[----:B0-----:R-:W-:-:S05]  /*c4f0*/  @!P2 IADD3 R6, P3, R10, R6, RZ ;  /* 0x000000060a06a210 */ /* 0x001fca0007f7e0ff */
[----:B------:R-:W-:-:S04]  /*c500*/  @!P2 IMAD.X R5, RZ, RZ, R5, P3 ;  /* 0x000000ffff05a224 */ /* 0x000fc800018e0605 */
        /* <DEDUP_REMOVED lines=33> */
[----:B0-----:R-:W0:Y:S04]  /*c720*/  SHFL.IDX PT, R6, R0, 0x6, 0x181f ;  /* 0x00d81f0000067f89 */ /* 0x001e2800000e0000 */
[----:B------:R-:W1:Y:S02]  /*c730*/  SHFL.IDX PT, R0, R0, 0x7, 0x181f ;  /* 0x00f81f0000007f89 */ /* 0x000e6400000e0000 */
[----:B0-----:R-:W-:-:S05]  /*c740*/  @!P2 IADD3 R6, P3, R10, R6, RZ ;  /* 0x000000060a06a210 */ /* 0x001fca0007f7e0ff */
[----:B------:R-:W-:-:S04]  /*c750*/  @!P2 IMAD.X R5, RZ, RZ, R5, P3 ;  /* 0x000000ffff05a224 */ /* 0x000fc800018e0605 */
[----:B------:R-:W-:Y:S02]  /*c760*/  @!P2 IMAD.MOV.U32 R7, RZ, RZ, R5 ;  /* 0x000000ffff07a224 */ /* 0x000fe400078e0005 */
[----:B------:R0:W2:Y:S04]  /*c770*/  SHFL.IDX PT, R5, R2, 0x7, 0x181f ;  /* 0x00f81f0002057f89 */ /* 0x0000a800000e0000 */
[----:B------:R0:W-:Y:S04]  /*c780*/  @!P2 LDGSTS.E.BYPASS.LTC128B.128 [R9+0x23400], desc[UR46][R6.64], !P0 ;  /* 0x234000000609afae */ /* 0x0001e8000c101d6e */
[----:B-1----:R0:W-:Y:S02]  /*c790*/  @!P2 LDGSTS.E.BYPASS.LTC128B.128 [R9+0x27400], desc[UR46][R6.64+0x80], !P1 ;  /* 0x274000800609afae */ /* 0x0021e4000c901d6e */
.L_x_125:
[----:B------:R-:W-:Y:S01]  /*c7a0*/  VIADD R4, R4, 0x70 ;  /* 0x0000007004047836 */ /* 0x000fe20000000000 */
[----:B------:R-:W-:Y:S04]  /*c7b0*/  BSSY B0, `(.L_x_55) ;  /* 0x000000a000007945 */ /* 0x000fe80003800000 */
[----:B------:R-:W-:-:S13]  /*c7c0*/  ISETP.GE.AND P2, PT, R4, R3, PT ;  /* 0x000000030400720c */ /* 0x000fda0003f46270 */
[----:B------:R-:W-:Y:S05]  /*c7d0*/  @P2 BRA `(.L_x_56) ;  /* 0x00000000001c2947 */ /* 0x000fea0003800000 */
[----:B0-----:R-:W-:-:S05]  /*c7e0*/  IADD3 R2, P2, R10, R0, RZ ;  /* 0x000000000a027210 */ /* 0x001fca0007f5e0ff */
[----:B--2---:R-:W-:-:S05]  /*c7f0*/  IMAD.X R3, RZ, RZ, R5, P2 ;  /* 0x000000ffff037224 */ /* 0x004fca00010e0605 */
[----:B------:R-:W-:Y:S01]  /*c800*/  @!PT LDS RZ, [RZ] ;  /* 0x00000000fffff984 */ /* 0x000fe20000000800 */
[----:B------:R-:W-:Y:S01]  /*c810*/  @!PT LDS RZ, [RZ] ;  /* 0x00000000fffff984 */ /* 0x000fe20000000800 */
[----:B------:R-:W-:Y:S01]  /*c820*/  @!PT LDS RZ, [RZ] ;  /* 0x00000000fffff984 */ /* 0x000fe20000000800 */
[----:B------:R1:W-:Y:S04]  /*c830*/  LDGSTS.E.BYPASS.LTC128B.128 [R9+0x23c00], desc[UR46][R2.64], !P0 ;  /* 0x23c0000002097fae */ /* 0x0003e8000c101d6e */
[----:B------:R1:W-:Y:S02]  /*c840*/  LDGSTS.E.BYPASS.LTC128B.128 [R9+0x27c00], desc[UR46][R2.64+0x80], !P1 ;  /* 0x27c0008002097fae */ /* 0x0003e4000c901d6e */
.L_x_56:
[----:B------:R-:W-:Y:S05]  /*c850*/  BSYNC B0 ;  /* 0x0000000000007941 */ /* 0x000fea0003800000 */
.L_x_55:
[----:B------:R-:W-:Y:S01]  /*c860*/  NOP ;  /* 0x0000000000007918 */ /* 0x000fe20000000000 */
[----:B------:R-:W-:Y:S01]  /*c870*/  SYNCS.ARRIVE.TRANS64.RED.A0T1 RZ, [UR41+0x38800], RZ ;  /* 0x038800ffffff79a7 */ /* 0x000fe20008200429 */
[----:B------:R-:W-:Y:S01]  /*c880*/  ARRIVES.LDGSTSBAR.64.TRANSCNT [UR41+0x38800] ;  /* 0x03880000ff0079b0 */ /* 0x000fe20008000aa9 */
[----:B------:R-:W-:Y:S01]  /*c890*/  NOP ;  /* 0x0000000000007918 */ /* 0x000fe20000000000 */
[----:B------:R-:W-:Y:S01]  /*c8a0*/  ULOP3.LUT UR4, UR48, 0x1, URZ, 0xc, !UPT ;  /* 0x0000000130047892 */ /* 0x000fe2000f8e0c3f */
[----:B------:R-:W-:Y:S05]  /*c8b0*/  SYNCS.ARRIVE.TRANS64.A1T0 RZ, [UR41+0x38800], RZ ;  /* 0x038800ffffff79a7 */ /* 0x000fea0008100029 */
[----:B------:R-:W-:-:S05]  /*c8c0*/  IMAD.U32 R0, RZ, RZ, UR4 ;  /* 0x00000004ff007e24 */ /* 0x000fca000f8e00ff */
[----:B------:R-:W-:-:S04]  /*c8d0*/  SHF.L.U32 R0, R0, 0x1f, RZ ;  /* 0x0000001f00007819 */ /* 0x000fc800000006ff */
[----:B------:R-:W3:Y:S02]  /*c8e0*/  SYNCS.PHASECHK.TRANS64.TRYWAIT P0, [UR41+0x38820], R0 ;  /* 0x03882000ff0075a7 */ /* 0x000ee40008000169 */
[----:B---3--:R-:W-:Y:S05]  /*c8f0*/  @!P0 BRA `(.L_x_57) ;  /* 0x00000030007c8947 */ /* 0x008fea0003800000 */
.L_x_126:
[----:B------:R-:W-:-:S06]  /*c900*/  UISETP.GE.AND UP0, UPT, UR40, 0x81, UPT ;  /* 0x000000812800788c */ /* 0x000fcc000bf06270 */
[----:B------:R-:W-:-:S13]  /*c910*/  PLOP3.LUT P0, PT, PT, PT, UP0, 0x80, 0x0 ;  /* 0x000000000000781c */ /* 0x000fda0003f0f008 */
[----:B------:R-:W-:Y:S05]  /*c920*/  @!P0 BRA `(.L_x_58) ;  /* 0x0000001400248947 */ /* 0x000fea0003800000 */
[----:B---3--:R3:W5:Y:S01]  /*c930*/  LDL.LU R0, [R1+0x8] ;  /* 0x0000080001007983 */ /* 0x0087620000300800 */
[----:B------:R-:W-:-:S03]  /*c940*/  ULEA.HI.SX32 UR4, UR39, 0xfffffffe, 0x19 ;  /* 0xfffffffe27047891 */ /* 0x000fc6000f8fca3f */
[----:B01----:R3:W5:Y:S03]  /*c950*/  LDL.LU R2, [R1] ;  /* 0x0000000001027983 */ /* 0x0037660000300800 */
[----:B------:R-:W-:-:S07]  /*c960*/  IMAD.U32 R3, RZ, RZ, UR4 ;  /* 0x00000004ff037e24 */ /* 0x000fce000f8e00ff */
.L_x_80:
[----:B------:R-:W4:Y:S01]  /*c970*/  LDL R6, [R1+0x10] ;  /* 0x0000100001067983 */ /* 0x000f220000100800 */
[----:B--2--5:R-:W-:Y:S01]  /*c980*/  VIADD R5, R2, 0x1 ;  /* 0x0000000102057836 */ /* 0x024fe20000000000 */
[----:B------:R-:W-:Y:S04]  /*c990*/  BSSY B0, `(.L_x_59) ;  /* 0x000008a000007945 */ /* 0x000fe80003800000 */
[----:B------:R-:W-:-:S04]  /*c9a0*/  ISETP.NE.AND P0, PT, R5, 0x2, PT ;  /* 0x000000020500780c */ /* 0x000fc80003f05270 */
[----:B------:R-:W-:Y:S02]  /*c9b0*/  SEL R4, RZ, 0x1, P0 ;  /* 0x00000001ff047807 */ /* 0x000fe40000000000 */
[----:B------:R-:W-:Y:S02]  /*c9c0*/  SEL R10, R5, RZ, P0 ;  /* 0x000000ff050a7207 */ /* 0x000fe40000000000 */
[----:B------:R-:W-:-:S05]  /*c9d0*/  LOP3.LUT R9, R0, R4, RZ, 0x3c, !PT ;  /* 0x0000000400097212 */ /* 0x000fca00078e3cff */
[----:B------:R0:W-:Y:S04]  /*c9e0*/  STL [R1+0x8], R9 ;  /* 0x0000080901007387 */ /* 0x0001e80000100800 */
[----:B------:R0:W-:Y:S01]  /*c9f0*/  STL [R1], R10 ;  /* 0x0000000a01007387 */ /* 0x0001e20000100800 */
[----:B----4-:R-:W-:-:S13]  /*ca00*/  LOP3.LUT P1, RZ, R6, 0x2, RZ, 0xc0, !PT ;  /* 0x0000000206ff7812 */ /* 0x010fda000782c0ff */
[----:B0-----:R-:W-:Y:S05]  /*ca10*/  @!P1 BRA `(.L_x_60) ;  /* 0x0000000800049947 */ /* 0x001fea0003800000 */
[----:B------:R-:W-:Y:S01]  /*ca20*/  LOP3.LUT P1, RZ, R6, 0x1, RZ, 0xc0, !PT ;  /* 0x0000000106ff7812 */ /* 0x000fe2000782c0ff */
[----:B------:R-:W-:-:S12]  /*ca30*/  IMAD.MOV.U32 R8, RZ, RZ, R3 ;  /* 0x000000ffff087224 */ /* 0x000fd800078e0003 */
[----:B------:R-:W-:Y:S05]  /*ca40*/  @!P1 BRA `(.L_x_61) ;  /* 0x0000000000509947 */ /* 0x000fea0003800000 */
[----:B------:R-:W2:Y:S01]  /*ca50*/  LDL R11, [R1+0x14] ;  /* 0x00001400010b7983 */ /* 0x000ea20000100800 */
[----:B------:R-:W0:Y:S01]  /*ca60*/  LDC R8, c[0x0][0x43c] ;  /* 0x00010f00ff087b82 */ /* 0x000e220000000800 */
[----:B------:R-:W-:Y:S02]  /*ca70*/  ULDC.64 UR4, c[0x0][0x428] ;  /* 0x00010a0000047ab9 */ /* 0x000fe40000000a00 */
[----:B------:R-:W4:Y:S01]  /*ca80*/  LDL R7, [R1+0xc] ;  /* 0x00000c0001077983 */ /* 0x000f220000100800 */
[----:B0-----:R-:W-:-:S13]  /*ca90*/  ISETP.NE.AND P0, PT, R8, 0x1, PT ;  /* 0x000000010800780c */ /* 0x001fda0003f05270 */
[----:B------:R-:W0:Y:S02]  /*caa0*/  @P0 LDC.64 R4, c[0x0][0x440] ;  /* 0x00011000ff040b82 */ /* 0x000e240000000a00 */
[----:B0-----:R-:W-:-:S04]  /*cab0*/  @P0 IMAD.HI.U32 R6, R3, R4, RZ ;  /* 0x0000000403060227 */ /* 0x001fc800078e00ff */
[----:B------:R-:W-:Y:S01]  /*cac0*/  IMAD.MOV.U32 R4, RZ, RZ, R3 ;  /* 0x000000ffff047224 */ /* 0x000fe200078e0003 */
[----:B------:R-:W-:-:S05]  /*cad0*/  @P0 SHF.R.U32.HI R4, RZ, R5, R6 ;  /* 0x00000005ff040219 */ /* 0x000fca0000011606 */
[----:B------:R-:W-:-:S04]  /*cae0*/  IMAD.MOV R5, RZ, RZ, -R4 ;  /* 0x000000ffff057224 */ /* 0x000fc800078e0a04 */
[----:B------:R-:W-:Y:S01]  /*caf0*/  IMAD R8, R8, R5, R3 ;  /* 0x0000000508087224 */ /* 0x000fe200078e0203 */
[----:B------:R-:W-:Y:S01]  /*cb00*/  SHF.R.S32.HI R5, RZ, 0x1f, R4 ;  /* 0x0000001fff057819 */ /* 0x000fe20000011404 */
[----:B--2---:R-:W-:-:S04]  /*cb10*/  IMAD R6, R11, UR4, RZ ;  /* 0x000000040b067c24 */ /* 0x004fc8000f8e02ff */
[C---:B----4-:R-:W-:Y:S02]  /*cb20*/  IMAD R6, R7.reuse, UR5, R6 ;  /* 0x0000000507067c24 */ /* 0x050fe4000f8e0206 */
[----:B------:R-:W-:Y:S01]  /*cb30*/  IMAD.WIDE.U32 R4, R7, UR4, R4 ;  /* 0x0000000407047c25 */ /* 0x000fe2000f8e0004 */
[----:B------:R-:W-:-:S03]  /*cb40*/  ULDC.64 UR4, c[0x0][0x418] ;  /* 0x0001060000047ab9 */ /* 0x000fc60000000a00 */
[----:B------:R-:W-:Y:S01]  /*cb50*/  IMAD.IADD R5, R6, 0x1, R5 ;  /* 0x0000000106057824 */ /* 0x000fe200078e0205 */
[----:B------:R-:W-:-:S04]  /*cb60*/  LEA R6, P0, R4, UR4, 0x2 ;  /* 0x0000000404067c11 */ /* 0x000fc8000f8010ff */
[----:B------:R-:W-:-:S05]  /*cb70*/  LEA.HI.X R7, R4, UR5, R5, 0x2, P0 ;  /* 0x0000000504077c11 */ /* 0x000fca00080f1405 */
[----:B------:R0:W5:Y:S04]  /*cb80*/  LDG.E R16, desc[UR46][R6.64] ;  /* 0x0000002e06107981 */ /* 0x000168000c1e1900 */
.L_x_61:
[----:B0-----:R-:W-:Y:S01]  /*cb90*/  LEA R6, R10, UR41, 0x3 ;  /* 0x000000290a067c11 */ /* 0x001fe2000f8e18ff */
[----:B------:R-:W0:Y:S01]  /*cba0*/  S2R R4, SR_TID.X ;  /* 0x0000000000047919 */ /* 0x000e220000002100 */
[----:B------:R-:W-:Y:S01]  /*cbb0*/  SHF.L.U32 R5, R9, 0x1f, RZ ;  /* 0x0000001f09057819 */ /* 0x000fe200000006ff */
[----:B------:R-:W-:Y:S03]  /*cbc0*/  BSSY B1, `(.L_x_62) ;  /* 0x0000005000017945 */ /* 0x000fe60003800000 */
[----:B------:R-:W1:Y:S01]  /*cbd0*/  SYNCS.PHASECHK.TRANS64.TRYWAIT P0, [R6+URZ+0x38880], R5 ;  /* 0x03888005060075a7 */ /* 0x000e62000800017f */
[----:B0-----:R-:W-:-:S04]  /*cbe0*/  LOP3.LUT R4, R4, 0x7f, RZ, 0xc0, !PT ;  /* 0x0000007f04047812 */ /* 0x001fc800078ec0ff */
[----:B------:R-:W-:Y:S01]  /*cbf0*/  ISETP.NE.AND P1, PT, R4, RZ, PT ;  /* 0x000000ff0400720c */ /* 0x000fe20003f25270 */
[----:B-1----:R-:W-:-:S12]  /*cc00*/  @!P0 BRA `(.L_x_63) ;  /* 0x0000002c00cc8947 */ /* 0x002fd80003800000 */
.L_x_127:
[----:B------:R-:W-:Y:S05]  /*cc10*/  BSYNC B1 ;  /* 0x0000000000017941 */ /* 0x000fea0003800000 */
.L_x_62:
[----:B------:R-:W-:Y:S04]  /*cc20*/  BSSY B1, `(.L_x_64) ;  /* 0x0000009000017945 */ /* 0x000fe80003800000 */
[----:B------:R-:W-:Y:S05]  /*cc30*/  @P1 BRA `(.L_x_65) ;  /* 0x00000000001c1947 */ /* 0x000fea0003800000 */
[----:B------:R-:W1:Y:S02]  /*cc40*/  S2R R4, SR_TID.X ;  /* 0x0000000000047919 */ /* 0x000e640000002100 */
[----:B-1----:R-:W-:Y:S01]  /*cc50*/  LOP3.LUT R7, R4, 0x1f, RZ, 0xc0, !PT ;  /* 0x0000001f04077812 */ /* 0x002fe200078ec0ff */
[----:B------:R-:W-:-:S03]  /*cc60*/  IMAD.MOV.U32 R4, RZ, RZ, 0x8000 ;  /* 0x00008000ff047424 */ /* 0x000fc600078e00ff */
[----:B------:R-:W-:Y:S01]  /*cc70*/  ISETP.NE.AND P0, PT, R7, RZ, PT ;  /* 0x000000ff0700720c */ /* 0x000fe20003f05270 */
[----:B------:R1:W-:-:S12]  /*cc80*/  SYNCS.ARRIVE.TRANS64 RZ, [R6+URZ+0x38870], R4 ;  /* 0x0388700406ff79a7 */ /* 0x0003d8000800003f */
[----:B-1----:R-:W-:Y:S05]  /*cc90*/  @!P0 BRA `(.L_x_65) ;  /* 0x0000000000048947 */ /* 0x002fea0003800000 */
[----:B------:R-:W-:Y:S01]  /*cca0*/  BPT.TRAP 0x1 ;  /* 0x000000040000795c */ /* 0x000fe20000300000 */
.L_x_65:
[----:B------:R-:W-:Y:S05]  /*ccb0*/  BSYNC B1 ;  /* 0x0000000000017941 */ /* 0x000fea0003800000 */
.L_x_64:
[----:B------:R-:W2:Y:S01]  /*ccc0*/  LDL R4, [R1] ;  /* 0x0000000001047983 */ /* 0x000ea20000100800 */
[----:B------:R-:W-:Y:S01]  /*ccd0*/  IMAD.MOV.U32 R13, RZ, RZ, RZ ;  /* 0x000000ffff0d7224 */ /* 0x000fe200078e00ff */
[----:B------:R-:W-:Y:S01]  /*cce0*/  UIADD3 UR4, UP0, UR52, 0x470, URZ ;  /* 0x0000047034047890 */ /* 0x000fe2000ff1e03f */
[----:B------:R-:W-:Y:S01]  /*ccf0*/  PLOP3.LUT P0, PT, PT, PT, PT, 0x80, 0x0 ;  /* 0x000000000000781c */ /* 0x000fe20003f0f070 */
[----:B------:R-:W-:Y:S01]  /*cd00*/  IMAD.SHL.U32 R8, R8, 0x80, RZ ;  /* 0x0000008008087824 */ /* 0x000fe200078e00ff */
[----:B------:R-:W-:Y:S01]  /*cd10*/  UMOV UR6, 0x0 ;  /* 0x0000000000067882 */ /* 0x000fe20000000000 */
[----:B------:R-:W-:Y:S01]  /*cd20*/  R2UR UR10, R13 ;  /* 0x000000000d0a72ca */ /* 0x000fe200000e0000 */
[----:B------:R-:W-:Y:S01]  /*cd30*/  VIADD R7, R6, 0x38870 ;  /* 0x0003887006077836 */ /* 0x000fe20000000000 */
[----:B------:R-:W-:Y:S01]  /*cd40*/  UIADD3.X UR5, URZ, UR53, URZ, UP0, !UPT ;  /* 0x000000353f057290 */ /* 0x000fe200087fe43f */
[----:B------:R-:W-:Y:S01]  /*cd50*/  UMOV UR7, 0x14f00000 ;  /* 0x14f0000000077882 */ /* 0x000fe20000000000 */
[----:B--2---:R-:W-:-:S05]  /*cd60*/  LEA R4, R4, UR41, 0xf ;  /* 0x0000002904047c11 */ /* 0x004fca000f8e78ff */
[----:B------:R-:W-:-:S07]  /*cd70*/  VIADD R9, R4, 0x10400 ;  /* 0x0001040004097836 */ /* 0x000fce0000000000 */
.L_x_66:
[----:B------:R-:W-:-:S13]  /*cd80*/  @P0 ELECT P2, URZ, PT ;  /* 0x00000000003f082f */ /* 0x000fda0003840000 */
[----:B-----5:R-:W-:Y:S01]  /*cd90*/  @P2 R2UR UR13, R16 ;  /* 0x00000000100d22ca */ /* 0x020fe200000e0000 */
[----:B------:R-:W-:Y:S01]  /*cda0*/  UMOV UR12, UR36 ;  /* 0x00000024000c7c82 */ /* 0x000fe20008000000 */
[----:B------:R-:W-:Y:S02]  /*cdb0*/  @P2 R2UR UR11, R8 ;  /* 0x00000000080b22ca */ /* 0x000fe400000e0000 */
[----:B------:R-:W-:Y:S02]  /*cdc0*/  @P2 R2UR UR9, R7 ;  /* 0x00000000070922ca */ /* 0x000fe400000e0000 */
[----:B------:R-:W-:Y:S02]  /*cdd0*/  @P2 R2UR UR8, R9 ;  /* 0x00000000090822ca */ /* 0x000fe400000e0000 */
[----:B------:R-:W-:Y:S02]  /*cde0*/  @P2 PLOP3.LUT P0, PT, P2, PT, PT, 0x8, 0x0 ;  /* 0x000000000000281c */ /* 0x000fe4000170e170 */
[----:B------:R-:W-:-:S09]  /*cdf0*/  PLOP3.LUT P2, PT, PT, PT, PT, 0x8, 0x0 ;  /* 0x000000000000781c */ /* 0x000fd20003f4e170 */
[----:B------:R1:W-:Y:S02]  /*ce00*/  UTMALDG.4D [UR8], [UR4], desc[UR6] ;  /* 0x00000608040075b4 */ /* 0x0003e40008019000 */
[----:B-1----:R-:W-:Y:S05]  /*ce10*/  @P0 BRA.U.ANY `(.L_x_66) ;  /* 0xfffffffd00d80947 */ /* 0x002fea000393ffff */
[----:B------:R-:W-:Y:S01]  /*ce20*/  IMAD.MOV.U32 R12, RZ, RZ, 0x80 ;  /* 0x00000080ff0c7424 */ /* 0x000fe200078e00ff */
[----:B------:R-:W-:Y:S01]  /*ce30*/  PLOP3.LUT P0, PT, PT, PT, PT, 0x80, 0x0 ;  /* 0x000000000000781c */ /* 0x000fe20003f0f070 */
[----:B------:R-:W-:Y:S01]  /*ce40*/  VIADD R9, R4, 0x14400 ;  /* 0x0001440004097836 */ /* 0x000fe20000000000 */
[----:B------:R-:W-:Y:S01]  /*ce50*/  UMOV UR6, 0x0 ;  /* 0x0000000000067882 */ /* 0x000fe20000000000 */
[----:B------:R-:W-:Y:S01]  /*ce60*/  UMOV UR7, 0x14f00000 ;  /* 0x14f0000000077882 */ /* 0x000fe20000000000 */
[----:B------:R-:W-:-:S15]  /*ce70*/  R2UR UR10, R12 ;  /* 0x000000000c0a72ca */ /* 0x000fde00000e0000 */
.L_x_67:
[----:B------:R-:W-:-:S13]  /*ce80*/  @P0 ELECT P2, URZ, PT ;  /* 0x00000000003f082f */ /* 0x000fda0003840000 */
[----:B------:R-:W-:Y:S01]  /*ce90*/  @P2 R2UR UR13, R16 ;  /* 0x00000000100d22ca */ /* 0x000fe200000e0000 */
        /* <DEDUP_REMOVED lines=8> */
[----:B------:R-:W1:Y:S01]  /*cf20*/  SYNCS.PHASECHK.TRANS64.TRYWAIT P0, [R6+URZ+0x38840], R5 ;  /* 0x03884005060075a7 */ /* 0x000e62000800017f */
[----:B------:R-:W-:Y:S04]  /*cf30*/  BSSY B1, `(.L_x_68) ;  /* 0x0000002000017945 */ /* 0x000fe80003800000 */
[----:B-1----:R-:W-:Y:S05]  /*cf40*/  @!P0 BRA `(.L_x_69) ;  /* 0x0000002c00108947 */ /* 0x002fea0003800000 */
.L_x_128:
[----:B------:R-:W-:Y:S05]  /*cf50*/  BSYNC B1 ;  /* 0x0000000000017941 */ /* 0x000fea0003800000 */
.L_x_68:
[----:B------:R-:W-:Y:S01]  /*cf60*/  BSSY B1, `(.L_x_70) ;  /* 0x000000b000017945 */ /* 0x000fe20003800000 */
[----:B------:R-:W-:Y:S02]  /*cf70*/  IMAD.MOV.U32 R10, RZ, RZ, 0x0 ;  /* 0x00000000ff0a7424 */ /* 0x000fe400078e00ff */
[----:B------:R-:W-:Y:S01]  /*cf80*/  IMAD.MOV.U32 R11, RZ, RZ, 0x14f00000 ;  /* 0x14f00000ff0b7424 */ /* 0x000fe200078e00ff */
[----:B------:R-:W-:Y:S06]  /*cf90*/  @P1 BRA `(.L_x_71) ;  /* 0x00000000001c1947 */ /* 0x000fec0003800000 */
[----:B------:R-:W2:Y:S01]  /*cfa0*/  S2R R7, SR_TID.X ;  /* 0x0000000000077919 */ /* 0x000ea20000002100 */
[----:B01----:R-:W-:-:S04]  /*cfb0*/  IMAD.MOV.U32 R5, RZ, RZ, 0x8000 ;  /* 0x00008000ff057424 */ /* 0x003fc800078e00ff */
[----:B------:R4:W-:Y:S01]  /*cfc0*/  SYNCS.ARRIVE.TRANS64 RZ, [R6+URZ+0x38830], R5 ;  /* 0x0388300506ff79a7 */ /* 0x0009e2000800003f */
[----:B--2---:R-:W-:-:S04]  /*cfd0*/  LOP3.LUT R7, R7, 0x1f, RZ, 0xc0, !PT ;  /* 0x0000001f07077812 */ /* 0x004fc800078ec0ff */
[----:B------:R-:W-:-:S13]  /*cfe0*/  ISETP.NE.AND P0, PT, R7, RZ, PT ;  /* 0x000000ff0700720c */ /* 0x000fda0003f05270 */
[----:B----4-:R-:W-:Y:S05]  /*cff0*/  @!P0 BRA `(.L_x_71) ;  /* 0x0000000000048947 */ /* 0x010fea0003800000 */
[----:B------:R-:W-:Y:S01]  /*d000*/  BPT.TRAP 0x1 ;  /* 0x000000040000795c */ /* 0x000fe20000300000 */
.L_x_71:
[----:B------:R-:W-:Y:S05]  /*d010*/  BSYNC B1 ;  /* 0x0000000000017941 */ /* 0x000fea0003800000 */
.L_x_70:
[----:B------:R-:W-:Y:S01]  /*d020*/  R2UR UR10, R13 ;  /* 0x000000000d0a72ca */ /* 0x000fe200000e0000 */
[----:B------:R-:W-:Y:S01]  /*d030*/  UIADD3 UR4, UP0, UR52, 0x370, URZ ;  /* 0x0000037034047890 */ /* 0x000fe2000ff1e03f */
[----:B------:R-:W-:Y:S01]  /*d040*/  R2UR UR6, R10 ;  /* 0x000000000a0672ca */ /* 0x000fe200000e0000 */
[----:B01----:R-:W-:Y:S01]  /*d050*/  VIADD R6, R6, 0x38830 ;  /* 0x0003883006067836 */ /* 0x003fe20000000000 */
[----:B------:R-:W-:Y:S01]  /*d060*/  R2UR UR7, R11 ;  /* 0x000000000b0772ca */ /* 0x000fe200000e0000 */
[----:B------:R-:W-:Y:S01]  /*d070*/  VIADD R5, R4, 0x28400 ;  /* 0x0002840004057836 */ /* 0x000fe20000000000 */
[----:B------:R-:W-:Y:S01]  /*d080*/  PLOP3.LUT P0, PT, PT, PT, PT, 0x80, 0x0 ;  /* 0x000000000000781c */ /* 0x000fe20003f0f070 */
[----:B------:R-:W-:-:S12]  /*d090*/  UIADD3.X UR5, URZ, UR53, URZ, UP0, !UPT ;  /* 0x000000353f057290 */ /* 0x000fd800087fe43f */
.L_x_72:
        /* <DEDUP_REMOVED lines=9> */
[----:B0-----:R-:W-:Y:S05]  /*d130*/  @P0 BRA.U.ANY `(.L_x_72) ;  /* 0xfffffffd00d80947 */ /* 0x001fea000393ffff */
[----:B------:R-:W-:Y:S01]  /*d140*/  R2UR UR10, R12 ;  /* 0x000000000c0a72ca */ /* 0x000fe200000e0000 */
[----:B------:R-:W-:Y:S01]  /*d150*/  VIADD R4, R4, 0x2c400 ;  /* 0x0002c40004047836 */ /* 0x000fe20000000000 */
[----:B------:R-:W-:Y:S02]  /*d160*/  R2UR UR6, R10 ;  /* 0x000000000a0672ca */ /* 0x000fe400000e0000 */
[----:B------:R-:W-:Y:S02]  /*d170*/  R2UR UR7, R11 ;  /* 0x000000000b0772ca */ /* 0x000fe400000e0000 */
[----:B------:R-:W-:-:S13]  /*d180*/  PLOP3.LUT P0, PT, PT, PT, PT, 0x80, 0x0 ;  /* 0x000000000000781c */ /* 0x000fda0003f0f070 */
.L_x_73:
        /* <DEDUP_REMOVED lines=10> */
.L_x_60:
[----:B------:R-:W-:Y:S05]  /*d230*/  BSYNC B0 ;  /* 0x0000000000007941 */ /* 0x000fea0003800000 */
.L_x_59:
[----:B------:R-:W-:-:S06]  /*d240*/  UISETP.NE.AND UP0, UPT, UR42, 0x3, UPT ;  /* 0x000000032a00788c */ /* 0x000fcc000bf05270 */
[----:B------:R-:W-:-:S13]  /*d250*/  PLOP3.LUT P0, PT, PT, PT, UP0, 0x80, 0x0 ;  /* 0x000000000000781c */ /* 0x000fda0003f0f008 */
[----:B------:R-:W-:Y:S05]  /*d260*/  @!P0 BRA `(.L_x_74) ;  /* 0x0000000000048947 */ /* 0x000fea0003800000 */
[----:B------:R-:W-:Y:S01]  /*d270*/  BPT.TRAP 0x1 ;  /* 0x000000040000795c */ /* 0x000fe20000300000 */
.L_x_74:
[----:B------:R-:W-:Y:S01]  /*d280*/  IMAD.U32 R4, RZ, RZ, UR49 ;  /* 0x00000031ff047e24 */ /* 0x000fe2000f8e00ff */
[----:B------:R-:W-:Y:S01]  /*d290*/  LEA R19, R2, UR41, 0x3 ;  /* 0x0000002902137c11 */ /* 0x000fe2000f8e18ff */
[----:B------:R-:W-:Y:S03]  /*d2a0*/  BSSY B0, `(.L_x_75) ;  /* 0x0000006000007945 */ /* 0x000fe60003800000 */
[----:B------:R-:W-:Y:S02]  /*d2b0*/  ISETP.NE.AND P1, PT, R4, 0x3, PT ;  /* 0x000000030400780c */ /* 0x000fe40003f25270 */
[----:B------:R-:W-:-:S04]  /*d2c0*/  LOP3.LUT R4, R0, 0x1, RZ, 0x3c, !PT ;  /* 0x0000000100047812 */ /* 0x000fc800078e3cff */
[----:B------:R-:W-:-:S04]  /*d2d0*/  SHF.L.U32 R4, R4, 0x1f, RZ ;  /* 0x0000001f04047819 */ /* 0x000fc800000006ff */
[----:B------:R-:W0:Y:S02]  /*d2e0*/  SYNCS.PHASECHK.TRANS64.TRYWAIT P0, [R19+URZ+0x38870], R4 ;  /* 0x03887004130075a7 */ /* 0x000e24000800017f */
[----:B0-----:R-:W-:Y:S05]  /*d2f0*/  @!P0 BRA `(.L_x_76) ;  /* 0x0000002800388947 */ /* 0x001fea0003800000 */
.L_x_129:
[----:B------:R-:W-:Y:S05]  /*d300*/  BSYNC B0 ;  /* 0x0000000000007941 */ /* 0x000fea0003800000 */
.L_x_75:
[----:B------:R-:W-:Y:S05]  /*d310*/  @!P1 BRA `(.L_x_77) ;  /* 0x0000000000049947 */ /* 0x000fea0003800000 */
[----:B------:R-:W-:Y:S01]  /*d320*/  BPT.TRAP 0x1 ;  /* 0x000000040000795c */ /* 0x000fe20000300000 */
.L_x_77:
[----:B0-----:R-:W-:Y:S01]  /*d330*/  SHF.L.U32 R4, R0, 0x1f, RZ ;  /* 0x0000001f00047819 */ /* 0x001fe200000006ff */
[----:B------:R-:W-:-:S03]  /*d340*/  IMAD.SHL.U32 R0, R2, 0x8000, RZ ;  /* 0x0000800002007824 */ /* 0x000fc600078e00ff */
[----:B------:R-:W0:Y:S02]  /*d350*/  SYNCS.PHASECHK.TRANS64.TRYWAIT P0, [R19+URZ+0x38860], R4 ;  /* 0x03886004130075a7 */ /* 0x000e24000800017f */
[----:B0-----:R-:W-:Y:S05]  /*d360*/  @!P0 BRA `(.L_x_78) ;  /* 0x0000002800308947 */ /* 0x001fea0003800000 */
.L_x_130:
[----:B------:R-:W2:Y:S04]  /*d370*/  LDL R13, [R1+0x24] ;  /* 0x00002400010d7983 */ /* 0x000ea80000100800 */
[----:B------:R-:W4:Y:S01]  /*d380*/  LDL R12, [R1+0x4] ;  /* 0x00000400010c7983 */ /* 0x000f220000100800 */
[----:B0-----:R-:W-:Y:S01]  /*d390*/  LOP3.LUT R4, R0, R17, RZ, 0xfc, !PT ;  /* 0x0000001100047212 */ /* 0x001fe200078efcff */
[----:B------:R-:W-:Y:S05]  /*d3a0*/  WARPSYNC.ALL ;  /* 0x0000000000007948 */ /* 0x000fea0003800000 */
[----:B------:R-:W0:Y:S01]  /*d3b0*/  LDSM.16.MT88.4 R4, [R4+UR41+0x10400] ;  /* 0x010400290404783b */ /* 0x000e220008004200 */
[----:B------:R-:W-:-:S04]  /*d3c0*/  IMAD.U32 R2, RZ, RZ, UR41 ;  /* 0x00000029ff027e24 */ /* 0x000fc8000f8e00ff */
[----:B------:R-:W-:Y:S01]  /*d3d0*/  VIADD R2, R2, 0x400 ;  /* 0x0000040002027836 */ /* 0x000fe20000000000 */
[C-C-:B0-----:R-:W-:Y:S02]  /*d3e0*/  PRMT R8, R4.reuse, 0x6420, R5.reuse ;  /* 0x0000642004087816 */ /* 0x141fe40000000005 */
[----:B------:R-:W-:Y:S02]  /*d3f0*/  PRMT R9, R4, 0x7531, R5 ;  /* 0x0000753104097816 */ /* 0x000fe40000000005 */
[C-C-:B------:R-:W-:Y:S02]  /*d400*/  PRMT R10, R6.reuse, 0x6420, R7.reuse ;  /* 0x00006420060a7816 */ /* 0x140fe40000000007 */
[----:B------:R-:W-:Y:S02]  /*d410*/  PRMT R11, R6, 0x7531, R7 ;  /* 0x00007531060b7816 */ /* 0x000fe40000000007 */
[----:B--2---:R-:W-:Y:S02]  /*d420*/  IADD3 R18, R13, UR41, R0 ;  /* 0x000000290d127c10 */ /* 0x004fe4000fffe000 */
[----:B----4-:R-:W-:-:S03]  /*d430*/  IADD3 R2, R2, R0, R12 ;  /* 0x0000000002027210 */ /* 0x010fc60007ffe00c */
[----:B------:R-:W0:Y:S04]  /*d440*/  LDSM.16.MT88.4 R4, [R18+0x10400] ;  /* 0x010400001204783b */ /* 0x000e280000004200 */
[----:B------:R0:W-:Y:S02]  /*d450*/  STSM.16.M88.4 [R2], R8 ;  /* 0x0000000802007844 */ /* 0x0001e40000000200 */
[C-C-:B0-----:R-:W-:Y:S02]  /*d460*/  PRMT R8, R4.reuse, 0x6420, R5.reuse ;  /* 0x0000642004087816 */ /* 0x141fe40000000005 */
[----:B------:R-:W-:Y:S01]  /*d470*/  PRMT R9, R4, 0x7531, R5 ;  /* 0x0000753104097816 */ /* 0x000fe20000000005 */
[----:B------:R-:W-:Y:S01]  /*d480*/  VIADD R4, R0, 0x4000 ;  /* 0x0000400000047836 */ /* 0x000fe20000000000 */
[----:B------:R-:W-:-:S02]  /*d490*/  PRMT R10, R6, 0x6420, R7 ;  /* 0x00006420060a7816 */ /* 0x000fc40000000007 */
[----:B------:R-:W-:Y:S02]  /*d4a0*/  PRMT R11, R6, 0x7531, R7 ;  /* 0x00007531060b7816 */ /* 0x000fe40000000007 */
[----:B------:R-:W-:-:S03]  /*d4b0*/  LOP3.LUT R4, R4, R17, RZ, 0xfc, !PT ;  /* 0x0000001104047212 */ /* 0x000fc600078efcff */
[----:B------:R0:W-:Y:S04]  /*d4c0*/  STSM.16.M88.4 [R2+0x2000], R8 ;  /* 0x0020000802007844 */ /* 0x0001e80000000200 */
[----:B------:R-:W1:Y:S01]  /*d4d0*/  LDSM.16.MT88.4 R4, [R4+UR41+0x10400] ;  /* 0x010400290404783b */ /* 0x000e620008004200 */
[----:B0-----:R-:W-:Y:S01]  /*d4e0*/  IMAD.MOV.U32 R11, RZ, RZ, R12 ;  /* 0x000000ffff0b7224 */ /* 0x001fe200078e000c */
[C-C-:B-1----:R-:W-:Y:S02]  /*d4f0*/  PRMT R12, R4.reuse, 0x6420, R5.reuse ;  /* 0x00006420040c7816 */ /* 0x142fe40000000005 */
[----:B------:R-:W-:Y:S02]  /*d500*/  PRMT R13, R4, 0x7531, R5 ;  /* 0x00007531040d7816 */ /* 0x000fe40000000005 */
[----:B------:R-:W-:-:S02]  /*d510*/  PRMT R14, R6, 0x6420, R7 ;  /* 0x00006420060e7816 */ /* 0x000fc40000000007 */
[----:B------:R-:W-:Y:S02]  /*d520*/  PRMT R15, R6, 0x7531, R7 ;  /* 0x00007531060f7816 */ /* 0x000fe40000000007 */
[----:B------:R-:W0:Y:S04]  /*d530*/  LDSM.16.MT88.4 R4, [R18+0x14400] ;  /* 0x014400001204783b */ /* 0x000e280000004200 */
[----:B------:R1:W-:Y:S02]  /*d540*/  STSM.16.M88.4 [R2+0x4000], R12 ;  /* 0x0040000c02007844 */ /* 0x0003e40000000200 */
[----:B-1----:R-:W-:Y:S01]  /*d550*/  IMAD.MOV.U32 R15, RZ, RZ, R11 ;  /* 0x000000ffff0f7224 */ /* 0x002fe200078e000b */
[C-C-:B0-----:R-:W-:Y:S02]  /*d560*/  PRMT R8, R4.reuse, 0x6420, R5.reuse ;  /* 0x0000642004087816 */ /* 0x141fe40000000005 */
[----:B------:R-:W-:-:S02]  /*d570*/  PRMT R9, R4, 0x7531, R5 ;  /* 0x0000753104097816 */ /* 0x000fc40000000005 */
[C-C-:B------:R-:W-:Y:S02]  /*d580*/  PRMT R10, R6.reuse, 0x6420, R7.reuse ;  /* 0x00006420060a7816 */ /* 0x140fe40000000007 */
[----:B------:R-:W-:-:S05]  /*d590*/  PRMT R11, R6, 0x7531, R7 ;  /* 0x00007531060b7816 */ /* 0x000fca0000000007 */
[----:B------:R0:W-:Y:S04]  /*d5a0*/  STSM.16.M88.4 [R2+0x6000], R8 ;  /* 0x0060000802007844 */ /* 0x0001e80000000200 */
[----:B0-----:R-:W2:Y:S01]  /*d5b0*/  LDL R9, [R1+0x1c] ;  /* 0x00001c0001097983 */ /* 0x001ea20000100800 */
[----:B------:R-:W-:Y:S02]  /*d5c0*/  VIADD R2, R0, 0x1000 ;  /* 0x0000100000027836 */ /* 0x000fe40000000000 */
[----:B------:R-:W-:Y:S02]  /*d5d0*/  IMAD.MOV.U32 R11, RZ, RZ, R15 ;  /* 0x000000ffff0b7224 */ /* 0x000fe400078e000f */
[----:B------:R-:W-:Y:S01]  /*d5e0*/  IMAD.U32 R10, RZ, RZ, UR41 ;  /* 0x00000029ff0a7e24 */ /* 0x000fe2000f8e00ff */
[----:B------:R-:W-:-:S03]  /*d5f0*/  LOP3.LUT R2, R2, R17, RZ, 0xfc, !PT ;  /* 0x0000001102027212 */ /* 0x000fc600078efcff */
[----:B------:R-:W-:Y:S02]  /*d600*/  VIADD R10, R10, 0x400 ;  /* 0x000004000a0a7836 */ /* 0x000fe40000000000 */
[----:B------:R-:W0:Y:S02]  /*d610*/  LDSM.16.MT88.4 R4, [R2+UR41+0x10400] ;  /* 0x010400290204783b */ /* 0x000e240008004200 */
[C-C-:B0-----:R-:W-:Y:S02]  /*d620*/  PRMT R12, R4.reuse, 0x6420, R5.reuse ;  /* 0x00006420040c7816 */ /* 0x141fe40000000005 */
[----:B------:R-:W-:Y:S02]  /*d630*/  PRMT R13, R4, 0x7531, R5 ;  /* 0x00007531040d7816 */ /* 0x000fe40000000005 */
[C-C-:B------:R-:W-:Y:S02]  /*d640*/  PRMT R14, R6.reuse, 0x6420, R7.reuse ;  /* 0x00006420060e7816 */ /* 0x140fe40000000007 */
[----:B------:R-:W-:-:S02]  /*d650*/  PRMT R15, R6, 0x7531, R7 ;  /* 0x00007531060f7816 */ /* 0x000fc40000000007 */
[----:B------:R-:W0:Y:S02]  /*d660*/  LDSM.16.MT88.4 R4, [R18+0x11400] ;  /* 0x011400001204783b */ /* 0x000e240000004200 */
[C---:B0-----:R-:W-:Y:S02]  /*d670*/  PRMT R8, R4.reuse, 0x6420, R5 ;  /* 0x0000642004087816 */ /* 0x041fe40000000005 */
[----:B--2---:R-:W-:Y:S02]  /*d680*/  IADD3 R2, R11, R0, R9 ;  /* 0x000000000b027210 */ /* 0x004fe40007ffe009 */
[----:B------:R-:W-:Y:S01]  /*d690*/  PRMT R9, R4, 0x7531, R5 ;  /* 0x0000753104097816 */ /* 0x000fe20000000005 */
[----:B------:R-:W-:Y:S02]  /*d6a0*/  VIADD R4, R0, 0x5000 ;  /* 0x0000500000047836 */ /* 0x000fe40000000000 */
[----:B------:R-:W-:Y:S01]  /*d6b0*/  IMAD.IADD R2, R10, 0x1, R2 ;  /* 0x000000010a027824 */ /* 0x000fe200078e0202 */
[----:B------:R-:W-:-:S02]  /*d6c0*/  PRMT R10, R6, 0x6420, R7 ;  /* 0x00006420060a7816 */ /* 0x000fc40000000007 */
[----:B------:R-:W-:Y:S02]  /*d6d0*/  LOP3.LUT R4, R4, R17, RZ, 0xfc, !PT ;  /* 0x0000001104047212 */ /* 0x000fe400078efcff */
[----:B------:R0:W-:Y:S02]  /*d6e0*/  STSM.16.M88.4 [R2], R12 ;  /* 0x0000000c02007844 */ /* 0x0001e40000000200 */
[----:B0-----:R-:W-:Y:S02]  /*d6f0*/  MOV R15, R11 ;  /* 0x0000000b000f7202 */ /* 0x001fe40000000f00 */
[----:B------:R-:W-:-:S05]  /*d700*/  PRMT R11, R6, 0x7531, R7 ;  /* 0x00007531060b7816 */ /* 0x000fca0000000007 */
        /* <DEDUP_REMOVED lines=35> */
[----:B0-----:R-:W-:Y:S01]  /*d940*/  IMAD.MOV.U32 R15, RZ, RZ, R11 ;  /* 0x000000ffff0f7224 */ /* 0x001fe200078e000b */
        /* <DEDUP_REMOVED lines=28> */
[--C-:B0-----:R-:W-:Y:S02]  /*db10*/  PRMT R8, R4, 0x6420, R5.reuse ;  /* 0x0000642004087816 */ /* 0x101fe40000000005 */
[----:B--2---:R-:W-:Y:S01]  /*db20*/  IADD3 R2, R10, R9, R0 ;  /* 0x000000090a027210 */ /* 0x004fe20007ffe000 */
[----:B------:R-:W-:Y:S01]  /*db30*/  VIADD R0, R0, 0x7000 ;  /* 0x0000700000007836 */ /* 0x000fe20000000000 */
[----:B------:R-:W-:Y:S02]  /*db40*/  PRMT R9, R4, 0x7531, R5 ;  /* 0x0000753104097816 */ /* 0x000fe40000000005 */
[C-C-:B------:R-:W-:Y:S01]  /*db50*/  PRMT R10, R6.reuse, 0x6420, R7.reuse ;  /* 0x00006420060a7816 */ /* 0x140fe20000000007 */
[----:B------:R-:W-:Y:S01]  /*db60*/  IMAD.IADD R2, R11, 0x1, R2 ;  /* 0x000000010b027824 */ /* 0x000fe200078e0202 */
[----:B------:R-:W-:-:S02]  /*db70*/  PRMT R11, R6, 0x7531, R7 ;  /* 0x00007531060b7816 */ /* 0x000fc40000000007 */
[----:B------:R-:W-:Y:S02]  /*db80*/  LOP3.LUT R0, R0, R17, RZ, 0xfc, !PT ;  /* 0x0000001100007212 */ /* 0x000fe400078efcff */
[----:B------:R-:W-:Y:S04]  /*db90*/  STSM.16.M88.4 [R2], R12 ;  /* 0x0000000c02007844 */ /* 0x000fe80000000200 */
[----:B------:R-:W-:Y:S04]  /*dba0*/  STSM.16.M88.4 [R2+0x2000], R8 ;  /* 0x0020000802007844 */ /* 0x000fe80000000200 */
[----:B------:R-:W0:Y:S02]  /*dbb0*/  LDSM.16.MT88.4 R8, [R0+UR41+0x10400] ;  /* 0x010400290008783b */ /* 0x000e240008004200 */
[----:B0-----:R-:W-:-:S02]  /*dbc0*/  PRMT R4, R8, 0x6420, R9 ;  /* 0x0000642008047816 */ /* 0x001fc40000000009 */
[----:B------:R-:W-:Y:S02]  /*dbd0*/  PRMT R5, R8, 0x7531, R9 ;  /* 0x0000753108057816 */ /* 0x000fe40000000009 */
[C-C-:B------:R-:W-:Y:S02]  /*dbe0*/  PRMT R6, R10.reuse, 0x6420, R11.reuse ;  /* 0x000064200a067816 */ /* 0x140fe4000000000b */
[----:B------:R-:W-:Y:S02]  /*dbf0*/  PRMT R7, R10, 0x7531, R11 ;  /* 0x000075310a077816 */ /* 0x000fe4000000000b */
[----:B------:R-:W0:Y:S04]  /*dc00*/  LDSM.16.MT88.4 R8, [R18+0x17400] ;  /* 0x017400001208783b */ /* 0x000e280000004200 */
[----:B------:R0:W-:Y:S02]  /*dc10*/  STSM.16.M88.4 [R2+0x4000], R4 ;  /* 0x0040000402007844 */ /* 0x0001e40000000200 */
[----:B0-----:R-:W-:-:S02]  /*dc20*/  PRMT R4, R8, 0x6420, R9 ;  /* 0x0000642008047816 */ /* 0x001fc40000000009 */
[----:B------:R-:W-:Y:S02]  /*dc30*/  PRMT R5, R8, 0x7531, R9 ;  /* 0x0000753108057816 */ /* 0x000fe40000000009 */
[C-C-:B------:R-:W-:Y:S02]  /*dc40*/  PRMT R6, R10.reuse, 0x6420, R11.reuse ;  /* 0x000064200a067816 */ /* 0x140fe4000000000b */
[----:B------:R-:W-:-:S05]  /*dc50*/  PRMT R7, R10, 0x7531, R11 ;  /* 0x000075310a077816 */ /* 0x000fca000000000b */
[----:B------:R0:W-:Y:S01]  /*dc60*/  STSM.16.M88.4 [R2+0x6000], R4 ;  /* 0x0060000402007844 */ /* 0x0001e20000000200 */
[----:B------:R-:W-:Y:S01]  /*dc70*/  @!PT LDS RZ, [RZ] ;  /* 0x00000000fffff984 */ /* 0x000fe20000000800 */
[----:B------:R-:W-:Y:S01]  /*dc80*/  @!PT LDS RZ, [RZ] ;  /* 0x00000000fffff984 */ /* 0x000fe20000000800 */
[----:B------:R-:W-:Y:S01]  /*dc90*/  @!PT LDS RZ, [RZ] ;  /* 0x00000000fffff984 */ /* 0x000fe20000000800 */
[----:B------:R-:W-:Y:S01]  /*dca0*/  @!PT LDS RZ, [RZ] ;  /* 0x00000000fffff984 */ /* 0x000fe20000000800 */
[----:B------:R1:W-:Y:S06]  /*dcb0*/  MEMBAR.ALL.CTA ;  /* 0x0000000000007992 */ /* 0x0003ec0000008000 */
[----:B-1----:R-:W1:Y:S01]  /*dcc0*/  FENCE.VIEW.ASYNC.S ;  /* 0x00000000000073c6 */ /* 0x002e620000000000 */
[----:B------:R-:W-:Y:S05]  /*dcd0*/  @!P1 BRA `(.L_x_79) ;  /* 0x0000000000049947 */ /* 0x000fea0003800000 */
[----:B------:R-:W-:Y:S01]  /*dce0*/  BPT.TRAP 0x1 ;  /* 0x000000040000795c */ /* 0x000fe20000300000 */
.L_x_79:
[----:B------:R-:W2:Y:S01]  /*dcf0*/  S2R R0, SR_TID.X ;  /* 0x0000000000007919 */ /* 0x000ea20000002100 */
[----:B-1----:R1:W-:Y:S01]  /*dd00*/  SYNCS.ARRIVE.TRANS64.A1T0 RZ, [R19+URZ+0x38850], RZ ;  /* 0x038850ff13ff79a7 */ /* 0x0023e2000810003f */
[----:B0-----:R4:W5:Y:S01]  /*dd10*/  LDL R2, [R1] ;  /* 0x0000000001027983 */ /* 0x0019620000100800 */
[----:B--2---:R-:W-:Y:S01]  /*dd20*/  LOP3.LUT R0, R0, 0x7f, RZ, 0xc0, !PT ;  /* 0x0000007f00007812 */ /* 0x004fe200078ec0ff */
[----:B------:R-:W-:Y:S03]  /*dd30*/  BAR.SYNC.DEFER_BLOCKING 0x2, 0x80 ;  /* 0x0082000000007b1d */ /* 0x000fe60000010000 */
[----:B------:R-:W-:-:S03]  /*dd40*/  ISETP.NE.AND P0, PT, R0, RZ, PT ;  /* 0x000000ff0000720c */ /* 0x000fc60003f05270 */
[----:B------:R4:W5:Y:S10]  /*dd50*/  LDL R0, [R1+0x8] ;  /* 0x0000080001007983 */ /* 0x0009740000100800 */
[----:B-1----:R-:W-:-:S05]  /*dd60*/  @!P0 VIADD R19, R19, 0x38880 ;  /* 0x0003888013138836 */ /* 0x002fca0000000000 */
[----:B------:R-:W-:-:S04]  /*dd70*/  @!P0 PRMT R19, RZ, 0x654, R19 ;  /* 0x00000654ff138816 */ /* 0x000fc80000000013 */
[----:B------:R4:W-:Y:S01]  /*dd80*/  @!P0 SYNCS.ARRIVE.TRANS64.RED.A1T0 RZ, [R19+URZ], RZ ;  /* 0x000000ff13ff89a7 */ /* 0x0009e2000810043f */
[C---:B------:R-:W-:Y:S01]  /*dd90*/  ISETP.GT.AND P0, PT, R3.reuse, RZ, PT ;  /* 0x000000ff0300720c */ /* 0x040fe20003f04270 */
[----:B------:R-:W-:-:S12]  /*dda0*/  VIADD R3, R3, 0xffffffff ;  /* 0xffffffff03037836 */ /* 0x000fd80000000000 */
[----:B----4-:R-:W-:Y:S05]  /*ddb0*/  @P0 BRA `(.L_x_80) ;  /* 0xffffffe800ec0947 */ /* 0x010fea000383ffff */
.L_x_58:
[----:B------:R-:W-:-:S06]  /*ddc0*/  UISETP.NE.AND UP0, UPT, UR42, 0x3, UPT ;  /* 0x000000032a00788c */ /* 0x000fcc000bf05270 */
[----:B------:R-:W-:-:S13]  /*ddd0*/  PLOP3.LUT P0, PT, PT, PT, UP0, 0x80, 0x0 ;  /* 0x000000000000781c */ /* 0x000fda0003f0f008 */
[----:B------:R-:W-:Y:S05]  /*dde0*/  @!P0 BRA `(.L_x_81) ;  /* 0x0000000000048947 */ /* 0x000fea0003800000 */
[----:B------:R-:W-:Y:S01]  /*ddf0*/  BPT.TRAP 0x1 ;  /* 0x000000040000795c */ /* 0x000fe20000300000 */
.L_x_81:
[----:B-1----:R-:W4:Y:S04]  /*de00*/  LDL R3, [R1+0x8] ;  /* 0x0000080001037983 */ /* 0x002f280000100800 */
[----:B0----5:R-:W2:Y:S01]  /*de10*/  LDL R2, [R1] ;  /* 0x0000000001027983 */ /* 0x021ea20000100800 */
[----:B---3--:R-:W-:Y:S01]  /*de20*/  IMAD.U32 R0, RZ, RZ, UR49 ;  /* 0x00000031ff007e24 */ /* 0x008fe2000f8e00ff */
[----:B------:R-:W-:Y:S04]  /*de30*/  BSSY B0, `(.L_x_82) ;  /* 0x0000007000007945 */ /* 0x000fe80003800000 */
[----:B------:R-:W-:-:S02]  /*de40*/  ISETP.NE.AND P1, PT, R0, 0x3, PT ;  /* 0x000000030000780c */ /* 0x000fc40003f25270 */
[----:B----4-:R-:W-:-:S04]  /*de50*/  LOP3.LUT R0, R3, 0x1, RZ, 0x3c, !PT ;  /* 0x0000000103007812 */ /* 0x010fc800078e3cff */
[----:B------:R-:W-:Y:S02]  /*de60*/  SHF.L.U32 R0, R0, 0x1f, RZ ;  /* 0x0000001f00007819 */ /* 0x000fe400000006ff */
[----:B--2---:R-:W-:-:S04]  /*de70*/  LEA R3, R2, UR41, 0x3 ;  /* 0x0000002902037c11 */ /* 0x004fc8000f8e18ff */
[----:B------:R-:W0:Y:S02]  /*de80*/  SYNCS.PHASECHK.TRANS64.TRYWAIT P0, [R3+URZ+0x38870], R0 ;  /* 0x03887000030075a7 */ /* 0x000e24000800017f */
[----:B0-----:R-:W-:Y:S05]  /*de90*/  @!P0 BRA `(.L_x_83) ;  /* 0x0000001c00788947 */ /* 0x001fea0003800000 */
.L_x_131:
[----:B------:R-:W-:Y:S05]  /*dea0*/  BSYNC B0 ;  /* 0x0000000000007941 */ /* 0x000fea0003800000 */
.L_x_82:
[----:B------:R-:W-:Y:S05]  /*deb0*/  @!P1 BRA `(.L_x_84) ;  /* 0x0000000000049947 */ /* 0x000fea0003800000 */
[----:B------:R-:W-:Y:S01]  /*dec0*/  BPT.TRAP 0x1 ;  /* 0x000000040000795c */ /* 0x000fe20000300000 */
.L_x_84:
[----:B0-----:R-:W2:Y:S02]  /*ded0*/  LDL R0, [R1+0x8] ;  /* 0x0000080001007983 */ /* 0x001ea40000100800 */
[----:B--2---:R-:W-:-:S04]  /*dee0*/  SHF.L.U32 R0, R0, 0x1f, RZ ;  /* 0x0000001f00007819 */ /* 0x004fc800000006ff */
[----:B------:R-:W0:Y:S02]  /*def0*/  SYNCS.PHASECHK.TRANS64.TRYWAIT P0, [R3+URZ+0x38860], R0 ;  /* 0x03886000030075a7 */ /* 0x000e24000800017f */
[----:B0-----:R-:W-:Y:S05]  /*df00*/  @!P0 BRA `(.L_x_85) ;  /* 0x0000001c00708947 */ /* 0x001fea0003800000 */
.L_x_132:
[----:B------:R-:W2:Y:S04]  /*df10*/  LDL R18, [R1] ;  /* 0x0000000001127983 */ /* 0x000ea80000100800 */
[----:B------:R-:W3:Y:S04]  /*df20*/  LDL R2, [R1+0x24] ;  /* 0x0000240001027983 */ /* 0x000ee80000100800 */
[----:B------:R-:W0:Y:S01]  /*df30*/  LDL R13, [R1+0x4] ;  /* 0x00000400010d7983 */ /* 0x000e220000100800 */
[----:B------:R-:W-:Y:S05]  /*df40*/  WARPSYNC.ALL ;  /* 0x0000000000007948 */ /* 0x000fea0003800000 */
[----:B------:R-:W-:-:S04]  /*df50*/  IMAD.U32 R19, RZ, RZ, UR41 ;  /* 0x00000029ff137e24 */ /* 0x000fc8000f8e00ff */
[----:B------:R-:W-:Y:S02]  /*df60*/  VIADD R19, R19, 0x400 ;  /* 0x0000040013137836 */ /* 0x000fe40000000000 */
[----:B--2---:R-:W-:-:S05]  /*df70*/  IMAD.SHL.U32 R16, R18, 0x8000, RZ ;  /* 0x0000800012107824 */ /* 0x004fca00078e00ff */
[----:B------:R-:W-:-:S05]  /*df80*/  LOP3.LUT R12, R16, R17, RZ, 0xfc, !PT ;  /* 0x00000011100c7212 */ /* 0x000fca00078efcff */
[----:B------:R-:W1:Y:S01]  /*df90*/  LDSM.16.MT88.4 R4, [R12+UR41+0x10400] ;  /* 0x010400290c04783b */ /* 0x000e620008004200 */
[----:B---3--:R-:W-:Y:S02]  /*dfa0*/  IADD3 R2, R2, UR41, R16 ;  /* 0x0000002902027c10 */ /* 0x008fe4000fffe010 */
[----:B0-----:R-:W-:Y:S02]  /*dfb0*/  IADD3 R0, R19, R16, R13 ;  /* 0x0000001013007210 */ /* 0x001fe40007ffe00d */
[C-C-:B-1----:R-:W-:Y:S02]  /*dfc0*/  PRMT R8, R4.reuse, 0x6420, R5.reuse ;  /* 0x0000642004087816 */ /* 0x142fe40000000005 */
[----:B------:R-:W-:Y:S02]  /*dfd0*/  PRMT R9, R4, 0x7531, R5 ;  /* 0x0000753104097816 */ /* 0x000fe40000000005 */
[C-C-:B------:R-:W-:Y:S02]  /*dfe0*/  PRMT R10, R6.reuse, 0x6420, R7.reuse ;  /* 0x00006420060a7816 */ /* 0x140fe40000000007 */
[----:B------:R-:W-:-:S02]  /*dff0*/  PRMT R11, R6, 0x7531, R7 ;  /* 0x00007531060b7816 */ /* 0x000fc40000000007 */
        /* <DEDUP_REMOVED lines=24> */
[----:B------:R-:W-:-:S05]  /*e180*/  VIADD R0, R16, 0x1000 ;  /* 0x0000100010007836 */ /* 0x000fca0000000000 */
[----:B------:R-:W-:-:S05]  /*e190*/  LOP3.LUT R0, R0, R17, RZ, 0xfc, !PT ;  /* 0x0000001100007212 */ /* 0x000fca00078efcff */
[----:B------:R-:W0:Y:S01]  /*e1a0*/  LDSM.16.MT88.4 R4, [R0+UR41+0x10400] ;  /* 0x010400290004783b */ /* 0x000e220008004200 */
[----:B------:R-:W-:Y:S01]  /*e1b0*/  IMAD.MOV.U32 R11, RZ, RZ, R15 ;  /* 0x000000ffff0b7224 */ /* 0x000fe200078e000f */
[C-C-:B0-----:R-:W-:Y:S02]  /*e1c0*/  PRMT R12, R4.reuse, 0x6420, R5.reuse ;  /* 0x00006420040c7816 */ /* 0x141fe40000000005 */
[----:B------:R-:W-:Y:S02]  /*e1d0*/  PRMT R13, R4, 0x7531, R5 ;  /* 0x00007531040d7816 */ /* 0x000fe40000000005 */
[C-C-:B------:R-:W-:Y:S02]  /*e1e0*/  PRMT R14, R6.reuse, 0x6420, R7.reuse ;  /* 0x00006420060e7816 */ /* 0x140fe40000000007 */
[----:B------:R-:W-:Y:S02]  /*e1f0*/  PRMT R15, R6, 0x7531, R7 ;  /* 0x00007531060f7816 */ /* 0x000fe40000000007 */
[----:B------:R-:W0:Y:S02]  /*e200*/  LDSM.16.MT88.4 R4, [R2+0x11400] ;  /* 0x011400000204783b */ /* 0x000e240000004200 */
[----:B0-----:R-:W-:-:S02]  /*e210*/  PRMT R8, R4, 0x6420, R5 ;  /* 0x0000642004087816 */ /* 0x001fc40000000005 */
[----:B------:R-:W-:Y:S01]  /*e220*/  PRMT R9, R4, 0x7531, R5 ;  /* 0x0000753104097816 */ /* 0x000fe20000000005 */
[----:B------:R-:W-:-:S05]  /*e230*/  VIADD R4, R16, 0x5000 ;  /* 0x0000500010047836 */ /* 0x000fca0000000000 */
[----:B------:R-:W-:Y:S02]  /*e240*/  LOP3.LUT R4, R4, R17, RZ, 0xfc, !PT ;  /* 0x0000001104047212 */ /* 0x000fe400078efcff */
[----:B--2---:R-:W-:-:S05]  /*e250*/  IADD3 R0, R11, R16, R10 ;  /* 0x000000100b007210 */ /* 0x004fca0007ffe00a */
[----:B------:R-:W-:Y:S01]  /*e260*/  IMAD.IADD R0, R19, 0x1, R0 ;  /* 0x0000000113007824 */ /* 0x000fe200078e0200 */
[----:B------:R-:W-:-:S04]  /*e270*/  PRMT R10, R6, 0x6420, R7 ;  /* 0x00006420060a7816 */ /* 0x000fc80000000007 */
        /* <DEDUP_REMOVED lines=64> */
[----:B------:R-:W-:Y:S02]  /*e680*/  PRMT R9, R4, 0x7531, R5 ;  /* 0x0000753104097816 */ /* 0x000fe40000000005 */
[----:B--2---:R-:W-:Y:S01]  /*e690*/  IADD3 R0, R11, R10, R16 ;  /* 0x0000000a0b007210 */ /* 0x004fe20007ffe010 */
[----:B------:R-:W-:Y:S01]  /*e6a0*/  VIADD R16, R16, 0x7000 ;  /* 0x0000700010107836 */ /* 0x000fe20000000000 */
[C-C-:B------:R-:W-:Y:S02]  /*e6b0*/  PRMT R10, R6.reuse, 0x6420, R7.reuse ;  /* 0x00006420060a7816 */ /* 0x140fe40000000007 */
[----:B------:R-:W-:Y:S01]  /*e6c0*/  PRMT R11, R6, 0x7531, R7 ;  /* 0x00007531060b7816 */ /* 0x000fe20000000007 */
[----:B------:R-:W-:Y:S01]  /*e6d0*/  IMAD.IADD R0, R19, 0x1, R0 ;  /* 0x0000000113007824 */ /* 0x000fe200078e0200 */
[----:B------:R-:W-:-:S04]  /*e6e0*/  LOP3.LUT R16, R16, R17, RZ, 0xfc, !PT ;  /* 0x0000001110107212 */ /* 0x000fc800078efcff */
        /* <DEDUP_REMOVED lines=8> */
[----:B------:R1:W-:Y:S01]  /*e770*/  STSM.16.M88.4 [R0+0x4000], R12 ;  /* 0x0040000c00007844 */ /* 0x0003e20000000200 */
        /* <DEDUP_REMOVED lines=10> */
[----:B0-----:R-:W0:Y:S01]  /*e820*/  FENCE.VIEW.ASYNC.S ;  /* 0x00000000000073c6 */ /* 0x001e220000000000 */
[----:B------:R-:W-:Y:S05]  /*e830*/  @!P1 BRA `(.L_x_86) ;  /* 0x0000000000049947 */ /* 0x000fea0003800000 */
[----:B------:R-:W-:Y:S01]  /*e840*/  BPT.TRAP 0x1 ;  /* 0x000000040000795c */ /* 0x000fe20000300000 */
.L_x_86:
[----:B------:R-:W2:Y:S01]  /*e850*/  LDL.LU R4, [R1+0x8] ;  /* 0x0000080001047983 */ /* 0x000ea20000300800 */
[----:B0-----:R0:W-:Y:S01]  /*e860*/  SYNCS.ARRIVE.TRANS64.A1T0 RZ, [R3+URZ+0x38850], RZ ;  /* 0x038850ff03ff79a7 */ /* 0x0011e2000810003f */
[----:B-1----:R-:W1:Y:S01]  /*e870*/  S2R R0, SR_TID.X ;  /* 0x0000000000007919 */ /* 0x002e620000002100 */
[----:B------:R-:W-:Y:S01]  /*e880*/  VIADD R2, R18, 0x1 ;  /* 0x0000000112027836 */ /* 0x000fe20000000000 */
[----:B------:R-:W-:Y:S01]  /*e890*/  UIADD3 UR50, UR43, UR50, URZ ;  /* 0x000000322b327290 */ /* 0x000fe2000fffe03f */
[----:B-1----:R-:W-:Y:S01]  /*e8a0*/  LOP3.LUT R0, R0, 0x7f, RZ, 0xc0, !PT ;  /* 0x0000007f00007812 */ /* 0x002fe200078ec0ff */
[----:B------:R-:W-:Y:S03]  /*e8b0*/  BAR.SYNC.DEFER_BLOCKING 0x2, 0x80 ;  /* 0x0082000000007b1d */ /* 0x000fe60000010000 */
[----:B------:R-:W-:-:S05]  /*e8c0*/  ISETP.NE.AND P0, PT, R0, RZ, PT ;  /* 0x000000ff0000720c */ /* 0x000fca0003f05270 */
[----:B------:R-:W1:Y:S08]  /*e8d0*/  LDC R0, c[0x0][0xc34] ;  /* 0x00030d00ff007b82 */ /* 0x000e700000000800 */
[----:B0-----:R-:W-:-:S05]  /*e8e0*/  @!P0 VIADD R3, R3, 0x38880 ;  /* 0x0003888003038836 */ /* 0x001fca0000000000 */
[----:B------:R-:W-:-:S04]  /*e8f0*/  @!P0 PRMT R3, RZ, 0x654, R3 ;  /* 0x00000654ff038816 */ /* 0x000fc80000000003 */
[----:B------:R0:W-:Y:S01]  /*e900*/  @!P0 SYNCS.ARRIVE.TRANS64.RED.A1T0 RZ, [R3+URZ], RZ ;  /* 0x000000ff03ff89a7 */ /* 0x0001e2000810043f */
[----:B------:R-:W-:Y:S02]  /*e910*/  ISETP.NE.AND P0, PT, R2, 0x2, PT ;  /* 0x000000020200780c */ /* 0x000fe40003f05270 */
[----:B-1----:R-:W-:Y:S02]  /*e920*/  ISETP.LE.AND P1, PT, R0, UR50, PT ;  /* 0x0000003200007c0c */ /* 0x002fe4000bf23270 */
[----:B------:R-:W-:Y:S01]  /*e930*/  SEL R0, RZ, 0x1, P0 ;  /* 0x00000001ff007807 */ /* 0x000fe20000000000 */
[----:B------:R-:W-:-:S03]  /*e940*/  UIADD3 UR48, UR48, 0x1, URZ ;  /* 0x0000000130307890 */ /* 0x000fc6000fffe03f */
[----:B--2---:R-:W-:Y:S02]  /*e950*/  LOP3.LUT R4, R4, R0, RZ, 0x3c, !PT ;  /* 0x0000000004047212 */ /* 0x004fe400078e3cff */
[----:B------:R-:W-:-:S05]  /*e960*/  SEL R0, R2, RZ, P0 ;  /* 0x000000ff02007207 */ /* 0x000fca0000000000 */
[----:B------:R0:W-:Y:S04]  /*e970*/  STL [R1], R0 ;  /* 0x0000000001007387 */ /* 0x0001e80000100800 */
[----:B------:R0:W-:Y:S01]  /*e980*/  STL [R1+0x8], R4 ;  /* 0x0000080401007387 */ /* 0x0001e20000100800 */
[----:B------:R-:W-:Y:S05]  /*e990*/  @!P1 BRA `(.L_x_87) ;  /* 0xffffffc400749947 */ /* 0x000fea000383ffff */
[----:B------:R-:W-:-:S12]  /*e9a0*/  ULOP3.LUT UR48, UR48, 0x1, URZ, 0xc, !UPT ;  /* 0x0000000130307892 */ /* 0x000fd8000f8e0c3f */
.L_x_40:
[----:B0-----:R-:W0:Y:S01]  /*e9b0*/  S2R R3, SR_CgaCtaId ;  /* 0x0000000000037919 */ /* 0x001e220000008800 */
[----:B------:R-:W-:-:S04]  /*e9c0*/  MOV R0, 0x400 ;  /* 0x0000040000007802 */ /* 0x000fc80000000f00 */
[----:B0-----:R-:W-:Y:S01]  /*e9d0*/  LEA R9, R3, R0, 0x18 ;  /* 0x0000000003097211 */ /* 0x001fe200078ec0ff */
[----:B------:R-:W-:-:S05]  /*e9e0*/  IMAD.U32 R0, RZ, RZ, UR48 ;  /* 0x00000030ff007e24 */ /* 0x000fca000f8e00ff */
[----:B------:R-:W-:-:S04]  /*e9f0*/  SHF.L.U32 R0, R0, 0x1f, RZ ;  /* 0x0000001f00007819 */ /* 0x000fc800000006ff */
[----:B------:R-:W0:Y:S02]  /*ea00*/  SYNCS.PHASECHK.TRANS64.TRYWAIT P0, [R9+URZ+0x38820], R0 ;  /* 0x03882000090075a7 */ /* 0x000e24000800017f */
[----:B0-----:R-:W-:Y:S05]  /*ea10*/  @!P0 BRA `(.L_x_88) ;  /* 0x0000001000c08947 */ /* 0x001fea0003800000 */
.L_x_133:
[----:B------:R-:W1:Y:S02]  /*ea20*/  S2R R2, SR_TID.X ;  /* 0x0000000000027919 */ /* 0x000e640000002100 */
[----:B-1----:R-:W-:-:S04]  /*ea30*/  SHF.R.U32.HI R2, RZ, 0x5, R2 ;  /* 0x00000005ff027819 */ /* 0x002fc80000011602 */
[----:B------:R-:W-:-:S05]  /*ea40*/  LOP3.LUT R2, R2, 0x3, RZ, 0xc0, !PT ;  /* 0x0000000302027812 */ /* 0x000fca00078ec0ff */
[----:B0-----:R-:W0:Y:S02]  /*ea50*/  SHFL.IDX PT, R0, R2, RZ, 0x1f ;  /* 0x00001fff02007589 */ /* 0x001e2400000e0000 */
[----:B0-----:R-:W-:-:S13]  /*ea60*/  ISETP.NE.AND P0, PT, R0, RZ, PT ;  /* 0x000000ff0000720c */ /* 0x001fda0003f05270 */
[----:B------:R-:W-:Y:S05]  /*ea70*/  @P0 EXIT ;  /* 0x000000000000094d */ /* 0x000fea0003800000 */
[----:B------:R-:W-:Y:S01]  /*ea80*/  ELECT P0, URZ, PT ;  /* 0x00000000003f782f */ /* 0x000fe20003800000 */
[----:B------:R-:W-:-:S12]  /*ea90*/  BSSY B0, `(.L_x_89) ;  /* 0x000002a000007945 */ /* 0x000fd80003800000 */
[----:B------:R-:W-:Y:S05]  /*eaa0*/  @!P0 BRA `(.L_x_90) ;  /* 0x0000000000a08947 */ /* 0x000fea0003800000 */
[----:B------:R-:W-:-:S06]  /*eab0*/  ULOP3.LUT UR4, UR38, 0x2, URZ, 0xfc, !UPT ;  /* 0x0000000226047892 */ /* 0x000fcc000f8efc3f */
[----:B------:R-:W-:-:S05]  /*eac0*/  IMAD.U32 R0, RZ, RZ, UR4 ;  /* 0x00000004ff007e24 */ /* 0x000fca000f8e00ff */
[----:B------:R-:W-:-:S13]  /*ead0*/  ISETP.NE.AND P0, PT, R0, 0x3, PT ;  /* 0x000000030000780c */ /* 0x000fda0003f05270 */
[----:B------:R-:W-:Y:S05]  /*eae0*/  @!P0 BRA `(.L_x_91) ;  /* 0x0000000000048947 */ /* 0x000fea0003800000 */
[----:B------:R-:W-:Y:S01]  /*eaf0*/  BPT.TRAP 0x1 ;  /* 0x000000040000795c */ /* 0x000fe20000300000 */
.L_x_91:
[----:B------:R-:W2:Y:S04]  /*eb00*/  LDL R2, [R1] ;  /* 0x0000000001027983 */ /* 0x000ea80000100800 */
[----:B------:R-:W3:Y:S01]  /*eb10*/  LDL.LU R6, [R1+0x8] ;  /* 0x0000080001067983 */ /* 0x000ee20000300800 */
[----:B------:R-:W-:-:S04]  /*eb20*/  VIADD R0, R9, 0x38840 ;  /* 0x0003884009007836 */ /* 0x000fc80000000000 */
[C---:B--2---:R-:W-:Y:S02]  /*eb30*/  IMAD R5, R2.reuse, 0x8, R0 ;  /* 0x0000000802057824 */ /* 0x044fe400078e0200 */
[----:B------:R-:W-:Y:S01]  /*eb40*/  VIADD R2, R2, 0x1 ;  /* 0x0000000102027836 */ /* 0x000fe20000000000 */
[----:B---3--:R-:W-:-:S04]  /*eb50*/  SHF.L.U32 R4, R6, 0x1f, RZ ;  /* 0x0000001f06047819 */ /* 0x008fc800000006ff */
[----:B------:R-:W-:Y:S01]  /*eb60*/  ISETP.NE.AND P2, PT, R2, 0x2, PT ;  /* 0x000000020200780c */ /* 0x000fe20003f45270 */
[----:B------:R-:W0:Y:S03]  /*eb70*/  SYNCS.PHASECHK.TRANS64.TRYWAIT P1, [R5+URZ], R4 ;  /* 0x00000004050075a7 */ /* 0x000e26000802017f */
[----:B------:R-:W-:-:S04]  /*eb80*/  SEL R3, RZ, 0x1, P2 ;  /* 0x00000001ff037807 */ /* 0x000fc80001000000 */
[----:B------:R-:W-:Y:S02]  /*eb90*/  LOP3.LUT R6, R6, R3, RZ, 0x3c, !PT ;  /* 0x0000000306067212 */ /* 0x000fe400078e3cff */
[----:B------:R-:W-:-:S05]  /*eba0*/  SEL R3, R2, RZ, P2 ;  /* 0x000000ff02037207 */ /* 0x000fca0001000000 */
[----:B------:R-:W-:Y:S01]  /*ebb0*/  IMAD R7, R3, 0x8, R0 ;  /* 0x0000000803077824 */ /* 0x000fe200078e0200 */
[----:B------:R-:W-:Y:S01]  /*ebc0*/  SHF.L.U32 R0, R6, 0x1f, RZ ;  /* 0x0000001f06007819 */ /* 0x000fe200000006ff */
[----:B0-----:R-:W-:Y:S06]  /*ebd0*/  @!P1 BRA `(.L_x_92) ;  /* 0x0000001000649947 */ /* 0x001fec0003800000 */
.L_x_134:
[----:B------:R-:W1:Y:S02]  /*ebe0*/  SYNCS.PHASECHK.TRANS64.TRYWAIT P1, [R7+URZ], R0 ;  /* 0x00000000070075a7 */ /* 0x000e64000802017f */
[----:B-1----:R-:W-:Y:S05]  /*ebf0*/  @!P1 BRA `(.L_x_93) ;  /* 0x0000001000709947 */ /* 0x002fea0003800000 */
.L_x_135:
[----:B------:R-:W-:Y:S05]  /*ec00*/  @!P0 BRA `(.L_x_94) ;  /* 0x0000000000048947 */ /* 0x000fea0003800000 */
[----:B------:R-:W-:Y:S01]  /*ec10*/  BPT.TRAP 0x1 ;  /* 0x000000040000795c */ /* 0x000fe20000300000 */
.L_x_94:
[----:B------:R-:W0:Y:S02]  /*ec20*/  LDL.LU R2, [R1] ;  /* 0x0000000001027983 */ /* 0x000e240000300800 */
[----:B0-----:R-:W-:-:S04]  /*ec30*/  IMAD R5, R2, 0x8, R9 ;  /* 0x0000000802057824 */ /* 0x001fc800078e0209 */
[----:B------:R-:W0:Y:S02]  /*ec40*/  SYNCS.PHASECHK.TRANS64.TRYWAIT P1, [R5+URZ+0x38860], R4 ;  /* 0x03886004050075a7 */ /* 0x000e24000802017f */
[----:B0-----:R-:W-:Y:S05]  /*ec50*/  @!P1 BRA `(.L_x_95) ;  /* 0x00000010006c9947 */ /* 0x001fea0003800000 */
.L_x_136:
[----:B------:R-:W-:Y:S05]  /*ec60*/  @!P0 BRA `(.L_x_96) ;  /* 0x0000000000048947 */ /* 0x000fea0003800000 */
[----:B------:R-:W-:Y:S01]  /*ec70*/  BPT.TRAP 0x1 ;  /* 0x000000040000795c */ /* 0x000fe20000300000 */
.L_x_96:
[----:B------:R-:W-:-:S04]  /*ec80*/  IMAD R3, R3, 0x8, R9 ;  /* 0x0000000803037824 */ /* 0x000fc800078e0209 */
[----:B------:R-:W2:Y:S02]  /*ec90*/  SYNCS.PHASECHK.TRANS64.TRYWAIT P1, [R3+URZ+0x38860], R0 ;  /* 0x03886000030075a7 */ /* 0x000ea4000802017f */
[----:B--2---:R-:W-:Y:S05]  /*eca0*/  @!P1 BRA `(.L_x_97) ;  /* 0x00000010006c9947 */ /* 0x004fea0003800000 */
.L_x_137:
[----:B------:R-:W-:Y:S05]  /*ecb0*/  @!P0 BRA `(.L_x_98) ;  /* 0x0000000000048947 */ /* 0x000fea0003800000 */
[----:B------:R-:W-:Y:S01]  /*ecc0*/  BPT.TRAP 0x1 ;  /* 0x000000040000795c */ /* 0x000fe20000300000 */
.L_x_98:
[----:B------:R-:W3:Y:S02]  /*ecd0*/  SYNCS.PHASECHK.TRANS64.TRYWAIT P0, [R5+URZ+0x38880], R4 ;  /* 0x03888004050075a7 */ /* 0x000ee4000800017f */
[----:B---3--:R-:W-:Y:S05]  /*ece0*/  @!P0 BRA `(.L_x_99) ;  /* 0x0000001000708947 */ /* 0x008fea0003800000 */
.L_x_100:
[----:B----4-:R4:W0:Y:S02]  /*ecf0*/  SYNCS.PHASECHK.TRANS64.TRYWAIT P0, [R3+URZ+0x38880], R0 ;  /* 0x03888000030075a7 */ /* 0x010824000800017f */
[----:B0-----:R-:W-:Y:S05]  /*ed00*/  @!P0 NANOSLEEP.SYNCS 0x989680 ;  /* 0x009896800000895d */ /* 0x001fea0003900000 */
[----:B------:R-:W0:Y:S02]  /*ed10*/  @!P0 SYNCS.PHASECHK.TRANS64 P0, [R3+URZ+0x38880], R0 ;  /* 0x03888000030085a7 */ /* 0x000e24000800007f */
[----:B0-----:R-:W-:Y:S05]  /*ed20*/  @!P0 BRA `(.L_x_100) ;  /* 0xfffffffc00f08947 */ /* 0x001fea000383ffff */
.L_x_90:
[----:B------:R-:W-:Y:S05]  /*ed30*/  BSYNC B0 ;  /* 0x0000000000007941 */ /* 0x000fea0003800000 */
.L_x_89:
[----:B------:R-:W-:Y:S05]  /*ed40*/  EXIT ;  /* 0x000000000000794d */ /* 0x000fea0003800000 */
.L_x_10:
[----:B0-----:R-:W-:-:S04]  /*ed50*/  IMAD.U32 R3, RZ, RZ, UR39 ;  /* 0x00000027ff037e24 */ /* 0x001fc8000f8e00ff */
[----:B------:R0:W1:Y:S03]  /*ed60*/  SYNCS.PHASECHK.TRANS64.TRYWAIT P1, [R3+URZ+0x38800], R8 ;  /* 0x03880008030075a7 */ /* 0x000066000802017f */
[----:B-1----:R-:W-:Y:S05]  /*ed70*/  @!P1 NANOSLEEP.SYNCS 0x989680 ;  /* 0x009896800000995d */ /* 0x002fea0003900000 */
[----:B------:R-:W1:Y:S02]  /*ed80*/  @!P1 SYNCS.PHASECHK.TRANS64 P1, [R3+URZ+0x38800], R8 ;  /* 0x03880008030095a7 */ /* 0x000e64000802007f */
[----:B-1----:R-:W-:Y:S05]  /*ed90*/  @!P1 BRA `(.L_x_10) ;  /* 0xfffffffc00ec9947 */ /* 0x002fea000383ffff */
[----:B------:R-:W-:Y:S05]  /*eda0*/  BRA `(.L_x_101) ;  /* 0xffffff2400d87947 */ /* 0x000fea000383ffff */
.L_x_14:
[----:B-1----:R1:W2:Y:S02]  /*edb0*/  SYNCS.PHASECHK.TRANS64.TRYWAIT P1, [R3+URZ+0x38830], R4 ;  /* 0x03883004030075a7 */ /* 0x0022a4000802017f */
[----:B--2---:R-:W-:Y:S05]  /*edc0*/  @!P1 NANOSLEEP.SYNCS 0x989680 ;  /* 0x009896800000995d */ /* 0x004fea0003900000 */
[----:B------:R-:W2:Y:S02]  /*edd0*/  @!P1 SYNCS.PHASECHK.TRANS64 P1, [R3+URZ+0x38830], R4 ;  /* 0x03883004030095a7 */ /* 0x000ea4000802007f */
[----:B--2---:R-:W-:Y:S05]  /*ede0*/  @!P1 BRA `(.L_x_14) ;  /* 0xfffffffc00f09947 */ /* 0x004fea000383ffff */
[----:B------:R-:W-:Y:S05]  /*edf0*/  BRA `(.L_x_13) ;  /* 0xffffff2800007947 */ /* 0x000fea000383ffff */
.L_x_19:
[----:B-1----:R-:W-:-:S04]  /*ee00*/  IMAD.U32 R8, RZ, RZ, UR6 ;  /* 0x00000006ff087e24 */ /* 0x002fc8000f8e00ff */
[----:B------:R1:W2:Y:S03]  /*ee10*/  SYNCS.PHASECHK.TRANS64.TRYWAIT P1, [R8+URZ+0x38830], R7 ;  /* 0x03883007080075a7 */ /* 0x0002a6000802017f */
[----:B--2---:R-:W-:Y:S05]  /*ee20*/  @!P1 NANOSLEEP.SYNCS 0x989680 ;  /* 0x009896800000995d */ /* 0x004fea0003900000 */
[----:B------:R-:W2:Y:S02]  /*ee30*/  @!P1 SYNCS.PHASECHK.TRANS64 P1, [R8+URZ+0x38830], R7 ;  /* 0x03883007080095a7 */ /* 0x000ea4000802007f */
[----:B--2---:R-:W-:Y:S05]  /*ee40*/  @!P1 BRA `(.L_x_19) ;  /* 0xfffffffc00ec9947 */ /* 0x004fea000383ffff */
[----:B------:R-:W-:Y:S05]  /*ee50*/  BRA `(.L_x_16) ;  /* 0xffffff58009c7947 */ /* 0x000fea000383ffff */
.L_x_23:
[----:B-1----:R-:W-:-:S04]  /*ee60*/  IMAD.U32 R8, RZ, RZ, UR6 ;  /* 0x00000006ff087e24 */ /* 0x002fc8000f8e00ff */
[----:B------:R1:W2:Y:S03]  /*ee70*/  SYNCS.PHASECHK.TRANS64.TRYWAIT P1, [R8+URZ+0x38850], R7 ;  /* 0x03885007080075a7 */ /* 0x0002a6000802017f */
[----:B--2---:R-:W-:Y:S05]  /*ee80*/  @!P1 NANOSLEEP.SYNCS 0x989680 ;  /* 0x009896800000995d */ /* 0x004fea0003900000 */
[----:B------:R-:W2:Y:S02]  /*ee90*/  @!P1 SYNCS.PHASECHK.TRANS64 P1, [R8+URZ+0x38850], R7 ;  /* 0x03885007080095a7 */ /* 0x000ea4000802007f */
[----:B--2---:R-:W-:Y:S05]  /*eea0*/  @!P1 BRA `(.L_x_23) ;  /* 0xfffffffc00ec9947 */ /* 0x004fea000383ffff */
[----:B------:R-:W-:Y:S05]  /*eeb0*/  BRA `(.L_x_20) ;  /* 0xffffff5c00707947 */ /* 0x000fea000383ffff */
.L_x_29:
[----:B-1----:R-:W-:-:S04]  /*eec0*/  IMAD.U32 R3, RZ, RZ, UR7 ;  /* 0x00000007ff037e24 */ /* 0x002fc8000f8e00ff */
[----:B------:R1:W2:Y:S03]  /*eed0*/  SYNCS.PHASECHK.TRANS64.TRYWAIT P1, [R3+URZ+0x38850], R0 ;  /* 0x03885000030075a7 */ /* 0x0002a6000802017f */
[----:B--2---:R-:W-:Y:S05]  /*eee0*/  @!P1 NANOSLEEP.SYNCS 0x989680 ;  /* 0x009896800000995d */ /* 0x004fea0003900000 */
[----:B------:R-:W2:Y:S02]  /*eef0*/  @!P1 SYNCS.PHASECHK.TRANS64 P1, [R3+URZ+0x38850], R0 ;  /* 0x03885000030095a7 */ /* 0x000ea4000802007f */
[----:B--2---:R-:W-:Y:S05]  /*ef00*/  @!P1 BRA `(.L_x_29) ;  /* 0xfffffffc00ec9947 */ /* 0x004fea000383ffff */
[----:B------:R-:W-:Y:S05]  /*ef10*/  BRA `(.L_x_28) ;  /* 0xffffff84001c7947 */ /* 0x000fea000383ffff */
.L_x_45:
[----:B------:R-:W-:Y:S02]  /*ef20*/  IMAD.MOV.U32 R13, RZ, RZ, R0 ;  /* 0x000000ffff0d7224 */ /* 0x000fe400078e0000 */
[----:B------:R-:W-:Y:S02]  /*ef30*/  IMAD.MOV.U32 R12, RZ, RZ, RZ ;  /* 0x000000ffff0c7224 */ /* 0x000fe400078e00ff */
[----:B------:R-:W-:Y:S02]  /*ef40*/  IMAD.MOV.U32 R11, RZ, RZ, 0x1f ;  /* 0x0000001fff0b7424 */ /* 0x000fe400078e00ff */
[----:B------:R-:W-:-:S07]  /*ef50*/  IMAD.MOV.U32 R15, RZ, RZ, -0x1 ;  /* 0xffffffffff0f7424 */ /* 0x000fce00078e00ff */
[----:B0-----:R-:W-:Y:S05]  /*ef60*/  WARPSYNC.COLLECTIVE R15, `(.L_x_102) ;  /* 0x000000000f087348 */ /* 0x001fea0003c00000 */
[----:B------:R1:W2:Y:S02]  /*ef70*/  SHFL.IDX P6, R14, R13, R12, R11 ;  /* 0x0000000c0d0e7389 */ /* 0x0002a400000c000b */
[----:B012---:R-:W-:Y:S01]  /*ef80*/  ENDCOLLECTIVE ;  /* 0x000000000000791b */ /* 0x007fe20003800000 */
.L_x_102:
[----:B------:R-:W-:Y:S05]  /*ef90*/  BRA `(.L_x_103) ;  /* 0xffffffc400fc7947 */ /* 0x000fea000383ffff */
.L_x_47:
[----:B------:R-:W-:Y:S01]  /*efa0*/  BSSY B0, `(.L_x_104) ;  /* 0x0000006000007945 */ /* 0x000fe20003800000 */
[----:B------:R-:W-:-:S07]  /*efb0*/  IMAD.MOV.U32 R15, RZ, RZ, -0x1 ;  /* 0xffffffffff0f7424 */ /* 0x000fce00078e00ff */
[----:B0-----:R-:W-:Y:S05]  /*efc0*/  WARPSYNC.COLLECTIVE R15, `(.L_x_105) ;  /* 0x000000000f0c7348 */ /* 0x001fea0003c00000 */
[----:B------:R-:W-:Y:S02]  /*efd0*/  ELECT P6, UR62, PT ;  /* 0x00000000003e782f */ /* 0x000fe400038c0000 */
[----:B------:R-:W-:Y:S01]  /*efe0*/  MOV R14, UR62 ;  /* 0x0000003e000e7c02 */ /* 0x000fe20008000f00 */
[----:B0-----:R-:W-:Y:S10]  /*eff0*/  ENDCOLLECTIVE ;  /* 0x000000000000791b */ /* 0x001ff40003800000 */
.L_x_105:
[----:B------:R-:W-:Y:S05]  /*f000*/  BSYNC B0 ;  /* 0x0000000000007941 */ /* 0x000fea0003800000 */
.L_x_104:
[----:B------:R-:W-:Y:S05]  /*f010*/  BRA `(.L_x_106) ;  /* 0xffffffc8000c7947 */ /* 0x000fea000383ffff */
.L_x_49:
[----:B-1----:R1:W2:Y:S02]  /*f020*/  SYNCS.PHASECHK.TRANS64.TRYWAIT P0, [R4+URZ+0x38880], R3 ;  /* 0x03888003040075a7 */ /* 0x0022a4000800017f */
[----:B--2---:R-:W-:Y:S05]  /*f030*/  @!P0 NANOSLEEP.SYNCS 0x989680 ;  /* 0x009896800000895d */ /* 0x004fea0003900000 */
[----:B------:R-:W2:Y:S02]  /*f040*/  @!P0 SYNCS.PHASECHK.TRANS64 P0, [R4+URZ+0x38880], R3 ;  /* 0x03888003040085a7 */ /* 0x000ea4000800007f */
[----:B--2---:R-:W-:Y:S05]  /*f050*/  @!P0 BRA `(.L_x_49) ;  /* 0xfffffffc00f08947 */ /* 0x004fea000383ffff */
[----:B------:R-:W-:Y:S05]  /*f060*/  BRA `(.L_x_107) ;  /* 0xffffffc8006c7947 */ /* 0x000fea000383ffff */
.L_x_51:
[----:B--2---:R2:W3:Y:S02]  /*f070*/  SYNCS.PHASECHK.TRANS64.TRYWAIT P0, [R4+URZ+0x38840], R3 ;  /* 0x03884003040075a7 */ /* 0x0044e4000800017f */
[----:B---3--:R-:W-:Y:S05]  /*f080*/  @!P0 NANOSLEEP.SYNCS 0x989680 ;  /* 0x009896800000895d */ /* 0x008fea0003900000 */
[----:B------:R-:W3:Y:S02]  /*f090*/  @!P0 SYNCS.PHASECHK.TRANS64 P0, [R4+URZ+0x38840], R3 ;  /* 0x03884003040085a7 */ /* 0x000ee4000800007f */
[----:B---3--:R-:W-:Y:S05]  /*f0a0*/  @!P0 BRA `(.L_x_51) ;  /* 0xfffffffc00f08947 */ /* 0x008fea000383ffff */
[----:B------:R-:W-:Y:S05]  /*f0b0*/  BRA `(.L_x_108) ;  /* 0xffffffc800d87947 */ /* 0x000fea000383ffff */
.L_x_54:
[----:B------:R-:W-:Y:S02]  /*f0c0*/  IMAD.MOV.U32 R13, RZ, RZ, R2 ;  /* 0x000000ffff0d7224 */ /* 0x000fe400078e0002 */
[----:B------:R-:W-:Y:S02]  /*f0d0*/  IMAD.MOV.U32 R12, RZ, RZ, RZ ;  /* 0x000000ffff0c7224 */ /* 0x000fe400078e00ff */
[----:B------:R-:W-:Y:S02]  /*f0e0*/  IMAD.MOV.U32 R11, RZ, RZ, 0x181f ;  /* 0x0000181fff0b7424 */ /* 0x000fe400078e00ff */
[----:B------:R-:W-:Y:S02]  /*f0f0*/  IMAD.MOV.U32 R15, RZ, RZ, -0x1 ;  /* 0xffffffffff0f7424 */ /* 0x000fe400078e00ff */
[----:B------:R-:W-:-:S07]  /*f100*/  IMAD.IADD R4, R19, 0x1, R4 ;  /* 0x0000000113047824 */ /* 0x000fce00078e0204 */
[----:B-----5:R-:W-:Y:S05]  /*f110*/  WARPSYNC.COLLECTIVE R15, `(.L_x_109) ;  /* 0x000000000f087348 */ /* 0x020fea0003c00000 */
[----:B------:R0:W1:Y:S02]  /*f120*/  SHFL.IDX P6, R14, R13, R12, R11 ;  /* 0x0000000c0d0e7389 */ /* 0x00006400000c000b */
[----:B01---5:R-:W-:Y:S01]  /*f130*/  ENDCOLLECTIVE ;  /* 0x000000000000791b */ /* 0x023fe20003800000 */
.L_x_109:
[----:B------:R-:W-:Y:S02]  /*f140*/  VIADD R5, R4, 0x10 ;  /* 0x0000001004057836 */ /* 0x000fe40000000000 */
[----:B------:R-:W-:Y:S02]  /*f150*/  IMAD.MOV.U32 R13, RZ, RZ, R0 ;  /* 0x000000ffff0d7224 */ /* 0x000fe400078e0000 */
[----:B------:R-:W-:-:S07]  /*f160*/  IMAD.MOV.U32 R7, RZ, RZ, R14 ;  /* 0x000000ffff077224 */ /* 0x000fce00078e000e */
[----:B------:R-:W-:Y:S05]  /*f170*/  WARPSYNC.COLLECTIVE R15, `(.L_x_110) ;  /* 0x000000000f087348 */ /* 0x000fea0003c00000 */
[----:B------:R0:W1:Y:S02]  /*f180*/  SHFL.IDX P6, R14, R13, R12, R11 ;  /* 0x0000000c0d0e7389 */ /* 0x00006400000c000b */
[----:B01----:R-:W-:Y:S01]  /*f190*/  ENDCOLLECTIVE ;  /* 0x000000000000791b */ /* 0x003fe20003800000 */
.L_x_110:
[----:B------:R-:W-:Y:S02]  /*f1a0*/  ULDC UR4, c[0x0][0x288] ;  /* 0x0000a20000047ab9 */ /* 0x000fe40000000800 */
[----:B------:R-:W-:-:S05]  /*f1b0*/  IMAD R3, R8, UR4, RZ ;  /* 0x0000000408037c24 */ /* 0x000fca000f8e02ff */
[----:B------:R-:W-:Y:S01]  /*f1c0*/  ISETP.GE.AND P2, PT, R4, R3, PT ;  /* 0x000000030400720c */ /* 0x000fe20003f46270 */
[----:B------:R-:W-:Y:S02]  /*f1d0*/  IMAD.MOV.U32 R13, RZ, RZ, R2 ;  /* 0x000000ffff0d7224 */ /* 0x000fe400078e0002 */
[----:B------:R-:W-:Y:S02]  /*f1e0*/  IMAD.MOV.U32 R12, RZ, RZ, 0x1 ;  /* 0x00000001ff0c7424 */ /* 0x000fe400078e00ff */
[----:B------:R-:W-:-:S08]  /*f1f0*/  IMAD.MOV.U32 R6, RZ, RZ, R14 ;  /* 0x000000ffff067224 */ /* 0x000fd000078e000e */
[----:B------:R-:W-:Y:S05]  /*f200*/  WARPSYNC.COLLECTIVE R15, `(.L_x_111) ;  /* 0x000000000f087348 */ /* 0x000fea0003c00000 */
[----:B------:R0:W1:Y:S02]  /*f210*/  SHFL.IDX P6, R14, R13, R12, R11 ;  /* 0x0000000c0d0e7389 */ /* 0x00006400000c000b */
[----:B01----:R-:W-:Y:S01]  /*f220*/  ENDCOLLECTIVE ;  /* 0x000000000000791b */ /* 0x003fe20003800000 */
.L_x_111:
[----:B------:R-:W-:-:S05]  /*f230*/  @!P2 IADD3 R6, P3, R10, R6, RZ ;  /* 0x000000060a06a210 */ /* 0x000fca0007f7e0ff */
[----:B------:R-:W-:-:S05]  /*f240*/  @!P2 IMAD.X R7, RZ, RZ, R7, P3 ;  /* 0x000000ffff07a224 */ /* 0x000fca00018e0607 */
[----:B------:R-:W-:Y:S01]  /*f250*/  @!PT LDS RZ, [RZ] ;  /* 0x00000000fffff984 */ /* 0x000fe20000000800 */
[----:B------:R-:W-:Y:S01]  /*f260*/  @!PT LDS RZ, [RZ] ;  /* 0x00000000fffff984 */ /* 0x000fe20000000800 */
[----:B------:R-:W-:Y:S01]  /*f270*/  @!PT LDS RZ, [RZ] ;  /* 0x00000000fffff984 */ /* 0x000fe20000000800 */
[----:B------:R0:W-:Y:S01]  /*f280*/  @!P2 LDGSTS.E.BYPASS.LTC128B.128 [R9+0x20400], desc[UR46][R6.64], !P0 ;  /* 0x204000000609afae */ /* 0x0001e2000c101d6e */
[----:B------:R-:W-:-:S03]  /*f290*/  IMAD.MOV.U32 R13, RZ, RZ, R0 ;  /* 0x000000ffff0d7224 */ /* 0x000fc600078e0000 */
[----:B------:R0:W-:Y:S01]  /*f2a0*/  @!P2 LDGSTS.E.BYPASS.LTC128B.128 [R9+0x24400], desc[UR46][R6.64+0x80], !P1 ;  /* 0x244000800609afae */ /* 0x0001e2000c901d6e */
[----:B------:R-:W-:Y:S01]  /*f2b0*/  ISETP.GE.AND P2, PT, R5, R3, PT ;  /* 0x000000030500720c */ /* 0x000fe20003f46270 */
[----:B------:R-:W-:-:S12]  /*f2c0*/  IMAD.MOV.U32 R8, RZ, RZ, R14 ;  /* 0x000000ffff087224 */ /* 0x000fd800078e000e */
[----:B0-----:R-:W-:Y:S05]  /*f2d0*/  WARPSYNC.COLLECTIVE R15, `(.L_x_112) ;  /* 0x000000000f087348 */ /* 0x001fea0003c00000 */
[----:B------:R1:W2:Y:S02]  /*f2e0*/  SHFL.IDX P6, R14, R13, R12, R11 ;  /* 0x0000000c0d0e7389 */ /* 0x0002a400000c000b */
[----:B012---:R-:W-:Y:S01]  /*f2f0*/  ENDCOLLECTIVE ;  /* 0x000000000000791b */ /* 0x007fe20003800000 */
.L_x_112:
[----:B------:R-:W-:Y:S02]  /*f300*/  IMAD.MOV.U32 R13, RZ, RZ, R2 ;  /* 0x000000ffff0d7224 */ /* 0x000fe400078e0002 */
[----:B------:R-:W-:Y:S02]  /*f310*/  IMAD.MOV.U32 R12, RZ, RZ, 0x2 ;  /* 0x00000002ff0c7424 */ /* 0x000fe400078e00ff */
[----:B------:R-:W-:-:S07]  /*f320*/  IMAD.MOV.U32 R5, RZ, RZ, R14 ;  /* 0x000000ffff057224 */ /* 0x000fce00078e000e */
[----:B------:R-:W-:Y:S05]  /*f330*/  WARPSYNC.COLLECTIVE R15, `(.L_x_113) ;  /* 0x000000000f087348 */ /* 0x000fea0003c00000 */
[----:B------:R0:W1:Y:S02]  /*f340*/  SHFL.IDX P6, R14, R13, R12, R11 ;  /* 0x0000000c0d0e7389 */ /* 0x00006400000c000b */
[----:B01----:R-:W-:Y:S01]  /*f350*/  ENDCOLLECTIVE ;  /* 0x000000000000791b */ /* 0x003fe20003800000 */
.L_x_113:
[----:B------:R-:W-:-:S05]  /*f360*/  @!P2 IADD3 R5, P3, R10, R5, RZ ;  /* 0x000000050a05a210 */ /* 0x000fca0007f7e0ff */
[----:B------:R-:W-:Y:S02]  /*f370*/  @!P2 IMAD.X R6, RZ, RZ, R8, P3 ;  /* 0x000000ffff06a224 */ /* 0x000fe400018e0608 */
[C---:B------:R-:W-:Y:S02]  /*f380*/  VIADD R8, R4.reuse, 0x60 ;  /* 0x0000006004087836 */ /* 0x040fe40000000000 */
[----:B------:R-:W-:Y:S02]  /*f390*/  @!P2 IMAD.MOV.U32 R7, RZ, RZ, R6 ;  /* 0x000000ffff07a224 */ /* 0x000fe400078e0006 */
[----:B------:R-:W-:Y:S02]  /*f3a0*/  @!P2 IMAD.MOV.U32 R6, RZ, RZ, R5 ;  /* 0x000000ffff06a224 */ /* 0x000fe400078e0005 */
[----:B------:R-:W-:Y:S02]  /*f3b0*/  VIADD R5, R4, 0x20 ;  /* 0x0000002004057836 */ /* 0x000fe40000000000 */
[----:B------:R-:W-:Y:S01]  /*f3c0*/  IMAD.MOV.U32 R13, RZ, RZ, R0 ;  /* 0x000000ffff0d7224 */ /* 0x000fe200078e0000 */
[----:B------:R-:W-:Y:S01]  /*f3d0*/  @!PT LDS RZ, [RZ] ;  /* 0x00000000fffff984 */ /* 0x000fe20000000800 */
[----:B------:R-:W-:Y:S01]  /*f3e0*/  @!PT LDS RZ, [RZ] ;  /* 0x00000000fffff984 */ /* 0x000fe20000000800 */
[----:B------:R-:W-:Y:S01]  /*f3f0*/  @!PT LDS RZ, [RZ] ;  /* 0x00000000fffff984 */ /* 0x000fe20000000800 */
[----:B------:R0:W-:Y:S04]  /*f400*/  @!P2 LDGSTS.E.BYPASS.LTC128B.128 [R9+0x20c00], desc[UR46][R6.64], !P0 ;  /* 0x20c000000609afae */ /* 0x0001e8000c101d6e */
[----:B------:R0:W-:Y:S01]  /*f410*/  @!P2 LDGSTS.E.BYPASS.LTC128B.128 [R9+0x24c00], desc[UR46][R6.64+0x80], !P1 ;  /* 0x24c000800609afae */ /* 0x0001e2000c901d6e */
[----:B------:R-:W-:Y:S01]  /*f420*/  ISETP.GE.AND P2, PT, R5, R3, PT ;  /* 0x000000030500720c */ /* 0x000fe20003f46270 */
[----:B------:R-:W-:-:S12]  /*f430*/  IMAD.MOV.U32 R5, RZ, RZ, R14 ;  /* 0x000000ffff057224 */ /* 0x000fd800078e000e */
[----:B0-----:R-:W-:Y:S05]  /*f440*/  WARPSYNC.COLLECTIVE R15, `(.L_x_114) ;  /* 0x000000000f087348 */ /* 0x001fea0003c00000 */
[----:B------:R1:W2:Y:S02]  /*f450*/  SHFL.IDX P6, R14, R13, R12, R11 ;  /* 0x0000000c0d0e7389 */ /* 0x0002a400000c000b */
[----:B012---:R-:W-:Y:S01]  /*f460*/  ENDCOLLECTIVE ;  /* 0x000000000000791b */ /* 0x007fe20003800000 */
.L_x_114:
[----:B------:R-:W-:Y:S02]  /*f470*/  IMAD.MOV.U32 R13, RZ, RZ, R2 ;  /* 0x000000ffff0d7224 */ /* 0x000fe400078e0002 */
[----:B------:R-:W-:Y:S02]  /*f480*/  IMAD.MOV.U32 R12, RZ, RZ, 0x3 ;  /* 0x00000003ff0c7424 */ /* 0x000fe400078e00ff */
[----:B------:R-:W-:-:S07]  /*f490*/  IMAD.MOV.U32 R6, RZ, RZ, R14 ;  /* 0x000000ffff067224 */ /* 0x000fce00078e000e */
[----:B------:R-:W-:Y:S05]  /*f4a0*/  WARPSYNC.COLLECTIVE R15, `(.L_x_115) ;  /* 0x000000000f087348 */ /* 0x000fea0003c00000 */
[----:B------:R0:W1:Y:S02]  /*f4b0*/  SHFL.IDX P6, R14, R13, R12, R11 ;  /* 0x0000000c0d0e7389 */ /* 0x00006400000c000b */
[----:B01----:R-:W-:Y:S01]  /*f4c0*/  ENDCOLLECTIVE ;  /* 0x000000000000791b */ /* 0x003fe20003800000 */
.L_x_115:
[----:B------:R-:W-:-:S05]  /*f4d0*/  @!P2 IADD3 R6, P3, R10, R6, RZ ;  /* 0x000000060a06a210 */ /* 0x000fca0007f7e0ff */
[----:B------:R-:W-:-:S04]  /*f4e0*/  @!P2 IMAD.X R5, RZ, RZ, R5, P3 ;  /* 0x000000ffff05a224 */ /* 0x000fc800018e0605 */
        /* <DEDUP_REMOVED lines=13> */
.L_x_116:
[----:B------:R-:W-:Y:S02]  /*f5c0*/  IMAD.MOV.U32 R13, RZ, RZ, R2 ;  /* 0x000000ffff0d7224 */ /* 0x000fe400078e0002 */
[----:B------:R-:W-:Y:S02]  /*f5d0*/  IMAD.MOV.U32 R12, RZ, RZ, 0x4 ;  /* 0x00000004ff0c7424 */ /* 0x000fe400078e00ff */
[----:B------:R-:W-:-:S07]  /*f5e0*/  IMAD.MOV.U32 R6, RZ, RZ, R14 ;  /* 0x000000ffff067224 */ /* 0x000fce00078e000e */
[----:B------:R-:W-:Y:S05]  /*f5f0*/  WARPSYNC.COLLECTIVE R15, `(.L_x_117) ;  /* 0x000000000f087348 */ /* 0x000fea0003c00000 */
[----:B------:R0:W1:Y:S02]  /*f600*/  SHFL.IDX P6, R14, R13, R12, R11 ;  /* 0x0000000c0d0e7389 */ /* 0x00006400000c000b */
[----:B01----:R-:W-:Y:S01]  /*f610*/  ENDCOLLECTIVE ;  /* 0x000000000000791b */ /* 0x003fe20003800000 */
.L_x_117:
        /* <DEDUP_REMOVED lines=15> */
.L_x_118:
[----:B------:R-:W-:Y:S02]  /*f710*/  IMAD.MOV.U32 R13, RZ, RZ, R2 ;  /* 0x000000ffff0d7224 */ /* 0x000fe400078e0002 */
[----:B------:R-:W-:Y:S02]  /*f720*/  IMAD.MOV.U32 R12, RZ, RZ, 0x5 ;  /* 0x00000005ff0c7424 */ /* 0x000fe400078e00ff */
[----:B------:R-:W-:-:S07]  /*f730*/  IMAD.MOV.U32 R6, RZ, RZ, R14 ;  /* 0x000000ffff067224 */ /* 0x000fce00078e000e */
[----:B------:R-:W-:Y:S05]  /*f740*/  WARPSYNC.COLLECTIVE R15, `(.L_x_119) ;  /* 0x000000000f087348 */ /* 0x000fea0003c00000 */
[----:B------:R0:W1:Y:S02]  /*f750*/  SHFL.IDX P6, R14, R13, R12, R11 ;  /* 0x0000000c0d0e7389 */ /* 0x00006400000c000b */
[----:B01----:R-:W-:Y:S01]  /*f760*/  ENDCOLLECTIVE ;  /* 0x000000000000791b */ /* 0x003fe20003800000 */
.L_x_119:
        /* <DEDUP_REMOVED lines=15> */
.L_x_120:
[----:B------:R-:W-:Y:S02]  /*f860*/  IMAD.MOV.U32 R13, RZ, RZ, R2 ;  /* 0x000000ffff0d7224 */ /* 0x000fe400078e0002 */
[----:B------:R-:W-:Y:S02]  /*f870*/  IMAD.MOV.U32 R12, RZ, RZ, 0x6 ;  /* 0x00000006ff0c7424 */ /* 0x000fe400078e00ff */
[----:B------:R-:W-:-:S07]  /*f880*/  IMAD.MOV.U32 R6, RZ, RZ, R14 ;  /* 0x000000ffff067224 */ /* 0x000fce00078e000e */
[----:B------:R-:W-:Y:S05]  /*f890*/  WARPSYNC.COLLECTIVE R15, `(.L_x_121) ;  /* 0x000000000f087348 */ /* 0x000fea0003c00000 */
[----:B------:R0:W1:Y:S02]  /*f8a0*/  SHFL.IDX P6, R14, R13, R12, R11 ;  /* 0x0000000c0d0e7389 */ /* 0x00006400000c000b */
[----:B01----:R-:W-:Y:S01]  /*f8b0*/  ENDCOLLECTIVE ;  /* 0x000000000000791b */ /* 0x003fe20003800000 */
.L_x_121:
[----:B------:R-:W-:-:S05]  /*f8c0*/  @!P2 IADD3 R6, P3, R10, R6, RZ ;  /* 0x000000060a06a210 */ /* 0x000fca0007f7e0ff */
[----:B------:R-:W-:-:S04]  /*f8d0*/  @!P2 IMAD.X R5, RZ, RZ, R5, P3 ;  /* 0x000000ffff05a224 */ /* 0x000fc800018e0605 */
[----:B------:R-:W-:Y:S02]  /*f8e0*/  @!P2 IMAD.MOV.U32 R7, RZ, RZ, R5 ;  /* 0x000000ffff07a224 */ /* 0x000fe400078e0005 */
[----:B------:R-:W-:-:S03]  /*f8f0*/  IMAD.MOV.U32 R13, RZ, RZ, R0 ;  /* 0x000000ffff0d7224 */ /* 0x000fc600078e0000 */
        /* <DEDUP_REMOVED lines=10> */
.L_x_122:
[----:B------:R-:W-:Y:S02]  /*f9a0*/  IMAD.MOV.U32 R13, RZ, RZ, R2 ;  /* 0x000000ffff0d7224 */ /* 0x000fe400078e0002 */
[----:B------:R-:W-:Y:S02]  /*f9b0*/  IMAD.MOV.U32 R12, RZ, RZ, 0x7 ;  /* 0x00000007ff0c7424 */ /* 0x000fe400078e00ff */
[----:B------:R-:W-:-:S07]  /*f9c0*/  IMAD.MOV.U32 R6, RZ, RZ, R14 ;  /* 0x000000ffff067224 */ /* 0x000fce00078e000e */
[----:B------:R-:W-:Y:S05]  /*f9d0*/  WARPSYNC.COLLECTIVE R15, `(.L_x_123) ;  /* 0x000000000f087348 */ /* 0x000fea0003c00000 */
[----:B------:R0:W1:Y:S02]  /*f9e0*/  SHFL.IDX P6, R14, R13, R12, R11 ;  /* 0x0000000c0d0e7389 */ /* 0x00006400000c000b */
[----:B01----:R-:W-:Y:S01]  /*f9f0*/  ENDCOLLECTIVE ;  /* 0x000000000000791b */ /* 0x003fe20003800000 */
.L_x_123:
        /* <DEDUP_REMOVED lines=9> */
[----:B------:R-:W-:-:S07]  /*fa90*/  IMAD.MOV.U32 R5, RZ, RZ, R14 ;  /* 0x000000ffff057224 */ /* 0x000fce00078e000e */
[----:B0-----:R-:W-:Y:S05]  /*faa0*/  WARPSYNC.COLLECTIVE R15, `(.L_x_124) ;  /* 0x000000000f087348 */ /* 0x001fea0003c00000 */
[----:B------:R1:W2:Y:S02]  /*fab0*/  SHFL.IDX P6, R14, R13, R12, R11 ;  /* 0x0000000c0d0e7389 */ /* 0x0002a400000c000b */
[----:B012---:R-:W-:Y:S01]  /*fac0*/  ENDCOLLECTIVE ;  /* 0x000000000000791b */ /* 0x007fe20003800000 */
.L_x_124:
[----:B------:R-:W-:Y:S01]  /*fad0*/  IMAD.MOV.U32 R0, RZ, RZ, R14 ;  /* 0x000000ffff007224 */ /* 0x000fe200078e000e */
[----:B------:R-:W-:Y:S06]  /*fae0*/  BRA `(.L_x_125) ;  /* 0xffffffcc002c7947 */ /* 0x000fec000383ffff */
.L_x_57:
[----:B---3--:R3:W4:Y:S02]  /*faf0*/  SYNCS.PHASECHK.TRANS64.TRYWAIT P0, [R18+URZ+0x38820], R0 ;  /* 0x03882000120075a7 */ /* 0x008724000800017f */
[----:B----4-:R-:W-:Y:S05]  /*fb00*/  @!P0 NANOSLEEP.SYNCS 0x989680 ;  /* 0x009896800000895d */ /* 0x010fea0003900000 */
[----:B------:R-:W4:Y:S02]  /*fb10*/  @!P0 SYNCS.PHASECHK.TRANS64 P0, [R18+URZ+0x38820], R0 ;  /* 0x03882000120085a7 */ /* 0x000f24000800007f */
[----:B----4-:R-:W-:Y:S05]  /*fb20*/  @!P0 BRA `(.L_x_57) ;  /* 0xfffffffc00f08947 */ /* 0x010fea000383ffff */
[----:B------:R-:W-:Y:S05]  /*fb30*/  BRA `(.L_x_126) ;  /* 0xffffffcc00707947 */ /* 0x000fea000383ffff */
.L_x_63:
[----:B0-----:R0:W1:Y:S02]  /*fb40*/  SYNCS.PHASECHK.TRANS64.TRYWAIT P0, [R6+URZ+0x38880], R5 ;  /* 0x03888005060075a7 */ /* 0x001064000800017f */
[----:B-1----:R-:W-:Y:S05]  /*fb50*/  @!P0 NANOSLEEP.SYNCS 0x989680 ;  /* 0x009896800000895d */ /* 0x002fea0003900000 */
[----:B------:R-:W1:Y:S02]  /*fb60*/  @!P0 SYNCS.PHASECHK.TRANS64 P0, [R6+URZ+0x38880], R5 ;  /* 0x03888005060085a7 */ /* 0x000e64000800007f */
[----:B-1----:R-:W-:Y:S05]  /*fb70*/  @!P0 BRA `(.L_x_63) ;  /* 0xfffffffc00f08947 */ /* 0x002fea000383ffff */
[----:B------:R-:W-:Y:S05]  /*fb80*/  BRA `(.L_x_127) ;  /* 0xffffffd000207947 */ /* 0x000fea000383ffff */
.L_x_69:
[----:B-1----:R1:W2:Y:S02]  /*fb90*/  SYNCS.PHASECHK.TRANS64.TRYWAIT P0, [R6+URZ+0x38840], R5 ;  /* 0x03884005060075a7 */ /* 0x0022a4000800017f */
[----:B--2---:R-:W-:Y:S05]  /*fba0*/  @!P0 NANOSLEEP.SYNCS 0x989680 ;  /* 0x009896800000895d */ /* 0x004fea0003900000 */
[----:B------:R-:W2:Y:S02]  /*fbb0*/  @!P0 SYNCS.PHASECHK.TRANS64 P0, [R6+URZ+0x38840], R5 ;  /* 0x03884005060085a7 */ /* 0x000ea4000800007f */
[----:B--2---:R-:W-:Y:S05]  /*fbc0*/  @!P0 BRA `(.L_x_69) ;  /* 0xfffffffc00f08947 */ /* 0x004fea000383ffff */
[----:B------:R-:W-:Y:S05]  /*fbd0*/  BRA `(.L_x_128) ;  /* 0xffffffd000dc7947 */ /* 0x000fea000383ffff */
.L_x_76:
[----:B0-----:R0:W1:Y:S02]  /*fbe0*/  SYNCS.PHASECHK.TRANS64.TRYWAIT P0, [R19+URZ+0x38870], R4 ;  /* 0x03887004130075a7 */ /* 0x001064000800017f */
[----:B-1----:R-:W-:Y:S05]  /*fbf0*/  @!P0 NANOSLEEP.SYNCS 0x989680 ;  /* 0x009896800000895d */ /* 0x002fea0003900000 */
[----:B------:R-:W1:Y:S02]  /*fc00*/  @!P0 SYNCS.PHASECHK.TRANS64 P0, [R19+URZ+0x38870], R4 ;  /* 0x03887004130085a7 */ /* 0x000e64000800007f */
[----:B-1----:R-:W-:Y:S05]  /*fc10*/  @!P0 BRA `(.L_x_76) ;  /* 0xfffffffc00f08947 */ /* 0x002fea000383ffff */
[----:B------:R-:W-:Y:S05]  /*fc20*/  BRA `(.L_x_129) ;  /* 0xffffffd400b47947 */ /* 0x000fea000383ffff */
.L_x_78:
[----:B0-----:R0:W1:Y:S02]  /*fc30*/  SYNCS.PHASECHK.TRANS64.TRYWAIT P0, [R19+URZ+0x38860], R4 ;  /* 0x03886004130075a7 */ /* 0x001064000800017f */
[----:B-1----:R-:W-:Y:S05]  /*fc40*/  @!P0 NANOSLEEP.SYNCS 0x989680 ;  /* 0x009896800000895d */ /* 0x002fea0003900000 */
[----:B------:R-:W1:Y:S02]  /*fc50*/  @!P0 SYNCS.PHASECHK.TRANS64 P0, [R19+URZ+0x38860], R4 ;  /* 0x03886004130085a7 */ /* 0x000e64000800007f */
[----:B-1----:R-:W-:Y:S05]  /*fc60*/  @!P0 BRA `(.L_x_78) ;  /* 0xfffffffc00f08947 */ /* 0x002fea000383ffff */
[----:B------:R-:W-:Y:S05]  /*fc70*/  BRA `(.L_x_130) ;  /* 0xffffffd400bc7947 */ /* 0x000fea000383ffff */
.L_x_83:
[----:B0-----:R0:W1:Y:S02]  /*fc80*/  SYNCS.PHASECHK.TRANS64.TRYWAIT P0, [R3+URZ+0x38870], R0 ;  /* 0x03887000030075a7 */ /* 0x001064000800017f */
[----:B-1----:R-:W-:Y:S05]  /*fc90*/  @!P0 NANOSLEEP.SYNCS 0x989680 ;  /* 0x009896800000895d */ /* 0x002fea0003900000 */
[----:B------:R-:W1:Y:S02]  /*fca0*/  @!P0 SYNCS.PHASECHK.TRANS64 P0, [R3+URZ+0x38870], R0 ;  /* 0x03887000030085a7 */ /* 0x000e64000800007f */
[----:B-1----:R-:W-:Y:S05]  /*fcb0*/  @!P0 BRA `(.L_x_83) ;  /* 0xfffffffc00f08947 */ /* 0x002fea000383ffff */
[----:B------:R-:W-:Y:S05]  /*fcc0*/  BRA `(.L_x_131) ;  /* 0xffffffe000747947 */ /* 0x000fea000383ffff */
.L_x_85:
[----:B0-----:R0:W1:Y:S02]  /*fcd0*/  SYNCS.PHASECHK.TRANS64.TRYWAIT P0, [R3+URZ+0x38860], R0 ;  /* 0x03886000030075a7 */ /* 0x001064000800017f */
[----:B-1----:R-:W-:Y:S05]  /*fce0*/  @!P0 NANOSLEEP.SYNCS 0x989680 ;  /* 0x009896800000895d */ /* 0x002fea0003900000 */
[----:B------:R-:W1:Y:S02]  /*fcf0*/  @!P0 SYNCS.PHASECHK.TRANS64 P0, [R3+URZ+0x38860], R0 ;  /* 0x03886000030085a7 */ /* 0x000e64000800007f */
[----:B-1----:R-:W-:Y:S05]  /*fd00*/  @!P0 BRA `(.L_x_85) ;  /* 0xfffffffc00f08947 */ /* 0x002fea000383ffff */
[----:B------:R-:W-:Y:S05]  /*fd10*/  BRA `(.L_x_132) ;  /* 0xffffffe0007c7947 */ /* 0x000fea000383ffff */
.L_x_88:
[----:B0-----:R0:W1:Y:S02]  /*fd20*/  SYNCS.PHASECHK.TRANS64.TRYWAIT P0, [R9+URZ+0x38820], R0 ;  /* 0x03882000090075a7 */ /* 0x001064000800017f */
[----:B-1----:R-:W-:Y:S05]  /*fd30*/  @!P0 NANOSLEEP.SYNCS 0x989680 ;  /* 0x009896800000895d */ /* 0x002fea0003900000 */
[----:B------:R-:W1:Y:S02]  /*fd40*/  @!P0 SYNCS.PHASECHK.TRANS64 P0, [R9+URZ+0x38820], R0 ;  /* 0x03882000090085a7 */ /* 0x000e64000800007f */
[----:B-1----:R-:W-:Y:S05]  /*fd50*/  @!P0 BRA `(.L_x_88) ;  /* 0xfffffffc00f08947 */ /* 0x002fea000383ffff */
[----:B------:R-:W-:Y:S05]  /*fd60*/  BRA `(.L_x_133) ;  /* 0xffffffec002c7947 */ /* 0x000fea000383ffff */
.L_x_92:
[----:B0-----:R0:W1:Y:S02]  /*fd70*/  SYNCS.PHASECHK.TRANS64.TRYWAIT P1, [R5+URZ], R4 ;  /* 0x00000004050075a7 */ /* 0x001064000802017f */
[----:B-1----:R-:W-:Y:S05]  /*fd80*/  @!P1 NANOSLEEP.SYNCS 0x989680 ;  /* 0x009896800000995d */ /* 0x002fea0003900000 */
[----:B------:R-:W1:Y:S02]  /*fd90*/  @!P1 SYNCS.PHASECHK.TRANS64 P1, [R5+URZ], R4 ;  /* 0x00000004050095a7 */ /* 0x000e64000802007f */
[----:B-1----:R-:W-:Y:S05]  /*fda0*/  @!P1 BRA `(.L_x_92) ;  /* 0xfffffffc00f09947 */ /* 0x002fea000383ffff */
[----:B------:R-:W-:Y:S05]  /*fdb0*/  BRA `(.L_x_134) ;  /* 0xffffffec00887947 */ /* 0x000fea000383ffff */
.L_x_93:
[----:B-1----:R1:W2:Y:S02]  /*fdc0*/  SYNCS.PHASECHK.TRANS64.TRYWAIT P1, [R7+URZ], R0 ;  /* 0x00000000070075a7 */ /* 0x0022a4000802017f */
[----:B--2---:R-:W-:Y:S05]  /*fdd0*/  @!P1 NANOSLEEP.SYNCS 0x989680 ;  /* 0x009896800000995d */ /* 0x004fea0003900000 */
[----:B------:R-:W2:Y:S02]  /*fde0*/  @!P1 SYNCS.PHASECHK.TRANS64 P1, [R7+URZ], R0 ;  /* 0x00000000070095a7 */ /* 0x000ea4000802007f */
[----:B--2---:R-:W-:Y:S05]  /*fdf0*/  @!P1 BRA `(.L_x_93) ;  /* 0xfffffffc00f09947 */ /* 0x004fea000383ffff */
[----:B------:R-:W-:Y:S05]  /*fe00*/  BRA `(.L_x_135) ;  /* 0xffffffec007c7947 */ /* 0x000fea000383ffff */
.L_x_95:
[----:B0-----:R0:W2:Y:S02]  /*fe10*/  SYNCS.PHASECHK.TRANS64.TRYWAIT P1, [R5+URZ+0x38860], R4 ;  /* 0x03886004050075a7 */ /* 0x0010a4000802017f */
[----:B--2---:R-:W-:Y:S05]  /*fe20*/  @!P1 NANOSLEEP.SYNCS 0x989680 ;  /* 0x009896800000995d */ /* 0x004fea0003900000 */
[----:B------:R-:W2:Y:S02]  /*fe30*/  @!P1 SYNCS.PHASECHK.TRANS64 P1, [R5+URZ+0x38860], R4 ;  /* 0x03886004050095a7 */ /* 0x000ea4000802007f */
[----:B--2---:R-:W-:Y:S05]  /*fe40*/  @!P1 BRA `(.L_x_95) ;  /* 0xfffffffc00f09947 */ /* 0x004fea000383ffff */
[----:B------:R-:W-:Y:S05]  /*fe50*/  BRA `(.L_x_136) ;  /* 0xffffffec00807947 */ /* 0x000fea000383ffff */
.L_x_97:
[----:B--2---:R2:W3:Y:S02]  /*fe60*/  SYNCS.PHASECHK.TRANS64.TRYWAIT P1, [R3+URZ+0x38860], R0 ;  /* 0x03886000030075a7 */ /* 0x0044e4000802017f */
[----:B---3--:R-:W-:Y:S05]  /*fe70*/  @!P1 NANOSLEEP.SYNCS 0x989680 ;  /* 0x009896800000995d */ /* 0x008fea0003900000 */
[----:B------:R-:W3:Y:S02]  /*fe80*/  @!P1 SYNCS.PHASECHK.TRANS64 P1, [R3+URZ+0x38860], R0 ;  /* 0x03886000030095a7 */ /* 0x000ee4000802007f */
[----:B---3--:R-:W-:Y:S05]  /*fe90*/  @!P1 BRA `(.L_x_97) ;  /* 0xfffffffc00f09947 */ /* 0x008fea000383ffff */
[----:B------:R-:W-:Y:S05]  /*fea0*/  BRA `(.L_x_137) ;  /* 0xffffffec00807947 */ /* 0x000fea000383ffff */
.L_x_99:
[----:B---3--:R3:W4:Y:S02]  /*feb0*/  SYNCS.PHASECHK.TRANS64.TRYWAIT P0, [R5+URZ+0x38880], R4 ;  /* 0x03888004050075a7 */ /* 0x008724000800017f */
[----:B----4-:R-:W-:Y:S05]  /*fec0*/  @!P0 NANOSLEEP.SYNCS 0x989680 ;  /* 0x009896800000895d */ /* 0x010fea0003900000 */
[----:B------:R-:W4:Y:S02]  /*fed0*/  @!P0 SYNCS.PHASECHK.TRANS64 P0, [R5+URZ+0x38880], R4 ;  /* 0x03888004050085a7 */ /* 0x000f24000800007f */
[----:B----4-:R-:W-:Y:S05]  /*fee0*/  @!P0 BRA `(.L_x_99) ;  /* 0xfffffffc00f08947 */ /* 0x010fea000383ffff */
[----:B------:R-:W-:Y:S05]  /*fef0*/  BRA `(.L_x_100) ;  /* 0xffffffec007c7947 */ /* 0x000fea000383ffff */
.L_x_138:
[----:B------:R-:W-:-:S00]  /*ff00*/  BRA `(.L_x_138) ;  /* 0xfffffffc00fc7947 */ /* 0x000fc0000383ffff */
[----:B------:R-:W-:-:S00]  /*ff10*/  NOP ;  /* 0x0000000000007918 */ /* 0x000fc00000000000 */
        /* <DEDUP_REMOVED lines=14> */
.L_x_12953:


//--------------------- .text._ZN7cutlass13device_kernelIN5flash11enable_sm90INS1_16FlashAttnFwdSm90INS1_25CollectiveMainloopFwdSm90ILi2EN4cute5tupleIJNS5_1CILi1EEES8_S8_EEENS6_IJNS7_ILi128EEESA_NS7_ILi256EEEEEELi256ENS_12float_e4m3_tEfNS_4arch4Sm90ELb0ELb0ELb1ELb1ELb0ELb0ELb0ELb1ELb1ELb1ELb0ELb0EEENS1_21CollectiveEpilogueFwdINS6_IJSA_SB_SA_EEES9_NS_10bfloat16_tESF_Li256ELb1ELb1ELb0ELb1EEENS1_36VarlenDynamicPersistentTileSchedulerILi128ELi128ELi256ELi128ELb0ELb1ELb1ELb0ELb1ELb1EEEEEEEEEvNT_6ParamsE --------------------------
	.section	.text._ZN7cutlass13device_kernelIN5flash11enable_sm90INS1_16FlashAttnFwdSm90INS1_25CollectiveMainloopFwdSm90ILi2EN4cute5tupleIJNS5_1CILi1EEES8_S8_EEENS6_IJNS7_ILi128EEESA_NS7_ILi256EEEEEELi256ENS_12float_e4m3_tEfNS_4arch4Sm90ELb0ELb0ELb1ELb1ELb0ELb0ELb0ELb1ELb1ELb1ELb0ELb0EEENS1_21CollectiveEpilogueFwdINS6_IJSA_SB_SA_EEES9_NS_10bfloat16_tESF_Li256ELb1ELb1ELb0ELb1EEENS1_36VarlenDynamicPersistentTileSchedulerILi128ELi128ELi256ELi128ELb0ELb1ELb1ELb0ELb1ELb1EEEEEEEEEvNT_6ParamsE,"ax",@progbits
	.align	128
.text._ZN7cutlass13device_kernelIN5flash11enable_sm90INS1_16FlashAttnFwdSm90INS1_25CollectiveMainloopFwdSm90ILi2EN4cute5tupleIJNS5_1CILi1EEES8_S8_EEENS6_IJNS7_ILi128EEESA_NS7_ILi256EEEEEELi256ENS_12float_e4m3_tEfNS_4arch4Sm90ELb0ELb0ELb1ELb1ELb0ELb0ELb0ELb1ELb1ELb1ELb0ELb0EEENS1_21CollectiveEpilogueFwdINS6_IJSA_SB_SA_EEES9_NS_10bfloat16_tESF_Li256ELb1ELb1ELb0ELb1EEENS1_36VarlenDynamicPersistentTileSchedulerILi128ELi128ELi256ELi128ELb0ELb1ELb1ELb0ELb1ELb1EEEEEEEEEvNT_6ParamsE:
        .type           _ZN7cutlass13device_kernelIN5flash11enable_sm90INS1_16FlashAttnFwdSm90INS1_25CollectiveMainloopFwdSm90ILi2EN4cute5tupleIJNS5_1CILi1EEES8_S8_EEENS6_IJNS7_ILi128EEESA_NS7_ILi256EEEEEELi256ENS_12float_e4m3_tEfNS_4arch4Sm90ELb0ELb0ELb1ELb1ELb0ELb0ELb0ELb1ELb1ELb1ELb0ELb0EEENS1_21CollectiveEpilogueFwdINS6_IJSA_SB_SA_EEES9_NS_10bfloat16_tESF_Li256ELb1ELb1ELb0ELb1EEENS1_36VarlenDynamicPersistentTileSchedulerILi128ELi128ELi256ELi128ELb0ELb1ELb1ELb0ELb1ELb1EEEEEEEEEvNT_6ParamsE,@function
        .size           _ZN7cutlass13device_kernelIN5flash11enable_sm90INS1_16FlashAttnFwdSm90INS1_25CollectiveMainloopFwdSm90ILi2EN4cute5tupleIJNS5_1CILi1EEES8_S8_EEENS6_IJNS7_ILi128EEESA_NS7_ILi256EEEEEELi256ENS_12float_e4m3_tEfNS_4arch4Sm90ELb0ELb0ELb1ELb1ELb0ELb0ELb0ELb1ELb1ELb1ELb0ELb0EEENS1_21CollectiveEpilogueFwdINS6_IJSA_SB_SA_EEES9_NS_10bfloat16_tESF_Li256ELb1ELb1ELb0ELb1EEENS1_36VarlenDynamicPersistentTileSchedulerILi128ELi128ELi256ELi128ELb0ELb1ELb1ELb0ELb1ELb1EEEEEEEEEvNT_6ParamsE,(.L_x_12954 - _ZN7cutlass13device_kernelIN5flash11enable_sm90INS1_16FlashAttnFwdSm90INS1_25CollectiveMainloopFwdSm90ILi2EN4cute5tupleIJNS5_1CILi1EEES8_S8_EEENS6_IJNS7_ILi128EEESA_NS7_ILi256EEEEEELi256ENS_12float_e4m3_tEfNS_4arch4Sm90ELb0ELb0ELb1ELb1ELb0ELb0ELb0ELb1ELb1ELb1ELb0ELb0EEENS1_21CollectiveEpilogueFwdINS6_IJSA_SB_SA_EEES9_NS_10bfloat16_tESF_Li256ELb1ELb1ELb0ELb1EEENS1_36VarlenDynamicPersistentTileSchedulerILi128ELi128ELi256ELi128ELb0ELb1ELb1ELb0ELb1ELb1EEEEEEEEEvNT_6ParamsE)
        .other          _ZN7cutlass13device_kernelIN5flash11enable_sm90INS1_16FlashAttnFwdSm90INS1_25CollectiveMainloopFwdSm90ILi2EN4cute5tupleIJNS5_1CILi1EEES8_S8_EEENS6_IJNS7_ILi128EEESA_NS7_ILi256EEEEEELi256ENS_12float_e4m3_tEfNS_4arch4Sm90ELb0ELb0ELb1ELb1ELb0ELb0ELb0ELb1ELb1ELb1ELb0ELb0EEENS1_21CollectiveEpilogueFwdINS6_IJSA_SB_SA_EEES9_NS_10bfloat16_tESF_Li256ELb1ELb1ELb0ELb1EEENS1_36VarlenDynamicPersistentTileSchedulerILi128ELi128ELi256ELi128ELb0ELb1ELb1ELb0ELb1ELb1EEEEEEEEEvNT_6ParamsE,@"STO_CUDA_ENTRY STV_DEFAULT"
_ZN7cutlass13device_kernelIN5flash11enable_sm90INS1_16FlashAttnFwdSm90INS1_25CollectiveMainloopFwdSm90ILi2EN4cute5tupleIJNS5_1CILi1EEES8_S8_EEENS6_IJNS7_ILi128EEESA_NS7_ILi256EEEEEELi256ENS_12float_e4m3_tEfNS_4arch4Sm90ELb0ELb0ELb1ELb1ELb0ELb0ELb0ELb1ELb1ELb1ELb0ELb0EEENS1_21CollectiveEpilogueFwdINS6_IJSA_SB_SA_EEES9_NS_10bfloat16_tESF_Li256ELb1ELb1ELb0ELb1EEENS1_36VarlenDynamicPersistentTileSchedulerILi128ELi128ELi256ELi128ELb0ELb1ELb1ELb0ELb1ELb1EEEEEEEEEvNT_6ParamsE:
        /* <DEDUP_REMOVED lines=18> */
.L_x_140:
[----:B------:R-:W-:Y:S05]  /*0120*/  BSYNC B0 ;  /* 0x0000000000007941 */ /* 0x000fea0003800000 */
.L_x_139:
        /* <DEDUP_REMOVED lines=41> */
.L_x_141:
        /* <DEDUP_REMOVED lines=22> */
.L_x_142:
        /* <DEDUP_REMOVED lines=18> */
.L_x_143:
        /* <DEDUP_REMOVED lines=22> */
.L_x_144:
        /* <DEDUP_REMOVED lines=22> */
.L_x_145:
[----:B------:R-:W-:Y:S01]  /*0900*/  PLOP3.LUT P0, PT, PT, PT, UP0, 0x80, 0x0 ;  /* 0x000000000000781c */ /* 0x000fe20003f0f008 */
[----:B------:R-:W-:Y:S01]  /*0910*/  UMOV UR38, 0x1 ;  /* 0x0000000100267882 */ /* 0x000fe20000000000 */
[----:B------:R-:W-:Y:S01]  /*0920*/  NOP ;  /* 0x0000000000007918 */ /* 0x000fe20000000000 */
[----:B------:R-:W-:Y:S01]  /*0930*/  USEL UR38, UR38, 0x2, !UP0 ;  /* 0x0000000226267887 */ /* 0x000fe2000c000000 */
[----:B------:R-:W-:Y:S01]  /*0940*/  ULDC.64 UR46, c[0x0][0x208] ;  /* 0x00008200002e7ab9 */ /* 0x000fe20000000a00 */
[----:B012-4-:R-:W-:Y:S08]  /*0950*/  BAR.SYNC.DEFER_BLOCKING 0x0 ;  /* 0x0000000000007b1d */ /* 0x017ff00000010000 */
[----:B------:R-:W-:Y:S05]  /*0960*/  @!P0 BRA `(.L_x_146) ;  /* 0x000000b800d88947 */ /* 0x000fea0003800000 */
.L_x_147:
[----:B------:R-:W-:-:S08]  /*0970*/  NOP ;  /* 0x0000000000007918 */ /* 0x000fd00000000000 */
[----:B------:R-:W0:Y:S02]  /*0980*/  USETMAXREG.TRY_ALLOC.CTAPOOL UP0, 0xf0 ;  /* 0x000000f0000079c8 */ /* 0x000e240008000600 */
[----:B0-----:R-:W-:-:S13]  /*0990*/  PLOP3.LUT P0, PT, PT, PT, UP0, 0x80, 0x0 ;  /* 0x000000000000781c */ /* 0x001fda0003f0f008 */
[----:B------:R-:W-:Y:S05]  /*09a0*/  @!P0 BRA `(.L_x_147) ;  /* 0xfffffffc00f08947 */ /* 0x000fea000383ffff */
[----:B------:R-:W0:Y:S01]  /*09b0*/  S2R R2, SR_TID.X ;  /* 0x0000000000027919 */ /* 0x000e220000002100 */
[----:B------:R-:W1:Y:S01]  /*09c0*/  S2UR UR5, SR_CgaCtaId ;  /* 0x00000000000579c3 */ /* 0x000e620000008800 */
[----:B------:R-:W-:-:S07]  /*09d0*/  UMOV UR4, 0x400 ;  /* 0x0000040000047882 */ /* 0x000fce0000000000 */
[----:B------:R-:W-:Y:S06]  /*09e0*/  BAR.ARV 0x8, 0x180 ;  /* 0x0206000000007b1d */ /* 0x000fec0000002000 */
[----:B-1----:R-:W-:Y:S01]  /*09f0*/  ULEA UR4, UR5, UR4, 0x18 ;  /* 0x0000000405047291 */ /* 0x002fe2000f8ec03f */
[----:B0-----:R-:W-:-:S04]  /*0a00*/  LOP3.LUT R0, R2, 0xffffff80, RZ, 0xc0, !PT ;  /* 0xffffff8002007812 */ /* 0x001fc800078ec0ff */
[----:B------:R-:W-:-:S13]  /*0a10*/  ISETP.NE.AND P0, PT, R0, 0x80, PT ;  /* 0x000000800000780c */ /* 0x000fda0003f05270 */
[----:B------:R-:W-:Y:S08]  /*0a20*/  @!P0 BAR.ARV 0x9, 0x100 ;  /* 0x0244000000008b1d */ /* 0x000ff00000002000 */
[----:B------:R-:W-:Y:S06]  /*0a30*/  BAR.SYNC.DEFER_BLOCKING 0x5, 0x180 ;  /* 0x0146000000007b1d */ /* 0x000fec0000010000 */
[----:B------:R-:W0:Y:S01]  /*0a40*/  LDS.128 R48, [UR4+0x388d0] ;  /* 0x0388d004ff307984 */ /* 0x000e220008000c00 */
[----:B------:R-:W-:Y:S01]  /*0a50*/  ULDC UR4, c[0x0][0xc3c] ;  /* 0x00030f0000047ab9 */ /* 0x000fe20000000800 */
[----:B------:R-:W-:Y:S06]  /*0a60*/  BAR.ARV 0x4, 0x180 ;  /* 0x0106000000007b1d */ /* 0x000fec0000002000 */
[----:B0-----:R-:W-:-:S13]  /*0a70*/  ISETP.GE.AND P0, PT, R51, UR4, PT ;  /* 0x0000000433007c0c */ /* 0x001fda000bf06270 */
[----:B------:R-:W-:Y:S05]  /*0a80*/  @P0 EXIT ;  /* 0x000000000000094d */ /* 0x000fea0003800000 */
[----:B------:R-:W-:Y:S01]  /*0a90*/  VIADD R11, R2, 0xffffff80 ;  /* 0xffffff80020b7836 */ /* 0x000fe20000000000 */
[----:B------:R-:W-:Y:S01]  /*0aa0*/  R2UR UR5, R49 ;  /* 0x00000000310572ca */ /* 0x000fe200000e0000 */
[----:B------:R-:W-:Y:S01]  /*0ab0*/  ULOP3.LUT UR44, UR38, 0x1, URZ, 0xfc, !UPT ;  /* 0x00000001262c7892 */ /* 0x000fe2000f8efc3f */
[----:B------:R-:W-:Y:S01]  /*0ac0*/  R2UR UR45, R50 ;  /* 0x00000000322d72ca */ /* 0x000fe200000e0000 */
[----:B------:R-:W-:Y:S01]  /*0ad0*/  UMOV UR43, URZ ;  /* 0x0000003f002b7c82 */ /* 0x000fe20008000000 */
[----:B------:R-:W-:Y:S01]  /*0ae0*/  SHF.R.S32.HI R0, RZ, 0x1f, R11 ;  /* 0x0000001fff007819 */ /* 0x000fe2000001140b */
[----:B------:R-:W-:Y:S01]  /*0af0*/  UMOV UR42, URZ ;  /* 0x0000003f002a7c82 */ /* 0x000fe20008000000 */
[----:B------:R-:W-:Y:S02]  /*0b00*/  UMOV UR51, URZ ;  /* 0x0000003f00337c82 */ /* 0x000fe40008000000 */
[CC--:B------:R-:W-:Y:S02]  /*0b10*/  LEA.HI R2, R0.reuse, R11.reuse, RZ, 0x7 ;  /* 0x0000000b00027211 */ /* 0x0c0fe400078f38ff */
[----:B------:R-:W-:-:S02]  /*0b20*/  LEA.HI R4, R0, R11, RZ, 0x5 ;  /* 0x0000000b00047211 */ /* 0x000fc400078f28ff */
[----:B------:R-:W-:Y:S02]  /*0b30*/  LOP3.LUT R232, R2, 0xffffff80, RZ, 0xc0, !PT ;  /* 0xffffff8002e87812 */ /* 0x000fe400078ec0ff */
[----:B------:R-:W-:Y:S01]  /*0b40*/  LEA.HI R3, R0, R11, RZ, 0x4 ;  /* 0x0000000b00037211 */ /* 0x000fe200078f20ff */
[----:B------:R-:W-:Y:S01]  /*0b50*/  IMAD.SHL.U32 R5, R4, 0x20, RZ ;  /* 0x0000002004057824 */ /* 0x000fe200078e00ff */
[----:B------:R-:W-:Y:S01]  /*0b60*/  SHF.R.S32.HI R233, RZ, 0x7, R2 ;  /* 0x00000007ffe97819 */ /* 0x000fe20000011402 */
[----:B------:R-:W-:Y:S01]  /*0b70*/  IMAD.IADD R232, R11, 0x1, -R232 ;  /* 0x000000010be87824 */ /* 0x000fe200078e0ae8 */
[----:B------:R-:W-:Y:S02]  /*0b80*/  LOP3.LUT R4, R3, 0x3fffff0, RZ, 0xc0, !PT ;  /* 0x03fffff003047812 */ /* 0x000fe400078ec0ff */
[----:B------:R-:W-:Y:S02]  /*0b90*/  LOP3.LUT R5, R5, 0xfffffc00, RZ, 0xc0, !PT ;  /* 0xfffffc0005057812 */ /* 0x000fe400078ec0ff */
[----:B------:R-:W-:Y:S01]  /*0ba0*/  SHF.R.S32.HI R7, RZ, 0x1f, R232 ;  /* 0x0000001fff077819 */ /* 0x000fe200000114e8 */
[----:B------:R-:W-:Y:S01]  /*0bb0*/  IMAD.IADD R4, R11, 0x1, -R4 ;  /* 0x000000010b047824 */ /* 0x000fe200078e0a04 */
[----:B------:R-:W-:-:S02]  /*0bc0*/  SHF.R.S32.HI R6, RZ, 0x4, R3 ;  /* 0x00000004ff067819 */ /* 0x000fc40000011403 */
[----:B------:R-:W-:Y:S01]  /*0bd0*/  LEA.HI R8, R7, R232, RZ, 0x2 ;  /* 0x000000e807087211 */ /* 0x000fe200078f10ff */
[----:B------:R-:W-:Y:S01]  /*0be0*/  IMAD R4, R4, 0x40, R5 ;  /* 0x0000004004047824 */ /* 0x000fe200078e0205 */
[----:B------:R-:W-:Y:S02]  /*0bf0*/  LEA.HI R3, R3, R6, RZ, 0x1 ;  /* 0x0000000603037211 */ /* 0x000fe400078f08ff */
[----:B------:R-:W-:Y:S02]  /*0c00*/  LEA.HI R5, R0, R11, RZ, 0x2 ;  /* 0x0000000b00057211 */ /* 0x000fe400078f10ff */
[--C-:B------:R-:W-:Y:S02]  /*0c10*/  SHF.R.S32.HI R9, RZ, 0x2, R8.reuse ;  /* 0x00000002ff097819 */ /* 0x100fe40000011408 */
[----:B------:R-:W-:Y:S02]  /*0c20*/  SHF.R.S32.HI R10, RZ, 0x1f, R8 ;  /* 0x0000001fff0a7819 */ /* 0x000fe40000011408 */
[----:B------:R-:W-:-:S02]  /*0c30*/  LOP3.LUT R3, R3, 0x1ffffffe, RZ, 0xc0, !PT ;  /* 0x1ffffffe03037812 */ /* 0x000fc400078ec0ff */
[----:B------:R-:W-:Y:S02]  /*0c40*/  LOP3.LUT R5, R5, 0xfffffffc, RZ, 0xc0, !PT ;  /* 0xfffffffc05057812 */ /* 0x000fe400078ec0ff */
[----:B------:R-:W-:Y:S01]  /*0c50*/  LEA.HI R0, R0, R11, RZ, 0x3 ;  /* 0x0000000b00007211 */ /* 0x000fe200078f18ff */
[----:B------:R-:W-:Y:S01]  /*0c60*/  IMAD.IADD R3, R6, 0x1, -R3 ;  /* 0x0000000106037824 */ /* 0x000fe200078e0a03 */
[----:B------:R-:W-:Y:S01]  /*0c70*/  LEA.HI R10, R10, R9, RZ, 0x3 ;  /* 0x000000090a0a7211 */ /* 0x000fe200078f18ff */
[----:B------:R-:W-:Y:S01]  /*0c80*/  IMAD.IADD R5, R11, 0x1, -R5 ;  /* 0x000000010b057824 */ /* 0x000fe200078e0a05 */
[----:B------:R-:W-:Y:S01]  /*0c90*/  LOP3.LUT R22, R0, 0xfffffff8, RZ, 0xc0, !PT ;  /* 0xfffffff800167812 */ /* 0x000fe200078ec0ff */
[----:B------:R-:W-:Y:S01]  /*0ca0*/  IMAD R237, R3, 0x8, R4 ;  /* 0x0000000803ed7824 */ /* 0x000fe200078e0204 */
[----:B------:R-:W-:Y:S01]  /*0cb0*/  LOP3.LUT R10, R10, 0xfffffff8, RZ, 0xc0, !PT ;  /* 0xfffffff80a0a7812 */ /* 0x000fe200078ec0ff */
[----:B------:R-:W-:Y:S01]  /*0cc0*/  IMAD.MOV.U32 R6, RZ, RZ, 0x80 ;  /* 0x00000080ff067424 */ /* 0x000fe200078e00ff */
[----:B------:R-:W-:Y:S01]  /*0cd0*/  LEA.HI R7, R7, R232, RZ, 0x5 ;  /* 0x000000e807077211 */ /* 0x000fe200078f28ff */
[----:B------:R-:W-:Y:S01]  /*0ce0*/  IMAD.IADD R22, R11, 0x1, -R22 ;  /* 0x000000010b167824 */ /* 0x000fe200078e0a16 */
[----:B------:R-:W-:Y:S01]  /*0cf0*/  LEA.HI R2, R2, R233, RZ, 0x1 ;  /* 0x000000e902027211 */ /* 0x000fe200078f08ff */
[----:B------:R-:W-:Y:S01]  /*0d00*/  IMAD.IADD R10, R9, 0x1, -R10 ;  /* 0x00000001090a7824 */ /* 0x000fe200078e0a0a */
[----:B------:R-:W-:Y:S01]  /*0d10*/  LEA.HI R3, R5, R5, RZ, 0x1 ;  /* 0x0000000505037211 */ /* 0x000fe200078f08ff */
[----:B------:R-:W-:Y:S01]  /*0d20*/  IMAD.SHL.U32 R16, R22, 0x8, RZ ;  /* 0x0000000816107824 */ /* 0x000fe200078e00ff */
[----:B------:R-:W-:-:S02]  /*0d30*/  SHF.R.S32.HI R7, RZ, 0x5, R7 ;  /* 0x00000005ff077819 */ /* 0x000fc40000011407 */
[----:B------:R-:W-:Y:S01]  /*0d40*/  LOP3.LUT R2, R2, 0x3fffffe, RZ, 0xc0, !PT ;  /* 0x03fffffe02027812 */ /* 0x000fe200078ec0ff */
[----:B------:R-:W-:Y:S01]  /*0d50*/  VIADD R18, R16, 0x40 ;  /* 0x0000004010127836 */ /* 0x000fe20000000000 */
[----:B------:R-:W-:Y:S01]  /*0d60*/  LOP3.LUT R9, R8, 0x7ffffffc, RZ, 0xc0, !PT ;  /* 0x7ffffffc08097812 */ /* 0x000fe200078ec0ff */
[----:B------:R-:W-:Y:S01]  /*0d70*/  IMAD R7, R7, 0x10, R10 ;  /* 0x0000001007077824 */ /* 0x000fe200078e020a */
[----:B------:R-:W-:Y:S01]  /*0d80*/  LOP3.LUT R4, R3, 0x1ffffffe, RZ, 0xc0, !PT ;  /* 0x1ffffffe03047812 */ /* 0x000fe200078ec0ff */
[----:B------:R-:W-:Y:S01]  /*0d90*/  IMAD.IADD R2, R233, 0x1, -R2 ;  /* 0x00000001e9027824 */ /* 0x000fe200078e0a02 */
[----:B------:R-:W-:Y:S01]  /*0da0*/  SHF.R.S32.HI R23, RZ, 0x3, R0 ;  /* 0x00000003ff177819 */ /* 0x000fe20000011400 */
[C---:B------:R-:W-:Y:S01]  /*0db0*/  VIADD R17, R16.reuse, 0x80 ;  /* 0x0000008010117836 */ /* 0x040fe20000000000 */
[----:B------:R-:W-:Y:S01]  /*0dc0*/  SHF.R.S32.HI R0, RZ, 0x1f, R16 ;  /* 0x0000001fff007819 */ /* 0x000fe20000011410 */
[----:B------:R-:W-:Y:S01]  /*0dd0*/  VIADD R19, R16, 0xc0 ;  /* 0x000000c010137836 */ /* 0x000fe20000000000 */
[----:B------:R-:W-:Y:S01]  /*0de0*/  SHF.R.S32.HI R3, RZ, 0x1f, R18 ;  /* 0x0000001fff037819 */ /* 0x000fe20000011412 */
[----:B------:R-:W-:-:S02]  /*0df0*/  IMAD.IADD R9, R232, 0x1, -R9 ;  /* 0x00000001e8097824 */ /* 0x000fc400078e0a09 */
[----:B------:R-:W-:Y:S01]  /*0e00*/  IMAD.IADD R5, R5, 0x1, -R4 ;  /* 0x0000000105057824 */ /* 0x000fe200078e0a04 */
[----:B------:R-:W-:Y:S01]  /*0e10*/  SHF.R.S32.HI R0, RZ, 0x1f, R19 ;  /* 0x0000001fff007819 */ /* 0x000fe20000011413 */
[----:B------:R-:W-:Y:S01]  /*0e20*/  IMAD R234, R2, 0x40, R7 ;  /* 0x0000004002ea7824 */ /* 0x000fe200078e0207 */
[----:B------:R-:W-:Y:S01]  /*0e30*/  SHF.R.S32.HI R2, RZ, 0x1f, R17 ;  /* 0x0000001fff027819 */ /* 0x000fe20000011411 */
[----:B------:R-:W-:Y:S02]  /*0e40*/  IMAD R235, R9, -0x2, R6 ;  /* 0xfffffffe09eb7824 */ /* 0x000fe400078e0206 */
[----:B------:R-:W-:-:S07]  /*0e50*/  IMAD R236, R5, 0x8, R234 ;  /* 0x0000000805ec7824 */ /* 0x000fce00078e02ea */
.L_x_191:
[----:B012---:R-:W0:Y:S01]  /*0e60*/  LDC.64 R2, c[0x0][0xc88] ;  /* 0x00032200ff027b82 */ /* 0x007e220000000a00 */
[----:B------:R-:W-:Y:S01]  /*0e70*/  ULDC.64 UR6, c[0x0][0xa28] ;  /* 0x00028a0000067ab9 */ /* 0x000fe20000000a00 */
[----:B------:R-:W-:Y:S01]  /*0e80*/  ULDC.64 UR8, c[0x0][0xa20] ;  /* 0x0002880000087ab9 */ /* 0x000fe20000000a00 */
[----:B------:R-:W-:Y:S01]  /*0e90*/  ULDC UR4, c[0x0][0x424] ;  /* 0x0001090000047ab9 */ /* 0x000fe20000000800 */
[----:B0-----:R-:W-:-:S06]  /*0ea0*/  IMAD.WIDE R2, R51, 0x4, R2 ;  /* 0x0000000433027825 */ /* 0x001fcc00078e0202 */
[----:B------:R-:W2:Y:S01]  /*0eb0*/  LDG.E R2, desc[UR46][R2.64] ;  /* 0x0000002e02027981 */ /* 0x000ea2000c1e1900 */
[----:B------:R-:W-:Y:S02]  /*0ec0*/  UISETP.NE.U32.AND UP0, UPT, UR6, URZ, UPT ;  /* 0x0000003f0600728c */ /* 0x000fe4000bf05070 */
[----:B------:R-:W-:Y:S02]  /*0ed0*/  UISETP.NE.U32.AND UP1, UPT, UR8, URZ, UPT ;  /* 0x0000003f0800728c */ /* 0x000fe4000bf25070 */
[----:B------:R-:W-:Y:S02]  /*0ee0*/  UISETP.NE.AND.EX UP0, UPT, UR7, URZ, UPT, UP0 ;  /* 0x0000003f0700728c */ /* 0x000fe4000bf05300 */
[----:B------:R-:W-:-:S04]  /*0ef0*/  UISETP.NE.AND.EX UP1, UPT, UR9, URZ, UPT, UP1 ;  /* 0x0000003f0900728c */ /* 0x000fc8000bf25310 */
[----:B------:R-:W-:Y:S02]  /*0f00*/  PLOP3.LUT P0, PT, PT, PT, UP0, 0x80, 0x0 ;  /* 0x000000000000781c */ /* 0x000fe40003f0f008 */
[----:B------:R-:W-:Y:S02]  /*0f10*/  PLOP3.LUT P1, PT, PT, PT, UP1, 0x80, 0x0 ;  /* 0x000000000000781c */ /* 0x000fe40003f2f018 */
[----:B--2---:R-:W-:-:S13]  /*0f20*/  R2UR UR36, R2 ;  /* 0x00000000022472ca */ /* 0x004fda00000e0000 */
[----:B------:R-:W-:Y:S02]  /*0f30*/  USHF.R.S32.HI UR37, URZ, 0x1f, UR36 ;  /* 0x0000001f3f257899 */ /* 0x000fe40008011424 */
[----:B------:R-:W-:Y:S02]  /*0f40*/  @UP0 ULEA UR6, UP2, UR36, UR6, 0x2 ;  /* 0x0000000624060291 */ /* 0x000fe4000f84103f */
[----:B------:R-:W-:Y:S02]  /*0f50*/  @UP1 ULEA UR8, UP3, UR36, UR8, 0x2 ;  /* 0x0000000824081291 */ /* 0x000fe4000f86103f */
[----:B------:R-:W-:Y:S02]  /*0f60*/  @UP0 ULEA.HI.X UR7, UR36, UR7, UR37, 0x2, UP2 ;  /* 0x0000000724070291 */ /* 0x000fe400090f1425 */
[----:B------:R-:W-:Y:S01]  /*0f70*/  @UP1 ULEA.HI.X UR9, UR36, UR9, UR37, 0x2, UP3 ;  /* 0x0000000924091291 */ /* 0x000fe200098f1425 */
[----:B------:R-:W-:Y:S02]  /*0f80*/  IMAD.U32 R2, RZ, RZ, UR6 ;  /* 0x00000006ff027e24 */ /* 0x000fe4000f8e00ff */
[----:B------:R-:W-:-:S02]  /*0f90*/  IMAD.U32 R4, RZ, RZ, UR8 ;  /* 0x00000008ff047e24 */ /* 0x000fc4000f8e00ff */
[----:B------:R-:W-:Y:S01]  /*0fa0*/  IMAD.U32 R3, RZ, RZ, UR7 ;  /* 0x00000007ff037e24 */ /* 0x000fe2000f8e00ff */
[----:B------:R-:W-:Y:S01]  /*0fb0*/  ULDC.64 UR6, c[0x0][0x418] ;  /* 0x0001060000067ab9 */ /* 0x000fe20000000a00 */
[----:B------:R-:W-:-:S03]  /*0fc0*/  IMAD.U32 R5, RZ, RZ, UR9 ;  /* 0x00000009ff057e24 */ /* 0x000fc6000f8e00ff */
[----:B------:R-:W2:Y:S04]  /*0fd0*/  @P0 LDG.E R2, desc[UR46][R2.64] ;  /* 0x0000002e02020981 */ /* 0x000ea8000c1e1900 */
[----:B---3--:R-:W3:Y:S01]  /*0fe0*/  @P1 LDG.E R4, desc[UR46][R4.64] ;  /* 0x0000002e04041981 */ /* 0x008ee2000c1e1900 */
[----:B------:R-:W-:Y:S01]  /*0ff0*/  UISETP.NE.U32.AND UP0, UPT, UR6, URZ, UPT ;  /* 0x0000003f0600728c */ /* 0x000fe2000bf05070 */
[----:B------:R-:W-:Y:S01]  /*1000*/  IMAD.MOV.U32 R0, RZ, RZ, RZ ;  /* 0x000000ffff007224 */ /* 0x000fe200078e00ff */
[----:B------:R-:W-:Y:S01]  /*1010*/  UMOV UR49, URZ ;  /* 0x0000003f00317c82 */ /* 0x000fe20008000000 */
[----:B------:R-:W-:Y:S01]  /*1020*/  ULDC UR6, c[0x0][0x2f0] ;  /* 0x0000bc0000067ab9 */ /* 0x000fe20000000800 */
[----:B------:R-:W-:Y:S01]  /*1030*/  UISETP.NE.AND.EX UP0, UPT, UR7, URZ, UPT, UP0 ;  /* 0x0000003f0700728c */ /* 0x000fe2000bf05300 */
[----:B------:R-:W-:Y:S01]  /*1040*/  CS2R R20, SRZ ;  /* 0x0000000000147805 */ /* 0x000fe2000001ff00 */
[----:B------:R-:W-:Y:S01]  /*1050*/  UMOV UR39, UR5 ;  /* 0x0000000500277c82 */ /* 0x000fe20008000000 */
[----:B------:R-:W-:Y:S01]  /*1060*/  CS2R R30, SRZ ;  /* 0x00000000001e7805 */ /* 0x000fe2000001ff00 */
[----:B------:R-:W-:Y:S01]  /*1070*/  USEL UR4, UR4, 0x1, UP0 ;  /* 0x0000000104047887 */ /* 0x000fe20008000000 */
[----:B------:R-:W-:-:S02]  /*1080*/  CS2R R128, SRZ ;  /* 0x0000000000807805 */ /* 0x000fc4000001ff00 */
[----:B------:R-:W-:Y:S02]  /*1090*/  CS2R R124, SRZ ;  /* 0x00000000007c7805 */ /* 0x000fe4000001ff00 */
[----:B------:R-:W-:Y:S01]  /*10a0*/  CS2R R34, SRZ ;  /* 0x0000000000227805 */ /* 0x000fe2000001ff00 */
[----:B------:R-:W-:Y:S01]  /*10b0*/  UIMAD UR4, UR4, UR6, URZ ;  /* 0x00000006040472a4 */ /* 0x000fe2000f8e023f */
        /* <DEDUP_REMOVED lines=48> */
[----:B------:R-:W-:Y:S01]  /*13c0*/  CS2R R14, SRZ ;  /* 0x00000000000e7805 */ /* 0x000fe2000001ff00 */
[----:B------:R-:W-:Y:S01]  /*13d0*/  IMAD.MOV.U32 R12, RZ, RZ, RZ ;  /* 0x000000ffff0c7224 */ /* 0x000fe200078e00ff */
[----:B------:R-:W-:Y:S01]  /*13e0*/  CS2R R164, SRZ ;  /* 0x0000000000a47805 */ /* 0x000fe2000001ff00 */
[----:B------:R-:W-:Y:S01]  /*13f0*/  IMAD.MOV.U32 R11, RZ, RZ, RZ ;  /* 0x000000ffff0b7224 */ /* 0x000fe200078e00ff */
[----:B------:R-:W-:Y:S01]  /*1400*/  CS2R R166, SRZ ;  /* 0x0000000000a67805 */ /* 0x000fe2000001ff00 */
[----:B------:R-:W-:Y:S01]  /*1410*/  IMAD.MOV.U32 R6, RZ, RZ, RZ ;  /* 0x000000ffff067224 */ /* 0x000fe200078e00ff */
[----:B--2---:R-:W-:Y:S01]  /*1420*/  @P0 R2UR UR49, R2 ;  /* 0x00000000023102ca */ /* 0x004fe200000e0000 */
[----:B------:R-:W-:Y:S01]  /*1430*/  IMAD.MOV.U32 R2, RZ, RZ, RZ ;  /* 0x000000ffff027224 */ /* 0x000fe200078e00ff */
[----:B------:R-:W-:-:S02]  /*1440*/  PLOP3.LUT P0, PT, PT, PT, PT, 0x80, 0x0 ;  /* 0x000000000000781c */ /* 0x000fc40003f0f070 */
[----:B---3--:R-:W-:Y:S01]  /*1450*/  @P1 R2UR UR4, R4 ;  /* 0x00000000040412ca */ /* 0x008fe200000e0000 */
[----:B----4-:R-:W-:-:S14]  /*1460*/  @P1 BRA `(.L_x_148) ;  /* 0x0000000000341947 */ /* 0x010fdc0003800000 */
[----:B------:R-:W-:Y:S02]  /*1470*/  ULDC.64 UR6, c[0x0][0xa08] ;  /* 0x0002820000067ab9 */ /* 0x000fe40000000a00 */
[----:B------:R-:W-:-:S04]  /*1480*/  ISETP.NE.U32.AND P1, PT, RZ, UR6, PT ;  /* 0x00000006ff007c0c */ /* 0x000fc8000bf25070 */
[----:B------:R-:W-:-:S13]  /*1490*/  ISETP.NE.AND.EX P1, PT, RZ, UR7, PT, P1 ;  /* 0x00000007ff007c0c */ /* 0x000fda000bf25310 */
[----:B------:R-:W-:Y:S05]  /*14a0*/  @!P1 BRA `(.L_x_148) ;  /* 0x0000000000249947 */ /* 0x000fea0003800000 */
[----:B------:R-:W-:Y:S02]  /*14b0*/  ULDC.64 UR4, c[0x0][0xa08] ;  /* 0x0002820000047ab9 */ /* 0x000fe40000000a00 */
[----:B------:R-:W-:-:S06]  /*14c0*/  UIMAD.WIDE UR4, UR36, 0x4, UR4 ;  /* 0x00000004240478a5 */ /* 0x000fcc000f8e0204 */
[----:B------:R-:W-:Y:S02]  /*14d0*/  IMAD.U32 R4, RZ, RZ, UR4 ;  /* 0x00000004ff047e24 */ /* 0x000fe4000f8e00ff */
[----:B------:R-:W-:-:S05]  /*14e0*/  IMAD.U32 R5, RZ, RZ, UR5 ;  /* 0x00000005ff057e24 */ /* 0x000fca000f8e00ff */
[----:B------:R-:W2:Y:S04]  /*14f0*/  LDG.E R7, desc[UR46][R4.64] ;  /* 0x0000002e04077981 */ /* 0x000ea8000c1e1900 */
[----:B------:R-:W3:Y:S01]  /*1500*/  LDG.E R3, desc[UR46][R4.64+0x4] ;  /* 0x0000042e04037981 */ /* 0x000ee2000c1e1900 */
[----:B--2---:R-:W-:Y:S02]  /*1510*/  R2UR UR4, R7 ;  /* 0x00000000070472ca */ /* 0x004fe400000e0000 */
[----:B---3--:R-:W-:-:S13]  /*1520*/  R2UR UR5, R3 ;  /* 0x00000000030572ca */ /* 0x008fda00000e0000 */
[----:B------:R-:W-:-:S12]  /*1530*/  UIADD3 UR4, -UR4, UR5, URZ ;  /* 0x0000000504047290 */ /* 0x000fd8000fffe13f */
.L_x_148:
[----:B------:R-:W-:Y:S01]  /*1540*/  UIADD3 UR49, -UR49, UR4, URZ ;  /* 0x0000000431317290 */ /* 0x000fe2000fffe13f */
[----:B------:R-:W-:Y:S01]  /*1550*/  IMAD.MOV.U32 R7, RZ, RZ, RZ ;  /* 0x000000ffff077224 */ /* 0x000fe200078e00ff */
[----:B------:R-:W-:Y:S01]  /*1560*/  UMOV UR40, UR45 ;  /* 0x0000002d00287c82 */ /* 0x000fe20008000000 */
[----:B------:R-:W-:Y:S01]  /*1570*/  CS2R R168, SRZ ;  /* 0x0000000000a87805 */ /* 0x000fe2000001ff00 */
[----:B------:R-:W-:Y:S01]  /*1580*/  UISETP.GE.AND UP0, UPT, UR49, 0x1, UPT ;  /* 0x000000013100788c */ /* 0x000fe2000bf06270 */
[----:B------:R-:W-:Y:S01]  /*1590*/  IMAD.MOV.U32 R13, RZ, RZ, RZ ;  /* 0x000000ffff0d7224 */ /* 0x000fe200078e00ff */
[----:B------:R-:W-:Y:S01]  /*15a0*/  UIADD3 UR4, UR49, 0x7f, URZ ;  /* 0x0000007f31047890 */ /* 0x000fe2000fffe03f */
[----:B------:R-:W-:Y:S02]  /*15b0*/  CS2R R8, SRZ ;  /* 0x0000000000087805 */ /* 0x000fe4000001ff00 */
[----:B------:R-:W-:Y:S02]  /*15c0*/  CS2R R170, SRZ ;  /* 0x0000000000aa7805 */ /* 0x000fe4000001ff00 */
[----:B------:R-:W-:-:S02]  /*15d0*/  CS2R R4, SRZ ;  /* 0x0000000000047805 */ /* 0x000fc4000001ff00 */
[----:B------:R-:W-:Y:S01]  /*15e0*/  PLOP3.LUT P1, PT, PT, PT, UP0, 0x80, 0x0 ;  /* 0x000000000000781c */ /* 0x000fe20003f2f008 */
[----:B------:R-:W-:Y:S01]  /*15f0*/  USHF.R.S32.HI UR5, URZ, 0x1f, UR4 ;  /* 0x0000001f3f057899 */ /* 0x000fe20008011404 */
[----:B------:R-:W-:Y:S01]  /*1600*/  CS2R R172, SRZ ;  /* 0x0000000000ac7805 */ /* 0x000fe2000001ff00 */
[----:B------:R-:W-:Y:S02]  /*1610*/  IMAD.MOV.U32 R10, RZ, RZ, RZ ;  /* 0x000000ffff0a7224 */ /* 0x000fe400078e00ff */
[----:B------:R-:W-:-:S08]  /*1620*/  ULEA.HI UR5, UR5, UR4, URZ, 0x7 ;  /* 0x0000000405057291 */ /* 0x000fd0000f8f383f */
[----:B------:R-:W-:Y:S05]  /*1630*/  @!P1 BRA `(.L_x_149) ;  /* 0x0000007000d49947 */ /* 0x000fea0003800000 */
[----:B------:R-:W0:Y:S01]  /*1640*/  SHFL.IDX PT, R0, R233, RZ, 0x1f ;  /* 0x00001fffe9007589 */ /* 0x000e2200000e0000 */
[----:B------:R-:W1:Y:S01]  /*1650*/  S2UR UR7, SR_CgaCtaId ;  /* 0x00000000000779c3 */ /* 0x000e620000008800 */
[----:B------:R-:W-:Y:S01]  /*1660*/  UMOV UR6, 0x400 ;  /* 0x0000040000067882 */ /* 0x000fe20000000000 */
[----:B------:R-:W-:Y:S01]  /*1670*/  USHF.R.S32.HI UR48, URZ, 0x7, UR5 ;  /* 0x000000073f307899 */ /* 0x000fe20008011405 */
[----:B0-----:R-:W-:Y:S01]  /*1680*/  R2UR UR41, R0 ;  /* 0x00000000002972ca */ /* 0x001fe200000e0000 */
[----:B-1----:R-:W-:-:S04]  /*1690*/  ULEA UR6, UR7, UR6, 0x18 ;  /* 0x0000000607067291 */ /* 0x002fc8000f8ec03f */
[----:B------:R-:W-:-:S04]  /*16a0*/  UIADD3 UR6, UR6, 0x20400, URZ ;  /* 0x0002040006067890 */ /* 0x000fc8000fffe03f */
[----:B------:R-:W-:-:S04]  /*16b0*/  ULOP3.LUT UP0, URZ, UR6, 0x3ff, URZ, 0xc0, !UPT ;  /* 0x000003ff063f7892 */ /* 0x000fc8000f80c03f */
[----:B------:R-:W-:Y:S02]  /*16c0*/  ULEA.HI UR4, UR41, UR41, URZ, 0x1 ;  /* 0x0000002929047291 */ /* 0x000fe4000f8f083f */
[----:B------:R-:W-:Y:S02]  /*16d0*/  PLOP3.LUT P0, PT, PT, PT, UP0, 0x80, 0x0 ;  /* 0x000000000000781c */ /* 0x000fe40003f0f008 */
[----:B------:R-:W-:-:S04]  /*16e0*/  ULOP3.LUT UR4, UR4, 0x1e, URZ, 0xc0, !UPT ;  /* 0x0000001e04047892 */ /* 0x000fc8000f8ec03f */
[----:B------:R-:W-:-:S04]  /*16f0*/  UIADD3 UR4, UR41, -UR4, URZ ;  /* 0x8000000429047290 */ /* 0x000fc8000fffe03f */
[----:B------:R-:W-:-:S04]  /*1700*/  ULEA UR4, UR4, UR6, 0xd ;  /* 0x0000000604047291 */ /* 0x000fc8000f8e683f */
[----:B------:R-:W-:-:S04]  /*1710*/  USHF.R.U32.HI UR4, URZ, 0x4, UR4 ;  /* 0x000000043f047899 */ /* 0x000fc80008011604 */
[----:B------:R-:W-:Y:S01]  /*1720*/  ULOP3.LUT UR52, UR4, 0x3fff, URZ, 0xc0, !UPT ;  /* 0x00003fff04347892 */ /* 0x000fe2000f8ec03f */
[----:B------:R-:W-:Y:S11]  /*1730*/  @!P0 BRA `(.L_x_150) ;  /* 0x0000000000408947 */ /* 0x000ff60003800000 */
        /* <DEDUP_REMOVED lines=16> */
.L_x_150:
        /* <DEDUP_REMOVED lines=10> */
[----:B------:R-:W-:Y:S02]  /*18e0*/  @UP0 ULDC.64 UR16, c[0x0][0x9a8] ;  /* 0x00026a0000100ab9 */ /* 0x000fe40000000a00 */
[----:B------:R-:W-:Y:S01]  /*18f0*/  @UP1 ULDC.64 UR14, c[0x0][0x9b8] ;  /* 0x00026e00000e1ab9 */ /* 0x000fe20000000a00 */
[----:B------:R-:W-:Y:S02]  /*1900*/  @UP0 UIMAD UR8, UR37, UR16, URZ ;  /* 0x00000010250802a4 */ /* 0x000fe4000f8e023f */
[----:B------:R-:W-:Y:S02]  /*1910*/  @UP1 UIMAD UR10, UR37, UR14, URZ ;  /* 0x0000000e250a12a4 */ /* 0x000fe4000f8e023f */
        /* <DEDUP_REMOVED lines=26> */
[----:B------:R0:W2:Y:S04]  /*1ac0*/  @P0 LDG.E R9, desc[UR46][R4.64] ;  /* 0x0000002e04090981 */ /* 0x0000a8000c1e1900 */
[----:B------:R-:W2:Y:S01]  /*1ad0*/  @P1 LDG.E R0, desc[UR46][R6.64] ;  /* 0x0000002e06001981 */ /* 0x000ea2000c1e1900 */
[----:B------:R-:W1:Y:S01]  /*1ae0*/  S2UR UR5, SR_CgaCtaId ;  /* 0x00000000000579c3 */ /* 0x000e620000008800 */
[----:B------:R-:W-:Y:S01]  /*1af0*/  ULEA.HI UR4, UR43, UR43, URZ, 0x1 ;  /* 0x0000002b2b047291 */ /* 0x000fe2000f8f083f */
[----:B------:R-:W-:-:S03]  /*1b00*/  MOV R2, 0x400 ;  /* 0x0000040000027802 */ /* 0x000fc60000000f00 */
[----:B------:R-:W-:Y:S01]  /*1b10*/  ULOP3.LUT UR4, UR4, 0xfffffffe, URZ, 0xc0, !UPT ;  /* 0xfffffffe04047892 */ /* 0x000fe2000f8ec03f */
[----:B0-----:R-:W-:-:S03]  /*1b20*/  IMAD.U32 R4, RZ, RZ, UR44 ;  /* 0x0000002cff047e24 */ /* 0x001fc6000f8e00ff */
[----:B------:R-:W-:Y:S02]  /*1b30*/  UIADD3 UR4, UR43, -UR4, URZ ;  /* 0x800000042b047290 */ /* 0x000fe4000fffe03f */
[----:B------:R-:W-:-:S04]  /*1b40*/  ISETP.NE.AND P0, PT, R4, 0x3, PT ;  /* 0x000000030400780c */ /* 0x000fc80003f05270 */
[----:B------:R-:W-:Y:S01]  /*1b50*/  IMAD.U32 R11, RZ, RZ, UR4 ;  /* 0x00000004ff0b7e24 */ /* 0x000fe2000f8e00ff */
[----:B------:R-:W-:-:S04]  /*1b60*/  ULDC UR4, c[0x0][0x9d8] ;  /* 0x0002760000047ab9 */ /* 0x000fc80000000800 */
[----:B------:R-:W-:Y:S01]  /*1b70*/  SHF.L.U32 R11, R11, 0x1f, RZ ;  /* 0x0000001f0b0b7819 */ /* 0x000fe200000006ff */
[----:B-1----:R-:W-:-:S05]  /*1b80*/  IMAD.U32 R3, RZ, RZ, UR5 ;  /* 0x00000005ff037e24 */ /* 0x002fca000f8e00ff */
[----:B------:R-:W-:-:S04]  /*1b90*/  LEA R2, R3, R2, 0x18 ;  /* 0x0000000203027211 */ /* 0x000fc800078ec0ff */
[----:B------:R-:W0:Y:S01]  /*1ba0*/  SYNCS.PHASECHK.TRANS64.TRYWAIT P1, [R2+URZ+0x38800], R11 ;  /* 0x0388000b020075a7 */ /* 0x000e22000802017f */
[----:B--2---:R-:W-:-:S04]  /*1bb0*/  FMUL.FTZ R0, R9, R0 ;  /* 0x0000000009007220 */ /* 0x004fc80000410000 */
[----:B------:R-:W-:Y:S01]  /*1bc0*/  FMUL.FTZ R0, R0, UR4 ;  /* 0x0000000400007c20 */ /* 0x000fe20008410000 */
[----:B0-----:R-:W-:Y:S06]  /*1bd0*/  @!P1 BRA `(.L_x_151) ;  /* 0x0000010800749947 */ /* 0x001fec0003800000 */
.L_x_289:
[----:B------:R-:W-:Y:S05]  /*1be0*/  @!P0 BRA `(.L_x_152) ;  /* 0x0000000000048947 */ /* 0x000fea0003800000 */
[----:B------:R-:W-:Y:S01]  /*1bf0*/  BPT.TRAP 0x1 ;  /* 0x000000040000795c */ /* 0x000fe20000300000 */
.L_x_152:
[----:B------:R-:W-:Y:S02]  /*1c00*/  IMAD.U32 R5, RZ, RZ, UR51 ;  /* 0x00000033ff057e24 */ /* 0x000fe4000f8e00ff */
[----:B------:R-:W-:Y:S02]  /*1c10*/  IMAD.U32 R6, RZ, RZ, UR42 ;  /* 0x0000002aff067e24 */ /* 0x000fe4000f8e00ff */
[----:B------:R-:W-:-:S03]  /*1c20*/  IMAD R4, R5, 0x8, R2 ;  /* 0x0000000805047824 */ /* 0x000fc600078e0202 */
[----:B------:R-:W-:-:S04]  /*1c30*/  SHF.L.U32 R5, R6, 0x1f, RZ ;  /* 0x0000001f06057819 */ /* 0x000fc800000006ff */
[----:B------:R1:W2:Y:S01]  /*1c40*/  SYNCS.PHASECHK.TRANS64.TRYWAIT P1, [R4+URZ+0x38830], R5 ;  /* 0x03883005040075a7 */ /* 0x0002a2000802017f */
[----:B------:R-:W-:Y:S05]  /*1c50*/  @!P0 BRA `(.L_x_153) ;  /* 0x0000000000048947 */ /* 0x000fea0003800000 */
[----:B------:R-:W-:Y:S01]  /*1c60*/  BPT.TRAP 0x1 ;  /* 0x000000040000795c */ /* 0x000fe20000300000 */
.L_x_153:
[----:B------:R-:W3:Y:S01]  /*1c70*/  S2R R6, SR_TID.X ;  /* 0x0000000000067919 */ /* 0x000ee20000002100 */
[----:B------:R-:W-:Y:S01]  /*1c80*/  IMAD.MOV.U32 R151, RZ, RZ, RZ ;  /* 0x000000ffff977224 */ /* 0x000fe200078e00ff */
[----:B---3--:R-:W-:Y:S01]  /*1c90*/  LOP3.LUT P2, RZ, R6, 0x7f, RZ, 0xc0, !PT ;  /* 0x0000007f06ff7812 */ /* 0x008fe2000784c0ff */
[----:B--2---:R-:W-:-:S12]  /*1ca0*/  @P1 BRA `(.L_x_154) ;  /* 0x0000000000081947 */ /* 0x004fd80003800000 */
[----:B------:R-:W2:Y:S02]  /*1cb0*/  SYNCS.PHASECHK.TRANS64.TRYWAIT P1, [R4+URZ+0x38830], R5 ;  /* 0x03883005040075a7 */ /* 0x000ea4000802017f */
[----:B--2---:R-:W-:Y:S05]  /*1cc0*/  @!P1 BRA `(.L_x_155) ;  /* 0x00000108004c9947 */ /* 0x004fea0003800000 */
.L_x_154:
[----:B------:R-:W-:Y:S05]  /*1cd0*/  WARPSYNC.ALL ;  /* 0x0000000000007948 */ /* 0x000fea0003800000 */
[----:B------:R-:W-:Y:S01]  /*1ce0*/  R2UR UR4, R2 ;  /* 0x00000000020472ca */ /* 0x000fe200000e0000 */
[----:B------:R-:W-:Y:S01]  /*1cf0*/  ULOP3.LUT UR32, UR52, 0x10000, URZ, 0xfc, !UPT ;  /* 0x0001000034207892 */ /* 0x000fe2000f8efc3f */
[----:B------:R-:W-:Y:S01]  /*1d00*/  WARPGROUP.ARRIVE ;  /* 0x00000000000079c5 */ /* 0x000fe20000000000 */
[----:B------:R-:W-:Y:S01]  /*1d10*/  UMOV UR33, 0x40000040 ;  /* 0x4000004000217882 */ /* 0x000fe20000000000 */
[----:B------:R-:W-:Y:S01]  /*1d20*/  UMOV UR35, 0x40000040 ;  /* 0x4000004000237882 */ /* 0x000fe20000000000 */
[----:B------:R-:W-:Y:S01]  /*1d30*/  UMOV UR5, 0x40000040 ;  /* 0x4000004000057882 */ /* 0x000fe20000000000 */
[----:B------:R-:W-:Y:S01]  /*1d40*/  UMOV UR7, 0x40000040 ;  /* 0x4000004000077882 */ /* 0x000fe20000000000 */
[----:B------:R-:W-:Y:S01]  /*1d50*/  UIADD3 UR8, UR32, 0x4, URZ ;  /* 0x0000000420087890 */ /* 0x000fe2000fffe03f */
[----:B------:R-:W3:Y:S01]  /*1d60*/  S2R R90, SR_TID.X ;  /* 0x00000000005a7919 */ /* 0x000ee20000002100 */
        /* <DEDUP_REMOVED lines=8> */
[----:B------:R-:W-:Y:S01]  /*1df0*/  USHF.R.U32.HI UR4, URZ, 0x4, UR4 ;  /* 0x000000043f047899 */ /* 0x000fe20008011604 */
[--C-:B------:R-:W-:Y:S01]  /*1e00*/  IMAD.MOV.U32 R148, RZ, RZ, R151.reuse ;  /* 0x000000ffff947224 */ /* 0x100fe200078e0097 */
[----:B------:R-:W-:Y:S01]  /*1e10*/  UIADD3 UR16, UR32, 0x400, URZ ;  /* 0x0000040020107890 */ /* 0x000fe2000fffe03f */
[--C-:B------:R-:W-:Y:S01]  /*1e20*/  IMAD.MOV.U32 R147, RZ, RZ, R151.reuse ;  /* 0x000000ffff937224 */ /* 0x100fe200078e0097 */
        /* <DEDUP_REMOVED lines=15> */
[----:B------:R-:W-:Y:S01]  /*1f20*/  IMAD.MOV.U32 R140, RZ, RZ, R151 ;  /* 0x000000ffff8c7224 */ /* 0x000fe200078e0097 */
[----:B------:R-:W-:-:S02]  /*1f30*/  UIADD3 UR14, UR34, 0x6, URZ ;  /* 0x00000006220e7890 */ /* 0x000fc4000fffe03f */
[----:B------:R-:W-:Y:S01]  /*1f40*/  QGMMA.64x128x32.F32.E4M3.E4M3 R24, gdesc[UR32], RZ, !UPT, gsb0 ;  /* 0x01e00000201879f3 */ /* 0x000fe2000c0008ff */
        /* <DEDUP_REMOVED lines=107> */
[----:B------:R4:W5:Y:S01]  /*2600*/  MUFU.TANH R9, R34 ;  /* 0x0000002200097308 */ /* 0x0009620000002400 */
        /* <DEDUP_REMOVED lines=8> */
[----:B----4-:R-:W-:-:S02]  /*2690*/  VIADD R34, R235, UR49 ;  /* 0x00000031eb227c36 */ /* 0x010fc40008000000 */
[C---:B------:R-:W-:Y:S01]  /*26a0*/  FMUL.FTZ R48, R0.reuse, R48 ;  /* 0x0000003000307220 */ /* 0x040fe20000410000 */
[C---:B------:R-:W-:Y:S01]  /*26b0*/  FMUL.FTZ R63, R0.reuse, R63 ;  /* 0x0000003f003f7220 */ /* 0x040fe20000410000 */
[C---:B------:R-:W-:Y:S01]  /*26c0*/  FMUL.FTZ R49, R0.reuse, R49 ;  /* 0x0000003100317220 */ /* 0x040fe20000410000 */
[C---:B------:R-:W-:Y:S01]  /*26d0*/  FMUL.FTZ R66, R0.reuse, R66 ;  /* 0x0000004200427220 */ /* 0x040fe20000410000 */
[C---:B------:R-:W-:Y:S01]  /*26e0*/  FMUL.FTZ R52, R0.reuse, R52 ;  /* 0x0000003400347220 */ /* 0x040fe20000410000 */
[C---:B------:R-:W-:Y:S01]  /*26f0*/  FMUL.FTZ R71, R0.reuse, R71 ;  /* 0x0000004700477220 */ /* 0x040fe20000410000 */
[----:B------:R-:W-:Y:S01]  /*2700*/  MUFU.TANH R28, R28 ;  /* 0x0000001c001c7308 */ /* 0x000fe20000002400 */
[----:B0-----:R-:W-:Y:S02]  /*2710*/  IMAD.U32 R35, RZ, RZ, UR48 ;  /* 0x00000030ff237e24 */ /* 0x001fe4000f8e00ff */
        /* <DEDUP_REMOVED lines=15> */
[----:B0-----:R-:W-:-:S02]  /*2810*/  IMAD R38, R35, -0x80, R34 ;  /* 0xffffff8023267824 */ /* 0x001fc400078e0222 */
[C---:B------:R-:W-:Y:S01]  /*2820*/  FMUL.FTZ R69, R0.reuse, R69 ;  /* 0x0000004500457220 */ /* 0x040fe20000410000 */
[C---:B------:R-:W-:Y:S01]  /*2830*/  FMUL.FTZ R72, R0.reuse, R72 ;  /* 0x0000004800487220 */ /* 0x040fe20000410000 */
[C---:B------:R-:W-:Y:S01]  /*2840*/  FMUL.FTZ R67, R0.reuse, R67 ;  /* 0x0000004300437220 */ /* 0x040fe20000410000 */
[----:B------:R-:W-:Y:S01]  /*2850*/  FMUL.FTZ R73, R0, R73 ;  /* 0x0000004900497220 */ /* 0x000fe20000410000 */
[----:B------:R-:W-:Y:S01]  /*2860*/  ISETP.GT.AND P4, PT, R38, RZ, PT ;  /* 0x000000ff2600720c */ /* 0x000fe20003f84270 */
[----:B------:R-:W-:Y:S01]  /*2870*/  FMUL.FTZ R70, R0, R70 ;  /* 0x0000004600467220 */ /* 0x000fe20000410000 */
[----:B-12---:R-:W0:Y:S01]  /*2880*/  MUFU.TANH R5, R26 ;  /* 0x0000001a00057308 */ /* 0x006e220000002400 */
        /* <DEDUP_REMOVED lines=9> */
[C---:B------:R-:W-:Y:S01]  /*2920*/  FMUL.FTZ R75, R0.reuse, R75 ;  /* 0x0000004b004b7220 */ /* 0x040fe20000410000 */
[----:B-----5:R-:W-:Y:S01]  /*2930*/  FSEL R9, R9, -INF , P3 ;  /* 0xff80000009097808 */ /* 0x020fe20001800000 */
[C---:B------:R-:W-:Y:S01]  /*2940*/  FMUL.FTZ R84, R0.reuse, R84 ;  /* 0x0000005400547220 */ /* 0x040fe20000410000 */
[C---:B------:R-:W-:Y:S01]  /*2950*/  FMUL.FTZ R78, R0.reuse, R78 ;  /* 0x0000004e004e7220 */ /* 0x040fe20000410000 */
[C---:B------:R-:W-:Y:S01]  /*2960*/  FMUL.FTZ R85, R0.reuse, R85 ;  /* 0x0000005500557220 */ /* 0x040fe20000410000 */
[C---:B------:R-:W-:Y:S01]  /*2970*/  FMUL.FTZ R79, R0.reuse, R79 ;  /* 0x0000004f004f7220 */ /* 0x040fe20000410000 */
        /* <DEDUP_REMOVED lines=27> */
[----:B------:R1:W2:Y:S01]  /*2b30*/  MUFU.TANH R15, R46 ;  /* 0x0000002e000f7308 */ /* 0x0002a20000002400 */
        /* <DEDUP_REMOVED lines=17> */
[----:B--2---:R-:W-:Y:S01]  /*2c50*/  FSEL R15, R15, -INF , P4 ;  /* 0xff8000000f0f7808 */ /* 0x004fe20002000000 */
[----:B------:R0:W-:Y:S08]  /*2c60*/  MUFU.TANH R26, R55 ;  /* 0x00000037001a7308 */ /* 0x0001f00000002400 */
[----:B------:R-:W2:Y:S01]  /*2c70*/  MUFU.TANH R45, R45 ;  /* 0x0000002d002d7308 */ /* 0x000ea20000002400 */
        /* <DEDUP_REMOVED lines=9> */
[----:B--2---:R-:W-:Y:S01]  /*2d10*/  FSEL R88, R45, -INF , P5 ;  /* 0xff8000002d587808 */ /* 0x004fe20002800000 */
[----:B------:R0:W-:Y:S01]  /*2d20*/  MUFU.TANH R30, R63 ;  /* 0x0000003f001e7308 */ /* 0x0001e20000002400 */
[----:B------:R-:W-:Y:S02]  /*2d30*/  ISETP.GT.AND P5, PT, R38, 0x40, PT ;  /* 0x000000402600780c */ /* 0x000fe40003fa4270 */
[----:B------:R-:W-:Y:S02]  /*2d40*/  FSEL R21, R21, -INF , P1 ;  /* 0xff80000015157808 */ /* 0x000fe40000800000 */
[----:B-1----:R-:W-:-:S03]  /*2d50*/  FSEL R27, R27, -INF , P5 ;  /* 0xff8000001b1b7808 */ /* 0x002fc60002800000 */
[----:B------:R-:W-:Y:S01]  /*2d60*/  MUFU.TANH R49, R49 ;  /* 0x0000003100317308 */ /* 0x000fe20000002400 */
[----:B0-----:R-:W-:Y:S02]  /*2d70*/  FSEL R63, R40, -INF , P2 ;  /* 0xff800000283f7808 */ /* 0x001fe40001000000 */
[----:B------:R-:W-:Y:S02]  /*2d80*/  ISETP.GT.AND P2, PT, R38, 0x31, PT ;  /* 0x000000312600780c */ /* 0x000fe40003f44270 */
[----:B------:R-:W-:Y:S02]  /*2d90*/  FMNMX.FTZ R25, R63, R24, !PT ;  /* 0x000000183f197209 */ /* 0x000fe40007810000 */
[----:B----4-:R-:W-:Y:S01]  /*2da0*/  FSEL R89, R48, -INF , P1 ;  /* 0xff80000030597808 */ /* 0x010fe20000800000 */
[----:B------:R0:W-:Y:S01]  /*2db0*/  MUFU.TANH R31, R66 ;  /* 0x00000042001f7308 */ /* 0x0001e20000002400 */
[----:B------:R-:W-:-:S07]  /*2dc0*/  ISETP.GT.AND P1, PT, R38, 0x41, PT ;  /* 0x000000412600780c */ /* 0x000fce0003f24270 */
[----:B------:R-:W1:Y:S01]  /*2dd0*/  MUFU.TANH R52, R52 ;  /* 0x0000003400347308 */ /* 0x000e620000002400 */
[----:B0-----:R-:W-:Y:S02]  /*2de0*/  FSEL R66, R41, -INF , P3 ;  /* 0xff80000029427808 */ /* 0x001fe40001800000 */
[----:B------:R-:W-:Y:S02]  /*2df0*/  ISETP.GT.AND P3, PT, R38, 0x38, PT ;  /* 0x000000382600780c */ /* 0x000fe40003f64270 */
[----:B------:R-:W-:-:S03]  /*2e00*/  FMNMX.FTZ R28, R66, R25, !PT ;  /* 0x00000019421c7209 */ /* 0x000fc60007810000 */
[----:B------:R0:W-:Y:S08]  /*2e10*/  MUFU.TANH R34, R71 ;  /* 0x0000004700227308 */ /* 0x0001f00000002400 */
[----:B------:R-:W2:Y:S01]  /*2e20*/  MUFU.TANH R53, R53 ;  /* 0x0000003500357308 */ /* 0x000ea20000002400 */
[----:B0-----:R-:W-:Y:S02]  /*2e30*/  FSEL R71, R44, -INF , P4 ;  /* 0xff8000002c477808 */ /* 0x001fe40002000000 */
[----:B------:R-:W-:-:S02]  /*2e40*/  ISETP.GT.AND P4, PT, R38, 0x39, PT ;  /* 0x000000392600780c */ /* 0x000fc40003f84270 */
[----:B------:R-:W-:Y:S02]  /*2e50*/  FMNMX.FTZ R29, R71, R28, !PT ;  /* 0x0000001c471d7209 */ /* 0x000fe40007810000 */
[----:B-1----:R-:W-:Y:S01]  /*2e60*/  FSEL R52, R52, -INF , P3 ;  /* 0xff80000034347808 */ /* 0x002fe20001800000 */
[----:B------:R-:W0:Y:S01]  /*2e70*/  MUFU.TANH R56, R56 ;  /* 0x0000003800387308 */ /* 0x000e220000002400 */
[----:B------:R-:W-:Y:S02]  /*2e80*/  FMNMX.FTZ R28, R88, R29, !PT ;  /* 0x0000001d581c7209 */ /* 0x000fe40007810000 */
[----:B------:R-:W-:Y:S02]  /*2e90*/  FSEL R26, R26, -INF , P4 ;  /* 0xff8000001a1a7808 */ /* 0x000fe40002000000 */
[----:B------:R-:W-:-:S03]  /*2ea0*/  FMNMX.FTZ R29, R89, R28, !PT ;  /* 0x0000001c591d7209 */ /* 0x000fc60007810000 */
[----:B------:R-:W1:Y:S01]  /*2eb0*/  MUFU.TANH R51, R51 ;  /* 0x0000003300337308 */ /* 0x000e620000002400 */
[----:B--2---:R-:W-:Y:S02]  /*2ec0*/  FSEL R53, R53, -INF , P4 ;  /* 0xff80000035357808 */ /* 0x004fe40002000000 */
[----:B------:R-:W-:-:S04]  /*2ed0*/  ISETP.GT.AND P4, PT, R38, 0x50, PT ;  /* 0x000000502600780c */ /* 0x000fc80003f84270 */
[----:B------:R-:W-:Y:S01]  /*2ee0*/  FSEL R31, R31, -INF , P4 ;  /* 0xff8000001f1f7808 */ /* 0x000fe20002000000 */
[----:B------:R-:W2:Y:S01]  /*2ef0*/  MUFU.TANH R57, R57 ;  /* 0x0000003900397308 */ /* 0x000ea20000002400 */
[----:B0-----:R-:W-:Y:S02]  /*2f00*/  FSEL R56, R56, -INF , P5 ;  /* 0xff80000038387808 */ /* 0x001fe40002800000 */
[----:B------:R-:W-:-:S05]  /*2f10*/  ISETP.GT.AND P5, PT, R38, 0x51, PT ;  /* 0x000000512600780c */ /* 0x000fca0003fa4270 */
[----:B------:R0:W-:Y:S01]  /*2f20*/  MUFU.TANH R35, R74 ;  /* 0x0000004a00237308 */ /* 0x0001e20000002400 */
[----:B-1----:R-:W-:-:S07]  /*2f30*/  FSEL R24, R51, -INF , P2 ;  /* 0xff80000033187808 */ /* 0x002fce0001000000 */
[----:B------:R-:W1:Y:S01]  /*2f40*/  MUFU.TANH R54, R54 ;  /* 0x0000003600367308 */ /* 0x000e620000002400 */
[----:B0-----:R-:W-:Y:S02]  /*2f50*/  FSEL R74, R49, -INF , P2 ;  /* 0xff800000314a7808 */ /* 0x001fe40001000000 */
[----:B------:R-:W-:Y:S02]  /*2f60*/  ISETP.GT.AND P2, PT, R38, 0x48, PT ;  /* 0x000000482600780c */ /* 0x000fe40003f44270 */
[----:B------:R-:W-:Y:S02]  /*2f70*/  FMNMX.FTZ R29, R74, R29, !PT ;  /* 0x0000001d4a1d7209 */ /* 0x000fe40007810000 */
[----:B--2---:R-:W-:Y:S01]  /*2f80*/  FSEL R57, R57, -INF , P1 ;  /* 0xff80000039397808 */ /* 0x004fe20000800000 */
[----:B------:R-:W0:Y:S01]  /*2f90*/  MUFU.TANH R60, R60 ;  /* 0x0000003c003c7308 */ /* 0x000e220000002400 */
[----:B------:R-:W-:-:S04]  /*2fa0*/  FMNMX.FTZ R32, R52, R29, !PT ;  /* 0x0000001d34207209 */ /* 0x000fc80007810000 */
[----:B------:R-:W-:-:S03]  /*2fb0*/  FMNMX.FTZ R33, R53, R32, !PT ;  /* 0x0000002035217209 */ /* 0x000fc60007810000 */
[----:B------:R-:W2:Y:S01]  /*2fc0*/  MUFU.TANH R61, R61 ;  /* 0x0000003d003d7308 */ /* 0x000ea20000002400 */
[----:B------:R-:W-:Y:S02]  /*2fd0*/  FMNMX.FTZ R32, R56, R33, !PT ;  /* 0x0000002138207209 */ /* 0x000fe40007810000 */
[----:B-1----:R-:W-:Y:S02]  /*2fe0*/  FSEL R25, R54, -INF , P3 ;  /* 0xff80000036197808 */ /* 0x002fe40001800000 */
[----:B------:R-:W-:Y:S02]  /*2ff0*/  ISETP.GT.AND P3, PT, R38, 0x49, PT ;  /* 0x000000492600780c */ /* 0x000fe40003f64270 */
[----:B------:R-:W-:Y:S01]  /*3000*/  FMNMX.FTZ R33, R57, R32, !PT ;  /* 0x0000002039217209 */ /* 0x000fe20007810000 */
[----:B------:R-:W1:Y:S01]  /*3010*/  MUFU.TANH R64, R64 ;  /* 0x0000004000407308 */ /* 0x000e620000002400 */
[----:B0-----:R-:W-:Y:S02]  /*3020*/  FSEL R60, R60, -INF , P2 ;  /* 0xff8000003c3c7808 */ /* 0x001fe40001000000 */
[----:B------:R-:W-:-:S02]  /*3030*/  FSEL R30, R30, -INF , P3 ;  /* 0xff8000001e1e7808 */ /* 0x000fc40001800000 */
[----:B------:R-:W-:-:S03]  /*3040*/  FMNMX.FTZ R32, R60, R33, !PT ;  /* 0x000000213c207209 */ /* 0x000fc60007810000 */
[----:B------:R-:W0:Y:S01]  /*3050*/  MUFU.TANH R59, R59 ;  /* 0x0000003b003b7308 */ /* 0x000e220000002400 */
[----:B--2---:R-:W-:Y:S02]  /*3060*/  FSEL R61, R61, -INF , P3 ;  /* 0xff8000003d3d7808 */ /* 0x004fe40001800000 */
[----:B------:R-:W-:Y:S02]  /*3070*/  ISETP.GT.AND P3, PT, R38, 0x60, PT ;  /* 0x000000602600780c */ /* 0x000fe40003f64270 */
[----:B------:R-:W-:Y:S02]  /*3080*/  FMNMX.FTZ R33, R61, R32, !PT ;  /* 0x000000203d217209 */ /* 0x000fe40007810000 */
[----:B------:R-:W-:Y:S01]  /*3090*/  FSEL R35, R35, -INF , P3 ;  /* 0xff80000023237808 */ /* 0x000fe20001800000 */
[----:B------:R-:W2:Y:S01]  /*30a0*/  MUFU.TANH R65, R65 ;  /* 0x0000004100417308 */ /* 0x000ea20000002400 */
[----:B-1----:R-:W-:Y:S02]  /*30b0*/  FSEL R64, R64, -INF , P4 ;  /* 0xff80000040407808 */ /* 0x002fe40002000000 */
[----:B------:R-:W-:-:S02]  /*30c0*/  ISETP.GT.AND P4, PT, R38, 0x61, PT ;  /* 0x000000612600780c */ /* 0x000fc40003f84270 */
[----:B------:R-:W-:-:S03]  /*30d0*/  FMNMX.FTZ R40, R64, R33, !PT ;  /* 0x0000002140287209 */ /* 0x000fc60007810000 */
[----:B------:R-:W1:Y:S01]  /*30e0*/  MUFU.TANH R62, R62 ;  /* 0x0000003e003e7308 */ /* 0x000e620000002400 */
[----:B0-----:R-:W-:Y:S02]  /*30f0*/  FSEL R28, R59, -INF , P1 ;  /* 0xff8000003b1c7808 */ /* 0x001fe40000800000 */
[----:B------:R-:W-:-:S05]  /*3100*/  ISETP.GT.AND P1, PT, R38, 0x58, PT ;  /* 0x000000582600780c */ /* 0x000fca0003f24270 */
[----:B------:R-:W0:Y:S01]  /*3110*/  MUFU.TANH R68, R68 ;  /* 0x0000004400447308 */ /* 0x000e220000002400 */
[----:B--2---:R-:W-:-:S04]  /*3120*/  FSEL R65, R65, -INF , P5 ;  /* 0xff80000041417808 */ /* 0x004fc80002800000 */
[----:B------:R-:W-:-:S03]  /*3130*/  FMNMX.FTZ R33, R65, R40, !PT ;  /* 0x0000002841217209 */ /* 0x000fc60007810000 */
[----:B------:R-:W2:Y:S01]  /*3140*/  MUFU.TANH R69, R69 ;  /* 0x0000004500457308 */ /* 0x000ea20000002400 */
[----:B-1----:R-:W-:Y:S02]  /*3150*/  FSEL R29, R62, -INF , P2 ;  /* 0xff8000003e1d7808 */ /* 0x002fe40001000000 */
[----:B------:R-:W-:-:S04]  /*3160*/  ISETP.GT.AND P2, PT, R38, 0x59, PT ;  /* 0x000000592600780c */ /* 0x000fc80003f44270 */
[----:B------:R-:W-:Y:S01]  /*3170*/  FSEL R34, R34, -INF , P2 ;  /* 0xff80000022227808 */ /* 0x000fe20001000000 */
[----:B------:R-:W1:Y:S01]  /*3180*/  MUFU.TANH R72, R72 ;  /* 0x0000004800487308 */ /* 0x000e620000002400 */
[----:B0-----:R-:W-:-:S04]  /*3190*/  FSEL R68, R68, -INF , P1 ;  /* 0xff80000044447808 */ /* 0x001fc80000800000 */
[----:B------:R-:W-:-:S03]  /*31a0*/  FMNMX.FTZ R40, R68, R33, !PT ;  /* 0x0000002144287209 */ /* 0x000fc60007810000 */
[----:B------:R-:W0:Y:S01]  /*31b0*/  MUFU.TANH R67, R67 ;  /* 0x0000004300437308 */ /* 0x000e220000002400 */
[----:B--2---:R-:W-:Y:S02]  /*31c0*/  FSEL R69, R69, -INF , P2 ;  /* 0xff80000045457808 */ /* 0x004fe40001000000 */
[----:B------:R-:W-:Y:S02]  /*31d0*/  ISETP.GT.AND P2, PT, R38, 0x70, PT ;  /* 0x000000702600780c */ /* 0x000fe40003f44270 */
[----:B------:R-:W-:-:S03]  /*31e0*/  FMNMX.FTZ R41, R69, R40, !PT ;  /* 0x0000002845297209 */ /* 0x000fc60007810000 */
[----:B------:R-:W2:Y:S01]  /*31f0*/  MUFU.TANH R73, R73 ;  /* 0x0000004900497308 */ /* 0x000ea20000002400 */
[----:B-1----:R-:W-:Y:S02]  /*3200*/  FSEL R72, R72, -INF , P3 ;  /* 0xff80000048487808 */ /* 0x002fe40001800000 */
[----:B------:R-:W-:Y:S02]  /*3210*/  ISETP.GT.AND P3, PT, R38, 0x71, PT ;  /* 0x000000712600780c */ /* 0x000fe40003f64270 */
        /* <DEDUP_REMOVED lines=9> */
[----:B------:R-:W-:-:S05]  /*32b0*/  ISETP.GT.AND P1, PT, R38, 0x69, PT ;  /* 0x000000692600780c */ /* 0x000fca0003f24270 */
[----:B------:R-:W1:Y:S01]  /*32c0*/  MUFU.TANH R80, R80 ;  /* 0x0000005000507308 */ /* 0x000e620000002400 */
[----:B0-----:R-:W-:-:S04]  /*32d0*/  FSEL R76, R76, -INF , P5 ;  /* 0xff8000004c4c7808 */ /* 0x001fc80002800000 */
[----:B------:R-:W-:-:S03]  /*32e0*/  FMNMX.FTZ R40, R76, R41, !PT ;  /* 0x000000294c287209 */ /* 0x000fc60007810000 */
[----:B------:R-:W0:Y:S01]  /*32f0*/  MUFU.TANH R36, R75 ;  /* 0x0000004b00247308 */ /* 0x000e220000002400 */
[----:B--2---:R-:W-:-:S04]  /*3300*/  FSEL R77, R77, -INF , P1 ;  /* 0xff8000004d4d7808 */ /* 0x004fc80000800000 */
[----:B------:R-:W-:-:S03]  /*3310*/  FMNMX.FTZ R41, R77, R40, !PT ;  /* 0x000000284d297209 */ /* 0x000fc60007810000 */
[----:B------:R-:W2:Y:S01]  /*3320*/  MUFU.TANH R81, R81 ;  /* 0x0000005100517308 */ /* 0x000ea20000002400 */
[----:B-1----:R-:W-:-:S04]  /*3330*/  FSEL R80, R80, -INF , P2 ;  /* 0xff80000050507808 */ /* 0x002fc80001000000 */
[----:B------:R-:W-:-:S03]  /*3340*/  FMNMX.FTZ R40, R80, R41, !PT ;  /* 0x0000002950287209 */ /* 0x000fc60007810000 */
[----:B------:R1:W4:Y:S01]  /*3350*/  MUFU.TANH R37, R78 ;  /* 0x0000004e00257308 */ /* 0x0003220000002400 */
[----:B0-----:R-:W-:Y:S02]  /*3360*/  FSEL R36, R36, -INF , P4 ;  /* 0xff80000024247808 */ /* 0x001fe40002000000 */
[----:B------:R-:W-:-:S05]  /*3370*/  ISETP.GT.AND P4, PT, R38, 0x78, PT ;  /* 0x000000782600780c */ /* 0x000fca0003f84270 */
[----:B------:R-:W0:Y:S01]  /*3380*/  MUFU.TANH R84, R84 ;  /* 0x0000005400547308 */ /* 0x000e220000002400 */
[----:B--2---:R-:W-:Y:S01]  /*3390*/  FSEL R81, R81, -INF , P3 ;  /* 0xff80000051517808 */ /* 0x004fe20001800000 */
[----:B-1----:R-:W-:-:S03]  /*33a0*/  IMAD.MOV.U32 R78, RZ, RZ, R151 ;  /* 0x000000ffff4e7224 */ /* 0x002fc600078e0097 */
[----:B------:R-:W-:-:S03]  /*33b0*/  FMNMX.FTZ R41, R81, R40, !PT ;  /* 0x0000002851297209 */ /* 0x000fc60007810000 */
[----:B------:R-:W1:Y:S01]  /*33c0*/  MUFU.TANH R85, R85 ;  /* 0x0000005500557308 */ /* 0x000e620000002400 */
[----:B----4-:R-:W-:Y:S02]  /*33d0*/  FSEL R37, R37, -INF , P5 ;  /* 0xff80000025257808 */ /* 0x010fe40002800000 */
[----:B------:R-:W-:-:S05]  /*33e0*/  ISETP.GT.AND P5, PT, R38, 0x79, PT ;  /* 0x000000792600780c */ /* 0x000fca0003fa4270 */
[----:B------:R-:W2:Y:S01]  /*33f0*/  MUFU.TANH R79, R79 ;  /* 0x0000004f004f7308 */ /* 0x000ea20000002400 */
[----:B0-----:R-:W-:-:S04]  /*3400*/  FSEL R84, R84, -INF , P4 ;  /* 0xff80000054547808 */ /* 0x001fc80002000000 */
[----:B------:R-:W-:-:S03]  /*3410*/  FMNMX.FTZ R38, R84, R41, !PT ;  /* 0x0000002954267209 */ /* 0x000fc60007810000 */
[----:B------:R-:W0:Y:S01]  /*3420*/  MUFU.TANH R82, R82 ;  /* 0x0000005200527308 */ /* 0x000e220000002400 */
[----:B-1----:R-:W-:-:S04]  /*3430*/  FSEL R85, R85, -INF , P5 ;  /* 0xff80000055557808 */ /* 0x002fc80002800000 */
[----:B------:R-:W-:-:S03]  /*3440*/  FMNMX.FTZ R38, R85, R38, !PT ;  /* 0x0000002655267209 */ /* 0x000fc60007810000 */
[----:B------:R-:W1:Y:S01]  /*3450*/  MUFU.TANH R83, R83 ;  /* 0x0000005300537308 */ /* 0x000e620000002400 */
[----:B--2---:R-:W-:Y:S01]  /*3460*/  FSEL R79, R79, -INF , P1 ;  /* 0xff8000004f4f7808 */ /* 0x004fe20000800000 */
[----:B------:R-:W2:Y:S06]  /*3470*/  SHFL.BFLY PT, R41, R38, 0x2, 0x1f ;  /* 0x0c401f0026297f89 */ /* 0x000eac00000e0000 */
[----:B------:R-:W4:Y:S01]  /*3480*/  MUFU.TANH R86, R86 ;  /* 0x0000005600567308 */ /* 0x000f220000002400 */
[----:B0-----:R-:W-:-:S07]  /*3490*/  FSEL R82, R82, -INF , P2 ;  /* 0xff80000052527808 */ /* 0x001fce0001000000 */
[----:B------:R-:W0:Y:S01]  /*34a0*/  MUFU.TANH R87, R87 ;  /* 0x0000005700577308 */ /* 0x000e220000002400 */
[----:B-1----:R-:W-:Y:S02]  /*34b0*/  FSEL R83, R83, -INF , P3 ;  /* 0xff80000053537808 */ /* 0x002fe40001800000 */
[----:B----4-:R-:W-:Y:S02]  /*34c0*/  FSEL R86, R86, -INF , P4 ;  /* 0xff80000056567808 */ /* 0x010fe40002000000 */
[----:B--2---:R-:W-:-:S05]  /*34d0*/  FMNMX.FTZ R41, R38, R41, !PT ;  /* 0x0000002926297209 */ /* 0x004fca0007810000 */
[----:B------:R-:W1:Y:S01]  /*34e0*/  SHFL.BFLY PT, R40, R41, 0x1, 0x1f ;  /* 0x0c201f0029287f89 */ /* 0x000e6200000e0000 */
[----:B0-----:R-:W-:Y:S02]  /*34f0*/  FSEL R87, R87, -INF , P5 ;  /* 0xff80000057577808 */ /* 0x001fe40002800000 */
[----:B-1----:R-:W-:Y:S01]  /*3500*/  FMNMX.FTZ R189, R41, R40, !PT ;  /* 0x0000002829bd7209 */ /* 0x002fe20007810000 */
[----:B------:R-:W-:-:S03]  /*3510*/  IMAD.U32 R40, RZ, RZ, UR6 ;  /* 0x00000006ff287e24 */ /* 0x000fc6000f8e00ff */
[C---:B------:R-:W-:Y:S01]  /*3520*/  FSETP.NEU.FTZ.AND P6, PT, R189.reuse, -INF , PT ;  /* 0xff800000bd00780b */ /* 0x040fe20003fdd000 */
[----:B------:R-:W-:-:S05]  /*3530*/  FFMA.FTZ R40, R189, R40, -8 ;  /* 0xc1000000bd287423 */ /* 0x000fca0000010028 */
[----:B------:R-:W-:Y:S02]  /*3540*/  FSEL R67, R40, RZ, P6 ;  /* 0x000000ff28437208 */ /* 0x000fe40003000000 */
[----:B---3--:R-:W-:Y:S01]  /*3550*/  LOP3.LUT P6, RZ, R90, 0x7f, RZ, 0xc0, !PT ;  /* 0x0000007f5aff7812 */ /* 0x008fe200078cc0ff */
[----:B------:R-:W-:Y:S02]  /*3560*/  IMAD.MOV.U32 R90, RZ, RZ, R151 ;  /* 0x000000ffff5a7224 */ /* 0x000fe400078e0097 */
[----:B------:R-:W-:-:S01]  /*3570*/  FFMA.FTZ R38, R39, UR6, -R67 ;  /* 0x0000000627267c23 */ /* 0x000fc20008010843 */
[--C-:B------:R-:W-:Y:S01]  /*3580*/  FFMA.FTZ R39, R42, UR6, -R67.reuse ;  /* 0x000000062a277c23 */ /* 0x100fe20008010843 */
[----:B------:R-:W-:Y:S01]  /*3590*/  FMNMX.FTZ R42, R5, R6, !PT ;  /* 0x00000006052a7209 */ /* 0x000fe20007810000 */
[--C-:B------:R-:W-:Y:S01]  /*35a0*/  FFMA.FTZ R40, R43, UR6, -R67.reuse ;  /* 0x000000062b287c23 */ /* 0x100fe20008010843 */
        /* <DEDUP_REMOVED lines=8> */
[----:B------:R-:W-:Y:S01]  /*3630*/  IMAD.U32 R68, RZ, RZ, UR6 ;  /* 0x00000006ff447e24 */ /* 0x000fe2000f8e00ff */
[----:B------:R-:W-:Y:S01]  /*3640*/  MUFU.EX2 R38, R38 ;  /* 0x0000002600267308 */ /* 0x000fe20000000800 */
[----:B------:R-:W-:Y:S01]  /*3650*/  FMNMX.FTZ R43, R9, R42, !PT ;  /* 0x0000002a092b7209 */ /* 0x000fe20007810000 */
[--C-:B------:R-:W-:Y:S01]  /*3660*/  FFMA.FTZ R71, R71, UR6, -R67.reuse ;  /* 0x0000000647477c23 */ /* 0x100fe20008010843 */
[----:B------:R-:W-:-:S01]  /*3670*/  FFMA.FTZ R60, R60, UR6, -R67 ;  /* 0x000000063c3c7c23 */ /* 0x000fc20008010843 */
[--C-:B------:R-:W-:Y:S01]  /*3680*/  FFMA.FTZ R61, R61, UR6, -R67.reuse ;  /* 0x000000063d3d7c23 */ /* 0x100fe20008010843 */
[----:B------:R-:W-:Y:S01]  /*3690*/  FMNMX.FTZ R44, R10, R43, !PT ;  /* 0x0000002b0a2c7209 */ /* 0x000fe20007810000 */
[--C-:B------:R-:W-:Y:S01]  /*36a0*/  FFMA.FTZ R43, R50, UR6, -R67.reuse ;  /* 0x00000006322b7c23 */ /* 0x100fe20008010843 */
[----:B------:R-:W-:-:S01]  /*36b0*/  FFMA.FTZ R51, R88, UR6, -R67 ;  /* 0x0000000658337c23 */ /* 0x000fc20008010843 */
[----:B------:R-:W-:Y:S01]  /*36c0*/  MUFU.EX2 R42, R47 ;  /* 0x0000002f002a7308 */ /* 0x000fe20000000800 */
[----:B------:R-:W-:Y:S01]  /*36d0*/  FMNMX.FTZ R45, R11, R44, !PT ;  /* 0x0000002c0b2d7209 */ /* 0x000fe20007810000 */
[--C-:B------:R-:W-:Y:S01]  /*36e0*/  FFMA.FTZ R74, R74, UR6, -R67.reuse ;  /* 0x000000064a4a7c23 */ /* 0x100fe20008010843 */
[----:B------:R-:W-:-:S01]  /*36f0*/  FFMA.FTZ R69, R69, UR6, -R67 ;  /* 0x0000000645457c23 */ /* 0x000fc20008010843 */
[----:B------:R-:W-:Y:S01]  /*3700*/  FFMA.FTZ R62, R72, UR6, -R67 ;  /* 0x00000006483e7c23 */ /* 0x000fe20008010843 */
[----:B------:R-:W-:Y:S01]  /*3710*/  FMNMX.FTZ R44, R12, R45, !PT ;  /* 0x0000002d0c2c7209 */ /* 0x000fe20007810000 */
[----:B------:R-:W-:-:S02]  /*3720*/  @!P6 VIADD R4, R4, 0x38840 ;  /* 0x000388400404e836 */ /* 0x000fc40000000000 */
[----:B------:R0:W-:Y:S01]  /*3730*/  MUFU.EX2 R47, R58 ;  /* 0x0000003a002f7308 */ /* 0x0001e20000000800 */
[----:B------:R-:W-:Y:S01]  /*3740*/  FMNMX.FTZ R45, R13, R44, !PT ;  /* 0x0000002c0d2d7209 */ /* 0x000fe20007810000 */
[----:B------:R-:W-:Y:S01]  /*3750*/  IMAD.MOV.U32 R88, RZ, RZ, R151 ;  /* 0x000000ffff587224 */ /* 0x000fe200078e0097 */
[----:B------:R-:W-:Y:S02]  /*3760*/  @!P6 PRMT R4, RZ, 0x654, R4 ;  /* 0x00000654ff04e816 */ /* 0x000fe40000000004 */
[----:B------:R-:W-:Y:S02]  /*3770*/  FMNMX.FTZ R46, R14, R45, !PT ;  /* 0x0000002d0e2e7209 */ /* 0x000fe40007810000 */
[----:B------:R1:W-:Y:S01]  /*3780*/  @!P6 SYNCS.ARRIVE.TRANS64.RED.A1T0 RZ, [R4+URZ], RZ ;  /* 0x000000ff04ffe9a7 */ /* 0x0003e2000810043f */
[----:B------:R-:W2:Y:S01]  /*3790*/  MUFU.EX2 R44, R55 ;  /* 0x00000037002c7308 */ /* 0x000ea20000000800 */
[----:B------:R-:W-:Y:S01]  /*37a0*/  FMNMX.FTZ R45, R15, R46, !PT ;  /* 0x0000002e0f2d7209 */ /* 0x000fe20007810000 */
[----:B0-----:R-:W-:-:S03]  /*37b0*/  FFMA.FTZ R58, R52, UR6, -R67 ;  /* 0x00000006343a7c23 */ /* 0x001fc60008010843 */
[----:B------:R-:W-:Y:S01]  /*37c0*/  FMNMX.FTZ R46, R20, R45, !PT ;  /* 0x0000002d142e7209 */ /* 0x000fe20007810000 */
[----:B------:R-:W-:-:S01]  /*37d0*/  FFMA.FTZ R45, R63, UR6, -R67 ;  /* 0x000000063f2d7c23 */ /* 0x000fc20008010843 */
[----:B------:R-:W-:Y:S01]  /*37e0*/  FFMA.FTZ R63, R85, UR6, -R67 ;  /* 0x00000006553f7c23 */ /* 0x000fe20008010843 */
[----:B------:R-:W-:Y:S01]  /*37f0*/  MUFU.EX2 R39, R39 ;  /* 0x0000002700277308 */ /* 0x000fe20000000800 */
[----:B------:R-:W-:Y:S01]  /*3800*/  FMNMX.FTZ R49, R21, R46, !PT ;  /* 0x0000002e15317209 */ /* 0x000fe20007810000 */
[----:B------:R-:W-:-:S03]  /*3810*/  IMAD.MOV.U32 R85, RZ, RZ, R151 ;  /* 0x000000ffff557224 */ /* 0x000fc600078e0097 */
[----:B------:R-:W-:-:S03]  /*3820*/  FMNMX.FTZ R46, R24, R49, !PT ;  /* 0x00000031182e7209 */ /* 0x000fc60007810000 */
[----:B------:R-:W-:Y:S01]  /*3830*/  MUFU.EX2 R40, R40 ;  /* 0x0000002800287308 */ /* 0x000fe20000000800 */
[----:B------:R-:W-:Y:S02]  /*3840*/  FMNMX.FTZ R49, R25, R46, !PT ;  /* 0x0000002e19317209 */ /* 0x000fe40007810000 */
[----:B--2---:R-:W-:Y:S02]  /*3850*/  F2FP.SATFINITE.E4M3.F32.PACK_AB_MERGE_C R230, R47, R44, RZ ;  /* 0x0000002c2fe6723e */ /* 0x004fe400048070ff */
[----:B------:R-:W-:-:S03]  /*3860*/  FMNMX.FTZ R48, R26, R49, !PT ;  /* 0x000000311a307209 */ /* 0x000fc60007810000 */
[----:B------:R-:W-:Y:S01]  /*3870*/  MUFU.EX2 R46, R66 ;  /* 0x00000042002e7308 */ /* 0x000fe20000000800 */
[----:B------:R-:W-:-:S04]  /*3880*/  FMNMX.FTZ R49, R27, R48, !PT ;  /* 0x000000301b317209 */ /* 0x000fc80007810000 */
[----:B------:R-:W-:-:S03]  /*3890*/  FMNMX.FTZ R50, R28, R49, !PT ;  /* 0x000000311c327209 */ /* 0x000fc60007810000 */
[----:B------:R0:W-:Y:S01]  /*38a0*/  MUFU.EX2 R66, R58 ;  /* 0x0000003a00427308 */ /* 0x0001e20000000800 */
[----:B------:R-:W-:-:S04]  /*38b0*/  FMNMX.FTZ R49, R29, R50, !PT ;  /* 0x000000321d317209 */ /* 0x000fc80007810000 */
[----:B------:R-:W-:Y:S01]  /*38c0*/  FMNMX.FTZ R50, R30, R49, !PT ;  /* 0x000000311e327209 */ /* 0x000fe20007810000 */
[----:B------:R-:W-:-:S01]  /*38d0*/  FFMA.FTZ R49, R89, UR6, -R67 ;  /* 0x0000000659317c23 */ /* 0x000fc20008010843 */
[----:B------:R-:W-:Y:S01]  /*38e0*/  IMAD.MOV.U32 R89, RZ, RZ, R151 ;  /* 0x000000ffff597224 */ /* 0x000fe200078e0097 */
[----:B------:R-:W2:Y:S01]  /*38f0*/  MUFU.EX2 R41, R41 ;  /* 0x0000002900297308 */ /* 0x000ea20000000800 */
[----:B------:R-:W-:Y:S01]  /*3900*/  FMNMX.FTZ R55, R31, R50, !PT ;  /* 0x000000321f377209 */ /* 0x000fe20007810000 */
[----:B0-----:R-:W-:-:S03]  /*3910*/  FFMA.FTZ R58, R57, UR6, -R67 ;  /* 0x00000006393a7c23 */ /* 0x001fc60008010843 */
[----:B------:R-:W-:-:S03]  /*3920*/  FMNMX.FTZ R50, R32, R55, !PT ;  /* 0x0000003720327209 */ /* 0x000fc60007810000 */
[----:B------:R-:W-:Y:S01]  /*3930*/  MUFU.EX2 R48, R71 ;  /* 0x0000004700307308 */ /* 0x000fe20000000800 */
[----:B------:R-:W-:-:S04]  /*3940*/  FMNMX.FTZ R55, R33, R50, !PT ;  /* 0x0000003221377209 */ /* 0x000fc80007810000 */
[----:B------:R-:W-:-:S03]  /*3950*/  FMNMX.FTZ R54, R34, R55, !PT ;  /* 0x0000003722367209 */ /* 0x000fc60007810000 */
[----:B------:R0:W-:Y:S01]  /*3960*/  MUFU.EX2 R70, R60 ;  /* 0x0000003c00467308 */ /* 0x0001e20000000800 */
[----:B------:R-:W-:Y:S02]  /*3970*/  FMNMX.FTZ R55, R35, R54, !PT ;  /* 0x0000003623377209 */ /* 0x000fe40007810000 */
[----:B--2---:R-:W-:Y:S02]  /*3980*/  F2FP.SATFINITE.E4M3.F32.PACK_AB_MERGE_C R228, R41, R40, RZ ;  /* 0x0000002829e4723e */ /* 0x004fe400048070ff */
[----:B------:R-:W-:Y:S01]  /*3990*/  FMNMX.FTZ R52, R36, R55, !PT ;  /* 0x0000003724347209 */ /* 0x000fe20007810000 */
[--C-:B------:R-:W-:Y:S01]  /*39a0*/  FFMA.FTZ R55, R53, UR6, -R67.reuse ;  /* 0x0000000635377c23 */ /* 0x100fe20008010843 */
[----:B------:R-:W-:Y:S01]  /*39b0*/  F2FP.SATFINITE.E4M3.F32.PACK_AB_MERGE_C R228, R39, R38, R228 ;  /* 0x0000002627e4723e */ /* 0x000fe200048070e4 */
[----:B------:R2:W3:Y:S01]  /*39c0*/  MUFU.EX2 R75, R61 ;  /* 0x0000003d004b7308 */ /* 0x0004e20000000800 */
[----:B------:R-:W-:Y:S01]  /*39d0*/  FMNMX.FTZ R52, R37, R52, !PT ;  /* 0x0000003425347209 */ /* 0x000fe20007810000 */
[----:B0-----:R-:W-:Y:S01]  /*39e0*/  FFMA.FTZ R60, R76, UR6, -R67 ;  /* 0x000000064c3c7c23 */ /* 0x001fe20008010843 */
[----:B------:R-:W-:-:S02]  /*39f0*/  IMAD.MOV.U32 R76, RZ, RZ, R151 ;  /* 0x000000ffff4c7224 */ /* 0x000fc400078e0097 */
[----:B------:R-:W-:Y:S01]  /*3a00*/  FMNMX.FTZ R53, R79, R52, !PT ;  /* 0x000000344f357209 */ /* 0x000fe20007810000 */
[----:B------:R-:W-:-:S02]  /*3a10*/  FFMA.FTZ R52, R56, UR6, -R67 ;  /* 0x0000000638347c23 */ /* 0x000fc40008010843 */
[----:B------:R0:W4:Y:S01]  /*3a20*/  MUFU.EX2 R71, R55 ;  /* 0x0000003700477308 */ /* 0x0001220000000800 */
[----:B------:R-:W-:Y:S01]  /*3a30*/  FMNMX.FTZ R54, R82, R53, !PT ;  /* 0x0000003552367209 */ /* 0x000fe20007810000 */
[----:B--2---:R-:W-:Y:S01]  /*3a40*/  FFMA.FTZ R61, R81, UR6, -R67 ;  /* 0x00000006513d7c23 */ /* 0x004fe20008010843 */
[----:B------:R-:W-:Y:S02]  /*3a50*/  IMAD.MOV.U32 R81, RZ, RZ, R151 ;  /* 0x000000ffff517224 */ /* 0x000fe400078e0097 */
[----:B------:R-:W-:-:S03]  /*3a60*/  FMNMX.FTZ R53, R83, R54, !PT ;  /* 0x0000003653357209 */ /* 0x000fc60007810000 */
[----:B------:R-:W2:Y:S01]  /*3a70*/  MUFU.EX2 R43, R43 ;  /* 0x0000002b002b7308 */ /* 0x000ea20000000800 */
[----:B------:R-:W-:Y:S01]  /*3a80*/  FMNMX.FTZ R54, R86, R53, !PT ;  /* 0x0000003556367209 */ /* 0x000fe20007810000 */
[--C-:B0-----:R-:W-:Y:S01]  /*3a90*/  FFMA.FTZ R55, R65, UR6, -R67.reuse ;  /* 0x0000000641377c23 */ /* 0x101fe20008010843 */
[----:B------:R-:W-:-:S01]  /*3aa0*/  FFMA.FTZ R65, R73, UR6, -R67 ;  /* 0x0000000649417c23 */ /* 0x000fc20008010843 */
[----:B---3--:R-:W-:Y:S01]  /*3ab0*/  F2FP.SATFINITE.E4M3.F32.PACK_AB_MERGE_C R220, R75, R70, RZ ;  /* 0x000000464bdc723e */ /* 0x008fe200048070ff */
[----:B------:R-:W-:Y:S01]  /*3ac0*/  IMAD.MOV.U32 R73, RZ, RZ, R151 ;  /* 0x000000ffff497224 */ /* 0x000fe200078e0097 */
[----:B------:R-:W-:Y:S01]  /*3ad0*/  FMNMX.FTZ R56, R87, R54, !PT ;  /* 0x0000003657387209 */ /* 0x000fe20007810000 */
[----:B------:R-:W-:-:S01]  /*3ae0*/  FFMA.FTZ R54, R64, UR6, -R67 ;  /* 0x0000000640367c23 */ /* 0x000fc20008010843 */
[----:B------:R0:W-:Y:S01]  /*3af0*/  MUFU.EX2 R53, R58 ;  /* 0x0000003a00357308 */ /* 0x0001e20000000800 */
[----:B----4-:R-:W-:Y:S02]  /*3b00*/  F2FP.SATFINITE.E4M3.F32.PACK_AB_MERGE_C R218, R71, R66, RZ ;  /* 0x0000004247da723e */ /* 0x010fe400048070ff */
[----:B------:R-:W0:Y:S05]  /*3b10*/  SHFL.BFLY PT, R57, R56, 0x2, 0x1f ;  /* 0x0c401f0038397f89 */ /* 0x000e2a00000e0000 */
[----:B------:R-:W-:Y:S01]  /*3b20*/  MUFU.EX2 R50, R74 ;  /* 0x0000004a00327308 */ /* 0x000fe20000000800 */
[----:B--2---:R-:W-:-:S07]  /*3b30*/  F2FP.SATFINITE.E4M3.F32.PACK_AB_MERGE_C R230, R43, R42, R230 ;  /* 0x0000002a2be6723e */ /* 0x004fce00048070e6 */
[----:B------:R-:W-:Y:S08]  /*3b40*/  MUFU.EX2 R64, R69 ;  /* 0x0000004500407308 */ /* 0x000ff00000000800 */
[----:B------:R-:W-:Y:S01]  /*3b50*/  MUFU.EX2 R45, R45 ;  /* 0x0000002d002d7308 */ /* 0x000fe20000000800 */
[----:B0-----:R-:W-:Y:S01]  /*3b60*/  FMNMX.FTZ R58, R56, R57, !PT ;  /* 0x00000039383a7209 */ /* 0x001fe20007810000 */
[--C-:B------:R-:W-:Y:S01]  /*3b70*/  FFMA.FTZ R57, R77, UR6, -R67.reuse ;  /* 0x000000064d397c23 */ /* 0x100fe20008010843 */
[----:B------:R-:W-:-:S01]  /*3b80*/  FFMA.FTZ R56, R80, UR6, -R67 ;  /* 0x0000000650387c23 */ /* 0x000fc20008010843 */
[----:B------:R-:W-:-:S02]  /*3b90*/  IMAD.MOV.U32 R80, RZ, RZ, R151 ;  /* 0x000000ffff507224 */ /* 0x000fc400078e0097 */
[----:B------:R-:W0:Y:S02]  /*3ba0*/  SHFL.BFLY PT, R195, R58, 0x1, 0x1f ;  /* 0x0c201f003ac37f89 */ /* 0x000e2400000e0000 */
[----:B------:R-:W2:Y:S01]  /*3bb0*/  MUFU.EX2 R51, R51 ;  /* 0x0000003300337308 */ /* 0x000ea20000000800 */
[----:B------:R-:W-:-:S07]  /*3bc0*/  IMAD.MOV.U32 R77, RZ, RZ, R151 ;  /* 0x000000ffff4d7224 */ /* 0x000fce00078e0097 */
[----:B------:R-:W3:Y:S08]  /*3bd0*/  MUFU.EX2 R49, R49 ;  /* 0x0000003100317308 */ /* 0x000ef00000000800 */
[----:B------:R-:W-:Y:S01]  /*3be0*/  MUFU.EX2 R52, R52 ;  /* 0x0000003400347308 */ /* 0x000fe20000000800 */
[----:B--2---:R-:W-:-:S04]  /*3bf0*/  F2FP.SATFINITE.E4M3.F32.PACK_AB_MERGE_C R216, R51, R48, RZ ;  /* 0x0000003033d8723e */ /* 0x004fc800048070ff */
[----:B------:R-:W-:Y:S02]  /*3c00*/  F2FP.SATFINITE.E4M3.F32.PACK_AB_MERGE_C R216, R46, R45, R216 ;  /* 0x0000002d2ed8723e */ /* 0x000fe400048070d8 */
[----:B0-----:R-:W-:Y:S01]  /*3c10*/  FMNMX.FTZ R195, R58, R195, !PT ;  /* 0x000000c33ac37209 */ /* 0x001fe20007810000 */
[----:B------:R-:W-:Y:S01]  /*3c20*/  FFMA.FTZ R58, R84, UR6, -R67 ;  /* 0x00000006543a7c23 */ /* 0x000fe20008010843 */
[----:B------:R-:W-:-:S01]  /*3c30*/  FADD.FTZ R67, R38, R39 ;  /* 0x0000002726437221 */ /* 0x000fc20000010000 */
[----:B------:R-:W-:Y:S01]  /*3c40*/  MUFU.EX2 R54, R54 ;  /* 0x0000003600367308 */ /* 0x000fe20000000800 */
[C---:B------:R-:W-:Y:S01]  /*3c50*/  FSETP.NEU.FTZ.AND P1, PT, R195.reuse, -INF , PT ;  /* 0xff800000c300780b */ /* 0x040fe20003f3d000 */
[----:B------:R-:W-:Y:S01]  /*3c60*/  FFMA.FTZ R68, R195, R68, -8 ;  /* 0xc1000000c3447423 */ /* 0x000fe20000010044 */
[----:B------:R-:W-:-:S01]  /*3c70*/  FADD.FTZ R74, R40, R67 ;  /* 0x00000043284a7221 */ /* 0x000fc20000010000 */
[----:B---3--:R-:W-:Y:S01]  /*3c80*/  F2FP.SATFINITE.E4M3.F32.PACK_AB_MERGE_C R218, R50, R49, R218 ;  /* 0x0000003132da723e */ /* 0x008fe200048070da */
[----:B------:R-:W-:-:S02]  /*3c90*/  IMAD.MOV.U32 R84, RZ, RZ, R151 ;  /* 0x000000ffff547224 */ /* 0x000fc400078e0097 */
[----:B------:R-:W-:Y:S01]  /*3ca0*/  FSEL R68, R68, RZ, P1 ;  /* 0x000000ff44447208 */ /* 0x000fe20000800000 */
[----:B------:R-:W-:-:S01]  /*3cb0*/  FADD.FTZ R69, R41, R74 ;  /* 0x0000004a29457221 */ /* 0x000fc20000010000 */
[----:B------:R-:W-:Y:S01]  /*3cc0*/  MUFU.EX2 R55, R55 ;  /* 0x0000003700377308 */ /* 0x000fe20000000800 */
[----:B------:R-:W-:Y:S01]  /*3cd0*/  PLOP3.LUT P1, PT, PT, PT, UP0, 0x80, 0x0 ;  /* 0x000000000000781c */ /* 0x000fe20003f2f008 */
[----:B------:R-:W-:Y:S02]  /*3ce0*/  IMAD.MOV.U32 R39, RZ, RZ, R151 ;  /* 0x000000ffff277224 */ /* 0x000fe400078e0097 */
        /* <DEDUP_REMOVED lines=14> */
[----:B------:R-:W0:Y:S01]  /*3dd0*/  MUFU.EX2 R6, R6 ;  /* 0x0000000600067308 */ /* 0x000e220000000800 */
        /* <DEDUP_REMOVED lines=16> */
[----:B0-----:R-:W-:-:S01]  /*3ee0*/  FADD.FTZ R72, R5, R6 ;  /* 0x0000000605487221 */ /* 0x001fc20000010000 */
[--C-:B------:R-:W-:Y:S01]  /*3ef0*/  FFMA.FTZ R36, R36, UR6, -R68.reuse ;  /* 0x0000000624247c23 */ /* 0x100fe20008010844 */
[----:B------:R-:W-:-:S01]  /*3f00*/  FFMA.FTZ R37, R37, UR6, -R68 ;  /* 0x0000000625257c23 */ /* 0x000fc20008010844 */
[--C-:B------:R-:W-:Y:S01]  /*3f10*/  FFMA.FTZ R79, R79, UR6, -R68.reuse ;  /* 0x000000064f4f7c23 */ /* 0x100fe20008010844 */
[----:B------:R-:W-:-:S01]  /*3f20*/  FFMA.FTZ R82, R82, UR6, -R68 ;  /* 0x0000000652527c23 */ /* 0x000fc20008010844 */
[--C-:B------:R-:W-:Y:S01]  /*3f30*/  FFMA.FTZ R83, R83, UR6, -R68.reuse ;  /* 0x0000000653537c23 */ /* 0x100fe20008010844 */
[----:B------:R-:W-:-:S01]  /*3f40*/  FFMA.FTZ R86, R86, UR6, -R68 ;  /* 0x0000000656567c23 */ /* 0x000fc20008010844 */
[----:B------:R-:W0:Y:S01]  /*3f50*/  MUFU.EX2 R9, R9 ;  /* 0x0000000900097308 */ /* 0x000e220000000800 */
[----:B--2---:R-:W-:-:S01]  /*3f60*/  FADD.FTZ R67, R7, R72 ;  /* 0x0000004807437221 */ /* 0x004fc20000010000 */
[----:B------:R-:W-:Y:S01]  /*3f70*/  FFMA.FTZ R68, R87, UR6, -R68 ;  /* 0x0000000657447c23 */ /* 0x000fe20008010844 */
[----:B------:R-:W-:Y:S01]  /*3f80*/  F2FP.SATFINITE.E4M3.F32.PACK_AB_MERGE_C R220, R53, R52, R220 ;  /* 0x0000003435dc723e */ /* 0x000fe200048070dc */
[----:B------:R-:W-:-:S02]  /*3f90*/  IMAD.MOV.U32 R87, RZ, RZ, R151 ;  /* 0x000000ffff577224 */ /* 0x000fc400078e0097 */
[----:B------:R-:W-:Y:S02]  /*3fa0*/  IMAD.MOV.U32 R74, RZ, RZ, R151 ;  /* 0x000000ffff4a7224 */ /* 0x000fe400078e0097 */
[----:B------:R-:W1:Y:S01]  /*3fb0*/  MUFU.EX2 R10, R10 ;  /* 0x0000000a000a7308 */ /* 0x000e620000000800 */
[----:B---3--:R-:W-:-:S01]  /*3fc0*/  FADD.FTZ R72, R8, R67 ;  /* 0x0000004308487221 */ /* 0x008fc20000010000 */
[--C-:B------:R-:W-:Y:S02]  /*3fd0*/  IMAD.MOV.U32 R43, RZ, RZ, R151.reuse ;  /* 0x000000ffff2b7224 */ /* 0x100fe400078e0097 */
[--C-:B------:R-:W-:Y:S02]  /*3fe0*/  IMAD.MOV.U32 R42, RZ, RZ, R151.reuse ;  /* 0x000000ffff2a7224 */ /* 0x100fe400078e0097 */
[----:B------:R-:W-:Y:S02]  /*3ff0*/  IMAD.MOV.U32 R38, RZ, RZ, R151 ;  /* 0x000000ffff267224 */ /* 0x000fe400078e0097 */
[----:B------:R-:W2:Y:S01]  /*4000*/  MUFU.EX2 R11, R11 ;  /* 0x0000000b000b7308 */ /* 0x000ea20000000800 */
[----:B0-----:R-:W-:-:S01]  /*4010*/  FADD.FTZ R67, R9, R72 ;  /* 0x0000004809437221 */ /* 0x001fc20000010000 */
[----:B------:R-:W-:Y:S01]  /*4020*/  FADD.FTZ R72, R44, R69 ;  /* 0x000000452c487221 */ /* 0x000fe20000010000 */
[----:B------:R-:W-:-:S03]  /*4030*/  IMAD.MOV.U32 R44, RZ, RZ, R151 ;  /* 0x000000ffff2c7224 */ /* 0x000fc600078e0097 */
[----:B------:R-:W-:Y:S01]  /*4040*/  FADD.FTZ R72, R47, R72 ;  /* 0x000000482f487221 */ /* 0x000fe20000010000 */
[----:B------:R-:W-:Y:S01]  /*4050*/  IMAD.MOV.U32 R47, RZ, RZ, R151 ;  /* 0x000000ffff2f7224 */ /* 0x000fe200078e0097 */
[----:B------:R-:W0:Y:S01]  /*4060*/  MUFU.EX2 R12, R12 ;  /* 0x0000000c000c7308 */ /* 0x000e220000000800 */
[----:B-1----:R-:W-:-:S07]  /*4070*/  FADD.FTZ R4, R10, R67 ;  /* 0x000000430a047221 */ /* 0x002fce0000010000 */
[----:B------:R-:W1:Y:S01]  /*4080*/  MUFU.EX2 R13, R13 ;  /* 0x0000000d000d7308 */ /* 0x000e620000000800 */
[----:B--2---:R-:W-:-:S07]  /*4090*/  FADD.FTZ R67, R11, R4 ;  /* 0x000000040b437221 */ /* 0x004fce0000010000 */
[----:B------:R-:W2:Y:S01]  /*40a0*/  MUFU.EX2 R14, R14 ;  /* 0x0000000e000e7308 */ /* 0x000ea20000000800 */
[----:B0-----:R-:W-:-:S01]  /*40b0*/  FADD.FTZ R4, R12, R67 ;  /* 0x000000430c047221 */ /* 0x001fc20000010000 */
[----:B------:R-:W-:Y:S01]  /*40c0*/  FADD.FTZ R67, R45, R72 ;  /* 0x000000482d437221 */ /* 0x000fe20000010000 */
[----:B------:R-:W-:-:S03]  /*40d0*/  IMAD.MOV.U32 R45, RZ, RZ, R151 ;  /* 0x000000ffff2d7224 */ /* 0x000fc600078e0097 */
[----:B------:R-:W-:Y:S01]  /*40e0*/  FADD.FTZ R67, R46, R67 ;  /* 0x000000432e437221 */ /* 0x000fe20000010000 */
[----:B------:R-:W-:Y:S01]  /*40f0*/  IMAD.MOV.U32 R46, RZ, RZ, R151 ;  /* 0x000000ffff2e7224 */ /* 0x000fe200078e0097 */
[----:B------:R-:W0:Y:S01]  /*4100*/  MUFU.EX2 R15, R15 ;  /* 0x0000000f000f7308 */ /* 0x000e220000000800 */
[----:B-1----:R-:W-:-:S01]  /*4110*/  FADD.FTZ R69, R13, R4 ;  /* 0x000000040d457221 */ /* 0x002fc20000010000 */
[----:B------:R-:W-:Y:S01]  /*4120*/  FADD.FTZ R72, R48, R67 ;  /* 0x0000004330487221 */ /* 0x000fe20000010000 */
[----:B------:R-:W-:-:S03]  /*4130*/  IMAD.MOV.U32 R48, RZ, RZ, R151 ;  /* 0x000000ffff307224 */ /* 0x000fc600078e0097 */
[----:B------:R-:W-:Y:S01]  /*4140*/  FADD.FTZ R72, R51, R72 ;  /* 0x0000004833487221 */ /* 0x000fe20000010000 */
[----:B------:R-:W-:Y:S01]  /*4150*/  IMAD.MOV.U32 R51, RZ, RZ, R151 ;  /* 0x000000ffff337224 */ /* 0x000fe200078e0097 */
[----:B------:R-:W1:Y:S01]  /*4160*/  MUFU.EX2 R20, R20 ;  /* 0x0000001400147308 */ /* 0x000e620000000800 */
[----:B--2---:R-:W-:-:S07]  /*4170*/  FADD.FTZ R4, R14, R69 ;  /* 0x000000450e047221 */ /* 0x004fce0000010000 */
[----:B------:R-:W2:Y:S01]  /*4180*/  MUFU.EX2 R21, R21 ;  /* 0x0000001500157308 */ /* 0x000ea20000000800 */
[----:B0-----:R-:W-:-:S07]  /*4190*/  FADD.FTZ R67, R15, R4 ;  /* 0x000000040f437221 */ /* 0x001fce0000010000 */
[----:B------:R-:W0:Y:S01]  /*41a0*/  MUFU.EX2 R24, R24 ;  /* 0x0000001800187308 */ /* 0x000e220000000800 */
[----:B-1----:R-:W-:-:S01]  /*41b0*/  FADD.FTZ R4, R20, R67 ;  /* 0x0000004314047221 */ /* 0x002fc20000010000 */
[----:B------:R-:W-:Y:S01]  /*41c0*/  FADD.FTZ R67, R49, R72 ;  /* 0x0000004831437221 */ /* 0x000fe20000010000 */
[----:B------:R-:W-:Y:S01]  /*41d0*/  F2FP.SATFINITE.E4M3.F32.PACK_AB_MERGE_C R15, R20, R15, RZ ;  /* 0x0000000f140f723e */ /* 0x000fe200048070ff */
[----:B------:R-:W-:Y:S02]  /*41e0*/  IMAD.MOV.U32 R72, RZ, RZ, R151 ;  /* 0x000000ffff487224 */ /* 0x000fe400078e0097 */
[----:B------:R-:W-:-:S01]  /*41f0*/  FADD.FTZ R67, R50, R67 ;  /* 0x0000004332437221 */ /* 0x000fc20000010000 */
[----:B------:R-:W-:Y:S01]  /*4200*/  F2FP.SATFINITE.E4M3.F32.PACK_AB_MERGE_C R217, R14, R13, R15 ;  /* 0x0000000d0ed9723e */ /* 0x000fe2000480700f */
[----:B------:R-:W1:Y:S01]  /*4210*/  MUFU.EX2 R25, R25 ;  /* 0x0000001900197308 */ /* 0x000e620000000800 */
[----:B--2---:R-:W-:-:S01]  /*4220*/  FADD.FTZ R69, R21, R4 ;  /* 0x0000000415457221 */ /* 0x004fc20000010000 */
[----:B------:R-:W-:Y:S01]  /*4230*/  FADD.FTZ R40, R66, R67 ;  /* 0x0000004342287221 */ /* 0x000fe20000010000 */
[----:B------:R-:W-:-:S02]  /*4240*/  IMAD.MOV.U32 R67, RZ, RZ, R151 ;  /* 0x000000ffff437224 */ /* 0x000fc400078e0097 */
[----:B------:R-:W-:Y:S02]  /*4250*/  IMAD.MOV.U32 R66, RZ, RZ, R151 ;  /* 0x000000ffff427224 */ /* 0x000fe400078e0097 */
[----:B------:R-:W-:-:S01]  /*4260*/  FADD.FTZ R71, R71, R40 ;  /* 0x0000002847477221 */ /* 0x000fc20000010000 */
[----:B------:R-:W-:Y:S01]  /*4270*/  F2FP.SATFINITE.E4M3.F32.PACK_AB_MERGE_C R40, R8, R7, RZ ;  /* 0x000000070828723e */ /* 0x000fe200048070ff */
[----:B------:R-:W2:Y:S01]  /*4280*/  MUFU.EX2 R26, R26 ;  /* 0x0000001a001a7308 */ /* 0x000ea20000000800 */
[----:B0-----:R-:W-:-:S01]  /*4290*/  FADD.FTZ R4, R24, R69 ;  /* 0x0000004518047221 */ /* 0x001fc20000010000 */
[----:B------:R-:W-:Y:S01]  /*42a0*/  FADD.FTZ R8, R52, R71 ;  /* 0x0000004734087221 */ /* 0x000fe20000010000 */
[----:B------:R-:W-:Y:S01]  /*42b0*/  F2FP.SATFINITE.E4M3.F32.PACK_AB_MERGE_C R229, R6, R5, R40 ;  /* 0x0000000506e5723e */ /* 0x000fe20004807028 */
[--C-:B------:R-:W-:Y:S02]  /*42c0*/  IMAD.MOV.U32 R71, RZ, RZ, R151.reuse ;  /* 0x000000ffff477224 */ /* 0x100fe400078e0097 */
[----:B------:R-:W-:-:S02]  /*42d0*/  IMAD.MOV.U32 R69, RZ, RZ, R151 ;  /* 0x000000ffff457224 */ /* 0x000fc400078e0097 */
[----:B------:R-:W0:Y:S01]  /*42e0*/  MUFU.EX2 R27, R27 ;  /* 0x0000001b001b7308 */ /* 0x000e220000000800 */
[----:B-1----:R-:W-:-:S01]  /*42f0*/  FADD.FTZ R41, R25, R4 ;  /* 0x0000000419297221 */ /* 0x002fc20000010000 */
[--C-:B------:R-:W-:Y:S02]  /*4300*/  IMAD.MOV.U32 R52, RZ, RZ, R151.reuse ;  /* 0x000000ffff347224 */ /* 0x100fe400078e0097 */
[--C-:B------:R-:W-:Y:S02]  /*4310*/  IMAD.MOV.U32 R50, RZ, RZ, R151.reuse ;  /* 0x000000ffff327224 */ /* 0x100fe400078e0097 */
[----:B------:R-:W-:Y:S02]  /*4320*/  IMAD.MOV.U32 R49, RZ, RZ, R151 ;  /* 0x000000ffff317224 */ /* 0x000fe400078e0097 */
[----:B------:R-:W1:Y:S01]  /*4330*/  MUFU.EX2 R28, R28 ;  /* 0x0000001c001c7308 */ /* 0x000e620000000800 */
[----:B--2---:R-:W-:-:S01]  /*4340*/  FADD.FTZ R4, R26, R41 ;  /* 0x000000291a047221 */ /* 0x004fc20000010000 */
[----:B------:R-:W-:Y:S01]  /*4350*/  F2FP.SATFINITE.E4M3.F32.PACK_AB_MERGE_C R41, R12, R11, RZ ;  /* 0x0000000b0c29723e */ /* 0x000fe200048070ff */
[----:B------:R-:W-:-:S01]  /*4360*/  FADD.FTZ R11, R53, R8 ;  /* 0x00000008350b7221 */ /* 0x000fc20000010000 */
[----:B------:R-:W-:Y:S01]  /*4370*/  F2FP.SATFINITE.E4M3.F32.PACK_AB_MERGE_C R25, R26, R25, RZ ;  /* 0x000000191a19723e */ /* 0x000fe200048070ff */
[----:B------:R-:W-:Y:S01]  /*4380*/  IMAD.MOV.U32 R53, RZ, RZ, R151 ;  /* 0x000000ffff357224 */ /* 0x000fe200078e0097 */
[----:B------:R-:W-:Y:S01]  /*4390*/  F2FP.SATFINITE.E4M3.F32.PACK_AB_MERGE_C R231, R10, R9, R41 ;  /* 0x000000090ae7723e */ /* 0x000fe20004807029 */
[----:B------:R-:W-:-:S01]  /*43a0*/  FADD.FTZ R12, R70, R11 ;  /* 0x0000000b460c7221 */ /* 0x000fc20000010000 */
[----:B------:R-:W2:Y:S01]  /*43b0*/  MUFU.EX2 R29, R29 ;  /* 0x0000001d001d7308 */ /* 0x000ea20000000800 */
[----:B0-----:R-:W-:-:S01]  /*43c0*/  FADD.FTZ R7, R27, R4 ;  /* 0x000000041b077221 */ /* 0x001fc20000010000 */
[----:B------:R-:W-:Y:S01]  /*43d0*/  F2FP.SATFINITE.E4M3.F32.PACK_AB_MERGE_C R219, R24, R21, R25 ;  /* 0x0000001518db723e */ /* 0x000fe20004807019 */
[----:B------:R-:W-:-:S01]  /*43e0*/  FADD.FTZ R75, R75, R12 ;  /* 0x0000000c4b4b7221 */ /* 0x000fc20000010000 */
[----:B------:R-:W-:-:S02]  /*43f0*/  IMAD.MOV.U32 R70, RZ, RZ, R151 ;  /* 0x000000ffff467224 */ /* 0x000fc400078e0097 */
[----:B------:R-:W-:Y:S02]  /*4400*/  IMAD.MOV.U32 R41, RZ, RZ, R151 ;  /* 0x000000ffff297224 */ /* 0x000fe400078e0097 */
[----:B------:R-:W0:Y:S01]  /*4410*/  MUFU.EX2 R30, R30 ;  /* 0x0000001e001e7308 */ /* 0x000e220000000800 */
[----:B-1----:R-:W-:-:S01]  /*4420*/  FADD.FTZ R8, R28, R7 ;  /* 0x000000071c087221 */ /* 0x002fc20000010000 */
[--C-:B------:R-:W-:Y:S02]  /*4430*/  IMAD.MOV.U32 R40, RZ, RZ, R151.reuse ;  /* 0x000000ffff287224 */ /* 0x100fe400078e0097 */
[--C-:B------:R-:W-:Y:S02]  /*4440*/  IMAD.MOV.U32 R26, RZ, RZ, R151.reuse ;  /* 0x000000ffff1a7224 */ /* 0x100fe400078e0097 */
[----:B------:R-:W-:Y:S02]  /*4450*/  IMAD.MOV.U32 R25, RZ, RZ, R151 ;  /* 0x000000ffff197224 */ /* 0x000fe400078e0097 */
[----:B------:R-:W1:Y:S01]  /*4460*/  MUFU.EX2 R31, R31 ;  /* 0x0000001f001f7308 */ /* 0x000e620000000800 */
[----:B--2---:R-:W-:-:S01]  /*4470*/  FADD.FTZ R7, R29, R8 ;  /* 0x000000081d077221 */ /* 0x004fc20000010000 */
[----:B------:R-:W-:Y:S01]  /*4480*/  FADD.FTZ R8, R54, R75 ;  /* 0x0000004b36087221 */ /* 0x000fe20000010000 */
[----:B------:R-:W-:-:S02]  /*4490*/  IMAD.MOV.U32 R75, RZ, RZ, R151 ;  /* 0x000000ffff4b7224 */ /* 0x000fc400078e0097 */
[----:B------:R-:W-:Y:S02]  /*44a0*/  IMAD.MOV.U32 R24, RZ, RZ, R151 ;  /* 0x000000ffff187224 */ /* 0x000fe400078e0097 */
[----:B------:R-:W-:-:S01]  /*44b0*/  FADD.FTZ R8, R55, R8 ;  /* 0x0000000837087221 */ /* 0x000fc20000010000 */
[----:B------:R-:W2:Y:S01]  /*44c0*/  MUFU.EX2 R32, R32 ;  /* 0x0000002000207308 */ /* 0x000ea20000000800 */
[C---:B0-----:R-:W-:Y:S01]  /*44d0*/  F2FP.SATFINITE.E4M3.F32.PACK_AB_MERGE_C R29, R30.reuse, R29, RZ ;  /* 0x0000001d1e1d723e */ /* 0x041fe200048070ff */
[----:B------:R-:W-:-:S03]  /*44e0*/  FADD.FTZ R30, R30, R7 ;  /* 0x000000071e1e7221 */ /* 0x000fc60000010000 */
[----:B------:R-:W-:Y:S01]  /*44f0*/  F2FP.SATFINITE.E4M3.F32.PACK_AB_MERGE_C R221, R28, R27, R29 ;  /* 0x0000001b1cdd723e */ /* 0x000fe2000480701d */
[----:B------:R-:W-:Y:S02]  /*4500*/  IMAD.MOV.U32 R29, RZ, RZ, R151 ;  /* 0x000000ffff1d7224 */ /* 0x000fe400078e0097 */
[----:B------:R-:W0:Y:S01]  /*4510*/  MUFU.EX2 R59, R59 ;  /* 0x0000003b003b7308 */ /* 0x000e220000000800 */
[----:B-1----:R-:W-:-:S01]  /*4520*/  FADD.FTZ R7, R31, R30 ;  /* 0x0000001e1f077221 */ /* 0x002fc20000010000 */
[--C-:B------:R-:W-:Y:S02]  /*4530*/  IMAD.MOV.U32 R30, RZ, RZ, R151.reuse ;  /* 0x000000ffff1e7224 */ /* 0x100fe400078e0097 */
[--C-:B------:R-:W-:Y:S02]  /*4540*/  IMAD.MOV.U32 R28, RZ, RZ, R151.reuse ;  /* 0x000000ffff1c7224 */ /* 0x100fe400078e0097 */
[----:B------:R-:W-:Y:S02]  /*4550*/  IMAD.MOV.U32 R27, RZ, RZ, R151 ;  /* 0x000000ffff1b7224 */ /* 0x000fe400078e0097 */
[----:B------:R-:W1:Y:S01]  /*4560*/  MUFU.EX2 R33, R33 ;  /* 0x0000002100217308 */ /* 0x000e620000000800 */
[----:B--2---:R-:W-:-:S07]  /*4570*/  FADD.FTZ R12, R32, R7 ;  /* 0x00000007200c7221 */ /* 0x004fce0000010000 */
[----:B------:R-:W2:Y:S01]  /*4580*/  MUFU.EX2 R34, R34 ;  /* 0x0000002200227308 */ /* 0x000ea20000000800 */
[----:B0-----:R-:W-:-:S01]  /*4590*/  FADD.FTZ R7, R59, R8 ;  /* 0x000000083b077221 */ /* 0x001fc20000010000 */
[----:B------:R-:W-:-:S03]  /*45a0*/  F2FP.SATFINITE.E4M3.F32.PACK_AB_MERGE_C R59, R64, R59, RZ ;  /* 0x0000003b403b723e */ /* 0x000fc600048070ff */
[----:B------:R-:W-:Y:S01]  /*45b0*/  FADD.FTZ R7, R64, R7 ;  /* 0x0000000740077221 */ /* 0x000fe20000010000 */
[----:B------:R-:W-:Y:S01]  /*45c0*/  F2FP.SATFINITE.E4M3.F32.PACK_AB_MERGE_C R222, R55, R54, R59 ;  /* 0x0000003637de723e */ /* 0x000fe2000480703b */
[----:B------:R-:W-:Y:S01]  /*45d0*/  IMAD.MOV.U32 R64, RZ, RZ, R151 ;  /* 0x000000ffff407224 */ /* 0x000fe200078e0097 */
[----:B------:R-:W0:Y:S01]  /*45e0*/  MUFU.EX2 R62, R62 ;  /* 0x0000003e003e7308 */ /* 0x000e220000000800 */
[----:B-1----:R-:W-:-:S01]  /*45f0*/  FADD.FTZ R11, R33, R12 ;  /* 0x0000000c210b7221 */ /* 0x002fc20000010000 */
[--C-:B------:R-:W-:Y:S02]  /*4600*/  IMAD.MOV.U32 R59, RZ, RZ, R151.reuse ;  /* 0x000000ffff3b7224 */ /* 0x100fe400078e0097 */
[--C-:B------:R-:W-:Y:S02]  /*4610*/  IMAD.MOV.U32 R55, RZ, RZ, R151.reuse ;  /* 0x000000ffff377224 */ /* 0x100fe400078e0097 */
[----:B------:R-:W-:Y:S02]  /*4620*/  IMAD.MOV.U32 R54, RZ, RZ, R151 ;  /* 0x000000ffff367224 */ /* 0x000fe400078e0097 */
[----:B------:R-:W-:Y:S01]  /*4630*/  MUFU.EX2 R60, R60 ;  /* 0x0000003c003c7308 */ /* 0x000fe20000000800 */
[C---:B--2---:R-:W-:Y:S01]  /*4640*/  F2FP.SATFINITE.E4M3.F32.PACK_AB_MERGE_C R33, R34.reuse, R33, RZ ;  /* 0x000000212221723e */ /* 0x044fe200048070ff */
[----:B------:R-:W-:-:S03]  /*4650*/  FADD.FTZ R34, R34, R11 ;  /* 0x0000000b22227221 */ /* 0x000fc60000010000 */
[----:B------:R-:W-:Y:S01]  /*4660*/  F2FP.SATFINITE.E4M3.F32.PACK_AB_MERGE_C R223, R32, R31, R33 ;  /* 0x0000001f20df723e */ /* 0x000fe20004807021 */
[----:B------:R-:W-:Y:S02]  /*4670*/  IMAD.MOV.U32 R33, RZ, RZ, R151 ;  /* 0x000000ffff217224 */ /* 0x000fe400078e0097 */
[----:B------:R-:W1:Y:S01]  /*4680*/  MUFU.EX2 R57, R57 ;  /* 0x0000003900397308 */ /* 0x000e620000000800 */
[----:B0-----:R-:W-:-:S01]  /*4690*/  FADD.FTZ R8, R62, R7 ;  /* 0x000000073e087221 */ /* 0x001fc20000010000 */
[--C-:B------:R-:W-:Y:S02]  /*46a0*/  IMAD.MOV.U32 R32, RZ, RZ, R151.reuse ;  /* 0x000000ffff207224 */ /* 0x100fe400078e0097 */
[----:B------:R-:W-:-:S04]  /*46b0*/  IMAD.MOV.U32 R31, RZ, RZ, R151 ;  /* 0x000000ffff1f7224 */ /* 0x000fc800078e0097 */
[----:B------:R-:W0:Y:S08]  /*46c0*/  MUFU.EX2 R35, R35 ;  /* 0x0000002300237308 */ /* 0x000e300000000800 */
[----:B------:R-:W2:Y:S01]  /*46d0*/  MUFU.EX2 R65, R65 ;  /* 0x0000004100417308 */ /* 0x000ea20000000800 */
[----:B-1----:R-:W-:-:S07]  /*46e0*/  F2FP.SATFINITE.E4M3.F32.PACK_AB_MERGE_C R11, R57, R60, RZ ;  /* 0x0000003c390b723e */ /* 0x002fce00048070ff */
[----:B------:R-:W1:Y:S01]  /*46f0*/  MUFU.EX2 R36, R36 ;  /* 0x0000002400247308 */ /* 0x000e620000000800 */
[----:B0-----:R-:W-:-:S01]  /*4700*/  FADD.FTZ R7, R35, R34 ;  /* 0x0000002223077221 */ /* 0x001fc20000010000 */
[----:B------:R-:W-:-:S06]  /*4710*/  IMAD.MOV.U32 R34, RZ, RZ, R151 ;  /* 0x000000ffff227224 */ /* 0x000fcc00078e0097 */
[----:B------:R-:W0:Y:S01]  /*4720*/  MUFU.EX2 R37, R37 ;  /* 0x0000002500257308 */ /* 0x000e220000000800 */
[C---:B--2---:R-:W-:Y:S01]  /*4730*/  F2FP.SATFINITE.E4M3.F32.PACK_AB_MERGE_C R224, R65.reuse, R62, R11 ;  /* 0x0000003e41e0723e */ /* 0x044fe2000480700b */
[----:B------:R-:W-:Y:S01]  /*4740*/  FADD.FTZ R65, R65, R8 ;  /* 0x0000000841417221 */ /* 0x000fe20000010000 */
[----:B------:R-:W-:-:S03]  /*4750*/  IMAD.MOV.U32 R62, RZ, RZ, R151 ;  /* 0x000000ffff3e7224 */ /* 0x000fc600078e0097 */
[----:B------:R-:W-:Y:S01]  /*4760*/  FADD.FTZ R60, R60, R65 ;  /* 0x000000413c3c7221 */ /* 0x000fe20000010000 */
[----:B------:R-:W-:Y:S01]  /*4770*/  IMAD.MOV.U32 R65, RZ, RZ, R151 ;  /* 0x000000ffff417224 */ /* 0x000fe200078e0097 */
[----:B------:R2:W3:Y:S01]  /*4780*/  MUFU.EX2 R4, R79 ;  /* 0x0000004f00047308 */ /* 0x0004e20000000800 */
[----:B-1----:R-:W-:-:S01]  /*4790*/  FADD.FTZ R6, R36, R7 ;  /* 0x0000000724067221 */ /* 0x002fc20000010000 */
[----:B------:R-:W-:Y:S01]  /*47a0*/  FADD.FTZ R57, R57, R60 ;  /* 0x0000003c39397221 */ /* 0x000fe20000010000 */
[----:B------:R-:W-:-:S05]  /*47b0*/  IMAD.MOV.U32 R60, RZ, RZ, R151 ;  /* 0x000000ffff3c7224 */ /* 0x000fca00078e0097 */
[----:B------:R-:W-:Y:S01]  /*47c0*/  MUFU.EX2 R58, R58 ;  /* 0x0000003a003a7308 */ /* 0x000fe20000000800 */
[----:B0-----:R-:W-:-:S01]  /*47d0*/  FADD.FTZ R5, R37, R6 ;  /* 0x0000000625057221 */ /* 0x001fc20000010000 */
[----:B--2---:R-:W-:-:S06]  /*47e0*/  IMAD.MOV.U32 R79, RZ, RZ, R151 ;  /* 0x000000ffff4f7224 */ /* 0x004fcc00078e0097 */
[----:B------:R-:W0:Y:S01]  /*47f0*/  MUFU.EX2 R63, R63 ;  /* 0x0000003f003f7308 */ /* 0x000e220000000800 */
[----:B---3--:R-:W-:-:S01]  /*4800*/  FADD.FTZ R5, R4, R5 ;  /* 0x0000000504057221 */ /* 0x008fc20000010000 */
[----:B------:R-:W-:-:S04]  /*4810*/  F2FP.SATFINITE.E4M3.F32.PACK_AB_MERGE_C R37, R4, R37, RZ ;  /* 0x000000250425723e */ /* 0x000fc800048070ff */
[----:B------:R-:W-:Y:S01]  /*4820*/  F2FP.SATFINITE.E4M3.F32.PACK_AB_MERGE_C R225, R36, R35, R37 ;  /* 0x0000002324e1723e */ /* 0x000fe20004807025 */
[--C-:B------:R-:W-:Y:S01]  /*4830*/  IMAD.MOV.U32 R37, RZ, RZ, R151.reuse ;  /* 0x000000ffff257224 */ /* 0x100fe200078e0097 */
        /* <DEDUP_REMOVED lines=9> */
[----:B--2---:R-:W-:-:S07]  /*48d0*/  FADD.FTZ R6, R82, R5 ;  /* 0x0000000552067221 */ /* 0x004fce0000010000 */
[----:B------:R-:W-:Y:S01]  /*48e0*/  MUFU.EX2 R86, R86 ;  /* 0x0000005600567308 */ /* 0x000fe20000000800 */
[C---:B0-----:R-:W-:Y:S01]  /*48f0*/  F2FP.SATFINITE.E4M3.F32.PACK_AB_MERGE_C R226, R61.reuse, R56, R8 ;  /* 0x000000383de2723e */ /* 0x041fe20004807008 */
[----:B------:R-:W-:Y:S01]  /*4900*/  FADD.FTZ R61, R61, R4 ;  /* 0x000000043d3d7221 */ /* 0x000fe20000010000 */
[----:B------:R-:W-:-:S03]  /*4910*/  IMAD.MOV.U32 R56, RZ, RZ, R151 ;  /* 0x000000ffff387224 */ /* 0x000fc600078e0097 */
[----:B------:R-:W-:Y:S01]  /*4920*/  FADD.FTZ R58, R58, R61 ;  /* 0x0000003d3a3a7221 */ /* 0x000fe20000010000 */
[----:B------:R-:W-:Y:S01]  /*4930*/  IMAD.MOV.U32 R61, RZ, RZ, R151 ;  /* 0x000000ffff3d7224 */ /* 0x000fe200078e0097 */
[----:B------:R0:W2:Y:S01]  /*4940*/  MUFU.EX2 R7, R68 ;  /* 0x0000004400077308 */ /* 0x0000a20000000800 */
[----:B-1----:R-:W-:-:S01]  /*4950*/  FADD.FTZ R5, R83, R6 ;  /* 0x0000000653057221 */ /* 0x002fc20000010000 */
[----:B0-----:R-:W-:Y:S01]  /*4960*/  IMAD.MOV.U32 R68, RZ, RZ, R151 ;  /* 0x000000ffff447224 */ /* 0x001fe200078e0097 */
[----:B--2---:R-:W-:Y:S02]  /*4970*/  F2FP.SATFINITE.E4M3.F32.PACK_AB_MERGE_C R4, R7, R86, RZ ;  /* 0x000000560704723e */ /* 0x004fe400048070ff */
[----:B------:R-:W-:Y:S01]  /*4980*/  FADD.FTZ R86, R86, R5 ;  /* 0x0000000556567221 */ /* 0x000fe20000010000 */
[----:B------:R-:W-:-:S01]  /*4990*/  FADD.FTZ R5, R63, R58 ;  /* 0x0000003a3f057221 */ /* 0x000fc20000010000 */
[--C-:B------:R-:W-:Y:S01]  /*49a0*/  IMAD.MOV.U32 R63, RZ, RZ, R151.reuse ;  /* 0x000000ffff3f7224 */ /* 0x100fe200078e0097 */
[----:B------:R-:W-:Y:S01]  /*49b0*/  F2FP.SATFINITE.E4M3.F32.PACK_AB_MERGE_C R227, R83, R82, R4 ;  /* 0x0000005253e3723e */ /* 0x000fe20004807004 */
[----:B------:R-:W-:Y:S01]  /*49c0*/  FADD.FTZ R7, R7, R86 ;  /* 0x0000005607077221 */ /* 0x000fe20000010000 */
[----:B------:R-:W-:-:S02]  /*49d0*/  IMAD.MOV.U32 R86, RZ, RZ, R151 ;  /* 0x000000ffff567224 */ /* 0x000fc400078e0097 */
[--C-:B------:R-:W-:Y:S02]  /*49e0*/  IMAD.MOV.U32 R83, RZ, RZ, R151.reuse ;  /* 0x000000ffff537224 */ /* 0x100fe400078e0097 */
        /* <DEDUP_REMOVED lines=73> */
.L_x_166:
[----:B------:R-:W-:Y:S01]  /*4e80*/  ISETP.NE.AND P2, PT, RZ, UR41, PT ;  /* 0x00000029ff007c0c */ /* 0x000fe2000bf45270 */
[----:B------:R-:W-:-:S04]  /*4e90*/  UISETP.NE.AND UP0, UPT, UR52, 0x1, UPT ;  /* 0x000000013400788c */ /* 0x000fc8000bf05270 */
[----:B------:R-:W-:-:S04]  /*4ea0*/  USEL UR42, URZ, 0x1, UP0 ;  /* 0x000000013f2a7887 */ /* 0x000fc80008000000 */
[----:B------:R-:W-:-:S04]  /*4eb0*/  ULOP3.LUT UR42, UR53, UR42, URZ, 0x3c, !UPT ;  /* 0x0000002a352a7292 */ /* 0x000fc8000f8e3c3f */
[----:B------:R-:W-:Y:S08]  /*4ec0*/  @P2 BRA `(.L_x_157) ;  /* 0x0000000000442947 */ /* 0x000ff00003800000 */
[----:B------:R-:W-:Y:S05]  /*4ed0*/  @!P0 BRA `(.L_x_158) ;  /* 0x0000000000048947 */ /* 0x000fea0003800000 */
[----:B------:R-:W-:Y:S01]  /*4ee0*/  BPT.TRAP 0x1 ;  /* 0x000000040000795c */ /* 0x000fe20000300000 */
.L_x_158:
[----:B------:R-:W0:Y:S01]  /*4ef0*/  S2UR UR10, SR_CgaCtaId ;  /* 0x00000000000a79c3 */ /* 0x000e220000008800 */
[----:B------:R-:W-:Y:S01]  /*4f00*/  UIADD3 UR6, UR52, 0x1, URZ ;  /* 0x0000000134067890 */ /* 0x000fe2000fffe03f */
[----:B------:R-:W-:Y:S01]  /*4f10*/  IMAD.U32 R2, RZ, RZ, UR42 ;  /* 0x0000002aff027e24 */ /* 0x000fe2000f8e00ff */
[----:B------:R-:W-:Y:S02]  /*4f20*/  UMOV UR7, 0x400 ;  /* 0x0000040000077882 */ /* 0x000fe40000000000 */
[----:B------:R-:W-:Y:S02]  /*4f30*/  UISETP.NE.AND UP0, UPT, UR6, 0x2, UPT ;  /* 0x000000020600788c */ /* 0x000fe4000bf05270 */
[----:B------:R-:W-:Y:S02]  /*4f40*/  SHF.L.U32 R2, R2, 0x1f, RZ ;  /* 0x0000001f02027819 */ /* 0x000fe400000006ff */
[----:B------:R-:W-:Y:S02]  /*4f50*/  USEL UR6, UR6, URZ, UP0 ;  /* 0x0000003f06067287 */ /* 0x000fe40008000000 */
[----:B0-----:R-:W-:-:S04]  /*4f60*/  ULEA UR7, UR10, UR7, 0x18 ;  /* 0x000000070a077291 */ /* 0x001fc8000f8ec03f */
[----:B------:R-:W-:-:S09]  /*4f70*/  ULEA UR6, UR6, UR7, 0x3 ;  /* 0x0000000706067291 */ /* 0x000fd2000f8e183f */
[----:B------:R0:W1:Y:S01]  /*4f80*/  SYNCS.PHASECHK.TRANS64.TRYWAIT P1, [UR6+0x38830], R2 ;  /* 0x03883002ff0075a7 */ /* 0x0000620008020146 */
[----:B------:R-:W-:Y:S05]  /*4f90*/  @!P0 BRA `(.L_x_159) ;  /* 0x0000000000048947 */ /* 0x000fea0003800000 */
[----:B------:R-:W-:Y:S01]  /*4fa0*/  BPT.TRAP 0x1 ;  /* 0x000000040000795c */ /* 0x000fe20000300000 */
.L_x_159:
[----:B-1----:R-:W-:Y:S05]  /*4fb0*/  @P1 BRA `(.L_x_157) ;  /* 0x0000000000081947 */ /* 0x002fea0003800000 */
[----:B------:R-:W1:Y:S02]  /*4fc0*/  SYNCS.PHASECHK.TRANS64.TRYWAIT P1, [UR6+0x38830], R2 ;  /* 0x03883002ff0075a7 */ /* 0x000e640008020146 */
[----:B-1----:R-:W-:Y:S05]  /*4fd0*/  @!P1 BRA `(.L_x_160) ;  /* 0x000000d4009c9947 */ /* 0x002fea0003800000 */
.L_x_157:
        /* <DEDUP_REMOVED lines=50> */
.L_x_162:
[----:B------:R-:W0:Y:S01]  /*5300*/  S2UR UR7, SR_CgaCtaId ;  /* 0x00000000000779c3 */ /* 0x000e220000008800 */
[----:B------:R-:W-:Y:S01]  /*5310*/  UMOV UR6, 0x400 ;  /* 0x0000040000067882 */ /* 0x000fe20000000000 */
[----:B------:R-:W-:-:S05]  /*5320*/  IMAD.U32 R2, RZ, RZ, UR53 ;  /* 0x00000035ff027e24 */ /* 0x000fca000f8e00ff */
[----:B------:R-:W-:Y:S01]  /*5330*/  SHF.L.U32 R2, R2, 0x1f, RZ ;  /* 0x0000001f02027819 */ /* 0x000fe200000006ff */
[----:B0-----:R-:W-:-:S04]  /*5340*/  ULEA UR6, UR7, UR6, 0x18 ;  /* 0x0000000607067291 */ /* 0x001fc8000f8ec03f */
[----:B------:R-:W-:-:S09]  /*5350*/  ULEA UR6, UR52, UR6, 0x3 ;  /* 0x0000000634067291 */ /* 0x000fd2000f8e183f */
[----:B------:R0:W1:Y:S01]  /*5360*/  SYNCS.PHASECHK.TRANS64.TRYWAIT P1, [UR6+0x38850], R2 ;  /* 0x03885002ff0075a7 */ /* 0x0000620008020146 */
[----:B------:R-:W-:Y:S05]  /*5370*/  @!P0 BRA `(.L_x_163) ;  /* 0x0000000000048947 */ /* 0x000fea0003800000 */
[----:B------:R-:W-:Y:S01]  /*5380*/  BPT.TRAP 0x1 ;  /* 0x000000040000795c */ /* 0x000fe20000300000 */
.L_x_163:
[----:B-1----:R-:W-:Y:S05]  /*5390*/  @P1 BRA `(.L_x_161) ;  /* 0x0000000000081947 */ /* 0x002fea0003800000 */
[----:B------:R-:W1:Y:S02]  /*53a0*/  SYNCS.PHASECHK.TRANS64.TRYWAIT P1, [UR6+0x38850], R2 ;  /* 0x03885002ff0075a7 */ /* 0x000e640008020146 */
[----:B-1----:R-:W-:Y:S05]  /*53b0*/  @!P1 BRA `(.L_x_164) ;  /* 0x000000d000bc9947 */ /* 0x002fea0003800000 */
.L_x_161:
[----:B------:R-:W2:Y:S01]  /*53c0*/  S2UR UR6, SR_CgaCtaId ;  /* 0x00000000000679c3 */ /* 0x000ea20000008800 */
[----:B01----:R-:W-:Y:S01]  /*53d0*/  MOV R2, 0x400 ;  /* 0x0000040000027802 */ /* 0x003fe20000000f00 */
[----:B------:R-:W-:Y:S01]  /*53e0*/  WARPGROUP.ARRIVE ;  /* 0x00000000000079c5 */ /* 0x000fe20000000000 */
[----:B------:R-:W-:Y:S01]  /*53f0*/  UMOV UR7, 0x40000040 ;  /* 0x4000004000077882 */ /* 0x000fe20000000000 */
[C---:B------:R-:W-:Y:S01]  /*5400*/  FMUL.FTZ R9, R0.reuse, R152 ;  /* 0x0000009800097220 */ /* 0x040fe20000410000 */
[C---:B------:R-:W-:Y:S01]  /*5410*/  FMUL.FTZ R8, R0.reuse, R153 ;  /* 0x0000009900087220 */ /* 0x040fe20000410000 */
[C---:B------:R-:W-:Y:S01]  /*5420*/  FMUL.FTZ R11, R0.reuse, R154 ;  /* 0x0000009a000b7220 */ /* 0x040fe20000410000 */
[C---:B------:R-:W-:Y:S01]  /*5430*/  FMUL.FTZ R10, R0.reuse, R155 ;  /* 0x0000009b000a7220 */ /* 0x040fe20000410000 */
[C---:B------:R-:W-:Y:S01]  /*5440*/  FMUL.FTZ R12, R0.reuse, R156 ;  /* 0x0000009c000c7220 */ /* 0x040fe20000410000 */
[C---:B------:R-:W-:Y:S01]  /*5450*/  FMUL.FTZ R14, R0.reuse, R158 ;  /* 0x0000009e000e7220 */ /* 0x040fe20000410000 */
        /* <DEDUP_REMOVED lines=9> */
[C---:B------:R-:W-:Y:S01]  /*54f0*/  FMUL.FTZ R179, R0.reuse, R189 ;  /* 0x000000bd00b37220 */ /* 0x040fe20000410000 */
[C---:B------:R-:W-:Y:S01]  /*5500*/  FMUL.FTZ R155, R0.reuse, R165 ;  /* 0x000000a5009b7220 */ /* 0x040fe20000410000 */
[C---:B------:R-:W-:Y:S01]  /*5510*/  FMUL.FTZ R165, R0.reuse, R175 ;  /* 0x000000af00a57220 */ /* 0x040fe20000410000 */
[C---:B------:R-:W-:Y:S01]  /*5520*/  FMUL.FTZ R153, R0.reuse, R163 ;  /* 0x000000a300997220 */ /* 0x040fe20000410000 */
[----:B------:R-:W-:Y:S01]  /*5530*/  FMUL.FTZ R175, R0, R185 ;  /* 0x000000b900af7220 */ /* 0x000fe20000410000 */
[----:B--2---:R-:W-:-:S02]  /*5540*/  IMAD.U32 R3, RZ, RZ, UR6 ;  /* 0x00000006ff037e24 */ /* 0x004fc4000f8e00ff */
[C---:B------:R-:W-:Y:S01]  /*5550*/  FMUL.FTZ R154, R0.reuse, R164 ;  /* 0x000000a4009a7220 */ /* 0x040fe20000410000 */
[----:B------:R-:W2:Y:S01]  /*5560*/  MUFU.TANH R11, R11 ;  /* 0x0000000b000b7308 */ /* 0x000ea20000002400 */
[----:B0-----:R-:W-:Y:S01]  /*5570*/  FMNMX.FTZ R189, R9, R4, !PT ;  /* 0x0000000409bd7209 */ /* 0x001fe20007810000 */
[C---:B------:R-:W-:Y:S01]  /*5580*/  FMUL.FTZ R185, R0.reuse, R195 ;  /* 0x000000c300b97220 */ /* 0x040fe20000410000 */
[----:B------:R-:W-:Y:S01]  /*5590*/  LEA R2, R3, R2, 0x18 ;  /* 0x0000000203027211 */ /* 0x000fe200078ec0ff */
[C---:B------:R-:W-:Y:S01]  /*55a0*/  FMUL.FTZ R156, R0.reuse, R166 ;  /* 0x000000a6009c7220 */ /* 0x040fe20000410000 */
[C---:B------:R-:W-:Y:S01]  /*55b0*/  FMUL.FTZ R166, R0.reuse, R176 ;  /* 0x000000b000a67220 */ /* 0x040fe20000410000 */
[----:B------:R-:W-:Y:S01]  /*55c0*/  FMUL.FTZ R176, R0, R186 ;  /* 0x000000ba00b07220 */ /* 0x000fe20000410000 */
[----:B------:R-:W-:Y:S01]  /*55d0*/  R2UR UR6, R2 ;  /* 0x00000000020672ca */ /* 0x000fe200000e0000 */
        /* <DEDUP_REMOVED lines=12> */
[----:B------:R-:W-:Y:S01]  /*56a0*/  UIADD3 UR6, UR6, 0x400, URZ ;  /* 0x0000040006067890 */ /* 0x000fe2000fffe03f */
[C---:B------:R-:W-:Y:S01]  /*56b0*/  FMUL.FTZ R171, R0.reuse, R181 ;  /* 0x000000b500ab7220 */ /* 0x040fe20000410000 */
[C---:B------:R-:W-:Y:S01]  /*56c0*/  FMUL.FTZ R162, R0.reuse, R172 ;  /* 0x000000ac00a27220 */ /* 0x040fe20000410000 */
[----:B------:R-:W-:Y:S01]  /*56d0*/  FMUL.FTZ R181, R0, R191 ;  /* 0x000000bf00b57220 */ /* 0x000fe20000410000 */
[----:B------:R-:W-:Y:S01]  /*56e0*/  USHF.R.U32.HI UR6, URZ, 0x4, UR6 ;  /* 0x000000043f067899 */ /* 0x000fe20008011606 */
[----:B------:R-:W2:Y:S01]  /*56f0*/  MUFU.TANH R14, R14 ;  /* 0x0000000e000e7308 */ /* 0x000ea20000002400 */
[----:B0-----:R-:W-:Y:S01]  /*5700*/  FMNMX.FTZ R189, R10, R189, !PT ;  /* 0x000000bd0abd7209 */ /* 0x001fe20007810000 */
[C---:B------:R-:W-:Y:S01]  /*5710*/  FMUL.FTZ R191, R0.reuse, R200 ;  /* 0x000000c800bf7220 */ /* 0x040fe20000410000 */
[----:B------:R-:W-:Y:S01]  /*5720*/  ULOP3.LUT UR6, UR6, 0x3fff, URZ, 0xc0, !UPT ;  /* 0x00003fff06067892 */ /* 0x000fe2000f8ec03f */
[C---:B------:R-:W-:Y:S01]  /*5730*/  FMUL.FTZ R164, R0.reuse, R174 ;  /* 0x000000ae00a47220 */ /* 0x040fe20000410000 */
[C---:B------:R-:W-:Y:S01]  /*5740*/  FMUL.FTZ R163, R0.reuse, R173 ;  /* 0x000000ad00a37220 */ /* 0x040fe20000410000 */
[----:B------:R-:W-:Y:S01]  /*5750*/  FMUL.FTZ R167, R0, R177 ;  /* 0x000000b100a77220 */ /* 0x000fe20000410000 */
[----:B------:R-:W-:Y:S01]  /*5760*/  ULOP3.LUT UR6, UR6, 0x10000, URZ, 0xfc, !UPT ;  /* 0x0001000006067892 */ /* 0x000fe2000f8efc3f */
[----:B------:R-:W0:Y:S01]  /*5770*/  MUFU.TANH R13, R13 ;  /* 0x0000000d000d7308 */ /* 0x000e220000002400 */
[----:B-1----:R-:W-:Y:S01]  /*5780*/  FMNMX.FTZ R196, R12, R195, !PT ;  /* 0x000000c30cc47209 */ /* 0x002fe20007810000 */
[C---:B------:R-:W-:Y:S01]  /*5790*/  FMUL.FTZ R173, R0.reuse, R183 ;  /* 0x000000b700ad7220 */ /* 0x040fe20000410000 */
[----:B------:R-:W-:Y:S01]  /*57a0*/  ULEA UR10, UR52, UR6, 0xb ;  /* 0x00000006340a7291 */ /* 0x000fe2000f8e583f */
[C---:B------:R-:W-:Y:S01]  /*57b0*/  FMUL.FTZ R170, R0.reuse, R180 ;  /* 0x000000b400aa7220 */ /* 0x040fe20000410000 */
[C---:B------:R-:W-:Y:S01]  /*57c0*/  FMUL.FTZ R183, R0.reuse, R193 ;  /* 0x000000c100b77220 */ /* 0x040fe20000410000 */
[C---:B------:R-:W-:Y:S01]  /*57d0*/  FMUL.FTZ R193, R0.reuse, R202 ;  /* 0x000000ca00c17220 */ /* 0x040fe20000410000 */
[----:B------:R-:W-:Y:S01]  /*57e0*/  FMUL.FTZ R172, R0, R182 ;  /* 0x000000b600ac7220 */ /* 0x000fe20000410000 */
[----:B------:R-:W1:Y:S01]  /*57f0*/  MUFU.TANH R15, R15 ;  /* 0x0000000f000f7308 */ /* 0x000e620000002400 */
[----:B--2---:R-:W-:Y:S01]  /*5800*/  FMNMX.FTZ R198, R14, R189, !PT ;  /* 0x000000bd0ec67209 */ /* 0x004fe20007810000 */
[----:B------:R-:W-:Y:S01]  /*5810*/  UMOV UR6, UR10 ;  /* 0x0000000a00067c82 */ /* 0x000fe20008000000 */
[C---:B------:R-:W-:Y:S01]  /*5820*/  FMUL.FTZ R174, R0.reuse, R184 ;  /* 0x000000b800ae7220 */ /* 0x040fe20000410000 */
[----:B------:R-:W-:Y:S01]  /*5830*/  QGMMA.64x256x32.F32.E4M3.E4M3 R24, R228, gdesc[UR4], R24, gsb0 ;  /* 0x03e00004e4187df3 */ /* 0x000fe20008000818 */
[----:B------:R-:W-:Y:S01]  /*5840*/  UIADD3 UR6, UR10, 0x2, URZ ;  /* 0x000000020a067890 */ /* 0x000fe2000fffe03f */
[C---:B------:R-:W-:Y:S01]  /*5850*/  FMUL.FTZ R177, R0.reuse, R187 ;  /* 0x000000bb00b17220 */ /* 0x040fe20000410000 */
[----:B------:R-:W-:Y:S01]  /*5860*/  UMOV UR7, 0x40000040 ;  /* 0x4000004000077882 */ /* 0x000fe20000000000 */
        /* <DEDUP_REMOVED lines=15> */
[----:B------:R-:W-:Y:S01]  /*5960*/  FMUL.FTZ R203, R0, R211 ;  /* 0x000000d300cb7220 */ /* 0x000fe20000410000 */
[----:B------:R-:W1:Y:S01]  /*5970*/  MUFU.TANH R21, R21 ;  /* 0x0000001500157308 */ /* 0x000e620000002400 */
[----:B--2---:R-:W-:Y:S01]  /*5980*/  FMNMX.FTZ R198, R20, R189, !PT ;  /* 0x000000bd14c67209 */ /* 0x004fe20007810000 */
[C---:B------:R-:W-:Y:S01]  /*5990*/  FMUL.FTZ R205, R0.reuse, R213 ;  /* 0x000000d500cd7220 */ /* 0x040fe20000410000 */
[----:B------:R-:W-:-:S05]  /*59a0*/  FMUL.FTZ R207, R0, R215 ;  /* 0x000000d700cf7220 */ /* 0x000fca0000410000 */
        /* <DEDUP_REMOVED lines=65> */
[----:B0-----:R-:W-:Y:S01]  /*5dc0*/  FMNMX.FTZ R195, R181, R206, !PT ;  /* 0x000000ceb5c37209 */ /* 0x001fe20007810000 */
        /* <DEDUP_REMOVED lines=14> */
[----:B0-----:R-:W-:Y:S02]  /*5eb0*/  LOP3.LUT P1, RZ, R231, 0x7f, RZ, 0xc0, !PT ;  /* 0x0000007fe7ff7812 */ /* 0x001fe4000782c0ff */
[----:B------:R-:W-:-:S03]  /*5ec0*/  SHF.R.U32.HI R231, RZ, 0x7, R231 ;  /* 0x00000007ffe77819 */ /* 0x000fc600000116e7 */
[----:B------:R-:W0:Y:S01]  /*5ed0*/  MUFU.TANH R188, R188 ;  /* 0x000000bc00bc7308 */ /* 0x000e220000002400 */
[----:B--2---:R-:W-:-:S07]  /*5ee0*/  FMNMX.FTZ R195, R185, R208, !PT ;  /* 0x000000d0b9c37209 */ /* 0x004fce0007810000 */
[----:B------:R-:W1:Y:S01]  /*5ef0*/  MUFU.TANH R191, R191 ;  /* 0x000000bf00bf7308 */ /* 0x000e620000002400 */
[----:B---3--:R-:W-:-:S07]  /*5f00*/  FMNMX.FTZ R206, R187, R206, !PT ;  /* 0x000000cebbce7209 */ /* 0x008fce0007810000 */
        /* <DEDUP_REMOVED lines=32> */
[----:B0-----:R-:W-:-:S05]  /*6110*/  FMNMX.FTZ R208, R205, R208, !PT ;  /* 0x000000d0cdd07209 */ /* 0x001fca0007810000 */
[----:B------:R-:W0:Y:S01]  /*6120*/  SHFL.BFLY PT, R189, R208, 0x2, 0x1f ;  /* 0x0c401f00d0bd7f89 */ /* 0x000e2200000e0000 */
[----:B-1----:R-:W-:-:S04]  /*6130*/  FMNMX.FTZ R210, R206, R195, !PT ;  /* 0x000000c3ced27209 */ /* 0x002fc80007810000 */
[----:B--2---:R-:W-:-:S05]  /*6140*/  FMNMX.FTZ R210, R207, R210, !PT ;  /* 0x000000d2cfd27209 */ /* 0x004fca0007810000 */
[----:B------:R-:W1:Y:S01]  /*6150*/  SHFL.BFLY PT, R195, R210, 0x2, 0x1f ;  /* 0x0c401f00d2c37f89 */ /* 0x000e6200000e0000 */
[----:B0-----:R-:W-:-:S05]  /*6160*/  FMNMX.FTZ R209, R208, R189, !PT ;  /* 0x000000bdd0d17209 */ /* 0x001fca0007810000 */
[----:B------:R-:W0:Y:S01]  /*6170*/  SHFL.BFLY PT, R212, R209, 0x1, 0x1f ;  /* 0x0c201f00d1d47f89 */ /* 0x000e2200000e0000 */
[----:B-1----:R-:W-:-:S05]  /*6180*/  FMNMX.FTZ R211, R210, R195, !PT ;  /* 0x000000c3d2d37209 */ /* 0x002fca0007810000 */
[----:B------:R-:W1:Y:S01]  /*6190*/  SHFL.BFLY PT, R214, R211, 0x1, 0x1f ;  /* 0x0c201f00d3d67f89 */ /* 0x000e6200000e0000 */
[----:B0-----:R-:W-:-:S05]  /*61a0*/  FMNMX.FTZ R189, R209, R212, !PT ;  /* 0x000000d4d1bd7209 */ /* 0x001fca0007810000 */
[----:B------:R-:W-:Y:S01]  /*61b0*/  FADD.FTZ R4, -R189, R4 ;  /* 0x00000004bd047221 */ /* 0x000fe20000010100 */
[----:B-1----:R-:W-:Y:S01]  /*61c0*/  FMNMX.FTZ R195, R211, R214, !PT ;  /* 0x000000d6d3c37209 */ /* 0x002fe20007810000 */
[----:B------:R-:W-:Y:S01]  /*61d0*/  IMAD.U32 R211, RZ, RZ, UR51 ;  /* 0x00000033ffd37e24 */ /* 0x000fe2000f8e00ff */
[----:B------:R-:W-:Y:S02]  /*61e0*/  WARPGROUP.DEPBAR.LE gsb0, 0x0 ;  /* 0x00008000000079c5 */ /* 0x000fe40000010000 */
[----:B------:R-:W-:-:S06]  /*61f0*/  WARPGROUP.ARRIVE ;  /* 0x00000000000079c5 */ /* 0x000fcc0000000000 */
[----:B------:R-:W-:Y:S01]  /*6200*/  QGMMA.64x256x32.F32.E4M3.E4M3 R24, R220, gdesc[UR4], R24, gsb0 ;  /* 0x03e00004dc187df3 */ /* 0x000fe20008000818 */
[----:B------:R-:W-:Y:S01]  /*6210*/  UIADD3 UR6, UR10, 0x6, URZ ;  /* 0x000000060a067890 */ /* 0x000fe2000fffe03f */
[----:B------:R-:W-:Y:S01]  /*6220*/  UMOV UR7, 0x40000040 ;  /* 0x4000004000077882 */ /* 0x000fe20000000000 */
[----:B------:R-:W-:Y:S02]  /*6230*/  WARPGROUP.DEPBAR.LE gsb0, 0x0 ;  /* 0x00008000000079c5 */ /* 0x000fe40000010000 */
[----:B------:R-:W-:-:S15]  /*6240*/  WARPGROUP.ARRIVE ;  /* 0x00000000000079c5 */ /* 0x000fde0000000000 */
[----:B------:R-:W-:-:S08]  /*6250*/  NOP ;  /* 0x0000000000007918 */ /* 0x000fd00000000000 */
        /* <DEDUP_REMOVED lines=14> */
[--C-:B0-----:R-:W-:Y:S01]  /*6340*/  FFMA.FTZ R210, R204, UR6, -R208.reuse ;  /* 0x00000006ccd27c23 */ /* 0x101fe200080108d0 */
        /* <DEDUP_REMOVED lines=25> */
[----:B------:R-:W-:Y:S01]  /*64e0*/  IMAD.U32 R208, RZ, RZ, UR6 ;  /* 0x00000006ffd07e24 */ /* 0x000fe2000f8e00ff */
[----:B------:R-:W0:Y:S03]  /*64f0*/  MUFU.EX2 R9, R9 ;  /* 0x0000000900097308 */ /* 0x000e260000000800 */
[----:B------:R-:W-:-:S01]  /*6500*/  FFMA.FTZ R209, R195, R208, -8 ;  /* 0xc1000000c3d17423 */ /* 0x000fc200000100d0 */
[----:B------:R-:W-:-:S03]  /*6510*/  @!P1 IMAD R208, R211, 0x8, R2 ;  /* 0x00000008d3d09824 */ /* 0x000fc600078e0202 */
[--C-:B------:R-:W-:Y:S01]  /*6520*/  FFMA.FTZ R11, R11, UR6, -R209.reuse ;  /* 0x000000060b0b7c23 */ /* 0x100fe200080108d1 */
[----:B------:R-:W-:-:S01]  /*6530*/  FFMA.FTZ R10, R10, UR6, -R209 ;  /* 0x000000060a0a7c23 */ /* 0x000fc200080108d1 */
[----:B------:R-:W-:Y:S01]  /*6540*/  MUFU.EX2 R4, R4 ;  /* 0x0000000400047308 */ /* 0x000fe20000000800 */
[----:B------:R-:W-:-:S01]  /*6550*/  FFMA.FTZ R14, R14, UR6, -R209 ;  /* 0x000000060e0e7c23 */ /* 0x000fc200080108d1 */
[--C-:B------:R-:W-:Y:S01]  /*6560*/  FFMA.FTZ R15, R15, UR6, -R209.reuse ;  /* 0x000000060f0f7c23 */ /* 0x100fe200080108d1 */
[----:B------:R-:W-:-:S01]  /*6570*/  FFMA.FTZ R152, R152, UR6, -R209 ;  /* 0x0000000698987c23 */ /* 0x000fc200080108d1 */
[----:B------:R-:W-:Y:S02]  /*6580*/  @!P1 VIADD R208, R208, 0x38840 ;  /* 0x00038840d0d09836 */ /* 0x000fe40000000000 */
[----:B------:R-:W-:-:S01]  /*6590*/  FFMA.FTZ R153, R153, UR6, -R209 ;  /* 0x0000000699997c23 */ /* 0x000fc200080108d1 */
[--C-:B------:R-:W-:Y:S01]  /*65a0*/  FFMA.FTZ R156, R156, UR6, -R209.reuse ;  /* 0x000000069c9c7c23 */ /* 0x100fe200080108d1 */
[----:B------:R-:W-:-:S01]  /*65b0*/  FFMA.FTZ R157, R157, UR6, -R209 ;  /* 0x000000069d9d7c23 */ /* 0x000fc200080108d1 */
[----:B------:R-:W1:Y:S01]  /*65c0*/  MUFU.EX2 R11, R11 ;  /* 0x0000000b000b7308 */ /* 0x000e620000000800 */
[----:B0-----:R-:W-:-:S01]  /*65d0*/  FFMA.FTZ R5, R6, R5, R9 ;  /* 0x0000000506057223 */ /* 0x001fc20000010009 */
[--C-:B------:R-:W-:Y:S01]  /*65e0*/  FFMA.FTZ R211, R173, UR6, -R209.reuse ;  /* 0x00000006add37c23 */ /* 0x100fe200080108d1 */
        /* <DEDUP_REMOVED lines=11> */
[--C-:B------:R-:W-:Y:S01]  /*66a0*/  FFMA.FTZ R184, R184, UR6, -R209.reuse ;  /* 0x00000006b8b87c23 */ /* 0x100fe200080108d1 */
        /* <DEDUP_REMOVED lines=9> */
[----:B------:R-:W-:Y:S01]  /*6740*/  MUFU.EX2 R12, R12 ;  /* 0x0000000c000c7308 */ /* 0x000fe20000000800 */
[----:B0-----:R-:W-:-:S01]  /*6750*/  FADD.FTZ R5, R8, R5 ;  /* 0x0000000508057221 */ /* 0x001fc20000010000 */
[--C-:B------:R-:W-:Y:S01]  /*6760*/  FFMA.FTZ R202, R202, UR6, -R209.reuse ;  /* 0x00000006caca7c23 */ /* 0x100fe200080108d1 */
[----:B------:R-:W-:-:S01]  /*6770*/  FFMA.FTZ R203, R203, UR6, -R209 ;  /* 0x00000006cbcb7c23 */ /* 0x000fc200080108d1 */
[--C-:B------:R-:W-:Y:S01]  /*6780*/  FFMA.FTZ R206, R206, UR6, -R209.reuse ;  /* 0x00000006cece7c23 */ /* 0x100fe200080108d1 */
[----:B------:R-:W-:-:S03]  /*6790*/  FFMA.FTZ R207, R207, UR6, -R209 ;  /* 0x00000006cfcf7c23 */ /* 0x000fc600080108d1 */
[----:B------:R-:W0:Y:S01]  /*67a0*/  MUFU.EX2 R14, R14 ;  /* 0x0000000e000e7308 */ /* 0x000e220000000800 */
[----:B--2---:R-:W-:-:S07]  /*67b0*/  FADD.FTZ R7, R10, R7 ;  /* 0x000000070a077221 */ /* 0x004fce0000010000 */
[----:B------:R-:W-:Y:S08]  /*67c0*/  MUFU.EX2 R13, R13 ;  /* 0x0000000d000d7308 */ /* 0x000ff00000000800 */
[----:B------:R-:W1:Y:S08]  /*67d0*/  MUFU.EX2 R15, R15 ;  /* 0x0000000f000f7308 */ /* 0x000e700000000800 */
[----:B------:R-:W-:Y:S08]  /*67e0*/  MUFU.EX2 R20, R20 ;  /* 0x0000001400147308 */ /* 0x000ff00000000800 */
[----:B------:R2:W-:Y:S08]  /*67f0*/  MUFU.EX2 R205, R210 ;  /* 0x000000d200cd7308 */ /* 0x0005f00000000800 */
[----:B------:R-:W3:Y:S01]  /*6800*/  MUFU.EX2 R152, R152 ;  /* 0x0000009800987308 */ /* 0x000ee20000000800 */
[----:B--2---:R-:W-:-:S01]  /*6810*/  FFMA.FTZ R210, R172, UR6, -R209 ;  /* 0x00000006acd27c23 */ /* 0x004fc200080108d1 */
[----:B------:R-:W-:-:S02]  /*6820*/  @!P1 PRMT R172, RZ, 0x654, R208 ;  /* 0x00000654ffac9816 */ /* 0x000fc400000000d0 */
[----:B------:R-:W-:-:S04]  /*6830*/  IADD3 R208, -R231, 0xb, RZ ;  /* 0x0000000be7d07810 */ /* 0x000fc80007ffe1ff */
[----:B------:R-:W-:Y:S08]  /*6840*/  MUFU.EX2 R21, R21 ;  /* 0x0000001500157308 */ /* 0x000ff00000000800 */
[----:B------:R-:W2:Y:S08]  /*6850*/  MUFU.EX2 R153, R153 ;  /* 0x0000009900997308 */ /* 0x000eb00000000800 */
[----:B------:R-:W-:Y:S08]  /*6860*/  MUFU.EX2 R154, R154 ;  /* 0x0000009a009a7308 */ /* 0x000ff00000000800 */
[----:B------:R-:W4:Y:S08]  /*6870*/  MUFU.EX2 R156, R156 ;  /* 0x0000009c009c7308 */ /* 0x000f300000000800 */
[----:B------:R0:W-:Y:S08]  /*6880*/  MUFU.EX2 R173, R210 ;  /* 0x000000d200ad7308 */ /* 0x0001f00000000800 */
[----:B------:R-:W-:Y:S01]  /*6890*/  MUFU.EX2 R155, R155 ;  /* 0x0000009b009b7308 */ /* 0x000fe20000000800 */
[----:B0-----:R-:W-:-:S04]  /*68a0*/  FADD.FTZ R210, R14, R7 ;  /* 0x000000070ed27221 */ /* 0x001fc80000010000 */
[----:B-1----:R-:W-:-:S03]  /*68b0*/  FADD.FTZ R7, R15, R210 ;  /* 0x000000d20f077221 */ /* 0x002fc60000010000 */
[----:B------:R-:W0:Y:S01]  /*68c0*/  MUFU.EX2 R157, R157 ;  /* 0x0000009d009d7308 */ /* 0x000e220000000800 */
[----:B---3--:R-:W-:-:S04]  /*68d0*/  FADD.FTZ R210, R152, R7 ;  /* 0x0000000798d27221 */ /* 0x008fc80000010000 */
[----:B--2---:R-:W-:-:S03]  /*68e0*/  FADD.FTZ R7, R153, R210 ;  /* 0x000000d299077221 */ /* 0x004fc60000010000 */
[----:B------:R-:W-:Y:S01]  /*68f0*/  MUFU.EX2 R158, R158 ;  /* 0x0000009e009e7308 */ /* 0x000fe20000000800 */
[----:B----4-:R-:W-:-:S07]  /*6900*/  FADD.FTZ R210, R156, R7 ;  /* 0x000000079cd27221 */ /* 0x010fce0000010000 */
[----:B------:R-:W1:Y:S01]  /*6910*/  MUFU.EX2 R160, R160 ;  /* 0x000000a000a07308 */ /* 0x000e620000000800 */
[----:B0-----:R-:W-:-:S07]  /*6920*/  FADD.FTZ R7, R157, R210 ;  /* 0x000000d29d077221 */ /* 0x001fce0000010000 */
[----:B------:R-:W-:Y:S08]  /*6930*/  MUFU.EX2 R159, R159 ;  /* 0x0000009f009f7308 */ /* 0x000ff00000000800 */
[----:B------:R-:W0:Y:S01]  /*6940*/  MUFU.EX2 R161, R161 ;  /* 0x000000a100a17308 */ /* 0x000e220000000800 */
[----:B-1----:R-:W-:-:S07]  /*6950*/  FADD.FTZ R210, R160, R7 ;  /* 0x00000007a0d27221 */ /* 0x002fce0000010000 */
[----:B------:R-:W-:Y:S08]  /*6960*/  MUFU.EX2 R162, R162 ;  /* 0x000000a200a27308 */ /* 0x000ff00000000800 */
[----:B------:R-:W1:Y:S01]  /*6970*/  MUFU.EX2 R164, R164 ;  /* 0x000000a400a47308 */ /* 0x000e620000000800 */
[----:B0-----:R-:W-:-:S07]  /*6980*/  FADD.FTZ R7, R161, R210 ;  /* 0x000000d2a1077221 */ /* 0x001fce0000010000 */
[----:B------:R-:W-:Y:S08]  /*6990*/  MUFU.EX2 R163, R163 ;  /* 0x000000a300a37308 */ /* 0x000ff00000000800 */
[----:B------:R-:W0:Y:S01]  /*69a0*/  MUFU.EX2 R165, R165 ;  /* 0x000000a500a57308 */ /* 0x000e220000000800 */
[----:B-1----:R-:W-:-:S07]  /*69b0*/  FADD.FTZ R210, R164, R7 ;  /* 0x00000007a4d27221 */ /* 0x002fce0000010000 */
[----:B------:R-:W-:Y:S08]  /*69c0*/  MUFU.EX2 R166, R166 ;  /* 0x000000a600a67308 */ /* 0x000ff00000000800 */
[----:B------:R-:W1:Y:S01]  /*69d0*/  MUFU.EX2 R168, R168 ;  /* 0x000000a800a87308 */ /* 0x000e620000000800 */
[----:B------:R-:W-:Y:S02]  /*69e0*/  WARPGROUP.DEPBAR.LE gsb0, 0x0 ;  /* 0x00008000000079c5 */ /* 0x000fe40000010000 */
[----:B------:R2:W-:Y:S06]  /*69f0*/  BAR.ARV R208, 0x100 ;  /* 0x000400d00000751d */ /* 0x0005ec0000002000 */
[----:B------:R-:W-:Y:S01]  /*6a00*/  MUFU.EX2 R167, R167 ;  /* 0x000000a700a77308 */ /* 0x000fe20000000800 */
[----:B------:R3:W-:Y:S01]  /*6a10*/  @!P1 SYNCS.ARRIVE.TRANS64.RED.A1T0 RZ, [R172+URZ], RZ ;  /* 0x000000ffacff99a7 */ /* 0x0007e2000810043f */
[----:B--2---:R-:W-:-:S01]  /*6a20*/  FADD.FTZ R208, R12, R5 ;  /* 0x000000050cd07221 */ /* 0x004fc20000010000 */
[----:B0-----:R-:W-:-:S03]  /*6a30*/  FADD.FTZ R7, R165, R210 ;  /* 0x000000d2a5077221 */ /* 0x001fc60000010000 */
[----:B------:R-:W-:Y:S02]  /*6a40*/  FADD.FTZ R5, R13, R208 ;  /* 0x000000d00d057221 */ /* 0x000fe40000010000 */
[----:B------:R-:W0:Y:S01]  /*6a50*/  MUFU.EX2 R169, R169 ;  /* 0x000000a900a97308 */ /* 0x000e220000000800 */
[----:B-1----:R-:W-:-:S01]  /*6a60*/  FADD.FTZ R210, R168, R7 ;  /* 0x00000007a8d27221 */ /* 0x002fc20000010000 */
[----:B------:R-:W-:-:S04]  /*6a70*/  FADD.FTZ R208, R20, R5 ;  /* 0x0000000514d07221 */ /* 0x000fc80000010000 */
[----:B------:R-:W-:Y:S02]  /*6a80*/  FADD.FTZ R5, R21, R208 ;  /* 0x000000d015057221 */ /* 0x000fe40000010000 */
[----:B------:R-:W1:Y:S02]  /*6a90*/  MUFU.EX2 R170, R170 ;  /* 0x000000aa00aa7308 */ /* 0x000e640000000800 */
[----:B------:R-:W-:-:S04]  /*6aa0*/  FADD.FTZ R208, R154, R5 ;  /* 0x000000059ad07221 */ /* 0x000fc80000010000 */
[----:B------:R-:W-:Y:S02]  /*6ab0*/  FADD.FTZ R5, R155, R208 ;  /* 0x000000d09b057221 */ /* 0x000fe40000010000 */
[----:B------:R-:W2:Y:S01]  /*6ac0*/  MUFU.EX2 R171, R171 ;  /* 0x000000ab00ab7308 */ /* 0x000ea20000000800 */
[----:B0-----:R-:W-:-:S01]  /*6ad0*/  FADD.FTZ R210, R169, R210 ;  /* 0x000000d2a9d27221 */ /* 0x001fc20000010000 */
[----:B------:R-:W-:-:S04]  /*6ae0*/  FADD.FTZ R208, R158, R5 ;  /* 0x000000059ed07221 */ /* 0x000fc80000010000 */
[----:B------:R-:W-:Y:S02]  /*6af0*/  FADD.FTZ R5, R159, R208 ;  /* 0x000000d09f057221 */ /* 0x000fe40000010000 */
[----:B---3--:R-:W0:Y:S02]  /*6b00*/  MUFU.EX2 R172, R211 ;  /* 0x000000d300ac7308 */ /* 0x008e240000000800 */
[----:B------:R-:W-:-:S04]  /*6b10*/  FADD.FTZ R208, R162, R5 ;  /* 0x00000005a2d07221 */ /* 0x000fc80000010000 */
[----:B------:R-:W-:Y:S02]  /*6b20*/  FADD.FTZ R5, R163, R208 ;  /* 0x000000d0a3057221 */ /* 0x000fe40000010000 */
[----:B------:R-:W-:Y:S02]  /*6b30*/  MUFU.EX2 R174, R174 ;  /* 0x000000ae00ae7308 */ /* 0x000fe40000000800 */
[----:B------:R-:W-:-:S04]  /*6b40*/  FADD.FTZ R208, R166, R5 ;  /* 0x00000005a6d07221 */ /* 0x000fc80000010000 */
[----:B------:R-:W-:Y:S02]  /*6b50*/  FADD.FTZ R5, R167, R208 ;  /* 0x000000d0a7057221 */ /* 0x000fe40000010000 */
[----:B------:R-:W3:Y:S02]  /*6b60*/  MUFU.EX2 R176, R176 ;  /* 0x000000b000b07308 */ /* 0x000ee40000000800 */
[----:B-1----:R-:W-:-:S01]  /*6b70*/  FADD.FTZ R208, R170, R5 ;  /* 0x00000005aad07221 */ /* 0x002fc20000010000 */
[----:B------:R-:W-:-:S03]  /*6b80*/  FADD.FTZ R5, R173, R210 ;  /* 0x000000d2ad057221 */ /* 0x000fc60000010000 */
[----:B--2---:R-:W-:Y:S01]  /*6b90*/  FADD.FTZ R7, R171, R208 ;  /* 0x000000d0ab077221 */ /* 0x004fe20000010000 */
[----:B0-----:R-:W-:-:S01]  /*6ba0*/  FADD.FTZ R5, R172, R5 ;  /* 0x00000005ac057221 */ /* 0x001fc20000010000 */
[----:B------:R-:W-:Y:S08]  /*6bb0*/  MUFU.EX2 R175, R175 ;  /* 0x000000af00af7308 */ /* 0x000ff00000000800 */
[----:B------:R-:W0:Y:S01]  /*6bc0*/  MUFU.EX2 R177, R177 ;  /* 0x000000b100b17308 */ /* 0x000e220000000800 */
[----:B---3--:R-:W-:-:S07]  /*6bd0*/  FADD.FTZ R208, R176, R5 ;  /* 0x00000005b0d07221 */ /* 0x008fce0000010000 */
[----:B------:R-:W-:Y:S08]  /*6be0*/  MUFU.EX2 R178, R178 ;  /* 0x000000b200b27308 */ /* 0x000ff00000000800 */
[----:B------:R-:W1:Y:S08]  /*6bf0*/  MUFU.EX2 R180, R180 ;  /* 0x000000b400b47308 */ /* 0x000e700000000800 */
[----:B------:R-:W-:Y:S08]  /*6c00*/  MUFU.EX2 R179, R179 ;  /* 0x000000b300b37308 */ /* 0x000ff00000000800 */
[----:B------:R-:W2:Y:S08]  /*6c10*/  MUFU.EX2 R181, R181 ;  /* 0x000000b500b57308 */ /* 0x000eb00000000800 */
[----:B------:R-:W3:Y:S08]  /*6c20*/  MUFU.EX2 R182, R182 ;  /* 0x000000b600b67308 */ /* 0x000ef00000000800 */
[----:B------:R4:W-:Y:S08]  /*6c30*/  MUFU.EX2 R209, R190 ;  /* 0x000000be00d17308 */ /* 0x0009f00000000800 */
[----:B------:R-:W5:Y:S01]  /*6c40*/  MUFU.EX2 R184, R184 ;  /* 0x000000b800b87308 */ /* 0x000f620000000800 */
[----:B----4-:R-:W-:-:S01]  /*6c50*/  FADD.FTZ R190, R174, R7 ;  /* 0x00000007aebe7221 */ /* 0x010fc20000010000 */
[----:B0-----:R-:W-:-:S03]  /*6c60*/  FADD.FTZ R7, R177, R208 ;  /* 0x000000d0b1077221 */ /* 0x001fc60000010000 */
[----:B------:R-:W-:Y:S01]  /*6c70*/  FADD.FTZ R5, R175, R190 ;  /* 0x000000beaf057221 */ /* 0x000fe20000010000 */
[----:B-1----:R-:W-:-:S02]  /*6c80*/  FADD.FTZ R208, R180, R7 ;  /* 0x00000007b4d07221 */ /* 0x002fc40000010000 */
[----:B------:R-:W0:Y:S01]  /*6c90*/  MUFU.EX2 R183, R183 ;  /* 0x000000b700b77308 */ /* 0x000e220000000800 */
[----:B------:R-:W-:-:S01]  /*6ca0*/  FADD.FTZ R190, R178, R5 ;  /* 0x00000005b2be7221 */ /* 0x000fc20000010000 */
[----:B--2---:R-:W-:-:S03]  /*6cb0*/  FADD.FTZ R7, R181, R208 ;  /* 0x000000d0b5077221 */ /* 0x004fc60000010000 */
[----:B------:R-:W-:-:S03]  /*6cc0*/  FADD.FTZ R5, R179, R190 ;  /* 0x000000beb3057221 */ /* 0x000fc60000010000 */
[----:B------:R-:W1:Y:S01]  /*6cd0*/  MUFU.EX2 R185, R185 ;  /* 0x000000b900b97308 */ /* 0x000e620000000800 */
[----:B---3--:R-:W-:-:S01]  /*6ce0*/  FADD.FTZ R190, R182, R5 ;  /* 0x00000005b6be7221 */ /* 0x008fc20000010000 */
[----:B-----5:R-:W-:-:S06]  /*6cf0*/  FADD.FTZ R208, R184, R7 ;  /* 0x00000007b8d07221 */ /* 0x020fcc0000010000 */
[----:B------:R-:W2:Y:S01]  /*6d00*/  MUFU.EX2 R186, R186 ;  /* 0x000000ba00ba7308 */ /* 0x000ea20000000800 */
[----:B0-----:R-:W-:-:S07]  /*6d10*/  FADD.FTZ R5, R183, R190 ;  /* 0x000000beb7057221 */ /* 0x001fce0000010000 */
[----:B------:R-:W0:Y:S01]  /*6d20*/  MUFU.EX2 R188, R188 ;  /* 0x000000bc00bc7308 */ /* 0x000e220000000800 */
[----:B-1----:R-:W-:-:S07]  /*6d30*/  FADD.FTZ R7, R185, R208 ;  /* 0x000000d0b9077221 */ /* 0x002fce0000010000 */
[----:B------:R-:W1:Y:S01]  /*6d40*/  MUFU.EX2 R187, R187 ;  /* 0x000000bb00bb7308 */ /* 0x000e620000000800 */
[----:B--2---:R-:W-:-:S07]  /*6d50*/  FADD.FTZ R190, R186, R5 ;  /* 0x00000005babe7221 */ /* 0x004fce0000010000 */
[----:B------:R-:W2:Y:S01]  /*6d60*/  MUFU.EX2 R191, R191 ;  /* 0x000000bf00bf7308 */ /* 0x000ea20000000800 */
[----:B0-----:R-:W-:-:S04]  /*6d70*/  FADD.FTZ R208, R188, R7 ;  /* 0x00000007bcd07221 */ /* 0x001fc80000010000 */
[----:B------:R-:W-:-:S03]  /*6d80*/  FADD.FTZ R208, R209, R208 ;  /* 0x000000d0d1d07221 */ /* 0x000fc60000010000 */
        /* <DEDUP_REMOVED lines=33> */
.L_x_165:
[----:B------:R-:W-:Y:S01]  /*6fa0*/  F2FP.SATFINITE.E4M3.F32.PACK_AB_MERGE_C R12, R13, R12, RZ ;  /* 0x0000000c0d0c723e */ /* 0x000fe200048070ff */
[----:B------:R-:W-:Y:S02]  /*6fb0*/  UIADD3 UR7, UR48, -0x1, URZ ;  /* 0xffffffff30077890 */ /* 0x000fe4000fffe03f */
[----:B------:R-:W-:Y:S01]  /*6fc0*/  ISETP.LT.AND P1, PT, RZ, UR48, PT ;  /* 0x00000030ff007c0c */ /* 0x000fe2000bf21270 */
[----:B------:R-:W-:Y:S01]  /*6fd0*/  UMOV UR53, UR42 ;  /* 0x0000002a00357c82 */ /* 0x000fe20008000000 */
[----:B------:R-:W-:Y:S01]  /*6fe0*/  F2FP.SATFINITE.E4M3.F32.PACK_AB_MERGE_C R228, R8, R9, R12 ;  /* 0x0000000908e4723e */ /* 0x000fe2000480700c */
[----:B------:R-:W-:Y:S01]  /*6ff0*/  IMAD.U32 R9, RZ, RZ, UR52 ;  /* 0x00000034ff097e24 */ /* 0x000fe2000f8e00ff */
[----:B------:R-:W-:Y:S01]  /*7000*/  F2FP.SATFINITE.E4M3.F32.PACK_AB_MERGE_C R14, R15, R14, RZ ;  /* 0x0000000e0f0e723e */ /* 0x000fe200048070ff */
[----:B------:R-:W-:Y:S01]  /*7010*/  UMOV UR52, UR51 ;  /* 0x0000003300347c82 */ /* 0x000fe20008000000 */
[----:B------:R-:W-:Y:S01]  /*7020*/  F2FP.SATFINITE.E4M3.F32.PACK_AB_MERGE_C R154, R155, R154, RZ ;  /* 0x0000009a9b9a723e */ /* 0x000fe200048070ff */
[----:B------:R-:W-:Y:S01]  /*7030*/  IMAD R8, R9, 0x8, R2 ;  /* 0x0000000809087824 */ /* 0x000fe200078e0202 */
[----:B------:R-:W-:Y:S01]  /*7040*/  F2FP.SATFINITE.E4M3.F32.PACK_AB_MERGE_C R156, R157, R156, RZ ;  /* 0x0000009c9d9c723e */ /* 0x000fe200048070ff */
[----:B------:R-:W-:Y:S01]  /*7050*/  UMOV UR48, UR7 ;  /* 0x0000000700307c82 */ /* 0x000fe20008000000 */
[----:B------:R-:W-:Y:S01]  /*7060*/  F2FP.SATFINITE.E4M3.F32.PACK_AB_MERGE_C R162, R163, R162, RZ ;  /* 0x000000a2a3a2723e */ /* 0x000fe200048070ff */
[----:B------:R-:W-:Y:S01]  /*7070*/  VIADD R8, R8, 0x38860 ;  /* 0x0003886008087836 */ /* 0x000fe20000000000 */
[----:B------:R-:W-:Y:S01]  /*7080*/  F2FP.SATFINITE.E4M3.F32.PACK_AB_MERGE_C R164, R165, R164, RZ ;  /* 0x000000a4a5a4723e */ /* 0x000fe200048070ff */
[----:B------:R-:W-:Y:S01]  /*7090*/  FMUL.FTZ R24, R24, R6 ;  /* 0x0000000618187220 */ /* 0x000fe20000410000 */
[----:B------:R-:W-:Y:S01]  /*70a0*/  F2FP.SATFINITE.E4M3.F32.PACK_AB_MERGE_C R170, R171, R170, RZ ;  /* 0x000000aaabaa723e */ /* 0x000fe200048070ff */
[-C--:B------:R-:W-:Y:S01]  /*70b0*/  FMUL.FTZ R25, R25, R6.reuse ;  /* 0x0000000619197220 */ /* 0x080fe20000410000 */
[----:B------:R-:W-:Y:S01]  /*70c0*/  PRMT R8, R3, 0x654, R8 ;  /* 0x0000065403087816 */ /* 0x000fe20000000008 */
[-C--:B------:R-:W-:Y:S01]  /*70d0*/  FMUL.FTZ R28, R28, R6.reuse ;  /* 0x000000061c1c7220 */ /* 0x080fe20000410000 */
[----:B------:R-:W-:Y:S01]  /*70e0*/  F2FP.SATFINITE.E4M3.F32.PACK_AB_MERGE_C R172, R172, R173, RZ ;  /* 0x000000adacac723e */ /* 0x000fe200048070ff */
[----:B------:R-:W-:Y:S01]  /*70f0*/  FMUL.FTZ R29, R29, R6 ;  /* 0x000000061d1d7220 */ /* 0x000fe20000410000 */
[----:B------:R-:W-:Y:S01]  /*7100*/  F2FP.SATFINITE.E4M3.F32.PACK_AB_MERGE_C R178, R179, R178, RZ ;  /* 0x000000b2b3b2723e */ /* 0x000fe200048070ff */
[----:B------:R0:W-:Y:S01]  /*7110*/  SYNCS.ARRIVE.TRANS64.RED.A1T0 RZ, [R8+URZ], RZ ;  /* 0x000000ff08ff79a7 */ /* 0x0001e2000810043f */
[----:B------:R-:W-:Y:S01]  /*7120*/  F2FP.SATFINITE.E4M3.F32.PACK_AB_MERGE_C R180, R181, R180, RZ ;  /* 0x000000b4b5b4723e */ /* 0x000fe200048070ff */
[----:B------:R-:W-:Y:S01]  /*7130*/  FMUL.FTZ R32, R32, R6 ;  /* 0x0000000620207220 */ /* 0x000fe20000410000 */
[----:B------:R-:W-:Y:S01]  /*7140*/  F2FP.SATFINITE.E4M3.F32.PACK_AB_MERGE_C R186, R187, R186, RZ ;  /* 0x000000babbba723e */ /* 0x000fe200048070ff */
[----:B------:R-:W-:Y:S01]  /*7150*/  FMUL.FTZ R33, R33, R6 ;  /* 0x0000000621217220 */ /* 0x000fe20000410000 */
[----:B------:R-:W-:Y:S01]  /*7160*/  F2FP.SATFINITE.E4M3.F32.PACK_AB_MERGE_C R188, R209, R188, RZ ;  /* 0x000000bcd1bc723e */ /* 0x000fe200048070ff */
[----:B------:R-:W-:Y:S01]  /*7170*/  FMUL.FTZ R36, R36, R6 ;  /* 0x0000000624247220 */ /* 0x000fe20000410000 */
        /* <DEDUP_REMOVED lines=141> */
[----:B------:R-:W-:Y:S01]  /*7a50*/  F2FP.SATFINITE.E4M3.F32.PACK_AB_MERGE_C R227, R203, R202, R206 ;  /* 0x000000cacbe3723e */ /* 0x000fe200048070ce */
[----:B0-----:R-:W-:Y:S06]  /*7a60*/  @P1 BRA `(.L_x_166) ;  /* 0xffffffd400041947 */ /* 0x001fec000383ffff */
.L_x_156:
[----:B------:R-:W-:Y:S06]  /*7a70*/  BAR.ARV 0x8, 0x180 ;  /* 0x0206000000007b1d */ /* 0x000fec0000002000 */
[----:B------:R-:W-:Y:S05]  /*7a80*/  @!P0 BRA `(.L_x_167) ;  /* 0x0000000000048947 */ /* 0x000fea0003800000 */
[----:B------:R-:W-:Y:S01]  /*7a90*/  BPT.TRAP 0x1 ;  /* 0x000000040000795c */ /* 0x000fe20000300000 */
.L_x_167:
[----:B------:R-:W-:Y:S02]  /*7aa0*/  IMAD.U32 R0, RZ, RZ, UR42 ;  /* 0x0000002aff007e24 */ /* 0x000fe4000f8e00ff */
[----:B------:R-:W-:-:S03]  /*7ab0*/  IMAD.U32 R15, RZ, RZ, UR51 ;  /* 0x00000033ff0f7e24 */ /* 0x000fc6000f8e00ff */
[----:B------:R-:W-:Y:S01]  /*7ac0*/  SHF.L.U32 R0, R0, 0x1f, RZ ;  /* 0x0000001f00007819 */ /* 0x000fe200000006ff */
[----:B------:R-:W-:-:S04]  /*7ad0*/  IMAD R15, R15, 0x8, R2 ;  /* 0x000000080f0f7824 */ /* 0x000fc800078e0202 */
[----:B------:R0:W1:Y:S01]  /*7ae0*/  SYNCS.PHASECHK.TRANS64.TRYWAIT P1, [R15+URZ+0x38850], R0 ;  /* 0x038850000f0075a7 */ /* 0x000062000802017f */
[----:B------:R-:W-:Y:S05]  /*7af0*/  @!P0 BRA `(.L_x_168) ;  /* 0x0000000000048947 */ /* 0x000fea0003800000 */
[----:B------:R-:W-:Y:S01]  /*7b00*/  BPT.TRAP 0x1 ;  /* 0x000000040000795c */ /* 0x000fe20000300000 */
.L_x_168:
[----:B------:R-:W-:Y:S02]  /*7b10*/  VIADD R2, R2, 0x400 ;  /* 0x0000040002027836 */ /* 0x000fe40000000000 */
[----:B------:R-:W-:-:S03]  /*7b20*/  IMAD.U32 R9, RZ, RZ, UR51 ;  /* 0x00000033ff097e24 */ /* 0x000fc6000f8e00ff */
[----:B------:R-:W-:-:S04]  /*7b30*/  SHF.R.U32.HI R2, RZ, 0x4, R2 ;  /* 0x00000004ff027819 */ /* 0x000fc80000011602 */
[----:B------:R-:W-:-:S04]  /*7b40*/  LOP3.LUT R2, R2, 0x3fff, RZ, 0xc0, !PT ;  /* 0x00003fff02027812 */ /* 0x000fc800078ec0ff */
[----:B------:R-:W-:Y:S01]  /*7b50*/  LOP3.LUT R2, R2, 0x10000, RZ, 0xfc, !PT ;  /* 0x0001000002027812 */ /* 0x000fe200078efcff */
[----:B-1----:R-:W-:Y:S06]  /*7b60*/  @P1 BRA `(.L_x_169) ;  /* 0x0000000000081947 */ /* 0x002fec0003800000 */
[----:B------:R-:W1:Y:S02]  /*7b70*/  SYNCS.PHASECHK.TRANS64.TRYWAIT P1, [R15+URZ+0x38850], R0 ;  /* 0x038850000f0075a7 */ /* 0x000e64000802017f */
[----:B-1----:R-:W-:Y:S05]  /*7b80*/  @!P1 BRA `(.L_x_170) ;  /* 0x000000a800e09947 */ /* 0x002fea0003800000 */
.L_x_169:
[----:B------:R-:W-:Y:S01]  /*7b90*/  IMAD R8, R9, 0x800, R2 ;  /* 0x0000080009087824 */ /* 0x000fe200078e0202 */
[----:B------:R-:W-:Y:S05]  /*7ba0*/  WARPSYNC.ALL ;  /* 0x0000000000007948 */ /* 0x000fea0003800000 */
[----:B------:R-:W-:Y:S01]  /*7bb0*/  IMAD.MOV.U32 R9, RZ, RZ, 0x40000040 ;  /* 0x40000040ff097424 */ /* 0x000fe200078e00ff */
[C---:B------:R-:W-:Y:S01]  /*7bc0*/  R2UR UR10, R8.reuse ;  /* 0x00000000080a72ca */ /* 0x040fe200000e0000 */
[----:B------:R-:W-:Y:S01]  /*7bd0*/  WARPGROUP.ARRIVE ;  /* 0x00000000000079c5 */ /* 0x000fe20000000000 */
[----:B------:R-:W-:Y:S01]  /*7be0*/  VIADD R10, R8, 0x2 ;  /* 0x00000002080a7836 */ /* 0x000fe20000000000 */
[----:B------:R-:W-:Y:S01]  /*7bf0*/  ULDC.64 UR8, c[0x0][0x9a0] ;  /* 0x0002680000087ab9 */ /* 0x000fe20000000a00 */
[----:B------:R-:W-:Y:S01]  /*7c00*/  R2UR UR11, R9 ;  /* 0x00000000090b72ca */ /* 0x000fe200000e0000 */
[----:B------:R-:W-:Y:S01]  /*7c10*/  IMAD.MOV.U32 R11, RZ, RZ, 0x40000040 ;  /* 0x40000040ff0b7424 */ /* 0x000fe200078e00ff */
[----:B------:R-:W-:Y:S01]  /*7c20*/  UISETP.NE.U32.AND UP0, UPT, UR8, URZ, UPT ;  /* 0x0000003f0800728c */ /* 0x000fe2000bf05070 */
[----:B------:R-:W-:-:S03]  /*7c30*/  IMAD.MOV.U32 R21, RZ, RZ, 0x3f800000 ;  /* 0x3f800000ff157424 */ /* 0x000fc600078e00ff */
[----:B------:R-:W-:-:S06]  /*7c40*/  UISETP.NE.AND.EX UP0, UPT, UR9, URZ, UPT, UP0 ;  /* 0x0000003f0900728c */ /* 0x000fcc000bf05300 */
[----:B------:R-:W-:Y:S01]  /*7c50*/  PLOP3.LUT P1, PT, PT, PT, UP0, 0x80, 0x0 ;  /* 0x000000000000781c */ /* 0x000fe20003f2f008 */
[----:B------:R-:W-:Y:S01]  /*7c60*/  QGMMA.64x256x32.F32.E4M3.E4M3 R24, R228, gdesc[UR8], R24, gsb0 ;  /* 0x03e00008e4187df3 */ /* 0x000fe20008000818 */
[----:B------:R-:W-:Y:S01]  /*7c70*/  R2UR UR10, R10 ;  /* 0x000000000a0a72ca */ /* 0x000fe200000e0000 */
[----:B------:R-:W-:Y:S01]  /*7c80*/  VIADD R10, R8, 0x4 ;  /* 0x00000004080a7836 */ /* 0x000fe20000000000 */
[----:B------:R-:W-:Y:S01]  /*7c90*/  R2UR UR11, R11 ;  /* 0x000000000b0b72ca */ /* 0x000fe200000e0000 */
[----:B------:R-:W-:Y:S01]  /*7ca0*/  IMAD.MOV.U32 R11, RZ, RZ, 0x40000040 ;  /* 0x40000040ff0b7424 */ /* 0x000fe200078e00ff */
[----:B------:R-:W-:Y:S01]  /*7cb0*/  @UP0 USHF.R.S32.HI UR14, URZ, 0x1f, UR45 ;  /* 0x0000001f3f0e0899 */ /* 0x000fe2000801142d */
[----:B------:R-:W-:Y:S01]  /*7cc0*/  @UP0 ULDC.64 UR12, c[0x0][0x9d0] ;  /* 0x00027400000c0ab9 */ /* 0x000fe20000000a00 */
[----:B------:R-:W-:Y:S02]  /*7cd0*/  WARPGROUP.DEPBAR.LE gsb0, 0x0 ;  /* 0x00008000000079c5 */ /* 0x000fe40000010000 */
[----:B------:R-:W-:-:S15]  /*7ce0*/  WARPGROUP.ARRIVE ;  /* 0x00000000000079c5 */ /* 0x000fde0000000000 */
[----:B------:R-:W-:-:S04]  /*7cf0*/  NOP ;  /* 0x0000000000007918 */ /* 0x000fc80000000000 */
[----:B------:R-:W-:Y:S01]  /*7d00*/  QGMMA.64x256x32.F32.E4M3.E4M3 R24, R216, gdesc[UR8], R24, gsb0 ;  /* 0x03e00008d8187df3 */ /* 0x000fe20008000818 */
[----:B------:R-:W-:Y:S02]  /*7d10*/  @UP0 ULDC.64 UR10, c[0x0][0x9c8] ;  /* 0x00027200000a0ab9 */ /* 0x000fe40000000a00 */
[----:B------:R-:W-:Y:S02]  /*7d20*/  @UP0 UIMAD UR7, UR37, UR10, URZ ;  /* 0x0000000a250702a4 */ /* 0x000fe4000f8e023f */
[----:B------:R-:W-:Y:S01]  /*7d30*/  @UP0 UIMAD.WIDE.U32 UR4, UR36, UR10, URZ ;  /* 0x0000000a240402a5 */ /* 0x000fe2000f8e003f */
[----:B------:R-:W-:Y:S01]  /*7d40*/  R2UR UR10, R10 ;  /* 0x000000000a0a72ca */ /* 0x000fe200000e0000 */
[----:B------:R-:W-:Y:S01]  /*7d50*/  @UP0 UIMAD UR7, UR36, UR11, UR7 ;  /* 0x0000000b240702a4 */ /* 0x000fe2000f8e0207 */
[----:B------:R-:W-:-:S03]  /*7d60*/  R2UR UR11, R11 ;  /* 0x000000000b0b72ca */ /* 0x000fc600000e0000 */
[----:B------:R-:W-:Y:S02]  /*7d70*/  @UP0 UIADD3 UR5, UR5, UR7, URZ ;  /* 0x0000000705050290 */ /* 0x000fe4000fffe03f */
[----:B------:R-:W-:Y:S02]  /*7d80*/  @UP0 UIMAD UR7, UR14, UR12, URZ ;  /* 0x0000000c0e0702a4 */ /* 0x000fe4000f8e023f */
[----:B------:R-:W-:Y:S02]  /*7d90*/  @UP0 UIMAD.WIDE.U32 UR4, UR45, UR12, UR4 ;  /* 0x0000000c2d0402a5 */ /* 0x000fe4000f8e0004 */
[----:B------:R-:W-:-:S04]  /*7da0*/  @UP0 UIMAD UR7, UR45, UR13, UR7 ;  /* 0x0000000d2d0702a4 */ /* 0x000fc8000f8e0207 */
[----:B------:R-:W-:Y:S02]  /*7db0*/  @UP0 UIADD3 UR5, UR5, UR7, URZ ;  /* 0x0000000705050290 */ /* 0x000fe4000fffe03f */
[----:B------:R-:W-:-:S04]  /*7dc0*/  @UP0 ULEA UR7, UP1, UR4, UR8, 0x2 ;  /* 0x0000000804070291 */ /* 0x000fc8000f82103f */
[----:B------:R-:W-:-:S03]  /*7dd0*/  @UP0 ULEA.HI.X UR5, UR4, UR9, UR5, 0x2, UP1 ;  /* 0x0000000904050291 */ /* 0x000fc600088f1405 */
[----:B------:R-:W-:Y:S02]  /*7de0*/  @UP0 UMOV UR4, UR7 ;  /* 0x0000000700040c82 */ /* 0x000fe40008000000 */
[----:B------:R-:W-:Y:S02]  /*7df0*/  IMAD.U32 R10, RZ, RZ, UR4 ;  /* 0x00000004ff0a7e24 */ /* 0x000fe4000f8e00ff */
[----:B------:R-:W-:-:S05]  /*7e00*/  IMAD.U32 R11, RZ, RZ, UR5 ;  /* 0x00000005ff0b7e24 */ /* 0x000fca000f8e00ff */
[----:B------:R2:W3:Y:S01]  /*7e10*/  @P1 LDG.E R21, desc[UR46][R10.64] ;  /* 0x0000002e0a151981 */ /* 0x0004e2000c1e1900 */
[----:B------:R-:W-:Y:S02]  /*7e20*/  VIADD R8, R8, 0x6 ;  /* 0x0000000608087836 */ /* 0x000fe40000000000 */
[----:B------:R-:W-:Y:S01]  /*7e30*/  IMAD.MOV.U32 R9, RZ, RZ, 0x40000040 ;  /* 0x40000040ff097424 */ /* 0x000fe200078e00ff */
[----:B------:R-:W-:Y:S02]  /*7e40*/  WARPGROUP.DEPBAR.LE gsb0, 0x0 ;  /* 0x00008000000079c5 */ /* 0x000fe40000010000 */
[----:B------:R-:W-:-:S06]  /*7e50*/  WARPGROUP.ARRIVE ;  /* 0x00000000000079c5 */ /* 0x000fcc0000000000 */
[----:B------:R-:W-:Y:S01]  /*7e60*/  QGMMA.64x256x32.F32.E4M3.E4M3 R24, R220, gdesc[UR8], R24, gsb0 ;  /* 0x03e00008dc187df3 */ /* 0x000fe20008000818 */
[----:B------:R-:W-:Y:S02]  /*7e70*/  R2UR UR10, R8 ;  /* 0x00000000080a72ca */ /* 0x000fe400000e0000 */
[----:B------:R-:W-:Y:S01]  /*7e80*/  R2UR UR11, R9 ;  /* 0x00000000090b72ca */ /* 0x000fe200000e0000 */
        /* <DEDUP_REMOVED lines=10> */
[----:B--2---:R-:W-:Y:S01]  /*7f30*/  FMUL.FTZ R10, R9, 0.00390625 ;  /* 0x3b800000090a7820 */ /* 0x004fe20000410000 */
[----:B------:R-:W-:-:S04]  /*7f40*/  FMUL.FTZ R7, R13, 0.00390625 ;  /* 0x3b8000000d077820 */ /* 0x000fc80000410000 */
[----:B------:R-:W-:Y:S02]  /*7f50*/  FSETP.NE.FTZ.AND P2, PT, R10, RZ, PT ;  /* 0x000000ff0a00720b */ /* 0x000fe40003f55000 */
[----:B------:R-:W-:-:S05]  /*7f60*/  FSETP.NE.FTZ.AND P3, PT, R7, RZ, PT ;  /* 0x000000ff0700720b */ /* 0x000fca0003f75000 */
[----:B------:R0:W-:Y:S01]  /*7f70*/  @P1 MUFU.RCP R4, R9 ;  /* 0x0000000900041308 */ /* 0x0001e20000001000 */
[----:B------:R-:W-:Y:S01]  /*7f80*/  FSETP.NE.FTZ.AND P1, PT, R13, RZ, PT ;  /* 0x000000ff0d00720b */ /* 0x000fe20003f35000 */
[----:B------:R-:W-:-:S06]  /*7f90*/  IMAD.MOV.U32 R8, RZ, RZ, RZ ;  /* 0x000000ffff087224 */ /* 0x000fcc00078e00ff */
[----:B------:R-:W1:Y:S08]  /*7fa0*/  @P2 MUFU.LG2 R5, R10 ;  /* 0x0000000a00052308 */ /* 0x000e700000000c00 */
[----:B------:R-:W2:Y:S08]  /*7fb0*/  @P3 MUFU.LG2 R7, R7 ;  /* 0x0000000700073308 */ /* 0x000eb00000000c00 */
        /* <DEDUP_REMOVED lines=19> */
.L_x_171:
[----:B------:R-:W-:Y:S01]  /*80f0*/  VIADD R6, R15, 0x38860 ;  /* 0x000388600f067836 */ /* 0x000fe20000000000 */
[----:B------:R-:W-:Y:S01]  /*8100*/  UIADD3 UR51, UR51, 0x1, URZ ;  /* 0x0000000133337890 */ /* 0x000fe2000fffe03f */
[-C--:B------:R-:W-:Y:S01]  /*8110*/  FMUL.FTZ R4, R25, R152.reuse ;  /* 0x0000009819047220 */ /* 0x080fe20000410000 */
[-C--:B------:R-:W-:Y:S01]  /*8120*/  FMUL.FTZ R10, R28, R152.reuse ;  /* 0x000000981c0a7220 */ /* 0x080fe20000410000 */
[-C--:B------:R-:W-:Y:S01]  /*8130*/  FMUL.FTZ R9, R29, R152.reuse ;  /* 0x000000981d097220 */ /* 0x080fe20000410000 */
[----:B------:R-:W-:Y:S01]  /*8140*/  PRMT R3, R3, 0x654, R6 ;  /* 0x0000065403037816 */ /* 0x000fe20000000006 */
[-C--:B------:R-:W-:Y:S01]  /*8150*/  FMUL.FTZ R8, R32, R152.reuse ;  /* 0x0000009820087220 */ /* 0x080fe20000410000 */
[-C--:B------:R-:W-:Y:S01]  /*8160*/  FMUL.FTZ R7, R33, R152.reuse ;  /* 0x0000009821077220 */ /* 0x080fe20000410000 */
[-C--:B------:R-:W-:Y:S01]  /*8170*/  FMUL.FTZ R6, R37, R152.reuse ;  /* 0x0000009825067220 */ /* 0x080fe20000410000 */
[----:B------:R0:W-:Y:S01]  /*8180*/  SYNCS.ARRIVE.TRANS64.RED.A1T0 RZ, [R3+URZ], RZ ;  /* 0x000000ff03ff79a7 */ /* 0x0001e2000810043f */
        /* <DEDUP_REMOVED lines=34> */
[----:B------:R-:W-:Y:S01]  /*83b0*/  UISETP.NE.AND UP0, UPT, UR51, 0x2, UPT ;  /* 0x000000023300788c */ /* 0x000fe2000bf05270 */
        /* <DEDUP_REMOVED lines=82> */
[----:B------:R-:W-:Y:S01]  /*88e0*/  USEL UR4, URZ, 0x1, UP0 ;  /* 0x000000013f047887 */ /* 0x000fe20008000000 */
[-C--:B------:R-:W-:Y:S01]  /*88f0*/  FMUL.FTZ R39, R142, R21.reuse ;  /* 0x000000158e277220 */ /* 0x080fe20000410000 */
[-C--:B------:R-:W-:Y:S01]  /*8900*/  FMUL.FTZ R35, R143, R21.reuse ;  /* 0x000000158f237220 */ /* 0x080fe20000410000 */
[-C--:B------:R-:W-:Y:S01]  /*8910*/  FMUL.FTZ R34, R146, R21.reuse ;  /* 0x0000001592227220 */ /* 0x080fe20000410000 */
[-C--:B------:R-:W-:Y:S01]  /*8920*/  FMUL.FTZ R30, R147, R21.reuse ;  /* 0x00000015931e7220 */ /* 0x080fe20000410000 */
[-C--:B------:R-:W-:Y:S01]  /*8930*/  FMUL.FTZ R31, R150, R21.reuse ;  /* 0x00000015961f7220 */ /* 0x080fe20000410000 */
[----:B------:R-:W-:Y:S01]  /*8940*/  PLOP3.LUT P0, PT, PT, PT, PT, 0x8, 0x0 ;  /* 0x000000000000781c */ /* 0x000fe20003f0e170 */
[----:B------:R-:W-:Y:S01]  /*8950*/  FMUL.FTZ R21, R151, R21 ;  /* 0x0000001597157220 */ /* 0x000fe20000410000 */
[----:B------:R-:W-:-:S02]  /*8960*/  UIADD3 UR43, UR43, 0x1, URZ ;  /* 0x000000012b2b7890 */ /* 0x000fc4000fffe03f */
[----:B------:R-:W-:Y:S02]  /*8970*/  USEL UR51, UR51, URZ, UP0 ;  /* 0x0000003f33337287 */ /* 0x000fe40008000000 */
[----:B0-----:R-:W-:-:S12]  /*8980*/  ULOP3.LUT UR42, UR42, UR4, URZ, 0x3c, !UPT ;  /* 0x000000042a2a7292 */ /* 0x001fd8000f8e3c3f */
.L_x_149:
[----:B------:R-:W0:Y:S01]  /*8990*/  S2R R26, SR_CgaCtaId ;  /* 0x00000000001a7919 */ /* 0x000e220000008800 */
[----:B------:R-:W-:Y:S01]  /*89a0*/  MOV R3, 0x400 ;  /* 0x0000040000037802 */ /* 0x000fe20000000f00 */
[----:B------:R-:W-:Y:S01]  /*89b0*/  BSSY B0, `(.L_x_172) ;  /* 0x00003ad000007945 */ /* 0x000fe20003800000 */
[----:B------:R-:W-:Y:S02]  /*89c0*/  BAR.SYNC.DEFER_BLOCKING 0x5, 0x180 ;  /* 0x0146000000007b1d */ /* 0x000fe40000010000 */
[----:B0-----:R-:W-:-:S05]  /*89d0*/  LEA R3, R26, R3, 0x18 ;  /* 0x000000031a037211 */ /* 0x001fca00078ec0ff */
[----:B------:R-:W0:Y:S02]  /*89e0*/  LDS.128 R48, [R3+0x388d0] ;  /* 0x0388d00003307984 */ /* 0x000e240000000c00 */
[----:B0-----:R-:W-:Y:S02]  /*89f0*/  R2UR UR5, R49 ;  /* 0x00000000310572ca */ /* 0x001fe400000e0000 */
[----:B------:R-:W-:Y:S01]  /*8a00*/  R2UR UR45, R50 ;  /* 0x00000000322d72ca */ /* 0x000fe200000e0000 */
[----:B------:R-:W-:Y:S06]  /*8a10*/  BAR.ARV 0x4, 0x180 ;  /* 0x0106000000007b1d */ /* 0x000fec0000002000 */
[----:B------:R-:W-:Y:S08]  /*8a20*/  @P0 BRA `(.L_x_173) ;  /* 0x0000002c00140947 */ /* 0x000ff00003800000 */
[----:B------:R-:W0:Y:S01]  /*8a30*/  S2R R94, SR_TID.X ;  /* 0x00000000005e7919 */ /* 0x000e220000002100 */
[----:B------:R-:W-:Y:S01]  /*8a40*/  ULDC.64 UR6, c[0x4][0x140] ;  /* 0x0100500000067ab9 */ /* 0x000fe20000000a00 */
[----:B0-----:R-:W-:-:S05]  /*8a50*/  IMAD.SHL.U32 R26, R94, 0x4, RZ ;  /* 0x000000045e1a7824 */ /* 0x001fca00078e00ff */
[----:B------:R-:W-:-:S04]  /*8a60*/  LOP3.LUT R26, R26, 0xc, RZ, 0xc0, !PT ;  /* 0x0000000c1a1a7812 */ /* 0x000fc800078ec0ff */
[----:B------:R-:W-:-:S05]  /*8a70*/  IADD3 R26, P0, R26, UR6, RZ ;  /* 0x000000061a1a7c10 */ /* 0x000fca000ff1e0ff */
[----:B------:R-:W-:Y:S01]  /*8a80*/  IMAD.X R27, RZ, RZ, UR7, P0 ;  /* 0x00000007ff1b7e24 */ /* 0x000fe200080e06ff */
[----:B------:R-:W-:Y:S01]  /*8a90*/  F2FP.BF16.F32.PACK_AB R6, R6, R7 ;  /* 0x000000070606723e */ /* 0x000fe200000010ff */
[----:B------:R-:W-:-:S03]  /*8aa0*/  ULDC.64 UR6, c[0x0][0xc00] ;  /* 0x0003000000067ab9 */ /* 0x000fc60000000a00 */
[----:B------:R0:W2:Y:S01]  /*8ab0*/  LDG.E.CONSTANT R26, desc[UR46][R26.64] ;  /* 0x0000002e1a1a7981 */ /* 0x0000a2000c1e9900 */
[----:B------:R-:W-:Y:S01]  /*8ac0*/  LOP3.LUT P0, R7, R94, 0x3, RZ, 0xc0, !PT ;  /* 0x000000035e077812 */ /* 0x000fe2000780c0ff */
[----:B------:R-:W-:Y:S01]  /*8ad0*/  UISETP.NE.U32.AND UP0, UPT, UR6, URZ, UPT ;  /* 0x0000003f0600728c */ /* 0x000fe2000bf05070 */
[----:B------:R-:W-:Y:S02]  /*8ae0*/  F2FP.BF16.F32.PACK_AB R10, R10, R5 ;  /* 0x000000050a0a723e */ /* 0x000fe400000010ff */
[----:B------:R-:W-:Y:S01]  /*8af0*/  F2FP.BF16.F32.PACK_AB R9, R9, R4 ;  /* 0x000000040909723e */ /* 0x000fe200000010ff */
[----:B------:R-:W-:Y:S01]  /*8b00*/  UISETP.NE.AND.EX UP0, UPT, UR7, URZ, UPT, UP0 ;  /* 0x0000003f0700728c */ /* 0x000fe2000bf05300 */
[----:B------:R-:W-:Y:S02]  /*8b10*/  ISETP.EQ.OR P0, PT, R7, 0x3, !P0 ;  /* 0x000000030700780c */ /* 0x000fe40004702670 */
[----:B------:R-:W-:Y:S01]  /*8b20*/  F2FP.BF16.F32.PACK_AB R78, R75, R78 ;  /* 0x0000004e4b4e723e */ /* 0x000fe200000010ff */
[----:B------:R-:W-:Y:S01]  /*8b30*/  ULDC.64 UR6, c[0x0][0xc00] ;  /* 0x0003000000067ab9 */ /* 0x000fe20000000a00 */
[----:B------:R-:W-:Y:S01]  /*8b40*/  F2FP.BF16.F32.PACK_AB R49, R71, R74 ;  /* 0x0000004a4731723e */ /* 0x000fe200000010ff */
[----:B------:R-:W-:Y:S01]  /*8b50*/  UIMAD.WIDE UR6, UR36, 0x4, UR6 ;  /* 0x00000004240678a5 */ /* 0x000fe2000f8e0206 */
[----:B------:R-:W-:-:S02]  /*8b60*/  SEL R75, R10, R9, P0 ;  /* 0x000000090a4b7207 */ /* 0x000fc40000000000 */
[----:B------:R-:W-:Y:S02]  /*8b70*/  SEL R71, R9, R10, P0 ;  /* 0x0000000a09477207 */ /* 0x000fe40000000000 */
[----:B------:R-:W1:Y:S01]  /*8b80*/  S2R R10, SR_SWINHI ;  /* 0x00000000000a7919 */ /* 0x000e620000002f00 */
        /* <DEDUP_REMOVED lines=10> */
[----:B------:R-:W-:-:S02]  /*8c30*/  SEL R95, R80, R33, P0 ;  /* 0x00000021505f7207 */ /* 0x000fc40000000000 */
[----:B------:R-:W-:Y:S02]  /*8c40*/  SEL R32, R33, R80, P0 ;  /* 0x0000005021207207 */ /* 0x000fe40000000000 */
[----:B------:R-:W-:Y:S02]  /*8c50*/  F2FP.BF16.F32.PACK_AB R11, R14, R11 ;  /* 0x0000000b0e0b723e */ /* 0x000fe400000010ff */
[----:B------:R-:W-:Y:S02]  /*8c60*/  F2FP.BF16.F32.PACK_AB R70, R67, R70 ;  /* 0x000000464346723e */ /* 0x000fe400000010ff */
[----:B------:R-:W-:Y:S02]  /*8c70*/  F2FP.BF16.F32.PACK_AB R61, R63, R66 ;  /* 0x000000423f3d723e */ /* 0x000fe400000010ff */
[----:B------:R-:W-:Y:S02]  /*8c80*/  SEL R117, R5, R4, P0 ;  /* 0x0000000405757207 */ /* 0x000fe40000000000 */
[----:B------:R-:W-:-:S02]  /*8c90*/  SEL R80, R4, R5, P0 ;  /* 0x0000000504507207 */ /* 0x000fc40000000000 */
[----:B------:R-:W-:Y:S02]  /*8ca0*/  F2FP.BF16.F32.PACK_AB R86, R83, R86 ;  /* 0x000000565356723e */ /* 0x000fe400000010ff */
[----:B------:R-:W-:Y:S02]  /*8cb0*/  F2FP.BF16.F32.PACK_AB R14, R59, R62 ;  /* 0x0000003e3b0e723e */ /* 0x000fe400000010ff */
[----:B------:R-:W-:Y:S02]  /*8cc0*/  F2FP.BF16.F32.PACK_AB R55, R55, R58 ;  /* 0x0000003a3737723e */ /* 0x000fe400000010ff */
[----:B------:R-:W-:Y:S02]  /*8cd0*/  MOV R4, R3 ;  /* 0x0000000300047202 */ /* 0x000fe40000000f00 */
[----:B-1----:R-:W-:Y:S02]  /*8ce0*/  MOV R5, R10 ;  /* 0x0000000a00057202 */ /* 0x002fe40000000f00 */
[----:B------:R-:W-:-:S02]  /*8cf0*/  F2FP.BF16.F32.PACK_AB R88, R93, R88 ;  /* 0x000000585d58723e */ /* 0x000fc400000010ff */
[----:B------:R-:W-:Y:S02]  /*8d00*/  SEL R83, R28, R37, P0 ;  /* 0x000000251c537207 */ /* 0x000fe40000000000 */
[----:B------:R-:W-:Y:S02]  /*8d10*/  SEL R7, R37, R28, P0 ;  /* 0x0000001c25077207 */ /* 0x000fe40000000000 */
[----:B------:R-:W-:Y:S02]  /*8d20*/  F2FP.BF16.F32.PACK_AB R73, R73, R68 ;  /* 0x000000444949723e */ /* 0x000fe400000010ff */
[----:B------:R-:W-:Y:S02]  /*8d30*/  SEL R93, R120, R129, P0 ;  /* 0x00000081785d7207 */ /* 0x000fe40000000000 */
[----:B------:R-:W-:Y:S02]  /*8d40*/  SEL R37, R129, R120, P0 ;  /* 0x0000007881257207 */ /* 0x000fe40000000000 */
[----:B------:R-:W-:-:S02]  /*8d50*/  SEL R129, R70, R61, P0 ;  /* 0x0000003d46817207 */ /* 0x000fc40000000000 */
[----:B------:R-:W-:Y:S02]  /*8d60*/  SEL R68, R61, R70, P0 ;  /* 0x000000463d447207 */ /* 0x000fe40000000000 */
[----:B------:R-:W-:Y:S02]  /*8d70*/  F2FP.BF16.F32.PACK_AB R47, R47, R54 ;  /* 0x000000362f2f723e */ /* 0x000fe400000010ff */
[----:B------:R-:W-:Y:S02]  /*8d80*/  SEL R131, R14, R55, P0 ;  /* 0x000000370e837207 */ /* 0x000fe40000000000 */
[----:B------:R-:W-:Y:S01]  /*8d90*/  SEL R70, R55, R14, P0 ;  /* 0x0000000e37467207 */ /* 0x000fe20000000000 */
[----:B------:R-:W-:Y:S01]  /*8da0*/  IMAD.WIDE R54, R237, 0x2, R4 ;  /* 0x00000002ed367825 */ /* 0x000fe200078e0204 */
[----:B------:R-:W-:Y:S02]  /*8db0*/  F2FP.BF16.F32.PACK_AB R13, R13, R8 ;  /* 0x000000080d0d723e */ /* 0x000fe400000010ff */
[----:B------:R-:W-:-:S02]  /*8dc0*/  F2FP.BF16.F32.PACK_AB R8, R168, R169 ;  /* 0x000000a9a808723e */ /* 0x000fc400000010ff */
[----:B------:R-:W-:Y:S02]  /*8dd0*/  F2FP.BF16.F32.PACK_AB R167, R166, R167 ;  /* 0x000000a7a6a7723e */ /* 0x000fe400000010ff */
[----:B------:R-:W-:Y:S02]  /*8de0*/  IADD3 R139, P2, R54, 0x20, RZ ;  /* 0x00000020368b7810 */ /* 0x000fe40007f5e0ff */
[----:B------:R-:W-:Y:S02]  /*8df0*/  F2FP.BF16.F32.PACK_AB R36, R41, R36 ;  /* 0x000000242924723e */ /* 0x000fe400000010ff */
[----:B------:R-:W-:Y:S01]  /*8e00*/  F2FP.BF16.F32.PACK_AB R41, R79, R82 ;  /* 0x000000524f29723e */ /* 0x000fe200000010ff */
[----:B------:R-:W-:Y:S01]  /*8e10*/  IMAD.X R61, RZ, RZ, R55, P2 ;  /* 0x000000ffff3d7224 */ /* 0x000fe200010e0637 */
[----:B------:R-:W-:Y:S02]  /*8e20*/  SEL R115, R8, R167, P0 ;  /* 0x000000a708737207 */ /* 0x000fe40000000000 */
[----:B------:R-:W-:-:S02]  /*8e30*/  SEL R82, R167, R8, P0 ;  /* 0x00000008a7527207 */ /* 0x000fc40000000000 */
[----:B------:R-:W-:Y:S02]  /*8e40*/  LOP3.LUT R8, R139, 0x380, RZ, 0xc0, !PT ;  /* 0x000003808b087812 */ /* 0x000fe400078ec0ff */
[----:B------:R-:W-:Y:S02]  /*8e50*/  F2FP.BF16.F32.PACK_AB R144, R144, R145 ;  /* 0x000000919090723e */ /* 0x000fe400000010ff */
[----:B------:R-:W-:Y:S02]  /*8e60*/  F2FP.BF16.F32.PACK_AB R141, R140, R141 ;  /* 0x0000008d8c8d723e */ /* 0x000fe400000010ff */
[----:B------:R-:W-:Y:S02]  /*8e70*/  SHF.R.U64 R8, R8, 0x3, RZ ;  /* 0x0000000308087819 */ /* 0x000fe400000012ff */
[----:B------:R-:W-:Y:S02]  /*8e80*/  IADD3 R145, P5, R54, 0x4000, RZ ;  /* 0x0000400036917810 */ /* 0x000fe40007fbe0ff */
[----:B------:R-:W-:-:S02]  /*8e90*/  F2FP.BF16.F32.PACK_AB R65, R65, R60 ;  /* 0x0000003c4141723e */ /* 0x000fc400000010ff */
[----:B------:R-:W-:Y:S02]  /*8ea0*/  SEL R119, R144, R141, P0 ;  /* 0x0000008d90777207 */ /* 0x000fe40000000000 */
[----:B------:R-:W-:Y:S02]  /*8eb0*/  SEL R59, R141, R144, P0 ;  /* 0x000000908d3b7207 */ /* 0x000fe40000000000 */
[----:B------:R-:W-:Y:S02]  /*8ec0*/  F2FP.BF16.F32.PACK_AB R44, R53, R44 ;  /* 0x0000002c352c723e */ /* 0x000fe400000010ff */
[----:B------:R-:W-:Y:S02]  /*8ed0*/  F2FP.BF16.F32.PACK_AB R57, R57, R52 ;  /* 0x000000343939723e */ /* 0x000fe400000010ff */
[----:B------:R-:W-:Y:S02]  /*8ee0*/  IADD3 R141, P3, R54, 0x40, RZ ;  /* 0x00000040368d7810 */ /* 0x000fe40007f7e0ff */
[----:B------:R-:W-:-:S02]  /*8ef0*/  LOP3.LUT R60, R8, R139, RZ, 0x3c, !PT ;  /* 0x0000008b083c7212 */ /* 0x000fc400078e3cff */
[----:B------:R-:W-:Y:S02]  /*8f00*/  LOP3.LUT R8, R145, 0x380, RZ, 0xc0, !PT ;  /* 0x0000038091087812 */ /* 0x000fe400078ec0ff */
[----:B------:R-:W-:Y:S02]  /*8f10*/  F2FP.BF16.F32.PACK_AB R12, R15, R12 ;  /* 0x0000000c0f0c723e */ /* 0x000fe400000010ff */
[----:B------:R-:W-:Y:S02]  /*8f20*/  F2FP.BF16.F32.PACK_AB R15, R87, R90 ;  /* 0x0000005a570f723e */ /* 0x000fe400000010ff */
[----:B------:R-:W-:Y:S02]  /*8f30*/  F2FP.BF16.F32.PACK_AB R30, R21, R30 ;  /* 0x0000001e151e723e */ /* 0x000fe400000010ff */
[----:B------:R-:W-:Y:S02]  /*8f40*/  SEL R87, R44, R57, P0 ;  /* 0x000000392c577207 */ /* 0x000fe40000000000 */
[----:B------:R-:W-:Y:S01]  /*8f50*/  SEL R21, R57, R44, P0 ;  /* 0x0000002c39157207 */ /* 0x000fe20000000000 */
[----:B------:R-:W-:Y:S01]  /*8f60*/  IMAD.X R57, RZ, RZ, R55, P3 ;  /* 0x000000ffff397224 */ /* 0x000fe200018e0637 */
[----:B------:R-:W-:-:S02]  /*8f70*/  F2FP.BF16.F32.PACK_AB R152, R152, R153 ;  /* 0x000000999898723e */ /* 0x000fc400000010ff */
[----:B------:R-:W-:Y:S02]  /*8f80*/  SHF.R.U64 R8, R8, 0x3, RZ ;  /* 0x0000000308087819 */ /* 0x000fe400000012ff */
[----:B------:R-:W-:Y:S02]  /*8f90*/  IADD3 R153, P3, R54, 0x8000, RZ ;  /* 0x0000800036997810 */ /* 0x000fe40007f7e0ff */
[----:B------:R-:W-:Y:S02]  /*8fa0*/  LOP3.LUT R10, R141, 0x380, RZ, 0xc0, !PT ;  /* 0x000003808d0a7812 */ /* 0x000fe400078ec0ff */
[----:B------:R-:W-:Y:S02]  /*8fb0*/  LOP3.LUT R48, R8, R145, RZ, 0x3c, !PT ;  /* 0x0000009108307212 */ /* 0x000fe400078e3cff */
[----:B------:R-:W-:Y:S02]  /*8fc0*/  IADD3 R143, P4, R54, 0x60, RZ ;  /* 0x00000060368f7810 */ /* 0x000fe40007f9e0ff */
[----:B------:R-:W-:-:S02]  /*8fd0*/  SHF.R.U64 R10, R10, 0x3, RZ ;  /* 0x000000030a0a7819 */ /* 0x000fc400000012ff */
[----:B------:R-:W-:Y:S02]  /*8fe0*/  LOP3.LUT R8, R153, 0x380, RZ, 0xc0, !PT ;  /* 0x0000038099087812 */ /* 0x000fe400078ec0ff */
[----:B------:R-:W-:Y:S02]  /*8ff0*/  F2FP.BF16.F32.PACK_AB R64, R69, R64 ;  /* 0x000000404540723e */ /* 0x000fe400000010ff */
[----:B------:R-:W-:Y:S02]  /*9000*/  IADD3 R147, P6, R54, 0x4020, RZ ;  /* 0x0000402036937810 */ /* 0x000fe40007fde0ff */
[----:B------:R-:W-:Y:S02]  /*9010*/  F2FP.BF16.F32.PACK_AB R29, R29, R24 ;  /* 0x000000181d1d723e */ /* 0x000fe400000010ff */
[----:B------:R-:W-:Y:S02]  /*9020*/  F2FP.BF16.F32.PACK_AB R96, R101, R96 ;  /* 0x000000606560723e */ /* 0x000fe400000010ff */
[----:B------:R-:W-:-:S02]  /*9030*/  F2FP.BF16.F32.PACK_AB R105, R105, R100 ;  /* 0x000000646969723e */ /* 0x000fc400000010ff */
[----:B------:R-:W-:Y:S02]  /*9040*/  F2FP.BF16.F32.PACK_AB R39, R39, R42 ;  /* 0x0000002a2727723e */ /* 0x000fe400000010ff */
[----:B------:R-:W-:Y:S02]  /*9050*/  F2FP.BF16.F32.PACK_AB R38, R35, R38 ;  /* 0x000000262326723e */ /* 0x000fe400000010ff */
[----:B------:R-:W-:Y:S02]  /*9060*/  F2FP.BF16.F32.PACK_AB R104, R109, R104 ;  /* 0x000000686d68723e */ /* 0x000fe400000010ff */
[----:B------:R-:W-:Y:S02]  /*9070*/  F2FP.BF16.F32.PACK_AB R113, R113, R108 ;  /* 0x0000006c7171723e */ /* 0x000fe400000010ff */
[----:B------:R-:W-:Y:S02]  /*9080*/  SEL R79, R11, R12, P0 ;  /* 0x0000000c0b4f7207 */ /* 0x000fe40000000000 */
[----:B------:R-:W-:-:S02]  /*9090*/  SEL R66, R12, R11, P0 ;  /* 0x0000000b0c427207 */ /* 0x000fc40000000000 */
[----:B------:R-:W-:Y:S02]  /*90a0*/  SEL R89, R56, R65, P0 ;  /* 0x0000004138597207 */ /* 0x000fe40000000000 */
[----:B------:R-:W-:Y:S02]  /*90b0*/  SEL R24, R65, R56, P0 ;  /* 0x0000003841187207 */ /* 0x000fe40000000000 */
[----:B------:R-:W-:Y:S02]  /*90c0*/  F2FP.BF16.F32.PACK_AB R20, R25, R20 ;  /* 0x000000141914723e */ /* 0x000fe400000010ff */
[----:B------:R-:W-:Y:S02]  /*90d0*/  F2FP.BF16.F32.PACK_AB R149, R148, R149 ;  /* 0x000000959495723e */ /* 0x000fe400000010ff */
[----:B------:R-:W-:Y:S02]  /*90e0*/  F2FP.BF16.F32.PACK_AB R128, R91, R128 ;  /* 0x000000805b80723e */ /* 0x000fe400000010ff */
[----:B------:R-:W-:-:S02]  /*90f0*/  F2FP.BF16.F32.PACK_AB R53, R97, R92 ;  /* 0x0000005c6135723e */ /* 0x000fc400000010ff */
[----:B------:R-:W-:Y:S02]  /*9100*/  LOP3.LUT R12, R143, 0x380, RZ, 0xc0, !PT ;  /* 0x000003808f0c7812 */ /* 0x000fe400078ec0ff */
[----:B------:R-:W-:Y:S02]  /*9110*/  LOP3.LUT R56, R10, R141, RZ, 0x3c, !PT ;  /* 0x0000008d0a387212 */ /* 0x000fe400078e3cff */
[----:B------:R-:W-:Y:S02]  /*9120*/  SHF.R.U64 R8, R8, 0x3, RZ ;  /* 0x0000000308087819 */ /* 0x000fe400000012ff */
[----:B------:R-:W-:Y:S02]  /*9130*/  F2FP.BF16.F32.PACK_AB R156, R156, R157 ;  /* 0x0000009d9c9c723e */ /* 0x000fe400000010ff */
[----:B------:R-:W-:Y:S02]  /*9140*/  F2FP.BF16.F32.PACK_AB R155, R154, R155 ;  /* 0x0000009b9a9b723e */ /* 0x000fe400000010ff */
[----:B------:R-:W-:-:S02]  /*9150*/  F2FP.BF16.F32.PACK_AB R45, R45, R40 ;  /* 0x000000282d2d723e */ /* 0x000fc400000010ff */
[----:B------:R-:W-:Y:S02]  /*9160*/  F2FP.BF16.F32.PACK_AB R31, R31, R34 ;  /* 0x000000221f1f723e */ /* 0x000fe400000010ff */
[----:B------:R-:W-:Y:S02]  /*9170*/  SEL R91, R64, R73, P0 ;  /* 0x00000049405b7207 */ /* 0x000fe40000000000 */
[----:B------:R-:W-:Y:S02]  /*9180*/  SEL R25, R73, R64, P0 ;  /* 0x0000004049197207 */ /* 0x000fe40000000000 */
[----:B------:R-:W-:Y:S02]  /*9190*/  LOP3.LUT R10, R147, 0x380, RZ, 0xc0, !PT ;  /* 0x00000380930a7812 */ /* 0x000fe400078ec0ff */
[----:B------:R-:W-:Y:S02]  /*91a0*/  F2FP.BF16.F32.PACK_AB R72, R77, R72 ;  /* 0x000000484d48723e */ /* 0x000fe400000010ff */
[----:B0-----:R-:W-:-:S02]  /*91b0*/  F2FP.BF16.F32.PACK_AB R27, R81, R76 ;  /* 0x0000004c511b723e */ /* 0x001fc400000010ff */
[----:B------:R-:W-:Y:S02]  /*91c0*/  F2FP.BF16.F32.PACK_AB R121, R121, R116 ;  /* 0x000000747979723e */ /* 0x000fe400000010ff */
[----:B------:R-:W-:Y:S02]  /*91d0*/  SEL R103, R96, R105, P0 ;  /* 0x0000006960677207 */ /* 0x000fe40000000000 */
[----:B------:R-:W-:Y:S02]  /*91e0*/  SEL R34, R105, R96, P0 ;  /* 0x0000006069227207 */ /* 0x000fe40000000000 */
[----:B------:R-:W-:Y:S02]  /*91f0*/  SEL R135, R39, R38, P0 ;  /* 0x0000002627877207 */ /* 0x000fe40000000000 */
[----:B------:R-:W-:Y:S01]  /*9200*/  SEL R73, R38, R39, P0 ;  /* 0x0000002726497207 */ /* 0x000fe20000000000 */
[----:B------:R-:W-:Y:S01]  /*9210*/  IMAD.X R39, RZ, RZ, R55, P3 ;  /* 0x000000ffff277224 */ /* 0x000fe200018e0637 */
[----:B------:R-:W-:-:S02]  /*9220*/  F2FP.BF16.F32.PACK_AB R136, R136, R137 ;  /* 0x000000898888723e */ /* 0x000fc400000010ff */
[----:B------:R-:W-:Y:S02]  /*9230*/  F2FP.BF16.F32.PACK_AB R133, R132, R133 ;  /* 0x000000858485723e */ /* 0x000fe400000010ff */
[----:B------:R-:W-:Y:S02]  /*9240*/  SEL R77, R13, R6, P0 ;  /* 0x000000060d4d7207 */ /* 0x000fe40000000000 */
[----:B------:R-:W-:Y:S02]  /*9250*/  SEL R69, R6, R13, P0 ;  /* 0x0000000d06457207 */ /* 0x000fe40000000000 */
[----:B------:R-:W-:Y:S02]  /*9260*/  SEL R105, R104, R113, P0 ;  /* 0x0000007168697207 */ /* 0x000fe40000000000 */
[----:B------:R-:W-:Y:S02]  /*9270*/  SEL R35, R113, R104, P0 ;  /* 0x0000006871237207 */ /* 0x000fe40000000000 */
[----:B------:R-:W-:-:S02]  /*9280*/  F2FP.BF16.F32.PACK_AB R46, R43, R46 ;  /* 0x0000002e2b2e723e */ /* 0x000fc400000010ff */
[----:B------:R-:W-:Y:S02]  /*9290*/  SEL R81, R20, R29, P0 ;  /* 0x0000001d14517207 */ /* 0x000fe40000000000 */
[----:B------:R-:W-:Y:S02]  /*92a0*/  SEL R6, R29, R20, P0 ;  /* 0x000000141d067207 */ /* 0x000fe40000000000 */
[----:B------:R-:W-:Y:S02]  /*92b0*/  SEL R99, R88, R53, P0 ;  /* 0x0000003558637207 */ /* 0x000fe40000000000 */
[----:B------:R-:W-:Y:S01]  /*92c0*/  SEL R33, R53, R88, P0 ;  /* 0x0000005835217207 */ /* 0x000fe20000000000 */
[----:B------:R-:W-:Y:S01]  /*92d0*/  IMAD.X R53, RZ, RZ, R55, P4 ;  /* 0x000000ffff357224 */ /* 0x000fe200020e0637 */
[----:B------:R-:W-:Y:S02]  /*92e0*/  SEL R113, R152, R149, P0 ;  /* 0x0000009598717207 */ /* 0x000fe40000000000 */
[----:B------:R-:W-:-:S02]  /*92f0*/  SEL R50, R149, R152, P0 ;  /* 0x0000009895327207 */ /* 0x000fc40000000000 */
[----:B------:R-:W-:Y:S02]  /*9300*/  SHF.R.U64 R12, R12, 0x3, RZ ;  /* 0x000000030c0c7819 */ /* 0x000fe400000012ff */
[----:B------:R-:W-:Y:S02]  /*9310*/  LOP3.LUT R38, R8, R153, RZ, 0x3c, !PT ;  /* 0x0000009908267212 */ /* 0x000fe400078e3cff */
[----:B------:R-:W-:Y:S02]  /*9320*/  SEL R85, R36, R45, P0 ;  /* 0x0000002d24557207 */ /* 0x000fe40000000000 */
[----:B------:R-:W-:Y:S02]  /*9330*/  SEL R20, R45, R36, P0 ;  /* 0x000000242d147207 */ /* 0x000fe40000000000 */
[----:B------:R-:W-:Y:S02]  /*9340*/  SEL R111, R156, R155, P0 ;  /* 0x0000009b9c6f7207 */ /* 0x000fe40000000000 */
[----:B------:R-:W-:-:S02]  /*9350*/  SEL R58, R155, R156, P0 ;  /* 0x0000009c9b3a7207 */ /* 0x000fc40000000000 */
[----:B------:R-:W-:Y:S02]  /*9360*/  IADD3 R149, P1, R54, 0x4040, RZ ;  /* 0x0000404036957810 */ /* 0x000fe40007f3e0ff */
[----:B------:R-:W-:Y:S02]  /*9370*/  SHF.R.U64 R10, R10, 0x3, RZ ;  /* 0x000000030a0a7819 */ /* 0x000fe400000012ff */
[----:B------:R-:W-:Y:S01]  /*9380*/  SEL R97, R72, R27, P0 ;  /* 0x0000001b48617207 */ /* 0x000fe20000000000 */
[----:B------:R-:W-:Y:S01]  /*9390*/  IMAD.X R43, RZ, RZ, R55, P1 ;  /* 0x000000ffff2b7224 */ /* 0x000fe200008e0637 */
[----:B------:R-:W-:Y:S02]  /*93a0*/  SEL R101, R112, R121, P0 ;  /* 0x0000007970657207 */ /* 0x000fe40000000000 */
[----:B------:R-:W-:Y:S02]  /*93b0*/  SEL R36, R121, R112, P0 ;  /* 0x0000007079247207 */ /* 0x000fe40000000000 */
[----:B------:R-:W-:-:S02]  /*93c0*/  IADD3 R155, P4, R54, 0x8020, RZ ;  /* 0x00008020369b7810 */ /* 0x000fc40007f9e0ff */
[----:B------:R-:W-:Y:S02]  /*93d0*/  SEL R27, R27, R72, P0 ;  /* 0x000000481b1b7207 */ /* 0x000fe40000000000 */
[----:B------:R-:W-:Y:S01]  /*93e0*/  SEL R121, R136, R133, P0 ;  /* 0x0000008588797207 */ /* 0x000fe20000000000 */
[--C-:B------:R-:W-:Y:S01]  /*93f0*/  IMAD.X R29, RZ, RZ, R55.reuse, P4 ;  /* 0x000000ffff1d7224 */ /* 0x100fe200020e0637 */
[----:B------:R-:W-:Y:S02]  /*9400*/  SEL R62, R133, R136, P0 ;  /* 0x00000088853e7207 */ /* 0x000fe40000000000 */
[----:B------:R-:W-:Y:S02]  /*9410*/  MOV R98, R56 ;  /* 0x0000003800627202 */ /* 0x000fe40000000f00 */
[----:B------:R-:W-:Y:S02]  /*9420*/  SEL R133, R47, R46, P0 ;  /* 0x0000002e2f857207 */ /* 0x000fe40000000000 */
[----:B------:R-:W-:Y:S01]  /*9430*/  SEL R72, R46, R47, P0 ;  /* 0x0000002f2e487207 */ /* 0x000fe20000000000 */
[----:B------:R-:W-:Y:S01]  /*9440*/  IMAD.X R47, RZ, RZ, R55, P6 ;  /* 0x000000ffff2f7224 */ /* 0x000fe200030e0637 */
[----:B------:R-:W-:-:S02]  /*9450*/  LOP3.LUT R52, R12, R143, RZ, 0x3c, !PT ;  /* 0x0000008f0c347212 */ /* 0x000fc400078e3cff */
[----:B------:R-:W-:Y:S02]  /*9460*/  MOV R57, R38 ;  /* 0x0000002600397202 */ /* 0x000fe40000000f00 */
[----:B------:R-:W-:Y:S02]  /*9470*/  IADD3 R151, P2, R54, 0x4060, RZ ;  /* 0x0000406036977810 */ /* 0x000fe40007f5e0ff */
[----:B------:R-:W-:Y:S02]  /*9480*/  LOP3.LUT R12, R149, 0x380, RZ, 0xc0, !PT ;  /* 0x00000380950c7812 */ /* 0x000fe400078ec0ff */
[----:B------:R-:W-:Y:S02]  /*9490*/  LOP3.LUT R46, R10, R147, RZ, 0x3c, !PT ;  /* 0x000000930a2e7212 */ /* 0x000fe400078e3cff */
[----:B------:R-:W-:Y:S02]  /*94a0*/  F2FP.BF16.F32.PACK_AB R164, R164, R165 ;  /* 0x000000a5a4a4723e */ /* 0x000fe400000010ff */
[----:B------:R-:W-:-:S02]  /*94b0*/  F2FP.BF16.F32.PACK_AB R163, R162, R163 ;  /* 0x000000a3a2a3723e */ /* 0x000fc400000010ff */
[----:B------:R-:W-:Y:S02]  /*94c0*/  LOP3.LUT R10, R155, 0x380, RZ, 0xc0, !PT ;  /* 0x000003809b0a7812 */ /* 0x000fe400078ec0ff */
[----:B------:R-:W-:Y:S02]  /*94d0*/  SEL R127, R78, R49, P0 ;  /* 0x000000314e7f7207 */ /* 0x000fe40000000000 */
[----:B------:R-:W-:Y:S01]  /*94e0*/  SEL R67, R49, R78, P0 ;  /* 0x0000004e31437207 */ /* 0x000fe20000000000 */
[----:B------:R-:W-:Y:S01]  /*94f0*/  IMAD.X R49, RZ, RZ, R55, P5 ;  /* 0x000000ffff317224 */ /* 0x000fe200028e0637 */
[----:B--2---:R-:W-:Y:S01]  /*9500*/  LOP3.LUT R39, R26, 0x2, RZ, 0x3c, !PT ;  /* 0x000000021a277812 */ /* 0x004fe200078e3cff */
[----:B------:R-:W-:Y:S01]  /*9510*/  SHFL.IDX PT, R117, R117, R26, 0x1c1f ;  /* 0x001c1f1a75757589 */ /* 0x000fe200000e0000 */
[----:B------:R-:W-:Y:S02]  /*9520*/  F2FP.BF16.F32.PACK_AB R160, R160, R161 ;  /* 0x000000a1a0a0723e */ /* 0x000fe400000010ff */
[----:B------:R-:W-:Y:S01]  /*9530*/  F2FP.BF16.F32.PACK_AB R159, R158, R159 ;  /* 0x0000009f9e9f723e */ /* 0x000fe200000010ff */
[----:B------:R-:W0:Y:S01]  /*9540*/  SHFL.IDX PT, R80, R80, R39, 0x1c1f ;  /* 0x001c1f2750507589 */ /* 0x000e2200000e0000 */
[----:B------:R-:W-:-:S02]  /*9550*/  SEL R125, R86, R41, P0 ;  /* 0x00000029567d7207 */ /* 0x000fc40000000000 */
[----:B------:R-:W-:Y:S01]  /*9560*/  SEL R65, R41, R86, P0 ;  /* 0x0000005629417207 */ /* 0x000fe20000000000 */
[----:B------:R-:W-:Y:S01]  /*9570*/  IMAD.X R41, RZ, RZ, R55, P2 ;  /* 0x000000ffff297224 */ /* 0x000fe200010e0637 */
[----:B------:R-:W-:Y:S01]  /*9580*/  LOP3.LUT R14, R151, 0x380, RZ, 0xc0, !PT ;  /* 0x00000380970e7812 */ /* 0x000fe200078ec0ff */
[----:B------:R-:W-:Y:S01]  /*9590*/  SHFL.IDX PT, R115, R115, R26, 0x1c1f ;  /* 0x001c1f1a73737589 */ /* 0x000fe200000e0000 */
[----:B------:R-:W-:Y:S02]  /*95a0*/  SHF.R.U64 R12, R12, 0x3, RZ ;  /* 0x000000030c0c7819 */ /* 0x000fe400000012ff */
[----:B------:R-:W-:Y:S01]  /*95b0*/  SEL R109, R164, R163, P0 ;  /* 0x000000a3a46d7207 */ /* 0x000fe20000000000 */
[----:B------:R-:W1:Y:S01]  /*95c0*/  SHFL.IDX PT, R82, R82, R39, 0x1c1f ;  /* 0x001c1f2752527589 */ /* 0x000e6200000e0000 */
[----:B------:R-:W-:Y:S02]  /*95d0*/  SEL R76, R163, R164, P0 ;  /* 0x000000a4a34c7207 */ /* 0x000fe40000000000 */
[----:B------:R-:W-:Y:S01]  /*95e0*/  IADD3 R157, P5, R54, 0x8040, RZ ;  /* 0x00008040369d7810 */ /* 0x000fe20007fbe0ff */
[----:B------:R-:W-:Y:S01]  /*95f0*/  SHFL.IDX PT, R79, R79, R26, 0x1c1f ;  /* 0x001c1f1a4f4f7589 */ /* 0x000fe200000e0000 */
[----:B------:R-:W-:-:S02]  /*9600*/  SHF.R.U64 R10, R10, 0x3, RZ ;  /* 0x000000030a0a7819 */ /* 0x000fc400000012ff */
[C---:B------:R-:W-:Y:S01]  /*9610*/  IADD3 R163, P2, R54.reuse, 0xc020, RZ ;  /* 0x0000c02036a37810 */ /* 0x040fe20007f5e0ff */
[----:B------:R-:W2:Y:S01]  /*9620*/  SHFL.IDX PT, R66, R66, R39, 0x1c1f ;  /* 0x001c1f2742427589 */ /* 0x000ea200000e0000 */
[----:B------:R-:W-:Y:S02]  /*9630*/  IADD3 R165, P3, R54, 0xc040, RZ ;  /* 0x0000c04036a57810 */ /* 0x000fe40007f7e0ff */
[----:B------:R-:W-:Y:S01]  /*9640*/  SEL R107, R160, R159, P0 ;  /* 0x0000009fa06b7207 */ /* 0x000fe20000000000 */
[----:B------:R-:W-:Y:S01]  /*9650*/  SHFL.IDX PT, R109, R109, R26, 0x1c1f ;  /* 0x001c1f1a6d6d7589 */ /* 0x000fe200000e0000 */
[----:B------:R-:W-:Y:S01]  /*9660*/  SEL R63, R159, R160, P0 ;  /* 0x000000a09f3f7207 */ /* 0x000fe20000000000 */
[--C-:B------:R-:W-:Y:S01]  /*9670*/  IMAD.X R11, RZ, RZ, R55.reuse, P3 ;  /* 0x000000ffff0b7224 */ /* 0x100fe200018e0637 */
[----:B------:R-:W-:Y:S01]  /*9680*/  SHF.R.U64 R14, R14, 0x3, RZ ;  /* 0x000000030e0e7819 */ /* 0x000fe200000012ff */
[----:B------:R-:W3:Y:S01]  /*9690*/  SHFL.IDX PT, R76, R76, R39, 0x1c1f ;  /* 0x001c1f274c4c7589 */ /* 0x000ee200000e0000 */
[----:B------:R-:W-:Y:S01]  /*96a0*/  LOP3.LUT R42, R12, R149, RZ, 0x3c, !PT ;  /* 0x000000950c2a7212 */ /* 0x000fe200078e3cff */
[----:B------:R-:W-:Y:S01]  /*96b0*/  IMAD.X R13, RZ, RZ, R55, P2 ;  /* 0x000000ffff0d7224 */ /* 0x000fe200010e0637 */
[----:B------:R-:W-:Y:S01]  /*96c0*/  IADD3 R159, P6, R54, 0x8060, RZ ;  /* 0x00008060369f7810 */ /* 0x000fe20007fde0ff */
[----:B------:R-:W-:Y:S01]  /*96d0*/  SHFL.IDX PT, R75, R75, R26, 0x1c1f ;  /* 0x001c1f1a4b4b7589 */ /* 0x000fe200000e0000 */
[----:B------:R-:W-:-:S02]  /*96e0*/  LOP3.LUT R12, R157, 0x380, RZ, 0xc0, !PT ;  /* 0x000003809d0c7812 */ /* 0x000fc400078ec0ff */
[----:B------:R-:W-:Y:S01]  /*96f0*/  LOP3.LUT R28, R10, R155, RZ, 0x3c, !PT ;  /* 0x0000009b0a1c7212 */ /* 0x000fe200078e3cff */
[----:B------:R-:W-:Y:S01]  /*9700*/  SHFL.IDX PT, R77, R77, R26, 0x1c1f ;  /* 0x001c1f1a4d4d7589 */ /* 0x000fe200000e0000 */
[----:B------:R-:W-:Y:S02]  /*9710*/  LOP3.LUT R10, R163, 0x380, RZ, 0xc0, !PT ;  /* 0x00000380a30a7812 */ /* 0x000fe400078ec0ff */
[C---:B------:R-:W-:Y:S01]  /*9720*/  IADD3 R161, P1, R54.reuse, 0xc000, RZ ;  /* 0x0000c00036a17810 */ /* 0x040fe20007f3e0ff */
[----:B------:R-:W-:Y:S01]  /*9730*/  SHFL.IDX PT, R81, R81, R26, 0x1c1f ;  /* 0x001c1f1a51517589 */ /* 0x000fe200000e0000 */
[----:B------:R-:W-:Y:S02]  /*9740*/  LOP3.LUT R78, R165, 0x380, RZ, 0xc0, !PT ;  /* 0x00000380a54e7812 */ /* 0x000fe400078ec0ff */
[----:B------:R-:W-:Y:S01]  /*9750*/  IADD3 R167, P4, R54, 0xc060, RZ ;  /* 0x0000c06036a77810 */ /* 0x000fe20007f9e0ff */
[----:B------:R-:W-:Y:S01]  /*9760*/  IMAD.X R45, RZ, RZ, R55, P1 ;  /* 0x000000ffff2d7224 */ /* 0x000fe200008e0637 */
[----:B------:R-:W-:Y:S01]  /*9770*/  LOP3.LUT R40, R14, R151, RZ, 0x3c, !PT ;  /* 0x000000970e287212 */ /* 0x000fe200078e3cff */
[----:B------:R-:W-:Y:S01]  /*9780*/  SHFL.IDX PT, R107, R107, R26, 0x1c1f ;  /* 0x001c1f1a6b6b7589 */ /* 0x000fe200000e0000 */
[----:B------:R-:W-:-:S02]  /*9790*/  LOP3.LUT R14, R159, 0x380, RZ, 0xc0, !PT ;  /* 0x000003809f0e7812 */ /* 0x000fc400078ec0ff */
[----:B------:R-:W-:Y:S01]  /*97a0*/  SHF.R.U64 R12, R12, 0x3, RZ ;  /* 0x000000030c0c7819 */ /* 0x000fe200000012ff */
[----:B------:R-:W-:Y:S01]  /*97b0*/  SHFL.IDX PT, R6, R6, R39, 0x1c1f ;  /* 0x001c1f2706067589 */ /* 0x000fe200000e0000 */
[----:B------:R-:W-:Y:S02]  /*97c0*/  LOP3.LUT R9, R54, 0x380, RZ, 0xc0, !PT ;  /* 0x0000038036097812 */ /* 0x000fe400078ec0ff */
[----:B------:R-:W-:Y:S01]  /*97d0*/  SHF.R.U64 R10, R10, 0x3, RZ ;  /* 0x000000030a0a7819 */ /* 0x000fe200000012ff */
[----:B------:R-:W-:Y:S01]  /*97e0*/  SHFL.IDX PT, R83, R83, R26, 0x1c1f ;  /* 0x001c1f1a53537589 */ /* 0x000fe200000e0000 */
[----:B------:R-:W-:Y:S02]  /*97f0*/  LOP3.LUT R8, R161, 0x380, RZ, 0xc0, !PT ;  /* 0x00000380a1087812 */ /* 0x000fe400078ec0ff */
[----:B------:R-:W-:Y:S01]  /*9800*/  SHF.R.U64 R78, R78, 0x3, RZ ;  /* 0x000000034e4e7819 */ /* 0x000fe200000012ff */
[----:B------:R-:W-:Y:S01]  /*9810*/  SHFL.IDX PT, R111, R111, R26, 0x1c1f ;  /* 0x001c1f1a6f6f7589 */ /* 0x000fe200000e0000 */
[----:B------:R-:W-:-:S02]  /*9820*/  SEL R137, R31, R30, P0 ;  /* 0x0000001e1f897207 */ /* 0x000fc40000000000 */
[----:B------:R-:W-:Y:S01]  /*9830*/  SEL R74, R30, R31, P0 ;  /* 0x0000001f1e4a7207 */ /* 0x000fe20000000000 */
[----:B------:R4:W-:Y:S01]  /*9840*/  SHFL.IDX PT, R38, R7, R39, 0x1c1f ;  /* 0x001c1f2707267589 */ /* 0x0009e200000e0000 */
[----:B------:R-:W-:Y:S01]  /*9850*/  LOP3.LUT R84, R167, 0x380, RZ, 0xc0, !PT ;  /* 0x00000380a7547812 */ /* 0x000fe200078ec0ff */
[----:B------:R-:W-:Y:S01]  /*9860*/  IMAD.X R31, RZ, RZ, R55, P5 ;  /* 0x000000ffff1f7224 */ /* 0x000fe200028e0637 */
[----:B------:R-:W-:Y:S01]  /*9870*/  SHF.R.U64 R14, R14, 0x3, RZ ;  /* 0x000000030e0e7819 */ /* 0x000fe200000012ff */
[----:B------:R-:W-:Y:S01]  /*9880*/  SHFL.IDX PT, R58, R58, R39, 0x1c1f ;  /* 0x001c1f273a3a7589 */ /* 0x000fe200000e0000 */
[----:B------:R-:W-:Y:S02]  /*9890*/  LOP3.LUT R30, R12, R157, RZ, 0x3c, !PT ;  /* 0x0000009d0c1e7212 */ /* 0x000fe400078e3cff */
[----:B------:R-:W-:Y:S01]  /*98a0*/  SHF.R.U64 R9, R9, 0x3, RZ ;  /* 0x0000000309097819 */ /* 0x000fe200000012ff */
[----:B------:R-:W-:Y:S01]  /*98b0*/  SHFL.IDX PT, R85, R85, R26, 0x1c1f ;  /* 0x001c1f1a55557589 */ /* 0x000fe200000e0000 */
[----:B------:R-:W-:Y:S01]  /*98c0*/  LOP3.LUT R12, R10, R163, RZ, 0x3c, !PT ;  /* 0x000000a30a0c7212 */ /* 0x000fe200078e3cff */
[----:B----4-:R-:W-:Y:S01]  /*98d0*/  IMAD.U32 R7, RZ, RZ, UR7 ;  /* 0x00000007ff077e24 */ /* 0x010fe2000f8e00ff */
[----:B------:R-:W-:Y:S01]  /*98e0*/  SHF.R.U64 R8, R8, 0x3, RZ ;  /* 0x0000000308087819 */ /* 0x000fe200000012ff */
[----:B------:R-:W-:Y:S01]  /*98f0*/  SHFL.IDX PT, R113, R113, R26, 0x1c1f ;  /* 0x001c1f1a71717589 */ /* 0x000fe200000e0000 */
[----:B------:R-:W-:-:S02]  /*9900*/  LOP3.LUT R10, R78, R165, RZ, 0x3c, !PT ;  /* 0x000000a54e0a7212 */ /* 0x000fc400078e3cff */
[----:B------:R-:W-:Y:S01]  /*9910*/  SEL R123, R128, R15, P0 ;  /* 0x0000000f807b7207 */ /* 0x000fe20000000000 */
[----:B------:R-:W-:Y:S01]  /*9920*/  SHFL.IDX PT, R20, R20, R39, 0x1c1f ;  /* 0x001c1f2714147589 */ /* 0x000fe200000e0000 */
[----:B------:R-:W-:Y:S01]  /*9930*/  SEL R64, R15, R128, P0 ;  /* 0x000000800f407207 */ /* 0x000fe20000000000 */
[--C-:B------:R-:W-:Y:S01]  /*9940*/  IMAD.X R15, RZ, RZ, R55.reuse, P6 ;  /* 0x000000ffff0f7224 */ /* 0x100fe200030e0637 */
[----:B------:R-:W-:Y:S01]  /*9950*/  SHF.R.U64 R84, R84, 0x3, RZ ;  /* 0x0000000354547819 */ /* 0x000fe200000012ff */
[----:B------:R-:W-:Y:S01]  /*9960*/  SHFL.IDX PT, R50, R50, R39, 0x1c1f ;  /* 0x001c1f2732327589 */ /* 0x000fe200000e0000 */
[----:B------:R-:W-:Y:S02]  /*9970*/  LOP3.LUT R14, R14, R159, RZ, 0x3c, !PT ;  /* 0x0000009f0e0e7212 */ /* 0x000fe400078e3cff */
[----:B------:R-:W-:Y:S01]  /*9980*/  LOP3.LUT R54, R9, R54, RZ, 0x3c, !PT ;  /* 0x0000003609367212 */ /* 0x000fe200078e3cff */
[----:B------:R-:W-:Y:S01]  /*9990*/  IMAD.X R9, RZ, RZ, R55, P4 ;  /* 0x000000ffff097224 */ /* 0x000fe200020e0637 */
[----:B------:R-:W-:Y:S01]  /*99a0*/  LOP3.LUT R44, R8, R161, RZ, 0x3c, !PT ;  /* 0x000000a1082c7212 */ /* 0x000fe200078e3cff */
[----:B------:R-:W-:Y:S01]  /*99b0*/  SHFL.IDX PT, R87, R87, R26, 0x1c1f ;  /* 0x001c1f1a57577589 */ /* 0x000fe200000e0000 */
[----:B------:R-:W-:-:S02]  /*99c0*/  MOV R92, R46 ;  /* 0x0000002e005c7202 */ /* 0x000fc40000000f00 */
[----:B------:R-:W-:Y:S01]  /*99d0*/  LOP3.LUT R8, R84, R167, RZ, 0x3c, !PT ;  /* 0x000000a754087212 */ /* 0x000fe200078e3cff */
[----:B------:R-:W-:Y:S01]  /*99e0*/  SHFL.IDX PT, R119, R119, R26, 0x1c1f ;  /* 0x001c1f1a77777589 */ /* 0x000fe200000e0000 */
[----:B------:R-:W-:Y:S02]  /*99f0*/  MOV R46, R10 ;  /* 0x0000000a002e7202 */ /* 0x000fe40000000f00 */
[----:B------:R-:W-:Y:S01]  /*9a00*/  MOV R94, R48 ;  /* 0x00000030005e7202 */ /* 0x000fe20000000f00 */
[----:B------:R-:W4:Y:S01]  /*9a10*/  SHFL.IDX PT, R10, R71, R39, 0x1c1f ;  /* 0x001c1f27470a7589 */ /* 0x000f2200000e0000 */
[----:B------:R-:W-:Y:S02]  /*9a20*/  MOV R49, R14 ;  /* 0x0000000e00317202 */ /* 0x000fe40000000f00 */
[----:B------:R-:W-:Y:S01]  /*9a30*/  MOV R47, R8 ;  /* 0x00000008002f7202 */ /* 0x000fe20000000f00 */
[----:B------:R-:W4:Y:S01]  /*9a40*/  SHFL.IDX PT, R14, R69, R39, 0x1c1f ;  /* 0x001c1f27450e7589 */ /* 0x000f2200000e0000 */
[----:B0-----:R-:W-:-:S02]  /*9a50*/  SEL R9, R117, R80, P0 ;  /* 0x0000005075097207 */ /* 0x001fc40000000000 */
[----:B------:R-:W-:Y:S01]  /*9a60*/  SEL R11, R80, R117, P0 ;  /* 0x00000075500b7207 */ /* 0x000fe20000000000 */
[----:B------:R-:W-:Y:S01]  /*9a70*/  SHFL.IDX PT, R89, R89, R26, 0x1c1f ;  /* 0x001c1f1a59597589 */ /* 0x000fe200000e0000 */
[----:B------:R-:W-:Y:S02]  /*9a80*/  MOV R44, R44 ;  /* 0x0000002c002c7202 */ /* 0x000fe40000000f00 */
[----:B------:R-:W-:Y:S01]  /*9a90*/  MOV R100, R60 ;  /* 0x0000003c00647202 */ /* 0x000fe20000000f00 */
[----:B------:R-:W0:Y:S01]  /*9aa0*/  SHFL.IDX PT, R80, R63, R39, 0x1c1f ;  /* 0x001c1f273f507589 */ /* 0x000e2200000e0000 */
[----:B------:R-:W-:Y:S02]  /*9ab0*/  MOV R45, R12 ;  /* 0x0000000c002d7202 */ /* 0x000fe40000000f00 */
[----:B------:R-:W-:Y:S01]  /*9ac0*/  MOV R61, R40 ;  /* 0x00000028003d7202 */ /* 0x000fe20000000f00 */
[----:B------:R-:W-:Y:S01]  /*9ad0*/  SHFL.IDX PT, R121, R121, R26, 0x1c1f ;  /* 0x001c1f1a79797589 */ /* 0x000fe200000e0000 */
[----:B-1----:R-:W-:-:S02]  /*9ae0*/  SEL R13, R115, R82, P0 ;  /* 0x00000052730d7207 */ /* 0x002fc40000000000 */
[----:B------:R-:W-:Y:S01]  /*9af0*/  SEL R15, R82, R115, P0 ;  /* 0x00000073520f7207 */ /* 0x000fe20000000000 */
[----:B------:R-:W-:Y:S01]  /*9b00*/  SHFL.IDX PT, R40, R21, R39, 0x1c1f ;  /* 0x001c1f2715287589 */ /* 0x000fe200000e0000 */
[----:B------:R-:W-:Y:S02]  /*9b10*/  MOV R90, R42 ;  /* 0x0000002a005a7202 */ /* 0x000fe40000000f00 */
[----:B------:R-:W-:Y:S01]  /*9b20*/  MOV R96, R52 ;  /* 0x0000003400607202 */ /* 0x000fe20000000f00 */
[----:B------:R-:W-:Y:S01]  /*9b30*/  SHFL.IDX PT, R82, R59, R39, 0x1c1f ;  /* 0x001c1f273b527589 */ /* 0x000fe200000e0000 */
[----:B------:R-:W-:Y:S02]  /*9b40*/  MOV R102, R54 ;  /* 0x0000003600667202 */ /* 0x000fe40000000f00 */
[----:B------:R-:W-:Y:S01]  /*9b50*/  MOV R55, R28 ;  /* 0x0000001c00377202 */ /* 0x000fe20000000f00 */
[----:B------:R1:W-:Y:S01]  /*9b60*/  SHFL.IDX PT, R42, R24, R39, 0x1c1f ;  /* 0x001c1f27182a7589 */ /* 0x0003e200000e0000 */
[----:B------:R-:W-:-:S02]  /*9b70*/  MOV R53, R30 ;  /* 0x0000001e00357202 */ /* 0x000fc40000000f00 */
[----:B--2---:R-:W-:Y:S01]  /*9b80*/  SEL R28, R79, R66, P0 ;  /* 0x000000424f1c7207 */ /* 0x004fe20000000000 */
[----:B------:R-:W-:Y:S01]  /*9b90*/  SHFL.IDX PT, R62, R62, R39, 0x1c1f ;  /* 0x001c1f273e3e7589 */ /* 0x000fe200000e0000 */
[----:B------:R-:W-:Y:S02]  /*9ba0*/  SEL R30, R66, R79, P0 ;  /* 0x0000004f421e7207 */ /* 0x000fe40000000000 */
[----:B---3--:R-:W-:Y:S01]  /*9bb0*/  SEL R29, R109, R76, P0 ;  /* 0x0000004c6d1d7207 */ /* 0x008fe20000000000 */
[----:B------:R-:W-:Y:S01]  /*9bc0*/  SHFL.IDX PT, R91, R91, R26, 0x1c1f ;  /* 0x001c1f1a5b5b7589 */ /* 0x000fe200000e0000 */
[----:B------:R-:W-:Y:S02]  /*9bd0*/  SEL R31, R76, R109, P0 ;  /* 0x0000006d4c1f7207 */ /* 0x000fe40000000000 */
[----:B----4-:R-:W-:Y:S01]  /*9be0*/  SEL R8, R75, R10, P0 ;  /* 0x0000000a4b087207 */ /* 0x010fe20000000000 */
[----:B------:R-:W-:Y:S01]  /*9bf0*/  SHFL.IDX PT, R123, R123, R26, 0x1c1f ;  /* 0x001c1f1a7b7b7589 */ /* 0x000fe200000e0000 */
[----:B------:R-:W-:-:S02]  /*9c00*/  SEL R10, R10, R75, P0 ;  /* 0x0000004b0a0a7207 */ /* 0x000fc40000000000 */
[----:B------:R-:W-:Y:S01]  /*9c10*/  SEL R12, R77, R14, P0 ;  /* 0x0000000e4d0c7207 */ /* 0x000fe20000000000 */
[----:B------:R-:W-:Y:S01]  /*9c20*/  BAR.SYNC.DEFER_BLOCKING 0x1, 0x100 ;  /* 0x0044000000007b1d */ /* 0x000fe20000010000 */
[----:B------:R-:W-:Y:S02]  /*9c30*/  SEL R14, R14, R77, P0 ;  /* 0x0000004d0e0e7207 */ /* 0x000fe40000000000 */
[----:B-1----:R-:W-:Y:S02]  /*9c40*/  SEL R24, R81, R6, P0 ;  /* 0x0000000651187207 */ /* 0x002fe40000000000 */
[----:B------:R-:W-:Y:S01]  /*9c50*/  PLOP3.LUT P2, PT, PT, PT, UP0, 0x80, 0x0 ;  /* 0x000000000000781c */ /* 0x000fe20003f4f008 */
[----:B------:R0:W-:Y:S04]  /*9c60*/  SHFL.IDX PT, R48, R25, R39, 0x1c1f ;  /* 0x001c1f2719307589 */ /* 0x0001e800000e0000 */
[----:B------:R-:W-:Y:S04]  /*9c70*/  SHFL.IDX PT, R64, R64, R39, 0x1c1f ;  /* 0x001c1f2740407589 */ /* 0x000fe800000e0000 */
[----:B------:R-:W-:Y:S01]  /*9c80*/  SHFL.IDX PT, R97, R97, R26, 0x1c1f ;  /* 0x001c1f1a61617589 */ /* 0x000fe200000e0000 */
[----:B0-----:R-:W-:-:S03]  /*9c90*/  SEL R25, R107, R80, P0 ;  /* 0x000000506b197207 */ /* 0x001fc60000000000 */
[----:B------:R-:W-:Y:S04]  /*9ca0*/  SHFL.IDX PT, R125, R125, R26, 0x1c1f ;  /* 0x001c1f1a7d7d7589 */ /* 0x000fe800000e0000 */
[----:B------:R0:W-:Y:S04]  /*9cb0*/  SHFL.IDX PT, R52, R27, R39, 0x1c1f ;  /* 0x001c1f271b347589 */ /* 0x0001e800000e0000 */
[----:B------:R-:W1:Y:S04]  /*9cc0*/  SHFL.IDX PT, R84, R65, R39, 0x1c1f ;  /* 0x001c1f2741547589 */ /* 0x000e6800000e0000 */
[----:B------:R-:W-:Y:S01]  /*9cd0*/  SHFL.IDX PT, R95, R95, R26, 0x1c1f ;  /* 0x001c1f1a5f5f7589 */ /* 0x000fe200000e0000 */
[----:B0-----:R-:W-:-:S03]  /*9ce0*/  SEL R27, R80, R107, P0 ;  /* 0x0000006b501b7207 */ /* 0x001fc60000000000 */
[----:B------:R-:W-:Y:S04]  /*9cf0*/  SHFL.IDX PT, R127, R127, R26, 0x1c1f ;  /* 0x001c1f1a7f7f7589 */ /* 0x000fe800000e0000 */
[----:B------:R0:W-:Y:S04]  /*9d00*/  SHFL.IDX PT, R54, R32, R39, 0x1c1f ;  /* 0x001c1f2720367589 */ /* 0x0001e800000e0000 */
[----:B------:R-:W-:Y:S04]  /*9d10*/  SHFL.IDX PT, R86, R67, R39, 0x1c1f ;  /* 0x001c1f2743567589 */ /* 0x000fe800000e0000 */
[----:B------:R-:W-:Y:S01]  /*9d20*/  SHFL.IDX PT, R99, R99, R26, 0x1c1f ;  /* 0x001c1f1a63637589 */ /* 0x000fe200000e0000 */
[----:B0-----:R-:W-:-:S03]  /*9d30*/  SEL R32, R83, R38, P0 ;  /* 0x0000002653207207 */ /* 0x001fc60000000000 */
[----:B------:R-:W-:Y:S01]  /*9d40*/  SHFL.IDX PT, R129, R129, R26, 0x1c1f ;  /* 0x001c1f1a81817589 */ /* 0x000fe200000e0000 */
[----:B-1----:R-:W-:Y:S02]  /*9d50*/  SEL R41, R125, R84, P0 ;  /* 0x000000547d297207 */ /* 0x002fe40000000000 */
[----:B------:R-:W-:Y:S01]  /*9d60*/  SEL R43, R84, R125, P0 ;  /* 0x0000007d542b7207 */ /* 0x000fe20000000000 */
[----:B------:R0:W-:Y:S04]  /*9d70*/  SHFL.IDX PT, R56, R33, R39, 0x1c1f ;  /* 0x001c1f2721387589 */ /* 0x0001e800000e0000 */
[----:B------:R-:W-:Y:S04]  /*9d80*/  SHFL.IDX PT, R68, R68, R39, 0x1c1f ;  /* 0x001c1f2744447589 */ /* 0x000fe800000e0000 */
[----:B------:R-:W-:Y:S01]  /*9d90*/  SHFL.IDX PT, R103, R103, R26, 0x1c1f ;  /* 0x001c1f1a67677589 */ /* 0x000fe200000e0000 */
[----:B0-----:R-:W-:-:S03]  /*9da0*/  SEL R33, R111, R58, P0 ;  /* 0x0000003a6f217207 */ /* 0x001fc60000000000 */
[----:B------:R-:W-:Y:S04]  /*9db0*/  SHFL.IDX PT, R105, R105, R26, 0x1c1f ;  /* 0x001c1f1a69697589 */ /* 0x000fe800000e0000 */
[----:B------:R-:W-:Y:S04]  /*9dc0*/  SHFL.IDX PT, R131, R131, R26, 0x1c1f ;  /* 0x001c1f1a83837589 */ /* 0x000fe800000e0000 */
[----:B------:R0:W-:Y:S04]  /*9dd0*/  SHFL.IDX PT, R60, R34, R39, 0x1c1f ;  /* 0x001c1f27223c7589 */ /* 0x0001e800000e0000 */
[----:B------:R1:W-:Y:S04]  /*9de0*/  SHFL.IDX PT, R66, R35, R39, 0x1c1f ;  /* 0x001c1f2723427589 */ /* 0x0003e800000e0000 */
[----:B------:R-:W-:Y:S01]  /*9df0*/  SHFL.IDX PT, R70, R70, R39, 0x1c1f ;  /* 0x001c1f2746467589 */ /* 0x000fe200000e0000 */
[----:B0-----:R-:W-:-:S03]  /*9e00*/  SEL R34, R38, R83, P0 ;  /* 0x0000005326227207 */ /* 0x001fc60000000000 */
[----:B------:R-:W-:Y:S01]  /*9e10*/  SHFL.IDX PT, R101, R101, R26, 0x1c1f ;  /* 0x001c1f1a65657589 */ /* 0x000fe200000e0000 */
[----:B------:R-:W-:Y:S02]  /*9e20*/  SEL R38, R48, R91, P0 ;  /* 0x0000005b30267207 */ /* 0x000fe40000000000 */
[----:B-1----:R-:W-:Y:S01]  /*9e30*/  SEL R35, R58, R111, P0 ;  /* 0x0000006f3a237207 */ /* 0x002fe20000000000 */
        /* <DEDUP_REMOVED lines=8> */
[----:B------:R2:W-:Y:S01]  /*9ec0*/  SHFL.IDX PT, R137, R137, R26, 0x1c1f ;  /* 0x001c1f1a89897589 */ /* 0x0005e200000e0000 */
[----:B0-----:R-:W-:-:S03]  /*9ed0*/  SEL R37, R123, R64, P0 ;  /* 0x000000407b257207 */ /* 0x001fc60000000000 */
[----:B------:R0:W3:Y:S01]  /*9ee0*/  SHFL.IDX PT, R74, R74, R39, 0x1c1f ;  /* 0x001c1f274a4a7589 */ /* 0x0000e200000e0000 */
[----:B-1----:R-:W-:Y:S02]  /*9ef0*/  SEL R65, R133, R72, P0 ;  /* 0x0000004885417207 */ /* 0x002fe40000000000 */
[----:B------:R-:W-:Y:S01]  /*9f00*/  SEL R67, R72, R133, P0 ;  /* 0x0000008548437207 */ /* 0x000fe20000000000 */
[----:B------:R1:W-:Y:S01]  /*9f10*/  STSM.16.M88.4 [R102], R8 ;  /* 0x0000000866007844 */ /* 0x0003e20000000200 */
[----:B--2---:R-:W-:Y:S01]  /*9f20*/  SEL R26, R6, R81, P0 ;  /* 0x00000051061a7207 */ /* 0x004fe20000000000 */
[----:B------:R-:W-:Y:S02]  /*9f30*/  IMAD.U32 R6, RZ, RZ, UR6 ;  /* 0x00000006ff067e24 */ /* 0x000fe4000f8e00ff */
[----:B------:R2:W-:Y:S01]  /*9f40*/  STSM.16.M88.4 [R100], R12 ;  /* 0x0000000c64007844 */ /* 0x0005e20000000200 */
[----:B------:R-:W-:Y:S01]  /*9f50*/  ULDC.64 UR6, c[0x0][0xc08] ;  /* 0x0003020000067ab9 */ /* 0x000fe20000000a00 */
[----:B0-----:R-:W-:Y:S01]  /*9f60*/  SEL R39, R64, R123, P0 ;  /* 0x0000007b40277207 */ /* 0x001fe20000000000 */
[----:B------:R-:W-:Y:S01]  /*9f70*/  ULDC UR8, c[0x0][0xa88] ;  /* 0x0002a20000087ab9 */ /* 0x000fe20000000800 */
[----:B------:R0:W-:Y:S01]  /*9f80*/  STSM.16.M88.4 [R98], R28 ;  /* 0x0000001c62007844 */ /* 0x0001e20000000200 */
[----:B------:R-:W-:Y:S01]  /*9f90*/  SEL R64, R105, R66, P0 ;  /* 0x0000004269407207 */ /* 0x000fe20000000000 */
[----:B------:R-:W4:Y:S01]  /*9fa0*/  LDC R81, c[0x0][0xbe8] ;  /* 0x0002fa00ff517b82 */ /* 0x000f220000000800 */
[----:B------:R-:W-:Y:S01]  /*9fb0*/  SEL R66, R66, R105, P0 ;  /* 0x0000006942427207 */ /* 0x000fe20000000000 */
[----:B------:R-:W-:Y:S01]  /*9fc0*/  STSM.16.M88.4 [R96], R24 ;  /* 0x0000001860007844 */ /* 0x000fe20000000200 */
[----:B-1----:R-:W-:-:S03]  /*9fd0*/  SEL R8, R85, R20, P0 ;  /* 0x0000001455087207 */ /* 0x002fc60000000000 */
[----:B------:R-:W-:Y:S01]  /*9fe0*/  STSM.16.M88.4 [R94], R32 ;  /* 0x000000205e007844 */ /* 0x000fe20000000200 */
[----:B------:R-:W-:Y:S02]  /*9ff0*/  SEL R10, R20, R85, P0 ;  /* 0x00000055140a7207 */ /* 0x000fe40000000000 */
[----:B------:R-:W-:Y:S02]  /*a000*/  SEL R9, R113, R50, P0 ;  /* 0x0000003271097207 */ /* 0x000fe40000000000 */
[----:B------:R-:W-:Y:S02]  /*a010*/  SEL R11, R50, R113, P0 ;  /* 0x00000071320b7207 */ /* 0x000fe40000000000 */
[----:B--2---:R-:W-:Y:S02]  /*a020*/  SEL R12, R87, R40, P0 ;  /* 0x00000028570c7207 */ /* 0x004fe40000000000 */
[----:B------:R-:W-:Y:S01]  /*a030*/  SEL R14, R40, R87, P0 ;  /* 0x00000057280e7207 */ /* 0x000fe20000000000 */
[----:B------:R1:W-:Y:S01]  /*a040*/  STSM.16.M88.4 [R92], R8 ;  /* 0x000000085c007844 */ /* 0x0003e20000000200 */
[----:B------:R-:W-:-:S02]  /*a050*/  SEL R13, R119, R82, P0 ;  /* 0x00000052770d7207 */ /* 0x000fc40000000000 */
[----:B------:R-:W-:Y:S02]  /*a060*/  SEL R15, R82, R119, P0 ;  /* 0x00000077520f7207 */ /* 0x000fe40000000000 */
[----:B0-----:R-:W-:Y:S02]  /*a070*/  SEL R28, R89, R42, P0 ;  /* 0x0000002a591c7207 */ /* 0x001fe40000000000 */
[----:B------:R-:W-:Y:S01]  /*a080*/  SEL R30, R42, R89, P0 ;  /* 0x000000592a1e7207 */ /* 0x000fe20000000000 */
[----:B------:R0:W-:Y:S01]  /*a090*/  STSM.16.M88.4 [R90], R12 ;  /* 0x0000000c5a007844 */ /* 0x0001e20000000200 */
[----:B------:R-:W-:Y:S02]  /*a0a0*/  SEL R29, R121, R62, P0 ;  /* 0x0000003e791d7207 */ /* 0x000fe40000000000 */
[----:B------:R-:W-:Y:S02]  /*a0b0*/  SEL R31, R62, R121, P0 ;  /* 0x000000793e1f7207 */ /* 0x000fe40000000000 */
[----:B------:R-:W-:-:S02]  /*a0c0*/  SEL R40, R97, R52, P0 ;  /* 0x0000003461287207 */ /* 0x000fc40000000000 */
[----:B------:R-:W-:Y:S01]  /*a0d0*/  SEL R42, R52, R97, P0 ;  /* 0x00000061342a7207 */ /* 0x000fe20000000000 */
[----:B------:R-:W-:Y:S01]  /*a0e0*/  STSM.16.M88.4 [R61], R28 ;  /* 0x0000001c3d007844 */ /* 0x000fe20000000200 */
[----:B-1----:R-:W-:Y:S02]  /*a0f0*/  SEL R8, R95, R54, P0 ;  /* 0x000000365f087207 */ /* 0x002fe40000000000 */
[----:B------:R-:W-:Y:S01]  /*a100*/  SEL R10, R54, R95, P0 ;  /* 0x0000005f360a7207 */ /* 0x000fe20000000000 */
[----:B------:R-:W-:Y:S01]  /*a110*/  STSM.16.M88.4 [R57], R36 ;  /* 0x0000002439007844 */ /* 0x000fe20000000200 */
[----:B------:R-:W-:Y:S02]  /*a120*/  SEL R9, R127, R86, P0 ;  /* 0x000000567f097207 */ /* 0x000fe40000000000 */
[----:B------:R-:W-:Y:S01]  /*a130*/  SEL R11, R86, R127, P0 ;  /* 0x0000007f560b7207 */ /* 0x000fe20000000000 */
[----:B------:R-:W-:Y:S01]  /*a140*/  STSM.16.M88.4 [R55], R40 ;  /* 0x0000002837007844 */ /* 0x000fe20000000200 */
[----:B0-----:R-:W-:-:S02]  /*a150*/  SEL R12, R99, R56, P0 ;  /* 0x00000038630c7207 */ /* 0x001fc40000000000 */
[----:B------:R-:W-:Y:S01]  /*a160*/  SEL R14, R56, R99, P0 ;  /* 0x00000063380e7207 */ /* 0x000fe20000000000 */
[----:B------:R0:W-:Y:S01]  /*a170*/  STSM.16.M88.4 [R53], R8 ;  /* 0x0000000835007844 */ /* 0x0001e20000000200 */
[----:B------:R-:W-:Y:S02]  /*a180*/  SEL R13, R129, R68, P0 ;  /* 0x00000044810d7207 */ /* 0x000fe40000000000 */
[----:B------:R-:W-:Y:S02]  /*a190*/  SEL R15, R68, R129, P0 ;  /* 0x00000081440f7207 */ /* 0x000fe40000000000 */
[----:B------:R-:W-:Y:S02]  /*a1a0*/  SEL R24, R103, R60, P0 ;  /* 0x0000003c67187207 */ /* 0x000fe40000000000 */
[----:B------:R-:W-:Y:S01]  /*a1b0*/  SEL R26, R60, R103, P0 ;  /* 0x000000673c1a7207 */ /* 0x000fe20000000000 */
[----:B------:R-:W-:Y:S01]  /*a1c0*/  STSM.16.M88.4 [R49], R12 ;  /* 0x0000000c31007844 */ /* 0x000fe20000000200 */
[----:B------:R-:W-:-:S02]  /*a1d0*/  SEL R25, R131, R70, P0 ;  /* 0x0000004683197207 */ /* 0x000fc40000000000 */
[----:B------:R-:W-:Y:S02]  /*a1e0*/  SEL R27, R70, R131, P0 ;  /* 0x00000083461b7207 */ /* 0x000fe40000000000 */
[----:B---3--:R-:W-:Y:S02]  /*a1f0*/  SEL R77, R137, R74, P0 ;  /* 0x0000004a894d7207 */ /* 0x008fe40000000000 */
[----:B------:R-:W-:Y:S01]  /*a200*/  SEL R79, R74, R137, P0 ;  /* 0x000000894a4f7207 */ /* 0x000fe20000000000 */
[----:B------:R-:W-:Y:S01]  /*a210*/  STSM.16.M88.4 [R44], R24 ;  /* 0x000000182c007844 */ /* 0x000fe20000000200 */
[----:B0-----:R-:W-:Y:S02]  /*a220*/  SEL R8, R101, R76, P0 ;  /* 0x0000004c65087207 */ /* 0x001fe40000000000 */
[----:B------:R-:W-:Y:S01]  /*a230*/  SEL R10, R76, R101, P0 ;  /* 0x000000654c0a7207 */ /* 0x000fe20000000000 */
[----:B------:R-:W-:Y:S01]  /*a240*/  STSM.16.M88.4 [R45], R64 ;  /* 0x000000402d007844 */ /* 0x000fe20000000200 */
[----:B------:R-:W-:-:S02]  /*a250*/  SEL R9, R135, R88, P0 ;  /* 0x0000005887097207 */ /* 0x000fc40000000000 */
[----:B------:R-:W-:Y:S02]  /*a260*/  SEL R11, R88, R135, P0 ;  /* 0x00000087580b7207 */ /* 0x000fe40000000000 */
[----:B------:R-:W-:Y:S02]  /*a270*/  SEL R76, R93, R78, P0 ;  /* 0x0000004e5d4c7207 */ /* 0x000fe40000000000 */
[----:B------:R-:W-:Y:S01]  /*a280*/  SEL R78, R78, R93, P0 ;  /* 0x0000005d4e4e7207 */ /* 0x000fe20000000000 */
[----:B------:R0:W-:Y:S01]  /*a290*/  STSM.16.M88.4 [R46], R8 ;  /* 0x000000082e007844 */ /* 0x0001e20000000200 */
[----:B------:R-:W-:-:S03]  /*a2a0*/  UISETP.NE.U32.AND UP1, UPT, UR6, URZ, UPT ;  /* 0x0000003f0600728c */ /* 0x000fc6000bf25070 */
[----:B------:R1:W-:Y:S01]  /*a2b0*/  STSM.16.M88.4 [R47], R76 ;  /* 0x0000004c2f007844 */ /* 0x0003e20000000200 */
[----:B------:R-:W-:Y:S01]  /*a2c0*/  BAR.SYNC.DEFER_BLOCKING 0x1, 0x100 ;  /* 0x0044000000007b1d */ /* 0x000fe20000010000 */
[----:B------:R-:W-:-:S06]  /*a2d0*/  UISETP.NE.AND.EX UP1, UPT, UR7, URZ, UPT, UP1 ;  /* 0x0000003f0700728c */ /* 0x000fcc000bf25310 */
[----:B------:R-:W-:-:S05]  /*a2e0*/  PLOP3.LUT P0, PT, PT, PT, UP1, 0x80, 0x0 ;  /* 0x000000000000781c */ /* 0x000fca0003f0f018 */
[----:B------:R-:W-:-:S04]  /*a2f0*/  @UP1 ULEA UR6, UP2, UR36, UR6, 0x2 ;  /* 0x0000000624061291 */ /* 0x000fc8000f84103f */
[----:B------:R-:W-:Y:S01]  /*a300*/  @UP1 ULEA.HI.X UR7, UR36, UR7, UR37, 0x2, UP2 ;  /* 0x0000000724071291 */ /* 0x000fe200090f1425 */
[----:B0-----:R-:W-:Y:S02]  /*a310*/  IMAD.U32 R10, RZ, RZ, UR8 ;  /* 0x00000008ff0a7e24 */ /* 0x001fe4000f8e00ff */
[----:B------:R-:W-:-:S03]  /*a320*/  IMAD.U32 R8, RZ, RZ, UR6 ;  /* 0x00000006ff087e24 */ /* 0x000fc6000f8e00ff */
[----:B------:R-:W-:Y:S01]  /*a330*/  IMAD.U32 R9, RZ, RZ, UR7 ;  /* 0x00000007ff097e24 */ /* 0x000fe2000f8e00ff */
[----:B------:R-:W2:Y:S01]  /*a340*/  @P2 LDG.E R12, desc[UR46][R6.64] ;  /* 0x0000002e060c2981 */ /* 0x000ea2000c1e1900 */
[----:B----4-:R-:W-:Y:S01]  /*a350*/  ISETP.NE.AND P1, PT, R81, 0x1, PT ;  /* 0x000000015100780c */ /* 0x010fe20003f25270 */
[----:B------:R-:W-:Y:S01]  /*a360*/  UMOV UR4, URZ ;  /* 0x0000003f00047c82 */ /* 0x000fe20008000000 */
[----:B------:R-:W-:Y:S01]  /*a370*/  IMAD.U32 R11, RZ, RZ, UR39 ;  /* 0x00000027ff0b7e24 */ /* 0x000fe2000f8e00ff */
[----:B------:R1:W5:Y:S10]  /*a380*/  @P0 LDG.E R10, desc[UR46][R8.64] ;  /* 0x0000002e080a0981 */ /* 0x000374000c1e1900 */
[----:B------:R-:W0:Y:S08]  /*a390*/  @P1 LDC R13, c[0x0][0xbec] ;  /* 0x0002fb00ff0d1b82 */ /* 0x000e300000000800 */
[----:B------:R-:W3:Y:S01]  /*a3a0*/  @P1 LDC R14, c[0x0][0xbf0] ;  /* 0x0002fc00ff0e1b82 */ /* 0x000ee20000000800 */
[----:B--2---:R-:W-:Y:S01]  /*a3b0*/  @P2 R2UR UR4, R12 ;  /* 0x000000000c0422ca */ /* 0x004fe200000e0000 */
[----:B01-3--:R-:W-:-:S14]  /*a3c0*/  @P0 BRA `(.L_x_174) ;  /* 0x0000000000100947 */ /* 0x00bfdc0003800000 */
[----:B------:R-:W-:Y:S05]  /*a3d0*/  @!P2 BRA `(.L_x_174) ;  /* 0x00000000000ca947 */ /* 0x000fea0003800000 */
[----:B------:R-:W2:Y:S04]  /*a3e0*/  LDG.E R9, desc[UR46][R6.64] ;  /* 0x0000002e06097981 */ /* 0x000ea8000c1e1900 */
[----:B-----5:R-:W2:Y:S02]  /*a3f0*/  LDG.E R10, desc[UR46][R6.64+0x4] ;  /* 0x0000042e060a7981 */ /* 0x020ea4000c1e1900 */
[----:B--2---:R-:W-:-:S07]  /*a400*/  IMAD.IADD R10, R10, 0x1, -R9 ;  /* 0x000000010a0a7824 */ /* 0x004fce00078e0a09 */
.L_x_174:
[----:B------:R-:W-:Y:S01]  /*a410*/  USHF.R.S32.HI UR14, URZ, 0x1f, UR40 ;  /* 0x0000001f3f0e7899 */ /* 0x000fe20008011428 */
[----:B------:R-:W-:Y:S01]  /*a420*/  IMAD R12, R11, 0x80, R236 ;  /* 0x000000800b0c7824 */ /* 0x000fe200078e02ec */
[----:B------:R-:W-:Y:S01]  /*a430*/  ULDC.64 UR12, c[0x0][0xb90] ;  /* 0x0002e400000c7ab9 */ /* 0x000fe20000000a00 */
[----:B------:R-:W-:Y:S01]  /*a440*/  USHF.R.S32.HI UR9, URZ, 0x1f, UR4 ;  /* 0x0000001f3f097899 */ /* 0x000fe20008011404 */
[----:B-----5:R-:W-:Y:S01]  /*a450*/  IMAD R85, R10, R81, RZ ;  /* 0x000000510a557224 */ /* 0x020fe200078e02ff */
[----:B------:R-:W-:Y:S01]  /*a460*/  UIMAD UR10, UR14, UR12, URZ ;  /* 0x0000000c0e0a72a4 */ /* 0x000fe2000f8e023f */
[----:B------:R-:W-:Y:S01]  /*a470*/  @P1 IMAD.HI.U32 R7, R12, R13, RZ ;  /* 0x0000000d0c071227 */ /* 0x000fe200078e00ff */
[----:B------:R-:W-:Y:S01]  /*a480*/  UMOV UR8, UR4 ;  /* 0x0000000400087c82 */ /* 0x000fe20008000000 */
[----:B------:R-:W-:Y:S01]  /*a490*/  USEL UR37, UR37, URZ, !UP0 ;  /* 0x0000003f25257287 */ /* 0x000fe2000c000000 */
[----:B------:R-:W0:Y:S01]  /*a4a0*/  @P1 LDC R83, c[0x0][0xbf0] ;  /* 0x0002fc00ff531b82 */ /* 0x000e220000000800 */
[----:B------:R-:W-:Y:S01]  /*a4b0*/  UIMAD.WIDE.U32 UR6, UR40, UR12, UR8 ;  /* 0x0000000c280672a5 */ /* 0x000fe2000f8e0008 */
[----:B------:R-:W-:Y:S01]  /*a4c0*/  IMAD.MOV.U32 R6, RZ, RZ, R12 ;  /* 0x000000ffff067224 */ /* 0x000fe200078e000c */
[----:B------:R-:W-:Y:S01]  /*a4d0*/  UIMAD UR10, UR40, UR13, UR10 ;  /* 0x0000000d280a72a4 */ /* 0x000fe2000f8e020a */
[----:B------:R-:W-:Y:S01]  /*a4e0*/  @P1 SHF.R.U32.HI R6, RZ, R14, R7 ;  /* 0x0000000eff061219 */ /* 0x000fe20000011607 */
[----:B------:R-:W-:Y:S01]  /*a4f0*/  USEL UR36, UR36, URZ, !UP0 ;  /* 0x0000003f24247287 */ /* 0x000fe2000c000000 */
[----:B------:R-:W-:Y:S01]  /*a500*/  IMAD R7, R23, 0x40, R16 ;  /* 0x0000004017077824 */ /* 0x000fe200078e0210 */
[----:B------:R-:W-:Y:S01]  /*a510*/  ULDC.64 UR12, c[0x0][0xb98] ;  /* 0x0002e600000c7ab9 */ /* 0x000fe20000000a00 */
[----:B------:R-:W-:Y:S01]  /*a520*/  UIADD3 UR7, UR7, UR10, URZ ;  /* 0x0000000a07077290 */ /* 0x000fe2000fffe03f */
[----:B------:R-:W-:Y:S01]  /*a530*/  IMAD.MOV R8, RZ, RZ, -R6 ;  /* 0x000000ffff087224 */ /* 0x000fe200078e0a06 */
[----:B------:R-:W-:Y:S01]  /*a540*/  UIMAD UR8, UR37, UR12, URZ ;  /* 0x0000000c250872a4 */ /* 0x000fe2000f8e023f */
[----:B------:R-:W-:Y:S01]  /*a550*/  IMAD.WIDE R4, R7, 0x2, R4 ;  /* 0x0000000207047825 */ /* 0x000fe200078e0204 */
[----:B------:R-:W-:Y:S01]  /*a560*/  UIMAD.WIDE.U32 UR6, UR36, UR12, UR6 ;  /* 0x0000000c240672a5 */ /* 0x000fe2000f8e0006 */
[----:B------:R-:W-:Y:S01]  /*a570*/  SHF.R.S32.HI R7, RZ, 0x1f, R6 ;  /* 0x0000001fff077819 */ /* 0x000fe20000011406 */
[----:B------:R-:W-:Y:S01]  /*a580*/  UIMAD UR8, UR36, UR13, UR8 ;  /* 0x0000000d240872a4 */ /* 0x000fe2000f8e0208 */
[----:B------:R-:W-:Y:S01]  /*a590*/  IMAD R9, R81, R8, R12 ;  /* 0x0000000851097224 */ /* 0x000fe200078e020c */
[----:B------:R-:W-:Y:S01]  /*a5a0*/  IADD3 R14, P5, R4, 0x1000, RZ ;  /* 0x00001000040e7810 */ /* 0x000fe20007fbe0ff */
[----:B------:R-:W-:Y:S01]  /*a5b0*/  ULDC.64 UR10, c[0x0][0xaa0] ;  /* 0x0002a800000a7ab9 */ /* 0x000fe20000000a00 */
[----:B------:R-:W-:-:S02]  /*a5c0*/  IADD3 R6, P0, R6, UR6, RZ ;  /* 0x0000000606067c10 */ /* 0x000fc4000ff1e0ff */
[----:B------:R-:W-:Y:S01]  /*a5d0*/  IMAD.U32 R8, RZ, RZ, UR8 ;  /* 0x00000008ff087e24 */ /* 0x000fe2000f8e00ff */
[----:B------:R-:W-:Y:S02]  /*a5e0*/  LOP3.LUT R11, R14, 0x380, RZ, 0xc0, !PT ;  /* 0x000003800e0b7812 */ /* 0x000fe400078ec0ff */
[C---:B------:R-:W-:Y:S02]  /*a5f0*/  IADD3 R29, P2, R4.reuse, 0x5000, RZ ;  /* 0x00005000041d7810 */ /* 0x040fe40007f5e0ff */
[----:B------:R-:W-:Y:S01]  /*a600*/  IADD3.X R7, R7, UR7, R8, P0, !PT ;  /* 0x0000000707077c10 */ /* 0x000fe200087fe408 */
[----:B------:R-:W-:Y:S01]  /*a610*/  ULDC.64 UR6, c[0x0][0xb88] ;  /* 0x0002e20000067ab9 */ /* 0x000fe20000000a00 */
[----:B------:R-:W-:Y:S02]  /*a620*/  SHF.R.S32.HI R8, RZ, 0x1f, R9 ;  /* 0x0000001fff087819 */ /* 0x000fe40000011409 */
[----:B------:R-:W-:Y:S01]  /*a630*/  IADD3 R25, P0, R4, 0x3000, RZ ;  /* 0x0000300004197810 */ /* 0x000fe20007f1e0ff */
[----:B------:R-:W-:Y:S01]  /*a640*/  IMAD.WIDE.U32 R6, R9, UR6, R6 ;  /* 0x0000000609067c25 */ /* 0x000fe2000f8e0006 */
[----:B------:R-:W-:-:S02]  /*a650*/  SHF.R.U64 R11, R11, 0x3, RZ ;  /* 0x000000030b0b7819 */ /* 0x000fc400000012ff */
[----:B------:R-:W-:Y:S01]  /*a660*/  LOP3.LUT R24, R25, 0x380, RZ, 0xc0, !PT ;  /* 0x0000038019187812 */ /* 0x000fe200078ec0ff */
[----:B------:R-:W-:Y:S01]  /*a670*/  IMAD R20, R8, UR6, RZ ;  /* 0x0000000608147c24 */ /* 0x000fe2000f8e02ff */
[----:B------:R-:W-:Y:S02]  /*a680*/  LOP3.LUT R8, R11, R14, RZ, 0x3c, !PT ;  /* 0x0000000e0b087212 */ /* 0x000fe400078e3cff */
[----:B------:R-:W-:Y:S01]  /*a690*/  SHF.R.U64 R24, R24, 0x3, RZ ;  /* 0x0000000318187819 */ /* 0x000fe200000012ff */
[----:B------:R-:W-:Y:S01]  /*a6a0*/  IMAD R11, R9, UR7, R20 ;  /* 0x00000007090b7c24 */ /* 0x000fe2000f8e0214 */
[----:B------:R-:W-:Y:S01]  /*a6b0*/  LOP3.LUT R28, R29, 0x380, RZ, 0xc0, !PT ;  /* 0x000003801d1c7812 */ /* 0x000fe200078ec0ff */
[----:B------:R-:W-:Y:S01]  /*a6c0*/  ULDC.64 UR6, c[0x0][0xb50] ;  /* 0x0002d40000067ab9 */ /* 0x000fe20000000a00 */
[----:B------:R-:W-:Y:S01]  /*a6d0*/  LOP3.LUT R24, R24, R25, RZ, 0x3c, !PT ;  /* 0x0000001918187212 */ /* 0x000fe200078e3cff */
[----:B------:R-:W-:Y:S01]  /*a6e0*/  IMAD.IADD R7, R7, 0x1, R11 ;  /* 0x0000000107077824 */ /* 0x000fe200078e020b */
[----:B------:R-:W-:Y:S01]  /*a6f0*/  LEA R14, P6, R6, UR6, 0x2 ;  /* 0x00000006060e7c11 */ /* 0x000fe2000f8c10ff */
[--C-:B------:R-:W-:Y:S01]  /*a700*/  IMAD.X R25, RZ, RZ, R5.reuse, P0 ;  /* 0x000000ffff197224 */ /* 0x100fe200000e0605 */
[----:B------:R-:W-:Y:S01]  /*a710*/  SHF.R.U64 R28, R28, 0x3, RZ ;  /* 0x000000031c1c7819 */ /* 0x000fe200000012ff */
[----:B------:R-:W-:Y:S01]  /*a720*/  IMAD.X R9, RZ, RZ, R5, P5 ;  /* 0x000000ffff097224 */ /* 0x000fe200028e0605 */
[----:B------:R-:W-:Y:S01]  /*a730*/  IADD3 R61, P0, R4, 0x9000, RZ ;  /* 0x00009000043d7810 */ /* 0x000fe20007f1e0ff */
[----:B------:R-:W-:Y:S01]  /*a740*/  SHFL.IDX PT, R20, R14, RZ, 0x1c1f ;  /* 0x001c1fff0e147589 */ /* 0x000fe200000e0000 */
[----:B------:R-:W-:Y:S01]  /*a750*/  LEA.HI.X R15, R6, UR7, R7, 0x2, P6 ;  /* 0x00000007060f7c11 */ /* 0x000fe2000b0f1407 */
[----:B------:R-:W-:Y:S01]  /*a760*/  IMAD.U32 R7, RZ, RZ, UR39 ;  /* 0x00000027ff077e24 */ /* 0x000fe2000f8e00ff */
[----:B------:R-:W-:Y:S01]  /*a770*/  LOP3.LUT R28, R28, R29, RZ, 0x3c, !PT ;  /* 0x0000001d1c1c7212 */ /* 0x000fe200078e3cff */
[--C-:B------:R-:W-:Y:S01]  /*a780*/  IMAD.X R29, RZ, RZ, R5.reuse, P2 ;  /* 0x000000ffff1d7224 */ /* 0x100fe200010e0605 */
[----:B------:R-:W-:Y:S01]  /*a790*/  LOP3.LUT R60, R61, 0x380, RZ, 0xc0, !PT ;  /* 0x000003803d3c7812 */ /* 0x000fe200078ec0ff */
[----:B------:R-:W1:Y:S01]  /*a7a0*/  SHFL.IDX PT, R21, R15, RZ, 0x1c1f ;  /* 0x001c1fff0f157589 */ /* 0x000e6200000e0000 */
[----:B------:R-:W-:Y:S01]  /*a7b0*/  IADD3 R41, P2, R4, 0xb000, RZ ;  /* 0x0000b00004297810 */ /* 0x000fe20007f5e0ff */
[----:B------:R-:W-:Y:S01]  /*a7c0*/  IMAD R26, R7, 0x80, R234 ;  /* 0x00000080071a7824 */ /* 0x000fe200078e02ea */
[----:B------:R-:W-:Y:S01]  /*a7d0*/  SHF.R.U64 R60, R60, 0x3, RZ ;  /* 0x000000033c3c7819 */ /* 0x000fe200000012ff */
[----:B------:R-:W-:Y:S01]  /*a7e0*/  SHFL.IDX PT, R42, R14, 0x1, 0x1c1f ;  /* 0x003c1f000e2a7f89 */ /* 0x000fe200000e0000 */
[----:B------:R-:W-:Y:S01]  /*a7f0*/  LOP3.LUT R40, R41, 0x380, RZ, 0xc0, !PT ;  /* 0x0000038029287812 */ /* 0x000fe200078ec0ff */
[----:B------:R-:W-:Y:S01]  /*a800*/  VIADD R6, R26, 0x8 ;  /* 0x000000081a067836 */ /* 0x000fe20000000000 */
[----:B------:R-:W-:Y:S01]  /*a810*/  LOP3.LUT R60, R60, R61, RZ, 0x3c, !PT ;  /* 0x0000003d3c3c7212 */ /* 0x000fe200078e3cff */
[----:B------:R-:W-:Y:S01]  /*a820*/  IMAD.X R61, RZ, RZ, R5, P0 ;  /* 0x000000ffff3d7224 */ /* 0x000fe200000e0605 */
[----:B------:R-:W-:Y:S01]  /*a830*/  SHF.R.U64 R40, R40, 0x3, RZ ;  /* 0x0000000328287819 */ /* 0x000fe200000012ff */
[----:B------:R-:W2:Y:S01]  /*a840*/  SHFL.IDX PT, R43, R15, 0x1, 0x1c1f ;  /* 0x003c1f000f2b7f89 */ /* 0x000ea200000e0000 */
[----:B------:R-:W-:-:S02]  /*a850*/  LOP3.LUT P0, RZ, R232, 0x3, RZ, 0xc0, !PT ;  /* 0x00000003e8ff7812 */ /* 0x000fc4000780c0ff */
[----:B------:R-:W-:Y:S01]  /*a860*/  LOP3.LUT R40, R40, R41, RZ, 0x3c, !PT ;  /* 0x0000002928287212 */ /* 0x000fe200078e3cff */
[----:B------:R-:W-:Y:S01]  /*a870*/  IMAD.X R41, RZ, RZ, R5, P2 ;  /* 0x000000ffff297224 */ /* 0x000fe200010e0605 */
[----:B------:R-:W-:Y:S02]  /*a880*/  ISETP.GE.OR P2, PT, R26, R85, P0 ;  /* 0x000000551a00720c */ /* 0x000fe40000746670 */
[C---:B------:R-:W-:Y:S02]  /*a890*/  IADD3 R13, P4, R4.reuse, 0x2000, RZ ;  /* 0x00002000040d7810 */ /* 0x040fe40007f9e0ff */
[----:B------:R-:W-:Y:S02]  /*a8a0*/  IADD3 R57, P3, R4, 0x4000, RZ ;  /* 0x0000400004397810 */ /* 0x000fe40007f7e0ff */
[----:B------:R-:W-:Y:S02]  /*a8b0*/  LOP3.LUT R12, R13, 0x380, RZ, 0xc0, !PT ;  /* 0x000003800d0c7812 */ /* 0x000fe400078ec0ff */
[----:B------:R-:W-:-:S02]  /*a8c0*/  LOP3.LUT R56, R57, 0x380, RZ, 0xc0, !PT ;  /* 0x0000038039387812 */ /* 0x000fc400078ec0ff */
[----:B------:R-:W-:Y:S02]  /*a8d0*/  SHF.R.U64 R12, R12, 0x3, RZ ;  /* 0x000000030c0c7819 */ /* 0x000fe400000012ff */
[----:B------:R-:W-:Y:S01]  /*a8e0*/  ISETP.GE.OR P0, PT, R6, R85, P0 ;  /* 0x000000550600720c */ /* 0x000fe20000706670 */
[----:B-1----:R1:W-:Y:S01]  /*a8f0*/  @!P2 ST.E desc[UR46][R20.64], R2 ;  /* 0x000000021400a985 */ /* 0x0023e2000c10192e */
[----:B------:R-:W-:Y:S02]  /*a900*/  SHF.R.U64 R56, R56, 0x3, RZ ;  /* 0x0000000338387819 */ /* 0x000fe400000012ff */
[----:B------:R-:W-:Y:S01]  /*a910*/  LOP3.LUT R12, R12, R13, RZ, 0x3c, !PT ;  /* 0x0000000d0c0c7212 */ /* 0x000fe200078e3cff */
[--C-:B------:R-:W-:Y:S01]  /*a920*/  IMAD.X R13, RZ, RZ, R5.reuse, P4 ;  /* 0x000000ffff0d7224 */ /* 0x100fe200020e0605 */
[----:B------:R-:W-:Y:S01]  /*a930*/  LOP3.LUT R56, R56, R57, RZ, 0x3c, !PT ;  /* 0x0000003938387212 */ /* 0x000fe200078e3cff */
[----:B------:R-:W-:Y:S01]  /*a940*/  IMAD.X R57, RZ, RZ, R5, P3 ;  /* 0x000000ffff397224 */ /* 0x000fe200018e0605 */
[C---:B------:R-:W-:Y:S01]  /*a950*/  IADD3 R33, P6, R4.reuse, 0x6000, RZ ;  /* 0x0000600004217810 */ /* 0x040fe20007fde0ff */
[----:B------:R-:W-:Y:S01]  /*a960*/  UIMAD UR8, UR9, UR10, URZ ;  /* 0x0000000a090872a4 */ /* 0x000fe2000f8e023f */
[----:B------:R-:W-:-:S02]  /*a970*/  IADD3 R37, P5, R4, 0x7000, RZ ;  /* 0x0000700004257810 */ /* 0x000fc40007fbe0ff */
[C---:B------:R-:W-:Y:S01]  /*a980*/  IADD3 R69, P4, R4.reuse, 0x8000, RZ ;  /* 0x0000800004457810 */ /* 0x040fe20007f9e0ff */
[----:B-1----:R-:W1:Y:S01]  /*a990*/  @P1 LDC R21, c[0x0][0xbec] ;  /* 0x0002fb00ff151b82 */ /* 0x002e620000000800 */
[----:B------:R-:W-:Y:S01]  /*a9a0*/  IADD3 R45, P3, R4, 0xa000, RZ ;  /* 0x0000a000042d7810 */ /* 0x000fe20007f7e0ff */
[----:B------:R-:W-:Y:S01]  /*a9b0*/  UIMAD.WIDE.U32 UR6, UR4, UR10, URZ ;  /* 0x0000000a040672a5 */ /* 0x000fe2000f8e003f */
[----:B------:R-:W-:Y:S01]  /*a9c0*/  LOP3.LUT R32, R33, 0x380, RZ, 0xc0, !PT ;  /* 0x0000038021207812 */ /* 0x000fe200078ec0ff */
[----:B------:R-:W-:Y:S01]  /*a9d0*/  UIMAD UR8, UR4, UR11, UR8 ;  /* 0x0000000b040872a4 */ /* 0x000fe2000f8e0208 */
[----:B------:R-:W-:Y:S01]  /*a9e0*/  LOP3.LUT R36, R37, 0x380, RZ, 0xc0, !PT ;  /* 0x0000038025247812 */ /* 0x000fe200078ec0ff */
[----:B--2---:R2:W-:Y:S01]  /*a9f0*/  @!P0 ST.E desc[UR46][R42.64], R0 ;  /* 0x000000002a008985 */ /* 0x0045e2000c10192e */
[----:B------:R-:W-:Y:S01]  /*aa00*/  LOP3.LUT R68, R69, 0x380, RZ, 0xc0, !PT ;  /* 0x0000038045447812 */ /* 0x000fe200078ec0ff */
[----:B------:R-:W-:Y:S01]  /*aa10*/  ULDC.64 UR10, c[0x0][0xae8] ;  /* 0x0002ba00000a7ab9 */ /* 0x000fe20000000a00 */
[----:B------:R-:W-:Y:S01]  /*aa20*/  LOP3.LUT R44, R45, 0x380, RZ, 0xc0, !PT ;  /* 0x000003802d2c7812 */ /* 0x000fe200078ec0ff */
[----:B------:R-:W-:Y:S01]  /*aa30*/  IMAD.U32 R49, RZ, RZ, UR39 ;  /* 0x00000027ff317e24 */ /* 0x000fe2000f8e00ff */
[----:B------:R-:W-:Y:S01]  /*aa40*/  SHF.R.U64 R32, R32, 0x3, RZ ;  /* 0x0000000320207819 */ /* 0x000fe200000012ff */
[----:B------:R-:W-:Y:S01]  /*aa50*/  UIADD3 UR7, UR7, UR8, URZ ;  /* 0x0000000807077290 */ /* 0x000fe2000fffe03f */
[----:B------:R-:W-:Y:S01]  /*aa60*/  SHF.R.U64 R36, R36, 0x3, RZ ;  /* 0x0000000324247819 */ /* 0x000fe200000012ff */
[----:B------:R-:W-:Y:S01]  /*aa70*/  UIMAD UR4, UR14, UR10, URZ ;  /* 0x0000000a0e0472a4 */ /* 0x000fe2000f8e023f */
[----:B------:R-:W-:Y:S01]  /*aa80*/  SHF.R.U64 R68, R68, 0x3, RZ ;  /* 0x0000000344447819 */ /* 0x000fe200000012ff */
[----:B------:R-:W5:Y:S01]  /*aa90*/  LD.E.128 R12, desc[UR46][R12.64] ;  /* 0x0000002e0c0c7980 */ /* 0x000f62000c101d00 */
[----:B------:R-:W-:Y:S01]  /*aaa0*/  SHF.R.U64 R44, R44, 0x3, RZ ;  /* 0x000000032c2c7819 */ /* 0x000fe200000012ff */
[----:B--2---:R-:W-:Y:S01]  /*aab0*/  IMAD R0, R22, 0x20, R23 ;  /* 0x0000002016007824 */ /* 0x004fe200078e0217 */
[----:B------:R-:W-:Y:S01]  /*aac0*/  LOP3.LUT R32, R32, R33, RZ, 0x3c, !PT ;  /* 0x0000002120207212 */ /* 0x000fe200078e3cff */
[--C-:B------:R-:W-:Y:S01]  /*aad0*/  IMAD.X R33, RZ, RZ, R5.reuse, P6 ;  /* 0x000000ffff217224 */ /* 0x100fe200030e0605 */
[----:B------:R-:W-:Y:S01]  /*aae0*/  LOP3.LUT R36, R36, R37, RZ, 0x3c, !PT ;  /* 0x0000002524247212 */ /* 0x000fe200078e3cff */
[----:B------:R-:W-:Y:S01]  /*aaf0*/  IMAD R48, R49, 0x80, R0 ;  /* 0x0000008031307824 */ /* 0x000fe200078e0200 */
[----:B------:R-:W-:Y:S01]  /*ab00*/  LOP3.LUT R68, R68, R69, RZ, 0x3c, !PT ;  /* 0x0000004544447212 */ /* 0x000fe200078e3cff */
[--C-:B------:R-:W-:Y:S01]  /*ab10*/  IMAD.X R37, RZ, RZ, R5.reuse, P5 ;  /* 0x000000ffff257224 */ /* 0x100fe200028e0605 */
[----:B------:R-:W-:Y:S01]  /*ab20*/  LOP3.LUT R44, R44, R45, RZ, 0x3c, !PT ;  /* 0x0000002d2c2c7212 */ /* 0x000fe200078e3cff */
[--C-:B------:R-:W-:Y:S01]  /*ab30*/  IMAD.X R69, RZ, RZ, R5.reuse, P4 ;  /* 0x000000ffff457224 */ /* 0x100fe200020e0605 */
[----:B------:R-:W-:Y:S01]  /*ab40*/  UIMAD UR4, UR40, UR11, UR4 ;  /* 0x0000000b280472a4 */ /* 0x000fe2000f8e0204 */
[C---:B------:R-:W-:Y:S01]  /*ab50*/  IADD3 R77, P6, R4.reuse, 0xc000, RZ ;  /* 0x0000c000044d7810 */ /* 0x040fe20007fde0ff */
[----:B------:R-:W-:Y:S01]  /*ab60*/  UIMAD.WIDE.U32 UR6, UR40, UR10, UR6 ;  /* 0x0000000a280672a5 */ /* 0x000fe2000f8e0006 */
[C---:B------:R-:W-:Y:S01]  /*ab70*/  IADD3 R73, P5, R4.reuse, 0xd000, RZ ;  /* 0x0000d00004497810 */ /* 0x040fe20007fbe0ff */
[--C-:B------:R-:W-:Y:S01]  /*ab80*/  IMAD.X R45, RZ, RZ, R5.reuse, P3 ;  /* 0x000000ffff2d7224 */ /* 0x100fe200018e0605 */
[C---:B------:R-:W-:Y:S01]  /*ab90*/  IADD3 R65, P4, R4.reuse, 0xe000, RZ ;  /* 0x0000e00004417810 */ /* 0x040fe20007f9e0ff */
[----:B------:R-:W-:Y:S01]  /*aba0*/  ULDC.64 UR8, c[0x0][0xaf0] ;  /* 0x0002bc0000087ab9 */ /* 0x000fe20000000a00 */
[----:B------:R-:W-:Y:S01]  /*abb0*/  IADD3 R7, P3, R4, 0xf000, RZ ;  /* 0x0000f00004077810 */ /* 0x000fe20007f7e0ff */
[----:B-1----:R-:W-:Y:S01]  /*abc0*/  @P1 IMAD.HI.U32 R0, R48, R21, RZ ;  /* 0x0000001530001227 */ /* 0x002fe200078e00ff */
[----:B------:R-:W-:Y:S01]  /*abd0*/  UIADD3 UR7, UR7, UR4, URZ ;  /* 0x0000000407077290 */ /* 0x000fe2000fffe03f */
[----:B------:R-:W-:Y:S01]  /*abe0*/  LOP3.LUT R76, R77, 0x380, RZ, 0xc0, !PT ;  /* 0x000003804d4c7812 */ /* 0x000fe200078ec0ff */
[----:B------:R-:W-:Y:S01]  /*abf0*/  UIMAD UR4, UR37, UR8, URZ ;  /* 0x00000008250472a4 */ /* 0x000fe2000f8e023f */
[----:B------:R-:W-:Y:S01]  /*ac00*/  LOP3.LUT R72, R73, 0x380, RZ, 0xc0, !PT ;  /* 0x0000038049487812 */ /* 0x000fe200078ec0ff */
[----:B------:R-:W-:Y:S01]  /*ac10*/  IMAD.MOV.U32 R49, RZ, RZ, R48 ;  /* 0x000000ffff317224 */ /* 0x000fe200078e0030 */
[----:B------:R-:W-:Y:S01]  /*ac20*/  LOP3.LUT R64, R65, 0x380, RZ, 0xc0, !PT ;  /* 0x0000038041407812 */ /* 0x000fe200078ec0ff */
[----:B------:R-:W-:Y:S01]  /*ac30*/  IMAD.X R53, RZ, RZ, R5, P3 ;  /* 0x000000ffff357224 */ /* 0x000fe200018e0605 */
[----:B------:R-:W-:Y:S01]  /*ac40*/  LOP3.LUT R11, R4, 0x380, RZ, 0xc0, !PT ;  /* 0x00000380040b7812 */ /* 0x000fe200078ec0ff */
[----:B------:R-:W5:Y:S01]  /*ac50*/  LD.E.128 R24, desc[UR46][R24.64] ;  /* 0x0000002e18187980 */ /* 0x000f62000c101d00 */
[----:B------:R-:W-:Y:S01]  /*ac60*/  LOP3.LUT R6, R7, 0x380, RZ, 0xc0, !PT ;  /* 0x0000038007067812 */ /* 0x000fe200078ec0ff */
[----:B------:R-:W-:Y:S01]  /*ac70*/  UIMAD.WIDE.U32 UR6, UR36, UR8, UR6 ;  /* 0x00000008240672a5 */ /* 0x000fe2000f8e0006 */
[----:B0-----:R-:W-:Y:S01]  /*ac80*/  @P1 SHF.R.U32.HI R49, RZ, R83, R0 ;  /* 0x00000053ff311219 */ /* 0x001fe20000011600 */
[----:B------:R-:W-:Y:S01]  /*ac90*/  UIMAD UR4, UR36, UR9, UR4 ;  /* 0x00000009240472a4 */ /* 0x000fe2000f8e0204 */
[----:B------:R-:W-:Y:S01]  /*aca0*/  SHF.R.U64 R76, R76, 0x3, RZ ;  /* 0x000000034c4c7819 */ /* 0x000fe200000012ff */
[----:B------:R-:W5:Y:S01]  /*acb0*/  LD.E.128 R56, desc[UR46][R56.64] ;  /* 0x0000002e38387980 */ /* 0x000f62000c101d00 */
[----:B------:R-:W-:-:S02]  /*acc0*/  SHF.R.U64 R72, R72, 0x3, RZ ;  /* 0x0000000348487819 */ /* 0x000fc400000012ff */
[----:B------:R-:W-:Y:S01]  /*acd0*/  SHF.R.U64 R64, R64, 0x3, RZ ;  /* 0x0000000340407819 */ /* 0x000fe200000012ff */
[----:B------:R-:W5:Y:S01]  /*ace0*/  LD.E.128 R28, desc[UR46][R28.64] ;  /* 0x0000002e1c1c7980 */ /* 0x000f62000c101d00 */
[----:B------:R-:W-:Y:S02]  /*acf0*/  SHF.R.U64 R11, R11, 0x3, RZ ;  /* 0x000000030b0b7819 */ /* 0x000fe400000012ff */
[----:B------:R-:W-:Y:S01]  /*ad00*/  SHF.R.U64 R6, R6, 0x3, RZ ;  /* 0x0000000306067819 */ /* 0x000fe200000012ff */
[----:B------:R-:W-:Y:S01]  /*ad10*/  UIADD3 UR4, UR7, UR4, URZ ;  /* 0x0000000407047290 */ /* 0x000fe2000fffe03f */
[--C-:B------:R-:W-:Y:S01]  /*ad20*/  SHF.R.S32.HI R0, RZ, 0x1f, R49.reuse ;  /* 0x0000001fff007819 */ /* 0x100fe20000011431 */
[----:B------:R-:W-:Y:S01]  /*ad30*/  IMAD.MOV R2, RZ, RZ, -R49 ;  /* 0x000000ffff027224 */ /* 0x000fe200078e0a31 */
[----:B------:R-:W-:Y:S01]  /*ad40*/  LOP3.LUT R76, R76, R77, RZ, 0x3c, !PT ;  /* 0x0000004d4c4c7212 */ /* 0x000fe200078e3cff */
[--C-:B------:R-:W-:Y:S01]  /*ad50*/  IMAD.X R77, RZ, RZ, R5.reuse, P6 ;  /* 0x000000ffff4d7224 */ /* 0x100fe200030e0605 */
[----:B------:R-:W-:Y:S01]  /*ad60*/  LOP3.LUT R72, R72, R73, RZ, 0x3c, !PT ;  /* 0x0000004948487212 */ /* 0x000fe200078e3cff */
[--C-:B------:R-:W-:Y:S01]  /*ad70*/  IMAD.X R73, RZ, RZ, R5.reuse, P5 ;  /* 0x000000ffff497224 */ /* 0x100fe200028e0605 */
[----:B------:R-:W-:Y:S01]  /*ad80*/  LOP3.LUT R64, R64, R65, RZ, 0x3c, !PT ;  /* 0x0000004140407212 */ /* 0x000fe200078e3cff */
[----:B------:R-:W-:Y:S01]  /*ad90*/  IMAD.X R65, RZ, RZ, R5, P4 ;  /* 0x000000ffff417224 */ /* 0x000fe200020e0605 */
[----:B------:R-:W-:Y:S01]  /*ada0*/  LOP3.LUT R4, R11, R4, RZ, 0x3c, !PT ;  /* 0x000000040b047212 */ /* 0x000fe200078e3cff */
[----:B------:R-:W-:Y:S01]  /*adb0*/  IMAD.U32 R20, RZ, RZ, UR6 ;  /* 0x00000006ff147e24 */ /* 0x000fe2000f8e00ff */
[----:B------:R-:W-:Y:S01]  /*adc0*/  LOP3.LUT R52, R6, R7, RZ, 0x3c, !PT ;  /* 0x0000000706347212 */ /* 0x000fe200078e3cff */
[----:B------:R-:W-:Y:S01]  /*add0*/  IMAD.U32 R21, RZ, RZ, UR7 ;  /* 0x00000007ff157e24 */ /* 0x000fe2000f8e00ff */
[----:B------:R-:W-:Y:S01]  /*ade0*/  ULDC.64 UR6, c[0x0][0xae0] ;  /* 0x0002b80000067ab9 */ /* 0x000fe20000000a00 */
[----:B------:R-:W-:Y:S01]  /*adf0*/  IMAD R81, R81, R2, R48 ;  /* 0x0000000251517224 */ /* 0x000fe200078e0230 */
[----:B------:R-:W5:Y:S01]  /*ae00*/  LD.E.128 R4, desc[UR46][R4.64] ;  /* 0x0000002e04047980 */ /* 0x000f62000c101d00 */
[----:B------:R-:W-:-:S02]  /*ae10*/  IMAD R0, R0, UR6, RZ ;  /* 0x0000000600007c24 */ /* 0x000fc4000f8e02ff */
[----:B------:R-:W-:Y:S01]  /*ae20*/  IMAD.U32 R21, RZ, RZ, UR4 ;  /* 0x00000004ff157e24 */ /* 0x000fe2000f8e00ff */
[----:B------:R-:W5:Y:S01]  /*ae30*/  LD.E.128 R8, desc[UR46][R8.64] ;  /* 0x0000002e08087980 */ /* 0x000f62000c101d00 */
[C---:B------:R-:W-:Y:S01]  /*ae40*/  IMAD R83, R49.reuse, UR7, R0 ;  /* 0x0000000731537c24 */ /* 0x040fe2000f8e0200 */
[----:B------:R-:W-:Y:S02]  /*ae50*/  SHF.R.S32.HI R0, RZ, 0x1f, R81 ;  /* 0x0000001fff007819 */ /* 0x000fe40000011451 */
[----:B------:R-:W5:Y:S01]  /*ae60*/  LD.E.128 R32, desc[UR46][R32.64] ;  /* 0x0000002e20207980 */ /* 0x000f62000c101d00 */
[----:B------:R-:W-:Y:S01]  /*ae70*/  IMAD.WIDE.U32 R20, R49, UR6, R20 ;  /* 0x0000000631147c25 */ /* 0x000fe2000f8e0014 */
[----:B------:R-:W-:Y:S02]  /*ae80*/  ULDC.64 UR6, c[0x0][0xad8] ;  /* 0x0002b60000067ab9 */ /* 0x000fe40000000a00 */
[----:B------:R-:W5:Y:S04]  /*ae90*/  LD.E.128 R36, desc[UR46][R36.64] ;  /* 0x0000002e24247980 */ /* 0x000f68000c101d00 */
[----:B------:R-:W5:Y:S04]  /*aea0*/  LD.E.128 R68, desc[UR46][R68.64] ;  /* 0x0000002e44447980 */ /* 0x000f68000c101d00 */
[----:B------:R-:W5:Y:S04]  /*aeb0*/  LD.E.128 R60, desc[UR46][R60.64] ;  /* 0x0000002e3c3c7980 */ /* 0x000f68000c101d00 */
[----:B------:R-:W5:Y:S04]  /*aec0*/  LD.E.128 R44, desc[UR46][R44.64] ;  /* 0x0000002e2c2c7980 */ /* 0x000f68000c101d00 */
[----:B------:R-:W5:Y:S04]  /*aed0*/  LD.E.128 R40, desc[UR46][R40.64] ;  /* 0x0000002e28287980 */ /* 0x000f68000c101d00 */
[----:B------:R-:W5:Y:S04]  /*aee0*/  LD.E.128 R76, desc[UR46][R76.64] ;  /* 0x0000002e4c4c7980 */ /* 0x000f68000c101d00 */
[----:B------:R-:W5:Y:S04]  /*aef0*/  LD.E.128 R72, desc[UR46][R72.64] ;  /* 0x0000002e48487980 */ /* 0x000f68000c101d00 */
[----:B------:R-:W5:Y:S04]  /*af00*/  LD.E.128 R64, desc[UR46][R64.64] ;  /* 0x0000002e40407980 */ /* 0x000f68000c101d00 */
[----:B------:R-:W5:Y:S01]  /*af10*/  LD.E.128 R52, desc[UR46][R52.64] ;  /* 0x0000002e34347980 */ /* 0x000f62000c101d00 */
[----:B------:R-:W-:Y:S01]  /*af20*/  IMAD.U32 R84, RZ, RZ, UR39 ;  /* 0x00000027ff547e24 */ /* 0x000fe2000f8e00ff */
[----:B------:R-:W-:Y:S01]  /*af30*/  @!PT LDS RZ, [RZ] ;  /* 0x00000000fffff984 */ /* 0x000fe20000000800 */
[----:B------:R-:W-:Y:S01]  /*af40*/  @!PT LDS RZ, [RZ] ;  /* 0x00000000fffff984 */ /* 0x000fe20000000800 */
[----:B------:R-:W-:Y:S01]  /*af50*/  @!PT LDS RZ, [RZ] ;  /* 0x00000000fffff984 */ /* 0x000fe20000000800 */
[----:B------:R-:W-:Y:S01]  /*af60*/  @!PT LDS RZ, [RZ] ;  /* 0x00000000fffff984 */ /* 0x000fe20000000800 */
[----:B------:R0:W-:Y:S06]  /*af70*/  MEMBAR.ALL.CTA ;  /* 0x0000000000007992 */ /* 0x0001ec0000008000 */
[----:B0-----:R-:W0:Y:S01]  /*af80*/  FENCE.VIEW.ASYNC.S ;  /* 0x00000000000073c6 */ /* 0x001e220000000000 */
[----:B------:R-:W-:-:S02]  /*af90*/  IMAD.IADD R21, R21, 0x1, R83 ;  /* 0x0000000115157824 */ /* 0x000fc400078e0253 */
[----:B------:R-:W-:Y:S02]  /*afa0*/  IMAD R2, R0, UR6, RZ ;  /* 0x0000000600027c24 */ /* 0x000fe4000f8e02ff */
[----:B------:R-:W-:Y:S02]  /*afb0*/  IMAD R84, R84, 0x80, R23 ;  /* 0x0000008054547824 */ /* 0x000fe400078e0217 */
[C---:B------:R-:W-:Y:S02]  /*afc0*/  IMAD R49, R81.reuse, UR7, R2 ;  /* 0x0000000751317c24 */ /* 0x040fe4000f8e0202 */
[----:B------:R-:W-:Y:S01]  /*afd0*/  IMAD.WIDE.U32 R20, R81, UR6, R20 ;  /* 0x0000000651147c25 */ /* 0x000fe2000f8e0014 */
[C---:B------:R-:W-:Y:S01]  /*afe0*/  ISETP.GE.AND P2, PT, R84.reuse, R85, PT ;  /* 0x000000555400720c */ /* 0x040fe20003f46270 */
[----:B------:R-:W-:Y:S02]  /*aff0*/  ULDC.64 UR6, c[0x0][0xa80] ;  /* 0x0002a00000067ab9 */ /* 0x000fe40000000a00 */
[----:B------:R-:W-:Y:S01]  /*b000*/  VIADD R0, R84, 0x20 ;  /* 0x0000002054007836 */ /* 0x000fe20000000000 */
[----:B------:R-:W-:Y:S01]  /*b010*/  LEA R50, P3, R20, UR6, 0x1 ;  /* 0x0000000614327c11 */ /* 0x000fe2000f8608ff */
[----:B------:R-:W-:-:S02]  /*b020*/  IMAD.IADD R21, R21, 0x1, R49 ;  /* 0x0000000115157824 */ /* 0x000fc400078e0231 */
[----:B------:R-:W-:Y:S01]  /*b030*/  VIADD R3, R3, 0x38820 ;  /* 0x0003882003037836 */ /* 0x000fe20000000000 */
[-C--:B------:R-:W-:Y:S01]  /*b040*/  ISETP.GE.AND P1, PT, R0, R85.reuse, PT ;  /* 0x000000550000720c */ /* 0x080fe20003f26270 */
[----:B------:R-:W-:Y:S01]  /*b050*/  VIADD R0, R84, 0x40 ;  /* 0x0000004054007836 */ /* 0x000fe20000000000 */
[----:B------:R-:W-:Y:S02]  /*b060*/  LEA.HI.X R82, R20, UR7, R21, 0x1, P3 ;  /* 0x0000000714527c11 */ /* 0x000fe400098f0c15 */
[----:B------:R-:W-:Y:S01]  /*b070*/  PRMT R3, RZ, 0x654, R3 ;  /* 0x00000654ff037816 */ /* 0x000fe20000000003 */
[----:B0-----:R0:W1:Y:S01]  /*b080*/  SHFL.IDX PT, R80, R50, RZ, 0x181f ;  /* 0x00181fff32507589 */ /* 0x00106200000e0000 */
[----:B------:R-:W-:Y:S01]  /*b090*/  ISETP.GE.AND P0, PT, R0, R85, PT ;  /* 0x000000550000720c */ /* 0x000fe20003f06270 */
[----:B------:R-:W-:Y:S01]  /*b0a0*/  BSSY B1, `(.L_x_175) ;  /* 0x0000019000017945 */ /* 0x000fe20003800000 */
[----:B------:R0:W-:Y:S01]  /*b0b0*/  SYNCS.ARRIVE.TRANS64.RED.A1T0 RZ, [R3+URZ], RZ ;  /* 0x000000ff03ff79a7 */ /* 0x0001e2000810043f */
[----:B------:R0:W2:Y:S01]  /*b0c0*/  SHFL.IDX PT, R0, R82, RZ, 0x181f ;  /* 0x00181fff52007589 */ /* 0x0000a200000e0000 */
[----:B------:R-:W-:-:S02]  /*b0d0*/  SHF.R.S32.HI R86, RZ, 0x1f, R19 ;  /* 0x0000001fff567819 */ /* 0x000fc40000011413 */
[----:B------:R-:W-:Y:S02]  /*b0e0*/  SHF.R.S32.HI R87, RZ, 0x1f, R17 ;  /* 0x0000001fff577819 */ /* 0x000fe40000011411 */
[----:B------:R-:W-:Y:S02]  /*b0f0*/  SHF.R.S32.HI R88, RZ, 0x1f, R18 ;  /* 0x0000001fff587819 */ /* 0x000fe40000011412 */
[----:B------:R-:W-:Y:S01]  /*b100*/  SHF.R.S32.HI R89, RZ, 0x1f, R16 ;  /* 0x0000001fff597819 */ /* 0x000fe20000011410 */
[----:B0-----:R-:W-:Y:S06]  /*b110*/  @P2 BRA `(.L_x_176) ;  /* 0x0000000000442947 */ /* 0x001fec0003800000 */
[----:B------:R-:W-:Y:S02]  /*b120*/  ULDC UR4, c[0x0][0xac8] ;  /* 0x0002b20000047ab9 */ /* 0x000fe40000000800 */
[----:B------:R-:W-:Y:S02]  /*b130*/  ISETP.GE.AND P5, PT, R16, UR4, PT ;  /* 0x0000000410007c0c */ /* 0x000fe4000bfa6270 */
[----:B------:R-:W-:Y:S02]  /*b140*/  ISETP.GE.AND P4, PT, R18, UR4, PT ;  /* 0x0000000412007c0c */ /* 0x000fe4000bf86270 */
[----:B------:R-:W-:Y:S02]  /*b150*/  ISETP.GE.AND P3, PT, R17, UR4, PT ;  /* 0x0000000411007c0c */ /* 0x000fe4000bf66270 */
[----:B------:R-:W-:-:S07]  /*b160*/  ISETP.GE.AND P2, PT, R19, UR4, PT ;  /* 0x0000000413007c0c */ /* 0x000fce000bf46270 */
[----:B-1----:R-:W-:-:S04]  /*b170*/  @!P5 LEA R2, P6, R16, R80, 0x1 ;  /* 0x000000501002d211 */ /* 0x002fc800078c08ff */
[----:B--2---:R-:W-:Y:S02]  /*b180*/  @!P5 LEA.HI.X R3, R16, R0, R89, 0x1, P6 ;  /* 0x000000001003d211 */ /* 0x004fe400030f0c59 */
[----:B------:R-:W-:-:S03]  /*b190*/  @!P4 LEA R20, P6, R18, R80, 0x1 ;  /* 0x000000501214c211 */ /* 0x000fc600078c08ff */
[----:B-----5:R0:W-:Y:S01]  /*b1a0*/  @!P5 ST.E.128 desc[UR46][R2.64], R4 ;  /* 0x000000040200d985 */ /* 0x0201e2000c101d2e */
[----:B------:R-:W-:Y:S02]  /*b1b0*/  @!P4 LEA.HI.X R21, R18, R0, R88, 0x1, P6 ;  /* 0x000000001215c211 */ /* 0x000fe400030f0c58 */
[----:B------:R-:W-:-:S03]  /*b1c0*/  @!P3 LEA R48, P6, R17, R80, 0x1 ;  /* 0x000000501130b211 */ /* 0x000fc600078c08ff */
[----:B------:R0:W-:Y:S01]  /*b1d0*/  @!P4 ST.E.128 desc[UR46][R20.64], R56 ;  /* 0x000000381400c985 */ /* 0x0001e2000c101d2e */
[----:B------:R-:W-:Y:S02]  /*b1e0*/  @!P3 LEA.HI.X R49, R17, R0, R87, 0x1, P6 ;  /* 0x000000001131b211 */ /* 0x000fe400030f0c57 */
[----:B------:R-:W-:-:S03]  /*b1f0*/  @!P2 LEA R80, P6, R19, R80, 0x1 ;  /* 0x000000501350a211 */ /* 0x000fc600078c08ff */
[----:B------:R0:W-:Y:S01]  /*b200*/  @!P3 ST.E.128 desc[UR46][R48.64], R68 ;  /* 0x000000443000b985 */ /* 0x0001e2000c101d2e */
[----:B------:R-:W-:-:S05]  /*b210*/  @!P2 LEA.HI.X R81, R19, R0, R86, 0x1, P6 ;  /* 0x000000001351a211 */ /* 0x000fca00030f0c56 */
[----:B------:R0:W-:Y:S04]  /*b220*/  @!P2 ST.E.128 desc[UR46][R80.64], R76 ;  /* 0x0000004c5000a985 */ /* 0x0001e8000c101d2e */
.L_x_176:
[----:B------:R-:W-:Y:S05]  /*b230*/  BSYNC B1 ;  /* 0x0000000000017941 */ /* 0x000fea0003800000 */
.L_x_175:
[----:B--2---:R2:W3:Y:S01]  /*b240*/  SHFL.IDX PT, R0, R82, 0x1, 0x181f ;  /* 0x00381f0052007f89 */ /* 0x0044e200000e0000 */
        /* <DEDUP_REMOVED lines=8> */
[-C--:B0-----:R-:W-:Y:S02]  /*b2d0*/  @!P4 LEA R2, P6, R16, R20.reuse, 0x1 ;  /* 0x000000141002c211 */ /* 0x081fe400078c08ff */
[----:B-----5:R-:W-:Y:S02]  /*b2e0*/  @!P3 LEA R4, P5, R18, R20, 0x1 ;  /* 0x000000141204b211 */ /* 0x020fe400078a08ff */
[----:B---3--:R-:W-:Y:S02]  /*b2f0*/  @!P4 LEA.HI.X R3, R16, R0, R89, 0x1, P6 ;  /* 0x000000001003c211 */ /* 0x008fe400030f0c59 */
[----:B------:R-:W-:Y:S02]  /*b300*/  @!P2 LEA R6, P6, R17, R20, 0x1 ;  /* 0x000000141106a211 */ /* 0x000fe400078c08ff */
[----:B------:R-:W-:Y:S01]  /*b310*/  @!P3 LEA.HI.X R5, R18, R0, R88, 0x1, P5 ;  /* 0x000000001205b211 */ /* 0x000fe200028f0c58 */
[----:B------:R4:W-:Y:S01]  /*b320*/  @!P4 ST.E.128 desc[UR46][R2.64], R8 ;  /* 0x000000080200c985 */ /* 0x0009e2000c101d2e */
[----:B------:R-:W-:-:S02]  /*b330*/  @!P1 LEA R20, P5, R19, R20, 0x1 ;  /* 0x0000001413149211 */ /* 0x000fc400078a08ff */
[-C--:B------:R-:W-:Y:S01]  /*b340*/  @!P2 LEA.HI.X R7, R17, R0.reuse, R87, 0x1, P6 ;  /* 0x000000001107a211 */ /* 0x080fe200030f0c57 */
[----:B------:R4:W-:Y:S01]  /*b350*/  @!P3 ST.E.128 desc[UR46][R4.64], R28 ;  /* 0x0000001c0400b985 */ /* 0x0009e2000c101d2e */
[----:B------:R-:W-:-:S03]  /*b360*/  @!P1 LEA.HI.X R21, R19, R0, R86, 0x1, P5 ;  /* 0x0000000013159211 */ /* 0x000fc600028f0c56 */
[----:B------:R4:W-:Y:S04]  /*b370*/  @!P2 ST.E.128 desc[UR46][R6.64], R60 ;  /* 0x0000003c0600a985 */ /* 0x0009e8000c101d2e */
[----:B------:R4:W-:Y:S02]  /*b380*/  @!P1 ST.E.128 desc[UR46][R20.64], R72 ;  /* 0x0000004814009985 */ /* 0x0009e4000c101d2e */
.L_x_178:
[----:B------:R-:W-:Y:S05]  /*b390*/  BSYNC B1 ;  /* 0x0000000000017941 */ /* 0x000fea0003800000 */
.L_x_177:
[----:B---3--:R3:W0:Y:S01]  /*b3a0*/  SHFL.IDX PT, R0, R82, 0x2, 0x181f ;  /* 0x00581f0052007f89 */ /* 0x00862200000e0000 */
[----:B------:R-:W-:Y:S03]  /*b3b0*/  BSSY B1, `(.L_x_179) ;  /* 0x0000014000017945 */ /* 0x000fe60003800000 */
[----:B----45:R3:W4:Y:S01]  /*b3c0*/  SHFL.IDX PT, R8, R50, 0x2, 0x181f ;  /* 0x00581f0032087f89 */ /* 0x03072200000e0000 */
[----:B------:R-:W-:Y:S05]  /*b3d0*/  @P0 BRA `(.L_x_180) ;  /* 0x0000000000440947 */ /* 0x000fea0003800000 */
[----:B------:R-:W-:Y:S02]  /*b3e0*/  ULDC UR4, c[0x0][0xac8] ;  /* 0x0002b20000047ab9 */ /* 0x000fe40000000800 */
[----:B------:R-:W-:Y:S02]  /*b3f0*/  ISETP.GE.AND P3, PT, R16, UR4, PT ;  /* 0x0000000410007c0c */ /* 0x000fe4000bf66270 */
[----:B------:R-:W-:Y:S02]  /*b400*/  ISETP.GE.AND P2, PT, R18, UR4, PT ;  /* 0x0000000412007c0c */ /* 0x000fe4000bf46270 */
[----:B------:R-:W-:Y:S02]  /*b410*/  ISETP.GE.AND P1, PT, R17, UR4, PT ;  /* 0x0000000411007c0c */ /* 0x000fe4000bf26270 */
[----:B------:R-:W-:-:S07]  /*b420*/  ISETP.GE.AND P0, PT, R19, UR4, PT ;  /* 0x0000000413007c0c */ /* 0x000fce000bf06270 */
[-C--:B----4-:R-:W-:Y:S02]  /*b430*/  @!P3 LEA R2, P6, R16, R8.reuse, 0x1 ;  /* 0x000000081002b211 */ /* 0x090fe400078c08ff */
[-C--:B------:R-:W-:Y:S02]  /*b440*/  @!P2 LEA R4, P5, R18, R8.reuse, 0x1 ;  /* 0x000000081204a211 */ /* 0x080fe400078a08ff */
[----:B------:R-:W-:Y:S02]  /*b450*/  @!P1 LEA R6, P4, R17, R8, 0x1 ;  /* 0x0000000811069211 */ /* 0x000fe400078808ff */
[----:B0-----:R-:W-:Y:S02]  /*b460*/  @!P3 LEA.HI.X R3, R16, R0, R89, 0x1, P6 ;  /* 0x000000001003b211 */ /* 0x001fe400030f0c59 */
[----:B------:R-:W-:Y:S02]  /*b470*/  @!P0 LEA R8, P6, R19, R8, 0x1 ;  /* 0x0000000813088211 */ /* 0x000fe400078c08ff */
[-C--:B------:R-:W-:Y:S01]  /*b480*/  @!P2 LEA.HI.X R5, R18, R0.reuse, R88, 0x1, P5 ;  /* 0x000000001205a211 */ /* 0x080fe200028f0c58 */
[----:B------:R0:W-:Y:S01]  /*b490*/  @!P3 ST.E.128 desc[UR46][R2.64], R12 ;  /* 0x0000000c0200b985 */ /* 0x0001e2000c101d2e */
[----:B------:R-:W-:-:S02]  /*b4a0*/  @!P1 LEA.HI.X R7, R17, R0, R87, 0x1, P4 ;  /* 0x0000000011079211 */ /* 0x000fc400020f0c57 */
[----:B------:R-:W-:Y:S01]  /*b4b0*/  @!P0 LEA.HI.X R9, R19, R0, R86, 0x1, P6 ;  /* 0x0000000013098211 */ /* 0x000fe200030f0c56 */
[----:B------:R0:W-:Y:S04]  /*b4c0*/  @!P2 ST.E.128 desc[UR46][R4.64], R32 ;  /* 0x000000200400a985 */ /* 0x0001e8000c101d2e */
[----:B------:R0:W-:Y:S04]  /*b4d0*/  @!P1 ST.E.128 desc[UR46][R6.64], R44 ;  /* 0x0000002c06009985 */ /* 0x0001e8000c101d2e */
[----:B------:R0:W-:Y:S02]  /*b4e0*/  @!P0 ST.E.128 desc[UR46][R8.64], R64 ;  /* 0x0000004008008985 */ /* 0x0001e4000c101d2e */
.L_x_180:
[----:B------:R-:W-:Y:S05]  /*b4f0*/  BSYNC B1 ;  /* 0x0000000000017941 */ /* 0x000fea0003800000 */
.L_x_179:
[----:B0-----:R-:W-:Y:S01]  /*b500*/  VIADD R0, R84, 0x60 ;  /* 0x0000006054007836 */ /* 0x001fe20000000000 */
[----:B--23--:R-:W3:Y:S04]  /*b510*/  SHFL.IDX PT, R82, R82, 0x3, 0x181f ;  /* 0x00781f0052527f89 */ /* 0x00cee800000e0000 */
[----:B------:R-:W-:Y:S01]  /*b520*/  ISETP.GE.AND P0, PT, R0, R85, PT ;  /* 0x000000550000720c */ /* 0x000fe20003f06270 */
[----:B------:R-:W0:-:S12]  /*b530*/  SHFL.IDX PT, R50, R50, 0x3, 0x181f ;  /* 0x00781f0032327f89 */ /* 0x000e1800000e0000 */
[----:B------:R-:W-:Y:S05]  /*b540*/  @P0 BRA `(.L_x_181) ;  /* 0x0000000c00cc0947 */ /* 0x000fea0003800000 */
[----:B------:R-:W-:Y:S02]  /*b550*/  ULDC UR4, c[0x0][0xac8] ;  /* 0x0002b20000047ab9 */ /* 0x000fe40000000800 */
[----:B------:R-:W-:Y:S02]  /*b560*/  ISETP.GE.AND P3, PT, R16, UR4, PT ;  /* 0x0000000410007c0c */ /* 0x000fe4000bf66270 */
[----:B------:R-:W-:Y:S02]  /*b570*/  ISETP.GE.AND P4, PT, R18, UR4, PT ;  /* 0x0000000412007c0c */ /* 0x000fe4000bf86270 */
[----:B------:R-:W-:-:S09]  /*b580*/  ISETP.GE.AND P5, PT, R17, UR4, PT ;  /* 0x0000000411007c0c */ /* 0x000fd2000bfa6270 */
[-C--:B0-----:R-:W-:Y:S02]  /*b590*/  @!P3 LEA R2, P0, R16, R50.reuse, 0x1 ;  /* 0x000000321002b211 */ /* 0x081fe400078008ff */
[-C--:B------:R-:W-:Y:S02]  /*b5a0*/  @!P4 LEA R4, P1, R18, R50.reuse, 0x1 ;  /* 0x000000321204c211 */ /* 0x080fe400078208ff */
[C---:B------:R-:W-:Y:S02]  /*b5b0*/  @!P5 LEA R6, P2, R17.reuse, R50, 0x1 ;  /* 0x000000321106d211 */ /* 0x040fe400078408ff */
[-C--:B---3--:R-:W-:Y:S02]  /*b5c0*/  @!P3 LEA.HI.X R3, R16, R82.reuse, R89, 0x1, P0 ;  /* 0x000000521003b211 */ /* 0x088fe400000f0c59 */
[-C--:B------:R-:W-:Y:S02]  /*b5d0*/  @!P4 LEA.HI.X R5, R18, R82.reuse, R88, 0x1, P1 ;  /* 0x000000521205c211 */ /* 0x080fe400008f0c58 */
[----:B------:R-:W-:Y:S01]  /*b5e0*/  @!P5 LEA.HI.X R7, R17, R82, R87, 0x1, P2 ;  /* 0x000000521107d211 */ /* 0x000fe200010f0c57 */
[----:B------:R0:W-:Y:S01]  /*b5f0*/  @!P3 ST.E.128 desc[UR46][R2.64], R24 ;  /* 0x000000180200b985 */ /* 0x0001e2000c101d2e */
[----:B------:R-:W-:-:S03]  /*b600*/  ISETP.GE.AND P0, PT, R19, UR4, PT ;  /* 0x0000000413007c0c */ /* 0x000fc6000bf06270 */
[----:B------:R0:W-:Y:S04]  /*b610*/  @!P4 ST.E.128 desc[UR46][R4.64], R36 ;  /* 0x000000240400c985 */ /* 0x0001e8000c101d2e */
[----:B------:R0:W-:Y:S06]  /*b620*/  @!P5 ST.E.128 desc[UR46][R6.64], R40 ;  /* 0x000000280600d985 */ /* 0x0001ec000c101d2e */
[----:B------:R-:W-:Y:S05]  /*b630*/  @P0 BRA `(.L_x_181) ;  /* 0x0000000c00900947 */ /* 0x000fea0003800000 */
[----:B0-----:R-:W-:-:S04]  /*b640*/  LEA R2, P0, R19, R50, 0x1 ;  /* 0x0000003213027211 */ /* 0x001fc800078008ff */
[----:B------:R-:W-:-:S05]  /*b650*/  LEA.HI.X R3, R19, R82, R86, 0x1, P0 ;  /* 0x0000005213037211 */ /* 0x000fca00000f0c56 */
[----:B------:R0:W-:Y:S01]  /*b660*/  ST.E.128 desc[UR46][R2.64], R52 ;  /* 0x0000003402007985 */ /* 0x0001e2000c101d2e */
[----:B------:R-:W-:Y:S05]  /*b670*/  BRA `(.L_x_181) ;  /* 0x0000000c00807947 */ /* 0x000fea0003800000 */
.L_x_173:
[----:B------:R-:W-:Y:S01]  /*b680*/  ULDC.64 UR6, c[0x0][0xc00] ;  /* 0x0003000000067ab9 */ /* 0x000fe20000000a00 */
[----:B------:R-:W0:Y:S01]  /*b690*/  LDC R11, c[0x0][0xbe8] ;  /* 0x0002fa00ff0b7b82 */ /* 0x000e220000000800 */
[----:B------:R-:W-:Y:S02]  /*b6a0*/  UISETP.NE.U32.AND UP0, UPT, UR6, URZ, UPT ;  /* 0x0000003f0600728c */ /* 0x000fe4000bf05070 */
[----:B------:R-:W-:Y:S02]  /*b6b0*/  ULEA UR4, UP1, UR36, UR6, 0x2 ;  /* 0x0000000624047291 */ /* 0x000fe4000f82103f */
[----:B------:R-:W-:Y:S02]  /*b6c0*/  UISETP.NE.AND.EX UP0, UPT, UR7, URZ, UPT, UP0 ;  /* 0x0000003f0700728c */ /* 0x000fe4000bf05300 */
[----:B------:R-:W-:Y:S02]  /*b6d0*/  ULEA.HI.X UR6, UR36, UR7, UR37, 0x2, UP1 ;  /* 0x0000000724067291 */ /* 0x000fe400088f1425 */
[----:B------:R-:W-:-:S02]  /*b6e0*/  IMAD.U32 R2, RZ, RZ, UR4 ;  /* 0x00000004ff027e24 */ /* 0x000fc4000f8e00ff */
[----:B------:R-:W-:Y:S02]  /*b6f0*/  PLOP3.LUT P2, PT, PT, PT, UP0, 0x80, 0x0 ;  /* 0x000000000000781c */ /* 0x000fe40003f4f008 */
[----:B------:R-:W-:Y:S01]  /*b700*/  IMAD.U32 R3, RZ, RZ, UR6 ;  /* 0x00000006ff037e24 */ /* 0x000fe2000f8e00ff */
[----:B------:R-:W-:Y:S02]  /*b710*/  ULDC.64 UR6, c[0x0][0xc08] ;  /* 0x0003020000067ab9 */ /* 0x000fe40000000a00 */
[----:B------:R-:W-:-:S04]  /*b720*/  UISETP.NE.U32.AND UP1, UPT, UR6, URZ, UPT ;  /* 0x0000003f0600728c */ /* 0x000fc8000bf25070 */
[----:B------:R-:W-:-:S04]  /*b730*/  UISETP.NE.AND.EX UP1, UPT, UR7, URZ, UPT, UP1 ;  /* 0x0000003f0700728c */ /* 0x000fc8000bf25310 */
[----:B------:R-:W2:Y:S01]  /*b740*/  @P2 LDG.E R6, desc[UR46][R2.64] ;  /* 0x0000002e02062981 */ /* 0x000ea2000c1e1900 */
[----:B------:R-:W-:Y:S01]  /*b750*/  ULDC UR4, c[0x0][0xa88] ;  /* 0x0002a20000047ab9 */ /* 0x000fe20000000800 */
[----:B------:R-:W-:Y:S01]  /*b760*/  PLOP3.LUT P3, PT, PT, PT, UP1, 0x80, 0x0 ;  /* 0x000000000000781c */ /* 0x000fe20003f6f018 */
[----:B------:R-:W-:-:S04]  /*b770*/  IMAD.U32 R0, RZ, RZ, UR4 ;  /* 0x00000004ff007e24 */ /* 0x000fc8000f8e00ff */
[----:B------:R-:W-:Y:S02]  /*b780*/  @UP1 ULDC.64 UR6, c[0x0][0xc08] ;  /* 0x0003020000061ab9 */ /* 0x000fe40000000a00 */
[----:B------:R-:W-:-:S06]  /*b790*/  @UP1 UIMAD.WIDE UR6, UR36, 0x4, UR6 ;  /* 0x00000004240618a5 */ /* 0x000fcc000f8e0206 */
[----:B------:R-:W-:Y:S02]  /*b7a0*/  IMAD.U32 R4, RZ, RZ, UR6 ;  /* 0x00000006ff047e24 */ /* 0x000fe4000f8e00ff */
[----:B------:R-:W-:-:S05]  /*b7b0*/  IMAD.U32 R5, RZ, RZ, UR7 ;  /* 0x00000007ff057e24 */ /* 0x000fca000f8e00ff */
[----:B------:R1:W5:Y:S01]  /*b7c0*/  @P3 LDG.E R0, desc[UR46][R4.64] ;  /* 0x0000002e04003981 */ /* 0x000362000c1e1900 */
[----:B0-----:R-:W-:Y:S01]  /*b7d0*/  ISETP.NE.AND P0, PT, R11, 0x1, PT ;  /* 0x000000010b00780c */ /* 0x001fe20003f05270 */
[----:B------:R-:W-:Y:S01]  /*b7e0*/  UMOV UR4, URZ ;  /* 0x0000003f00047c82 */ /* 0x000fe20008000000 */
[----:B------:R-:W-:Y:S01]  /*b7f0*/  USHF.R.S32.HI UR10, URZ, 0x1f, UR40 ;  /* 0x0000001f3f0a7899 */ /* 0x000fe20008011428 */
[----:B------:R-:W0:Y:S10]  /*b800*/  S2R R7, SR_TID.X ;  /* 0x0000000000077919 */ /* 0x000e340000002100 */
[----:B------:R-:W3:Y:S01]  /*b810*/  @P0 LDC R9, c[0x0][0xbec] ;  /* 0x0002fb00ff090b82 */ /* 0x000ee20000000800 */
[----:B0-----:R-:W-:-:S05]  /*b820*/  VIADD R7, R7, 0xffffff80 ;  /* 0xffffff8007077836 */ /* 0x001fca0000000000 */
[----:B------:R-:W-:Y:S02]  /*b830*/  ISETP.GE.AND P1, PT, R7, 0x80, PT ;  /* 0x000000800700780c */ /* 0x000fe40003f26270 */
[----:B--2---:R-:W-:-:S13]  /*b840*/  @P2 R2UR UR4, R6 ;  /* 0x00000000060422ca */ /* 0x004fda00000e0000 */
[----:B------:R-:W-:Y:S01]  /*b850*/  USHF.R.S32.HI UR9, URZ, 0x1f, UR4 ;  /* 0x0000001f3f097899 */ /* 0x000fe20008011404 */
[----:B-1-3--:R-:W-:Y:S11]  /*b860*/  @P3 BRA `(.L_x_182) ;  /* 0x0000000000103947 */ /* 0x00aff60003800000 */
[----:B------:R-:W-:Y:S05]  /*b870*/  @!P2 BRA `(.L_x_182) ;  /* 0x00000000000ca947 */ /* 0x000fea0003800000 */
[----:B------:R-:W2:Y:S04]  /*b880*/  LDG.E R5, desc[UR46][R2.64] ;  /* 0x0000002e02057981 */ /* 0x000ea8000c1e1900 */
[----:B-----5:R-:W2:Y:S02]  /*b890*/  LDG.E R0, desc[UR46][R2.64+0x4] ;  /* 0x0000042e02007981 */ /* 0x020ea4000c1e1900 */
[----:B--2---:R-:W-:-:S07]  /*b8a0*/  IMAD.IADD R0, R0, 0x1, -R5 ;  /* 0x0000000100007824 */ /* 0x004fce00078e0a05 */
.L_x_182:
[----:B------:R-:W-:Y:S01]  /*b8b0*/  USEL UR36, UR36, URZ, !UP0 ;  /* 0x0000003f24247287 */ /* 0x000fe2000c000000 */
[----:B------:R-:W-:Y:S01]  /*b8c0*/  BSSY B1, `(.L_x_183) ;  /* 0x000002d000017945 */ /* 0x000fe20003800000 */
[----:B------:R-:W-:-:S03]  /*b8d0*/  USEL UR37, UR37, URZ, !UP0 ;  /* 0x0000003f25257287 */ /* 0x000fc6000c000000 */
[----:B------:R-:W-:Y:S09]  /*b8e0*/  @P1 BRA `(.L_x_184) ;  /* 0x0000000000a81947 */ /* 0x000ff20003800000 */
[----:B------:R-:W0:Y:S01]  /*b8f0*/  S2R R3, SR_TID.X ;  /* 0x0000000000037919 */ /* 0x000e220000002100 */
[----:B------:R-:W1:Y:S01]  /*b900*/  LDC R7, c[0x0][0xbe8] ;  /* 0x0002fa00ff077b82 */ /* 0x000e620000000800 */
[----:B------:R-:W-:-:S04]  /*b910*/  IMAD.U32 R2, RZ, RZ, UR39 ;  /* 0x00000027ff027e24 */ /* 0x000fc8000f8e00ff */
[----:B0-----:R-:W-:Y:S02]  /*b920*/  IMAD R2, R2, 0x80, R3 ;  /* 0x0000008002027824 */ /* 0x001fe400078e0203 */
[----:B-1---5:R-:W-:Y:S02]  /*b930*/  IMAD R3, R0, R7, RZ ;  /* 0x0000000700037224 */ /* 0x022fe400078e02ff */
[----:B------:R-:W-:-:S05]  /*b940*/  VIADD R4, R2, 0xffffff80 ;  /* 0xffffff8002047836 */ /* 0x000fca0000000000 */
[----:B------:R-:W-:-:S13]  /*b950*/  ISETP.GE.AND P1, PT, R4, R3, PT ;  /* 0x000000030400720c */ /* 0x000fda0003f26270 */
[----:B------:R-:W-:Y:S05]  /*b960*/  @P1 BRA `(.L_x_184) ;  /* 0x0000000000881947 */ /* 0x000fea0003800000 */
[----:B------:R-:W-:Y:S01]  /*b970*/  ISETP.NE.AND P1, PT, R7, 0x1, PT ;  /* 0x000000010700780c */ /* 0x000fe20003f25270 */
[----:B------:R-:W-:Y:S01]  /*b980*/  ULDC.64 UR12, c[0x0][0xb90] ;  /* 0x0002e400000c7ab9 */ /* 0x000fe20000000a00 */
[----:B------:R-:W-:Y:S01]  /*b990*/  UMOV UR6, UR4 ;  /* 0x0000000400067c82 */ /* 0x000fe20008000000 */
[----:B------:R-:W-:Y:S01]  /*b9a0*/  UIMAD UR8, UR10, UR12, URZ ;  /* 0x0000000c0a0872a4 */ /* 0x000fe2000f8e023f */
[----:B------:R-:W-:Y:S01]  /*b9b0*/  IMAD.MOV.U32 R2, RZ, RZ, R4 ;  /* 0x000000ffff027224 */ /* 0x000fe200078e0004 */
[----:B------:R-:W-:Y:S02]  /*b9c0*/  UMOV UR7, UR9 ;  /* 0x0000000900077c82 */ /* 0x000fe40008000000 */
[----:B------:R-:W-:Y:S02]  /*b9d0*/  UIMAD.WIDE.U32 UR6, UR40, UR12, UR6 ;  /* 0x0000000c280672a5 */ /* 0x000fe4000f8e0006 */
[----:B------:R-:W-:-:S03]  /*b9e0*/  UIMAD UR8, UR40, UR13, UR8 ;  /* 0x0000000d280872a4 */ /* 0x000fc6000f8e0208 */
[----:B------:R-:W-:Y:S01]  /*b9f0*/  ULDC.64 UR12, c[0x0][0xb98] ;  /* 0x0002e600000c7ab9 */ /* 0x000fe20000000a00 */
[----:B------:R-:W0:Y:S01]  /*ba00*/  @P1 LDC R3, c[0x0][0xbec] ;  /* 0x0002fb00ff031b82 */ /* 0x000e220000000800 */
[----:B------:R-:W-:Y:S02]  /*ba10*/  UIADD3 UR7, UR7, UR8, URZ ;  /* 0x0000000807077290 */ /* 0x000fe4000fffe03f */
[----:B------:R-:W-:Y:S02]  /*ba20*/  UIMAD UR8, UR37, UR12, URZ ;  /* 0x0000000c250872a4 */ /* 0x000fe4000f8e023f */
[----:B------:R-:W-:Y:S02]  /*ba30*/  UIMAD.WIDE.U32 UR6, UR36, UR12, UR6 ;  /* 0x0000000c240672a5 */ /* 0x000fe4000f8e0006 */
[----:B------:R-:W-:Y:S01]  /*ba40*/  UIMAD UR8, UR36, UR13, UR8 ;  /* 0x0000000d240872a4 */ /* 0x000fe2000f8e0208 */
[----:B------:R-:W1:Y:S02]  /*ba50*/  @P1 LDC R6, c[0x0][0xbf0] ;  /* 0x0002fc00ff061b82 */ /* 0x000e640000000800 */
[----:B------:R-:W-:Y:S01]  /*ba60*/  ULDC.64 UR12, c[0x0][0xb88] ;  /* 0x0002e200000c7ab9 */ /* 0x000fe20000000a00 */
[----:B0-----:R-:W-:-:S05]  /*ba70*/  @P1 IMAD.HI.U32 R3, R4, R3, RZ ;  /* 0x0000000304031227 */ /* 0x001fca00078e00ff */
[----:B-1----:R-:W-:Y:S01]  /*ba80*/  @P1 SHF.R.U32.HI R2, RZ, R6, R3 ;  /* 0x00000006ff021219 */ /* 0x002fe20000011603 */
[----:B------:R-:W-:-:S03]  /*ba90*/  IMAD.U32 R6, RZ, RZ, UR8 ;  /* 0x00000008ff067e24 */ /* 0x000fc6000f8e00ff */
[--C-:B------:R-:W-:Y:S01]  /*baa0*/  SHF.R.S32.HI R3, RZ, 0x1f, R2.reuse ;  /* 0x0000001fff037819 */ /* 0x100fe20000011402 */
[----:B------:R-:W-:Y:S01]  /*bab0*/  IMAD.MOV R5, RZ, RZ, -R2 ;  /* 0x000000ffff057224 */ /* 0x000fe200078e0a02 */
[----:B------:R-:W-:-:S03]  /*bac0*/  IADD3 R2, P1, R2, UR6, RZ ;  /* 0x0000000602027c10 */ /* 0x000fc6000ff3e0ff */
[----:B------:R-:W-:Y:S01]  /*bad0*/  IMAD R5, R7, R5, R4 ;  /* 0x0000000507057224 */ /* 0x000fe200078e0204 */
[----:B------:R-:W-:Y:S01]  /*bae0*/  IADD3.X R3, R3, UR7, R6, P1, !PT ;  /* 0x0000000703037c10 */ /* 0x000fe20008ffe406 */
[----:B------:R-:W-:-:S03]  /*baf0*/  ULDC.64 UR6, c[0x0][0xb50] ;  /* 0x0002d40000067ab9 */ /* 0x000fc60000000a00 */
[----:B------:R-:W-:Y:S01]  /*bb00*/  SHF.R.S32.HI R4, RZ, 0x1f, R5 ;  /* 0x0000001fff047819 */ /* 0x000fe20000011405 */
[----:B------:R-:W-:-:S04]  /*bb10*/  IMAD.WIDE.U32 R2, R5, UR12, R2 ;  /* 0x0000000c05027c25 */ /* 0x000fc8000f8e0002 */
[----:B------:R-:W-:-:S04]  /*bb20*/  IMAD R4, R4, UR12, RZ ;  /* 0x0000000c04047c24 */ /* 0x000fc8000f8e02ff */
[----:B------:R-:W-:Y:S01]  /*bb30*/  IMAD R7, R5, UR13, R4 ;  /* 0x0000000d05077c24 */ /* 0x000fe2000f8e0204 */
[----:B------:R-:W-:-:S03]  /*bb40*/  LEA R4, P1, R2, UR6, 0x2 ;  /* 0x0000000602047c11 */ /* 0x000fc6000f8210ff */
[----:B------:R-:W-:-:S05]  /*bb50*/  IMAD.IADD R3, R3, 0x1, R7 ;  /* 0x0000000103037824 */ /* 0x000fca00078e0207 */
[----:B------:R-:W-:Y:S01]  /*bb60*/  LEA.HI.X R5, R2, UR7, R3, 0x2, P1 ;  /* 0x0000000702057c11 */ /* 0x000fe200088f1403 */
[----:B------:R-:W-:-:S05]  /*bb70*/  IMAD.MOV.U32 R3, RZ, RZ, -0x800000 ;  /* 0xff800000ff037424 */ /* 0x000fca00078e00ff */
[----:B------:R0:W-:Y:S02]  /*bb80*/  STG.E desc[UR46][R4.64], R3 ;  /* 0x0000000304007986 */ /* 0x0001e4000c10192e */
.L_x_184:
[----:B------:R-:W-:Y:S05]  /*bb90*/  BSYNC B1 ;  /* 0x0000000000017941 */ /* 0x000fea0003800000 */
.L_x_183:
[----:B0-----:R-:W0:Y:S01]  /*bba0*/  @P0 LDC R3, c[0x0][0xbf0] ;  /* 0x0002fc00ff030b82 */ /* 0x001e220000000800 */
[----:B------:R-:W-:Y:S01]  /*bbb0*/  ULDC.64 UR12, c[0x0][0xaa0] ;  /* 0x0002a800000c7ab9 */ /* 0x000fe20000000a00 */
[----:B------:R-:W-:Y:S01]  /*bbc0*/  IMAD R2, R22, 0x20, R23 ;  /* 0x0000002016027824 */ /* 0x000fe200078e0217 */
[----:B------:R-:W-:Y:S01]  /*bbd0*/  UIMAD UR8, UR9, UR12, URZ ;  /* 0x0000000c090872a4 */ /* 0x000fe2000f8e023f */
[----:B------:R-:W-:Y:S01]  /*bbe0*/  IMAD.U32 R5, RZ, RZ, UR39 ;  /* 0x00000027ff057e24 */ /* 0x000fe2000f8e00ff */
[----:B------:R-:W-:Y:S01]  /*bbf0*/  UIMAD.WIDE.U32 UR6, UR4, UR12, URZ ;  /* 0x0000000c040672a5 */ /* 0x000fe2000f8e003f */
[----:B------:R-:W-:Y:S01]  /*bc00*/  BSSY B1, `(.L_x_185) ;  /* 0x0000045000017945 */ /* 0x000fe20003800000 */
[----:B------:R-:W-:Y:S01]  /*bc10*/  UIMAD UR8, UR4, UR13, UR8 ;  /* 0x0000000d040872a4 */ /* 0x000fe2000f8e0208 */
[----:B------:R-:W-:Y:S01]  /*bc20*/  IMAD R6, R5, 0x80, R2 ;  /* 0x0000008005067824 */ /* 0x000fe200078e0202 */
[----:B------:R-:W-:Y:S01]  /*bc30*/  SHF.R.S32.HI R20, RZ, 0x1f, R19 ;  /* 0x0000001fff147819 */ /* 0x000fe20000011413 */
[----:B------:R-:W-:Y:S01]  /*bc40*/  ULDC.64 UR12, c[0x0][0xae8] ;  /* 0x0002ba00000c7ab9 */ /* 0x000fe20000000a00 */
[----:B------:R-:W-:Y:S01]  /*bc50*/  UIADD3 UR7, UR7, UR8, URZ ;  /* 0x0000000807077290 */ /* 0x000fe2000fffe03f */
[----:B------:R-:W-:Y:S01]  /*bc60*/  @P0 IMAD.HI.U32 R2, R6, R9, RZ ;  /* 0x0000000906020227 */ /* 0x000fe200078e00ff */
[----:B------:R-:W-:Y:S01]  /*bc70*/  UIMAD UR4, UR10, UR12, URZ ;  /* 0x0000000c0a0472a4 */ /* 0x000fe2000f8e023f */
[----:B------:R-:W-:Y:S01]  /*bc80*/  SHF.R.S32.HI R21, RZ, 0x1f, R17 ;  /* 0x0000001fff157819 */ /* 0x000fe20000011411 */
[----:B------:R-:W-:Y:S01]  /*bc90*/  UIMAD.WIDE.U32 UR6, UR40, UR12, UR6 ;  /* 0x0000000c280672a5 */ /* 0x000fe2000f8e0006 */
[----:B------:R-:W-:Y:S01]  /*bca0*/  IMAD.MOV.U32 R5, RZ, RZ, R6 ;  /* 0x000000ffff057224 */ /* 0x000fe200078e0006 */
[----:B------:R-:W-:Y:S01]  /*bcb0*/  UIMAD UR4, UR40, UR13, UR4 ;  /* 0x0000000d280472a4 */ /* 0x000fe2000f8e0204 */
[----:B------:R-:W-:Y:S01]  /*bcc0*/  SHF.R.S32.HI R24, RZ, 0x1f, R18 ;  /* 0x0000001fff187819 */ /* 0x000fe20000011412 */
[----:B------:R-:W-:Y:S01]  /*bcd0*/  ULDC.64 UR8, c[0x0][0xaf0] ;  /* 0x0002bc0000087ab9 */ /* 0x000fe20000000a00 */
[----:B------:R-:W-:Y:S01]  /*bce0*/  SHF.R.S32.HI R25, RZ, 0x1f, R16 ;  /* 0x0000001fff197819 */ /* 0x000fe20000011410 */
[----:B------:R-:W-:-:S02]  /*bcf0*/  UIADD3 UR7, UR7, UR4, URZ ;  /* 0x0000000407077290 */ /* 0x000fc4000fffe03f */
[----:B------:R-:W-:Y:S01]  /*bd00*/  UIMAD UR4, UR37, UR8, URZ ;  /* 0x00000008250472a4 */ /* 0x000fe2000f8e023f */
[----:B0-----:R-:W-:Y:S01]  /*bd10*/  @P0 SHF.R.U32.HI R5, RZ, R3, R2 ;  /* 0x00000003ff050219 */ /* 0x001fe20000011602 */
[----:B------:R-:W-:Y:S02]  /*bd20*/  UIMAD.WIDE.U32 UR6, UR36, UR8, UR6 ;  /* 0x00000008240672a5 */ /* 0x000fe4000f8e0006 */
[----:B------:R-:W-:Y:S01]  /*bd30*/  UIMAD UR4, UR36, UR9, UR4 ;  /* 0x00000009240472a4 */ /* 0x000fe2000f8e0204 */
[--C-:B------:R-:W-:Y:S01]  /*bd40*/  SHF.R.S32.HI R2, RZ, 0x1f, R5.reuse ;  /* 0x0000001fff027819 */ /* 0x100fe20000011405 */
[----:B------:R-:W-:Y:S01]  /*bd50*/  IMAD.MOV R7, RZ, RZ, -R5 ;  /* 0x000000ffff077224 */ /* 0x000fe200078e0a05 */
[----:B------:R-:W-:Y:S01]  /*bd60*/  ULDC.64 UR8, c[0x0][0xae0] ;  /* 0x0002b80000087ab9 */ /* 0x000fe20000000a00 */
[----:B------:R-:W-:Y:S02]  /*bd70*/  UIADD3 UR4, UR7, UR4, URZ ;  /* 0x0000000407047290 */ /* 0x000fe4000fffe03f */
[----:B------:R-:W-:-:S02]  /*bd80*/  IMAD.U32 R3, RZ, RZ, UR7 ;  /* 0x00000007ff037e24 */ /* 0x000fc4000f8e00ff */
[----:B------:R-:W-:Y:S02]  /*bd90*/  IMAD R4, R2, UR8, RZ ;  /* 0x0000000802047c24 */ /* 0x000fe4000f8e02ff */
[----:B------:R-:W-:Y:S02]  /*bda0*/  IMAD R7, R11, R7, R6 ;  /* 0x000000070b077224 */ /* 0x000fe400078e0206 */
[----:B------:R-:W-:Y:S01]  /*bdb0*/  IMAD.U32 R2, RZ, RZ, UR6 ;  /* 0x00000006ff027e24 */ /* 0x000fe2000f8e00ff */
[----:B------:R-:W-:Y:S01]  /*bdc0*/  ULDC.64 UR6, c[0x0][0xad8] ;  /* 0x0002b60000067ab9 */ /* 0x000fe20000000a00 */
[----:B------:R-:W-:Y:S02]  /*bdd0*/  IMAD.U32 R3, RZ, RZ, UR4 ;  /* 0x00000004ff037e24 */ /* 0x000fe4000f8e00ff */
[C---:B------:R-:W-:Y:S01]  /*bde0*/  IMAD R9, R5.reuse, UR9, R4 ;  /* 0x0000000905097c24 */ /* 0x040fe2000f8e0204 */
[----:B------:R-:W-:Y:S01]  /*bdf0*/  SHF.R.S32.HI R4, RZ, 0x1f, R7 ;  /* 0x0000001fff047819 */ /* 0x000fe20000011407 */
[----:B------:R-:W-:-:S04]  /*be00*/  IMAD.WIDE.U32 R2, R5, UR8, R2 ;  /* 0x0000000805027c25 */ /* 0x000fc8000f8e0002 */
[----:B------:R-:W-:Y:S02]  /*be10*/  IMAD.U32 R6, RZ, RZ, UR39 ;  /* 0x00000027ff067e24 */ /* 0x000fe4000f8e00ff */
[----:B------:R-:W-:Y:S02]  /*be20*/  IMAD.IADD R3, R3, 0x1, R9 ;  /* 0x0000000103037824 */ /* 0x000fe400078e0209 */
[----:B------:R-:W-:Y:S02]  /*be30*/  IMAD R4, R4, UR6, RZ ;  /* 0x0000000604047c24 */ /* 0x000fe4000f8e02ff */
[----:B------:R-:W-:Y:S02]  /*be40*/  IMAD R6, R6, 0x80, R23 ;  /* 0x0000008006067824 */ /* 0x000fe400078e0217 */
[----:B-----5:R-:W-:Y:S02]  /*be50*/  IMAD R11, R0, R11, RZ ;  /* 0x0000000b000b7224 */ /* 0x020fe400078e02ff */
[----:B------:R-:W-:-:S02]  /*be60*/  IMAD R5, R7, UR7, R4 ;  /* 0x0000000707057c24 */ /* 0x000fc4000f8e0204 */
[----:B------:R-:W-:Y:S01]  /*be70*/  IMAD.WIDE.U32 R2, R7, UR6, R2 ;  /* 0x0000000607027c25 */ /* 0x000fe2000f8e0002 */
[C---:B------:R-:W-:Y:S01]  /*be80*/  ISETP.GE.AND P2, PT, R6.reuse, R11, PT ;  /* 0x0000000b0600720c */ /* 0x040fe20003f46270 */
[----:B------:R-:W-:Y:S02]  /*be90*/  ULDC.64 UR6, c[0x0][0xa80] ;  /* 0x0002a00000067ab9 */ /* 0x000fe40000000a00 */
[----:B------:R-:W-:Y:S01]  /*bea0*/  VIADD R0, R6, 0x20 ;  /* 0x0000002006007836 */ /* 0x000fe20000000000 */
[----:B------:R-:W-:Y:S01]  /*beb0*/  LEA R4, P3, R2, UR6, 0x1 ;  /* 0x0000000602047c11 */ /* 0x000fe2000f8608ff */
[----:B------:R-:W-:-:S03]  /*bec0*/  IMAD.IADD R3, R3, 0x1, R5 ;  /* 0x0000000103037824 */ /* 0x000fc600078e0205 */
[-C--:B------:R-:W-:Y:S01]  /*bed0*/  ISETP.GE.AND P1, PT, R0, R11.reuse, PT ;  /* 0x0000000b0000720c */ /* 0x080fe20003f26270 */
[----:B------:R-:W-:Y:S01]  /*bee0*/  VIADD R0, R6, 0x40 ;  /* 0x0000004006007836 */ /* 0x000fe20000000000 */
[----:B------:R-:W-:Y:S02]  /*bef0*/  LEA.HI.X R5, R2, UR7, R3, 0x1, P3 ;  /* 0x0000000702057c11 */ /* 0x000fe400098f0c03 */
[----:B------:R0:W1:Y:S02]  /*bf00*/  SHFL.IDX PT, R2, R4, RZ, 0x181f ;  /* 0x00181fff04027589 */ /* 0x00006400000e0000 */
[----:B------:R-:W-:Y:S02]  /*bf10*/  ISETP.GE.AND P0, PT, R0, R11, PT ;  /* 0x0000000b0000720c */ /* 0x000fe40003f06270 */
[----:B------:R0:W2:Y:S01]  /*bf20*/  SHFL.IDX PT, R0, R5, RZ, 0x181f ;  /* 0x00181fff05007589 */ /* 0x0000a200000e0000 */
[----:B------:R-:W-:Y:S10]  /*bf30*/  @P2 BRA `(.L_x_186) ;  /* 0x0000000000442947 */ /* 0x000ff40003800000 */
        /* <DEDUP_REMOVED lines=8> */
[----:B------:R3:W-:Y:S01]  /*bfc0*/  @!P5 ST.E.128 desc[UR46][R8.64], RZ ;  /* 0x000000ff0800d985 */ /* 0x0007e2000c101d2e */
[----:B------:R-:W-:Y:S02]  /*bfd0*/  @!P4 LEA.HI.X R13, R18, R0, R24, 0x1, P6 ;  /* 0x00000000120dc211 */ /* 0x000fe400030f0c18 */
[----:B------:R-:W-:-:S03]  /*bfe0*/  @!P3 LEA R14, P6, R17, R2, 0x1 ;  /* 0x00000002110eb211 */ /* 0x000fc600078c08ff */
[----:B------:R3:W-:Y:S01]  /*bff0*/  @!P4 ST.E.128 desc[UR46][R12.64], RZ ;  /* 0x000000ff0c00c985 */ /* 0x0007e2000c101d2e */
[----:B------:R-:W-:Y:S02]  /*c000*/  @!P3 LEA.HI.X R15, R17, R0, R21, 0x1, P6 ;  /* 0x00000000110fb211 */ /* 0x000fe400030f0c15 */
[----:B------:R-:W-:-:S03]  /*c010*/  @!P2 LEA R2, P6, R19, R2, 0x1 ;  /* 0x000000021302a211 */ /* 0x000fc600078c08ff */
[----:B------:R3:W-:Y:S01]  /*c020*/  @!P3 ST.E.128 desc[UR46][R14.64], RZ ;  /* 0x000000ff0e00b985 */ /* 0x0007e2000c101d2e */
[----:B------:R-:W-:-:S05]  /*c030*/  @!P2 LEA.HI.X R3, R19, R0, R20, 0x1, P6 ;  /* 0x000000001303a211 */ /* 0x000fca00030f0c14 */
[----:B------:R3:W-:Y:S04]  /*c040*/  @!P2 ST.E.128 desc[UR46][R2.64], RZ ;  /* 0x000000ff0200a985 */ /* 0x0007e8000c101d2e */
.L_x_186:
[----:B------:R-:W-:Y:S05]  /*c050*/  BSYNC B1 ;  /* 0x0000000000017941 */ /* 0x000fea0003800000 */
.L_x_185:
[----:B--2---:R2:W4:Y:S01]  /*c060*/  SHFL.IDX PT, R0, R5, 0x1, 0x181f ;  /* 0x00381f0005007f89 */ /* 0x00452200000e0000 */
[----:B------:R-:W-:Y:S03]  /*c070*/  BSSY B1, `(.L_x_187) ;  /* 0x0000014000017945 */ /* 0x000fe60003800000 */
[----:B-1-3--:R2:W1:Y:S01]  /*c080*/  SHFL.IDX PT, R2, R4, 0x1, 0x181f ;  /* 0x00381f0004027f89 */ /* 0x00a46200000e0000 */
[----:B------:R-:W-:Y:S05]  /*c090*/  @P1 BRA `(.L_x_188) ;  /* 0x0000000000441947 */ /* 0x000fea0003800000 */
[----:B------:R-:W-:Y:S02]  /*c0a0*/  ULDC UR4, c[0x0][0xac8] ;  /* 0x0002b20000047ab9 */ /* 0x000fe40000000800 */
[----:B------:R-:W-:Y:S02]  /*c0b0*/  ISETP.GE.AND P4, PT, R16, UR4, PT ;  /* 0x0000000410007c0c */ /* 0x000fe4000bf86270 */
[----:B------:R-:W-:Y:S02]  /*c0c0*/  ISETP.GE.AND P3, PT, R18, UR4, PT ;  /* 0x0000000412007c0c */ /* 0x000fe4000bf66270 */
[----:B------:R-:W-:Y:S02]  /*c0d0*/  ISETP.GE.AND P2, PT, R17, UR4, PT ;  /* 0x0000000411007c0c */ /* 0x000fe4000bf46270 */
[----:B------:R-:W-:-:S07]  /*c0e0*/  ISETP.GE.AND P1, PT, R19, UR4, PT ;  /* 0x0000000413007c0c */ /* 0x000fce000bf26270 */
[-C--:B-1----:R-:W-:Y:S02]  /*c0f0*/  @!P4 LEA R8, P6, R16, R2.reuse, 0x1 ;  /* 0x000000021008c211 */ /* 0x082fe400078c08ff */
[----:B------:R-:W-:Y:S02]  /*c100*/  @!P3 LEA R12, P5, R18, R2, 0x1 ;  /* 0x00000002120cb211 */ /* 0x000fe400078a08ff */
[----:B----4-:R-:W-:Y:S02]  /*c110*/  @!P4 LEA.HI.X R9, R16, R0, R25, 0x1, P6 ;  /* 0x000000001009c211 */ /* 0x010fe400030f0c19 */
[----:B------:R-:W-:Y:S02]  /*c120*/  @!P2 LEA R14, P6, R17, R2, 0x1 ;  /* 0x00000002110ea211 */ /* 0x000fe400078c08ff */
[----:B------:R-:W-:Y:S01]  /*c130*/  @!P3 LEA.HI.X R13, R18, R0, R24, 0x1, P5 ;  /* 0x00000000120db211 */ /* 0x000fe200028f0c18 */
[----:B------:R3:W-:Y:S01]  /*c140*/  @!P4 ST.E.128 desc[UR46][R8.64], RZ ;  /* 0x000000ff0800c985 */ /* 0x0007e2000c101d2e */
[----:B------:R-:W-:-:S02]  /*c150*/  @!P1 LEA R2, P5, R19, R2, 0x1 ;  /* 0x0000000213029211 */ /* 0x000fc400078a08ff */
[-C--:B------:R-:W-:Y:S01]  /*c160*/  @!P2 LEA.HI.X R15, R17, R0.reuse, R21, 0x1, P6 ;  /* 0x00000000110fa211 */ /* 0x080fe200030f0c15 */
[----:B------:R3:W-:Y:S01]  /*c170*/  @!P3 ST.E.128 desc[UR46][R12.64], RZ ;  /* 0x000000ff0c00b985 */ /* 0x0007e2000c101d2e */
[----:B------:R-:W-:-:S03]  /*c180*/  @!P1 LEA.HI.X R3, R19, R0, R20, 0x1, P5 ;  /* 0x0000000013039211 */ /* 0x000fc600028f0c14 */
[----:B------:R3:W-:Y:S04]  /*c190*/  @!P2 ST.E.128 desc[UR46][R14.64], RZ ;  /* 0x000000ff0e00a985 */ /* 0x0007e8000c101d2e */
[----:B------:R3:W-:Y:S02]  /*c1a0*/  @!P1 ST.E.128 desc[UR46][R2.64], RZ ;  /* 0x000000ff02009985 */ /* 0x0007e4000c101d2e */
.L_x_188:
[----:B------:R-:W-:Y:S05]  /*c1b0*/  BSYNC B1 ;  /* 0x0000000000017941 */ /* 0x000fea0003800000 */
.L_x_187:
[----:B----4-:R4:W0:Y:S01]  /*c1c0*/  SHFL.IDX PT, R0, R5, 0x2, 0x181f ;  /* 0x00581f0005007f89 */ /* 0x01082200000e0000 */
        /* <DEDUP_REMOVED lines=9> */
[-C--:B------:R-:W-:Y:S02]  /*c260*/  @!P2 LEA R12, P5, R18, R2.reuse, 0x1 ;  /* 0x00000002120ca211 */ /* 0x080fe400078a08ff */
[----:B------:R-:W-:Y:S02]  /*c270*/  @!P1 LEA R14, P4, R17, R2, 0x1 ;  /* 0x00000002110e9211 */ /* 0x000fe400078808ff */
[----:B0-----:R-:W-:Y:S02]  /*c280*/  @!P3 LEA.HI.X R9, R16, R0, R25, 0x1, P6 ;  /* 0x000000001009b211 */ /* 0x001fe400030f0c19 */
[----:B------:R-:W-:Y:S02]  /*c290*/  @!P0 LEA R2, P6, R19, R2, 0x1 ;  /* 0x0000000213028211 */ /* 0x000fe400078c08ff */
[-C--:B------:R-:W-:Y:S01]  /*c2a0*/  @!P2 LEA.HI.X R13, R18, R0.reuse, R24, 0x1, P5 ;  /* 0x00000000120da211 */ /* 0x080fe200028f0c18 */
[----:B------:R3:W-:Y:S01]  /*c2b0*/  @!P3 ST.E.128 desc[UR46][R8.64], RZ ;  /* 0x000000ff0800b985 */ /* 0x0007e2000c101d2e */
[----:B------:R-:W-:-:S02]  /*c2c0*/  @!P1 LEA.HI.X R15, R17, R0, R21, 0x1, P4 ;  /* 0x00000000110f9211 */ /* 0x000fc400020f0c15 */
[----:B------:R-:W-:Y:S01]  /*c2d0*/  @!P0 LEA.HI.X R3, R19, R0, R20, 0x1, P6 ;  /* 0x0000000013038211 */ /* 0x000fe200030f0c14 */
[----:B------:R3:W-:Y:S04]  /*c2e0*/  @!P2 ST.E.128 desc[UR46][R12.64], RZ ;  /* 0x000000ff0c00a985 */ /* 0x0007e8000c101d2e */
[----:B------:R3:W-:Y:S04]  /*c2f0*/  @!P1 ST.E.128 desc[UR46][R14.64], RZ ;  /* 0x000000ff0e009985 */ /* 0x0007e8000c101d2e */
[----:B------:R3:W-:Y:S02]  /*c300*/  @!P0 ST.E.128 desc[UR46][R2.64], RZ ;  /* 0x000000ff02008985 */ /* 0x0007e4000c101d2e */
.L_x_190:
[----:B------:R-:W-:Y:S05]  /*c310*/  BSYNC B1 ;  /* 0x0000000000017941 */ /* 0x000fea0003800000 */
.L_x_189:
[----:B0-----:R-:W-:Y:S01]  /*c320*/  VIADD R0, R6, 0x60 ;  /* 0x0000006006007836 */ /* 0x001fe20000000000 */
[----:B--2-4-:R-:W0:Y:S04]  /*c330*/  SHFL.IDX PT, R5, R5, 0x3, 0x181f ;  /* 0x00781f0005057f89 */ /* 0x014e2800000e0000 */
[----:B------:R-:W-:Y:S01]  /*c340*/  ISETP.GE.AND P0, PT, R0, R11, PT ;  /* 0x0000000b0000720c */ /* 0x000fe20003f06270 */
[----:B-1-3--:R1:W2:-:S12]  /*c350*/  SHFL.IDX PT, R2, R4, 0x3, 0x181f ;  /* 0x00781f0004027f89 */ /* 0x00a29800000e0000 */
[----:B-1----:R-:W-:Y:S05]  /*c360*/  @P0 BRA `(.L_x_181) ;  /* 0x0000000000440947 */ /* 0x002fea0003800000 */
[----:B------:R-:W-:Y:S02]  /*c370*/  ULDC UR4, c[0x0][0xac8] ;  /* 0x0002b20000047ab9 */ /* 0x000fe40000000800 */
[----:B------:R-:W-:Y:S02]  /*c380*/  ISETP.GE.AND P3, PT, R16, UR4, PT ;  /* 0x0000000410007c0c */ /* 0x000fe4000bf66270 */
[----:B------:R-:W-:Y:S02]  /*c390*/  ISETP.GE.AND P2, PT, R18, UR4, PT ;  /* 0x0000000412007c0c */ /* 0x000fe4000bf46270 */
[----:B------:R-:W-:Y:S02]  /*c3a0*/  ISETP.GE.AND P1, PT, R17, UR4, PT ;  /* 0x0000000411007c0c */ /* 0x000fe4000bf26270 */
[----:B------:R-:W-:-:S07]  /*c3b0*/  ISETP.GE.AND P0, PT, R19, UR4, PT ;  /* 0x0000000413007c0c */ /* 0x000fce000bf06270 */
[-C--:B--2---:R-:W-:Y:S02]  /*c3c0*/  @!P3 LEA R6, P6, R16, R2.reuse, 0x1 ;  /* 0x000000021006b211 */ /* 0x084fe400078c08ff */
[-C--:B------:R-:W-:Y:S02]  /*c3d0*/  @!P2 LEA R8, P5, R18, R2.reuse, 0x1 ;  /* 0x000000021208a211 */ /* 0x080fe400078a08ff */
[-C--:B------:R-:W-:Y:S02]  /*c3e0*/  @!P1 LEA R10, P4, R17, R2.reuse, 0x1 ;  /* 0x00000002110a9211 */ /* 0x080fe400078808ff */
[-C--:B0-----:R-:W-:Y:S02]  /*c3f0*/  @!P3 LEA.HI.X R7, R16, R5.reuse, R25, 0x1, P6 ;  /* 0x000000051007b211 */ /* 0x081fe400030f0c19 */
        /* <DEDUP_REMOVED lines=8> */
.L_x_181:
[----:B------:R-:W-:Y:S05]  /*c480*/  BSYNC B0 ;  /* 0x0000000000007941 */ /* 0x000fea0003800000 */
.L_x_172:
[----:B------:R-:W-:Y:S02]  /*c490*/  ULDC UR4, c[0x0][0xc3c] ;  /* 0x00030f0000047ab9 */ /* 0x000fe40000000800 */
[----:B------:R-:W-:-:S13]  /*c4a0*/  ISETP.GE.AND P0, PT, R51, UR4, PT ;  /* 0x0000000433007c0c */ /* 0x000fda000bf06270 */
[----:B------:R-:W-:Y:S05]  /*c4b0*/  @!P0 BRA `(.L_x_191) ;  /* 0xffffff4800688947 */ /* 0x000fea000383ffff */
[----:B------:R-:W-:Y:S05]  /*c4c0*/  EXIT ;  /* 0x000000000000794d */ /* 0x000fea0003800000 */
.L_x_146:
[----:B------:R-:W-:-:S08]  /*c4d0*/  NOP ;  /* 0x0000000000007918 */ /* 0x000fd00000000000 */
[----:B------:R-:W0:-:S00]  /*c4e0*/  USETMAXREG.DEALLOC.CTAPOOL 0x18 ;  /* 0x00000018000079c8 */ /* 0x000e0000080e0500 */
[----:B0-----:R-:W2:Y:S01]  /*c4f0*/  LDL.LU R2, [R1+0x14] ;  /* 0x0000140001027983 */ /* 0x001ea20000300800 */
[----:B------:R-:W-:-:S06]  /*c500*/  LOP3.LUT R0, R0, 0x3, RZ, 0xc0, !PT ;  /* 0x0000000300007812 */ /* 0x000fcc00078ec0ff */
[----:B------:R-:W0:Y:S02]  /*c510*/  SHFL.IDX PT, R0, R0, RZ, 0x1f ;  /* 0x00001fff00007589 */ /* 0x000e2400000e0000 */
[----:B0-----:R-:W-:Y:S01]  /*c520*/  ISETP.NE.AND P0, PT, R0, RZ, PT ;  /* 0x000000ff0000720c */ /* 0x001fe20003f05270 */
[----:B------:R-:W-:Y:S01]  /*c530*/  IMAD.MOV.U32 R0, RZ, RZ, RZ ;  /* 0x000000ffff007224 */ /* 0x000fe200078e00ff */
[----:B--2---:R-:W-:-:S11]  /*c540*/  LOP3.LUT R2, R2, 0xfffffffd, RZ, 0xc0, !PT ;  /* 0xfffffffd02027812 */ /* 0x004fd600078ec0ff */
[----:B------:R-:W-:-:S05]  /*c550*/  @P0 LOP3.LUT R2, R2, 0x2, RZ, 0xfc, !PT ;  /* 0x0000000202020812 */ /* 0x000fca00078efcff */
[----:B------:R0:W-:Y:S01]  /*c560*/  STL [R1+0x14], R2 ;  /* 0x0000140201007387 */ /* 0x0001e20000100800 */
[----:B------:R-:W-:Y:S05]  /*c570*/  @!P0 BRA `(.L_x_192) ;  /* 0x00000000002c8947 */ /* 0x000fea0003800000 */
[----:B------:R-:W1:Y:S08]  /*c580*/  S2UR UR5, SR_CgaCtaId ;  /* 0x00000000000579c3 */ /* 0x000e700000008800 */
[----:B------:R-:W-:Y:S06]  /*c590*/  BAR.SYNC.DEFER_BLOCKING 0x5, 0x180 ;  /* 0x0146000000007b1d */ /* 0x000fec0000010000 */
[----:B------:R-:W-:-:S02]  /*c5a0*/  UMOV UR4, 0x400 ;  /* 0x0000040000047882 */ /* 0x000fc40000000000 */
[----:B-1----:R-:W-:-:S09]  /*c5b0*/  ULEA UR4, UR5, UR4, 0x18 ;  /* 0x0000000405047291 */ /* 0x002fd2000f8ec03f */
[----:B------:R-:W1:Y:S04]  /*c5c0*/  LDS.128 R4, [UR4+0x388d0] ;  /* 0x0388d004ff047984 */ /* 0x000e680008000c00 */
[----:B-1----:R1:W-:Y:S01]  /*c5d0*/  STL [R1+0x24], R5 ;  /* 0x0000240501007387 */ /* 0x0023e20000100800 */
[----:B------:R-:W-:Y:S02]  /*c5e0*/  R2UR UR45, R7 ;  /* 0x00000000072d72ca */ /* 0x000fe400000e0000 */
[----:B------:R-:W-:Y:S01]  /*c5f0*/  R2UR UR36, R6 ;  /* 0x00000000062472ca */ /* 0x000fe200000e0000 */
[----:B------:R1:W-:Y:S01]  /*c600*/  STL [R1+0x20], R4 ;  /* 0x0000200401007387 */ /* 0x0003e20000100800 */
[----:B------:R-:W-:Y:S06]  /*c610*/  BAR.ARV 0x4, 0x180 ;  /* 0x0106000000007b1d */ /* 0x000fec0000002000 */
[----:B------:R-:W-:Y:S07]  /*c620*/  BRA `(.L_x_193) ;  /* 0x0000000800247947 */ /* 0x000fee0003800000 */
.L_x_192:
[----:B0-----:R-:W0:Y:S01]  /*c630*/  S2R R2, SR_TID.X ;  /* 0x0000000000027919 */ /* 0x001e220000002100 */
[----:B------:R-:W-:Y:S01]  /*c640*/  ULDC UR4, c[0x0][0xc3c] ;  /* 0x00030f0000047ab9 */ /* 0x000fe20000000800 */
[----:B------:R-:W1:Y:S01]  /*c650*/  LDC R9, c[0x0][0xc38] ;  /* 0x00030e00ff097b82 */ /* 0x000e620000000800 */
[----:B0-----:R-:W-:-:S04]  /*c660*/  LOP3.LUT R5, R2, 0x1f, RZ, 0xc0, !PT ;  /* 0x0000001f02057812 */ /* 0x001fc800078ec0ff */
[----:B------:R-:W-:-:S04]  /*c670*/  ISETP.NE.AND P0, PT, R5, 0x1f, PT ;  /* 0x0000001f0500780c */ /* 0x000fc80003f05270 */
[----:B------:R-:W-:-:S13]  /*c680*/  ISETP.GE.OR P1, PT, R5, UR4, !P0 ;  /* 0x0000000405007c0c */ /* 0x000fda000c726670 */
[----:B------:R-:W0:Y:S02]  /*c690*/  @!P1 LDC.64 R2, c[0x0][0xc80] ;  /* 0x00032000ff029b82 */ /* 0x000e240000000a00 */
[----:B0-----:R-:W-:-:S05]  /*c6a0*/  @!P1 IMAD.WIDE.U32 R2, R5, 0x4, R2 ;  /* 0x0000000405029825 */ /* 0x001fca00078e0002 */
[----:B------:R-:W2:Y:S01]  /*c6b0*/  @!P1 LDG.E R0, desc[UR46][R2.64] ;  /* 0x0000002e02009981 */ /* 0x000ea2000c1e1900 */
[C---:B------:R-:W-:Y:S01]  /*c6c0*/  ISETP.NE.AND P1, PT, R5.reuse, RZ, PT ;  /* 0x000000ff0500720c */ /* 0x040fe20003f25270 */
[----:B------:R-:W-:Y:S01]  /*c6d0*/  UMOV UR45, URZ ;  /* 0x0000003f002d7c82 */ /* 0x000fe20008000000 */
[C---:B------:R-:W-:Y:S02]  /*c6e0*/  ISETP.GE.U32.AND P2, PT, R5.reuse, 0x2, PT ;  /* 0x000000020500780c */ /* 0x040fe40003f46070 */
[C---:B------:R-:W-:Y:S02]  /*c6f0*/  ISETP.GE.U32.AND P3, PT, R5.reuse, 0x4, PT ;  /* 0x000000040500780c */ /* 0x040fe40003f66070 */
[C---:B------:R-:W-:Y:S02]  /*c700*/  ISETP.GE.U32.AND P4, PT, R5.reuse, 0x8, PT ;  /* 0x000000080500780c */ /* 0x040fe40003f86070 */
[----:B------:R-:W-:Y:S01]  /*c710*/  ISETP.GE.U32.AND P5, PT, R5, 0x10, PT ;  /* 0x000000100500780c */ /* 0x000fe20003fa6070 */
[----:B--2---:R-:W0:Y:S02]  /*c720*/  SHFL.UP PT, R4, R0, 0x1, RZ ;  /* 0x0420000000047989 */ /* 0x004e2400000e00ff */
[----:B0-----:R-:W-:-:S05]  /*c730*/  SEL R7, R4, RZ, P1 ;  /* 0x000000ff04077207 */ /* 0x001fca0000800000 */
[----:B------:R-:W-:-:S05]  /*c740*/  IMAD.IADD R7, R0, 0x1, R7 ;  /* 0x0000000100077824 */ /* 0x000fca00078e0207 */
[----:B------:R-:W0:Y:S02]  /*c750*/  SHFL.UP PT, R4, R7, 0x2, RZ ;  /* 0x0440000007047989 */ /* 0x000e2400000e00ff */
[----:B0-----:R-:W-:-:S05]  /*c760*/  SEL R4, R4, RZ, P2 ;  /* 0x000000ff04047207 */ /* 0x001fca0001000000 */
[----:B------:R-:W-:-:S05]  /*c770*/  IMAD.IADD R4, R7, 0x1, R4 ;  /* 0x0000000107047824 */ /* 0x000fca00078e0204 */
[----:B------:R-:W0:Y:S02]  /*c780*/  SHFL.UP PT, R6, R4, 0x4, RZ ;  /* 0x0480000004067989 */ /* 0x000e2400000e00ff */
[----:B0-----:R-:W-:-:S05]  /*c790*/  SEL R3, R6, RZ, P3 ;  /* 0x000000ff06037207 */ /* 0x001fca0001800000 */
[----:B------:R-:W-:Y:S02]  /*c7a0*/  IMAD.IADD R3, R4, 0x1, R3 ;  /* 0x0000000104037824 */ /* 0x000fe400078e0203 */
[----:B------:R-:W0:Y:S03]  /*c7b0*/  S2R R4, SR_CTAID.X ;  /* 0x0000000000047919 */ /* 0x000e260000002500 */
[----:B------:R-:W2:Y:S02]  /*c7c0*/  SHFL.UP PT, R2, R3, 0x8, RZ ;  /* 0x0500000003027989 */ /* 0x000ea400000e00ff */
[----:B--2---:R-:W-:-:S05]  /*c7d0*/  SEL R2, R2, RZ, P4 ;  /* 0x000000ff02027207 */ /* 0x004fca0002000000 */
[----:B------:R-:W-:-:S05]  /*c7e0*/  IMAD.IADD R8, R3, 0x1, R2 ;  /* 0x0000000103087824 */ /* 0x000fca00078e0202 */
[----:B------:R-:W2:Y:S02]  /*c7f0*/  SHFL.UP PT, R2, R8, 0x10, RZ ;  /* 0x0600000008027989 */ /* 0x000ea400000e00ff */
[----:B--2---:R-:W-:-:S05]  /*c800*/  SEL R7, R2, RZ, P5 ;  /* 0x000000ff02077207 */ /* 0x004fca0002800000 */
[----:B------:R-:W-:-:S05]  /*c810*/  IMAD.IADD R2, R8, 0x1, R7 ;  /* 0x0000000108027824 */ /* 0x000fca00078e0207 */
[----:B------:R-:W1:Y:S02]  /*c820*/  SHFL.IDX PT, R6, R2, 0x1f, 0x1f ;  /* 0x03e01f0002067f89 */ /* 0x000e6400000e0000 */
[----:B-1----:R-:W-:Y:S02]  /*c830*/  IMAD R7, R6, R9, RZ ;  /* 0x0000000906077224 */ /* 0x002fe400078e02ff */
[----:B------:R-:W-:Y:S02]  /*c840*/  IMAD.MOV.U32 R6, RZ, RZ, RZ ;  /* 0x000000ffff067224 */ /* 0x000fe400078e00ff */
[----:B------:R-:W-:Y:S01]  /*c850*/  IMAD.MOV.U32 R10, RZ, RZ, R7 ;  /* 0x000000ffff0a7224 */ /* 0x000fe200078e0007 */
[----:B0-----:R-:W-:-:S13]  /*c860*/  ISETP.GT.AND P6, PT, R7, R4, PT ;  /* 0x000000040700720c */ /* 0x001fda0003fc4270 */
[----:B------:R-:W-:Y:S05]  /*c870*/  @P6 BRA `(.L_x_194) ;  /* 0x0000000000a46947 */ /* 0x000fea0003800000 */
[----:B------:R-:W-:Y:S01]  /*c880*/  IMAD.MOV.U32 R7, RZ, RZ, R10 ;  /* 0x000000ffff077224 */ /* 0x000fe200078e000a */
[----:B------:R-:W-:Y:S01]  /*c890*/  UMOV UR45, URZ ;  /* 0x0000003f002d7c82 */ /* 0x000fe20008000000 */
[----:B------:R-:W-:Y:S01]  /*c8a0*/  ULDC UR6, c[0x0][0xc3c] ;  /* 0x00030f0000067ab9 */ /* 0x000fe20000000800 */
[----:B------:R-:W-:-:S05]  /*c8b0*/  ULDC UR5, c[0x0][0xc3c] ;  /* 0x00030f0000057ab9 */ /* 0x000fca0000000800 */
.L_x_198:
[----:B------:R-:W-:-:S03]  /*c8c0*/  UIADD3 UR4, UR45, 0x1f, URZ ;  /* 0x0000001f2d047890 */ /* 0x000fc6000fffe03f */
[----:B------:R-:W-:Y:S01]  /*c8d0*/  UMOV UR45, UR5 ;  /* 0x00000005002d7c82 */ /* 0x000fe20008000000 */
[----:B------:R-:W-:-:S06]  /*c8e0*/  UISETP.GE.AND UP0, UPT, UR4, UR6, UPT ;  /* 0x000000060400728c */ /* 0x000fcc000bf06270 */
[----:B------:R-:W-:-:S13]  /*c8f0*/  PLOP3.LUT P6, PT, PT, PT, UP0, 0x40, 0x0 ;  /* 0x000000000000781c */ /* 0x000fda0003fce808 */
[----:B------:R-:W-:Y:S05]  /*c900*/  @!P6 BRA `(.L_x_195) ;  /* 0x000000040034e947 */ /* 0x000fea0003800000 */
[----:B------:R-:W-:Y:S01]  /*c910*/  UMOV UR45, UR4 ;  /* 0x00000004002d7c82 */ /* 0x000fe20008000000 */
[----:B------:R-:W-:Y:S01]  /*c920*/  BSSY B0, `(.L_x_196) ;  /* 0x0000008000007945 */ /* 0x000fe20003800000 */
[----:B------:R-:W-:Y:S02]  /*c930*/  VIADD R9, R5, UR45 ;  /* 0x0000002d05097c36 */ /* 0x000fe40008000000 */
[----:B------:R-:W-:-:S03]  /*c940*/  IMAD.MOV.U32 R0, RZ, RZ, RZ ;  /* 0x000000ffff007224 */ /* 0x000fc600078e00ff */
[----:B------:R-:W-:-:S13]  /*c950*/  ISETP.GE.OR P6, PT, R9, UR6, !P0 ;  /* 0x0000000609007c0c */ /* 0x000fda000c7c6670 */
[----:B------:R-:W-:Y:S05]  /*c960*/  @P6 BRA `(.L_x_197) ;  /* 0x00000000000c6947 */ /* 0x000fea0003800000 */
[----:B------:R-:W0:Y:S02]  /*c970*/  LDC.64 R2, c[0x0][0xc80] ;  /* 0x00032000ff027b82 */ /* 0x000e240000000a00 */
[----:B0-----:R-:W-:-:S05]  /*c980*/  IMAD.WIDE R2, R9, 0x4, R2 ;  /* 0x0000000409027825 */ /* 0x001fca00078e0202 */
[----:B------:R0:W5:Y:S02]  /*c990*/  LDG.E R0, desc[UR46][R2.64] ;  /* 0x0000002e02007981 */ /* 0x000164000c1e1900 */
.L_x_197:
[----:B------:R-:W-:Y:S05]  /*c9a0*/  BSYNC B0 ;  /* 0x0000000000007941 */ /* 0x000fea0003800000 */
.L_x_196:
[----:B0----5:R-:W0:Y:S02]  /*c9b0*/  SHFL.UP PT, R2, R0, 0x1, RZ ;  /* 0x0420000000027989 */ /* 0x021e2400000e00ff */
[----:B0-----:R-:W-:-:S05]  /*c9c0*/  SEL R3, R2, RZ, P1 ;  /* 0x000000ff02037207 */ /* 0x001fca0000800000 */
[----:B------:R-:W-:-:S05]  /*c9d0*/  IMAD.IADD R3, R0, 0x1, R3 ;  /* 0x0000000100037824 */ /* 0x000fca00078e0203 */
[----:B------:R-:W0:Y:S02]  /*c9e0*/  SHFL.UP PT, R2, R3, 0x2, RZ ;  /* 0x0440000003027989 */ /* 0x000e2400000e00ff */
        /* <DEDUP_REMOVED lines=11> */
[----:B------:R-:W0:Y:S03]  /*caa0*/  LDC R9, c[0x0][0xc38] ;  /* 0x00030e00ff097b82 */ /* 0x000e260000000800 */
[----:B------:R-:W0:Y:S02]  /*cab0*/  SHFL.IDX PT, R12, R2, 0x1f, 0x1f ;  /* 0x03e01f00020c7f89 */ /* 0x000e2400000e0000 */
[----:B0-----:R-:W-:-:S04]  /*cac0*/  IMAD R12, R12, R9, RZ ;  /* 0x000000090c0c7224 */ /* 0x001fc800078e02ff */
[----:B------:R-:W-:-:S05]  /*cad0*/  IMAD.IADD R7, R12, 0x1, R7 ;  /* 0x000000010c077824 */ /* 0x000fca00078e0207 */
[----:B------:R-:W-:-:S13]  /*cae0*/  ISETP.GT.AND P6, PT, R7, R4, PT ;  /* 0x000000040700720c */ /* 0x000fda0003fc4270 */
[----:B------:R-:W-:Y:S05]  /*caf0*/  @!P6 BRA `(.L_x_198) ;  /* 0xfffffffc0070e947 */ /* 0x000fea000383ffff */
[----:B------:R-:W-:-:S07]  /*cb00*/  IMAD.MOV.U32 R10, RZ, RZ, R12 ;  /* 0x000000ffff0a7224 */ /* 0x000fce00078e000c */
.L_x_194:
[----:B------:R-:W-:-:S04]  /*cb10*/  IMAD.IADD R8, R7, 0x1, -R10 ;  /* 0x0000000107087824 */ /* 0x000fc800078e0a0a */
[----:B------:R-:W-:-:S05]  /*cb20*/  IMAD R3, R2, R9, R8 ;  /* 0x0000000902037224 */ /* 0x000fca00078e0208 */
[----:B------:R-:W-:-:S13]  /*cb30*/  ISETP.GT.AND P0, PT, R3, R4, PT ;  /* 0x000000040300720c */ /* 0x000fda0003f04270 */
[----:B------:R-:W-:Y:S02]  /*cb40*/  VOTEU.ANY UR5, UPT, !P0 ;  /* 0x0000000000057886 */ /* 0x000fe400040e0100 */
[----:B------:R-:W-:Y:S02]  /*cb50*/  UPOPC UR4, UR5 ;  /* 0x00000005000472bf */ /* 0x000fe40008000000 */
[----:B------:R-:W-:-:S04]  /*cb60*/  ISETP.NE.AND P0, PT, RZ, UR5, PT ;  /* 0x00000005ff007c0c */ /* 0x000fc8000bf05270 */
[----:B------:R-:W-:-:S05]  /*cb70*/  IMAD.U32 R11, RZ, RZ, UR4 ;  /* 0x00000004ff0b7e24 */ /* 0x000fca000f8e00ff */
[----:B------:R-:W0:Y:S02]  /*cb80*/  SHFL.IDX PT, R0, R0, R11, 0x1f ;  /* 0x00001f0b00007589 */ /* 0x000e2400000e0000 */
[----:B0-----:R-:W-:-:S04]  /*cb90*/  IABS R7, R0 ;  /* 0x0000000000077213 */ /* 0x001fc80000000000 */
[----:B------:R-:W0:Y:S08]  /*cba0*/  I2F.RP R10, R7 ;  /* 0x00000007000a7306 */ /* 0x000e300000209400 */
[----:B0-----:R-:W0:Y:S02]  /*cbb0*/  MUFU.RCP R10, R10 ;  /* 0x0000000a000a7308 */ /* 0x001e240000001000 */
[----:B0-----:R-:W-:-:S06]  /*cbc0*/  VIADD R3, R10, 0xffffffe ;  /* 0x0ffffffe0a037836 */ /* 0x001fcc0000000000 */
[----:B------:R-:W0:Y:S01]  /*cbd0*/  F2I.FTZ.U32.TRUNC.NTZ R3, R3 ;  /* 0x0000000300037305 */ /* 0x000e22000021f000 */
[----:B------:R-:W-:Y:S05]  /*cbe0*/  @!P0 BRA `(.L_x_199) ;  /* 0x00000000000c8947 */ /* 0x000fea0003800000 */
[----:B------:R-:W-:-:S06]  /*cbf0*/  UIADD3 UR5, UR4, -0x1, URZ ;  /* 0xffffffff04057890 */ /* 0x000fcc000fffe03f */
[----:B------:R-:W-:-:S05]  /*cc00*/  IMAD.U32 R11, RZ, RZ, UR5 ;  /* 0x00000005ff0b7e24 */ /* 0x000fca000f8e00ff */
[----:B------:R1:W2:Y:S02]  /*cc10*/  SHFL.IDX PT, R6, R2, R11, 0x1f ;  /* 0x00001f0b02067589 */ /* 0x0002a400000e0000 */
.L_x_199:
[--C-:B01----:R-:W-:Y:S01]  /*cc20*/  IMAD.MOV R2, RZ, RZ, -R3.reuse ;  /* 0x000000ffff027224 */ /* 0x103fe200078e0a03 */
[----:B------:R-:W-:Y:S01]  /*cc30*/  UIADD3 UR45, UR4, UR45, URZ ;  /* 0x0000002d042d7290 */ /* 0x000fe2000fffe03f */
[----:B--2---:R-:W-:Y:S02]  /*cc40*/  IMAD R6, R6, R9, R8 ;  /* 0x0000000906067224 */ /* 0x004fe400078e0208 */
[----:B------:R-:W-:Y:S02]  /*cc50*/  IMAD R9, R2, R7, RZ ;  /* 0x0000000702097224 */ /* 0x000fe400078e02ff */
[----:B------:R-:W-:Y:S01]  /*cc60*/  IMAD.MOV.U32 R2, RZ, RZ, RZ ;  /* 0x000000ffff027224 */ /* 0x000fe200078e00ff */
[----:B------:R1:W-:Y:S03]  /*cc70*/  STL [R1+0x20], R6 ;  /* 0x0000200601007387 */ /* 0x0003e60000100800 */
[----:B------:R-:W-:-:S04]  /*cc80*/  IMAD.HI.U32 R2, R3, R9, R2 ;  /* 0x0000000903027227 */ /* 0x000fc800078e0002 */
[----:B------:R-:W-:Y:S01]  /*cc90*/  IMAD.IADD R9, R4, 0x1, -R6 ;  /* 0x0000000104097824 */ /* 0x000fe200078e0a06 */
[----:B------:R-:W-:-:S04]  /*cca0*/  IABS R4, R0 ;  /* 0x0000000000047213 */ /* 0x000fc80000000000 */
[----:B------:R-:W-:Y:S01]  /*ccb0*/  IABS R3, R9 ;  /* 0x0000000900037213 */ /* 0x000fe20000000000 */
[----:B------:R-:W-:-:S04]  /*ccc0*/  IMAD.MOV R4, RZ, RZ, -R4 ;  /* 0x000000ffff047224 */ /* 0x000fc800078e0a04 */
[----:B------:R-:W-:-:S04]  /*ccd0*/  IMAD.HI.U32 R2, R2, R3, RZ ;  /* 0x0000000302027227 */ /* 0x000fc800078e00ff */
[----:B------:R-:W-:Y:S01]  /*cce0*/  IMAD R4, R2, R4, R3 ;  /* 0x0000000402047224 */ /* 0x000fe200078e0203 */
[----:B------:R-:W-:-:S04]  /*ccf0*/  LOP3.LUT R3, R9, R0, RZ, 0x3c, !PT ;  /* 0x0000000009037212 */ /* 0x000fc800078e3cff */
[----:B------:R-:W-:Y:S02]  /*cd00*/  ISETP.GT.U32.AND P1, PT, R7, R4, PT ;  /* 0x000000040700720c */ /* 0x000fe40003f24070 */
[----:B------:R-:W-:-:S11]  /*cd10*/  ISETP.GE.AND P2, PT, R3, RZ, PT ;  /* 0x000000ff0300720c */ /* 0x000fd60003f46270 */
[----:B------:R-:W-:Y:S02]  /*cd20*/  @!P1 IMAD.IADD R4, R4, 0x1, -R7 ;  /* 0x0000000104049824 */ /* 0x000fe400078e0a07 */
[----:B------:R-:W-:Y:S01]  /*cd30*/  @!P1 VIADD R2, R2, 0x1 ;  /* 0x0000000102029836 */ /* 0x000fe20000000000 */
[----:B------:R-:W-:Y:S02]  /*cd40*/  ISETP.NE.AND P1, PT, R0, RZ, PT ;  /* 0x000000ff0000720c */ /* 0x000fe40003f25270 */
[----:B------:R-:W-:-:S13]  /*cd50*/  ISETP.GE.U32.AND P0, PT, R4, R7, PT ;  /* 0x000000070400720c */ /* 0x000fda0003f06070 */
[----:B------:R-:W-:-:S04]  /*cd60*/  @P0 VIADD R2, R2, 0x1 ;  /* 0x0000000102020836 */ /* 0x000fc80000000000 */
[----:B------:R-:W-:Y:S01]  /*cd70*/  @!P2 IMAD.MOV R2, RZ, RZ, -R2 ;  /* 0x000000ffff02a224 */ /* 0x000fe200078e0a02 */
[----:B------:R-:W-:-:S04]  /*cd80*/  @!P1 LOP3.LUT R2, RZ, R0, RZ, 0x33, !PT ;  /* 0x00000000ff029212 */ /* 0x000fc800078e33ff */
[----:B------:R-:W-:Y:S01]  /*cd90*/  R2UR UR36, R2 ;  /* 0x00000000022472ca */ /* 0x000fe200000e0000 */
[----:B------:R-:W-:-:S04]  /*cda0*/  IMAD.MOV R3, RZ, RZ, -R2 ;  /* 0x000000ffff037224 */ /* 0x000fc800078e0a02 */
[----:B------:R-:W-:-:S05]  /*cdb0*/  IMAD R0, R0, R3, R9 ;  /* 0x0000000300007224 */ /* 0x000fca00078e0209 */
[----:B------:R1:W-:Y:S01]  /*cdc0*/  STL [R1+0x24], R0 ;  /* 0x0000240001007387 */ /* 0x0003e20000100800 */
[----:B------:R-:W-:Y:S05]  /*cdd0*/  BRA `(.L_x_200) ;  /* 0x00000000000c7947 */ /* 0x000fea0003800000 */
.L_x_195:
[----:B------:R0:W-:Y:S01]  /*cde0*/  STL [R1+0x20], R4 ;  /* 0x0000200401007387 */ /* 0x0001e20000100800 */
[----:B------:R-:W-:-:S03]  /*cdf0*/  UMOV UR36, URZ ;  /* 0x0000003f00247c82 */ /* 0x000fc60008000000 */
[----:B------:R0:W-:Y:S02]  /*ce00*/  STL [R1+0x24], RZ ;  /* 0x000024ff01007387 */ /* 0x0001e40000100800 */
.L_x_200:
[----:B------:R-:W2:Y:S04]  /*ce10*/  LDL R2, [R1+0x24] ;  /* 0x0000240001027983 */ /* 0x000ea80000100800 */
[----:B0-----:R-:W3:Y:S01]  /*ce20*/  LDL R4, [R1+0x20] ;  /* 0x0000200001047983 */ /* 0x001ee20000100800 */
[----:B------:R-:W-:-:S13]  /*ce30*/  ISETP.NE.AND P0, PT, R5, RZ, PT ;  /* 0x000000ff0500720c */ /* 0x000fda0003f05270 */
[----:B------:R-:W0:Y:S01]  /*ce40*/  @!P0 S2R R3, SR_CgaCtaId ;  /* 0x0000000000038919 */ /* 0x000e220000008800 */
[----:B-1----:R-:W-:Y:S01]  /*ce50*/  @!P0 MOV R0, 0x400 ;  /* 0x0000040000008802 */ /* 0x002fe20000000f00 */
[----:B------:R-:W-:Y:S02]  /*ce60*/  IMAD.U32 R6, RZ, RZ, UR36 ;  /* 0x00000024ff067e24 */ /* 0x000fe4000f8e00ff */
[----:B------:R-:W-:Y:S01]  /*ce70*/  IMAD.U32 R7, RZ, RZ, UR45 ;  /* 0x0000002dff077e24 */ /* 0x000fe2000f8e00ff */
[----:B0-----:R-:W-:Y:S01]  /*ce80*/  @!P0 LEA R0, R3, R0, 0x18 ;  /* 0x0000000003008211 */ /* 0x001fe200078ec0ff */
[----:B--2---:R-:W-:-:S05]  /*ce90*/  IMAD.MOV.U32 R5, RZ, RZ, R2 ;  /* 0x000000ffff057224 */ /* 0x004fca00078e0002 */
[----:B---3--:R2:W-:Y:S01]  /*cea0*/  @!P0 STS.128 [R0+0x388d0], R4 ;  /* 0x0388d00400008388 */ /* 0x0085e20000000c00 */
[----:B------:R-:W-:Y:S06]  /*ceb0*/  BAR.ARV 0x5, 0x180 ;  /* 0x0146000000007b1d */ /* 0x000fec0000002000 */
.L_x_193:
[----:B--2---:R-:W-:Y:S01]  /*cec0*/  IMAD.MOV.U32 R0, RZ, RZ, 0x1 ;  /* 0x00000001ff007424 */ /* 0x004fe200078e00ff */
[----:B------:R-:W-:Y:S01]  /*ced0*/  ULDC UR4, c[0x0][0xc3c] ;  /* 0x00030f0000047ab9 */ /* 0x000fe20000000800 */
[----:B------:R2:W-:Y:S01]  /*cee0*/  STL [R1+0x38], RZ ;  /* 0x000038ff01007387 */ /* 0x0005e20000100800 */
[----:B------:R-:W-:-:S03]  /*cef0*/  UISETP.GE.AND UP0, UPT, UR45, UR4, UPT ;  /* 0x000000042d00728c */ /* 0x000fc6000bf06270 */
[----:B------:R2:W-:Y:S03]  /*cf00*/  STL [R1+0xc], R0 ;  /* 0x00000c0001007387 */ /* 0x0005e60000100800 */
[----:B------:R-:W-:Y:S01]  /*cf10*/  PLOP3.LUT P0, PT, PT, PT, UP0, 0x80, 0x0 ;  /* 0x000000000000781c */ /* 0x000fe20003f0f008 */
[----:B------:R2:W-:-:S12]  /*cf20*/  STL [R1+0x4], RZ ;  /* 0x000004ff01007387 */ /* 0x0005d80000100800 */
[----:B--2---:R-:W-:Y:S05]  /*cf30*/  @P0 BRA `(.L_x_201) ;  /* 0x00000050008c0947 */ /* 0x004fea0003800000 */
[----:B-1----:R-:W1:Y:S01]  /*cf40*/  S2R R4, SR_TID.X ;  /* 0x0000000000047919 */ /* 0x002e620000002100 */
[----:B------:R-:W2:Y:S01]  /*cf50*/  S2UR UR5, SR_CgaCtaId ;  /* 0x00000000000579c3 */ /* 0x000ea20000008800 */
[----:B------:R-:W-:Y:S01]  /*cf60*/  UMOV UR4, 0x400 ;  /* 0x0000040000047882 */ /* 0x000fe20000000000 */
[----:B------:R-:W-:Y:S01]  /*cf70*/  ULDC UR43, c[0x0][0xc] ;  /* 0x00000300002b7ab9 */ /* 0x000fe20000000800 */
[----:B------:R-:W-:Y:S02]  /*cf80*/  ULOP3.LUT UR39, UR38, 0x1, URZ, 0xfc, !UPT ;  /* 0x0000000126277892 */ /* 0x000fe4000f8efc3f */
[----:B------:R-:W-:Y:S01]  /*cf90*/  ULOP3.LUT UR44, UR38, 0x2, URZ, 0xfc, !UPT ;  /* 0x00000002262c7892 */ /* 0x000fe2000f8efc3f */
[----:B------:R-:W-:Y:S01]  /*cfa0*/  ULDC.64 UR52, c[0x0][0x198] ;  /* 0x0000660000347ab9 */ /* 0x000fe20000000a00 */
[----:B--2---:R-:W-:-:S06]  /*cfb0*/  ULEA UR4, UR5, UR4, 0x18 ;  /* 0x0000000405047291 */ /* 0x004fcc000f8ec03f */
[----:B------:R-:W-:Y:S01]  /*cfc0*/  IMAD.U32 R17, RZ, RZ, UR4 ;  /* 0x00000004ff117e24 */ /* 0x000fe2000f8e00ff */
[C---:B-1----:R-:W-:Y:S01]  /*cfd0*/  LOP3.LUT R6, R4.reuse, 0x7f, RZ, 0xc0, !PT ;  /* 0x0000007f04067812 */ /* 0x042fe200078ec0ff */
[C---:B------:R-:W-:Y:S01]  /*cfe0*/  IMAD.SHL.U32 R18, R4.reuse, 0x80, RZ ;  /* 0x0000008004127824 */ /* 0x040fe200078e00ff */
[----:B------:R-:W-:Y:S02]  /*cff0*/  R2P PR, R4, 0x6 ;  /* 0x0000000604007804 */ /* 0x000fe40000000000 */
[----:B------:R-:W-:Y:S02]  /*d000*/  SHF.R.U32.HI R3, RZ, 0x5, R6 ;  /* 0x00000005ff037819 */ /* 0x000fe40000011606 */
[C---:B0-----:R-:W-:Y:S02]  /*d010*/  LOP3.LUT R2, R18.reuse, 0x400, RZ, 0xc0, !PT ;  /* 0x0000040012027812 */ /* 0x041fe400078ec0ff */
[----:B------:R-:W-:-:S03]  /*d020*/  LOP3.LUT R0, R18, 0x380, RZ, 0xc0, !PT ;  /* 0x0000038012007812 */ /* 0x000fc600078ec0ff */
[C---:B------:R-:W-:Y:S01]  /*d030*/  IMAD R2, R3.reuse, 0x800, R2 ;  /* 0x0000080003027824 */ /* 0x040fe200078e0202 */
[----:B------:R-:W-:Y:S01]  /*d040*/  LOP3.LUT R5, R0, 0x10, R4, 0xf8, !PT ;  /* 0x0000001000057812 */ /* 0x000fe200078ef804 */
[----:B------:R-:W-:Y:S02]  /*d050*/  IMAD R3, R3, 0x10, R0 ;  /* 0x0000001003037824 */ /* 0x000fe400078e0200 */
[----:B------:R-:W-:-:S05]  /*d060*/  IMAD.SHL.U32 R0, R4, 0x10, RZ ;  /* 0x0000001004007824 */ /* 0x000fca00078e00ff */
[--C-:B------:R-:W-:Y:S02]  /*d070*/  LOP3.LUT R3, R3, 0x70, R0.reuse, 0x78, !PT ;  /* 0x0000007003037812 */ /* 0x100fe400078e7800 */
[----:B------:R-:W-:Y:S02]  /*d080*/  LOP3.LUT R5, R5, 0x70, R0, 0x78, !PT ;  /* 0x0000007005057812 */ /* 0x000fe400078e7800 */
[----:B------:R-:W-:Y:S01]  /*d090*/  LOP3.LUT R18, R3, 0xc00, R18, 0xf8, !PT ;  /* 0x00000c0003127812 */ /* 0x000fe200078ef812 */
[----:B------:R-:W-:Y:S02]  /*d0a0*/  IMAD.SHL.U32 R3, R4, 0x2, RZ ;  /* 0x0000000204037824 */ /* 0x000fe400078e00ff */
[----:B------:R-:W-:Y:S01]  /*d0b0*/  IMAD.IADD R5, R2, 0x1, R5 ;  /* 0x0000000102057824 */ /* 0x000fe200078e0205 */
[----:B------:R-:W-:Y:S01]  /*d0c0*/  LOP3.LUT R2, R0, 0x3f0, RZ, 0xc0, !PT ;  /* 0x000003f000027812 */ /* 0x000fe200078ec0ff */
[----:B------:R-:W-:-:S03]  /*d0d0*/  IMAD.MOV.U32 R4, RZ, RZ, 0x20 ;  /* 0x00000020ff047424 */ /* 0x000fc600078e00ff */
[----:B------:R-:W-:Y:S01]  /*d0e0*/  LOP3.LUT R3, R2, 0x70, R3, 0x78, !PT ;  /* 0x0000007002037812 */ /* 0x000fe200078e7803 */
[----:B------:R-:W-:Y:S01]  /*d0f0*/  IMAD.SHL.U32 R2, R6, 0x10, RZ ;  /* 0x0000001006027824 */ /* 0x000fe200078e00ff */
[----:B------:R-:W-:Y:S01]  /*d100*/  SHF.R.U32.HI R6, RZ, 0x3, R6 ;  /* 0x00000003ff067819 */ /* 0x000fe20000011606 */
[----:B------:R0:W-:Y:S03]  /*d110*/  STL [R1+0x8], R5 ;  /* 0x0000080501007387 */ /* 0x0001e60000100800 */
[----:B------:R-:W-:Y:S01]  /*d120*/  LOP3.LUT R2, R3, 0x400, R2, 0xf8, !PT ;  /* 0x0000040003027812 */ /* 0x000fe200078ef802 */
[----:B------:R-:W-:Y:S01]  /*d130*/  IMAD.MOV.U32 R3, RZ, RZ, 0x40 ;  /* 0x00000040ff037424 */ /* 0x000fe200078e00ff */
[----:B------:R-:W-:-:S03]  /*d140*/  LOP3.LUT R6, R6, 0x70, R0, 0xf8, !PT ;  /* 0x0000007006067812 */ /* 0x000fc600078ef800 */
[----:B------:R-:W-:Y:S01]  /*d150*/  IMAD.IADD R2, R17, 0x1, R2 ;  /* 0x0000000111027824 */ /* 0x000fe200078e0202 */
[----:B------:R-:W-:Y:S02]  /*d160*/  SEL R3, R3, 0xffffffc0, !P2 ;  /* 0xffffffc003037807 */ /* 0x000fe40005000000 */
[----:B0-----:R-:W-:Y:S02]  /*d170*/  SEL R5, R4, 0xffffffe0, !P1 ;  /* 0xffffffe004057807 */ /* 0x001fe40004800000 */
[----:B------:R-:W-:Y:S01]  /*d180*/  LOP3.LUT R4, R0, 0x70, RZ, 0xc0, !PT ;  /* 0x0000007000047812 */ /* 0x000fe200078ec0ff */
[----:B------:R-:W-:Y:S01]  /*d190*/  IMAD.MOV.U32 R0, RZ, RZ, 0x1 ;  /* 0x00000001ff007424 */ /* 0x000fe200078e00ff */
[----:B------:R-:W-:Y:S04]  /*d1a0*/  STL [R1+0x1c], R3 ;  /* 0x00001c0301007387 */ /* 0x000fe80000100800 */
[----:B------:R0:W-:Y:S04]  /*d1b0*/  STL [R1+0x28], R5 ;  /* 0x0000280501007387 */ /* 0x0001e80000100800 */
[----:B------:R1:W-:Y:S04]  /*d1c0*/  STL [R1+0x34], R2 ;  /* 0x0000340201007387 */ /* 0x0003e80000100800 */
[----:B------:R-:W-:Y:S01]  /*d1d0*/  STL [R1+0x4], RZ ;  /* 0x000004ff01007387 */ /* 0x000fe20000100800 */
[----:B0-----:R-:W-:-:S03]  /*d1e0*/  IMAD.IADD R5, R3, 0x1, R5 ;  /* 0x0000000103057824 */ /* 0x001fc600078e0205 */
[----:B------:R0:W-:Y:S01]  /*d1f0*/  STL [R1+0xc], R0 ;  /* 0x00000c0001007387 */ /* 0x0001e20000100800 */
[----:B-1----:R-:W-:-:S03]  /*d200*/  LOP3.LUT R2, R4, 0x80, RZ, 0xfc, !PT ;  /* 0x0000008004027812 */ /* 0x002fc600078efcff */
[----:B------:R1:W-:Y:S04]  /*d210*/  STL [R1+0x38], RZ ;  /* 0x000038ff01007387 */ /* 0x0003e80000100800 */
[----:B------:R1:W-:Y:S01]  /*d220*/  STL [R1+0x2c], R5 ;  /* 0x00002c0501007387 */ /* 0x0003e20000100800 */
[----:B0-----:R-:W-:-:S05]  /*d230*/  IMAD.IADD R0, R3, 0x1, R18 ;  /* 0x0000000103007824 */ /* 0x001fca00078e0212 */
[----:B------:R1:W-:Y:S02]  /*d240*/  STL [R1+0x30], R0 ;  /* 0x0000300001007387 */ /* 0x0003e40000100800 */
.L_x_272:
[----:B------:R-:W-:Y:S01]  /*d250*/  ULDC.64 UR4, c[0x0][0xc88] ;  /* 0x0003220000047ab9 */ /* 0x000fe20000000a00 */
[----:B------:R-:W-:Y:S01]  /*d260*/  ULDC.64 UR6, c[0x0][0xa18] ;  /* 0x0002860000067ab9 */ /* 0x000fe20000000a00 */
[----:B------:R-:W-:-:S06]  /*d270*/  UIMAD.WIDE UR4, UR45, 0x4, UR4 ;  /* 0x000000042d0478a5 */ /* 0x000fcc000f8e0204 */
[----:B------:R-:W-:Y:S02]  /*d280*/  IMAD.U32 R2, RZ, RZ, UR4 ;  /* 0x00000004ff027e24 */ /* 0x000fe4000f8e00ff */
[----:B------:R-:W-:Y:S01]  /*d290*/  IMAD.U32 R3, RZ, RZ, UR5 ;  /* 0x00000005ff037e24 */ /* 0x000fe2000f8e00ff */
[----:B------:R-:W-:Y:S01]  /*d2a0*/  UISETP.NE.U32.AND UP0, UPT, UR6, URZ, UPT ;  /* 0x0000003f0600728c */ /* 0x000fe2000bf05070 */
[----:B------:R-:W-:-:S03]  /*d2b0*/  ULDC.64 UR4, c[0x0][0xa28] ;  /* 0x00028a0000047ab9 */ /* 0x000fc60000000a00 */
[----:B------:R-:W2:Y:S01]  /*d2c0*/  LDG.E R2, desc[UR46][R2.64] ;  /* 0x0000002e02027981 */ /* 0x000ea2000c1e1900 */
[----:B------:R-:W-:Y:S02]  /*d2d0*/  UISETP.NE.AND.EX UP0, UPT, UR7, URZ, UPT, UP0 ;  /* 0x0000003f0700728c */ /* 0x000fe4000bf05300 */
[----:B------:R-:W-:Y:S01]  /*d2e0*/  UISETP.NE.U32.AND UP1, UPT, UR4, URZ, UPT ;  /* 0x0000003f0400728c */ /* 0x000fe2000bf25070 */
[----:B------:R-:W-:-:S03]  /*d2f0*/  ULDC UR8, c[0x0][0x288] ;  /* 0x0000a20000087ab9 */ /* 0x000fc60000000800 */
[----:B------:R-:W-:Y:S01]  /*d300*/  UISETP.NE.AND.EX UP1, UPT, UR5, URZ, UPT, UP1 ;  /* 0x0000003f0500728c */ /* 0x000fe2000bf25310 */
[----:B------:R-:W-:Y:S01]  /*d310*/  PLOP3.LUT P3, PT, PT, PT, UP0, 0x80, 0x0 ;  /* 0x000000000000781c */ /* 0x000fe20003f6f008 */
[----:B------:R-:W-:-:S04]  /*d320*/  IMAD.U32 R19, RZ, RZ, UR8 ;  /* 0x00000008ff137e24 */ /* 0x000fc8000f8e00ff */
[----:B------:R-:W-:Y:S02]  /*d330*/  PLOP3.LUT P2, PT, PT, PT, UP1, 0x80, 0x0 ;  /* 0x000000000000781c */ /* 0x000fe40003f4f018 */
[----:B--2---:R-:W-:-:S13]  /*d340*/  R2UR UR48, R2 ;  /* 0x00000000023072ca */ /* 0x004fda00000e0000 */
[----:B------:R-:W-:Y:S02]  /*d350*/  USHF.R.S32.HI UR50, URZ, 0x1f, UR48 ;  /* 0x0000001f3f327899 */ /* 0x000fe40008011430 */
[----:B------:R-:W-:Y:S02]  /*d360*/  USHF.L.U32 UR49, UR48, 0x2, URZ ;  /* 0x0000000230317899 */ /* 0x000fe4000800063f */
[----:B------:R-:W-:Y:S02]  /*d370*/  USHF.L.U64.HI UR51, UR48, 0x2, UR50 ;  /* 0x0000000230337899 */ /* 0x000fe40008010232 */
[----:B------:R-:W-:Y:S02]  /*d380*/  @UP0 UIADD3 UR6, UP3, UR49, UR6, URZ ;  /* 0x0000000631060290 */ /* 0x000fe4000ff7e03f */
[----:B------:R-:W-:Y:S02]  /*d390*/  @UP1 ULEA UR4, UP2, UR48, UR4, 0x2 ;  /* 0x0000000430041291 */ /* 0x000fe4000f84103f */
[----:B------:R-:W-:-:S02]  /*d3a0*/  @UP0 UIADD3.X UR7, UR51, UR7, URZ, UP3, !UPT ;  /* 0x0000000733070290 */ /* 0x000fc40009ffe43f */
[----:B------:R-:W-:Y:S01]  /*d3b0*/  @UP1 ULEA.HI.X UR5, UR48, UR5, UR50, 0x2, UP2 ;  /* 0x0000000530051291 */ /* 0x000fe200090f1432 */
[----:B------:R-:W-:-:S03]  /*d3c0*/  IMAD.U32 R2, RZ, RZ, UR6 ;  /* 0x00000006ff027e24 */ /* 0x000fc6000f8e00ff */
[----:B------:R-:W-:Y:S01]  /*d3d0*/  IMAD.U32 R3, RZ, RZ, UR7 ;  /* 0x00000007ff037e24 */ /* 0x000fe2000f8e00ff */
[----:B------:R-:W-:-:S04]  /*d3e0*/  ULDC.64 UR6, c[0x0][0xa08] ;  /* 0x0002820000067ab9 */ /* 0x000fc80000000a00 */
[----:B0-----:R0:W5:Y:S01]  /*d3f0*/  @P3 LDG.E R19, desc[UR46][R2.64] ;  /* 0x0000002e02133981 */ /* 0x001162000c1e1900 */
[----:B------:R-:W-:Y:S01]  /*d400*/  ISETP.NE.U32.AND P1, PT, RZ, UR6, PT ;  /* 0x00000006ff007c0c */ /* 0x000fe2000bf25070 */
[----:B------:R-:W-:Y:S01]  /*d410*/  UIADD3 UR6, UP1, UR49, UR6, URZ ;  /* 0x0000000631067290 */ /* 0x000fe2000ff3e03f */
[----:B0-----:R-:W-:Y:S02]  /*d420*/  IMAD.U32 R2, RZ, RZ, UR4 ;  /* 0x00000004ff027e24 */ /* 0x001fe4000f8e00ff */
[----:B------:R-:W-:Y:S01]  /*d430*/  IMAD.U32 R3, RZ, RZ, UR5 ;  /* 0x00000005ff037e24 */ /* 0x000fe2000f8e00ff */
[----:B------:R-:W-:Y:S02]  /*d440*/  ULDC.64 UR4, c[0x0][0xa00] ;  /* 0x0002800000047ab9 */ /* 0x000fe40000000a00 */
[----:B------:R-:W-:Y:S01]  /*d450*/  ISETP.NE.U32.AND P0, PT, RZ, UR4, PT ;  /* 0x00000004ff007c0c */ /* 0x000fe2000bf05070 */
[----:B------:R-:W-:Y:S01]  /*d460*/  UIADD3 UR4, UP0, UR49, UR4, URZ ;  /* 0x0000000431047290 */ /* 0x000fe2000ff1e03f */
[----:B------:R-:W-:Y:S01]  /*d470*/  ISETP.NE.AND.EX P1, PT, RZ, UR7, PT, P1 ;  /* 0x00000007ff007c0c */ /* 0x000fe2000bf25310 */
[----:B-1----:R0:W2:Y:S01]  /*d480*/  @P2 LDG.E R7, desc[UR46][R2.64] ;  /* 0x0000002e02072981 */ /* 0x0020a2000c1e1900 */
[----:B------:R-:W-:Y:S01]  /*d490*/  ISETP.NE.AND.EX P0, PT, RZ, UR5, PT, P0 ;  /* 0x00000005ff007c0c */ /* 0x000fe2000bf05300 */
[----:B------:R-:W-:Y:S01]  /*d4a0*/  UIADD3.X UR5, UR51, UR5, URZ, UP0, !UPT ;  /* 0x0000000533057290 */ /* 0x000fe200087fe43f */
[----:B------:R-:W-:Y:S01]  /*d4b0*/  IMAD.U32 R4, RZ, RZ, UR6 ;  /* 0x00000006ff047e24 */ /* 0x000fe2000f8e00ff */
[----:B------:R-:W-:Y:S01]  /*d4c0*/  UIADD3.X UR7, UR51, UR7, URZ, UP1, !UPT ;  /* 0x0000000733077290 */ /* 0x000fe20008ffe43f */
[----:B0-----:R-:W-:-:S03]  /*d4d0*/  IMAD.U32 R2, RZ, RZ, UR4 ;  /* 0x00000004ff027e24 */ /* 0x001fc6000f8e00ff */
[----:B------:R-:W-:Y:S02]  /*d4e0*/  IMAD.U32 R3, RZ, RZ, UR5 ;  /* 0x00000005ff037e24 */ /* 0x000fe4000f8e00ff */
[----:B-1----:R-:W-:-:S04]  /*d4f0*/  IMAD.U32 R5, RZ, RZ, UR7 ;  /* 0x00000007ff057e24 */ /* 0x002fc8000f8e00ff */
[----:B------:R0:W5:Y:S04]  /*d500*/  @P0 LDG.E R0, desc[UR46][R2.64] ;  /* 0x0000002e02000981 */ /* 0x000168000c1e1900 */
[----:B------:R0:W5:Y:S01]  /*d510*/  @P1 LDG.E R6, desc[UR46][R4.64] ;  /* 0x0000002e04061981 */ /* 0x000162000c1e1900 */
[----:B------:R-:W-:Y:S01]  /*d520*/  UMOV UR41, URZ ;  /* 0x0000003f00297c82 */ /* 0x000fe20008000000 */
[----:B--2---:R-:W-:Y:S01]  /*d530*/  @P2 R2UR UR41, R7 ;  /* 0x00000000072922ca */ /* 0x004fe200000e0000 */
[----:B0-----:R-:W-:-:S14]  /*d540*/  @P3 BRA `(.L_x_202) ;  /* 0x0000000000103947 */ /* 0x001fdc0003800000 */
[----:B------:R-:W-:Y:S05]  /*d550*/  @!P0 BRA `(.L_x_202) ;  /* 0x00000000000c8947 */ /* 0x000fea0003800000 */
[----:B-----5:R-:W2:Y:S04]  /*d560*/  LDG.E R19, desc[UR46][R2.64] ;  /* 0x0000002e02137981 */ /* 0x020ea8000c1e1900 */
[----:B------:R-:W2:Y:S02]  /*d570*/  LDG.E R2, desc[UR46][R2.64+0x4] ;  /* 0x0000042e02027981 */ /* 0x000ea4000c1e1900 */
[----:B--2---:R-:W-:-:S07]  /*d580*/  IMAD.IADD R19, R2, 0x1, -R19 ;  /* 0x0000000102137824 */ /* 0x004fce00078e0a13 */
.L_x_202:
[----:B------:R-:W-:Y:S01]  /*d590*/  UMOV UR54, URZ ;  /* 0x0000003f00367c82 */ /* 0x000fe20008000000 */
[----:B-----5:R-:W-:Y:S01]  /*d5a0*/  @P0 R2UR UR54, R0 ;  /* 0x00000000003602ca */ /* 0x020fe200000e0000 */
[----:B------:R-:W-:Y:S01]  /*d5b0*/  IMAD.U32 R0, RZ, RZ, UR48 ;  /* 0x00000030ff007e24 */ /* 0x000fe2000f8e00ff */
[----:B------:R-:W-:Y:S01]  /*d5c0*/  ULDC.64 UR6, c[0x0][0xa20] ;  /* 0x0002880000067ab9 */ /* 0x000fe20000000a00 */
[----:B------:R-:W-:Y:S01]  /*d5d0*/  UMOV UR42, URZ ;  /* 0x0000003f002a7c82 */ /* 0x000fe20008000000 */
[----:B------:R-:W-:Y:S01]  /*d5e0*/  ISETP.NE.U32.AND P0, PT, RZ, UR6, PT ;  /* 0x00000006ff007c0c */ /* 0x000fe2000bf05070 */
[----:B------:R-:W-:Y:S01]  /*d5f0*/  ULDC.64 UR4, c[0x0][0x418] ;  /* 0x0001060000047ab9 */ /* 0x000fe20000000a00 */
[----:B------:R0:W-:Y:S01]  /*d600*/  STL [R1+0x10], R0 ;  /* 0x0000100001007387 */ /* 0x0001e20000100800 */
[----:B------:R-:W-:Y:S01]  /*d610*/  @P1 R2UR UR42, R6 ;  /* 0x00000000062a12ca */ /* 0x000fe200000e0000 */
[----:B------:R-:W-:Y:S01]  /*d620*/  UISETP.NE.U32.AND UP0, UPT, UR4, URZ, UPT ;  /* 0x0000003f0400728c */ /* 0x000fe2000bf05070 */
[----:B------:R-:W-:-:S02]  /*d630*/  ISETP.NE.AND.EX P0, PT, RZ, UR7, PT, P0 ;  /* 0x00000007ff007c0c */ /* 0x000fc4000bf05300 */
[----:B------:R-:W-:Y:S01]  /*d640*/  ULDC UR4, c[0x0][0x424] ;  /* 0x0001090000047ab9 */ /* 0x000fe20000000800 */
[----:B------:R-:W-:-:S03]  /*d650*/  UISETP.NE.AND.EX UP0, UPT, UR5, URZ, UPT, UP0 ;  /* 0x0000003f0500728c */ /* 0x000fc6000bf05300 */
[----:B------:R-:W-:Y:S01]  /*d660*/  ULDC UR5, c[0x0][0x2f0] ;  /* 0x0000bc0000057ab9 */ /* 0x000fe20000000800 */
[----:B------:R-:W-:-:S04]  /*d670*/  USEL UR4, UR4, 0x1, UP0 ;  /* 0x0000000104047887 */ /* 0x000fc80008000000 */
[----:B------:R-:W-:Y:S02]  /*d680*/  UIMAD UR4, UR4, UR5, URZ ;  /* 0x00000005040472a4 */ /* 0x000fe4000f8e023f */
[----:B------:R-:W-:Y:S01]  /*d690*/  UIADD3 UR42, UR42, UR41, URZ ;  /* 0x000000292a2a7290 */ /* 0x000fe2000fffe03f */
[----:B0-----:R-:W-:Y:S11]  /*d6a0*/  @!P0 BRA `(.L_x_203) ;  /* 0x00000000001c8947 */ /* 0x001ff60003800000 */
[----:B------:R-:W-:-:S04]  /*d6b0*/  UIADD3 UR4, UP0, UR49, UR6, URZ ;  /* 0x0000000631047290 */ /* 0x000fc8000ff1e03f */
[----:B------:R-:W-:Y:S02]  /*d6c0*/  UIADD3.X UR5, UR51, UR7, URZ, UP0, !UPT ;  /* 0x0000000733057290 */ /* 0x000fe400087fe43f */
[----:B------:R-:W-:-:S04]  /*d6d0*/  IMAD.U32 R2, RZ, RZ, UR4 ;  /* 0x00000004ff027e24 */ /* 0x000fc8000f8e00ff */
[----:B------:R-:W-:-:S05]  /*d6e0*/  IMAD.U32 R3, RZ, RZ, UR5 ;  /* 0x00000005ff037e24 */ /* 0x000fca000f8e00ff */
[----:B------:R-:W2:Y:S02]  /*d6f0*/  LDG.E R2, desc[UR46][R2.64] ;  /* 0x0000002e02027981 */ /* 0x000ea4000c1e1900 */
[----:B--2---:R-:W-:Y:S01]  /*d700*/  R2UR UR4, R2 ;  /* 0x00000000020472ca */ /* 0x004fe200000e0000 */
[----:B------:R-:W-:-:S14]  /*d710*/  BRA `(.L_x_204) ;  /* 0x0000000000187947 */ /* 0x000fdc0003800000 */
.L_x_203:
[----:B------:R-:W-:Y:S05]  /*d720*/  @!P1 BRA `(.L_x_204) ;  /* 0x0000000000149947 */ /* 0x000fea0003800000 */
[----:B------:R-:W2:Y:S04]  /*d730*/  LDG.E R0, desc[UR46][R4.64] ;  /* 0x0000002e04007981 */ /* 0x000ea8000c1e1900 */
[----:B------:R-:W3:Y:S01]  /*d740*/  LDG.E R4, desc[UR46][R4.64+0x4] ;  /* 0x0000042e04047981 */ /* 0x000ee2000c1e1900 */
[----:B--2---:R-:W-:Y:S02]  /*d750*/  R2UR UR5, R0 ;  /* 0x00000000000572ca */ /* 0x004fe400000e0000 */
[----:B---3--:R-:W-:-:S13]  /*d760*/  R2UR UR4, R4 ;  /* 0x00000000040472ca */ /* 0x008fda00000e0000 */
[----:B------:R-:W-:-:S12]  /*d770*/  UIADD3 UR4, -UR5, UR4, URZ ;  /* 0x0000000405047290 */ /* 0x000fd8000fffe13f */
.L_x_204:
[----:B------:R-:W-:Y:S01]  /*d780*/  UIADD3 UR41, -UR41, UR4, URZ ;  /* 0x0000000429297290 */ /* 0x000fe2000fffe13f */
[----:B------:R-:W-:Y:S03]  /*d790*/  BSSY B7, `(.L_x_205) ;  /* 0x00003fa000077945 */ /* 0x000fe60003800000 */
[----:B------:R-:W-:Y:S02]  /*d7a0*/  UIADD3 UR40, UR41, 0x7f, URZ ;  /* 0x0000007f29287890 */ /* 0x000fe4000fffe03f */
[----:B------:R-:W-:Y:S02]  /*d7b0*/  ISETP.LT.AND P0, PT, RZ, UR41, PT ;  /* 0x00000029ff007c0c */ /* 0x000fe4000bf01270 */
[----:B------:R-:W-:-:S04]  /*d7c0*/  USHF.R.S32.HI UR4, URZ, 0x1f, UR40 ;  /* 0x0000001f3f047899 */ /* 0x000fc80008011428 */
[----:B------:R-:W-:-:S07]  /*d7d0*/  ULEA.HI UR40, UR4, UR40, URZ, 0x7 ;  /* 0x0000002804287291 */ /* 0x000fce000f8f383f */
[----:B------:R-:W-:Y:S05]  /*d7e0*/  @P0 BRA `(.L_x_206) ;  /* 0x0000000000480947 */ /* 0x000fea0003800000 */
[----:B------:R-:W0:Y:S02]  /*d7f0*/  S2R R0, SR_TID.X ;  /* 0x0000000000007919 */ /* 0x000e240000002100 */
[----:B0-----:R-:W-:-:S04]  /*d800*/  LOP3.LUT R0, R0, 0x7f, RZ, 0xc0, !PT ;  /* 0x0000007f00007812 */ /* 0x001fc800078ec0ff */
[----:B------:R-:W-:-:S13]  /*d810*/  ISETP.NE.AND P0, PT, R0, RZ, PT ;  /* 0x000000ff0000720c */ /* 0x000fda0003f05270 */
[----:B------:R-:W-:Y:S05]  /*d820*/  @P0 BRA `(.L_x_207) ;  /* 0x0000003c00c00947 */ /* 0x000fea0003800000 */
[----:B------:R-:W0:Y:S01]  /*d830*/  S2R R3, SR_LANEID ;  /* 0x0000000000037919 */ /* 0x000e220000000000 */
[----:B------:R-:W-:Y:S01]  /*d840*/  VOTEU.ANY UR4, UPT, PT ;  /* 0x0000000000047886 */ /* 0x000fe200038e0100 */
[----:B------:R-:W1:Y:S01]  /*d850*/  LDC.64 R4, c[0x0][0xc60] ;  /* 0x00031800ff047b82 */ /* 0x000e620000000a00 */
[----:B------:R-:W0:Y:S08]  /*d860*/  FLO.U32 R0, UR4 ;  /* 0x0000000400007d00 */ /* 0x000e3000080e0000 */
[----:B------:R-:W1:Y:S01]  /*d870*/  POPC R2, UR4 ;  /* 0x0000000400027d09 */ /* 0x000e620008000000 */
[----:B0-----:R-:W-:-:S13]  /*d880*/  ISETP.EQ.U32.AND P0, PT, R0, R3, PT ;  /* 0x000000030000720c */ /* 0x001fda0003f02070 */
[----:B-1----:R-:W2:Y:S01]  /*d890*/  @P0 ATOMG.E.ADD.STRONG.GPU PT, R5, desc[UR46][R4.64], R2 ;  /* 0x00000002040509a8 */ /* 0x002ea200081ee1ee */
[----:B------:R-:W0:Y:S02]  /*d8a0*/  S2R R3, SR_LTMASK ;  /* 0x0000000000037919 */ /* 0x000e240000003900 */
[----:B0-----:R-:W-:-:S06]  /*d8b0*/  LOP3.LUT R3, R3, UR4, RZ, 0xc0, !PT ;  /* 0x0000000403037c12 */ /* 0x001fcc000f8ec0ff */
[----:B------:R-:W0:Y:S01]  /*d8c0*/  POPC R3, R3 ;  /* 0x0000000300037309 */ /* 0x000e220000000000 */
[----:B--2---:R-:W0:Y:S02]  /*d8d0*/  SHFL.IDX PT, R0, R5, R0, 0x1f ;  /* 0x00001f0005007589 */ /* 0x004e2400000e0000 */
[----:B0-----:R-:W-:-:S05]  /*d8e0*/  IADD3 R0, R0, UR43, R3 ;  /* 0x0000002b00007c10 */ /* 0x001fca000fffe003 */
[----:B------:R0:W-:Y:S01]  /*d8f0*/  STL [R1+0x20], R0 ;  /* 0x0000200001007387 */ /* 0x0001e20000100800 */
[----:B------:R-:W-:Y:S05]  /*d900*/  BRA `(.L_x_207) ;  /* 0x0000003c00887947 */ /* 0x000fea0003800000 */
.L_x_206:
[----:B------:R-:W-:Y:S01]  /*d910*/  VIADD R0, R17, 0x28400 ;  /* 0x0002840011007836 */ /* 0x000fe20000000000 */
[----:B------:R-:W-:Y:S04]  /*d920*/  BSSY B6, `(.L_x_208) ;  /* 0x0000013000067945 */ /* 0x000fe80003800000 */
        /* <DEDUP_REMOVED lines=18> */
.L_x_209:
[----:B------:R-:W-:Y:S05]  /*da50*/  BSYNC B6 ;  /* 0x0000000000067941 */ /* 0x000fea0003800000 */
.L_x_208:
[----:B------:R-:W2:Y:S01]  /*da60*/  LDL.LU R16, [R1+0x14] ;  /* 0x0000140001107983 */ /* 0x000ea20000300800 */
[----:B------:R-:W-:Y:S01]  /*da70*/  VIADD R0, R17, 0x10400 ;  /* 0x0001040011007836 */ /* 0x000fe20000000000 */
[----:B------:R-:W-:Y:S04]  /*da80*/  BSSY B6, `(.L_x_210) ;  /* 0x0000016000067945 */ /* 0x000fe80003800000 */
[----:B------:R-:W-:Y:S02]  /*da90*/  LOP3.LUT P0, RZ, R0, 0x3ff, RZ, 0xc0, !PT ;  /* 0x000003ff00ff7812 */ /* 0x000fe4000780c0ff */
[----:B--2---:R-:W-:-:S11]  /*daa0*/  LOP3.LUT R16, R16, 0xfffffffe, RZ, 0xc0, !PT ;  /* 0xfffffffe10107812 */ /* 0x004fd600078ec0ff */
[----:B------:R-:W-:-:S05]  /*dab0*/  @P0 LOP3.LUT R16, R16, 0x1, RZ, 0xfc, !PT ;  /* 0x0000000110100812 */ /* 0x000fca00078efcff */
[----:B------:R0:W-:Y:S01]  /*dac0*/  STL [R1+0x14], R16 ;  /* 0x0000141001007387 */ /* 0x0001e20000100800 */
[----:B------:R-:W-:Y:S05]  /*dad0*/  @!P0 BRA `(.L_x_211) ;  /* 0x0000000000408947 */ /* 0x000fea0003800000 */
[----:B------:R-:W-:Y:S01]  /*dae0*/  MOV R2, 0x0 ;  /* 0x0000000000027802 */ /* 0x000fe20000000f00 */
[----:B------:R-:W-:Y:S01]  /*daf0*/  ULDC.64 UR6, c[0x4][0x1c8] ;  /* 0x0100720000067ab9 */ /* 0x000fe20000000a00 */
[----:B------:R-:W-:Y:S01]  /*db00*/  ULDC.64 UR8, c[0x4][0x1d0] ;  /* 0x0100740000087ab9 */ /* 0x000fe20000000a00 */
[----:B------:R-:W-:Y:S01]  /*db10*/  ULDC.64 UR4, c[0x4][0x120] ;  /* 0x0100480000047ab9 */ /* 0x000fe20000000a00 */
[----:B------:R-:W-:Y:S02]  /*db20*/  IMAD.U32 R4, RZ, RZ, UR6 ;  /* 0x00000006ff047e24 */ /* 0x000fe4000f8e00ff */
[----:B------:R-:W1:Y:S01]  /*db30*/  LDC.64 R2, c[0x4][R2] ;  /* 0x0100000002027b82 */ /* 0x000e620000000a00 */
        /* <DEDUP_REMOVED lines=9> */
[----:B01----:R-:W-:Y:S05]  /*dbd0*/  CALL.ABS.NOINC R2 ;  /* 0x0000000002007343 */ /* 0x003fea0003c00000 */
.L_x_211:
[----:B------:R-:W-:Y:S05]  /*dbe0*/  BSYNC B6 ;  /* 0x0000000000067941 */ /* 0x000fea0003800000 */
.L_x_210:
[----:B------:R-:W-:Y:S01]  /*dbf0*/  VIADD R0, R17, 0x400 ;  /* 0x0000040011007836 */ /* 0x000fe20000000000 */
[----:B------:R-:W-:Y:S04]  /*dc00*/  BSSY B6, `(.L_x_212) ;  /* 0x0000014000067945 */ /* 0x000fe80003800000 */
[----:B------:R1:W-:Y:S01]  /*dc10*/  STL [R1], R0 ;  /* 0x0000000001007387 */ /* 0x0003e20000100800 */
[----:B------:R-:W-:-:S13]  /*dc20*/  LOP3.LUT P0, RZ, R0, 0x3ff, RZ, 0xc0, !PT ;  /* 0x000003ff00ff7812 */ /* 0x000fda000780c0ff */
[----:B-1----:R-:W-:Y:S05]  /*dc30*/  @!P0 BRA `(.L_x_213) ;  /* 0x0000000000408947 */ /* 0x002fea0003800000 */
        /* <DEDUP_REMOVED lines=16> */
.L_x_213:
[----:B------:R-:W-:Y:S05]  /*dd40*/  BSYNC B6 ;  /* 0x0000000000067941 */ /* 0x000fea0003800000 */
.L_x_212:
[----:B------:R-:W-:Y:S01]  /*dd50*/  LOP3.LUT P6, RZ, R16, 0x1, RZ, 0xc0, !PT ;  /* 0x0000000110ff7812 */ /* 0x000fe200078cc0ff */
[----:B------:R-:W-:-:S12]  /*dd60*/  BSSY B6, `(.L_x_214) ;  /* 0x0000012000067945 */ /* 0x000fd80003800000 */
        /* <DEDUP_REMOVED lines=17> */
.L_x_215:
[----:B------:R-:W-:Y:S05]  /*de80*/  BSYNC B6 ;  /* 0x0000000000067941 */ /* 0x000fea0003800000 */
.L_x_214:
[----:B------:R-:W2:Y:S01]  /*de90*/  LDL R8, [R1+0x10] ;  /* 0x0000100001087983 */ /* 0x000ea20000100800 */
[----:B------:R-:W-:Y:S02]  /*dea0*/  ULDC.64 UR4, c[0x0][0x9f8] ;  /* 0x00027e0000047ab9 */ /* 0x000fe40000000a00 */
[----:B------:R-:W-:-:S04]  /*deb0*/  UISETP.NE.U32.AND UP0, UPT, UR4, URZ, UPT ;  /* 0x0000003f0400728c */ /* 0x000fc8000bf05070 */
[----:B------:R-:W-:-:S06]  /*dec0*/  UISETP.NE.AND.EX UP0, UPT, UR5, URZ, UPT, UP0 ;  /* 0x0000003f0500728c */ /* 0x000fcc000bf05300 */
[----:B------:R-:W-:-:S05]  /*ded0*/  PLOP3.LUT P0, PT, PT, PT, UP0, 0x80, 0x0 ;  /* 0x000000000000781c */ /* 0x000fca0003f0f008 */
[----:B------:R-:W-:-:S04]  /*dee0*/  @UP0 UIADD3 UR4, UP1, UR49, UR4, URZ ;  /* 0x0000000431040290 */ /* 0x000fc8000ff3e03f */
[----:B------:R-:W-:Y:S02]  /*def0*/  @UP0 UIADD3.X UR5, UR51, UR5, URZ, UP1, !UPT ;  /* 0x0000000533050290 */ /* 0x000fe40008ffe43f */
[----:B------:R-:W-:-:S04]  /*df00*/  IMAD.U32 R2, RZ, RZ, UR4 ;  /* 0x00000004ff027e24 */ /* 0x000fc8000f8e00ff */
[----:B------:R-:W-:Y:S01]  /*df10*/  IMAD.U32 R3, RZ, RZ, UR5 ;  /* 0x00000005ff037e24 */ /* 0x000fe2000f8e00ff */
[----:B------:R-:W1:Y:S01]  /*df20*/  S2R R0, SR_TID.X ;  /* 0x0000000000007919 */ /* 0x000e620000002100 */
[----:B------:R-:W-:-:S03]  /*df30*/  ULDC.64 UR4, c[0x0][0xa08] ;  /* 0x0002820000047ab9 */ /* 0x000fc60000000a00 */
[----:B--2---:R2:W3:Y:S01]  /*df40*/  @P0 LDG.E R8, desc[UR46][R2.64] ;  /* 0x0000002e02080981 */ /* 0x0044e2000c1e1900 */
[----:B-1----:R-:W-:-:S04]  /*df50*/  SHF.R.U32.HI R0, RZ, 0x5, R0 ;  /* 0x00000005ff007819 */ /* 0x002fc80000011600 */
[----:B------:R-:W-:Y:S01]  /*df60*/  LOP3.LUT R0, R0, 0x3, RZ, 0xc0, !PT ;  /* 0x0000000300007812 */ /* 0x000fe200078ec0ff */
[----:B--2---:R-:W1:Y:S01]  /*df70*/  LDC.64 R2, c[0x0][0x418] ;  /* 0x00010600ff027b82 */ /* 0x004e620000000a00 */
[----:B---3--:R-:W-:Y:S01]  /*df80*/  SHF.R.S32.HI R9, RZ, 0x1f, R8 ;  /* 0x0000001fff097819 */ /* 0x008fe20000011408 */
[----:B------:R2:W-:Y:S01]  /*df90*/  @P0 STL [R1+0x10], R8 ;  /* 0x0000100801000387 */ /* 0x0005e20000100800 */
[----:B-1----:R-:W-:Y:S01]  /*dfa0*/  LOP3.LUT P0, RZ, R2, UR4, RZ, 0xfc, !PT ;  /* 0x0000000402ff7c12 */ /* 0x002fe2000f80fcff */
[----:B------:R-:W-:Y:S02]  /*dfb0*/  UMOV UR4, 0xffffffff ;  /* 0xffffffff00047882 */ /* 0x000fe40000000000 */
[----:B------:R2:W-:Y:S01]  /*dfc0*/  STL [R1+0x18], R9 ;  /* 0x0000180901007387 */ /* 0x0005e20000100800 */
[----:B------:R-:W-:-:S04]  /*dfd0*/  LOP3.LUT P0, RZ, R3, UR5, RZ, 0xfc, P0 ;  /* 0x0000000503ff7c12 */ /* 0x000fc8000800fcff */
[----:B0-----:R-:W-:Y:S01]  /*dfe0*/  SEL R16, R8, RZ, !P0 ;  /* 0x000000ff08107207 */ /* 0x001fe20004000000 */
[----:B------:R-:W-:Y:S08]  /*dff0*/  BRA.DIV UR4, `(.L_x_216) ;  /* 0x0000004604d87947 */ /* 0x000ff0000b800000 */
[----:B------:R0:W1:Y:S02]  /*e000*/  SHFL.IDX PT, R14, R0, RZ, 0x1f ;  /* 0x00001fff000e7589 */ /* 0x00006400000e0000 */
.L_x_291:
[----:B0-----:R-:W3:Y:S01]  /*e010*/  LDL.LU R0, [R1+0x14] ;  /* 0x0000140001007983 */ /* 0x001ee20000300800 */
[----:B------:R-:W-:Y:S02]  /*e020*/  PLOP3.LUT P1, PT, PT, PT, PT, 0x8, 0x0 ;  /* 0x000000000000781c */ /* 0x000fe40003f2e170 */
[----:B-1----:R-:W-:Y:S02]  /*e030*/  ISETP.NE.AND P0, PT, R14, RZ, PT ;  /* 0x000000ff0e00720c */ /* 0x002fe40003f05270 */
[----:B---3--:R-:W-:-:S09]  /*e040*/  LOP3.LUT R0, R0, 0xfffffffe, RZ, 0xc0, !PT ;  /* 0xfffffffe00007812 */ /* 0x008fd200078ec0ff */
[----:B------:R-:W-:-:S05]  /*e050*/  @P1 LOP3.LUT R0, R0, 0x1, RZ, 0xfc, !PT ;  /* 0x0000000100001812 */ /* 0x000fca00078efcff */
[----:B------:R0:W-:Y:S01]  /*e060*/  STL [R1+0x14], R0 ;  /* 0x0000140001007387 */ /* 0x0001e20000100800 */
[----:B------:R-:W-:Y:S05]  /*e070*/  @P0 BRA `(.L_x_217) ;  /* 0x0000000400940947 */ /* 0x000fea0003800000 */
[----:B------:R-:W-:-:S06]  /*e080*/  ULEA.HI.SX32 UR4, UR40, 0xffffffff, 0x19 ;  /* 0xffffffff28047891 */ /* 0x000fcc000f8fca3f */
[----:B0-----:R-:W-:Y:S01]  /*e090*/  IMAD.U32 R0, RZ, RZ, UR4 ;  /* 0x00000004ff007e24 */ /* 0x001fe2000f8e00ff */
[----:B------:R-:W-:-:S03]  /*e0a0*/  UMOV UR4, 0xffffffff ;  /* 0xffffffff00047882 */ /* 0x000fc60000000000 */
[----:B------:R-:W-:Y:S05]  /*e0b0*/  BRA.DIV UR4, `(.L_x_218) ;  /* 0x0000004604c87947 */ /* 0x000fea000b800000 */
[----:B------:R-:W-:-:S13]  /*e0c0*/  ELECT P6, URZ, PT ;  /* 0x00000000003f782f */ /* 0x000fda00038c0000 */
.L_x_294:
[----:B------:R-:W-:Y:S05]  /*e0d0*/  @!P6 BRA `(.L_x_217) ;  /* 0x00000004007ce947 */ /* 0x000fea0003800000 */
[----:B------:R-:W-:-:S04]  /*e0e0*/  ISETP.NE.U32.AND P0, PT, R2, RZ, PT ;  /* 0x000000ff0200720c */ /* 0x000fc80003f05070 */
[----:B------:R-:W-:-:S13]  /*e0f0*/  ISETP.NE.AND.EX P0, PT, R3, RZ, PT, P0 ;  /* 0x000000ff0300720c */ /* 0x000fda0003f05300 */
[----:B------:R-:W-:Y:S05]  /*e100*/  @!P0 BRA `(.L_x_219) ;  /* 0x0000000000448947 */ /* 0x000fea0003800000 */
[----:B------:R-:W0:Y:S01]  /*e110*/  LDC R7, c[0x0][0x43c] ;  /* 0x00010f00ff077b82 */ /* 0x000e220000000800 */
[----:B------:R-:W-:Y:S01]  /*e120*/  ULDC.64 UR4, c[0x0][0x428] ;  /* 0x00010a0000047ab9 */ /* 0x000fe20000000a00 */
[----:B0-----:R-:W-:-:S13]  /*e130*/  ISETP.NE.AND P0, PT, R7, 0x1, PT ;  /* 0x000000010700780c */ /* 0x001fda0003f05270 */
[----:B------:R-:W0:Y:S02]  /*e140*/  @P0 LDC.64 R4, c[0x0][0x440] ;  /* 0x00011000ff040b82 */ /* 0x000e240000000a00 */
[----:B0-----:R-:W-:-:S04]  /*e150*/  @P0 IMAD.HI.U32 R6, R0, R4, RZ ;  /* 0x0000000400060227 */ /* 0x001fc800078e00ff */
        /* <DEDUP_REMOVED lines=12> */
.L_x_219:
[----:B0-----:R-:W3:Y:S04]  /*e220*/  LDL R3, [R1+0x4] ;  /* 0x0000040001037983 */ /* 0x001ee80000100800 */
[----:B------:R-:W4:Y:S01]  /*e230*/  LDL R2, [R1+0xc] ;  /* 0x00000c0001027983 */ /* 0x000f220000100800 */
[----:B--2---:R-:W0:Y:S02]  /*e240*/  S2R R8, SR_TID.X ;  /* 0x0000000000087919 */ /* 0x004e240000002100 */
[----:B0-----:R-:W-:-:S04]  /*e250*/  LOP3.LUT R8, R8, 0x7f, RZ, 0xc0, !PT ;  /* 0x0000007f08087812 */ /* 0x001fc800078ec0ff */
[----:B------:R-:W-:Y:S01]  /*e260*/  ISETP.NE.AND P1, PT, R8, RZ, PT ;  /* 0x000000ff0800720c */ /* 0x000fe20003f25270 */
[----:B---3--:R-:W-:Y:S01]  /*e270*/  IMAD R3, R3, 0x8, R17 ;  /* 0x0000000803037824 */ /* 0x008fe200078e0211 */
[----:B----4-:R-:W-:-:S04]  /*e280*/  SHF.L.U32 R4, R2, 0x1f, RZ ;  /* 0x0000001f02047819 */ /* 0x010fc800000006ff */
[----:B------:R-:W0:Y:S02]  /*e290*/  SYNCS.PHASECHK.TRANS64.TRYWAIT P0, [R3+URZ+0x38880], R4 ;  /* 0x03888004030075a7 */ /* 0x000e24000800017f */
[----:B0-----:R-:W-:Y:S05]  /*e2a0*/  @!P0 BRA `(.L_x_220) ;  /* 0x00000044006c8947 */ /* 0x001fea0003800000 */
.L_x_295:
        /* <DEDUP_REMOVED lines=8> */
.L_x_221:
[----:B------:R-:W2:Y:S01]  /*e330*/  LDL R2, [R1+0x4] ;  /* 0x0000040001027983 */ /* 0x000ea20000100800 */
[----:B------:R-:W-:Y:S01]  /*e340*/  R2UR UR33, R3 ;  /* 0x00000000032172ca */ /* 0x000fe200000e0000 */
[----:B------:R-:W-:Y:S01]  /*e350*/  UIADD3 UR4, UP0, UR52, 0x470, URZ ;  /* 0x0000047034047890 */ /* 0x000fe2000ff1e03f */
[----:B------:R-:W-:Y:S01]  /*e360*/  LEA R0, R0, UR42, 0x7 ;  /* 0x0000002a00007c11 */ /* 0x000fe2000f8e38ff */
[----:B------:R-:W-:Y:S01]  /*e370*/  UMOV UR6, 0x0 ;  /* 0x0000000000067882 */ /* 0x000fe20000000000 */
[----:B-----5:R-:W-:Y:S01]  /*e380*/  R2UR UR37, R16 ;  /* 0x00000000102572ca */ /* 0x020fe200000e0000 */
[----:B------:R-:W-:Y:S01]  /*e390*/  UIADD3.X UR5, URZ, UR53, URZ, UP0, !UPT ;  /* 0x000000353f057290 */ /* 0x000fe200087fe43f */
[----:B------:R-:W-:Y:S01]  /*e3a0*/  R2UR UR35, R0 ;  /* 0x00000000002372ca */ /* 0x000fe200000e0000 */
[----:B------:R-:W-:Y:S01]  /*e3b0*/  UMOV UR7, 0x14f00000 ;  /* 0x14f0000000077882 */ /* 0x000fe20000000000 */
[----:B------:R-:W-:Y:S01]  /*e3c0*/  UMOV UR34, URZ ;  /* 0x0000003f00227c82 */ /* 0x000fe20008000000 */
[----:B------:R-:W-:Y:S01]  /*e3d0*/  UMOV UR10, 0x80 ;  /* 0x00000080000a7882 */ /* 0x000fe20000000000 */
[----:B------:R-:W-:-:S03]  /*e3e0*/  UMOV UR12, UR36 ;  /* 0x00000024000c7c82 */ /* 0x000fc60008000000 */
[----:B------:R-:W-:-:S04]  /*e3f0*/  UIADD3 UR33, UR33, 0x38870, URZ ;  /* 0x0003887021217890 */ /* 0x000fc8000fffe03f */
[----:B------:R-:W-:Y:S02]  /*e400*/  UMOV UR13, UR37 ;  /* 0x00000025000d7c82 */ /* 0x000fe40008000000 */
[----:B------:R-:W-:Y:S01]  /*e410*/  UMOV UR11, UR35 ;  /* 0x00000023000b7c82 */ /* 0x000fe20008000000 */
[----:B------:R-:W-:Y:S01]  /*e420*/  UMOV UR9, UR33 ;  /* 0x0000002100097c82 */ /* 0x000fe20008000000 */
[----:B--2---:R-:W-:-:S05]  /*e430*/  IMAD R2, R2, 0x8000, R17 ;  /* 0x0000800002027824 */ /* 0x004fca00078e0211 */
[----:B------:R-:W-:-:S13]  /*e440*/  R2UR UR8, R2 ;  /* 0x00000000020872ca */ /* 0x000fda00000e0000 */
[----:B------:R-:W-:Y:S02]  /*e450*/  UIADD3 UR32, UR8, 0x10400, URZ ;  /* 0x0001040008207890 */ /* 0x000fe4000fffe03f */
[----:B------:R-:W-:-:S07]  /*e460*/  UIADD3 UR8, UR8, 0x14400, URZ ;  /* 0x0001440008087890 */ /* 0x000fce000fffe03f */
[----:B------:R1:W-:Y:S02]  /*e470*/  UTMALDG.4D [UR32], [UR4], desc[UR6] ;  /* 0x00000620040075b4 */ /* 0x0003e40008019000 */
[----:B------:R1:W-:Y:S01]  /*e480*/  UTMALDG.4D [UR8], [UR4], desc[UR6] ;  /* 0x00000608040075b4 */ /* 0x0003e20008019000 */
[----:B------:R-:W2:Y:S02]  /*e490*/  SYNCS.PHASECHK.TRANS64.TRYWAIT P0, [R3+URZ+0x38840], R4 ;  /* 0x03884004030075a7 */ /* 0x000ea4000800017f */
[----:B-12---:R-:W-:Y:S05]  /*e4a0*/  @!P0 BRA `(.L_x_222) ;  /* 0x0000004400008947 */ /* 0x006fea0003800000 */
.L_x_296:
[----:B------:R-:W-:Y:S05]  /*e4b0*/  @P1 BRA `(.L_x_223) ;  /* 0x00000000001c1947 */ /* 0x000fea0003800000 */
[----:B------:R-:W2:Y:S01]  /*e4c0*/  S2R R5, SR_TID.X ;  /* 0x0000000000057919 */ /* 0x000ea20000002100 */
[----:B01----:R-:W-:-:S04]  /*e4d0*/  IMAD.MOV.U32 R4, RZ, RZ, 0x8000 ;  /* 0x00008000ff047424 */ /* 0x003fc800078e00ff */
[----:B------:R3:W-:Y:S01]  /*e4e0*/  SYNCS.ARRIVE.TRANS64 RZ, [R3+URZ+0x38830], R4 ;  /* 0x0388300403ff79a7 */ /* 0x0007e2000800003f */
[----:B--2---:R-:W-:-:S04]  /*e4f0*/  LOP3.LUT R5, R5, 0x1f, RZ, 0xc0, !PT ;  /* 0x0000001f05057812 */ /* 0x004fc800078ec0ff */
[----:B------:R-:W-:-:S13]  /*e500*/  ISETP.NE.AND P0, PT, R5, RZ, PT ;  /* 0x000000ff0500720c */ /* 0x000fda0003f05270 */
[----:B---3--:R-:W-:Y:S05]  /*e510*/  @!P0 BRA `(.L_x_223) ;  /* 0x0000000000048947 */ /* 0x008fea0003800000 */
[----:B------:R-:W-:Y:S01]  /*e520*/  BPT.TRAP 0x1 ;  /* 0x000000040000795c */ /* 0x000fe20000300000 */
.L_x_223:
[----:B01----:R-:W2:Y:S01]  /*e530*/  LDL.LU R4, [R1+0x14] ;  /* 0x0000140001047983 */ /* 0x003ea20000300800 */
        /* <DEDUP_REMOVED lines=25> */
.L_x_217:
[----:B------:R-:W-:Y:S05]  /*e6d0*/  WARPSYNC.ALL ;  /* 0x0000000000007948 */ /* 0x000fea0003800000 */
[----:B0-----:R-:W-:Y:S01]  /*e6e0*/  VIADD R0, R17, 0x20400 ;  /* 0x0002040011007836 */ /* 0x001fe20000000000 */
[----:B-1----:R-:W-:Y:S01]  /*e6f0*/  USHF.R.S32.HI UR4, URZ, 0x1f, UR54 ;  /* 0x0000001f3f047899 */ /* 0x002fe20008011436 */
[----:B------:R-:W-:Y:S01]  /*e700*/  BAR.SYNC.DEFER_BLOCKING 0x8, 0x180 ;  /* 0x0206000000007b1d */ /* 0x000fe20000010000 */
[----:B------:R-:W-:Y:S02]  /*e710*/  USHF.R.S32.HI UR49, URZ, 0x1f, UR36 ;  /* 0x0000001f3f317899 */ /* 0x000fe40008011424 */
[----:B------:R-:W-:-:S03]  /*e720*/  LOP3.LUT P0, RZ, R0, 0x3ff, RZ, 0xc0, !PT ;  /* 0x000003ff00ff7812 */ /* 0x000fc6000780c0ff */
[----:B------:R-:W-:Y:S01]  /*e730*/  ULDC.64 UR6, c[0x0][0x298] ;  /* 0x0000a60000067ab9 */ /* 0x000fe20000000a00 */
[----:B------:R-:W-:Y:S01]  /*e740*/  ULDC.64 UR8, c[0x0][0xa00] ;  /* 0x0002800000087ab9 */ /* 0x000fe20000000a00 */
[----:B------:R-:W-:Y:S01]  /*e750*/  UIMAD UR4, UR4, UR6, URZ ;  /* 0x00000006040472a4 */ /* 0x000fe2000f8e023f */
[----:B------:R-:W-:Y:S01]  /*e760*/  BSSY B6, `(.L_x_224) ;  /* 0x0000019000067945 */ /* 0x000fe20003800000 */
[----:B------:R-:W-:Y:S02]  /*e770*/  UISETP.NE.U32.AND UP0, UPT, UR8, URZ, UPT ;  /* 0x0000003f0800728c */ /* 0x000fe4000bf05070 */
[----:B------:R-:W-:Y:S02]  /*e780*/  UIMAD.WIDE.U32 UR56, UR54, UR6, URZ ;  /* 0x00000006363872a5 */ /* 0x000fe4000f8e003f */
[----:B------:R-:W-:Y:S02]  /*e790*/  UIMAD UR4, UR54, UR7, UR4 ;  /* 0x00000007360472a4 */ /* 0x000fe4000f8e0204 */
[----:B------:R-:W-:-:S02]  /*e7a0*/  UISETP.NE.AND.EX UP0, UPT, UR9, URZ, UPT, UP0 ;  /* 0x0000003f0900728c */ /* 0x000fc4000bf05300 */
[----:B------:R-:W-:Y:S02]  /*e7b0*/  UIADD3 UR51, UR57, UR4, URZ ;  /* 0x0000000439337290 */ /* 0x000fe4000fffe03f */
[----:B------:R-:W-:Y:S02]  /*e7c0*/  USEL UR48, UR48, URZ, !UP0 ;  /* 0x0000003f30307287 */ /* 0x000fe4000c000000 */
[----:B------:R-:W-:Y:S01]  /*e7d0*/  USEL UR37, UR50, URZ, !UP0 ;  /* 0x0000003f32257287 */ /* 0x000fe2000c000000 */
[----:B------:R-:W-:Y:S11]  /*e7e0*/  @!P0 BRA `(.L_x_225) ;  /* 0x0000000000408947 */ /* 0x000ff60003800000 */
        /* <DEDUP_REMOVED lines=11> */
[----:B--2---:R-:W-:Y:S02]  /*e8a0*/  IMAD.MOV.U32 R8, RZ, RZ, 0x70 ;  /* 0x00000070ff087424 */ /* 0x004fe400078e00ff */
[----:B------:R-:W-:Y:S02]  /*e8b0*/  IMAD.MOV.U32 R12, RZ, RZ, 0x1 ;  /* 0x00000001ff0c7424 */ /* 0x000fe400078e00ff */
[----:B------:R-:W-:-:S07]  /*e8c0*/  IMAD.MOV.U32 R13, RZ, RZ, RZ ;  /* 0x000000ffff0d7224 */ /* 0x000fce00078e00ff */
[----:B------:R-:W-:-:S07]  /*e8d0*/  LEPC R20, `(.L_x_225) ;  /* 0x000000001014794e */ /* 0x000fce0000000000 */
[----:B0-----:R-:W-:Y:S05]  /*e8e0*/  CALL.ABS.NOINC R2 ;  /* 0x0000000002007343 */ /* 0x001fea0003c00000 */
.L_x_225:
[----:B------:R-:W-:Y:S05]  /*e8f0*/  BSYNC B6 ;  /* 0x0000000000067941 */ /* 0x000fea0003800000 */
.L_x_224:
[----:B------:R-:W3:Y:S01]  /*e900*/  LDL.LU R0, [R1+0x24] ;  /* 0x0000240001007983 */ /* 0x000ee20000300800 */
[----:B------:R-:W0:Y:S01]  /*e910*/  LDC R6, c[0x0][0x448] ;  /* 0x00011200ff067b82 */ /* 0x000e220000000800 */
[----:B------:R-:W-:Y:S02]  /*e920*/  ULDC.64 UR8, c[0x0][0x2d8] ;  /* 0x0000b60000087ab9 */ /* 0x000fe40000000a00 */
[----:B--2---:R1:W5:Y:S01]  /*e930*/  LDL R9, [R1+0x34] ;  /* 0x0000340001097983 */ /* 0x0043620000100800 */
[----:B------:R-:W2:Y:S01]  /*e940*/  S2R R2, SR_TID.X ;  /* 0x0000000000027919 */ /* 0x000ea20000002100 */
[----:B0-----:R-:W-:-:S13]  /*e950*/  ISETP.NE.AND P0, PT, R6, 0x1, PT ;  /* 0x000000010600780c */ /* 0x001fda0003f05270 */
[----:B------:R-:W0:Y:S01]  /*e960*/  @P0 LDC R4, c[0x0][0x450] ;  /* 0x00011400ff040b82 */ /* 0x000e220000000800 */
[C---:B--2---:R-:W-:Y:S01]  /*e970*/  LOP3.LUT R3, R2.reuse, 0x7f, RZ, 0xc0, !PT ;  /* 0x0000007f02037812 */ /* 0x044fe200078ec0ff */
[----:B------:R-:W-:-:S03]  /*e980*/  IMAD.SHL.U32 R2, R2, 0x10, RZ ;  /* 0x0000001002027824 */ /* 0x000fc600078e00ff */
[----:B------:R-:W-:-:S04]  /*e990*/  SHF.R.U32.HI R3, RZ, 0x3, R3 ;  /* 0x00000003ff037819 */ /* 0x000fc80000011603 */
[----:B------:R-:W-:Y:S02]  /*e9a0*/  LOP3.LUT R2, R3, 0x70, R2, 0xf8, !PT ;  /* 0x0000007003027812 */ /* 0x000fe400078ef802 */
[----:B------:R-:W2:Y:S01]  /*e9b0*/  @P0 LDC R3, c[0x0][0x44c] ;  /* 0x00011300ff030b82 */ /* 0x000ea20000000800 */
[----:B------:R-:W-:Y:S01]  /*e9c0*/  UIMAD UR6, UR49, UR8, URZ ;  /* 0x00000008310672a4 */ /* 0x000fe2000f8e023f */
[----:B------:R-:W4:Y:S01]  /*e9d0*/  S2R R8, SR_TID.X ;  /* 0x0000000000087919 */ /* 0x000f220000002100 */
[----:B------:R-:W-:Y:S02]  /*e9e0*/  UMOV UR50, UR56 ;  /* 0x0000003800327c82 */ /* 0x000fe40008000000 */
[----:B------:R-:W-:Y:S01]  /*e9f0*/  UIMAD.WIDE.U32 UR4, UR36, UR8, UR50 ;  /* 0x00000008240472a5 */ /* 0x000fe2000f8e0032 */
[----:B------:R-:W1:Y:S01]  /*ea00*/  S2R R7, SR_TID.X ;  /* 0x0000000000077919 */ /* 0x000e620000002100 */
[----:B------:R-:W-:-:S03]  /*ea10*/  UIMAD UR6, UR36, UR9, UR6 ;  /* 0x00000009240672a4 */ /* 0x000fc6000f8e0206 */
[----:B------:R-:W-:Y:S01]  /*ea20*/  ULDC.64 UR8, c[0x0][0x2e0] ;  /* 0x0000b80000087ab9 */ /* 0x000fe20000000a00 */
[----:B------:R-:W-:Y:S02]  /*ea30*/  UIADD3 UR5, UR5, UR6, URZ ;  /* 0x0000000605057290 */ /* 0x000fe4000fffe03f */
[----:B------:R-:W-:Y:S02]  /*ea40*/  UIMAD UR6, UR37, UR8, URZ ;  /* 0x00000008250672a4 */ /* 0x000fe4000f8e023f */
[----:B------:R-:W-:Y:S02]  /*ea50*/  UIMAD.WIDE.U32 UR4, UR48, UR8, UR4 ;  /* 0x00000008300472a5 */ /* 0x000fe4000f8e0004 */
[----:B------:R-:W-:-:S03]  /*ea60*/  UIMAD UR6, UR48, UR9, UR6 ;  /* 0x00000009300672a4 */ /* 0x000fc6000f8e0206 */
[----:B------:R-:W-:Y:S01]  /*ea70*/  ULDC.64 UR8, c[0x0][0x2d0] ;  /* 0x0000b40000087ab9 */ /* 0x000fe20000000a00 */
[----:B------:R-:W-:Y:S01]  /*ea80*/  UIADD3 UR5, UR5, UR6, URZ ;  /* 0x0000000605057290 */ /* 0x000fe2000fffe03f */
[----:B----4-:R-:W-:Y:S02]  /*ea90*/  IMAD.SHL.U32 R8, R8, 0x10, RZ ;  /* 0x0000001008087824 */ /* 0x010fe400078e00ff */
[----:B-1----:R-:W-:-:S03]  /*eaa0*/  IMAD.SHL.U32 R10, R7, 0x10, RZ ;  /* 0x00000010070a7824 */ /* 0x002fc600078e00ff */
[----:B------:R-:W-:Y:S02]  /*eab0*/  LOP3.LUT R8, R8, 0x70, RZ, 0xc0, !PT ;  /* 0x0000007008087812 */ /* 0x000fe400078ec0ff */
[----:B------:R-:W-:Y:S02]  /*eac0*/  LOP3.LUT R10, R10, 0x70, RZ, 0xc0, !PT ;  /* 0x000000700a0a7812 */ /* 0x000fe400078ec0ff */
[----:B------:R-:W-:Y:S01]  /*ead0*/  LOP3.LUT R8, R8, 0x80, RZ, 0xfc, !PT ;  /* 0x0000008008087812 */ /* 0x000fe200078efcff */
[----:B---3--:R-:W-:-:S05]  /*eae0*/  IMAD.SHL.U32 R5, R0, 0x80, RZ ;  /* 0x0000008000057824 */ /* 0x008fca00078e00ff */
[----:B------:R-:W-:-:S05]  /*eaf0*/  LOP3.LUT R0, R2, R5, RZ, 0xfc, !PT ;  /* 0x0000000502007212 */ /* 0x000fca00078efcff */
[----:B--2---:R-:W-:-:S04]  /*eb00*/  @P0 IMAD.HI.U32 R3, R0, R3, RZ ;  /* 0x0000000300030227 */ /* 0x004fc800078e00ff */
[----:B------:R-:W-:Y:S01]  /*eb10*/  IMAD.MOV.U32 R2, RZ, RZ, R0 ;  /* 0x000000ffff027224 */ /* 0x000fe200078e0000 */
[----:B0-----:R-:W-:-:S04]  /*eb20*/  @P0 SHF.R.U32.HI R2, RZ, R4, R3 ;  /* 0x00000004ff020219 */ /* 0x001fc80000011603 */
[--C-:B------:R-:W-:Y:S01]  /*eb30*/  SHF.R.S32.HI R4, RZ, 0x1f, R2.reuse ;  /* 0x0000001fff047819 */ /* 0x100fe20000011402 */
[----:B------:R-:W-:-:S04]  /*eb40*/  IMAD.MOV R3, RZ, RZ, -R2 ;  /* 0x000000ffff037224 */ /* 0x000fc800078e0a02 */
[----:B------:R-:W-:Y:S02]  /*eb50*/  IMAD R0, R6, R3, R0 ;  /* 0x0000000306007224 */ /* 0x000fe400078e0200 */
[----:B------:R-:W-:Y:S02]  /*eb60*/  IMAD R4, R4, UR8, RZ ;  /* 0x0000000804047c24 */ /* 0x000fe4000f8e02ff */
[----:B------:R-:W-:Y:S02]  /*eb70*/  IMAD.U32 R3, RZ, RZ, UR8 ;  /* 0x00000008ff037e24 */ /* 0x000fe4000f8e00ff */
[C---:B------:R-:W-:Y:S02]  /*eb80*/  IMAD R4, R2.reuse, UR9, R4 ;  /* 0x0000000902047c24 */ /* 0x040fe4000f8e0204 */
[----:B------:R-:W-:Y:S01]  /*eb90*/  IMAD.WIDE.U32 R2, R2, R3, UR4 ;  /* 0x0000000402027e25 */ /* 0x000fe2000f8e0003 */
[----:B------:R-:W-:-:S03]  /*eba0*/  ULDC.64 UR4, c[0x0][0x2c8] ;  /* 0x0000b20000047ab9 */ /* 0x000fc60000000a00 */
[----:B------:R-:W-:Y:S01]  /*ebb0*/  IMAD.IADD R3, R3, 0x1, R4 ;  /* 0x0000000103037824 */ /* 0x000fe200078e0204 */
[----:B------:R-:W-:Y:S01]  /*ebc0*/  SHF.R.S32.HI R4, RZ, 0x1f, R0 ;  /* 0x0000001fff047819 */ /* 0x000fe20000011400 */
[----:B------:R-:W-:-:S04]  /*ebd0*/  IMAD.WIDE.U32 R2, R0, UR4, R2 ;  /* 0x0000000400027c25 */ /* 0x000fc8000f8e0002 */
[----:B------:R-:W-:-:S04]  /*ebe0*/  IMAD R4, R4, UR4, RZ ;  /* 0x0000000404047c24 */ /* 0x000fc8000f8e02ff */
[----:B------:R-:W-:Y:S01]  /*ebf0*/  IMAD R4, R0, UR5, R4 ;  /* 0x0000000500047c24 */ /* 0x000fe2000f8e0204 */
[----:B------:R-:W-:Y:S02]  /*ec00*/  ULDC.64 UR4, c[0x0][0x280] ;  /* 0x0000a00000047ab9 */ /* 0x000fe40000000a00 */
[----:B------:R-:W-:Y:S01]  /*ec10*/  IADD3 R0, P0, R2, UR4, RZ ;  /* 0x0000000402007c10 */ /* 0x000fe2000ff1e0ff */
[----:B------:R-:W-:Y:S02]  /*ec20*/  ULDC UR4, c[0x0][0x2b8] ;  /* 0x0000ae0000047ab9 */ /* 0x000fe40000000800 */
[----:B------:R-:W-:Y:S02]  /*ec30*/  ISETP.GE.AND P1, PT, R8, UR4, PT ;  /* 0x0000000408007c0c */ /* 0x000fe4000bf26270 */
[----:B------:R-:W-:Y:S02]  /*ec40*/  IADD3.X R2, R3, UR5, R4, P0, !PT ;  /* 0x0000000503027c10 */ /* 0x000fe400087fe404 */
[----:B------:R-:W-:Y:S01]  /*ec50*/  ISETP.GE.AND P0, PT, R10, UR4, PT ;  /* 0x000000040a007c0c */ /* 0x000fe2000bf06270 */
[----:B------:R-:W-:-:S03]  /*ec60*/  UMOV UR4, 0xffffffff ;  /* 0xffffffff00047882 */ /* 0x000fc60000000000 */
[----:B------:R-:W-:Y:S09]  /*ec70*/  BRA.DIV UR4, `(.L_x_226) ;  /* 0x0000003e04207947 */ /* 0x000ff2000b800000 */
[----:B------:R-:W0:Y:S01]  /*ec80*/  S2R R7, SR_TID.X ;  /* 0x0000000000077919 */ /* 0x000e220000002100 */
[----:B------:R-:W-:Y:S02]  /*ec90*/  IMAD R4, R19, R6, RZ ;  /* 0x0000000613047224 */ /* 0x000fe400078e02ff */
[----:B------:R-:W-:Y:S04]  /*eca0*/  SHFL.IDX PT, R6, R2, RZ, 0x181f ;  /* 0x00181fff02067589 */ /* 0x000fe800000e0000 */
[----:B------:R-:W-:Y:S01]  /*ecb0*/  SHFL.IDX PT, R8, R2, 0x1, 0x181f ;  /* 0x00381f0002087f89 */ /* 0x000fe200000e0000 */
[----:B0-----:R-:W-:-:S04]  /*ecc0*/  LOP3.LUT R7, R7, 0x7f, RZ, 0xc0, !PT ;  /* 0x0000007f07077812 */ /* 0x001fc800078ec0ff */
[----:B------:R-:W-:-:S05]  /*ecd0*/  SHF.R.U32.HI R7, RZ, 0x3, R7 ;  /* 0x00000003ff077819 */ /* 0x000fca0000011607 */
[----:B------:R-:W-:Y:S02]  /*ece0*/  IMAD.IADD R3, R7, 0x1, R5 ;  /* 0x0000000107037824 */ /* 0x000fe400078e0205 */
[----:B------:R-:W0:Y:S02]  /*ecf0*/  SHFL.IDX PT, R7, R0, RZ, 0x181f ;  /* 0x00181fff00077589 */ /* 0x000e2400000e0000 */
[C---:B------:R-:W-:Y:S01]  /*ed00*/  VIADD R5, R3.reuse, 0x10 ;  /* 0x0000001003057836 */ /* 0x040fe20000000000 */
[----:B------:R-:W-:-:S04]  /*ed10*/  ISETP.GE.AND P4, PT, R3, R4, PT ;  /* 0x000000040300720c */ /* 0x000fc80003f86270 */
[----:B------:R-:W-:Y:S02]  /*ed20*/  ISETP.GE.AND P2, PT, R5, R4, PT ;  /* 0x000000040500720c */ /* 0x000fe40003f46270 */
[----:B------:R-:W1:Y:S07]  /*ed30*/  SHFL.IDX PT, R5, R0, 0x1, 0x181f ;  /* 0x00381f0000057f89 */ /* 0x000e6e00000e0000 */
[----:B0-----:R-:W-:-:S05]  /*ed40*/  @!P4 IADD3 R7, P3, R10, R7, RZ ;  /* 0x000000070a07c210 */ /* 0x001fca0007f7e0ff */
[----:B------:R-:W-:-:S05]  /*ed50*/  @!P4 IMAD.X R6, RZ, RZ, R6, P3 ;  /* 0x000000ffff06c224 */ /* 0x000fca00018e0606 */
[----:B------:R-:W-:-:S04]  /*ed60*/  @!P4 LOP3.LUT R7, R7, R6, RZ, 0x3c, !PT ;  /* 0x000000060707c212 */ /* 0x000fc800078e3cff */
[----:B------:R-:W-:-:S04]  /*ed70*/  @!P4 LOP3.LUT R6, R7, R6, RZ, 0x3c, !PT ;  /* 0x000000060706c212 */ /* 0x000fc800078e3cff */
[----:B------:R-:W-:-:S05]  /*ed80*/  @!P4 LOP3.LUT R7, R7, R6, RZ, 0x3c, !PT ;  /* 0x000000060707c212 */ /* 0x000fca00078e3cff */
[----:B-----5:R-:W-:Y:S04]  /*ed90*/  @!P4 LDGSTS.E.BYPASS.LTC128B.128 [R9+0x20400], desc[UR46][R6.64], !P0 ;  /* 0x204000000609cfae */ /* 0x020fe8000c101d6e */
[----:B------:R1:W-:Y:S02]  /*eda0*/  @!P4 LDGSTS.E.BYPASS.LTC128B.128 [R9+0x24400], desc[UR46][R6.64+0x80], !P1 ;  /* 0x244000800609cfae */ /* 0x0003e4000c901d6e */
[----:B-1----:R-:W-:Y:S01]  /*edb0*/  @!P2 IADD3 R7, P3, R10, R5, RZ ;  /* 0x000000050a07a210 */ /* 0x002fe20007f7e0ff */
[----:B------:R-:W-:-:S04]  /*edc0*/  VIADD R5, R3, 0x20 ;  /* 0x0000002003057836 */ /* 0x000fc80000000000 */
[----:B------:R-:W-:-:S05]  /*edd0*/  @!P2 IMAD.X R6, RZ, RZ, R8, P3 ;  /* 0x000000ffff06a224 */ /* 0x000fca00018e0608 */
[----:B------:R-:W-:-:S04]  /*ede0*/  @!P2 LOP3.LUT R7, R7, R6, RZ, 0x3c, !PT ;  /* 0x000000060707a212 */ /* 0x000fc800078e3cff */
[----:B------:R-:W-:-:S04]  /*edf0*/  @!P2 LOP3.LUT R6, R7, R6, RZ, 0x3c, !PT ;  /* 0x000000060706a212 */ /* 0x000fc800078e3cff */
[----:B------:R-:W-:-:S05]  /*ee00*/  @!P2 LOP3.LUT R7, R7, R6, RZ, 0x3c, !PT ;  /* 0x000000060707a212 */ /* 0x000fca00078e3cff */
[----:B------:R-:W-:Y:S04]  /*ee10*/  @!P2 LDGSTS.E.BYPASS.LTC128B.128 [R9+0x20c00], desc[UR46][R6.64], !P0 ;  /* 0x20c000000609afae */ /* 0x000fe8000c101d6e */
[----:B------:R0:W-:Y:S01]  /*ee20*/  @!P2 LDGSTS.E.BYPASS.LTC128B.128 [R9+0x24c00], desc[UR46][R6.64+0x80], !P1 ;  /* 0x24c000800609afae */ /* 0x0001e2000c901d6e */
[----:B------:R-:W-:Y:S01]  /*ee30*/  ISETP.GE.AND P2, PT, R5, R4, PT ;  /* 0x000000040500720c */ /* 0x000fe20003f46270 */
[----:B------:R-:W-:Y:S02]  /*ee40*/  VIADD R5, R3, 0x30 ;  /* 0x0000003003057836 */ /* 0x000fe40000000000 */
[----:B0-----:R-:W0:Y:S04]  /*ee50*/  SHFL.IDX PT, R7, R0, 0x2, 0x181f ;  /* 0x00581f0000077f89 */ /* 0x001e2800000e0000 */
[----:B------:R-:W1:Y:S06]  /*ee60*/  SHFL.IDX PT, R6, R2, 0x2, 0x181f ;  /* 0x00581f0002067f89 */ /* 0x000e6c00000e0000 */
[----:B0-----:R-:W-:-:S05]  /*ee70*/  @!P2 IADD3 R7, P3, R10, R7, RZ ;  /* 0x000000070a07a210 */ /* 0x001fca0007f7e0ff */
[----:B-1----:R-:W-:-:S05]  /*ee80*/  @!P2 IMAD.X R6, RZ, RZ, R6, P3 ;  /* 0x000000ffff06a224 */ /* 0x002fca00018e0606 */
        /* <DEDUP_REMOVED lines=38> */
[----:B------:R-:W-:-:S03]  /*f0f0*/  ISETP.GE.AND P2, PT, R5, R4, PT ;  /* 0x000000040500720c */ /* 0x000fc60003f46270 */
[----:B------:R-:W-:Y:S04]  /*f100*/  SHFL.IDX PT, R5, R2, 0x7, 0x181f ;  /* 0x00f81f0002057f89 */ /* 0x000fe800000e0000 */
[----:B0-----:R-:W0:Y:S04]  /*f110*/  SHFL.IDX PT, R7, R0, 0x6, 0x181f ;  /* 0x00d81f0000077f89 */ /* 0x001e2800000e0000 */
[----:B------:R-:W1:Y:S04]  /*f120*/  SHFL.IDX PT, R6, R2, 0x6, 0x181f ;  /* 0x00d81f0002067f89 */ /* 0x000e6800000e0000 */
[----:B------:R-:W2:Y:S01]  /*f130*/  SHFL.IDX PT, R0, R0, 0x7, 0x181f ;  /* 0x00f81f0000007f89 */ /* 0x000ea200000e0000 */
[----:B0-----:R-:W-:-:S05]  /*f140*/  @!P2 IADD3 R7, P3, R10, R7, RZ ;  /* 0x000000070a07a210 */ /* 0x001fca0007f7e0ff */
[----:B-1----:R-:W-:-:S05]  /*f150*/  @!P2 IMAD.X R6, RZ, RZ, R6, P3 ;  /* 0x000000ffff06a224 */ /* 0x002fca00018e0606 */
[----:B------:R-:W-:-:S04]  /*f160*/  @!P2 LOP3.LUT R7, R7, R6, RZ, 0x3c, !PT ;  /* 0x000000060707a212 */ /* 0x000fc800078e3cff */
[----:B------:R-:W-:-:S04]  /*f170*/  @!P2 LOP3.LUT R6, R7, R6, RZ, 0x3c, !PT ;  /* 0x000000060706a212 */ /* 0x000fc800078e3cff */
[----:B------:R-:W-:-:S05]  /*f180*/  @!P2 LOP3.LUT R7, R7, R6, RZ, 0x3c, !PT ;  /* 0x000000060707a212 */ /* 0x000fca00078e3cff */
[----:B------:R1:W-:Y:S04]  /*f190*/  @!P2 LDGSTS.E.BYPASS.LTC128B.128 [R9+0x23400], desc[UR46][R6.64], !P0 ;  /* 0x234000000609afae */ /* 0x0003e8000c101d6e */
[----:B--2---:R1:W-:Y:S02]  /*f1a0*/  @!P2 LDGSTS.E.BYPASS.LTC128B.128 [R9+0x27400], desc[UR46][R6.64+0x80], !P1 ;  /* 0x274000800609afae */ /* 0x0043e4000c901d6e */
.L_x_313:
[----:B------:R-:W-:Y:S01]  /*f1b0*/  VIADD R3, R3, 0x70 ;  /* 0x0000007003037836 */ /* 0x000fe20000000000 */
[----:B------:R-:W-:Y:S04]  /*f1c0*/  BSSY B0, `(.L_x_227) ;  /* 0x000000a000007945 */ /* 0x000fe80003800000 */
[----:B------:R-:W-:-:S13]  /*f1d0*/  ISETP.GE.AND P2, PT, R3, R4, PT ;  /* 0x000000040300720c */ /* 0x000fda0003f46270 */
[----:B------:R-:W-:Y:S05]  /*f1e0*/  @P2 BRA `(.L_x_228) ;  /* 0x00000000001c2947 */ /* 0x000fea0003800000 */
[----:B------:R-:W-:-:S05]  /*f1f0*/  IADD3 R2, P2, R10, R0, RZ ;  /* 0x000000000a027210 */ /* 0x000fca0007f5e0ff */
[----:B------:R-:W-:-:S05]  /*f200*/  IMAD.X R3, RZ, RZ, R5, P2 ;  /* 0x000000ffff037224 */ /* 0x000fca00010e0605 */
[----:B------:R-:W-:Y:S01]  /*f210*/  @!PT LDS RZ, [RZ] ;  /* 0x00000000fffff984 */ /* 0x000fe20000000800 */
[----:B------:R-:W-:Y:S01]  /*f220*/  @!PT LDS RZ, [RZ] ;  /* 0x00000000fffff984 */ /* 0x000fe20000000800 */
[----:B------:R-:W-:Y:S01]  /*f230*/  @!PT LDS RZ, [RZ] ;  /* 0x00000000fffff984 */ /* 0x000fe20000000800 */
[----:B------:R2:W-:Y:S04]  /*f240*/  LDGSTS.E.BYPASS.LTC128B.128 [R9+0x23c00], desc[UR46][R2.64], !P0 ;  /* 0x23c0000002097fae */ /* 0x0005e8000c101d6e */
[----:B------:R2:W-:Y:S02]  /*f250*/  LDGSTS.E.BYPASS.LTC128B.128 [R9+0x27c00], desc[UR46][R2.64+0x80], !P1 ;  /* 0x27c0008002097fae */ /* 0x0005e4000c901d6e */
.L_x_228:
[----:B------:R-:W-:Y:S05]  /*f260*/  BSYNC B0 ;  /* 0x0000000000007941 */ /* 0x000fea0003800000 */
.L_x_227:
[----:B------:R-:W-:Y:S01]  /*f270*/  NOP ;  /* 0x0000000000007918 */ /* 0x000fe20000000000 */
[----:B------:R-:W-:-:S13]  /*f280*/  PLOP3.LUT P0, PT, PT, PT, PT, 0x80, 0x0 ;  /* 0x000000000000781c */ /* 0x000fda0003f0f070 */
.L_x_229:
[----:B------:R-:W-:Y:S02]  /*f290*/  PLOP3.LUT P1, PT, P1, P0, PT, 0xa2, 0x0 ;  /* 0x000000000000781c */ /* 0x000fe40000f21472 */
[----:B------:R-:W-:-:S08]  /*f2a0*/  @P0 R2UR P1, UR4, R17 ;  /* 0x00000000110402ca */ /* 0x000fd00000020000 */
[----:B------:R-:W-:-:S05]  /*f2b0*/  @P0 PLOP3.LUT P0, PT, P1, PT, PT, 0x80, 0x0 ;  /* 0x000000000000081c */ /* 0x000fca0000f0f070 */
[----:B------:R-:W-:Y:S01]  /*f2c0*/  @!P1 SYNCS.ARRIVE.TRANS64.RED.A0T1 RZ, [UR4+0x38800], RZ ;  /* 0x038800ffffff99a7 */ /* 0x000fe20008200404 */
[----:B------:R-:W-:Y:S07]  /*f2d0*/  @!P1 ARRIVES.LDGSTSBAR.64.TRANSCNT [UR4+0x38800] ;  /* 0x03880000ff0099b0 */ /* 0x000fee0008000a84 */
[----:B------:R-:W-:Y:S05]  /*f2e0*/  @P0 BRA.U.ANY `(.L_x_229) ;  /* 0xfffffffd00e80947 */ /* 0x000fea000393ffff */
[----:B--2---:R-:W2:Y:S02]  /*f2f0*/  LDL.LU R2, [R1+0x38] ;  /* 0x0000380001027983 */ /* 0x004ea40000300800 */
[----:B--2---:R-:W-:-:S05]  /*f300*/  VIADD R2, R2, 0x1 ;  /* 0x0000000102027836 */ /* 0x004fca0000000000 */
[----:B------:R2:W-:Y:S01]  /*f310*/  STL [R1+0x38], R2 ;  /* 0x0000380201007387 */ /* 0x0005e20000100800 */
[----:B------:R-:W-:-:S04]  /*f320*/  LEA.HI R0, R2, R2, RZ, 0x1 ;  /* 0x0000000202007211 */ /* 0x000fc800078f08ff */
[----:B------:R-:W-:-:S05]  /*f330*/  LOP3.LUT R0, R0, 0xfffffffe, RZ, 0xc0, !PT ;  /* 0xfffffffe00007812 */ /* 0x000fca00078ec0ff */
[----:B------:R-:W-:-:S05]  /*f340*/  IMAD.IADD R0, R2, 0x1, -R0 ;  /* 0x0000000102007824 */ /* 0x000fca00078e0a00 */
[----:B------:R-:W-:Y:S01]  /*f350*/  SHF.L.U32 R0, R0, 0x1f, RZ ;  /* 0x0000001f00007819 */ /* 0x000fe200000006ff */
[----:B------:R-:W-:Y:S01]  /*f360*/  NOP ;  /* 0x0000000000007918 */ /* 0x000fe20000000000 */
[----:B------:R2:W-:Y:S01]  /*f370*/  SYNCS.ARRIVE.TRANS64.A1T0 RZ, [R17+URZ+0x38800], RZ ;  /* 0x038800ff11ff79a7 */ /* 0x0005e2000810003f */
[----:B------:R-:W-:Y:S01]  /*f380*/  BSSY B0, `(.L_x_230) ;  /* 0x0000003000007945 */ /* 0x000fe20003800000 */
[----:B------:R-:W3:Y:S03]  /*f390*/  SYNCS.PHASECHK.TRANS64.TRYWAIT P0, [R17+URZ+0x38820], R0 ;  /* 0x03882000110075a7 */ /* 0x000ee6000800017f */
[----:B--23--:R-:W-:Y:S05]  /*f3a0*/  @!P0 BRA `(.L_x_231) ;  /* 0x00000040001c8947 */ /* 0x00cfea0003800000 */
.L_x_314:
[----:B------:R-:W-:Y:S05]  /*f3b0*/  BSYNC B0 ;  /* 0x0000000000007941 */ /* 0x000fea0003800000 */
.L_x_230:
[----:B------:R-:W-:-:S06]  /*f3c0*/  UISETP.GE.AND UP0, UPT, UR41, 0x81, UPT ;  /* 0x000000812900788c */ /* 0x000fcc000bf06270 */
[----:B------:R-:W-:-:S13]  /*f3d0*/  PLOP3.LUT P0, PT, PT, PT, UP0, 0x80, 0x0 ;  /* 0x000000000000781c */ /* 0x000fda0003f0f008 */
[----:B------:R-:W-:Y:S05]  /*f3e0*/  @!P0 BRA `(.L_x_232) ;  /* 0x0000001400648947 */ /* 0x000fea0003800000 */
[----:B--2---:R2:W5:Y:S01]  /*f3f0*/  LDL.LU R0, [R1+0xc] ;  /* 0x00000c0001007983 */ /* 0x0045620000300800 */
[----:B------:R-:W-:-:S03]  /*f400*/  ULEA.HI.SX32 UR4, UR40, 0xfffffffe, 0x19 ;  /* 0xfffffffe28047891 */ /* 0x000fc6000f8fca3f */
[----:B------:R2:W5:Y:S03]  /*f410*/  LDL.LU R3, [R1+0x4] ;  /* 0x0000040001037983 */ /* 0x0005660000300800 */
[----:B------:R-:W-:-:S07]  /*f420*/  IMAD.U32 R2, RZ, RZ, UR4 ;  /* 0x00000004ff027e24 */ /* 0x000fce000f8e00ff */
.L_x_254:
[----:B------:R-:W3:Y:S01]  /*f430*/  LDL R4, [R1+0x14] ;  /* 0x0000140001047983 */ /* 0x000ee20000100800 */
[----:B-----5:R-:W-:Y:S01]  /*f440*/  VIADD R5, R3, 0x1 ;  /* 0x0000000103057836 */ /* 0x020fe20000000000 */
[----:B------:R-:W-:Y:S05]  /*f450*/  YIELD ;  /* 0x0000000000007946 */ /* 0x000fea0003800000 */
[C---:B------:R-:W-:Y:S01]  /*f460*/  ISETP.NE.AND P0, PT, R5.reuse, 0x2, PT ;  /* 0x000000020500780c */ /* 0x040fe20003f05270 */
[----:B------:R-:W-:Y:S03]  /*f470*/  BSSY B0, `(.L_x_233) ;  /* 0x000008a000007945 */ /* 0x000fe60003800000 */
[----:B------:R-:W-:-:S02]  /*f480*/  SEL R10, R5, RZ, P0 ;  /* 0x000000ff050a7207 */ /* 0x000fc40000000000 */
[----:B---3--:R-:W-:Y:S02]  /*f490*/  LOP3.LUT P1, RZ, R4, 0x1, RZ, 0xc0, !PT ;  /* 0x0000000104ff7812 */ /* 0x008fe4000782c0ff */
[----:B------:R-:W-:-:S04]  /*f4a0*/  SEL R4, RZ, 0x1, P0 ;  /* 0x00000001ff047807 */ /* 0x000fc80000000000 */
[----:B01----:R-:W-:-:S05]  /*f4b0*/  LOP3.LUT R9, R0, R4, RZ, 0x3c, !PT ;  /* 0x0000000400097212 */ /* 0x003fca00078e3cff */
[----:B------:R0:W-:Y:S04]  /*f4c0*/  STL [R1+0xc], R9 ;  /* 0x00000c0901007387 */ /* 0x0001e80000100800 */
[----:B------:R0:W-:Y:S01]  /*f4d0*/  STL [R1+0x4], R10 ;  /* 0x0000040a01007387 */ /* 0x0001e20000100800 */
[----:B------:R-:W-:Y:S05]  /*f4e0*/  @!P1 BRA `(.L_x_234) ;  /* 0x0000000800089947 */ /* 0x000fea0003800000 */
[----:B------:R-:W-:Y:S01]  /*f4f0*/  ULDC.64 UR4, c[0x0][0x418] ;  /* 0x0001060000047ab9 */ /* 0x000fe20000000a00 */
[----:B------:R-:W-:Y:S01]  /*f500*/  IMAD.MOV.U32 R8, RZ, RZ, R2 ;  /* 0x000000ffff087224 */ /* 0x000fe200078e0002 */
[----:B------:R-:W-:-:S04]  /*f510*/  ISETP.NE.U32.AND P0, PT, RZ, UR4, PT ;  /* 0x00000004ff007c0c */ /* 0x000fc8000bf05070 */
[----:B------:R-:W-:-:S13]  /*f520*/  ISETP.NE.AND.EX P0, PT, RZ, UR5, PT, P0 ;  /* 0x00000005ff007c0c */ /* 0x000fda000bf05300 */
[----:B------:R-:W-:Y:S05]  /*f530*/  @!P0 BRA `(.L_x_235) ;  /* 0x00000000004c8947 */ /* 0x000fea0003800000 */
[----:B------:R-:W3:Y:S01]  /*f540*/  LDL R12, [R1+0x18] ;  /* 0x00001800010c7983 */ /* 0x000ee20000100800 */
[----:B------:R-:W1:Y:S01]  /*f550*/  LDC R7, c[0x0][0x43c] ;  /* 0x00010f00ff077b82 */ /* 0x000e620000000800 */
[----:B------:R-:W-:Y:S02]  /*f560*/  ULDC.64 UR6, c[0x0][0x428] ;  /* 0x00010a0000067ab9 */ /* 0x000fe40000000a00 */
[----:B------:R-:W4:Y:S01]  /*f570*/  LDL R11, [R1+0x10] ;  /* 0x00001000010b7983 */ /* 0x000f220000100800 */
[----:B-1----:R-:W-:-:S13]  /*f580*/  ISETP.NE.AND P0, PT, R7, 0x1, PT ;  /* 0x000000010700780c */ /* 0x002fda0003f05270 */
[----:B------:R-:W1:Y:S02]  /*f590*/  @P0 LDC.64 R4, c[0x0][0x440] ;  /* 0x00011000ff040b82 */ /* 0x000e640000000a00 */
[----:B-1----:R-:W-:-:S04]  /*f5a0*/  @P0 IMAD.HI.U32 R6, R2, R4, RZ ;  /* 0x0000000402060227 */ /* 0x002fc800078e00ff */
[----:B------:R-:W-:Y:S01]  /*f5b0*/  IMAD.MOV.U32 R4, RZ, RZ, R2 ;  /* 0x000000ffff047224 */ /* 0x000fe200078e0002 */
[----:B------:R-:W-:-:S04]  /*f5c0*/  @P0 SHF.R.U32.HI R4, RZ, R5, R6 ;  /* 0x00000005ff040219 */ /* 0x000fc80000011606 */
[--C-:B------:R-:W-:Y:S01]  /*f5d0*/  SHF.R.S32.HI R5, RZ, 0x1f, R4.reuse ;  /* 0x0000001fff057819 */ /* 0x100fe20000011404 */
[----:B------:R-:W-:-:S04]  /*f5e0*/  IMAD.MOV R8, RZ, RZ, -R4 ;  /* 0x000000ffff087224 */ /* 0x000fc800078e0a04 */
[----:B------:R-:W-:Y:S02]  /*f5f0*/  IMAD R8, R7, R8, R2 ;  /* 0x0000000807087224 */ /* 0x000fe400078e0202 */
[----:B---3--:R-:W-:-:S04]  /*f600*/  IMAD R6, R12, UR6, RZ ;  /* 0x000000060c067c24 */ /* 0x008fc8000f8e02ff */
[C---:B----4-:R-:W-:Y:S02]  /*f610*/  IMAD R6, R11.reuse, UR7, R6 ;  /* 0x000000070b067c24 */ /* 0x050fe4000f8e0206 */
[----:B------:R-:W-:-:S04]  /*f620*/  IMAD.WIDE.U32 R4, R11, UR6, R4 ;  /* 0x000000060b047c25 */ /* 0x000fc8000f8e0004 */
[----:B------:R-:W-:Y:S01]  /*f630*/  IMAD.IADD R5, R6, 0x1, R5 ;  /* 0x0000000106057824 */ /* 0x000fe200078e0205 */
[----:B------:R-:W-:-:S04]  /*f640*/  LEA R6, P0, R4, UR4, 0x2 ;  /* 0x0000000404067c11 */ /* 0x000fc8000f8010ff */
[----:B------:R-:W-:-:S05]  /*f650*/  LEA.HI.X R7, R4, UR5, R5, 0x2, P0 ;  /* 0x0000000504077c11 */ /* 0x000fca00080f1405 */
[----:B------:R1:W5:Y:S04]  /*f660*/  LDG.E R16, desc[UR46][R6.64] ;  /* 0x0000002e06107981 */ /* 0x000368000c1e1900 */
.L_x_235:
[----:B-1----:R-:W-:Y:S01]  /*f670*/  IMAD R6, R10, 0x8, R17 ;  /* 0x000000080a067824 */ /* 0x002fe200078e0211 */
[----:B------:R-:W-:Y:S01]  /*f680*/  SHF.L.U32 R5, R9, 0x1f, RZ ;  /* 0x0000001f09057819 */ /* 0x000fe200000006ff */
[----:B------:R-:W1:Y:S01]  /*f690*/  S2R R4, SR_TID.X ;  /* 0x0000000000047919 */ /* 0x000e620000002100 */
[----:B------:R-:W-:Y:S02]  /*f6a0*/  BSSY B1, `(.L_x_236) ;  /* 0x0000005000017945 */ /* 0x000fe40003800000 */
[----:B------:R-:W3:Y:S01]  /*f6b0*/  SYNCS.PHASECHK.TRANS64.TRYWAIT P0, [R6+URZ+0x38880], R5 ;  /* 0x03888005060075a7 */ /* 0x000ee2000800017f */
[----:B-1----:R-:W-:-:S04]  /*f6c0*/  LOP3.LUT R4, R4, 0x7f, RZ, 0xc0, !PT ;  /* 0x0000007f04047812 */ /* 0x002fc800078ec0ff */
[----:B------:R-:W-:Y:S01]  /*f6d0*/  ISETP.NE.AND P1, PT, R4, RZ, PT ;  /* 0x000000ff0400720c */ /* 0x000fe20003f25270 */
[----:B---3--:R-:W-:-:S12]  /*f6e0*/  @!P0 BRA `(.L_x_237) ;  /* 0x0000003c00608947 */ /* 0x008fd80003800000 */
.L_x_315:
[----:B------:R-:W-:Y:S05]  /*f6f0*/  BSYNC B1 ;  /* 0x0000000000017941 */ /* 0x000fea0003800000 */
.L_x_236:
[----:B------:R-:W-:Y:S04]  /*f700*/  BSSY B1, `(.L_x_238) ;  /* 0x0000009000017945 */ /* 0x000fe80003800000 */
[----:B------:R-:W-:Y:S05]  /*f710*/  @P1 BRA `(.L_x_239) ;  /* 0x00000000001c1947 */ /* 0x000fea0003800000 */
[----:B------:R-:W3:Y:S02]  /*f720*/  S2R R4, SR_TID.X ;  /* 0x0000000000047919 */ /* 0x000ee40000002100 */
[----:B---3--:R-:W-:Y:S01]  /*f730*/  LOP3.LUT R7, R4, 0x1f, RZ, 0xc0, !PT ;  /* 0x0000001f04077812 */ /* 0x008fe200078ec0ff */
[----:B------:R-:W-:-:S03]  /*f740*/  IMAD.MOV.U32 R4, RZ, RZ, 0x8000 ;  /* 0x00008000ff047424 */ /* 0x000fc600078e00ff */
[----:B------:R-:W-:Y:S01]  /*f750*/  ISETP.NE.AND P0, PT, R7, RZ, PT ;  /* 0x000000ff0700720c */ /* 0x000fe20003f05270 */
[----:B------:R3:W-:-:S12]  /*f760*/  SYNCS.ARRIVE.TRANS64 RZ, [R6+URZ+0x38870], R4 ;  /* 0x0388700406ff79a7 */ /* 0x0007d8000800003f */
[----:B---3--:R-:W-:Y:S05]  /*f770*/  @!P0 BRA `(.L_x_239) ;  /* 0x0000000000048947 */ /* 0x008fea0003800000 */
[----:B------:R-:W-:Y:S01]  /*f780*/  BPT.TRAP 0x1 ;  /* 0x000000040000795c */ /* 0x000fe20000300000 */
.L_x_239:
[----:B------:R-:W-:Y:S05]  /*f790*/  BSYNC B1 ;  /* 0x0000000000017941 */ /* 0x000fea0003800000 */
.L_x_238:
[----:B------:R-:W3:Y:S01]  /*f7a0*/  LDL R4, [R1+0x4] ;  /* 0x0000040001047983 */ /* 0x000ee20000100800 */
[----:B------:R-:W-:Y:S01]  /*f7b0*/  IMAD.MOV.U32 R13, RZ, RZ, RZ ;  /* 0x000000ffff0d7224 */ /* 0x000fe200078e00ff */
[----:B------:R-:W-:Y:S01]  /*f7c0*/  UIADD3 UR4, UP0, UR52, 0x470, URZ ;  /* 0x0000047034047890 */ /* 0x000fe2000ff1e03f */
[----:B------:R-:W-:Y:S01]  /*f7d0*/  PLOP3.LUT P0, PT, PT, PT, PT, 0x80, 0x0 ;  /* 0x000000000000781c */ /* 0x000fe20003f0f070 */
[----:B------:R-:W-:Y:S01]  /*f7e0*/  VIADD R7, R6, 0x38870 ;  /* 0x0003887006077836 */ /* 0x000fe20000000000 */
[----:B------:R-:W-:Y:S01]  /*f7f0*/  LEA R8, R8, UR42, 0x7 ;  /* 0x0000002a08087c11 */ /* 0x000fe2000f8e38ff */
[----:B------:R-:W-:Y:S01]  /*f800*/  UIADD3.X UR5, URZ, UR53, URZ, UP0, !UPT ;  /* 0x000000353f057290 */ /* 0x000fe200087fe43f */
[----:B------:R-:W-:Y:S01]  /*f810*/  R2UR UR10, R13 ;  /* 0x000000000d0a72ca */ /* 0x000fe200000e0000 */
[----:B------:R-:W-:Y:S01]  /*f820*/  UMOV UR6, 0x0 ;  /* 0x0000000000067882 */ /* 0x000fe20000000000 */
[----:B------:R-:W-:Y:S01]  /*f830*/  UMOV UR7, 0x14f00000 ;  /* 0x14f0000000077882 */ /* 0x000fe20000000000 */
[----:B---3--:R-:W-:-:S04]  /*f840*/  IMAD R4, R4, 0x8000, R17 ;  /* 0x0000800004047824 */ /* 0x008fc800078e0211 */
[----:B0-----:R-:W-:-:S08]  /*f850*/  VIADD R9, R4, 0x10400 ;  /* 0x0001040004097836 */ /* 0x001fd00000000000 */
.L_x_240:
        /* <DEDUP_REMOVED lines=10> */
[----:B------:R-:W-:Y:S01]  /*f900*/  IMAD.MOV.U32 R12, RZ, RZ, 0x80 ;  /* 0x00000080ff0c7424 */ /* 0x000fe200078e00ff */
[----:B------:R-:W-:Y:S01]  /*f910*/  PLOP3.LUT P0, PT, PT, PT, PT, 0x80, 0x0 ;  /* 0x000000000000781c */ /* 0x000fe20003f0f070 */
[----:B------:R-:W-:Y:S01]  /*f920*/  VIADD R9, R4, 0x14400 ;  /* 0x0001440004097836 */ /* 0x000fe20000000000 */
[----:B------:R-:W-:Y:S01]  /*f930*/  UMOV UR6, 0x0 ;  /* 0x0000000000067882 */ /* 0x000fe20000000000 */
[----:B------:R-:W-:Y:S01]  /*f940*/  UMOV UR7, 0x14f00000 ;  /* 0x14f0000000077882 */ /* 0x000fe20000000000 */
[----:B------:R-:W-:-:S15]  /*f950*/  R2UR UR10, R12 ;  /* 0x000000000c0a72ca */ /* 0x000fde00000e0000 */
.L_x_241:
        /* <DEDUP_REMOVED lines=10> */
[----:B------:R-:W0:Y:S01]  /*fa00*/  SYNCS.PHASECHK.TRANS64.TRYWAIT P0, [R6+URZ+0x38840], R5 ;  /* 0x03884005060075a7 */ /* 0x000e22000800017f */
[----:B------:R-:W-:Y:S04]  /*fa10*/  BSSY B1, `(.L_x_242) ;  /* 0x0000002000017945 */ /* 0x000fe80003800000 */
[----:B0-----:R-:W-:Y:S05]  /*fa20*/  @!P0 BRA `(.L_x_243) ;  /* 0x0000003800a48947 */ /* 0x001fea0003800000 */
.L_x_316:
[----:B------:R-:W-:Y:S05]  /*fa30*/  BSYNC B1 ;  /* 0x0000000000017941 */ /* 0x000fea0003800000 */
.L_x_242:
[----:B------:R-:W-:Y:S01]  /*fa40*/  BSSY B1, `(.L_x_244) ;  /* 0x000000b000017945 */ /* 0x000fe20003800000 */
[----:B------:R-:W-:Y:S02]  /*fa50*/  IMAD.MOV.U32 R10, RZ, RZ, 0x0 ;  /* 0x00000000ff0a7424 */ /* 0x000fe400078e00ff */
[----:B------:R-:W-:Y:S01]  /*fa60*/  IMAD.MOV.U32 R11, RZ, RZ, 0x14f00000 ;  /* 0x14f00000ff0b7424 */ /* 0x000fe200078e00ff */
[----:B------:R-:W-:Y:S06]  /*fa70*/  @P1 BRA `(.L_x_245) ;  /* 0x00000000001c1947 */ /* 0x000fec0003800000 */
[----:B------:R-:W3:Y:S01]  /*fa80*/  S2R R7, SR_TID.X ;  /* 0x0000000000077919 */ /* 0x000ee20000002100 */
[----:B01----:R-:W-:-:S04]  /*fa90*/  IMAD.MOV.U32 R5, RZ, RZ, 0x8000 ;  /* 0x00008000ff057424 */ /* 0x003fc800078e00ff */
[----:B------:R4:W-:Y:S01]  /*faa0*/  SYNCS.ARRIVE.TRANS64 RZ, [R6+URZ+0x38830], R5 ;  /* 0x0388300506ff79a7 */ /* 0x0009e2000800003f */
[----:B---3--:R-:W-:-:S04]  /*fab0*/  LOP3.LUT R7, R7, 0x1f, RZ, 0xc0, !PT ;  /* 0x0000001f07077812 */ /* 0x008fc800078ec0ff */
[----:B------:R-:W-:-:S13]  /*fac0*/  ISETP.NE.AND P0, PT, R7, RZ, PT ;  /* 0x000000ff0700720c */ /* 0x000fda0003f05270 */
[----:B----4-:R-:W-:Y:S05]  /*fad0*/  @!P0 BRA `(.L_x_245) ;  /* 0x0000000000048947 */ /* 0x010fea0003800000 */
[----:B------:R-:W-:Y:S01]  /*fae0*/  BPT.TRAP 0x1 ;  /* 0x000000040000795c */ /* 0x000fe20000300000 */
.L_x_245:
[----:B------:R-:W-:Y:S05]  /*faf0*/  BSYNC B1 ;  /* 0x0000000000017941 */ /* 0x000fea0003800000 */
.L_x_244:
        /* <DEDUP_REMOVED lines=8> */
.L_x_246:
        /* <DEDUP_REMOVED lines=15> */
.L_x_247:
        /* <DEDUP_REMOVED lines=10> */
.L_x_234:
[----:B------:R-:W-:Y:S05]  /*fd10*/  BSYNC B0 ;  /* 0x0000000000007941 */ /* 0x000fea0003800000 */
.L_x_233:
[----:B------:R-:W-:-:S06]  /*fd20*/  UISETP.NE.AND UP0, UPT, UR39, 0x3, UPT ;  /* 0x000000032700788c */ /* 0x000fcc000bf05270 */
[----:B------:R-:W-:-:S13]  /*fd30*/  PLOP3.LUT P0, PT, PT, PT, UP0, 0x80, 0x0 ;  /* 0x000000000000781c */ /* 0x000fda0003f0f008 */
[----:B------:R-:W-:Y:S05]  /*fd40*/  @!P0 BRA `(.L_x_248) ;  /* 0x0000000000048947 */ /* 0x000fea0003800000 */
[----:B------:R-:W-:Y:S01]  /*fd50*/  BPT.TRAP 0x1 ;  /* 0x000000040000795c */ /* 0x000fe20000300000 */
.L_x_248:
[----:B------:R-:W-:Y:S01]  /*fd60*/  IMAD.U32 R4, RZ, RZ, UR44 ;  /* 0x0000002cff047e24 */ /* 0x000fe2000f8e00ff */
[----:B------:R-:W-:Y:S01]  /*fd70*/  BSSY B0, `(.L_x_249) ;  /* 0x0000007000007945 */ /* 0x000fe20003800000 */
[----:B------:R-:W-:-:S03]  /*fd80*/  IMAD R19, R3, 0x8, R17 ;  /* 0x0000000803137824 */ /* 0x000fc600078e0211 */
[----:B------:R-:W-:Y:S02]  /*fd90*/  ISETP.NE.AND P1, PT, R4, 0x3, PT ;  /* 0x000000030400780c */ /* 0x000fe40003f25270 */
[----:B------:R-:W-:-:S04]  /*fda0*/  LOP3.LUT R4, R0, 0x1, RZ, 0x3c, !PT ;  /* 0x0000000100047812 */ /* 0x000fc800078e3cff */
[----:B------:R-:W-:-:S04]  /*fdb0*/  SHF.L.U32 R4, R4, 0x1f, RZ ;  /* 0x0000001f04047819 */ /* 0x000fc800000006ff */
[----:B------:R-:W1:Y:S02]  /*fdc0*/  SYNCS.PHASECHK.TRANS64.TRYWAIT P0, [R19+URZ+0x38870], R4 ;  /* 0x03887004130075a7 */ /* 0x000e64000800017f */
[----:B-1----:R-:W-:Y:S05]  /*fdd0*/  @!P0 BRA `(.L_x_250) ;  /* 0x0000003400cc8947 */ /* 0x002fea0003800000 */
.L_x_317:
[----:B------:R-:W-:Y:S05]  /*fde0*/  BSYNC B0 ;  /* 0x0000000000007941 */ /* 0x000fea0003800000 */
.L_x_249:
[----:B------:R-:W-:Y:S05]  /*fdf0*/  @!P1 BRA `(.L_x_251) ;  /* 0x0000000000049947 */ /* 0x000fea0003800000 */
[----:B------:R-:W-:Y:S01]  /*fe00*/  BPT.TRAP 0x1 ;  /* 0x000000040000795c */ /* 0x000fe20000300000 */
.L_x_251:
[----:B-1----:R-:W-:Y:S01]  /*fe10*/  SHF.L.U32 R4, R0, 0x1f, RZ ;  /* 0x0000001f00047819 */ /* 0x002fe200000006ff */
[----:B------:R-:W-:-:S03]  /*fe20*/  IMAD.SHL.U32 R0, R3, 0x8000, RZ ;  /* 0x0000800003007824 */ /* 0x000fc600078e00ff */
[----:B------:R-:W1:Y:S02]  /*fe30*/  SYNCS.PHASECHK.TRANS64.TRYWAIT P0, [R19+URZ+0x38860], R4 ;  /* 0x03886004130075a7 */ /* 0x000e64000800017f */
[----:B-1----:R-:W-:Y:S05]  /*fe40*/  @!P0 BRA `(.L_x_252) ;  /* 0x0000003400c48947 */ /* 0x002fea0003800000 */
.L_x_318:
[----:B------:R-:W3:Y:S04]  /*fe50*/  LDL R14, [R1+0x30] ;  /* 0x00003000010e7983 */ /* 0x000ee80000100800 */
[----:B------:R-:W4:Y:S04]  /*fe60*/  LDL R13, [R1+0x8] ;  /* 0x00000800010d7983 */ /* 0x000f280000100800 */
[----:B------:R-:W4:Y:S01]  /*fe70*/  LDL R12, [R1] ;  /* 0x00000000010c7983 */ /* 0x000f220000100800 */
[----:B------:R-:W-:Y:S01]  /*fe80*/  LOP3.LUT R3, R0, R18, RZ, 0xfc, !PT ;  /* 0x0000001200037212 */ /* 0x000fe200078efcff */
[----:B------:R-:W-:Y:S05]  /*fe90*/  WARPSYNC.ALL ;  /* 0x0000000000007948 */ /* 0x000fea0003800000 */
[----:B------:R-:W-:-:S05]  /*fea0*/  IMAD.IADD R3, R17, 0x1, R3 ;  /* 0x0000000111037824 */ /* 0x000fca00078e0203 */
[----:B0-----:R-:W1:Y:S02]  /*feb0*/  LDSM.16.MT88.4 R8, [R3+0x10400] ;  /* 0x010400000308783b */ /* 0x001e640000004200 */
[C-C-:B-1----:R-:W-:Y:S02]  /*fec0*/  PRMT R4, R8.reuse, 0x6420, R9.reuse ;  /* 0x0000642008047816 */ /* 0x142fe40000000009 */
[----:B------:R-:W-:Y:S02]  /*fed0*/  PRMT R5, R8, 0x7531, R9 ;  /* 0x0000753108057816 */ /* 0x000fe40000000009 */
[C-C-:B------:R-:W-:Y:S02]  /*fee0*/  PRMT R6, R10.reuse, 0x6420, R11.reuse ;  /* 0x000064200a067816 */ /* 0x140fe4000000000b */
[----:B------:R-:W-:Y:S02]  /*fef0*/  PRMT R7, R10, 0x7531, R11 ;  /* 0x000075310a077816 */ /* 0x000fe4000000000b */
[----:B---3--:R-:W-:-:S05]  /*ff00*/  IADD3 R20, R17, R14, R0 ;  /* 0x0000000e11147210 */ /* 0x008fca0007ffe000 */
[----:B------:R-:W0:Y:S01]  /*ff10*/  LDSM.16.MT88.4 R8, [R20+0x10400] ;  /* 0x010400001408783b */ /* 0x000e220000004200 */
[----:B----4-:R-:W-:-:S05]  /*ff20*/  IADD3 R3, R12, R0, R13 ;  /* 0x000000000c037210 */ /* 0x010fca0007ffe00d */
[----:B------:R1:W-:Y:S02]  /*ff30*/  STSM.16.M88.4 [R3], R4 ;  /* 0x0000000403007844 */ /* 0x0003e40000000200 */
[----:B-1----:R-:W-:Y:S02]  /*ff40*/  VIADD R4, R0, 0x4000 ;  /* 0x0000400000047836 */ /* 0x002fe40000000000 */
[----:B------:R-:W-:Y:S02]  /*ff50*/  IMAD.MOV.U32 R6, RZ, RZ, R13 ;  /* 0x000000ffff067224 */ /* 0x000fe400078e000d */
[----:B------:R-:W-:Y:S01]  /*ff60*/  IMAD.MOV.U32 R7, RZ, RZ, R12 ;  /* 0x000000ffff077224 */ /* 0x000fe200078e000c */
[----:B------:R-:W-:-:S05]  /*ff70*/  LOP3.LUT R4, R4, R18, RZ, 0xfc, !PT ;  /* 0x0000001204047212 */ /* 0x000fca00078efcff */
[----:B------:R-:W-:Y:S01]  /*ff80*/  IMAD.IADD R4, R17, 0x1, R4 ;  /* 0x0000000111047824 */ /* 0x000fe200078e0204 */
[C-C-:B0-----:R-:W-:Y:S02]  /*ff90*/  PRMT R12, R8.reuse, 0x6420, R9.reuse ;  /* 0x00006420080c7816 */ /* 0x141fe40000000009 */
[----:B------:R-:W-:Y:S02]  /*ffa0*/  PRMT R13, R8, 0x7531, R9 ;  /* 0x00007531080d7816 */ /* 0x000fe40000000009 */
[C-C-:B------:R-:W-:Y:S02]  /*ffb0*/  PRMT R14, R10.reuse, 0x6420, R11.reuse ;  /* 0x000064200a0e7816 */ /* 0x140fe4000000000b */
[----:B------:R-:W-:-:S05]  /*ffc0*/  PRMT R15, R10, 0x7531, R11 ;  /* 0x000075310a0f7816 */ /* 0x000fca000000000b */
[----:B------:R0:W-:Y:S04]  /*ffd0*/  STSM.16.M88.4 [R3+0x2000], R12 ;  /* 0x0020000c03007844 */ /* 0x0001e80000000200 */
[----:B------:R-:W1:Y:S01]  /*ffe0*/  LDSM.16.MT88.4 R8, [R4+0x10400] ;  /* 0x010400000408783b */ /* 0x000e620000004200 */
[----:B0-----:R-:W-:Y:S02]  /*fff0*/  IMAD.MOV.U32 R14, RZ, RZ, R6 ;  /* 0x000000ffff0e7224 */ /* 0x001fe400078e0006 */
[----:B------:R-:W-:Y:S01]  /*10000*/  IMAD.MOV.U32 R15, RZ, RZ, R7 ;  /* 0x000000ffff0f7224 */ /* 0x000fe200078e0007 */
[C-C-:B-1----:R-:W-:Y:S02]  /*10010*/  PRMT R4, R8.reuse, 0x6420, R9.reuse ;  /* 0x0000642008047816 */ /* 0x142fe40000000009 */
[----:B------:R-:W-:-:S02]  /*10020*/  PRMT R5, R8, 0x7531, R9 ;  /* 0x0000753108057816 */ /* 0x000fc40000000009 */
[C-C-:B------:R-:W-:Y:S02]  /*10030*/  PRMT R6, R10.reuse, 0x6420, R11.reuse ;  /* 0x000064200a067816 */ /* 0x140fe4000000000b */
[----:B------:R-:W-:Y:S02]  /*10040*/  PRMT R7, R10, 0x7531, R11 ;  /* 0x000075310a077816 */ /* 0x000fe4000000000b */
[----:B------:R-:W0:Y:S04]  /*10050*/  LDSM.16.MT88.4 R8, [R20+0x14400] ;  /* 0x014400001408783b */ /* 0x000e280000004200 */
[----:B------:R1:W-:Y:S02]  /*10060*/  STSM.16.M88.4 [R3+0x4000], R4 ;  /* 0x0040000403007844 */ /* 0x0003e40000000200 */
[----:B-1----:R-:W-:-:S02]  /*10070*/  IMAD.MOV.U32 R6, RZ, RZ, R14 ;  /* 0x000000ffff067224 */ /* 0x002fc400078e000e */
[----:B------:R-:W-:Y:S01]  /*10080*/  IMAD.MOV.U32 R7, RZ, RZ, R15 ;  /* 0x000000ffff077224 */ /* 0x000fe200078e000f */
[C-C-:B0-----:R-:W-:Y:S02]  /*10090*/  PRMT R12, R8.reuse, 0x6420, R9.reuse ;  /* 0x00006420080c7816 */ /* 0x141fe40000000009 */
[----:B------:R-:W-:Y:S02]  /*100a0*/  PRMT R13, R8, 0x7531, R9 ;  /* 0x00007531080d7816 */ /* 0x000fe40000000009 */
[C-C-:B------:R-:W-:Y:S02]  /*100b0*/  PRMT R14, R10.reuse, 0x6420, R11.reuse ;  /* 0x000064200a0e7816 */ /* 0x140fe4000000000b */
[----:B------:R-:W-:-:S05]  /*100c0*/  PRMT R15, R10, 0x7531, R11 ;  /* 0x000075310a0f7816 */ /* 0x000fca000000000b */
[----:B------:R0:W-:Y:S04]  /*100d0*/  STSM.16.M88.4 [R3+0x6000], R12 ;  /* 0x0060000c03007844 */ /* 0x0001e80000000200 */
[----:B0-----:R-:W3:Y:S01]  /*100e0*/  LDL R13, [R1+0x28] ;  /* 0x00002800010d7983 */ /* 0x001ee20000100800 */
[----:B------:R-:W-:Y:S02]  /*100f0*/  VIADD R3, R0, 0x1000 ;  /* 0x0000100000037836 */ /* 0x000fe40000000000 */
[----:B------:R-:W-:Y:S02]  /*10100*/  IMAD.MOV.U32 R14, RZ, RZ, R6 ;  /* 0x000000ffff0e7224 */ /* 0x000fe400078e0006 */
[----:B------:R-:W-:Y:S01]  /*10110*/  IMAD.MOV.U32 R15, RZ, RZ, R7 ;  /* 0x000000ffff0f7224 */ /* 0x000fe200078e0007 */
[----:B------:R-:W-:-:S05]  /*10120*/  LOP3.LUT R3, R3, R18, RZ, 0xfc, !PT ;  /* 0x0000001203037212 */ /* 0x000fca00078efcff */
[----:B------:R-:W-:-:S05]  /*10130*/  IMAD.IADD R3, R17, 0x1, R3 ;  /* 0x0000000111037824 */ /* 0x000fca00078e0203 */
[----:B------:R-:W0:Y:S02]  /*10140*/  LDSM.16.MT88.4 R8, [R3+0x10400] ;  /* 0x010400000308783b */ /* 0x000e240000004200 */
[C-C-:B0-----:R-:W-:Y:S02]  /*10150*/  PRMT R4, R8.reuse, 0x6420, R9.reuse ;  /* 0x0000642008047816 */ /* 0x141fe40000000009 */
[----:B------:R-:W-:Y:S02]  /*10160*/  PRMT R5, R8, 0x7531, R9 ;  /* 0x0000753108057816 */ /* 0x000fe40000000009 */
[C-C-:B------:R-:W-:Y:S02]  /*10170*/  PRMT R6, R10.reuse, 0x6420, R11.reuse ;  /* 0x000064200a067816 */ /* 0x140fe4000000000b */
[----:B------:R-:W-:Y:S02]  /*10180*/  PRMT R7, R10, 0x7531, R11 ;  /* 0x000075310a077816 */ /* 0x000fe4000000000b */
[----:B------:R-:W0:Y:S02]  /*10190*/  LDSM.16.MT88.4 R8, [R20+0x11400] ;  /* 0x011400001408783b */ /* 0x000e240000004200 */
[----:B0-----:R-:W-:-:S02]  /*101a0*/  PRMT R12, R8, 0x6420, R9 ;  /* 0x00006420080c7816 */ /* 0x001fc40000000009 */
[----:B---3--:R-:W-:Y:S02]  /*101b0*/  IADD3 R3, R14, R0, R13 ;  /* 0x000000000e037210 */ /* 0x008fe40007ffe00d */
[----:B------:R-:W-:-:S03]  /*101c0*/  PRMT R13, R8, 0x7531, R9 ;  /* 0x00007531080d7816 */ /* 0x000fc60000000009 */
[----:B------:R-:W-:-:S05]  /*101d0*/  IMAD.IADD R3, R15, 0x1, R3 ;  /* 0x000000010f037824 */ /* 0x000fca00078e0203 */
[----:B------:R0:W-:Y:S02]  /*101e0*/  STSM.16.M88.4 [R3], R4 ;  /* 0x0000000403007844 */ /* 0x0001e40000000200 */
[----:B0-----:R-:W-:Y:S02]  /*101f0*/  VIADD R4, R0, 0x5000 ;  /* 0x0000500000047836 */ /* 0x001fe40000000000 */
[----:B------:R-:W-:Y:S01]  /*10200*/  IMAD.MOV.U32 R6, RZ, RZ, R14 ;  /* 0x000000ffff067224 */ /* 0x000fe200078e000e */
[----:B------:R-:W-:Y:S01]  /*10210*/  PRMT R14, R10, 0x6420, R11 ;  /* 0x000064200a0e7816 */ /* 0x000fe2000000000b */
[----:B------:R-:W-:Y:S01]  /*10220*/  IMAD.MOV.U32 R7, RZ, RZ, R15 ;  /* 0x000000ffff077224 */ /* 0x000fe200078e000f */
[----:B------:R-:W-:Y:S02]  /*10230*/  LOP3.LUT R4, R4, R18, RZ, 0xfc, !PT ;  /* 0x0000001204047212 */ /* 0x000fe400078efcff */
[----:B------:R-:W-:-:S03]  /*10240*/  PRMT R15, R10, 0x7531, R11 ;  /* 0x000075310a0f7816 */ /* 0x000fc6000000000b */
[----:B------:R-:W-:Y:S02]  /*10250*/  IMAD.IADD R4, R17, 0x1, R4 ;  /* 0x0000000111047824 */ /* 0x000fe400078e0204 */
[----:B------:R0:W-:Y:S04]  /*10260*/  STSM.16.M88.4 [R3+0x2000], R12 ;  /* 0x0020000c03007844 */ /* 0x0001e80000000200 */
[----:B------:R-:W1:Y:S01]  /*10270*/  LDSM.16.MT88.4 R8, [R4+0x10400] ;  /* 0x010400000408783b */ /* 0x000e620000004200 */
[----:B0-----:R-:W-:Y:S02]  /*10280*/  IMAD.MOV.U32 R14, RZ, RZ, R6 ;  /* 0x000000ffff0e7224 */ /* 0x001fe400078e0006 */
[----:B------:R-:W-:Y:S01]  /*10290*/  IMAD.MOV.U32 R15, RZ, RZ, R7 ;  /* 0x000000ffff0f7224 */ /* 0x000fe200078e0007 */
[----:B-1----:R-:W-:-:S02]  /*102a0*/  PRMT R4, R8, 0x6420, R9 ;  /* 0x0000642008047816 */ /* 0x002fc40000000009 */
[----:B------:R-:W-:Y:S02]  /*102b0*/  PRMT R5, R8, 0x7531, R9 ;  /* 0x0000753108057816 */ /* 0x000fe40000000009 */
        /* <DEDUP_REMOVED lines=63> */
[----:B------:R-:W0:Y:S01]  /*106b0*/  LDSM.16.MT88.4 R8, [R20+0x13400] ;  /* 0x013400001408783b */ /* 0x000e220000004200 */
[----:B---3--:R-:W-:Y:S01]  /*106c0*/  IADD3 R3, R14, R13, R0 ;  /* 0x0000000d0e037210 */ /* 0x008fe20007ffe000 */
[----:B------:R-:W-:-:S04]  /*106d0*/  VIADD R0, R0, 0x7000 ;  /* 0x0000700000007836 */ /* 0x000fc80000000000 */
[----:B------:R-:W-:Y:S01]  /*106e0*/  IMAD.IADD R3, R15, 0x1, R3 ;  /* 0x000000010f037824 */ /* 0x000fe200078e0203 */
[----:B------:R-:W-:-:S04]  /*106f0*/  LOP3.LUT R0, R0, R18, RZ, 0xfc, !PT ;  /* 0x0000001200007212 */ /* 0x000fc800078efcff */
[----:B------:R0:W-:Y:S01]  /*10700*/  STSM.16.M88.4 [R3], R4 ;  /* 0x0000000403007844 */ /* 0x0001e20000000200 */
[----:B------:R-:W-:Y:S01]  /*10710*/  IMAD.IADD R0, R17, 0x1, R0 ;  /* 0x0000000111007824 */ /* 0x000fe200078e0200 */
[C-C-:B0-----:R-:W-:Y:S02]  /*10720*/  PRMT R4, R8.reuse, 0x6420, R9.reuse ;  /* 0x0000642008047816 */ /* 0x141fe40000000009 */
[----:B------:R-:W-:Y:S02]  /*10730*/  PRMT R5, R8, 0x7531, R9 ;  /* 0x0000753108057816 */ /* 0x000fe40000000009 */
[C-C-:B------:R-:W-:Y:S02]  /*10740*/  PRMT R6, R10.reuse, 0x6420, R11.reuse ;  /* 0x000064200a067816 */ /* 0x140fe4000000000b */
[----:B------:R-:W-:-:S05]  /*10750*/  PRMT R7, R10, 0x7531, R11 ;  /* 0x000075310a077816 */ /* 0x000fca000000000b */
[----:B------:R-:W-:Y:S04]  /*10760*/  STSM.16.M88.4 [R3+0x2000], R4 ;  /* 0x0020000403007844 */ /* 0x000fe80000000200 */
[----:B------:R-:W0:Y:S02]  /*10770*/  LDSM.16.MT88.4 R8, [R0+0x10400] ;  /* 0x010400000008783b */ /* 0x000e240000004200 */
[C-C-:B0-----:R-:W-:Y:S02]  /*10780*/  PRMT R4, R8.reuse, 0x6420, R9.reuse ;  /* 0x0000642008047816 */ /* 0x141fe40000000009 */
[----:B------:R-:W-:Y:S02]  /*10790*/  PRMT R5, R8, 0x7531, R9 ;  /* 0x0000753108057816 */ /* 0x000fe40000000009 */
[----:B------:R-:W-:-:S02]  /*107a0*/  PRMT R6, R10, 0x6420, R11 ;  /* 0x000064200a067816 */ /* 0x000fc4000000000b */
[----:B------:R-:W-:Y:S02]  /*107b0*/  PRMT R7, R10, 0x7531, R11 ;  /* 0x000075310a077816 */ /* 0x000fe4000000000b */
[----:B------:R-:W0:Y:S04]  /*107c0*/  LDSM.16.MT88.4 R8, [R20+0x17400] ;  /* 0x017400001408783b */ /* 0x000e280000004200 */
[----:B------:R0:W-:Y:S02]  /*107d0*/  STSM.16.M88.4 [R3+0x4000], R4 ;  /* 0x0040000403007844 */ /* 0x0001e40000000200 */
[C-C-:B0-----:R-:W-:Y:S02]  /*107e0*/  PRMT R4, R8.reuse, 0x6420, R9.reuse ;  /* 0x0000642008047816 */ /* 0x141fe40000000009 */
[----:B------:R-:W-:-:S02]  /*107f0*/  PRMT R5, R8, 0x7531, R9 ;  /* 0x0000753108057816 */ /* 0x000fc40000000009 */
        /* <DEDUP_REMOVED lines=11> */
.L_x_253:
[----:B------:R-:W3:Y:S01]  /*108b0*/  S2R R0, SR_TID.X ;  /* 0x0000000000007919 */ /* 0x000ee20000002100 */
[----:B-1----:R1:W-:Y:S01]  /*108c0*/  SYNCS.ARRIVE.TRANS64.A1T0 RZ, [R19+URZ+0x38850], RZ ;  /* 0x038850ff13ff79a7 */ /* 0x0023e2000810003f */
[----:B0-----:R4:W5:Y:S01]  /*108d0*/  LDL R3, [R1+0x4] ;  /* 0x0000040001037983 */ /* 0x0019620000100800 */
[----:B---3--:R-:W-:Y:S01]  /*108e0*/  LOP3.LUT R0, R0, 0x7f, RZ, 0xc0, !PT ;  /* 0x0000007f00007812 */ /* 0x008fe200078ec0ff */
        /* <DEDUP_REMOVED lines=9> */
.L_x_232:
[----:B------:R-:W3:Y:S01]  /*10980*/  S2R R4, SR_TID.X ;  /* 0x0000000000047919 */ /* 0x000ee20000002100 */
[----:B------:R-:W-:Y:S01]  /*10990*/  BSSY B0, `(.L_x_255) ;  /* 0x0000011000007945 */ /* 0x000fe20003800000 */
[----:B---3--:R-:W-:-:S04]  /*109a0*/  LOP3.LUT R4, R4, 0x7f, RZ, 0xc0, !PT ;  /* 0x0000007f04047812 */ /* 0x008fc800078ec0ff */
[----:B------:R-:W-:-:S13]  /*109b0*/  ISETP.NE.AND P0, PT, R4, RZ, PT ;  /* 0x000000ff0400720c */ /* 0x000fda0003f05270 */
[----:B------:R-:W-:Y:S05]  /*109c0*/  @P0 BRA `(.L_x_256) ;  /* 0x0000000000340947 */ /* 0x000fea0003800000 */
[----:B------:R-:W3:Y:S01]  /*109d0*/  S2R R2, SR_LANEID ;  /* 0x0000000000027919 */ /* 0x000ee20000000000 */
[----:B------:R-:W-:Y:S01]  /*109e0*/  VOTEU.ANY UR4, UPT, PT ;  /* 0x0000000000047886 */ /* 0x000fe200038e0100 */
[----:B------:R-:W4:Y:S01]  /*109f0*/  LDC.64 R4, c[0x0][0xc60] ;  /* 0x00031800ff047b82 */ /* 0x000f220000000a00 */
[----:B--2--5:R-:W3:Y:S02]  /*10a00*/  FLO.U32 R0, UR4 ;  /* 0x0000000400007d00 */ /* 0x024ee400080e0000 */
[----:B---3--:R-:W-:-:S06]  /*10a10*/  ISETP.EQ.U32.AND P1, PT, R0, R2, PT ;  /* 0x000000020000720c */ /* 0x008fcc0003f22070 */
[----:B------:R-:W4:Y:S07]  /*10a20*/  POPC R2, UR4 ;  /* 0x0000000400027d09 */ /* 0x000f2e0008000000 */
[----:B----4-:R-:W2:Y:S04]  /*10a30*/  @P1 ATOMG.E.ADD.STRONG.GPU PT, R2, desc[UR46][R4.64], R2 ;  /* 0x00000002040219a8 */ /* 0x010ea800081ee1ee */
[----:B--2---:R2:W3:Y:S02]  /*10a40*/  SHFL.IDX PT, R2, R2, R0, 0x1f ;  /* 0x00001f0002027589 */ /* 0x0044e400000e0000 */
[----:B--2---:R-:W2:Y:S02]  /*10a50*/  S2R R0, SR_LTMASK ;  /* 0x0000000000007919 */ /* 0x004ea40000003900 */
[----:B--2---:R-:W-:-:S06]  /*10a60*/  LOP3.LUT R0, R0, UR4, RZ, 0xc0, !PT ;  /* 0x0000000400007c12 */ /* 0x004fcc000f8ec0ff */
[----:B------:R-:W3:Y:S02]  /*10a70*/  POPC R0, R0 ;  /* 0x0000000000007309 */ /* 0x000ee40000000000 */
[----:B---3--:R-:W-:-:S05]  /*10a80*/  IADD3 R0, R2, UR43, R0 ;  /* 0x0000002b02007c10 */ /* 0x008fca000fffe000 */
[----:B------:R3:W-:Y:S02]  /*10a90*/  STL [R1+0x20], R0 ;  /* 0x0000200001007387 */ /* 0x0007e40000100800 */
.L_x_256:
[----:B------:R-:W-:Y:S05]  /*10aa0*/  BSYNC B0 ;  /* 0x0000000000007941 */ /* 0x000fea0003800000 */
.L_x_255:
[----:B------:R-:W-:-:S06]  /*10ab0*/  UISETP.NE.AND UP0, UPT, UR39, 0x3, UPT ;  /* 0x000000032700788c */ /* 0x000fcc000bf05270 */
[----:B------:R-:W-:-:S13]  /*10ac0*/  PLOP3.LUT P1, PT, PT, PT, UP0, 0x80, 0x0 ;  /* 0x000000000000781c */ /* 0x000fda0003f2f008 */
[----:B------:R-:W-:Y:S05]  /*10ad0*/  @!P1 BRA `(.L_x_257) ;  /* 0x0000000000049947 */ /* 0x000fea0003800000 */
[----:B------:R-:W-:Y:S01]  /*10ae0*/  BPT.TRAP 0x1 ;  /* 0x000000040000795c */ /* 0x000fe20000300000 */
.L_x_257:
[----:B-----5:R-:W4:Y:S04]  /*10af0*/  LDL R3, [R1+0xc] ;  /* 0x00000c0001037983 */ /* 0x020f280000100800 */
[----:B------:R-:W4:Y:S01]  /*10b00*/  LDL R2, [R1+0x4] ;  /* 0x0000040001027983 */ /* 0x000f220000100800 */
[----:B--23--:R-:W-:Y:S01]  /*10b10*/  IMAD.U32 R0, RZ, RZ, UR44 ;  /* 0x0000002cff007e24 */ /* 0x00cfe2000f8e00ff */
[----:B------:R-:W-:Y:S04]  /*10b20*/  BSSY B0, `(.L_x_258) ;  /* 0x0000007000007945 */ /* 0x000fe80003800000 */
[----:B------:R-:W-:-:S02]  /*10b30*/  ISETP.NE.AND P2, PT, R0, 0x3, PT ;  /* 0x000000030000780c */ /* 0x000fc40003f45270 */
[----:B----4-:R-:W-:-:S04]  /*10b40*/  LOP3.LUT R0, R3, 0x1, RZ, 0x3c, !PT ;  /* 0x0000000103007812 */ /* 0x010fc800078e3cff */
[----:B------:R-:W-:Y:S01]  /*10b50*/  SHF.L.U32 R0, R0, 0x1f, RZ ;  /* 0x0000001f00007819 */ /* 0x000fe200000006ff */
[----:B------:R-:W-:-:S04]  /*10b60*/  IMAD R2, R2, 0x8, R17 ;  /* 0x0000000802027824 */ /* 0x000fc800078e0211 */
[----:B------:R-:W2:Y:S02]  /*10b70*/  SYNCS.PHASECHK.TRANS64.TRYWAIT P1, [R2+URZ+0x38870], R0 ;  /* 0x03887000020075a7 */ /* 0x000ea4000802017f */
[----:B--2---:R-:W-:Y:S05]  /*10b80*/  @!P1 BRA `(.L_x_259) ;  /* 0x0000002800889947 */ /* 0x004fea0003800000 */
.L_x_319:
[----:B------:R-:W-:Y:S05]  /*10b90*/  BSYNC B0 ;  /* 0x0000000000007941 */ /* 0x000fea0003800000 */
.L_x_258:
[----:B------:R-:W-:Y:S05]  /*10ba0*/  @!P2 BRA `(.L_x_260) ;  /* 0x000000000004a947 */ /* 0x000fea0003800000 */
[----:B------:R-:W-:Y:S01]  /*10bb0*/  BPT.TRAP 0x1 ;  /* 0x000000040000795c */ /* 0x000fe20000300000 */
.L_x_260:
[----:B--2---:R-:W2:Y:S02]  /*10bc0*/  LDL R0, [R1+0xc] ;  /* 0x00000c0001007983 */ /* 0x004ea40000100800 */
[----:B--2---:R-:W-:-:S04]  /*10bd0*/  SHF.L.U32 R0, R0, 0x1f, RZ ;  /* 0x0000001f00007819 */ /* 0x004fc800000006ff */
[----:B------:R-:W2:Y:S02]  /*10be0*/  SYNCS.PHASECHK.TRANS64.TRYWAIT P1, [R2+URZ+0x38860], R0 ;  /* 0x03886000020075a7 */ /* 0x000ea4000802017f */
[----:B--2---:R-:W-:Y:S05]  /*10bf0*/  @!P1 BRA `(.L_x_261) ;  /* 0x0000002800809947 */ /* 0x004fea0003800000 */
.L_x_320:
[----:B------:R-:W3:Y:S04]  /*10c00*/  LDL R3, [R1+0x30] ;  /* 0x0000300001037983 */ /* 0x000ee80000100800 */
[----:B------:R-:W4:Y:S04]  /*10c10*/  LDL R13, [R1+0x8] ;  /* 0x00000800010d7983 */ /* 0x000f280000100800 */
[----:B------:R-:W4:Y:S04]  /*10c20*/  LDL.LU R12, [R1] ;  /* 0x00000000010c7983 */ /* 0x000f280000300800 */
[----:B------:R-:W5:Y:S01]  /*10c30*/  LDL R19, [R1+0x4] ;  /* 0x0000040001137983 */ /* 0x000f620000100800 */
[----:B------:R-:W-:Y:S05]  /*10c40*/  WARPSYNC.ALL ;  /* 0x0000000000007948 */ /* 0x000fea0003800000 */
[----:B-----5:R-:W-:-:S05]  /*10c50*/  IMAD.SHL.U32 R16, R19, 0x8000, RZ ;  /* 0x0000800013107824 */ /* 0x020fca00078e00ff */
[----:B--2---:R-:W-:Y:S02]  /*10c60*/  LOP3.LUT R0, R16, R18, RZ, 0xfc, !PT ;  /* 0x0000001210007212 */ /* 0x004fe400078efcff */
[----:B---3--:R-:W-:-:S03]  /*10c70*/  IADD3 R3, R17, R3, R16 ;  /* 0x0000000311037210 */ /* 0x008fc60007ffe010 */
[----:B------:R-:W-:-:S05]  /*10c80*/  IMAD.IADD R0, R17, 0x1, R0 ;  /* 0x0000000111007824 */ /* 0x000fca00078e0200 */
[----:B01----:R4:W0:Y:S02]  /*10c90*/  LDSM.16.MT88.4 R4, [R0+0x10400] ;  /* 0x010400000004783b */ /* 0x0038240000004200 */
[----:B----4-:R-:W-:Y:S02]  /*10ca0*/  IADD3 R0, R12, R16, R13 ;  /* 0x000000100c007210 */ /* 0x010fe40007ffe00d */
[C-C-:B0-----:R-:W-:Y:S02]  /*10cb0*/  PRMT R8, R4.reuse, 0x6420, R5.reuse ;  /* 0x0000642004087816 */ /* 0x141fe40000000005 */
        /* <DEDUP_REMOVED lines=11> */
[----:B------:R0:W-:Y:S02]  /*10d70*/  STSM.16.M88.4 [R0+0x2000], R8 ;  /* 0x0020000800007844 */ /* 0x0001e40000000200 */
[----:B------:R-:W-:-:S06]  /*10d80*/  IMAD.IADD R4, R17, 0x1, R4 ;  /* 0x0000000111047824 */ /* 0x000fcc00078e0204 */
[----:B------:R-:W1:Y:S01]  /*10d90*/  LDSM.16.MT88.4 R4, [R4+0x10400] ;  /* 0x010400000404783b */ /* 0x000e620000004200 */
[----:B0-----:R-:W-:Y:S02]  /*10da0*/  IMAD.MOV.U32 R10, RZ, RZ, R13 ;  /* 0x000000ffff0a7224 */ /* 0x001fe400078e000d */
[----:B------:R-:W-:Y:S01]  /*10db0*/  IMAD.MOV.U32 R11, RZ, RZ, R12 ;  /* 0x000000ffff0b7224 */ /* 0x000fe200078e000c */
[C-C-:B-1----:R-:W-:Y:S02]  /*10dc0*/  PRMT R12, R4.reuse, 0x6420, R5.reuse ;  /* 0x00006420040c7816 */ /* 0x142fe40000000005 */
[----:B------:R-:W-:Y:S02]  /*10dd0*/  PRMT R13, R4, 0x7531, R5 ;  /* 0x00007531040d7816 */ /* 0x000fe40000000005 */
[C-C-:B------:R-:W-:Y:S02]  /*10de0*/  PRMT R14, R6.reuse, 0x6420, R7.reuse ;  /* 0x00006420060e7816 */ /* 0x140fe40000000007 */
[----:B------:R-:W-:-:S02]  /*10df0*/  PRMT R15, R6, 0x7531, R7 ;  /* 0x00007531060f7816 */ /* 0x000fc40000000007 */
[----:B------:R-:W0:Y:S04]  /*10e00*/  LDSM.16.MT88.4 R4, [R3+0x14400] ;  /* 0x014400000304783b */ /* 0x000e280000004200 */
[----:B------:R1:W-:Y:S02]  /*10e10*/  STSM.16.M88.4 [R0+0x4000], R12 ;  /* 0x0040000c00007844 */ /* 0x0003e40000000200 */
[----:B-1----:R-:W-:Y:S02]  /*10e20*/  IMAD.MOV.U32 R14, RZ, RZ, R10 ;  /* 0x000000ffff0e7224 */ /* 0x002fe400078e000a */
[----:B------:R-:W-:Y:S01]  /*10e30*/  IMAD.MOV.U32 R15, RZ, RZ, R11 ;  /* 0x000000ffff0f7224 */ /* 0x000fe200078e000b */
        /* <DEDUP_REMOVED lines=18> */
[----:B--2---:R-:W-:Y:S02]  /*10f60*/  IADD3 R0, R10, R16, R9 ;  /* 0x000000100a007210 */ /* 0x004fe40007ffe009 */
[----:B------:R-:W-:Y:S01]  /*10f70*/  PRMT R9, R4, 0x7531, R5 ;  /* 0x0000753104097816 */ /* 0x000fe20000000005 */
[----:B------:R-:W-:Y:S02]  /*10f80*/  VIADD R4, R16, 0x5000 ;  /* 0x0000500010047836 */ /* 0x000fe40000000000 */
[----:B------:R-:W-:-:S03]  /*10f90*/  IMAD.IADD R0, R11, 0x1, R0 ;  /* 0x000000010b007824 */ /* 0x000fc600078e0200 */
[----:B------:R-:W-:Y:S02]  /*10fa0*/  LOP3.LUT R4, R4, R18, RZ, 0xfc, !PT ;  /* 0x0000001204047212 */ /* 0x000fe400078efcff */
[----:B------:R0:W-:Y:S03]  /*10fb0*/  STSM.16.M88.4 [R0], R12 ;  /* 0x0000000c00007844 */ /* 0x0001e60000000200 */
[----:B------:R-:W-:Y:S02]  /*10fc0*/  IMAD.IADD R4, R17, 0x1, R4 ;  /* 0x0000000111047824 */ /* 0x000fe400078e0204 */
[----:B0-----:R-:W-:Y:S01]  /*10fd0*/  IMAD.MOV.U32 R14, RZ, RZ, R10 ;  /* 0x000000ffff0e7224 */ /* 0x001fe200078e000a */
[C---:B------:R-:W-:Y:S01]  /*10fe0*/  PRMT R10, R6.reuse, 0x6420, R7 ;  /* 0x00006420060a7816 */ /* 0x040fe20000000007 */
[----:B------:R-:W-:Y:S01]  /*10ff0*/  IMAD.MOV.U32 R15, RZ, RZ, R11 ;  /* 0x000000ffff0f7224 */ /* 0x000fe200078e000b */
        /* <DEDUP_REMOVED lines=72> */
[----:B--2---:R-:W-:Y:S01]  /*11480*/  IADD3 R0, R10, R9, R16 ;  /* 0x000000090a007210 */ /* 0x004fe20007ffe010 */
[----:B------:R-:W-:Y:S01]  /*11490*/  VIADD R16, R16, 0x7000 ;  /* 0x0000700010107836 */ /* 0x000fe20000000000 */
[----:B------:R-:W-:Y:S02]  /*114a0*/  PRMT R9, R4, 0x7531, R5 ;  /* 0x0000753104097816 */ /* 0x000fe40000000005 */
[--C-:B------:R-:W-:Y:S01]  /*114b0*/  PRMT R10, R6, 0x6420, R7.reuse ;  /* 0x00006420060a7816 */ /* 0x100fe20000000007 */
[----:B------:R-:W-:Y:S01]  /*114c0*/  IMAD.IADD R0, R11, 0x1, R0 ;  /* 0x000000010b007824 */ /* 0x000fe200078e0200 */
[----:B------:R-:W-:Y:S02]  /*114d0*/  LOP3.LUT R16, R16, R18, RZ, 0xfc, !PT ;  /* 0x0000001210107212 */ /* 0x000fe400078efcff */
[----:B------:R-:W-:Y:S02]  /*114e0*/  PRMT R11, R6, 0x7531, R7 ;  /* 0x00007531060b7816 */ /* 0x000fe40000000007 */
[----:B------:R-:W-:Y:S01]  /*114f0*/  STSM.16.M88.4 [R0], R12 ;  /* 0x0000000c00007844 */ /* 0x000fe20000000200 */
[----:B------:R-:W-:-:S03]  /*11500*/  IMAD.IADD R4, R17, 0x1, R16 ;  /* 0x0000000111047824 */ /* 0x000fc600078e0210 */
[----:B------:R-:W-:Y:S04]  /*11510*/  STSM.16.M88.4 [R0+0x2000], R8 ;  /* 0x0020000800007844 */ /* 0x000fe80000000200 */
[----:B------:R-:W0:Y:S02]  /*11520*/  LDSM.16.MT88.4 R4, [R4+0x10400] ;  /* 0x010400000404783b */ /* 0x000e240000004200 */
[C-C-:B0-----:R-:W-:Y:S02]  /*11530*/  PRMT R12, R4.reuse, 0x6420, R5.reuse ;  /* 0x00006420040c7816 */ /* 0x141fe40000000005 */
[----:B------:R-:W-:Y:S02]  /*11540*/  PRMT R13, R4, 0x7531, R5 ;  /* 0x00007531040d7816 */ /* 0x000fe40000000005 */
[----:B------:R-:W-:-:S02]  /*11550*/  PRMT R14, R6, 0x6420, R7 ;  /* 0x00006420060e7816 */ /* 0x000fc40000000007 */
[----:B------:R-:W-:Y:S02]  /*11560*/  PRMT R15, R6, 0x7531, R7 ;  /* 0x00007531060f7816 */ /* 0x000fe40000000007 */
[----:B------:R-:W0:Y:S04]  /*11570*/  LDSM.16.MT88.4 R4, [R3+0x17400] ;  /* 0x017400000304783b */ /* 0x000e280000004200 */
[----:B------:R1:W-:Y:S01]  /*11580*/  STSM.16.M88.4 [R0+0x4000], R12 ;  /* 0x0040000c00007844 */ /* 0x0003e20000000200 */
[C-C-:B0-----:R-:W-:Y:S02]  /*11590*/  PRMT R8, R4.reuse, 0x6420, R5.reuse ;  /* 0x0000642004087816 */ /* 0x141fe40000000005 */
[----:B------:R-:W-:Y:S02]  /*115a0*/  PRMT R9, R4, 0x7531, R5 ;  /* 0x0000753104097816 */ /* 0x000fe40000000005 */
[----:B------:R-:W-:-:S02]  /*115b0*/  PRMT R10, R6, 0x6420, R7 ;  /* 0x00006420060a7816 */ /* 0x000fc40000000007 */
        /* <DEDUP_REMOVED lines=10> */
.L_x_262:
[----:B------:R-:W2:Y:S01]  /*11660*/  LDL.LU R3, [R1+0xc] ;  /* 0x00000c0001037983 */ /* 0x000ea20000300800 */
[----:B0-----:R0:W-:Y:S01]  /*11670*/  SYNCS.ARRIVE.TRANS64.A1T0 RZ, [R2+URZ+0x38850], RZ ;  /* 0x038850ff02ff79a7 */ /* 0x0011e2000810003f */
[----:B-1----:R-:W-:Y:S02]  /*11680*/  VIADD R0, R19, 0x1 ;  /* 0x0000000113007836 */ /* 0x002fe40000000000 */
[----:B0-----:R-:W-:-:S05]  /*11690*/  @!P0 VIADD R2, R2, 0x38880 ;  /* 0x0003888002028836 */ /* 0x001fca0000000000 */
[----:B------:R-:W-:Y:S01]  /*116a0*/  @!P0 PRMT R2, RZ, 0x654, R2 ;  /* 0x00000654ff028816 */ /* 0x000fe20000000002 */
[----:B------:R-:W-:Y:S06]  /*116b0*/  BAR.SYNC.DEFER_BLOCKING 0x2, 0x80 ;  /* 0x0082000000007b1d */ /* 0x000fec0000010000 */
[----:B------:R0:W-:Y:S01]  /*116c0*/  @!P0 SYNCS.ARRIVE.TRANS64.RED.A1T0 RZ, [R2+URZ], RZ ;  /* 0x000000ff02ff89a7 */ /* 0x0001e2000810043f */
[----:B------:R-:W-:-:S04]  /*116d0*/  ISETP.NE.AND P0, PT, R0, 0x2, PT ;  /* 0x000000020000780c */ /* 0x000fc80003f05270 */
[----:B------:R-:W-:Y:S02]  /*116e0*/  SEL R0, R0, RZ, P0 ;  /* 0x000000ff00007207 */ /* 0x000fe40000000000 */
[----:B0-----:R-:W-:-:S03]  /*116f0*/  SEL R2, RZ, 0x1, P0 ;  /* 0x00000001ff027807 */ /* 0x001fc60000000000 */
[----:B------:R1:W-:Y:S01]  /*11700*/  STL [R1+0x4], R0 ;  /* 0x0000040001007387 */ /* 0x0003e20000100800 */
[----:B--2---:R-:W-:-:S05]  /*11710*/  LOP3.LUT R3, R3, R2, RZ, 0x3c, !PT ;  /* 0x0000000203037212 */ /* 0x004fca00078e3cff */
[----:B------:R1:W-:Y:S02]  /*11720*/  STL [R1+0xc], R3 ;  /* 0x00000c0301007387 */ /* 0x0003e40000100800 */
.L_x_207:
[----:B------:R-:W-:Y:S05]  /*11730*/  BSYNC B7 ;  /* 0x0000000000077941 */ /* 0x000fea0003800000 */
.L_x_205:
[----:B01----:R-:W2:Y:S02]  /*11740*/  LDL R0, [R1+0x14] ;  /* 0x0000140001007983 */ /* 0x003ea40000100800 */
[----:B--2---:R-:W-:-:S13]  /*11750*/  LOP3.LUT P0, RZ, R0, 0x2, RZ, 0xc0, !PT ;  /* 0x0000000200ff7812 */ /* 0x004fda000780c0ff */
[----:B------:R-:W-:Y:S05]  /*11760*/  @!P0 BRA `(.L_x_263) ;  /* 0x0000000000348947 */ /* 0x000fea0003800000 */
[----:B------:R-:W0:Y:S08]  /*11770*/  S2UR UR5, SR_CgaCtaId ;  /* 0x00000000000579c3 */ /* 0x000e300000008800 */
[----:B------:R-:W-:Y:S06]  /*11780*/  BAR.SYNC.DEFER_BLOCKING 0x5, 0x180 ;  /* 0x0146000000007b1d */ /* 0x000fec0000010000 */
[----:B------:R-:W-:-:S02]  /*11790*/  UMOV UR4, 0x400 ;  /* 0x0000040000047882 */ /* 0x000fc40000000000 */
[----:B0-----:R-:W-:-:S06]  /*117a0*/  ULEA UR4, UR5, UR4, 0x18 ;  /* 0x0000000405047291 */ /* 0x001fcc000f8ec03f */
[----:B------:R-:W-:-:S05]  /*117b0*/  IMAD.U32 R17, RZ, RZ, UR4 ;  /* 0x00000004ff117e24 */ /* 0x000fca000f8e00ff */
[----:B------:R-:W0:Y:S04]  /*117c0*/  LDS.128 R4, [R17+0x388d0] ;  /* 0x0388d00011047984 */ /* 0x000e280000000c00 */
[----:B0-----:R0:W-:Y:S01]  /*117d0*/  STL.64 [R1+0x20], R4 ;  /* 0x0000200401007387 */ /* 0x0011e20000100a00 */
[----:B------:R-:W-:Y:S02]  /*117e0*/  IMAD.MOV.U32 R2, RZ, RZ, R6 ;  /* 0x000000ffff027224 */ /* 0x000fe400078e0006 */
[----:B------:R-:W-:-:S03]  /*117f0*/  IMAD.MOV.U32 R0, RZ, RZ, R7 ;  /* 0x000000ffff007224 */ /* 0x000fc600078e0007 */
[----:B------:R-:W-:Y:S02]  /*11800*/  R2UR UR36, R2 ;  /* 0x00000000022472ca */ /* 0x000fe400000e0000 */
[----:B------:R-:W-:Y:S01]  /*11810*/  R2UR UR45, R0 ;  /* 0x00000000002d72ca */ /* 0x000fe200000e0000 */
[----:B------:R-:W-:Y:S06]  /*11820*/  BAR.ARV 0x4, 0x180 ;  /* 0x0106000000007b1d */ /* 0x000fec0000002000 */
[----:B------:R-:W-:Y:S08]  /*11830*/  BRA `(.L_x_264) ;  /* 0x00000008003c7947 */ /* 0x000ff00003800000 */
.L_x_263:
[----:B------:R-:W2:Y:S01]  /*11840*/  LDL.LU R0, [R1+0x20] ;  /* 0x0000200001007983 */ /* 0x000ea20000300800 */
[----:B------:R-:W-:Y:S01]  /*11850*/  ULDC UR4, c[0x0][0xc3c] ;  /* 0x00030f0000047ab9 */ /* 0x000fe20000000800 */
[----:B------:R-:W-:Y:S01]  /*11860*/  IMAD.MOV.U32 R4, RZ, RZ, RZ ;  /* 0x000000ffff047224 */ /* 0x000fe200078e00ff */
[----:B------:R-:W0:Y:S01]  /*11870*/  LDC R6, c[0x0][0xc38] ;  /* 0x00030e00ff067b82 */ /* 0x000e220000000800 */
[----:B------:R-:W1:Y:S02]  /*11880*/  S2R R2, SR_TID.X ;  /* 0x0000000000027919 */ /* 0x000e640000002100 */
[----:B-1----:R-:W-:-:S04]  /*11890*/  LOP3.LUT R5, R2, 0x1f, RZ, 0xc0, !PT ;  /* 0x0000001f02057812 */ /* 0x002fc800078ec0ff */
[C---:B------:R-:W-:Y:S01]  /*118a0*/  ISETP.NE.AND P0, PT, R5.reuse, 0x1f, PT ;  /* 0x0000001f0500780c */ /* 0x040fe20003f05270 */
[----:B--2---:R-:W-:Y:S02]  /*118b0*/  IMAD.MOV.U32 R7, RZ, RZ, R0 ;  /* 0x000000ffff077224 */ /* 0x004fe400078e0000 */
[----:B------:R-:W-:-:S05]  /*118c0*/  VIADD R0, R5, UR45 ;  /* 0x0000002d05007c36 */ /* 0x000fca0008000000 */
[----:B------:R-:W-:Y:S01]  /*118d0*/  ISETP.GE.OR P1, PT, R0, UR4, !P0 ;  /* 0x0000000400007c0c */ /* 0x000fe2000c726670 */
[----:B------:R-:W-:-:S12]  /*118e0*/  ULDC UR4, c[0x0][0xc3c] ;  /* 0x00030f0000047ab9 */ /* 0x000fd80000000800 */
[----:B------:R-:W1:Y:S02]  /*118f0*/  @!P1 LDC.64 R2, c[0x0][0xc80] ;  /* 0x00032000ff029b82 */ /* 0x000e640000000a00 */
[----:B-1----:R-:W-:-:S05]  /*11900*/  @!P1 IMAD.WIDE R2, R0, 0x4, R2 ;  /* 0x0000000400029825 */ /* 0x002fca00078e0202 */
[----:B------:R-:W2:Y:S01]  /*11910*/  @!P1 LDG.E R4, desc[UR46][R2.64] ;  /* 0x0000002e02049981 */ /* 0x000ea2000c1e1900 */
[C---:B------:R-:W-:Y:S02]  /*11920*/  ISETP.NE.AND P1, PT, R5.reuse, RZ, PT ;  /* 0x000000ff0500720c */ /* 0x040fe40003f25270 */
[C---:B------:R-:W-:Y:S02]  /*11930*/  ISETP.GE.U32.AND P2, PT, R5.reuse, 0x2, PT ;  /* 0x000000020500780c */ /* 0x040fe40003f46070 */
[C---:B------:R-:W-:Y:S02]  /*11940*/  ISETP.GE.U32.AND P3, PT, R5.reuse, 0x4, PT ;  /* 0x000000040500780c */ /* 0x040fe40003f66070 */
[C---:B------:R-:W-:Y:S02]  /*11950*/  ISETP.GE.U32.AND P4, PT, R5.reuse, 0x8, PT ;  /* 0x000000080500780c */ /* 0x040fe40003f86070 */
[----:B------:R-:W-:Y:S02]  /*11960*/  ISETP.GE.U32.AND P5, PT, R5, 0x10, PT ;  /* 0x000000100500780c */ /* 0x000fe40003fa6070 */
[----:B------:R-:W-:Y:S04]  /*11970*/  SHFL.IDX PT, R5, R7, 0x1, 0x1f ;  /* 0x00201f0007057f89 */ /* 0x000fe800000e0000 */
[----:B--2---:R-:W1:Y:S02]  /*11980*/  SHFL.UP PT, R0, R4, 0x1, RZ ;  /* 0x0420000004007989 */ /* 0x004e6400000e00ff */
[----:B-1----:R-:W-:-:S05]  /*11990*/  SEL R0, R0, RZ, P1 ;  /* 0x000000ff00007207 */ /* 0x002fca0000800000 */
[----:B------:R-:W-:-:S05]  /*119a0*/  IMAD.IADD R0, R4, 0x1, R0 ;  /* 0x0000000104007824 */ /* 0x000fca00078e0200 */
[----:B------:R-:W1:Y:S02]  /*119b0*/  SHFL.UP PT, R2, R0, 0x2, RZ ;  /* 0x0440000000027989 */ /* 0x000e6400000e00ff */
        /* <DEDUP_REMOVED lines=10> */
[----:B------:R-:W-:Y:S02]  /*11a60*/  IMAD.IADD R2, R2, 0x1, R0 ;  /* 0x0000000102027824 */ /* 0x000fe400078e0200 */
[----:B------:R-:W-:Y:S04]  /*11a70*/  SHFL.IDX PT, R0, R7, RZ, 0x1f ;  /* 0x00001fff07007589 */ /* 0x000fe800000e0000 */
[----:B------:R-:W0:Y:S02]  /*11a80*/  SHFL.IDX PT, R3, R2, 0x1f, 0x1f ;  /* 0x03e01f0002037f89 */ /* 0x000e2400000e0000 */
[----:B0-----:R-:W-:-:S04]  /*11a90*/  IMAD R3, R3, R6, RZ ;  /* 0x0000000603037224 */ /* 0x001fc800078e02ff */
[----:B------:R-:W-:-:S05]  /*11aa0*/  IMAD.IADD R5, R5, 0x1, R3 ;  /* 0x0000000105057824 */ /* 0x000fca00078e0203 */
[----:B------:R-:W-:-:S13]  /*11ab0*/  ISETP.GT.AND P6, PT, R5, R0, PT ;  /* 0x000000000500720c */ /* 0x000fda0003fc4270 */
[----:B------:R-:W-:Y:S05]  /*11ac0*/  @P6 BRA `(.L_x_265) ;  /* 0x0000000000906947 */ /* 0x000fea0003800000 */
.L_x_269:
[----:B------:R-:W-:-:S04]  /*11ad0*/  UIADD3 UR45, UR45, 0x1f, URZ ;  /* 0x0000001f2d2d7890 */ /* 0x000fc8000fffe03f */
[----:B------:R-:W-:-:S06]  /*11ae0*/  UISETP.GE.AND UP0, UPT, UR45, UR4, UPT ;  /* 0x000000042d00728c */ /* 0x000fcc000bf06270 */
[----:B------:R-:W-:-:S13]  /*11af0*/  PLOP3.LUT P6, PT, PT, PT, UP0, 0x40, 0x0 ;  /* 0x000000000000781c */ /* 0x000fda0003fce808 */
[----:B------:R-:W-:Y:S05]  /*11b00*/  @!P6 BRA `(.L_x_266) ;  /* 0x000000040038e947 */ /* 0x000fea0003800000 */
[----:B------:R-:W0:Y:S01]  /*11b10*/  S2R R2, SR_TID.X ;  /* 0x0000000000027919 */ /* 0x000e220000002100 */
[----:B------:R-:W-:Y:S01]  /*11b20*/  BSSY B0, `(.L_x_267) ;  /* 0x0000009000007945 */ /* 0x000fe20003800000 */
[----:B------:R-:W-:Y:S01]  /*11b30*/  IMAD.MOV.U32 R4, RZ, RZ, RZ ;  /* 0x000000ffff047224 */ /* 0x000fe200078e00ff */
[----:B0-----:R-:W-:-:S05]  /*11b40*/  LOP3.LUT R2, R2, 0x1f, RZ, 0xc0, !PT ;  /* 0x0000001f02027812 */ /* 0x001fca00078ec0ff */
[----:B------:R-:W-:-:S05]  /*11b50*/  VIADD R6, R2, UR45 ;  /* 0x0000002d02067c36 */ /* 0x000fca0008000000 */
[----:B------:R-:W-:-:S13]  /*11b60*/  ISETP.GE.OR P6, PT, R6, UR4, !P0 ;  /* 0x0000000406007c0c */ /* 0x000fda000c7c6670 */
[----:B------:R-:W-:Y:S05]  /*11b70*/  @P6 BRA `(.L_x_268) ;  /* 0x00000000000c6947 */ /* 0x000fea0003800000 */
[----:B------:R-:W0:Y:S02]  /*11b80*/  LDC.64 R2, c[0x0][0xc80] ;  /* 0x00032000ff027b82 */ /* 0x000e240000000a00 */
[----:B0-----:R-:W-:-:S05]  /*11b90*/  IMAD.WIDE R2, R6, 0x4, R2 ;  /* 0x0000000406027825 */ /* 0x001fca00078e0202 */
[----:B------:R0:W5:Y:S02]  /*11ba0*/  LDG.E R4, desc[UR46][R2.64] ;  /* 0x0000002e02047981 */ /* 0x000164000c1e1900 */
.L_x_268:
[----:B------:R-:W-:Y:S05]  /*11bb0*/  BSYNC B0 ;  /* 0x0000000000007941 */ /* 0x000fea0003800000 */
.L_x_267:
[----:B0----5:R-:W0:Y:S01]  /*11bc0*/  SHFL.UP PT, R2, R4, 0x1, RZ ;  /* 0x0420000004027989 */ /* 0x021e2200000e00ff */
[----:B------:R-:W1:Y:S01]  /*11bd0*/  LDC R6, c[0x0][0xc38] ;  /* 0x00030e00ff067b82 */ /* 0x000e620000000800 */
        /* <DEDUP_REMOVED lines=14> */
[----:B------:R-:W1:Y:S02]  /*11cc0*/  SHFL.IDX PT, R3, R2, 0x1f, 0x1f ;  /* 0x03e01f0002037f89 */ /* 0x000e6400000e0000 */
[----:B-1----:R-:W-:-:S04]  /*11cd0*/  IMAD R3, R3, R6, RZ ;  /* 0x0000000603037224 */ /* 0x002fc800078e02ff */
[----:B------:R-:W-:-:S05]  /*11ce0*/  IMAD.IADD R5, R3, 0x1, R5 ;  /* 0x0000000103057824 */ /* 0x000fca00078e0205 */
[----:B------:R-:W-:-:S13]  /*11cf0*/  ISETP.GT.AND P6, PT, R5, R0, PT ;  /* 0x000000000500720c */ /* 0x000fda0003fc4270 */
[----:B------:R-:W-:Y:S05]  /*11d00*/  @!P6 BRA `(.L_x_269) ;  /* 0xfffffffc0070e947 */ /* 0x000fea000383ffff */
.L_x_265:
[----:B------:R-:W-:-:S04]  /*11d10*/  IMAD.IADD R3, R5, 0x1, -R3 ;  /* 0x0000000105037824 */ /* 0x000fc800078e0a03 */
[----:B------:R-:W-:-:S05]  /*11d20*/  IMAD R5, R2, R6, R3 ;  /* 0x0000000602057224 */ /* 0x000fca00078e0203 */
[----:B------:R-:W-:-:S13]  /*11d30*/  ISETP.GT.AND P0, PT, R5, R0, PT ;  /* 0x000000000500720c */ /* 0x000fda0003f04270 */
[----:B------:R-:W-:Y:S02]  /*11d40*/  VOTEU.ANY UR5, UPT, !P0 ;  /* 0x0000000000057886 */ /* 0x000fe400040e0100 */
[----:B------:R-:W-:Y:S01]  /*11d50*/  ISETP.NE.AND P0, PT, RZ, UR5, PT ;  /* 0x00000005ff007c0c */ /* 0x000fe2000bf05270 */
[----:B------:R-:W-:-:S06]  /*11d60*/  UPOPC UR4, UR5 ;  /* 0x00000005000472bf */ /* 0x000fcc0008000000 */
[----:B------:R-:W-:-:S05]  /*11d70*/  IMAD.U32 R5, RZ, RZ, UR4 ;  /* 0x00000004ff057e24 */ /* 0x000fca000f8e00ff */
[----:B------:R0:W1:Y:S02]  /*11d80*/  SHFL.IDX PT, R4, R4, R5, 0x1f ;  /* 0x00001f0504047589 */ /* 0x00006400000e0000 */
[----:B0-----:R-:W-:Y:S01]  /*11d90*/  IMAD.MOV.U32 R5, RZ, RZ, RZ ;  /* 0x000000ffff057224 */ /* 0x001fe200078e00ff */
[----:B------:R-:W-:Y:S06]  /*11da0*/  @!P0 BRA `(.L_x_270) ;  /* 0x00000000000c8947 */ /* 0x000fec0003800000 */
[----:B------:R-:W-:-:S06]  /*11db0*/  UIADD3 UR5, UR4, -0x1, URZ ;  /* 0xffffffff04057890 */ /* 0x000fcc000fffe03f */
[----:B------:R-:W-:-:S06]  /*11dc0*/  IMAD.U32 R5, RZ, RZ, UR5 ;  /* 0x00000005ff057e24 */ /* 0x000fcc000f8e00ff */
[----:B------:R0:W2:Y:S02]  /*11dd0*/  SHFL.IDX PT, R5, R2, R5, 0x1f ;  /* 0x00001f0502057589 */ /* 0x0000a400000e0000 */
.L_x_270:
[----:B--2---:R-:W-:Y:S01]  /*11de0*/  IMAD R7, R5, R6, R3 ;  /* 0x0000000605077224 */ /* 0x004fe200078e0203 */
[----:B-1----:R-:W-:Y:S01]  /*11df0*/  IABS R5, R4 ;  /* 0x0000000400057213 */ /* 0x002fe20000000000 */
[----:B------:R-:W-:Y:S02]  /*11e00*/  UIADD3 UR45, UR4, UR45, URZ ;  /* 0x0000002d042d7290 */ /* 0x000fe4000fffe03f */
[----:B------:R-:W-:Y:S01]  /*11e10*/  IMAD.IADD R0, R0, 0x1, -R7 ;  /* 0x0000000100007824 */ /* 0x000fe200078e0a07 */
[----:B0-----:R-:W0:Y:S01]  /*11e20*/  I2F.RP R2, R5 ;  /* 0x0000000500027306 */ /* 0x001e220000209400 */
[----:B------:R1:W-:Y:S07]  /*11e30*/  STL [R1+0x20], R7 ;  /* 0x0000200701007387 */ /* 0x0003ee0000100800 */
[----:B0-----:R-:W0:Y:S02]  /*11e40*/  MUFU.RCP R2, R2 ;  /* 0x0000000200027308 */ /* 0x001e240000001000 */
[----:B0-----:R-:W-:-:S06]  /*11e50*/  VIADD R2, R2, 0xffffffe ;  /* 0x0ffffffe02027836 */ /* 0x001fcc0000000000 */
[----:B------:R-:W0:Y:S02]  /*11e60*/  F2I.FTZ.U32.TRUNC.NTZ R3, R2 ;  /* 0x0000000200037305 */ /* 0x000e24000021f000 */
[----:B0-----:R-:W-:-:S04]  /*11e70*/  IMAD.MOV R2, RZ, RZ, -R3 ;  /* 0x000000ffff027224 */ /* 0x001fc800078e0a03 */
[----:B------:R-:W-:Y:S02]  /*11e80*/  IMAD R6, R2, R5, RZ ;  /* 0x0000000502067224 */ /* 0x000fe400078e02ff */
[----:B------:R-:W-:-:S04]  /*11e90*/  IMAD.MOV.U32 R2, RZ, RZ, RZ ;  /* 0x000000ffff027224 */ /* 0x000fc800078e00ff */
[----:B------:R-:W-:Y:S01]  /*11ea0*/  IMAD.HI.U32 R2, R3, R6, R2 ;  /* 0x0000000603027227 */ /* 0x000fe200078e0002 */
[----:B------:R-:W-:Y:S02]  /*11eb0*/  IABS R6, R4 ;  /* 0x0000000400067213 */ /* 0x000fe40000000000 */
[----:B------:R-:W-:-:S03]  /*11ec0*/  IABS R3, R0 ;  /* 0x0000000000037213 */ /* 0x000fc60000000000 */
[----:B------:R-:W-:Y:S02]  /*11ed0*/  IMAD.MOV R6, RZ, RZ, -R6 ;  /* 0x000000ffff067224 */ /* 0x000fe400078e0a06 */
[----:B------:R-:W-:-:S04]  /*11ee0*/  IMAD.HI.U32 R2, R2, R3, RZ ;  /* 0x0000000302027227 */ /* 0x000fc800078e00ff */
[----:B------:R-:W-:-:S05]  /*11ef0*/  IMAD R3, R2, R6, R3 ;  /* 0x0000000602037224 */ /* 0x000fca00078e0203 */
[----:B------:R-:W-:-:S13]  /*11f00*/  ISETP.GT.U32.AND P1, PT, R5, R3, PT ;  /* 0x000000030500720c */ /* 0x000fda0003f24070 */
[----:B------:R-:W-:Y:S02]  /*11f10*/  @!P1 IMAD.IADD R3, R3, 0x1, -R5 ;  /* 0x0000000103039824 */ /* 0x000fe400078e0a05 */
[----:B------:R-:W-:Y:S01]  /*11f20*/  @!P1 VIADD R2, R2, 0x1 ;  /* 0x0000000102029836 */ /* 0x000fe20000000000 */
[----:B------:R-:W-:Y:S02]  /*11f30*/  ISETP.NE.AND P1, PT, R4, RZ, PT ;  /* 0x000000ff0400720c */ /* 0x000fe40003f25270 */
[----:B------:R-:W-:Y:S02]  /*11f40*/  ISETP.GE.U32.AND P0, PT, R3, R5, PT ;  /* 0x000000050300720c */ /* 0x000fe40003f06070 */
[----:B------:R-:W-:-:S04]  /*11f50*/  LOP3.LUT R3, R0, R4, RZ, 0x3c, !PT ;  /* 0x0000000400037212 */ /* 0x000fc800078e3cff */
[----:B------:R-:W-:-:S07]  /*11f60*/  ISETP.GE.AND P2, PT, R3, RZ, PT ;  /* 0x000000ff0300720c */ /* 0x000fce0003f46270 */
[----:B------:R-:W-:-:S06]  /*11f70*/  @P0 VIADD R2, R2, 0x1 ;  /* 0x0000000102020836 */ /* 0x000fcc0000000000 */
[----:B------:R-:W-:Y:S01]  /*11f80*/  @!P2 IMAD.MOV R2, RZ, RZ, -R2 ;  /* 0x000000ffff02a224 */ /* 0x000fe200078e0a02 */
[----:B------:R-:W-:-:S04]  /*11f90*/  @!P1 LOP3.LUT R2, RZ, R4, RZ, 0x33, !PT ;  /* 0x00000004ff029212 */ /* 0x000fc800078e33ff */
[----:B------:R-:W-:Y:S01]  /*11fa0*/  R2UR UR36, R2 ;  /* 0x00000000022472ca */ /* 0x000fe200000e0000 */
[----:B------:R-:W-:-:S04]  /*11fb0*/  IMAD.MOV R2, RZ, RZ, -R2 ;  /* 0x000000ffff027224 */ /* 0x000fc800078e0a02 */
[----:B------:R-:W-:-:S05]  /*11fc0*/  IMAD R0, R4, R2, R0 ;  /* 0x0000000204007224 */ /* 0x000fca00078e0200 */
[----:B------:R1:W-:Y:S01]  /*11fd0*/  STL [R1+0x24], R0 ;  /* 0x0000240001007387 */ /* 0x0003e20000100800 */
[----:B------:R-:W-:Y:S05]  /*11fe0*/  BRA `(.L_x_271) ;  /* 0x0000000000107947 */ /* 0x000fea0003800000 */
.L_x_266:
[----:B------:R0:W-:Y:S01]  /*11ff0*/  STL [R1+0x20], R0 ;  /* 0x0000200001007387 */ /* 0x0001e20000100800 */
[----:B------:R-:W-:Y:S01]  /*12000*/  ULDC UR45, c[0x0][0xc3c] ;  /* 0x00030f00002d7ab9 */ /* 0x000fe20000000800 */
[----:B------:R-:W-:Y:S02]  /*12010*/  UMOV UR36, URZ ;  /* 0x0000003f00247c82 */ /* 0x000fe40008000000 */
[----:B------:R0:W-:Y:S03]  /*12020*/  STL [R1+0x24], RZ ;  /* 0x000024ff01007387 */ /* 0x0001e60000100800 */
.L_x_271:
[----:B------:R-:W2:Y:S04]  /*12030*/  LDL R3, [R1+0x20] ;  /* 0x0000200001037983 */ /* 0x000ea80000100800 */
[----:B------:R-:W3:Y:S01]  /*12040*/  LDL R2, [R1+0x24] ;  /* 0x0000240001027983 */ /* 0x000ee20000100800 */
[----:B------:R-:W-:Y:S02]  /*12050*/  IMAD.U32 R6, RZ, RZ, UR36 ;  /* 0x00000024ff067e24 */ /* 0x000fe4000f8e00ff */
[----:B-1----:R-:W-:Y:S01]  /*12060*/  IMAD.U32 R7, RZ, RZ, UR45 ;  /* 0x0000002dff077e24 */ /* 0x002fe2000f8e00ff */
[----:B0-----:R-:W0:Y:S02]  /*12070*/  S2R R0, SR_TID.X ;  /* 0x0000000000007919 */ /* 0x001e240000002100 */
[----:B0-----:R-:W-:Y:S01]  /*12080*/  LOP3.LUT R0, R0, 0x1f, RZ, 0xc0, !PT ;  /* 0x0000001f00007812 */ /* 0x001fe200078ec0ff */
[----:B------:R-:W-:Y:S03]  /*12090*/  BAR.SYNC.DEFER_BLOCKING 0x4, 0x180 ;  /* 0x0106000000007b1d */ /* 0x000fe60000010000 */
[----:B------:R-:W-:-:S13]  /*120a0*/  ISETP.NE.AND P0, PT, R0, RZ, PT ;  /* 0x000000ff0000720c */ /* 0x000fda0003f05270 */
[----:B------:R-:W0:Y:S01]  /*120b0*/  @!P0 S2R R0, SR_CgaCtaId ;  /* 0x0000000000008919 */ /* 0x000e220000008800 */
[----:B--2---:R-:W-:Y:S02]  /*120c0*/  IMAD.MOV.U32 R4, RZ, RZ, R3 ;  /* 0x000000ffff047224 */ /* 0x004fe400078e0003 */
[----:B---3--:R-:W-:Y:S01]  /*120d0*/  IMAD.MOV.U32 R3, RZ, RZ, R2 ;  /* 0x000000ffff037224 */ /* 0x008fe200078e0002 */
[----:B------:R-:W-:-:S03]  /*120e0*/  @!P0 MOV R2, 0x400 ;  /* 0x0000040000028802 */ /* 0x000fc60000000f00 */
[----:B------:R-:W-:Y:S01]  /*120f0*/  IMAD.MOV.U32 R5, RZ, RZ, R3 ;  /* 0x000000ffff057224 */ /* 0x000fe200078e0003 */
[----:B0-----:R-:W-:-:S05]  /*12100*/  @!P0 LEA R17, R0, R2, 0x18 ;  /* 0x0000000200118211 */ /* 0x001fca00078ec0ff */
[----:B------:R1:W-:Y:S01]  /*12110*/  @!P0 STS.128 [R17+0x388d0], R4 ;  /* 0x0388d00411008388 */ /* 0x0003e20000000c00 */
[----:B------:R-:W-:Y:S06]  /*12120*/  BAR.ARV 0x5, 0x180 ;  /* 0x0146000000007b1d */ /* 0x000fec0000002000 */
.L_x_264:
[----:B------:R-:W-:Y:S02]  /*12130*/  ULDC UR4, c[0x0][0xc3c] ;  /* 0x00030f0000047ab9 */ /* 0x000fe40000000800 */
[----:B------:R-:W-:-:S06]  /*12140*/  UISETP.GE.AND UP0, UPT, UR45, UR4, UPT ;  /* 0x000000042d00728c */ /* 0x000fcc000bf06270 */
[----:B------:R-:W-:-:S13]  /*12150*/  PLOP3.LUT P0, PT, PT, PT, UP0, 0x80, 0x0 ;  /* 0x000000000000781c */ /* 0x000fda0003f0f008 */
[----:B------:R-:W-:Y:S05]  /*12160*/  @!P0 BRA `(.L_x_272) ;  /* 0xffffffb000388947 */ /* 0x000fea000383ffff */
.L_x_201:
[----:B------:R-:W2:Y:S01]  /*12170*/  LDL.LU R0, [R1+0x38] ;  /* 0x0000380001007983 */ /* 0x000ea20000300800 */
[----:B------:R-:W-:Y:S01]  /*12180*/  BSSY B0, `(.L_x_273) ;  /* 0x000000b000007945 */ /* 0x000fe20003800000 */
[----:B01----:R-:W0:Y:S01]  /*12190*/  S2R R5, SR_CgaCtaId ;  /* 0x0000000000057919 */ /* 0x003e220000008800 */
[----:B--2---:R-:W-:-:S05]  /*121a0*/  VIADD R0, R0, 0x1 ;  /* 0x0000000100007836 */ /* 0x004fca0000000000 */
[----:B------:R-:W-:-:S04]  /*121b0*/  LEA.HI R2, R0, R0, RZ, 0x1 ;  /* 0x0000000000027211 */ /* 0x000fc800078f08ff */
[----:B------:R-:W-:-:S05]  /*121c0*/  LOP3.LUT R3, R2, 0xfffffffe, RZ, 0xc0, !PT ;  /* 0xfffffffe02037812 */ /* 0x000fca00078ec0ff */
[----:B------:R-:W-:Y:S01]  /*121d0*/  IMAD.IADD R3, R0, 0x1, -R3 ;  /* 0x0000000100037824 */ /* 0x000fe200078e0a03 */
[----:B------:R-:W-:-:S04]  /*121e0*/  MOV R0, 0x400 ;  /* 0x0000040000007802 */ /* 0x000fc80000000f00 */
[----:B0-----:R-:W-:Y:S02]  /*121f0*/  LEA R0, R5, R0, 0x18 ;  /* 0x0000000005007211 */ /* 0x001fe400078ec0ff */
[----:B------:R-:W-:-:S04]  /*12200*/  SHF.L.U32 R3, R3, 0x1f, RZ ;  /* 0x0000001f03037819 */ /* 0x000fc800000006ff */
[----:B------:R-:W0:Y:S02]  /*12210*/  SYNCS.PHASECHK.TRANS64.TRYWAIT P0, [R0+URZ+0x38820], R3 ;  /* 0x03882003000075a7 */ /* 0x000e24000800017f */
[----:B0-----:R-:W-:Y:S05]  /*12220*/  @!P0 BRA `(.L_x_274) ;  /* 0x0000001400088947 */ /* 0x001fea0003800000 */
.L_x_321:
[----:B------:R-:W-:Y:S05]  /*12230*/  BSYNC B0 ;  /* 0x0000000000007941 */ /* 0x000fea0003800000 */
.L_x_273:
[----:B------:R-:W-:-:S03]  /*12240*/  UMOV UR4, 0xffffffff ;  /* 0xffffffff00047882 */ /* 0x000fc60000000000 */
[----:B------:R-:W-:Y:S05]  /*12250*/  BRA.DIV UR4, `(.L_x_275) ;  /* 0x0000001604107947 */ /* 0x000fea000b800000 */
[----:B------:R-:W1:Y:S02]  /*12260*/  S2R R2, SR_TID.X ;  /* 0x0000000000027919 */ /* 0x000e640000002100 */
[----:B-1----:R-:W-:-:S04]  /*12270*/  SHF.R.U32.HI R2, RZ, 0x5, R2 ;  /* 0x00000005ff027819 */ /* 0x002fc80000011602 */
[----:B------:R-:W-:-:S05]  /*12280*/  LOP3.LUT R2, R2, 0x3, RZ, 0xc0, !PT ;  /* 0x0000000302027812 */ /* 0x000fca00078ec0ff */
[----:B------:R1:W2:Y:S02]  /*12290*/  SHFL.IDX PT, R14, R2, RZ, 0x1f ;  /* 0x00001fff020e7589 */ /* 0x0002a400000e0000 */
.L_x_324:
[----:B--2---:R-:W-:Y:S01]  /*122a0*/  ISETP.NE.AND P0, PT, R14, RZ, PT ;  /* 0x000000ff0e00720c */ /* 0x004fe20003f05270 */
[----:B------:R-:W-:-:S12]  /*122b0*/  BSSY B0, `(.L_x_276) ;  /* 0x000002e000007945 */ /* 0x000fd80003800000 */
[----:B------:R-:W-:Y:S05]  /*122c0*/  @P0 BRA `(.L_x_277) ;  /* 0x0000000000b00947 */ /* 0x000fea0003800000 */
[----:B------:R-:W-:-:S03]  /*122d0*/  UMOV UR4, 0xffffffff ;  /* 0xffffffff00047882 */ /* 0x000fc60000000000 */
[----:B------:R-:W-:Y:S05]  /*122e0*/  BRA.DIV UR4, `(.L_x_278) ;  /* 0x0000001604207947 */ /* 0x000fea000b800000 */
[----:B------:R-:W-:-:S13]  /*122f0*/  ELECT P6, URZ, PT ;  /* 0x00000000003f782f */ /* 0x000fda00038c0000 */
.L_x_327:
[----:B------:R-:W-:Y:S05]  /*12300*/  @!P6 BRA `(.L_x_277) ;  /* 0x0000000000a0e947 */ /* 0x000fea0003800000 */
[----:B------:R-:W-:-:S06]  /*12310*/  ULOP3.LUT UR4, UR38, 0x2, URZ, 0xfc, !UPT ;  /* 0x0000000226047892 */ /* 0x000fcc000f8efc3f */
[----:B-1----:R-:W-:-:S05]  /*12320*/  IMAD.U32 R2, RZ, RZ, UR4 ;  /* 0x00000004ff027e24 */ /* 0x002fca000f8e00ff */
[----:B------:R-:W-:-:S13]  /*12330*/  ISETP.NE.AND P0, PT, R2, 0x3, PT ;  /* 0x000000030200780c */ /* 0x000fda0003f05270 */
[----:B------:R-:W-:Y:S05]  /*12340*/  @!P0 BRA `(.L_x_279) ;  /* 0x0000000000048947 */ /* 0x000fea0003800000 */
[----:B------:R-:W-:Y:S01]  /*12350*/  BPT.TRAP 0x1 ;  /* 0x000000040000795c */ /* 0x000fe20000300000 */
.L_x_279:
[----:B0-----:R-:W2:Y:S04]  /*12360*/  LDL R3, [R1+0x4] ;  /* 0x0000040001037983 */ /* 0x001ea80000100800 */
[----:B------:R-:W3:Y:S01]  /*12370*/  LDL.LU R7, [R1+0xc] ;  /* 0x00000c0001077983 */ /* 0x000ee20000300800 */
[----:B------:R-:W-:-:S04]  /*12380*/  VIADD R2, R0, 0x38840 ;  /* 0x0003884000027836 */ /* 0x000fc80000000000 */
[C---:B--2---:R-:W-:Y:S02]  /*12390*/  IMAD R6, R3.reuse, 0x8, R2 ;  /* 0x0000000803067824 */ /* 0x044fe400078e0202 */
[----:B------:R-:W-:Y:S01]  /*123a0*/  VIADD R3, R3, 0x1 ;  /* 0x0000000103037836 */ /* 0x000fe20000000000 */
[----:B---3--:R-:W-:-:S04]  /*123b0*/  SHF.L.U32 R5, R7, 0x1f, RZ ;  /* 0x0000001f07057819 */ /* 0x008fc800000006ff */
[C---:B------:R-:W-:Y:S01]  /*123c0*/  ISETP.NE.AND P2, PT, R3.reuse, 0x2, PT ;  /* 0x000000020300780c */ /* 0x040fe20003f45270 */
[----:B------:R-:W0:Y:S03]  /*123d0*/  SYNCS.PHASECHK.TRANS64.TRYWAIT P1, [R6+URZ], R5 ;  /* 0x00000005060075a7 */ /* 0x000e26000802017f */
[----:B------:R-:W-:Y:S02]  /*123e0*/  SEL R4, RZ, 0x1, P2 ;  /* 0x00000001ff047807 */ /* 0x000fe40001000000 */
[----:B------:R-:W-:Y:S02]  /*123f0*/  SEL R3, R3, RZ, P2 ;  /* 0x000000ff03037207 */ /* 0x000fe40001000000 */
[----:B------:R-:W-:-:S03]  /*12400*/  LOP3.LUT R4, R7, R4, RZ, 0x3c, !PT ;  /* 0x0000000407047212 */ /* 0x000fc600078e3cff */
[----:B------:R-:W-:Y:S01]  /*12410*/  IMAD R7, R3, 0x8, R2 ;  /* 0x0000000803077824 */ /* 0x000fe200078e0202 */
[----:B------:R-:W-:Y:S01]  /*12420*/  SHF.L.U32 R2, R4, 0x1f, RZ ;  /* 0x0000001f04027819 */ /* 0x000fe200000006ff */
[----:B0-----:R-:W-:Y:S06]  /*12430*/  @!P1 BRA `(.L_x_280) ;  /* 0x0000001000ec9947 */ /* 0x001fec0003800000 */
.L_x_328:
[----:B------:R-:W1:Y:S02]  /*12440*/  SYNCS.PHASECHK.TRANS64.TRYWAIT P1, [R7+URZ], R2 ;  /* 0x00000002070075a7 */ /* 0x000e64000802017f */
[----:B-1----:R-:W-:Y:S05]  /*12450*/  @!P1 BRA `(.L_x_281) ;  /* 0x0000001000f89947 */ /* 0x002fea0003800000 */
.L_x_329:
[----:B------:R-:W-:Y:S05]  /*12460*/  @!P0 BRA `(.L_x_282) ;  /* 0x0000000000048947 */ /* 0x000fea0003800000 */
[----:B------:R-:W-:Y:S01]  /*12470*/  BPT.TRAP 0x1 ;  /* 0x000000040000795c */ /* 0x000fe20000300000 */
.L_x_282:
[----:B------:R-:W2:Y:S02]  /*12480*/  LDL.LU R4, [R1+0x4] ;  /* 0x0000040001047983 */ /* 0x000ea40000300800 */
[----:B--2---:R-:W-:-:S04]  /*12490*/  IMAD R4, R4, 0x8, R0 ;  /* 0x0000000804047824 */ /* 0x004fc800078e0200 */
[----:B------:R-:W2:Y:S02]  /*124a0*/  SYNCS.PHASECHK.TRANS64.TRYWAIT P1, [R4+URZ+0x38860], R5 ;  /* 0x03886005040075a7 */ /* 0x000ea4000802017f */
[----:B--2---:R-:W-:Y:S05]  /*124b0*/  @!P1 BRA `(.L_x_283) ;  /* 0x0000001000f49947 */ /* 0x004fea0003800000 */
.L_x_330:
[----:B------:R-:W-:Y:S05]  /*124c0*/  @!P0 BRA `(.L_x_284) ;  /* 0x0000000000048947 */ /* 0x000fea0003800000 */
[----:B------:R-:W-:Y:S01]  /*124d0*/  BPT.TRAP 0x1 ;  /* 0x000000040000795c */ /* 0x000fe20000300000 */
.L_x_284:
[----:B------:R-:W-:-:S04]  /*124e0*/  IMAD R3, R3, 0x8, R0 ;  /* 0x0000000803037824 */ /* 0x000fc800078e0200 */
[----:B------:R-:W3:Y:S02]  /*124f0*/  SYNCS.PHASECHK.TRANS64.TRYWAIT P1, [R3+URZ+0x38860], R2 ;  /* 0x03886002030075a7 */ /* 0x000ee4000802017f */
[----:B---3--:R-:W-:Y:S05]  /*12500*/  @!P1 BRA `(.L_x_285) ;  /* 0x0000001000f49947 */ /* 0x008fea0003800000 */
.L_x_331:
[----:B------:R-:W-:Y:S05]  /*12510*/  @!P0 BRA `(.L_x_286) ;  /* 0x0000000000048947 */ /* 0x000fea0003800000 */
[----:B------:R-:W-:Y:S01]  /*12520*/  BPT.TRAP 0x1 ;  /* 0x000000040000795c */ /* 0x000fe20000300000 */
.L_x_286:
[----:B------:R-:W4:Y:S02]  /*12530*/  SYNCS.PHASECHK.TRANS64.TRYWAIT P0, [R4+URZ+0x38880], R5 ;  /* 0x03888005040075a7 */ /* 0x000f24000800017f */
[----:B----4-:R-:W-:Y:S05]  /*12540*/  @!P0 BRA `(.L_x_287) ;  /* 0x0000001000f88947 */ /* 0x010fea0003800000 */
.L_x_288:
[----:B------:R0:W0:Y:S02]  /*12550*/  SYNCS.PHASECHK.TRANS64.TRYWAIT P0, [R3+URZ+0x38880], R2 ;  /* 0x03888002030075a7 */ /* 0x000024000800017f */
[----:B0-----:R-:W-:Y:S05]  /*12560*/  @!P0 NANOSLEEP.SYNCS 0x989680 ;  /* 0x009896800000895d */ /* 0x001fea0003900000 */
[----:B------:R-:W0:Y:S02]  /*12570*/  @!P0 SYNCS.PHASECHK.TRANS64 P0, [R3+URZ+0x38880], R2 ;  /* 0x03888002030085a7 */ /* 0x000e24000800007f */
[----:B0-----:R-:W-:Y:S05]  /*12580*/  @!P0 BRA `(.L_x_288) ;  /* 0xfffffffc00f08947 */ /* 0x001fea000383ffff */
.L_x_277:
[----:B------:R-:W-:Y:S05]  /*12590*/  BSYNC B0 ;  /* 0x0000000000007941 */ /* 0x000fea0003800000 */
.L_x_276:
[----:B------:R-:W-:Y:S05]  /*125a0*/  EXIT ;  /* 0x000000000000794d */ /* 0x000fea0003800000 */
.L_x_151:
[----:B0-----:R0:W1:Y:S02]  /*125b0*/  SYNCS.PHASECHK.TRANS64.TRYWAIT P1, [R2+URZ+0x38800], R11 ;  /* 0x0388000b020075a7 */ /* 0x001064000802017f */
[----:B-1----:R-:W-:Y:S05]  /*125c0*/  @!P1 NANOSLEEP.SYNCS 0x989680 ;  /* 0x009896800000995d */ /* 0x002fea0003900000 */
[----:B------:R-:W1:Y:S02]  /*125d0*/  @!P1 SYNCS.PHASECHK.TRANS64 P1, [R2+URZ+0x38800], R11 ;  /* 0x0388000b020095a7 */ /* 0x000e64000802007f */
[----:B-1----:R-:W-:Y:S05]  /*125e0*/  @!P1 BRA `(.L_x_151) ;  /* 0xfffffffc00f09947 */ /* 0x002fea000383ffff */
[----:B------:R-:W-:Y:S05]  /*125f0*/  BRA `(.L_x_289) ;  /* 0xfffffef400787947 */ /* 0x000fea000383ffff */
.L_x_155:
[----:B--2---:R2:W3:Y:S02]  /*12600*/  SYNCS.PHASECHK.TRANS64.TRYWAIT P1, [R4+URZ+0x38830], R5 ;  /* 0x03883005040075a7 */ /* 0x0044e4000802017f */
[----:B---3--:R-:W-:Y:S05]  /*12610*/  @!P1 NANOSLEEP.SYNCS 0x989680 ;  /* 0x009896800000995d */ /* 0x008fea0003900000 */
[----:B------:R-:W3:Y:S02]  /*12620*/  @!P1 SYNCS.PHASECHK.TRANS64 P1, [R4+URZ+0x38830], R5 ;  /* 0x03883005040095a7 */ /* 0x000ee4000802007f */
[----:B---3--:R-:W-:Y:S05]  /*12630*/  @!P1 BRA `(.L_x_155) ;  /* 0xfffffffc00f09947 */ /* 0x008fea000383ffff */
[----:B------:R-:W-:Y:S05]  /*12640*/  BRA `(.L_x_154) ;  /* 0xfffffef400a07947 */ /* 0x000fea000383ffff */
.L_x_160:
[----:B-1----:R-:W-:-:S04]  /*12650*/  IMAD.U32 R3, RZ, RZ, UR6 ;  /* 0x00000006ff037e24 */ /* 0x002fc8000f8e00ff */
[----:B------:R1:W2:Y:S03]  /*12660*/  SYNCS.PHASECHK.TRANS64.TRYWAIT P1, [R3+URZ+0x38830], R2 ;  /* 0x03883002030075a7 */ /* 0x0002a6000802017f */
[----:B--2---:R-:W-:Y:S05]  /*12670*/  @!P1 NANOSLEEP.SYNCS 0x989680 ;  /* 0x009896800000995d */ /* 0x004fea0003900000 */
[----:B------:R-:W2:Y:S02]  /*12680*/  @!P1 SYNCS.PHASECHK.TRANS64 P1, [R3+URZ+0x38830], R2 ;  /* 0x03883002030095a7 */ /* 0x000ea4000802007f */
[----:B--2---:R-:W-:Y:S05]  /*12690*/  @!P1 BRA `(.L_x_160) ;  /* 0xfffffffc00ec9947 */ /* 0x004fea000383ffff */
[----:B------:R-:W-:Y:S05]  /*126a0*/  BRA `(.L_x_157) ;  /* 0xffffff28004c7947 */ /* 0x000fea000383ffff */
.L_x_164:
[----:B-1----:R-:W-:-:S04]  /*126b0*/  IMAD.U32 R3, RZ, RZ, UR6 ;  /* 0x00000006ff037e24 */ /* 0x002fc8000f8e00ff */
[----:B------:R1:W2:Y:S03]  /*126c0*/  SYNCS.PHASECHK.TRANS64.TRYWAIT P1, [R3+URZ+0x38850], R2 ;  /* 0x03885002030075a7 */ /* 0x0002a6000802017f */
[----:B--2---:R-:W-:Y:S05]  /*126d0*/  @!P1 NANOSLEEP.SYNCS 0x989680 ;  /* 0x009896800000995d */ /* 0x004fea0003900000 */
[----:B------:R-:W2:Y:S02]  /*126e0*/  @!P1 SYNCS.PHASECHK.TRANS64 P1, [R3+URZ+0x38850], R2 ;  /* 0x03885002030095a7 */ /* 0x000ea4000802007f */
[----:B--2---:R-:W-:Y:S05]  /*126f0*/  @!P1 BRA `(.L_x_164) ;  /* 0xfffffffc00ec9947 */ /* 0x004fea000383ffff */
[----:B------:R-:W-:Y:S05]  /*12700*/  BRA `(.L_x_161) ;  /* 0xffffff2c002c7947 */ /* 0x000fea000383ffff */
.L_x_170:
[----:B-1----:R1:W2:Y:S02]  /*12710*/  SYNCS.PHASECHK.TRANS64.TRYWAIT P1, [R15+URZ+0x38850], R0 ;  /* 0x038850000f0075a7 */ /* 0x0022a4000802017f */
[----:B--2---:R-:W-:Y:S05]  /*12720*/  @!P1 NANOSLEEP.SYNCS 0x989680 ;  /* 0x009896800000995d */ /* 0x004fea0003900000 */
[----:B------:R-:W2:Y:S02]  /*12730*/  @!P1 SYNCS.PHASECHK.TRANS64 P1, [R15+URZ+0x38850], R0 ;  /* 0x038850000f0095a7 */ /* 0x000ea4000802007f */
[----:B--2---:R-:W-:Y:S05]  /*12740*/  @!P1 BRA `(.L_x_170) ;  /* 0xfffffffc00f09947 */ /* 0x004fea000383ffff */
[----:B------:R-:W-:Y:S05]  /*12750*/  BRA `(.L_x_169) ;  /* 0xffffff54000c7947 */ /* 0x000fea000383ffff */
.L_x_216:
[----:B------:R-:W-:Y:S02]  /*12760*/  IMAD.MOV.U32 R13, RZ, RZ, R0 ;  /* 0x000000ffff0d7224 */ /* 0x000fe400078e0000 */
[----:B------:R-:W-:Y:S02]  /*12770*/  IMAD.MOV.U32 R12, RZ, RZ, RZ ;  /* 0x000000ffff0c7224 */ /* 0x000fe400078e00ff */
[----:B------:R-:W-:Y:S02]  /*12780*/  IMAD.MOV.U32 R11, RZ, RZ, 0x1f ;  /* 0x0000001fff0b7424 */ /* 0x000fe400078e00ff */
[----:B------:R-:W-:-:S07]  /*12790*/  IMAD.MOV.U32 R15, RZ, RZ, -0x1 ;  /* 0xffffffffff0f7424 */ /* 0x000fce00078e00ff */
[----:B--2---:R-:W-:Y:S05]  /*127a0*/  WARPSYNC.COLLECTIVE R15, `(.L_x_290) ;  /* 0x000000000f087348 */ /* 0x004fea0003c00000 */
[----:B------:R0:W1:Y:S02]  /*127b0*/  SHFL.IDX P6, R14, R13, R12, R11 ;  /* 0x0000000c0d0e7389 */ /* 0x00006400000c000b */
[----:B012---:R-:W-:Y:S01]  /*127c0*/  ENDCOLLECTIVE ;  /* 0x000000000000791b */ /* 0x007fe20003800000 */
.L_x_290:
[----:B------:R-:W-:Y:S05]  /*127d0*/  BRA `(.L_x_291) ;  /* 0xffffffb8000c7947 */ /* 0x000fea000383ffff */
.L_x_218:
[----:B------:R-:W-:Y:S01]  /*127e0*/  BSSY B0, `(.L_x_292) ;  /* 0x0000006000007945 */ /* 0x000fe20003800000 */
[----:B------:R-:W-:-:S07]  /*127f0*/  IMAD.MOV.U32 R15, RZ, RZ, -0x1 ;  /* 0xffffffffff0f7424 */ /* 0x000fce00078e00ff */
[----:B--2---:R-:W-:Y:S05]  /*12800*/  WARPSYNC.COLLECTIVE R15, `(.L_x_293) ;  /* 0x000000000f0c7348 */ /* 0x004fea0003c00000 */
[----:B------:R-:W-:Y:S02]  /*12810*/  ELECT P6, UR62, PT ;  /* 0x00000000003e782f */ /* 0x000fe400038c0000 */
[----:B------:R-:W-:Y:S01]  /*12820*/  MOV R14, UR62 ;  /* 0x0000003e000e7c02 */ /* 0x000fe20008000f00 */
[----:B--2---:R-:W-:Y:S10]  /*12830*/  ENDCOLLECTIVE ;  /* 0x000000000000791b */ /* 0x004ff40003800000 */
.L_x_293:
[----:B------:R-:W-:Y:S05]  /*12840*/  BSYNC B0 ;  /* 0x0000000000007941 */ /* 0x000fea0003800000 */
.L_x_292:
[----:B------:R-:W-:Y:S05]  /*12850*/  BRA `(.L_x_294) ;  /* 0xffffffb8001c7947 */ /* 0x000fea000383ffff */
.L_x_220:
[----:B0-----:R0:W1:Y:S02]  /*12860*/  SYNCS.PHASECHK.TRANS64.TRYWAIT P0, [R3+URZ+0x38880], R4 ;  /* 0x03888004030075a7 */ /* 0x001064000800017f */
[----:B-1----:R-:W-:Y:S05]  /*12870*/  @!P0 NANOSLEEP.SYNCS 0x989680 ;  /* 0x009896800000895d */ /* 0x002fea0003900000 */
[----:B------:R-:W1:Y:S02]  /*12880*/  @!P0 SYNCS.PHASECHK.TRANS64 P0, [R3+URZ+0x38880], R4 ;  /* 0x03888004030085a7 */ /* 0x000e64000800007f */
[----:B-1----:R-:W-:Y:S05]  /*12890*/  @!P0 BRA `(.L_x_220) ;  /* 0xfffffffc00f08947 */ /* 0x002fea000383ffff */
[----:B------:R-:W-:Y:S05]  /*128a0*/  BRA `(.L_x_295) ;  /* 0xffffffb800807947 */ /* 0x000fea000383ffff */
.L_x_222:
[----:B-1----:R1:W2:Y:S02]  /*128b0*/  SYNCS.PHASECHK.TRANS64.TRYWAIT P0, [R3+URZ+0x38840], R4 ;  /* 0x03884004030075a7 */ /* 0x0022a4000800017f */
[----:B--2---:R-:W-:Y:S05]  /*128c0*/  @!P0 NANOSLEEP.SYNCS 0x989680 ;  /* 0x009896800000895d */ /* 0x004fea0003900000 */
[----:B------:R-:W2:Y:S02]  /*128d0*/  @!P0 SYNCS.PHASECHK.TRANS64 P0, [R3+URZ+0x38840], R4 ;  /* 0x03884004030085a7 */ /* 0x000ea4000800007f */
[----:B--2---:R-:W-:Y:S05]  /*128e0*/  @!P0 BRA `(.L_x_222) ;  /* 0xfffffffc00f08947 */ /* 0x004fea000383ffff */
[----:B------:R-:W-:Y:S05]  /*128f0*/  BRA `(.L_x_296) ;  /* 0xffffffb800ec7947 */ /* 0x000fea000383ffff */
.L_x_226:
[----:B------:R-:W-:Y:S01]  /*12900*/  IMAD.MOV.U32 R13, RZ, RZ, R2 ;  /* 0x000000ffff0d7224 */ /* 0x000fe200078e0002 */
[----:B------:R-:W-:Y:S01]  /*12910*/  LOP3.LUT R7, R7, 0x7f, RZ, 0xc0, !PT ;  /* 0x0000007f07077812 */ /* 0x000fe200078ec0ff */
[----:B------:R-:W-:Y:S02]  /*12920*/  IMAD.MOV.U32 R12, RZ, RZ, RZ ;  /* 0x000000ffff0c7224 */ /* 0x000fe400078e00ff */
[----:B------:R-:W-:Y:S01]  /*12930*/  IMAD.MOV.U32 R11, RZ, RZ, 0x181f ;  /* 0x0000181fff0b7424 */ /* 0x000fe200078e00ff */
[----:B------:R-:W-:Y:S01]  /*12940*/  SHF.R.U32.HI R8, RZ, 0x3, R7 ;  /* 0x00000003ff087819 */ /* 0x000fe20000011607 */
[----:B------:R-:W-:Y:S02]  /*12950*/  IMAD.MOV.U32 R15, RZ, RZ, -0x1 ;  /* 0xffffffffff0f7424 */ /* 0x000fe400078e00ff */
[----:B------:R-:W-:Y:S02]  /*12960*/  IMAD R4, R19, R6, RZ ;  /* 0x0000000613047224 */ /* 0x000fe400078e02ff */
[----:B------:R-:W-:-:S07]  /*12970*/  IMAD.IADD R3, R8, 0x1, R5 ;  /* 0x0000000108037824 */ /* 0x000fce00078e0205 */
[----:B-----5:R-:W-:Y:S05]  /*12980*/  WARPSYNC.COLLECTIVE R15, `(.L_x_297) ;  /* 0x000000000f087348 */ /* 0x020fea0003c00000 */
[----:B------:R0:W1:Y:S02]  /*12990*/  SHFL.IDX P6, R14, R13, R12, R11 ;  /* 0x0000000c0d0e7389 */ /* 0x00006400000c000b */
[----:B01---5:R-:W-:Y:S01]  /*129a0*/  ENDCOLLECTIVE ;  /* 0x000000000000791b */ /* 0x023fe20003800000 */
.L_x_297:
[C---:B------:R-:W-:Y:S01]  /*129b0*/  VIADD R5, R3.reuse, 0x10 ;  /* 0x0000001003057836 */ /* 0x040fe20000000000 */
[----:B------:R-:W-:Y:S01]  /*129c0*/  ISETP.GE.AND P2, PT, R3, R4, PT ;  /* 0x000000040300720c */ /* 0x000fe20003f46270 */
[----:B------:R-:W-:Y:S02]  /*129d0*/  IMAD.MOV.U32 R13, RZ, RZ, R0 ;  /* 0x000000ffff0d7224 */ /* 0x000fe400078e0000 */
[----:B------:R-:W-:-:S10]  /*129e0*/  IMAD.MOV.U32 R6, RZ, RZ, R14 ;  /* 0x000000ffff067224 */ /* 0x000fd400078e000e */
[----:B------:R-:W-:Y:S05]  /*129f0*/  WARPSYNC.COLLECTIVE R15, `(.L_x_298) ;  /* 0x000000000f087348 */ /* 0x000fea0003c00000 */
[----:B------:R0:W1:Y:S02]  /*12a00*/  SHFL.IDX P6, R14, R13, R12, R11 ;  /* 0x0000000c0d0e7389 */ /* 0x00006400000c000b */
[----:B01----:R-:W-:Y:S01]  /*12a10*/  ENDCOLLECTIVE ;  /* 0x000000000000791b */ /* 0x003fe20003800000 */
.L_x_298:
[----:B------:R-:W-:Y:S02]  /*12a20*/  IMAD.MOV.U32 R13, RZ, RZ, R2 ;  /* 0x000000ffff0d7224 */ /* 0x000fe400078e0002 */
[----:B------:R-:W-:Y:S02]  /*12a30*/  IMAD.MOV.U32 R12, RZ, RZ, 0x1 ;  /* 0x00000001ff0c7424 */ /* 0x000fe400078e00ff */
[----:B------:R-:W-:-:S07]  /*12a40*/  IMAD.MOV.U32 R7, RZ, RZ, R14 ;  /* 0x000000ffff077224 */ /* 0x000fce00078e000e */
[----:B------:R-:W-:Y:S05]  /*12a50*/  WARPSYNC.COLLECTIVE R15, `(.L_x_299) ;  /* 0x000000000f087348 */ /* 0x000fea0003c00000 */
[----:B------:R0:W1:Y:S02]  /*12a60*/  SHFL.IDX P6, R14, R13, R12, R11 ;  /* 0x0000000c0d0e7389 */ /* 0x00006400000c000b */
[----:B01----:R-:W-:Y:S01]  /*12a70*/  ENDCOLLECTIVE ;  /* 0x000000000000791b */ /* 0x003fe20003800000 */
.L_x_299:
[----:B------:R-:W-:-:S05]  /*12a80*/  @!P2 IADD3 R7, P3, R10, R7, RZ ;  /* 0x000000070a07a210 */ /* 0x000fca0007f7e0ff */
[----:B------:R-:W-:-:S05]  /*12a90*/  @!P2 IMAD.X R6, RZ, RZ, R6, P3 ;  /* 0x000000ffff06a224 */ /* 0x000fca00018e0606 */
[----:B------:R-:W-:Y:S01]  /*12aa0*/  @!P2 LOP3.LUT R7, R7, R6, RZ, 0x3c, !PT ;  /* 0x000000060707a212 */ /* 0x000fe200078e3cff */
[----:B------:R-:W-:-:S03]  /*12ab0*/  IMAD.MOV.U32 R13, RZ, RZ, R0 ;  /* 0x000000ffff0d7224 */ /* 0x000fc600078e0000 */
[----:B------:R-:W-:-:S04]  /*12ac0*/  @!P2 LOP3.LUT R6, R7, R6, RZ, 0x3c, !PT ;  /* 0x000000060706a212 */ /* 0x000fc800078e3cff */
[----:B------:R-:W-:Y:S01]  /*12ad0*/  @!P2 LOP3.LUT R7, R7, R6, RZ, 0x3c, !PT ;  /* 0x000000060707a212 */ /* 0x000fe200078e3cff */
[----:B------:R-:W-:-:S07]  /*12ae0*/  IMAD.MOV.U32 R8, RZ, RZ, R14 ;  /* 0x000000ffff087224 */ /* 0x000fce00078e000e */
[----:B------:R-:W-:Y:S05]  /*12af0*/  WARPSYNC.COLLECTIVE R15, `(.L_x_300) ;  /* 0x000000000f087348 */ /* 0x000fea0003c00000 */
[----:B------:R0:W1:Y:S02]  /*12b00*/  SHFL.IDX P6, R14, R13, R12, R11 ;  /* 0x0000000c0d0e7389 */ /* 0x00006400000c000b */
[----:B01----:R-:W-:Y:S01]  /*12b10*/  ENDCOLLECTIVE ;  /* 0x000000000000791b */ /* 0x003fe20003800000 */
.L_x_300:
[----:B------:R-:W-:Y:S01]  /*12b20*/  @!PT LDS RZ, [RZ] ;  /* 0x00000000fffff984 */ /* 0x000fe20000000800 */
[----:B------:R-:W-:Y:S01]  /*12b30*/  @!PT LDS RZ, [RZ] ;  /* 0x00000000fffff984 */ /* 0x000fe20000000800 */
[----:B------:R-:W-:Y:S01]  /*12b40*/  @!PT LDS RZ, [RZ] ;  /* 0x00000000fffff984 */ /* 0x000fe20000000800 */
[----:B------:R0:W-:Y:S04]  /*12b50*/  @!P2 LDGSTS.E.BYPASS.LTC128B.128 [R9+0x20400], desc[UR46][R6.64], !P0 ;  /* 0x204000000609afae */ /* 0x0001e8000c101d6e */
[----:B------:R0:W-:Y:S01]  /*12b60*/  @!P2 LDGSTS.E.BYPASS.LTC128B.128 [R9+0x24400], desc[UR46][R6.64+0x80], !P1 ;  /* 0x244000800609afae */ /* 0x0001e2000c901d6e */
[----:B------:R-:W-:Y:S01]  /*12b70*/  ISETP.GE.AND P2, PT, R5, R4, PT ;  /* 0x000000040500720c */ /* 0x000fe20003f46270 */
[----:B------:R-:W-:Y:S02]  /*12b80*/  IMAD.MOV.U32 R13, RZ, RZ, R2 ;  /* 0x000000ffff0d7224 */ /* 0x000fe400078e0002 */
[----:B------:R-:W-:Y:S02]  /*12b90*/  IMAD.MOV.U32 R12, RZ, RZ, 0x2 ;  /* 0x00000002ff0c7424 */ /* 0x000fe400078e00ff */
[----:B------:R-:W-:-:S08]  /*12ba0*/  IMAD.MOV.U32 R5, RZ, RZ, R14 ;  /* 0x000000ffff057224 */ /* 0x000fd000078e000e */
[----:B0-----:R-:W-:Y:S05]  /*12bb0*/  WARPSYNC.COLLECTIVE R15, `(.L_x_301) ;  /* 0x000000000f087348 */ /* 0x001fea0003c00000 */
[----:B------:R1:W2:Y:S02]  /*12bc0*/  SHFL.IDX P6, R14, R13, R12, R11 ;  /* 0x0000000c0d0e7389 */ /* 0x0002a400000c000b */
[----:B012---:R-:W-:Y:S01]  /*12bd0*/  ENDCOLLECTIVE ;  /* 0x000000000000791b */ /* 0x007fe20003800000 */
.L_x_301:
[----:B------:R-:W-:Y:S01]  /*12be0*/  @!P2 IADD3 R7, P3, R10, R5, RZ ;  /* 0x000000050a07a210 */ /* 0x000fe20007f7e0ff */
[----:B------:R-:W-:-:S04]  /*12bf0*/  VIADD R5, R3, 0x20 ;  /* 0x0000002003057836 */ /* 0x000fc80000000000 */
[----:B------:R-:W-:-:S05]  /*12c00*/  @!P2 IMAD.X R6, RZ, RZ, R8, P3 ;  /* 0x000000ffff06a224 */ /* 0x000fca00018e0608 */
[----:B------:R-:W-:Y:S01]  /*12c10*/  @!P2 LOP3.LUT R7, R7, R6, RZ, 0x3c, !PT ;  /* 0x000000060707a212 */ /* 0x000fe200078e3cff */
[----:B------:R-:W-:-:S03]  /*12c20*/  IMAD.MOV.U32 R13, RZ, RZ, R0 ;  /* 0x000000ffff0d7224 */ /* 0x000fc600078e0000 */
[----:B------:R-:W-:-:S04]  /*12c30*/  @!P2 LOP3.LUT R6, R7, R6, RZ, 0x3c, !PT ;  /* 0x000000060706a212 */ /* 0x000fc800078e3cff */
[----:B------:R-:W-:-:S05]  /*12c40*/  @!P2 LOP3.LUT R7, R7, R6, RZ, 0x3c, !PT ;  /* 0x000000060707a212 */ /* 0x000fca00078e3cff */
[----:B------:R-:W-:Y:S01]  /*12c50*/  @!PT LDS RZ, [RZ] ;  /* 0x00000000fffff984 */ /* 0x000fe20000000800 */
[----:B------:R-:W-:Y:S01]  /*12c60*/  @!PT LDS RZ, [RZ] ;  /* 0x00000000fffff984 */ /* 0x000fe20000000800 */
[----:B------:R-:W-:Y:S01]  /*12c70*/  @!PT LDS RZ, [RZ] ;  /* 0x00000000fffff984 */ /* 0x000fe20000000800 */
[----:B------:R-:W-:Y:S04]  /*12c80*/  @!P2 LDGSTS.E.BYPASS.LTC128B.128 [R9+0x20c00], desc[UR46][R6.64], !P0 ;  /* 0x20c000000609afae */ /* 0x000fe8000c101d6e */
[----:B------:R0:W-:Y:S01]  /*12c90*/  @!P2 LDGSTS.E.BYPASS.LTC128B.128 [R9+0x24c00], desc[UR46][R6.64+0x80], !P1 ;  /* 0x24c000800609afae */ /* 0x0001e2000c901d6e */
[----:B------:R-:W-:Y:S01]  /*12ca0*/  ISETP.GE.AND P2, PT, R5, R4, PT ;  /* 0x000000040500720c */ /* 0x000fe20003f46270 */
[----:B------:R-:W-:Y:S02]  /*12cb0*/  VIADD R5, R3, 0x30 ;  /* 0x0000003003057836 */ /* 0x000fe40000000000 */
[----:B0-----:R-:W-:-:S10]  /*12cc0*/  IMAD.MOV.U32 R6, RZ, RZ, R14 ;  /* 0x000000ffff067224 */ /* 0x001fd400078e000e */
[----:B------:R-:W-:Y:S05]  /*12cd0*/  WARPSYNC.COLLECTIVE R15, `(.L_x_302) ;  /* 0x000000000f087348 */ /* 0x000fea0003c00000 */
[----:B------:R0:W1:Y:S02]  /*12ce0*/  SHFL.IDX P6, R14, R13, R12, R11 ;  /* 0x0000000c0d0e7389 */ /* 0x00006400000c000b */
[----:B01----:R-:W-:Y:S01]  /*12cf0*/  ENDCOLLECTIVE ;  /* 0x000000000000791b */ /* 0x003fe20003800000 */
.L_x_302:
[----:B------:R-:W-:Y:S02]  /*12d00*/  IMAD.MOV.U32 R13, RZ, RZ, R2 ;  /* 0x000000ffff0d7224 */ /* 0x000fe400078e0002 */
[----:B------:R-:W-:Y:S02]  /*12d10*/  IMAD.MOV.U32 R12, RZ, RZ, 0x3 ;  /* 0x00000003ff0c7424 */ /* 0x000fe400078e00ff */
[----:B------:R-:W-:-:S07]  /*12d20*/  IMAD.MOV.U32 R7, RZ, RZ, R14 ;  /* 0x000000ffff077224 */ /* 0x000fce00078e000e */
[----:B------:R-:W-:Y:S05]  /*12d30*/  WARPSYNC.COLLECTIVE R15, `(.L_x_303) ;  /* 0x000000000f087348 */ /* 0x000fea0003c00000 */
[----:B------:R0:W1:Y:S02]  /*12d40*/  SHFL.IDX P6, R14, R13, R12, R11 ;  /* 0x0000000c0d0e7389 */ /* 0x00006400000c000b */
[----:B01----:R-:W-:Y:S01]  /*12d50*/  ENDCOLLECTIVE ;  /* 0x000000000000791b */ /* 0x003fe20003800000 */
.L_x_303:
[----:B------:R-:W-:-:S05]  /*12d60*/  @!P2 IADD3 R7, P3, R10, R7, RZ ;  /* 0x000000070a07a210 */ /* 0x000fca0007f7e0ff */
        /* <DEDUP_REMOVED lines=16> */
.L_x_304:
[----:B------:R-:W-:Y:S02]  /*12e70*/  IMAD.MOV.U32 R13, RZ, RZ, R2 ;  /* 0x000000ffff0d7224 */ /* 0x000fe400078e0002 */
[----:B------:R-:W-:Y:S02]  /*12e80*/  IMAD.MOV.U32 R12, RZ, RZ, 0x4 ;  /* 0x00000004ff0c7424 */ /* 0x000fe400078e00ff */
[----:B------:R-:W-:-:S07]  /*12e90*/  IMAD.MOV.U32 R7, RZ, RZ, R14 ;  /* 0x000000ffff077224 */ /* 0x000fce00078e000e */
[----:B------:R-:W-:Y:S05]  /*12ea0*/  WARPSYNC.COLLECTIVE R15, `(.L_x_305) ;  /* 0x000000000f087348 */ /* 0x000fea0003c00000 */
[----:B------:R0:W1:Y:S02]  /*12eb0*/  SHFL.IDX P6, R14, R13, R12, R11 ;  /* 0x0000000c0d0e7389 */ /* 0x00006400000c000b */
[----:B01----:R-:W-:Y:S01]  /*12ec0*/  ENDCOLLECTIVE ;  /* 0x000000000000791b */ /* 0x003fe20003800000 */
.L_x_305:
        /* <DEDUP_REMOVED lines=17> */
.L_x_306:
[----:B------:R-:W-:Y:S02]  /*12fe0*/  IMAD.MOV.U32 R13, RZ, RZ, R2 ;  /* 0x000000ffff0d7224 */ /* 0x000fe400078e0002 */
[----:B------:R-:W-:Y:S02]  /*12ff0*/  IMAD.MOV.U32 R12, RZ, RZ, 0x5 ;  /* 0x00000005ff0c7424 */ /* 0x000fe400078e00ff */
[----:B------:R-:W-:-:S07]  /*13000*/  IMAD.MOV.U32 R7, RZ, RZ, R14 ;  /* 0x000000ffff077224 */ /* 0x000fce00078e000e */
[----:B------:R-:W-:Y:S05]  /*13010*/  WARPSYNC.COLLECTIVE R15, `(.L_x_307) ;  /* 0x000000000f087348 */ /* 0x000fea0003c00000 */
[----:B------:R0:W1:Y:S02]  /*13020*/  SHFL.IDX P6, R14, R13, R12, R11 ;  /* 0x0000000c0d0e7389 */ /* 0x00006400000c000b */
[----:B01----:R-:W-:Y:S01]  /*13030*/  ENDCOLLECTIVE ;  /* 0x000000000000791b */ /* 0x003fe20003800000 */
.L_x_307:
        /* <DEDUP_REMOVED lines=17> */
.L_x_308:
[----:B------:R-:W-:Y:S02]  /*13150*/  IMAD.MOV.U32 R13, RZ, RZ, R2 ;  /* 0x000000ffff0d7224 */ /* 0x000fe400078e0002 */
[----:B------:R-:W-:Y:S02]  /*13160*/  IMAD.MOV.U32 R12, RZ, RZ, 0x6 ;  /* 0x00000006ff0c7424 */ /* 0x000fe400078e00ff */
[----:B------:R-:W-:-:S07]  /*13170*/  IMAD.MOV.U32 R7, RZ, RZ, R14 ;  /* 0x000000ffff077224 */ /* 0x000fce00078e000e */
[----:B------:R-:W-:Y:S05]  /*13180*/  WARPSYNC.COLLECTIVE R15, `(.L_x_309) ;  /* 0x000000000f087348 */ /* 0x000fea0003c00000 */
[----:B------:R0:W1:Y:S02]  /*13190*/  SHFL.IDX P6, R14, R13, R12, R11 ;  /* 0x0000000c0d0e7389 */ /* 0x00006400000c000b */
[----:B01----:R-:W-:Y:S01]  /*131a0*/  ENDCOLLECTIVE ;  /* 0x000000000000791b */ /* 0x003fe20003800000 */
.L_x_309:
        /* <DEDUP_REMOVED lines=12> */
[----:B0-----:R-:W-:-:S12]  /*13270*/  IMAD.MOV.U32 R6, RZ, RZ, R14 ;  /* 0x000000ffff067224 */ /* 0x001fd800078e000e */
[----:B------:R-:W-:Y:S05]  /*13280*/  WARPSYNC.COLLECTIVE R15, `(.L_x_310) ;  /* 0x000000000f087348 */ /* 0x000fea0003c00000 */
[----:B------:R0:W1:Y:S02]  /*13290*/  SHFL.IDX P6, R14, R13, R12, R11 ;  /* 0x0000000c0d0e7389 */ /* 0x00006400000c000b */
[----:B01----:R-:W-:Y:S01]  /*132a0*/  ENDCOLLECTIVE ;  /* 0x000000000000791b */ /* 0x003fe20003800000 */
.L_x_310:
[----:B------:R-:W-:Y:S02]  /*132b0*/  IMAD.MOV.U32 R13, RZ, RZ, R2 ;  /* 0x000000ffff0d7224 */ /* 0x000fe400078e0002 */
[----:B------:R-:W-:Y:S02]  /*132c0*/  IMAD.MOV.U32 R12, RZ, RZ, 0x7 ;  /* 0x00000007ff0c7424 */ /* 0x000fe400078e00ff */
[----:B------:R-:W-:-:S07]  /*132d0*/  IMAD.MOV.U32 R7, RZ, RZ, R14 ;  /* 0x000000ffff077224 */ /* 0x000fce00078e000e */
[----:B------:R-:W-:Y:S05]  /*132e0*/  WARPSYNC.COLLECTIVE R15, `(.L_x_311) ;  /* 0x000000000f087348 */ /* 0x000fea0003c00000 */
[----:B------:R0:W1:Y:S02]  /*132f0*/  SHFL.IDX P6, R14, R13, R12, R11 ;  /* 0x0000000c0d0e7389 */ /* 0x00006400000c000b */
[----:B01----:R-:W-:Y:S01]  /*13300*/  ENDCOLLECTIVE ;  /* 0x000000000000791b */ /* 0x003fe20003800000 */
.L_x_311:
        /* <DEDUP_REMOVED lines=10> */
.L_x_312:
[----:B------:R-:W-:Y:S01]  /*133b0*/  @!PT LDS RZ, [RZ] ;  /* 0x00000000fffff984 */ /* 0x000fe20000000800 */
[----:B------:R-:W-:Y:S01]  /*133c0*/  @!PT LDS RZ, [RZ] ;  /* 0x00000000fffff984 */ /* 0x000fe20000000800 */
[----:B------:R-:W-:Y:S01]  /*133d0*/  @!PT LDS RZ, [RZ] ;  /* 0x00000000fffff984 */ /* 0x000fe20000000800 */
[----:B------:R0:W-:Y:S04]  /*133e0*/  @!P2 LDGSTS.E.BYPASS.LTC128B.128 [R9+0x23400], desc[UR46][R6.64], !P0 ;  /* 0x234000000609afae */ /* 0x0001e8000c101d6e */
[----:B------:R0:W-:Y:S01]  /*133f0*/  @!P2 LDGSTS.E.BYPASS.LTC128B.128 [R9+0x27400], desc[UR46][R6.64+0x80], !P1 ;  /* 0x274000800609afae */ /* 0x0001e2000c901d6e */
[----:B------:R-:W-:Y:S01]  /*13400*/  IMAD.MOV.U32 R0, RZ, RZ, R14 ;  /* 0x000000ffff007224 */ /* 0x000fe200078e000e */
[----:B------:R-:W-:Y:S06]  /*13410*/  BRA `(.L_x_313) ;  /* 0xffffffbc00647947 */ /* 0x000fec000383ffff */
.L_x_231:
[----:B--2---:R2:W3:Y:S02]  /*13420*/  SYNCS.PHASECHK.TRANS64.TRYWAIT P0, [R17+URZ+0x38820], R0 ;  /* 0x03882000110075a7 */ /* 0x0044e4000800017f */
[----:B---3--:R-:W-:Y:S05]  /*13430*/  @!P0 NANOSLEEP.SYNCS 0x989680 ;  /* 0x009896800000895d */ /* 0x008fea0003900000 */
[----:B------:R-:W3:Y:S02]  /*13440*/  @!P0 SYNCS.PHASECHK.TRANS64 P0, [R17+URZ+0x38820], R0 ;  /* 0x03882000110085a7 */ /* 0x000ee4000800007f */
[----:B---3--:R-:W-:Y:S05]  /*13450*/  @!P0 BRA `(.L_x_231) ;  /* 0xfffffffc00f08947 */ /* 0x008fea000383ffff */
[----:B------:R-:W-:Y:S05]  /*13460*/  BRA `(.L_x_314) ;  /* 0xffffffbc00d07947 */ /* 0x000fea000383ffff */
.L_x_237:
[----:B-1----:R1:W3:Y:S02]  /*13470*/  SYNCS.PHASECHK.TRANS64.TRYWAIT P0, [R6+URZ+0x38880], R5 ;  /* 0x03888005060075a7 */ /* 0x0022e4000800017f */
[----:B---3--:R-:W-:Y:S05]  /*13480*/  @!P0 NANOSLEEP.SYNCS 0x989680 ;  /* 0x009896800000895d */ /* 0x008fea0003900000 */
[----:B------:R-:W3:Y:S02]  /*13490*/  @!P0 SYNCS.PHASECHK.TRANS64 P0, [R6+URZ+0x38880], R5 ;  /* 0x03888005060085a7 */ /* 0x000ee4000800007f */
[----:B---3--:R-:W-:Y:S05]  /*134a0*/  @!P0 BRA `(.L_x_237) ;  /* 0xfffffffc00f08947 */ /* 0x008fea000383ffff */
[----:B------:R-:W-:Y:S05]  /*134b0*/  BRA `(.L_x_315) ;  /* 0xffffffc0008c7947 */ /* 0x000fea000383ffff */
.L_x_243:
[----:B0-----:R0:W3:Y:S02]  /*134c0*/  SYNCS.PHASECHK.TRANS64.TRYWAIT P0, [R6+URZ+0x38840], R5 ;  /* 0x03884005060075a7 */ /* 0x0010e4000800017f */
[----:B---3--:R-:W-:Y:S05]  /*134d0*/  @!P0 NANOSLEEP.SYNCS 0x989680 ;  /* 0x009896800000895d */ /* 0x008fea0003900000 */
[----:B------:R-:W3:Y:S02]  /*134e0*/  @!P0 SYNCS.PHASECHK.TRANS64 P0, [R6+URZ+0x38840], R5 ;  /* 0x03884005060085a7 */ /* 0x000ee4000800007f */
[----:B---3--:R-:W-:Y:S05]  /*134f0*/  @!P0 BRA `(.L_x_243) ;  /* 0xfffffffc00f08947 */ /* 0x008fea000383ffff */
[----:B------:R-:W-:Y:S05]  /*13500*/  BRA `(.L_x_316) ;  /* 0xffffffc400487947 */ /* 0x000fea000383ffff */
.L_x_250:
[----:B-1----:R1:W3:Y:S02]  /*13510*/  SYNCS.PHASECHK.TRANS64.TRYWAIT P0, [R19+URZ+0x38870], R4 ;  /* 0x03887004130075a7 */ /* 0x0022e4000800017f */
[----:B---3--:R-:W-:Y:S05]  /*13520*/  @!P0 NANOSLEEP.SYNCS 0x989680 ;  /* 0x009896800000895d */ /* 0x008fea0003900000 */
[----:B------:R-:W3:Y:S02]  /*13530*/  @!P0 SYNCS.PHASECHK.TRANS64 P0, [R19+URZ+0x38870], R4 ;  /* 0x03887004130085a7 */ /* 0x000ee4000800007f */
[----:B---3--:R-:W-:Y:S05]  /*13540*/  @!P0 BRA `(.L_x_250) ;  /* 0xfffffffc00f08947 */ /* 0x008fea000383ffff */
[----:B------:R-:W-:Y:S05]  /*13550*/  BRA `(.L_x_317) ;  /* 0xffffffc800207947 */ /* 0x000fea000383ffff */
.L_x_252:
[----:B-1----:R1:W3:Y:S02]  /*13560*/  SYNCS.PHASECHK.TRANS64.TRYWAIT P0, [R19+URZ+0x38860], R4 ;  /* 0x03886004130075a7 */ /* 0x0022e4000800017f */
[----:B---3--:R-:W-:Y:S05]  /*13570*/  @!P0 NANOSLEEP.SYNCS 0x989680 ;  /* 0x009896800000895d */ /* 0x008fea0003900000 */
[----:B------:R-:W3:Y:S02]  /*13580*/  @!P0 SYNCS.PHASECHK.TRANS64 P0, [R19+URZ+0x38860], R4 ;  /* 0x03886004130085a7 */ /* 0x000ee4000800007f */
[----:B---3--:R-:W-:Y:S05]  /*13590*/  @!P0 BRA `(.L_x_252) ;  /* 0xfffffffc00f08947 */ /* 0x008fea000383ffff */
[----:B------:R-:W-:Y:S05]  /*135a0*/  BRA `(.L_x_318) ;  /* 0xffffffc800287947 */ /* 0x000fea000383ffff */
.L_x_259:
[----:B--2---:R2:W3:Y:S02]  /*135b0*/  SYNCS.PHASECHK.TRANS64.TRYWAIT P1, [R2+URZ+0x38870], R0 ;  /* 0x03887000020075a7 */ /* 0x0044e4000802017f */
[----:B---3--:R-:W-:Y:S05]  /*135c0*/  @!P1 NANOSLEEP.SYNCS 0x989680 ;  /* 0x009896800000995d */ /* 0x008fea0003900000 */
[----:B------:R-:W3:Y:S02]  /*135d0*/  @!P1 SYNCS.PHASECHK.TRANS64 P1, [R2+URZ+0x38870], R0 ;  /* 0x03887000020095a7 */ /* 0x000ee4000802007f */
[----:B---3--:R-:W-:Y:S05]  /*135e0*/  @!P1 BRA `(.L_x_259) ;  /* 0xfffffffc00f09947 */ /* 0x008fea000383ffff */
[----:B------:R-:W-:Y:S05]  /*135f0*/  BRA `(.L_x_319) ;  /* 0xffffffd400647947 */ /* 0x000fea000383ffff */
.L_x_261:
[----:B--2---:R2:W3:Y:S02]  /*13600*/  SYNCS.PHASECHK.TRANS64.TRYWAIT P1, [R2+URZ+0x38860], R0 ;  /* 0x03886000020075a7 */ /* 0x0044e4000802017f */
[----:B---3--:R-:W-:Y:S05]  /*13610*/  @!P1 NANOSLEEP.SYNCS 0x989680 ;  /* 0x009896800000995d */ /* 0x008fea0003900000 */
[----:B------:R-:W3:Y:S02]  /*13620*/  @!P1 SYNCS.PHASECHK.TRANS64 P1, [R2+URZ+0x38860], R0 ;  /* 0x03886000020095a7 */ /* 0x000ee4000802007f */
[----:B---3--:R-:W-:Y:S05]  /*13630*/  @!P1 BRA `(.L_x_261) ;  /* 0xfffffffc00f09947 */ /* 0x008fea000383ffff */
[----:B------:R-:W-:Y:S05]  /*13640*/  BRA `(.L_x_320) ;  /* 0xffffffd4006c7947 */ /* 0x000fea000383ffff */
.L_x_274:
[----:B0-----:R0:W1:Y:S02]  /*13650*/  SYNCS.PHASECHK.TRANS64.TRYWAIT P0, [R0+URZ+0x38820], R3 ;  /* 0x03882003000075a7 */ /* 0x001064000800017f */
[----:B-1----:R-:W-:Y:S05]  /*13660*/  @!P0 NANOSLEEP.SYNCS 0x989680 ;  /* 0x009896800000895d */ /* 0x002fea0003900000 */
[----:B------:R-:W1:Y:S02]  /*13670*/  @!P0 SYNCS.PHASECHK.TRANS64 P0, [R0+URZ+0x38820], R3 ;  /* 0x03882003000085a7 */ /* 0x000e64000800007f */
[----:B-1----:R-:W-:Y:S05]  /*13680*/  @!P0 BRA `(.L_x_274) ;  /* 0xfffffffc00f08947 */ /* 0x002fea000383ffff */
[----:B------:R-:W-:Y:S05]  /*13690*/  BRA `(.L_x_321) ;  /* 0xffffffe800e47947 */ /* 0x000fea000383ffff */
.L_x_275:
[----:B------:R-:W1:Y:S01]  /*136a0*/  S2R R2, SR_TID.X ;  /* 0x0000000000027919 */ /* 0x000e620000002100 */
[----:B------:R-:W-:Y:S01]  /*136b0*/  BSSY B0, `(.L_x_322) ;  /* 0x000000a000007945 */ /* 0x000fe20003800000 */
[----:B------:R-:W-:Y:S02]  /*136c0*/  IMAD.MOV.U32 R12, RZ, RZ, RZ ;  /* 0x000000ffff0c7224 */ /* 0x000fe400078e00ff */
[----:B------:R-:W-:Y:S02]  /*136d0*/  IMAD.MOV.U32 R11, RZ, RZ, 0x1f ;  /* 0x0000001fff0b7424 */ /* 0x000fe400078e00ff */
[----:B------:R-:W-:Y:S01]  /*136e0*/  IMAD.MOV.U32 R15, RZ, RZ, -0x1 ;  /* 0xffffffffff0f7424 */ /* 0x000fe200078e00ff */
[----:B-1----:R-:W-:-:S04]  /*136f0*/  SHF.R.U32.HI R2, RZ, 0x5, R2 ;  /* 0x00000005ff027819 */ /* 0x002fc80000011602 */
[----:B------:R-:W-:-:S05]  /*13700*/  LOP3.LUT R2, R2, 0x3, RZ, 0xc0, !PT ;  /* 0x0000000302027812 */ /* 0x000fca00078ec0ff */
[----:B------:R-:W-:-:S07]  /*13710*/  IMAD.MOV.U32 R13, RZ, RZ, R2 ;  /* 0x000000ffff0d7224 */ /* 0x000fce00078e0002 */
[----:B0-----:R-:W-:Y:S05]  /*13720*/  WARPSYNC.COLLECTIVE R15, `(.L_x_323) ;  /* 0x000000000f087348 */ /* 0x001fea0003c00000 */
[----:B------:R1:W2:Y:S02]  /*13730*/  SHFL.IDX P6, R14, R13, R12, R11 ;  /* 0x0000000c0d0e7389 */ /* 0x0002a400000c000b */
[----:B012---:R-:W-:Y:S01]  /*13740*/  ENDCOLLECTIVE ;  /* 0x000000000000791b */ /* 0x007fe20003800000 */
.L_x_323:
[----:B------:R-:W-:Y:S05]  /*13750*/  BSYNC B0 ;  /* 0x0000000000007941 */ /* 0x000fea0003800000 */
.L_x_322:
[----:B------:R-:W-:Y:S05]  /*13760*/  BRA `(.L_x_324) ;  /* 0xffffffe800cc7947 */ /* 0x000fea000383ffff */
.L_x_278:
[----:B------:R-:W-:Y:S01]  /*13770*/  BSSY B1, `(.L_x_325) ;  /* 0x0000006000017945 */ /* 0x000fe20003800000 */
[----:B------:R-:W-:-:S07]  /*13780*/  IMAD.MOV.U32 R15, RZ, RZ, -0x1 ;  /* 0xffffffffff0f7424 */ /* 0x000fce00078e00ff */
[----:B01----:R-:W-:Y:S05]  /*13790*/  WARPSYNC.COLLECTIVE R15, `(.L_x_326) ;  /* 0x000000000f0c7348 */ /* 0x003fea0003c00000 */
[----:B------:R-:W-:Y:S02]  /*137a0*/  ELECT P6, UR62, PT ;  /* 0x00000000003e782f */ /* 0x000fe400038c0000 */
[----:B------:R-:W-:Y:S01]  /*137b0*/  MOV R14, UR62 ;  /* 0x0000003e000e7c02 */ /* 0x000fe20008000f00 */
[----:B01----:R-:W-:Y:S10]  /*137c0*/  ENDCOLLECTIVE ;  /* 0x000000000000791b */ /* 0x003ff40003800000 */
.L_x_326:
[----:B------:R-:W-:Y:S05]  /*137d0*/  BSYNC B1 ;  /* 0x0000000000017941 */ /* 0x000fea0003800000 */
.L_x_325:
[----:B------:R-:W-:Y:S05]  /*137e0*/  BRA `(.L_x_327) ;  /* 0xffffffe800c47947 */ /* 0x000fea000383ffff */
.L_x_280:
[----:B0-----:R0:W1:Y:S02]  /*137f0*/  SYNCS.PHASECHK.TRANS64.TRYWAIT P1, [R6+URZ], R5 ;  /* 0x00000005060075a7 */ /* 0x001064000802017f */
[----:B-1----:R-:W-:Y:S05]  /*13800*/  @!P1 NANOSLEEP.SYNCS 0x989680 ;  /* 0x009896800000995d */ /* 0x002fea0003900000 */
[----:B------:R-:W1:Y:S02]  /*13810*/  @!P1 SYNCS.PHASECHK.TRANS64 P1, [R6+URZ], R5 ;  /* 0x00000005060095a7 */ /* 0x000e64000802007f */
[----:B-1----:R-:W-:Y:S05]  /*13820*/  @!P1 BRA `(.L_x_280) ;  /* 0xfffffffc00f09947 */ /* 0x002fea000383ffff */
[----:B------:R-:W-:Y:S05]  /*13830*/  BRA `(.L_x_328) ;  /* 0xffffffec00007947 */ /* 0x000fea000383ffff */
.L_x_281:
[----:B-1----:R1:W2:Y:S02]  /*13840*/  SYNCS.PHASECHK.TRANS64.TRYWAIT P1, [R7+URZ], R2 ;  /* 0x00000002070075a7 */ /* 0x0022a4000802017f */
[----:B--2---:R-:W-:Y:S05]  /*13850*/  @!P1 NANOSLEEP.SYNCS 0x989680 ;  /* 0x009896800000995d */ /* 0x004fea0003900000 */
[----:B------:R-:W2:Y:S02]  /*13860*/  @!P1 SYNCS.PHASECHK.TRANS64 P1, [R7+URZ], R2 ;  /* 0x00000002070095a7 */ /* 0x000ea4000802007f */
[----:B--2---:R-:W-:Y:S05]  /*13870*/  @!P1 BRA `(.L_x_281) ;  /* 0xfffffffc00f09947 */ /* 0x004fea000383ffff */
[----:B------:R-:W-:Y:S05]  /*13880*/  BRA `(.L_x_329) ;  /* 0xffffffe800f47947 */ /* 0x000fea000383ffff */
.L_x_283:
[----:B--2---:R2:W3:Y:S02]  /*13890*/  SYNCS.PHASECHK.TRANS64.TRYWAIT P1, [R4+URZ+0x38860], R5 ;  /* 0x03886005040075a7 */ /* 0x0044e4000802017f */
[----:B---3--:R-:W-:Y:S05]  /*138a0*/  @!P1 NANOSLEEP.SYNCS 0x989680 ;  /* 0x009896800000995d */ /* 0x008fea0003900000 */
[----:B------:R-:W3:Y:S02]  /*138b0*/  @!P1 SYNCS.PHASECHK.TRANS64 P1, [R4+URZ+0x38860], R5 ;  /* 0x03886005040095a7 */ /* 0x000ee4000802007f */
[----:B---3--:R-:W-:Y:S05]  /*138c0*/  @!P1 BRA `(.L_x_283) ;  /* 0xfffffffc00f09947 */ /* 0x008fea000383ffff */
[----:B------:R-:W-:Y:S05]  /*138d0*/  BRA `(.L_x_330) ;  /* 0xffffffe800f87947 */ /* 0x000fea000383ffff */
.L_x_285:
[----:B---3--:R3:W4:Y:S02]  /*138e0*/  SYNCS.PHASECHK.TRANS64.TRYWAIT P1, [R3+URZ+0x38860], R2 ;  /* 0x03886002030075a7 */ /* 0x008724000802017f */
[----:B----4-:R-:W-:Y:S05]  /*138f0*/  @!P1 NANOSLEEP.SYNCS 0x989680 ;  /* 0x009896800000995d */ /* 0x010fea0003900000 */
[----:B------:R-:W4:Y:S02]  /*13900*/  @!P1 SYNCS.PHASECHK.TRANS64 P1, [R3+URZ+0x38860], R2 ;  /* 0x03886002030095a7 */ /* 0x000f24000802007f */
[----:B----4-:R-:W-:Y:S05]  /*13910*/  @!P1 BRA `(.L_x_285) ;  /* 0xfffffffc00f09947 */ /* 0x010fea000383ffff */
[----:B------:R-:W-:Y:S05]  /*13920*/  BRA `(.L_x_331) ;  /* 0xffffffe800f87947 */ /* 0x000fea000383ffff */
.L_x_287:
[----:B----4-:R4:W0:Y:S02]  /*13930*/  SYNCS.PHASECHK.TRANS64.TRYWAIT P0, [R4+URZ+0x38880], R5 ;  /* 0x03888005040075a7 */ /* 0x010824000800017f */
[----:B0-----:R-:W-:Y:S05]  /*13940*/  @!P0 NANOSLEEP.SYNCS 0x989680 ;  /* 0x009896800000895d */ /* 0x001fea0003900000 */
[----:B------:R-:W0:Y:S02]  /*13950*/  @!P0 SYNCS.PHASECHK.TRANS64 P0, [R4+URZ+0x38880], R5 ;  /* 0x03888005040085a7 */ /* 0x000e24000800007f */
[----:B0-----:R-:W-:Y:S05]  /*13960*/  @!P0 BRA `(.L_x_287) ;  /* 0xfffffffc00f08947 */ /* 0x001fea000383ffff */
[----:B------:R-:W-:Y:S05]  /*13970*/  BRA `(.L_x_288) ;  /* 0xffffffe800f47947 */ /* 0x000fea000383ffff */
.L_x_332:
        /* <DEDUP_REMOVED lines=16> */
.L_x_12954:


//--------------------- .text._ZN7cutlass13device_kernelIN5flash11enable_sm90INS1_16FlashAttnFwdSm90INS1_25CollectiveMainloopFwdSm90ILi2EN4cute5tupleIJNS5_1CILi1EEES8_S8_EEENS6_IJNS7_ILi128EEESA_NS7_ILi256EEEEEELi256ENS_12float_e4m3_tEfNS_4arch4Sm90ELb0ELb0ELb1ELb1ELb0ELb1ELb0ELb1ELb1ELb1ELb0ELb0EEENS1_21CollectiveEpilogueFwdINS6_IJSA_SB_SA_EEES9_NS_10bfloat16_tESF_Li256ELb1ELb1ELb0ELb1EEENS1_36VarlenDynamicPersistentTileSchedulerILi128ELi128ELi256ELi128ELb0ELb1ELb1ELb0ELb1ELb1EEEEEEEEEvNT_6ParamsE --------------------------
	.section	.text._ZN7cutlass13device_kernelIN5flash11enable_sm90INS1_16FlashAttnFwdSm90INS1_25CollectiveMainloopFwdSm90ILi2EN4cute5tupleIJNS5_1CILi1EEES8_S8_EEENS6_IJNS7_ILi128EEESA_NS7_ILi256EEEEEELi256ENS_12float_e4m3_tEfNS_4arch4Sm90ELb0ELb0ELb1ELb1ELb0ELb1ELb0ELb1ELb1ELb1ELb0ELb0EEENS1_21CollectiveEpilogueFwdINS6_IJSA_SB_SA_EEES9_NS_10bfloat16_tESF_Li256ELb1ELb1ELb0ELb1EEENS1_36VarlenDynamicPersistentTileSchedulerILi128ELi128ELi256ELi128ELb0ELb1ELb1ELb0ELb1ELb1EEEEEEEEEvNT_6ParamsE,"ax",@progbits
	.align	128
.text._ZN7cutlass13device_kernelIN5flash11enable_sm90INS1_16FlashAttnFwdSm90INS1_25CollectiveMainloopFwdSm90ILi2EN4cute5tupleIJNS5_1CILi1EEES8_S8_EEENS6_IJNS7_ILi128EEESA_NS7_ILi256EEEEEELi256ENS_12float_e4m3_tEfNS_4arch4Sm90ELb0ELb0ELb1ELb1ELb0ELb1ELb0ELb1ELb1ELb1ELb0ELb0EEENS1_21CollectiveEpilogueFwdINS6_IJSA_SB_SA_EEES9_NS_10bfloat16_tESF_Li256ELb1ELb1ELb0ELb1EEENS1_36VarlenDynamicPersistentTileSchedulerILi128ELi128ELi256ELi128ELb0ELb1ELb1ELb0ELb1ELb1EEEEEEEEEvNT_6ParamsE:
        .type           _ZN7cutlass13device_kernelIN5flash11enable_sm90INS1_16FlashAttnFwdSm90INS1_25CollectiveMainloopFwdSm90ILi2EN4cute5tupleIJNS5_1CILi1EEES8_S8_EEENS6_IJNS7_ILi128EEESA_NS7_ILi256EEEEEELi256ENS_12float_e4m3_tEfNS_4arch4Sm90ELb0ELb0ELb1ELb1ELb0ELb1ELb0ELb1ELb1ELb1ELb0ELb0EEENS1_21CollectiveEpilogueFwdINS6_IJSA_SB_SA_EEES9_NS_10bfloat16_tESF_Li256ELb1ELb1ELb0ELb1EEENS1_36VarlenDynamicPersistentTileSchedulerILi128ELi128ELi256ELi128ELb0ELb1ELb1ELb0ELb1ELb1EEEEEEEEEvNT_6ParamsE,@function
        .size           _ZN7cutlass13device_kernelIN5flash11enable_sm90INS1_16FlashAttnFwdSm90INS1_25CollectiveMainloopFwdSm90ILi2EN4cute5tupleIJNS5_1CILi1EEES8_S8_EEENS6_IJNS7_ILi128EEESA_NS7_ILi256EEEEEELi256ENS_12float_e4m3_tEfNS_4arch4Sm90ELb0ELb0ELb1ELb1ELb0ELb1ELb0ELb1ELb1ELb1ELb0ELb0EEENS1_21CollectiveEpilogueFwdINS6_IJSA_SB_SA_EEES9_NS_10bfloat16_tESF_Li256ELb1ELb1ELb0ELb1EEENS1_36VarlenDynamicPersistentTileSchedulerILi128ELi128ELi256ELi128ELb0ELb1ELb1ELb0ELb1ELb1EEEEEEEEEvNT_6ParamsE,(.L_x_12955 - _ZN7cutlass13device_kernelIN5flash11enable_sm90INS1_16FlashAttnFwdSm90INS1_25CollectiveMainloopFwdSm90ILi2EN4cute5tupleIJNS5_1CILi1EEES8_S8_EEENS6_IJNS7_ILi128EEESA_NS7_ILi256EEEEEELi256ENS_12float_e4m3_tEfNS_4arch4Sm90ELb0ELb0ELb1ELb1ELb0ELb1ELb0ELb1ELb1ELb1ELb0ELb0EEENS1_21CollectiveEpilogueFwdINS6_IJSA_SB_SA_EEES9_NS_10bfloat16_tESF_Li256ELb1ELb1ELb0ELb1EEENS1_36VarlenDynamicPersistentTileSchedulerILi128ELi128ELi256ELi128ELb0ELb1ELb1ELb0ELb1ELb1EEEEEEEEEvNT_6ParamsE)
        .other          _ZN7cutlass13device_kernelIN5flash11enable_sm90INS1_16FlashAttnFwdSm90INS1_25CollectiveMainloopFwdSm90ILi2EN4cute5tupleIJNS5_1CILi1EEES8_S8_EEENS6_IJNS7_ILi128EEESA_NS7_ILi256EEEEEELi256ENS_12float_e4m3_tEfNS_4arch4Sm90ELb0ELb0ELb1ELb1ELb0ELb1ELb0ELb1ELb1ELb1ELb0ELb0EEENS1_21CollectiveEpilogueFwdINS6_IJSA_SB_SA_EEES9_NS_10bfloat16_tESF_Li256ELb1ELb1ELb0ELb1EEENS1_36VarlenDynamicPersistentTileSchedulerILi128ELi128ELi256ELi128ELb0ELb1ELb1ELb0ELb1ELb1EEEEEEEEEvNT_6ParamsE,@"STO_CUDA_ENTRY STV_DEFAULT"
_ZN7cutlass13device_kernelIN5flash11enable_sm90INS1_16FlashAttnFwdSm90INS1_25CollectiveMainloopFwdSm90ILi2EN4cute5tupleIJNS5_1CILi1EEES8_S8_EEENS6_IJNS7_ILi128EEESA_NS7_ILi256EEEEEELi256ENS_12float_e4m3_tEfNS_4arch4Sm90ELb0ELb0ELb1ELb1ELb0ELb1ELb0ELb1ELb1ELb1ELb0ELb0EEENS1_21CollectiveEpilogueFwdINS6_IJSA_SB_SA_EEES9_NS_10bfloat16_tESF_Li256ELb1ELb1ELb0ELb1EEENS1_36VarlenDynamicPersistentTileSchedulerILi128ELi128ELi256ELi128ELb0ELb1ELb1ELb0ELb1ELb1EEEEEEEEEvNT_6ParamsE:
        /* <DEDUP_REMOVED lines=13> */
[----:B------:R-:W-:Y:S02]  /*00d0*/  UIADD3 UR10, UP2, UR4, 0x570, URZ ;  /* 0x00000570040a7890 */ /* 0x000fe4000ff5e03f */
[----:B------:R-:W-:Y:S02]  /*00e0*/  UIADD3 UR4, UP3, UR4, 0x670, URZ ;  /* 0x0000067004047890 */ /* 0x000fe4000ff7e03f */
[----:B------:R-:W-:-:S02]  /*00f0*/  UIADD3.X UR7, URZ, UR5, URZ, UP0, !UPT ;  /* 0x000000053f077290 */ /* 0x000fc400087fe43f */
[----:B------:R-:W-:Y:S02]  /*0100*/  UIADD3.X UR9, URZ, UR5, URZ, UP1, !UPT ;  /* 0x000000053f097290 */ /* 0x000fe40008ffe43f */
[----:B------:R-:W-:Y:S02]  /*0110*/  UIADD3.X UR11, URZ, UR5, URZ, UP2, !UPT ;  /* 0x000000053f0b7290 */ /* 0x000fe400097fe43f */
[----:B------:R-:W-:-:S03]  /*0120*/  UIADD3.X UR5, URZ, UR5, URZ, UP3, !UPT ;  /* 0x000000053f057290 */ /* 0x000fc60009ffe43f */
[----:B------:R0:W-:Y:S02]  /*0130*/  UTMACCTL.PF [UR6] ;  /* 0x00000000060079b9 */ /* 0x0001e40008040000 */
[----:B------:R0:W-:Y:S02]  /*0140*/  UTMACCTL.PF [UR8] ;  /* 0x00000000080079b9 */ /* 0x0001e40008040000 */
[----:B------:R0:W-:Y:S02]  /*0150*/  UTMACCTL.PF [UR10] ;  /* 0x000000000a0079b9 */ /* 0x0001e40008040000 */
[----:B------:R0:W-:Y:S02]  /*0160*/  UTMACCTL.PF [UR4] ;  /* 0x00000000040079b9 */ /* 0x0001e40008040000 */
[----:B0-----:R-:W-:Y:S01]  /*0170*/  NOP ;  /* 0x0000000000007918 */ /* 0x001fe20000000000 */
.L_x_334:
[----:B------:R-:W-:Y:S05]  /*0180*/  BSYNC B0 ;  /* 0x0000000000007941 */ /* 0x000fea0003800000 */
.L_x_333:
        /* <DEDUP_REMOVED lines=41> */
.L_x_335:
        /* <DEDUP_REMOVED lines=22> */
.L_x_336:
        /* <DEDUP_REMOVED lines=18> */
.L_x_337:
        /* <DEDUP_REMOVED lines=22> */
.L_x_338:
        /* <DEDUP_REMOVED lines=22> */
.L_x_339:
[----:B------:R-:W-:Y:S01]  /*0960*/  PLOP3.LUT P0, PT, PT, PT, UP0, 0x80, 0x0 ;  /* 0x000000000000781c */ /* 0x000fe20003f0f008 */
[----:B------:R-:W-:Y:S01]  /*0970*/  UMOV UR40, 0x1 ;  /* 0x0000000100287882 */ /* 0x000fe20000000000 */
[----:B------:R-:W-:Y:S01]  /*0980*/  NOP ;  /* 0x0000000000007918 */ /* 0x000fe20000000000 */
[----:B------:R-:W-:Y:S01]  /*0990*/  USEL UR40, UR40, 0x2, !UP0 ;  /* 0x0000000228287887 */ /* 0x000fe2000c000000 */
[----:B------:R-:W-:Y:S01]  /*09a0*/  BSSY B8, `(.L_x_340) ;  /* 0x00025eb000087945 */ /* 0x000fe20003800000 */
[----:B------:R-:W-:Y:S01]  /*09b0*/  ULDC.64 UR42, c[0x0][0x208] ;  /* 0x00008200002a7ab9 */ /* 0x000fe20000000a00 */
[----:B012-4-:R-:W-:Y:S07]  /*09c0*/  BAR.SYNC.DEFER_BLOCKING 0x0 ;  /* 0x0000000000007b1d */ /* 0x017fee0000010000 */
[----:B------:R-:W-:Y:S05]  /*09d0*/  @!P0 BRA `(.L_x_341) ;  /* 0x000001e4009c8947 */ /* 0x000fea0003800000 */
.L_x_342:
        /* <DEDUP_REMOVED lines=8> */
[----:B-1----:R-:W-:-:S06]  /*0a60*/  ULEA UR4, UR44, UR4, 0x18 ;  /* 0x000000042c047291 */ /* 0x002fcc000f8ec03f */
[----:B------:R-:W-:Y:S01]  /*0a70*/  IMAD.U32 R22, RZ, RZ, UR4 ;  /* 0x00000004ff167e24 */ /* 0x000fe2000f8e00ff */
[----:B0-----:R-:W-:Y:S01]  /*0a80*/  SHF.R.U32.HI R0, RZ, 0x7, R0 ;  /* 0x00000007ff007819 */ /* 0x001fe20000011600 */
[----:B------:R-:W-:-:S03]  /*0a90*/  ULDC UR4, c[0x0][0xc3c] ;  /* 0x00030f0000047ab9 */ /* 0x000fc60000000800 */
[----:B------:R-:W-:-:S13]  /*0aa0*/  ISETP.NE.AND P0, PT, R0, 0x1, PT ;  /* 0x000000010000780c */ /* 0x000fda0003f05270 */
[----:B------:R-:W-:Y:S08]  /*0ab0*/  @!P0 BAR.ARV 0x9, 0x100 ;  /* 0x0244000000008b1d */ /* 0x000ff00000002000 */
[----:B------:R-:W-:Y:S06]  /*0ac0*/  BAR.SYNC.DEFER_BLOCKING 0x5, 0x180 ;  /* 0x0146000000007b1d */ /* 0x000fec0000010000 */
[----:B------:R-:W0:Y:S02]  /*0ad0*/  LDS.128 R12, [R22+0x388d0] ;  /* 0x0388d000160c7984 */ /* 0x000e240000000c00 */
[----:B------:R-:W-:Y:S06]  /*0ae0*/  BAR.ARV 0x4, 0x180 ;  /* 0x0106000000007b1d */ /* 0x000fec0000002000 */
[----:B0-----:R-:W-:-:S13]  /*0af0*/  ISETP.GE.AND P0, PT, R15, UR4, PT ;  /* 0x000000040f007c0c */ /* 0x001fda000bf06270 */
[----:B------:R-:W-:Y:S05]  /*0b00*/  @P0 BRA `(.L_x_343) ;  /* 0x0000025c00500947 */ /* 0x000fea0003800000 */
[----:B------:R-:W0:Y:S01]  /*0b10*/  S2R R0, SR_TID.X ;  /* 0x0000000000007919 */ /* 0x000e220000002100 */
[----:B------:R-:W-:Y:S01]  /*0b20*/  R2UR UR46, R22 ;  /* 0x00000000162e72ca */ /* 0x000fe200000e0000 */
[----:B------:R-:W-:Y:S01]  /*0b30*/  IMAD.MOV.U32 R232, RZ, RZ, RZ ;  /* 0x000000ffffe87224 */ /* 0x000fe200078e00ff */
[----:B------:R-:W-:Y:S01]  /*0b40*/  MOV R236, RZ ;  /* 0x000000ff00ec7202 */ /* 0x000fe20000000f00 */
[----:B------:R-:W-:Y:S01]  /*0b50*/  IMAD.MOV.U32 R234, RZ, RZ, RZ ;  /* 0x000000ffffea7224 */ /* 0x000fe200078e00ff */
[----:B------:R-:W-:Y:S01]  /*0b60*/  ULOP3.LUT UR47, UR40, 0x1, URZ, 0xfc, !UPT ;  /* 0x00000001282f7892 */ /* 0x000fe2000f8efc3f */
[----:B------:R-:W-:Y:S01]  /*0b70*/  IMAD.MOV.U32 R152, RZ, RZ, RZ ;  /* 0x000000ffff987224 */ /* 0x000fe200078e00ff */
[----:B------:R-:W-:-:S07]  /*0b80*/  UMOV UR45, URZ ;  /* 0x0000003f002d7c82 */ /* 0x000fce0008000000 */
[----:B------:R-:W-:Y:S01]  /*0b90*/  UIADD3 UR46, UR46, 0x20400, URZ ;  /* 0x000204002e2e7890 */ /* 0x000fe2000fffe03f */
[----:B0-----:R-:W-:-:S05]  /*0ba0*/  VIADD R10, R0, 0xffffff80 ;  /* 0xffffff80000a7836 */ /* 0x001fca0000000000 */
[----:B------:R-:W-:-:S04]  /*0bb0*/  SHF.R.S32.HI R0, RZ, 0x1f, R10 ;  /* 0x0000001fff007819 */ /* 0x000fc8000001140a */
[CC--:B------:R-:W-:Y:S02]  /*0bc0*/  LEA.HI R2, R0.reuse, R10.reuse, RZ, 0x7 ;  /* 0x0000000a00027211 */ /* 0x0c0fe400078f38ff */
[----:B------:R-:W-:Y:S02]  /*0bd0*/  LEA.HI R4, R0, R10, RZ, 0x5 ;  /* 0x0000000a00047211 */ /* 0x000fe400078f28ff */
[----:B------:R-:W-:Y:S02]  /*0be0*/  LOP3.LUT R3, R2, 0xffffff80, RZ, 0xc0, !PT ;  /* 0xffffff8002037812 */ /* 0x000fe400078ec0ff */
[----:B------:R-:W-:Y:S02]  /*0bf0*/  SHF.R.S32.HI R11, RZ, 0x7, R2 ;  /* 0x00000007ff0b7819 */ /* 0x000fe40000011402 */
[----:B------:R-:W-:Y:S02]  /*0c00*/  IADD3 R12, R10, -R3, RZ ;  /* 0x800000030a0c7210 */ /* 0x000fe40007ffe0ff */
[----:B------:R-:W-:-:S02]  /*0c10*/  LEA.HI R2, R2, R11, RZ, 0x1 ;  /* 0x0000000b02027211 */ /* 0x000fc400078f08ff */
[----:B------:R-:W-:Y:S02]  /*0c20*/  SHF.R.S32.HI R7, RZ, 0x1f, R12 ;  /* 0x0000001fff077819 */ /* 0x000fe4000001140c */
[----:B------:R-:W-:Y:S02]  /*0c30*/  LOP3.LUT R2, R2, 0x3fffffe, RZ, 0xc0, !PT ;  /* 0x03fffffe02027812 */ /* 0x000fe400078ec0ff */
[CC--:B------:R-:W-:Y:S02]  /*0c40*/  LEA.HI R3, R7.reuse, R12.reuse, RZ, 0x2 ;  /* 0x0000000c07037211 */ /* 0x0c0fe400078f10ff */
[----:B------:R-:W-:Y:S01]  /*0c50*/  LEA.HI R7, R7, R12, RZ, 0x5 ;  /* 0x0000000c07077211 */ /* 0x000fe200078f28ff */
[----:B------:R-:W-:Y:S01]  /*0c60*/  IMAD.IADD R2, R11, 0x1, -R2 ;  /* 0x000000010b027824 */ /* 0x000fe200078e0a02 */
[--C-:B------:R-:W-:Y:S02]  /*0c70*/  SHF.R.S32.HI R8, RZ, 0x2, R3.reuse ;  /* 0x00000002ff087819 */ /* 0x100fe40000011403 */
[----:B------:R-:W-:-:S02]  /*0c80*/  SHF.R.S32.HI R3, RZ, 0x1f, R3 ;  /* 0x0000001fff037819 */ /* 0x000fc40000011403 */
[----:B------:R-:W-:Y:S02]  /*0c90*/  SHF.R.S32.HI R7, RZ, 0x5, R7 ;  /* 0x00000005ff077819 */ /* 0x000fe40000011407 */
[----:B------:R-:W-:Y:S02]  /*0ca0*/  LEA.HI R5, R3, R8, RZ, 0x3 ;  /* 0x0000000803057211 */ /* 0x000fe400078f18ff */
[----:B------:R-:W-:Y:S02]  /*0cb0*/  LEA.HI R3, R0, R10, RZ, 0x4 ;  /* 0x0000000a00037211 */ /* 0x000fe400078f20ff */
[----:B------:R-:W-:Y:S01]  /*0cc0*/  LOP3.LUT R9, R5, 0xfffffff8, RZ, 0xc0, !PT ;  /* 0xfffffff805097812 */ /* 0x000fe200078ec0ff */
[----:B------:R-:W-:Y:S01]  /*0cd0*/  IMAD.SHL.U32 R5, R4, 0x20, RZ ;  /* 0x0000002004057824 */ /* 0x000fe200078e00ff */
[----:B------:R-:W-:Y:S02]  /*0ce0*/  SHF.R.S32.HI R6, RZ, 0x4, R3 ;  /* 0x00000004ff067819 */ /* 0x000fe40000011403 */
[C---:B------:R-:W-:Y:S01]  /*0cf0*/  LOP3.LUT R4, R3.reuse, 0x3fffff0, RZ, 0xc0, !PT ;  /* 0x03fffff003047812 */ /* 0x040fe200078ec0ff */
[----:B------:R-:W-:Y:S01]  /*0d00*/  IMAD.IADD R8, R8, 0x1, -R9 ;  /* 0x0000000108087824 */ /* 0x000fe200078e0a09 */
[----:B------:R-:W-:-:S02]  /*0d10*/  LEA.HI R3, R3, R6, RZ, 0x1 ;  /* 0x0000000603037211 */ /* 0x000fc400078f08ff */
[----:B------:R-:W-:Y:S01]  /*0d20*/  LOP3.LUT R5, R5, 0xfffffc00, RZ, 0xc0, !PT ;  /* 0xfffffc0005057812 */ /* 0x000fe200078ec0ff */
[----:B------:R-:W-:Y:S01]  /*0d30*/  IMAD.IADD R4, R10, 0x1, -R4 ;  /* 0x000000010a047824 */ /* 0x000fe200078e0a04 */
[----:B------:R-:W-:Y:S01]  /*0d40*/  LOP3.LUT R3, R3, 0x1ffffffe, RZ, 0xc0, !PT ;  /* 0x1ffffffe03037812 */ /* 0x000fe200078ec0ff */
[----:B------:R-:W-:-:S03]  /*0d50*/  IMAD R7, R7, 0x10, R8 ;  /* 0x0000001007077824 */ /* 0x000fc600078e0208 */
[----:B------:R-:W-:Y:S01]  /*0d60*/  LEA R4, R4, R5, 0x6 ;  /* 0x0000000504047211 */ /* 0x000fe200078e30ff */
[----:B------:R-:W-:Y:S02]  /*0d70*/  IMAD.IADD R3, R6, 0x1, -R3 ;  /* 0x0000000106037824 */ /* 0x000fe400078e0a03 */
[----:B------:R-:W-:-:S03]  /*0d80*/  IMAD R2, R2, 0x40, R7 ;  /* 0x0000004002027824 */ /* 0x000fc600078e0207 */
[----:B------:R-:W-:-:S05]  /*0d90*/  LEA R3, R3, R4, 0x3 ;  /* 0x0000000403037211 */ /* 0x000fca00078e18ff */
[----:B------:R-:W-:Y:S04]  /*0da0*/  STL [R1+0x78], R3 ;  /* 0x0000780301007387 */ /* 0x000fe80000100800 */
[----:B------:R-:W-:Y:S04]  /*0db0*/  STL [R1+0x4], R13 ;  /* 0x0000040d01007387 */ /* 0x000fe80000100800 */
[----:B------:R0:W-:Y:S04]  /*0dc0*/  STL [R1+0x70], R2 ;  /* 0x0000700201007387 */ /* 0x0001e80000100800 */
[----:B------:R-:W-:Y:S04]  /*0dd0*/  STL [R1+0x8], R14 ;  /* 0x0000080e01007387 */ /* 0x000fe80000100800 */
[----:B------:R-:W-:Y:S01]  /*0de0*/  STL [R1+0xc], R15 ;  /* 0x00000c0f01007387 */ /* 0x000fe20000100800 */
[----:B0-----:R-:W-:-:S02]  /*0df0*/  LEA.HI R2, R0, R10, RZ, 0x6 ;  /* 0x0000000a00027211 */ /* 0x001fc400078f30ff */
[----:B------:R-:W-:-:S03]  /*0e00*/  LEA.HI R0, R0, R10, RZ, 0x3 ;  /* 0x0000000a00007211 */ /* 0x000fc600078f18ff */
[----:B------:R-:W-:Y:S01]  /*0e10*/  IMAD.SHL.U32 R3, R2, 0x10, RZ ;  /* 0x0000001002037824 */ /* 0x000fe200078e00ff */
[----:B------:R-:W-:Y:S02]  /*0e20*/  SHF.R.S32.HI R23, RZ, 0x3, R0 ;  /* 0x00000003ff177819 */ /* 0x000fe40000011400 */
[----:B------:R-:W-:Y:S02]  /*0e30*/  LOP3.LUT R2, R0, 0xfffffff8, RZ, 0xc0, !PT ;  /* 0xfffffff800027812 */ /* 0x000fe400078ec0ff */
[C---:B------:R-:W-:Y:S01]  /*0e40*/  IADD3 R9, R23.reuse, 0x20, RZ ;  /* 0x0000002017097810 */ /* 0x040fe20007ffe0ff */
[----:B------:R-:W-:Y:S01]  /*0e50*/  VIADD R7, R23, 0x60 ;  /* 0x0000006017077836 */ /* 0x000fe20000000000 */
[----:B------:R-:W-:Y:S01]  /*0e60*/  LOP3.LUT R11, R3, 0xfffffc00, RZ, 0xc0, !PT ;  /* 0xfffffc00030b7812 */ /* 0x000fe200078ec0ff */
[----:B------:R-:W-:Y:S01]  /*0e70*/  IMAD.IADD R12, R10, 0x1, -R2 ;  /* 0x000000010a0c7824 */ /* 0x000fe200078e0a02 */
[----:B------:R-:W-:Y:S01]  /*0e80*/  SHF.R.S32.HI R2, RZ, 0x1f, R23 ;  /* 0x0000001fff027819 */ /* 0x000fe20000011417 */
[C---:B------:R-:W-:Y:S01]  /*0e90*/  VIADD R8, R23.reuse, 0x40 ;  /* 0x0000004017087836 */ /* 0x040fe20000000000 */
[----:B------:R-:W-:Y:S01]  /*0ea0*/  SHF.R.S32.HI R2, RZ, 0x1f, R9 ;  /* 0x0000001fff027819 */ /* 0x000fe20000011409 */
[----:B------:R-:W-:Y:S01]  /*0eb0*/  IMAD.SHL.U32 R0, R23, 0x80, RZ ;  /* 0x0000008017007824 */ /* 0x000fe200078e00ff */
[----:B------:R-:W-:Y:S01]  /*0ec0*/  SHF.R.S32.HI R6, RZ, 0x1f, R7 ;  /* 0x0000001fff067819 */ /* 0x000fe20000011407 */
[----:B------:R-:W-:Y:S01]  /*0ed0*/  IMAD.SHL.U32 R16, R12, 0x10, RZ ;  /* 0x000000100c107824 */ /* 0x000fe200078e00ff */
[----:B------:R-:W-:Y:S01]  /*0ee0*/  SHF.R.S32.HI R4, RZ, 0x1f, R8 ;  /* 0x0000001fff047819 */ /* 0x000fe20000011408 */
[----:B------:R-:W-:Y:S01]  /*0ef0*/  IMAD.SHL.U32 R3, R8, 0x80, RZ ;  /* 0x0000008008037824 */ /* 0x000fe200078e00ff */
[----:B------:R-:W-:Y:S01]  /*0f00*/  LEA.HI R2, R2, R9, RZ, 0x3 ;  /* 0x0000000902027211 */ /* 0x000fe200078f18ff */
[----:B------:R-:W-:Y:S01]  /*0f10*/  IMAD.SHL.U32 R5, R7, 0x80, RZ ;  /* 0x0000008007057824 */ /* 0x000fe200078e00ff */
[----:B------:R-:W-:Y:S01]  /*0f20*/  LEA.HI R6, R6, R7, RZ, 0x3 ;  /* 0x0000000706067211 */ /* 0x000fe200078f18ff */
[----:B------:R-:W-:Y:S01]  /*0f30*/  VIADD R235, R16, 0x80 ;  /* 0x0000008010eb7836 */ /* 0x000fe20000000000 */
[----:B------:R-:W-:Y:S01]  /*0f40*/  LOP3.LUT R10, R0, 0x380, RZ, 0xc0, !PT ;  /* 0x00000380000a7812 */ /* 0x000fe200078ec0ff */
[----:B------:R-:W-:Y:S01]  /*0f50*/  IMAD.SHL.U32 R2, R2, 0x80, RZ ;  /* 0x0000008002027824 */ /* 0x000fe200078e00ff */
[----:B------:R-:W-:Y:S01]  /*0f60*/  LEA.HI R4, R4, R8, RZ, 0x3 ;  /* 0x0000000804047211 */ /* 0x000fe200078f18ff */
[----:B------:R-:W-:Y:S01]  /*0f70*/  IMAD.SHL.U32 R6, R6, 0x80, RZ ;  /* 0x0000008006067824 */ /* 0x000fe200078e00ff */
[----:B------:R-:W-:-:S02]  /*0f80*/  SHF.L.U32 R0, R9, 0x7, RZ ;  /* 0x0000000709007819 */ /* 0x000fc400000006ff */
[----:B------:R-:W-:Y:S02]  /*0f90*/  SHF.L.U32 R4, R4, 0x7, RZ ;  /* 0x0000000704047819 */ /* 0x000fe400000006ff */
[----:B------:R-:W-:Y:S02]  /*0fa0*/  SHF.L.U32 R18, R12, 0x3, RZ ;  /* 0x000000030c127819 */ /* 0x000fe400000006ff */
[----:B------:R-:W-:Y:S02]  /*0fb0*/  LOP3.LUT R9, R0, 0x380, RZ, 0xc0, !PT ;  /* 0x0000038000097812 */ /* 0x000fe400078ec0ff */
[----:B------:R-:W-:Y:S01]  /*0fc0*/  LOP3.LUT R0, R10, 0x70, R16, 0xf8, !PT ;  /* 0x000000700a007812 */ /* 0x000fe200078ef810 */
[----:B------:R-:W-:Y:S01]  /*0fd0*/  VIADD R233, R18, 0x40 ;  /* 0x0000004012e97836 */ /* 0x000fe20000000000 */
[----:B------:R-:W-:Y:S02]  /*0fe0*/  SHF.R.U32.HI R12, RZ, 0x3, R10 ;  /* 0x00000003ff0c7819 */ /* 0x000fe4000001160a */
[----:B------:R-:W-:-:S02]  /*0ff0*/  LOP3.LUT R8, R3, 0x380, RZ, 0xc0, !PT ;  /* 0x0000038003087812 */ /* 0x000fc400078ec0ff */
[----:B------:R-:W-:Y:S02]  /*1000*/  LOP3.LUT R2, R2, 0xfffffc00, RZ, 0xc0, !PT ;  /* 0xfffffc0002027812 */ /* 0x000fe400078ec0ff */
[----:B------:R-:W-:Y:S02]  /*1010*/  LOP3.LUT R7, R5, 0x380, RZ, 0xc0, !PT ;  /* 0x0000038005077812 */ /* 0x000fe400078ec0ff */
[----:B------:R-:W-:Y:S01]  /*1020*/  LOP3.LUT R4, R4, 0xfffffc00, RZ, 0xc0, !PT ;  /* 0xfffffc0004047812 */ /* 0x000fe200078ec0ff */
[----:B------:R-:W-:Y:S01]  /*1030*/  STL [R1+0x2c], R2 ;  /* 0x00002c0201007387 */ /* 0x000fe20000100800 */
[----:B------:R-:W-:Y:S02]  /*1040*/  LOP3.LUT R6, R6, 0xfffffc00, RZ, 0xc0, !PT ;  /* 0xfffffc0006067812 */ /* 0x000fe400078ec0ff */
[----:B------:R-:W-:Y:S01]  /*1050*/  SHF.R.U32.HI R10, RZ, 0x3, R9 ;  /* 0x00000003ff0a7819 */ /* 0x000fe20000011609 */
[----:B------:R-:W-:Y:S01]  /*1060*/  STL [R1+0x28], R4 ;  /* 0x0000280401007387 */ /* 0x000fe20000100800 */
[----:B------:R-:W-:-:S02]  /*1070*/  LOP3.LUT R3, R9, 0x70, R16, 0xf8, !PT ;  /* 0x0000007009037812 */ /* 0x000fc400078ef810 */
[----:B------:R-:W-:Y:S01]  /*1080*/  LOP3.LUT R0, R11, R0, R12, 0xf6, !PT ;  /* 0x000000000b007212 */ /* 0x000fe200078ef60c */
[----:B------:R-:W-:Y:S01]  /*1090*/  STL [R1+0x24], R6 ;  /* 0x0000240601007387 */ /* 0x000fe20000100800 */
[----:B------:R-:W-:Y:S02]  /*10a0*/  SHF.R.U32.HI R9, RZ, 0x3, R8 ;  /* 0x00000003ff097819 */ /* 0x000fe40000011608 */
[--C-:B------:R-:W-:Y:S01]  /*10b0*/  LOP3.LUT R5, R8, 0x70, R16.reuse, 0xf8, !PT ;  /* 0x0000007008057812 */ /* 0x100fe200078ef810 */
[----:B------:R0:W-:Y:S01]  /*10c0*/  STL [R1+0x38], R0 ;  /* 0x0000380001007387 */ /* 0x0001e20000100800 */
[----:B------:R-:W-:Y:S02]  /*10d0*/  SHF.R.U32.HI R8, RZ, 0x3, R7 ;  /* 0x00000003ff087819 */ /* 0x000fe40000011607 */
[----:B------:R-:W-:Y:S02]  /*10e0*/  LOP3.LUT R7, R7, 0x70, R16, 0xf8, !PT ;  /* 0x0000007007077812 */ /* 0x000fe400078ef810 */
[----:B------:R-:W-:-:S02]  /*10f0*/  LOP3.LUT R3, R2, R3, R10, 0xf6, !PT ;  /* 0x0000000302037212 */ /* 0x000fc400078ef60a */
[----:B------:R-:W-:Y:S02]  /*1100*/  LOP3.LUT R5, R4, R5, R9, 0xf6, !PT ;  /* 0x0000000504057212 */ /* 0x000fe400078ef609 */
[----:B------:R-:W-:Y:S01]  /*1110*/  LOP3.LUT R7, R6, R7, R8, 0xf6, !PT ;  /* 0x0000000706077212 */ /* 0x000fe200078ef608 */
[C---:B0-----:R-:W-:Y:S01]  /*1120*/  IMAD.IADD R0, R22.reuse, 0x1, R0 ;  /* 0x0000000116007824 */ /* 0x041fe200078e0200 */
[C---:B------:R-:W-:Y:S01]  /*1130*/  IADD3 R2, R22.reuse, R5, RZ ;  /* 0x0000000516027210 */ /* 0x040fe20007ffe0ff */
[C---:B------:R-:W-:Y:S01]  /*1140*/  IMAD.IADD R3, R22.reuse, 0x1, R3 ;  /* 0x0000000116037824 */ /* 0x040fe200078e0203 */
[----:B------:R-:W-:Y:S02]  /*1150*/  SHF.R.S32.HI R17, RZ, 0x1f, R16 ;  /* 0x0000001fff117819 */ /* 0x000fe40000011410 */
[----:B------:R0:W-:Y:S04]  /*1160*/  STL [R1+0x34], R0 ;  /* 0x0000340001007387 */ /* 0x0001e80000100800 */
[----:B------:R1:W-:Y:S04]  /*1170*/  STL [R1+0x6c], R3 ;  /* 0x00006c0301007387 */ /* 0x0003e80000100800 */
[----:B------:R1:W-:Y:S01]  /*1180*/  STL [R1+0x68], R2 ;  /* 0x0000680201007387 */ /* 0x0003e20000100800 */
[----:B0-----:R-:W-:-:S05]  /*1190*/  IMAD.IADD R0, R22, 0x1, R7 ;  /* 0x0000000116007824 */ /* 0x001fca00078e0207 */
[----:B------:R1:W-:Y:S02]  /*11a0*/  STL [R1+0x64], R0 ;  /* 0x0000640001007387 */ /* 0x0003e40000100800 */
.L_x_524:
[----:B-12---:R-:W2:Y:S01]  /*11b0*/  LDL.LU R0, [R1+0xc] ;  /* 0x00000c0001007983 */ /* 0x006ea20000300800 */
[----:B----4-:R-:W2:Y:S01]  /*11c0*/  LDC.64 R2, c[0x0][0xc88] ;  /* 0x00032200ff027b82 */ /* 0x010ea20000000a00 */
[----:B------:R-:W-:Y:S05]  /*11d0*/  YIELD ;  /* 0x0000000000007946 */ /* 0x000fea0003800000 */
[----:B------:R-:W-:Y:S01]  /*11e0*/  ULDC.64 UR4, c[0x0][0xa28] ;  /* 0x00028a0000047ab9 */ /* 0x000fe20000000a00 */
[----:B------:R-:W-:Y:S01]  /*11f0*/  ULDC.64 UR8, c[0x0][0xa18] ;  /* 0x0002860000087ab9 */ /* 0x000fe20000000a00 */
[----:B------:R-:W-:Y:S01]  /*1200*/  ISETP.NE.U32.AND P1, PT, RZ, UR4, PT ;  /* 0x00000004ff007c0c */ /* 0x000fe2000bf25070 */
[----:B------:R-:W-:Y:S01]  /*1210*/  ULDC.64 UR6, c[0x0][0xa08] ;  /* 0x0002820000067ab9 */ /* 0x000fe20000000a00 */
[----:B--2---:R-:W-:-:S05]  /*1220*/  IMAD.WIDE R2, R0, 0x4, R2 ;  /* 0x0000000400027825 */ /* 0x004fca00078e0202 */
[----:B------:R0:W2:Y:S01]  /*1230*/  LDG.E R0, desc[UR42][R2.64] ;  /* 0x0000002a02007981 */ /* 0x0000a2000c1e1900 */
[----:B------:R-:W-:Y:S02]  /*1240*/  ISETP.NE.AND.EX P1, PT, RZ, UR5, PT, P1 ;  /* 0x00000005ff007c0c */ /* 0x000fe4000bf25310 */
[----:B------:R-:W-:Y:S02]  /*1250*/  ISETP.NE.U32.AND P0, PT, RZ, UR6, PT ;  /* 0x00000006ff007c0c */ /* 0x000fe4000bf05070 */
[----:B------:R-:W-:Y:S02]  /*1260*/  MOV R29, RZ ;  /* 0x000000ff001d7202 */ /* 0x000fe40000000f00 */
[----:B------:R-:W-:Y:S01]  /*1270*/  ISETP.NE.AND.EX P0, PT, RZ, UR7, PT, P0 ;  /* 0x00000007ff007c0c */ /* 0x000fe2000bf05300 */
[----:B0-----:R-:W-:Y:S01]  /*1280*/  IMAD.MOV.U32 R3, RZ, RZ, RZ ;  /* 0x000000ffff037224 */ /* 0x001fe200078e00ff */
[----:B--2---:R-:W-:Y:S01]  /*1290*/  SHF.R.S32.HI R6, RZ, 0x1f, R0 ;  /* 0x0000001fff067819 */ /* 0x004fe20000011400 */
[----:B------:R-:W-:-:S04]  /*12a0*/  IMAD.SHL.U32 R28, R0, 0x4, RZ ;  /* 0x00000004001c7824 */ /* 0x000fc800078e00ff */
[C---:B------:R-:W-:Y:S01]  /*12b0*/  @P1 LEA R4, P2, R0.reuse, UR4, 0x2 ;  /* 0x0000000400041c11 */ /* 0x040fe2000f8410ff */
[----:B------:R-:W-:Y:S01]  /*12c0*/  STL [R1+0x20], R0 ;  /* 0x0000200001007387 */ /* 0x000fe20000100800 */
[C-C-:B------:R-:W-:Y:S02]  /*12d0*/  SHF.L.U64.HI R30, R0.reuse, 0x2, R6.reuse ;  /* 0x00000002001e7819 */ /* 0x140fe40000010206 */
[----:B------:R-:W-:Y:S01]  /*12e0*/  @P1 LEA.HI.X R5, R0, UR5, R6, 0x2, P2 ;  /* 0x0000000500051c11 */ /* 0x000fe200090f1406 */
[----:B------:R0:W-:Y:S01]  /*12f0*/  STL [R1+0x44], R6 ;  /* 0x0000440601007387 */ /* 0x0001e20000100800 */
[----:B------:R-:W-:Y:S01]  /*1300*/  ISETP.NE.U32.AND P2, PT, RZ, UR8, PT ;  /* 0x00000008ff007c0c */ /* 0x000fe2000bf45070 */
[----:B------:R-:W-:Y:S01]  /*1310*/  ULDC UR4, c[0x0][0x288] ;  /* 0x0000a20000047ab9 */ /* 0x000fe20000000800 */
[----:B---3--:R-:W-:Y:S01]  /*1320*/  IADD3 R8, P3, R28, UR6, RZ ;  /* 0x000000061c087c10 */ /* 0x008fe2000ff7e0ff */
[----:B------:R1:W5:Y:S01]  /*1330*/  @P1 LDG.E R3, desc[UR42][R4.64] ;  /* 0x0000002a04031981 */ /* 0x000362000c1e1900 */
[----:B------:R-:W-:Y:S01]  /*1340*/  ISETP.NE.AND.EX P2, PT, RZ, UR9, PT, P2 ;  /* 0x00000009ff007c0c */ /* 0x000fe2000bf45320 */
[----:B------:R-:W-:Y:S01]  /*1350*/  IMAD.U32 R118, RZ, RZ, UR4 ;  /* 0x00000004ff767e24 */ /* 0x000fe2000f8e00ff */
[----:B------:R-:W-:Y:S01]  /*1360*/  IADD3.X R9, R30, UR7, RZ, P3, !PT ;  /* 0x000000071e097c10 */ /* 0x000fe20009ffe4ff */
[----:B------:R-:W-:-:S04]  /*1370*/  ULDC.64 UR4, c[0x0][0x418] ;  /* 0x0001060000047ab9 */ /* 0x000fc80000000a00 */
[----:B------:R1:W5:Y:S06]  /*1380*/  @P0 LDG.E R29, desc[UR42][R8.64] ;  /* 0x0000002a081d0981 */ /* 0x00036c000c1e1900 */
[----:B0-----:R-:W-:-:S04]  /*1390*/  @P2 IADD3 R6, P1, R28, UR8, RZ ;  /* 0x000000081c062c10 */ /* 0x001fc8000ff3e0ff */
[----:B------:R-:W-:-:S05]  /*13a0*/  @P2 IADD3.X R7, R30, UR9, RZ, P1, !PT ;  /* 0x000000091e072c10 */ /* 0x000fca0008ffe4ff */
[----:B------:R1:W5:Y:S01]  /*13b0*/  @P2 LDG.E R118, desc[UR42][R6.64] ;  /* 0x0000002a06762981 */ /* 0x000362000c1e1900 */
[----:B------:R-:W-:-:S03]  /*13c0*/  UISETP.NE.U32.AND UP0, UPT, UR4, URZ, UPT ;  /* 0x0000003f0400728c */ /* 0x000fc6000bf05070 */
[----:B------:R-:W-:Y:S01]  /*13d0*/  ULDC UR4, c[0x0][0x424] ;  /* 0x0001090000047ab9 */ /* 0x000fe20000000800 */
[----:B------:R-:W-:-:S03]  /*13e0*/  UISETP.NE.AND.EX UP0, UPT, UR5, URZ, UPT, UP0 ;  /* 0x0000003f0500728c */ /* 0x000fc6000bf05300 */
[----:B------:R-:W-:Y:S01]  /*13f0*/  ULDC UR5, c[0x0][0x2f0] ;  /* 0x0000bc0000057ab9 */ /* 0x000fe20000000800 */
[----:B------:R-:W-:-:S04]  /*1400*/  USEL UR4, UR4, 0x1, UP0 ;  /* 0x0000000104047887 */ /* 0x000fc80008000000 */
[----:B------:R-:W-:-:S03]  /*1410*/  UIMAD UR4, UR4, UR5, URZ ;  /* 0x00000005040472a4 */ /* 0x000fc6000f8e023f */
[----:B------:R-:W-:Y:S02]  /*1420*/  ULDC UR5, c[0x0][0x348] ;  /* 0x0000d20000057ab9 */ /* 0x000fe40000000800 */
[----:B------:R-:W-:Y:S01]  /*1430*/  IMAD.U32 R2, RZ, RZ, UR5 ;  /* 0x00000005ff027e24 */ /* 0x000fe2000f8e00ff */
[----:B------:R-:W-:Y:S01]  /*1440*/  MOV R26, UR4 ;  /* 0x00000004001a7c02 */ /* 0x000fe20008000f00 */
[----:B------:R-:W-:Y:S01]  /*1450*/  IMAD.MOV.U32 R27, RZ, RZ, R0 ;  /* 0x000000ffff1b7224 */ /* 0x000fe200078e0000 */
[----:B-1----:R-:W-:Y:S06]  /*1460*/  @P2 BRA `(.L_x_344) ;  /* 0x0000000000242947 */ /* 0x002fec0003800000 */
[----:B------:R-:W-:Y:S02]  /*1470*/  ULDC.64 UR4, c[0x0][0xa00] ;  /* 0x0002800000047ab9 */ /* 0x000fe40000000a00 */
[----:B------:R-:W-:-:S04]  /*1480*/  ISETP.NE.U32.AND P1, PT, RZ, UR4, PT ;  /* 0x00000004ff007c0c */ /* 0x000fc8000bf25070 */
[----:B------:R-:W-:-:S13]  /*1490*/  ISETP.NE.AND.EX P1, PT, RZ, UR5, PT, P1 ;  /* 0x00000005ff007c0c */ /* 0x000fda000bf25310 */
[----:B------:R-:W-:Y:S05]  /*14a0*/  @!P1 BRA `(.L_x_344) ;  /* 0x0000000000149947 */ /* 0x000fea0003800000 */
[----:B------:R-:W0:Y:S02]  /*14b0*/  LDC.64 R4, c[0x0][0xa00] ;  /* 0x00028000ff047b82 */ /* 0x000e240000000a00 */
[----:B0-----:R-:W-:-:S05]  /*14c0*/  IMAD.WIDE R4, R27, 0x4, R4 ;  /* 0x000000041b047825 */ /* 0x001fca00078e0204 */
[----:B-----5:R-:W2:Y:S04]  /*14d0*/  LDG.E R118, desc[UR42][R4.64] ;  /* 0x0000002a04767981 */ /* 0x020ea8000c1e1900 */
[----:B------:R-:W2:Y:S02]  /*14e0*/  LDG.E R7, desc[UR42][R4.64+0x4] ;  /* 0x0000042a04077981 */ /* 0x000ea4000c1e1900 */
[----:B--2---:R-:W-:-:S07]  /*14f0*/  IMAD.IADD R118, R7, 0x1, -R118 ;  /* 0x0000000107767824 */ /* 0x004fce00078e0a76 */
.L_x_344:
[----:B------:R-:W2:Y:S01]  /*1500*/  LDL R31, [R1+0x8] ;  /* 0x00000800011f7983 */ /* 0x000ea20000100800 */
[----:B------:R-:W-:Y:S02]  /*1510*/  ULDC.64 UR4, c[0x0][0xa20] ;  /* 0x0002880000047ab9 */ /* 0x000fe40000000a00 */
[----:B------:R-:W-:Y:S01]  /*1520*/  ISETP.NE.U32.AND P1, PT, RZ, UR4, PT ;  /* 0x00000004ff007c0c */ /* 0x000fe2000bf25070 */
[----:B------:R-:W3:Y:S03]  /*1530*/  LDL R0, [R1+0x4] ;  /* 0x0000040001007983 */ /* 0x000ee60000100800 */
[----:B------:R-:W-:Y:S01]  /*1540*/  ISETP.NE.AND.EX P1, PT, RZ, UR5, PT, P1 ;  /* 0x00000005ff007c0c */ /* 0x000fe2000bf25310 */
[----:B--2---:R0:W-:Y:S04]  /*1550*/  STL [R1+0x3c], R31 ;  /* 0x00003c1f01007387 */ /* 0x0041e80000100800 */
[----:B---3--:R0:W-:Y:S08]  /*1560*/  STL [R1+0x54], R0 ;  /* 0x0000540001007387 */ /* 0x0081f00000100800 */
[----:B------:R-:W-:Y:S05]  /*1570*/  @!P1 BRA `(.L_x_345) ;  /* 0x0000000000109947 */ /* 0x000fea0003800000 */
[----:B------:R-:W-:-:S04]  /*1580*/  IADD3 R4, P0, R28, UR4, RZ ;  /* 0x000000041c047c10 */ /* 0x000fc8000ff1e0ff */
[----:B------:R-:W-:-:S05]  /*1590*/  IADD3.X R5, R30, UR5, RZ, P0, !PT ;  /* 0x000000051e057c10 */ /* 0x000fca00087fe4ff */
[----:B------:R1:W5:Y:S01]  /*15a0*/  LDG.E R26, desc[UR42][R4.64] ;  /* 0x0000002a041a7981 */ /* 0x000362000c1e1900 */
[----:B------:R-:W-:Y:S05]  /*15b0*/  BRA `(.L_x_346) ;  /* 0x0000000000107947 */ /* 0x000fea0003800000 */
.L_x_345:
[----:B------:R-:W-:Y:S05]  /*15c0*/  @!P0 BRA `(.L_x_346) ;  /* 0x00000000000c8947 */ /* 0x000fea0003800000 */
[----:B------:R-:W2:Y:S04]  /*15d0*/  LDG.E R5, desc[UR42][R8.64] ;  /* 0x0000002a08057981 */ /* 0x000ea8000c1e1900 */
[----:B------:R-:W2:Y:S02]  /*15e0*/  LDG.E R26, desc[UR42][R8.64+0x4] ;  /* 0x0000042a081a7981 */ /* 0x000ea4000c1e1900 */
[----:B--2---:R-:W-:-:S07]  /*15f0*/  IMAD.IADD R26, R26, 0x1, -R5 ;  /* 0x000000011a1a7824 */ /* 0x004fce00078e0a05 */
.L_x_346:
[----:B------:R-:W-:Y:S02]  /*1600*/  ULDC.64 UR4, c[0x0][0xa10] ;  /* 0x0002840000047ab9 */ /* 0x000fe40000000a00 */
[----:B------:R-:W-:-:S04]  /*1610*/  ISETP.NE.U32.AND P0, PT, RZ, UR4, PT ;  /* 0x00000004ff007c0c */ /* 0x000fc8000bf05070 */
[----:B------:R-:W-:Y:S01]  /*1620*/  ISETP.NE.AND.EX P0, PT, RZ, UR5, PT, P0 ;  /* 0x00000005ff007c0c */ /* 0x000fe2000bf05300 */
[----:B------:R-:W-:-:S12]  /*1630*/  ULDC.64 UR4, c[0x0][0xa30] ;  /* 0x00028c0000047ab9 */ /* 0x000fd80000000a00 */
[----:B-1----:R-:W1:Y:S02]  /*1640*/  @P0 LDC.64 R4, c[0x0][0xa10] ;  /* 0x00028400ff040b82 */ /* 0x002e640000000a00 */
[----:B-1----:R-:W-:-:S05]  /*1650*/  @P0 IMAD.WIDE R4, R27, 0x4, R4 ;  /* 0x000000041b040825 */ /* 0x002fca00078e0204 */
[----:B0-----:R-:W2:Y:S04]  /*1660*/  @P0 LDG.E R0, desc[UR42][R4.64] ;  /* 0x0000002a04000981 */ /* 0x001ea8000c1e1900 */
[----:B------:R-:W2:Y:S01]  /*1670*/  @P0 LDG.E R9, desc[UR42][R4.64+0x4] ;  /* 0x0000042a04090981 */ /* 0x000ea2000c1e1900 */
[----:B-----5:R-:W-:Y:S01]  /*1680*/  IADD3 R11, -R3, R26, RZ ;  /* 0x0000001a030b7210 */ /* 0x020fe20007ffe1ff */
[----:B------:R-:W-:Y:S01]  /*1690*/  IMAD.MOV.U32 R112, RZ, RZ, R26 ;  /* 0x000000ffff707224 */ /* 0x000fe200078e001a */
[----:B------:R-:W-:Y:S02]  /*16a0*/  ISETP.NE.U32.AND P1, PT, RZ, UR4, PT ;  /* 0x00000004ff007c0c */ /* 0x000fe4000bf25070 */
[----:B------:R-:W-:Y:S02]  /*16b0*/  IADD3 R24, -R11, RZ, RZ ;  /* 0x000000ff0b187210 */ /* 0x000fe40007ffe1ff */
[----:B------:R-:W-:-:S02]  /*16c0*/  ISETP.NE.AND.EX P1, PT, RZ, UR5, PT, P1 ;  /* 0x00000005ff007c0c */ /* 0x000fc4000bf25310 */
[----:B------:R-:W-:-:S11]  /*16d0*/  VIMNMX R24, RZ, R24, !PT ;  /* 0x00000018ff187248 */ /* 0x000fd60007fe0100 */
[----:B------:R-:W-:-:S04]  /*16e0*/  @P1 IADD3 R6, P2, R28, UR4, RZ ;  /* 0x000000041c061c10 */ /* 0x000fc8000ff5e0ff */
[----:B------:R-:W-:-:S05]  /*16f0*/  @P1 IADD3.X R7, R30, UR5, RZ, P2, !PT ;  /* 0x000000051e071c10 */ /* 0x000fca00097fe4ff */
[----:B------:R0:W5:Y:S01]  /*1700*/  @P1 LDG.E R112, desc[UR42][R6.64] ;  /* 0x0000002a06701981 */ /* 0x000162000c1e1900 */
[----:B--2---:R-:W-:-:S04]  /*1710*/  @P0 IMAD.IADD R2, R9, 0x1, -R0 ;  /* 0x0000000109020824 */ /* 0x004fc800078e0a00 */
[----:B------:R-:W-:-:S04]  /*1720*/  IMAD.IADD R119, R11, 0x1, R2 ;  /* 0x000000010b777824 */ /* 0x000fc800078e0202 */
[----:B------:R-:W-:-:S05]  /*1730*/  VIADD R0, R119, 0x7f ;  /* 0x0000007f77007836 */ /* 0x000fca0000000000 */
[----:B------:R-:W-:-:S04]  /*1740*/  SHF.R.S32.HI R3, RZ, 0x1f, R0 ;  /* 0x0000001fff037819 */ /* 0x000fc80000011400 */
[----:B------:R-:W-:-:S04]  /*1750*/  LEA.HI R3, R3, R0, RZ, 0x7 ;  /* 0x0000000003037211 */ /* 0x000fc800078f38ff */
[----:B------:R-:W-:Y:S02]  /*1760*/  LOP3.LUT R5, R3, 0xffffff80, RZ, 0xc0, !PT ;  /* 0xffffff8003057812 */ /* 0x000fe400078ec0ff */
[----:B------:R-:W-:Y:S02]  /*1770*/  SHF.R.S32.HI R153, RZ, 0x7, R3 ;  /* 0x00000007ff997819 */ /* 0x000fe40000011403 */
[----:B------:R-:W-:-:S04]  /*1780*/  VIADDMNMX R5, R5, -R11, R2, PT ;  /* 0x8000000b05057246 */ /* 0x000fc80003800102 */
[----:B------:R-:W-:Y:S02]  /*1790*/  ISETP.GT.AND P0, PT, R5, R24, PT ;  /* 0x000000180500720c */ /* 0x000fe40003f04270 */
[----:B------:R-:W-:-:S05]  /*17a0*/  SHF.R.U32.HI R24, RZ, 0x7, R24 ;  /* 0x00000007ff187819 */ /* 0x000fca0000011618 */
[----:B------:R-:W-:-:S06]  /*17b0*/  IMAD.MOV.U32 R25, RZ, RZ, R24 ;  /* 0x000000ffff197224 */ /* 0x000fcc00078e0018 */
[----:B------:R-:W-:-:S05]  /*17c0*/  @P0 VIADD R0, R5, 0x7f ;  /* 0x0000007f05000836 */ /* 0x000fca0000000000 */
[----:B------:R-:W-:-:S04]  /*17d0*/  @P0 SHF.R.S32.HI R5, RZ, 0x1f, R0 ;  /* 0x0000001fff050819 */ /* 0x000fc80000011400 */
[----:B------:R-:W-:-:S04]  /*17e0*/  @P0 LEA.HI R5, R5, R0, RZ, 0x7 ;  /* 0x0000000005050211 */ /* 0x000fc800078f38ff */
[----:B------:R-:W-:Y:S02]  /*17f0*/  @P0 SHF.R.S32.HI R25, RZ, 0x7, R5 ;  /* 0x00000007ff190819 */ /* 0x000fe40000011405 */
[----:B------:R-:W-:Y:S02]  /*1800*/  PLOP3.LUT P0, PT, PT, PT, PT, 0x80, 0x0 ;  /* 0x000000000000781c */ /* 0x000fe40003f0f070 */
[----:B------:R-:W-:-:S13]  /*1810*/  ISETP.GT.AND P1, PT, R25, R24, PT ;  /* 0x000000181900720c */ /* 0x000fda0003f24270 */
[----:B0-----:R-:W-:Y:S05]  /*1820*/  @!P1 BRA `(.L_x_347) ;  /* 0x000000ac00389947 */ /* 0x001fea0003800000 */
[----:B------:R-:W-:Y:S01]  /*1830*/  VIADD R0, R22, 0x28400 ;  /* 0x0002840016007836 */ /* 0x000fe20000000000 */
[----:B------:R-:W-:Y:S04]  /*1840*/  BSSY B6, `(.L_x_348) ;  /* 0x0000013000067945 */ /* 0x000fe80003800000 */
[----:B------:R-:W-:-:S13]  /*1850*/  LOP3.LUT P0, RZ, R0, 0x3ff, RZ, 0xc0, !PT ;  /* 0x000003ff00ff7812 */ /* 0x000fda000780c0ff */
[----:B------:R-:W-:Y:S05]  /*1860*/  @!P0 BRA `(.L_x_349) ;  /* 0x0000000000408947 */ /* 0x000fea0003800000 */
[----:B------:R-:W-:Y:S01]  /*1870*/  MOV R0, 0x0 ;  /* 0x0000000000007802 */ /* 0x000fe20000000f00 */
[----:B------:R-:W-:Y:S01]  /*1880*/  ULDC.64 UR4, c[0x4][0x1c8] ;  /* 0x0100720000047ab9 */ /* 0x000fe20000000a00 */
[----:B------:R-:W-:Y:S01]  /*1890*/  ULDC.64 UR6, c[0x4][0x130] ;  /* 0x01004c0000067ab9 */ /* 0x000fe20000000a00 */
[----:B------:R-:W-:Y:S01]  /*18a0*/  MOV R4, UR4 ;  /* 0x0000000400047c02 */ /* 0x000fe20008000f00 */
[----:B------:R0:W1:Y:S01]  /*18b0*/  LDC.64 R14, c[0x4][R0] ;  /* 0x01000000000e7b82 */ /* 0x0000620000000a00 */
[----:B------:R-:W-:Y:S01]  /*18c0*/  IMAD.U32 R5, RZ, RZ, UR5 ;  /* 0x00000005ff057e24 */ /* 0x000fe2000f8e00ff */
[----:B------:R-:W-:Y:S01]  /*18d0*/  ULDC.64 UR4, c[0x4][0x1d0] ;  /* 0x0100740000047ab9 */ /* 0x000fe20000000a00 */
[----:B------:R-:W-:Y:S01]  /*18e0*/  MOV R10, UR6 ;  /* 0x00000006000a7c02 */ /* 0x000fe20008000f00 */
[----:B------:R-:W-:Y:S01]  /*18f0*/  IMAD.U32 R6, RZ, RZ, UR4 ;  /* 0x00000004ff067e24 */ /* 0x000fe2000f8e00ff */
[----:B------:R-:W-:Y:S01]  /*1900*/  MOV R13, RZ ;  /* 0x000000ff000d7202 */ /* 0x000fe20000000f00 */
[----:B------:R-:W-:-:S02]  /*1910*/  IMAD.U32 R7, RZ, RZ, UR5 ;  /* 0x00000005ff077e24 */ /* 0x000fc4000f8e00ff */
[----:B------:R-:W-:Y:S02]  /*1920*/  IMAD.U32 R11, RZ, RZ, UR7 ;  /* 0x00000007ff0b7e24 */ /* 0x000fe4000f8e00ff */
[----:B------:R-:W-:Y:S02]  /*1930*/  IMAD.MOV.U32 R8, RZ, RZ, 0x70 ;  /* 0x00000070ff087424 */ /* 0x000fe400078e00ff */
[----:B0-----:R-:W-:-:S07]  /*1940*/  IMAD.MOV.U32 R12, RZ, RZ, 0x1 ;  /* 0x00000001ff0c7424 */ /* 0x001fce00078e00ff */
[----:B------:R-:W-:-:S07]  /*1950*/  LEPC R20, `(.L_x_349) ;  /* 0x000000001014794e */ /* 0x000fce0000000000 */
[----:B-1---5:R-:W-:Y:S05]  /*1960*/  CALL.ABS.NOINC R14 ;  /* 0x000000000e007343 */ /* 0x022fea0003c00000 */
.L_x_349:
[----:B------:R-:W-:Y:S05]  /*1970*/  BSYNC B6 ;  /* 0x0000000000067941 */ /* 0x000fea0003800000 */
.L_x_348:
[----:B------:R-:W-:Y:S01]  /*1980*/  VIADD R0, R22, 0x10400 ;  /* 0x0001040016007836 */ /* 0x000fe20000000000 */
[----:B------:R-:W-:Y:S04]  /*1990*/  BSSY B6, `(.L_x_350) ;  /* 0x0000013000067945 */ /* 0x000fe80003800000 */
[----:B------:R-:W-:-:S13]  /*19a0*/  LOP3.LUT P0, RZ, R0, 0x3ff, RZ, 0xc0, !PT ;  /* 0x000003ff00ff7812 */ /* 0x000fda000780c0ff */
[----:B------:R-:W-:Y:S05]  /*19b0*/  @!P0 BRA `(.L_x_351) ;  /* 0x0000000000408947 */ /* 0x000fea0003800000 */
[----:B------:R-:W-:Y:S01]  /*19c0*/  MOV R0, 0x0 ;  /* 0x0000000000007802 */ /* 0x000fe20000000f00 */
[----:B------:R-:W-:Y:S01]  /*19d0*/  ULDC.64 UR4, c[0x4][0x1c8] ;  /* 0x0100720000047ab9 */ /* 0x000fe20000000a00 */
[----:B------:R-:W-:Y:S01]  /*19e0*/  ULDC.64 UR6, c[0x4][0x130] ;  /* 0x01004c0000067ab9 */ /* 0x000fe20000000a00 */
[----:B------:R-:W-:Y:S01]  /*19f0*/  IMAD.U32 R4, RZ, RZ, UR4 ;  /* 0x00000004ff047e24 */ /* 0x000fe2000f8e00ff */
[----:B------:R0:W1:Y:S01]  /*1a00*/  LDC.64 R14, c[0x4][R0] ;  /* 0x01000000000e7b82 */ /* 0x0000620000000a00 */
[----:B------:R-:W-:Y:S01]  /*1a10*/  IMAD.U32 R5, RZ, RZ, UR5 ;  /* 0x00000005ff057e24 */ /* 0x000fe2000f8e00ff */
[----:B------:R-:W-:Y:S01]  /*1a20*/  ULDC.64 UR4, c[0x4][0x1d0] ;  /* 0x0100740000047ab9 */ /* 0x000fe20000000a00 */
[----:B------:R-:W-:Y:S01]  /*1a30*/  IMAD.U32 R10, RZ, RZ, UR6 ;  /* 0x00000006ff0a7e24 */ /* 0x000fe2000f8e00ff */
[----:B------:R-:W-:Y:S01]  /*1a40*/  MOV R6, UR4 ;  /* 0x0000000400067c02 */ /* 0x000fe20008000f00 */
[----:B------:R-:W-:Y:S01]  /*1a50*/  IMAD.U32 R7, RZ, RZ, UR5 ;  /* 0x00000005ff077e24 */ /* 0x000fe2000f8e00ff */
[----:B------:R-:W-:Y:S01]  /*1a60*/  MOV R8, 0x70 ;  /* 0x0000007000087802 */ /* 0x000fe20000000f00 */
[----:B------:R-:W-:-:S02]  /*1a70*/  IMAD.U32 R11, RZ, RZ, UR7 ;  /* 0x00000007ff0b7e24 */ /* 0x000fc4000f8e00ff */
[----:B------:R-:W-:Y:S02]  /*1a80*/  IMAD.MOV.U32 R12, RZ, RZ, 0x1 ;  /* 0x00000001ff0c7424 */ /* 0x000fe400078e00ff */
[----:B0-----:R-:W-:-:S07]  /*1a90*/  IMAD.MOV.U32 R13, RZ, RZ, RZ ;  /* 0x000000ffff0d7224 */ /* 0x001fce00078e00ff */
[----:B------:R-:W-:-:S07]  /*1aa0*/  LEPC R20, `(.L_x_351) ;  /* 0x000000001014794e */ /* 0x000fce0000000000 */
[----:B-1---5:R-:W-:Y:S05]  /*1ab0*/  CALL.ABS.NOINC R14 ;  /* 0x000000000e007343 */ /* 0x022fea0003c00000 */
.L_x_351:
[----:B------:R-:W-:Y:S05]  /*1ac0*/  BSYNC B6 ;  /* 0x0000000000067941 */ /* 0x000fea0003800000 */
.L_x_350:
[----:B------:R-:W-:Y:S01]  /*1ad0*/  ULDC.64 UR4, c[0x0][0x9f8] ;  /* 0x00027e0000047ab9 */ /* 0x000fe20000000a00 */
[----:B------:R-:W0:Y:S01]  /*1ae0*/  S2R R20, SR_TID.X ;  /* 0x0000000000147919 */ /* 0x000e220000002100 */
[----:B------:R-:W-:Y:S01]  /*1af0*/  ISETP.NE.U32.AND P0, PT, RZ, UR4, PT ;  /* 0x00000004ff007c0c */ /* 0x000fe2000bf05070 */
[----:B------:R-:W1:Y:S01]  /*1b00*/  LDC.64 R102, c[0x0][0x300] ;  /* 0x0000c000ff667b82 */ /* 0x000e620000000a00 */
[----:B------:R-:W-:Y:S01]  /*1b10*/  IMAD.IADD R46, R29, 0x1, R26 ;  /* 0x000000011d2e7824 */ /* 0x000fe200078e021a */
[----:B------:R-:W2:Y:S01]  /*1b20*/  LDL R21, [R1+0x2c] ;  /* 0x00002c0001157983 */ /* 0x000ea20000100800 */
[----:B------:R-:W-:Y:S01]  /*1b30*/  ISETP.NE.AND.EX P0, PT, RZ, UR5, PT, P0 ;  /* 0x00000005ff007c0c */ /* 0x000fe2000bf05300 */
[----:B------:R-:W-:Y:S02]  /*1b40*/  ULDC.64 UR6, c[0x0][0xa08] ;  /* 0x0002820000067ab9 */ /* 0x000fe40000000a00 */
[----:B------:R-:W3:Y:S01]  /*1b50*/  LDL R15, [R1+0x24] ;  /* 0x00002400010f7983 */ /* 0x000ee20000100800 */
[----:B------:R-:W-:Y:S01]  /*1b60*/  SHF.R.S32.HI R8, RZ, 0x1f, R31 ;  /* 0x0000001fff087819 */ /* 0x000fe2000001141f */
[----:B------:R-:W4:Y:S08]  /*1b70*/  LDC R111, c[0x0][0x3f4] ;  /* 0x0000fd00ff6f7b82 */ /* 0x000f300000000800 */
[----:B------:R-:W-:Y:S01]  /*1b80*/  @P0 IADD3 R4, P1, R28, UR4, RZ ;  /* 0x000000041c040c10 */ /* 0x000fe2000ff3e0ff */
[----:B------:R-:W4:Y:S03]  /*1b90*/  LDC.64 R32, c[0x0][0x3f8] ;  /* 0x0000fe00ff207b82 */ /* 0x000f260000000a00 */
[----:B------:R-:W-:Y:S01]  /*1ba0*/  @P0 IADD3.X R5, R30, UR5, RZ, P1, !PT ;  /* 0x000000051e050c10 */ /* 0x000fe20008ffe4ff */
[----:B------:R-:W-:-:S04]  /*1bb0*/  ULDC.64 UR4, c[0x0][0x308] ;  /* 0x0000c20000047ab9 */ /* 0x000fc80000000a00 */
[----:B------:R0:W2:Y:S01]  /*1bc0*/  @P0 LDG.E R27, desc[UR42][R4.64] ;  /* 0x0000002a041b0981 */ /* 0x0000a2000c1e1900 */
[----:B------:R-:W-:Y:S01]  /*1bd0*/  SHF.R.S32.HI R35, RZ, 0x1f, R46 ;  /* 0x0000001fff237819 */ /* 0x000fe2000001142e */
[CC--:B-1----:R-:W-:Y:S01]  /*1be0*/  IMAD.WIDE.U32 R6, R46.reuse, R102.reuse, RZ ;  /* 0x000000662e067225 */ /* 0x0c2fe200078e00ff */
[----:B------:R-:W-:Y:S02]  /*1bf0*/  ISETP.NE.U32.AND P0, PT, RZ, UR6, PT ;  /* 0x00000006ff007c0c */ /* 0x000fe4000bf05070 */
[----:B0-----:R-:W-:Y:S01]  /*1c00*/  SHF.R.U32.HI R36, RZ, 0x7, R20 ;  /* 0x00000007ff247819 */ /* 0x001fe20000011614 */
[----:B------:R-:W-:Y:S01]  /*1c10*/  IMAD R0, R35, R102, RZ ;  /* 0x0000006623007224 */ /* 0x000fe200078e02ff */
[----:B------:R-:W3:Y:S01]  /*1c20*/  LDL R20, [R1+0x28] ;  /* 0x0000280001147983 */ /* 0x000ee20000100800 */
[----:B------:R-:W-:Y:S02]  /*1c30*/  ISETP.NE.AND.EX P0, PT, RZ, UR7, PT, P0 ;  /* 0x00000007ff007c0c */ /* 0x000fe4000bf05300 */
[----:B------:R-:W-:Y:S01]  /*1c40*/  IMAD R3, R46, R103, R0 ;  /* 0x000000672e037224 */ /* 0x000fe200078e0200 */
[----:B------:R-:W-:Y:S01]  /*1c50*/  ISETP.NE.AND P6, PT, R36, 0x1, PT ;  /* 0x000000012400780c */ /* 0x000fe20003fc5270 */
[----:B------:R-:W-:-:S03]  /*1c60*/  IMAD R0, R8, UR4, RZ ;  /* 0x0000000408007c24 */ /* 0x000fc6000f8e02ff */
[----:B------:R-:W-:Y:S01]  /*1c70*/  IADD3 R7, R7, R3, RZ ;  /* 0x0000000307077210 */ /* 0x000fe20007ffe0ff */
[C---:B------:R-:W-:Y:S02]  /*1c80*/  IMAD R3, R31.reuse, UR5, R0 ;  /* 0x000000051f037c24 */ /* 0x040fe4000f8e0200 */
[----:B------:R-:W-:Y:S01]  /*1c90*/  IMAD.WIDE.U32 R4, R31, UR4, R6 ;  /* 0x000000041f047c25 */ /* 0x000fe2000f8e0006 */
[----:B------:R-:W-:Y:S02]  /*1ca0*/  ULDC.64 UR4, c[0x0][0x310] ;  /* 0x0000c40000047ab9 */ /* 0x000fe40000000a00 */
[----:B------:R-:W0:Y:S01]  /*1cb0*/  LDC.64 R6, c[0x0][0x408] ;  /* 0x00010200ff067b82 */ /* 0x000e220000000a00 */
[----:B------:R-:W-:Y:S01]  /*1cc0*/  IMAD.IADD R5, R5, 0x1, R3 ;  /* 0x0000000105057824 */ /* 0x000fe200078e0203 */
[----:B----4-:R-:W-:Y:S02]  /*1cd0*/  ISETP.GE.AND P2, PT, R16, R111, PT ;  /* 0x0000006f1000720c */ /* 0x010fe40003f46270 */
[----:B------:R-:W-:Y:S01]  /*1ce0*/  SHF.R.S32.HI R19, RZ, 0x1f, R18 ;  /* 0x0000001fff137819 */ /* 0x000fe20000011412 */
[----:B------:R-:W-:-:S05]  /*1cf0*/  IMAD.SHL.U32 R28, R23, 0x80, RZ ;  /* 0x00000080171c7824 */ /* 0x000fca00078e00ff */
[----:B------:R-:W-:Y:S02]  /*1d00*/  LOP3.LUT R28, R28, 0x380, RZ, 0xc0, !PT ;  /* 0x000003801c1c7812 */ /* 0x000fe400078ec0ff */
[----:B------:R-:W-:Y:S01]  /*1d10*/  SHF.R.S32.HI R34, RZ, 0x1f, R23 ;  /* 0x0000001fff227819 */ /* 0x000fe20000011417 */
[C---:B------:R-:W-:Y:S02]  /*1d20*/  VIADD R26, R23.reuse, 0x40 ;  /* 0x00000040171a7836 */ /* 0x040fe40000000000 */
[----:B------:R-:W-:-:S04]  /*1d30*/  IMAD.WIDE.U32 R10, R23, R32, R16 ;  /* 0x00000020170a7225 */ /* 0x000fc800078e0010 */
[----:B0-----:R-:W-:Y:S02]  /*1d40*/  IMAD R12, R34, R6, RZ ;  /* 0x00000006220c7224 */ /* 0x001fe400078e02ff */
[----:B------:R-:W-:Y:S02]  /*1d50*/  IMAD.SHL.U32 R26, R26, 0x80, RZ ;  /* 0x000000801a1a7824 */ /* 0x000fe400078e00ff */
[----:B------:R-:W-:-:S03]  /*1d60*/  IMAD R89, R23, R7, R12 ;  /* 0x0000000717597224 */ /* 0x000fc600078e020c */
[----:B------:R-:W-:Y:S01]  /*1d70*/  LOP3.LUT R26, R26, 0x380, RZ, 0xc0, !PT ;  /* 0x000003801a1a7812 */ /* 0x000fe200078ec0ff */
[----:B------:R-:W-:-:S04]  /*1d80*/  VIADD R29, R23, 0x20 ;  /* 0x00000020171d7836 */ /* 0x000fc80000000000 */
[----:B------:R-:W-:-:S05]  /*1d90*/  IMAD.SHL.U32 R29, R29, 0x80, RZ ;  /* 0x000000801d1d7824 */ /* 0x000fca00078e00ff */
[----:B------:R-:W-:-:S04]  /*1da0*/  LOP3.LUT R29, R29, 0x380, RZ, 0xc0, !PT ;  /* 0x000003801d1d7812 */ /* 0x000fc800078ec0ff */
[----:B------:R-:W-:Y:S01]  /*1db0*/  SHF.R.U32.HI R29, RZ, 0x3, R29 ;  /* 0x00000003ff1d7819 */ /* 0x000fe2000001161d */
[C---:B------:R-:W-:Y:S01]  /*1dc0*/  IMAD.SHL.U32 R92, R102.reuse, 0x20, RZ ;  /* 0x00000020665c7824 */ /* 0x040fe200078e00ff */
[----:B------:R-:W-:Y:S01]  /*1dd0*/  SHF.L.U64.HI R93, R102, 0x5, R103 ;  /* 0x00000005665d7819 */ /* 0x000fe20000010267 */
[C---:B------:R-:W-:Y:S02]  /*1de0*/  VIADD R30, R23.reuse, 0x20 ;  /* 0x00000020171e7836 */ /* 0x040fe40000000000 */
[C---:B------:R-:W-:Y:S02]  /*1df0*/  VIADD R38, R23.reuse, 0x40 ;  /* 0x0000004017267836 */ /* 0x040fe40000000000 */
[----:B------:R-:W-:-:S04]  /*1e00*/  IMAD.WIDE.U32 R130, R23, R102, R92 ;  /* 0x0000006617827225 */ /* 0x000fc800078e005c */
[C---:B------:R-:W-:Y:S01]  /*1e10*/  IMAD.WIDE.U32 R44, R23.reuse, R102, R16 ;  /* 0x00000066172c7225 */ /* 0x040fe200078e0010 */
[----:B------:R-:W-:Y:S02]  /*1e20*/  SHF.R.S32.HI R117, RZ, 0x1f, R30 ;  /* 0x0000001fff757819 */ /* 0x000fe4000001141e */
[----:B------:R-:W-:Y:S02]  /*1e30*/  SHF.R.S32.HI R116, RZ, 0x1f, R38 ;  /* 0x0000001fff747819 */ /* 0x000fe40000011426 */
[----:B------:R-:W-:-:S04]  /*1e40*/  IADD3 R30, R23, 0x60, RZ ;  /* 0x00000060171e7810 */ /* 0x000fc80007ffe0ff */
[----:B------:R-:W-:Y:S01]  /*1e50*/  SHF.R.S32.HI R115, RZ, 0x1f, R30 ;  /* 0x0000001fff737819 */ /* 0x000fe2000001141e */
[----:B------:R-:W-:Y:S02]  /*1e60*/  VIADD R125, R36, 0x8 ;  /* 0x00000008247d7836 */ /* 0x000fe40000000000 */
[----:B------:R-:W-:Y:S01]  /*1e70*/  IMAD.SHL.U32 R128, R102, 0x80, RZ ;  /* 0x0000008066807824 */ /* 0x000fe200078e00ff */
[----:B--2---:R-:W-:Y:S02]  /*1e80*/  SHF.R.S32.HI R0, RZ, 0x1f, R27 ;  /* 0x0000001fff007819 */ /* 0x004fe4000001141b */
[----:B------:R-:W-:Y:S02]  /*1e90*/  SEL R99, R27, RZ, !P0 ;  /* 0x000000ff1b637207 */ /* 0x000fe40004000000 */
[----:B------:R-:W-:-:S03]  /*1ea0*/  SEL R9, R0, RZ, !P0 ;  /* 0x000000ff00097207 */ /* 0x000fc60004000000 */
[----:B------:R-:W-:-:S04]  /*1eb0*/  IMAD.WIDE.U32 R100, R99, UR4, R4 ;  /* 0x0000000463647c25 */ /* 0x000fc8000f8e0004 */
[----:B------:R-:W-:-:S04]  /*1ec0*/  IMAD R0, R9, UR4, RZ ;  /* 0x0000000409007c24 */ /* 0x000fc8000f8e02ff */
[----:B------:R-:W-:Y:S01]  /*1ed0*/  IMAD R41, R99, UR5, R0 ;  /* 0x0000000563297c24 */ /* 0x000fe2000f8e0200 */
[----:B------:R-:W-:Y:S05]  /*1ee0*/  @!P6 WARPSYNC.ALL ;  /* 0x000000000000e948 */ /* 0x000fea0003800000 */
[----:B------:R-:W-:Y:S02]  /*1ef0*/  ULDC.64 UR4, c[0x0][0x330] ;  /* 0x0000cc0000047ab9 */ /* 0x000fe40000000a00 */
[----:B------:R-:W-:Y:S02]  /*1f00*/  IMAD R0, R8, UR4, RZ ;  /* 0x0000000408007c24 */ /* 0x000fe4000f8e02ff */
[----:B------:R-:W-:-:S04]  /*1f10*/  IMAD.WIDE.U32 R4, R31, UR4, R16 ;  /* 0x000000041f047c25 */ /* 0x000fc8000f8e0010 */
[----:B------:R-:W-:Y:S01]  /*1f20*/  IMAD R3, R31, UR5, R0 ;  /* 0x000000051f037c24 */ /* 0x000fe2000f8e0200 */
[----:B------:R-:W-:-:S03]  /*1f30*/  ULDC.64 UR4, c[0x0][0x338] ;  /* 0x0000ce0000047ab9 */ /* 0x000fc60000000a00 */
[----:B------:R-:W-:Y:S02]  /*1f40*/  IMAD.IADD R5, R5, 0x1, R3 ;  /* 0x0000000105057824 */ /* 0x000fe400078e0203 */
[----:B------:R-:W-:-:S04]  /*1f50*/  IMAD R3, R9, UR4, RZ ;  /* 0x0000000409037c24 */ /* 0x000fc8000f8e02ff */
[----:B------:R-:W-:Y:S01]  /*1f60*/  IMAD R51, R99, UR5, R3 ;  /* 0x0000000563337c24 */ /* 0x000fe2000f8e0203 */
[----:B------:R-:W-:-:S05]  /*1f70*/  SEL R3, R111, RZ, P2 ;  /* 0x000000ff6f037207 */ /* 0x000fca0001000000 */
[----:B------:R-:W-:Y:S02]  /*1f80*/  IMAD.IADD R3, R16, 0x1, R3 ;  /* 0x0000000110037824 */ /* 0x000fe400078e0203 */
[----:B------:R-:W-:-:S03]  /*1f90*/  IMAD.WIDE.U32 R8, R23, R6, R18 ;  /* 0x0000000617087225 */ /* 0x000fc600078e0012 */
[----:B------:R-:W-:Y:S02]  /*1fa0*/  SHF.R.S32.HI R14, RZ, 0x1f, R3 ;  /* 0x0000001fff0e7819 */ /* 0x000fe40000011403 */
[----:B------:R-:W-:Y:S02]  /*1fb0*/  MOV R90, R8 ;  /* 0x00000008005a7202 */ /* 0x000fe40000000f00 */
[CC--:B------:R-:W-:Y:S02]  /*1fc0*/  LEA.HI R104, R14.reuse, R3.reuse, RZ, 0x4 ;  /* 0x000000030e687211 */ /* 0x0c0fe400078f20ff */
[----:B------:R-:W-:Y:S02]  /*1fd0*/  LEA.HI R8, R14, R3, RZ, 0x7 ;  /* 0x000000030e087211 */ /* 0x000fe400078f38ff */
[----:B------:R-:W-:Y:S02]  /*1fe0*/  LOP3.LUT R3, R28, 0x70, R104, 0xf8, !PT ;  /* 0x000000701c037812 */ /* 0x000fe400078ef868 */
[----:B------:R-:W0:Y:S01]  /*1ff0*/  S2R R28, SR_TID.X ;  /* 0x00000000001c7919 */ /* 0x000e220000002100 */
[----:B------:R-:W-:Y:S01]  /*2000*/  IADD3 R27, R23, 0x20, RZ ;  /* 0x00000020171b7810 */ /* 0x000fe20007ffe0ff */
[----:B------:R-:W-:-:S04]  /*2010*/  IMAD R0, R34, R32, RZ ;  /* 0x0000002022007224 */ /* 0x000fc800078e02ff */
[----:B------:R-:W-:Y:S02]  /*2020*/  IMAD.SHL.U32 R27, R27, 0x80, RZ ;  /* 0x000000801b1b7824 */ /* 0x000fe400078e00ff */
[----:B------:R-:W-:-:S04]  /*2030*/  IMAD.WIDE.U32 R98, R99, UR4, R4 ;  /* 0x0000000463627c25 */ /* 0x000fc8000f8e0004 */
[----:B------:R-:W-:Y:S02]  /*2040*/  IMAD.IADD R91, R9, 0x1, R89 ;  /* 0x00000001095b7824 */ /* 0x000fe400078e0259 */
[----:B------:R-:W-:Y:S01]  /*2050*/  IMAD R13, R23, R33, R0 ;  /* 0x00000021170d7224 */ /* 0x000fe200078e0200 */
[----:B------:R-:W-:Y:S01]  /*2060*/  LOP3.LUT R27, R27, 0x380, RZ, 0xc0, !PT ;  /* 0x000003801b1b7812 */ /* 0x000fe200078ec0ff */
[----:B------:R-:W-:Y:S01]  /*2070*/  IMAD.WIDE.U32 R4, R23, R32, R18 ;  /* 0x0000002017047225 */ /* 0x000fe200078e0012 */
[----:B-----5:R-:W-:Y:S01]  /*2080*/  SHF.R.S32.HI R31, RZ, 0x1f, R112 ;  /* 0x0000001fff1f7819 */ /* 0x020fe20000011470 */
[----:B------:R-:W-:Y:S01]  /*2090*/  ULDC UR4, c[0x0][0x2f4] ;  /* 0x0000bd0000047ab9 */ /* 0x000fe20000000800 */
[----:B------:R-:W-:Y:S01]  /*20a0*/  IADD3 R11, R13, R11, RZ ;  /* 0x0000000b0d0b7210 */ /* 0x000fe20007ffe0ff */
[----:B------:R-:W-:Y:S01]  /*20b0*/  IMAD.IADD R5, R5, 0x1, R13 ;  /* 0x0000000105057824 */ /* 0x000fe200078e020d */
[----:B------:R-:W-:Y:S01]  /*20c0*/  LOP3.LUT R9, R27, 0x70, R104, 0xf8, !PT ;  /* 0x000000701b097812 */ /* 0x000fe200078ef868 */
[----:B------:R-:W-:-:S04]  /*20d0*/  IMAD.WIDE.U32 R12, R23, R6, R16 ;  /* 0x00000006170c7225 */ /* 0x000fc800078e0010 */
[----:B------:R-:W-:Y:S02]  /*20e0*/  VIADD R27, R23, 0x60 ;  /* 0x00000060171b7836 */ /* 0x000fe40000000000 */
[----:B------:R-:W-:Y:S01]  /*20f0*/  IMAD.MOV.U32 R88, RZ, RZ, R12 ;  /* 0x000000ffff587224 */ /* 0x000fe200078e000c */
[----:B------:R-:W-:Y:S01]  /*2100*/  LOP3.LUT R12, R26, 0x70, R104, 0xf8, !PT ;  /* 0x000000701a0c7812 */ /* 0x000fe200078ef868 */
[----:B------:R-:W-:Y:S01]  /*2110*/  IMAD.SHL.U32 R27, R27, 0x80, RZ ;  /* 0x000000801b1b7824 */ /* 0x000fe200078e00ff */
[----:B------:R-:W-:Y:S01]  /*2120*/  SHF.L.U32 R26, R23, 0x7, RZ ;  /* 0x00000007171a7819 */ /* 0x000fe200000006ff */
[----:B------:R-:W-:-:S03]  /*2130*/  IMAD.IADD R89, R89, 0x1, R13 ;  /* 0x0000000159597824 */ /* 0x000fc600078e020d */
[----:B------:R-:W-:Y:S02]  /*2140*/  LOP3.LUT R27, R27, 0x380, RZ, 0xc0, !PT ;  /* 0x000003801b1b7812 */ /* 0x000fe400078ec0ff */
[----:B------:R-:W-:Y:S01]  /*2150*/  LOP3.LUT R26, R26, 0x380, RZ, 0xc0, !PT ;  /* 0x000003801a1a7812 */ /* 0x000fe200078ec0ff */
[----:B0-----:R-:W-:Y:S01]  /*2160*/  VIADD R37, R28, 0xffffff80 ;  /* 0xffffff801c257836 */ /* 0x001fe20000000000 */
[----:B------:R-:W-:Y:S01]  /*2170*/  LOP3.LUT R13, R27, 0x70, R104, 0xf8, !PT ;  /* 0x000000701b0d7812 */ /* 0x000fe200078ef868 */
[C---:B------:R-:W-:Y:S01]  /*2180*/  VIADD R28, R23.reuse, 0x60 ;  /* 0x00000060171c7836 */ /* 0x040fe20000000000 */
[----:B------:R-:W-:Y:S01]  /*2190*/  SHF.R.U32.HI R26, RZ, 0x3, R26 ;  /* 0x00000003ff1a7819 */ /* 0x000fe2000001161a */
[----:B------:R-:W-:Y:S02]  /*21a0*/  VIADD R27, R23, 0x40 ;  /* 0x00000040171b7836 */ /* 0x000fe40000000000 */
[----:B------:R-:W-:Y:S01]  /*21b0*/  IMAD.SHL.U32 R28, R28, 0x80, RZ ;  /* 0x000000801c1c7824 */ /* 0x000fe200078e00ff */
[----:B------:R-:W-:-:S02]  /*21c0*/  LOP3.LUT R3, R3, R26, RZ, 0x3c, !PT ;  /* 0x0000001a03037212 */ /* 0x000fc400078e3cff */
[----:B------:R-:W-:Y:S02]  /*21d0*/  SHF.R.S32.HI R26, RZ, 0x1f, R37 ;  /* 0x0000001fff1a7819 */ /* 0x000fe40000011425 */
[----:B------:R-:W-:Y:S02]  /*21e0*/  SHF.L.U32 R27, R27, 0x7, RZ ;  /* 0x000000071b1b7819 */ /* 0x000fe400000006ff */
[----:B------:R-:W-:Y:S02]  /*21f0*/  LEA.HI R26, R26, R37, RZ, 0x6 ;  /* 0x000000251a1a7211 */ /* 0x000fe400078f30ff */
[----:B------:R-:W-:Y:S02]  /*2200*/  LOP3.LUT R28, R28, 0x380, RZ, 0xc0, !PT ;  /* 0x000003801c1c7812 */ /* 0x000fe400078ec0ff */
[----:B------:R-:W-:Y:S01]  /*2210*/  LOP3.LUT R27, R27, 0x380, RZ, 0xc0, !PT ;  /* 0x000003801b1b7812 */ /* 0x000fe200078ec0ff */
[----:B------:R-:W-:Y:S01]  /*2220*/  IMAD.SHL.U32 R8, R8, 0x80, RZ ;  /* 0x0000008008087824 */ /* 0x000fe200078e00ff */
[----:B------:R-:W-:-:S02]  /*2230*/  SHF.L.U32 R26, R26, 0x4, RZ ;  /* 0x000000041a1a7819 */ /* 0x000fc400000006ff */
[----:B------:R-:W-:Y:S02]  /*2240*/  SHF.R.U32.HI R27, RZ, 0x3, R27 ;  /* 0x00000003ff1b7819 */ /* 0x000fe4000001161b */
[----:B------:R-:W-:Y:S02]  /*2250*/  SHF.R.U32.HI R28, RZ, 0x3, R28 ;  /* 0x00000003ff1c7819 */ /* 0x000fe4000001161c */
[----:B------:R-:W-:Y:S02]  /*2260*/  LOP3.LUT R8, R8, 0xffffc000, RZ, 0xc0, !PT ;  /* 0xffffc00008087812 */ /* 0x000fe400078ec0ff */
[----:B------:R-:W-:Y:S01]  /*2270*/  LOP3.LUT R26, R26, 0xfffffc00, RZ, 0xc0, !PT ;  /* 0xfffffc001a1a7812 */ /* 0x000fe200078ec0ff */
[-C--:B------:R-:W-:Y:S01]  /*2280*/  IMAD R14, R31, R32.reuse, RZ ;  /* 0x000000201f0e7224 */ /* 0x080fe200078e02ff */
[----:B------:R-:W-:Y:S01]  /*2290*/  LOP3.LUT R9, R9, R29, RZ, 0x3c, !PT ;  /* 0x0000001d09097212 */ /* 0x000fe200078e3cff */
[----:B------:R-:W-:Y:S01]  /*22a0*/  IMAD.WIDE.U32 R96, R112, R32, R4 ;  /* 0x0000002070607225 */ /* 0x000fe200078e0004 */
[----:B------:R-:W-:-:S02]  /*22b0*/  LOP3.LUT R27, R12, R27, RZ, 0x3c, !PT ;  /* 0x0000001b0c1b7212 */ /* 0x000fc400078e3cff */
[----:B------:R-:W-:Y:S01]  /*22c0*/  LOP3.LUT R13, R13, R28, RZ, 0x3c, !PT ;  /* 0x0000001c0d0d7212 */ /* 0x000fe200078e3cff */
[----:B------:R-:W-:Y:S01]  /*22d0*/  IMAD R4, R34, R102, RZ ;  /* 0x0000006622047224 */ /* 0x000fe200078e02ff */
[-C--:B------:R-:W-:Y:S01]  /*22e0*/  IADD3 R29, R3, R8.reuse, R26 ;  /* 0x00000008031d7210 */ /* 0x080fe20007ffe01a */
[----:B------:R-:W-:Y:S01]  /*22f0*/  IMAD R37, R112, R33, R14 ;  /* 0x0000002170257224 */ /* 0x000fe200078e020e */
[-C--:B------:R-:W-:Y:S02]  /*2300*/  IADD3 R28, R9, R8.reuse, R21 ;  /* 0x00000008091c7210 */ /* 0x080fe40007ffe015 */
[-C--:B---3--:R-:W-:Y:S02]  /*2310*/  IADD3 R27, R27, R8.reuse, R20 ;  /* 0x000000081b1b7210 */ /* 0x088fe40007ffe014 */
[----:B------:R-:W-:Y:S02]  /*2320*/  IADD3 R26, R13, R8, R15 ;  /* 0x000000080d1a7210 */ /* 0x000fe40007ffe00f */
[----:B------:R-:W-:-:S02]  /*2330*/  SHF.L.U64.HI R21, R32, 0x5, R33 ;  /* 0x0000000520157819 */ /* 0x000fc40000010221 */
[C-C-:B------:R-:W-:Y:S02]  /*2340*/  SHF.L.U64.HI R20, R32.reuse, 0x6, R33.reuse ;  /* 0x0000000620147819 */ /* 0x140fe40000010221 */
[----:B------:R-:W-:Y:S01]  /*2350*/  SHF.L.U64.HI R15, R32, 0x7, R33 ;  /* 0x00000007200f7819 */ /* 0x000fe20000010221 */
[C---:B------:R-:W-:Y:S01]  /*2360*/  IMAD R33, R23.reuse, R103, R4 ;  /* 0x0000006717217224 */ /* 0x040fe200078e0204 */
[----:B------:R-:W-:Y:S01]  /*2370*/  IADD3 R46, P0, R23, R46, RZ ;  /* 0x0000002e172e7210 */ /* 0x000fe20007f1e0ff */
[----:B------:R-:W-:Y:S01]  /*2380*/  IMAD R31, R31, R6, RZ ;  /* 0x000000061f1f7224 */ /* 0x000fe200078e02ff */
[----:B------:R-:W-:Y:S01]  /*2390*/  IADD3 R4, P1, R92, R130, RZ ;  /* 0x000000825c047210 */ /* 0x000fe20007f3e0ff */
[----:B------:R-:W-:Y:S01]  /*23a0*/  IMAD.IADD R5, R33, 0x1, R131 ;  /* 0x0000000121057824 */ /* 0x000fe200078e0283 */
[----:B------:R-:W-:Y:S01]  /*23b0*/  IADD3 R40, R101, R41, RZ ;  /* 0x0000002965287210 */ /* 0x000fe20007ffe0ff */
[----:B------:R-:W-:Y:S01]  /*23c0*/  IMAD.X R47, R34, 0x1, R35, P0 ;  /* 0x00000001222f7824 */ /* 0x000fe200000e0623 */
[----:B------:R-:W-:Y:S01]  /*23d0*/  IADD3 R38, P0, R100, R44, RZ ;  /* 0x0000002c64267210 */ /* 0x000fe20007f1e0ff */
[----:B------:R-:W-:-:S02]  /*23e0*/  IMAD.IADD R33, R45, 0x1, R33 ;  /* 0x000000012d217824 */ /* 0x000fc400078e0221 */
[C---:B------:R-:W-:Y:S01]  /*23f0*/  IMAD R49, R112.reuse, R7, R31 ;  /* 0x0000000770317224 */ /* 0x040fe200078e021f */
[----:B------:R-:W-:Y:S01]  /*2400*/  IADD3.X R31, R5, R93, RZ, P1, !PT ;  /* 0x0000005d051f7210 */ /* 0x000fe20000ffe4ff */
[----:B------:R-:W-:Y:S01]  /*2410*/  IMAD.WIDE.U32 R94, R112, R32, R10 ;  /* 0x00000020705e7225 */ /* 0x000fe200078e000a */
[----:B------:R-:W-:Y:S02]  /*2420*/  P2R R0, PR, RZ, 0x4 ;  /* 0x00000004ff007803 */ /* 0x000fe40000000000 */
[----:B------:R-:W-:Y:S01]  /*2430*/  IADD3 R30, P1, R4, R92, RZ ;  /* 0x0000005c041e7210 */ /* 0x000fe20007f3e0ff */
[----:B------:R-:W-:Y:S01]  /*2440*/  IMAD.X R43, R33, 0x1, R40, P0 ;  /* 0x00000001212b7824 */ /* 0x000fe200000e0628 */
[----:B------:R-:W-:Y:S01]  /*2450*/  IADD3 R41, P3, R100, 0x80, RZ ;  /* 0x0000008064297810 */ /* 0x000fe20007f7e0ff */
[-C--:B------:R-:W-:Y:S01]  /*2460*/  IMAD.WIDE.U32 R90, R112, R6.reuse, R90 ;  /* 0x00000006705a7225 */ /* 0x080fe200078e005a */
[----:B------:R-:W-:Y:S02]  /*2470*/  LOP3.LUT R39, R104, 0xfffffff0, RZ, 0xc0, !PT ;  /* 0xfffffff068277812 */ /* 0x000fe400078ec0ff */
[----:B------:R-:W-:Y:S01]  /*2480*/  IADD3 R42, P2, R38, 0x80, RZ ;  /* 0x00000080262a7810 */ /* 0x000fe20007f5e0ff */
[----:B------:R-:W-:Y:S01]  /*2490*/  IMAD.WIDE.U32 R88, R112, R6, R88 ;  /* 0x0000000670587225 */ /* 0x000fe200078e0058 */
[----:B------:R-:W-:-:S02]  /*24a0*/  SHF.L.U32 R13, R32, 0x6, RZ ;  /* 0x00000006200d7819 */ /* 0x000fc400000006ff */
[--C-:B------:R-:W-:Y:S01]  /*24b0*/  SHF.L.U64.HI R11, R6, 0x5, R7.reuse ;  /* 0x00000005060b7819 */ /* 0x100fe20000010207 */
[----:B------:R-:W-:Y:S01]  /*24c0*/  IMAD.SHL.U32 R14, R32, 0x20, RZ ;  /* 0x00000020200e7824 */ /* 0x000fe200078e00ff */
[--C-:B------:R-:W-:Y:S01]  /*24d0*/  SHF.L.U64.HI R10, R6, 0x6, R7.reuse ;  /* 0x00000006060a7819 */ /* 0x100fe20000010207 */
[----:B------:R-:W-:Y:S01]  /*24e0*/  IMAD.SHL.U32 R12, R32, 0x80, RZ ;  /* 0x00000080200c7824 */ /* 0x000fe200078e00ff */
[C---:B------:R-:W-:Y:S01]  /*24f0*/  SHF.L.U64.HI R9, R6.reuse, 0x7, R7 ;  /* 0x0000000706097819 */ /* 0x040fe20000010207 */
[C---:B------:R-:W-:Y:S01]  /*2500*/  IMAD.SHL.U32 R8, R6.reuse, 0x20, RZ ;  /* 0x0000002006087824 */ /* 0x040fe200078e00ff */
[----:B------:R-:W-:Y:S01]  /*2510*/  SHF.L.U32 R7, R6, 0x6, RZ ;  /* 0x0000000606077819 */ /* 0x000fe200000006ff */
[----:B------:R-:W-:Y:S01]  /*2520*/  IMAD.IADD R35, R97, 0x1, R37 ;  /* 0x0000000161237824 */ /* 0x000fe200078e0225 */
[C---:B------:R-:W-:Y:S01]  /*2530*/  SHF.L.U64.HI R3, R102.reuse, 0x7, R103 ;  /* 0x0000000766037819 */ /* 0x040fe20000010267 */
[----:B------:R-:W-:Y:S01]  /*2540*/  IMAD.IADD R36, R37, 0x1, R95 ;  /* 0x0000000125247824 */ /* 0x000fe200078e025f */
[----:B------:R-:W-:Y:S01]  /*2550*/  SHF.L.U64.HI R32, R102, 0x6, R103 ;  /* 0x0000000666207819 */ /* 0x000fe20000010267 */
[----:B------:R-:W-:Y:S01]  /*2560*/  IMAD.SHL.U32 R6, R6, 0x80, RZ ;  /* 0x0000008006067824 */ /* 0x000fe200078e00ff */
[----:B------:R-:W-:Y:S01]  /*2570*/  IADD3.X R34, R31, R93, RZ, P1, !PT ;  /* 0x0000005d1f227210 */ /* 0x000fe20000ffe4ff */
[----:B------:R-:W-:Y:S01]  /*2580*/  IMAD.SHL.U32 R111, R111, 0x2, RZ ;  /* 0x000000026f6f7824 */ /* 0x000fe200078e00ff */
[----:B------:R-:W-:Y:S01]  /*2590*/  ISETP.GE.AND P0, PT, R16, UR4, PT ;  /* 0x0000000410007c0c */ /* 0x000fe2000bf06270 */
[----:B------:R-:W-:Y:S01]  /*25a0*/  IMAD.IADD R37, R91, 0x1, R49 ;  /* 0x000000015b257824 */ /* 0x000fe200078e0231 */
[----:B------:R-:W-:Y:S01]  /*25b0*/  @!P6 BAR.SYNC.DEFER_BLOCKING 0x9, 0x100 ;  /* 0x024400000000eb1d */ /* 0x000fe20000010000 */
[----:B------:R-:W-:Y:S01]  /*25c0*/  ISETP.GE.AND P1, PT, R235, UR4, PT ;  /* 0x00000004eb007c0c */ /* 0x000fe2000bf26270 */
[----:B------:R-:W-:Y:S01]  /*25d0*/  IMAD.IADD R103, R49, 0x1, R89 ;  /* 0x0000000131677824 */ /* 0x000fe200078e0259 */
[----:B------:R-:W-:Y:S01]  /*25e0*/  SHF.R.S32.HI R104, RZ, 0x4, R104 ;  /* 0x00000004ff687819 */ /* 0x000fe20000011468 */
[----:B------:R-:W-:Y:S01]  /*25f0*/  IMAD.X R106, RZ, RZ, R40, P3 ;  /* 0x000000ffff6a7224 */ /* 0x000fe200018e0628 */
[----:B------:R-:W-:Y:S01]  /*2600*/  SHF.R.S32.HI R105, RZ, 0x1f, R39 ;  /* 0x0000001fff697819 */ /* 0x000fe20000011427 */
[----:B------:R-:W-:Y:S01]  /*2610*/  IMAD.IADD R108, R99, 0x1, R51 ;  /* 0x00000001636c7824 */ /* 0x000fe200078e0233 */
[----:B------:R-:W-:-:S07]  /*2620*/  IADD3.X R107, RZ, R43, RZ, P2, !PT ;  /* 0x0000002bff6b7210 */ /* 0x000fce00017fe4ff */
.L_x_435:
[----:B------:R-:W2:Y:S01]  /*2630*/  LDL R48, [R1+0x38] ;  /* 0x0000380001307983 */ /* 0x000ea20000100800 */
[----:B------:R-:W0:Y:S01]  /*2640*/  LDC R122, c[0x0][0x3f4] ;  /* 0x0000fd00ff7a7b82 */ /* 0x000e220000000800 */
[----:B------:R-:W-:Y:S01]  /*2650*/  VIADD R25, R25, 0xffffffff ;  /* 0xffffffff19197836 */ /* 0x000fe20000000000 */
[----:B------:R-:W-:Y:S05]  /*2660*/  YIELD ;  /* 0x0000000000007946 */ /* 0x000fea0003800000 */
[----:B------:R-:W-:Y:S01]  /*2670*/  ISETP.GT.AND P3, PT, R25, R24, PT ;  /* 0x000000181900720c */ /* 0x000fe20003f64270 */
[----:B------:R-:W-:Y:S03]  /*2680*/  BSSY B0, `(.L_x_352) ;  /* 0x000096b000007945 */ /* 0x000fe60003800000 */
[----:B------:R-:W-:-:S02]  /*2690*/  P2R R110, PR, RZ, 0x8 ;  /* 0x00000008ff6e7803 */ /* 0x000fc40000000000 */
[----:B0-----:R-:W-:Y:S01]  /*26a0*/  ISETP.GE.AND P2, PT, R122, 0x1, PT ;  /* 0x000000017a00780c */ /* 0x001fe20003f46270 */
[----:B--2---:R-:W-:-:S05]  /*26b0*/  IMAD R113, R232, 0x8000, R48 ;  /* 0x00008000e8717824 */ /* 0x004fca00078e0230 */
[----:B------:R-:W-:-:S07]  /*26c0*/  IADD3 R113, R22, R113, RZ ;  /* 0x0000007116717210 */ /* 0x000fce0007ffe0ff */
[----:B------:R-:W-:Y:S05]  /*26d0*/  @!P2 BRA `(.L_x_353) ;  /* 0x000000900044a947 */ /* 0x000fea0003800000 */
[----:B------:R-:W-:Y:S01]  /*26e0*/  ULDC.U8 UR4, c[0x0][0x410] ;  /* 0x0001040000047ab9 */ /* 0x000fe20000000000 */
[----:B------:R-:W-:Y:S01]  /*26f0*/  SHF.R.S32.HI R49, RZ, 0x1f, R25 ;  /* 0x0000001fff317819 */ /* 0x000fe20000011419 */
[-C--:B------:R-:W-:Y:S01]  /*2700*/  IMAD R48, R3, R25.reuse, RZ ;  /* 0x0000001903307224 */ /* 0x080fe200078e02ff */
[----:B------:R-:W-:Y:S01]  /*2710*/  ISETP.NE.AND P2, PT, RZ, UR4, PT ;  /* 0x00000004ff007c0c */ /* 0x000fe2000bf45270 */
[-C--:B------:R-:W-:Y:S02]  /*2720*/  IMAD R50, R15, R25.reuse, RZ ;  /* 0x000000190f327224 */ /* 0x080fe400078e02ff */
[----:B------:R-:W-:Y:S02]  /*2730*/  IMAD R51, R9, R25, RZ ;  /* 0x0000001909337224 */ /* 0x000fe400078e02ff */
[C---:B------:R-:W-:Y:S02]  /*2740*/  IMAD R123, R49.reuse, R128, R48 ;  /* 0x00000080317b7224 */ /* 0x040fe400078e0230 */
[----:B------:R-:W-:-:S02]  /*2750*/  IMAD R53, R49, R12, R50 ;  /* 0x0000000c31357224 */ /* 0x000fc400078e0232 */
[----:B------:R-:W-:Y:S02]  /*2760*/  IMAD R55, R49, R6, R51 ;  /* 0x0000000631377224 */ /* 0x000fe400078e0233 */
[----:B------:R-:W-:Y:S02]  /*2770*/  IMAD R114, R25, -0x80, R2 ;  /* 0xffffff8019727824 */ /* 0x000fe400078e0202 */
[----:B------:R-:W-:-:S03]  /*2780*/  IMAD.WIDE.U32 R120, R128, R25, RZ ;  /* 0x0000001980787225 */ /* 0x000fc600078e00ff */
[----:B------:R-:W-:Y:S01]  /*2790*/  VIMNMX R114, R114, 0x80, PT ;  /* 0x0000008072727848 */ /* 0x000fe20003fe0100 */
[----:B------:R-:W-:-:S04]  /*27a0*/  IMAD.WIDE.U32 R48, R12, R25, RZ ;  /* 0x000000190c307225 */ /* 0x000fc800078e00ff */
[----:B------:R-:W-:-:S04]  /*27b0*/  IMAD.WIDE.U32 R50, R6, R25, RZ ;  /* 0x0000001906327225 */ /* 0x000fc800078e00ff */
[----:B------:R-:W-:Y:S02]  /*27c0*/  IMAD.IADD R123, R121, 0x1, R123 ;  /* 0x00000001797b7824 */ /* 0x000fe400078e027b */
[----:B------:R-:W-:Y:S02]  /*27d0*/  IMAD.IADD R109, R49, 0x1, R53 ;  /* 0x00000001316d7824 */ /* 0x000fe400078e0235 */
[----:B------:R-:W-:Y:S01]  /*27e0*/  IMAD.IADD R124, R51, 0x1, R55 ;  /* 0x00000001337c7824 */ /* 0x000fe200078e0237 */
[----:B------:R-:W-:Y:S06]  /*27f0*/  @!P2 BRA `(.L_x_354) ;  /* 0x00000044005ca947 */ /* 0x000fec0003800000 */
[----:B------:R-:W-:Y:S01]  /*2800*/  ISETP.GE.AND P2, PT, R23, R114, PT ;  /* 0x000000721700720c */ /* 0x000fe20003f46270 */
[----:B------:R-:W-:Y:S01]  /*2810*/  BSSY B1, `(.L_x_355) ;  /* 0x0000017000017945 */ /* 0x000fe20003800000 */
[----:B------:R-:W-:Y:S02]  /*2820*/  CS2R R68, SRZ ;  /* 0x0000000000447805 */ /* 0x000fe4000001ff00 */
[----:B------:R-:W-:Y:S02]  /*2830*/  CS2R R76, SRZ ;  /* 0x00000000004c7805 */ /* 0x000fe4000001ff00 */
[----:B------:R-:W-:Y:S02]  /*2840*/  CS2R R80, SRZ ;  /* 0x0000000000507805 */ /* 0x000fe4000001ff00 */
[----:B------:R-:W-:Y:S02]  /*2850*/  CS2R R78, SRZ ;  /* 0x00000000004e7805 */ /* 0x000fe4000001ff00 */
[----:B------:R-:W-:-:S03]  /*2860*/  CS2R R82, SRZ ;  /* 0x0000000000527805 */ /* 0x000fc6000001ff00 */
[----:B------:R-:W-:Y:S05]  /*2870*/  @P2 BRA `(.L_x_356) ;  /* 0x0000000000402947 */ /* 0x000fea0003800000 */
[----:B------:R-:W-:Y:S01]  /*2880*/  ULDC.64 UR4, c[0x0][0x3e8] ;  /* 0x0000fa0000047ab9 */ /* 0x000fe20000000a00 */
[----:B------:R-:W-:Y:S02]  /*2890*/  CS2R R80, SRZ ;  /* 0x0000000000507805 */ /* 0x000fe4000001ff00 */
[----:B------:R-:W-:Y:S02]  /*28a0*/  IADD3 R52, P3, P4, R96, UR4, R48 ;  /* 0x0000000460347c10 */ /* 0x000fe4000fc7e030 */
[----:B------:R-:W-:Y:S02]  /*28b0*/  CS2R R82, SRZ ;  /* 0x0000000000527805 */ /* 0x000fe4000001ff00 */
[----:B------:R-:W-:Y:S01]  /*28c0*/  IADD3.X R53, R35, UR5, R109, P3, P4 ;  /* 0x0000000523357c10 */ /* 0x000fe20009fe846d */
[----:B------:R-:W-:Y:S02]  /*28d0*/  ULDC.64 UR4, c[0x0][0x400] ;  /* 0x0001000000047ab9 */ /* 0x000fe40000000a00 */
[----:B------:R-:W-:-:S04]  /*28e0*/  IADD3 R54, P3, P4, R90, UR4, R50 ;  /* 0x000000045a367c10 */ /* 0x000fc8000fc7e032 */
[----:B------:R-:W-:Y:S02]  /*28f0*/  IADD3.X R55, R37, UR5, R124, P3, P4 ;  /* 0x0000000525377c10 */ /* 0x000fe40009fe847c */
[----:B------:R-:W-:Y:S02]  /*2900*/  ISETP.GE.AND P3, PT, R18, R122, PT ;  /* 0x0000007a1200720c */ /* 0x000fe40003f66270 */
[----:B------:R-:W-:Y:S02]  /*2910*/  CS2R R76, SRZ ;  /* 0x00000000004c7805 */ /* 0x000fe4000001ff00 */
[----:B------:R-:W-:-:S09]  /*2920*/  CS2R R78, SRZ ;  /* 0x00000000004e7805 */ /* 0x000fd2000001ff00 */
[----:B------:R0:W5:Y:S04]  /*2930*/  @!P3 LDG.E.64 R80, desc[UR42][R52.64] ;  /* 0x0000002a3450b981 */ /* 0x000168000c1e1b00 */
[----:B------:R0:W5:Y:S01]  /*2940*/  @!P3 LDG.E.64 R82, desc[UR42][R54.64] ;  /* 0x0000002a3652b981 */ /* 0x000162000c1e1b00 */
[----:B------:R-:W-:-:S13]  /*2950*/  ISETP.GE.AND P3, PT, R233, R122, PT ;  /* 0x0000007ae900720c */ /* 0x000fda0003f66270 */
[----:B------:R0:W5:Y:S04]  /*2960*/  @!P3 LDG.E.64 R76, desc[UR42][R52.64+0x40] ;  /* 0x0000402a344cb981 */ /* 0x000168000c1e1b00 */
[----:B------:R0:W5:Y:S02]  /*2970*/  @!P3 LDG.E.64 R78, desc[UR42][R54.64+0x40] ;  /* 0x0000402a364eb981 */ /* 0x000164000c1e1b00 */
.L_x_356:
[----:B------:R-:W-:Y:S05]  /*2980*/  BSYNC B1 ;  /* 0x0000000000017941 */ /* 0x000fea0003800000 */
.L_x_355:
[----:B0-----:R-:W-:Y:S01]  /*2990*/  IADD3 R52, R23, 0x20, RZ ;  /* 0x0000002017347810 */ /* 0x001fe20007ffe0ff */
[----:B------:R-:W-:Y:S01]  /*29a0*/  BSSY B1, `(.L_x_357) ;  /* 0x0000024000017945 */ /* 0x000fe20003800000 */
[----:B------:R-:W-:Y:S02]  /*29b0*/  CS2R R72, SRZ ;  /* 0x0000000000487805 */ /* 0x000fe4000001ff00 */
[----:B------:R-:W-:Y:S02]  /*29c0*/  CS2R R70, SRZ ;  /* 0x0000000000467805 */ /* 0x000fe4000001ff00 */
[----:B------:R-:W-:Y:S02]  /*29d0*/  ISETP.GE.AND P3, PT, R52, R114, PT ;  /* 0x000000723400720c */ /* 0x000fe40003f66270 */
[----:B------:R-:W-:Y:S02]  /*29e0*/  CS2R R52, SRZ ;  /* 0x0000000000347805 */ /* 0x000fe4000001ff00 */
[----:B------:R-:W-:-:S02]  /*29f0*/  CS2R R60, SRZ ;  /* 0x00000000003c7805 */ /* 0x000fc4000001ff00 */
[----:B------:R-:W-:Y:S02]  /*2a00*/  CS2R R64, SRZ ;  /* 0x0000000000407805 */ /* 0x000fe4000001ff00 */
[----:B------:R-:W-:Y:S02]  /*2a10*/  CS2R R62, SRZ ;  /* 0x00000000003e7805 */ /* 0x000fe4000001ff00 */
[----:B------:R-:W-:Y:S02]  /*2a20*/  CS2R R66, SRZ ;  /* 0x0000000000427805 */ /* 0x000fe4000001ff00 */
[----:B------:R-:W-:Y:S02]  /*2a30*/  CS2R R56, SRZ ;  /* 0x0000000000387805 */ /* 0x000fe4000001ff00 */
[----:B------:R-:W-:Y:S02]  /*2a40*/  CS2R R54, SRZ ;  /* 0x0000000000367805 */ /* 0x000fe4000001ff00 */
[----:B------:R-:W-:Y:S01]  /*2a50*/  CS2R R58, SRZ ;  /* 0x00000000003a7805 */ /* 0x000fe2000001ff00 */
[----:B-----5:R-:W-:Y:S01]  /*2a60*/  IMAD.MOV.U32 R133, RZ, RZ, R76 ;  /* 0x000000ffff857224 */ /* 0x020fe200078e004c */
[----:B------:R-:W-:Y:S01]  /*2a70*/  CS2R R74, SRZ ;  /* 0x00000000004a7805 */ /* 0x000fe2000001ff00 */
[----:B------:R-:W-:Y:S01]  /*2a80*/  IMAD.MOV.U32 R141, RZ, RZ, R80 ;  /* 0x000000ffff8d7224 */ /* 0x000fe200078e0050 */
[----:B------:R-:W-:Y:S06]  /*2a90*/  @P3 BRA `(.L_x_358) ;  /* 0x0000000000503947 */ /* 0x000fec0003800000 */
[----:B------:R-:W-:Y:S01]  /*2aa0*/  IADD3 R84, P4, P5, R96, R48, R14 ;  /* 0x0000003060547210 */ /* 0x000fe20007d9e00e */
[----:B------:R-:W-:Y:S01]  /*2ab0*/  ULDC.64 UR4, c[0x0][0x3e8] ;  /* 0x0000fa0000047ab9 */ /* 0x000fe20000000a00 */
[----:B------:R-:W-:Y:S02]  /*2ac0*/  CS2R R72, SRZ ;  /* 0x0000000000487805 */ /* 0x000fe4000001ff00 */
[----:B------:R-:W-:Y:S02]  /*2ad0*/  CS2R R74, SRZ ;  /* 0x00000000004a7805 */ /* 0x000fe4000001ff00 */
[----:B------:R-:W-:Y:S02]  /*2ae0*/  IADD3.X R69, R35, R109, R21, P4, P5 ;  /* 0x0000006d23457210 */ /* 0x000fe400027ea415 */
[----:B------:R-:W-:-:S04]  /*2af0*/  IADD3 R86, P4, P5, R90, R50, R8 ;  /* 0x000000325a567210 */ /* 0x000fc80007d9e008 */
[----:B------:R-:W-:Y:S02]  /*2b00*/  IADD3.X R68, R37, R124, R11, P4, P5 ;  /* 0x0000007c25447210 */ /* 0x000fe400027ea40b */
[----:B------:R-:W-:-:S04]  /*2b10*/  IADD3 R84, P4, R84, UR4, RZ ;  /* 0x0000000454547c10 */ /* 0x000fc8000ff9e0ff */
[----:B------:R-:W-:Y:S01]  /*2b20*/  IADD3.X R85, R69, UR5, RZ, P4, !PT ;  /* 0x0000000545557c10 */ /* 0x000fe2000a7fe4ff */
[----:B------:R-:W-:Y:S02]  /*2b30*/  ULDC.64 UR4, c[0x0][0x400] ;  /* 0x0001000000047ab9 */ /* 0x000fe40000000a00 */
[----:B------:R-:W-:-:S04]  /*2b40*/  IADD3 R86, P4, R86, UR4, RZ ;  /* 0x0000000456567c10 */ /* 0x000fc8000ff9e0ff */
[----:B------:R-:W-:Y:S02]  /*2b50*/  IADD3.X R87, R68, UR5, RZ, P4, !PT ;  /* 0x0000000544577c10 */ /* 0x000fe4000a7fe4ff */
        /* <DEDUP_REMOVED lines=8> */
.L_x_358:
[----:B------:R-:W-:Y:S05]  /*2be0*/  BSYNC B1 ;  /* 0x0000000000017941 */ /* 0x000fea0003800000 */
.L_x_357:
[----:B0-----:R-:W-:Y:S01]  /*2bf0*/  VIADD R84, R23, 0x40 ;  /* 0x0000004017547836 */ /* 0x001fe20000000000 */
[----:B------:R-:W-:Y:S04]  /*2c00*/  BSSY B1, `(.L_x_359) ;  /* 0x0000018000017945 */ /* 0x000fe80003800000 */
[----:B------:R-:W-:-:S04]  /*2c10*/  ISETP.GE.AND P4, PT, R84, R114, PT ;  /* 0x000000725400720c */ /* 0x000fc80003f86270 */
[----:B------:R-:W-:-:S09]  /*2c20*/  P2R R142, PR, RZ, 0x10 ;  /* 0x00000010ff8e7803 */ /* 0x000fd20000000000 */
[----:B------:R-:W-:Y:S05]  /*2c30*/  @P4 BRA `(.L_x_360) ;  /* 0x0000000000504947 */ /* 0x000fea0003800000 */
        /* <DEDUP_REMOVED lines=20> */
.L_x_360:
[----:B------:R-:W-:Y:S05]  /*2d80*/  BSYNC B1 ;  /* 0x0000000000017941 */ /* 0x000fea0003800000 */
.L_x_359:
[----:B0-----:R-:W-:Y:S01]  /*2d90*/  IADD3 R84, R23, 0x60, RZ ;  /* 0x0000006017547810 */ /* 0x001fe20007ffe0ff */
[----:B------:R-:W-:Y:S03]  /*2da0*/  BSSY B1, `(.L_x_361) ;  /* 0x000001d000017945 */ /* 0x000fe60003800000 */
[----:B------:R-:W-:-:S13]  /*2db0*/  ISETP.GE.AND P4, PT, R84, R114, PT ;  /* 0x000000725400720c */ /* 0x000fda0003f86270 */
[----:B------:R-:W-:Y:S05]  /*2dc0*/  @P4 BRA `(.L_x_362) ;  /* 0x0000000000684947 */ /* 0x000fea0003800000 */
[----:B------:R-:W0:Y:S01]  /*2dd0*/  LDC.64 R52, c[0x0][0x3f8] ;  /* 0x0000fe00ff347b82 */ /* 0x000e220000000a00 */
[----:B------:R-:W-:Y:S01]  /*2de0*/  IMAD.MOV.U32 R49, RZ, RZ, R109 ;  /* 0x000000ffff317224 */ /* 0x000fe200078e006d */
[----:B------:R-:W-:Y:S01]  /*2df0*/  ULDC.64 UR4, c[0x0][0x3e8] ;  /* 0x0000fa0000047ab9 */ /* 0x000fe20000000a00 */
[----:B------:R-:W-:Y:S01]  /*2e00*/  IMAD.MOV.U32 R51, RZ, RZ, R124 ;  /* 0x000000ffff337224 */ /* 0x000fe200078e007c */
[----:B------:R-:W-:Y:S02]  /*2e10*/  CS2R R56, SRZ ;  /* 0x0000000000387805 */ /* 0x000fe4000001ff00 */
[----:B------:R-:W-:Y:S01]  /*2e20*/  CS2R R58, SRZ ;  /* 0x00000000003a7805 */ /* 0x000fe2000001ff00 */
[----:B0-----:R-:W-:-:S04]  /*2e30*/  IMAD.WIDE.U32 R48, R52, 0x60, R48 ;  /* 0x0000006034307825 */ /* 0x001fc800078e0030 */
[----:B------:R-:W-:Y:S01]  /*2e40*/  IMAD R53, R53, 0x60, RZ ;  /* 0x0000006035357824 */ /* 0x000fe200078e02ff */
[----:B------:R-:W-:-:S03]  /*2e50*/  IADD3 R48, P5, P6, R96, UR4, R48 ;  /* 0x0000000460307c10 */ /* 0x000fc6000febe030 */
[----:B------:R-:W-:-:S05]  /*2e60*/  IMAD.IADD R52, R49, 0x1, R53 ;  /* 0x0000000131347824 */ /* 0x000fca00078e0235 */
[----:B------:R-:W-:Y:S01]  /*2e70*/  IADD3.X R49, R35, UR5, R52, P5, P6 ;  /* 0x0000000523317c10 */ /* 0x000fe2000afec434 */
[----:B------:R-:W-:Y:S01]  /*2e80*/  ULDC.64 UR4, c[0x0][0x400] ;  /* 0x0001000000047ab9 */ /* 0x000fe20000000a00 */
[----:B------:R-:W0:Y:S02]  /*2e90*/  LDC.64 R52, c[0x0][0x408] ;  /* 0x00010200ff347b82 */ /* 0x000e240000000a00 */
[----:B0-----:R-:W-:-:S04]  /*2ea0*/  IMAD.WIDE.U32 R50, R52, 0x60, R50 ;  /* 0x0000006034327825 */ /* 0x001fc800078e0032 */
[----:B------:R-:W-:Y:S01]  /*2eb0*/  IMAD R53, R53, 0x60, RZ ;  /* 0x0000006035357824 */ /* 0x000fe200078e02ff */
[----:B------:R-:W-:-:S04]  /*2ec0*/  IADD3 R50, P5, P6, R90, UR4, R50 ;  /* 0x000000045a327c10 */ /* 0x000fc8000febe032 */
[----:B------:R-:W-:-:S04]  /*2ed0*/  IADD3 R52, R51, R53, RZ ;  /* 0x0000003533347210 */ /* 0x000fc80007ffe0ff */
        /* <DEDUP_REMOVED lines=9> */
.L_x_362:
[----:B------:R-:W-:Y:S05]  /*2f70*/  BSYNC B1 ;  /* 0x0000000000017941 */ /* 0x000fea0003800000 */
.L_x_361:
[----:B------:R-:W-:Y:S01]  /*2f80*/  UISETP.NE.AND UP0, UPT, UR47, 0x3, UPT ;  /* 0x000000032f00788c */ /* 0x000fe2000bf05270 */
[----:B------:R-:W-:Y:S01]  /*2f90*/  IMAD.MOV.U32 R140, RZ, RZ, R78 ;  /* 0x000000ffff8c7224 */ /* 0x000fe200078e004e */
[----:B-----5:R-:W-:Y:S01]  /*2fa0*/  MOV R136, R72 ;  /* 0x0000004800887202 */ /* 0x020fe20000000f00 */
[----:B------:R-:W-:Y:S01]  /*2fb0*/  IMAD.MOV.U32 R151, RZ, RZ, R82 ;  /* 0x000000ffff977224 */ /* 0x000fe200078e0052 */
[----:B------:R-:W-:Y:S01]  /*2fc0*/  MOV R129, R64 ;  /* 0x0000004000817202 */ /* 0x000fe20000000f00 */
[----:B------:R-:W-:Y:S01]  /*2fd0*/  IMAD.MOV.U32 R134, RZ, RZ, R68 ;  /* 0x000000ffff867224 */ /* 0x000fe200078e0044 */
[----:B------:R-:W-:Y:S01]  /*2fe0*/  PLOP3.LUT P5, PT, PT, PT, UP0, 0x80, 0x0 ;  /* 0x000000000000781c */ /* 0x000fe20003faf008 */
[----:B------:R-:W-:Y:S01]  /*2ff0*/  IMAD.MOV.U32 R135, RZ, RZ, R70 ;  /* 0x000000ffff877224 */ /* 0x000fe200078e0046 */
[----:B------:R-:W-:Y:S01]  /*3000*/  MOV R86, R56 ;  /* 0x0000003800567202 */ /* 0x000fe20000000f00 */
[----:B------:R-:W-:Y:S02]  /*3010*/  IMAD.MOV.U32 R137, RZ, RZ, R74 ;  /* 0x000000ffff897224 */ /* 0x000fe400078e004a */
[----:B------:R-:W-:-:S02]  /*3020*/  IMAD.MOV.U32 R126, RZ, RZ, R60 ;  /* 0x000000ffff7e7224 */ /* 0x000fc400078e003c */
[----:B------:R-:W-:Y:S02]  /*3030*/  IMAD.MOV.U32 R127, RZ, RZ, R62 ;  /* 0x000000ffff7f7224 */ /* 0x000fe400078e003e */
[----:B------:R-:W-:Y:S02]  /*3040*/  IMAD.MOV.U32 R132, RZ, RZ, R66 ;  /* 0x000000ffff847224 */ /* 0x000fe400078e0042 */
[----:B------:R-:W-:Y:S02]  /*3050*/  IMAD.MOV.U32 R84, RZ, RZ, R52 ;  /* 0x000000ffff547224 */ /* 0x000fe400078e0034 */
[----:B------:R-:W-:Y:S02]  /*3060*/  IMAD.MOV.U32 R85, RZ, RZ, R54 ;  /* 0x000000ffff557224 */ /* 0x000fe400078e0036 */
[----:B------:R-:W-:Y:S01]  /*3070*/  IMAD.MOV.U32 R87, RZ, RZ, R58 ;  /* 0x000000ffff577224 */ /* 0x000fe200078e003a */
[----:B------:R-:W-:Y:S06]  /*3080*/  @!P5 BRA `(.L_x_363) ;  /* 0x000000000004d947 */ /* 0x000fec0003800000 */
[----:B------:R-:W-:Y:S01]  /*3090*/  BPT.TRAP 0x1 ;  /* 0x000000040000795c */ /* 0x000fe20000300000 */
.L_x_363:
[----:B------:R-:W-:Y:S01]  /*30a0*/  IMAD R109, R232, 0x8, R22 ;  /* 0x00000008e86d7824 */ /* 0x000fe200078e0216 */
[----:B------:R-:W-:Y:S01]  /*30b0*/  SHF.L.U32 R124, R234, 0x1f, RZ ;  /* 0x0000001fea7c7819 */ /* 0x000fe200000006ff */
[----:B------:R-:W-:Y:S03]  /*30c0*/  BSSY B1, `(.L_x_364) ;  /* 0x0000003000017945 */ /* 0x000fe60003800000 */
[----:B------:R-:W1:Y:S02]  /*30d0*/  SYNCS.PHASECHK.TRANS64.TRYWAIT P6, [R109+URZ+0x38890], R124 ;  /* 0x0388907c6d0075a7 */ /* 0x000e6400080c017f */
[----:B-1----:R-:W-:Y:S05]  /*30e0*/  @!P6 BRA `(.L_x_365) ;  /* 0x0000023400e0e947 */ /* 0x002fea0003800000 */
.L_x_659:
[----:B------:R-:W-:Y:S05]  /*30f0*/  BSYNC B1 ;  /* 0x0000000000017941 */ /* 0x000fea0003800000 */
.L_x_364:
[----:B------:R-:W-:Y:S04]  /*3100*/  BSSY B1, `(.L_x_366) ;  /* 0x00000f0000017945 */ /* 0x000fe80003800000 */
[----:B------:R-:W-:Y:S05]  /*3110*/  @P2 BRA `(.L_x_367) ;  /* 0x0000000c00b82947 */ /* 0x000fea0003800000 */
[----:B------:R-:W-:Y:S01]  /*3120*/  IADD3 R138, P2, R44, R120, RZ ;  /* 0x000000782c8a7210 */ /* 0x000fe20007f5e0ff */
[----:B------:R-:W-:Y:S03]  /*3130*/  BSSY B2, `(.L_x_368) ;  /* 0x0000077000027945 */ /* 0x000fe60003800000 */
[----:B------:R-:W-:Y:S01]  /*3140*/  IADD3.X R139, R123, R33, RZ, P2, !PT ;  /* 0x000000217b8b7210 */ /* 0x000fe200017fe4ff */
[----:B------:R-:W-:Y:S08]  /*3150*/  @P0 BRA `(.L_x_369) ;  /* 0x0000000400d00947 */ /* 0x000ff00003800000 */
[----:B0-----:R0:W2:Y:S01]  /*3160*/  LDS.128 R48, [R113+0x28400] ;  /* 0x0284000071307984 */ /* 0x0010a20000000c00 */
[----:B------:R-:W-:Y:S01]  /*3170*/  ISETP.GE.AND P2, PT, R18, R122, PT ;  /* 0x0000007a1200720c */ /* 0x000fe20003f46270 */
[----:B------:R-:W-:-:S12]  /*3180*/  BSSY B3, `(.L_x_370) ;  /* 0x000006d000037945 */ /* 0x000fd80003800000 */
[----:B0-----:R-:W-:Y:S05]  /*3190*/  @P2 BRA `(.L_x_371) ;  /* 0x0000000400ac2947 */ /* 0x001fea0003800000 */
[--C-:B------:R-:W-:Y:S02]  /*31a0*/  SHF.R.U32.HI R148, RZ, 0x10, R81.reuse ;  /* 0x00000010ff947819 */ /* 0x100fe40000011651 */
[--C-:B------:R-:W-:Y:S02]  /*31b0*/  SHF.R.U32.HI R146, RZ, 0x8, R81.reuse ;  /* 0x00000008ff927819 */ /* 0x100fe40000011651 */
[----:B------:R-:W-:Y:S02]  /*31c0*/  LOP3.LUT R80, R81, 0xff, RZ, 0xc0, !PT ;  /* 0x000000ff51507812 */ /* 0x000fe400078ec0ff */
[----:B------:R-:W-:Y:S02]  /*31d0*/  SHF.R.U32.HI R147, RZ, 0x18, R81 ;  /* 0x00000018ff937819 */ /* 0x000fe40000011651 */
[----:B------:R-:W-:Y:S02]  /*31e0*/  LOP3.LUT R81, R83, 0xff, RZ, 0xc0, !PT ;  /* 0x000000ff53517812 */ /* 0x000fe400078ec0ff */
[----:B------:R-:W-:-:S02]  /*31f0*/  SHF.R.U32.HI R144, RZ, 0x18, R83 ;  /* 0x00000018ff907819 */ /* 0x000fc40000011653 */
[----:B------:R-:W-:Y:S02]  /*3200*/  SHF.R.U32.HI R143, RZ, 0x8, R83 ;  /* 0x00000008ff8f7819 */ /* 0x000fe40000011653 */
[----:B------:R-:W-:Y:S01]  /*3210*/  PRMT R144, R144, 0x654, R81 ;  /* 0x0000065490907816 */ /* 0x000fe20000000051 */
[----:B------:R-:W-:Y:S01]  /*3220*/  IMAD.SHL.U32 R81, R146, 0x100, RZ ;  /* 0x0000010092517824 */ /* 0x000fe200078e00ff */
[----:B------:R-:W-:Y:S01]  /*3230*/  SHF.R.U32.HI R145, RZ, 0x10, R83 ;  /* 0x00000010ff917819 */ /* 0x000fe20000011653 */
[----:B------:R-:W-:Y:S01]  /*3240*/  IMAD.SHL.U32 R83, R143, 0x100, RZ ;  /* 0x000001008f537824 */ /* 0x000fe200078e00ff */
[----:B------:R-:W-:Y:S01]  /*3250*/  PRMT R82, R147, 0x654, R80 ;  /* 0x0000065493527816 */ /* 0x000fe20000000050 */
[----:B--2---:R-:W-:Y:S01]  /*3260*/  IMAD.MOV.U32 R80, RZ, RZ, R48 ;  /* 0x000000ffff507224 */ /* 0x004fe200078e0030 */
[----:B------:R-:W-:Y:S01]  /*3270*/  F2FP.F16.E4M3.UNPACK_B R48, R49 ;  /* 0x00000031ff30723e */ /* 0x000fe200020006ff */
[----:B------:R-:W-:Y:S01]  /*3280*/  IMAD.U32 R143, R145, 0x10000, RZ ;  /* 0x00010000918f7824 */ /* 0x000fe200078e00ff */
[----:B------:R-:W-:-:S02]  /*3290*/  LOP3.LUT R82, R82, 0xff00, R81, 0xf8, !PT ;  /* 0x0000ff0052527812 */ /* 0x000fc400078ef851 */
[----:B------:R-:W-:Y:S02]  /*32a0*/  LOP3.LUT R144, R144, 0xff00, R83, 0xf8, !PT ;  /* 0x0000ff0090907812 */ /* 0x000fe400078ef853 */
[----:B------:R-:W-:Y:S02]  /*32b0*/  SHF.L.U32 R81, R148, 0x10, RZ ;  /* 0x0000001094517819 */ /* 0x000fe400000006ff */
[----:B------:R-:W-:Y:S02]  /*32c0*/  F2FP.F16.E4M3.UNPACK_B R83, R151.H1 ;  /* 0x00000097ff53723e */ /* 0x000fe400030006ff */
[----:B------:R-:W-:Y:S01]  /*32d0*/  LOP3.LUT R145, R82, 0xff0000, R81, 0xf8, !PT ;  /* 0x00ff000052917812 */ /* 0x000fe200078ef851 */
[--C-:B------:R-:W-:Y:S01]  /*32e0*/  HADD2.F32 R81, -RZ, R48.reuse.H1_H1 ;  /* 0x30000030ff517230 */ /* 0x100fe20000004100 */
[----:B------:R-:W-:Y:S01]  /*32f0*/  LOP3.LUT R148, R144, 0xff0000, R143, 0xf8, !PT ;  /* 0x00ff000090947812 */ /* 0x000fe200078ef88f */
[--C-:B------:R-:W-:Y:S01]  /*3300*/  HADD2.F32 R146, -RZ, R83.reuse.H0_H0 ;  /* 0x20000053ff927230 */ /* 0x100fe20000004100 */
[----:B------:R-:W-:Y:S01]  /*3310*/  F2FP.F16.E4M3.UNPACK_B R143, R141.H1 ;  /* 0x0000008dff8f723e */ /* 0x000fe200030006ff */
[----:B------:R-:W-:Y:S01]  /*3320*/  HADD2.F32 R48, -RZ, R48.H0_H0 ;  /* 0x20000030ff307230 */ /* 0x000fe20000004100 */
[----:B------:R-:W-:Y:S01]  /*3330*/  F2FP.F16.E4M3.UNPACK_B R49, R49.H1 ;  /* 0x00000031ff31723e */ /* 0x000fe200030006ff */
[----:B------:R-:W-:-:S02]  /*3340*/  HADD2.F32 R147, -RZ, R83.H1_H1 ;  /* 0x30000053ff937230 */ /* 0x000fc40000004100 */
[CC--:B------:R-:W-:Y:S01]  /*3350*/  FMUL.FTZ R149, R81.reuse, R146.reuse ;  /* 0x0000009251957220 */ /* 0x0c0fe20000410000 */
[----:B------:R-:W-:Y:S02]  /*3360*/  HADD2.F32 R144, -RZ, R143.H0_H0 ;  /* 0x2000008fff907230 */ /* 0x000fe40000004100 */
[C---:B------:R-:W-:Y:S01]  /*3370*/  FMUL.FTZ R150, R48.reuse, R146 ;  /* 0x0000009230967220 */ /* 0x040fe20000410000 */
[--C-:B------:R-:W-:Y:S01]  /*3380*/  HADD2.F32 R83, -RZ, R49.reuse.H1_H1 ;  /* 0x30000031ff537230 */ /* 0x100fe20000004100 */
[----:B------:R-:W-:Y:S01]  /*3390*/  F2FP.F16.E4M3.UNPACK_B R146, R151 ;  /* 0x00000097ff92723e */ /* 0x000fe200020006ff */
[----:B------:R-:W-:Y:S02]  /*33a0*/  HADD2.F32 R82, -RZ, R49.H0_H0 ;  /* 0x20000031ff527230 */ /* 0x000fe40000004100 */
[-C--:B------:R-:W-:Y:S01]  /*33b0*/  FFMA.FTZ R48, R48, R144.reuse, -R149 ;  /* 0x0000009030307223 */ /* 0x080fe20000010895 */
[----:B------:R-:W-:Y:S02]  /*33c0*/  HADD2.F32 R143, -RZ, R143.H1_H1 ;  /* 0x3000008fff8f7230 */ /* 0x000fe40000004100 */
[----:B------:R-:W-:Y:S01]  /*33d0*/  FFMA.FTZ R49, R81, R144, R150 ;  /* 0x0000009051317223 */ /* 0x000fe20000010096 */
[CC--:B------:R-:W-:Y:S01]  /*33e0*/  FMUL.FTZ R149, R83.reuse, R147.reuse ;  /* 0x0000009353957220 */ /* 0x0c0fe20000410000 */
[C---:B------:R-:W-:Y:S01]  /*33f0*/  FMUL.FTZ R154, R82.reuse, R147 ;  /* 0x00000093529a7220 */ /* 0x040fe20000410000 */
[-C--:B------:R-:W-:Y:S01]  /*3400*/  F2FP.F16.E4M3.UNPACK_B R81, R80.reuse.H1 ;  /* 0x00000050ff51723e */ /* 0x080fe200030006ff */
[----:B------:R-:W-:Y:S01]  /*3410*/  HADD2.F32 R144, -RZ, R146.H1_H1 ;  /* 0x30000092ff907230 */ /* 0x000fe20000004100 */
[----:B------:R-:W-:Y:S01]  /*3420*/  F2FP.F16.E4M3.UNPACK_B R80, R80 ;  /* 0x00000050ff50723e */ /* 0x000fe200020006ff */
[-C--:B------:R-:W-:Y:S01]  /*3430*/  FFMA.FTZ R151, R82, R143.reuse, -R149 ;  /* 0x0000008f52977223 */ /* 0x080fe20000010895 */
[----:B------:R-:W-:Y:S01]  /*3440*/  FFMA.FTZ R154, R83, R143, R154 ;  /* 0x0000008f539a7223 */ /* 0x000fe2000001009a */
[----:B------:R-:W-:Y:S01]  /*3450*/  F2FP.F16.E4M3.UNPACK_B R141, R141 ;  /* 0x0000008dff8d723e */ /* 0x000fe200020006ff */
[----:B------:R-:W-:-:S02]  /*3460*/  HADD2.F32 R82, -RZ, R81.H0_H0 ;  /* 0x20000051ff527230 */ /* 0x000fc40000004100 */
[----:B------:R-:W-:Y:S01]  /*3470*/  HADD2.F32 R83, -RZ, R81.H1_H1 ;  /* 0x30000051ff537230 */ /* 0x000fe20000004100 */
[----:B------:R-:W-:Y:S01]  /*3480*/  F2FP.SATFINITE.E4M3.F32.PACK_AB_MERGE_C R156, R154, R151, RZ ;  /* 0x000000979a9c723e */ /* 0x000fe200048070ff */
[----:B------:R-:W-:Y:S02]  /*3490*/  HADD2.F32 R81, -RZ, R80.H0_H0 ;  /* 0x20000050ff517230 */ /* 0x000fe40000004100 */
[-C--:B------:R-:W-:Y:S01]  /*34a0*/  FMUL.FTZ R150, R82, R144.reuse ;  /* 0x0000009052967220 */ /* 0x080fe20000410000 */
[----:B------:R-:W-:Y:S02]  /*34b0*/  HADD2.F32 R146, -RZ, R146.H0_H0 ;  /* 0x20000092ff927230 */ /* 0x000fe40000004100 */
[----:B------:R-:W-:Y:S01]  /*34c0*/  FMUL.FTZ R149, R83, R144 ;  /* 0x0000009053957220 */ /* 0x000fe20000410000 */
[----:B------:R-:W-:Y:S01]  /*34d0*/  HADD2.F32 R80, -RZ, R80.H1_H1 ;  /* 0x30000050ff507230 */ /* 0x000fe20000004100 */
[----:B------:R-:W-:Y:S01]  /*34e0*/  F2FP.SATFINITE.E4M3.F32.PACK_AB_MERGE_C R49, R49, R48, R156 ;  /* 0x000000303131723e */ /* 0x000fe2000480709c */
[----:B------:R-:W-:-:S02]  /*34f0*/  HADD2.F32 R143, -RZ, R141.H1_H1 ;  /* 0x3000008dff8f7230 */ /* 0x000fc40000004100 */
[-C--:B------:R-:W-:Y:S01]  /*3500*/  FMUL.FTZ R147, R81, R146.reuse ;  /* 0x0000009251937220 */ /* 0x080fe20000410000 */
[----:B------:R-:W-:Y:S02]  /*3510*/  HADD2.F32 R141, -RZ, R141.H0_H0 ;  /* 0x2000008dff8d7230 */ /* 0x000fe40000004100 */
[----:B------:R-:W-:Y:S01]  /*3520*/  FMUL.FTZ R144, R80, R146 ;  /* 0x0000009250907220 */ /* 0x000fe20000410000 */
[-C--:B------:R-:W-:Y:S01]  /*3530*/  FFMA.FTZ R82, R82, R143.reuse, -R149 ;  /* 0x0000008f52527223 */ /* 0x080fe20000010895 */
[----:B------:R-:W-:Y:S02]  /*3540*/  FFMA.FTZ R83, R83, R143, R150 ;  /* 0x0000008f53537223 */ /* 0x000fe40000010096 */
[----:B------:R-:W-:Y:S01]  /*3550*/  FFMA.FTZ R149, R81, R141, -R144 ;  /* 0x0000008d51957223 */ /* 0x000fe20000010890 */
[----:B------:R-:W-:Y:S01]  /*3560*/  F2FP.F16.E4M3.UNPACK_B R81, R51.H1 ;  /* 0x00000033ff51723e */ /* 0x000fe200030006ff */
[----:B------:R-:W-:Y:S01]  /*3570*/  FFMA.FTZ R150, R80, R141, R147 ;  /* 0x0000008d50967223 */ /* 0x000fe20000010093 */
[----:B------:R-:W-:-:S02]  /*3580*/  F2FP.F16.E4M3.UNPACK_B R144, R148.H1 ;  /* 0x00000094ff90723e */ /* 0x000fc400030006ff */
[----:B------:R-:W-:Y:S01]  /*3590*/  F2FP.SATFINITE.E4M3.F32.PACK_AB_MERGE_C R155, R83, R82, RZ ;  /* 0x00000052539b723e */ /* 0x000fe200048070ff */
[--C-:B------:R-:W-:Y:S01]  /*35a0*/  HADD2.F32 R83, -RZ, R81.reuse.H1_H1 ;  /* 0x30000051ff537230 */ /* 0x100fe20000004100 */
[-C--:B------:R-:W-:Y:S01]  /*35b0*/  F2FP.F16.E4M3.UNPACK_B R141, R145.reuse.H1 ;  /* 0x00000091ff8d723e */ /* 0x080fe200030006ff */
[----:B------:R-:W-:Y:S01]  /*35c0*/  HADD2.F32 R147, -RZ, R144.H1_H1 ;  /* 0x30000090ff937230 */ /* 0x000fe20000004100 */
[----:B------:R-:W-:Y:S01]  /*35d0*/  F2FP.F16.E4M3.UNPACK_B R80, R50.H1 ;  /* 0x00000032ff50723e */ /* 0x000fe200030006ff */
[----:B------:R-:W-:Y:S01]  /*35e0*/  HADD2.F32 R82, -RZ, R81.H0_H0 ;  /* 0x20000051ff527230 */ /* 0x000fe20000004100 */
[----:B------:R-:W-:Y:S01]  /*35f0*/  F2FP.F16.E4M3.UNPACK_B R148, R148 ;  /* 0x00000094ff94723e */ /* 0x000fe200020006ff */
[----:B------:R-:W-:Y:S01]  /*3600*/  HADD2.F32 R143, -RZ, R141.H1_H1 ;  /* 0x3000008dff8f7230 */ /* 0x000fe20000004100 */
[----:B------:R-:W-:Y:S01]  /*3610*/  F2FP.F16.E4M3.UNPACK_B R145, R145 ;  /* 0x00000091ff91723e */ /* 0x000fe200020006ff */
[----:B------:R-:W-:Y:S02]  /*3620*/  HADD2.F32 R81, -RZ, R80.H1_H1 ;  /* 0x30000050ff517230 */ /* 0x000fe40000004100 */
[----:B------:R-:W-:Y:S01]  /*3630*/  FMUL.FTZ R151, R83, R147 ;  /* 0x0000009353977220 */ /* 0x000fe20000410000 */
[----:B------:R-:W-:-:S02]  /*3640*/  HADD2.F32 R146, -RZ, R148.H1_H1 ;  /* 0x30000094ff927230 */ /* 0x000fc40000004100 */
[C---:B------:R-:W-:Y:S01]  /*3650*/  FMUL.FTZ R154, R82.reuse, R147 ;  /* 0x00000093529a7220 */ /* 0x040fe20000410000 */
[----:B------:R-:W-:Y:S02]  /*3660*/  HADD2.F32 R80, -RZ, R80.H0_H0 ;  /* 0x20000050ff507230 */ /* 0x000fe40000004100 */
[----:B------:R-:W-:Y:S01]  /*3670*/  FFMA.FTZ R151, R82, R143, -R151 ;  /* 0x0000008f52977223 */ /* 0x000fe20000010897 */
[----:B------:R-:W-:Y:S02]  /*3680*/  HADD2.F32 R82, -RZ, R145.H1_H1 ;  /* 0x30000091ff527230 */ /* 0x000fe40000004100 */
[-C--:B------:R-:W-:Y:S01]  /*3690*/  FMUL.FTZ R147, R81, R146.reuse ;  /* 0x0000009251937220 */ /* 0x080fe20000410000 */
[----:B------:R-:W-:Y:S01]  /*36a0*/  F2FP.F16.E4M3.UNPACK_B R51, R51 ;  /* 0x00000033ff33723e */ /* 0x000fe200020006ff */
[C---:B------:R-:W-:Y:S01]  /*36b0*/  FMUL.FTZ R146, R80.reuse, R146 ;  /* 0x0000009250927220 */ /* 0x040fe20000410000 */
[----:B------:R-:W-:Y:S01]  /*36c0*/  F2FP.F16.E4M3.UNPACK_B R50, R50 ;  /* 0x00000032ff32723e */ /* 0x000fe200020006ff */
[----:B------:R-:W-:Y:S01]  /*36d0*/  FFMA.FTZ R147, R80, R82, -R147 ;  /* 0x0000005250937223 */ /* 0x000fe20000010893 */
[----:B------:R-:W-:-:S02]  /*36e0*/  HADD2.F32 R144, -RZ, R144.H0_H0 ;  /* 0x20000090ff907230 */ /* 0x000fc40000004100 */
[----:B------:R-:W-:Y:S01]  /*36f0*/  FFMA.FTZ R146, R81, R82, R146 ;  /* 0x0000005251927223 */ /* 0x000fe20000010092 */
[--C-:B------:R-:W-:Y:S02]  /*3700*/  HADD2.F32 R80, -RZ, R51.reuse.H0_H0 ;  /* 0x20000033ff507230 */ /* 0x100fe40000004100 */
[----:B------:R-:W-:Y:S01]  /*3710*/  FFMA.FTZ R154, R83, R143, R154 ;  /* 0x0000008f539a7223 */ /* 0x000fe2000001009a */
[----:B------:R-:W-:Y:S01]  /*3720*/  HADD2.F32 R81, -RZ, R51.H1_H1 ;  /* 0x30000033ff517230 */ /* 0x000fe20000004100 */
[----:B------:R-:W-:Y:S01]  /*3730*/  F2FP.SATFINITE.E4M3.F32.PACK_AB_MERGE_C R48, R150, R149, R155 ;  /* 0x000000959630723e */ /* 0x000fe2000480709b */
[--C-:B------:R-:W-:Y:S01]  /*3740*/  HADD2.F32 R51, -RZ, R50.reuse.H0_H0 ;  /* 0x20000032ff337230 */ /* 0x100fe20000004100 */
[----:B------:R-:W-:Y:S01]  /*3750*/  F2FP.SATFINITE.E4M3.F32.PACK_AB_MERGE_C R146, R146, R147, RZ ;  /* 0x000000939292723e */ /* 0x000fe200048070ff */
[----:B------:R-:W-:Y:S02]  /*3760*/  HADD2.F32 R50, -RZ, R50.H1_H1 ;  /* 0x30000032ff327230 */ /* 0x000fe40000004100 */
[----:B------:R-:W-:Y:S01]  /*3770*/  FMUL.FTZ R143, R81, R144 ;  /* 0x00000090518f7220 */ /* 0x000fe20000410000 */
[----:B------:R-:W-:-:S02]  /*3780*/  HADD2.F32 R148, -RZ, R148.H0_H0 ;  /* 0x20000094ff947230 */ /* 0x000fc40000004100 */
[----:B------:R-:W-:Y:S01]  /*3790*/  FMUL.FTZ R144, R80, R144 ;  /* 0x0000009050907220 */ /* 0x000fe20000410000 */
[----:B------:R-:W-:Y:S01]  /*37a0*/  HADD2.F32 R141, -RZ, R141.H0_H0 ;  /* 0x2000008dff8d7230 */ /* 0x000fe20000004100 */
[----:B------:R-:W-:Y:S01]  /*37b0*/  F2FP.SATFINITE.E4M3.F32.PACK_AB_MERGE_C R151, R154, R151, RZ ;  /* 0x000000979a97723e */ /* 0x000fe200048070ff */
[----:B------:R-:W-:Y:S02]  /*37c0*/  HADD2.F32 R145, -RZ, R145.H0_H0 ;  /* 0x20000091ff917230 */ /* 0x000fe40000004100 */
[-C--:B------:R-:W-:Y:S01]  /*37d0*/  FMUL.FTZ R82, R50, R148.reuse ;  /* 0x0000009432527220 */ /* 0x080fe20000410000 */
[----:B------:R-:W-:Y:S01]  /*37e0*/  FMUL.FTZ R83, R51, R148 ;  /* 0x0000009433537220 */ /* 0x000fe20000410000 */
[-C--:B------:R-:W-:Y:S01]  /*37f0*/  FFMA.FTZ R143, R80, R141.reuse, -R143 ;  /* 0x0000008d508f7223 */ /* 0x080fe2000001088f */
[----:B------:R-:W-:Y:S01]  /*3800*/  FFMA.FTZ R144, R81, R141, R144 ;  /* 0x0000008d51907223 */ /* 0x000fe20000010090 */
[-C--:B------:R-:W-:Y:S01]  /*3810*/  FFMA.FTZ R82, R51, R145.reuse, -R82 ;  /* 0x0000009133527223 */ /* 0x080fe20000010852 */
[----:B------:R-:W-:-:S03]  /*3820*/  FFMA.FTZ R83, R50, R145, R83 ;  /* 0x0000009132537223 */ /* 0x000fc60000010053 */
[----:B------:R-:W-:Y:S02]  /*3830*/  F2FP.SATFINITE.E4M3.F32.PACK_AB_MERGE_C R51, R144, R143, R151 ;  /* 0x0000008f9033723e */ /* 0x000fe40004807097 */
[----:B------:R-:W-:-:S07]  /*3840*/  F2FP.SATFINITE.E4M3.F32.PACK_AB_MERGE_C R50, R83, R82, R146 ;  /* 0x000000525332723e */ /* 0x000fce0004807092 */
.L_x_371:
[----:B------:R-:W-:Y:S05]  /*3850*/  BSYNC B3 ;  /* 0x0000000000037941 */ /* 0x000fea0003800000 */
.L_x_370:
[----:B------:R-:W-:Y:S02]  /*3860*/  ULDC.64 UR4, c[0x0][0x2e8] ;  /* 0x0000ba0000047ab9 */ /* 0x000fe40000000a00 */
[----:B------:R-:W-:-:S04]  /*3870*/  IADD3 R80, P2, P6, R138, UR4, R100 ;  /* 0x000000048a507c10 */ /* 0x000fc8000fe5e064 */
[----:B------:R-:W-:-:S05]  /*3880*/  IADD3.X R81, R139, UR5, R40, P2, P6 ;  /* 0x000000058b517c10 */ /* 0x000fca00097ec428 */
[----:B--2---:R2:W-:Y:S04]  /*3890*/  STG.E.128 desc[UR42][R80.64], R48 ;  /* 0x0000003050007986 */ /* 0x0045e8000c101d2a */
.L_x_369:
[----:B------:R-:W-:Y:S05]  /*38a0*/  BSYNC B2 ;  /* 0x0000000000027941 */ /* 0x000fea0003800000 */
.L_x_368:
[----:B------:R-:W-:Y:S05]  /*38b0*/  @P1 BRA `(.L_x_367) ;  /* 0x0000000400d01947 */ /* 0x000fea0003800000 */
[----:B0-2---:R0:W2:Y:S01]  /*38c0*/  LDS.128 R48, [R113+0x2c400] ;  /* 0x02c4000071307984 */ /* 0x0050a20000000c00 */
[----:B------:R-:W-:Y:S01]  /*38d0*/  ISETP.GE.AND P2, PT, R233, R122, PT ;  /* 0x0000007ae900720c */ /* 0x000fe20003f46270 */
[----:B------:R-:W-:-:S12]  /*38e0*/  BSSY B2, `(.L_x_372) ;  /* 0x000006d000027945 */ /* 0x000fd80003800000 */
[----:B0-----:R-:W-:Y:S05]  /*38f0*/  @P2 BRA `(.L_x_373) ;  /* 0x0000000400ac2947 */ /* 0x001fea0003800000 */
[----:B------:R-:W-:Y:S02]  /*3900*/  SHF.R.U32.HI R141, RZ, 0x8, R77 ;  /* 0x00000008ff8d7819 */ /* 0x000fe4000001164d */
[----:B------:R-:W-:Y:S02]  /*3910*/  SHF.R.U32.HI R83, RZ, 0x18, R79 ;  /* 0x00000018ff537819 */ /* 0x000fe4000001164f */
        /* <DEDUP_REMOVED lines=10> */
[----:B------:R-:W-:Y:S01]  /*39c0*/  IMAD.U32 R81, R81, 0x10000, RZ ;  /* 0x0001000051517824 */ /* 0x000fe200078e00ff */
[----:B--2---:R-:W-:Y:S02]  /*39d0*/  MOV R76, R48 ;  /* 0x00000030004c7202 */ /* 0x004fe40000000f00 */
[----:B------:R-:W-:Y:S01]  /*39e0*/  LOP3.LUT R77, R77, 0xff00, R78, 0xf8, !PT ;  /* 0x0000ff004d4d7812 */ /* 0x000fe200078ef84e */
[----:B------:R-:W-:Y:S01]  /*39f0*/  IMAD.U32 R78, R82, 0x10000, RZ ;  /* 0x00010000524e7824 */ /* 0x000fe200078e00ff */
[----:B------:R-:W-:-:S02]  /*3a00*/  LOP3.LUT R80, R79, 0xff00, R80, 0xf8, !PT ;  /* 0x0000ff004f507812 */ /* 0x000fc400078ef850 */
[----:B------:R-:W-:Y:S02]  /*3a10*/  F2FP.F16.E4M3.UNPACK_B R48, R49 ;  /* 0x00000031ff30723e */ /* 0x000fe400020006ff */
        /* <DEDUP_REMOVED lines=10> */
[--C-:B------:R-:W-:Y:S02]  /*3ac0*/  HADD2.F32 R81, -RZ, R80.reuse.H0_H0 ;  /* 0x20000050ff517230 */ /* 0x100fe40000004100 */
[----:B------:R-:W-:Y:S01]  /*3ad0*/  FMUL.FTZ R144, R48, R83 ;  /* 0x0000005330907220 */ /* 0x000fe20000410000 */
[--C-:B------:R-:W-:Y:S01]  /*3ae0*/  HADD2.F32 R79, -RZ, R49.reuse.H1_H1 ;  /* 0x30000031ff4f7230 */ /* 0x100fe20000004100 */
[----:B------:R-:W-:Y:S01]  /*3af0*/  F2FP.F16.E4M3.UNPACK_B R140, R140 ;  /* 0x0000008cff8c723e */ /* 0x000fe200020006ff */
[----:B------:R-:W-:Y:S02]  /*3b00*/  HADD2.F32 R78, -RZ, R49.H0_H0 ;  /* 0x20000031ff4e7230 */ /* 0x000fe40000004100 */
[----:B------:R-:W-:Y:S01]  /*3b10*/  FFMA.FTZ R49, R77, R81, R144 ;  /* 0x000000514d317223 */ /* 0x000fe20000010090 */
[----:B------:R-:W-:Y:S02]  /*3b20*/  HADD2.F32 R80, -RZ, R80.H1_H1 ;  /* 0x30000050ff507230 */ /* 0x000fe40000004100 */
[CC--:B------:R-:W-:Y:S01]  /*3b30*/  FMUL.FTZ R83, R79.reuse, R141.reuse ;  /* 0x0000008d4f537220 */ /* 0x0c0fe20000410000 */
[----:B------:R-:W-:Y:S01]  /*3b40*/  F2FP.F16.E4M3.UNPACK_B R77, R76.H1 ;  /* 0x0000004cff4d723e */ /* 0x000fe200030006ff */
[----:B------:R-:W-:Y:S01]  /*3b50*/  FMUL.FTZ R146, R78, R141 ;  /* 0x0000008d4e927220 */ /* 0x000fe20000410000 */
[----:B------:R-:W-:Y:S01]  /*3b60*/  FFMA.FTZ R48, R48, R81, -R145 ;  /* 0x0000005130307223 */ /* 0x000fe20000010891 */
[----:B------:R-:W-:Y:S01]  /*3b70*/  FFMA.FTZ R145, R78, R80, -R83 ;  /* 0x000000504e917223 */ /* 0x000fe20000010853 */
[----:B------:R-:W-:Y:S01]  /*3b80*/  F2FP.F16.E4M3.UNPACK_B R76, R76 ;  /* 0x0000004cff4c723e */ /* 0x000fe200020006ff */
[----:B------:R-:W-:Y:S01]  /*3b90*/  FFMA.FTZ R148, R79, R80, R146 ;  /* 0x000000504f947223 */ /* 0x000fe20000010092 */
[----:B------:R-:W-:Y:S01]  /*3ba0*/  F2FP.F16.E4M3.UNPACK_B R133, R133 ;  /* 0x00000085ff85723e */ /* 0x000fe200020006ff */
[----:B------:R-:W-:-:S02]  /*3bb0*/  HADD2.F32 R81, -RZ, R140.H1_H1 ;  /* 0x3000008cff517230 */ /* 0x000fc40000004100 */
[--C-:B------:R-:W-:Y:S01]  /*3bc0*/  HADD2.F32 R78, -RZ, R77.reuse.H0_H0 ;  /* 0x2000004dff4e7230 */ /* 0x100fe20000004100 */
[----:B------:R-:W-:Y:S01]  /*3bd0*/  F2FP.SATFINITE.E4M3.F32.PACK_AB_MERGE_C R150, R148, R145, RZ ;  /* 0x000000919496723e */ /* 0x000fe200048070ff */
[----:B------:R-:W-:Y:S02]  /*3be0*/  HADD2.F32 R79, -RZ, R77.H1_H1 ;  /* 0x3000004dff4f7230 */ /* 0x000fe40000004100 */
[----:B------:R-:W-:Y:S02]  /*3bf0*/  HADD2.F32 R77, -RZ, R76.H0_H0 ;  /* 0x2000004cff4d7230 */ /* 0x000fe40000004100 */
[-C--:B------:R-:W-:Y:S01]  /*3c00*/  FMUL.FTZ R146, R78, R81.reuse ;  /* 0x000000514e927220 */ /* 0x080fe20000410000 */
[----:B------:R-:W-:Y:S02]  /*3c10*/  HADD2.F32 R80, -RZ, R133.H1_H1 ;  /* 0x30000085ff507230 */ /* 0x000fe40000004100 */
[----:B------:R-:W-:Y:S01]  /*3c20*/  FMUL.FTZ R83, R79, R81 ;  /* 0x000000514f537220 */ /* 0x000fe20000410000 */
[----:B------:R-:W-:Y:S01]  /*3c30*/  HADD2.F32 R140, -RZ, R140.H0_H0 ;  /* 0x2000008cff8c7230 */ /* 0x000fe20000004100 */
[----:B------:R-:W-:Y:S01]  /*3c40*/  F2FP.SATFINITE.E4M3.F32.PACK_AB_MERGE_C R49, R49, R48, R150 ;  /* 0x000000303131723e */ /* 0x000fe20004807096 */
[----:B------:R-:W-:-:S02]  /*3c50*/  HADD2.F32 R76, -RZ, R76.H1_H1 ;  /* 0x3000004cff4c7230 */ /* 0x000fc40000004100 */
[-C--:B------:R-:W-:Y:S01]  /*3c60*/  FFMA.FTZ R83, R78, R80.reuse, -R83 ;  /* 0x000000504e537223 */ /* 0x080fe20000010853 */
[----:B------:R-:W-:Y:S02]  /*3c70*/  HADD2.F32 R133, -RZ, R133.H0_H0 ;  /* 0x20000085ff857230 */ /* 0x000fe40000004100 */
[----:B------:R-:W-:Y:S01]  /*3c80*/  FFMA.FTZ R146, R79, R80, R146 ;  /* 0x000000504f927223 */ /* 0x000fe20000010092 */
[CC--:B------:R-:W-:Y:S01]  /*3c90*/  FMUL.FTZ R81, R77.reuse, R140.reuse ;  /* 0x0000008c4d517220 */ /* 0x0c0fe20000410000 */
[----:B------:R-:W-:Y:S01]  /*3ca0*/  FMUL.FTZ R144, R76, R140 ;  /* 0x0000008c4c907220 */ /* 0x000fe20000410000 */
[----:B------:R-:W-:Y:S02]  /*3cb0*/  F2FP.F16.E4M3.UNPACK_B R80, R82.H1 ;  /* 0x00000052ff50723e */ /* 0x000fe400030006ff */
[----:B------:R-:W-:Y:S01]  /*3cc0*/  F2FP.SATFINITE.E4M3.F32.PACK_AB_MERGE_C R149, R146, R83, RZ ;  /* 0x000000539295723e */ /* 0x000fe200048070ff */
[----:B------:R-:W-:Y:S01]  /*3cd0*/  FFMA.FTZ R144, R77, R133, -R144 ;  /* 0x000000854d907223 */ /* 0x000fe20000010890 */
[----:B------:R-:W-:Y:S01]  /*3ce0*/  F2FP.F16.E4M3.UNPACK_B R77, R51.H1 ;  /* 0x00000033ff4d723e */ /* 0x000fe200030006ff */
[----:B------:R-:W-:Y:S01]  /*3cf0*/  FFMA.FTZ R141, R76, R133, R81 ;  /* 0x000000854c8d7223 */ /* 0x000fe20000010051 */
[-C--:B------:R-:W-:Y:S01]  /*3d00*/  F2FP.F16.E4M3.UNPACK_B R83, R143.reuse.H1 ;  /* 0x0000008fff53723e */ /* 0x080fe200030006ff */
[----:B------:R-:W-:Y:S01]  /*3d10*/  HADD2.F32 R81, -RZ, R80.H1_H1 ;  /* 0x30000050ff517230 */ /* 0x000fe20000004100 */
[----:B------:R-:W-:Y:S01]  /*3d20*/  F2FP.F16.E4M3.UNPACK_B R76, R50.H1 ;  /* 0x00000032ff4c723e */ /* 0x000fe200030006ff */
[----:B------:R-:W-:Y:S01]  /*3d30*/  HADD2.F32 R79, -RZ, R77.H1_H1 ;  /* 0x3000004dff4f7230 */ /* 0x000fe20000004100 */
[----:B------:R-:W-:Y:S01]  /*3d40*/  F2FP.F16.E4M3.UNPACK_B R143, R143 ;  /* 0x0000008fff8f723e */ /* 0x000fe200020006ff */
[----:B------:R-:W-:Y:S01]  /*3d50*/  HADD2.F32 R140, -RZ, R83.H1_H1 ;  /* 0x30000053ff8c7230 */ /* 0x000fe20000004100 */
[----:B------:R-:W-:Y:S01]  /*3d60*/  F2FP.F16.E4M3.UNPACK_B R82, R82 ;  /* 0x00000052ff52723e */ /* 0x000fe200020006ff */
[----:B------:R-:W-:Y:S01]  /*3d70*/  HADD2.F32 R78, -RZ, R77.H0_H0 ;  /* 0x2000004dff4e7230 */ /* 0x000fe20000004100 */
[----:B------:R-:W-:Y:S01]  /*3d80*/  F2FP.F16.E4M3.UNPACK_B R51, R51 ;  /* 0x00000033ff33723e */ /* 0x000fe200020006ff */
[----:B------:R-:W-:-:S02]  /*3d90*/  HADD2.F32 R77, -RZ, R76.H1_H1 ;  /* 0x3000004cff4d7230 */ /* 0x000fc40000004100 */
[-C--:B------:R-:W-:Y:S01]  /*3da0*/  FMUL.FTZ R145, R79, R140.reuse ;  /* 0x0000008c4f917220 */ /* 0x080fe20000410000 */
[--C-:B------:R-:W-:Y:S02]  /*3db0*/  HADD2.F32 R133, -RZ, R143.reuse.H1_H1 ;  /* 0x3000008fff857230 */ /* 0x100fe40000004100 */
[C---:B------:R-:W-:Y:S01]  /*3dc0*/  FMUL.FTZ R146, R78.reuse, R140 ;  /* 0x0000008c4e927220 */ /* 0x040fe20000410000 */
[----:B------:R-:W-:Y:S02]  /*3dd0*/  HADD2.F32 R76, -RZ, R76.H0_H0 ;  /* 0x2000004cff4c7230 */ /* 0x000fe40000004100 */
[----:B------:R-:W-:Y:S01]  /*3de0*/  FFMA.FTZ R147, R78, R81, -R145 ;  /* 0x000000514e937223 */ /* 0x000fe20000010891 */
[----:B------:R-:W-:Y:S02]  /*3df0*/  HADD2.F32 R78, -RZ, R82.H1_H1 ;  /* 0x30000052ff4e7230 */ /* 0x000fe40000004100 */
[-C--:B------:R-:W-:Y:S01]  /*3e00*/  FMUL.FTZ R145, R77, R133.reuse ;  /* 0x000000854d917220 */ /* 0x080fe20000410000 */
[----:B------:R-:W-:Y:S01]  /*3e10*/  F2FP.F16.E4M3.UNPACK_B R50, R50 ;  /* 0x00000032ff32723e */ /* 0x000fe200020006ff */
[----:B------:R-:W-:Y:S01]  /*3e20*/  FMUL.FTZ R140, R76, R133 ;  /* 0x000000854c8c7220 */ /* 0x000fe20000410000 */
[----:B------:R-:W-:-:S02]  /*3e30*/  HADD2.F32 R143, -RZ, R143.H0_H0 ;  /* 0x2000008fff8f7230 */ /* 0x000fc40000004100 */
[-C--:B------:R-:W-:Y:S01]  /*3e40*/  FFMA.FTZ R145, R76, R78.reuse, -R145 ;  /* 0x0000004e4c917223 */ /* 0x080fe20000010891 */
[--C-:B------:R-:W-:Y:S02]  /*3e50*/  HADD2.F32 R76, -RZ, R51.reuse.H0_H0 ;  /* 0x20000033ff4c7230 */ /* 0x100fe40000004100 */
[----:B------:R-:W-:Y:S01]  /*3e60*/  FFMA.FTZ R140, R77, R78, R140 ;  /* 0x0000004e4d8c7223 */ /* 0x000fe2000001008c */
[----:B------:R-:W-:Y:S02]  /*3e70*/  HADD2.F32 R77, -RZ, R51.H1_H1 ;  /* 0x30000033ff4d7230 */ /* 0x000fe40000004100 */
[----:B------:R-:W-:Y:S01]  /*3e80*/  FFMA.FTZ R148, R79, R81, R146 ;  /* 0x000000514f947223 */ /* 0x000fe20000010092 */
[--C-:B------:R-:W-:Y:S01]  /*3e90*/  HADD2.F32 R51, -RZ, R50.reuse.H0_H0 ;  /* 0x20000032ff337230 */ /* 0x100fe20000004100 */
[----:B------:R-:W-:Y:S01]  /*3ea0*/  F2FP.SATFINITE.E4M3.F32.PACK_AB_MERGE_C R48, R141, R144, R149 ;  /* 0x000000908d30723e */ /* 0x000fe20004807095 */
[----:B------:R-:W-:Y:S01]  /*3eb0*/  HADD2.F32 R50, -RZ, R50.H1_H1 ;  /* 0x30000032ff327230 */ /* 0x000fe20000004100 */
[----:B------:R-:W-:Y:S01]  /*3ec0*/  F2FP.SATFINITE.E4M3.F32.PACK_AB_MERGE_C R140, R140, R145, RZ ;  /* 0x000000918c8c723e */ /* 0x000fe200048070ff */
[----:B------:R-:W-:Y:S01]  /*3ed0*/  HADD2.F32 R83, -RZ, R83.H0_H0 ;  /* 0x20000053ff537230 */ /* 0x000fe20000004100 */
[----:B------:R-:W-:Y:S01]  /*3ee0*/  F2FP.SATFINITE.E4M3.F32.PACK_AB_MERGE_C R147, R148, R147, RZ ;  /* 0x000000939493723e */ /* 0x000fe200048070ff */
[----:B------:R-:W-:-:S02]  /*3ef0*/  HADD2.F32 R80, -RZ, R80.H0_H0 ;  /* 0x20000050ff507230 */ /* 0x000fc40000004100 */
[----:B------:R-:W-:Y:S01]  /*3f00*/  FMUL.FTZ R78, R50, R143 ;  /* 0x0000008f324e7220 */ /* 0x000fe20000410000 */
[----:B------:R-:W-:Y:S02]  /*3f10*/  HADD2.F32 R82, -RZ, R82.H0_H0 ;  /* 0x20000052ff527230 */ /* 0x000fe40000004100 */
[-C--:B------:R-:W-:Y:S01]  /*3f20*/  FMUL.FTZ R79, R77, R83.reuse ;  /* 0x000000534d4f7220 */ /* 0x080fe20000410000 */
[C---:B------:R-:W-:Y:S01]  /*3f30*/  FMUL.FTZ R146, R76.reuse, R83 ;  /* 0x000000534c927220 */ /* 0x040fe20000410000 */
[----:B------:R-:W-:Y:S02]  /*3f40*/  FMUL.FTZ R143, R51, R143 ;  /* 0x0000008f338f7220 */ /* 0x000fe40000410000 */
[-C--:B------:R-:W-:Y:S01]  /*3f50*/  FFMA.FTZ R79, R76, R80.reuse, -R79 ;  /* 0x000000504c4f7223 */ /* 0x080fe2000001084f */
[----:B------:R-:W-:Y:S01]  /*3f60*/  FFMA.FTZ R146, R77, R80, R146 ;  /* 0x000000504d927223 */ /* 0x000fe20000010092 */
[-C--:B------:R-:W-:Y:S01]  /*3f70*/  FFMA.FTZ R78, R51, R82.reuse, -R78 ;  /* 0x00000052334e7223 */ /* 0x080fe2000001084e */
[----:B------:R-:W-:-:S03]  /*3f80*/  FFMA.FTZ R143, R50, R82, R143 ;  /* 0x00000052328f7223 */ /* 0x000fc6000001008f */
[----:B------:R-:W-:Y:S02]  /*3f90*/  F2FP.SATFINITE.E4M3.F32.PACK_AB_MERGE_C R51, R146, R79, R147 ;  /* 0x0000004f9233723e */ /* 0x000fe40004807093 */
[----:B------:R-:W-:-:S07]  /*3fa0*/  F2FP.SATFINITE.E4M3.F32.PACK_AB_MERGE_C R50, R143, R78, R140 ;  /* 0x0000004e8f32723e */ /* 0x000fce000480708c */
.L_x_373:
[----:B------:R-:W-:Y:S05]  /*3fb0*/  BSYNC B2 ;  /* 0x0000000000027941 */ /* 0x000fea0003800000 */
.L_x_372:
[----:B------:R-:W-:Y:S02]  /*3fc0*/  ULDC.64 UR4, c[0x0][0x2e8] ;  /* 0x0000ba0000047ab9 */ /* 0x000fe40000000a00 */
[----:B------:R-:W-:-:S04]  /*3fd0*/  IADD3 R76, P2, P6, R41, UR4, R138 ;  /* 0x00000004294c7c10 */ /* 0x000fc8000fe5e08a */
[----:B------:R-:W-:-:S05]  /*3fe0*/  IADD3.X R77, R106, UR5, R139, P2, P6 ;  /* 0x000000056a4d7c10 */ /* 0x000fca00097ec48b */
[----:B--2---:R3:W-:Y:S04]  /*3ff0*/  STG.E.128 desc[UR42][R76.64], R48 ;  /* 0x000000304c007986 */ /* 0x0047e8000c101d2a */
.L_x_367:
[----:B------:R-:W-:Y:S05]  /*4000*/  BSYNC B1 ;  /* 0x0000000000017941 */ /* 0x000fea0003800000 */
.L_x_366:
[----:B------:R-:W-:Y:S04]  /*4010*/  BSSY B1, `(.L_x_374) ;  /* 0x00000f0000017945 */ /* 0x000fe80003800000 */
[----:B------:R-:W-:Y:S05]  /*4020*/  @P3 BRA `(.L_x_375) ;  /* 0x0000000c00b83947 */ /* 0x000fea0003800000 */
[----:B---3--:R-:W-:Y:S01]  /*4030*/  IADD3 R76, P2, P3, R130, R120, R16 ;  /* 0x00000078824c7210 */ /* 0x008fe20007b5e010 */
[----:B------:R-:W-:Y:S03]  /*4040*/  BSSY B2, `(.L_x_376) ;  /* 0x0000077000027945 */ /* 0x000fe60003800000 */
[----:B------:R-:W-:Y:S01]  /*4050*/  IADD3.X R77, R5, R123, R17, P2, P3 ;  /* 0x0000007b054d7210 */ /* 0x000fe200017e6411 */
[----:B------:R-:W-:Y:S08]  /*4060*/  @P0 BRA `(.L_x_377) ;  /* 0x0000000400d00947 */ /* 0x000ff00003800000 */
        /* <DEDUP_REMOVED lines=14> */
[----:B------:R-:W-:Y:S01]  /*4150*/  IMAD.U32 R79, R79, 0x10000, RZ ;  /* 0x000100004f4f7824 */ /* 0x000fe200078e00ff */
[----:B------:R-:W-:Y:S01]  /*4160*/  PRMT R73, R83, 0x654, R72 ;  /* 0x0000065453497816 */ /* 0x000fe20000000048 */
[----:B--2---:R-:W-:Y:S01]  /*4170*/  IMAD.MOV.U32 R72, RZ, RZ, R48 ;  /* 0x000000ffff487224 */ /* 0x004fe200078e0030 */
[----:B------:R-:W-:Y:S02]  /*4180*/  SHF.L.U32 R78, R78, 0x8, RZ ;  /* 0x000000084e4e7819 */ /* 0x000fe400000006ff */
        /* <DEDUP_REMOVED lines=19> */
[-C--:B------:R-:W-:Y:S01]  /*42c0*/  FFMA.FTZ R49, R73, R79.reuse, R138 ;  /* 0x0000004f49317223 */ /* 0x080fe2000001008a */
[----:B------:R-:W-:Y:S02]  /*42d0*/  HADD2.F32 R78, -RZ, R78.H1_H1 ;  /* 0x3000004eff4e7230 */ /* 0x000fe40000004100 */
[C---:B------:R-:W-:Y:S01]  /*42e0*/  FMUL.FTZ R81, R75.reuse, R82 ;  /* 0x000000524b517220 */ /* 0x040fe20000410000 */
        /* <DEDUP_REMOVED lines=25> */
[-C--:B------:R-:W-:Y:S01]  /*4480*/  FFMA.FTZ R137, R73, R136.reuse, -R82 ;  /* 0x0000008849897223 */ /* 0x080fe20000010852 */
        /* <DEDUP_REMOVED lines=18> */
[----:B------:R-:W-:Y:S01]  /*45b0*/  FMUL.FTZ R133, R73, R82 ;  /* 0x0000005249857220 */ /* 0x000fe20000410000 */
        /* <DEDUP_REMOVED lines=26> */
.L_x_379:
[----:B------:R-:W-:Y:S05]  /*4760*/  BSYNC B3 ;  /* 0x0000000000037941 */ /* 0x000fea0003800000 */
.L_x_378:
[----:B------:R-:W-:Y:S02]  /*4770*/  ULDC.64 UR4, c[0x0][0x2e8] ;  /* 0x0000ba0000047ab9 */ /* 0x000fe40000000a00 */
[----:B------:R-:W-:-:S04]  /*4780*/  IADD3 R72, P2, P3, R76, UR4, R100 ;  /* 0x000000044c487c10 */ /* 0x000fc8000fb5e064 */
[----:B------:R-:W-:-:S05]  /*4790*/  IADD3.X R73, R77, UR5, R40, P2, P3 ;  /* 0x000000054d497c10 */ /* 0x000fca00097e6428 */
[----:B--2---:R3:W-:Y:S04]  /*47a0*/  STG.E.128 desc[UR42][R72.64], R48 ;  /* 0x0000003048007986 */ /* 0x0047e8000c101d2a */
.L_x_377:
[----:B------:R-:W-:Y:S05]  /*47b0*/  BSYNC B2 ;  /* 0x0000000000027941 */ /* 0x000fea0003800000 */
.L_x_376:
[----:B------:R-:W-:Y:S05]  /*47c0*/  @P1 BRA `(.L_x_375) ;  /* 0x0000000400d01947 */ /* 0x000fea0003800000 */
[----:B0-23--:R0:W2:Y:S01]  /*47d0*/  LDS.128 R48, [R113+0x2d400] ;  /* 0x02d4000071307984 */ /* 0x00d0a20000000c00 */
[----:B------:R-:W-:Y:S01]  /*47e0*/  ISETP.GE.AND P2, PT, R233, R122, PT ;  /* 0x0000007ae900720c */ /* 0x000fe20003f46270 */
[----:B------:R-:W-:-:S12]  /*47f0*/  BSSY B2, `(.L_x_380) ;  /* 0x000006d000027945 */ /* 0x000fd80003800000 */
[----:B0-----:R-:W-:Y:S05]  /*4800*/  @P2 BRA `(.L_x_381) ;  /* 0x0000000400ac2947 */ /* 0x001fea0003800000 */
[--C-:B------:R-:W-:Y:S02]  /*4810*/  SHF.R.U32.HI R78, RZ, 0x10, R69.reuse ;  /* 0x00000010ff4e7819 */ /* 0x100fe40000011645 */
[--C-:B------:R-:W-:Y:S02]  /*4820*/  SHF.R.U32.HI R74, RZ, 0x8, R69.reuse ;  /* 0x00000008ff4a7819 */ /* 0x100fe40000011645 */
[----:B------:R-:W-:Y:S02]  /*4830*/  LOP3.LUT R68, R69, 0xff, RZ, 0xc0, !PT ;  /* 0x000000ff45447812 */ /* 0x000fe400078ec0ff */
[----:B------:R-:W-:Y:S02]  /*4840*/  SHF.R.U32.HI R79, RZ, 0x18, R69 ;  /* 0x00000018ff4f7819 */ /* 0x000fe40000011645 */
[----:B------:R-:W-:Y:S02]  /*4850*/  SHF.R.U32.HI R73, RZ, 0x8, R71 ;  /* 0x00000008ff497819 */ /* 0x000fe40000011647 */
[----:B------:R-:W-:-:S02]  /*4860*/  LOP3.LUT R69, R71, 0xff, RZ, 0xc0, !PT ;  /* 0x000000ff47457812 */ /* 0x000fc400078ec0ff */
[--C-:B------:R-:W-:Y:S02]  /*4870*/  SHF.R.U32.HI R72, RZ, 0x18, R71.reuse ;  /* 0x00000018ff487819 */ /* 0x100fe40000011647 */
[----:B------:R-:W-:Y:S01]  /*4880*/  SHF.R.U32.HI R75, RZ, 0x10, R71 ;  /* 0x00000010ff4b7819 */ /* 0x000fe20000011647 */
[----:B------:R-:W-:Y:S01]  /*4890*/  IMAD.SHL.U32 R71, R73, 0x100, RZ ;  /* 0x0000010049477824 */ /* 0x000fe200078e00ff */
[----:B------:R-:W-:Y:S02]  /*48a0*/  PRMT R72, R72, 0x654, R69 ;  /* 0x0000065448487816 */ /* 0x000fe40000000045 */
[----:B------:R-:W-:Y:S01]  /*48b0*/  PRMT R70, R79, 0x654, R68 ;  /* 0x000006544f467816 */ /* 0x000fe20000000044 */
[----:B--2---:R-:W-:Y:S01]  /*48c0*/  IMAD.MOV.U32 R68, RZ, RZ, R48 ;  /* 0x000000ffff447224 */ /* 0x004fe200078e0030 */
[----:B------:R-:W-:Y:S02]  /*48d0*/  SHF.L.U32 R69, R74, 0x8, RZ ;  /* 0x000000084a457819 */ /* 0x000fe400000006ff */
[----:B------:R-:W-:-:S02]  /*48e0*/  LOP3.LUT R74, R72, 0xff00, R71, 0xf8, !PT ;  /* 0x0000ff00484a7812 */ /* 0x000fc400078ef847 */
[----:B------:R-:W-:Y:S01]  /*48f0*/  LOP3.LUT R70, R70, 0xff00, R69, 0xf8, !PT ;  /* 0x0000ff0046467812 */ /* 0x000fe200078ef845 */
[----:B------:R-:W-:Y:S01]  /*4900*/  IMAD.U32 R69, R78, 0x10000, RZ ;  /* 0x000100004e457824 */ /* 0x000fe200078e00ff */
[----:B------:R-:W-:Y:S02]  /*4910*/  SHF.L.U32 R71, R75, 0x10, RZ ;  /* 0x000000104b477819 */ /* 0x000fe400000006ff */
[----:B------:R-:W-:Y:S02]  /*4920*/  F2FP.F16.E4M3.UNPACK_B R72, R135.H1 ;  /* 0x00000087ff48723e */ /* 0x000fe400030006ff */
[-C--:B------:R-:W-:Y:S02]  /*4930*/  F2FP.F16.E4M3.UNPACK_B R48, R49.reuse ;  /* 0x00000031ff30723e */ /* 0x080fe400020006ff */
[----:B------:R-:W-:Y:S01]  /*4940*/  F2FP.F16.E4M3.UNPACK_B R49, R49.H1 ;  /* 0x00000031ff31723e */ /* 0x000fe200030006ff */
[--C-:B------:R-:W-:Y:S01]  /*4950*/  HADD2.F32 R75, -RZ, R72.reuse.H1_H1 ;  /* 0x30000048ff4b7230 */ /* 0x100fe20000004100 */
[----:B------:R-:W-:Y:S01]  /*4960*/  LOP3.LUT R78, R74, 0xff0000, R71, 0xf8, !PT ;  /* 0x00ff00004a4e7812 */ /* 0x000fe200078ef847 */
[----:B------:R-:W-:Y:S01]  /*4970*/  HADD2.F32 R74, -RZ, R72.H0_H0 ;  /* 0x20000048ff4a7230 */ /* 0x000fe20000004100 */
[----:B------:R-:W-:Y:S01]  /*4980*/  LOP3.LUT R73, R70, 0xff0000, R69, 0xf8, !PT ;  /* 0x00ff000046497812 */ /* 0x000fe200078ef845 */
[--C-:B------:R-:W-:Y:S01]  /*4990*/  HADD2.F32 R69, -RZ, R48.reuse.H1_H1 ;  /* 0x30000030ff457230 */ /* 0x100fe20000004100 */
[----:B------:R-:W-:Y:S01]  /*49a0*/  F2FP.F16.E4M3.UNPACK_B R71, R134.H1 ;  /* 0x00000086ff47723e */ /* 0x000fe200030006ff */
[----:B------:R-:W-:Y:S01]  /*49b0*/  HADD2.F32 R70, -RZ, R49.H1_H1 ;  /* 0x30000031ff467230 */ /* 0x000fe20000004100 */
[----:B------:R-:W-:Y:S01]  /*49c0*/  F2FP.F16.E4M3.UNPACK_B R135, R135 ;  /* 0x00000087ff87723e */ /* 0x000fe200020006ff */
[----:B------:R-:W-:-:S02]  /*49d0*/  HADD2.F32 R48, -RZ, R48.H0_H0 ;  /* 0x20000030ff307230 */ /* 0x000fc40000004100 */
[-C--:B------:R-:W-:Y:S01]  /*49e0*/  FMUL.FTZ R79, R69, R74.reuse ;  /* 0x0000004a454f7220 */ /* 0x080fe20000410000 */
[----:B------:R-:W-:Y:S02]  /*49f0*/  HADD2.F32 R72, -RZ, R71.H0_H0 ;  /* 0x20000047ff487230 */ /* 0x000fe40000004100 */
[-C--:B------:R-:W-:Y:S01]  /*4a00*/  FMUL.FTZ R80, R70, R75.reuse ;  /* 0x0000004b46507220 */ /* 0x080fe20000410000 */
[----:B------:R-:W-:Y:S02]  /*4a10*/  HADD2.F32 R49, -RZ, R49.H0_H0 ;  /* 0x20000031ff317230 */ /* 0x000fe40000004100 */
[C---:B------:R-:W-:Y:S01]  /*4a20*/  FMUL.FTZ R74, R48.reuse, R74 ;  /* 0x0000004a304a7220 */ /* 0x040fe20000410000 */
[----:B------:R-:W-:Y:S02]  /*4a30*/  HADD2.F32 R71, -RZ, R71.H1_H1 ;  /* 0x30000047ff477230 */ /* 0x000fe40000004100 */
[----:B------:R-:W-:Y:S01]  /*4a40*/  FFMA.FTZ R48, R48, R72, -R79 ;  /* 0x0000004830307223 */ /* 0x000fe2000001084f */
[----:B------:R-:W-:Y:S01]  /*4a50*/  F2FP.F16.E4M3.UNPACK_B R134, R134 ;  /* 0x00000086ff86723e */ /* 0x000fe200020006ff */
[----:B------:R-:W-:Y:S01]  /*4a60*/  FMUL.FTZ R75, R49, R75 ;  /* 0x0000004b314b7220 */ /* 0x000fe20000410000 */
[----:B------:R-:W-:Y:S01]  /*4a70*/  FFMA.FTZ R81, R69, R72, R74 ;  /* 0x0000004845517223 */ /* 0x000fe2000001004a */
[-C--:B------:R-:W-:Y:S01]  /*4a80*/  FFMA.FTZ R79, R49, R71.reuse, -R80 ;  /* 0x00000047314f7223 */ /* 0x080fe20000010850 */
[-C--:B------:R-:W-:Y:S01]  /*4a90*/  F2FP.F16.E4M3.UNPACK_B R49, R68.reuse.H1 ;  /* 0x00000044ff31723e */ /* 0x080fe200030006ff */
[----:B------:R-:W-:Y:S01]  /*4aa0*/  FFMA.FTZ R82, R70, R71, R75 ;  /* 0x0000004746527223 */ /* 0x000fe2000001004b */
[----:B------:R-:W-:Y:S01]  /*4ab0*/  F2FP.F16.E4M3.UNPACK_B R68, R68 ;  /* 0x00000044ff44723e */ /* 0x000fe200020006ff */
[----:B------:R-:W-:-:S02]  /*4ac0*/  HADD2.F32 R72, -RZ, R135.H1_H1 ;  /* 0x30000087ff487230 */ /* 0x000fc40000004100 */
[--C-:B------:R-:W-:Y:S02]  /*4ad0*/  HADD2.F32 R69, -RZ, R49.reuse.H0_H0 ;  /* 0x20000031ff457230 */ /* 0x100fe40000004100 */
[----:B------:R-:W-:Y:S02]  /*4ae0*/  HADD2.F32 R70, -RZ, R49.H1_H1 ;  /* 0x30000031ff467230 */ /* 0x000fe40000004100 */
[--C-:B------:R-:W-:Y:S02]  /*4af0*/  HADD2.F32 R49, -RZ, R68.reuse.H0_H0 ;  /* 0x20000044ff317230 */ /* 0x100fe40000004100 */
[-C--:B------:R-:W-:Y:S01]  /*4b00*/  FMUL.FTZ R75, R69, R72.reuse ;  /* 0x00000048454b7220 */ /* 0x080fe20000410000 */
[----:B------:R-:W-:Y:S02]  /*4b10*/  HADD2.F32 R135, -RZ, R135.H0_H0 ;  /* 0x20000087ff877230 */ /* 0x000fe40000004100 */
[----:B------:R-:W-:Y:S01]  /*4b20*/  FMUL.FTZ R74, R70, R72 ;  /* 0x00000048464a7220 */ /* 0x000fe20000410000 */
[----:B------:R-:W-:-:S02]  /*4b30*/  HADD2.F32 R68, -RZ, R68.H1_H1 ;  /* 0x30000044ff447230 */ /* 0x000fc40000004100 */
[--C-:B------:R-:W-:Y:S02]  /*4b40*/  HADD2.F32 R71, -RZ, R134.reuse.H1_H1 ;  /* 0x30000086ff477230 */ /* 0x100fe40000004100 */
[----:B------:R-:W-:Y:S02]  /*4b50*/  HADD2.F32 R134, -RZ, R134.H0_H0 ;  /* 0x20000086ff867230 */ /* 0x000fe40000004100 */
[-C--:B------:R-:W-:Y:S01]  /*4b60*/  FMUL.FTZ R72, R68, R135.reuse ;  /* 0x0000008744487220 */ /* 0x080fe20000410000 */
[----:B------:R-:W-:Y:S01]  /*4b70*/  FMUL.FTZ R135, R49, R135 ;  /* 0x0000008731877220 */ /* 0x000fe20000410000 */
[-C--:B------:R-:W-:Y:S01]  /*4b80*/  FFMA.FTZ R74, R69, R71.reuse, -R74 ;  /* 0x00000047454a7223 */ /* 0x080fe2000001084a */
[----:B------:R-:W-:Y:S01]  /*4b90*/  FFMA.FTZ R75, R70, R71, R75 ;  /* 0x00000047464b7223 */ /* 0x000fe2000001004b */
[-C--:B------:R-:W-:Y:S01]  /*4ba0*/  FFMA.FTZ R80, R49, R134.reuse, -R72 ;  /* 0x0000008631507223 */ /* 0x080fe20000010848 */
[----:B------:R-:W-:Y:S01]  /*4bb0*/  FFMA.FTZ R135, R68, R134, R135 ;  /* 0x0000008644877223 */ /* 0x000fe20000010087 */
[----:B------:R-:W-:-:S02]  /*4bc0*/  F2FP.F16.E4M3.UNPACK_B R68, R51.H1 ;  /* 0x00000033ff44723e */ /* 0x000fc400030006ff */
[----:B------:R-:W-:Y:S02]  /*4bd0*/  F2FP.SATFINITE.E4M3.F32.PACK_AB_MERGE_C R133, R75, R74, RZ ;  /* 0x0000004a4b85723e */ /* 0x000fe400048070ff */
[----:B------:R-:W-:Y:S01]  /*4be0*/  F2FP.F16.E4M3.UNPACK_B R74, R78.H1 ;  /* 0x0000004eff4a723e */ /* 0x000fe200030006ff */
[--C-:B------:R-:W-:Y:S01]  /*4bf0*/  HADD2.F32 R70, -RZ, R68.reuse.H1_H1 ;  /* 0x30000044ff467230 */ /* 0x100fe20000004100 */
[----:B------:R-:W-:Y:S01]  /*4c00*/  F2FP.SATFINITE.E4M3.F32.PACK_AB_MERGE_C R134, R82, R79, RZ ;  /* 0x0000004f5286723e */ /* 0x000fe200048070ff */
[----:B------:R-:W-:Y:S01]  /*4c10*/  HADD2.F32 R69, -RZ, R68.H0_H0 ;  /* 0x20000044ff457230 */ /* 0x000fe20000004100 */
[-C--:B------:R-:W-:Y:S01]  /*4c20*/  F2FP.F16.E4M3.UNPACK_B R71, R73.reuse.H1 ;  /* 0x00000049ff47723e */ /* 0x080fe200030006ff */
[--C-:B------:R-:W-:Y:S01]  /*4c30*/  HADD2.F32 R79, -RZ, R74.reuse.H1_H1 ;  /* 0x3000004aff4f7230 */ /* 0x100fe20000004100 */
[----:B------:R-:W-:Y:S01]  /*4c40*/  F2FP.F16.E4M3.UNPACK_B R49, R50.H1 ;  /* 0x00000032ff31723e */ /* 0x000fe200030006ff */
[----:B------:R-:W-:Y:S01]  /*4c50*/  HADD2.F32 R74, -RZ, R74.H0_H0 ;  /* 0x2000004aff4a7230 */ /* 0x000fe20000004100 */
[----:B------:R-:W-:Y:S01]  /*4c60*/  F2FP.F16.E4M3.UNPACK_B R78, R78 ;  /* 0x0000004eff4e723e */ /* 0x000fe200020006ff */
[----:B------:R-:W-:Y:S01]  /*4c70*/  HADD2.F32 R72, -RZ, R71.H1_H1 ;  /* 0x30000047ff487230 */ /* 0x000fe20000004100 */
        /* <DEDUP_REMOVED lines=17> */
[----:B------:R-:W-:Y:S02]  /*4d90*/  HADD2.F32 R51, -RZ, R51.H1_H1 ;  /* 0x30000033ff337230 */ /* 0x000fe40000004100 */
[--C-:B------:R-:W-:Y:S01]  /*4da0*/  HADD2.F32 R49, -RZ, R50.reuse.H0_H0 ;  /* 0x20000032ff317230 */ /* 0x100fe20000004100 */
[----:B------:R-:W-:Y:S01]  /*4db0*/  F2FP.SATFINITE.E4M3.F32.PACK_AB_MERGE_C R75, R75, R82, RZ ;  /* 0x000000524b4b723e */ /* 0x000fe200048070ff */
[----:B------:R-:W-:Y:S02]  /*4dc0*/  HADD2.F32 R50, -RZ, R50.H1_H1 ;  /* 0x30000032ff327230 */ /* 0x000fe40000004100 */
[----:B------:R-:W-:Y:S01]  /*4dd0*/  FMUL.FTZ R79, R51, R74 ;  /* 0x0000004a334f7220 */ /* 0x000fe20000410000 */
[----:B------:R-:W-:-:S02]  /*4de0*/  HADD2.F32 R71, -RZ, R71.H0_H0 ;  /* 0x20000047ff477230 */ /* 0x000fc40000004100 */
[----:B------:R-:W-:Y:S01]  /*4df0*/  FMUL.FTZ R74, R68, R74 ;  /* 0x0000004a444a7220 */ /* 0x000fe20000410000 */
[----:B------:R-:W-:Y:S02]  /*4e00*/  HADD2.F32 R73, -RZ, R73.H0_H0 ;  /* 0x20000049ff497230 */ /* 0x000fe40000004100 */
[-C--:B------:R-:W-:Y:S01]  /*4e10*/  FMUL.FTZ R70, R50, R78.reuse ;  /* 0x0000004e32467220 */ /* 0x080fe20000410000 */
[----:B------:R-:W-:Y:S01]  /*4e20*/  FMUL.FTZ R69, R49, R78 ;  /* 0x0000004e31457220 */ /* 0x000fe20000410000 */
[-C--:B------:R-:W-:Y:S01]  /*4e30*/  FFMA.FTZ R79, R68, R71.reuse, -R79 ;  /* 0x00000047444f7223 */ /* 0x080fe2000001084f */
[----:B------:R-:W-:Y:S01]  /*4e40*/  FFMA.FTZ R74, R51, R71, R74 ;  /* 0x00000047334a7223 */ /* 0x000fe2000001004a */
[-C--:B------:R-:W-:Y:S01]  /*4e50*/  FFMA.FTZ R70, R49, R73.reuse, -R70 ;  /* 0x0000004931467223 */ /* 0x080fe20000010846 */
[----:B------:R-:W-:Y:S01]  /*4e60*/  FFMA.FTZ R69, R50, R73, R69 ;  /* 0x0000004932457223 */ /* 0x000fe20000010045 */
[----:B------:R-:W-:Y:S02]  /*4e70*/  F2FP.SATFINITE.E4M3.F32.PACK_AB_MERGE_C R72, R72, R83, RZ ;  /* 0x000000534848723e */ /* 0x000fe400048070ff */
[----:B------:R-:W-:-:S02]  /*4e80*/  F2FP.SATFINITE.E4M3.F32.PACK_AB_MERGE_C R49, R81, R48, R134 ;  /* 0x000000305131723e */ /* 0x000fc40004807086 */
[----:B------:R-:W-:Y:S02]  /*4e90*/  F2FP.SATFINITE.E4M3.F32.PACK_AB_MERGE_C R48, R135, R80, R133 ;  /* 0x000000508730723e */ /* 0x000fe40004807085 */
[----:B------:R-:W-:Y:S02]  /*4ea0*/  F2FP.SATFINITE.E4M3.F32.PACK_AB_MERGE_C R50, R69, R70, R75 ;  /* 0x000000464532723e */ /* 0x000fe4000480704b */
[----:B------:R-:W-:-:S07]  /*4eb0*/  F2FP.SATFINITE.E4M3.F32.PACK_AB_MERGE_C R51, R74, R79, R72 ;  /* 0x0000004f4a33723e */ /* 0x000fce0004807048 */
.L_x_381:
[----:B------:R-:W-:Y:S05]  /*4ec0*/  BSYNC B2 ;  /* 0x0000000000027941 */ /* 0x000fea0003800000 */
.L_x_380:
[----:B------:R-:W-:Y:S02]  /*4ed0*/  ULDC.64 UR4, c[0x0][0x2e8] ;  /* 0x0000ba0000047ab9 */ /* 0x000fe40000000a00 */
[----:B------:R-:W-:-:S04]  /*4ee0*/  IADD3 R68, P2, P3, R41, UR4, R76 ;  /* 0x0000000429447c10 */ /* 0x000fc8000fb5e04c */
[----:B------:R-:W-:-:S05]  /*4ef0*/  IADD3.X R69, R106, UR5, R77, P2, P3 ;  /* 0x000000056a457c10 */ /* 0x000fca00097e644d */
[----:B--2---:R4:W-:Y:S04]  /*4f00*/  STG.E.128 desc[UR42][R68.64], R48 ;  /* 0x0000003044007986 */ /* 0x0049e8000c101d2a */
.L_x_375:
[----:B------:R-:W-:Y:S05]  /*4f10*/  BSYNC B1 ;  /* 0x0000000000017941 */ /* 0x000fea0003800000 */
.L_x_374:
[----:B------:R-:W-:Y:S01]  /*4f20*/  ISETP.NE.AND P2, PT, R142, RZ, PT ;  /* 0x000000ff8e00720c */ /* 0x000fe20003f45270 */
[----:B------:R-:W-:-:S12]  /*4f30*/  BSSY B1, `(.L_x_382) ;  /* 0x00000f1000017945 */ /* 0x000fd80003800000 */
[----:B------:R-:W-:Y:S05]  /*4f40*/  @P2 BRA `(.L_x_383) ;  /* 0x0000000c00bc2947 */ /* 0x000fea0003800000 */
[----:B----4-:R-:W-:Y:S01]  /*4f50*/  IADD3 R68, P2, P3, R4, R120, R16 ;  /* 0x0000007804447210 */ /* 0x010fe20007b5e010 */
[----:B------:R-:W-:Y:S03]  /*4f60*/  BSSY B2, `(.L_x_384) ;  /* 0x0000076000027945 */ /* 0x000fe60003800000 */
[----:B------:R-:W-:Y:S01]  /*4f70*/  IADD3.X R69, R31, R123, R17, P2, P3 ;  /* 0x0000007b1f457210 */ /* 0x000fe200017e6411 */
[----:B------:R-:W-:Y:S08]  /*4f80*/  @P0 BRA `(.L_x_385) ;  /* 0x0000000400cc0947 */ /* 0x000ff00003800000 */
[----:B0-23--:R0:W2:Y:S01]  /*4f90*/  LDS.128 R48, [R113+0x2a400] ;  /* 0x02a4000071307984 */ /* 0x00d0a20000000c00 */
[----:B------:R-:W-:Y:S01]  /*4fa0*/  ISETP.GE.AND P2, PT, R18, R122, PT ;  /* 0x0000007a1200720c */ /* 0x000fe20003f46270 */
[----:B------:R-:W-:-:S12]  /*4fb0*/  BSSY B3, `(.L_x_386) ;  /* 0x000006c000037945 */ /* 0x000fd80003800000 */
[----:B0-----:R-:W-:Y:S05]  /*4fc0*/  @P2 BRA `(.L_x_387) ;  /* 0x0000000400a82947 */ /* 0x001fea0003800000 */
[--C-:B------:R-:W-:Y:S02]  /*4fd0*/  SHF.R.U32.HI R74, RZ, 0x10, R65.reuse ;  /* 0x00000010ff4a7819 */ /* 0x100fe40000011641 */
[----:B------:R-:W-:Y:S02]  /*4fe0*/  SHF.R.U32.HI R72, RZ, 0x8, R65 ;  /* 0x00000008ff487819 */ /* 0x000fe40000011641 */
[----:B------:R-:W-:Y:S02]  /*4ff0*/  LOP3.LUT R64, R65, 0xff, RZ, 0xc0, !PT ;  /* 0x000000ff41407812 */ /* 0x000fe400078ec0ff */
[--C-:B------:R-:W-:Y:S02]  /*5000*/  SHF.R.U32.HI R73, RZ, 0x10, R67.reuse ;  /* 0x00000010ff497819 */ /* 0x100fe40000011643 */
[----:B------:R-:W-:Y:S02]  /*5010*/  SHF.R.U32.HI R71, RZ, 0x8, R67 ;  /* 0x00000008ff477819 */ /* 0x000fe40000011643 */
[----:B------:R-:W-:-:S02]  /*5020*/  LOP3.LUT R66, R67, 0xff, RZ, 0xc0, !PT ;  /* 0x000000ff43427812 */ /* 0x000fc400078ec0ff */
[----:B------:R-:W-:Y:S02]  /*5030*/  SHF.R.U32.HI R65, RZ, 0x18, R65 ;  /* 0x00000018ff417819 */ /* 0x000fe40000011641 */
[----:B------:R-:W-:Y:S02]  /*5040*/  SHF.R.U32.HI R67, RZ, 0x18, R67 ;  /* 0x00000018ff437819 */ /* 0x000fe40000011643 */
[----:B------:R-:W-:Y:S01]  /*5050*/  PRMT R65, R65, 0x654, R64 ;  /* 0x0000065441417816 */ /* 0x000fe20000000040 */
[----:B------:R-:W-:Y:S01]  /*5060*/  IMAD.SHL.U32 R64, R72, 0x100, RZ ;  /* 0x0000010048407824 */ /* 0x000fe200078e00ff */
[----:B------:R-:W-:Y:S01]  /*5070*/  PRMT R70, R67, 0x654, R66 ;  /* 0x0000065443467816 */ /* 0x000fe20000000042 */
[----:B------:R-:W-:-:S03]  /*5080*/  IMAD.SHL.U32 R67, R71, 0x100, RZ ;  /* 0x0000010047437824 */ /* 0x000fc600078e00ff */
[----:B------:R-:W-:Y:S01]  /*5090*/  LOP3.LUT R66, R65, 0xff00, R64, 0xf8, !PT ;  /* 0x0000ff0041427812 */ /* 0x000fe200078ef840 */
[----:B------:R-:W-:Y:S01]  /*50a0*/  IMAD.U32 R65, R74, 0x10000, RZ ;  /* 0x000100004a417824 */ /* 0x000fe200078e00ff */
[----:B------:R-:W-:Y:S02]  /*50b0*/  LOP3.LUT R72, R70, 0xff00, R67, 0xf8, !PT ;  /* 0x0000ff0046487812 */ /* 0x000fe400078ef843 */
[----:B------:R-:W-:Y:S02]  /*50c0*/  SHF.L.U32 R67, R73, 0x10, RZ ;  /* 0x0000001049437819 */ /* 0x000fe400000006ff */
[----:B------:R-:W-:Y:S02]  /*50d0*/  F2FP.F16.E4M3.UNPACK_B R70, R132.H1 ;  /* 0x00000084ff46723e */ /* 0x000fe400030006ff */
[----:B--2---:R-:W-:Y:S02]  /*50e0*/  F2FP.F16.E4M3.UNPACK_B R64, R49 ;  /* 0x00000031ff40723e */ /* 0x004fe400020006ff */
[----:B------:R-:W-:Y:S01]  /*50f0*/  LOP3.LUT R74, R72, 0xff0000, R67, 0xf8, !PT ;  /* 0x00ff0000484a7812 */ /* 0x000fe200078ef843 */
[----:B------:R-:W-:Y:S01]  /*5100*/  HADD2.F32 R72, -RZ, R70.H0_H0 ;  /* 0x20000046ff487230 */ /* 0x000fe20000004100 */
[----:B------:R-:W-:Y:S01]  /*5110*/  LOP3.LUT R71, R66, 0xff0000, R65, 0xf8, !PT ;  /* 0x00ff000042477812 */ /* 0x000fe200078ef841 */
[----:B------:R-:W-:Y:S01]  /*5120*/  HADD2.F32 R65, -RZ, R64.H1_H1 ;  /* 0x30000040ff417230 */ /* 0x000fe20000004100 */
[----:B------:R-:W-:Y:S01]  /*5130*/  F2FP.F16.E4M3.UNPACK_B R67, R129.H1 ;  /* 0x00000081ff43723e */ /* 0x000fe200030006ff */
[----:B------:R-:W-:Y:S01]  /*5140*/  HADD2.F32 R73, -RZ, R70.H1_H1 ;  /* 0x30000046ff497230 */ /* 0x000fe20000004100 */
[----:B------:R-:W-:Y:S01]  /*5150*/  F2FP.F16.E4M3.UNPACK_B R49, R49.H1 ;  /* 0x00000031ff31723e */ /* 0x000fe200030006ff */
[----:B------:R-:W-:-:S02]  /*5160*/  HADD2.F32 R64, -RZ, R64.H0_H0 ;  /* 0x20000040ff407230 */ /* 0x000fc40000004100 */
[C---:B------:R-:W-:Y:S01]  /*5170*/  FMUL.FTZ R75, R65.reuse, R72 ;  /* 0x00000048414b7220 */ /* 0x040fe20000410000 */
[----:B------:R-:W-:Y:S01]  /*5180*/  HADD2.F32 R70, -RZ, R67.H0_H0 ;  /* 0x20000043ff467230 */ /* 0x000fe20000004100 */
[----:B------:R-:W-:Y:S01]  /*5190*/  F2FP.F16.E4M3.UNPACK_B R132, R132 ;  /* 0x00000084ff84723e */ /* 0x000fe200020006ff */
[--C-:B------:R-:W-:Y:S02]  /*51a0*/  HADD2.F32 R66, -RZ, R49.reuse.H1_H1 ;  /* 0x30000031ff427230 */ /* 0x100fe40000004100 */
[C---:B------:R-:W-:Y:S01]  /*51b0*/  FMUL.FTZ R72, R64.reuse, R72 ;  /* 0x0000004840487220 */ /* 0x040fe20000410000 */
[----:B------:R-:W-:Y:S02]  /*51c0*/  HADD2.F32 R49, -RZ, R49.H0_H0 ;  /* 0x20000031ff317230 */ /* 0x000fe40000004100 */
[-C--:B------:R-:W-:Y:S01]  /*51d0*/  FFMA.FTZ R77, R64, R70.reuse, -R75 ;  /* 0x00000046404d7223 */ /* 0x080fe2000001084b */
[----:B------:R-:W-:Y:S02]  /*51e0*/  HADD2.F32 R67, -RZ, R67.H1_H1 ;  /* 0x30000043ff437230 */ /* 0x000fe40000004100 */
[CC--:B------:R-:W-:Y:S01]  /*51f0*/  FMUL.FTZ R64, R66.reuse, R73.reuse ;  /* 0x0000004942407220 */ /* 0x0c0fe20000410000 */
[----:B------:R-:W-:Y:S01]  /*5200*/  FFMA.FTZ R78, R65, R70, R72 ;  /* 0x00000046414e7223 */ /* 0x000fe20000010048 */
[C---:B------:R-:W-:Y:S01]  /*5210*/  FMUL.FTZ R73, R49.reuse, R73 ;  /* 0x0000004931497220 */ /* 0x040fe20000410000 */
[----:B------:R-:W-:Y:S01]  /*5220*/  F2FP.F16.E4M3.UNPACK_B R129, R129 ;  /* 0x00000081ff81723e */ /* 0x000fe200020006ff */
[-C--:B------:R-:W-:Y:S01]  /*5230*/  FFMA.FTZ R79, R49, R67.reuse, -R64 ;  /* 0x00000043314f7223 */ /* 0x080fe20000010840 */
[-C--:B------:R-:W-:Y:S01]  /*5240*/  F2FP.F16.E4M3.UNPACK_B R49, R48.reuse.H1 ;  /* 0x00000030ff31723e */ /* 0x080fe200030006ff */
        /* <DEDUP_REMOVED lines=8> */
[----:B------:R-:W-:Y:S02]  /*52d0*/  HADD2.F32 R132, -RZ, R132.H0_H0 ;  /* 0x20000084ff847230 */ /* 0x000fe40000004100 */
[----:B------:R-:W-:Y:S01]  /*52e0*/  FMUL.FTZ R73, R65, R67 ;  /* 0x0000004341497220 */ /* 0x000fe20000410000 */
[----:B------:R-:W-:-:S02]  /*52f0*/  HADD2.F32 R48, -RZ, R48.H1_H1 ;  /* 0x30000030ff307230 */ /* 0x000fc40000004100 */
[--C-:B------:R-:W-:Y:S02]  /*5300*/  HADD2.F32 R66, -RZ, R129.reuse.H1_H1 ;  /* 0x30000081ff427230 */ /* 0x100fe40000004100 */
        /* <DEDUP_REMOVED lines=29> */
[-C--:B------:R-:W-:Y:S01]  /*54e0*/  FFMA.FTZ R73, R48, R64.reuse, -R73 ;  /* 0x0000004030497223 */ /* 0x080fe20000010849 */
[----:B------:R-:W-:Y:S01]  /*54f0*/  FFMA.FTZ R80, R65, R67, R80 ;  /* 0x0000004341507223 */ /* 0x000fe20000010050 */
[----:B------:R-:W-:Y:S01]  /*5500*/  FFMA.FTZ R72, R49, R64, R72 ;  /* 0x0000004031487223 */ /* 0x000fe20000010048 */
[----:B------:R-:W-:-:S02]  /*5510*/  HADD2.F32 R49, -RZ, R51.H0_H0 ;  /* 0x20000033ff317230 */ /* 0x000fc40000004100 */
[----:B------:R-:W-:Y:S01]  /*5520*/  HADD2.F32 R48, -RZ, R50.H0_H0 ;  /* 0x20000032ff307230 */ /* 0x000fe20000004100 */
[----:B------:R-:W-:Y:S01]  /*5530*/  F2FP.SATFINITE.E4M3.F32.PACK_AB_MERGE_C R79, R80, R79, RZ ;  /* 0x0000004f504f723e */ /* 0x000fe200048070ff */
[----:B------:R-:W-:Y:S01]  /*5540*/  HADD2.F32 R51, -RZ, R51.H1_H1 ;  /* 0x30000033ff337230 */ /* 0x000fe20000004100 */
[----:B------:R-:W-:Y:S01]  /*5550*/  F2FP.SATFINITE.E4M3.F32.PACK_AB_MERGE_C R72, R72, R73, RZ ;  /* 0x000000494848723e */ /* 0x000fe200048070ff */
[----:B------:R-:W-:Y:S02]  /*5560*/  HADD2.F32 R70, -RZ, R70.H0_H0 ;  /* 0x20000046ff467230 */ /* 0x000fe40000004100 */
[----:B------:R-:W-:Y:S02]  /*5570*/  HADD2.F32 R50, -RZ, R50.H1_H1 ;  /* 0x30000032ff327230 */ /* 0x000fe40000004100 */
[----:B------:R-:W-:Y:S02]  /*5580*/  HADD2.F32 R65, -RZ, R74.H0_H0 ;  /* 0x2000004aff417230 */ /* 0x000fe40000004100 */
[----:B------:R-:W-:Y:S01]  /*5590*/  FMUL.FTZ R64, R51, R70 ;  /* 0x0000004633407220 */ /* 0x000fe20000410000 */
[----:B------:R-:W-:-:S02]  /*55a0*/  HADD2.F32 R66, -RZ, R66.H0_H0 ;  /* 0x20000042ff427230 */ /* 0x000fc40000004100 */
[C---:B------:R-:W-:Y:S01]  /*55b0*/  FMUL.FTZ R70, R49.reuse, R70 ;  /* 0x0000004631467220 */ /* 0x040fe20000410000 */
[----:B------:R-:W-:Y:S02]  /*55c0*/  HADD2.F32 R71, -RZ, R71.H0_H0 ;  /* 0x20000047ff477230 */ /* 0x000fe40000004100 */
[-C--:B------:R-:W-:Y:S01]  /*55d0*/  FMUL.FTZ R67, R50, R65.reuse ;  /* 0x0000004132437220 */ /* 0x080fe20000410000 */
[C---:B------:R-:W-:Y:S01]  /*55e0*/  FMUL.FTZ R65, R48.reuse, R65 ;  /* 0x0000004130417220 */ /* 0x040fe20000410000 */
[-C--:B------:R-:W-:Y:S01]  /*55f0*/  FFMA.FTZ R64, R49, R66.reuse, -R64 ;  /* 0x0000004231407223 */ /* 0x080fe20000010840 */
[----:B------:R-:W-:Y:S01]  /*5600*/  FFMA.FTZ R51, R51, R66, R70 ;  /* 0x0000004233337223 */ /* 0x000fe20000010046 */
[-C--:B------:R-:W-:Y:S01]  /*5610*/  FFMA.FTZ R67, R48, R71.reuse, -R67 ;  /* 0x0000004730437223 */ /* 0x080fe20000010843 */
[----:B------:R-:W-:Y:S01]  /*5620*/  FFMA.FTZ R50, R50, R71, R65 ;  /* 0x0000004732327223 */ /* 0x000fe20000010041 */
[----:B------:R-:W-:Y:S02]  /*5630*/  F2FP.SATFINITE.E4M3.F32.PACK_AB_MERGE_C R49, R78, R77, R82 ;  /* 0x0000004d4e31723e */ /* 0x000fe40004807052 */
[----:B------:R-:W-:-:S02]  /*5640*/  F2FP.SATFINITE.E4M3.F32.PACK_AB_MERGE_C R48, R76, R75, R81 ;  /* 0x0000004b4c30723e */ /* 0x000fc40004807051 */
[----:B------:R-:W-:Y:S02]  /*5650*/  F2FP.SATFINITE.E4M3.F32.PACK_AB_MERGE_C R50, R50, R67, R72 ;  /* 0x000000433232723e */ /* 0x000fe40004807048 */
[----:B------:R-:W-:-:S07]  /*5660*/  F2FP.SATFINITE.E4M3.F32.PACK_AB_MERGE_C R51, R51, R64, R79 ;  /* 0x000000403333723e */ /* 0x000fce000480704f */
.L_x_387:
[----:B------:R-:W-:Y:S05]  /*5670*/  BSYNC B3 ;  /* 0x0000000000037941 */ /* 0x000fea0003800000 */
.L_x_386:
[----:B------:R-:W-:Y:S02]  /*5680*/  ULDC.64 UR4, c[0x0][0x2e8] ;  /* 0x0000ba0000047ab9 */ /* 0x000fe40000000a00 */
[----:B------:R-:W-:-:S04]  /*5690*/  IADD3 R64, P2, P3, R68, UR4, R100 ;  /* 0x0000000444407c10 */ /* 0x000fc8000fb5e064 */
[----:B------:R-:W-:-:S05]  /*56a0*/  IADD3.X R65, R69, UR5, R40, P2, P3 ;  /* 0x0000000545417c10 */ /* 0x000fca00097e6428 */
[----:B--2---:R4:W-:Y:S04]  /*56b0*/  STG.E.128 desc[UR42][R64.64], R48 ;  /* 0x0000003040007986 */ /* 0x0049e8000c101d2a */
.L_x_385:
[----:B------:R-:W-:Y:S05]  /*56c0*/  BSYNC B2 ;  /* 0x0000000000027941 */ /* 0x000fea0003800000 */
.L_x_384:
[----:B------:R-:W-:Y:S05]  /*56d0*/  @P1 BRA `(.L_x_383) ;  /* 0x0000000400d81947 */ /* 0x000fea0003800000 */
[----:B0-234-:R0:W2:Y:S01]  /*56e0*/  LDS.128 R48, [R113+0x2e400] ;  /* 0x02e4000071307984 */ /* 0x01d0a20000000c00 */
[----:B------:R-:W-:Y:S01]  /*56f0*/  ISETP.GE.AND P2, PT, R233, R122, PT ;  /* 0x0000007ae900720c */ /* 0x000fe20003f46270 */
[----:B------:R-:W-:-:S12]  /*5700*/  BSSY B2, `(.L_x_388) ;  /* 0x000006f000027945 */ /* 0x000fd80003800000 */
[----:B0-----:R-:W-:Y:S05]  /*5710*/  @P2 BRA `(.L_x_389) ;  /* 0x0000000400b42947 */ /* 0x001fea0003800000 */
[----:B------:R-:W-:Y:S01]  /*5720*/  SHF.R.U32.HI R71, RZ, 0x8, R61 ;  /* 0x00000008ff477819 */ /* 0x000fe2000001163d */
[----:B--2---:R-:W-:Y:S01]  /*5730*/  IMAD.MOV.U32 R62, RZ, RZ, R51 ;  /* 0x000000ffff3e7224 */ /* 0x004fe200078e0033 */
[----:B------:R-:W-:Y:S02]  /*5740*/  SHF.R.U32.HI R73, RZ, 0x18, R61 ;  /* 0x00000018ff497819 */ /* 0x000fe4000001163d */
[----:B------:R-:W-:Y:S01]  /*5750*/  LOP3.LUT R60, R61, 0xff, RZ, 0xc0, !PT ;  /* 0x000000ff3d3c7812 */ /* 0x000fe200078ec0ff */
[----:B------:R-:W-:Y:S01]  /*5760*/  IMAD.SHL.U32 R51, R71, 0x100, RZ ;  /* 0x0000010047337824 */ /* 0x000fe200078e00ff */
[--C-:B------:R-:W-:Y:S02]  /*5770*/  SHF.R.U32.HI R67, RZ, 0x18, R63.reuse ;  /* 0x00000018ff437819 */ /* 0x100fe4000001163f */
[----:B------:R-:W-:Y:S02]  /*5780*/  LOP3.LUT R64, R63, 0xff, RZ, 0xc0, !PT ;  /* 0x000000ff3f407812 */ /* 0x000fe400078ec0ff */
[----:B------:R-:W-:-:S02]  /*5790*/  SHF.R.U32.HI R65, RZ, 0x8, R63 ;  /* 0x00000008ff417819 */ /* 0x000fc4000001163f */
[----:B------:R-:W-:Y:S02]  /*57a0*/  SHF.R.U32.HI R66, RZ, 0x10, R63 ;  /* 0x00000010ff427819 */ /* 0x000fe4000001163f */
[----:B------:R-:W-:Y:S01]  /*57b0*/  SHF.R.U32.HI R70, RZ, 0x10, R61 ;  /* 0x00000010ff467819 */ /* 0x000fe2000001163d */
[----:B------:R-:W-:Y:S01]  /*57c0*/  IMAD.MOV.U32 R61, RZ, RZ, R50 ;  /* 0x000000ffff3d7224 */ /* 0x000fe200078e0032 */
[----:B------:R-:W-:Y:S01]  /*57d0*/  PRMT R60, R73, 0x654, R60 ;  /* 0x00000654493c7816 */ /* 0x000fe2000000003c */
[----:B------:R-:W-:Y:S01]  /*57e0*/  IMAD.U32 R66, R66, 0x10000, RZ ;  /* 0x0001000042427824 */ /* 0x000fe200078e00ff */
[----:B------:R-:W-:Y:S02]  /*57f0*/  PRMT R64, R67, 0x654, R64 ;  /* 0x0000065443407816 */ /* 0x000fe40000000040 */
[----:B------:R-:W-:Y:S02]  /*5800*/  SHF.L.U32 R63, R65, 0x8, RZ ;  /* 0x00000008413f7819 */ /* 0x000fe400000006ff */
[----:B------:R-:W-:Y:S01]  /*5810*/  LOP3.LUT R51, R60, 0xff00, R51, 0xf8, !PT ;  /* 0x0000ff003c337812 */ /* 0x000fe200078ef833 */
[----:B------:R-:W-:Y:S01]  /*5820*/  IMAD.U32 R60, R70, 0x10000, RZ ;  /* 0x00010000463c7824 */ /* 0x000fe200078e00ff */
[----:B------:R-:W-:-:S02]  /*5830*/  LOP3.LUT R63, R64, 0xff00, R63, 0xf8, !PT ;  /* 0x0000ff00403f7812 */ /* 0x000fc400078ef83f */
[----:B------:R-:W-:Y:S02]  /*5840*/  F2FP.F16.E4M3.UNPACK_B R64, R127.H1 ;  /* 0x0000007fff40723e */ /* 0x000fe400030006ff */
[-C--:B------:R-:W-:Y:S02]  /*5850*/  F2FP.F16.E4M3.UNPACK_B R50, R49.reuse ;  /* 0x00000031ff32723e */ /* 0x080fe400020006ff */
        /* <DEDUP_REMOVED lines=8> */
[CC--:B------:R-:W-:Y:S01]  /*58e0*/  FMUL.FTZ R71, R51.reuse, R66.reuse ;  /* 0x0000004233477220 */ /* 0x0c0fe20000410000 */
        /* <DEDUP_REMOVED lines=30> */
[----:B------:R-:W-:Y:S01]  /*5ad0*/  FFMA.FTZ R71, R49, R126, -R64 ;  /* 0x0000007e31477223 */ /* 0x000fe20000010840 */
[----:B------:R-:W-:Y:S01]  /*5ae0*/  F2FP.F16.E4M3.UNPACK_B R49, R62.H1 ;  /* 0x0000003eff31723e */ /* 0x000fe200030006ff */
[----:B------:R-:W-:Y:S01]  /*5af0*/  FFMA.FTZ R126, R48, R126, R127 ;  /* 0x0000007e307e7223 */ /* 0x000fe2000001007f */
[----:B------:R-:W-:-:S02]  /*5b00*/  F2FP.F16.E4M3.UNPACK_B R64, R70.H1 ;  /* 0x00000046ff40723e */ /* 0x000fc400030006ff */
[----:B------:R-:W-:Y:S01]  /*5b10*/  F2FP.SATFINITE.E4M3.F32.PACK_AB_MERGE_C R76, R66, R67, RZ ;  /* 0x00000043424c723e */ /* 0x000fe200048070ff */
[--C-:B------:R-:W-:Y:S01]  /*5b20*/  HADD2.F32 R51, -RZ, R49.reuse.H1_H1 ;  /* 0x30000031ff337230 */ /* 0x100fe20000004100 */
[----:B------:R-:W-:Y:S01]  /*5b30*/  F2FP.F16.E4M3.UNPACK_B R60, R65.H1 ;  /* 0x00000041ff3c723e */ /* 0x000fe200030006ff */
[----:B------:R-:W-:Y:S01]  /*5b40*/  HADD2.F32 R67, -RZ, R64.H1_H1 ;  /* 0x30000040ff437230 */ /* 0x000fe20000004100 */
[----:B------:R-:W-:Y:S01]  /*5b50*/  F2FP.F16.E4M3.UNPACK_B R48, R61.H1 ;  /* 0x0000003dff30723e */ /* 0x000fe200030006ff */
[----:B------:R-:W-:Y:S01]  /*5b60*/  HADD2.F32 R50, -RZ, R49.H0_H0 ;  /* 0x20000031ff327230 */ /* 0x000fe20000004100 */
[----:B------:R-:W-:Y:S01]  /*5b70*/  F2FP.F16.E4M3.UNPACK_B R70, R70 ;  /* 0x00000046ff46723e */ /* 0x000fe200020006ff */
[----:B------:R-:W-:Y:S01]  /*5b80*/  HADD2.F32 R63, -RZ, R60.H1_H1 ;  /* 0x3000003cff3f7230 */ /* 0x000fe20000004100 */
[----:B------:R-:W-:Y:S01]  /*5b90*/  F2FP.F16.E4M3.UNPACK_B R65, R65 ;  /* 0x00000041ff41723e */ /* 0x000fe200020006ff */
[----:B------:R-:W-:Y:S01]  /*5ba0*/  FMUL.FTZ R75, R51, R67 ;  /* 0x00000043334b7220 */ /* 0x000fe20000410000 */
[----:B------:R-:W-:-:S02]  /*5bb0*/  HADD2.F32 R49, -RZ, R48.H1_H1 ;  /* 0x30000030ff317230 */ /* 0x000fc40000004100 */
[C---:B------:R-:W-:Y:S01]  /*5bc0*/  FMUL.FTZ R74, R50.reuse, R67 ;  /* 0x00000043324a7220 */ /* 0x040fe20000410000 */
[----:B------:R-:W-:Y:S02]  /*5bd0*/  HADD2.F32 R66, -RZ, R70.H1_H1 ;  /* 0x30000046ff427230 */ /* 0x000fe40000004100 */
[----:B------:R-:W-:Y:S01]  /*5be0*/  FFMA.FTZ R75, R50, R63, -R75 ;  /* 0x0000003f324b7223 */ /* 0x000fe2000001084b */
[----:B------:R-:W-:Y:S01]  /*5bf0*/  HADD2.F32 R48, -RZ, R48.H0_H0 ;  /* 0x20000030ff307230 */ /* 0x000fe20000004100 */
[----:B------:R-:W-:Y:S01]  /*5c00*/  F2FP.F16.E4M3.UNPACK_B R61, R61 ;  /* 0x0000003dff3d723e */ /* 0x000fe200020006ff */
        /* <DEDUP_REMOVED lines=10> */
[--C-:B------:R-:W-:Y:S02]  /*5cb0*/  HADD2.F32 R49, -RZ, R62.reuse.H0_H0 ;  /* 0x2000003eff317230 */ /* 0x100fe40000004100 */
        /* <DEDUP_REMOVED lines=12> */
[----:B------:R-:W-:Y:S01]  /*5d80*/  FFMA.FTZ R63, R62, R60, R63 ;  /* 0x0000003c3e3f7223 */ /* 0x000fe2000001003f */
[----:B------:R-:W-:-:S02]  /*5d90*/  F2FP.SATFINITE.E4M3.F32.PACK_AB_MERGE_C R74, R74, R75, RZ ;  /* 0x0000004b4a4a723e */ /* 0x000fc400048070ff */
[----:B------:R-:W-:Y:S02]  /*5da0*/  F2FP.SATFINITE.E4M3.F32.PACK_AB_MERGE_C R66, R70, R51, R66 ;  /* 0x000000334642723e */ /* 0x000fe40004807042 */
[----:B------:R-:W-:Y:S02]  /*5db0*/  F2FP.SATFINITE.E4M3.F32.PACK_AB_MERGE_C R51, R63, R50, R74 ;  /* 0x000000323f33723e */ /* 0x000fe4000480704a */
[----:B------:R-:W-:Y:S01]  /*5dc0*/  F2FP.SATFINITE.E4M3.F32.PACK_AB_MERGE_C R49, R73, R72, R77 ;  /* 0x000000484931723e */ /* 0x000fe2000480704d */
[----:B------:R-:W-:Y:S01]  /*5dd0*/  IMAD.MOV.U32 R50, RZ, RZ, R66 ;  /* 0x000000ffff327224 */ /* 0x000fe200078e0042 */
[----:B------:R-:W-:-:S07]  /*5de0*/  F2FP.SATFINITE.E4M3.F32.PACK_AB_MERGE_C R48, R126, R71, R76 ;  /* 0x000000477e30723e */ /* 0x000fce000480704c */
.L_x_389:
[----:B------:R-:W-:Y:S05]  /*5df0*/  BSYNC B2 ;  /* 0x0000000000027941 */ /* 0x000fea0003800000 */
.L_x_388:
[----:B------:R-:W-:Y:S02]  /*5e00*/  ULDC.64 UR4, c[0x0][0x2e8] ;  /* 0x0000ba0000047ab9 */ /* 0x000fe40000000a00 */
[----:B------:R-:W-:-:S04]  /*5e10*/  IADD3 R60, P2, P3, R41, UR4, R68 ;  /* 0x00000004293c7c10 */ /* 0x000fc8000fb5e044 */
[----:B------:R-:W-:-:S05]  /*5e20*/  IADD3.X R61, R106, UR5, R69, P2, P3 ;  /* 0x000000056a3d7c10 */ /* 0x000fca00097e6445 */
[----:B--2---:R0:W-:Y:S04]  /*5e30*/  STG.E.128 desc[UR42][R60.64], R48 ;  /* 0x000000303c007986 */ /* 0x0041e8000c101d2a */
.L_x_383:
[----:B------:R-:W-:Y:S05]  /*5e40*/  BSYNC B1 ;  /* 0x0000000000017941 */ /* 0x000fea0003800000 */
.L_x_382:
[----:B------:R-:W-:Y:S05]  /*5e50*/  @P4 BRA `(.L_x_390) ;  /* 0x0000005c00b44947 */ /* 0x000fea0003800000 */
[----:B------:R-:W-:Y:S01]  /*5e60*/  IADD3 R120, P2, P3, R30, R120, R16 ;  /* 0x000000781e787210 */ /* 0x000fe20007b5e010 */
[----:B------:R-:W-:Y:S03]  /*5e70*/  BSSY B1, `(.L_x_391) ;  /* 0x0000079000017945 */ /* 0x000fe60003800000 */
[----:B------:R-:W-:Y:S01]  /*5e80*/  IADD3.X R123, R34, R123, R17, P2, P3 ;  /* 0x0000007b227b7210 */ /* 0x000fe200017e6411 */
[----:B------:R-:W-:Y:S08]  /*5e90*/  @P0 BRA `(.L_x_392) ;  /* 0x0000000400d80947 */ /* 0x000ff00003800000 */
[----:B0-234-:R0:W2:Y:S01]  /*5ea0*/  LDS.128 R48, [R113+0x2b400] ;  /* 0x02b4000071307984 */ /* 0x01d0a20000000c00 */
[----:B------:R-:W-:Y:S01]  /*5eb0*/  ISETP.GE.AND P2, PT, R18, R122, PT ;  /* 0x0000007a1200720c */ /* 0x000fe20003f46270 */
[----:B------:R-:W-:-:S12]  /*5ec0*/  BSSY B2, `(.L_x_393) ;  /* 0x000006f000027945 */ /* 0x000fd80003800000 */
[----:B0-----:R-:W-:Y:S05]  /*5ed0*/  @P2 BRA `(.L_x_394) ;  /* 0x0000000400b42947 */ /* 0x001fea0003800000 */
[----:B------:R-:W-:Y:S02]  /*5ee0*/  SHF.R.U32.HI R65, RZ, 0x8, R57 ;  /* 0x00000008ff417819 */ /* 0x000fe40000011639 */
[----:B------:R-:W-:Y:S02]  /*5ef0*/  SHF.R.U32.HI R61, RZ, 0x8, R59 ;  /* 0x00000008ff3d7819 */ /* 0x000fe4000001163b */
[----:B------:R-:W-:Y:S02]  /*5f00*/  SHF.R.U32.HI R67, RZ, 0x18, R57 ;  /* 0x00000018ff437819 */ /* 0x000fe40000011639 */
[----:B------:R-:W-:Y:S02]  /*5f10*/  LOP3.LUT R56, R57, 0xff, RZ, 0xc0, !PT ;  /* 0x000000ff39387812 */ /* 0x000fe400078ec0ff */
[----:B------:R-:W-:Y:S02]  /*5f20*/  SHF.R.U32.HI R63, RZ, 0x18, R59 ;  /* 0x00000018ff3f7819 */ /* 0x000fe4000001163b */
[----:B------:R-:W-:-:S02]  /*5f30*/  LOP3.LUT R60, R59, 0xff, RZ, 0xc0, !PT ;  /* 0x000000ff3b3c7812 */ /* 0x000fc400078ec0ff */
[----:B------:R-:W-:Y:S01]  /*5f40*/  SHF.R.U32.HI R62, RZ, 0x10, R59 ;  /* 0x00000010ff3e7819 */ /* 0x000fe2000001163b */
[----:B------:R-:W-:Y:S01]  /*5f50*/  IMAD.SHL.U32 R59, R61, 0x100, RZ ;  /* 0x000001003d3b7824 */ /* 0x000fe200078e00ff */
[----:B--2---:R-:W-:Y:S01]  /*5f60*/  MOV R58, R51 ;  /* 0x00000033003a7202 */ /* 0x004fe20000000f00 */
[----:B------:R-:W-:Y:S01]  /*5f70*/  IMAD.SHL.U32 R51, R65, 0x100, RZ ;  /* 0x0000010041337824 */ /* 0x000fe200078e00ff */
[----:B------:R-:W-:Y:S01]  /*5f80*/  PRMT R56, R67, 0x654, R56 ;  /* 0x0000065443387816 */ /* 0x000fe20000000038 */
[----:B------:R-:W-:Y:S01]  /*5f90*/  IMAD.U32 R62, R62, 0x10000, RZ ;  /* 0x000100003e3e7824 */ /* 0x000fe200078e00ff */
[----:B------:R-:W-:Y:S02]  /*5fa0*/  PRMT R60, R63, 0x654, R60 ;  /* 0x000006543f3c7816 */ /* 0x000fe4000000003c */
[----:B------:R-:W-:Y:S01]  /*5fb0*/  SHF.R.U32.HI R64, RZ, 0x10, R57 ;  /* 0x00000010ff407819 */ /* 0x000fe20000011639 */
[----:B------:R-:W-:Y:S01]  /*5fc0*/  IMAD.MOV.U32 R57, RZ, RZ, R50 ;  /* 0x000000ffff397224 */ /* 0x000fe200078e0032 */
[----:B------:R-:W-:-:S02]  /*5fd0*/  LOP3.LUT R51, R56, 0xff00, R51, 0xf8, !PT ;  /* 0x0000ff0038337812 */ /* 0x000fc400078ef833 */
[----:B------:R-:W-:Y:S02]  /*5fe0*/  LOP3.LUT R59, R60, 0xff00, R59, 0xf8, !PT ;  /* 0x0000ff003c3b7812 */ /* 0x000fe400078ef83b */
[----:B------:R-:W-:Y:S02]  /*5ff0*/  SHF.L.U32 R56, R64, 0x10, RZ ;  /* 0x0000001040387819 */ /* 0x000fe400000006ff */
        /* <DEDUP_REMOVED lines=91> */
.L_x_394:
[----:B------:R-:W-:Y:S05]  /*65b0*/  BSYNC B2 ;  /* 0x0000000000027941 */ /* 0x000fea0003800000 */
.L_x_393:
[----:B------:R-:W-:Y:S02]  /*65c0*/  ULDC.64 UR4, c[0x0][0x2e8] ;  /* 0x0000ba0000047ab9 */ /* 0x000fe40000000a00 */
[----:B------:R-:W-:-:S04]  /*65d0*/  IADD3 R56, P2, P3, R120, UR4, R100 ;  /* 0x0000000478387c10 */ /* 0x000fc8000fb5e064 */
[----:B------:R-:W-:-:S05]  /*65e0*/  IADD3.X R57, R123, UR5, R40, P2, P3 ;  /* 0x000000057b397c10 */ /* 0x000fca00097e6428 */
[----:B--2---:R0:W-:Y:S04]  /*65f0*/  STG.E.128 desc[UR42][R56.64], R48 ;  /* 0x0000003038007986 */ /* 0x0041e8000c101d2a */
.L_x_392:
[----:B------:R-:W-:Y:S05]  /*6600*/  BSYNC B1 ;  /* 0x0000000000017941 */ /* 0x000fea0003800000 */
.L_x_391:
        /* <DEDUP_REMOVED lines=8> */
[----:B------:R-:W-:Y:S02]  /*6690*/  LOP3.LUT R52, R53, 0xff, RZ, 0xc0, !PT ;  /* 0x000000ff35347812 */ /* 0x000fe400078ec0ff */
[--C-:B------:R-:W-:Y:S02]  /*66a0*/  SHF.R.U32.HI R61, RZ, 0x18, R53.reuse ;  /* 0x00000018ff3d7819 */ /* 0x100fe40000011635 */
[----:B------:R-:W-:Y:S02]  /*66b0*/  SHF.R.U32.HI R60, RZ, 0x10, R53 ;  /* 0x00000010ff3c7819 */ /* 0x000fe40000011635 */
[----:B------:R-:W-:-:S02]  /*66c0*/  SHF.R.U32.HI R59, RZ, 0x10, R55 ;  /* 0x00000010ff3b7819 */ /* 0x000fc40000011637 */
[----:B------:R-:W-:Y:S01]  /*66d0*/  LOP3.LUT R56, R55, 0xff0000ff, RZ, 0xc0, !PT ;  /* 0xff0000ff37387812 */ /* 0x000fe200078ec0ff */
[----:B------:R-:W-:Y:S01]  /*66e0*/  IMAD.SHL.U32 R55, R57, 0x100, RZ ;  /* 0x0000010039377824 */ /* 0x000fe200078e00ff */
[----:B------:R-:W-:Y:S01]  /*66f0*/  MOV R53, R50 ;  /* 0x0000003200357202 */ /* 0x000fe20000000f00 */
[----:B------:R-:W-:Y:S01]  /*6700*/  IMAD.SHL.U32 R50, R58, 0x100, RZ ;  /* 0x000001003a327824 */ /* 0x000fe200078e00ff */
[----:B------:R-:W-:Y:S02]  /*6710*/  PRMT R51, R61, 0x654, R52 ;  /* 0x000006543d337816 */ /* 0x000fe40000000034 */
[----:B------:R-:W-:Y:S02]  /*6720*/  LOP3.LUT R58, R56, 0xff00, R55, 0xf8, !PT ;  /* 0x0000ff00383a7812 */ /* 0x000fe400078ef837 */
[----:B------:R-:W-:Y:S01]  /*6730*/  LOP3.LUT R52, R51, 0xff00, R50, 0xf8, !PT ;  /* 0x0000ff0033347812 */ /* 0x000fe200078ef832 */
[----:B------:R-:W-:Y:S01]  /*6740*/  IMAD.U32 R51, R60, 0x10000, RZ ;  /* 0x000100003c337824 */ /* 0x000fe200078e00ff */
[----:B------:R-:W-:-:S02]  /*6750*/  SHF.L.U32 R55, R59, 0x10, RZ ;  /* 0x000000103b377819 */ /* 0x000fc400000006ff */
        /* <DEDUP_REMOVED lines=91> */
.L_x_396:
[----:B------:R-:W-:Y:S05]  /*6d10*/  BSYNC B1 ;  /* 0x0000000000017941 */ /* 0x000fea0003800000 */
.L_x_395:
[----:B------:R-:W-:Y:S02]  /*6d20*/  ULDC.64 UR4, c[0x0][0x2e8] ;  /* 0x0000ba0000047ab9 */ /* 0x000fe40000000a00 */
[----:B------:R-:W-:-:S04]  /*6d30*/  IADD3 R52, P2, P3, R41, UR4, R120 ;  /* 0x0000000429347c10 */ /* 0x000fc8000fb5e078 */
[----:B------:R-:W-:-:S05]  /*6d40*/  IADD3.X R53, R106, UR5, R123, P2, P3 ;  /* 0x000000056a357c10 */ /* 0x000fca00097e647b */
[----:B--2---:R0:W-:Y:S01]  /*6d50*/  STG.E.128 desc[UR42][R52.64], R48 ;  /* 0x0000003034007986 */ /* 0x0041e2000c101d2a */
[----:B------:R-:W-:Y:S05]  /*6d60*/  BRA `(.L_x_390) ;  /* 0x0000004c00f07947 */ /* 0x000fea0003800000 */
.L_x_354:
[C---:B------:R-:W-:Y:S01]  /*6d70*/  ISETP.GE.AND P5, PT, R23.reuse, R114, PT ;  /* 0x000000721700720c */ /* 0x040fe20003fa6270 */
[C---:B------:R-:W-:Y:S01]  /*6d80*/  VIADD R52, R23.reuse, 0x60 ;  /* 0x0000006017347836 */ /* 0x040fe20000000000 */
[----:B------:R-:W-:Y:S01]  /*6d90*/  P2R R60, PR, RZ, 0x1 ;  /* 0x00000001ff3c7803 */ /* 0x000fe20000000000 */
[----:B------:R-:W-:Y:S01]  /*6da0*/  VIADD R61, R23, 0x20 ;  /* 0x00000020173d7836 */ /* 0x000fe20000000000 */
[----:B------:R-:W-:-:S13]  /*6db0*/  ISETP.GE.OR P5, PT, R16, R122, P5 ;  /* 0x0000007a1000720c */ /* 0x000fda0002fa6670 */
[----:B------:R-:W0:Y:S08]  /*6dc0*/  @!P5 LDC.64 R56, c[0x0][0x3e8] ;  /* 0x0000fa00ff38db82 */ /* 0x000e300000000a00 */
[----:B------:R-:W1:Y:S01]  /*6dd0*/  @!P5 LDC.64 R58, c[0x0][0x400] ;  /* 0x00010000ff3adb82 */ /* 0x000e620000000a00 */
[----:B0-----:R-:W-:-:S04]  /*6de0*/  @!P5 IADD3 R56, P2, P3, R94, R56, R48 ;  /* 0x000000385e38d210 */ /* 0x001fc80007b5e030 */
[----:B------:R-:W-:Y:S02]  /*6df0*/  @!P5 IADD3.X R57, R36, R57, R109, P2, P3 ;  /* 0x000000392439d210 */ /* 0x000fe400017e646d */
[----:B------:R-:W-:-:S04]  /*6e00*/  ISETP.GE.AND P2, PT, R52, R114, PT ;  /* 0x000000723400720c */ /* 0x000fc80003f46270 */
[----:B------:R-:W-:-:S13]  /*6e10*/  ISETP.GE.OR P2, PT, R16, R122, P2 ;  /* 0x0000007a1000720c */ /* 0x000fda0001746670 */
[----:B------:R-:W0:Y:S01]  /*6e20*/  @!P2 LDC.64 R52, c[0x0][0x3f8] ;  /* 0x0000fe00ff34ab82 */ /* 0x000e220000000a00 */
[----:B------:R-:W-:Y:S02]  /*6e30*/  @!P2 IMAD.MOV.U32 R49, RZ, RZ, R109 ;  /* 0x000000ffff31a224 */ /* 0x000fe400078e006d */
[----:B------:R-:W-:-:S05]  /*6e40*/  @!P2 IMAD.MOV.U32 R51, RZ, RZ, R124 ;  /* 0x000000ffff33a224 */ /* 0x000fca00078e007c */
[----:B------:R-:W2:Y:S08]  /*6e50*/  @!P2 LDC.64 R80, c[0x0][0x3e8] ;  /* 0x0000fa00ff50ab82 */ /* 0x000eb00000000a00 */
[----:B------:R-:W3:Y:S01]  /*6e60*/  @!P2 LDC.64 R82, c[0x0][0x400] ;  /* 0x00010000ff52ab82 */ /* 0x000ee20000000a00 */
[----:B0-----:R-:W-:-:S04]  /*6e70*/  @!P2 IMAD.WIDE.U32 R54, R52, 0x60, R48 ;  /* 0x000000603436a825 */ /* 0x001fc800078e0030 */
[----:B------:R-:W-:Y:S01]  /*6e80*/  @!P2 IMAD R53, R53, 0x60, RZ ;  /* 0x000000603535a824 */ /* 0x000fe200078e02ff */
[----:B--2---:R-:W-:-:S04]  /*6e90*/  @!P2 IADD3 R80, P3, P4, R94, R80, R54 ;  /* 0x000000505e50a210 */ /* 0x004fc80007c7e036 */
[----:B------:R-:W-:-:S04]  /*6ea0*/  @!P2 IADD3 R53, R55, R53, RZ ;  /* 0x000000353735a210 */ /* 0x000fc80007ffe0ff */
[----:B------:R-:W-:Y:S02]  /*6eb0*/  @!P2 IADD3.X R81, R36, R81, R53, P3, P4 ;  /* 0x000000512451a210 */ /* 0x000fe40001fe8435 */
[----:B------:R-:W0:Y:S02]  /*6ec0*/  @!P2 LDC.64 R52, c[0x0][0x408] ;  /* 0x00010200ff34ab82 */ /* 0x000e240000000a00 */
[----:B0-----:R-:W-:-:S04]  /*6ed0*/  @!P2 IMAD.WIDE.U32 R54, R52, 0x60, R50 ;  /* 0x000000603436a825 */ /* 0x001fc800078e0032 */
[----:B------:R-:W-:Y:S01]  /*6ee0*/  @!P2 IMAD R53, R53, 0x60, RZ ;  /* 0x000000603535a824 */ /* 0x000fe200078e02ff */
[----:B---3--:R-:W-:-:S03]  /*6ef0*/  @!P2 IADD3 R82, P3, P4, R88, R82, R54 ;  /* 0x000000525852a210 */ /* 0x008fc60007c7e036 */
[----:B------:R-:W-:-:S05]  /*6f00*/  @!P2 IMAD.IADD R52, R55, 0x1, R53 ;  /* 0x000000013734a824 */ /* 0x000fca00078e0235 */
[----:B------:R-:W-:Y:S02]  /*6f10*/  @!P2 IADD3.X R83, R103, R83, R52, P3, P4 ;  /* 0x000000536753a210 */ /* 0x000fe40001fe8434 */
[----:B-1----:R-:W-:-:S04]  /*6f20*/  @!P5 IADD3 R58, P3, P4, R88, R58, R50 ;  /* 0x0000003a583ad210 */ /* 0x002fc80007c7e032 */
[----:B------:R-:W-:Y:S02]  /*6f30*/  @!P5 IADD3.X R59, R103, R59, R124, P3, P4 ;  /* 0x0000003b673bd210 */ /* 0x000fe40001fe847c */
[----:B------:R-:W-:Y:S02]  /*6f40*/  ISETP.GE.AND P4, PT, R61, R114, PT ;  /* 0x000000723d00720c */ /* 0x000fe40003f86270 */
[----:B------:R-:W-:Y:S02]  /*6f50*/  IADD3 R61, R23, 0x40, RZ ;  /* 0x00000040173d7810 */ /* 0x000fe40007ffe0ff */
[----:B------:R-:W-:-:S13]  /*6f60*/  ISETP.GE.OR P4, PT, R16, R122, P4 ;  /* 0x0000007a1000720c */ /* 0x000fda0002786670 */
[----:B------:R-:W-:Y:S01]  /*6f70*/  @!P4 IADD3 R55, P3, P6, R94, R48, R14 ;  /* 0x000000305e37c210 */ /* 0x000fe20007e7e00e */
[----:B------:R-:W0:Y:S03]  /*6f80*/  @!P4 LDC.64 R64, c[0x0][0x3e8] ;  /* 0x0000fa00ff40cb82 */ /* 0x000e260000000a00 */
[----:B------:R-:W-:Y:S02]  /*6f90*/  @!P4 IADD3.X R54, R36, R109, R21, P3, P6 ;  /* 0x0000006d2436c210 */ /* 0x000fe40001fec415 */
[----:B------:R-:W-:-:S03]  /*6fa0*/  ISETP.GE.AND P3, PT, R61, R114, PT ;  /* 0x000000723d00720c */ /* 0x000fc60003f66270 */
[----:B------:R-:W1:Y:S01]  /*6fb0*/  @!P4 LDC.64 R66, c[0x0][0x400] ;  /* 0x00010000ff42cb82 */ /* 0x000e620000000a00 */
[----:B------:R-:W-:-:S13]  /*6fc0*/  ISETP.GE.OR P3, PT, R16, R122, P3 ;  /* 0x0000007a1000720c */ /* 0x000fda0001f66670 */
[----:B------:R-:W-:Y:S01]  /*6fd0*/  @!P3 IADD3 R49, P0, P6, R94, R13, R48 ;  /* 0x0000000d5e31b210 */ /* 0x000fe20007e1e030 */
[----:B------:R-:W2:Y:S03]  /*6fe0*/  @!P3 LDC.64 R68, c[0x0][0x3e8] ;  /* 0x0000fa00ff44bb82 */ /* 0x000ea60000000a00 */
[----:B------:R-:W-:Y:S02]  /*6ff0*/  @!P3 IADD3.X R48, R36, R20, R109, P0, P6 ;  /* 0x000000142430b210 */ /* 0x000fe400007ec46d */
[----:B------:R-:W-:-:S03]  /*7000*/  @!P4 IADD3 R53, P0, P6, R88, R50, R8 ;  /* 0x000000325835c210 */ /* 0x000fc60007e1e008 */
[----:B------:R-:W3:Y:S01]  /*7010*/  @!P3 LDC.64 R84, c[0x0][0x400] ;  /* 0x00010000ff54bb82 */ /* 0x000ee20000000a00 */
[----:B------:R-:W-:Y:S02]  /*7020*/  @!P4 IADD3.X R52, R103, R124, R11, P0, P6 ;  /* 0x0000007c6734c210 */ /* 0x000fe400007ec40b */
[----:B------:R-:W-:-:S04]  /*7030*/  @!P3 IADD3 R51, P0, P6, R88, R7, R50 ;  /* 0x000000075833b210 */ /* 0x000fc80007e1e032 */
[----:B------:R-:W-:Y:S02]  /*7040*/  @!P3 IADD3.X R124, R103, R10, R124, P0, P6 ;  /* 0x0000000a677cb210 */ /* 0x000fe400007ec47c */
[----:B0-----:R-:W-:Y:S02]  /*7050*/  @!P4 IADD3 R64, P6, R55, R64, RZ ;  /* 0x000000403740c210 */ /* 0x001fe40007fde0ff */
[----:B------:R-:W-:Y:S02]  /*7060*/  CS2R R62, SRZ ;  /* 0x00000000003e7805 */ /* 0x000fe4000001ff00 */
[----:B------:R-:W-:Y:S01]  /*7070*/  ISETP.NE.AND P0, PT, R60, RZ, PT ;  /* 0x000000ff3c00720c */ /* 0x000fe20003f05270 */
[----:B------:R-:W-:Y:S01]  /*7080*/  @!P4 IMAD.X R65, R54, 0x1, R65, P6 ;  /* 0x000000013641c824 */ /* 0x000fe200030e0641 */
[----:B-1----:R-:W-:Y:S02]  /*7090*/  @!P4 IADD3 R66, P6, R53, R66, RZ ;  /* 0x000000423542c210 */ /* 0x002fe40007fde0ff */
[----:B------:R-:W-:-:S03]  /*70a0*/  CS2R R54, SRZ ;  /* 0x0000000000367805 */ /* 0x000fc6000001ff00 */
[----:B------:R-:W-:Y:S01]  /*70b0*/  @!P4 IMAD.X R67, R52, 0x1, R67, P6 ;  /* 0x000000013443c824 */ /* 0x000fe200030e0643 */
[----:B--2---:R-:W-:Y:S02]  /*70c0*/  @!P3 IADD3 R68, P6, R49, R68, RZ ;  /* 0x000000443144b210 */ /* 0x004fe40007fde0ff */
[----:B------:R-:W-:-:S03]  /*70d0*/  CS2R R52, SRZ ;  /* 0x0000000000347805 */ /* 0x000fc6000001ff00 */
[----:B------:R-:W-:Y:S01]  /*70e0*/  @!P3 IMAD.X R69, R48, 0x1, R69, P6 ;  /* 0x000000013045b824 */ /* 0x000fe200030e0645 */
[----:B---3--:R-:W-:Y:S02]  /*70f0*/  @!P3 IADD3 R84, P6, R51, R84, RZ ;  /* 0x000000543354b210 */ /* 0x008fe40007fde0ff */
[----:B------:R-:W-:Y:S02]  /*7100*/  CS2R R50, SRZ ;  /* 0x0000000000327805 */ /* 0x000fe4000001ff00 */
[----:B------:R-:W-:Y:S01]  /*7110*/  CS2R R48, SRZ ;  /* 0x0000000000307805 */ /* 0x000fe2000001ff00 */
[----:B------:R0:W2:Y:S01]  /*7120*/  @!P5 LDG.E.128 R52, desc[UR42][R58.64] ;  /* 0x0000002a3a34d981 */ /* 0x0000a2000c1e1d00 */
[----:B------:R-:W-:Y:S02]  /*7130*/  CS2R R60, SRZ ;  /* 0x00000000003c7805 */ /* 0x000fe4000001ff00 */
[----:B------:R-:W-:Y:S02]  /*7140*/  CS2R R70, SRZ ;  /* 0x0000000000467805 */ /* 0x000fe4000001ff00 */
[----:B------:R-:W-:-:S02]  /*7150*/  CS2R R74, SRZ ;  /* 0x00000000004a7805 */ /* 0x000fc4000001ff00 */
[----:B------:R-:W-:Y:S01]  /*7160*/  CS2R R72, SRZ ;  /* 0x0000000000487805 */ /* 0x000fe2000001ff00 */
[----:B------:R1:W3:Y:S01]  /*7170*/  @!P5 LDG.E.128 R48, desc[UR42][R56.64] ;  /* 0x0000002a3830d981 */ /* 0x0002e2000c1e1d00 */
[----:B------:R-:W-:Y:S02]  /*7180*/  CS2R R78, SRZ ;  /* 0x00000000004e7805 */ /* 0x000fe4000001ff00 */
[----:B------:R-:W-:Y:S02]  /*7190*/  CS2R R76, SRZ ;  /* 0x00000000004c7805 */ /* 0x000fe4000001ff00 */
[----:B------:R-:W-:Y:S01]  /*71a0*/  @!P3 IADD3.X R85, R124, R85, RZ, P6, !PT ;  /* 0x000000557c55b210 */ /* 0x000fe200037fe4ff */
[----:B------:R4:W5:Y:S01]  /*71b0*/  @!P4 LDG.E.128 R60, desc[UR42][R66.64] ;  /* 0x0000002a423cc981 */ /* 0x000962000c1e1d00 */
[----:B0-----:R-:W-:-:S03]  /*71c0*/  CS2R R58, SRZ ;  /* 0x00000000003a7805 */ /* 0x001fc6000001ff00 */
[----:B------:R-:W5:Y:S01]  /*71d0*/  @!P2 LDG.E.128 R72, desc[UR42][R80.64] ;  /* 0x0000002a5048a981 */ /* 0x000f62000c1e1d00 */
[----:B-1----:R-:W-:-:S03]  /*71e0*/  CS2R R56, SRZ ;  /* 0x0000000000387805 */ /* 0x002fc6000001ff00 */
[----:B------:R-:W5:Y:S01]  /*71f0*/  @!P2 LDG.E.128 R76, desc[UR42][R82.64] ;  /* 0x0000002a524ca981 */ /* 0x000f62000c1e1d00 */
[----:B----4-:R-:W-:-:S03]  /*7200*/  CS2R R66, SRZ ;  /* 0x0000000000427805 */ /* 0x010fc6000001ff00 */
[----:B------:R0:W4:Y:S02]  /*7210*/  @!P4 LDG.E.128 R56, desc[UR42][R64.64] ;  /* 0x0000002a4038c981 */ /* 0x000124000c1e1d00 */
[----:B0-----:R-:W-:-:S06]  /*7220*/  CS2R R64, SRZ ;  /* 0x0000000000407805 */ /* 0x001fcc000001ff00 */
[----:B------:R0:W4:Y:S02]  /*7230*/  @!P3 LDG.E.128 R64, desc[UR42][R68.64] ;  /* 0x0000002a4440b981 */ /* 0x000124000c1e1d00 */
[----:B0-----:R-:W-:-:S06]  /*7240*/  CS2R R68, SRZ ;  /* 0x0000000000447805 */ /* 0x001fcc000001ff00 */
[----:B------:R-:W4:Y:S01]  /*7250*/  @!P3 LDG.E.128 R68, desc[UR42][R84.64] ;  /* 0x0000002a5444b981 */ /* 0x000f22000c1e1d00 */
[----:B------:R-:W-:-:S06]  /*7260*/  UISETP.NE.AND UP0, UPT, UR47, 0x3, UPT ;  /* 0x000000032f00788c */ /* 0x000fcc000bf05270 */
[----:B------:R-:W-:Y:S02]  /*7270*/  PLOP3.LUT P5, PT, PT, PT, UP0, 0x80, 0x0 ;  /* 0x000000000000781c */ /* 0x000fe40003faf008 */
[----:B------:R-:W-:Y:S01]  /*7280*/  ISETP.GE.AND P2, PT, R16, R122, PT ;  /* 0x0000007a1000720c */ /* 0x000fe20003f46270 */
[----:B--2---:R-:W-:Y:S01]  /*7290*/  IMAD.MOV.U32 R149, RZ, RZ, R54 ;  /* 0x000000ffff957224 */ /* 0x004fe200078e0036 */
[----:B------:R-:W-:Y:S01]  /*72a0*/  MOV R151, R52 ;  /* 0x0000003400977202 */ /* 0x000fe20000000f00 */
[----:B---3--:R-:W-:Y:S02]  /*72b0*/  IMAD.MOV.U32 R148, RZ, RZ, R50 ;  /* 0x000000ffff947224 */ /* 0x008fe400078e0032 */
[----:B------:R-:W-:Y:S02]  /*72c0*/  IMAD.MOV.U32 R150, RZ, RZ, R48 ;  /* 0x000000ffff967224 */ /* 0x000fe400078e0030 */
[----:B-----5:R-:W-:Y:S01]  /*72d0*/  IMAD.MOV.U32 R143, RZ, RZ, R62 ;  /* 0x000000ffff8f7224 */ /* 0x020fe200078e003e */
[----:B------:R-:W-:Y:S01]  /*72e0*/  MOV R144, R60 ;  /* 0x0000003c00907202 */ /* 0x000fe20000000f00 */
[----:B------:R-:W-:-:S02]  /*72f0*/  IMAD.MOV.U32 R135, RZ, RZ, R74 ;  /* 0x000000ffff877224 */ /* 0x000fc400078e004a */
[----:B------:R-:W-:Y:S02]  /*7300*/  IMAD.MOV.U32 R134, RZ, RZ, R72 ;  /* 0x000000ffff867224 */ /* 0x000fe400078e0048 */
[----:B------:R-:W-:Y:S01]  /*7310*/  IMAD.MOV.U32 R133, RZ, RZ, R78 ;  /* 0x000000ffff857224 */ /* 0x000fe200078e004e */
[----:B------:R-:W-:Y:S01]  /*7320*/  MOV R129, R76 ;  /* 0x0000004c00817202 */ /* 0x000fe20000000f00 */
[----:B----4-:R-:W-:Y:S02]  /*7330*/  IMAD.MOV.U32 R141, RZ, RZ, R58 ;  /* 0x000000ffff8d7224 */ /* 0x010fe400078e003a */
[----:B------:R-:W-:Y:S02]  /*7340*/  IMAD.MOV.U32 R142, RZ, RZ, R56 ;  /* 0x000000ffff8e7224 */ /* 0x000fe400078e0038 */
[----:B------:R-:W-:Y:S02]  /*7350*/  IMAD.MOV.U32 R137, RZ, RZ, R66 ;  /* 0x000000ffff897224 */ /* 0x000fe400078e0042 */
[----:B------:R-:W-:-:S02]  /*7360*/  IMAD.MOV.U32 R138, RZ, RZ, R64 ;  /* 0x000000ffff8a7224 */ /* 0x000fc400078e0040 */
[----:B------:R-:W-:Y:S01]  /*7370*/  IMAD.MOV.U32 R139, RZ, RZ, R70 ;  /* 0x000000ffff8b7224 */ /* 0x000fe200078e0046 */
[----:B------:R-:W-:Y:S01]  /*7380*/  MOV R140, R68 ;  /* 0x00000044008c7202 */ /* 0x000fe20000000f00 */
[----:B------:R-:W-:Y:S06]  /*7390*/  @!P5 BRA `(.L_x_397) ;  /* 0x000000000004d947 */ /* 0x000fec0003800000 */
[----:B------:R-:W-:Y:S01]  /*73a0*/  BPT.TRAP 0x1 ;  /* 0x000000040000795c */ /* 0x000fe20000300000 */
.L_x_397:
[----:B------:R-:W-:Y:S01]  /*73b0*/  IMAD R109, R232, 0x8, R22 ;  /* 0x00000008e86d7824 */ /* 0x000fe200078e0216 */
[----:B------:R-:W-:Y:S01]  /*73c0*/  SHF.L.U32 R124, R234, 0x1f, RZ ;  /* 0x0000001fea7c7819 */ /* 0x000fe200000006ff */
[----:B------:R-:W0:Y:S01]  /*73d0*/  LDC R132, c[0x0][0x2f4] ;  /* 0x0000bd00ff847b82 */ /* 0x000e220000000800 */
[----:B------:R-:W-:Y:S01]  /*73e0*/  IMAD.MOV.U32 R121, RZ, RZ, R123 ;  /* 0x000000ffff797224 */ /* 0x000fe200078e007b */
[----:B------:R-:W-:Y:S01]  /*73f0*/  BSSY B1, `(.L_x_398) ;  /* 0x0000005000017945 */ /* 0x000fe20003800000 */
[----:B------:R-:W1:Y:S05]  /*7400*/  SYNCS.PHASECHK.TRANS64.TRYWAIT P3, [R109+URZ+0x38890], R124 ;  /* 0x0388907c6d0075a7 */ /* 0x000e6a000806017f */
[----:B------:R-:W2:Y:S01]  /*7410*/  LDC.64 R122, c[0x0][0x300] ;  /* 0x0000c000ff7a7b82 */ /* 0x000ea20000000a00 */
[----:B0-----:R-:W-:Y:S01]  /*7420*/  IMAD.IADD R136, R132, 0x1, -R111 ;  /* 0x0000000184887824 */ /* 0x001fe200078e0a6f */
[----:B-1----:R-:W-:Y:S06]  /*7430*/  @!P3 BRA `(.L_x_399) ;  /* 0x000001f40020b947 */ /* 0x002fec0003800000 */
.L_x_660:
[----:B------:R-:W-:Y:S05]  /*7440*/  BSYNC B1 ;  /* 0x0000000000017941 */ /* 0x000fea0003800000 */
.L_x_398:
[----:B------:R-:W-:Y:S01]  /*7450*/  ISETP.GE.OR P3, PT, R23, R114, P0 ;  /* 0x000000721700720c */ /* 0x000fe20000766670 */
[----:B------:R-:W-:-:S12]  /*7460*/  BSSY B1, `(.L_x_400) ;  /* 0x000010a000017945 */ /* 0x000fd80003800000 */
[----:B------:R-:W-:Y:S05]  /*7470*/  @P3 BRA `(.L_x_401) ;  /* 0x0000001000203947 */ /* 0x000fea0003800000 */
[----:B------:R-:W1:Y:S01]  /*7480*/  S2R R83, SR_TID.X ;  /* 0x0000000000537919 */ /* 0x000e620000002100 */
[----:B------:R-:W-:Y:S01]  /*7490*/  SHF.R.S32.HI R80, RZ, 0x1f, R23 ;  /* 0x0000001fff507819 */ /* 0x000fe20000011417 */
[C---:B------:R-:W-:Y:S01]  /*74a0*/  IMAD.SHL.U32 R82, R23.reuse, 0x80, RZ ;  /* 0x0000008017527824 */ /* 0x040fe200078e00ff */
[----:B------:R-:W-:Y:S01]  /*74b0*/  ISETP.NE.AND P6, PT, R0, RZ, PT ;  /* 0x000000ff0000720c */ /* 0x000fe20003fc5270 */
[-C--:B--2---:R-:W-:Y:S01]  /*74c0*/  IMAD.WIDE.U32 R126, R23, R122.reuse, R120 ;  /* 0x0000007a177e7225 */ /* 0x084fe200078e0078 */
[----:B------:R-:W-:Y:S02]  /*74d0*/  BSSY B2, `(.L_x_402) ;  /* 0x00000f7000027945 */ /* 0x000fe40003800000 */
[----:B------:R-:W-:Y:S01]  /*74e0*/  LOP3.LUT R82, R82, 0x380, RZ, 0xc0, !PT ;  /* 0x0000038052527812 */ /* 0x000fe200078ec0ff */
[----:B------:R-:W-:Y:S01]  /*74f0*/  IMAD R80, R80, R122, RZ ;  /* 0x0000007a50507224 */ /* 0x000fe200078e02ff */
[----:B------:R-:W-:-:S03]  /*7500*/  IADD3 R146, P3, P4, R100, R126, R39 ;  /* 0x0000007e64927210 */ /* 0x000fc60007c7e027 */
[----:B------:R-:W-:Y:S01]  /*7510*/  IMAD R145, R23, R123, R80 ;  /* 0x0000007b17917224 */ /* 0x000fe200078e0250 */
[----:B------:R-:W-:-:S04]  /*7520*/  SEL R80, R111, R136, !P6 ;  /* 0x000000886f507207 */ /* 0x000fc80007000000 */
[----:B------:R-:W-:Y:S02]  /*7530*/  SHF.R.S32.HI R81, RZ, 0x1f, R80 ;  /* 0x0000001fff517819 */ /* 0x000fe40000011450 */
[----:B------:R-:W-:Y:S02]  /*7540*/  IADD3 R145, R145, R127, RZ ;  /* 0x0000007f91917210 */ /* 0x000fe40007ffe0ff */
[----:B------:R-:W-:Y:S02]  /*7550*/  LEA.HI R81, R81, R80, RZ, 0x5 ;  /* 0x0000005051517211 */ /* 0x000fe400078f28ff */
[----:B------:R-:W-:Y:S02]  /*7560*/  IADD3.X R154, R40, R145, R105, P3, P4 ;  /* 0x00000091289a7210 */ /* 0x000fe40001fe8469 */
[----:B------:R-:W-:-:S04]  /*7570*/  LEA.HI.SX32 R81, R81, R104, 0x1b ;  /* 0x0000006851517211 */ /* 0x000fc800078fdaff */
[----:B------:R-:W-:Y:S01]  /*7580*/  SHF.R.S32.HI R80, RZ, 0x1f, R81 ;  /* 0x0000001fff507819 */ /* 0x000fe20000011451 */
[----:B------:R-:W-:Y:S02]  /*7590*/  IMAD.SHL.U32 R147, R81, 0x10, RZ ;  /* 0x0000001051937824 */ /* 0x000fe400078e00ff */
[----:B-1----:R-:W-:Y:S01]  /*75a0*/  VIADD R83, R83, 0xffffff80 ;  /* 0xffffff8053537836 */ /* 0x002fe20000000000 */
[----:B------:R-:W-:Y:S02]  /*75b0*/  LEA.HI R81, R80, R81, RZ, 0x3 ;  /* 0x0000005150517211 */ /* 0x000fe400078f18ff */
[----:B------:R-:W-:Y:S02]  /*75c0*/  LOP3.LUT R80, R82, 0x70, R147, 0xf8, !PT ;  /* 0x0000007052507812 */ /* 0x000fe400078ef893 */
[----:B------:R-:W-:Y:S01]  /*75d0*/  SHF.R.S32.HI R82, RZ, 0x1f, R83 ;  /* 0x0000001fff527819 */ /* 0x000fe20000011453 */
[----:B------:R-:W-:-:S03]  /*75e0*/  IMAD.SHL.U32 R81, R81, 0x800, RZ ;  /* 0x0000080051517824 */ /* 0x000fc600078e00ff */
[----:B------:R-:W-:Y:S02]  /*75f0*/  LEA.HI R82, R82, R83, RZ, 0x6 ;  /* 0x0000005352527211 */ /* 0x000fe400078f30ff */
[----:B------:R-:W-:Y:S02]  /*7600*/  SHF.L.U32 R83, R23, 0x7, RZ ;  /* 0x0000000717537819 */ /* 0x000fe400000006ff */
[----:B------:R-:W-:Y:S01]  /*7610*/  LOP3.LUT R81, R81, 0xffffc000, RZ, 0xc0, !PT ;  /* 0xffffc00051517812 */ /* 0x000fe200078ec0ff */
[----:B------:R-:W-:Y:S01]  /*7620*/  IMAD.SHL.U32 R82, R82, 0x10, RZ ;  /* 0x0000001052527824 */ /* 0x000fe200078e00ff */
[----:B------:R-:W-:-:S04]  /*7630*/  LOP3.LUT R83, R83, 0x380, RZ, 0xc0, !PT ;  /* 0x0000038053537812 */ /* 0x000fc800078ec0ff */
[----:B------:R-:W-:Y:S02]  /*7640*/  SHF.R.U32.HI R83, RZ, 0x3, R83 ;  /* 0x00000003ff537819 */ /* 0x000fe40000011653 */
[----:B------:R-:W-:Y:S02]  /*7650*/  LOP3.LUT R82, R82, 0xfffffc00, RZ, 0xc0, !PT ;  /* 0xfffffc0052527812 */ /* 0x000fe400078ec0ff */
[----:B------:R-:W-:-:S04]  /*7660*/  LOP3.LUT R80, R80, R83, RZ, 0x3c, !PT ;  /* 0x0000005350507212 */ /* 0x000fc800078e3cff */
[----:B------:R-:W-:Y:S01]  /*7670*/  IADD3 R83, R80, R81, R82 ;  /* 0x0000005150537210 */ /* 0x000fe20007ffe052 */
[----:B------:R-:W-:-:S03]  /*7680*/  IMAD R81, R232, 0x8000, R29 ;  /* 0x00008000e8517824 */ /* 0x000fc600078e021d */
[----:B------:R-:W-:Y:S01]  /*7690*/  LEA R83, R232, R83, 0xf ;  /* 0x00000053e8537211 */ /* 0x000fe200078e78ff */
[----:B------:R-:W-:-:S04]  /*76a0*/  IMAD.IADD R81, R22, 0x1, R81 ;  /* 0x0000000116517824 */ /* 0x000fc800078e0251 */
[----:B------:R-:W-:Y:S02]  /*76b0*/  IMAD.IADD R84, R22, 0x1, R83 ;  /* 0x0000000116547824 */ /* 0x000fe400078e0253 */
[----:B------:R-:W1:Y:S04]  /*76c0*/  LDS.128 R80, [R81+0x28400] ;  /* 0x0284000051507984 */ /* 0x000e680000000c00 */
[----:B------:R-:W2:Y:S01]  /*76d0*/  LDS.128 R84, [R84+0x28400] ;  /* 0x0284000054547984 */ /* 0x000ea20000000c00 */
[----:B------:R-:W-:Y:S05]  /*76e0*/  @P2 BRA `(.L_x_403) ;  /* 0x0000000c00542947 */ /* 0x000fea0003800000 */
[--C-:B------:R-:W-:Y:S02]  /*76f0*/  SHF.R.U32.HI R163, RZ, 0x8, R49.reuse ;  /* 0x00000008ffa37819 */ /* 0x100fe40000011631 */
[--C-:B------:R-:W-:Y:S02]  /*7700*/  SHF.R.U32.HI R165, RZ, 0x18, R49.reuse ;  /* 0x00000018ffa57819 */ /* 0x100fe40000011631 */
[----:B------:R-:W-:Y:S02]  /*7710*/  LOP3.LUT R48, R49, 0xff, RZ, 0xc0, !PT ;  /* 0x000000ff31307812 */ /* 0x000fe400078ec0ff */
[----:B------:R-:W-:Y:S01]  /*7720*/  SHF.R.U32.HI R161, RZ, 0x10, R49 ;  /* 0x00000010ffa17819 */ /* 0x000fe20000011631 */
[----:B------:R-:W-:Y:S01]  /*7730*/  IMAD.SHL.U32 R49, R163, 0x100, RZ ;  /* 0x00000100a3317824 */ /* 0x000fe200078e00ff */
[----:B------:R-:W-:Y:S02]  /*7740*/  SHF.R.U32.HI R159, RZ, 0x18, R51 ;  /* 0x00000018ff9f7819 */ /* 0x000fe40000011633 */
[----:B------:R-:W-:-:S02]  /*7750*/  LOP3.LUT R50, R51, 0xff, RZ, 0xc0, !PT ;  /* 0x000000ff33327812 */ /* 0x000fc400078ec0ff */
[--C-:B------:R-:W-:Y:S02]  /*7760*/  SHF.R.U32.HI R157, RZ, 0x8, R51.reuse ;  /* 0x00000008ff9d7819 */ /* 0x100fe40000011633 */
[----:B------:R-:W-:Y:S02]  /*7770*/  SHF.R.U32.HI R158, RZ, 0x10, R51 ;  /* 0x00000010ff9e7819 */ /* 0x000fe40000011633 */
[----:B------:R-:W-:Y:S02]  /*7780*/  SHF.R.U32.HI R52, RZ, 0x18, R53 ;  /* 0x00000018ff347819 */ /* 0x000fe40000011635 */
[----:B------:R-:W-:Y:S02]  /*7790*/  LOP3.LUT R51, R53, 0xff, RZ, 0xc0, !PT ;  /* 0x000000ff35337812 */ /* 0x000fe400078ec0ff */
[----:B------:R-:W-:Y:S02]  /*77a0*/  PRMT R48, R165, 0x654, R48 ;  /* 0x00000654a5307816 */ /* 0x000fe40000000030 */
[----:B------:R-:W-:-:S02]  /*77b0*/  SHF.R.U32.HI R155, RZ, 0x8, R55 ;  /* 0x00000008ff9b7819 */ /* 0x000fc40000011637 */
[--C-:B------:R-:W-:Y:S02]  /*77c0*/  SHF.R.U32.HI R156, RZ, 0x8, R53.reuse ;  /* 0x00000008ff9c7819 */ /* 0x100fe40000011635 */
[----:B------:R-:W-:Y:S02]  /*77d0*/  SHF.R.U32.HI R160, RZ, 0x10, R53 ;  /* 0x00000010ffa07819 */ /* 0x000fe40000011635 */
[----:B------:R-:W-:Y:S02]  /*77e0*/  SHF.R.U32.HI R54, RZ, 0x18, R55 ;  /* 0x00000018ff367819 */ /* 0x000fe40000011637 */
[----:B------:R-:W-:Y:S01]  /*77f0*/  LOP3.LUT R53, R55, 0xff, RZ, 0xc0, !PT ;  /* 0x000000ff37357812 */ /* 0x000fe200078ec0ff */
[----:B------:R-:W-:Y:S01]  /*7800*/  IMAD.U32 R160, R160, 0x10000, RZ ;  /* 0x00010000a0a07824 */ /* 0x000fe200078e00ff */
[----:B------:R-:W-:Y:S02]  /*7810*/  PRMT R52, R52, 0x654, R51 ;  /* 0x0000065434347816 */ /* 0x000fe40000000033 */
[----:B------:R-:W-:Y:S01]  /*7820*/  LOP3.LUT R48, R48, 0xff00, R49, 0xf8, !PT ;  /* 0x0000ff0030307812 */ /* 0x000fe200078ef831 */
[----:B------:R-:W-:Y:S01]  /*7830*/  IMAD.U32 R49, R161, 0x10000, RZ ;  /* 0x00010000a1317824 */ /* 0x000fe200078e00ff */
[----:B------:R-:W-:Y:S01]  /*7840*/  SHF.R.U32.HI R162, RZ, 0x10, R55 ;  /* 0x00000010ffa27819 */ /* 0x000fe20000011637 */
[----:B------:R-:W-:Y:S01]  /*7850*/  IMAD.SHL.U32 R55, R155, 0x100, RZ ;  /* 0x000001009b377824 */ /* 0x000fe200078e00ff */
[----:B------:R-:W-:-:S02]  /*7860*/  PRMT R50, R159, 0x654, R50 ;  /* 0x000006549f327816 */ /* 0x000fc40000000032 */
[----:B------:R-:W-:Y:S01]  /*7870*/  SHF.L.U32 R51, R157, 0x8, RZ ;  /* 0x000000089d337819 */ /* 0x000fe200000006ff */
[----:B------:R-:W-:Y:S01]  /*7880*/  IMAD.U32 R162, R162, 0x10000, RZ ;  /* 0x00010000a2a27824 */ /* 0x000fe200078e00ff */
[----:B------:R-:W-:Y:S01]  /*7890*/  PRMT R54, R54, 0x654, R53 ;  /* 0x0000065436367816 */ /* 0x000fe20000000035 */
[----:B------:R-:W-:Y:S01]  /*78a0*/  IMAD.SHL.U32 R53, R156, 0x100, RZ ;  /* 0x000001009c357824 */ /* 0x000fe200078e00ff */
[----:B------:R-:W-:Y:S02]  /*78b0*/  LOP3.LUT R51, R50, 0xff00, R51, 0xf8, !PT ;  /* 0x0000ff0032337812 */ /* 0x000fe400078ef833 */
[----:B------:R-:W-:Y:S02]  /*78c0*/  LOP3.LUT R50, R48, 0xff0000, R49, 0xf8, !PT ;  /* 0x00ff000030327812 */ /* 0x000fe400078ef831 */
[----:B------:R-:W-:Y:S02]  /*78d0*/  LOP3.LUT R159, R54, 0xff00, R55, 0xf8, !PT ;  /* 0x0000ff00369f7812 */ /* 0x000fe400078ef837 */
[----:B------:R-:W-:-:S02]  /*78e0*/  SHF.L.U32 R48, R158, 0x10, RZ ;  /* 0x000000109e307819 */ /* 0x000fc400000006ff */
[----:B------:R-:W-:Y:S02]  /*78f0*/  F2FP.F16.E4M3.UNPACK_B R158, R151.H1 ;  /* 0x00000097ff9e723e */ /* 0x000fe400030006ff */
[----:B--2---:R-:W-:Y:S02]  /*7900*/  F2FP.F16.E4M3.UNPACK_B R55, R84.H1 ;  /* 0x00000054ff37723e */ /* 0x004fe400030006ff */
[----:B-1----:R-:W-:Y:S01]  /*7910*/  F2FP.F16.E4M3.UNPACK_B R54, R80.H1 ;  /* 0x00000050ff36723e */ /* 0x002fe200030006ff */
[----:B------:R-:W-:Y:S01]  /*7920*/  HADD2.F32 R49, -RZ, R158.H0_H0 ;  /* 0x2000009eff317230 */ /* 0x000fe20000004100 */
[----:B------:R-:W-:Y:S01]  /*7930*/  LOP3.LUT R157, R52, 0xff00, R53, 0xf8, !PT ;  /* 0x0000ff00349d7812 */ /* 0x000fe200078ef835 */
[----:B------:R-:W-:Y:S01]  /*7940*/  HADD2.F32 R53, -RZ, R55.H0_H0 ;  /* 0x20000037ff357230 */ /* 0x000fe20000004100 */
[----:B------:R-:W-:Y:S01]  /*7950*/  F2FP.F16.E4M3.UNPACK_B R155, R150.H1 ;  /* 0x00000096ff9b723e */ /* 0x000fe200030006ff */
[--C-:B------:R-:W-:Y:S01]  /*7960*/  HADD2.F32 R52, -RZ, R54.reuse.H0_H0 ;  /* 0x20000036ff347230 */ /* 0x100fe20000004100 */
[----:B------:R-:W-:Y:S01]  /*7970*/  LOP3.LUT R48, R51, 0xff0000, R48, 0xf8, !PT ;  /* 0x00ff000033307812 */ /* 0x000fe200078ef830 */
[----:B------:R-:W-:-:S02]  /*7980*/  HADD2.F32 R54, -RZ, R54.H1_H1 ;  /* 0x30000036ff367230 */ /* 0x000fc40000004100 */
[-C--:B------:R-:W-:Y:S01]  /*7990*/  FMUL.FTZ R161, R53, R49.reuse ;  /* 0x0000003135a17220 */ /* 0x080fe20000410000 */
[--C-:B------:R-:W-:Y:S02]  /*79a0*/  HADD2.F32 R156, -RZ, R155.reuse.H0_H0 ;  /* 0x2000009bff9c7230 */ /* 0x100fe40000004100 */
[C---:B------:R-:W-:Y:S01]  /*79b0*/  FMUL.FTZ R164, R52.reuse, R49 ;  /* 0x0000003134a47220 */ /* 0x040fe20000410000 */
[----:B------:R-:W-:Y:S01]  /*79c0*/  LOP3.LUT R51, R157, 0xff0000, R160, 0xf8, !PT ;  /* 0x00ff00009d337812 */ /* 0x000fe200078ef8a0 */
[----:B------:R-:W-:Y:S01]  /*79d0*/  HADD2.F32 R157, -RZ, R155.H1_H1 ;  /* 0x3000009bff9d7230 */ /* 0x000fe20000004100 */
[----:B------:R-:W-:Y:S01]  /*79e0*/  F2FP.F16.E4M3.UNPACK_B R84, R84 ;  /* 0x00000054ff54723e */ /* 0x000fe200020006ff */
[-C--:B------:R-:W-:Y:S01]  /*79f0*/  FFMA.FTZ R52, R52, R156.reuse, -R161 ;  /* 0x0000009c34347223 */ /* 0x080fe200000108a1 */
[----:B------:R-:W-:Y:S01]  /*7a00*/  FFMA.FTZ R53, R53, R156, R164 ;  /* 0x0000009c35357223 */ /* 0x000fe200000100a4 */
[----:B------:R-:W-:Y:S01]  /*7a10*/  HADD2.F32 R160, -RZ, R158.H1_H1 ;  /* 0x3000009effa07230 */ /* 0x000fe20000004100 */
[----:B------:R-:W-:Y:S01]  /*7a20*/  F2FP.F16.E4M3.UNPACK_B R156, R150 ;  /* 0x00000096ff9c723e */ /* 0x000fe200020006ff */
[----:B------:R-:W-:Y:S01]  /*7a30*/  HADD2.F32 R155, -RZ, R55.H1_H1 ;  /* 0x30000037ff9b7230 */ /* 0x000fe20000004100 */
[----:B------:R-:W-:Y:S01]  /*7a40*/  F2FP.F16.E4M3.UNPACK_B R158, R151 ;  /* 0x00000097ff9e723e */ /* 0x000fe200020006ff */
[----:B------:R-:W-:Y:S01]  /*7a50*/  HADD2.F32 R151, -RZ, R84.H0_H0 ;  /* 0x20000054ff977230 */ /* 0x000fe20000004100 */
[----:B------:R-:W-:-:S02]  /*7a60*/  F2FP.F16.E4M3.UNPACK_B R150, R80 ;  /* 0x00000050ff96723e */ /* 0x000fc400020006ff */
[-C--:B------:R-:W-:Y:S01]  /*7a70*/  FMUL.FTZ R55, R155, R160.reuse ;  /* 0x000000a09b377220 */ /* 0x080fe20000410000 */
[----:B------:R-:W-:Y:S01]  /*7a80*/  LOP3.LUT R49, R159, 0xff0000, R162, 0xf8, !PT ;  /* 0x00ff00009f317812 */ /* 0x000fe200078ef8a2 */
[C---:B------:R-:W-:Y:S01]  /*7a90*/  FMUL.FTZ R160, R54.reuse, R160 ;  /* 0x000000a036a07220 */ /* 0x040fe20000410000 */
[----:B------:R-:W-:Y:S02]  /*7aa0*/  HADD2.F32 R159, -RZ, R158.H0_H0 ;  /* 0x2000009eff9f7230 */ /* 0x000fe40000004100 */
[-C--:B------:R-:W-:Y:S01]  /*7ab0*/  FFMA.FTZ R55, R54, R157.reuse, -R55 ;  /* 0x0000009d36377223 */ /* 0x080fe20000010837 */
[----:B------:R-:W-:Y:S02]  /*7ac0*/  HADD2.F32 R80, -RZ, R150.H0_H0 ;  /* 0x20000096ff507230 */ /* 0x000fe40000004100 */
[----:B------:R-:W-:Y:S01]  /*7ad0*/  FFMA.FTZ R54, R155, R157, R160 ;  /* 0x0000009d9b367223 */ /* 0x000fe200000100a0 */
[----:B------:R-:W-:Y:S02]  /*7ae0*/  HADD2.F32 R157, -RZ, R156.H0_H0 ;  /* 0x2000009cff9d7230 */ /* 0x000fe40000004100 */
[----:B------:R-:W-:Y:S01]  /*7af0*/  FMUL.FTZ R161, R151, R159 ;  /* 0x0000009f97a17220 */ /* 0x000fe20000410000 */
[----:B------:R-:W-:-:S02]  /*7b00*/  HADD2.F32 R158, -RZ, R158.H1_H1 ;  /* 0x3000009eff9e7230 */ /* 0x000fc40000004100 */
[C---:B------:R-:W-:Y:S01]  /*7b10*/  FMUL.FTZ R160, R80.reuse, R159 ;  /* 0x0000009f50a07220 */ /* 0x040fe20000410000 */
[----:B------:R-:W-:Y:S02]  /*7b20*/  HADD2.F32 R155, -RZ, R84.H1_H1 ;  /* 0x30000054ff9b7230 */ /* 0x000fe40000004100 */
[-C--:B------:R-:W-:Y:S01]  /*7b30*/  FFMA.FTZ R80, R80, R157.reuse, -R161 ;  /* 0x0000009d50507223 */ /* 0x080fe200000108a1 */
[----:B------:R-:W-:Y:S02]  /*7b40*/  HADD2.F32 R150, -RZ, R150.H1_H1 ;  /* 0x30000096ff967230 */ /* 0x000fe40000004100 */
[----:B------:R-:W-:Y:S01]  /*7b50*/  FFMA.FTZ R84, R151, R157, R160 ;  /* 0x0000009d97547223 */ /* 0x000fe200000100a0 */
[----:B------:R-:W-:Y:S02]  /*7b60*/  HADD2.F32 R156, -RZ, R156.H1_H1 ;  /* 0x3000009cff9c7230 */ /* 0x000fe40000004100 */
[-C--:B------:R-:W-:Y:S01]  /*7b70*/  FMUL.FTZ R151, R155, R158.reuse ;  /* 0x0000009e9b977220 */ /* 0x080fe20000410000 */
[----:B------:R-:W-:Y:S01]  /*7b80*/  F2FP.F16.E4M3.UNPACK_B R160, R149.H1 ;  /* 0x00000095ffa0723e */ /* 0x000fe200030006ff */
[C---:B------:R-:W-:Y:S01]  /*7b90*/  FMUL.FTZ R162, R150.reuse, R158 ;  /* 0x0000009e96a27220 */ /* 0x040fe20000410000 */
[----:B------:R-:W-:Y:S01]  /*7ba0*/  F2FP.F16.E4M3.UNPACK_B R157, R86.H1 ;  /* 0x00000056ff9d723e */ /* 0x000fe200030006ff */
[----:B------:R-:W-:Y:S01]  /*7bb0*/  FFMA.FTZ R151, R150, R156, -R151 ;  /* 0x0000009c96977223 */ /* 0x000fe20000010897 */
[----:B------:R-:W-:Y:S01]  /*7bc0*/  F2FP.F16.E4M3.UNPACK_B R159, R148.H1 ;  /* 0x00000094ff9f723e */ /* 0x000fe200030006ff */
[----:B------:R-:W-:Y:S01]  /*7bd0*/  HADD2.F32 R163, -RZ, R160.H0_H0 ;  /* 0x200000a0ffa37230 */ /* 0x000fe20000004100 */
[----:B------:R-:W-:Y:S01]  /*7be0*/  F2FP.F16.E4M3.UNPACK_B R150, R82.H1 ;  /* 0x00000052ff96723e */ /* 0x000fe200030006ff */
[----:B------:R-:W-:-:S02]  /*7bf0*/  HADD2.F32 R158, -RZ, R157.H0_H0 ;  /* 0x2000009dff9e7230 */ /* 0x000fc40000004100 */
[----:B------:R-:W-:Y:S01]  /*7c00*/  FFMA.FTZ R155, R155, R156, R162 ;  /* 0x0000009c9b9b7223 */ /* 0x000fe200000100a2 */
[----:B------:R-:W-:Y:S01]  /*7c10*/  HADD2.F32 R161, -RZ, R159.H0_H0 ;  /* 0x2000009fffa17230 */ /* 0x000fe20000004100 */
[----:B------:R-:W-:Y:S01]  /*7c20*/  F2FP.F16.E4M3.UNPACK_B R82, R82 ;  /* 0x00000052ff52723e */ /* 0x000fe200020006ff */
[----:B------:R-:W-:Y:S02]  /*7c30*/  HADD2.F32 R156, -RZ, R150.H0_H0 ;  /* 0x20000096ff9c7230 */ /* 0x000fe40000004100 */
[----:B------:R-:W-:Y:S01]  /*7c40*/  FMUL.FTZ R165, R158, R163 ;  /* 0x000000a39ea57220 */ /* 0x000fe20000410000 */
[----:B------:R-:W-:Y:S01]  /*7c50*/  HADD2.F32 R160, -RZ, R160.H1_H1 ;  /* 0x300000a0ffa07230 */ /* 0x000fe20000004100 */
[----:B------:R-:W-:Y:S01]  /*7c60*/  F2FP.SATFINITE.E4M3.F32.PACK_AB_MERGE_C R53, R54, R53, RZ ;  /* 0x000000353635723e */ /* 0x000fe200048070ff */
[----:B------:R-:W-:Y:S02]  /*7c70*/  HADD2.F32 R157, -RZ, R157.H1_H1 ;  /* 0x3000009dff9d7230 */ /* 0x000fe40000004100 */
[----:B------:R-:W-:Y:S01]  /*7c80*/  FMUL.FTZ R163, R156, R163 ;  /* 0x000000a39ca37220 */ /* 0x000fe20000410000 */
[----:B------:R-:W-:-:S02]  /*7c90*/  HADD2.F32 R150, -RZ, R150.H1_H1 ;  /* 0x30000096ff967230 */ /* 0x000fc40000004100 */
[----:B------:R-:W-:Y:S01]  /*7ca0*/  FFMA.FTZ R165, R156, R161, -R165 ;  /* 0x000000a19ca57223 */ /* 0x000fe200000108a5 */
[----:B------:R-:W-:Y:S02]  /*7cb0*/  HADD2.F32 R159, -RZ, R159.H1_H1 ;  /* 0x3000009fff9f7230 */ /* 0x000fe40000004100 */
[CC--:B------:R-:W-:Y:S01]  /*7cc0*/  FMUL.FTZ R167, R157.reuse, R160.reuse ;  /* 0x000000a09da77220 */ /* 0x0c0fe20000410000 */
[----:B------:R-:W-:Y:S01]  /*7cd0*/  F2FP.F16.E4M3.UNPACK_B R156, R149 ;  /* 0x00000095ff9c723e */ /* 0x000fe200020006ff */
[C---:B------:R-:W-:Y:S01]  /*7ce0*/  FMUL.FTZ R162, R150.reuse, R160 ;  /* 0x000000a096a27220 */ /* 0x040fe20000410000 */
[----:B------:R-:W-:Y:S01]  /*7cf0*/  F2FP.F16.E4M3.UNPACK_B R149, R86 ;  /* 0x00000056ff95723e */ /* 0x000fe200020006ff */
[-C--:B------:R-:W-:Y:S01]  /*7d00*/  FFMA.FTZ R160, R150, R159.reuse, -R167 ;  /* 0x0000009f96a07223 */ /* 0x080fe200000108a7 */
[----:B------:R-:W-:Y:S01]  /*7d10*/  F2FP.F16.E4M3.UNPACK_B R150, R148 ;  /* 0x00000094ff96723e */ /* 0x000fe200020006ff */
[----:B------:R-:W-:Y:S01]  /*7d20*/  FFMA.FTZ R167, R157, R159, R162 ;  /* 0x0000009f9da77223 */ /* 0x000fe200000100a2 */
[----:B------:R-:W-:-:S02]  /*7d30*/  HADD2.F32 R159, -RZ, R156.H0_H0 ;  /* 0x2000009cff9f7230 */ /* 0x000fc40000004100 */
[----:B------:R-:W-:Y:S01]  /*7d40*/  FFMA.FTZ R158, R158, R161, R163 ;  /* 0x000000a19e9e7223 */ /* 0x000fe200000100a3 */
[--C-:B------:R-:W-:Y:S01]  /*7d50*/  HADD2.F32 R148, -RZ, R149.reuse.H0_H0 ;  /* 0x20000095ff947230 */ /* 0x100fe20000004100 */
[----:B------:R-:W-:Y:S01]  /*7d60*/  F2FP.SATFINITE.E4M3.F32.PACK_AB_MERGE_C R52, R55, R52, RZ ;  /* 0x000000343734723e */ /* 0x000fe200048070ff */
[----:B------:R-:W-:Y:S01]  /*7d70*/  HADD2.F32 R156, -RZ, R156.H1_H1 ;  /* 0x3000009cff9c7230 */ /* 0x000fe20000004100 */
[----:B------:R-:W-:Y:S01]  /*7d80*/  F2FP.F16.E4M3.UNPACK_B R54, R85 ;  /* 0x00000055ff36723e */ /* 0x000fe200020006ff */
[--C-:B------:R-:W-:Y:S02]  /*7d90*/  HADD2.F32 R86, -RZ, R82.reuse.H0_H0 ;  /* 0x20000052ff567230 */ /* 0x100fe40000004100 */
[----:B------:R-:W-:Y:S01]  /*7da0*/  FMUL.FTZ R161, R148, R159 ;  /* 0x0000009f94a17220 */ /* 0x000fe20000410000 */
[----:B------:R-:W-:Y:S01]  /*7db0*/  HADD2.F32 R149, -RZ, R149.H1_H1 ;  /* 0x30000095ff957230 */ /* 0x000fe20000004100 */
[----:B------:R-:W-:Y:S01]  /*7dc0*/  F2FP.F16.E4M3.UNPACK_B R55, R51 ;  /* 0x00000033ff37723e */ /* 0x000fe200020006ff */
[----:B------:R-:W-:-:S02]  /*7dd0*/  HADD2.F32 R82, -RZ, R82.H1_H1 ;  /* 0x30000052ff527230 */ /* 0x000fc40000004100 */
[----:B------:R-:W-:Y:S01]  /*7de0*/  FMUL.FTZ R159, R86, R159 ;  /* 0x0000009f569f7220 */ /* 0x000fe20000410000 */
[--C-:B------:R-:W-:Y:S02]  /*7df0*/  HADD2.F32 R157, -RZ, R150.reuse.H0_H0 ;  /* 0x20000096ff9d7230 */ /* 0x100fe40000004100 */
[-C--:B------:R-:W-:Y:S01]  /*7e00*/  FMUL.FTZ R163, R149, R156.reuse ;  /* 0x0000009c95a37220 */ /* 0x080fe20000410000 */
[----:B------:R-:W-:Y:S02]  /*7e10*/  HADD2.F32 R150, -RZ, R150.H1_H1 ;  /* 0x30000096ff967230 */ /* 0x000fe40000004100 */
[----:B------:R-:W-:Y:S01]  /*7e20*/  FMUL.FTZ R156, R82, R156 ;  /* 0x0000009c529c7220 */ /* 0x000fe20000410000 */
[----:B------:R-:W-:Y:S01]  /*7e30*/  F2FP.SATFINITE.E4M3.F32.PACK_AB_MERGE_C R84, R155, R84, R53 ;  /* 0x000000549b54723e */ /* 0x000fe20004807035 */
[----:B------:R-:W-:Y:S01]  /*7e40*/  FFMA.FTZ R161, R86, R157, -R161 ;  /* 0x0000009d56a17223 */ /* 0x000fe200000108a1 */
[----:B------:R-:W-:Y:S01]  /*7e50*/  F2FP.F16.E4M3.UNPACK_B R53, R81 ;  /* 0x00000051ff35723e */ /* 0x000fe200020006ff */
[----:B------:R-:W-:Y:S01]  /*7e60*/  FFMA.FTZ R86, R148, R157, R159 ;  /* 0x0000009d94567223 */ /* 0x000fe2000001009f */
[----:B------:R-:W-:Y:S01]  /*7e70*/  FFMA.FTZ R157, R149, R150, R156 ;  /* 0x00000096959d7223 */ /* 0x000fe2000001009c */
[----:B------:R-:W-:Y:S01]  /*7e80*/  F2FP.SATFINITE.E4M3.F32.PACK_AB_MERGE_C R158, R167, R158, RZ ;  /* 0x0000009ea79e723e */ /* 0x000fe200048070ff */
[----:B------:R-:W-:Y:S01]  /*7e90*/  HADD2.F32 R148, -RZ, R54.H0_H0 ;  /* 0x20000036ff947230 */ /* 0x000fe20000004100 */
[----:B------:R-:W-:Y:S01]  /*7ea0*/  F2FP.SATFINITE.E4M3.F32.PACK_AB_MERGE_C R80, R151, R80, R52 ;  /* 0x000000509750723e */ /* 0x000fe20004807034 */
[----:B------:R-:W-:Y:S01]  /*7eb0*/  HADD2.F32 R155, -RZ, R55.H0_H0 ;  /* 0x20000037ff9b7230 */ /* 0x000fe20000004100 */
[----:B------:R-:W-:Y:S01]  /*7ec0*/  F2FP.F16.E4M3.UNPACK_B R149, R50 ;  /* 0x00000032ff95723e */ /* 0x000fe200020006ff */
[----:B------:R-:W-:-:S02]  /*7ed0*/  HADD2.F32 R52, -RZ, R53.H0_H0 ;  /* 0x20000035ff347230 */ /* 0x000fc40000004100 */
[----:B------:R-:W-:Y:S01]  /*7ee0*/  FFMA.FTZ R82, R82, R150, -R163 ;  /* 0x0000009652527223 */ /* 0x000fe200000108a3 */
[----:B------:R-:W-:Y:S01]  /*7ef0*/  F2FP.SATFINITE.E4M3.F32.PACK_AB_MERGE_C R86, R157, R86, R158 ;  /* 0x000000569d56723e */ /* 0x000fe2000480709e */
[-C--:B------:R-:W-:Y:S01]  /*7f00*/  FMUL.FTZ R157, R148, R155.reuse ;  /* 0x0000009b949d7220 */ /* 0x080fe20000410000 */
[----:B------:R-:W-:Y:S02]  /*7f10*/  HADD2.F32 R151, -RZ, R149.H0_H0 ;  /* 0x20000095ff977230 */ /* 0x000fe40000004100 */
[C---:B------:R-:W-:Y:S01]  /*7f20*/  FMUL.FTZ R155, R52.reuse, R155 ;  /* 0x0000009b349b7220 */ /* 0x040fe20000410000 */
[----:B------:R-:W-:Y:S01]  /*7f30*/  HADD2.F32 R150, -RZ, R55.H1_H1 ;  /* 0x30000037ff967230 */ /* 0x000fe20000004100 */
[----:B------:R-:W-:Y:S01]  /*7f40*/  F2FP.F16.E4M3.UNPACK_B R85, R85.H1 ;  /* 0x00000055ff55723e */ /* 0x000fe200030006ff */
[----:B------:R-:W-:Y:S02]  /*7f50*/  HADD2.F32 R54, -RZ, R54.H1_H1 ;  /* 0x30000036ff367230 */ /* 0x000fe40000004100 */
[----:B------:R-:W-:Y:S01]  /*7f60*/  FFMA.FTZ R52, R52, R151, -R157 ;  /* 0x0000009734347223 */ /* 0x000fe2000001089d */
[----:B------:R-:W-:-:S02]  /*7f70*/  HADD2.F32 R55, -RZ, R53.H1_H1 ;  /* 0x30000035ff377230 */ /* 0x000fc40000004100 */
[----:B------:R-:W-:Y:S01]  /*7f80*/  FFMA.FTZ R53, R148, R151, R155 ;  /* 0x0000009794357223 */ /* 0x000fe2000001009b */
[----:B------:R-:W-:Y:S02]  /*7f90*/  HADD2.F32 R149, -RZ, R149.H1_H1 ;  /* 0x30000095ff957230 */ /* 0x000fe40000004100 */
[CC--:B------:R-:W-:Y:S01]  /*7fa0*/  FMUL.FTZ R148, R54.reuse, R150.reuse ;  /* 0x0000009636947220 */ /* 0x0c0fe20000410000 */
[----:B------:R-:W-:Y:S01]  /*7fb0*/  F2FP.F16.E4M3.UNPACK_B R81, R81.H1 ;  /* 0x00000051ff51723e */ /* 0x000fe200030006ff */
[C---:B------:R-:W-:Y:S01]  /*7fc0*/  FMUL.FTZ R151, R55.reuse, R150 ;  /* 0x0000009637977220 */ /* 0x040fe20000410000 */
[----:B------:R-:W-:Y:S01]  /*7fd0*/  F2FP.F16.E4M3.UNPACK_B R150, R51.H1 ;  /* 0x00000033ff96723e */ /* 0x000fe200030006ff */
[-C--:B------:R-:W-:Y:S01]  /*7fe0*/  FFMA.FTZ R55, R55, R149.reuse, -R148 ;  /* 0x0000009537377223 */ /* 0x080fe20000010894 */
[--C-:B------:R-:W-:Y:S01]  /*7ff0*/  HADD2.F32 R148, -RZ, R85.reuse.H0_H0 ;  /* 0x20000055ff947230 */ /* 0x100fe20000004100 */
[----:B------:R-:W-:Y:S01]  /*8000*/  F2FP.F16.E4M3.UNPACK_B R50, R50.H1 ;  /* 0x00000032ff32723e */ /* 0x000fe200030006ff */
[----:B------:R-:W-:Y:S01]  /*8010*/  FFMA.FTZ R54, R54, R149, R151 ;  /* 0x0000009536367223 */ /* 0x000fe20000010097 */
[----:B------:R-:W-:Y:S01]  /*8020*/  F2FP.SATFINITE.E4M3.F32.PACK_AB_MERGE_C R160, R160, R165, RZ ;  /* 0x000000a5a0a0723e */ /* 0x000fe200048070ff */
[----:B------:R-:W-:Y:S01]  /*8030*/  HADD2.F32 R85, -RZ, R85.H1_H1 ;  /* 0x30000055ff557230 */ /* 0x000fe20000004100 */
[----:B------:R-:W-:Y:S01]  /*8040*/  F2FP.F16.E4M3.UNPACK_B R157, R49 ;  /* 0x00000031ff9d723e */ /* 0x000fe200020006ff */
[--C-:B------:R-:W-:Y:S01]  /*8050*/  HADD2.F32 R156, -RZ, R150.reuse.H1_H1 ;  /* 0x30000096ff9c7230 */ /* 0x100fe20000004100 */
[----:B------:R-:W-:Y:S01]  /*8060*/  F2FP.SATFINITE.E4M3.F32.PACK_AB_MERGE_C R82, R82, R161, R160 ;  /* 0x000000a15252723e */ /* 0x000fe200048070a0 */
[----:B------:R-:W-:-:S02]  /*8070*/  HADD2.F32 R151, -RZ, R150.H0_H0 ;  /* 0x20000096ff977230 */ /* 0x000fc40000004100 */
[--C-:B------:R-:W-:Y:S02]  /*8080*/  HADD2.F32 R51, -RZ, R81.reuse.H0_H0 ;  /* 0x20000051ff337230 */ /* 0x100fe40000004100 */
[-C--:B------:R-:W-:Y:S01]  /*8090*/  FMUL.FTZ R160, R85, R156.reuse ;  /* 0x0000009c55a07220 */ /* 0x080fe20000410000 */
[----:B------:R-:W-:Y:S02]  /*80a0*/  HADD2.F32 R81, -RZ, R81.H1_H1 ;  /* 0x30000051ff517230 */ /* 0x000fe40000004100 */
[-C--:B------:R-:W-:Y:S01]  /*80b0*/  FMUL.FTZ R158, R148, R151.reuse ;  /* 0x00000097949e7220 */ /* 0x080fe20000410000 */
[--C-:B------:R-:W-:Y:S02]  /*80c0*/  HADD2.F32 R150, -RZ, R50.reuse.H1_H1 ;  /* 0x30000032ff967230 */ /* 0x100fe40000004100 */
[----:B------:R-:W-:Y:S01]  /*80d0*/  FMUL.FTZ R151, R51, R151 ;  /* 0x0000009733977220 */ /* 0x000fe20000410000 */
[----:B------:R-:W-:Y:S02]  /*80e0*/  HADD2.F32 R149, -RZ, R50.H0_H0 ;  /* 0x20000032ff957230 */ /* 0x000fe40000004100 */
[----:B------:R-:W-:Y:S01]  /*80f0*/  FMUL.FTZ R156, R81, R156 ;  /* 0x0000009c519c7220 */ /* 0x000fe20000410000 */
[----:B------:R-:W-:-:S02]  /*8100*/  HADD2.F32 R159, -RZ, R157.H0_H0 ;  /* 0x2000009dff9f7230 */ /* 0x000fc40000004100 */
[-C--:B------:R-:W-:Y:S01]  /*8110*/  FFMA.FTZ R161, R81, R150.reuse, -R160 ;  /* 0x0000009651a17223 */ /* 0x080fe200000108a0 */
[----:B------:R-:W-:Y:S01]  /*8120*/  F2FP.F16.E4M3.UNPACK_B R81, R83 ;  /* 0x00000053ff51723e */ /* 0x000fe200020006ff */
[-C--:B------:R-:W-:Y:S01]  /*8130*/  FFMA.FTZ R50, R51, R149.reuse, -R158 ;  /* 0x0000009533327223 */ /* 0x080fe2000001089e */
[----:B------:R-:W-:Y:S01]  /*8140*/  FFMA.FTZ R51, R148, R149, R151 ;  /* 0x0000009594337223 */ /* 0x000fe20000010097 */
[----:B------:R-:W-:Y:S01]  /*8150*/  F2FP.F16.E4M3.UNPACK_B R83, R83.H1 ;  /* 0x00000053ff53723e */ /* 0x000fe200030006ff */
[----:B------:R-:W-:Y:S01]  /*8160*/  FFMA.FTZ R162, R85, R150, R156 ;  /* 0x0000009655a27223 */ /* 0x000fe2000001009c */
[----:B------:R-:W-:Y:S01]  /*8170*/  F2FP.F16.E4M3.UNPACK_B R158, R49.H1 ;  /* 0x00000031ff9e723e */ /* 0x000fe200030006ff */
[----:B------:R-:W-:Y:S01]  /*8180*/  HADD2.F32 R85, -RZ, R81.H0_H0 ;  /* 0x20000051ff557230 */ /* 0x000fe20000004100 */
[-C--:B------:R-:W-:Y:S01]  /*8190*/  F2FP.F16.E4M3.UNPACK_B R149, R87.reuse.H1 ;  /* 0x00000057ff95723e */ /* 0x080fe200030006ff */
[----:B------:R-:W-:Y:S01]  /*81a0*/  HADD2.F32 R157, -RZ, R157.H1_H1 ;  /* 0x3000009dff9d7230 */ /* 0x000fe20000004100 */
[----:B------:R-:W-:Y:S01]  /*81b0*/  F2FP.F16.E4M3.UNPACK_B R148, R87 ;  /* 0x00000057ff94723e */ /* 0x000fe200020006ff */
[----:B------:R-:W-:Y:S01]  /*81c0*/  HADD2.F32 R87, -RZ, R83.H0_H0 ;  /* 0x20000053ff577230 */ /* 0x000fe20000004100 */
[-C--:B------:R-:W-:Y:S01]  /*81d0*/  F2FP.F16.E4M3.UNPACK_B R151, R48.reuse.H1 ;  /* 0x00000030ff97723e */ /* 0x080fe200030006ff */
[----:B------:R-:W-:Y:S01]  /*81e0*/  HADD2.F32 R160, -RZ, R158.H0_H0 ;  /* 0x2000009effa07230 */ /* 0x000fe20000004100 */
[----:B------:R-:W-:Y:S01]  /*81f0*/  F2FP.F16.E4M3.UNPACK_B R49, R48 ;  /* 0x00000030ff31723e */ /* 0x000fe200020006ff */
[----:B------:R-:W-:Y:S01]  /*8200*/  HADD2.F32 R48, -RZ, R149.H0_H0 ;  /* 0x20000095ff307230 */ /* 0x000fe20000004100 */
[----:B------:R-:W-:Y:S01]  /*8210*/  F2FP.SATFINITE.E4M3.F32.PACK_AB_MERGE_C R50, R161, R50, RZ ;  /* 0x00000032a132723e */ /* 0x000fe200048070ff */
[----:B------:R-:W-:-:S02]  /*8220*/  HADD2.F32 R150, -RZ, R148.H0_H0 ;  /* 0x20000094ff967230 */ /* 0x000fc40000004100 */
[-C--:B------:R-:W-:Y:S01]  /*8230*/  FMUL.FTZ R163, R87, R160.reuse ;  /* 0x000000a057a37220 */ /* 0x080fe20000410000 */
[----:B------:R-:W-:Y:S02]  /*8240*/  HADD2.F32 R156, -RZ, R151.H0_H0 ;  /* 0x20000097ff9c7230 */ /* 0x000fe40000004100 */
[----:B------:R-:W-:Y:S01]  /*8250*/  FMUL.FTZ R166, R48, R160 ;  /* 0x000000a030a67220 */ /* 0x000fe20000410000 */
[----:B------:R-:W-:Y:S02]  /*8260*/  HADD2.F32 R149, -RZ, R149.H1_H1 ;  /* 0x30000095ff957230 */ /* 0x000fe40000004100 */
[----:B------:R-:W-:Y:S01]  /*8270*/  FMUL.FTZ R164, R150, R159 ;  /* 0x0000009f96a47220 */ /* 0x000fe20000410000 */
[----:B------:R-:W-:Y:S02]  /*8280*/  HADD2.F32 R158, -RZ, R158.H1_H1 ;  /* 0x3000009eff9e7230 */ /* 0x000fe40000004100 */
[----:B------:R-:W-:Y:S01]  /*8290*/  FFMA.FTZ R163, R48, R156, R163 ;  /* 0x0000009c30a37223 */ /* 0x000fe200000100a3 */
[----:B------:R-:W-:-:S02]  /*82a0*/  HADD2.F32 R83, -RZ, R83.H1_H1 ;  /* 0x30000053ff537230 */ /* 0x000fc40000004100 */
[----:B------:R-:W-:Y:S01]  /*82b0*/  FMUL.FTZ R159, R85, R159 ;  /* 0x0000009f559f7220 */ /* 0x000fe20000410000 */
[----:B------:R-:W-:Y:S02]  /*82c0*/  HADD2.F32 R155, -RZ, R49.H0_H0 ;  /* 0x20000031ff9b7230 */ /* 0x000fe40000004100 */
[----:B------:R-:W-:Y:S01]  /*82d0*/  FFMA.FTZ R166, R87, R156, -R166 ;  /* 0x0000009c57a67223 */ /* 0x000fe200000108a6 */
[----:B------:R-:W-:Y:S02]  /*82e0*/  HADD2.F32 R148, -RZ, R148.H1_H1 ;  /* 0x30000094ff947230 */ /* 0x000fe40000004100 */
[-C--:B------:R-:W-:Y:S01]  /*82f0*/  FMUL.FTZ R156, R149, R158.reuse ;  /* 0x0000009e959c7220 */ /* 0x080fe20000410000 */
[----:B------:R-:W-:Y:S02]  /*8300*/  HADD2.F32 R48, -RZ, R151.H1_H1 ;  /* 0x30000097ff307230 */ /* 0x000fe40000004100 */
[----:B------:R-:W-:Y:S01]  /*8310*/  FMUL.FTZ R158, R83, R158 ;  /* 0x0000009e539e7220 */ /* 0x000fe20000410000 */
[----:B------:R-:W-:-:S02]  /*8320*/  HADD2.F32 R81, -RZ, R81.H1_H1 ;  /* 0x30000051ff517230 */ /* 0x000fc40000004100 */
[----:B------:R-:W-:Y:S01]  /*8330*/  FFMA.FTZ R159, R150, R155, R159 ;  /* 0x0000009b969f7223 */ /* 0x000fe2000001009f */
[----:B------:R-:W-:Y:S02]  /*8340*/  HADD2.F32 R49, -RZ, R49.H1_H1 ;  /* 0x30000031ff317230 */ /* 0x000fe40000004100 */
[CC--:B------:R-:W-:Y:S01]  /*8350*/  FMUL.FTZ R150, R148.reuse, R157.reuse ;  /* 0x0000009d94967220 */ /* 0x0c0fe20000410000 */
[-C--:B------:R-:W-:Y:S01]  /*8360*/  FFMA.FTZ R83, R83, R48.reuse, -R156 ;  /* 0x0000003053537223 */ /* 0x080fe2000001089c */
[----:B------:R-:W-:Y:S01]  /*8370*/  FMUL.FTZ R157, R81, R157 ;  /* 0x0000009d519d7220 */ /* 0x000fe20000410000 */
[----:B------:R-:W-:Y:S01]  /*8380*/  FFMA.FTZ R158, R149, R48, R158 ;  /* 0x00000030959e7223 */ /* 0x000fe2000001009e */
[----:B------:R-:W-:Y:S01]  /*8390*/  FFMA.FTZ R164, R85, R155, -R164 ;  /* 0x0000009b55a47223 */ /* 0x000fe200000108a4 */
[-C--:B------:R-:W-:Y:S01]  /*83a0*/  FFMA.FTZ R81, R81, R49.reuse, -R150 ;  /* 0x0000003151517223 */ /* 0x080fe20000010896 */
[----:B------:R-:W-:Y:S01]  /*83b0*/  FFMA.FTZ R148, R148, R49, R157 ;  /* 0x0000003194947223 */ /* 0x000fe2000001009d */
[----:B------:R-:W-:-:S02]  /*83c0*/  F2FP.SATFINITE.E4M3.F32.PACK_AB_MERGE_C R83, R83, R166, RZ ;  /* 0x000000a65353723e */ /* 0x000fc400048070ff */
[----:B------:R-:W-:Y:S02]  /*83d0*/  F2FP.SATFINITE.E4M3.F32.PACK_AB_MERGE_C R55, R55, R52, R50 ;  /* 0x000000343737723e */ /* 0x000fe40004807032 */
[----:B------:R-:W-:Y:S02]  /*83e0*/  F2FP.SATFINITE.E4M3.F32.PACK_AB_MERGE_C R51, R162, R51, RZ ;  /* 0x00000033a233723e */ /* 0x000fe400048070ff */
[----:B------:R-:W-:Y:S02]  /*83f0*/  F2FP.SATFINITE.E4M3.F32.PACK_AB_MERGE_C R158, R158, R163, RZ ;  /* 0x000000a39e9e723e */ /* 0x000fe400048070ff */
[----:B------:R-:W-:Y:S01]  /*8400*/  F2FP.SATFINITE.E4M3.F32.PACK_AB_MERGE_C R83, R81, R164, R83 ;  /* 0x000000a45153723e */ /* 0x000fe20004807053 */
[----:B------:R-:W-:Y:S01]  /*8410*/  IMAD.MOV.U32 R81, RZ, RZ, R55 ;  /* 0x000000ffff517224 */ /* 0x000fe200078e0037 */
[----:B------:R-:W-:Y:S02]  /*8420*/  F2FP.SATFINITE.E4M3.F32.PACK_AB_MERGE_C R85, R54, R53, R51 ;  /* 0x000000353655723e */ /* 0x000fe40004807033 */
[----:B------:R-:W-:-:S07]  /*8430*/  F2FP.SATFINITE.E4M3.F32.PACK_AB_MERGE_C R87, R148, R159, R158 ;  /* 0x0000009f9457723e */ /* 0x000fce000480709e */
.L_x_403:
[----:B------:R-:W-:Y:S05]  /*8440*/  BSYNC B2 ;  /* 0x0000000000027941 */ /* 0x000fea0003800000 */
.L_x_402:
[----:B------:R-:W-:Y:S01]  /*8450*/  ISETP.GE.AND P3, PT, R147, R132, PT ;  /* 0x000000849300720c */ /* 0x000fe20003f66270 */
[----:B------:R-:W-:-:S12]  /*8460*/  ULDC.64 UR4, c[0x0][0x2e8] ;  /* 0x0000ba0000047ab9 */ /* 0x000fd80000000a00 */
[--C-:B------:R-:W-:Y:S02]  /*8470*/  @!P3 SHF.R.S32.HI R48, RZ, 0x1f, R147.reuse ;  /* 0x0000001fff30b819 */ /* 0x100fe40000011493 */
[----:B------:R-:W-:-:S04]  /*8480*/  @!P3 IADD3 R50, P4, P6, R100, R126, R147 ;  /* 0x0000007e6432b210 */ /* 0x000fc80007e9e093 */
[----:B------:R-:W-:Y:S02]  /*8490*/  @!P3 IADD3.X R145, R40, R145, R48, P4, P6 ;  /* 0x000000912891b210 */ /* 0x000fe400027ec430 */
[----:B------:R-:W-:-:S04]  /*84a0*/  IADD3 R48, P4, R146, UR4, RZ ;  /* 0x0000000492307c10 */ /* 0x000fc8000ff9e0ff */
[----:B------:R-:W-:Y:S02]  /*84b0*/  IADD3.X R49, R154, UR5, RZ, P4, !PT ;  /* 0x000000059a317c10 */ /* 0x000fe4000a7fe4ff */
[----:B------:R-:W-:-:S03]  /*84c0*/  @!P3 IADD3 R50, P4, R50, UR4, RZ ;  /* 0x000000043232bc10 */ /* 0x000fc6000ff9e0ff */
[----:B-1----:R1:W-:Y:S01]  /*84d0*/  STG.E.128 desc[UR42][R48.64], R80 ;  /* 0x0000005030007986 */ /* 0x0023e2000c101d2a */
[----:B------:R-:W-:-:S05]  /*84e0*/  @!P3 IADD3.X R51, R145, UR5, RZ, P4, !PT ;  /* 0x000000059133bc10 */ /* 0x000fca000a7fe4ff */
[----:B--2---:R1:W-:Y:S04]  /*84f0*/  @!P3 STG.E.128 desc[UR42][R50.64], R84 ;  /* 0x000000543200b986 */ /* 0x0043e8000c101d2a */
.L_x_401:
[----:B------:R-:W-:Y:S05]  /*8500*/  BSYNC B1 ;  /* 0x0000000000017941 */ /* 0x000fea0003800000 */
.L_x_400:
[----:B-1----:R-:W-:Y:S01]  /*8510*/  IADD3 R49, R23, 0x20, RZ ;  /* 0x0000002017317810 */ /* 0x002fe20007ffe0ff */
[----:B------:R-:W-:Y:S03]  /*8520*/  BSSY B1, `(.L_x_404) ;  /* 0x000010e000017945 */ /* 0x000fe60003800000 */
[----:B------:R-:W-:-:S13]  /*8530*/  ISETP.GE.OR P3, PT, R49, R114, P0 ;  /* 0x000000723100720c */ /* 0x000fda0000766670 */
[----:B------:R-:W-:Y:S05]  /*8540*/  @P3 BRA `(.L_x_405) ;  /* 0x00000010002c3947 */ /* 0x000fea0003800000 */
[----:B------:R-:W3:Y:S01]  /*8550*/  LDL R50, [R1+0x2c] ;  /* 0x00002c0001327983 */ /* 0x000ee20000100800 */
[-C--:B--2---:R-:W-:Y:S01]  /*8560*/  IMAD R48, R117, R122.reuse, RZ ;  /* 0x0000007a75307224 */ /* 0x084fe200078e02ff */
[----:B------:R-:W-:Y:S01]  /*8570*/  ISETP.NE.AND P6, PT, R0, RZ, PT ;  /* 0x000000ff0000720c */ /* 0x000fe20003fc5270 */
[C---:B------:R-:W-:Y:S01]  /*8580*/  IMAD.WIDE.U32 R80, R49.reuse, R122, R120 ;  /* 0x0000007a31507225 */ /* 0x040fe200078e0078 */
[----:B------:R-:W-:Y:S03]  /*8590*/  BSSY B2, `(.L_x_406) ;  /* 0x00000fb000027945 */ /* 0x000fe60003800000 */
[----:B------:R-:W-:Y:S01]  /*85a0*/  IMAD R83, R49, R123, R48 ;  /* 0x0000007b31537224 */ /* 0x000fe200078e0230 */
[----:B------:R-:W-:Y:S01]  /*85b0*/  SEL R48, R111, R136, !P6 ;  /* 0x000000886f307207 */ /* 0x000fe20007000000 */
[C---:B------:R-:W-:Y:S01]  /*85c0*/  VIADD R51, R23.reuse, 0x20 ;  /* 0x0000002017337836 */ /* 0x040fe20000000000 */
[----:B------:R-:W-:Y:S01]  /*85d0*/  IADD3 R82, P3, P4, R100, R80, R39 ;  /* 0x0000005064527210 */ /* 0x000fe20007c7e027 */
[----:B------:R-:W-:Y:S01]  /*85e0*/  VIADD R52, R23, 0x20 ;  /* 0x0000002017347836 */ /* 0x000fe20000000000 */
[----:B------:R-:W-:Y:S01]  /*85f0*/  SHF.R.S32.HI R49, RZ, 0x1f, R48 ;  /* 0x0000001fff317819 */ /* 0x000fe20000011430 */
[----:B------:R-:W-:Y:S01]  /*8600*/  IMAD.IADD R83, R81, 0x1, R83 ;  /* 0x0000000151537824 */ /* 0x000fe200078e0253 */
[----:B------:R-:W-:Y:S01]  /*8610*/  SHF.L.U32 R51, R51, 0x7, RZ ;  /* 0x0000000733337819 */ /* 0x000fe200000006ff */
[----:B------:R-:W-:Y:S01]  /*8620*/  IMAD.SHL.U32 R52, R52, 0x80, RZ ;  /* 0x0000008034347824 */ /* 0x000fe200078e00ff */
[----:B------:R-:W-:-:S02]  /*8630*/  LEA.HI R49, R49, R48, RZ, 0x5 ;  /* 0x0000003031317211 */ /* 0x000fc400078f28ff */
[----:B------:R-:W-:Y:S02]  /*8640*/  LOP3.LUT R51, R51, 0x380, RZ, 0xc0, !PT ;  /* 0x0000038033337812 */ /* 0x000fe400078ec0ff */
[----:B------:R-:W-:Y:S02]  /*8650*/  LEA.HI.SX32 R49, R49, R104, 0x1b ;  /* 0x0000006831317211 */ /* 0x000fe400078fdaff */
[----:B------:R-:W-:Y:S02]  /*8660*/  LOP3.LUT R52, R52, 0x380, RZ, 0xc0, !PT ;  /* 0x0000038034347812 */ /* 0x000fe400078ec0ff */
[----:B------:R-:W-:Y:S01]  /*8670*/  SHF.R.S32.HI R48, RZ, 0x1f, R49 ;  /* 0x0000001fff307819 */ /* 0x000fe20000011431 */
[----:B------:R-:W-:Y:S01]  /*8680*/  IMAD.SHL.U32 R85, R49, 0x10, RZ ;  /* 0x0000001031557824 */ /* 0x000fe200078e00ff */
[----:B------:R-:W-:Y:S02]  /*8690*/  SHF.R.U32.HI R51, RZ, 0x3, R51 ;  /* 0x00000003ff337819 */ /* 0x000fe40000011633 */
[----:B------:R-:W-:-:S02]  /*86a0*/  LEA.HI R49, R48, R49, RZ, 0x3 ;  /* 0x0000003130317211 */ /* 0x000fc400078f18ff */
[----:B------:R-:W-:Y:S02]  /*86b0*/  LOP3.LUT R48, R52, 0x70, R85, 0xf8, !PT ;  /* 0x0000007034307812 */ /* 0x000fe400078ef855 */
[----:B------:R-:W-:Y:S01]  /*86c0*/  IADD3.X R87, R40, R83, R105, P3, P4 ;  /* 0x0000005328577210 */ /* 0x000fe20001fe8469 */
[----:B------:R-:W-:Y:S01]  /*86d0*/  IMAD.SHL.U32 R49, R49, 0x800, RZ ;  /* 0x0000080031317824 */ /* 0x000fe200078e00ff */
[----:B------:R-:W-:-:S04]  /*86e0*/  LOP3.LUT R48, R48, R51, RZ, 0x3c, !PT ;  /* 0x0000003330307212 */ /* 0x000fc800078e3cff */
[----:B------:R-:W-:-:S04]  /*86f0*/  LOP3.LUT R49, R49, 0xffffc000, RZ, 0xc0, !PT ;  /* 0xffffc00031317812 */ /* 0x000fc800078ec0ff */
[----:B---3--:R-:W-:Y:S02]  /*8700*/  IADD3 R51, R48, R49, R50 ;  /* 0x0000003130337210 */ /* 0x008fe40007ffe032 */
[----:B------:R-:W-:-:S03]  /*8710*/  LEA R49, R232, R28, 0xf ;  /* 0x0000001ce8317211 */ /* 0x000fc600078e78ff */
[----:B------:R-:W-:Y:S02]  /*8720*/  IMAD R51, R232, 0x8000, R51 ;  /* 0x00008000e8337824 */ /* 0x000fe400078e0233 */
[C---:B------:R-:W-:Y:S02]  /*8730*/  IMAD.IADD R49, R22.reuse, 0x1, R49 ;  /* 0x0000000116317824 */ /* 0x040fe400078e0231 */
[----:B------:R-:W-:-:S04]  /*8740*/  IMAD.IADD R52, R22, 0x1, R51 ;  /* 0x0000000116347824 */ /* 0x000fc800078e0233 */
[----:B------:R-:W1:Y:S04]  /*8750*/  LDS.128 R48, [R49+0x28400] ;  /* 0x0284000031307984 */ /* 0x000e680000000c00 */
[----:B------:R-:W2:Y:S01]  /*8760*/  LDS.128 R52, [R52+0x28400] ;  /* 0x0284000034347984 */ /* 0x000ea20000000c00 */
[----:B------:R-:W-:Y:S05]  /*8770*/  @P2 BRA `(.L_x_407) ;  /* 0x0000000c00702947 */ /* 0x000fea0003800000 */
[--C-:B------:R-:W-:Y:S01]  /*8780*/  SHF.R.U32.HI R150, RZ, 0x8, R57.reuse ;  /* 0x00000008ff967819 */ /* 0x100fe20000011639 */
[----:B-1----:R-:W-:Y:S01]  /*8790*/  IMAD.MOV.U32 R60, RZ, RZ, R48 ;  /* 0x000000ffff3c7224 */ /* 0x002fe200078e0030 */
[----:B------:R-:W-:Y:S01]  /*87a0*/  LOP3.LUT R58, R57, 0xff, RZ, 0xc0, !PT ;  /* 0x000000ff393a7812 */ /* 0x000fe200078ec0ff */
[----:B--2---:R-:W-:Y:S01]  /*87b0*/  IMAD.MOV.U32 R62, RZ, RZ, R52 ;  /* 0x000000ffff3e7224 */ /* 0x004fe200078e0034 */
[----:B------:R-:W-:Y:S02]  /*87c0*/  SHF.R.U32.HI R151, RZ, 0x18, R57 ;  /* 0x00000018ff977819 */ /* 0x000fe40000011639 */
[----:B------:R-:W-:Y:S02]  /*87d0*/  SHF.R.U32.HI R146, RZ, 0x8, R61 ;  /* 0x00000008ff927819 */ /* 0x000fe4000001163d */
[----:B------:R-:W-:Y:S02]  /*87e0*/  SHF.R.U32.HI R127, RZ, 0x8, R63 ;  /* 0x00000008ff7f7819 */ /* 0x000fe4000001163f */
[----:B------:R-:W-:Y:S01]  /*87f0*/  MOV R56, R49 ;  /* 0x0000003100387202 */ /* 0x000fe20000000f00 */
[----:B------:R-:W-:Y:S01]  /*8800*/  IMAD.SHL.U32 R52, R146, 0x100, RZ ;  /* 0x0000010092347824 */ /* 0x000fe200078e00ff */
[----:B------:R-:W-:Y:S01]  /*8810*/  SHF.R.U32.HI R154, RZ, 0x10, R57 ;  /* 0x00000010ff9a7819 */ /* 0x000fe20000011639 */
[----:B------:R-:W-:Y:S01]  /*8820*/  IMAD.MOV.U32 R57, RZ, RZ, R50 ;  /* 0x000000ffff397224 */ /* 0x000fe200078e0032 */
[----:B------:R-:W-:-:S02]  /*8830*/  SHF.R.U32.HI R148, RZ, 0x8, R59 ;  /* 0x00000008ff947819 */ /* 0x000fc4000001163b */
[----:B------:R-:W-:Y:S02]  /*8840*/  SHF.R.U32.HI R147, RZ, 0x10, R61 ;  /* 0x00000010ff937819 */ /* 0x000fe4000001163d */
[----:B------:R-:W-:Y:S02]  /*8850*/  LOP3.LUT R86, R61, 0xff, RZ, 0xc0, !PT ;  /* 0x000000ff3d567812 */ /* 0x000fe400078ec0ff */
[----:B------:R-:W-:Y:S02]  /*8860*/  SHF.R.U32.HI R145, RZ, 0x10, R63 ;  /* 0x00000010ff917819 */ /* 0x000fe4000001163f */
[----:B------:R-:W-:Y:S02]  /*8870*/  LOP3.LUT R126, R63, 0xff, RZ, 0xc0, !PT ;  /* 0x000000ff3f7e7812 */ /* 0x000fe400078ec0ff */
[----:B------:R-:W-:Y:S01]  /*8880*/  PRMT R49, R151, 0x654, R58 ;  /* 0x0000065497317816 */ /* 0x000fe2000000003a */
[----:B------:R-:W-:Y:S01]  /*8890*/  IMAD.SHL.U32 R58, R127, 0x100, RZ ;  /* 0x000001007f3a7824 */ /* 0x000fe200078e00ff */
[----:B------:R-:W-:Y:S01]  /*88a0*/  SHF.L.U32 R48, R150, 0x8, RZ ;  /* 0x0000000896307819 */ /* 0x000fe200000006ff */
[----:B------:R-:W-:Y:S01]  /*88b0*/  IMAD.U32 R145, R145, 0x10000, RZ ;  /* 0x0001000091917824 */ /* 0x000fe200078e00ff */
[----:B------:R-:W-:-:S02]  /*88c0*/  SHF.R.U32.HI R149, RZ, 0x10, R59 ;  /* 0x00000010ff957819 */ /* 0x000fc4000001163b */
[----:B------:R-:W-:Y:S02]  /*88d0*/  LOP3.LUT R84, R59, 0xff, RZ, 0xc0, !PT ;  /* 0x000000ff3b547812 */ /* 0x000fe400078ec0ff */
[----:B------:R-:W-:Y:S02]  /*88e0*/  SHF.R.U32.HI R61, RZ, 0x18, R61 ;  /* 0x00000018ff3d7819 */ /* 0x000fe4000001163d */
[----:B------:R-:W-:Y:S02]  /*88f0*/  SHF.R.U32.HI R63, RZ, 0x18, R63 ;  /* 0x00000018ff3f7819 */ /* 0x000fe4000001163f */
[----:B------:R-:W-:Y:S02]  /*8900*/  SHF.R.U32.HI R59, RZ, 0x18, R59 ;  /* 0x00000018ff3b7819 */ /* 0x000fe4000001163b */
[----:B------:R-:W-:Y:S01]  /*8910*/  LOP3.LUT R49, R49, 0xff00, R48, 0xf8, !PT ;  /* 0x0000ff0031317812 */ /* 0x000fe200078ef830 */
[----:B------:R-:W-:Y:S01]  /*8920*/  IMAD.SHL.U32 R48, R148, 0x100, RZ ;  /* 0x0000010094307824 */ /* 0x000fe200078e00ff */
[----:B------:R-:W-:-:S02]  /*8930*/  SHF.L.U32 R50, R154, 0x10, RZ ;  /* 0x000000109a327819 */ /* 0x000fc400000006ff */
[----:B------:R-:W-:Y:S02]  /*8940*/  PRMT R61, R61, 0x654, R86 ;  /* 0x000006543d3d7816 */ /* 0x000fe40000000056 */
[----:B------:R-:W-:Y:S02]  /*8950*/  PRMT R63, R63, 0x654, R126 ;  /* 0x000006543f3f7816 */ /* 0x000fe4000000007e */
[----:B------:R-:W-:Y:S02]  /*8960*/  PRMT R59, R59, 0x654, R84 ;  /* 0x000006543b3b7816 */ /* 0x000fe40000000054 */
[----:B------:R-:W-:Y:S01]  /*8970*/  LOP3.LUT R50, R49, 0xff0000, R50, 0xf8, !PT ;  /* 0x00ff000031327812 */ /* 0x000fe200078ef832 */
[----:B------:R-:W-:Y:S01]  /*8980*/  IMAD.U32 R49, R149, 0x10000, RZ ;  /* 0x0001000095317824 */ /* 0x000fe200078e00ff */
[----:B------:R-:W-:Y:S01]  /*8990*/  LOP3.LUT R127, R61, 0xff00, R52, 0xf8, !PT ;  /* 0x0000ff003d7f7812 */ /* 0x000fe200078ef834 */
[----:B------:R-:W-:Y:S01]  /*89a0*/  IMAD.U32 R52, R147, 0x10000, RZ ;  /* 0x0001000093347824 */ /* 0x000fe200078e00ff */
[----:B------:R-:W-:-:S02]  /*89b0*/  LOP3.LUT R146, R63, 0xff00, R58, 0xf8, !PT ;  /* 0x0000ff003f927812 */ /* 0x000fc400078ef83a */
[----:B------:R-:W-:Y:S02]  /*89c0*/  LOP3.LUT R48, R59, 0xff00, R48, 0xf8, !PT ;  /* 0x0000ff003b307812 */ /* 0x000fe400078ef830 */
[----:B------:R-:W-:Y:S02]  /*89d0*/  F2FP.F16.E4M3.UNPACK_B R126, R144.H1 ;  /* 0x00000090ff7e723e */ /* 0x000fe400030006ff */
[----:B------:R-:W-:Y:S02]  /*89e0*/  F2FP.F16.E4M3.UNPACK_B R63, R62.H1 ;  /* 0x0000003eff3f723e */ /* 0x000fe400030006ff */
[----:B------:R-:W-:Y:S02]  /*89f0*/  F2FP.F16.E4M3.UNPACK_B R61, R60.H1 ;  /* 0x0000003cff3d723e */ /* 0x000fe400030006ff */
[----:B------:R-:W-:Y:S01]  /*8a00*/  LOP3.LUT R49, R48, 0xff0000, R49, 0xf8, !PT ;  /* 0x00ff000030317812 */ /* 0x000fe200078ef831 */
[----:B------:R-:W-:Y:S01]  /*8a10*/  HADD2.F32 R48, -RZ, R126.H0_H0 ;  /* 0x2000007eff307230 */ /* 0x000fe20000004100 */
[----:B------:R-:W-:Y:S01]  /*8a20*/  F2FP.F16.E4M3.UNPACK_B R84, R142.H1 ;  /* 0x0000008eff54723e */ /* 0x000fe200030006ff */
[----:B------:R-:W-:Y:S01]  /*8a30*/  HADD2.F32 R59, -RZ, R63.H0_H0 ;  /* 0x2000003fff3b7230 */ /* 0x000fe20000004100 */
[----:B------:R-:W-:Y:S01]  /*8a40*/  LOP3.LUT R52, R127, 0xff0000, R52, 0xf8, !PT ;  /* 0x00ff00007f347812 */ /* 0x000fe200078ef834 */
[----:B------:R-:W-:Y:S01]  /*8a50*/  HADD2.F32 R58, -RZ, R61.H0_H0 ;  /* 0x2000003dff3a7230 */ /* 0x000fe20000004100 */
[----:B------:R-:W-:Y:S01]  /*8a60*/  F2FP.F16.E4M3.UNPACK_B R144, R144 ;  /* 0x00000090ff90723e */ /* 0x000fe200020006ff */
[----:B------:R-:W-:-:S02]  /*8a70*/  HADD2.F32 R86, -RZ, R84.H0_H0 ;  /* 0x20000054ff567230 */ /* 0x000fc40000004100 */
[CC--:B------:R-:W-:Y:S01]  /*8a80*/  FMUL.FTZ R147, R59.reuse, R48.reuse ;  /* 0x000000303b937220 */ /* 0x0c0fe20000410000 */
[----:B------:R-:W-:Y:S02]  /*8a90*/  HADD2.F32 R61, -RZ, R61.H1_H1 ;  /* 0x3000003dff3d7230 */ /* 0x000fe40000004100 */
[C---:B------:R-:W-:Y:S01]  /*8aa0*/  FMUL.FTZ R148, R58.reuse, R48 ;  /* 0x000000303a947220 */ /* 0x040fe20000410000 */
[----:B------:R-:W-:Y:S02]  /*8ab0*/  HADD2.F32 R127, -RZ, R84.H1_H1 ;  /* 0x30000054ff7f7230 */ /* 0x000fe40000004100 */
[----:B------:R-:W-:Y:S01]  /*8ac0*/  FFMA.FTZ R58, R58, R86, -R147 ;  /* 0x000000563a3a7223 */ /* 0x000fe20000010893 */
[----:B------:R-:W-:Y:S01]  /*8ad0*/  F2FP.F16.E4M3.UNPACK_B R84, R60 ;  /* 0x0000003cff54723e */ /* 0x000fe200020006ff */
[----:B------:R-:W-:Y:S01]  /*8ae0*/  FFMA.FTZ R59, R59, R86, R148 ;  /* 0x000000563b3b7223 */ /* 0x000fe20000010094 */
[----:B------:R-:W-:Y:S01]  /*8af0*/  HADD2.F32 R86, -RZ, R126.H1_H1 ;  /* 0x3000007eff567230 */ /* 0x000fe20000004100 */
[----:B------:R-:W-:Y:S01]  /*8b00*/  LOP3.LUT R48, R146, 0xff0000, R145, 0xf8, !PT ;  /* 0x00ff000092307812 */ /* 0x000fe200078ef891 */
[----:B------:R-:W-:Y:S01]  /*8b10*/  HADD2.F32 R126, -RZ, R63.H1_H1 ;  /* 0x3000003fff7e7230 */ /* 0x000fe20000004100 */
[----:B------:R-:W-:Y:S01]  /*8b20*/  F2FP.F16.E4M3.UNPACK_B R63, R62 ;  /* 0x0000003eff3f723e */ /* 0x000fe200020006ff */
[----:B------:R-:W-:-:S02]  /*8b30*/  HADD2.F32 R145, -RZ, R144.H0_H0 ;  /* 0x20000090ff917230 */ /* 0x000fc40000004100 */
[C---:B------:R-:W-:Y:S01]  /*8b40*/  FMUL.FTZ R147, R61.reuse, R86 ;  /* 0x000000563d937220 */ /* 0x040fe20000410000 */
[----:B------:R-:W-:Y:S01]  /*8b50*/  F2FP.F16.E4M3.UNPACK_B R142, R142 ;  /* 0x0000008eff8e723e */ /* 0x000fe200020006ff */
[C---:B------:R-:W-:Y:S01]  /*8b60*/  FMUL.FTZ R60, R126.reuse, R86 ;  /* 0x000000567e3c7220 */ /* 0x040fe20000410000 */
[--C-:B------:R-:W-:Y:S02]  /*8b70*/  HADD2.F32 R86, -RZ, R63.reuse.H0_H0 ;  /* 0x2000003fff567230 */ /* 0x100fe40000004100 */
[----:B------:R-:W-:Y:S02]  /*8b80*/  HADD2.F32 R62, -RZ, R84.H0_H0 ;  /* 0x20000054ff3e7230 */ /* 0x000fe40000004100 */
[-C--:B------:R-:W-:Y:S01]  /*8b90*/  FFMA.FTZ R61, R61, R127.reuse, -R60 ;  /* 0x0000007f3d3d7223 */ /* 0x080fe2000001083c */
[----:B------:R-:W-:Y:S01]  /*8ba0*/  FFMA.FTZ R60, R126, R127, R147 ;  /* 0x0000007f7e3c7223 */ /* 0x000fe20000010093 */
[----:B------:R-:W-:Y:S02]  /*8bb0*/  HADD2.F32 R127, -RZ, R142.H0_H0 ;  /* 0x2000008eff7f7230 */ /* 0x000fe40000004100 */
[-C--:B------:R-:W-:Y:S01]  /*8bc0*/  FMUL.FTZ R149, R86, R145.reuse ;  /* 0x0000009156957220 */ /* 0x080fe20000410000 */
[----:B------:R-:W-:Y:S01]  /*8bd0*/  FMUL.FTZ R145, R62, R145 ;  /* 0x000000913e917220 */ /* 0x000fe20000410000 */
[----:B------:R-:W-:Y:S01]  /*8be0*/  HADD2.F32 R147, -RZ, R144.H1_H1 ;  /* 0x30000090ff937230 */ /* 0x000fe20000004100 */
[----:B------:R-:W-:Y:S01]  /*8bf0*/  F2FP.F16.E4M3.UNPACK_B R144, R141.H1 ;  /* 0x0000008dff90723e */ /* 0x000fe200030006ff */
[----:B------:R-:W-:-:S02]  /*8c00*/  HADD2.F32 R126, -RZ, R63.H1_H1 ;  /* 0x3000003fff7e7230 */ /* 0x000fc40000004100 */
[-C--:B------:R-:W-:Y:S01]  /*8c10*/  FFMA.FTZ R63, R86, R127.reuse, R145 ;  /* 0x0000007f563f7223 */ /* 0x080fe20000010091 */
[----:B------:R-:W-:Y:S02]  /*8c20*/  HADD2.F32 R84, -RZ, R84.H1_H1 ;  /* 0x30000054ff547230 */ /* 0x000fe40000004100 */
[----:B------:R-:W-:Y:S01]  /*8c30*/  FFMA.FTZ R62, R62, R127, -R149 ;  /* 0x0000007f3e3e7223 */ /* 0x000fe20000010895 */
[----:B------:R-:W-:Y:S02]  /*8c40*/  HADD2.F32 R145, -RZ, R142.H1_H1 ;  /* 0x3000008eff917230 */ /* 0x000fe40000004100 */
[-C--:B------:R-:W-:Y:S01]  /*8c50*/  FMUL.FTZ R149, R126, R147.reuse ;  /* 0x000000937e957220 */ /* 0x080fe20000410000 */
[----:B------:R-:W-:Y:S01]  /*8c60*/  F2FP.F16.E4M3.UNPACK_B R127, R54.H1 ;  /* 0x00000036ff7f723e */ /* 0x000fe200030006ff */
[C---:B------:R-:W-:Y:S01]  /*8c70*/  FMUL.FTZ R151, R84.reuse, R147 ;  /* 0x0000009354977220 */ /* 0x040fe20000410000 */
[----:B------:R-:W-:Y:S01]  /*8c80*/  F2FP.F16.E4M3.UNPACK_B R86, R143.H1 ;  /* 0x0000008fff56723e */ /* 0x000fe200030006ff */
[----:B------:R-:W-:Y:S01]  /*8c90*/  FFMA.FTZ R149, R84, R145, -R149 ;  /* 0x0000009154957223 */ /* 0x000fe20000010895 */
[----:B------:R-:W-:Y:S01]  /*8ca0*/  F2FP.F16.E4M3.UNPACK_B R84, R57.H1 ;  /* 0x00000039ff54723e */ /* 0x000fe200030006ff */
[----:B------:R-:W-:-:S02]  /*8cb0*/  HADD2.F32 R142, -RZ, R127.H0_H0 ;  /* 0x2000007fff8e7230 */ /* 0x000fc40000004100 */
[----:B------:R-:W-:Y:S01]  /*8cc0*/  FFMA.FTZ R146, R126, R145, R151 ;  /* 0x000000917e927223 */ /* 0x000fe20000010097 */
[--C-:B------:R-:W-:Y:S01]  /*8cd0*/  HADD2.F32 R126, -RZ, R86.reuse.H1_H1 ;  /* 0x30000056ff7e7230 */ /* 0x100fe20000004100 */
[----:B------:R-:W-:Y:S01]  /*8ce0*/  F2FP.F16.E4M3.UNPACK_B R143, R143 ;  /* 0x0000008fff8f723e */ /* 0x000fe200020006ff */
[----:B------:R-:W-:Y:S01]  /*8cf0*/  HADD2.F32 R127, -RZ, R127.H1_H1 ;  /* 0x3000007fff7f7230 */ /* 0x000fe20000004100 */
[----:B------:R-:W-:Y:S01]  /*8d00*/  F2FP.F16.E4M3.UNPACK_B R57, R57 ;  /* 0x00000039ff39723e */ /* 0x000fe200020006ff */
[----:B------:R-:W-:Y:S01]  /*8d10*/  HADD2.F32 R147, -RZ, R86.H0_H0 ;  /* 0x20000056ff937230 */ /* 0x000fe20000004100 */
[----:B------:R-:W-:Y:S01]  /*8d20*/  F2FP.F16.E4M3.UNPACK_B R141, R141 ;  /* 0x0000008dff8d723e */ /* 0x000fe200020006ff */
[----:B------:R-:W-:Y:S02]  /*8d30*/  HADD2.F32 R86, -RZ, R84.H0_H0 ;  /* 0x20000054ff567230 */ /* 0x000fe40000004100 */
[----:B------:R-:W-:Y:S01]  /*8d40*/  FMUL.FTZ R155, R127, R126 ;  /* 0x0000007e7f9b7220 */ /* 0x000fe20000410000 */
[----:B------:R-:W-:-:S02]  /*8d50*/  HADD2.F32 R145, -RZ, R144.H0_H0 ;  /* 0x20000090ff917230 */ /* 0x000fc40000004100 */
[-C--:B------:R-:W-:Y:S01]  /*8d60*/  FMUL.FTZ R151, R142, R147.reuse ;  /* 0x000000938e977220 */ /* 0x080fe20000410000 */
[----:B------:R-:W-:Y:S02]  /*8d70*/  HADD2.F32 R84, -RZ, R84.H1_H1 ;  /* 0x30000054ff547230 */ /* 0x000fe40000004100 */
[C---:B------:R-:W-:Y:S01]  /*8d80*/  FMUL.FTZ R147, R86.reuse, R147 ;  /* 0x0000009356937220 */ /* 0x040fe20000410000 */
[----:B------:R-:W-:Y:S02]  /*8d90*/  HADD2.F32 R144, -RZ, R144.H1_H1 ;  /* 0x30000090ff907230 */ /* 0x000fe40000004100 */
[-C--:B------:R-:W-:Y:S01]  /*8da0*/  FFMA.FTZ R151, R86, R145.reuse, -R151 ;  /* 0x0000009156977223 */ /* 0x080fe20000010897 */
[----:B------:R-:W-:Y:S01]  /*8db0*/  F2FP.SATFINITE.E4M3.F32.PACK_AB_MERGE_C R58, R61, R58, RZ ;  /* 0x0000003a3d3a723e */ /* 0x000fe200048070ff */
[----:B------:R-:W-:Y:S01]  /*8dc0*/  FMUL.FTZ R126, R84, R126 ;  /* 0x0000007e547e7220 */ /* 0x000fe20000410000 */
[----:B------:R-:W-:Y:S01]  /*8dd0*/  FFMA.FTZ R142, R142, R145, R147 ;  /* 0x000000918e8e7223 */ /* 0x000fe20000010093 */
[----:B------:R-:W-:Y:S01]  /*8de0*/  FFMA.FTZ R148, R84, R144, -R155 ;  /* 0x0000009054947223 */ /* 0x000fe2000001089b */
[----:B------:R-:W-:Y:S01]  /*8df0*/  F2FP.F16.E4M3.UNPACK_B R84, R54 ;  /* 0x00000036ff54723e */ /* 0x000fe200020006ff */
[----:B------:R-:W-:-:S02]  /*8e00*/  HADD2.F32 R145, -RZ, R143.H0_H0 ;  /* 0x2000008fff917230 */ /* 0x000fc40000004100 */
[----:B------:R-:W-:Y:S01]  /*8e10*/  FFMA.FTZ R155, R127, R144, R126 ;  /* 0x000000907f9b7223 */ /* 0x000fe2000001007e */
[----:B------:R-:W-:Y:S01]  /*8e20*/  HADD2.F32 R143, -RZ, R143.H1_H1 ;  /* 0x3000008fff8f7230 */ /* 0x000fe20000004100 */
[----:B------:R-:W-:Y:S01]  /*8e30*/  F2FP.SATFINITE.E4M3.F32.PACK_AB_MERGE_C R60, R60, R59, RZ ;  /* 0x0000003b3c3c723e */ /* 0x000fe200048070ff */
[--C-:B------:R-:W-:Y:S01]  /*8e40*/  HADD2.F32 R86, -RZ, R84.reuse.H0_H0 ;  /* 0x20000054ff567230 */ /* 0x100fe20000004100 */
[----:B------:R-:W-:Y:S01]  /*8e50*/  F2FP.SATFINITE.E4M3.F32.PACK_AB_MERGE_C R59, R149, R62, R58 ;  /* 0x0000003e953b723e */ /* 0x000fe2000480703a */
[--C-:B------:R-:W-:Y:S01]  /*8e60*/  HADD2.F32 R54, -RZ, R57.reuse.H0_H0 ;  /* 0x20000039ff367230 */ /* 0x100fe20000004100 */
[----:B------:R-:W-:Y:S01]  /*8e70*/  F2FP.F16.E4M3.UNPACK_B R62, R52 ;  /* 0x00000034ff3e723e */ /* 0x000fe200020006ff */
[----:B------:R-:W-:Y:S02]  /*8e80*/  HADD2.F32 R84, -RZ, R84.H1_H1 ;  /* 0x30000054ff547230 */ /* 0x000fe40000004100 */
[----:B------:R-:W-:Y:S01]  /*8e90*/  FMUL.FTZ R147, R86, R145 ;  /* 0x0000009156937220 */ /* 0x000fe20000410000 */
[----:B------:R-:W-:-:S02]  /*8ea0*/  HADD2.F32 R57, -RZ, R57.H1_H1 ;  /* 0x30000039ff397230 */ /* 0x000fc40000004100 */
[----:B------:R-:W-:Y:S01]  /*8eb0*/  FMUL.FTZ R145, R54, R145 ;  /* 0x0000009136917220 */ /* 0x000fe20000410000 */
[--C-:B------:R-:W-:Y:S02]  /*8ec0*/  HADD2.F32 R127, -RZ, R141.reuse.H0_H0 ;  /* 0x2000008dff7f7230 */ /* 0x100fe40000004100 */
[-C--:B------:R-:W-:Y:S01]  /*8ed0*/  FMUL.FTZ R126, R84, R143.reuse ;  /* 0x0000008f547e7220 */ /* 0x080fe20000410000 */
[----:B------:R-:W-:Y:S02]  /*8ee0*/  HADD2.F32 R141, -RZ, R141.H1_H1 ;  /* 0x3000008dff8d7230 */ /* 0x000fe40000004100 */
[C---:B------:R-:W-:Y:S01]  /*8ef0*/  FMUL.FTZ R143, R57.reuse, R143 ;  /* 0x0000008f398f7220 */ /* 0x040fe20000410000 */
[----:B------:R-:W-:Y:S01]  /*8f00*/  F2FP.F16.E4M3.UNPACK_B R61, R56 ;  /* 0x00000038ff3d723e */ /* 0x000fe200020006ff */
[-C--:B------:R-:W-:Y:S01]  /*8f10*/  FFMA.FTZ R147, R54, R127.reuse, -R147 ;  /* 0x0000007f36937223 */ /* 0x080fe20000010893 */
[----:B------:R-:W-:Y:S01]  /*8f20*/  FFMA.FTZ R54, R86, R127, R145 ;  /* 0x0000007f56367223 */ /* 0x000fe20000010091 */
[----:B------:R-:W-:Y:S01]  /*8f30*/  FFMA.FTZ R143, R84, R141, R143 ;  /* 0x0000008d548f7223 */ /* 0x000fe2000001008f */
[----:B------:R-:W-:Y:S01]  /*8f40*/  F2FP.F16.E4M3.UNPACK_B R84, R53 ;  /* 0x00000035ff54723e */ /* 0x000fe200020006ff */
[----:B------:R-:W-:Y:S01]  /*8f50*/  FFMA.FTZ R126, R57, R141, -R126 ;  /* 0x0000008d397e7223 */ /* 0x000fe2000001087e */
[----:B------:R-:W-:Y:S01]  /*8f60*/  F2FP.SATFINITE.E4M3.F32.PACK_AB_MERGE_C R57, R148, R151, RZ ;  /* 0x000000979439723e */ /* 0x000fe200048070ff */
[----:B------:R-:W-:Y:S01]  /*8f70*/  HADD2.F32 R127, -RZ, R62.H0_H0 ;  /* 0x2000003eff7f7230 */ /* 0x000fe20000004100 */
[----:B------:R-:W-:Y:S01]  /*8f80*/  F2FP.SATFINITE.E4M3.F32.PACK_AB_MERGE_C R58, R146, R63, R60 ;  /* 0x0000003f923a723e */ /* 0x000fe2000480703c */
[--C-:B------:R-:W-:Y:S01]  /*8f90*/  HADD2.F32 R63, -RZ, R84.reuse.H0_H0 ;  /* 0x20000054ff3f7230 */ /* 0x100fe20000004100 */
[----:B------:R-:W-:Y:S01]  /*8fa0*/  F2FP.F16.E4M3.UNPACK_B R86, R50 ;  /* 0x00000032ff56723e */ /* 0x000fe200020006ff */
[----:B------:R-:W-:Y:S01]  /*8fb0*/  HADD2.F32 R60, -RZ, R61.H0_H0 ;  /* 0x2000003dff3c7230 */ /* 0x000fe20000004100 */
[----:B------:R-:W-:Y:S01]  /*8fc0*/  F2FP.SATFINITE.E4M3.F32.PACK_AB_MERGE_C R142, R155, R142, RZ ;  /* 0x0000008e9b8e723e */ /* 0x000fe200048070ff */
[----:B------:R-:W-:Y:S01]  /*8fd0*/  HADD2.F32 R84, -RZ, R84.H1_H1 ;  /* 0x30000054ff547230 */ /* 0x000fe20000004100 */
[----:B------:R-:W-:Y:S01]  /*8fe0*/  F2FP.SATFINITE.E4M3.F32.PACK_AB_MERGE_C R57, R126, R147, R57 ;  /* 0x000000937e39723e */ /* 0x000fe20004807039 */
[----:B------:R-:W-:Y:S01]  /*8ff0*/  HADD2.F32 R126, -RZ, R86.H0_H0 ;  /* 0x20000056ff7e7230 */ /* 0x000fe20000004100 */
[----:B------:R-:W-:Y:S01]  /*9000*/  F2FP.SATFINITE.E4M3.F32.PACK_AB_MERGE_C R54, R143, R54, R142 ;  /* 0x000000368f36723e */ /* 0x000fe2000480708e */
[----:B------:R-:W-:Y:S01]  /*9010*/  FMUL.FTZ R143, R63, R127 ;  /* 0x0000007f3f8f7220 */ /* 0x000fe20000410000 */
[----:B------:R-:W-:-:S02]  /*9020*/  HADD2.F32 R141, -RZ, R62.H1_H1 ;  /* 0x3000003eff8d7230 */ /* 0x000fc40000004100 */
[C---:B------:R-:W-:Y:S01]  /*9030*/  FMUL.FTZ R142, R60.reuse, R127 ;  /* 0x0000007f3c8e7220 */ /* 0x040fe20000410000 */
[----:B------:R-:W-:Y:S02]  /*9040*/  HADD2.F32 R62, -RZ, R61.H1_H1 ;  /* 0x3000003dff3e7230 */ /* 0x000fe40000004100 */
[-C--:B------:R-:W-:Y:S01]  /*9050*/  FFMA.FTZ R60, R60, R126.reuse, -R143 ;  /* 0x0000007e3c3c7223 */ /* 0x080fe2000001088f */
[----:B------:R-:W-:Y:S02]  /*9060*/  HADD2.F32 R127, -RZ, R86.H1_H1 ;  /* 0x30000056ff7f7230 */ /* 0x000fe40000004100 */
[----:B------:R-:W-:Y:S01]  /*9070*/  FFMA.FTZ R61, R63, R126, R142 ;  /* 0x0000007e3f3d7223 */ /* 0x000fe2000001008e */
[-C--:B------:R-:W-:Y:S01]  /*9080*/  FMUL.FTZ R143, R84, R141.reuse ;  /* 0x0000008d548f7220 */ /* 0x080fe20000410000 */
[C---:B------:R-:W-:Y:S01]  /*9090*/  FMUL.FTZ R141, R62.reuse, R141 ;  /* 0x0000008d3e8d7220 */ /* 0x040fe20000410000 */
[----:B------:R-:W-:Y:S02]  /*90a0*/  F2FP.F16.E4M3.UNPACK_B R63, R53.H1 ;  /* 0x00000035ff3f723e */ /* 0x000fe400030006ff */
[----:B------:R-:W-:Y:S01]  /*90b0*/  F2FP.F16.E4M3.UNPACK_B R56, R56.H1 ;  /* 0x00000038ff38723e */ /* 0x000fe200030006ff */
[-C--:B------:R-:W-:Y:S01]  /*90c0*/  FFMA.FTZ R53, R62, R127.reuse, -R143 ;  /* 0x0000007f3e357223 */ /* 0x080fe2000001088f */
[----:B------:R-:W-:Y:S01]  /*90d0*/  F2FP.F16.E4M3.UNPACK_B R86, R52.H1 ;  /* 0x00000034ff56723e */ /* 0x000fe200030006ff */
[----:B------:R-:W-:Y:S01]  /*90e0*/  FFMA.FTZ R52, R84, R127, R141 ;  /* 0x0000007f54347223 */ /* 0x000fe2000001008d */
[--C-:B------:R-:W-:Y:S01]  /*90f0*/  HADD2.F32 R84, -RZ, R63.reuse.H0_H0 ;  /* 0x2000003fff547230 */ /* 0x100fe20000004100 */
[----:B------:R-:W-:Y:S01]  /*9100*/  F2FP.F16.E4M3.UNPACK_B R50, R50.H1 ;  /* 0x00000032ff32723e */ /* 0x000fe200030006ff */
[----:B------:R-:W-:Y:S01]  /*9110*/  HADD2.F32 R62, -RZ, R56.H0_H0 ;  /* 0x20000038ff3e7230 */ /* 0x000fe20000004100 */
[----:B------:R-:W-:Y:S01]  /*9120*/  F2FP.F16.E4M3.UNPACK_B R142, R48.H1 ;  /* 0x00000030ff8e723e */ /* 0x000fe200030006ff */
[----:B------:R-:W-:-:S02]  /*9130*/  HADD2.F32 R63, -RZ, R63.H1_H1 ;  /* 0x3000003fff3f7230 */ /* 0x000fc40000004100 */
[----:B------:R-:W-:Y:S02]  /*9140*/  HADD2.F32 R126, -RZ, R86.H1_H1 ;  /* 0x30000056ff7e7230 */ /* 0x000fe40000004100 */
[----:B------:R-:W-:Y:S02]  /*9150*/  HADD2.F32 R56, -RZ, R56.H1_H1 ;  /* 0x30000038ff387230 */ /* 0x000fe40000004100 */
[----:B------:R-:W-:Y:S02]  /*9160*/  HADD2.F32 R141, -RZ, R86.H0_H0 ;  /* 0x20000056ff8d7230 */ /* 0x000fe40000004100 */
[-C--:B------:R-:W-:Y:S01]  /*9170*/  FMUL.FTZ R145, R63, R126.reuse ;  /* 0x0000007e3f917220 */ /* 0x080fe20000410000 */
[--C-:B------:R-:W-:Y:S02]  /*9180*/  HADD2.F32 R86, -RZ, R50.reuse.H1_H1 ;  /* 0x30000032ff567230 */ /* 0x100fe40000004100 */
[----:B------:R-:W-:Y:S01]  /*9190*/  FMUL.FTZ R126, R56, R126 ;  /* 0x0000007e387e7220 */ /* 0x000fe20000410000 */
[----:B------:R-:W-:-:S02]  /*91a0*/  HADD2.F32 R127, -RZ, R50.H0_H0 ;  /* 0x20000032ff7f7230 */ /* 0x000fc40000004100 */
[-C--:B------:R-:W-:Y:S01]  /*91b0*/  FMUL.FTZ R143, R84, R141.reuse ;  /* 0x0000008d548f7220 */ /* 0x080fe20000410000 */
[----:B------:R-:W-:Y:S01]  /*91c0*/  FMUL.FTZ R141, R62, R141 ;  /* 0x0000008d3e8d7220 */ /* 0x000fe20000410000 */
[-C--:B------:R-:W-:Y:S01]  /*91d0*/  FFMA.FTZ R149, R63, R86.reuse, R126 ;  /* 0x000000563f957223 */ /* 0x080fe2000001007e */
[----:B------:R-:W-:Y:S01]  /*91e0*/  F2FP.F16.E4M3.UNPACK_B R50, R51 ;  /* 0x00000033ff32723e */ /* 0x000fe200020006ff */
[----:B------:R-:W-:Y:S01]  /*91f0*/  FFMA.FTZ R147, R56, R86, -R145 ;  /* 0x0000005638937223 */ /* 0x000fe20000010891 */
[----:B------:R-:W-:Y:S01]  /*9200*/  F2FP.F16.E4M3.UNPACK_B R63, R55.H1 ;  /* 0x00000037ff3f723e */ /* 0x000fe200030006ff */
[----:B------:R-:W-:Y:S01]  /*9210*/  FFMA.FTZ R146, R84, R127, R141 ;  /* 0x0000007f54927223 */ /* 0x000fe2000001008d */
[----:B------:R-:W-:Y:S01]  /*9220*/  F2FP.F16.E4M3.UNPACK_B R51, R51.H1 ;  /* 0x00000033ff33723e */ /* 0x000fe200030006ff */
[----:B------:R-:W-:Y:S01]  /*9230*/  FFMA.FTZ R144, R62, R127, -R143 ;  /* 0x0000007f3e907223 */ /* 0x000fe2000001088f */
[----:B------:R-:W-:Y:S01]  /*9240*/  F2FP.F16.E4M3.UNPACK_B R141, R48 ;  /* 0x00000030ff8d723e */ /* 0x000fe200020006ff */
[----:B------:R-:W-:Y:S01]  /*9250*/  HADD2.F32 R48, -RZ, R63.H0_H0 ;  /* 0x2000003fff307230 */ /* 0x000fe20000004100 */
[----:B------:R-:W-:Y:S01]  /*9260*/  F2FP.F16.E4M3.UNPACK_B R86, R49 ;  /* 0x00000031ff56723e */ /* 0x000fe200020006ff */
[----:B------:R-:W-:Y:S01]  /*9270*/  HADD2.F32 R145, -RZ, R142.H0_H0 ;  /* 0x2000008eff917230 */ /* 0x000fe20000004100 */
[----:B------:R-:W-:Y:S01]  /*9280*/  F2FP.F16.E4M3.UNPACK_B R62, R55 ;  /* 0x00000037ff3e723e */ /* 0x000fe200020006ff */
[----:B------:R-:W-:Y:S01]  /*9290*/  HADD2.F32 R56, -RZ, R51.H0_H0 ;  /* 0x20000033ff387230 */ /* 0x000fe20000004100 */
[----:B------:R-:W-:Y:S01]  /*92a0*/  F2FP.F16.E4M3.UNPACK_B R49, R49.H1 ;  /* 0x00000031ff31723e */ /* 0x000fe200030006ff */
[----:B------:R-:W-:-:S02]  /*92b0*/  HADD2.F32 R143, -RZ, R141.H0_H0 ;  /* 0x2000008dff8f7230 */ /* 0x000fc40000004100 */
[-C--:B------:R-:W-:Y:S01]  /*92c0*/  FMUL.FTZ R151, R48, R145.reuse ;  /* 0x0000009130977220 */ /* 0x080fe20000410000 */
[----:B------:R-:W-:Y:S02]  /*92d0*/  HADD2.F32 R84, -RZ, R62.H0_H0 ;  /* 0x2000003eff547230 */ /* 0x000fe40000004100 */
[----:B------:R-:W-:Y:S01]  /*92e0*/  FMUL.FTZ R145, R56, R145 ;  /* 0x0000009138917220 */ /* 0x000fe20000410000 */
[----:B------:R-:W-:Y:S01]  /*92f0*/  HADD2.F32 R127, -RZ, R49.H0_H0 ;  /* 0x20000031ff7f7230 */ /* 0x000fe20000004100 */
[----:B------:R-:W-:Y:S01]  /*9300*/  F2FP.SATFINITE.E4M3.F32.PACK_AB_MERGE_C R144, R147, R144, RZ ;  /* 0x000000909390723e */ /* 0x000fe200048070ff */
[----:B------:R-:W-:Y:S02]  /*9310*/  HADD2.F32 R63, -RZ, R63.H1_H1 ;  /* 0x3000003fff3f7230 */ /* 0x000fe40000004100 */
[----:B------:R-:W-:Y:S01]  /*9320*/  FMUL.FTZ R148, R84, R143 ;  /* 0x0000008f54947220 */ /* 0x000fe20000410000 */
[----:B------:R-:W-:Y:S02]  /*9330*/  HADD2.F32 R142, -RZ, R142.H1_H1 ;  /* 0x3000008eff8e7230 */ /* 0x000fe40000004100 */
[----:B------:R-:W-:Y:S01]  /*9340*/  FFMA.FTZ R145, R48, R127, R145 ;  /* 0x0000007f30917223 */ /* 0x000fe20000010091 */
[----:B------:R-:W-:-:S02]  /*9350*/  HADD2.F32 R51, -RZ, R51.H1_H1 ;  /* 0x30000033ff337230 */ /* 0x000fc40000004100 */
[----:B------:R-:W-:Y:S01]  /*9360*/  FFMA.FTZ R151, R56, R127, -R151 ;  /* 0x0000007f38977223 */ /* 0x000fe20000010897 */
[----:B------:R-:W-:Y:S02]  /*9370*/  HADD2.F32 R55, -RZ, R50.H0_H0 ;  /* 0x20000032ff377230 */ /* 0x000fe40000004100 */
[-C--:B------:R-:W-:Y:S01]  /*9380*/  FMUL.FTZ R56, R63, R142.reuse ;  /* 0x0000008e3f387220 */ /* 0x080fe20000410000 */
[----:B------:R-:W-:Y:S02]  /*9390*/  HADD2.F32 R126, -RZ, R86.H0_H0 ;  /* 0x20000056ff7e7230 */ /* 0x000fe40000004100 */
[----:B------:R-:W-:Y:S01]  /*93a0*/  FMUL.FTZ R142, R51, R142 ;  /* 0x0000008e338e7220 */ /* 0x000fe20000410000 */
[----:B------:R-:W-:Y:S02]  /*93b0*/  HADD2.F32 R62, -RZ, R62.H1_H1 ;  /* 0x3000003eff3e7230 */ /* 0x000fe40000004100 */
[----:B------:R-:W-:Y:S01]  /*93c0*/  FMUL.FTZ R143, R55, R143 ;  /* 0x0000008f378f7220 */ /* 0x000fe20000410000 */
[----:B------:R-:W-:-:S02]  /*93d0*/  HADD2.F32 R141, -RZ, R141.H1_H1 ;  /* 0x3000008dff8d7230 */ /* 0x000fc40000004100 */
[-C--:B------:R-:W-:Y:S01]  /*93e0*/  FFMA.FTZ R148, R55, R126.reuse, -R148 ;  /* 0x0000007e37947223 */ /* 0x080fe20000010894 */
[----:B------:R-:W-:Y:S02]  /*93f0*/  HADD2.F32 R48, -RZ, R49.H1_H1 ;  /* 0x30000031ff307230 */ /* 0x000fe40000004100 */
[----:B------:R-:W-:Y:S01]  /*9400*/  FFMA.FTZ R143, R84, R126, R143 ;  /* 0x0000007e548f7223 */ /* 0x000fe2000001008f */
[----:B------:R-:W-:Y:S02]  /*9410*/  HADD2.F32 R50, -RZ, R50.H1_H1 ;  /* 0x30000032ff327230 */ /* 0x000fe40000004100 */
[-C--:B------:R-:W-:Y:S01]  /*9420*/  FMUL.FTZ R49, R62, R141.reuse ;  /* 0x0000008d3e317220 */ /* 0x080fe20000410000 */
[----:B------:R-:W-:Y:S02]  /*9430*/  HADD2.F32 R55, -RZ, R86.H1_H1 ;  /* 0x30000056ff377230 */ /* 0x000fe40000004100 */
[-C--:B------:R-:W-:Y:S01]  /*9440*/  FFMA.FTZ R56, R51, R48.reuse, -R56 ;  /* 0x0000003033387223 */ /* 0x080fe20000010838 */
[----:B------:R-:W-:Y:S01]  /*9450*/  FFMA.FTZ R142, R63, R48, R142 ;  /* 0x000000303f8e7223 */ /* 0x000fe2000001008e */
[C---:B------:R-:W-:Y:S01]  /*9460*/  FMUL.FTZ R141, R50.reuse, R141 ;  /* 0x0000008d328d7220 */ /* 0x040fe20000410000 */
[----:B------:R-:W-:Y:S01]  /*9470*/  F2FP.SATFINITE.E4M3.F32.PACK_AB_MERGE_C R146, R149, R146, RZ ;  /* 0x000000929592723e */ /* 0x000fe200048070ff */
[----:B------:R-:W-:Y:S01]  /*9480*/  FFMA.FTZ R49, R50, R55, -R49 ;  /* 0x0000003732317223 */ /* 0x000fe20000010831 */
[----:B------:R-:W-:Y:S01]  /*9490*/  F2FP.SATFINITE.E4M3.F32.PACK_AB_MERGE_C R56, R56, R151, RZ ;  /* 0x000000973838723e */ /* 0x000fe200048070ff */
[----:B------:R-:W-:Y:S01]  /*94a0*/  FFMA.FTZ R62, R62, R55, R141 ;  /* 0x000000373e3e7223 */ /* 0x000fe2000001008d */
[----:B------:R-:W-:Y:S01]  /*94b0*/  F2FP.SATFINITE.E4M3.F32.PACK_AB_MERGE_C R60, R53, R60, R144 ;  /* 0x0000003c353c723e */ /* 0x000fe20004807090 */
[----:B------:R-:W-:Y:S01]  /*94c0*/  IMAD.MOV.U32 R50, RZ, RZ, R57 ;  /* 0x000000ffff327224 */ /* 0x000fe200078e0039 */
[----:B------:R-:W-:-:S02]  /*94d0*/  F2FP.SATFINITE.E4M3.F32.PACK_AB_MERGE_C R142, R142, R145, RZ ;  /* 0x000000918e8e723e */ /* 0x000fc400048070ff */
[----:B------:R-:W-:Y:S01]  /*94e0*/  F2FP.SATFINITE.E4M3.F32.PACK_AB_MERGE_C R51, R49, R148, R56 ;  /* 0x000000943133723e */ /* 0x000fe20004807038 */
[----:B------:R-:W-:Y:S01]  /*94f0*/  IMAD.MOV.U32 R49, RZ, RZ, R60 ;  /* 0x000000ffff317224 */ /* 0x000fe200078e003c */
[----:B------:R-:W-:Y:S01]  /*9500*/  F2FP.SATFINITE.E4M3.F32.PACK_AB_MERGE_C R53, R52, R61, R146 ;  /* 0x0000003d3435723e */ /* 0x000fe20004807092 */
[----:B------:R-:W-:Y:S01]  /*9510*/  IMAD.MOV.U32 R52, RZ, RZ, R58 ;  /* 0x000000ffff347224 */ /* 0x000fe200078e003a */
[----:B------:R-:W-:Y:S02]  /*9520*/  F2FP.SATFINITE.E4M3.F32.PACK_AB_MERGE_C R55, R62, R143, R142 ;  /* 0x0000008f3e37723e */ /* 0x000fe4000480708e */
[----:B------:R-:W-:-:S07]  /*9530*/  MOV R48, R59 ;  /* 0x0000003b00307202 */ /* 0x000fce0000000f00 */
.L_x_407:
[----:B------:R-:W-:Y:S05]  /*9540*/  BSYNC B2 ;  /* 0x0000000000027941 */ /* 0x000fea0003800000 */
.L_x_406:
        /* <DEDUP_REMOVED lines=11> */
.L_x_405:
[----:B------:R-:W-:Y:S05]  /*9600*/  BSYNC B1 ;  /* 0x0000000000017941 */ /* 0x000fea0003800000 */
.L_x_404:
        /* <DEDUP_REMOVED lines=43> */
[--C-:B------:R-:W-:Y:S01]  /*98c0*/  SHF.R.U32.HI R141, RZ, 0x8, R65.reuse ;  /* 0x00000008ff8d7819 */ /* 0x100fe20000011641 */
[----:B------:R-:W-:Y:S01]  /*98d0*/  IMAD.MOV.U32 R62, RZ, RZ, R54 ;  /* 0x000000ffff3e7224 */ /* 0x000fe200078e0036 */
[----:B------:R-:W-:Y:S02]  /*98e0*/  SHF.R.U32.HI R126, RZ, 0x10, R65 ;  /* 0x00000010ff7e7819 */ /* 0x000fe40000011641 */
[----:B------:R-:W-:Y:S02]  /*98f0*/  MOV R65, R48 ;  /* 0x0000003000417202 */ /* 0x000fe40000000f00 */
[----:B------:R-:W-:-:S02]  /*9900*/  SHF.R.U32.HI R127, RZ, 0x18, R67 ;  /* 0x00000018ff7f7819 */ /* 0x000fc40000011643 */
[----:B------:R-:W-:Y:S02]  /*9910*/  LOP3.LUT R64, R67, 0xff, RZ, 0xc0, !PT ;  /* 0x000000ff43407812 */ /* 0x000fe400078ec0ff */
[--C-:B------:R-:W-:Y:S02]  /*9920*/  SHF.R.U32.HI R87, RZ, 0x8, R67.reuse ;  /* 0x00000008ff577819 */ /* 0x100fe40000011643 */
[----:B------:R-:W-:Y:S02]  /*9930*/  SHF.R.U32.HI R86, RZ, 0x10, R67 ;  /* 0x00000010ff567819 */ /* 0x000fe40000011643 */
[----:B------:R-:W-:Y:S02]  /*9940*/  SHF.R.U32.HI R81, RZ, 0x8, R69 ;  /* 0x00000008ff517819 */ /* 0x000fe40000011645 */
[----:B------:R-:W-:Y:S02]  /*9950*/  PRMT R63, R142, 0x654, R63 ;  /* 0x000006548e3f7816 */ /* 0x000fe4000000003f */
[----:B------:R-:W-:-:S02]  /*9960*/  SHF.L.U32 R48, R141, 0x8, RZ ;  /* 0x000000088d307819 */ /* 0x000fc400000006ff */
[----:B------:R-:W-:Y:S02]  /*9970*/  SHF.R.U32.HI R82, RZ, 0x18, R71 ;  /* 0x00000018ff527819 */ /* 0x000fe40000011647 */
[----:B------:R-:W-:Y:S02]  /*9980*/  LOP3.LUT R67, R71, 0xff, RZ, 0xc0, !PT ;  /* 0x000000ff47437812 */ /* 0x000fe400078ec0ff */
[--C-:B------:R-:W-:Y:S02]  /*9990*/  SHF.R.U32.HI R85, RZ, 0x18, R69.reuse ;  /* 0x00000018ff557819 */ /* 0x100fe40000011645 */
[----:B------:R-:W-:Y:S02]  /*99a0*/  LOP3.LUT R66, R69, 0xff, RZ, 0xc0, !PT ;  /* 0x000000ff45427812 */ /* 0x000fe400078ec0ff */
[----:B------:R-:W-:Y:S01]  /*99b0*/  SHF.R.U32.HI R84, RZ, 0x10, R69 ;  /* 0x00000010ff547819 */ /* 0x000fe20000011645 */
[----:B------:R-:W-:Y:S01]  /*99c0*/  IMAD.SHL.U32 R69, R81, 0x100, RZ ;  /* 0x0000010051457824 */ /* 0x000fe200078e00ff */
[----:B------:R-:W-:-:S02]  /*99d0*/  LOP3.LUT R48, R63, 0xff00, R48, 0xf8, !PT ;  /* 0x0000ff003f307812 */ /* 0x000fc400078ef830 */
[----:B------:R-:W-:Y:S02]  /*99e0*/  SHF.R.U32.HI R70, RZ, 0x8, R71 ;  /* 0x00000008ff467819 */ /* 0x000fe40000011647 */
[----:B------:R-:W-:Y:S01]  /*99f0*/  PRMT R50, R82, 0x654, R67 ;  /* 0x0000065452327816 */ /* 0x000fe20000000043 */
[----:B------:R-:W-:Y:S01]  /*9a00*/  IMAD.SHL.U32 R67, R87, 0x100, RZ ;  /* 0x0000010057437824 */ /* 0x000fe200078e00ff */
[----:B------:R-:W-:Y:S02]  /*9a10*/  SHF.L.U32 R63, R126, 0x10, RZ ;  /* 0x000000107e3f7819 */ /* 0x000fe400000006ff */
[----:B------:R-:W-:Y:S02]  /*9a20*/  PRMT R66, R85, 0x654, R66 ;  /* 0x0000065455427816 */ /* 0x000fe40000000042 */
[----:B------:R-:W-:Y:S02]  /*9a30*/  PRMT R64, R127, 0x654, R64 ;  /* 0x000006547f407816 */ /* 0x000fe40000000040 */
[----:B------:R-:W-:Y:S01]  /*9a40*/  SHF.R.U32.HI R83, RZ, 0x10, R71 ;  /* 0x00000010ff537819 */ /* 0x000fe20000011647 */
[----:B------:R-:W-:Y:S01]  /*9a50*/  IMAD.SHL.U32 R71, R70, 0x100, RZ ;  /* 0x0000010046477824 */ /* 0x000fe200078e00ff */
[----:B------:R-:W-:Y:S01]  /*9a60*/  LOP3.LUT R52, R48, 0xff0000, R63, 0xf8, !PT ;  /* 0x00ff000030347812 */ /* 0x000fe200078ef83f */
[----:B------:R-:W-:Y:S01]  /*9a70*/  IMAD.U32 R63, R86, 0x10000, RZ ;  /* 0x00010000563f7824 */ /* 0x000fe200078e00ff */
[----:B------:R-:W-:Y:S01]  /*9a80*/  LOP3.LUT R54, R66, 0xff00, R69, 0xf8, !PT ;  /* 0x0000ff0042367812 */ /* 0x000fe200078ef845 */
[----:B------:R-:W-:Y:S01]  /*9a90*/  IMAD.U32 R83, R83, 0x10000, RZ ;  /* 0x0001000053537824 */ /* 0x000fe200078e00ff */
[----:B------:R-:W-:-:S02]  /*9aa0*/  LOP3.LUT R64, R64, 0xff00, R67, 0xf8, !PT ;  /* 0x0000ff0040407812 */ /* 0x000fc400078ef843 */
[----:B------:R-:W-:Y:S02]  /*9ab0*/  F2FP.F16.E4M3.UNPACK_B R81, R140.H1 ;  /* 0x0000008cff51723e */ /* 0x000fe400030006ff */
[----:B------:R-:W-:Y:S02]  /*9ac0*/  F2FP.F16.E4M3.UNPACK_B R69, R68.H1 ;  /* 0x00000044ff45723e */ /* 0x000fe400030006ff */
[----:B------:R-:W-:Y:S02]  /*9ad0*/  F2FP.F16.E4M3.UNPACK_B R66, R65.H1 ;  /* 0x00000041ff42723e */ /* 0x000fe400030006ff */
[----:B------:R-:W-:Y:S01]  /*9ae0*/  LOP3.LUT R82, R50, 0xff00, R71, 0xf8, !PT ;  /* 0x0000ff0032527812 */ /* 0x000fe200078ef847 */
[----:B------:R-:W-:Y:S01]  /*9af0*/  HADD2.F32 R50, -RZ, R81.H0_H0 ;  /* 0x20000051ff327230 */ /* 0x000fe20000004100 */
[----:B------:R-:W-:Y:S01]  /*9b00*/  LOP3.LUT R48, R64, 0xff0000, R63, 0xf8, !PT ;  /* 0x00ff000040307812 */ /* 0x000fe200078ef83f */
[----:B------:R-:W-:Y:S01]  /*9b10*/  HADD2.F32 R64, -RZ, R69.H0_H0 ;  /* 0x20000045ff407230 */ /* 0x000fe20000004100 */
[----:B------:R-:W-:Y:S01]  /*9b20*/  F2FP.F16.E4M3.UNPACK_B R67, R138.H1 ;  /* 0x0000008aff43723e */ /* 0x000fe200030006ff */
[----:B------:R-:W-:Y:S01]  /*9b30*/  HADD2.F32 R63, -RZ, R66.H0_H0 ;  /* 0x20000042ff3f7230 */ /* 0x000fe20000004100 */
[----:B------:R-:W-:Y:S01]  /*9b40*/  F2FP.F16.E4M3.UNPACK_B R140, R140 ;  /* 0x0000008cff8c723e */ /* 0x000fe200020006ff */
[----:B------:R-:W-:-:S02]  /*9b50*/  IMAD.U32 R71, R84, 0x10000, RZ ;  /* 0x0001000054477824 */ /* 0x000fc400078e00ff */
[-C--:B------:R-:W-:Y:S01]  /*9b60*/  FMUL.FTZ R84, R64, R50.reuse ;  /* 0x0000003240547220 */ /* 0x080fe20000410000 */
[----:B------:R-:W-:Y:S02]  /*9b70*/  HADD2.F32 R70, -RZ, R67.H0_H0 ;  /* 0x20000043ff467230 */ /* 0x000fe40000004100 */
[C---:B------:R-:W-:Y:S01]  /*9b80*/  FMUL.FTZ R85, R63.reuse, R50 ;  /* 0x000000323f557220 */ /* 0x040fe20000410000 */
[----:B------:R-:W-:Y:S01]  /*9b90*/  LOP3.LUT R50, R82, 0xff0000, R83, 0xf8, !PT ;  /* 0x00ff000052327812 */ /* 0x000fe200078ef853 */
[----:B------:R-:W-:Y:S01]  /*9ba0*/  HADD2.F32 R82, -RZ, R81.H1_H1 ;  /* 0x30000051ff527230 */ /* 0x000fe20000004100 */
[----:B------:R-:W-:Y:S01]  /*9bb0*/  LOP3.LUT R54, R54, 0xff0000, R71, 0xf8, !PT ;  /* 0x00ff000036367812 */ /* 0x000fe200078ef847 */
[-C--:B------:R-:W-:Y:S01]  /*9bc0*/  FFMA.FTZ R63, R63, R70.reuse, -R84 ;  /* 0x000000463f3f7223 */ /* 0x080fe20000010854 */
[----:B------:R-:W-:Y:S01]  /*9bd0*/  FFMA.FTZ R64, R64, R70, R85 ;  /* 0x0000004640407223 */ /* 0x000fe20000010055 */
[----:B------:R-:W-:Y:S01]  /*9be0*/  HADD2.F32 R71, -RZ, R67.H1_H1 ;  /* 0x30000043ff477230 */ /* 0x000fe20000004100 */
[----:B------:R-:W-:Y:S01]  /*9bf0*/  F2FP.F16.E4M3.UNPACK_B R65, R65 ;  /* 0x00000041ff41723e */ /* 0x000fe200020006ff */
[----:B------:R-:W-:Y:S01]  /*9c00*/  HADD2.F32 R70, -RZ, R69.H1_H1 ;  /* 0x30000045ff467230 */ /* 0x000fe20000004100 */
[----:B------:R-:W-:Y:S01]  /*9c10*/  F2FP.F16.E4M3.UNPACK_B R68, R68 ;  /* 0x00000044ff44723e */ /* 0x000fe200020006ff */
[----:B------:R-:W-:Y:S01]  /*9c20*/  HADD2.F32 R67, -RZ, R66.H1_H1 ;  /* 0x30000042ff437230 */ /* 0x000fe20000004100 */
[----:B------:R-:W-:Y:S01]  /*9c30*/  F2FP.F16.E4M3.UNPACK_B R138, R138 ;  /* 0x0000008aff8a723e */ /* 0x000fe200020006ff */
[----:B------:R-:W-:-:S02]  /*9c40*/  HADD2.F32 R81, -RZ, R140.H0_H0 ;  /* 0x2000008cff517230 */ /* 0x000fc40000004100 */
[CC--:B------:R-:W-:Y:S01]  /*9c50*/  FMUL.FTZ R84, R70.reuse, R82.reuse ;  /* 0x0000005246547220 */ /* 0x0c0fe20000410000 */
[----:B------:R-:W-:Y:S02]  /*9c60*/  HADD2.F32 R66, -RZ, R65.H0_H0 ;  /* 0x20000041ff427230 */ /* 0x000fe40000004100 */
[C---:B------:R-:W-:Y:S01]  /*9c70*/  FMUL.FTZ R83, R67.reuse, R82 ;  /* 0x0000005243537220 */ /* 0x040fe20000410000 */
[----:B------:R-:W-:Y:S02]  /*9c80*/  HADD2.F32 R69, -RZ, R68.H0_H0 ;  /* 0x20000044ff457230 */ /* 0x000fe40000004100 */
[-C--:B------:R-:W-:Y:S01]  /*9c90*/  FFMA.FTZ R86, R67, R71.reuse, -R84 ;  /* 0x0000004743567223 */ /* 0x080fe20000010854 */
[----:B------:R-:W-:Y:S02]  /*9ca0*/  HADD2.F32 R67, -RZ, R138.H0_H0 ;  /* 0x2000008aff437230 */ /* 0x000fe40000004100 */
[----:B------:R-:W-:Y:S01]  /*9cb0*/  FFMA.FTZ R87, R70, R71, R83 ;  /* 0x0000004746577223 */ /* 0x000fe20000010053 */
[----:B------:R-:W-:Y:S01]  /*9cc0*/  FMUL.FTZ R70, R66, R81 ;  /* 0x0000005142467220 */ /* 0x000fe20000410000 */
[----:B------:R-:W-:-:S02]  /*9cd0*/  HADD2.F32 R140, -RZ, R140.H1_H1 ;  /* 0x3000008cff8c7230 */ /* 0x000fc40000004100 */
[C---:B------:R-:W-:Y:S01]  /*9ce0*/  FMUL.FTZ R71, R69.reuse, R81 ;  /* 0x0000005145477220 */ /* 0x040fe20000410000 */
[----:B------:R-:W-:Y:S02]  /*9cf0*/  HADD2.F32 R68, -RZ, R68.H1_H1 ;  /* 0x30000044ff447230 */ /* 0x000fe40000004100 */
        /* <DEDUP_REMOVED lines=14> */
[----:B------:R-:W-:Y:S01]  /*9de0*/  HADD2.F32 R82, -RZ, R66.H1_H1 ;  /* 0x30000042ff527230 */ /* 0x000fe20000004100 */
[----:B------:R-:W-:Y:S01]  /*9df0*/  F2FP.F16.E4M3.UNPACK_B R139, R139 ;  /* 0x0000008bff8b723e */ /* 0x000fe200020006ff */
[----:B------:R-:W-:Y:S02]  /*9e00*/  HADD2.F32 R66, -RZ, R65.H0_H0 ;  /* 0x20000041ff427230 */ /* 0x000fe40000004100 */
[-C--:B------:R-:W-:Y:S01]  /*9e10*/  FMUL.FTZ R85, R69, R71.reuse ;  /* 0x0000004745557220 */ /* 0x080fe20000410000 */
[----:B------:R-:W-:Y:S01]  /*9e20*/  HADD2.F32 R68, -RZ, R70.H0_H0 ;  /* 0x20000046ff447230 */ /* 0x000fe20000004100 */
[----:B------:R-:W-:Y:S01]  /*9e30*/  F2FP.F16.E4M3.UNPACK_B R60, R60 ;  /* 0x0000003cff3c723e */ /* 0x000fe200020006ff */
[----:B------:R-:W-:Y:S02]  /*9e40*/  HADD2.F32 R67, -RZ, R67.H1_H1 ;  /* 0x30000043ff437230 */ /* 0x000fe40000004100 */
[----:B------:R-:W-:Y:S01]  /*9e50*/  FMUL.FTZ R140, R66, R71 ;  /* 0x00000047428c7220 */ /* 0x000fe20000410000 */
[----:B------:R-:W-:-:S02]  /*9e60*/  HADD2.F32 R65, -RZ, R65.H1_H1 ;  /* 0x30000041ff417230 */ /* 0x000fc40000004100 */
[----:B------:R-:W-:Y:S01]  /*9e70*/  FFMA.FTZ R126, R66, R68, -R85 ;  /* 0x00000044427e7223 */ /* 0x000fe20000010855 */
[----:B------:R-:W-:Y:S02]  /*9e80*/  HADD2.F32 R70, -RZ, R70.H1_H1 ;  /* 0x30000046ff467230 */ /* 0x000fe40000004100 */
[----:B------:R-:W-:Y:S01]  /*9e90*/  FMUL.FTZ R66, R67, R82 ;  /* 0x0000005243427220 */ /* 0x000fe20000410000 */
[----:B------:R-:W-:Y:S01]  /*9ea0*/  FFMA.FTZ R140, R69, R68, R140 ;  /* 0x00000044458c7223 */ /* 0x000fe2000001008c */
[C---:B------:R-:W-:Y:S01]  /*9eb0*/  FMUL.FTZ R82, R65.reuse, R82 ;  /* 0x0000005241527220 */ /* 0x040fe20000410000 */
[--C-:B------:R-:W-:Y:S02]  /*9ec0*/  HADD2.F32 R69, -RZ, R139.reuse.H0_H0 ;  /* 0x2000008bff457230 */ /* 0x100fe40000004100 */
[----:B------:R-:W-:Y:S01]  /*9ed0*/  FFMA.FTZ R127, R65, R70, -R66 ;  /* 0x00000046417f7223 */ /* 0x000fe20000010842 */
[----:B------:R-:W-:Y:S01]  /*9ee0*/  F2FP.F16.E4M3.UNPACK_B R65, R62 ;  /* 0x0000003eff41723e */ /* 0x000fe200020006ff */
[----:B------:R-:W-:Y:S01]  /*9ef0*/  HADD2.F32 R62, -RZ, R60.H0_H0 ;  /* 0x2000003cff3e7230 */ /* 0x000fe20000004100 */
[----:B------:R-:W-:Y:S01]  /*9f00*/  F2FP.F16.E4M3.UNPACK_B R137, R137 ;  /* 0x00000089ff89723e */ /* 0x000fe200020006ff */
[----:B------:R-:W-:Y:S01]  /*9f10*/  FFMA.FTZ R141, R67, R70, R82 ;  /* 0x00000046438d7223 */ /* 0x000fe20000010052 */
[----:B------:R-:W-:Y:S01]  /*9f20*/  HADD2.F32 R139, -RZ, R139.H1_H1 ;  /* 0x3000008bff8b7230 */ /* 0x000fe20000004100 */
[----:B------:R-:W-:Y:S01]  /*9f30*/  F2FP.SATFINITE.E4M3.F32.PACK_AB_MERGE_C R63, R86, R63, RZ ;  /* 0x0000003f563f723e */ /* 0x000fe200048070ff */
[--C-:B------:R-:W-:Y:S01]  /*9f40*/  HADD2.F32 R66, -RZ, R65.reuse.H0_H0 ;  /* 0x20000041ff427230 */ /* 0x100fe20000004100 */
[----:B------:R-:W-:Y:S01]  /*9f50*/  F2FP.SATFINITE.E4M3.F32.PACK_AB_MERGE_C R87, R87, R64, RZ ;  /* 0x000000405757723e */ /* 0x000fe200048070ff */
[----:B------:R-:W-:Y:S01]  /*9f60*/  HADD2.F32 R65, -RZ, R65.H1_H1 ;  /* 0x30000041ff417230 */ /* 0x000fe20000004100 */
[----:B------:R-:W-:Y:S01]  /*9f70*/  F2FP.SATFINITE.E4M3.F32.PACK_AB_MERGE_C R64, R84, R81, R63 ;  /* 0x000000515440723e */ /* 0x000fe2000480703f */
[----:B------:R-:W-:-:S02]  /*9f80*/  HADD2.F32 R67, -RZ, R137.H0_H0 ;  /* 0x20000089ff437230 */ /* 0x000fc40000004100 */
[-C--:B------:R-:W-:Y:S01]  /*9f90*/  FMUL.FTZ R71, R66, R69.reuse ;  /* 0x0000004542477220 */ /* 0x080fe20000410000 */
[----:B------:R-:W-:Y:S02]  /*9fa0*/  HADD2.F32 R60, -RZ, R60.H1_H1 ;  /* 0x3000003cff3c7230 */ /* 0x000fe40000004100 */
[C---:B------:R-:W-:Y:S01]  /*9fb0*/  FMUL.FTZ R69, R62.reuse, R69 ;  /* 0x000000453e457220 */ /* 0x040fe20000410000 */
[----:B------:R-:W-:Y:S02]  /*9fc0*/  HADD2.F32 R137, -RZ, R137.H1_H1 ;  /* 0x30000089ff897230 */ /* 0x000fe40000004100 */
[C---:B------:R-:W-:Y:S01]  /*9fd0*/  FMUL.FTZ R85, R65.reuse, R139 ;  /* 0x0000008b41557220 */ /* 0x040fe20000410000 */
[-C--:B------:R-:W-:Y:S01]  /*9fe0*/  FFMA.FTZ R62, R62, R67.reuse, -R71 ;  /* 0x000000433e3e7223 */ /* 0x080fe20000010847 */
[----:B------:R-:W-:Y:S01]  /*9ff0*/  FFMA.FTZ R69, R66, R67, R69 ;  /* 0x0000004342457223 */ /* 0x000fe20000010045 */
[C---:B------:R-:W-:Y:S01]  /*a000*/  FMUL.FTZ R68, R60.reuse, R139 ;  /* 0x0000008b3c447220 */ /* 0x040fe20000410000 */
[----:B------:R-:W-:Y:S01]  /*a010*/  F2FP.F16.E4M3.UNPACK_B R67, R53 ;  /* 0x00000035ff43723e */ /* 0x000fe200020006ff */
[-C--:B------:R-:W-:Y:S01]  /*a020*/  FFMA.FTZ R85, R60, R137.reuse, -R85 ;  /* 0x000000893c557223 */ /* 0x080fe20000010855 */
[----:B------:R-:W-:Y:S01]  /*a030*/  F2FP.F16.E4M3.UNPACK_B R81, R54 ;  /* 0x00000036ff51723e */ /* 0x000fe200020006ff */
[----:B------:R-:W-:Y:S01]  /*a040*/  FFMA.FTZ R60, R65, R137, R68 ;  /* 0x00000089413c7223 */ /* 0x000fe20000010044 */
[----:B------:R-:W-:Y:S01]  /*a050*/  F2FP.F16.E4M3.UNPACK_B R66, R49 ;  /* 0x00000031ff42723e */ /* 0x000fe200020006ff */
[----:B------:R-:W-:Y:S01]  /*a060*/  HADD2.F32 R68, -RZ, R67.H0_H0 ;  /* 0x20000043ff447230 */ /* 0x000fe20000004100 */
[----:B------:R-:W-:Y:S01]  /*a070*/  F2FP.F16.E4M3.UNPACK_B R70, R52 ;  /* 0x00000034ff46723e */ /* 0x000fe200020006ff */
[----:B------:R-:W-:Y:S01]  /*a080*/  HADD2.F32 R82, -RZ, R81.H0_H0 ;  /* 0x20000051ff527230 */ /* 0x000fe20000004100 */
[----:B------:R-:W-:Y:S01]  /*a090*/  F2FP.SATFINITE.E4M3.F32.PACK_AB_MERGE_C R140, R141, R140, RZ ;  /* 0x0000008c8d8c723e */ /* 0x000fe200048070ff */
[----:B------:R-:W-:Y:S01]  /*a0a0*/  HADD2.F32 R65, -RZ, R66.H0_H0 ;  /* 0x20000042ff417230 */ /* 0x000fe20000004100 */
[----:B------:R-:W-:Y:S01]  /*a0b0*/  F2FP.SATFINITE.E4M3.F32.PACK_AB_MERGE_C R63, R138, R83, R87 ;  /* 0x000000538a3f723e */ /* 0x000fe20004807057 */
[----:B------:R-:W-:Y:S01]  /*a0c0*/  HADD2.F32 R71, -RZ, R70.H0_H0 ;  /* 0x20000046ff477230 */ /* 0x000fe20000004100 */
[----:B------:R-:W-:Y:S01]  /*a0d0*/  F2FP.SATFINITE.E4M3.F32.PACK_AB_MERGE_C R60, R60, R69, R140 ;  /* 0x000000453c3c723e */ /* 0x000fe2000480708c */
[-C--:B------:R-:W-:Y:S01]  /*a0e0*/  FMUL.FTZ R84, R68, R82.reuse ;  /* 0x0000005244547220 */ /* 0x080fe20000410000 */
[----:B------:R-:W-:Y:S01]  /*a0f0*/  FMUL.FTZ R83, R65, R82 ;  /* 0x0000005241537220 */ /* 0x000fe20000410000 */
[----:B------:R-:W-:Y:S01]  /*a100*/  HADD2.F32 R69, -RZ, R67.H1_H1 ;  /* 0x30000043ff457230 */ /* 0x000fe20000004100 */
[----:B------:R-:W-:Y:S01]  /*a110*/  F2FP.SATFINITE.E4M3.F32.PACK_AB_MERGE_C R126, R127, R126, RZ ;  /* 0x0000007e7f7e723e */ /* 0x000fe200048070ff */
[----:B------:R-:W-:-:S02]  /*a120*/  HADD2.F32 R82, -RZ, R81.H1_H1 ;  /* 0x30000051ff527230 */ /* 0x000fc40000004100 */
        /* <DEDUP_REMOVED lines=10> */
[--C-:B------:R-:W-:Y:S01]  /*a1d0*/  HADD2.F32 R54, -RZ, R68.reuse.H0_H0 ;  /* 0x20000044ff367230 */ /* 0x100fe20000004100 */
[----:B------:R-:W-:Y:S01]  /*a1e0*/  F2FP.SATFINITE.E4M3.F32.PACK_AB_MERGE_C R62, R85, R62, R126 ;  /* 0x0000003e553e723e */ /* 0x000fe2000480707e */
[----:B------:R-:W-:Y:S01]  /*a1f0*/  FFMA.FTZ R85, R69, R70, R82 ;  /* 0x0000004645557223 */ /* 0x000fe20000010052 */
[----:B------:R-:W-:Y:S01]  /*a200*/  F2FP.F16.E4M3.UNPACK_B R52, R52.H1 ;  /* 0x00000034ff34723e */ /* 0x000fe200030006ff */
[----:B------:R-:W-:Y:S01]  /*a210*/  HADD2.F32 R69, -RZ, R67.H0_H0 ;  /* 0x20000043ff457230 */ /* 0x000fe20000004100 */
[-C--:B------:R-:W-:Y:S01]  /*a220*/  F2FP.F16.E4M3.UNPACK_B R81, R50.reuse.H1 ;  /* 0x00000032ff51723e */ /* 0x080fe200030006ff */
[----:B------:R-:W-:Y:S01]  /*a230*/  HADD2.F32 R53, -RZ, R49.H0_H0 ;  /* 0x20000031ff357230 */ /* 0x000fe20000004100 */
[----:B------:R-:W-:Y:S01]  /*a240*/  F2FP.F16.E4M3.UNPACK_B R71, R50 ;  /* 0x00000032ff47723e */ /* 0x000fe200020006ff */
[----:B------:R-:W-:-:S02]  /*a250*/  HADD2.F32 R68, -RZ, R68.H1_H1 ;  /* 0x30000044ff447230 */ /* 0x000fc40000004100 */
[-C--:B------:R-:W-:Y:S01]  /*a260*/  FMUL.FTZ R82, R54, R69.reuse ;  /* 0x0000004536527220 */ /* 0x080fe20000410000 */
[----:B------:R-:W-:Y:S02]  /*a270*/  HADD2.F32 R70, -RZ, R67.H1_H1 ;  /* 0x30000043ff467230 */ /* 0x000fe40000004100 */
[C---:B------:R-:W-:Y:S01]  /*a280*/  FMUL.FTZ R69, R53.reuse, R69 ;  /* 0x0000004535457220 */ /* 0x040fe20000410000 */
[--C-:B------:R-:W-:Y:S01]  /*a290*/  HADD2.F32 R67, -RZ, R52.reuse.H0_H0 ;  /* 0x20000034ff437230 */ /* 0x100fe20000004100 */
[----:B------:R-:W-:Y:S01]  /*a2a0*/  F2FP.F16.E4M3.UNPACK_B R50, R48 ;  /* 0x00000030ff32723e */ /* 0x000fe200020006ff */
[----:B------:R-:W-:Y:S02]  /*a2b0*/  HADD2.F32 R49, -RZ, R49.H1_H1 ;  /* 0x30000031ff317230 */ /* 0x000fe40000004100 */
[-C--:B------:R-:W-:Y:S01]  /*a2c0*/  FMUL.FTZ R126, R68, R70.reuse ;  /* 0x00000046447e7220 */ /* 0x080fe20000410000 */
[----:B------:R-:W-:Y:S02]  /*a2d0*/  HADD2.F32 R52, -RZ, R52.H1_H1 ;  /* 0x30000034ff347230 */ /* 0x000fe40000004100 */
[-C--:B------:R-:W-:Y:S01]  /*a2e0*/  FFMA.FTZ R86, R53, R67.reuse, -R82 ;  /* 0x0000004335567223 */ /* 0x080fe20000010852 */
[----:B------:R-:W-:Y:S01]  /*a2f0*/  FFMA.FTZ R87, R54, R67, R69 ;  /* 0x0000004336577223 */ /* 0x000fe20000010045 */
[C---:B------:R-:W-:Y:S01]  /*a300*/  FMUL.FTZ R53, R49.reuse, R70 ;  /* 0x0000004631357220 */ /* 0x040fe20000410000 */
[----:B------:R-:W-:Y:S01]  /*a310*/  F2FP.F16.E4M3.UNPACK_B R54, R55 ;  /* 0x00000037ff36723e */ /* 0x000fe200020006ff */
[-C--:B------:R-:W-:Y:S01]  /*a320*/  FFMA.FTZ R127, R49, R52.reuse, -R126 ;  /* 0x00000034317f7223 */ /* 0x080fe2000001087e */
[----:B------:R-:W-:Y:S01]  /*a330*/  F2FP.F16.E4M3.UNPACK_B R49, R51 ;  /* 0x00000033ff31723e */ /* 0x000fe200020006ff */
[----:B------:R-:W-:Y:S01]  /*a340*/  FFMA.FTZ R126, R68, R52, R53 ;  /* 0x00000034447e7223 */ /* 0x000fe20000010035 */
[----:B------:R-:W-:Y:S01]  /*a350*/  F2FP.F16.E4M3.UNPACK_B R55, R55.H1 ;  /* 0x00000037ff37723e */ /* 0x000fe200030006ff */
[----:B------:R-:W-:Y:S01]  /*a360*/  HADD2.F32 R83, -RZ, R81.H0_H0 ;  /* 0x20000051ff537230 */ /* 0x000fe20000004100 */
[----:B------:R-:W-:Y:S01]  /*a370*/  F2FP.F16.E4M3.UNPACK_B R51, R51.H1 ;  /* 0x00000033ff33723e */ /* 0x000fe200030006ff */
[----:B------:R-:W-:Y:S01]  /*a380*/  HADD2.F32 R67, -RZ, R54.H0_H0 ;  /* 0x20000036ff437230 */ /* 0x000fe20000004100 */
[----:B------:R-:W-:Y:S01]  /*a390*/  F2FP.F16.E4M3.UNPACK_B R68, R48.H1 ;  /* 0x00000030ff44723e */ /* 0x000fe200030006ff */
[----:B------:R-:W-:Y:S01]  /*a3a0*/  HADD2.F32 R48, -RZ, R55.H0_H0 ;  /* 0x20000037ff307230 */ /* 0x000fe20000004100 */
[----:B------:R-:W-:Y:S01]  /*a3b0*/  F2FP.SATFINITE.E4M3.F32.PACK_AB_MERGE_C R86, R127, R86, RZ ;  /* 0x000000567f56723e */ /* 0x000fe200048070ff */
[----:B------:R-:W-:Y:S01]  /*a3c0*/  HADD2.F32 R53, -RZ, R51.H0_H0 ;  /* 0x20000033ff357230 */ /* 0x000fe20000004100 */
[----:B------:R-:W-:Y:S01]  /*a3d0*/  F2FP.SATFINITE.E4M3.F32.PACK_AB_MERGE_C R87, R126, R87, RZ ;  /* 0x000000577e57723e */ /* 0x000fe200048070ff */
        /* <DEDUP_REMOVED lines=16> */
[----:B------:R-:W-:Y:S01]  /*a4e0*/  FMUL.FTZ R52, R55, R48 ;  /* 0x0000003037347220 */ /* 0x000fe20000410000 */
[----:B------:R-:W-:-:S02]  /*a4f0*/  HADD2.F32 R71, -RZ, R71.H1_H1 ;  /* 0x30000047ff477230 */ /* 0x000fc40000004100 */
[----:B------:R-:W-:Y:S01]  /*a500*/  FMUL.FTZ R70, R51, R48 ;  /* 0x0000003033467220 */ /* 0x000fe20000410000 */
[----:B------:R-:W-:Y:S01]  /*a510*/  HADD2.F32 R68, -RZ, R68.H1_H1 ;  /* 0x30000044ff447230 */ /* 0x000fe20000004100 */
[----:B------:R-:W-:Y:S01]  /*a520*/  F2FP.SATFINITE.E4M3.F32.PACK_AB_MERGE_C R53, R85, R66, R87 ;  /* 0x000000425535723e */ /* 0x000fe20004807057 */
[----:B------:R-:W-:Y:S02]  /*a530*/  HADD2.F32 R49, -RZ, R49.H1_H1 ;  /* 0x30000031ff317230 */ /* 0x000fe40000004100 */
[-C--:B------:R-:W-:Y:S01]  /*a540*/  FMUL.FTZ R48, R54, R71.reuse ;  /* 0x0000004736307220 */ /* 0x080fe20000410000 */
[----:B------:R-:W-:Y:S02]  /*a550*/  HADD2.F32 R50, -RZ, R50.H1_H1 ;  /* 0x30000032ff327230 */ /* 0x000fe40000004100 */
[-C--:B------:R-:W-:Y:S01]  /*a560*/  FFMA.FTZ R51, R51, R68.reuse, -R52 ;  /* 0x0000004433337223 */ /* 0x080fe20000010834 */
[----:B------:R-:W-:Y:S01]  /*a570*/  FFMA.FTZ R70, R55, R68, R70 ;  /* 0x0000004437467223 */ /* 0x000fe20000010046 */
[----:B------:R-:W-:Y:S01]  /*a580*/  FMUL.FTZ R71, R49, R71 ;  /* 0x0000004731477220 */ /* 0x000fe20000410000 */
[----:B------:R-:W-:-:S02]  /*a590*/  IMAD.MOV.U32 R52, RZ, RZ, R63 ;  /* 0x000000ffff347224 */ /* 0x000fc400078e003f */
[----:B------:R-:W-:Y:S01]  /*a5a0*/  FFMA.FTZ R48, R49, R50, -R48 ;  /* 0x0000003231307223 */ /* 0x000fe20000010830 */
[----:B------:R-:W-:Y:S01]  /*a5b0*/  F2FP.SATFINITE.E4M3.F32.PACK_AB_MERGE_C R51, R51, R138, RZ ;  /* 0x0000008a3333723e */ /* 0x000fe200048070ff */
[----:B------:R-:W-:Y:S01]  /*a5c0*/  FFMA.FTZ R71, R54, R50, R71 ;  /* 0x0000003236477223 */ /* 0x000fe20000010047 */
[----:B------:R-:W-:Y:S01]  /*a5d0*/  F2FP.SATFINITE.E4M3.F32.PACK_AB_MERGE_C R70, R70, R83, RZ ;  /* 0x000000534646723e */ /* 0x000fe200048070ff */
[----:B------:R-:W-:Y:S01]  /*a5e0*/  IMAD.MOV.U32 R50, RZ, RZ, R62 ;  /* 0x000000ffff327224 */ /* 0x000fe200078e003e */
[----:B------:R-:W-:Y:S01]  /*a5f0*/  F2FP.SATFINITE.E4M3.F32.PACK_AB_MERGE_C R51, R48, R137, R51 ;  /* 0x000000893033723e */ /* 0x000fe20004807033 */
[----:B------:R-:W-:Y:S01]  /*a600*/  IMAD.MOV.U32 R54, RZ, RZ, R60 ;  /* 0x000000ffff367224 */ /* 0x000fe200078e003c */
[----:B------:R-:W-:Y:S02]  /*a610*/  F2FP.SATFINITE.E4M3.F32.PACK_AB_MERGE_C R49, R84, R65, R86 ;  /* 0x000000415431723e */ /* 0x000fe40004807056 */
[----:B------:R-:W-:Y:S02]  /*a620*/  F2FP.SATFINITE.E4M3.F32.PACK_AB_MERGE_C R55, R71, R82, R70 ;  /* 0x000000524737723e */ /* 0x000fe40004807046 */
[----:B------:R-:W-:-:S07]  /*a630*/  MOV R48, R64 ;  /* 0x0000004000307202 */ /* 0x000fce0000000f00 */
.L_x_411:
[----:B------:R-:W-:Y:S05]  /*a640*/  BSYNC B2 ;  /* 0x0000000000027941 */ /* 0x000fea0003800000 */
.L_x_410:
        /* <DEDUP_REMOVED lines=11> */
.L_x_409:
[----:B------:R-:W-:Y:S05]  /*a700*/  BSYNC B1 ;  /* 0x0000000000017941 */ /* 0x000fea0003800000 */
.L_x_408:
[----:B-1----:R-:W-:Y:S01]  /*a710*/  IADD3 R49, R23, 0x60, RZ ;  /* 0x0000006017317810 */ /* 0x002fe20007ffe0ff */
[----:B--2---:R-:W-:-:S03]  /*a720*/  IMAD R48, R115, R122, RZ ;  /* 0x0000007a73307224 */ /* 0x004fc600078e02ff */
[C---:B------:R-:W-:Y:S01]  /*a730*/  ISETP.GE.OR P3, PT, R49.reuse, R114, P0 ;  /* 0x000000723100720c */ /* 0x040fe20000766670 */
[----:B------:R-:W-:-:S04]  /*a740*/  IMAD.WIDE.U32 R120, R49, R122, R120 ;  /* 0x0000007a31787225 */ /* 0x000fc800078e0078 */
[----:B------:R-:W-:-:S08]  /*a750*/  IMAD R61, R49, R123, R48 ;  /* 0x0000007b313d7224 */ /* 0x000fd000078e0230 */
[----:B------:R-:W-:Y:S05]  /*a760*/  @P3 BRA `(.L_x_390) ;  /* 0x0000001400703947 */ /* 0x000fea0003800000 */
[----:B------:R-:W2:Y:S01]  /*a770*/  LDL R50, [R1+0x24] ;  /* 0x0000240001327983 */ /* 0x000ea20000100800 */
[----:B------:R-:W1:Y:S01]  /*a780*/  LDC.64 R56, c[0x0][0x2e8] ;  /* 0x0000ba00ff387b82 */ /* 0x000e620000000a00 */
[----:B------:R-:W-:Y:S01]  /*a790*/  ISETP.NE.AND P6, PT, R0, RZ, PT ;  /* 0x000000ff0000720c */ /* 0x000fe20003fc5270 */
[----:B------:R-:W-:Y:S01]  /*a7a0*/  IMAD.IADD R61, R121, 0x1, R61 ;  /* 0x00000001793d7824 */ /* 0x000fe200078e023d */
[----:B------:R-:W-:Y:S01]  /*a7b0*/  IADD3 R59, P3, P4, R100, R120, R39 ;  /* 0x00000078643b7210 */ /* 0x000fe20007c7e027 */
[----:B------:R-:W-:Y:S01]  /*a7c0*/  VIADD R52, R23, 0x60 ;  /* 0x0000006017347836 */ /* 0x000fe20000000000 */
[----:B------:R-:W-:Y:S01]  /*a7d0*/  SEL R136, R111, R136, !P6 ;  /* 0x000000886f887207 */ /* 0x000fe20007000000 */
[----:B------:R-:W-:Y:S01]  /*a7e0*/  BSSY B1, `(.L_x_412) ;  /* 0x00000f6000017945 */ /* 0x000fe20003800000 */
[----:B------:R-:W-:Y:S01]  /*a7f0*/  IADD3.X R48, R40, R61, R105, P3, P4 ;  /* 0x0000003d28307210 */ /* 0x000fe20001fe8469 */
[----:B------:R-:W-:Y:S01]  /*a800*/  IMAD.SHL.U32 R52, R52, 0x80, RZ ;  /* 0x0000008034347824 */ /* 0x000fe200078e00ff */
[----:B------:R-:W-:-:S02]  /*a810*/  SHF.R.S32.HI R49, RZ, 0x1f, R136 ;  /* 0x0000001fff317819 */ /* 0x000fc40000011488 */
[----:B------:R-:W-:Y:S02]  /*a820*/  IADD3 R51, R23, 0x60, RZ ;  /* 0x0000006017337810 */ /* 0x000fe40007ffe0ff */
[----:B------:R-:W-:Y:S02]  /*a830*/  LEA.HI R49, R49, R136, RZ, 0x5 ;  /* 0x0000008831317211 */ /* 0x000fe400078f28ff */
[----:B------:R-:W-:Y:S01]  /*a840*/  LOP3.LUT R52, R52, 0x380, RZ, 0xc0, !PT ;  /* 0x0000038034347812 */ /* 0x000fe200078ec0ff */
[----:B------:R-:W-:Y:S01]  /*a850*/  IMAD.SHL.U32 R51, R51, 0x80, RZ ;  /* 0x0000008033337824 */ /* 0x000fe200078e00ff */
[----:B------:R-:W-:-:S04]  /*a860*/  LEA.HI.SX32 R49, R49, R104, 0x1b ;  /* 0x0000006831317211 */ /* 0x000fc800078fdaff */
[----:B------:R-:W-:Y:S01]  /*a870*/  LOP3.LUT R51, R51, 0x380, RZ, 0xc0, !PT ;  /* 0x0000038033337812 */ /* 0x000fe200078ec0ff */
[----:B------:R-:W-:Y:S01]  /*a880*/  IMAD.SHL.U32 R63, R49, 0x10, RZ ;  /* 0x00000010313f7824 */ /* 0x000fe200078e00ff */
[----:B-1----:R-:W-:Y:S02]  /*a890*/  IADD3 R58, P3, R59, R56, RZ ;  /* 0x000000383b3a7210 */ /* 0x002fe40007f7e0ff */
[----:B------:R-:W-:-:S03]  /*a8a0*/  SHF.R.U32.HI R51, RZ, 0x3, R51 ;  /* 0x00000003ff337819 */ /* 0x000fc60000011633 */
[----:B------:R-:W-:Y:S01]  /*a8b0*/  IMAD.X R59, R48, 0x1, R57, P3 ;  /* 0x00000001303b7824 */ /* 0x000fe200018e0639 */
[----:B------:R-:W-:-:S04]  /*a8c0*/  SHF.R.S32.HI R48, RZ, 0x1f, R49 ;  /* 0x0000001fff307819 */ /* 0x000fc80000011431 */
[----:B------:R-:W-:Y:S02]  /*a8d0*/  LEA.HI R49, R48, R49, RZ, 0x3 ;  /* 0x0000003130317211 */ /* 0x000fe400078f18ff */
[----:B------:R-:W-:Y:S02]  /*a8e0*/  LOP3.LUT R48, R52, 0x70, R63, 0xf8, !PT ;  /* 0x0000007034307812 */ /* 0x000fe400078ef83f */
[----:B------:R-:W-:Y:S02]  /*a8f0*/  SHF.L.U32 R49, R49, 0xb, RZ ;  /* 0x0000000b31317819 */ /* 0x000fe400000006ff */
[----:B------:R-:W-:Y:S02]  /*a900*/  LOP3.LUT R48, R48, R51, RZ, 0x3c, !PT ;  /* 0x0000003330307212 */ /* 0x000fe400078e3cff */
[----:B------:R-:W-:-:S04]  /*a910*/  LOP3.LUT R49, R49, 0xffffc000, RZ, 0xc0, !PT ;  /* 0xffffc00031317812 */ /* 0x000fc800078ec0ff */
[----:B--2---:R-:W-:Y:S01]  /*a920*/  IADD3 R51, R48, R49, R50 ;  /* 0x0000003130337210 */ /* 0x004fe20007ffe032 */
[----:B------:R-:W-:-:S04]  /*a930*/  IMAD R49, R232, 0x8000, R26 ;  /* 0x00008000e8317824 */ /* 0x000fc800078e021a */
[----:B------:R-:W-:Y:S02]  /*a940*/  IMAD R51, R232, 0x8000, R51 ;  /* 0x00008000e8337824 */ /* 0x000fe400078e0233 */
[----:B------:R-:W-:-:S03]  /*a950*/  IMAD.IADD R49, R22, 0x1, R49 ;  /* 0x0000000116317824 */ /* 0x000fc600078e0231 */
[----:B------:R-:W-:-:S03]  /*a960*/  IADD3 R52, R22, R51, RZ ;  /* 0x0000003316347210 */ /* 0x000fc60007ffe0ff */
        /* <DEDUP_REMOVED lines=10> */
[----:B------:R-:W-:Y:S02]  /*aa10*/  SHF.R.U32.HI R73, RZ, 0x8, R75 ;  /* 0x00000008ff497819 */ /* 0x000fe4000001164b */
[----:B------:R-:W-:Y:S01]  /*aa20*/  PRMT R65, R65, 0x654, R62 ;  /* 0x0000065441417816 */ /* 0x000fe2000000003e */
[----:B------:R-:W-:Y:S01]  /*aa30*/  IMAD.U32 R52, R81, 0x10000, RZ ;  /* 0x0001000051347824 */ /* 0x000fe200078e00ff */
[----:B------:R-:W-:Y:S01]  /*aa40*/  SHF.L.U32 R48, R80, 0x8, RZ ;  /* 0x0000000850307819 */ /* 0x000fe200000006ff */
[----:B------:R-:W-:Y:S01]  /*aa50*/  IMAD.MOV.U32 R62, RZ, RZ, R54 ;  /* 0x000000ffff3e7224 */ /* 0x000fe200078e0036 */
[----:B------:R-:W-:-:S02]  /*aa60*/  LOP3.LUT R66, R75, 0xff, RZ, 0xc0, !PT ;  /* 0x000000ff4b427812 */ /* 0x000fc400078ec0ff */
[----:B------:R-:W-:Y:S02]  /*aa70*/  SHF.R.U32.HI R69, RZ, 0x18, R75 ;  /* 0x00000018ff457819 */ /* 0x000fe4000001164b */
[----:B------:R-:W-:Y:S01]  /*aa80*/  LOP3.LUT R65, R65, 0xff00, R48, 0xf8, !PT ;  /* 0x0000ff0041417812 */ /* 0x000fe200078ef830 */
[----:B------:R-:W-:Y:S01]  /*aa90*/  IMAD.SHL.U32 R48, R73, 0x100, RZ ;  /* 0x0000010049307824 */ /* 0x000fe200078e00ff */
[----:B------:R-:W-:Y:S02]  /*aaa0*/  SHF.R.U32.HI R72, RZ, 0x8, R77 ;  /* 0x00000008ff487819 */ /* 0x000fe4000001164d */
[----:B------:R-:W-:Y:S02]  /*aab0*/  SHF.R.U32.HI R78, RZ, 0x10, R75 ;  /* 0x00000010ff4e7819 */ /* 0x000fe4000001164b */
[----:B------:R-:W-:Y:S01]  /*aac0*/  PRMT R69, R69, 0x654, R66 ;  /* 0x0000065445457816 */ /* 0x000fe20000000042 */
[----:B------:R-:W-:Y:S01]  /*aad0*/  IMAD.SHL.U32 R50, R72, 0x100, RZ ;  /* 0x0000010048327824 */ /* 0x000fe200078e00ff */
[----:B------:R-:W-:-:S02]  /*aae0*/  LOP3.LUT R68, R77, 0xff, RZ, 0xc0, !PT ;  /* 0x000000ff4d447812 */ /* 0x000fc400078ec0ff */
[----:B------:R-:W-:Y:S02]  /*aaf0*/  SHF.R.U32.HI R71, RZ, 0x18, R77 ;  /* 0x00000018ff477819 */ /* 0x000fe4000001164d */
[----:B------:R-:W-:Y:S02]  /*ab00*/  SHF.R.U32.HI R70, RZ, 0x8, R79 ;  /* 0x00000008ff467819 */ /* 0x000fe4000001164f */
[----:B------:R-:W-:Y:S01]  /*ab10*/  LOP3.LUT R69, R69, 0xff00, R48, 0xf8, !PT ;  /* 0x0000ff0045457812 */ /* 0x000fe200078ef830 */
[----:B------:R-:W-:Y:S01]  /*ab20*/  IMAD.U32 R48, R78, 0x10000, RZ ;  /* 0x000100004e307824 */ /* 0x000fe200078e00ff */
[----:B------:R-:W-:Y:S02]  /*ab30*/  LOP3.LUT R52, R65, 0xff0000, R52, 0xf8, !PT ;  /* 0x00ff000041347812 */ /* 0x000fe400078ef834 */
[----:B------:R-:W-:Y:S02]  /*ab40*/  PRMT R71, R71, 0x654, R68 ;  /* 0x0000065447477816 */ /* 0x000fe40000000044 */
[----:B------:R-:W-:-:S02]  /*ab50*/  F2FP.F16.E4M3.UNPACK_B R72, R129.H1 ;  /* 0x00000081ff48723e */ /* 0x000fc400030006ff */
[----:B------:R-:W-:Y:S02]  /*ab60*/  F2FP.F16.E4M3.UNPACK_B R65, R64.H1 ;  /* 0x00000040ff41723e */ /* 0x000fe400030006ff */
[----:B------:R-:W-:Y:S02]  /*ab70*/  F2FP.F16.E4M3.UNPACK_B R68, R67.H1 ;  /* 0x00000043ff44723e */ /* 0x000fe400030006ff */
[----:B------:R-:W-:Y:S01]  /*ab80*/  SHF.L.U32 R54, R70, 0x8, RZ ;  /* 0x0000000846367819 */ /* 0x000fe200000006ff */
[----:B------:R-:W-:Y:S01]  /*ab90*/  HADD2.F32 R66, -RZ, R65.H0_H0 ;  /* 0x20000041ff427230 */ /* 0x000fe20000004100 */
[----:B------:R-:W-:Y:S02]  /*aba0*/  SHF.R.U32.HI R76, RZ, 0x10, R77 ;  /* 0x00000010ff4c7819 */ /* 0x000fe4000001164d */
[----:B------:R-:W-:Y:S02]  /*abb0*/  LOP3.LUT R75, R79, 0xff0000ff, RZ, 0xc0, !PT ;  /* 0xff0000ff4f4b7812 */ /* 0x000fe400078ec0ff */
[----:B------:R-:W-:Y:S01]  /*abc0*/  LOP3.LUT R73, R71, 0xff00, R50, 0xf8, !PT ;  /* 0x0000ff0047497812 */ /* 0x000fe200078ef832 */
[--C-:B------:R-:W-:Y:S01]  /*abd0*/  HADD2.F32 R50, -RZ, R72.reuse.H0_H0 ;  /* 0x20000048ff327230 */ /* 0x100fe20000004100 */
[----:B------:R-:W-:Y:S01]  /*abe0*/  F2FP.F16.E4M3.UNPACK_B R70, R134.H1 ;  /* 0x00000086ff46723e */ /* 0x000fe200030006ff */
[----:B------:R-:W-:Y:S01]  /*abf0*/  HADD2.F32 R72, -RZ, R72.H1_H1 ;  /* 0x30000048ff487230 */ /* 0x000fe20000004100 */
[----:B------:R-:W-:Y:S01]  /*ac00*/  LOP3.LUT R48, R69, 0xff0000, R48, 0xf8, !PT ;  /* 0x00ff000045307812 */ /* 0x000fe200078ef830 */
[----:B------:R-:W-:Y:S01]  /*ac10*/  HADD2.F32 R69, -RZ, R68.H0_H0 ;  /* 0x20000044ff457230 */ /* 0x000fe20000004100 */
[----:B------:R-:W-:Y:S01]  /*ac20*/  LOP3.LUT R75, R75, 0xff00, R54, 0xf8, !PT ;  /* 0x0000ff004b4b7812 */ /* 0x000fe200078ef836 */
[----:B------:R-:W-:-:S02]  /*ac30*/  IMAD.U32 R54, R76, 0x10000, RZ ;  /* 0x000100004c367824 */ /* 0x000fc400078e00ff */
[CC--:B------:R-:W-:Y:S01]  /*ac40*/  FMUL.FTZ R76, R66.reuse, R50.reuse ;  /* 0x00000032424c7220 */ /* 0x0c0fe20000410000 */
[--C-:B------:R-:W-:Y:S02]  /*ac50*/  HADD2.F32 R71, -RZ, R70.reuse.H0_H0 ;  /* 0x20000046ff477230 */ /* 0x100fe40000004100 */
[C---:B------:R-:W-:Y:S01]  /*ac60*/  FMUL.FTZ R77, R69.reuse, R50 ;  /* 0x00000032454d7220 */ /* 0x040fe20000410000 */
[----:B------:R-:W-:Y:S01]  /*ac70*/  F2FP.F16.E4M3.UNPACK_B R129, R129 ;  /* 0x00000081ff81723e */ /* 0x000fe200020006ff */
[----:B------:R-:W-:Y:S01]  /*ac80*/  HADD2.F32 R70, -RZ, R70.H1_H1 ;  /* 0x30000046ff467230 */ /* 0x000fe20000004100 */
[----:B------:R-:W-:Y:S01]  /*ac90*/  F2FP.F16.E4M3.UNPACK_B R67, R67 ;  /* 0x00000043ff43723e */ /* 0x000fe200020006ff */
[-C--:B------:R-:W-:Y:S01]  /*aca0*/  FFMA.FTZ R76, R69, R71.reuse, R76 ;  /* 0x00000047454c7223 */ /* 0x080fe2000001004c */
[----:B------:R-:W-:Y:S01]  /*acb0*/  FFMA.FTZ R77, R66, R71, -R77 ;  /* 0x00000047424d7223 */ /* 0x000fe2000001084d */
[----:B------:R-:W-:Y:S01]  /*acc0*/  HADD2.F32 R69, -RZ, R68.H1_H1 ;  /* 0x30000044ff457230 */ /* 0x000fe20000004100 */
[----:B------:R-:W-:Y:S01]  /*acd0*/  F2FP.F16.E4M3.UNPACK_B R64, R64 ;  /* 0x00000040ff40723e */ /* 0x000fe200020006ff */
[----:B------:R-:W-:Y:S01]  /*ace0*/  HADD2.F32 R66, -RZ, R65.H1_H1 ;  /* 0x30000041ff427230 */ /* 0x000fe20000004100 */
[----:B------:R-:W-:Y:S01]  /*acf0*/  LOP3.LUT R54, R73, 0xff0000, R54, 0xf8, !PT ;  /* 0x00ff000049367812 */ /* 0x000fe200078ef836 */
[----:B------:R-:W-:-:S02]  /*ad00*/  HADD2.F32 R71, -RZ, R129.H0_H0 ;  /* 0x20000081ff477230 */ /* 0x000fc40000004100 */
[C---:B------:R-:W-:Y:S01]  /*ad10*/  FMUL.FTZ R73, R69.reuse, R72 ;  /* 0x0000004845497220 */ /* 0x040fe20000410000 */
[----:B------:R-:W-:Y:S01]  /*ad20*/  F2FP.F16.E4M3.UNPACK_B R134, R134 ;  /* 0x00000086ff86723e */ /* 0x000fe200020006ff */
[C---:B------:R-:W-:Y:S01]  /*ad30*/  FMUL.FTZ R72, R66.reuse, R72 ;  /* 0x0000004842487220 */ /* 0x040fe20000410000 */
[----:B------:R-:W-:Y:S01]  /*ad40*/  HADD2.F32 R68, -RZ, R67.H0_H0 ;  /* 0x20000043ff447230 */ /* 0x000fe20000004100 */
[----:B------:R-:W-:Y:S01]  /*ad50*/  SHF.R.U32.HI R74, RZ, 0x10, R79 ;  /* 0x00000010ff4a7819 */ /* 0x000fe2000001164f */
[----:B------:R-:W-:Y:S02]  /*ad60*/  HADD2.F32 R65, -RZ, R64.H0_H0 ;  /* 0x20000040ff417230 */ /* 0x000fe40000004100 */
[-C--:B------:R-:W-:Y:S01]  /*ad70*/  FFMA.FTZ R78, R66, R70.reuse, -R73 ;  /* 0x00000046424e7223 */ /* 0x080fe20000010849 */
[----:B------:R-:W-:Y:S01]  /*ad80*/  FFMA.FTZ R79, R69, R70, R72 ;  /* 0x00000046454f7223 */ /* 0x000fe20000010048 */
[----:B------:R-:W-:Y:S02]  /*ad90*/  HADD2.F32 R129, -RZ, R129.H1_H1 ;  /* 0x30000081ff817230 */ /* 0x000fe40000004100 */
[----:B------:R-:W-:Y:S01]  /*ada0*/  FMUL.FTZ R70, R68, R71 ;  /* 0x0000004744467220 */ /* 0x000fe20000410000 */
[----:B------:R-:W-:-:S02]  /*adb0*/  HADD2.F32 R67, -RZ, R67.H1_H1 ;  /* 0x30000043ff437230 */ /* 0x000fc40000004100 */
[----:B------:R-:W-:Y:S01]  /*adc0*/  FMUL.FTZ R71, R65, R71 ;  /* 0x0000004741477220 */ /* 0x000fe20000410000 */
[----:B------:R-:W-:Y:S01]  /*add0*/  HADD2.F32 R66, -RZ, R134.H0_H0 ;  /* 0x20000086ff427230 */ /* 0x000fe20000004100 */
[----:B------:R-:W-:Y:S01]  /*ade0*/  SHF.L.U32 R74, R74, 0x10, RZ ;  /* 0x000000104a4a7819 */ /* 0x000fe200000006ff */
[----:B------:R-:W-:Y:S02]  /*adf0*/  HADD2.F32 R64, -RZ, R64.H1_H1 ;  /* 0x30000040ff407230 */ /* 0x000fe40000004100 */
[----:B------:R-:W-:Y:S01]  /*ae00*/  FMUL.FTZ R69, R67, R129 ;  /* 0x0000008143457220 */ /* 0x000fe20000410000 */
[----:B------:R-:W-:Y:S02]  /*ae10*/  HADD2.F32 R134, -RZ, R134.H1_H1 ;  /* 0x30000086ff867230 */ /* 0x000fe40000004100 */
[-C--:B------:R-:W-:Y:S01]  /*ae20*/  FFMA.FTZ R72, R65, R66.reuse, -R70 ;  /* 0x0000004241487223 */ /* 0x080fe20000010846 */
[----:B------:R-:W-:Y:S01]  /*ae30*/  FFMA.FTZ R73, R68, R66, R71 ;  /* 0x0000004244497223 */ /* 0x000fe20000010047 */
[----:B------:R-:W-:-:S02]  /*ae40*/  F2FP.F16.E4M3.UNPACK_B R65, R133.H1 ;  /* 0x00000085ff41723e */ /* 0x000fc400030006ff */
[----:B------:R-:W-:Y:S02]  /*ae50*/  F2FP.F16.E4M3.UNPACK_B R66, R62.H1 ;  /* 0x0000003eff42723e */ /* 0x000fe400030006ff */
[----:B------:R-:W-:Y:S01]  /*ae60*/  LOP3.LUT R50, R75, 0xff0000, R74, 0xf8, !PT ;  /* 0x00ff00004b327812 */ /* 0x000fe200078ef84a */
[C---:B------:R-:W-:Y:S01]  /*ae70*/  FMUL.FTZ R74, R64.reuse, R129 ;  /* 0x00000081404a7220 */ /* 0x040fe20000410000 */
[----:B------:R-:W-:Y:S01]  /*ae80*/  FFMA.FTZ R75, R64, R134, -R69 ;  /* 0x00000086404b7223 */ /* 0x000fe20000010845 */
[----:B------:R-:W-:Y:S01]  /*ae90*/  F2FP.F16.E4M3.UNPACK_B R64, R60.H1 ;  /* 0x0000003cff40723e */ /* 0x000fe200030006ff */
[--C-:B------:R-:W-:Y:S01]  /*aea0*/  HADD2.F32 R70, -RZ, R65.reuse.H0_H0 ;  /* 0x20000041ff467230 */ /* 0x100fe20000004100 */
[----:B------:R-:W-:Y:S01]  /*aeb0*/  F2FP.F16.E4M3.UNPACK_B R69, R135.H1 ;  /* 0x00000087ff45723e */ /* 0x000fe200030006ff */
[----:B------:R-:W-:Y:S02]  /*aec0*/  HADD2.F32 R68, -RZ, R66.H0_H0 ;  /* 0x20000042ff447230 */ /* 0x000fe40000004100 */
[----:B------:R-:W-:Y:S01]  /*aed0*/  FFMA.FTZ R74, R67, R134, R74 ;  /* 0x00000086434a7223 */ /* 0x000fe2000001004a */
[----:B------:R-:W-:Y:S01]  /*aee0*/  HADD2.F32 R71, -RZ, R65.H1_H1 ;  /* 0x30000041ff477230 */ /* 0x000fe20000004100 */
[----:B------:R-:W-:Y:S01]  /*aef0*/  F2FP.F16.E4M3.UNPACK_B R133, R133 ;  /* 0x00000085ff85723e */ /* 0x000fe200020006ff */
[----:B------:R-:W-:-:S02]  /*af00*/  HADD2.F32 R65, -RZ, R64.H0_H0 ;  /* 0x20000040ff417230 */ /* 0x000fc40000004100 */
[----:B------:R-:W-:Y:S01]  /*af10*/  FMUL.FTZ R80, R68, R70 ;  /* 0x0000004644507220 */ /* 0x000fe20000410000 */
[--C-:B------:R-:W-:Y:S01]  /*af20*/  HADD2.F32 R67, -RZ, R69.reuse.H0_H0 ;  /* 0x20000045ff437230 */ /* 0x100fe20000004100 */
[----:B------:R-:W-:Y:S01]  /*af30*/  F2FP.F16.E4M3.UNPACK_B R60, R60 ;  /* 0x0000003cff3c723e */ /* 0x000fe200020006ff */
[----:B------:R-:W-:Y:S02]  /*af40*/  HADD2.F32 R66, -RZ, R66.H1_H1 ;  /* 0x30000042ff427230 */ /* 0x000fe40000004100 */
[C---:B------:R-:W-:Y:S01]  /*af50*/  FMUL.FTZ R81, R65.reuse, R70 ;  /* 0x0000004641517220 */ /* 0x040fe20000410000 */
[----:B------:R-:W-:Y:S02]  /*af60*/  HADD2.F32 R64, -RZ, R64.H1_H1 ;  /* 0x30000040ff407230 */ /* 0x000fe40000004100 */
[----:B------:R-:W-:Y:S01]  /*af70*/  FFMA.FTZ R70, R65, R67, -R80 ;  /* 0x0000004341467223 */ /* 0x000fe20000010850 */
[----:B------:R-:W-:Y:S02]  /*af80*/  HADD2.F32 R69, -RZ, R69.H1_H1 ;  /* 0x30000045ff457230 */ /* 0x000fe40000004100 */
[----:B------:R-:W-:Y:S01]  /*af90*/  FMUL.FTZ R65, R66, R71 ;  /* 0x0000004742417220 */ /* 0x000fe20000410000 */
[----:B------:R-:W-:Y:S01]  /*afa0*/  FFMA.FTZ R81, R68, R67, R81 ;  /* 0x0000004344517223 */ /* 0x000fe20000010051 */
[C---:B------:R-:W-:Y:S01]  /*afb0*/  FMUL.FTZ R71, R64.reuse, R71 ;  /* 0x0000004740477220 */ /* 0x040fe20000410000 */
[----:B------:R-:W-:Y:S01]  /*afc0*/  F2FP.F16.E4M3.UNPACK_B R135, R135 ;  /* 0x00000087ff87723e */ /* 0x000fe200020006ff */
[----:B------:R-:W-:Y:S01]  /*afd0*/  FFMA.FTZ R83, R64, R69, -R65 ;  /* 0x0000004540537223 */ /* 0x000fe20000010841 */
[----:B------:R-:W-:Y:S01]  /*afe0*/  F2FP.F16.E4M3.UNPACK_B R64, R62 ;  /* 0x0000003eff40723e */ /* 0x000fe200020006ff */
[----:B------:R-:W-:-:S02]  /*aff0*/  HADD2.F32 R67, -RZ, R133.H0_H0 ;  /* 0x20000085ff437230 */ /* 0x000fc40000004100 */
[----:B------:R-:W-:Y:S01]  /*b000*/  FFMA.FTZ R84, R66, R69, R71 ;  /* 0x0000004542547223 */ /* 0x000fe20000010047 */
[----:B------:R-:W-:Y:S02]  /*b010*/  HADD2.F32 R133, -RZ, R133.H1_H1 ;  /* 0x30000085ff857230 */ /* 0x000fe40000004100 */
[----:B------:R-:W-:Y:S02]  /*b020*/  HADD2.F32 R65, -RZ, R64.H0_H0 ;  /* 0x20000040ff417230 */ /* 0x000fe40000004100 */
[----:B------:R-:W-:Y:S02]  /*b030*/  HADD2.F32 R62, -RZ, R60.H0_H0 ;  /* 0x2000003cff3e7230 */ /* 0x000fe40000004100 */
[----:B------:R-:W-:Y:S02]  /*b040*/  HADD2.F32 R64, -RZ, R64.H1_H1 ;  /* 0x30000040ff407230 */ /* 0x000fe40000004100 */
[----:B------:R-:W-:Y:S01]  /*b050*/  FMUL.FTZ R69, R65, R67 ;  /* 0x0000004341457220 */ /* 0x000fe20000410000 */
[----:B------:R-:W-:-:S02]  /*b060*/  HADD2.F32 R66, -RZ, R135.H0_H0 ;  /* 0x20000087ff427230 */ /* 0x000fc40000004100 */
[----:B------:R-:W-:Y:S01]  /*b070*/  FMUL.FTZ R68, R62, R67 ;  /* 0x000000433e447220 */ /* 0x000fe20000410000 */
[----:B------:R-:W-:Y:S02]  /*b080*/  HADD2.F32 R60, -RZ, R60.H1_H1 ;  /* 0x3000003cff3c7230 */ /* 0x000fe40000004100 */
[-C--:B------:R-:W-:Y:S01]  /*b090*/  FMUL.FTZ R71, R64, R133.reuse ;  /* 0x0000008540477220 */ /* 0x080fe20000410000 */
[----:B------:R-:W-:Y:S02]  /*b0a0*/  HADD2.F32 R135, -RZ, R135.H1_H1 ;  /* 0x30000087ff877230 */ /* 0x000fe40000004100 */
[-C--:B------:R-:W-:Y:S01]  /*b0b0*/  FFMA.FTZ R80, R65, R66.reuse, R68 ;  /* 0x0000004241507223 */ /* 0x080fe20000010044 */
[----:B------:R-:W-:Y:S01]  /*b0c0*/  FFMA.FTZ R67, R62, R66, -R69 ;  /* 0x000000423e437223 */ /* 0x000fe20000010845 */
[C---:B------:R-:W-:Y:S01]  /*b0d0*/  FMUL.FTZ R133, R60.reuse, R133 ;  /* 0x000000853c857220 */ /* 0x040fe20000410000 */
[----:B------:R-:W-:Y:S01]  /*b0e0*/  F2FP.F16.E4M3.UNPACK_B R68, R53 ;  /* 0x00000035ff44723e */ /* 0x000fe200020006ff */
[-C--:B------:R-:W-:Y:S01]  /*b0f0*/  FFMA.FTZ R82, R60, R135.reuse, -R71 ;  /* 0x000000873c527223 */ /* 0x080fe20000010847 */
[----:B------:R-:W-:Y:S01]  /*b100*/  F2FP.SATFINITE.E4M3.F32.PACK_AB_MERGE_C R60, R79, R76, RZ ;  /* 0x0000004c4f3c723e */ /* 0x000fe200048070ff */
[----:B------:R-:W-:Y:S01]  /*b110*/  FFMA.FTZ R133, R64, R135, R133 ;  /* 0x0000008740857223 */ /* 0x000fe20000010085 */
[----:B------:R-:W-:Y:S01]  /*b120*/  F2FP.F16.E4M3.UNPACK_B R71, R54 ;  /* 0x00000036ff47723e */ /* 0x000fe200020006ff */
[--C-:B------:R-:W-:Y:S01]  /*b130*/  HADD2.F32 R69, -RZ, R68.reuse.H0_H0 ;  /* 0x20000044ff457230 */ /* 0x100fe20000004100 */
[----:B------:R-:W-:Y:S01]  /*b140*/  F2FP.SATFINITE.E4M3.F32.PACK_AB_MERGE_C R65, R83, R70, RZ ;  /* 0x000000465341723e */ /* 0x000fe200048070ff */
[----:B------:R-:W-:Y:S01]  /*b150*/  HADD2.F32 R68, -RZ, R68.H1_H1 ;  /* 0x30000044ff447230 */ /* 0x000fe20000004100 */
[----:B------:R-:W-:-:S02]  /*b160*/  F2FP.F16.E4M3.UNPACK_B R66, R49 ;  /* 0x00000031ff42723e */ /* 0x000fc400020006ff */
[----:B------:R-:W-:Y:S01]  /*b170*/  F2FP.SATFINITE.E4M3.F32.PACK_AB_MERGE_C R60, R74, R73, R60 ;  /* 0x000000494a3c723e */ /* 0x000fe2000480703c */
[--C-:B------:R-:W-:Y:S01]  /*b180*/  HADD2.F32 R74, -RZ, R71.reuse.H0_H0 ;  /* 0x20000047ff4a7230 */ /* 0x100fe20000004100 */
[----:B------:R-:W-:Y:S01]  /*b190*/  F2FP.SATFINITE.E4M3.F32.PACK_AB_MERGE_C R62, R78, R77, RZ ;  /* 0x0000004d4e3e723e */ /* 0x000fe200048070ff */
[----:B------:R-:W-:Y:S01]  /*b1a0*/  HADD2.F32 R71, -RZ, R71.H1_H1 ;  /* 0x30000047ff477230 */ /* 0x000fe20000004100 */
[----:B------:R-:W-:Y:S02]  /*b1b0*/  F2FP.F16.E4M3.UNPACK_B R70, R52 ;  /* 0x00000034ff46723e */ /* 0x000fe400020006ff */
[----:B------:R-:W-:Y:S01]  /*b1c0*/  F2FP.SATFINITE.E4M3.F32.PACK_AB_MERGE_C R65, R82, R67, R65 ;  /* 0x000000435241723e */ /* 0x000fe20004807041 */
[----:B------:R-:W-:Y:S01]  /*b1d0*/  HADD2.F32 R67, -RZ, R66.H0_H0 ;  /* 0x20000042ff437230 */ /* 0x000fe20000004100 */
[----:B------:R-:W-:Y:S01]  /*b1e0*/  F2FP.SATFINITE.E4M3.F32.PACK_AB_MERGE_C R62, R75, R72, R62 ;  /* 0x000000484b3e723e */ /* 0x000fe2000480703e */
[----:B------:R-:W-:Y:S02]  /*b1f0*/  HADD2.F32 R72, -RZ, R70.H0_H0 ;  /* 0x20000046ff487230 */ /* 0x000fe40000004100 */
[----:B------:R-:W-:Y:S01]  /*b200*/  FMUL.FTZ R76, R69, R74 ;  /* 0x0000004a454c7220 */ /* 0x000fe20000410000 */
[----:B------:R-:W-:-:S02]  /*b210*/  HADD2.F32 R66, -RZ, R66.H1_H1 ;  /* 0x30000042ff427230 */ /* 0x000fc40000004100 */
[C---:B------:R-:W-:Y:S01]  /*b220*/  FMUL.FTZ R74, R67.reuse, R74 ;  /* 0x0000004a434a7220 */ /* 0x040fe20000410000 */
[----:B------:R-:W-:Y:S01]  /*b230*/  FMUL.FTZ R73, R68, R71 ;  /* 0x0000004744497220 */ /* 0x000fe20000410000 */
[-C--:B------:R-:W-:Y:S01]  /*b240*/  FFMA.FTZ R76, R67, R72.reuse, -R76 ;  /* 0x00000048434c7223 */ /* 0x080fe2000001084c */
[----:B------:R-:W-:Y:S01]  /*b250*/  F2FP.F16.E4M3.UNPACK_B R49, R49.H1 ;  /* 0x00000031ff31723e */ /* 0x000fe200030006ff */
[----:B------:R-:W-:Y:S01]  /*b260*/  FFMA.FTZ R74, R69, R72, R74 ;  /* 0x00000048454a7223 */ /* 0x000fe2000001004a */
[----:B------:R-:W-:Y:S02]  /*b270*/  HADD2.F32 R69, -RZ, R70.H1_H1 ;  /* 0x30000046ff457230 */ /* 0x000fe40000004100 */
[C---:B------:R-:W-:Y:S01]  /*b280*/  FMUL.FTZ R71, R66.reuse, R71 ;  /* 0x0000004742477220 */ /* 0x040fe20000410000 */
[----:B------:R-:W-:Y:S01]  /*b290*/  F2FP.F16.E4M3.UNPACK_B R67, R53.H1 ;  /* 0x00000035ff43723e */ /* 0x000fe200030006ff */
[----:B------:R-:W-:Y:S01]  /*b2a0*/  HADD2.F32 R53, -RZ, R49.H0_H0 ;  /* 0x20000031ff357230 */ /* 0x000fe20000004100 */
[----:B------:R-:W-:Y:S01]  /*b2b0*/  F2FP.F16.E4M3.UNPACK_B R52, R52.H1 ;  /* 0x00000034ff34723e */ /* 0x000fe200030006ff */
[-C--:B------:R-:W-:Y:S01]  /*b2c0*/  FFMA.FTZ R75, R66, R69.reuse, -R73 ;  /* 0x00000045424b7223 */ /* 0x080fe20000010849 */
[----:B------:R-:W-:Y:S01]  /*b2d0*/  F2FP.F16.E4M3.UNPACK_B R66, R54.H1 ;  /* 0x00000036ff42723e */ /* 0x000fe200030006ff */
[----:B------:R-:W-:Y:S01]  /*b2e0*/  FFMA.FTZ R77, R68, R69, R71 ;  /* 0x00000045444d7223 */ /* 0x000fe20000010047 */
[--C-:B------:R-:W-:Y:S01]  /*b2f0*/  HADD2.F32 R54, -RZ, R67.reuse.H0_H0 ;  /* 0x20000043ff367230 */ /* 0x100fe20000004100 */
[----:B------:R-:W-:Y:S01]  /*b300*/  F2FP.SATFINITE.E4M3.F32.PACK_AB_MERGE_C R64, R84, R81, RZ ;  /* 0x000000515440723e */ /* 0x000fe200048070ff */
[----:B------:R-:W-:Y:S01]  /*b310*/  HADD2.F32 R67, -RZ, R67.H1_H1 ;  /* 0x30000043ff437230 */ /* 0x000fe20000004100 */
[----:B------:R-:W-:Y:S01]  /*b320*/  F2FP.F16.E4M3.UNPACK_B R71, R50.H1 ;  /* 0x00000032ff47723e */ /* 0x000fe200030006ff */
[--C-:B------:R-:W-:Y:S01]  /*b330*/  HADD2.F32 R68, -RZ, R66.reuse.H0_H0 ;  /* 0x20000042ff447230 */ /* 0x100fe20000004100 */
[----:B------:R-:W-:Y:S01]  /*b340*/  F2FP.SATFINITE.E4M3.F32.PACK_AB_MERGE_C R64, R133, R80, R64 ;  /* 0x000000508540723e */ /* 0x000fe20004807040 */
[----:B------:R-:W-:-:S02]  /*b350*/  HADD2.F32 R70, -RZ, R66.H1_H1 ;  /* 0x30000042ff467230 */ /* 0x000fc40000004100 */
[----:B------:R-:W-:Y:S02]  /*b360*/  HADD2.F32 R49, -RZ, R49.H1_H1 ;  /* 0x30000031ff317230 */ /* 0x000fe40000004100 */
[CC--:B------:R-:W-:Y:S01]  /*b370*/  FMUL.FTZ R72, R54.reuse, R68.reuse ;  /* 0x0000004436487220 */ /* 0x0c0fe20000410000 */
[--C-:B------:R-:W-:Y:S02]  /*b380*/  HADD2.F32 R66, -RZ, R52.reuse.H0_H0 ;  /* 0x20000034ff427230 */ /* 0x100fe40000004100 */
[----:B------:R-:W-:Y:S01]  /*b390*/  FMUL.FTZ R69, R53, R68 ;  /* 0x0000004435457220 */ /* 0x000fe20000410000 */
[----:B------:R-:W-:Y:S02]  /*b3a0*/  HADD2.F32 R52, -RZ, R52.H1_H1 ;  /* 0x30000034ff347230 */ /* 0x000fe40000004100 */
[-C--:B------:R-:W-:Y:S01]  /*b3b0*/  FMUL.FTZ R68, R67, R70.reuse ;  /* 0x0000004643447220 */ /* 0x080fe20000410000 */
[C---:B------:R-:W-:Y:S01]  /*b3c0*/  FMUL.FTZ R70, R49.reuse, R70 ;  /* 0x0000004631467220 */ /* 0x040fe20000410000 */
[----:B------:R-:W-:Y:S01]  /*b3d0*/  FFMA.FTZ R79, R54, R66, R69 ;  /* 0x00000042364f7223 */ /* 0x000fe20000010045 */
[----:B------:R-:W-:Y:S01]  /*b3e0*/  F2FP.F16.E4M3.UNPACK_B R54, R55 ;  /* 0x00000037ff36723e */ /* 0x000fe200020006ff */
[-C--:B------:R-:W-:Y:S01]  /*b3f0*/  FFMA.FTZ R81, R49, R52.reuse, -R68 ;  /* 0x0000003431517223 */ /* 0x080fe20000010844 */
[----:B------:R-:W-:Y:S01]  /*b400*/  FFMA.FTZ R80, R67, R52, R70 ;  /* 0x0000003443507223 */ /* 0x000fe20000010046 */
[----:B------:R-:W-:Y:S01]  /*b410*/  F2FP.F16.E4M3.UNPACK_B R70, R50 ;  /* 0x00000032ff46723e */ /* 0x000fe200020006ff */
[----:B------:R-:W-:Y:S01]  /*b420*/  FFMA.FTZ R78, R53, R66, -R72 ;  /* 0x00000042354e7223 */ /* 0x000fe20000010848 */
[-C--:B------:R-:W-:Y:S01]  /*b430*/  F2FP.F16.E4M3.UNPACK_B R49, R51.reuse ;  /* 0x00000033ff31723e */ /* 0x080fe200020006ff */
[----:B------:R-:W-:Y:S01]  /*b440*/  HADD2.F32 R66, -RZ, R54.H0_H0 ;  /* 0x20000036ff427230 */ /* 0x000fe20000004100 */
[----:B------:R-:W-:Y:S01]  /*b450*/  F2FP.F16.E4M3.UNPACK_B R51, R51.H1 ;  /* 0x00000033ff33723e */ /* 0x000fe200030006ff */
[----:B------:R-:W-:Y:S01]  /*b460*/  HADD2.F32 R73, -RZ, R70.H0_H0 ;  /* 0x20000046ff497230 */ /* 0x000fe20000004100 */
[-C--:B------:R-:W-:Y:S01]  /*b470*/  F2FP.F16.E4M3.UNPACK_B R50, R48.reuse ;  /* 0x00000030ff32723e */ /* 0x080fe200020006ff */
[----:B------:R-:W-:Y:S01]  /*b480*/  HADD2.F32 R52, -RZ, R49.H0_H0 ;  /* 0x20000031ff347230 */ /* 0x000fe20000004100 */
[----:B------:R-:W-:Y:S01]  /*b490*/  F2FP.F16.E4M3.UNPACK_B R55, R55.H1 ;  /* 0x00000037ff37723e */ /* 0x000fe200030006ff */
[----:B------:R-:W-:Y:S01]  /*b4a0*/  HADD2.F32 R53, -RZ, R51.H0_H0 ;  /* 0x20000033ff357230 */ /* 0x000fe20000004100 */
[----:B------:R-:W-:Y:S01]  /*b4b0*/  F2FP.F16.E4M3.UNPACK_B R67, R48.H1 ;  /* 0x00000030ff43723e */ /* 0x000fe200030006ff */
[----:B------:R-:W-:-:S02]  /*b4c0*/  HADD2.F32 R72, -RZ, R71.H0_H0 ;  /* 0x20000047ff487230 */ /* 0x000fc40000004100 */
[-C--:B------:R-:W-:Y:S01]  /*b4d0*/  FMUL.FTZ R83, R66, R73.reuse ;  /* 0x0000004942537220 */ /* 0x080fe20000410000 */
[----:B------:R-:W-:Y:S02]  /*b4e0*/  HADD2.F32 R69, -RZ, R50.H0_H0 ;  /* 0x20000032ff457230 */ /* 0x000fe40000004100 */
[C---:B------:R-:W-:Y:S01]  /*b4f0*/  FMUL.FTZ R73, R52.reuse, R73 ;  /* 0x0000004934497220 */ /* 0x040fe20000410000 */
[----:B------:R-:W-:Y:S02]  /*b500*/  HADD2.F32 R48, -RZ, R55.H0_H0 ;  /* 0x20000037ff307230 */ /* 0x000fe40000004100 */
[----:B------:R-:W-:Y:S01]  /*b510*/  FMUL.FTZ R85, R53, R72 ;  /* 0x0000004835557220 */ /* 0x000fe20000410000 */
[----:B------:R-:W-:Y:S02]  /*b520*/  HADD2.F32 R68, -RZ, R67.H0_H0 ;  /* 0x20000043ff447230 */ /* 0x000fe40000004100 */
[----:B------:R-:W-:Y:S01]  /*b530*/  FFMA.FTZ R83, R52, R69, -R83 ;  /* 0x0000004534537223 */ /* 0x000fe20000010853 */
[----:B------:R-:W-:-:S02]  /*b540*/  HADD2.F32 R55, -RZ, R55.H1_H1 ;  /* 0x30000037ff377230 */ /* 0x000fc40000004100 */
[C---:B------:R-:W-:Y:S01]  /*b550*/  FMUL.FTZ R82, R48.reuse, R72 ;  /* 0x0000004830527220 */ /* 0x040fe20000410000 */
[----:B------:R-:W-:Y:S02]  /*b560*/  HADD2.F32 R52, -RZ, R71.H1_H1 ;  /* 0x30000047ff347230 */ /* 0x000fe40000004100 */
[-C--:B------:R-:W-:Y:S01]  /*b570*/  FFMA.FTZ R85, R48, R68.reuse, R85 ;  /* 0x0000004430557223 */ /* 0x080fe20000010055 */
[----:B------:R-:W-:Y:S02]  /*b580*/  HADD2.F32 R51, -RZ, R51.H1_H1 ;  /* 0x30000033ff337230 */ /* 0x000fe40000004100 */
[----:B------:R-:W-:Y:S01]  /*b590*/  FFMA.FTZ R73, R66, R69, R73 ;  /* 0x0000004542497223 */ /* 0x000fe20000010049 */
[----:B------:R-:W-:Y:S02]  /*b5a0*/  HADD2.F32 R54, -RZ, R54.H1_H1 ;  /* 0x30000036ff367230 */ /* 0x000fe40000004100 */
[----:B------:R-:W-:Y:S01]  /*b5b0*/  FFMA.FTZ R82, R53, R68, -R82 ;  /* 0x0000004435527223 */ /* 0x000fe20000010852 */
[----:B------:R-:W-:-:S02]  /*b5c0*/  HADD2.F32 R70, -RZ, R70.H1_H1 ;  /* 0x30000046ff467230 */ /* 0x000fc40000004100 */
[-C--:B------:R-:W-:Y:S01]  /*b5d0*/  FMUL.FTZ R66, R55, R52.reuse ;  /* 0x0000003437427220 */ /* 0x080fe20000410000 */
[----:B------:R-:W-:Y:S02]  /*b5e0*/  HADD2.F32 R49, -RZ, R49.H1_H1 ;  /* 0x30000031ff317230 */ /* 0x000fe40000004100 */
[----:B------:R-:W-:Y:S01]  /*b5f0*/  FMUL.FTZ R68, R51, R52 ;  /* 0x0000003433447220 */ /* 0x000fe20000410000 */
[----:B------:R-:W-:Y:S02]  /*b600*/  HADD2.F32 R48, -RZ, R67.H1_H1 ;  /* 0x30000043ff307230 */ /* 0x000fe40000004100 */
[CC--:B------:R-:W-:Y:S01]  /*b610*/  FMUL.FTZ R52, R54.reuse, R70.reuse ;  /* 0x0000004636347220 */ /* 0x0c0fe20000410000 */
[----:B------:R-:W-:Y:S02]  /*b620*/  HADD2.F32 R50, -RZ, R50.H1_H1 ;  /* 0x30000032ff327230 */ /* 0x000fe40000004100 */
[----:B------:R-:W-:Y:S01]  /*b630*/  FMUL.FTZ R53, R49, R70 ;  /* 0x0000004631357220 */ /* 0x000fe20000410000 */
[----:B------:R-:W-:Y:S01]  /*b640*/  F2FP.SATFINITE.E4M3.F32.PACK_AB_MERGE_C R78, R81, R78, RZ ;  /* 0x0000004e514e723e */ /* 0x000fe200048070ff */
[-C--:B------:R-:W-:Y:S01]  /*b650*/  FFMA.FTZ R51, R51, R48.reuse, -R66 ;  /* 0x0000003033337223 */ /* 0x080fe20000010842 */
[----:B------:R-:W-:Y:S01]  /*b660*/  FFMA.FTZ R68, R55, R48, R68 ;  /* 0x0000003037447223 */ /* 0x000fe20000010044 */
[-C--:B------:R-:W-:Y:S01]  /*b670*/  FFMA.FTZ R52, R49, R50.reuse, -R52 ;  /* 0x0000003231347223 */ /* 0x080fe20000010834 */
[----:B------:R-:W-:Y:S01]  /*b680*/  FFMA.FTZ R50, R54, R50, R53 ;  /* 0x0000003236327223 */ /* 0x000fe20000010035 */
[----:B------:R-:W-:Y:S01]  /*b690*/  F2FP.SATFINITE.E4M3.F32.PACK_AB_MERGE_C R79, R80, R79, RZ ;  /* 0x0000004f504f723e */ /* 0x000fe200048070ff */
[----:B------:R-:W-:Y:S01]  /*b6a0*/  IMAD.MOV.U32 R48, RZ, RZ, R62 ;  /* 0x000000ffff307224 */ /* 0x000fe200078e003e */
[----:B------:R-:W-:-:S02]  /*b6b0*/  F2FP.SATFINITE.E4M3.F32.PACK_AB_MERGE_C R51, R51, R82, RZ ;  /* 0x000000523333723e */ /* 0x000fc400048070ff */
[----:B------:R-:W-:Y:S02]  /*b6c0*/  F2FP.SATFINITE.E4M3.F32.PACK_AB_MERGE_C R68, R68, R85, RZ ;  /* 0x000000554444723e */ /* 0x000fe400048070ff */
[----:B------:R-:W-:Y:S01]  /*b6d0*/  F2FP.SATFINITE.E4M3.F32.PACK_AB_MERGE_C R51, R52, R83, R51 ;  /* 0x000000533433723e */ /* 0x000fe20004807033 */
[----:B------:R-:W-:Y:S01]  /*b6e0*/  IMAD.MOV.U32 R52, RZ, RZ, R60 ;  /* 0x000000ffff347224 */ /* 0x000fe200078e003c */
[----:B------:R-:W-:Y:S01]  /*b6f0*/  F2FP.SATFINITE.E4M3.F32.PACK_AB_MERGE_C R55, R50, R73, R68 ;  /* 0x000000493237723e */ /* 0x000fe20004807044 */
[----:B------:R-:W-:Y:S01]  /*b700*/  IMAD.MOV.U32 R50, RZ, RZ, R65 ;  /* 0x000000ffff327224 */ /* 0x000fe200078e0041 */
[----:B------:R-:W-:Y:S02]  /*b710*/  F2FP.SATFINITE.E4M3.F32.PACK_AB_MERGE_C R49, R75, R76, R78 ;  /* 0x0000004c4b31723e */ /* 0x000fe4000480704e */
[----:B------:R-:W-:Y:S02]  /*b720*/  F2FP.SATFINITE.E4M3.F32.PACK_AB_MERGE_C R53, R77, R74, R79 ;  /* 0x0000004a4d35723e */ /* 0x000fe4000480704f */
[----:B------:R-:W-:-:S07]  /*b730*/  MOV R54, R64 ;  /* 0x0000004000367202 */ /* 0x000fce0000000f00 */
.L_x_413:
[----:B------:R-:W-:Y:S05]  /*b740*/  BSYNC B1 ;  /* 0x0000000000017941 */ /* 0x000fea0003800000 */
.L_x_412:
[----:B-1----:R3:W-:Y:S01]  /*b750*/  STG.E.128 desc[UR42][R58.64], R48 ;  /* 0x000000303a007986 */ /* 0x0027e2000c101d2a */
[----:B------:R-:W-:-:S13]  /*b760*/  ISETP.GE.AND P2, PT, R63, R132, PT ;  /* 0x000000843f00720c */ /* 0x000fda0003f46270 */
[----:B------:R-:W-:Y:S05]  /*b770*/  @P2 BRA `(.L_x_390) ;  /* 0x00000004006c2947 */ /* 0x000fea0003800000 */
[--C-:B---3--:R-:W-:Y:S02]  /*b780*/  SHF.R.S32.HI R48, RZ, 0x1f, R63.reuse ;  /* 0x0000001fff307819 */ /* 0x108fe4000001143f */
[----:B------:R-:W-:-:S04]  /*b790*/  IADD3 R63, P2, P3, R100, R120, R63 ;  /* 0x00000078643f7210 */ /* 0x000fc80007b5e03f */
[----:B------:R-:W-:Y:S02]  /*b7a0*/  IADD3.X R48, R40, R61, R48, P2, P3 ;  /* 0x0000003d28307210 */ /* 0x000fe400017e6430 */
[----:B------:R-:W-:-:S05]  /*b7b0*/  IADD3 R56, P2, R63, R56, RZ ;  /* 0x000000383f387210 */ /* 0x000fca0007f5e0ff */
[----:B------:R-:W-:-:S05]  /*b7c0*/  IMAD.X R57, R48, 0x1, R57, P2 ;  /* 0x0000000130397824 */ /* 0x000fca00010e0639 */
[----:B--2---:R4:W-:Y:S01]  /*b7d0*/  STG.E.128 desc[UR42][R56.64], R52 ;  /* 0x0000003438007986 */ /* 0x0049e2000c101d2a */
[----:B------:R-:W-:Y:S05]  /*b7e0*/  BRA `(.L_x_390) ;  /* 0x0000000400507947 */ /* 0x000fea0003800000 */
.L_x_353:
[----:B------:R-:W-:-:S06]  /*b7f0*/  UISETP.NE.AND UP0, UPT, UR47, 0x3, UPT ;  /* 0x000000032f00788c */ /* 0x000fcc000bf05270 */
[----:B------:R-:W-:-:S13]  /*b800*/  PLOP3.LUT P5, PT, PT, PT, UP0, 0x80, 0x0 ;  /* 0x000000000000781c */ /* 0x000fda0003faf008 */
[----:B------:R-:W-:Y:S05]  /*b810*/  @!P5 BRA `(.L_x_414) ;  /* 0x000000000004d947 */ /* 0x000fea0003800000 */
[----:B------:R-:W-:Y:S01]  /*b820*/  BPT.TRAP 0x1 ;  /* 0x000000040000795c */ /* 0x000fe20000300000 */
.L_x_414:
[----:B------:R-:W-:Y:S01]  /*b830*/  IMAD R109, R232, 0x8, R22 ;  /* 0x00000008e86d7824 */ /* 0x000fe200078e0216 */
[----:B------:R-:W-:Y:S01]  /*b840*/  SHF.L.U32 R124, R234, 0x1f, RZ ;  /* 0x0000001fea7c7819 */ /* 0x000fe200000006ff */
[----:B------:R-:W-:Y:S01]  /*b850*/  IMAD R114, R25, -0x80, R2 ;  /* 0xffffff8019727824 */ /* 0x000fe200078e0202 */
[----:B------:R-:W-:Y:S01]  /*b860*/  BSSY B1, `(.L_x_415) ;  /* 0x0000006000017945 */ /* 0x000fe20003800000 */
[----:B------:R-:W-:Y:S01]  /*b870*/  SHF.R.S32.HI R49, RZ, 0x1f, R25 ;  /* 0x0000001fff317819 */ /* 0x000fe20000011419 */
[----:B------:R-:W0:Y:S01]  /*b880*/  SYNCS.PHASECHK.TRANS64.TRYWAIT P2, [R109+URZ+0x38890], R124 ;  /* 0x0388907c6d0075a7 */ /* 0x000e22000804017f */
[----:B------:R-:W-:Y:S01]  /*b890*/  IMAD R48, R3, R25, RZ ;  /* 0x0000001903307224 */ /* 0x000fe200078e02ff */
[----:B------:R-:W-:Y:S01]  /*b8a0*/  VIMNMX R114, R114, 0x80, PT ;  /* 0x0000008072727848 */ /* 0x000fe20003fe0100 */
[----:B0-----:R-:W-:Y:S06]  /*b8b0*/  @!P2 BRA `(.L_x_416) ;  /* 0x000001b00014a947 */ /* 0x001fec0003800000 */
.L_x_661:
[----:B------:R-:W-:Y:S05]  /*b8c0*/  BSYNC B1 ;  /* 0x0000000000017941 */ /* 0x000fea0003800000 */
.L_x_415:
[----:B------:R-:W-:Y:S01]  /*b8d0*/  ISETP.GE.AND P2, PT, R23, R114, PT ;  /* 0x000000721700720c */ /* 0x000fe20003f46270 */
[----:B------:R-:W-:Y:S01]  /*b8e0*/  IMAD R49, R49, R128, R48 ;  /* 0x0000008031317224 */ /* 0x000fe200078e0230 */
[----:B------:R-:W-:Y:S01]  /*b8f0*/  BSSY B1, `(.L_x_417) ;  /* 0x000000e000017945 */ /* 0x000fe20003800000 */
[----:B------:R-:W-:-:S04]  /*b900*/  IMAD.WIDE.U32 R56, R128, R25, RZ ;  /* 0x0000001980387225 */ /* 0x000fc800078e00ff */
[----:B------:R-:W-:-:S06]  /*b910*/  IMAD.IADD R62, R49, 0x1, R57 ;  /* 0x00000001313e7824 */ /* 0x000fcc00078e0239 */
[----:B------:R-:W-:Y:S05]  /*b920*/  @P2 BRA `(.L_x_418) ;  /* 0x0000000000282947 */ /* 0x000fea0003800000 */
[----:B------:R-:W1:Y:S01]  /*b930*/  @!P0 LDS.128 R48, [R113+0x28400] ;  /* 0x0284000071308984 */ /* 0x000e620000000c00 */
[----:B------:R-:W2:Y:S03]  /*b940*/  @!P0 LDC.64 R58, c[0x0][0x2e8] ;  /* 0x0000ba00ff3a8b82 */ /* 0x000ea60000000a00 */
[----:B------:R-:W3:Y:S05]  /*b950*/  @!P1 LDS.128 R52, [R113+0x2c400] ;  /* 0x02c4000071349984 */ /* 0x000eea0000000c00 */
[----:B------:R-:W4:Y:S01]  /*b960*/  @!P1 LDC.64 R60, c[0x0][0x2e8] ;  /* 0x0000ba00ff3c9b82 */ /* 0x000f220000000a00 */
[----:B--2---:R-:W-:-:S04]  /*b970*/  @!P0 IADD3 R58, P2, P3, R56, R58, R38 ;  /* 0x0000003a383a8210 */ /* 0x004fc80007b5e026 */
[----:B------:R-:W-:Y:S02]  /*b980*/  @!P0 IADD3.X R59, R62, R59, R43, P2, P3 ;  /* 0x0000003b3e3b8210 */ /* 0x000fe400017e642b */
[----:B----4-:R-:W-:-:S04]  /*b990*/  @!P1 IADD3 R60, P2, P3, R42, R60, R56 ;  /* 0x0000003c2a3c9210 */ /* 0x010fc80007b5e038 */
[----:B------:R-:W-:Y:S01]  /*b9a0*/  @!P1 IADD3.X R61, R107, R61, R62, P2, P3 ;  /* 0x0000003d6b3d9210 */ /* 0x000fe200017e643e */
[----:B-1----:R1:W-:Y:S04]  /*b9b0*/  @!P0 STG.E.128 desc[UR42][R58.64], R48 ;  /* 0x000000303a008986 */ /* 0x0023e8000c101d2a */
[----:B---3--:R1:W-:Y:S04]  /*b9c0*/  @!P1 STG.E.128 desc[UR42][R60.64], R52 ;  /* 0x000000343c009986 */ /* 0x0083e8000c101d2a */
.L_x_418:
[----:B------:R-:W-:Y:S05]  /*b9d0*/  BSYNC B1 ;  /* 0x0000000000017941 */ /* 0x000fea0003800000 */
.L_x_417:
[----:B-1----:R-:W-:Y:S01]  /*b9e0*/  IADD3 R48, R23, 0x20, RZ ;  /* 0x0000002017307810 */ /* 0x002fe20007ffe0ff */
[----:B------:R-:W-:Y:S03]  /*b9f0*/  BSSY B1, `(.L_x_419) ;  /* 0x000000f000017945 */ /* 0x000fe60003800000 */
[----:B------:R-:W-:-:S13]  /*ba00*/  ISETP.GE.AND P2, PT, R48, R114, PT ;  /* 0x000000723000720c */ /* 0x000fda0003f46270 */
[----:B------:R-:W-:Y:S05]  /*ba10*/  @P2 BRA `(.L_x_420) ;  /* 0x0000000000302947 */ /* 0x000fea0003800000 */
[----:B------:R-:W1:Y:S01]  /*ba20*/  @!P0 LDC.64 R58, c[0x0][0x2e8] ;  /* 0x0000ba00ff3a8b82 */ /* 0x000e620000000a00 */
[----:B------:R-:W-:Y:S01]  /*ba30*/  IADD3 R49, P2, R92, R56, RZ ;  /* 0x000000385c317210 */ /* 0x000fe20007f5e0ff */
[----:B------:R-:W-:Y:S04]  /*ba40*/  @!P1 LDS.128 R52, [R113+0x2d400] ;  /* 0x02d4000071349984 */ /* 0x000fe80000000c00 */
[----:B------:R-:W-:Y:S02]  /*ba50*/  IMAD.X R48, R62, 0x1, R93, P2 ;  /* 0x000000013e307824 */ /* 0x000fe400010e065d */
[----:B------:R-:W2:Y:S01]  /*ba60*/  @!P1 LDC.64 R60, c[0x0][0x2e8] ;  /* 0x0000ba00ff3c9b82 */ /* 0x000ea20000000a00 */
[----:B-1----:R-:W-:-:S04]  /*ba70*/  @!P0 IADD3 R58, P2, P3, R49, R58, R38 ;  /* 0x0000003a313a8210 */ /* 0x002fc80007b5e026 */
[----:B------:R-:W-:Y:S02]  /*ba80*/  @!P0 IADD3.X R59, R48, R59, R43, P2, P3 ;  /* 0x0000003b303b8210 */ /* 0x000fe400017e642b */
[----:B--2---:R-:W-:-:S04]  /*ba90*/  @!P1 IADD3 R60, P2, P3, R42, R60, R49 ;  /* 0x0000003c2a3c9210 */ /* 0x004fc80007b5e031 */
[----:B------:R-:W-:Y:S02]  /*baa0*/  @!P1 IADD3.X R61, R107, R61, R48, P2, P3 ;  /* 0x0000003d6b3d9210 */ /* 0x000fe400017e6430 */
[----:B------:R-:W1:Y:S04]  /*bab0*/  @!P0 LDS.128 R48, [R113+0x29400] ;  /* 0x0294000071308984 */ /* 0x000e680000000c00 */
[----:B-1----:R1:W-:Y:S04]  /*bac0*/  @!P0 STG.E.128 desc[UR42][R58.64], R48 ;  /* 0x000000303a008986 */ /* 0x0023e8000c101d2a */
[----:B------:R1:W-:Y:S02]  /*bad0*/  @!P1 STG.E.128 desc[UR42][R60.64], R52 ;  /* 0x000000343c009986 */ /* 0x0003e4000c101d2a */
.L_x_420:
[----:B------:R-:W-:Y:S05]  /*bae0*/  BSYNC B1 ;  /* 0x0000000000017941 */ /* 0x000fea0003800000 */
.L_x_419:
[----:B-1----:R-:W-:Y:S01]  /*baf0*/  VIADD R48, R23, 0x40 ;  /* 0x0000004017307836 */ /* 0x002fe20000000000 */
[----:B------:R-:W-:Y:S04]  /*bb00*/  BSSY B1, `(.L_x_421) ;  /* 0x000000f000017945 */ /* 0x000fe80003800000 */
[----:B------:R-:W-:-:S13]  /*bb10*/  ISETP.GE.AND P2, PT, R48, R114, PT ;  /* 0x000000723000720c */ /* 0x000fda0003f46270 */
[----:B------:R-:W-:Y:S05]  /*bb20*/  @P2 BRA `(.L_x_422) ;  /* 0x0000000000302947 */ /* 0x000fea0003800000 */
[----:B------:R-:W1:Y:S01]  /*bb30*/  @!P0 LDC.64 R58, c[0x0][0x2e8] ;  /* 0x0000ba00ff3a8b82 */ /* 0x000e620000000a00 */
[----:B------:R-:W-:Y:S01]  /*bb40*/  LEA R49, P2, R102, R56, 0x6 ;  /* 0x0000003866317211 */ /* 0x000fe200078430ff */
        /* <DEDUP_REMOVED lines=10> */
.L_x_422:
[----:B------:R-:W-:Y:S05]  /*bbf0*/  BSYNC B1 ;  /* 0x0000000000017941 */ /* 0x000fea0003800000 */
.L_x_421:
[----:B-1----:R-:W-:-:S04]  /*bc00*/  IADD3 R48, R23, 0x60, RZ ;  /* 0x0000006017307810 */ /* 0x002fc80007ffe0ff */
[----:B------:R-:W-:-:S13]  /*bc10*/  ISETP.GE.AND P2, PT, R48, R114, PT ;  /* 0x000000723000720c */ /* 0x000fda0003f46270 */
[----:B------:R-:W-:Y:S05]  /*bc20*/  @P2 BRA `(.L_x_390) ;  /* 0x0000000000402947 */ /* 0x000fea0003800000 */
[----:B------:R-:W1:Y:S01]  /*bc30*/  LDC.64 R50, c[0x0][0x300] ;  /* 0x0000c000ff327b82 */ /* 0x000e620000000a00 */
[----:B------:R-:W-:Y:S01]  /*bc40*/  IMAD.MOV.U32 R58, RZ, RZ, R56 ;  /* 0x000000ffff3a7224 */ /* 0x000fe200078e0038 */
[----:B------:R-:W-:Y:S01]  /*bc50*/  @!P1 LDS.128 R52, [R113+0x2f400] ;  /* 0x02f4000071349984 */ /* 0x000fe20000000c00 */
[----:B------:R-:W-:-:S05]  /*bc60*/  IMAD.MOV.U32 R59, RZ, RZ, R62 ;  /* 0x000000ffff3b7224 */ /* 0x000fca00078e003e */
[----:B------:R-:W2:Y:S01]  /*bc70*/  @!P0 LDC.64 R48, c[0x0][0x2e8] ;  /* 0x0000ba00ff308b82 */ /* 0x000ea20000000a00 */
[----:B-1----:R-:W-:-:S04]  /*bc80*/  IMAD.WIDE.U32 R58, R50, 0x60, R58 ;  /* 0x00000060323a7825 */ /* 0x002fc800078e003a */
[----:B------:R-:W-:-:S04]  /*bc90*/  IMAD R51, R51, 0x60, RZ ;  /* 0x0000006033337824 */ /* 0x000fc800078e02ff */
[----:B------:R-:W-:Y:S01]  /*bca0*/  IMAD.IADD R50, R59, 0x1, R51 ;  /* 0x000000013b327824 */ /* 0x000fe200078e0233 */
[----:B--2---:R-:W-:-:S04]  /*bcb0*/  @!P0 IADD3 R56, P2, P3, R58, R48, R38 ;  /* 0x000000303a388210 */ /* 0x004fc80007b5e026 */
[----:B------:R-:W-:Y:S02]  /*bcc0*/  @!P0 IADD3.X R57, R50, R49, R43, P2, P3 ;  /* 0x0000003132398210 */ /* 0x000fe400017e642b */
[----:B------:R-:W1:Y:S02]  /*bcd0*/  @!P1 LDC.64 R48, c[0x0][0x2e8] ;  /* 0x0000ba00ff309b82 */ /* 0x000e640000000a00 */
[----:B-1----:R-:W-:-:S04]  /*bce0*/  @!P1 IADD3 R58, P2, P3, R42, R48, R58 ;  /* 0x000000302a3a9210 */ /* 0x002fc80007b5e03a */
[----:B------:R-:W-:Y:S02]  /*bcf0*/  @!P1 IADD3.X R59, R107, R49, R50, P2, P3 ;  /* 0x000000316b3b9210 */ /* 0x000fe400017e6432 */
[----:B------:R-:W1:Y:S04]  /*bd00*/  @!P0 LDS.128 R48, [R113+0x2b400] ;  /* 0x02b4000071308984 */ /* 0x000e680000000c00 */
[----:B-1----:R1:W-:Y:S04]  /*bd10*/  @!P0 STG.E.128 desc[UR42][R56.64], R48 ;  /* 0x0000003038008986 */ /* 0x0023e8000c101d2a */
[----:B------:R1:W-:Y:S02]  /*bd20*/  @!P1 STG.E.128 desc[UR42][R58.64], R52 ;  /* 0x000000343a009986 */ /* 0x0003e4000c101d2a */
.L_x_390:
[----:B------:R-:W-:Y:S05]  /*bd30*/  BSYNC B0 ;  /* 0x0000000000007941 */ /* 0x000fea0003800000 */
.L_x_352:
[----:B01234-:R-:W0:Y:S01]  /*bd40*/  S2R R48, SR_TID.X ;  /* 0x0000000000307919 */ /* 0x01fe220000002100 */
[----:B------:R-:W-:Y:S01]  /*bd50*/  @!PT LDS RZ, [RZ] ;  /* 0x00000000fffff984 */ /* 0x000fe20000000800 */
[----:B------:R-:W-:Y:S01]  /*bd60*/  @!PT LDS RZ, [RZ] ;  /* 0x00000000fffff984 */ /* 0x000fe20000000800 */
[----:B------:R-:W-:Y:S01]  /*bd70*/  @!PT LDS RZ, [RZ] ;  /* 0x00000000fffff984 */ /* 0x000fe20000000800 */
[----:B------:R-:W-:Y:S01]  /*bd80*/  @!PT LDS RZ, [RZ] ;  /* 0x00000000fffff984 */ /* 0x000fe20000000800 */
[----:B------:R1:W-:Y:S06]  /*bd90*/  MEMBAR.ALL.CTA ;  /* 0x0000000000007992 */ /* 0x0003ec0000008000 */
[----:B-1----:R-:W1:Y:S01]  /*bda0*/  FENCE.VIEW.ASYNC.S ;  /* 0x00000000000073c6 */ /* 0x002e620000000000 */
[----:B------:R-:W-:Y:S05]  /*bdb0*/  WARPSYNC.ALL ;  /* 0x0000000000007948 */ /* 0x000fea0003800000 */
[----:B------:R-:W-:Y:S01]  /*bdc0*/  BSSY B0, `(.L_x_423) ;  /* 0x0000009000007945 */ /* 0x000fe20003800000 */
[----:B0-----:R-:W-:Y:S01]  /*bdd0*/  LOP3.LUT R48, R48, 0x7f, RZ, 0xc0, !PT ;  /* 0x0000007f30307812 */ /* 0x001fe200078ec0ff */
[----:B-1----:R0:W-:Y:S03]  /*bde0*/  BAR.SYNC.DEFER_BLOCKING R125, 0x80 ;  /* 0x0002007d0000751d */ /* 0x0021e60000010000 */
[----:B------:R-:W-:-:S13]  /*bdf0*/  ISETP.NE.AND P2, PT, R48, RZ, PT ;  /* 0x000000ff3000720c */ /* 0x000fda0003f45270 */
[----:B------:R-:W-:-:S04]  /*be00*/  @!P2 IADD3 R48, R109, 0x388a0, RZ ;  /* 0x000388a06d30a810 */ /* 0x000fc80007ffe0ff */
[----:B------:R-:W-:-:S04]  /*be10*/  @!P2 PRMT R48, RZ, 0x654, R48 ;  /* 0x00000654ff30a816 */ /* 0x000fc80000000030 */
[----:B------:R0:W-:Y:S01]  /*be20*/  @!P2 SYNCS.ARRIVE.TRANS64.RED.A1T0 RZ, [R48+URZ], RZ ;  /* 0x000000ff30ffa9a7 */ /* 0x0001e2000810043f */
[----:B------:R-:W-:Y:S05]  /*be30*/  @!P5 BRA `(.L_x_424) ;  /* 0x000000000004d947 */ /* 0x000fea0003800000 */
[----:B------:R-:W-:Y:S01]  /*be40*/  BPT.TRAP 0x1 ;  /* 0x000000040000795c */ /* 0x000fe20000300000 */
.L_x_424:
[----:B------:R-:W-:Y:S05]  /*be50*/  BSYNC B0 ;  /* 0x0000000000007941 */ /* 0x000fea0003800000 */
.L_x_423:
[----:B------:R-:W1:Y:S01]  /*be60*/  SYNCS.PHASECHK.TRANS64.TRYWAIT P3, [R109+URZ+0x388b0], R124 ;  /* 0x0388b07c6d0075a7 */ /* 0x000e62000806017f */
[----:B------:R-:W-:Y:S01]  /*be70*/  ULDC UR41, c[0x0][0x2f4] ;  /* 0x0000bd0000297ab9 */ /* 0x000fe20000000800 */
[----:B------:R-:W-:Y:S01]  /*be80*/  ULDC.64 UR36, c[0x0][0x328] ;  /* 0x0000ca0000247ab9 */ /* 0x000fe20000000a00 */
[----:B------:R-:W-:Y:S01]  /*be90*/  ULDC.64 UR38, c[0x0][0x318] ;  /* 0x0000c60000267ab9 */ /* 0x000fe20000000a00 */
[----:B------:R-:W-:Y:S04]  /*bea0*/  BSSY B0, `(.L_x_425) ;  /* 0x0000002000007945 */ /* 0x000fe80003800000 */
[----:B-1----:R-:W-:Y:S05]  /*beb0*/  @!P3 BRA `(.L_x_426) ;  /* 0x000001a800a8b947 */ /* 0x002fea0003800000 */
.L_x_662:
[----:B------:R-:W-:Y:S05]  /*bec0*/  BSYNC B0 ;  /* 0x0000000000007941 */ /* 0x000fea0003800000 */
.L_x_425:
[----:B------:R-:W-:Y:S01]  /*bed0*/  ISETP.GE.AND P3, PT, R23, R114, PT ;  /* 0x000000721700720c */ /* 0x000fe20003f66270 */
[----:B------:R-:W-:Y:S01]  /*bee0*/  BSSY B0, `(.L_x_427) ;  /* 0x0000010000007945 */ /* 0x000fe20003800000 */
[----:B------:R-:W-:-:S11]  /*bef0*/  IMAD.WIDE R52, R25, 0x80, R46 ;  /* 0x0000008019347825 */ /* 0x000fd600078e022e */
[----:B------:R-:W-:Y:S05]  /*bf00*/  @P3 BRA `(.L_x_428) ;  /* 0x0000000000343947 */ /* 0x000fea0003800000 */
[----:B0-----:R-:W-:Y:S02]  /*bf10*/  IMAD.MOV.U32 R48, RZ, RZ, R98 ;  /* 0x000000ffff307224 */ /* 0x001fe400078e0062 */
[----:B------:R-:W-:Y:S02]  /*bf20*/  IMAD.MOV.U32 R49, RZ, RZ, R108 ;  /* 0x000000ffff317224 */ /* 0x000fe400078e006c */
[----:B------:R-:W-:Y:S02]  /*bf30*/  IMAD R51, R53, UR36, RZ ;  /* 0x0000002435337c24 */ /* 0x000fe4000f8e02ff */
[----:B------:R-:W-:-:S04]  /*bf40*/  IMAD.WIDE.U32 R48, R52, UR36, R48 ;  /* 0x0000002434307c25 */ /* 0x000fc8000f8e0030 */
[----:B------:R-:W-:Y:S01]  /*bf50*/  IMAD R51, R52, UR37, R51 ;  /* 0x0000002534337c24 */ /* 0x000fe2000f8e0233 */
[----:B------:R-:W-:-:S04]  /*bf60*/  IADD3 R54, P3, R48, UR38, RZ ;  /* 0x0000002630367c10 */ /* 0x000fc8000ff7e0ff */
[----:B------:R-:W-:Y:S02]  /*bf70*/  IADD3.X R55, R49, UR39, R51, P3, !PT ;  /* 0x0000002731377c10 */ /* 0x000fe40009ffe433 */
[----:B------:R-:W-:-:S13]  /*bf80*/  ISETP.GE.AND P3, PT, R16, UR41, PT ;  /* 0x0000002910007c0c */ /* 0x000fda000bf66270 */
[----:B------:R-:W0:Y:S04]  /*bf90*/  @!P3 LDS.128 R48, [R113+0x10400] ;  /* 0x010400007130b984 */ /* 0x000e280000000c00 */
[----:B0-----:R-:W-:Y:S01]  /*bfa0*/  @!P3 STG.E.128 desc[UR42][R54.64], R48 ;  /* 0x000000303600b986 */ /* 0x001fe2000c101d2a */
[----:B------:R-:W-:-:S13]  /*bfb0*/  ISETP.GE.AND P3, PT, R235, UR41, PT ;  /* 0x00000029eb007c0c */ /* 0x000fda000bf66270 */
[----:B------:R-:W0:Y:S04]  /*bfc0*/  @!P3 LDS.128 R48, [R113+0x14400] ;  /* 0x014400007130b984 */ /* 0x000e280000000c00 */
[----:B0-----:R2:W-:Y:S02]  /*bfd0*/  @!P3 STG.E.128 desc[UR42][R54.64+0x80], R48 ;  /* 0x000080303600b986 */ /* 0x0015e4000c101d2a */
.L_x_428:
[----:B------:R-:W-:Y:S05]  /*bfe0*/  BSYNC B0 ;  /* 0x0000000000007941 */ /* 0x000fea0003800000 */
.L_x_427:
[----:B0-2---:R-:W-:Y:S01]  /*bff0*/  VIADD R48, R23, 0x20 ;  /* 0x0000002017307836 */ /* 0x005fe20000000000 */
[----:B------:R-:W-:Y:S04]  /*c000*/  BSSY B0, `(.L_x_429) ;  /* 0x0000012000007945 */ /* 0x000fe80003800000 */
[----:B------:R-:W-:-:S13]  /*c010*/  ISETP.GE.AND P3, PT, R48, R114, PT ;  /* 0x000000723000720c */ /* 0x000fda0003f66270 */
[----:B------:R-:W-:Y:S05]  /*c020*/  @P3 BRA `(.L_x_430) ;  /* 0x00000000003c3947 */ /* 0x000fea0003800000 */
[----:B------:R-:W-:Y:S01]  /*c030*/  IADD3 R51, P3, R52, 0x20, RZ ;  /* 0x0000002034337810 */ /* 0x000fe20007f7e0ff */
[----:B------:R-:W-:Y:S02]  /*c040*/  IMAD.MOV.U32 R48, RZ, RZ, R98 ;  /* 0x000000ffff307224 */ /* 0x000fe400078e0062 */
[----:B------:R-:W-:Y:S01]  /*c050*/  IMAD.MOV.U32 R49, RZ, RZ, R108 ;  /* 0x000000ffff317224 */ /* 0x000fe200078e006c */
[----:B------:R-:W-:Y:S01]  /*c060*/  IADD3.X R50, RZ, R53, RZ, P3, !PT ;  /* 0x00000035ff327210 */ /* 0x000fe20001ffe4ff */
[----:B------:R-:W-:-:S04]  /*c070*/  IMAD.WIDE.U32 R48, R51, UR36, R48 ;  /* 0x0000002433307c25 */ /* 0x000fc8000f8e0030 */
[----:B------:R-:W-:Y:S01]  /*c080*/  IMAD R50, R50, UR36, RZ ;  /* 0x0000002432327c24 */ /* 0x000fe2000f8e02ff */
[----:B------:R-:W-:-:S03]  /*c090*/  IADD3 R54, P3, R48, UR38, RZ ;  /* 0x0000002630367c10 */ /* 0x000fc6000ff7e0ff */
[----:B------:R-:W-:-:S05]  /*c0a0*/  IMAD R51, R51, UR37, R50 ;  /* 0x0000002533337c24 */ /* 0x000fca000f8e0232 */
[----:B------:R-:W-:Y:S02]  /*c0b0*/  IADD3.X R55, R49, UR39, R51, P3, !PT ;  /* 0x0000002731377c10 */ /* 0x000fe40009ffe433 */
[----:B------:R-:W-:-:S13]  /*c0c0*/  ISETP.GE.AND P3, PT, R16, UR41, PT ;  /* 0x0000002910007c0c */ /* 0x000fda000bf66270 */
[----:B------:R-:W0:Y:S04]  /*c0d0*/  @!P3 LDS.128 R48, [R113+0x11400] ;  /* 0x011400007130b984 */ /* 0x000e280000000c00 */
[----:B0-----:R-:W-:Y:S01]  /*c0e0*/  @!P3 STG.E.128 desc[UR42][R54.64], R48 ;  /* 0x000000303600b986 */ /* 0x001fe2000c101d2a */
[----:B------:R-:W-:-:S13]  /*c0f0*/  ISETP.GE.AND P3, PT, R235, UR41, PT ;  /* 0x00000029eb007c0c */ /* 0x000fda000bf66270 */
[----:B------:R-:W0:Y:S04]  /*c100*/  @!P3 LDS.128 R48, [R113+0x15400] ;  /* 0x015400007130b984 */ /* 0x000e280000000c00 */
[----:B0-----:R0:W-:Y:S02]  /*c110*/  @!P3 STG.E.128 desc[UR42][R54.64+0x80], R48 ;  /* 0x000080303600b986 */ /* 0x0011e4000c101d2a */
.L_x_430:
[----:B------:R-:W-:Y:S05]  /*c120*/  BSYNC B0 ;  /* 0x0000000000007941 */ /* 0x000fea0003800000 */
.L_x_429:
[----:B0-----:R-:W-:Y:S01]  /*c130*/  VIADD R48, R23, 0x40 ;  /* 0x0000004017307836 */ /* 0x001fe20000000000 */
        /* <DEDUP_REMOVED lines=18> */
.L_x_432:
[----:B------:R-:W-:Y:S05]  /*c260*/  BSYNC B0 ;  /* 0x0000000000007941 */ /* 0x000fea0003800000 */
.L_x_431:
        /* <DEDUP_REMOVED lines=9> */
[----:B------:R-:W-:-:S04]  /*c300*/  IMAD R52, R52, UR36, RZ ;  /* 0x0000002434347c24 */ /* 0x000fc8000f8e02ff */
        /* <DEDUP_REMOVED lines=9> */
.L_x_434:
[----:B------:R-:W-:Y:S05]  /*c3a0*/  BSYNC B0 ;  /* 0x0000000000007941 */ /* 0x000fea0003800000 */
.L_x_433:
[----:B------:R-:W-:Y:S01]  /*c3b0*/  @!PT LDS RZ, [RZ] ;  /* 0x00000000fffff984 */ /* 0x000fe20000000800 */
[----:B------:R-:W-:Y:S01]  /*c3c0*/  @!PT LDS RZ, [RZ] ;  /* 0x00000000fffff984 */ /* 0x000fe20000000800 */
[----:B------:R-:W-:Y:S01]  /*c3d0*/  @!PT LDS RZ, [RZ] ;  /* 0x00000000fffff984 */ /* 0x000fe20000000800 */
[----:B------:R-:W-:Y:S01]  /*c3e0*/  @!PT LDS RZ, [RZ] ;  /* 0x00000000fffff984 */ /* 0x000fe20000000800 */
[----:B------:R2:W-:Y:S06]  /*c3f0*/  MEMBAR.ALL.CTA ;  /* 0x0000000000007992 */ /* 0x0005ec0000008000 */
[----:B--2---:R-:W2:Y:S01]  /*c400*/  FENCE.VIEW.ASYNC.S ;  /* 0x00000000000073c6 */ /* 0x004ea20000000000 */
[----:B-1----:R-:W-:Y:S01]  /*c410*/  @!P2 VIADD R109, R109, 0x388c0 ;  /* 0x000388c06d6da836 */ /* 0x002fe20000000000 */
[----:B--2---:R1:W-:Y:S01]  /*c420*/  BAR.SYNC.DEFER_BLOCKING R125, 0x80 ;  /* 0x0002007d0000751d */ /* 0x0043e20000010000 */
[----:B------:R-:W-:-:S03]  /*c430*/  ISETP.NE.AND P3, PT, R110, RZ, PT ;  /* 0x000000ff6e00720c */ /* 0x000fc60003f65270 */
[----:B------:R-:W-:Y:S02]  /*c440*/  @!P2 PRMT R109, RZ, 0x654, R109 ;  /* 0x00000654ff6da816 */ /* 0x000fe4000000006d */
[----:B------:R-:W-:Y:S02]  /*c450*/  IADD3 R232, R232, 0x1, RZ ;  /* 0x00000001e8e87810 */ /* 0x000fe40007ffe0ff */
[----:B------:R1:W-:Y:S02]  /*c460*/  @!P2 SYNCS.ARRIVE.TRANS64.RED.A1T0 RZ, [R109+URZ], RZ ;  /* 0x000000ff6dffa9a7 */ /* 0x0003e4000810043f */
[----:B------:R-:W-:-:S04]  /*c470*/  ISETP.NE.AND P2, PT, R232, 0x2, PT ;  /* 0x00000002e800780c */ /* 0x000fc80003f45270 */
[----:B0-----:R-:W-:Y:S02]  /*c480*/  SEL R49, RZ, 0x1, P2 ;  /* 0x00000001ff317807 */ /* 0x001fe40001000000 */
[----:B------:R-:W-:Y:S02]  /*c490*/  SEL R232, R232, RZ, P2 ;  /* 0x000000ffe8e87207 */ /* 0x000fe40001000000 */
[----:B------:R-:W-:Y:S01]  /*c4a0*/  LOP3.LUT R234, R234, R49, RZ, 0x3c, !PT ;  /* 0x00000031eaea7212 */ /* 0x000fe200078e3cff */
[----:B-1----:R-:W-:Y:S06]  /*c4b0*/  @P3 BRA `(.L_x_435) ;  /* 0xffffff60005c3947 */ /* 0x002fec000383ffff */
[----:B------:R-:W0:Y:S01]  /*c4c0*/  S2R R48, SR_TID.X ;  /* 0x0000000000307919 */ /* 0x000e220000002100 */
[----:B------:R-:W-:Y:S02]  /*c4d0*/  PLOP3.LUT P0, PT, PT, PT, PT, 0x8, 0x0 ;  /* 0x000000000000781c */ /* 0x000fe40003f0e170 */
[----:B0-----:R-:W-:-:S04]  /*c4e0*/  SHF.R.U32.HI R48, RZ, 0x7, R48 ;  /* 0x00000007ff307819 */ /* 0x001fc80000011630 */
[----:B------:R-:W-:-:S13]  /*c4f0*/  ISETP.NE.AND P3, PT, R48, 0x1, PT ;  /* 0x000000013000780c */ /* 0x000fda0003f65270 */
[----:B------:R-:W-:Y:S06]  /*c500*/  @!P3 BAR.ARV 0x9, 0x100 ;  /* 0x024400000000bb1d */ /* 0x000fec0000002000 */
.L_x_347:
[----:B------:R-:W-:Y:S01]  /*c510*/  ISETP.GE.AND P2, PT, R119, 0x1, PT ;  /* 0x000000017700780c */ /* 0x000fe20003f46270 */
[----:B------:R-:W-:Y:S01]  /*c520*/  IMAD.MOV.U32 R2, RZ, RZ, RZ ;  /* 0x000000ffff027224 */ /* 0x000fe200078e00ff */
[----:B------:R-:W-:Y:S01]  /*c530*/  PLOP3.LUT P1, PT, PT, PT, PT, 0x80, 0x0 ;  /* 0x000000000000781c */ /* 0x000fe20003f2f070 */
[----:B------:R-:W-:Y:S01]  /*c540*/  IMAD.MOV.U32 R0, RZ, RZ, RZ ;  /* 0x000000ffff007224 */ /* 0x000fe200078e00ff */
[----:B------:R-:W-:Y:S01]  /*c550*/  CS2R R138, SRZ ;  /* 0x00000000008a7805 */ /* 0x000fe2000001ff00 */
[----:B------:R-:W-:Y:S01]  /*c560*/  IMAD.MOV.U32 R146, RZ, RZ, RZ ;  /* 0x000000ffff927224 */ /* 0x000fe200078e00ff */
[----:B------:R-:W-:Y:S02]  /*c570*/  CS2R R128, SRZ ;  /* 0x0000000000807805 */ /* 0x000fe4000001ff00 */
[----:B------:R-:W-:Y:S02]  /*c580*/  CS2R R120, SRZ ;  /* 0x0000000000787805 */ /* 0x000fe4000001ff00 */
[----:B------:R-:W-:-:S02]  /*c590*/  CS2R R142, SRZ ;  /* 0x00000000008e7805 */ /* 0x000fc4000001ff00 */
[----:B------:R-:W-:Y:S02]  /*c5a0*/  CS2R R134, SRZ ;  /* 0x0000000000867805 */ /* 0x000fe4000001ff00 */
[----:B------:R-:W-:Y:S02]  /*c5b0*/  CS2R R124, SRZ ;  /* 0x00000000007c7805 */ /* 0x000fe4000001ff00 */
[----:B------:R-:W-:Y:S02]  /*c5c0*/  CS2R R116, SRZ ;  /* 0x0000000000747805 */ /* 0x000fe4000001ff00 */
[----:B------:R-:W-:Y:S02]  /*c5d0*/  MOV R131, RZ ;  /* 0x000000ff00837202 */ /* 0x000fe40000000f00 */
[----:B------:R-:W-:Y:S01]  /*c5e0*/  CS2R R108, SRZ ;  /* 0x00000000006c7805 */ /* 0x000fe2000001ff00 */
[----:B------:R-:W-:Y:S01]  /*c5f0*/  IMAD.MOV.U32 R123, RZ, RZ, RZ ;  /* 0x000000ffff7b7224 */ /* 0x000fe200078e00ff */
[----:B------:R-:W-:Y:S01]  /*c600*/  CS2R R126, SRZ ;  /* 0x00000000007e7805 */ /* 0x000fe2000001ff00 */
[----:B------:R-:W-:Y:S01]  /*c610*/  IMAD.MOV.U32 R113, RZ, RZ, RZ ;  /* 0x000000ffff717224 */ /* 0x000fe200078e00ff */
[----:B------:R-:W-:Y:S01]  /*c620*/  CS2R R104, SRZ ;  /* 0x0000000000687805 */ /* 0x000fe2000001ff00 */
[----:B------:R-:W-:Y:S01]  /*c630*/  IMAD.MOV.U32 R160, RZ, RZ, RZ ;  /* 0x000000ffffa07224 */ /* 0x000fe200078e00ff */
[----:B------:R-:W-:-:S02]  /*c640*/  CS2R R100, SRZ ;  /* 0x0000000000647805 */ /* 0x000fc4000001ff00 */
[----:B------:R-:W-:Y:S01]  /*c650*/  MOV R156, RZ ;  /* 0x000000ff009c7202 */ /* 0x000fe20000000f00 */
[----:B------:R-:W-:Y:S01]  /*c660*/  IMAD.MOV.U32 R103, RZ, RZ, RZ ;  /* 0x000000ffff677224 */ /* 0x000fe200078e00ff */
[----:B------:R-:W-:Y:S01]  /*c670*/  CS2R R96, SRZ ;  /* 0x0000000000607805 */ /* 0x000fe2000001ff00 */
[----:B------:R-:W-:Y:S01]  /*c680*/  IMAD.MOV.U32 R158, RZ, RZ, RZ ;  /* 0x000000ffff9e7224 */ /* 0x000fe200078e00ff */
[----:B------:R-:W-:Y:S01]  /*c690*/  CS2R R92, SRZ ;  /* 0x00000000005c7805 */ /* 0x000fe2000001ff00 */
[----:B------:R-:W-:Y:S01]  /*c6a0*/  IMAD.MOV.U32 R107, RZ, RZ, RZ ;  /* 0x000000ffff6b7224 */ /* 0x000fe200078e00ff */
[----:B------:R-:W-:Y:S02]  /*c6b0*/  MOV R111, RZ ;  /* 0x000000ff006f7202 */ /* 0x000fe40000000f00 */
[----:B------:R-:W-:Y:S02]  /*c6c0*/  CS2R R98, SRZ ;  /* 0x0000000000627805 */ /* 0x000fe4000001ff00 */
[----:B------:R-:W-:Y:S01]  /*c6d0*/  CS2R R88, SRZ ;  /* 0x0000000000587805 */ /* 0x000fe2000001ff00 */
[----:B------:R-:W-:Y:S01]  /*c6e0*/  IMAD.MOV.U32 R114, RZ, RZ, RZ ;  /* 0x000000ffff727224 */ /* 0x000fe200078e00ff */
[----:B------:R-:W-:Y:S01]  /*c6f0*/  CS2R R84, SRZ ;  /* 0x0000000000547805 */ /* 0x000fe2000001ff00 */
[----:B------:R-:W-:Y:S01]  /*c700*/  IMAD.MOV.U32 R148, RZ, RZ, RZ ;  /* 0x000000ffff947224 */ /* 0x000fe200078e00ff */
[----:B------:R-:W-:Y:S01]  /*c710*/  CS2R R80, SRZ ;  /* 0x0000000000507805 */ /* 0x000fe2000001ff00 */
[----:B------:R-:W-:Y:S01]  /*c720*/  IMAD.MOV.U32 R87, RZ, RZ, RZ ;  /* 0x000000ffff577224 */ /* 0x000fe200078e00ff */
[----:B------:R-:W-:-:S02]  /*c730*/  MOV R154, RZ ;  /* 0x000000ff009a7202 */ /* 0x000fc40000000f00 */
        /* <DEDUP_REMOVED lines=28> */
[----:B------:R-:W-:Y:S01]  /*c900*/  CS2R R24, SRZ ;  /* 0x0000000000187805 */ /* 0x000fe2000001ff00 */
[----:B------:R-:W-:Y:S01]  /*c910*/  IMAD.MOV.U32 R21, RZ, RZ, RZ ;  /* 0x000000ffff157224 */ /* 0x000fe200078e00ff */
[----:B------:R-:W-:-:S02]  /*c920*/  CS2R R132, SRZ ;  /* 0x0000000000847805 */ /* 0x000fc4000001ff00 */
[----:B------:R-:W-:Y:S02]  /*c930*/  CS2R R34, SRZ ;  /* 0x0000000000227805 */ /* 0x000fe4000001ff00 */
[----:B------:R-:W-:Y:S02]  /*c940*/  CS2R R14, SRZ ;  /* 0x00000000000e7805 */ /* 0x000fe4000001ff00 */
[----:B------:R-:W-:Y:S02]  /*c950*/  CS2R R12, SRZ ;  /* 0x00000000000c7805 */ /* 0x000fe4000001ff00 */
[----:B------:R-:W-:Y:S02]  /*c960*/  CS2R R136, SRZ ;  /* 0x0000000000887805 */ /* 0x000fe4000001ff00 */
[----:B------:R-:W-:Y:S02]  /*c970*/  CS2R R10, SRZ ;  /* 0x00000000000a7805 */ /* 0x000fe4000001ff00 */
[----:B------:R-:W-:-:S02]  /*c980*/  CS2R R8, SRZ ;  /* 0x0000000000087805 */ /* 0x000fc4000001ff00 */
[----:B------:R-:W-:Y:S01]  /*c990*/  CS2R R140, SRZ ;  /* 0x00000000008c7805 */ /* 0x000fe2000001ff00 */
[----:B------:R-:W-:Y:S01]  /*c9a0*/  IMAD.MOV.U32 R6, RZ, RZ, RZ ;  /* 0x000000ffff067224 */ /* 0x000fe200078e00ff */
[----:B------:R-:W-:Y:S01]  /*c9b0*/  MOV R144, RZ ;  /* 0x000000ff00907202 */ /* 0x000fe20000000f00 */
[----:B------:R-:W-:Y:S01]  /*c9c0*/  IMAD.MOV.U32 R5, RZ, RZ, RZ ;  /* 0x000000ffff057224 */ /* 0x000fe200078e00ff */
[----:B------:R-:W-:Y:S06]  /*c9d0*/  @P0 BRA `(.L_x_436) ;  /* 0x00000000000c0947 */ /* 0x000fec0003800000 */
[----:B------:R-:W0:Y:S01]  /*c9e0*/  FENCE.VIEW.ASYNC.G ;  /* 0x00000000000073c6 */ /* 0x000e220000000100 */
[----:B------:R-:W-:Y:S05]  /*c9f0*/  WARPSYNC.ALL ;  /* 0x0000000000007948 */ /* 0x000fea0003800000 */
[----:B0-----:R-:W-:Y:S06]  /*ca00*/  BAR.ARV 0xc, 0x180 ;  /* 0x0306000000007b1d */ /* 0x001fec0000002000 */
.L_x_436:
[----:B------:R-:W-:Y:S02]  /*ca10*/  IMAD.MOV.U32 R7, RZ, RZ, RZ ;  /* 0x000000ffff077224 */ /* 0x000fe400078e00ff */
[----:B------:R-:W-:Y:S01]  /*ca20*/  IMAD.MOV.U32 R4, RZ, RZ, RZ ;  /* 0x000000ffff047224 */ /* 0x000fe200078e00ff */
[----:B------:R-:W-:Y:S06]  /*ca30*/  @!P2 BRA `(.L_x_437) ;  /* 0x000000e80054a947 */ /* 0x000fec0003800000 */
[----:B------:R-:W-:-:S03]  /*ca40*/  UMOV UR4, 0xffffffff ;  /* 0xffffffff00047882 */ /* 0x000fc60000000000 */
[----:B------:R-:W-:Y:S05]  /*ca50*/  BRA.DIV UR4, `(.L_x_438) ;  /* 0x0000019e04d47947 */ /* 0x000fea000b800000 */
[----:B------:R-:W0:Y:S02]  /*ca60*/  S2R R0, SR_TID.X ;  /* 0x0000000000007919 */ /* 0x000e240000002100 */
[----:B0-----:R-:W-:-:S05]  /*ca70*/  VIADD R2, R0, 0xffffff80 ;  /* 0xffffff8000027836 */ /* 0x001fca0000000000 */
[----:B------:R-:W-:-:S04]  /*ca80*/  SHF.R.S32.HI R0, RZ, 0x1f, R2 ;  /* 0x0000001fff007819 */ /* 0x000fc80000011402 */
[----:B------:R-:W-:-:S04]  /*ca90*/  LEA.HI R0, R0, R2, RZ, 0x7 ;  /* 0x0000000200007211 */ /* 0x000fc800078f38ff */
[----:B------:R-:W-:-:S05]  /*caa0*/  SHF.R.S32.HI R0, RZ, 0x7, R0 ;  /* 0x00000007ff007819 */ /* 0x000fca0000011400 */
[----:B------:R0:W1:Y:S02]  /*cab0*/  SHFL.IDX PT, R237, R0, RZ, 0x1f ;  /* 0x00001fff00ed7589 */ /* 0x00006400000e0000 */
.L_x_665:
[----:B01----:R-:W-:Y:S01]  /*cac0*/  LEA.HI R0, R237, R237, RZ, 0x1 ;  /* 0x000000eded007211 */ /* 0x003fe200078f08ff */
[----:B------:R-:W-:-:S03]  /*cad0*/  IMAD.U32 R2, RZ, RZ, UR46 ;  /* 0x0000002eff027e24 */ /* 0x000fc6000f8e00ff */
[----:B------:R-:W-:Y:S02]  /*cae0*/  LOP3.LUT R0, R0, 0x1e, RZ, 0xc0, !PT ;  /* 0x0000001e00007812 */ /* 0x000fe400078ec0ff */
[----:B------:R-:W-:Y:S02]  /*caf0*/  LOP3.LUT P0, RZ, R2, 0x3ff, RZ, 0xc0, !PT ;  /* 0x000003ff02ff7812 */ /* 0x000fe4000780c0ff */
[----:B------:R-:W-:Y:S02]  /*cb00*/  IADD3 R0, R237, -R0, RZ ;  /* 0x80000000ed007210 */ /* 0x000fe40007ffe0ff */
[----:B------:R-:W-:Y:S02]  /*cb10*/  P2R R24, PR, RZ, 0x1 ;  /* 0x00000001ff187803 */ /* 0x000fe40000000000 */
[----:B------:R-:W-:-:S04]  /*cb20*/  LEA R0, R0, UR46, 0xd ;  /* 0x0000002e00007c11 */ /* 0x000fc8000f8e68ff */
[----:B------:R-:W-:-:S04]  /*cb30*/  SHF.R.U32.HI R0, RZ, 0x4, R0 ;  /* 0x00000004ff007819 */ /* 0x000fc80000011600 */
[----:B------:R-:W-:Y:S01]  /*cb40*/  LOP3.LUT R28, R0, 0x3fff, RZ, 0xc0, !PT ;  /* 0x00003fff001c7812 */ /* 0x000fe200078ec0ff */
[----:B------:R-:W-:Y:S06]  /*cb50*/  @!P0 BRA `(.L_x_439) ;  /* 0x0000000000408947 */ /* 0x000fec0003800000 */
[----:B------:R-:W-:Y:S01]  /*cb60*/  MOV R0, 0x0 ;  /* 0x0000000000007802 */ /* 0x000fe20000000f00 */
[----:B------:R-:W-:Y:S01]  /*cb70*/  ULDC.64 UR4, c[0x4][0x1c8] ;  /* 0x0100720000047ab9 */ /* 0x000fe20000000a00 */
[----:B------:R-:W-:Y:S01]  /*cb80*/  ULDC.64 UR6, c[0x4][0x1d0] ;  /* 0x0100740000067ab9 */ /* 0x000fe20000000a00 */
[----:B------:R-:W-:Y:S01]  /*cb90*/  IMAD.U32 R4, RZ, RZ, UR4 ;  /* 0x00000004ff047e24 */ /* 0x000fe2000f8e00ff */
[----:B------:R0:W1:Y:S01]  /*cba0*/  LDC.64 R2, c[0x4][R0] ;  /* 0x0100000000027b82 */ /* 0x0000620000000a00 */
[----:B------:R-:W-:Y:S01]  /*cbb0*/  IMAD.U32 R5, RZ, RZ, UR5 ;  /* 0x00000005ff057e24 */ /* 0x000fe2000f8e00ff */
[----:B------:R-:W-:Y:S01]  /*cbc0*/  ULDC.64 UR4, c[0x4][0x98] ;  /* 0x0100260000047ab9 */ /* 0x000fe20000000a00 */
[----:B------:R-:W-:Y:S01]  /*cbd0*/  MOV R6, UR6 ;  /* 0x0000000600067c02 */ /* 0x000fe20008000f00 */
[----:B------:R-:W-:Y:S01]  /*cbe0*/  IMAD.U32 R7, RZ, RZ, UR7 ;  /* 0x00000007ff077e24 */ /* 0x000fe2000f8e00ff */
[----:B------:R-:W-:Y:S01]  /*cbf0*/  MOV R8, 0x70 ;  /* 0x0000007000087802 */ /* 0x000fe20000000f00 */
[----:B------:R-:W-:-:S02]  /*cc00*/  IMAD.U32 R10, RZ, RZ, UR4 ;  /* 0x00000004ff0a7e24 */ /* 0x000fc4000f8e00ff */
[----:B------:R-:W-:Y:S02]  /*cc10*/  IMAD.U32 R11, RZ, RZ, UR5 ;  /* 0x00000005ff0b7e24 */ /* 0x000fe4000f8e00ff */
[----:B------:R-:W-:Y:S02]  /*cc20*/  IMAD.MOV.U32 R12, RZ, RZ, 0x1 ;  /* 0x00000001ff0c7424 */ /* 0x000fe400078e00ff */
[----:B0-----:R-:W-:-:S07]  /*cc30*/  IMAD.MOV.U32 R13, RZ, RZ, RZ ;  /* 0x000000ffff0d7224 */ /* 0x001fce00078e00ff */
[----:B------:R-:W-:-:S07]  /*cc40*/  LEPC R20, `(.L_x_439) ;  /* 0x000000001014794e */ /* 0x000fce0000000000 */
[----:B-1---5:R-:W-:Y:S05]  /*cc50*/  CALL.ABS.NOINC R2 ;  /* 0x0000000002007343 */ /* 0x022fea0003c00000 */
.L_x_439:
[----:B------:R-:W2:Y:S01]  /*cc60*/  LDL R2, [R1+0x44] ;  /* 0x0000440001027983 */ /* 0x000ea20000100800 */
[----:B------:R-:W-:Y:S01]  /*cc70*/  ULDC.64 UR4, c[0x0][0x990] ;  /* 0x0002640000047ab9 */ /* 0x000fe20000000a00 */
[----:B------:R-:W-:Y:S02]  /*cc80*/  ULDC.64 UR6, c[0x0][0x998] ;  /* 0x0002660000067ab9 */ /* 0x000fe40000000a00 */
[----:B------:R-:W3:Y:S04]  /*cc90*/  LDL R21, [R1+0x20] ;  /* 0x0000200001157983 */ /* 0x000ee80000100800 */
[----:B------:R-:W4:Y:S01]  /*cca0*/  LDL R20, [R1+0x8] ;  /* 0x0000080001147983 */ /* 0x000f220000100800 */
[----:B------:R-:W-:Y:S02]  /*ccb0*/  ISETP.NE.U32.AND P0, PT, RZ, UR4, PT ;  /* 0x00000004ff007c0c */ /* 0x000fe4000bf05070 */
[----:B------:R-:W-:-:S02]  /*ccc0*/  ISETP.NE.U32.AND P1, PT, RZ, UR6, PT ;  /* 0x00000006ff007c0c */ /* 0x000fc4000bf25070 */
[----:B------:R-:W-:Y:S02]  /*ccd0*/  ISETP.NE.AND.EX P0, PT, RZ, UR5, PT, P0 ;  /* 0x00000005ff007c0c */ /* 0x000fe4000bf05300 */
[----:B------:R-:W-:-:S11]  /*cce0*/  ISETP.NE.AND.EX P1, PT, RZ, UR7, PT, P1 ;  /* 0x00000007ff007c0c */ /* 0x000fd6000bf25310 */
[----:B------:R-:W2:Y:S08]  /*ccf0*/  @P0 LDC.64 R6, c[0x0][0x9a8] ;  /* 0x00026a00ff060b82 */ /* 0x000eb00000000a00 */
[----:B------:R-:W0:Y:S08]  /*cd00*/  @P1 LDC.64 R8, c[0x0][0x9b8] ;  /* 0x00026e00ff081b82 */ /* 0x000e300000000a00 */
[----:B------:R-:W1:Y:S08]  /*cd10*/  @P0 LDC.64 R10, c[0x0][0x9b0] ;  /* 0x00026c00ff0a0b82 */ /* 0x000e700000000a00 */
[----:B------:R-:W1:Y:S01]  /*cd20*/  @P1 LDC.64 R12, c[0x0][0x9c0] ;  /* 0x00027000ff0c1b82 */ /* 0x000e620000000a00 */
[----:B--2---:R-:W-:-:S02]  /*cd30*/  @P0 IMAD R0, R2, R6, RZ ;  /* 0x0000000602000224 */ /* 0x004fc400078e02ff */
[----:B0-----:R-:W-:Y:S02]  /*cd40*/  @P1 IMAD R4, R2, R8, RZ ;  /* 0x0000000802041224 */ /* 0x001fe400078e02ff */
[C---:B---3--:R-:W-:Y:S02]  /*cd50*/  @P0 IMAD R7, R21.reuse, R7, R0 ;  /* 0x0000000715070224 */ /* 0x048fe400078e0200 */
[----:B------:R-:W-:Y:S01]  /*cd60*/  @P0 IMAD.WIDE.U32 R2, R21, R6, RZ ;  /* 0x0000000615020225 */ /* 0x000fe200078e00ff */
[----:B----4-:R-:W-:-:S03]  /*cd70*/  @P0 SHF.R.S32.HI R15, RZ, 0x1f, R20 ;  /* 0x0000001fff0f0819 */ /* 0x010fc60000011414 */
[----:B------:R-:W-:Y:S02]  /*cd80*/  @P1 IMAD R9, R21, R9, R4 ;  /* 0x0000000915091224 */ /* 0x000fe400078e0204 */
[----:B------:R-:W-:Y:S01]  /*cd90*/  @P0 IMAD.IADD R3, R3, 0x1, R7 ;  /* 0x0000000103030824 */ /* 0x000fe200078e0207 */
[----:B------:R-:W-:Y:S01]  /*cda0*/  @P1 SHF.R.S32.HI R7, RZ, 0x1f, R20 ;  /* 0x0000001fff071819 */ /* 0x000fe20000011414 */
[----:B------:R-:W-:-:S04]  /*cdb0*/  @P1 IMAD.WIDE.U32 R4, R21, R8, RZ ;  /* 0x0000000815041225 */ /* 0x000fc800078e00ff */
[----:B-1----:R-:W-:Y:S01]  /*cdc0*/  @P0 IMAD R0, R15, R10, RZ ;  /* 0x0000000a0f000224 */ /* 0x002fe200078e02ff */
[----:B------:R-:W-:Y:S01]  /*cdd0*/  @P1 IADD3 R5, R5, R9, RZ ;  /* 0x0000000905051210 */ /* 0x000fe20007ffe0ff */
[----:B------:R-:W-:Y:S02]  /*cde0*/  @P1 IMAD R6, R7, R12, RZ ;  /* 0x0000000c07061224 */ /* 0x000fe400078e02ff */
[C---:B------:R-:W-:Y:S01]  /*cdf0*/  @P0 IMAD R9, R20.reuse, R11, R0 ;  /* 0x0000000b14090224 */ /* 0x040fe200078e0200 */
[----:B------:R-:W-:Y:S01]  /*ce00*/  MOV R0, 0x3f800000 ;  /* 0x3f80000000007802 */ /* 0x000fe20000000f00 */
[----:B------:R-:W-:-:S04]  /*ce10*/  @P0 IMAD.WIDE.U32 R2, R20, R10, R2 ;  /* 0x0000000a14020225 */ /* 0x000fc800078e0002 */
[C---:B------:R-:W-:Y:S02]  /*ce20*/  @P1 IMAD R11, R20.reuse, R13, R6 ;  /* 0x0000000d140b1224 */ /* 0x040fe400078e0206 */
[----:B------:R-:W-:Y:S01]  /*ce30*/  @P1 IMAD.WIDE.U32 R6, R20, R12, R4 ;  /* 0x0000000c14061225 */ /* 0x000fe200078e0004 */
[----:B------:R-:W-:Y:S01]  /*ce40*/  @P0 LEA R4, P2, R2, UR4, 0x2 ;  /* 0x0000000402040c11 */ /* 0x000fe2000f8410ff */
[----:B------:R-:W-:Y:S02]  /*ce50*/  ULDC UR4, c[0x0][0x3f4] ;  /* 0x0000fd0000047ab9 */ /* 0x000fe40000000800 */
[----:B------:R-:W-:Y:S01]  /*ce60*/  @P0 IMAD.IADD R5, R3, 0x1, R9 ;  /* 0x0000000103050824 */ /* 0x000fe200078e0209 */
[----:B------:R-:W-:Y:S01]  /*ce70*/  @P1 LEA R8, P3, R6, UR6, 0x2 ;  /* 0x0000000606081c11 */ /* 0x000fe2000f8610ff */
[----:B------:R-:W-:-:S03]  /*ce80*/  @P1 IMAD.IADD R3, R7, 0x1, R11 ;  /* 0x0000000107031824 */ /* 0x000fc600078e020b */
[----:B------:R-:W-:Y:S02]  /*ce90*/  @P0 LEA.HI.X R5, R2, UR5, R5, 0x2, P2 ;  /* 0x0000000502050c11 */ /* 0x000fe400090f1405 */
[----:B------:R-:W-:Y:S01]  /*cea0*/  @P1 LEA.HI.X R9, R6, UR7, R3, 0x2, P3 ;  /* 0x0000000706091c11 */ /* 0x000fe200098f1403 */
[----:B------:R-:W-:-:S04]  /*ceb0*/  IMAD.MOV.U32 R3, RZ, RZ, 0x3f800000 ;  /* 0x3f800000ff037424 */ /* 0x000fc800078e00ff */
[----:B------:R-:W2:Y:S04]  /*cec0*/  @P1 LDG.E R0, desc[UR42][R8.64] ;  /* 0x0000002a08001981 */ /* 0x000ea8000c1e1900 */
[----:B------:R-:W2:Y:S01]  /*ced0*/  @P0 LDG.E R3, desc[UR42][R4.64] ;  /* 0x0000002a04030981 */ /* 0x000ea2000c1e1900 */
[----:B------:R-:W-:Y:S01]  /*cee0*/  ISETP.LT.AND P0, PT, RZ, UR4, PT ;  /* 0x00000004ff007c0c */ /* 0x000fe2000bf01270 */
[----:B------:R-:W-:Y:S01]  /*cef0*/  ULDC UR4, c[0x0][0x9d8] ;  /* 0x0002760000047ab9 */ /* 0x000fe20000000800 */
[----:B--2---:R-:W-:-:S04]  /*cf00*/  FMUL.FTZ R0, R3, R0 ;  /* 0x0000000003007220 */ /* 0x004fc80000410000 */
[----:B------:R-:W-:-:S07]  /*cf10*/  FMUL.FTZ R2, R0, UR4 ;  /* 0x0000000400027c20 */ /* 0x000fce0008410000 */
[----:B------:R-:W-:Y:S05]  /*cf20*/  @P0 BRA `(.L_x_440) ;  /* 0x0000000000400947 */ /* 0x000fea0003800000 */
[----:B------:R-:W-:-:S04]  /*cf30*/  ULEA.HI UR4, UR45, UR45, URZ, 0x1 ;  /* 0x0000002d2d047291 */ /* 0x000fc8000f8f083f */
[----:B------:R-:W-:-:S04]  /*cf40*/  ULOP3.LUT UR4, UR4, 0xfffffffe, URZ, 0xc0, !UPT ;  /* 0xfffffffe04047892 */ /* 0x000fc8000f8ec03f */
[----:B------:R-:W-:-:S06]  /*cf50*/  UIADD3 UR4, UR45, -UR4, URZ ;  /* 0x800000042d047290 */ /* 0x000fcc000fffe03f */
[----:B------:R-:W-:-:S05]  /*cf60*/  IMAD.U32 R3, RZ, RZ, UR4 ;  /* 0x00000004ff037e24 */ /* 0x000fca000f8e00ff */
[----:B------:R-:W-:-:S04]  /*cf70*/  SHF.L.U32 R3, R3, 0x1f, RZ ;  /* 0x0000001f03037819 */ /* 0x000fc800000006ff */
[----:B------:R0:W1:Y:S03]  /*cf80*/  SYNCS.PHASECHK.TRANS64.TRYWAIT P0, [R22+URZ+0x38800], R3 ;  /* 0x03880003160075a7 */ /* 0x000066000800017f */
[----:B-1----:R-:W-:Y:S05]  /*cf90*/  @!P0 NANOSLEEP.SYNCS 0x989680 ;  /* 0x009896800000895d */ /* 0x002fea0003900000 */
[----:B------:R-:W1:Y:S01]  /*cfa0*/  @!P0 SYNCS.PHASECHK.TRANS64 P0, [R22+URZ+0x38800], R3 ;  /* 0x03880003160085a7 */ /* 0x000e62000800007f */
[----:B------:R-:W-:Y:S04]  /*cfb0*/  BSSY B0, `(.L_x_441) ;  /* 0x0000006000007945 */ /* 0x000fe80003800000 */
[----:B-1----:R-:W-:Y:S05]  /*cfc0*/  @P0 BRA `(.L_x_442) ;  /* 0x0000000000100947 */ /* 0x002fea0003800000 */
.L_x_443:
[----:B-1----:R1:W2:Y:S02]  /*cfd0*/  SYNCS.PHASECHK.TRANS64.TRYWAIT P0, [R22+URZ+0x38800], R3 ;  /* 0x03880003160075a7 */ /* 0x0022a4000800017f */
[----:B--2---:R-:W-:Y:S05]  /*cfe0*/  @!P0 NANOSLEEP.SYNCS 0x989680 ;  /* 0x009896800000895d */ /* 0x004fea0003900000 */
[----:B------:R-:W2:Y:S02]  /*cff0*/  @!P0 SYNCS.PHASECHK.TRANS64 P0, [R22+URZ+0x38800], R3 ;  /* 0x03880003160085a7 */ /* 0x000ea4000800007f */
[----:B--2---:R-:W-:Y:S05]  /*d000*/  @!P0 BRA `(.L_x_443) ;  /* 0xfffffffc00f08947 */ /* 0x004fea000383ffff */
.L_x_442:
[----:B------:R-:W-:Y:S05]  /*d010*/  BSYNC B0 ;  /* 0x0000000000007941 */ /* 0x000fea0003800000 */
.L_x_441:
[----:B------:R-:W-:Y:S05]  /*d020*/  BRA `(.L_x_444) ;  /* 0x0000007000f87947 */ /* 0x000fea0003800000 */
.L_x_440:
[----:B------:R-:W-:Y:S01]  /*d030*/  ISETP.NE.AND P0, PT, R24, RZ, PT ;  /* 0x000000ff1800720c */ /* 0x000fe20003f05270 */
[----:B------:R-:W0:Y:S01]  /*d040*/  LDC.64 R4, c[0x0][0x400] ;  /* 0x00010000ff047b82 */ /* 0x000e220000000a00 */
[----:B-----5:R-:W-:Y:S01]  /*d050*/  SHF.R.S32.HI R0, RZ, 0x1f, R112 ;  /* 0x0000001fff007819 */ /* 0x020fe20000011470 */
[----:B------:R-:W-:Y:S01]  /*d060*/  ULDC.64 UR4, c[0x0][0x3f8] ;  /* 0x0000fe0000047ab9 */ /* 0x000fe20000000a00 */
[----:B------:R-:W-:-:S03]  /*d070*/  ULDC.64 UR6, c[0x0][0x408] ;  /* 0x0001020000067ab9 */ /* 0x000fc60000000a00 */
[C---:B------:R-:W-:Y:S02]  /*d080*/  IMAD R3, R0.reuse, UR4, RZ ;  /* 0x0000000400037c24 */ /* 0x040fe4000f8e02ff */
[----:B------:R-:W1:Y:S01]  /*d090*/  LDC.64 R24, c[0x0][0x3e8] ;  /* 0x0000fa00ff187b82 */ /* 0x000e620000000a00 */
[----:B------:R-:W-:Y:S02]  /*d0a0*/  IMAD R7, R0, UR6, RZ ;  /* 0x0000000600077c24 */ /* 0x000fe4000f8e02ff */
[C---:B------:R-:W-:Y:S02]  /*d0b0*/  IMAD R3, R112.reuse, UR5, R3 ;  /* 0x0000000570037c24 */ /* 0x040fe4000f8e0203 */
[C---:B------:R-:W-:Y:S02]  /*d0c0*/  IMAD R7, R112.reuse, UR7, R7 ;  /* 0x0000000770077c24 */ /* 0x040fe4000f8e0207 */
[----:B-1----:R-:W-:-:S04]  /*d0d0*/  IMAD.WIDE.U32 R24, R112, UR4, R24 ;  /* 0x0000000470187c25 */ /* 0x002fc8000f8e0018 */
[----:B0-----:R-:W-:-:S04]  /*d0e0*/  IMAD.WIDE.U32 R112, R112, UR6, R4 ;  /* 0x0000000670707c25 */ /* 0x001fc8000f8e0004 */
[----:B------:R-:W-:Y:S02]  /*d0f0*/  IMAD.IADD R26, R3, 0x1, R25 ;  /* 0x00000001031a7824 */ /* 0x000fe400078e0219 */
[----:B------:R-:W-:Y:S01]  /*d100*/  IMAD.IADD R27, R7, 0x1, R113 ;  /* 0x00000001071b7824 */ /* 0x000fe200078e0271 */
[----:B------:R-:W-:Y:S06]  /*d110*/  @!P0 BRA `(.L_x_445) ;  /* 0x0000000000408947 */ /* 0x000fec0003800000 */
[----:B------:R-:W-:Y:S01]  /*d120*/  MOV R0, 0x0 ;  /* 0x0000000000007802 */ /* 0x000fe20000000f00 */
[----:B------:R-:W-:Y:S01]  /*d130*/  ULDC.64 UR4, c[0x4][0x1c8] ;  /* 0x0100720000047ab9 */ /* 0x000fe20000000a00 */
[----:B------:R-:W-:Y:S01]  /*d140*/  ULDC.64 UR6, c[0x4][0x1d0] ;  /* 0x0100740000067ab9 */ /* 0x000fe20000000a00 */
[----:B------:R-:W-:Y:S01]  /*d150*/  MOV R4, UR4 ;  /* 0x0000000400047c02 */ /* 0x000fe20008000f00 */
[----:B------:R0:W1:Y:S01]  /*d160*/  LDC.64 R14, c[0x4][R0] ;  /* 0x01000000000e7b82 */ /* 0x0000620000000a00 */
[----:B------:R-:W-:Y:S01]  /*d170*/  IMAD.U32 R5, RZ, RZ, UR5 ;  /* 0x00000005ff057e24 */ /* 0x000fe2000f8e00ff */
[----:B------:R-:W-:Y:S01]  /*d180*/  ULDC.64 UR4, c[0x4][0x138] ;  /* 0x01004e0000047ab9 */ /* 0x000fe20000000a00 */
[----:B------:R-:W-:Y:S01]  /*d190*/  IMAD.U32 R6, RZ, RZ, UR6 ;  /* 0x00000006ff067e24 */ /* 0x000fe2000f8e00ff */
[----:B------:R-:W-:Y:S01]  /*d1a0*/  MOV R10, UR4 ;  /* 0x00000004000a7c02 */ /* 0x000fe20008000f00 */
[----:B------:R-:W-:Y:S01]  /*d1b0*/  IMAD.U32 R7, RZ, RZ, UR7 ;  /* 0x00000007ff077e24 */ /* 0x000fe2000f8e00ff */
[----:B------:R-:W-:Y:S01]  /*d1c0*/  MOV R13, RZ ;  /* 0x000000ff000d7202 */ /* 0x000fe20000000f00 */
[----:B------:R-:W-:-:S02]  /*d1d0*/  IMAD.U32 R11, RZ, RZ, UR5 ;  /* 0x00000005ff0b7e24 */ /* 0x000fc4000f8e00ff */
[----:B------:R-:W-:Y:S02]  /*d1e0*/  IMAD.MOV.U32 R8, RZ, RZ, 0x70 ;  /* 0x00000070ff087424 */ /* 0x000fe400078e00ff */
[----:B0-----:R-:W-:-:S07]  /*d1f0*/  IMAD.MOV.U32 R12, RZ, RZ, 0x1 ;  /* 0x00000001ff0c7424 */ /* 0x001fce00078e00ff */
[----:B------:R-:W-:-:S07]  /*d200*/  LEPC R20, `(.L_x_445) ;  /* 0x000000001014794e */ /* 0x000fce0000000000 */
[----:B-1----:R-:W-:Y:S05]  /*d210*/  CALL.ABS.NOINC R14 ;  /* 0x000000000e007343 */ /* 0x002fea0003c00000 */
.L_x_445:
[----:B------:R-:W2:Y:S01]  /*d220*/  LDL R29, [R1+0x4] ;  /* 0x00000400011d7983 */ /* 0x000ea20000100800 */
[----:B------:R-:W-:Y:S01]  /*d230*/  ULDC.U8 UR4, c[0x0][0x410] ;  /* 0x0001040000047ab9 */ /* 0x000fe20000000000 */
[----:B------:R-:W-:Y:S01]  /*d240*/  BSSY B0, `(.L_x_446) ;  /* 0x0000714000007945 */ /* 0x000fe20003800000 */
[----:B------:R-:W-:Y:S01]  /*d250*/  ISETP.NE.AND P0, PT, RZ, UR4, PT ;  /* 0x00000004ff007c0c */ /* 0x000fe2000bf05270 */
[----:B--2---:R-:W-:-:S12]  /*d260*/  IMAD R6, R29, 0x80, R23 ;  /* 0x000000801d067824 */ /* 0x004fd800078e0217 */
[----:B------:R-:W-:Y:S05]  /*d270*/  @!P0 BRA `(.L_x_447) ;  /* 0x0000003400a08947 */ /* 0x000fea0003800000 */
[----:B------:R-:W-:-:S03]  /*d280*/  UMOV UR4, 0xffffffff ;  /* 0xffffffff00047882 */ /* 0x000fc60000000000 */
[----:B------:R-:W-:Y:S05]  /*d290*/  BRA.DIV UR4, `(.L_x_448) ;  /* 0x0000019a04047947 */ /* 0x000fea000b800000 */
[----:B------:R0:W1:Y:S04]  /*d2a0*/  SHFL.IDX PT, R3, R24, RZ, 0x181f ;  /* 0x00181fff18037589 */ /* 0x00006800000e0000 */
[----:B------:R0:W2:Y:S04]  /*d2b0*/  SHFL.IDX PT, R14, R112, RZ, 0x181f ;  /* 0x00181fff700e7589 */ /* 0x0000a800000e0000 */
[----:B------:R0:W3:Y:S04]  /*d2c0*/  SHFL.IDX PT, R0, R26, RZ, 0x181f ;  /* 0x00181fff1a007589 */ /* 0x0000e800000e0000 */
[----:B------:R0:W4:Y:S02]  /*d2d0*/  SHFL.IDX PT, R4, R27, RZ, 0x181f ;  /* 0x00181fff1b047589 */ /* 0x00012400000e0000 */
.L_x_671:
[----:B------:R-:W-:Y:S01]  /*d2e0*/  ULDC UR4, c[0x0][0x448] ;  /* 0x0001120000047ab9 */ /* 0x000fe20000000800 */
[----:B------:R-:W-:Y:S01]  /*d2f0*/  BSSY B1, `(.L_x_449) ;  /* 0x000001b000017945 */ /* 0x000fe20003800000 */
[----:B------:R-:W-:Y:S01]  /*d300*/  IMAD R5, R118, UR4, RZ ;  /* 0x0000000476057c24 */ /* 0x000fe2000f8e02ff */
[----:B------:R-:W-:Y:S02]  /*d310*/  CS2R R20, SRZ ;  /* 0x0000000000147805 */ /* 0x000fe4000001ff00 */
[----:B------:R-:W-:Y:S02]  /*d320*/  CS2R R10, SRZ ;  /* 0x00000000000a7805 */ /* 0x000fe4000001ff00 */
[----:B------:R-:W-:Y:S02]  /*d330*/  CS2R R12, SRZ ;  /* 0x00000000000c7805 */ /* 0x000fe4000001ff00 */
[----:B------:R-:W-:Y:S02]  /*d340*/  ISETP.GE.AND P0, PT, R6, R5, PT ;  /* 0x000000050600720c */ /* 0x000fe40003f06270 */
[----:B------:R-:W-:-:S11]  /*d350*/  CS2R R6, SRZ ;  /* 0x0000000000067805 */ /* 0x000fd6000001ff00 */
[----:B------:R-:W-:Y:S05]  /*d360*/  @P0 BRA `(.L_x_450) ;  /* 0x00000000004c0947 */ /* 0x000fea0003800000 */
[----:B------:R-:W-:Y:S01]  /*d370*/  ULDC UR4, c[0x0][0x3f4] ;  /* 0x0000fd0000047ab9 */ /* 0x000fe20000000800 */
[----:B------:R-:W-:Y:S02]  /*d380*/  SHF.R.S32.HI R7, RZ, 0x1f, R18 ;  /* 0x0000001fff077819 */ /* 0x000fe40000011412 */
[----:B------:R-:W-:Y:S02]  /*d390*/  ISETP.GE.AND P4, PT, R18, UR4, PT ;  /* 0x0000000412007c0c */ /* 0x000fe4000bf86270 */
[----:B------:R-:W-:Y:S02]  /*d3a0*/  ISETP.GE.AND P5, PT, R233, UR4, PT ;  /* 0x00000004e9007c0c */ /* 0x000fe4000bfa6270 */
[----:B------:R-:W-:Y:S02]  /*d3b0*/  SHF.R.S32.HI R15, RZ, 0x1f, R233 ;  /* 0x0000001fff0f7819 */ /* 0x000fe400000114e9 */
[----:B------:R-:W-:-:S07]  /*d3c0*/  CS2R R20, SRZ ;  /* 0x0000000000147805 */ /* 0x000fce000001ff00 */
[CC--:B-1----:R-:W-:Y:S02]  /*d3d0*/  @!P4 IADD3 R8, P0, R18.reuse, R3.reuse, RZ ;  /* 0x000000031208c210 */ /* 0x0c2fe40007f1e0ff */
[-C--:B0-2---:R-:W-:Y:S02]  /*d3e0*/  @!P4 IADD3 R24, P1, R18, R14.reuse, RZ ;  /* 0x0000000e1218c210 */ /* 0x085fe40007f3e0ff */
[C---:B------:R-:W-:Y:S01]  /*d3f0*/  @!P5 IADD3 R26, P2, R233.reuse, R3, RZ ;  /* 0x00000003e91ad210 */ /* 0x040fe20007f5e0ff */
[--C-:B---3--:R-:W-:Y:S01]  /*d400*/  @!P4 IMAD.X R9, R0, 0x1, R7.reuse, P0 ;  /* 0x000000010009c824 */ /* 0x108fe200000e0607 */
[----:B------:R-:W-:Y:S01]  /*d410*/  @!P5 IADD3 R14, P3, R233, R14, RZ ;  /* 0x0000000ee90ed210 */ /* 0x000fe20007f7e0ff */
[----:B----4-:R-:W-:Y:S01]  /*d420*/  @!P4 IMAD.X R25, R4, 0x1, R7, P1 ;  /* 0x000000010419c824 */ /* 0x010fe200008e0607 */
[----:B------:R-:W-:Y:S02]  /*d430*/  @!P5 IADD3.X R27, R0, R15, RZ, P2, !PT ;  /* 0x0000000f001bd210 */ /* 0x000fe400017fe4ff */
[----:B------:R-:W-:Y:S01]  /*d440*/  CS2R R6, SRZ ;  /* 0x0000000000067805 */ /* 0x000fe2000001ff00 */
[----:B------:R0:W5:Y:S01]  /*d450*/  @!P4 LD.E.64 R10, desc[UR42][R8.64] ;  /* 0x0000002a080ac980 */ /* 0x000162000c101b00 */
[----:B------:R-:W-:-:S03]  /*d460*/  @!P5 IMAD.X R15, R4, 0x1, R15, P3 ;  /* 0x00000001040fd824 */ /* 0x000fc600018e060f */
[----:B------:R0:W5:Y:S04]  /*d470*/  @!P4 LD.E.64 R12, desc[UR42][R24.64] ;  /* 0x0000002a180cc980 */ /* 0x000168000c101b00 */
[----:B------:R0:W5:Y:S04]  /*d480*/  @!P5 LD.E.64 R20, desc[UR42][R26.64] ;  /* 0x0000002a1a14d980 */ /* 0x000168000c101b00 */
[----:B------:R0:W5:Y:S02]  /*d490*/  @!P5 LD.E.64 R6, desc[UR42][R14.64] ;  /* 0x0000002a0e06d980 */ /* 0x000164000c101b00 */
.L_x_450:
[----:B------:R-:W-:Y:S05]  /*d4a0*/  BSYNC B1 ;  /* 0x0000000000017941 */ /* 0x000fea0003800000 */
.L_x_449:
[----:B------:R-:W-:Y:S01]  /*d4b0*/  ULEA.HI UR4, UR45, UR45, URZ, 0x1 ;  /* 0x0000002d2d047291 */ /* 0x000fe2000f8f083f */
[----:B---3-5:R-:W-:Y:S01]  /*d4c0*/  SHF.R.U32.HI R0, RZ, 0x8, R10 ;  /* 0x00000008ff007819 */ /* 0x028fe2000001160a */
[----:B0-----:R-:W-:Y:S01]  /*d4d0*/  IMAD R26, R29, -0x80, R5 ;  /* 0xffffff801d1a7824 */ /* 0x001fe200078e0205 */
[----:B------:R-:W-:Y:S01]  /*d4e0*/  SHF.R.U32.HI R9, RZ, 0x8, R11 ;  /* 0x00000008ff097819 */ /* 0x000fe2000001160b */
[----:B------:R-:W-:Y:S01]  /*d4f0*/  ULOP3.LUT UR4, UR4, 0xfffffffe, URZ, 0xc0, !UPT ;  /* 0xfffffffe04047892 */ /* 0x000fe2000f8ec03f */
[----:B-1----:R-:W-:Y:S01]  /*d500*/  LOP3.LUT R3, R10, 0xff, RZ, 0xc0, !PT ;  /* 0x000000ff0a037812 */ /* 0x002fe200078ec0ff */
[----:B------:R-:W-:Y:S01]  /*d510*/  BSSY B1, `(.L_x_451) ;  /* 0x000003b000017945 */ /* 0x000fe20003800000 */
[----:B------:R-:W-:Y:S01]  /*d520*/  LOP3.LUT R0, R0, 0xff, RZ, 0xc0, !PT ;  /* 0x000000ff00007812 */ /* 0x000fe200078ec0ff */
[----:B------:R-:W-:Y:S01]  /*d530*/  UIADD3 UR4, UR45, -UR4, URZ ;  /* 0x800000042d047290 */ /* 0x000fe2000fffe03f */
[----:B----4-:R-:W-:Y:S02]  /*d540*/  LOP3.LUT R4, R11, 0xff, RZ, 0xc0, !PT ;  /* 0x000000ff0b047812 */ /* 0x010fe400078ec0ff */
[----:B------:R-:W-:-:S02]  /*d550*/  LOP3.LUT R9, R9, 0xff, RZ, 0xc0, !PT ;  /* 0x000000ff09097812 */ /* 0x000fc400078ec0ff */
[----:B------:R-:W-:Y:S01]  /*d560*/  PRMT R5, R0, 0x7604, R3 ;  /* 0x0000760400057816 */ /* 0x000fe20000000003 */
[----:B------:R-:W-:Y:S01]  /*d570*/  IMAD.U32 R35, RZ, RZ, UR4 ;  /* 0x00000004ff237e24 */ /* 0x000fe2000f8e00ff */
[----:B------:R-:W-:Y:S02]  /*d580*/  SHF.R.U32.HI R0, RZ, 0x8, R20 ;  /* 0x00000008ff007819 */ /* 0x000fe40000011614 */
[----:B------:R-:W-:Y:S02]  /*d590*/  PRMT R4, R9, 0x7604, R4 ;  /* 0x0000760409047816 */ /* 0x000fe40000000004 */
[----:B------:R-:W-:Y:S02]  /*d5a0*/  SHF.L.U32 R35, R35, 0x1f, RZ ;  /* 0x0000001f23237819 */ /* 0x000fe400000006ff */
[----:B------:R-:W-:Y:S02]  /*d5b0*/  LOP3.LUT R8, R20, 0xff, RZ, 0xc0, !PT ;  /* 0x000000ff14087812 */ /* 0x000fe400078ec0ff */
[----:B------:R-:W0:Y:S01]  /*d5c0*/  SYNCS.PHASECHK.TRANS64.TRYWAIT P0, [R22+URZ+0x38800], R35 ;  /* 0x03880023160075a7 */ /* 0x000e22000800017f */
[----:B------:R-:W-:-:S02]  /*d5d0*/  SHF.R.U32.HI R3, RZ, 0x8, R12 ;  /* 0x00000008ff037819 */ /* 0x000fc4000001160c */
[----:B------:R-:W-:Y:S02]  /*d5e0*/  LOP3.LUT R9, R0, 0xff, RZ, 0xc0, !PT ;  /* 0x000000ff00097812 */ /* 0x000fe400078ec0ff */
[----:B------:R-:W-:Y:S02]  /*d5f0*/  SHF.R.U32.HI R15, RZ, 0x8, R21 ;  /* 0x00000008ff0f7819 */ /* 0x000fe40000011615 */
[----:B------:R-:W-:Y:S02]  /*d600*/  LOP3.LUT R24, R12, 0xff, RZ, 0xc0, !PT ;  /* 0x000000ff0c187812 */ /* 0x000fe400078ec0ff */
[----:B------:R-:W-:Y:S02]  /*d610*/  LOP3.LUT R3, R3, 0xff, RZ, 0xc0, !PT ;  /* 0x000000ff03037812 */ /* 0x000fe400078ec0ff */
[----:B------:R-:W-:Y:S02]  /*d620*/  PRMT R9, R9, 0x7604, R8 ;  /* 0x0000760409097816 */ /* 0x000fe40000000008 */
[----:B------:R-:W-:-:S02]  /*d630*/  SHF.R.U32.HI R8, RZ, 0x8, R13 ;  /* 0x00000008ff087819 */ /* 0x000fc4000001160d */
[----:B--2---:R-:W-:Y:S02]  /*d640*/  LOP3.LUT R14, R21, 0xff, RZ, 0xc0, !PT ;  /* 0x000000ff150e7812 */ /* 0x004fe400078ec0ff */
[----:B------:R-:W-:Y:S02]  /*d650*/  LOP3.LUT R15, R15, 0xff, RZ, 0xc0, !PT ;  /* 0x000000ff0f0f7812 */ /* 0x000fe400078ec0ff */
[----:B------:R-:W-:Y:S02]  /*d660*/  SHF.R.U32.HI R0, RZ, 0x8, R6 ;  /* 0x00000008ff007819 */ /* 0x000fe40000011606 */
[----:B------:R-:W-:Y:S02]  /*d670*/  PRMT R27, R3, 0x7604, R24 ;  /* 0x00007604031b7816 */ /* 0x000fe40000000018 */
[----:B------:R-:W-:Y:S02]  /*d680*/  LOP3.LUT R3, R13, 0xff, RZ, 0xc0, !PT ;  /* 0x000000ff0d037812 */ /* 0x000fe400078ec0ff */
[----:B------:R-:W-:-:S02]  /*d690*/  LOP3.LUT R8, R8, 0xff, RZ, 0xc0, !PT ;  /* 0x000000ff08087812 */ /* 0x000fc400078ec0ff */
[----:B------:R-:W-:Y:S02]  /*d6a0*/  PRMT R14, R15, 0x7604, R14 ;  /* 0x000076040f0e7816 */ /* 0x000fe4000000000e */
[----:B------:R-:W-:Y:S02]  /*d6b0*/  LOP3.LUT R15, R6, 0xff, RZ, 0xc0, !PT ;  /* 0x000000ff060f7812 */ /* 0x000fe400078ec0ff */
[----:B------:R-:W-:Y:S02]  /*d6c0*/  LOP3.LUT R0, R0, 0xff, RZ, 0xc0, !PT ;  /* 0x000000ff00007812 */ /* 0x000fe400078ec0ff */
[----:B------:R-:W-:Y:S02]  /*d6d0*/  PRMT R8, R8, 0x7604, R3 ;  /* 0x0000760408087816 */ /* 0x000fe40000000003 */
[----:B------:R-:W-:Y:S02]  /*d6e0*/  SHF.R.U32.HI R3, RZ, 0x10, R11 ;  /* 0x00000010ff037819 */ /* 0x000fe4000001160b */
[----:B------:R-:W-:-:S02]  /*d6f0*/  SHF.R.U32.HI R25, RZ, 0x8, R7 ;  /* 0x00000008ff197819 */ /* 0x000fc40000011607 */
[----:B------:R-:W-:Y:S01]  /*d700*/  PRMT R31, R0, 0x7604, R15 ;  /* 0x00007604001f7816 */ /* 0x000fe2000000000f */
[----:B------:R-:W-:Y:S01]  /*d710*/  IMAD.U32 R3, R3, 0x10000, RZ ;  /* 0x0001000003037824 */ /* 0x000fe200078e00ff */
[----:B------:R-:W-:Y:S02]  /*d720*/  SHF.R.U32.HI R29, RZ, 0x10, R13 ;  /* 0x00000010ff1d7819 */ /* 0x000fe4000001160d */
[----:B------:R-:W-:Y:S02]  /*d730*/  SHF.R.U32.HI R15, RZ, 0x10, R21 ;  /* 0x00000010ff0f7819 */ /* 0x000fe40000011615 */
[----:B------:R-:W-:Y:S01]  /*d740*/  LOP3.LUT R24, R7, 0xff, RZ, 0xc0, !PT ;  /* 0x000000ff07187812 */ /* 0x000fe200078ec0ff */
[----:B------:R-:W-:Y:S01]  /*d750*/  IMAD.U32 R29, R29, 0x10000, RZ ;  /* 0x000100001d1d7824 */ /* 0x000fe200078e00ff */
[----:B------:R-:W-:Y:S02]  /*d760*/  LOP3.LUT R25, R25, 0xff, RZ, 0xc0, !PT ;  /* 0x000000ff19197812 */ /* 0x000fe400078ec0ff */
[----:B------:R-:W-:-:S02]  /*d770*/  SHF.R.U32.HI R33, RZ, 0x10, R7 ;  /* 0x00000010ff217819 */ /* 0x000fc40000011607 */
[----:B------:R-:W-:Y:S02]  /*d780*/  SHF.L.U32 R15, R15, 0x10, RZ ;  /* 0x000000100f0f7819 */ /* 0x000fe400000006ff */
[----:B------:R-:W-:Y:S01]  /*d790*/  PRMT R24, R25, 0x7604, R24 ;  /* 0x0000760419187816 */ /* 0x000fe20000000018 */
[----:B------:R-:W-:Y:S01]  /*d7a0*/  IMAD.U32 R33, R33, 0x10000, RZ ;  /* 0x0001000021217824 */ /* 0x000fe200078e00ff */
[----:B------:R-:W-:Y:S02]  /*d7b0*/  LOP3.LUT R5, R5, 0xff0000, R10, 0xf8, !PT ;  /* 0x00ff000005057812 */ /* 0x000fe400078ef80a */
[----:B------:R-:W-:Y:S02]  /*d7c0*/  LOP3.LUT R3, R4, 0xff0000, R3, 0xf8, !PT ;  /* 0x00ff000004037812 */ /* 0x000fe400078ef803 */
[----:B------:R-:W-:Y:S02]  /*d7d0*/  LOP3.LUT R25, R14, 0xff0000, R15, 0xf8, !PT ;  /* 0x00ff00000e197812 */ /* 0x000fe400078ef80f */
[----:B------:R-:W-:-:S02]  /*d7e0*/  VIMNMX R0, R26, 0x80, PT ;  /* 0x000000801a007848 */ /* 0x000fc40003fe0100 */
[----:B------:R-:W-:Y:S02]  /*d7f0*/  LOP3.LUT R29, R8, 0xff0000, R29, 0xf8, !PT ;  /* 0x00ff0000081d7812 */ /* 0x000fe400078ef81d */
[----:B------:R-:W-:Y:S02]  /*d800*/  LOP3.LUT R15, R9, 0xff0000, R20, 0xf8, !PT ;  /* 0x00ff0000090f7812 */ /* 0x000fe400078ef814 */
[----:B------:R-:W-:Y:S02]  /*d810*/  LOP3.LUT R27, R27, 0xff0000, R12, 0xf8, !PT ;  /* 0x00ff00001b1b7812 */ /* 0x000fe400078ef80c */
[----:B------:R-:W-:Y:S02]  /*d820*/  LOP3.LUT R9, R5, 0xff000000, R10, 0xf8, !PT ;  /* 0xff00000005097812 */ /* 0x000fe400078ef80a */
[----:B------:R-:W-:Y:S02]  /*d830*/  LOP3.LUT R10, R3, 0xff000000, R11, 0xf8, !PT ;  /* 0xff000000030a7812 */ /* 0x000fe400078ef80b */
[----:B------:R-:W-:-:S02]  /*d840*/  LOP3.LUT R33, R24, 0xff0000, R33, 0xf8, !PT ;  /* 0x00ff000018217812 */ /* 0x000fc400078ef821 */
[----:B------:R-:W-:Y:S02]  /*d850*/  ISETP.GE.AND P1, PT, R23, R0, PT ;  /* 0x000000001700720c */ /* 0x000fe40003f26270 */
[----:B------:R-:W-:Y:S02]  /*d860*/  LOP3.LUT R3, R15, 0xff000000, R20, 0xf8, !PT ;  /* 0xff0000000f037812 */ /* 0x000fe400078ef814 */
[----:B------:R-:W-:Y:S02]  /*d870*/  LOP3.LUT R8, R25, 0xff000000, R21, 0xf8, !PT ;  /* 0xff00000019087812 */ /* 0x000fe400078ef815 */
[----:B------:R-:W-:Y:S02]  /*d880*/  LOP3.LUT R12, R27, 0xff000000, R12, 0xf8, !PT ;  /* 0xff0000001b0c7812 */ /* 0x000fe400078ef80c */
[----:B------:R-:W-:Y:S02]  /*d890*/  LOP3.LUT R14, R29, 0xff000000, R13, 0xf8, !PT ;  /* 0xff0000001d0e7812 */ /* 0x000fe400078ef80d */
[----:B------:R-:W-:Y:S01]  /*d8a0*/  LOP3.LUT R11, R31, 0xff0000, R6, 0xf8, !PT ;  /* 0x00ff00001f0b7812 */ /* 0x000fe200078ef806 */
[----:B0-----:R-:W-:Y:S06]  /*d8b0*/  @!P0 BRA `(.L_x_452) ;  /* 0x0000019000ec8947 */ /* 0x001fec0003800000 */
.L_x_672:
[----:B------:R-:W-:Y:S05]  /*d8c0*/  BSYNC B1 ;  /* 0x0000000000017941 */ /* 0x000fea0003800000 */
.L_x_451:
[----:B------:R-:W-:Y:S01]  /*d8d0*/  BSSY B1, `(.L_x_453) ;  /* 0x00000c0000017945 */ /* 0x000fe20003800000 */
[----:B------:R-:W-:Y:S02]  /*d8e0*/  LOP3.LUT R11, R11, 0xff000000, R6, 0xf8, !PT ;  /* 0xff0000000b0b7812 */ /* 0x000fe400078ef806 */
[----:B------:R-:W-:Y:S01]  /*d8f0*/  LOP3.LUT R13, R33, 0xff000000, R7, 0xf8, !PT ;  /* 0xff000000210d7812 */ /* 0x000fe200078ef807 */
[----:B------:R-:W-:Y:S06]  /*d900*/  @P1 BRA `(.L_x_454) ;  /* 0x0000000800f01947 */ /* 0x000fec0003800000 */
[----:B------:R1:W5:Y:S01]  /*d910*/  LDL R41, [R1+0x34] ;  /* 0x0000340001297983 */ /* 0x0003620000100800 */
[----:B------:R-:W2:Y:S01]  /*d920*/  LDC R4, c[0x0][0x3f4] ;  /* 0x0000fd00ff047b82 */ /* 0x000ea20000000800 */
[----:B------:R-:W-:Y:S01]  /*d930*/  BSSY B2, `(.L_x_455) ;  /* 0x000005e000027945 */ /* 0x000fe20003800000 */
[-C--:B--2---:R-:W-:Y:S02]  /*d940*/  ISETP.GE.AND P0, PT, R18, R4.reuse, PT ;  /* 0x000000041200720c */ /* 0x084fe40003f06270 */
[----:B------:R-:W-:-:S11]  /*d950*/  ISETP.GE.AND P1, PT, R233, R4, PT ;  /* 0x00000004e900720c */ /* 0x000fd60003f26270 */
[----:B-1----:R-:W-:Y:S05]  /*d960*/  @P0 BRA `(.L_x_456) ;  /* 0x0000000400680947 */ /* 0x002fea0003800000 */
[----:B-----5:R-:W1:Y:S01]  /*d970*/  LDS.128 R4, [R41+0x20400] ;  /* 0x0204000029047984 */ /* 0x020e620000000c00 */
[----:B------:R-:W-:Y:S02]  /*d980*/  F2FP.F16.E4M3.UNPACK_B R29, R12 ;  /* 0x0000000cff1d723e */ /* 0x000fe400020006ff */
[----:B------:R-:W-:-:S03]  /*d990*/  F2FP.F16.E4M3.UNPACK_B R26, R9 ;  /* 0x00000009ff1a723e */ /* 0x000fc600020006ff */
[--C-:B------:R-:W-:Y:S02]  /*d9a0*/  HADD2.F32 R30, -RZ, R29.reuse.H1_H1 ;  /* 0x3000001dff1e7230 */ /* 0x100fe40000004100 */
[--C-:B------:R-:W-:Y:S02]  /*d9b0*/  HADD2.F32 R27, -RZ, R26.reuse.H1_H1 ;  /* 0x3000001aff1b7230 */ /* 0x100fe40000004100 */
[----:B------:R-:W-:Y:S02]  /*d9c0*/  HADD2.F32 R29, -RZ, R29.H0_H0 ;  /* 0x2000001dff1d7230 */ /* 0x000fe40000004100 */
[----:B------:R-:W-:Y:S01]  /*d9d0*/  HADD2.F32 R26, -RZ, R26.H0_H0 ;  /* 0x2000001aff1a7230 */ /* 0x000fe20000004100 */
[-C--:B-1----:R-:W-:Y:S02]  /*d9e0*/  F2FP.F16.E4M3.UNPACK_B R15, R4.reuse.H1 ;  /* 0x00000004ff0f723e */ /* 0x082fe400030006ff */
[-C--:B------:R-:W-:Y:S02]  /*d9f0*/  F2FP.F16.E4M3.UNPACK_B R21, R5.reuse ;  /* 0x00000005ff15723e */ /* 0x080fe400020006ff */
[----:B------:R-:W-:Y:S01]  /*da00*/  F2FP.F16.E4M3.UNPACK_B R24, R5.H1 ;  /* 0x00000005ff18723e */ /* 0x000fe200030006ff */
[--C-:B------:R-:W-:Y:S01]  /*da10*/  HADD2.F32 R20, -RZ, R15.reuse.H0_H0 ;  /* 0x2000000fff147230 */ /* 0x100fe20000004100 */
[----:B------:R-:W-:Y:S01]  /*da20*/  F2FP.F16.E4M3.UNPACK_B R4, R4 ;  /* 0x00000004ff04723e */ /* 0x000fe200020006ff */
[----:B------:R-:W-:Y:S01]  /*da30*/  HADD2.F32 R15, -RZ, R15.H1_H1 ;  /* 0x3000000fff0f7230 */ /* 0x000fe20000004100 */
[----:B------:R-:W-:-:S02]  /*da40*/  F2FP.F16.E4M3.UNPACK_B R25, R6 ;  /* 0x00000006ff19723e */ /* 0x000fc400020006ff */
[----:B------:R-:W-:Y:S02]  /*da50*/  F2FP.F16.E4M3.UNPACK_B R6, R6.H1 ;  /* 0x00000006ff06723e */ /* 0x000fe400030006ff */
[C---:B------:R-:W-:Y:S01]  /*da60*/  FMUL.FTZ R5, R15.reuse, R30 ;  /* 0x0000001e0f057220 */ /* 0x040fe20000410000 */
[----:B------:R-:W-:Y:S01]  /*da70*/  FMUL.FTZ R31, R15, R27 ;  /* 0x0000001b0f1f7220 */ /* 0x000fe20000410000 */
[----:B------:R-:W-:Y:S02]  /*da80*/  F2FP.F16.E4M3.UNPACK_B R15, R7 ;  /* 0x00000007ff0f723e */ /* 0x000fe400020006ff */
[C---:B------:R-:W-:Y:S01]  /*da90*/  FFMA.FTZ R33, R20.reuse, R27, -R5 ;  /* 0x0000001b14217223 */ /* 0x040fe20000010805 */
[--C-:B------:R-:W-:Y:S01]  /*daa0*/  HADD2.F32 R5, -RZ, R4.reuse.H1_H1 ;  /* 0x30000004ff057230 */ /* 0x100fe20000004100 */
[----:B------:R-:W-:Y:S01]  /*dab0*/  F2FP.F16.E4M3.UNPACK_B R27, R12.H1 ;  /* 0x0000000cff1b723e */ /* 0x000fe200030006ff */
[----:B------:R-:W-:Y:S01]  /*dac0*/  FFMA.FTZ R34, R20, R30, R31 ;  /* 0x0000001e14227223 */ /* 0x000fe2000001001f */
[----:B------:R-:W-:Y:S01]  /*dad0*/  HADD2.F32 R4, -RZ, R4.H0_H0 ;  /* 0x20000004ff047230 */ /* 0x000fe20000004100 */
[----:B------:R-:W-:Y:S01]  /*dae0*/  F2FP.F16.E4M3.UNPACK_B R20, R9.H1 ;  /* 0x00000009ff14723e */ /* 0x000fe200030006ff */
[C---:B------:R-:W-:Y:S01]  /*daf0*/  FMUL.FTZ R31, R5.reuse, R29 ;  /* 0x0000001d051f7220 */ /* 0x040fe20000410000 */
[----:B------:R-:W-:Y:S01]  /*db00*/  FMUL.FTZ R32, R5, R26 ;  /* 0x0000001a05207220 */ /* 0x000fe20000410000 */
[----:B------:R-:W-:Y:S01]  /*db10*/  HADD2.F32 R30, -RZ, R27.H1_H1 ;  /* 0x3000001bff1e7230 */ /* 0x000fe20000004100 */
[----:B------:R-:W-:Y:S01]  /*db20*/  F2FP.F16.E4M3.UNPACK_B R7, R7.H1 ;  /* 0x00000007ff07723e */ /* 0x000fe200030006ff */
[----:B------:R-:W-:-:S02]  /*db30*/  HADD2.F32 R5, -RZ, R24.H1_H1 ;  /* 0x30000018ff057230 */ /* 0x000fc40000004100 */
[C---:B------:R-:W-:Y:S01]  /*db40*/  FFMA.FTZ R31, R4.reuse, R26, -R31 ;  /* 0x0000001a041f7223 */ /* 0x040fe2000001081f */
[----:B------:R-:W-:Y:S01]  /*db50*/  FFMA.FTZ R32, R4, R29, R32 ;  /* 0x0000001d04207223 */ /* 0x000fe20000010020 */
[----:B------:R-:W-:Y:S02]  /*db60*/  HADD2.F32 R26, -RZ, R20.H1_H1 ;  /* 0x30000014ff1a7230 */ /* 0x000fe40000004100 */
[----:B------:R-:W-:Y:S02]  /*db70*/  HADD2.F32 R24, -RZ, R24.H0_H0 ;  /* 0x20000018ff187230 */ /* 0x000fe40000004100 */
[C---:B------:R-:W-:Y:S01]  /*db80*/  FMUL.FTZ R29, R5.reuse, R30 ;  /* 0x0000001e051d7220 */ /* 0x040fe20000410000 */
[----:B------:R-:W-:Y:S02]  /*db90*/  HADD2.F32 R27, -RZ, R27.H0_H0 ;  /* 0x2000001bff1b7230 */ /* 0x000fe40000004100 */
[----:B------:R-:W-:Y:S01]  /*dba0*/  FMUL.FTZ R5, R5, R26 ;  /* 0x0000001a05057220 */ /* 0x000fe20000410000 */
[----:B------:R-:W-:-:S02]  /*dbb0*/  HADD2.F32 R4, -RZ, R21.H1_H1 ;  /* 0x30000015ff047230 */ /* 0x000fc40000004100 */
[C---:B0-----:R-:W-:Y:S01]  /*dbc0*/  FFMA.FTZ R35, R24.reuse, R26, -R29 ;  /* 0x0000001a18237223 */ /* 0x041fe2000001081d */
[----:B------:R-:W-:Y:S01]  /*dbd0*/  HADD2.F32 R20, -RZ, R20.H0_H0 ;  /* 0x20000014ff147230 */ /* 0x000fe20000004100 */
[----:B------:R-:W-:Y:S01]  /*dbe0*/  F2FP.F16.E4M3.UNPACK_B R26, R14 ;  /* 0x0000000eff1a723e */ /* 0x000fe200020006ff */
[----:B------:R-:W-:Y:S02]  /*dbf0*/  HADD2.F32 R21, -RZ, R21.H0_H0 ;  /* 0x20000015ff157230 */ /* 0x000fe40000004100 */
[----:B------:R-:W-:Y:S01]  /*dc00*/  FFMA.FTZ R30, R24, R30, R5 ;  /* 0x0000001e181e7223 */ /* 0x000fe20000010005 */
[C---:B------:R-:W-:Y:S01]  /*dc10*/  FMUL.FTZ R36, R4.reuse, R27 ;  /* 0x0000001b04247220 */ /* 0x040fe20000410000 */
[----:B------:R-:W-:Y:S01]  /*dc20*/  F2FP.F16.E4M3.UNPACK_B R24, R10 ;  /* 0x0000000aff18723e */ /* 0x000fe200020006ff */
[-C--:B------:R-:W-:Y:S01]  /*dc30*/  FMUL.FTZ R4, R4, R20.reuse ;  /* 0x0000001404047220 */ /* 0x080fe20000410000 */
[----:B------:R-:W-:Y:S02]  /*dc40*/  HADD2.F32 R29, -RZ, R26.H1_H1 ;  /* 0x3000001aff1d7230 */ /* 0x000fe40000004100 */
[----:B------:R-:W-:Y:S01]  /*dc50*/  FFMA.FTZ R36, R21, R20, -R36 ;  /* 0x0000001415247223 */ /* 0x000fe20000010824 */
[----:B------:R-:W-:-:S02]  /*dc60*/  HADD2.F32 R5, -RZ, R6.H1_H1 ;  /* 0x30000006ff057230 */ /* 0x000fc40000004100 */
[----:B------:R-:W-:Y:S01]  /*dc70*/  FFMA.FTZ R27, R21, R27, R4 ;  /* 0x0000001b151b7223 */ /* 0x000fe20000010004 */
[----:B------:R-:W-:Y:S01]  /*dc80*/  HADD2.F32 R20, -RZ, R24.H1_H1 ;  /* 0x30000018ff147230 */ /* 0x000fe20000004100 */
[----:B------:R-:W-:Y:S01]  /*dc90*/  F2FP.SATFINITE.E4M3.F32.PACK_AB_MERGE_C R30, R30, R35, RZ ;  /* 0x000000231e1e723e */ /* 0x000fe200048070ff */
[----:B------:R-:W-:Y:S02]  /*dca0*/  HADD2.F32 R6, -RZ, R6.H0_H0 ;  /* 0x20000006ff067230 */ /* 0x000fe40000004100 */
[C---:B------:R-:W-:Y:S01]  /*dcb0*/  FMUL.FTZ R21, R5.reuse, R29 ;  /* 0x0000001d05157220 */ /* 0x040fe20000410000 */
[----:B------:R-:W-:Y:S02]  /*dcc0*/  HADD2.F32 R24, -RZ, R24.H0_H0 ;  /* 0x20000018ff187230 */ /* 0x000fe40000004100 */
[-C--:B------:R-:W-:Y:S01]  /*dcd0*/  FMUL.FTZ R39, R5, R20.reuse ;  /* 0x0000001405277220 */ /* 0x080fe20000410000 */
[----:B------:R-:W-:Y:S02]  /*dce0*/  HADD2.F32 R26, -RZ, R26.H0_H0 ;  /* 0x2000001aff1a7230 */ /* 0x000fe40000004100 */
[----:B------:R-:W-:Y:S01]  /*dcf0*/  FFMA.FTZ R37, R6, R20, -R21 ;  /* 0x0000001406257223 */ /* 0x000fe20000010815 */
[--C-:B------:R-:W-:Y:S01]  /*dd00*/  HADD2.F32 R4, -RZ, R25.reuse.H1_H1 ;  /* 0x30000019ff047230 */ /* 0x100fe20000004100 */
[----:B------:R-:W-:Y:S01]  /*dd10*/  F2FP.F16.E4M3.UNPACK_B R5, R10.H1 ;  /* 0x0000000aff05723e */ /* 0x000fe200030006ff */
[----:B------:R-:W-:-:S02]  /*dd20*/  HADD2.F32 R25, -RZ, R25.H0_H0 ;  /* 0x20000019ff197230 */ /* 0x000fc40000004100 */
[----:B------:R-:W-:Y:S01]  /*dd30*/  FFMA.FTZ R38, R6, R29, R39 ;  /* 0x0000001d06267223 */ /* 0x000fe20000010027 */
[C---:B------:R-:W-:Y:S01]  /*dd40*/  FMUL.FTZ R20, R4.reuse, R26 ;  /* 0x0000001a04147220 */ /* 0x040fe20000410000 */
[----:B------:R-:W-:Y:S01]  /*dd50*/  FMUL.FTZ R21, R4, R24 ;  /* 0x0000001804157220 */ /* 0x000fe20000410000 */
[----:B------:R-:W-:Y:S01]  /*dd60*/  F2FP.F16.E4M3.UNPACK_B R4, R14.H1 ;  /* 0x0000000eff04723e */ /* 0x000fe200030006ff */
[--C-:B------:R-:W-:Y:S02]  /*dd70*/  HADD2.F32 R6, -RZ, R5.reuse.H0_H0 ;  /* 0x20000005ff067230 */ /* 0x100fe40000004100 */
[C---:B------:R-:W-:Y:S01]  /*dd80*/  FFMA.FTZ R29, R25.reuse, R24, -R20 ;  /* 0x00000018191d7223 */ /* 0x040fe20000010814 */
[----:B------:R-:W-:Y:S02]  /*dd90*/  HADD2.F32 R20, -RZ, R5.H1_H1 ;  /* 0x30000005ff147230 */ /* 0x000fe40000004100 */
[----:B------:R-:W-:Y:S01]  /*dda0*/  FFMA.FTZ R26, R25, R26, R21 ;  /* 0x0000001a191a7223 */ /* 0x000fe20000010015 */
[----:B------:R-:W-:-:S02]  /*ddb0*/  HADD2.F32 R24, -RZ, R4.H1_H1 ;  /* 0x30000004ff187230 */ /* 0x000fc40000004100 */
[----:B------:R-:W-:Y:S02]  /*ddc0*/  HADD2.F32 R5, -RZ, R7.H1_H1 ;  /* 0x30000007ff057230 */ /* 0x000fe40000004100 */
[----:B------:R-:W-:Y:S02]  /*ddd0*/  HADD2.F32 R21, -RZ, R4.H0_H0 ;  /* 0x20000004ff157230 */ /* 0x000fe40000004100 */
[----:B------:R-:W-:Y:S02]  /*dde0*/  HADD2.F32 R4, -RZ, R15.H1_H1 ;  /* 0x3000000fff047230 */ /* 0x000fe40000004100 */
[C---:B------:R-:W-:Y:S01]  /*ddf0*/  FMUL.FTZ R42, R5.reuse, R24 ;  /* 0x00000018052a7220 */ /* 0x040fe20000410000 */
[----:B------:R-:W-:Y:S02]  /*de00*/  HADD2.F32 R7, -RZ, R7.H0_H0 ;  /* 0x20000007ff077230 */ /* 0x000fe40000004100 */
[----:B------:R-:W-:Y:S01]  /*de10*/  FMUL.FTZ R5, R5, R20 ;  /* 0x0000001405057220 */ /* 0x000fe20000410000 */
[----:B------:R-:W-:-:S02]  /*de20*/  HADD2.F32 R15, -RZ, R15.H0_H0 ;  /* 0x2000000fff0f7230 */ /* 0x000fc40000004100 */
[CC--:B------:R-:W-:Y:S01]  /*de30*/  FMUL.FTZ R40, R4.reuse, R21.reuse ;  /* 0x0000001504287220 */ /* 0x0c0fe20000410000 */
[----:B------:R-:W-:Y:S01]  /*de40*/  FMUL.FTZ R4, R4, R6 ;  /* 0x0000000604047220 */ /* 0x000fe20000410000 */
[C---:B------:R-:W-:Y:S01]  /*de50*/  FFMA.FTZ R42, R7.reuse, R20, -R42 ;  /* 0x00000014072a7223 */ /* 0x040fe2000001082a */
[----:B------:R-:W-:Y:S01]  /*de60*/  FFMA.FTZ R5, R7, R24, R5 ;  /* 0x0000001807057223 */ /* 0x000fe20000010005 */
[C---:B------:R-:W-:Y:S01]  /*de70*/  FFMA.FTZ R7, R15.reuse, R6, -R40 ;  /* 0x000000060f077223 */ /* 0x040fe20000010828 */
[----:B------:R-:W-:Y:S01]  /*de80*/  FFMA.FTZ R20, R15, R21, R4 ;  /* 0x000000150f147223 */ /* 0x000fe20000010004 */
[----:B------:R-:W-:Y:S02]  /*de90*/  F2FP.SATFINITE.E4M3.F32.PACK_AB_MERGE_C R4, R34, R33, RZ ;  /* 0x000000212204723e */ /* 0x000fe400048070ff */
[----:B------:R-:W-:Y:S02]  /*dea0*/  F2FP.SATFINITE.E4M3.F32.PACK_AB_MERGE_C R6, R38, R37, RZ ;  /* 0x000000252606723e */ /* 0x000fe400048070ff */
[----:B------:R-:W-:-:S02]  /*deb0*/  F2FP.SATFINITE.E4M3.F32.PACK_AB_MERGE_C R42, R5, R42, RZ ;  /* 0x0000002a052a723e */ /* 0x000fc400048070ff */
[----:B------:R-:W-:Y:S02]  /*dec0*/  F2FP.SATFINITE.E4M3.F32.PACK_AB_MERGE_C R4, R32, R31, R4 ;  /* 0x0000001f2004723e */ /* 0x000fe40004807004 */
[----:B------:R-:W-:Y:S02]  /*ded0*/  F2FP.SATFINITE.E4M3.F32.PACK_AB_MERGE_C R5, R27, R36, R30 ;  /* 0x000000241b05723e */ /* 0x000fe4000480701e */
[----:B------:R-:W-:Y:S02]  /*dee0*/  F2FP.SATFINITE.E4M3.F32.PACK_AB_MERGE_C R6, R26, R29, R6 ;  /* 0x0000001d1a06723e */ /* 0x000fe40004807006 */
[----:B------:R-:W-:-:S05]  /*def0*/  F2FP.SATFINITE.E4M3.F32.PACK_AB_MERGE_C R7, R20, R7, R42 ;  /* 0x000000071407723e */ /* 0x000fca000480702a */
[----:B------:R1:W-:Y:S02]  /*df00*/  STS.128 [R41+0x20400], R4 ;  /* 0x0204000429007388 */ /* 0x0003e40000000c00 */
.L_x_456:
[----:B------:R-:W-:Y:S05]  /*df10*/  BSYNC B2 ;  /* 0x0000000000027941 */ /* 0x000fea0003800000 */
.L_x_455:
[----:B------:R-:W-:Y:S05]  /*df20*/  @P1 BRA `(.L_x_454) ;  /* 0x0000000400681947 */ /* 0x000fea0003800000 */
[----:B-1---5:R-:W1:Y:S01]  /*df30*/  LDS.128 R4, [R41+0x24400] ;  /* 0x0244000029047984 */ /* 0x022e620000000c00 */
        /* <DEDUP_REMOVED lines=14> */
[CC--:B------:R-:W-:Y:S01]  /*e020*/  FMUL.FTZ R5, R15.reuse, R30.reuse ;  /* 0x0000001e0f057220 */ /* 0x0c0fe20000410000 */
        /* <DEDUP_REMOVED lines=46> */
[-C--:B------:R-:W-:Y:S01]  /*e310*/  FMUL.FTZ R21, R4, R24.reuse ;  /* 0x0000001804157220 */ /* 0x080fe20000410000 */
        /* <DEDUP_REMOVED lines=27> */
.L_x_454:
[----:B------:R-:W-:Y:S05]  /*e4d0*/  BSYNC B1 ;  /* 0x0000000000017941 */ /* 0x000fea0003800000 */
.L_x_453:
[----:B-12---:R-:W-:Y:S01]  /*e4e0*/  VIADD R4, R23, 0x20 ;  /* 0x0000002017047836 */ /* 0x006fe20000000000 */
[----:B------:R-:W-:Y:S04]  /*e4f0*/  BSSY B1, `(.L_x_457) ;  /* 0x00000bf000017945 */ /* 0x000fe80003800000 */
[----:B------:R-:W-:-:S13]  /*e500*/  ISETP.GE.AND P0, PT, R4, R0, PT ;  /* 0x000000000400720c */ /* 0x000fda0003f06270 */
[----:B------:R-:W-:Y:S05]  /*e510*/  @P0 BRA `(.L_x_458) ;  /* 0x0000000800f00947 */ /* 0x000fea0003800000 */
        /* <DEDUP_REMOVED lines=8> */
[-C--:B------:R-:W-:Y:S02]  /*e5a0*/  F2FP.F16.E4M3.UNPACK_B R30, R12.reuse ;  /* 0x0000000cff1e723e */ /* 0x080fe400020006ff */
[----:B------:R-:W-:Y:S01]  /*e5b0*/  F2FP.F16.E4M3.UNPACK_B R33, R12.H1 ;  /* 0x0000000cff21723e */ /* 0x000fe200030006ff */
[----:B------:R-:W-:Y:S01]  /*e5c0*/  HADD2.F32 R26, -RZ, R29.H1_H1 ;  /* 0x3000001dff1a7230 */ /* 0x000fe20000004100 */
[----:B------:R-:W-:Y:S01]  /*e5d0*/  F2FP.F16.E4M3.UNPACK_B R36, R14 ;  /* 0x0000000eff24723e */ /* 0x000fe200020006ff */
[----:B------:R-:W-:Y:S02]  /*e5e0*/  HADD2.F32 R32, -RZ, R30.H1_H1 ;  /* 0x3000001eff207230 */ /* 0x000fe40000004100 */
[----:B------:R-:W-:-:S02]  /*e5f0*/  HADD2.F32 R34, -RZ, R33.H1_H1 ;  /* 0x30000021ff227230 */ /* 0x000fc40000004100 */
[----:B0-----:R-:W-:Y:S02]  /*e600*/  HADD2.F32 R35, -RZ, R33.H0_H0 ;  /* 0x20000021ff237230 */ /* 0x001fe40000004100 */
[--C-:B------:R-:W-:Y:S02]  /*e610*/  HADD2.F32 R38, -RZ, R36.reuse.H1_H1 ;  /* 0x30000024ff267230 */ /* 0x100fe40000004100 */
[----:B------:R-:W-:Y:S01]  /*e620*/  HADD2.F32 R39, -RZ, R36.H0_H0 ;  /* 0x20000024ff277230 */ /* 0x000fe20000004100 */
[----:B------:R-:W-:-:S05]  /*e630*/  F2FP.F16.E4M3.UNPACK_B R36, R14.H1 ;  /* 0x0000000eff24723e */ /* 0x000fca00030006ff */
[----:B------:R-:W-:Y:S01]  /*e640*/  HADD2.F32 R41, -RZ, R36.H1_H1 ;  /* 0x30000024ff297230 */ /* 0x000fe20000004100 */
[-C--:B-1----:R-:W-:Y:S02]  /*e650*/  F2FP.F16.E4M3.UNPACK_B R15, R4.reuse.H1 ;  /* 0x00000004ff0f723e */ /* 0x082fe400030006ff */
[-C--:B------:R-:W-:Y:S02]  /*e660*/  F2FP.F16.E4M3.UNPACK_B R21, R5.reuse ;  /* 0x00000005ff15723e */ /* 0x080fe400020006ff */
[----:B------:R-:W-:Y:S01]  /*e670*/  F2FP.F16.E4M3.UNPACK_B R24, R5.H1 ;  /* 0x00000005ff18723e */ /* 0x000fe200030006ff */
[--C-:B------:R-:W-:Y:S01]  /*e680*/  HADD2.F32 R20, -RZ, R15.reuse.H0_H0 ;  /* 0x2000000fff147230 */ /* 0x100fe20000004100 */
[----:B------:R-:W-:Y:S01]  /*e690*/  F2FP.F16.E4M3.UNPACK_B R4, R4 ;  /* 0x00000004ff04723e */ /* 0x000fe200020006ff */
[----:B------:R-:W-:Y:S01]  /*e6a0*/  HADD2.F32 R15, -RZ, R15.H1_H1 ;  /* 0x3000000fff0f7230 */ /* 0x000fe20000004100 */
[-C--:B------:R-:W-:Y:S02]  /*e6b0*/  F2FP.F16.E4M3.UNPACK_B R25, R6.reuse ;  /* 0x00000006ff19723e */ /* 0x080fe400020006ff */
[----:B------:R-:W-:-:S02]  /*e6c0*/  F2FP.F16.E4M3.UNPACK_B R6, R6.H1 ;  /* 0x00000006ff06723e */ /* 0x000fc400030006ff */
[-C--:B------:R-:W-:Y:S01]  /*e6d0*/  FMUL.FTZ R5, R32, R15.reuse ;  /* 0x0000000f20057220 */ /* 0x080fe20000410000 */
[C---:B------:R-:W-:Y:S01]  /*e6e0*/  FMUL.FTZ R27, R26.reuse, R15 ;  /* 0x0000000f1a1b7220 */ /* 0x040fe20000410000 */
[----:B------:R-:W-:Y:S02]  /*e6f0*/  F2FP.F16.E4M3.UNPACK_B R15, R7 ;  /* 0x00000007ff0f723e */ /* 0x000fe400020006ff */
[-C--:B------:R-:W-:Y:S01]  /*e700*/  FFMA.FTZ R26, R26, R20.reuse, -R5 ;  /* 0x000000141a1a7223 */ /* 0x080fe20000010805 */
[----:B------:R-:W-:Y:S01]  /*e710*/  FFMA.FTZ R31, R32, R20, R27 ;  /* 0x00000014201f7223 */ /* 0x000fe2000001001b */
[----:B------:R-:W-:Y:S01]  /*e720*/  HADD2.F32 R32, -RZ, R30.H0_H0 ;  /* 0x2000001eff207230 */ /* 0x000fe20000004100 */
[----:B------:R-:W-:Y:S01]  /*e730*/  F2FP.F16.E4M3.UNPACK_B R30, R9.H1 ;  /* 0x00000009ff1e723e */ /* 0x000fe200030006ff */
[----:B------:R-:W-:Y:S01]  /*e740*/  HADD2.F32 R5, -RZ, R4.H1_H1 ;  /* 0x30000004ff057230 */ /* 0x000fe20000004100 */
[----:B------:R-:W-:Y:S01]  /*e750*/  F2FP.F16.E4M3.UNPACK_B R7, R7.H1 ;  /* 0x00000007ff07723e */ /* 0x000fe200030006ff */
[----:B------:R-:W-:-:S02]  /*e760*/  HADD2.F32 R20, -RZ, R29.H0_H0 ;  /* 0x2000001dff147230 */ /* 0x000fc40000004100 */
[----:B------:R-:W-:Y:S02]  /*e770*/  HADD2.F32 R4, -RZ, R4.H0_H0 ;  /* 0x20000004ff047230 */ /* 0x000fe40000004100 */
[-C--:B------:R-:W-:Y:S01]  /*e780*/  FMUL.FTZ R27, R32, R5.reuse ;  /* 0x00000005201b7220 */ /* 0x080fe20000410000 */
[----:B------:R-:W-:Y:S02]  /*e790*/  HADD2.F32 R33, -RZ, R30.H0_H0 ;  /* 0x2000001eff217230 */ /* 0x000fe40000004100 */
[C---:B------:R-:W-:Y:S01]  /*e7a0*/  FMUL.FTZ R29, R20.reuse, R5 ;  /* 0x00000005141d7220 */ /* 0x040fe20000410000 */
[--C-:B------:R-:W-:Y:S02]  /*e7b0*/  HADD2.F32 R5, -RZ, R24.reuse.H1_H1 ;  /* 0x30000018ff057230 */ /* 0x100fe40000004100 */
[-C--:B------:R-:W-:Y:S01]  /*e7c0*/  FFMA.FTZ R27, R20, R4.reuse, -R27 ;  /* 0x00000004141b7223 */ /* 0x080fe2000001081b */
[----:B------:R-:W-:Y:S02]  /*e7d0*/  HADD2.F32 R24, -RZ, R24.H0_H0 ;  /* 0x20000018ff187230 */ /* 0x000fe40000004100 */
[----:B------:R-:W-:Y:S01]  /*e7e0*/  FFMA.FTZ R20, R32, R4, R29 ;  /* 0x0000000420147223 */ /* 0x000fe2000001001d */
[----:B------:R-:W-:-:S02]  /*e7f0*/  HADD2.F32 R32, -RZ, R30.H1_H1 ;  /* 0x3000001eff207230 */ /* 0x000fc40000004100 */
[-C--:B------:R-:W-:Y:S01]  /*e800*/  FMUL.FTZ R29, R34, R5.reuse ;  /* 0x00000005221d7220 */ /* 0x080fe20000410000 */
[--C-:B------:R-:W-:Y:S02]  /*e810*/  HADD2.F32 R4, -RZ, R21.reuse.H1_H1 ;  /* 0x30000015ff047230 */ /* 0x100fe40000004100 */
[----:B------:R-:W-:Y:S02]  /*e820*/  HADD2.F32 R21, -RZ, R21.H0_H0 ;  /* 0x20000015ff157230 */ /* 0x000fe40000004100 */
[C---:B------:R-:W-:Y:S01]  /*e830*/  FMUL.FTZ R5, R32.reuse, R5 ;  /* 0x0000000520057220 */ /* 0x040fe20000410000 */
[----:B------:R-:W-:Y:S01]  /*e840*/  FFMA.FTZ R29, R32, R24, -R29 ;  /* 0x00000018201d7223 */ /* 0x000fe2000001081d */
[----:B------:R-:W-:Y:S01]  /*e850*/  FMUL.FTZ R30, R35, R4 ;  /* 0x00000004231e7220 */ /* 0x000fe20000410000 */
[----:B------:R-:W-:Y:S01]  /*e860*/  F2FP.F16.E4M3.UNPACK_B R32, R10 ;  /* 0x0000000aff20723e */ /* 0x000fe200020006ff */
[C---:B------:R-:W-:Y:S01]  /*e870*/  FMUL.FTZ R4, R33.reuse, R4 ;  /* 0x0000000421047220 */ /* 0x040fe20000410000 */
[----:B------:R-:W-:Y:S01]  /*e880*/  FFMA.FTZ R24, R34, R24, R5 ;  /* 0x0000001822187223 */ /* 0x000fe20000010005 */
[----:B------:R-:W-:Y:S01]  /*e890*/  FFMA.FTZ R30, R33, R21, -R30 ;  /* 0x00000015211e7223 */ /* 0x000fe2000001081e */
[----:B------:R-:W-:-:S02]  /*e8a0*/  HADD2.F32 R5, -RZ, R6.H1_H1 ;  /* 0x30000006ff057230 */ /* 0x000fc40000004100 */
[----:B------:R-:W-:Y:S01]  /*e8b0*/  FFMA.FTZ R21, R35, R21, R4 ;  /* 0x0000001523157223 */ /* 0x000fe20000010004 */
[----:B------:R-:W-:Y:S01]  /*e8c0*/  HADD2.F32 R34, -RZ, R32.H1_H1 ;  /* 0x30000020ff227230 */ /* 0x000fe20000004100 */
[----:B------:R-:W-:Y:S01]  /*e8d0*/  F2FP.F16.E4M3.UNPACK_B R35, R10.H1 ;  /* 0x0000000aff23723e */ /* 0x000fe200030006ff */
[--C-:B------:R-:W-:Y:S02]  /*e8e0*/  HADD2.F32 R4, -RZ, R25.reuse.H1_H1 ;  /* 0x30000019ff047230 */ /* 0x100fe40000004100 */
[-C--:B------:R-:W-:Y:S01]  /*e8f0*/  FMUL.FTZ R33, R38, R5.reuse ;  /* 0x0000000526217220 */ /* 0x080fe20000410000 */
[----:B------:R-:W-:Y:S02]  /*e900*/  HADD2.F32 R6, -RZ, R6.H0_H0 ;  /* 0x20000006ff067230 */ /* 0x000fe40000004100 */
[----:B------:R-:W-:Y:S01]  /*e910*/  FMUL.FTZ R5, R34, R5 ;  /* 0x0000000522057220 */ /* 0x000fe20000410000 */
[----:B------:R-:W-:Y:S02]  /*e920*/  HADD2.F32 R37, -RZ, R32.H0_H0 ;  /* 0x20000020ff257230 */ /* 0x000fe40000004100 */
[----:B------:R-:W-:Y:S01]  /*e930*/  FMUL.FTZ R32, R39, R4 ;  /* 0x0000000427207220 */ /* 0x000fe20000410000 */
[----:B------:R-:W-:-:S02]  /*e940*/  HADD2.F32 R25, -RZ, R25.H0_H0 ;  /* 0x20000019ff197230 */ /* 0x000fc40000004100 */
[-C--:B------:R-:W-:Y:S01]  /*e950*/  FFMA.FTZ R33, R34, R6.reuse, -R33 ;  /* 0x0000000622217223 */ /* 0x080fe20000010821 */
[----:B------:R-:W-:Y:S01]  /*e960*/  FFMA.FTZ R34, R38, R6, R5 ;  /* 0x0000000626227223 */ /* 0x000fe20000010005 */
[C---:B------:R-:W-:Y:S01]  /*e970*/  FMUL.FTZ R4, R37.reuse, R4 ;  /* 0x0000000425047220 */ /* 0x040fe20000410000 */
[----:B------:R-:W-:Y:S02]  /*e980*/  HADD2.F32 R5, -RZ, R7.H1_H1 ;  /* 0x30000007ff057230 */ /* 0x000fe40000004100 */
[-C--:B------:R-:W-:Y:S01]  /*e990*/  FFMA.FTZ R6, R37, R25.reuse, -R32 ;  /* 0x0000001925067223 */ /* 0x080fe20000010820 */
[----:B------:R-:W-:Y:S02]  /*e9a0*/  HADD2.F32 R37, -RZ, R35.H1_H1 ;  /* 0x30000023ff257230 */ /* 0x000fe40000004100 */
[----:B------:R-:W-:Y:S01]  /*e9b0*/  FFMA.FTZ R25, R39, R25, R4 ;  /* 0x0000001927197223 */ /* 0x000fe20000010004 */
[----:B------:R-:W-:Y:S02]  /*e9c0*/  HADD2.F32 R39, -RZ, R36.H0_H0 ;  /* 0x20000024ff277230 */ /* 0x000fe40000004100 */
[----:B------:R-:W-:Y:S01]  /*e9d0*/  FMUL.FTZ R36, R41, R5 ;  /* 0x0000000529247220 */ /* 0x000fe20000410000 */
[----:B------:R-:W-:-:S02]  /*e9e0*/  HADD2.F32 R4, -RZ, R15.H1_H1 ;  /* 0x3000000fff047230 */ /* 0x000fc40000004100 */
[----:B------:R-:W-:Y:S01]  /*e9f0*/  FMUL.FTZ R38, R37, R5 ;  /* 0x0000000525267220 */ /* 0x000fe20000410000 */
[----:B------:R-:W-:Y:S01]  /*ea00*/  HADD2.F32 R35, -RZ, R35.H0_H0 ;  /* 0x20000023ff237230 */ /* 0x000fe20000004100 */
[----:B------:R-:W-:Y:S01]  /*ea10*/  F2FP.SATFINITE.E4M3.F32.PACK_AB_MERGE_C R24, R24, R29, RZ ;  /* 0x0000001d1818723e */ /* 0x000fe200048070ff */
[----:B------:R-:W-:Y:S02]  /*ea20*/  HADD2.F32 R7, -RZ, R7.H0_H0 ;  /* 0x20000007ff077230 */ /* 0x000fe40000004100 */
[-C--:B------:R-:W-:Y:S01]  /*ea30*/  FMUL.FTZ R32, R39, R4.reuse ;  /* 0x0000000427207220 */ /* 0x080fe20000410000 */
[----:B------:R-:W-:Y:S02]  /*ea40*/  HADD2.F32 R15, -RZ, R15.H0_H0 ;  /* 0x2000000fff0f7230 */ /* 0x000fe40000004100 */
[----:B------:R-:W-:Y:S01]  /*ea50*/  FMUL.FTZ R4, R35, R4 ;  /* 0x0000000423047220 */ /* 0x000fe20000410000 */
[----:B------:R-:W-:Y:S01]  /*ea60*/  F2FP.SATFINITE.E4M3.F32.PACK_AB_MERGE_C R33, R34, R33, RZ ;  /* 0x000000212221723e */ /* 0x000fe200048070ff */
[-C--:B------:R-:W-:Y:S01]  /*ea70*/  FFMA.FTZ R36, R37, R7.reuse, -R36 ;  /* 0x0000000725247223 */ /* 0x080fe20000010824 */
[----:B------:R-:W-:Y:S01]  /*ea80*/  FFMA.FTZ R5, R41, R7, R38 ;  /* 0x0000000729057223 */ /* 0x000fe20000010026 */
[-C--:B------:R-:W-:Y:S01]  /*ea90*/  FFMA.FTZ R7, R35, R15.reuse, -R32 ;  /* 0x0000000f23077223 */ /* 0x080fe20000010820 */
[----:B------:R-:W-:Y:S01]  /*eaa0*/  FFMA.FTZ R32, R39, R15, R4 ;  /* 0x0000000f27207223 */ /* 0x000fe20000010004 */
[----:B------:R-:W-:-:S02]  /*eab0*/  F2FP.SATFINITE.E4M3.F32.PACK_AB_MERGE_C R4, R31, R26, RZ ;  /* 0x0000001a1f04723e */ /* 0x000fc400048070ff */
[----:B------:R-:W-:Y:S02]  /*eac0*/  F2FP.SATFINITE.E4M3.F32.PACK_AB_MERGE_C R36, R5, R36, RZ ;  /* 0x000000240524723e */ /* 0x000fe400048070ff */
[----:B------:R-:W-:Y:S02]  /*ead0*/  F2FP.SATFINITE.E4M3.F32.PACK_AB_MERGE_C R4, R20, R27, R4 ;  /* 0x0000001b1404723e */ /* 0x000fe40004807004 */
[----:B------:R-:W-:Y:S02]  /*eae0*/  F2FP.SATFINITE.E4M3.F32.PACK_AB_MERGE_C R5, R21, R30, R24 ;  /* 0x0000001e1505723e */ /* 0x000fe40004807018 */
[----:B------:R-:W-:Y:S02]  /*eaf0*/  F2FP.SATFINITE.E4M3.F32.PACK_AB_MERGE_C R6, R25, R6, R33 ;  /* 0x000000061906723e */ /* 0x000fe40004807021 */
[----:B------:R-:W-:-:S05]  /*eb00*/  F2FP.SATFINITE.E4M3.F32.PACK_AB_MERGE_C R7, R32, R7, R36 ;  /* 0x000000072007723e */ /* 0x000fca0004807024 */
[----:B------:R1:W-:Y:S02]  /*eb10*/  STS.128 [R40+0x21400], R4 ;  /* 0x0214000428007388 */ /* 0x0003e40000000c00 */
.L_x_460:
[----:B------:R-:W-:Y:S05]  /*eb20*/  BSYNC B2 ;  /* 0x0000000000027941 */ /* 0x000fea0003800000 */
.L_x_459:
[----:B------:R-:W-:Y:S05]  /*eb30*/  @P1 BRA `(.L_x_458) ;  /* 0x0000000400681947 */ /* 0x000fea0003800000 */
[----:B-1---5:R-:W1:Y:S01]  /*eb40*/  LDS.128 R4, [R40+0x25400] ;  /* 0x0254000028047984 */ /* 0x022e620000000c00 */
        /* <DEDUP_REMOVED lines=89> */
.L_x_458:
[----:B------:R-:W-:Y:S05]  /*f0e0*/  BSYNC B1 ;  /* 0x0000000000017941 */ /* 0x000fea0003800000 */
.L_x_457:
[----:B-12---:R-:W-:Y:S01]  /*f0f0*/  IADD3 R4, R23, 0x40, RZ ;  /* 0x0000004017047810 */ /* 0x006fe20007ffe0ff */
[----:B------:R-:W-:Y:S03]  /*f100*/  BSSY B1, `(.L_x_461) ;  /* 0x00000bf000017945 */ /* 0x000fe60003800000 */
[----:B------:R-:W-:-:S13]  /*f110*/  ISETP.GE.AND P0, PT, R4, R0, PT ;  /* 0x000000000400720c */ /* 0x000fda0003f06270 */
[----:B------:R-:W-:Y:S05]  /*f120*/  @P0 BRA `(.L_x_462) ;  /* 0x0000000800f00947 */ /* 0x000fea0003800000 */
[----:B-----5:R1:W5:Y:S01]  /*f130*/  LDL R40, [R1+0x34] ;  /* 0x0000340001287983 */ /* 0x0203620000100800 */
        /* <DEDUP_REMOVED lines=95> */
.L_x_464:
[----:B------:R-:W-:Y:S05]  /*f730*/  BSYNC B2 ;  /* 0x0000000000027941 */ /* 0x000fea0003800000 */
.L_x_463:
        /* <DEDUP_REMOVED lines=91> */
.L_x_462:
[----:B------:R-:W-:Y:S05]  /*fcf0*/  BSYNC B1 ;  /* 0x0000000000017941 */ /* 0x000fea0003800000 */
.L_x_461:
[----:B-12---:R-:W-:-:S05]  /*fd00*/  VIADD R4, R23, 0x60 ;  /* 0x0000006017047836 */ /* 0x006fca0000000000 */
        /* <DEDUP_REMOVED lines=10> */
[----:B------:R-:W-:Y:S02]  /*fdb0*/  F2FP.F16.E4M3.UNPACK_B R29, R9 ;  /* 0x00000009ff1d723e */ /* 0x000fe400020006ff */
[-C--:B------:R-:W-:Y:S01]  /*fdc0*/  F2FP.F16.E4M3.UNPACK_B R34, R14.reuse ;  /* 0x0000000eff22723e */ /* 0x080fe200020006ff */
[--C-:B------:R-:W-:Y:S01]  /*fdd0*/  HADD2.F32 R31, -RZ, R30.reuse.H1_H1 ;  /* 0x3000001eff1f7230 */ /* 0x100fe20000004100 */
[----:B------:R-:W-:Y:S01]  /*fde0*/  F2FP.F16.E4M3.UNPACK_B R14, R14.H1 ;  /* 0x0000000eff0e723e */ /* 0x000fe200030006ff */
[----:B------:R-:W-:Y:S02]  /*fdf0*/  HADD2.F32 R27, -RZ, R29.H1_H1 ;  /* 0x3000001dff1b7230 */ /* 0x000fe40000004100 */
[----:B------:R-:W-:-:S02]  /*fe00*/  HADD2.F32 R32, -RZ, R30.H0_H0 ;  /* 0x2000001eff207230 */ /* 0x000fc40000004100 */
[----:B------:R-:W-:Y:S01]  /*fe10*/  HADD2.F32 R30, -RZ, R29.H0_H0 ;  /* 0x2000001dff1e7230 */ /* 0x000fe20000004100 */
[----:B------:R-:W-:Y:S01]  /*fe20*/  F2FP.F16.E4M3.UNPACK_B R29, R9.H1 ;  /* 0x00000009ff1d723e */ /* 0x000fe200030006ff */
[--C-:B------:R-:W-:Y:S02]  /*fe30*/  HADD2.F32 R36, -RZ, R34.reuse.H1_H1 ;  /* 0x30000022ff247230 */ /* 0x100fe40000004100 */
[----:B0-----:R-:W-:Y:S02]  /*fe40*/  HADD2.F32 R35, -RZ, R34.H0_H0 ;  /* 0x20000022ff237230 */ /* 0x001fe40000004100 */
[----:B------:R-:W-:Y:S01]  /*fe50*/  HADD2.F32 R37, -RZ, R14.H1_H1 ;  /* 0x3000000eff257230 */ /* 0x000fe20000004100 */
[----:B-1----:R-:W-:Y:S02]  /*fe60*/  F2FP.F16.E4M3.UNPACK_B R0, R4.H1 ;  /* 0x00000004ff00723e */ /* 0x002fe400030006ff */
[-C--:B------:R-:W-:Y:S02]  /*fe70*/  F2FP.F16.E4M3.UNPACK_B R21, R6.reuse ;  /* 0x00000006ff15723e */ /* 0x080fe400020006ff */
[----:B------:R-:W-:Y:S01]  /*fe80*/  F2FP.F16.E4M3.UNPACK_B R24, R6.H1 ;  /* 0x00000006ff18723e */ /* 0x000fe200030006ff */
[--C-:B------:R-:W-:Y:S01]  /*fe90*/  HADD2.F32 R15, -RZ, R0.reuse.H0_H0 ;  /* 0x20000000ff0f7230 */ /* 0x100fe20000004100 */
[----:B------:R-:W-:Y:S01]  /*fea0*/  F2FP.F16.E4M3.UNPACK_B R4, R4 ;  /* 0x00000004ff04723e */ /* 0x000fe200020006ff */
[----:B------:R-:W-:Y:S01]  /*feb0*/  HADD2.F32 R0, -RZ, R0.H1_H1 ;  /* 0x30000000ff007230 */ /* 0x000fe20000004100 */
[----:B------:R-:W-:-:S02]  /*fec0*/  F2FP.F16.E4M3.UNPACK_B R20, R5 ;  /* 0x00000005ff14723e */ /* 0x000fc400020006ff */
[----:B------:R-:W-:Y:S02]  /*fed0*/  F2FP.F16.E4M3.UNPACK_B R5, R5.H1 ;  /* 0x00000005ff05723e */ /* 0x000fe400030006ff */
[-C--:B------:R-:W-:Y:S01]  /*fee0*/  FMUL.FTZ R6, R31, R0.reuse ;  /* 0x000000001f067220 */ /* 0x080fe20000410000 */
[C---:B------:R-:W-:Y:S01]  /*fef0*/  FMUL.FTZ R0, R27.reuse, R0 ;  /* 0x000000001b007220 */ /* 0x040fe20000410000 */
[----:B------:R-:W-:Y:S02]  /*ff00*/  F2FP.F16.E4M3.UNPACK_B R25, R7 ;  /* 0x00000007ff19723e */ /* 0x000fe400020006ff */
[-C--:B------:R-:W-:Y:S01]  /*ff10*/  FFMA.FTZ R26, R27, R15.reuse, -R6 ;  /* 0x0000000f1b1a7223 */ /* 0x080fe20000010806 */
[----:B------:R-:W-:Y:S01]  /*ff20*/  FFMA.FTZ R27, R31, R15, R0 ;  /* 0x0000000f1f1b7223 */ /* 0x000fe20000010000 */
[--C-:B------:R-:W-:Y:S01]  /*ff30*/  HADD2.F32 R0, -RZ, R4.reuse.H1_H1 ;  /* 0x30000004ff007230 */ /* 0x100fe20000004100 */
[----:B------:R-:W-:Y:S01]  /*ff40*/  F2FP.F16.E4M3.UNPACK_B R31, R12.H1 ;  /* 0x0000000cff1f723e */ /* 0x000fe200030006ff */
[----:B------:R-:W-:Y:S01]  /*ff50*/  HADD2.F32 R4, -RZ, R4.H0_H0 ;  /* 0x20000004ff047230 */ /* 0x000fe20000004100 */
[----:B------:R-:W-:Y:S01]  /*ff60*/  F2FP.F16.E4M3.UNPACK_B R7, R7.H1 ;  /* 0x00000007ff07723e */ /* 0x000fe200030006ff */
[----:B------:R-:W-:-:S02]  /*ff70*/  HADD2.F32 R6, -RZ, R5.H1_H1 ;  /* 0x30000005ff067230 */ /* 0x000fc40000004100 */
[-C--:B------:R-:W-:Y:S01]  /*ff80*/  FMUL.FTZ R15, R30, R0.reuse ;  /* 0x000000001e0f7220 */ /* 0x080fe20000410000 */
[C---:B------:R-:W-:Y:S01]  /*ff90*/  FMUL.FTZ R9, R32.reuse, R0 ;  /* 0x0000000020097220 */ /* 0x040fe20000410000 */
[----:B------:R-:W-:Y:S02]  /*ffa0*/  HADD2.F32 R33, -RZ, R31.H1_H1 ;  /* 0x3000001fff217230 */ /* 0x000fe40000004100 */
[-C--:B------:R-:W-:Y:S01]  /*ffb0*/  FFMA.FTZ R12, R32, R4.reuse, R15 ;  /* 0x00000004200c7223 */ /* 0x080fe2000001000f */
[----:B------:R-:W-:Y:S02]  /*ffc0*/  HADD2.F32 R15, -RZ, R29.H1_H1 ;  /* 0x3000001dff0f7230 */ /* 0x000fe40000004100 */
[----:B------:R-:W-:Y:S01]  /*ffd0*/  FFMA.FTZ R9, R30, R4, -R9 ;  /* 0x000000041e097223 */ /* 0x000fe20000010809 */
[----:B------:R-:W-:Y:S02]  /*ffe0*/  HADD2.F32 R5, -RZ, R5.H0_H0 ;  /* 0x20000005ff057230 */ /* 0x000fe40000004100 */
[----:B------:R-:W-:Y:S01]  /*fff0*/  FMUL.FTZ R4, R33, R6 ;  /* 0x0000000621047220 */ /* 0x000fe20000410000 */
[----:B------:R-:W-:-:S02]  /*10000*/  HADD2.F32 R32, -RZ, R31.H0_H0 ;  /* 0x2000001fff207230 */ /* 0x000fc40000004100 */
[C---:B------:R-:W-:Y:S01]  /*10010*/  FMUL.FTZ R30, R15.reuse, R6 ;  /* 0x000000060f1e7220 */ /* 0x040fe20000410000 */
[--C-:B------:R-:W-:Y:S02]  /*10020*/  HADD2.F32 R0, -RZ, R20.reuse.H1_H1 ;  /* 0x30000014ff007230 */ /* 0x100fe40000004100 */
[-C--:B------:R-:W-:Y:S01]  /*10030*/  FFMA.FTZ R6, R15, R5.reuse, -R4 ;  /* 0x000000050f067223 */ /* 0x080fe20000010804 */
[----:B------:R-:W-:Y:S02]  /*10040*/  HADD2.F32 R4, -RZ, R29.H0_H0 ;  /* 0x2000001dff047230 */ /* 0x000fe40000004100 */
[----:B------:R-:W-:Y:S01]  /*10050*/  FFMA.FTZ R31, R33, R5, R30 ;  /* 0x00000005211f7223 */ /* 0x000fe2000001001e */
[----:B------:R-:W-:Y:S02]  /*10060*/  HADD2.F32 R20, -RZ, R20.H0_H0 ;  /* 0x20000014ff147230 */ /* 0x000fe40000004100 */
[----:B------:R-:W-:Y:S01]  /*10070*/  FMUL.FTZ R15, R32, R0 ;  /* 0x00000000200f7220 */ /* 0x000fe20000410000 */
[----:B------:R-:W-:Y:S01]  /*10080*/  F2FP.F16.E4M3.UNPACK_B R30, R10 ;  /* 0x0000000aff1e723e */ /* 0x000fe200020006ff */
[----:B------:R-:W-:Y:S01]  /*10090*/  FMUL.FTZ R29, R4, R0 ;  /* 0x00000000041d7220 */ /* 0x000fe20000410000 */
[----:B------:R-:W-:-:S02]  /*100a0*/  HADD2.F32 R0, -RZ, R21.H1_H1 ;  /* 0x30000015ff007230 */ /* 0x000fc40000004100 */
[-C--:B------:R-:W-:Y:S01]  /*100b0*/  FFMA.FTZ R5, R4, R20.reuse, -R15 ;  /* 0x0000001404057223 */ /* 0x080fe2000001080f */
[----:B------:R-:W-:Y:S02]  /*100c0*/  HADD2.F32 R4, -RZ, R24.H1_H1 ;  /* 0x30000018ff047230 */ /* 0x000fe40000004100 */
[----:B------:R-:W-:Y:S01]  /*100d0*/  FFMA.FTZ R20, R32, R20, R29 ;  /* 0x0000001420147223 */ /* 0x000fe2000001001d */
[--C-:B------:R-:W-:Y:S01]  /*100e0*/  HADD2.F32 R32, -RZ, R30.reuse.H1_H1 ;  /* 0x3000001eff207230 */ /* 0x100fe20000004100 */
[----:B------:R-:W-:Y:S01]  /*100f0*/  F2FP.SATFINITE.E4M3.F32.PACK_AB_MERGE_C R6, R31, R6, RZ ;  /* 0x000000061f06723e */ /* 0x000fe200048070ff */
[----:B------:R-:W-:Y:S02]  /*10100*/  HADD2.F32 R33, -RZ, R30.H0_H0 ;  /* 0x2000001eff217230 */ /* 0x000fe40000004100 */
[-C--:B------:R-:W-:Y:S01]  /*10110*/  FMUL.FTZ R15, R36, R4.reuse ;  /* 0x00000004240f7220 */ /* 0x080fe20000410000 */
[----:B------:R-:W-:Y:S02]  /*10120*/  HADD2.F32 R24, -RZ, R24.H0_H0 ;  /* 0x20000018ff187230 */ /* 0x000fe40000004100 */
[----:B------:R-:W-:Y:S01]  /*10130*/  FMUL.FTZ R29, R32, R4 ;  /* 0x00000004201d7220 */ /* 0x000fe20000410000 */
[----:B------:R-:W-:-:S02]  /*10140*/  HADD2.F32 R21, -RZ, R21.H0_H0 ;  /* 0x20000015ff157230 */ /* 0x000fc40000004100 */
[----:B------:R-:W-:Y:S01]  /*10150*/  FMUL.FTZ R4, R35, R0 ;  /* 0x0000000023047220 */ /* 0x000fe20000410000 */
[----:B------:R-:W-:Y:S01]  /*10160*/  F2FP.F16.E4M3.UNPACK_B R30, R10.H1 ;  /* 0x0000000aff1e723e */ /* 0x000fe200030006ff */
[----:B------:R-:W-:Y:S01]  /*10170*/  FFMA.FTZ R15, R32, R24, -R15 ;  /* 0x00000018200f7223 */ /* 0x000fe2000001080f */
[C---:B------:R-:W-:Y:S01]  /*10180*/  FMUL.FTZ R0, R33.reuse, R0 ;  /* 0x0000000021007220 */ /* 0x040fe20000410000 */
[-C--:B------:R-:W-:Y:S01]  /*10190*/  FFMA.FTZ R10, R33, R21.reuse, -R4 ;  /* 0x00000015210a7223 */ /* 0x080fe20000010804 */
[----:B------:R-:W-:Y:S01]  /*101a0*/  FFMA.FTZ R24, R36, R24, R29 ;  /* 0x0000001824187223 */ /* 0x000fe2000001001d */
[----:B------:R-:W-:Y:S02]  /*101b0*/  HADD2.F32 R4, -RZ, R7.H1_H1 ;  /* 0x30000007ff047230 */ /* 0x000fe40000004100 */
[----:B------:R-:W-:Y:S01]  /*101c0*/  FFMA.FTZ R21, R35, R21, R0 ;  /* 0x0000001523157223 */ /* 0x000fe20000010000 */
[----:B------:R-:W-:Y:S01]  /*101d0*/  HADD2.F32 R29, -RZ, R30.H1_H1 ;  /* 0x3000001eff1d7230 */ /* 0x000fe20000004100 */
[----:B------:R-:W-:Y:S01]  /*101e0*/  F2FP.SATFINITE.E4M3.F32.PACK_AB_MERGE_C R5, R20, R5, R6 ;  /* 0x000000051405723e */ /* 0x000fe20004807006 */
[----:B------:R-:W-:-:S02]  /*101f0*/  HADD2.F32 R35, -RZ, R14.H0_H0 ;  /* 0x2000000eff237230 */ /* 0x000fc40000004100 */
[-C--:B------:R-:W-:Y:S01]  /*10200*/  FMUL.FTZ R14, R37, R4.reuse ;  /* 0x00000004250e7220 */ /* 0x080fe20000410000 */
[----:B------:R-:W-:Y:S01]  /*10210*/  HADD2.F32 R0, -RZ, R25.H1_H1 ;  /* 0x30000019ff007230 */ /* 0x000fe20000004100 */
[----:B------:R-:W-:Y:S01]  /*10220*/  F2FP.SATFINITE.E4M3.F32.PACK_AB_MERGE_C R15, R24, R15, RZ ;  /* 0x0000000f180f723e */ /* 0x000fe200048070ff */
[----:B------:R-:W-:Y:S02]  /*10230*/  HADD2.F32 R7, -RZ, R7.H0_H0 ;  /* 0x20000007ff077230 */ /* 0x000fe40000004100 */
[----:B------:R-:W-:Y:S02]  /*10240*/  HADD2.F32 R33, -RZ, R30.H0_H0 ;  /* 0x2000001eff217230 */ /* 0x000fe40000004100 */
[----:B------:R-:W-:Y:S01]  /*10250*/  FMUL.FTZ R30, R29, R4 ;  /* 0x000000041d1e7220 */ /* 0x000fe20000410000 */
[----:B------:R-:W-:Y:S02]  /*10260*/  HADD2.F32 R25, -RZ, R25.H0_H0 ;  /* 0x20000019ff197230 */ /* 0x000fe40000004100 */
[-C--:B------:R-:W-:Y:S01]  /*10270*/  FMUL.FTZ R4, R35, R0.reuse ;  /* 0x0000000023047220 */ /* 0x080fe20000410000 */
[-C--:B------:R-:W-:Y:S01]  /*10280*/  FFMA.FTZ R14, R29, R7.reuse, -R14 ;  /* 0x000000071d0e7223 */ /* 0x080fe2000001080e */
[----:B------:R-:W-:Y:S01]  /*10290*/  FMUL.FTZ R0, R33, R0 ;  /* 0x0000000021007220 */ /* 0x000fe20000410000 */
[----:B------:R-:W-:Y:S01]  /*102a0*/  FFMA.FTZ R29, R37, R7, R30 ;  /* 0x00000007251d7223 */ /* 0x000fe2000001001e */
[-C--:B------:R-:W-:Y:S01]  /*102b0*/  FFMA.FTZ R7, R33, R25.reuse, -R4 ;  /* 0x0000001921077223 */ /* 0x080fe20000010804 */
[----:B------:R-:W-:Y:S01]  /*102c0*/  F2FP.SATFINITE.E4M3.F32.PACK_AB_MERGE_C R4, R27, R26, RZ ;  /* 0x0000001a1b04723e */ /* 0x000fe200048070ff */
[----:B------:R-:W-:Y:S01]  /*102d0*/  FFMA.FTZ R0, R35, R25, R0 ;  /* 0x0000001923007223 */ /* 0x000fe20000010000 */
[----:B------:R-:W-:-:S02]  /*102e0*/  F2FP.SATFINITE.E4M3.F32.PACK_AB_MERGE_C R6, R21, R10, R15 ;  /* 0x0000000a1506723e */ /* 0x000fc4000480700f */
[----:B------:R-:W-:Y:S02]  /*102f0*/  F2FP.SATFINITE.E4M3.F32.PACK_AB_MERGE_C R14, R29, R14, RZ ;  /* 0x0000000e1d0e723e */ /* 0x000fe400048070ff */
[----:B------:R-:W-:Y:S02]  /*10300*/  F2FP.SATFINITE.E4M3.F32.PACK_AB_MERGE_C R4, R12, R9, R4 ;  /* 0x000000090c04723e */ /* 0x000fe40004807004 */
[----:B------:R-:W-:-:S05]  /*10310*/  F2FP.SATFINITE.E4M3.F32.PACK_AB_MERGE_C R7, R0, R7, R14 ;  /* 0x000000070007723e */ /* 0x000fca000480700e */
[----:B------:R1:W-:Y:S02]  /*10320*/  STS.128 [R38+0x23400], R4 ;  /* 0x0234000426007388 */ /* 0x0003e40000000c00 */
.L_x_467:
[----:B------:R-:W-:Y:S05]  /*10330*/  BSYNC B1 ;  /* 0x0000000000017941 */ /* 0x000fea0003800000 */
.L_x_466:
[----:B------:R-:W-:Y:S05]  /*10340*/  @P1 BRA `(.L_x_465) ;  /* 0x00000040000c1947 */ /* 0x000fea0003800000 */
[----:B-1---5:R-:W1:Y:S01]  /*10350*/  LDS.128 R4, [R38+0x27400] ;  /* 0x0274000026047984 */ /* 0x022e620000000c00 */
        /* <DEDUP_REMOVED lines=9> */
[----:B------:R-:W-:-:S04]  /*103f0*/  HADD2.F32 R34, -RZ, R29.H1_H1 ;  /* 0x3000001dff227230 */ /* 0x000fc80000004100 */
[----:B------:R-:W-:Y:S01]  /*10400*/  HADD2.F32 R30, -RZ, R21.H0_H0 ;  /* 0x20000015ff1e7230 */ /* 0x000fe20000004100 */
[-C--:B-1----:R-:W-:Y:S02]  /*10410*/  F2FP.F16.E4M3.UNPACK_B R0, R4.reuse.H1 ;  /* 0x00000004ff00723e */ /* 0x082fe400030006ff */
[----:B------:R-:W-:Y:S02]  /*10420*/  F2FP.F16.E4M3.UNPACK_B R4, R4 ;  /* 0x00000004ff04723e */ /* 0x000fe400020006ff */
[-C--:B------:R-:W-:Y:S01]  /*10430*/  F2FP.F16.E4M3.UNPACK_B R10, R5.reuse ;  /* 0x00000005ff0a723e */ /* 0x080fe200020006ff */
[--C-:B------:R-:W-:Y:S01]  /*10440*/  HADD2.F32 R9, -RZ, R0.reuse.H0_H0 ;  /* 0x20000000ff097230 */ /* 0x100fe20000004100 */
[----:B------:R-:W-:Y:S01]  /*10450*/  F2FP.F16.E4M3.UNPACK_B R5, R5.H1 ;  /* 0x00000005ff05723e */ /* 0x000fe200030006ff */
[----:B------:R-:W-:Y:S01]  /*10460*/  HADD2.F32 R0, -RZ, R0.H1_H1 ;  /* 0x30000000ff007230 */ /* 0x000fe20000004100 */
[-C--:B------:R-:W-:Y:S02]  /*10470*/  F2FP.F16.E4M3.UNPACK_B R12, R6.reuse ;  /* 0x00000006ff0c723e */ /* 0x080fe400020006ff */
[----:B------:R-:W-:Y:S01]  /*10480*/  F2FP.F16.E4M3.UNPACK_B R6, R6.H1 ;  /* 0x00000006ff06723e */ /* 0x000fe200030006ff */
[----:B------:R-:W-:-:S02]  /*10490*/  HADD2.F32 R3, -RZ, R5.H1_H1 ;  /* 0x30000005ff037230 */ /* 0x000fc40000004100 */
[-C--:B------:R-:W-:Y:S01]  /*104a0*/  FMUL.FTZ R20, R25, R0.reuse ;  /* 0x0000000019147220 */ /* 0x080fe20000410000 */
[C---:B------:R-:W-:Y:S01]  /*104b0*/  FMUL.FTZ R0, R15.reuse, R0 ;  /* 0x000000000f007220 */ /* 0x040fe20000410000 */
[----:B------:R-:W-:Y:S01]  /*104c0*/  HADD2.F32 R5, -RZ, R5.H0_H0 ;  /* 0x20000005ff057230 */ /* 0x000fe20000004100 */
[----:B------:R-:W-:Y:S01]  /*104d0*/  F2FP.F16.E4M3.UNPACK_B R14, R7 ;  /* 0x00000007ff0e723e */ /* 0x000fe200020006ff */
[-C--:B------:R-:W-:Y:S01]  /*104e0*/  FFMA.FTZ R20, R15, R9.reuse, -R20 ;  /* 0x000000090f147223 */ /* 0x080fe20000010814 */
[----:B------:R-:W-:Y:S01]  /*104f0*/  FFMA.FTZ R15, R25, R9, R0 ;  /* 0x00000009190f7223 */ /* 0x000fe20000010000 */
[--C-:B------:R-:W-:Y:S01]  /*10500*/  HADD2.F32 R0, -RZ, R4.reuse.H1_H1 ;  /* 0x30000004ff007230 */ /* 0x100fe20000004100 */
[----:B------:R-:W-:Y:S01]  /*10510*/  F2FP.F16.E4M3.UNPACK_B R25, R11.H1 ;  /* 0x0000000bff19723e */ /* 0x000fe200030006ff */
[----:B------:R-:W-:Y:S01]  /*10520*/  HADD2.F32 R4, -RZ, R4.H0_H0 ;  /* 0x20000004ff047230 */ /* 0x000fe20000004100 */
[----:B------:R-:W-:Y:S02]  /*10530*/  F2FP.F16.E4M3.UNPACK_B R7, R7.H1 ;  /* 0x00000007ff07723e */ /* 0x000fe400030006ff */
[-C--:B------:R-:W-:Y:S01]  /*10540*/  FMUL.FTZ R9, R26, R0.reuse ;  /* 0x000000001a097220 */ /* 0x080fe20000410000 */
[C---:B------:R-:W-:Y:S01]  /*10550*/  FMUL.FTZ R11, R24.reuse, R0 ;  /* 0x00000000180b7220 */ /* 0x040fe20000410000 */
[----:B------:R-:W-:Y:S01]  /*10560*/  HADD2.F32 R27, -RZ, R25.H1_H1 ;  /* 0x30000019ff1b7230 */ /* 0x000fe20000004100 */
[----:B------:R-:W-:Y:S01]  /*10570*/  F2FP.SATFINITE.E4M3.F32.PACK_AB_MERGE_C R15, R15, R20, RZ ;  /* 0x000000140f0f723e */ /* 0x000fe200048070ff */
[-C--:B------:R-:W-:Y:S01]  /*10580*/  FFMA.FTZ R9, R24, R4.reuse, -R9 ;  /* 0x0000000418097223 */ /* 0x080fe20000010809 */
[----:B------:R-:W-:Y:S01]  /*10590*/  FFMA.FTZ R4, R26, R4, R11 ;  /* 0x000000041a047223 */ /* 0x000fe2000001000b */
[----:B------:R-:W-:-:S02]  /*105a0*/  HADD2.F32 R11, -RZ, R21.H1_H1 ;  /* 0x30000015ff0b7230 */ /* 0x000fc40000004100 */
[-C--:B------:R-:W-:Y:S01]  /*105b0*/  FMUL.FTZ R24, R27, R3.reuse ;  /* 0x000000031b187220 */ /* 0x080fe20000410000 */
[----:B------:R-:W-:Y:S01]  /*105c0*/  HADD2.F32 R32, -RZ, R25.H0_H0 ;  /* 0x20000019ff207230 */ /* 0x000fe20000004100 */
[----:B------:R-:W-:Y:S01]  /*105d0*/  F2FP.F16.E4M3.UNPACK_B R25, R8 ;  /* 0x00000008ff19723e */ /* 0x000fe200020006ff */
[--C-:B------:R-:W-:Y:S02]  /*105e0*/  HADD2.F32 R0, -RZ, R10.reuse.H1_H1 ;  /* 0x3000000aff007230 */ /* 0x100fe40000004100 */
[C---:B------:R-:W-:Y:S01]  /*105f0*/  FMUL.FTZ R26, R11.reuse, R3 ;  /* 0x000000030b1a7220 */ /* 0x040fe20000410000 */
[----:B------:R-:W-:Y:S02]  /*10600*/  HADD2.F32 R10, -RZ, R10.H0_H0 ;  /* 0x2000000aff0a7230 */ /* 0x000fe40000004100 */
[----:B------:R-:W-:Y:S01]  /*10610*/  FFMA.FTZ R24, R11, R5, -R24 ;  /* 0x000000050b187223 */ /* 0x000fe20000010818 */
[----:B------:R-:W-:Y:S01]  /*10620*/  F2FP.SATFINITE.E4M3.F32.PACK_AB_MERGE_C R4, R4, R9, R15 ;  /* 0x000000090404723e */ /* 0x000fe2000480700f */
[-C--:B------:R-:W-:Y:S01]  /*10630*/  FMUL.FTZ R3, R32, R0.reuse ;  /* 0x0000000020037220 */ /* 0x080fe20000410000 */
[----:B------:R-:W-:Y:S01]  /*10640*/  FFMA.FTZ R21, R27, R5, R26 ;  /* 0x000000051b157223 */ /* 0x000fe2000001001a */
[----:B------:R-:W-:Y:S01]  /*10650*/  FMUL.FTZ R11, R30, R0 ;  /* 0x000000001e0b7220 */ /* 0x000fe20000410000 */
[----:B------:R-:W-:-:S02]  /*10660*/  HADD2.F32 R26, -RZ, R25.H1_H1 ;  /* 0x30000019ff1a7230 */ /* 0x000fc40000004100 */
[-C--:B------:R-:W-:Y:S01]  /*10670*/  FFMA.FTZ R5, R30, R10.reuse, -R3 ;  /* 0x0000000a1e057223 */ /* 0x080fe20000010803 */
[--C-:B------:R-:W-:Y:S02]  /*10680*/  HADD2.F32 R3, -RZ, R6.reuse.H1_H1 ;  /* 0x30000006ff037230 */ /* 0x100fe40000004100 */
[----:B------:R-:W-:Y:S01]  /*10690*/  FFMA.FTZ R10, R32, R10, R11 ;  /* 0x0000000a200a7223 */ /* 0x000fe2000001000b */
[----:B------:R-:W-:Y:S01]  /*106a0*/  HADD2.F32 R6, -RZ, R6.H0_H0 ;  /* 0x20000006ff067230 */ /* 0x000fe20000004100 */
[----:B------:R-:W-:Y:S01]  /*106b0*/  F2FP.SATFINITE.E4M3.F32.PACK_AB_MERGE_C R21, R21, R24, RZ ;  /* 0x000000181515723e */ /* 0x000fe200048070ff */
[----:B------:R-:W-:Y:S02]  /*106c0*/  HADD2.F32 R32, -RZ, R29.H0_H0 ;  /* 0x2000001dff207230 */ /* 0x000fe40000004100 */
[-C--:B------:R-:W-:Y:S01]  /*106d0*/  FMUL.FTZ R11, R34, R3.reuse ;  /* 0x00000003220b7220 */ /* 0x080fe20000410000 */
[----:B------:R-:W-:Y:S02]  /*106e0*/  HADD2.F32 R0, -RZ, R12.H1_H1 ;  /* 0x3000000cff007230 */ /* 0x000fe40000004100 */
[----:B------:R-:W-:Y:S01]  /*106f0*/  FMUL.FTZ R27, R26, R3 ;  /* 0x000000031a1b7220 */ /* 0x000fe20000410000 */
[----:B------:R-:W-:-:S02]  /*10700*/  HADD2.F32 R30, -RZ, R25.H0_H0 ;  /* 0x20000019ff1e7230 */ /* 0x000fc40000004100 */
[----:B------:R-:W-:Y:S01]  /*10710*/  FFMA.FTZ R25, R26, R6, -R11 ;  /* 0x000000061a197223 */ /* 0x000fe2000001080b */
[----:B------:R-:W-:Y:S02]  /*10720*/  HADD2.F32 R12, -RZ, R12.H0_H0 ;  /* 0x2000000cff0c7230 */ /* 0x000fe40000004100 */
[----:B------:R-:W-:Y:S01]  /*10730*/  FMUL.FTZ R3, R32, R0 ;  /* 0x0000000020037220 */ /* 0x000fe20000410000 */
[----:B------:R-:W-:Y:S01]  /*10740*/  F2FP.F16.E4M3.UNPACK_B R26, R8.H1 ;  /* 0x00000008ff1a723e */ /* 0x000fe200030006ff */
[----:B------:R-:W-:Y:S01]  /*10750*/  FFMA.FTZ R8, R34, R6, R27 ;  /* 0x0000000622087223 */ /* 0x000fe2000001001b */
[C---:B------:R-:W-:Y:S01]  /*10760*/  FMUL.FTZ R11, R30.reuse, R0 ;  /* 0x000000001e0b7220 */ /* 0x040fe20000410000 */
[----:B------:R-:W-:Y:S01]  /*10770*/  FFMA.FTZ R6, R30, R12, -R3 ;  /* 0x0000000c1e067223 */ /* 0x000fe20000010803 */
[----:B------:R-:W-:Y:S01]  /*10780*/  HADD2.F32 R29, -RZ, R13.H1_H1 ;  /* 0x3000000dff1d7230 */ /* 0x000fe20000004100 */
[----:B------:R-:W-:Y:S01]  /*10790*/  F2FP.SATFINITE.E4M3.F32.PACK_AB_MERGE_C R5, R10, R5, R21 ;  /* 0x000000050a05723e */ /* 0x000fe20004807015 */
[----:B------:R-:W-:-:S02]  /*107a0*/  HADD2.F32 R3, -RZ, R7.H1_H1 ;  /* 0x30000007ff037230 */ /* 0x000fc40000004100 */
[----:B------:R-:W-:Y:S01]  /*107b0*/  FFMA.FTZ R11, R32, R12, R11 ;  /* 0x0000000c200b7223 */ /* 0x000fe2000001000b */
[----:B------:R-:W-:Y:S01]  /*107c0*/  HADD2.F32 R27, -RZ, R26.H1_H1 ;  /* 0x3000001aff1b7230 */ /* 0x000fe20000004100 */
[----:B------:R-:W-:Y:S01]  /*107d0*/  F2FP.SATFINITE.E4M3.F32.PACK_AB_MERGE_C R8, R8, R25, RZ ;  /* 0x000000190808723e */ /* 0x000fe200048070ff */
[----:B------:R-:W-:Y:S02]  /*107e0*/  HADD2.F32 R32, -RZ, R13.H0_H0 ;  /* 0x2000000dff207230 */ /* 0x000fe40000004100 */
[----:B------:R-:W-:Y:S01]  /*107f0*/  FMUL.FTZ R12, R29, R3 ;  /* 0x000000031d0c7220 */ /* 0x000fe20000410000 */
[----:B------:R-:W-:Y:S01]  /*10800*/  HADD2.F32 R0, -RZ, R14.H1_H1 ;  /* 0x3000000eff007230 */ /* 0x000fe20000004100 */
[----:B------:R-:W-:Y:S01]  /*10810*/  F2FP.SATFINITE.E4M3.F32.PACK_AB_MERGE_C R6, R11, R6, R8 ;  /* 0x000000060b06723e */ /* 0x000fe20004807008 */
[----:B------:R-:W-:Y:S02]  /*10820*/  HADD2.F32 R7, -RZ, R7.H0_H0 ;  /* 0x20000007ff077230 */ /* 0x000fe40000004100 */
[----:B------:R-:W-:-:S02]  /*10830*/  HADD2.F32 R30, -RZ, R26.H0_H0 ;  /* 0x2000001aff1e7230 */ /* 0x000fc40000004100 */
[C---:B------:R-:W-:Y:S01]  /*10840*/  FMUL.FTZ R26, R27.reuse, R3 ;  /* 0x000000031b1a7220 */ /* 0x040fe20000410000 */
[----:B------:R-:W-:Y:S02]  /*10850*/  HADD2.F32 R14, -RZ, R14.H0_H0 ;  /* 0x2000000eff0e7230 */ /* 0x000fe40000004100 */
[-C--:B------:R-:W-:Y:S01]  /*10860*/  FMUL.FTZ R3, R32, R0.reuse ;  /* 0x0000000020037220 */ /* 0x080fe20000410000 */
[-C--:B------:R-:W-:Y:S01]  /*10870*/  FFMA.FTZ R12, R27, R7.reuse, -R12 ;  /* 0x000000071b0c7223 */ /* 0x080fe2000001080c */
[C---:B------:R-:W-:Y:S01]  /*10880*/  FMUL.FTZ R13, R30.reuse, R0 ;  /* 0x000000001e0d7220 */ /* 0x040fe20000410000 */
[----:B------:R-:W-:Y:S01]  /*10890*/  FFMA.FTZ R7, R29, R7, R26 ;  /* 0x000000071d077223 */ /* 0x000fe2000001001a */
[-C--:B------:R-:W-:Y:S02]  /*108a0*/  FFMA.FTZ R3, R30, R14.reuse, -R3 ;  /* 0x0000000e1e037223 */ /* 0x080fe40000010803 */
[----:B------:R-:W-:Y:S02]  /*108b0*/  FFMA.FTZ R14, R32, R14, R13 ;  /* 0x0000000e200e7223 */ /* 0x000fe4000001000d */
[----:B------:R-:W-:-:S04]  /*108c0*/  F2FP.SATFINITE.E4M3.F32.PACK_AB_MERGE_C R7, R7, R12, RZ ;  /* 0x0000000c0707723e */ /* 0x000fc800048070ff */
[----:B------:R-:W-:-:S05]  /*108d0*/  F2FP.SATFINITE.E4M3.F32.PACK_AB_MERGE_C R7, R14, R3, R7 ;  /* 0x000000030e07723e */ /* 0x000fca0004807007 */
[----:B------:R1:W-:Y:S01]  /*108e0*/  STS.128 [R38+0x27400], R4 ;  /* 0x0274000426007388 */ /* 0x0003e20000000c00 */
[----:B------:R-:W-:Y:S05]  /*108f0*/  BRA `(.L_x_465) ;  /* 0x0000003800a07947 */ /* 0x000fea0003800000 */
.L_x_447:
[----:B------:R-:W-:-:S03]  /*10900*/  UMOV UR4, 0xffffffff ;  /* 0xffffffff00047882 */ /* 0x000fc60000000000 */
[----:B------:R-:W-:Y:S05]  /*10910*/  BRA.DIV UR4, `(.L_x_468) ;  /* 0x0000016204e87947 */ /* 0x000fea000b800000 */
[----:B------:R0:W1:Y:S04]  /*10920*/  SHFL.IDX PT, R5, R24, RZ, 0x181f ;  /* 0x00181fff18057589 */ /* 0x00006800000e0000 */
[----:B------:R0:W2:Y:S04]  /*10930*/  SHFL.IDX PT, R14, R112, RZ, 0x181f ;  /* 0x00181fff700e7589 */ /* 0x0000a800000e0000 */
[----:B------:R0:W3:Y:S04]  /*10940*/  SHFL.IDX PT, R3, R26, RZ, 0x181f ;  /* 0x00181fff1a037589 */ /* 0x0000e800000e0000 */
[----:B------:R0:W4:Y:S02]  /*10950*/  SHFL.IDX PT, R7, R27, RZ, 0x181f ;  /* 0x00181fff1b077589 */ /* 0x00012400000e0000 */
.L_x_678:
[----:B------:R-:W-:Y:S01]  /*10960*/  ULDC UR4, c[0x0][0x448] ;  /* 0x0001120000047ab9 */ /* 0x000fe20000000800 */
[----:B------:R-:W-:Y:S01]  /*10970*/  BSSY B1, `(.L_x_469) ;  /* 0x0000012000017945 */ /* 0x000fe20003800000 */
[----:B------:R-:W-:Y:S01]  /*10980*/  IMAD R13, R118, UR4, RZ ;  /* 0x00000004760d7c24 */ /* 0x000fe2000f8e02ff */
[----:B0-----:R-:W-:Y:S02]  /*10990*/  CS2R R24, SRZ ;  /* 0x0000000000187805 */ /* 0x001fe4000001ff00 */
[----:B------:R-:W-:Y:S02]  /*109a0*/  CS2R R26, SRZ ;  /* 0x00000000001a7805 */ /* 0x000fe4000001ff00 */
[----:B------:R-:W-:Y:S02]  /*109b0*/  CS2R R8, SRZ ;  /* 0x0000000000087805 */ /* 0x000fe4000001ff00 */
[----:B------:R-:W-:Y:S02]  /*109c0*/  CS2R R10, SRZ ;  /* 0x00000000000a7805 */ /* 0x000fe4000001ff00 */
[----:B------:R-:W-:-:S13]  /*109d0*/  ISETP.GE.AND P0, PT, R6, R13, PT ;  /* 0x0000000d0600720c */ /* 0x000fda0003f06270 */
[----:B------:R-:W-:Y:S05]  /*109e0*/  @P0 BRA `(.L_x_470) ;  /* 0x0000000000280947 */ /* 0x000fea0003800000 */
[----:B------:R-:W-:Y:S01]  /*109f0*/  ULDC UR4, c[0x0][0x3f4] ;  /* 0x0000fd0000047ab9 */ /* 0x000fe20000000800 */
[C---:B-1----:R-:W-:Y:S02]  /*10a00*/  IADD3 R4, P0, R16.reuse, R5, RZ ;  /* 0x0000000510047210 */ /* 0x042fe40007f1e0ff */
[----:B------:R-:W-:Y:S02]  /*10a10*/  CS2R R24, SRZ ;  /* 0x0000000000187805 */ /* 0x000fe4000001ff00 */
[C---:B------:R-:W-:Y:S02]  /*10a20*/  ISETP.GE.AND P2, PT, R16.reuse, UR4, PT ;  /* 0x0000000410007c0c */ /* 0x040fe4000bf46270 */
[----:B--2---:R-:W-:Y:S01]  /*10a30*/  IADD3 R14, P1, R16, R14, RZ ;  /* 0x0000000e100e7210 */ /* 0x004fe20007f3e0ff */
[----:B---3--:R-:W-:-:S04]  /*10a40*/  IMAD.X R5, R3, 0x1, R17, P0 ;  /* 0x0000000103057824 */ /* 0x008fc800000e0611 */
[----:B----4-:R-:W-:-:S06]  /*10a50*/  IMAD.X R15, R7, 0x1, R17, P1 ;  /* 0x00000001070f7824 */ /* 0x010fcc00008e0611 */
[----:B------:R-:W-:Y:S05]  /*10a60*/  @P2 BRA `(.L_x_470) ;  /* 0x0000000000082947 */ /* 0x000fea0003800000 */
[----:B------:R0:W5:Y:S04]  /*10a70*/  LD.E.128 R24, desc[UR42][R4.64] ;  /* 0x0000002a04187980 */ /* 0x000168000c101d00 */
[----:B------:R0:W5:Y:S02]  /*10a80*/  LD.E.128 R8, desc[UR42][R14.64] ;  /* 0x0000002a0e087980 */ /* 0x000164000c101d00 */
.L_x_470:
[----:B------:R-:W-:Y:S05]  /*10a90*/  BSYNC B1 ;  /* 0x0000000000017941 */ /* 0x000fea0003800000 */
.L_x_469:
[----:B01----:R-:W2:Y:S01]  /*10aa0*/  LDL.LU R5, [R1+0x4] ;  /* 0x0000040001057983 */ /* 0x003ea20000300800 */
[----:B------:R-:W-:Y:S01]  /*10ab0*/  ULEA.HI UR4, UR45, UR45, URZ, 0x1 ;  /* 0x0000002d2d047291 */ /* 0x000fe2000f8f083f */
[----:B-----5:R-:W-:Y:S01]  /*10ac0*/  SHF.R.U32.HI R0, RZ, 0x8, R24 ;  /* 0x00000008ff007819 */ /* 0x020fe20000011618 */
[C---:B------:R-:W-:Y:S01]  /*10ad0*/  VIADD R34, R23.reuse, 0x20 ;  /* 0x0000002017227836 */ /* 0x040fe20000000000 */
[----:B---3--:R-:W-:Y:S01]  /*10ae0*/  LOP3.LUT R3, R24, 0xff, RZ, 0xc0, !PT ;  /* 0x000000ff18037812 */ /* 0x008fe200078ec0ff */
[----:B------:R-:W-:Y:S01]  /*10af0*/  ULOP3.LUT UR4, UR4, 0xfffffffe, URZ, 0xc0, !UPT ;  /* 0xfffffffe04047892 */ /* 0x000fe2000f8ec03f */
[----:B------:R-:W-:Y:S01]  /*10b00*/  LOP3.LUT R0, R0, 0xff, RZ, 0xc0, !PT ;  /* 0x000000ff00007812 */ /* 0x000fe200078ec0ff */
[----:B------:R-:W-:Y:S01]  /*10b10*/  VIADD R32, R23, 0x40 ;  /* 0x0000004017207836 */ /* 0x000fe20000000000 */
[----:B----4-:R-:W-:Y:S01]  /*10b20*/  SHF.R.U32.HI R7, RZ, 0x8, R25 ;  /* 0x00000008ff077819 */ /* 0x010fe20000011619 */
[----:B------:R-:W-:Y:S01]  /*10b30*/  UIADD3 UR4, UR45, -UR4, URZ ;  /* 0x800000042d047290 */ /* 0x000fe2000fffe03f */
[----:B------:R-:W-:Y:S01]  /*10b40*/  LOP3.LUT R4, R25, 0xff, RZ, 0xc0, !PT ;  /* 0x000000ff19047812 */ /* 0x000fe200078ec0ff */
[----:B------:R-:W-:Y:S01]  /*10b50*/  VIADD R30, R23, 0x60 ;  /* 0x00000060171e7836 */ /* 0x000fe20000000000 */
[----:B------:R-:W-:Y:S01]  /*10b60*/  LOP3.LUT R7, R7, 0xff, RZ, 0xc0, !PT ;  /* 0x000000ff07077812 */ /* 0x000fe200078ec0ff */
[----:B------:R-:W-:Y:S01]  /*10b70*/  BSSY B1, `(.L_x_471) ;  /* 0x000003f000017945 */ /* 0x000fe20003800000 */
[----:B--2---:R-:W-:-:S02]  /*10b80*/  LOP3.LUT R14, R8, 0xff, RZ, 0xc0, !PT ;  /* 0x000000ff080e7812 */ /* 0x004fc400078ec0ff */
[----:B------:R-:W-:Y:S02]  /*10b90*/  MOV R35, UR4 ;  /* 0x0000000400237c02 */ /* 0x000fe40008000f00 */
[----:B------:R-:W-:Y:S02]  /*10ba0*/  PRMT R4, R7, 0x7604, R4 ;  /* 0x0000760407047816 */ /* 0x000fe40000000004 */
[----:B------:R-:W-:Y:S02]  /*10bb0*/  SHF.L.U32 R35, R35, 0x1f, RZ ;  /* 0x0000001f23237819 */ /* 0x000fe400000006ff */
[----:B------:R-:W-:Y:S02]  /*10bc0*/  LOP3.LUT R6, R26, 0xff, RZ, 0xc0, !PT ;  /* 0x000000ff1a067812 */ /* 0x000fe400078ec0ff */
[----:B------:R-:W0:Y:S01]  /*10bd0*/  SYNCS.PHASECHK.TRANS64.TRYWAIT P4, [R22+URZ+0x38800], R35 ;  /* 0x03880023160075a7 */ /* 0x000e22000808017f */
[----:B------:R-:W-:Y:S02]  /*10be0*/  SHF.R.U32.HI R15, RZ, 0x8, R27 ;  /* 0x00000008ff0f7819 */ /* 0x000fe4000001161b */
[----:B------:R-:W-:-:S02]  /*10bf0*/  LOP3.LUT R12, R27, 0xff, RZ, 0xc0, !PT ;  /* 0x000000ff1b0c7812 */ /* 0x000fc400078ec0ff */
[----:B------:R-:W-:Y:S02]  /*10c00*/  LOP3.LUT R15, R15, 0xff, RZ, 0xc0, !PT ;  /* 0x000000ff0f0f7812 */ /* 0x000fe400078ec0ff */
[----:B------:R-:W-:Y:S02]  /*10c10*/  SHF.R.U32.HI R29, RZ, 0x10, R9 ;  /* 0x00000010ff1d7819 */ /* 0x000fe40000011609 */
[----:B------:R-:W-:Y:S02]  /*10c20*/  PRMT R12, R15, 0x7604, R12 ;  /* 0x000076040f0c7816 */ /* 0x000fe4000000000c */
[----:B------:R-:W-:Y:S01]  /*10c30*/  SHF.R.U32.HI R33, RZ, 0x10, R11 ;  /* 0x00000010ff217819 */ /* 0x000fe2000001160b */
[----:B------:R-:W-:-:S03]  /*10c40*/  IMAD.U32 R29, R29, 0x10000, RZ ;  /* 0x000100001d1d7824 */ /* 0x000fc600078e00ff */
[----:B------:R-:W-:Y:S01]  /*10c50*/  SHF.L.U32 R33, R33, 0x10, RZ ;  /* 0x0000001021217819 */ /* 0x000fe200000006ff */
[----:B------:R-:W-:Y:S01]  /*10c60*/  IMAD R20, R5, -0x80, R13 ;  /* 0xffffff8005147824 */ /* 0x000fe200078e020d */
[----:B------:R-:W-:Y:S02]  /*10c70*/  PRMT R5, R0, 0x7604, R3 ;  /* 0x0000760400057816 */ /* 0x000fe40000000003 */
[----:B------:R-:W-:Y:S02]  /*10c80*/  SHF.R.U32.HI R3, RZ, 0x8, R8 ;  /* 0x00000008ff037819 */ /* 0x000fe40000011608 */
[----:B------:R-:W-:Y:S02]  /*10c90*/  SHF.R.U32.HI R0, RZ, 0x8, R26 ;  /* 0x00000008ff007819 */ /* 0x000fe4000001161a */
[----:B------:R-:W-:Y:S02]  /*10ca0*/  LOP3.LUT R3, R3, 0xff, RZ, 0xc0, !PT ;  /* 0x000000ff03037812 */ /* 0x000fe400078ec0ff */
[----:B------:R-:W-:-:S02]  /*10cb0*/  LOP3.LUT R7, R0, 0xff, RZ, 0xc0, !PT ;  /* 0x000000ff00077812 */ /* 0x000fc400078ec0ff */
[----:B------:R-:W-:Y:S02]  /*10cc0*/  PRMT R21, R3, 0x7604, R14 ;  /* 0x0000760403157816 */ /* 0x000fe4000000000e */
[----:B------:R-:W1:Y:S01]  /*10cd0*/  LDC R3, c[0x0][0x3f4] ;  /* 0x0000fd00ff037b82 */ /* 0x000e620000000800 */
[----:B------:R-:W-:Y:S02]  /*10ce0*/  PRMT R13, R7, 0x7604, R6 ;  /* 0x00007604070d7816 */ /* 0x000fe40000000006 */
[----:B------:R-:W-:Y:S02]  /*10cf0*/  SHF.R.U32.HI R7, RZ, 0x8, R9 ;  /* 0x00000008ff077819 */ /* 0x000fe40000011609 */
[----:B------:R-:W-:Y:S02]  /*10d00*/  SHF.R.U32.HI R0, RZ, 0x8, R10 ;  /* 0x00000008ff007819 */ /* 0x000fe4000001160a */
[----:B------:R-:W-:Y:S02]  /*10d10*/  LOP3.LUT R6, R9, 0xff, RZ, 0xc0, !PT ;  /* 0x000000ff09067812 */ /* 0x000fe400078ec0ff */
[----:B------:R-:W-:-:S02]  /*10d20*/  LOP3.LUT R7, R7, 0xff, RZ, 0xc0, !PT ;  /* 0x000000ff07077812 */ /* 0x000fc400078ec0ff */
[----:B------:R-:W-:Y:S02]  /*10d30*/  LOP3.LUT R14, R10, 0xff, RZ, 0xc0, !PT ;  /* 0x000000ff0a0e7812 */ /* 0x000fe400078ec0ff */
[----:B------:R-:W-:Y:S02]  /*10d40*/  LOP3.LUT R15, R0, 0xff, RZ, 0xc0, !PT ;  /* 0x000000ff000f7812 */ /* 0x000fe400078ec0ff */
[----:B------:R-:W-:Y:S02]  /*10d50*/  PRMT R6, R7, 0x7604, R6 ;  /* 0x0000760407067816 */ /* 0x000fe40000000006 */
[----:B------:R-:W-:Y:S02]  /*10d60*/  SHF.R.U32.HI R7, RZ, 0x8, R11 ;  /* 0x00000008ff077819 */ /* 0x000fe4000001160b */
[----:B------:R-:W-:Y:S02]  /*10d70*/  PRMT R31, R15, 0x7604, R14 ;  /* 0x000076040f1f7816 */ /* 0x000fe4000000000e */
[----:B------:R-:W-:-:S02]  /*10d80*/  SHF.R.U32.HI R15, RZ, 0x10, R27 ;  /* 0x00000010ff0f7819 */ /* 0x000fc4000001161b */
[----:B------:R-:W-:Y:S02]  /*10d90*/  LOP3.LUT R0, R11, 0xff, RZ, 0xc0, !PT ;  /* 0x000000ff0b007812 */ /* 0x000fe400078ec0ff */
[----:B------:R-:W-:Y:S01]  /*10da0*/  LOP3.LUT R7, R7, 0xff, RZ, 0xc0, !PT ;  /* 0x000000ff07077812 */ /* 0x000fe200078ec0ff */
[----:B------:R-:W-:Y:S01]  /*10db0*/  IMAD.U32 R15, R15, 0x10000, RZ ;  /* 0x000100000f0f7824 */ /* 0x000fe200078e00ff */
[----:B------:R-:W-:Y:S02]  /*10dc0*/  SHF.R.U32.HI R14, RZ, 0x10, R25 ;  /* 0x00000010ff0e7819 */ /* 0x000fe40000011619 */
[----:B------:R-:W-:Y:S02]  /*10dd0*/  PRMT R0, R7, 0x7604, R0 ;  /* 0x0000760407007816 */ /* 0x000fe40000000000 */
[----:B-1----:R-:W-:Y:S01]  /*10de0*/  ISETP.GE.AND P0, PT, R16, R3, PT ;  /* 0x000000031000720c */ /* 0x002fe20003f06270 */
[----:B------:R-:W-:Y:S01]  /*10df0*/  IMAD.U32 R7, R14, 0x10000, RZ ;  /* 0x000100000e077824 */ /* 0x000fe200078e00ff */
[----:B------:R-:W-:-:S02]  /*10e00*/  VIMNMX R20, R20, 0x80, PT ;  /* 0x0000008014147848 */ /* 0x000fc40003fe0100 */
[----:B------:R-:W-:Y:S02]  /*10e10*/  LOP3.LUT R13, R13, 0xff0000, R26, 0xf8, !PT ;  /* 0x00ff00000d0d7812 */ /* 0x000fe400078ef81a */
[----:B------:R-:W-:Y:S02]  /*10e20*/  LOP3.LUT R15, R12, 0xff0000, R15, 0xf8, !PT ;  /* 0x00ff00000c0f7812 */ /* 0x000fe400078ef80f */
[----:B------:R-:W-:Y:S02]  /*10e30*/  LOP3.LUT R5, R5, 0xff0000, R24, 0xf8, !PT ;  /* 0x00ff000005057812 */ /* 0x000fe400078ef818 */
[----:B------:R-:W-:Y:S02]  /*10e40*/  LOP3.LUT R7, R4, 0xff0000, R7, 0xf8, !PT ;  /* 0x00ff000004077812 */ /* 0x000fe400078ef807 */
[----:B------:R-:W-:Y:S02]  /*10e50*/  LOP3.LUT R29, R6, 0xff0000, R29, 0xf8, !PT ;  /* 0x00ff0000061d7812 */ /* 0x000fe400078ef81d */
[----:B------:R-:W-:-:S02]  /*10e60*/  LOP3.LUT R33, R0, 0xff0000, R33, 0xf8, !PT ;  /* 0x00ff000000217812 */ /* 0x000fc400078ef821 */
[----:B------:R-:W-:Y:S02]  /*10e70*/  LOP3.LUT R21, R21, 0xff0000, R8, 0xf8, !PT ;  /* 0x00ff000015157812 */ /* 0x000fe400078ef808 */
[----:B------:R-:W-:Y:S02]  /*10e80*/  LOP3.LUT R31, R31, 0xff0000, R10, 0xf8, !PT ;  /* 0x00ff00001f1f7812 */ /* 0x000fe400078ef80a */
[-C--:B------:R-:W-:Y:S02]  /*10e90*/  ISETP.GE.OR P3, PT, R23, R20.reuse, P0 ;  /* 0x000000141700720c */ /* 0x080fe40000766670 */
[-C--:B------:R-:W-:Y:S02]  /*10ea0*/  ISETP.GE.OR P2, PT, R34, R20.reuse, P0 ;  /* 0x000000142200720c */ /* 0x080fe40000746670 */
[----:B------:R-:W-:Y:S02]  /*10eb0*/  ISETP.GE.OR P1, PT, R32, R20, P0 ;  /* 0x000000142000720c */ /* 0x000fe40000726670 */
[----:B------:R-:W-:-:S02]  /*10ec0*/  LOP3.LUT R12, R13, 0xff000000, R26, 0xf8, !PT ;  /* 0xff0000000d0c7812 */ /* 0x000fc400078ef81a */
[----:B------:R-:W-:Y:S02]  /*10ed0*/  LOP3.LUT R0, R5, 0xff000000, R24, 0xf8, !PT ;  /* 0xff00000005007812 */ /* 0x000fe400078ef818 */
[----:B------:R-:W-:Y:S02]  /*10ee0*/  ISETP.GE.OR P0, PT, R30, R20, P0 ;  /* 0x000000141e00720c */ /* 0x000fe40000706670 */
[----:B------:R-:W-:Y:S02]  /*10ef0*/  LOP3.LUT R26, R15, 0xff000000, R27, 0xf8, !PT ;  /* 0xff0000000f1a7812 */ /* 0x000fe400078ef81b */
[----:B------:R-:W-:Y:S02]  /*10f00*/  LOP3.LUT R24, R7, 0xff000000, R25, 0xf8, !PT ;  /* 0xff00000007187812 */ /* 0x000fe400078ef819 */
[----:B------:R-:W-:Y:S02]  /*10f10*/  LOP3.LUT R13, R21, 0xff000000, R8, 0xf8, !PT ;  /* 0xff000000150d7812 */ /* 0x000fe400078ef808 */
[----:B------:R-:W-:-:S02]  /*10f20*/  LOP3.LUT R14, R29, 0xff000000, R9, 0xf8, !PT ;  /* 0xff0000001d0e7812 */ /* 0x000fc400078ef809 */
[----:B------:R-:W-:Y:S02]  /*10f30*/  LOP3.LUT R15, R31, 0xff000000, R10, 0xf8, !PT ;  /* 0xff0000001f0f7812 */ /* 0x000fe400078ef80a */
[----:B------:R-:W-:Y:S01]  /*10f40*/  LOP3.LUT R20, R33, 0xff000000, R11, 0xf8, !PT ;  /* 0xff00000021147812 */ /* 0x000fe200078ef80b */
[----:B0-----:R-:W-:Y:S06]  /*10f50*/  @!P4 BRA `(.L_x_472) ;  /* 0x0000015c00c8c947 */ /* 0x001fec0003800000 */
.L_x_679:
[----:B------:R-:W-:Y:S05]  /*10f60*/  BSYNC B1 ;  /* 0x0000000000017941 */ /* 0x000fea0003800000 */
.L_x_471:
[----:B------:R-:W-:Y:S04]  /*10f70*/  BSSY B1, `(.L_x_473) ;  /* 0x00000d2000017945 */ /* 0x000fe80003800000 */
[----:B------:R-:W-:Y:S05]  /*10f80*/  @P3 BRA `(.L_x_474) ;  /* 0x0000000c00403947 */ /* 0x000fea0003800000 */
[----:B------:R-:W2:Y:S01]  /*10f90*/  LDL R57, [R1+0x34] ;  /* 0x0000340001397983 */ /* 0x000ea20000100800 */
[----:B------:R-:W1:Y:S02]  /*10fa0*/  S2R R4, SR_TID.X ;  /* 0x0000000000047919 */ /* 0x000e640000002100 */
[----:B-1----:R-:W-:-:S04]  /*10fb0*/  IADD3 R5, R4, -0x80, RZ ;  /* 0xffffff8004057810 */ /* 0x002fc80007ffe0ff */
[----:B------:R-:W-:-:S04]  /*10fc0*/  SHF.R.S32.HI R4, RZ, 0x1f, R5 ;  /* 0x0000001fff047819 */ /* 0x000fc80000011405 */
[----:B------:R-:W-:-:S04]  /*10fd0*/  LEA.HI R4, R4, R5, RZ, 0x3 ;  /* 0x0000000504047211 */ /* 0x000fc800078f18ff */
[----:B------:R-:W-:-:S05]  /*10fe0*/  LOP3.LUT R4, R4, 0xfffffff8, RZ, 0xc0, !PT ;  /* 0xfffffff804047812 */ /* 0x000fca00078ec0ff */
[----:B------:R-:W-:Y:S02]  /*10ff0*/  IMAD.IADD R4, R5, 0x1, -R4 ;  /* 0x0000000105047824 */ /* 0x000fe400078e0a04 */
[----:B------:R-:W1:Y:S01]  /*11000*/  S2R R5, SR_TID.X ;  /* 0x0000000000057919 */ /* 0x000e620000002100 */
[----:B------:R-:W-:Y:S02]  /*11010*/  IMAD.SHL.U32 R6, R23, 0x80, RZ ;  /* 0x0000008017067824 */ /* 0x000fe400078e00ff */
[----:B------:R-:W-:-:S03]  /*11020*/  LEA.HI R4, R3, R4, RZ, 0x1c ;  /* 0x0000000403047211 */ /* 0x000fc600078fe0ff */
[----:B------:R-:W-:Y:S02]  /*11030*/  LOP3.LUT R6, R6, 0x380, RZ, 0xc0, !PT ;  /* 0x0000038006067812 */ /* 0x000fe400078ec0ff */
[----:B------:R-:W-:-:S04]  /*11040*/  SHF.R.S32.HI R7, RZ, 0x1f, R4 ;  /* 0x0000001fff077819 */ /* 0x000fc80000011404 */
[----:B------:R-:W-:Y:S01]  /*11050*/  LEA.HI R7, R7, R4, RZ, 0x3 ;  /* 0x0000000407077211 */ /* 0x000fe200078f18ff */
[----:B-1----:R-:W-:Y:S01]  /*11060*/  VIADD R8, R5, 0xffffff80 ;  /* 0xffffff8005087836 */ /* 0x002fe20000000000 */
[----:B------:R-:W-:-:S04]  /*11070*/  SHF.L.U32 R5, R4, 0x4, RZ ;  /* 0x0000000404057819 */ /* 0x000fc800000006ff */
[----:B------:R-:W-:Y:S02]  /*11080*/  LOP3.LUT R5, R6, 0x70, R5, 0xf8, !PT ;  /* 0x0000007006057812 */ /* 0x000fe400078ef805 */
[----:B------:R-:W-:-:S04]  /*11090*/  SHF.R.S32.HI R6, RZ, 0x1f, R8 ;  /* 0x0000001fff067819 */ /* 0x000fc80000011408 */
[----:B------:R-:W-:Y:S01]  /*110a0*/  LEA.HI R6, R6, R8, RZ, 0x6 ;  /* 0x0000000806067211 */ /* 0x000fe200078f30ff */
[----:B------:R-:W-:Y:S02]  /*110b0*/  IMAD.SHL.U32 R8, R23, 0x80, RZ ;  /* 0x0000008017087824 */ /* 0x000fe400078e00ff */
[----:B------:R-:W-:-:S03]  /*110c0*/  IMAD.SHL.U32 R7, R7, 0x800, RZ ;  /* 0x0000080007077824 */ /* 0x000fc600078e00ff */
[----:B------:R-:W-:Y:S01]  /*110d0*/  LOP3.LUT R8, R8, 0x380, RZ, 0xc0, !PT ;  /* 0x0000038008087812 */ /* 0x000fe200078ec0ff */
[----:B------:R-:W-:-:S03]  /*110e0*/  IMAD.SHL.U32 R6, R6, 0x10, RZ ;  /* 0x0000001006067824 */ /* 0x000fc600078e00ff */
[----:B------:R-:W-:Y:S02]  /*110f0*/  SHF.R.U32.HI R8, RZ, 0x3, R8 ;  /* 0x00000003ff087819 */ /* 0x000fe40000011608 */
[----:B------:R-:W-:Y:S02]  /*11100*/  LOP3.LUT R6, R6, 0xfffffc00, RZ, 0xc0, !PT ;  /* 0xfffffc0006067812 */ /* 0x000fe400078ec0ff */
[----:B------:R-:W-:Y:S02]  /*11110*/  LOP3.LUT R4, R5, R8, RZ, 0x3c, !PT ;  /* 0x0000000805047212 */ /* 0x000fe400078e3cff */
[----:B------:R-:W-:-:S04]  /*11120*/  LOP3.LUT R7, R7, 0xffffc000, RZ, 0xc0, !PT ;  /* 0xffffc00007077812 */ /* 0x000fc800078ec0ff */
[----:B------:R-:W-:-:S04]  /*11130*/  IADD3 R21, R4, R7, R6 ;  /* 0x0000000704157210 */ /* 0x000fc80007ffe006 */
[----:B------:R-:W-:-:S05]  /*11140*/  IADD3 R21, R22, R21, RZ ;  /* 0x0000001516157210 */ /* 0x000fca0007ffe0ff */
[----:B------:R-:W1:Y:S01]  /*11150*/  LDS.128 R8, [R21+0x20400] ;  /* 0x0204000015087984 */ /* 0x000e620000000c00 */
[----:B------:R-:W-:Y:S02]  /*11160*/  F2FP.F16.E4M3.UNPACK_B R37, R0.H1 ;  /* 0x00000000ff25723e */ /* 0x000fe400030006ff */
[----:B------:R-:W-:-:S03]  /*11170*/  F2FP.F16.E4M3.UNPACK_B R41, R13.H1 ;  /* 0x0000000dff29723e */ /* 0x000fc600030006ff */
[----:B------:R-:W-:Y:S02]  /*11180*/  HADD2.F32 R38, -RZ, R37.H0_H0 ;  /* 0x20000025ff267230 */ /* 0x000fe40000004100 */
[----:B------:R-:W-:Y:S02]  /*11190*/  HADD2.F32 R40, -RZ, R41.H0_H0 ;  /* 0x20000029ff287230 */ /* 0x000fe40000004100 */
[----:B------:R-:W-:Y:S01]  /*111a0*/  HADD2.F32 R39, -RZ, R37.H1_H1 ;  /* 0x30000025ff277230 */ /* 0x000fe20000004100 */
[----:B------:R-:W-:Y:S02]  /*111b0*/  F2FP.F16.E4M3.UNPACK_B R37, R0 ;  /* 0x00000000ff25723e */ /* 0x000fe400020006ff */
[----:B-1----:R-:W-:-:S05]  /*111c0*/  F2FP.F16.E4M3.UNPACK_B R32, R8.H1 ;  /* 0x00000008ff20723e */ /* 0x002fca00030006ff */
[--C-:B------:R-:W-:Y:S01]  /*111d0*/  HADD2.F32 R33, -RZ, R32.reuse.H0_H0 ;  /* 0x20000020ff217230 */ /* 0x100fe20000004100 */
[-C--:B------:R-:W-:Y:S02]  /*111e0*/  F2FP.F16.E4M3.UNPACK_B R34, R9.reuse ;  /* 0x00000009ff22723e */ /* 0x080fe400020006ff */
[----:B0-----:R-:W-:Y:S02]  /*111f0*/  F2FP.F16.E4M3.UNPACK_B R35, R9.H1 ;  /* 0x00000009ff23723e */ /* 0x001fe400030006ff */
[C---:B------:R-:W-:Y:S01]  /*11200*/  FMUL.FTZ R9, R33.reuse, R38 ;  /* 0x0000002621097220 */ /* 0x040fe20000410000 */
[----:B------:R-:W-:Y:S01]  /*11210*/  FMUL.FTZ R42, R33, R40 ;  /* 0x00000028212a7220 */ /* 0x000fe20000410000 */
[----:B------:R-:W-:Y:S01]  /*11220*/  F2FP.F16.E4M3.UNPACK_B R8, R8 ;  /* 0x00000008ff08723e */ /* 0x000fe200020006ff */
[----:B------:R-:W-:-:S05]  /*11230*/  HADD2.F32 R32, -RZ, R32.H1_H1 ;  /* 0x30000020ff207230 */ /* 0x000fca0000004100 */
[----:B------:R-:W-:Y:S01]  /*11240*/  FMUL.FTZ R45, R32, R39 ;  /* 0x00000027202d7220 */ /* 0x000fe20000410000 */
[-C--:B------:R-:W-:Y:S02]  /*11250*/  F2FP.F16.E4M3.UNPACK_B R36, R10.reuse ;  /* 0x0000000aff24723e */ /* 0x080fe400020006ff */
[----:B------:R-:W-:Y:S01]  /*11260*/  F2FP.F16.E4M3.UNPACK_B R10, R10.H1 ;  /* 0x0000000aff0a723e */ /* 0x000fe200030006ff */
[----:B--2---:R-:W0:Y:S02]  /*11270*/  LDS.128 R4, [R57+0x20400] ;  /* 0x0204000039047984 */ /* 0x004e240000000c00 */
[-C--:B0-----:R-:W-:Y:S02]  /*11280*/  F2FP.F16.E4M3.UNPACK_B R25, R4.reuse ;  /* 0x00000004ff19723e */ /* 0x081fe400020006ff */
[----:B------:R-:W-:Y:S02]  /*11290*/  F2FP.F16.E4M3.UNPACK_B R4, R4.H1 ;  /* 0x00000004ff04723e */ /* 0x000fe400030006ff */
[----:B------:R-:W-:-:S02]  /*112a0*/  F2FP.F16.E4M3.UNPACK_B R27, R5 ;  /* 0x00000005ff1b723e */ /* 0x000fc400020006ff */
[----:B------:R-:W-:Y:S01]  /*112b0*/  F2FP.F16.E4M3.UNPACK_B R29, R5.H1 ;  /* 0x00000005ff1d723e */ /* 0x000fe200030006ff */
[----:B------:R-:W-:-:S05]  /*112c0*/  HADD2.F32 R5, -RZ, R4.H0_H0 ;  /* 0x20000004ff057230 */ /* 0x000fca0000004100 */
[C---:B------:R-:W-:Y:S01]  /*112d0*/  FFMA.FTZ R46, R5.reuse, R40, R9 ;  /* 0x00000028052e7223 */ /* 0x040fe20000010009 */
[----:B------:R-:W-:Y:S01]  /*112e0*/  F2FP.F16.E4M3.UNPACK_B R40, R13 ;  /* 0x0000000dff28723e */ /* 0x000fe200020006ff */
[----:B------:R-:W-:Y:S01]  /*112f0*/  FFMA.FTZ R44, R5, R38, -R42 ;  /* 0x00000026052c7223 */ /* 0x000fe2000001082a */
[----:B------:R-:W-:Y:S02]  /*11300*/  HADD2.F32 R42, -RZ, R41.H1_H1 ;  /* 0x30000029ff2a7230 */ /* 0x000fe40000004100 */
[----:B------:R-:W-:Y:S02]  /*11310*/  HADD2.F32 R9, -RZ, R8.H0_H0 ;  /* 0x20000008ff097230 */ /* 0x000fe40000004100 */
[----:B------:R-:W-:Y:S02]  /*11320*/  HADD2.F32 R41, -RZ, R40.H0_H0 ;  /* 0x20000028ff297230 */ /* 0x000fe40000004100 */
[----:B------:R-:W-:Y:S02]  /*11330*/  HADD2.F32 R5, -RZ, R4.H1_H1 ;  /* 0x30000004ff057230 */ /* 0x000fe40000004100 */
[----:B------:R-:W-:-:S02]  /*11340*/  HADD2.F32 R38, -RZ, R37.H0_H0 ;  /* 0x20000025ff267230 */ /* 0x000fc40000004100 */
[C---:B------:R-:W-:Y:S01]  /*11350*/  FMUL.FTZ R43, R9.reuse, R41 ;  /* 0x00000029092b7220 */ /* 0x040fe20000410000 */
[----:B------:R-:W-:Y:S02]  /*11360*/  HADD2.F32 R4, -RZ, R25.H0_H0 ;  /* 0x20000019ff047230 */ /* 0x000fe40000004100 */
[----:B------:R-:W-:Y:S01]  /*11370*/  FMUL.FTZ R48, R32, R42 ;  /* 0x0000002a20307220 */ /* 0x000fe20000410000 */
[----:B------:R-:W-:Y:S01]  /*11380*/  FMUL.FTZ R32, R9, R38 ;  /* 0x0000002609207220 */ /* 0x000fe20000410000 */
[----:B------:R-:W-:Y:S01]  /*11390*/  F2FP.F16.E4M3.UNPACK_B R9, R24.H1 ;  /* 0x00000018ff09723e */ /* 0x000fe200030006ff */
[----:B------:R-:W-:Y:S01]  /*113a0*/  FFMA.FTZ R43, R4, R38, -R43 ;  /* 0x00000026042b7223 */ /* 0x000fe2000001082b */
[----:B------:R-:W-:Y:S01]  /*113b0*/  F2FP.F16.E4M3.UNPACK_B R38, R14.H1 ;  /* 0x0000000eff26723e */ /* 0x000fe200030006ff */
[----:B------:R-:W-:Y:S02]  /*113c0*/  HADD2.F32 R37, -RZ, R37.H1_H1 ;  /* 0x30000025ff257230 */ /* 0x000fe40000004100 */
[----:B------:R-:W-:-:S02]  /*113d0*/  HADD2.F32 R40, -RZ, R40.H1_H1 ;  /* 0x30000028ff287230 */ /* 0x000fc40000004100 */
[----:B------:R-:W-:Y:S02]  /*113e0*/  HADD2.F32 R8, -RZ, R8.H1_H1 ;  /* 0x30000008ff087230 */ /* 0x000fe40000004100 */
[C---:B------:R-:W-:Y:S01]  /*113f0*/  FFMA.FTZ R47, R5.reuse, R39, -R48 ;  /* 0x00000027052f7223 */ /* 0x040fe20000010830 */
[----:B------:R-:W-:Y:S01]  /*11400*/  FFMA.FTZ R49, R5, R42, R45 ;  /* 0x0000002a05317223 */ /* 0x000fe2000001002d */
[----:B------:R-:W-:Y:S01]  /*11410*/  FFMA.FTZ R41, R4, R41, R32 ;  /* 0x0000002904297223 */ /* 0x000fe20000010020 */
[----:B------:R-:W-:Y:S02]  /*11420*/  HADD2.F32 R25, -RZ, R25.H1_H1 ;  /* 0x30000019ff197230 */ /* 0x000fe40000004100 */
[C---:B------:R-:W-:Y:S01]  /*11430*/  FMUL.FTZ R42, R8.reuse, R40 ;  /* 0x00000028082a7220 */ /* 0x040fe20000410000 */
[----:B------:R-:W-:Y:S02]  /*11440*/  HADD2.F32 R39, -RZ, R38.H0_H0 ;  /* 0x20000026ff277230 */ /* 0x000fe40000004100 */
[----:B------:R-:W-:Y:S01]  /*11450*/  FMUL.FTZ R45, R8, R37 ;  /* 0x00000025082d7220 */ /* 0x000fe20000410000 */
[----:B------:R-:W-:-:S02]  /*11460*/  HADD2.F32 R5, -RZ, R35.H0_H0 ;  /* 0x20000023ff057230 */ /* 0x000fc40000004100 */
[----:B------:R-:W-:Y:S02]  /*11470*/  HADD2.F32 R32, -RZ, R9.H0_H0 ;  /* 0x20000009ff207230 */ /* 0x000fe40000004100 */
[----:B------:R-:W-:Y:S01]  /*11480*/  FFMA.FTZ R42, R25, R37, -R42 ;  /* 0x00000025192a7223 */ /* 0x000fe2000001082a */
[----:B------:R-:W-:Y:S02]  /*11490*/  HADD2.F32 R4, -RZ, R29.H0_H0 ;  /* 0x2000001dff047230 */ /* 0x000fe40000004100 */
[----:B------:R-:W-:Y:S01]  /*114a0*/  FMUL.FTZ R51, R5, R39 ;  /* 0x0000002705337220 */ /* 0x000fe20000410000 */
[----:B------:R-:W-:Y:S01]  /*114b0*/  FFMA.FTZ R40, R25, R40, R45 ;  /* 0x0000002819287223 */ /* 0x000fe2000001002d */
[----:B------:R-:W-:Y:S01]  /*114c0*/  FMUL.FTZ R8, R5, R32 ;  /* 0x0000002005087220 */ /* 0x000fe20000410000 */
[----:B------:R-:W-:Y:S01]  /*114d0*/  F2FP.F16.E4M3.UNPACK_B R25, R14 ;  /* 0x0000000eff19723e */ /* 0x000fe200020006ff */
[----:B------:R-:W-:Y:S01]  /*114e0*/  FFMA.FTZ R51, R4, R32, -R51 ;  /* 0x0000002004337223 */ /* 0x000fe20000010833 */
[----:B------:R-:W-:-:S02]  /*114f0*/  HADD2.F32 R38, -RZ, R38.H1_H1 ;  /* 0x30000026ff267230 */ /* 0x000fc40000004100 */
[----:B------:R-:W-:Y:S01]  /*11500*/  FFMA.FTZ R39, R4, R39, R8 ;  /* 0x0000002704277223 */ /* 0x000fe20000010008 */
[----:B------:R-:W-:Y:S01]  /*11510*/  HADD2.F32 R35, -RZ, R35.H1_H1 ;  /* 0x30000023ff237230 */ /* 0x000fe20000004100 */
[----:B------:R-:W-:Y:S01]  /*11520*/  F2FP.F16.E4M3.UNPACK_B R8, R24 ;  /* 0x00000018ff08723e */ /* 0x000fe200020006ff */
[----:B------:R-:W-:Y:S02]  /*11530*/  HADD2.F32 R32, -RZ, R9.H1_H1 ;  /* 0x30000009ff207230 */ /* 0x000fe40000004100 */
[----:B------:R-:W-:Y:S02]  /*11540*/  HADD2.F32 R37, -RZ, R25.H0_H0 ;  /* 0x20000019ff257230 */ /* 0x000fe40000004100 */
[----:B------:R-:W-:Y:S02]  /*11550*/  HADD2.F32 R5, -RZ, R34.H0_H0 ;  /* 0x20000022ff057230 */ /* 0x000fe40000004100 */
[----:B------:R-:W-:Y:S01]  /*11560*/  FMUL.FTZ R50, R35, R38 ;  /* 0x0000002623327220 */ /* 0x000fe20000410000 */
[----:B------:R-:W-:-:S02]  /*11570*/  HADD2.F32 R29, -RZ, R29.H1_H1 ;  /* 0x3000001dff1d7230 */ /* 0x000fc40000004100 */
[-C--:B------:R-:W-:Y:S01]  /*11580*/  FMUL.FTZ R45, R35, R32.reuse ;  /* 0x00000020232d7220 */ /* 0x080fe20000410000 */
[----:B------:R-:W-:Y:S02]  /*11590*/  HADD2.F32 R9, -RZ, R8.H0_H0 ;  /* 0x20000008ff097230 */ /* 0x000fe40000004100 */
[----:B------:R-:W-:Y:S01]  /*115a0*/  FMUL.FTZ R35, R5, R37 ;  /* 0x0000002505237220 */ /* 0x000fe20000410000 */
[----:B------:R-:W-:Y:S02]  /*115b0*/  HADD2.F32 R4, -RZ, R27.H0_H0 ;  /* 0x2000001bff047230 */ /* 0x000fe40000004100 */
[C---:B------:R-:W-:Y:S01]  /*115c0*/  FFMA.FTZ R52, R29.reuse, R32, -R50 ;  /* 0x000000201d347223 */ /* 0x040fe20000010832 */
[----:B------:R-:W-:Y:S01]  /*115d0*/  FFMA.FTZ R54, R29, R38, R45 ;  /* 0x000000261d367223 */ /* 0x000fe2000001002d */
[----:B------:R-:W-:Y:S01]  /*115e0*/  F2FP.F16.E4M3.UNPACK_B R32, R15.H1 ;  /* 0x0000000fff20723e */ /* 0x000fe200030006ff */
[-C--:B------:R-:W-:Y:S01]  /*115f0*/  FMUL.FTZ R48, R5, R9.reuse ;  /* 0x0000000905307220 */ /* 0x080fe20000410000 */
[----:B------:R-:W-:Y:S01]  /*11600*/  FFMA.FTZ R38, R4, R9, -R35 ;  /* 0x0000000904267223 */ /* 0x000fe20000010823 */
[----:B------:R-:W-:Y:S01]  /*11610*/  HADD2.F32 R29, -RZ, R25.H1_H1 ;  /* 0x30000019ff1d7230 */ /* 0x000fe20000004100 */
[----:B------:R-:W-:Y:S01]  /*11620*/  F2FP.F16.E4M3.UNPACK_B R9, R12.H1 ;  /* 0x0000000cff09723e */ /* 0x000fe200030006ff */
[----:B------:R-:W-:Y:S01]  /*11630*/  HADD2.F32 R34, -RZ, R34.H1_H1 ;  /* 0x30000022ff227230 */ /* 0x000fe20000004100 */
[-C--:B------:R-:W-:Y:S01]  /*11640*/  F2FP.F16.E4M3.UNPACK_B R30, R6.reuse ;  /* 0x00000006ff1e723e */ /* 0x080fe200020006ff */
[----:B------:R-:W-:Y:S01]  /*11650*/  HADD2.F32 R8, -RZ, R8.H1_H1 ;  /* 0x30000008ff087230 */ /* 0x000fe20000004100 */
[----:B------:R-:W-:Y:S01]  /*11660*/  F2FP.F16.E4M3.UNPACK_B R6, R6.H1 ;  /* 0x00000006ff06723e */ /* 0x000fe200030006ff */
[----:B------:R-:W-:-:S02]  /*11670*/  HADD2.F32 R35, -RZ, R32.H0_H0 ;  /* 0x20000020ff237230 */ /* 0x000fc40000004100 */
[C---:B------:R-:W-:Y:S01]  /*11680*/  FMUL.FTZ R50, R34.reuse, R29 ;  /* 0x0000001d22327220 */ /* 0x040fe20000410000 */
[----:B------:R-:W-:Y:S02]  /*11690*/  HADD2.F32 R5, -RZ, R10.H0_H0 ;  /* 0x2000000aff057230 */ /* 0x000fe40000004100 */
[----:B------:R-:W-:Y:S01]  /*116a0*/  FMUL.FTZ R34, R34, R8 ;  /* 0x0000000822227220 */ /* 0x000fe20000410000 */
[----:B------:R-:W-:Y:S02]  /*116b0*/  HADD2.F32 R27, -RZ, R27.H1_H1 ;  /* 0x3000001bff1b7230 */ /* 0x000fe40000004100 */
[----:B------:R-:W-:Y:S01]  /*116c0*/  FFMA.FTZ R48, R4, R37, R48 ;  /* 0x0000002504307223 */ /* 0x000fe20000010030 */
[----:B------:R-:W-:Y:S02]  /*116d0*/  HADD2.F32 R25, -RZ, R9.H0_H0 ;  /* 0x20000009ff197230 */ /* 0x000fe40000004100 */
[----:B------:R-:W-:Y:S01]  /*116e0*/  FMUL.FTZ R45, R5, R35 ;  /* 0x00000023052d7220 */ /* 0x000fe20000410000 */
[----:B------:R-:W-:-:S02]  /*116f0*/  HADD2.F32 R4, -RZ, R6.H0_H0 ;  /* 0x20000006ff047230 */ /* 0x000fc40000004100 */
[C---:B------:R-:W-:Y:S01]  /*11700*/  FFMA.FTZ R37, R27.reuse, R8, -R50 ;  /* 0x000000081b257223 */ /* 0x040fe20000010832 */
[----:B------:R-:W-:Y:S01]  /*11710*/  FFMA.FTZ R29, R27, R29, R34 ;  /* 0x0000001d1b1d7223 */ /* 0x000fe20000010022 */
[-C--:B------:R-:W-:Y:S01]  /*11720*/  FMUL.FTZ R56, R5, R25.reuse ;  /* 0x0000001905387220 */ /* 0x080fe20000410000 */
[----:B------:R-:W-:Y:S02]  /*11730*/  HADD2.F32 R27, -RZ, R32.H1_H1 ;  /* 0x30000020ff1b7230 */ /* 0x000fe40000004100 */
[----:B------:R-:W-:Y:S02]  /*11740*/  HADD2.F32 R10, -RZ, R10.H1_H1 ;  /* 0x3000000aff0a7230 */ /* 0x000fe40000004100 */
[----:B------:R-:W-:Y:S02]  /*11750*/  HADD2.F32 R9, -RZ, R9.H1_H1 ;  /* 0x30000009ff097230 */ /* 0x000fe40000004100 */
[C---:B------:R-:W-:Y:S01]  /*11760*/  FFMA.FTZ R34, R4.reuse, R25, -R45 ;  /* 0x0000001904227223 */ /* 0x040fe2000001082d */
[----:B------:R-:W-:Y:S01]  /*11770*/  F2FP.F16.E4M3.UNPACK_B R25, R15 ;  /* 0x0000000fff19723e */ /* 0x000fe200020006ff */
[----:B------:R-:W-:Y:S01]  /*11780*/  FFMA.FTZ R56, R4, R35, R56 ;  /* 0x0000002304387223 */ /* 0x000fe20000010038 */
[----:B------:R-:W-:Y:S01]  /*11790*/  HADD2.F32 R6, -RZ, R6.H1_H1 ;  /* 0x30000006ff067230 */ /* 0x000fe20000004100 */
[----:B------:R-:W-:Y:S01]  /*117a0*/  F2FP.F16.E4M3.UNPACK_B R8, R12 ;  /* 0x0000000cff08723e */ /* 0x000fe200020006ff */
[C---:B------:R-:W-:Y:S01]  /*117b0*/  FMUL.FTZ R35, R10.reuse, R27 ;  /* 0x0000001b0a237220 */ /* 0x040fe20000410000 */
[----:B------:R-:W-:Y:S01]  /*117c0*/  FMUL.FTZ R4, R10, R9 ;  /* 0x000000090a047220 */ /* 0x000fe20000410000 */
[----:B------:R-:W-:-:S02]  /*117d0*/  HADD2.F32 R10, -RZ, R25.H0_H0 ;  /* 0x20000019ff0a7230 */ /* 0x000fc40000004100 */
[----:B------:R-:W-:Y:S02]  /*117e0*/  HADD2.F32 R5, -RZ, R36.H0_H0 ;  /* 0x20000024ff057230 */ /* 0x000fe40000004100 */
[C---:B------:R-:W-:Y:S01]  /*117f0*/  FFMA.FTZ R53, R6.reuse, R9, -R35 ;  /* 0x0000000906357223 */ /* 0x040fe20000010823 */
[----:B------:R-:W-:Y:S01]  /*11800*/  FFMA.FTZ R55, R6, R27, R4 ;  /* 0x0000001b06377223 */ /* 0x000fe20000010004 */
[----:B------:R-:W-:Y:S02]  /*11810*/  HADD2.F32 R6, -RZ, R8.H0_H0 ;  /* 0x20000008ff067230 */ /* 0x000fe40000004100 */
[----:B------:R-:W-:Y:S02]  /*11820*/  HADD2.F32 R4, -RZ, R30.H0_H0 ;  /* 0x2000001eff047230 */ /* 0x000fe40000004100 */
[----:B------:R-:W-:Y:S01]  /*11830*/  FMUL.FTZ R9, R5, R10 ;  /* 0x0000000a05097220 */ /* 0x000fe20000410000 */
[----:B------:R-:W-:Y:S02]  /*11840*/  HADD2.F32 R25, -RZ, R25.H1_H1 ;  /* 0x30000019ff197230 */ /* 0x000fe40000004100 */
[----:B------:R-:W-:-:S02]  /*11850*/  HADD2.F32 R36, -RZ, R36.H1_H1 ;  /* 0x30000024ff247230 */ /* 0x000fc40000004100 */
[-C--:B------:R-:W-:Y:S01]  /*11860*/  FMUL.FTZ R35, R5, R6.reuse ;  /* 0x0000000605237220 */ /* 0x080fe20000410000 */
[-C--:B------:R-:W-:Y:S01]  /*11870*/  F2FP.F16.E4M3.UNPACK_B R33, R11.reuse ;  /* 0x0000000bff21723e */ /* 0x080fe200020006ff */
[----:B------:R-:W-:Y:S01]  /*11880*/  FFMA.FTZ R27, R4, R6, -R9 ;  /* 0x00000006041b7223 */ /* 0x000fe20000010809 */
[----:B------:R-:W-:Y:S01]  /*11890*/  HADD2.F32 R5, -RZ, R8.H1_H1 ;  /* 0x30000008ff057230 */ /* 0x000fe20000004100 */
[----:B------:R-:W-:Y:S01]  /*118a0*/  F2FP.F16.E4M3.UNPACK_B R11, R11.H1 ;  /* 0x0000000bff0b723e */ /* 0x000fe200030006ff */
[----:B------:R-:W-:Y:S01]  /*118b0*/  HADD2.F32 R30, -RZ, R30.H1_H1 ;  /* 0x3000001eff1e7230 */ /* 0x000fe20000004100 */
[----:B------:R-:W-:Y:S01]  /*118c0*/  F2FP.F16.E4M3.UNPACK_B R9, R20.H1 ;  /* 0x00000014ff09723e */ /* 0x000fe200030006ff */
[----:B------:R-:W-:Y:S01]  /*118d0*/  FMUL.FTZ R45, R36, R25 ;  /* 0x00000019242d7220 */ /* 0x000fe20000410000 */
[----:B------:R-:W-:Y:S01]  /*118e0*/  FFMA.FTZ R35, R4, R10, R35 ;  /* 0x0000000a04237223 */ /* 0x000fe20000010023 */
[----:B------:R-:W-:Y:S01]  /*118f0*/  F2FP.F16.E4M3.UNPACK_B R4, R26.H1 ;  /* 0x0000001aff04723e */ /* 0x000fe200030006ff */
[----:B------:R-:W-:Y:S01]  /*11900*/  FMUL.FTZ R36, R36, R5 ;  /* 0x0000000524247220 */ /* 0x000fe20000410000 */
[----:B------:R-:W-:Y:S01]  /*11910*/  F2FP.F16.E4M3.UNPACK_B R31, R7 ;  /* 0x00000007ff1f723e */ /* 0x000fe200020006ff */
[----:B------:R-:W-:Y:S01]  /*11920*/  FFMA.FTZ R32, R30, R5, -R45 ;  /* 0x000000051e207223 */ /* 0x000fe2000001082d */
[----:B------:R-:W-:Y:S01]  /*11930*/  F2FP.F16.E4M3.UNPACK_B R7, R7.H1 ;  /* 0x00000007ff07723e */ /* 0x000fe200030006ff */
[----:B------:R-:W-:-:S02]  /*11940*/  HADD2.F32 R10, -RZ, R9.H0_H0 ;  /* 0x20000009ff0a7230 */ /* 0x000fc40000004100 */
[----:B------:R-:W-:Y:S02]  /*11950*/  HADD2.F32 R5, -RZ, R11.H0_H0 ;  /* 0x2000000bff057230 */ /* 0x000fe40000004100 */
[--C-:B------:R-:W-:Y:S02]  /*11960*/  HADD2.F32 R6, -RZ, R4.reuse.H0_H0 ;  /* 0x20000004ff067230 */ /* 0x100fe40000004100 */
[----:B------:R-:W-:Y:S01]  /*11970*/  FFMA.FTZ R36, R30, R25, R36 ;  /* 0x000000191e247223 */ /* 0x000fe20000010024 */
[----:B------:R-:W-:Y:S02]  /*11980*/  HADD2.F32 R8, -RZ, R4.H1_H1 ;  /* 0x30000004ff087230 */ /* 0x000fe40000004100 */
[----:B------:R-:W-:Y:S01]  /*11990*/  FMUL.FTZ R25, R5, R10 ;  /* 0x0000000a05197220 */ /* 0x000fe20000410000 */
[----:B------:R-:W-:Y:S02]  /*119a0*/  HADD2.F32 R4, -RZ, R7.H0_H0 ;  /* 0x20000007ff047230 */ /* 0x000fe40000004100 */
[----:B------:R-:W-:-:S02]  /*119b0*/  HADD2.F32 R30, -RZ, R9.H1_H1 ;  /* 0x30000009ff1e7230 */ /* 0x000fc40000004100 */
[----:B------:R-:W-:Y:S02]  /*119c0*/  HADD2.F32 R11, -RZ, R11.H1_H1 ;  /* 0x3000000bff0b7230 */ /* 0x000fe40000004100 */
[-C--:B------:R-:W-:Y:S01]  /*119d0*/  FMUL.FTZ R9, R5, R6.reuse ;  /* 0x0000000605097220 */ /* 0x080fe20000410000 */
[C---:B------:R-:W-:Y:S01]  /*119e0*/  FFMA.FTZ R25, R4.reuse, R6, -R25 ;  /* 0x0000000604197223 */ /* 0x040fe20000010819 */
[----:B------:R-:W-:Y:S01]  /*119f0*/  HADD2.F32 R7, -RZ, R7.H1_H1 ;  /* 0x30000007ff077230 */ /* 0x000fe20000004100 */
[----:B------:R-:W-:Y:S01]  /*11a00*/  F2FP.F16.E4M3.UNPACK_B R5, R26 ;  /* 0x0000001aff05723e */ /* 0x000fe200020006ff */
[C---:B------:R-:W-:Y:S01]  /*11a10*/  FMUL.FTZ R6, R11.reuse, R30 ;  /* 0x0000001e0b067220 */ /* 0x040fe20000410000 */
[----:B------:R-:W-:Y:S01]  /*11a20*/  FFMA.FTZ R45, R4, R10, R9 ;  /* 0x0000000a042d7223 */ /* 0x000fe20000010009 */
[----:B------:R-:W-:Y:S01]  /*11a30*/  FMUL.FTZ R11, R11, R8 ;  /* 0x000000080b0b7220 */ /* 0x000fe20000410000 */
[----:B------:R-:W-:Y:S01]  /*11a40*/  F2FP.F16.E4M3.UNPACK_B R4, R20 ;  /* 0x00000014ff04723e */ /* 0x000fe200020006ff */
[----:B------:R-:W-:Y:S01]  /*11a50*/  FFMA.FTZ R58, R7, R8, -R6 ;  /* 0x00000008073a7223 */ /* 0x000fe20000010806 */
[----:B------:R-:W-:-:S02]  /*11a60*/  HADD2.F32 R6, -RZ, R5.H0_H0 ;  /* 0x20000005ff067230 */ /* 0x000fc40000004100 */
[----:B------:R-:W-:Y:S01]  /*11a70*/  FFMA.FTZ R60, R7, R30, R11 ;  /* 0x0000001e073c7223 */ /* 0x000fe2000001000b */
[----:B------:R-:W-:Y:S02]  /*11a80*/  HADD2.F32 R8, -RZ, R5.H1_H1 ;  /* 0x30000005ff087230 */ /* 0x000fe40000004100 */
[--C-:B------:R-:W-:Y:S02]  /*11a90*/  HADD2.F32 R5, -RZ, R33.reuse.H0_H0 ;  /* 0x20000021ff057230 */ /* 0x100fe40000004100 */
[--C-:B------:R-:W-:Y:S02]  /*11aa0*/  HADD2.F32 R7, -RZ, R4.reuse.H0_H0 ;  /* 0x20000004ff077230 */ /* 0x100fe40000004100 */
[----:B------:R-:W-:Y:S02]  /*11ab0*/  HADD2.F32 R10, -RZ, R4.H1_H1 ;  /* 0x30000004ff0a7230 */ /* 0x000fe40000004100 */
[----:B------:R-:W-:Y:S02]  /*11ac0*/  HADD2.F32 R33, -RZ, R33.H1_H1 ;  /* 0x30000021ff217230 */ /* 0x000fe40000004100 */
[----:B------:R-:W-:-:S02]  /*11ad0*/  HADD2.F32 R4, -RZ, R31.H0_H0 ;  /* 0x2000001fff047230 */ /* 0x000fc40000004100 */
[CC--:B------:R-:W-:Y:S01]  /*11ae0*/  FMUL.FTZ R9, R5.reuse, R7.reuse ;  /* 0x0000000705097220 */ /* 0x0c0fe20000410000 */
[----:B------:R-:W-:Y:S02]  /*11af0*/  HADD2.F32 R31, -RZ, R31.H1_H1 ;  /* 0x3000001fff1f7230 */ /* 0x000fe40000004100 */
[----:B------:R-:W-:Y:S01]  /*11b00*/  FMUL.FTZ R30, R5, R6 ;  /* 0x00000006051e7220 */ /* 0x000fe20000410000 */
[C---:B------:R-:W-:Y:S01]  /*11b10*/  FMUL.FTZ R50, R33.reuse, R10 ;  /* 0x0000000a21327220 */ /* 0x040fe20000410000 */
[----:B------:R-:W-:Y:S01]  /*11b20*/  FMUL.FTZ R33, R33, R8 ;  /* 0x0000000821217220 */ /* 0x000fe20000410000 */
[C---:B------:R-:W-:Y:S01]  /*11b30*/  FFMA.FTZ R11, R4.reuse, R6, -R9 ;  /* 0x00000006040b7223 */ /* 0x040fe20000010809 */
[----:B------:R-:W-:Y:S01]  /*11b40*/  FFMA.FTZ R30, R4, R7, R30 ;  /* 0x00000007041e7223 */ /* 0x000fe2000001001e */
[C---:B------:R-:W-:Y:S01]  /*11b50*/  FFMA.FTZ R50, R31.reuse, R8, -R50 ;  /* 0x000000081f327223 */ /* 0x040fe20000010832 */
[----:B------:R-:W-:Y:S01]  /*11b60*/  FFMA.FTZ R33, R31, R10, R33 ;  /* 0x0000000a1f217223 */ /* 0x000fe20000010021 */
[----:B------:R-:W-:-:S02]  /*11b70*/  F2FP.SATFINITE.E4M3.F32.PACK_AB_MERGE_C R4, R47, R44, RZ ;  /* 0x0000002c2f04723e */ /* 0x000fc400048070ff */
[----:B------:R-:W-:Y:S02]  /*11b80*/  F2FP.SATFINITE.E4M3.F32.PACK_AB_MERGE_C R5, R52, R51, RZ ;  /* 0x000000333405723e */ /* 0x000fe400048070ff */
[----:B------:R-:W-:Y:S02]  /*11b90*/  F2FP.SATFINITE.E4M3.F32.PACK_AB_MERGE_C R6, R53, R34, RZ ;  /* 0x000000223506723e */ /* 0x000fe400048070ff */
[----:B------:R-:W-:Y:S02]  /*11ba0*/  F2FP.SATFINITE.E4M3.F32.PACK_AB_MERGE_C R7, R58, R25, RZ ;  /* 0x000000193a07723e */ /* 0x000fe400048070ff */
[----:B------:R-:W-:Y:S02]  /*11bb0*/  F2FP.SATFINITE.E4M3.F32.PACK_AB_MERGE_C R8, R49, R46, RZ ;  /* 0x0000002e3108723e */ /* 0x000fe400048070ff */
[----:B------:R-:W-:Y:S02]  /*11bc0*/  F2FP.SATFINITE.E4M3.F32.PACK_AB_MERGE_C R9, R54, R39, RZ ;  /* 0x000000273609723e */ /* 0x000fe400048070ff */
[----:B------:R-:W-:-:S02]  /*11bd0*/  F2FP.SATFINITE.E4M3.F32.PACK_AB_MERGE_C R10, R55, R56, RZ ;  /* 0x00000038370a723e */ /* 0x000fc400048070ff */
[----:B------:R-:W-:Y:S02]  /*11be0*/  F2FP.SATFINITE.E4M3.F32.PACK_AB_MERGE_C R45, R60, R45, RZ ;  /* 0x0000002d3c2d723e */ /* 0x000fe400048070ff */
[----:B------:R-:W-:Y:S02]  /*11bf0*/  F2FP.SATFINITE.E4M3.F32.PACK_AB_MERGE_C R4, R42, R43, R4 ;  /* 0x0000002b2a04723e */ /* 0x000fe40004807004 */
[----:B------:R-:W-:Y:S02]  /*11c00*/  F2FP.SATFINITE.E4M3.F32.PACK_AB_MERGE_C R5, R37, R38, R5 ;  /* 0x000000262505723e */ /* 0x000fe40004807005 */
[----:B------:R-:W-:Y:S02]  /*11c10*/  F2FP.SATFINITE.E4M3.F32.PACK_AB_MERGE_C R6, R32, R27, R6 ;  /* 0x0000001b2006723e */ /* 0x000fe40004807006 */
[----:B------:R-:W-:Y:S02]  /*11c20*/  F2FP.SATFINITE.E4M3.F32.PACK_AB_MERGE_C R7, R50, R11, R7 ;  /* 0x0000000b3207723e */ /* 0x000fe40004807007 */
[----:B------:R-:W-:-:S02]  /*11c30*/  F2FP.SATFINITE.E4M3.F32.PACK_AB_MERGE_C R8, R40, R41, R8 ;  /* 0x000000292808723e */ /* 0x000fc40004807008 */
[----:B------:R-:W-:Y:S02]  /*11c40*/  F2FP.SATFINITE.E4M3.F32.PACK_AB_MERGE_C R9, R29, R48, R9 ;  /* 0x000000301d09723e */ /* 0x000fe40004807009 */
[----:B------:R-:W-:Y:S02]  /*11c50*/  F2FP.SATFINITE.E4M3.F32.PACK_AB_MERGE_C R10, R36, R35, R10 ;  /* 0x00000023240a723e */ /* 0x000fe4000480700a */
[----:B------:R-:W-:Y:S01]  /*11c60*/  F2FP.SATFINITE.E4M3.F32.PACK_AB_MERGE_C R11, R33, R30, R45 ;  /* 0x0000001e210b723e */ /* 0x000fe2000480702d */
[----:B------:R1:W-:Y:S04]  /*11c70*/  STS.128 [R57+0x20400], R4 ;  /* 0x0204000439007388 */ /* 0x0003e80000000c00 */
[----:B------:R1:W-:Y:S02]  /*11c80*/  STS.128 [R21+0x20400], R8 ;  /* 0x0204000815007388 */ /* 0x0003e40000000c00 */
.L_x_474:
[----:B------:R-:W-:Y:S05]  /*11c90*/  BSYNC B1 ;  /* 0x0000000000017941 */ /* 0x000fea0003800000 */
.L_x_473:
[----:B------:R-:W-:Y:S04]  /*11ca0*/  BSSY B1, `(.L_x_475) ;  /* 0x00000cf000017945 */ /* 0x000fe80003800000 */
[----:B------:R-:W-:Y:S05]  /*11cb0*/  @P2 BRA `(.L_x_476) ;  /* 0x0000000c00342947 */ /* 0x000fea0003800000 */
[----:B-1----:R-:W2:Y:S04]  /*11cc0*/  LDL R6, [R1+0x2c] ;  /* 0x00002c0001067983 */ /* 0x002ea80000100800 */
[----:B------:R-:W3:Y:S01]  /*11cd0*/  LDL R59, [R1+0x6c] ;  /* 0x00006c00013b7983 */ /* 0x000ee20000100800 */
[----:B------:R-:W1:Y:S01]  /*11ce0*/  S2R R4, SR_TID.X ;  /* 0x0000000000047919 */ /* 0x000e620000002100 */
[C---:B------:R-:W-:Y:S01]  /*11cf0*/  IADD3 R8, R23.reuse, 0x20, RZ ;  /* 0x0000002017087810 */ /* 0x040fe20007ffe0ff */
[----:B------:R-:W-:-:S04]  /*11d00*/  VIADD R9, R23, 0x20 ;  /* 0x0000002017097836 */ /* 0x000fc80000000000 */
[----:B------:R-:W-:Y:S02]  /*11d10*/  IMAD.SHL.U32 R8, R8, 0x80, RZ ;  /* 0x0000008008087824 */ /* 0x000fe400078e00ff */
[----:B-1----:R-:W-:-:S05]  /*11d20*/  VIADD R5, R4, 0xffffff80 ;  /* 0xffffff8004057836 */ /* 0x002fca0000000000 */
[----:B------:R-:W-:-:S04]  /*11d30*/  SHF.R.S32.HI R4, RZ, 0x1f, R5 ;  /* 0x0000001fff047819 */ /* 0x000fc80000011405 */
[----:B------:R-:W-:-:S04]  /*11d40*/  LEA.HI R4, R4, R5, RZ, 0x3 ;  /* 0x0000000504047211 */ /* 0x000fc800078f18ff */
[----:B------:R-:W-:-:S05]  /*11d50*/  LOP3.LUT R4, R4, 0xfffffff8, RZ, 0xc0, !PT ;  /* 0xfffffff804047812 */ /* 0x000fca00078ec0ff */
[----:B------:R-:W-:Y:S02]  /*11d60*/  IMAD.IADD R4, R5, 0x1, -R4 ;  /* 0x0000000105047824 */ /* 0x000fe400078e0a04 */
[----:B------:R-:W-:-:S03]  /*11d70*/  IMAD.SHL.U32 R9, R9, 0x80, RZ ;  /* 0x0000008009097824 */ /* 0x000fc600078e00ff */
[----:B------:R-:W-:-:S04]  /*11d80*/  LEA.HI R4, R3, R4, RZ, 0x1c ;  /* 0x0000000403047211 */ /* 0x000fc800078fe0ff */
[----:B------:R-:W-:Y:S01]  /*11d90*/  SHF.R.S32.HI R7, RZ, 0x1f, R4 ;  /* 0x0000001fff077819 */ /* 0x000fe20000011404 */
[----:B------:R-:W-:Y:S01]  /*11da0*/  IMAD.SHL.U32 R5, R4, 0x10, RZ ;  /* 0x0000001004057824 */ /* 0x000fe200078e00ff */
[----:B------:R-:W-:Y:S02]  /*11db0*/  LOP3.LUT R9, R9, 0x380, RZ, 0xc0, !PT ;  /* 0x0000038009097812 */ /* 0x000fe400078ec0ff */
[----:B------:R-:W-:Y:S02]  /*11dc0*/  LOP3.LUT R8, R8, 0x380, RZ, 0xc0, !PT ;  /* 0x0000038008087812 */ /* 0x000fe400078ec0ff */
[----:B------:R-:W-:Y:S02]  /*11dd0*/  LEA.HI R7, R7, R4, RZ, 0x3 ;  /* 0x0000000407077211 */ /* 0x000fe400078f18ff */
[----:B------:R-:W-:Y:S02]  /*11de0*/  SHF.R.U32.HI R8, RZ, 0x3, R8 ;  /* 0x00000003ff087819 */ /* 0x000fe40000011608 */
[----:B------:R-:W-:-:S02]  /*11df0*/  LOP3.LUT R4, R9, 0x70, R5, 0xf8, !PT ;  /* 0x0000007009047812 */ /* 0x000fc400078ef805 */
[----:B------:R-:W-:Y:S02]  /*11e00*/  SHF.L.U32 R7, R7, 0xb, RZ ;  /* 0x0000000b07077819 */ /* 0x000fe400000006ff */
[----:B------:R-:W-:Y:S02]  /*11e10*/  LOP3.LUT R4, R4, R8, RZ, 0x3c, !PT ;  /* 0x0000000804047212 */ /* 0x000fe400078e3cff */
[----:B------:R-:W-:Y:S02]  /*11e20*/  LOP3.LUT R7, R7, 0xffffc000, RZ, 0xc0, !PT ;  /* 0xffffc00007077812 */ /* 0x000fe400078ec0ff */
[----:B------:R-:W-:Y:S02]  /*11e30*/  F2FP.F16.E4M3.UNPACK_B R37, R0.H1 ;  /* 0x00000000ff25723e */ /* 0x000fe400030006ff */
[----:B------:R-:W-:-:S03]  /*11e40*/  F2FP.F16.E4M3.UNPACK_B R41, R13.H1 ;  /* 0x0000000dff29723e */ /* 0x000fc600030006ff */
[----:B------:R-:W-:Y:S02]  /*11e50*/  HADD2.F32 R39, -RZ, R37.H0_H0 ;  /* 0x20000025ff277230 */ /* 0x000fe40000004100 */
[--C-:B------:R-:W-:Y:S01]  /*11e60*/  HADD2.F32 R43, -RZ, R41.reuse.H0_H0 ;  /* 0x20000029ff2b7230 */ /* 0x100fe20000004100 */
[----:B------:R-:W-:Y:S01]  /*11e70*/  F2FP.F16.E4M3.UNPACK_B R46, R13 ;  /* 0x0000000dff2e723e */ /* 0x000fe200020006ff */
[----:B------:R-:W-:-:S04]  /*11e80*/  HADD2.F32 R41, -RZ, R41.H1_H1 ;  /* 0x30000029ff297230 */ /* 0x000fc80000004100 */
[--C-:B------:R-:W-:Y:S02]  /*11e90*/  HADD2.F32 R48, -RZ, R46.reuse.H0_H0 ;  /* 0x2000002eff307230 */ /* 0x100fe40000004100 */
[----:B------:R-:W-:Y:S01]  /*11ea0*/  HADD2.F32 R47, -RZ, R46.H1_H1 ;  /* 0x3000002eff2f7230 */ /* 0x000fe20000004100 */
[----:B------:R-:W-:-:S05]  /*11eb0*/  F2FP.F16.E4M3.UNPACK_B R49, R14 ;  /* 0x0000000eff31723e */ /* 0x000fca00020006ff */
[----:B------:R-:W-:Y:S01]  /*11ec0*/  HADD2.F32 R52, -RZ, R49.H0_H0 ;  /* 0x20000031ff347230 */ /* 0x000fe20000004100 */
[----:B------:R-:W-:-:S05]  /*11ed0*/  F2FP.F16.E4M3.UNPACK_B R55, R20.H1 ;  /* 0x00000014ff37723e */ /* 0x000fca00030006ff */
[----:B------:R-:W-:Y:S01]  /*11ee0*/  HADD2.F32 R57, -RZ, R55.H1_H1 ;  /* 0x30000037ff397230 */ /* 0x000fe20000004100 */
[----:B--2---:R-:W-:Y:S02]  /*11ef0*/  IADD3 R21, R4, R7, R6 ;  /* 0x0000000704157210 */ /* 0x004fe40007ffe006 */
[----:B---3--:R-:W1:Y:S03]  /*11f00*/  LDS.128 R4, [R59+0x20400] ;  /* 0x020400003b047984 */ /* 0x008e660000000c00 */
[----:B------:R-:W-:-:S05]  /*11f10*/  IMAD.IADD R21, R22, 0x1, R21 ;  /* 0x0000000116157824 */ /* 0x000fca00078e0215 */
[----:B------:R-:W2:Y:S01]  /*11f20*/  LDS.128 R8, [R21+0x20400] ;  /* 0x0204000015087984 */ /* 0x000ea20000000c00 */
[-C--:B-1----:R-:W-:Y:S02]  /*11f30*/  F2FP.F16.E4M3.UNPACK_B R25, R4.reuse ;  /* 0x00000004ff19723e */ /* 0x082fe400020006ff */
[----:B------:R-:W-:Y:S02]  /*11f40*/  F2FP.F16.E4M3.UNPACK_B R4, R4.H1 ;  /* 0x00000004ff04723e */ /* 0x000fe400030006ff */
[----:B--2---:R-:W-:Y:S02]  /*11f50*/  F2FP.F16.E4M3.UNPACK_B R32, R8.H1 ;  /* 0x00000008ff20723e */ /* 0x004fe400030006ff */
[----:B------:R-:W-:-:S03]  /*11f60*/  F2FP.F16.E4M3.UNPACK_B R27, R5 ;  /* 0x00000005ff1b723e */ /* 0x000fc600020006ff */
[----:B------:R-:W-:Y:S01]  /*11f70*/  HADD2.F32 R33, -RZ, R32.H0_H0 ;  /* 0x20000020ff217230 */ /* 0x000fe20000004100 */
[----:B------:R-:W-:Y:S01]  /*11f80*/  F2FP.F16.E4M3.UNPACK_B R29, R5.H1 ;  /* 0x00000005ff1d723e */ /* 0x000fe200030006ff */
[----:B------:R-:W-:-:S03]  /*11f90*/  HADD2.F32 R5, -RZ, R4.H0_H0 ;  /* 0x20000004ff057230 */ /* 0x000fc60000004100 */
[-C--:B------:R-:W-:Y:S01]  /*11fa0*/  FMUL.FTZ R40, R39, R33.reuse ;  /* 0x0000002127287220 */ /* 0x080fe20000410000 */
[----:B------:R-:W-:Y:S01]  /*11fb0*/  F2FP.F16.E4M3.UNPACK_B R8, R8 ;  /* 0x00000008ff08723e */ /* 0x000fe200020006ff */
[C---:B------:R-:W-:Y:S02]  /*11fc0*/  FMUL.FTZ R38, R43.reuse, R33 ;  /* 0x000000212b267220 */ /* 0x040fe40000410000 */
[----:B------:R-:W-:Y:S01]  /*11fd0*/  FFMA.FTZ R40, R43, R5, R40 ;  /* 0x000000052b287223 */ /* 0x000fe20000010028 */
[----:B------:R-:W-:Y:S02]  /*11fe0*/  F2FP.F16.E4M3.UNPACK_B R43, R0 ;  /* 0x00000000ff2b723e */ /* 0x000fe400020006ff */
[-C--:B------:R-:W-:Y:S02]  /*11ff0*/  F2FP.F16.E4M3.UNPACK_B R34, R9.reuse ;  /* 0x00000009ff22723e */ /* 0x080fe400020006ff */
[----:B0-----:R-:W-:Y:S01]  /*12000*/  F2FP.F16.E4M3.UNPACK_B R35, R9.H1 ;  /* 0x00000009ff23723e */ /* 0x001fe200030006ff */
[----:B------:R-:W-:-:S02]  /*12010*/  HADD2.F32 R9, -RZ, R8.H0_H0 ;  /* 0x20000008ff097230 */ /* 0x000fc40000004100 */
[----:B------:R-:W-:Y:S02]  /*12020*/  HADD2.F32 R44, -RZ, R43.H0_H0 ;  /* 0x2000002bff2c7230 */ /* 0x000fe40000004100 */
[----:B------:R-:W-:Y:S01]  /*12030*/  FFMA.FTZ R38, R39, R5, -R38 ;  /* 0x0000000527267223 */ /* 0x000fe20000010826 */
[----:B------:R-:W-:Y:S02]  /*12040*/  HADD2.F32 R32, -RZ, R32.H1_H1 ;  /* 0x30000020ff207230 */ /* 0x000fe40000004100 */
[----:B------:R-:W-:Y:S02]  /*12050*/  HADD2.F32 R39, -RZ, R37.H1_H1 ;  /* 0x30000025ff277230 */ /* 0x000fe40000004100 */
[-C--:B------:R-:W-:Y:S01]  /*12060*/  FMUL.FTZ R37, R48, R9.reuse ;  /* 0x0000000930257220 */ /* 0x080fe20000410000 */
[----:B------:R-:W-:Y:S02]  /*12070*/  HADD2.F32 R5, -RZ, R4.H1_H1 ;  /* 0x30000004ff057230 */ /* 0x000fe40000004100 */
[----:B------:R-:W-:Y:S01]  /*12080*/  FMUL.FTZ R9, R44, R9 ;  /* 0x000000092c097220 */ /* 0x000fe20000410000 */
[----:B------:R-:W-:-:S02]  /*12090*/  HADD2.F32 R4, -RZ, R25.H0_H0 ;  /* 0x20000019ff047230 */ /* 0x000fc40000004100 */
[-C--:B------:R-:W-:Y:S01]  /*120a0*/  FMUL.FTZ R42, R41, R32.reuse ;  /* 0x00000020292a7220 */ /* 0x080fe20000410000 */
[C---:B------:R-:W-:Y:S02]  /*120b0*/  FMUL.FTZ R32, R39.reuse, R32 ;  /* 0x0000002027207220 */ /* 0x040fe40000410000 */
[----:B------:R-:W-:Y:S01]  /*120c0*/  FFMA.FTZ R9, R48, R4, R9 ;  /* 0x0000000430097223 */ /* 0x000fe20000010009 */
[-C--:B------:R-:W-:Y:S01]  /*120d0*/  FFMA.FTZ R39, R39, R5.reuse, -R42 ;  /* 0x0000000527277223 */ /* 0x080fe2000001082a */
[----:B------:R-:W-:Y:S02]  /*120e0*/  F2FP.F16.E4M3.UNPACK_B R48, R14.H1 ;  /* 0x0000000eff30723e */ /* 0x000fe400030006ff */
[----:B------:R-:W-:Y:S01]  /*120f0*/  F2FP.F16.E4M3.UNPACK_B R42, R24.H1 ;  /* 0x00000018ff2a723e */ /* 0x000fe200030006ff */
[----:B------:R-:W-:Y:S01]  /*12100*/  FFMA.FTZ R41, R41, R5, R32 ;  /* 0x0000000529297223 */ /* 0x000fe20000010020 */
[----:B------:R-:W-:Y:S01]  /*12110*/  FFMA.FTZ R37, R44, R4, -R37 ;  /* 0x000000042c257223 */ /* 0x000fe20000010825 */
[----:B------:R-:W-:-:S02]  /*12120*/  HADD2.F32 R8, -RZ, R8.H1_H1 ;  /* 0x30000008ff087230 */ /* 0x000fc40000004100 */
[----:B------:R-:W-:Y:S02]  /*12130*/  HADD2.F32 R46, -RZ, R48.H0_H0 ;  /* 0x20000030ff2e7230 */ /* 0x000fe40000004100 */
[----:B------:R-:W-:Y:S02]  /*12140*/  HADD2.F32 R5, -RZ, R35.H0_H0 ;  /* 0x20000023ff057230 */ /* 0x000fe40000004100 */
[----:B------:R-:W-:Y:S02]  /*12150*/  HADD2.F32 R45, -RZ, R43.H1_H1 ;  /* 0x3000002bff2d7230 */ /* 0x000fe40000004100 */
[----:B------:R-:W-:Y:S02]  /*12160*/  HADD2.F32 R44, -RZ, R42.H0_H0 ;  /* 0x2000002aff2c7230 */ /* 0x000fe40000004100 */
[----:B------:R-:W-:Y:S01]  /*12170*/  FMUL.FTZ R32, R47, R8 ;  /* 0x000000082f207220 */ /* 0x000fe20000410000 */
[----:B------:R-:W-:Y:S02]  /*12180*/  HADD2.F32 R25, -RZ, R25.H1_H1 ;  /* 0x30000019ff197230 */ /* 0x000fe40000004100 */
[----:B------:R-:W-:Y:S01]  /*12190*/  FMUL.FTZ R43, R46, R5 ;  /* 0x000000052e2b7220 */ /* 0x000fe20000410000 */
[----:B------:R-:W-:-:S02]  /*121a0*/  HADD2.F32 R4, -RZ, R29.H0_H0 ;  /* 0x2000001dff047230 */ /* 0x000fc40000004100 */
[C---:B------:R-:W-:Y:S01]  /*121b0*/  FMUL.FTZ R8, R45.reuse, R8 ;  /* 0x000000082d087220 */ /* 0x040fe20000410000 */
[C---:B------:R-:W-:Y:S01]  /*121c0*/  FMUL.FTZ R5, R44.reuse, R5 ;  /* 0x000000052c057220 */ /* 0x040fe20000410000 */
[-C--:B------:R-:W-:Y:S01]  /*121d0*/  FFMA.FTZ R32, R45, R25.reuse, -R32 ;  /* 0x000000192d207223 */ /* 0x080fe20000010820 */
[----:B------:R-:W-:Y:S01]  /*121e0*/  F2FP.F16.E4M3.UNPACK_B R45, R24 ;  /* 0x00000018ff2d723e */ /* 0x000fe200020006ff */
[-C--:B------:R-:W-:Y:S01]  /*121f0*/  FFMA.FTZ R43, R44, R4.reuse, -R43 ;  /* 0x000000042c2b7223 */ /* 0x080fe2000001082b */
[----:B------:R-:W-:Y:S01]  /*12200*/  FFMA.FTZ R8, R47, R25, R8 ;  /* 0x000000192f087223 */ /* 0x000fe20000010008 */
[----:B------:R-:W-:Y:S01]  /*12210*/  FFMA.FTZ R44, R46, R4, R5 ;  /* 0x000000042e2c7223 */ /* 0x000fe20000010005 */
[----:B------:R-:W-:Y:S02]  /*12220*/  HADD2.F32 R47, -RZ, R42.H1_H1 ;  /* 0x3000002aff2f7230 */ /* 0x000fe40000004100 */
[----:B------:R-:W-:Y:S02]  /*12230*/  HADD2.F32 R35, -RZ, R35.H1_H1 ;  /* 0x30000023ff237230 */ /* 0x000fe40000004100 */
[----:B------:R-:W-:-:S02]  /*12240*/  HADD2.F32 R5, -RZ, R34.H0_H0 ;  /* 0x20000022ff057230 */ /* 0x000fc40000004100 */
[----:B------:R-:W-:Y:S02]  /*12250*/  HADD2.F32 R51, -RZ, R48.H1_H1 ;  /* 0x30000030ff337230 */ /* 0x000fe40000004100 */
[----:B------:R-:W-:Y:S01]  /*12260*/  FMUL.FTZ R48, R47, R35 ;  /* 0x000000232f307220 */ /* 0x000fe20000410000 */
[----:B------:R-:W-:Y:S02]  /*12270*/  HADD2.F32 R29, -RZ, R29.H1_H1 ;  /* 0x3000001dff1d7230 */ /* 0x000fe40000004100 */
[----:B------:R-:W-:Y:S01]  /*12280*/  FMUL.FTZ R25, R52, R5 ;  /* 0x0000000534197220 */ /* 0x000fe20000410000 */
[----:B------:R-:W-:Y:S02]  /*12290*/  HADD2.F32 R50, -RZ, R45.H0_H0 ;  /* 0x2000002dff327230 */ /* 0x000fe40000004100 */
[----:B------:R-:W-:Y:S02]  /*122a0*/  HADD2.F32 R4, -RZ, R27.H0_H0 ;  /* 0x2000001bff047230 */ /* 0x000fe40000004100 */
[C---:B------:R-:W-:Y:S01]  /*122b0*/  FMUL.FTZ R42, R51.reuse, R35 ;  /* 0x00000023332a7220 */ /* 0x040fe20000410000 */
[----:B------:R-:W-:Y:S01]  /*122c0*/  F2FP.F16.E4M3.UNPACK_B R36, R10 ;  /* 0x0000000aff24723e */ /* 0x000fe200020006ff */
[C---:B------:R-:W-:Y:S01]  /*122d0*/  FMUL.FTZ R5, R50.reuse, R5 ;  /* 0x0000000532057220 */ /* 0x040fe20000410000 */
[----:B------:R-:W-:Y:S01]  /*122e0*/  FFMA.FTZ R35, R51, R29, R48 ;  /* 0x0000001d33237223 */ /* 0x000fe20000010030 */
[----:B------:R-:W-:Y:S01]  /*122f0*/  FFMA.FTZ R25, R50, R4, -R25 ;  /* 0x0000000432197223 */ /* 0x000fe20000010819 */
[----:B------:R-:W-:Y:S01]  /*12300*/  F2FP.F16.E4M3.UNPACK_B R10, R10.H1 ;  /* 0x0000000aff0a723e */ /* 0x000fe200030006ff */
[----:B------:R-:W-:Y:S01]  /*12310*/  HADD2.F32 R51, -RZ, R49.H1_H1 ;  /* 0x30000031ff337230 */ /* 0x000fe20000004100 */
[----:B------:R-:W-:-:S02]  /*12320*/  F2FP.F16.E4M3.UNPACK_B R50, R15.H1 ;  /* 0x0000000fff32723e */ /* 0x000fc400030006ff */
[----:B------:R-:W-:Y:S01]  /*12330*/  F2FP.F16.E4M3.UNPACK_B R49, R12.H1 ;  /* 0x0000000cff31723e */ /* 0x000fe200030006ff */
[----:B------:R-:W-:Y:S01]  /*12340*/  FFMA.FTZ R46, R47, R29, -R42 ;  /* 0x0000001d2f2e7223 */ /* 0x000fe2000001082a */
[----:B------:R-:W-:Y:S01]  /*12350*/  F2FP.F16.E4M3.UNPACK_B R30, R6 ;  /* 0x00000006ff1e723e */ /* 0x000fe200020006ff */
[----:B------:R-:W-:Y:S01]  /*12360*/  FFMA.FTZ R29, R52, R4, R5 ;  /* 0x00000004341d7223 */ /* 0x000fe20000010005 */
[----:B------:R-:W-:Y:S01]  /*12370*/  F2FP.F16.E4M3.UNPACK_B R6, R6.H1 ;  /* 0x00000006ff06723e */ /* 0x000fe200030006ff */
[----:B------:R-:W-:Y:S02]  /*12380*/  HADD2.F32 R34, -RZ, R34.H1_H1 ;  /* 0x30000022ff227230 */ /* 0x000fe40000004100 */
[----:B------:R-:W-:Y:S02]  /*12390*/  HADD2.F32 R52, -RZ, R50.H0_H0 ;  /* 0x20000032ff347230 */ /* 0x000fe40000004100 */
[----:B------:R-:W-:Y:S02]  /*123a0*/  HADD2.F32 R5, -RZ, R10.H0_H0 ;  /* 0x2000000aff057230 */ /* 0x000fe40000004100 */
[----:B------:R-:W-:-:S02]  /*123b0*/  HADD2.F32 R48, -RZ, R49.H0_H0 ;  /* 0x20000031ff307230 */ /* 0x000fc40000004100 */
[-C--:B------:R-:W-:Y:S01]  /*123c0*/  FMUL.FTZ R42, R51, R34.reuse ;  /* 0x00000022332a7220 */ /* 0x080fe20000410000 */
[----:B------:R-:W-:Y:S02]  /*123d0*/  HADD2.F32 R47, -RZ, R45.H1_H1 ;  /* 0x3000002dff2f7230 */ /* 0x000fe40000004100 */
[----:B------:R-:W-:Y:S02]  /*123e0*/  HADD2.F32 R27, -RZ, R27.H1_H1 ;  /* 0x3000001bff1b7230 */ /* 0x000fe40000004100 */
[-C--:B------:R-:W-:Y:S01]  /*123f0*/  FMUL.FTZ R45, R52, R5.reuse ;  /* 0x00000005342d7220 */ /* 0x080fe20000410000 */
[----:B------:R-:W-:Y:S02]  /*12400*/  HADD2.F32 R4, -RZ, R6.H0_H0 ;  /* 0x20000006ff047230 */ /* 0x000fe40000004100 */
[C---:B------:R-:W-:Y:S01]  /*12410*/  FMUL.FTZ R5, R48.reuse, R5 ;  /* 0x0000000530057220 */ /* 0x040fe20000410000 */
[C---:B------:R-:W-:Y:S01]  /*12420*/  FMUL.FTZ R34, R47.reuse, R34 ;  /* 0x000000222f227220 */ /* 0x040fe20000410000 */
[----:B------:R-:W-:Y:S01]  /*12430*/  FFMA.FTZ R42, R47, R27, -R42 ;  /* 0x0000001b2f2a7223 */ /* 0x000fe2000001082a */
[-C--:B------:R-:W-:Y:S01]  /*12440*/  FFMA.FTZ R47, R48, R4.reuse, -R45 ;  /* 0x00000004302f7223 */ /* 0x080fe2000001082d */
[----:B------:R-:W-:Y:S01]  /*12450*/  FFMA.FTZ R48, R52, R4, R5 ;  /* 0x0000000434307223 */ /* 0x000fe20000010005 */
[----:B------:R-:W-:-:S02]  /*12460*/  HADD2.F32 R4, -RZ, R50.H1_H1 ;  /* 0x30000032ff047230 */ /* 0x000fc40000004100 */
[----:B------:R-:W-:Y:S02]  /*12470*/  HADD2.F32 R10, -RZ, R10.H1_H1 ;  /* 0x3000000aff0a7230 */ /* 0x000fe40000004100 */
[----:B------:R-:W-:Y:S02]  /*12480*/  HADD2.F32 R50, -RZ, R49.H1_H1 ;  /* 0x30000031ff327230 */ /* 0x000fe40000004100 */
[----:B------:R-:W-:Y:S01]  /*12490*/  FFMA.FTZ R34, R51, R27, R34 ;  /* 0x0000001b33227223 */ /* 0x000fe20000010022 */
[----:B------:R-:W-:Y:S01]  /*124a0*/  F2FP.F16.E4M3.UNPACK_B R52, R15 ;  /* 0x0000000fff34723e */ /* 0x000fe200020006ff */
[----:B------:R-:W-:Y:S01]  /*124b0*/  HADD2.F32 R6, -RZ, R6.H1_H1 ;  /* 0x30000006ff067230 */ /* 0x000fe20000004100 */
[----:B------:R-:W-:Y:S01]  /*124c0*/  F2FP.F16.E4M3.UNPACK_B R51, R12 ;  /* 0x0000000cff33723e */ /* 0x000fe200020006ff */
[-C--:B------:R-:W-:Y:S01]  /*124d0*/  FMUL.FTZ R27, R4, R10.reuse ;  /* 0x0000000a041b7220 */ /* 0x080fe20000410000 */
[----:B------:R-:W-:Y:S01]  /*124e0*/  FMUL.FTZ R45, R50, R10 ;  /* 0x0000000a322d7220 */ /* 0x000fe20000410000 */
[----:B------:R-:W-:-:S02]  /*124f0*/  HADD2.F32 R10, -RZ, R52.H0_H0 ;  /* 0x20000034ff0a7230 */ /* 0x000fc40000004100 */
[----:B------:R-:W-:Y:S02]  /*12500*/  HADD2.F32 R5, -RZ, R36.H0_H0 ;  /* 0x20000024ff057230 */ /* 0x000fe40000004100 */
[-C--:B------:R-:W-:Y:S01]  /*12510*/  FFMA.FTZ R50, R50, R6.reuse, -R27 ;  /* 0x0000000632327223 */ /* 0x080fe2000001081b */
[----:B------:R-:W-:Y:S01]  /*12520*/  FFMA.FTZ R49, R4, R6, R45 ;  /* 0x0000000604317223 */ /* 0x000fe2000001002d */
[----:B------:R-:W-:Y:S02]  /*12530*/  HADD2.F32 R6, -RZ, R51.H0_H0 ;  /* 0x20000033ff067230 */ /* 0x000fe40000004100 */
[----:B------:R-:W-:Y:S02]  /*12540*/  HADD2.F32 R4, -RZ, R30.H0_H0 ;  /* 0x2000001eff047230 */ /* 0x000fe40000004100 */
[-C--:B------:R-:W-:Y:S01]  /*12550*/  FMUL.FTZ R27, R10, R5.reuse ;  /* 0x000000050a1b7220 */ /* 0x080fe20000410000 */
[----:B------:R-:W-:Y:S02]  /*12560*/  HADD2.F32 R54, -RZ, R52.H1_H1 ;  /* 0x30000034ff367230 */ /* 0x000fe40000004100 */
[----:B------:R-:W-:Y:S01]  /*12570*/  FMUL.FTZ R5, R6, R5 ;  /* 0x0000000506057220 */ /* 0x000fe20000410000 */
[----:B------:R-:W-:-:S02]  /*12580*/  HADD2.F32 R36, -RZ, R36.H1_H1 ;  /* 0x30000024ff247230 */ /* 0x000fc40000004100 */
[----:B------:R-:W-:Y:S01]  /*12590*/  HADD2.F32 R52, -RZ, R51.H1_H1 ;  /* 0x30000033ff347230 */ /* 0x000fe20000004100 */
[-C--:B------:R-:W-:Y:S01]  /*125a0*/  F2FP.F16.E4M3.UNPACK_B R33, R11.reuse ;  /* 0x0000000bff21723e */ /* 0x080fe200020006ff */
[----:B------:R-:W-:Y:S01]  /*125b0*/  FFMA.FTZ R6, R6, R4, -R27 ;  /* 0x0000000406067223 */ /* 0x000fe2000001081b */
[----:B------:R-:W-:Y:S01]  /*125c0*/  HADD2.F32 R30, -RZ, R30.H1_H1 ;  /* 0x3000001eff1e7230 */ /* 0x000fe20000004100 */
[----:B------:R-:W-:Y:S01]  /*125d0*/  F2FP.F16.E4M3.UNPACK_B R11, R11.H1 ;  /* 0x0000000bff0b723e */ /* 0x000fe200030006ff */
[----:B------:R-:W-:Y:S01]  /*125e0*/  FMUL.FTZ R27, R54, R36 ;  /* 0x00000024361b7220 */ /* 0x000fe20000410000 */
[----:B------:R-:W-:Y:S01]  /*125f0*/  FFMA.FTZ R10, R10, R4, R5 ;  /* 0x000000040a0a7223 */ /* 0x000fe20000010005 */
[----:B------:R-:W-:Y:S01]  /*12600*/  F2FP.F16.E4M3.UNPACK_B R4, R26.H1 ;  /* 0x0000001aff04723e */ /* 0x000fe200030006ff */
[C---:B------:R-:W-:Y:S01]  /*12610*/  FMUL.FTZ R45, R52.reuse, R36 ;  /* 0x00000024342d7220 */ /* 0x040fe20000410000 */
[-C--:B------:R-:W-:Y:S01]  /*12620*/  F2FP.F16.E4M3.UNPACK_B R31, R7.reuse ;  /* 0x00000007ff1f723e */ /* 0x080fe200020006ff */
[----:B------:R-:W-:Y:S01]  /*12630*/  FFMA.FTZ R27, R52, R30, -R27 ;  /* 0x0000001e341b7223 */ /* 0x000fe2000001081b */
[----:B------:R-:W-:Y:S01]  /*12640*/  F2FP.F16.E4M3.UNPACK_B R7, R7.H1 ;  /* 0x00000007ff07723e */ /* 0x000fe200030006ff */
[----:B------:R-:W-:-:S02]  /*12650*/  HADD2.F32 R52, -RZ, R55.H0_H0 ;  /* 0x20000037ff347230 */ /* 0x000fc40000004100 */
[----:B------:R-:W-:Y:S01]  /*12660*/  FFMA.FTZ R45, R54, R30, R45 ;  /* 0x0000001e362d7223 */ /* 0x000fe2000001002d */
[----:B------:R-:W-:Y:S02]  /*12670*/  HADD2.F32 R5, -RZ, R11.H0_H0 ;  /* 0x2000000bff057230 */ /* 0x000fe40000004100 */
[--C-:B------:R-:W-:Y:S02]  /*12680*/  HADD2.F32 R30, -RZ, R4.reuse.H0_H0 ;  /* 0x20000004ff1e7230 */ /* 0x100fe40000004100 */
[----:B------:R-:W-:Y:S02]  /*12690*/  HADD2.F32 R53, -RZ, R4.H1_H1 ;  /* 0x30000004ff357230 */ /* 0x000fe40000004100 */
[-C--:B------:R-:W-:Y:S01]  /*126a0*/  FMUL.FTZ R51, R52, R5.reuse ;  /* 0x0000000534337220 */ /* 0x080fe20000410000 */
[----:B------:R-:W-:Y:S02]  /*126b0*/  HADD2.F32 R4, -RZ, R7.H0_H0 ;  /* 0x20000007ff047230 */ /* 0x000fe40000004100 */
[----:B------:R-:W-:Y:S01]  /*126c0*/  FMUL.FTZ R5, R30, R5 ;  /* 0x000000051e057220 */ /* 0x000fe20000410000 */
[----:B------:R-:W-:-:S02]  /*126d0*/  HADD2.F32 R11, -RZ, R11.H1_H1 ;  /* 0x3000000bff0b7230 */ /* 0x000fc40000004100 */
[----:B------:R-:W-:Y:S02]  /*126e0*/  HADD2.F32 R7, -RZ, R7.H1_H1 ;  /* 0x30000007ff077230 */ /* 0x000fe40000004100 */
[-C--:B------:R-:W-:Y:S01]  /*126f0*/  FFMA.FTZ R51, R30, R4.reuse, -R51 ;  /* 0x000000041e337223 */ /* 0x080fe20000010833 */
[----:B------:R-:W-:Y:S01]  /*12700*/  FFMA.FTZ R52, R52, R4, R5 ;  /* 0x0000000434347223 */ /* 0x000fe20000010005 */
[-C--:B------:R-:W-:Y:S01]  /*12710*/  FMUL.FTZ R30, R57, R11.reuse ;  /* 0x0000000b391e7220 */ /* 0x080fe20000410000 */
[----:B------:R-:W-:Y:S01]  /*12720*/  F2FP.F16.E4M3.UNPACK_B R4, R20 ;  /* 0x00000014ff04723e */ /* 0x000fe200020006ff */
[C---:B------:R-:W-:Y:S01]  /*12730*/  FMUL.FTZ R36, R53.reuse, R11 ;  /* 0x0000000b35247220 */ /* 0x040fe20000410000 */
[----:B------:R-:W-:Y:S01]  /*12740*/  F2FP.F16.E4M3.UNPACK_B R55, R26 ;  /* 0x0000001aff37723e */ /* 0x000fe200020006ff */
[-C--:B------:R-:W-:Y:S01]  /*12750*/  FFMA.FTZ R54, R53, R7.reuse, -R30 ;  /* 0x0000000735367223 */ /* 0x080fe2000001081e */
[----:B------:R-:W-:Y:S02]  /*12760*/  HADD2.F32 R5, -RZ, R33.H0_H0 ;  /* 0x20000021ff057230 */ /* 0x000fe40000004100 */
[----:B------:R-:W-:Y:S01]  /*12770*/  FFMA.FTZ R53, R57, R7, R36 ;  /* 0x0000000739357223 */ /* 0x000fe20000010024 */
[----:B------:R-:W-:-:S02]  /*12780*/  HADD2.F32 R58, -RZ, R4.H0_H0 ;  /* 0x20000004ff3a7230 */ /* 0x000fc40000004100 */
[----:B------:R-:W-:Y:S02]  /*12790*/  HADD2.F32 R56, -RZ, R55.H0_H0 ;  /* 0x20000037ff387230 */ /* 0x000fe40000004100 */
[----:B------:R-:W-:Y:S02]  /*127a0*/  HADD2.F32 R57, -RZ, R4.H1_H1 ;  /* 0x30000004ff397230 */ /* 0x000fe40000004100 */
[----:B------:R-:W-:Y:S02]  /*127b0*/  HADD2.F32 R33, -RZ, R33.H1_H1 ;  /* 0x30000021ff217230 */ /* 0x000fe40000004100 */
[----:B------:R-:W-:Y:S02]  /*127c0*/  HADD2.F32 R55, -RZ, R55.H1_H1 ;  /* 0x30000037ff377230 */ /* 0x000fe40000004100 */
[-C--:B------:R-:W-:Y:S01]  /*127d0*/  FMUL.FTZ R7, R58, R5.reuse ;  /* 0x000000053a077220 */ /* 0x080fe20000410000 */
[--C-:B------:R-:W-:Y:S02]  /*127e0*/  HADD2.F32 R4, -RZ, R31.reuse.H0_H0 ;  /* 0x2000001fff047230 */ /* 0x100fe40000004100 */
[----:B------:R-:W-:Y:S01]  /*127f0*/  FMUL.FTZ R5, R56, R5 ;  /* 0x0000000538057220 */ /* 0x000fe20000410000 */
[----:B------:R-:W-:-:S02]  /*12800*/  HADD2.F32 R31, -RZ, R31.H1_H1 ;  /* 0x3000001fff1f7230 */ /* 0x000fc40000004100 */
[-C--:B------:R-:W-:Y:S01]  /*12810*/  FMUL.FTZ R30, R57, R33.reuse ;  /* 0x00000021391e7220 */ /* 0x080fe20000410000 */
[C---:B------:R-:W-:Y:S01]  /*12820*/  FMUL.FTZ R36, R55.reuse, R33 ;  /* 0x0000002137247220 */ /* 0x040fe20000410000 */
[-C--:B------:R-:W-:Y:S01]  /*12830*/  FFMA.FTZ R7, R56, R4.reuse, -R7 ;  /* 0x0000000438077223 */ /* 0x080fe20000010807 */
[----:B------:R-:W-:Y:S01]  /*12840*/  FFMA.FTZ R11, R58, R4, R5 ;  /* 0x000000043a0b7223 */ /* 0x000fe20000010005 */
[-C--:B------:R-:W-:Y:S01]  /*12850*/  FFMA.FTZ R30, R55, R31.reuse, -R30 ;  /* 0x0000001f371e7223 */ /* 0x080fe2000001081e */
[----:B------:R-:W-:Y:S01]  /*12860*/  FFMA.FTZ R36, R57, R31, R36 ;  /* 0x0000001f39247223 */ /* 0x000fe20000010024 */
[----:B------:R-:W-:Y:S02]  /*12870*/  F2FP.SATFINITE.E4M3.F32.PACK_AB_MERGE_C R4, R39, R38, RZ ;  /* 0x000000262704723e */ /* 0x000fe400048070ff */
[----:B------:R-:W-:Y:S02]  /*12880*/  F2FP.SATFINITE.E4M3.F32.PACK_AB_MERGE_C R40, R41, R40, RZ ;  /* 0x000000282928723e */ /* 0x000fe400048070ff */
[----:B------:R-:W-:-:S02]  /*12890*/  F2FP.SATFINITE.E4M3.F32.PACK_AB_MERGE_C R5, R46, R43, RZ ;  /* 0x0000002b2e05723e */ /* 0x000fc400048070ff */
[----:B------:R-:W-:Y:S02]  /*128a0*/  F2FP.SATFINITE.E4M3.F32.PACK_AB_MERGE_C R47, R50, R47, RZ ;  /* 0x0000002f322f723e */ /* 0x000fe400048070ff */
[----:B------:R-:W-:Y:S02]  /*128b0*/  F2FP.SATFINITE.E4M3.F32.PACK_AB_MERGE_C R51, R54, R51, RZ ;  /* 0x000000333633723e */ /* 0x000fe400048070ff */
[----:B------:R-:W-:Y:S02]  /*128c0*/  F2FP.SATFINITE.E4M3.F32.PACK_AB_MERGE_C R35, R35, R44, RZ ;  /* 0x0000002c2323723e */ /* 0x000fe400048070ff */
[----:B------:R-:W-:Y:S02]  /*128d0*/  F2FP.SATFINITE.E4M3.F32.PACK_AB_MERGE_C R48, R49, R48, RZ ;  /* 0x000000303130723e */ /* 0x000fe400048070ff */
[----:B------:R-:W-:Y:S02]  /*128e0*/  F2FP.SATFINITE.E4M3.F32.PACK_AB_MERGE_C R52, R53, R52, RZ ;  /* 0x000000343534723e */ /* 0x000fe400048070ff */
        /* <DEDUP_REMOVED lines=8> */
[----:B------:R2:W-:Y:S04]  /*12970*/  STS.128 [R59+0x20400], R4 ;  /* 0x020400043b007388 */ /* 0x0005e80000000c00 */
[----:B------:R2:W-:Y:S02]  /*12980*/  STS.128 [R21+0x20400], R8 ;  /* 0x0204000815007388 */ /* 0x0005e40000000c00 */
.L_x_476:
[----:B------:R-:W-:Y:S05]  /*12990*/  BSYNC B1 ;  /* 0x0000000000017941 */ /* 0x000fea0003800000 */
.L_x_475:
[----:B------:R-:W-:Y:S04]  /*129a0*/  BSSY B1, `(.L_x_477) ;  /* 0x00000cf000017945 */ /* 0x000fe80003800000 */
[----:B------:R-:W-:Y:S05]  /*129b0*/  @P1 BRA `(.L_x_478) ;  /* 0x0000000c00341947 */ /* 0x000fea0003800000 */
[----:B-12---:R-:W2:Y:S04]  /*129c0*/  LDL R6, [R1+0x28] ;  /* 0x0000280001067983 */ /* 0x006ea80000100800 */
[----:B------:R-:W3:Y:S01]  /*129d0*/  LDL R59, [R1+0x68] ;  /* 0x00006800013b7983 */ /* 0x000ee20000100800 */
[----:B------:R-:W1:Y:S01]  /*129e0*/  S2R R4, SR_TID.X ;  /* 0x0000000000047919 */ /* 0x000e620000002100 */
[C---:B------:R-:W-:Y:S02]  /*129f0*/  VIADD R8, R23.reuse, 0x40 ;  /* 0x0000004017087836 */ /* 0x040fe40000000000 */
[----:B------:R-:W-:Y:S02]  /*12a00*/  VIADD R9, R23, 0x40 ;  /* 0x0000004017097836 */ /* 0x000fe40000000000 */
[----:B-1----:R-:W-:-:S05]  /*12a10*/  VIADD R5, R4, 0xffffff80 ;  /* 0xffffff8004057836 */ /* 0x002fca0000000000 */
[----:B------:R-:W-:-:S04]  /*12a20*/  SHF.R.S32.HI R4, RZ, 0x1f, R5 ;  /* 0x0000001fff047819 */ /* 0x000fc80000011405 */
[----:B------:R-:W-:-:S04]  /*12a30*/  LEA.HI R4, R4, R5, RZ, 0x3 ;  /* 0x0000000504047211 */ /* 0x000fc800078f18ff */
[----:B------:R-:W-:-:S05]  /*12a40*/  LOP3.LUT R4, R4, 0xfffffff8, RZ, 0xc0, !PT ;  /* 0xfffffff804047812 */ /* 0x000fca00078ec0ff */
[----:B------:R-:W-:-:S05]  /*12a50*/  IMAD.IADD R4, R5, 0x1, -R4 ;  /* 0x0000000105047824 */ /* 0x000fca00078e0a04 */
[----:B------:R-:W-:Y:S01]  /*12a60*/  LEA.HI R4, R3, R4, RZ, 0x1c ;  /* 0x0000000403047211 */ /* 0x000fe200078fe0ff */
[----:B------:R-:W-:Y:S01]  /*12a70*/  IMAD.SHL.U32 R8, R8, 0x80, RZ ;  /* 0x0000008008087824 */ /* 0x000fe200078e00ff */
[----:B------:R-:W-:Y:S02]  /*12a80*/  SHF.L.U32 R9, R9, 0x7, RZ ;  /* 0x0000000709097819 */ /* 0x000fe400000006ff */
[----:B------:R-:W-:Y:S02]  /*12a90*/  SHF.R.S32.HI R7, RZ, 0x1f, R4 ;  /* 0x0000001fff077819 */ /* 0x000fe40000011404 */
[----:B------:R-:W-:Y:S02]  /*12aa0*/  SHF.L.U32 R5, R4, 0x4, RZ ;  /* 0x0000000404057819 */ /* 0x000fe400000006ff */
[----:B------:R-:W-:Y:S02]  /*12ab0*/  LEA.HI R7, R7, R4, RZ, 0x3 ;  /* 0x0000000407077211 */ /* 0x000fe400078f18ff */
[----:B------:R-:W-:-:S02]  /*12ac0*/  LOP3.LUT R9, R9, 0x380, RZ, 0xc0, !PT ;  /* 0x0000038009097812 */ /* 0x000fc400078ec0ff */
[----:B------:R-:W-:Y:S01]  /*12ad0*/  LOP3.LUT R8, R8, 0x380, RZ, 0xc0, !PT ;  /* 0x0000038008087812 */ /* 0x000fe200078ec0ff */
[----:B------:R-:W-:Y:S01]  /*12ae0*/  IMAD.SHL.U32 R7, R7, 0x800, RZ ;  /* 0x0000080007077824 */ /* 0x000fe200078e00ff */
[----:B------:R-:W-:Y:S02]  /*12af0*/  LOP3.LUT R4, R9, 0x70, R5, 0xf8, !PT ;  /* 0x0000007009047812 */ /* 0x000fe400078ef805 */
[----:B------:R-:W-:Y:S02]  /*12b00*/  SHF.R.U32.HI R8, RZ, 0x3, R8 ;  /* 0x00000003ff087819 */ /* 0x000fe40000011608 */
[----:B------:R-:W-:Y:S02]  /*12b10*/  LOP3.LUT R7, R7, 0xffffc000, RZ, 0xc0, !PT ;  /* 0xffffc00007077812 */ /* 0x000fe400078ec0ff */
[----:B------:R-:W-:Y:S02]  /*12b20*/  LOP3.LUT R4, R4, R8, RZ, 0x3c, !PT ;  /* 0x0000000804047212 */ /* 0x000fe400078e3cff */
[----:B------:R-:W-:-:S02]  /*12b30*/  F2FP.F16.E4M3.UNPACK_B R37, R0.H1 ;  /* 0x00000000ff25723e */ /* 0x000fc400030006ff */
        /* <DEDUP_REMOVED lines=181> */
.L_x_478:
[----:B------:R-:W-:Y:S05]  /*13690*/  BSYNC B1 ;  /* 0x0000000000017941 */ /* 0x000fea0003800000 */
.L_x_477:
[----:B------:R-:W-:Y:S05]  /*136a0*/  @P0 BRA `(.L_x_465) ;  /* 0x0000000c00340947 */ /* 0x000fea0003800000 */
[----:B-123--:R-:W1:Y:S01]  /*136b0*/  S2R R4, SR_TID.X ;  /* 0x0000000000047919 */ /* 0x00ee620000002100 */
[----:B------:R-:W2:Y:S01]  /*136c0*/  LDL R49, [R1+0x64] ;  /* 0x0000640001317983 */ /* 0x000ea20000100800 */
[----:B-1----:R-:W-:-:S05]  /*136d0*/  VIADD R5, R4, 0xffffff80 ;  /* 0xffffff8004057836 */ /* 0x002fca0000000000 */
[----:B------:R-:W-:-:S04]  /*136e0*/  SHF.R.S32.HI R4, RZ, 0x1f, R5 ;  /* 0x0000001fff047819 */ /* 0x000fc80000011405 */
[----:B------:R-:W-:-:S04]  /*136f0*/  LEA.HI R4, R4, R5, RZ, 0x3 ;  /* 0x0000000504047211 */ /* 0x000fc800078f18ff */
[----:B------:R-:W-:-:S04]  /*13700*/  LOP3.LUT R4, R4, 0xfffffff8, RZ, 0xc0, !PT ;  /* 0xfffffff804047812 */ /* 0x000fc800078ec0ff */
[----:B------:R-:W-:Y:S02]  /*13710*/  IADD3 R4, R5, -R4, RZ ;  /* 0x8000000405047210 */ /* 0x000fe40007ffe0ff */
[----:B------:R-:W3:Y:S01]  /*13720*/  LDL R5, [R1+0x24] ;  /* 0x0000240001057983 */ /* 0x000ee20000100800 */
[C---:B------:R-:W-:Y:S01]  /*13730*/  IADD3 R8, R23.reuse, 0x60, RZ ;  /* 0x0000006017087810 */ /* 0x040fe20007ffe0ff */
[----:B------:R-:W-:Y:S01]  /*13740*/  VIADD R7, R23, 0x60 ;  /* 0x0000006017077836 */ /* 0x000fe20000000000 */
[----:B------:R-:W-:-:S03]  /*13750*/  LEA.HI R3, R3, R4, RZ, 0x1c ;  /* 0x0000000403037211 */ /* 0x000fc600078fe0ff */
[----:B------:R-:W-:Y:S01]  /*13760*/  IMAD.SHL.U32 R7, R7, 0x80, RZ ;  /* 0x0000008007077824 */ /* 0x000fe200078e00ff */
[----:B------:R-:W-:Y:S01]  /*13770*/  SHF.R.S32.HI R6, RZ, 0x1f, R3 ;  /* 0x0000001fff067819 */ /* 0x000fe20000011403 */
[----:B------:R-:W-:Y:S02]  /*13780*/  IMAD.SHL.U32 R8, R8, 0x80, RZ ;  /* 0x0000008008087824 */ /* 0x000fe400078e00ff */
[----:B------:R-:W-:Y:S01]  /*13790*/  IMAD.SHL.U32 R4, R3, 0x10, RZ ;  /* 0x0000001003047824 */ /* 0x000fe200078e00ff */
[----:B------:R-:W-:Y:S02]  /*137a0*/  LEA.HI R6, R6, R3, RZ, 0x3 ;  /* 0x0000000306067211 */ /* 0x000fe400078f18ff */
[----:B------:R-:W-:Y:S02]  /*137b0*/  LOP3.LUT R8, R8, 0x380, RZ, 0xc0, !PT ;  /* 0x0000038008087812 */ /* 0x000fe400078ec0ff */
[----:B------:R-:W-:Y:S01]  /*137c0*/  LOP3.LUT R7, R7, 0x380, RZ, 0xc0, !PT ;  /* 0x0000038007077812 */ /* 0x000fe200078ec0ff */
[----:B------:R-:W-:Y:S01]  /*137d0*/  IMAD.SHL.U32 R6, R6, 0x800, RZ ;  /* 0x0000080006067824 */ /* 0x000fe200078e00ff */
[----:B------:R-:W-:-:S02]  /*137e0*/  LOP3.LUT R3, R8, 0x70, R4, 0xf8, !PT ;  /* 0x0000007008037812 */ /* 0x000fc400078ef804 */
[----:B------:R-:W-:Y:S02]  /*137f0*/  SHF.R.U32.HI R7, RZ, 0x3, R7 ;  /* 0x00000003ff077819 */ /* 0x000fe40000011607 */
[----:B------:R-:W-:Y:S02]  /*13800*/  LOP3.LUT R6, R6, 0xffffc000, RZ, 0xc0, !PT ;  /* 0xffffc00006067812 */ /* 0x000fe400078ec0ff */
[----:B------:R-:W-:Y:S02]  /*13810*/  LOP3.LUT R3, R3, R7, RZ, 0x3c, !PT ;  /* 0x0000000703037212 */ /* 0x000fe400078e3cff */
[----:B------:R-:W-:Y:S02]  /*13820*/  F2FP.F16.E4M3.UNPACK_B R37, R0.H1 ;  /* 0x00000000ff25723e */ /* 0x000fe400030006ff */
[----:B------:R-:W-:-:S03]  /*13830*/  F2FP.F16.E4M3.UNPACK_B R41, R13.H1 ;  /* 0x0000000dff29723e */ /* 0x000fc600030006ff */
[----:B0-----:R-:W-:Y:S02]  /*13840*/  HADD2.F32 R35, -RZ, R37.H0_H0 ;  /* 0x20000025ff237230 */ /* 0x001fe40000004100 */
[--C-:B------:R-:W-:Y:S02]  /*13850*/  HADD2.F32 R39, -RZ, R41.reuse.H0_H0 ;  /* 0x20000029ff277230 */ /* 0x100fe40000004100 */
[----:B------:R-:W-:Y:S02]  /*13860*/  HADD2.F32 R46, -RZ, R41.H1_H1 ;  /* 0x30000029ff2e7230 */ /* 0x000fe40000004100 */
[----:B------:R-:W-:Y:S01]  /*13870*/  HADD2.F32 R40, -RZ, R37.H1_H1 ;  /* 0x30000025ff287230 */ /* 0x000fe20000004100 */
[----:B------:R-:W-:Y:S02]  /*13880*/  F2FP.F16.E4M3.UNPACK_B R45, R14 ;  /* 0x0000000eff2d723e */ /* 0x000fe400020006ff */
[----:B---3--:R-:W-:Y:S02]  /*13890*/  IADD3 R3, R3, R6, R5 ;  /* 0x0000000603037210 */ /* 0x008fe40007ffe005 */
[----:B--2---:R-:W0:Y:S03]  /*138a0*/  LDS.128 R4, [R49+0x20400] ;  /* 0x0204000031047984 */ /* 0x004e260000000c00 */
[----:B------:R-:W-:-:S05]  /*138b0*/  IMAD.IADD R3, R22, 0x1, R3 ;  /* 0x0000000116037824 */ /* 0x000fca00078e0203 */
[----:B------:R-:W1:Y:S01]  /*138c0*/  LDS.128 R8, [R3+0x20400] ;  /* 0x0204000003087984 */ /* 0x000e620000000c00 */
[-C--:B0-----:R-:W-:Y:S02]  /*138d0*/  F2FP.F16.E4M3.UNPACK_B R21, R4.reuse ;  /* 0x00000004ff15723e */ /* 0x081fe400020006ff */
[----:B------:R-:W-:Y:S02]  /*138e0*/  F2FP.F16.E4M3.UNPACK_B R4, R4.H1 ;  /* 0x00000004ff04723e */ /* 0x000fe400030006ff */
[----:B-1----:R-:W-:Y:S02]  /*138f0*/  F2FP.F16.E4M3.UNPACK_B R31, R8.H1 ;  /* 0x00000008ff1f723e */ /* 0x002fe400030006ff */
[----:B------:R-:W-:-:S03]  /*13900*/  F2FP.F16.E4M3.UNPACK_B R25, R5 ;  /* 0x00000005ff19723e */ /* 0x000fc600020006ff */
[----:B------:R-:W-:Y:S01]  /*13910*/  HADD2.F32 R32, -RZ, R31.H0_H0 ;  /* 0x2000001fff207230 */ /* 0x000fe20000004100 */
[----:B------:R-:W-:Y:S01]  /*13920*/  F2FP.F16.E4M3.UNPACK_B R27, R5.H1 ;  /* 0x00000005ff1b723e */ /* 0x000fe200030006ff */
[----:B------:R-:W-:-:S03]  /*13930*/  HADD2.F32 R5, -RZ, R4.H0_H0 ;  /* 0x20000004ff057230 */ /* 0x000fc60000004100 */
[-C--:B------:R-:W-:Y:S01]  /*13940*/  FMUL.FTZ R38, R35, R32.reuse ;  /* 0x0000002023267220 */ /* 0x080fe20000410000 */
[C---:B------:R-:W-:Y:S01]  /*13950*/  FMUL.FTZ R36, R39.reuse, R32 ;  /* 0x0000002027247220 */ /* 0x040fe20000410000 */
[----:B------:R-:W-:Y:S02]  /*13960*/  F2FP.F16.E4M3.UNPACK_B R8, R8 ;  /* 0x00000008ff08723e */ /* 0x000fe400020006ff */
[----:B------:R-:W-:Y:S01]  /*13970*/  FFMA.FTZ R38, R39, R5, R38 ;  /* 0x0000000527267223 */ /* 0x000fe20000010026 */
[----:B------:R-:W-:Y:S01]  /*13980*/  F2FP.F16.E4M3.UNPACK_B R39, R13 ;  /* 0x0000000dff27723e */ /* 0x000fe200020006ff */
[----:B------:R-:W-:Y:S01]  /*13990*/  FFMA.FTZ R35, R35, R5, -R36 ;  /* 0x0000000523237223 */ /* 0x000fe20000010824 */
[----:B------:R-:W-:Y:S01]  /*139a0*/  F2FP.F16.E4M3.UNPACK_B R36, R0 ;  /* 0x00000000ff24723e */ /* 0x000fe200020006ff */
[----:B------:R-:W-:Y:S02]  /*139b0*/  HADD2.F32 R5, -RZ, R8.H0_H0 ;  /* 0x20000008ff057230 */ /* 0x000fe40000004100 */
[----:B------:R-:W-:-:S02]  /*139c0*/  HADD2.F32 R44, -RZ, R39.H0_H0 ;  /* 0x20000027ff2c7230 */ /* 0x000fc40000004100 */
[----:B------:R-:W-:Y:S02]  /*139d0*/  HADD2.F32 R31, -RZ, R31.H1_H1 ;  /* 0x3000001fff1f7230 */ /* 0x000fe40000004100 */
[----:B------:R-:W-:Y:S02]  /*139e0*/  HADD2.F32 R42, -RZ, R36.H0_H0 ;  /* 0x20000024ff2a7230 */ /* 0x000fe40000004100 */
[----:B------:R-:W-:Y:S01]  /*139f0*/  FMUL.FTZ R13, R44, R5 ;  /* 0x000000052c0d7220 */ /* 0x000fe20000410000 */
[----:B------:R-:W-:Y:S02]  /*13a00*/  HADD2.F32 R0, -RZ, R21.H0_H0 ;  /* 0x20000015ff007230 */ /* 0x000fe40000004100 */
[----:B------:R-:W-:Y:S01]  /*13a10*/  FMUL.FTZ R37, R46, R31 ;  /* 0x0000001f2e257220 */ /* 0x000fe20000410000 */
[----:B------:R-:W-:Y:S01]  /*13a20*/  HADD2.F32 R4, -RZ, R4.H1_H1 ;  /* 0x30000004ff047230 */ /* 0x000fe20000004100 */
[----:B------:R-:W-:Y:S01]  /*13a30*/  F2FP.F16.E4M3.UNPACK_B R33, R9 ;  /* 0x00000009ff21723e */ /* 0x000fe200020006ff */
[----:B------:R-:W-:Y:S01]  /*13a40*/  FMUL.FTZ R31, R40, R31 ;  /* 0x0000001f281f7220 */ /* 0x000fe20000410000 */
[C---:B------:R-:W-:Y:S01]  /*13a50*/  FMUL.FTZ R5, R42.reuse, R5 ;  /* 0x000000052a057220 */ /* 0x040fe20000410000 */
[----:B------:R-:W-:Y:S01]  /*13a60*/  FFMA.FTZ R13, R42, R0, -R13 ;  /* 0x000000002a0d7223 */ /* 0x000fe2000001080d */
[----:B------:R-:W-:Y:S01]  /*13a70*/  HADD2.F32 R43, -RZ, R39.H1_H1 ;  /* 0x30000027ff2b7230 */ /* 0x000fe20000004100 */
[----:B------:R-:W-:Y:S01]  /*13a80*/  F2FP.F16.E4M3.UNPACK_B R9, R9.H1 ;  /* 0x00000009ff09723e */ /* 0x000fe200030006ff */
[----:B------:R-:W-:Y:S01]  /*13a90*/  HADD2.F32 R8, -RZ, R8.H1_H1 ;  /* 0x30000008ff087230 */ /* 0x000fe20000004100 */
[----:B------:R-:W-:Y:S01]  /*13aa0*/  F2FP.F16.E4M3.UNPACK_B R42, R24.H1 ;  /* 0x00000018ff2a723e */ /* 0x000fe200030006ff */
[----:B------:R-:W-:-:S02]  /*13ab0*/  HADD2.F32 R41, -RZ, R36.H1_H1 ;  /* 0x30000024ff297230 */ /* 0x000fc40000004100 */
[-C--:B------:R-:W-:Y:S01]  /*13ac0*/  FFMA.FTZ R31, R46, R4.reuse, R31 ;  /* 0x000000042e1f7223 */ /* 0x080fe2000001001f */
[----:B------:R-:W-:Y:S01]  /*13ad0*/  FFMA.FTZ R40, R40, R4, -R37 ;  /* 0x0000000428287223 */ /* 0x000fe20000010825 */
[----:B------:R-:W-:Y:S01]  /*13ae0*/  FFMA.FTZ R5, R44, R0, R5 ;  /* 0x000000002c057223 */ /* 0x000fe20000010005 */
[----:B------:R-:W-:Y:S01]  /*13af0*/  F2FP.F16.E4M3.UNPACK_B R46, R14.H1 ;  /* 0x0000000eff2e723e */ /* 0x000fe200030006ff */
[----:B------:R-:W-:Y:S02]  /*13b00*/  HADD2.F32 R21, -RZ, R21.H1_H1 ;  /* 0x30000015ff157230 */ /* 0x000fe40000004100 */
[-C--:B------:R-:W-:Y:S01]  /*13b10*/  FMUL.FTZ R36, R43, R8.reuse ;  /* 0x000000082b247220 */ /* 0x080fe20000410000 */
[----:B------:R-:W-:Y:S02]  /*13b20*/  HADD2.F32 R4, -RZ, R9.H0_H0 ;  /* 0x20000009ff047230 */ /* 0x000fe40000004100 */
[----:B------:R-:W-:Y:S01]  /*13b30*/  FMUL.FTZ R8, R41, R8 ;  /* 0x0000000829087220 */ /* 0x000fe20000410000 */
[----:B------:R-:W-:-:S02]  /*13b40*/  HADD2.F32 R44, -RZ, R42.H0_H0 ;  /* 0x2000002aff2c7230 */ /* 0x000fc40000004100 */
[-C--:B------:R-:W-:Y:S01]  /*13b50*/  FFMA.FTZ R36, R41, R21.reuse, -R36 ;  /* 0x0000001529247223 */ /* 0x080fe20000010824 */
[----:B------:R-:W-:Y:S02]  /*13b60*/  HADD2.F32 R48, -RZ, R46.H0_H0 ;  /* 0x2000002eff307230 */ /* 0x000fe40000004100 */
[----:B------:R-:W-:Y:S01]  /*13b70*/  FFMA.FTZ R8, R43, R21, R8 ;  /* 0x000000152b087223 */ /* 0x000fe20000010008 */
[----:B------:R-:W-:Y:S02]  /*13b80*/  HADD2.F32 R0, -RZ, R27.H0_H0 ;  /* 0x2000001bff007230 */ /* 0x000fe40000004100 */
[----:B------:R-:W-:Y:S01]  /*13b90*/  FMUL.FTZ R39, R44, R4 ;  /* 0x000000042c277220 */ /* 0x000fe20000410000 */
[----:B------:R-:W-:Y:S01]  /*13ba0*/  HADD2.F32 R43, -RZ, R42.H1_H1 ;  /* 0x3000002aff2b7230 */ /* 0x000fe20000004100 */
[----:B------:R-:W-:Y:S01]  /*13bb0*/  F2FP.F16.E4M3.UNPACK_B R41, R24 ;  /* 0x00000018ff29723e */ /* 0x000fe200020006ff */
[----:B------:R-:W-:Y:S02]  /*13bc0*/  HADD2.F32 R47, -RZ, R46.H1_H1 ;  /* 0x3000002eff2f7230 */ /* 0x000fe40000004100 */
[----:B------:R-:W-:-:S02]  /*13bd0*/  HADD2.F32 R9, -RZ, R9.H1_H1 ;  /* 0x30000009ff097230 */ /* 0x000fc40000004100 */
[C---:B------:R-:W-:Y:S01]  /*13be0*/  FMUL.FTZ R37, R48.reuse, R4 ;  /* 0x0000000430257220 */ /* 0x040fe20000410000 */
[----:B------:R-:W-:Y:S01]  /*13bf0*/  FFMA.FTZ R39, R48, R0, R39 ;  /* 0x0000000030277223 */ /* 0x000fe20000010027 */
[----:B------:R-:W-:Y:S02]  /*13c00*/  HADD2.F32 R27, -RZ, R27.H1_H1 ;  /* 0x3000001bff1b7230 */ /* 0x000fe40000004100 */
[----:B------:R-:W-:Y:S02]  /*13c10*/  HADD2.F32 R48, -RZ, R45.H0_H0 ;  /* 0x2000002dff307230 */ /* 0x000fe40000004100 */
[-C--:B------:R-:W-:Y:S01]  /*13c20*/  FMUL.FTZ R14, R47, R9.reuse ;  /* 0x000000092f0e7220 */ /* 0x080fe20000410000 */
[----:B------:R-:W-:Y:S02]  /*13c30*/  HADD2.F32 R4, -RZ, R33.H0_H0 ;  /* 0x20000021ff047230 */ /* 0x000fe40000004100 */
[----:B------:R-:W-:Y:S01]  /*13c40*/  FMUL.FTZ R24, R43, R9 ;  /* 0x000000092b187220 */ /* 0x000fe20000410000 */
[----:B------:R-:W-:-:S02]  /*13c50*/  HADD2.F32 R46, -RZ, R41.H0_H0 ;  /* 0x20000029ff2e7230 */ /* 0x000fc40000004100 */
[----:B------:R-:W-:Y:S01]  /*13c60*/  FFMA.FTZ R37, R44, R0, -R37 ;  /* 0x000000002c257223 */ /* 0x000fe20000010825 */
[-C--:B------:R-:W-:Y:S01]  /*13c70*/  F2FP.F16.E4M3.UNPACK_B R34, R10.reuse ;  /* 0x0000000aff22723e */ /* 0x080fe200020006ff */
[----:B------:R-:W-:Y:S02]  /*13c80*/  HADD2.F32 R0, -RZ, R25.H0_H0 ;  /* 0x20000019ff007230 */ /* 0x000fe40000004100 */
[-C--:B------:R-:W-:Y:S01]  /*13c90*/  FFMA.FTZ R42, R43, R27.reuse, -R14 ;  /* 0x0000001b2b2a7223 */ /* 0x080fe2000001080e */
[----:B------:R-:W-:Y:S01]  /*13ca0*/  FFMA.FTZ R44, R47, R27, R24 ;  /* 0x0000001b2f2c7223 */ /* 0x000fe20000010018 */
[----:B------:R-:W-:Y:S01]  /*13cb0*/  F2FP.F16.E4M3.UNPACK_B R10, R10.H1 ;  /* 0x0000000aff0a723e */ /* 0x000fe200030006ff */
[-C--:B------:R-:W-:Y:S01]  /*13cc0*/  FMUL.FTZ R9, R48, R4.reuse ;  /* 0x0000000430097220 */ /* 0x080fe20000410000 */
[C---:B------:R-:W-:Y:S01]  /*13cd0*/  FMUL.FTZ R21, R46.reuse, R4 ;  /* 0x000000042e157220 */ /* 0x040fe20000410000 */
[----:B------:R-:W-:Y:S02]  /*13ce0*/  F2FP.F16.E4M3.UNPACK_B R47, R15.H1 ;  /* 0x0000000fff2f723e */ /* 0x000fe400030006ff */
[----:B------:R-:W-:Y:S01]  /*13cf0*/  F2FP.F16.E4M3.UNPACK_B R43, R12.H1 ;  /* 0x0000000cff2b723e */ /* 0x000fe200030006ff */
[----:B------:R-:W-:Y:S01]  /*13d00*/  FFMA.FTZ R9, R46, R0, -R9 ;  /* 0x000000002e097223 */ /* 0x000fe20000010809 */
[----:B------:R-:W-:Y:S01]  /*13d10*/  F2FP.F16.E4M3.UNPACK_B R29, R6 ;  /* 0x00000006ff1d723e */ /* 0x000fe200020006ff */
[----:B------:R-:W-:Y:S01]  /*13d20*/  FFMA.FTZ R21, R48, R0, R21 ;  /* 0x0000000030157223 */ /* 0x000fe20000010015 */
[----:B------:R-:W-:Y:S01]  /*13d30*/  F2FP.F16.E4M3.UNPACK_B R6, R6.H1 ;  /* 0x00000006ff06723e */ /* 0x000fe200030006ff */
[----:B------:R-:W-:-:S02]  /*13d40*/  HADD2.F32 R41, -RZ, R41.H1_H1 ;  /* 0x30000029ff297230 */ /* 0x000fc40000004100 */
[----:B------:R-:W-:Y:S02]  /*13d50*/  HADD2.F32 R45, -RZ, R45.H1_H1 ;  /* 0x3000002dff2d7230 */ /* 0x000fe40000004100 */
[----:B------:R-:W-:Y:S02]  /*13d60*/  HADD2.F32 R33, -RZ, R33.H1_H1 ;  /* 0x30000021ff217230 */ /* 0x000fe40000004100 */
[----:B------:R-:W-:Y:S02]  /*13d70*/  HADD2.F32 R48, -RZ, R47.H0_H0 ;  /* 0x2000002fff307230 */ /* 0x000fe40000004100 */
[----:B------:R-:W-:Y:S02]  /*13d80*/  HADD2.F32 R4, -RZ, R10.H0_H0 ;  /* 0x2000000aff047230 */ /* 0x000fe40000004100 */
[----:B------:R-:W-:Y:S02]  /*13d90*/  HADD2.F32 R46, -RZ, R43.H0_H0 ;  /* 0x2000002bff2e7230 */ /* 0x000fe40000004100 */
[----:B------:R-:W-:Y:S01]  /*13da0*/  FMUL.FTZ R14, R45, R33 ;  /* 0x000000212d0e7220 */ /* 0x000fe20000410000 */
[----:B------:R-:W-:-:S02]  /*13db0*/  HADD2.F32 R0, -RZ, R6.H0_H0 ;  /* 0x20000006ff007230 */ /* 0x000fc40000004100 */
[----:B------:R-:W-:Y:S01]  /*13dc0*/  FMUL.FTZ R24, R41, R33 ;  /* 0x0000002129187220 */ /* 0x000fe20000410000 */
[-C--:B------:R-:W-:Y:S01]  /*13dd0*/  FMUL.FTZ R27, R48, R4.reuse ;  /* 0x00000004301b7220 */ /* 0x080fe20000410000 */
[C---:B------:R-:W-:Y:S01]  /*13de0*/  FMUL.FTZ R33, R46.reuse, R4 ;  /* 0x000000042e217220 */ /* 0x040fe20000410000 */
[----:B------:R-:W-:Y:S02]  /*13df0*/  HADD2.F32 R25, -RZ, R25.H1_H1 ;  /* 0x30000019ff197230 */ /* 0x000fe40000004100 */
[-C--:B------:R-:W-:Y:S01]  /*13e00*/  FFMA.FTZ R27, R46, R0.reuse, -R27 ;  /* 0x000000002e1b7223 */ /* 0x080fe2000001081b */
[----:B------:R-:W-:Y:S01]  /*13e10*/  FFMA.FTZ R33, R48, R0, R33 ;  /* 0x0000000030217223 */ /* 0x000fe20000010021 */
[----:B------:R-:W-:Y:S02]  /*13e20*/  HADD2.F32 R46, -RZ, R47.H1_H1 ;  /* 0x3000002fff2e7230 */ /* 0x000fe40000004100 */
[----:B------:R-:W-:Y:S02]  /*13e30*/  HADD2.F32 R10, -RZ, R10.H1_H1 ;  /* 0x3000000aff0a7230 */ /* 0x000fe40000004100 */
[----:B------:R-:W-:-:S02]  /*13e40*/  HADD2.F32 R0, -RZ, R43.H1_H1 ;  /* 0x3000002bff007230 */ /* 0x000fc40000004100 */
[-C--:B------:R-:W-:Y:S01]  /*13e50*/  FFMA.FTZ R14, R41, R25.reuse, -R14 ;  /* 0x00000019290e7223 */ /* 0x080fe2000001080e */
[----:B------:R-:W-:Y:S01]  /*13e60*/  FFMA.FTZ R24, R45, R25, R24 ;  /* 0x000000192d187223 */ /* 0x000fe20000010018 */
[----:B------:R-:W-:Y:S01]  /*13e70*/  F2FP.F16.E4M3.UNPACK_B R43, R15 ;  /* 0x0000000fff2b723e */ /* 0x000fe200020006ff */
[----:B------:R-:W-:Y:S01]  /*13e80*/  HADD2.F32 R6, -RZ, R6.H1_H1 ;  /* 0x30000006ff067230 */ /* 0x000fe20000004100 */
[----:B------:R-:W-:Y:S01]  /*13e90*/  F2FP.F16.E4M3.UNPACK_B R41, R12 ;  /* 0x0000000cff29723e */ /* 0x000fe200020006ff */
[-C--:B------:R-:W-:Y:S01]  /*13ea0*/  FMUL.FTZ R15, R46, R10.reuse ;  /* 0x0000000a2e0f7220 */ /* 0x080fe20000410000 */
[C---:B------:R-:W-:Y:S01]  /*13eb0*/  FMUL.FTZ R25, R0.reuse, R10 ;  /* 0x0000000a00197220 */ /* 0x040fe20000410000 */
[----:B------:R-:W-:Y:S02]  /*13ec0*/  HADD2.F32 R10, -RZ, R43.H0_H0 ;  /* 0x2000002bff0a7230 */ /* 0x000fe40000004100 */
[-C--:B------:R-:W-:Y:S01]  /*13ed0*/  FFMA.FTZ R12, R0, R6.reuse, -R15 ;  /* 0x00000006000c7223 */ /* 0x080fe2000001080f */
[----:B------:R-:W-:Y:S01]  /*13ee0*/  FFMA.FTZ R46, R46, R6, R25 ;  /* 0x000000062e2e7223 */ /* 0x000fe20000010019 */
[----:B------:R-:W-:-:S02]  /*13ef0*/  HADD2.F32 R4, -RZ, R34.H0_H0 ;  /* 0x20000022ff047230 */ /* 0x000fc40000004100 */
[----:B------:R-:W-:Y:S02]  /*13f00*/  HADD2.F32 R6, -RZ, R41.H0_H0 ;  /* 0x20000029ff067230 */ /* 0x000fe40000004100 */
[----:B------:R-:W-:Y:S02]  /*13f10*/  HADD2.F32 R43, -RZ, R43.H1_H1 ;  /* 0x3000002bff2b7230 */ /* 0x000fe40000004100 */
[----:B------:R-:W-:Y:S02]  /*13f20*/  HADD2.F32 R34, -RZ, R34.H1_H1 ;  /* 0x30000022ff227230 */ /* 0x000fe40000004100 */
[-C--:B------:R-:W-:Y:S01]  /*13f30*/  FMUL.FTZ R15, R10, R4.reuse ;  /* 0x000000040a0f7220 */ /* 0x080fe20000410000 */
[----:B------:R-:W-:Y:S02]  /*13f40*/  HADD2.F32 R0, -RZ, R29.H0_H0 ;  /* 0x2000001dff007230 */ /* 0x000fe40000004100 */
[C---:B------:R-:W-:Y:S01]  /*13f50*/  FMUL.FTZ R25, R6.reuse, R4 ;  /* 0x0000000406197220 */ /* 0x040fe20000410000 */
[----:B------:R-:W-:Y:S01]  /*13f60*/  HADD2.F32 R41, -RZ, R41.H1_H1 ;  /* 0x30000029ff297230 */ /* 0x000fe20000004100 */
[-C--:B------:R-:W-:Y:S01]  /*13f70*/  F2FP.F16.E4M3.UNPACK_B R32, R11.reuse ;  /* 0x0000000bff20723e */ /* 0x080fe200020006ff */
[----:B------:R-:W-:Y:S01]  /*13f80*/  HADD2.F32 R29, -RZ, R29.H1_H1 ;  /* 0x3000001dff1d7230 */ /* 0x000fe20000004100 */
[----:B------:R-:W-:Y:S01]  /*13f90*/  F2FP.F16.E4M3.UNPACK_B R11, R11.H1 ;  /* 0x0000000bff0b723e */ /* 0x000fe200030006ff */
[----:B------:R-:W-:Y:S01]  /*13fa0*/  FMUL.FTZ R4, R43, R34 ;  /* 0x000000222b047220 */ /* 0x000fe20000410000 */
[----:B------:R-:W-:Y:S01]  /*13fb0*/  F2FP.F16.E4M3.UNPACK_B R45, R20.H1 ;  /* 0x00000014ff2d723e */ /* 0x000fe200030006ff */
[-C--:B------:R-:W-:Y:S01]  /*13fc0*/  FFMA.FTZ R6, R6, R0.reuse, -R15 ;  /* 0x0000000006067223 */ /* 0x080fe2000001080f */
[----:B------:R-:W-:Y:S01]  /*13fd0*/  FFMA.FTZ R10, R10, R0, R25 ;  /* 0x000000000a0a7223 */ /* 0x000fe20000010019 */
[----:B------:R-:W-:Y:S01]  /*13fe0*/  F2FP.F16.E4M3.UNPACK_B R0, R26.H1 ;  /* 0x0000001aff00723e */ /* 0x000fe200030006ff */
[C---:B------:R-:W-:Y:S01]  /*13ff0*/  FMUL.FTZ R34, R41.reuse, R34 ;  /* 0x0000002229227220 */ /* 0x040fe20000410000 */
[----:B------:R-:W-:Y:S01]  /*14000*/  F2FP.F16.E4M3.UNPACK_B R30, R7 ;  /* 0x00000007ff1e723e */ /* 0x000fe200020006ff */
        /* <DEDUP_REMOVED lines=12> */
[----:B------:R-:W-:Y:S01]  /*140d0*/  FFMA.FTZ R34, R34, R0, -R25 ;  /* 0x0000000022227223 */ /* 0x000fe20000010819 */
[----:B------:R-:W-:Y:S01]  /*140e0*/  F2FP.F16.E4M3.UNPACK_B R25, R26 ;  /* 0x0000001aff19723e */ /* 0x000fe200020006ff */
[----:B------:R-:W-:Y:S02]  /*140f0*/  HADD2.F32 R7, -RZ, R7.H1_H1 ;  /* 0x30000007ff077230 */ /* 0x000fe40000004100 */
[----:B------:R-:W-:Y:S01]  /*14100*/  FFMA.FTZ R26, R50, R0, R41 ;  /* 0x00000000321a7223 */ /* 0x000fe20000010029 */
[-C--:B------:R-:W-:Y:S01]  /*14110*/  FMUL.FTZ R4, R45, R11.reuse ;  /* 0x0000000b2d047220 */ /* 0x080fe20000410000 */
[----:B------:R-:W-:Y:S01]  /*14120*/  F2FP.F16.E4M3.UNPACK_B R0, R20 ;  /* 0x00000014ff00723e */ /* 0x000fe200020006ff */
[----:B------:R-:W-:Y:S01]  /*14130*/  FMUL.FTZ R48, R43, R11 ;  /* 0x0000000b2b307220 */ /* 0x000fe20000410000 */
[----:B------:R-:W-:-:S02]  /*14140*/  HADD2.F32 R20, -RZ, R25.H0_H0 ;  /* 0x20000019ff147230 */ /* 0x000fc40000004100 */
[-C--:B------:R-:W-:Y:S01]  /*14150*/  FFMA.FTZ R43, R43, R7.reuse, -R4 ;  /* 0x000000072b2b7223 */ /* 0x080fe20000010804 */
[----:B------:R-:W-:Y:S02]  /*14160*/  HADD2.F32 R4, -RZ, R32.H0_H0 ;  /* 0x20000020ff047230 */ /* 0x000fe40000004100 */
[----:B------:R-:W-:Y:S01]  /*14170*/  FFMA.FTZ R45, R45, R7, R48 ;  /* 0x000000072d2d7223 */ /* 0x000fe20000010030 */
[--C-:B------:R-:W-:Y:S02]  /*14180*/  HADD2.F32 R50, -RZ, R0.reuse.H0_H0 ;  /* 0x20000000ff327230 */ /* 0x100fe40000004100 */
[----:B------:R-:W-:Y:S02]  /*14190*/  HADD2.F32 R52, -RZ, R0.H1_H1 ;  /* 0x30000000ff347230 */ /* 0x000fe40000004100 */
[----:B------:R-:W-:Y:S02]  /*141a0*/  HADD2.F32 R32, -RZ, R32.H1_H1 ;  /* 0x30000020ff207230 */ /* 0x000fe40000004100 */
[----:B------:R-:W-:-:S02]  /*141b0*/  HADD2.F32 R48, -RZ, R25.H1_H1 ;  /* 0x30000019ff307230 */ /* 0x000fc40000004100 */
[-C--:B------:R-:W-:Y:S01]  /*141c0*/  FMUL.FTZ R7, R50, R4.reuse ;  /* 0x0000000432077220 */ /* 0x080fe20000410000 */
[--C-:B------:R-:W-:Y:S02]  /*141d0*/  HADD2.F32 R0, -RZ, R30.reuse.H0_H0 ;  /* 0x2000001eff007230 */ /* 0x100fe40000004100 */
[----:B------:R-:W-:Y:S01]  /*141e0*/  FMUL.FTZ R11, R20, R4 ;  /* 0x00000004140b7220 */ /* 0x000fe20000410000 */
[----:B------:R-:W-:Y:S02]  /*141f0*/  HADD2.F32 R30, -RZ, R30.H1_H1 ;  /* 0x3000001eff1e7230 */ /* 0x000fe40000004100 */
[-C--:B------:R-:W-:Y:S01]  /*14200*/  FMUL.FTZ R25, R52, R32.reuse ;  /* 0x0000002034197220 */ /* 0x080fe20000410000 */
[----:B------:R-:W-:Y:S01]  /*14210*/  FMUL.FTZ R41, R48, R32 ;  /* 0x0000002030297220 */ /* 0x000fe20000410000 */
[-C--:B------:R-:W-:Y:S01]  /*14220*/  FFMA.FTZ R7, R20, R0.reuse, -R7 ;  /* 0x0000000014077223 */ /* 0x080fe20000010807 */
[----:B------:R-:W-:Y:S01]  /*14230*/  FFMA.FTZ R11, R50, R0, R11 ;  /* 0x00000000320b7223 */ /* 0x000fe2000001000b */
[----:B------:R-:W-:Y:S01]  /*14240*/  FFMA.FTZ R0, R48, R30, -R25 ;  /* 0x0000001e30007223 */ /* 0x000fe20000010819 */
[----:B------:R-:W-:Y:S01]  /*14250*/  F2FP.SATFINITE.E4M3.F32.PACK_AB_MERGE_C R31, R31, R38, RZ ;  /* 0x000000261f1f723e */ /* 0x000fe200048070ff */
        /* <DEDUP_REMOVED lines=8> */
[----:B------:R-:W-:Y:S02]  /*142e0*/  F2FP.SATFINITE.E4M3.F32.PACK_AB_MERGE_C R8, R8, R5, R31 ;  /* 0x000000050808723e */ /* 0x000fe4000480701f */
[----:B------:R-:W-:Y:S02]  /*142f0*/  F2FP.SATFINITE.E4M3.F32.PACK_AB_MERGE_C R4, R36, R13, R4 ;  /* 0x0000000d2404723e */ /* 0x000fe40004807004 */
[----:B------:R-:W-:Y:S02]  /*14300*/  F2FP.SATFINITE.E4M3.F32.PACK_AB_MERGE_C R5, R14, R9, R37 ;  /* 0x000000090e05723e */ /* 0x000fe40004807025 */
[----:B------:R-:W-:Y:S02]  /*14310*/  F2FP.SATFINITE.E4M3.F32.PACK_AB_MERGE_C R6, R15, R6, R12 ;  /* 0x000000060f06723e */ /* 0x000fe4000480700c */
[----:B------:R-:W-:Y:S02]  /*14320*/  F2FP.SATFINITE.E4M3.F32.PACK_AB_MERGE_C R7, R0, R7, R34 ;  /* 0x000000070007723e */ /* 0x000fe40004807022 */
[----:B------:R-:W-:-:S02]  /*14330*/  F2FP.SATFINITE.E4M3.F32.PACK_AB_MERGE_C R9, R24, R21, R39 ;  /* 0x000000151809723e */ /* 0x000fc40004807027 */
[----:B------:R-:W-:Y:S02]  /*14340*/  F2FP.SATFINITE.E4M3.F32.PACK_AB_MERGE_C R10, R29, R10, R33 ;  /* 0x0000000a1d0a723e */ /* 0x000fe40004807021 */
[----:B------:R-:W-:Y:S01]  /*14350*/  F2FP.SATFINITE.E4M3.F32.PACK_AB_MERGE_C R11, R30, R11, R26 ;  /* 0x0000000b1e0b723e */ /* 0x000fe2000480701a */
[----:B------:R4:W-:Y:S04]  /*14360*/  STS.128 [R49+0x20400], R4 ;  /* 0x0204000431007388 */ /* 0x0009e80000000c00 */
[----:B------:R4:W-:Y:S02]  /*14370*/  STS.128 [R3+0x20400], R8 ;  /* 0x0204000803007388 */ /* 0x0009e40000000c00 */
.L_x_465:
[----:B------:R-:W-:Y:S05]  /*14380*/  BSYNC B0 ;  /* 0x0000000000007941 */ /* 0x000fea0003800000 */
.L_x_446:
[----:B------:R-:W-:Y:S01]  /*14390*/  @!PT LDS RZ, [RZ] ;  /* 0x00000000fffff984 */ /* 0x000fe20000000800 */
[----:B------:R-:W-:Y:S01]  /*143a0*/  @!PT LDS RZ, [RZ] ;  /* 0x00000000fffff984 */ /* 0x000fe20000000800 */
[----:B------:R-:W-:Y:S01]  /*143b0*/  @!PT LDS RZ, [RZ] ;  /* 0x00000000fffff984 */ /* 0x000fe20000000800 */
[----:B------:R-:W-:Y:S01]  /*143c0*/  @!PT LDS RZ, [RZ] ;  /* 0x00000000fffff984 */ /* 0x000fe20000000800 */
[----:B------:R0:W-:Y:S06]  /*143d0*/  MEMBAR.ALL.CTA ;  /* 0x0000000000007992 */ /* 0x0001ec0000008000 */
[----:B0-----:R-:W0:Y:S01]  /*143e0*/  FENCE.VIEW.ASYNC.S ;  /* 0x00000000000073c6 */ /* 0x001e220000000000 */
[----:B------:R-:W-:Y:S05]  /*143f0*/  WARPSYNC.ALL ;  /* 0x0000000000007948 */ /* 0x000fea0003800000 */
[----:B0-----:R-:W-:Y:S06]  /*14400*/  BAR.SYNC.DEFER_BLOCKING 0xd, 0x100 ;  /* 0x0344000000007b1d */ /* 0x001fec0000010000 */
.L_x_444:
[----:B------:R-:W-:-:S04]  /*14410*/  MOV R0, UR47 ;  /* 0x0000002f00007c02 */ /* 0x000fc80008000f00 */
[----:B------:R-:W-:-:S13]  /*14420*/  ISETP.NE.AND P0, PT, R0, 0x3, PT ;  /* 0x000000030000780c */ /* 0x000fda0003f05270 */
[----:B------:R-:W-:Y:S05]  /*14430*/  @!P0 BRA `(.L_x_479) ;  /* 0x0000000000048947 */ /* 0x000fea0003800000 */
[----:B------:R-:W-:Y:S01]  /*14440*/  BPT.TRAP 0x1 ;  /* 0x000000040000795c */ /* 0x000fe20000300000 */
.L_x_479:
[----:B01--4-:R-:W-:Y:S01]  /*14450*/  IMAD R3, R152, 0x8, R22 ;  /* 0x0000000898037824 */ /* 0x013fe200078e0216 */
[----:B------:R-:W-:-:S04]  /*14460*/  SHF.L.U32 R0, R236, 0x1f, RZ ;  /* 0x0000001fec007819 */ /* 0x000fc800000006ff */
[----:B------:R0:W1:Y:S01]  /*14470*/  SYNCS.PHASECHK.TRANS64.TRYWAIT P1, [R3+URZ+0x38830], R0 ;  /* 0x03883000030075a7 */ /* 0x000062000802017f */
[----:B------:R-:W-:Y:S05]  /*14480*/  @!P0 BRA `(.L_x_480) ;  /* 0x0000000000048947 */ /* 0x000fea0003800000 */
[----:B------:R-:W-:Y:S01]  /*14490*/  BPT.TRAP 0x1 ;  /* 0x000000040000795c */ /* 0x000fe20000300000 */
.L_x_480:
[----:B--23--:R-:W2:Y:S01]  /*144a0*/  S2R R4, SR_TID.X ;  /* 0x0000000000047919 */ /* 0x00cea20000002100 */
[----:B------:R-:W-:Y:S01]  /*144b0*/  MOV R5, 0x80 ;  /* 0x0000008000057802 */ /* 0x000fe20000000f00 */
[----:B--2---:R-:W-:-:S05]  /*144c0*/  VIADD R4, R4, 0xffffff80 ;  /* 0xffffff8004047836 */ /* 0x004fca0000000000 */
[----:B------:R-:W-:-:S04]  /*144d0*/  SHF.R.S32.HI R6, RZ, 0x1f, R4 ;  /* 0x0000001fff067819 */ /* 0x000fc80000011404 */
[----:B------:R-:W-:-:S04]  /*144e0*/  LEA.HI R6, R6, R4, RZ, 0x7 ;  /* 0x0000000406067211 */ /* 0x000fc800078f38ff */
[----:B------:R-:W-:-:S05]  /*144f0*/  LOP3.LUT R6, R6, 0xffffff80, RZ, 0xc0, !PT ;  /* 0xffffff8006067812 */ /* 0x000fca00078ec0ff */
[----:B------:R-:W-:-:S05]  /*14500*/  IMAD.IADD R6, R4, 0x1, -R6 ;  /* 0x0000000104067824 */ /* 0x000fca00078e0a06 */
[----:B------:R-:W-:-:S04]  /*14510*/  SHF.R.S32.HI R4, RZ, 0x1f, R6 ;  /* 0x0000001fff047819 */ /* 0x000fc80000011406 */
[----:B------:R-:W-:-:S04]  /*14520*/  LEA.HI R4, R4, R6, RZ, 0x2 ;  /* 0x0000000604047211 */ /* 0x000fc800078f10ff */
[----:B------:R-:W-:-:S05]  /*14530*/  LOP3.LUT R4, R4, 0x7ffffffc, RZ, 0xc0, !PT ;  /* 0x7ffffffc04047812 */ /* 0x000fca00078ec0ff */
[----:B------:R-:W-:Y:S01]  /*14540*/  IMAD.IADD R4, R6, 0x1, -R4 ;  /* 0x0000000106047824 */ /* 0x000fe200078e0a04 */
[----:B-1----:R-:W-:Y:S06]  /*14550*/  @P1 BRA `(.L_x_481) ;  /* 0x0000000000081947 */ /* 0x002fec0003800000 */
[----:B------:R-:W1:Y:S02]  /*14560*/  SYNCS.PHASECHK.TRANS64.TRYWAIT P1, [R3+URZ+0x38830], R0 ;  /* 0x03883000030075a7 */ /* 0x000e64000802017f */
[----:B-1----:R-:W-:Y:S05]  /*14570*/  @!P1 BRA `(.L_x_482) ;  /* 0x0000012800549947 */ /* 0x002fea0003800000 */
.L_x_481:
[----:B------:R-:W2:Y:S01]  /*14580*/  S2R R6, SR_TID.X ;  /* 0x0000000000067919 */ /* 0x000ea20000002100 */
[----:B------:R-:W-:Y:S05]  /*14590*/  WARPSYNC.ALL ;  /* 0x0000000000007948 */ /* 0x000fea0003800000 */
[----:B------:R-:W-:Y:S02]  /*145a0*/  IMAD R10, R4, -0x2, R5 ;  /* 0xfffffffe040a7824 */ /* 0x000fe400078e0205 */
[----:B------:R-:W-:Y:S01]  /*145b0*/  IMAD.MOV.U32 R151, RZ, RZ, RZ ;  /* 0x000000ffff977224 */ /* 0x000fe200078e00ff */
[----:B--2---:R-:W-:-:S04]  /*145c0*/  LOP3.LUT R6, R6, 0x7f, RZ, 0xc0, !PT ;  /* 0x0000007f06067812 */ /* 0x004fc800078ec0ff */
[----:B------:R-:W-:Y:S01]  /*145d0*/  ISETP.NE.AND P1, PT, R6, RZ, PT ;  /* 0x000000ff0600720c */ /* 0x000fe20003f25270 */
[----:B01----:R-:W-:Y:S01]  /*145e0*/  VIADD R0, R22, 0x28400 ;  /* 0x0002840016007836 */ /* 0x003fe20000000000 */
[----:B------:R-:W-:Y:S01]  /*145f0*/  R2UR UR12, R28 ;  /* 0x000000001c0c72ca */ /* 0x000fe200000e0000 */
[----:B------:R-:W-:Y:S01]  /*14600*/  IMAD.MOV.U32 R5, RZ, RZ, 0x40000040 ;  /* 0x40000040ff057424 */ /* 0x000fe200078e00ff */
[----:B-----5:R-:W-:Y:S01]  /*14610*/  WARPGROUP.ARRIVE ;  /* 0x00000000000079c5 */ /* 0x020fe20000000000 */
[----:B------:R-:W-:Y:S01]  /*14620*/  UMOV UR13, 0x40000040 ;  /* 0x40000040000d7882 */ /* 0x000fe20000000000 */
[----:B------:R-:W-:Y:S01]  /*14630*/  SHF.R.U32.HI R0, RZ, 0x4, R0 ;  /* 0x00000004ff007819 */ /* 0x000fe20000011600 */
[----:B------:R-:W-:Y:S01]  /*14640*/  IMAD.MOV.U32 R7, RZ, RZ, 0x40000040 ;  /* 0x40000040ff077424 */ /* 0x000fe200078e00ff */
[----:B------:R-:W-:Y:S01]  /*14650*/  R2UR UR15, R5 ;  /* 0x00000000050f72ca */ /* 0x000fe200000e0000 */
[----:B------:R-:W-:Y:S01]  /*14660*/  UMOV UR9, 0x40000040 ;  /* 0x4000004000097882 */ /* 0x000fe20000000000 */
[----:B------:R-:W-:Y:S01]  /*14670*/  LOP3.LUT R0, R0, 0x3fff, RZ, 0xc0, !PT ;  /* 0x00003fff00007812 */ /* 0x000fe200078ec0ff */
[----:B------:R-:W-:Y:S01]  /*14680*/  UMOV UR5, 0x40000040 ;  /* 0x4000004000057882 */ /* 0x000fe20000000000 */
[----:B------:R-:W-:Y:S01]  /*14690*/  R2UR UR11, R7 ;  /* 0x00000000070b72ca */ /* 0x000fe200000e0000 */
[----:B------:R-:W-:Y:S01]  /*146a0*/  IMAD.MOV.U32 R7, RZ, RZ, 0x40000040 ;  /* 0x40000040ff077424 */ /* 0x000fe200078e00ff */
[----:B------:R-:W-:Y:S01]  /*146b0*/  LOP3.LUT R0, R0, 0x10000, RZ, 0xfc, !PT ;  /* 0x0001000000007812 */ /* 0x000fe200078efcff */
[----:B------:R-:W-:Y:S01]  /*146c0*/  ULOP3.LUT UR12, UR12, 0x10000, URZ, 0xfc, !UPT ;  /* 0x000100000c0c7892 */ /* 0x000fe2000f8efc3f */
[----:B------:R-:W-:Y:S01]  /*146d0*/  IMAD.MOV.U32 R5, RZ, RZ, 0x40000040 ;  /* 0x40000040ff057424 */ /* 0x000fe200078e00ff */
[----:B------:R-:W-:Y:S01]  /*146e0*/  UMOV UR17, 0x40000040 ;  /* 0x4000004000117882 */ /* 0x000fe20000000000 */
[----:B------:R-:W-:Y:S01]  /*146f0*/  LEA R4, R152, R0, 0xb ;  /* 0x0000000098047211 */ /* 0x000fe200078e58ff */
[----:B------:R-:W-:Y:S01]  /*14700*/  UIADD3 UR8, UR12, 0x2, URZ ;  /* 0x000000020c087890 */ /* 0x000fe2000fffe03f */
[----:B------:R-:W-:Y:S01]  /*14710*/  R2UR UR7, R7 ;  /* 0x00000000070772ca */ /* 0x000fe200000e0000 */
[----:B------:R-:W-:Y:S01]  /*14720*/  UIADD3 UR4, UR12, 0x4, URZ ;  /* 0x000000040c047890 */ /* 0x000fe2000fffe03f */
[C---:B------:R-:W-:Y:S01]  /*14730*/  R2UR UR14, R4.reuse ;  /* 0x00000000040e72ca */ /* 0x040fe200000e0000 */
[----:B------:R-:W-:Y:S01]  /*14740*/  VIADD R6, R4, 0x2 ;  /* 0x0000000204067836 */ /* 0x000fe20000000000 */
[----:B------:R-:W-:Y:S01]  /*14750*/  UIADD3 UR16, UR12, 0x6, URZ ;  /* 0x000000060c107890 */ /* 0x000fe2000fffe03f */
[----:B------:R-:W-:Y:S01]  /*14760*/  IMAD.MOV.U32 R7, RZ, RZ, 0x40000040 ;  /* 0x40000040ff077424 */ /* 0x000fe200078e00ff */
[----:B------:R-:W-:Y:S01]  /*14770*/  UIADD3 UR20, UR12, 0x400, URZ ;  /* 0x000004000c147890 */ /* 0x000fe2000fffe03f */
[----:B------:R-:W-:Y:S01]  /*14780*/  R2UR UR35, R5 ;  /* 0x00000000052372ca */ /* 0x000fe200000e0000 */
[----:B------:R-:W-:Y:S01]  /*14790*/  UMOV UR21, 0x40000040 ;  /* 0x4000004000157882 */ /* 0x000fe20000000000 */
[----:B------:R-:W-:Y:S01]  /*147a0*/  R2UR UR10, R6 ;  /* 0x00000000060a72ca */ /* 0x000fe200000e0000 */
[----:B------:R-:W-:Y:S01]  /*147b0*/  UIADD3 UR24, UR12, 0x402, URZ ;  /* 0x000004020c187890 */ /* 0x000fe2000fffe03f */
[----:B------:R-:W-:Y:S01]  /*147c0*/  IADD3 R6, R4, 0x4, RZ ;  /* 0x0000000404067810 */ /* 0x000fe20007ffe0ff */
[----:B------:R-:W-:Y:S01]  /*147d0*/  UMOV UR25, 0x40000040 ;  /* 0x4000004000197882 */ /* 0x000fe20000000000 */
[----:B------:R-:W-:Y:S01]  /*147e0*/  R2UR UR19, R7 ;  /* 0x00000000071372ca */ /* 0x000fe200000e0000 */
[----:B------:R-:W-:Y:S01]  /*147f0*/  IMAD.MOV.U32 R7, RZ, RZ, 0x40000040 ;  /* 0x40000040ff077424 */ /* 0x000fe200078e00ff */
[----:B------:R-:W-:Y:S01]  /*14800*/  QGMMA.64x128x32.F32.E4M3.E4M3 R24, gdesc[UR12], RZ, !UPT, gsb0 ;  /* 0x01e000000c1879f3 */ /* 0x000fe2000c0008ff */
[----:B------:R-:W-:Y:S01]  /*14810*/  R2UR UR6, R6 ;  /* 0x00000000060672ca */ /* 0x000fe200000e0000 */
[----:B------:R-:W-:Y:S01]  /*14820*/  VIADD R6, R4, 0x6 ;  /* 0x0000000604067836 */ /* 0x000fe20000000000 */
[----:B------:R-:W-:Y:S01]  /*14830*/  UIADD3 UR28, UR12, 0x404, URZ ;  /* 0x000004040c1c7890 */ /* 0x000fe2000fffe03f */
[----:B------:R-:W-:Y:S01]  /*14840*/  R2UR UR23, R7 ;  /* 0x00000000071772ca */ /* 0x000fe200000e0000 */
[----:B------:R-:W-:Y:S01]  /*14850*/  IMAD.MOV.U32 R7, RZ, RZ, 0x40000040 ;  /* 0x40000040ff077424 */ /* 0x000fe200078e00ff */
[----:B------:R-:W-:Y:S01]  /*14860*/  UMOV UR29, 0x40000040 ;  /* 0x40000040001d7882 */ /* 0x000fe20000000000 */
[----:B------:R-:W-:Y:S01]  /*14870*/  R2UR UR18, R6 ;  /* 0x00000000061272ca */ /* 0x000fe200000e0000 */
[----:B------:R-:W-:Y:S01]  /*14880*/  UIADD3 UR32, UR12, 0x406, URZ ;  /* 0x000004060c207890 */ /* 0x000fe2000fffe03f */
[----:B------:R-:W-:Y:S01]  /*14890*/  IADD3 R6, R4, 0x400, RZ ;  /* 0x0000040004067810 */ /* 0x000fe20007ffe0ff */
[----:B------:R-:W-:Y:S01]  /*148a0*/  UMOV UR33, 0x40000040 ;  /* 0x4000004000217882 */ /* 0x000fe20000000000 */
[----:B------:R-:W-:Y:S01]  /*148b0*/  R2UR UR27, R7 ;  /* 0x00000000071b72ca */ /* 0x000fe200000e0000 */
[----:B------:R-:W-:Y:S01]  /*148c0*/  IMAD.MOV.U32 R7, RZ, RZ, 0x40000040 ;  /* 0x40000040ff077424 */ /* 0x000fe200078e00ff */
[----:B------:R-:W-:Y:S01]  /*148d0*/  R2UR UR22, R6 ;  /* 0x00000000061672ca */ /* 0x000fe200000e0000 */
[----:B------:R-:W-:Y:S01]  /*148e0*/  VIADD R6, R4, 0x402 ;  /* 0x0000040204067836 */ /* 0x000fe20000000000 */
[----:B------:R-:W-:Y:S01]  /*148f0*/  IADD3 R10, R10, R119, RZ ;  /* 0x000000770a0a7210 */ /* 0x000fe20007ffe0ff */
[----:B------:R-:W-:Y:S01]  /*14900*/  @!P1 VIADD R3, R3, 0x38840 ;  /* 0x0003884003039836 */ /* 0x000fe20000000000 */
[----:B------:R-:W-:Y:S01]  /*14910*/  R2UR UR31, R7 ;  /* 0x00000000071f72ca */ /* 0x000fe200000e0000 */
[----:B------:R-:W-:Y:S01]  /*14920*/  ULDC UR48, c[0x0][0x988] ;  /* 0x0002620000307ab9 */ /* 0x000fe20000000800 */
[----:B------:R-:W-:Y:S01]  /*14930*/  R2UR UR26, R6 ;  /* 0x00000000061a72ca */ /* 0x000fe200000e0000 */
[----:B------:R-:W-:Y:S01]  /*14940*/  IMAD.MOV.U32 R150, RZ, RZ, R151 ;  /* 0x000000ffff967224 */ /* 0x000fe200078e0097 */
[C---:B------:R-:W-:Y:S01]  /*14950*/  IADD3 R6, R4.reuse, 0x404, RZ ;  /* 0x0000040404067810 */ /* 0x040fe20007ffe0ff */
[----:B------:R-:W-:Y:S01]  /*14960*/  VIADD R4, R4, 0x406 ;  /* 0x0000040604047836 */ /* 0x000fe20000000000 */
[----:B------:R-:W-:Y:S01]  /*14970*/  @!P1 PRMT R3, RZ, 0x654, R3 ;  /* 0x00000654ff039816 */ /* 0x000fe20000000003 */
[--C-:B------:R-:W-:Y:S01]  /*14980*/  IMAD.MOV.U32 R148, RZ, RZ, R151.reuse ;  /* 0x000000ffff947224 */ /* 0x100fe200078e0097 */
[----:B------:R-:W-:Y:S01]  /*14990*/  R2UR UR30, R6 ;  /* 0x00000000061e72ca */ /* 0x000fe200000e0000 */
[--C-:B------:R-:W-:Y:S01]  /*149a0*/  IMAD.MOV.U32 R147, RZ, RZ, R151.reuse ;  /* 0x000000ffff937224 */ /* 0x100fe200078e0097 */
[----:B------:R-:W-:Y:S01]  /*149b0*/  R2UR UR34, R4 ;  /* 0x00000000042272ca */ /* 0x000fe200000e0000 */
[--C-:B------:R-:W-:Y:S01]  /*149c0*/  IMAD.MOV.U32 R146, RZ, RZ, R151.reuse ;  /* 0x000000ffff927224 */ /* 0x100fe200078e0097 */
[-C--:B------:R-:W-:Y:S01]  /*149d0*/  MOV R149, R151.reuse ;  /* 0x0000009700957202 */ /* 0x080fe20000000f00 */
[--C-:B------:R-:W-:Y:S01]  /*149e0*/  IMAD.MOV.U32 R144, RZ, RZ, R151.reuse ;  /* 0x000000ffff907224 */ /* 0x100fe200078e0097 */
[-C--:B------:R-:W-:Y:S01]  /*149f0*/  MOV R145, R151.reuse ;  /* 0x0000009700917202 */ /* 0x080fe20000000f00 */
[--C-:B------:R-:W-:Y:S01]  /*14a00*/  IMAD.MOV.U32 R143, RZ, RZ, R151.reuse ;  /* 0x000000ffff8f7224 */ /* 0x100fe200078e0097 */
[-C--:B------:R-:W-:Y:S01]  /*14a10*/  MOV R141, R151.reuse ;  /* 0x00000097008d7202 */ /* 0x080fe20000000f00 */
[--C-:B------:R-:W-:Y:S01]  /*14a20*/  IMAD.MOV.U32 R142, RZ, RZ, R151.reuse ;  /* 0x000000ffff8e7224 */ /* 0x100fe200078e0097 */
[----:B------:R-:W-:Y:S01]  /*14a30*/  MOV R137, R151 ;  /* 0x0000009700897202 */ /* 0x000fe20000000f00 */
        /* <DEDUP_REMOVED lines=28> */
[----:B------:R-:W-:Y:S01]  /*14c00*/  IMAD.MOV.U32 R88, RZ, RZ, R151 ;  /* 0x000000ffff587224 */ /* 0x000fe200078e0097 */
[----:B------:R-:W-:Y:S02]  /*14c10*/  WARPGROUP.DEPBAR.LE gsb0, 0x0 ;  /* 0x00008000000079c5 */ /* 0x000fe40000010000 */
[----:B------:R-:W-:-:S06]  /*14c20*/  WARPGROUP.ARRIVE ;  /* 0x00000000000079c5 */ /* 0x000fcc0000000000 */
[----:B------:R-:W-:Y:S03]  /*14c30*/  QGMMA.64x128x32.F32.E4M3.E4M3 R24, gdesc[UR8], R24, gsb0 ;  /* 0x01e00000081879f3 */ /* 0x000fe60008000818 */
[----:B------:R-:W-:Y:S02]  /*14c40*/  WARPGROUP.DEPBAR.LE gsb0, 0x0 ;  /* 0x00008000000079c5 */ /* 0x000fe40000010000 */
[----:B------:R-:W-:-:S07]  /*14c50*/  WARPGROUP.ARRIVE ;  /* 0x00000000000079c5 */ /* 0x000fce0000000000 */
[----:B------:R-:W-:Y:S01]  /*14c60*/  QGMMA.64x128x32.F32.E4M3.E4M3 R24, gdesc[UR4], R24, gsb0 ;  /* 0x01e00000041879f3 */ /* 0x000fe20008000818 */
[----:B------:R-:W-:Y:S02]  /*14c70*/  ULDC UR6, c[0x0][0x988] ;  /* 0x0002620000067ab9 */ /* 0x000fe40000000800 */
[----:B------:R-:W-:Y:S01]  /*14c80*/  IMAD.U32 R166, RZ, RZ, UR6 ;  /* 0x00000006ffa67e24 */ /* 0x000fe2000f8e00ff */
[----:B------:R-:W-:Y:S02]  /*14c90*/  WARPGROUP.DEPBAR.LE gsb0, 0x0 ;  /* 0x00008000000079c5 */ /* 0x000fe40000010000 */
[----:B------:R-:W-:-:S06]  /*14ca0*/  WARPGROUP.ARRIVE ;  /* 0x00000000000079c5 */ /* 0x000fcc0000000000 */
        /* <DEDUP_REMOVED lines=43> */
[----:B------:R1:W2:Y:S01]  /*14f60*/  MUFU.TANH R5, R26 ;  /* 0x0000001a00057308 */ /* 0x0002a20000002400 */
        /* <DEDUP_REMOVED lines=8> */
[----:B-1----:R-:W-:-:S02]  /*14ff0*/  IMAD R26, R153, -0x80, R10 ;  /* 0xffffff80991a7824 */ /* 0x002fc400078e020a */
[C---:B------:R-:W-:Y:S01]  /*15000*/  FMUL.FTZ R71, R2.reuse, R71 ;  /* 0x0000004702477220 */ /* 0x040fe20000410000 */
[C---:B------:R-:W-:Y:S01]  /*15010*/  FMUL.FTZ R52, R2.reuse, R52 ;  /* 0x0000003402347220 */ /* 0x040fe20000410000 */
[C---:B------:R-:W-:Y:S01]  /*15020*/  FMUL.FTZ R50, R2.reuse, R50 ;  /* 0x0000003202327220 */ /* 0x040fe20000410000 */
[----:B------:R-:W-:Y:S01]  /*15030*/  FMUL.FTZ R12, R2, R73 ;  /* 0x00000049020c7220 */ /* 0x000fe20000410000 */
[----:B------:R-:W-:Y:S01]  /*15040*/  ISETP.GT.AND P2, PT, R26, RZ, PT ;  /* 0x000000ff1a00720c */ /* 0x000fe20003f44270 */
[----:B------:R-:W-:Y:S01]  /*15050*/  FMUL.FTZ R56, R2, R56 ;  /* 0x0000003802387220 */ /* 0x000fe20000410000 */
[----:B------:R-:W1:Y:S01]  /*15060*/  MUFU.TANH R4, R27 ;  /* 0x0000001b00047308 */ /* 0x000e620000002400 */
[----:B------:R-:W-:Y:S01]  /*15070*/  ISETP.GT.AND P3, PT, R26, 0x1, PT ;  /* 0x000000011a00780c */ /* 0x000fe20003f64270 */
[----:B------:R-:W-:Y:S01]  /*15080*/  FMUL.FTZ R51, R2, R51 ;  /* 0x0000003302337220 */ /* 0x000fe20000410000 */
[----:B------:R-:W-:Y:S01]  /*15090*/  ISETP.GT.AND P4, PT, R26, 0x8, PT ;  /* 0x000000081a00780c */ /* 0x000fe20003f84270 */
[----:B------:R-:W-:Y:S01]  /*150a0*/  FMUL.FTZ R54, R2, R54 ;  /* 0x0000003602367220 */ /* 0x000fe20000410000 */
[----:B0-----:R-:W-:Y:S01]  /*150b0*/  FSEL R6, R6, -INF , P3 ;  /* 0xff80000006067808 */ /* 0x001fe20001800000 */
[----:B------:R-:W-:Y:S01]  /*150c0*/  FMUL.FTZ R60, R2, R60 ;  /* 0x0000003c023c7220 */ /* 0x000fe20000410000 */
[----:B------:R-:W-:Y:S01]  /*150d0*/  ISETP.GT.AND P5, PT, R26, 0x9, PT ;  /* 0x000000091a00780c */ /* 0x000fe20003fa4270 */
[----:B------:R-:W-:Y:S01]  /*150e0*/  MUFU.TANH R32, R32 ;  /* 0x0000002000207308 */ /* 0x000fe20000002400 */
[----:B--2---:R-:W-:Y:S01]  /*150f0*/  FSEL R5, R5, -INF , P2 ;  /* 0xff80000005057808 */ /* 0x004fe20001000000 */
[C---:B------:R-:W-:Y:S01]  /*15100*/  FMUL.FTZ R55, R2.reuse, R55 ;  /* 0x0000003702377220 */ /* 0x040fe20000410000 */
[C---:B------:R-:W-:Y:S01]  /*15110*/  FMUL.FTZ R58, R2.reuse, R58 ;  /* 0x0000003a023a7220 */ /* 0x040fe20000410000 */
[C---:B------:R-:W-:Y:S01]  /*15120*/  FMUL.FTZ R64, R2.reuse, R64 ;  /* 0x0000004002407220 */ /* 0x040fe20000410000 */
[C---:B------:R-:W-:Y:S01]  /*15130*/  FMUL.FTZ R62, R2.reuse, R62 ;  /* 0x0000003e023e7220 */ /* 0x040fe20000410000 */
[C---:B------:R-:W-:Y:S01]  /*15140*/  FMUL.FTZ R68, R2.reuse, R68 ;  /* 0x0000004402447220 */ /* 0x040fe20000410000 */
[----:B------:R-:W-:Y:S01]  /*15150*/  FMUL.FTZ R66, R2, R66 ;  /* 0x0000004202427220 */ /* 0x000fe20000410000 */
[----:B------:R-:W0:Y:S01]  /*15160*/  MUFU.TANH R7, R30 ;  /* 0x0000001e00077308 */ /* 0x000e220000002400 */
[----:B-1----:R-:W-:Y:S01]  /*15170*/  FSEL R4, R4, -INF , P3 ;  /* 0xff80000004047808 */ /* 0x002fe20001800000 */
[----:B------:R-:W-:Y:S01]  /*15180*/  FMUL.FTZ R72, R2, R72 ;  /* 0x0000004802487220 */ /* 0x000fe20000410000 */
[----:B------:R-:W-:Y:S01]  /*15190*/  ISETP.GT.AND P3, PT, R26, 0x11, PT ;  /* 0x000000111a00780c */ /* 0x000fe20003f64270 */
        /* <DEDUP_REMOVED lines=13> */
[----:B0-----:R-:W-:Y:S01]  /*15270*/  FSEL R7, R7, -INF , P4 ;  /* 0xff80000007077808 */ /* 0x001fe20002000000 */
[C---:B------:R-:W-:Y:S01]  /*15280*/  FMUL.FTZ R86, R2.reuse, R86 ;  /* 0x0000005602567220 */ /* 0x040fe20000410000 */
[----:B------:R-:W-:Y:S01]  /*15290*/  FMUL.FTZ R87, R2, R87 ;  /* 0x0000005702577220 */ /* 0x000fe20000410000 */
[----:B------:R0:W-:Y:S04]  /*152a0*/  @!P1 SYNCS.ARRIVE.TRANS64.RED.A1T0 RZ, [R3+URZ], RZ ;  /* 0x000000ff03ff99a7 */ /* 0x0001e8000810043f */
[----:B------:R2:W-:Y:S01]  /*152b0*/  MUFU.TANH R31, R47 ;  /* 0x0000002f001f7308 */ /* 0x0005e20000002400 */
[----:B-1----:R-:W-:-:S07]  /*152c0*/  FSEL R9, R9, -INF , P5 ;  /* 0xff80000009097808 */ /* 0x002fce0002800000 */
[----:B------:R-:W-:Y:S01]  /*152d0*/  MUFU.TANH R36, R36 ;  /* 0x0000002400247308 */ /* 0x000fe20000002400 */
[----:B--2---:R-:W-:Y:S02]  /*152e0*/  FSEL R47, R24, -INF , P2 ;  /* 0xff800000182f7808 */ /* 0x004fe40001000000 */
[----:B------:R-:W-:Y:S02]  /*152f0*/  ISETP.GT.AND P2, PT, R26, 0x10, PT ;  /* 0x000000101a00780c */ /* 0x000fe40003f44270 */
[----:B------:R-:W-:-:S03]  /*15300*/  FMNMX.FTZ R14, R47, R6, !PT ;  /* 0x000000062f0e7209 */ /* 0x000fc60007810000 */
[----:B------:R1:W-:Y:S08]  /*15310*/  MUFU.TANH R99, R53 ;  /* 0x0000003500637308 */ /* 0x0003f00000002400 */
[----:B------:R-:W2:Y:S01]  /*15320*/  MUFU.TANH R11, R34 ;  /* 0x00000022000b7308 */ /* 0x000ea20000002400 */
[----:B-1----:R-:W-:Y:S02]  /*15330*/  FSEL R53, R28, -INF , P4 ;  /* 0xff8000001c357808 */ /* 0x002fe40002000000 */
[----:B------:R-:W-:-:S02]  /*15340*/  ISETP.GT.AND P4, PT, R26, 0x18, PT ;  /* 0x000000181a00780c */ /* 0x000fc40003f84270 */
[----:B------:R-:W-:-:S03]  /*15350*/  FMNMX.FTZ R14, R53, R14, !PT ;  /* 0x0000000e350e7209 */ /* 0x000fc60007810000 */
[----:B------:R-:W-:Y:S08]  /*15360*/  MUFU.TANH R27, R43 ;  /* 0x0000002b001b7308 */ /* 0x000ff00000002400 */
[----:B------:R-:W-:Y:S01]  /*15370*/  MUFU.TANH R37, R37 ;  /* 0x0000002500257308 */ /* 0x000fe20000002400 */
[----:B--2---:R-:W-:-:S07]  /*15380*/  FSEL R11, R11, -INF , P2 ;  /* 0xff8000000b0b7808 */ /* 0x004fce0001000000 */
[----:B------:R1:W-:Y:S08]  /*15390*/  MUFU.TANH R43, R59 ;  /* 0x0000003b002b7308 */ /* 0x0003f00000002400 */
[----:B------:R-:W2:Y:S01]  /*153a0*/  MUFU.TANH R13, R35 ;  /* 0x00000023000d7308 */ /* 0x000ea20000002400 */
[----:B-1----:R-:W-:Y:S02]  /*153b0*/  FSEL R59, R29, -INF , P5 ;  /* 0xff8000001d3b7808 */ /* 0x002fe40002800000 */
[----:B------:R-:W-:-:S02]  /*153c0*/  ISETP.GT.AND P5, PT, R26, 0x19, PT ;  /* 0x000000191a00780c */ /* 0x000fc40003fa4270 */
[----:B------:R-:W-:-:S03]  /*153d0*/  FMNMX.FTZ R14, R59, R14, !PT ;  /* 0x0000000e3b0e7209 */ /* 0x000fc60007810000 */
[----:B------:R-:W-:Y:S08]  /*153e0*/  MUFU.TANH R40, R40 ;  /* 0x0000002800287308 */ /* 0x000ff00000002400 */
[----:B------:R1:W-:Y:S01]  /*153f0*/  MUFU.TANH R105, R65 ;  /* 0x0000004100697308 */ /* 0x0003e20000002400 */
[----:B--2---:R-:W-:-:S07]  /*15400*/  FSEL R13, R13, -INF , P3 ;  /* 0xff8000000d0d7808 */ /* 0x004fce0001800000 */
[----:B------:R-:W2:Y:S01]  /*15410*/  MUFU.TANH R15, R38 ;  /* 0x00000026000f7308 */ /* 0x000ea20000002400 */
[----:B-1----:R-:W-:Y:S02]  /*15420*/  FSEL R65, R32, -INF , P2 ;  /* 0xff80000020417808 */ /* 0x002fe40001000000 */
[----:B------:R-:W-:Y:S02]  /*15430*/  ISETP.GT.AND P2, PT, R26, 0x20, PT ;  /* 0x000000201a00780c */ /* 0x000fe40003f44270 */
[----:B------:R-:W-:-:S03]  /*15440*/  FMNMX.FTZ R14, R65, R14, !PT ;  /* 0x0000000e410e7209 */ /* 0x000fc60007810000 */
[----:B------:R-:W-:Y:S08]  /*15450*/  MUFU.TANH R41, R41 ;  /* 0x0000002900297308 */ /* 0x000ff00000002400 */
[----:B------:R1:W-:Y:S01]  /*15460*/  MUFU.TANH R8, R63 ;  /* 0x0000003f00087308 */ /* 0x0003e20000002400 */
[----:B--2---:R-:W-:-:S07]  /*15470*/  FSEL R15, R15, -INF , P4 ;  /* 0xff8000000f0f7808 */ /* 0x004fce0002000000 */
[----:B------:R-:W2:Y:S01]  /*15480*/  MUFU.TANH R21, R39 ;  /* 0x0000002700157308 */ /* 0x000ea20000002400 */
[----:B-1----:R-:W-:Y:S02]  /*15490*/  FSEL R63, R33, -INF , P3 ;  /* 0xff800000213f7808 */ /* 0x002fe40001800000 */
[----:B------:R-:W-:Y:S02]  /*154a0*/  ISETP.GT.AND P3, PT, R26, 0x21, PT ;  /* 0x000000211a00780c */ /* 0x000fe40003f64270 */
[----:B------:R-:W-:Y:S02]  /*154b0*/  FMNMX.FTZ R20, R63, R14, !PT ;  /* 0x0000000e3f147209 */ /* 0x000fe40007810000 */
[----:B------:R-:W-:Y:S01]  /*154c0*/  FSEL R27, R27, -INF , P3 ;  /* 0xff8000001b1b7808 */ /* 0x000fe20001800000 */
[----:B------:R-:W1:Y:S08]  /*154d0*/  MUFU.TANH R44, R44 ;  /* 0x0000002c002c7308 */ /* 0x000e700000002400 */
[----:B------:R3:W-:Y:S01]  /*154e0*/  MUFU.TANH R101, R61 ;  /* 0x0000003d00657308 */ /* 0x0007e20000002400 */
[----:B--2---:R-:W-:-:S07]  /*154f0*/  FSEL R21, R21, -INF , P5 ;  /* 0xff80000015157808 */ /* 0x004fce0002800000 */
[----:B------:R-:W2:Y:S01]  /*15500*/  MUFU.TANH R25, R42 ;  /* 0x0000002a00197308 */ /* 0x000ea20000002400 */
[----:B---3--:R-:W-:Y:S02]  /*15510*/  FSEL R61, R36, -INF , P4 ;  /* 0xff800000243d7808 */ /* 0x008fe40002000000 */
[----:B------:R-:W-:Y:S02]  /*15520*/  ISETP.GT.AND P4, PT, R26, 0x28, PT ;  /* 0x000000281a00780c */ /* 0x000fe40003f84270 */
[----:B------:R-:W-:Y:S02]  /*15530*/  FMNMX.FTZ R20, R61, R20, !PT ;  /* 0x000000143d147209 */ /* 0x000fe40007810000 */
[----:B-1----:R-:W-:Y:S01]  /*15540*/  FSEL R73, R44, -INF , P4 ;  /* 0xff8000002c497808 */ /* 0x002fe20002000000 */
[----:B------:R-:W1:Y:S08]  /*15550*/  MUFU.TANH R45, R45 ;  /* 0x0000002d002d7308 */ /* 0x000e700000002400 */
[----:B------:R3:W-:Y:S01]  /*15560*/  MUFU.TANH R97, R57 ;  /* 0x0000003900617308 */ /* 0x0007e20000002400 */
[----:B--2---:R-:W-:-:S07]  /*15570*/  FSEL R25, R25, -INF , P2 ;  /* 0xff80000019197808 */ /* 0x004fce0001000000 */
[----:B------:R-:W2:Y:S01]  /*15580*/  MUFU.TANH R48, R48 ;  /* 0x0000003000307308 */ /* 0x000ea20000002400 */
[----:B---3--:R-:W-:Y:S02]  /*15590*/  FSEL R57, R37, -INF , P5 ;  /* 0xff80000025397808 */ /* 0x008fe40002800000 */
[C---:B------:R-:W-:Y:S02]  /*155a0*/  ISETP.GT.AND P5, PT, R26.reuse, 0x29, PT ;  /* 0x000000291a00780c */ /* 0x040fe40003fa4270 */
[----:B------:R-:W-:Y:S02]  /*155b0*/  FMNMX.FTZ R20, R57, R20, !PT ;  /* 0x0000001439147209 */ /* 0x000fe40007810000 */
[----:B-1----:R-:W-:Y:S01]  /*155c0*/  FSEL R89, R45, -INF , P5 ;  /* 0xff8000002d597808 */ /* 0x002fe20002800000 */
[----:B------:R1:W-:Y:S01]  /*155d0*/  MUFU.TANH R113, R69 ;  /* 0x0000004500717308 */ /* 0x0003e20000002400 */
[----:B------:R-:W-:Y:S02]  /*155e0*/  FSEL R31, R31, -INF , P5 ;  /* 0xff8000001f1f7808 */ /* 0x000fe40002800000 */
[----:B------:R-:W-:-:S04]  /*155f0*/  ISETP.GT.AND P5, PT, R26, 0x39, PT ;  /* 0x000000391a00780c */ /* 0x000fc80003fa4270 */
[----:B------:R-:W-:Y:S01]  /*15600*/  FSEL R99, R99, -INF , P5 ;  /* 0xff80000063637808 */ /* 0x000fe20002800000 */
[----:B------:R-:W3:Y:S01]  /*15610*/  MUFU.TANH R46, R46 ;  /* 0x0000002e002e7308 */ /* 0x000ee20000002400 */
[----:B-1----:R-:W-:Y:S02]  /*15620*/  FSEL R69, R40, -INF , P2 ;  /* 0xff80000028457808 */ /* 0x002fe40001000000 */
[----:B------:R-:W-:Y:S02]  /*15630*/  ISETP.GT.AND P2, PT, R26, 0x30, PT ;  /* 0x000000301a00780c */ /* 0x000fe40003f44270 */
[----:B------:R-:W-:Y:S02]  /*15640*/  FMNMX.FTZ R20, R69, R20, !PT ;  /* 0x0000001445147209 */ /* 0x000fe40007810000 */
[----:B--2---:R-:W-:Y:S01]  /*15650*/  FSEL R91, R48, -INF , P2 ;  /* 0xff800000305b7808 */ /* 0x004fe20001000000 */
[----:B------:R-:W1:Y:S08]  /*15660*/  MUFU.TANH R49, R49 ;  /* 0x0000003100317308 */ /* 0x000e700000002400 */
[----:B------:R2:W-:Y:S01]  /*15670*/  MUFU.TANH R10, R71 ;  /* 0x00000047000a7308 */ /* 0x0005e20000002400 */
[----:B---3--:R-:W-:-:S02]  /*15680*/  FSEL R29, R46, -INF , P4 ;  /* 0xff8000002e1d7808 */ /* 0x008fc40002000000 */
[----:B------:R-:W-:-:S05]  /*15690*/  ISETP.GT.AND P4, PT, R26, 0x38, PT ;  /* 0x000000381a00780c */ /* 0x000fca0003f84270 */
[----:B------:R-:W3:Y:S01]  /*156a0*/  MUFU.TANH R52, R52 ;  /* 0x0000003400347308 */ /* 0x000ee20000002400 */
[----:B--2---:R-:W-:Y:S02]  /*156b0*/  FSEL R71, R41, -INF , P3 ;  /* 0xff80000029477808 */ /* 0x004fe40001800000 */
[----:B------:R-:W-:Y:S02]  /*156c0*/  ISETP.GT.AND P3, PT, R26, 0x31, PT ;  /* 0x000000311a00780c */ /* 0x000fe40003f64270 */
[----:B------:R-:W-:Y:S02]  /*156d0*/  FMNMX.FTZ R20, R71, R20, !PT ;  /* 0x0000001447147209 */ /* 0x000fe40007810000 */
[----:B-1----:R-:W-:Y:S01]  /*156e0*/  FSEL R93, R49, -INF , P3 ;  /* 0xff800000315d7808 */ /* 0x002fe20001800000 */
[----:B------:R-:W1:Y:S01]  /*156f0*/  MUFU.TANH R50, R50 ;  /* 0x0000003200327308 */ /* 0x000e620000002400 */
[----:B------:R-:W-:-:S04]  /*15700*/  FMNMX.FTZ R20, R73, R20, !PT ;  /* 0x0000001449147209 */ /* 0x000fc80007810000 */
[----:B------:R-:W-:-:S03]  /*15710*/  FMNMX.FTZ R20, R89, R20, !PT ;  /* 0x0000001459147209 */ /* 0x000fc60007810000 */
[----:B------:R-:W2:Y:S01]  /*15720*/  MUFU.TANH R35, R51 ;  /* 0x0000003300237308 */ /* 0x000ea20000002400 */
[----:B------:R-:W-:Y:S01]  /*15730*/  FMNMX.FTZ R24, R91, R20, !PT ;  /* 0x000000145b187209 */ /* 0x000fe20007810000 */
[----:B------:R-:W-:Y:S01]  /*15740*/  FMUL.FTZ R20, R2, R77 ;  /* 0x0000004d02147220 */ /* 0x000fe20000410000 */
[----:B---3--:R-:W-:Y:S02]  /*15750*/  FSEL R95, R52, -INF , P4 ;  /* 0xff800000345f7808 */ /* 0x008fe40002000000 */
[----:B------:R-:W-:-:S03]  /*15760*/  FMNMX.FTZ R24, R93, R24, !PT ;  /* 0x000000185d187209 */ /* 0x000fc60007810000 */
[----:B------:R-:W3:Y:S01]  /*15770*/  MUFU.TANH R56, R56 ;  /* 0x0000003800387308 */ /* 0x000ee20000002400 */
[----:B-1----:R-:W-:Y:S02]  /*15780*/  FSEL R33, R50, -INF , P2 ;  /* 0xff80000032217808 */ /* 0x002fe40001000000 */
[----:B------:R-:W-:Y:S02]  /*15790*/  ISETP.GT.AND P2, PT, R26, 0x40, PT ;  /* 0x000000401a00780c */ /* 0x000fe40003f44270 */
[----:B------:R-:W-:Y:S01]  /*157a0*/  FMNMX.FTZ R28, R95, R24, !PT ;  /* 0x000000185f1c7209 */ /* 0x000fe20007810000 */
[----:B------:R-:W-:Y:S02]  /*157b0*/  FMUL.FTZ R24, R2, R79 ;  /* 0x0000004f02187220 */ /* 0x000fe40000410000 */
[----:B------:R-:W1:Y:S01]  /*157c0*/  MUFU.TANH R54, R54 ;  /* 0x0000003600367308 */ /* 0x000e620000002400 */
[----:B--2---:R-:W-:Y:S02]  /*157d0*/  FSEL R35, R35, -INF , P3 ;  /* 0xff80000023237808 */ /* 0x004fe40001800000 */
[----:B------:R-:W-:-:S02]  /*157e0*/  ISETP.GT.AND P3, PT, R26, 0x41, PT ;  /* 0x000000411a00780c */ /* 0x000fc40003f64270 */
[----:B------:R-:W-:Y:S02]  /*157f0*/  FMNMX.FTZ R28, R99, R28, !PT ;  /* 0x0000001c631c7209 */ /* 0x000fe40007810000 */
[----:B------:R-:W-:Y:S01]  /*15800*/  FSEL R97, R97, -INF , P3 ;  /* 0xff80000061617808 */ /* 0x000fe20001800000 */
[----:B------:R-:W2:Y:S01]  /*15810*/  MUFU.TANH R39, R55 ;  /* 0x0000003700277308 */ /* 0x000ea20000002400 */
[----:B---3--:R-:W-:Y:S02]  /*15820*/  FSEL R77, R56, -INF , P2 ;  /* 0xff800000384d7808 */ /* 0x008fe40001000000 */
[----:B------:R-:W-:Y:S02]  /*15830*/  FSEL R43, R43, -INF , P3 ;  /* 0xff8000002b2b7808 */ /* 0x000fe40001800000 */
[----:B------:R-:W-:Y:S02]  /*15840*/  FMNMX.FTZ R28, R77, R28, !PT ;  /* 0x0000001c4d1c7209 */ /* 0x000fe40007810000 */
[----:B------:R-:W-:Y:S01]  /*15850*/  ISETP.GT.AND P3, PT, R26, 0x51, PT ;  /* 0x000000511a00780c */ /* 0x000fe20003f64270 */
[----:B------:R-:W3:Y:S01]  /*15860*/  MUFU.TANH R60, R60 ;  /* 0x0000003c003c7308 */ /* 0x000ee20000002400 */
[----:B-1----:R-:W-:-:S02]  /*15870*/  FSEL R37, R54, -INF , P4 ;  /* 0xff80000036257808 */ /* 0x002fc40002000000 */
[C---:B------:R-:W-:Y:S02]  /*15880*/  ISETP.GT.AND P4, PT, R26.reuse, 0x48, PT ;  /* 0x000000481a00780c */ /* 0x040fe40003f84270 */
[----:B------:R-:W-:Y:S02]  /*15890*/  FMNMX.FTZ R28, R97, R28, !PT ;  /* 0x0000001c611c7209 */ /* 0x000fe40007810000 */
[----:B------:R-:W-:Y:S01]  /*158a0*/  FSEL R105, R105, -INF , P3 ;  /* 0xff80000069697808 */ /* 0x000fe20001800000 */
[----:B------:R-:W1:Y:S01]  /*158b0*/  MUFU.TANH R58, R58 ;  /* 0x0000003a003a7308 */ /* 0x000e620000002400 */
[----:B--2---:R-:W-:Y:S02]  /*158c0*/  FSEL R39, R39, -INF , P5 ;  /* 0xff80000027277808 */ /* 0x004fe40002800000 */
[----:B------:R-:W-:-:S04]  /*158d0*/  ISETP.GT.AND P5, PT, R26, 0x49, PT ;  /* 0x000000491a00780c */ /* 0x000fc80003fa4270 */
[----:B------:R-:W-:Y:S01]  /*158e0*/  FSEL R101, R101, -INF , P5 ;  /* 0xff80000065657808 */ /* 0x000fe20002800000 */
[----:B------:R-:W2:Y:S01]  /*158f0*/  MUFU.TANH R64, R64 ;  /* 0x0000004000407308 */ /* 0x000ea20000002400 */
[----:B---3--:R-:W-:Y:S02]  /*15900*/  FSEL R79, R60, -INF , P4 ;  /* 0xff8000003c4f7808 */ /* 0x008fe40002000000 */
[----:B------:R-:W-:Y:S01]  /*15910*/  FSEL R49, R8, -INF , P5 ;  /* 0xff80000008317808 */ /* 0x000fe20002800000 */
[----:B------:R-:W-:Y:S01]  /*15920*/  FMUL.FTZ R8, R2, R85 ;  /* 0x0000005502087220 */ /* 0x000fe20000410000 */
[----:B------:R-:W-:Y:S02]  /*15930*/  FMNMX.FTZ R28, R79, R28, !PT ;  /* 0x0000001c4f1c7209 */ /* 0x000fe40007810000 */
[----:B------:R-:W-:Y:S01]  /*15940*/  ISETP.GT.AND P5, PT, R26, 0x59, PT ;  /* 0x000000591a00780c */ /* 0x000fe20003fa4270 */
[----:B------:R-:W3:Y:S01]  /*15950*/  MUFU.TANH R62, R62 ;  /* 0x0000003e003e7308 */ /* 0x000ee20000002400 */
[----:B-1----:R-:W-:-:S02]  /*15960*/  FSEL R41, R58, -INF , P2 ;  /* 0xff8000003a297808 */ /* 0x002fc40001000000 */
[----:B------:R-:W-:Y:S02]  /*15970*/  ISETP.GT.AND P2, PT, R26, 0x50, PT ;  /* 0x000000501a00780c */ /* 0x000fe40003f44270 */
[----:B------:R-:W-:Y:S02]  /*15980*/  FMNMX.FTZ R28, R101, R28, !PT ;  /* 0x0000001c651c7209 */ /* 0x000fe40007810000 */
[----:B------:R-:W-:Y:S01]  /*15990*/  FSEL R113, R113, -INF , P5 ;  /* 0xff80000071717808 */ /* 0x000fe20002800000 */
[----:B------:R-:W1:Y:S01]  /*159a0*/  MUFU.TANH R68, R68 ;  /* 0x0000004400447308 */ /* 0x000e620000002400 */
[----:B--2---:R-:W-:-:S04]  /*159b0*/  FSEL R103, R64, -INF , P2 ;  /* 0xff80000040677808 */ /* 0x004fc80001000000 */
[----:B------:R-:W-:-:S03]  /*159c0*/  FMNMX.FTZ R28, R103, R28, !PT ;  /* 0x0000001c671c7209 */ /* 0x000fc60007810000 */
[----:B------:R-:W2:Y:S01]  /*159d0*/  MUFU.TANH R51, R66 ;  /* 0x0000004200337308 */ /* 0x000ea20000002400 */
[----:B---3--:R-:W-:Y:S02]  /*159e0*/  FSEL R45, R62, -INF , P4 ;  /* 0xff8000003e2d7808 */ /* 0x008fe40002000000 */
[----:B------:R-:W-:Y:S02]  /*159f0*/  ISETP.GT.AND P4, PT, R26, 0x58, PT ;  /* 0x000000581a00780c */ /* 0x000fe40003f84270 */
[----:B------:R-:W-:-:S03]  /*15a00*/  FMNMX.FTZ R28, R105, R28, !PT ;  /* 0x0000001c691c7209 */ /* 0x000fc60007810000 */
[----:B------:R-:W3:Y:S01]  /*15a10*/  MUFU.TANH R55, R67 ;  /* 0x0000004300377308 */ /* 0x000ee20000002400 */
[----:B-1----:R-:W-:-:S04]  /*15a20*/  FSEL R109, R68, -INF , P4 ;  /* 0xff800000446d7808 */ /* 0x002fc80002000000 */
[----:B------:R-:W-:-:S03]  /*15a30*/  FMNMX.FTZ R28, R109, R28, !PT ;  /* 0x0000001c6d1c7209 */ /* 0x000fc60007810000 */
[----:B------:R-:W1:Y:S01]  /*15a40*/  MUFU.TANH R72, R72 ;  /* 0x0000004800487308 */ /* 0x000e620000002400 */
[----:B--2---:R-:W-:Y:S02]  /*15a50*/  FSEL R51, R51, -INF , P2 ;  /* 0xff80000033337808 */ /* 0x004fe40001000000 */
[----:B------:R-:W-:Y:S02]  /*15a60*/  ISETP.GT.AND P2, PT, R26, 0x60, PT ;  /* 0x000000601a00780c */ /* 0x000fe40003f44270 */
[----:B------:R-:W-:-:S03]  /*15a70*/  FMNMX.FTZ R28, R113, R28, !PT ;  /* 0x0000001c711c7209 */ /* 0x000fc60007810000 */
[----:B------:R-:W2:Y:S01]  /*15a80*/  MUFU.TANH R70, R70 ;  /* 0x0000004600467308 */ /* 0x000ea20000002400 */
[----:B---3--:R-:W-:Y:S02]  /*15a90*/  FSEL R55, R55, -INF , P3 ;  /* 0xff80000037377808 */ /* 0x008fe40001800000 */
[----:B------:R-:W-:-:S05]  /*15aa0*/  ISETP.GT.AND P3, PT, R26, 0x61, PT ;  /* 0x000000611a00780c */ /* 0x000fca0003f64270 */
[----:B------:R-:W3:Y:S01]  /*15ab0*/  MUFU.TANH R12, R12 ;  /* 0x0000000c000c7308 */ /* 0x000ee20000002400 */
[----:B-1----:R-:W-:Y:S01]  /*15ac0*/  FSEL R115, R72, -INF , P2 ;  /* 0xff80000048737808 */ /* 0x002fe20001000000 */
[----:B------:R-:W-:-:S03]  /*15ad0*/  IMAD.MOV.U32 R72, RZ, RZ, R151 ;  /* 0x000000ffff487224 */ /* 0x000fc600078e0097 */
[----:B------:R-:W-:-:S03]  /*15ae0*/  FMNMX.FTZ R28, R115, R28, !PT ;  /* 0x0000001c731c7209 */ /* 0x000fc60007810000 */
[----:B------:R-:W1:Y:S01]  /*15af0*/  MUFU.TANH R76, R76 ;  /* 0x0000004c004c7308 */ /* 0x000e620000002400 */
[----:B--2---:R-:W-:Y:S02]  /*15b00*/  FSEL R67, R70, -INF , P4 ;  /* 0xff80000046437808 */ /* 0x004fe40002000000 */
[----:B------:R-:W-:-:S05]  /*15b10*/  ISETP.GT.AND P4, PT, R26, 0x68, PT ;  /* 0x000000681a00780c */ /* 0x000fca0003f84270 */
[----:B------:R-:W-:Y:S01]  /*15b20*/  MUFU.TANH R74, R74 ;  /* 0x0000004a004a7308 */ /* 0x000fe20000002400 */
[----:B---3--:R-:W-:-:S04]  /*15b30*/  FSEL R117, R12, -INF , P3 ;  /* 0xff8000000c757808 */ /* 0x008fc80001800000 */
[----:B------:R-:W-:-:S03]  /*15b40*/  FMNMX.FTZ R28, R117, R28, !PT ;  /* 0x0000001c751c7209 */ /* 0x000fc60007810000 */
[----:B------:R-:W2:Y:S01]  /*15b50*/  MUFU.TANH R20, R20 ;  /* 0x0000001400147308 */ /* 0x000ea20000002400 */
[----:B-1----:R-:W-:Y:S01]  /*15b60*/  FSEL R121, R76, -INF , P4 ;  /* 0xff8000004c797808 */ /* 0x002fe20002000000 */
[----:B------:R-:W-:-:S03]  /*15b70*/  IMAD.MOV.U32 R76, RZ, RZ, R151 ;  /* 0x000000ffff4c7224 */ /* 0x000fc600078e0097 */
[----:B------:R-:W-:-:S03]  /*15b80*/  FMNMX.FTZ R28, R121, R28, !PT ;  /* 0x0000001c791c7209 */ /* 0x000fc60007810000 */
[----:B------:R1:W3:Y:S08]  /*15b90*/  MUFU.TANH R14, R75 ;  /* 0x0000004b000e7308 */ /* 0x0002f00000002400 */
[----:B------:R-:W-:Y:S01]  /*15ba0*/  MUFU.TANH R80, R80 ;  /* 0x0000005000507308 */ /* 0x000fe20000002400 */
[----:B-1----:R-:W-:Y:S02]  /*15bb0*/  FSEL R75, R10, -INF , P5 ;  /* 0xff8000000a4b7808 */ /* 0x002fe40002800000 */
[----:B------:R-:W-:-:S02]  /*15bc0*/  FMNMX.FTZ R10, R5, R4, !PT ;  /* 0x00000004050a7209 */ /* 0x000fc40007810000 */
[----:B------:R-:W-:Y:S02]  /*15bd0*/  ISETP.GT.AND P5, PT, R26, 0x69, PT ;  /* 0x000000691a00780c */ /* 0x000fe40003fa4270 */
[----:B------:R-:W-:Y:S01]  /*15be0*/  FMNMX.FTZ R10, R7, R10, !PT ;  /* 0x0000000a070a7209 */ /* 0x000fe20007810000 */
[----:B------:R-:W1:Y:S01]  /*15bf0*/  MUFU.TANH R78, R78 ;  /* 0x0000004e004e7308 */ /* 0x000e620000002400 */
[----:B--2---:R-:W-:Y:S02]  /*15c00*/  FSEL R123, R20, -INF , P5 ;  /* 0xff800000147b7808 */ /* 0x004fe40002800000 */
[----:B------:R-:W-:Y:S02]  /*15c10*/  FMNMX.FTZ R12, R9, R10, !PT ;  /* 0x0000000a090c7209 */ /* 0x000fe40007810000 */
[----:B---3--:R-:W-:Y:S02]  /*15c20*/  FSEL R85, R14, -INF , P3 ;  /* 0xff8000000e557808 */ /* 0x008fe40001800000 */
[----:B------:R-:W-:Y:S01]  /*15c30*/  ISETP.GT.AND P3, PT, R26, 0x71, PT ;  /* 0x000000711a00780c */ /* 0x000fe20003f64270 */
[----:B------:R2:W3:Y:S01]  /*15c40*/  MUFU.TANH R127, R81 ;  /* 0x00000051007f7308 */ /* 0x0004e20000002400 */
[----:B------:R-:W-:-:S02]  /*15c50*/  FMNMX.FTZ R28, R123, R28, !PT ;  /* 0x0000001c7b1c7209 */ /* 0x000fc40007810000 */
[----:B------:R-:W-:-:S04]  /*15c60*/  FMNMX.FTZ R12, R11, R12, !PT ;  /* 0x0000000c0b0c7209 */ /* 0x000fc80007810000 */
[----:B------:R-:W-:Y:S01]  /*15c70*/  FMNMX.FTZ R12, R13, R12, !PT ;  /* 0x0000000c0d0c7209 */ /* 0x000fe20007810000 */
[----:B------:R-:W4:Y:S01]  /*15c80*/  MUFU.TANH R24, R24 ;  /* 0x0000001800187308 */ /* 0x000f220000002400 */
[----:B--2---:R-:W-:Y:S01]  /*15c90*/  FSEL R81, R74, -INF , P2 ;  /* 0xff8000004a517808 */ /* 0x004fe20001000000 */
[--C-:B------:R-:W-:Y:S01]  /*15ca0*/  IMAD.MOV.U32 R74, RZ, RZ, R151.reuse ;  /* 0x000000ffff4a7224 */ /* 0x100fe200078e0097 */
[----:B------:R-:W-:Y:S02]  /*15cb0*/  ISETP.GT.AND P2, PT, R26, 0x70, PT ;  /* 0x000000701a00780c */ /* 0x000fe40003f44270 */
[----:B-1----:R-:W-:Y:S01]  /*15cc0*/  FSEL R107, R78, -INF , P4 ;  /* 0xff8000004e6b7808 */ /* 0x002fe20002000000 */
[--C-:B------:R-:W-:Y:S01]  /*15cd0*/  IMAD.MOV.U32 R78, RZ, RZ, R151.reuse ;  /* 0x000000ffff4e7224 */ /* 0x100fe200078e0097 */
[----:B------:R-:W-:Y:S01]  /*15ce0*/  FSEL R125, R80, -INF , P2 ;  /* 0xff800000507d7808 */ /* 0x000fe20001000000 */
[----:B------:R-:W1:Y:S01]  /*15cf0*/  MUFU.TANH R84, R84 ;  /* 0x0000005400547308 */ /* 0x000e620000002400 */
[----:B------:R-:W-:Y:S01]  /*15d00*/  ISETP.GT.AND P4, PT, R26, 0x78, PT ;  /* 0x000000781a00780c */ /* 0x000fe20003f84270 */
[----:B------:R-:W-:Y:S01]  /*15d10*/  IMAD.MOV.U32 R80, RZ, RZ, R151 ;  /* 0x000000ffff507224 */ /* 0x000fe200078e0097 */
[----:B---3--:R-:W-:-:S02]  /*15d20*/  FSEL R127, R127, -INF , P3 ;  /* 0xff8000007f7f7808 */ /* 0x008fc40001800000 */
[----:B------:R-:W-:Y:S02]  /*15d30*/  FMNMX.FTZ R28, R125, R28, !PT ;  /* 0x0000001c7d1c7209 */ /* 0x000fe40007810000 */
[----:B------:R-:W-:Y:S01]  /*15d40*/  FMNMX.FTZ R12, R15, R12, !PT ;  /* 0x0000000c0f0c7209 */ /* 0x000fe20007810000 */
[----:B------:R-:W2:Y:S01]  /*15d50*/  MUFU.TANH R8, R8 ;  /* 0x0000000800087308 */ /* 0x000ea20000002400 */
[----:B----4-:R-:W-:Y:S02]  /*15d60*/  FSEL R111, R24, -INF , P5 ;  /* 0xff800000186f7808 */ /* 0x010fe40002800000 */
[----:B------:R-:W-:Y:S02]  /*15d70*/  ISETP.GT.AND P5, PT, R26, 0x79, PT ;  /* 0x000000791a00780c */ /* 0x000fe40003fa4270 */
[----:B------:R-:W-:Y:S02]  /*15d80*/  FMNMX.FTZ R28, R127, R28, !PT ;  /* 0x0000001c7f1c7209 */ /* 0x000fe40007810000 */
[----:B------:R-:W-:Y:S01]  /*15d90*/  FMNMX.FTZ R14, R21, R12, !PT ;  /* 0x0000000c150e7209 */ /* 0x000fe20007810000 */
[----:B------:R-:W-:Y:S01]  /*15da0*/  MUFU.TANH R82, R82 ;  /* 0x0000005200527308 */ /* 0x000fe20000002400 */
[----:B-1----:R-:W-:Y:S01]  /*15db0*/  FSEL R131, R84, -INF , P4 ;  /* 0xff80000054837808 */ /* 0x002fe20002000000 */
[----:B------:R-:W-:Y:S01]  /*15dc0*/  IMAD.MOV.U32 R84, RZ, RZ, R151 ;  /* 0x000000ffff547224 */ /* 0x000fe200078e0097 */
[----:B------:R-:W-:-:S02]  /*15dd0*/  FMNMX.FTZ R14, R25, R14, !PT ;  /* 0x0000000e190e7209 */ /* 0x000fc40007810000 */
[----:B------:R-:W-:Y:S02]  /*15de0*/  FMNMX.FTZ R28, R131, R28, !PT ;  /* 0x0000001c831c7209 */ /* 0x000fe40007810000 */
[----:B------:R-:W-:Y:S01]  /*15df0*/  FMNMX.FTZ R14, R27, R14, !PT ;  /* 0x0000000e1b0e7209 */ /* 0x000fe20007810000 */
[----:B------:R-:W-:Y:S01]  /*15e00*/  MUFU.TANH R83, R83 ;  /* 0x0000005300537308 */ /* 0x000fe20000002400 */
[----:B--2---:R-:W-:Y:S02]  /*15e10*/  FSEL R129, R8, -INF , P5 ;  /* 0xff80000008817808 */ /* 0x004fe40002800000 */
[----:B------:R-:W-:Y:S02]  /*15e20*/  FMNMX.FTZ R14, R29, R14, !PT ;  /* 0x0000000e1d0e7209 */ /* 0x000fe40007810000 */
[----:B------:R-:W-:Y:S02]  /*15e30*/  FMNMX.FTZ R28, R129, R28, !PT ;  /* 0x0000001c811c7209 */ /* 0x000fe40007810000 */
[----:B------:R-:W-:Y:S01]  /*15e40*/  FMNMX.FTZ R20, R31, R14, !PT ;  /* 0x0000000e1f147209 */ /* 0x000fe20007810000 */
[----:B------:R-:W-:Y:S02]  /*15e50*/  MUFU.TANH R86, R86 ;  /* 0x0000005600567308 */ /* 0x000fe40000002400 */
[----:B------:R-:W1:Y:S01]  /*15e60*/  SHFL.BFLY PT, R133, R28, 0x2, 0x1f ;  /* 0x0c401f001c857f89 */ /* 0x000e6200000e0000 */
[----:B------:R-:W-:-:S04]  /*15e70*/  FMNMX.FTZ R20, R33, R20, !PT ;  /* 0x0000001421147209 */ /* 0x000fc80007810000 */
[----:B------:R-:W-:Y:S01]  /*15e80*/  FMNMX.FTZ R20, R35, R20, !PT ;  /* 0x0000001423147209 */ /* 0x000fe20007810000 */
[----:B------:R-:W2:Y:S03]  /*15e90*/  MUFU.TANH R87, R87 ;  /* 0x0000005700577308 */ /* 0x000ea60000002400 */
[----:B------:R-:W-:-:S04]  /*15ea0*/  FMNMX.FTZ R20, R37, R20, !PT ;  /* 0x0000001425147209 */ /* 0x000fc80007810000 */
[----:B------:R-:W-:-:S04]  /*15eb0*/  FMNMX.FTZ R24, R39, R20, !PT ;  /* 0x0000001427187209 */ /* 0x000fc80007810000 */
[----:B------:R-:W-:-:S04]  /*15ec0*/  FMNMX.FTZ R24, R41, R24, !PT ;  /* 0x0000001829187209 */ /* 0x000fc80007810000 */
[----:B------:R-:W-:Y:S02]  /*15ed0*/  FMNMX.FTZ R24, R43, R24, !PT ;  /* 0x000000182b187209 */ /* 0x000fe40007810000 */
[----:B--2---:R-:W-:Y:S02]  /*15ee0*/  FSEL R87, R87, -INF , P5 ;  /* 0xff80000057577808 */ /* 0x004fe40002800000 */
[----:B-1----:R-:W-:Y:S02]  /*15ef0*/  FMNMX.FTZ R133, R28, R133, !PT ;  /* 0x000000851c857209 */ /* 0x002fe40007810000 */
[----:B------:R-:W-:-:S03]  /*15f00*/  FMNMX.FTZ R24, R45, R24, !PT ;  /* 0x000000182d187209 */ /* 0x000fc60007810000 */
[----:B------:R-:W1:Y:S01]  /*15f10*/  SHFL.BFLY PT, R8, R133, 0x1, 0x1f ;  /* 0x0c201f0085087f89 */ /* 0x000e6200000e0000 */
[----:B------:R-:W-:-:S04]  /*15f20*/  FMNMX.FTZ R26, R49, R24, !PT ;  /* 0x00000018311a7209 */ /* 0x000fc80007810000 */
[----:B------:R-:W-:-:S04]  /*15f30*/  FMNMX.FTZ R26, R51, R26, !PT ;  /* 0x0000001a331a7209 */ /* 0x000fc80007810000 */
[----:B------:R-:W-:-:S04]  /*15f40*/  FMNMX.FTZ R26, R55, R26, !PT ;  /* 0x0000001a371a7209 */ /* 0x000fc80007810000 */
[----:B------:R-:W-:-:S04]  /*15f50*/  FMNMX.FTZ R26, R67, R26, !PT ;  /* 0x0000001a431a7209 */ /* 0x000fc80007810000 */
[----:B------:R-:W-:-:S04]  /*15f60*/  FMNMX.FTZ R28, R75, R26, !PT ;  /* 0x0000001a4b1c7209 */ /* 0x000fc80007810000 */
[----:B------:R-:W-:Y:S02]  /*15f70*/  FMNMX.FTZ R28, R81, R28, !PT ;  /* 0x0000001c511c7209 */ /* 0x000fe40007810000 */
[----:B-1----:R-:W-:Y:S02]  /*15f80*/  FMNMX.FTZ R167, R133, R8, !PT ;  /* 0x0000000885a77209 */ /* 0x002fe40007810000 */
[----:B------:R-:W-:Y:S02]  /*15f90*/  FMNMX.FTZ R28, R85, R28, !PT ;  /* 0x0000001c551c7209 */ /* 0x000fe40007810000 */
[C---:B------:R-:W-:Y:S01]  /*15fa0*/  FSETP.NEU.FTZ.AND P6, PT, R167.reuse, -INF , PT ;  /* 0xff800000a700780b */ /* 0x040fe20003fdd000 */
[----:B------:R-:W-:-:S01]  /*15fb0*/  FFMA.FTZ R8, R167, R166, -8 ;  /* 0xc1000000a7087423 */ /* 0x000fc200000100a6 */
[----:B------:R-:W-:Y:S02]  /*15fc0*/  FMNMX.FTZ R28, R107, R28, !PT ;  /* 0x0000001c6b1c7209 */ /* 0x000fe40007810000 */
[----:B------:R-:W-:-:S02]  /*15fd0*/  MOV R133, R151 ;  /* 0x0000009700857202 */ /* 0x000fc40000000f00 */
[----:B------:R-:W-:Y:S02]  /*15fe0*/  FSEL R44, R8, RZ, P6 ;  /* 0x000000ff082c7208 */ /* 0x000fe40003000000 */
[----:B------:R-:W-:-:S03]  /*15ff0*/  FMNMX.FTZ R30, R111, R28, !PT ;  /* 0x0000001c6f1e7209 */ /* 0x000fc60007810000 */
[-CC-:B------:R-:W-:Y:S01]  /*16000*/  FFMA.FTZ R73, R73, R166.reuse, -R44.reuse ;  /* 0x000000a649497223 */ /* 0x180fe2000001082c */
[----:B------:R-:W-:-:S01]  /*16010*/  FFMA.FTZ R34, R77, R166, -R44 ;  /* 0x000000a64d227223 */ /* 0x000fc2000001082c */
[----:B------:R-:W-:Y:S01]  /*16020*/  FSEL R77, R83, -INF , P3 ;  /* 0xff800000534d7808 */ /* 0x000fe20001800000 */
[----:B------:R-:W-:-:S01]  /*16030*/  FFMA.FTZ R65, R65, R166, -R44 ;  /* 0x000000a641417223 */ /* 0x000fc2000001082c */
[----:B------:R1:W-:Y:S01]  /*16040*/  MUFU.EX2 R20, R73 ;  /* 0x0000004900147308 */ /* 0x0003e20000000800 */
[----:B------:R-:W-:Y:S01]  /*16050*/  FSEL R83, R86, -INF , P4 ;  /* 0xff80000056537808 */ /* 0x000fe20002000000 */
[-CC-:B------:R-:W-:Y:S01]  /*16060*/  FFMA.FTZ R8, R47, R166.reuse, -R44.reuse ;  /* 0x000000a62f087223 */ /* 0x180fe2000001082c */
[----:B------:R-:W-:-:S01]  /*16070*/  FFMA.FTZ R47, R6, R166, -R44 ;  /* 0x000000a6062f7223 */ /* 0x000fc2000001082c */
[-CC-:B------:R-:W-:Y:S01]  /*16080*/  FFMA.FTZ R6, R53, R166.reuse, -R44.reuse ;  /* 0x000000a635067223 */ /* 0x180fe2000001082c */
[----:B------:R-:W-:-:S01]  /*16090*/  FFMA.FTZ R53, R59, R166, -R44 ;  /* 0x000000a63b357223 */ /* 0x000fc2000001082c */
[-CC-:B------:R-:W-:Y:S01]  /*160a0*/  FFMA.FTZ R61, R61, R166.reuse, -R44.reuse ;  /* 0x000000a63d3d7223 */ /* 0x180fe2000001082c */
[----:B------:R-:W-:-:S01]  /*160b0*/  FFMA.FTZ R69, R69, R166, -R44 ;  /* 0x000000a645457223 */ /* 0x000fc2000001082c */
[----:B------:R2:W-:Y:S01]  /*160c0*/  MUFU.EX2 R10, R65 ;  /* 0x00000041000a7308 */ /* 0x0005e20000000800 */
[----:B-1----:R-:W-:Y:S01]  /*160d0*/  FSEL R73, R82, -INF , P2 ;  /* 0xff80000052497808 */ /* 0x002fe20001000000 */
[-CC-:B------:R-:W-:Y:S01]  /*160e0*/  FFMA.FTZ R71, R71, R166.reuse, -R44.reuse ;  /* 0x000000a647477223 */ /* 0x180fe2000001082c */
[----:B------:R-:W-:-:S01]  /*160f0*/  FFMA.FTZ R91, R91, R166, -R44 ;  /* 0x000000a65b5b7223 */ /* 0x000fc2000001082c */
[--C-:B------:R-:W-:Y:S01]  /*16100*/  FFMA.FTZ R95, R95, R166, -R44.reuse ;  /* 0x000000a65f5f7223 */ /* 0x100fe2000001082c */
[----:B------:R-:W-:Y:S01]  /*16110*/  FMNMX.FTZ R30, R73, R30, !PT ;  /* 0x0000001e491e7209 */ /* 0x000fe20007810000 */
[-CC-:B------:R-:W-:Y:S01]  /*16120*/  FFMA.FTZ R59, R63, R166.reuse, -R44.reuse ;  /* 0x000000a63f3b7223 */ /* 0x180fe2000001082c */
[----:B------:R-:W-:-:S01]  /*16130*/  FFMA.FTZ R63, R89, R166, -R44 ;  /* 0x000000a6593f7223 */ /* 0x000fc2000001082c */
[----:B------:R-:W-:Y:S01]  /*16140*/  MUFU.EX2 R8, R8 ;  /* 0x0000000800087308 */ /* 0x000fe20000000800 */
[----:B------:R-:W-:Y:S01]  /*16150*/  FMNMX.FTZ R30, R77, R30, !PT ;  /* 0x0000001e4d1e7209 */ /* 0x000fe20007810000 */
[-CC-:B--2---:R-:W-:Y:S01]  /*16160*/  FFMA.FTZ R65, R93, R166.reuse, -R44.reuse ;  /* 0x000000a65d417223 */ /* 0x184fe2000001082c */
[----:B------:R-:W-:-:S01]  /*16170*/  FFMA.FTZ R89, R101, R166, -R44 ;  /* 0x000000a665597223 */ /* 0x000fc2000001082c */
[--C-:B------:R-:W-:Y:S01]  /*16180*/  FFMA.FTZ R32, R79, R166, -R44.reuse ;  /* 0x000000a64f207223 */ /* 0x100fe2000001082c */
[----:B------:R-:W-:Y:S01]  /*16190*/  FMNMX.FTZ R30, R83, R30, !PT ;  /* 0x0000001e531e7209 */ /* 0x000fe20007810000 */
[-CC-:B------:R-:W-:Y:S01]  /*161a0*/  FFMA.FTZ R57, R57, R166.reuse, -R44.reuse ;  /* 0x000000a639397223 */ /* 0x180fe2000001082c */
[----:B------:R-:W-:-:S01]  /*161b0*/  FFMA.FTZ R79, R105, R166, -R44 ;  /* 0x000000a6694f7223 */ /* 0x000fc2000001082c */
[----:B------:R-:W-:Y:S01]  /*161c0*/  MUFU.EX2 R47, R47 ;  /* 0x0000002f002f7308 */ /* 0x000fe20000000800 */
[----:B------:R-:W-:Y:S01]  /*161d0*/  FMNMX.FTZ R36, R87, R30, !PT ;  /* 0x0000001e57247209 */ /* 0x000fe20007810000 */
[-CC-:B------:R-:W-:Y:S01]  /*161e0*/  FFMA.FTZ R30, R103, R166.reuse, -R44.reuse ;  /* 0x000000a6671e7223 */ /* 0x180fe2000001082c */
[----:B------:R-:W-:-:S01]  /*161f0*/  FFMA.FTZ R38, R123, R166, -R44 ;  /* 0x000000a67b267223 */ /* 0x000fc2000001082c */
[----:B------:R-:W-:Y:S01]  /*16200*/  FFMA.FTZ R40, R125, R166, -R44 ;  /* 0x000000a67d287223 */ /* 0x000fe2000001082c */
[-C--:B------:R-:W-:Y:S01]  /*16210*/  MOV R125, R151.reuse ;  /* 0x00000097007d7202 */ /* 0x080fe20000000f00 */
[----:B------:R-:W1:Y:S01]  /*16220*/  SHFL.BFLY PT, R93, R36, 0x2, 0x1f ;  /* 0x0c401f00245d7f89 */ /* 0x000e6200000e0000 */
[--C-:B------:R-:W-:Y:S01]  /*16230*/  IMAD.MOV.U32 R123, RZ, RZ, R151.reuse ;  /* 0x000000ffff7b7224 */ /* 0x100fe200078e0097 */
[----:B------:R-:W-:Y:S01]  /*16240*/  MUFU.EX2 R6, R6 ;  /* 0x0000000600067308 */ /* 0x000fe20000000800 */
[----:B------:R-:W-:Y:S01]  /*16250*/  MOV R105, R151 ;  /* 0x0000009700697202 */ /* 0x000fe20000000f00 */
[----:B------:R-:W-:-:S02]  /*16260*/  IMAD.MOV.U32 R103, RZ, RZ, R151 ;  /* 0x000000ffff677224 */ /* 0x000fc400078e0097 */
[--C-:B------:R-:W-:Y:S02]  /*16270*/  IMAD.MOV.U32 R86, RZ, RZ, R151.reuse ;  /* 0x000000ffff567224 */ /* 0x100fe400078e0097 */
[----:B------:R-:W-:Y:S02]  /*16280*/  IMAD.MOV.U32 R82, RZ, RZ, R151 ;  /* 0x000000ffff527224 */ /* 0x000fe400078e0097 */
[----:B------:R-:W-:Y:S08]  /*16290*/  MUFU.EX2 R12, R61 ;  /* 0x0000003d000c7308 */ /* 0x000ff00000000800 */
[----:B------:R-:W2:Y:S01]  /*162a0*/  MUFU.EX2 R53, R53 ;  /* 0x0000003500357308 */ /* 0x000ea20000000800 */
[----:B-1----:R-:W-:Y:S01]  /*162b0*/  FMNMX.FTZ R42, R36, R93, !PT ;  /* 0x0000005d242a7209 */ /* 0x002fe20007810000 */
[----:B------:R-:W-:-:S06]  /*162c0*/  FFMA.FTZ R36, R115, R166, -R44 ;  /* 0x000000a673247223 */ /* 0x000fcc000001082c */
[----:B------:R1:W-:Y:S01]  /*162d0*/  MUFU.EX2 R14, R69 ;  /* 0x00000045000e7308 */ /* 0x0003e20000000800 */
[----:B------:R-:W-:-:S01]  /*162e0*/  FFMA.FTZ R93, R121, R166, -R44 ;  /* 0x000000a6795d7223 */ /* 0x000fc2000001082c */
[----:B------:R-:W-:Y:S01]  /*162f0*/  MOV R121, R151 ;  /* 0x0000009700797202 */ /* 0x000fe20000000f00 */
[----:B------:R-:W3:Y:S01]  /*16300*/  SHFL.BFLY PT, R201, R42, 0x1, 0x1f ;  /* 0x0c201f002ac97f89 */ /* 0x000ee200000e0000 */
[----:B------:R-:W-:-:S04]  /*16310*/  IMAD.MOV.U32 R115, RZ, RZ, R151 ;  /* 0x000000ffff737224 */ /* 0x000fc800078e0097 */
[----:B------:R4:W-:Y:S01]  /*16320*/  MUFU.EX2 R61, R71 ;  /* 0x00000047003d7308 */ /* 0x0009e20000000800 */
[----:B-1----:R-:W-:-:S01]  /*16330*/  FFMA.FTZ R69, R99, R166, -R44 ;  /* 0x000000a663457223 */ /* 0x002fc2000001082c */
[----:B------:R-:W-:Y:S01]  /*16340*/  FFMA.FTZ R99, R129, R166, -R44 ;  /* 0x000000a681637223 */ /* 0x000fe2000001082c */
[----:B--2---:R-:W-:Y:S02]  /*16350*/  F2FP.SATFINITE.E4M3.F32.PACK_AB_MERGE_C R228, R53, R6, RZ ;  /* 0x0000000635e4723e */ /* 0x004fe400048070ff */
[----:B------:R-:W-:Y:S02]  /*16360*/  MOV R129, R151 ;  /* 0x0000009700817202 */ /* 0x000fe40000000f00 */
[----:B------:R-:W-:Y:S01]  /*16370*/  F2FP.SATFINITE.E4M3.F32.PACK_AB_MERGE_C R228, R47, R8, R228 ;  /* 0x000000082fe4723e */ /* 0x000fe200048070e4 */
[----:B------:R1:W-:Y:S01]  /*16380*/  MUFU.EX2 R24, R91 ;  /* 0x0000005b00187308 */ /* 0x0003e20000000800 */
[----:B----4-:R-:W-:-:S01]  /*16390*/  FFMA.FTZ R71, R97, R166, -R44 ;  /* 0x000000a661477223 */ /* 0x010fc2000001082c */
[----:B------:R-:W-:Y:S01]  /*163a0*/  FFMA.FTZ R97, R127, R166, -R44 ;  /* 0x000000a67f617223 */ /* 0x000fe2000001082c */
[----:B------:R-:W-:-:S05]  /*163b0*/  IMAD.MOV.U32 R127, RZ, RZ, R151 ;  /* 0x000000ffff7f7224 */ /* 0x000fca00078e0097 */
[----:B------:R2:W-:Y:S01]  /*163c0*/  MUFU.EX2 R26, R95 ;  /* 0x0000005f001a7308 */ /* 0x0005e20000000800 */
[----:B-1----:R-:W-:-:S01]  /*163d0*/  FFMA.FTZ R91, R113, R166, -R44 ;  /* 0x000000a6715b7223 */ /* 0x002fc2000001082c */
[----:B------:R-:W-:Y:S02]  /*163e0*/  MOV R113, R151 ;  /* 0x0000009700717202 */ /* 0x000fe40000000f00 */
[----:B---3--:R-:W-:Y:S01]  /*163f0*/  FMNMX.FTZ R201, R42, R201, !PT ;  /* 0x000000c92ac97209 */ /* 0x008fe20007810000 */
[-C--:B------:R-:W-:Y:S01]  /*16400*/  FFMA.FTZ R42, R131, R166.reuse, -R44 ;  /* 0x000000a6832a7223 */ /* 0x080fe2000001082c */
[----:B------:R-:W-:Y:S02]  /*16410*/  IMAD.MOV.U32 R131, RZ, RZ, R151 ;  /* 0x000000ffff837224 */ /* 0x000fe400078e0097 */
[C---:B------:R-:W-:Y:S01]  /*16420*/  FSETP.NEU.FTZ.AND P2, PT, R201.reuse, -INF , PT ;  /* 0xff800000c900780b */ /* 0x040fe20003f5d000 */
[----:B------:R-:W-:-:S01]  /*16430*/  FFMA.FTZ R46, R201, R166, -8 ;  /* 0xc1000000c92e7423 */ /* 0x000fc200000100a6 */
[----:B------:R1:W-:Y:S01]  /*16440*/  MUFU.EX2 R28, R34 ;  /* 0x00000022001c7308 */ /* 0x0003e20000000800 */
[----:B--2---:R-:W-:-:S01]  /*16450*/  FFMA.FTZ R95, R117, R166, -R44 ;  /* 0x000000a6755f7223 */ /* 0x004fc2000001082c */
[----:B------:R-:W-:-:S02]  /*16460*/  MOV R117, R151 ;  /* 0x0000009700757202 */ /* 0x000fc40000000f00 */
[----:B------:R-:W-:Y:S02]  /*16470*/  FSEL R50, R46, RZ, P2 ;  /* 0x000000ff2e327208 */ /* 0x000fe40001000000 */
[----:B------:R-:W-:Y:S01]  /*16480*/  ISETP.GE.AND P2, PT, R119, 0x81, PT ;  /* 0x000000817700780c */ /* 0x000fe20003f46270 */
[----:B------:R-:W-:Y:S01]  /*16490*/  IMAD.MOV.U32 R119, RZ, RZ, R151 ;  /* 0x000000ffff777224 */ /* 0x000fe200078e0097 */
[----:B------:R-:W-:Y:S01]  /*164a0*/  MUFU.EX2 R59, R59 ;  /* 0x0000003b003b7308 */ /* 0x000fe20000000800 */
[----:B------:R-:W-:-:S01]  /*164b0*/  FFMA.FTZ R5, R5, R166, -R50 ;  /* 0x000000a605057223 */ /* 0x000fc20000010832 */
[-CC-:B------:R-:W-:Y:S01]  /*164c0*/  FFMA.FTZ R4, R4, R166.reuse, -R50.reuse ;  /* 0x000000a604047223 */ /* 0x180fe20000010832 */
[----:B------:R-:W-:-:S01]  /*164d0*/  FFMA.FTZ R46, R7, R166, -R50 ;  /* 0x000000a6072e7223 */ /* 0x000fc20000010832 */
[-CC-:B------:R-:W-:Y:S01]  /*164e0*/  FFMA.FTZ R48, R9, R166.reuse, -R50.reuse ;  /* 0x000000a609307223 */ /* 0x180fe20000010832 */
[----:B------:R-:W-:-:S01]  /*164f0*/  FFMA.FTZ R7, R11, R166, -R50 ;  /* 0x000000a60b077223 */ /* 0x000fc20000010832 */
[-C--:B-1----:R-:W-:Y:S01]  /*16500*/  FFMA.FTZ R34, R109, R166.reuse, -R44 ;  /* 0x000000a66d227223 */ /* 0x082fe2000001082c */
[----:B------:R-:W-:-:S01]  /*16510*/  FFMA.FTZ R44, R13, R166, -R50 ;  /* 0x000000a60d2c7223 */ /* 0x000fc20000010832 */
[----:B------:R-:W-:Y:S01]  /*16520*/  MUFU.EX2 R5, R5 ;  /* 0x0000000500057308 */ /* 0x000fe20000000800 */
[----:B------:R-:W-:-:S01]  /*16530*/  FFMA.FTZ R21, R21, R166, -R50 ;  /* 0x000000a615157223 */ /* 0x000fc20000010832 */
[----:B------:R-:W-:Y:S01]  /*16540*/  FFMA.FTZ R15, R15, R166, -R50 ;  /* 0x000000a60f0f7223 */ /* 0x000fe20000010832 */
[----:B------:R-:W-:-:S01]  /*16550*/  FADD.FTZ R13, R8, R47 ;  /* 0x0000002f080d7221 */ /* 0x000fc20000010000 */
[-CC-:B------:R-:W-:Y:S01]  /*16560*/  FFMA.FTZ R9, R25, R166.reuse, -R50.reuse ;  /* 0x000000a619097223 */ /* 0x180fe20000010832 */
[----:B------:R-:W-:-:S01]  /*16570*/  FFMA.FTZ R29, R29, R166, -R50 ;  /* 0x000000a61d1d7223 */ /* 0x000fc20000010832 */
[----:B------:R-:W-:Y:S01]  /*16580*/  FFMA.FTZ R31, R31, R166, -R50 ;  /* 0x000000a61f1f7223 */ /* 0x000fe20000010832 */
[----:B------:R-:W-:-:S01]  /*16590*/  FADD.FTZ R64, R6, R13 ;  /* 0x0000000d06407221 */ /* 0x000fc20000010000 */
        /* <DEDUP_REMOVED lines=8> */
[----:B------:R1:W-:Y:S01]  /*16620*/  MUFU.EX2 R52, R46 ;  /* 0x0000002e00347308 */ /* 0x0003e20000000800 */
[----:B------:R-:W-:-:S01]  /*16630*/  FFMA.FTZ R45, R45, R166, -R50 ;  /* 0x000000a62d2d7223 */ /* 0x000fc20000010832 */
[-CC-:B------:R-:W-:Y:S01]  /*16640*/  FFMA.FTZ R49, R49, R166.reuse, -R50.reuse ;  /* 0x000000a631317223 */ /* 0x180fe20000010832 */
[----:B------:R-:W-:-:S01]  /*16650*/  FFMA.FTZ R51, R51, R166, -R50 ;  /* 0x000000a633337223 */ /* 0x000fc20000010832 */
[-CC-:B------:R-:W-:Y:S01]  /*16660*/  FFMA.FTZ R55, R55, R166.reuse, -R50.reuse ;  /* 0x000000a637377223 */ /* 0x180fe20000010832 */
[----:B------:R-:W-:-:S01]  /*16670*/  FFMA.FTZ R67, R67, R166, -R50 ;  /* 0x000000a643437223 */ /* 0x000fc20000010832 */
[-CC-:B------:R-:W-:Y:S01]  /*16680*/  FFMA.FTZ R75, R75, R166.reuse, -R50.reuse ;  /* 0x000000a64b4b7223 */ /* 0x180fe20000010832 */
[----:B------:R-:W-:-:S01]  /*16690*/  FFMA.FTZ R81, R81, R166, -R50 ;  /* 0x000000a651517223 */ /* 0x000fc20000010832 */
[----:B------:R2:W3:Y:S01]  /*166a0*/  MUFU.EX2 R101, R48 ;  /* 0x0000003000657308 */ /* 0x0004e20000000800 */
[----:B-1----:R-:W-:-:S01]  /*166b0*/  FFMA.FTZ R46, R27, R166, -R50 ;  /* 0x000000a61b2e7223 */ /* 0x002fc20000010832 */
[-CC-:B------:R-:W-:Y:S01]  /*166c0*/  FFMA.FTZ R85, R85, R166.reuse, -R50.reuse ;  /* 0x000000a655557223 */ /* 0x180fe20000010832 */
[----:B------:R-:W-:-:S01]  /*166d0*/  FFMA.FTZ R107, R107, R166, -R50 ;  /* 0x000000a66b6b7223 */ /* 0x000fc20000010832 */
[-CC-:B------:R-:W-:Y:S01]  /*166e0*/  FFMA.FTZ R111, R111, R166.reuse, -R50.reuse ;  /* 0x000000a66f6f7223 */ /* 0x180fe20000010832 */
[----:B------:R-:W-:-:S01]  /*166f0*/  FFMA.FTZ R73, R73, R166, -R50 ;  /* 0x000000a649497223 */ /* 0x000fc20000010832 */
[-CC-:B------:R-:W-:Y:S01]  /*16700*/  FFMA.FTZ R77, R77, R166.reuse, -R50.reuse ;  /* 0x000000a64d4d7223 */ /* 0x180fe20000010832 */
[----:B------:R-:W-:-:S01]  /*16710*/  FFMA.FTZ R83, R83, R166, -R50 ;  /* 0x000000a653537223 */ /* 0x000fc20000010832 */
[----:B------:R-:W1:Y:S01]  /*16720*/  MUFU.EX2 R7, R7 ;  /* 0x0000000700077308 */ /* 0x000e620000000800 */
[----:B--2---:R-:W-:-:S01]  /*16730*/  FFMA.FTZ R48, R35, R166, -R50 ;  /* 0x000000a623307223 */ /* 0x004fc20000010832 */
[----:B------:R-:W-:Y:S01]  /*16740*/  FFMA.FTZ R50, R87, R166, -R50 ;  /* 0x000000a657327223 */ /* 0x000fe20000010832 */
[-C--:B------:R-:W-:Y:S01]  /*16750*/  MOV R109, R151.reuse ;  /* 0x00000097006d7202 */ /* 0x080fe20000000f00 */
[--C-:B------:R-:W-:Y:S01]  /*16760*/  IMAD.MOV.U32 R87, RZ, RZ, R151.reuse ;  /* 0x000000ffff577224 */ /* 0x100fe200078e0097 */
[-C--:B------:R-:W-:Y:S01]  /*16770*/  MOV R53, R151.reuse ;  /* 0x0000009700357202 */ /* 0x080fe20000000f00 */
[--C-:B------:R-:W-:Y:S01]  /*16780*/  IMAD.MOV.U32 R47, RZ, RZ, R151.reuse ;  /* 0x000000ffff2f7224 */ /* 0x100fe200078e0097 */
[-C--:B------:R-:W-:Y:S01]  /*16790*/  MOV R33, R151.reuse ;  /* 0x0000009700217202 */ /* 0x080fe20000000f00 */
[----:B------:R-:W2:Y:S01]  /*167a0*/  MUFU.EX2 R44, R44 ;  /* 0x0000002c002c7308 */ /* 0x000ea20000000800 */
[----:B---3--:R-:W-:Y:S01]  /*167b0*/  F2FP.SATFINITE.E4M3.F32.PACK_AB_MERGE_C R229, R101, R52, RZ ;  /* 0x0000003465e5723e */ /* 0x008fe200048070ff */
[--C-:B------:R-:W-:Y:S01]  /*167c0*/  IMAD.MOV.U32 R35, RZ, RZ, R151.reuse ;  /* 0x000000ffff237224 */ /* 0x100fe200078e0097 */
[----:B------:R-:W-:Y:S01]  /*167d0*/  MOV R25, R151 ;  /* 0x0000009700197202 */ /* 0x000fe20000000f00 */
[----:B------:R-:W-:Y:S01]  /*167e0*/  IMAD.MOV.U32 R27, RZ, RZ, R151 ;  /* 0x000000ffff1b7224 */ /* 0x000fe200078e0097 */
[----:B------:R-:W-:-:S03]  /*167f0*/  F2FP.SATFINITE.E4M3.F32.PACK_AB_MERGE_C R229, R4, R5, R229 ;  /* 0x0000000504e5723e */ /* 0x000fc600048070e5 */
[----:B------:R3:W-:Y:S08]  /*16800*/  MUFU.EX2 R54, R21 ;  /* 0x0000001500367308 */ /* 0x0007f00000000800 */
[----:B------:R-:W4:Y:S01]  /*16810*/  MUFU.EX2 R15, R15 ;  /* 0x0000000f000f7308 */ /* 0x000f220000000800 */
[----:B---3--:R-:W-:-:S04]  /*16820*/  FADD.FTZ R21, R5, R4 ;  /* 0x0000000405157221 */ /* 0x008fc80000010000 */
[----:B------:R-:W-:Y:S01]  /*16830*/  FADD.FTZ R66, R52, R21 ;  /* 0x0000001534427221 */ /* 0x000fe20000010000 */
[----:B------:R-:W-:-:S01]  /*16840*/  FADD.FTZ R21, R59, R64 ;  /* 0x000000403b157221 */ /* 0x000fc20000010000 */
[----:B------:R-:W-:Y:S01]  /*16850*/  IMAD.MOV.U32 R52, RZ, RZ, R151 ;  /* 0x000000ffff347224 */ /* 0x000fe200078e0097 */
[----:B------:R-:W3:Y:S01]  /*16860*/  MUFU.EX2 R57, R57 ;  /* 0x0000003900397308 */ /* 0x000ee20000000800 */
[----:B------:R-:W-:-:S01]  /*16870*/  FADD.FTZ R66, R101, R66 ;  /* 0x0000004265427221 */ /* 0x000fc20000010000 */
[----:B------:R-:W-:Y:S01]  /*16880*/  FADD.FTZ R68, R12, R21 ;  /* 0x000000150c447221 */ /* 0x000fe20000010000 */
[----:B------:R-:W-:Y:S02]  /*16890*/  MOV R101, R151 ;  /* 0x0000009700657202 */ /* 0x000fe40000000f00 */
[----:B-1----:R-:W-:-:S03]  /*168a0*/  FADD.FTZ R13, R7, R66 ;  /* 0x00000042070d7221 */ /* 0x002fc60000010000 */
[----:B------:R-:W1:Y:S01]  /*168b0*/  MUFU.EX2 R9, R9 ;  /* 0x0000000900097308 */ /* 0x000e620000000800 */
[----:B--2---:R-:W-:-:S01]  /*168c0*/  FADD.FTZ R66, R44, R13 ;  /* 0x0000000d2c427221 */ /* 0x004fc20000010000 */
[----:B----4-:R-:W-:-:S03]  /*168d0*/  F2FP.SATFINITE.E4M3.F32.PACK_AB_MERGE_C R231, R54, R15, RZ ;  /* 0x0000000f36e7723e */ /* 0x010fc600048070ff */
[----:B0-----:R-:W-:Y:S01]  /*168e0*/  FADD.FTZ R3, R15, R66 ;  /* 0x000000420f037221 */ /* 0x001fe20000010000 */
[----:B------:R-:W-:Y:S01]  /*168f0*/  F2FP.SATFINITE.E4M3.F32.PACK_AB_MERGE_C R231, R44, R7, R231 ;  /* 0x000000072ce7723e */ /* 0x000fe200048070e7 */
[----:B------:R-:W-:Y:S01]  /*16900*/  IMAD.MOV.U32 R44, RZ, RZ, R151 ;  /* 0x000000ffff2c7224 */ /* 0x000fe200078e0097 */
[----:B------:R-:W0:Y:S01]  /*16910*/  MUFU.EX2 R46, R46 ;  /* 0x0000002e002e7308 */ /* 0x000e220000000800 */
[----:B---3--:R-:W-:-:S01]  /*16920*/  FADD.FTZ R13, R57, R68 ;  /* 0x00000044390d7221 */ /* 0x008fc20000010000 */
[----:B------:R-:W-:Y:S01]  /*16930*/  FADD.FTZ R66, R54, R3 ;  /* 0x0000000336427221 */ /* 0x000fe20000010000 */
[----:B------:R-:W-:Y:S01]  /*16940*/  F2FP.SATFINITE.E4M3.F32.PACK_AB_MERGE_C R230, R57, R12, RZ ;  /* 0x0000000c39e6723e */ /* 0x000fe200048070ff */
[----:B------:R-:W-:Y:S02]  /*16950*/  IMAD.MOV.U32 R54, RZ, RZ, R151 ;  /* 0x000000ffff367224 */ /* 0x000fe400078e0097 */
[----:B------:R-:W-:-:S01]  /*16960*/  FADD.FTZ R68, R14, R13 ;  /* 0x0000000d0e447221 */ /* 0x000fc20000010000 */
[----:B------:R-:W-:Y:S01]  /*16970*/  MOV R57, R151 ;  /* 0x0000009700397202 */ /* 0x000fe20000000f00 */
[----:B------:R-:W2:Y:S01]  /*16980*/  MUFU.EX2 R29, R29 ;  /* 0x0000001d001d7308 */ /* 0x000ea20000000800 */
[----:B-1----:R-:W-:-:S01]  /*16990*/  FADD.FTZ R3, R9, R66 ;  /* 0x0000004209037221 */ /* 0x002fc20000010000 */
[----:B------:R-:W-:Y:S01]  /*169a0*/  FADD.FTZ R13, R61, R68 ;  /* 0x000000443d0d7221 */ /* 0x000fe20000010000 */
[----:B------:R-:W-:Y:S01]  /*169b0*/  F2FP.SATFINITE.E4M3.F32.PACK_AB_MERGE_C R230, R59, R10, R230 ;  /* 0x0000000a3be6723e */ /* 0x000fe200048070e6 */
[----:B------:R-:W-:-:S02]  /*169c0*/  IMAD.MOV.U32 R59, RZ, RZ, R151 ;  /* 0x000000ffff3b7224 */ /* 0x000fc400078e0097 */
[----:B------:R-:W-:-:S02]  /*169d0*/  FADD.FTZ R70, R20, R13 ;  /* 0x0000000d14467221 */ /* 0x000fc40000010000 */
[----:B------:R-:W1:Y:S01]  /*169e0*/  MUFU.EX2 R63, R63 ;  /* 0x0000003f003f7308 */ /* 0x000e620000000800 */
[----:B0-----:R-:W-:-:S07]  /*169f0*/  FADD.FTZ R68, R46, R3 ;  /* 0x000000032e447221 */ /* 0x001fce0000010000 */
[----:B------:R0:W3:Y:S01]  /*16a00*/  MUFU.EX2 R56, R31 ;  /* 0x0000001f00387308 */ /* 0x0000e20000000800 */
[----:B--2---:R-:W-:-:S07]  /*16a10*/  FADD.FTZ R3, R29, R68 ;  /* 0x000000441d037221 */ /* 0x004fce0000010000 */
[----:B------:R-:W2:Y:S01]  /*16a20*/  MUFU.EX2 R11, R11 ;  /* 0x0000000b000b7308 */ /* 0x000ea20000000800 */
[----:B-1----:R-:W-:-:S01]  /*16a30*/  FADD.FTZ R13, R63, R70 ;  /* 0x000000463f0d7221 */ /* 0x002fc20000010000 */
[----:B------:R-:W-:Y:S01]  /*16a40*/  F2FP.SATFINITE.E4M3.F32.PACK_AB_MERGE_C R224, R63, R20, RZ ;  /* 0x000000143fe0723e */ /* 0x000fe200048070ff */
[----:B------:R-:W-:Y:S02]  /*16a50*/  IMAD.MOV.U32 R63, RZ, RZ, R151 ;  /* 0x000000ffff3f7224 */ /* 0x000fe400078e0097 */
[----:B------:R-:W-:Y:S01]  /*16a60*/  FADD.FTZ R70, R24, R13 ;  /* 0x0000000d18467221 */ /* 0x000fe20000010000 */
[----:B------:R-:W-:Y:S01]  /*16a70*/  F2FP.SATFINITE.E4M3.F32.PACK_AB_MERGE_C R224, R61, R14, R224 ;  /* 0x0000000e3de0723e */ /* 0x000fe200048070e0 */
[----:B0-----:R-:W-:Y:S01]  /*16a80*/  IMAD.MOV.U32 R31, RZ, RZ, R151 ;  /* 0x000000ffff1f7224 */ /* 0x001fe200078e0097 */
[----:B------:R-:W0:Y:S01]  /*16a90*/  MUFU.EX2 R65, R65 ;  /* 0x0000004100417308 */ /* 0x000e220000000800 */
[----:B---3--:R-:W-:-:S01]  /*16aa0*/  FADD.FTZ R68, R56, R3 ;  /* 0x0000000338447221 */ /* 0x008fc20000010000 */
[----:B------:R-:W-:Y:S01]  /*16ab0*/  F2FP.SATFINITE.E4M3.F32.PACK_AB_MERGE_C R225, R56, R29, RZ ;  /* 0x0000001d38e1723e */ /* 0x000fe200048070ff */
[----:B------:R-:W-:Y:S01]  /*16ac0*/  IMAD.MOV.U32 R56, RZ, RZ, R151 ;  /* 0x000000ffff387224 */ /* 0x000fe200078e0097 */
[----:B------:R-:W-:-:S02]  /*16ad0*/  MOV R61, R151 ;  /* 0x00000097003d7202 */ /* 0x000fc40000000f00 */
[----:B------:R-:W-:Y:S01]  /*16ae0*/  F2FP.SATFINITE.E4M3.F32.PACK_AB_MERGE_C R225, R46, R9, R225 ;  /* 0x000000092ee1723e */ /* 0x000fe200048070e1 */
[----:B------:R-:W-:Y:S01]  /*16af0*/  IMAD.MOV.U32 R46, RZ, RZ, R151 ;  /* 0x000000ffff2e7224 */ /* 0x000fe200078e0097 */
[----:B------:R-:W1:Y:S01]  /*16b00*/  MUFU.EX2 R48, R48 ;  /* 0x0000003000307308 */ /* 0x000e620000000800 */
[----:B--2---:R-:W-:-:S01]  /*16b10*/  FADD.FTZ R3, R11, R68 ;  /* 0x000000440b037221 */ /* 0x004fc20000010000 */
[----:B------:R-:W-:-:S06]  /*16b20*/  MOV R29, R151 ;  /* 0x00000097001d7202 */ /* 0x000fcc0000000f00 */
[----:B------:R-:W2:Y:S01]  /*16b30*/  MUFU.EX2 R37, R37 ;  /* 0x0000002500257308 */ /* 0x000ea20000000800 */
[----:B0-----:R-:W-:-:S01]  /*16b40*/  FADD.FTZ R13, R65, R70 ;  /* 0x00000046410d7221 */ /* 0x001fc20000010000 */
[----:B------:R-:W-:-:S03]  /*16b50*/  IMAD.MOV.U32 R70, RZ, RZ, R151 ;  /* 0x000000ffff467224 */ /* 0x000fc600078e0097 */
[----:B------:R-:W-:-:S03]  /*16b60*/  FADD.FTZ R68, R26, R13 ;  /* 0x0000000d1a447221 */ /* 0x000fc60000010000 */
[----:B------:R-:W0:Y:S01]  /*16b70*/  MUFU.EX2 R69, R69 ;  /* 0x0000004500457308 */ /* 0x000e220000000800 */
[----:B-1----:R-:W-:-:S07]  /*16b80*/  FADD.FTZ R12, R48, R3 ;  /* 0x00000003300c7221 */ /* 0x002fce0000010000 */
[----:B------:R-:W1:Y:S01]  /*16b90*/  MUFU.EX2 R58, R39 ;  /* 0x00000027003a7308 */ /* 0x000e620000000800 */
[----:B--2---:R-:W-:-:S07]  /*16ba0*/  FADD.FTZ R3, R37, R12 ;  /* 0x0000000c25037221 */ /* 0x004fce0000010000 */
[----:B------:R-:W2:Y:S01]  /*16bb0*/  MUFU.EX2 R41, R41 ;  /* 0x0000002900297308 */ /* 0x000ea20000000800 */
[C---:B0-----:R-:W-:Y:S01]  /*16bc0*/  F2FP.SATFINITE.E4M3.F32.PACK_AB_MERGE_C R226, R69.reuse, R26, RZ ;  /* 0x0000001a45e2723e */ /* 0x041fe200048070ff */
[----:B------:R-:W-:Y:S01]  /*16bd0*/  FADD.FTZ R69, R69, R68 ;  /* 0x0000004445457221 */ /* 0x000fe20000010000 */
[----:B------:R-:W-:Y:S02]  /*16be0*/  IMAD.MOV.U32 R68, RZ, RZ, R151 ;  /* 0x000000ffff447224 */ /* 0x000fe400078e0097 */
[----:B------:R-:W-:Y:S01]  /*16bf0*/  F2FP.SATFINITE.E4M3.F32.PACK_AB_MERGE_C R226, R65, R24, R226 ;  /* 0x0000001841e2723e */ /* 0x000fe200048070e2 */
[----:B------:R-:W-:-:S01]  /*16c00*/  FADD.FTZ R20, R28, R69 ;  /* 0x000000451c147221 */ /* 0x000fc20000010000 */
[----:B------:R-:W-:Y:S01]  /*16c10*/  MOV R69, R151 ;  /* 0x0000009700457202 */ /* 0x000fe20000000f00 */
[----:B------:R-:W0:Y:S01]  /*16c20*/  MUFU.EX2 R71, R71 ;  /* 0x0000004700477308 */ /* 0x000e220000000800 */
[----:B-1----:R-:W-:-:S01]  /*16c30*/  FADD.FTZ R12, R58, R3 ;  /* 0x000000033a0c7221 */ /* 0x002fc20000010000 */
[----:B------:R-:W-:Y:S01]  /*16c40*/  F2FP.SATFINITE.E4M3.F32.PACK_AB_MERGE_C R227, R58, R37, RZ ;  /* 0x000000253ae3723e */ /* 0x000fe200048070ff */
[--C-:B------:R-:W-:Y:S01]  /*16c50*/  IMAD.MOV.U32 R58, RZ, RZ, R151.reuse ;  /* 0x000000ffff3a7224 */ /* 0x100fe200078e0097 */
[----:B------:R-:W-:Y:S01]  /*16c60*/  MOV R65, R151 ;  /* 0x0000009700417202 */ /* 0x000fe20000000f00 */
[----:B------:R-:W-:Y:S01]  /*16c70*/  IMAD.MOV.U32 R39, RZ, RZ, R151 ;  /* 0x000000ffff277224 */ /* 0x000fe200078e0097 */
[----:B------:R-:W-:Y:S01]  /*16c80*/  F2FP.SATFINITE.E4M3.F32.PACK_AB_MERGE_C R227, R48, R11, R227 ;  /* 0x0000000b30e3723e */ /* 0x000fe200048070e3 */
[----:B------:R-:W-:Y:S01]  /*16c90*/  IMAD.MOV.U32 R48, RZ, RZ, R151 ;  /* 0x000000ffff307224 */ /* 0x000fe200078e0097 */
[----:B------:R1:W3:Y:S01]  /*16ca0*/  MUFU.EX2 R60, R43 ;  /* 0x0000002b003c7308 */ /* 0x0002e20000000800 */
[----:B--2---:R-:W-:-:S01]  /*16cb0*/  FADD.FTZ R3, R41, R12 ;  /* 0x0000000c29037221 */ /* 0x004fc20000010000 */
[----:B------:R-:W-:Y:S01]  /*16cc0*/  MOV R37, R151 ;  /* 0x0000009700257202 */ /* 0x000fe20000000f00 */
[----:B------:R-:W-:-:S05]  /*16cd0*/  IMAD.MOV.U32 R24, RZ, RZ, R151 ;  /* 0x000000ffff187224 */ /* 0x000fca00078e0097 */
[----:B------:R-:W2:Y:S01]  /*16ce0*/  MUFU.EX2 R32, R32 ;  /* 0x0000002000207308 */ /* 0x000ea20000000800 */
[----:B0-----:R-:W-:-:S01]  /*16cf0*/  FADD.FTZ R13, R71, R20 ;  /* 0x00000014470d7221 */ /* 0x001fc20000010000 */
[----:B-1----:R-:W-:-:S06]  /*16d00*/  IMAD.MOV.U32 R43, RZ, RZ, R151 ;  /* 0x000000ffff2b7224 */ /* 0x002fcc00078e0097 */
[----:B------:R-:W0:Y:S01]  /*16d10*/  MUFU.EX2 R45, R45 ;  /* 0x0000002d002d7308 */ /* 0x000e220000000800 */
[----:B---3--:R-:W-:-:S07]  /*16d20*/  FADD.FTZ R20, R60, R3 ;  /* 0x000000033c147221 */ /* 0x008fce0000010000 */
[----:B------:R-:W1:Y:S01]  /*16d30*/  MUFU.EX2 R89, R89 ;  /* 0x0000005900597308 */ /* 0x000e620000000800 */
[----:B--2---:R-:W-:-:S07]  /*16d40*/  FADD.FTZ R26, R32, R13 ;  /* 0x0000000d201a7221 */ /* 0x004fce0000010000 */
[----:B------:R2:W3:Y:S01]  /*16d50*/  MUFU.EX2 R62, R49 ;  /* 0x00000031003e7308 */ /* 0x0004e20000000800 */
[----:B0-----:R-:W-:-:S07]  /*16d60*/  FADD.FTZ R3, R45, R20 ;  /* 0x000000142d037221 */ /* 0x001fce0000010000 */
[----:B------:R-:W0:Y:S01]  /*16d70*/  MUFU.EX2 R30, R30 ;  /* 0x0000001e001e7308 */ /* 0x000e220000000800 */
[C---:B-1----:R-:W-:Y:S01]  /*16d80*/  F2FP.SATFINITE.E4M3.F32.PACK_AB_MERGE_C R220, R89.reuse, R32, RZ ;  /* 0x0000002059dc723e */ /* 0x042fe200048070ff */
[----:B------:R-:W-:Y:S01]  /*16d90*/  FADD.FTZ R89, R89, R26 ;  /* 0x0000001a59597221 */ /* 0x000fe20000010000 */
[----:B--2---:R-:W-:Y:S01]  /*16da0*/  MOV R49, R151 ;  /* 0x0000009700317202 */ /* 0x004fe20000000f00 */
[--C-:B------:R-:W-:Y:S01]  /*16db0*/  IMAD.MOV.U32 R32, RZ, RZ, R151.reuse ;  /* 0x000000ffff207224 */ /* 0x100fe200078e0097 */
[----:B------:R-:W-:Y:S01]  /*16dc0*/  F2FP.SATFINITE.E4M3.F32.PACK_AB_MERGE_C R220, R71, R28, R220 ;  /* 0x0000001c47dc723e */ /* 0x000fe200048070dc */
[----:B------:R-:W-:Y:S02]  /*16dd0*/  IMAD.MOV.U32 R71, RZ, RZ, R151 ;  /* 0x000000ffff477224 */ /* 0x000fe400078e0097 */
[----:B------:R-:W1:Y:S01]  /*16de0*/  MUFU.EX2 R51, R51 ;  /* 0x0000003300337308 */ /* 0x000e620000000800 */
[C---:B---3--:R-:W-:Y:S01]  /*16df0*/  F2FP.SATFINITE.E4M3.F32.PACK_AB_MERGE_C R45, R62.reuse, R45, RZ ;  /* 0x0000002d3e2d723e */ /* 0x048fe200048070ff */
[----:B------:R-:W-:Y:S01]  /*16e00*/  FADD.FTZ R62, R62, R3 ;  /* 0x000000033e3e7221 */ /* 0x000fe20000010000 */
[----:B------:R-:W-:-:S02]  /*16e10*/  IMAD.MOV.U32 R28, RZ, RZ, R151 ;  /* 0x000000ffff1c7224 */ /* 0x000fc400078e0097 */
[----:B------:R-:W-:Y:S01]  /*16e20*/  F2FP.SATFINITE.E4M3.F32.PACK_AB_MERGE_C R221, R60, R41, R45 ;  /* 0x000000293cdd723e */ /* 0x000fe2000480702d */
[----:B------:R-:W-:Y:S01]  /*16e30*/  IMAD.MOV.U32 R60, RZ, RZ, R151 ;  /* 0x000000ffff3c7224 */ /* 0x000fe200078e0097 */
[----:B------:R-:W-:Y:S01]  /*16e40*/  MOV R45, R151 ;  /* 0x00000097002d7202 */ /* 0x000fe20000000f00 */
[----:B------:R-:W2:Y:S01]  /*16e50*/  MUFU.EX2 R79, R79 ;  /* 0x0000004f004f7308 */ /* 0x000ea20000000800 */
[----:B0-----:R-:W-:-:S01]  /*16e60*/  FADD.FTZ R8, R30, R89 ;  /* 0x000000591e087221 */ /* 0x001fc20000010000 */
[-C--:B------:R-:W-:Y:S01]  /*16e70*/  MOV R89, R151.reuse ;  /* 0x0000009700597202 */ /* 0x080fe20000000f00 */
[----:B------:R-:W-:Y:S01]  /*16e80*/  IMAD.MOV.U32 R26, RZ, RZ, R151 ;  /* 0x000000ffff1a7224 */ /* 0x000fe200078e0097 */
[----:B------:R-:W-:-:S04]  /*16e90*/  MOV R41, R151 ;  /* 0x0000009700297202 */ /* 0x000fc80000000f00 */
[----:B------:R0:W3:Y:S01]  /*16ea0*/  MUFU.EX2 R64, R55 ;  /* 0x0000003700407308 */ /* 0x0000e20000000800 */
[----:B-1----:R-:W-:-:S01]  /*16eb0*/  FADD.FTZ R3, R51, R62 ;  /* 0x0000003e33037221 */ /* 0x002fc20000010000 */
[----:B------:R-:W-:-:S06]  /*16ec0*/  IMAD.MOV.U32 R62, RZ, RZ, R151 ;  /* 0x000000ffff3e7224 */ /* 0x000fcc00078e0097 */
[----:B------:R-:W1:Y:S01]  /*16ed0*/  MUFU.EX2 R34, R34 ;  /* 0x0000002200227308 */ /* 0x000e620000000800 */
[----:B--2---:R-:W-:-:S01]  /*16ee0*/  FADD.FTZ R13, R79, R8 ;  /* 0x000000084f0d7221 */ /* 0x004fc20000010000 */
[----:B0-----:R-:W-:-:S06]  /*16ef0*/  IMAD.MOV.U32 R55, RZ, RZ, R151 ;  /* 0x000000ffff377224 */ /* 0x001fcc00078e0097 */
[----:B------:R-:W0:Y:S01]  /*16f00*/  MUFU.EX2 R67, R67 ;  /* 0x0000004300437308 */ /* 0x000e220000000800 */
[----:B---3--:R-:W-:-:S07]  /*16f10*/  FADD.FTZ R10, R64, R3 ;  /* 0x00000003400a7221 */ /* 0x008fce0000010000 */
[----:B------:R-:W2:Y:S01]  /*16f20*/  MUFU.EX2 R91, R91 ;  /* 0x0000005b005b7308 */ /* 0x000ea20000000800 */
[----:B-1----:R-:W-:-:S07]  /*16f30*/  FADD.FTZ R14, R34, R13 ;  /* 0x0000000d220e7221 */ /* 0x002fce0000010000 */
[----:B------:R1:W3:Y:S01]  /*16f40*/  MUFU.EX2 R66, R75 ;  /* 0x0000004b00427308 */ /* 0x0002e20000000800 */
[----:B0-----:R-:W-:-:S07]  /*16f50*/  FADD.FTZ R3, R67, R10 ;  /* 0x0000000a43037221 */ /* 0x001fce0000010000 */
[----:B------:R-:W0:Y:S01]  /*16f60*/  MUFU.EX2 R36, R36 ;  /* 0x0000002400247308 */ /* 0x000e220000000800 */
[C---:B--2---:R-:W-:Y:S01]  /*16f70*/  F2FP.SATFINITE.E4M3.F32.PACK_AB_MERGE_C R222, R91.reuse, R34, RZ ;  /* 0x000000225bde723e */ /* 0x044fe200048070ff */
[----:B------:R-:W-:Y:S01]  /*16f80*/  FADD.FTZ R91, R91, R14 ;  /* 0x0000000e5b5b7221 */ /* 0x000fe20000010000 */
[--C-:B-1----:R-:W-:Y:S02]  /*16f90*/  IMAD.MOV.U32 R75, RZ, RZ, R151.reuse ;  /* 0x000000ffff4b7224 */ /* 0x102fe400078e0097 */
[----:B------:R-:W-:Y:S01]  /*16fa0*/  F2FP.SATFINITE.E4M3.F32.PACK_AB_MERGE_C R222, R79, R30, R222 ;  /* 0x0000001e4fde723e */ /* 0x000fe200048070de */
[----:B------:R-:W-:Y:S02]  /*16fb0*/  IMAD.MOV.U32 R79, RZ, RZ, R151 ;  /* 0x000000ffff4f7224 */ /* 0x000fe400078e0097 */
[----:B------:R-:W1:Y:S01]  /*16fc0*/  MUFU.EX2 R81, R81 ;  /* 0x0000005100517308 */ /* 0x000e620000000800 */
[C---:B---3--:R-:W-:Y:S01]  /*16fd0*/  F2FP.SATFINITE.E4M3.F32.PACK_AB_MERGE_C R67, R66.reuse, R67, RZ ;  /* 0x000000434243723e */ /* 0x048fe200048070ff */
[----:B------:R-:W-:Y:S01]  /*16fe0*/  FADD.FTZ R66, R66, R3 ;  /* 0x0000000342427221 */ /* 0x000fe20000010000 */
[----:B------:R-:W-:-:S02]  /*16ff0*/  IMAD.MOV.U32 R34, RZ, RZ, R151 ;  /* 0x000000ffff227224 */ /* 0x000fc400078e0097 */
[----:B------:R-:W-:Y:S01]  /*17000*/  F2FP.SATFINITE.E4M3.F32.PACK_AB_MERGE_C R223, R64, R51, R67 ;  /* 0x0000003340df723e */ /* 0x000fe20004807043 */
[----:B------:R-:W-:Y:S02]  /*17010*/  IMAD.MOV.U32 R67, RZ, RZ, R151 ;  /* 0x000000ffff437224 */ /* 0x000fe400078e0097 */
[----:B------:R-:W2:Y:S01]  /*17020*/  MUFU.EX2 R95, R95 ;  /* 0x0000005f005f7308 */ /* 0x000ea20000000800 */
[----:B0-----:R-:W-:-:S01]  /*17030*/  FADD.FTZ R10, R36, R91 ;  /* 0x0000005b240a7221 */ /* 0x001fc20000010000 */
[--C-:B------:R-:W-:Y:S02]  /*17040*/  IMAD.MOV.U32 R91, RZ, RZ, R151.reuse ;  /* 0x000000ffff5b7224 */ /* 0x100fe400078e0097 */
[--C-:B------:R-:W-:Y:S02]  /*17050*/  IMAD.MOV.U32 R64, RZ, RZ, R151.reuse ;  /* 0x000000ffff407224 */ /* 0x100fe400078e0097 */
[----:B------:R-:W-:Y:S02]  /*17060*/  IMAD.MOV.U32 R51, RZ, RZ, R151 ;  /* 0x000000ffff337224 */ /* 0x000fe400078e0097 */
[----:B------:R0:W3:Y:S01]  /*17070*/  MUFU.EX2 R6, R85 ;  /* 0x0000005500067308 */ /* 0x0000e20000000800 */
[----:B-1----:R-:W-:-:S01]  /*17080*/  FADD.FTZ R3, R81, R66 ;  /* 0x0000004251037221 */ /* 0x002fc20000010000 */
[----:B------:R-:W-:-:S02]  /*17090*/  IMAD.MOV.U32 R66, RZ, RZ, R151 ;  /* 0x000000ffff427224 */ /* 0x000fc400078e0097 */
[----:B------:R-:W-:-:S04]  /*170a0*/  IMAD.MOV.U32 R30, RZ, RZ, R151 ;  /* 0x000000ffff1e7224 */ /* 0x000fc800078e0097 */
[----:B------:R-:W-:Y:S01]  /*170b0*/  MUFU.EX2 R93, R93 ;  /* 0x0000005d005d7308 */ /* 0x000fe20000000800 */
[----:B--2---:R-:W-:-:S01]  /*170c0*/  FADD.FTZ R10, R95, R10 ;  /* 0x0000000a5f0a7221 */ /* 0x004fc20000010000 */
[----:B0-----:R-:W-:-:S06]  /*170d0*/  MOV R85, R151 ;  /* 0x0000009700557202 */ /* 0x001fcc0000000f00 */
[----:B------:R-:W0:Y:S01]  /*170e0*/  MUFU.EX2 R38, R38 ;  /* 0x0000002600267308 */ /* 0x000e220000000800 */
[----:B---3--:R-:W-:-:S07]  /*170f0*/  FADD.FTZ R4, R6, R3 ;  /* 0x0000000306047221 */ /* 0x008fce0000010000 */
[----:B------:R-:W1:Y:S08]  /*17100*/  MUFU.EX2 R107, R107 ;  /* 0x0000006b006b7308 */ /* 0x000e700000000800 */
[----:B------:R2:W3:Y:S01]  /*17110*/  MUFU.EX2 R12, R111 ;  /* 0x0000006f000c7308 */ /* 0x0004e20000000800 */
[----:B0-----:R-:W-:Y:S01]  /*17120*/  F2FP.SATFINITE.E4M3.F32.PACK_AB_MERGE_C R216, R38, R93, RZ ;  /* 0x0000005d26d8723e */ /* 0x001fe200048070ff */
[----:B------:R-:W-:-:S03]  /*17130*/  FADD.FTZ R93, R93, R10 ;  /* 0x0000000a5d5d7221 */ /* 0x000fc60000010000 */
[----:B------:R-:W-:Y:S01]  /*17140*/  F2FP.SATFINITE.E4M3.F32.PACK_AB_MERGE_C R216, R95, R36, R216 ;  /* 0x000000245fd8723e */ /* 0x000fe200048070d8 */
[----:B------:R-:W-:-:S01]  /*17150*/  FADD.FTZ R93, R38, R93 ;  /* 0x0000005d265d7221 */ /* 0x000fc20000010000 */
[----:B------:R-:W-:Y:S01]  /*17160*/  IMAD.MOV.U32 R95, RZ, RZ, R151 ;  /* 0x000000ffff5f7224 */ /* 0x000fe200078e0097 */
[----:B------:R-:W-:Y:S01]  /*17170*/  MUFU.EX2 R42, R42 ;  /* 0x0000002a002a7308 */ /* 0x000fe20000000800 */
[----:B-1----:R-:W-:-:S01]  /*17180*/  FADD.FTZ R3, R107, R4 ;  /* 0x000000046b037221 */ /* 0x002fc20000010000 */
[--C-:B--2---:R-:W-:Y:S02]  /*17190*/  IMAD.MOV.U32 R111, RZ, RZ, R151.reuse ;  /* 0x000000ffff6f7224 */ /* 0x104fe400078e0097 */
[--C-:B------:R-:W-:Y:S02]  /*171a0*/  IMAD.MOV.U32 R38, RZ, RZ, R151.reuse ;  /* 0x000000ffff267224 */ /* 0x100fe400078e0097 */
[----:B------:R-:W-:Y:S02]  /*171b0*/  IMAD.MOV.U32 R36, RZ, RZ, R151 ;  /* 0x000000ffff247224 */ /* 0x000fe400078e0097 */
[----:B------:R-:W0:Y:S01]  /*171c0*/  MUFU.EX2 R99, R99 ;  /* 0x0000006300637308 */ /* 0x000e220000000800 */
[C---:B---3--:R-:W-:Y:S01]  /*171d0*/  F2FP.SATFINITE.E4M3.F32.PACK_AB_MERGE_C R107, R12.reuse, R107, RZ ;  /* 0x0000006b0c6b723e */ /* 0x048fe200048070ff */
[----:B------:R-:W-:-:S03]  /*171e0*/  FADD.FTZ R12, R12, R3 ;  /* 0x000000030c0c7221 */ /* 0x000fc60000010000 */
[----:B------:R-:W-:Y:S01]  /*171f0*/  F2FP.SATFINITE.E4M3.F32.PACK_AB_MERGE_C R217, R6, R81, R107 ;  /* 0x0000005106d9723e */ /* 0x000fe2000480706b */
[----:B------:R-:W-:Y:S01]  /*17200*/  IMAD.MOV.U32 R107, RZ, RZ, R151 ;  /* 0x000000ffff6b7224 */ /* 0x000fe200078e0097 */
[----:B------:R-:W-:Y:S01]  /*17210*/  MOV R81, R151 ;  /* 0x0000009700517202 */ /* 0x000fe20000000f00 */
[----:B------:R-:W1:Y:S08]  /*17220*/  MUFU.EX2 R40, R40 ;  /* 0x0000002800287308 */ /* 0x000e700000000800 */
[----:B------:R-:W2:Y:S01]  /*17230*/  MUFU.EX2 R73, R73 ;  /* 0x0000004900497308 */ /* 0x000ea20000000800 */
[----:B0-----:R-:W-:-:S07]  /*17240*/  F2FP.SATFINITE.E4M3.F32.PACK_AB_MERGE_C R5, R99, R42, RZ ;  /* 0x0000002a6305723e */ /* 0x001fce00048070ff */
[----:B------:R-:W0:Y:S01]  /*17250*/  MUFU.EX2 R97, R97 ;  /* 0x0000006100617308 */ /* 0x000e220000000800 */
[----:B-1----:R-:W-:-:S01]  /*17260*/  FADD.FTZ R4, R40, R93 ;  /* 0x0000005d28047221 */ /* 0x002fc20000010000 */
[----:B------:R-:W-:-:S06]  /*17270*/  MOV R93, R151 ;  /* 0x00000097005d7202 */ /* 0x000fcc0000000f00 */
[----:B------:R1:W3:Y:S01]  /*17280*/  MUFU.EX2 R8, R77 ;  /* 0x0000004d00087308 */ /* 0x0002e20000000800 */
[----:B--2---:R-:W-:-:S07]  /*17290*/  FADD.FTZ R3, R73, R12 ;  /* 0x0000000c49037221 */ /* 0x004fce0000010000 */
[----:B------:R-:W-:Y:S01]  /*172a0*/  MUFU.EX2 R83, R83 ;  /* 0x0000005300537308 */ /* 0x000fe20000000800 */
[C---:B0-----:R-:W-:Y:S01]  /*172b0*/  F2FP.SATFINITE.E4M3.F32.PACK_AB_MERGE_C R218, R97.reuse, R40, R5 ;  /* 0x0000002861da723e */ /* 0x041fe20004807005 */
[----:B------:R-:W-:Y:S01]  /*172c0*/  FADD.FTZ R97, R97, R4 ;  /* 0x0000000461617221 */ /* 0x000fe20000010000 */
[----:B-1----:R-:W-:Y:S01]  /*172d0*/  MOV R77, R151 ;  /* 0x00000097004d7202 */ /* 0x002fe20000000f00 */
[----:B------:R-:W-:Y:S02]  /*172e0*/  IMAD.MOV.U32 R40, RZ, RZ, R151 ;  /* 0x000000ffff287224 */ /* 0x000fe400078e0097 */
[----:B------:R-:W-:-:S01]  /*172f0*/  FADD.FTZ R42, R42, R97 ;  /* 0x000000612a2a7221 */ /* 0x000fc20000010000 */
[----:B------:R-:W-:Y:S01]  /*17300*/  MOV R97, R151 ;  /* 0x0000009700617202 */ /* 0x000fe20000000f00 */
[----:B------:R-:W0:Y:S01]  /*17310*/  MUFU.EX2 R50, R50 ;  /* 0x0000003200327308 */ /* 0x000e220000000800 */
[----:B---3--:R-:W-:-:S01]  /*17320*/  FADD.FTZ R4, R8, R3 ;  /* 0x0000000308047221 */ /* 0x008fc20000010000 */
[----:B0-----:R-:W-:-:S03]  /*17330*/  F2FP.SATFINITE.E4M3.F32.PACK_AB_MERGE_C R3, R50, R83, RZ ;  /* 0x000000533203723e */ /* 0x001fc600048070ff */
[----:B------:R-:W-:Y:S01]  /*17340*/  FADD.FTZ R83, R83, R4 ;  /* 0x0000000453537221 */ /* 0x000fe20000010000 */
[----:B------:R-:W-:Y:S01]  /*17350*/  F2FP.SATFINITE.E4M3.F32.PACK_AB_MERGE_C R219, R8, R73, R3 ;  /* 0x0000004908db723e */ /* 0x000fe20004807003 */
[----:B------:R-:W-:Y:S02]  /*17360*/  FADD.FTZ R3, R99, R42 ;  /* 0x0000002a63037221 */ /* 0x000fe40000010000 */
[----:B------:R-:W-:-:S01]  /*17370*/  FADD.FTZ R8, R50, R83 ;  /* 0x0000005332087221 */ /* 0x000fc20000010000 */
[--C-:B------:R-:W-:Y:S01]  /*17380*/  IMAD.MOV.U32 R99, RZ, RZ, R151.reuse ;  /* 0x000000ffff637224 */ /* 0x100fe200078e0097 */
[----:B------:R-:W-:Y:S01]  /*17390*/  MOV R73, R151 ;  /* 0x0000009700497202 */ /* 0x000fe20000000f00 */
[--C-:B------:R-:W-:Y:S02]  /*173a0*/  IMAD.MOV.U32 R83, RZ, RZ, R151.reuse ;  /* 0x000000ffff537224 */ /* 0x100fe400078e0097 */
[--C-:B------:R-:W-:Y:S02]  /*173b0*/  IMAD.MOV.U32 R50, RZ, RZ, R151.reuse ;  /* 0x000000ffff327224 */ /* 0x100fe400078e0097 */
[----:B------:R-:W-:Y:S01]  /*173c0*/  IMAD.MOV.U32 R42, RZ, RZ, R151 ;  /* 0x000000ffff2a7224 */ /* 0x000fe200078e0097 */
[----:B------:R-:W-:Y:S06]  /*173d0*/  @!P2 BRA `(.L_x_483) ;  /* 0x000000300038a947 */ /* 0x000fec0003800000 */
[----:B------:R-:W-:Y:S01]  /*173e0*/  VIADD R9, R153, 0xfffffffe ;  /* 0xfffffffe99097836 */ /* 0x000fe20000000000 */
[----:B------:R-:W-:Y:S01]  /*173f0*/  MOV R11, R167 ;  /* 0x000000a7000b7202 */ /* 0x000fe20000000f00 */
[----:B------:R-:W-:Y:S01]  /*17400*/  IMAD.MOV.U32 R10, RZ, RZ, R201 ;  /* 0x000000ffff0a7224 */ /* 0x000fe200078e00c9 */
[----:B------:R-:W-:Y:S01]  /*17410*/  CS2R R150, SRZ ;  /* 0x0000000000967805 */ /* 0x000fe2000001ff00 */
[----:B------:R-:W-:Y:S01]  /*17420*/  IMAD.MOV.U32 R4, RZ, RZ, R236 ;  /* 0x000000ffff047224 */ /* 0x000fe200078e00ec */
[----:B------:R-:W-:Y:S01]  /*17430*/  CS2R R148, SRZ ;  /* 0x0000000000947805 */ /* 0x000fe2000001ff00 */
[----:B------:R-:W-:Y:S01]  /*17440*/  IMAD.MOV.U32 R12, RZ, RZ, R152 ;  /* 0x000000ffff0c7224 */ /* 0x000fe200078e0098 */
        /* <DEDUP_REMOVED lines=61> */
[----:B------:R-:W-:-:S07]  /*17820*/  CS2R R24, SRZ ;  /* 0x0000000000187805 */ /* 0x000fce000001ff00 */
.L_x_494:
[----:B------:R-:W-:Y:S01]  /*17830*/  ISETP.NE.AND P1, PT, R12, 0x1, PT ;  /* 0x000000010c00780c */ /* 0x000fe20003f25270 */
[----:B------:R-:W-:Y:S05]  /*17840*/  YIELD ;  /* 0x0000000000007946 */ /* 0x000fea0003800000 */
[----:B------:R-:W-:Y:S02]  /*17850*/  SEL R5, RZ, 0x1, P1 ;  /* 0x00000001ff057807 */ /* 0x000fe40000800000 */
[----:B------:R-:W-:Y:S02]  /*17860*/  ISETP.NE.AND P1, PT, R237, RZ, PT ;  /* 0x000000ffed00720c */ /* 0x000fe40003f25270 */
[----:B------:R-:W-:-:S11]  /*17870*/  LOP3.LUT R236, R4, R5, RZ, 0x3c, !PT ;  /* 0x0000000504ec7212 */ /* 0x000fd600078e3cff */
[----:B------:R-:W-:Y:S05]  /*17880*/  @P1 BRA `(.L_x_484) ;  /* 0x00000000003c1947 */ /* 0x000fea0003800000 */
[----:B------:R-:W-:Y:S05]  /*17890*/  @!P0 BRA `(.L_x_485) ;  /* 0x0000000000048947 */ /* 0x000fea0003800000 */
[----:B------:R-:W-:Y:S01]  /*178a0*/  BPT.TRAP 0x1 ;  /* 0x000000040000795c */ /* 0x000fe20000300000 */
.L_x_485:
[----:B------:R-:W-:Y:S01]  /*178b0*/  VIADD R5, R12, 0x1 ;  /* 0x000000010c057836 */ /* 0x000fe20000000000 */
[----:B------:R-:W-:-:S04]  /*178c0*/  SHF.L.U32 R6, R236, 0x1f, RZ ;  /* 0x0000001fec067819 */ /* 0x000fc800000006ff */
[----:B------:R-:W-:-:S04]  /*178d0*/  ISETP.NE.AND P2, PT, R5, 0x2, PT ;  /* 0x000000020500780c */ /* 0x000fc80003f45270 */
[----:B------:R-:W-:-:S04]  /*178e0*/  SEL R5, R5, RZ, P2 ;  /* 0x000000ff05057207 */ /* 0x000fc80001000000 */
[----:B------:R-:W-:-:S04]  /*178f0*/  LEA R5, R5, R22, 0x3 ;  /* 0x0000001605057211 */ /* 0x000fc800078e18ff */
[----:B------:R0:W1:Y:S01]  /*17900*/  SYNCS.PHASECHK.TRANS64.TRYWAIT P2, [R5+URZ+0x38830], R6 ;  /* 0x03883006050075a7 */ /* 0x000062000804017f */
[----:B------:R-:W-:Y:S05]  /*17910*/  @!P0 BRA `(.L_x_486) ;  /* 0x0000000000048947 */ /* 0x000fea0003800000 */
[----:B------:R-:W-:Y:S01]  /*17920*/  BPT.TRAP 0x1 ;  /* 0x000000040000795c */ /* 0x000fe20000300000 */
.L_x_486:
[----:B------:R-:W-:Y:S04]  /*17930*/  BSSY B0, `(.L_x_484) ;  /* 0x0000004000007945 */ /* 0x000fe80003800000 */
[----:B-1----:R-:W-:Y:S05]  /*17940*/  @P2 BRA `(.L_x_487) ;  /* 0x0000000000082947 */ /* 0x002fea0003800000 */
[----:B------:R-:W1:Y:S02]  /*17950*/  SYNCS.PHASECHK.TRANS64.TRYWAIT P2, [R5+URZ+0x38830], R6 ;  /* 0x03883006050075a7 */ /* 0x000e64000804017f */
[----:B-1----:R-:W-:Y:S05]  /*17960*/  @!P2 BRA `(.L_x_488) ;  /* 0x000000f4006ca947 */ /* 0x002fea0003800000 */
.L_x_487:
[----:B------:R-:W-:Y:S05]  /*17970*/  BSYNC B0 ;  /* 0x0000000000007941 */ /* 0x000fea0003800000 */
.L_x_484:
[----:B01----:R-:W0:Y:S01]  /*17980*/  S2R R5, SR_TID.X ;  /* 0x0000000000057919 */ /* 0x003e220000002100 */
[----:B------:R-:W-:Y:S01]  /*17990*/  VIADD R13, R12, 0x1 ;  /* 0x000000010c0d7836 */ /* 0x000fe20000000000 */
[----:B------:R-:W-:Y:S05]  /*179a0*/  WARPSYNC.ALL ;  /* 0x0000000000007948 */ /* 0x000fea0003800000 */
[C---:B------:R-:W-:Y:S01]  /*179b0*/  ISETP.NE.AND P2, PT, R13.reuse, 0x2, PT ;  /* 0x000000020d00780c */ /* 0x040fe20003f45270 */
[----:B------:R-:W-:Y:S01]  /*179c0*/  IMAD.MOV.U32 R7, RZ, RZ, 0x40000040 ;  /* 0x40000040ff077424 */ /* 0x000fe200078e00ff */
[----:B------:R-:W-:Y:S01]  /*179d0*/  MOV R21, 0x40000040 ;  /* 0x4000004000157802 */ /* 0x000fe20000000f00 */
[----:B------:R-:W-:Y:S01]  /*179e0*/  IMAD.MOV.U32 R153, RZ, RZ, 0x40000040 ;  /* 0x40000040ff997424 */ /* 0x000fe200078e00ff */
[----:B------:R-:W-:Y:S01]  /*179f0*/  SEL R13, R13, RZ, P2 ;  /* 0x000000ff0d0d7207 */ /* 0x000fe20001000000 */
[----:B------:R-:W-:Y:S01]  /*17a00*/  IMAD.MOV.U32 R15, RZ, RZ, 0x40000040 ;  /* 0x40000040ff0f7424 */ /* 0x000fe200078e00ff */
[----:B------:R-:W-:-:S02]  /*17a10*/  R2UR UR15, R7 ;  /* 0x00000000070f72ca */ /* 0x000fc400000e0000 */
[----:B------:R-:W-:Y:S01]  /*17a20*/  R2UR UR7, R153 ;  /* 0x00000000990772ca */ /* 0x000fe200000e0000 */
[----:B------:R-:W-:Y:S01]  /*17a30*/  IMAD R6, R13, 0x800, R0 ;  /* 0x000008000d067824 */ /* 0x000fe200078e0200 */
[----:B------:R-:W-:Y:S02]  /*17a40*/  R2UR UR31, R153 ;  /* 0x00000000991f72ca */ /* 0x000fe400000e0000 */
[----:B------:R-:W-:Y:S01]  /*17a50*/  R2UR UR11, R21 ;  /* 0x00000000150b72ca */ /* 0x000fe200000e0000 */
[C---:B------:R-:W-:Y:S01]  /*17a60*/  VIADD R152, R6.reuse, 0x4 ;  /* 0x0000000406987836 */ /* 0x040fe20000000000 */
[C---:B------:R-:W-:Y:S01]  /*17a70*/  R2UR UR14, R6.reuse ;  /* 0x00000000060e72ca */ /* 0x040fe200000e0000 */
[C---:B------:R-:W-:Y:S01]  /*17a80*/  VIADD R14, R6.reuse, 0x6 ;  /* 0x00000006060e7836 */ /* 0x040fe20000000000 */
[----:B------:R-:W-:Y:S02]  /*17a90*/  IADD3 R20, R6, 0x2, RZ ;  /* 0x0000000206147810 */ /* 0x000fe40007ffe0ff */
[----:B------:R-:W-:Y:S01]  /*17aa0*/  R2UR UR6, R152 ;  /* 0x00000000980672ca */ /* 0x000fe200000e0000 */
[----:B------:R-:W-:Y:S01]  /*17ab0*/  VIADD R152, R6, 0x404 ;  /* 0x0000040406987836 */ /* 0x000fe20000000000 */
[----:B------:R-:W-:Y:S01]  /*17ac0*/  R2UR UR10, R20 ;  /* 0x00000000140a72ca */ /* 0x000fe200000e0000 */
[----:B------:R-:W-:Y:S01]  /*17ad0*/  VIADD R20, R6, 0x400 ;  /* 0x0000040006147836 */ /* 0x000fe20000000000 */
[----:B------:R-:W-:-:S02]  /*17ae0*/  R2UR UR18, R14 ;  /* 0x000000000e1272ca */ /* 0x000fc400000e0000 */
[----:B------:R-:W-:Y:S02]  /*17af0*/  R2UR UR30, R152 ;  /* 0x00000000981e72ca */ /* 0x000fe400000e0000 */
[----:B0-----:R-:W-:Y:S02]  /*17b00*/  SHF.R.U32.HI R5, RZ, 0x7, R5 ;  /* 0x00000007ff057819 */ /* 0x001fe40000011605 */
[----:B------:R-:W-:Y:S02]  /*17b10*/  R2UR UR19, R15 ;  /* 0x000000000f1372ca */ /* 0x000fe400000e0000 */
[----:B------:R-:W-:Y:S01]  /*17b20*/  R2UR UR22, R20 ;  /* 0x00000000141672ca */ /* 0x000fe200000e0000 */
[----:B------:R-:W-:Y:S01]  /*17b30*/  VIADD R5, R5, 0x8 ;  /* 0x0000000805057836 */ /* 0x000fe20000000000 */
[----:B------:R-:W-:Y:S02]  /*17b40*/  R2UR UR23, R21 ;  /* 0x00000000151772ca */ /* 0x000fe400000e0000 */
[C---:B------:R-:W-:Y:S01]  /*17b50*/  IADD3 R14, R6.reuse, 0x402, RZ ;  /* 0x00000402060e7810 */ /* 0x040fe20007ffe0ff */
[----:B------:R-:W-:Y:S01]  /*17b60*/  VIADD R6, R6, 0x406 ;  /* 0x0000040606067836 */ /* 0x000fe20000000000 */
[----:B------:R0:W-:Y:S01]  /*17b70*/  BAR.SYNC.DEFER_BLOCKING R5, 0x100 ;  /* 0x000400050000751d */ /* 0x0001e20000010000 */
[----:B------:R-:W-:-:S02]  /*17b80*/  R2UR UR27, R15 ;  /* 0x000000000f1b72ca */ /* 0x000fc400000e0000 */
[----:B------:R-:W-:Y:S02]  /*17b90*/  R2UR UR26, R14 ;  /* 0x000000000e1a72ca */ /* 0x000fe400000e0000 */
[----:B------:R-:W-:Y:S02]  /*17ba0*/  R2UR UR34, R6 ;  /* 0x00000000062272ca */ /* 0x000fe400000e0000 */
[----:B------:R-:W-:Y:S01]  /*17bb0*/  R2UR UR35, R7 ;  /* 0x00000000072372ca */ /* 0x000fe200000e0000 */
        /* <DEDUP_REMOVED lines=27> */
.L_x_490:
[----:B------:R-:W-:Y:S01]  /*17d70*/  SHF.L.U32 R4, R4, 0x1f, RZ ;  /* 0x0000001f04047819 */ /* 0x000fe200000006ff */
[----:B------:R-:W-:-:S04]  /*17d80*/  IMAD R5, R12, 0x8, R22 ;  /* 0x000000080c057824 */ /* 0x000fc800078e0216 */
[----:B------:R0:W1:Y:S01]  /*17d90*/  SYNCS.PHASECHK.TRANS64.TRYWAIT P1, [R5+URZ+0x38850], R4 ;  /* 0x03885004050075a7 */ /* 0x000062000802017f */
[----:B------:R-:W-:Y:S05]  /*17da0*/  @!P0 BRA `(.L_x_491) ;  /* 0x0000000000048947 */ /* 0x000fea0003800000 */
[----:B------:R-:W-:Y:S01]  /*17db0*/  BPT.TRAP 0x1 ;  /* 0x000000040000795c */ /* 0x000fe20000300000 */
.L_x_491:
[----:B-1----:R-:W-:Y:S05]  /*17dc0*/  @P1 BRA `(.L_x_489) ;  /* 0x0000000000081947 */ /* 0x002fea0003800000 */
[----:B------:R-:W1:Y:S02]  /*17dd0*/  SYNCS.PHASECHK.TRANS64.TRYWAIT P1, [R5+URZ+0x38850], R4 ;  /* 0x03885004050075a7 */ /* 0x000e64000802017f */
[----:B-1----:R-:W-:Y:S05]  /*17de0*/  @!P1 BRA `(.L_x_492) ;  /* 0x000000f000609947 */ /* 0x002fea0003800000 */
.L_x_489:
[----:B01----:R-:W-:Y:S01]  /*17df0*/  IADD3 R4, R22, 0x400, RZ ;  /* 0x0000040016047810 */ /* 0x003fe20007ffe0ff */
[----:B------:R-:W-:Y:S01]  /*17e00*/  IMAD.MOV.U32 R5, RZ, RZ, 0x40000040 ;  /* 0x40000040ff057424 */ /* 0x000fe200078e00ff */
[----:B------:R-:W-:Y:S05]  /*17e10*/  WARPSYNC.ALL ;  /* 0x0000000000007948 */ /* 0x000fea0003800000 */
[----:B------:R-:W-:Y:S01]  /*17e20*/  SHF.R.U32.HI R4, RZ, 0x4, R4 ;  /* 0x00000004ff047819 */ /* 0x000fe20000011604 */
[----:B------:R-:W-:Y:S01]  /*17e30*/  WARPGROUP.ARRIVE ;  /* 0x00000000000079c5 */ /* 0x000fe20000000000 */
[----:B------:R-:W-:Y:S01]  /*17e40*/  R2UR UR7, R5 ;  /* 0x00000000050772ca */ /* 0x000fe200000e0000 */
[----:B------:R-:W-:Y:S01]  /*17e50*/  FMUL.FTZ R5, R2, R152 ;  /* 0x0000009802057220 */ /* 0x000fe20000410000 */
[----:B------:R-:W-:Y:S01]  /*17e60*/  LOP3.LUT R4, R4, 0x3fff, RZ, 0xc0, !PT ;  /* 0x00003fff04047812 */ /* 0x000fe200078ec0ff */
[C---:B------:R-:W-:Y:S01]  /*17e70*/  FMUL.FTZ R15, R2.reuse, R156 ;  /* 0x0000009c020f7220 */ /* 0x040fe20000410000 */
[----:B------:R-:W-:Y:S01]  /*17e80*/  MOV R7, 0x40000040 ;  /* 0x4000004000077802 */ /* 0x000fe20000000f00 */
[----:B------:R-:W-:Y:S01]  /*17e90*/  FMUL.FTZ R14, R2, R155 ;  /* 0x0000009b020e7220 */ /* 0x000fe20000410000 */
[----:B------:R-:W-:Y:S01]  /*17ea0*/  LOP3.LUT R4, R4, 0x10000, RZ, 0xfc, !PT ;  /* 0x0001000004047812 */ /* 0x000fe200078efcff */
[----:B------:R-:W0:Y:S01]  /*17eb0*/  MUFU.TANH R5, R5 ;  /* 0x0000000500057308 */ /* 0x000e220000002400 */
[C---:B------:R-:W-:Y:S01]  /*17ec0*/  FMUL.FTZ R20, R2.reuse, R157 ;  /* 0x0000009d02147220 */ /* 0x040fe20000410000 */
[C---:B------:R-:W-:Y:S01]  /*17ed0*/  FMUL.FTZ R21, R2.reuse, R158 ;  /* 0x0000009e02157220 */ /* 0x040fe20000410000 */
[----:B------:R-:W-:Y:S01]  /*17ee0*/  FMUL.FTZ R152, R2, R159 ;  /* 0x0000009f02987220 */ /* 0x000fe20000410000 */
[----:B------:R-:W-:-:S02]  /*17ef0*/  IMAD R4, R12, 0x800, R4 ;  /* 0x000008000c047824 */ /* 0x000fc400078e0204 */
[C---:B------:R-:W-:Y:S01]  /*17f00*/  FMUL.FTZ R155, R2.reuse, R162 ;  /* 0x000000a2029b7220 */ /* 0x040fe20000410000 */
[C---:B------:R-:W-:Y:S01]  /*17f10*/  FMUL.FTZ R157, R2.reuse, R164 ;  /* 0x000000a4029d7220 */ /* 0x040fe20000410000 */
[----:B------:R-:W-:Y:S01]  /*17f20*/  FMUL.FTZ R156, R2, R163 ;  /* 0x000000a3029c7220 */ /* 0x000fe20000410000 */
[C---:B------:R-:W-:Y:S01]  /*17f30*/  VIADD R6, R4.reuse, 0x2 ;  /* 0x0000000204067836 */ /* 0x040fe20000000000 */
[----:B------:R-:W-:Y:S01]  /*17f40*/  R2UR UR6, R4 ;  /* 0x00000000040672ca */ /* 0x000fe200000e0000 */
        /* <DEDUP_REMOVED lines=11> */
[----:B------:R-:W-:Y:S01]  /*18000*/  FMUL.FTZ R172, R2, R177 ;  /* 0x000000b102ac7220 */ /* 0x000fe20000410000 */
[----:B------:R-:W-:Y:S01]  /*18010*/  QGMMA.64x256x32.F32.E4M3.E4M3 R24, R228, gdesc[UR4], R24, gsb0 ;  /* 0x03e00004e4187df3 */ /* 0x000fe20008000818 */
[----:B------:R-:W-:Y:S01]  /*18020*/  R2UR UR6, R6 ;  /* 0x00000000060672ca */ /* 0x000fe200000e0000 */
[----:B------:R-:W-:Y:S01]  /*18030*/  VIADD R6, R4, 0x4 ;  /* 0x0000000404067836 */ /* 0x000fe20000000000 */
[----:B------:R-:W-:Y:S01]  /*18040*/  R2UR UR7, R7 ;  /* 0x00000000070772ca */ /* 0x000fe200000e0000 */
[----:B------:R-:W-:Y:S01]  /*18050*/  IMAD.MOV.U32 R7, RZ, RZ, 0x40000040 ;  /* 0x40000040ff077424 */ /* 0x000fe200078e00ff */
        /* <DEDUP_REMOVED lines=33> */
[----:B------:R-:W-:-:S07]  /*18270*/  FMUL.FTZ R210, R2, R214 ;  /* 0x000000d602d27220 */ /* 0x000fce0000410000 */
[----:B------:R-:W-:Y:S08]  /*18280*/  MUFU.TANH R156, R156 ;  /* 0x0000009c009c7308 */ /* 0x000ff00000002400 */
        /* <DEDUP_REMOVED lines=27> */
[----:B------:R-:W-:Y:S01]  /*18440*/  MUFU.TANH R194, R194 ;  /* 0x000000c200c27308 */ /* 0x000fe20000002400 */
[----:B------:R-:W-:-:S02]  /*18450*/  WARPGROUP.DEPBAR.LE gsb0, 0x0 ;  /* 0x00008000000079c5 */ /* 0x000fc40000010000 */
[----:B------:R-:W-:-:S06]  /*18460*/  WARPGROUP.ARRIVE ;  /* 0x00000000000079c5 */ /* 0x000fcc0000000000 */
[----:B------:R-:W1:Y:S01]  /*18470*/  S2R R231, SR_TID.X ;  /* 0x0000000000e77919 */ /* 0x000e620000002100 */
[----:B------:R-:W-:Y:S01]  /*18480*/  MUFU.TANH R196, R196 ;  /* 0x000000c400c47308 */ /* 0x000fe20000002400 */
[----:B------:R-:W-:Y:S01]  /*18490*/  QGMMA.64x256x32.F32.E4M3.E4M3 R24, R224, gdesc[UR4], R24, gsb0 ;  /* 0x03e00004e0187df3 */ /* 0x000fe20008000818 */
[----:B------:R-:W-:Y:S01]  /*184a0*/  R2UR UR6, R6 ;  /* 0x00000000060672ca */ /* 0x000fe200000e0000 */
[C---:B------:R-:W-:Y:S01]  /*184b0*/  FMUL.FTZ R6, R2.reuse, R153 ;  /* 0x0000009902067220 */ /* 0x040fe20000410000 */
[----:B------:R-:W-:Y:S01]  /*184c0*/  R2UR UR7, R7 ;  /* 0x00000000070772ca */ /* 0x000fe200000e0000 */
[C---:B------:R-:W-:Y:S01]  /*184d0*/  FMUL.FTZ R7, R2.reuse, R154 ;  /* 0x0000009a02077220 */ /* 0x040fe20000410000 */
[C---:B------:R-:W-:Y:S01]  /*184e0*/  FMUL.FTZ R153, R2.reuse, R160 ;  /* 0x000000a002997220 */ /* 0x040fe20000410000 */
[C---:B------:R-:W-:Y:S01]  /*184f0*/  FMUL.FTZ R154, R2.reuse, R161 ;  /* 0x000000a1029a7220 */ /* 0x040fe20000410000 */
[C---:B------:R-:W-:Y:S01]  /*18500*/  FMUL.FTZ R160, R2.reuse, R167 ;  /* 0x000000a702a07220 */ /* 0x040fe20000410000 */
        /* <DEDUP_REMOVED lines=13> */
[----:B------:R-:W-:-:S03]  /*185e0*/  FMUL.FTZ R211, R2, R215 ;  /* 0x000000d702d37220 */ /* 0x000fc60000410000 */
[----:B------:R-:W3:Y:S01]  /*185f0*/  MUFU.TANH R153, R153 ;  /* 0x0000009900997308 */ /* 0x000ee20000002400 */
[----:B--2---:R-:W-:Y:S02]  /*18600*/  FMNMX.FTZ R167, R6, R167, !PT ;  /* 0x000000a706a77209 */ /* 0x004fe40007810000 */
[----:B-1----:R-:W-:Y:S02]  /*18610*/  LOP3.LUT R231, R231, 0x7f, RZ, 0xc0, !PT ;  /* 0x0000007fe7e77812 */ /* 0x002fe400078ec0ff */
[----:B------:R-:W-:Y:S02]  /*18620*/  FMNMX.FTZ R167, R15, R167, !PT ;  /* 0x000000a70fa77209 */ /* 0x000fe40007810000 */
[----:B------:R-:W-:Y:S01]  /*18630*/  ISETP.NE.AND P1, PT, R231, RZ, PT ;  /* 0x000000ffe700720c */ /* 0x000fe20003f25270 */
[----:B------:R-:W1:Y:S01]  /*18640*/  MUFU.TANH R154, R154 ;  /* 0x0000009a009a7308 */ /* 0x000e620000002400 */
[----:B0-----:R-:W-:Y:S01]  /*18650*/  FMNMX.FTZ R166, R7, R10, !PT ;  /* 0x0000000a07a67209 */ /* 0x001fe20007810000 */
[----:B------:R-:W0:Y:S01]  /*18660*/  S2R R231, SR_TID.X ;  /* 0x0000000000e77919 */ /* 0x000e220000002100 */
[----:B------:R-:W-:-:S02]  /*18670*/  FMNMX.FTZ R167, R20, R167, !PT ;  /* 0x000000a714a77209 */ /* 0x000fc40007810000 */
[----:B------:R-:W-:-:S03]  /*18680*/  FMNMX.FTZ R166, R14, R166, !PT ;  /* 0x000000a60ea67209 */ /* 0x000fc60007810000 */
[----:B------:R-:W2:Y:S01]  /*18690*/  MUFU.TANH R161, R161 ;  /* 0x000000a100a17308 */ /* 0x000ea20000002400 */
[----:B------:R-:W-:Y:S02]  /*186a0*/  FMNMX.FTZ R166, R21, R166, !PT ;  /* 0x000000a615a67209 */ /* 0x000fe40007810000 */
[----:B---3--:R-:W-:Y:S02]  /*186b0*/  FMNMX.FTZ R167, R153, R167, !PT ;  /* 0x000000a799a77209 */ /* 0x008fe40007810000 */
[----:B------:R-:W-:-:S03]  /*186c0*/  FMNMX.FTZ R166, R152, R166, !PT ;  /* 0x000000a698a67209 */ /* 0x000fc60007810000 */
[----:B------:R-:W3:Y:S01]  /*186d0*/  MUFU.TANH R160, R160 ;  /* 0x000000a000a07308 */ /* 0x000ee20000002400 */
[----:B-1----:R-:W-:Y:S02]  /*186e0*/  FMNMX.FTZ R167, R154, R167, !PT ;  /* 0x000000a79aa77209 */ /* 0x002fe40007810000 */
[----:B------:R-:W-:Y:S02]  /*186f0*/  FMNMX.FTZ R166, R155, R166, !PT ;  /* 0x000000a69ba67209 */ /* 0x000fe40007810000 */
[----:B------:R-:W-:Y:S02]  /*18700*/  FMNMX.FTZ R167, R157, R167, !PT ;  /* 0x000000a79da77209 */ /* 0x000fe40007810000 */
[----:B------:R-:W-:Y:S01]  /*18710*/  FMNMX.FTZ R166, R156, R166, !PT ;  /* 0x000000a69ca67209 */ /* 0x000fe20007810000 */
[----:B------:R-:W1:Y:S01]  /*18720*/  MUFU.TANH R168, R168 ;  /* 0x000000a800a87308 */ /* 0x000e620000002400 */
[----:B------:R-:W-:Y:S02]  /*18730*/  FMNMX.FTZ R167, R158, R167, !PT ;  /* 0x000000a79ea77209 */ /* 0x000fe40007810000 */
[----:B------:R-:W-:-:S02]  /*18740*/  FMNMX.FTZ R166, R159, R166, !PT ;  /* 0x000000a69fa67209 */ /* 0x000fc40007810000 */
[----:B--2---:R-:W-:-:S03]  /*18750*/  FMNMX.FTZ R167, R161, R167, !PT ;  /* 0x000000a7a1a77209 */ /* 0x004fc60007810000 */
[----:B------:R-:W2:Y:S01]  /*18760*/  MUFU.TANH R173, R173 ;  /* 0x000000ad00ad7308 */ /* 0x000ea20000002400 */
[----:B---3--:R-:W-:Y:S02]  /*18770*/  FMNMX.FTZ R166, R160, R166, !PT ;  /* 0x000000a6a0a67209 */ /* 0x008fe40007810000 */
[----:B------:R-:W-:Y:S02]  /*18780*/  FMNMX.FTZ R167, R162, R167, !PT ;  /* 0x000000a7a2a77209 */ /* 0x000fe40007810000 */
[----:B------:R-:W-:Y:S02]  /*18790*/  FMNMX.FTZ R166, R163, R166, !PT ;  /* 0x000000a6a3a67209 */ /* 0x000fe40007810000 */
[----:B------:R-:W-:Y:S01]  /*187a0*/  FMNMX.FTZ R167, R165, R167, !PT ;  /* 0x000000a7a5a77209 */ /* 0x000fe20007810000 */
[----:B------:R-:W3:Y:S01]  /*187b0*/  MUFU.TANH R178, R178 ;  /* 0x000000b200b27308 */ /* 0x000ee20000002400 */
[----:B------:R-:W-:Y:S02]  /*187c0*/  FMNMX.FTZ R166, R164, R166, !PT ;  /* 0x000000a6a4a67209 */ /* 0x000fe40007810000 */
[----:B-1----:R-:W-:-:S02]  /*187d0*/  FMNMX.FTZ R167, R168, R167, !PT ;  /* 0x000000a7a8a77209 */ /* 0x002fc40007810000 */
[----:B------:R-:W-:Y:S02]  /*187e0*/  FMNMX.FTZ R166, R169, R166, !PT ;  /* 0x000000a6a9a67209 */ /* 0x000fe40007810000 */
[----:B------:R-:W-:Y:S01]  /*187f0*/  FMNMX.FTZ R167, R171, R167, !PT ;  /* 0x000000a7aba77209 */ /* 0x000fe20007810000 */
[----:B------:R-:W1:Y:S01]  /*18800*/  MUFU.TANH R183, R183 ;  /* 0x000000b700b77308 */ /* 0x000e620000002400 */
[----:B------:R-:W-:Y:S02]  /*18810*/  FMNMX.FTZ R166, R170, R166, !PT ;  /* 0x000000a6aaa67209 */ /* 0x000fe40007810000 */
[----:B------:R-:W-:Y:S02]  /*18820*/  FMNMX.FTZ R167, R172, R167, !PT ;  /* 0x000000a7aca77209 */ /* 0x000fe40007810000 */
[----:B--2---:R-:W-:Y:S02]  /*18830*/  FMNMX.FTZ R166, R173, R166, !PT ;  /* 0x000000a6ada67209 */ /* 0x004fe40007810000 */
[----:B------:R-:W-:Y:S01]  /*18840*/  FMNMX.FTZ R167, R175, R167, !PT ;  /* 0x000000a7afa77209 */ /* 0x000fe20007810000 */
[----:B------:R-:W2:Y:S01]  /*18850*/  MUFU.TANH R188, R188 ;  /* 0x000000bc00bc7308 */ /* 0x000ea20000002400 */
[----:B------:R-:W-:-:S02]  /*18860*/  FMNMX.FTZ R166, R174, R166, !PT ;  /* 0x000000a6aea67209 */ /* 0x000fc40007810000 */
[----:B------:R-:W-:Y:S02]  /*18870*/  FMNMX.FTZ R167, R176, R167, !PT ;  /* 0x000000a7b0a77209 */ /* 0x000fe40007810000 */
[----:B------:R-:W-:Y:S02]  /*18880*/  FMNMX.FTZ R166, R177, R166, !PT ;  /* 0x000000a6b1a67209 */ /* 0x000fe40007810000 */
[----:B------:R-:W-:Y:S01]  /*18890*/  FMNMX.FTZ R167, R179, R167, !PT ;  /* 0x000000a7b3a77209 */ /* 0x000fe20007810000 */
[----:B------:R-:W4:Y:S01]  /*188a0*/  MUFU.TANH R193, R193 ;  /* 0x000000c100c17308 */ /* 0x000f220000002400 */
[----:B---3--:R-:W-:Y:S02]  /*188b0*/  FMNMX.FTZ R166, R178, R166, !PT ;  /* 0x000000a6b2a67209 */ /* 0x008fe40007810000 */
[----:B------:R-:W-:Y:S02]  /*188c0*/  FMNMX.FTZ R167, R180, R167, !PT ;  /* 0x000000a7b4a77209 */ /* 0x000fe40007810000 */
[----:B------:R-:W-:-:S02]  /*188d0*/  FMNMX.FTZ R166, R181, R166, !PT ;  /* 0x000000a6b5a67209 */ /* 0x000fc40007810000 */
[----:B-1----:R-:W-:Y:S01]  /*188e0*/  FMNMX.FTZ R167, R183, R167, !PT ;  /* 0x000000a7b7a77209 */ /* 0x002fe20007810000 */
[----:B------:R-:W1:Y:S01]  /*188f0*/  MUFU.TANH R197, R197 ;  /* 0x000000c500c57308 */ /* 0x000e620000002400 */
[----:B------:R-:W-:Y:S02]  /*18900*/  FMNMX.FTZ R166, R182, R166, !PT ;  /* 0x000000a6b6a67209 */ /* 0x000fe40007810000 */
[----:B------:R-:W-:Y:S02]  /*18910*/  FMNMX.FTZ R167, R184, R167, !PT ;  /* 0x000000a7b8a77209 */ /* 0x000fe40007810000 */
[----:B------:R-:W-:Y:S02]  /*18920*/  FMNMX.FTZ R166, R185, R166, !PT ;  /* 0x000000a6b9a67209 */ /* 0x000fe40007810000 */
[----:B------:R-:W-:Y:S01]  /*18930*/  FMNMX.FTZ R167, R187, R167, !PT ;  /* 0x000000a7bba77209 */ /* 0x000fe20007810000 */
[----:B------:R-:W3:Y:S01]  /*18940*/  MUFU.TANH R199, R199 ;  /* 0x000000c700c77308 */ /* 0x000ee20000002400 */
[----:B------:R-:W-:-:S02]  /*18950*/  FMNMX.FTZ R166, R186, R166, !PT ;  /* 0x000000a6baa67209 */ /* 0x000fc40007810000 */
[----:B--2---:R-:W-:Y:S02]  /*18960*/  FMNMX.FTZ R167, R188, R167, !PT ;  /* 0x000000a7bca77209 */ /* 0x004fe40007810000 */
[----:B------:R-:W-:Y:S02]  /*18970*/  FMNMX.FTZ R166, R189, R166, !PT ;  /* 0x000000a6bda67209 */ /* 0x000fe40007810000 */
[----:B------:R-:W-:Y:S01]  /*18980*/  FMNMX.FTZ R167, R191, R167, !PT ;  /* 0x000000a7bfa77209 */ /* 0x000fe20007810000 */
[----:B------:R-:W2:Y:S01]  /*18990*/  MUFU.TANH R198, R198 ;  /* 0x000000c600c67308 */ /* 0x000ea20000002400 */
[----:B------:R-:W-:Y:S02]  /*189a0*/  FMNMX.FTZ R166, R190, R166, !PT ;  /* 0x000000a6bea67209 */ /* 0x000fe40007810000 */
[----:B------:R-:W-:Y:S02]  /*189b0*/  FMNMX.FTZ R167, R192, R167, !PT ;  /* 0x000000a7c0a77209 */ /* 0x000fe40007810000 */
[----:B----4-:R-:W-:-:S02]  /*189c0*/  FMNMX.FTZ R166, R193, R166, !PT ;  /* 0x000000a6c1a67209 */ /* 0x010fc40007810000 */
[----:B------:R-:W-:Y:S01]  /*189d0*/  FMNMX.FTZ R167, R195, R167, !PT ;  /* 0x000000a7c3a77209 */ /* 0x000fe20007810000 */
[----:B------:R-:W4:Y:S01]  /*189e0*/  MUFU.TANH R200, R200 ;  /* 0x000000c800c87308 */ /* 0x000f220000002400 */
[----:B------:R-:W-:Y:S02]  /*189f0*/  FMNMX.FTZ R166, R194, R166, !PT ;  /* 0x000000a6c2a67209 */ /* 0x000fe40007810000 */
[----:B------:R-:W-:Y:S02]  /*18a00*/  FMNMX.FTZ R167, R196, R167, !PT ;  /* 0x000000a7c4a77209 */ /* 0x000fe40007810000 */
[----:B-1----:R-:W-:Y:S02]  /*18a10*/  FMNMX.FTZ R166, R197, R166, !PT ;  /* 0x000000a6c5a67209 */ /* 0x002fe40007810000 */
[----:B---3--:R-:W-:Y:S01]  /*18a20*/  FMNMX.FTZ R167, R199, R167, !PT ;  /* 0x000000a7c7a77209 */ /* 0x008fe20007810000 */
[----:B------:R-:W1:Y:S01]  /*18a30*/  MUFU.TANH R202, R202 ;  /* 0x000000ca00ca7308 */ /* 0x000e620000002400 */
[----:B--2---:R-:W-:-:S02]  /*18a40*/  FMNMX.FTZ R166, R198, R166, !PT ;  /* 0x000000a6c6a67209 */ /* 0x004fc40007810000 */
[----:B0-----:R-:W-:-:S05]  /*18a50*/  SHF.R.U32.HI R231, RZ, 0x7, R231 ;  /* 0x00000007ffe77819 */ /* 0x001fca00000116e7 */
[----:B------:R-:W0:Y:S01]  /*18a60*/  MUFU.TANH R204, R204 ;  /* 0x000000cc00cc7308 */ /* 0x000e220000002400 */
[----:B----4-:R-:W-:-:S07]  /*18a70*/  FMNMX.FTZ R167, R200, R167, !PT ;  /* 0x000000a7c8a77209 */ /* 0x010fce0007810000 */
[----:B------:R-:W2:Y:S01]  /*18a80*/  MUFU.TANH R203, R203 ;  /* 0x000000cb00cb7308 */ /* 0x000ea20000002400 */
[----:B-1----:R-:W-:-:S07]  /*18a90*/  FMNMX.FTZ R166, R202, R166, !PT ;  /* 0x000000a6caa67209 */ /* 0x002fce0007810000 */
[----:B------:R-:W1:Y:S01]  /*18aa0*/  MUFU.TANH R205, R205 ;  /* 0x000000cd00cd7308 */ /* 0x000e620000002400 */
[----:B0-----:R-:W-:-:S07]  /*18ab0*/  FMNMX.FTZ R167, R204, R167, !PT ;  /* 0x000000a7cca77209 */ /* 0x001fce0007810000 */
[----:B------:R-:W0:Y:S01]  /*18ac0*/  MUFU.TANH R206, R206 ;  /* 0x000000ce00ce7308 */ /* 0x000e220000002400 */
[----:B--2---:R-:W-:-:S07]  /*18ad0*/  FMNMX.FTZ R166, R203, R166, !PT ;  /* 0x000000a6cba67209 */ /* 0x004fce0007810000 */
        /* <DEDUP_REMOVED lines=9> */
[----:B0-----:R-:W-:-:S05]  /*18b70*/  FMNMX.FTZ R167, R209, R167, !PT ;  /* 0x000000a7d1a77209 */ /* 0x001fca0007810000 */
[----:B------:R-:W0:Y:S01]  /*18b80*/  SHFL.BFLY PT, R212, R167, 0x2, 0x1f ;  /* 0x0c401f00a7d47f89 */ /* 0x000e2200000e0000 */
[----:B--2---:R-:W-:-:S04]  /*18b90*/  FMNMX.FTZ R166, R210, R166, !PT ;  /* 0x000000a6d2a67209 */ /* 0x004fc80007810000 */
[----:B-1----:R-:W-:Y:S01]  /*18ba0*/  FMNMX.FTZ R201, R211, R166, !PT ;  /* 0x000000a6d3c97209 */ /* 0x002fe20007810000 */
[----:B------:R-:W-:-:S04]  /*18bb0*/  VIADD R166, R4, 0x6 ;  /* 0x0000000604a67836 */ /* 0x000fc80000000000 */
[----:B------:R-:W1:Y:S01]  /*18bc0*/  SHFL.BFLY PT, R213, R201, 0x2, 0x1f ;  /* 0x0c401f00c9d57f89 */ /* 0x000e6200000e0000 */
[----:B0-----:R-:W-:Y:S02]  /*18bd0*/  FMNMX.FTZ R212, R167, R212, !PT ;  /* 0x000000d4a7d47209 */ /* 0x001fe40007810000 */
[----:B------:R-:W-:Y:S02]  /*18be0*/  MOV R167, 0x40000040 ;  /* 0x4000004000a77802 */ /* 0x000fe40000000f00 */
[----:B-1----:R-:W-:Y:S02]  /*18bf0*/  FMNMX.FTZ R201, R201, R213, !PT ;  /* 0x000000d5c9c97209 */ /* 0x002fe40007810000 */
[----:B------:R-:W-:-:S03]  /*18c00*/  IADD3 R213, -R231, 0xb, RZ ;  /* 0x0000000be7d57810 */ /* 0x000fc60007ffe1ff */
[----:B------:R-:W0:Y:S01]  /*18c10*/  SHFL.BFLY PT, R4, R201, 0x1, 0x1f ;  /* 0x0c201f00c9047f89 */ /* 0x000e2200000e0000 */
[----:B------:R-:W-:Y:S02]  /*18c20*/  WARPGROUP.DEPBAR.LE gsb0, 0x0 ;  /* 0x00008000000079c5 */ /* 0x000fe40000010000 */
[----:B------:R-:W-:-:S06]  /*18c30*/  WARPGROUP.ARRIVE ;  /* 0x00000000000079c5 */ /* 0x000fcc0000000000 */
[----:B------:R-:W-:Y:S01]  /*18c40*/  QGMMA.64x256x32.F32.E4M3.E4M3 R24, R220, gdesc[UR4], R24, gsb0 ;  /* 0x03e00004dc187df3 */ /* 0x000fe20008000818 */
[----:B------:R-:W-:Y:S02]  /*18c50*/  R2UR UR7, R167 ;  /* 0x00000000a70772ca */ /* 0x000fe400000e0000 */
[----:B------:R-:W1:Y:S01]  /*18c60*/  SHFL.BFLY PT, R167, R212, 0x1, 0x1f ;  /* 0x0c201f00d4a77f89 */ /* 0x000e6200000e0000 */
[----:B------:R-:W-:Y:S01]  /*18c70*/  R2UR UR6, R166 ;  /* 0x00000000a60672ca */ /* 0x000fe200000e0000 */
[----:B------:R-:W-:Y:S01]  /*18c80*/  IMAD.U32 R166, RZ, RZ, UR48 ;  /* 0x00000030ffa67e24 */ /* 0x000fe2000f8e00ff */
[----:B0-----:R-:W-:Y:S02]  /*18c90*/  FMNMX.FTZ R201, R201, R4, !PT ;  /* 0x00000004c9c97209 */ /* 0x001fe40007810000 */
[----:B-1----:R-:W-:Y:S01]  /*18ca0*/  FMNMX.FTZ R167, R212, R167, !PT ;  /* 0x000000a7d4a77209 */ /* 0x002fe20007810000 */
[----:B------:R-:W-:-:S04]  /*18cb0*/  @!P1 IMAD R212, R13, 0x8, R22 ;  /* 0x000000080dd49824 */ /* 0x000fc800078e0216 */
[----:B------:R-:W-:Y:S01]  /*18cc0*/  FADD.FTZ R4, -R167, R11 ;  /* 0x0000000ba7047221 */ /* 0x000fe20000010100 */
[----:B------:R-:W-:-:S01]  /*18cd0*/  FADD.FTZ R11, -R201, R10 ;  /* 0x0000000ac90b7221 */ /* 0x000fc20000010100 */
[----:B------:R-:W-:Y:S02]  /*18ce0*/  @!P1 VIADD R212, R212, 0x38840 ;  /* 0x00038840d4d49836 */ /* 0x000fe40000000000 */
[----:B------:R-:W-:-:S03]  /*18cf0*/  FMUL.FTZ R4, R4, R166 ;  /* 0x000000a604047220 */ /* 0x000fc60000410000 */
[----:B------:R-:W-:Y:S01]  /*18d00*/  @!P1 PRMT R212, RZ, 0x654, R212 ;  /* 0x00000654ffd49816 */ /* 0x000fe200000000d4 */
[----:B------:R0:W-:Y:S02]  /*18d10*/  MUFU.EX2 R10, R4 ;  /* 0x00000004000a7308 */ /* 0x0001e40000000800 */
[-C--:B0-----:R-:W-:Y:S01]  /*18d20*/  FMUL.FTZ R4, R11, R166.reuse ;  /* 0x000000a60b047220 */ /* 0x081fe20000410000 */
[----:B------:R-:W-:-:S04]  /*18d30*/  FFMA.FTZ R11, R167, R166, -8 ;  /* 0xc1000000a70b7423 */ /* 0x000fc800000100a6 */
[-CC-:B------:R-:W-:Y:S01]  /*18d40*/  FFMA.FTZ R5, R5, R166.reuse, -R11.reuse ;  /* 0x000000a605057223 */ /* 0x180fe2000001080b */
[----:B------:R-:W-:-:S01]  /*18d50*/  FFMA.FTZ R6, R6, R166, -R11 ;  /* 0x000000a606067223 */ /* 0x000fc2000001080b */
        /* <DEDUP_REMOVED lines=30> */
[-C--:B------:R-:W-:Y:S01]  /*18f40*/  FFMA.FTZ R209, R201, R166.reuse, -8 ;  /* 0xc1000000c9d17423 */ /* 0x080fe200000100a6 */
[----:B------:R-:W-:Y:S03]  /*18f50*/  MUFU.EX2 R4, R4 ;  /* 0x0000000400047308 */ /* 0x000fe60000000800 */
[----:B------:R-:W-:-:S01]  /*18f60*/  FFMA.FTZ R7, R7, R166, -R209 ;  /* 0x000000a607077223 */ /* 0x000fc200000108d1 */
[-CC-:B------:R-:W-:Y:S01]  /*18f70*/  FFMA.FTZ R14, R14, R166.reuse, -R209.reuse ;  /* 0x000000a60e0e7223 */ /* 0x180fe200000108d1 */
[----:B------:R-:W-:-:S01]  /*18f80*/  FFMA.FTZ R21, R21, R166, -R209 ;  /* 0x000000a615157223 */ /* 0x000fc200000108d1 */
[-CC-:B------:R-:W-:Y:S01]  /*18f90*/  FFMA.FTZ R152, R152, R166.reuse, -R209.reuse ;  /* 0x000000a698987223 */ /* 0x180fe200000108d1 */
[----:B------:R-:W-:-:S01]  /*18fa0*/  FFMA.FTZ R155, R155, R166, -R209 ;  /* 0x000000a69b9b7223 */ /* 0x000fc200000108d1 */
[----:B------:R-:W0:Y:S01]  /*18fb0*/  MUFU.EX2 R5, R5 ;  /* 0x0000000500057308 */ /* 0x000e220000000800 */
[----:B------:R-:W-:-:S01]  /*18fc0*/  FFMA.FTZ R156, R156, R166, -R209 ;  /* 0x000000a69c9c7223 */ /* 0x000fc200000108d1 */
[-CC-:B------:R-:W-:Y:S01]  /*18fd0*/  FFMA.FTZ R159, R159, R166.reuse, -R209.reuse ;  /* 0x000000a69f9f7223 */ /* 0x180fe200000108d1 */
[----:B------:R-:W-:-:S01]  /*18fe0*/  FFMA.FTZ R160, R160, R166, -R209 ;  /* 0x000000a6a0a07223 */ /* 0x000fc200000108d1 */
[-CC-:B------:R-:W-:Y:S01]  /*18ff0*/  FFMA.FTZ R163, R163, R166.reuse, -R209.reuse ;  /* 0x000000a6a3a37223 */ /* 0x180fe200000108d1 */
[----:B------:R-:W-:-:S01]  /*19000*/  FFMA.FTZ R164, R164, R166, -R209 ;  /* 0x000000a6a4a47223 */ /* 0x000fc200000108d1 */
[-CC-:B------:R-:W-:Y:S01]  /*19010*/  FFMA.FTZ R169, R169, R166.reuse, -R209.reuse ;  /* 0x000000a6a9a97223 */ /* 0x180fe200000108d1 */
[----:B------:R-:W-:-:S01]  /*19020*/  FFMA.FTZ R170, R170, R166, -R209 ;  /* 0x000000a6aaaa7223 */ /* 0x000fc200000108d1 */
[----:B------:R-:W1:Y:S01]  /*19030*/  MUFU.EX2 R7, R7 ;  /* 0x0000000700077308 */ /* 0x000e620000000800 */
[----:B------:R-:W-:-:S01]  /*19040*/  FFMA.FTZ R173, R173, R166, -R209 ;  /* 0x000000a6adad7223 */ /* 0x000fc200000108d1 */
[-CC-:B------:R-:W-:Y:S01]  /*19050*/  FFMA.FTZ R174, R174, R166.reuse, -R209.reuse ;  /* 0x000000a6aeae7223 */ /* 0x180fe200000108d1 */
[----:B------:R-:W-:-:S01]  /*19060*/  FFMA.FTZ R177, R177, R166, -R209 ;  /* 0x000000a6b1b17223 */ /* 0x000fc200000108d1 */
[-CC-:B------:R-:W-:Y:S01]  /*19070*/  FFMA.FTZ R178, R178, R166.reuse, -R209.reuse ;  /* 0x000000a6b2b27223 */ /* 0x180fe200000108d1 */
[----:B------:R-:W-:-:S01]  /*19080*/  FFMA.FTZ R181, R181, R166, -R209 ;  /* 0x000000a6b5b57223 */ /* 0x000fc200000108d1 */
[-CC-:B------:R-:W-:Y:S01]  /*19090*/  FFMA.FTZ R182, R182, R166.reuse, -R209.reuse ;  /* 0x000000a6b6b67223 */ /* 0x180fe200000108d1 */
[----:B------:R-:W-:-:S01]  /*190a0*/  FFMA.FTZ R185, R185, R166, -R209 ;  /* 0x000000a6b9b97223 */ /* 0x000fc200000108d1 */
[----:B------:R-:W2:Y:S01]  /*190b0*/  MUFU.EX2 R6, R6 ;  /* 0x0000000600067308 */ /* 0x000ea20000000800 */
[----:B0-----:R-:W-:-:S01]  /*190c0*/  FFMA.FTZ R3, R10, R3, R5 ;  /* 0x000000030a037223 */ /* 0x001fc20000010005 */
[-CC-:B------:R-:W-:Y:S01]  /*190d0*/  FFMA.FTZ R186, R186, R166.reuse, -R209.reuse ;  /* 0x000000a6baba7223 */ /* 0x180fe200000108d1 */
[----:B------:R-:W-:-:S01]  /*190e0*/  FFMA.FTZ R189, R189, R166, -R209 ;  /* 0x000000a6bdbd7223 */ /* 0x000fc200000108d1 */
[-CC-:B------:R-:W-:Y:S01]  /*190f0*/  FFMA.FTZ R190, R190, R166.reuse, -R209.reuse ;  /* 0x000000a6bebe7223 */ /* 0x180fe200000108d1 */
[----:B------:R-:W-:-:S01]  /*19100*/  FFMA.FTZ R193, R193, R166, -R209 ;  /* 0x000000a6c1c17223 */ /* 0x000fc200000108d1 */
[-CC-:B------:R-:W-:Y:S01]  /*19110*/  FFMA.FTZ R194, R194, R166.reuse, -R209.reuse ;  /* 0x000000a6c2c27223 */ /* 0x180fe200000108d1 */
[----:B------:R-:W-:-:S01]  /*19120*/  FFMA.FTZ R197, R197, R166, -R209 ;  /* 0x000000a6c5c57223 */ /* 0x000fc200000108d1 */
[----:B------:R-:W0:Y:S01]  /*19130*/  MUFU.EX2 R14, R14 ;  /* 0x0000000e000e7308 */ /* 0x000e220000000800 */
[----:B-1----:R-:W-:-:S01]  /*19140*/  FFMA.FTZ R8, R4, R8, R7 ;  /* 0x0000000804087223 */ /* 0x002fc20000010007 */
[-CC-:B------:R-:W-:Y:S01]  /*19150*/  FFMA.FTZ R198, R198, R166.reuse, -R209.reuse ;  /* 0x000000a6c6c67223 */ /* 0x180fe200000108d1 */
[----:B------:R-:W-:-:S01]  /*19160*/  FFMA.FTZ R202, R202, R166, -R209 ;  /* 0x000000a6caca7223 */ /* 0x000fc200000108d1 */
[-CC-:B------:R-:W-:Y:S01]  /*19170*/  FFMA.FTZ R203, R203, R166.reuse, -R209.reuse ;  /* 0x000000a6cbcb7223 */ /* 0x180fe200000108d1 */
[----:B------:R-:W-:-:S01]  /*19180*/  FFMA.FTZ R206, R206, R166, -R209 ;  /* 0x000000a6cece7223 */ /* 0x000fc200000108d1 */
[-CC-:B------:R-:W-:Y:S01]  /*19190*/  FFMA.FTZ R207, R207, R166.reuse, -R209.reuse ;  /* 0x000000a6cfcf7223 */ /* 0x180fe200000108d1 */
[----:B------:R-:W-:-:S01]  /*191a0*/  FFMA.FTZ R210, R210, R166, -R209 ;  /* 0x000000a6d2d27223 */ /* 0x000fc200000108d1 */
[----:B------:R-:W1:Y:S01]  /*191b0*/  MUFU.EX2 R15, R15 ;  /* 0x0000000f000f7308 */ /* 0x000e620000000800 */
[----:B--2---:R-:W-:-:S01]  /*191c0*/  FADD.FTZ R3, R6, R3 ;  /* 0x0000000306037221 */ /* 0x004fc20000010000 */
[----:B------:R-:W-:-:S06]  /*191d0*/  FFMA.FTZ R209, R211, R166, -R209 ;  /* 0x000000a6d3d17223 */ /* 0x000fcc00000108d1 */
        /* <DEDUP_REMOVED lines=33> */
[----:B-1----:R-:W-:-:S01]  /*193f0*/  FADD.FTZ R8, R164, R8 ;  /* 0x00000008a4087221 */ /* 0x002fc20000010000 */
[----:B------:R-:W-:Y:S02]  /*19400*/  WARPGROUP.DEPBAR.LE gsb0, 0x0 ;  /* 0x00008000000079c5 */ /* 0x000fe40000010000 */
[----:B------:R-:W-:-:S04]  /*19410*/  WARPGROUP.ARRIVE ;  /* 0x00000000000079c5 */ /* 0x000fc80000000000 */
[----:B------:R-:W1:Y:S01]  /*19420*/  MUFU.EX2 R168, R168 ;  /* 0x000000a800a87308 */ /* 0x000e620000000800 */
[----:B--2---:R-:W-:-:S01]  /*19430*/  FADD.FTZ R3, R165, R3 ;  /* 0x00000003a5037221 */ /* 0x004fc20000010000 */
[----:B------:R-:W-:Y:S01]  /*19440*/  QGMMA.64x256x32.F32.E4M3.E4M3 R24, R216, gdesc[UR4], R24, gsb0 ;  /* 0x03e00004d8187df3 */ /* 0x000fe20008000818 */
[----:B0-----:R-:W-:-:S05]  /*19450*/  FADD.FTZ R8, R169, R8 ;  /* 0x00000008a9087221 */ /* 0x001fca0000010000 */
[----:B------:R-:W0:Y:S08]  /*19460*/  MUFU.EX2 R170, R170 ;  /* 0x000000aa00aa7308 */ /* 0x000e300000000800 */
        /* <DEDUP_REMOVED lines=66> */
[----:B------:R-:W-:Y:S02]  /*19890*/  WARPGROUP.DEPBAR.LE gsb0, 0x0 ;  /* 0x00008000000079c5 */ /* 0x000fe40000010000 */
[----:B------:R2:W-:Y:S06]  /*198a0*/  BAR.ARV R213, 0x100 ;  /* 0x000400d50000751d */ /* 0x0005ec0000002000 */
[----:B------:R-:W3:Y:S01]  /*198b0*/  MUFU.EX2 R206, R206 ;  /* 0x000000ce00ce7308 */ /* 0x000ee20000000800 */
[----:B-1----:R-:W-:-:S01]  /*198c0*/  FADD.FTZ R8, R203, R8 ;  /* 0x00000008cb087221 */ /* 0x002fc20000010000 */
[----:B------:R2:W-:Y:S01]  /*198d0*/  @!P1 SYNCS.ARRIVE.TRANS64.RED.A1T0 RZ, [R212+URZ], RZ ;  /* 0x000000ffd4ff99a7 */ /* 0x0005e2000810043f */
[----:B0-----:R-:W-:-:S05]  /*198e0*/  FADD.FTZ R3, R204, R3 ;  /* 0x00000003cc037221 */ /* 0x001fca0000010000 */
[----:B------:R-:W0:Y:S08]  /*198f0*/  MUFU.EX2 R205, R205 ;  /* 0x000000cd00cd7308 */ /* 0x000e300000000800 */
[----:B------:R-:W1:Y:S01]  /*19900*/  MUFU.EX2 R207, R207 ;  /* 0x000000cf00cf7308 */ /* 0x000e620000000800 */
[----:B---3--:R-:W-:-:S07]  /*19910*/  FADD.FTZ R8, R206, R8 ;  /* 0x00000008ce087221 */ /* 0x008fce0000010000 */
[----:B------:R-:W3:Y:S01]  /*19920*/  MUFU.EX2 R208, R208 ;  /* 0x000000d000d07308 */ /* 0x000ee20000000800 */
[----:B0-----:R-:W-:-:S07]  /*19930*/  FADD.FTZ R3, R205, R3 ;  /* 0x00000003cd037221 */ /* 0x001fce0000010000 */
[----:B------:R-:W0:Y:S01]  /*19940*/  MUFU.EX2 R210, R210 ;  /* 0x000000d200d27308 */ /* 0x000e220000000800 */
[----:B-1----:R-:W-:-:S07]  /*19950*/  FADD.FTZ R8, R207, R8 ;  /* 0x00000008cf087221 */ /* 0x002fce0000010000 */
[----:B------:R-:W1:Y:S01]  /*19960*/  MUFU.EX2 R11, R11 ;  /* 0x0000000b000b7308 */ /* 0x000e620000000800 */
[----:B---3--:R-:W-:-:S07]  /*19970*/  FADD.FTZ R3, R208, R3 ;  /* 0x00000003d0037221 */ /* 0x008fce0000010000 */
[----:B------:R-:W3:Y:S01]  /*19980*/  MUFU.EX2 R209, R209 ;  /* 0x000000d100d17308 */ /* 0x000ee20000000800 */
[----:B0-----:R-:W-:-:S01]  /*19990*/  FADD.FTZ R8, R210, R8 ;  /* 0x00000008d2087221 */ /* 0x001fc20000010000 */
[----:B-1----:R-:W-:-:S03]  /*199a0*/  FADD.FTZ R3, R11, R3 ;  /* 0x000000030b037221 */ /* 0x002fc60000010000 */
[----:B---3--:R-:W-:Y:S01]  /*199b0*/  FADD.FTZ R8, R209, R8 ;  /* 0x00000008d1087221 */ /* 0x008fe20000010000 */
[----:B--2---:R-:W-:Y:S06]  /*199c0*/  @!P0 BRA `(.L_x_493) ;  /* 0x0000000000048947 */ /* 0x004fec0003800000 */
[----:B------:R-:W-:Y:S01]  /*199d0*/  BPT.TRAP 0x1 ;  /* 0x000000040000795c */ /* 0x000fe20000300000 */
.L_x_493:
[----:B------:R-:W-:Y:S01]  /*199e0*/  LEA R12, R12, R22, 0x3 ;  /* 0x000000160c0c7211 */ /* 0x000fe200078e18ff */
[----:B------:R-:W-:Y:S01]  /*199f0*/  IMAD.U32 R211, RZ, RZ, UR44 ;  /* 0x0000002cffd37e24 */ /* 0x000fe2000f8e00ff */
[----:B------:R-:W-:Y:S01]  /*19a00*/  ISETP.GT.AND P1, PT, R9, RZ, PT ;  /* 0x000000ff0900720c */ /* 0x000fe20003f24270 */
[----:B------:R-:W-:Y:S01]  /*19a10*/  FMUL.FTZ R24, R24, R10 ;  /* 0x0000000a18187220 */ /* 0x000fe20000410000 */
[----:B------:R-:W-:Y:S01]  /*19a20*/  F2FP.SATFINITE.E4M3.F32.PACK_AB_MERGE_C R15, R20, R15, RZ ;  /* 0x0000000f140f723e */ /* 0x000fe200048070ff */
[----:B------:R-:W-:Y:S01]  /*19a30*/  VIADD R12, R12, 0x38860 ;  /* 0x000388600c0c7836 */ /* 0x000fe20000000000 */
[----:B------:R-:W-:Y:S01]  /*19a40*/  F2FP.SATFINITE.E4M3.F32.PACK_AB_MERGE_C R11, R11, R208, RZ ;  /* 0x000000d00b0b723e */ /* 0x000fe200048070ff */
[-C--:B------:R-:W-:Y:S01]  /*19a50*/  FMUL.FTZ R25, R25, R10.reuse ;  /* 0x0000000a19197220 */ /* 0x080fe20000410000 */
[----:B------:R-:W-:Y:S01]  /*19a60*/  F2FP.SATFINITE.E4M3.F32.PACK_AB_MERGE_C R5, R6, R5, R15 ;  /* 0x000000050605723e */ /* 0x000fe2000480700f */
[-C--:B------:R-:W-:Y:S01]  /*19a70*/  FMUL.FTZ R28, R28, R10.reuse ;  /* 0x0000000a1c1c7220 */ /* 0x080fe20000410000 */
[----:B------:R-:W-:Y:S01]  /*19a80*/  PRMT R12, R211, 0x654, R12 ;  /* 0x00000654d30c7816 */ /* 0x000fe2000000000c */
[-C--:B------:R-:W-:Y:S01]  /*19a90*/  FMUL.FTZ R29, R29, R10.reuse ;  /* 0x0000000a1d1d7220 */ /* 0x080fe20000410000 */
[----:B------:R-:W-:Y:S01]  /*19aa0*/  F2FP.SATFINITE.E4M3.F32.PACK_AB_MERGE_C R21, R152, R21, RZ ;  /* 0x000000159815723e */ /* 0x000fe200048070ff */
[-C--:B------:R-:W-:Y:S01]  /*19ab0*/  FMUL.FTZ R32, R32, R10.reuse ;  /* 0x0000000a20207220 */ /* 0x080fe20000410000 */
[----:B------:R-:W-:Y:S01]  /*19ac0*/  F2FP.SATFINITE.E4M3.F32.PACK_AB_MERGE_C R157, R158, R157, RZ ;  /* 0x0000009d9e9d723e */ /* 0x000fe200048070ff */
[----:B------:R0:W-:Y:S01]  /*19ad0*/  SYNCS.ARRIVE.TRANS64.RED.A1T0 RZ, [R12+URZ], RZ ;  /* 0x000000ff0cff79a7 */ /* 0x0001e2000810043f */
[----:B------:R-:W-:Y:S01]  /*19ae0*/  F2FP.SATFINITE.E4M3.F32.PACK_AB_MERGE_C R159, R160, R159, RZ ;  /* 0x0000009fa09f723e */ /* 0x000fe200048070ff */
[-C--:B------:R-:W-:Y:S01]  /*19af0*/  FMUL.FTZ R33, R33, R10.reuse ;  /* 0x0000000a21217220 */ /* 0x080fe20000410000 */
        /* <DEDUP_REMOVED lines=17> */
[----:B------:R-:W-:Y:S01]  /*19c10*/  FMUL.FTZ R52, R52, R10 ;  /* 0x0000000a34347220 */ /* 0x000fe20000410000 */
[----:B------:R-:W-:Y:S01]  /*19c20*/  F2FP.SATFINITE.E4M3.F32.PACK_AB_MERGE_C R202, R203, R202, RZ ;  /* 0x000000cacbca723e */ /* 0x000fe200048070ff */
[----:B------:R-:W-:Y:S01]  /*19c30*/  FMUL.FTZ R53, R53, R10 ;  /* 0x0000000a35357220 */ /* 0x000fe20000410000 */
[----:B------:R-:W-:Y:S01]  /*19c40*/  F2FP.SATFINITE.E4M3.F32.PACK_AB_MERGE_C R209, R209, R210, RZ ;  /* 0x000000d2d1d1723e */ /* 0x000fe200048070ff */
[----:B------:R-:W-:Y:S01]  /*19c50*/  FMUL.FTZ R56, R56, R10 ;  /* 0x0000000a38387220 */ /* 0x000fe20000410000 */
[----:B------:R-:W-:Y:S01]  /*19c60*/  F2FP.SATFINITE.E4M3.F32.PACK_AB_MERGE_C R218, R205, R204, R11 ;  /* 0x000000cccdda723e */ /* 0x000fe2000480700b */
        /* <DEDUP_REMOVED lines=112> */
[----:B------:R-:W-:Y:S01]  /*1a370*/  VIADD R9, R9, 0xffffffff ;  /* 0xffffffff09097836 */ /* 0x000fe20000000000 */
[----:B------:R-:W-:Y:S01]  /*1a380*/  F2FP.SATFINITE.E4M3.F32.PACK_AB_MERGE_C R230, R154, R153, R157 ;  /* 0x000000999ae6723e */ /* 0x000fe2000480709d */
[----:B------:R-:W-:Y:S01]  /*1a390*/  IMAD.MOV.U32 R11, RZ, RZ, R167 ;  /* 0x000000ffff0b7224 */ /* 0x000fe200078e00a7 */
[----:B------:R-:W-:Y:S01]  /*1a3a0*/  F2FP.SATFINITE.E4M3.F32.PACK_AB_MERGE_C R231, R156, R155, R159 ;  /* 0x0000009b9ce7723e */ /* 0x000fe2000480709f */
[----:B------:R-:W-:Y:S01]  /*1a3b0*/  IMAD.MOV.U32 R4, RZ, RZ, R236 ;  /* 0x000000ffff047224 */ /* 0x000fe200078e00ec */
[----:B------:R-:W-:Y:S01]  /*1a3c0*/  F2FP.SATFINITE.E4M3.F32.PACK_AB_MERGE_C R224, R162, R161, R165 ;  /* 0x000000a1a2e0723e */ /* 0x000fe200048070a5 */
[----:B0-----:R-:W-:Y:S01]  /*1a3d0*/  IMAD.MOV.U32 R12, RZ, RZ, R13 ;  /* 0x000000ffff0c7224 */ /* 0x001fe200078e000d */
        /* <DEDUP_REMOVED lines=10> */
[----:B------:R-:W-:Y:S02]  /*1a480*/  MOV R10, R201 ;  /* 0x000000c9000a7202 */ /* 0x000fe40000000f00 */
[----:B------:R-:W-:Y:S01]  /*1a490*/  MOV R228, R5 ;  /* 0x0000000500e47202 */ /* 0x000fe20000000f00 */
[----:B------:R-:W-:Y:S06]  /*1a4a0*/  @P1 BRA `(.L_x_494) ;  /* 0xffffffd000e01947 */ /* 0x000fec000383ffff */
[----:B------:R-:W-:-:S07]  /*1a4b0*/  IMAD.MOV.U32 R152, RZ, RZ, R13 ;  /* 0x000000ffff987224 */ /* 0x000fce00078e000d */
.L_x_483:
[----:B------:R-:W-:Y:S05]  /*1a4c0*/  WARPSYNC.ALL ;  /* 0x0000000000007948 */ /* 0x000fea0003800000 */
[----:B------:R-:W-:Y:S06]  /*1a4d0*/  BAR.ARV 0x8, 0x180 ;  /* 0x0206000000007b1d */ /* 0x000fec0000002000 */
[----:B------:R-:W-:Y:S05]  /*1a4e0*/  @!P0 BRA `(.L_x_495) ;  /* 0x0000000000048947 */ /* 0x000fea0003800000 */
[----:B------:R-:W-:Y:S01]  /*1a4f0*/  BPT.TRAP 0x1 ;  /* 0x000000040000795c */ /* 0x000fe20000300000 */
.L_x_495:
[----:B------:R-:W-:Y:S01]  /*1a500*/  IMAD R9, R152, 0x8, R22 ;  /* 0x0000000898097824 */ /* 0x000fe200078e0216 */
[----:B------:R-:W-:-:S04]  /*1a510*/  SHF.L.U32 R0, R236, 0x1f, RZ ;  /* 0x0000001fec007819 */ /* 0x000fc800000006ff */
[----:B------:R0:W1:Y:S01]  /*1a520*/  SYNCS.PHASECHK.TRANS64.TRYWAIT P1, [R9+URZ+0x38850], R0 ;  /* 0x03885000090075a7 */ /* 0x000062000802017f */
[----:B------:R-:W-:Y:S05]  /*1a530*/  @!P0 BRA `(.L_x_496) ;  /* 0x0000000000048947 */ /* 0x000fea0003800000 */
[----:B------:R-:W-:Y:S01]  /*1a540*/  BPT.TRAP 0x1 ;  /* 0x000000040000795c */ /* 0x000fe20000300000 */
.L_x_496:
[----:B------:R-:W-:-:S05]  /*1a550*/  VIADD R22, R22, 0x400 ;  /* 0x0000040016167836 */ /* 0x000fca0000000000 */
[----:B------:R-:W-:-:S04]  /*1a560*/  SHF.R.U32.HI R22, RZ, 0x4, R22 ;  /* 0x00000004ff167819 */ /* 0x000fc80000011616 */
[----:B------:R-:W-:-:S04]  /*1a570*/  LOP3.LUT R22, R22, 0x3fff, RZ, 0xc0, !PT ;  /* 0x00003fff16167812 */ /* 0x000fc800078ec0ff */
[----:B------:R-:W-:Y:S01]  /*1a580*/  LOP3.LUT R5, R22, 0x10000, RZ, 0xfc, !PT ;  /* 0x0001000016057812 */ /* 0x000fe200078efcff */
[----:B-1----:R-:W-:Y:S06]  /*1a590*/  @P1 BRA `(.L_x_497) ;  /* 0x0000000000081947 */ /* 0x002fec0003800000 */
[----:B------:R-:W1:Y:S02]  /*1a5a0*/  SYNCS.PHASECHK.TRANS64.TRYWAIT P1, [R9+URZ+0x38850], R0 ;  /* 0x03885000090075a7 */ /* 0x000e64000802017f */
[----:B-1----:R-:W-:Y:S05]  /*1a5b0*/  @!P1 BRA `(.L_x_498) ;  /* 0x000000c800809947 */ /* 0x002fea0003800000 */
.L_x_497:
[----:B------:R-:W-:Y:S01]  /*1a5c0*/  LEA R4, R152, R5, 0xb ;  /* 0x0000000598047211 */ /* 0x000fe200078e58ff */
[----:B------:R-:W-:Y:S01]  /*1a5d0*/  IMAD.MOV.U32 R5, RZ, RZ, 0x40000040 ;  /* 0x40000040ff057424 */ /* 0x000fe200078e00ff */
[----:B------:R-:W-:Y:S05]  /*1a5e0*/  WARPSYNC.ALL ;  /* 0x0000000000007948 */ /* 0x000fea0003800000 */
[----:B------:R-:W-:Y:S01]  /*1a5f0*/  R2UR UR6, R4 ;  /* 0x00000000040672ca */ /* 0x000fe200000e0000 */
[----:B------:R-:W0:Y:S01]  /*1a600*/  LDL R15, [R1+0x44] ;  /* 0x00004400010f7983 */ /* 0x000e220000100800 */
[----:B------:R-:W-:Y:S01]  /*1a610*/  R2UR UR7, R5 ;  /* 0x00000000050772ca */ /* 0x000fe200000e0000 */
[----:B------:R-:W-:-:S02]  /*1a620*/  WARPGROUP.ARRIVE ;  /* 0x00000000000079c5 */ /* 0x000fc40000000000 */
[----:B------:R-:W2:Y:S01]  /*1a630*/  LDL R14, [R1+0x20] ;  /* 0x00002000010e7983 */ /* 0x000ea20000100800 */
[C---:B------:R-:W-:Y:S01]  /*1a640*/  VIADD R6, R4.reuse, 0x2 ;  /* 0x0000000204067836 */ /* 0x040fe20000000000 */
[----:B------:R-:W-:Y:S02]  /*1a650*/  ULDC.64 UR4, c[0x0][0x9a0] ;  /* 0x0002680000047ab9 */ /* 0x000fe40000000a00 */
[----:B------:R-:W3:Y:S01]  /*1a660*/  LDL.LU R2, [R1+0x8] ;  /* 0x0000080001027983 */ /* 0x000ee20000300800 */
[----:B------:R-:W-:Y:S01]  /*1a670*/  IMAD.MOV.U32 R7, RZ, RZ, 0x40000040 ;  /* 0x40000040ff077424 */ /* 0x000fe200078e00ff */
[----:B------:R-:W-:Y:S01]  /*1a680*/  ISETP.NE.U32.AND P1, PT, RZ, UR4, PT ;  /* 0x00000004ff007c0c */ /* 0x000fe2000bf25070 */
[----:B------:R-:W-:Y:S01]  /*1a690*/  IMAD.MOV.U32 R13, RZ, RZ, 0x40000040 ;  /* 0x40000040ff0d7424 */ /* 0x000fe200078e00ff */
[----:B------:R-:W-:Y:S02]  /*1a6a0*/  IADD3 R12, R4, 0x4, RZ ;  /* 0x00000004040c7810 */ /* 0x000fe40007ffe0ff */
[----:B------:R-:W-:Y:S01]  /*1a6b0*/  QGMMA.64x256x32.F32.E4M3.E4M3 R24, R228, gdesc[UR4], R24, gsb0 ;  /* 0x03e00004e4187df3 */ /* 0x000fe20008000818 */
[----:B------:R-:W-:-:S02]  /*1a6c0*/  R2UR UR6, R6 ;  /* 0x00000000060672ca */ /* 0x000fc400000e0000 */
[----:B------:R-:W-:Y:S02]  /*1a6d0*/  R2UR UR7, R7 ;  /* 0x00000000070772ca */ /* 0x000fe400000e0000 */
[----:B------:R-:W-:Y:S02]  /*1a6e0*/  ISETP.NE.AND.EX P1, PT, RZ, UR5, PT, P1 ;  /* 0x00000005ff007c0c */ /* 0x000fe4000bf25310 */
[----:B------:R-:W-:-:S11]  /*1a6f0*/  MOV R20, 0x3f800000 ;  /* 0x3f80000000147802 */ /* 0x000fd60000000f00 */
[----:B------:R-:W0:Y:S08]  /*1a700*/  @P1 LDC.64 R6, c[0x0][0x9c8] ;  /* 0x00027200ff061b82 */ /* 0x000e300000000a00 */
[----:B------:R-:W4:Y:S01]  /*1a710*/  @P1 LDC.64 R10, c[0x0][0x9d0] ;  /* 0x00027400ff0a1b82 */ /* 0x000f220000000a00 */
[----:B------:R-:W-:Y:S02]  /*1a720*/  WARPGROUP.DEPBAR.LE gsb0, 0x0 ;  /* 0x00008000000079c5 */ /* 0x000fe40000010000 */
[----:B------:R-:W-:-:S06]  /*1a730*/  WARPGROUP.ARRIVE ;  /* 0x00000000000079c5 */ /* 0x000fcc0000000000 */
[----:B------:R-:W-:Y:S01]  /*1a740*/  QGMMA.64x256x32.F32.E4M3.E4M3 R24, R224, gdesc[UR4], R24, gsb0 ;  /* 0x03e00004e0187df3 */ /* 0x000fe20008000818 */
[----:B------:R-:W-:Y:S02]  /*1a750*/  R2UR UR6, R12 ;  /* 0x000000000c0672ca */ /* 0x000fe400000e0000 */
[----:B------:R-:W-:Y:S01]  /*1a760*/  R2UR UR7, R13 ;  /* 0x000000000d0772ca */ /* 0x000fe200000e0000 */
[----:B01----:R-:W-:-:S04]  /*1a770*/  @P1 IMAD R0, R15, R6, RZ ;  /* 0x000000060f001224 */ /* 0x003fc800078e02ff */
[C---:B--2---:R-:W-:Y:S02]  /*1a780*/  @P1 IMAD R5, R14.reuse, R7, R0 ;  /* 0x000000070e051224 */ /* 0x044fe400078e0200 */
[----:B------:R-:W-:Y:S01]  /*1a790*/  @P1 IMAD.WIDE.U32 R6, R14, R6, RZ ;  /* 0x000000060e061225 */ /* 0x000fe200078e00ff */
[----:B---3--:R-:W-:-:S03]  /*1a7a0*/  @P1 SHF.R.S32.HI R13, RZ, 0x1f, R2 ;  /* 0x0000001fff0d1819 */ /* 0x008fc60000011402 */
[----:B------:R-:W-:Y:S02]  /*1a7b0*/  @P1 IMAD.IADD R7, R7, 0x1, R5 ;  /* 0x0000000107071824 */ /* 0x000fe400078e0205 */
[----:B----4-:R-:W-:-:S04]  /*1a7c0*/  @P1 IMAD R0, R13, R10, RZ ;  /* 0x0000000a0d001224 */ /* 0x010fc800078e02ff */
[C---:B------:R-:W-:Y:S02]  /*1a7d0*/  @P1 IMAD R5, R2.reuse, R11, R0 ;  /* 0x0000000b02051224 */ /* 0x040fe400078e0200 */
[----:B------:R-:W-:-:S04]  /*1a7e0*/  @P1 IMAD.WIDE.U32 R10, R2, R10, R6 ;  /* 0x0000000a020a1225 */ /* 0x000fc800078e0006 */
[----:B------:R-:W-:Y:S01]  /*1a7f0*/  @P1 IMAD.IADD R5, R11, 0x1, R5 ;  /* 0x000000010b051824 */ /* 0x000fe200078e0205 */
[----:B------:R-:W-:-:S04]  /*1a800*/  @P1 LEA R6, P2, R10, UR4, 0x2 ;  /* 0x000000040a061c11 */ /* 0x000fc8000f8410ff */
[----:B------:R-:W-:-:S05]  /*1a810*/  @P1 LEA.HI.X R7, R10, UR5, R5, 0x2, P2 ;  /* 0x000000050a071c11 */ /* 0x000fca00090f1405 */
[----:B------:R0:W2:Y:S01]  /*1a820*/  @P1 LDG.E R20, desc[UR42][R6.64] ;  /* 0x0000002a06141981 */ /* 0x0000a2000c1e1900 */
[----:B------:R-:W-:Y:S02]  /*1a830*/  VIADD R4, R4, 0x6 ;  /* 0x0000000604047836 */ /* 0x000fe40000000000 */
[----:B------:R-:W-:Y:S01]  /*1a840*/  IMAD.MOV.U32 R5, RZ, RZ, 0x40000040 ;  /* 0x40000040ff057424 */ /* 0x000fe200078e00ff */
[----:B------:R-:W-:Y:S02]  /*1a850*/  WARPGROUP.DEPBAR.LE gsb0, 0x0 ;  /* 0x00008000000079c5 */ /* 0x000fe40000010000 */
[----:B------:R-:W-:-:S06]  /*1a860*/  WARPGROUP.ARRIVE ;  /* 0x00000000000079c5 */ /* 0x000fcc0000000000 */
[----:B------:R-:W-:Y:S01]  /*1a870*/  QGMMA.64x256x32.F32.E4M3.E4M3 R24, R220, gdesc[UR4], R24, gsb0 ;  /* 0x03e00004dc187df3 */ /* 0x000fe20008000818 */
[----:B------:R-:W-:Y:S02]  /*1a880*/  R2UR UR6, R4 ;  /* 0x00000000040672ca */ /* 0x000fe400000e0000 */
[----:B------:R-:W-:Y:S01]  /*1a890*/  R2UR UR7, R5 ;  /* 0x00000000050772ca */ /* 0x000fe200000e0000 */
[----:B------:R-:W1:Y:S04]  /*1a8a0*/  SHFL.BFLY PT, R0, R3, 0x2, 0x1f ;  /* 0x0c401f0003007f89 */ /* 0x000e6800000e0000 */
[----:B------:R-:W3:Y:S01]  /*1a8b0*/  SHFL.BFLY PT, R11, R8, 0x2, 0x1f ;  /* 0x0c401f00080b7f89 */ /* 0x000ee200000e0000 */
[----:B-1----:R-:W-:-:S01]  /*1a8c0*/  FADD.FTZ R0, R0, R3 ;  /* 0x0000000300007221 */ /* 0x002fc20000010000 */
[----:B---3--:R-:W-:-:S04]  /*1a8d0*/  FADD.FTZ R11, R11, R8 ;  /* 0x000000080b0b7221 */ /* 0x008fc80000010000 */
[----:B------:R-:W1:Y:S04]  /*1a8e0*/  SHFL.BFLY PT, R5, R0, 0x1, 0x1f ;  /* 0x0c201f0000057f89 */ /* 0x000e6800000e0000 */
[----:B------:R-:W3:Y:S01]  /*1a8f0*/  SHFL.BFLY PT, R2, R11, 0x1, 0x1f ;  /* 0x0c201f000b027f89 */ /* 0x000ee200000e0000 */
[----:B------:R-:W-:Y:S02]  /*1a900*/  IMAD.MOV.U32 R3, RZ, RZ, RZ ;  /* 0x000000ffff037224 */ /* 0x000fe400078e00ff */
[----:B-1----:R-:W-:Y:S01]  /*1a910*/  FADD.FTZ R10, R0, R5 ;  /* 0x00000005000a7221 */ /* 0x002fe20000010000 */
[----:B---3--:R-:W-:-:S04]  /*1a920*/  FADD.FTZ R12, R11, R2 ;  /* 0x000000020b0c7221 */ /* 0x008fc80000010000 */
[C---:B------:R-:W-:Y:S01]  /*1a930*/  FSETP.NE.FTZ.AND P1, PT, R10.reuse, RZ, PT ;  /* 0x000000ff0a00720b */ /* 0x040fe20003f35000 */
[----:B------:R-:W-:Y:S01]  /*1a940*/  FMUL.FTZ R13, R10, 0.00390625 ;  /* 0x3b8000000a0d7820 */ /* 0x000fe20000410000 */
[----:B------:R-:W-:-:S04]  /*1a950*/  FMUL.FTZ R8, R12, 0.00390625 ;  /* 0x3b8000000c087820 */ /* 0x000fc80000410000 */
[----:B------:R-:W-:Y:S02]  /*1a960*/  FSETP.NE.FTZ.AND P2, PT, R13, RZ, PT ;  /* 0x000000ff0d00720b */ /* 0x000fe40003f55000 */
[----:B------:R-:W-:-:S05]  /*1a970*/  FSETP.NE.FTZ.AND P3, PT, R8, RZ, PT ;  /* 0x000000ff0800720b */ /* 0x000fca0003f75000 */
[----:B------:R-:W-:Y:S01]  /*1a980*/  @P1 MUFU.RCP R3, R10 ;  /* 0x0000000a00031308 */ /* 0x000fe20000001000 */
[----:B------:R-:W-:Y:S02]  /*1a990*/  FSETP.NE.FTZ.AND P1, PT, R12, RZ, PT ;  /* 0x000000ff0c00720b */ /* 0x000fe40003f35000 */
[----:B0-----:R-:W-:-:S05]  /*1a9a0*/  MOV R7, RZ ;  /* 0x000000ff00077202 */ /* 0x001fca0000000f00 */
[----:B------:R-:W0:Y:S08]  /*1a9b0*/  @P2 MUFU.LG2 R5, R13 ;  /* 0x0000000d00052308 */ /* 0x000e300000000c00 */
[----:B------:R-:W1:Y:S08]  /*1a9c0*/  @P3 MUFU.LG2 R6, R8 ;  /* 0x0000000800063308 */ /* 0x000e700000000c00 */
[----:B------:R-:W3:Y:S01]  /*1a9d0*/  @P1 MUFU.RCP R7, R12 ;  /* 0x0000000c00071308 */ /* 0x000ee20000001000 */
[C---:B------:R-:W-:Y:S01]  /*1a9e0*/  @P2 FMUL.FTZ R4, R166.reuse, 0.69314718246459960938 ;  /* 0x3f317218a6042820 */ /* 0x040fe20000410000 */
[----:B------:R-:W-:Y:S01]  /*1a9f0*/  @P3 FMUL.FTZ R11, R166, 0.69314718246459960938 ;  /* 0x3f317218a60b3820 */ /* 0x000fe20000410000 */
[----:B0-----:R-:W-:Y:S01]  /*1aa00*/  @P2 FMUL.FTZ R5, R5, 0.69314718246459960938 ;  /* 0x3f31721805052820 */ /* 0x001fe20000410000 */
[----:B------:R-:W-:-:S02]  /*1aa10*/  WARPGROUP.DEPBAR.LE gsb0, 0x0 ;  /* 0x00008000000079c5 */ /* 0x000fc40000010000 */
[----:B------:R-:W-:-:S06]  /*1aa20*/  WARPGROUP.ARRIVE ;  /* 0x00000000000079c5 */ /* 0x000fcc0000000000 */
[----:B------:R-:W-:Y:S01]  /*1aa30*/  QGMMA.64x256x32.F32.E4M3.E4M3 R24, R216, gdesc[UR4], R24, gsb0 ;  /* 0x03e00004d8187df3 */ /* 0x000fe20008000818 */
[----:B-1----:R-:W-:Y:S01]  /*1aa40*/  @P3 FMUL.FTZ R6, R6, 0.69314718246459960938 ;  /* 0x3f31721806063820 */ /* 0x002fe20000410000 */
[----:B------:R-:W-:Y:S02]  /*1aa50*/  IMAD.MOV.U32 R0, RZ, RZ, -0x800000 ;  /* 0xff800000ff007424 */ /* 0x000fe400078e00ff */
[----:B--2---:R-:W-:Y:S01]  /*1aa60*/  FMUL.FTZ R3, R3, R20 ;  /* 0x0000001403037220 */ /* 0x004fe20000410000 */
[----:B------:R-:W-:Y:S02]  /*1aa70*/  IMAD.MOV.U32 R2, RZ, RZ, -0x800000 ;  /* 0xff800000ff027424 */ /* 0x000fe400078e00ff */
[----:B------:R-:W-:-:S01]  /*1aa80*/  @P2 FFMA.FTZ R0, R4, R167, R5 ;  /* 0x000000a704002223 */ /* 0x000fc20000010005 */
[----:B------:R-:W-:Y:S01]  /*1aa90*/  @P3 FFMA.FTZ R2, R11, R201, R6 ;  /* 0x000000c90b023223 */ /* 0x000fe20000010006 */
[----:B---3--:R-:W-:Y:S01]  /*1aaa0*/  FMUL.FTZ R20, R7, R20 ;  /* 0x0000001407147220 */ /* 0x008fe20000410000 */
[----:B------:R-:W-:-:S02]  /*1aab0*/  WARPGROUP.DEPBAR.LE gsb0, 0x0 ;  /* 0x00008000000079c5 */ /* 0x000fc40000010000 */
[----:B------:R-:W-:Y:S05]  /*1aac0*/  @!P0 BRA `(.L_x_499) ;  /* 0x0000000000048947 */ /* 0x000fea0003800000 */
[----:B------:R-:W-:Y:S01]  /*1aad0*/  BPT.TRAP 0x1 ;  /* 0x000000040000795c */ /* 0x000fe20000300000 */
.L_x_499:
[----:B------:R-:W-:Y:S01]  /*1aae0*/  VIADD R22, R9, 0x38860 ;  /* 0x0003886009167836 */ /* 0x000fe20000000000 */
[----:B------:R-:W-:Y:S01]  /*1aaf0*/  MOV R7, UR44 ;  /* 0x0000002c00077c02 */ /* 0x000fe20008000f00 */
[-C--:B------:R-:W-:Y:S01]  /*1ab00*/  FMUL.FTZ R5, R25, R3.reuse ;  /* 0x0000000319057220 */ /* 0x080fe20000410000 */
[-C--:B------:R-:W-:Y:S01]  /*1ab10*/  FMUL.FTZ R25, R53, R3.reuse ;  /* 0x0000000335197220 */ /* 0x080fe20000410000 */
[----:B------:R-:W-:Y:S01]  /*1ab20*/  VIADD R152, R152, 0x1 ;  /* 0x0000000198987836 */ /* 0x000fe20000000000 */
        /* <DEDUP_REMOVED lines=36> */
[----:B------:R-:W-:Y:S01]  /*1ad70*/  ISETP.NE.AND P0, PT, R152, 0x2, PT ;  /* 0x000000029800780c */ /* 0x000fe20003f05270 */
        /* <DEDUP_REMOVED lines=46> */
[----:B------:R-:W-:Y:S01]  /*1b060*/  SEL R3, RZ, 0x1, P0 ;  /* 0x00000001ff037807 */ /* 0x000fe20000000000 */
        /* <DEDUP_REMOVED lines=43> */
[----:B------:R-:W-:Y:S01]  /*1b320*/  PLOP3.LUT P1, PT, PT, PT, PT, 0x8, 0x0 ;  /* 0x000000000000781c */ /* 0x000fe20003f2e170 */
[-C--:B------:R-:W-:Y:S01]  /*1b330*/  FMUL.FTZ R139, R147, R20.reuse ;  /* 0x00000014938b7220 */ /* 0x080fe20000410000 */
[-C--:B------:R-:W-:Y:S01]  /*1b340*/  FMUL.FTZ R143, R150, R20.reuse ;  /* 0x00000014968f7220 */ /* 0x080fe20000410000 */
[----:B------:R-:W-:Y:S01]  /*1b350*/  FMUL.FTZ R146, R151, R20 ;  /* 0x0000001497927220 */ /* 0x000fe20000410000 */
[----:B------:R-:W-:Y:S01]  /*1b360*/  LOP3.LUT R236, R236, R3, RZ, 0x3c, !PT ;  /* 0x00000003ecec7212 */ /* 0x000fe200078e3cff */
[----:B------:R-:W-:Y:S01]  /*1b370*/  UIADD3 UR45, UR45, 0x1, URZ ;  /* 0x000000012d2d7890 */ /* 0x000fe2000fffe03f */
[----:B0-----:R-:W-:-:S11]  /*1b380*/  SEL R152, R152, RZ, P0 ;  /* 0x000000ff98987207 */ /* 0x001fd60000000000 */
.L_x_437:
[----:B------:R-:W-:Y:S05]  /*1b390*/  WARPSYNC.ALL ;  /* 0x0000000000007948 */ /* 0x000fea0003800000 */
[----:B------:R-:W0:Y:S08]  /*1b3a0*/  S2UR UR44, SR_CgaCtaId ;  /* 0x00000000002c79c3 */ /* 0x000e300000008800 */
[----:B------:R-:W-:Y:S06]  /*1b3b0*/  BAR.SYNC.DEFER_BLOCKING 0x5, 0x180 ;  /* 0x0146000000007b1d */ /* 0x000fec0000010000 */
[----:B------:R-:W-:Y:S01]  /*1b3c0*/  UMOV UR4, 0x400 ;  /* 0x0000040000047882 */ /* 0x000fe20000000000 */
[----:B------:R-:W-:Y:S01]  /*1b3d0*/  BSSY B0, `(.L_x_500) ;  /* 0x00003c2000007945 */ /* 0x000fe20003800000 */
[----:B0-----:R-:W-:-:S06]  /*1b3e0*/  ULEA UR4, UR44, UR4, 0x18 ;  /* 0x000000042c047291 */ /* 0x001fcc000f8ec03f */
[----:B------:R-:W-:-:S05]  /*1b3f0*/  IMAD.U32 R22, RZ, RZ, UR4 ;  /* 0x00000004ff167e24 */ /* 0x000fca000f8e00ff */
[----:B------:R-:W0:Y:S04]  /*1b400*/  LDS.128 R164, [R22+0x388d0] ;  /* 0x0388d00016a47984 */ /* 0x000e280000000c00 */
[----:B0-----:R0:W-:Y:S04]  /*1b410*/  STL.64 [R1], R164 ;  /* 0x000000a401007387 */ /* 0x0011e80000100a00 */
[----:B------:R0:W-:Y:S01]  /*1b420*/  STL.64 [R1+0x8], R166 ;  /* 0x000008a601007387 */ /* 0x0001e20000100a00 */
[----:B------:R-:W-:Y:S06]  /*1b430*/  BAR.ARV 0x4, 0x180 ;  /* 0x0106000000007b1d */ /* 0x000fec0000002000 */
[----:B------:R-:W-:Y:S05]  /*1b440*/  @P1 BRA `(.L_x_501) ;  /* 0x0000002c00541947 */ /* 0x000fea0003800000 */
[----:B------:R-:W2:Y:S04]  /*1b450*/  LDL R153, [R1+0x78] ;  /* 0x0000780001997983 */ /* 0x000ea80000100800 */
[----:B------:R-:W3:Y:S04]  /*1b460*/  LDL R150, [R1+0x44] ;  /* 0x0000440001967983 */ /* 0x000ee80000100800 */
[----:B------:R-:W3:Y:S01]  /*1b470*/  LDL R149, [R1+0x20] ;  /* 0x0000200001957983 */ /* 0x000ee20000100800 */
[----:B------:R-:W-:Y:S01]  /*1b480*/  F2FP.BF16.F32.PACK_AB R4, R7, R4 ;  /* 0x000000040704723e */ /* 0x000fe200000010ff */
[----:B------:R-:W-:Y:S01]  /*1b490*/  ULDC.64 UR4, c[0x4][0x140] ;  /* 0x0100500000047ab9 */ /* 0x000fe20000000a00 */
[----:B------:R-:W-:Y:S01]  /*1b4a0*/  F2FP.BF16.F32.PACK_AB R7, R144, R129 ;  /* 0x000000819007723e */ /* 0x000fe200000010ff */
[----:B------:R-:W1:Y:S01]  /*1b4b0*/  S2R R151, SR_TID.X ;  /* 0x0000000000977919 */ /* 0x000e620000002100 */
[----:B------:R-:W-:-:S02]  /*1b4c0*/  F2FP.BF16.F32.PACK_AB R129, R6, R5 ;  /* 0x000000050681723e */ /* 0x000fc400000010ff */
[----:B------:R-:W4:Y:S01]  /*1b4d0*/  S2R R5, SR_SWINHI ;  /* 0x0000000000057919 */ /* 0x000f220000002f00 */
[----:B------:R-:W-:Y:S02]  /*1b4e0*/  F2FP.BF16.F32.PACK_AB R75, R75, R66 ;  /* 0x000000424b4b723e */ /* 0x000fe400000010ff */
[----:B------:R-:W-:Y:S02]  /*1b4f0*/  F2FP.BF16.F32.PACK_AB R66, R76, R69 ;  /* 0x000000454c42723e */ /* 0x000fe400000010ff */
[----:B------:R-:W-:Y:S02]  /*1b500*/  F2FP.BF16.F32.PACK_AB R84, R84, R77 ;  /* 0x0000004d5454723e */ /* 0x000fe400000010ff */
[----:B------:R-:W-:Y:S02]  /*1b510*/  F2FP.BF16.F32.PACK_AB R86, R140, R125 ;  /* 0x0000007d8c56723e */ /* 0x000fe400000010ff */
[----:B------:R-:W-:Y:S02]  /*1b520*/  F2FP.BF16.F32.PACK_AB R125, R65, R64 ;  /* 0x00000040417d723e */ /* 0x000fe400000010ff */
[----:B------:R-:W-:-:S02]  /*1b530*/  F2FP.BF16.F32.PACK_AB R20, R11, R8 ;  /* 0x000000080b14723e */ /* 0x000fc400000010ff */
[----:B------:R-:W-:Y:S02]  /*1b540*/  F2FP.BF16.F32.PACK_AB R11, R137, R42 ;  /* 0x0000002a890b723e */ /* 0x000fe400000010ff */
[----:B------:R-:W-:Y:S01]  /*1b550*/  F2FP.BF16.F32.PACK_AB R137, R81, R80 ;  /* 0x000000505189723e */ /* 0x000fe200000010ff */
[----:B-1----:R-:W-:Y:S01]  /*1b560*/  IMAD.SHL.U32 R3, R151, 0x4, RZ ;  /* 0x0000000497037824 */ /* 0x002fe200078e00ff */
[----:B------:R-:W-:Y:S02]  /*1b570*/  MOV R76, R22 ;  /* 0x00000016004c7202 */ /* 0x000fe40000000f00 */
[----:B----4-:R-:W-:Y:S02]  /*1b580*/  MOV R77, R5 ;  /* 0x00000005004d7202 */ /* 0x010fe40000000f00 */
[----:B------:R-:W-:-:S04]  /*1b590*/  LOP3.LUT R3, R3, 0xc, RZ, 0xc0, !PT ;  /* 0x0000000c03037812 */ /* 0x000fc800078ec0ff */
[----:B------:R-:W-:-:S04]  /*1b5a0*/  IADD3 R26, P0, R3, UR4, RZ ;  /* 0x00000004031a7c10 */ /* 0x000fc8000ff1e0ff */
[----:B------:R-:W-:Y:S02]  /*1b5b0*/  IADD3.X R27, RZ, UR5, RZ, P0, !PT ;  /* 0x00000005ff1b7c10 */ /* 0x000fe400087fe4ff */
[----:B------:R-:W-:Y:S02]  /*1b5c0*/  F2FP.BF16.F32.PACK_AB R15, R15, R12 ;  /* 0x0000000c0f0f723e */ /* 0x000fe400000010ff */
[----:B------:R-:W-:Y:S01]  /*1b5d0*/  F2FP.BF16.F32.PACK_AB R12, R133, R34 ;  /* 0x00000022850c723e */ /* 0x000fe200000010ff */
[----:B------:R1:W5:Y:S01]  /*1b5e0*/  LDG.E.CONSTANT R3, desc[UR42][R26.64] ;  /* 0x0000002a1a037981 */ /* 0x000362000c1e9900 */
[----:B------:R-:W-:Y:S02]  /*1b5f0*/  F2FP.BF16.F32.PACK_AB R118, R90, R71 ;  /* 0x000000475a76723e */ /* 0x000fe400000010ff */
[----:B------:R-:W-:Y:S02]  /*1b600*/  F2FP.BF16.F32.PACK_AB R133, R73, R72 ;  /* 0x000000484985723e */ /* 0x000fe400000010ff */
[----:B------:R-:W-:-:S02]  /*1b610*/  F2FP.BF16.F32.PACK_AB R122, R94, R79 ;  /* 0x0000004f5e7a723e */ /* 0x000fc400000010ff */
[----:B-1----:R-:W-:Y:S02]  /*1b620*/  F2FP.BF16.F32.PACK_AB R27, R28, R21 ;  /* 0x000000151c1b723e */ /* 0x002fe400000010ff */
[----:B------:R-:W-:Y:S02]  /*1b630*/  F2FP.BF16.F32.PACK_AB R21, R83, R74 ;  /* 0x0000004a5315723e */ /* 0x000fe400000010ff */
[----:B------:R-:W-:Y:S02]  /*1b640*/  F2FP.BF16.F32.PACK_AB R34, R25, R24 ;  /* 0x000000181922723e */ /* 0x000fe400000010ff */
[----:B------:R-:W-:Y:S02]  /*1b650*/  F2FP.BF16.F32.PACK_AB R110, R70, R55 ;  /* 0x00000037466e723e */ /* 0x000fe400000010ff */
[----:B------:R-:W-:Y:S02]  /*1b660*/  F2FP.BF16.F32.PACK_AB R25, R95, R82 ;  /* 0x000000525f19723e */ /* 0x000fe400000010ff */
[----:B-----5:R-:W-:-:S02]  /*1b670*/  F2FP.BF16.F32.PACK_AB R112, R78, R63 ;  /* 0x0000003f4e70723e */ /* 0x020fc400000010ff */
        /* <DEDUP_REMOVED lines=15> */
[----:B------:R-:W-:Y:S01]  /*1b770*/  LOP3.LUT P0, R6, R151, 0x3, RZ, 0xc0, !PT ;  /* 0x0000000397067812 */ /* 0x000fe2000780c0ff */
[----:B------:R-:W-:Y:S01]  /*1b780*/  UMOV UR4, 0xffffffff ;  /* 0xffffffff00047882 */ /* 0x000fe20000000000 */
[----:B------:R-:W-:Y:S02]  /*1b790*/  F2FP.BF16.F32.PACK_AB R92, R92, R85 ;  /* 0x000000555c5c723e */ /* 0x000fe400000010ff */
[----:B------:R-:W-:-:S02]  /*1b7a0*/  ISETP.EQ.OR P0, PT, R6, 0x3, !P0 ;  /* 0x000000030600780c */ /* 0x000fc40004702670 */
        /* <DEDUP_REMOVED lines=18> */
[----:B------:R-:W-:Y:S02]  /*1b8d0*/  SEL R13, R4, R129, P0 ;  /* 0x00000081040d7207 */ /* 0x000fe40000000000 */
        /* <DEDUP_REMOVED lines=8> */
[----:B------:R-:W-:Y:S01]  /*1b960*/  SEL R4, R129, R4, P0 ;  /* 0x0000000481047207 */ /* 0x000fe20000000000 */
[----:B--2---:R-:W-:-:S03]  /*1b970*/  IMAD.WIDE R64, R153, 0x2, R76 ;  /* 0x0000000299407825 */ /* 0x004fc600078e024c */
[----:B------:R-:W-:-:S04]  /*1b980*/  IADD3 R81, P2, R64, 0xc040, RZ ;  /* 0x0000c04040517810 */ /* 0x000fc80007f5e0ff */
[----:B------:R-:W-:Y:S02]  /*1b990*/  LOP3.LUT R80, R81, 0x380, RZ, 0xc0, !PT ;  /* 0x0000038051507812 */ /* 0x000fe400078ec0ff */
[----:B------:R-:W-:Y:S02]  /*1b9a0*/  IADD3 R83, P3, R64, 0xc060, RZ ;  /* 0x0000c06040537810 */ /* 0x000fe40007f7e0ff */
[----:B------:R-:W-:Y:S02]  /*1b9b0*/  SHF.R.U64 R80, R80, 0x3, RZ ;  /* 0x0000000350507819 */ /* 0x000fe400000012ff */
[C---:B------:R-:W-:Y:S02]  /*1b9c0*/  IADD3 R73, P5, R64.reuse, 0xc000, RZ ;  /* 0x0000c00040497810 */ /* 0x040fe40007fbe0ff */
[C---:B------:R-:W-:Y:S02]  /*1b9d0*/  IADD3 R71, P4, R64.reuse, 0x8060, RZ ;  /* 0x0000806040477810 */ /* 0x040fe40007f9e0ff */
[----:B------:R-:W-:-:S02]  /*1b9e0*/  IADD3 R79, P1, R64, 0xc020, RZ ;  /* 0x0000c020404f7810 */ /* 0x000fc40007f3e0ff */
[----:B------:R-:W-:Y:S01]  /*1b9f0*/  LOP3.LUT R80, R80, R81, RZ, 0x3c, !PT ;  /* 0x0000005150507212 */ /* 0x000fe200078e3cff */
[----:B------:R-:W-:Y:S01]  /*1ba00*/  IMAD.X R81, RZ, RZ, R65, P2 ;  /* 0x000000ffff517224 */ /* 0x000fe200010e0641 */
[----:B------:R-:W-:Y:S02]  /*1ba10*/  LOP3.LUT R82, R83, 0x380, RZ, 0xc0, !PT ;  /* 0x0000038053527812 */ /* 0x000fe400078ec0ff */
[----:B------:R-:W-:Y:S02]  /*1ba20*/  LOP3.LUT R72, R73, 0x380, RZ, 0xc0, !PT ;  /* 0x0000038049487812 */ /* 0x000fe400078ec0ff */
[----:B------:R-:W-:Y:S02]  /*1ba30*/  LOP3.LUT R70, R71, 0x380, RZ, 0xc0, !PT ;  /* 0x0000038047467812 */ /* 0x000fe400078ec0ff */
[----:B------:R-:W-:Y:S02]  /*1ba40*/  LOP3.LUT R78, R79, 0x380, RZ, 0xc0, !PT ;  /* 0x000003804f4e7812 */ /* 0x000fe400078ec0ff */
[----:B------:R-:W-:-:S02]  /*1ba50*/  IADD3 R63, P2, R64, 0x8020, RZ ;  /* 0x00008020403f7810 */ /* 0x000fc40007f5e0ff */
[----:B------:R-:W-:Y:S02]  /*1ba60*/  SHF.R.U64 R82, R82, 0x3, RZ ;  /* 0x0000000352527819 */ /* 0x000fe400000012ff */
[----:B------:R-:W-:Y:S02]  /*1ba70*/  SHF.R.U64 R72, R72, 0x3, RZ ;  /* 0x0000000348487819 */ /* 0x000fe400000012ff */
[----:B------:R-:W-:Y:S02]  /*1ba80*/  SHF.R.U64 R70, R70, 0x3, RZ ;  /* 0x0000000346467819 */ /* 0x000fe400000012ff */
[----:B------:R-:W-:Y:S02]  /*1ba90*/  SHF.R.U64 R78, R78, 0x3, RZ ;  /* 0x000000034e4e7819 */ /* 0x000fe400000012ff */
[----:B------:R-:W-:Y:S02]  /*1baa0*/  LOP3.LUT R62, R63, 0x380, RZ, 0xc0, !PT ;  /* 0x000003803f3e7812 */ /* 0x000fe400078ec0ff */
[----:B------:R-:W-:Y:S01]  /*1bab0*/  LOP3.LUT R82, R82, R83, RZ, 0x3c, !PT ;  /* 0x0000005352527212 */ /* 0x000fe200078e3cff */
[----:B------:R-:W-:Y:S01]  /*1bac0*/  IMAD.X R83, RZ, RZ, R65, P3 ;  /* 0x000000ffff537224 */ /* 0x000fe200018e0641 */
[----:B------:R-:W-:-:S02]  /*1bad0*/  LOP3.LUT R72, R72, R73, RZ, 0x3c, !PT ;  /* 0x0000004948487212 */ /* 0x000fc400078e3cff */
[----:B------:R-:W-:Y:S01]  /*1bae0*/  LOP3.LUT R70, R70, R71, RZ, 0x3c, !PT ;  /* 0x0000004746467212 */ /* 0x000fe200078e3cff */
[--C-:B------:R-:W-:Y:S01]  /*1baf0*/  IMAD.X R71, RZ, RZ, R65.reuse, P4 ;  /* 0x000000ffff477224 */ /* 0x100fe200020e0641 */
[----:B------:R-:W-:Y:S01]  /*1bb00*/  LOP3.LUT R78, R78, R79, RZ, 0x3c, !PT ;  /* 0x0000004f4e4e7212 */ /* 0x000fe200078e3cff */
[----:B------:R-:W-:Y:S01]  /*1bb10*/  IMAD.X R79, RZ, RZ, R65, P1 ;  /* 0x000000ffff4f7224 */ /* 0x000fe200008e0641 */
[----:B------:R-:W-:Y:S02]  /*1bb20*/  SHF.R.U64 R62, R62, 0x3, RZ ;  /* 0x000000033e3e7819 */ /* 0x000fe400000012ff */
[----:B------:R-:W-:Y:S02]  /*1bb30*/  IADD3.X R73, RZ, R65, RZ, P5, !PT ;  /* 0x00000041ff497210 */ /* 0x000fe40002ffe4ff */
[C---:B------:R-:W-:Y:S02]  /*1bb40*/  IADD3 R69, P3, R64.reuse, 0x8040, RZ ;  /* 0x0000804040457810 */ /* 0x040fe40007f7e0ff */
[----:B------:R-:W-:-:S02]  /*1bb50*/  IADD3 R55, P5, R64, 0x4060, RZ ;  /* 0x0000406040377810 */ /* 0x000fc40007fbe0ff */
[C---:B------:R-:W-:Y:S02]  /*1bb60*/  IADD3 R53, P4, R64.reuse, 0x4040, RZ ;  /* 0x0000404040357810 */ /* 0x040fe40007f9e0ff */
[----:B------:R-:W-:Y:S02]  /*1bb70*/  IADD3 R57, P1, R64, 0x8000, RZ ;  /* 0x0000800040397810 */ /* 0x000fe40007f3e0ff */
[----:B------:R-:W-:Y:S01]  /*1bb80*/  LOP3.LUT R62, R62, R63, RZ, 0x3c, !PT ;  /* 0x0000003f3e3e7212 */ /* 0x000fe200078e3cff */
[----:B------:R-:W-:Y:S01]  /*1bb90*/  IMAD.X R63, RZ, RZ, R65, P2 ;  /* 0x000000ffff3f7224 */ /* 0x000fe200010e0641 */
[----:B------:R-:W-:Y:S02]  /*1bba0*/  LOP3.LUT R68, R69, 0x380, RZ, 0xc0, !PT ;  /* 0x0000038045447812 */ /* 0x000fe400078ec0ff */
[----:B------:R-:W-:Y:S02]  /*1bbb0*/  LOP3.LUT R54, R55, 0x380, RZ, 0xc0, !PT ;  /* 0x0000038037367812 */ /* 0x000fe400078ec0ff */
[----:B------:R-:W-:-:S02]  /*1bbc0*/  LOP3.LUT R52, R53, 0x380, RZ, 0xc0, !PT ;  /* 0x0000038035347812 */ /* 0x000fc400078ec0ff */
[----:B------:R-:W-:Y:S02]  /*1bbd0*/  LOP3.LUT R56, R57, 0x380, RZ, 0xc0, !PT ;  /* 0x0000038039387812 */ /* 0x000fe400078ec0ff */
[----:B------:R-:W-:Y:S02]  /*1bbe0*/  IADD3 R37, P2, R64, 0x4000, RZ ;  /* 0x0000400040257810 */ /* 0x000fe40007f5e0ff */
[----:B------:R-:W-:Y:S02]  /*1bbf0*/  SHF.R.U64 R68, R68, 0x3, RZ ;  /* 0x0000000344447819 */ /* 0x000fe400000012ff */
[----:B------:R-:W-:Y:S02]  /*1bc00*/  SHF.R.U64 R54, R54, 0x3, RZ ;  /* 0x0000000336367819 */ /* 0x000fe400000012ff */
[----:B------:R-:W-:Y:S02]  /*1bc10*/  SHF.R.U64 R52, R52, 0x3, RZ ;  /* 0x0000000334347819 */ /* 0x000fe400000012ff */
[----:B------:R-:W-:-:S02]  /*1bc20*/  SHF.R.U64 R56, R56, 0x3, RZ ;  /* 0x0000000338387819 */ /* 0x000fc400000012ff */
[----:B------:R-:W-:Y:S02]  /*1bc30*/  LOP3.LUT R46, R37, 0x380, RZ, 0xc0, !PT ;  /* 0x00000380252e7812 */ /* 0x000fe400078ec0ff */
[----:B------:R-:W-:Y:S01]  /*1bc40*/  LOP3.LUT R68, R68, R69, RZ, 0x3c, !PT ;  /* 0x0000004544447212 */ /* 0x000fe200078e3cff */
[--C-:B------:R-:W-:Y:S01]  /*1bc50*/  IMAD.X R69, RZ, RZ, R65.reuse, P3 ;  /* 0x000000ffff457224 */ /* 0x100fe200018e0641 */
[----:B------:R-:W-:Y:S01]  /*1bc60*/  LOP3.LUT R54, R54, R55, RZ, 0x3c, !PT ;  /* 0x0000003736367212 */ /* 0x000fe200078e3cff */
[--C-:B------:R-:W-:Y:S01]  /*1bc70*/  IMAD.X R55, RZ, RZ, R65.reuse, P5 ;  /* 0x000000ffff377224 */ /* 0x100fe200028e0641 */
[----:B------:R-:W-:Y:S01]  /*1bc80*/  LOP3.LUT R52, R52, R53, RZ, 0x3c, !PT ;  /* 0x0000003534347212 */ /* 0x000fe200078e3cff */
[----:B------:R-:W-:Y:S01]  /*1bc90*/  IMAD.X R53, RZ, RZ, R65, P4 ;  /* 0x000000ffff357224 */ /* 0x000fe200020e0641 */
[----:B------:R-:W-:Y:S02]  /*1bca0*/  LOP3.LUT R56, R56, R57, RZ, 0x3c, !PT ;  /* 0x0000003938387212 */ /* 0x000fe400078e3cff */
[----:B------:R-:W-:-:S02]  /*1bcb0*/  SHF.R.U64 R46, R46, 0x3, RZ ;  /* 0x000000032e2e7819 */ /* 0x000fc400000012ff */
[C---:B------:R-:W-:Y:S02]  /*1bcc0*/  IADD3 R49, P3, R64.reuse, 0x4020, RZ ;  /* 0x0000402040317810 */ /* 0x040fe40007f7e0ff */
[----:B------:R-:W-:Y:S02]  /*1bcd0*/  IADD3.X R57, RZ, R65, RZ, P1, !PT ;  /* 0x00000041ff397210 */ /* 0x000fe40000ffe4ff */
[C---:B------:R-:W-:Y:S02]  /*1bce0*/  IADD3 R43, P5, R64.reuse, 0x40, RZ ;  /* 0x00000040402b7810 */ /* 0x040fe40007fbe0ff */
[C---:B------:R-:W-:Y:S02]  /*1bcf0*/  IADD3 R41, P4, R64.reuse, 0x20, RZ ;  /* 0x0000002040297810 */ /* 0x040fe40007f9e0ff */
[----:B------:R-:W-:Y:S02]  /*1bd00*/  IADD3 R47, P1, R64, 0x60, RZ ;  /* 0x00000060402f7810 */ /* 0x000fe40007f3e0ff */
[----:B------:R-:W-:-:S02]  /*1bd10*/  LOP3.LUT R46, R46, R37, RZ, 0x3c, !PT ;  /* 0x000000252e2e7212 */ /* 0x000fc400078e3cff */
[----:B------:R-:W-:Y:S02]  /*1bd20*/  LOP3.LUT R48, R49, 0x380, RZ, 0xc0, !PT ;  /* 0x0000038031307812 */ /* 0x000fe400078ec0ff */
[----:B------:R-:W-:Y:S02]  /*1bd30*/  LOP3.LUT R40, R43, 0x380, RZ, 0xc0, !PT ;  /* 0x000003802b287812 */ /* 0x000fe400078ec0ff */
[----:B------:R-:W-:Y:S02]  /*1bd40*/  LOP3.LUT R36, R41, 0x380, RZ, 0xc0, !PT ;  /* 0x0000038029247812 */ /* 0x000fe400078ec0ff */
[----:B------:R-:W-:Y:S02]  /*1bd50*/  LOP3.LUT R37, R64, 0x380, RZ, 0xc0, !PT ;  /* 0x0000038040257812 */ /* 0x000fe400078ec0ff */
[----:B------:R-:W-:Y:S02]  /*1bd60*/  LOP3.LUT R42, R47, 0x380, RZ, 0xc0, !PT ;  /* 0x000003802f2a7812 */ /* 0x000fe400078ec0ff */
[----:B------:R-:W-:-:S02]  /*1bd70*/  SHF.R.U64 R48, R48, 0x3, RZ ;  /* 0x0000000330307819 */ /* 0x000fc400000012ff */
[----:B------:R-:W-:Y:S02]  /*1bd80*/  SHF.R.U64 R40, R40, 0x3, RZ ;  /* 0x0000000328287819 */ /* 0x000fe400000012ff */
[----:B------:R-:W-:Y:S02]  /*1bd90*/  SHF.R.U64 R36, R36, 0x3, RZ ;  /* 0x0000000324247819 */ /* 0x000fe400000012ff */
[----:B------:R-:W-:Y:S02]  /*1bda0*/  SHF.R.U64 R37, R37, 0x3, RZ ;  /* 0x0000000325257819 */ /* 0x000fe400000012ff */
[----:B------:R-:W-:Y:S02]  /*1bdb0*/  SHF.R.U64 R42, R42, 0x3, RZ ;  /* 0x000000032a2a7819 */ /* 0x000fe400000012ff */
[----:B------:R-:W-:Y:S01]  /*1bdc0*/  LOP3.LUT R48, R48, R49, RZ, 0x3c, !PT ;  /* 0x0000003130307212 */ /* 0x000fe200078e3cff */
[--C-:B------:R-:W-:Y:S01]  /*1bdd0*/  IMAD.X R49, RZ, RZ, R65.reuse, P3 ;  /* 0x000000ffff317224 */ /* 0x100fe200018e0641 */
[----:B------:R-:W-:Y:S01]  /*1bde0*/  LOP3.LUT R40, R40, R43, RZ, 0x3c, !PT ;  /* 0x0000002b28287212 */ /* 0x000fe200078e3cff */
[--C-:B------:R-:W-:Y:S01]  /*1bdf0*/  IMAD.X R43, RZ, RZ, R65.reuse, P1 ;  /* 0x000000ffff2b7224 */ /* 0x100fe200008e0641 */
[----:B------:R-:W-:Y:S01]  /*1be00*/  LOP3.LUT R36, R36, R41, RZ, 0x3c, !PT ;  /* 0x0000002924247212 */ /* 0x000fe200078e3cff */
[--C-:B------:R-:W-:Y:S01]  /*1be10*/  IMAD.X R41, RZ, RZ, R65.reuse, P5 ;  /* 0x000000ffff297224 */ /* 0x100fe200028e0641 */
[----:B------:R-:W-:Y:S01]  /*1be20*/  LOP3.LUT R64, R37, R64, RZ, 0x3c, !PT ;  /* 0x0000004025407212 */ /* 0x000fe200078e3cff */
[----:B------:R-:W-:Y:S01]  /*1be30*/  IMAD.X R37, RZ, RZ, R65, P4 ;  /* 0x000000ffff257224 */ /* 0x000fe200020e0641 */
[----:B------:R-:W-:-:S02]  /*1be40*/  LOP3.LUT R42, R42, R47, RZ, 0x3c, !PT ;  /* 0x0000002f2a2a7212 */ /* 0x000fc400078e3cff */
[----:B------:R-:W-:Y:S02]  /*1be50*/  IADD3.X R47, RZ, R65, RZ, P2, !PT ;  /* 0x00000041ff2f7210 */ /* 0x000fe400017fe4ff */
[----:B------:R-:W-:Y:S02]  /*1be60*/  MOV R85, R82 ;  /* 0x0000005200557202 */ /* 0x000fe40000000f00 */
[----:B------:R-:W-:Y:S02]  /*1be70*/  MOV R83, R80 ;  /* 0x0000005000537202 */ /* 0x000fe40000000f00 */
[----:B------:R-:W-:Y:S02]  /*1be80*/  MOV R81, R78 ;  /* 0x0000004e00517202 */ /* 0x000fe40000000f00 */
[----:B------:R-:W-:Y:S02]  /*1be90*/  MOV R79, R72 ;  /* 0x00000048004f7202 */ /* 0x000fe40000000f00 */
[----:B------:R-:W-:-:S02]  /*1bea0*/  MOV R111, R64 ;  /* 0x00000040006f7202 */ /* 0x000fc40000000f00 */
[----:B------:R-:W-:Y:S02]  /*1beb0*/  MOV R109, R70 ;  /* 0x00000046006d7202 */ /* 0x000fe40000000f00 */
        /* <DEDUP_REMOVED lines=10> */
[----:B---3--:R-:W-:-:S02]  /*1bf60*/  SHF.L.U64.HI R107, R149, 0x2, R150 ;  /* 0x00000002956b7819 */ /* 0x008fc40000010296 */
[----:B------:R-:W-:Y:S01]  /*1bf70*/  SHF.L.U32 R87, R149, 0x2, RZ ;  /* 0x0000000295577819 */ /* 0x000fe200000006ff */
[----:B------:R-:W-:Y:S06]  /*1bf80*/  BRA.DIV UR4, `(.L_x_502) ;  /* 0x000000b204207947 */ /* 0x000fec000b800000 */
[----:B------:R-:W-:Y:S02]  /*1bf90*/  SEL R40, R45, R50, P0 ;  /* 0x000000322d287207 */ /* 0x000fe40000000000 */
[----:B------:R-:W-:Y:S02]  /*1bfa0*/  SEL R42, R50, R45, P0 ;  /* 0x0000002d322a7207 */ /* 0x000fe40000000000 */
[----:B------:R-:W-:Y:S02]  /*1bfb0*/  SEL R48, R58, R125, P0 ;  /* 0x0000007d3a307207 */ /* 0x000fe40000000000 */
[----:B------:R-:W-:Y:S01]  /*1bfc0*/  SEL R50, R125, R58, P0 ;  /* 0x0000003a7d327207 */ /* 0x000fe20000000000 */
[----:B------:R-:W-:Y:S01]  /*1bfd0*/  SHFL.IDX PT, R40, R40, R3, 0x1c1f ;  /* 0x001c1f0328287589 */ /* 0x000fe200000e0000 */
[----:B------:R-:W-:Y:S02]  /*1bfe0*/  SEL R56, R84, R137, P0 ;  /* 0x0000008954387207 */ /* 0x000fe40000000000 */
[----:B------:R-:W-:Y:S01]  /*1bff0*/  SEL R58, R137, R84, P0 ;  /* 0x00000054893a7207 */ /* 0x000fe20000000000 */
[----:B------:R-:W-:Y:S01]  /*1c000*/  SHFL.IDX PT, R48, R48, R3, 0x1c1f ;  /* 0x001c1f0330307589 */ /* 0x000fe200000e0000 */
[----:B------:R-:W-:-:S02]  /*1c010*/  SEL R82, R7, R86, P0 ;  /* 0x0000005607527207 */ /* 0x000fc40000000000 */
[----:B------:R-:W-:Y:S01]  /*1c020*/  SEL R84, R86, R7, P0 ;  /* 0x0000000756547207 */ /* 0x000fe20000000000 */
[----:B------:R-:W-:Y:S01]  /*1c030*/  SHFL.IDX PT, R56, R56, R3, 0x1c1f ;  /* 0x001c1f0338387589 */ /* 0x000fe200000e0000 */
[----:B------:R-:W-:Y:S02]  /*1c040*/  SEL R24, R15, R26, P0 ;  /* 0x0000001a0f187207 */ /* 0x000fe40000000000 */
[----:B------:R-:W-:Y:S01]  /*1c050*/  SEL R86, R8, R9, P0 ;  /* 0x0000000908567207 */ /* 0x000fe20000000000 */
[----:B------:R-:W-:Y:S01]  /*1c060*/  SHFL.IDX PT, R7, R13, R3, 0x1c1f ;  /* 0x001c1f030d077589 */ /* 0x000fe200000e0000 */
[----:B------:R-:W-:Y:S02]  /*1c070*/  SEL R88, R9, R8, P0 ;  /* 0x0000000809587207 */ /* 0x000fe40000000000 */
[----:B------:R-:W-:Y:S01]  /*1c080*/  SEL R26, R26, R15, P0 ;  /* 0x0000000f1a1a7207 */ /* 0x000fe20000000000 */
[----:B------:R-:W-:Y:S01]  /*1c090*/  SHFL.IDX PT, R24, R24, R3, 0x1c1f ;  /* 0x001c1f0318187589 */ /* 0x000fe200000e0000 */
[----:B------:R-:W-:-:S02]  /*1c0a0*/  SEL R28, R27, R34, P0 ;  /* 0x000000221b1c7207 */ /* 0x000fc40000000000 */
[----:B------:R-:W-:Y:S01]  /*1c0b0*/  LOP3.LUT R9, R3, 0x2, RZ, 0x3c, !PT ;  /* 0x0000000203097812 */ /* 0x000fe200078e3cff */
        /* <DEDUP_REMOVED lines=18> */
[----:B------:R-:W1:Y:S01]  /*1c1e0*/  SHFL.IDX PT, R25, R26, R9, 0x1c1f ;  /* 0x001c1f091a197589 */ /* 0x000e6200000e0000 */
[----:B------:R-:W-:Y:S02]  /*1c1f0*/  SEL R54, R133, R66, P0 ;  /* 0x0000004285367207 */ /* 0x000fe40000000000 */
[----:B------:R-:W-:Y:S01]  /*1c200*/  SEL R94, R14, R31, P0 ;  /* 0x0000001f0e5e7207 */ /* 0x000fe20000000000 */
[----:B------:R-:W-:Y:S01]  /*1c210*/  SHFL.IDX PT, R44, R44, R3, 0x1c1f ;  /* 0x001c1f032c2c7589 */ /* 0x000fe200000e0000 */
[----:B------:R-:W-:Y:S02]  /*1c220*/  SEL R96, R31, R14, P0 ;  /* 0x0000000e1f607207 */ /* 0x000fe40000000000 */
[----:B------:R-:W-:Y:S01]  /*1c230*/  SEL R60, R92, R141, P0 ;  /* 0x0000008d5c3c7207 */ /* 0x000fe20000000000 */
[----:B------:R-:W2:Y:S01]  /*1c240*/  SHFL.IDX PT, R31, R38, R9, 0x1c1f ;  /* 0x001c1f09261f7589 */ /* 0x000ea200000e0000 */
        /* <DEDUP_REMOVED lines=8> */
[----:B------:R-:W3:Y:S01]  /*1c2d0*/  SHFL.IDX PT, R33, R42, R9, 0x1c1f ;  /* 0x001c1f092a217589 */ /* 0x000ee200000e0000 */
[----:B------:R-:W-:-:S02]  /*1c2e0*/  SEL R66, R145, R100, P0 ;  /* 0x0000006491427207 */ /* 0x000fc40000000000 */
[----:B------:R-:W-:Y:S01]  /*1c2f0*/  SEL R126, R35, R130, P0 ;  /* 0x00000082237e7207 */ /* 0x000fe20000000000 */
[----:B------:R-:W-:Y:S01]  /*1c300*/  SHFL.IDX PT, R39, R54, R9, 0x1c1f ;  /* 0x001c1f0936277589 */ /* 0x000fe200000e0000 */
[----:B------:R-:W-:Y:S02]  /*1c310*/  SEL R128, R130, R35, P0 ;  /* 0x0000002382807207 */ /* 0x000fe40000000000 */
[----:B------:R-:W-:Y:S01]  /*1c320*/  SEL R68, R108, R147, P0 ;  /* 0x000000936c447207 */ /* 0x000fe20000000000 */
[----:B------:R-:W4:Y:S01]  /*1c330*/  SHFL.IDX PT, R35, R46, R9, 0x1c1f ;  /* 0x001c1f092e237589 */ /* 0x000f2200000e0000 */
[----:B------:R-:W-:Y:S02]  /*1c340*/  SEL R98, R51, R102, P0 ;  /* 0x0000006633627207 */ /* 0x000fe40000000000 */
[----:B------:R-:W-:Y:S01]  /*1c350*/  SEL R100, R102, R51, P0 ;  /* 0x0000003366647207 */ /* 0x000fe20000000000 */
[----:B------:R-:W5:Y:S01]  /*1c360*/  SHFL.IDX PT, R41, R58, R9, 0x1c1f ;  /* 0x001c1f093a297589 */ /* 0x000f6200000e0000 */
[----:B------:R-:W-:-:S02]  /*1c370*/  SEL R70, R147, R108, P0 ;  /* 0x0000006c93467207 */ /* 0x000fc40000000000 */
[----:B------:R-:W-:Y:S01]  /*1c380*/  SEL R72, R74, R113, P0 ;  /* 0x000000714a487207 */ /* 0x000fe20000000000 */
[----:B------:R-:W-:Y:S01]  /*1c390*/  SHFL.IDX PT, R60, R60, R3, 0x1c1f ;  /* 0x001c1f033c3c7589 */ /* 0x000fe200000e0000 */
[----:B------:R-:W-:Y:S02]  /*1c3a0*/  SEL R102, R59, R106, P0 ;  /* 0x0000006a3b667207 */ /* 0x000fe40000000000 */
[----:B------:R-:W-:Y:S01]  /*1c3b0*/  SEL R104, R106, R59, P0 ;  /* 0x0000003b6a687207 */ /* 0x000fe20000000000 */
[----:B------:R-:W0:Y:S01]  /*1c3c0*/  SHFL.IDX PT, R43, R62, R9, 0x1c1f ;  /* 0x001c1f093e2b7589 */ /* 0x000e2200000e0000 */
[----:B------:R-:W-:Y:S02]  /*1c3d0*/  SEL R74, R113, R74, P0 ;  /* 0x0000004a714a7207 */ /* 0x000fe40000000000 */
[----:B------:R-:W-:Y:S01]  /*1c3e0*/  SEL R106, R67, R110, P0 ;  /* 0x0000006e436a7207 */ /* 0x000fe20000000000 */
[----:B------:R-:W-:Y:S01]  /*1c3f0*/  SHFL.IDX PT, R64, R64, R3, 0x1c1f ;  /* 0x001c1f0340407589 */ /* 0x000fe200000e0000 */
[----:B------:R-:W-:-:S02]  /*1c400*/  SEL R108, R110, R67, P0 ;  /* 0x000000436e6c7207 */ /* 0x000fc40000000000 */
[----:B------:R-:W-:Y:S01]  /*1c410*/  SEL R10, R20, R115, P0 ;  /* 0x00000073140a7207 */ /* 0x000fe20000000000 */
[----:B------:R-:W0:Y:S01]  /*1c420*/  SHFL.IDX PT, R45, R66, R9, 0x1c1f ;  /* 0x001c1f09422d7589 */ /* 0x000e2200000e0000 */
[----:B------:R-:W-:Y:S02]  /*1c430*/  SEL R90, R11, R12, P0 ;  /* 0x0000000c0b5a7207 */ /* 0x000fe40000000000 */
[----:B------:R-:W-:Y:S01]  /*1c440*/  SEL R110, R75, R112, P0 ;  /* 0x000000704b6e7207 */ /* 0x000fe20000000000 */
[----:B------:R-:W-:Y:S01]  /*1c450*/  SHFL.IDX PT, R68, R68, R3, 0x1c1f ;  /* 0x001c1f0344447589 */ /* 0x000fe200000e0000 */
[----:B------:R-:W-:Y:S02]  /*1c460*/  SEL R20, R115, R20, P0 ;  /* 0x0000001473147207 */ /* 0x000fe40000000000 */
[----:B------:R-:W-:Y:S01]  /*1c470*/  SEL R92, R12, R11, P0 ;  /* 0x0000000b0c5c7207 */ /* 0x000fe20000000000 */
[----:B------:R-:W0:Y:S01]  /*1c480*/  SHFL.IDX PT, R47, R70, R9, 0x1c1f ;  /* 0x001c1f09462f7589 */ /* 0x000e2200000e0000 */
        /* <DEDUP_REMOVED lines=10> */
[----:B-1----:R-:W-:Y:S01]  /*1c530*/  SEL R12, R24, R25, P0 ;  /* 0x00000019180c7207 */ /* 0x002fe20000000000 */
[----:B------:R-:W1:Y:S01]  /*1c540*/  SHFL.IDX PT, R8, R4, R9, 0x1c1f ;  /* 0x001c1f0904087589 */ /* 0x000e6200000e0000 */
[----:B------:R-:W-:Y:S02]  /*1c550*/  SEL R14, R25, R24, P0 ;  /* 0x00000018190e7207 */ /* 0x000fe40000000000 */
[----:B------:R-:W-:Y:S01]  /*1c560*/  SEL R24, R28, R27, P0 ;  /* 0x0000001b1c187207 */ /* 0x000fe20000000000 */
[----:B------:R-:W1:Y:S01]  /*1c570*/  SHFL.IDX PT, R51, R80, R9, 0x1c1f ;  /* 0x001c1f0950337589 */ /* 0x000e6200000e0000 */
[----:B------:R-:W-:Y:S02]  /*1c580*/  SEL R26, R27, R28, P0 ;  /* 0x0000001c1b1a7207 */ /* 0x000fe40000000000 */
[----:B------:R-:W-:Y:S01]  /*1c590*/  SEL R28, R32, R29, P0 ;  /* 0x0000001d201c7207 */ /* 0x000fe20000000000 */
[----:B------:R-:W-:Y:S01]  /*1c5a0*/  SHFL.IDX PT, R10, R10, R3, 0x1c1f ;  /* 0x001c1f030a0a7589 */ /* 0x000fe200000e0000 */
[----:B------:R-:W-:-:S02]  /*1c5b0*/  SEL R30, R29, R32, P0 ;  /* 0x000000201d1e7207 */ /* 0x000fc40000000000 */
        /* <DEDUP_REMOVED lines=18> */
[----:B-----5:R-:W-:Y:S01]  /*1c6e0*/  SEL R52, R56, R41, P0 ;  /* 0x0000002938347207 */ /* 0x020fe20000000000 */
[----:B------:R-:W-:Y:S01]  /*1c6f0*/  SHFL.IDX PT, R110, R110, R3, 0x1c1f ;  /* 0x001c1f036e6e7589 */ /* 0x000fe200000e0000 */
[----:B------:R-:W-:Y:S02]  /*1c700*/  SEL R54, R41, R56, P0 ;  /* 0x0000003829367207 */ /* 0x000fe40000000000 */
[----:B0-----:R-:W-:Y:S01]  /*1c710*/  SEL R56, R60, R43, P0 ;  /* 0x0000002b3c387207 */ /* 0x001fe20000000000 */
        /* <DEDUP_REMOVED lines=11> */
[----:B-1----:R-:W-:Y:S01]  /*1c7d0*/  SEL R4, R7, R8, P0 ;  /* 0x0000000807047207 */ /* 0x002fe20000000000 */
[----:B------:R-:W0:Y:S01]  /*1c7e0*/  SHFL.IDX PT, R55, R88, R9, 0x1c1f ;  /* 0x001c1f0958377589 */ /* 0x000e2200000e0000 */
[----:B------:R-:W-:-:S02]  /*1c7f0*/  SEL R72, R78, R51, P0 ;  /* 0x000000334e487207 */ /* 0x000fc40000000000 */
[----:B------:R-:W-:Y:S01]  /*1c800*/  SEL R74, R51, R78, P0 ;  /* 0x0000004e334a7207 */ /* 0x000fe20000000000 */
[----:B------:R-:W1:Y:S01]  /*1c810*/  SHFL.IDX PT, R57, R92, R9, 0x1c1f ;  /* 0x001c1f095c397589 */ /* 0x000e6200000e0000 */
[----:B------:R-:W-:-:S03]  /*1c820*/  IMAD.MOV.U32 R78, RZ, RZ, RZ ;  /* 0x000000ffff4e7224 */ /* 0x000fc600078e00ff */
[----:B------:R-:W2:Y:S04]  /*1c830*/  SHFL.IDX PT, R59, R96, R9, 0x1c1f ;  /* 0x001c1f09603b7589 */ /* 0x000ea800000e0000 */
[----:B------:R-:W3:Y:S04]  /*1c840*/  SHFL.IDX PT, R61, R100, R9, 0x1c1f ;  /* 0x001c1f09643d7589 */ /* 0x000ee800000e0000 */
[----:B------:R-:W4:Y:S04]  /*1c850*/  SHFL.IDX PT, R63, R104, R9, 0x1c1f ;  /* 0x001c1f09683f7589 */ /* 0x000f2800000e0000 */
[----:B------:R-:W5:Y:S04]  /*1c860*/  SHFL.IDX PT, R65, R108, R9, 0x1c1f ;  /* 0x001c1f096c417589 */ /* 0x000f6800000e0000 */
[----:B------:R-:W5:Y:S01]  /*1c870*/  SHFL.IDX PT, R67, R112, R9, 0x1c1f ;  /* 0x001c1f0970437589 */ /* 0x000f6200000e0000 */
[----:B0-----:R-:W-:-:S03]  /*1c880*/  SEL R11, R55, R86, P0 ;  /* 0x00000056370b7207 */ /* 0x001fc60000000000 */
[----:B------:R-:W0:Y:S01]  /*1c890*/  SHFL.IDX PT, R69, R116, R9, 0x1c1f ;  /* 0x001c1f0974457589 */ /* 0x000e2200000e0000 */
[----:B-1----:R-:W-:Y:S02]  /*1c8a0*/  SEL R13, R90, R57, P0 ;  /* 0x000000395a0d7207 */ /* 0x002fe40000000000 */
[----:B------:R-:W-:Y:S01]  /*1c8b0*/  SEL R15, R57, R90, P0 ;  /* 0x0000005a390f7207 */ /* 0x000fe20000000000 */
[----:B------:R-:W1:Y:S01]  /*1c8c0*/  SHFL.IDX PT, R71, R120, R9, 0x1c1f ;  /* 0x001c1f0978477589 */ /* 0x000e6200000e0000 */
[----:B--2---:R-:W-:Y:S02]  /*1c8d0*/  SEL R25, R94, R59, P0 ;  /* 0x0000003b5e197207 */ /* 0x004fe40000000000 */
[----:B------:R-:W-:Y:S01]  /*1c8e0*/  SEL R27, R59, R94, P0 ;  /* 0x0000005e3b1b7207 */ /* 0x000fe20000000000 */
[----:B------:R-:W-:Y:S01]  /*1c8f0*/  SHFL.IDX PT, R122, R122, R3, 0x1c1f ;  /* 0x001c1f037a7a7589 */ /* 0x000fe200000e0000 */
[----:B---3--:R-:W-:Y:S02]  /*1c900*/  SEL R29, R98, R61, P0 ;  /* 0x0000003d621d7207 */ /* 0x008fe40000000000 */
[----:B------:R-:W-:Y:S01]  /*1c910*/  SEL R31, R61, R98, P0 ;  /* 0x000000623d1f7207 */ /* 0x000fe20000000000 */
[----:B------:R-:W-:Y:S01]  /*1c920*/  SHFL.IDX PT, R126, R126, R3, 0x1c1f ;  /* 0x001c1f037e7e7589 */ /* 0x000fe200000e0000 */
[----:B----4-:R-:W-:-:S02]  /*1c930*/  SEL R33, R102, R63, P0 ;  /* 0x0000003f66217207 */ /* 0x010fc40000000000 */
[----:B------:R-:W-:Y:S01]  /*1c940*/  SEL R35, R63, R102, P0 ;  /* 0x000000663f237207 */ /* 0x000fe20000000000 */
[----:B------:R-:W-:Y:S01]  /*1c950*/  SHFL.IDX PT, R130, R130, R3, 0x1c1f ;  /* 0x001c1f0382827589 */ /* 0x000fe200000e0000 */
[----:B-----5:R-:W-:Y:S02]  /*1c960*/  SEL R37, R106, R65, P0 ;  /* 0x000000416a257207 */ /* 0x020fe40000000000 */
[----:B------:R-:W-:Y:S01]  /*1c970*/  SEL R39, R65, R106, P0 ;  /* 0x0000006a41277207 */ /* 0x000fe20000000000 */
[----:B------:R-:W-:Y:S01]  /*1c980*/  SHFL.IDX PT, R134, R134, R3, 0x1c1f ;  /* 0x001c1f0386867589 */ /* 0x000fe200000e0000 */
[----:B------:R-:W-:Y:S02]  /*1c990*/  SEL R41, R110, R67, P0 ;  /* 0x000000436e297207 */ /* 0x000fe40000000000 */
[----:B------:R-:W-:Y:S01]  /*1c9a0*/  SEL R43, R67, R110, P0 ;  /* 0x0000006e432b7207 */ /* 0x000fe20000000000 */
[----:B------:R-:W-:Y:S01]  /*1c9b0*/  SHFL.IDX PT, R138, R138, R3, 0x1c1f ;  /* 0x001c1f038a8a7589 */ /* 0x000fe200000e0000 */
[----:B0-----:R-:W-:-:S02]  /*1c9c0*/  SEL R45, R114, R69, P0 ;  /* 0x00000045722d7207 */ /* 0x001fc40000000000 */
[----:B------:R-:W-:Y:S01]  /*1c9d0*/  SEL R47, R69, R114, P0 ;  /* 0x00000072452f7207 */ /* 0x000fe20000000000 */
[----:B------:R-:W-:Y:S01]  /*1c9e0*/  SHFL.IDX PT, R113, R124, R9, 0x1c1f ;  /* 0x001c1f097c717589 */ /* 0x000fe200000e0000 */
[----:B-1----:R-:W-:Y:S02]  /*1c9f0*/  SEL R49, R118, R71, P0 ;  /* 0x0000004776317207 */ /* 0x002fe40000000000 */
[----:B------:R-:W-:Y:S01]  /*1ca00*/  SEL R51, R71, R118, P0 ;  /* 0x0000007647337207 */ /* 0x000fe20000000000 */
[----:B------:R-:W0:Y:S04]  /*1ca10*/  SHFL.IDX PT, R115, R128, R9, 0x1c1f ;  /* 0x001c1f0980737589 */ /* 0x000e2800000e0000 */
[----:B------:R-:W1:Y:S04]  /*1ca20*/  SHFL.IDX PT, R117, R132, R9, 0x1c1f ;  /* 0x001c1f0984757589 */ /* 0x000e6800000e0000 */
[----:B------:R-:W2:Y:S04]  /*1ca30*/  SHFL.IDX PT, R119, R136, R9, 0x1c1f ;  /* 0x001c1f0988777589 */ /* 0x000ea800000e0000 */
[----:B------:R-:W3:Y:S04]  /*1ca40*/  SHFL.IDX PT, R121, R140, R9, 0x1c1f ;  /* 0x001c1f098c797589 */ /* 0x000ee800000e0000 */
[----:B------:R4:W1:Y:S04]  /*1ca50*/  SHFL.IDX PT, R75, R6, R3, 0x1c1f ;  /* 0x001c1f03064b7589 */ /* 0x00086800000e0000 */
[----:B------:R5:W1:Y:S01]  /*1ca60*/  SHFL.IDX PT, R20, R5, R9, 0x1c1f ;  /* 0x001c1f0905147589 */ /* 0x000a6200000e0000 */
[----:B0-----:R-:W-:-:S02]  /*1ca70*/  SEL R57, R126, R115, P0 ;  /* 0x000000737e397207 */ /* 0x001fc40000000000 */
[----:B----4-:R-:W-:Y:S02]  /*1ca80*/  SEL R6, R8, R7, P0 ;  /* 0x0000000708067207 */ /* 0x010fe40000000000 */
[----:B------:R-:W-:Y:S02]  /*1ca90*/  SEL R8, R10, R21, P0 ;  /* 0x000000150a087207 */ /* 0x000fe40000000000 */
[----:B-----5:R-:W-:Y:S02]  /*1caa0*/  SEL R5, R82, R53, P0 ;  /* 0x0000003552057207 */ /* 0x020fe40000000000 */
[----:B------:R-:W-:Y:S02]  /*1cab0*/  SEL R7, R53, R82, P0 ;  /* 0x0000005235077207 */ /* 0x000fe40000000000 */
[----:B------:R-:W-:Y:S02]  /*1cac0*/  SEL R9, R86, R55, P0 ;  /* 0x0000003756097207 */ /* 0x000fe40000000000 */
[----:B------:R-:W-:-:S02]  /*1cad0*/  SEL R10, R21, R10, P0 ;  /* 0x0000000a150a7207 */ /* 0x000fc40000000000 */
[----:B------:R-:W-:Y:S02]  /*1cae0*/  SEL R53, R122, R113, P0 ;  /* 0x000000717a357207 */ /* 0x000fe40000000000 */
[----:B------:R-:W-:Y:S02]  /*1caf0*/  SEL R55, R113, R122, P0 ;  /* 0x0000007a71377207 */ /* 0x000fe40000000000 */
[----:B------:R-:W-:Y:S02]  /*1cb00*/  SEL R59, R115, R126, P0 ;  /* 0x0000007e733b7207 */ /* 0x000fe40000000000 */
[----:B-1----:R-:W-:Y:S02]  /*1cb10*/  SEL R61, R130, R117, P0 ;  /* 0x00000075823d7207 */ /* 0x002fe40000000000 */
[----:B------:R-:W-:Y:S02]  /*1cb20*/  SEL R63, R117, R130, P0 ;  /* 0x00000082753f7207 */ /* 0x000fe40000000000 */
[----:B--2---:R-:W-:-:S02]  /*1cb30*/  SEL R65, R134, R119, P0 ;  /* 0x0000007786417207 */ /* 0x004fc40000000000 */
[----:B------:R-:W-:Y:S02]  /*1cb40*/  SEL R67, R119, R134, P0 ;  /* 0x0000008677437207 */ /* 0x000fe40000000000 */
[----:B---3--:R-:W-:Y:S02]  /*1cb50*/  SEL R69, R138, R121, P0 ;  /* 0x000000798a457207 */ /* 0x008fe40000000000 */
[----:B------:R-:W-:-:S07]  /*1cb60*/  SEL R71, R121, R138, P0 ;  /* 0x0000008a79477207 */ /* 0x000fce0000000000 */
.L_x_744:
[----:B------:R-:W-:Y:S05]  /*1cb70*/  WARPSYNC.ALL ;  /* 0x0000000000007948 */ /* 0x000fea0003800000 */
[----:B------:R-:W-:Y:S01]  /*1cb80*/  BAR.SYNC.DEFER_BLOCKING 0x1, 0x100 ;  /* 0x0044000000007b1d */ /* 0x000fe20000010000 */
[----:B------:R-:W-:-:S05]  /*1cb90*/  VIADD R88, R151, 0xffffff80 ;  /* 0xffffff8097587836 */ /* 0x000fca0000000000 */
[----:B------:R-:W-:Y:S02]  /*1cba0*/  ULDC.64 UR4, c[0x0][0xc00] ;  /* 0x0003000000047ab9 */ /* 0x000fe40000000a00 */
[----:B------:R-:W0:Y:S01]  /*1cbb0*/  LDC R3, c[0x0][0xbe8] ;  /* 0x0002fa00ff037b82 */ /* 0x000e220000000800 */
[----:B------:R-:W-:Y:S01]  /*1cbc0*/  ISETP.NE.U32.AND P1, PT, RZ, UR4, PT ;  /* 0x00000004ff007c0c */ /* 0x000fe2000bf25070 */
[----:B------:R-:W2:Y:S01]  /*1cbd0*/  LDL R86, [R1+0x70] ;  /* 0x0000700001567983 */ /* 0x000ea20000100800 */
[----:B------:R-:W-:Y:S02]  /*1cbe0*/  IADD3 R112, P2, R87, UR4, RZ ;  /* 0x0000000457707c10 */ /* 0x000fe4000ff5e0ff */
[----:B------:R-:W-:Y:S01]  /*1cbf0*/  ISETP.NE.AND.EX P1, PT, RZ, UR5, PT, P1 ;  /* 0x00000005ff007c0c */ /* 0x000fe2000bf25310 */
[----:B------:R-:W3:Y:S01]  /*1cc00*/  LDL R82, [R1+0x54] ;  /* 0x0000540001527983 */ /* 0x000ee20000100800 */
[----:B------:R-:W-:Y:S01]  /*1cc10*/  IADD3.X R113, R107, UR5, RZ, P2, !PT ;  /* 0x000000056b717c10 */ /* 0x000fe200097fe4ff */
[----:B------:R-:W-:-:S02]  /*1cc20*/  ULDC.64 UR4, c[0x0][0xc08] ;  /* 0x0003020000047ab9 */ /* 0x000fc40000000a00 */
[----:B------:R1:W-:Y:S04]  /*1cc30*/  STSM.16.M88.4 [R111], R4 ;  /* 0x000000046f007844 */ /* 0x0003e80000000200 */
[----:B------:R4:W-:Y:S04]  /*1cc40*/  STSM.16.M88.4 [R73], R8 ;  /* 0x0000000849007844 */ /* 0x0009e80000000200 */
[----:B------:R3:W-:Y:S04]  /*1cc50*/  STSM.16.M88.4 [R89], R12 ;  /* 0x0000000c59007844 */ /* 0x0007e80000000200 */
[----:B------:R0:W-:Y:S04]  /*1cc60*/  STSM.16.M88.4 [R91], R24 ;  /* 0x000000185b007844 */ /* 0x0001e80000000200 */
[----:B------:R0:W-:Y:S01]  /*1cc70*/  STSM.16.M88.4 [R93], R28 ;  /* 0x0000001c5d007844 */ /* 0x0001e20000000200 */
[----:B-1----:R-:W-:-:S03]  /*1cc80*/  SHF.R.S32.HI R4, RZ, 0x1f, R88 ;  /* 0x0000001fff047819 */ /* 0x002fc60000011458 */
[----:B------:R1:W-:Y:S01]  /*1cc90*/  STSM.16.M88.4 [R95], R32 ;  /* 0x000000205f007844 */ /* 0x0003e20000000200 */
[----:B----4-:R-:W-:Y:S02]  /*1cca0*/  SEL R73, R75, R20, P0 ;  /* 0x000000144b497207 */ /* 0x010fe40000000000 */
[----:B------:R-:W-:Y:S01]  /*1ccb0*/  SEL R75, R20, R75, P0 ;  /* 0x0000004b144b7207 */ /* 0x000fe20000000000 */
[----:B------:R1:W-:Y:S04]  /*1ccc0*/  STSM.16.M88.4 [R97], R36 ;  /* 0x0000002461007844 */ /* 0x0003e80000000200 */
[----:B------:R1:W-:Y:S01]  /*1ccd0*/  STSM.16.M88.4 [R99], R40 ;  /* 0x0000002863007844 */ /* 0x0003e20000000200 */
[----:B------:R-:W-:-:S03]  /*1cce0*/  LEA.HI R4, R4, R88, RZ, 0x2 ;  /* 0x0000005804047211 */ /* 0x000fc600078f10ff */
[----:B------:R1:W-:Y:S04]  /*1ccf0*/  STSM.16.M88.4 [R101], R44 ;  /* 0x0000002c65007844 */ /* 0x0003e80000000200 */
[----:B------:R1:W-:Y:S04]  /*1cd00*/  STSM.16.M88.4 [R103], R48 ;  /* 0x0000003067007844 */ /* 0x0003e80000000200 */
[----:B------:R1:W-:Y:S01]  /*1cd10*/  STSM.16.M88.4 [R105], R52 ;  /* 0x0000003469007844 */ /* 0x0003e20000000200 */
[----:B------:R-:W-:-:S03]  /*1cd20*/  ISETP.NE.U32.AND P0, PT, RZ, UR4, PT ;  /* 0x00000004ff007c0c */ /* 0x000fc6000bf05070 */
[----:B------:R1:W-:Y:S01]  /*1cd30*/  STSM.16.M88.4 [R109], R56 ;  /* 0x000000386d007844 */ /* 0x0003e20000000200 */
[----:B------:R-:W-:-:S03]  /*1cd40*/  LOP3.LUT R4, R4, 0xfffffffc, RZ, 0xc0, !PT ;  /* 0xfffffffc04047812 */ /* 0x000fc600078ec0ff */
[----:B------:R1:W-:Y:S04]  /*1cd50*/  STSM.16.M88.4 [R79], R60 ;  /* 0x0000003c4f007844 */ /* 0x0003e80000000200 */
[----:B------:R1:W-:Y:S04]  /*1cd60*/  STSM.16.M88.4 [R81], R64 ;  /* 0x0000004051007844 */ /* 0x0003e80000000200 */
[----:B------:R1:W-:Y:S01]  /*1cd70*/  STSM.16.M88.4 [R83], R68 ;  /* 0x0000004453007844 */ /* 0x0003e20000000200 */
[----:B------:R-:W-:-:S03]  /*1cd80*/  ISETP.NE.AND.EX P0, PT, RZ, UR5, PT, P0 ;  /* 0x00000005ff007c0c */ /* 0x000fc6000bf05300 */
[----:B------:R1:W-:Y:S01]  /*1cd90*/  STSM.16.M88.4 [R85], R72 ;  /* 0x0000004855007844 */ /* 0x0003e20000000200 */
[----:B------:R-:W-:Y:S01]  /*1cda0*/  BAR.SYNC.DEFER_BLOCKING 0x1, 0x100 ;  /* 0x0044000000007b1d */ /* 0x000fe20000010000 */
[----:B------:R-:W-:-:S05]  /*1cdb0*/  IMAD.IADD R5, R88, 0x1, -R4 ;  /* 0x0000000158057824 */ /* 0x000fca00078e0a04 */
[----:B------:R-:W-:-:S04]  /*1cdc0*/  LEA.HI R4, R5, R5, RZ, 0x1 ;  /* 0x0000000505047211 */ /* 0x000fc800078f08ff */
[----:B------:R-:W-:Y:S02]  /*1cdd0*/  LOP3.LUT R6, R4, 0x1ffffffe, RZ, 0xc0, !PT ;  /* 0x1ffffffe04067812 */ /* 0x000fe400078ec0ff */
[----:B------:R-:W-:Y:S01]  /*1cde0*/  @P0 IADD3 R4, P3, R87, UR4, RZ ;  /* 0x0000000457040c10 */ /* 0x000fe2000ff7e0ff */
[----:B------:R-:W-:Y:S01]  /*1cdf0*/  ULDC UR4, c[0x0][0xa88] ;  /* 0x0002a20000047ab9 */ /* 0x000fe20000000800 */
[----:B------:R-:W-:Y:S01]  /*1ce00*/  IADD3 R7, R5, -R6, RZ ;  /* 0x8000000605077210 */ /* 0x000fe20007ffe0ff */
[----:B------:R-:W-:Y:S01]  /*1ce10*/  IMAD.U32 R6, RZ, RZ, UR4 ;  /* 0x00000004ff067e24 */ /* 0x000fe2000f8e00ff */
[----:B------:R-:W-:Y:S01]  /*1ce20*/  @P0 IADD3.X R5, R107, UR5, RZ, P3, !PT ;  /* 0x000000056b050c10 */ /* 0x000fe20009ffe4ff */
[----:B------:R1:W5:Y:S01]  /*1ce30*/  @P1 LDG.E R78, desc[UR42][R112.64] ;  /* 0x0000002a704e1981 */ /* 0x000362000c1e1900 */
[----:B0-----:R-:W-:-:S03]  /*1ce40*/  ISETP.NE.AND P2, PT, R3, 0x1, PT ;  /* 0x000000010300780c */ /* 0x001fc60003f45270 */
[----:B------:R1:W5:Y:S10]  /*1ce50*/  @P0 LDG.E R6, desc[UR42][R4.64] ;  /* 0x0000002a04060981 */ /* 0x000374000c1e1900 */
[----:B------:R-:W0:Y:S08]  /*1ce60*/  @P2 LDC R8, c[0x0][0xbec] ;  /* 0x0002fb00ff082b82 */ /* 0x000e300000000800 */
[----:B------:R-:W4:Y:S01]  /*1ce70*/  @P2 LDC R9, c[0x0][0xbf0] ;  /* 0x0002fc00ff092b82 */ /* 0x000f220000000800 */
[----:B--2---:R-:W-:-:S04]  /*1ce80*/  IMAD R7, R7, 0x8, R86 ;  /* 0x0000000807077824 */ /* 0x004fc800078e0256 */
[----:B---3--:R-:W-:Y:S01]  /*1ce90*/  IMAD R13, R82, 0x80, R7 ;  /* 0x00000080520d7824 */ /* 0x008fe200078e0207 */
[----:B01--4-:R-:W-:Y:S06]  /*1cea0*/  @P0 BRA `(.L_x_503) ;  /* 0x0000000000100947 */ /* 0x013fec0003800000 */
[----:B------:R-:W-:Y:S05]  /*1ceb0*/  @!P1 BRA `(.L_x_503) ;  /* 0x00000000000c9947 */ /* 0x000fea0003800000 */
[----:B------:R-:W2:Y:S04]  /*1cec0*/  LDG.E R5, desc[UR42][R112.64] ;  /* 0x0000002a70057981 */ /* 0x000ea8000c1e1900 */
[----:B-----5:R-:W2:Y:S02]  /*1ced0*/  LDG.E R6, desc[UR42][R112.64+0x4] ;  /* 0x0000042a70067981 */ /* 0x020ea4000c1e1900 */
[----:B--2---:R-:W-:-:S07]  /*1cee0*/  IADD3 R6, -R5, R6, RZ ;  /* 0x0000000605067210 */ /* 0x004fce0007ffe1ff */
.L_x_503:
[----:B------:R-:W2:Y:S01]  /*1cef0*/  LDL.LU R84, [R1+0x3c] ;  /* 0x00003c0001547983 */ /* 0x000ea20000300800 */
[----:B------:R-:W-:Y:S01]  /*1cf00*/  @P2 IMAD.HI.U32 R4, R13, R8, RZ ;  /* 0x000000080d042227 */ /* 0x000fe200078e00ff */
[----:B------:R-:W-:Y:S01]  /*1cf10*/  ULDC.64 UR4, c[0x0][0xb90] ;  /* 0x0002e40000047ab9 */ /* 0x000fe20000000a00 */
[----:B-----5:R-:W-:Y:S01]  /*1cf20*/  SHF.R.S32.HI R79, RZ, 0x1f, R78 ;  /* 0x0000001fff4f7819 */ /* 0x020fe2000001144e */
[----:B------:R-:W0:Y:S01]  /*1cf30*/  S2R R14, SR_TID.X ;  /* 0x00000000000e7919 */ /* 0x000e220000002100 */
[----:B------:R-:W-:Y:S01]  /*1cf40*/  IMAD.MOV.U32 R7, RZ, RZ, R13 ;  /* 0x000000ffff077224 */ /* 0x000fe200078e000d */
[----:B------:R-:W-:Y:S01]  /*1cf50*/  @P2 SHF.R.U32.HI R7, RZ, R9, R4 ;  /* 0x00000009ff072219 */ /* 0x000fe20000011604 */
[----:B------:R-:W-:Y:S01]  /*1cf60*/  IMAD R11, R23, 0x40, R18 ;  /* 0x00000040170b7824 */ /* 0x000fe200078e0212 */
[----:B------:R-:W-:Y:S01]  /*1cf70*/  SEL R20, R150, RZ, !P1 ;  /* 0x000000ff96147207 */ /* 0x000fe20004800000 */
[----:B------:R-:W-:Y:S01]  /*1cf80*/  IMAD R81, R6, R3, RZ ;  /* 0x0000000306517224 */ /* 0x000fe200078e02ff */
[----:B------:R-:W-:Y:S01]  /*1cf90*/  SEL R21, R149, RZ, !P1 ;  /* 0x000000ff95157207 */ /* 0x000fe20004800000 */
[----:B------:R-:W-:Y:S01]  /*1cfa0*/  IMAD.WIDE R76, R11, 0x2, R76 ;  /* 0x000000020b4c7825 */ /* 0x000fe200078e024c */
[----:B------:R-:W-:Y:S01]  /*1cfb0*/  SHF.R.S32.HI R11, RZ, 0x1f, R7 ;  /* 0x0000001fff0b7819 */ /* 0x000fe20000011407 */
[----:B------:R-:W1:Y:S01]  /*1cfc0*/  @P2 LDC R83, c[0x0][0xbec] ;  /* 0x0002fb00ff532b82 */ /* 0x000e620000000800 */
[----:B------:R-:W-:-:S02]  /*1cfd0*/  IADD3 R25, P5, R76, 0x3000, RZ ;  /* 0x000030004c197810 */ /* 0x000fc40007fbe0ff */
[----:B------:R-:W-:Y:S02]  /*1cfe0*/  IADD3 R33, P4, R76, 0x5000, RZ ;  /* 0x000050004c217810 */ /* 0x000fe40007f9e0ff */
[----:B------:R-:W-:-:S03]  /*1cff0*/  LOP3.LUT R24, R25, 0x380, RZ, 0xc0, !PT ;  /* 0x0000038019187812 */ /* 0x000fc600078ec0ff */
[----:B------:R-:W3:Y:S01]  /*1d000*/  @P2 LDC R85, c[0x0][0xbf0] ;  /* 0x0002fc00ff552b82 */ /* 0x000ee20000000800 */
[----:B------:R-:W-:Y:S02]  /*1d010*/  LOP3.LUT R32, R33, 0x380, RZ, 0xc0, !PT ;  /* 0x0000038021207812 */ /* 0x000fe400078ec0ff */
[----:B------:R-:W-:Y:S02]  /*1d020*/  SHF.R.U64 R24, R24, 0x3, RZ ;  /* 0x0000000318187819 */ /* 0x000fe400000012ff */
[----:B------:R-:W-:Y:S02]  /*1d030*/  SHF.R.U64 R32, R32, 0x3, RZ ;  /* 0x0000000320207819 */ /* 0x000fe400000012ff */
[----:B------:R-:W-:Y:S02]  /*1d040*/  LOP3.LUT R24, R24, R25, RZ, 0x3c, !PT ;  /* 0x0000001918187212 */ /* 0x000fe400078e3cff */
[----:B------:R-:W-:Y:S01]  /*1d050*/  LOP3.LUT R32, R32, R33, RZ, 0x3c, !PT ;  /* 0x0000002120207212 */ /* 0x000fe200078e3cff */
[----:B------:R-:W-:Y:S01]  /*1d060*/  IMAD.X R33, RZ, RZ, R77, P4 ;  /* 0x000000ffff217224 */ /* 0x000fe200020e064d */
[----:B------:R-:W-:-:S02]  /*1d070*/  IADD3.X R25, RZ, R77, RZ, P5, !PT ;  /* 0x0000004dff197210 */ /* 0x000fc40002ffe4ff */
[----:B------:R-:W-:Y:S01]  /*1d080*/  IADD3 R45, P5, R76, 0x8000, RZ ;  /* 0x000080004c2d7810 */ /* 0x000fe20007fbe0ff */
[----:B0-----:R-:W-:Y:S01]  /*1d090*/  VIADD R15, R14, 0xffffff80 ;  /* 0xffffff800e0f7836 */ /* 0x001fe20000000000 */
[----:B------:R-:W-:Y:S02]  /*1d0a0*/  IADD3 R53, P4, R76, 0xa000, RZ ;  /* 0x0000a0004c357810 */ /* 0x000fe40007f9e0ff */
[----:B------:R-:W-:Y:S02]  /*1d0b0*/  LOP3.LUT R44, R45, 0x380, RZ, 0xc0, !PT ;  /* 0x000003802d2c7812 */ /* 0x000fe400078ec0ff */
[----:B------:R-:W-:Y:S02]  /*1d0c0*/  SHF.R.S32.HI R14, RZ, 0x1f, R15 ;  /* 0x0000001fff0e7819 */ /* 0x000fe4000001140f */
[----:B------:R-:W-:Y:S02]  /*1d0d0*/  LOP3.LUT R52, R53, 0x380, RZ, 0xc0, !PT ;  /* 0x0000038035347812 */ /* 0x000fe400078ec0ff */
[----:B------:R-:W-:-:S02]  /*1d0e0*/  LEA.HI R14, R14, R15, RZ, 0x7 ;  /* 0x0000000f0e0e7211 */ /* 0x000fc400078f38ff */
[----:B------:R-:W-:Y:S02]  /*1d0f0*/  SHF.R.U64 R44, R44, 0x3, RZ ;  /* 0x000000032c2c7819 */ /* 0x000fe400000012ff */
[----:B------:R-:W-:Y:S02]  /*1d100*/  LOP3.LUT R14, R14, 0xffffff80, RZ, 0xc0, !PT ;  /* 0xffffff800e0e7812 */ /* 0x000fe400078ec0ff */
[----:B------:R-:W-:Y:S02]  /*1d110*/  SHF.R.U64 R52, R52, 0x3, RZ ;  /* 0x0000000334347819 */ /* 0x000fe400000012ff */
[----:B------:R-:W-:Y:S01]  /*1d120*/  LOP3.LUT R44, R44, R45, RZ, 0x3c, !PT ;  /* 0x0000002d2c2c7212 */ /* 0x000fe200078e3cff */
[----:B------:R-:W-:Y:S01]  /*1d130*/  IMAD.IADD R14, R15, 0x1, -R14 ;  /* 0x000000010f0e7824 */ /* 0x000fe200078e0a0e */
[----:B------:R-:W-:Y:S01]  /*1d140*/  LOP3.LUT R52, R52, R53, RZ, 0x3c, !PT ;  /* 0x0000003534347212 */ /* 0x000fe200078e3cff */
[--C-:B------:R-:W-:Y:S01]  /*1d150*/  IMAD.X R45, RZ, RZ, R77.reuse, P5 ;  /* 0x000000ffff2d7224 */ /* 0x100fe200028e064d */
[C---:B------:R-:W-:Y:S01]  /*1d160*/  IADD3 R65, P5, R76.reuse, 0xd000, RZ ;  /* 0x0000d0004c417810 */ /* 0x040fe20007fbe0ff */
[----:B------:R-:W-:Y:S01]  /*1d170*/  IMAD.X R53, RZ, RZ, R77, P4 ;  /* 0x000000ffff357224 */ /* 0x000fe200020e064d */
[----:B------:R-:W-:-:S02]  /*1d180*/  IADD3 R69, P4, R76, 0xe000, RZ ;  /* 0x0000e0004c457810 */ /* 0x000fc40007f9e0ff */
[----:B------:R-:W-:Y:S02]  /*1d190*/  LOP3.LUT R64, R65, 0x380, RZ, 0xc0, !PT ;  /* 0x0000038041407812 */ /* 0x000fe400078ec0ff */
[----:B------:R-:W-:Y:S02]  /*1d1a0*/  LOP3.LUT R68, R69, 0x380, RZ, 0xc0, !PT ;  /* 0x0000038045447812 */ /* 0x000fe400078ec0ff */
[----:B------:R-:W-:Y:S02]  /*1d1b0*/  SHF.R.U64 R64, R64, 0x3, RZ ;  /* 0x0000000340407819 */ /* 0x000fe400000012ff */
[----:B------:R-:W-:Y:S02]  /*1d1c0*/  SHF.R.U64 R68, R68, 0x3, RZ ;  /* 0x0000000344447819 */ /* 0x000fe400000012ff */
[----:B------:R-:W-:Y:S01]  /*1d1d0*/  LOP3.LUT R64, R64, R65, RZ, 0x3c, !PT ;  /* 0x0000004140407212 */ /* 0x000fe200078e3cff */
[--C-:B------:R-:W-:Y:S01]  /*1d1e0*/  IMAD.X R65, RZ, RZ, R77.reuse, P5 ;  /* 0x000000ffff417224 */ /* 0x100fe200028e064d */
[----:B------:R-:W-:Y:S01]  /*1d1f0*/  LOP3.LUT R68, R68, R69, RZ, 0x3c, !PT ;  /* 0x0000004544447212 */ /* 0x000fe200078e3cff */
[----:B------:R-:W-:Y:S01]  /*1d200*/  IMAD.X R69, RZ, RZ, R77, P4 ;  /* 0x000000ffff457224 */ /* 0x000fe200020e064d */
[----:B------:R-:W-:Y:S01]  /*1d210*/  IADD3 R89, -R18, R235, RZ ;  /* 0x000000eb12597210 */ /* 0x000fe20007ffe1ff */
[----:B------:R-:W-:Y:S01]  /*1d220*/  BSSY B1, `(.L_x_504) ;  /* 0x00000b3000017945 */ /* 0x000fe20003800000 */
[----:B------:R-:W-:-:S02]  /*1d230*/  SHF.R.S32.HI R87, RZ, 0x1f, R18 ;  /* 0x0000001fff577819 */ /* 0x000fc40000011412 */
[----:B--2---:R-:W-:Y:S01]  /*1d240*/  SHF.R.S32.HI R80, RZ, 0x1f, R84 ;  /* 0x0000001fff507819 */ /* 0x004fe20000011454 */
[----:B------:R-:W-:-:S04]  /*1d250*/  IMAD.WIDE.U32 R4, R84, UR4, R78 ;  /* 0x0000000454047c25 */ /* 0x000fc8000f8e004e */
[----:B------:R-:W-:-:S04]  /*1d260*/  IMAD R8, R80, UR4, RZ ;  /* 0x0000000450087c24 */ /* 0x000fc8000f8e02ff */
[----:B------:R-:W-:Y:S01]  /*1d270*/  IMAD R9, R84, UR5, R8 ;  /* 0x0000000554097c24 */ /* 0x000fe2000f8e0208 */
[----:B------:R-:W-:Y:S01]  /*1d280*/  ULDC.64 UR4, c[0x0][0xb98] ;  /* 0x0002e60000047ab9 */ /* 0x000fe20000000a00 */
[----:B------:R-:W-:-:S03]  /*1d290*/  IMAD.MOV R8, RZ, RZ, -R7 ;  /* 0x000000ffff087224 */ /* 0x000fc600078e0a07 */
[----:B------:R-:W-:Y:S01]  /*1d2a0*/  IADD3 R5, R5, R9, RZ ;  /* 0x0000000905057210 */ /* 0x000fe20007ffe0ff */
[----:B------:R-:W-:Y:S01]  /*1d2b0*/  IMAD R9, R3, R8, R13 ;  /* 0x0000000803097224 */ /* 0x000fe200078e020d */
[----:B------:R-:W-:Y:S01]  /*1d2c0*/  IADD3 R13, P3, R76, 0x2000, RZ ;  /* 0x000020004c0d7810 */ /* 0x000fe20007f7e0ff */
[----:B------:R-:W-:Y:S02]  /*1d2d0*/  IMAD R8, R20, UR4, RZ ;  /* 0x0000000414087c24 */ /* 0x000fe4000f8e02ff */
[----:B------:R-:W-:-:S04]  /*1d2e0*/  IMAD.WIDE.U32 R4, R21, UR4, R4 ;  /* 0x0000000415047c25 */ /* 0x000fc8000f8e0004 */
[----:B------:R-:W-:Y:S01]  /*1d2f0*/  IMAD R10, R21, UR5, R8 ;  /* 0x00000005150a7c24 */ /* 0x000fe2000f8e0208 */
[----:B------:R-:W-:Y:S01]  /*1d300*/  SHF.R.S32.HI R8, RZ, 0x1f, R9 ;  /* 0x0000001fff087819 */ /* 0x000fe20000011409 */
[----:B------:R-:W-:Y:S01]  /*1d310*/  ULDC.64 UR4, c[0x0][0xb88] ;  /* 0x0002e20000047ab9 */ /* 0x000fe20000000a00 */
[----:B------:R-:W-:Y:S02]  /*1d320*/  IADD3 R4, P0, R7, R4, RZ ;  /* 0x0000000407047210 */ /* 0x000fe40007f1e0ff */
[----:B------:R-:W-:Y:S01]  /*1d330*/  IADD3 R7, P1, R76, 0x1000, RZ ;  /* 0x000010004c077810 */ /* 0x000fe20007f3e0ff */
[----:B------:R-:W-:Y:S01]  /*1d340*/  IMAD R12, R8, UR4, RZ ;  /* 0x00000004080c7c24 */ /* 0x000fe2000f8e02ff */
[----:B------:R-:W-:Y:S02]  /*1d350*/  IADD3.X R5, R11, R5, R10, P0, !PT ;  /* 0x000000050b057210 */ /* 0x000fe400007fe40a */
[----:B------:R-:W-:Y:S01]  /*1d360*/  LOP3.LUT R8, R7, 0x380, RZ, 0xc0, !PT ;  /* 0x0000038007087812 */ /* 0x000fe200078ec0ff */
[----:B------:R-:W-:Y:S01]  /*1d370*/  IMAD R11, R9, UR5, R12 ;  /* 0x00000005090b7c24 */ /* 0x000fe2000f8e020c */
[----:B------:R-:W-:Y:S01]  /*1d380*/  LOP3.LUT R12, R13, 0x380, RZ, 0xc0, !PT ;  /* 0x000003800d0c7812 */ /* 0x000fe200078ec0ff */
[----:B------:R-:W-:Y:S01]  /*1d390*/  IMAD.WIDE.U32 R4, R9, UR4, R4 ;  /* 0x0000000409047c25 */ /* 0x000fe2000f8e0004 */
[----:B------:R-:W-:Y:S01]  /*1d3a0*/  ULDC.64 UR4, c[0x0][0xb50] ;  /* 0x0002d40000047ab9 */ /* 0x000fe20000000a00 */
[----:B------:R-:W-:-:S02]  /*1d3b0*/  SHF.R.U64 R8, R8, 0x3, RZ ;  /* 0x0000000308087819 */ /* 0x000fc400000012ff */
[----:B------:R-:W-:Y:S01]  /*1d3c0*/  IMAD.IADD R5, R5, 0x1, R11 ;  /* 0x0000000105057824 */ /* 0x000fe200078e020b */
[----:B------:R-:W-:Y:S01]  /*1d3d0*/  LEA R10, P0, R4, UR4, 0x2 ;  /* 0x00000004040a7c11 */ /* 0x000fe2000f8010ff */
[----:B------:R-:W-:Y:S01]  /*1d3e0*/  IMAD.X R9, RZ, RZ, R77, P1 ;  /* 0x000000ffff097224 */ /* 0x000fe200008e064d */
[----:B------:R-:W-:Y:S02]  /*1d3f0*/  SHF.R.U64 R12, R12, 0x3, RZ ;  /* 0x000000030c0c7819 */ /* 0x000fe400000012ff */
[----:B------:R-:W-:Y:S01]  /*1d400*/  LEA.HI.X R11, R4, UR5, R5, 0x2, P0 ;  /* 0x00000005040b7c11 */ /* 0x000fe200080f1405 */
[----:B------:R-:W-:Y:S01]  /*1d410*/  SHFL.IDX PT, R50, R10, RZ, 0x1c1f ;  /* 0x001c1fff0a327589 */ /* 0x000fe200000e0000 */
[----:B------:R-:W-:Y:S01]  /*1d420*/  IADD3 R29, P0, R76, 0x4000, RZ ;  /* 0x000040004c1d7810 */ /* 0x000fe20007f1e0ff */
[----:B------:R-:W-:Y:S01]  /*1d430*/  IMAD R4, R82, 0x80, R86 ;  /* 0x0000008052047824 */ /* 0x000fe200078e0256 */
[----:B------:R-:W-:Y:S01]  /*1d440*/  IADD3 R37, P1, R76, 0x6000, RZ ;  /* 0x000060004c257810 */ /* 0x000fe20007f3e0ff */
[----:B------:R-:W0:Y:S01]  /*1d450*/  SHFL.IDX PT, R51, R11, RZ, 0x1c1f ;  /* 0x001c1fff0b337589 */ /* 0x000e2200000e0000 */
[----:B------:R-:W-:Y:S01]  /*1d460*/  LOP3.LUT R28, R29, 0x380, RZ, 0xc0, !PT ;  /* 0x000003801d1c7812 */ /* 0x000fe200078ec0ff */
[----:B------:R-:W-:Y:S01]  /*1d470*/  ULDC.64 UR4, c[0x0][0xaa0] ;  /* 0x0002a80000047ab9 */ /* 0x000fe20000000a00 */
[----:B------:R-:W-:Y:S01]  /*1d480*/  LOP3.LUT R12, R12, R13, RZ, 0x3c, !PT ;  /* 0x0000000d0c0c7212 */ /* 0x000fe200078e3cff */
[----:B------:R-:W-:Y:S01]  /*1d490*/  IMAD.X R13, RZ, RZ, R77, P3 ;  /* 0x000000ffff0d7224 */ /* 0x000fe200018e064d */
[----:B------:R-:W-:Y:S01]  /*1d4a0*/  SHF.R.U64 R28, R28, 0x3, RZ ;  /* 0x000000031c1c7819 */ /* 0x000fe200000012ff */
[----:B------:R-:W-:Y:S01]  /*1d4b0*/  SHFL.IDX PT, R54, R10, 0x1, 0x1c1f ;  /* 0x003c1f000a367f89 */ /* 0x000fe200000e0000 */
[----:B------:R-:W-:-:S02]  /*1d4c0*/  LOP3.LUT R36, R37, 0x380, RZ, 0xc0, !PT ;  /* 0x0000038025247812 */ /* 0x000fc400078ec0ff */
[----:B------:R-:W-:Y:S01]  /*1d4d0*/  IADD3 R41, P3, R76, 0x7000, RZ ;  /* 0x000070004c297810 */ /* 0x000fe20007f7e0ff */
[----:B------:R-:W2:Y:S01]  /*1d4e0*/  SHFL.IDX PT, R55, R11, 0x1, 0x1c1f ;  /* 0x003c1f000b377f89 */ /* 0x000ea200000e0000 */
[----:B------:R-:W-:Y:S01]  /*1d4f0*/  LOP3.LUT R28, R28, R29, RZ, 0x3c, !PT ;  /* 0x0000001d1c1c7212 */ /* 0x000fe200078e3cff */
[--C-:B------:R-:W-:Y:S01]  /*1d500*/  IMAD.X R29, RZ, RZ, R77.reuse, P0 ;  /* 0x000000ffff1d7224 */ /* 0x100fe200000e064d */
[----:B------:R-:W-:Y:S02]  /*1d510*/  SHF.R.U64 R36, R36, 0x3, RZ ;  /* 0x0000000324247819 */ /* 0x000fe400000012ff */
[----:B------:R-:W-:Y:S02]  /*1d520*/  LOP3.LUT R40, R41, 0x380, RZ, 0xc0, !PT ;  /* 0x0000038029287812 */ /* 0x000fe400078ec0ff */
[----:B------:R-:W-:Y:S02]  /*1d530*/  IADD3 R49, P0, R76, 0x9000, RZ ;  /* 0x000090004c317810 */ /* 0x000fe40007f1e0ff */
[----:B------:R-:W-:Y:S01]  /*1d540*/  LOP3.LUT R36, R36, R37, RZ, 0x3c, !PT ;  /* 0x0000002524247212 */ /* 0x000fe200078e3cff */
[----:B------:R-:W-:Y:S01]  /*1d550*/  IMAD.X R37, RZ, RZ, R77, P1 ;  /* 0x000000ffff257224 */ /* 0x000fe200008e064d */
[----:B------:R-:W-:-:S02]  /*1d560*/  SHF.R.U64 R40, R40, 0x3, RZ ;  /* 0x0000000328287819 */ /* 0x000fc400000012ff */
[----:B------:R-:W-:Y:S02]  /*1d570*/  LOP3.LUT R48, R49, 0x380, RZ, 0xc0, !PT ;  /* 0x0000038031307812 */ /* 0x000fe400078ec0ff */
[----:B------:R-:W-:Y:S02]  /*1d580*/  IADD3 R57, P1, R76, 0xb000, RZ ;  /* 0x0000b0004c397810 */ /* 0x000fe40007f3e0ff */
[----:B------:R-:W-:Y:S02]  /*1d590*/  LOP3.LUT R40, R40, R41, RZ, 0x3c, !PT ;  /* 0x0000002928287212 */ /* 0x000fe400078e3cff */
[----:B------:R-:W-:Y:S02]  /*1d5a0*/  SHF.R.U64 R48, R48, 0x3, RZ ;  /* 0x0000000330307819 */ /* 0x000fe400000012ff */
[----:B------:R-:W-:Y:S02]  /*1d5b0*/  IADD3.X R41, RZ, R77, RZ, P3, !PT ;  /* 0x0000004dff297210 */ /* 0x000fe40001ffe4ff */
[----:B------:R-:W-:-:S02]  /*1d5c0*/  LOP3.LUT R56, R57, 0x380, RZ, 0xc0, !PT ;  /* 0x0000038039387812 */ /* 0x000fc400078ec0ff */
[----:B------:R-:W-:Y:S02]  /*1d5d0*/  IADD3 R61, P3, R76, 0xc000, RZ ;  /* 0x0000c0004c3d7810 */ /* 0x000fe40007f7e0ff */
[----:B------:R-:W-:Y:S02]  /*1d5e0*/  LOP3.LUT R48, R48, R49, RZ, 0x3c, !PT ;  /* 0x0000003130307212 */ /* 0x000fe400078e3cff */
[----:B------:R-:W-:Y:S02]  /*1d5f0*/  SHF.R.U64 R56, R56, 0x3, RZ ;  /* 0x0000000338387819 */ /* 0x000fe400000012ff */
[----:B------:R-:W-:Y:S02]  /*1d600*/  LOP3.LUT R60, R61, 0x380, RZ, 0xc0, !PT ;  /* 0x000003803d3c7812 */ /* 0x000fe400078ec0ff */
[----:B------:R-:W-:Y:S02]  /*1d610*/  IADD3.X R49, RZ, R77, RZ, P0, !PT ;  /* 0x0000004dff317210 */ /* 0x000fe400007fe4ff */
[----:B------:R-:W-:-:S02]  /*1d620*/  LOP3.LUT P0, RZ, R14, 0x3, RZ, 0xc0, !PT ;  /* 0x000000030eff7812 */ /* 0x000fc4000780c0ff */
[----:B------:R-:W-:Y:S01]  /*1d630*/  LOP3.LUT R56, R56, R57, RZ, 0x3c, !PT ;  /* 0x0000003938387212 */ /* 0x000fe200078e3cff */
[--C-:B------:R-:W-:Y:S01]  /*1d640*/  IMAD.X R57, RZ, RZ, R77.reuse, P1 ;  /* 0x000000ffff397224 */ /* 0x100fe200008e064d */
[----:B------:R-:W-:Y:S02]  /*1d650*/  SHF.R.U64 R60, R60, 0x3, RZ ;  /* 0x000000033c3c7819 */ /* 0x000fe400000012ff */
[C---:B------:R-:W-:Y:S02]  /*1d660*/  ISETP.GE.OR P1, PT, R4.reuse, R81, P0 ;  /* 0x000000510400720c */ /* 0x040fe40000726670 */
[----:B------:R-:W-:Y:S02]  /*1d670*/  IADD3 R4, R4, 0x8, RZ ;  /* 0x0000000804047810 */ /* 0x000fe40007ffe0ff */
[----:B------:R-:W-:Y:S01]  /*1d680*/  LOP3.LUT R60, R60, R61, RZ, 0x3c, !PT ;  /* 0x0000003d3c3c7212 */ /* 0x000fe200078e3cff */
[----:B------:R-:W-:Y:S01]  /*1d690*/  IMAD.X R61, RZ, RZ, R77, P3 ;  /* 0x000000ffff3d7224 */ /* 0x000fe200018e064d */
[----:B------:R-:W-:-:S02]  /*1d6a0*/  LOP3.LUT R8, R8, R7, RZ, 0x3c, !PT ;  /* 0x0000000708087212 */ /* 0x000fc400078e3cff */
[----:B------:R-:W-:Y:S02]  /*1d6b0*/  IADD3 R5, P3, R76, 0xf000, RZ ;  /* 0x0000f0004c057810 */ /* 0x000fe40007f7e0ff */
[----:B------:R-:W-:Y:S02]  /*1d6c0*/  ISETP.GE.OR P0, PT, R4, R81, P0 ;  /* 0x000000510400720c */ /* 0x000fe40000706670 */
[----:B------:R-:W-:Y:S01]  /*1d6d0*/  LOP3.LUT R7, R76, 0x380, RZ, 0xc0, !PT ;  /* 0x000003804c077812 */ /* 0x000fe200078ec0ff */
[----:B0-----:R0:W-:Y:S01]  /*1d6e0*/  @!P1 ST.E desc[UR42][R50.64], R0 ;  /* 0x0000000032009985 */ /* 0x0011e2000c10192a */
[----:B------:R-:W-:Y:S02]  /*1d6f0*/  SHF.R.S32.HI R86, RZ, 0x1f, R88 ;  /* 0x0000001fff567819 */ /* 0x000fe40000011458 */
[----:B------:R-:W-:Y:S02]  /*1d700*/  LOP3.LUT R4, R5, 0x380, RZ, 0xc0, !PT ;  /* 0x0000038005047812 */ /* 0x000fe400078ec0ff */
[----:B------:R-:W-:-:S02]  /*1d710*/  SHF.R.U64 R7, R7, 0x3, RZ ;  /* 0x0000000307077819 */ /* 0x000fc400000012ff */
[----:B------:R-:W-:Y:S02]  /*1d720*/  LEA.HI R86, R86, R88, RZ, 0x3 ;  /* 0x0000005856567211 */ /* 0x000fe400078f18ff */
[----:B------:R-:W-:Y:S01]  /*1d730*/  SHF.R.U64 R4, R4, 0x3, RZ ;  /* 0x0000000304047819 */ /* 0x000fe200000012ff */
[----:B--2---:R2:W-:Y:S01]  /*1d740*/  @!P0 ST.E desc[UR42][R54.64], R2 ;  /* 0x0000000236008985 */ /* 0x0045e2000c10192a */
[----:B------:R-:W-:Y:S02]  /*1d750*/  LOP3.LUT R76, R7, R76, RZ, 0x3c, !PT ;  /* 0x0000004c074c7212 */ /* 0x000fe400078e3cff */
[----:B------:R-:W-:Y:S01]  /*1d760*/  LOP3.LUT R86, R86, 0xfffffff8, RZ, 0xc0, !PT ;  /* 0xfffffff856567812 */ /* 0x000fe200078ec0ff */
[----:B------:R-:W5:Y:S01]  /*1d770*/  LD.E.128 R8, desc[UR42][R8.64] ;  /* 0x0000002a08087980 */ /* 0x000f62000c101d00 */
[----:B------:R-:W-:Y:S02]  /*1d780*/  LOP3.LUT R72, R4, R5, RZ, 0x3c, !PT ;  /* 0x0000000504487212 */ /* 0x000fe400078e3cff */
[----:B------:R-:W-:Y:S01]  /*1d790*/  IADD3.X R73, RZ, R77, RZ, P3, !PT ;  /* 0x0000004dff497210 */ /* 0x000fe20001ffe4ff */
[----:B------:R4:W5:Y:S01]  /*1d7a0*/  LD.E.128 R4, desc[UR42][R76.64] ;  /* 0x0000002a4c047980 */ /* 0x000962000c101d00 */
[----:B------:R-:W-:-:S03]  /*1d7b0*/  IMAD.IADD R86, R88, 0x1, -R86 ;  /* 0x0000000158567824 */ /* 0x000fc600078e0a56 */
[----:B------:R-:W5:Y:S01]  /*1d7c0*/  LD.E.128 R12, desc[UR42][R12.64] ;  /* 0x0000002a0c0c7980 */ /* 0x000f62000c101d00 */
[----:B0-----:R-:W-:-:S03]  /*1d7d0*/  IMAD R0, R86, 0x20, R23 ;  /* 0x0000002056007824 */ /* 0x001fc600078e0217 */
[----:B------:R-:W5:Y:S01]  /*1d7e0*/  LD.E.128 R24, desc[UR42][R24.64] ;  /* 0x0000002a18187980 */ /* 0x000f62000c101d00 */
[----:B----4-:R-:W-:-:S03]  /*1d7f0*/  IMAD R77, R79, UR4, RZ ;  /* 0x000000044f4d7c24 */ /* 0x010fc6000f8e02ff */
[----:B------:R-:W5:Y:S01]  /*1d800*/  LD.E.128 R28, desc[UR42][R28.64] ;  /* 0x0000002a1c1c7980 */ /* 0x000f62000c101d00 */
[C---:B------:R-:W-:Y:S02]  /*1d810*/  IMAD R79, R78.reuse, UR5, R77 ;  /* 0x000000054e4f7c24 */ /* 0x040fe4000f8e024d */
[----:B------:R-:W-:Y:S01]  /*1d820*/  IMAD.WIDE.U32 R76, R78, UR4, RZ ;  /* 0x000000044e4c7c25 */ /* 0x000fe2000f8e00ff */
[----:B------:R-:W-:Y:S01]  /*1d830*/  ULDC.64 UR4, c[0x0][0xae8] ;  /* 0x0002ba0000047ab9 */ /* 0x000fe20000000a00 */
[----:B------:R-:W-:Y:S01]  /*1d840*/  LEA R78, R82, R0, 0x7 ;  /* 0x00000000524e7211 */ /* 0x000fe200078e38ff */
[----:B------:R-:W5:Y:S01]  /*1d850*/  LD.E.128 R32, desc[UR42][R32.64] ;  /* 0x0000002a20207980 */ /* 0x000f62000c101d00 */
[----:B------:R-:W-:Y:S02]  /*1d860*/  IMAD.IADD R77, R77, 0x1, R79 ;  /* 0x000000014d4d7824 */ /* 0x000fe400078e024f */
[----:B------:R-:W-:Y:S01]  /*1d870*/  IMAD R80, R80, UR4, RZ ;  /* 0x0000000450507c24 */ /* 0x000fe2000f8e02ff */
[----:B------:R-:W5:Y:S01]  /*1d880*/  LD.E.128 R36, desc[UR42][R36.64] ;  /* 0x0000002a24247980 */ /* 0x000f62000c101d00 */
[----:B------:R-:W-:-:S03]  /*1d890*/  IMAD.WIDE.U32 R76, R84, UR4, R76 ;  /* 0x00000004544c7c25 */ /* 0x000fc6000f8e004c */
[----:B------:R-:W5:Y:S01]  /*1d8a0*/  LD.E.128 R40, desc[UR42][R40.64] ;  /* 0x0000002a28287980 */ /* 0x000f62000c101d00 */
[----:B------:R-:W-:Y:S01]  /*1d8b0*/  IMAD R79, R84, UR5, R80 ;  /* 0x00000005544f7c24 */ /* 0x000fe2000f8e0250 */
[----:B------:R-:W-:Y:S01]  /*1d8c0*/  ULDC.64 UR4, c[0x0][0xaf0] ;  /* 0x0002bc0000047ab9 */ /* 0x000fe20000000a00 */
[----:B-1----:R-:W-:Y:S01]  /*1d8d0*/  @P2 IMAD.HI.U32 R0, R78, R83, RZ ;  /* 0x000000534e002227 */ /* 0x002fe200078e00ff */
[----:B------:R-:W5:Y:S03]  /*1d8e0*/  LD.E.128 R44, desc[UR42][R44.64] ;  /* 0x0000002a2c2c7980 */ /* 0x000f66000c101d00 */
[----:B------:R-:W-:Y:S01]  /*1d8f0*/  IMAD.IADD R77, R77, 0x1, R79 ;  /* 0x000000014d4d7824 */ /* 0x000fe200078e024f */
[----:B------:R-:W5:Y:S01]  /*1d900*/  LD.E.128 R48, desc[UR42][R48.64] ;  /* 0x0000002a30307980 */ /* 0x000f62000c101d00 */
[----:B------:R-:W-:Y:S01]  /*1d910*/  IMAD.MOV.U32 R79, RZ, RZ, R78 ;  /* 0x000000ffff4f7224 */ /* 0x000fe200078e004e */
[----:B---3--:R-:W-:Y:S01]  /*1d920*/  @P2 SHF.R.U32.HI R79, RZ, R85, R0 ;  /* 0x00000055ff4f2219 */ /* 0x008fe20000011600 */
[----:B------:R-:W-:Y:S01]  /*1d930*/  IMAD R20, R20, UR4, RZ ;  /* 0x0000000414147c24 */ /* 0x000fe2000f8e02ff */
[----:B--2---:R-:W5:Y:S02]  /*1d940*/  LD.E.128 R52, desc[UR42][R52.64] ;  /* 0x0000002a34347980 */ /* 0x004f64000c101d00 */
[----:B------:R-:W-:Y:S01]  /*1d950*/  SHF.R.S32.HI R0, RZ, 0x1f, R79 ;  /* 0x0000001fff007819 */ /* 0x000fe2000001144f */
[C---:B------:R-:W-:Y:S01]  /*1d960*/  IMAD R83, R21.reuse, UR5, R20 ;  /* 0x0000000515537c24 */ /* 0x040fe2000f8e0214 */
[----:B------:R-:W5:Y:S01]  /*1d970*/  LD.E.128 R56, desc[UR42][R56.64] ;  /* 0x0000002a38387980 */ /* 0x000f62000c101d00 */
[----:B------:R-:W-:Y:S01]  /*1d980*/  IMAD.WIDE.U32 R20, R21, UR4, R76 ;  /* 0x0000000415147c25 */ /* 0x000fe2000f8e004c */
[----:B------:R-:W-:-:S02]  /*1d990*/  ULDC.64 UR4, c[0x0][0xae0] ;  /* 0x0002b80000047ab9 */ /* 0x000fc40000000a00 */
[----:B------:R-:W5:Y:S01]  /*1d9a0*/  LD.E.128 R60, desc[UR42][R60.64] ;  /* 0x0000002a3c3c7980 */ /* 0x000f62000c101d00 */
[----:B------:R-:W-:Y:S01]  /*1d9b0*/  IMAD.MOV R2, RZ, RZ, -R79 ;  /* 0x000000ffff027224 */ /* 0x000fe200078e0a4f */
[----:B------:R-:W-:Y:S01]  /*1d9c0*/  IADD3 R21, R21, R83, RZ ;  /* 0x0000005315157210 */ /* 0x000fe20007ffe0ff */
[----:B------:R-:W-:Y:S01]  /*1d9d0*/  IMAD R0, R0, UR4, RZ ;  /* 0x0000000400007c24 */ /* 0x000fe2000f8e02ff */
[----:B------:R-:W5:Y:S01]  /*1d9e0*/  LD.E.128 R64, desc[UR42][R64.64] ;  /* 0x0000002a40407980 */ /* 0x000f62000c101d00 */
[----:B------:R-:W-:Y:S02]  /*1d9f0*/  IMAD R77, R3, R2, R78 ;  /* 0x00000002034d7224 */ /* 0x000fe400078e024e */
[C---:B------:R-:W-:Y:S01]  /*1da00*/  IMAD R83, R79.reuse, UR5, R0 ;  /* 0x000000054f537c24 */ /* 0x040fe2000f8e0200 */
[----:B------:R-:W5:Y:S01]  /*1da10*/  LD.E.128 R68, desc[UR42][R68.64] ;  /* 0x0000002a44447980 */ /* 0x000f62000c101d00 */
[----:B------:R-:W-:Y:S01]  /*1da20*/  IMAD.WIDE.U32 R2, R79, UR4, R20 ;  /* 0x000000044f027c25 */ /* 0x000fe2000f8e0014 */
[----:B------:R-:W-:Y:S01]  /*1da30*/  SHF.R.S32.HI R0, RZ, 0x1f, R77 ;  /* 0x0000001fff007819 */ /* 0x000fe2000001144d */
[----:B------:R-:W-:Y:S01]  /*1da40*/  ULDC.64 UR4, c[0x0][0xad8] ;  /* 0x0002b60000047ab9 */ /* 0x000fe20000000a00 */
[----:B------:R-:W5:Y:S01]  /*1da50*/  LD.E.128 R72, desc[UR42][R72.64] ;  /* 0x0000002a48487980 */ /* 0x000f62000c101d00 */
[----:B------:R-:W-:-:S02]  /*1da60*/  IMAD.IADD R3, R3, 0x1, R83 ;  /* 0x0000000103037824 */ /* 0x000fc400078e0253 */
[----:B------:R-:W-:Y:S01]  /*1da70*/  IMAD R0, R0, UR4, RZ ;  /* 0x0000000400007c24 */ /* 0x000fe2000f8e02ff */
[----:B------:R-:W-:Y:S01]  /*1da80*/  @!PT LDS RZ, [RZ] ;  /* 0x00000000fffff984 */ /* 0x000fe20000000800 */
[----:B------:R-:W-:Y:S01]  /*1da90*/  @!PT LDS RZ, [RZ] ;  /* 0x00000000fffff984 */ /* 0x000fe20000000800 */
[----:B------:R-:W-:Y:S01]  /*1daa0*/  @!PT LDS RZ, [RZ] ;  /* 0x00000000fffff984 */ /* 0x000fe20000000800 */
[----:B------:R-:W-:Y:S01]  /*1dab0*/  @!PT LDS RZ, [RZ] ;  /* 0x00000000fffff984 */ /* 0x000fe20000000800 */
[----:B------:R0:W-:Y:S06]  /*1dac0*/  MEMBAR.ALL.CTA ;  /* 0x0000000000007992 */ /* 0x0001ec0000008000 */
[----:B0-----:R-:W0:Y:S01]  /*1dad0*/  FENCE.VIEW.ASYNC.S ;  /* 0x00000000000073c6 */ /* 0x001e220000000000 */
[----:B------:R-:W-:-:S04]  /*1dae0*/  IMAD.WIDE.U32 R2, R77, UR4, R2 ;  /* 0x000000044d027c25 */ /* 0x000fc8000f8e0002 */
[----:B------:R-:W-:Y:S01]  /*1daf0*/  IMAD R21, R77, UR5, R0 ;  /* 0x000000054d157c24 */ /* 0x000fe2000f8e0200 */
[----:B------:R-:W-:Y:S01]  /*1db00*/  ULDC.64 UR4, c[0x0][0xa80] ;  /* 0x0002a00000047ab9 */ /* 0x000fe20000000a00 */
[----:B------:R-:W-:Y:S01]  /*1db10*/  IMAD R84, R82, 0x80, R23 ;  /* 0x0000008052547824 */ /* 0x000fe200078e0217 */
[----:B------:R-:W-:Y:S01]  /*1db20*/  LEA R80, P2, R2, UR4, 0x1 ;  /* 0x0000000402507c11 */ /* 0x000fe2000f8408ff */
[----:B------:R-:W-:Y:S02]  /*1db30*/  IMAD.IADD R3, R3, 0x1, R21 ;  /* 0x0000000103037824 */ /* 0x000fe400078e0215 */
[----:B------:R-:W-:-:S03]  /*1db40*/  VIADD R0, R22, 0x38820 ;  /* 0x0003882016007836 */ /* 0x000fc60000000000 */
[----:B------:R-:W-:Y:S02]  /*1db50*/  LEA.HI.X R82, R2, UR5, R3, 0x1, P2 ;  /* 0x0000000502527c11 */ /* 0x000fe400090f0c03 */
[CC--:B------:R-:W-:Y:S02]  /*1db60*/  ISETP.GE.AND P2, PT, R84.reuse, R81.reuse, PT ;  /* 0x000000515400720c */ /* 0x0c0fe40003f46270 */
[----:B------:R-:W-:Y:S01]  /*1db70*/  PRMT R0, RZ, 0x654, R0 ;  /* 0x00000654ff007816 */ /* 0x000fe20000000000 */
[C---:B------:R-:W-:Y:S01]  /*1db80*/  VIADD R76, R84.reuse, 0x40 ;  /* 0x00000040544c7836 */ /* 0x040fe20000000000 */
[----:B------:R-:W-:Y:S01]  /*1db90*/  IADD3 R20, R84, 0x20, RZ ;  /* 0x0000002054147810 */ /* 0x000fe20007ffe0ff */
[----:B------:R-:W-:Y:S01]  /*1dba0*/  VIADD R85, R18, 0xc0 ;  /* 0x000000c012557836 */ /* 0x000fe20000000000 */
[----:B0-----:R0:W1:Y:S01]  /*1dbb0*/  SHFL.IDX PT, R78, R80, RZ, 0x181f ;  /* 0x00181fff504e7589 */ /* 0x00106200000e0000 */
[----:B------:R2:W-:Y:S01]  /*1dbc0*/  SYNCS.ARRIVE.TRANS64.RED.A1T0 RZ, [R0+URZ], RZ ;  /* 0x000000ff00ff79a7 */ /* 0x0005e2000810043f */
[----:B------:R-:W-:-:S02]  /*1dbd0*/  ISETP.GE.AND P1, PT, R20, R81, PT ;  /* 0x000000511400720c */ /* 0x000fc40003f26270 */
[----:B------:R-:W-:Y:S02]  /*1dbe0*/  ISETP.GE.AND P0, PT, R76, R81, PT ;  /* 0x000000514c00720c */ /* 0x000fe40003f06270 */
[----:B------:R-:W-:Y:S01]  /*1dbf0*/  SHF.R.S32.HI R83, RZ, 0x1f, R233 ;  /* 0x0000001fff537819 */ /* 0x000fe200000114e9 */
[----:B--2---:R0:W2:Y:S01]  /*1dc00*/  SHFL.IDX PT, R0, R82, RZ, 0x181f ;  /* 0x00181fff52007589 */ /* 0x0040a200000e0000 */
[----:B------:R-:W-:Y:S02]  /*1dc10*/  SHF.R.S32.HI R86, RZ, 0x1f, R85 ;  /* 0x0000001fff567819 */ /* 0x000fe40000011455 */
[----:B------:R-:W-:Y:S01]  /*1dc20*/  SHF.R.S32.HI R88, RZ, 0x1f, R89 ;  /* 0x0000001fff587819 */ /* 0x000fe20000011459 */
[----:B------:R-:W-:Y:S06]  /*1dc30*/  @P2 BRA `(.L_x_505) ;  /* 0x0000000000442947 */ /* 0x000fec0003800000 */
[----:B------:R-:W-:Y:S02]  /*1dc40*/  ULDC UR4, c[0x0][0xac8] ;  /* 0x0002b20000047ab9 */ /* 0x000fe40000000800 */
[----:B------:R-:W-:Y:S02]  /*1dc50*/  ISETP.GE.AND P2, PT, R18, UR4, PT ;  /* 0x0000000412007c0c */ /* 0x000fe4000bf46270 */
[----:B------:R-:W-:Y:S02]  /*1dc60*/  ISETP.GE.AND P3, PT, R233, UR4, PT ;  /* 0x00000004e9007c0c */ /* 0x000fe4000bf66270 */
[----:B------:R-:W-:-:S09]  /*1dc70*/  ISETP.GE.AND P4, PT, R89, UR4, PT ;  /* 0x0000000459007c0c */ /* 0x000fd2000bf86270 */
[----:B-1----:R-:W-:-:S04]  /*1dc80*/  @!P2 LEA R2, P5, R18, R78, 0x1 ;  /* 0x0000004e1202a211 */ /* 0x002fc800078a08ff */
[----:B--2---:R-:W-:Y:S02]  /*1dc90*/  @!P2 LEA.HI.X R3, R18, R0, R87, 0x1, P5 ;  /* 0x000000001203a211 */ /* 0x004fe400028f0c57 */
[----:B------:R-:W-:-:S03]  /*1dca0*/  ISETP.GE.AND P5, PT, R85, UR4, PT ;  /* 0x0000000455007c0c */ /* 0x000fc6000bfa6270 */
[----:B-----5:R3:W-:Y:S01]  /*1dcb0*/  @!P2 ST.E.128 desc[UR42][R2.64], R4 ;  /* 0x000000040200a985 */ /* 0x0207e2000c101d2a */
[----:B------:R-:W-:-:S04]  /*1dcc0*/  @!P3 LEA R20, P2, R233, R78, 0x1 ;  /* 0x0000004ee914b211 */ /* 0x000fc800078408ff */
        /* <DEDUP_REMOVED lines=8> */
.L_x_505:
[----:B------:R-:W-:Y:S05]  /*1dd50*/  BSYNC B1 ;  /* 0x0000000000017941 */ /* 0x000fea0003800000 */
.L_x_504:
[----:B--2---:R2:W4:Y:S01]  /*1dd60*/  SHFL.IDX PT, R0, R82, 0x1, 0x181f ;  /* 0x00381f0052007f89 */ /* 0x00452200000e0000 */
[----:B------:R-:W-:Y:S03]  /*1dd70*/  BSSY B1, `(.L_x_506) ;  /* 0x0000014000017945 */ /* 0x000fe60003800000 */
[----:B---3--:R2:W3:Y:S01]  /*1dd80*/  SHFL.IDX PT, R20, R80, 0x1, 0x181f ;  /* 0x00381f0050147f89 */ /* 0x0084e200000e0000 */
[----:B------:R-:W-:Y:S05]  /*1dd90*/  @P1 BRA `(.L_x_507) ;  /* 0x0000000000441947 */ /* 0x000fea0003800000 */
[----:B------:R-:W-:Y:S02]  /*1dda0*/  ULDC UR4, c[0x0][0xac8] ;  /* 0x0002b20000047ab9 */ /* 0x000fe40000000800 */
[----:B------:R-:W-:Y:S02]  /*1ddb0*/  ISETP.GE.AND P4, PT, R18, UR4, PT ;  /* 0x0000000412007c0c */ /* 0x000fe4000bf86270 */
[----:B------:R-:W-:Y:S02]  /*1ddc0*/  ISETP.GE.AND P3, PT, R233, UR4, PT ;  /* 0x00000004e9007c0c */ /* 0x000fe4000bf66270 */
[----:B------:R-:W-:Y:S02]  /*1ddd0*/  ISETP.GE.AND P2, PT, R89, UR4, PT ;  /* 0x0000000459007c0c */ /* 0x000fe4000bf46270 */
[----:B------:R-:W-:-:S07]  /*1dde0*/  ISETP.GE.AND P1, PT, R85, UR4, PT ;  /* 0x0000000455007c0c */ /* 0x000fce000bf26270 */
[----:B---3--:R-:W-:-:S04]  /*1ddf0*/  @!P4 LEA R2, P5, R18, R20, 0x1 ;  /* 0x000000141202c211 */ /* 0x008fc800078a08ff */
[----:B----4-:R-:W-:Y:S02]  /*1de00*/  @!P4 LEA.HI.X R3, R18, R0, R87, 0x1, P5 ;  /* 0x000000001203c211 */ /* 0x010fe400028f0c57 */
[----:B-----5:R-:W-:-:S03]  /*1de10*/  @!P3 LEA R4, P5, R233, R20, 0x1 ;  /* 0x00000014e904b211 */ /* 0x020fc600078a08ff */
[----:B------:R3:W-:Y:S01]  /*1de20*/  @!P4 ST.E.128 desc[UR42][R2.64], R8 ;  /* 0x000000080200c985 */ /* 0x0007e2000c101d2a */
        /* <DEDUP_REMOVED lines=8> */
.L_x_507:
[----:B------:R-:W-:Y:S05]  /*1deb0*/  BSYNC B1 ;  /* 0x0000000000017941 */ /* 0x000fea0003800000 */
.L_x_506:
[----:B----4-:R4:W0:Y:S01]  /*1dec0*/  SHFL.IDX PT, R0, R82, 0x2, 0x181f ;  /* 0x00581f0052007f89 */ /* 0x01082200000e0000 */
[----:B------:R-:W-:Y:S03]  /*1ded0*/  BSSY B1, `(.L_x_508) ;  /* 0x0000014000017945 */ /* 0x000fe60003800000 */
[----:B---3-5:R4:W3:Y:S01]  /*1dee0*/  SHFL.IDX PT, R8, R80, 0x2, 0x181f ;  /* 0x00581f0050087f89 */ /* 0x0288e200000e0000 */
[----:B------:R-:W-:Y:S05]  /*1def0*/  @P0 BRA `(.L_x_509) ;  /* 0x0000000000440947 */ /* 0x000fea0003800000 */
[----:B------:R-:W-:Y:S02]  /*1df00*/  ULDC UR4, c[0x0][0xac8] ;  /* 0x0002b20000047ab9 */ /* 0x000fe40000000800 */
[----:B------:R-:W-:Y:S02]  /*1df10*/  ISETP.GE.AND P3, PT, R18, UR4, PT ;  /* 0x0000000412007c0c */ /* 0x000fe4000bf66270 */
[----:B------:R-:W-:Y:S02]  /*1df20*/  ISETP.GE.AND P2, PT, R233, UR4, PT ;  /* 0x00000004e9007c0c */ /* 0x000fe4000bf46270 */
[----:B------:R-:W-:Y:S02]  /*1df30*/  ISETP.GE.AND P1, PT, R89, UR4, PT ;  /* 0x0000000459007c0c */ /* 0x000fe4000bf26270 */
[----:B------:R-:W-:-:S07]  /*1df40*/  ISETP.GE.AND P0, PT, R85, UR4, PT ;  /* 0x0000000455007c0c */ /* 0x000fce000bf06270 */
[CC--:B---3--:R-:W-:Y:S02]  /*1df50*/  @!P3 LEA R2, P5, R18.reuse, R8.reuse, 0x1 ;  /* 0x000000081202b211 */ /* 0x0c8fe400078a08ff */
[----:B------:R-:W-:Y:S02]  /*1df60*/  @!P2 LEA R4, P4, R233, R8, 0x1 ;  /* 0x00000008e904a211 */ /* 0x000fe400078808ff */
[----:B0-----:R-:W-:Y:S02]  /*1df70*/  @!P3 LEA.HI.X R3, R18, R0, R87, 0x1, P5 ;  /* 0x000000001203b211 */ /* 0x001fe400028f0c57 */
        /* <DEDUP_REMOVED lines=9> */
.L_x_509:
[----:B------:R-:W-:Y:S05]  /*1e010*/  BSYNC B1 ;  /* 0x0000000000017941 */ /* 0x000fea0003800000 */
.L_x_508:
[----:B0-----:R-:W-:Y:S01]  /*1e020*/  VIADD R0, R84, 0x60 ;  /* 0x0000006054007836 */ /* 0x001fe20000000000 */
[----:B--2-4-:R-:W0:Y:S04]  /*1e030*/  SHFL.IDX PT, R82, R82, 0x3, 0x181f ;  /* 0x00781f0052527f89 */ /* 0x014e2800000e0000 */
[----:B------:R-:W-:Y:S01]  /*1e040*/  ISETP.GE.AND P0, PT, R0, R81, PT ;  /* 0x000000510000720c */ /* 0x000fe20003f06270 */
[----:B------:R-:W2:-:S12]  /*1e050*/  SHFL.IDX PT, R80, R80, 0x3, 0x181f ;  /* 0x00781f0050507f89 */ /* 0x000e9800000e0000 */
[----:B------:R-:W-:Y:S05]  /*1e060*/  @P0 BRA `(.L_x_510) ;  /* 0x0000000c00e00947 */ /* 0x000fea0003800000 */
[----:B------:R-:W-:Y:S02]  /*1e070*/  ULDC UR4, c[0x0][0xac8] ;  /* 0x0002b20000047ab9 */ /* 0x000fe40000000800 */
[----:B------:R-:W-:Y:S02]  /*1e080*/  ISETP.GE.AND P3, PT, R18, UR4, PT ;  /* 0x0000000412007c0c */ /* 0x000fe4000bf66270 */
[----:B------:R-:W-:Y:S02]  /*1e090*/  ISETP.GE.AND P4, PT, R233, UR4, PT ;  /* 0x00000004e9007c0c */ /* 0x000fe4000bf86270 */
[----:B------:R-:W-:-:S09]  /*1e0a0*/  ISETP.GE.AND P5, PT, R89, UR4, PT ;  /* 0x0000000459007c0c */ /* 0x000fd2000bfa6270 */
[CC--:B--2---:R-:W-:Y:S02]  /*1e0b0*/  @!P3 LEA R2, P0, R18.reuse, R80.reuse, 0x1 ;  /* 0x000000501202b211 */ /* 0x0c4fe400078008ff */
[-C--:B------:R-:W-:Y:S02]  /*1e0c0*/  @!P4 LEA R4, P1, R233, R80.reuse, 0x1 ;  /* 0x00000050e904c211 */ /* 0x080fe400078208ff */
[----:B------:R-:W-:Y:S02]  /*1e0d0*/  @!P5 LEA R6, P2, R89, R80, 0x1 ;  /* 0x000000505906d211 */ /* 0x000fe400078408ff */
[-C--:B0-----:R-:W-:Y:S02]  /*1e0e0*/  @!P3 LEA.HI.X R3, R18, R82.reuse, R87, 0x1, P0 ;  /* 0x000000521203b211 */ /* 0x081fe400000f0c57 */
[-C--:B------:R-:W-:Y:S02]  /*1e0f0*/  @!P4 LEA.HI.X R5, R233, R82.reuse, R83, 0x1, P1 ;  /* 0x00000052e905c211 */ /* 0x080fe400008f0c53 */
[----:B------:R-:W-:Y:S01]  /*1e100*/  @!P5 LEA.HI.X R7, R89, R82, R88, 0x1, P2 ;  /* 0x000000525907d211 */ /* 0x000fe200010f0c58 */
[----:B------:R4:W-:Y:S01]  /*1e110*/  @!P3 ST.E.128 desc[UR42][R2.64], R24 ;  /* 0x000000180200b985 */ /* 0x0009e2000c101d2a */
[----:B------:R-:W-:-:S03]  /*1e120*/  ISETP.GE.AND P0, PT, R85, UR4, PT ;  /* 0x0000000455007c0c */ /* 0x000fc6000bf06270 */
[----:B------:R4:W-:Y:S04]  /*1e130*/  @!P4 ST.E.128 desc[UR42][R4.64], R40 ;  /* 0x000000280400c985 */ /* 0x0009e8000c101d2a */
[----:B------:R4:W-:Y:S06]  /*1e140*/  @!P5 ST.E.128 desc[UR42][R6.64], R56 ;  /* 0x000000380600d985 */ /* 0x0009ec000c101d2a */
[----:B------:R-:W-:Y:S05]  /*1e150*/  @P0 BRA `(.L_x_510) ;  /* 0x0000000c00a40947 */ /* 0x000fea0003800000 */
[----:B----4-:R-:W-:-:S04]  /*1e160*/  LEA R2, P0, R85, R80, 0x1 ;  /* 0x0000005055027211 */ /* 0x010fc800078008ff */
[----:B------:R-:W-:-:S05]  /*1e170*/  LEA.HI.X R3, R85, R82, R86, 0x1, P0 ;  /* 0x0000005255037211 */ /* 0x000fca00000f0c56 */
[----:B------:R0:W-:Y:S01]  /*1e180*/  ST.E.128 desc[UR42][R2.64], R72 ;  /* 0x0000004802007985 */ /* 0x0001e2000c101d2a */
[----:B------:R-:W-:Y:S05]  /*1e190*/  BRA `(.L_x_510) ;  /* 0x0000000c00947947 */ /* 0x000fea0003800000 */
.L_x_501:
[----:B------:R-:W2:Y:S01]  /*1e1a0*/  LDL R9, [R1+0x20] ;  /* 0x0000200001097983 */ /* 0x000ea20000100800 */
[----:B------:R-:W-:-:S03]  /*1e1b0*/  ULDC.64 UR4, c[0x0][0xc00] ;  /* 0x0003000000047ab9 */ /* 0x000fc60000000a00 */
[----:B------:R-:W3:Y:S01]  /*1e1c0*/  LDL R8, [R1+0x44] ;  /* 0x0000440001087983 */ /* 0x000ee20000100800 */
[----:B------:R-:W-:Y:S01]  /*1e1d0*/  ISETP.NE.U32.AND P0, PT, RZ, UR4, PT ;  /* 0x00000004ff007c0c */ /* 0x000fe2000bf05070 */
[----:B------:R-:W-:Y:S01]  /*1e1e0*/  IMAD.MOV.U32 R0, RZ, RZ, RZ ;  /* 0x000000ffff007224 */ /* 0x000fe200078e00ff */
[----:B------:R-:W1:Y:S02]  /*1e1f0*/  LDC R25, c[0x0][0xbe8] ;  /* 0x0002fa00ff197b82 */ /* 0x000e640000000800 */
[----:B------:R-:W-:Y:S01]  /*1e200*/  ISETP.NE.AND.EX P0, PT, RZ, UR5, PT, P0 ;  /* 0x00000005ff007c0c */ /* 0x000fe2000bf05300 */
[C---:B--2---:R-:W-:Y:S01]  /*1e210*/  IMAD.SHL.U32 R4, R9.reuse, 0x4, RZ ;  /* 0x0000000409047824 */ /* 0x044fe200078e00ff */
[----:B---3--:R-:W-:-:S04]  /*1e220*/  SHF.L.U64.HI R5, R9, 0x2, R8 ;  /* 0x0000000209057819 */ /* 0x008fc80000010208 */
[----:B------:R-:W-:-:S04]  /*1e230*/  IADD3 R2, P1, R4, UR4, RZ ;  /* 0x0000000404027c10 */ /* 0x000fc8000ff3e0ff */
[----:B------:R-:W-:Y:S01]  /*1e240*/  IADD3.X R3, R5, UR5, RZ, P1, !PT ;  /* 0x0000000505037c10 */ /* 0x000fe20008ffe4ff */
[----:B------:R-:W-:Y:S02]  /*1e250*/  ULDC.64 UR4, c[0x0][0xc08] ;  /* 0x0003020000047ab9 */ /* 0x000fe40000000a00 */
[----:B------:R-:W-:Y:S02]  /*1e260*/  ISETP.NE.U32.AND P1, PT, RZ, UR4, PT ;  /* 0x00000004ff007c0c */ /* 0x000fe4000bf25070 */
[----:B------:R2:W5:Y:S02]  /*1e270*/  @P0 LDG.E R0, desc[UR42][R2.64] ;  /* 0x0000002a02000981 */ /* 0x000564000c1e1900 */
[----:B------:R-:W-:Y:S01]  /*1e280*/  ISETP.NE.AND.EX P1, PT, RZ, UR5, PT, P1 ;  /* 0x00000005ff007c0c */ /* 0x000fe2000bf25310 */
[----:B------:R-:W3:-:S12]  /*1e290*/  S2R R7, SR_TID.X ;  /* 0x0000000000077919 */ /* 0x000ed80000002100 */
[----:B------:R-:W-:Y:S01]  /*1e2a0*/  @P1 IADD3 R4, P2, R4, UR4, RZ ;  /* 0x0000000404041c10 */ /* 0x000fe2000ff5e0ff */
[----:B------:R-:W-:Y:S02]  /*1e2b0*/  ULDC UR4, c[0x0][0xa88] ;  /* 0x0002a20000047ab9 */ /* 0x000fe40000000800 */
[----:B------:R-:W-:Y:S02]  /*1e2c0*/  MOV R6, UR4 ;  /* 0x0000000400067c02 */ /* 0x000fe40008000f00 */
[----:B------:R-:W-:-:S05]  /*1e2d0*/  @P1 IADD3.X R5, R5, UR5, RZ, P2, !PT ;  /* 0x0000000505051c10 */ /* 0x000fca00097fe4ff */
[----:B------:R2:W5:Y:S01]  /*1e2e0*/  @P1 LDG.E R6, desc[UR42][R4.64] ;  /* 0x0000002a04061981 */ /* 0x000562000c1e1900 */
[----:B-1----:R-:W-:Y:S01]  /*1e2f0*/  ISETP.NE.AND P2, PT, R25, 0x1, PT ;  /* 0x000000011900780c */ /* 0x002fe20003f45270 */
[----:B---3--:R-:W-:-:S12]  /*1e300*/  VIADD R24, R7, 0xffffff80 ;  /* 0xffffff8007187836 */ /* 0x008fd80000000000 */
[----:B------:R-:W1:Y:S01]  /*1e310*/  @P2 LDC R27, c[0x0][0xbec] ;  /* 0x0002fb00ff1b2b82 */ /* 0x000e620000000800 */
[----:B------:R-:W-:Y:S01]  /*1e320*/  ISETP.GE.AND P3, PT, R24, 0x80, PT ;  /* 0x000000801800780c */ /* 0x000fe20003f66270 */
[----:B--2---:R-:W-:-:S12]  /*1e330*/  @P1 BRA `(.L_x_511) ;  /* 0x0000000000101947 */ /* 0x004fd80003800000 */
[----:B------:R-:W-:Y:S05]  /*1e340*/  @!P0 BRA `(.L_x_511) ;  /* 0x00000000000c8947 */ /* 0x000fea0003800000 */
[----:B------:R-:W2:Y:S04]  /*1e350*/  LDG.E R5, desc[UR42][R2.64] ;  /* 0x0000002a02057981 */ /* 0x000ea8000c1e1900 */
[----:B-----5:R-:W2:Y:S02]  /*1e360*/  LDG.E R6, desc[UR42][R2.64+0x4] ;  /* 0x0000042a02067981 */ /* 0x020ea4000c1e1900 */
[----:B--2---:R-:W-:-:S07]  /*1e370*/  IMAD.IADD R6, R6, 0x1, -R5 ;  /* 0x0000000106067824 */ /* 0x004fce00078e0a05 */
.L_x_511:
[----:B------:R-:W2:Y:S04]  /*1e380*/  LDL R20, [R1+0x3c] ;  /* 0x00003c0001147983 */ /* 0x000ea80000100800 */
[----:B------:R3:W5:Y:S01]  /*1e390*/  LDL R14, [R1+0x54] ;  /* 0x00005400010e7983 */ /* 0x0007620000100800 */
[----:B------:R-:W-:Y:S01]  /*1e3a0*/  BSSY B1, `(.L_x_512) ;  /* 0x000002d000017945 */ /* 0x000fe20003800000 */
[----:B------:R-:W-:Y:S02]  /*1e3b0*/  SEL R13, R9, RZ, !P0 ;  /* 0x000000ff090d7207 */ /* 0x000fe40004000000 */
[----:B------:R-:W-:Y:S02]  /*1e3c0*/  SEL R12, R8, RZ, !P0 ;  /* 0x000000ff080c7207 */ /* 0x000fe40004000000 */
[----:B-----5:R-:W-:-:S02]  /*1e3d0*/  SHF.R.S32.HI R11, RZ, 0x1f, R0 ;  /* 0x0000001fff0b7819 */ /* 0x020fc40000011400 */
[----:B--2---:R-:W-:Y:S01]  /*1e3e0*/  SHF.R.S32.HI R10, RZ, 0x1f, R20 ;  /* 0x0000001fff0a7819 */ /* 0x004fe20000011414 */
[----:B---3--:R-:W-:Y:S06]  /*1e3f0*/  @P3 BRA `(.L_x_513) ;  /* 0x00000000009c3947 */ /* 0x008fec0003800000 */
[----:B------:R-:W2:Y:S01]  /*1e400*/  LDC R9, c[0x0][0xbe8] ;  /* 0x0002fa00ff097b82 */ /* 0x000ea20000000800 */
[----:B------:R-:W-:-:S05]  /*1e410*/  IMAD R2, R14, 0x80, R7 ;  /* 0x000000800e027824 */ /* 0x000fca00078e0207 */
[----:B------:R-:W-:Y:S01]  /*1e420*/  IADD3 R8, R2, -0x80, RZ ;  /* 0xffffff8002087810 */ /* 0x000fe20007ffe0ff */
[----:B--2---:R-:W-:-:S05]  /*1e430*/  IMAD R3, R6, R9, RZ ;  /* 0x0000000906037224 */ /* 0x004fca00078e02ff */
[----:B------:R-:W-:-:S13]  /*1e440*/  ISETP.GE.AND P0, PT, R8, R3, PT ;  /* 0x000000030800720c */ /* 0x000fda0003f06270 */
[----:B------:R-:W-:Y:S05]  /*1e450*/  @P0 BRA `(.L_x_513) ;  /* 0x0000000000840947 */ /* 0x000fea0003800000 */
[----:B------:R-:W-:Y:S01]  /*1e460*/  ISETP.NE.AND P0, PT, R9, 0x1, PT ;  /* 0x000000010900780c */ /* 0x000fe20003f05270 */
[----:B------:R-:W-:Y:S01]  /*1e470*/  ULDC.64 UR4, c[0x0][0xb90] ;  /* 0x0002e40000047ab9 */ /* 0x000fe20000000a00 */
[----:B------:R-:W-:Y:S02]  /*1e480*/  IMAD.MOV.U32 R2, RZ, RZ, R0 ;  /* 0x000000ffff027224 */ /* 0x000fe400078e0000 */
[----:B------:R-:W-:Y:S02]  /*1e490*/  IMAD R7, R10, UR4, RZ ;  /* 0x000000040a077c24 */ /* 0x000fe4000f8e02ff */
[----:B------:R-:W-:Y:S02]  /*1e4a0*/  IMAD.MOV.U32 R3, RZ, RZ, R11 ;  /* 0x000000ffff037224 */ /* 0x000fe400078e000b */
[----:B------:R-:W-:Y:S02]  /*1e4b0*/  IMAD.MOV.U32 R5, RZ, RZ, R8 ;  /* 0x000000ffff057224 */ /* 0x000fe400078e0008 */
[----:B------:R-:W-:-:S03]  /*1e4c0*/  IMAD.WIDE.U32 R2, R20, UR4, R2 ;  /* 0x0000000414027c25 */ /* 0x000fc6000f8e0002 */
[----:B------:R-:W2:Y:S01]  /*1e4d0*/  @P0 LDC R15, c[0x0][0xbec] ;  /* 0x0002fb00ff0f0b82 */ /* 0x000ea20000000800 */
[----:B------:R-:W-:Y:S01]  /*1e4e0*/  IMAD R7, R20, UR5, R7 ;  /* 0x0000000514077c24 */ /* 0x000fe2000f8e0207 */
[----:B------:R-:W-:-:S04]  /*1e4f0*/  ULDC.64 UR4, c[0x0][0xb98] ;  /* 0x0002e60000047ab9 */ /* 0x000fc80000000a00 */
[----:B------:R-:W-:Y:S02]  /*1e500*/  IADD3 R3, R3, R7, RZ ;  /* 0x0000000703037210 */ /* 0x000fe40007ffe0ff */
[----:B------:R-:W3:Y:S01]  /*1e510*/  @P0 LDC R21, c[0x0][0xbf0] ;  /* 0x0002fc00ff150b82 */ /* 0x000ee20000000800 */
[----:B------:R-:W-:-:S04]  /*1e520*/  IMAD.WIDE.U32 R2, R13, UR4, R2 ;  /* 0x000000040d027c25 */ /* 0x000fc8000f8e0002 */
[----:B--2---:R-:W-:-:S05]  /*1e530*/  @P0 IMAD.HI.U32 R4, R8, R15, RZ ;  /* 0x0000000f08040227 */ /* 0x004fca00078e00ff */
[----:B---3--:R-:W-:Y:S01]  /*1e540*/  @P0 SHF.R.U32.HI R5, RZ, R21, R4 ;  /* 0x00000015ff050219 */ /* 0x008fe20000011604 */
[----:B------:R-:W-:-:S03]  /*1e550*/  IMAD R4, R12, UR4, RZ ;  /* 0x000000040c047c24 */ /* 0x000fc6000f8e02ff */
[----:B------:R-:W-:Y:S01]  /*1e560*/  IADD3 R2, P0, R5, R2, RZ ;  /* 0x0000000205027210 */ /* 0x000fe20007f1e0ff */
[----:B------:R-:W-:-:S04]  /*1e570*/  IMAD.MOV R7, RZ, RZ, -R5 ;  /* 0x000000ffff077224 */ /* 0x000fc800078e0a05 */
[----:B------:R-:W-:Y:S01]  /*1e580*/  IMAD R7, R9, R7, R8 ;  /* 0x0000000709077224 */ /* 0x000fe200078e0208 */
[----:B------:R-:W-:Y:S01]  /*1e590*/  SHF.R.S32.HI R9, RZ, 0x1f, R5 ;  /* 0x0000001fff097819 */ /* 0x000fe20000011405 */
[----:B------:R-:W-:Y:S01]  /*1e5a0*/  IMAD R8, R13, UR5, R4 ;  /* 0x000000050d087c24 */ /* 0x000fe2000f8e0204 */
[----:B------:R-:W-:Y:S02]  /*1e5b0*/  ULDC.64 UR4, c[0x0][0xb88] ;  /* 0x0002e20000047ab9 */ /* 0x000fe40000000a00 */
[----:B------:R-:W-:Y:S02]  /*1e5c0*/  SHF.R.S32.HI R4, RZ, 0x1f, R7 ;  /* 0x0000001fff047819 */ /* 0x000fe40000011407 */
[----:B------:R-:W-:-:S03]  /*1e5d0*/  IADD3.X R3, R9, R3, R8, P0, !PT ;  /* 0x0000000309037210 */ /* 0x000fc600007fe408 */
[----:B------:R-:W-:Y:S02]  /*1e5e0*/  IMAD R4, R4, UR4, RZ ;  /* 0x0000000404047c24 */ /* 0x000fe4000f8e02ff */
[----:B------:R-:W-:-:S04]  /*1e5f0*/  IMAD.WIDE.U32 R2, R7, UR4, R2 ;  /* 0x0000000407027c25 */ /* 0x000fc8000f8e0002 */
[----:B------:R-:W-:Y:S01]  /*1e600*/  IMAD R5, R7, UR5, R4 ;  /* 0x0000000507057c24 */ /* 0x000fe2000f8e0204 */
[----:B------:R-:W-:Y:S02]  /*1e610*/  ULDC.64 UR4, c[0x0][0xb50] ;  /* 0x0002d40000047ab9 */ /* 0x000fe40000000a00 */
[----:B------:R-:W-:Y:S01]  /*1e620*/  LEA R4, P0, R2, UR4, 0x2 ;  /* 0x0000000402047c11 */ /* 0x000fe2000f8010ff */
[----:B------:R-:W-:-:S05]  /*1e630*/  IMAD.IADD R3, R3, 0x1, R5 ;  /* 0x0000000103037824 */ /* 0x000fca00078e0205 */
[----:B------:R-:W-:Y:S01]  /*1e640*/  LEA.HI.X R5, R2, UR5, R3, 0x2, P0 ;  /* 0x0000000502057c11 */ /* 0x000fe200080f1403 */
[----:B------:R-:W-:-:S05]  /*1e650*/  IMAD.MOV.U32 R3, RZ, RZ, -0x800000 ;  /* 0xff800000ff037424 */ /* 0x000fca00078e00ff */
[----:B------:R2:W-:Y:S02]  /*1e660*/  STG.E desc[UR42][R4.64], R3 ;  /* 0x0000000304007986 */ /* 0x0005e4000c10192a */
.L_x_513:
[----:B------:R-:W-:Y:S05]  /*1e670*/  BSYNC B1 ;  /* 0x0000000000017941 */ /* 0x000fea0003800000 */
.L_x_512:
[----:B--2---:R-:W-:Y:S01]  /*1e680*/  SHF.R.S32.HI R4, RZ, 0x1f, R24 ;  /* 0x0000001fff047819 */ /* 0x004fe20000011418 */
[----:B------:R-:W2:Y:S01]  /*1e690*/  @P2 LDC R9, c[0x0][0xbf0] ;  /* 0x0002fc00ff092b82 */ /* 0x000ea20000000800 */
[----:B------:R-:W-:Y:S01]  /*1e6a0*/  ULDC.64 UR4, c[0x0][0xaa0] ;  /* 0x0002a80000047ab9 */ /* 0x000fe20000000a00 */
[----:B------:R-:W-:Y:S01]  /*1e6b0*/  SHF.R.S32.HI R21, RZ, 0x1f, R18 ;  /* 0x0000001fff157819 */ /* 0x000fe20000011412 */
[----:B------:R-:W-:Y:S01]  /*1e6c0*/  IMAD R3, R11, UR4, RZ ;  /* 0x000000040b037c24 */ /* 0x000fe2000f8e02ff */
[----:B------:R-:W-:-:S03]  /*1e6d0*/  LEA.HI R4, R4, R24, RZ, 0x3 ;  /* 0x0000001804047211 */ /* 0x000fc600078f18ff */
[----:B------:R-:W-:Y:S01]  /*1e6e0*/  IMAD R5, R0, UR5, R3 ;  /* 0x0000000500057c24 */ /* 0x000fe2000f8e0203 */
[----:B------:R-:W-:Y:S01]  /*1e6f0*/  LOP3.LUT R4, R4, 0xfffffff8, RZ, 0xc0, !PT ;  /* 0xfffffff804047812 */ /* 0x000fe200078ec0ff */
[----:B------:R-:W-:Y:S01]  /*1e700*/  IMAD.WIDE.U32 R2, R0, UR4, RZ ;  /* 0x0000000400027c25 */ /* 0x000fe2000f8e00ff */
[----:B------:R-:W-:Y:S02]  /*1e710*/  ULDC.64 UR4, c[0x0][0xae8] ;  /* 0x0002ba0000047ab9 */ /* 0x000fe40000000a00 */
[----:B------:R-:W-:Y:S01]  /*1e720*/  IADD3 R4, R24, -R4, RZ ;  /* 0x8000000418047210 */ /* 0x000fe20007ffe0ff */
[----:B------:R-:W-:Y:S02]  /*1e730*/  IMAD R0, R10, UR4, RZ ;  /* 0x000000040a007c24 */ /* 0x000fe4000f8e02ff */
[----:B------:R-:W-:Y:S02]  /*1e740*/  IMAD.IADD R3, R3, 0x1, R5 ;  /* 0x0000000103037824 */ /* 0x000fe400078e0205 */
[----:B------:R-:W-:-:S02]  /*1e750*/  IMAD R4, R4, 0x20, R23 ;  /* 0x0000002004047824 */ /* 0x000fc400078e0217 */
[----:B------:R-:W-:Y:S02]  /*1e760*/  IMAD R7, R20, UR5, R0 ;  /* 0x0000000514077c24 */ /* 0x000fe4000f8e0200 */
[----:B------:R-:W-:Y:S02]  /*1e770*/  IMAD R8, R14, 0x80, R4 ;  /* 0x000000800e087824 */ /* 0x000fe400078e0204 */
[----:B------:R-:W-:Y:S01]  /*1e780*/  IMAD.WIDE.U32 R2, R20, UR4, R2 ;  /* 0x0000000414027c25 */ /* 0x000fe2000f8e0002 */
[----:B------:R-:W-:Y:S01]  /*1e790*/  ULDC.64 UR4, c[0x0][0xaf0] ;  /* 0x0002bc0000047ab9 */ /* 0x000fe20000000a00 */
[----:B------:R-:W-:Y:S02]  /*1e7a0*/  SHF.R.S32.HI R20, RZ, 0x1f, R233 ;  /* 0x0000001fff147819 */ /* 0x000fe400000114e9 */
[----:B-1----:R-:W-:Y:S01]  /*1e7b0*/  @P2 IMAD.HI.U32 R0, R8, R27, RZ ;  /* 0x0000001b08002227 */ /* 0x002fe200078e00ff */
[----:B------:R-:W-:-:S03]  /*1e7c0*/  MOV R5, R8 ;  /* 0x0000000800057202 */ /* 0x000fc60000000f00 */
[----:B------:R-:W-:Y:S01]  /*1e7d0*/  IMAD.IADD R3, R3, 0x1, R7 ;  /* 0x0000000103037824 */ /* 0x000fe200078e0207 */
[----:B--2---:R-:W-:Y:S01]  /*1e7e0*/  @P2 SHF.R.U32.HI R5, RZ, R9, R0 ;  /* 0x00000009ff052219 */ /* 0x004fe20000011600 */
[----:B------:R-:W-:Y:S02]  /*1e7f0*/  IMAD R4, R12, UR4, RZ ;  /* 0x000000040c047c24 */ /* 0x000fe4000f8e02ff */
[----:B------:R-:W-:Y:S01]  /*1e800*/  IMAD.WIDE.U32 R2, R13, UR4, R2 ;  /* 0x000000040d027c25 */ /* 0x000fe2000f8e0002 */
[----:B------:R-:W-:-:S03]  /*1e810*/  SHF.R.S32.HI R0, RZ, 0x1f, R5 ;  /* 0x0000001fff007819 */ /* 0x000fc60000011405 */
[----:B------:R-:W-:Y:S02]  /*1e820*/  IMAD.MOV R7, RZ, RZ, -R5 ;  /* 0x000000ffff077224 */ /* 0x000fe400078e0a05 */
[----:B------:R-:W-:Y:S01]  /*1e830*/  IMAD R9, R13, UR5, R4 ;  /* 0x000000050d097c24 */ /* 0x000fe2000f8e0204 */
[----:B------:R-:W-:Y:S01]  /*1e840*/  ULDC.64 UR4, c[0x0][0xae0] ;  /* 0x0002b80000047ab9 */ /* 0x000fe20000000a00 */
[----:B------:R-:W-:Y:S02]  /*1e850*/  IMAD R7, R25, R7, R8 ;  /* 0x0000000719077224 */ /* 0x000fe400078e0208 */
[----:B------:R-:W-:Y:S02]  /*1e860*/  IMAD R4, R0, UR4, RZ ;  /* 0x0000000400047c24 */ /* 0x000fe4000f8e02ff */
[----:B------:R-:W-:Y:S01]  /*1e870*/  IMAD.IADD R3, R3, 0x1, R9 ;  /* 0x0000000103037824 */ /* 0x000fe200078e0209 */
[----:B------:R-:W-:Y:S01]  /*1e880*/  SHF.R.S32.HI R0, RZ, 0x1f, R7 ;  /* 0x0000001fff007819 */ /* 0x000fe20000011407 */
[----:B------:R-:W-:-:S02]  /*1e890*/  IMAD R9, R5, UR5, R4 ;  /* 0x0000000505097c24 */ /* 0x000fc4000f8e0204 */
[----:B------:R-:W-:Y:S01]  /*1e8a0*/  IMAD.WIDE.U32 R2, R5, UR4, R2 ;  /* 0x0000000405027c25 */ /* 0x000fe2000f8e0002 */
[----:B------:R-:W-:-:S03]  /*1e8b0*/  ULDC.64 UR4, c[0x0][0xad8] ;  /* 0x0002b60000047ab9 */ /* 0x000fc60000000a00 */
[----:B------:R-:W-:Y:S01]  /*1e8c0*/  IMAD R0, R0, UR4, RZ ;  /* 0x0000000400007c24 */ /* 0x000fe2000f8e02ff */
[----:B------:R-:W-:-:S03]  /*1e8d0*/  IADD3 R3, R3, R9, RZ ;  /* 0x0000000903037210 */ /* 0x000fc60007ffe0ff */
[C---:B------:R-:W-:Y:S02]  /*1e8e0*/  IMAD R9, R7.reuse, UR5, R0 ;  /* 0x0000000507097c24 */ /* 0x040fe4000f8e0200 */
[----:B------:R-:W-:Y:S01]  /*1e8f0*/  IMAD.WIDE.U32 R4, R7, UR4, R2 ;  /* 0x0000000407047c25 */ /* 0x000fe2000f8e0002 */
[----:B------:R-:W-:-:S03]  /*1e900*/  ULDC.64 UR4, c[0x0][0xa80] ;  /* 0x0002a00000047ab9 */ /* 0x000fc60000000a00 */
[----:B------:R-:W-:Y:S01]  /*1e910*/  IMAD.IADD R3, R5, 0x1, R9 ;  /* 0x0000000105037824 */ /* 0x000fe200078e0209 */
[----:B------:R-:W-:Y:S01]  /*1e920*/  LEA R2, P0, R4, UR4, 0x1 ;  /* 0x0000000404027c11 */ /* 0x000fe2000f8008ff */
[----:B------:R-:W-:Y:S01]  /*1e930*/  IMAD.IADD R7, R235, 0x1, -R18 ;  /* 0x00000001eb077824 */ /* 0x000fe200078e0a12 */
[----:B------:R-:W-:Y:S01]  /*1e940*/  UMOV UR4, 0xffffffff ;  /* 0xffffffff00047882 */ /* 0x000fe20000000000 */
[----:B------:R-:W-:Y:S01]  /*1e950*/  IADD3 R9, R18, 0xc0, RZ ;  /* 0x000000c012097810 */ /* 0x000fe20007ffe0ff */
[----:B------:R-:W-:Y:S01]  /*1e960*/  IMAD R5, R14, 0x80, R23 ;  /* 0x000000800e057824 */ /* 0x000fe200078e0217 */
[----:B------:R-:W-:Y:S02]  /*1e970*/  LEA.HI.X R3, R4, UR5, R3, 0x1, P0 ;  /* 0x0000000504037c11 */ /* 0x000fe400080f0c03 */
[----:B------:R-:W-:Y:S02]  /*1e980*/  SHF.R.S32.HI R8, RZ, 0x1f, R7 ;  /* 0x0000001fff087819 */ /* 0x000fe40000011407 */
[----:B------:R-:W-:Y:S01]  /*1e990*/  SHF.R.S32.HI R10, RZ, 0x1f, R9 ;  /* 0x0000001fff0a7819 */ /* 0x000fe20000011409 */
[----:B------:R-:W-:Y:S06]  /*1e9a0*/  BRA.DIV UR4, `(.L_x_514) ;  /* 0x000000a604987947 */ /* 0x000fec000b800000 */
[----:B------:R1:W2:Y:S04]  /*1e9b0*/  SHFL.IDX PT, R0, R3, RZ, 0x181f ;  /* 0x00181fff03007589 */ /* 0x0002a800000e0000 */
[----:B------:R1:W3:Y:S02]  /*1e9c0*/  SHFL.IDX PT, R14, R2, RZ, 0x181f ;  /* 0x00181fff020e7589 */ /* 0x0002e400000e0000 */
.L_x_747:
[----:B------:R-:W-:Y:S01]  /*1e9d0*/  IMAD R25, R6, R25, RZ ;  /* 0x0000001906197224 */ /* 0x000fe200078e02ff */
[----:B------:R-:W-:Y:S04]  /*1e9e0*/  BSSY B1, `(.L_x_515) ;  /* 0x0000014000017945 */ /* 0x000fe80003800000 */
[----:B------:R-:W-:-:S13]  /*1e9f0*/  ISETP.GE.AND P0, PT, R5, R25, PT ;  /* 0x000000190500720c */ /* 0x000fda0003f06270 */
        /* <DEDUP_REMOVED lines=8> */
[----:B--2---:R-:W-:Y:S02]  /*1ea80*/  @!P3 LEA.HI.X R13, R18, R0, R21, 0x1, P5 ;  /* 0x00000000120db211 */ /* 0x004fe400028f0c15 */
        /* <DEDUP_REMOVED lines=9> */
.L_x_516:
[----:B------:R-:W-:Y:S05]  /*1eb20*/  BSYNC B1 ;  /* 0x0000000000017941 */ /* 0x000fea0003800000 */
.L_x_515:
[----:B------:R-:W-:-:S03]  /*1eb30*/  UMOV UR4, 0xffffffff ;  /* 0xffffffff00047882 */ /* 0x000fc60000000000 */
[----:B------:R-:W-:Y:S05]  /*1eb40*/  BRA.DIV UR4, `(.L_x_517) ;  /* 0x000000a604647947 */ /* 0x000fea000b800000 */
[----:B--2---:R2:W0:Y:S04]  /*1eb50*/  SHFL.IDX PT, R0, R3, 0x1, 0x181f ;  /* 0x00381f0003007f89 */ /* 0x00442800000e0000 */
[----:B---34-:R2:W3:Y:S02]  /*1eb60*/  SHFL.IDX PT, R14, R2, 0x1, 0x181f ;  /* 0x00381f00020e7f89 */ /* 0x0184e400000e0000 */
.L_x_751:
[----:B------:R-:W-:Y:S01]  /*1eb70*/  VIADD R4, R5, 0x20 ;  /* 0x0000002005047836 */ /* 0x000fe20000000000 */
        /* <DEDUP_REMOVED lines=20> */
.L_x_519:
[----:B------:R-:W-:Y:S05]  /*1ecc0*/  BSYNC B1 ;  /* 0x0000000000017941 */ /* 0x000fea0003800000 */
.L_x_518:
[----:B------:R-:W-:-:S03]  /*1ecd0*/  UMOV UR4, 0xffffffff ;  /* 0xffffffff00047882 */ /* 0x000fc60000000000 */
[----:B------:R-:W-:Y:S05]  /*1ece0*/  BRA.DIV UR4, `(.L_x_520) ;  /* 0x000000a604447947 */ /* 0x000fea000b800000 */
[----:B0-----:R0:W0:Y:S04]  /*1ecf0*/  SHFL.IDX PT, R0, R3, 0x2, 0x181f ;  /* 0x00581f0003007f89 */ /* 0x00102800000e0000 */
[----:B---34-:R3:W4:Y:S02]  /*1ed00*/  SHFL.IDX PT, R14, R2, 0x2, 0x181f ;  /* 0x00581f00020e7f89 */ /* 0x01872400000e0000 */
.L_x_755:
        /* <DEDUP_REMOVED lines=9> */
[CC--:B----4-:R-:W-:Y:S02]  /*1eda0*/  @!P3 LEA R12, P5, R18.reuse, R14.reuse, 0x1 ;  /* 0x0000000e120cb211 */ /* 0x0d0fe400078a08ff */
        /* <DEDUP_REMOVED lines=11> */
.L_x_522:
[----:B------:R-:W-:Y:S05]  /*1ee60*/  BSYNC B1 ;  /* 0x0000000000017941 */ /* 0x000fea0003800000 */
.L_x_521:
[----:B------:R-:W-:-:S03]  /*1ee70*/  UMOV UR4, 0xffffffff ;  /* 0xffffffff00047882 */ /* 0x000fc60000000000 */
[----:B------:R-:W-:Y:S05]  /*1ee80*/  BRA.DIV UR4, `(.L_x_523) ;  /* 0x000000a604247947 */ /* 0x000fea000b800000 */
[----:B0-----:R0:W0:Y:S04]  /*1ee90*/  SHFL.IDX PT, R0, R3, 0x3, 0x181f ;  /* 0x00781f0003007f89 */ /* 0x00102800000e0000 */
[----:B----4-:R4:W0:Y:S02]  /*1eea0*/  SHFL.IDX PT, R14, R2, 0x3, 0x181f ;  /* 0x00781f00020e7f89 */ /* 0x01082400000e0000 */
.L_x_759:
[----:B-1234-:R-:W-:-:S05]  /*1eeb0*/  VIADD R2, R5, 0x60 ;  /* 0x0000006005027836 */ /* 0x01efca0000000000 */
[----:B------:R-:W-:-:S13]  /*1eec0*/  ISETP.GE.AND P0, PT, R2, R25, PT ;  /* 0x000000190200720c */ /* 0x000fda0003f06270 */
[----:B------:R-:W-:Y:S05]  /*1eed0*/  @P0 BRA `(.L_x_510) ;  /* 0x0000000000440947 */ /* 0x000fea0003800000 */
[----:B------:R-:W-:Y:S02]  /*1eee0*/  ULDC UR4, c[0x0][0xac8] ;  /* 0x0002b20000047ab9 */ /* 0x000fe40000000800 */
[----:B------:R-:W-:Y:S02]  /*1eef0*/  ISETP.GE.AND P3, PT, R18, UR4, PT ;  /* 0x0000000412007c0c */ /* 0x000fe4000bf66270 */
[----:B------:R-:W-:Y:S02]  /*1ef00*/  ISETP.GE.AND P2, PT, R233, UR4, PT ;  /* 0x00000004e9007c0c */ /* 0x000fe4000bf46270 */
[----:B------:R-:W-:Y:S02]  /*1ef10*/  ISETP.GE.AND P1, PT, R7, UR4, PT ;  /* 0x0000000407007c0c */ /* 0x000fe4000bf26270 */
[----:B------:R-:W-:-:S07]  /*1ef20*/  ISETP.GE.AND P0, PT, R9, UR4, PT ;  /* 0x0000000409007c0c */ /* 0x000fce000bf06270 */
[CC--:B0-----:R-:W-:Y:S02]  /*1ef30*/  @!P3 LEA R2, P5, R18.reuse, R14.reuse, 0x1 ;  /* 0x0000000e1202b211 */ /* 0x0c1fe400078a08ff */
[----:B------:R-:W-:Y:S02]  /*1ef40*/  @!P2 LEA R4, P4, R233, R14, 0x1 ;  /* 0x0000000ee904a211 */ /* 0x000fe400078808ff */
[----:B------:R-:W-:Y:S02]  /*1ef50*/  @!P3 LEA.HI.X R3, R18, R0, R21, 0x1, P5 ;  /* 0x000000001203b211 */ /* 0x000fe400028f0c15 */
        /* <DEDUP_REMOVED lines=9> */
.L_x_510:
[----:B------:R-:W-:Y:S05]  /*1eff0*/  BSYNC B0 ;  /* 0x0000000000007941 */ /* 0x000fea0003800000 */
.L_x_500:
[----:B0-----:R-:W5:Y:S01]  /*1f000*/  LDL R0, [R1+0xc] ;  /* 0x00000c0001007983 */ /* 0x001f620000100800 */
[----:B------:R-:W-:Y:S02]  /*1f010*/  ULDC UR4, c[0x0][0xc3c] ;  /* 0x00030f0000047ab9 */ /* 0x000fe40000000800 */
[----:B-----5:R-:W-:-:S13]  /*1f020*/  ISETP.GE.AND P0, PT, R0, UR4, PT ;  /* 0x0000000400007c0c */ /* 0x020fda000bf06270 */
[----:B------:R-:W-:Y:S05]  /*1f030*/  @!P0 BRA `(.L_x_524) ;  /* 0xfffffe20005c8947 */ /* 0x000fea000383ffff */
[----:B------:R-:W-:Y:S05]  /*1f040*/  BRA `(.L_x_343) ;  /* 0x0000007800007947 */ /* 0x000fea0003800000 */
.L_x_341:
[----:B------:R-:W-:-:S08]  /*1f050*/  NOP ;  /* 0x0000000000007918 */ /* 0x000fd00000000000 */
[----:B------:R-:W0:-:S00]  /*1f060*/  USETMAXREG.DEALLOC.CTAPOOL 0x18 ;  /* 0x00000018000079c8 */ /* 0x000e0000080e0500 */
[----:B0-----:R-:W2:Y:S01]  /*1f070*/  LDL.LU R2, [R1+0x34] ;  /* 0x0000340001027983 */ /* 0x001ea20000300800 */
[----:B------:R-:W-:-:S06]  /*1f080*/  LOP3.LUT R0, R0, 0x3, RZ, 0xc0, !PT ;  /* 0x0000000300007812 */ /* 0x000fcc00078ec0ff */
[----:B------:R-:W0:Y:S02]  /*1f090*/  SHFL.IDX PT, R0, R0, RZ, 0x1f ;  /* 0x00001fff00007589 */ /* 0x000e2400000e0000 */
[----:B0-----:R-:W-:Y:S02]  /*1f0a0*/  ISETP.NE.AND P0, PT, R0, RZ, PT ;  /* 0x000000ff0000720c */ /* 0x001fe40003f05270 */
[----:B------:R-:W-:Y:S02]  /*1f0b0*/  MOV R0, RZ ;  /* 0x000000ff00007202 */ /* 0x000fe40000000f00 */
[----:B--2---:R-:W-:-:S09]  /*1f0c0*/  LOP3.LUT R2, R2, 0xfffffffd, RZ, 0xc0, !PT ;  /* 0xfffffffd02027812 */ /* 0x004fd200078ec0ff */
[----:B------:R-:W-:-:S05]  /*1f0d0*/  @P0 LOP3.LUT R2, R2, 0x2, RZ, 0xfc, !PT ;  /* 0x0000000202020812 */ /* 0x000fca00078efcff */
[----:B------:R0:W-:Y:S01]  /*1f0e0*/  STL [R1+0x34], R2 ;  /* 0x0000340201007387 */ /* 0x0001e20000100800 */
[----:B------:R-:W-:Y:S05]  /*1f0f0*/  @!P0 BRA `(.L_x_525) ;  /* 0x00000000001c8947 */ /* 0x000fea0003800000 */
[----:B------:R-:W1:Y:S08]  /*1f100*/  S2UR UR5, SR_CgaCtaId ;  /* 0x00000000000579c3 */ /* 0x000e700000008800 */
[----:B------:R-:W-:Y:S06]  /*1f110*/  BAR.SYNC.DEFER_BLOCKING 0x5, 0x180 ;  /* 0x0146000000007b1d */ /* 0x000fec0000010000 */
[----:B------:R-:W-:-:S02]  /*1f120*/  UMOV UR4, 0x400 ;  /* 0x0000040000047882 */ /* 0x000fc40000000000 */
[----:B-1----:R-:W-:-:S09]  /*1f130*/  ULEA UR4, UR5, UR4, 0x18 ;  /* 0x0000000405047291 */ /* 0x002fd2000f8ec03f */
[----:B------:R-:W1:Y:S01]  /*1f140*/  LDS.128 R16, [UR4+0x388d0] ;  /* 0x0388d004ff107984 */ /* 0x000e620008000c00 */
[----:B------:R-:W-:Y:S06]  /*1f150*/  BAR.ARV 0x4, 0x180 ;  /* 0x0106000000007b1d */ /* 0x000fec0000002000 */
[----:B------:R-:W-:Y:S05]  /*1f160*/  BRA `(.L_x_526) ;  /* 0x0000000400fc7947 */ /* 0x000fea0003800000 */
.L_x_525:
[----:B0-----:R-:W0:Y:S01]  /*1f170*/  S2R R2, SR_TID.X ;  /* 0x0000000000027919 */ /* 0x001e220000002100 */
[----:B------:R-:W-:Y:S01]  /*1f180*/  ULDC UR4, c[0x0][0xc3c] ;  /* 0x00030f0000047ab9 */ /* 0x000fe20000000800 */
[----:B------:R-:W1:Y:S01]  /*1f190*/  S2UR UR6, SR_CTAID.X ;  /* 0x00000000000679c3 */ /* 0x000e620000002500 */
[----:B------:R-:W-:Y:S01]  /*1f1a0*/  ULDC UR5, c[0x0][0xc38] ;  /* 0x00030e0000057ab9 */ /* 0x000fe20000000800 */
        /* <DEDUP_REMOVED lines=8> */
[C---:B------:R-:W-:Y:S01]  /*1f230*/  ISETP.GE.U32.AND P2, PT, R5.reuse, 0x2, PT ;  /* 0x000000020500780c */ /* 0x040fe20003f46070 */
[----:B------:R-:W-:Y:S01]  /*1f240*/  IMAD.MOV.U32 R16, RZ, RZ, RZ ;  /* 0x000000ffff107224 */ /* 0x000fe200078e00ff */
        /* <DEDUP_REMOVED lines=13> */
[----:B0-----:R-:W-:-:S04]  /*1f320*/  SEL R2, R2, RZ, P4 ;  /* 0x000000ff02027207 */ /* 0x001fc80002000000 */
[----:B------:R-:W-:-:S05]  /*1f330*/  IADD3 R6, R3, R2, RZ ;  /* 0x0000000203067210 */ /* 0x000fca0007ffe0ff */
[----:B------:R-:W0:Y:S02]  /*1f340*/  SHFL.UP PT, R2, R6, 0x10, RZ ;  /* 0x0600000006027989 */ /* 0x000e2400000e00ff */
[----:B0-----:R-:W-:-:S05]  /*1f350*/  SEL R7, R2, RZ, P5 ;  /* 0x000000ff02077207 */ /* 0x001fca0002800000 */
[----:B------:R-:W-:-:S05]  /*1f360*/  IMAD.IADD R2, R6, 0x1, R7 ;  /* 0x0000000106027824 */ /* 0x000fca00078e0207 */
[----:B------:R-:W0:Y:S02]  /*1f370*/  SHFL.IDX PT, R4, R2, 0x1f, 0x1f ;  /* 0x03e01f0002047f89 */ /* 0x000e2400000e0000 */
[----:B0-----:R-:W-:-:S04]  /*1f380*/  IMAD R4, R4, UR5, RZ ;  /* 0x0000000504047c24 */ /* 0x001fc8000f8e02ff */
[----:B------:R-:W-:Y:S01]  /*1f390*/  IMAD.MOV.U32 R7, RZ, RZ, R4 ;  /* 0x000000ffff077224 */ /* 0x000fe200078e0004 */
[----:B-1----:R-:W-:-:S13]  /*1f3a0*/  ISETP.GT.AND P6, PT, R4, UR6, PT ;  /* 0x0000000604007c0c */ /* 0x002fda000bfc4270 */
[----:B------:R-:W-:Y:S05]  /*1f3b0*/  @P6 BRA `(.L_x_527) ;  /* 0x0000000000a06947 */ /* 0x000fea0003800000 */
[----:B------:R-:W0:Y:S01]  /*1f3c0*/  LDC R6, c[0x0][0xc3c] ;  /* 0x00030f00ff067b82 */ /* 0x000e220000000800 */
[----:B------:R-:W-:Y:S01]  /*1f3d0*/  MOV R4, R7 ;  /* 0x0000000700047202 */ /* 0x000fe20000000f00 */
[----:B------:R-:W-:Y:S01]  /*1f3e0*/  UMOV UR4, URZ ;  /* 0x0000003f00047c82 */ /* 0x000fe20008000000 */
[----:B------:R-:W-:Y:S01]  /*1f3f0*/  ULDC UR7, c[0x0][0xc3c] ;  /* 0x00030f0000077ab9 */ /* 0x000fe20000000800 */
[----:B------:R-:W-:-:S05]  /*1f400*/  ULDC UR5, c[0x0][0xc38] ;  /* 0x00030e0000057ab9 */ /* 0x000fca0000000800 */
.L_x_531:
[----:B------:R-:W-:Y:S01]  /*1f410*/  UIADD3 UR4, UR4, 0x1f, URZ ;  /* 0x0000001f04047890 */ /* 0x000fe2000fffe03f */
[----:B------:R-:W-:-:S05]  /*1f420*/  IMAD.U32 R19, RZ, RZ, UR7 ;  /* 0x00000007ff137e24 */ /* 0x000fca000f8e00ff */
[----:B0-----:R-:W-:-:S13]  /*1f430*/  ISETP.LE.AND P6, PT, R6, UR4, PT ;  /* 0x0000000406007c0c */ /* 0x001fda000bfc3270 */
[----:B------:R-:W-:Y:S05]  /*1f440*/  @P6 BRA `(.L_x_528) ;  /* 0x0000000400206947 */ /* 0x000fea0003800000 */
[----:B------:R-:W-:Y:S01]  /*1f450*/  VIADD R7, R5, UR4 ;  /* 0x0000000405077c36 */ /* 0x000fe20008000000 */
[----:B------:R-:W-:Y:S01]  /*1f460*/  BSSY B0, `(.L_x_529) ;  /* 0x0000007000007945 */ /* 0x000fe20003800000 */
[----:B------:R-:W-:-:S03]  /*1f470*/  IMAD.MOV.U32 R0, RZ, RZ, RZ ;  /* 0x000000ffff007224 */ /* 0x000fc600078e00ff */
[----:B------:R-:W-:-:S13]  /*1f480*/  ISETP.GE.OR P6, PT, R7, R6, !P0 ;  /* 0x000000060700720c */ /* 0x000fda00047c6670 */
[----:B------:R-:W-:Y:S05]  /*1f490*/  @P6 BRA `(.L_x_530) ;  /* 0x00000000000c6947 */ /* 0x000fea0003800000 */
[----:B------:R-:W0:Y:S02]  /*1f4a0*/  LDC.64 R2, c[0x0][0xc80] ;  /* 0x00032000ff027b82 */ /* 0x000e240000000a00 */
[----:B0-----:R-:W-:-:S05]  /*1f4b0*/  IMAD.WIDE R2, R7, 0x4, R2 ;  /* 0x0000000407027825 */ /* 0x001fca00078e0202 */
[----:B------:R0:W5:Y:S02]  /*1f4c0*/  LDG.E R0, desc[UR42][R2.64] ;  /* 0x0000002a02007981 */ /* 0x000164000c1e1900 */
.L_x_530:
[----:B------:R-:W-:Y:S05]  /*1f4d0*/  BSYNC B0 ;  /* 0x0000000000007941 */ /* 0x000fea0003800000 */
.L_x_529:
[----:B0----5:R-:W0:Y:S02]  /*1f4e0*/  SHFL.UP PT, R2, R0, 0x1, RZ ;  /* 0x0420000000027989 */ /* 0x021e2400000e00ff */
[----:B0-----:R-:W-:-:S04]  /*1f4f0*/  SEL R3, R2, RZ, P1 ;  /* 0x000000ff02037207 */ /* 0x001fc80000800000 */
[----:B------:R-:W-:-:S05]  /*1f500*/  IADD3 R3, R0, R3, RZ ;  /* 0x0000000300037210 */ /* 0x000fca0007ffe0ff */
        /* <DEDUP_REMOVED lines=12> */
[----:B------:R-:W0:Y:S02]  /*1f5d0*/  SHFL.IDX PT, R3, R9, 0x1f, 0x1f ;  /* 0x03e01f0009037f89 */ /* 0x000e2400000e0000 */
[----:B0-----:R-:W-:-:S04]  /*1f5e0*/  IMAD R3, R3, UR5, RZ ;  /* 0x0000000503037c24 */ /* 0x001fc8000f8e02ff */
[----:B------:R-:W-:-:S05]  /*1f5f0*/  IMAD.IADD R4, R3, 0x1, R4 ;  /* 0x0000000103047824 */ /* 0x000fca00078e0204 */
[----:B------:R-:W-:-:S13]  /*1f600*/  ISETP.GT.AND P6, PT, R4, UR6, PT ;  /* 0x0000000604007c0c */ /* 0x000fda000bfc4270 */
[----:B------:R-:W-:Y:S05]  /*1f610*/  @!P6 BRA `(.L_x_531) ;  /* 0xfffffffc007ce947 */ /* 0x000fea000383ffff */
[----:B------:R-:W-:Y:S02]  /*1f620*/  IMAD.MOV.U32 R2, RZ, RZ, R9 ;  /* 0x000000ffff027224 */ /* 0x000fe400078e0009 */
[----:B------:R-:W-:-:S07]  /*1f630*/  IMAD.MOV.U32 R7, RZ, RZ, R3 ;  /* 0x000000ffff077224 */ /* 0x000fce00078e0003 */
.L_x_527:
[----:B------:R-:W-:-:S05]  /*1f640*/  IADD3 R7, -R7, R4, RZ ;  /* 0x0000000407077210 */ /* 0x000fca0007ffe1ff */
[----:B------:R-:W-:-:S05]  /*1f650*/  IMAD R3, R2, UR5, R7 ;  /* 0x0000000502037c24 */ /* 0x000fca000f8e0207 */
[----:B------:R-:W-:-:S13]  /*1f660*/  ISETP.GT.AND P0, PT, R3, UR6, PT ;  /* 0x0000000603007c0c */ /* 0x000fda000bf04270 */
[----:B------:R-:W-:-:S04]  /*1f670*/  VOTE.ANY R6, PT, !P0 ;  /* 0x0000000000067806 */ /* 0x000fc800040e0100 */
[----:B------:R-:W0:Y:S01]  /*1f680*/  POPC R19, R6 ;  /* 0x0000000600137309 */ /* 0x000e220000000000 */
[----:B------:R-:W-:Y:S01]  /*1f690*/  ISETP.NE.AND P0, PT, R6, RZ, PT ;  /* 0x000000ff0600720c */ /* 0x000fe20003f05270 */
[----:B0-----:R-:W0:Y:S02]  /*1f6a0*/  SHFL.IDX PT, R0, R0, R19, 0x1f ;  /* 0x00001f1300007589 */ /* 0x001e2400000e0000 */
[----:B0-----:R-:W-:-:S04]  /*1f6b0*/  IABS R4, R0 ;  /* 0x0000000000047213 */ /* 0x001fc80000000000 */
[----:B------:R-:W0:Y:S08]  /*1f6c0*/  I2F.RP R8, R4 ;  /* 0x0000000400087306 */ /* 0x000e300000209400 */
[----:B0-----:R-:W0:Y:S02]  /*1f6d0*/  MUFU.RCP R8, R8 ;  /* 0x0000000800087308 */ /* 0x001e240000001000 */
[----:B0-----:R-:W-:-:S06]  /*1f6e0*/  VIADD R3, R8, 0xffffffe ;  /* 0x0ffffffe08037836 */ /* 0x001fcc0000000000 */
[----:B------:R-:W0:Y:S02]  /*1f6f0*/  F2I.FTZ.U32.TRUNC.NTZ R3, R3 ;  /* 0x0000000300037305 */ /* 0x000e24000021f000 */
[----:B0-----:R-:W-:Y:S01]  /*1f700*/  IMAD.MOV R11, RZ, RZ, -R3 ;  /* 0x000000ffff0b7224 */ /* 0x001fe200078e0a03 */
[----:B------:R-:W-:Y:S06]  /*1f710*/  @!P0 BRA `(.L_x_532) ;  /* 0x0000000000088947 */ /* 0x000fec0003800000 */
[----:B------:R-:W-:-:S05]  /*1f720*/  VIADD R9, R19, 0xffffffff ;  /* 0xffffffff13097836 */ /* 0x000fca0000000000 */
[----:B------:R0:W1:Y:S02]  /*1f730*/  SHFL.IDX PT, R16, R2, R9, 0x1f ;  /* 0x00001f0902107589 */ /* 0x00006400000e0000 */
.L_x_532:
[----:B-1----:R-:W-:Y:S01]  /*1f740*/  IMAD R16, R16, UR5, R7 ;  /* 0x0000000510107c24 */ /* 0x002fe2000f8e0207 */
[----:B0-----:R-:W-:Y:S01]  /*1f750*/  MOV R2, RZ ;  /* 0x000000ff00027202 */ /* 0x001fe20000000f00 */
[----:B------:R-:W-:Y:S01]  /*1f760*/  IMAD R7, R11, R4, RZ ;  /* 0x000000040b077224 */ /* 0x000fe200078e02ff */
[----:B------:R-:W-:Y:S01]  /*1f770*/  IABS R6, R0 ;  /* 0x0000000000067213 */ /* 0x000fe20000000000 */
[----:B------:R-:W-:Y:S02]  /*1f780*/  VIADD R19, R19, UR4 ;  /* 0x0000000413137c36 */ /* 0x000fe40008000000 */
[----:B------:R-:W-:Y:S01]  /*1f790*/  IMAD.HI.U32 R2, R3, R7, R2 ;  /* 0x0000000703027227 */ /* 0x000fe200078e0002 */
[----:B------:R-:W-:-:S03]  /*1f7a0*/  IADD3 R7, -R16, UR6, RZ ;  /* 0x0000000610077c10 */ /* 0x000fc6000fffe1ff */
[----:B------:R-:W-:Y:S01]  /*1f7b0*/  IMAD.MOV R6, RZ, RZ, -R6 ;  /* 0x000000ffff067224 */ /* 0x000fe200078e0a06 */
[----:B------:R-:W-:-:S05]  /*1f7c0*/  IABS R3, R7 ;  /* 0x0000000700037213 */ /* 0x000fca0000000000 */
[----:B------:R-:W-:-:S04]  /*1f7d0*/  IMAD.HI.U32 R2, R2, R3, RZ ;  /* 0x0000000302027227 */ /* 0x000fc800078e00ff */
[----:B------:R-:W-:-:S05]  /*1f7e0*/  IMAD R3, R2, R6, R3 ;  /* 0x0000000602037224 */ /* 0x000fca00078e0203 */
[----:B------:R-:W-:-:S13]  /*1f7f0*/  ISETP.GT.U32.AND P1, PT, R4, R3, PT ;  /* 0x000000030400720c */ /* 0x000fda0003f24070 */
[----:B------:R-:W-:Y:S01]  /*1f800*/  @!P1 IMAD.IADD R3, R3, 0x1, -R4 ;  /* 0x0000000103039824 */ /* 0x000fe200078e0a04 */
[----:B------:R-:W-:Y:S02]  /*1f810*/  @!P1 IADD3 R2, R2, 0x1, RZ ;  /* 0x0000000102029810 */ /* 0x000fe40007ffe0ff */
[----:B------:R-:W-:Y:S02]  /*1f820*/  ISETP.NE.AND P1, PT, R0, RZ, PT ;  /* 0x000000ff0000720c */ /* 0x000fe40003f25270 */
[----:B------:R-:W-:Y:S02]  /*1f830*/  ISETP.GE.U32.AND P0, PT, R3, R4, PT ;  /* 0x000000040300720c */ /* 0x000fe40003f06070 */
[----:B------:R-:W-:-:S04]  /*1f840*/  LOP3.LUT R3, R7, R0, RZ, 0x3c, !PT ;  /* 0x0000000007037212 */ /* 0x000fc800078e3cff */
[----:B------:R-:W-:-:S07]  /*1f850*/  ISETP.GE.AND P2, PT, R3, RZ, PT ;  /* 0x000000ff0300720c */ /* 0x000fce0003f46270 */
[----:B------:R-:W-:-:S06]  /*1f860*/  @P0 VIADD R2, R2, 0x1 ;  /* 0x0000000102020836 */ /* 0x000fcc0000000000 */
[----:B------:R-:W-:Y:S01]  /*1f870*/  @!P2 IMAD.MOV R2, RZ, RZ, -R2 ;  /* 0x000000ffff02a224 */ /* 0x000fe200078e0a02 */
[----:B------:R-:W-:-:S04]  /*1f880*/  @!P1 LOP3.LUT R2, RZ, R0, RZ, 0x33, !PT ;  /* 0x00000000ff029212 */ /* 0x000fc800078e33ff */
[----:B------:R-:W-:Y:S01]  /*1f890*/  IADD3 R17, -R2, RZ, RZ ;  /* 0x000000ff02117210 */ /* 0x000fe20007ffe1ff */
[----:B------:R-:W-:-:S04]  /*1f8a0*/  IMAD.MOV.U32 R18, RZ, RZ, R2 ;  /* 0x000000ffff127224 */ /* 0x000fc800078e0002 */
[----:B------:R-:W-:Y:S01]  /*1f8b0*/  IMAD R17, R0, R17, R7 ;  /* 0x0000001100117224 */ /* 0x000fe200078e0207 */
[----:B------:R-:W-:Y:S06]  /*1f8c0*/  BRA `(.L_x_533) ;  /* 0x00000000000c7947 */ /* 0x000fec0003800000 */
.L_x_528:
[----:B------:R-:W-:Y:S01]  /*1f8d0*/  MOV R17, RZ ;  /* 0x000000ff00117202 */ /* 0x000fe20000000f00 */
[----:B------:R-:W-:Y:S02]  /*1f8e0*/  IMAD.U32 R16, RZ, RZ, UR6 ;  /* 0x00000006ff107e24 */ /* 0x000fe4000f8e00ff */
[----:B------:R-:W-:-:S07]  /*1f8f0*/  IMAD.MOV.U32 R18, RZ, RZ, RZ ;  /* 0x000000ffff127224 */ /* 0x000fce00078e00ff */
.L_x_533:
[----:B------:R-:W-:-:S13]  /*1f900*/  ISETP.NE.AND P0, PT, R5, RZ, PT ;  /* 0x000000ff0500720c */ /* 0x000fda0003f05270 */
[----:B------:R-:W0:Y:S01]  /*1f910*/  @!P0 S2R R3, SR_CgaCtaId ;  /* 0x0000000000038919 */ /* 0x000e220000008800 */
[----:B------:R-:W-:-:S04]  /*1f920*/  @!P0 MOV R0, 0x400 ;  /* 0x0000040000008802 */ /* 0x000fc80000000f00 */
[----:B0-----:R-:W-:-:S05]  /*1f930*/  @!P0 LEA R0, R3, R0, 0x18 ;  /* 0x0000000003008211 */ /* 0x001fca00078ec0ff */
[----:B------:R0:W-:Y:S01]  /*1f940*/  @!P0 STS.128 [R0+0x388d0], R16 ;  /* 0x0388d01000008388 */ /* 0x0001e20000000c00 */
[----:B------:R-:W-:Y:S06]  /*1f950*/  BAR.ARV 0x5, 0x180 ;  /* 0x0146000000007b1d */ /* 0x000fec0000002000 */
.L_x_526:
[----:B0-----:R-:W-:Y:S01]  /*1f960*/  MOV R0, 0x1 ;  /* 0x0000000100007802 */ /* 0x001fe20000000f00 */
[----:B------:R0:W-:Y:S01]  /*1f970*/  STL [R1+0x14], RZ ;  /* 0x000014ff01007387 */ /* 0x0001e20000100800 */
[----:B------:R-:W-:Y:S02]  /*1f980*/  ULDC UR4, c[0x0][0xc3c] ;  /* 0x00030f0000047ab9 */ /* 0x000fe40000000800 */
[----:B-1----:R-:W-:Y:S01]  /*1f990*/  ISETP.GE.AND P0, PT, R19, UR4, PT ;  /* 0x0000000413007c0c */ /* 0x002fe2000bf06270 */
[----:B------:R0:W-:Y:S04]  /*1f9a0*/  STL [R1+0x24], R0 ;  /* 0x0000240001007387 */ /* 0x0001e80000100800 */
[----:B------:R0:W-:Y:S08]  /*1f9b0*/  STL [R1+0x74], RZ ;  /* 0x000074ff01007387 */ /* 0x0001f00000100800 */
[----:B0-----:R-:W-:Y:S05]  /*1f9c0*/  @P0 BRA `(.L_x_534) ;  /* 0x00000068009c0947 */ /* 0x001fea0003800000 */
[----:B------:R-:W0:Y:S01]  /*1f9d0*/  S2R R9, SR_TID.X ;  /* 0x0000000000097919 */ /* 0x000e220000002100 */
[----:B------:R-:W1:Y:S01]  /*1f9e0*/  S2UR UR5, SR_CgaCtaId ;  /* 0x00000000000579c3 */ /* 0x000e620000008800 */
[----:B------:R-:W-:Y:S01]  /*1f9f0*/  UMOV UR4, 0x400 ;  /* 0x0000040000047882 */ /* 0x000fe20000000000 */
[----:B------:R-:W-:Y:S01]  /*1fa00*/  BSSY B7, `(.L_x_534) ;  /* 0x00006a3000077945 */ /* 0x000fe20003800000 */
[----:B------:R-:W-:Y:S01]  /*1fa10*/  ULDC.64 UR44, c[0x0][0x198] ;  /* 0x00006600002c7ab9 */ /* 0x000fe20000000a00 */
[----:B------:R-:W-:Y:S02]  /*1fa20*/  ULOP3.LUT UR36, UR40, 0x1, URZ, 0xfc, !UPT ;  /* 0x0000000128247892 */ /* 0x000fe4000f8efc3f */
[----:B------:R-:W-:Y:S01]  /*1fa30*/  ULOP3.LUT UR38, UR40, 0x2, URZ, 0xfc, !UPT ;  /* 0x0000000228267892 */ /* 0x000fe2000f8efc3f */
[----:B------:R-:W-:Y:S01]  /*1fa40*/  ULDC UR37, c[0x0][0xc] ;  /* 0x0000030000257ab9 */ /* 0x000fe20000000800 */
[----:B-1----:R-:W-:Y:S01]  /*1fa50*/  ULEA UR4, UR5, UR4, 0x18 ;  /* 0x0000000405047291 */ /* 0x002fe2000f8ec03f */
[C---:B0-----:R-:W-:Y:S01]  /*1fa60*/  LOP3.LUT R8, R9.reuse, 0x7f, RZ, 0xc0, !PT ;  /* 0x0000007f09087812 */ /* 0x041fe200078ec0ff */
[C---:B------:R-:W-:Y:S01]  /*1fa70*/  IMAD.SHL.U32 R2, R9.reuse, 0x80, RZ ;  /* 0x0000008009027824 */ /* 0x040fe200078e00ff */
[----:B------:R-:W-:-:S03]  /*1fa80*/  R2P PR, R9, 0x6 ;  /* 0x0000000609007804 */ /* 0x000fc60000000000 */
[----:B------:R-:W-:Y:S01]  /*1fa90*/  IMAD.SHL.U32 R3, R8, 0x40, RZ ;  /* 0x0000004008037824 */ /* 0x000fe200078e00ff */
[----:B------:R-:W-:-:S04]  /*1faa0*/  LOP3.LUT R0, R2, 0x400, RZ, 0xc0, !PT ;  /* 0x0000040002007812 */ /* 0x000fc800078ec0ff */
[----:B------:R-:W-:Y:S02]  /*1fab0*/  LOP3.LUT R4, R0, 0x1800, R3, 0xf8, !PT ;  /* 0x0000180000047812 */ /* 0x000fe400078ef803 */
[----:B------:R-:W-:Y:S02]  /*1fac0*/  SHF.R.U32.HI R3, RZ, 0x1, R9 ;  /* 0x00000001ff037819 */ /* 0x000fe40000011609 */
[----:B------:R-:W-:-:S04]  /*1fad0*/  LOP3.LUT R0, R2, 0x380, RZ, 0xc0, !PT ;  /* 0x0000038002007812 */ /* 0x000fc800078ec0ff */
[C---:B------:R-:W-:Y:S02]  /*1fae0*/  LOP3.LUT R3, R0.reuse, 0x30, R3, 0xf8, !PT ;  /* 0x0000003000037812 */ /* 0x040fe400078ef803 */
[----:B------:R-:W-:Y:S02]  /*1faf0*/  LOP3.LUT R5, R0, 0x10, R9, 0xf8, !PT ;  /* 0x0000001000057812 */ /* 0x000fe400078ef809 */
[----:B------:R-:W-:-:S04]  /*1fb00*/  SHF.L.U32 R0, R9, 0x4, RZ ;  /* 0x0000000409007819 */ /* 0x000fc800000006ff */
[--C-:B------:R-:W-:Y:S02]  /*1fb10*/  LOP3.LUT R3, R3, 0x70, R0.reuse, 0x78, !PT ;  /* 0x0000007003037812 */ /* 0x100fe400078e7800 */
[----:B------:R-:W-:Y:S02]  /*1fb20*/  LOP3.LUT R5, R5, 0x70, R0, 0x78, !PT ;  /* 0x0000007005057812 */ /* 0x000fe400078e7800 */
[----:B------:R-:W-:Y:S01]  /*1fb30*/  LOP3.LUT R7, R3, 0xc00, R2, 0xf8, !PT ;  /* 0x00000c0003077812 */ /* 0x000fe200078ef802 */
[----:B------:R-:W-:Y:S01]  /*1fb40*/  IMAD.SHL.U32 R3, R9, 0x2, RZ ;  /* 0x0000000209037824 */ /* 0x000fe200078e00ff */
[----:B------:R-:W-:Y:S02]  /*1fb50*/  LOP3.LUT R2, R0, 0x3f0, RZ, 0xc0, !PT ;  /* 0x000003f000027812 */ /* 0x000fe400078ec0ff */
[----:B------:R-:W-:Y:S01]  /*1fb60*/  LOP3.LUT R6, R4, R5, RZ, 0xfc, !PT ;  /* 0x0000000504067212 */ /* 0x000fe200078efcff */
[----:B------:R-:W-:Y:S01]  /*1fb70*/  IMAD.MOV.U32 R4, RZ, RZ, 0x20 ;  /* 0x00000020ff047424 */ /* 0x000fe200078e00ff */
[----:B------:R-:W-:Y:S01]  /*1fb80*/  LOP3.LUT R3, R2, 0x70, R3, 0x78, !PT ;  /* 0x0000007002037812 */ /* 0x000fe200078e7803 */
[----:B------:R-:W-:Y:S01]  /*1fb90*/  IMAD.SHL.U32 R2, R8, 0x10, RZ ;  /* 0x0000001008027824 */ /* 0x000fe200078e00ff */
[----:B------:R-:W-:Y:S01]  /*1fba0*/  SHF.R.U32.HI R9, RZ, 0x3, R8 ;  /* 0x00000003ff097819 */ /* 0x000fe20000011608 */
[----:B------:R-:W-:Y:S01]  /*1fbb0*/  IMAD.U32 R8, RZ, RZ, UR4 ;  /* 0x00000004ff087e24 */ /* 0x000fe2000f8e00ff */
[----:B------:R-:W-:Y:S01]  /*1fbc0*/  SEL R5, R4, 0xffffffe0, !P1 ;  /* 0xffffffe004057807 */ /* 0x000fe20004800000 */
[----:B------:R-:W-:Y:S01]  /*1fbd0*/  STL [R1+0xc], R7 ;  /* 0x00000c0701007387 */ /* 0x000fe20000100800 */
[----:B------:R-:W-:-:S02]  /*1fbe0*/  LOP3.LUT R2, R3, 0x400, R2, 0xf8, !PT ;  /* 0x0000040003027812 */ /* 0x000fc400078ef802 */
[----:B------:R-:W-:Y:S01]  /*1fbf0*/  MOV R3, 0x40 ;  /* 0x0000004000037802 */ /* 0x000fe20000000f00 */
[----:B------:R-:W-:Y:S01]  /*1fc00*/  STL [R1+0x10], R6 ;  /* 0x0000100601007387 */ /* 0x000fe20000100800 */
[----:B------:R-:W-:Y:S02]  /*1fc10*/  IADD3 R2, R8, R2, RZ ;  /* 0x0000000208027210 */ /* 0x000fe40007ffe0ff */
[----:B------:R-:W-:Y:S02]  /*1fc20*/  SEL R3, R3, 0xffffffc0, !P2 ;  /* 0xffffffc003037807 */ /* 0x000fe40005000000 */
[----:B------:R-:W-:Y:S02]  /*1fc30*/  LOP3.LUT R4, R0, 0x70, RZ, 0xc0, !PT ;  /* 0x0000007000047812 */ /* 0x000fe400078ec0ff */
[----:B------:R-:W-:Y:S01]  /*1fc40*/  LOP3.LUT R9, R9, 0x70, R0, 0xf8, !PT ;  /* 0x0000007009097812 */ /* 0x000fe200078ef800 */
[----:B------:R-:W-:Y:S01]  /*1fc50*/  STL [R1+0x40], R3 ;  /* 0x0000400301007387 */ /* 0x000fe20000100800 */
[----:B------:R-:W-:Y:S01]  /*1fc60*/  IMAD.MOV.U32 R0, RZ, RZ, 0x1 ;  /* 0x00000001ff007424 */ /* 0x000fe200078e00ff */
[----:B------:R-:W-:-:S02]  /*1fc70*/  LOP3.LUT R4, R4, 0x80, RZ, 0xfc, !PT ;  /* 0x0000008004047812 */ /* 0x000fc400078efcff */
[----:B------:R-:W-:Y:S04]  /*1fc80*/  STL [R1+0x44], R5 ;  /* 0x0000440501007387 */ /* 0x000fe80000100800 */
[----:B------:R-:W-:Y:S04]  /*1fc90*/  STL [R1+0x4], R8 ;  /* 0x0000040801007387 */ /* 0x000fe80000100800 */
[----:B------:R0:W-:Y:S04]  /*1fca0*/  STL [R1+0x50], R2 ;  /* 0x0000500201007387 */ /* 0x0001e80000100800 */
[----:B------:R-:W-:Y:S04]  /*1fcb0*/  STL [R1+0x74], RZ ;  /* 0x000074ff01007387 */ /* 0x000fe80000100800 */
[----:B------:R1:W-:Y:S01]  /*1fcc0*/  STL [R1+0x28], R0 ;  /* 0x0000280001007387 */ /* 0x0003e20000100800 */
[----:B0-----:R-:W-:-:S03]  /*1fcd0*/  IMAD.MOV.U32 R2, RZ, RZ, 0x1 ;  /* 0x00000001ff027424 */ /* 0x001fc600078e00ff */
[----:B------:R-:W-:Y:S04]  /*1fce0*/  STL [R1+0x1c], RZ ;  /* 0x00001cff01007387 */ /* 0x000fe80000100800 */
[----:B------:R-:W-:Y:S01]  /*1fcf0*/  STL [R1+0x14], RZ ;  /* 0x000014ff01007387 */ /* 0x000fe20000100800 */
[----:B-1----:R-:W-:-:S03]  /*1fd00*/  IADD3 R0, R3, R5, RZ ;  /* 0x0000000503007210 */ /* 0x002fc60007ffe0ff */
[----:B------:R0:W-:Y:S04]  /*1fd10*/  STL [R1+0x24], R2 ;  /* 0x0000240201007387 */ /* 0x0001e80000100800 */
[----:B------:R1:W-:Y:S01]  /*1fd20*/  STL [R1+0x48], R0 ;  /* 0x0000480001007387 */ /* 0x0003e20000100800 */
[----:B0-----:R-:W-:Y:S01]  /*1fd30*/  IMAD.IADD R2, R3, 0x1, R7 ;  /* 0x0000000103027824 */ /* 0x001fe200078e0207 */
[----:B-1----:R-:W-:-:S04]  /*1fd40*/  LOP3.LUT R0, R6, 0x2000, RZ, 0xfc, !PT ;  /* 0x0000200006007812 */ /* 0x002fc800078efcff */
[----:B------:R0:W-:Y:S04]  /*1fd50*/  STL [R1+0x4c], R2 ;  /* 0x00004c0201007387 */ /* 0x0001e80000100800 */
[----:B------:R0:W-:Y:S02]  /*1fd60*/  STL [R1+0x2c], R0 ;  /* 0x00002c0001007387 */ /* 0x0001e40000100800 */
.L_x_644:
[----:B0-----:R-:W0:Y:S02]  /*1fd70*/  LDC.64 R2, c[0x0][0xc88] ;  /* 0x00032200ff027b82 */ /* 0x001e240000000a00 */
[----:B0-----:R-:W-:-:S05]  /*1fd80*/  IMAD.WIDE R2, R19, 0x4, R2 ;  /* 0x0000000413027825 */ /* 0x001fca00078e0202 */
[----:B--2---:R-:W2:Y:S01]  /*1fd90*/  LDG.E R15, desc[UR42][R2.64] ;  /* 0x0000002a020f7981 */ /* 0x004ea2000c1e1900 */
[----:B------:R-:W-:Y:S05]  /*1fda0*/  YIELD ;  /* 0x0000000000007946 */ /* 0x000fea0003800000 */
[----:B------:R-:W-:Y:S01]  /*1fdb0*/  ULDC.64 UR4, c[0x0][0xa28] ;  /* 0x00028a0000047ab9 */ /* 0x000fe20000000a00 */
[----:B------:R-:W-:Y:S01]  /*1fdc0*/  IMAD.MOV.U32 R0, RZ, RZ, RZ ;  /* 0x000000ffff007224 */ /* 0x000fe200078e00ff */
[----:B------:R-:W-:Y:S01]  /*1fdd0*/  ISETP.NE.U32.AND P0, PT, RZ, UR4, PT ;  /* 0x00000004ff007c0c */ /* 0x000fe2000bf05070 */
[----:B------:R-:W-:Y:S01]  /*1fde0*/  IMAD.MOV.U32 R8, RZ, RZ, RZ ;  /* 0x000000ffff087224 */ /* 0x000fe200078e00ff */
[----:B------:R-:W-:Y:S01]  /*1fdf0*/  ULDC.64 UR10, c[0x0][0xa18] ;  /* 0x00028600000a7ab9 */ /* 0x000fe20000000a00 */
[----:B------:R-:W-:Y:S01]  /*1fe00*/  ULDC.64 UR8, c[0x0][0xa10] ;  /* 0x0002840000087ab9 */ /* 0x000fe20000000a00 */
[----:B------:R-:W-:Y:S01]  /*1fe10*/  ISETP.NE.AND.EX P0, PT, RZ, UR5, PT, P0 ;  /* 0x00000005ff007c0c */ /* 0x000fe2000bf05300 */
[----:B------:R-:W-:Y:S01]  /*1fe20*/  ULDC.64 UR6, c[0x0][0xa08] ;  /* 0x0002820000067ab9 */ /* 0x000fe20000000a00 */
[----:B--2---:R-:W-:Y:S01]  /*1fe30*/  SHF.R.S32.HI R4, RZ, 0x1f, R15 ;  /* 0x0000001fff047819 */ /* 0x004fe2000001140f */
[----:B------:R-:W-:Y:S10]  /*1fe40*/  STL [R1+0x18], R15 ;  /* 0x0000180f01007387 */ /* 0x000ff40000100800 */
[----:B------:R-:W-:-:S02]  /*1fe50*/  @P0 LEA R2, P1, R15, UR4, 0x2 ;  /* 0x000000040f020c11 */ /* 0x000fc4000f8210ff */
[C---:B------:R-:W-:Y:S01]  /*1fe60*/  SHF.L.U32 R14, R15.reuse, 0x2, RZ ;  /* 0x000000020f0e7819 */ /* 0x040fe200000006ff */
[----:B------:R0:W-:Y:S01]  /*1fe70*/  STL [R1+0x58], R4 ;  /* 0x0000580401007387 */ /* 0x0001e20000100800 */
[C-C-:B------:R-:W-:Y:S01]  /*1fe80*/  @P0 LEA.HI.X R3, R15.reuse, UR5, R4.reuse, 0x2, P1 ;  /* 0x000000050f030c11 */ /* 0x140fe200088f1404 */
[----:B------:R-:W-:Y:S02]  /*1fe90*/  ULDC.64 UR4, c[0x0][0xa00] ;  /* 0x0002800000047ab9 */ /* 0x000fe40000000a00 */
[----:B------:R-:W-:Y:S02]  /*1fea0*/  ISETP.NE.U32.AND P2, PT, RZ, UR4, PT ;  /* 0x00000004ff007c0c */ /* 0x000fe4000bf45070 */
[----:B-1----:R1:W5:Y:S01]  /*1feb0*/  @P0 LDG.E R0, desc[UR42][R2.64] ;  /* 0x0000002a02000981 */ /* 0x002362000c1e1900 */
[----:B------:R-:W-:Y:S02]  /*1fec0*/  SHF.L.U64.HI R13, R15, 0x2, R4 ;  /* 0x000000020f0d7819 */ /* 0x000fe40000010204 */
[----:B------:R-:W-:-:S02]  /*1fed0*/  CS2R R10, SRZ ;  /* 0x00000000000a7805 */ /* 0x000fc4000001ff00 */
[----:B------:R-:W-:Y:S01]  /*1fee0*/  ISETP.NE.AND.EX P2, PT, RZ, UR5, PT, P2 ;  /* 0x00000005ff007c0c */ /* 0x000fe2000bf45320 */
[----:B------:R-:W-:Y:S01]  /*1fef0*/  STL [R1], R14 ;  /* 0x0000000e01007387 */ /* 0x000fe20000100800 */
[----:B------:R-:W-:Y:S02]  /*1ff00*/  ISETP.NE.U32.AND P3, PT, RZ, UR10, PT ;  /* 0x0000000aff007c0c */ /* 0x000fe4000bf65070 */
[----:B------:R-:W-:Y:S01]  /*1ff10*/  ISETP.NE.U32.AND P0, PT, RZ, UR6, PT ;  /* 0x00000006ff007c0c */ /* 0x000fe2000bf05070 */
[----:B------:R-:W-:Y:S01]  /*1ff20*/  STL [R1+0x20], R13 ;  /* 0x0000200d01007387 */ /* 0x000fe20000100800 */
[----:B------:R-:W-:Y:S02]  /*1ff30*/  ISETP.NE.AND.EX P3, PT, RZ, UR11, PT, P3 ;  /* 0x0000000bff007c0c */ /* 0x000fe4000bf65330 */
[----:B-1----:R-:W-:Y:S02]  /*1ff40*/  IADD3 R2, P4, R14, UR4, RZ ;  /* 0x000000040e027c10 */ /* 0x002fe4000ff9e0ff */
[----:B------:R-:W-:-:S02]  /*1ff50*/  ISETP.NE.U32.AND P1, PT, RZ, UR8, PT ;  /* 0x00000008ff007c0c */ /* 0x000fc4000bf25070 */
[C---:B------:R-:W-:Y:S02]  /*1ff60*/  IADD3.X R3, R13.reuse, UR5, RZ, P4, !PT ;  /* 0x000000050d037c10 */ /* 0x040fe4000a7fe4ff */
[C---:B0-----:R-:W-:Y:S01]  /*1ff70*/  IADD3 R4, P4, R14.reuse, UR8, RZ ;  /* 0x000000080e047c10 */ /* 0x041fe2000ff9e0ff */
[----:B------:R-:W-:Y:S01]  /*1ff80*/  ULDC UR4, c[0x0][0x288] ;  /* 0x0000a20000047ab9 */ /* 0x000fe20000000800 */
[----:B------:R-:W-:Y:S01]  /*1ff90*/  ISETP.NE.AND.EX P0, PT, RZ, UR7, PT, P0 ;  /* 0x00000007ff007c0c */ /* 0x000fe2000bf05300 */
[----:B------:R-:W2:Y:S01]  /*1ffa0*/  @P2 LDG.E R8, desc[UR42][R2.64] ;  /* 0x0000002a02082981 */ /* 0x000ea2000c1e1900 */
[----:B------:R-:W-:Y:S01]  /*1ffb0*/  IADD3.X R5, R13, UR9, RZ, P4, !PT ;  /* 0x000000090d057c10 */ /* 0x000fe2000a7fe4ff */
[----:B------:R-:W-:Y:S01]  /*1ffc0*/  IMAD.U32 R12, RZ, RZ, UR4 ;  /* 0x00000004ff0c7e24 */ /* 0x000fe2000f8e00ff */
[----:B------:R-:W-:Y:S01]  /*1ffd0*/  ISETP.NE.AND.EX P1, PT, RZ, UR9, PT, P1 ;  /* 0x00000009ff007c0c */ /* 0x000fe2000bf25310 */
[----:B------:R-:W-:Y:S01]  /*1ffe0*/  ULDC.64 UR4, c[0x0][0x418] ;  /* 0x0001060000047ab9 */ /* 0x000fe20000000a00 */
[----:B------:R-:W-:-:S04]  /*1fff0*/  IADD3 R6, P5, R14, UR6, RZ ;  /* 0x000000060e067c10 */ /* 0x000fc8000ffbe0ff */
[----:B------:R-:W-:-:S05]  /*20000*/  IADD3.X R7, R13, UR7, RZ, P5, !PT ;  /* 0x000000070d077c10 */ /* 0x000fca000affe4ff */
[----:B------:R-:W5:Y:S04]  /*20010*/  @P0 LDG.E R11, desc[UR42][R6.64] ;  /* 0x0000002a060b0981 */ /* 0x000f68000c1e1900 */
[----:B------:R-:W5:Y:S04]  /*20020*/  @P1 LDG.E R10, desc[UR42][R4.64] ;  /* 0x0000002a040a1981 */ /* 0x000f68000c1e1900 */
[----:B--2---:R0:W-:Y:S02]  /*20030*/  STL [R1+0x54], R8 ;  /* 0x0000540801007387 */ /* 0x0041e40000100800 */
[----:B0-----:R-:W-:-:S04]  /*20040*/  @P3 IADD3 R8, P4, R14, UR10, RZ ;  /* 0x0000000a0e083c10 */ /* 0x001fc8000ff9e0ff */
[----:B------:R-:W-:-:S05]  /*20050*/  @P3 IADD3.X R9, R13, UR11, RZ, P4, !PT ;  /* 0x0000000b0d093c10 */ /* 0x000fca000a7fe4ff */
[----:B------:R0:W2:Y:S01]  /*20060*/  @P3 LDG.E R12, desc[UR42][R8.64] ;  /* 0x0000002a080c3981 */ /* 0x0000a2000c1e1900 */
[----:B------:R-:W-:-:S03]  /*20070*/  UISETP.NE.U32.AND UP0, UPT, UR4, URZ, UPT ;  /* 0x0000003f0400728c */ /* 0x000fc6000bf05070 */
[----:B------:R-:W-:Y:S01]  /*20080*/  ULDC UR4, c[0x0][0x424] ;  /* 0x0001090000047ab9 */ /* 0x000fe20000000800 */
[----:B------:R-:W-:-:S03]  /*20090*/  UISETP.NE.AND.EX UP0, UPT, UR5, URZ, UPT, UP0 ;  /* 0x0000003f0500728c */ /* 0x000fc6000bf05300 */
[----:B------:R-:W-:Y:S01]  /*200a0*/  ULDC UR5, c[0x0][0x2f0] ;  /* 0x0000bc0000057ab9 */ /* 0x000fe20000000800 */
[----:B------:R-:W-:-:S04]  /*200b0*/  USEL UR4, UR4, 0x1, UP0 ;  /* 0x0000000104047887 */ /* 0x000fc80008000000 */
[----:B------:R-:W-:-:S03]  /*200c0*/  UIMAD UR4, UR4, UR5, URZ ;  /* 0x00000005040472a4 */ /* 0x000fc6000f8e023f */
[----:B------:R-:W-:Y:S02]  /*200d0*/  ULDC UR5, c[0x0][0x348] ;  /* 0x0000d20000057ab9 */ /* 0x000fe40000000800 */
[----:B0-----:R-:W-:Y:S01]  /*200e0*/  MOV R9, UR5 ;  /* 0x0000000500097c02 */ /* 0x001fe20008000f00 */
[----:B------:R-:W-:Y:S01]  /*200f0*/  IMAD.U32 R8, RZ, RZ, UR4 ;  /* 0x00000004ff087e24 */ /* 0x000fe2000f8e00ff */
[----:B--2---:R0:W-:Y:S01]  /*20100*/  STL [R1+0x6c], R12 ;  /* 0x00006c0c01007387 */ /* 0x0041e20000100800 */
[----:B------:R-:W-:Y:S05]  /*20110*/  @P3 BRA `(.L_x_535) ;  /* 0x0000000000143947 */ /* 0x000fea0003800000 */
[----:B------:R-:W-:Y:S05]  /*20120*/  @!P2 BRA `(.L_x_535) ;  /* 0x000000000010a947 */ /* 0x000fea0003800000 */
[----:B0-----:R-:W2:Y:S04]  /*20130*/  LDG.E R12, desc[UR42][R2.64] ;  /* 0x0000002a020c7981 */ /* 0x001ea8000c1e1900 */
[----:B------:R-:W2:Y:S02]  /*20140*/  LDG.E R2, desc[UR42][R2.64+0x4] ;  /* 0x0000042a02027981 */ /* 0x000ea4000c1e1900 */
[----:B--2---:R-:W-:-:S05]  /*20150*/  IMAD.IADD R2, R2, 0x1, -R12 ;  /* 0x0000000102027824 */ /* 0x004fca00078e0a0c */
[----:B------:R1:W-:Y:S02]  /*20160*/  STL [R1+0x6c], R2 ;  /* 0x00006c0201007387 */ /* 0x0003e40000100800 */
.L_x_535:
[----:B0-----:R-:W-:Y:S01]  /*20170*/  IMAD.MOV.U32 R12, RZ, RZ, R15 ;  /* 0x000000ffff0c7224 */ /* 0x001fe200078e000f */
[----:B-1---5:R-:W-:Y:S01]  /*20180*/  IADD3 R2, R11, R0, RZ ;  /* 0x000000000b027210 */ /* 0x022fe20007ffe0ff */
[----:B------:R-:W-:Y:S02]  /*20190*/  ULDC.64 UR4, c[0x0][0xa20] ;  /* 0x0002880000047ab9 */ /* 0x000fe40000000a00 */
[----:B------:R-:W-:Y:S01]  /*201a0*/  ISETP.NE.U32.AND P2, PT, RZ, UR4, PT ;  /* 0x00000004ff007c0c */ /* 0x000fe2000bf45070 */
[----:B------:R0:W-:Y:S03]  /*201b0*/  STL [R1+0x30], R12 ;  /* 0x0000300c01007387 */ /* 0x0001e60000100800 */
[----:B------:R-:W-:Y:S01]  /*201c0*/  ISETP.NE.AND.EX P2, PT, RZ, UR5, PT, P2 ;  /* 0x00000005ff007c0c */ /* 0x000fe2000bf45320 */
[----:B------:R0:W-:-:S12]  /*201d0*/  STL [R1+0x3c], R2 ;  /* 0x00003c0201007387 */ /* 0x0001d80000100800 */
[----:B0-----:R-:W-:Y:S05]  /*201e0*/  @!P2 BRA `(.L_x_536) ;  /* 0x000000000010a947 */ /* 0x001fea0003800000 */
[----:B------:R-:W-:-:S04]  /*201f0*/  IADD3 R2, P0, R14, UR4, RZ ;  /* 0x000000040e027c10 */ /* 0x000fc8000ff1e0ff */
[----:B------:R-:W-:-:S05]  /*20200*/  IADD3.X R3, R13, UR5, RZ, P0, !PT ;  /* 0x000000050d037c10 */ /* 0x000fca00087fe4ff */
[----:B------:R0:W5:Y:S01]  /*20210*/  LDG.E R8, desc[UR42][R2.64] ;  /* 0x0000002a02087981 */ /* 0x000162000c1e1900 */
[----:B------:R-:W-:Y:S05]  /*20220*/  BRA `(.L_x_537) ;  /* 0x0000000000107947 */ /* 0x000fea0003800000 */
.L_x_536:
[----:B------:R-:W-:Y:S05]  /*20230*/  @!P0 BRA `(.L_x_537) ;  /* 0x00000000000c8947 */ /* 0x000fea0003800000 */
[----:B------:R-:W2:Y:S04]  /*20240*/  LDG.E R8, desc[UR42][R6.64] ;  /* 0x0000002a06087981 */ /* 0x000ea8000c1e1900 */
[----:B------:R-:W2:Y:S02]  /*20250*/  LDG.E R6, desc[UR42][R6.64+0x4] ;  /* 0x0000042a06067981 */ /* 0x000ea4000c1e1900 */
[----:B--2---:R-:W-:-:S07]  /*20260*/  IMAD.IADD R8, R6, 0x1, -R8 ;  /* 0x0000000106087824 */ /* 0x004fce00078e0a08 */
.L_x_537:
[----:B0-----:R-:W2:Y:S01]  /*20270*/  @P1 LDG.E R2, desc[UR42][R4.64] ;  /* 0x0000002a04021981 */ /* 0x001ea2000c1e1900 */
[----:B-----5:R-:W-:-:S03]  /*20280*/  IADD3 R0, -R0, R8, RZ ;  /* 0x0000000800007210 */ /* 0x020fc60007ffe1ff */
[----:B------:R-:W2:Y:S01]  /*20290*/  @P1 LDG.E R4, desc[UR42][R4.64+0x4] ;  /* 0x0000042a04041981 */ /* 0x000ea2000c1e1900 */
[----:B------:R-:W-:Y:S01]  /*202a0*/  BSSY B0, `(.L_x_538) ;  /* 0x000012c000007945 */ /* 0x000fe20003800000 */
[----:B--2---:R-:W-:-:S04]  /*202b0*/  @P1 IMAD.IADD R9, R4, 0x1, -R2 ;  /* 0x0000000104091824 */ /* 0x004fc800078e0a02 */
[----:B------:R-:W-:-:S05]  /*202c0*/  IMAD.IADD R3, R0, 0x1, R9 ;  /* 0x0000000100037824 */ /* 0x000fca00078e0209 */
[----:B------:R-:W-:Y:S01]  /*202d0*/  IADD3 R2, R3, 0x7f, RZ ;  /* 0x0000007f03027810 */ /* 0x000fe20007ffe0ff */
[----:B------:R0:W-:Y:S03]  /*202e0*/  STL [R1+0x5c], R3 ;  /* 0x00005c0301007387 */ /* 0x0001e60000100800 */
[----:B0-----:R-:W-:-:S04]  /*202f0*/  SHF.R.S32.HI R3, RZ, 0x1f, R2 ;  /* 0x0000001fff037819 */ /* 0x001fc80000011402 */
[----:B------:R-:W-:-:S04]  /*20300*/  LEA.HI R4, R3, R2, RZ, 0x7 ;  /* 0x0000000203047211 */ /* 0x000fc800078f38ff */
[----:B------:R-:W-:-:S04]  /*20310*/  LOP3.LUT R2, R4, 0xffffff80, RZ, 0xc0, !PT ;  /* 0xffffff8004027812 */ /* 0x000fc800078ec0ff */
[----:B------:R-:W-:Y:S01]  /*20320*/  VIADDMNMX R9, R2, -R0, R9, PT ;  /* 0x8000000002097246 */ /* 0x000fe20003800109 */
[----:B------:R-:W-:-:S05]  /*20330*/  IMAD.MOV R2, RZ, RZ, -R0 ;  /* 0x000000ffff027224 */ /* 0x000fca00078e0a00 */
[----:B------:R-:W-:-:S04]  /*20340*/  VIMNMX R2, RZ, R2, !PT ;  /* 0x00000002ff027248 */ /* 0x000fc80007fe0100 */
[----:B------:R-:W-:Y:S01]  /*20350*/  ISETP.GT.AND P0, PT, R9, R2, PT ;  /* 0x000000020900720c */ /* 0x000fe20003f04270 */
[----:B------:R0:W-:-:S12]  /*20360*/  STL [R1+0x68], R4 ;  /* 0x0000680401007387 */ /* 0x0001d80000100800 */
[----:B------:R-:W-:Y:S01]  /*20370*/  @P0 VIADD R0, R9, 0x7f ;  /* 0x0000007f09000836 */ /* 0x000fe20000000000 */
[----:B------:R-:W-:-:S04]  /*20380*/  SHF.R.U32.HI R9, RZ, 0x7, R2 ;  /* 0x00000007ff097819 */ /* 0x000fc80000011602 */
[----:B------:R-:W-:-:S04]  /*20390*/  @P0 SHF.R.S32.HI R2, RZ, 0x1f, R0 ;  /* 0x0000001fff020819 */ /* 0x000fc80000011400 */
[----:B------:R-:W-:Y:S02]  /*203a0*/  @P0 LEA.HI R0, R2, R0, RZ, 0x7 ;  /* 0x0000000002000211 */ /* 0x000fe400078f38ff */
[----:B------:R-:W-:Y:S02]  /*203b0*/  MOV R6, R9 ;  /* 0x0000000900067202 */ /* 0x000fe40000000f00 */
[----:B------:R-:W-:-:S04]  /*203c0*/  @P0 SHF.R.S32.HI R6, RZ, 0x7, R0 ;  /* 0x00000007ff060819 */ /* 0x000fc80000011400 */
[----:B------:R-:W-:Y:S02]  /*203d0*/  ISETP.GT.AND P2, PT, R6, R9, PT ;  /* 0x000000090600720c */ /* 0x000fe40003f44270 */
[----:B------:R-:W-:-:S11]  /*203e0*/  PLOP3.LUT P0, PT, PT, PT, PT, 0x80, 0x0 ;  /* 0x000000000000781c */ /* 0x000fd60003f0f070 */
[----:B0-----:R-:W-:Y:S05]  /*203f0*/  @!P2 BRA `(.L_x_539) ;  /* 0x000000100058a947 */ /* 0x001fea0003800000 */
[----:B------:R-:W-:Y:S01]  /*20400*/  UMOV UR4, 0xffffffff ;  /* 0xffffffff00047882 */ /* 0x000fe20000000000 */
[----:B------:R-:W-:Y:S02]  /*20410*/  SEL R0, R12, RZ, !P1 ;  /* 0x000000ff0c007207 */ /* 0x000fe40004800000 */
[----:B------:R-:W-:Y:S05]  /*20420*/  BRA.DIV UR4, `(.L_x_540) ;  /* 0x0000009204047947 */ /* 0x000fea000b800000 */
[----:B------:R-:W0:Y:S02]  /*20430*/  S2R R2, SR_TID.X ;  /* 0x0000000000027919 */ /* 0x000e240000002100 */
[----:B0-----:R-:W-:-:S04]  /*20440*/  SHF.R.U32.HI R2, RZ, 0x5, R2 ;  /* 0x00000005ff027819 */ /* 0x001fc80000011602 */
[----:B------:R-:W-:-:S05]  /*20450*/  LOP3.LUT R2, R2, 0x3, RZ, 0xc0, !PT ;  /* 0x0000000302027812 */ /* 0x000fca00078ec0ff */
[----:B------:R0:W1:Y:S02]  /*20460*/  SHFL.IDX PT, R14, R2, RZ, 0x1f ;  /* 0x00001fff020e7589 */ /* 0x00006400000e0000 */
.L_x_762:
[----:B-1----:R-:W-:Y:S02]  /*20470*/  ISETP.NE.AND P0, PT, R14, RZ, PT ;  /* 0x000000ff0e00720c */ /* 0x002fe40003f05270 */
[----:B------:R-:W-:-:S11]  /*20480*/  PLOP3.LUT P6, PT, PT, PT, PT, 0x8, 0x0 ;  /* 0x000000000000781c */ /* 0x000fd60003fce170 */
[----:B------:R-:W-:Y:S05]  /*20490*/  @P0 BRA `(.L_x_541) ;  /* 0x00000000000c0947 */ /* 0x000fea0003800000 */
[----:B------:R-:W-:-:S03]  /*204a0*/  UMOV UR4, 0xffffffff ;  /* 0xffffffff00047882 */ /* 0x000fc60000000000 */
[----:B------:R-:W-:Y:S05]  /*204b0*/  BRA.DIV UR4, `(.L_x_542) ;  /* 0x0000009204147947 */ /* 0x000fea000b800000 */
[----:B------:R-:W-:-:S13]  /*204c0*/  ELECT P6, URZ, PT ;  /* 0x00000000003f782f */ /* 0x000fda00038c0000 */
.L_x_541:
[----:B0-----:R-:W2:Y:S04]  /*204d0*/  LDL R2, [R1+0x74] ;  /* 0x0000740001027983 */ /* 0x001ea80000100800 */
[----:B------:R-:W3:Y:S01]  /*204e0*/  LDL R4, [R1+0x4] ;  /* 0x0000040001047983 */ /* 0x000ee20000100800 */
[----:B------:R-:W-:Y:S01]  /*204f0*/  BSSY B1, `(.L_x_543) ;  /* 0x0000008000017945 */ /* 0x000fe20003800000 */
[----:B--2---:R-:W-:-:S05]  /*20500*/  VIADD R2, R2, 0x1 ;  /* 0x0000000102027836 */ /* 0x004fca0000000000 */
[----:B------:R-:W-:-:S04]  /*20510*/  LEA.HI R3, R2, R2, RZ, 0x1 ;  /* 0x0000000202037211 */ /* 0x000fc800078f08ff */
[----:B------:R-:W-:-:S05]  /*20520*/  LOP3.LUT R3, R3, 0xfffffffe, RZ, 0xc0, !PT ;  /* 0xfffffffe03037812 */ /* 0x000fca00078ec0ff */
[----:B------:R-:W-:-:S05]  /*20530*/  IMAD.IADD R2, R2, 0x1, -R3 ;  /* 0x0000000102027824 */ /* 0x000fca00078e0a03 */
[----:B------:R-:W-:-:S04]  /*20540*/  SHF.L.U32 R2, R2, 0x1f, RZ ;  /* 0x0000001f02027819 */ /* 0x000fc800000006ff */
[----:B---3--:R-:W0:Y:S02]  /*20550*/  SYNCS.PHASECHK.TRANS64.TRYWAIT P0, [R4+URZ+0x38820], R2 ;  /* 0x03882002040075a7 */ /* 0x008e24000800017f */
[----:B0-----:R-:W-:Y:S05]  /*20560*/  @!P0 BRA `(.L_x_544) ;  /* 0x0000009000088947 */ /* 0x001fea0003800000 */
.L_x_765:
[----:B------:R-:W-:Y:S05]  /*20570*/  BSYNC B1 ;  /* 0x0000000000017941 */ /* 0x000fea0003800000 */
.L_x_543:
[----:B------:R-:W-:Y:S04]  /*20580*/  BSSY B1, `(.L_x_545) ;  /* 0x0000072000017945 */ /* 0x000fe80003800000 */
[----:B------:R-:W-:Y:S05]  /*20590*/  @!P6 BRA `(.L_x_546) ;  /* 0x0000000400c0e947 */ /* 0x000fea0003800000 */
[----:B------:R-:W2:Y:S04]  /*205a0*/  LDL R4, [R1+0x4] ;  /* 0x0000040001047983 */ /* 0x000ea80000100800 */
[----:B------:R-:W3:Y:S01]  /*205b0*/  LDL R5, [R1+0x1c] ;  /* 0x00001c0001057983 */ /* 0x000ee20000100800 */
[----:B0-----:R-:W0:Y:S01]  /*205c0*/  S2R R3, SR_TID.X ;  /* 0x0000000000037919 */ /* 0x001e220000002100 */
[----:B--2---:R-:W-:Y:S02]  /*205d0*/  MOV R7, R4 ;  /* 0x0000000400077202 */ /* 0x004fe40000000f00 */
[----:B------:R-:W2:Y:S03]  /*205e0*/  LDL R4, [R1+0x28] ;  /* 0x0000280001047983 */ /* 0x000ea60000100800 */
[----:B---3--:R-:W-:Y:S01]  /*205f0*/  IMAD R5, R5, 0x8, R7 ;  /* 0x0000000805057824 */ /* 0x008fe200078e0207 */
[----:B0-----:R-:W-:Y:S01]  /*20600*/  LOP3.LUT R3, R3, 0x7f, RZ, 0xc0, !PT ;  /* 0x0000007f03037812 */ /* 0x001fe200078ec0ff */
[----:B------:R-:W-:Y:S03]  /*20610*/  BSSY B2, `(.L_x_547) ;  /* 0x0000005000027945 */ /* 0x000fe60003800000 */
[----:B------:R-:W-:-:S02]  /*20620*/  ISETP.NE.AND P1, PT, R3, RZ, PT ;  /* 0x000000ff0300720c */ /* 0x000fc40003f25270 */
[----:B--2---:R-:W-:-:S04]  /*20630*/  SHF.L.U32 R8, R4, 0x1f, RZ ;  /* 0x0000001f04087819 */ /* 0x004fc800000006ff */
[----:B------:R-:W0:Y:S02]  /*20640*/  SYNCS.PHASECHK.TRANS64.TRYWAIT P0, [R5+URZ+0x388a0], R8 ;  /* 0x0388a008050075a7 */ /* 0x000e24000800017f */
[----:B0-----:R-:W-:Y:S05]  /*20650*/  @!P0 BRA `(.L_x_548) ;  /* 0x0000008c00e48947 */ /* 0x001fea0003800000 */
.L_x_766:
[----:B------:R-:W-:Y:S05]  /*20660*/  BSYNC B2 ;  /* 0x0000000000027941 */ /* 0x000fea0003800000 */
.L_x_547:
        /* <DEDUP_REMOVED lines=9> */
.L_x_550:
[----:B------:R-:W-:Y:S05]  /*20700*/  BSYNC B2 ;  /* 0x0000000000027941 */ /* 0x000fea0003800000 */
.L_x_549:
[----:B------:R-:W2:Y:S04]  /*20710*/  LDL R4, [R1+0x4] ;  /* 0x0000040001047983 */ /* 0x000ea80000100800 */
[----:B------:R-:W2:Y:S01]  /*20720*/  LDL R2, [R1+0x1c] ;  /* 0x00001c0001027983 */ /* 0x000ea20000100800 */
[----:B------:R-:W-:Y:S01]  /*20730*/  MOV R14, RZ ;  /* 0x000000ff000e7202 */ /* 0x000fe20000000f00 */
[----:B------:R-:W-:Y:S01]  /*20740*/  IMAD R3, R6, 0x80, R10 ;  /* 0x0000008006037824 */ /* 0x000fe200078e020a */
[----:B------:R-:W-:Y:S01]  /*20750*/  UIADD3 UR4, UP0, UR44, 0x570, URZ ;  /* 0x000005702c047890 */ /* 0x000fe2000ff1e03f */
[----:B------:R-:W-:Y:S01]  /*20760*/  PLOP3.LUT P0, PT, PT, PT, PT, 0x80, 0x0 ;  /* 0x000000000000781c */ /* 0x000fe20003f0f070 */
[----:B------:R-:W-:Y:S01]  /*20770*/  UMOV UR6, 0x0 ;  /* 0x0000000000067882 */ /* 0x000fe20000000000 */
[----:B------:R-:W-:Y:S01]  /*20780*/  R2UR UR10, R14 ;  /* 0x000000000e0a72ca */ /* 0x000fe200000e0000 */
[----:B------:R-:W-:Y:S01]  /*20790*/  UIADD3.X UR5, URZ, UR45, URZ, UP0, !UPT ;  /* 0x0000002d3f057290 */ /* 0x000fe200087fe43f */
[----:B------:R-:W-:Y:S01]  /*207a0*/  IADD3 R3, R3, -0x80, RZ ;  /* 0xffffff8003037810 */ /* 0x000fe20007ffe0ff */
[----:B------:R-:W-:Y:S01]  /*207b0*/  UMOV UR7, 0x12f00000 ;  /* 0x12f0000000077882 */ /* 0x000fe20000000000 */
[----:B--2---:R-:W-:-:S02]  /*207c0*/  IMAD R7, R2, 0x8000, R4 ;  /* 0x0000800002077824 */ /* 0x004fc400078e0204 */
[----:B------:R-:W-:Y:S02]  /*207d0*/  VIADD R2, R5, 0x38890 ;  /* 0x0003889005027836 */ /* 0x000fe40000000000 */
[----:B------:R-:W-:-:S07]  /*207e0*/  VIADD R4, R7, 0x28400 ;  /* 0x0002840007047836 */ /* 0x000fce0000000000 */
.L_x_551:
[----:B------:R-:W-:-:S13]  /*207f0*/  @P0 ELECT P2, URZ, PT ;  /* 0x00000000003f082f */ /* 0x000fda0003840000 */
[----:B------:R-:W-:Y:S02]  /*20800*/  @P2 R2UR UR13, R0 ;  /* 0x00000000000d22ca */ /* 0x000fe400000e0000 */
[----:B------:R-:W-:Y:S02]  /*20810*/  @P2 R2UR UR12, R18 ;  /* 0x00000000120c22ca */ /* 0x000fe400000e0000 */
[----:B------:R-:W-:Y:S02]  /*20820*/  @P2 R2UR UR11, R3 ;  /* 0x00000000030b22ca */ /* 0x000fe400000e0000 */
[----:B------:R-:W-:Y:S02]  /*20830*/  @P2 R2UR UR9, R2 ;  /* 0x00000000020922ca */ /* 0x000fe400000e0000 */
[----:B------:R-:W-:Y:S02]  /*20840*/  @P2 R2UR UR8, R4 ;  /* 0x00000000040822ca */ /* 0x000fe400000e0000 */
[----:B------:R-:W-:-:S02]  /*20850*/  @P2 PLOP3.LUT P0, PT, P2, PT, PT, 0x8, 0x0 ;  /* 0x000000000000281c */ /* 0x000fc4000170e170 */
[----:B------:R-:W-:-:S09]  /*20860*/  PLOP3.LUT P2, PT, PT, PT, PT, 0x8, 0x0 ;  /* 0x000000000000781c */ /* 0x000fd20003f4e170 */
[----:B------:R1:W-:Y:S02]  /*20870*/  UTMALDG.4D [UR8], [UR4], desc[UR6] ;  /* 0x00000608040075b4 */ /* 0x0003e40008019000 */
[----:B-1----:R-:W-:Y:S05]  /*20880*/  @P0 BRA.U.ANY `(.L_x_551) ;  /* 0xfffffffd00d80947 */ /* 0x002fea000393ffff */
[----:B------:R-:W-:Y:S01]  /*20890*/  MOV R11, 0x80 ;  /* 0x00000080000b7802 */ /* 0x000fe20000000f00 */
[----:B------:R-:W-:Y:S01]  /*208a0*/  VIADD R4, R7, 0x2c400 ;  /* 0x0002c40007047836 */ /* 0x000fe20000000000 */
[----:B------:R-:W-:Y:S01]  /*208b0*/  PLOP3.LUT P0, PT, PT, PT, PT, 0x80, 0x0 ;  /* 0x000000000000781c */ /* 0x000fe20003f0f070 */
[----:B------:R-:W-:Y:S01]  /*208c0*/  UMOV UR6, 0x0 ;  /* 0x0000000000067882 */ /* 0x000fe20000000000 */
[----:B------:R-:W-:Y:S01]  /*208d0*/  R2UR UR10, R11 ;  /* 0x000000000b0a72ca */ /* 0x000fe200000e0000 */
[----:B------:R-:W-:-:S14]  /*208e0*/  UMOV UR7, 0x12f00000 ;  /* 0x12f0000000077882 */ /* 0x000fdc0000000000 */
.L_x_552:
        /* <DEDUP_REMOVED lines=10> */
[----:B------:R-:W1:Y:S01]  /*20990*/  SYNCS.PHASECHK.TRANS64.TRYWAIT P0, [R5+URZ+0x388c0], R8 ;  /* 0x0388c008050075a7 */ /* 0x000e62000800017f */
[----:B------:R-:W-:Y:S04]  /*209a0*/  BSSY B2, `(.L_x_553) ;  /* 0x0000002000027945 */ /* 0x000fe80003800000 */
[----:B-1----:R-:W-:Y:S05]  /*209b0*/  @!P0 BRA `(.L_x_554) ;  /* 0x0000008c00208947 */ /* 0x002fea0003800000 */
.L_x_767:
[----:B------:R-:W-:Y:S05]  /*209c0*/  BSYNC B2 ;  /* 0x0000000000027941 */ /* 0x000fea0003800000 */
.L_x_553:
[----:B------:R-:W-:Y:S01]  /*209d0*/  BSSY B2, `(.L_x_555) ;  /* 0x000000b000027945 */ /* 0x000fe20003800000 */
[----:B------:R-:W-:Y:S01]  /*209e0*/  IMAD.MOV.U32 R12, RZ, RZ, 0x0 ;  /* 0x00000000ff0c7424 */ /* 0x000fe200078e00ff */
[----:B------:R-:W-:Y:S02]  /*209f0*/  MOV R13, 0x12f00000 ;  /* 0x12f00000000d7802 */ /* 0x000fe40000000f00 */
        /* <DEDUP_REMOVED lines=8> */
.L_x_556:
[----:B------:R-:W-:Y:S05]  /*20a80*/  BSYNC B2 ;  /* 0x0000000000027941 */ /* 0x000fea0003800000 */
.L_x_555:
[----:B------:R-:W-:Y:S01]  /*20a90*/  R2UR UR10, R14 ;  /* 0x000000000e0a72ca */ /* 0x000fe200000e0000 */
[----:B------:R-:W-:Y:S01]  /*20aa0*/  UIADD3 UR4, UP0, UR44, 0x670, URZ ;  /* 0x000006702c047890 */ /* 0x000fe2000ff1e03f */
[----:B------:R-:W-:Y:S01]  /*20ab0*/  R2UR UR6, R12 ;  /* 0x000000000c0672ca */ /* 0x000fe200000e0000 */
[----:B------:R-:W-:Y:S01]  /*20ac0*/  VIADD R2, R5, 0x388b0 ;  /* 0x000388b005027836 */ /* 0x000fe20000000000 */
[----:B------:R-:W-:Y:S01]  /*20ad0*/  R2UR UR7, R13 ;  /* 0x000000000d0772ca */ /* 0x000fe200000e0000 */
[----:B------:R-:W-:Y:S01]  /*20ae0*/  UIADD3.X UR5, URZ, UR45, URZ, UP0, !UPT ;  /* 0x0000002d3f057290 */ /* 0x000fe200087fe43f */
[----:B------:R-:W-:Y:S02]  /*20af0*/  PLOP3.LUT P0, PT, PT, PT, PT, 0x80, 0x0 ;  /* 0x000000000000781c */ /* 0x000fe40003f0f070 */
[----:B------:R-:W-:-:S11]  /*20b00*/  IADD3 R4, R7, 0x10400, RZ ;  /* 0x0001040007047810 */ /* 0x000fd60007ffe0ff */
.L_x_557:
        /* <DEDUP_REMOVED lines=9> */
[----:B--2---:R-:W-:Y:S05]  /*20ba0*/  @P0 BRA.U.ANY `(.L_x_557) ;  /* 0xfffffffd00d80947 */ /* 0x004fea000393ffff */
[----:B------:R-:W-:Y:S01]  /*20bb0*/  R2UR UR10, R11 ;  /* 0x000000000b0a72ca */ /* 0x000fe200000e0000 */
[----:B------:R-:W-:Y:S01]  /*20bc0*/  VIADD R4, R7, 0x14400 ;  /* 0x0001440007047836 */ /* 0x000fe20000000000 */
[----:B------:R-:W-:Y:S02]  /*20bd0*/  R2UR UR6, R12 ;  /* 0x000000000c0672ca */ /* 0x000fe400000e0000 */
[----:B------:R-:W-:Y:S02]  /*20be0*/  R2UR UR7, R13 ;  /* 0x000000000d0772ca */ /* 0x000fe400000e0000 */
[----:B------:R-:W-:-:S13]  /*20bf0*/  PLOP3.LUT P0, PT, PT, PT, PT, 0x80, 0x0 ;  /* 0x000000000000781c */ /* 0x000fda0003f0f070 */
.L_x_558:
        /* <DEDUP_REMOVED lines=10> */
.L_x_546:
[----:B------:R-:W-:Y:S05]  /*20ca0*/  BSYNC B1 ;  /* 0x0000000000017941 */ /* 0x000fea0003800000 */
.L_x_545:
[----:B------:R-:W2:Y:S04]  /*20cb0*/  LDL.LU R7, [R1+0x1c] ;  /* 0x00001c0001077983 */ /* 0x000ea80000300800 */
[----:B01----:R-:W3:Y:S01]  /*20cc0*/  LDL.LU R5, [R1+0x28] ;  /* 0x0000280001057983 */ /* 0x003ee20000300800 */
[----:B------:R-:W-:Y:S01]  /*20cd0*/  PLOP3.LUT P0, PT, PT, PT, PT, 0x8, 0x0 ;  /* 0x000000000000781c */ /* 0x000fe20003f0e170 */
[----:B--2---:R-:W-:Y:S01]  /*20ce0*/  VIADD R2, R7, 0x1 ;  /* 0x0000000107027836 */ /* 0x004fe20000000000 */
[----:B------:R-:W-:-:S04]  /*20cf0*/  IADD3 R7, R6, -0x2, RZ ;  /* 0xfffffffe06077810 */ /* 0x000fc80007ffe0ff */
[C---:B------:R-:W-:Y:S02]  /*20d00*/  ISETP.NE.AND P1, PT, R2.reuse, 0x2, PT ;  /* 0x000000020200780c */ /* 0x040fe40003f25270 */
[----:B------:R-:W-:Y:S02]  /*20d10*/  ISETP.GE.AND P2, PT, R7, R9, PT ;  /* 0x000000090700720c */ /* 0x000fe40003f46270 */
[----:B------:R-:W-:Y:S02]  /*20d20*/  SEL R3, RZ, 0x1, P1 ;  /* 0x00000001ff037807 */ /* 0x000fe40000800000 */
[----:B------:R-:W-:Y:S02]  /*20d30*/  SEL R2, R2, RZ, P1 ;  /* 0x000000ff02027207 */ /* 0x000fe40000800000 */
[----:B---3--:R-:W-:-:S03]  /*20d40*/  LOP3.LUT R5, R5, R3, RZ, 0x3c, !PT ;  /* 0x0000000305057212 */ /* 0x008fc600078e3cff */
[----:B------:R0:W-:Y:S04]  /*20d50*/  STL [R1+0x1c], R2 ;  /* 0x00001c0201007387 */ /* 0x0001e80000100800 */
[----:B------:R0:W-:Y:S01]  /*20d60*/  STL [R1+0x28], R5 ;  /* 0x0000280501007387 */ /* 0x0001e20000100800 */
[----:B------:R-:W-:Y:S05]  /*20d70*/  @!P2 BRA `(.L_x_539) ;  /* 0x0000000400f8a947 */ /* 0x000fea0003800000 */
.L_x_573:
[----:B------:R-:W-:Y:S05]  /*20d80*/  YIELD ;  /* 0x0000000000007946 */ /* 0x000fea0003800000 */
[----:B------:R-:W-:Y:S04]  /*20d90*/  BSSY B1, `(.L_x_559) ;  /* 0x0000070000017945 */ /* 0x000fe80003800000 */
[----:B-1----:R-:W-:Y:S05]  /*20da0*/  @!P6 BRA `(.L_x_560) ;  /* 0x0000000400b8e947 */ /* 0x002fea0003800000 */
[----:B0-----:R-:W2:Y:S04]  /*20db0*/  LDL R5, [R1+0x4] ;  /* 0x0000040001057983 */ /* 0x001ea80000100800 */
[----:B------:R-:W2:Y:S04]  /*20dc0*/  LDL R4, [R1+0x1c] ;  /* 0x00001c0001047983 */ /* 0x000ea80000100800 */
[----:B------:R-:W3:Y:S01]  /*20dd0*/  LDL R3, [R1+0x28] ;  /* 0x0000280001037983 */ /* 0x000ee20000100800 */
[----:B------:R-:W0:Y:S01]  /*20de0*/  S2R R2, SR_TID.X ;  /* 0x0000000000027919 */ /* 0x000e220000002100 */
[----:B------:R-:W-:Y:S01]  /*20df0*/  BSSY B2, `(.L_x_561) ;  /* 0x0000007000027945 */ /* 0x000fe20003800000 */
[----:B0-----:R-:W-:-:S04]  /*20e00*/  LOP3.LUT R2, R2, 0x7f, RZ, 0xc0, !PT ;  /* 0x0000007f02027812 */ /* 0x001fc800078ec0ff */
[----:B------:R-:W-:Y:S01]  /*20e10*/  ISETP.NE.AND P2, PT, R2, RZ, PT ;  /* 0x000000ff0200720c */ /* 0x000fe20003f45270 */
[----:B--2---:R-:W-:Y:S01]  /*20e20*/  IMAD R6, R4, 0x8, R5 ;  /* 0x0000000804067824 */ /* 0x004fe200078e0205 */
[----:B---3--:R-:W-:-:S04]  /*20e30*/  SHF.L.U32 R5, R3, 0x1f, RZ ;  /* 0x0000001f03057819 */ /* 0x008fc800000006ff */
[----:B------:R-:W0:Y:S02]  /*20e40*/  SYNCS.PHASECHK.TRANS64.TRYWAIT P1, [R6+URZ+0x388a0], R5 ;  /* 0x0388a005060075a7 */ /* 0x000e24000802017f */
[----:B0-----:R-:W-:Y:S05]  /*20e50*/  @!P1 BRA `(.L_x_562) ;  /* 0x00000088000c9947 */ /* 0x001fea0003800000 */
.L_x_768:
[----:B------:R-:W-:Y:S05]  /*20e60*/  BSYNC B2 ;  /* 0x0000000000027941 */ /* 0x000fea0003800000 */
.L_x_561:
        /* <DEDUP_REMOVED lines=9> */
.L_x_564:
[----:B------:R-:W-:Y:S05]  /*20f00*/  BSYNC B2 ;  /* 0x0000000000027941 */ /* 0x000fea0003800000 */
.L_x_563:
[----:B------:R-:W2:Y:S04]  /*20f10*/  LDL R3, [R1+0x4] ;  /* 0x0000040001037983 */ /* 0x000ea80000100800 */
[----:B------:R-:W2:Y:S01]  /*20f20*/  LDL R2, [R1+0x1c] ;  /* 0x00001c0001027983 */ /* 0x000ea20000100800 */
[----:B------:R-:W-:Y:S01]  /*20f30*/  MOV R11, RZ ;  /* 0x000000ff000b7202 */ /* 0x000fe20000000f00 */
[----:B------:R-:W-:Y:S01]  /*20f40*/  UIADD3 UR4, UP0, UR44, 0x570, URZ ;  /* 0x000005702c047890 */ /* 0x000fe2000ff1e03f */
[----:B------:R-:W-:Y:S01]  /*20f50*/  PLOP3.LUT P1, PT, PT, PT, PT, 0x80, 0x0 ;  /* 0x000000000000781c */ /* 0x000fe20003f2f070 */
[----:B------:R-:W-:Y:S01]  /*20f60*/  UMOV UR6, 0x0 ;  /* 0x0000000000067882 */ /* 0x000fe20000000000 */
[----:B------:R-:W-:Y:S01]  /*20f70*/  R2UR UR10, R11 ;  /* 0x000000000b0a72ca */ /* 0x000fe200000e0000 */
[----:B------:R-:W-:Y:S01]  /*20f80*/  UIADD3.X UR5, URZ, UR45, URZ, UP0, !UPT ;  /* 0x0000002d3f057290 */ /* 0x000fe200087fe43f */
[----:B------:R-:W-:Y:S01]  /*20f90*/  UMOV UR7, 0x12f00000 ;  /* 0x12f0000000077882 */ /* 0x000fe20000000000 */
[----:B--2---:R-:W-:Y:S01]  /*20fa0*/  IMAD R4, R2, 0x8000, R3 ;  /* 0x0000800002047824 */ /* 0x004fe200078e0203 */
[----:B------:R-:W-:Y:S01]  /*20fb0*/  IADD3 R2, R6, 0x38890, RZ ;  /* 0x0003889006027810 */ /* 0x000fe20007ffe0ff */
[----:B------:R-:W-:-:S02]  /*20fc0*/  IMAD R3, R7, 0x80, R10 ;  /* 0x0000008007037824 */ /* 0x000fc400078e020a */
[----:B------:R-:W-:-:S08]  /*20fd0*/  VIADD R8, R4, 0x28400 ;  /* 0x0002840004087836 */ /* 0x000fd00000000000 */
.L_x_565:
        /* <DEDUP_REMOVED lines=10> */
[----:B------:R-:W-:Y:S01]  /*21080*/  IMAD.MOV.U32 R14, RZ, RZ, 0x80 ;  /* 0x00000080ff0e7424 */ /* 0x000fe200078e00ff */
[----:B------:R-:W-:Y:S01]  /*21090*/  PLOP3.LUT P1, PT, PT, PT, PT, 0x80, 0x0 ;  /* 0x000000000000781c */ /* 0x000fe20003f2f070 */
[----:B------:R-:W-:Y:S01]  /*210a0*/  UMOV UR6, 0x0 ;  /* 0x0000000000067882 */ /* 0x000fe20000000000 */
[----:B------:R-:W-:Y:S01]  /*210b0*/  IADD3 R8, R4, 0x2c400, RZ ;  /* 0x0002c40004087810 */ /* 0x000fe20007ffe0ff */
[----:B------:R-:W-:Y:S01]  /*210c0*/  UMOV UR7, 0x12f00000 ;  /* 0x12f0000000077882 */ /* 0x000fe20000000000 */
[----:B------:R-:W-:-:S15]  /*210d0*/  R2UR UR10, R14 ;  /* 0x000000000e0a72ca */ /* 0x000fde00000e0000 */
.L_x_566:
        /* <DEDUP_REMOVED lines=13> */
.L_x_769:
[----:B------:R-:W-:Y:S05]  /*211b0*/  BSYNC B2 ;  /* 0x0000000000027941 */ /* 0x000fea0003800000 */
.L_x_567:
[----:B------:R-:W-:Y:S01]  /*211c0*/  BSSY B2, `(.L_x_569) ;  /* 0x000000b000027945 */ /* 0x000fe20003800000 */
[----:B------:R-:W-:Y:S02]  /*211d0*/  IMAD.MOV.U32 R12, RZ, RZ, 0x0 ;  /* 0x00000000ff0c7424 */ /* 0x000fe400078e00ff */
[----:B------:R-:W-:Y:S01]  /*211e0*/  IMAD.MOV.U32 R13, RZ, RZ, 0x12f00000 ;  /* 0x12f00000ff0d7424 */ /* 0x000fe200078e00ff */
[----:B------:R-:W-:Y:S06]  /*211f0*/  @P2 BRA `(.L_x_570) ;  /* 0x00000000001c2947 */ /* 0x000fec0003800000 */
[----:B------:R-:W2:Y:S02]  /*21200*/  S2R R2, SR_TID.X ;  /* 0x0000000000027919 */ /* 0x000ea40000002100 */
[----:B--2---:R-:W-:Y:S02]  /*21210*/  LOP3.LUT R8, R2, 0x1f, RZ, 0xc0, !PT ;  /* 0x0000001f02087812 */ /* 0x004fe400078ec0ff */
[----:B------:R-:W-:Y:S02]  /*21220*/  MOV R2, 0x8000 ;  /* 0x0000800000027802 */ /* 0x000fe40000000f00 */
[----:B------:R-:W-:Y:S02]  /*21230*/  ISETP.NE.AND P1, PT, R8, RZ, PT ;  /* 0x000000ff0800720c */ /* 0x000fe40003f25270 */
[----:B------:R2:W-:Y:S11]  /*21240*/  SYNCS.ARRIVE.TRANS64 RZ, [R6+URZ+0x388b0], R2 ;  /* 0x0388b00206ff79a7 */ /* 0x0005f6000800003f */
[----:B--2---:R-:W-:Y:S05]  /*21250*/  @!P1 BRA `(.L_x_570) ;  /* 0x0000000000049947 */ /* 0x004fea0003800000 */
[----:B------:R-:W-:Y:S01]  /*21260*/  BPT.TRAP 0x1 ;  /* 0x000000040000795c */ /* 0x000fe20000300000 */
.L_x_570:
[----:B------:R-:W-:Y:S05]  /*21270*/  BSYNC B2 ;  /* 0x0000000000027941 */ /* 0x000fea0003800000 */
.L_x_569:
        /* <DEDUP_REMOVED lines=8> */
.L_x_571:
        /* <DEDUP_REMOVED lines=9> */
[----:B0-----:R-:W-:Y:S05]  /*21390*/  @P1 BRA.U.ANY `(.L_x_571) ;  /* 0xfffffffd00d81947 */ /* 0x001fea000393ffff */
[----:B------:R-:W-:Y:S02]  /*213a0*/  R2UR UR10, R14 ;  /* 0x000000000e0a72ca */ /* 0x000fe400000e0000 */
[----:B------:R-:W-:Y:S02]  /*213b0*/  R2UR UR6, R12 ;  /* 0x000000000c0672ca */ /* 0x000fe400000e0000 */
[----:B------:R-:W-:Y:S02]  /*213c0*/  R2UR UR7, R13 ;  /* 0x000000000d0772ca */ /* 0x000fe400000e0000 */
[----:B------:R-:W-:Y:S02]  /*213d0*/  PLOP3.LUT P1, PT, PT, PT, PT, 0x80, 0x0 ;  /* 0x000000000000781c */ /* 0x000fe40003f2f070 */
[----:B------:R-:W-:-:S11]  /*213e0*/  IADD3 R4, R4, 0x14400, RZ ;  /* 0x0001440004047810 */ /* 0x000fd60007ffe0ff */
.L_x_572:
        /* <DEDUP_REMOVED lines=10> */
.L_x_560:
[----:B------:R-:W-:Y:S05]  /*21490*/  BSYNC B1 ;  /* 0x0000000000017941 */ /* 0x000fea0003800000 */
.L_x_559:
[----:B0-----:R-:W2:Y:S04]  /*214a0*/  LDL.LU R2, [R1+0x1c] ;  /* 0x00001c0001027983 */ /* 0x001ea80000300800 */
[----:B------:R-:W3:Y:S01]  /*214b0*/  LDL.LU R5, [R1+0x28] ;  /* 0x0000280001057983 */ /* 0x000ee20000300800 */
[C---:B------:R-:W-:Y:S01]  /*214c0*/  ISETP.GT.AND P2, PT, R7.reuse, R9, PT ;  /* 0x000000090700720c */ /* 0x040fe20003f44270 */
[----:B------:R-:W-:Y:S02]  /*214d0*/  VIADD R7, R7, 0xffffffff ;  /* 0xffffffff07077836 */ /* 0x000fe40000000000 */
[----:B--2---:R-:W-:-:S05]  /*214e0*/  VIADD R2, R2, 0x1 ;  /* 0x0000000102027836 */ /* 0x004fca0000000000 */
[----:B------:R-:W-:-:S04]  /*214f0*/  ISETP.NE.AND P1, PT, R2, 0x2, PT ;  /* 0x000000020200780c */ /* 0x000fc80003f25270 */
[----:B------:R-:W-:Y:S02]  /*21500*/  SEL R3, RZ, 0x1, P1 ;  /* 0x00000001ff037807 */ /* 0x000fe40000800000 */
[----:B------:R-:W-:Y:S02]  /*21510*/  SEL R2, R2, RZ, P1 ;  /* 0x000000ff02027207 */ /* 0x000fe40000800000 */
[----:B---3--:R-:W-:-:S05]  /*21520*/  LOP3.LUT R5, R5, R3, RZ, 0x3c, !PT ;  /* 0x0000000305057212 */ /* 0x008fca00078e3cff */
[----:B------:R1:W-:Y:S04]  /*21530*/  STL [R1+0x28], R5 ;  /* 0x0000280501007387 */ /* 0x0003e80000100800 */
[----:B------:R1:W-:Y:S01]  /*21540*/  STL [R1+0x1c], R2 ;  /* 0x00001c0201007387 */ /* 0x0003e20000100800 */
[----:B------:R-:W-:Y:S05]  /*21550*/  @P2 BRA `(.L_x_573) ;  /* 0xfffffff800082947 */ /* 0x000fea000383ffff */
.L_x_539:
[----:B------:R-:W-:Y:S05]  /*21560*/  BSYNC B0 ;  /* 0x0000000000007941 */ /* 0x000fea0003800000 */
.L_x_538:
[----:B01----:R-:W2:Y:S01]  /*21570*/  LDL R2, [R1+0x5c] ;  /* 0x00005c0001027983 */ /* 0x003ea20000100800 */
[----:B------:R-:W-:Y:S05]  /*21580*/  @!P0 WARPSYNC.ALL ;  /* 0x0000000000008948 */ /* 0x000fea0003800000 */
[----:B------:R-:W-:Y:S01]  /*21590*/  @!P0 BAR.SYNC.DEFER_BLOCKING 0xc, 0x180 ;  /* 0x0306000000008b1d */ /* 0x000fe20000010000 */
[----:B--2---:R-:W-:-:S13]  /*215a0*/  ISETP.GT.AND P0, PT, R2, RZ, PT ;  /* 0x000000ff0200720c */ /* 0x004fda0003f04270 */
        /* <DEDUP_REMOVED lines=8> */
[----:B------:R-:W0:Y:S02]  /*21630*/  FLO.U32 R0, UR4 ;  /* 0x0000000400007d00 */ /* 0x000e2400080e0000 */
[----:B0-----:R-:W-:-:S06]  /*21640*/  ISETP.EQ.U32.AND P0, PT, R0, R2, PT ;  /* 0x000000020000720c */ /* 0x001fcc0003f02070 */
[----:B------:R-:W1:Y:S07]  /*21650*/  POPC R2, UR4 ;  /* 0x0000000400027d09 */ /* 0x000e6e0008000000 */
[----:B-1----:R-:W2:Y:S04]  /*21660*/  @P0 ATOMG.E.ADD.STRONG.GPU PT, R2, desc[UR42][R4.64], R2 ;  /* 0x00000002040209a8 */ /* 0x002ea800081ee1ea */
[----:B--2---:R0:W1:Y:S02]  /*21670*/  SHFL.IDX PT, R2, R2, R0, 0x1f ;  /* 0x00001f0002027589 */ /* 0x00406400000e0000 */
[----:B0-----:R-:W0:Y:S02]  /*21680*/  S2R R0, SR_LTMASK ;  /* 0x0000000000007919 */ /* 0x001e240000003900 */
[----:B0-----:R-:W-:-:S06]  /*21690*/  LOP3.LUT R0, R0, UR4, RZ, 0xc0, !PT ;  /* 0x0000000400007c12 */ /* 0x001fcc000f8ec0ff */
[----:B------:R-:W1:Y:S02]  /*216a0*/  POPC R0, R0 ;  /* 0x0000000000007309 */ /* 0x000e640000000000 */
[----:B-1----:R-:W-:Y:S01]  /*216b0*/  IADD3 R16, R2, UR37, R0 ;  /* 0x0000002502107c10 */ /* 0x002fe2000fffe000 */
[----:B------:R-:W-:Y:S06]  /*216c0*/  BRA `(.L_x_575) ;  /* 0x0000004000c47947 */ /* 0x000fec0003800000 */
.L_x_574:
[----:B------:R-:W2:Y:S01]  /*216d0*/  LDL R0, [R1+0x4] ;  /* 0x0000040001007983 */ /* 0x000ea20000100800 */
[----:B------:R-:W-:Y:S01]  /*216e0*/  BSSY B6, `(.L_x_576) ;  /* 0x0000014000067945 */ /* 0x000fe20003800000 */
[----:B--2---:R-:W-:-:S04]  /*216f0*/  IADD3 R0, R0, 0x28400, RZ ;  /* 0x0002840000007810 */ /* 0x004fc80007ffe0ff */
[----:B------:R-:W-:-:S13]  /*21700*/  LOP3.LUT P0, RZ, R0, 0x3ff, RZ, 0xc0, !PT ;  /* 0x000003ff00ff7812 */ /* 0x000fda000780c0ff */
[----:B------:R-:W-:Y:S05]  /*21710*/  @!P0 BRA `(.L_x_577) ;  /* 0x0000000000408947 */ /* 0x000fea0003800000 */
[----:B------:R-:W-:Y:S01]  /*21720*/  MOV R2, 0x0 ;  /* 0x0000000000027802 */ /* 0x000fe20000000f00 */
[----:B------:R-:W-:Y:S01]  /*21730*/  ULDC.64 UR6, c[0x4][0x1c8] ;  /* 0x0100720000067ab9 */ /* 0x000fe20000000a00 */
[----:B------:R-:W-:Y:S01]  /*21740*/  ULDC.64 UR8, c[0x4][0x1d0] ;  /* 0x0100740000087ab9 */ /* 0x000fe20000000a00 */
[----:B------:R-:W-:Y:S01]  /*21750*/  ULDC.64 UR4, c[0x4][0x118] ;  /* 0x0100460000047ab9 */ /* 0x000fe20000000a00 */
[----:B------:R-:W-:Y:S01]  /*21760*/  IMAD.U32 R4, RZ, RZ, UR6 ;  /* 0x00000006ff047e24 */ /* 0x000fe2000f8e00ff */
[----:B------:R-:W-:Y:S01]  /*21770*/  MOV R6, UR8 ;  /* 0x0000000800067c02 */ /* 0x000fe20008000f00 */
[----:B------:R-:W0:Y:S01]  /*21780*/  LDC.64 R2, c[0x4][R2] ;  /* 0x0100000002027b82 */ /* 0x000e220000000a00 */
[----:B------:R-:W-:Y:S01]  /*21790*/  IMAD.U32 R5, RZ, RZ, UR7 ;  /* 0x00000007ff057e24 */ /* 0x000fe2000f8e00ff */
[----:B------:R-:W-:Y:S01]  /*217a0*/  MOV R11, UR5 ;  /* 0x00000005000b7c02 */ /* 0x000fe20008000f00 */
[----:B------:R-:W-:Y:S01]  /*217b0*/  IMAD.U32 R7, RZ, RZ, UR9 ;  /* 0x00000009ff077e24 */ /* 0x000fe2000f8e00ff */
[----:B------:R-:W-:Y:S01]  /*217c0*/  MOV R13, RZ ;  /* 0x000000ff000d7202 */ /* 0x000fe20000000f00 */
[----:B------:R-:W-:-:S02]  /*217d0*/  IMAD.U32 R10, RZ, RZ, UR4 ;  /* 0x00000004ff0a7e24 */ /* 0x000fc4000f8e00ff */
[----:B------:R-:W-:Y:S02]  /*217e0*/  IMAD.MOV.U32 R8, RZ, RZ, 0x70 ;  /* 0x00000070ff087424 */ /* 0x000fe400078e00ff */
[----:B------:R-:W-:-:S07]  /*217f0*/  IMAD.MOV.U32 R12, RZ, RZ, 0x1 ;  /* 0x00000001ff0c7424 */ /* 0x000fce00078e00ff */
[----:B------:R-:W-:-:S07]  /*21800*/  LEPC R20, `(.L_x_577) ;  /* 0x000000001014794e */ /* 0x000fce0000000000 */
[----:B0-----:R-:W-:Y:S05]  /*21810*/  CALL.ABS.NOINC R2 ;  /* 0x0000000002007343 */ /* 0x001fea0003c00000 */
.L_x_577:
[----:B------:R-:W-:Y:S05]  /*21820*/  BSYNC B6 ;  /* 0x0000000000067941 */ /* 0x000fea0003800000 */
.L_x_576:
[----:B------:R-:W2:Y:S04]  /*21830*/  LDL R0, [R1+0x4] ;  /* 0x0000040001007983 */ /* 0x000ea80000100800 */
[----:B------:R-:W3:Y:S01]  /*21840*/  LDL.LU R2, [R1+0x34] ;  /* 0x0000340001027983 */ /* 0x000ee20000300800 */
[----:B------:R-:W-:Y:S01]  /*21850*/  BSSY B6, `(.L_x_578) ;  /* 0x0000017000067945 */ /* 0x000fe20003800000 */
[----:B--2---:R-:W-:Y:S01]  /*21860*/  VIADD R0, R0, 0x10400 ;  /* 0x0001040000007836 */ /* 0x004fe20000000000 */
[----:B---3--:R-:W-:-:S04]  /*21870*/  LOP3.LUT R2, R2, 0xfffffffe, RZ, 0xc0, !PT ;  /* 0xfffffffe02027812 */ /* 0x008fc800078ec0ff */
[----:B------:R-:W-:-:S13]  /*21880*/  LOP3.LUT P0, RZ, R0, 0x3ff, RZ, 0xc0, !PT ;  /* 0x000003ff00ff7812 */ /* 0x000fda000780c0ff */
[----:B------:R-:W-:-:S05]  /*21890*/  @P0 LOP3.LUT R2, R2, 0x1, RZ, 0xfc, !PT ;  /* 0x0000000102020812 */ /* 0x000fca00078efcff */
[----:B------:R0:W-:Y:S01]  /*218a0*/  STL [R1+0x34], R2 ;  /* 0x0000340201007387 */ /* 0x0001e20000100800 */
[----:B------:R-:W-:Y:S05]  /*218b0*/  @!P0 BRA `(.L_x_579) ;  /* 0x0000000000408947 */ /* 0x000fea0003800000 */
[----:B0-----:R-:W-:Y:S01]  /*218c0*/  MOV R2, 0x0 ;  /* 0x0000000000027802 */ /* 0x001fe20000000f00 */
        /* <DEDUP_REMOVED lines=9> */
[----:B------:R-:W-:Y:S01]  /*21960*/  MOV R12, 0x1 ;  /* 0x00000001000c7802 */ /* 0x000fe20000000f00 */
[----:B------:R-:W-:-:S02]  /*21970*/  IMAD.U32 R11, RZ, RZ, UR5 ;  /* 0x00000005ff0b7e24 */ /* 0x000fc4000f8e00ff */
[----:B------:R-:W-:Y:S02]  /*21980*/  IMAD.MOV.U32 R8, RZ, RZ, 0x70 ;  /* 0x00000070ff087424 */ /* 0x000fe400078e00ff */
[----:B------:R-:W-:-:S07]  /*21990*/  IMAD.MOV.U32 R13, RZ, RZ, RZ ;  /* 0x000000ffff0d7224 */ /* 0x000fce00078e00ff */
[----:B------:R-:W-:-:S07]  /*219a0*/  LEPC R20, `(.L_x_579) ;  /* 0x000000001014794e */ /* 0x000fce0000000000 */
[----:B0-----:R-:W-:Y:S05]  /*219b0*/  CALL.ABS.NOINC R2 ;  /* 0x0000000002007343 */ /* 0x001fea0003c00000 */
.L_x_579:
[----:B------:R-:W-:Y:S05]  /*219c0*/  BSYNC B6 ;  /* 0x0000000000067941 */ /* 0x000fea0003800000 */
.L_x_578:
[----:B0-----:R-:W2:Y:S01]  /*219d0*/  LDL R2, [R1+0x4] ;  /* 0x0000040001027983 */ /* 0x001ea20000100800 */
[----:B------:R-:W-:Y:S01]  /*219e0*/  BSSY B6, `(.L_x_580) ;  /* 0x0000015000067945 */ /* 0x000fe20003800000 */
[----:B--2---:R-:W-:-:S05]  /*219f0*/  VIADD R0, R2, 0x400 ;  /* 0x0000040002007836 */ /* 0x004fca0000000000 */
[----:B------:R0:W-:Y:S01]  /*21a00*/  STL [R1+0x8], R0 ;  /* 0x0000080001007387 */ /* 0x0001e20000100800 */
[----:B------:R-:W-:-:S13]  /*21a10*/  LOP3.LUT P0, RZ, R0, 0x3ff, RZ, 0xc0, !PT ;  /* 0x000003ff00ff7812 */ /* 0x000fda000780c0ff */
[----:B0-----:R-:W-:Y:S05]  /*21a20*/  @!P0 BRA `(.L_x_581) ;  /* 0x0000000000408947 */ /* 0x001fea0003800000 */
[----:B------:R-:W-:Y:S01]  /*21a30*/  MOV R2, 0x0 ;  /* 0x0000000000027802 */ /* 0x000fe20000000f00 */
[----:B------:R-:W-:Y:S01]  /*21a40*/  ULDC.64 UR6, c[0x4][0x1c8] ;  /* 0x0100720000067ab9 */ /* 0x000fe20000000a00 */
[----:B------:R-:W-:Y:S01]  /*21a50*/  ULDC.64 UR8, c[0x4][0x1d0] ;  /* 0x0100740000087ab9 */ /* 0x000fe20000000a00 */
[----:B------:R-:W-:Y:S01]  /*21a60*/  ULDC.64 UR4, c[0x4][0x128] ;  /* 0x01004a0000047ab9 */ /* 0x000fe20000000a00 */
[----:B------:R-:W-:Y:S01]  /*21a70*/  MOV R4, UR6 ;  /* 0x0000000600047c02 */ /* 0x000fe20008000f00 */
[----:B------:R-:W-:Y:S01]  /*21a80*/  IMAD.U32 R5, RZ, RZ, UR7 ;  /* 0x00000007ff057e24 */ /* 0x000fe2000f8e00ff */
        /* <DEDUP_REMOVED lines=10> */
.L_x_581:
[----:B------:R-:W-:Y:S05]  /*21b30*/  BSYNC B6 ;  /* 0x0000000000067941 */ /* 0x000fea0003800000 */
.L_x_580:
[----:B------:R-:W2:Y:S01]  /*21b40*/  LDL R2, [R1+0x34] ;  /* 0x0000340001027983 */ /* 0x000ea20000100800 */
[----:B------:R-:W-:Y:S01]  /*21b50*/  BSSY B6, `(.L_x_582) ;  /* 0x0000013000067945 */ /* 0x000fe20003800000 */
[----:B--2---:R-:W-:-:S13]  /*21b60*/  LOP3.LUT P6, RZ, R2, 0x1, RZ, 0xc0, !PT ;  /* 0x0000000102ff7812 */ /* 0x004fda00078cc0ff */
[----:B------:R-:W-:Y:S05]  /*21b70*/  @!P6 BRA `(.L_x_583) ;  /* 0x000000000040e947 */ /* 0x000fea0003800000 */
        /* <DEDUP_REMOVED lines=16> */
.L_x_583:
[----:B------:R-:W-:Y:S05]  /*21c80*/  BSYNC B6 ;  /* 0x0000000000067941 */ /* 0x000fea0003800000 */
.L_x_582:
[----:B------:R-:W2:Y:S01]  /*21c90*/  LDL.LU R2, [R1] ;  /* 0x0000000001027983 */ /* 0x000ea20000300800 */
[----:B------:R-:W-:-:S03]  /*21ca0*/  ULDC.64 UR4, c[0x0][0x9f8] ;  /* 0x00027e0000047ab9 */ /* 0x000fc60000000a00 */
[----:B------:R-:W3:Y:S04]  /*21cb0*/  LDL.LU R0, [R1+0x20] ;  /* 0x0000200001007983 */ /* 0x000ee80000300800 */
[----:B------:R-:W4:Y:S01]  /*21cc0*/  LDL R9, [R1+0x30] ;  /* 0x0000300001097983 */ /* 0x000f220000100800 */
[----:B------:R-:W-:-:S04]  /*21cd0*/  ISETP.NE.U32.AND P0, PT, RZ, UR4, PT ;  /* 0x00000004ff007c0c */ /* 0x000fc8000bf05070 */
[----:B------:R-:W-:-:S13]  /*21ce0*/  ISETP.NE.AND.EX P0, PT, RZ, UR5, PT, P0 ;  /* 0x00000005ff007c0c */ /* 0x000fda000bf05300 */
[----:B--2---:R-:W-:-:S04]  /*21cf0*/  @P0 IADD3 R2, P1, R2, UR4, RZ ;  /* 0x0000000402020c10 */ /* 0x004fc8000ff3e0ff */
[----:B---3--:R-:W-:Y:S01]  /*21d00*/  @P0 IADD3.X R3, R0, UR5, RZ, P1, !PT ;  /* 0x0000000500030c10 */ /* 0x008fe20008ffe4ff */
[----:B------:R-:W-:-:S04]  /*21d10*/  ULDC.64 UR4, c[0x0][0xa08] ;  /* 0x0002820000047ab9 */ /* 0x000fc80000000a00 */
[----:B----4-:R0:W2:Y:S02]  /*21d20*/  @P0 LDG.E R9, desc[UR42][R2.64] ;  /* 0x0000002a02090981 */ /* 0x0100a4000c1e1900 */
[----:B0-----:R-:W0:Y:S01]  /*21d30*/  LDC.64 R2, c[0x0][0x418] ;  /* 0x00010600ff027b82 */ /* 0x001e220000000a00 */
[----:B--2---:R-:W-:Y:S01]  /*21d40*/  SHF.R.S32.HI R10, RZ, 0x1f, R9 ;  /* 0x0000001fff0a7819 */ /* 0x004fe20000011409 */
[----:B------:R1:W-:Y:S01]  /*21d50*/  @P0 STL [R1+0x30], R9 ;  /* 0x0000300901000387 */ /* 0x0003e20000100800 */
[----:B0-----:R-:W-:Y:S01]  /*21d60*/  LOP3.LUT P0, RZ, R2, UR4, RZ, 0xfc, !PT ;  /* 0x0000000402ff7c12 */ /* 0x001fe2000f80fcff */
[----:B------:R-:W-:Y:S02]  /*21d70*/  UMOV UR4, 0xffffffff ;  /* 0xffffffff00047882 */ /* 0x000fe40000000000 */
[----:B------:R1:W-:Y:S01]  /*21d80*/  STL [R1+0x38], R10 ;  /* 0x0000380a01007387 */ /* 0x0003e20000100800 */
[----:B------:R-:W-:-:S04]  /*21d90*/  LOP3.LUT P0, RZ, R3, UR5, RZ, 0xfc, P0 ;  /* 0x0000000503ff7c12 */ /* 0x000fc8000800fcff */
[----:B------:R-:W-:Y:S01]  /*21da0*/  SEL R0, R9, RZ, !P0 ;  /* 0x000000ff09007207 */ /* 0x000fe20004000000 */
[----:B------:R-:W-:Y:S08]  /*21db0*/  BRA.DIV UR4, `(.L_x_584) ;  /* 0x0000007a045c7947 */ /* 0x000ff0000b800000 */
[----:B------:R-:W0:Y:S02]  /*21dc0*/  S2R R4, SR_TID.X ;  /* 0x0000000000047919 */ /* 0x000e240000002100 */
[----:B0-----:R-:W-:-:S04]  /*21dd0*/  SHF.R.U32.HI R4, RZ, 0x5, R4 ;  /* 0x00000005ff047819 */ /* 0x001fc80000011604 */
[----:B------:R-:W-:-:S05]  /*21de0*/  LOP3.LUT R4, R4, 0x3, RZ, 0xc0, !PT ;  /* 0x0000000304047812 */ /* 0x000fca00078ec0ff */
[----:B------:R0:W2:Y:S02]  /*21df0*/  SHFL.IDX PT, R14, R4, RZ, 0x1f ;  /* 0x00001fff040e7589 */ /* 0x0000a400000e0000 */
.L_x_772:
[----:B0-----:R-:W3:Y:S01]  /*21e00*/  LDL.LU R4, [R1+0x34] ;  /* 0x0000340001047983 */ /* 0x001ee20000300800 */
[----:B------:R-:W-:Y:S02]  /*21e10*/  PLOP3.LUT P1, PT, PT, PT, PT, 0x8, 0x0 ;  /* 0x000000000000781c */ /* 0x000fe40003f2e170 */
[----:B--2---:R-:W-:Y:S01]  /*21e20*/  ISETP.NE.AND P0, PT, R14, RZ, PT ;  /* 0x000000ff0e00720c */ /* 0x004fe20003f05270 */
[----:B------:R0:W-:Y:S01]  /*21e30*/  STL [R1], R0 ;  /* 0x0000000001007387 */ /* 0x0001e20000100800 */
[----:B---3--:R-:W-:-:S09]  /*21e40*/  LOP3.LUT R4, R4, 0xfffffffe, RZ, 0xc0, !PT ;  /* 0xfffffffe04047812 */ /* 0x008fd200078ec0ff */
[----:B------:R-:W-:-:S05]  /*21e50*/  @P1 LOP3.LUT R4, R4, 0x1, RZ, 0xfc, !PT ;  /* 0x0000000104041812 */ /* 0x000fca00078efcff */
[----:B------:R0:W-:Y:S01]  /*21e60*/  STL [R1+0x34], R4 ;  /* 0x0000340401007387 */ /* 0x0001e20000100800 */
[----:B------:R-:W-:Y:S05]  /*21e70*/  @P0 BRA `(.L_x_585) ;  /* 0x0000000400a40947 */ /* 0x000fea0003800000 */
[----:B------:R-:W-:-:S03]  /*21e80*/  UMOV UR4, 0xffffffff ;  /* 0xffffffff00047882 */ /* 0x000fc60000000000 */
[----:B------:R-:W-:Y:S05]  /*21e90*/  BRA.DIV UR4, `(.L_x_586) ;  /* 0x0000007a04587947 */ /* 0x000fea000b800000 */
[----:B------:R-:W-:-:S13]  /*21ea0*/  ELECT P6, URZ, PT ;  /* 0x00000000003f782f */ /* 0x000fda00038c0000 */
.L_x_775:
[----:B------:R-:W-:Y:S05]  /*21eb0*/  @!P6 BRA `(.L_x_585) ;  /* 0x000000040094e947 */ /* 0x000fea0003800000 */
[----:B0-----:R-:W2:Y:S01]  /*21ec0*/  LDL R0, [R1+0x68] ;  /* 0x0000680001007983 */ /* 0x001ea20000100800 */
[----:B------:R-:W-:-:S04]  /*21ed0*/  ISETP.NE.U32.AND P0, PT, R2, RZ, PT ;  /* 0x000000ff0200720c */ /* 0x000fc80003f05070 */
[----:B------:R-:W-:Y:S02]  /*21ee0*/  ISETP.NE.AND.EX P0, PT, R3, RZ, PT, P0 ;  /* 0x000000ff0300720c */ /* 0x000fe40003f05300 */
[----:B--2---:R-:W-:-:S11]  /*21ef0*/  LEA.HI.SX32 R4, R0, 0xffffffff, 0x19 ;  /* 0xffffffff00047811 */ /* 0x004fd600078fcaff */
[----:B------:R-:W-:Y:S05]  /*21f00*/  @!P0 BRA `(.L_x_587) ;  /* 0x00000000004c8947 */ /* 0x000fea0003800000 */
[----:B------:R-:W0:Y:S01]  /*21f10*/  LDC R8, c[0x0][0x43c] ;  /* 0x00010f00ff087b82 */ /* 0x000e220000000800 */
[----:B------:R-:W-:Y:S01]  /*21f20*/  MOV R0, R4 ;  /* 0x0000000400007202 */ /* 0x000fe20000000f00 */
[----:B------:R-:W-:Y:S01]  /*21f30*/  ULDC.64 UR4, c[0x0][0x428] ;  /* 0x00010a0000047ab9 */ /* 0x000fe20000000a00 */
[----:B0-----:R-:W-:-:S13]  /*21f40*/  ISETP.NE.AND P0, PT, R8, 0x1, PT ;  /* 0x000000010800780c */ /* 0x001fda0003f05270 */
[----:B------:R-:W0:Y:S02]  /*21f50*/  @P0 LDC.64 R6, c[0x0][0x440] ;  /* 0x00011000ff060b82 */ /* 0x000e240000000a00 */
[----:B0-----:R-:W-:-:S05]  /*21f60*/  @P0 IMAD.HI.U32 R6, R4, R6, RZ ;  /* 0x0000000604060227 */ /* 0x001fca00078e00ff */
[----:B------:R-:W-:-:S04]  /*21f70*/  @P0 SHF.R.U32.HI R0, RZ, R7, R6 ;  /* 0x00000007ff000219 */ /* 0x000fc80000011606 */
[--C-:B------:R-:W-:Y:S01]  /*21f80*/  SHF.R.S32.HI R7, RZ, 0x1f, R0.reuse ;  /* 0x0000001fff077819 */ /* 0x100fe20000011400 */
[--C-:B------:R-:W-:Y:S02]  /*21f90*/  IMAD.MOV R5, RZ, RZ, -R0.reuse ;  /* 0x000000ffff057224 */ /* 0x100fe400078e0a00 */
[----:B------:R-:W-:Y:S02]  /*21fa0*/  IMAD.MOV.U32 R6, RZ, RZ, R0 ;  /* 0x000000ffff067224 */ /* 0x000fe400078e0000 */
[----:B------:R-:W-:Y:S02]  /*21fb0*/  IMAD R4, R8, R5, R4 ;  /* 0x0000000508047224 */ /* 0x000fe400078e0204 */
[----:B------:R-:W-:Y:S02]  /*21fc0*/  IMAD R5, R10, UR4, RZ ;  /* 0x000000040a057c24 */ /* 0x000fe4000f8e02ff */
[----:B------:R-:W-:-:S04]  /*21fd0*/  IMAD.WIDE.U32 R6, R9, UR4, R6 ;  /* 0x0000000409067c25 */ /* 0x000fc8000f8e0006 */
[----:B------:R-:W-:Y:S01]  /*21fe0*/  IMAD R0, R9, UR5, R5 ;  /* 0x0000000509007c24 */ /* 0x000fe2000f8e0205 */
[----:B------:R-:W-:-:S04]  /*21ff0*/  LEA R2, P0, R6, R2, 0x2 ;  /* 0x0000000206027211 */ /* 0x000fc800078010ff */
[----:B------:R-:W-:-:S04]  /*22000*/  IADD3 R0, R7, R0, RZ ;  /* 0x0000000007007210 */ /* 0x000fc80007ffe0ff */
[----:B------:R-:W-:-:S05]  /*22010*/  LEA.HI.X R3, R6, R3, R0, 0x2, P0 ;  /* 0x0000000306037211 */ /* 0x000fca00000f1400 */
[----:B------:R-:W2:Y:S04]  /*22020*/  LDG.E R0, desc[UR42][R2.64] ;  /* 0x0000002a02007981 */ /* 0x000ea8000c1e1900 */
[----:B--2---:R0:W-:Y:S02]  /*22030*/  STL [R1], R0 ;  /* 0x0000000001007387 */ /* 0x0041e40000100800 */
.L_x_587:
[----:B-1----:R-:W2:Y:S04]  /*22040*/  LDL R10, [R1+0x4] ;  /* 0x00000400010a7983 */ /* 0x002ea80000100800 */
[----:B0-----:R-:W2:Y:S04]  /*22050*/  LDL R0, [R1+0x14] ;  /* 0x0000140001007983 */ /* 0x001ea80000100800 */
[----:B------:R-:W3:Y:S01]  /*22060*/  LDL R2, [R1+0x24] ;  /* 0x0000240001027983 */ /* 0x000ee20000100800 */
[----:B------:R-:W0:Y:S02]  /*22070*/  S2R R9, SR_TID.X ;  /* 0x0000000000097919 */ /* 0x000e240000002100 */
[----:B0-----:R-:W-:-:S04]  /*22080*/  LOP3.LUT R9, R9, 0x7f, RZ, 0xc0, !PT ;  /* 0x0000007f09097812 */ /* 0x001fc800078ec0ff */
[----:B------:R-:W-:Y:S01]  /*22090*/  ISETP.NE.AND P1, PT, R9, RZ, PT ;  /* 0x000000ff0900720c */ /* 0x000fe20003f25270 */
[----:B--2---:R-:W-:Y:S01]  /*220a0*/  IMAD R0, R0, 0x8, R10 ;  /* 0x0000000800007824 */ /* 0x004fe200078e020a */
[----:B---3--:R-:W-:-:S04]  /*220b0*/  SHF.L.U32 R3, R2, 0x1f, RZ ;  /* 0x0000001f02037819 */ /* 0x008fc800000006ff */
[----:B------:R-:W0:Y:S02]  /*220c0*/  SYNCS.PHASECHK.TRANS64.TRYWAIT P0, [R0+URZ+0x38880], R3 ;  /* 0x03888003000075a7 */ /* 0x000e24000800017f */
[----:B0-----:R-:W-:Y:S05]  /*220d0*/  @!P0 BRA `(.L_x_588) ;  /* 0x0000007400e88947 */ /* 0x001fea0003800000 */
.L_x_776:
        /* <DEDUP_REMOVED lines=8> */
.L_x_589:
[----:B------:R-:W2:Y:S04]  /*22160*/  LDL R7, [R1+0x4] ;  /* 0x0000040001077983 */ /* 0x000ea80000100800 */
[----:B------:R-:W2:Y:S04]  /*22170*/  LDL R2, [R1+0x14] ;  /* 0x0000140001027983 */ /* 0x000ea80000100800 */
[----:B------:R-:W3:Y:S04]  /*22180*/  LDL R6, [R1+0x3c] ;  /* 0x00003c0001067983 */ /* 0x000ee80000100800 */
[----:B------:R-:W4:Y:S01]  /*22190*/  LDL R5, [R1] ;  /* 0x0000000001057983 */ /* 0x000f220000100800 */
[----:B------:R-:W-:Y:S01]  /*221a0*/  R2UR UR9, R0 ;  /* 0x00000000000972ca */ /* 0x000fe200000e0000 */
[----:B------:R-:W-:Y:S01]  /*221b0*/  UIADD3 UR4, UP0, UR44, 0x470, URZ ;  /* 0x000004702c047890 */ /* 0x000fe2000ff1e03f */
[----:B------:R-:W-:Y:S01]  /*221c0*/  R2UR UR12, R18 ;  /* 0x00000000120c72ca */ /* 0x000fe200000e0000 */
[----:B------:R-:W-:Y:S01]  /*221d0*/  UMOV UR10, URZ ;  /* 0x0000003f000a7c82 */ /* 0x000fe20008000000 */
[----:B------:R-:W-:Y:S01]  /*221e0*/  UMOV UR6, 0x0 ;  /* 0x0000000000067882 */ /* 0x000fe20000000000 */
[----:B------:R-:W-:Y:S01]  /*221f0*/  UIADD3.X UR5, URZ, UR45, URZ, UP0, !UPT ;  /* 0x0000002d3f057290 */ /* 0x000fe200087fe43f */
[----:B------:R-:W-:Y:S01]  /*22200*/  UMOV UR7, 0x14f00000 ;  /* 0x14f0000000077882 */ /* 0x000fe20000000000 */
[----:B------:R-:W-:-:S06]  /*22210*/  UMOV UR15, 0x80 ;  /* 0x00000080000f7882 */ /* 0x000fcc0000000000 */
[----:B------:R-:W-:Y:S01]  /*22220*/  UIADD3 UR9, UR9, 0x38870, URZ ;  /* 0x0003887009097890 */ /* 0x000fe2000fffe03f */
[----:B--2---:R-:W-:-:S04]  /*22230*/  LEA R2, R2, R7, 0xf ;  /* 0x0000000702027211 */ /* 0x004fc800078e78ff */
[----:B------:R-:W-:Y:S01]  /*22240*/  R2UR UR14, R2 ;  /* 0x00000000020e72ca */ /* 0x000fe200000e0000 */
[----:B---3--:R-:W-:Y:S01]  /*22250*/  IMAD R4, R4, 0x80, R6 ;  /* 0x0000008004047824 */ /* 0x008fe200078e0206 */
[----:B----4-:R-:W-:-:S04]  /*22260*/  R2UR UR13, R5 ;  /* 0x00000000050d72ca */ /* 0x010fc800000e0000 */
[----:B------:R-:W-:-:S07]  /*22270*/  R2UR UR11, R4 ;  /* 0x00000000040b72ca */ /* 0x000fce00000e0000 */
[----:B------:R-:W-:Y:S02]  /*22280*/  UIADD3 UR8, UR14, 0x10400, URZ ;  /* 0x000104000e087890 */ /* 0x000fe4000fffe03f */
[----:B------:R-:W-:-:S07]  /*22290*/  UIADD3 UR14, UR14, 0x14400, URZ ;  /* 0x000144000e0e7890 */ /* 0x000fce000fffe03f */
[----:B------:R1:W-:Y:S02]  /*222a0*/  UTMALDG.4D [UR8], [UR4], desc[UR6] ;  /* 0x00000608040075b4 */ /* 0x0003e40008019000 */
[----:B-1----:R-:W-:Y:S01]  /*222b0*/  UMOV UR8, UR14 ;  /* 0x0000000e00087c82 */ /* 0x002fe20008000000 */
[----:B------:R-:W-:Y:S02]  /*222c0*/  UMOV UR10, UR15 ;  /* 0x0000000f000a7c82 */ /* 0x000fe40008000000 */
[----:B------:R1:W-:Y:S01]  /*222d0*/  UTMALDG.4D [UR8], [UR4], desc[UR6] ;  /* 0x00000608040075b4 */ /* 0x0003e20008019000 */
[----:B------:R-:W2:Y:S02]  /*222e0*/  SYNCS.PHASECHK.TRANS64.TRYWAIT P0, [R0+URZ+0x38840], R3 ;  /* 0x03884003000075a7 */ /* 0x000ea4000800017f */
[----:B-12---:R-:W-:Y:S05]  /*222f0*/  @!P0 BRA `(.L_x_590) ;  /* 0x0000007400748947 */ /* 0x006fea0003800000 */
.L_x_777:
        /* <DEDUP_REMOVED lines=8> */
.L_x_591:
[----:B------:R-:W2:Y:S04]  /*22380*/  LDL R5, [R1] ;  /* 0x0000000001057983 */ /* 0x000ea80000100800 */
[----:B01----:R-:W3:Y:S01]  /*22390*/  LDL.LU R3, [R1+0x34] ;  /* 0x0000340001037983 */ /* 0x003ee20000300800 */
[----:B------:R-:W-:Y:S01]  /*223a0*/  R2UR UR14, R2 ;  /* 0x00000000020e72ca */ /* 0x000fe200000e0000 */
[----:B------:R-:W-:Y:S01]  /*223b0*/  UIADD3 UR4, UP0, UR44, 0x370, URZ ;  /* 0x000003702c047890 */ /* 0x000fe2000ff1e03f */
[----:B------:R-:W-:Y:S01]  /*223c0*/  R2UR UR9, R0 ;  /* 0x00000000000972ca */ /* 0x000fe200000e0000 */
[----:B------:R-:W-:Y:S01]  /*223d0*/  UMOV UR10, URZ ;  /* 0x0000003f000a7c82 */ /* 0x000fe20008000000 */
[----:B------:R-:W-:Y:S01]  /*223e0*/  PLOP3.LUT P0, PT, PT, PT, PT, 0x80, 0x0 ;  /* 0x000000000000781c */ /* 0x000fe20003f0f070 */
[----:B------:R-:W-:Y:S01]  /*223f0*/  UIADD3.X UR5, URZ, UR45, URZ, UP0, !UPT ;  /* 0x0000002d3f057290 */ /* 0x000fe200087fe43f */
[----:B------:R-:W-:Y:S01]  /*22400*/  R2UR UR11, R4 ;  /* 0x00000000040b72ca */ /* 0x000fe200000e0000 */
[----:B------:R-:W-:Y:S01]  /*22410*/  UMOV UR6, 0x0 ;  /* 0x0000000000067882 */ /* 0x000fe20000000000 */
[----:B------:R-:W-:Y:S01]  /*22420*/  R2UR UR12, R18 ;  /* 0x00000000120c72ca */ /* 0x000fe200000e0000 */
[----:B------:R-:W-:Y:S01]  /*22430*/  UMOV UR7, 0x14f00000 ;  /* 0x14f0000000077882 */ /* 0x000fe20000000000 */
[----:B------:R-:W-:-:S03]  /*22440*/  UMOV UR15, 0x80 ;  /* 0x00000080000f7882 */ /* 0x000fc60000000000 */
[----:B------:R-:W-:Y:S02]  /*22450*/  UIADD3 UR8, UR14, 0x28400, URZ ;  /* 0x000284000e087890 */ /* 0x000fe4000fffe03f */
[----:B------:R-:W-:Y:S02]  /*22460*/  UIADD3 UR9, UR9, 0x38830, URZ ;  /* 0x0003883009097890 */ /* 0x000fe4000fffe03f */
[----:B------:R-:W-:Y:S01]  /*22470*/  UIADD3 UR14, UR14, 0x2c400, URZ ;  /* 0x0002c4000e0e7890 */ /* 0x000fe2000fffe03f */
[----:B--2---:R-:W-:Y:S02]  /*22480*/  R2UR UR13, R5 ;  /* 0x00000000050d72ca */ /* 0x004fe400000e0000 */
[----:B---3--:R-:W-:-:S04]  /*22490*/  LOP3.LUT R3, R3, 0xfffffffe, RZ, 0xc0, !PT ;  /* 0xfffffffe03037812 */ /* 0x008fc800078ec0ff */
[----:B------:R-:W-:-:S07]  /*224a0*/  @P0 LOP3.LUT R3, R3, 0x1, RZ, 0xfc, !PT ;  /* 0x0000000103030812 */ /* 0x000fce00078efcff */
[----:B------:R0:W-:Y:S01]  /*224b0*/  UTMALDG.4D [UR8], [UR4], desc[UR6] ;  /* 0x00000608040075b4 */ /* 0x0001e20008019000 */
[----:B------:R2:W-:Y:S01]  /*224c0*/  STL [R1+0x34], R3 ;  /* 0x0000340301007387 */ /* 0x0005e20000100800 */
[----:B0-----:R-:W-:Y:S01]  /*224d0*/  UMOV UR8, UR14 ;  /* 0x0000000e00087c82 */ /* 0x001fe20008000000 */
[----:B------:R-:W-:Y:S02]  /*224e0*/  UMOV UR10, UR15 ;  /* 0x0000000f000a7c82 */ /* 0x000fe40008000000 */
[----:B------:R2:W-:Y:S01]  /*224f0*/  UTMALDG.4D [UR8], [UR4], desc[UR6] ;  /* 0x00000608040075b4 */ /* 0x0005e20008019000 */
[----:B------:R-:W-:Y:S02]  /*22500*/  NOP ;  /* 0x0000000000007918 */ /* 0x000fe40000000000 */
.L_x_585:
[----:B------:R-:W3:Y:S04]  /*22510*/  LDL R2, [R1+0x4] ;  /* 0x0000040001027983 */ /* 0x000ee80000100800 */
[----:B--2---:R-:W2:Y:S04]  /*22520*/  LDL.LU R3, [R1+0x54] ;  /* 0x0000540001037983 */ /* 0x004ea80000300800 */
[----:B------:R-:W4:Y:S04]  /*22530*/  LDL.LU R5, [R1+0x18] ;  /* 0x0000180001057983 */ /* 0x000f280000300800 */
[----:B0-----:R-:W5:Y:S01]  /*22540*/  LDL.LU R4, [R1+0x58] ;  /* 0x0000580001047983 */ /* 0x001f620000300800 */
[----:B------:R-:W-:Y:S05]  /*22550*/  WARPSYNC.ALL ;  /* 0x0000000000007948 */ /* 0x000fea0003800000 */
[----:B------:R-:W-:Y:S01]  /*22560*/  ULDC.64 UR4, c[0x0][0x298] ;  /* 0x0000a60000047ab9 */ /* 0x000fe20000000a00 */
[----:B------:R-:W-:Y:S01]  /*22570*/  ULDC.64 UR6, c[0x0][0xa00] ;  /* 0x0002800000067ab9 */ /* 0x000fe20000000a00 */
[----:B------:R-:W-:Y:S01]  /*22580*/  BSSY B6, `(.L_x_592) ;  /* 0x0000024000067945 */ /* 0x000fe20003800000 */
[----:B------:R-:W-:Y:S01]  /*22590*/  BAR.SYNC.DEFER_BLOCKING 0x8, 0x180 ;  /* 0x0206000000007b1d */ /* 0x000fe20000010000 */
[----:B------:R-:W-:-:S04]  /*225a0*/  ISETP.NE.U32.AND P0, PT, RZ, UR6, PT ;  /* 0x00000006ff007c0c */ /* 0x000fc8000bf05070 */
[----:B------:R-:W-:Y:S02]  /*225b0*/  ISETP.NE.AND.EX P0, PT, RZ, UR7, PT, P0 ;  /* 0x00000007ff007c0c */ /* 0x000fe4000bf05300 */
[----:B---3--:R-:W-:Y:S02]  /*225c0*/  IADD3 R2, R2, 0x20400, RZ ;  /* 0x0002040002027810 */ /* 0x008fe40007ffe0ff */
[----:B--2---:R-:W-:Y:S02]  /*225d0*/  SHF.R.S32.HI R0, RZ, 0x1f, R3 ;  /* 0x0000001fff007819 */ /* 0x004fe40000011403 */
[----:B------:R-:W-:Y:S02]  /*225e0*/  LOP3.LUT P1, RZ, R2, 0x3ff, RZ, 0xc0, !PT ;  /* 0x000003ff02ff7812 */ /* 0x000fe4000782c0ff */
[----:B----4-:R-:W-:Y:S01]  /*225f0*/  SEL R5, R5, RZ, !P0 ;  /* 0x000000ff05057207 */ /* 0x010fe20004000000 */
[----:B------:R-:W-:Y:S01]  /*22600*/  IMAD R0, R0, UR4, RZ ;  /* 0x0000000400007c24 */ /* 0x000fe2000f8e02ff */
[----:B-----5:R-:W-:-:S03]  /*22610*/  SEL R4, R4, RZ, !P0 ;  /* 0x000000ff04047207 */ /* 0x020fc60004000000 */
[C---:B------:R-:W-:Y:S02]  /*22620*/  IMAD R0, R3.reuse, UR5, R0 ;  /* 0x0000000503007c24 */ /* 0x040fe4000f8e0200 */
[----:B------:R-:W-:-:S05]  /*22630*/  IMAD.WIDE.U32 R2, R3, UR4, RZ ;  /* 0x0000000403027c25 */ /* 0x000fca000f8e00ff */
[----:B------:R0:W-:Y:S04]  /*22640*/  STL.64 [R1+0x60], R2 ;  /* 0x0000600201007387 */ /* 0x0001e80000100a00 */
[----:B------:R2:W-:Y:S04]  /*22650*/  STL [R1+0x18], R5 ;  /* 0x0000180501007387 */ /* 0x0005e80000100800 */
[----:B------:R2:W-:Y:S01]  /*22660*/  STL [R1+0x58], R4 ;  /* 0x0000580401007387 */ /* 0x0005e20000100800 */
[----:B0-----:R-:W-:Y:S01]  /*22670*/  IMAD.IADD R2, R3, 0x1, R0 ;  /* 0x0000000103027824 */ /* 0x001fe200078e0200 */
[----:B------:R-:W-:-:S05]  /*22680*/  SHF.R.S32.HI R0, RZ, 0x1f, R18 ;  /* 0x0000001fff007819 */ /* 0x000fca0000011412 */
[----:B------:R2:W-:Y:S04]  /*22690*/  STL [R1+0x54], R0 ;  /* 0x0000540001007387 */ /* 0x0005e80000100800 */
[----:B------:R2:W-:Y:S01]  /*226a0*/  STL [R1+0x20], R2 ;  /* 0x0000200201007387 */ /* 0x0005e20000100800 */
[----:B------:R-:W-:Y:S05]  /*226b0*/  @!P1 BRA `(.L_x_593) ;  /* 0x0000000000409947 */ /* 0x000fea0003800000 */
[----:B--2---:R-:W-:Y:S01]  /*226c0*/  MOV R2, 0x0 ;  /* 0x0000000000027802 */ /* 0x004fe20000000f00 */
[----:B------:R-:W-:Y:S01]  /*226d0*/  ULDC.64 UR4, c[0x4][0x1c8] ;  /* 0x0100720000047ab9 */ /* 0x000fe20000000a00 */
[----:B------:R-:W-:Y:S01]  /*226e0*/  ULDC.64 UR6, c[0x4][0x1d0] ;  /* 0x0100740000067ab9 */ /* 0x000fe20000000a00 */
[----:B------:R-:W-:Y:S01]  /*226f0*/  ULDC.64 UR8, c[0x4][0x138] ;  /* 0x01004e0000087ab9 */ /* 0x000fe20000000a00 */
[----:B------:R-:W-:Y:S01]  /*22700*/  IMAD.U32 R4, RZ, RZ, UR4 ;  /* 0x00000004ff047e24 */ /* 0x000fe2000f8e00ff */
[----:B------:R-:W-:Y:S01]  /*22710*/  MOV R5, UR5 ;  /* 0x0000000500057c02 */ /* 0x000fe20008000f00 */
[----:B------:R-:W0:Y:S01]  /*22720*/  LDC.64 R2, c[0x4][R2] ;  /* 0x0100000002027b82 */ /* 0x000e220000000a00 */
[----:B------:R-:W-:Y:S01]  /*22730*/  IMAD.U32 R6, RZ, RZ, UR6 ;  /* 0x00000006ff067e24 */ /* 0x000fe2000f8e00ff */
[----:B-1----:R-:W-:Y:S01]  /*22740*/  MOV R10, UR8 ;  /* 0x00000008000a7c02 */ /* 0x002fe20008000f00 */
[----:B------:R-:W-:Y:S01]  /*22750*/  IMAD.U32 R7, RZ, RZ, UR7 ;  /* 0x00000007ff077e24 */ /* 0x000fe2000f8e00ff */
[----:B------:R-:W-:Y:S01]  /*22760*/  MOV R12, 0x1 ;  /* 0x00000001000c7802 */ /* 0x000fe20000000f00 */
[----:B------:R-:W-:-:S02]  /*22770*/  IMAD.U32 R11, RZ, RZ, UR9 ;  /* 0x00000009ff0b7e24 */ /* 0x000fc4000f8e00ff */
[----:B------:R-:W-:Y:S02]  /*22780*/  IMAD.MOV.U32 R8, RZ, RZ, 0x70 ;  /* 0x00000070ff087424 */ /* 0x000fe400078e00ff */
[----:B------:R-:W-:-:S07]  /*22790*/  IMAD.MOV.U32 R13, RZ, RZ, RZ ;  /* 0x000000ffff0d7224 */ /* 0x000fce00078e00ff */
[----:B------:R-:W-:-:S07]  /*227a0*/  LEPC R20, `(.L_x_593) ;  /* 0x000000001014794e */ /* 0x000fce0000000000 */
[----:B0-----:R-:W-:Y:S05]  /*227b0*/  CALL.ABS.NOINC R2 ;  /* 0x0000000002007343 */ /* 0x001fea0003c00000 */
.L_x_593:
[----:B------:R-:W-:Y:S05]  /*227c0*/  BSYNC B6 ;  /* 0x0000000000067941 */ /* 0x000fea0003800000 */
.L_x_592:
[----:B--2---:R-:W2:Y:S01]  /*227d0*/  LDL.LU R4, [R1+0x20] ;  /* 0x0000200001047983 */ /* 0x004ea20000300800 */
[----:B------:R-:W0:Y:S01]  /*227e0*/  LDC R7, c[0x0][0x448] ;  /* 0x00011200ff077b82 */ /* 0x000e220000000800 */
[----:B------:R-:W-:Y:S01]  /*227f0*/  ULDC.64 UR4, c[0x0][0x2d8] ;  /* 0x0000b60000047ab9 */ /* 0x000fe20000000a00 */
[----:B------:R-:W-:Y:S01]  /*22800*/  SHF.L.U32 R17, R17, 0x7, RZ ;  /* 0x0000000711117819 */ /* 0x000fe200000006ff */
[----:B------:R-:W2:Y:S01]  /*22810*/  LDL.LU.64 R2, [R1+0x60] ;  /* 0x0000600001027983 */ /* 0x000ea20000300a00 */
[----:B------:R-:W-:-:S03]  /*22820*/  ULDC.64 UR6, c[0x0][0x280] ;  /* 0x0000a00000067ab9 */ /* 0x000fc60000000a00 */
[----:B------:R-:W3:Y:S04]  /*22830*/  LDL.LU R0, [R1+0x54] ;  /* 0x0000540001007983 */ /* 0x000ee80000300800 */
[----:B------:R-:W4:Y:S04]  /*22840*/  LDL.LU R6, [R1+0x58] ;  /* 0x0000580001067983 */ /* 0x000f280000300800 */
[----:B------:R-:W4:Y:S01]  /*22850*/  LDL.LU R5, [R1+0x18] ;  /* 0x0000180001057983 */ /* 0x000f220000300800 */
[----:B-1----:R-:W1:Y:S01]  /*22860*/  S2R R9, SR_TID.X ;  /* 0x0000000000097919 */ /* 0x002e620000002100 */
[----:B------:R-:W1:Y:S01]  /*22870*/  S2R R8, SR_TID.X ;  /* 0x0000000000087919 */ /* 0x000e620000002100 */
[----:B0-----:R-:W-:Y:S01]  /*22880*/  ISETP.NE.AND P0, PT, R7, 0x1, PT ;  /* 0x000000010700780c */ /* 0x001fe20003f05270 */
[----:B-1----:R-:W-:-:S02]  /*22890*/  IMAD.SHL.U32 R9, R9, 0x10, RZ ;  /* 0x0000001009097824 */ /* 0x002fc400078e00ff */
[----:B------:R-:W-:-:S03]  /*228a0*/  IMAD.SHL.U32 R10, R8, 0x10, RZ ;  /* 0x00000010080a7824 */ /* 0x000fc600078e00ff */
[----:B------:R-:W-:-:S04]  /*228b0*/  LOP3.LUT R9, R9, 0x70, RZ, 0xc0, !PT ;  /* 0x0000007009097812 */ /* 0x000fc800078ec0ff */
[----:B------:R-:W-:Y:S02]  /*228c0*/  LOP3.LUT R9, R9, 0x80, RZ, 0xfc, !PT ;  /* 0x0000008009097812 */ /* 0x000fe400078efcff */
[----:B------:R-:W-:Y:S01]  /*228d0*/  LOP3.LUT R10, R10, 0x70, RZ, 0xc0, !PT ;  /* 0x000000700a0a7812 */ /* 0x000fe200078ec0ff */
[----:B--2---:R-:W-:Y:S02]  /*228e0*/  IMAD.MOV.U32 R3, RZ, RZ, R4 ;  /* 0x000000ffff037224 */ /* 0x004fe400078e0004 */
[----:B------:R-:W0:Y:S01]  /*228f0*/  S2R R4, SR_TID.X ;  /* 0x0000000000047919 */ /* 0x000e220000002100 */
[----:B---3--:R-:W-:Y:S02]  /*22900*/  IMAD R0, R0, UR4, RZ ;  /* 0x0000000400007c24 */ /* 0x008fe4000f8e02ff */
[----:B------:R-:W-:-:S04]  /*22910*/  IMAD.WIDE.U32 R2, R18, UR4, R2 ;  /* 0x0000000412027c25 */ /* 0x000fc8000f8e0002 */
[----:B------:R-:W-:Y:S01]  /*22920*/  IMAD R0, R18, UR5, R0 ;  /* 0x0000000512007c24 */ /* 0x000fe2000f8e0200 */
[----:B------:R-:W-:-:S04]  /*22930*/  ULDC.64 UR4, c[0x0][0x2e0] ;  /* 0x0000b80000047ab9 */ /* 0x000fc80000000a00 */
[----:B------:R-:W-:Y:S01]  /*22940*/  IADD3 R3, R3, R0, RZ ;  /* 0x0000000003037210 */ /* 0x000fe20007ffe0ff */
[----:B----4-:R-:W-:Y:S02]  /*22950*/  IMAD R0, R6, UR4, RZ ;  /* 0x0000000406007c24 */ /* 0x010fe4000f8e02ff */
[----:B------:R-:W1:Y:S02]  /*22960*/  @P0 LDC R6, c[0x0][0x450] ;  /* 0x00011400ff060b82 */ /* 0x000e640000000800 */
[C---:B------:R-:W-:Y:S02]  /*22970*/  IMAD R0, R5.reuse, UR5, R0 ;  /* 0x0000000505007c24 */ /* 0x040fe4000f8e0200 */
[----:B------:R-:W-:Y:S01]  /*22980*/  IMAD.WIDE.U32 R2, R5, UR4, R2 ;  /* 0x0000000405027c25 */ /* 0x000fe2000f8e0002 */
[----:B------:R-:W-:-:S03]  /*22990*/  ULDC.64 UR4, c[0x0][0x2d0] ;  /* 0x0000b40000047ab9 */ /* 0x000fc60000000a00 */
[----:B------:R-:W-:Y:S01]  /*229a0*/  IMAD.IADD R3, R3, 0x1, R0 ;  /* 0x0000000103037824 */ /* 0x000fe200078e0200 */
[C---:B0-----:R-:W-:Y:S01]  /*229b0*/  LOP3.LUT R5, R4.reuse, 0x7f, RZ, 0xc0, !PT ;  /* 0x0000007f04057812 */ /* 0x041fe200078ec0ff */
[----:B------:R-:W-:-:S03]  /*229c0*/  IMAD.SHL.U32 R4, R4, 0x10, RZ ;  /* 0x0000001004047824 */ /* 0x000fc600078e00ff */
[----:B------:R-:W-:-:S04]  /*229d0*/  SHF.R.U32.HI R5, RZ, 0x3, R5 ;  /* 0x00000003ff057819 */ /* 0x000fc80000011605 */
[----:B------:R-:W-:Y:S02]  /*229e0*/  LOP3.LUT R4, R5, 0x70, R4, 0xf8, !PT ;  /* 0x0000007005047812 */ /* 0x000fe400078ef804 */
[----:B------:R-:W0:Y:S02]  /*229f0*/  @P0 LDC R5, c[0x0][0x44c] ;  /* 0x00011300ff050b82 */ /* 0x000e240000000800 */
[----:B------:R-:W-:-:S05]  /*22a00*/  LOP3.LUT R4, R4, R17, RZ, 0xfc, !PT ;  /* 0x0000001104047212 */ /* 0x000fca00078efcff */
[----:B------:R-:W-:Y:S02]  /*22a10*/  IMAD.MOV.U32 R0, RZ, RZ, R4 ;  /* 0x000000ffff007224 */ /* 0x000fe400078e0004 */
[----:B0-----:R-:W-:-:S05]  /*22a20*/  @P0 IMAD.HI.U32 R5, R4, R5, RZ ;  /* 0x0000000504050227 */ /* 0x001fca00078e00ff */
[----:B-1----:R-:W-:-:S05]  /*22a30*/  @P0 SHF.R.U32.HI R0, RZ, R6, R5 ;  /* 0x00000006ff000219 */ /* 0x002fca0000011605 */
[----:B------:R-:W-:Y:S02]  /*22a40*/  IMAD.MOV R5, RZ, RZ, -R0 ;  /* 0x000000ffff057224 */ /* 0x000fe400078e0a00 */
[----:B------:R-:W-:-:S04]  /*22a50*/  IMAD.WIDE.U32 R2, R0, UR4, R2 ;  /* 0x0000000400027c25 */ /* 0x000fc8000f8e0002 */
[----:B------:R-:W-:Y:S01]  /*22a60*/  IMAD R4, R7, R5, R4 ;  /* 0x0000000507047224 */ /* 0x000fe200078e0204 */
[----:B------:R-:W-:-:S05]  /*22a70*/  SHF.R.S32.HI R5, RZ, 0x1f, R0 ;  /* 0x0000001fff057819 */ /* 0x000fca0000011400 */
[----:B------:R-:W-:-:S04]  /*22a80*/  IMAD R5, R5, UR4, RZ ;  /* 0x0000000405057c24 */ /* 0x000fc8000f8e02ff */
[----:B------:R-:W-:Y:S01]  /*22a90*/  IMAD R0, R0, UR5, R5 ;  /* 0x0000000500007c24 */ /* 0x000fe2000f8e0205 */
[----:B------:R-:W-:-:S04]  /*22aa0*/  ULDC.64 UR4, c[0x0][0x2c8] ;  /* 0x0000b20000047ab9 */ /* 0x000fc80000000a00 */
[----:B------:R-:W-:Y:S02]  /*22ab0*/  IADD3 R3, R3, R0, RZ ;  /* 0x0000000003037210 */ /* 0x000fe40007ffe0ff */
[----:B------:R-:W-:Y:S01]  /*22ac0*/  SHF.R.S32.HI R0, RZ, 0x1f, R4 ;  /* 0x0000001fff007819 */ /* 0x000fe20000011404 */
[----:B------:R-:W-:-:S04]  /*22ad0*/  IMAD.WIDE.U32 R2, R4, UR4, R2 ;  /* 0x0000000404027c25 */ /* 0x000fc8000f8e0002 */
[----:B------:R-:W-:Y:S01]  /*22ae0*/  IMAD R0, R0, UR4, RZ ;  /* 0x0000000400007c24 */ /* 0x000fe2000f8e02ff */
[----:B------:R-:W-:Y:S02]  /*22af0*/  ULDC UR4, c[0x0][0x2b8] ;  /* 0x0000ae0000047ab9 */ /* 0x000fe40000000800 */
[----:B------:R-:W-:Y:S01]  /*22b00*/  ISETP.GE.AND P1, PT, R9, UR4, PT ;  /* 0x0000000409007c0c */ /* 0x000fe2000bf26270 */
[----:B------:R-:W-:Y:S01]  /*22b10*/  IMAD R0, R4, UR5, R0 ;  /* 0x0000000504007c24 */ /* 0x000fe2000f8e0200 */
[----:B------:R0:W5:Y:S01]  /*22b20*/  LDL R9, [R1+0x50] ;  /* 0x0000500001097983 */ /* 0x0001620000100800 */
[----:B------:R-:W-:Y:S02]  /*22b30*/  IADD3 R4, P2, R2, UR6, RZ ;  /* 0x0000000602047c10 */ /* 0x000fe4000ff5e0ff */
[----:B------:R-:W-:Y:S01]  /*22b40*/  ISETP.GE.AND P0, PT, R10, UR4, PT ;  /* 0x000000040a007c0c */ /* 0x000fe2000bf06270 */
[----:B------:R-:W-:Y:S01]  /*22b50*/  UMOV UR4, 0xffffffff ;  /* 0xffffffff00047882 */ /* 0x000fe20000000000 */
[----:B------:R-:W-:-:S02]  /*22b60*/  IADD3.X R3, R3, UR7, R0, P2, !PT ;  /* 0x0000000703037c10 */ /* 0x000fc400097fe400 */
[----:B------:R-:W-:Y:S09]  /*22b70*/  BRA.DIV UR4, `(.L_x_594) ;  /* 0x0000006e04687947 */ /* 0x000ff2000b800000 */
[----:B------:R-:W1:Y:S02]  /*22b80*/  S2R R6, SR_TID.X ;  /* 0x0000000000067919 */ /* 0x000e640000002100 */
[----:B-1----:R-:W-:-:S04]  /*22b90*/  LOP3.LUT R6, R6, 0x7f, RZ, 0xc0, !PT ;  /* 0x0000007f06067812 */ /* 0x002fc800078ec0ff */
[----:B------:R-:W-:Y:S02]  /*22ba0*/  SHF.R.U32.HI R8, RZ, 0x3, R6 ;  /* 0x00000003ff087819 */ /* 0x000fe40000011606 */
[----:B------:R-:W2:Y:S02]  /*22bb0*/  LDL.LU R6, [R1+0x6c] ;  /* 0x00006c0001067983 */ /* 0x000ea40000300800 */
[----:B------:R-:W-:Y:S02]  /*22bc0*/  IADD3 R0, R8, R17, RZ ;  /* 0x0000001108007210 */ /* 0x000fe40007ffe0ff */
[----:B------:R-:W-:Y:S03]  /*22bd0*/  SHFL.IDX PT, R8, R3, 0x1, 0x181f ;  /* 0x00381f0003087f89 */ /* 0x000fe600000e0000 */
[----:B------:R-:W-:Y:S02]  /*22be0*/  VIADD R5, R0, 0x10 ;  /* 0x0000001000057836 */ /* 0x000fe40000000000 */
[----:B--2---:R-:W-:-:S02]  /*22bf0*/  IMAD R2, R6, R7, RZ ;  /* 0x0000000706027224 */ /* 0x004fc400078e02ff */
[----:B------:R-:W1:Y:S03]  /*22c00*/  SHFL.IDX PT, R7, R4, RZ, 0x181f ;  /* 0x00181fff04077589 */ /* 0x000e6600000e0000 */
[-C--:B------:R-:W-:Y:S01]  /*22c10*/  ISETP.GE.AND P4, PT, R0, R2.reuse, PT ;  /* 0x000000020000720c */ /* 0x080fe20003f86270 */
[----:B------:R-:W2:Y:S01]  /*22c20*/  SHFL.IDX PT, R6, R3, RZ, 0x181f ;  /* 0x00181fff03067589 */ /* 0x000ea200000e0000 */
[----:B------:R-:W-:-:S03]  /*22c30*/  ISETP.GE.AND P2, PT, R5, R2, PT ;  /* 0x000000020500720c */ /* 0x000fc60003f46270 */
[----:B------:R-:W3:Y:S08]  /*22c40*/  SHFL.IDX PT, R5, R4, 0x1, 0x181f ;  /* 0x00381f0004057f89 */ /* 0x000ef000000e0000 */
[----:B-1----:R-:W-:-:S05]  /*22c50*/  @!P4 IADD3 R7, P3, R10, R7, RZ ;  /* 0x000000070a07c210 */ /* 0x002fca0007f7e0ff */
[----:B--2---:R-:W-:-:S05]  /*22c60*/  @!P4 IMAD.X R6, RZ, RZ, R6, P3 ;  /* 0x000000ffff06c224 */ /* 0x004fca00018e0606 */
[----:B------:R-:W-:-:S04]  /*22c70*/  @!P4 LOP3.LUT R7, R7, R6, RZ, 0x3c, !PT ;  /* 0x000000060707c212 */ /* 0x000fc800078e3cff */
[----:B------:R-:W-:-:S04]  /*22c80*/  @!P4 LOP3.LUT R6, R7, R6, RZ, 0x3c, !PT ;  /* 0x000000060706c212 */ /* 0x000fc800078e3cff */
[----:B------:R-:W-:-:S05]  /*22c90*/  @!P4 LOP3.LUT R7, R7, R6, RZ, 0x3c, !PT ;  /* 0x000000060707c212 */ /* 0x000fca00078e3cff */
[----:B-----5:R-:W-:Y:S04]  /*22ca0*/  @!P4 LDGSTS.E.BYPASS.LTC128B.128 [R9+0x20400], desc[UR42][R6.64], !P0 ;  /* 0x204000000609cfae */ /* 0x020fe8000c101d6a */
[----:B------:R3:W-:Y:S02]  /*22cb0*/  @!P4 LDGSTS.E.BYPASS.LTC128B.128 [R9+0x24400], desc[UR42][R6.64+0x80], !P1 ;  /* 0x244000800609cfae */ /* 0x0007e4000c901d6a */
[----:B---3--:R-:W-:Y:S01]  /*22cc0*/  @!P2 IADD3 R7, P3, R10, R5, RZ ;  /* 0x000000050a07a210 */ /* 0x008fe20007f7e0ff */
[----:B------:R-:W-:-:S03]  /*22cd0*/  VIADD R5, R0, 0x20 ;  /* 0x0000002000057836 */ /* 0x000fc60000000000 */
[----:B------:R-:W-:-:S04]  /*22ce0*/  @!P2 IADD3.X R6, RZ, R8, RZ, P3, !PT ;  /* 0x00000008ff06a210 */ /* 0x000fc80001ffe4ff */
[----:B------:R-:W-:-:S04]  /*22cf0*/  @!P2 LOP3.LUT R7, R7, R6, RZ, 0x3c, !PT ;  /* 0x000000060707a212 */ /* 0x000fc800078e3cff */
[----:B------:R-:W-:-:S04]  /*22d00*/  @!P2 LOP3.LUT R6, R7, R6, RZ, 0x3c, !PT ;  /* 0x000000060706a212 */ /* 0x000fc800078e3cff */
[----:B------:R-:W-:-:S05]  /*22d10*/  @!P2 LOP3.LUT R7, R7, R6, RZ, 0x3c, !PT ;  /* 0x000000060707a212 */ /* 0x000fca00078e3cff */
[----:B------:R-:W-:Y:S04]  /*22d20*/  @!P2 LDGSTS.E.BYPASS.LTC128B.128 [R9+0x20c00], desc[UR42][R6.64], !P0 ;  /* 0x20c000000609afae */ /* 0x000fe8000c101d6a */
[----:B------:R1:W-:Y:S01]  /*22d30*/  @!P2 LDGSTS.E.BYPASS.LTC128B.128 [R9+0x24c00], desc[UR42][R6.64+0x80], !P1 ;  /* 0x24c000800609afae */ /* 0x0003e2000c901d6a */
[----:B------:R-:W-:-:S03]  /*22d40*/  ISETP.GE.AND P2, PT, R5, R2, PT ;  /* 0x000000020500720c */ /* 0x000fc60003f46270 */
[----:B------:R-:W2:Y:S04]  /*22d50*/  SHFL.IDX PT, R5, R4, 0x2, 0x181f ;  /* 0x00581f0004057f89 */ /* 0x000ea800000e0000 */
[----:B-1----:R-:W1:Y:S06]  /*22d60*/  SHFL.IDX PT, R6, R3, 0x2, 0x181f ;  /* 0x00581f0003067f89 */ /* 0x002e6c00000e0000 */
[----:B--2---:R-:W-:-:S05]  /*22d70*/  @!P2 IADD3 R5, P3, R10, R5, RZ ;  /* 0x000000050a05a210 */ /* 0x004fca0007f7e0ff */
[----:B-1----:R-:W-:-:S05]  /*22d80*/  @!P2 IMAD.X R6, RZ, RZ, R6, P3 ;  /* 0x000000ffff06a224 */ /* 0x002fca00018e0606 */
[----:B------:R-:W-:Y:S01]  /*22d90*/  @!P2 MOV R7, R6 ;  /* 0x000000060007a202 */ /* 0x000fe20000000f00 */
[----:B------:R-:W-:Y:S02]  /*22da0*/  @!P2 IMAD.MOV.U32 R6, RZ, RZ, R5 ;  /* 0x000000ffff06a224 */ /* 0x000fe400078e0005 */
[----:B------:R-:W-:-:S03]  /*22db0*/  VIADD R5, R0, 0x30 ;  /* 0x0000003000057836 */ /* 0x000fc60000000000 */
[----:B------:R-:W-:Y:S04]  /*22dc0*/  @!P2 LDGSTS.E.BYPASS.LTC128B.128 [R9+0x21400], desc[UR42][R6.64], !P0 ;  /* 0x214000000609afae */ /* 0x000fe8000c101d6a */
[----:B------:R1:W-:Y:S01]  /*22dd0*/  @!P2 LDGSTS.E.BYPASS.LTC128B.128 [R9+0x25400], desc[UR42][R6.64+0x80], !P1 ;  /* 0x254000800609afae */ /* 0x0003e2000c901d6a */
[----:B------:R-:W-:-:S03]  /*22de0*/  ISETP.GE.AND P2, PT, R5, R2, PT ;  /* 0x000000020500720c */ /* 0x000fc60003f46270 */
[----:B------:R-:W2:Y:S04]  /*22df0*/  SHFL.IDX PT, R5, R4, 0x3, 0x181f ;  /* 0x00781f0004057f89 */ /* 0x000ea800000e0000 */
[----:B-1----:R-:W1:Y:S06]  /*22e00*/  SHFL.IDX PT, R6, R3, 0x3, 0x181f ;  /* 0x00781f0003067f89 */ /* 0x002e6c00000e0000 */
[----:B--2---:R-:W-:-:S04]  /*22e10*/  @!P2 IADD3 R5, P3, R10, R5, RZ ;  /* 0x000000050a05a210 */ /* 0x004fc80007f7e0ff */
[----:B-1----:R-:W-:-:S05]  /*22e20*/  @!P2 IADD3.X R6, RZ, R6, RZ, P3, !PT ;  /* 0x00000006ff06a210 */ /* 0x002fca0001ffe4ff */
[----:B------:R-:W-:Y:S02]  /*22e30*/  @!P2 IMAD.MOV.U32 R7, RZ, RZ, R6 ;  /* 0x000000ffff07a224 */ /* 0x000fe400078e0006 */
[----:B------:R-:W-:Y:S01]  /*22e40*/  @!P2 IMAD.MOV.U32 R6, RZ, RZ, R5 ;  /* 0x000000ffff06a224 */ /* 0x000fe200078e0005 */
[----:B------:R-:W-:-:S04]  /*22e50*/  IADD3 R5, R0, 0x40, RZ ;  /* 0x0000004000057810 */ /* 0x000fc80007ffe0ff */
[----:B------:R-:W-:Y:S04]  /*22e60*/  @!P2 LDGSTS.E.BYPASS.LTC128B.128 [R9+0x21c00], desc[UR42][R6.64], !P0 ;  /* 0x21c000000609afae */ /* 0x000fe8000c101d6a */
[----:B------:R1:W-:Y:S01]  /*22e70*/  @!P2 LDGSTS.E.BYPASS.LTC128B.128 [R9+0x25c00], desc[UR42][R6.64+0x80], !P1 ;  /* 0x25c000800609afae */ /* 0x0003e2000c901d6a */
[----:B------:R-:W-:-:S03]  /*22e80*/  ISETP.GE.AND P2, PT, R5, R2, PT ;  /* 0x000000020500720c */ /* 0x000fc60003f46270 */
[----:B------:R-:W2:Y:S04]  /*22e90*/  SHFL.IDX PT, R5, R4, 0x4, 0x181f ;  /* 0x00981f0004057f89 */ /* 0x000ea800000e0000 */
[----:B-1----:R-:W1:Y:S06]  /*22ea0*/  SHFL.IDX PT, R6, R3, 0x4, 0x181f ;  /* 0x00981f0003067f89 */ /* 0x002e6c00000e0000 */
[----:B--2---:R-:W-:-:S05]  /*22eb0*/  @!P2 IADD3 R5, P3, R10, R5, RZ ;  /* 0x000000050a05a210 */ /* 0x004fca0007f7e0ff */
[----:B-1----:R-:W-:-:S04]  /*22ec0*/  @!P2 IMAD.X R6, RZ, RZ, R6, P3 ;  /* 0x000000ffff06a224 */ /* 0x002fc800018e0606 */
[----:B------:R-:W-:Y:S01]  /*22ed0*/  @!P2 IMAD.MOV.U32 R7, RZ, RZ, R6 ;  /* 0x000000ffff07a224 */ /* 0x000fe200078e0006 */
[----:B------:R-:W-:Y:S01]  /*22ee0*/  @!P2 MOV R6, R5 ;  /* 0x000000050006a202 */ /* 0x000fe20000000f00 */
[----:B------:R-:W-:-:S04]  /*22ef0*/  VIADD R5, R0, 0x50 ;  /* 0x0000005000057836 */ /* 0x000fc80000000000 */
        /* <DEDUP_REMOVED lines=18> */
[----:B------:R-:W-:Y:S02]  /*23020*/  @!P2 IMAD.MOV.U32 R6, RZ, RZ, R5 ;  /* 0x000000ffff06a224 */ /* 0x000fe400078e0005 */
[----:B------:R1:W2:Y:S04]  /*23030*/  SHFL.IDX PT, R5, R3, 0x7, 0x181f ;  /* 0x00f81f0003057f89 */ /* 0x0002a800000e0000 */
[----:B------:R1:W-:Y:S04]  /*23040*/  @!P2 LDGSTS.E.BYPASS.LTC128B.128 [R9+0x23400], desc[UR42][R6.64], !P0 ;  /* 0x234000000609afae */ /* 0x0003e8000c101d6a */
[----:B------:R1:W-:Y:S04]  /*23050*/  @!P2 LDGSTS.E.BYPASS.LTC128B.128 [R9+0x27400], desc[UR42][R6.64+0x80], !P1 ;  /* 0x274000800609afae */ /* 0x0003e8000c901d6a */
[----:B------:R1:W3:Y:S02]  /*23060*/  SHFL.IDX PT, R3, R4, 0x7, 0x181f ;  /* 0x00f81f0004037f89 */ /* 0x0002e400000e0000 */
.L_x_794:
[----:B------:R-:W-:Y:S01]  /*23070*/  IADD3 R0, R0, 0x70, RZ ;  /* 0x0000007000007810 */ /* 0x000fe20007ffe0ff */
[----:B------:R-:W-:Y:S03]  /*23080*/  BSSY B0, `(.L_x_595) ;  /* 0x000000a000007945 */ /* 0x000fe60003800000 */
[----:B------:R-:W-:-:S13]  /*23090*/  ISETP.GE.AND P2, PT, R0, R2, PT ;  /* 0x000000020000720c */ /* 0x000fda0003f46270 */
[----:B------:R-:W-:Y:S05]  /*230a0*/  @P2 BRA `(.L_x_596) ;  /* 0x00000000001c2947 */ /* 0x000fea0003800000 */
[----:B---3--:R-:W-:-:S05]  /*230b0*/  IADD3 R2, P2, R10, R3, RZ ;  /* 0x000000030a027210 */ /* 0x008fca0007f5e0ff */
[----:B-12---:R-:W-:-:S05]  /*230c0*/  IMAD.X R3, RZ, RZ, R5, P2 ;  /* 0x000000ffff037224 */ /* 0x006fca00010e0605 */
[----:B------:R-:W-:Y:S01]  /*230d0*/  @!PT LDS RZ, [RZ] ;  /* 0x00000000fffff984 */ /* 0x000fe20000000800 */
[----:B------:R-:W-:Y:S01]  /*230e0*/  @!PT LDS RZ, [RZ] ;  /* 0x00000000fffff984 */ /* 0x000fe20000000800 */
[----:B------:R-:W-:Y:S01]  /*230f0*/  @!PT LDS RZ, [RZ] ;  /* 0x00000000fffff984 */ /* 0x000fe20000000800 */
[----:B------:R4:W-:Y:S04]  /*23100*/  LDGSTS.E.BYPASS.LTC128B.128 [R9+0x23c00], desc[UR42][R2.64], !P0 ;  /* 0x23c0000002097fae */ /* 0x0009e8000c101d6a */
[----:B------:R4:W-:Y:S02]  /*23110*/  LDGSTS.E.BYPASS.LTC128B.128 [R9+0x27c00], desc[UR42][R2.64+0x80], !P1 ;  /* 0x27c0008002097fae */ /* 0x0009e4000c901d6a */
.L_x_596:
[----:B------:R-:W-:Y:S05]  /*23120*/  BSYNC B0 ;  /* 0x0000000000007941 */ /* 0x000fea0003800000 */
.L_x_595:
[----:B-1--4-:R1:W5:Y:S01]  /*23130*/  LDL R9, [R1+0x4] ;  /* 0x0000040001097983 */ /* 0x0123620000100800 */
[----:B------:R-:W-:Y:S01]  /*23140*/  PLOP3.LUT P0, PT, PT, PT, PT, 0x80, 0x0 ;  /* 0x000000000000781c */ /* 0x000fe20003f0f070 */
[----:B------:R-:W-:-:S12]  /*23150*/  NOP ;  /* 0x0000000000007918 */ /* 0x000fd80000000000 */
.L_x_597:
[----:B------:R-:W4:Y:S01]  /*23160*/  LDL R2, [R1+0x4] ;  /* 0x0000040001027983 */ /* 0x000f220000100800 */
[----:B------:R-:W-:Y:S02]  /*23170*/  PLOP3.LUT P1, PT, P1, P0, PT, 0xa2, 0x0 ;  /* 0x000000000000781c */ /* 0x000fe40000f21472 */
[----:B----4-:R-:W-:-:S08]  /*23180*/  @P0 R2UR P1, UR4, R2 ;  /* 0x00000000020402ca */ /* 0x010fd00000020000 */
[----:B------:R-:W-:-:S05]  /*23190*/  @P0 PLOP3.LUT P0, PT, P1, PT, PT, 0x80, 0x0 ;  /* 0x000000000000081c */ /* 0x000fca0000f0f070 */
[----:B------:R-:W-:Y:S01]  /*231a0*/  @!P1 SYNCS.ARRIVE.TRANS64.RED.A0T1 RZ, [UR4+0x38800], RZ ;  /* 0x038800ffffff99a7 */ /* 0x000fe20008200404 */
[----:B------:R-:W-:Y:S07]  /*231b0*/  @!P1 ARRIVES.LDGSTSBAR.64.TRANSCNT [UR4+0x38800] ;  /* 0x03880000ff0099b0 */ /* 0x000fee0008000a84 */
[----:B------:R-:W-:Y:S05]  /*231c0*/  @P0 BRA.U.ANY `(.L_x_597) ;  /* 0xfffffffd00e40947 */ /* 0x000fea000393ffff */
[----:B---3--:R-:W3:Y:S02]  /*231d0*/  LDL.LU R3, [R1+0x74] ;  /* 0x0000740001037983 */ /* 0x008ee40000300800 */
[----:B---3--:R-:W-:-:S05]  /*231e0*/  VIADD R3, R3, 0x1 ;  /* 0x0000000103037836 */ /* 0x008fca0000000000 */
[----:B------:R3:W-:Y:S01]  /*231f0*/  STL [R1+0x74], R3 ;  /* 0x0000740301007387 */ /* 0x0007e20000100800 */
[----:B------:R-:W-:-:S04]  /*23200*/  LEA.HI R0, R3, R3, RZ, 0x1 ;  /* 0x0000000303007211 */ /* 0x000fc800078f08ff */
[----:B------:R-:W-:-:S04]  /*23210*/  LOP3.LUT R0, R0, 0xfffffffe, RZ, 0xc0, !PT ;  /* 0xfffffffe00007812 */ /* 0x000fc800078ec0ff */
[----:B------:R-:W-:-:S04]  /*23220*/  IADD3 R0, R3, -R0, RZ ;  /* 0x8000000003007210 */ /* 0x000fc80007ffe0ff */
[----:B------:R-:W-:Y:S01]  /*23230*/  SHF.L.U32 R0, R0, 0x1f, RZ ;  /* 0x0000001f00007819 */ /* 0x000fe200000006ff */
[----:B------:R-:W-:Y:S01]  /*23240*/  NOP ;  /* 0x0000000000007918 */ /* 0x000fe20000000000 */
[----:B------:R3:W-:Y:S01]  /*23250*/  SYNCS.ARRIVE.TRANS64.A1T0 RZ, [R2+URZ+0x38800], RZ ;  /* 0x038800ff02ff79a7 */ /* 0x0007e2000810003f */
[----:B------:R-:W-:Y:S01]  /*23260*/  BSSY B0, `(.L_x_598) ;  /* 0x0000003000007945 */ /* 0x000fe20003800000 */
[----:B------:R-:W4:Y:S03]  /*23270*/  SYNCS.PHASECHK.TRANS64.TRYWAIT P0, [R2+URZ+0x38820], R0 ;  /* 0x03882000020075a7 */ /* 0x000f26000800017f */
[----:B---34-:R-:W-:Y:S05]  /*23280*/  @!P0 BRA `(.L_x_599) ;  /* 0x00000070005c8947 */ /* 0x018fea0003800000 */
.L_x_795:
[----:B------:R-:W-:Y:S05]  /*23290*/  BSYNC B0 ;  /* 0x0000000000007941 */ /* 0x000fea0003800000 */
.L_x_598:
[----:B---3--:R-:W3:Y:S02]  /*232a0*/  LDL.LU R2, [R1+0x5c] ;  /* 0x00005c0001027983 */ /* 0x008ee40000300800 */
[----:B---3--:R-:W-:-:S13]  /*232b0*/  ISETP.GE.AND P0, PT, R2, 0x81, PT ;  /* 0x000000810200780c */ /* 0x008fda0003f06270 */
[----:B------:R-:W-:Y:S05]  /*232c0*/  @!P0 BRA `(.L_x_600) ;  /* 0x0000001400f08947 */ /* 0x000fea0003800000 */
[----:B------:R-:W3:Y:S04]  /*232d0*/  LDL.LU R2, [R1+0x68] ;  /* 0x0000680001027983 */ /* 0x000ee80000300800 */
[----:B------:R4:W5:Y:S04]  /*232e0*/  LDL.LU R0, [R1+0x14] ;  /* 0x0000140001007983 */ /* 0x0009680000300800 */
[----:B------:R4:W5:Y:S02]  /*232f0*/  LDL.LU R8, [R1+0x24] ;  /* 0x0000240001087983 */ /* 0x0009640000300800 */
[----:B---34-:R-:W-:-:S07]  /*23300*/  LEA.HI.SX32 R2, R2, 0xfffffffe, 0x19 ;  /* 0xfffffffe02027811 */ /* 0x018fce00078fcaff */
.L_x_622:
        /* <DEDUP_REMOVED lines=8> */
[----:B------:R-:W-:-:S05]  /*23390*/  LOP3.LUT R9, R8, R3, RZ, 0x3c, !PT ;  /* 0x0000000308097212 */ /* 0x000fca00078e3cff */
        /* <DEDUP_REMOVED lines=8> */
[----:B------:R-:W4:Y:S01]  /*23420*/  LDL R11, [R1+0x38] ;  /* 0x00003800010b7983 */ /* 0x000f220000100800 */
[----:B------:R-:W5:Y:S01]  /*23430*/  LDC R6, c[0x0][0x43c] ;  /* 0x00010f00ff067b82 */ /* 0x000f620000000800 */
[----:B------:R-:W-:Y:S02]  /*23440*/  ULDC.64 UR6, c[0x0][0x428] ;  /* 0x00010a0000067ab9 */ /* 0x000fe40000000a00 */
[----:B------:R-:W3:Y:S01]  /*23450*/  LDL R7, [R1+0x30] ;  /* 0x0000300001077983 */ /* 0x000ee20000100800 */
[----:B-----5:R-:W-:-:S13]  /*23460*/  ISETP.NE.AND P0, PT, R6, 0x1, PT ;  /* 0x000000010600780c */ /* 0x020fda0003f05270 */
[----:B--2---:R-:W2:Y:S02]  /*23470*/  @P0 LDC.64 R4, c[0x0][0x440] ;  /* 0x00011000ff040b82 */ /* 0x004ea40000000a00 */
[----:B--2---:R-:W-:Y:S01]  /*23480*/  @P0 IMAD.HI.U32 R3, R2, R4, RZ ;  /* 0x0000000402030227 */ /* 0x004fe200078e00ff */
[----:B------:R-:W-:-:S04]  /*23490*/  MOV R4, R2 ;  /* 0x0000000200047202 */ /* 0x000fc80000000f00 */
[----:B------:R-:W-:-:S04]  /*234a0*/  @P0 SHF.R.U32.HI R4, RZ, R5, R3 ;  /* 0x00000005ff040219 */ /* 0x000fc80000011603 */
[--C-:B------:R-:W-:Y:S01]  /*234b0*/  SHF.R.S32.HI R5, RZ, 0x1f, R4.reuse ;  /* 0x0000001fff057819 */ /* 0x100fe20000011404 */
[----:B------:R-:W-:-:S04]  /*234c0*/  IMAD.MOV R3, RZ, RZ, -R4 ;  /* 0x000000ffff037224 */ /* 0x000fc800078e0a04 */
[----:B------:R-:W-:Y:S02]  /*234d0*/  IMAD R3, R6, R3, R2 ;  /* 0x0000000306037224 */ /* 0x000fe400078e0202 */
[----:B----4-:R-:W-:-:S04]  /*234e0*/  IMAD R6, R11, UR6, RZ ;  /* 0x000000060b067c24 */ /* 0x010fc8000f8e02ff */
[C---:B---3--:R-:W-:Y:S02]  /*234f0*/  IMAD R6, R7.reuse, UR7, R6 ;  /* 0x0000000707067c24 */ /* 0x048fe4000f8e0206 */
[----:B------:R-:W-:-:S04]  /*23500*/  IMAD.WIDE.U32 R4, R7, UR6, R4 ;  /* 0x0000000607047c25 */ /* 0x000fc8000f8e0004 */
[----:B------:R-:W-:Y:S01]  /*23510*/  IMAD.IADD R5, R6, 0x1, R5 ;  /* 0x0000000106057824 */ /* 0x000fe200078e0205 */
[----:B------:R-:W-:-:S04]  /*23520*/  LEA R6, P0, R4, UR4, 0x2 ;  /* 0x0000000404067c11 */ /* 0x000fc8000f8010ff */
[----:B------:R-:W-:-:S05]  /*23530*/  LEA.HI.X R7, R4, UR5, R5, 0x2, P0 ;  /* 0x0000000504077c11 */ /* 0x000fca00080f1405 */
[----:B------:R-:W2:Y:S04]  /*23540*/  LDG.E R4, desc[UR42][R6.64] ;  /* 0x0000002a06047981 */ /* 0x000ea8000c1e1900 */
[----:B--2---:R4:W-:Y:S02]  /*23550*/  STL [R1], R4 ;  /* 0x0000000401007387 */ /* 0x0049e40000100800 */
.L_x_603:
[----:B--2---:R-:W2:Y:S01]  /*23560*/  LDL R5, [R1+0x4] ;  /* 0x0000040001057983 */ /* 0x004ea20000100800 */
[----:B----4-:R-:W4:Y:S01]  /*23570*/  S2R R4, SR_TID.X ;  /* 0x0000000000047919 */ /* 0x010f220000002100 */
[----:B------:R-:W-:Y:S01]  /*23580*/  BSSY B1, `(.L_x_604) ;  /* 0x0000007000017945 */ /* 0x000fe20003800000 */
[----:B----4-:R-:W-:-:S04]  /*23590*/  LOP3.LUT R4, R4, 0x7f, RZ, 0xc0, !PT ;  /* 0x0000007f04047812 */ /* 0x010fc800078ec0ff */
[----:B------:R-:W-:Y:S02]  /*235a0*/  ISETP.NE.AND P1, PT, R4, RZ, PT ;  /* 0x000000ff0400720c */ /* 0x000fe40003f25270 */
[----:B--2---:R-:W-:Y:S02]  /*235b0*/  LEA R6, R10, R5, 0x3 ;  /* 0x000000050a067211 */ /* 0x004fe400078e18ff */
[----:B------:R-:W-:-:S04]  /*235c0*/  SHF.L.U32 R5, R9, 0x1f, RZ ;  /* 0x0000001f09057819 */ /* 0x000fc800000006ff */
[----:B------:R-:W2:Y:S02]  /*235d0*/  SYNCS.PHASECHK.TRANS64.TRYWAIT P0, [R6+URZ+0x38880], R5 ;  /* 0x03888005060075a7 */ /* 0x000ea4000800017f */
[----:B--2---:R-:W-:Y:S05]  /*235e0*/  @!P0 BRA `(.L_x_605) ;  /* 0x0000006c009c8947 */ /* 0x004fea0003800000 */
.L_x_796:
[----:B------:R-:W-:Y:S05]  /*235f0*/  BSYNC B1 ;  /* 0x0000000000017941 */ /* 0x000fea0003800000 */
.L_x_604:
[----:B------:R-:W-:Y:S04]  /*23600*/  BSSY B1, `(.L_x_606) ;  /* 0x0000009000017945 */ /* 0x000fe80003800000 */
[----:B------:R-:W-:Y:S05]  /*23610*/  @P1 BRA `(.L_x_607) ;  /* 0x00000000001c1947 */ /* 0x000fea0003800000 */
[----:B------:R-:W4:Y:S02]  /*23620*/  S2R R4, SR_TID.X ;  /* 0x0000000000047919 */ /* 0x000f240000002100 */
[----:B----4-:R-:W-:Y:S01]  /*23630*/  LOP3.LUT R7, R4, 0x1f, RZ, 0xc0, !PT ;  /* 0x0000001f04077812 */ /* 0x010fe200078ec0ff */
[----:B------:R-:W-:-:S03]  /*23640*/  IMAD.MOV.U32 R4, RZ, RZ, 0x8000 ;  /* 0x00008000ff047424 */ /* 0x000fc600078e00ff */
[----:B------:R-:W-:Y:S01]  /*23650*/  ISETP.NE.AND P0, PT, R7, RZ, PT ;  /* 0x000000ff0700720c */ /* 0x000fe20003f05270 */
[----:B------:R4:W-:-:S12]  /*23660*/  SYNCS.ARRIVE.TRANS64 RZ, [R6+URZ+0x38870], R4 ;  /* 0x0388700406ff79a7 */ /* 0x0009d8000800003f */
[----:B----4-:R-:W-:Y:S05]  /*23670*/  @!P0 BRA `(.L_x_607) ;  /* 0x0000000000048947 */ /* 0x010fea0003800000 */
[----:B------:R-:W-:Y:S01]  /*23680*/  BPT.TRAP 0x1 ;  /* 0x000000040000795c */ /* 0x000fe20000300000 */
.L_x_607:
[----:B------:R-:W-:Y:S05]  /*23690*/  BSYNC B1 ;  /* 0x0000000000017941 */ /* 0x000fea0003800000 */
.L_x_606:
[----:B---3--:R-:W3:Y:S04]  /*236a0*/  LDL R9, [R1+0x4] ;  /* 0x0000040001097983 */ /* 0x008ee80000100800 */
[----:B------:R-:W3:Y:S04]  /*236b0*/  LDL R4, [R1+0x14] ;  /* 0x0000140001047983 */ /* 0x000ee80000100800 */
[----:B------:R-:W4:Y:S01]  /*236c0*/  LDL R7, [R1+0x3c] ;  /* 0x00003c0001077983 */ /* 0x000f220000100800 */
[----:B------:R-:W-:Y:S01]  /*236d0*/  IMAD.MOV.U32 R13, RZ, RZ, RZ ;  /* 0x000000ffff0d7224 */ /* 0x000fe200078e00ff */
[----:B------:R-:W-:Y:S01]  /*236e0*/  UIADD3 UR4, UP0, UR44, 0x470, URZ ;  /* 0x000004702c047890 */ /* 0x000fe2000ff1e03f */
[----:B------:R-:W-:Y:S01]  /*236f0*/  PLOP3.LUT P0, PT, PT, PT, PT, 0x80, 0x0 ;  /* 0x000000000000781c */ /* 0x000fe20003f0f070 */
[----:B------:R-:W-:Y:S01]  /*23700*/  UMOV UR6, 0x0 ;  /* 0x0000000000067882 */ /* 0x000fe20000000000 */
[----:B------:R-:W-:Y:S01]  /*23710*/  UMOV UR7, 0x14f00000 ;  /* 0x14f0000000077882 */ /* 0x000fe20000000000 */
[----:B------:R-:W-:Y:S01]  /*23720*/  R2UR UR10, R13 ;  /* 0x000000000d0a72ca */ /* 0x000fe200000e0000 */
[----:B------:R-:W-:Y:S01]  /*23730*/  UIADD3.X UR5, URZ, UR45, URZ, UP0, !UPT ;  /* 0x0000002d3f057290 */ /* 0x000fe200087fe43f */
[----:B---3--:R-:W-:Y:S01]  /*23740*/  LEA R4, R4, R9, 0xf ;  /* 0x0000000904047211 */ /* 0x008fe200078e78ff */
[----:B----4-:R-:W-:-:S03]  /*23750*/  IMAD R7, R3, 0x80, R7 ;  /* 0x0000008003077824 */ /* 0x010fc600078e0207 */
[----:B------:R-:W-:Y:S01]  /*23760*/  IADD3 R9, R4, 0x10400, RZ ;  /* 0x0001040004097810 */ /* 0x000fe20007ffe0ff */
[----:B------:R-:W-:-:S08]  /*23770*/  VIADD R3, R6, 0x38870 ;  /* 0x0003887006037836 */ /* 0x000fd00000000000 */
.L_x_608:
[----:B------:R-:W3:Y:S01]  /*23780*/  LDL R10, [R1] ;  /* 0x00000000010a7983 */ /* 0x000ee20000100800 */
[----:B------:R-:W-:-:S13]  /*23790*/  @P0 ELECT P2, URZ, PT ;  /* 0x00000000003f082f */ /* 0x000fda0003840000 */
[----:B------:R-:W-:Y:S02]  /*237a0*/  @P2 R2UR UR12, R18 ;  /* 0x00000000120c22ca */ /* 0x000fe400000e0000 */
[----:B------:R-:W-:Y:S02]  /*237b0*/  @P2 R2UR UR11, R7 ;  /* 0x00000000070b22ca */ /* 0x000fe400000e0000 */
[----:B------:R-:W-:Y:S02]  /*237c0*/  @P2 R2UR UR9, R3 ;  /* 0x00000000030922ca */ /* 0x000fe400000e0000 */
[----:B------:R-:W-:Y:S02]  /*237d0*/  @P2 R2UR UR8, R9 ;  /* 0x00000000090822ca */ /* 0x000fe400000e0000 */
[----:B------:R-:W-:Y:S02]  /*237e0*/  @P2 PLOP3.LUT P0, PT, P2, PT, PT, 0x8, 0x0 ;  /* 0x000000000000281c */ /* 0x000fe4000170e170 */
[----:B---3--:R-:W-:-:S02]  /*237f0*/  @P2 R2UR UR13, R10 ;  /* 0x000000000a0d22ca */ /* 0x008fc400000e0000 */
[----:B------:R-:W-:-:S11]  /*23800*/  PLOP3.LUT P2, PT, PT, PT, PT, 0x8, 0x0 ;  /* 0x000000000000781c */ /* 0x000fd60003f4e170 */
[----:B------:R3:W-:Y:S02]  /*23810*/  UTMALDG.4D [UR8], [UR4], desc[UR6] ;  /* 0x00000608040075b4 */ /* 0x0007e40008019000 */
[----:B---3--:R-:W-:Y:S05]  /*23820*/  @P0 BRA.U.ANY `(.L_x_608) ;  /* 0xfffffffd00d40947 */ /* 0x008fea000393ffff */
[----:B------:R-:W-:Y:S01]  /*23830*/  IMAD.MOV.U32 R12, RZ, RZ, 0x80 ;  /* 0x00000080ff0c7424 */ /* 0x000fe200078e00ff */
[----:B------:R-:W-:Y:S01]  /*23840*/  PLOP3.LUT P0, PT, PT, PT, PT, 0x80, 0x0 ;  /* 0x000000000000781c */ /* 0x000fe20003f0f070 */
[----:B------:R-:W-:Y:S01]  /*23850*/  VIADD R9, R4, 0x14400 ;  /* 0x0001440004097836 */ /* 0x000fe20000000000 */
[----:B------:R-:W-:Y:S01]  /*23860*/  UMOV UR6, 0x0 ;  /* 0x0000000000067882 */ /* 0x000fe20000000000 */
[----:B------:R-:W-:Y:S01]  /*23870*/  UMOV UR7, 0x14f00000 ;  /* 0x14f0000000077882 */ /* 0x000fe20000000000 */
[----:B------:R-:W-:-:S15]  /*23880*/  R2UR UR10, R12 ;  /* 0x000000000c0a72ca */ /* 0x000fde00000e0000 */
.L_x_609:
        /* <DEDUP_REMOVED lines=11> */
[----:B------:R-:W3:Y:S01]  /*23940*/  SYNCS.PHASECHK.TRANS64.TRYWAIT P0, [R6+URZ+0x38840], R5 ;  /* 0x03884005060075a7 */ /* 0x000ee2000800017f */
[----:B------:R-:W-:Y:S04]  /*23950*/  BSSY B1, `(.L_x_610) ;  /* 0x0000002000017945 */ /* 0x000fe80003800000 */
[----:B---3--:R-:W-:Y:S05]  /*23960*/  @!P0 BRA `(.L_x_611) ;  /* 0x0000006800d08947 */ /* 0x008fea0003800000 */
.L_x_797:
[----:B------:R-:W-:Y:S05]  /*23970*/  BSYNC B1 ;  /* 0x0000000000017941 */ /* 0x000fea0003800000 */
.L_x_610:
[----:B------:R-:W-:Y:S01]  /*23980*/  BSSY B1, `(.L_x_612) ;  /* 0x000000b000017945 */ /* 0x000fe20003800000 */
[----:B------:R-:W-:Y:S01]  /*23990*/  MOV R10, 0x0 ;  /* 0x00000000000a7802 */ /* 0x000fe20000000f00 */
[----:B------:R-:W-:Y:S02]  /*239a0*/  IMAD.MOV.U32 R11, RZ, RZ, 0x14f00000 ;  /* 0x14f00000ff0b7424 */ /* 0x000fe400078e00ff */
        /* <DEDUP_REMOVED lines=8> */
.L_x_613:
[----:B------:R-:W-:Y:S05]  /*23a30*/  BSYNC B1 ;  /* 0x0000000000017941 */ /* 0x000fea0003800000 */
.L_x_612:
[----:B------:R-:W-:Y:S01]  /*23a40*/  R2UR UR10, R13 ;  /* 0x000000000d0a72ca */ /* 0x000fe200000e0000 */
[----:B------:R-:W-:Y:S01]  /*23a50*/  UIADD3 UR4, UP0, UR44, 0x370, URZ ;  /* 0x000003702c047890 */ /* 0x000fe2000ff1e03f */
[----:B------:R-:W-:Y:S01]  /*23a60*/  R2UR UR6, R10 ;  /* 0x000000000a0672ca */ /* 0x000fe200000e0000 */
[----:B------:R-:W-:Y:S01]  /*23a70*/  VIADD R3, R4, 0x28400 ;  /* 0x0002840004037836 */ /* 0x000fe20000000000 */
[----:B------:R-:W-:Y:S01]  /*23a80*/  R2UR UR7, R11 ;  /* 0x000000000b0772ca */ /* 0x000fe200000e0000 */
[----:B------:R-:W-:Y:S01]  /*23a90*/  UIADD3.X UR5, URZ, UR45, URZ, UP0, !UPT ;  /* 0x0000002d3f057290 */ /* 0x000fe200087fe43f */
[----:B------:R-:W-:Y:S02]  /*23aa0*/  PLOP3.LUT P0, PT, PT, PT, PT, 0x80, 0x0 ;  /* 0x000000000000781c */ /* 0x000fe40003f0f070 */
[----:B--23--:R-:W-:-:S11]  /*23ab0*/  IADD3 R6, R6, 0x38830, RZ ;  /* 0x0003883006067810 */ /* 0x00cfd60007ffe0ff */
.L_x_614:
[----:B------:R-:W2:Y:S01]  /*23ac0*/  LDL R5, [R1] ;  /* 0x0000000001057983 */ /* 0x000ea20000100800 */
[----:B------:R-:W-:-:S13]  /*23ad0*/  @P0 ELECT P1, URZ, PT ;  /* 0x00000000003f082f */ /* 0x000fda0003820000 */
[----:B------:R-:W-:Y:S02]  /*23ae0*/  @P1 R2UR UR12, R18 ;  /* 0x00000000120c12ca */ /* 0x000fe400000e0000 */
[----:B------:R-:W-:Y:S02]  /*23af0*/  @P1 R2UR UR11, R7 ;  /* 0x00000000070b12ca */ /* 0x000fe400000e0000 */
[----:B------:R-:W-:Y:S02]  /*23b00*/  @P1 R2UR UR9, R6 ;  /* 0x00000000060912ca */ /* 0x000fe400000e0000 */
[----:B------:R-:W-:Y:S02]  /*23b10*/  @P1 R2UR UR8, R3 ;  /* 0x00000000030812ca */ /* 0x000fe400000e0000 */
[----:B------:R-:W-:Y:S02]  /*23b20*/  @P1 PLOP3.LUT P0, PT, P1, PT, PT, 0x8, 0x0 ;  /* 0x000000000000181c */ /* 0x000fe40000f0e170 */
[----:B--2---:R-:W-:-:S02]  /*23b30*/  @P1 R2UR UR13, R5 ;  /* 0x00000000050d12ca */ /* 0x004fc400000e0000 */
[----:B------:R-:W-:-:S11]  /*23b40*/  PLOP3.LUT P1, PT, PT, PT, PT, 0x8, 0x0 ;  /* 0x000000000000781c */ /* 0x000fd60003f2e170 */
[----:B------:R2:W-:Y:S02]  /*23b50*/  UTMALDG.4D [UR8], [UR4], desc[UR6] ;  /* 0x00000608040075b4 */ /* 0x0005e40008019000 */
[----:B--2---:R-:W-:Y:S05]  /*23b60*/  @P0 BRA.U.ANY `(.L_x_614) ;  /* 0xfffffffd00d40947 */ /* 0x004fea000393ffff */
[----:B------:R-:W-:Y:S01]  /*23b70*/  R2UR UR10, R12 ;  /* 0x000000000c0a72ca */ /* 0x000fe200000e0000 */
[----:B------:R-:W-:Y:S01]  /*23b80*/  VIADD R4, R4, 0x2c400 ;  /* 0x0002c40004047836 */ /* 0x000fe20000000000 */
[----:B------:R-:W-:Y:S02]  /*23b90*/  R2UR UR6, R10 ;  /* 0x000000000a0672ca */ /* 0x000fe400000e0000 */
[----:B------:R-:W-:Y:S02]  /*23ba0*/  R2UR UR7, R11 ;  /* 0x000000000b0772ca */ /* 0x000fe400000e0000 */
[----:B------:R-:W-:-:S13]  /*23bb0*/  PLOP3.LUT P0, PT, PT, PT, PT, 0x80, 0x0 ;  /* 0x000000000000781c */ /* 0x000fda0003f0f070 */
.L_x_615:
        /* <DEDUP_REMOVED lines=10> */
[----:B----4-:R-:W-:Y:S05]  /*23c60*/  @P0 BRA.U.ANY `(.L_x_615) ;  /* 0xfffffffd00d40947 */ /* 0x010fea000393ffff */
.L_x_602:
[----:B------:R-:W-:Y:S05]  /*23c70*/  BSYNC B0 ;  /* 0x0000000000007941 */ /* 0x000fea0003800000 */
.L_x_601:
[----:B------:R-:W-:-:S06]  /*23c80*/  UISETP.NE.AND UP0, UPT, UR36, 0x3, UPT ;  /* 0x000000032400788c */ /* 0x000fcc000bf05270 */
[----:B------:R-:W-:-:S13]  /*23c90*/  PLOP3.LUT P0, PT, PT, PT, UP0, 0x80, 0x0 ;  /* 0x000000000000781c */ /* 0x000fda0003f0f008 */
[----:B------:R-:W-:Y:S05]  /*23ca0*/  @!P0 BRA `(.L_x_616) ;  /* 0x0000000000048947 */ /* 0x000fea0003800000 */
[----:B------:R-:W-:Y:S01]  /*23cb0*/  BPT.TRAP 0x1 ;  /* 0x000000040000795c */ /* 0x000fe20000300000 */
.L_x_616:
[----:B--2---:R-:W2:Y:S01]  /*23cc0*/  LDL R5, [R1+0x4] ;  /* 0x0000040001057983 */ /* 0x004ea20000100800 */
[----:B------:R-:W-:Y:S01]  /*23cd0*/  MOV R3, UR38 ;  /* 0x0000002600037c02 */ /* 0x000fe20008000f00 */
[----:B------:R-:W-:Y:S01]  /*23ce0*/  BSSY B0, `(.L_x_617) ;  /* 0x0000007000007945 */ /* 0x000fe20003800000 */
[----:B------:R-:W-:Y:S02]  /*23cf0*/  LOP3.LUT R4, R8, 0x1, RZ, 0x3c, !PT ;  /* 0x0000000108047812 */ /* 0x000fe400078e3cff */
[----:B------:R-:W-:Y:S02]  /*23d00*/  ISETP.NE.AND P1, PT, R3, 0x3, PT ;  /* 0x000000030300780c */ /* 0x000fe40003f25270 */
[----:B------:R-:W-:Y:S01]  /*23d10*/  SHF.L.U32 R4, R4, 0x1f, RZ ;  /* 0x0000001f04047819 */ /* 0x000fe200000006ff */
[----:B--2---:R-:W-:-:S04]  /*23d20*/  IMAD R3, R0, 0x8, R5 ;  /* 0x0000000800037824 */ /* 0x004fc800078e0205 */
[----:B------:R-:W2:Y:S02]  /*23d30*/  SYNCS.PHASECHK.TRANS64.TRYWAIT P0, [R3+URZ+0x38870], R4 ;  /* 0x03887004030075a7 */ /* 0x000ea4000800017f */
[----:B--2---:R-:W-:Y:S05]  /*23d40*/  @!P0 BRA `(.L_x_618) ;  /* 0x0000006400ec8947 */ /* 0x004fea0003800000 */
.L_x_798:
[----:B------:R-:W-:Y:S05]  /*23d50*/  BSYNC B0 ;  /* 0x0000000000007941 */ /* 0x000fea0003800000 */
.L_x_617:
[----:B------:R-:W-:Y:S05]  /*23d60*/  @!P1 BRA `(.L_x_619) ;  /* 0x0000000000049947 */ /* 0x000fea0003800000 */
[----:B------:R-:W-:Y:S01]  /*23d70*/  BPT.TRAP 0x1 ;  /* 0x000000040000795c */ /* 0x000fe20000300000 */
.L_x_619:
[----:B--2---:R-:W-:Y:S01]  /*23d80*/  SHF.L.U32 R4, R8, 0x1f, RZ ;  /* 0x0000001f08047819 */ /* 0x004fe200000006ff */
[----:B------:R-:W-:-:S03]  /*23d90*/  IMAD.SHL.U32 R0, R0, 0x8000, RZ ;  /* 0x0000800000007824 */ /* 0x000fc600078e00ff */
[----:B------:R-:W2:Y:S02]  /*23da0*/  SYNCS.PHASECHK.TRANS64.TRYWAIT P0, [R3+URZ+0x38860], R4 ;  /* 0x03886004030075a7 */ /* 0x000ea4000800017f */
[----:B--2---:R-:W-:Y:S05]  /*23db0*/  @!P0 BRA `(.L_x_620) ;  /* 0x0000006400e48947 */ /* 0x004fea0003800000 */
.L_x_799:
[----:B------:R-:W4:Y:S04]  /*23dc0*/  LDL R5, [R1+0x4c] ;  /* 0x00004c0001057983 */ /* 0x000f280000100800 */
[----:B------:R-:W3:Y:S04]  /*23dd0*/  LDL R14, [R1+0xc] ;  /* 0x00000c00010e7983 */ /* 0x000ee80000100800 */
[----:B------:R-:W-:Y:S04]  /*23de0*/  STL [R1+0x84], R16 ;  /* 0x0000841001007387 */ /* 0x000fe80000100800 */
[----:B------:R2:W-:Y:S04]  /*23df0*/  STL [R1+0x80], R3 ;  /* 0x0000800301007387 */ /* 0x0005e80000100800 */
[----:B--2---:R-:W2:Y:S04]  /*23e00*/  LDL R3, [R1+0x10] ;  /* 0x0000100001037983 */ /* 0x004ea80000100800 */
[----:B------:R0:W-:Y:S01]  /*23e10*/  STL [R1+0x7c], R2 ;  /* 0x00007c0201007387 */ /* 0x0001e20000100800 */
[----:B------:R-:W-:Y:S05]  /*23e20*/  WARPSYNC.ALL ;  /* 0x0000000000007948 */ /* 0x000fea0003800000 */
[----:B------:R-:W2:Y:S04]  /*23e30*/  LDL R16, [R1+0x2c] ;  /* 0x00002c0001107983 */ /* 0x000ea80000100800 */
[----:B0-----:R-:W4:Y:S01]  /*23e40*/  LDL R2, [R1+0x4] ;  /* 0x0000040001027983 */ /* 0x001f220000100800 */
[----:B---3--:R-:W-:-:S04]  /*23e50*/  LOP3.LUT R4, R0, R14, RZ, 0xfc, !PT ;  /* 0x0000000e00047212 */ /* 0x008fc800078efcff */
[C---:B----4-:R-:W-:Y:S02]  /*23e60*/  IADD3 R4, R2.reuse, R4, RZ ;  /* 0x0000000402047210 */ /* 0x050fe40007ffe0ff */
[----:B------:R-:W-:-:S03]  /*23e70*/  IADD3 R17, R2, R5, R0 ;  /* 0x0000000502117210 */ /* 0x000fc60007ffe000 */
[----:B------:R-:W0:Y:S04]  /*23e80*/  LDSM.16.MT88.4 R8, [R4+0x10400] ;  /* 0x010400000408783b */ /* 0x000e280000004200 */
[----:B------:R-:W3:Y:S01]  /*23e90*/  LDSM.16.MT88.4 R4, [R17+0x10400] ;  /* 0x010400001104783b */ /* 0x000ee20000004200 */
[C-C-:B0-----:R-:W-:Y:S02]  /*23ea0*/  PRMT R12, R8.reuse, 0x6420, R9.reuse ;  /* 0x00006420080c7816 */ /* 0x141fe40000000009 */
[----:B------:R-:W-:Y:S01]  /*23eb0*/  PRMT R13, R8, 0x7531, R9 ;  /* 0x00007531080d7816 */ /* 0x000fe20000000009 */
[----:B------:R-:W-:Y:S01]  /*23ec0*/  IMAD.MOV.U32 R9, RZ, RZ, R14 ;  /* 0x000000ffff097224 */ /* 0x000fe200078e000e */
[C-C-:B------:R-:W-:Y:S02]  /*23ed0*/  PRMT R14, R10.reuse, 0x6420, R11.reuse ;  /* 0x000064200a0e7816 */ /* 0x140fe4000000000b */
[----:B------:R-:W-:-:S02]  /*23ee0*/  PRMT R15, R10, 0x7531, R11 ;  /* 0x000075310a0f7816 */ /* 0x000fc4000000000b */
[----:B------:R-:W4:Y:S01]  /*23ef0*/  LDL R11, [R1+0x8] ;  /* 0x00000800010b7983 */ /* 0x000f220000100800 */
[----:B--2---:R-:W-:Y:S02]  /*23f00*/  LOP3.LUT R8, R0, R3, RZ, 0xfc, !PT ;  /* 0x0000000300087212 */ /* 0x004fe400078efcff */
[----:B---3--:R-:W-:-:S03]  /*23f10*/  PRMT R10, R6, 0x6420, R7 ;  /* 0x00006420060a7816 */ /* 0x008fc60000000007 */
[----:B----4-:R-:W-:-:S05]  /*23f20*/  IMAD.IADD R8, R11, 0x1, R8 ;  /* 0x000000010b087824 */ /* 0x010fca00078e0208 */
[----:B------:R0:W-:Y:S02]  /*23f30*/  STSM.16.M88.4 [R8], R12 ;  /* 0x0000000c08007844 */ /* 0x0001e40000000200 */
[----:B0-----:R-:W-:Y:S01]  /*23f40*/  VIADD R12, R0, 0x2000 ;  /* 0x00002000000c7836 */ /* 0x001fe20000000000 */
[C---:B------:R-:W-:Y:S01]  /*23f50*/  PRMT R8, R4.reuse, 0x6420, R5 ;  /* 0x0000642004087816 */ /* 0x040fe20000000005 */
[----:B------:R-:W-:Y:S01]  /*23f60*/  IMAD.MOV.U32 R15, RZ, RZ, R9 ;  /* 0x000000ffff0f7224 */ /* 0x000fe200078e0009 */
[----:B------:R-:W-:Y:S02]  /*23f70*/  PRMT R9, R4, 0x7531, R5 ;  /* 0x0000753104097816 */ /* 0x000fe40000000005 */
[----:B------:R-:W-:Y:S02]  /*23f80*/  MOV R14, R11 ;  /* 0x0000000b000e7202 */ /* 0x000fe40000000f00 */
[----:B------:R-:W-:Y:S02]  /*23f90*/  LOP3.LUT R4, R12, R3, RZ, 0xfc, !PT ;  /* 0x000000030c047212 */ /* 0x000fe400078efcff */
[----:B------:R-:W-:-:S02]  /*23fa0*/  PRMT R11, R6, 0x7531, R7 ;  /* 0x00007531060b7816 */ /* 0x000fc40000000007 */
[----:B------:R-:W-:-:S05]  /*23fb0*/  IADD3 R4, R14, R4, RZ ;  /* 0x000000040e047210 */ /* 0x000fca0007ffe0ff */
[----:B------:R0:W-:Y:S02]  /*23fc0*/  STSM.16.M88.4 [R4], R8 ;  /* 0x0000000804007844 */ /* 0x0001e40000000200 */
[----:B0-----:R-:W-:Y:S01]  /*23fd0*/  IMAD.MOV.U32 R11, RZ, RZ, R15 ;  /* 0x000000ffff0b7224 */ /* 0x001fe200078e000f */
[----:B------:R-:W-:-:S04]  /*23fe0*/  IADD3 R8, R0, 0x4000, RZ ;  /* 0x0000400000087810 */ /* 0x000fc80007ffe0ff */
[----:B------:R-:W-:-:S05]  /*23ff0*/  LOP3.LUT R4, R8, R11, RZ, 0xfc, !PT ;  /* 0x0000000b08047212 */ /* 0x000fca00078efcff */
[----:B------:R-:W-:-:S06]  /*24000*/  IMAD.IADD R4, R2, 0x1, R4 ;  /* 0x0000000102047824 */ /* 0x000fcc00078e0204 */
[----:B------:R-:W0:Y:S01]  /*24010*/  LDSM.16.MT88.4 R4, [R4+0x10400] ;  /* 0x010400000404783b */ /* 0x000e220000004200 */
[----:B------:R-:W-:Y:S01]  /*24020*/  IMAD.MOV.U32 R10, RZ, RZ, R14 ;  /* 0x000000ffff0a7224 */ /* 0x000fe200078e000e */
[----:B------:R-:W-:-:S05]  /*24030*/  LOP3.LUT R8, R8, R3, RZ, 0xfc, !PT ;  /* 0x0000000308087212 */ /* 0x000fca00078efcff */
[----:B------:R-:W-:Y:S01]  /*24040*/  IMAD.IADD R8, R10, 0x1, R8 ;  /* 0x000000010a087824 */ /* 0x000fe200078e0208 */
[C-C-:B0-----:R-:W-:Y:S02]  /*24050*/  PRMT R12, R4.reuse, 0x6420, R5.reuse ;  /* 0x00006420040c7816 */ /* 0x141fe40000000005 */
[----:B------:R-:W-:Y:S02]  /*24060*/  PRMT R13, R4, 0x7531, R5 ;  /* 0x00007531040d7816 */ /* 0x000fe40000000005 */
[C-C-:B------:R-:W-:Y:S02]  /*24070*/  PRMT R14, R6.reuse, 0x6420, R7.reuse ;  /* 0x00006420060e7816 */ /* 0x140fe40000000007 */
[----:B------:R-:W-:Y:S02]  /*24080*/  PRMT R15, R6, 0x7531, R7 ;  /* 0x00007531060f7816 */ /* 0x000fe40000000007 */
[----:B------:R-:W0:Y:S04]  /*24090*/  LDSM.16.MT88.4 R4, [R17+0x14400] ;  /* 0x014400001104783b */ /* 0x000e280000004200 */
[----:B------:R2:W-:Y:S02]  /*240a0*/  STSM.16.M88.4 [R8], R12 ;  /* 0x0000000c08007844 */ /* 0x0005e40000000200 */
[----:B--2---:R-:W-:Y:S01]  /*240b0*/  VIADD R12, R0, 0x6000 ;  /* 0x00006000000c7836 */ /* 0x004fe20000000000 */
[----:B------:R-:W-:Y:S01]  /*240c0*/  MOV R14, R10 ;  /* 0x0000000a000e7202 */ /* 0x000fe20000000f00 */
[----:B------:R-:W-:Y:S01]  /*240d0*/  IMAD.MOV.U32 R15, RZ, RZ, R11 ;  /* 0x000000ffff0f7224 */ /* 0x000fe200078e000b */
[----:B0-----:R-:W-:-:S02]  /*240e0*/  PRMT R8, R4, 0x6420, R5 ;  /* 0x0000642004087816 */ /* 0x001fc40000000005 */
[----:B------:R-:W-:Y:S02]  /*240f0*/  PRMT R9, R4, 0x7531, R5 ;  /* 0x0000753104097816 */ /* 0x000fe40000000005 */
[----:B------:R-:W-:Y:S02]  /*24100*/  LOP3.LUT R4, R12, R3, RZ, 0xfc, !PT ;  /* 0x000000030c047212 */ /* 0x000fe400078efcff */
[C-C-:B------:R-:W-:Y:S02]  /*24110*/  PRMT R10, R6.reuse, 0x6420, R7.reuse ;  /* 0x00006420060a7816 */ /* 0x140fe40000000007 */
[----:B------:R-:W-:Y:S02]  /*24120*/  PRMT R11, R6, 0x7531, R7 ;  /* 0x00007531060b7816 */ /* 0x000fe40000000007 */
[----:B------:R-:W-:-:S05]  /*24130*/  IADD3 R4, R14, R4, RZ ;  /* 0x000000040e047210 */ /* 0x000fca0007ffe0ff */
[----:B------:R0:W-:Y:S04]  /*24140*/  STSM.16.M88.4 [R4], R8 ;  /* 0x0000000804007844 */ /* 0x0001e80000000200 */
[----:B0-----:R-:W2:Y:S01]  /*24150*/  LDL R9, [R1+0x44] ;  /* 0x0000440001097983 */ /* 0x001ea20000100800 */
[----:B------:R-:W-:Y:S01]  /*24160*/  IMAD.MOV.U32 R11, RZ, RZ, R15 ;  /* 0x000000ffff0b7224 */ /* 0x000fe200078e000f */
[----:B------:R-:W-:-:S04]  /*24170*/  IADD3 R4, R0, 0x1000, RZ ;  /* 0x0000100000047810 */ /* 0x000fc80007ffe0ff */
[----:B------:R-:W-:-:S05]  /*24180*/  LOP3.LUT R4, R4, R11, RZ, 0xfc, !PT ;  /* 0x0000000b04047212 */ /* 0x000fca00078efcff */
[----:B------:R-:W-:-:S06]  /*24190*/  IMAD.IADD R4, R2, 0x1, R4 ;  /* 0x0000000102047824 */ /* 0x000fcc00078e0204 */
[----:B------:R-:W0:Y:S01]  /*241a0*/  LDSM.16.MT88.4 R4, [R4+0x10400] ;  /* 0x010400000404783b */ /* 0x000e220000004200 */
[----:B------:R-:W-:Y:S01]  /*241b0*/  IMAD.MOV.U32 R10, RZ, RZ, R14 ;  /* 0x000000ffff0a7224 */ /* 0x000fe200078e000e */
[C-C-:B0-----:R-:W-:Y:S02]  /*241c0*/  PRMT R12, R4.reuse, 0x6420, R5.reuse ;  /* 0x00006420040c7816 */ /* 0x141fe40000000005 */
[----:B------:R-:W-:Y:S02]  /*241d0*/  PRMT R13, R4, 0x7531, R5 ;  /* 0x00007531040d7816 */ /* 0x000fe40000000005 */
[C-C-:B------:R-:W-:Y:S02]  /*241e0*/  PRMT R14, R6.reuse, 0x6420, R7.reuse ;  /* 0x00006420060e7816 */ /* 0x140fe40000000007 */
[----:B------:R-:W-:Y:S02]  /*241f0*/  PRMT R15, R6, 0x7531, R7 ;  /* 0x00007531060f7816 */ /* 0x000fe40000000007 */
[----:B------:R-:W0:Y:S02]  /*24200*/  LDSM.16.MT88.4 R4, [R17+0x11400] ;  /* 0x011400001104783b */ /* 0x000e240000004200 */
[----:B0-----:R-:W-:Y:S01]  /*24210*/  PRMT R8, R4, 0x6420, R5 ;  /* 0x0000642004087816 */ /* 0x001fe20000000005 */
[----:B--2---:R-:W-:-:S05]  /*24220*/  IMAD.IADD R20, R9, 0x1, R0 ;  /* 0x0000000109147824 */ /* 0x004fca00078e0200 */
[----:B------:R-:W-:-:S05]  /*24230*/  IADD3 R21, R10, R20, R3 ;  /* 0x000000140a157210 */ /* 0x000fca0007ffe003 */
[----:B------:R0:W-:Y:S01]  /*24240*/  STSM.16.M88.4 [R21], R12 ;  /* 0x0000000c15007844 */ /* 0x0001e20000000200 */
[----:B------:R-:W-:Y:S01]  /*24250*/  PRMT R9, R4, 0x7531, R5 ;  /* 0x0000753104097816 */ /* 0x000fe20000000005 */
[----:B------:R-:W-:Y:S01]  /*24260*/  VIADD R4, R0, 0x5000 ;  /* 0x0000500000047836 */ /* 0x000fe20000000000 */
[----:B0-----:R-:W-:Y:S01]  /*24270*/  MOV R14, R10 ;  /* 0x0000000a000e7202 */ /* 0x001fe20000000f00 */
[----:B------:R-:W-:Y:S01]  /*24280*/  IMAD.MOV.U32 R15, RZ, RZ, R11 ;  /* 0x000000ffff0f7224 */ /* 0x000fe200078e000b */
[C-C-:B------:R-:W-:Y:S02]  /*24290*/  PRMT R10, R6.reuse, 0x6420, R7.reuse ;  /* 0x00006420060a7816 */ /* 0x140fe40000000007 */
[----:B------:R-:W-:Y:S02]  /*242a0*/  PRMT R11, R6, 0x7531, R7 ;  /* 0x00007531060b7816 */ /* 0x000fe40000000007 */
[----:B------:R-:W-:-:S05]  /*242b0*/  IADD3 R20, R14, R16, R20 ;  /* 0x000000100e147210 */ /* 0x000fca0007ffe014 */
[----:B------:R0:W-:Y:S02]  /*242c0*/  STSM.16.M88.4 [R20], R8 ;  /* 0x0000000814007844 */ /* 0x0001e40000000200 */
[----:B0-----:R-:W-:-:S04]  /*242d0*/  MOV R11, R15 ;  /* 0x0000000f000b7202 */ /* 0x001fc80000000f00 */
        /* <DEDUP_REMOVED lines=8> */
[----:B------:R-:W0:Y:S04]  /*24360*/  LDSM.16.MT88.4 R4, [R17+0x15400] ;  /* 0x015400001104783b */ /* 0x000e280000004200 */
[----:B------:R2:W-:Y:S02]  /*24370*/  STSM.16.M88.4 [R21+0x4000], R12 ;  /* 0x0040000c15007844 */ /* 0x0005e40000000200 */
[----:B--2---:R-:W-:Y:S01]  /*24380*/  MOV R13, R10 ;  /* 0x0000000a000d7202 */ /* 0x004fe20000000f00 */
[----:B------:R-:W-:Y:S01]  /*24390*/  IMAD.MOV.U32 R14, RZ, RZ, R11 ;  /* 0x000000ffff0e7224 */ /* 0x000fe200078e000b */
[----:B0-----:R-:W-:-:S02]  /*243a0*/  PRMT R8, R4, 0x6420, R5 ;  /* 0x0000642004087816 */ /* 0x001fc40000000005 */
[----:B------:R-:W-:Y:S02]  /*243b0*/  PRMT R9, R4, 0x7531, R5 ;  /* 0x0000753104097816 */ /* 0x000fe40000000005 */
[C-C-:B------:R-:W-:Y:S02]  /*243c0*/  PRMT R10, R6.reuse, 0x6420, R7.reuse ;  /* 0x00006420060a7816 */ /* 0x140fe40000000007 */
[----:B------:R-:W-:-:S05]  /*243d0*/  PRMT R11, R6, 0x7531, R7 ;  /* 0x00007531060b7816 */ /* 0x000fca0000000007 */
[----:B------:R0:W-:Y:S04]  /*243e0*/  STSM.16.M88.4 [R20+0x4000], R8 ;  /* 0x0040000814007844 */ /* 0x0001e80000000200 */
[----:B0-----:R-:W2:Y:S01]  /*243f0*/  LDL R9, [R1+0x40] ;  /* 0x0000400001097983 */ /* 0x001ea20000100800 */
[----:B------:R-:W-:Y:S02]  /*24400*/  VIADD R15, R0, 0x2000 ;  /* 0x00002000000f7836 */ /* 0x000fe40000000000 */
[----:B------:R-:W-:-:S05]  /*24410*/  IMAD.MOV.U32 R11, RZ, RZ, R14 ;  /* 0x000000ffff0b7224 */ /* 0x000fca00078e000e */
[----:B------:R-:W-:-:S05]  /*24420*/  LOP3.LUT R4, R15, R11, RZ, 0xfc, !PT ;  /* 0x0000000b0f047212 */ /* 0x000fca00078efcff */
[----:B------:R-:W-:-:S06]  /*24430*/  IMAD.IADD R4, R2, 0x1, R4 ;  /* 0x0000000102047824 */ /* 0x000fcc00078e0204 */
[----:B------:R-:W0:Y:S01]  /*24440*/  LDSM.16.MT88.4 R4, [R4+0x10400] ;  /* 0x010400000404783b */ /* 0x000e220000004200 */
[----:B------:R-:W-:Y:S02]  /*24450*/  MOV R10, R13 ;  /* 0x0000000d000a7202 */ /* 0x000fe40000000f00 */
[C-C-:B0-----:R-:W-:Y:S02]  /*24460*/  PRMT R12, R4.reuse, 0x6420, R5.reuse ;  /* 0x00006420040c7816 */ /* 0x141fe40000000005 */
[----:B------:R-:W-:Y:S02]  /*24470*/  PRMT R13, R4, 0x7531, R5 ;  /* 0x00007531040d7816 */ /* 0x000fe40000000005 */
[C-C-:B------:R-:W-:Y:S02]  /*24480*/  PRMT R14, R6.reuse, 0x6420, R7.reuse ;  /* 0x00006420060e7816 */ /* 0x140fe40000000007 */
[----:B------:R-:W-:Y:S02]  /*24490*/  PRMT R15, R6, 0x7531, R7 ;  /* 0x00007531060f7816 */ /* 0x000fe40000000007 */
[----:B------:R-:W0:Y:S02]  /*244a0*/  LDSM.16.MT88.4 R4, [R17+0x12400] ;  /* 0x012400001104783b */ /* 0x000e240000004200 */
[----:B0-----:R-:W-:-:S02]  /*244b0*/  PRMT R8, R4, 0x6420, R5 ;  /* 0x0000642004087816 */ /* 0x001fc40000000005 */
[----:B--2---:R-:W-:-:S04]  /*244c0*/  IADD3 R20, R9, R0, RZ ;  /* 0x0000000009147210 */ /* 0x004fc80007ffe0ff */
[----:B------:R-:W-:-:S05]  /*244d0*/  IADD3 R21, R10, R20, R3 ;  /* 0x000000140a157210 */ /* 0x000fca0007ffe003 */
[----:B------:R0:W-:Y:S01]  /*244e0*/  STSM.16.M88.4 [R21], R12 ;  /* 0x0000000c15007844 */ /* 0x0001e20000000200 */
[----:B------:R-:W-:Y:S01]  /*244f0*/  PRMT R9, R4, 0x7531, R5 ;  /* 0x0000753104097816 */ /* 0x000fe20000000005 */
[----:B0-----:R-:W-:Y:S01]  /*24500*/  IMAD.MOV.U32 R13, RZ, RZ, R10 ;  /* 0x000000ffff0d7224 */ /* 0x001fe200078e000a */
[C---:B------:R-:W-:Y:S01]  /*24510*/  PRMT R10, R6.reuse, 0x6420, R7 ;  /* 0x00006420060a7816 */ /* 0x040fe20000000007 */
[----:B------:R-:W-:Y:S01]  /*24520*/  IMAD.MOV.U32 R14, RZ, RZ, R11 ;  /* 0x000000ffff0e7224 */ /* 0x000fe200078e000b */
[----:B------:R-:W-:Y:S02]  /*24530*/  PRMT R11, R6, 0x7531, R7 ;  /* 0x00007531060b7816 */ /* 0x000fe40000000007 */
[----:B------:R-:W-:Y:S02]  /*24540*/  IADD3 R20, R13, R16, R20 ;  /* 0x000000100d147210 */ /* 0x000fe40007ffe014 */
[----:B------:R-:W-:-:S03]  /*24550*/  IADD3 R15, R0, 0x6000, RZ ;  /* 0x00006000000f7810 */ /* 0x000fc60007ffe0ff */
[----:B------:R0:W-:Y:S02]  /*24560*/  STSM.16.M88.4 [R20], R8 ;  /* 0x0000000814007844 */ /* 0x0001e40000000200 */
[----:B0-----:R-:W-:-:S05]  /*24570*/  IMAD.MOV.U32 R11, RZ, RZ, R14 ;  /* 0x000000ffff0b7224 */ /* 0x001fca00078e000e */
[----:B------:R-:W-:-:S04]  /*24580*/  LOP3.LUT R4, R15, R11, RZ, 0xfc, !PT ;  /* 0x0000000b0f047212 */ /* 0x000fc800078efcff */
[----:B------:R-:W-:-:S06]  /*24590*/  IADD3 R4, R2, R4, RZ ;  /* 0x0000000402047210 */ /* 0x000fcc0007ffe0ff */
        /* <DEDUP_REMOVED lines=8> */
[----:B--2---:R-:W-:-:S02]  /*24620*/  IMAD.MOV.U32 R15, RZ, RZ, R11 ;  /* 0x000000ffff0f7224 */ /* 0x004fc400078e000b */
[----:B------:R-:W-:Y:S01]  /*24630*/  IMAD.MOV.U32 R14, RZ, RZ, R10 ;  /* 0x000000ffff0e7224 */ /* 0x000fe200078e000a */
[C-C-:B0-----:R-:W-:Y:S02]  /*24640*/  PRMT R8, R4.reuse, 0x6420, R5.reuse ;  /* 0x0000642004087816 */ /* 0x141fe40000000005 */
[----:B------:R-:W-:Y:S02]  /*24650*/  PRMT R9, R4, 0x7531, R5 ;  /* 0x0000753104097816 */ /* 0x000fe40000000005 */
[----:B------:R-:W-:-:S04]  /*24660*/  IADD3 R4, R0, 0x3000, RZ ;  /* 0x0000300000047810 */ /* 0x000fc80007ffe0ff */
[----:B------:R-:W-:Y:S02]  /*24670*/  LOP3.LUT R4, R4, R15, RZ, 0xfc, !PT ;  /* 0x0000000f04047212 */ /* 0x000fe400078efcff */
[C-C-:B------:R-:W-:Y:S02]  /*24680*/  PRMT R10, R6.reuse, 0x6420, R7.reuse ;  /* 0x00006420060a7816 */ /* 0x140fe40000000007 */
[----:B------:R-:W-:Y:S01]  /*24690*/  PRMT R11, R6, 0x7531, R7 ;  /* 0x00007531060b7816 */ /* 0x000fe20000000007 */
[----:B------:R-:W-:-:S04]  /*246a0*/  IMAD.IADD R4, R2, 0x1, R4 ;  /* 0x0000000102047824 */ /* 0x000fc800078e0204 */
[----:B------:R-:W-:Y:S04]  /*246b0*/  STSM.16.M88.4 [R20+0x4000], R8 ;  /* 0x0040000814007844 */ /* 0x000fe80000000200 */
[----:B------:R-:W0:Y:S04]  /*246c0*/  LDSM.16.MT88.4 R8, [R4+0x10400] ;  /* 0x010400000408783b */ /* 0x000e280000004200 */
[----:B------:R-:W2:Y:S01]  /*246d0*/  LDSM.16.MT88.4 R4, [R17+0x13400] ;  /* 0x013400001104783b */ /* 0x000ea20000004200 */
[C-C-:B0-----:R-:W-:Y:S02]  /*246e0*/  PRMT R12, R8.reuse, 0x6420, R9.reuse ;  /* 0x00006420080c7816 */ /* 0x141fe40000000009 */
[----:B------:R-:W-:Y:S01]  /*246f0*/  PRMT R13, R8, 0x7531, R9 ;  /* 0x00007531080d7816 */ /* 0x000fe20000000009 */
[----:B------:R-:W-:Y:S01]  /*24700*/  IMAD.MOV.U32 R8, RZ, RZ, R14 ;  /* 0x000000ffff087224 */ /* 0x000fe200078e000e */
[----:B------:R-:W-:-:S02]  /*24710*/  MOV R9, R15 ;  /* 0x0000000f00097202 */ /* 0x000fc40000000f00 */
[C-C-:B------:R-:W-:Y:S02]  /*24720*/  PRMT R14, R10.reuse, 0x6420, R11.reuse ;  /* 0x000064200a0e7816 */ /* 0x140fe4000000000b */
[----:B------:R-:W-:Y:S01]  /*24730*/  PRMT R15, R10, 0x7531, R11 ;  /* 0x000075310a0f7816 */ /* 0x000fe2000000000b */
[----:B------:R-:W-:Y:S02]  /*24740*/  IMAD.MOV.U32 R11, RZ, RZ, R16 ;  /* 0x000000ffff0b7224 */ /* 0x000fe400078e0010 */
[----:B------:R0:W5:Y:S04]  /*24750*/  LDL.LU R16, [R1+0x84] ;  /* 0x0000840001107983 */ /* 0x0001680000300800 */
[----:B------:R-:W3:Y:S02]  /*24760*/  LDL R10, [R1+0x48] ;  /* 0x00004800010a7983 */ /* 0x000ee40000100800 */
[----:B---3--:R-:W-:-:S05]  /*24770*/  IMAD.IADD R20, R10, 0x1, R0 ;  /* 0x000000010a147824 */ /* 0x008fca00078e0200 */
[----:B------:R-:W-:Y:S02]  /*24780*/  IADD3 R21, R8, R20, R3 ;  /* 0x0000001408157210 */ /* 0x000fe40007ffe003 */
[----:B------:R-:W-:Y:S01]  /*24790*/  IADD3 R0, R0, 0x7000, RZ ;  /* 0x0000700000007810 */ /* 0x000fe20007ffe0ff */
[----:B------:R0:W5:Y:S04]  /*247a0*/  LDL.LU R3, [R1+0x80] ;  /* 0x0000800001037983 */ /* 0x0001680000300800 */
[----:B------:R3:W-:Y:S02]  /*247b0*/  STSM.16.M88.4 [R21], R12 ;  /* 0x0000000c15007844 */ /* 0x0007e40000000200 */
[----:B---3--:R-:W-:-:S05]  /*247c0*/  IMAD.MOV.U32 R15, RZ, RZ, R9 ;  /* 0x000000ffff0f7224 */ /* 0x008fca00078e0009 */
[----:B------:R-:W-:-:S05]  /*247d0*/  LOP3.LUT R0, R0, R15, RZ, 0xfc, !PT ;  /* 0x0000000f00007212 */ /* 0x000fca00078efcff */
[----:B------:R-:W-:Y:S02]  /*247e0*/  IMAD.IADD R0, R2, 0x1, R0 ;  /* 0x0000000102007824 */ /* 0x000fe400078e0200 */
[----:B------:R0:W5:Y:S01]  /*247f0*/  LDL.LU R2, [R1+0x7c] ;  /* 0x00007c0001027983 */ /* 0x0001620000300800 */
[----:B------:R-:W-:Y:S01]  /*24800*/  IMAD.MOV.U32 R14, RZ, RZ, R8 ;  /* 0x000000ffff0e7224 */ /* 0x000fe200078e0008 */
[----:B------:R-:W-:Y:S02]  /*24810*/  MOV R13, R11 ;  /* 0x0000000b000d7202 */ /* 0x000fe40000000f00 */
[C-C-:B--2---:R-:W-:Y:S02]  /*24820*/  PRMT R8, R4.reuse, 0x6420, R5.reuse ;  /* 0x0000642004087816 */ /* 0x144fe40000000005 */
[----:B------:R-:W-:Y:S02]  /*24830*/  PRMT R9, R4, 0x7531, R5 ;  /* 0x0000753104097816 */ /* 0x000fe40000000005 */
[----:B------:R-:W-:-:S02]  /*24840*/  PRMT R10, R6, 0x6420, R7 ;  /* 0x00006420060a7816 */ /* 0x000fc40000000007 */
[----:B------:R-:W-:Y:S02]  /*24850*/  PRMT R11, R6, 0x7531, R7 ;  /* 0x00007531060b7816 */ /* 0x000fe40000000007 */
[----:B------:R-:W-:-:S05]  /*24860*/  IADD3 R20, R14, R13, R20 ;  /* 0x0000000d0e147210 */ /* 0x000fca0007ffe014 */
[----:B------:R-:W-:Y:S04]  /*24870*/  STSM.16.M88.4 [R20], R8 ;  /* 0x0000000814007844 */ /* 0x000fe80000000200 */
[----:B------:R-:W2:Y:S04]  /*24880*/  LDSM.16.MT88.4 R8, [R0+0x10400] ;  /* 0x010400000008783b */ /* 0x000ea80000004200 */
[----:B------:R-:W3:Y:S01]  /*24890*/  LDSM.16.MT88.4 R4, [R17+0x17400] ;  /* 0x017400001104783b */ /* 0x000ee20000004200 */
[C-C-:B--2---:R-:W-:Y:S02]  /*248a0*/  PRMT R12, R8.reuse, 0x6420, R9.reuse ;  /* 0x00006420080c7816 */ /* 0x144fe40000000009 */
[----:B------:R-:W-:-:S02]  /*248b0*/  PRMT R13, R8, 0x7531, R9 ;  /* 0x00007531080d7816 */ /* 0x000fc40000000009 */
[C-C-:B------:R-:W-:Y:S02]  /*248c0*/  PRMT R14, R10.reuse, 0x6420, R11.reuse ;  /* 0x000064200a0e7816 */ /* 0x140fe4000000000b */
[----:B------:R-:W-:Y:S02]  /*248d0*/  PRMT R15, R10, 0x7531, R11 ;  /* 0x000075310a0f7816 */ /* 0x000fe4000000000b */
[C-C-:B---3--:R-:W-:Y:S02]  /*248e0*/  PRMT R8, R4.reuse, 0x6420, R5.reuse ;  /* 0x0000642004087816 */ /* 0x148fe40000000005 */
[----:B------:R-:W-:Y:S02]  /*248f0*/  PRMT R9, R4, 0x7531, R5 ;  /* 0x0000753104097816 */ /* 0x000fe40000000005 */
[C-C-:B------:R-:W-:Y:S02]  /*24900*/  PRMT R10, R6.reuse, 0x6420, R7.reuse ;  /* 0x00006420060a7816 */ /* 0x140fe40000000007 */
[----:B------:R-:W-:Y:S01]  /*24910*/  PRMT R11, R6, 0x7531, R7 ;  /* 0x00007531060b7816 */ /* 0x000fe20000000007 */
[----:B------:R0:W-:Y:S04]  /*24920*/  STSM.16.M88.4 [R21+0x4000], R12 ;  /* 0x0040000c15007844 */ /* 0x0001e80000000200 */
[----:B------:R0:W-:Y:S01]  /*24930*/  STSM.16.M88.4 [R20+0x4000], R8 ;  /* 0x0040000814007844 */ /* 0x0001e20000000200 */
[----:B------:R-:W-:Y:S01]  /*24940*/  @!PT LDS RZ, [RZ] ;  /* 0x00000000fffff984 */ /* 0x000fe20000000800 */
[----:B------:R-:W-:Y:S01]  /*24950*/  @!PT LDS RZ, [RZ] ;  /* 0x00000000fffff984 */ /* 0x000fe20000000800 */
[----:B------:R-:W-:Y:S01]  /*24960*/  @!PT LDS RZ, [RZ] ;  /* 0x00000000fffff984 */ /* 0x000fe20000000800 */
[----:B------:R-:W-:Y:S01]  /*24970*/  @!PT LDS RZ, [RZ] ;  /* 0x00000000fffff984 */ /* 0x000fe20000000800 */
[----:B------:R2:W-:Y:S06]  /*24980*/  MEMBAR.ALL.CTA ;  /* 0x0000000000007992 */ /* 0x0005ec0000008000 */
[----:B--2---:R-:W2:Y:S01]  /*24990*/  FENCE.VIEW.ASYNC.S ;  /* 0x00000000000073c6 */ /* 0x004ea20000000000 */
[----:B------:R-:W-:Y:S05]  /*249a0*/  @!P1 BRA `(.L_x_621) ;  /* 0x0000000000049947 */ /* 0x000fea0003800000 */
[----:B------:R-:W-:Y:S01]  /*249b0*/  BPT.TRAP 0x1 ;  /* 0x000000040000795c */ /* 0x000fe20000300000 */
.L_x_621:
[----:B------:R-:W3:Y:S01]  /*249c0*/  S2R R0, SR_TID.X ;  /* 0x0000000000007919 */ /* 0x000ee20000002100 */
[----:B--2--5:R2:W-:Y:S01]  /*249d0*/  SYNCS.ARRIVE.TRANS64.A1T0 RZ, [R3+URZ+0x38850], RZ ;  /* 0x038850ff03ff79a7 */ /* 0x0245e2000810003f */
[----:B0-----:R4:W5:Y:S01]  /*249e0*/  LDL R8, [R1+0x24] ;  /* 0x0000240001087983 */ /* 0x0019620000100800 */
[----:B---3--:R-:W-:Y:S01]  /*249f0*/  LOP3.LUT R0, R0, 0x7f, RZ, 0xc0, !PT ;  /* 0x0000007f00007812 */ /* 0x008fe200078ec0ff */
[----:B------:R-:W-:Y:S03]  /*24a00*/  BAR.SYNC.DEFER_BLOCKING 0x2, 0x80 ;  /* 0x0082000000007b1d */ /* 0x000fe60000010000 */
[----:B------:R-:W-:-:S03]  /*24a10*/  ISETP.NE.AND P0, PT, R0, RZ, PT ;  /* 0x000000ff0000720c */ /* 0x000fc60003f05270 */
[----:B------:R4:W5:Y:S10]  /*24a20*/  LDL R0, [R1+0x14] ;  /* 0x0000140001007983 */ /* 0x0009740000100800 */
[----:B--2---:R-:W-:-:S05]  /*24a30*/  @!P0 VIADD R3, R3, 0x38880 ;  /* 0x0003888003038836 */ /* 0x004fca0000000000 */
[----:B------:R-:W-:-:S04]  /*24a40*/  @!P0 PRMT R3, RZ, 0x654, R3 ;  /* 0x00000654ff038816 */ /* 0x000fc80000000003 */
[----:B------:R4:W-:Y:S01]  /*24a50*/  @!P0 SYNCS.ARRIVE.TRANS64.RED.A1T0 RZ, [R3+URZ], RZ ;  /* 0x000000ff03ff89a7 */ /* 0x0009e2000810043f */
[C---:B------:R-:W-:Y:S02]  /*24a60*/  ISETP.GT.AND P0, PT, R2.reuse, RZ, PT ;  /* 0x000000ff0200720c */ /* 0x040fe40003f04270 */
[----:B------:R-:W-:-:S11]  /*24a70*/  IADD3 R2, R2, -0x1, RZ ;  /* 0xffffffff02027810 */ /* 0x000fd60007ffe0ff */
[----:B----4-:R-:W-:Y:S05]  /*24a80*/  @P0 BRA `(.L_x_622) ;  /* 0xffffffe800200947 */ /* 0x010fea000383ffff */
.L_x_600:
[----:B------:R-:W3:Y:S01]  /*24a90*/  S2R R3, SR_TID.X ;  /* 0x0000000000037919 */ /* 0x000ee20000002100 */
[----:B------:R-:W-:Y:S01]  /*24aa0*/  BSSY B0, `(.L_x_623) ;  /* 0x0000010000007945 */ /* 0x000fe20003800000 */
[----:B---3--:R-:W-:-:S04]  /*24ab0*/  LOP3.LUT R3, R3, 0x7f, RZ, 0xc0, !PT ;  /* 0x0000007f03037812 */ /* 0x008fc800078ec0ff */
[----:B------:R-:W-:-:S13]  /*24ac0*/  ISETP.NE.AND P0, PT, R3, RZ, PT ;  /* 0x000000ff0300720c */ /* 0x000fda0003f05270 */
[----:B------:R-:W-:Y:S05]  /*24ad0*/  @P0 BRA `(.L_x_624) ;  /* 0x0000000000300947 */ /* 0x000fea0003800000 */
[----:B------:R-:W3:Y:S01]  /*24ae0*/  S2R R2, SR_LANEID ;  /* 0x0000000000027919 */ /* 0x000ee20000000000 */
[----:B------:R-:W-:Y:S01]  /*24af0*/  VOTEU.ANY UR4, UPT, PT ;  /* 0x0000000000047886 */ /* 0x000fe200038e0100 */
[----:B--2---:R-:W2:Y:S01]  /*24b00*/  LDC.64 R4, c[0x0][0xc60] ;  /* 0x00031800ff047b82 */ /* 0x004ea20000000a00 */
[----:B-----5:R-:W3:Y:S02]  /*24b10*/  FLO.U32 R0, UR4 ;  /* 0x0000000400007d00 */ /* 0x020ee400080e0000 */
[----:B---3--:R-:W-:-:S06]  /*24b20*/  ISETP.EQ.U32.AND P1, PT, R0, R2, PT ;  /* 0x000000020000720c */ /* 0x008fcc0003f22070 */
[----:B------:R-:W2:Y:S07]  /*24b30*/  POPC R2, UR4 ;  /* 0x0000000400027d09 */ /* 0x000eae0008000000 */
[----:B--2---:R-:W2:Y:S04]  /*24b40*/  @P1 ATOMG.E.ADD.STRONG.GPU PT, R2, desc[UR42][R4.64], R2 ;  /* 0x00000002040219a8 */ /* 0x004ea800081ee1ea */
[----:B--2---:R2:W3:Y:S02]  /*24b50*/  SHFL.IDX PT, R2, R2, R0, 0x1f ;  /* 0x00001f0002027589 */ /* 0x0044e400000e0000 */
[----:B--2---:R-:W2:Y:S02]  /*24b60*/  S2R R0, SR_LTMASK ;  /* 0x0000000000007919 */ /* 0x004ea40000003900 */
[----:B--2---:R-:W-:-:S06]  /*24b70*/  LOP3.LUT R0, R0, UR4, RZ, 0xc0, !PT ;  /* 0x0000000400007c12 */ /* 0x004fcc000f8ec0ff */
[----:B------:R-:W3:Y:S02]  /*24b80*/  POPC R0, R0 ;  /* 0x0000000000007309 */ /* 0x000ee40000000000 */
[----:B---3--:R-:W-:-:S07]  /*24b90*/  IADD3 R16, R2, UR37, R0 ;  /* 0x0000002502107c10 */ /* 0x008fce000fffe000 */
.L_x_624:
[----:B------:R-:W-:Y:S05]  /*24ba0*/  BSYNC B0 ;  /* 0x0000000000007941 */ /* 0x000fea0003800000 */
.L_x_623:
[----:B------:R-:W-:-:S06]  /*24bb0*/  UISETP.NE.AND UP0, UPT, UR36, 0x3, UPT ;  /* 0x000000032400788c */ /* 0x000fcc000bf05270 */
[----:B------:R-:W-:-:S13]  /*24bc0*/  PLOP3.LUT P1, PT, PT, PT, UP0, 0x80, 0x0 ;  /* 0x000000000000781c */ /* 0x000fda0003f2f008 */
[----:B------:R-:W-:Y:S05]  /*24bd0*/  @!P1 BRA `(.L_x_625) ;  /* 0x0000000000049947 */ /* 0x000fea0003800000 */
[----:B------:R-:W-:Y:S01]  /*24be0*/  BPT.TRAP 0x1 ;  /* 0x000000040000795c */ /* 0x000fe20000300000 */
.L_x_625:
[----:B------:R-:W3:Y:S04]  /*24bf0*/  LDL R2, [R1+0x24] ;  /* 0x0000240001027983 */ /* 0x000ee80000100800 */
[----:B------:R-:W4:Y:S04]  /*24c00*/  LDL R4, [R1+0x4] ;  /* 0x0000040001047983 */ /* 0x000f280000100800 */
[----:B------:R-:W4:Y:S01]  /*24c10*/  LDL R3, [R1+0x14] ;  /* 0x0000140001037983 */ /* 0x000f220000100800 */
[----:B-----5:R-:W-:Y:S01]  /*24c20*/  IMAD.U32 R0, RZ, RZ, UR38 ;  /* 0x00000026ff007e24 */ /* 0x020fe2000f8e00ff */
[----:B------:R-:W-:Y:S04]  /*24c30*/  BSSY B0, `(.L_x_626) ;  /* 0x0000007000007945 */ /* 0x000fe80003800000 */
[----:B------:R-:W-:-:S02]  /*24c40*/  ISETP.NE.AND P2, PT, R0, 0x3, PT ;  /* 0x000000030000780c */ /* 0x000fc40003f45270 */
[----:B---3--:R-:W-:-:S04]  /*24c50*/  LOP3.LUT R2, R2, 0x1, RZ, 0x3c, !PT ;  /* 0x0000000102027812 */ /* 0x008fc800078e3cff */
[----:B------:R-:W-:Y:S01]  /*24c60*/  SHF.L.U32 R2, R2, 0x1f, RZ ;  /* 0x0000001f02027819 */ /* 0x000fe200000006ff */
[----:B----4-:R-:W-:-:S04]  /*24c70*/  IMAD R0, R3, 0x8, R4 ;  /* 0x0000000803007824 */ /* 0x010fc800078e0204 */
[----:B------:R-:W3:Y:S02]  /*24c80*/  SYNCS.PHASECHK.TRANS64.TRYWAIT P1, [R0+URZ+0x38870], R2 ;  /* 0x03887002000075a7 */ /* 0x000ee4000802017f */
[----:B---3--:R-:W-:Y:S05]  /*24c90*/  @!P1 BRA `(.L_x_627) ;  /* 0x0000005800409947 */ /* 0x008fea0003800000 */
.L_x_800:
[----:B------:R-:W-:Y:S05]  /*24ca0*/  BSYNC B0 ;  /* 0x0000000000007941 */ /* 0x000fea0003800000 */
.L_x_626:
[----:B------:R-:W-:Y:S05]  /*24cb0*/  @!P2 BRA `(.L_x_628) ;  /* 0x000000000004a947 */ /* 0x000fea0003800000 */
[----:B------:R-:W-:Y:S01]  /*24cc0*/  BPT.TRAP 0x1 ;  /* 0x000000040000795c */ /* 0x000fe20000300000 */
.L_x_628:
[----:B---3--:R-:W3:Y:S02]  /*24cd0*/  LDL R2, [R1+0x24] ;  /* 0x0000240001027983 */ /* 0x008ee40000100800 */
[----:B---3--:R-:W-:-:S04]  /*24ce0*/  SHF.L.U32 R2, R2, 0x1f, RZ ;  /* 0x0000001f02027819 */ /* 0x008fc800000006ff */
[----:B------:R-:W3:Y:S02]  /*24cf0*/  SYNCS.PHASECHK.TRANS64.TRYWAIT P1, [R0+URZ+0x38860], R2 ;  /* 0x03886002000075a7 */ /* 0x000ee4000802017f */
[----:B---3--:R-:W-:Y:S05]  /*24d00*/  @!P1 BRA `(.L_x_629) ;  /* 0x0000005800389947 */ /* 0x008fea0003800000 */
.L_x_801:
[----:B--2---:R-:W2:Y:S04]  /*24d10*/  LDL R5, [R1+0x14] ;  /* 0x0000140001057983 */ /* 0x004ea80000100800 */
[----:B------:R-:W4:Y:S04]  /*24d20*/  LDL R14, [R1+0xc] ;  /* 0x00000c00010e7983 */ /* 0x000f280000100800 */
[----:B------:R-:W4:Y:S04]  /*24d30*/  LDL R3, [R1+0x4] ;  /* 0x0000040001037983 */ /* 0x000f280000100800 */
[----:B------:R-:W4:Y:S04]  /*24d40*/  LDL R4, [R1+0x4c] ;  /* 0x00004c0001047983 */ /* 0x000f280000100800 */
[----:B------:R0:W-:Y:S04]  /*24d50*/  STL [R1+0x84], R19 ;  /* 0x0000841301007387 */ /* 0x0001e80000100800 */
[----:B0-----:R-:W4:Y:S04]  /*24d60*/  LDL R19, [R1+0x10] ;  /* 0x0000100001137983 */ /* 0x001f280000100800 */
[----:B------:R-:W-:Y:S04]  /*24d70*/  STL [R1+0x80], R16 ;  /* 0x0000801001007387 */ /* 0x000fe80000100800 */
[----:B------:R3:W-:Y:S04]  /*24d80*/  STL [R1+0x7c], R0 ;  /* 0x00007c0001007387 */ /* 0x0007e80000100800 */
[----:B---3--:R-:W3:Y:S04]  /*24d90*/  LDL.LU R0, [R1+0x8] ;  /* 0x0000080001007983 */ /* 0x008ee80000300800 */
[----:B------:R-:W3:Y:S04]  /*24da0*/  LDL R17, [R1+0x44] ;  /* 0x0000440001117983 */ /* 0x000ee80000100800 */
[----:B------:R-:W3:Y:S01]  /*24db0*/  LDL R16, [R1+0x2c] ;  /* 0x00002c0001107983 */ /* 0x000ee20000100800 */
[----:B------:R-:W-:Y:S05]  /*24dc0*/  WARPSYNC.ALL ;  /* 0x0000000000007948 */ /* 0x000fea0003800000 */
[----:B--2---:R-:W-:-:S04]  /*24dd0*/  SHF.L.U32 R18, R5, 0xf, RZ ;  /* 0x0000000f05127819 */ /* 0x004fc800000006ff */
[----:B----4-:R-:W-:-:S05]  /*24de0*/  LOP3.LUT R2, R18, R14, RZ, 0xfc, !PT ;  /* 0x0000000e12027212 */ /* 0x010fca00078efcff */
[----:B------:R-:W-:-:S05]  /*24df0*/  IMAD.IADD R2, R3, 0x1, R2 ;  /* 0x0000000103027824 */ /* 0x000fca00078e0202 */
[----:B------:R0:W2:Y:S02]  /*24e00*/  LDSM.16.MT88.4 R8, [R2+0x10400] ;  /* 0x010400000208783b */ /* 0x0000a40000004200 */
[----:B0-----:R-:W-:-:S05]  /*24e10*/  IADD3 R2, R3, R4, R18 ;  /* 0x0000000403027210 */ /* 0x001fca0007ffe012 */
[----:B------:R-:W0:Y:S01]  /*24e20*/  LDSM.16.MT88.4 R4, [R2+0x10400] ;  /* 0x010400000204783b */ /* 0x000e220000004200 */
[----:B------:R-:W-:Y:S01]  /*24e30*/  VIADD R21, R18, 0x2000 ;  /* 0x0000200012157836 */ /* 0x000fe20000000000 */
[C-C-:B--2---:R-:W-:Y:S02]  /*24e40*/  PRMT R12, R8.reuse, 0x6420, R9.reuse ;  /* 0x00006420080c7816 */ /* 0x144fe40000000009 */
[----:B------:R-:W-:Y:S02]  /*24e50*/  PRMT R13, R8, 0x7531, R9 ;  /* 0x00007531080d7816 */ /* 0x000fe40000000009 */
[----:B------:R-:W-:Y:S02]  /*24e60*/  MOV R9, R3 ;  /* 0x0000000300097202 */ /* 0x000fe40000000f00 */
[----:B------:R-:W-:Y:S01]  /*24e70*/  LOP3.LUT R3, R18, R19, RZ, 0xfc, !PT ;  /* 0x0000001312037212 */ /* 0x000fe200078efcff */
[----:B------:R-:W-:Y:S01]  /*24e80*/  IMAD.MOV.U32 R8, RZ, RZ, R14 ;  /* 0x000000ffff087224 */ /* 0x000fe200078e000e */
[----:B------:R-:W-:-:S02]  /*24e90*/  PRMT R14, R10, 0x6420, R11 ;  /* 0x000064200a0e7816 */ /* 0x000fc4000000000b */
[----:B------:R-:W-:Y:S01]  /*24ea0*/  PRMT R15, R10, 0x7531, R11 ;  /* 0x000075310a0f7816 */ /* 0x000fe2000000000b */
[----:B---3--:R-:W-:-:S05]  /*24eb0*/  IMAD.IADD R3, R0, 0x1, R3 ;  /* 0x0000000100037824 */ /* 0x008fca00078e0203 */
[----:B------:R2:W-:Y:S01]  /*24ec0*/  STSM.16.M88.4 [R3], R12 ;  /* 0x0000000c03007844 */ /* 0x0005e20000000200 */
[C-C-:B0-----:R-:W-:Y:S02]  /*24ed0*/  PRMT R10, R6.reuse, 0x6420, R7.reuse ;  /* 0x00006420060a7816 */ /* 0x141fe40000000007 */
[----:B------:R-:W-:Y:S02]  /*24ee0*/  PRMT R11, R6, 0x7531, R7 ;  /* 0x00007531060b7816 */ /* 0x000fe40000000007 */
[----:B--2---:R-:W-:Y:S01]  /*24ef0*/  LOP3.LUT R3, R21, R19, RZ, 0xfc, !PT ;  /* 0x0000001315037212 */ /* 0x004fe200078efcff */
[----:B------:R-:W-:Y:S01]  /*24f00*/  IMAD.MOV.U32 R14, RZ, RZ, R8 ;  /* 0x000000ffff0e7224 */ /* 0x000fe200078e0008 */
[----:B------:R-:W-:Y:S02]  /*24f10*/  MOV R15, R9 ;  /* 0x00000009000f7202 */ /* 0x000fe40000000f00 */
[----:B------:R-:W-:Y:S01]  /*24f20*/  PRMT R8, R4, 0x6420, R5 ;  /* 0x0000642004087816 */ /* 0x000fe20000000005 */
[----:B------:R-:W-:Y:S01]  /*24f30*/  IMAD.IADD R3, R0, 0x1, R3 ;  /* 0x0000000100037824 */ /* 0x000fe200078e0203 */
[----:B------:R-:W-:-:S05]  /*24f40*/  PRMT R9, R4, 0x7531, R5 ;  /* 0x0000753104097816 */ /* 0x000fca0000000005 */
[----:B------:R0:W-:Y:S02]  /*24f50*/  STSM.16.M88.4 [R3], R8 ;  /* 0x0000000803007844 */ /* 0x0001e40000000200 */
[----:B0-----:R-:W-:Y:S01]  /*24f60*/  VIADD R8, R18, 0x4000 ;  /* 0x0000400012087836 */ /* 0x001fe20000000000 */
[----:B------:R-:W-:Y:S01]  /*24f70*/  MOV R10, R14 ;  /* 0x0000000e000a7202 */ /* 0x000fe20000000f00 */
[----:B------:R-:W-:-:S03]  /*24f80*/  IMAD.MOV.U32 R11, RZ, RZ, R15 ;  /* 0x000000ffff0b7224 */ /* 0x000fc600078e000f */
[----:B------:R-:W-:-:S04]  /*24f90*/  LOP3.LUT R3, R8, R10, RZ, 0xfc, !PT ;  /* 0x0000000a08037212 */ /* 0x000fc800078efcff */
[----:B------:R-:W-:-:S05]  /*24fa0*/  IADD3 R3, R11, R3, RZ ;  /* 0x000000030b037210 */ /* 0x000fca0007ffe0ff */
[----:B------:R0:W2:Y:S01]  /*24fb0*/  LDSM.16.MT88.4 R4, [R3+0x10400] ;  /* 0x010400000304783b */ /* 0x0000a20000004200 */
[----:B------:R-:W-:Y:S01]  /*24fc0*/  VIADD R20, R18, 0x6000 ;  /* 0x0000600012147836 */ /* 0x000fe20000000000 */
[----:B0-----:R-:W-:Y:S02]  /*24fd0*/  LOP3.LUT R3, R8, R19, RZ, 0xfc, !PT ;  /* 0x0000001308037212 */ /* 0x001fe400078efcff */
[C-C-:B--2---:R-:W-:Y:S02]  /*24fe0*/  PRMT R12, R4.reuse, 0x6420, R5.reuse ;  /* 0x00006420040c7816 */ /* 0x144fe40000000005 */
[----:B------:R-:W-:Y:S02]  /*24ff0*/  PRMT R13, R4, 0x7531, R5 ;  /* 0x00007531040d7816 */ /* 0x000fe40000000005 */
[C-C-:B------:R-:W-:Y:S02]  /*25000*/  PRMT R14, R6.reuse, 0x6420, R7.reuse ;  /* 0x00006420060e7816 */ /* 0x140fe40000000007 */
[----:B------:R-:W-:-:S02]  /*25010*/  PRMT R15, R6, 0x7531, R7 ;  /* 0x00007531060f7816 */ /* 0x000fc40000000007 */
[----:B------:R-:W0:Y:S01]  /*25020*/  LDSM.16.MT88.4 R4, [R2+0x14400] ;  /* 0x014400000204783b */ /* 0x000e220000004200 */
[----:B------:R-:W-:-:S05]  /*25030*/  IMAD.IADD R3, R0, 0x1, R3 ;  /* 0x0000000100037824 */ /* 0x000fca00078e0203 */
[----:B------:R2:W-:Y:S02]  /*25040*/  STSM.16.M88.4 [R3], R12 ;  /* 0x0000000c03007844 */ /* 0x0005e40000000200 */
[----:B--2---:R-:W-:Y:S01]  /*25050*/  LOP3.LUT R3, R20, R19, RZ, 0xfc, !PT ;  /* 0x0000001314037212 */ /* 0x004fe200078efcff */
[----:B------:R-:W-:Y:S01]  /*25060*/  IMAD.MOV.U32 R14, RZ, RZ, R10 ;  /* 0x000000ffff0e7224 */ /* 0x000fe200078e000a */
[----:B------:R-:W-:-:S03]  /*25070*/  MOV R15, R11 ;  /* 0x0000000b000f7202 */ /* 0x000fc60000000f00 */
[----:B------:R-:W-:Y:S01]  /*25080*/  IMAD.IADD R3, R0, 0x1, R3 ;  /* 0x0000000100037824 */ /* 0x000fe200078e0203 */
[C-C-:B0-----:R-:W-:Y:S02]  /*25090*/  PRMT R8, R4.reuse, 0x6420, R5.reuse ;  /* 0x0000642004087816 */ /* 0x141fe40000000005 */
[----:B------:R-:W-:Y:S02]  /*250a0*/  PRMT R9, R4, 0x7531, R5 ;  /* 0x0000753104097816 */ /* 0x000fe40000000005 */
[C-C-:B------:R-:W-:Y:S02]  /*250b0*/  PRMT R10, R6.reuse, 0x6420, R7.reuse ;  /* 0x00006420060a7816 */ /* 0x140fe40000000007 */
[----:B------:R-:W-:-:S05]  /*250c0*/  PRMT R11, R6, 0x7531, R7 ;  /* 0x00007531060b7816 */ /* 0x000fca0000000007 */
[----:B------:R0:W-:Y:S02]  /*250d0*/  STSM.16.M88.4 [R3], R8 ;  /* 0x0000000803007844 */ /* 0x0001e40000000200 */
[----:B0-----:R-:W-:Y:S01]  /*250e0*/  VIADD R3, R18, 0x1000 ;  /* 0x0000100012037836 */ /* 0x001fe20000000000 */
[----:B------:R-:W-:Y:S01]  /*250f0*/  MOV R10, R14 ;  /* 0x0000000e000a7202 */ /* 0x000fe20000000f00 */
[----:B------:R-:W-:-:S03]  /*25100*/  IMAD.MOV.U32 R11, RZ, RZ, R15 ;  /* 0x000000ffff0b7224 */ /* 0x000fc600078e000f */
[----:B------:R-:W-:-:S04]  /*25110*/  LOP3.LUT R3, R3, R10, RZ, 0xfc, !PT ;  /* 0x0000000a03037212 */ /* 0x000fc800078efcff */
[----:B------:R-:W-:-:S05]  /*25120*/  IADD3 R3, R11, R3, RZ ;  /* 0x000000030b037210 */ /* 0x000fca0007ffe0ff */
[----:B------:R0:W2:Y:S02]  /*25130*/  LDSM.16.MT88.4 R4, [R3+0x10400] ;  /* 0x010400000304783b */ /* 0x0000a40000004200 */
[----:B0-----:R-:W-:Y:S01]  /*25140*/  IMAD.IADD R3, R17, 0x1, R18 ;  /* 0x0000000111037824 */ /* 0x001fe200078e0212 */
[C-C-:B--2---:R-:W-:Y:S02]  /*25150*/  PRMT R12, R4.reuse, 0x6420, R5.reuse ;  /* 0x00006420040c7816 */ /* 0x144fe40000000005 */
[----:B------:R-:W-:Y:S02]  /*25160*/  PRMT R13, R4, 0x7531, R5 ;  /* 0x00007531040d7816 */ /* 0x000fe40000000005 */
[C-C-:B------:R-:W-:Y:S02]  /*25170*/  PRMT R14, R6.reuse, 0x6420, R7.reuse ;  /* 0x00006420060e7816 */ /* 0x140fe40000000007 */
[----:B------:R-:W-:Y:S02]  /*25180*/  PRMT R15, R6, 0x7531, R7 ;  /* 0x00007531060f7816 */ /* 0x000fe40000000007 */
[----:B------:R-:W0:Y:S01]  /*25190*/  LDSM.16.MT88.4 R4, [R2+0x11400] ;  /* 0x011400000204783b */ /* 0x000e220000004200 */
[----:B------:R-:W-:-:S02]  /*251a0*/  IADD3 R17, R0, R3, R19 ;  /* 0x0000000300117210 */ /* 0x000fc40007ffe013 */
[----:B------:R-:W-:-:S03]  /*251b0*/  IADD3 R3, R0, R16, R3 ;  /* 0x0000001000037210 */ /* 0x000fc60007ffe003 */
[----:B------:R2:W-:Y:S02]  /*251c0*/  STSM.16.M88.4 [R17], R12 ;  /* 0x0000000c11007844 */ /* 0x0005e40000000200 */
[----:B--2---:R-:W-:Y:S01]  /*251d0*/  IMAD.MOV.U32 R14, RZ, RZ, R10 ;  /* 0x000000ffff0e7224 */ /* 0x004fe200078e000a */
[----:B------:R-:W-:Y:S02]  /*251e0*/  MOV R15, R11 ;  /* 0x0000000b000f7202 */ /* 0x000fe40000000f00 */
[C-C-:B0-----:R-:W-:Y:S02]  /*251f0*/  PRMT R8, R4.reuse, 0x6420, R5.reuse ;  /* 0x0000642004087816 */ /* 0x141fe40000000005 */
[----:B------:R-:W-:Y:S02]  /*25200*/  PRMT R9, R4, 0x7531, R5 ;  /* 0x0000753104097816 */ /* 0x000fe40000000005 */
[C-C-:B------:R-:W-:Y:S02]  /*25210*/  PRMT R10, R6.reuse, 0x6420, R7.reuse ;  /* 0x00006420060a7816 */ /* 0x140fe40000000007 */
[----:B------:R-:W-:-:S02]  /*25220*/  PRMT R11, R6, 0x7531, R7 ;  /* 0x00007531060b7816 */ /* 0x000fc40000000007 */
[----:B------:R-:W-:-:S03]  /*25230*/  IADD3 R4, R18, 0x5000, RZ ;  /* 0x0000500012047810 */ /* 0x000fc60007ffe0ff */
[----:B------:R0:W-:Y:S02]  /*25240*/  STSM.16.M88.4 [R3], R8 ;  /* 0x0000000803007844 */ /* 0x0001e40000000200 */
[----:B0-----:R-:W-:Y:S02]  /*25250*/  IMAD.MOV.U32 R10, RZ, RZ, R14 ;  /* 0x000000ffff0a7224 */ /* 0x001fe400078e000e */
[----:B------:R-:W-:-:S03]  /*25260*/  IMAD.MOV.U32 R11, RZ, RZ, R15 ;  /* 0x000000ffff0b7224 */ /* 0x000fc600078e000f */
[----:B------:R-:W-:-:S05]  /*25270*/  LOP3.LUT R4, R4, R10, RZ, 0xfc, !PT ;  /* 0x0000000a04047212 */ /* 0x000fca00078efcff */
[----:B------:R-:W-:-:S06]  /*25280*/  IMAD.IADD R4, R11, 0x1, R4 ;  /* 0x000000010b047824 */ /* 0x000fcc00078e0204 */
[----:B------:R-:W0:Y:S02]  /*25290*/  LDSM.16.MT88.4 R4, [R4+0x10400] ;  /* 0x010400000404783b */ /* 0x000e240000004200 */
[C-C-:B0-----:R-:W-:Y:S02]  /*252a0*/  PRMT R12, R4.reuse, 0x6420, R5.reuse ;  /* 0x00006420040c7816 */ /* 0x141fe40000000005 */
[----:B------:R-:W-:Y:S02]  /*252b0*/  PRMT R13, R4, 0x7531, R5 ;  /* 0x00007531040d7816 */ /* 0x000fe40000000005 */
[C-C-:B------:R-:W-:Y:S02]  /*252c0*/  PRMT R14, R6.reuse, 0x6420, R7.reuse ;  /* 0x00006420060e7816 */ /* 0x140fe40000000007 */
[----:B------:R-:W-:Y:S02]  /*252d0*/  PRMT R15, R6, 0x7531, R7 ;  /* 0x00007531060f7816 */ /* 0x000fe40000000007 */
[----:B------:R-:W0:Y:S04]  /*252e0*/  LDSM.16.MT88.4 R4, [R2+0x15400] ;  /* 0x015400000204783b */ /* 0x000e280000004200 */
[----:B------:R2:W-:Y:S04]  /*252f0*/  STSM.16.M88.4 [R17+0x4000], R12 ;  /* 0x0040000c11007844 */ /* 0x0005e80000000200 */
[----:B--2---:R-:W2:Y:S01]  /*25300*/  LDL R17, [R1+0x40] ;  /* 0x0000400001117983 */ /* 0x004ea20000100800 */
[----:B------:R-:W-:Y:S01]  /*25310*/  IMAD.MOV.U32 R14, RZ, RZ, R10 ;  /* 0x000000ffff0e7224 */ /* 0x000fe200078e000a */
[----:B------:R-:W-:-:S02]  /*25320*/  MOV R15, R11 ;  /* 0x0000000b000f7202 */ /* 0x000fc40000000f00 */
[C-C-:B0-----:R-:W-:Y:S02]  /*25330*/  PRMT R8, R4.reuse, 0x6420, R5.reuse ;  /* 0x0000642004087816 */ /* 0x141fe40000000005 */
[----:B------:R-:W-:Y:S02]  /*25340*/  PRMT R9, R4, 0x7531, R5 ;  /* 0x0000753104097816 */ /* 0x000fe40000000005 */
[C-C-:B------:R-:W-:Y:S02]  /*25350*/  PRMT R10, R6.reuse, 0x6420, R7.reuse ;  /* 0x00006420060a7816 */ /* 0x140fe40000000007 */
[----:B------:R-:W-:-:S05]  /*25360*/  PRMT R11, R6, 0x7531, R7 ;  /* 0x00007531060b7816 */ /* 0x000fca0000000007 */
[----:B------:R0:W-:Y:S02]  /*25370*/  STSM.16.M88.4 [R3+0x4000], R8 ;  /* 0x0040000803007844 */ /* 0x0001e40000000200 */
[----:B0-----:R-:W-:Y:S02]  /*25380*/  IMAD.MOV.U32 R10, RZ, RZ, R14 ;  /* 0x000000ffff0a7224 */ /* 0x001fe400078e000e */
[----:B------:R-:W-:-:S03]  /*25390*/  IMAD.MOV.U32 R11, RZ, RZ, R15 ;  /* 0x000000ffff0b7224 */ /* 0x000fc600078e000f */
[----:B------:R-:W-:-:S04]  /*253a0*/  LOP3.LUT R3, R21, R10, RZ, 0xfc, !PT ;  /* 0x0000000a15037212 */ /* 0x000fc800078efcff */
[----:B------:R-:W-:-:S05]  /*253b0*/  IADD3 R3, R11, R3, RZ ;  /* 0x000000030b037210 */ /* 0x000fca0007ffe0ff */
[----:B------:R-:W0:Y:S02]  /*253c0*/  LDSM.16.MT88.4 R4, [R3+0x10400] ;  /* 0x010400000304783b */ /* 0x000e240000004200 */
[C-C-:B0-----:R-:W-:Y:S02]  /*253d0*/  PRMT R12, R4.reuse, 0x6420, R5.reuse ;  /* 0x00006420040c7816 */ /* 0x141fe40000000005 */
[----:B------:R-:W-:Y:S02]  /*253e0*/  PRMT R13, R4, 0x7531, R5 ;  /* 0x00007531040d7816 */ /* 0x000fe40000000005 */
[C-C-:B------:R-:W-:Y:S02]  /*253f0*/  PRMT R14, R6.reuse, 0x6420, R7.reuse ;  /* 0x00006420060e7816 */ /* 0x140fe40000000007 */
[----:B------:R-:W-:Y:S02]  /*25400*/  PRMT R15, R6, 0x7531, R7 ;  /* 0x00007531060f7816 */ /* 0x000fe40000000007 */
[----:B------:R-:W0:Y:S02]  /*25410*/  LDSM.16.MT88.4 R4, [R2+0x12400] ;  /* 0x012400000204783b */ /* 0x000e240000004200 */
[----:B0-----:R-:W-:-:S02]  /*25420*/  PRMT R8, R4, 0x6420, R5 ;  /* 0x0000642004087816 */ /* 0x001fc40000000005 */
[----:B------:R-:W-:Y:S01]  /*25430*/  PRMT R9, R4, 0x7531, R5 ;  /* 0x0000753104097816 */ /* 0x000fe20000000005 */
[----:B--2---:R-:W-:-:S05]  /*25440*/  IMAD.IADD R3, R17, 0x1, R18 ;  /* 0x0000000111037824 */ /* 0x004fca00078e0212 */
[C---:B------:R-:W-:Y:S02]  /*25450*/  IADD3 R17, R0.reuse, R3, R19 ;  /* 0x0000000300117210 */ /* 0x040fe40007ffe013 */
[----:B------:R-:W-:-:S03]  /*25460*/  IADD3 R3, R0, R16, R3 ;  /* 0x0000001000037210 */ /* 0x000fc60007ffe003 */
[----:B------:R0:W-:Y:S02]  /*25470*/  STSM.16.M88.4 [R17], R12 ;  /* 0x0000000c11007844 */ /* 0x0001e40000000200 */
[----:B0-----:R-:W-:Y:S01]  /*25480*/  IMAD.MOV.U32 R14, RZ, RZ, R10 ;  /* 0x000000ffff0e7224 */ /* 0x001fe200078e000a */
[----:B------:R-:W-:Y:S02]  /*25490*/  MOV R15, R11 ;  /* 0x0000000b000f7202 */ /* 0x000fe40000000f00 */
[C-C-:B------:R-:W-:Y:S02]  /*254a0*/  PRMT R10, R6.reuse, 0x6420, R7.reuse ;  /* 0x00006420060a7816 */ /* 0x140fe40000000007 */
[----:B------:R-:W-:-:S05]  /*254b0*/  PRMT R11, R6, 0x7531, R7 ;  /* 0x00007531060b7816 */ /* 0x000fca0000000007 */
[----:B------:R0:W-:Y:S02]  /*254c0*/  STSM.16.M88.4 [R3], R8 ;  /* 0x0000000803007844 */ /* 0x0001e40000000200 */
[----:B0-----:R-:W-:Y:S02]  /*254d0*/  IMAD.MOV.U32 R10, RZ, RZ, R14 ;  /* 0x000000ffff0a7224 */ /* 0x001fe400078e000e */
[----:B------:R-:W-:-:S03]  /*254e0*/  IMAD.MOV.U32 R11, RZ, RZ, R15 ;  /* 0x000000ffff0b7224 */ /* 0x000fc600078e000f */
[----:B------:R-:W-:-:S04]  /*254f0*/  LOP3.LUT R4, R20, R10, RZ, 0xfc, !PT ;  /* 0x0000000a14047212 */ /* 0x000fc800078efcff */
[----:B------:R-:W-:-:S06]  /*25500*/  IADD3 R4, R11, R4, RZ ;  /* 0x000000040b047210 */ /* 0x000fcc0007ffe0ff */
        /* <DEDUP_REMOVED lines=8> */
[----:B------:R-:W-:-:S02]  /*25590*/  IMAD.MOV.U32 R14, RZ, RZ, R10 ;  /* 0x000000ffff0e7224 */ /* 0x000fc400078e000a */
[----:B------:R-:W-:Y:S01]  /*255a0*/  IMAD.MOV.U32 R15, RZ, RZ, R11 ;  /* 0x000000ffff0f7224 */ /* 0x000fe200078e000b */
[C-C-:B0-----:R-:W-:Y:S02]  /*255b0*/  PRMT R8, R4.reuse, 0x6420, R5.reuse ;  /* 0x0000642004087816 */ /* 0x141fe40000000005 */
[----:B------:R-:W-:Y:S02]  /*255c0*/  PRMT R9, R4, 0x7531, R5 ;  /* 0x0000753104097816 */ /* 0x000fe40000000005 */
[C-C-:B------:R-:W-:Y:S02]  /*255d0*/  PRMT R10, R6.reuse, 0x6420, R7.reuse ;  /* 0x00006420060a7816 */ /* 0x140fe40000000007 */
[----:B------:R-:W-:-:S05]  /*255e0*/  PRMT R11, R6, 0x7531, R7 ;  /* 0x00007531060b7816 */ /* 0x000fca0000000007 */
[----:B------:R0:W-:Y:S02]  /*255f0*/  STSM.16.M88.4 [R3+0x4000], R8 ;  /* 0x0040000803007844 */ /* 0x0001e40000000200 */
[----:B0-----:R-:W-:Y:S01]  /*25600*/  VIADD R3, R18, 0x3000 ;  /* 0x0000300012037836 */ /* 0x001fe20000000000 */
[----:B------:R-:W-:Y:S01]  /*25610*/  MOV R10, R14 ;  /* 0x0000000e000a7202 */ /* 0x000fe20000000f00 */
[----:B------:R-:W-:-:S03]  /*25620*/  IMAD.MOV.U32 R11, RZ, RZ, R15 ;  /* 0x000000ffff0b7224 */ /* 0x000fc600078e000f */
[----:B------:R-:W-:-:S04]  /*25630*/  LOP3.LUT R3, R3, R10, RZ, 0xfc, !PT ;  /* 0x0000000a03037212 */ /* 0x000fc800078efcff */
[----:B------:R-:W-:-:S05]  /*25640*/  IADD3 R3, R11, R3, RZ ;  /* 0x000000030b037210 */ /* 0x000fca0007ffe0ff */
[----:B------:R-:W0:Y:S02]  /*25650*/  LDSM.16.MT88.4 R4, [R3+0x10400] ;  /* 0x010400000304783b */ /* 0x000e240000004200 */
[C-C-:B0-----:R-:W-:Y:S02]  /*25660*/  PRMT R12, R4.reuse, 0x6420, R5.reuse ;  /* 0x00006420040c7816 */ /* 0x141fe40000000005 */
[----:B------:R-:W-:Y:S01]  /*25670*/  PRMT R13, R4, 0x7531, R5 ;  /* 0x00007531040d7816 */ /* 0x000fe20000000005 */
[----:B--2---:R-:W-:-:S05]  /*25680*/  IMAD.IADD R3, R17, 0x1, R18 ;  /* 0x0000000111037824 */ /* 0x004fca00078e0212 */
[C---:B------:R-:W-:Y:S02]  /*25690*/  IADD3 R17, R0.reuse, R3, R19 ;  /* 0x0000000300117210 */ /* 0x040fe40007ffe013 */
[----:B------:R0:W5:Y:S01]  /*256a0*/  LDL.LU R19, [R1+0x84] ;  /* 0x0000840001137983 */ /* 0x0001620000300800 */
[----:B------:R-:W-:-:S03]  /*256b0*/  IADD3 R3, R0, R16, R3 ;  /* 0x0000001000037210 */ /* 0x000fc60007ffe003 */
[----:B------:R0:W5:Y:S04]  /*256c0*/  LDL.LU R16, [R1+0x80] ;  /* 0x0000800001107983 */ /* 0x0001680000300800 */
[----:B------:R0:W5:Y:S01]  /*256d0*/  LDL.LU R0, [R1+0x7c] ;  /* 0x00007c0001007983 */ /* 0x0001620000300800 */
[C-C-:B------:R-:W-:Y:S02]  /*256e0*/  PRMT R14, R6.reuse, 0x6420, R7.reuse ;  /* 0x00006420060e7816 */ /* 0x140fe40000000007 */
[----:B------:R-:W-:Y:S02]  /*256f0*/  PRMT R15, R6, 0x7531, R7 ;  /* 0x00007531060f7816 */ /* 0x000fe40000000007 */
[----:B------:R-:W2:Y:S04]  /*25700*/  LDSM.16.MT88.4 R4, [R2+0x13400] ;  /* 0x013400000204783b */ /* 0x000ea80000004200 */
[----:B------:R3:W-:Y:S02]  /*25710*/  STSM.16.M88.4 [R17], R12 ;  /* 0x0000000c11007844 */ /* 0x0007e40000000200 */
[----:B---3--:R-:W-:Y:S01]  /*25720*/  IMAD.MOV.U32 R14, RZ, RZ, R10 ;  /* 0x000000ffff0e7224 */ /* 0x008fe200078e000a */
[----:B------:R-:W-:-:S02]  /*25730*/  MOV R15, R11 ;  /* 0x0000000b000f7202 */ /* 0x000fc40000000f00 */
[C-C-:B--2---:R-:W-:Y:S02]  /*25740*/  PRMT R8, R4.reuse, 0x6420, R5.reuse ;  /* 0x0000642004087816 */ /* 0x144fe40000000005 */
[----:B------:R-:W-:Y:S01]  /*25750*/  PRMT R9, R4, 0x7531, R5 ;  /* 0x0000753104097816 */ /* 0x000fe20000000005 */
[----:B------:R-:W-:Y:S01]  /*25760*/  VIADD R4, R18, 0x7000 ;  /* 0x0000700012047836 */ /* 0x000fe20000000000 */
[----:B------:R-:W-:-:S04]  /*25770*/  PRMT R10, R6, 0x6420, R7 ;  /* 0x00006420060a7816 */ /* 0x000fc80000000007 */
[----:B------:R-:W-:Y:S02]  /*25780*/  LOP3.LUT R4, R4, R14, RZ, 0xfc, !PT ;  /* 0x0000000e04047212 */ /* 0x000fe400078efcff */
[----:B------:R-:W-:-:S03]  /*25790*/  PRMT R11, R6, 0x7531, R7 ;  /* 0x00007531060b7816 */ /* 0x000fc60000000007 */
[----:B------:R-:W-:Y:S02]  /*257a0*/  IMAD.IADD R4, R15, 0x1, R4 ;  /* 0x000000010f047824 */ /* 0x000fe400078e0204 */
[----:B------:R-:W-:Y:S04]  /*257b0*/  STSM.16.M88.4 [R3], R8 ;  /* 0x0000000803007844 */ /* 0x000fe80000000200 */
[----:B------:R-:W2:Y:S04]  /*257c0*/  LDSM.16.MT88.4 R8, [R4+0x10400] ;  /* 0x010400000408783b */ /* 0x000ea80000004200 */
[----:B------:R-:W3:Y:S01]  /*257d0*/  LDSM.16.MT88.4 R4, [R2+0x17400] ;  /* 0x017400000204783b */ /* 0x000ee20000004200 */
[----:B--2---:R-:W-:-:S02]  /*257e0*/  PRMT R12, R8, 0x6420, R9 ;  /* 0x00006420080c7816 */ /* 0x004fc40000000009 */
[----:B------:R-:W-:Y:S02]  /*257f0*/  PRMT R13, R8, 0x7531, R9 ;  /* 0x00007531080d7816 */ /* 0x000fe40000000009 */
[C-C-:B------:R-:W-:Y:S02]  /*25800*/  PRMT R14, R10.reuse, 0x6420, R11.reuse ;  /* 0x000064200a0e7816 */ /* 0x140fe4000000000b */
[----:B------:R-:W-:Y:S02]  /*25810*/  PRMT R15, R10, 0x7531, R11 ;  /* 0x000075310a0f7816 */ /* 0x000fe4000000000b */
[C-C-:B---3--:R-:W-:Y:S02]  /*25820*/  PRMT R8, R4.reuse, 0x6420, R5.reuse ;  /* 0x0000642004087816 */ /* 0x148fe40000000005 */
[----:B------:R-:W-:Y:S02]  /*25830*/  PRMT R9, R4, 0x7531, R5 ;  /* 0x0000753104097816 */ /* 0x000fe40000000005 */
[----:B------:R-:W-:-:S02]  /*25840*/  PRMT R10, R6, 0x6420, R7 ;  /* 0x00006420060a7816 */ /* 0x000fc40000000007 */
        /* <DEDUP_REMOVED lines=11> */
.L_x_630:
[----:B------:R-:W3:Y:S01]  /*25900*/  LDL.LU R2, [R1+0x14] ;  /* 0x0000140001027983 */ /* 0x000ee20000300800 */
[----:B--2--5:R2:W-:Y:S03]  /*25910*/  SYNCS.ARRIVE.TRANS64.A1T0 RZ, [R0+URZ+0x38850], RZ ;  /* 0x038850ff00ff79a7 */ /* 0x0245e6000810003f */
[----:B0-----:R-:W4:Y:S01]  /*25920*/  LDL.LU R3, [R1+0x24] ;  /* 0x0000240001037983 */ /* 0x001f220000300800 */
[----:B--2---:R-:W-:-:S04]  /*25930*/  @!P0 IADD3 R0, R0, 0x38880, RZ ;  /* 0x0003888000008810 */ /* 0x004fc80007ffe0ff */
[----:B------:R-:W-:Y:S01]  /*25940*/  @!P0 PRMT R0, RZ, 0x654, R0 ;  /* 0x00000654ff008816 */ /* 0x000fe20000000000 */
[----:B------:R-:W-:Y:S06]  /*25950*/  BAR.SYNC.DEFER_BLOCKING 0x2, 0x80 ;  /* 0x0082000000007b1d */ /* 0x000fec0000010000 */
[----:B------:R3:W-:Y:S02]  /*25960*/  @!P0 SYNCS.ARRIVE.TRANS64.RED.A1T0 RZ, [R0+URZ], RZ ;  /* 0x000000ff00ff89a7 */ /* 0x0007e4000810043f */
[----:B---3--:R-:W-:-:S05]  /*25970*/  VIADD R0, R2, 0x1 ;  /* 0x0000000102007836 */ /* 0x008fca0000000000 */
[----:B------:R-:W-:-:S04]  /*25980*/  ISETP.NE.AND P0, PT, R0, 0x2, PT ;  /* 0x000000020000780c */ /* 0x000fc80003f05270 */
[----:B------:R-:W-:Y:S02]  /*25990*/  SEL R2, RZ, 0x1, P0 ;  /* 0x00000001ff027807 */ /* 0x000fe40000000000 */
[----:B------:R-:W-:Y:S02]  /*259a0*/  SEL R0, R0, RZ, P0 ;  /* 0x000000ff00007207 */ /* 0x000fe40000000000 */
[----:B----4-:R-:W-:-:S03]  /*259b0*/  LOP3.LUT R3, R3, R2, RZ, 0x3c, !PT ;  /* 0x0000000203037212 */ /* 0x010fc600078e3cff */
[----:B------:R0:W-:Y:S04]  /*259c0*/  STL [R1+0x14], R0 ;  /* 0x0000140001007387 */ /* 0x0001e80000100800 */
[----:B------:R0:W-:Y:S02]  /*259d0*/  STL [R1+0x24], R3 ;  /* 0x0000240301007387 */ /* 0x0001e40000100800 */
.L_x_575:
[----:B0-----:R-:W2:Y:S02]  /*259e0*/  LDL R0, [R1+0x34] ;  /* 0x0000340001007983 */ /* 0x001ea40000100800 */
[----:B--2---:R-:W-:-:S13]  /*259f0*/  LOP3.LUT P0, RZ, R0, 0x2, RZ, 0xc0, !PT ;  /* 0x0000000200ff7812 */ /* 0x004fda000780c0ff */
[----:B------:R-:W-:Y:S05]  /*25a00*/  @!P0 BRA `(.L_x_631) ;  /* 0x0000000000288947 */ /* 0x000fea0003800000 */
[----:B------:R-:W-:Y:S05]  /*25a10*/  WARPSYNC.ALL ;  /* 0x0000000000007948 */ /* 0x000fea0003800000 */
[----:B------:R-:W0:Y:S08]  /*25a20*/  S2UR UR5, SR_CgaCtaId ;  /* 0x00000000000579c3 */ /* 0x000e300000008800 */
[----:B------:R-:W-:Y:S06]  /*25a30*/  BAR.SYNC.DEFER_BLOCKING 0x5, 0x180 ;  /* 0x0146000000007b1d */ /* 0x000fec0000010000 */
[----:B------:R-:W-:-:S02]  /*25a40*/  UMOV UR4, 0x400 ;  /* 0x0000040000047882 */ /* 0x000fc40000000000 */
[----:B0-----:R-:W-:-:S06]  /*25a50*/  ULEA UR4, UR5, UR4, 0x18 ;  /* 0x0000000405047291 */ /* 0x001fcc000f8ec03f */
[----:B------:R-:W-:-:S05]  /*25a60*/  IMAD.U32 R0, RZ, RZ, UR4 ;  /* 0x00000004ff007e24 */ /* 0x000fca000f8e00ff */
[----:B------:R2:W3:Y:S04]  /*25a70*/  LDS.128 R16, [R0+0x388d0] ;  /* 0x0388d00000107984 */ /* 0x0004e80000000c00 */
[----:B------:R2:W-:Y:S01]  /*25a80*/  STL [R1+0x4], R0 ;  /* 0x0000040001007387 */ /* 0x0005e20000100800 */
[----:B------:R-:W-:Y:S06]  /*25a90*/  BAR.ARV 0x4, 0x180 ;  /* 0x0106000000007b1d */ /* 0x000fec0000002000 */
[----:B------:R-:W-:Y:S05]  /*25aa0*/  BRA `(.L_x_632) ;  /* 0x0000000800547947 */ /* 0x000fea0003800000 */
.L_x_631:
[----:B------:R-:W0:Y:S01]  /*25ab0*/  S2R R0, SR_TID.X ;  /* 0x0000000000007919 */ /* 0x000e220000002100 */
[----:B------:R-:W-:Y:S01]  /*25ac0*/  UMOV UR4, 0xffffffff ;  /* 0xffffffff00047882 */ /* 0x000fe20000000000 */
[----:B0-----:R-:W-:-:S04]  /*25ad0*/  LOP3.LUT R6, R0, 0x1f, RZ, 0xc0, !PT ;  /* 0x0000001f00067812 */ /* 0x001fc800078ec0ff */
[----:B------:R-:W-:Y:S01]  /*25ae0*/  ISETP.NE.AND P0, PT, R6, 0x1f, PT ;  /* 0x0000001f0600780c */ /* 0x000fe20003f05270 */
[----:B------:R-:W-:-:S12]  /*25af0*/  BRA.DIV UR4, `(.L_x_633) ;  /* 0x0000004a04d07947 */ /* 0x000fd8000b800000 */
[----:B------:R-:W-:Y:S01]  /*25b00*/  IADD3 R0, R19, R6, RZ ;  /* 0x0000000613007210 */ /* 0x000fe20007ffe0ff */
[----:B------:R-:W-:-:S03]  /*25b10*/  ULDC UR4, c[0x0][0xc3c] ;  /* 0x00030f0000047ab9 */ /* 0x000fc60000000800 */
[----:B------:R-:W-:-:S13]  /*25b20*/  ISETP.GE.OR P1, PT, R0, UR4, !P0 ;  /* 0x0000000400007c0c */ /* 0x000fda000c726670 */
[----:B------:R-:W0:Y:S02]  /*25b30*/  @!P1 LDC.64 R2, c[0x0][0xc80] ;  /* 0x00032000ff029b82 */ /* 0x000e240000000a00 */
[----:B0-----:R-:W-:-:S06]  /*25b40*/  @!P1 IMAD.WIDE R2, R0, 0x4, R2 ;  /* 0x0000000400029825 */ /* 0x001fcc00078e0202 */
[----:B------:R0:W2:Y:S01]  /*25b50*/  @!P1 LDG.E R3, desc[UR42][R2.64] ;  /* 0x0000002a02039981 */ /* 0x0000a2000c1e1900 */
[C---:B------:R-:W-:Y:S02]  /*25b60*/  ISETP.GE.U32.AND P2, PT, R6.reuse, 0x2, PT ;  /* 0x000000020600780c */ /* 0x040fe40003f46070 */
[C---:B------:R-:W-:Y:S01]  /*25b70*/  ISETP.GE.U32.AND P3, PT, R6.reuse, 0x4, PT ;  /* 0x000000040600780c */ /* 0x040fe20003f66070 */
[----:B------:R-:W-:Y:S01]  /*25b80*/  SHFL.IDX PT, R0, R16, RZ, 0x1f ;  /* 0x00001fff10007589 */ /* 0x000fe200000e0000 */
[C---:B------:R-:W-:Y:S02]  /*25b90*/  ISETP.GE.U32.AND P4, PT, R6.reuse, 0x8, PT ;  /* 0x000000080600780c */ /* 0x040fe40003f86070 */
[C---:B------:R-:W-:Y:S01]  /*25ba0*/  ISETP.GE.U32.AND P5, PT, R6.reuse, 0x10, PT ;  /* 0x000000100600780c */ /* 0x040fe20003fa6070 */
[----:B------:R-:W-:Y:S01]  /*25bb0*/  SHFL.IDX PT, R4, R16, 0x1, 0x1f ;  /* 0x00201f0010047f89 */ /* 0x000fe200000e0000 */
[----:B0-----:R-:W-:Y:S02]  /*25bc0*/  IMAD.MOV.U32 R2, RZ, RZ, RZ ;  /* 0x000000ffff027224 */ /* 0x001fe400078e00ff */
[----:B--2---:R-:W-:Y:S01]  /*25bd0*/  @!P1 IMAD.MOV.U32 R2, RZ, RZ, R3 ;  /* 0x000000ffff029224 */ /* 0x004fe200078e0003 */
[----:B------:R-:W-:-:S04]  /*25be0*/  ISETP.NE.AND P1, PT, R6, RZ, PT ;  /* 0x000000ff0600720c */ /* 0x000fc80003f25270 */
[----:B------:R-:W0:Y:S02]  /*25bf0*/  SHFL.UP PT, R3, R2, 0x1, RZ ;  /* 0x0420000002037989 */ /* 0x000e2400000e00ff */
        /* <DEDUP_REMOVED lines=14> */
[----:B------:R0:W2:Y:S02]  /*25ce0*/  SHFL.IDX PT, R5, R3, 0x1f, 0x1f ;  /* 0x03e01f0003057f89 */ /* 0x0000a400000e0000 */
.L_x_811:
[----:B------:R-:W-:Y:S01]  /*25cf0*/  ULDC UR4, c[0x0][0xc38] ;  /* 0x00030e0000047ab9 */ /* 0x000fe20000000800 */
[----:B------:R-:W-:Y:S02]  /*25d00*/  IMAD.MOV.U32 R6, RZ, RZ, R3 ;  /* 0x000000ffff067224 */ /* 0x000fe400078e0003 */
[----:B------:R-:W-:-:S04]  /*25d10*/  IMAD.U32 R16, RZ, RZ, UR4 ;  /* 0x00000004ff107e24 */ /* 0x000fc8000f8e00ff */
[----:B--2---:R-:W-:-:S05]  /*25d20*/  IMAD R5, R5, R16, RZ ;  /* 0x0000001005057224 */ /* 0x004fca00078e02ff */
[----:B------:R-:W-:-:S04]  /*25d30*/  IADD3 R4, R4, R5, RZ ;  /* 0x0000000504047210 */ /* 0x000fc80007ffe0ff */
[----:B------:R-:W-:-:S13]  /*25d40*/  ISETP.GT.AND P6, PT, R4, R0, PT ;  /* 0x000000000400720c */ /* 0x000fda0003fc4270 */
[----:B------:R-:W-:Y:S05]  /*25d50*/  @P6 BRA `(.L_x_634) ;  /* 0x0000000000a06947 */ /* 0x000fea0003800000 */
.L_x_639:
[----:B------:R-:W2:Y:S01]  /*25d60*/  LDC R2, c[0x0][0xc3c] ;  /* 0x00030f00ff027b82 */ /* 0x000ea20000000800 */
[----:B------:R-:W-:-:S05]  /*25d70*/  VIADD R19, R19, 0x1f ;  /* 0x0000001f13137836 */ /* 0x000fca0000000000 */
[----:B--2---:R-:W-:-:S13]  /*25d80*/  ISETP.GE.AND P6, PT, R19, R2, PT ;  /* 0x000000021300720c */ /* 0x004fda0003fc6270 */
[----:B------:R-:W-:Y:S05]  /*25d90*/  @P6 BRA `(.L_x_635) ;  /* 0x00000004004c6947 */ /* 0x000fea0003800000 */
[----:B0-----:R-:W0:Y:S01]  /*25da0*/  S2R R3, SR_TID.X ;  /* 0x0000000000037919 */ /* 0x001e220000002100 */
[----:B------:R-:W-:Y:S01]  /*25db0*/  BSSY B0, `(.L_x_636) ;  /* 0x0000009000007945 */ /* 0x000fe20003800000 */
[----:B0-----:R-:W-:-:S04]  /*25dc0*/  LOP3.LUT R3, R3, 0x1f, RZ, 0xc0, !PT ;  /* 0x0000001f03037812 */ /* 0x001fc800078ec0ff */
[----:B------:R-:W-:-:S04]  /*25dd0*/  IADD3 R3, R19, R3, RZ ;  /* 0x0000000313037210 */ /* 0x000fc80007ffe0ff */
[----:B------:R-:W-:Y:S01]  /*25de0*/  ISETP.GE.OR P6, PT, R3, R2, !P0 ;  /* 0x000000020300720c */ /* 0x000fe200047c6670 */
[----:B------:R-:W-:-:S12]  /*25df0*/  IMAD.MOV.U32 R2, RZ, RZ, RZ ;  /* 0x000000ffff027224 */ /* 0x000fd800078e00ff */
[----:B------:R-:W-:Y:S05]  /*25e00*/  @P6 BRA `(.L_x_637) ;  /* 0x00000000000c6947 */ /* 0x000fea0003800000 */
[----:B------:R-:W0:Y:S02]  /*25e10*/  LDC.64 R6, c[0x0][0xc80] ;  /* 0x00032000ff067b82 */ /* 0x000e240000000a00 */
[----:B0-----:R-:W-:-:S06]  /*25e20*/  IMAD.WIDE R2, R3, 0x4, R6 ;  /* 0x0000000403027825 */ /* 0x001fcc00078e0206 */
[----:B------:R0:W5:Y:S02]  /*25e30*/  LDG.E R2, desc[UR42][R2.64] ;  /* 0x0000002a02027981 */ /* 0x000164000c1e1900 */
.L_x_637:
[----:B------:R-:W-:Y:S05]  /*25e40*/  BSYNC B0 ;  /* 0x0000000000007941 */ /* 0x000fea0003800000 */
.L_x_636:
[----:B------:R-:W-:-:S03]  /*25e50*/  UMOV UR4, 0xffffffff ;  /* 0xffffffff00047882 */ /* 0x000fc60000000000 */
[----:B------:R-:W-:Y:S05]  /*25e60*/  BRA.DIV UR4, `(.L_x_638) ;  /* 0x0000004e04307947 */ /* 0x000fea000b800000 */
[----:B0----5:R-:W0:Y:S02]  /*25e70*/  SHFL.UP PT, R3, R2, 0x1, RZ ;  /* 0x0420000002037989 */ /* 0x021e2400000e00ff */
        /* <DEDUP_REMOVED lines=14> */
[----:B------:R0:W2:Y:S02]  /*25f60*/  SHFL.IDX PT, R5, R3, 0x1f, 0x1f ;  /* 0x03e01f0003057f89 */ /* 0x0000a400000e0000 */
.L_x_819:
[----:B------:R-:W-:Y:S02]  /*25f70*/  ULDC UR4, c[0x0][0xc38] ;  /* 0x00030e0000047ab9 */ /* 0x000fe40000000800 */
[----:B------:R-:W-:-:S04]  /*25f80*/  IMAD.U32 R16, RZ, RZ, UR4 ;  /* 0x00000004ff107e24 */ /* 0x000fc8000f8e00ff */
[----:B--2---:R-:W-:-:S04]  /*25f90*/  IMAD R5, R5, R16, RZ ;  /* 0x0000001005057224 */ /* 0x004fc800078e02ff */
[----:B------:R-:W-:-:S05]  /*25fa0*/  IMAD.IADD R4, R5, 0x1, R4 ;  /* 0x0000000105047824 */ /* 0x000fca00078e0204 */
[----:B------:R-:W-:-:S13]  /*25fb0*/  ISETP.GT.AND P6, PT, R4, R0, PT ;  /* 0x000000000400720c */ /* 0x000fda0003fc4270 */
[----:B------:R-:W-:Y:S05]  /*25fc0*/  @!P6 BRA `(.L_x_639) ;  /* 0xfffffffc0064e947 */ /* 0x000fea000383ffff */
[----:B------:R-:W-:-:S07]  /*25fd0*/  MOV R6, R3 ;  /* 0x0000000300067202 */ /* 0x000fce0000000f00 */
.L_x_634:
[----:B------:R-:W-:Y:S01]  /*25fe0*/  IMAD.IADD R5, R4, 0x1, -R5 ;  /* 0x0000000104057824 */ /* 0x000fe200078e0a05 */
[----:B------:R-:W-:-:S03]  /*25ff0*/  UMOV UR4, 0xffffffff ;  /* 0xffffffff00047882 */ /* 0x000fc60000000000 */
[----:B0-----:R-:W-:-:S05]  /*26000*/  IMAD R3, R6, R16, R5 ;  /* 0x0000001006037224 */ /* 0x001fca00078e0205 */
[----:B------:R-:W-:Y:S01]  /*26010*/  ISETP.GT.AND P6, PT, R3, R0, PT ;  /* 0x000000000300720c */ /* 0x000fe20003fc4270 */
[----:B------:R-:W-:-:S12]  /*26020*/  BRA.DIV UR4, `(.L_x_640) ;  /* 0x0000004e04987947 */ /* 0x000fd8000b800000 */
[----:B------:R-:W-:-:S04]  /*26030*/  VOTE.ANY R4, PT, !P6 ;  /* 0x0000000000047806 */ /* 0x000fc800070e0100 */
[----:B------:R-:W0:Y:S02]  /*26040*/  POPC R3, R4 ;  /* 0x0000000400037309 */ /* 0x000e240000000000 */
[----:B0-----:R0:W2:Y:S02]  /*26050*/  SHFL.IDX PT, R2, R2, R3, 0x1f ;  /* 0x00001f0302027589 */ /* 0x0010a400000e0000 */
.L_x_823:
[----:B------:R-:W-:Y:S01]  /*26060*/  ISETP.NE.AND P0, PT, R4, RZ, PT ;  /* 0x000000ff0400720c */ /* 0x000fe20003f05270 */
[----:B------:R-:W-:-:S12]  /*26070*/  IMAD.MOV.U32 R4, RZ, RZ, RZ ;  /* 0x000000ffff047224 */ /* 0x000fd800078e00ff */
[----:B------:R-:W-:Y:S05]  /*26080*/  @!P0 BRA `(.L_x_641) ;  /* 0x0000000000108947 */ /* 0x000fea0003800000 */
[----:B------:R-:W-:Y:S01]  /*26090*/  UMOV UR4, 0xffffffff ;  /* 0xffffffff00047882 */ /* 0x000fe20000000000 */
[----:B------:R-:W-:Y:S02]  /*260a0*/  IADD3 R12, R3, -0x1, RZ ;  /* 0xffffffff030c7810 */ /* 0x000fe40007ffe0ff */
[----:B------:R-:W-:Y:S05]  /*260b0*/  BRA.DIV UR4, `(.L_x_642) ;  /* 0x0000004e04bc7947 */ /* 0x000fea000b800000 */
[----:B------:R3:W4:Y:S02]  /*260c0*/  SHFL.IDX PT, R4, R6, R12, 0x1f ;  /* 0x00001f0c06047589 */ /* 0x00072400000e0000 */
.L_x_641:
[----:B----4-:R-:W-:Y:S01]  /*260d0*/  IMAD R16, R4, R16, R5 ;  /* 0x0000001004107224 */ /* 0x010fe200078e0205 */
[-C--:B--2---:R-:W-:Y:S02]  /*260e0*/  IABS R4, R2.reuse ;  /* 0x0000000200047213 */ /* 0x084fe40000000000 */
[----:B---3--:R-:W-:Y:S01]  /*260f0*/  MOV R6, RZ ;  /* 0x000000ff00067202 */ /* 0x008fe20000000f00 */
[----:B------:R-:W-:Y:S01]  /*26100*/  IMAD.IADD R17, R0, 0x1, -R16 ;  /* 0x0000000100117824 */ /* 0x000fe200078e0a10 */
[----:B------:R-:W2:Y:S01]  /*26110*/  I2F.RP R5, R4 ;  /* 0x0000000400057306 */ /* 0x000ea20000209400 */
[----:B------:R-:W-:Y:S02]  /*26120*/  IABS R0, R2 ;  /* 0x0000000200007213 */ /* 0x000fe40000000000 */
[----:B------:R-:W-:-:S03]  /*26130*/  IADD3 R19, R3, R19, RZ ;  /* 0x0000001303137210 */ /* 0x000fc60007ffe0ff */
[----:B------:R-:W-:Y:S02]  /*26140*/  IMAD.MOV R0, RZ, RZ, -R0 ;  /* 0x000000ffff007224 */ /* 0x000fe400078e0a00 */
[----:B--2---:R-:W2:Y:S02]  /*26150*/  MUFU.RCP R5, R5 ;  /* 0x0000000500057308 */ /* 0x004ea40000001000 */
[----:B--2---:R-:W-:-:S06]  /*26160*/  VIADD R5, R5, 0xffffffe ;  /* 0x0ffffffe05057836 */ /* 0x004fcc0000000000 */
[----:B------:R-:W2:Y:S02]  /*26170*/  F2I.FTZ.U32.TRUNC.NTZ R7, R5 ;  /* 0x0000000500077305 */ /* 0x000ea4000021f000 */
[----:B--2---:R-:W-:-:S04]  /*26180*/  IMAD.MOV R5, RZ, RZ, -R7 ;  /* 0x000000ffff057224 */ /* 0x004fc800078e0a07 */
[----:B------:R-:W-:-:S04]  /*26190*/  IMAD R5, R5, R4, RZ ;  /* 0x0000000405057224 */ /* 0x000fc800078e02ff */
[----:B------:R-:W-:Y:S01]  /*261a0*/  IMAD.HI.U32 R7, R7, R5, R6 ;  /* 0x0000000507077227 */ /* 0x000fe200078e0006 */
[----:B------:R-:W-:Y:S02]  /*261b0*/  IABS R5, R17 ;  /* 0x0000001100057213 */ /* 0x000fe40000000000 */
[----:B------:R-:W-:-:S03]  /*261c0*/  MOV R6, R0 ;  /* 0x0000000000067202 */ /* 0x000fc60000000f00 */
        /* <DEDUP_REMOVED lines=9> */
[----:B------:R-:W-:-:S06]  /*26260*/  @P0 IADD3 R0, R0, 0x1, RZ ;  /* 0x0000000100000810 */ /* 0x000fcc0007ffe0ff */
[----:B------:R-:W-:Y:S01]  /*26270*/  @!P2 IMAD.MOV R0, RZ, RZ, -R0 ;  /* 0x000000ffff00a224 */ /* 0x000fe200078e0a00 */
[----:B------:R-:W-:-:S05]  /*26280*/  @!P1 LOP3.LUT R0, RZ, R2, RZ, 0x33, !PT ;  /* 0x00000002ff009212 */ /* 0x000fca00078e33ff */
[--C-:B------:R-:W-:Y:S02]  /*26290*/  IMAD.MOV R4, RZ, RZ, -R0.reuse ;  /* 0x000000ffff047224 */ /* 0x100fe400078e0a00 */
[----:B------:R-:W-:Y:S02]  /*262a0*/  IMAD.MOV.U32 R18, RZ, RZ, R0 ;  /* 0x000000ffff127224 */ /* 0x000fe400078e0000 */
[----:B------:R-:W-:Y:S01]  /*262b0*/  IMAD R17, R2, R4, R17 ;  /* 0x0000000402117224 */ /* 0x000fe200078e0211 */
[----:B------:R-:W-:Y:S06]  /*262c0*/  BRA `(.L_x_643) ;  /* 0x00000000001c7947 */ /* 0x000fec0003800000 */
.L_x_635:
[----:B------:R-:W-:Y:S01]  /*262d0*/  UMOV UR4, URZ ;  /* 0x0000003f00047c82 */ /* 0x000fe20008000000 */
[----:B------:R-:W-:Y:S01]  /*262e0*/  UMOV UR5, URZ ;  /* 0x0000003f00057c82 */ /* 0x000fe20008000000 */
[----:B------:R-:W-:Y:S01]  /*262f0*/  ULDC UR6, c[0x0][0xc3c] ;  /* 0x00030f0000067ab9 */ /* 0x000fe20000000800 */
[----:B------:R-:W-:Y:S01]  /*26300*/  IMAD.MOV.U32 R16, RZ, RZ, R0 ;  /* 0x000000ffff107224 */ /* 0x000fe200078e0000 */
[----:B------:R-:W-:Y:S01]  /*26310*/  MOV R17, UR4 ;  /* 0x0000000400117c02 */ /* 0x000fe20008000f00 */
[----:B------:R-:W-:Y:S02]  /*26320*/  IMAD.U32 R18, RZ, RZ, UR5 ;  /* 0x00000005ff127e24 */ /* 0x000fe4000f8e00ff */
[----:B------:R-:W-:-:S07]  /*26330*/  IMAD.U32 R19, RZ, RZ, UR6 ;  /* 0x00000006ff137e24 */ /* 0x000fce000f8e00ff */
.L_x_643:
[----:B0-----:R0:W2:Y:S01]  /*26340*/  LDL R3, [R1+0x4] ;  /* 0x0000040001037983 */ /* 0x0010a20000100800 */
[----:B------:R-:W3:Y:S01]  /*26350*/  S2R R0, SR_TID.X ;  /* 0x0000000000007919 */ /* 0x000ee20000002100 */
[----:B------:R-:W-:Y:S05]  /*26360*/  WARPSYNC.ALL ;  /* 0x0000000000007948 */ /* 0x000fea0003800000 */
[----:B---3--:R-:W-:Y:S01]  /*26370*/  LOP3.LUT R0, R0, 0x1f, RZ, 0xc0, !PT ;  /* 0x0000001f00007812 */ /* 0x008fe200078ec0ff */
[----:B------:R-:W-:Y:S03]  /*26380*/  BAR.SYNC.DEFER_BLOCKING 0x4, 0x180 ;  /* 0x0106000000007b1d */ /* 0x000fe60000010000 */
[----:B------:R-:W-:-:S13]  /*26390*/  ISETP.NE.AND P0, PT, R0, RZ, PT ;  /* 0x000000ff0000720c */ /* 0x000fda0003f05270 */
[----:B------:R-:W2:Y:S01]  /*263a0*/  @!P0 S2R R0, SR_CgaCtaId ;  /* 0x0000000000008919 */ /* 0x000ea20000008800 */
[----:B------:R-:W-:-:S04]  /*263b0*/  @!P0 MOV R2, 0x400 ;  /* 0x0000040000028802 */ /* 0x000fc80000000f00 */
[----:B--2---:R-:W-:-:S05]  /*263c0*/  @!P0 LEA R3, R0, R2, 0x18 ;  /* 0x0000000200038211 */ /* 0x004fca00078ec0ff */
[----:B------:R0:W-:Y:S04]  /*263d0*/  @!P0 STS.128 [R3+0x388d0], R16 ;  /* 0x0388d01003008388 */ /* 0x0001e80000000c00 */
[----:B------:R0:W-:Y:S01]  /*263e0*/  @!P0 STL [R1+0x4], R3 ;  /* 0x0000040301008387 */ /* 0x0001e20000100800 */
[----:B------:R-:W-:Y:S06]  /*263f0*/  BAR.ARV 0x5, 0x180 ;  /* 0x0146000000007b1d */ /* 0x000fec0000002000 */
.L_x_632:
[----:B------:R-:W-:Y:S02]  /*26400*/  ULDC UR4, c[0x0][0xc3c] ;  /* 0x00030f0000047ab9 */ /* 0x000fe40000000800 */
[----:B---3--:R-:W-:-:S13]  /*26410*/  ISETP.GE.AND P0, PT, R19, UR4, PT ;  /* 0x0000000413007c0c */ /* 0x008fda000bf06270 */
[----:B------:R-:W-:Y:S05]  /*26420*/  @!P0 BRA `(.L_x_644) ;  /* 0xffffff9800508947 */ /* 0x000fea000383ffff */
[----:B------:R-:W-:Y:S05]  /*26430*/  BSYNC B7 ;  /* 0x0000000000077941 */ /* 0x000fea0003800000 */
.L_x_534:
[----:B--2---:R-:W2:Y:S01]  /*26440*/  LDL.LU R0, [R1+0x74] ;  /* 0x0000740001007983 */ /* 0x004ea20000300800 */
[----:B------:R-:W-:Y:S01]  /*26450*/  BSSY B0, `(.L_x_645) ;  /* 0x000000b000007945 */ /* 0x000fe20003800000 */
[----:B------:R-:W3:Y:S01]  /*26460*/  S2R R5, SR_CgaCtaId ;  /* 0x0000000000057919 */ /* 0x000ee20000008800 */
[----:B--2---:R-:W-:-:S04]  /*26470*/  IADD3 R0, R0, 0x1, RZ ;  /* 0x0000000100007810 */ /* 0x004fc80007ffe0ff */
[----:B------:R-:W-:-:S04]  /*26480*/  LEA.HI R2, R0, R0, RZ, 0x1 ;  /* 0x0000000000027211 */ /* 0x000fc800078f08ff */
[----:B0-----:R-:W-:-:S05]  /*26490*/  LOP3.LUT R3, R2, 0xfffffffe, RZ, 0xc0, !PT ;  /* 0xfffffffe02037812 */ /* 0x001fca00078ec0ff */
[----:B------:R-:W-:Y:S01]  /*264a0*/  IMAD.IADD R3, R0, 0x1, -R3 ;  /* 0x0000000100037824 */ /* 0x000fe200078e0a03 */
[----:B------:R-:W-:-:S04]  /*264b0*/  MOV R0, 0x400 ;  /* 0x0000040000007802 */ /* 0x000fc80000000f00 */
[----:B---3--:R-:W-:Y:S02]  /*264c0*/  LEA R0, R5, R0, 0x18 ;  /* 0x0000000005007211 */ /* 0x008fe400078ec0ff */
[----:B------:R-:W-:-:S04]  /*264d0*/  SHF.L.U32 R3, R3, 0x1f, RZ ;  /* 0x0000001f03037819 */ /* 0x000fc800000006ff */
[----:B------:R-:W0:Y:S02]  /*264e0*/  SYNCS.PHASECHK.TRANS64.TRYWAIT P0, [R0+URZ+0x38820], R3 ;  /* 0x03882003000075a7 */ /* 0x000e24000800017f */
[----:B0-----:R-:W-:Y:S05]  /*264f0*/  @!P0 BRA `(.L_x_646) ;  /* 0x0000004800d48947 */ /* 0x001fea0003800000 */
.L_x_826:
[----:B------:R-:W-:Y:S05]  /*26500*/  BSYNC B0 ;  /* 0x0000000000007941 */ /* 0x000fea0003800000 */
.L_x_645:
[----:B------:R-:W-:-:S03]  /*26510*/  UMOV UR4, 0xffffffff ;  /* 0xffffffff00047882 */ /* 0x000fc60000000000 */
[----:B------:R-:W-:Y:S05]  /*26520*/  BRA.DIV UR4, `(.L_x_647) ;  /* 0x0000004a04dc7947 */ /* 0x000fea000b800000 */
[----:B------:R-:W2:Y:S02]  /*26530*/  S2R R2, SR_TID.X ;  /* 0x0000000000027919 */ /* 0x000ea40000002100 */
[----:B--2---:R-:W-:-:S04]  /*26540*/  SHF.R.U32.HI R2, RZ, 0x5, R2 ;  /* 0x00000005ff027819 */ /* 0x004fc80000011602 */
[----:B------:R-:W-:-:S05]  /*26550*/  LOP3.LUT R2, R2, 0x3, RZ, 0xc0, !PT ;  /* 0x0000000302027812 */ /* 0x000fca00078ec0ff */
[----:B------:R2:W3:Y:S02]  /*26560*/  SHFL.IDX PT, R14, R2, RZ, 0x1f ;  /* 0x00001fff020e7589 */ /* 0x0004e400000e0000 */
.L_x_829:
[----:B---3--:R-:W-:-:S13]  /*26570*/  ISETP.NE.AND P0, PT, R14, RZ, PT ;  /* 0x000000ff0e00720c */ /* 0x008fda0003f05270 */
[----:B------:R-:W-:Y:S05]  /*26580*/  @P0 BRA `(.L_x_343) ;  /* 0x0000000000b00947 */ /* 0x000fea0003800000 */
[----:B------:R-:W-:-:S03]  /*26590*/  UMOV UR4, 0xffffffff ;  /* 0xffffffff00047882 */ /* 0x000fc60000000000 */
[----:B------:R-:W-:Y:S05]  /*265a0*/  BRA.DIV UR4, `(.L_x_648) ;  /* 0x0000004a04f07947 */ /* 0x000fea000b800000 */
[----:B------:R-:W-:-:S13]  /*265b0*/  ELECT P6, URZ, PT ;  /* 0x00000000003f782f */ /* 0x000fda00038c0000 */
.L_x_832:
[----:B------:R-:W-:Y:S05]  /*265c0*/  @!P6 BRA `(.L_x_343) ;  /* 0x0000000000a0e947 */ /* 0x000fea0003800000 */
[----:B------:R-:W-:-:S06]  /*265d0*/  ULOP3.LUT UR4, UR40, 0x2, URZ, 0xfc, !UPT ;  /* 0x0000000228047892 */ /* 0x000fcc000f8efc3f */
[----:B--2---:R-:W-:-:S05]  /*265e0*/  IMAD.U32 R2, RZ, RZ, UR4 ;  /* 0x00000004ff027e24 */ /* 0x004fca000f8e00ff */
[----:B------:R-:W-:-:S13]  /*265f0*/  ISETP.NE.AND P0, PT, R2, 0x3, PT ;  /* 0x000000030200780c */ /* 0x000fda0003f05270 */
[----:B------:R-:W-:Y:S05]  /*26600*/  @!P0 BRA `(.L_x_649) ;  /* 0x0000000000048947 */ /* 0x000fea0003800000 */
[----:B------:R-:W-:Y:S01]  /*26610*/  BPT.TRAP 0x1 ;  /* 0x000000040000795c */ /* 0x000fe20000300000 */
.L_x_649:
[----:B0-----:R-:W2:Y:S04]  /*26620*/  LDL R3, [R1+0x14] ;  /* 0x0000140001037983 */ /* 0x001ea80000100800 */
[----:B------:R-:W3:Y:S01]  /*26630*/  LDL.LU R7, [R1+0x24] ;  /* 0x0000240001077983 */ /* 0x000ee20000300800 */
[----:B------:R-:W-:-:S05]  /*26640*/  IADD3 R2, R0, 0x38840, RZ ;  /* 0x0003884000027810 */ /* 0x000fca0007ffe0ff */
[C---:B--2---:R-:W-:Y:S02]  /*26650*/  IMAD R6, R3.reuse, 0x8, R2 ;  /* 0x0000000803067824 */ /* 0x044fe400078e0202 */
[----:B------:R-:W-:Y:S01]  /*26660*/  VIADD R3, R3, 0x1 ;  /* 0x0000000103037836 */ /* 0x000fe20000000000 */
[----:B---3--:R-:W-:-:S04]  /*26670*/  SHF.L.U32 R5, R7, 0x1f, RZ ;  /* 0x0000001f07057819 */ /* 0x008fc800000006ff */
[C---:B------:R-:W-:Y:S01]  /*26680*/  ISETP.NE.AND P2, PT, R3.reuse, 0x2, PT ;  /* 0x000000020300780c */ /* 0x040fe20003f45270 */
[----:B------:R-:W0:Y:S03]  /*26690*/  SYNCS.PHASECHK.TRANS64.TRYWAIT P1, [R6+URZ], R5 ;  /* 0x00000005060075a7 */ /* 0x000e26000802017f */
[----:B------:R-:W-:Y:S02]  /*266a0*/  SEL R4, RZ, 0x1, P2 ;  /* 0x00000001ff047807 */ /* 0x000fe40001000000 */
[----:B------:R-:W-:Y:S02]  /*266b0*/  SEL R3, R3, RZ, P2 ;  /* 0x000000ff03037207 */ /* 0x000fe40001000000 */
[----:B------:R-:W-:Y:S02]  /*266c0*/  LOP3.LUT R4, R7, R4, RZ, 0x3c, !PT ;  /* 0x0000000407047212 */ /* 0x000fe400078e3cff */
[----:B------:R-:W-:-:S02]  /*266d0*/  LEA R7, R3, R2, 0x3 ;  /* 0x0000000203077211 */ /* 0x000fc400078e18ff */
[----:B------:R-:W-:Y:S01]  /*266e0*/  SHF.L.U32 R2, R4, 0x1f, RZ ;  /* 0x0000001f04027819 */ /* 0x000fe200000006ff */
[----:B0-----:R-:W-:Y:S06]  /*266f0*/  @!P1 BRA `(.L_x_650) ;  /* 0x0000004800bc9947 */ /* 0x001fec0003800000 */
.L_x_833:
[----:B------:R-:W2:Y:S02]  /*26700*/  SYNCS.PHASECHK.TRANS64.TRYWAIT P1, [R7+URZ], R2 ;  /* 0x00000002070075a7 */ /* 0x000ea4000802017f */
[----:B--2---:R-:W-:Y:S05]  /*26710*/  @!P1 BRA `(.L_x_651) ;  /* 0x0000004800c89947 */ /* 0x004fea0003800000 */
.L_x_834:
[----:B------:R-:W-:Y:S05]  /*26720*/  @!P0 BRA `(.L_x_652) ;  /* 0x0000000000048947 */ /* 0x000fea0003800000 */
[----:B------:R-:W-:Y:S01]  /*26730*/  BPT.TRAP 0x1 ;  /* 0x000000040000795c */ /* 0x000fe20000300000 */
.L_x_652:
[----:B------:R-:W3:Y:S02]  /*26740*/  LDL.LU R4, [R1+0x14] ;  /* 0x0000140001047983 */ /* 0x000ee40000300800 */
[----:B---3--:R-:W-:-:S04]  /*26750*/  IMAD R4, R4, 0x8, R0 ;  /* 0x0000000804047824 */ /* 0x008fc800078e0200 */
[----:B------:R-:W3:Y:S02]  /*26760*/  SYNCS.PHASECHK.TRANS64.TRYWAIT P1, [R4+URZ+0x38860], R5 ;  /* 0x03886005040075a7 */ /* 0x000ee4000802017f */
[----:B---3--:R-:W-:Y:S05]  /*26770*/  @!P1 BRA `(.L_x_653) ;  /* 0x0000004800c49947 */ /* 0x008fea0003800000 */
.L_x_835:
[----:B------:R-:W-:Y:S05]  /*26780*/  @!P0 BRA `(.L_x_654) ;  /* 0x0000000000048947 */ /* 0x000fea0003800000 */
[----:B------:R-:W-:Y:S01]  /*26790*/  BPT.TRAP 0x1 ;  /* 0x000000040000795c */ /* 0x000fe20000300000 */
.L_x_654:
[----:B------:R-:W-:-:S04]  /*267a0*/  IMAD R3, R3, 0x8, R0 ;  /* 0x0000000803037824 */ /* 0x000fc800078e0200 */
[----:B------:R-:W4:Y:S02]  /*267b0*/  SYNCS.PHASECHK.TRANS64.TRYWAIT P1, [R3+URZ+0x38860], R2 ;  /* 0x03886002030075a7 */ /* 0x000f24000802017f */
[----:B----4-:R-:W-:Y:S05]  /*267c0*/  @!P1 BRA `(.L_x_655) ;  /* 0x0000004800c49947 */ /* 0x010fea0003800000 */
.L_x_836:
[----:B------:R-:W-:Y:S05]  /*267d0*/  @!P0 BRA `(.L_x_656) ;  /* 0x0000000000048947 */ /* 0x000fea0003800000 */
[----:B------:R-:W-:Y:S01]  /*267e0*/  BPT.TRAP 0x1 ;  /* 0x000000040000795c */ /* 0x000fe20000300000 */
.L_x_656:
[----:B------:R-:W5:Y:S02]  /*267f0*/  SYNCS.PHASECHK.TRANS64.TRYWAIT P0, [R4+URZ+0x38880], R5 ;  /* 0x03888005040075a7 */ /* 0x000f64000800017f */
[----:B-----5:R-:W-:Y:S05]  /*26800*/  @!P0 BRA `(.L_x_657) ;  /* 0x0000004800c88947 */ /* 0x020fea0003800000 */
.L_x_658:
[----:B------:R0:W0:Y:S02]  /*26810*/  SYNCS.PHASECHK.TRANS64.TRYWAIT P0, [R3+URZ+0x38880], R2 ;  /* 0x03888002030075a7 */ /* 0x000024000800017f */
[----:B0-----:R-:W-:Y:S05]  /*26820*/  @!P0 NANOSLEEP.SYNCS 0x989680 ;  /* 0x009896800000895d */ /* 0x001fea0003900000 */
[----:B------:R-:W0:Y:S02]  /*26830*/  @!P0 SYNCS.PHASECHK.TRANS64 P0, [R3+URZ+0x38880], R2 ;  /* 0x03888002030085a7 */ /* 0x000e24000800007f */
[----:B0-----:R-:W-:Y:S05]  /*26840*/  @!P0 BRA `(.L_x_658) ;  /* 0xfffffffc00f08947 */ /* 0x001fea000383ffff */
.L_x_343:
[----:B------:R-:W-:Y:S05]  /*26850*/  BSYNC B8 ;  /* 0x0000000000087941 */ /* 0x000fea0003800000 */
.L_x_340:
[----:B------:R-:W-:Y:S05]  /*26860*/  EXIT ;  /* 0x000000000000794d */ /* 0x000fea0003800000 */
.L_x_365:
[----:B-1----:R1:W2:Y:S02]  /*26870*/  SYNCS.PHASECHK.TRANS64.TRYWAIT P6, [R109+URZ+0x38890], R124 ;  /* 0x0388907c6d0075a7 */ /* 0x0022a400080c017f */
[----:B--2---:R-:W-:Y:S05]  /*26880*/  @!P6 NANOSLEEP.SYNCS 0x989680 ;  /* 0x009896800000e95d */ /* 0x004fea0003900000 */
[----:B------:R-:W2:Y:S02]  /*26890*/  @!P6 SYNCS.PHASECHK.TRANS64 P6, [R109+URZ+0x38890], R124 ;  /* 0x0388907c6d00e5a7 */ /* 0x000ea400080c007f */
[----:B--2---:R-:W-:Y:S05]  /*268a0*/  @!P6 BRA `(.L_x_365) ;  /* 0xfffffffc00f0e947 */ /* 0x004fea000383ffff */
[----:B------:R-:W-:Y:S05]  /*268b0*/  BRA `(.L_x_659) ;  /* 0xfffffdc8000c7947 */ /* 0x000fea000383ffff */
.L_x_399:
[----:B0-----:R0:W1:Y:S02]  /*268c0*/  SYNCS.PHASECHK.TRANS64.TRYWAIT P3, [R109+URZ+0x38890], R124 ;  /* 0x0388907c6d0075a7 */ /* 0x001064000806017f */
[----:B-1----:R-:W-:Y:S05]  /*268d0*/  @!P3 NANOSLEEP.SYNCS 0x989680 ;  /* 0x009896800000b95d */ /* 0x002fea0003900000 */
[----:B------:R-:W1:Y:S02]  /*268e0*/  @!P3 SYNCS.PHASECHK.TRANS64 P3, [R109+URZ+0x38890], R124 ;  /* 0x0388907c6d00b5a7 */ /* 0x000e64000806007f */
[----:B-1----:R-:W-:Y:S05]  /*268f0*/  @!P3 BRA `(.L_x_399) ;  /* 0xfffffffc00f0b947 */ /* 0x002fea000383ffff */
[----:B------:R-:W-:Y:S05]  /*26900*/  BRA `(.L_x_660) ;  /* 0xfffffe0800cc7947 */ /* 0x000fea000383ffff */
.L_x_416:
[----:B0-----:R0:W1:Y:S02]  /*26910*/  SYNCS.PHASECHK.TRANS64.TRYWAIT P2, [R109+URZ+0x38890], R124 ;  /* 0x0388907c6d0075a7 */ /* 0x001064000804017f */
[----:B-1----:R-:W-:Y:S05]  /*26920*/  @!P2 NANOSLEEP.SYNCS 0x989680 ;  /* 0x009896800000a95d */ /* 0x002fea0003900000 */
[----:B------:R-:W1:Y:S02]  /*26930*/  @!P2 SYNCS.PHASECHK.TRANS64 P2, [R109+URZ+0x38890], R124 ;  /* 0x0388907c6d00a5a7 */ /* 0x000e64000804007f */
[----:B-1----:R-:W-:Y:S05]  /*26940*/  @!P2 BRA `(.L_x_416) ;  /* 0xfffffffc00f0a947 */ /* 0x002fea000383ffff */
[----:B------:R-:W-:Y:S05]  /*26950*/  BRA `(.L_x_661) ;  /* 0xfffffe4c00d87947 */ /* 0x000fea000383ffff */
.L_x_426:
[----:B-1----:R1:W2:Y:S02]  /*26960*/  SYNCS.PHASECHK.TRANS64.TRYWAIT P3, [R109+URZ+0x388b0], R124 ;  /* 0x0388b07c6d0075a7 */ /* 0x0022a4000806017f */
[----:B--2---:R-:W-:Y:S05]  /*26970*/  @!P3 NANOSLEEP.SYNCS 0x989680 ;  /* 0x009896800000b95d */ /* 0x004fea0003900000 */
[----:B------:R-:W2:Y:S02]  /*26980*/  @!P3 SYNCS.PHASECHK.TRANS64 P3, [R109+URZ+0x388b0], R124 ;  /* 0x0388b07c6d00b5a7 */ /* 0x000ea4000806007f */
[----:B--2---:R-:W-:Y:S05]  /*26990*/  @!P3 BRA `(.L_x_426) ;  /* 0xfffffffc00f0b947 */ /* 0x004fea000383ffff */
[----:B------:R-:W-:Y:S05]  /*269a0*/  BRA `(.L_x_662) ;  /* 0xfffffe5400447947 */ /* 0x000fea000383ffff */
.L_x_438:
[----:B------:R-:W0:Y:S01]  /*269b0*/  S2R R3, SR_TID.X ;  /* 0x0000000000037919 */ /* 0x000e220000002100 */
[----:B------:R-:W-:Y:S01]  /*269c0*/  BSSY B0, `(.L_x_663) ;  /* 0x000000c000007945 */ /* 0x000fe20003800000 */
[----:B------:R-:W-:Y:S01]  /*269d0*/  IMAD.MOV.U32 R12, RZ, RZ, RZ ;  /* 0x000000ffff0c7224 */ /* 0x000fe200078e00ff */
[----:B------:R-:W-:Y:S01]  /*269e0*/  MOV R11, 0x1f ;  /* 0x0000001f000b7802 */ /* 0x000fe20000000f00 */
[----:B------:R-:W-:Y:S01]  /*269f0*/  IMAD.MOV.U32 R15, RZ, RZ, -0x1 ;  /* 0xffffffffff0f7424 */ /* 0x000fe200078e00ff */
[----:B0-----:R-:W-:-:S04]  /*26a00*/  IADD3 R20, R3, -0x80, RZ ;  /* 0xffffff8003147810 */ /* 0x001fc80007ffe0ff */
[----:B------:R-:W-:-:S04]  /*26a10*/  SHF.R.S32.HI R3, RZ, 0x1f, R20 ;  /* 0x0000001fff037819 */ /* 0x000fc80000011414 */
[----:B------:R-:W-:-:S04]  /*26a20*/  LEA.HI R3, R3, R20, RZ, 0x7 ;  /* 0x0000001403037211 */ /* 0x000fc800078f38ff */
[----:B------:R-:W-:-:S05]  /*26a30*/  SHF.R.S32.HI R3, RZ, 0x7, R3 ;  /* 0x00000007ff037819 */ /* 0x000fca0000011403 */
[----:B------:R-:W-:-:S07]  /*26a40*/  IMAD.MOV.U32 R13, RZ, RZ, R3 ;  /* 0x000000ffff0d7224 */ /* 0x000fce00078e0003 */
[----:B-----5:R-:W-:Y:S05]  /*26a50*/  WARPSYNC.COLLECTIVE R15, `(.L_x_664) ;  /* 0x000000000f087348 */ /* 0x020fea0003c00000 */
[----:B------:R0:W1:Y:S02]  /*26a60*/  SHFL.IDX P6, R14, R13, R12, R11 ;  /* 0x0000000c0d0e7389 */ /* 0x00006400000c000b */
[----:B01---5:R-:W-:Y:S01]  /*26a70*/  ENDCOLLECTIVE ;  /* 0x000000000000791b */ /* 0x023fe20003800000 */
.L_x_664:
[----:B------:R-:W-:Y:S05]  /*26a80*/  BSYNC B0 ;  /* 0x0000000000007941 */ /* 0x000fea0003800000 */
.L_x_663:
[----:B------:R-:W-:Y:S01]  /*26a90*/  IMAD.MOV.U32 R237, RZ, RZ, R14 ;  /* 0x000000ffffed7224 */ /* 0x000fe200078e000e */
[----:B------:R-:W-:Y:S06]  /*26aa0*/  BRA `(.L_x_665) ;  /* 0xfffffe6000047947 */ /* 0x000fec000383ffff */
.L_x_448:
[----:B------:R-:W-:Y:S01]  /*26ab0*/  BSSY B1, `(.L_x_666) ;  /* 0x0000008000017945 */ /* 0x000fe20003800000 */
[----:B------:R-:W-:Y:S01]  /*26ac0*/  MOV R13, R26 ;  /* 0x0000001a000d7202 */ /* 0x000fe20000000f00 */
[----:B------:R-:W-:Y:S01]  /*26ad0*/  IMAD.MOV.U32 R12, RZ, RZ, RZ ;  /* 0x000000ffff0c7224 */ /* 0x000fe200078e00ff */
[----:B------:R-:W-:Y:S01]  /*26ae0*/  MOV R15, 0xffffffff ;  /* 0xffffffff000f7802 */ /* 0x000fe20000000f00 */
[----:B------:R-:W-:-:S07]  /*26af0*/  IMAD.MOV.U32 R11, RZ, RZ, 0x181f ;  /* 0x0000181fff0b7424 */ /* 0x000fce00078e00ff */
[----:B------:R-:W-:Y:S05]  /*26b00*/  WARPSYNC.COLLECTIVE R15, `(.L_x_667) ;  /* 0x000000000f087348 */ /* 0x000fea0003c00000 */
[----:B------:R0:W1:Y:S02]  /*26b10*/  SHFL.IDX P6, R14, R13, R12, R11 ;  /* 0x0000000c0d0e7389 */ /* 0x00006400000c000b */
[----:B01----:R-:W-:Y:S01]  /*26b20*/  ENDCOLLECTIVE ;  /* 0x000000000000791b */ /* 0x003fe20003800000 */
.L_x_667:
[----:B------:R-:W-:Y:S05]  /*26b30*/  BSYNC B1 ;  /* 0x0000000000017941 */ /* 0x000fea0003800000 */
.L_x_666:
[----:B------:R-:W-:Y:S01]  /*26b40*/  IMAD.MOV.U32 R13, RZ, RZ, R24 ;  /* 0x000000ffff0d7224 */ /* 0x000fe200078e0018 */
[----:B------:R-:W-:Y:S01]  /*26b50*/  MOV R12, RZ ;  /* 0x000000ff000c7202 */ /* 0x000fe20000000f00 */
[----:B------:R-:W-:Y:S02]  /*26b60*/  IMAD.MOV.U32 R11, RZ, RZ, 0x181f ;  /* 0x0000181fff0b7424 */ /* 0x000fe400078e00ff */
[----:B------:R-:W-:Y:S02]  /*26b70*/  IMAD.MOV.U32 R15, RZ, RZ, -0x1 ;  /* 0xffffffffff0f7424 */ /* 0x000fe400078e00ff */
[----:B------:R-:W-:-:S07]  /*26b80*/  IMAD.MOV.U32 R0, RZ, RZ, R14 ;  /* 0x000000ffff007224 */ /* 0x000fce00078e000e */
[----:B------:R-:W-:Y:S05]  /*26b90*/  WARPSYNC.COLLECTIVE R15, `(.L_x_668) ;  /* 0x000000000f087348 */ /* 0x000fea0003c00000 */
[----:B------:R0:W1:Y:S02]  /*26ba0*/  SHFL.IDX P6, R14, R13, R12, R11 ;  /* 0x0000000c0d0e7389 */ /* 0x00006400000c000b */
[----:B01----:R-:W-:Y:S01]  /*26bb0*/  ENDCOLLECTIVE ;  /* 0x000000000000791b */ /* 0x003fe20003800000 */
.L_x_668:
[----:B------:R-:W-:Y:S01]  /*26bc0*/  IMAD.MOV.U32 R13, RZ, RZ, R27 ;  /* 0x000000ffff0d7224 */ /* 0x000fe200078e001b */
[----:B------:R-:W-:-:S07]  /*26bd0*/  MOV R3, R14 ;  /* 0x0000000e00037202 */ /* 0x000fce0000000f00 */
[----:B------:R-:W-:Y:S05]  /*26be0*/  WARPSYNC.COLLECTIVE R15, `(.L_x_669) ;  /* 0x000000000f087348 */ /* 0x000fea0003c00000 */
[----:B------:R0:W1:Y:S02]  /*26bf0*/  SHFL.IDX P6, R14, R13, R12, R11 ;  /* 0x0000000c0d0e7389 */ /* 0x00006400000c000b */
[----:B01----:R-:W-:Y:S01]  /*26c00*/  ENDCOLLECTIVE ;  /* 0x000000000000791b */ /* 0x003fe20003800000 */
.L_x_669:
[----:B------:R-:W-:Y:S01]  /*26c10*/  MOV R13, R112 ;  /* 0x00000070000d7202 */ /* 0x000fe20000000f00 */
[----:B------:R-:W-:-:S07]  /*26c20*/  IMAD.MOV.U32 R4, RZ, RZ, R14 ;  /* 0x000000ffff047224 */ /* 0x000fce00078e000e */
[----:B------:R-:W-:Y:S05]  /*26c30*/  WARPSYNC.COLLECTIVE R15, `(.L_x_670) ;  /* 0x000000000f087348 */ /* 0x000fea0003c00000 */
[----:B------:R0:W1:Y:S02]  /*26c40*/  SHFL.IDX P6, R14, R13, R12, R11 ;  /* 0x0000000c0d0e7389 */ /* 0x00006400000c000b */
[----:B01----:R-:W-:Y:S01]  /*26c50*/  ENDCOLLECTIVE ;  /* 0x000000000000791b */ /* 0x003fe20003800000 */
.L_x_670:
[----:B------:R-:W-:Y:S05]  /*26c60*/  BRA `(.L_x_671) ;  /* 0xfffffe64009c7947 */ /* 0x000fea000383ffff */
.L_x_452:
[----:B0-----:R0:W1:Y:S02]  /*26c70*/  SYNCS.PHASECHK.TRANS64.TRYWAIT P0, [R22+URZ+0x38800], R35 ;  /* 0x03880023160075a7 */ /* 0x001064000800017f */
[----:B-1----:R-:W-:Y:S05]  /*26c80*/  @!P0 NANOSLEEP.SYNCS 0x989680 ;  /* 0x009896800000895d */ /* 0x002fea0003900000 */
[----:B------:R-:W1:Y:S02]  /*26c90*/  @!P0 SYNCS.PHASECHK.TRANS64 P0, [R22+URZ+0x38800], R35 ;  /* 0x03880023160085a7 */ /* 0x000e64000800007f */
[----:B-1----:R-:W-:Y:S05]  /*26ca0*/  @!P0 BRA `(.L_x_452) ;  /* 0xfffffffc00f08947 */ /* 0x002fea000383ffff */
[----:B------:R-:W-:Y:S05]  /*26cb0*/  BRA `(.L_x_672) ;  /* 0xfffffe6c00007947 */ /* 0x000fea000383ffff */
.L_x_468:
[----:B------:R-:W-:Y:S01]  /*26cc0*/  BSSY B1, `(.L_x_673) ;  /* 0x0000008000017945 */ /* 0x000fe20003800000 */
[----:B------:R-:W-:Y:S01]  /*26cd0*/  IMAD.MOV.U32 R13, RZ, RZ, R26 ;  /* 0x000000ffff0d7224 */ /* 0x000fe200078e001a */
[----:B------:R-:W-:Y:S01]  /*26ce0*/  MOV R11, 0x181f ;  /* 0x0000181f000b7802 */ /* 0x000fe20000000f00 */
[----:B------:R-:W-:Y:S02]  /*26cf0*/  IMAD.MOV.U32 R12, RZ, RZ, RZ ;  /* 0x000000ffff0c7224 */ /* 0x000fe400078e00ff */
[----:B------:R-:W-:-:S07]  /*26d00*/  IMAD.MOV.U32 R15, RZ, RZ, -0x1 ;  /* 0xffffffffff0f7424 */ /* 0x000fce00078e00ff */
[----:B------:R-:W-:Y:S05]  /*26d10*/  WARPSYNC.COLLECTIVE R15, `(.L_x_674) ;  /* 0x000000000f087348 */ /* 0x000fea0003c00000 */
[----:B------:R0:W1:Y:S02]  /*26d20*/  SHFL.IDX P6, R14, R13, R12, R11 ;  /* 0x0000000c0d0e7389 */ /* 0x00006400000c000b */
[----:B01----:R-:W-:Y:S01]  /*26d30*/  ENDCOLLECTIVE ;  /* 0x000000000000791b */ /* 0x003fe20003800000 */
.L_x_674:
[----:B------:R-:W-:Y:S05]  /*26d40*/  BSYNC B1 ;  /* 0x0000000000017941 */ /* 0x000fea0003800000 */
.L_x_673:
[----:B------:R-:W-:Y:S01]  /*26d50*/  MOV R13, R24 ;  /* 0x00000018000d7202 */ /* 0x000fe20000000f00 */
[----:B------:R-:W-:Y:S01]  /*26d60*/  IMAD.MOV.U32 R12, RZ, RZ, RZ ;  /* 0x000000ffff0c7224 */ /* 0x000fe200078e00ff */
[----:B------:R-:W-:Y:S01]  /*26d70*/  MOV R15, 0xffffffff ;  /* 0xffffffff000f7802 */ /* 0x000fe20000000f00 */
[----:B------:R-:W-:Y:S02]  /*26d80*/  IMAD.MOV.U32 R11, RZ, RZ, 0x181f ;  /* 0x0000181fff0b7424 */ /* 0x000fe400078e00ff */
[----:B------:R-:W-:-:S07]  /*26d90*/  IMAD.MOV.U32 R3, RZ, RZ, R14 ;  /* 0x000000ffff037224 */ /* 0x000fce00078e000e */
[----:B------:R-:W-:Y:S05]  /*26da0*/  WARPSYNC.COLLECTIVE R15, `(.L_x_675) ;  /* 0x000000000f087348 */ /* 0x000fea0003c00000 */
[----:B------:R0:W1:Y:S02]  /*26db0*/  SHFL.IDX P6, R14, R13, R12, R11 ;  /* 0x0000000c0d0e7389 */ /* 0x00006400000c000b */
[----:B01----:R-:W-:Y:S01]  /*26dc0*/  ENDCOLLECTIVE ;  /* 0x000000000000791b */ /* 0x003fe20003800000 */
.L_x_675:
[----:B------:R-:W-:Y:S02]  /*26dd0*/  IMAD.MOV.U32 R13, RZ, RZ, R27 ;  /* 0x000000ffff0d7224 */ /* 0x000fe400078e001b */
[----:B------:R-:W-:-:S07]  /*26de0*/  IMAD.MOV.U32 R5, RZ, RZ, R14 ;  /* 0x000000ffff057224 */ /* 0x000fce00078e000e */
[----:B------:R-:W-:Y:S05]  /*26df0*/  WARPSYNC.COLLECTIVE R15, `(.L_x_676) ;  /* 0x000000000f087348 */ /* 0x000fea0003c00000 */
[----:B------:R0:W1:Y:S02]  /*26e00*/  SHFL.IDX P6, R14, R13, R12, R11 ;  /* 0x0000000c0d0e7389 */ /* 0x00006400000c000b */
[----:B01----:R-:W-:Y:S01]  /*26e10*/  ENDCOLLECTIVE ;  /* 0x000000000000791b */ /* 0x003fe20003800000 */
.L_x_676:
[----:B------:R-:W-:Y:S01]  /*26e20*/  IMAD.MOV.U32 R13, RZ, RZ, R112 ;  /* 0x000000ffff0d7224 */ /* 0x000fe200078e0070 */
[----:B------:R-:W-:-:S07]  /*26e30*/  MOV R7, R14 ;  /* 0x0000000e00077202 */ /* 0x000fce0000000f00 */
[----:B------:R-:W-:Y:S05]  /*26e40*/  WARPSYNC.COLLECTIVE R15, `(.L_x_677) ;  /* 0x000000000f087348 */ /* 0x000fea0003c00000 */
[----:B------:R0:W1:Y:S02]  /*26e50*/  SHFL.IDX P6, R14, R13, R12, R11 ;  /* 0x0000000c0d0e7389 */ /* 0x00006400000c000b */
[----:B01----:R-:W-:Y:S01]  /*26e60*/  ENDCOLLECTIVE ;  /* 0x000000000000791b */ /* 0x003fe20003800000 */
.L_x_677:
[----:B------:R-:W-:Y:S05]  /*26e70*/  BRA `(.L_x_678) ;  /* 0xfffffe9800b87947 */ /* 0x000fea000383ffff */
.L_x_472:
[----:B0-----:R0:W1:Y:S02]  /*26e80*/  SYNCS.PHASECHK.TRANS64.TRYWAIT P4, [R22+URZ+0x38800], R35 ;  /* 0x03880023160075a7 */ /* 0x001064000808017f */
[----:B-1----:R-:W-:Y:S05]  /*26e90*/  @!P4 NANOSLEEP.SYNCS 0x989680 ;  /* 0x009896800000c95d */ /* 0x002fea0003900000 */
[----:B------:R-:W1:Y:S02]  /*26ea0*/  @!P4 SYNCS.PHASECHK.TRANS64 P4, [R22+URZ+0x38800], R35 ;  /* 0x038800231600c5a7 */ /* 0x000e64000808007f */
[----:B-1----:R-:W-:Y:S05]  /*26eb0*/  @!P4 BRA `(.L_x_472) ;  /* 0xfffffffc00f0c947 */ /* 0x002fea000383ffff */
[----:B------:R-:W-:Y:S05]  /*26ec0*/  BRA `(.L_x_679) ;  /* 0xfffffea000247947 */ /* 0x000fea000383ffff */
.L_x_482:
[----:B-1----:R1:W2:Y:S02]  /*26ed0*/  SYNCS.PHASECHK.TRANS64.TRYWAIT P1, [R3+URZ+0x38830], R0 ;  /* 0x03883000030075a7 */ /* 0x0022a4000802017f */
[----:B--2---:R-:W-:Y:S05]  /*26ee0*/  @!P1 NANOSLEEP.SYNCS 0x989680 ;  /* 0x009896800000995d */ /* 0x004fea0003900000 */
[----:B------:R-:W2:Y:S02]  /*26ef0*/  @!P1 SYNCS.PHASECHK.TRANS64 P1, [R3+URZ+0x38830], R0 ;  /* 0x03883000030095a7 */ /* 0x000ea4000802007f */
[----:B--2---:R-:W-:Y:S05]  /*26f00*/  @!P1 BRA `(.L_x_482) ;  /* 0xfffffffc00f09947 */ /* 0x004fea000383ffff */
[----:B------:R-:W-:Y:S05]  /*26f10*/  BRA `(.L_x_481) ;  /* 0xfffffed400987947 */ /* 0x000fea000383ffff */
.L_x_488:
[----:B-1----:R1:W2:Y:S02]  /*26f20*/  SYNCS.PHASECHK.TRANS64.TRYWAIT P2, [R5+URZ+0x38830], R6 ;  /* 0x03883006050075a7 */ /* 0x0022a4000804017f */
[----:B--2---:R-:W-:Y:S05]  /*26f30*/  @!P2 NANOSLEEP.SYNCS 0x989680 ;  /* 0x009896800000a95d */ /* 0x004fea0003900000 */
[----:B------:R-:W2:Y:S02]  /*26f40*/  @!P2 SYNCS.PHASECHK.TRANS64 P2, [R5+URZ+0x38830], R6 ;  /* 0x038830060500a5a7 */ /* 0x000ea4000804007f */
[----:B--2---:R-:W-:Y:S05]  /*26f50*/  @!P2 BRA `(.L_x_488) ;  /* 0xfffffffc00f0a947 */ /* 0x004fea000383ffff */
[----:B------:R-:W-:Y:S05]  /*26f60*/  BRA `(.L_x_487) ;  /* 0xffffff0800807947 */ /* 0x000fea000383ffff */
.L_x_492:
[----:B-1----:R1:W2:Y:S02]  /*26f70*/  SYNCS.PHASECHK.TRANS64.TRYWAIT P1, [R5+URZ+0x38850], R4 ;  /* 0x03885004050075a7 */ /* 0x0022a4000802017f */
[----:B--2---:R-:W-:Y:S05]  /*26f80*/  @!P1 NANOSLEEP.SYNCS 0x989680 ;  /* 0x009896800000995d */ /* 0x004fea0003900000 */
[----:B------:R-:W2:Y:S02]  /*26f90*/  @!P1 SYNCS.PHASECHK.TRANS64 P1, [R5+URZ+0x38850], R4 ;  /* 0x03885004050095a7 */ /* 0x000ea4000802007f */
[----:B--2---:R-:W-:Y:S05]  /*26fa0*/  @!P1 BRA `(.L_x_492) ;  /* 0xfffffffc00f09947 */ /* 0x004fea000383ffff */
[----:B------:R-:W-:Y:S05]  /*26fb0*/  BRA `(.L_x_489) ;  /* 0xffffff0c008c7947 */ /* 0x000fea000383ffff */
.L_x_498:
[----:B-1----:R1:W2:Y:S02]  /*26fc0*/  SYNCS.PHASECHK.TRANS64.TRYWAIT P1, [R9+URZ+0x38850], R0 ;  /* 0x03885000090075a7 */ /* 0x0022a4000802017f */
[----:B--2---:R-:W-:Y:S05]  /*26fd0*/  @!P1 NANOSLEEP.SYNCS 0x989680 ;  /* 0x009896800000995d */ /* 0x004fea0003900000 */
[----:B------:R-:W2:Y:S02]  /*26fe0*/  @!P1 SYNCS.PHASECHK.TRANS64 P1, [R9+URZ+0x38850], R0 ;  /* 0x03885000090095a7 */ /* 0x000ea4000802007f */
[----:B--2---:R-:W-:Y:S05]  /*26ff0*/  @!P1 BRA `(.L_x_498) ;  /* 0xfffffffc00f09947 */ /* 0x004fea000383ffff */
[----:B------:R-:W-:Y:S05]  /*27000*/  BRA `(.L_x_497) ;  /* 0xffffff34006c7947 */ /* 0x000fea000383ffff */
.L_x_502:
[----:B------:R-:W-:Y:S02]  /*27010*/  SEL R28, R27, R34, P0 ;  /* 0x000000221b1c7207 */ /* 0x000fe40000000000 */
[----:B------:R-:W-:Y:S02]  /*27020*/  SEL R30, R34, R27, P0 ;  /* 0x0000001b221e7207 */ /* 0x000fe40000000000 */
[----:B------:R-:W-:Y:S02]  /*27030*/  SEL R32, R29, R38, P0 ;  /* 0x000000261d207207 */ /* 0x000fe40000000000 */
[----:B------:R-:W-:Y:S02]  /*27040*/  SEL R34, R38, R29, P0 ;  /* 0x0000001d26227207 */ /* 0x000fe40000000000 */
[----:B------:R-:W-:Y:S02]  /*27050*/  SEL R36, R44, R39, P0 ;  /* 0x000000272c247207 */ /* 0x000fe40000000000 */
[----:B------:R-:W-:-:S02]  /*27060*/  SEL R38, R39, R44, P0 ;  /* 0x0000002c27267207 */ /* 0x000fc40000000000 */
[----:B------:R-:W-:Y:S02]  /*27070*/  SEL R44, R60, R119, P0 ;  /* 0x000000773c2c7207 */ /* 0x000fe40000000000 */
[----:B------:R-:W-:Y:S02]  /*27080*/  SEL R46, R119, R60, P0 ;  /* 0x0000003c772e7207 */ /* 0x000fe40000000000 */
[----:B------:R-:W-:Y:S02]  /*27090*/  SEL R24, R15, R26, P0 ;  /* 0x0000001a0f187207 */ /* 0x000fe40000000000 */
[----:B------:R-:W-:Y:S02]  /*270a0*/  SEL R60, R92, R141, P0 ;  /* 0x0000008d5c3c7207 */ /* 0x000fe40000000000 */
[----:B------:R-:W-:Y:S02]  /*270b0*/  SEL R62, R141, R92, P0 ;  /* 0x0000005c8d3e7207 */ /* 0x000fe40000000000 */
[----:B------:R-:W-:Y:S01]  /*270c0*/  SEL R26, R26, R15, P0 ;  /* 0x0000000f1a1a7207 */ /* 0x000fe20000000000 */
[----:B------:R-:W-:Y:S01]  /*270d0*/  IMAD.MOV.U32 R15, RZ, RZ, -0x1 ;  /* 0xffffffffff0f7424 */ /* 0x000fe200078e00ff */
[----:B------:R-:W-:-:S02]  /*270e0*/  SEL R90, R11, R12, P0 ;  /* 0x0000000c0b5a7207 */ /* 0x000fc40000000000 */
[----:B------:R-:W-:Y:S01]  /*270f0*/  SEL R92, R12, R11, P0 ;  /* 0x0000000b0c5c7207 */ /* 0x000fe20000000000 */
[----:B------:R-:W-:Y:S01]  /*27100*/  IMAD.MOV.U32 R12, RZ, RZ, R3 ;  /* 0x000000ffff0c7224 */ /* 0x000fe200078e0003 */
[----:B------:R-:W-:Y:S02]  /*27110*/  MOV R11, 0x1c1f ;  /* 0x00001c1f000b7802 */ /* 0x000fe40000000f00 */
[----:B------:R-:W-:Y:S02]  /*27120*/  SEL R94, R14, R31, P0 ;  /* 0x0000001f0e5e7207 */ /* 0x000fe40000000000 */
[----:B------:R-:W-:-:S07]  /*27130*/  SEL R96, R31, R14, P0 ;  /* 0x0000000e1f607207 */ /* 0x000fce0000000000 */
[----:B0-----:R-:W-:Y:S05]  /*27140*/  WARPSYNC.COLLECTIVE R15, `(.L_x_680) ;  /* 0x000000000f087348 */ /* 0x001fea0003c00000 */
[----:B------:R1:W2:Y:S02]  /*27150*/  SHFL.IDX P6, R14, R13, R12, R11 ;  /* 0x0000000c0d0e7389 */ /* 0x0002a400000c000b */
[----:B012---:R-:W-:Y:S01]  /*27160*/  ENDCOLLECTIVE ;  /* 0x000000000000791b */ /* 0x007fe20003800000 */
.L_x_680:
        /* <DEDUP_REMOVED lines=10> */
[----:B------:R-:W-:Y:S02]  /*27210*/  LOP3.LUT R9, R3, 0x2, RZ, 0x3c, !PT ;  /* 0x0000000203097812 */ /* 0x000fe400078e3cff */
[----:B------:R-:W-:Y:S01]  /*27220*/  MOV R13, R4 ;  /* 0x00000004000d7202 */ /* 0x000fe20000000f00 */
[----:B------:R-:W-:Y:S01]  /*27230*/  IMAD.MOV.U32 R7, RZ, RZ, R14 ;  /* 0x000000ffff077224 */ /* 0x000fe200078e000e */
[----:B------:R-:W-:Y:S01]  /*27240*/  SEL R10, R20, R115, P0 ;  /* 0x00000073140a7207 */ /* 0x000fe20000000000 */
[----:B------:R-:W-:Y:S01]  /*27250*/  IMAD.MOV.U32 R12, RZ, RZ, R9 ;  /* 0x000000ffff0c7224 */ /* 0x000fe200078e0009 */
[----:B------:R-:W-:-:S02]  /*27260*/  SEL R20, R115, R20, P0 ;  /* 0x0000001473147207 */ /* 0x000fc40000000000 */
[----:B------:R-:W-:-:S07]  /*27270*/  SEL R114, R21, R118, P0 ;  /* 0x0000007615727207 */ /* 0x000fce0000000000 */
[----:B------:R-:W-:Y:S05]  /*27280*/  WARPSYNC.COLLECTIVE R15, `(.L_x_681) ;  /* 0x000000000f087348 */ /* 0x000fea0003c00000 */
[----:B------:R0:W1:Y:S02]  /*27290*/  SHFL.IDX P6, R14, R13, R12, R11 ;  /* 0x0000000c0d0e7389 */ /* 0x00006400000c000b */
[----:B01----:R-:W-:Y:S01]  /*272a0*/  ENDCOLLECTIVE ;  /* 0x000000000000791b */ /* 0x003fe20003800000 */
.L_x_681:
[----:B------:R-:W-:Y:S02]  /*272b0*/  SEL R116, R118, R21, P0 ;  /* 0x0000001576747207 */ /* 0x000fe40000000000 */
[----:B------:R-:W-:Y:S02]  /*272c0*/  SEL R118, R25, R122, P0 ;  /* 0x0000007a19767207 */ /* 0x000fe40000000000 */
[----:B------:R-:W-:Y:S02]  /*272d0*/  SEL R120, R122, R25, P0 ;  /* 0x000000197a787207 */ /* 0x000fe40000000000 */
[----:B------:R-:W-:Y:S02]  /*272e0*/  SEL R122, R154, R33, P0 ;  /* 0x000000219a7a7207 */ /* 0x000fe40000000000 */
[----:B------:R-:W-:Y:S02]  /*272f0*/  SEL R124, R33, R154, P0 ;  /* 0x0000009a217c7207 */ /* 0x000fe40000000000 */
[----:B------:R-:W-:-:S02]  /*27300*/  SEL R78, R117, R128, P0 ;  /* 0x00000080754e7207 */ /* 0x000fc40000000000 */
[----:B------:R-:W-:Y:S01]  /*27310*/  SEL R80, R128, R117, P0 ;  /* 0x0000007580507207 */ /* 0x000fe20000000000 */
[----:B------:R-:W-:Y:S01]  /*27320*/  IMAD.MOV.U32 R12, RZ, RZ, R3 ;  /* 0x000000ffff0c7224 */ /* 0x000fe200078e0003 */
[----:B------:R-:W-:Y:S02]  /*27330*/  MOV R13, R10 ;  /* 0x0000000a000d7202 */ /* 0x000fe40000000f00 */
[----:B------:R-:W-:Y:S02]  /*27340*/  SEL R126, R35, R130, P0 ;  /* 0x00000082237e7207 */ /* 0x000fe40000000000 */
[----:B------:R-:W-:Y:S02]  /*27350*/  SEL R128, R130, R35, P0 ;  /* 0x0000002382807207 */ /* 0x000fe40000000000 */
[----:B------:R-:W-:Y:S02]  /*27360*/  SEL R52, R66, R133, P0 ;  /* 0x0000008542347207 */ /* 0x000fe40000000000 */
[----:B------:R-:W-:Y:S01]  /*27370*/  SEL R54, R133, R66, P0 ;  /* 0x0000004285367207 */ /* 0x000fe20000000000 */
[----:B------:R-:W-:Y:S01]  /*27380*/  IMAD.MOV.U32 R8, RZ, RZ, R14 ;  /* 0x000000ffff087224 */ /* 0x000fe200078e000e */
[----:B------:R-:W-:-:S07]  /*27390*/  SEL R64, R100, R145, P0 ;  /* 0x0000009164407207 */ /* 0x000fce0000000000 */
[----:B------:R-:W-:Y:S05]  /*273a0*/  WARPSYNC.COLLECTIVE R15, `(.L_x_682) ;  /* 0x000000000f087348 */ /* 0x000fea0003c00000 */
[----:B------:R0:W1:Y:S02]  /*273b0*/  SHFL.IDX P6, R14, R13, R12, R11 ;  /* 0x0000000c0d0e7389 */ /* 0x00006400000c000b */
[----:B01----:R-:W-:Y:S01]  /*273c0*/  ENDCOLLECTIVE ;  /* 0x000000000000791b */ /* 0x003fe20003800000 */
.L_x_682:
        /* <DEDUP_REMOVED lines=18> */
.L_x_683:
        /* <DEDUP_REMOVED lines=11> */
[----:B------:R-:W-:Y:S01]  /*275a0*/  SEL R4, R7, R8, P0 ;  /* 0x0000000807047207 */ /* 0x000fe20000000000 */
[----:B------:R-:W-:-:S07]  /*275b0*/  IMAD.MOV.U32 R21, RZ, RZ, R14 ;  /* 0x000000ffff157224 */ /* 0x000fce00078e000e */
[----:B------:R-:W-:Y:S05]  /*275c0*/  WARPSYNC.COLLECTIVE R15, `(.L_x_684) ;  /* 0x000000000f087348 */ /* 0x000fea0003c00000 */
[----:B------:R0:W1:Y:S02]  /*275d0*/  SHFL.IDX P6, R14, R13, R12, R11 ;  /* 0x0000000c0d0e7389 */ /* 0x00006400000c000b */
[----:B01----:R-:W-:Y:S01]  /*275e0*/  ENDCOLLECTIVE ;  /* 0x000000000000791b */ /* 0x003fe20003800000 */
.L_x_684:
[----:B------:R-:W-:Y:S01]  /*275f0*/  MOV R13, R26 ;  /* 0x0000001a000d7202 */ /* 0x000fe20000000f00 */
[----:B------:R-:W-:Y:S02]  /*27600*/  IMAD.MOV.U32 R12, RZ, RZ, R9 ;  /* 0x000000ffff0c7224 */ /* 0x000fe400078e0009 */
[----:B------:R-:W-:-:S07]  /*27610*/  IMAD.MOV.U32 R24, RZ, RZ, R14 ;  /* 0x000000ffff187224 */ /* 0x000fce00078e000e */
[----:B------:R-:W-:Y:S05]  /*27620*/  WARPSYNC.COLLECTIVE R15, `(.L_x_685) ;  /* 0x000000000f087348 */ /* 0x000fea0003c00000 */
[----:B------:R0:W1:Y:S02]  /*27630*/  SHFL.IDX P6, R14, R13, R12, R11 ;  /* 0x0000000c0d0e7389 */ /* 0x00006400000c000b */
[----:B01----:R-:W-:Y:S01]  /*27640*/  ENDCOLLECTIVE ;  /* 0x000000000000791b */ /* 0x003fe20003800000 */
.L_x_685:
[----:B------:R-:W-:Y:S01]  /*27650*/  MOV R13, R28 ;  /* 0x0000001c000d7202 */ /* 0x000fe20000000f00 */
[----:B------:R-:W-:Y:S02]  /*27660*/  IMAD.MOV.U32 R12, RZ, RZ, R3 ;  /* 0x000000ffff0c7224 */ /* 0x000fe400078e0003 */
[----:B------:R-:W-:-:S07]  /*27670*/  IMAD.MOV.U32 R25, RZ, RZ, R14 ;  /* 0x000000ffff197224 */ /* 0x000fce00078e000e */
[----:B------:R-:W-:Y:S05]  /*27680*/  WARPSYNC.COLLECTIVE R15, `(.L_x_686) ;  /* 0x000000000f087348 */ /* 0x000fea0003c00000 */
[----:B------:R0:W1:Y:S02]  /*27690*/  SHFL.IDX P6, R14, R13, R12, R11 ;  /* 0x0000000c0d0e7389 */ /* 0x00006400000c000b */
[----:B01----:R-:W-:Y:S01]  /*276a0*/  ENDCOLLECTIVE ;  /* 0x000000000000791b */ /* 0x003fe20003800000 */
.L_x_686:
[----:B------:R-:W-:Y:S01]  /*276b0*/  MOV R13, R30 ;  /* 0x0000001e000d7202 */ /* 0x000fe20000000f00 */
[----:B------:R-:W-:Y:S02]  /*276c0*/  IMAD.MOV.U32 R12, RZ, RZ, R9 ;  /* 0x000000ffff0c7224 */ /* 0x000fe400078e0009 */
[----:B------:R-:W-:-:S07]  /*276d0*/  IMAD.MOV.U32 R28, RZ, RZ, R14 ;  /* 0x000000ffff1c7224 */ /* 0x000fce00078e000e */
[----:B------:R-:W-:Y:S05]  /*276e0*/  WARPSYNC.COLLECTIVE R15, `(.L_x_687) ;  /* 0x000000000f087348 */ /* 0x000fea0003c00000 */
[----:B------:R0:W1:Y:S02]  /*276f0*/  SHFL.IDX P6, R14, R13, R12, R11 ;  /* 0x0000000c0d0e7389 */ /* 0x00006400000c000b */
[----:B01----:R-:W-:Y:S01]  /*27700*/  ENDCOLLECTIVE ;  /* 0x000000000000791b */ /* 0x003fe20003800000 */
.L_x_687:
[----:B------:R-:W-:Y:S01]  /*27710*/  MOV R13, R32 ;  /* 0x00000020000d7202 */ /* 0x000fe20000000f00 */
[----:B------:R-:W-:Y:S02]  /*27720*/  IMAD.MOV.U32 R12, RZ, RZ, R3 ;  /* 0x000000ffff0c7224 */ /* 0x000fe400078e0003 */
[----:B------:R-:W-:-:S07]  /*27730*/  IMAD.MOV.U32 R27, RZ, RZ, R14 ;  /* 0x000000ffff1b7224 */ /* 0x000fce00078e000e */
[----:B------:R-:W-:Y:S05]  /*27740*/  WARPSYNC.COLLECTIVE R15, `(.L_x_688) ;  /* 0x000000000f087348 */ /* 0x000fea0003c00000 */
[----:B------:R0:W1:Y:S02]  /*27750*/  SHFL.IDX P6, R14, R13, R12, R11 ;  /* 0x0000000c0d0e7389 */ /* 0x00006400000c000b */
[----:B01----:R-:W-:Y:S01]  /*27760*/  ENDCOLLECTIVE ;  /* 0x000000000000791b */ /* 0x003fe20003800000 */
.L_x_688:
[----:B------:R-:W-:Y:S02]  /*27770*/  SEL R26, R27, R28, P0 ;  /* 0x0000001c1b1a7207 */ /* 0x000fe40000000000 */
[----:B------:R-:W-:Y:S01]  /*27780*/  MOV R13, R34 ;  /* 0x00000022000d7202 */ /* 0x000fe20000000f00 */
[----:B------:R-:W-:Y:S02]  /*27790*/  IMAD.MOV.U32 R12, RZ, RZ, R9 ;  /* 0x000000ffff0c7224 */ /* 0x000fe400078e0009 */
[----:B------:R-:W-:-:S07]  /*277a0*/  IMAD.MOV.U32 R32, RZ, RZ, R14 ;  /* 0x000000ffff207224 */ /* 0x000fce00078e000e */
[----:B------:R-:W-:Y:S05]  /*277b0*/  WARPSYNC.COLLECTIVE R15, `(.L_x_689) ;  /* 0x000000000f087348 */ /* 0x000fea0003c00000 */
[----:B------:R0:W1:Y:S02]  /*277c0*/  SHFL.IDX P6, R14, R13, R12, R11 ;  /* 0x0000000c0d0e7389 */ /* 0x00006400000c000b */
[----:B01----:R-:W-:Y:S01]  /*277d0*/  ENDCOLLECTIVE ;  /* 0x000000000000791b */ /* 0x003fe20003800000 */
.L_x_689:
[----:B------:R-:W-:Y:S01]  /*277e0*/  MOV R13, R36 ;  /* 0x00000024000d7202 */ /* 0x000fe20000000f00 */
[----:B------:R-:W-:Y:S02]  /*277f0*/  IMAD.MOV.U32 R12, RZ, RZ, R3 ;  /* 0x000000ffff0c7224 */ /* 0x000fe400078e0003 */
[----:B------:R-:W-:-:S07]  /*27800*/  IMAD.MOV.U32 R29, RZ, RZ, R14 ;  /* 0x000000ffff1d7224 */ /* 0x000fce00078e000e */
[----:B------:R-:W-:Y:S05]  /*27810*/  WARPSYNC.COLLECTIVE R15, `(.L_x_690) ;  /* 0x000000000f087348 */ /* 0x000fea0003c00000 */
[----:B------:R0:W1:Y:S02]  /*27820*/  SHFL.IDX P6, R14, R13, R12, R11 ;  /* 0x0000000c0d0e7389 */ /* 0x00006400000c000b */
[----:B01----:R-:W-:Y:S01]  /*27830*/  ENDCOLLECTIVE ;  /* 0x000000000000791b */ /* 0x003fe20003800000 */
.L_x_690:
[----:B------:R-:W-:Y:S02]  /*27840*/  SEL R30, R29, R32, P0 ;  /* 0x000000201d1e7207 */ /* 0x000fe40000000000 */
[----:B------:R-:W-:Y:S01]  /*27850*/  MOV R13, R38 ;  /* 0x00000026000d7202 */ /* 0x000fe20000000f00 */
[----:B------:R-:W-:Y:S02]  /*27860*/  IMAD.MOV.U32 R12, RZ, RZ, R9 ;  /* 0x000000ffff0c7224 */ /* 0x000fe400078e0009 */
[----:B------:R-:W-:-:S07]  /*27870*/  IMAD.MOV.U32 R36, RZ, RZ, R14 ;  /* 0x000000ffff247224 */ /* 0x000fce00078e000e */
[----:B------:R-:W-:Y:S05]  /*27880*/  WARPSYNC.COLLECTIVE R15, `(.L_x_691) ;  /* 0x000000000f087348 */ /* 0x000fea0003c00000 */
[----:B------:R0:W1:Y:S02]  /*27890*/  SHFL.IDX P6, R14, R13, R12, R11 ;  /* 0x0000000c0d0e7389 */ /* 0x00006400000c000b */
[----:B01----:R-:W-:Y:S01]  /*278a0*/  ENDCOLLECTIVE ;  /* 0x000000000000791b */ /* 0x003fe20003800000 */
.L_x_691:
[----:B------:R-:W-:Y:S01]  /*278b0*/  MOV R13, R40 ;  /* 0x00000028000d7202 */ /* 0x000fe20000000f00 */
[----:B------:R-:W-:Y:S02]  /*278c0*/  IMAD.MOV.U32 R12, RZ, RZ, R3 ;  /* 0x000000ffff0c7224 */ /* 0x000fe400078e0003 */
[----:B------:R-:W-:-:S07]  /*278d0*/  IMAD.MOV.U32 R31, RZ, RZ, R14 ;  /* 0x000000ffff1f7224 */ /* 0x000fce00078e000e */
[----:B------:R-:W-:Y:S05]  /*278e0*/  WARPSYNC.COLLECTIVE R15, `(.L_x_692) ;  /* 0x000000000f087348 */ /* 0x000fea0003c00000 */
[----:B------:R0:W1:Y:S02]  /*278f0*/  SHFL.IDX P6, R14, R13, R12, R11 ;  /* 0x0000000c0d0e7389 */ /* 0x00006400000c000b */
[----:B01----:R-:W-:Y:S01]  /*27900*/  ENDCOLLECTIVE ;  /* 0x000000000000791b */ /* 0x003fe20003800000 */
.L_x_692:
[----:B------:R-:W-:Y:S02]  /*27910*/  SEL R34, R31, R36, P0 ;  /* 0x000000241f227207 */ /* 0x000fe40000000000 */
[----:B------:R-:W-:Y:S01]  /*27920*/  MOV R13, R42 ;  /* 0x0000002a000d7202 */ /* 0x000fe20000000f00 */
[----:B------:R-:W-:Y:S02]  /*27930*/  IMAD.MOV.U32 R12, RZ, RZ, R9 ;  /* 0x000000ffff0c7224 */ /* 0x000fe400078e0009 */
[----:B------:R-:W-:-:S07]  /*27940*/  IMAD.MOV.U32 R40, RZ, RZ, R14 ;  /* 0x000000ffff287224 */ /* 0x000fce00078e000e */
[----:B------:R-:W-:Y:S05]  /*27950*/  WARPSYNC.COLLECTIVE R15, `(.L_x_693) ;  /* 0x000000000f087348 */ /* 0x000fea0003c00000 */
[----:B------:R0:W1:Y:S02]  /*27960*/  SHFL.IDX P6, R14, R13, R12, R11 ;  /* 0x0000000c0d0e7389 */ /* 0x00006400000c000b */
[----:B01----:R-:W-:Y:S01]  /*27970*/  ENDCOLLECTIVE ;  /* 0x000000000000791b */ /* 0x003fe20003800000 */
.L_x_693:
[----:B------:R-:W-:Y:S01]  /*27980*/  MOV R13, R44 ;  /* 0x0000002c000d7202 */ /* 0x000fe20000000f00 */
[----:B------:R-:W-:Y:S02]  /*27990*/  IMAD.MOV.U32 R12, RZ, RZ, R3 ;  /* 0x000000ffff0c7224 */ /* 0x000fe400078e0003 */
[----:B------:R-:W-:-:S07]  /*279a0*/  IMAD.MOV.U32 R33, RZ, RZ, R14 ;  /* 0x000000ffff217224 */ /* 0x000fce00078e000e */
[----:B------:R-:W-:Y:S05]  /*279b0*/  WARPSYNC.COLLECTIVE R15, `(.L_x_694) ;  /* 0x000000000f087348 */ /* 0x000fea0003c00000 */
[----:B------:R0:W1:Y:S02]  /*279c0*/  SHFL.IDX P6, R14, R13, R12, R11 ;  /* 0x0000000c0d0e7389 */ /* 0x00006400000c000b */
[----:B01----:R-:W-:Y:S01]  /*279d0*/  ENDCOLLECTIVE ;  /* 0x000000000000791b */ /* 0x003fe20003800000 */
.L_x_694:
[----:B------:R-:W-:Y:S02]  /*279e0*/  SEL R38, R33, R40, P0 ;  /* 0x0000002821267207 */ /* 0x000fe40000000000 */
[----:B------:R-:W-:Y:S01]  /*279f0*/  MOV R13, R46 ;  /* 0x0000002e000d7202 */ /* 0x000fe20000000f00 */
[----:B------:R-:W-:Y:S02]  /*27a00*/  IMAD.MOV.U32 R12, RZ, RZ, R9 ;  /* 0x000000ffff0c7224 */ /* 0x000fe400078e0009 */
[----:B------:R-:W-:-:S07]  /*27a10*/  IMAD.MOV.U32 R44, RZ, RZ, R14 ;  /* 0x000000ffff2c7224 */ /* 0x000fce00078e000e */
[----:B------:R-:W-:Y:S05]  /*27a20*/  WARPSYNC.COLLECTIVE R15, `(.L_x_695) ;  /* 0x000000000f087348 */ /* 0x000fea0003c00000 */
[----:B------:R0:W1:Y:S02]  /*27a30*/  SHFL.IDX P6, R14, R13, R12, R11 ;  /* 0x0000000c0d0e7389 */ /* 0x00006400000c000b */
[----:B01----:R-:W-:Y:S01]  /*27a40*/  ENDCOLLECTIVE ;  /* 0x000000000000791b */ /* 0x003fe20003800000 */
.L_x_695:
[----:B------:R-:W-:Y:S01]  /*27a50*/  MOV R13, R48 ;  /* 0x00000030000d7202 */ /* 0x000fe20000000f00 */
[----:B------:R-:W-:Y:S02]  /*27a60*/  IMAD.MOV.U32 R12, RZ, RZ, R3 ;  /* 0x000000ffff0c7224 */ /* 0x000fe400078e0003 */
[----:B------:R-:W-:-:S07]  /*27a70*/  IMAD.MOV.U32 R35, RZ, RZ, R14 ;  /* 0x000000ffff237224 */ /* 0x000fce00078e000e */
[----:B------:R-:W-:Y:S05]  /*27a80*/  WARPSYNC.COLLECTIVE R15, `(.L_x_696) ;  /* 0x000000000f087348 */ /* 0x000fea0003c00000 */
[----:B------:R0:W1:Y:S02]  /*27a90*/  SHFL.IDX P6, R14, R13, R12, R11 ;  /* 0x0000000c0d0e7389 */ /* 0x00006400000c000b */
[----:B01----:R-:W-:Y:S01]  /*27aa0*/  ENDCOLLECTIVE ;  /* 0x000000000000791b */ /* 0x003fe20003800000 */
.L_x_696:
[----:B------:R-:W-:Y:S02]  /*27ab0*/  SEL R42, R35, R44, P0 ;  /* 0x0000002c232a7207 */ /* 0x000fe40000000000 */
[----:B------:R-:W-:Y:S01]  /*27ac0*/  MOV R13, R50 ;  /* 0x00000032000d7202 */ /* 0x000fe20000000f00 */
[----:B------:R-:W-:Y:S02]  /*27ad0*/  IMAD.MOV.U32 R12, RZ, RZ, R9 ;  /* 0x000000ffff0c7224 */ /* 0x000fe400078e0009 */
[----:B------:R-:W-:-:S07]  /*27ae0*/  IMAD.MOV.U32 R48, RZ, RZ, R14 ;  /* 0x000000ffff307224 */ /* 0x000fce00078e000e */
[----:B------:R-:W-:Y:S05]  /*27af0*/  WARPSYNC.COLLECTIVE R15, `(.L_x_697) ;  /* 0x000000000f087348 */ /* 0x000fea0003c00000 */
[----:B------:R0:W1:Y:S02]  /*27b00*/  SHFL.IDX P6, R14, R13, R12, R11 ;  /* 0x0000000c0d0e7389 */ /* 0x00006400000c000b */
[----:B01----:R-:W-:Y:S01]  /*27b10*/  ENDCOLLECTIVE ;  /* 0x000000000000791b */ /* 0x003fe20003800000 */
.L_x_697:
[----:B------:R-:W-:Y:S01]  /*27b20*/  MOV R13, R52 ;  /* 0x00000034000d7202 */ /* 0x000fe20000000f00 */
[----:B------:R-:W-:Y:S02]  /*27b30*/  IMAD.MOV.U32 R12, RZ, RZ, R3 ;  /* 0x000000ffff0c7224 */ /* 0x000fe400078e0003 */
[----:B------:R-:W-:-:S07]  /*27b40*/  IMAD.MOV.U32 R37, RZ, RZ, R14 ;  /* 0x000000ffff257224 */ /* 0x000fce00078e000e */
[----:B------:R-:W-:Y:S05]  /*27b50*/  WARPSYNC.COLLECTIVE R15, `(.L_x_698) ;  /* 0x000000000f087348 */ /* 0x000fea0003c00000 */
[----:B------:R0:W1:Y:S02]  /*27b60*/  SHFL.IDX P6, R14, R13, R12, R11 ;  /* 0x0000000c0d0e7389 */ /* 0x00006400000c000b */
[----:B01----:R-:W-:Y:S01]  /*27b70*/  ENDCOLLECTIVE ;  /* 0x000000000000791b */ /* 0x003fe20003800000 */
.L_x_698:
[----:B------:R-:W-:Y:S02]  /*27b80*/  SEL R46, R37, R48, P0 ;  /* 0x00000030252e7207 */ /* 0x000fe40000000000 */
[----:B------:R-:W-:Y:S01]  /*27b90*/  MOV R13, R54 ;  /* 0x00000036000d7202 */ /* 0x000fe20000000f00 */
[----:B------:R-:W-:Y:S02]  /*27ba0*/  IMAD.MOV.U32 R12, RZ, RZ, R9 ;  /* 0x000000ffff0c7224 */ /* 0x000fe400078e0009 */
[----:B------:R-:W-:-:S07]  /*27bb0*/  IMAD.MOV.U32 R52, RZ, RZ, R14 ;  /* 0x000000ffff347224 */ /* 0x000fce00078e000e */
[----:B------:R-:W-:Y:S05]  /*27bc0*/  WARPSYNC.COLLECTIVE R15, `(.L_x_699) ;  /* 0x000000000f087348 */ /* 0x000fea0003c00000 */
[----:B------:R0:W1:Y:S02]  /*27bd0*/  SHFL.IDX P6, R14, R13, R12, R11 ;  /* 0x0000000c0d0e7389 */ /* 0x00006400000c000b */
[----:B01----:R-:W-:Y:S01]  /*27be0*/  ENDCOLLECTIVE ;  /* 0x000000000000791b */ /* 0x003fe20003800000 */
.L_x_699:
[----:B------:R-:W-:Y:S01]  /*27bf0*/  MOV R13, R56 ;  /* 0x00000038000d7202 */ /* 0x000fe20000000f00 */
[----:B------:R-:W-:Y:S02]  /*27c00*/  IMAD.MOV.U32 R12, RZ, RZ, R3 ;  /* 0x000000ffff0c7224 */ /* 0x000fe400078e0003 */
[----:B------:R-:W-:-:S07]  /*27c10*/  IMAD.MOV.U32 R39, RZ, RZ, R14 ;  /* 0x000000ffff277224 */ /* 0x000fce00078e000e */
[----:B------:R-:W-:Y:S05]  /*27c20*/  WARPSYNC.COLLECTIVE R15, `(.L_x_700) ;  /* 0x000000000f087348 */ /* 0x000fea0003c00000 */
[----:B------:R0:W1:Y:S02]  /*27c30*/  SHFL.IDX P6, R14, R13, R12, R11 ;  /* 0x0000000c0d0e7389 */ /* 0x00006400000c000b */
[----:B01----:R-:W-:Y:S01]  /*27c40*/  ENDCOLLECTIVE ;  /* 0x000000000000791b */ /* 0x003fe20003800000 */
.L_x_700:
[----:B------:R-:W-:Y:S02]  /*27c50*/  SEL R50, R39, R52, P0 ;  /* 0x0000003427327207 */ /* 0x000fe40000000000 */
[----:B------:R-:W-:Y:S01]  /*27c60*/  MOV R13, R58 ;  /* 0x0000003a000d7202 */ /* 0x000fe20000000f00 */
[----:B------:R-:W-:Y:S02]  /*27c70*/  IMAD.MOV.U32 R12, RZ, RZ, R9 ;  /* 0x000000ffff0c7224 */ /* 0x000fe400078e0009 */
[----:B------:R-:W-:-:S07]  /*27c80*/  IMAD.MOV.U32 R56, RZ, RZ, R14 ;  /* 0x000000ffff387224 */ /* 0x000fce00078e000e */
[----:B------:R-:W-:Y:S05]  /*27c90*/  WARPSYNC.COLLECTIVE R15, `(.L_x_701) ;  /* 0x000000000f087348 */ /* 0x000fea0003c00000 */
[----:B------:R0:W1:Y:S02]  /*27ca0*/  SHFL.IDX P6, R14, R13, R12, R11 ;  /* 0x0000000c0d0e7389 */ /* 0x00006400000c000b */
[----:B01----:R-:W-:Y:S01]  /*27cb0*/  ENDCOLLECTIVE ;  /* 0x000000000000791b */ /* 0x003fe20003800000 */
.L_x_701:
[----:B------:R-:W-:Y:S01]  /*27cc0*/  MOV R13, R60 ;  /* 0x0000003c000d7202 */ /* 0x000fe20000000f00 */
[----:B------:R-:W-:Y:S02]  /*27cd0*/  IMAD.MOV.U32 R12, RZ, RZ, R3 ;  /* 0x000000ffff0c7224 */ /* 0x000fe400078e0003 */
[----:B------:R-:W-:-:S07]  /*27ce0*/  IMAD.MOV.U32 R41, RZ, RZ, R14 ;  /* 0x000000ffff297224 */ /* 0x000fce00078e000e */
[----:B------:R-:W-:Y:S05]  /*27cf0*/  WARPSYNC.COLLECTIVE R15, `(.L_x_702) ;  /* 0x000000000f087348 */ /* 0x000fea0003c00000 */
[----:B------:R0:W1:Y:S02]  /*27d00*/  SHFL.IDX P6, R14, R13, R12, R11 ;  /* 0x0000000c0d0e7389 */ /* 0x00006400000c000b */
[----:B01----:R-:W-:Y:S01]  /*27d10*/  ENDCOLLECTIVE ;  /* 0x000000000000791b */ /* 0x003fe20003800000 */
.L_x_702:
[----:B------:R-:W-:Y:S02]  /*27d20*/  SEL R54, R41, R56, P0 ;  /* 0x0000003829367207 */ /* 0x000fe40000000000 */
[----:B------:R-:W-:Y:S01]  /*27d30*/  MOV R13, R62 ;  /* 0x0000003e000d7202 */ /* 0x000fe20000000f00 */
[----:B------:R-:W-:Y:S02]  /*27d40*/  IMAD.MOV.U32 R12, RZ, RZ, R9 ;  /* 0x000000ffff0c7224 */ /* 0x000fe400078e0009 */
[----:B------:R-:W-:-:S07]  /*27d50*/  IMAD.MOV.U32 R60, RZ, RZ, R14 ;  /* 0x000000ffff3c7224 */ /* 0x000fce00078e000e */
[----:B------:R-:W-:Y:S05]  /*27d60*/  WARPSYNC.COLLECTIVE R15, `(.L_x_703) ;  /* 0x000000000f087348 */ /* 0x000fea0003c00000 */
[----:B------:R0:W1:Y:S02]  /*27d70*/  SHFL.IDX P6, R14, R13, R12, R11 ;  /* 0x0000000c0d0e7389 */ /* 0x00006400000c000b */
[----:B01----:R-:W-:Y:S01]  /*27d80*/  ENDCOLLECTIVE ;  /* 0x000000000000791b */ /* 0x003fe20003800000 */
.L_x_703:
[----:B------:R-:W-:Y:S01]  /*27d90*/  MOV R13, R64 ;  /* 0x00000040000d7202 */ /* 0x000fe20000000f00 */
[----:B------:R-:W-:Y:S02]  /*27da0*/  IMAD.MOV.U32 R12, RZ, RZ, R3 ;  /* 0x000000ffff0c7224 */ /* 0x000fe400078e0003 */
[----:B------:R-:W-:-:S07]  /*27db0*/  IMAD.MOV.U32 R43, RZ, RZ, R14 ;  /* 0x000000ffff2b7224 */ /* 0x000fce00078e000e */
[----:B------:R-:W-:Y:S05]  /*27dc0*/  WARPSYNC.COLLECTIVE R15, `(.L_x_704) ;  /* 0x000000000f087348 */ /* 0x000fea0003c00000 */
[----:B------:R0:W1:Y:S02]  /*27dd0*/  SHFL.IDX P6, R14, R13, R12, R11 ;  /* 0x0000000c0d0e7389 */ /* 0x00006400000c000b */
[----:B01----:R-:W-:Y:S01]  /*27de0*/  ENDCOLLECTIVE ;  /* 0x000000000000791b */ /* 0x003fe20003800000 */
.L_x_704:
[----:B------:R-:W-:Y:S02]  /*27df0*/  SEL R58, R43, R60, P0 ;  /* 0x0000003c2b3a7207 */ /* 0x000fe40000000000 */
[----:B------:R-:W-:Y:S01]  /*27e00*/  MOV R13, R66 ;  /* 0x00000042000d7202 */ /* 0x000fe20000000f00 */
[----:B------:R-:W-:Y:S02]  /*27e10*/  IMAD.MOV.U32 R12, RZ, RZ, R9 ;  /* 0x000000ffff0c7224 */ /* 0x000fe400078e0009 */
[----:B------:R-:W-:-:S07]  /*27e20*/  IMAD.MOV.U32 R64, RZ, RZ, R14 ;  /* 0x000000ffff407224 */ /* 0x000fce00078e000e */
[----:B------:R-:W-:Y:S05]  /*27e30*/  WARPSYNC.COLLECTIVE R15, `(.L_x_705) ;  /* 0x000000000f087348 */ /* 0x000fea0003c00000 */
[----:B------:R0:W1:Y:S02]  /*27e40*/  SHFL.IDX P6, R14, R13, R12, R11 ;  /* 0x0000000c0d0e7389 */ /* 0x00006400000c000b */
[----:B01----:R-:W-:Y:S01]  /*27e50*/  ENDCOLLECTIVE ;  /* 0x000000000000791b */ /* 0x003fe20003800000 */
.L_x_705:
[----:B------:R-:W-:Y:S01]  /*27e60*/  MOV R13, R68 ;  /* 0x00000044000d7202 */ /* 0x000fe20000000f00 */
[----:B------:R-:W-:Y:S02]  /*27e70*/  IMAD.MOV.U32 R12, RZ, RZ, R3 ;  /* 0x000000ffff0c7224 */ /* 0x000fe400078e0003 */
[----:B------:R-:W-:-:S07]  /*27e80*/  IMAD.MOV.U32 R45, RZ, RZ, R14 ;  /* 0x000000ffff2d7224 */ /* 0x000fce00078e000e */
[----:B------:R-:W-:Y:S05]  /*27e90*/  WARPSYNC.COLLECTIVE R15, `(.L_x_706) ;  /* 0x000000000f087348 */ /* 0x000fea0003c00000 */
[----:B------:R0:W1:Y:S02]  /*27ea0*/  SHFL.IDX P6, R14, R13, R12, R11 ;  /* 0x0000000c0d0e7389 */ /* 0x00006400000c000b */
[----:B01----:R-:W-:Y:S01]  /*27eb0*/  ENDCOLLECTIVE ;  /* 0x000000000000791b */ /* 0x003fe20003800000 */
.L_x_706:
[----:B------:R-:W-:Y:S02]  /*27ec0*/  SEL R62, R45, R64, P0 ;  /* 0x000000402d3e7207 */ /* 0x000fe40000000000 */
[----:B------:R-:W-:Y:S01]  /*27ed0*/  MOV R13, R70 ;  /* 0x00000046000d7202 */ /* 0x000fe20000000f00 */
[----:B------:R-:W-:Y:S02]  /*27ee0*/  IMAD.MOV.U32 R12, RZ, RZ, R9 ;  /* 0x000000ffff0c7224 */ /* 0x000fe400078e0009 */
[----:B------:R-:W-:-:S07]  /*27ef0*/  IMAD.MOV.U32 R68, RZ, RZ, R14 ;  /* 0x000000ffff447224 */ /* 0x000fce00078e000e */
[----:B------:R-:W-:Y:S05]  /*27f00*/  WARPSYNC.COLLECTIVE R15, `(.L_x_707) ;  /* 0x000000000f087348 */ /* 0x000fea0003c00000 */
[----:B------:R0:W1:Y:S02]  /*27f10*/  SHFL.IDX P6, R14, R13, R12, R11 ;  /* 0x0000000c0d0e7389 */ /* 0x00006400000c000b */
[----:B01----:R-:W-:Y:S01]  /*27f20*/  ENDCOLLECTIVE ;  /* 0x000000000000791b */ /* 0x003fe20003800000 */
.L_x_707:
[----:B------:R-:W-:Y:S01]  /*27f30*/  MOV R13, R72 ;  /* 0x00000048000d7202 */ /* 0x000fe20000000f00 */
[----:B------:R-:W-:Y:S02]  /*27f40*/  IMAD.MOV.U32 R12, RZ, RZ, R3 ;  /* 0x000000ffff0c7224 */ /* 0x000fe400078e0003 */
[----:B------:R-:W-:-:S07]  /*27f50*/  IMAD.MOV.U32 R47, RZ, RZ, R14 ;  /* 0x000000ffff2f7224 */ /* 0x000fce00078e000e */
[----:B------:R-:W-:Y:S05]  /*27f60*/  WARPSYNC.COLLECTIVE R15, `(.L_x_708) ;  /* 0x000000000f087348 */ /* 0x000fea0003c00000 */
[----:B------:R0:W1:Y:S02]  /*27f70*/  SHFL.IDX P6, R14, R13, R12, R11 ;  /* 0x0000000c0d0e7389 */ /* 0x00006400000c000b */
[----:B01----:R-:W-:Y:S01]  /*27f80*/  ENDCOLLECTIVE ;  /* 0x000000000000791b */ /* 0x003fe20003800000 */
.L_x_708:
[----:B------:R-:W-:Y:S02]  /*27f90*/  SEL R66, R47, R68, P0 ;  /* 0x000000442f427207 */ /* 0x000fe40000000000 */
[----:B------:R-:W-:Y:S01]  /*27fa0*/  MOV R13, R74 ;  /* 0x0000004a000d7202 */ /* 0x000fe20000000f00 */
[----:B------:R-:W-:Y:S02]  /*27fb0*/  IMAD.MOV.U32 R12, RZ, RZ, R9 ;  /* 0x000000ffff0c7224 */ /* 0x000fe400078e0009 */
[----:B------:R-:W-:-:S07]  /*27fc0*/  IMAD.MOV.U32 R72, RZ, RZ, R14 ;  /* 0x000000ffff487224 */ /* 0x000fce00078e000e */
[----:B------:R-:W-:Y:S05]  /*27fd0*/  WARPSYNC.COLLECTIVE R15, `(.L_x_709) ;  /* 0x000000000f087348 */ /* 0x000fea0003c00000 */
[----:B------:R0:W1:Y:S02]  /*27fe0*/  SHFL.IDX P6, R14, R13, R12, R11 ;  /* 0x0000000c0d0e7389 */ /* 0x00006400000c000b */
[----:B01----:R-:W-:Y:S01]  /*27ff0*/  ENDCOLLECTIVE ;  /* 0x000000000000791b */ /* 0x003fe20003800000 */
.L_x_709:
[----:B------:R-:W-:Y:S01]  /*28000*/  MOV R13, R78 ;  /* 0x0000004e000d7202 */ /* 0x000fe20000000f00 */
[----:B------:R-:W-:Y:S02]  /*28010*/  IMAD.MOV.U32 R12, RZ, RZ, R3 ;  /* 0x000000ffff0c7224 */ /* 0x000fe400078e0003 */
[----:B------:R-:W-:-:S07]  /*28020*/  IMAD.MOV.U32 R49, RZ, RZ, R14 ;  /* 0x000000ffff317224 */ /* 0x000fce00078e000e */
[----:B------:R-:W-:Y:S05]  /*28030*/  WARPSYNC.COLLECTIVE R15, `(.L_x_710) ;  /* 0x000000000f087348 */ /* 0x000fea0003c00000 */
[----:B------:R0:W1:Y:S02]  /*28040*/  SHFL.IDX P6, R14, R13, R12, R11 ;  /* 0x0000000c0d0e7389 */ /* 0x00006400000c000b */
[----:B01----:R-:W-:Y:S01]  /*28050*/  ENDCOLLECTIVE ;  /* 0x000000000000791b */ /* 0x003fe20003800000 */
.L_x_710:
[----:B------:R-:W-:Y:S02]  /*28060*/  SEL R70, R49, R72, P0 ;  /* 0x0000004831467207 */ /* 0x000fe40000000000 */
[----:B------:R-:W-:Y:S01]  /*28070*/  MOV R13, R80 ;  /* 0x00000050000d7202 */ /* 0x000fe20000000f00 */
[----:B------:R-:W-:Y:S02]  /*28080*/  IMAD.MOV.U32 R12, RZ, RZ, R9 ;  /* 0x000000ffff0c7224 */ /* 0x000fe400078e0009 */
[----:B------:R-:W-:-:S07]  /*28090*/  IMAD.MOV.U32 R78, RZ, RZ, R14 ;  /* 0x000000ffff4e7224 */ /* 0x000fce00078e000e */
[----:B------:R-:W-:Y:S05]  /*280a0*/  WARPSYNC.COLLECTIVE R15, `(.L_x_711) ;  /* 0x000000000f087348 */ /* 0x000fea0003c00000 */
[----:B------:R0:W1:Y:S02]  /*280b0*/  SHFL.IDX P6, R14, R13, R12, R11 ;  /* 0x0000000c0d0e7389 */ /* 0x00006400000c000b */
[----:B01----:R-:W-:Y:S01]  /*280c0*/  ENDCOLLECTIVE ;  /* 0x000000000000791b */ /* 0x003fe20003800000 */
.L_x_711:
[----:B------:R-:W-:Y:S01]  /*280d0*/  MOV R13, R82 ;  /* 0x00000052000d7202 */ /* 0x000fe20000000f00 */
[----:B------:R-:W-:Y:S02]  /*280e0*/  IMAD.MOV.U32 R12, RZ, RZ, R3 ;  /* 0x000000ffff0c7224 */ /* 0x000fe400078e0003 */
[----:B------:R-:W-:-:S07]  /*280f0*/  IMAD.MOV.U32 R51, RZ, RZ, R14 ;  /* 0x000000ffff337224 */ /* 0x000fce00078e000e */
[----:B------:R-:W-:Y:S05]  /*28100*/  WARPSYNC.COLLECTIVE R15, `(.L_x_712) ;  /* 0x000000000f087348 */ /* 0x000fea0003c00000 */
[----:B------:R0:W1:Y:S02]  /*28110*/  SHFL.IDX P6, R14, R13, R12, R11 ;  /* 0x0000000c0d0e7389 */ /* 0x00006400000c000b */
[----:B01----:R-:W-:Y:S01]  /*28120*/  ENDCOLLECTIVE ;  /* 0x000000000000791b */ /* 0x003fe20003800000 */
.L_x_712:
[----:B------:R-:W-:Y:S02]  /*28130*/  SEL R74, R51, R78, P0 ;  /* 0x0000004e334a7207 */ /* 0x000fe40000000000 */
[----:B------:R-:W-:Y:S01]  /*28140*/  MOV R13, R84 ;  /* 0x00000054000d7202 */ /* 0x000fe20000000f00 */
[----:B------:R-:W-:Y:S02]  /*28150*/  IMAD.MOV.U32 R12, RZ, RZ, R9 ;  /* 0x000000ffff0c7224 */ /* 0x000fe400078e0009 */
[----:B------:R-:W-:-:S07]  /*28160*/  IMAD.MOV.U32 R82, RZ, RZ, R14 ;  /* 0x000000ffff527224 */ /* 0x000fce00078e000e */
[----:B------:R-:W-:Y:S05]  /*28170*/  WARPSYNC.COLLECTIVE R15, `(.L_x_713) ;  /* 0x000000000f087348 */ /* 0x000fea0003c00000 */
[----:B------:R0:W1:Y:S02]  /*28180*/  SHFL.IDX P6, R14, R13, R12, R11 ;  /* 0x0000000c0d0e7389 */ /* 0x00006400000c000b */
[----:B01----:R-:W-:Y:S01]  /*28190*/  ENDCOLLECTIVE ;  /* 0x000000000000791b */ /* 0x003fe20003800000 */
.L_x_713:
[----:B------:R-:W-:Y:S01]  /*281a0*/  MOV R13, R86 ;  /* 0x00000056000d7202 */ /* 0x000fe20000000f00 */
[----:B------:R-:W-:Y:S02]  /*281b0*/  IMAD.MOV.U32 R12, RZ, RZ, R3 ;  /* 0x000000ffff0c7224 */ /* 0x000fe400078e0003 */
[----:B------:R-:W-:-:S07]  /*281c0*/  IMAD.MOV.U32 R53, RZ, RZ, R14 ;  /* 0x000000ffff357224 */ /* 0x000fce00078e000e */
[----:B------:R-:W-:Y:S05]  /*281d0*/  WARPSYNC.COLLECTIVE R15, `(.L_x_714) ;  /* 0x000000000f087348 */ /* 0x000fea0003c00000 */
[----:B------:R0:W1:Y:S02]  /*281e0*/  SHFL.IDX P6, R14, R13, R12, R11 ;  /* 0x0000000c0d0e7389 */ /* 0x00006400000c000b */
[----:B01----:R-:W-:Y:S01]  /*281f0*/  ENDCOLLECTIVE ;  /* 0x000000000000791b */ /* 0x003fe20003800000 */
.L_x_714:
[----:B------:R-:W-:Y:S01]  /*28200*/  MOV R13, R88 ;  /* 0x00000058000d7202 */ /* 0x000fe20000000f00 */
[----:B------:R-:W-:Y:S02]  /*28210*/  IMAD.MOV.U32 R12, RZ, RZ, R9 ;  /* 0x000000ffff0c7224 */ /* 0x000fe400078e0009 */
[----:B------:R-:W-:-:S07]  /*28220*/  IMAD.MOV.U32 R86, RZ, RZ, R14 ;  /* 0x000000ffff567224 */ /* 0x000fce00078e000e */
[----:B------:R-:W-:Y:S05]  /*28230*/  WARPSYNC.COLLECTIVE R15, `(.L_x_715) ;  /* 0x000000000f087348 */ /* 0x000fea0003c00000 */
[----:B------:R0:W1:Y:S02]  /*28240*/  SHFL.IDX P6, R14, R13, R12, R11 ;  /* 0x0000000c0d0e7389 */ /* 0x00006400000c000b */
[----:B01----:R-:W-:Y:S01]  /*28250*/  ENDCOLLECTIVE ;  /* 0x000000000000791b */ /* 0x003fe20003800000 */
.L_x_715:
[----:B------:R-:W-:Y:S01]  /*28260*/  MOV R13, R90 ;  /* 0x0000005a000d7202 */ /* 0x000fe20000000f00 */
[----:B------:R-:W-:Y:S02]  /*28270*/  IMAD.MOV.U32 R12, RZ, RZ, R3 ;  /* 0x000000ffff0c7224 */ /* 0x000fe400078e0003 */
[----:B------:R-:W-:-:S07]  /*28280*/  IMAD.MOV.U32 R55, RZ, RZ, R14 ;  /* 0x000000ffff377224 */ /* 0x000fce00078e000e */
[----:B------:R-:W-:Y:S05]  /*28290*/  WARPSYNC.COLLECTIVE R15, `(.L_x_716) ;  /* 0x000000000f087348 */ /* 0x000fea0003c00000 */
[----:B------:R0:W1:Y:S02]  /*282a0*/  SHFL.IDX P6, R14, R13, R12, R11 ;  /* 0x0000000c0d0e7389 */ /* 0x00006400000c000b */
[----:B01----:R-:W-:Y:S01]  /*282b0*/  ENDCOLLECTIVE ;  /* 0x000000000000791b */ /* 0x003fe20003800000 */
.L_x_716:
[----:B------:R-:W-:Y:S01]  /*282c0*/  MOV R13, R92 ;  /* 0x0000005c000d7202 */ /* 0x000fe20000000f00 */
[----:B------:R-:W-:Y:S02]  /*282d0*/  IMAD.MOV.U32 R12, RZ, RZ, R9 ;  /* 0x000000ffff0c7224 */ /* 0x000fe400078e0009 */
[----:B------:R-:W-:-:S07]  /*282e0*/  IMAD.MOV.U32 R90, RZ, RZ, R14 ;  /* 0x000000ffff5a7224 */ /* 0x000fce00078e000e */
[----:B------:R-:W-:Y:S05]  /*282f0*/  WARPSYNC.COLLECTIVE R15, `(.L_x_717) ;  /* 0x000000000f087348 */ /* 0x000fea0003c00000 */
[----:B------:R0:W1:Y:S02]  /*28300*/  SHFL.IDX P6, R14, R13, R12, R11 ;  /* 0x0000000c0d0e7389 */ /* 0x00006400000c000b */
[----:B01----:R-:W-:Y:S01]  /*28310*/  ENDCOLLECTIVE ;  /* 0x000000000000791b */ /* 0x003fe20003800000 */
.L_x_717:
[----:B------:R-:W-:Y:S01]  /*28320*/  MOV R13, R94 ;  /* 0x0000005e000d7202 */ /* 0x000fe20000000f00 */
[----:B------:R-:W-:Y:S02]  /*28330*/  IMAD.MOV.U32 R12, RZ, RZ, R3 ;  /* 0x000000ffff0c7224 */ /* 0x000fe400078e0003 */
[----:B------:R-:W-:-:S07]  /*28340*/  IMAD.MOV.U32 R57, RZ, RZ, R14 ;  /* 0x000000ffff397224 */ /* 0x000fce00078e000e */
[----:B------:R-:W-:Y:S05]  /*28350*/  WARPSYNC.COLLECTIVE R15, `(.L_x_718) ;  /* 0x000000000f087348 */ /* 0x000fea0003c00000 */
[----:B------:R0:W1:Y:S02]  /*28360*/  SHFL.IDX P6, R14, R13, R12, R11 ;  /* 0x0000000c0d0e7389 */ /* 0x00006400000c000b */
[----:B01----:R-:W-:Y:S01]  /*28370*/  ENDCOLLECTIVE ;  /* 0x000000000000791b */ /* 0x003fe20003800000 */
.L_x_718:
[----:B------:R-:W-:Y:S01]  /*28380*/  MOV R13, R96 ;  /* 0x00000060000d7202 */ /* 0x000fe20000000f00 */
[----:B------:R-:W-:Y:S02]  /*28390*/  IMAD.MOV.U32 R12, RZ, RZ, R9 ;  /* 0x000000ffff0c7224 */ /* 0x000fe400078e0009 */
[----:B------:R-:W-:-:S07]  /*283a0*/  IMAD.MOV.U32 R94, RZ, RZ, R14 ;  /* 0x000000ffff5e7224 */ /* 0x000fce00078e000e */
[----:B------:R-:W-:Y:S05]  /*283b0*/  WARPSYNC.COLLECTIVE R15, `(.L_x_719) ;  /* 0x000000000f087348 */ /* 0x000fea0003c00000 */
[----:B------:R0:W1:Y:S02]  /*283c0*/  SHFL.IDX P6, R14, R13, R12, R11 ;  /* 0x0000000c0d0e7389 */ /* 0x00006400000c000b */
[----:B01----:R-:W-:Y:S01]  /*283d0*/  ENDCOLLECTIVE ;  /* 0x000000000000791b */ /* 0x003fe20003800000 */
.L_x_719:
[----:B------:R-:W-:Y:S01]  /*283e0*/  MOV R13, R98 ;  /* 0x00000062000d7202 */ /* 0x000fe20000000f00 */
[----:B------:R-:W-:Y:S02]  /*283f0*/  IMAD.MOV.U32 R12, RZ, RZ, R3 ;  /* 0x000000ffff0c7224 */ /* 0x000fe400078e0003 */
[----:B------:R-:W-:-:S07]  /*28400*/  IMAD.MOV.U32 R59, RZ, RZ, R14 ;  /* 0x000000ffff3b7224 */ /* 0x000fce00078e000e */
[----:B------:R-:W-:Y:S05]  /*28410*/  WARPSYNC.COLLECTIVE R15, `(.L_x_720) ;  /* 0x000000000f087348 */ /* 0x000fea0003c00000 */
[----:B------:R0:W1:Y:S02]  /*28420*/  SHFL.IDX P6, R14, R13, R12, R11 ;  /* 0x0000000c0d0e7389 */ /* 0x00006400000c000b */
[----:B01----:R-:W-:Y:S01]  /*28430*/  ENDCOLLECTIVE ;  /* 0x000000000000791b */ /* 0x003fe20003800000 */
.L_x_720:
[----:B------:R-:W-:Y:S01]  /*28440*/  MOV R13, R100 ;  /* 0x00000064000d7202 */ /* 0x000fe20000000f00 */
[----:B------:R-:W-:Y:S02]  /*28450*/  IMAD.MOV.U32 R12, RZ, RZ, R9 ;  /* 0x000000ffff0c7224 */ /* 0x000fe400078e0009 */
[----:B------:R-:W-:-:S07]  /*28460*/  IMAD.MOV.U32 R98, RZ, RZ, R14 ;  /* 0x000000ffff627224 */ /* 0x000fce00078e000e */
[----:B------:R-:W-:Y:S05]  /*28470*/  WARPSYNC.COLLECTIVE R15, `(.L_x_721) ;  /* 0x000000000f087348 */ /* 0x000fea0003c00000 */
[----:B------:R0:W1:Y:S02]  /*28480*/  SHFL.IDX P6, R14, R13, R12, R11 ;  /* 0x0000000c0d0e7389 */ /* 0x00006400000c000b */
[----:B01----:R-:W-:Y:S01]  /*28490*/  ENDCOLLECTIVE ;  /* 0x000000000000791b */ /* 0x003fe20003800000 */
.L_x_721:
[----:B------:R-:W-:Y:S01]  /*284a0*/  MOV R13, R102 ;  /* 0x00000066000d7202 */ /* 0x000fe20000000f00 */
[----:B------:R-:W-:Y:S02]  /*284b0*/  IMAD.MOV.U32 R12, RZ, RZ, R3 ;  /* 0x000000ffff0c7224 */ /* 0x000fe400078e0003 */
[----:B------:R-:W-:-:S07]  /*284c0*/  IMAD.MOV.U32 R61, RZ, RZ, R14 ;  /* 0x000000ffff3d7224 */ /* 0x000fce00078e000e */
[----:B------:R-:W-:Y:S05]  /*284d0*/  WARPSYNC.COLLECTIVE R15, `(.L_x_722) ;  /* 0x000000000f087348 */ /* 0x000fea0003c00000 */
[----:B------:R0:W1:Y:S02]  /*284e0*/  SHFL.IDX P6, R14, R13, R12, R11 ;  /* 0x0000000c0d0e7389 */ /* 0x00006400000c000b */
[----:B01----:R-:W-:Y:S01]  /*284f0*/  ENDCOLLECTIVE ;  /* 0x000000000000791b */ /* 0x003fe20003800000 */
.L_x_722:
[----:B------:R-:W-:Y:S01]  /*28500*/  MOV R13, R104 ;  /* 0x00000068000d7202 */ /* 0x000fe20000000f00 */
[----:B------:R-:W-:Y:S02]  /*28510*/  IMAD.MOV.U32 R12, RZ, RZ, R9 ;  /* 0x000000ffff0c7224 */ /* 0x000fe400078e0009 */
[----:B------:R-:W-:-:S07]  /*28520*/  IMAD.MOV.U32 R102, RZ, RZ, R14 ;  /* 0x000000ffff667224 */ /* 0x000fce00078e000e */
[----:B------:R-:W-:Y:S05]  /*28530*/  WARPSYNC.COLLECTIVE R15, `(.L_x_723) ;  /* 0x000000000f087348 */ /* 0x000fea0003c00000 */
[----:B------:R0:W1:Y:S02]  /*28540*/  SHFL.IDX P6, R14, R13, R12, R11 ;  /* 0x0000000c0d0e7389 */ /* 0x00006400000c000b */
[----:B01----:R-:W-:Y:S01]  /*28550*/  ENDCOLLECTIVE ;  /* 0x000000000000791b */ /* 0x003fe20003800000 */
.L_x_723:
[----:B------:R-:W-:Y:S01]  /*28560*/  MOV R13, R106 ;  /* 0x0000006a000d7202 */ /* 0x000fe20000000f00 */
[----:B------:R-:W-:Y:S02]  /*28570*/  IMAD.MOV.U32 R12, RZ, RZ, R3 ;  /* 0x000000ffff0c7224 */ /* 0x000fe400078e0003 */
[----:B------:R-:W-:-:S07]  /*28580*/  IMAD.MOV.U32 R63, RZ, RZ, R14 ;  /* 0x000000ffff3f7224 */ /* 0x000fce00078e000e */
[----:B------:R-:W-:Y:S05]  /*28590*/  WARPSYNC.COLLECTIVE R15, `(.L_x_724) ;  /* 0x000000000f087348 */ /* 0x000fea0003c00000 */
[----:B------:R0:W1:Y:S02]  /*285a0*/  SHFL.IDX P6, R14, R13, R12, R11 ;  /* 0x0000000c0d0e7389 */ /* 0x00006400000c000b */
[----:B01----:R-:W-:Y:S01]  /*285b0*/  ENDCOLLECTIVE ;  /* 0x000000000000791b */ /* 0x003fe20003800000 */
.L_x_724:
[----:B------:R-:W-:Y:S01]  /*285c0*/  MOV R13, R108 ;  /* 0x0000006c000d7202 */ /* 0x000fe20000000f00 */
[----:B------:R-:W-:Y:S02]  /*285d0*/  IMAD.MOV.U32 R12, RZ, RZ, R9 ;  /* 0x000000ffff0c7224 */ /* 0x000fe400078e0009 */
[----:B------:R-:W-:-:S07]  /*285e0*/  IMAD.MOV.U32 R106, RZ, RZ, R14 ;  /* 0x000000ffff6a7224 */ /* 0x000fce00078e000e */
[----:B------:R-:W-:Y:S05]  /*285f0*/  WARPSYNC.COLLECTIVE R15, `(.L_x_725) ;  /* 0x000000000f087348 */ /* 0x000fea0003c00000 */
[----:B------:R0:W1:Y:S02]  /*28600*/  SHFL.IDX P6, R14, R13, R12, R11 ;  /* 0x0000000c0d0e7389 */ /* 0x00006400000c000b */
[----:B01----:R-:W-:Y:S01]  /*28610*/  ENDCOLLECTIVE ;  /* 0x000000000000791b */ /* 0x003fe20003800000 */
.L_x_725:
[----:B------:R-:W-:Y:S01]  /*28620*/  MOV R13, R110 ;  /* 0x0000006e000d7202 */ /* 0x000fe20000000f00 */
[----:B------:R-:W-:Y:S02]  /*28630*/  IMAD.MOV.U32 R12, RZ, RZ, R3 ;  /* 0x000000ffff0c7224 */ /* 0x000fe400078e0003 */
[----:B------:R-:W-:-:S07]  /*28640*/  IMAD.MOV.U32 R65, RZ, RZ, R14 ;  /* 0x000000ffff417224 */ /* 0x000fce00078e000e */
[----:B------:R-:W-:Y:S05]  /*28650*/  WARPSYNC.COLLECTIVE R15, `(.L_x_726) ;  /* 0x000000000f087348 */ /* 0x000fea0003c00000 */
[----:B------:R0:W1:Y:S02]  /*28660*/  SHFL.IDX P6, R14, R13, R12, R11 ;  /* 0x0000000c0d0e7389 */ /* 0x00006400000c000b */
[----:B01----:R-:W-:Y:S01]  /*28670*/  ENDCOLLECTIVE ;  /* 0x000000000000791b */ /* 0x003fe20003800000 */
.L_x_726:
[----:B------:R-:W-:Y:S01]  /*28680*/  MOV R13, R112 ;  /* 0x00000070000d7202 */ /* 0x000fe20000000f00 */
[----:B------:R-:W-:Y:S02]  /*28690*/  IMAD.MOV.U32 R12, RZ, RZ, R9 ;  /* 0x000000ffff0c7224 */ /* 0x000fe400078e0009 */
[----:B------:R-:W-:-:S07]  /*286a0*/  IMAD.MOV.U32 R110, RZ, RZ, R14 ;  /* 0x000000ffff6e7224 */ /* 0x000fce00078e000e */
[----:B------:R-:W-:Y:S05]  /*286b0*/  WARPSYNC.COLLECTIVE R15, `(.L_x_727) ;  /* 0x000000000f087348 */ /* 0x000fea0003c00000 */
[----:B------:R0:W1:Y:S02]  /*286c0*/  SHFL.IDX P6, R14, R13, R12, R11 ;  /* 0x0000000c0d0e7389 */ /* 0x00006400000c000b */
[----:B01----:R-:W-:Y:S01]  /*286d0*/  ENDCOLLECTIVE ;  /* 0x000000000000791b */ /* 0x003fe20003800000 */
.L_x_727:
[----:B------:R-:W-:Y:S01]  /*286e0*/  MOV R13, R114 ;  /* 0x00000072000d7202 */ /* 0x000fe20000000f00 */
[----:B------:R-:W-:Y:S02]  /*286f0*/  IMAD.MOV.U32 R12, RZ, RZ, R3 ;  /* 0x000000ffff0c7224 */ /* 0x000fe400078e0003 */
[----:B------:R-:W-:-:S07]  /*28700*/  IMAD.MOV.U32 R67, RZ, RZ, R14 ;  /* 0x000000ffff437224 */ /* 0x000fce00078e000e */
[----:B------:R-:W-:Y:S05]  /*28710*/  WARPSYNC.COLLECTIVE R15, `(.L_x_728) ;  /* 0x000000000f087348 */ /* 0x000fea0003c00000 */
[----:B------:R0:W1:Y:S02]  /*28720*/  SHFL.IDX P6, R14, R13, R12, R11 ;  /* 0x0000000c0d0e7389 */ /* 0x00006400000c000b */
[----:B01----:R-:W-:Y:S01]  /*28730*/  ENDCOLLECTIVE ;  /* 0x000000000000791b */ /* 0x003fe20003800000 */
.L_x_728:
[----:B------:R-:W-:Y:S01]  /*28740*/  MOV R13, R116 ;  /* 0x00000074000d7202 */ /* 0x000fe20000000f00 */
[----:B------:R-:W-:Y:S02]  /*28750*/  IMAD.MOV.U32 R12, RZ, RZ, R9 ;  /* 0x000000ffff0c7224 */ /* 0x000fe400078e0009 */
[----:B------:R-:W-:-:S07]  /*28760*/  IMAD.MOV.U32 R114, RZ, RZ, R14 ;  /* 0x000000ffff727224 */ /* 0x000fce00078e000e */
[----:B------:R-:W-:Y:S05]  /*28770*/  WARPSYNC.COLLECTIVE R15, `(.L_x_729) ;  /* 0x000000000f087348 */ /* 0x000fea0003c00000 */
[----:B------:R0:W1:Y:S02]  /*28780*/  SHFL.IDX P6, R14, R13, R12, R11 ;  /* 0x0000000c0d0e7389 */ /* 0x00006400000c000b */
[----:B01----:R-:W-:Y:S01]  /*28790*/  ENDCOLLECTIVE ;  /* 0x000000000000791b */ /* 0x003fe20003800000 */
.L_x_729:
[----:B------:R-:W-:Y:S01]  /*287a0*/  MOV R13, R118 ;  /* 0x00000076000d7202 */ /* 0x000fe20000000f00 */
[----:B------:R-:W-:Y:S02]  /*287b0*/  IMAD.MOV.U32 R12, RZ, RZ, R3 ;  /* 0x000000ffff0c7224 */ /* 0x000fe400078e0003 */
[----:B------:R-:W-:-:S07]  /*287c0*/  IMAD.MOV.U32 R69, RZ, RZ, R14 ;  /* 0x000000ffff457224 */ /* 0x000fce00078e000e */
[----:B------:R-:W-:Y:S05]  /*287d0*/  WARPSYNC.COLLECTIVE R15, `(.L_x_730) ;  /* 0x000000000f087348 */ /* 0x000fea0003c00000 */
[----:B------:R0:W1:Y:S02]  /*287e0*/  SHFL.IDX P6, R14, R13, R12, R11 ;  /* 0x0000000c0d0e7389 */ /* 0x00006400000c000b */
[----:B01----:R-:W-:Y:S01]  /*287f0*/  ENDCOLLECTIVE ;  /* 0x000000000000791b */ /* 0x003fe20003800000 */
.L_x_730:
[----:B------:R-:W-:Y:S01]  /*28800*/  MOV R13, R120 ;  /* 0x00000078000d7202 */ /* 0x000fe20000000f00 */
[----:B------:R-:W-:Y:S02]  /*28810*/  IMAD.MOV.U32 R12, RZ, RZ, R9 ;  /* 0x000000ffff0c7224 */ /* 0x000fe400078e0009 */
[----:B------:R-:W-:-:S07]  /*28820*/  IMAD.MOV.U32 R118, RZ, RZ, R14 ;  /* 0x000000ffff767224 */ /* 0x000fce00078e000e */
[----:B------:R-:W-:Y:S05]  /*28830*/  WARPSYNC.COLLECTIVE R15, `(.L_x_731) ;  /* 0x000000000f087348 */ /* 0x000fea0003c00000 */
[----:B------:R0:W1:Y:S02]  /*28840*/  SHFL.IDX P6, R14, R13, R12, R11 ;  /* 0x0000000c0d0e7389 */ /* 0x00006400000c000b */
[----:B01----:R-:W-:Y:S01]  /*28850*/  ENDCOLLECTIVE ;  /* 0x000000000000791b */ /* 0x003fe20003800000 */
.L_x_731:
[----:B------:R-:W-:Y:S01]  /*28860*/  MOV R13, R122 ;  /* 0x0000007a000d7202 */ /* 0x000fe20000000f00 */
[----:B------:R-:W-:Y:S02]  /*28870*/  IMAD.MOV.U32 R12, RZ, RZ, R3 ;  /* 0x000000ffff0c7224 */ /* 0x000fe400078e0003 */
[----:B------:R-:W-:-:S07]  /*28880*/  IMAD.MOV.U32 R71, RZ, RZ, R14 ;  /* 0x000000ffff477224 */ /* 0x000fce00078e000e */
[----:B------:R-:W-:Y:S05]  /*28890*/  WARPSYNC.COLLECTIVE R15, `(.L_x_732) ;  /* 0x000000000f087348 */ /* 0x000fea0003c00000 */
[----:B------:R0:W1:Y:S02]  /*288a0*/  SHFL.IDX P6, R14, R13, R12, R11 ;  /* 0x0000000c0d0e7389 */ /* 0x00006400000c000b */
[----:B01----:R-:W-:Y:S01]  /*288b0*/  ENDCOLLECTIVE ;  /* 0x000000000000791b */ /* 0x003fe20003800000 */
.L_x_732:
[----:B------:R-:W-:Y:S01]  /*288c0*/  MOV R13, R124 ;  /* 0x0000007c000d7202 */ /* 0x000fe20000000f00 */
[----:B------:R-:W-:Y:S02]  /*288d0*/  IMAD.MOV.U32 R12, RZ, RZ, R9 ;  /* 0x000000ffff0c7224 */ /* 0x000fe400078e0009 */
[----:B------:R-:W-:-:S07]  /*288e0*/  IMAD.MOV.U32 R122, RZ, RZ, R14 ;  /* 0x000000ffff7a7224 */ /* 0x000fce00078e000e */
[----:B------:R-:W-:Y:S05]  /*288f0*/  WARPSYNC.COLLECTIVE R15, `(.L_x_733) ;  /* 0x000000000f087348 */ /* 0x000fea0003c00000 */
[----:B------:R0:W1:Y:S02]  /*28900*/  SHFL.IDX P6, R14, R13, R12, R11 ;  /* 0x0000000c0d0e7389 */ /* 0x00006400000c000b */
[----:B01----:R-:W-:Y:S01]  /*28910*/  ENDCOLLECTIVE ;  /* 0x000000000000791b */ /* 0x003fe20003800000 */
.L_x_733:
[----:B------:R-:W-:Y:S01]  /*28920*/  MOV R13, R126 ;  /* 0x0000007e000d7202 */ /* 0x000fe20000000f00 */
[----:B------:R-:W-:Y:S02]  /*28930*/  IMAD.MOV.U32 R12, RZ, RZ, R3 ;  /* 0x000000ffff0c7224 */ /* 0x000fe400078e0003 */
[----:B------:R-:W-:-:S07]  /*28940*/  IMAD.MOV.U32 R113, RZ, RZ, R14 ;  /* 0x000000ffff717224 */ /* 0x000fce00078e000e */
[----:B------:R-:W-:Y:S05]  /*28950*/  WARPSYNC.COLLECTIVE R15, `(.L_x_734) ;  /* 0x000000000f087348 */ /* 0x000fea0003c00000 */
[----:B------:R0:W1:Y:S02]  /*28960*/  SHFL.IDX P6, R14, R13, R12, R11 ;  /* 0x0000000c0d0e7389 */ /* 0x00006400000c000b */
[----:B01----:R-:W-:Y:S01]  /*28970*/  ENDCOLLECTIVE ;  /* 0x000000000000791b */ /* 0x003fe20003800000 */
.L_x_734:
[----:B------:R-:W-:Y:S01]  /*28980*/  MOV R13, R128 ;  /* 0x00000080000d7202 */ /* 0x000fe20000000f00 */
[----:B------:R-:W-:Y:S02]  /*28990*/  IMAD.MOV.U32 R12, RZ, RZ, R9 ;  /* 0x000000ffff0c7224 */ /* 0x000fe400078e0009 */
[----:B------:R-:W-:-:S07]  /*289a0*/  IMAD.MOV.U32 R126, RZ, RZ, R14 ;  /* 0x000000ffff7e7224 */ /* 0x000fce00078e000e */
[----:B------:R-:W-:Y:S05]  /*289b0*/  WARPSYNC.COLLECTIVE R15, `(.L_x_735) ;  /* 0x000000000f087348 */ /* 0x000fea0003c00000 */
[----:B------:R0:W1:Y:S02]  /*289c0*/  SHFL.IDX P6, R14, R13, R12, R11 ;  /* 0x0000000c0d0e7389 */ /* 0x00006400000c000b */
[----:B01----:R-:W-:Y:S01]  /*289d0*/  ENDCOLLECTIVE ;  /* 0x000000000000791b */ /* 0x003fe20003800000 */
.L_x_735:
[----:B------:R-:W-:Y:S01]  /*289e0*/  MOV R13, R130 ;  /* 0x00000082000d7202 */ /* 0x000fe20000000f00 */
[----:B------:R-:W-:Y:S02]  /*289f0*/  IMAD.MOV.U32 R12, RZ, RZ, R3 ;  /* 0x000000ffff0c7224 */ /* 0x000fe400078e0003 */
[----:B------:R-:W-:-:S07]  /*28a00*/  IMAD.MOV.U32 R115, RZ, RZ, R14 ;  /* 0x000000ffff737224 */ /* 0x000fce00078e000e */
[----:B------:R-:W-:Y:S05]  /*28a10*/  WARPSYNC.COLLECTIVE R15, `(.L_x_736) ;  /* 0x000000000f087348 */ /* 0x000fea0003c00000 */
[----:B------:R0:W1:Y:S02]  /*28a20*/  SHFL.IDX P6, R14, R13, R12, R11 ;  /* 0x0000000c0d0e7389 */ /* 0x00006400000c000b */
[----:B01----:R-:W-:Y:S01]  /*28a30*/  ENDCOLLECTIVE ;  /* 0x000000000000791b */ /* 0x003fe20003800000 */
.L_x_736:
[----:B------:R-:W-:Y:S01]  /*28a40*/  MOV R13, R132 ;  /* 0x00000084000d7202 */ /* 0x000fe20000000f00 */
[----:B------:R-:W-:Y:S02]  /*28a50*/  IMAD.MOV.U32 R12, RZ, RZ, R9 ;  /* 0x000000ffff0c7224 */ /* 0x000fe400078e0009 */
[----:B------:R-:W-:-:S07]  /*28a60*/  IMAD.MOV.U32 R130, RZ, RZ, R14 ;  /* 0x000000ffff827224 */ /* 0x000fce00078e000e */
[----:B------:R-:W-:Y:S05]  /*28a70*/  WARPSYNC.COLLECTIVE R15, `(.L_x_737) ;  /* 0x000000000f087348 */ /* 0x000fea0003c00000 */
[----:B------:R0:W1:Y:S02]  /*28a80*/  SHFL.IDX P6, R14, R13, R12, R11 ;  /* 0x0000000c0d0e7389 */ /* 0x00006400000c000b */
[----:B01----:R-:W-:Y:S01]  /*28a90*/  ENDCOLLECTIVE ;  /* 0x000000000000791b */ /* 0x003fe20003800000 */
.L_x_737:
[----:B------:R-:W-:Y:S01]  /*28aa0*/  MOV R13, R134 ;  /* 0x00000086000d7202 */ /* 0x000fe20000000f00 */
[----:B------:R-:W-:Y:S02]  /*28ab0*/  IMAD.MOV.U32 R12, RZ, RZ, R3 ;  /* 0x000000ffff0c7224 */ /* 0x000fe400078e0003 */
[----:B------:R-:W-:-:S07]  /*28ac0*/  IMAD.MOV.U32 R117, RZ, RZ, R14 ;  /* 0x000000ffff757224 */ /* 0x000fce00078e000e */
[----:B------:R-:W-:Y:S05]  /*28ad0*/  WARPSYNC.COLLECTIVE R15, `(.L_x_738) ;  /* 0x000000000f087348 */ /* 0x000fea0003c00000 */
[----:B------:R0:W1:Y:S02]  /*28ae0*/  SHFL.IDX P6, R14, R13, R12, R11 ;  /* 0x0000000c0d0e7389 */ /* 0x00006400000c000b */
[----:B01----:R-:W-:Y:S01]  /*28af0*/  ENDCOLLECTIVE ;  /* 0x000000000000791b */ /* 0x003fe20003800000 */
.L_x_738:
[----:B------:R-:W-:Y:S01]  /*28b00*/  MOV R13, R136 ;  /* 0x00000088000d7202 */ /* 0x000fe20000000f00 */
[----:B------:R-:W-:Y:S02]  /*28b10*/  IMAD.MOV.U32 R12, RZ, RZ, R9 ;  /* 0x000000ffff0c7224 */ /* 0x000fe400078e0009 */
[----:B------:R-:W-:-:S07]  /*28b20*/  IMAD.MOV.U32 R134, RZ, RZ, R14 ;  /* 0x000000ffff867224 */ /* 0x000fce00078e000e */
[----:B------:R-:W-:Y:S05]  /*28b30*/  WARPSYNC.COLLECTIVE R15, `(.L_x_739) ;  /* 0x000000000f087348 */ /* 0x000fea0003c00000 */
[----:B------:R0:W1:Y:S02]  /*28b40*/  SHFL.IDX P6, R14, R13, R12, R11 ;  /* 0x0000000c0d0e7389 */ /* 0x00006400000c000b */
[----:B01----:R-:W-:Y:S01]  /*28b50*/  ENDCOLLECTIVE ;  /* 0x000000000000791b */ /* 0x003fe20003800000 */
.L_x_739:
[----:B------:R-:W-:Y:S01]  /*28b60*/  MOV R13, R138 ;  /* 0x0000008a000d7202 */ /* 0x000fe20000000f00 */
[----:B------:R-:W-:Y:S02]  /*28b70*/  IMAD.MOV.U32 R12, RZ, RZ, R3 ;  /* 0x000000ffff0c7224 */ /* 0x000fe400078e0003 */
[----:B------:R-:W-:-:S07]  /*28b80*/  IMAD.MOV.U32 R119, RZ, RZ, R14 ;  /* 0x000000ffff777224 */ /* 0x000fce00078e000e */
[----:B------:R-:W-:Y:S05]  /*28b90*/  WARPSYNC.COLLECTIVE R15, `(.L_x_740) ;  /* 0x000000000f087348 */ /* 0x000fea0003c00000 */
[----:B------:R0:W1:Y:S02]  /*28ba0*/  SHFL.IDX P6, R14, R13, R12, R11 ;  /* 0x0000000c0d0e7389 */ /* 0x00006400000c000b */
[----:B01----:R-:W-:Y:S01]  /*28bb0*/  ENDCOLLECTIVE ;  /* 0x000000000000791b */ /* 0x003fe20003800000 */
.L_x_740:
[----:B------:R-:W-:Y:S01]  /*28bc0*/  MOV R13, R140 ;  /* 0x0000008c000d7202 */ /* 0x000fe20000000f00 */
[----:B------:R-:W-:Y:S02]  /*28bd0*/  IMAD.MOV.U32 R12, RZ, RZ, R9 ;  /* 0x000000ffff0c7224 */ /* 0x000fe400078e0009 */
[----:B------:R-:W-:-:S07]  /*28be0*/  IMAD.MOV.U32 R138, RZ, RZ, R14 ;  /* 0x000000ffff8a7224 */ /* 0x000fce00078e000e */
[----:B------:R-:W-:Y:S05]  /*28bf0*/  WARPSYNC.COLLECTIVE R15, `(.L_x_741) ;  /* 0x000000000f087348 */ /* 0x000fea0003c00000 */
[----:B------:R0:W1:Y:S02]  /*28c00*/  SHFL.IDX P6, R14, R13, R12, R11 ;  /* 0x0000000c0d0e7389 */ /* 0x00006400000c000b */
[----:B01----:R-:W-:Y:S01]  /*28c10*/  ENDCOLLECTIVE ;  /* 0x000000000000791b */ /* 0x003fe20003800000 */
.L_x_741:
[----:B------:R-:W-:Y:S01]  /*28c20*/  MOV R13, R6 ;  /* 0x00000006000d7202 */ /* 0x000fe20000000f00 */
[----:B------:R-:W-:Y:S01]  /*28c30*/  IMAD.MOV.U32 R12, RZ, RZ, R3 ;  /* 0x000000ffff0c7224 */ /* 0x000fe200078e0003 */
[----:B------:R-:W-:Y:S02]  /*28c40*/  SEL R6, R8, R7, P0 ;  /* 0x0000000708067207 */ /* 0x000fe40000000000 */
[----:B------:R-:W-:Y:S02]  /*28c50*/  SEL R8, R10, R21, P0 ;  /* 0x000000150a087207 */ /* 0x000fe40000000000 */
[----:B------:R-:W-:Y:S02]  /*28c60*/  SEL R7, R53, R82, P0 ;  /* 0x0000005235077207 */ /* 0x000fe40000000000 */
[----:B------:R-:W-:Y:S01]  /*28c70*/  SEL R10, R21, R10, P0 ;  /* 0x0000000a150a7207 */ /* 0x000fe20000000000 */
[----:B------:R-:W-:-:S07]  /*28c80*/  IMAD.MOV.U32 R121, RZ, RZ, R14 ;  /* 0x000000ffff797224 */ /* 0x000fce00078e000e */
[----:B------:R-:W-:Y:S05]  /*28c90*/  WARPSYNC.COLLECTIVE R15, `(.L_x_742) ;  /* 0x000000000f087348 */ /* 0x000fea0003c00000 */
[----:B------:R0:W1:Y:S02]  /*28ca0*/  SHFL.IDX P6, R14, R13, R12, R11 ;  /* 0x0000000c0d0e7389 */ /* 0x00006400000c000b */
[----:B01----:R-:W-:Y:S01]  /*28cb0*/  ENDCOLLECTIVE ;  /* 0x000000000000791b */ /* 0x003fe20003800000 */
.L_x_742:
[----:B------:R-:W-:Y:S01]  /*28cc0*/  MOV R13, R5 ;  /* 0x00000005000d7202 */ /* 0x000fe20000000f00 */
[----:B------:R-:W-:Y:S01]  /*28cd0*/  IMAD.MOV.U32 R12, RZ, RZ, R9 ;  /* 0x000000ffff0c7224 */ /* 0x000fe200078e0009 */
[----:B------:R-:W-:Y:S02]  /*28ce0*/  SEL R5, R82, R53, P0 ;  /* 0x0000003552057207 */ /* 0x000fe40000000000 */
[----:B------:R-:W-:Y:S02]  /*28cf0*/  SEL R9, R86, R55, P0 ;  /* 0x0000003756097207 */ /* 0x000fe40000000000 */
[----:B------:R-:W-:Y:S01]  /*28d00*/  SEL R53, R122, R113, P0 ;  /* 0x000000717a357207 */ /* 0x000fe20000000000 */
[----:B------:R-:W-:-:S07]  /*28d10*/  IMAD.MOV.U32 R75, RZ, RZ, R14 ;  /* 0x000000ffff4b7224 */ /* 0x000fce00078e000e */
[----:B------:R-:W-:Y:S05]  /*28d20*/  WARPSYNC.COLLECTIVE R15, `(.L_x_743) ;  /* 0x000000000f087348 */ /* 0x000fea0003c00000 */
[----:B------:R0:W1:Y:S02]  /*28d30*/  SHFL.IDX P6, R14, R13, R12, R11 ;  /* 0x0000000c0d0e7389 */ /* 0x00006400000c000b */
[----:B01----:R-:W-:Y:S01]  /*28d40*/  ENDCOLLECTIVE ;  /* 0x000000000000791b */ /* 0x003fe20003800000 */
.L_x_743:
[----:B------:R-:W-:Y:S02]  /*28d50*/  SEL R12, R24, R25, P0 ;  /* 0x00000019180c7207 */ /* 0x000fe40000000000 */
[----:B------:R-:W-:Y:S02]  /*28d60*/  SEL R11, R55, R86, P0 ;  /* 0x00000056370b7207 */ /* 0x000fe40000000000 */
[----:B------:R-:W-:Y:S02]  /*28d70*/  SEL R13, R90, R57, P0 ;  /* 0x000000395a0d7207 */ /* 0x000fe40000000000 */
[----:B------:R-:W-:Y:S02]  /*28d80*/  SEL R15, R57, R90, P0 ;  /* 0x0000005a390f7207 */ /* 0x000fe40000000000 */
[----:B------:R-:W-:Y:S01]  /*28d90*/  SEL R55, R113, R122, P0 ;  /* 0x0000007a71377207 */ /* 0x000fe20000000000 */
[----:B------:R-:W-:Y:S01]  /*28da0*/  IMAD.MOV.U32 R20, RZ, RZ, R14 ;  /* 0x000000ffff147224 */ /* 0x000fe200078e000e */
[----:B------:R-:W-:-:S02]  /*28db0*/  SEL R14, R25, R24, P0 ;  /* 0x00000018190e7207 */ /* 0x000fc40000000000 */
        /* <DEDUP_REMOVED lines=35> */
[----:B------:R-:W-:Y:S01]  /*28ff0*/  MOV R78, RZ ;  /* 0x000000ff004e7202 */ /* 0x000fe20000000f00 */
[----:B------:R-:W-:Y:S06]  /*29000*/  BRA `(.L_x_744) ;  /* 0xffffff3800d87947 */ /* 0x000fec000383ffff */
.L_x_514:
[----:B------:R-:W-:Y:S01]  /*29010*/  IMAD.MOV.U32 R13, RZ, RZ, R3 ;  /* 0x000000ffff0d7224 */ /* 0x000fe200078e0003 */
[----:B------:R-:W-:Y:S01]  /*29020*/  MOV R11, 0x181f ;  /* 0x0000181f000b7802 */ /* 0x000fe20000000f00 */
[----:B------:R-:W-:Y:S02]  /*29030*/  IMAD.MOV.U32 R12, RZ, RZ, RZ ;  /* 0x000000ffff0c7224 */ /* 0x000fe400078e00ff */
[----:B------:R-:W-:-:S07]  /*29040*/  IMAD.MOV.U32 R15, RZ, RZ, -0x1 ;  /* 0xffffffffff0f7424 */ /* 0x000fce00078e00ff */
[----:B0-----:R-:W-:Y:S05]  /*29050*/  WARPSYNC.COLLECTIVE R15, `(.L_x_745) ;  /* 0x000000000f087348 */ /* 0x001fea0003c00000 */
[----:B------:R1:W2:Y:S02]  /*29060*/  SHFL.IDX P6, R14, R13, R12, R11 ;  /* 0x0000000c0d0e7389 */ /* 0x0002a400000c000b */
[----:B012---:R-:W-:Y:S01]  /*29070*/  ENDCOLLECTIVE ;  /* 0x000000000000791b */ /* 0x007fe20003800000 */
.L_x_745:
[----:B------:R-:W-:Y:S01]  /*29080*/  MOV R13, R2 ;  /* 0x00000002000d7202 */ /* 0x000fe20000000f00 */
[----:B------:R-:W-:-:S07]  /*29090*/  IMAD.MOV.U32 R0, RZ, RZ, R14 ;  /* 0x000000ffff007224 */ /* 0x000fce00078e000e */
[----:B------:R-:W-:Y:S05]  /*290a0*/  WARPSYNC.COLLECTIVE R15, `(.L_x_746) ;  /* 0x000000000f087348 */ /* 0x000fea0003c00000 */
[----:B------:R0:W1:Y:S02]  /*290b0*/  SHFL.IDX P6, R14, R13, R12, R11 ;  /* 0x0000000c0d0e7389 */ /* 0x00006400000c000b */
[----:B01----:R-:W-:Y:S01]  /*290c0*/  ENDCOLLECTIVE ;  /* 0x000000000000791b */ /* 0x003fe20003800000 */
.L_x_746:
[----:B------:R-:W-:Y:S05]  /*290d0*/  BRA `(.L_x_747) ;  /* 0xffffff58003c7947 */ /* 0x000fea000383ffff */
.L_x_517:
[----:B------:R-:W-:Y:S01]  /*290e0*/  BSSY B1, `(.L_x_748) ;  /* 0x0000008000017945 */ /* 0x000fe20003800000 */
[----:B----4-:R-:W-:Y:S01]  /*290f0*/  IMAD.MOV.U32 R13, RZ, RZ, R3 ;  /* 0x000000ffff0d7224 */ /* 0x010fe200078e0003 */
[----:B------:R-:W-:Y:S01]  /*29100*/  MOV R11, 0x181f ;  /* 0x0000181f000b7802 */ /* 0x000fe20000000f00 */
[----:B------:R-:W-:Y:S02]  /*29110*/  IMAD.MOV.U32 R12, RZ, RZ, 0x1 ;  /* 0x00000001ff0c7424 */ /* 0x000fe400078e00ff */
[----:B------:R-:W-:-:S07]  /*29120*/  IMAD.MOV.U32 R15, RZ, RZ, -0x1 ;  /* 0xffffffffff0f7424 */ /* 0x000fce00078e00ff */
[----:B0123--:R-:W-:Y:S05]  /*29130*/  WARPSYNC.COLLECTIVE R15, `(.L_x_749) ;  /* 0x000000000f087348 */ /* 0x00ffea0003c00000 */
[----:B---3--:R3:W4:Y:S02]  /*29140*/  SHFL.IDX P6, R14, R13, R12, R11 ;  /* 0x0000000c0d0e7389 */ /* 0x00872400000c000b */
[----:B01234-:R-:W-:Y:S01]  /*29150*/  ENDCOLLECTIVE ;  /* 0x000000000000791b */ /* 0x01ffe20003800000 */
.L_x_749:
[----:B------:R-:W-:Y:S05]  /*29160*/  BSYNC B1 ;  /* 0x0000000000017941 */ /* 0x000fea0003800000 */
.L_x_748:
[----:B------:R-:W-:Y:S01]  /*29170*/  MOV R13, R2 ;  /* 0x00000002000d7202 */ /* 0x000fe20000000f00 */
[----:B------:R-:W-:Y:S01]  /*29180*/  IMAD.MOV.U32 R12, RZ, RZ, 0x1 ;  /* 0x00000001ff0c7424 */ /* 0x000fe200078e00ff */
[----:B------:R-:W-:Y:S01]  /*29190*/  MOV R15, 0xffffffff ;  /* 0xffffffff000f7802 */ /* 0x000fe20000000f00 */
[----:B------:R-:W-:Y:S02]  /*291a0*/  IMAD.MOV.U32 R11, RZ, RZ, 0x181f ;  /* 0x0000181fff0b7424 */ /* 0x000fe400078e00ff */
[----:B------:R-:W-:-:S07]  /*291b0*/  IMAD.MOV.U32 R0, RZ, RZ, R14 ;  /* 0x000000ffff007224 */ /* 0x000fce00078e000e */
[----:B------:R-:W-:Y:S05]  /*291c0*/  WARPSYNC.COLLECTIVE R15, `(.L_x_750) ;  /* 0x000000000f087348 */ /* 0x000fea0003c00000 */
[----:B------:R0:W1:Y:S02]  /*291d0*/  SHFL.IDX P6, R14, R13, R12, R11 ;  /* 0x0000000c0d0e7389 */ /* 0x00006400000c000b */
[----:B01----:R-:W-:Y:S01]  /*291e0*/  ENDCOLLECTIVE ;  /* 0x000000000000791b */ /* 0x003fe20003800000 */
.L_x_750:
[----:B------:R-:W-:Y:S05]  /*291f0*/  BRA `(.L_x_751) ;  /* 0xffffff58005c7947 */ /* 0x000fea000383ffff */
.L_x_520:
        /* <DEDUP_REMOVED lines=8> */
.L_x_753:
[----:B------:R-:W-:Y:S05]  /*29280*/  BSYNC B1 ;  /* 0x0000000000017941 */ /* 0x000fea0003800000 */
.L_x_752:
        /* <DEDUP_REMOVED lines=8> */
.L_x_754:
[----:B------:R-:W-:Y:S05]  /*29310*/  BRA `(.L_x_755) ;  /* 0xffffff58007c7947 */ /* 0x000fea000383ffff */
.L_x_523:
[----:B------:R-:W-:Y:S01]  /*29320*/  BSSY B1, `(.L_x_756) ;  /* 0x0000008000017945 */ /* 0x000fe20003800000 */
[----:B0-----:R-:W-:Y:S01]  /*29330*/  IMAD.MOV.U32 R13, RZ, RZ, R3 ;  /* 0x000000ffff0d7224 */ /* 0x001fe200078e0003 */
[----:B------:R-:W-:Y:S01]  /*29340*/  MOV R11, 0x181f ;  /* 0x0000181f000b7802 */ /* 0x000fe20000000f00 */
[----:B------:R-:W-:Y:S02]  /*29350*/  IMAD.MOV.U32 R12, RZ, RZ, 0x3 ;  /* 0x00000003ff0c7424 */ /* 0x000fe400078e00ff */
[----:B------:R-:W-:-:S07]  /*29360*/  IMAD.MOV.U32 R15, RZ, RZ, -0x1 ;  /* 0xffffffffff0f7424 */ /* 0x000fce00078e00ff */
[----:B-1234-:R-:W-:Y:S05]  /*29370*/  WARPSYNC.COLLECTIVE R15, `(.L_x_757) ;  /* 0x000000000f087348 */ /* 0x01efea0003c00000 */
[----:B----4-:R0:W4:Y:S02]  /*29380*/  SHFL.IDX P6, R14, R13, R12, R11 ;  /* 0x0000000c0d0e7389 */ /* 0x01012400000c000b */
[----:B01234-:R-:W-:Y:S01]  /*29390*/  ENDCOLLECTIVE ;  /* 0x000000000000791b */ /* 0x01ffe20003800000 */
.L_x_757:
[----:B------:R-:W-:Y:S05]  /*293a0*/  BSYNC B1 ;  /* 0x0000000000017941 */ /* 0x000fea0003800000 */
.L_x_756:
        /* <DEDUP_REMOVED lines=8> */
.L_x_758:
[----:B------:R-:W-:Y:S05]  /*29430*/  BRA `(.L_x_759) ;  /* 0xffffff58009c7947 */ /* 0x000fea000383ffff */
.L_x_540:
[----:B------:R-:W0:Y:S01]  /*29440*/  S2R R7, SR_TID.X ;  /* 0x0000000000077919 */ /* 0x000e220000002100 */
[----:B------:R-:W-:Y:S01]  /*29450*/  BSSY B1, `(.L_x_760) ;  /* 0x000000a000017945 */ /* 0x000fe20003800000 */
[----:B------:R-:W-:Y:S01]  /*29460*/  IMAD.MOV.U32 R12, RZ, RZ, RZ ;  /* 0x000000ffff0c7224 */ /* 0x000fe200078e00ff */
[----:B------:R-:W-:Y:S01]  /*29470*/  MOV R11, 0x1f ;  /* 0x0000001f000b7802 */ /* 0x000fe20000000f00 */
[----:B------:R-:W-:Y:S01]  /*29480*/  IMAD.MOV.U32 R15, RZ, RZ, -0x1 ;  /* 0xffffffffff0f7424 */ /* 0x000fe200078e00ff */
[----:B0-----:R-:W-:-:S04]  /*29490*/  SHF.R.U32.HI R7, RZ, 0x5, R7 ;  /* 0x00000005ff077819 */ /* 0x001fc80000011607 */
[----:B------:R-:W-:-:S05]  /*294a0*/  LOP3.LUT R7, R7, 0x3, RZ, 0xc0, !PT ;  /* 0x0000000307077812 */ /* 0x000fca00078ec0ff */
[----:B------:R-:W-:-:S07]  /*294b0*/  IMAD.MOV.U32 R13, RZ, RZ, R7 ;  /* 0x000000ffff0d7224 */ /* 0x000fce00078e0007 */
[----:B------:R-:W-:Y:S05]  /*294c0*/  WARPSYNC.COLLECTIVE R15, `(.L_x_761) ;  /* 0x000000000f087348 */ /* 0x000fea0003c00000 */
[----:B------:R0:W1:Y:S02]  /*294d0*/  SHFL.IDX P6, R14, R13, R12, R11 ;  /* 0x0000000c0d0e7389 */ /* 0x00006400000c000b */
[----:B01----:R-:W-:Y:S01]  /*294e0*/  ENDCOLLECTIVE ;  /* 0x000000000000791b */ /* 0x003fe20003800000 */
.L_x_761:
[----:B------:R-:W-:Y:S05]  /*294f0*/  BSYNC B1 ;  /* 0x0000000000017941 */ /* 0x000fea0003800000 */
.L_x_760:
[----:B------:R-:W-:Y:S05]  /*29500*/  BRA `(.L_x_762) ;  /* 0xffffff6c00d87947 */ /* 0x000fea000383ffff */
.L_x_542:
[----:B------:R-:W-:Y:S01]  /*29510*/  BSSY B1, `(.L_x_763) ;  /* 0x0000006000017945 */ /* 0x000fe20003800000 */
[----:B------:R-:W-:-:S07]  /*29520*/  IMAD.MOV.U32 R15, RZ, RZ, -0x1 ;  /* 0xffffffffff0f7424 */ /* 0x000fce00078e00ff */
[----:B0-----:R-:W-:Y:S05]  /*29530*/  WARPSYNC.COLLECTIVE R15, `(.L_x_764) ;  /* 0x000000000f0c7348 */ /* 0x001fea0003c00000 */
[----:B------:R-:W-:Y:S02]  /*29540*/  ELECT P6, UR62, PT ;  /* 0x00000000003e782f */ /* 0x000fe400038c0000 */
[----:B------:R-:W-:Y:S01]  /*29550*/  MOV R14, UR62 ;  /* 0x0000003e000e7c02 */ /* 0x000fe20008000f00 */
[----:B0-----:R-:W-:Y:S10]  /*29560*/  ENDCOLLECTIVE ;  /* 0x000000000000791b */ /* 0x001ff40003800000 */
.L_x_764:
[----:B------:R-:W-:Y:S05]  /*29570*/  BSYNC B1 ;  /* 0x0000000000017941 */ /* 0x000fea0003800000 */
.L_x_763:
[----:B------:R-:W-:Y:S05]  /*29580*/  BRA `(.L_x_541) ;  /* 0xffffff6c00d07947 */ /* 0x000fea000383ffff */
.L_x_544:
[----:B0-----:R-:W2:Y:S02]  /*29590*/  LDL R3, [R1+0x4] ;  /* 0x0000040001037983 */ /* 0x001ea40000100800 */
[----:B--2---:R0:W1:Y:S02]  /*295a0*/  SYNCS.PHASECHK.TRANS64.TRYWAIT P0, [R3+URZ+0x38820], R2 ;  /* 0x03882002030075a7 */ /* 0x004064000800017f */
[----:B-1----:R-:W-:Y:S05]  /*295b0*/  @!P0 NANOSLEEP.SYNCS 0x989680 ;  /* 0x009896800000895d */ /* 0x002fea0003900000 */
[----:B------:R-:W1:Y:S02]  /*295c0*/  @!P0 SYNCS.PHASECHK.TRANS64 P0, [R3+URZ+0x38820], R2 ;  /* 0x03882002030085a7 */ /* 0x000e64000800007f */
[----:B-1----:R-:W-:Y:S05]  /*295d0*/  @!P0 BRA `(.L_x_544) ;  /* 0xfffffffc00ec8947 */ /* 0x002fea000383ffff */
[----:B------:R-:W-:Y:S05]  /*295e0*/  BRA `(.L_x_765) ;  /* 0xffffff6c00e07947 */ /* 0x000fea000383ffff */
.L_x_548:
[----:B0-----:R0:W1:Y:S02]  /*295f0*/  SYNCS.PHASECHK.TRANS64.TRYWAIT P0, [R5+URZ+0x388a0], R8 ;  /* 0x0388a008050075a7 */ /* 0x001064000800017f */
[----:B-1----:R-:W-:Y:S05]  /*29600*/  @!P0 NANOSLEEP.SYNCS 0x989680 ;  /* 0x009896800000895d */ /* 0x002fea0003900000 */
[----:B------:R-:W1:Y:S02]  /*29610*/  @!P0 SYNCS.PHASECHK.TRANS64 P0, [R5+URZ+0x388a0], R8 ;  /* 0x0388a008050085a7 */ /* 0x000e64000800007f */
[----:B-1----:R-:W-:Y:S05]  /*29620*/  @!P0 BRA `(.L_x_548) ;  /* 0xfffffffc00f08947 */ /* 0x002fea000383ffff */
[----:B------:R-:W-:Y:S05]  /*29630*/  BRA `(.L_x_766) ;  /* 0xffffff7000087947 */ /* 0x000fea000383ffff */
.L_x_554:
[----:B-1----:R1:W2:Y:S02]  /*29640*/  SYNCS.PHASECHK.TRANS64.TRYWAIT P0, [R5+URZ+0x388c0], R8 ;  /* 0x0388c008050075a7 */ /* 0x0022a4000800017f */
[----:B--2---:R-:W-:Y:S05]  /*29650*/  @!P0 NANOSLEEP.SYNCS 0x989680 ;  /* 0x009896800000895d */ /* 0x004fea0003900000 */
[----:B------:R-:W2:Y:S02]  /*29660*/  @!P0 SYNCS.PHASECHK.TRANS64 P0, [R5+URZ+0x388c0], R8 ;  /* 0x0388c008050085a7 */ /* 0x000ea4000800007f */
[----:B--2---:R-:W-:Y:S05]  /*29670*/  @!P0 BRA `(.L_x_554) ;  /* 0xfffffffc00f08947 */ /* 0x004fea000383ffff */
[----:B------:R-:W-:Y:S05]  /*29680*/  BRA `(.L_x_767) ;  /* 0xffffff7000cc7947 */ /* 0x000fea000383ffff */
.L_x_562:
[----:B0-----:R0:W1:Y:S02]  /*29690*/  SYNCS.PHASECHK.TRANS64.TRYWAIT P1, [R6+URZ+0x388a0], R5 ;  /* 0x0388a005060075a7 */ /* 0x001064000802017f */
[----:B-1----:R-:W-:Y:S05]  /*296a0*/  @!P1 NANOSLEEP.SYNCS 0x989680 ;  /* 0x009896800000995d */ /* 0x002fea0003900000 */
[----:B------:R-:W1:Y:S02]  /*296b0*/  @!P1 SYNCS.PHASECHK.TRANS64 P1, [R6+URZ+0x388a0], R5 ;  /* 0x0388a005060095a7 */ /* 0x000e64000802007f */
[----:B-1----:R-:W-:Y:S05]  /*296c0*/  @!P1 BRA `(.L_x_562) ;  /* 0xfffffffc00f09947 */ /* 0x002fea000383ffff */
[----:B------:R-:W-:Y:S05]  /*296d0*/  BRA `(.L_x_768) ;  /* 0xffffff7400e07947 */ /* 0x000fea000383ffff */
.L_x_568:
[----:B-1----:R1:W2:Y:S02]  /*296e0*/  SYNCS.PHASECHK.TRANS64.TRYWAIT P1, [R6+URZ+0x388c0], R5 ;  /* 0x0388c005060075a7 */ /* 0x0022a4000802017f */
[----:B--2---:R-:W-:Y:S05]  /*296f0*/  @!P1 NANOSLEEP.SYNCS 0x989680 ;  /* 0x009896800000995d */ /* 0x004fea0003900000 */
[----:B------:R-:W2:Y:S02]  /*29700*/  @!P1 SYNCS.PHASECHK.TRANS64 P1, [R6+URZ+0x388c0], R5 ;  /* 0x0388c005060095a7 */ /* 0x000ea4000802007f */
[----:B--2---:R-:W-:Y:S05]  /*29710*/  @!P1 BRA `(.L_x_568) ;  /* 0xfffffffc00f09947 */ /* 0x004fea000383ffff */
[----:B------:R-:W-:Y:S05]  /*29720*/  BRA `(.L_x_769) ;  /* 0xffffff7800a07947 */ /* 0x000fea000383ffff */
.L_x_584:
[----:B------:R-:W0:Y:S01]  /*29730*/  S2R R4, SR_TID.X ;  /* 0x0000000000047919 */ /* 0x000e220000002100 */
[----:B------:R-:W-:Y:S01]  /*29740*/  BSSY B0, `(.L_x_770) ;  /* 0x000000a000007945 */ /* 0x000fe20003800000 */
[----:B------:R-:W-:Y:S01]  /*29750*/  IMAD.MOV.U32 R12, RZ, RZ, RZ ;  /* 0x000000ffff0c7224 */ /* 0x000fe200078e00ff */
[----:B------:R-:W-:Y:S01]  /*29760*/  MOV R15, 0xffffffff ;  /* 0xffffffff000f7802 */ /* 0x000fe20000000f00 */
[----:B------:R-:W-:Y:S01]  /*29770*/  IMAD.MOV.U32 R11, RZ, RZ, 0x1f ;  /* 0x0000001fff0b7424 */ /* 0x000fe200078e00ff */
[----:B0-----:R-:W-:-:S04]  /*29780*/  SHF.R.U32.HI R4, RZ, 0x5, R4 ;  /* 0x00000005ff047819 */ /* 0x001fc80000011604 */
[----:B------:R-:W-:-:S04]  /*29790*/  LOP3.LUT R4, R4, 0x3, RZ, 0xc0, !PT ;  /* 0x0000000304047812 */ /* 0x000fc800078ec0ff */
[----:B------:R-:W-:-:S07]  /*297a0*/  MOV R13, R4 ;  /* 0x00000004000d7202 */ /* 0x000fce0000000f00 */
[----:B-1----:R-:W-:Y:S05]  /*297b0*/  WARPSYNC.COLLECTIVE R15, `(.L_x_771) ;  /* 0x000000000f087348 */ /* 0x002fea0003c00000 */
[----:B------:R0:W2:Y:S02]  /*297c0*/  SHFL.IDX P6, R14, R13, R12, R11 ;  /* 0x0000000c0d0e7389 */ /* 0x0000a400000c000b */
[----:B012---:R-:W-:Y:S01]  /*297d0*/  ENDCOLLECTIVE ;  /* 0x000000000000791b */ /* 0x007fe20003800000 */
.L_x_771:
[----:B------:R-:W-:Y:S05]  /*297e0*/  BSYNC B0 ;  /* 0x0000000000007941 */ /* 0x000fea0003800000 */
.L_x_770:
[----:B------:R-:W-:Y:S05]  /*297f0*/  BRA `(.L_x_772) ;  /* 0xffffff8400807947 */ /* 0x000fea000383ffff */
.L_x_586:
[----:B------:R-:W-:Y:S01]  /*29800*/  BSSY B0, `(.L_x_773) ;  /* 0x0000006000007945 */ /* 0x000fe20003800000 */
[----:B------:R-:W-:-:S07]  /*29810*/  IMAD.MOV.U32 R15, RZ, RZ, -0x1 ;  /* 0xffffffffff0f7424 */ /* 0x000fce00078e00ff */
[----:B01----:R-:W-:Y:S05]  /*29820*/  WARPSYNC.COLLECTIVE R15, `(.L_x_774) ;  /* 0x000000000f0c7348 */ /* 0x003fea0003c00000 */
[----:B------:R-:W-:Y:S02]  /*29830*/  ELECT P6, UR62, PT ;  /* 0x00000000003e782f */ /* 0x000fe400038c0000 */
[----:B------:R-:W-:Y:S01]  /*29840*/  MOV R14, UR62 ;  /* 0x0000003e000e7c02 */ /* 0x000fe20008000f00 */
[----:B01----:R-:W-:Y:S10]  /*29850*/  ENDCOLLECTIVE ;  /* 0x000000000000791b */ /* 0x003ff40003800000 */
.L_x_774:
[----:B------:R-:W-:Y:S05]  /*29860*/  BSYNC B0 ;  /* 0x0000000000007941 */ /* 0x000fea0003800000 */
.L_x_773:
[----:B------:R-:W-:Y:S05]  /*29870*/  BRA `(.L_x_775) ;  /* 0xffffff84008c7947 */ /* 0x000fea000383ffff */
.L_x_588:
[----:B0-----:R0:W1:Y:S02]  /*29880*/  SYNCS.PHASECHK.TRANS64.TRYWAIT P0, [R0+URZ+0x38880], R3 ;  /* 0x03888003000075a7 */ /* 0x001064000800017f */
[----:B-1----:R-:W-:Y:S05]  /*29890*/  @!P0 NANOSLEEP.SYNCS 0x989680 ;  /* 0x009896800000895d */ /* 0x002fea0003900000 */
[----:B------:R-:W1:Y:S02]  /*298a0*/  @!P0 SYNCS.PHASECHK.TRANS64 P0, [R0+URZ+0x38880], R3 ;  /* 0x03888003000085a7 */ /* 0x000e64000800007f */
[----:B-1----:R-:W-:Y:S05]  /*298b0*/  @!P0 BRA `(.L_x_588) ;  /* 0xfffffffc00f08947 */ /* 0x002fea000383ffff */
[----:B------:R-:W-:Y:S05]  /*298c0*/  BRA `(.L_x_776) ;  /* 0xffffff8800047947 */ /* 0x000fea000383ffff */
.L_x_590:
[----:B-1----:R1:W2:Y:S02]  /*298d0*/  SYNCS.PHASECHK.TRANS64.TRYWAIT P0, [R0+URZ+0x38840], R3 ;  /* 0x03884003000075a7 */ /* 0x0022a4000800017f */
[----:B--2---:R-:W-:Y:S05]  /*298e0*/  @!P0 NANOSLEEP.SYNCS 0x989680 ;  /* 0x009896800000895d */ /* 0x004fea0003900000 */
[----:B------:R-:W2:Y:S02]  /*298f0*/  @!P0 SYNCS.PHASECHK.TRANS64 P0, [R0+URZ+0x38840], R3 ;  /* 0x03884003000085a7 */ /* 0x000ea4000800007f */
[----:B--2---:R-:W-:Y:S05]  /*29900*/  @!P0 BRA `(.L_x_590) ;  /* 0xfffffffc00f08947 */ /* 0x004fea000383ffff */
[----:B------:R-:W-:Y:S05]  /*29910*/  BRA `(.L_x_777) ;  /* 0xffffff8800787947 */ /* 0x000fea000383ffff */
.L_x_594:
[----:B------:R-:W2:Y:S01]  /*29920*/  LDL.LU R11, [R1+0x6c] ;  /* 0x00006c00010b7983 */ /* 0x000ea20000300800 */
[----:B------:R-:W-:Y:S01]  /*29930*/  IMAD.MOV.U32 R13, RZ, RZ, R3 ;  /* 0x000000ffff0d7224 */ /* 0x000fe200078e0003 */
[----:B------:R-:W-:Y:S01]  /*29940*/  MOV R12, RZ ;  /* 0x000000ff000c7202 */ /* 0x000fe20000000f00 */
[----:B------:R-:W-:Y:S01]  /*29950*/  IMAD.MOV.U32 R15, RZ, RZ, -0x1 ;  /* 0xffffffffff0f7424 */ /* 0x000fe200078e00ff */
[----:B------:R-:W-:-:S04]  /*29960*/  LOP3.LUT R8, R8, 0x7f, RZ, 0xc0, !PT ;  /* 0x0000007f08087812 */ /* 0x000fc800078ec0ff */
[----:B------:R-:W-:-:S04]  /*29970*/  SHF.R.U32.HI R5, RZ, 0x3, R8 ;  /* 0x00000003ff057819 */ /* 0x000fc80000011608 */
[----:B------:R-:W-:-:S05]  /*29980*/  IADD3 R0, R5, R17, RZ ;  /* 0x0000001105007210 */ /* 0x000fca0007ffe0ff */
[----:B------:R-:W-:Y:S02]  /*29990*/  VIADD R5, R0, 0x10 ;  /* 0x0000001000057836 */ /* 0x000fe40000000000 */
[----:B--2---:R-:W-:Y:S02]  /*299a0*/  IMAD R2, R11, R7, RZ ;  /* 0x000000070b027224 */ /* 0x004fe400078e02ff */
[----:B------:R-:W-:-:S03]  /*299b0*/  IMAD.MOV.U32 R11, RZ, RZ, 0x181f ;  /* 0x0000181fff0b7424 */ /* 0x000fc600078e00ff */
[----:B------:R-:W-:-:S13]  /*299c0*/  ISETP.GE.AND P2, PT, R0, R2, PT ;  /* 0x000000020000720c */ /* 0x000fda0003f46270 */
[----:B0----5:R-:W-:Y:S05]  /*299d0*/  WARPSYNC.COLLECTIVE R15, `(.L_x_778) ;  /* 0x000000000f087348 */ /* 0x021fea0003c00000 */
[----:B------:R1:W2:Y:S02]  /*299e0*/  SHFL.IDX P6, R14, R13, R12, R11 ;  /* 0x0000000c0d0e7389 */ /* 0x0002a400000c000b */
[----:B012--5:R-:W-:Y:S01]  /*299f0*/  ENDCOLLECTIVE ;  /* 0x000000000000791b */ /* 0x027fe20003800000 */
.L_x_778:
[----:B------:R-:W-:Y:S01]  /*29a00*/  IMAD.MOV.U32 R13, RZ, RZ, R4 ;  /* 0x000000ffff0d7224 */ /* 0x000fe200078e0004 */
[----:B------:R-:W-:-:S07]  /*29a10*/  MOV R6, R14 ;  /* 0x0000000e00067202 */ /* 0x000fce0000000f00 */
[----:B------:R-:W-:Y:S05]  /*29a20*/  WARPSYNC.COLLECTIVE R15, `(.L_x_779) ;  /* 0x000000000f087348 */ /* 0x000fea0003c00000 */
[----:B------:R0:W1:Y:S02]  /*29a30*/  SHFL.IDX P6, R14, R13, R12, R11 ;  /* 0x0000000c0d0e7389 */ /* 0x00006400000c000b */
[----:B01----:R-:W-:Y:S01]  /*29a40*/  ENDCOLLECTIVE ;  /* 0x000000000000791b */ /* 0x003fe20003800000 */
.L_x_779:
[----:B------:R-:W-:Y:S01]  /*29a50*/  MOV R13, R3 ;  /* 0x00000003000d7202 */ /* 0x000fe20000000f00 */
[----:B------:R-:W-:Y:S02]  /*29a60*/  IMAD.MOV.U32 R12, RZ, RZ, 0x1 ;  /* 0x00000001ff0c7424 */ /* 0x000fe400078e00ff */
[----:B------:R-:W-:-:S07]  /*29a70*/  IMAD.MOV.U32 R7, RZ, RZ, R14 ;  /* 0x000000ffff077224 */ /* 0x000fce00078e000e */
[----:B------:R-:W-:Y:S05]  /*29a80*/  WARPSYNC.COLLECTIVE R15, `(.L_x_780) ;  /* 0x000000000f087348 */ /* 0x000fea0003c00000 */
[----:B------:R0:W1:Y:S02]  /*29a90*/  SHFL.IDX P6, R14, R13, R12, R11 ;  /* 0x0000000c0d0e7389 */ /* 0x00006400000c000b */
[----:B01----:R-:W-:Y:S01]  /*29aa0*/  ENDCOLLECTIVE ;  /* 0x000000000000791b */ /* 0x003fe20003800000 */
.L_x_780:
[----:B------:R-:W-:-:S05]  /*29ab0*/  @!P2 IADD3 R7, P3, R10, R7, RZ ;  /* 0x000000070a07a210 */ /* 0x000fca0007f7e0ff */
[----:B------:R-:W-:-:S05]  /*29ac0*/  @!P2 IMAD.X R6, RZ, RZ, R6, P3 ;  /* 0x000000ffff06a224 */ /* 0x000fca00018e0606 */
[----:B------:R-:W-:Y:S02]  /*29ad0*/  @!P2 LOP3.LUT R7, R7, R6, RZ, 0x3c, !PT ;  /* 0x000000060707a212 */ /* 0x000fe400078e3cff */
[----:B------:R-:W-:Y:S02]  /*29ae0*/  MOV R13, R4 ;  /* 0x00000004000d7202 */ /* 0x000fe40000000f00 */
[----:B------:R-:W-:-:S04]  /*29af0*/  @!P2 LOP3.LUT R6, R7, R6, RZ, 0x3c, !PT ;  /* 0x000000060706a212 */ /* 0x000fc800078e3cff */
[----:B------:R-:W-:Y:S01]  /*29b00*/  @!P2 LOP3.LUT R7, R7, R6, RZ, 0x3c, !PT ;  /* 0x000000060707a212 */ /* 0x000fe200078e3cff */
[----:B------:R-:W-:-:S07]  /*29b10*/  IMAD.MOV.U32 R8, RZ, RZ, R14 ;  /* 0x000000ffff087224 */ /* 0x000fce00078e000e */
[----:B------:R-:W-:Y:S05]  /*29b20*/  WARPSYNC.COLLECTIVE R15, `(.L_x_781) ;  /* 0x000000000f087348 */ /* 0x000fea0003c00000 */
[----:B------:R0:W1:Y:S02]  /*29b30*/  SHFL.IDX P6, R14, R13, R12, R11 ;  /* 0x0000000c0d0e7389 */ /* 0x00006400000c000b */
[----:B01----:R-:W-:Y:S01]  /*29b40*/  ENDCOLLECTIVE ;  /* 0x000000000000791b */ /* 0x003fe20003800000 */
.L_x_781:
        /* <DEDUP_REMOVED lines=12> */
.L_x_782:
[----:B------:R-:W-:Y:S02]  /*29c10*/  @!P2 IADD3 R7, P3, R10, R5, RZ ;  /* 0x000000050a07a210 */ /* 0x000fe40007f7e0ff */
[----:B------:R-:W-:-:S03]  /*29c20*/  IADD3 R5, R0, 0x20, RZ ;  /* 0x0000002000057810 */ /* 0x000fc60007ffe0ff */
        /* <DEDUP_REMOVED lines=10> */
[----:B------:R-:W-:Y:S02]  /*29cd0*/  ISETP.GE.AND P2, PT, R5, R2, PT ;  /* 0x000000020500720c */ /* 0x000fe40003f46270 */
[----:B0-----:R-:W-:-:S11]  /*29ce0*/  MOV R6, R14 ;  /* 0x0000000e00067202 */ /* 0x001fd60000000f00 */
[----:B------:R-:W-:Y:S05]  /*29cf0*/  WARPSYNC.COLLECTIVE R15, `(.L_x_783) ;  /* 0x000000000f087348 */ /* 0x000fea0003c00000 */
[----:B------:R0:W1:Y:S02]  /*29d00*/  SHFL.IDX P6, R14, R13, R12, R11 ;  /* 0x0000000c0d0e7389 */ /* 0x00006400000c000b */
[----:B01----:R-:W-:Y:S01]  /*29d10*/  ENDCOLLECTIVE ;  /* 0x000000000000791b */ /* 0x003fe20003800000 */
.L_x_783:
[----:B------:R-:W-:Y:S02]  /*29d20*/  IMAD.MOV.U32 R13, RZ, RZ, R3 ;  /* 0x000000ffff0d7224 */ /* 0x000fe400078e0003 */
[----:B------:R-:W-:Y:S02]  /*29d30*/  IMAD.MOV.U32 R12, RZ, RZ, 0x3 ;  /* 0x00000003ff0c7424 */ /* 0x000fe400078e00ff */
[----:B------:R-:W-:-:S07]  /*29d40*/  IMAD.MOV.U32 R5, RZ, RZ, R14 ;  /* 0x000000ffff057224 */ /* 0x000fce00078e000e */
[----:B------:R-:W-:Y:S05]  /*29d50*/  WARPSYNC.COLLECTIVE R15, `(.L_x_784) ;  /* 0x000000000f087348 */ /* 0x000fea0003c00000 */
[----:B------:R0:W1:Y:S02]  /*29d60*/  SHFL.IDX P6, R14, R13, R12, R11 ;  /* 0x0000000c0d0e7389 */ /* 0x00006400000c000b */
[----:B01----:R-:W-:Y:S01]  /*29d70*/  ENDCOLLECTIVE ;  /* 0x000000000000791b */ /* 0x003fe20003800000 */
.L_x_784:
[----:B------:R-:W-:-:S04]  /*29d80*/  @!P2 IADD3 R5, P3, R10, R5, RZ ;  /* 0x000000050a05a210 */ /* 0x000fc80007f7e0ff */
[----:B------:R-:W-:-:S05]  /*29d90*/  @!P2 IADD3.X R6, RZ, R6, RZ, P3, !PT ;  /* 0x00000006ff06a210 */ /* 0x000fca0001ffe4ff */
[----:B------:R-:W-:Y:S02]  /*29da0*/  @!P2 IMAD.MOV.U32 R7, RZ, RZ, R6 ;  /* 0x000000ffff07a224 */ /* 0x000fe400078e0006 */
[----:B------:R-:W-:Y:S01]  /*29db0*/  @!P2 IMAD.MOV.U32 R6, RZ, RZ, R5 ;  /* 0x000000ffff06a224 */ /* 0x000fe200078e0005 */
[----:B------:R-:W-:Y:S01]  /*29dc0*/  IADD3 R5, R0, 0x30, RZ ;  /* 0x0000003000057810 */ /* 0x000fe20007ffe0ff */
[----:B------:R-:W-:-:S03]  /*29dd0*/  IMAD.MOV.U32 R13, RZ, RZ, R4 ;  /* 0x000000ffff0d7224 */ /* 0x000fc600078e0004 */
        /* <DEDUP_REMOVED lines=10> */
.L_x_785:
[----:B------:R-:W-:Y:S02]  /*29e80*/  IMAD.MOV.U32 R13, RZ, RZ, R3 ;  /* 0x000000ffff0d7224 */ /* 0x000fe400078e0003 */
[----:B------:R-:W-:Y:S02]  /*29e90*/  IMAD.MOV.U32 R12, RZ, RZ, 0x4 ;  /* 0x00000004ff0c7424 */ /* 0x000fe400078e00ff */
[----:B------:R-:W-:-:S07]  /*29ea0*/  IMAD.MOV.U32 R5, RZ, RZ, R14 ;  /* 0x000000ffff057224 */ /* 0x000fce00078e000e */
[----:B------:R-:W-:Y:S05]  /*29eb0*/  WARPSYNC.COLLECTIVE R15, `(.L_x_786) ;  /* 0x000000000f087348 */ /* 0x000fea0003c00000 */
[----:B------:R0:W1:Y:S02]  /*29ec0*/  SHFL.IDX P6, R14, R13, R12, R11 ;  /* 0x0000000c0d0e7389 */ /* 0x00006400000c000b */
[----:B01----:R-:W-:Y:S01]  /*29ed0*/  ENDCOLLECTIVE ;  /* 0x000000000000791b */ /* 0x003fe20003800000 */
.L_x_786:
        /* <DEDUP_REMOVED lines=16> */
.L_x_787:
[----:B------:R-:W-:Y:S02]  /*29fe0*/  IMAD.MOV.U32 R13, RZ, RZ, R3 ;  /* 0x000000ffff0d7224 */ /* 0x000fe400078e0003 */
[----:B------:R-:W-:Y:S02]  /*29ff0*/  IMAD.MOV.U32 R12, RZ, RZ, 0x5 ;  /* 0x00000005ff0c7424 */ /* 0x000fe400078e00ff */
[----:B------:R-:W-:-:S07]  /*2a000*/  IMAD.MOV.U32 R5, RZ, RZ, R14 ;  /* 0x000000ffff057224 */ /* 0x000fce00078e000e */
[----:B------:R-:W-:Y:S05]  /*2a010*/  WARPSYNC.COLLECTIVE R15, `(.L_x_788) ;  /* 0x000000000f087348 */ /* 0x000fea0003c00000 */
[----:B------:R0:W1:Y:S02]  /*2a020*/  SHFL.IDX P6, R14, R13, R12, R11 ;  /* 0x0000000c0d0e7389 */ /* 0x00006400000c000b */
[----:B01----:R-:W-:Y:S01]  /*2a030*/  ENDCOLLECTIVE ;  /* 0x000000000000791b */ /* 0x003fe20003800000 */
.L_x_788:
        /* <DEDUP_REMOVED lines=16> */
.L_x_789:
[----:B------:R-:W-:Y:S01]  /*2a140*/  MOV R13, R3 ;  /* 0x00000003000d7202 */ /* 0x000fe20000000f00 */
[----:B------:R-:W-:Y:S02]  /*2a150*/  IMAD.MOV.U32 R12, RZ, RZ, 0x6 ;  /* 0x00000006ff0c7424 */ /* 0x000fe400078e00ff */
[----:B------:R-:W-:-:S07]  /*2a160*/  IMAD.MOV.U32 R5, RZ, RZ, R14 ;  /* 0x000000ffff057224 */ /* 0x000fce00078e000e */
[----:B------:R-:W-:Y:S05]  /*2a170*/  WARPSYNC.COLLECTIVE R15, `(.L_x_790) ;  /* 0x000000000f087348 */ /* 0x000fea0003c00000 */
[----:B------:R0:W1:Y:S02]  /*2a180*/  SHFL.IDX P6, R14, R13, R12, R11 ;  /* 0x0000000c0d0e7389 */ /* 0x00006400000c000b */
[----:B01----:R-:W-:Y:S01]  /*2a190*/  ENDCOLLECTIVE ;  /* 0x000000000000791b */ /* 0x003fe20003800000 */
.L_x_790:
[----:B------:R-:W-:-:S04]  /*2a1a0*/  @!P2 IADD3 R5, P3, R10, R5, RZ ;  /* 0x000000050a05a210 */ /* 0x000fc80007f7e0ff */
[----:B------:R-:W-:-:S05]  /*2a1b0*/  @!P2 IADD3.X R6, RZ, R6, RZ, P3, !PT ;  /* 0x00000006ff06a210 */ /* 0x000fca0001ffe4ff */
[----:B------:R-:W-:Y:S02]  /*2a1c0*/  @!P2 IMAD.MOV.U32 R7, RZ, RZ, R6 ;  /* 0x000000ffff07a224 */ /* 0x000fe400078e0006 */
[----:B------:R-:W-:Y:S01]  /*2a1d0*/  @!P2 IMAD.MOV.U32 R6, RZ, RZ, R5 ;  /* 0x000000ffff06a224 */ /* 0x000fe200078e0005 */
[----:B------:R-:W-:-:S04]  /*2a1e0*/  MOV R13, R4 ;  /* 0x00000004000d7202 */ /* 0x000fc80000000f00 */
[----:B------:R-:W-:Y:S01]  /*2a1f0*/  @!PT LDS RZ, [RZ] ;  /* 0x00000000fffff984 */ /* 0x000fe20000000800 */
[----:B------:R-:W-:Y:S01]  /*2a200*/  @!PT LDS RZ, [RZ] ;  /* 0x00000000fffff984 */ /* 0x000fe20000000800 */
[----:B------:R-:W-:Y:S01]  /*2a210*/  @!PT LDS RZ, [RZ] ;  /* 0x00000000fffff984 */ /* 0x000fe20000000800 */
[----:B------:R-:W-:Y:S04]  /*2a220*/  @!P2 LDGSTS.E.BYPASS.LTC128B.128 [R9+0x22c00], desc[UR42][R6.64], !P0 ;  /* 0x22c000000609afae */ /* 0x000fe8000c101d6a */
[----:B------:R0:W-:Y:S02]  /*2a230*/  @!P2 LDGSTS.E.BYPASS.LTC128B.128 [R9+0x26c00], desc[UR42][R6.64+0x80], !P1 ;  /* 0x26c000800609afae */ /* 0x0001e4000c901d6a */
[----:B0-----:R-:W-:-:S07]  /*2a240*/  IMAD.MOV.U32 R6, RZ, RZ, R14 ;  /* 0x000000ffff067224 */ /* 0x001fce00078e000e */
[----:B------:R-:W-:Y:S05]  /*2a250*/  WARPSYNC.COLLECTIVE R15, `(.L_x_791) ;  /* 0x000000000f087348 */ /* 0x000fea0003c00000 */
[----:B------:R0:W1:Y:S02]  /*2a260*/  SHFL.IDX P6, R14, R13, R12, R11 ;  /* 0x0000000c0d0e7389 */ /* 0x00006400000c000b */
[----:B01----:R-:W-:Y:S01]  /*2a270*/  ENDCOLLECTIVE ;  /* 0x000000000000791b */ /* 0x003fe20003800000 */
.L_x_791:
[----:B------:R-:W-:-:S05]  /*2a280*/  VIADD R7, R0, 0x60 ;  /* 0x0000006000077836 */ /* 0x000fca0000000000 */
[----:B------:R-:W-:Y:S02]  /*2a290*/  ISETP.GE.AND P2, PT, R7, R2, PT ;  /* 0x000000020700720c */ /* 0x000fe40003f46270 */
[----:B------:R-:W-:Y:S01]  /*2a2a0*/  MOV R13, R3 ;  /* 0x00000003000d7202 */ /* 0x000fe20000000f00 */
[----:B------:R-:W-:Y:S02]  /*2a2b0*/  IMAD.MOV.U32 R12, RZ, RZ, 0x7 ;  /* 0x00000007ff0c7424 */ /* 0x000fe400078e00ff */
[----:B------:R-:W-:-:S08]  /*2a2c0*/  IMAD.MOV.U32 R5, RZ, RZ, R14 ;  /* 0x000000ffff057224 */ /* 0x000fd000078e000e */
[----:B------:R-:W-:Y:S05]  /*2a2d0*/  WARPSYNC.COLLECTIVE R15, `(.L_x_792) ;  /* 0x000000000f087348 */ /* 0x000fea0003c00000 */
[----:B------:R0:W1:Y:S02]  /*2a2e0*/  SHFL.IDX P6, R14, R13, R12, R11 ;  /* 0x0000000c0d0e7389 */ /* 0x00006400000c000b */
[----:B01----:R-:W-:Y:S01]  /*2a2f0*/  ENDCOLLECTIVE ;  /* 0x000000000000791b */ /* 0x003fe20003800000 */
.L_x_792:
[----:B------:R-:W-:-:S04]  /*2a300*/  @!P2 IADD3 R5, P3, R10, R5, RZ ;  /* 0x000000050a05a210 */ /* 0x000fc80007f7e0ff */
[----:B------:R-:W-:-:S05]  /*2a310*/  @!P2 IADD3.X R6, RZ, R6, RZ, P3, !PT ;  /* 0x00000006ff06a210 */ /* 0x000fca0001ffe4ff */
[----:B------:R-:W-:Y:S01]  /*2a320*/  @!P2 IMAD.MOV.U32 R7, RZ, RZ, R6 ;  /* 0x000000ffff07a224 */ /* 0x000fe200078e0006 */
[----:B------:R-:W-:Y:S01]  /*2a330*/  MOV R13, R4 ;  /* 0x00000004000d7202 */ /* 0x000fe20000000f00 */
[----:B------:R-:W-:-:S05]  /*2a340*/  @!P2 IMAD.MOV.U32 R6, RZ, RZ, R5 ;  /* 0x000000ffff06a224 */ /* 0x000fca00078e0005 */
[----:B------:R-:W-:Y:S01]  /*2a350*/  @!PT LDS RZ, [RZ] ;  /* 0x00000000fffff984 */ /* 0x000fe20000000800 */
[----:B------:R-:W-:Y:S01]  /*2a360*/  @!PT LDS RZ, [RZ] ;  /* 0x00000000fffff984 */ /* 0x000fe20000000800 */
[----:B------:R-:W-:Y:S01]  /*2a370*/  @!PT LDS RZ, [RZ] ;  /* 0x00000000fffff984 */ /* 0x000fe20000000800 */
[----:B------:R0:W-:Y:S01]  /*2a380*/  @!P2 LDGSTS.E.BYPASS.LTC128B.128 [R9+0x23400], desc[UR42][R6.64], !P0 ;  /* 0x234000000609afae */ /* 0x0001e2000c101d6a */
[----:B------:R-:W-:-:S03]  /*2a390*/  IMAD.MOV.U32 R5, RZ, RZ, R14 ;  /* 0x000000ffff057224 */ /* 0x000fc600078e000e */
[----:B------:R0:W-:Y:S04]  /*2a3a0*/  @!P2 LDGSTS.E.BYPASS.LTC128B.128 [R9+0x27400], desc[UR42][R6.64+0x80], !P1 ;  /* 0x274000800609afae */ /* 0x0001e8000c901d6a */
[----:B0-----:R-:W-:Y:S05]  /*2a3b0*/  WARPSYNC.COLLECTIVE R15, `(.L_x_793) ;  /* 0x000000000f087348 */ /* 0x001fea0003c00000 */
[----:B------:R1:W2:Y:S02]  /*2a3c0*/  SHFL.IDX P6, R14, R13, R12, R11 ;  /* 0x0000000c0d0e7389 */ /* 0x0002a400000c000b */
[----:B012---:R-:W-:Y:S01]  /*2a3d0*/  ENDCOLLECTIVE ;  /* 0x000000000000791b */ /* 0x007fe20003800000 */
.L_x_793:
[----:B------:R-:W-:Y:S01]  /*2a3e0*/  IMAD.MOV.U32 R3, RZ, RZ, R14 ;  /* 0x000000ffff037224 */ /* 0x000fe200078e000e */
[----:B------:R-:W-:Y:S06]  /*2a3f0*/  BRA `(.L_x_794) ;  /* 0xffffff8c001c7947 */ /* 0x000fec000383ffff */
.L_x_599:
[----:B---3--:R-:W3:Y:S02]  /*2a400*/  LDL R2, [R1+0x4] ;  /* 0x0000040001027983 */ /* 0x008ee40000100800 */
[----:B---3--:R3:W4:Y:S02]  /*2a410*/  SYNCS.PHASECHK.TRANS64.TRYWAIT P0, [R2+URZ+0x38820], R0 ;  /* 0x03882000020075a7 */ /* 0x008724000800017f */
[----:B----4-:R-:W-:Y:S05]  /*2a420*/  @!P0 NANOSLEEP.SYNCS 0x989680 ;  /* 0x009896800000895d */ /* 0x010fea0003900000 */
[----:B------:R-:W4:Y:S02]  /*2a430*/  @!P0 SYNCS.PHASECHK.TRANS64 P0, [R2+URZ+0x38820], R0 ;  /* 0x03882000020085a7 */ /* 0x000f24000800007f */
[----:B----4-:R-:W-:Y:S05]  /*2a440*/  @!P0 BRA `(.L_x_599) ;  /* 0xfffffffc00ec8947 */ /* 0x010fea000383ffff */
[----:B------:R-:W-:Y:S05]  /*2a450*/  BRA `(.L_x_795) ;  /* 0xffffff8c008c7947 */ /* 0x000fea000383ffff */
.L_x_605:
[----:B--2---:R2:W4:Y:S02]  /*2a460*/  SYNCS.PHASECHK.TRANS64.TRYWAIT P0, [R6+URZ+0x38880], R5 ;  /* 0x03888005060075a7 */ /* 0x004524000800017f */
[----:B----4-:R-:W-:Y:S05]  /*2a470*/  @!P0 NANOSLEEP.SYNCS 0x989680 ;  /* 0x009896800000895d */ /* 0x010fea0003900000 */
[----:B------:R-:W4:Y:S02]  /*2a480*/  @!P0 SYNCS.PHASECHK.TRANS64 P0, [R6+URZ+0x38880], R5 ;  /* 0x03888005060085a7 */ /* 0x000f24000800007f */
[----:B----4-:R-:W-:Y:S05]  /*2a490*/  @!P0 BRA `(.L_x_605) ;  /* 0xfffffffc00f08947 */ /* 0x010fea000383ffff */
[----:B------:R-:W-:Y:S05]  /*2a4a0*/  BRA `(.L_x_796) ;  /* 0xffffff9000507947 */ /* 0x000fea000383ffff */
.L_x_611:
[----:B---3--:R3:W4:Y:S02]  /*2a4b0*/  SYNCS.PHASECHK.TRANS64.TRYWAIT P0, [R6+URZ+0x38840], R5 ;  /* 0x03884005060075a7 */ /* 0x008724000800017f */
[----:B----4-:R-:W-:Y:S05]  /*2a4c0*/  @!P0 NANOSLEEP.SYNCS 0x989680 ;  /* 0x009896800000895d */ /* 0x010fea0003900000 */
[----:B------:R-:W4:Y:S02]  /*2a4d0*/  @!P0 SYNCS.PHASECHK.TRANS64 P0, [R6+URZ+0x38840], R5 ;  /* 0x03884005060085a7 */ /* 0x000f24000800007f */
[----:B----4-:R-:W-:Y:S05]  /*2a4e0*/  @!P0 BRA `(.L_x_611) ;  /* 0xfffffffc00f08947 */ /* 0x010fea000383ffff */
[----:B------:R-:W-:Y:S05]  /*2a4f0*/  BRA `(.L_x_797) ;  /* 0xffffff94001c7947 */ /* 0x000fea000383ffff */
.L_x_618:
[----:B--2---:R2:W4:Y:S02]  /*2a500*/  SYNCS.PHASECHK.TRANS64.TRYWAIT P0, [R3+URZ+0x38870], R4 ;  /* 0x03887004030075a7 */ /* 0x004524000800017f */
[----:B----4-:R-:W-:Y:S05]  /*2a510*/  @!P0 NANOSLEEP.SYNCS 0x989680 ;  /* 0x009896800000895d */ /* 0x010fea0003900000 */
[----:B------:R-:W4:Y:S02]  /*2a520*/  @!P0 SYNCS.PHASECHK.TRANS64 P0, [R3+URZ+0x38870], R4 ;  /* 0x03887004030085a7 */ /* 0x000f24000800007f */
[----:B----4-:R-:W-:Y:S05]  /*2a530*/  @!P0 BRA `(.L_x_618) ;  /* 0xfffffffc00f08947 */ /* 0x010fea000383ffff */
[----:B------:R-:W-:Y:S05]  /*2a540*/  BRA `(.L_x_798) ;  /* 0xffffff9800007947 */ /* 0x000fea000383ffff */
.L_x_620:
[----:B--2---:R2:W4:Y:S02]  /*2a550*/  SYNCS.PHASECHK.TRANS64.TRYWAIT P0, [R3+URZ+0x38860], R4 ;  /* 0x03886004030075a7 */ /* 0x004524000800017f */
[----:B----4-:R-:W-:Y:S05]  /*2a560*/  @!P0 NANOSLEEP.SYNCS 0x989680 ;  /* 0x009896800000895d */ /* 0x010fea0003900000 */
[----:B------:R-:W4:Y:S02]  /*2a570*/  @!P0 SYNCS.PHASECHK.TRANS64 P0, [R3+URZ+0x38860], R4 ;  /* 0x03886004030085a7 */ /* 0x000f24000800007f */
[----:B----4-:R-:W-:Y:S05]  /*2a580*/  @!P0 BRA `(.L_x_620) ;  /* 0xfffffffc00f08947 */ /* 0x010fea000383ffff */
[----:B------:R-:W-:Y:S05]  /*2a590*/  BRA `(.L_x_799) ;  /* 0xffffff9800087947 */ /* 0x000fea000383ffff */
.L_x_627:
[----:B---3--:R3:W4:Y:S02]  /*2a5a0*/  SYNCS.PHASECHK.TRANS64.TRYWAIT P1, [R0+URZ+0x38870], R2 ;  /* 0x03887002000075a7 */ /* 0x008724000802017f */
[----:B----4-:R-:W-:Y:S05]  /*2a5b0*/  @!P1 NANOSLEEP.SYNCS 0x989680 ;  /* 0x009896800000995d */ /* 0x010fea0003900000 */
[----:B------:R-:W4:Y:S02]  /*2a5c0*/  @!P1 SYNCS.PHASECHK.TRANS64 P1, [R0+URZ+0x38870], R2 ;  /* 0x03887002000095a7 */ /* 0x000f24000802007f */
[----:B----4-:R-:W-:Y:S05]  /*2a5d0*/  @!P1 BRA `(.L_x_627) ;  /* 0xfffffffc00f09947 */ /* 0x010fea000383ffff */
[----:B------:R-:W-:Y:S05]  /*2a5e0*/  BRA `(.L_x_800) ;  /* 0xffffffa400ac7947 */ /* 0x000fea000383ffff */
.L_x_629:
[----:B---3--:R3:W4:Y:S02]  /*2a5f0*/  SYNCS.PHASECHK.TRANS64.TRYWAIT P1, [R0+URZ+0x38860], R2 ;  /* 0x03886002000075a7 */ /* 0x008724000802017f */
[----:B----4-:R-:W-:Y:S05]  /*2a600*/  @!P1 NANOSLEEP.SYNCS 0x989680 ;  /* 0x009896800000995d */ /* 0x010fea0003900000 */
[----:B------:R-:W4:Y:S02]  /*2a610*/  @!P1 SYNCS.PHASECHK.TRANS64 P1, [R0+URZ+0x38860], R2 ;  /* 0x03886002000095a7 */ /* 0x000f24000802007f */
[----:B----4-:R-:W-:Y:S05]  /*2a620*/  @!P1 BRA `(.L_x_629) ;  /* 0xfffffffc00f09947 */ /* 0x010fea000383ffff */
[----:B------:R-:W-:Y:S05]  /*2a630*/  BRA `(.L_x_801) ;  /* 0xffffffa400b47947 */ /* 0x000fea000383ffff */
.L_x_633:
[----:B------:R-:W-:Y:S01]  /*2a640*/  BSSY B0, `(.L_x_802) ;  /* 0x0000008000007945 */ /* 0x000fe20003800000 */
[----:B------:R-:W-:Y:S01]  /*2a650*/  IMAD.MOV.U32 R13, RZ, RZ, R16 ;  /* 0x000000ffff0d7224 */ /* 0x000fe200078e0010 */
[----:B------:R-:W-:Y:S01]  /*2a660*/  MOV R12, RZ ;  /* 0x000000ff000c7202 */ /* 0x000fe20000000f00 */
[----:B------:R-:W-:Y:S02]  /*2a670*/  IMAD.MOV.U32 R11, RZ, RZ, 0x1f ;  /* 0x0000001fff0b7424 */ /* 0x000fe400078e00ff */
[----:B------:R-:W-:-:S07]  /*2a680*/  IMAD.MOV.U32 R15, RZ, RZ, -0x1 ;  /* 0xffffffffff0f7424 */ /* 0x000fce00078e00ff */
[----:B-1----:R-:W-:Y:S05]  /*2a690*/  WARPSYNC.COLLECTIVE R15, `(.L_x_803) ;  /* 0x000000000f087348 */ /* 0x002fea0003c00000 */
[----:B------:R0:W2:Y:S02]  /*2a6a0*/  SHFL.IDX P6, R14, R13, R12, R11 ;  /* 0x0000000c0d0e7389 */ /* 0x0000a400000c000b */
[----:B012---:R-:W-:Y:S01]  /*2a6b0*/  ENDCOLLECTIVE ;  /* 0x000000000000791b */ /* 0x007fe20003800000 */
.L_x_803:
[----:B------:R-:W-:Y:S05]  /*2a6c0*/  BSYNC B0 ;  /* 0x0000000000007941 */ /* 0x000fea0003800000 */
.L_x_802:
[----:B------:R-:W-:Y:S01]  /*2a6d0*/  IMAD.MOV.U32 R13, RZ, RZ, R16 ;  /* 0x000000ffff0d7224 */ /* 0x000fe200078e0010 */
[----:B------:R-:W-:Y:S01]  /*2a6e0*/  MOV R11, 0x1f ;  /* 0x0000001f000b7802 */ /* 0x000fe20000000f00 */
[----:B------:R-:W-:Y:S01]  /*2a6f0*/  IMAD.MOV.U32 R12, RZ, RZ, 0x1 ;  /* 0x00000001ff0c7424 */ /* 0x000fe200078e00ff */
[----:B------:R-:W-:Y:S01]  /*2a700*/  MOV R0, R14 ;  /* 0x0000000e00007202 */ /* 0x000fe20000000f00 */
[----:B------:R-:W-:Y:S01]  /*2a710*/  IMAD.MOV.U32 R15, RZ, RZ, -0x1 ;  /* 0xffffffffff0f7424 */ /* 0x000fe200078e00ff */
[----:B------:R-:W-:-:S07]  /*2a720*/  IADD3 R5, R19, R6, RZ ;  /* 0x0000000613057210 */ /* 0x000fce0007ffe0ff */
[----:B------:R-:W-:Y:S05]  /*2a730*/  WARPSYNC.COLLECTIVE R15, `(.L_x_804) ;  /* 0x000000000f087348 */ /* 0x000fea0003c00000 */
[----:B------:R0:W1:Y:S02]  /*2a740*/  SHFL.IDX P6, R14, R13, R12, R11 ;  /* 0x0000000c0d0e7389 */ /* 0x00006400000c000b */
[----:B01----:R-:W-:Y:S01]  /*2a750*/  ENDCOLLECTIVE ;  /* 0x000000000000791b */ /* 0x003fe20003800000 */
.L_x_804:
[----:B------:R-:W-:Y:S02]  /*2a760*/  ULDC UR4, c[0x0][0xc3c] ;  /* 0x00030f0000047ab9 */ /* 0x000fe40000000800 */
[----:B------:R-:W-:-:S13]  /*2a770*/  ISETP.GE.OR P1, PT, R5, UR4, !P0 ;  /* 0x0000000405007c0c */ /* 0x000fda000c726670 */
[----:B------:R-:W0:Y:S01]  /*2a780*/  @!P1 LDC.64 R2, c[0x0][0xc80] ;  /* 0x00032000ff029b82 */ /* 0x000e220000000a00 */
[----:B------:R-:W-:Y:S02]  /*2a790*/  IMAD.MOV.U32 R11, RZ, RZ, RZ ;  /* 0x000000ffff0b7224 */ /* 0x000fe400078e00ff */
[----:B------:R-:W-:Y:S02]  /*2a7a0*/  IMAD.MOV.U32 R4, RZ, RZ, R14 ;  /* 0x000000ffff047224 */ /* 0x000fe400078e000e */
[----:B0-----:R-:W-:-:S06]  /*2a7b0*/  @!P1 IMAD.WIDE R2, R5, 0x4, R2 ;  /* 0x0000000405029825 */ /* 0x001fcc00078e0202 */
[----:B------:R0:W2:Y:S01]  /*2a7c0*/  @!P1 LDG.E R3, desc[UR42][R2.64] ;  /* 0x0000002a02039981 */ /* 0x0000a2000c1e1900 */
[C---:B------:R-:W-:Y:S02]  /*2a7d0*/  ISETP.GE.U32.AND P2, PT, R6.reuse, 0x2, PT ;  /* 0x000000020600780c */ /* 0x040fe40003f46070 */
[C---:B------:R-:W-:Y:S02]  /*2a7e0*/  ISETP.GE.U32.AND P3, PT, R6.reuse, 0x4, PT ;  /* 0x000000040600780c */ /* 0x040fe40003f66070 */
[C---:B------:R-:W-:Y:S02]  /*2a7f0*/  ISETP.GE.U32.AND P4, PT, R6.reuse, 0x8, PT ;  /* 0x000000080600780c */ /* 0x040fe40003f86070 */
[C---:B------:R-:W-:Y:S01]  /*2a800*/  ISETP.GE.U32.AND P5, PT, R6.reuse, 0x10, PT ;  /* 0x000000100600780c */ /* 0x040fe20003fa6070 */
[----:B0-----:R-:W-:Y:S02]  /*2a810*/  IMAD.MOV.U32 R2, RZ, RZ, RZ ;  /* 0x000000ffff027224 */ /* 0x001fe400078e00ff */
[----:B--2---:R-:W-:Y:S01]  /*2a820*/  @!P1 IMAD.MOV.U32 R2, RZ, RZ, R3 ;  /* 0x000000ffff029224 */ /* 0x004fe200078e0003 */
[----:B------:R-:W-:-:S04]  /*2a830*/  ISETP.NE.AND P1, PT, R6, RZ, PT ;  /* 0x000000ff0600720c */ /* 0x000fc80003f25270 */
[----:B------:R-:W-:-:S09]  /*2a840*/  MOV R13, R2 ;  /* 0x00000002000d7202 */ /* 0x000fd20000000f00 */
[----:B------:R-:W-:Y:S05]  /*2a850*/  WARPSYNC.COLLECTIVE R15, `(.L_x_805) ;  /* 0x000000000f087348 */ /* 0x000fea0003c00000 */
[----:B------:R0:W1:Y:S02]  /*2a860*/  SHFL.UP P6, R14, R13, R12, R11 ;  /* 0x0400000c0d0e7389 */ /* 0x00006400000c000b */
[----:B01----:R-:W-:Y:S01]  /*2a870*/  ENDCOLLECTIVE ;  /* 0x000000000000791b */ /* 0x003fe20003800000 */
.L_x_805:
[----:B------:R-:W-:Y:S02]  /*2a880*/  IMAD.MOV.U32 R12, RZ, RZ, 0x2 ;  /* 0x00000002ff0c7424 */ /* 0x000fe400078e00ff */
[----:B------:R-:W-:-:S05]  /*2a890*/  IMAD.MOV.U32 R3, RZ, RZ, R14 ;  /* 0x000000ffff037224 */ /* 0x000fca00078e000e */
[----:B------:R-:W-:-:S04]  /*2a8a0*/  SEL R3, R3, RZ, P1 ;  /* 0x000000ff03037207 */ /* 0x000fc80000800000 */
[----:B------:R-:W-:-:S05]  /*2a8b0*/  IADD3 R3, R2, R3, RZ ;  /* 0x0000000302037210 */ /* 0x000fca0007ffe0ff */
[----:B------:R-:W-:-:S07]  /*2a8c0*/  IMAD.MOV.U32 R13, RZ, RZ, R3 ;  /* 0x000000ffff0d7224 */ /* 0x000fce00078e0003 */
[----:B------:R-:W-:Y:S05]  /*2a8d0*/  WARPSYNC.COLLECTIVE R15, `(.L_x_806) ;  /* 0x000000000f087348 */ /* 0x000fea0003c00000 */
[----:B------:R0:W1:Y:S02]  /*2a8e0*/  SHFL.UP P6, R14, R13, R12, R11 ;  /* 0x0400000c0d0e7389 */ /* 0x00006400000c000b */
[----:B01----:R-:W-:Y:S01]  /*2a8f0*/  ENDCOLLECTIVE ;  /* 0x000000000000791b */ /* 0x003fe20003800000 */
.L_x_806:
[----:B------:R-:W-:Y:S02]  /*2a900*/  MOV R12, 0x4 ;  /* 0x00000004000c7802 */ /* 0x000fe40000000f00 */
[----:B------:R-:W-:-:S04]  /*2a910*/  MOV R5, R14 ;  /* 0x0000000e00057202 */ /* 0x000fc80000000f00 */
[----:B------:R-:W-:-:S05]  /*2a920*/  SEL R5, R5, RZ, P2 ;  /* 0x000000ff05057207 */ /* 0x000fca0001000000 */
[----:B------:R-:W-:-:S04]  /*2a930*/  IMAD.IADD R3, R3, 0x1, R5 ;  /* 0x0000000103037824 */ /* 0x000fc800078e0205 */
[----:B------:R-:W-:-:S07]  /*2a940*/  IMAD.MOV.U32 R13, RZ, RZ, R3 ;  /* 0x000000ffff0d7224 */ /* 0x000fce00078e0003 */
[----:B------:R-:W-:Y:S05]  /*2a950*/  WARPSYNC.COLLECTIVE R15, `(.L_x_807) ;  /* 0x000000000f087348 */ /* 0x000fea0003c00000 */
[----:B------:R0:W1:Y:S02]  /*2a960*/  SHFL.UP P6, R14, R13, R12, R11 ;  /* 0x0400000c0d0e7389 */ /* 0x00006400000c000b */
[----:B01----:R-:W-:Y:S01]  /*2a970*/  ENDCOLLECTIVE ;  /* 0x000000000000791b */ /* 0x003fe20003800000 */
.L_x_807:
[----:B------:R-:W-:Y:S02]  /*2a980*/  IMAD.MOV.U32 R12, RZ, RZ, 0x8 ;  /* 0x00000008ff0c7424 */ /* 0x000fe400078e00ff */
[----:B------:R-:W-:-:S05]  /*2a990*/  IMAD.MOV.U32 R5, RZ, RZ, R14 ;  /* 0x000000ffff057224 */ /* 0x000fca00078e000e */
[----:B------:R-:W-:-:S05]  /*2a9a0*/  SEL R5, R5, RZ, P3 ;  /* 0x000000ff05057207 */ /* 0x000fca0001800000 */
[----:B------:R-:W-:-:S05]  /*2a9b0*/  IMAD.IADD R3, R3, 0x1, R5 ;  /* 0x0000000103037824 */ /* 0x000fca00078e0205 */
[----:B------:R-:W-:-:S07]  /*2a9c0*/  MOV R13, R3 ;  /* 0x00000003000d7202 */ /* 0x000fce0000000f00 */
[----:B------:R-:W-:Y:S05]  /*2a9d0*/  WARPSYNC.COLLECTIVE R15, `(.L_x_808) ;  /* 0x000000000f087348 */ /* 0x000fea0003c00000 */
[----:B------:R0:W1:Y:S02]  /*2a9e0*/  SHFL.UP P6, R14, R13, R12, R11 ;  /* 0x0400000c0d0e7389 */ /* 0x00006400000c000b */
[----:B01----:R-:W-:Y:S01]  /*2a9f0*/  ENDCOLLECTIVE ;  /* 0x000000000000791b */ /* 0x003fe20003800000 */
.L_x_808:
        /* <DEDUP_REMOVED lines=8> */
.L_x_809:
[----:B------:R-:W-:Y:S01]  /*2aa80*/  MOV R12, 0x1f ;  /* 0x0000001f000c7802 */ /* 0x000fe20000000f00 */
[----:B------:R-:W-:Y:S01]  /*2aa90*/  IMAD.MOV.U32 R11, RZ, RZ, 0x1f ;  /* 0x0000001fff0b7424 */ /* 0x000fe200078e00ff */
[----:B------:R-:W-:-:S04]  /*2aaa0*/  MOV R5, R14 ;  /* 0x0000000e00057202 */ /* 0x000fc80000000f00 */
[----:B------:R-:W-:-:S05]  /*2aab0*/  SEL R5, R5, RZ, P5 ;  /* 0x000000ff05057207 */ /* 0x000fca0002800000 */
[----:B------:R-:W-:-:S04]  /*2aac0*/  IMAD.IADD R3, R3, 0x1, R5 ;  /* 0x0000000103037824 */ /* 0x000fc800078e0205 */
[----:B------:R-:W-:-:S07]  /*2aad0*/  IMAD.MOV.U32 R13, RZ, RZ, R3 ;  /* 0x000000ffff0d7224 */ /* 0x000fce00078e0003 */
[----:B------:R-:W-:Y:S05]  /*2aae0*/  WARPSYNC.COLLECTIVE R15, `(.L_x_810) ;  /* 0x000000000f087348 */ /* 0x000fea0003c00000 */
[----:B------:R0:W1:Y:S02]  /*2aaf0*/  SHFL.IDX P6, R14, R13, R12, R11 ;  /* 0x0000000c0d0e7389 */ /* 0x00006400000c000b */
[----:B01----:R-:W-:Y:S01]  /*2ab00*/  ENDCOLLECTIVE ;  /* 0x000000000000791b */ /* 0x003fe20003800000 */
.L_x_810:
[----:B------:R-:W-:Y:S01]  /*2ab10*/  IMAD.MOV.U32 R5, RZ, RZ, R14 ;  /* 0x000000ffff057224 */ /* 0x000fe200078e000e */
[----:B------:R-:W-:Y:S06]  /*2ab20*/  BRA `(.L_x_811) ;  /* 0xffffffb000707947 */ /* 0x000fec000383ffff */
.L_x_638:
[----:B------:R-:W-:Y:S01]  /*2ab30*/  BSSY B0, `(.L_x_812) ;  /* 0x0000008000007945 */ /* 0x000fe20003800000 */
[----:B-----5:R-:W-:Y:S01]  /*2ab40*/  MOV R13, R2 ;  /* 0x00000002000d7202 */ /* 0x020fe20000000f00 */
[----:B------:R-:W-:Y:S01]  /*2ab50*/  IMAD.MOV.U32 R12, RZ, RZ, 0x1 ;  /* 0x00000001ff0c7424 */ /* 0x000fe200078e00ff */
[----:B------:R-:W-:Y:S01]  /*2ab60*/  MOV R15, 0xffffffff ;  /* 0xffffffff000f7802 */ /* 0x000fe20000000f00 */
[----:B------:R-:W-:-:S07]  /*2ab70*/  IMAD.MOV.U32 R11, RZ, RZ, RZ ;  /* 0x000000ffff0b7224 */ /* 0x000fce00078e00ff */
[----:B01----:R-:W-:Y:S05]  /*2ab80*/  WARPSYNC.COLLECTIVE R15, `(.L_x_813) ;  /* 0x000000000f087348 */ /* 0x003fea0003c00000 */
[----:B------:R2:W3:Y:S02]  /*2ab90*/  SHFL.UP P6, R14, R13, R12, R11 ;  /* 0x0400000c0d0e7389 */ /* 0x0004e400000c000b */
[----:B0123--:R-:W-:Y:S01]  /*2aba0*/  ENDCOLLECTIVE ;  /* 0x000000000000791b */ /* 0x00ffe20003800000 */
.L_x_813:
[----:B------:R-:W-:Y:S05]  /*2abb0*/  BSYNC B0 ;  /* 0x0000000000007941 */ /* 0x000fea0003800000 */
.L_x_812:
[----:B------:R-:W-:Y:S01]  /*2abc0*/  IMAD.MOV.U32 R3, RZ, RZ, R14 ;  /* 0x000000ffff037224 */ /* 0x000fe200078e000e */
[----:B------:R-:W-:Y:S01]  /*2abd0*/  MOV R15, 0xffffffff ;  /* 0xffffffff000f7802 */ /* 0x000fe20000000f00 */
[----:B------:R-:W-:Y:S02]  /*2abe0*/  IMAD.MOV.U32 R12, RZ, RZ, 0x2 ;  /* 0x00000002ff0c7424 */ /* 0x000fe400078e00ff */
[----:B------:R-:W-:Y:S01]  /*2abf0*/  IMAD.MOV.U32 R11, RZ, RZ, RZ ;  /* 0x000000ffff0b7224 */ /* 0x000fe200078e00ff */
[----:B------:R-:W-:-:S05]  /*2ac00*/  SEL R3, R3, RZ, P1 ;  /* 0x000000ff03037207 */ /* 0x000fca0000800000 */
[----:B------:R-:W-:-:S05]  /*2ac10*/  IMAD.IADD R3, R2, 0x1, R3 ;  /* 0x0000000102037824 */ /* 0x000fca00078e0203 */
[----:B------:R-:W-:-:S07]  /*2ac20*/  MOV R13, R3 ;  /* 0x00000003000d7202 */ /* 0x000fce0000000f00 */
[----:B------:R-:W-:Y:S05]  /*2ac30*/  WARPSYNC.COLLECTIVE R15, `(.L_x_814) ;  /* 0x000000000f087348 */ /* 0x000fea0003c00000 */
[----:B------:R0:W1:Y:S02]  /*2ac40*/  SHFL.UP P6, R14, R13, R12, R11 ;  /* 0x0400000c0d0e7389 */ /* 0x00006400000c000b */
[----:B01----:R-:W-:Y:S01]  /*2ac50*/  ENDCOLLECTIVE ;  /* 0x000000000000791b */ /* 0x003fe20003800000 */
.L_x_814:
        /* <DEDUP_REMOVED lines=8> */
.L_x_815:
        /* <DEDUP_REMOVED lines=8> */
.L_x_816:
        /* <DEDUP_REMOVED lines=8> */
.L_x_817:
[----:B------:R-:W-:Y:S02]  /*2ade0*/  IMAD.MOV.U32 R12, RZ, RZ, 0x1f ;  /* 0x0000001fff0c7424 */ /* 0x000fe400078e00ff */
[----:B------:R-:W-:Y:S02]  /*2adf0*/  IMAD.MOV.U32 R11, RZ, RZ, 0x1f ;  /* 0x0000001fff0b7424 */ /* 0x000fe400078e00ff */
[----:B------:R-:W-:-:S05]  /*2ae00*/  IMAD.MOV.U32 R5, RZ, RZ, R14 ;  /* 0x000000ffff057224 */ /* 0x000fca00078e000e */
[----:B------:R-:W-:-:S05]  /*2ae10*/  SEL R5, R5, RZ, P5 ;  /* 0x000000ff05057207 */ /* 0x000fca0002800000 */
[----:B------:R-:W-:-:S05]  /*2ae20*/  IMAD.IADD R3, R3, 0x1, R5 ;  /* 0x0000000103037824 */ /* 0x000fca00078e0205 */
[----:B------:R-:W-:-:S07]  /*2ae30*/  MOV R13, R3 ;  /* 0x00000003000d7202 */ /* 0x000fce0000000f00 */
[----:B------:R-:W-:Y:S05]  /*2ae40*/  WARPSYNC.COLLECTIVE R15, `(.L_x_818) ;  /* 0x000000000f087348 */ /* 0x000fea0003c00000 */
[----:B------:R0:W1:Y:S02]  /*2ae50*/  SHFL.IDX P6, R14, R13, R12, R11 ;  /* 0x0000000c0d0e7389 */ /* 0x00006400000c000b */
[----:B01----:R-:W-:Y:S01]  /*2ae60*/  ENDCOLLECTIVE ;  /* 0x000000000000791b */ /* 0x003fe20003800000 */
.L_x_818:
[----:B------:R-:W-:Y:S01]  /*2ae70*/  MOV R5, R14 ;  /* 0x0000000e00057202 */ /* 0x000fe20000000f00 */
[----:B------:R-:W-:Y:S06]  /*2ae80*/  BRA `(.L_x_819) ;  /* 0xffffffb000387947 */ /* 0x000fec000383ffff */
.L_x_640:
[----:B------:R-:W-:Y:S01]  /*2ae90*/  BSSY B0, `(.L_x_820) ;  /* 0x0000006000007945 */ /* 0x000fe20003800000 */
[----:B------:R-:W-:Y:S01]  /*2aea0*/  PLOP3.LUT P6, PT, P6, PT, PT, 0x8, 0x0 ;  /* 0x000000000000781c */ /* 0x000fe200037ce170 */
[----:B------:R-:W-:-:S12]  /*2aeb0*/  IMAD.MOV.U32 R15, RZ, RZ, -0x1 ;  /* 0xffffffffff0f7424 */ /* 0x000fd800078e00ff */
[----:B-1----:R-:W-:Y:S05]  /*2aec0*/  WARPSYNC.COLLECTIVE R15, `(.L_x_821) ;  /* 0x000000000f087348 */ /* 0x002fea0003c00000 */
[----:B------:R-:W-:Y:S01]  /*2aed0*/  VOTE.ANY R14, PT, P6 ;  /* 0x00000000000e7806 */ /* 0x000fe200030e0100 */
[----:B-1----:R-:W-:Y:S06]  /*2aee0*/  ENDCOLLECTIVE ;  /* 0x000000000000791b */ /* 0x002fec0003800000 */
.L_x_821:
[----:B------:R-:W-:Y:S05]  /*2aef0*/  BSYNC B0 ;  /* 0x0000000000007941 */ /* 0x000fea0003800000 */
.L_x_820:
[----:B------:R-:W-:Y:S01]  /*2af00*/  IMAD.MOV.U32 R4, RZ, RZ, R14 ;  /* 0x000000ffff047224 */ /* 0x000fe200078e000e */
[----:B------:R-:W-:Y:S01]  /*2af10*/  MOV R13, R2 ;  /* 0x00000002000d7202 */ /* 0x000fe20000000f00 */
[----:B------:R-:W-:Y:S01]  /*2af20*/  IMAD.MOV.U32 R11, RZ, RZ, 0x1f ;  /* 0x0000001fff0b7424 */ /* 0x000fe200078e00ff */
[----:B------:R-:W-:Y:S01]  /*2af30*/  MOV R15, 0xffffffff ;  /* 0xffffffff000f7802 */ /* 0x000fe20000000f00 */
[----:B------:R-:W0:Y:S02]  /*2af40*/  POPC R3, R4 ;  /* 0x0000000400037309 */ /* 0x000e240000000000 */
[----:B0-----:R-:W-:-:S07]  /*2af50*/  IMAD.MOV.U32 R12, RZ, RZ, R3 ;  /* 0x000000ffff0c7224 */ /* 0x001fce00078e0003 */
[----:B------:R-:W-:Y:S05]  /*2af60*/  WARPSYNC.COLLECTIVE R15, `(.L_x_822) ;  /* 0x000000000f087348 */ /* 0x000fea0003c00000 */
[----:B------:R0:W1:Y:S02]  /*2af70*/  SHFL.IDX P6, R14, R13, R12, R11 ;  /* 0x0000000c0d0e7389 */ /* 0x00006400000c000b */
[----:B01----:R-:W-:Y:S01]  /*2af80*/  ENDCOLLECTIVE ;  /* 0x000000000000791b */ /* 0x003fe20003800000 */
.L_x_822:
[----:B------:R-:W-:Y:S01]  /*2af90*/  IMAD.MOV.U32 R2, RZ, RZ, R14 ;  /* 0x000000ffff027224 */ /* 0x000fe200078e000e */
[----:B------:R-:W-:Y:S06]  /*2afa0*/  BRA `(.L_x_823) ;  /* 0xffffffb0002c7947 */ /* 0x000fec000383ffff */
.L_x_642:
[----:B------:R-:W-:Y:S01]  /*2afb0*/  BSSY B0, `(.L_x_824) ;  /* 0x0000007000007945 */ /* 0x000fe20003800000 */
[----:B------:R-:W-:Y:S01]  /*2afc0*/  IMAD.MOV.U32 R13, RZ, RZ, R6 ;  /* 0x000000ffff0d7224 */ /* 0x000fe200078e0006 */
[----:B------:R-:W-:Y:S01]  /*2afd0*/  MOV R11, 0x1f ;  /* 0x0000001f000b7802 */ /* 0x000fe20000000f00 */
[----:B------:R-:W-:-:S07]  /*2afe0*/  IMAD.MOV.U32 R15, RZ, RZ, -0x1 ;  /* 0xffffffffff0f7424 */ /* 0x000fce00078e00ff */
[----:B012---:R-:W-:Y:S05]  /*2aff0*/  WARPSYNC.COLLECTIVE R15, `(.L_x_825) ;  /* 0x000000000f087348 */ /* 0x007fea0003c00000 */
[----:B------:R3:W4:Y:S02]  /*2b000*/  SHFL.IDX P6, R14, R13, R12, R11 ;  /* 0x0000000c0d0e7389 */ /* 0x00072400000c000b */
[----:B01234-:R-:W-:Y:S01]  /*2b010*/  ENDCOLLECTIVE ;  /* 0x000000000000791b */ /* 0x01ffe20003800000 */
.L_x_825:
[----:B------:R-:W-:Y:S05]  /*2b020*/  BSYNC B0 ;  /* 0x0000000000007941 */ /* 0x000fea0003800000 */
.L_x_824:
[----:B------:R-:W-:Y:S01]  /*2b030*/  IMAD.MOV.U32 R4, RZ, RZ, R14 ;  /* 0x000000ffff047224 */ /* 0x000fe200078e000e */
[----:B------:R-:W-:Y:S06]  /*2b040*/  BRA `(.L_x_641) ;  /* 0xffffffb000207947 */ /* 0x000fec000383ffff */
.L_x_646:
[----:B0-----:R0:W2:Y:S02]  /*2b050*/  SYNCS.PHASECHK.TRANS64.TRYWAIT P0, [R0+URZ+0x38820], R3 ;  /* 0x03882003000075a7 */ /* 0x0010a4000800017f */
[----:B--2---:R-:W-:Y:S05]  /*2b060*/  @!P0 NANOSLEEP.SYNCS 0x989680 ;  /* 0x009896800000895d */ /* 0x004fea0003900000 */
[----:B------:R-:W2:Y:S02]  /*2b070*/  @!P0 SYNCS.PHASECHK.TRANS64 P0, [R0+URZ+0x38820], R3 ;  /* 0x03882003000085a7 */ /* 0x000ea4000800007f */
[----:B--2---:R-:W-:Y:S05]  /*2b080*/  @!P0 BRA `(.L_x_646) ;  /* 0xfffffffc00f08947 */ /* 0x004fea000383ffff */
[----:B------:R-:W-:Y:S05]  /*2b090*/  BRA `(.L_x_826) ;  /* 0xffffffb400187947 */ /* 0x000fea000383ffff */
.L_x_647:
[----:B------:R-:W2:Y:S01]  /*2b0a0*/  S2R R2, SR_TID.X ;  /* 0x0000000000027919 */ /* 0x000ea20000002100 */
[----:B------:R-:W-:Y:S01]  /*2b0b0*/  BSSY B0, `(.L_x_827) ;  /* 0x000000a000007945 */ /* 0x000fe20003800000 */
[----:B------:R-:W-:Y:S01]  /*2b0c0*/  IMAD.MOV.U32 R12, RZ, RZ, RZ ;  /* 0x000000ffff0c7224 */ /* 0x000fe200078e00ff */
[----:B------:R-:W-:Y:S01]  /*2b0d0*/  MOV R15, 0xffffffff ;  /* 0xffffffff000f7802 */ /* 0x000fe20000000f00 */
[----:B------:R-:W-:Y:S01]  /*2b0e0*/  IMAD.MOV.U32 R11, RZ, RZ, 0x1f ;  /* 0x0000001fff0b7424 */ /* 0x000fe200078e00ff */
[----:B--2---:R-:W-:-:S04]  /*2b0f0*/  SHF.R.U32.HI R2, RZ, 0x5, R2 ;  /* 0x00000005ff027819 */ /* 0x004fc80000011602 */
[----:B------:R-:W-:-:S04]  /*2b100*/  LOP3.LUT R2, R2, 0x3, RZ, 0xc0, !PT ;  /* 0x0000000302027812 */ /* 0x000fc800078ec0ff */
[----:B------:R-:W-:-:S07]  /*2b110*/  MOV R13, R2 ;  /* 0x00000002000d7202 */ /* 0x000fce0000000f00 */
[----:B01----:R-:W-:Y:S05]  /*2b120*/  WARPSYNC.COLLECTIVE R15, `(.L_x_828) ;  /* 0x000000000f087348 */ /* 0x003fea0003c00000 */
[----:B------:R2:W3:Y:S02]  /*2b130*/  SHFL.IDX P6, R14, R13, R12, R11 ;  /* 0x0000000c0d0e7389 */ /* 0x0004e400000c000b */
[----:B0123--:R-:W-:Y:S01]  /*2b140*/  ENDCOLLECTIVE ;  /* 0x000000000000791b */ /* 0x00ffe20003800000 */
.L_x_828:
[----:B------:R-:W-:Y:S05]  /*2b150*/  BSYNC B0 ;  /* 0x0000000000007941 */ /* 0x000fea0003800000 */
.L_x_827:
[----:B------:R-:W-:Y:S05]  /*2b160*/  BRA `(.L_x_829) ;  /* 0xffffffb400007947 */ /* 0x000fea000383ffff */
.L_x_648:
[----:B------:R-:W-:Y:S01]  /*2b170*/  BSSY B0, `(.L_x_830) ;  /* 0x0000006000007945 */ /* 0x000fe20003800000 */
[----:B------:R-:W-:-:S07]  /*2b180*/  IMAD.MOV.U32 R15, RZ, RZ, -0x1 ;  /* 0xffffffffff0f7424 */ /* 0x000fce00078e00ff */
[----:B012---:R-:W-:Y:S05]  /*2b190*/  WARPSYNC.COLLECTIVE R15, `(.L_x_831) ;  /* 0x000000000f0c7348 */ /* 0x007fea0003c00000 */
[----:B------:R-:W-:Y:S02]  /*2b1a0*/  ELECT P6, UR62, PT ;  /* 0x00000000003e782f */ /* 0x000fe400038c0000 */
[----:B------:R-:W-:Y:S01]  /*2b1b0*/  MOV R14, UR62 ;  /* 0x0000003e000e7c02 */ /* 0x000fe20008000f00 */
[----:B012---:R-:W-:Y:S10]  /*2b1c0*/  ENDCOLLECTIVE ;  /* 0x000000000000791b */ /* 0x007ff40003800000 */
.L_x_831:
[----:B------:R-:W-:Y:S05]  /*2b1d0*/  BSYNC B0 ;  /* 0x0000000000007941 */ /* 0x000fea0003800000 */
.L_x_830:
[----:B------:R-:W-:Y:S05]  /*2b1e0*/  BRA `(.L_x_832) ;  /* 0xffffffb000f47947 */ /* 0x000fea000383ffff */
.L_x_650:
[----:B0-----:R0:W2:Y:S02]  /*2b1f0*/  SYNCS.PHASECHK.TRANS64.TRYWAIT P1, [R6+URZ], R5 ;  /* 0x00000005060075a7 */ /* 0x0010a4000802017f */
[----:B--2---:R-:W-:Y:S05]  /*2b200*/  @!P1 NANOSLEEP.SYNCS 0x989680 ;  /* 0x009896800000995d */ /* 0x004fea0003900000 */
[----:B------:R-:W2:Y:S02]  /*2b210*/  @!P1 SYNCS.PHASECHK.TRANS64 P1, [R6+URZ], R5 ;  /* 0x00000005060095a7 */ /* 0x000ea4000802007f */
[----:B--2---:R-:W-:Y:S05]  /*2b220*/  @!P1 BRA `(.L_x_650) ;  /* 0xfffffffc00f09947 */ /* 0x004fea000383ffff */
[----:B------:R-:W-:Y:S05]  /*2b230*/  BRA `(.L_x_833) ;  /* 0xffffffb400307947 */ /* 0x000fea000383ffff */
.L_x_651:
[----:B--2---:R2:W3:Y:S02]  /*2b240*/  SYNCS.PHASECHK.TRANS64.TRYWAIT P1, [R7+URZ], R2 ;  /* 0x00000002070075a7 */ /* 0x0044e4000802017f */
[----:B---3--:R-:W-:Y:S05]  /*2b250*/  @!P1 NANOSLEEP.SYNCS 0x989680 ;  /* 0x009896800000995d */ /* 0x008fea0003900000 */
[----:B------:R-:W3:Y:S02]  /*2b260*/  @!P1 SYNCS.PHASECHK.TRANS64 P1, [R7+URZ], R2 ;  /* 0x00000002070095a7 */ /* 0x000ee4000802007f */
[----:B---3--:R-:W-:Y:S05]  /*2b270*/  @!P1 BRA `(.L_x_651) ;  /* 0xfffffffc00f09947 */ /* 0x008fea000383ffff */
[----:B------:R-:W-:Y:S05]  /*2b280*/  BRA `(.L_x_834) ;  /* 0xffffffb400247947 */ /* 0x000fea000383ffff */
.L_x_653:
[----:B---3--:R3:W4:Y:S02]  /*2b290*/  SYNCS.PHASECHK.TRANS64.TRYWAIT P1, [R4+URZ+0x38860], R5 ;  /* 0x03886005040075a7 */ /* 0x008724000802017f */
[----:B----4-:R-:W-:Y:S05]  /*2b2a0*/  @!P1 NANOSLEEP.SYNCS 0x989680 ;  /* 0x009896800000995d */ /* 0x010fea0003900000 */
[----:B------:R-:W4:Y:S02]  /*2b2b0*/  @!P1 SYNCS.PHASECHK.TRANS64 P1, [R4+URZ+0x38860], R5 ;  /* 0x03886005040095a7 */ /* 0x000f24000802007f */
[----:B----4-:R-:W-:Y:S05]  /*2b2c0*/  @!P1 BRA `(.L_x_653) ;  /* 0xfffffffc00f09947 */ /* 0x010fea000383ffff */
[----:B------:R-:W-:Y:S05]  /*2b2d0*/  BRA `(.L_x_835) ;  /* 0xffffffb400287947 */ /* 0x000fea000383ffff */
.L_x_655:
[----:B----4-:R4:W0:Y:S02]  /*2b2e0*/  SYNCS.PHASECHK.TRANS64.TRYWAIT P1, [R3+URZ+0x38860], R2 ;  /* 0x03886002030075a7 */ /* 0x010824000802017f */
[----:B0-----:R-:W-:Y:S05]  /*2b2f0*/  @!P1 NANOSLEEP.SYNCS 0x989680 ;  /* 0x009896800000995d */ /* 0x001fea0003900000 */
[----:B------:R-:W0:Y:S02]  /*2b300*/  @!P1 SYNCS.PHASECHK.TRANS64 P1, [R3+URZ+0x38860], R2 ;  /* 0x03886002030095a7 */ /* 0x000e24000802007f */
[----:B0-----:R-:W-:Y:S05]  /*2b310*/  @!P1 BRA `(.L_x_655) ;  /* 0xfffffffc00f09947 */ /* 0x001fea000383ffff */
[----:B------:R-:W-:Y:S05]  /*2b320*/  BRA `(.L_x_836) ;  /* 0xffffffb400287947 */ /* 0x000fea000383ffff */
.L_x_657:
[----:B------:R0:W0:Y:S02]  /*2b330*/  SYNCS.PHASECHK.TRANS64.TRYWAIT P0, [R4+URZ+0x38880], R5 ;  /* 0x03888005040075a7 */ /* 0x000024000800017f */
[----:B0-----:R-:W-:Y:S05]  /*2b340*/  @!P0 NANOSLEEP.SYNCS 0x989680 ;  /* 0x009896800000895d */ /* 0x001fea0003900000 */
[----:B------:R-:W0:Y:S02]  /*2b350*/  @!P0 SYNCS.PHASECHK.TRANS64 P0, [R4+URZ+0x38880], R5 ;  /* 0x03888005040085a7 */ /* 0x000e24000800007f */
[----:B0-----:R-:W-:Y:S05]  /*2b360*/  @!P0 BRA `(.L_x_657) ;  /* 0xfffffffc00f08947 */ /* 0x001fea000383ffff */
[----:B------:R-:W-:Y:S05]  /*2b370*/  BRA `(.L_x_658) ;  /* 0xffffffb400247947 */ /* 0x000fea000383ffff */
.L_x_837:
        /* <DEDUP_REMOVED lines=16> */
.L_x_12955:


//--------------------- .text._ZN7cutlass13device_kernelIN5flash11enable_sm90INS1_16FlashAttnFwdSm90INS1_25CollectiveMainloopFwdSm90ILi2EN4cute5tupleIJNS5_1CILi1EEES8_S8_EEENS6_IJNS7_ILi128EEENS7_ILi64EEENS7_ILi256EEEEEELi256ENS_12float_e4m3_tEfNS_4arch4Sm90ELb0ELb1ELb1ELb0ELb0ELb0ELb0ELb1ELb1ELb1ELb0ELb0EEENS1_21CollectiveEpilogueFwdINS6_IJSA_SC_SB_EEES9_NS_10bfloat16_tESG_Li256ELb0ELb1ELb0ELb1EEENS1_30DynamicPersistentTileSchedulerILi256ELi128ELb0ELb1ELb1EEEEEEEEEvNT_6ParamsE --------------------------
	.section	.text._ZN7cutlass13device_kernelIN5flash11enable_sm90INS1_16FlashAttnFwdSm90INS1_25CollectiveMainloopFwdSm90ILi2EN4cute5tupleIJNS5_1CILi1EEES8_S8_EEENS6_IJNS7_ILi128EEENS7_ILi64EEENS7_ILi256EEEEEELi256ENS_12float_e4m3_tEfNS_4arch4Sm90ELb0ELb1ELb1ELb0ELb0ELb0ELb0ELb1ELb1ELb1ELb0ELb0EEENS1_21CollectiveEpilogueFwdINS6_IJSA_SC_SB_EEES9_NS_10bfloat16_tESG_Li256ELb0ELb1ELb0ELb1EEENS1_30DynamicPersistentTileSchedulerILi256ELi128ELb0ELb1ELb1EEEEEEEEEvNT_6ParamsE,"ax",@progbits
	.align	128
.text._ZN7cutlass13device_kernelIN5flash11enable_sm90INS1_16FlashAttnFwdSm90INS1_25CollectiveMainloopFwdSm90ILi2EN4cute5tupleIJNS5_1CILi1EEES8_S8_EEENS6_IJNS7_ILi128EEENS7_ILi64EEENS7_ILi256EEEEEELi256ENS_12float_e4m3_tEfNS_4arch4Sm90ELb0ELb1ELb1ELb0ELb0ELb0ELb0ELb1ELb1ELb1ELb0ELb0EEENS1_21CollectiveEpilogueFwdINS6_IJSA_SC_SB_EEES9_NS_10bfloat16_tESG_Li256ELb0ELb1ELb0ELb1EEENS1_30DynamicPersistentTileSchedulerILi256ELi128ELb0ELb1ELb1EEEEEEEEEvNT_6ParamsE:
        .type           _ZN7cutlass13device_kernelIN5flash11enable_sm90INS1_16FlashAttnFwdSm90INS1_25CollectiveMainloopFwdSm90ILi2EN4cute5tupleIJNS5_1CILi1EEES8_S8_EEENS6_IJNS7_ILi128EEENS7_ILi64EEENS7_ILi256EEEEEELi256ENS_12float_e4m3_tEfNS_4arch4Sm90ELb0ELb1ELb1ELb0ELb0ELb0ELb0ELb1ELb1ELb1ELb0ELb0EEENS1_21CollectiveEpilogueFwdINS6_IJSA_SC_SB_EEES9_NS_10bfloat16_tESG_Li256ELb0ELb1ELb0ELb1EEENS1_30DynamicPersistentTileSchedulerILi256ELi128ELb0ELb1ELb1EEEEEEEEEvNT_6ParamsE,@function
        .size           _ZN7cutlass13device_kernelIN5flash11enable_sm90INS1_16FlashAttnFwdSm90INS1_25CollectiveMainloopFwdSm90ILi2EN4cute5tupleIJNS5_1CILi1EEES8_S8_EEENS6_IJNS7_ILi128EEENS7_ILi64EEENS7_ILi256EEEEEELi256ENS_12float_e4m3_tEfNS_4arch4Sm90ELb0ELb1ELb1ELb0ELb0ELb0ELb0ELb1ELb1ELb1ELb0ELb0EEENS1_21CollectiveEpilogueFwdINS6_IJSA_SC_SB_EEES9_NS_10bfloat16_tESG_Li256ELb0ELb1ELb0ELb1EEENS1_30DynamicPersistentTileSchedulerILi256ELi128ELb0ELb1ELb1EEEEEEEEEvNT_6ParamsE,(.L_x_12956 - _ZN7cutlass13device_kernelIN5flash11enable_sm90INS1_16FlashAttnFwdSm90INS1_25CollectiveMainloopFwdSm90ILi2EN4cute5tupleIJNS5_1CILi1EEES8_S8_EEENS6_IJNS7_ILi128EEENS7_ILi64EEENS7_ILi256EEEEEELi256ENS_12float_e4m3_tEfNS_4arch4Sm90ELb0ELb1ELb1ELb0ELb0ELb0ELb0ELb1ELb1ELb1ELb0ELb0EEENS1_21CollectiveEpilogueFwdINS6_IJSA_SC_SB_EEES9_NS_10bfloat16_tESG_Li256ELb0ELb1ELb0ELb1EEENS1_30DynamicPersistentTileSchedulerILi256ELi128ELb0ELb1ELb1EEEEEEEEEvNT_6ParamsE)
        .other          _ZN7cutlass13device_kernelIN5flash11enable_sm90INS1_16FlashAttnFwdSm90INS1_25CollectiveMainloopFwdSm90ILi2EN4cute5tupleIJNS5_1CILi1EEES8_S8_EEENS6_IJNS7_ILi128EEENS7_ILi64EEENS7_ILi256EEEEEELi256ENS_12float_e4m3_tEfNS_4arch4Sm90ELb0ELb1ELb1ELb0ELb0ELb0ELb0ELb1ELb1ELb1ELb0ELb0EEENS1_21CollectiveEpilogueFwdINS6_IJSA_SC_SB_EEES9_NS_10bfloat16_tESG_Li256ELb0ELb1ELb0ELb1EEENS1_30DynamicPersistentTileSchedulerILi256ELi128ELb0ELb1ELb1EEEEEEEEEvNT_6ParamsE,@"STO_CUDA_ENTRY STV_DEFAULT"
_ZN7cutlass13device_kernelIN5flash11enable_sm90INS1_16FlashAttnFwdSm90INS1_25CollectiveMainloopFwdSm90ILi2EN4cute5tupleIJNS5_1CILi1EEES8_S8_EEENS6_IJNS7_ILi128EEENS7_ILi64EEENS7_ILi256EEEEEELi256ENS_12float_e4m3_tEfNS_4arch4Sm90ELb0ELb1ELb1ELb0ELb0ELb0ELb0ELb1ELb1ELb1ELb0ELb0EEENS1_21CollectiveEpilogueFwdINS6_IJSA_SC_SB_EEES9_NS_10bfloat16_tESG_Li256ELb0ELb1ELb0ELb1EEENS1_30DynamicPersistentTileSchedulerILi256ELi128ELb0ELb1ELb1EEEEEEEEEvNT_6ParamsE:
        /* <DEDUP_REMOVED lines=18> */
.L_x_839:
[----:B------:R-:W-:Y:S05]  /*0120*/  BSYNC B0 ;  /* 0x0000000000007941 */ /* 0x000fea0003800000 */
.L_x_838:
        /* <DEDUP_REMOVED lines=41> */
.L_x_840:
        /* <DEDUP_REMOVED lines=22> */
.L_x_841:
        /* <DEDUP_REMOVED lines=18> */
.L_x_842:
        /* <DEDUP_REMOVED lines=22> */
.L_x_843:
        /* <DEDUP_REMOVED lines=22> */
.L_x_844:
[----:B------:R-:W-:Y:S01]  /*0900*/  PLOP3.LUT P0, PT, PT, PT, UP0, 0x80, 0x0 ;  /* 0x000000000000781c */ /* 0x000fe20003f0f008 */
[----:B------:R-:W-:Y:S01]  /*0910*/  UMOV UR38, 0x1 ;  /* 0x0000000100267882 */ /* 0x000fe20000000000 */
[----:B------:R-:W-:Y:S01]  /*0920*/  NOP ;  /* 0x0000000000007918 */ /* 0x000fe20000000000 */
[----:B------:R-:W-:Y:S01]  /*0930*/  USEL UR38, UR38, 0x2, !UP0 ;  /* 0x0000000226267887 */ /* 0x000fe2000c000000 */
[----:B------:R-:W-:Y:S01]  /*0940*/  ULDC.64 UR50, c[0x0][0x208] ;  /* 0x0000820000327ab9 */ /* 0x000fe20000000a00 */
[----:B012-4-:R-:W-:Y:S08]  /*0950*/  BAR.SYNC.DEFER_BLOCKING 0x0 ;  /* 0x0000000000007b1d */ /* 0x017ff00000010000 */
[----:B------:R-:W-:Y:S05]  /*0960*/  @!P0 BRA `(.L_x_845) ;  /* 0x000000f000688947 */ /* 0x000fea0003800000 */
.L_x_846:
[----:B------:R-:W-:-:S08]  /*0970*/  NOP ;  /* 0x0000000000007918 */ /* 0x000fd00000000000 */
[----:B------:R-:W0:Y:S02]  /*0980*/  USETMAXREG.TRY_ALLOC.CTAPOOL UP0, 0xf0 ;  /* 0x000000f0000079c8 */ /* 0x000e240008000600 */
[----:B0-----:R-:W-:-:S13]  /*0990*/  PLOP3.LUT P0, PT, PT, PT, UP0, 0x80, 0x0 ;  /* 0x000000000000781c */ /* 0x001fda0003f0f008 */
[----:B------:R-:W-:Y:S05]  /*09a0*/  @!P0 BRA `(.L_x_846) ;  /* 0xfffffffc00f08947 */ /* 0x000fea000383ffff */
[----:B------:R-:W0:Y:S01]  /*09b0*/  S2R R2, SR_TID.X ;  /* 0x0000000000027919 */ /* 0x000e220000002100 */
[----:B------:R-:W1:Y:S08]  /*09c0*/  S2UR UR4, SR_CTAID.X ;  /* 0x00000000000479c3 */ /* 0x000e700000002500 */
[----:B------:R-:W-:Y:S08]  /*09d0*/  BAR.ARV 0x4, 0x180 ;  /* 0x0106000000007b1d */ /* 0x000ff00000002000 */
        /* <DEDUP_REMOVED lines=9> */
[----:B------:R-:W-:Y:S01]  /*0a70*/  UMOV UR46, URZ ;  /* 0x0000003f002e7c82 */ /* 0x000fe20008000000 */
[----:B------:R-:W-:Y:S02]  /*0a80*/  UMOV UR45, URZ ;  /* 0x0000003f002d7c82 */ /* 0x000fe40008000000 */
[----:B------:R-:W-:Y:S01]  /*0a90*/  SHF.R.S32.HI R0, RZ, 0x1f, R201 ;  /* 0x0000001fff007819 */ /* 0x000fe200000114c9 */
[----:B------:R-:W-:-:S03]  /*0aa0*/  UMOV UR52, URZ ;  /* 0x0000003f00347c82 */ /* 0x000fc60008000000 */
[CC--:B------:R-:W-:Y:S02]  /*0ab0*/  LEA.HI R3, R0.reuse, R201.reuse, RZ, 0x7 ;  /* 0x000000c900037211 */ /* 0x0c0fe400078f38ff */
[-C--:B------:R-:W-:Y:S02]  /*0ac0*/  LEA.HI R4, R0, R201.reuse, RZ, 0x5 ;  /* 0x000000c900047211 */ /* 0x080fe400078f28ff */
[----:B------:R-:W-:Y:S02]  /*0ad0*/  LOP3.LUT R2, R3, 0xffffff80, RZ, 0xc0, !PT ;  /* 0xffffff8003027812 */ /* 0x000fe400078ec0ff */
[----:B------:R-:W-:Y:S01]  /*0ae0*/  SHF.R.S32.HI R194, RZ, 0x7, R3 ;  /* 0x00000007ffc27819 */ /* 0x000fe20000011403 */
[----:B------:R-:W-:Y:S02]  /*0af0*/  IMAD.SHL.U32 R6, R4, 0x20, RZ ;  /* 0x0000002004067824 */ /* 0x000fe400078e00ff */
[----:B------:R-:W-:Y:S01]  /*0b00*/  IMAD.IADD R193, R201, 0x1, -R2 ;  /* 0x00000001c9c17824 */ /* 0x000fe200078e0a02 */
[----:B------:R-:W-:-:S02]  /*0b10*/  LEA.HI R2, R0, R201, RZ, 0x4 ;  /* 0x000000c900027211 */ /* 0x000fc400078f20ff */
[----:B------:R-:W-:Y:S02]  /*0b20*/  LOP3.LUT R7, R6, 0xfffffc00, RZ, 0xc0, !PT ;  /* 0xfffffc0006077812 */ /* 0x000fe400078ec0ff */
[----:B------:R-:W-:Y:S02]  /*0b30*/  SHF.R.S32.HI R8, RZ, 0x1f, R193 ;  /* 0x0000001fff087819 */ /* 0x000fe400000114c1 */
[----:B------:R-:W-:Y:S02]  /*0b40*/  SHF.R.S32.HI R5, RZ, 0x4, R2 ;  /* 0x00000004ff057819 */ /* 0x000fe40000011402 */
[----:B------:R-:W-:Y:S02]  /*0b50*/  LEA.HI R9, R8, R193, RZ, 0x2 ;  /* 0x000000c108097211 */ /* 0x000fe400078f10ff */
[C---:B------:R-:W-:Y:S02]  /*0b60*/  LOP3.LUT R4, R2.reuse, 0x3fffff0, RZ, 0xc0, !PT ;  /* 0x03fffff002047812 */ /* 0x040fe400078ec0ff */
[----:B------:R-:W-:-:S02]  /*0b70*/  LEA.HI R2, R2, R5, RZ, 0x1 ;  /* 0x0000000502027211 */ /* 0x000fc400078f08ff */
[-C--:B------:R-:W-:Y:S01]  /*0b80*/  LEA.HI R6, R0, R201.reuse, RZ, 0x2 ;  /* 0x000000c900067211 */ /* 0x080fe200078f10ff */
[----:B------:R-:W-:Y:S01]  /*0b90*/  IMAD.IADD R4, R201, 0x1, -R4 ;  /* 0x00000001c9047824 */ /* 0x000fe200078e0a04 */
[--C-:B------:R-:W-:Y:S02]  /*0ba0*/  SHF.R.S32.HI R10, RZ, 0x2, R9.reuse ;  /* 0x00000002ff0a7819 */ /* 0x100fe40000011409 */
[----:B------:R-:W-:Y:S01]  /*0bb0*/  SHF.R.S32.HI R11, RZ, 0x1f, R9 ;  /* 0x0000001fff0b7819 */ /* 0x000fe20000011409 */
[----:B------:R-:W-:Y:S01]  /*0bc0*/  IMAD R7, R4, 0x40, R7 ;  /* 0x0000004004077824 */ /* 0x000fe200078e0207 */
[----:B------:R-:W-:Y:S02]  /*0bd0*/  LOP3.LUT R2, R2, 0x1ffffffe, RZ, 0xc0, !PT ;  /* 0x1ffffffe02027812 */ /* 0x000fe400078ec0ff */
[----:B------:R-:W-:Y:S02]  /*0be0*/  LOP3.LUT R6, R6, 0xfffffffc, RZ, 0xc0, !PT ;  /* 0xfffffffc06067812 */ /* 0x000fe400078ec0ff */
[----:B------:R-:W-:Y:S01]  /*0bf0*/  LEA.HI R0, R0, R201, RZ, 0x3 ;  /* 0x000000c900007211 */ /* 0x000fe200078f18ff */
[----:B------:R-:W-:Y:S01]  /*0c00*/  IMAD.IADD R196, R5, 0x1, -R2 ;  /* 0x0000000105c47824 */ /* 0x000fe200078e0a02 */
[----:B------:R-:W-:Y:S01]  /*0c10*/  LEA.HI R11, R11, R10, RZ, 0x3 ;  /* 0x0000000a0b0b7211 */ /* 0x000fe200078f18ff */
[----:B------:R-:W-:Y:S01]  /*0c20*/  IMAD.IADD R6, R201, 0x1, -R6 ;  /* 0x00000001c9067824 */ /* 0x000fe200078e0a06 */
[----:B------:R-:W-:Y:S01]  /*0c30*/  LOP3.LUT R2, R0, 0xfffffff8, RZ, 0xc0, !PT ;  /* 0xfffffff800027812 */ /* 0x000fe200078ec0ff */
[----:B------:R-:W-:Y:S01]  /*0c40*/  IMAD R196, R196, 0x8, R7 ;  /* 0x00000008c4c47824 */ /* 0x000fe200078e0207 */
[----:B------:R-:W-:-:S02]  /*0c50*/  LOP3.LUT R11, R11, 0xfffffff8, RZ, 0xc0, !PT ;  /* 0xfffffff80b0b7812 */ /* 0x000fc400078ec0ff */
[----:B------:R-:W-:Y:S01]  /*0c60*/  LEA.HI R8, R8, R193, RZ, 0x5 ;  /* 0x000000c108087211 */ /* 0x000fe200078f28ff */
[----:B------:R-:W-:Y:S01]  /*0c70*/  IMAD.IADD R23, R201, 0x1, -R2 ;  /* 0x00000001c9177824 */ /* 0x000fe200078e0a02 */
[----:B------:R-:W-:Y:S01]  /*0c80*/  LEA.HI R3, R3, R194, RZ, 0x1 ;  /* 0x000000c203037211 */ /* 0x000fe200078f08ff */
[----:B------:R-:W-:Y:S01]  /*0c90*/  IMAD.IADD R11, R10, 0x1, -R11 ;  /* 0x000000010a0b7824 */ /* 0x000fe200078e0a0b */
[----:B------:R-:W-:Y:S01]  /*0ca0*/  SHF.R.S32.HI R8, RZ, 0x5, R8 ;  /* 0x00000005ff087819 */ /* 0x000fe20000011408 */
[----:B------:R-:W-:Y:S01]  /*0cb0*/  IMAD.SHL.U32 R16, R23, 0x8, RZ ;  /* 0x0000000817107824 */ /* 0x000fe200078e00ff */
[----:B------:R-:W-:Y:S02]  /*0cc0*/  LEA.HI R4, R6, R6, RZ, 0x1 ;  /* 0x0000000606047211 */ /* 0x000fe400078f08ff */
[----:B------:R-:W-:Y:S01]  /*0cd0*/  LOP3.LUT R3, R3, 0x3fffffe, RZ, 0xc0, !PT ;  /* 0x03fffffe03037812 */ /* 0x000fe200078ec0ff */
[----:B------:R-:W-:Y:S01]  /*0ce0*/  IMAD R8, R8, 0x10, R11 ;  /* 0x0000001008087824 */ /* 0x000fe200078e020b */
[----:B------:R-:W-:Y:S01]  /*0cf0*/  LOP3.LUT R5, R4, 0x1ffffffe, RZ, 0xc0, !PT ;  /* 0x1ffffffe04057812 */ /* 0x000fe200078ec0ff */
[----:B------:R-:W-:Y:S01]  /*0d00*/  VIADD R19, R16, 0x40 ;  /* 0x0000004010137836 */ /* 0x000fe20000000000 */
[----:B------:R-:W-:Y:S01]  /*0d10*/  LOP3.LUT R2, R9, 0x7ffffffc, RZ, 0xc0, !PT ;  /* 0x7ffffffc09027812 */ /* 0x000fe200078ec0ff */
[----:B------:R-:W-:Y:S01]  /*0d20*/  IMAD.IADD R3, R194, 0x1, -R3 ;  /* 0x00000001c2037824 */ /* 0x000fe200078e0a03 */
[----:B------:R-:W-:Y:S01]  /*0d30*/  SHF.R.S32.HI R192, RZ, 0x3, R0 ;  /* 0x00000003ffc07819 */ /* 0x000fe20000011400 */
[C---:B------:R-:W-:Y:S01]  /*0d40*/  VIADD R18, R16.reuse, 0x80 ;  /* 0x0000008010127836 */ /* 0x040fe20000000000 */
[----:B------:R-:W-:Y:S01]  /*0d50*/  SHF.R.S32.HI R200, RZ, 0x1f, R16 ;  /* 0x0000001fffc87819 */ /* 0x000fe20000011410 */
[----:B------:R-:W-:Y:S01]  /*0d60*/  VIADD R22, R16, 0xc0 ;  /* 0x000000c010167836 */ /* 0x000fe20000000000 */
[----:B------:R-:W-:Y:S01]  /*0d70*/  SHF.R.S32.HI R199, RZ, 0x1f, R19 ;  /* 0x0000001fffc77819 */ /* 0x000fe20000011413 */
[----:B------:R-:W-:Y:S01]  /*0d80*/  IMAD.IADD R6, R6, 0x1, -R5 ;  /* 0x0000000106067824 */ /* 0x000fe200078e0a05 */
[----:B------:R-:W-:Y:S01]  /*0d90*/  SHF.R.S32.HI R198, RZ, 0x1f, R18 ;  /* 0x0000001fffc67819 */ /* 0x000fe20000011412 */
[----:B------:R-:W-:Y:S01]  /*0da0*/  IMAD R195, R3, 0x40, R8 ;  /* 0x0000004003c37824 */ /* 0x000fe200078e0208 */
[----:B------:R-:W-:Y:S01]  /*0db0*/  SHF.R.S32.HI R197, RZ, 0x1f, R22 ;  /* 0x0000001fffc57819 */ /* 0x000fe20000011416 */
[----:B------:R-:W-:-:S02]  /*0dc0*/  IMAD.IADD R2, R193, 0x1, -R2 ;  /* 0x00000001c1027824 */ /* 0x000fc400078e0a02 */
[----:B------:R-:W-:-:S07]  /*0dd0*/  IMAD R17, R6, 0x8, R195 ;  /* 0x0000000806117824 */ /* 0x000fce00078e02c3 */
.L_x_947:
[----:B------:R-:W-:Y:S01]  /*0de0*/  ULDC UR5, c[0x0][0xc60] ;  /* 0x0003180000057ab9 */ /* 0x000fe20000000800 */
[----:B------:R-:W-:Y:S01]  /*0df0*/  UMOV UR8, UR4 ;  /* 0x0000000400087c82 */ /* 0x000fe20008000000 */
[----:B------:R-:W-:-:S11]  /*0e00*/  UISETP.NE.AND UP0, UPT, UR5, 0x1, UPT ;  /* 0x000000010500788c */ /* 0x000fd6000bf05270 */
[----:B------:R-:W-:Y:S01]  /*0e10*/  @UP0 ULDC UR6, c[0x0][0xc64] ;  /* 0x0003190000060ab9 */ /* 0x000fe20000000800 */
[----:B------:R-:W-:Y:S01]  /*0e20*/  @UP0 ULDC UR9, c[0x0][0xc68] ;  /* 0x00031a0000090ab9 */ /* 0x000fe20000000800 */
[----:B------:R-:W-:-:S04]  /*0e30*/  UIMAD.WIDE.U32 UR6, UR4, UR6, URZ ;  /* 0x00000006040672a5 */ /* 0x000fc8000f8e003f */
[----:B------:R-:W-:-:S03]  /*0e40*/  @UP0 USHF.R.U32.HI UR8, URZ, UR9, UR7 ;  /* 0x000000093f080299 */ /* 0x000fc60008011607 */
[----:B------:R-:W-:Y:S02]  /*0e50*/  ULDC UR6, c[0x0][0xc78] ;  /* 0x00031e0000067ab9 */ /* 0x000fe40000000800 */
[----:B------:R-:W-:Y:S02]  /*0e60*/  UISETP.GE.AND UP0, UPT, UR8, UR6, UPT ;  /* 0x000000060800728c */ /* 0x000fe4000bf06270 */
[----:B------:R-:W-:-:S04]  /*0e70*/  UIADD3 UR6, -UR8, URZ, URZ ;  /* 0x0000003f08067290 */ /* 0x000fc8000fffe13f */
[----:B------:R-:W-:Y:S01]  /*0e80*/  PLOP3.LUT P0, PT, PT, PT, UP0, 0x80, 0x0 ;  /* 0x000000000000781c */ /* 0x000fe20003f0f008 */
[----:B------:R-:W-:-:S12]  /*0e90*/  UIMAD UR9, UR5, UR6, UR4 ;  /* 0x00000006050972a4 */ /* 0x000fd8000f8e0204 */
[----:B012345:R-:W-:Y:S05]  /*0ea0*/  @!P0 BRA `(.L_x_847) ;  /* 0x0000000000208947 */ /* 0x03ffea0003800000 */
[----:B------:R-:W-:Y:S01]  /*0eb0*/  ULDC UR7, c[0x0][0xc6c] ;  /* 0x00031b0000077ab9 */ /* 0x000fe20000000800 */
[----:B------:R-:W-:Y:S01]  /*0ec0*/  UMOV UR6, UR9 ;  /* 0x0000000900067c82 */ /* 0x000fe20008000000 */
[----:B------:R-:W-:-:S11]  /*0ed0*/  UISETP.NE.AND UP0, UPT, UR7, 0x1, UPT ;  /* 0x000000010700788c */ /* 0x000fd6000bf05270 */
[----:B------:R-:W-:Y:S02]  /*0ee0*/  @UP0 ULDC.64 UR10, c[0x0][0xc70] ;  /* 0x00031c00000a0ab9 */ /* 0x000fe40000000a00 */
[----:B------:R-:W-:-:S04]  /*0ef0*/  UIMAD.WIDE.U32 UR4, UR9, UR10, URZ ;  /* 0x0000000a090472a5 */ /* 0x000fc8000f8e003f */
[----:B------:R-:W-:-:S04]  /*0f00*/  @UP0 USHF.R.U32.HI UR6, URZ, UR11, UR5 ;  /* 0x0000000b3f060299 */ /* 0x000fc80008011605 */
[----:B------:R-:W-:Y:S01]  /*0f10*/  UIMAD UR4, UR6, UR7, URZ ;  /* 0x00000007060472a4 */ /* 0x000fe2000f8e023f */
[----:B------:R-:W-:Y:S11]  /*0f20*/  BRA `(.L_x_848) ;  /* 0x00000000001c7947 */ /* 0x000ff60003800000 */
.L_x_847:
[----:B------:R-:W-:Y:S01]  /*0f30*/  ULDC UR7, c[0x0][0xc54] ;  /* 0x0003150000077ab9 */ /* 0x000fe20000000800 */
[----:B------:R-:W-:Y:S01]  /*0f40*/  UMOV UR6, UR9 ;  /* 0x0000000900067c82 */ /* 0x000fe20008000000 */
[----:B------:R-:W-:-:S11]  /*0f50*/  UISETP.NE.AND UP0, UPT, UR7, 0x1, UPT ;  /* 0x000000010700788c */ /* 0x000fd6000bf05270 */
[----:B------:R-:W-:Y:S02]  /*0f60*/  @UP0 ULDC.64 UR10, c[0x0][0xc58] ;  /* 0x00031600000a0ab9 */ /* 0x000fe40000000a00 */
[----:B------:R-:W-:-:S04]  /*0f70*/  UIMAD.WIDE.U32 UR4, UR9, UR10, URZ ;  /* 0x0000000a090472a5 */ /* 0x000fc8000f8e003f */
[----:B------:R-:W-:-:S04]  /*0f80*/  @UP0 USHF.R.U32.HI UR6, URZ, UR11, UR5 ;  /* 0x0000000b3f060299 */ /* 0x000fc80008011605 */
[----:B------:R-:W-:-:S12]  /*0f90*/  UIMAD UR4, UR6, UR7, URZ ;  /* 0x00000007060472a4 */ /* 0x000fd8000f8e023f */
.L_x_848:
[----:B------:R-:W-:Y:S01]  /*0fa0*/  ULOP3.LUT UR6, URZ, UR6, URZ, 0x33, !UPT ;  /* 0x000000063f067292 */ /* 0x000fe2000f8e333f */
[----:B------:R-:W-:Y:S01]  /*0fb0*/  ULDC UR7, c[0x0][0x448] ;  /* 0x0001120000077ab9 */ /* 0x000fe20000000800 */
[----:B------:R-:W-:Y:S01]  /*0fc0*/  ULDC UR5, c[0x0][0xc3c] ;  /* 0x00030f0000057ab9 */ /* 0x000fe20000000800 */
[----:B------:R-:W-:Y:S02]  /*0fd0*/  UISETP.NE.AND UP1, UPT, UR7, 0x1, UPT ;  /* 0x000000010700788c */ /* 0x000fe4000bf25270 */
[----:B------:R-:W-:Y:S01]  /*0fe0*/  UIADD3 UR6, UR6, UR5, URZ ;  /* 0x0000000506067290 */ /* 0x000fe2000fffe03f */
[----:B------:R-:W-:Y:S01]  /*0ff0*/  ULDC.64 UR10, c[0x0][0x418] ;  /* 0x00010600000a7ab9 */ /* 0x000fe20000000a00 */
[----:B------:R-:W-:Y:S01]  /*1000*/  UIADD3 UR4, UR9, -UR4, URZ ;  /* 0x8000000409047290 */ /* 0x000fe2000fffe03f */
[----:B------:R-:W-:Y:S01]  /*1010*/  ULDC UR37, c[0x0][0xc48] ;  /* 0x0003120000257ab9 */ /* 0x000fe20000000800 */
[----:B------:R-:W-:Y:S02]  /*1020*/  UISETP.NE.U32.AND UP0, UPT, UR10, URZ, UPT ;  /* 0x0000003f0a00728c */ /* 0x000fe4000bf05070 */
[----:B------:R-:W-:-:S02]  /*1030*/  USHF.L.U32 UR36, UR6, 0x7, URZ ;  /* 0x0000000706247899 */ /* 0x000fc4000800063f */
[----:B------:R-:W-:Y:S01]  /*1040*/  UISETP.NE.AND UP2, UPT, UR37, 0x1, UPT ;  /* 0x000000012500788c */ /* 0x000fe2000bf45270 */
[----:B------:R-:W-:Y:S01]  /*1050*/  ULDC UR13, c[0x0][0xc54] ;  /* 0x00031500000d7ab9 */ /* 0x000fe20000000800 */
[----:B------:R-:W-:Y:S02]  /*1060*/  UISETP.NE.AND.EX UP0, UPT, UR11, URZ, UPT, UP0 ;  /* 0x0000003f0b00728c */ /* 0x000fe4000bf05300 */
[----:B------:R-:W-:Y:S02]  /*1070*/  UIADD3 UR10, UR36, 0x7f, URZ ;  /* 0x0000007f240a7890 */ /* 0x000fe4000fffe03f */
[----:B------:R-:W-:Y:S01]  /*1080*/  UIMAD UR13, UR8, UR13, UR4 ;  /* 0x0000000d080d72a4 */ /* 0x000fe2000f8e0204 */
[----:B------:R-:W-:Y:S01]  /*1090*/  ULDC UR43, c[0x0][0x424] ;  /* 0x00010900002b7ab9 */ /* 0x000fe20000000800 */
[----:B------:R-:W-:Y:S01]  /*10a0*/  ULDC UR53, c[0x0][0x288] ;  /* 0x0000a20000357ab9 */ /* 0x000fe20000000800 */
[----:B------:R-:W-:Y:S01]  /*10b0*/  ULDC.64 UR4, c[0x0][0x9e0] ;  /* 0x0002780000047ab9 */ /* 0x000fe20000000a00 */
[----:B------:R-:W-:Y:S01]  /*10c0*/  @UP1 ULDC UR8, c[0x0][0x44c] ;  /* 0x0001130000081ab9 */ /* 0x000fe20000000800 */
[----:B------:R-:W-:-:S02]  /*10d0*/  UIADD3 UR11, -UR53, 0x1, URZ ;  /* 0x00000001350b7890 */ /* 0x000fc4000fffe13f */
[----:B------:R-:W-:Y:S02]  /*10e0*/  UISETP.GE.AND UP3, UPT, UR5, 0x1, UPT ;  /* 0x000000010500788c */ /* 0x000fe4000bf66270 */
[----:B------:R-:W-:Y:S02]  /*10f0*/  USEL UR43, UR43, 0x1, UP0 ;  /* 0x000000012b2b7887 */ /* 0x000fe40008000000 */
[----:B------:R-:W-:Y:S01]  /*1100*/  UIMAD.WIDE.U32 UR8, UR10, UR8, URZ ;  /* 0x000000080a0872a5 */ /* 0x000fe2000f8e003f */
[----:B------:R-:W-:Y:S01]  /*1110*/  ULDC UR12, c[0x0][0x2f0] ;  /* 0x0000bc00000c7ab9 */ /* 0x000fe20000000800 */
[----:B------:R-:W-:Y:S01]  /*1120*/  @UP1 ULDC UR15, c[0x0][0x450] ;  /* 0x00011400000f1ab9 */ /* 0x000fe20000000800 */
[----:B------:R-:W-:Y:S01]  /*1130*/  @UP2 ULDC UR6, c[0x0][0xc4c] ;  /* 0x0003130000062ab9 */ /* 0x000fe20000000800 */
[----:B------:R-:W-:Y:S01]  /*1140*/  UIMAD UR11, UR43, UR12, UR11 ;  /* 0x0000000c2b0b72a4 */ /* 0x000fe2000f8e020b */
[----:B------:R-:W-:Y:S01]  /*1150*/  PLOP3.LUT P1, PT, PT, PT, UP3, 0x80, 0x0 ;  /* 0x000000000000781c */ /* 0x000fe20003f2f038 */
[----:B------:R-:W-:-:S02]  /*1160*/  @UP1 USHF.R.U32.HI UR10, URZ, UR15, UR9 ;  /* 0x0000000f3f0a1299 */ /* 0x000fc40008011609 */
[----:B------:R-:W-:Y:S01]  /*1170*/  UIMAD.WIDE.U32 UR6, UR13, UR6, URZ ;  /* 0x000000060d0672a5 */ /* 0x000fe2000f8e003f */
[----:B------:R-:W-:Y:S01]  /*1180*/  @UP2 ULDC UR14, c[0x0][0xc50] ;  /* 0x00031400000e2ab9 */ /* 0x000fe20000000800 */
[----:B------:R-:W-:Y:S01]  /*1190*/  UIADD3 UR10, UR11, UR10, URZ ;  /* 0x0000000a0b0a7290 */ /* 0x000fe2000fffe03f */
[----:B------:R-:W-:Y:S01]  /*11a0*/  UMOV UR44, UR13 ;  /* 0x0000000d002c7c82 */ /* 0x000fe20008000000 */
[----:B------:R-:W-:Y:S02]  /*11b0*/  @UP2 USHF.R.U32.HI UR44, URZ, UR14, UR7 ;  /* 0x0000000e3f2c2299 */ /* 0x000fe40008011607 */
[----:B------:R-:W-:Y:S02]  /*11c0*/  UIADD3 UR4, UR10, UR4, URZ ;  /* 0x000000040a047290 */ /* 0x000fe4000fffe03f */
[----:B------:R-:W-:-:S04]  /*11d0*/  UIADD3 UR6, -UR44, URZ, URZ ;  /* 0x0000003f2c067290 */ /* 0x000fc8000fffe13f */
[----:B------:R-:W-:Y:S01]  /*11e0*/  UIMAD UR37, UR37, UR6, UR13 ;  /* 0x00000006252572a4 */ /* 0x000fe2000f8e020d */
[----:B------:R-:W-:Y:S01]  /*11f0*/  IMAD.U32 R0, RZ, RZ, UR4 ;  /* 0x00000004ff007e24 */ /* 0x000fe2000f8e00ff */
[----:B------:R-:W-:Y:S10]  /*1200*/  @!P1 BRA `(.L_x_849) ;  /* 0x0000000000409947 */ /* 0x000ff40003800000 */
[----:B------:R-:W-:Y:S01]  /*1210*/  ISETP.LT.AND P0, PT, RZ, UR10, PT ;  /* 0x0000000aff007c0c */ /* 0x000fe2000bf01270 */
[----:B------:R-:W-:-:S12]  /*1220*/  UIADD3 UR4, UR10, -0x1, URZ ;  /* 0xffffffff0a047890 */ /* 0x000fd8000fffe03f */
[----:B------:R-:W-:Y:S05]  /*1230*/  @P0 BRA `(.L_x_850) ;  /* 0x00000000001c0947 */ /* 0x000fea0003800000 */
[----:B------:R-:W-:Y:S02]  /*1240*/  UISETP.NE.AND UP0, UPT, UR5, 0x1, UPT ;  /* 0x000000010500788c */ /* 0x000fe4000bf05270 */
[----:B------:R-:W-:-:S09]  /*1250*/  UIADD3 UR4, -UR10, URZ, URZ ;  /* 0x0000003f0a047290 */ /* 0x000fd2000fffe13f */
[----:B------:R-:W-:Y:S02]  /*1260*/  @UP0 ULDC.64 UR8, c[0x0][0x9e8] ;  /* 0x00027a0000080ab9 */ /* 0x000fe40000000a00 */
[----:B------:R-:W-:-:S04]  /*1270*/  UIMAD.WIDE.U32 UR6, UR4, UR8, URZ ;  /* 0x00000008040672a5 */ /* 0x000fc8000f8e003f */
[----:B------:R-:W-:-:S04]  /*1280*/  @UP0 USHF.R.U32.HI UR4, URZ, UR9, UR7 ;  /* 0x000000093f040299 */ /* 0x000fc80008011607 */
[----:B------:R-:W-:Y:S01]  /*1290*/  ULOP3.LUT UR4, URZ, UR4, URZ, 0x33, !UPT ;  /* 0x000000043f047292 */ /* 0x000fe2000f8e333f */
[----:B------:R-:W-:Y:S11]  /*12a0*/  BRA `(.L_x_851) ;  /* 0x0000000000107947 */ /* 0x000ff60003800000 */
.L_x_850:
[----:B------:R-:W-:-:S11]  /*12b0*/  UISETP.NE.AND UP0, UPT, UR5, 0x1, UPT ;  /* 0x000000010500788c */ /* 0x000fd6000bf05270 */
[----:B------:R-:W-:Y:S02]  /*12c0*/  @UP0 ULDC.64 UR8, c[0x0][0x9e8] ;  /* 0x00027a0000080ab9 */ /* 0x000fe40000000a00 */
[----:B------:R-:W-:-:S04]  /*12d0*/  UIMAD.WIDE.U32 UR6, UR4, UR8, URZ ;  /* 0x00000008040672a5 */ /* 0x000fc8000f8e003f */
[----:B------:R-:W-:-:S12]  /*12e0*/  @UP0 USHF.R.U32.HI UR4, URZ, UR9, UR7 ;  /* 0x000000093f040299 */ /* 0x000fd80008011607 */
.L_x_851:
[----:B------:R-:W-:-:S06]  /*12f0*/  UIMAD UR4, UR4, UR5, UR5 ;  /* 0x00000005040472a4 */ /* 0x000fcc000f8e0205 */
[----:B------:R-:W-:-:S07]  /*1300*/  VIMNMX R0, R0, UR4, PT ;  /* 0x0000000400007c48 */ /* 0x000fce000bfe0100 */
.L_x_849:
[----:B------:R-:W-:Y:S01]  /*1310*/  UIMAD UR4, UR43, UR12, 0x3f ;  /* 0x0000003f2b0474a4 */ /* 0x000fe2000f8e020c */
[----:B------:R-:W-:Y:S01]  /*1320*/  VIADD R0, R0, 0x3f ;  /* 0x0000003f00007836 */ /* 0x000fe20000000000 */
[----:B------:R-:W-:Y:S01]  /*1330*/  @UP1 ULDC UR6, c[0x0][0x44c] ;  /* 0x0001130000061ab9 */ /* 0x000fe20000000800 */
[----:B------:R-:W-:Y:S01]  /*1340*/  @UP1 ULDC UR10, c[0x0][0x450] ;  /* 0x00011400000a1ab9 */ /* 0x000fe20000000800 */
[----:B------:R-:W-:Y:S02]  /*1350*/  USHF.R.S32.HI UR8, URZ, 0x1f, UR4 ;  /* 0x0000001f3f087899 */ /* 0x000fe40008011404 */
[----:B------:R-:W-:Y:S01]  /*1360*/  UIMAD.WIDE.U32 UR6, UR36, UR6, URZ ;  /* 0x00000006240672a5 */ /* 0x000fe2000f8e003f */
[----:B------:R-:W-:Y:S01]  /*1370*/  SHF.R.S32.HI R3, RZ, 0x1f, R0 ;  /* 0x0000001fff037819 */ /* 0x000fe20000011400 */
[----:B------:R-:W-:Y:S01]  /*1380*/  UMOV UR9, UR36 ;  /* 0x0000002400097c82 */ /* 0x000fe20008000000 */
[----:B------:R-:W-:Y:S02]  /*1390*/  ULEA.HI UR8, UR8, UR4, URZ, 0x6 ;  /* 0x0000000408087291 */ /* 0x000fe4000f8f303f */
[----:B------:R-:W-:Y:S01]  /*13a0*/  @UP1 USHF.R.U32.HI UR9, URZ, UR10, UR7 ;  /* 0x0000000a3f091299 */ /* 0x000fe20008011607 */
[----:B------:R-:W-:Y:S01]  /*13b0*/  LEA.HI R3, R3, R0, RZ, 0x6 ;  /* 0x0000000003037211 */ /* 0x000fe200078f30ff */
[----:B------:R-:W-:-:S02]  /*13c0*/  UIMAD UR53, UR43, UR12, -UR53 ;  /* 0x0000000c2b3572a4 */ /* 0x000fc4000f8e0a35 */
[----:B------:R-:W-:Y:S01]  /*13d0*/  USHF.R.S32.HI UR8, URZ, 0x6, UR8 ;  /* 0x000000063f087899 */ /* 0x000fe20008011408 */
[----:B------:R-:W-:Y:S01]  /*13e0*/  SHF.R.S32.HI R3, RZ, 0x6, R3 ;  /* 0x00000006ff037819 */ /* 0x000fe20000011403 */
[----:B------:R-:W-:-:S03]  /*13f0*/  UIADD3 UR4, UR53, UR9, URZ ;  /* 0x0000000935047290 */ /* 0x000fc6000fffe03f */
[----:B------:R-:W-:Y:S01]  /*1400*/  ULDC UR9, c[0x0][0x9dc] ;  /* 0x0002770000097ab9 */ /* 0x000fe20000000800 */
[----:B------:R-:W-:Y:S01]  /*1410*/  VIMNMX R58, R3, UR8, PT ;  /* 0x00000008033a7c48 */ /* 0x000fe2000bfe0100 */
[----:B------:R-:W-:Y:S01]  /*1420*/  UIADD3 UR9, UR4, -UR9, URZ ;  /* 0x8000000904097290 */ /* 0x000fe2000fffe03f */
[----:B------:R-:W-:Y:S11]  /*1430*/  @!P1 BRA `(.L_x_852) ;  /* 0x0000000000449947 */ /* 0x000ff60003800000 */
[----:B------:R-:W-:-:S06]  /*1440*/  UISETP.GT.AND UP0, UPT, UR4, -0x1, UPT ;  /* 0xffffffff0400788c */ /* 0x000fcc000bf04270 */
[----:B------:R-:W-:-:S13]  /*1450*/  PLOP3.LUT P0, PT, PT, PT, UP0, 0x80, 0x0 ;  /* 0x000000000000781c */ /* 0x000fda0003f0f008 */
[----:B------:R-:W-:Y:S05]  /*1460*/  @P0 BRA `(.L_x_853) ;  /* 0x00000000001c0947 */ /* 0x000fea0003800000 */
[----:B------:R-:W-:Y:S02]  /*1470*/  UISETP.NE.AND UP0, UPT, UR5, 0x1, UPT ;  /* 0x000000010500788c */ /* 0x000fe4000bf05270 */
[----:B------:R-:W-:-:S09]  /*1480*/  ULOP3.LUT UR4, URZ, UR4, URZ, 0x33, !UPT ;  /* 0x000000043f047292 */ /* 0x000fd2000f8e333f */
[----:B------:R-:W-:Y:S02]  /*1490*/  @UP0 ULDC.64 UR10, c[0x0][0x9e8] ;  /* 0x00027a00000a0ab9 */ /* 0x000fe40000000a00 */
[----:B------:R-:W-:-:S04]  /*14a0*/  UIMAD.WIDE.U32 UR6, UR4, UR10, URZ ;  /* 0x0000000a040672a5 */ /* 0x000fc8000f8e003f */
[----:B------:R-:W-:-:S04]  /*14b0*/  @UP0 USHF.R.U32.HI UR4, URZ, UR11, UR7 ;  /* 0x0000000b3f040299 */ /* 0x000fc80008011607 */
[----:B------:R-:W-:Y:S01]  /*14c0*/  ULOP3.LUT UR4, URZ, UR4, URZ, 0x33, !UPT ;  /* 0x000000043f047292 */ /* 0x000fe2000f8e333f */
[----:B------:R-:W-:Y:S11]  /*14d0*/  BRA `(.L_x_854) ;  /* 0x0000000000107947 */ /* 0x000ff60003800000 */
.L_x_853:
[----:B------:R-:W-:-:S11]  /*14e0*/  UISETP.NE.AND UP0, UPT, UR5, 0x1, UPT ;  /* 0x000000010500788c */ /* 0x000fd6000bf05270 */
[----:B------:R-:W-:Y:S02]  /*14f0*/  @UP0 ULDC.64 UR10, c[0x0][0x9e8] ;  /* 0x00027a00000a0ab9 */ /* 0x000fe40000000a00 */
[----:B------:R-:W-:-:S04]  /*1500*/  UIMAD.WIDE.U32 UR6, UR4, UR10, URZ ;  /* 0x0000000a040672a5 */ /* 0x000fc8000f8e003f */
[----:B------:R-:W-:-:S12]  /*1510*/  @UP0 USHF.R.U32.HI UR4, URZ, UR11, UR7 ;  /* 0x0000000b3f040299 */ /* 0x000fd80008011607 */
.L_x_854:
[----:B------:R-:W-:-:S04]  /*1520*/  UIMAD UR4, UR4, UR5, URZ ;  /* 0x00000005040472a4 */ /* 0x000fc8000f8e023f */
[----:B------:R-:W-:-:S04]  /*1530*/  UISETP.LT.AND UP0, UPT, UR9, UR4, UPT ;  /* 0x000000040900728c */ /* 0x000fc8000bf01270 */
[----:B------:R-:W-:-:S12]  /*1540*/  USEL UR9, UR9, UR4, !UP0 ;  /* 0x0000000409097287 */ /* 0x000fd8000c000000 */
.L_x_852:
[----:B------:R-:W-:Y:S01]  /*1550*/  USHF.R.S32.HI UR4, URZ, 0x1f, UR9 ;  /* 0x0000001f3f047899 */ /* 0x000fe20008011409 */
[----:B------:R-:W-:Y:S01]  /*1560*/  PLOP3.LUT P0, PT, PT, PT, PT, 0x80, 0x0 ;  /* 0x000000000000781c */ /* 0x000fe20003f0f070 */
[----:B------:R-:W-:Y:S01]  /*1570*/  IMAD.MOV.U32 R0, RZ, RZ, RZ ;  /* 0x000000ffff007224 */ /* 0x000fe200078e00ff */
[----:B------:R-:W-:Y:S01]  /*1580*/  CS2R R150, SRZ ;  /* 0x0000000000967805 */ /* 0x000fe2000001ff00 */
[----:B------:R-:W-:Y:S01]  /*1590*/  ULEA.HI UR4, UR4, UR9, URZ, 0x6 ;  /* 0x0000000904047291 */ /* 0x000fe2000f8f303f */
[----:B------:R-:W-:Y:S01]  /*15a0*/  IMAD.MOV.U32 R3, RZ, RZ, RZ ;  /* 0x000000ffff037224 */ /* 0x000fe200078e00ff */
[----:B------:R-:W-:Y:S02]  /*15b0*/  CS2R R26, SRZ ;  /* 0x00000000001a7805 */ /* 0x000fe4000001ff00 */
[----:B------:R-:W-:Y:S01]  /*15c0*/  CS2R R108, SRZ ;  /* 0x00000000006c7805 */ /* 0x000fe2000001ff00 */
[----:B------:R-:W-:Y:S01]  /*15d0*/  USHF.R.S32.HI UR4, URZ, 0x6, UR4 ;  /* 0x000000063f047899 */ /* 0x000fe20008011404 */
[----:B------:R-:W-:-:S02]  /*15e0*/  CS2R R144, SRZ ;  /* 0x0000000000907805 */ /* 0x000fc4000001ff00 */
[----:B------:R-:W-:Y:S02]  /*15f0*/  CS2R R100, SRZ ;  /* 0x0000000000647805 */ /* 0x000fe4000001ff00 */
[----:B------:R-:W-:Y:S01]  /*1600*/  CS2R R142, SRZ ;  /* 0x00000000008e7805 */ /* 0x000fe2000001ff00 */
[----:B------:R-:W-:Y:S01]  /*1610*/  UISETP.LT.AND UP0, UPT, URZ, UR4, UPT ;  /* 0x000000043f00728c */ /* 0x000fe2000bf01270 */
[----:B------:R-:W-:Y:S02]  /*1620*/  CS2R R30, SRZ ;  /* 0x00000000001e7805 */ /* 0x000fe4000001ff00 */
[----:B------:R-:W-:Y:S02]  /*1630*/  CS2R R136, SRZ ;  /* 0x0000000000887805 */ /* 0x000fe4000001ff00 */
[----:B------:R-:W-:Y:S01]  /*1640*/  CS2R R92, SRZ ;  /* 0x00000000005c7805 */ /* 0x000fe2000001ff00 */
[----:B------:R-:W-:Y:S01]  /*1650*/  USEL UR39, URZ, UR4, !UP0 ;  /* 0x000000043f277287 */ /* 0x000fe2000c000000 */
[----:B------:R-:W-:-:S02]  /*1660*/  CS2R R134, SRZ ;  /* 0x0000000000867805 */ /* 0x000fc4000001ff00 */
[----:B------:R-:W-:Y:S02]  /*1670*/  CS2R R34, SRZ ;  /* 0x0000000000227805 */ /* 0x000fe4000001ff00 */
[----:B------:R-:W-:Y:S02]  /*1680*/  CS2R R128, SRZ ;  /* 0x0000000000807805 */ /* 0x000fe4000001ff00 */
[----:B------:R-:W-:Y:S02]  /*1690*/  CS2R R84, SRZ ;  /* 0x0000000000547805 */ /* 0x000fe4000001ff00 */
[----:B------:R-:W-:Y:S02]  /*16a0*/  CS2R R126, SRZ ;  /* 0x00000000007e7805 */ /* 0x000fe4000001ff00 */
[----:B------:R-:W-:Y:S02]  /*16b0*/  ISETP.GT.AND P1, PT, R58, UR39, PT ;  /* 0x000000273a007c0c */ /* 0x000fe4000bf24270 */
        /* <DEDUP_REMOVED lines=14> */
[----:B------:R-:W-:Y:S01]  /*17a0*/  CS2R R44, SRZ ;  /* 0x00000000002c7805 */ /* 0x000fe2000001ff00 */
[----:B------:R-:W-:Y:S01]  /*17b0*/  IMAD.MOV.U32 R95, RZ, RZ, RZ ;  /* 0x000000ffff5f7224 */ /* 0x000fe200078e00ff */
[----:B------:R-:W-:Y:S02]  /*17c0*/  CS2R R54, SRZ ;  /* 0x0000000000367805 */ /* 0x000fe4000001ff00 */
[----:B------:R-:W-:Y:S01]  /*17d0*/  CS2R R88, SRZ ;  /* 0x0000000000587805 */ /* 0x000fe2000001ff00 */
[----:B------:R-:W-:Y:S01]  /*17e0*/  IMAD.MOV.U32 R90, RZ, RZ, RZ ;  /* 0x000000ffff5a7224 */ /* 0x000fe200078e00ff */
        /* <DEDUP_REMOVED lines=32> */
[----:B------:R-:W-:Y:S02]  /*19f0*/  IMAD.MOV.U32 R160, RZ, RZ, RZ ;  /* 0x000000ffffa07224 */ /* 0x000fe400078e00ff */
[----:B------:R-:W-:Y:S01]  /*1a00*/  IMAD.MOV.U32 R5, RZ, RZ, RZ ;  /* 0x000000ffff057224 */ /* 0x000fe200078e00ff */
[----:B------:R-:W-:Y:S06]  /*1a10*/  @!P1 BRA `(.L_x_855) ;  /* 0x000000a800c09947 */ /* 0x000fec0003800000 */
[----:B------:R-:W0:Y:S01]  /*1a20*/  SHFL.IDX PT, R0, R194, RZ, 0x1f ;  /* 0x00001fffc2007589 */ /* 0x000e2200000e0000 */
[----:B------:R-:W1:Y:S01]  /*1a30*/  S2UR UR40, SR_CgaCtaId ;  /* 0x00000000002879c3 */ /* 0x000e620000008800 */
[----:B------:R-:W-:Y:S01]  /*1a40*/  UMOV UR41, 0x400 ;  /* 0x0000040000297882 */ /* 0x000fe20000000000 */
        /* <DEDUP_REMOVED lines=28> */
.L_x_856:
        /* <DEDUP_REMOVED lines=11> */
[----:B------:R-:W-:Y:S01]  /*1cc0*/  @UP1 USHF.R.S32.HI UR12, URZ, 0x1f, UR44 ;  /* 0x0000001f3f0c1899 */ /* 0x000fe2000801142c */
[----:B------:R-:W-:Y:S01]  /*1cd0*/  @UP0 ULDC.64 UR16, c[0x0][0x9a8] ;  /* 0x00026a0000100ab9 */ /* 0x000fe20000000a00 */
[----:B------:R-:W-:Y:S01]  /*1ce0*/  @UP1 ULDC.64 UR14, c[0x0][0x9b8] ;  /* 0x00026e00000e1ab9 */ /* 0x000fe20000000a00 */
[----:B------:R-:W-:Y:S02]  /*1cf0*/  @UP0 UIMAD UR10, UR10, UR16, URZ ;  /* 0x000000100a0a02a4 */ /* 0x000fe4000f8e023f */
[----:B------:R-:W-:Y:S02]  /*1d00*/  @UP1 UIMAD UR12, UR12, UR14, URZ ;  /* 0x0000000e0c0c12a4 */ /* 0x000fe4000f8e023f */
[----:B------:R-:W-:Y:S02]  /*1d10*/  @UP0 UIMAD.WIDE.U32 UR8, UR44, UR16, URZ ;  /* 0x000000102c0802a5 */ /* 0x000fe4000f8e003f */
[----:B------:R-:W-:-:S02]  /*1d20*/  @UP0 UIMAD UR17, UR44, UR17, UR10 ;  /* 0x000000112c1102a4 */ /* 0x000fc4000f8e020a */
[----:B------:R-:W-:Y:S02]  /*1d30*/  @UP0 USHF.R.S32.HI UR16, URZ, 0x1f, UR37 ;  /* 0x0000001f3f100899 */ /* 0x000fe40008011425 */
[----:B------:R-:W-:Y:S02]  /*1d40*/  @UP1 UIMAD.WIDE.U32 UR10, UR44, UR14, URZ ;  /* 0x0000000e2c0a12a5 */ /* 0x000fe4000f8e003f */
[----:B------:R-:W-:Y:S02]  /*1d50*/  @UP1 UIMAD UR18, UR44, UR15, UR12 ;  /* 0x0000000f2c1212a4 */ /* 0x000fe4000f8e020c */
[----:B------:R-:W-:Y:S01]  /*1d60*/  @UP1 USHF.R.S32.HI UR19, URZ, 0x1f, UR37 ;  /* 0x0000001f3f131899 */ /* 0x000fe20008011425 */
[----:B------:R-:W-:Y:S01]  /*1d70*/  @UP0 ULDC.64 UR14, c[0x0][0x9b0] ;  /* 0x00026c00000e0ab9 */ /* 0x000fe20000000a00 */
[----:B------:R-:W-:Y:S01]  /*1d80*/  @UP1 ULDC.64 UR12, c[0x0][0x9c0] ;  /* 0x00027000000c1ab9 */ /* 0x000fe20000000a00 */
[----:B------:R-:W-:Y:S02]  /*1d90*/  @UP0 UIMAD UR16, UR16, UR14, URZ ;  /* 0x0000000e101002a4 */ /* 0x000fe4000f8e023f */
[----:B------:R-:W-:-:S02]  /*1da0*/  @UP0 UIADD3 UR9, UR9, UR17, URZ ;  /* 0x0000001109090290 */ /* 0x000fc4000fffe03f */
[----:B------:R-:W-:Y:S02]  /*1db0*/  @UP1 UIMAD UR17, UR19, UR12, URZ ;  /* 0x0000000c131112a4 */ /* 0x000fe4000f8e023f */
[----:B------:R-:W-:Y:S02]  /*1dc0*/  @UP1 UIADD3 UR11, UR11, UR18, URZ ;  /* 0x000000120b0b1290 */ /* 0x000fe4000fffe03f */
[----:B------:R-:W-:Y:S02]  /*1dd0*/  @UP0 UIMAD UR16, UR37, UR15, UR16 ;  /* 0x0000000f251002a4 */ /* 0x000fe4000f8e0210 */
[----:B------:R-:W-:Y:S02]  /*1de0*/  @UP0 UIMAD.WIDE.U32 UR14, UR37, UR14, UR8 ;  /* 0x0000000e250e02a5 */ /* 0x000fe4000f8e0008 */
[----:B------:R-:W-:Y:S02]  /*1df0*/  @UP1 UIMAD UR8, UR37, UR13, UR17 ;  /* 0x0000000d250812a4 */ /* 0x000fe4000f8e0211 */
[----:B------:R-:W-:-:S02]  /*1e00*/  @UP1 UIMAD.WIDE.U32 UR12, UR37, UR12, UR10 ;  /* 0x0000000c250c12a5 */ /* 0x000fc4000f8e000a */
[----:B------:R-:W-:Y:S02]  /*1e10*/  @UP0 UIADD3 UR9, UR15, UR16, URZ ;  /* 0x000000100f090290 */ /* 0x000fe4000fffe03f */
[----:B------:R-:W-:Y:S02]  /*1e20*/  @UP0 ULEA UR6, UP2, UR14, UR6, 0x2 ;  /* 0x000000060e060291 */ /* 0x000fe4000f84103f */
[----:B------:R-:W-:Y:S02]  /*1e30*/  @UP1 UIADD3 UR8, UR13, UR8, URZ ;  /* 0x000000080d081290 */ /* 0x000fe4000fffe03f */
[----:B------:R-:W-:Y:S02]  /*1e40*/  @UP1 ULEA UR4, UP3, UR12, UR4, 0x2 ;  /* 0x000000040c041291 */ /* 0x000fe4000f86103f */
[----:B------:R-:W-:Y:S01]  /*1e50*/  @UP0 ULEA.HI.X UR7, UR14, UR7, UR9, 0x2, UP2 ;  /* 0x000000070e070291 */ /* 0x000fe200090f1409 */
[----:B------:R-:W-:Y:S01]  /*1e60*/  IMAD.U32 R4, RZ, RZ, UR6 ;  /* 0x00000006ff047e24 */ /* 0x000fe2000f8e00ff */
[----:B------:R-:W-:-:S02]  /*1e70*/  @UP1 ULEA.HI.X UR5, UR12, UR5, UR8, 0x2, UP3 ;  /* 0x000000050c051291 */ /* 0x000fc400098f1408 */
[----:B------:R-:W-:Y:S02]  /*1e80*/  IMAD.U32 R6, RZ, RZ, UR4 ;  /* 0x00000004ff067e24 */ /* 0x000fe4000f8e00ff */
[----:B------:R-:W-:Y:S02]  /*1e90*/  IMAD.U32 R5, RZ, RZ, UR7 ;  /* 0x00000007ff057e24 */ /* 0x000fe4000f8e00ff */
[----:B------:R-:W-:-:S03]  /*1ea0*/  IMAD.U32 R7, RZ, RZ, UR5 ;  /* 0x00000005ff077e24 */ /* 0x000fc6000f8e00ff */
[----:B------:R-:W2:Y:S04]  /*1eb0*/  @P0 LDG.E R3, desc[UR50][R4.64] ;  /* 0x0000003204030981 */ /* 0x000ea8000c1e1900 */
[----:B------:R-:W2:Y:S01]  /*1ec0*/  @P1 LDG.E R0, desc[UR50][R6.64] ;  /* 0x0000003206001981 */ /* 0x000ea2000c1e1900 */
[----:B------:R-:W-:Y:S01]  /*1ed0*/  ULEA.HI UR4, UR46, UR46, URZ, 0x1 ;  /* 0x0000002e2e047291 */ /* 0x000fe2000f8f083f */
[----:B------:R-:W-:-:S03]  /*1ee0*/  IMAD.U32 R9, RZ, RZ, UR47 ;  /* 0x0000002fff097e24 */ /* 0x000fc6000f8e00ff */
[----:B------:R-:W-:Y:S02]  /*1ef0*/  ULOP3.LUT UR4, UR4, 0xfffffffe, URZ, 0xc0, !UPT ;  /* 0xfffffffe04047892 */ /* 0x000fe4000f8ec03f */
[----:B------:R-:W-:Y:S02]  /*1f00*/  ISETP.NE.AND P0, PT, R9, 0x3, PT ;  /* 0x000000030900780c */ /* 0x000fe40003f05270 */
[----:B------:R-:W-:-:S06]  /*1f10*/  UIADD3 UR4, UR46, -UR4, URZ ;  /* 0x800000042e047290 */ /* 0x000fcc000fffe03f */
[----:B------:R-:W-:Y:S01]  /*1f20*/  IMAD.U32 R8, RZ, RZ, UR4 ;  /* 0x00000004ff087e24 */ /* 0x000fe2000f8e00ff */
[----:B------:R-:W-:-:S04]  /*1f30*/  ULDC UR4, c[0x0][0x9d8] ;  /* 0x0002760000047ab9 */ /* 0x000fc80000000800 */
[----:B------:R-:W-:-:S04]  /*1f40*/  SHF.L.U32 R8, R8, 0x1f, RZ ;  /* 0x0000001f08087819 */ /* 0x000fc800000006ff */
[----:B------:R-:W0:Y:S01]  /*1f50*/  SYNCS.PHASECHK.TRANS64.TRYWAIT P1, [UR41+0x28400], R8 ;  /* 0x02840008ff0075a7 */ /* 0x000e220008020169 */
[----:B--2---:R-:W-:-:S04]  /*1f60*/  FMUL.FTZ R0, R3, R0 ;  /* 0x0000000003007220 */ /* 0x004fc80000410000 */
[----:B------:R-:W-:Y:S01]  /*1f70*/  FMUL.FTZ R0, R0, UR4 ;  /* 0x0000000400007c20 */ /* 0x000fe20008410000 */
[----:B0-----:R-:W-:Y:S06]  /*1f80*/  @!P1 BRA `(.L_x_857) ;  /* 0x0000012000909947 */ /* 0x001fec0003800000 */
.L_x_1034:
[----:B------:R-:W-:Y:S05]  /*1f90*/  @!P0 BRA `(.L_x_858) ;  /* 0x0000000000048947 */ /* 0x000fea0003800000 */
[----:B------:R-:W-:Y:S01]  /*1fa0*/  BPT.TRAP 0x1 ;  /* 0x000000040000795c */ /* 0x000fe20000300000 */
.L_x_858:
[----:B------:R-:W-:Y:S02]  /*1fb0*/  IMAD.U32 R6, RZ, RZ, UR52 ;  /* 0x00000034ff067e24 */ /* 0x000fe4000f8e00ff */
[----:B0-----:R-:W-:-:S03]  /*1fc0*/  IMAD.U32 R3, RZ, RZ, UR45 ;  /* 0x0000002dff037e24 */ /* 0x001fc6000f8e00ff */
[----:B------:R-:W-:Y:S02]  /*1fd0*/  LEA R6, R6, UR41, 0x3 ;  /* 0x0000002906067c11 */ /* 0x000fe4000f8e18ff */
[----:B------:R-:W-:-:S04]  /*1fe0*/  SHF.L.U32 R3, R3, 0x1f, RZ ;  /* 0x0000001f03037819 */ /* 0x000fc800000006ff */
[----:B------:R0:W1:Y:S01]  /*1ff0*/  SYNCS.PHASECHK.TRANS64.TRYWAIT P2, [R6+URZ+0x28430], R3 ;  /* 0x02843003060075a7 */ /* 0x000062000804017f */
[----:B------:R-:W-:Y:S05]  /*2000*/  @!P0 BRA `(.L_x_859) ;  /* 0x0000000000048947 */ /* 0x000fea0003800000 */
[----:B------:R-:W-:Y:S01]  /*2010*/  BPT.TRAP 0x1 ;  /* 0x000000040000795c */ /* 0x000fe20000300000 */
.L_x_859:
[----:B------:R-:W2:Y:S02]  /*2020*/  S2R R4, SR_TID.X ;  /* 0x0000000000047919 */ /* 0x000ea40000002100 */
[----:B--2---:R-:W-:Y:S01]  /*2030*/  LOP3.LUT P1, RZ, R4, 0x7f, RZ, 0xc0, !PT ;  /* 0x0000007f04ff7812 */ /* 0x004fe2000782c0ff */
[----:B-1----:R-:W-:-:S12]  /*2040*/  @P2 BRA `(.L_x_860) ;  /* 0x0000000000082947 */ /* 0x002fd80003800000 */
[----:B------:R-:W1:Y:S02]  /*2050*/  SYNCS.PHASECHK.TRANS64.TRYWAIT P2, [R6+URZ+0x28430], R3 ;  /* 0x02843003060075a7 */ /* 0x000e64000804017f */
[----:B-1----:R-:W-:Y:S05]  /*2060*/  @!P2 BRA `(.L_x_861) ;  /* 0x000001200070a947 */ /* 0x002fea0003800000 */
.L_x_860:
[----:B------:R-:W-:Y:S05]  /*2070*/  WARPSYNC.ALL ;  /* 0x0000000000007948 */ /* 0x000fea0003800000 */
[----:B------:R-:W-:Y:S01]  /*2080*/  UIADD3 UR4, UR41, 0x20000, URZ ;  /* 0x0002000029047890 */ /* 0x000fe2000fffe03f */
[----:B------:R-:W-:Y:S01]  /*2090*/  WARPGROUP.ARRIVE ;  /* 0x00000000000079c5 */ /* 0x000fe20000000000 */
[----:B------:R-:W-:Y:S01]  /*20a0*/  ULOP3.LUT UR32, UR49, 0x10000, URZ, 0xfc, !UPT ;  /* 0x0001000031207892 */ /* 0x000fe2000f8efc3f */
[----:B01----:R-:W-:Y:S01]  /*20b0*/  VIADD R3, R17, UR36 ;  /* 0x0000002411037c36 */ /* 0x003fe20008000000 */
[----:B------:R-:W-:Y:S01]  /*20c0*/  USHF.R.U32.HI UR4, URZ, 0x4, UR4 ;  /* 0x000000043f047899 */ /* 0x000fe20008011604 */
[----:B------:R-:W0:Y:S01]  /*20d0*/  LDC R13, c[0x0][0x2f0] ;  /* 0x0000bc00ff0d7b82 */ /* 0x000e220000000800 */
[----:B------:R-:W-:Y:S01]  /*20e0*/  UMOV UR33, 0x40000040 ;  /* 0x4000004000217882 */ /* 0x000fe20000000000 */
[----:B------:R-:W-:Y:S01]  /*20f0*/  UMOV UR35, 0x40000040 ;  /* 0x4000004000237882 */ /* 0x000fe20000000000 */
[----:B------:R-:W-:Y:S01]  /*2100*/  ULOP3.LUT UR4, UR4, 0x3fff, URZ, 0xc0, !UPT ;  /* 0x00003fff04047892 */ /* 0x000fe2000f8ec03f */
[----:B------:R-:W-:Y:S01]  /*2110*/  IMAD.MOV.U32 R4, RZ, RZ, R3 ;  /* 0x000000ffff047224 */ /* 0x000fe200078e0003 */
[----:B------:R-:W-:Y:S01]  /*2120*/  UMOV UR5, 0x40000040 ;  /* 0x4000004000057882 */ /* 0x000fe20000000000 */
[----:B------:R-:W-:Y:S01]  /*2130*/  UMOV UR7, 0x40000040 ;  /* 0x4000004000077882 */ /* 0x000fe20000000000 */
[----:B------:R-:W-:Y:S01]  /*2140*/  ULOP3.LUT UR48, UR4, 0x10000, URZ, 0xfc, !UPT ;  /* 0x0001000004307892 */ /* 0x000fe2000f8efc3f */
[----:B------:R-:W1:Y:S01]  /*2150*/  LDC R14, c[0x0][0x288] ;  /* 0x0000a200ff0e7b82 */ /* 0x000e620000000800 */
[----:B------:R-:W-:Y:S01]  /*2160*/  UIADD3 UR4, UR32, 0x2, URZ ;  /* 0x0000000220047890 */ /* 0x000fe2000fffe03f */
[----:B------:R-:W-:Y:S01]  /*2170*/  IMAD.MOV.U32 R7, RZ, RZ, -0x40 ;  /* 0xffffffc0ff077424 */ /* 0x000fe200078e00ff */
[----:B------:R-:W-:-:S02]  /*2180*/  ULEA UR34, UR52, UR48, 0xa ;  /* 0x0000003034227291 */ /* 0x000fc4000f8e503f */
[----:B------:R-:W-:Y:S02]  /*2190*/  UIADD3 UR8, UR32, 0x4, URZ ;  /* 0x0000000420087890 */ /* 0x000fe4000fffe03f */
[----:B------:R-:W-:Y:S02]  /*21a0*/  UIADD3 UR6, UR34, 0x2, URZ ;  /* 0x0000000222067890 */ /* 0x000fe4000fffe03f */
[----:B------:R-:W-:Y:S01]  /*21b0*/  UIADD3 UR10, UR34, 0x4, URZ ;  /* 0x00000004220a7890 */ /* 0x000fe2000fffe03f */
[----:B------:R-:W-:Y:S02]  /*21c0*/  UMOV UR9, 0x40000040 ;  /* 0x4000004000097882 */ /* 0x000fe40000000000 */
[----:B------:R-:W-:Y:S01]  /*21d0*/  QGMMA.64x64x32.F32.E4M3.E4M3 R24, gdesc[UR32], RZ, !UPT, gsb0 ;  /* 0x00e00000201879f3 */ /* 0x000fe2000c0008ff */
[----:B------:R-:W-:Y:S01]  /*21e0*/  UMOV UR11, 0x40000040 ;  /* 0x40000040000b7882 */ /* 0x000fe20000000000 */
[----:B------:R-:W-:Y:S02]  /*21f0*/  UIADD3 UR12, UR32, 0x6, URZ ;  /* 0x00000006200c7890 */ /* 0x000fe4000fffe03f */
[----:B------:R-:W-:Y:S01]  /*2200*/  UIADD3 UR14, UR34, 0x6, URZ ;  /* 0x00000006220e7890 */ /* 0x000fe2000fffe03f */
[----:B------:R-:W-:Y:S01]  /*2210*/  UMOV UR13, 0x40000040 ;  /* 0x40000040000d7882 */ /* 0x000fe20000000000 */
[----:B------:R-:W-:Y:S01]  /*2220*/  UMOV UR15, 0x40000040 ;  /* 0x40000040000f7882 */ /* 0x000fe20000000000 */
[----:B------:R-:W-:-:S02]  /*2230*/  UIADD3 UR16, UR32, 0x400, URZ ;  /* 0x0000040020107890 */ /* 0x000fc4000fffe03f */
[----:B------:R-:W-:Y:S01]  /*2240*/  UIADD3 UR18, UR34, 0x200, URZ ;  /* 0x0000020022127890 */ /* 0x000fe2000fffe03f */
[----:B------:R-:W-:Y:S01]  /*2250*/  UMOV UR17, 0x40000040 ;  /* 0x4000004000117882 */ /* 0x000fe20000000000 */
[----:B------:R-:W-:Y:S01]  /*2260*/  UMOV UR19, 0x40000040 ;  /* 0x4000004000137882 */ /* 0x000fe20000000000 */
[----:B------:R-:W-:Y:S02]  /*2270*/  UIADD3 UR20, UR32, 0x402, URZ ;  /* 0x0000040220147890 */ /* 0x000fe4000fffe03f */
[----:B------:R-:W-:Y:S01]  /*2280*/  UIADD3 UR22, UR34, 0x202, URZ ;  /* 0x0000020222167890 */ /* 0x000fe2000fffe03f */
[----:B------:R-:W-:Y:S01]  /*2290*/  UMOV UR21, 0x40000040 ;  /* 0x4000004000157882 */ /* 0x000fe20000000000 */
        /* <DEDUP_REMOVED lines=9> */
[----:B------:R-:W-:Y:S02]  /*2330*/  ULDC UR49, c[0x0][0x9dc] ;  /* 0x0002770000317ab9 */ /* 0x000fe40000000800 */
[----:B------:R-:W-:Y:S01]  /*2340*/  ULOP3.LUT UR49, URZ, UR49, URZ, 0x33, !UPT ;  /* 0x000000313f317292 */ /* 0x000fe2000f8e333f */
[----:B------:R-:W-:Y:S02]  /*2350*/  WARPGROUP.DEPBAR.LE gsb0, 0x0 ;  /* 0x00008000000079c5 */ /* 0x000fe40000010000 */
[----:B------:R-:W-:-:S06]  /*2360*/  WARPGROUP.ARRIVE ;  /* 0x00000000000079c5 */ /* 0x000fcc0000000000 */
[----:B------:R-:W-:Y:S01]  /*2370*/  QGMMA.64x64x32.F32.E4M3.E4M3 R24, gdesc[UR4], R24, gsb0 ;  /* 0x00e00000041879f3 */ /* 0x000fe20008000818 */
[----:B------:R-:W-:Y:S02]  /*2380*/  ULDC UR6, c[0x0][0x448] ;  /* 0x0001120000067ab9 */ /* 0x000fe40000000800 */
[----:B------:R-:W-:-:S06]  /*2390*/  UISETP.NE.AND UP0, UPT, UR6, 0x1, UPT ;  /* 0x000000010600788c */ /* 0x000fcc000bf05270 */
[----:B------:R-:W-:Y:S02]  /*23a0*/  PLOP3.LUT P2, PT, PT, PT, UP0, 0x80, 0x0 ;  /* 0x000000000000781c */ /* 0x000fe40003f4f008 */
[----:B------:R-:W-:-:S03]  /*23b0*/  PLOP3.LUT P3, PT, PT, PT, UP0, 0x80, 0x0 ;  /* 0x000000000000781c */ /* 0x000fc60003f6f008 */
[----:B------:R-:W-:-:S08]  /*23c0*/  @UP0 ULDC UR6, c[0x0][0x44c] ;  /* 0x0001130000060ab9 */ /* 0x000fd00000000800 */
[----:B------:R-:W-:Y:S01]  /*23d0*/  @P2 IMAD.HI.U32 R5, R3, UR6, RZ ;  /* 0x0000000603052c27 */ /* 0x000fe2000f8e00ff */
[----:B------:R-:W-:-:S03]  /*23e0*/  @UP0 ULDC UR6, c[0x0][0x450] ;  /* 0x0001140000060ab9 */ /* 0x000fc60000000800 */
[----:B------:R-:W-:Y:S01]  /*23f0*/  @!P1 VIADD R3, R6, 0x28440 ;  /* 0x0002844006039836 */ /* 0x000fe20000000000 */
[----:B------:R-:W-:Y:S01]  /*2400*/  @P3 SHF.R.U32.HI R4, RZ, UR6, R5 ;  /* 0x00000006ff043c19 */ /* 0x000fe20008011605 */
[----:B------:R-:W-:Y:S02]  /*2410*/  ULDC.64 UR6, c[0x0][0x9e0] ;  /* 0x0002780000067ab9 */ /* 0x000fe40000000a00 */
[----:B------:R-:W-:Y:S01]  /*2420*/  UISETP.GE.AND UP1, UPT, UR7, 0x1, UPT ;  /* 0x000000010700788c */ /* 0x000fe2000bf26270 */
[----:B------:R-:W-:-:S05]  /*2430*/  @!P1 PRMT R3, RZ, 0x654, R3 ;  /* 0x00000654ff039816 */ /* 0x000fca0000000003 */
[----:B------:R-:W-:Y:S01]  /*2440*/  PLOP3.LUT P2, PT, PT, PT, UP1, 0x40, 0x0 ;  /* 0x000000000000781c */ /* 0x000fe20003f4e818 */
[----:B------:R-:W-:Y:S02]  /*2450*/  WARPGROUP.DEPBAR.LE gsb0, 0x0 ;  /* 0x00008000000079c5 */ /* 0x000fe40000010000 */
[----:B------:R-:W-:-:S06]  /*2460*/  WARPGROUP.ARRIVE ;  /* 0x00000000000079c5 */ /* 0x000fcc0000000000 */
[----:B------:R-:W-:Y:S03]  /*2470*/  QGMMA.64x64x32.F32.E4M3.E4M3 R24, gdesc[UR8], R24, gsb0 ;  /* 0x00e00000081879f3 */ /* 0x000fe60008000818 */
        /* <DEDUP_REMOVED lines=16> */
[C---:B------:R-:W-:Y:S01]  /*2580*/  FMUL.FTZ R34, R0.reuse, R34 ;  /* 0x0000002200227220 */ /* 0x040fe20000410000 */
[C---:B------:R-:W-:Y:S01]  /*2590*/  FMUL.FTZ R42, R0.reuse, R42 ;  /* 0x0000002a002a7220 */ /* 0x040fe20000410000 */
[C---:B------:R-:W-:Y:S01]  /*25a0*/  FMUL.FTZ R24, R0.reuse, R24 ;  /* 0x0000001800187220 */ /* 0x040fe20000410000 */
[C---:B------:R-:W-:Y:S01]  /*25b0*/  FMUL.FTZ R25, R0.reuse, R25 ;  /* 0x0000001900197220 */ /* 0x040fe20000410000 */
[----:B------:R2:W3:Y:S01]  /*25c0*/  MUFU.TANH R11, R34 ;  /* 0x00000022000b7308 */ /* 0x0004e20000002400 */
[C---:B------:R-:W-:Y:S01]  /*25d0*/  FMUL.FTZ R26, R0.reuse, R26 ;  /* 0x0000001a001a7220 */ /* 0x040fe20000410000 */
[C---:B------:R-:W-:Y:S01]  /*25e0*/  FMUL.FTZ R28, R0.reuse, R28 ;  /* 0x0000001c001c7220 */ /* 0x040fe20000410000 */
[C---:B------:R-:W-:Y:S01]  /*25f0*/  FMUL.FTZ R29, R0.reuse, R29 ;  /* 0x0000001d001d7220 */ /* 0x040fe20000410000 */
[C---:B------:R-:W-:Y:S01]  /*2600*/  FMUL.FTZ R32, R0.reuse, R32 ;  /* 0x0000002000207220 */ /* 0x040fe20000410000 */
[C---:B------:R-:W-:Y:S01]  /*2610*/  FMUL.FTZ R33, R0.reuse, R33 ;  /* 0x0000002100217220 */ /* 0x040fe20000410000 */
[C---:B------:R-:W-:Y:S01]  /*2620*/  FMUL.FTZ R36, R0.reuse, R36 ;  /* 0x0000002400247220 */ /* 0x040fe20000410000 */
[----:B------:R-:W-:Y:S01]  /*2630*/  FMUL.FTZ R37, R0, R37 ;  /* 0x0000002500257220 */ /* 0x000fe20000410000 */
[----:B------:R4:W0:Y:S01]  /*2640*/  MUFU.TANH R21, R42 ;  /* 0x0000002a00157308 */ /* 0x0008220000002400 */
[----:B--2---:R-:W-:-:S02]  /*2650*/  IMAD R34, R58, R7, 0x40 ;  /* 0x000000403a227424 */ /* 0x004fc400078e0207 */
[C---:B------:R-:W-:Y:S01]  /*2660*/  FMUL.FTZ R40, R0.reuse, R40 ;  /* 0x0000002800287220 */ /* 0x040fe20000410000 */
[C---:B------:R-:W-:Y:S01]  /*2670*/  FMUL.FTZ R41, R0.reuse, R41 ;  /* 0x0000002900297220 */ /* 0x040fe20000410000 */
[----:B------:R-:W-:Y:S01]  /*2680*/  FMUL.FTZ R43, R0, R43 ;  /* 0x0000002b002b7220 */ /* 0x000fe20000410000 */
[----:B------:R-:W-:Y:S02]  /*2690*/  VIADD R5, R34, 0x1 ;  /* 0x0000000122057836 */ /* 0x000fe40000000000 */
[C---:B------:R-:W-:Y:S01]  /*26a0*/  FMUL.FTZ R44, R0.reuse, R44 ;  /* 0x0000002c002c7220 */ /* 0x040fe20000410000 */
[C---:B------:R-:W-:Y:S01]  /*26b0*/  FMUL.FTZ R45, R0.reuse, R45 ;  /* 0x0000002d002d7220 */ /* 0x040fe20000410000 */
[C---:B------:R-:W-:Y:S01]  /*26c0*/  FMUL.FTZ R46, R0.reuse, R46 ;  /* 0x0000002e002e7220 */ /* 0x040fe20000410000 */
[----:B----4-:R-:W2:Y:S01]  /*26d0*/  SHFL.IDX PT, R42, R4, RZ, 0x1c1f ;  /* 0x001c1fff042a7589 */ /* 0x010ea200000e0000 */
[C---:B------:R-:W-:Y:S01]  /*26e0*/  FMUL.FTZ R47, R0.reuse, R47 ;  /* 0x0000002f002f7220 */ /* 0x040fe20000410000 */
[C---:B------:R-:W-:Y:S01]  /*26f0*/  FMUL.FTZ R48, R0.reuse, R48 ;  /* 0x0000003000307220 */ /* 0x040fe20000410000 */
[C---:B------:R-:W-:Y:S01]  /*2700*/  FMUL.FTZ R49, R0.reuse, R49 ;  /* 0x0000003100317220 */ /* 0x040fe20000410000 */
[C---:B------:R-:W-:Y:S01]  /*2710*/  FMUL.FTZ R50, R0.reuse, R50 ;  /* 0x0000003200327220 */ /* 0x040fe20000410000 */
[C---:B------:R-:W-:Y:S01]  /*2720*/  FMUL.FTZ R51, R0.reuse, R51 ;  /* 0x0000003300337220 */ /* 0x040fe20000410000 */
[C---:B------:R-:W-:Y:S01]  /*2730*/  FMUL.FTZ R52, R0.reuse, R52 ;  /* 0x0000003400347220 */ /* 0x040fe20000410000 */
[C---:B------:R-:W-:Y:S01]  /*2740*/  FMUL.FTZ R53, R0.reuse, R53 ;  /* 0x0000003500357220 */ /* 0x040fe20000410000 */
[C---:B------:R-:W-:Y:S01]  /*2750*/  FMUL.FTZ R54, R0.reuse, R54 ;  /* 0x0000003600367220 */ /* 0x040fe20000410000 */
[----:B------:R-:W-:Y:S01]  /*2760*/  FMUL.FTZ R55, R0, R55 ;  /* 0x0000003700377220 */ /* 0x000fe20000410000 */
[----:B------:R-:W-:-:S02]  /*2770*/  IMAD R6, R2, -0x2, R5 ;  /* 0xfffffffe02067824 */ /* 0x000fc400078e0205 */
[C---:B------:R-:W-:Y:S01]  /*2780*/  FMUL.FTZ R35, R0.reuse, R35 ;  /* 0x0000002300237220 */ /* 0x040fe20000410000 */
[C---:B------:R-:W-:Y:S01]  /*2790*/  FMUL.FTZ R39, R0.reuse, R39 ;  /* 0x0000002700277220 */ /* 0x040fe20000410000 */
[----:B------:R-:W4:Y:S01]  /*27a0*/  MUFU.TANH R24, R24 ;  /* 0x0000001800187308 */ /* 0x000f220000002400 */
[----:B0-----:R-:W-:Y:S02]  /*27b0*/  IMAD R5, R13, UR43, R6 ;  /* 0x0000002b0d057c24 */ /* 0x001fe4000f8e0206 */
[C---:B------:R-:W-:Y:S01]  /*27c0*/  FMUL.FTZ R27, R0.reuse, R27 ;  /* 0x0000001b001b7220 */ /* 0x040fe20000410000 */
[C---:B------:R-:W-:Y:S01]  /*27d0*/  FMUL.FTZ R38, R0.reuse, R38 ;  /* 0x0000002600267220 */ /* 0x040fe20000410000 */
[----:B------:R0:W-:Y:S01]  /*27e0*/  @!P1 SYNCS.ARRIVE.TRANS64.RED.A1T0 RZ, [R3+URZ], RZ ;  /* 0x000000ff03ff99a7 */ /* 0x0001e2000810043f */
[C---:B------:R-:W-:Y:S01]  /*27f0*/  FMUL.FTZ R31, R0.reuse, R31 ;  /* 0x0000001f001f7220 */ /* 0x040fe20000410000 */
[----:B-1----:R-:W-:Y:S02]  /*2800*/  IMAD.IADD R5, R5, 0x1, -R14 ;  /* 0x0000000105057824 */ /* 0x002fe400078e0a0e */
[----:B------:R-:W-:Y:S01]  /*2810*/  FMUL.FTZ R30, R0, R30 ;  /* 0x0000001e001e7220 */ /* 0x000fe20000410000 */
[----:B------:R-:W1:Y:S01]  /*2820*/  MUFU.TANH R25, R25 ;  /* 0x0000001900197308 */ /* 0x000e620000002400 */
[----:B0-----:R-:W-:-:S07]  /*2830*/  IMAD R3, R13, UR43, R34 ;  /* 0x0000002b0d037c24 */ /* 0x001fce000f8e0222 */
[----:B------:R-:W0:Y:S08]  /*2840*/  MUFU.TANH R26, R26 ;  /* 0x0000001a001a7308 */ /* 0x000e300000002400 */
        /* <DEDUP_REMOVED lines=23> */
[----:B------:R5:W0:Y:S08]  /*29c0*/  MUFU.TANH R9, R27 ;  /* 0x0000001b00097308 */ /* 0x000a300000002400 */
[----:B------:R3:W0:Y:S01]  /*29d0*/  MUFU.TANH R15, R38 ;  /* 0x00000026000f7308 */ /* 0x0006220000002400 */
[----:B-----5:R-:W-:-:S07]  /*29e0*/  IMAD R27, R2, -0x2, R3 ;  /* 0xfffffffe021b7824 */ /* 0x020fce00078e0203 */
[----:B------:R5:W0:Y:S01]  /*29f0*/  MUFU.TANH R10, R31 ;  /* 0x0000001f000a7308 */ /* 0x000a220000002400 */
[----:B---3--:R-:W-:-:S05]  /*2a00*/  VIADD R38, R5, UR6 ;  /* 0x0000000605267c36 */ /* 0x008fca0008000000 */
[----:B--2---:R-:W-:Y:S02]  /*2a10*/  VIADDMNMX R3, R42, R38, R27, PT ;  /* 0x000000262a037246 */ /* 0x004fe4000380011b */
[----:B------:R2:W3:Y:S01]  /*2a20*/  MUFU.TANH R8, R30 ;  /* 0x0000001e00087308 */ /* 0x0004e20000002400 */
[----:B-----5:R-:W-:-:S04]  /*2a30*/  VIADD R31, R5, UR49 ;  /* 0x00000031051f7c36 */ /* 0x020fc80008000000 */
[----:B------:R-:W-:Y:S01]  /*2a40*/  IMAD.IADD R5, R31, 0x1, R42 ;  /* 0x000000011f057824 */ /* 0x000fe200078e022a */
[----:B--2---:R-:W-:Y:S01]  /*2a50*/  LEA R30, R58, 0xffffffc0, 0x6 ;  /* 0xffffffc03a1e7811 */ /* 0x004fe200078e30ff */
[----:B01--4-:R-:W-:Y:S06]  /*2a60*/  @P2 BRA `(.L_x_862) ;  /* 0x00000000005c2947 */ /* 0x013fec0003800000 */
[----:B------:R-:W-:Y:S01]  /*2a70*/  IMAD R7, R13, UR43, R42 ;  /* 0x0000002b0d077c24 */ /* 0x000fe2000f8e022a */
[----:B------:R-:W-:Y:S03]  /*2a80*/  BSSY B0, `(.L_x_863) ;  /* 0x0000011000007945 */ /* 0x000fe60003800000 */
[----:B------:R-:W-:-:S05]  /*2a90*/  IMAD.IADD R7, R7, 0x1, -R14 ;  /* 0x0000000107077824 */ /* 0x000fca00078e0a0e */
[----:B------:R-:W-:-:S13]  /*2aa0*/  ISETP.GT.AND P2, PT, R7, -0x1, PT ;  /* 0xffffffff0700780c */ /* 0x000fda0003f44270 */
[----:B------:R-:W-:Y:S05]  /*2ab0*/  @P2 BRA `(.L_x_864) ;  /* 0x0000000000202947 */ /* 0x000fea0003800000 */
[----:B------:R-:W-:Y:S01]  /*2ac0*/  UISETP.NE.AND UP2, UPT, UR7, 0x1, UPT ;  /* 0x000000010700788c */ /* 0x000fe2000bf45270 */
[----:B------:R-:W-:-:S05]  /*2ad0*/  LOP3.LUT R7, RZ, R7, RZ, 0x33, !PT ;  /* 0x00000007ff077212 */ /* 0x000fca00078e33ff */
[----:B------:R-:W-:-:S05]  /*2ae0*/  PLOP3.LUT P2, PT, PT, PT, UP2, 0x80, 0x0 ;  /* 0x000000000000781c */ /* 0x000fca0003f4f028 */
[----:B------:R-:W-:-:S08]  /*2af0*/  @UP2 ULDC.64 UR10, c[0x0][0x9e8] ;  /* 0x00027a00000a2ab9 */ /* 0x000fd00000000a00 */
[----:B------:R-:W-:-:S05]  /*2b00*/  @P2 IMAD.HI.U32 R6, R7, UR10, RZ ;  /* 0x0000000a07062c27 */ /* 0x000fca000f8e00ff */
[----:B------:R-:W-:-:S04]  /*2b10*/  @P2 SHF.R.U32.HI R7, RZ, UR11, R6 ;  /* 0x0000000bff072c19 */ /* 0x000fc80008011606 */
[----:B------:R-:W-:Y:S01]  /*2b20*/  LOP3.LUT R7, RZ, R7, RZ, 0x33, !PT ;  /* 0x00000007ff077212 */ /* 0x000fe200078e33ff */
[----:B------:R-:W-:Y:S06]  /*2b30*/  BRA `(.L_x_865) ;  /* 0x0000000000147947 */ /* 0x000fec0003800000 */
.L_x_864:
[----:B------:R-:W-:-:S06]  /*2b40*/  UISETP.NE.AND UP2, UPT, UR7, 0x1, UPT ;  /* 0x000000010700788c */ /* 0x000fcc000bf45270 */
[----:B------:R-:W-:-:S05]  /*2b50*/  PLOP3.LUT P2, PT, PT, PT, UP2, 0x80, 0x0 ;  /* 0x000000000000781c */ /* 0x000fca0003f4f028 */
[----:B------:R-:W-:-:S08]  /*2b60*/  @UP2 ULDC.64 UR10, c[0x0][0x9e8] ;  /* 0x00027a00000a2ab9 */ /* 0x000fd00000000a00 */
[----:B------:R-:W-:-:S05]  /*2b70*/  @P2 IMAD.HI.U32 R6, R7, UR10, RZ ;  /* 0x0000000a07062c27 */ /* 0x000fca000f8e00ff */
[----:B------:R-:W-:-:S07]  /*2b80*/  @P2 SHF.R.U32.HI R7, RZ, UR11, R6 ;  /* 0x0000000bff072c19 */ /* 0x000fce0008011606 */
.L_x_865:
[----:B------:R-:W-:Y:S05]  /*2b90*/  BSYNC B0 ;  /* 0x0000000000007941 */ /* 0x000fea0003800000 */
.L_x_863:
[----:B------:R-:W-:-:S04]  /*2ba0*/  IMAD R7, R7, UR7, -R30 ;  /* 0x0000000707077c24 */ /* 0x000fc8000f8e0a1e */
[----:B------:R-:W-:-:S05]  /*2bb0*/  IMAD R6, R2, -0x2, R7 ;  /* 0xfffffffe02067824 */ /* 0x000fca00078e0207 */
[----:B------:R-:W-:Y:S02]  /*2bc0*/  VIMNMX R5, R5, R6, !PT ;  /* 0x0000000605057248 */ /* 0x000fe40007fe0100 */
[----:B------:R-:W-:-:S07]  /*2bd0*/  VIADDMNMX R3, R6, UR7, R3, PT ;  /* 0x0000000706037c46 */ /* 0x000fce000b800103 */
.L_x_862:
[C---:B------:R-:W-:Y:S01]  /*2be0*/  ISETP.GE.AND P2, PT, R34.reuse, 0x2, PT ;  /* 0x000000022200780c */ /* 0x040fe20003f46270 */
[----:B------:R-:W0:Y:S01]  /*2bf0*/  SHFL.IDX PT, R4, R4, 0x1, 0x1c1f ;  /* 0x003c1f0004047f89 */ /* 0x000e2200000e0000 */
[C---:B------:R-:W-:Y:S02]  /*2c00*/  ISETP.GE.AND P6, PT, R34.reuse, 0xa, PT ;  /* 0x0000000a2200780c */ /* 0x040fe40003fc6270 */
[----:B------:R-:W-:Y:S02]  /*2c10*/  ISETP.GT.AND P4, PT, R5, 0x1, !P2 ;  /* 0x000000010500780c */ /* 0x000fe40005784270 */
[----:B------:R-:W-:Y:S02]  /*2c20*/  ISETP.GE.AND P3, PT, R34, 0x9, PT ;  /* 0x000000092200780c */ /* 0x000fe40003f66270 */
[----:B------:R-:W-:Y:S02]  /*2c30*/  ISETP.LT.OR P4, PT, R3, 0x2, P4 ;  /* 0x000000020300780c */ /* 0x000fe40002781670 */
[----:B------:R-:W-:-:S02]  /*2c40*/  ISETP.GT.AND P5, PT, R5, 0x8, !P3 ;  /* 0x000000080500780c */ /* 0x000fc40005fa4270 */
[----:B------:R-:W-:Y:S02]  /*2c50*/  FSEL R42, R25, -INF , !P4 ;  /* 0xff800000192a7808 */ /* 0x000fe40006000000 */
[----:B------:R-:W-:Y:S02]  /*2c60*/  ISETP.GT.AND P4, PT, R5, 0x9, !P6 ;  /* 0x000000090500780c */ /* 0x000fe40007784270 */
[----:B------:R-:W-:Y:S02]  /*2c70*/  P2R R25, PR, RZ, 0x40 ;  /* 0x00000040ff197803 */ /* 0x000fe40000000000 */
[----:B------:R-:W-:Y:S02]  /*2c80*/  ISETP.LT.OR P4, PT, R3, 0xa, P4 ;  /* 0x0000000a0300780c */ /* 0x000fe40002781670 */
[----:B------:R-:W-:Y:S02]  /*2c90*/  ISETP.GE.AND P6, PT, R34, 0x11, PT ;  /* 0x000000112200780c */ /* 0x000fe40003fc6270 */
[----:B------:R-:W-:-:S02]  /*2ca0*/  FSEL R60, R29, -INF , !P4 ;  /* 0xff8000001d3c7808 */ /* 0x000fc40006000000 */
[----:B------:R-:W-:Y:S02]  /*2cb0*/  ISETP.LT.OR P5, PT, R3, 0x9, P5 ;  /* 0x000000090300780c */ /* 0x000fe40002fa1670 */
[----:B------:R-:W-:Y:S02]  /*2cc0*/  ISETP.GT.AND P4, PT, R5, 0x10, !P6 ;  /* 0x000000100500780c */ /* 0x000fe40007784270 */
[----:B------:R-:W-:Y:S02]  /*2cd0*/  FSEL R56, R28, -INF , !P5 ;  /* 0xff8000001c387808 */ /* 0x000fe40006800000 */
[----:B------:R-:W-:Y:S02]  /*2ce0*/  ISETP.LT.OR P4, PT, R3, 0x11, P4 ;  /* 0x000000110300780c */ /* 0x000fe40002781670 */
[----:B------:R-:W-:Y:S02]  /*2cf0*/  ISETP.GE.AND P5, PT, R34, 0x12, PT ;  /* 0x000000122200780c */ /* 0x000fe40003fa6270 */
[----:B------:R-:W-:-:S02]  /*2d00*/  FSEL R62, R32, -INF , !P4 ;  /* 0xff800000203e7808 */ /* 0x000fc40006000000 */
[----:B------:R-:W-:Y:S02]  /*2d10*/  ISETP.GT.AND P4, PT, R5, 0x11, !P5 ;  /* 0x000000110500780c */ /* 0x000fe40006f84270 */
[----:B------:R-:W-:Y:S02]  /*2d20*/  P2R R29, PR, RZ, 0x20 ;  /* 0x00000020ff1d7803 */ /* 0x000fe40000000000 */
[----:B------:R-:W-:Y:S02]  /*2d30*/  ISETP.LT.OR P4, PT, R3, 0x12, P4 ;  /* 0x000000120300780c */ /* 0x000fe40002781670 */
[----:B------:R-:W-:Y:S02]  /*2d40*/  ISETP.GE.AND P5, PT, R34, 0x19, PT ;  /* 0x000000192200780c */ /* 0x000fe40003fa6270 */
[----:B------:R-:W-:Y:S02]  /*2d50*/  FSEL R64, R33, -INF , !P4 ;  /* 0xff80000021407808 */ /* 0x000fe40006000000 */
[----:B------:R-:W-:-:S02]  /*2d60*/  ISETP.GT.AND P4, PT, R5, 0x18, !P5 ;  /* 0x000000180500780c */ /* 0x000fc40006f84270 */
[----:B------:R-:W-:Y:S02]  /*2d70*/  P2R R33, PR, RZ, 0x20 ;  /* 0x00000020ff217803 */ /* 0x000fe40000000000 */
[----:B------:R-:W-:Y:S02]  /*2d80*/  ISETP.LT.OR P4, PT, R3, 0x19, P4 ;  /* 0x000000190300780c */ /* 0x000fe40002781670 */
[----:B------:R-:W-:Y:S02]  /*2d90*/  ISETP.GE.AND P5, PT, R34, 0x1a, PT ;  /* 0x0000001a2200780c */ /* 0x000fe40003fa6270 */
[----:B------:R-:W-:Y:S02]  /*2da0*/  FSEL R66, R36, -INF , !P4 ;  /* 0xff80000024427808 */ /* 0x000fe40006000000 */
[----:B------:R-:W-:Y:S02]  /*2db0*/  ISETP.GT.AND P4, PT, R5, 0x19, !P5 ;  /* 0x000000190500780c */ /* 0x000fe40006f84270 */
[----:B------:R-:W-:-:S02]  /*2dc0*/  P2R R35, PR, RZ, 0x20 ;  /* 0x00000020ff237803 */ /* 0x000fc40000000000 */
[----:B------:R-:W-:Y:S02]  /*2dd0*/  ISETP.LT.OR P4, PT, R3, 0x1a, P4 ;  /* 0x0000001a0300780c */ /* 0x000fe40002781670 */
[----:B------:R-:W-:Y:S02]  /*2de0*/  ISETP.GE.AND P5, PT, R34, 0x21, PT ;  /* 0x000000212200780c */ /* 0x000fe40003fa6270 */
[----:B------:R-:W-:Y:S02]  /*2df0*/  FSEL R68, R37, -INF , !P4 ;  /* 0xff80000025447808 */ /* 0x000fe40006000000 */
[----:B------:R-:W-:Y:S02]  /*2e00*/  ISETP.GT.AND P4, PT, R5, 0x20, !P5 ;  /* 0x000000200500780c */ /* 0x000fe40006f84270 */
[----:B------:R-:W-:Y:S02]  /*2e10*/  P2R R36, PR, RZ, 0x20 ;  /* 0x00000020ff247803 */ /* 0x000fe40000000000 */
[----:B------:R-:W-:-:S02]  /*2e20*/  ISETP.LT.OR P4, PT, R3, 0x21, P4 ;  /* 0x000000210300780c */ /* 0x000fc40002781670 */
[----:B------:R-:W-:Y:S02]  /*2e30*/  ISETP.GE.AND P5, PT, R34, 0x22, PT ;  /* 0x000000222200780c */ /* 0x000fe40003fa6270 */
[----:B------:R-:W-:Y:S02]  /*2e40*/  FSEL R40, R40, -INF , !P4 ;  /* 0xff80000028287808 */ /* 0x000fe40006000000 */
[----:B------:R-:W-:Y:S02]  /*2e50*/  ISETP.GT.AND P4, PT, R5, 0x21, !P5 ;  /* 0x000000210500780c */ /* 0x000fe40006f84270 */
[----:B------:R-:W-:Y:S02]  /*2e60*/  P2R R37, PR, RZ, 0x20 ;  /* 0x00000020ff257803 */ /* 0x000fe40000000000 */
[----:B------:R-:W-:Y:S02]  /*2e70*/  ISETP.LT.OR P4, PT, R3, 0x22, P4 ;  /* 0x000000220300780c */ /* 0x000fe40002781670 */
[----:B------:R-:W-:-:S02]  /*2e80*/  ISETP.GE.AND P5, PT, R34, 0x29, PT ;  /* 0x000000292200780c */ /* 0x000fc40003fa6270 */
[----:B------:R-:W-:Y:S02]  /*2e90*/  FSEL R70, R41, -INF , !P4 ;  /* 0xff80000029467808 */ /* 0x000fe40006000000 */
[----:B------:R-:W-:Y:S02]  /*2ea0*/  ISETP.GT.AND P4, PT, R5, 0x28, !P5 ;  /* 0x000000280500780c */ /* 0x000fe40006f84270 */
[----:B------:R-:W-:Y:S02]  /*2eb0*/  P2R R39, PR, RZ, 0x20 ;  /* 0x00000020ff277803 */ /* 0x000fe40000000000 */
        /* <DEDUP_REMOVED lines=11> */
[----:B------:R-:W-:Y:S02]  /*2f70*/  P2R R28, PR, RZ, 0x40 ;  /* 0x00000040ff1c7803 */ /* 0x000fe40000000000 */
[----:B------:R-:W-:Y:S02]  /*2f80*/  FSEL R48, R48, -INF , !P4 ;  /* 0xff80000030307808 */ /* 0x000fe40006000000 */
[----:B------:R-:W-:-:S04]  /*2f90*/  ISETP.GE.AND P4, PT, R34, 0x32, PT ;  /* 0x000000322200780c */ /* 0x000fc80003f86270 */
[----:B------:R-:W-:-:S04]  /*2fa0*/  ISETP.GT.AND P5, PT, R5, 0x31, !P4 ;  /* 0x000000310500780c */ /* 0x000fc800067a4270 */
[----:B------:R-:W-:-:S04]  /*2fb0*/  ISETP.LT.OR P5, PT, R3, 0x32, P5 ;  /* 0x000000320300780c */ /* 0x000fc80002fa1670 */
[----:B------:R-:W-:Y:S02]  /*2fc0*/  FSEL R74, R49, -INF , !P5 ;  /* 0xff800000314a7808 */ /* 0x000fe40006800000 */
[----:B------:R-:W-:-:S04]  /*2fd0*/  ISETP.GE.AND P5, PT, R34, 0x39, PT ;  /* 0x000000392200780c */ /* 0x000fc80003fa6270 */
[----:B------:R-:W-:-:S04]  /*2fe0*/  ISETP.GT.AND P6, PT, R5, 0x38, !P5 ;  /* 0x000000380500780c */ /* 0x000fc80006fc4270 */
[----:B------:R-:W-:-:S04]  /*2ff0*/  ISETP.LT.OR P6, PT, R3, 0x39, P6 ;  /* 0x000000390300780c */ /* 0x000fc800037c1670 */
[----:B------:R-:W-:Y:S02]  /*3000*/  FSEL R52, R52, -INF , !P6 ;  /* 0xff80000034347808 */ /* 0x000fe40007000000 */
[----:B------:R-:W-:-:S04]  /*3010*/  ISETP.GE.AND P6, PT, R34, 0x1, PT ;  /* 0x000000012200780c */ /* 0x000fc80003fc6270 */
[----:B------:R-:W-:Y:S02]  /*3020*/  P2R R6, PR, RZ, 0x40 ;  /* 0x00000040ff067803 */ /* 0x000fe40000000000 */
[----:B------:R-:W-:-:S04]  /*3030*/  ISETP.GT.AND P6, PT, R5, RZ, !P6 ;  /* 0x000000ff0500720c */ /* 0x000fc800077c4270 */
[----:B------:R-:W-:-:S04]  /*3040*/  ISETP.LT.OR P6, PT, R3, 0x1, P6 ;  /* 0x000000010300780c */ /* 0x000fc800037c1670 */
[----:B------:R-:W-:Y:S02]  /*3050*/  FSEL R32, R24, -INF , !P6 ;  /* 0xff80000018207808 */ /* 0x000fe40007000000 */
[----:B------:R-:W-:-:S04]  /*3060*/  ISETP.GE.AND P6, PT, R34, 0x3a, PT ;  /* 0x0000003a2200780c */ /* 0x000fc80003fc6270 */
[----:B------:R-:W-:Y:S02]  /*3070*/  P2R R34, PR, RZ, 0x40 ;  /* 0x00000040ff227803 */ /* 0x000fe40000000000 */
[----:B------:R-:W-:Y:S01]  /*3080*/  ISETP.GT.AND P6, PT, R5, 0x39, !P6 ;  /* 0x000000390500780c */ /* 0x000fe200077c4270 */
[----:B0-----:R-:W-:-:S03]  /*3090*/  IMAD.IADD R5, R31, 0x1, R4 ;  /* 0x000000011f057824 */ /* 0x001fc600078e0204 */
[----:B------:R-:W-:Y:S02]  /*30a0*/  ISETP.LT.OR P6, PT, R3, 0x3a, P6 ;  /* 0x0000003a0300780c */ /* 0x000fe400037c1670 */
[----:B------:R-:W-:Y:S02]  /*30b0*/  VIADDMNMX R3, R4, R38, R27, PT ;  /* 0x0000002604037246 */ /* 0x000fe4000380011b */
[----:B------:R-:W-:Y:S02]  /*30c0*/  FSEL R76, R53, -INF , !P6 ;  /* 0xff800000354c7808 */ /* 0x000fe40007000000 */
[----:B------:R-:W-:-:S13]  /*30d0*/  PLOP3.LUT P6, PT, PT, PT, UP1, 0x40, 0x0 ;  /* 0x000000000000781c */ /* 0x000fda0003fce818 */
[----:B------:R-:W-:Y:S05]  /*30e0*/  @P6 BRA `(.L_x_866) ;  /* 0x0000000000646947 */ /* 0x000fea0003800000 */
        /* <DEDUP_REMOVED lines=9> */
[----:B------:R-:W-:Y:S01]  /*3180*/  @P6 IMAD.HI.U32 R4, R7, UR10, RZ ;  /* 0x0000000a07046c27 */ /* 0x000fe2000f8e00ff */
[----:B------:R-:W-:-:S13]  /*3190*/  PLOP3.LUT P6, PT, PT, PT, UP2, 0x80, 0x0 ;  /* 0x000000000000781c */ /* 0x000fda0003fcf028 */
[----:B------:R-:W-:-:S04]  /*31a0*/  @P6 SHF.R.U32.HI R7, RZ, UR11, R4 ;  /* 0x0000000bff076c19 */ /* 0x000fc80008011604 */
[----:B------:R-:W-:Y:S01]  /*31b0*/  LOP3.LUT R7, RZ, R7, RZ, 0x33, !PT ;  /* 0x00000007ff077212 */ /* 0x000fe200078e33ff */
[----:B------:R-:W-:Y:S06]  /*31c0*/  BRA `(.L_x_869) ;  /* 0x0000000000187947 */ /* 0x000fec0003800000 */
.L_x_868:
[----:B------:R-:W-:-:S06]  /*31d0*/  UISETP.NE.AND UP2, UPT, UR7, 0x1, UPT ;  /* 0x000000010700788c */ /* 0x000fcc000bf45270 */
[----:B------:R-:W-:-:S05]  /*31e0*/  PLOP3.LUT P6, PT, PT, PT, UP2, 0x80, 0x0 ;  /* 0x000000000000781c */ /* 0x000fca0003fcf028 */
[----:B------:R-:W-:-:S08]  /*31f0*/  @UP2 ULDC.64 UR10, c[0x0][0x9e8] ;  /* 0x00027a00000a2ab9 */ /* 0x000fd00000000a00 */
[----:B------:R-:W-:Y:S01]  /*3200*/  @P6 IMAD.HI.U32 R4, R7, UR10, RZ ;  /* 0x0000000a07046c27 */ /* 0x000fe2000f8e00ff */
[----:B------:R-:W-:-:S13]  /*3210*/  PLOP3.LUT P6, PT, PT, PT, UP2, 0x80, 0x0 ;  /* 0x000000000000781c */ /* 0x000fda0003fcf028 */
[----:B------:R-:W-:-:S07]  /*3220*/  @P6 SHF.R.U32.HI R7, RZ, UR11, R4 ;  /* 0x0000000bff076c19 */ /* 0x000fce0008011604 */
.L_x_869:
[----:B------:R-:W-:Y:S05]  /*3230*/  BSYNC B0 ;  /* 0x0000000000007941 */ /* 0x000fea0003800000 */
.L_x_867:
[----:B------:R-:W-:-:S04]  /*3240*/  IMAD R7, R7, UR7, -R30 ;  /* 0x0000000707077c24 */ /* 0x000fc8000f8e0a1e */
[----:B------:R-:W-:-:S05]  /*3250*/  IMAD R4, R2, -0x2, R7 ;  /* 0xfffffffe02047824 */ /* 0x000fca00078e0207 */
[----:B------:R-:W-:Y:S02]  /*3260*/  VIMNMX R5, R5, R4, !PT ;  /* 0x0000000405057248 */ /* 0x000fe40007fe0100 */
[----:B------:R-:W-:-:S07]  /*3270*/  VIADDMNMX R3, R4, UR7, R3, PT ;  /* 0x0000000704037c46 */ /* 0x000fce000b800103 */
.L_x_866:
[----:B------:R-:W-:Y:S01]  /*3280*/  ISETP.GT.AND P2, PT, R5, 0x1, !P2 ;  /* 0x000000010500780c */ /* 0x000fe20005744270 */
[----:B------:R-:W-:Y:S01]  /*3290*/  ULDC UR10, c[0x0][0x988] ;  /* 0x00026200000a7ab9 */ /* 0x000fe20000000800 */
[----:B------:R-:W-:Y:S01]  /*32a0*/  ISETP.NE.AND P6, PT, R6, RZ, PT ;  /* 0x000000ff0600720c */ /* 0x000fe20003fc5270 */
[----:B------:R-:W-:Y:S01]  /*32b0*/  IMAD.U32 R30, RZ, RZ, UR10 ;  /* 0x0000000aff1e7e24 */ /* 0x000fe2000f8e00ff */
[----:B------:R-:W-:Y:S01]  /*32c0*/  ISETP.LT.OR P2, PT, R3, 0x2, P2 ;  /* 0x000000020300780c */ /* 0x000fe20001741670 */
[----:B------:R-:W-:Y:S01]  /*32d0*/  @UP0 ULDC UR14, c[0x0][0x44c] ;  /* 0x00011300000e0ab9 */ /* 0x000fe20000000800 */
[----:B------:R-:W-:Y:S01]  /*32e0*/  FMNMX.FTZ R6, R32, R42, !PT ;  /* 0x0000002a20067209 */ /* 0x000fe20007810000 */
[----:B------:R-:W-:Y:S01]  /*32f0*/  UIMAD.WIDE.U32 UR14, UR36, UR14, URZ ;  /* 0x0000000e240e72a5 */ /* 0x000fe2000f8e003f */
[----:B------:R-:W-:Y:S01]  /*3300*/  FSEL R9, R9, -INF , !P2 ;  /* 0xff80000009097808 */ /* 0x000fe20005000000 */
[----:B------:R-:W-:Y:S01]  /*3310*/  @UP0 ULDC UR18, c[0x0][0x450] ;  /* 0x0001140000120ab9 */ /* 0x000fe20000000800 */
[----:B------:R-:W-:Y:S01]  /*3320*/  ISETP.NE.AND P2, PT, R25, RZ, PT ;  /* 0x000000ff1900720c */ /* 0x000fe20003f45270 */
[----:B------:R-:W-:Y:S01]  /*3330*/  UMOV UR11, UR36 ;  /* 0x00000024000b7c82 */ /* 0x000fe20008000000 */
[----:B------:R-:W-:Y:S01]  /*3340*/  FMNMX.FTZ R6, R56, R6, !PT ;  /* 0x0000000638067209 */ /* 0x000fe20007810000 */
[----:B------:R-:W-:Y:S01]  /*3350*/  @UP0 USHF.R.U32.HI UR11, URZ, UR18, UR15 ;  /* 0x000000123f0b0299 */ /* 0x000fe2000801160f */
[----:B------:R-:W-:-:S02]  /*3360*/  ISETP.GT.AND P2, PT, R5, 0x9, !P2 ;  /* 0x000000090500780c */ /* 0x000fc40005744270 */
[----:B------:R-:W-:Y:S01]  /*3370*/  FMNMX.FTZ R6, R60, R6, !PT ;  /* 0x000000063c067209 */ /* 0x000fe20007810000 */
[----:B------:R-:W-:Y:S01]  /*3380*/  UIADD3 UR53, UR53, UR11, URZ ;  /* 0x0000000b35357290 */ /* 0x000fe2000fffe03f */
[----:B------:R-:W-:Y:S02]  /*3390*/  ISETP.LT.OR P2, PT, R3, 0xa, P2 ;  /* 0x0000000a0300780c */ /* 0x000fe40001741670 */
[----:B------:R-:W-:Y:S01]  /*33a0*/  FMNMX.FTZ R6, R62, R6, !PT ;  /* 0x000000063e067209 */ /* 0x000fe20007810000 */
[----:B------:R-:W-:Y:S01]  /*33b0*/  UIADD3 UR6, UR53, UR6, URZ ;  /* 0x0000000635067290 */ /* 0x000fe2000fffe03f */
[----:B------:R-:W-:Y:S02]  /*33c0*/  FSEL R10, R10, -INF , !P2 ;  /* 0xff8000000a0a7808 */ /* 0x000fe40005000000 */
[----:B------:R-:W-:Y:S02]  /*33d0*/  ISETP.NE.AND P2, PT, R28, RZ, PT ;  /* 0x000000ff1c00720c */ /* 0x000fe40003f45270 */
[----:B------:R-:W-:-:S02]  /*33e0*/  FMNMX.FTZ R6, R64, R6, !PT ;  /* 0x0000000640067209 */ /* 0x000fc40007810000 */
[----:B------:R-:W-:Y:S02]  /*33f0*/  ISETP.GT.AND P2, PT, R5, 0x10, !P2 ;  /* 0x000000100500780c */ /* 0x000fe40005744270 */
[----:B------:R-:W-:Y:S02]  /*3400*/  FMNMX.FTZ R6, R66, R6, !PT ;  /* 0x0000000642067209 */ /* 0x000fe40007810000 */
[----:B------:R-:W-:Y:S02]  /*3410*/  ISETP.LT.OR P2, PT, R3, 0x11, P2 ;  /* 0x000000110300780c */ /* 0x000fe40001741670 */
[----:B------:R-:W-:Y:S02]  /*3420*/  FMNMX.FTZ R6, R68, R6, !PT ;  /* 0x0000000644067209 */ /* 0x000fe40007810000 */
[----:B------:R-:W-:Y:S02]  /*3430*/  FSEL R11, R11, -INF , !P2 ;  /* 0xff8000000b0b7808 */ /* 0x000fe40005000000 */
[----:B------:R-:W-:-:S02]  /*3440*/  ISETP.NE.AND P2, PT, R29, RZ, PT ;  /* 0x000000ff1d00720c */ /* 0x000fc40003f45270 */
[C---:B------:R-:W-:Y:S02]  /*3450*/  ISETP.GT.AND P3, PT, R5.reuse, 0x8, !P3 ;  /* 0x000000080500780c */ /* 0x040fe40005f64270 */
[----:B------:R-:W-:Y:S02]  /*3460*/  ISETP.GT.AND P2, PT, R5, 0x11, !P2 ;  /* 0x000000110500780c */ /* 0x000fe40005744270 */
[----:B------:R-:W-:Y:S02]  /*3470*/  FMNMX.FTZ R6, R40, R6, !PT ;  /* 0x0000000628067209 */ /* 0x000fe40007810000 */
[C---:B------:R-:W-:Y:S02]  /*3480*/  ISETP.LT.OR P2, PT, R3.reuse, 0x12, P2 ;  /* 0x000000120300780c */ /* 0x040fe40001741670 */
[----:B------:R-:W-:Y:S02]  /*3490*/  ISETP.LT.OR P3, PT, R3, 0x9, P3 ;  /* 0x000000090300780c */ /* 0x000fe40001f61670 */
[----:B------:R-:W-:-:S02]  /*34a0*/  FSEL R12, R12, -INF , !P2 ;  /* 0xff8000000c0c7808 */ /* 0x000fc40005000000 */
[----:B------:R-:W-:Y:S02]  /*34b0*/  ISETP.NE.AND P2, PT, R33, RZ, PT ;  /* 0x000000ff2100720c */ /* 0x000fe40003f45270 */
[----:B------:R-:W-:Y:S02]  /*34c0*/  FMNMX.FTZ R6, R70, R6, !PT ;  /* 0x0000000646067209 */ /* 0x000fe40007810000 */
[----:B------:R-:W-:Y:S02]  /*34d0*/  ISETP.GT.AND P2, PT, R5, 0x18, !P2 ;  /* 0x000000180500780c */ /* 0x000fe40005744270 */
[----:B---3--:R-:W-:Y:S02]  /*34e0*/  FSEL R8, R8, -INF , !P3 ;  /* 0xff80000008087808 */ /* 0x008fe40005800000 */
[----:B------:R-:W-:Y:S02]  /*34f0*/  ISETP.LT.OR P2, PT, R3, 0x19, P2 ;  /* 0x000000190300780c */ /* 0x000fe40001741670 */
[----:B------:R-:W-:-:S02]  /*3500*/  ISETP.NE.AND P3, PT, R39, RZ, PT ;  /* 0x000000ff2700720c */ /* 0x000fc40003f65270 */
[----:B------:R-:W-:Y:S02]  /*3510*/  FSEL R15, R15, -INF , !P2 ;  /* 0xff8000000f0f7808 */ /* 0x000fe40005000000 */
[----:B------:R-:W-:Y:S02]  /*3520*/  ISETP.NE.AND P2, PT, R35, RZ, PT ;  /* 0x000000ff2300720c */ /* 0x000fe40003f45270 */
[----:B------:R-:W-:Y:S02]  /*3530*/  FMNMX.FTZ R6, R44, R6, !PT ;  /* 0x000000062c067209 */ /* 0x000fe40007810000 */
[----:B------:R-:W-:Y:S02]  /*3540*/  ISETP.GT.AND P2, PT, R5, 0x19, !P2 ;  /* 0x000000190500780c */ /* 0x000fe40005744270 */
[----:B------:R-:W-:Y:S02]  /*3550*/  FMNMX.FTZ R6, R72, R6, !PT ;  /* 0x0000000648067209 */ /* 0x000fe40007810000 */
[----:B------:R-:W-:-:S02]  /*3560*/  ISETP.LT.OR P2, PT, R3, 0x1a, P2 ;  /* 0x0000001a0300780c */ /* 0x000fc40001741670 */
[----:B------:R-:W-:Y:S02]  /*3570*/  FMNMX.FTZ R6, R48, R6, !PT ;  /* 0x0000000630067209 */ /* 0x000fe40007810000 */
[----:B------:R-:W-:Y:S02]  /*3580*/  FSEL R20, R20, -INF , !P2 ;  /* 0xff80000014147808 */ /* 0x000fe40005000000 */
[----:B------:R-:W-:Y:S02]  /*3590*/  ISETP.NE.AND P2, PT, R36, RZ, PT ;  /* 0x000000ff2400720c */ /* 0x000fe40003f45270 */
[----:B------:R-:W-:Y:S02]  /*35a0*/  FMNMX.FTZ R6, R74, R6, !PT ;  /* 0x000000064a067209 */ /* 0x000fe40007810000 */
[----:B------:R-:W-:Y:S02]  /*35b0*/  ISETP.GT.AND P2, PT, R5, 0x20, !P2 ;  /* 0x000000200500780c */ /* 0x000fe40005744270 */
[----:B------:R-:W-:-:S02]  /*35c0*/  FMNMX.FTZ R6, R52, R6, !PT ;  /* 0x0000000634067209 */ /* 0x000fc40007810000 */
[----:B------:R-:W-:Y:S02]  /*35d0*/  ISETP.LT.OR P2, PT, R3, 0x21, P2 ;  /* 0x000000210300780c */ /* 0x000fe40001741670 */
[----:B------:R-:W-:Y:S02]  /*35e0*/  ISETP.GT.AND P4, PT, R5, 0x31, !P4 ;  /* 0x000000310500780c */ /* 0x000fe40006784270 */
[----:B------:R-:W-:Y:S02]  /*35f0*/  FSEL R21, R21, -INF , !P2 ;  /* 0xff80000015157808 */ /* 0x000fe40005000000 */
[----:B------:R-:W-:Y:S02]  /*3600*/  ISETP.NE.AND P2, PT, R37, RZ, PT ;  /* 0x000000ff2500720c */ /* 0x000fe40003f45270 */
[C---:B------:R-:W-:Y:S02]  /*3610*/  ISETP.GT.AND P5, PT, R5.reuse, 0x38, !P5 ;  /* 0x000000380500780c */ /* 0x040fe40006fa4270 */
[----:B------:R-:W-:-:S02]  /*3620*/  ISETP.GT.AND P2, PT, R5, 0x21, !P2 ;  /* 0x000000210500780c */ /* 0x000fc40005744270 */
[C---:B------:R-:W-:Y:S02]  /*3630*/  ISETP.LT.OR P4, PT, R3.reuse, 0x32, P4 ;  /* 0x000000320300780c */ /* 0x040fe40002781670 */
[C---:B------:R-:W-:Y:S02]  /*3640*/  ISETP.LT.OR P2, PT, R3.reuse, 0x22, P2 ;  /* 0x000000220300780c */ /* 0x040fe40001741670 */
[----:B------:R-:W-:Y:S02]  /*3650*/  ISETP.LT.OR P5, PT, R3, 0x39, P5 ;  /* 0x000000390300780c */ /* 0x000fe40002fa1670 */
[----:B------:R-:W-:Y:S02]  /*3660*/  FSEL R24, R43, -INF , !P2 ;  /* 0xff8000002b187808 */ /* 0x000fe40005000000 */
[----:B------:R-:W-:Y:S02]  /*3670*/  ISETP.GT.AND P2, PT, R5, 0x28, !P3 ;  /* 0x000000280500780c */ /* 0x000fe40005f44270 */
[----:B------:R-:W-:-:S02]  /*3680*/  ISETP.NE.AND P3, PT, R45, RZ, PT ;  /* 0x000000ff2d00720c */ /* 0x000fc40003f65270 */
[----:B------:R-:W-:Y:S02]  /*3690*/  ISETP.LT.OR P2, PT, R3, 0x29, P2 ;  /* 0x000000290300780c */ /* 0x000fe40001741670 */
[C---:B------:R-:W-:Y:S02]  /*36a0*/  ISETP.GT.AND P3, PT, R5.reuse, 0x30, !P3 ;  /* 0x000000300500780c */ /* 0x040fe40005f64270 */
[----:B------:R-:W-:Y:S02]  /*36b0*/  FSEL R25, R46, -INF , !P2 ;  /* 0xff8000002e197808 */ /* 0x000fe40005000000 */
[----:B------:R-:W-:Y:S02]  /*36c0*/  ISETP.GT.AND P2, PT, R5, RZ, !P6 ;  /* 0x000000ff0500720c */ /* 0x000fe40007744270 */
[----:B------:R-:W-:Y:S02]  /*36d0*/  ISETP.NE.AND P6, PT, R34, RZ, PT ;  /* 0x000000ff2200720c */ /* 0x000fe40003fc5270 */
[----:B------:R-:W-:-:S02]  /*36e0*/  ISETP.LT.OR P2, PT, R3, 0x1, P2 ;  /* 0x000000010300780c */ /* 0x000fc40001741670 */
[----:B------:R-:W-:Y:S02]  /*36f0*/  ISETP.LT.OR P3, PT, R3, 0x31, P3 ;  /* 0x000000310300780c */ /* 0x000fe40001f61670 */
[----:B------:R-:W-:Y:S02]  /*3700*/  FSEL R4, R26, -INF , !P2 ;  /* 0xff8000001a047808 */ /* 0x000fe40005000000 */
[----:B------:R-:W-:Y:S02]  /*3710*/  FMNMX.FTZ R26, R76, R6, !PT ;  /* 0x000000064c1a7209 */ /* 0x000fe40007810000 */
[----:B------:R-:W-:-:S03]  /*3720*/  ISETP.NE.AND P2, PT, R41, RZ, PT ;  /* 0x000000ff2900720c */ /* 0x000fc60003f45270 */
[----:B------:R-:W0:Y:S01]  /*3730*/  SHFL.BFLY PT, R7, R26, 0x2, 0x1f ;  /* 0x0c401f001a077f89 */ /* 0x000e2200000e0000 */
[----:B------:R-:W-:-:S04]  /*3740*/  ISETP.GT.AND P2, PT, R5, 0x29, !P2 ;  /* 0x000000290500780c */ /* 0x000fc80005744270 */
[----:B------:R-:W-:Y:S02]  /*3750*/  ISETP.LT.OR P2, PT, R3, 0x2a, P2 ;  /* 0x0000002a0300780c */ /* 0x000fe40001741670 */
[----:B0-----:R-:W-:Y:S02]  /*3760*/  FMNMX.FTZ R28, R26, R7, !PT ;  /* 0x000000071a1c7209 */ /* 0x001fe40007810000 */
[----:B------:R-:W-:Y:S02]  /*3770*/  FMNMX.FTZ R7, R4, R9, !PT ;  /* 0x0000000904077209 */ /* 0x000fe40007810000 */
[----:B------:R-:W-:Y:S01]  /*3780*/  FSEL R26, R47, -INF , !P2 ;  /* 0xff8000002f1a7808 */ /* 0x000fe20005000000 */
[----:B------:R-:W0:Y:S01]  /*3790*/  SHFL.BFLY PT, R29, R28, 0x1, 0x1f ;  /* 0x0c201f001c1d7f89 */ /* 0x000e2200000e0000 */
[----:B------:R-:W-:Y:S01]  /*37a0*/  FMNMX.FTZ R7, R8, R7, !PT ;  /* 0x0000000708077209 */ /* 0x000fe20007810000 */
[----:B------:R-:W-:-:S03]  /*37b0*/  IMAD.U32 R47, RZ, RZ, UR10 ;  /* 0x0000000aff2f7e24 */ /* 0x000fc6000f8e00ff */
[----:B------:R-:W-:-:S04]  /*37c0*/  FMNMX.FTZ R6, R10, R7, !PT ;  /* 0x000000070a067209 */ /* 0x000fc80007810000 */
[----:B------:R-:W-:-:S04]  /*37d0*/  FMNMX.FTZ R27, R11, R6, !PT ;  /* 0x000000060b1b7209 */ /* 0x000fc80007810000 */
[----:B------:R-:W-:-:S04]  /*37e0*/  FMNMX.FTZ R6, R12, R27, !PT ;  /* 0x0000001b0c067209 */ /* 0x000fc80007810000 */
[----:B------:R-:W-:-:S04]  /*37f0*/  FMNMX.FTZ R27, R15, R6, !PT ;  /* 0x000000060f1b7209 */ /* 0x000fc80007810000 */
[----:B------:R-:W-:Y:S02]  /*3800*/  FMNMX.FTZ R6, R20, R27, !PT ;  /* 0x0000001b14067209 */ /* 0x000fe40007810000 */
[----:B0-----:R-:W-:Y:S02]  /*3810*/  FMNMX.FTZ R7, R28, R29, !PT ;  /* 0x0000001d1c077209 */ /* 0x001fe40007810000 */
[----:B------:R-:W-:Y:S02]  /*3820*/  FMNMX.FTZ R27, R21, R6, !PT ;  /* 0x00000006151b7209 */ /* 0x000fe40007810000 */
[C---:B------:R-:W-:Y:S01]  /*3830*/  FSETP.NEU.FTZ.AND P2, PT, R7.reuse, -INF , PT ;  /* 0xff8000000700780b */ /* 0x040fe20003f5d000 */
[----:B------:R-:W-:-:S01]  /*3840*/  FFMA.FTZ R28, R7, R30, -8 ;  /* 0xc1000000071c7423 */ /* 0x000fc2000001001e */
[----:B------:R-:W-:-:S04]  /*3850*/  FMNMX.FTZ R6, R24, R27, !PT ;  /* 0x0000001b18067209 */ /* 0x000fc80007810000 */
[----:B------:R-:W-:Y:S02]  /*3860*/  FMNMX.FTZ R27, R25, R6, !PT ;  /* 0x00000006191b7209 */ /* 0x000fe40007810000 */
[----:B------:R-:W-:Y:S02]  /*3870*/  FSEL R31, R28, RZ, P2 ;  /* 0x000000ff1c1f7208 */ /* 0x000fe40001000000 */
[----:B------:R-:W-:Y:S02]  /*3880*/  ISETP.GT.AND P2, PT, R5, 0x39, !P6 ;  /* 0x000000390500780c */ /* 0x000fe40007744270 */
[----:B------:R-:W-:Y:S01]  /*3890*/  FSEL R5, R50, -INF , !P3 ;  /* 0xff80000032057808 */ /* 0x000fe20005800000 */
[--C-:B------:R-:W-:Y:S01]  /*38a0*/  FFMA.FTZ R29, R32, UR10, -R31.reuse ;  /* 0x0000000a201d7c23 */ /* 0x100fe2000801081f */
[----:B------:R-:W-:Y:S01]  /*38b0*/  FMNMX.FTZ R6, R26, R27, !PT ;  /* 0x0000001b1a067209 */ /* 0x000fe20007810000 */
[--C-:B------:R-:W-:Y:S01]  /*38c0*/  FFMA.FTZ R30, R42, UR10, -R31.reuse ;  /* 0x0000000a2a1e7c23 */ /* 0x100fe2000801081f */
[----:B------:R-:W-:Y:S01]  /*38d0*/  FSEL R27, R51, -INF , !P4 ;  /* 0xff800000331b7808 */ /* 0x000fe20006000000 */
[----:B------:R0:W-:Y:S01]  /*38e0*/  MUFU.EX2 R32, R29 ;  /* 0x0000001d00207308 */ /* 0x0001e20000000800 */
[----:B------:R-:W-:Y:S01]  /*38f0*/  FMNMX.FTZ R6, R5, R6, !PT ;  /* 0x0000000605067209 */ /* 0x000fe20007810000 */
[--C-:B------:R-:W-:Y:S01]  /*3900*/  FFMA.FTZ R34, R56, UR10, -R31.reuse ;  /* 0x0000000a38227c23 */ /* 0x100fe2000801081f */
[----:B------:R-:W-:Y:S01]  /*3910*/  ISETP.LT.OR P2, PT, R3, 0x3a, P2 ;  /* 0x0000003a0300780c */ /* 0x000fe20001741670 */
[--C-:B------:R-:W-:Y:S01]  /*3920*/  FFMA.FTZ R35, R60, UR10, -R31.reuse ;  /* 0x0000000a3c237c23 */ /* 0x100fe2000801081f */
[----:B------:R-:W-:Y:S01]  /*3930*/  FSEL R3, R54, -INF , !P5 ;  /* 0xff80000036037808 */ /* 0x000fe20006800000 */
[--C-:B------:R-:W-:Y:S01]  /*3940*/  FFMA.FTZ R36, R62, UR10, -R31.reuse ;  /* 0x0000000a3e247c23 */ /* 0x100fe2000801081f */
[----:B------:R-:W-:Y:S01]  /*3950*/  FMNMX.FTZ R6, R27, R6, !PT ;  /* 0x000000061b067209 */ /* 0x000fe20007810000 */
[----:B------:R1:W2:Y:S01]  /*3960*/  MUFU.EX2 R33, R30 ;  /* 0x0000001e00217308 */ /* 0x0002a20000000800 */
[----:B------:R-:W-:Y:S01]  /*3970*/  FSEL R28, R55, -INF , !P2 ;  /* 0xff800000371c7808 */ /* 0x000fe20005000000 */
[--C-:B------:R-:W-:Y:S01]  /*3980*/  FFMA.FTZ R37, R64, UR10, -R31.reuse ;  /* 0x0000000a40257c23 */ /* 0x100fe2000801081f */
[----:B0-----:R-:W-:Y:S01]  /*3990*/  FMNMX.FTZ R29, R3, R6, !PT ;  /* 0x00000006031d7209 */ /* 0x001fe20007810000 */
[--C-:B------:R-:W-:Y:S01]  /*39a0*/  FFMA.FTZ R42, R44, UR10, -R31.reuse ;  /* 0x0000000a2c2a7c23 */ /* 0x100fe2000801081f */
[----:B------:R-:W-:-:S01]  /*39b0*/  FFMA.FTZ R38, R66, UR10, -R31 ;  /* 0x0000000a42267c23 */ /* 0x000fc2000801081f */
[--C-:B------:R-:W-:Y:S01]  /*39c0*/  FFMA.FTZ R39, R68, UR10, -R31.reuse ;  /* 0x0000000a44277c23 */ /* 0x100fe2000801081f */
[----:B------:R-:W-:Y:S01]  /*39d0*/  FMNMX.FTZ R29, R28, R29, !PT ;  /* 0x0000001d1c1d7209 */ /* 0x000fe20007810000 */
[----:B------:R-:W0:Y:S01]  /*39e0*/  MUFU.EX2 R34, R34 ;  /* 0x0000002200227308 */ /* 0x000e220000000800 */
[----:B------:R-:W-:-:S01]  /*39f0*/  FFMA.FTZ R40, R40, UR10, -R31 ;  /* 0x0000000a28287c23 */ /* 0x000fc2000801081f */
[--C-:B------:R-:W-:Y:S01]  /*3a00*/  FFMA.FTZ R41, R70, UR10, -R31.reuse ;  /* 0x0000000a46297c23 */ /* 0x100fe2000801081f */
[----:B------:R-:W-:-:S01]  /*3a10*/  FFMA.FTZ R43, R72, UR10, -R31 ;  /* 0x0000000a482b7c23 */ /* 0x000fc2000801081f */
[----:B------:R-:W1:Y:S01]  /*3a20*/  SHFL.BFLY PT, R6, R29, 0x2, 0x1f ;  /* 0x0c401f001d067f89 */ /* 0x000e6200000e0000 */
[----:B------:R-:W-:-:S01]  /*3a30*/  FFMA.FTZ R44, R48, UR10, -R31 ;  /* 0x0000000a302c7c23 */ /* 0x000fc2000801081f */
[----:B------:R-:W-:-:S02]  /*3a40*/  FFMA.FTZ R45, R74, UR10, -R31 ;  /* 0x0000000a4a2d7c23 */ /* 0x000fc4000801081f */
[----:B------:R-:W-:Y:S08]  /*3a50*/  MUFU.EX2 R35, R35 ;  /* 0x0000002300237308 */ /* 0x000ff00000000800 */
[----:B------:R-:W-:Y:S08]  /*3a60*/  MUFU.EX2 R36, R36 ;  /* 0x0000002400247308 */ /* 0x000ff00000000800 */
[----:B------:R-:W-:Y:S01]  /*3a70*/  MUFU.EX2 R37, R37 ;  /* 0x0000002500257308 */ /* 0x000fe20000000800 */
[----:B-1----:R-:W-:-:S07]  /*3a80*/  FMNMX.FTZ R30, R29, R6, !PT ;  /* 0x000000061d1e7209 */ /* 0x002fce0007810000 */
[----:B------:R-:W-:Y:S01]  /*3a90*/  MUFU.EX2 R38, R38 ;  /* 0x0000002600267308 */ /* 0x000fe20000000800 */
[----:B------:R-:W1:Y:S07]  /*3aa0*/  SHFL.BFLY PT, R29, R30, 0x1, 0x1f ;  /* 0x0c201f001e1d7f89 */ /* 0x000e6e00000e0000 */
[----:B------:R-:W-:Y:S08]  /*3ab0*/  MUFU.EX2 R39, R39 ;  /* 0x0000002700277308 */ /* 0x000ff00000000800 */
[----:B------:R-:W-:Y:S08]  /*3ac0*/  MUFU.EX2 R42, R42 ;  /* 0x0000002a002a7308 */ /* 0x000ff00000000800 */
[----:B------:R-:W-:Y:S01]  /*3ad0*/  MUFU.EX2 R43, R43 ;  /* 0x0000002b002b7308 */ /* 0x000fe20000000800 */
[----:B-1----:R-:W-:Y:S01]  /*3ae0*/  FMNMX.FTZ R6, R30, R29, !PT ;  /* 0x0000001d1e067209 */ /* 0x002fe20007810000 */
[--C-:B------:R-:W-:Y:S01]  /*3af0*/  FFMA.FTZ R29, R52, UR10, -R31.reuse ;  /* 0x0000000a341d7c23 */ /* 0x100fe2000801081f */
[----:B------:R-:W-:-:S02]  /*3b00*/  FFMA.FTZ R31, R76, UR10, -R31 ;  /* 0x0000000a4c1f7c23 */ /* 0x000fc4000801081f */
[C---:B------:R-:W-:Y:S01]  /*3b10*/  FSETP.NEU.FTZ.AND P2, PT, R6.reuse, -INF , PT ;  /* 0xff8000000600780b */ /* 0x040fe20003f5d000 */
[----:B------:R-:W-:-:S02]  /*3b20*/  FFMA.FTZ R30, R6, R47, -8 ;  /* 0xc1000000061e7423 */ /* 0x000fc4000001002f */
[----:B------:R-:W-:Y:S03]  /*3b30*/  MUFU.EX2 R40, R40 ;  /* 0x0000002800287308 */ /* 0x000fe60000000800 */
[----:B------:R-:W-:Y:S02]  /*3b40*/  FSEL R46, R30, RZ, P2 ;  /* 0x000000ff1e2e7208 */ /* 0x000fe40001000000 */
[----:B------:R-:W-:-:S03]  /*3b50*/  PLOP3.LUT P2, PT, PT, PT, UP1, 0x40, 0x0 ;  /* 0x000000000000781c */ /* 0x000fc60003f4e818 */
[--C-:B------:R-:W-:Y:S01]  /*3b60*/  FFMA.FTZ R4, R4, UR10, -R46.reuse ;  /* 0x0000000a04047c23 */ /* 0x100fe2000801082e */
[----:B------:R-:W-:-:S01]  /*3b70*/  FFMA.FTZ R9, R9, UR10, -R46 ;  /* 0x0000000a09097c23 */ /* 0x000fc2000801082e */
[--C-:B------:R-:W-:Y:S01]  /*3b80*/  FFMA.FTZ R8, R8, UR10, -R46.reuse ;  /* 0x0000000a08087c23 */ /* 0x100fe2000801082e */
[----:B------:R-:W-:-:S01]  /*3b90*/  FFMA.FTZ R10, R10, UR10, -R46 ;  /* 0x0000000a0a0a7c23 */ /* 0x000fc2000801082e */
[--C-:B------:R-:W-:Y:S01]  /*3ba0*/  FFMA.FTZ R11, R11, UR10, -R46.reuse ;  /* 0x0000000a0b0b7c23 */ /* 0x100fe2000801082e */
[----:B------:R2:W-:Y:S01]  /*3bb0*/  MUFU.EX2 R30, R31 ;  /* 0x0000001f001e7308 */ /* 0x0005e20000000800 */
[----:B------:R-:W-:-:S01]  /*3bc0*/  FFMA.FTZ R12, R12, UR10, -R46 ;  /* 0x0000000a0c0c7c23 */ /* 0x000fc2000801082e */
[--C-:B------:R-:W-:Y:S01]  /*3bd0*/  FFMA.FTZ R15, R15, UR10, -R46.reuse ;  /* 0x0000000a0f0f7c23 */ /* 0x100fe2000801082e */
[----:B------:R-:W-:-:S01]  /*3be0*/  FFMA.FTZ R20, R20, UR10, -R46 ;  /* 0x0000000a14147c23 */ /* 0x000fc2000801082e */
[--C-:B------:R-:W-:Y:S01]  /*3bf0*/  FFMA.FTZ R21, R21, UR10, -R46.reuse ;  /* 0x0000000a15157c23 */ /* 0x100fe2000801082e */
[----:B------:R-:W-:-:S01]  /*3c00*/  FFMA.FTZ R24, R24, UR10, -R46 ;  /* 0x0000000a18187c23 */ /* 0x000fc2000801082e */
[--C-:B------:R-:W-:Y:S01]  /*3c10*/  FFMA.FTZ R25, R25, UR10, -R46.reuse ;  /* 0x0000000a19197c23 */ /* 0x100fe2000801082e */
[----:B------:R-:W-:-:S01]  /*3c20*/  FFMA.FTZ R26, R26, UR10, -R46 ;  /* 0x0000000a1a1a7c23 */ /* 0x000fc2000801082e */
[----:B------:R-:W-:Y:S01]  /*3c30*/  MUFU.EX2 R4, R4 ;  /* 0x0000000400047308 */ /* 0x000fe20000000800 */
[----:B--2---:R-:W-:-:S01]  /*3c40*/  FADD.FTZ R31, R32, R33 ;  /* 0x00000021201f7221 */ /* 0x004fc20000010000 */
[--C-:B------:R-:W-:Y:S01]  /*3c50*/  FFMA.FTZ R5, R5, UR10, -R46.reuse ;  /* 0x0000000a05057c23 */ /* 0x100fe2000801082e */
[----:B------:R-:W-:-:S01]  /*3c60*/  FFMA.FTZ R27, R27, UR10, -R46 ;  /* 0x0000000a1b1b7c23 */ /* 0x000fc2000801082e */
[--C-:B------:R-:W-:Y:S01]  /*3c70*/  FFMA.FTZ R3, R3, UR10, -R46.reuse ;  /* 0x0000000a03037c23 */ /* 0x100fe2000801082e */
[----:B------:R-:W-:-:S03]  /*3c80*/  FFMA.FTZ R28, R28, UR10, -R46 ;  /* 0x0000000a1c1c7c23 */ /* 0x000fc6000801082e */
[----:B------:R-:W1:Y:S08]  /*3c90*/  MUFU.EX2 R9, R9 ;  /* 0x0000000900097308 */ /* 0x000e700000000800 */
[----:B------:R-:W2:Y:S08]  /*3ca0*/  MUFU.EX2 R8, R8 ;  /* 0x0000000800087308 */ /* 0x000eb00000000800 */
[----:B------:R0:W3:Y:S08]  /*3cb0*/  MUFU.EX2 R47, R10 ;  /* 0x0000000a002f7308 */ /* 0x0000f00000000800 */
[----:B------:R-:W4:Y:S01]  /*3cc0*/  MUFU.EX2 R11, R11 ;  /* 0x0000000b000b7308 */ /* 0x000f220000000800 */
[----:B0-----:R-:W-:-:S01]  /*3cd0*/  FADD.FTZ R10, R34, R31 ;  /* 0x0000001f220a7221 */ /* 0x001fc20000010000 */
[----:B-1----:R-:W-:-:S03]  /*3ce0*/  FADD.FTZ R31, R4, R9 ;  /* 0x00000009041f7221 */ /* 0x002fc60000010000 */
[C---:B------:R-:W-:Y:S01]  /*3cf0*/  FADD.FTZ R49, R35.reuse, R10 ;  /* 0x0000000a23317221 */ /* 0x040fe20000010000 */
[----:B------:R-:W-:Y:S01]  /*3d00*/  F2FP.SATFINITE.E4M3.F32.PACK_AB_MERGE_C R35, R35, R34, RZ ;  /* 0x000000222323723e */ /* 0x000fe200048070ff */
[----:B--2---:R-:W-:Y:S01]  /*3d10*/  FADD.FTZ R10, R8, R31 ;  /* 0x0000001f080a7221 */ /* 0x004fe20000010000 */
[----:B------:R-:W0:Y:S01]  /*3d20*/  MUFU.EX2 R12, R12 ;  /* 0x0000000c000c7308 */ /* 0x000e220000000800 */
[----:B------:R-:W-:-:S01]  /*3d30*/  FADD.FTZ R34, R36, R49 ;  /* 0x0000003124227221 */ /* 0x000fc20000010000 */
[----:B------:R-:W-:Y:S01]  /*3d40*/  F2FP.SATFINITE.E4M3.F32.PACK_AB_MERGE_C R188, R33, R32, R35 ;  /* 0x0000002021bc723e */ /* 0x000fe20004807023 */
[----:B---3--:R-:W-:-:S01]  /*3d50*/  FADD.FTZ R10, R47, R10 ;  /* 0x0000000a2f0a7221 */ /* 0x008fc20000010000 */
[----:B------:R-:W-:Y:S01]  /*3d60*/  F2FP.SATFINITE.E4M3.F32.PACK_AB_MERGE_C R32, R39, R38, RZ ;  /* 0x000000262720723e */ /* 0x000fe200048070ff */
[----:B------:R-:W-:-:S01]  /*3d70*/  FADD.FTZ R31, R37, R34 ;  /* 0x00000022251f7221 */ /* 0x000fc20000010000 */
[----:B------:R-:W-:Y:S02]  /*3d80*/  F2FP.SATFINITE.E4M3.F32.PACK_AB_MERGE_C R33, R43, R42, RZ ;  /* 0x0000002a2b21723e */ /* 0x000fe400048070ff */
[----:B------:R-:W1:Y:S01]  /*3d90*/  MUFU.EX2 R15, R15 ;  /* 0x0000000f000f7308 */ /* 0x000e620000000800 */
[----:B------:R-:W-:-:S01]  /*3da0*/  FADD.FTZ R38, R38, R31 ;  /* 0x0000001f26267221 */ /* 0x000fc20000010000 */
[----:B----4-:R-:W-:Y:S01]  /*3db0*/  FADD.FTZ R31, R11, R10 ;  /* 0x0000000a0b1f7221 */ /* 0x010fe20000010000 */
[----:B------:R-:W-:-:S02]  /*3dc0*/  F2FP.SATFINITE.E4M3.F32.PACK_AB_MERGE_C R190, R37, R36, R32 ;  /* 0x0000002425be723e */ /* 0x000fc40004807020 */
[----:B------:R-:W-:Y:S01]  /*3dd0*/  FADD.FTZ R39, R39, R38 ;  /* 0x0000002627277221 */ /* 0x000fe20000010000 */
[----:B------:R-:W-:Y:S02]  /*3de0*/  F2FP.SATFINITE.E4M3.F32.PACK_AB_MERGE_C R47, R47, R8, RZ ;  /* 0x000000082f2f723e */ /* 0x000fe400048070ff */
[----:B------:R-:W2:Y:S01]  /*3df0*/  MUFU.EX2 R20, R20 ;  /* 0x0000001400147308 */ /* 0x000ea20000000800 */
[----:B0-----:R-:W-:-:S01]  /*3e00*/  FADD.FTZ R32, R12, R31 ;  /* 0x0000001f0c207221 */ /* 0x001fc20000010000 */
[----:B------:R-:W-:Y:S01]  /*3e10*/  FADD.FTZ R34, R40, R39 ;  /* 0x0000002728227221 */ /* 0x000fe20000010000 */
[----:B------:R-:W-:-:S05]  /*3e20*/  F2FP.SATFINITE.E4M3.F32.PACK_AB_MERGE_C R189, R9, R4, R47 ;  /* 0x0000000409bd723e */ /* 0x000fca000480702f */
[----:B------:R-:W0:Y:S01]  /*3e30*/  MUFU.EX2 R21, R21 ;  /* 0x0000001500157308 */ /* 0x000e220000000800 */
[----:B-1----:R-:W-:-:S07]  /*3e40*/  FADD.FTZ R31, R15, R32 ;  /* 0x000000200f1f7221 */ /* 0x002fce0000010000 */
[----:B------:R-:W1:Y:S01]  /*3e50*/  MUFU.EX2 R41, R41 ;  /* 0x0000002900297308 */ /* 0x000e620000000800 */
[----:B--2---:R-:W-:-:S01]  /*3e60*/  FADD.FTZ R32, R20, R31 ;  /* 0x0000001f14207221 */ /* 0x004fc20000010000 */
[----:B------:R-:W-:-:S04]  /*3e70*/  F2FP.SATFINITE.E4M3.F32.PACK_AB_MERGE_C R20, R20, R15, RZ ;  /* 0x0000000f1414723e */ /* 0x000fc800048070ff */
[----:B------:R-:W-:Y:S02]  /*3e80*/  F2FP.SATFINITE.E4M3.F32.PACK_AB_MERGE_C R191, R12, R11, R20 ;  /* 0x0000000b0cbf723e */ /* 0x000fe40004807014 */
[----:B------:R-:W2:Y:S01]  /*3e90*/  MUFU.EX2 R24, R24 ;  /* 0x0000001800187308 */ /* 0x000ea20000000800 */
[----:B0-----:R-:W-:-:S07]  /*3ea0*/  FADD.FTZ R15, R21, R32 ;  /* 0x00000020150f7221 */ /* 0x001fce0000010000 */
[----:B------:R-:W0:Y:S01]  /*3eb0*/  MUFU.EX2 R25, R25 ;  /* 0x0000001900197308 */ /* 0x000e220000000800 */
[C---:B-1----:R-:W-:Y:S01]  /*3ec0*/  F2FP.SATFINITE.E4M3.F32.PACK_AB_MERGE_C R184, R41.reuse, R40, R33 ;  /* 0x0000002829b8723e */ /* 0x042fe20004807021 */
[----:B------:R-:W-:-:S04]  /*3ed0*/  FADD.FTZ R41, R41, R34 ;  /* 0x0000002229297221 */ /* 0x000fc80000010000 */
[----:B------:R-:W-:Y:S02]  /*3ee0*/  FADD.FTZ R42, R42, R41 ;  /* 0x000000292a2a7221 */ /* 0x000fe40000010000 */
[----:B------:R-:W-:Y:S01]  /*3ef0*/  MUFU.EX2 R29, R29 ;  /* 0x0000001d001d7308 */ /* 0x000fe20000000800 */
[----:B--2---:R-:W-:-:S01]  /*3f00*/  FADD.FTZ R8, R24, R15 ;  /* 0x0000000f18087221 */ /* 0x004fc20000010000 */
[----:B------:R-:W-:-:S06]  /*3f10*/  FADD.FTZ R43, R43, R42 ;  /* 0x0000002a2b2b7221 */ /* 0x000fcc0000010000 */
[----:B------:R-:W1:Y:S01]  /*3f20*/  MUFU.EX2 R26, R26 ;  /* 0x0000001a001a7308 */ /* 0x000e620000000800 */
[----:B0-----:R-:W-:-:S07]  /*3f30*/  FADD.FTZ R9, R25, R8 ;  /* 0x0000000819097221 */ /* 0x001fce0000010000 */
[----:B------:R-:W-:Y:S08]  /*3f40*/  MUFU.EX2 R44, R44 ;  /* 0x0000002c002c7308 */ /* 0x000ff00000000800 */
[----:B------:R-:W-:Y:S01]  /*3f50*/  MUFU.EX2 R45, R45 ;  /* 0x0000002d002d7308 */ /* 0x000fe20000000800 */
[C---:B-1----:R-:W-:Y:S01]  /*3f60*/  F2FP.SATFINITE.E4M3.F32.PACK_AB_MERGE_C R25, R26.reuse, R25, RZ ;  /* 0x000000191a19723e */ /* 0x042fe200048070ff */
[----:B------:R-:W-:-:S03]  /*3f70*/  FADD.FTZ R26, R26, R9 ;  /* 0x000000091a1a7221 */ /* 0x000fc60000010000 */
[----:B------:R-:W-:-:S03]  /*3f80*/  F2FP.SATFINITE.E4M3.F32.PACK_AB_MERGE_C R185, R24, R21, R25 ;  /* 0x0000001518b9723e */ /* 0x000fc60004807019 */
[----:B------:R-:W0:Y:S08]  /*3f90*/  MUFU.EX2 R5, R5 ;  /* 0x0000000500057308 */ /* 0x000e300000000800 */
[----:B------:R1:W2:Y:S08]  /*3fa0*/  MUFU.EX2 R10, R27 ;  /* 0x0000001b000a7308 */ /* 0x0002b00000000800 */
[----:B------:R-:W3:Y:S01]  /*3fb0*/  MUFU.EX2 R3, R3 ;  /* 0x0000000300037308 */ /* 0x000ee20000000800 */
[----:B-1----:R-:W-:Y:S01]  /*3fc0*/  F2FP.SATFINITE.E4M3.F32.PACK_AB_MERGE_C R27, R30, R29, RZ ;  /* 0x0000001d1e1b723e */ /* 0x002fe200048070ff */
[----:B0-----:R-:W-:-:S03]  /*3fd0*/  FADD.FTZ R9, R5, R26 ;  /* 0x0000001a05097221 */ /* 0x001fc60000010000 */
[----:B------:R-:W-:Y:S01]  /*3fe0*/  F2FP.SATFINITE.E4M3.F32.PACK_AB_MERGE_C R186, R45, R44, R27 ;  /* 0x0000002c2dba723e */ /* 0x000fe2000480701b */
[----:B------:R-:W-:-:S02]  /*3ff0*/  FADD.FTZ R44, R44, R43 ;  /* 0x0000002b2c2c7221 */ /* 0x000fc40000010000 */
[----:B------:R-:W0:Y:S01]  /*4000*/  MUFU.EX2 R28, R28 ;  /* 0x0000001c001c7308 */ /* 0x000e220000000800 */
[----:B--2---:R-:W-:-:S01]  /*4010*/  FADD.FTZ R4, R10, R9 ;  /* 0x000000090a047221 */ /* 0x004fc20000010000 */
[----:B------:R-:W-:-:S04]  /*4020*/  FADD.FTZ R44, R45, R44 ;  /* 0x0000002c2d2c7221 */ /* 0x000fc80000010000 */
[----:B------:R-:W-:Y:S01]  /*4030*/  FADD.FTZ R29, R29, R44 ;  /* 0x0000002c1d1d7221 */ /* 0x000fe20000010000 */
[----:B---3--:R-:W-:-:S01]  /*4040*/  FADD.FTZ R9, R3, R4 ;  /* 0x0000000403097221 */ /* 0x008fc20000010000 */
[----:B0-----:R-:W-:Y:S02]  /*4050*/  F2FP.SATFINITE.E4M3.F32.PACK_AB_MERGE_C R8, R28, R3, RZ ;  /* 0x000000031c08723e */ /* 0x001fe400048070ff */
[----:B------:R-:W-:-:S01]  /*4060*/  FADD.FTZ R3, R30, R29 ;  /* 0x0000001d1e037221 */ /* 0x000fc20000010000 */
[----:B------:R-:W-:Y:S01]  /*4070*/  FADD.FTZ R4, R28, R9 ;  /* 0x000000091c047221 */ /* 0x000fe20000010000 */
[----:B------:R-:W-:Y:S01]  /*4080*/  F2FP.SATFINITE.E4M3.F32.PACK_AB_MERGE_C R187, R10, R5, R8 ;  /* 0x000000050abb723e */ /* 0x000fe20004807008 */
[----:B------:R-:W-:Y:S01]  /*4090*/  VIADD R5, R58, 0xfffffffe ;  /* 0xfffffffe3a057836 */ /* 0x000fe20000000000 */
[----:B------:R-:W-:Y:S06]  /*40a0*/  @P2 BRA `(.L_x_870) ;  /* 0x0000000000442947 */ /* 0x000fec0003800000 */
        /* <DEDUP_REMOVED lines=10> */
.L_x_871:
[----:B------:R-:W-:-:S11]  /*4150*/  UISETP.NE.AND UP2, UPT, UR7, 0x1, UPT ;  /* 0x000000010700788c */ /* 0x000fd6000bf45270 */
[----:B------:R-:W-:Y:S02]  /*4160*/  @UP2 ULDC.64 UR14, c[0x0][0x9e8] ;  /* 0x00027a00000e2ab9 */ /* 0x000fe40000000a00 */
[----:B------:R-:W-:-:S04]  /*4170*/  UIMAD.WIDE.U32 UR18, UR11, UR14, URZ ;  /* 0x0000000e0b1272a5 */ /* 0x000fc8000f8e003f */
[----:B------:R-:W-:-:S12]  /*4180*/  @UP2 USHF.R.U32.HI UR11, URZ, UR15, UR19 ;  /* 0x0000000f3f0b2299 */ /* 0x000fd80008011613 */
.L_x_872:
[----:B------:R-:W-:-:S04]  /*4190*/  UIMAD UR7, UR11, UR7, UR7 ;  /* 0x000000070b0772a4 */ /* 0x000fc8000f8e0207 */
[----:B------:R-:W-:-:S04]  /*41a0*/  UISETP.LT.AND UP2, UPT, UR6, UR7, UPT ;  /* 0x000000070600728c */ /* 0x000fc8000bf41270 */
[----:B------:R-:W-:-:S12]  /*41b0*/  USEL UR6, UR6, UR7, UP2 ;  /* 0x0000000706067287 */ /* 0x000fd80009000000 */
.L_x_870:
[----:B------:R-:W-:Y:S01]  /*41c0*/  USHF.R.S32.HI UR7, URZ, 0x1f, UR6 ;  /* 0x0000001f3f077899 */ /* 0x000fe20008011406 */
[----:B------:R-:W-:Y:S02]  /*41d0*/  CS2R R150, SRZ ;  /* 0x0000000000967805 */ /* 0x000fe4000001ff00 */
[----:B------:R-:W-:Y:S02]  /*41e0*/  CS2R R148, SRZ ;  /* 0x0000000000947805 */ /* 0x000fe4000001ff00 */
[----:B------:R-:W-:Y:S01]  /*41f0*/  CS2R R146, SRZ ;  /* 0x0000000000927805 */ /* 0x000fe2000001ff00 */
[----:B------:R-:W-:Y:S01]  /*4200*/  ULEA.HI UR7, UR7, UR6, URZ, 0x6 ;  /* 0x0000000607077291 */ /* 0x000fe2000f8f303f */
[----:B------:R-:W-:Y:S02]  /*4210*/  CS2R R144, SRZ ;  /* 0x0000000000907805 */ /* 0x000fe4000001ff00 */
[----:B------:R-:W-:Y:S02]  /*4220*/  CS2R R142, SRZ ;  /* 0x00000000008e7805 */ /* 0x000fe4000001ff00 */
[----:B------:R-:W-:Y:S01]  /*4230*/  CS2R R140, SRZ ;  /* 0x00000000008c7805 */ /* 0x000fe2000001ff00 */
[----:B------:R-:W-:Y:S01]  /*4240*/  USHF.R.S32.HI UR7, URZ, 0x6, UR7 ;  /* 0x000000063f077899 */ /* 0x000fe20008011407 */
[----:B------:R-:W-:-:S02]  /*4250*/  CS2R R138, SRZ ;  /* 0x00000000008a7805 */ /* 0x000fc4000001ff00 */
[----:B------:R-:W-:Y:S02]  /*4260*/  CS2R R136, SRZ ;  /* 0x0000000000887805 */ /* 0x000fe4000001ff00 */
[----:B------:R-:W-:Y:S01]  /*4270*/  CS2R R134, SRZ ;  /* 0x0000000000867805 */ /* 0x000fe2000001ff00 */
[----:B------:R-:W-:Y:S01]  /*4280*/  UISETP.LT.AND UP2, UPT, UR39, UR7, UPT ;  /* 0x000000072700728c */ /* 0x000fe2000bf41270 */
[----:B------:R-:W-:Y:S02]  /*4290*/  CS2R R132, SRZ ;  /* 0x0000000000847805 */ /* 0x000fe4000001ff00 */
[----:B------:R-:W-:Y:S02]  /*42a0*/  CS2R R130, SRZ ;  /* 0x0000000000827805 */ /* 0x000fe4000001ff00 */
[----:B------:R-:W-:Y:S01]  /*42b0*/  CS2R R128, SRZ ;  /* 0x0000000000807805 */ /* 0x000fe2000001ff00 */
[----:B------:R-:W-:Y:S01]  /*42c0*/  USEL UR58, UR39, UR7, !UP2 ;  /* 0x00000007273a7287 */ /* 0x000fe2000d000000 */
[----:B------:R-:W-:-:S02]  /*42d0*/  CS2R R126, SRZ ;  /* 0x00000000007e7805 */ /* 0x000fc4000001ff00 */
[----:B------:R-:W-:Y:S02]  /*42e0*/  CS2R R124, SRZ ;  /* 0x00000000007c7805 */ /* 0x000fe4000001ff00 */
[----:B------:R-:W-:Y:S02]  /*42f0*/  CS2R R122, SRZ ;  /* 0x00000000007a7805 */ /* 0x000fe4000001ff00 */
[----:B------:R-:W-:Y:S02]  /*4300*/  CS2R R120, SRZ ;  /* 0x0000000000787805 */ /* 0x000fe4000001ff00 */
[----:B------:R-:W-:Y:S02]  /*4310*/  CS2R R118, SRZ ;  /* 0x0000000000767805 */ /* 0x000fe4000001ff00 */
[----:B------:R-:W-:Y:S02]  /*4320*/  ISETP.GE.AND P2, PT, R5, UR58, PT ;  /* 0x0000003a05007c0c */ /* 0x000fe4000bf46270 */
        /* <DEDUP_REMOVED lines=47> */
[----:B------:R-:W-:Y:S06]  /*4620*/  @!P2 BRA `(.L_x_873) ;  /* 0x000000280020a947 */ /* 0x000fec0003800000 */
[----:B------:R-:W-:Y:S01]  /*4630*/  IMAD.MOV.U32 R151, RZ, RZ, RZ ;  /* 0x000000ffff977224 */ /* 0x000fe200078e00ff */
[----:B------:R-:W-:Y:S01]  /*4640*/  ULDC UR54, c[0x0][0x9e4] ;  /* 0x0002790000367ab9 */ /* 0x000fe20000000800 */
[----:B------:R-:W-:Y:S01]  /*4650*/  ULDC UR53, c[0x0][0x988] ;  /* 0x0002620000357ab9 */ /* 0x000fe20000000800 */
[----:B------:R-:W-:-:S05]  /*4660*/  ULDC UR55, c[0x0][0x9e0] ;  /* 0x0002780000377ab9 */ /* 0x000fca0000000800 */
.L_x_891:
[----:B------:R-:W-:Y:S01]  /*4670*/  UIADD3 UR57, UR52, 0x1, URZ ;  /* 0x0000000134397890 */ /* 0x000fe2000fffe03f */
[----:B------:R-:W-:-:S03]  /*4680*/  ISETP.NE.AND P3, PT, RZ, UR42, PT ;  /* 0x0000002aff007c0c */ /* 0x000fc6000bf65270 */
[----:B------:R-:W-:-:S04]  /*4690*/  UISETP.NE.AND UP2, UPT, UR57, 0x2, UPT ;  /* 0x000000023900788c */ /* 0x000fc8000bf45270 */
[----:B------:R-:W-:Y:S02]  /*46a0*/  USEL UR56, URZ, 0x1, UP2 ;  /* 0x000000013f387887 */ /* 0x000fe40009000000 */
[----:B------:R-:W-:Y:S02]  /*46b0*/  USEL UR57, UR57, URZ, UP2 ;  /* 0x0000003f39397287 */ /* 0x000fe40009000000 */
[----:B------:R-:W-:Y:S02]  /*46c0*/  ULOP3.LUT UR56, UR45, UR56, URZ, 0x3c, !UPT ;  /* 0x000000382d387292 */ /* 0x000fe4000f8e3c3f */
[----:B------:R-:W-:Y:S10]  /*46d0*/  @P3 BRA `(.L_x_874) ;  /* 0x00000000002c3947 */ /* 0x000ff40003800000 */
[----:B------:R-:W-:Y:S05]  /*46e0*/  @!P0 BRA `(.L_x_875) ;  /* 0x0000000000048947 */ /* 0x000fea0003800000 */
[----:B------:R-:W-:Y:S01]  /*46f0*/  BPT.TRAP 0x1 ;  /* 0x000000040000795c */ /* 0x000fe20000300000 */
.L_x_875:
[----:B------:R-:W-:Y:S01]  /*4700*/  ULEA UR6, UR57, UR41, 0x3 ;  /* 0x0000002939067291 */ /* 0x000fe2000f8e183f */
[----:B------:R-:W-:-:S05]  /*4710*/  IMAD.U32 R8, RZ, RZ, UR56 ;  /* 0x00000038ff087e24 */ /* 0x000fca000f8e00ff */
[----:B------:R-:W-:-:S04]  /*4720*/  SHF.L.U32 R8, R8, 0x1f, RZ ;  /* 0x0000001f08087819 */ /* 0x000fc800000006ff */
[----:B------:R0:W1:Y:S01]  /*4730*/  SYNCS.PHASECHK.TRANS64.TRYWAIT P2, [UR6+0x28430], R8 ;  /* 0x02843008ff0075a7 */ /* 0x0000620008040146 */
[----:B------:R-:W-:Y:S05]  /*4740*/  @!P0 BRA `(.L_x_876) ;  /* 0x0000000000048947 */ /* 0x000fea0003800000 */
[----:B------:R-:W-:Y:S01]  /*4750*/  BPT.TRAP 0x1 ;  /* 0x000000040000795c */ /* 0x000fe20000300000 */
.L_x_876:
[----:B-1----:R-:W-:Y:S05]  /*4760*/  @P2 BRA `(.L_x_874) ;  /* 0x0000000000082947 */ /* 0x002fea0003800000 */
[----:B------:R-:W1:Y:S02]  /*4770*/  SYNCS.PHASECHK.TRANS64.TRYWAIT P2, [UR6+0x28430], R8 ;  /* 0x02843008ff0075a7 */ /* 0x000e640008040146 */
[----:B-1----:R-:W-:Y:S05]  /*4780*/  @!P2 BRA `(.L_x_877) ;  /* 0x000000f800bca947 */ /* 0x002fea0003800000 */
.L_x_874:
[----:B-1----:R-:W1:Y:S01]  /*4790*/  S2R R9, SR_TID.X ;  /* 0x0000000000097919 */ /* 0x002e620000002100 */
[----:B------:R-:W-:Y:S01]  /*47a0*/  ULEA UR34, UR57, UR48, 0xa ;  /* 0x0000003039227291 */ /* 0x000fe2000f8e503f */
[----:B------:R-:W-:Y:S01]  /*47b0*/  UMOV UR35, 0x40000040 ;  /* 0x4000004000237882 */ /* 0x000fe20000000000 */
[----:B------:R-:W-:Y:S02]  /*47c0*/  UMOV UR7, 0x40000040 ;  /* 0x4000004000077882 */ /* 0x000fe40000000000 */
[----:B------:R-:W-:Y:S02]  /*47d0*/  UIADD3 UR6, UR34, 0x2, URZ ;  /* 0x0000000222067890 */ /* 0x000fe4000fffe03f */
[----:B------:R-:W-:Y:S01]  /*47e0*/  UIADD3 UR10, UR34, 0x4, URZ ;  /* 0x00000004220a7890 */ /* 0x000fe2000fffe03f */
[----:B------:R-:W-:Y:S01]  /*47f0*/  UMOV UR11, 0x40000040 ;  /* 0x40000040000b7882 */ /* 0x000fe20000000000 */
        /* <DEDUP_REMOVED lines=10> */
[----:B-1----:R-:W-:-:S05]  /*48a0*/  SHF.R.U32.HI R9, RZ, 0x7, R9 ;  /* 0x00000007ff097819 */ /* 0x002fca0000011609 */
[----:B0-----:R-:W-:-:S05]  /*48b0*/  VIADD R8, R9, 0x8 ;  /* 0x0000000809087836 */ /* 0x001fca0000000000 */
[----:B------:R0:W-:Y:S06]  /*48c0*/  BAR.SYNC.DEFER_BLOCKING R8, 0x100 ;  /* 0x000400080000751d */ /* 0x0001ec0000010000 */
[----:B------:R-:W-:-:S06]  /*48d0*/  WARPGROUP.ARRIVE ;  /* 0x00000000000079c5 */ /* 0x000fcc0000000000 */
[----:B------:R-:W-:Y:S03]  /*48e0*/  QGMMA.64x64x32.F32.E4M3.E4M3 R152, gdesc[UR32], RZ, !UPT, gsb0 ;  /* 0x00e00000209879f3 */ /* 0x000fe6000c0008ff */
        /* <DEDUP_REMOVED lines=22> */
[----:B0-----:R-:W-:Y:S05]  /*4a50*/  @P3 BRA `(.L_x_878) ;  /* 0x00000000002c3947 */ /* 0x001fea0003800000 */
[----:B------:R-:W-:Y:S05]  /*4a60*/  @!P0 BRA `(.L_x_879) ;  /* 0x0000000000048947 */ /* 0x000fea0003800000 */
[----:B------:R-:W-:Y:S01]  /*4a70*/  BPT.TRAP 0x1 ;  /* 0x000000040000795c */ /* 0x000fe20000300000 */
.L_x_879:
[----:B------:R-:W-:Y:S01]  /*4a80*/  ULEA UR6, UR52, UR41, 0x3 ;  /* 0x0000002934067291 */ /* 0x000fe2000f8e183f */
[----:B------:R-:W-:-:S05]  /*4a90*/  IMAD.U32 R8, RZ, RZ, UR45 ;  /* 0x0000002dff087e24 */ /* 0x000fca000f8e00ff */
[----:B------:R-:W-:-:S04]  /*4aa0*/  SHF.L.U32 R8, R8, 0x1f, RZ ;  /* 0x0000001f08087819 */ /* 0x000fc800000006ff */
[----:B------:R0:W1:Y:S01]  /*4ab0*/  SYNCS.PHASECHK.TRANS64.TRYWAIT P2, [UR6+0x28450], R8 ;  /* 0x02845008ff0075a7 */ /* 0x0000620008040146 */
[----:B------:R-:W-:Y:S05]  /*4ac0*/  @!P0 BRA `(.L_x_880) ;  /* 0x0000000000048947 */ /* 0x000fea0003800000 */
[----:B------:R-:W-:Y:S01]  /*4ad0*/  BPT.TRAP 0x1 ;  /* 0x000000040000795c */ /* 0x000fe20000300000 */
.L_x_880:
[----:B-1----:R-:W-:Y:S05]  /*4ae0*/  @P2 BRA `(.L_x_878) ;  /* 0x0000000000082947 */ /* 0x002fea0003800000 */
[----:B------:R-:W1:Y:S02]  /*4af0*/  SYNCS.PHASECHK.TRANS64.TRYWAIT P2, [UR6+0x28450], R8 ;  /* 0x02845008ff0075a7 */ /* 0x000e640008040146 */
[----:B-1----:R-:W-:Y:S05]  /*4b00*/  @!P2 BRA `(.L_x_881) ;  /* 0x000000f400f4a947 */ /* 0x002fea0003800000 */
.L_x_878:
[----:B------:R-:W-:Y:S01]  /*4b10*/  UIADD3 UR6, UR41, 0x8000, URZ ;  /* 0x0000800029067890 */ /* 0x000fe2000fffe03f */
[----:B------:R-:W-:Y:S01]  /*4b20*/  WARPGROUP.ARRIVE ;  /* 0x00000000000079c5 */ /* 0x000fe20000000000 */
[----:B------:R-:W-:-:S05]  /*4b30*/  UMOV UR7, 0x80000020 ;  /* 0x8000002000077882 */ /* 0x000fca0000000000 */
[----:B------:R-:W2:Y:S01]  /*4b40*/  S2R R14, SR_TID.X ;  /* 0x00000000000e7919 */ /* 0x000ea20000002100 */
[----:B------:R-:W-:Y:S01]  /*4b50*/  USHF.R.U32.HI UR6, URZ, 0x4, UR6 ;  /* 0x000000043f067899 */ /* 0x000fe20008011606 */
[----:B------:R-:W-:Y:S01]  /*4b60*/  PLOP3.LUT P2, PT, PT, PT, UP0, 0x80, 0x0 ;  /* 0x000000000000781c */ /* 0x000fe20003f4f008 */
[----:B------:R-:W3:Y:S01]  /*4b70*/  LDC R13, c[0x0][0x2f0] ;  /* 0x0000bc00ff0d7b82 */ /* 0x000ee20000000800 */
[----:B------:R-:W-:Y:S01]  /*4b80*/  PLOP3.LUT P3, PT, PT, PT, UP0, 0x80, 0x0 ;  /* 0x000000000000781c */ /* 0x000fe20003f6f008 */
[----:B------:R-:W-:Y:S01]  /*4b90*/  ULOP3.LUT UR6, UR6, 0x3fff, URZ, 0xc0, !UPT ;  /* 0x00003fff06067892 */ /* 0x000fe2000f8ec03f */
[----:B-1----:R-:W-:Y:S02]  /*4ba0*/  IMAD.U32 R9, RZ, RZ, UR57 ;  /* 0x00000039ff097e24 */ /* 0x002fe4000f8e00ff */
[C---:B------:R-:W-:Y:S01]  /*4bb0*/  FMUL.FTZ R11, R0.reuse, R155 ;  /* 0x0000009b000b7220 */ /* 0x040fe20000410000 */
[C---:B------:R-:W-:Y:S01]  /*4bc0*/  FMUL.FTZ R155, R0.reuse, R171 ;  /* 0x000000ab009b7220 */ /* 0x040fe20000410000 */
[----:B------:R-:W-:Y:S01]  /*4bd0*/  ULOP3.LUT UR6, UR6, 0x10000, URZ, 0xfc, !UPT ;  /* 0x0001000006067892 */ /* 0x000fe2000f8efc3f */
[----:B------:R-:W-:Y:S01]  /*4be0*/  IMAD.SHL.U32 R171, R5, 0x40, RZ ;  /* 0x0000004005ab7824 */ /* 0x000fe200078e00ff */
[----:B------:R-:W-:Y:S01]  /*4bf0*/  @!P1 LEA R9, R9, UR41, 0x3 ;  /* 0x0000002909099c11 */ /* 0x000fe2000f8e18ff */
[C---:B------:R-:W-:Y:S01]  /*4c00*/  FMUL.FTZ R21, R0.reuse, R162 ;  /* 0x000000a200157220 */ /* 0x040fe20000410000 */
[----:B------:R-:W-:Y:S01]  /*4c10*/  ULEA UR6, UR52, UR6, 0xa ;  /* 0x0000000634067291 */ /* 0x000fe2000f8e503f */
[C---:B------:R-:W-:Y:S01]  /*4c20*/  FMUL.FTZ R162, R0.reuse, R179 ;  /* 0x000000b300a27220 */ /* 0x040fe20000410000 */
[C---:B------:R-:W-:Y:S01]  /*4c30*/  FMUL.FTZ R10, R0.reuse, R154 ;  /* 0x0000009a000a7220 */ /* 0x040fe20000410000 */
[----:B------:R-:W-:Y:S01]  /*4c40*/  FMUL.FTZ R154, R0, R170 ;  /* 0x000000aa009a7220 */ /* 0x000fe20000410000 */
[----:B------:R-:W-:-:S02]  /*4c50*/  @!P1 VIADD R9, R9, 0x28440 ;  /* 0x0002844009099836 */ /* 0x000fc40000000000 */
[C---:B------:R-:W-:Y:S01]  /*4c60*/  FMUL.FTZ R15, R0.reuse, R159 ;  /* 0x0000009f000f7220 */ /* 0x040fe20000410000 */
[C---:B------:R-:W-:Y:S01]  /*4c70*/  FMUL.FTZ R20, R0.reuse, R163 ;  /* 0x000000a300147220 */ /* 0x040fe20000410000 */
[C---:B------:R-:W-:Y:S01]  /*4c80*/  FMUL.FTZ R170, R0.reuse, R173 ;  /* 0x000000ad00aa7220 */ /* 0x040fe20000410000 */
[C---:B------:R-:W-:Y:S01]  /*4c90*/  FMUL.FTZ R12, R0.reuse, R158 ;  /* 0x0000009e000c7220 */ /* 0x040fe20000410000 */
[----:B------:R-:W-:Y:S01]  /*4ca0*/  QGMMA.64x256x32.F32.E4M3.E4M3 R24, R188, gdesc[UR4], R24, gsb0 ;  /* 0x03e00004bc187df3 */ /* 0x000fe20008000818 */
[----:B------:R-:W-:Y:S01]  /*4cb0*/  UIADD3 UR6, UR6, 0x2, URZ ;  /* 0x0000000206067890 */ /* 0x000fe2000fffe03f */
[C---:B------:R-:W-:Y:S01]  /*4cc0*/  FMUL.FTZ R159, R0.reuse, R160 ;  /* 0x000000a0009f7220 */ /* 0x040fe20000410000 */
[----:B------:R-:W-:Y:S01]  /*4cd0*/  UMOV UR7, 0x80000020 ;  /* 0x8000002000077882 */ /* 0x000fe20000000000 */
[C---:B------:R-:W-:Y:S01]  /*4ce0*/  FMUL.FTZ R163, R0.reuse, R164 ;  /* 0x000000a400a37220 */ /* 0x040fe20000410000 */
[C---:B------:R-:W-:Y:S01]  /*4cf0*/  FMUL.FTZ R173, R0.reuse, R176 ;  /* 0x000000b000ad7220 */ /* 0x040fe20000410000 */
[C---:B------:R-:W-:Y:S01]  /*4d00*/  FMUL.FTZ R160, R0.reuse, R161 ;  /* 0x000000a100a07220 */ /* 0x040fe20000410000 */
[C---:B------:R-:W-:Y:S01]  /*4d10*/  FMUL.FTZ R164, R0.reuse, R165 ;  /* 0x000000a500a47220 */ /* 0x040fe20000410000 */
[C---:B------:R-:W-:Y:S01]  /*4d20*/  FMUL.FTZ R158, R0.reuse, R174 ;  /* 0x000000ae009e7220 */ /* 0x040fe20000410000 */
[C---:B------:R-:W-:Y:S01]  /*4d30*/  FMUL.FTZ R157, R0.reuse, R157 ;  /* 0x0000009d009d7220 */ /* 0x040fe20000410000 */
[----:B--2---:R-:W-:Y:S01]  /*4d40*/  SHF.R.U32.HI R202, RZ, 0x7, R14 ;  /* 0x00000007ffca7819 */ /* 0x004fe2000001160e */
[C---:B------:R-:W-:Y:S01]  /*4d50*/  FMUL.FTZ R174, R0.reuse, R177 ;  /* 0x000000b100ae7220 */ /* 0x040fe20000410000 */
[----:B------:R-:W1:Y:S01]  /*4d60*/  LDC R14, c[0x0][0x288] ;  /* 0x0000a200ff0e7b82 */ /* 0x000e620000000800 */
[C---:B------:R-:W-:Y:S01]  /*4d70*/  FMUL.FTZ R161, R0.reuse, R178 ;  /* 0x000000b200a17220 */ /* 0x040fe20000410000 */
[C---:B------:R-:W-:Y:S01]  /*4d80*/  FMUL.FTZ R181, R0.reuse, R181 ;  /* 0x000000b500b57220 */ /* 0x040fe20000410000 */
[----:B------:R-:W-:Y:S01]  /*4d90*/  FMUL.FTZ R165, R0, R182 ;  /* 0x000000b600a57220 */ /* 0x000fe20000410000 */
[----:B------:R-:W-:Y:S01]  /*4da0*/  @!P1 PRMT R9, RZ, 0x654, R9 ;  /* 0x00000654ff099816 */ /* 0x000fe20000000009 */
[----:B------:R-:W2:Y:S08]  /*4db0*/  MUFU.TANH R10, R10 ;  /* 0x0000000a000a7308 */ /* 0x000eb00000002400 */
[----:B------:R-:W4:Y:S08]  /*4dc0*/  MUFU.TANH R11, R11 ;  /* 0x0000000b000b7308 */ /* 0x000f300000002400 */
        /* <DEDUP_REMOVED lines=18> */
[----:B------:R-:W1:Y:S01]  /*4ef0*/  MUFU.TANH R165, R165 ;  /* 0x000000a500a57308 */ /* 0x000e620000002400 */
[----:B------:R-:W-:-:S02]  /*4f00*/  WARPGROUP.DEPBAR.LE gsb0, 0x0 ;  /* 0x00008000000079c5 */ /* 0x000fc40000010000 */
[----:B------:R-:W-:Y:S01]  /*4f10*/  WARPGROUP.ARRIVE ;  /* 0x00000000000079c5 */ /* 0x000fe20000000000 */
[C---:B------:R-:W-:Y:S01]  /*4f20*/  FMUL.FTZ R188, R0.reuse, R152 ;  /* 0x0000009800bc7220 */ /* 0x040fe20000410000 */
[C---:B------:R-:W-:Y:S01]  /*4f30*/  FMUL.FTZ R152, R0.reuse, R166 ;  /* 0x000000a600987220 */ /* 0x040fe20000410000 */
[C---:B------:R-:W-:Y:S01]  /*4f40*/  FMUL.FTZ R166, R0.reuse, R168 ;  /* 0x000000a800a67220 */ /* 0x040fe20000410000 */
[C---:B------:R-:W-:Y:S01]  /*4f50*/  FMUL.FTZ R168, R0.reuse, R169 ;  /* 0x000000a900a87220 */ /* 0x040fe20000410000 */
[C---:B------:R-:W-:Y:S01]  /*4f60*/  FMUL.FTZ R169, R0.reuse, R172 ;  /* 0x000000ac00a97220 */ /* 0x040fe20000410000 */
[----:B------:R-:W-:Y:S01]  /*4f70*/  QGMMA.64x256x32.F32.E4M3.E4M3 R24, R184, gdesc[UR4], R24, gsb0 ;  /* 0x03e00004b8187df3 */ /* 0x000fe20008000818 */
[----:B------:R-:W-:Y:S01]  /*4f80*/  VIADD R172, R17, UR36 ;  /* 0x0000002411ac7c36 */ /* 0x000fe20008000000 */
[----:B------:R-:W-:Y:S01]  /*4f90*/  @UP0 ULDC UR6, c[0x0][0x44c] ;  /* 0x0001130000060ab9 */ /* 0x000fe20000000800 */
[C---:B------:R-:W-:Y:S01]  /*4fa0*/  FMUL.FTZ R189, R0.reuse, R153 ;  /* 0x0000009900bd7220 */ /* 0x040fe20000410000 */
[----:B------:R-:W-:Y:S01]  /*4fb0*/  FMUL.FTZ R153, R0, R167 ;  /* 0x000000a700997220 */ /* 0x000fe20000410000 */
[----:B0-----:R-:W-:Y:S01]  /*4fc0*/  @P2 IMAD.HI.U32 R8, R172, UR6, RZ ;  /* 0x00000006ac082c27 */ /* 0x001fe2000f8e00ff */
[----:B------:R-:W-:Y:S01]  /*4fd0*/  @UP0 ULDC UR6, c[0x0][0x450] ;  /* 0x0001140000060ab9 */ /* 0x000fe20000000800 */
[----:B------:R-:W-:-:S02]  /*4fe0*/  IADD3 R167, -R171, 0x1, RZ ;  /* 0x00000001aba77810 */ /* 0x000fc40007ffe1ff */
[C---:B------:R-:W-:Y:S01]  /*4ff0*/  FMUL.FTZ R190, R0.reuse, R156 ;  /* 0x0000009c00be7220 */ /* 0x040fe20000410000 */
[C---:B------:R-:W-:Y:S01]  /*5000*/  FMUL.FTZ R156, R0.reuse, R175 ;  /* 0x000000af009c7220 */ /* 0x040fe20000410000 */
[----:B------:R-:W-:Y:S01]  /*5010*/  @P3 SHF.R.U32.HI R172, RZ, UR6, R8 ;  /* 0x00000006ffac3c19 */ /* 0x000fe20008011608 */
[----:B------:R-:W-:Y:S01]  /*5020*/  FMUL.FTZ R175, R0, R180 ;  /* 0x000000b400af7220 */ /* 0x000fe20000410000 */
[----:B------:R-:W-:Y:S01]  /*5030*/  IADD3 R8, -R202, 0xb, RZ ;  /* 0x0000000bca087810 */ /* 0x000fe20007ffe1ff */
[----:B------:R-:W-:Y:S02]  /*5040*/  IMAD R176, R2, -0x2, R167 ;  /* 0xfffffffe02b07824 */ /* 0x000fe400078e02a7 */
[----:B------:R-:W-:Y:S01]  /*5050*/  FMUL.FTZ R167, R0, R183 ;  /* 0x000000b700a77220 */ /* 0x000fe20000410000 */
[----:B------:R-:W0:Y:S01]  /*5060*/  SHFL.IDX PT, R179, R172, RZ, 0x1c1f ;  /* 0x001c1fffacb37589 */ /* 0x000e2200000e0000 */
[----:B------:R-:W-:Y:S01]  /*5070*/  PLOP3.LUT P2, PT, PT, PT, UP1, 0x40, 0x0 ;  /* 0x000000000000781c */ /* 0x000fe20003f4e818 */
        /* <DEDUP_REMOVED lines=10> */
[----:B------:R-:W0:Y:S01]  /*5120*/  MUFU.TANH R167, R167 ;  /* 0x000000a700a77308 */ /* 0x000e220000002400 */
[----:B------:R-:W-:-:S02]  /*5130*/  WARPGROUP.DEPBAR.LE gsb0, 0x0 ;  /* 0x00008000000079c5 */ /* 0x000fc40000010000 */
[----:B------:R0:W-:Y:S06]  /*5140*/  BAR.ARV R8, 0x100 ;  /* 0x000400080000751d */ /* 0x0001ec0000002000 */
[----:B------:R3:W-:Y:S02]  /*5150*/  @!P1 SYNCS.ARRIVE.TRANS64.RED.A1T0 RZ, [R9+URZ], RZ ;  /* 0x000000ff09ff99a7 */ /* 0x0007e4000810043f */
[----:B---3--:R-:W-:-:S04]  /*5160*/  IMAD R9, R13, UR43, R176 ;  /* 0x0000002b0d097c24 */ /* 0x008fc8000f8e02b0 */
[----:B-1----:R-:W-:-:S04]  /*5170*/  IMAD.IADD R9, R9, 0x1, -R14 ;  /* 0x0000000109097824 */ /* 0x002fc800078e0a0e */
[C---:B------:R-:W-:Y:S02]  /*5180*/  VIADD R180, R9.reuse, UR55 ;  /* 0x0000003709b47c36 */ /* 0x040fe40008000000 */
[----:B------:R-:W-:Y:S02]  /*5190*/  VIADD R182, R9, UR49 ;  /* 0x0000003109b67c36 */ /* 0x000fe40008000000 */
[--C-:B0-----:R-:W-:Y:S02]  /*51a0*/  IMAD.IADD R176, R180, 0x1, R179.reuse ;  /* 0x00000001b4b07824 */ /* 0x101fe400078e02b3 */
[----:B------:R-:W-:Y:S01]  /*51b0*/  IMAD.IADD R177, R182, 0x1, R179 ;  /* 0x00000001b6b17824 */ /* 0x000fe200078e02b3 */
[----:B--2-4-:R-:W-:Y:S06]  /*51c0*/  @P2 BRA `(.L_x_882) ;  /* 0x00000000005c2947 */ /* 0x014fec0003800000 */
[----:B------:R-:W-:Y:S01]  /*51d0*/  IMAD R9, R13, UR43, R179 ;  /* 0x0000002b0d097c24 */ /* 0x000fe2000f8e02b3 */
[----:B------:R-:W-:Y:S03]  /*51e0*/  BSSY B0, `(.L_x_883) ;  /* 0x0000011000007945 */ /* 0x000fe60003800000 */
[----:B------:R-:W-:-:S05]  /*51f0*/  IMAD.IADD R178, R9, 0x1, -R14 ;  /* 0x0000000109b27824 */ /* 0x000fca00078e0a0e */
[----:B------:R-:W-:-:S13]  /*5200*/  ISETP.GT.AND P2, PT, R178, -0x1, PT ;  /* 0xffffffffb200780c */ /* 0x000fda0003f44270 */
[----:B------:R-:W-:Y:S05]  /*5210*/  @P2 BRA `(.L_x_884) ;  /* 0x0000000000202947 */ /* 0x000fea0003800000 */
[----:B------:R-:W-:Y:S01]  /*5220*/  IMAD.U32 R183, RZ, RZ, UR54 ;  /* 0x00000036ffb77e24 */ /* 0x000fe2000f8e00ff */
[----:B------:R-:W-:-:S04]  /*5230*/  LOP3.LUT R179, RZ, R178, RZ, 0x33, !PT ;  /* 0x000000b2ffb37212 */ /* 0x000fc800078e33ff */
[----:B------:R-:W-:-:S13]  /*5240*/  ISETP.NE.AND P2, PT, R183, 0x1, PT ;  /* 0x00000001b700780c */ /* 0x000fda0003f45270 */
[----:B------:R-:W0:Y:S02]  /*5250*/  @P2 LDC.64 R8, c[0x0][0x9e8] ;  /* 0x00027a00ff082b82 */ /* 0x000e240000000a00 */
[----:B0-----:R-:W-:-:S05]  /*5260*/  @P2 IMAD.HI.U32 R8, R179, R8, RZ ;  /* 0x00000008b3082227 */ /* 0x001fca00078e00ff */
[----:B------:R-:W-:-:S04]  /*5270*/  @P2 SHF.R.U32.HI R179, RZ, R9, R8 ;  /* 0x00000009ffb32219 */ /* 0x000fc80000011608 */
[----:B------:R-:W-:Y:S01]  /*5280*/  LOP3.LUT R178, RZ, R179, RZ, 0x33, !PT ;  /* 0x000000b3ffb27212 */ /* 0x000fe200078e33ff */
[----:B------:R-:W-:Y:S06]  /*5290*/  BRA `(.L_x_885) ;  /* 0x0000000000147947 */ /* 0x000fec0003800000 */
.L_x_884:
[----:B------:R-:W-:-:S05]  /*52a0*/  IMAD.U32 R183, RZ, RZ, UR54 ;  /* 0x00000036ffb77e24 */ /* 0x000fca000f8e00ff */
[----:B------:R-:W-:-:S13]  /*52b0*/  ISETP.NE.AND P2, PT, R183, 0x1, PT ;  /* 0x00000001b700780c */ /* 0x000fda0003f45270 */
[----:B------:R-:W0:Y:S02]  /*52c0*/  @P2 LDC.64 R8, c[0x0][0x9e8] ;  /* 0x00027a00ff082b82 */ /* 0x000e240000000a00 */
[----:B0-----:R-:W-:-:S05]  /*52d0*/  @P2 IMAD.HI.U32 R8, R178, R8, RZ ;  /* 0x00000008b2082227 */ /* 0x001fca00078e00ff */
[----:B------:R-:W-:-:S07]  /*52e0*/  @P2 SHF.R.U32.HI R178, RZ, R9, R8 ;  /* 0x00000009ffb22219 */ /* 0x000fce0000011608 */
.L_x_885:
[----:B------:R-:W-:Y:S05]  /*52f0*/  BSYNC B0 ;  /* 0x0000000000007941 */ /* 0x000fea0003800000 */
.L_x_883:
[----:B------:R-:W-:-:S04]  /*5300*/  IMAD R9, R178, R183, -R171 ;  /* 0x000000b7b2097224 */ /* 0x000fc800078e0aab */
[----:B------:R-:W-:-:S05]  /*5310*/  IMAD R9, R2, -0x2, R9 ;  /* 0xfffffffe02097824 */ /* 0x000fca00078e0209 */
[----:B------:R-:W-:Y:S02]  /*5320*/  VIADDMNMX R176, R9, R183, R176, PT ;  /* 0x000000b709b07246 */ /* 0x000fe400038001b0 */
[----:B------:R-:W-:-:S07]  /*5330*/  VIMNMX R177, R177, R9, !PT ;  /* 0x00000009b1b17248 */ /* 0x000fce0007fe0100 */
.L_x_882:
[----:B------:R-:W-:Y:S01]  /*5340*/  ISETP.GT.AND P2, PT, R5, -0x1, PT ;  /* 0xffffffff0500780c */ /* 0x000fe20003f44270 */
[----:B------:R0:W1:Y:S03]  /*5350*/  SHFL.IDX PT, R9, R172, 0x1, 0x1c1f ;  /* 0x003c1f00ac097f89 */ /* 0x00006600000e0000 */
[C---:B------:R-:W-:Y:S02]  /*5360*/  ISETP.GT.AND P5, PT, R177.reuse, RZ, P2 ;  /* 0x000000ffb100720c */ /* 0x040fe400017a4270 */
[C---:B------:R-:W-:Y:S02]  /*5370*/  ISETP.GT.AND P4, PT, R177.reuse, 0x1, P2 ;  /* 0x00000001b100780c */ /* 0x040fe40001784270 */
[----:B------:R-:W-:Y:S02]  /*5380*/  ISETP.LT.OR P5, PT, R176, 0x1, P5 ;  /* 0x00000001b000780c */ /* 0x000fe40002fa1670 */
[----:B------:R-:W-:-:S02]  /*5390*/  ISETP.GT.AND P6, PT, R177, 0x8, P2 ;  /* 0x00000008b100780c */ /* 0x000fc400017c4270 */
[----:B------:R-:W-:Y:S02]  /*53a0*/  FSEL R188, R188, -INF , !P5 ;  /* 0xff800000bcbc7808 */ /* 0x000fe40006800000 */
[C---:B------:R-:W-:Y:S02]  /*53b0*/  ISETP.GT.AND P5, PT, R177.reuse, 0x10, P2 ;  /* 0x00000010b100780c */ /* 0x040fe400017a4270 */
[----:B------:R-:W-:Y:S02]  /*53c0*/  ISETP.GT.AND P3, PT, R177, 0x9, P2 ;  /* 0x00000009b100780c */ /* 0x000fe40001764270 */
[C---:B------:R-:W-:Y:S02]  /*53d0*/  ISETP.LT.OR P5, PT, R176.reuse, 0x11, P5 ;  /* 0x00000011b000780c */ /* 0x040fe40002fa1670 */
[----:B------:R-:W-:Y:S02]  /*53e0*/  ISETP.LT.OR P4, PT, R176, 0x2, P4 ;  /* 0x00000002b000780c */ /* 0x000fe40002781670 */
[----:B------:R-:W-:-:S02]  /*53f0*/  FSEL R159, R159, -INF , !P5 ;  /* 0xff8000009f9f7808 */ /* 0x000fc40006800000 */
[----:B------:R-:W-:Y:S02]  /*5400*/  ISETP.GT.AND P5, PT, R177, 0x20, P2 ;  /* 0x00000020b100780c */ /* 0x000fe400017a4270 */
[C---:B------:R-:W-:Y:S02]  /*5410*/  ISETP.LT.OR P6, PT, R176.reuse, 0x9, P6 ;  /* 0x00000009b000780c */ /* 0x040fe400037c1670 */
[C---:B------:R-:W-:Y:S02]  /*5420*/  ISETP.LT.OR P3, PT, R176.reuse, 0xa, P3 ;  /* 0x0000000ab000780c */ /* 0x040fe40001f61670 */
[----:B------:R-:W-:Y:S02]  /*5430*/  ISETP.LT.OR P5, PT, R176, 0x21, P5 ;  /* 0x00000021b000780c */ /* 0x000fe40002fa1670 */
[----:B------:R-:W-:Y:S02]  /*5440*/  FSEL R189, R189, -INF , !P4 ;  /* 0xff800000bdbd7808 */ /* 0x000fe40006000000 */
[----:B------:R-:W-:-:S02]  /*5450*/  FSEL R190, R190, -INF , !P6 ;  /* 0xff800000bebe7808 */ /* 0x000fc40007000000 */
[----:B0-----:R-:W-:Y:S02]  /*5460*/  FSEL R172, R157, -INF , !P3 ;  /* 0xff8000009dac7808 */ /* 0x001fe40005800000 */
[C---:B------:R-:W-:Y:S02]  /*5470*/  ISETP.GT.AND P4, PT, R177.reuse, 0x11, P2 ;  /* 0x00000011b100780c */ /* 0x040fe40001784270 */
[C---:B------:R-:W-:Y:S02]  /*5480*/  ISETP.GT.AND P6, PT, R177.reuse, 0x18, P2 ;  /* 0x00000018b100780c */ /* 0x040fe400017c4270 */
[C---:B------:R-:W-:Y:S02]  /*5490*/  ISETP.GT.AND P3, PT, R177.reuse, 0x19, P2 ;  /* 0x00000019b100780c */ /* 0x040fe40001764270 */
[----:B------:R-:W-:Y:S02]  /*54a0*/  FSEL R166, R166, -INF , !P5 ;  /* 0xff800000a6a67808 */ /* 0x000fe40006800000 */
[----:B------:R-:W-:-:S02]  /*54b0*/  ISETP.GT.AND P5, PT, R177, 0x30, P2 ;  /* 0x00000030b100780c */ /* 0x000fc400017a4270 */
[C---:B------:R-:W-:Y:S02]  /*54c0*/  ISETP.LT.OR P4, PT, R176.reuse, 0x12, P4 ;  /* 0x00000012b000780c */ /* 0x040fe40002781670 */
[C---:B------:R-:W-:Y:S02]  /*54d0*/  ISETP.LT.OR P6, PT, R176.reuse, 0x19, P6 ;  /* 0x00000019b000780c */ /* 0x040fe400037c1670 */
[C---:B------:R-:W-:Y:S02]  /*54e0*/  ISETP.LT.OR P3, PT, R176.reuse, 0x1a, P3 ;  /* 0x0000001ab000780c */ /* 0x040fe40001f61670 */
[----:B------:R-:W-:Y:S02]  /*54f0*/  ISETP.LT.OR P5, PT, R176, 0x31, P5 ;  /* 0x00000031b000780c */ /* 0x000fe40002fa1670 */
[----:B------:R-:W-:Y:S02]  /*5500*/  FSEL R160, R160, -INF , !P4 ;  /* 0xff800000a0a07808 */ /* 0x000fe40006000000 */
[----:B------:R-:W-:-:S02]  /*5510*/  FSEL R163, R163, -INF , !P6 ;  /* 0xff800000a3a37808 */ /* 0x000fc40007000000 */
[----:B------:R-:W-:Y:S02]  /*5520*/  FSEL R164, R164, -INF , !P3 ;  /* 0xff800000a4a47808 */ /* 0x000fe40005800000 */
[C---:B------:R-:W-:Y:S02]  /*5530*/  ISETP.GT.AND P4, PT, R177.reuse, 0x21, P2 ;  /* 0x00000021b100780c */ /* 0x040fe40001784270 */
[C---:B------:R-:W-:Y:S02]  /*5540*/  ISETP.GT.AND P6, PT, R177.reuse, 0x28, P2 ;  /* 0x00000028b100780c */ /* 0x040fe400017c4270 */
[----:B------:R-:W-:Y:S02]  /*5550*/  ISETP.GT.AND P3, PT, R177, 0x29, P2 ;  /* 0x00000029b100780c */ /* 0x000fe40001764270 */
[----:B------:R-:W-:Y:S02]  /*5560*/  FSEL R173, R173, -INF , !P5 ;  /* 0xff800000adad7808 */ /* 0x000fe40006800000 */
[----:B------:R-:W-:-:S02]  /*5570*/  PLOP3.LUT P5, PT, PT, PT, UP1, 0x40, 0x0 ;  /* 0x000000000000781c */ /* 0x000fc40003fae818 */
[C---:B------:R-:W-:Y:S02]  /*5580*/  ISETP.LT.OR P4, PT, R176.reuse, 0x22, P4 ;  /* 0x00000022b000780c */ /* 0x040fe40002781670 */
[C---:B------:R-:W-:Y:S02]  /*5590*/  ISETP.LT.OR P6, PT, R176.reuse, 0x29, P6 ;  /* 0x00000029b000780c */ /* 0x040fe400037c1670 */
[----:B------:R-:W-:Y:S02]  /*55a0*/  ISETP.LT.OR P3, PT, R176, 0x2a, P3 ;  /* 0x0000002ab000780c */ /* 0x000fe40001f61670 */
[----:B------:R-:W-:Y:S02]  /*55b0*/  FSEL R168, R168, -INF , !P4 ;  /* 0xff800000a8a87808 */ /* 0x000fe40006000000 */
[----:B------:R-:W-:Y:S02]  /*55c0*/  FSEL R169, R169, -INF , !P6 ;  /* 0xff800000a9a97808 */ /* 0x000fe40007000000 */
[----:B------:R-:W-:-:S02]  /*55d0*/  FSEL R170, R170, -INF , !P3 ;  /* 0xff800000aaaa7808 */ /* 0x000fc40005800000 */
[C---:B------:R-:W-:Y:S02]  /*55e0*/  ISETP.GT.AND P4, PT, R177.reuse, 0x31, P2 ;  /* 0x00000031b100780c */ /* 0x040fe40001784270 */
[C---:B------:R-:W-:Y:S02]  /*55f0*/  ISETP.GT.AND P6, PT, R177.reuse, 0x38, P2 ;  /* 0x00000038b100780c */ /* 0x040fe400017c4270 */
[----:B------:R-:W-:Y:S01]  /*5600*/  ISETP.GT.AND P3, PT, R177, 0x39, P2 ;  /* 0x00000039b100780c */ /* 0x000fe20001764270 */
[--C-:B-1----:R-:W-:Y:S01]  /*5610*/  IMAD.IADD R177, R182, 0x1, R9.reuse ;  /* 0x00000001b6b17824 */ /* 0x102fe200078e0209 */
[C---:B------:R-:W-:Y:S02]  /*5620*/  ISETP.LT.OR P4, PT, R176.reuse, 0x32, P4 ;  /* 0x00000032b000780c */ /* 0x040fe40002781670 */
[C---:B------:R-:W-:Y:S02]  /*5630*/  ISETP.LT.OR P6, PT, R176.reuse, 0x39, P6 ;  /* 0x00000039b000780c */ /* 0x040fe400037c1670 */
[----:B------:R-:W-:Y:S01]  /*5640*/  ISETP.LT.OR P3, PT, R176, 0x3a, P3 ;  /* 0x0000003ab000780c */ /* 0x000fe20001f61670 */
[----:B------:R-:W-:Y:S01]  /*5650*/  IMAD.IADD R176, R180, 0x1, R9 ;  /* 0x00000001b4b07824 */ /* 0x000fe200078e0209 */
[----:B------:R-:W-:-:S02]  /*5660*/  FSEL R174, R174, -INF , !P4 ;  /* 0xff800000aeae7808 */ /* 0x000fc40006000000 */
[----:B------:R-:W-:Y:S02]  /*5670*/  FSEL R175, R175, -INF , !P6 ;  /* 0xff800000afaf7808 */ /* 0x000fe40007000000 */
[----:B------:R-:W-:Y:S01]  /*5680*/  FSEL R157, R181, -INF , !P3 ;  /* 0xff800000b59d7808 */ /* 0x000fe20005800000 */
[----:B------:R-:W-:Y:S06]  /*5690*/  @P5 BRA `(.L_x_886) ;  /* 0x00000000005c5947 */ /* 0x000fec0003800000 */
        /* <DEDUP_REMOVED lines=13> */
.L_x_888:
[----:B------:R-:W-:-:S05]  /*5770*/  IMAD.U32 R180, RZ, RZ, UR54 ;  /* 0x00000036ffb47e24 */ /* 0x000fca000f8e00ff */
[----:B------:R-:W-:-:S13]  /*5780*/  ISETP.NE.AND P3, PT, R180, 0x1, PT ;  /* 0x00000001b400780c */ /* 0x000fda0003f65270 */
[----:B------:R-:W0:Y:S02]  /*5790*/  @P3 LDC.64 R8, c[0x0][0x9e8] ;  /* 0x00027a00ff083b82 */ /* 0x000e240000000a00 */
[----:B0-----:R-:W-:-:S05]  /*57a0*/  @P3 IMAD.HI.U32 R8, R178, R8, RZ ;  /* 0x00000008b2083227 */ /* 0x001fca00078e00ff */
[----:B------:R-:W-:-:S07]  /*57b0*/  @P3 SHF.R.U32.HI R178, RZ, R9, R8 ;  /* 0x00000009ffb23219 */ /* 0x000fce0000011608 */
.L_x_889:
[----:B------:R-:W-:Y:S05]  /*57c0*/  BSYNC B0 ;  /* 0x0000000000007941 */ /* 0x000fea0003800000 */
.L_x_887:
[----:B------:R-:W-:-:S04]  /*57d0*/  IMAD R171, R178, R180, -R171 ;  /* 0x000000b4b2ab7224 */ /* 0x000fc800078e0aab */
[----:B------:R-:W-:-:S05]  /*57e0*/  IMAD R171, R2, -0x2, R171 ;  /* 0xfffffffe02ab7824 */ /* 0x000fca00078e02ab */
[----:B------:R-:W-:Y:S02]  /*57f0*/  VIADDMNMX R176, R171, R180, R176, PT ;  /* 0x000000b4abb07246 */ /* 0x000fe400038001b0 */
[----:B------:R-:W-:-:S07]  /*5800*/  VIMNMX R177, R177, R171, !PT ;  /* 0x000000abb1b17248 */ /* 0x000fce0007fe0100 */
.L_x_886:
[----:B------:R-:W-:Y:S01]  /*5810*/  FMNMX.FTZ R8, R188, R7, !PT ;  /* 0x00000007bc087209 */ /* 0x000fe20007810000 */
[----:B------:R-:W-:Y:S01]  /*5820*/  UMOV UR10, UR53 ;  /* 0x00000035000a7c82 */ /* 0x000fe20008000000 */
[----:B------:R-:W-:Y:S01]  /*5830*/  ISETP.GT.AND P3, PT, R177, 0x1, P2 ;  /* 0x00000001b100780c */ /* 0x000fe20001764270 */
[----:B------:R-:W-:Y:S01]  /*5840*/  IMAD.U32 R179, RZ, RZ, UR10 ;  /* 0x0000000affb37e24 */ /* 0x000fe2000f8e00ff */
[----:B------:R-:W-:Y:S02]  /*5850*/  FMNMX.FTZ R9, R189, R8, !PT ;  /* 0x00000008bd097209 */ /* 0x000fe40007810000 */
[----:B------:R-:W-:Y:S02]  /*5860*/  ISETP.LT.OR P3, PT, R176, 0x2, P3 ;  /* 0x00000002b000780c */ /* 0x000fe40001f61670 */
[----:B------:R-:W-:Y:S02]  /*5870*/  FMNMX.FTZ R9, R190, R9, !PT ;  /* 0x00000009be097209 */ /* 0x000fe40007810000 */
[----:B------:R-:W-:-:S02]  /*5880*/  FSEL R11, R11, -INF , !P3 ;  /* 0xff8000000b0b7808 */ /* 0x000fc40005800000 */
[----:B------:R-:W-:Y:S02]  /*5890*/  FMNMX.FTZ R8, R172, R9, !PT ;  /* 0x00000009ac087209 */ /* 0x000fe40007810000 */
[----:B------:R-:W-:Y:S02]  /*58a0*/  ISETP.GT.AND P3, PT, R177, RZ, P2 ;  /* 0x000000ffb100720c */ /* 0x000fe40001764270 */
[----:B------:R-:W-:Y:S02]  /*58b0*/  FMNMX.FTZ R9, R159, R8, !PT ;  /* 0x000000089f097209 */ /* 0x000fe40007810000 */
[----:B------:R-:W-:Y:S02]  /*58c0*/  ISETP.LT.OR P3, PT, R176, 0x1, P3 ;  /* 0x00000001b000780c */ /* 0x000fe40001f61670 */
[----:B------:R-:W-:Y:S02]  /*58d0*/  FMNMX.FTZ R8, R160, R9, !PT ;  /* 0x00000009a0087209 */ /* 0x000fe40007810000 */
[----:B------:R-:W-:-:S02]  /*58e0*/  ISETP.GT.AND P5, PT, R177, 0x8, P2 ;  /* 0x00000008b100780c */ /* 0x000fc400017a4270 */
[----:B------:R-:W-:Y:S02]  /*58f0*/  FMNMX.FTZ R9, R163, R8, !PT ;  /* 0x00000008a3097209 */ /* 0x000fe40007810000 */
[C---:B------:R-:W-:Y:S02]  /*5900*/  ISETP.GT.AND P6, PT, R177.reuse, 0x9, P2 ;  /* 0x00000009b100780c */ /* 0x040fe400017c4270 */
[----:B------:R-:W-:Y:S02]  /*5910*/  FMNMX.FTZ R9, R164, R9, !PT ;  /* 0x00000009a4097209 */ /* 0x000fe40007810000 */
[----:B------:R-:W-:Y:S02]  /*5920*/  ISETP.LT.OR P5, PT, R176, 0x9, P5 ;  /* 0x00000009b000780c */ /* 0x000fe40002fa1670 */
[----:B------:R-:W-:Y:S02]  /*5930*/  FMNMX.FTZ R9, R166, R9, !PT ;  /* 0x00000009a6097209 */ /* 0x000fe40007810000 */
[----:B------:R-:W-:-:S02]  /*5940*/  ISETP.GT.AND P4, PT, R177, 0x10, P2 ;  /* 0x00000010b100780c */ /* 0x000fc40001784270 */
[----:B------:R-:W-:Y:S02]  /*5950*/  FMNMX.FTZ R8, R168, R9, !PT ;  /* 0x00000009a8087209 */ /* 0x000fe40007810000 */
[----:B------:R-:W-:Y:S02]  /*5960*/  ISETP.LT.OR P6, PT, R176, 0xa, P6 ;  /* 0x0000000ab000780c */ /* 0x000fe400037c1670 */
[----:B------:R-:W-:Y:S02]  /*5970*/  FMNMX.FTZ R9, R169, R8, !PT ;  /* 0x00000008a9097209 */ /* 0x000fe40007810000 */
[----:B------:R-:W-:Y:S02]  /*5980*/  FSEL R12, R12, -INF , !P5 ;  /* 0xff8000000c0c7808 */ /* 0x000fe40006800000 */
        /* <DEDUP_REMOVED lines=9> */
[----:B------:R-:W-:Y:S02]  /*5a20*/  FSEL R21, R21, -INF , !P4 ;  /* 0xff80000015157808 */ /* 0x000fe40006000000 */
[C---:B------:R-:W-:Y:S01]  /*5a30*/  ISETP.LT.OR P5, PT, R176.reuse, 0x12, P5 ;  /* 0x00000012b000780c */ /* 0x040fe20002fa1670 */
[----:B------:R-:W0:Y:S01]  /*5a40*/  SHFL.BFLY PT, R8, R9, 0x2, 0x1f ;  /* 0x0c401f0009087f89 */ /* 0x000e2200000e0000 */
[----:B------:R-:W-:Y:S02]  /*5a50*/  ISETP.GT.AND P4, PT, R177, 0x19, P2 ;  /* 0x00000019b100780c */ /* 0x000fe40001784270 */
[----:B------:R-:W-:Y:S02]  /*5a60*/  ISETP.LT.OR P6, PT, R176, 0x19, P6 ;  /* 0x00000019b000780c */ /* 0x000fe400037c1670 */
[----:B------:R-:W-:-:S02]  /*5a70*/  FSEL R20, R20, -INF , !P5 ;  /* 0xff80000014147808 */ /* 0x000fc40006800000 */
[----:B------:R-:W-:Y:S02]  /*5a80*/  FSEL R152, R152, -INF , !P6 ;  /* 0xff80000098987808 */ /* 0x000fe40007000000 */
[C---:B------:R-:W-:Y:S02]  /*5a90*/  ISETP.LT.OR P4, PT, R176.reuse, 0x1a, P4 ;  /* 0x0000001ab000780c */ /* 0x040fe40002781670 */
[----:B------:R-:W-:Y:S02]  /*5aa0*/  ISETP.GT.AND P5, PT, R177, 0x21, P2 ;  /* 0x00000021b100780c */ /* 0x000fe400017a4270 */
[----:B------:R-:W-:Y:S02]  /*5ab0*/  FSEL R153, R153, -INF , !P4 ;  /* 0xff80000099997808 */ /* 0x000fe40006000000 */
[----:B------:R-:W-:Y:S02]  /*5ac0*/  ISETP.GT.AND P6, PT, R177, 0x28, P2 ;  /* 0x00000028b100780c */ /* 0x000fe400017c4270 */
[----:B------:R-:W-:-:S02]  /*5ad0*/  ISETP.LT.OR P5, PT, R176, 0x22, P5 ;  /* 0x00000022b000780c */ /* 0x000fc40002fa1670 */
[----:B------:R-:W-:Y:S02]  /*5ae0*/  ISETP.LT.OR P6, PT, R176, 0x29, P6 ;  /* 0x00000029b000780c */ /* 0x000fe400037c1670 */
[----:B------:R-:W-:Y:S02]  /*5af0*/  FSEL R155, R155, -INF , !P5 ;  /* 0xff8000009b9b7808 */ /* 0x000fe40006800000 */
[----:B------:R-:W-:Y:S02]  /*5b00*/  ISETP.GT.AND P5, PT, R177, 0x30, P2 ;  /* 0x00000030b100780c */ /* 0x000fe400017a4270 */
[----:B0-----:R-:W-:Y:S02]  /*5b10*/  FMNMX.FTZ R171, R9, R8, !PT ;  /* 0x0000000809ab7209 */ /* 0x001fe40007810000 */
[----:B------:R-:W-:Y:S02]  /*5b20*/  FSEL R9, R10, -INF , !P3 ;  /* 0xff8000000a097808 */ /* 0x000fe40005800000 */
[----:B------:R-:W-:Y:S01]  /*5b30*/  ISETP.GT.AND P3, PT, R177, 0x20, P2 ;  /* 0x00000020b100780c */ /* 0x000fe20001764270 */
[----:B------:R-:W0:Y:S01]  /*5b40*/  SHFL.BFLY PT, R8, R171, 0x1, 0x1f ;  /* 0x0c201f00ab087f89 */ /* 0x000e2200000e0000 */
[----:B------:R-:W-:-:S02]  /*5b50*/  FMNMX.FTZ R10, R9, R6, !PT ;  /* 0x00000006090a7209 */ /* 0x000fc40007810000 */
[----:B------:R-:W-:Y:S02]  /*5b60*/  ISETP.LT.OR P3, PT, R176, 0x21, P3 ;  /* 0x00000021b000780c */ /* 0x000fe40001f61670 */
[----:B------:R-:W-:Y:S02]  /*5b70*/  FSEL R158, R158, -INF , !P6 ;  /* 0xff8000009e9e7808 */ /* 0x000fe40007000000 */
[----:B------:R-:W-:Y:S02]  /*5b80*/  FSEL R154, R154, -INF , !P3 ;  /* 0xff8000009a9a7808 */ /* 0x000fe40005800000 */
[C---:B------:R-:W-:Y:S02]  /*5b90*/  ISETP.GT.AND P3, PT, R177.reuse, 0x29, P2 ;  /* 0x00000029b100780c */ /* 0x040fe40001764270 */
[----:B------:R-:W-:Y:S02]  /*5ba0*/  ISETP.GT.AND P6, PT, R177, 0x31, P2 ;  /* 0x00000031b100780c */ /* 0x000fe400017c4270 */
[----:B------:R-:W-:-:S02]  /*5bb0*/  ISETP.LT.OR P3, PT, R176, 0x2a, P3 ;  /* 0x0000002ab000780c */ /* 0x000fc40001f61670 */
[----:B------:R-:W-:Y:S02]  /*5bc0*/  ISETP.LT.OR P5, PT, R176, 0x31, P5 ;  /* 0x00000031b000780c */ /* 0x000fe40002fa1670 */
[----:B------:R-:W-:Y:S02]  /*5bd0*/  FSEL R156, R156, -INF , !P3 ;  /* 0xff8000009c9c7808 */ /* 0x000fe40005800000 */
[----:B------:R-:W-:Y:S02]  /*5be0*/  ISETP.GT.AND P3, PT, R177, 0x38, P2 ;  /* 0x00000038b100780c */ /* 0x000fe40001764270 */
[----:B------:R-:W-:Y:S02]  /*5bf0*/  ISETP.LT.OR P6, PT, R176, 0x32, P6 ;  /* 0x00000032b000780c */ /* 0x000fe400037c1670 */
[----:B------:R-:W-:Y:S02]  /*5c00*/  FSEL R161, R161, -INF , !P5 ;  /* 0xff800000a1a17808 */ /* 0x000fe40006800000 */
[----:B0-----:R-:W-:-:S02]  /*5c10*/  FMNMX.FTZ R8, R171, R8, !PT ;  /* 0x00000008ab087209 */ /* 0x001fc40007810000 */
[----:B------:R-:W-:Y:S02]  /*5c20*/  FMNMX.FTZ R171, R11, R10, !PT ;  /* 0x0000000a0bab7209 */ /* 0x000fe40007810000 */
[----:B------:R-:W-:Y:S01]  /*5c30*/  ISETP.GT.AND P2, PT, R177, 0x39, P2 ;  /* 0x00000039b100780c */ /* 0x000fe20001744270 */
[----:B------:R-:W-:-:S01]  /*5c40*/  FFMA.FTZ R179, R8, R179, -8 ;  /* 0xc100000008b37423 */ /* 0x000fc200000100b3 */
[----:B------:R-:W-:Y:S02]  /*5c50*/  FMNMX.FTZ R10, R12, R171, !PT ;  /* 0x000000ab0c0a7209 */ /* 0x000fe40007810000 */
[----:B------:R-:W-:Y:S02]  /*5c60*/  ISETP.LT.OR P3, PT, R176, 0x39, P3 ;  /* 0x00000039b000780c */ /* 0x000fe40001f61670 */
[----:B------:R-:W-:Y:S02]  /*5c70*/  FMNMX.FTZ R10, R15, R10, !PT ;  /* 0x0000000a0f0a7209 */ /* 0x000fe40007810000 */
[----:B------:R-:W-:-:S02]  /*5c80*/  FSEL R162, R162, -INF , !P6 ;  /* 0xff800000a2a27808 */ /* 0x000fc40007000000 */
[----:B------:R-:W-:Y:S02]  /*5c90*/  FMNMX.FTZ R171, R21, R10, !PT ;  /* 0x0000000a15ab7209 */ /* 0x000fe40007810000 */
[----:B------:R-:W-:Y:S02]  /*5ca0*/  ISETP.LT.OR P2, PT, R176, 0x3a, P2 ;  /* 0x0000003ab000780c */ /* 0x000fe40001741670 */
[----:B------:R-:W-:Y:S02]  /*5cb0*/  FMNMX.FTZ R171, R20, R171, !PT ;  /* 0x000000ab14ab7209 */ /* 0x000fe40007810000 */
[----:B------:R-:W-:Y:S02]  /*5cc0*/  FSEL R165, R165, -INF , !P3 ;  /* 0xff800000a5a57808 */ /* 0x000fe40005800000 */
[----:B------:R-:W-:Y:S02]  /*5cd0*/  FMNMX.FTZ R10, R152, R171, !PT ;  /* 0x000000ab980a7209 */ /* 0x000fe40007810000 */
[----:B------:R-:W-:-:S02]  /*5ce0*/  FSEL R167, R167, -INF , !P2 ;  /* 0xff800000a7a77808 */ /* 0x000fc40005000000 */
[----:B------:R-:W-:Y:S02]  /*5cf0*/  FMNMX.FTZ R171, R153, R10, !PT ;  /* 0x0000000a99ab7209 */ /* 0x000fe40007810000 */
[----:B------:R-:W-:Y:S02]  /*5d00*/  FSETP.NEU.FTZ.AND P4, PT, R8, -INF , PT ;  /* 0xff8000000800780b */ /* 0x000fe40003f9d000 */
[----:B------:R-:W-:Y:S02]  /*5d10*/  FMNMX.FTZ R178, R154, R171, !PT ;  /* 0x000000ab9ab27209 */ /* 0x000fe40007810000 */
[----:B------:R-:W-:Y:S02]  /*5d20*/  FSEL R179, R179, RZ, P4 ;  /* 0x000000ffb3b37208 */ /* 0x000fe40002000000 */
[----:B------:R-:W-:-:S03]  /*5d30*/  FMNMX.FTZ R181, R155, R178, !PT ;  /* 0x000000b29bb57209 */ /* 0x000fc60007810000 */
        /* <DEDUP_REMOVED lines=12> */
[----:B------:R-:W-:Y:S01]  /*5e00*/  FSEL R178, R8, RZ, P4 ;  /* 0x000000ff08b27208 */ /* 0x000fe20002000000 */
        /* <DEDUP_REMOVED lines=10> */
[----:B------:R-:W-:Y:S01]  /*5eb0*/  FFMA.FTZ R179, R157, UR10, -R179 ;  /* 0x0000000a9db37c23 */ /* 0x000fe200080108b3 */
[----:B------:R-:W-:-:S01]  /*5ec0*/  FADD.FTZ R178, -R178, R7 ;  /* 0x00000007b2b27221 */ /* 0x000fc20000010100 */
[----:B------:R-:W-:Y:S02]  /*5ed0*/  MUFU.EX2 R171, R171 ;  /* 0x000000ab00ab7308 */ /* 0x000fe40000000800 */
[----:B------:R-:W0:Y:S01]  /*5ee0*/  SHFL.BFLY PT, R183, R176, 0x2, 0x1f ;  /* 0x0c401f00b0b77f89 */ /* 0x000e2200000e0000 */
[----:B------:R-:W-:-:S05]  /*5ef0*/  FMUL.FTZ R175, R178, UR10 ;  /* 0x0000000ab2af7c20 */ /* 0x000fca0008410000 */
[----:B------:R-:W-:Y:S08]  /*5f00*/  MUFU.EX2 R177, R177 ;  /* 0x000000b100b17308 */ /* 0x000ff00000000800 */
[----:B------:R-:W1:Y:S08]  /*5f10*/  MUFU.EX2 R175, R175 ;  /* 0x000000af00af7308 */ /* 0x000e700000000800 */
[----:B------:R-:W-:Y:S01]  /*5f20*/  MUFU.EX2 R172, R172 ;  /* 0x000000ac00ac7308 */ /* 0x000fe20000000800 */
[----:B0-----:R-:W-:-:S05]  /*5f30*/  FMNMX.FTZ R183, R176, R183, !PT ;  /* 0x000000b7b0b77209 */ /* 0x001fca0007810000 */
[----:B------:R-:W0:Y:S02]  /*5f40*/  SHFL.BFLY PT, R176, R183, 0x1, 0x1f ;  /* 0x0c201f00b7b07f89 */ /* 0x000e2400000e0000 */
[----:B------:R-:W-:Y:S08]  /*5f50*/  MUFU.EX2 R159, R159 ;  /* 0x0000009f009f7308 */ /* 0x000ff00000000800 */
[----:B------:R2:W-:Y:S08]  /*5f60*/  MUFU.EX2 R7, R179 ;  /* 0x000000b300077308 */ /* 0x0005f00000000800 */
[----:B------:R-:W-:Y:S01]  /*5f70*/  MUFU.EX2 R160, R160 ;  /* 0x000000a000a07308 */ /* 0x000fe20000000800 */
[----:B0-----:R-:W-:Y:S01]  /*5f80*/  FMNMX.FTZ R157, R183, R176, !PT ;  /* 0x000000b0b79d7209 */ /* 0x001fe20007810000 */
[----:B------:R-:W-:-:S06]  /*5f90*/  IMAD.U32 R176, RZ, RZ, UR10 ;  /* 0x0000000affb07e24 */ /* 0x000fcc000f8e00ff */
[----:B------:R-:W-:Y:S01]  /*5fa0*/  MUFU.EX2 R163, R163 ;  /* 0x000000a300a37308 */ /* 0x000fe20000000800 */
[C---:B------:R-:W-:Y:S01]  /*5fb0*/  FSETP.NEU.FTZ.AND P2, PT, R157.reuse, -INF , PT ;  /* 0xff8000009d00780b */ /* 0x040fe20003f5d000 */
[----:B------:R-:W-:-:S05]  /*5fc0*/  FFMA.FTZ R176, R157, R176, -8 ;  /* 0xc10000009db07423 */ /* 0x000fca00000100b0 */
[----:B------:R-:W-:Y:S01]  /*5fd0*/  FSEL R176, R176, RZ, P2 ;  /* 0x000000ffb0b07208 */ /* 0x000fe20001000000 */
[----:B------:R-:W-:Y:S04]  /*5fe0*/  MUFU.EX2 R164, R164 ;  /* 0x000000a400a47308 */ /* 0x000fe80000000800 */
[----:B------:R-:W-:-:S01]  /*5ff0*/  FFMA.FTZ R178, R11, UR10, -R176 ;  /* 0x0000000a0bb27c23 */ /* 0x000fc200080108b0 */
[--C-:B------:R-:W-:Y:S01]  /*6000*/  FFMA.FTZ R11, R12, UR10, -R176.reuse ;  /* 0x0000000a0c0b7c23 */ /* 0x100fe200080108b0 */
[----:B------:R-:W-:-:S01]  /*6010*/  FFMA.FTZ R12, R15, UR10, -R176 ;  /* 0x0000000a0f0c7c23 */ /* 0x000fc200080108b0 */
[--C-:B------:R-:W-:Y:S01]  /*6020*/  FFMA.FTZ R15, R21, UR10, -R176.reuse ;  /* 0x0000000a150f7c23 */ /* 0x100fe200080108b0 */
[----:B------:R-:W-:Y:S01]  /*6030*/  FSEL R21, R157, RZ, P2 ;  /* 0x000000ff9d157208 */ /* 0x000fe20001000000 */
[--C-:B------:R-:W-:Y:S01]  /*6040*/  FFMA.FTZ R9, R9, UR10, -R176.reuse ;  /* 0x0000000a09097c23 */ /* 0x100fe200080108b0 */
[----:B------:R-:W-:Y:S01]  /*6050*/  MUFU.EX2 R178, R178 ;  /* 0x000000b200b27308 */ /* 0x000fe20000000800 */
[----:B------:R-:W-:-:S01]  /*6060*/  FFMA.FTZ R20, R20, UR10, -R176 ;  /* 0x0000000a14147c23 */ /* 0x000fc200080108b0 */
[----:B--2---:R-:W-:Y:S01]  /*6070*/  FFMA.FTZ R179, R152, UR10, -R176 ;  /* 0x0000000a98b37c23 */ /* 0x004fe200080108b0 */
[----:B------:R-:W-:-:S01]  /*6080*/  FADD.FTZ R21, -R21, R6 ;  /* 0x0000000615157221 */ /* 0x000fc20000010100 */
[--C-:B------:R-:W-:Y:S01]  /*6090*/  FFMA.FTZ R180, R153, UR10, -R176.reuse ;  /* 0x0000000a99b47c23 */ /* 0x100fe200080108b0 */
[----:B------:R-:W-:-:S01]  /*60a0*/  FFMA.FTZ R152, R155, UR10, -R176 ;  /* 0x0000000a9b987c23 */ /* 0x000fc200080108b0 */
[--C-:B------:R-:W-:Y:S01]  /*60b0*/  FFMA.FTZ R158, R158, UR10, -R176.reuse ;  /* 0x0000000a9e9e7c23 */ /* 0x100fe200080108b0 */
[----:B------:R-:W-:Y:S01]  /*60c0*/  FMUL.FTZ R6, R21, UR10 ;  /* 0x0000000a15067c20 */ /* 0x000fe20008410000 */
[----:B------:R-:W-:Y:S01]  /*60d0*/  MUFU.EX2 R9, R9 ;  /* 0x0000000900097308 */ /* 0x000fe20000000800 */
[----:B------:R-:W-:-:S01]  /*60e0*/  FFMA.FTZ R21, R154, UR10, -R176 ;  /* 0x0000000a9a157c23 */ /* 0x000fc200080108b0 */
[----:B-1----:R-:W-:Y:S01]  /*60f0*/  FFMA.FTZ R154, R175, R3, R10 ;  /* 0x00000003af9a7223 */ /* 0x002fe2000001000a */
[----:B------:R-:W-:-:S01]  /*6100*/  FFMA.FTZ R156, R156, UR10, -R176 ;  /* 0x0000000a9c9c7c23 */ /* 0x000fc200080108b0 */
[--C-:B------:R-:W-:Y:S01]  /*6110*/  FFMA.FTZ R161, R161, UR10, -R176.reuse ;  /* 0x0000000aa1a17c23 */ /* 0x100fe200080108b0 */
[----:B------:R-:W-:-:S01]  /*6120*/  FFMA.FTZ R162, R162, UR10, -R176 ;  /* 0x0000000aa2a27c23 */ /* 0x000fc200080108b0 */
[----:B------:R-:W-:Y:S01]  /*6130*/  FADD.FTZ R154, R171, R154 ;  /* 0x0000009aab9a7221 */ /* 0x000fe20000010000 */
[----:B------:R-:W-:-:S01]  /*6140*/  FFMA.FTZ R165, R165, UR10, -R176 ;  /* 0x0000000aa5a57c23 */ /* 0x000fc200080108b0 */
[----:B------:R-:W0:Y:S01]  /*6150*/  MUFU.EX2 R6, R6 ;  /* 0x0000000600067308 */ /* 0x000e220000000800 */
[----:B------:R-:W-:-:S07]  /*6160*/  FFMA.FTZ R167, R167, UR10, -R176 ;  /* 0x0000000aa7a77c23 */ /* 0x000fce00080108b0 */
[----:B------:R-:W1:Y:S08]  /*6170*/  MUFU.EX2 R11, R11 ;  /* 0x0000000b000b7308 */ /* 0x000e700000000800 */
[----:B------:R-:W2:Y:S01]  /*6180*/  MUFU.EX2 R12, R12 ;  /* 0x0000000c000c7308 */ /* 0x000ea20000000800 */
[----:B0-----:R-:W-:-:S04]  /*6190*/  FFMA.FTZ R3, R6, R4, R9 ;  /* 0x0000000406037223 */ /* 0x001fc80000010009 */
[----:B------:R-:W-:Y:S01]  /*61a0*/  FADD.FTZ R4, R178, R3 ;  /* 0x00000003b2047221 */ /* 0x000fe20000010000 */
[----:B------:R-:W-:-:S02]  /*61b0*/  FADD.FTZ R3, R177, R154 ;  /* 0x0000009ab1037221 */ /* 0x000fc40000010000 */
[----:B------:R-:W0:Y:S01]  /*61c0*/  MUFU.EX2 R15, R15 ;  /* 0x0000000f000f7308 */ /* 0x000e220000000800 */
[----:B-1----:R-:W-:-:S01]  /*61d0*/  FADD.FTZ R153, R11, R4 ;  /* 0x000000040b997221 */ /* 0x002fc20000010000 */
[----:B------:R-:W-:-:S04]  /*61e0*/  FADD.FTZ R4, R172, R3 ;  /* 0x00000003ac047221 */ /* 0x000fc80000010000 */
[----:B------:R-:W-:Y:S02]  /*61f0*/  FADD.FTZ R3, R159, R4 ;  /* 0x000000049f037221 */ /* 0x000fe40000010000 */
[----:B------:R-:W1:Y:S01]  /*6200*/  MUFU.EX2 R20, R20 ;  /* 0x0000001400147308 */ /* 0x000e620000000800 */
[----:B--2---:R-:W-:-:S01]  /*6210*/  FADD.FTZ R154, R12, R153 ;  /* 0x000000990c9a7221 */ /* 0x004fc20000010000 */
[----:B------:R-:W-:-:S04]  /*6220*/  FADD.FTZ R4, R160, R3 ;  /* 0x00000003a0047221 */ /* 0x000fc80000010000 */
[----:B------:R-:W-:Y:S02]  /*6230*/  FADD.FTZ R3, R163, R4 ;  /* 0x00000004a3037221 */ /* 0x000fe40000010000 */
[----:B------:R-:W2:Y:S01]  /*6240*/  MUFU.EX2 R179, R179 ;  /* 0x000000b300b37308 */ /* 0x000ea20000000800 */
[----:B0-----:R-:W-:-:S01]  /*6250*/  FADD.FTZ R153, R15, R154 ;  /* 0x0000009a0f997221 */ /* 0x001fc20000010000 */
[----:B------:R-:W-:-:S06]  /*6260*/  FADD.FTZ R3, R164, R3 ;  /* 0x00000003a4037221 */ /* 0x000fcc0000010000 */
        /* <DEDUP_REMOVED lines=32> */
[----:B--2---:R-:W-:-:S03]  /*6470*/  FADD.FTZ R153, R184, R3 ;  /* 0x00000003b8997221 */ /* 0x004fc60000010000 */
[----:B------:R-:W-:Y:S01]  /*6480*/  FADD.FTZ R3, R7, R4 ;  /* 0x0000000407037221 */ /* 0x000fe20000010000 */
[----:B0-----:R-:W-:-:S01]  /*6490*/  FADD.FTZ R4, R167, R153 ;  /* 0x00000099a7047221 */ /* 0x001fc20000010000 */
[----:B------:R-:W-:Y:S06]  /*64a0*/  @!P0 BRA `(.L_x_890) ;  /* 0x0000000000048947 */ /* 0x000fec0003800000 */
[----:B------:R-:W-:Y:S01]  /*64b0*/  BPT.TRAP 0x1 ;  /* 0x000000040000795c */ /* 0x000fe20000300000 */
.L_x_890:
[----:B------:R-:W-:Y:S01]  /*64c0*/  ULEA UR6, UR52, UR41, 0x3 ;  /* 0x0000002934067291 */ /* 0x000fe2000f8e183f */
[----:B------:R-:W-:Y:S01]  /*64d0*/  ISETP.GT.AND P2, PT, R5, UR58, PT ;  /* 0x0000003a05007c0c */ /* 0x000fe2000bf44270 */
[----:B------:R-:W-:Y:S01]  /*64e0*/  UMOV UR45, UR56 ;  /* 0x00000038002d7c82 */ /* 0x000fe20008000000 */
[----:B------:R-:W-:Y:S01]  /*64f0*/  F2FP.SATFINITE.E4M3.F32.PACK_AB_MERGE_C R11, R12, R11, RZ ;  /* 0x0000000b0c0b723e */ /* 0x000fe200048070ff */
[----:B------:R-:W-:Y:S01]  /*6500*/  UIADD3 UR6, UR6, 0x28460, URZ ;  /* 0x0002846006067890 */ /* 0x000fe2000fffe03f */
[----:B------:R-:W-:Y:S01]  /*6510*/  F2FP.SATFINITE.E4M3.F32.PACK_AB_MERGE_C R7, R7, R174, RZ ;  /* 0x000000ae0707723e */ /* 0x000fe200048070ff */
[----:B------:R-:W-:Y:S01]  /*6520*/  UMOV UR52, UR57 ;  /* 0x0000003900347c82 */ /* 0x000fe20008000000 */
[----:B------:R-:W-:Y:S01]  /*6530*/  F2FP.SATFINITE.E4M3.F32.PACK_AB_MERGE_C R172, R172, R177, RZ ;  /* 0x000000b1acac723e */ /* 0x000fe200048070ff */
[----:B------:R-:W-:Y:S01]  /*6540*/  UPRMT UR6, UR40, 0x654, UR6 ;  /* 0x0000065428067896 */ /* 0x000fe20008000006 */
        /* <DEDUP_REMOVED lines=8> */
[----:B------:R-:W-:Y:S01]  /*65d0*/  F2FP.SATFINITE.E4M3.F32.PACK_AB_MERGE_C R153, R167, R184, RZ ;  /* 0x000000b8a799723e */ /* 0x000fe200048070ff */
[----:B------:R-:W-:Y:S01]  /*65e0*/  SYNCS.ARRIVE.TRANS64.RED.A1T0 RZ, [UR6], RZ ;  /* 0x000000ffffff79a7 */ /* 0x000fe20008100406 */
        /* <DEDUP_REMOVED lines=62> */
[----:B------:R-:W-:Y:S01]  /*69d0*/  FMUL.FTZ R24, R24, R175 ;  /* 0x000000af18187220 */ /* 0x000fe20000410000 */
[----:B------:R-:W-:Y:S01]  /*69e0*/  F2FP.SATFINITE.E4M3.F32.PACK_AB_MERGE_C R189, R178, R9, R11 ;  /* 0x00000009b2bd723e */ /* 0x000fe2000480700b */
[----:B------:R-:W-:Y:S01]  /*69f0*/  FMUL.FTZ R25, R25, R175 ;  /* 0x000000af19197220 */ /* 0x000fe20000410000 */
[----:B------:R-:W-:Y:S01]  /*6a00*/  F2FP.SATFINITE.E4M3.F32.PACK_AB_MERGE_C R190, R160, R159, R163 ;  /* 0x0000009fa0be723e */ /* 0x000fe200048070a3 */
[----:B------:R-:W-:Y:S01]  /*6a10*/  FMUL.FTZ R28, R28, R175 ;  /* 0x000000af1c1c7220 */ /* 0x000fe20000410000 */
[----:B------:R-:W-:Y:S01]  /*6a20*/  F2FP.SATFINITE.E4M3.F32.PACK_AB_MERGE_C R191, R20, R15, R179 ;  /* 0x0000000f14bf723e */ /* 0x000fe200048070b3 */
[-C--:B------:R-:W-:Y:S01]  /*6a30*/  FMUL.FTZ R29, R29, R175.reuse ;  /* 0x000000af1d1d7220 */ /* 0x080fe20000410000 */
[----:B------:R-:W-:Y:S01]  /*6a40*/  F2FP.SATFINITE.E4M3.F32.PACK_AB_MERGE_C R184, R181, R166, R168 ;  /* 0x000000a6b5b8723e */ /* 0x000fe200048070a8 */
[----:B------:R-:W-:Y:S01]  /*6a50*/  FMUL.FTZ R32, R32, R175 ;  /* 0x000000af20207220 */ /* 0x000fe20000410000 */
[----:B------:R-:W-:Y:S01]  /*6a60*/  F2FP.SATFINITE.E4M3.F32.PACK_AB_MERGE_C R185, R152, R21, R12 ;  /* 0x0000001598b9723e */ /* 0x000fe2000480700c */
[-C--:B------:R-:W-:Y:S01]  /*6a70*/  FMUL.FTZ R33, R33, R175.reuse ;  /* 0x000000af21217220 */ /* 0x080fe20000410000 */
        /* <DEDUP_REMOVED lines=59> */
[----:B------:R-:W-:-:S02]  /*6e30*/  VIADD R5, R5, 0xffffffff ;  /* 0xffffffff05057836 */ /* 0x000fc40000000000 */
[----:B------:R-:W-:Y:S02]  /*6e40*/  IMAD.MOV.U32 R6, RZ, RZ, R157 ;  /* 0x000000ffff067224 */ /* 0x000fe400078e009d */
[----:B------:R-:W-:Y:S01]  /*6e50*/  IMAD.MOV.U32 R7, RZ, RZ, R8 ;  /* 0x000000ffff077224 */ /* 0x000fe200078e0008 */
[----:B------:R-:W-:Y:S06]  /*6e60*/  @P2 BRA `(.L_x_891) ;  /* 0xffffffd800002947 */ /* 0x000fec000383ffff */
[----:B------:R-:W-:Y:S01]  /*6e70*/  IMAD.MOV.U32 R6, RZ, RZ, R157 ;  /* 0x000000ffff067224 */ /* 0x000fe200078e009d */
[----:B------:R-:W-:Y:S01]  /*6e80*/  UMOV UR52, UR57 ;  /* 0x0000003900347c82 */ /* 0x000fe20008000000 */
[----:B------:R-:W-:Y:S01]  /*6e90*/  IMAD.MOV.U32 R7, RZ, RZ, R8 ;  /* 0x000000ffff077224 */ /* 0x000fe200078e0008 */
[----:B------:R-:W-:-:S06]  /*6ea0*/  UMOV UR45, UR56 ;  /* 0x00000038002d7c82 */ /* 0x000fcc0008000000 */
.L_x_873:
[----:B------:R-:W0:Y:S01]  /*6eb0*/  LDC R8, c[0x0][0x448] ;  /* 0x00011200ff087b82 */ /* 0x000e220000000800 */
[----:B------:R-:W-:Y:S01]  /*6ec0*/  UIADD3 UR6, UR36, 0x7f, URZ ;  /* 0x0000007f24067890 */ /* 0x000fe2000fffe03f */
[----:B------:R-:W-:-:S05]  /*6ed0*/  IADD3 R14, -R14, 0x1, RZ ;  /* 0x000000010e0e7810 */ /* 0x000fca0007ffe1ff */
[----:B------:R-:W-:Y:S01]  /*6ee0*/  IMAD R13, R13, UR43, R14 ;  /* 0x0000002b0d0d7c24 */ /* 0x000fe2000f8e020e */
[----:B------:R-:W1:Y:S01]  /*6ef0*/  LDC R15, c[0x0][0x9e4] ;  /* 0x00027900ff0f7b82 */ /* 0x000e620000000800 */
[----:B0-----:R-:W-:Y:S02]  /*6f00*/  ISETP.NE.AND P5, PT, R8, 0x1, PT ;  /* 0x000000010800780c */ /* 0x001fe40003fa5270 */
[----:B-1----:R-:W-:-:S11]  /*6f10*/  ISETP.GE.AND P6, PT, R15, 0x1, PT ;  /* 0x000000010f00780c */ /* 0x002fd60003fc6270 */
[----:B------:R-:W0:Y:S08]  /*6f20*/  @P5 LDC R8, c[0x0][0x44c] ;  /* 0x00011300ff085b82 */ /* 0x000e300000000800 */
[----:B------:R-:W1:Y:S01]  /*6f30*/  @P5 LDC R10, c[0x0][0x450] ;  /* 0x00011400ff0a5b82 */ /* 0x000e620000000800 */
[----:B0-----:R-:W-:-:S04]  /*6f40*/  @P5 IMAD.HI.U32 R9, R8, UR6, RZ ;  /* 0x0000000608095c27 */ /* 0x001fc8000f8e00ff */
[----:B------:R-:W-:Y:S01]  /*6f50*/  IMAD.U32 R8, RZ, RZ, UR6 ;  /* 0x00000006ff087e24 */ /* 0x000fe2000f8e00ff */
[----:B------:R-:W-:Y:S01]  /*6f60*/  ULDC UR6, c[0x0][0x9dc] ;  /* 0x0002770000067ab9 */ /* 0x000fe20000000800 */
[----:B-1----:R-:W-:-:S05]  /*6f70*/  @P5 SHF.R.U32.HI R8, RZ, R10, R9 ;  /* 0x0000000aff085219 */ /* 0x002fca0000011609 */
[----:B------:R-:W-:-:S04]  /*6f80*/  IMAD.IADD R8, R13, 0x1, R8 ;  /* 0x000000010d087824 */ /* 0x000fc800078e0208 */
[----:B------:R-:W-:Y:S01]  /*6f90*/  VIADD R9, R8, -UR6 ;  /* 0x8000000608097c36 */ /* 0x000fe20008000000 */
[----:B------:R-:W-:Y:S06]  /*6fa0*/  @!P6 BRA `(.L_x_892) ;  /* 0x00000000003ce947 */ /* 0x000fec0003800000 */
[----:B------:R-:W-:-:S13]  /*6fb0*/  ISETP.GT.AND P2, PT, R8, -0x1, PT ;  /* 0xffffffff0800780c */ /* 0x000fda0003f44270 */
[----:B------:R-:W-:Y:S05]  /*6fc0*/  @P2 BRA `(.L_x_893) ;  /* 0x00000000001c2947 */ /* 0x000fea0003800000 */
[----:B------:R-:W-:Y:S02]  /*6fd0*/  ISETP.NE.AND P2, PT, R15, 0x1, PT ;  /* 0x000000010f00780c */ /* 0x000fe40003f45270 */
[----:B------:R-:W-:-:S11]  /*6fe0*/  LOP3.LUT R11, RZ, R8, RZ, 0x33, !PT ;  /* 0x00000008ff0b7212 */ /* 0x000fd600078e33ff */
[----:B------:R-:W0:Y:S02]  /*6ff0*/  @P2 LDC.64 R12, c[0x0][0x9e8] ;  /* 0x00027a00ff0c2b82 */ /* 0x000e240000000a00 */
[----:B0-----:R-:W-:-:S05]  /*7000*/  @P2 IMAD.HI.U32 R8, R11, R12, RZ ;  /* 0x0000000c0b082227 */ /* 0x001fca00078e00ff */
[----:B------:R-:W-:-:S04]  /*7010*/  @P2 SHF.R.U32.HI R11, RZ, R13, R8 ;  /* 0x0000000dff0b2219 */ /* 0x000fc80000011608 */
[----:B------:R-:W-:Y:S01]  /*7020*/  LOP3.LUT R8, RZ, R11, RZ, 0x33, !PT ;  /* 0x0000000bff087212 */ /* 0x000fe200078e33ff */
[----:B------:R-:W-:Y:S06]  /*7030*/  BRA `(.L_x_894) ;  /* 0x0000000000107947 */ /* 0x000fec0003800000 */
.L_x_893:
[----:B------:R-:W-:-:S13]  /*7040*/  ISETP.NE.AND P2, PT, R15, 0x1, PT ;  /* 0x000000010f00780c */ /* 0x000fda0003f45270 */
[----:B------:R-:W0:Y:S02]  /*7050*/  @P2 LDC.64 R10, c[0x0][0x9e8] ;  /* 0x00027a00ff0a2b82 */ /* 0x000e240000000a00 */
[----:B0-----:R-:W-:-:S05]  /*7060*/  @P2 IMAD.HI.U32 R10, R8, R10, RZ ;  /* 0x0000000a080a2227 */ /* 0x001fca00078e00ff */
[----:B------:R-:W-:-:S07]  /*7070*/  @P2 SHF.R.U32.HI R8, RZ, R11, R10 ;  /* 0x0000000bff082219 */ /* 0x000fce000001160a */
.L_x_894:
[----:B------:R-:W-:-:S05]  /*7080*/  IMAD R8, R8, R15, RZ ;  /* 0x0000000f08087224 */ /* 0x000fca00078e02ff */
[----:B------:R-:W-:-:S07]  /*7090*/  VIMNMX R9, R9, R8, !PT ;  /* 0x0000000809097248 */ /* 0x000fce0007fe0100 */
.L_x_892:
[----:B------:R-:W-:-:S05]  /*70a0*/  VIADD R9, R9, 0x3f ;  /* 0x0000003f09097836 */ /* 0x000fca0000000000 */
[----:B------:R-:W-:-:S04]  /*70b0*/  SHF.R.S32.HI R8, RZ, 0x1f, R9 ;  /* 0x0000001fff087819 */ /* 0x000fc80000011409 */
[----:B------:R-:W-:-:S04]  /*70c0*/  LEA.HI R8, R8, R9, RZ, 0x6 ;  /* 0x0000000908087211 */ /* 0x000fc800078f30ff */
[----:B------:R-:W-:-:S04]  /*70d0*/  SHF.R.S32.HI R8, RZ, 0x6, R8 ;  /* 0x00000006ff087819 */ /* 0x000fc80000011408 */
[----:B------:R-:W-:-:S04]  /*70e0*/  VIMNMX R8, R8, UR39, !PT ;  /* 0x0000002708087c48 */ /* 0x000fc8000ffe0100 */
[----:B------:R-:W-:-:S13]  /*70f0*/  ISETP.GE.AND P2, PT, R5, R8, PT ;  /* 0x000000080500720c */ /* 0x000fda0003f46270 */
[----:B------:R-:W-:Y:S05]  /*7100*/  @!P2 BRA `(.L_x_895) ;  /* 0x0000001c006ca947 */ /* 0x000fea0003800000 */
[----:B------:R-:W-:Y:S01]  /*7110*/  IMAD.MOV.U32 R21, RZ, RZ, R6 ;  /* 0x000000ffff157224 */ /* 0x000fe200078e0006 */
[----:B------:R-:W-:Y:S01]  /*7120*/  UMOV UR54, UR52 ;  /* 0x0000003400367c82 */ /* 0x000fe20008000000 */
[----:B------:R-:W-:Y:S01]  /*7130*/  IMAD.MOV.U32 R202, RZ, RZ, R7 ;  /* 0x000000ffffca7224 */ /* 0x000fe200078e0007 */
[----:B------:R-:W-:Y:S01]  /*7140*/  UMOV UR55, UR45 ;  /* 0x0000002d00377c82 */ /* 0x000fe20008000000 */
[----:B------:R-:W-:-:S05]  /*7150*/  ULDC UR52, c[0x0][0x988] ;  /* 0x0002620000347ab9 */ /* 0x000fca0000000800 */
.L_x_905:
[----:B------:R-:W-:Y:S01]  /*7160*/  ISETP.NE.AND P2, PT, RZ, UR42, PT ;  /* 0x0000002aff007c0c */ /* 0x000fe2000bf45270 */
[----:B------:R-:W-:-:S04]  /*7170*/  UISETP.NE.AND UP0, UPT, UR54, 0x1, UPT ;  /* 0x000000013600788c */ /* 0x000fc8000bf05270 */
[----:B------:R-:W-:-:S04]  /*7180*/  USEL UR45, URZ, 0x1, UP0 ;  /* 0x000000013f2d7887 */ /* 0x000fc80008000000 */
[----:B------:R-:W-:-:S04]  /*7190*/  ULOP3.LUT UR45, UR55, UR45, URZ, 0x3c, !UPT ;  /* 0x0000002d372d7292 */ /* 0x000fc8000f8e3c3f */
[----:B------:R-:W-:Y:S08]  /*71a0*/  @P2 BRA `(.L_x_896) ;  /* 0x0000000000382947 */ /* 0x000ff00003800000 */
[----:B------:R-:W-:Y:S05]  /*71b0*/  @!P0 BRA `(.L_x_897) ;  /* 0x0000000000048947 */ /* 0x000fea0003800000 */
[----:B------:R-:W-:Y:S01]  /*71c0*/  BPT.TRAP 0x1 ;  /* 0x000000040000795c */ /* 0x000fe20000300000 */
.L_x_897:
        /* <DEDUP_REMOVED lines=9> */
.L_x_898:
[----:B-1----:R-:W-:Y:S05]  /*7260*/  @P3 BRA `(.L_x_896) ;  /* 0x0000000000083947 */ /* 0x002fea0003800000 */
[----:B------:R-:W1:Y:S02]  /*7270*/  SYNCS.PHASECHK.TRANS64.TRYWAIT P3, [UR6+0x28430], R6 ;  /* 0x02843006ff0075a7 */ /* 0x000e640008060146 */
[----:B-1----:R-:W-:Y:S05]  /*7280*/  @!P3 BRA `(.L_x_899) ;  /* 0x000000d0002cb947 */ /* 0x002fea0003800000 */
.L_x_896:
        /* <DEDUP_REMOVED lines=50> */
.L_x_901:
[----:B------:R-:W-:Y:S01]  /*75b0*/  ULEA UR6, UR54, UR41, 0x3 ;  /* 0x0000002936067291 */ /* 0x000fe2000f8e183f */
[----:B------:R-:W-:-:S05]  /*75c0*/  IMAD.U32 R6, RZ, RZ, UR55 ;  /* 0x00000037ff067e24 */ /* 0x000fca000f8e00ff */
[----:B------:R-:W-:-:S04]  /*75d0*/  SHF.L.U32 R6, R6, 0x1f, RZ ;  /* 0x0000001f06067819 */ /* 0x000fc800000006ff */
[----:B------:R0:W1:Y:S01]  /*75e0*/  SYNCS.PHASECHK.TRANS64.TRYWAIT P2, [UR6+0x28450], R6 ;  /* 0x02845006ff0075a7 */ /* 0x0000620008040146 */
[----:B------:R-:W-:Y:S05]  /*75f0*/  @!P0 BRA `(.L_x_902) ;  /* 0x0000000000048947 */ /* 0x000fea0003800000 */
[----:B------:R-:W-:Y:S01]  /*7600*/  BPT.TRAP 0x1 ;  /* 0x000000040000795c */ /* 0x000fe20000300000 */
.L_x_902:
[----:B-1----:R-:W-:Y:S05]  /*7610*/  @P2 BRA `(.L_x_900) ;  /* 0x0000000000082947 */ /* 0x002fea0003800000 */
[----:B------:R-:W1:Y:S02]  /*7620*/  SYNCS.PHASECHK.TRANS64.TRYWAIT P2, [UR6+0x28450], R6 ;  /* 0x02845006ff0075a7 */ /* 0x000e640008040146 */
[----:B-1----:R-:W-:Y:S05]  /*7630*/  @!P2 BRA `(.L_x_903) ;  /* 0x000000cc0058a947 */ /* 0x002fea0003800000 */
.L_x_900:
[----:B------:R-:W-:Y:S01]  /*7640*/  UIADD3 UR6, UR41, 0x8000, URZ ;  /* 0x0000800029067890 */ /* 0x000fe2000fffe03f */
[----:B------:R-:W-:Y:S01]  /*7650*/  WARPGROUP.ARRIVE ;  /* 0x00000000000079c5 */ /* 0x000fe20000000000 */
[----:B------:R-:W-:Y:S01]  /*7660*/  UMOV UR7, 0x80000020 ;  /* 0x8000002000077882 */ /* 0x000fe20000000000 */
[C---:B------:R-:W-:Y:S01]  /*7670*/  FMUL.FTZ R203, R0.reuse, R152 ;  /* 0x0000009800cb7220 */ /* 0x040fe20000410000 */
[----:B------:R-:W-:Y:S01]  /*7680*/  USHF.R.U32.HI UR6, URZ, 0x4, UR6 ;  /* 0x000000043f067899 */ /* 0x000fe20008011606 */
[C---:B------:R-:W-:Y:S01]  /*7690*/  FMUL.FTZ R9, R0.reuse, R154 ;  /* 0x0000009a00097220 */ /* 0x040fe20000410000 */
[C---:B------:R-:W-:Y:S01]  /*76a0*/  FMUL.FTZ R152, R0.reuse, R153 ;  /* 0x0000009900987220 */ /* 0x040fe20000410000 */
[C---:B------:R-:W-:Y:S01]  /*76b0*/  FMUL.FTZ R10, R0.reuse, R155 ;  /* 0x0000009b000a7220 */ /* 0x040fe20000410000 */
[----:B------:R-:W-:Y:S01]  /*76c0*/  ULOP3.LUT UR6, UR6, 0x3fff, URZ, 0xc0, !UPT ;  /* 0x00003fff06067892 */ /* 0x000fe2000f8ec03f */
[----:B------:R-:W1:Y:S01]  /*76d0*/  MUFU.TANH R203, R203 ;  /* 0x000000cb00cb7308 */ /* 0x000e620000002400 */
[C---:B------:R-:W-:Y:S01]  /*76e0*/  FMUL.FTZ R153, R0.reuse, R156 ;  /* 0x0000009c00997220 */ /* 0x040fe20000410000 */
[C---:B------:R-:W-:Y:S01]  /*76f0*/  FMUL.FTZ R11, R0.reuse, R158 ;  /* 0x0000009e000b7220 */ /* 0x040fe20000410000 */
[----:B------:R-:W-:Y:S01]  /*7700*/  ULOP3.LUT UR6, UR6, 0x10000, URZ, 0xfc, !UPT ;  /* 0x0001000006067892 */ /* 0x000fe2000f8efc3f */
[C---:B------:R-:W-:Y:S01]  /*7710*/  FMUL.FTZ R154, R0.reuse, R157 ;  /* 0x0000009d009a7220 */ /* 0x040fe20000410000 */
[C---:B------:R-:W-:Y:S01]  /*7720*/  FMUL.FTZ R12, R0.reuse, R159 ;  /* 0x0000009f000c7220 */ /* 0x040fe20000410000 */
[C---:B------:R-:W-:Y:S01]  /*7730*/  FMUL.FTZ R157, R0.reuse, R160 ;  /* 0x000000a0009d7220 */ /* 0x040fe20000410000 */
[----:B------:R-:W-:Y:S01]  /*7740*/  ULEA UR6, UR54, UR6, 0xa ;  /* 0x0000000636067291 */ /* 0x000fe2000f8e503f */
[----:B------:R-:W2:Y:S01]  /*7750*/  MUFU.TANH R9, R9 ;  /* 0x0000000900097308 */ /* 0x000ea20000002400 */
[C---:B------:R-:W-:Y:S01]  /*7760*/  FMUL.FTZ R13, R0.reuse, R162 ;  /* 0x000000a2000d7220 */ /* 0x040fe20000410000 */
[C---:B------:R-:W-:Y:S01]  /*7770*/  FMUL.FTZ R158, R0.reuse, R161 ;  /* 0x000000a1009e7220 */ /* 0x040fe20000410000 */
[C---:B------:R-:W-:Y:S01]  /*7780*/  FMUL.FTZ R14, R0.reuse, R163 ;  /* 0x000000a3000e7220 */ /* 0x040fe20000410000 */
[C---:B------:R-:W-:Y:S01]  /*7790*/  FMUL.FTZ R161, R0.reuse, R164 ;  /* 0x000000a400a17220 */ /* 0x040fe20000410000 */
[C---:B------:R-:W-:Y:S01]  /*77a0*/  FMUL.FTZ R20, R0.reuse, R167 ;  /* 0x000000a700147220 */ /* 0x040fe20000410000 */
[C---:B------:R-:W-:Y:S01]  /*77b0*/  FMUL.FTZ R15, R0.reuse, R166 ;  /* 0x000000a6000f7220 */ /* 0x040fe20000410000 */
[C---:B------:R-:W-:Y:S01]  /*77c0*/  FMUL.FTZ R162, R0.reuse, R165 ;  /* 0x000000a500a27220 */ /* 0x040fe20000410000 */
[----:B------:R-:W-:Y:S01]  /*77d0*/  QGMMA.64x256x32.F32.E4M3.E4M3 R24, R188, gdesc[UR4], R24, gsb0 ;  /* 0x03e00004bc187df3 */ /* 0x000fe20008000818 */
        /* <DEDUP_REMOVED lines=11> */
[----:B------:R-:W-:Y:S01]  /*7890*/  UIADD3 UR6, UR6, 0x2, URZ ;  /* 0x0000000206067890 */ /* 0x000fe2000fffe03f */
[C---:B------:R-:W-:Y:S01]  /*78a0*/  FMUL.FTZ R169, R0.reuse, R176 ;  /* 0x000000b000a97220 */ /* 0x040fe20000410000 */
[C---:B------:R-:W-:Y:S01]  /*78b0*/  FMUL.FTZ R160, R0.reuse, R175 ;  /* 0x000000af00a07220 */ /* 0x040fe20000410000 */
[----:B------:R-:W-:Y:S01]  /*78c0*/  UMOV UR7, 0x80000020 ;  /* 0x8000002000077882 */ /* 0x000fe20000000000 */
[----:B------:R-:W-:Y:S01]  /*78d0*/  FMUL.FTZ R170, R0, R177 ;  /* 0x000000b100aa7220 */ /* 0x000fe20000410000 */
[----:B------:R-:W2:Y:S01]  /*78e0*/  MUFU.TANH R153, R153 ;  /* 0x0000009900997308 */ /* 0x000ea20000002400 */
[----:B0-----:R-:W-:Y:S01]  /*78f0*/  FMNMX.FTZ R6, R152, R7, !PT ;  /* 0x0000000798067209 */ /* 0x001fe20007810000 */
[----:B------:R-:W-:Y:S01]  /*7900*/  FMUL.FTZ R165, R0, R178 ;  /* 0x000000b200a57220 */ /* 0x000fe20000410000 */
[----:B------:R-:W-:Y:S01]  /*7910*/  UMOV UR10, UR52 ;  /* 0x00000034000a7c82 */ /* 0x000fe20008000000 */
[----:B------:R-:W0:Y:S04]  /*7920*/  S2R R204, SR_TID.X ;  /* 0x0000000000cc7919 */ /* 0x000e280000002100 */
[----:B------:R-:W3:Y:S01]  /*7930*/  MUFU.TANH R11, R11 ;  /* 0x0000000b000b7308 */ /* 0x000ee20000002400 */
[----:B-1----:R-:W-:Y:S01]  /*7940*/  FMNMX.FTZ R172, R10, R167, !PT ;  /* 0x000000a70aac7209 */ /* 0x002fe20007810000 */
[----:B------:R-:W-:-:S06]  /*7950*/  FMUL.FTZ R167, R0, R179 ;  /* 0x000000b300a77220 */ /* 0x000fcc0000410000 */
[----:B------:R-:W1:Y:S01]  /*7960*/  MUFU.TANH R154, R154 ;  /* 0x0000009a009a7308 */ /* 0x000e620000002400 */
[----:B--2---:R-:W-:-:S07]  /*7970*/  FMNMX.FTZ R7, R153, R6, !PT ;  /* 0x0000000699077209 */ /* 0x004fce0007810000 */
[----:B------:R-:W2:Y:S01]  /*7980*/  MUFU.TANH R12, R12 ;  /* 0x0000000c000c7308 */ /* 0x000ea20000002400 */
[----:B---3--:R-:W-:Y:S01]  /*7990*/  FMNMX.FTZ R171, R11, R172, !PT ;  /* 0x000000ac0bab7209 */ /* 0x008fe20007810000 */
[----:B------:R-:W-:Y:S01]  /*79a0*/  FMUL.FTZ R172, R0, R180 ;  /* 0x000000b400ac7220 */ /* 0x000fe20000410000 */
[----:B------:R-:W-:-:S05]  /*79b0*/  IMAD.U32 R180, RZ, RZ, UR10 ;  /* 0x0000000affb47e24 */ /* 0x000fca000f8e00ff */
[----:B------:R-:W3:Y:S01]  /*79c0*/  MUFU.TANH R157, R157 ;  /* 0x0000009d009d7308 */ /* 0x000ee20000002400 */
[----:B-1----:R-:W-:Y:S02]  /*79d0*/  FMNMX.FTZ R6, R154, R7, !PT ;  /* 0x000000079a067209 */ /* 0x002fe40007810000 */
[----:B0-----:R-:W-:-:S05]  /*79e0*/  SHF.R.U32.HI R204, RZ, 0x7, R204 ;  /* 0x00000007ffcc7819 */ /* 0x001fca00000116cc */
[----:B------:R-:W0:Y:S01]  /*79f0*/  MUFU.TANH R13, R13 ;  /* 0x0000000d000d7308 */ /* 0x000e220000002400 */
[----:B--2---:R-:W-:-:S07]  /*7a00*/  FMNMX.FTZ R174, R12, R171, !PT ;  /* 0x000000ab0cae7209 */ /* 0x004fce0007810000 */
[----:B------:R-:W1:Y:S01]  /*7a10*/  MUFU.TANH R158, R158 ;  /* 0x0000009e009e7308 */ /* 0x000e620000002400 */
[----:B---3--:R-:W-:-:S07]  /*7a20*/  FMNMX.FTZ R7, R157, R6, !PT ;  /* 0x000000069d077209 */ /* 0x008fce0007810000 */
        /* <DEDUP_REMOVED lines=24> */
[----:B------:R-:W-:Y:S01]  /*7bb0*/  FMUL.FTZ R173, R0, R183 ;  /* 0x000000b700ad7220 */ /* 0x000fe20000410000 */
[----:B------:R-:W-:-:S05]  /*7bc0*/  IMAD.U32 R183, RZ, RZ, UR10 ;  /* 0x0000000affb77e24 */ /* 0x000fca000f8e00ff */
        /* <DEDUP_REMOVED lines=19> */
[----:B--2---:R-:W-:-:S05]  /*7d00*/  FMNMX.FTZ R175, R174, R7, !PT ;  /* 0x00000007aeaf7209 */ /* 0x004fca0007810000 */
[----:B------:R-:W2:Y:S01]  /*7d10*/  SHFL.BFLY PT, R6, R175, 0x2, 0x1f ;  /* 0x0c401f00af067f89 */ /* 0x000ea200000e0000 */
[----:B0-----:R-:W-:-:S04]  /*7d20*/  FMNMX.FTZ R176, R171, R176, !PT ;  /* 0x000000b0abb07209 */ /* 0x001fc80007810000 */
[----:B-1----:R-:W-:-:S05]  /*7d30*/  FMNMX.FTZ R176, R173, R176, !PT ;  /* 0x000000b0adb07209 */ /* 0x002fca0007810000 */
[----:B------:R-:W0:Y:S01]  /*7d40*/  SHFL.BFLY PT, R7, R176, 0x2, 0x1f ;  /* 0x0c401f00b0077f89 */ /* 0x000e2200000e0000 */
[----:B--2---:R-:W-:-:S05]  /*7d50*/  FMNMX.FTZ R177, R175, R6, !PT ;  /* 0x00000006afb17209 */ /* 0x004fca0007810000 */
[----:B------:R-:W1:Y:S01]  /*7d60*/  SHFL.BFLY PT, R6, R177, 0x1, 0x1f ;  /* 0x0c201f00b1067f89 */ /* 0x000e6200000e0000 */
[----:B------:R-:W-:Y:S02]  /*7d70*/  WARPGROUP.DEPBAR.LE gsb0, 0x0 ;  /* 0x00008000000079c5 */ /* 0x000fe40000010000 */
[----:B------:R-:W-:-:S06]  /*7d80*/  WARPGROUP.ARRIVE ;  /* 0x00000000000079c5 */ /* 0x000fcc0000000000 */
[----:B------:R-:W-:Y:S01]  /*7d90*/  QGMMA.64x256x32.F32.E4M3.E4M3 R24, R184, gdesc[UR4], R24, gsb0 ;  /* 0x03e00004b8187df3 */ /* 0x000fe20008000818 */
[----:B0-----:R-:W-:-:S05]  /*7da0*/  FMNMX.FTZ R178, R176, R7, !PT ;  /* 0x00000007b0b27209 */ /* 0x001fca0007810000 */
[----:B------:R-:W0:Y:S01]  /*7db0*/  SHFL.BFLY PT, R179, R178, 0x1, 0x1f ;  /* 0x0c201f00b2b37f89 */ /* 0x000e2200000e0000 */
[----:B-1----:R-:W-:-:S05]  /*7dc0*/  FMNMX.FTZ R7, R177, R6, !PT ;  /* 0x00000006b1077209 */ /* 0x002fca0007810000 */
[----:B------:R-:W-:-:S04]  /*7dd0*/  FFMA.FTZ R181, R7, R180, -8 ;  /* 0xc100000007b57423 */ /* 0x000fc800000100b4 */
[--C-:B------:R-:W-:Y:S01]  /*7de0*/  FFMA.FTZ R177, R168, UR10, -R181.reuse ;  /* 0x0000000aa8b17c23 */ /* 0x100fe200080108b5 */
[----:B------:R-:W-:-:S01]  /*7df0*/  FFMA.FTZ R168, R169, UR10, -R181 ;  /* 0x0000000aa9a87c23 */ /* 0x000fc200080108b5 */
[--C-:B------:R-:W-:Y:S01]  /*7e00*/  FFMA.FTZ R169, R170, UR10, -R181.reuse ;  /* 0x0000000aaaa97c23 */ /* 0x100fe200080108b5 */
[----:B------:R-:W-:-:S01]  /*7e10*/  FFMA.FTZ R170, R172, UR10, -R181 ;  /* 0x0000000aacaa7c23 */ /* 0x000fc200080108b5 */
[--C-:B------:R-:W-:Y:S01]  /*7e20*/  FFMA.FTZ R175, R203, UR10, -R181.reuse ;  /* 0x0000000acbaf7c23 */ /* 0x100fe200080108b5 */
[----:B------:R-:W-:-:S01]  /*7e30*/  FFMA.FTZ R152, R152, UR10, -R181 ;  /* 0x0000000a98987c23 */ /* 0x000fc200080108b5 */
[--C-:B------:R-:W-:Y:S01]  /*7e40*/  FFMA.FTZ R153, R153, UR10, -R181.reuse ;  /* 0x0000000a99997c23 */ /* 0x100fe200080108b5 */
[----:B0-----:R-:W-:Y:S01]  /*7e50*/  FMNMX.FTZ R6, R178, R179, !PT ;  /* 0x000000b3b2067209 */ /* 0x001fe20007810000 */
[----:B------:R-:W-:Y:S01]  /*7e60*/  FADD.FTZ R179, -R7, R202 ;  /* 0x000000ca07b37221 */ /* 0x000fe20000010100 */
[----:B------:R-:W-:-:S01]  /*7e70*/  FFMA.FTZ R154, R154, UR10, -R181 ;  /* 0x0000000a9a9a7c23 */ /* 0x000fc200080108b5 */
[----:B------:R-:W-:Y:S01]  /*7e80*/  MUFU.EX2 R175, R175 ;  /* 0x000000af00af7308 */ /* 0x000fe20000000800 */
[----:B------:R-:W-:-:S01]  /*7e90*/  FFMA.FTZ R157, R157, UR10, -R181 ;  /* 0x0000000a9d9d7c23 */ /* 0x000fc200080108b5 */
[----:B------:R-:W-:Y:S01]  /*7ea0*/  FMUL.FTZ R179, R179, UR10 ;  /* 0x0000000ab3b37c20 */ /* 0x000fe20008410000 */
[----:B------:R-:W-:-:S01]  /*7eb0*/  FADD.FTZ R21, -R6, R21 ;  /* 0x0000001506157221 */ /* 0x000fc20000010100 */
[----:B------:R-:W-:Y:S01]  /*7ec0*/  FFMA.FTZ R172, R6, R183, -8 ;  /* 0xc100000006ac7423 */ /* 0x000fe200000100b7 */
[----:B------:R-:W-:-:S01]  /*7ed0*/  FFMA.FTZ R158, R158, UR10, -R181 ;  /* 0x0000000a9e9e7c23 */ /* 0x000fc200080108b5 */
[----:B------:R-:W-:Y:S01]  /*7ee0*/  FFMA.FTZ R161, R161, UR10, -R181 ;  /* 0x0000000aa1a17c23 */ /* 0x000fe200080108b5 */
[----:B------:R-:W-:Y:S01]  /*7ef0*/  FMUL.FTZ R21, R21, UR10 ;  /* 0x0000000a15157c20 */ /* 0x000fe20008410000 */
[----:B------:R0:W1:Y:S01]  /*7f00*/  MUFU.EX2 R176, R179 ;  /* 0x000000b300b07308 */ /* 0x0000620000000800 */
[----:B------:R-:W-:-:S01]  /*7f10*/  FFMA.FTZ R178, R15, UR10, -R172 ;  /* 0x0000000a0fb27c23 */ /* 0x000fc200080108ac */
[----:B------:R-:W-:Y:S01]  /*7f20*/  FFMA.FTZ R15, R156, UR10, -R172 ;  /* 0x0000000a9c0f7c23 */ /* 0x000fe200080108ac */
[----:B------:R-:W-:-:S01]  /*7f30*/  FFMA.FTZ R162, R162, UR10, -R181 ;  /* 0x0000000aa2a27c23 */ /* 0x000fc200080108b5 */
[--C-:B------:R-:W-:Y:S01]  /*7f40*/  FFMA.FTZ R163, R163, UR10, -R181.reuse ;  /* 0x0000000aa3a37c23 */ /* 0x100fe200080108b5 */
[----:B------:R-:W-:-:S01]  /*7f50*/  FFMA.FTZ R164, R164, UR10, -R181 ;  /* 0x0000000aa4a47c23 */ /* 0x000fc200080108b5 */
[----:B------:R-:W-:Y:S01]  /*7f60*/  FFMA.FTZ R166, R166, UR10, -R181 ;  /* 0x0000000aa6a67c23 */ /* 0x000fe200080108b5 */
[----:B------:R-:W-:-:S01]  /*7f70*/  FFMA.FTZ R160, R160, UR10, -R172 ;  /* 0x0000000aa0a07c23 */ /* 0x000fc200080108ac */
[----:B------:R-:W-:Y:S01]  /*7f80*/  MUFU.EX2 R21, R21 ;  /* 0x0000001500157308 */ /* 0x000fe20000000800 */
[----:B0-----:R-:W-:-:S01]  /*7f90*/  FFMA.FTZ R179, R174, UR10, -R181 ;  /* 0x0000000aaeb37c23 */ /* 0x001fc200080108b5 */
[--C-:B------:R-:W-:Y:S01]  /*7fa0*/  FFMA.FTZ R174, R9, UR10, -R172.reuse ;  /* 0x0000000a09ae7c23 */ /* 0x100fe200080108ac */
[----:B------:R-:W-:-:S01]  /*7fb0*/  FFMA.FTZ R9, R10, UR10, -R172 ;  /* 0x0000000a0a097c23 */ /* 0x000fc200080108ac */
[--C-:B------:R-:W-:Y:S01]  /*7fc0*/  FFMA.FTZ R10, R11, UR10, -R172.reuse ;  /* 0x0000000a0b0a7c23 */ /* 0x100fe200080108ac */
[----:B------:R-:W-:-:S01]  /*7fd0*/  FFMA.FTZ R11, R12, UR10, -R172 ;  /* 0x0000000a0c0b7c23 */ /* 0x000fc200080108ac */
[--C-:B------:R-:W-:Y:S01]  /*7fe0*/  FFMA.FTZ R12, R13, UR10, -R172.reuse ;  /* 0x0000000a0d0c7c23 */ /* 0x100fe200080108ac */
[----:B------:R-:W-:-:S01]  /*7ff0*/  FFMA.FTZ R13, R14, UR10, -R172 ;  /* 0x0000000a0e0d7c23 */ /* 0x000fc200080108ac */
[----:B------:R-:W0:Y:S01]  /*8000*/  MUFU.EX2 R174, R174 ;  /* 0x000000ae00ae7308 */ /* 0x000e220000000800 */
[----:B-1----:R-:W-:-:S01]  /*8010*/  FFMA.FTZ R3, R176, R3, R175 ;  /* 0x00000003b0037223 */ /* 0x002fc200000100af */
[--C-:B------:R-:W-:Y:S01]  /*8020*/  FFMA.FTZ R181, R20, UR10, -R172.reuse ;  /* 0x0000000a14b57c23 */ /* 0x100fe200080108ac */
[----:B------:R-:W-:-:S01]  /*8030*/  FFMA.FTZ R14, R155, UR10, -R172 ;  /* 0x0000000a9b0e7c23 */ /* 0x000fc200080108ac */
[--C-:B------:R-:W-:Y:S01]  /*8040*/  FFMA.FTZ R20, R159, UR10, -R172.reuse ;  /* 0x0000000a9f147c23 */ /* 0x100fe200080108ac */
[----:B------:R-:W-:-:S01]  /*8050*/  FFMA.FTZ R165, R165, UR10, -R172 ;  /* 0x0000000aa5a57c23 */ /* 0x000fc200080108ac */
[----:B------:R-:W-:Y:S01]  /*8060*/  IMAD.U32 R183, RZ, RZ, UR53 ;  /* 0x00000035ffb77e24 */ /* 0x000fe2000f8e00ff */
[----:B------:R-:W-:Y:S01]  /*8070*/  IADD3 R159, -R204, 0xb, RZ ;  /* 0x0000000bcc9f7810 */ /* 0x000fe20007ffe1ff */
[----:B------:R-:W1:Y:S01]  /*8080*/  MUFU.EX2 R152, R152 ;  /* 0x0000009800987308 */ /* 0x000e620000000800 */
[----:B------:R-:W-:-:S01]  /*8090*/  FFMA.FTZ R167, R167, UR10, -R172 ;  /* 0x0000000aa7a77c23 */ /* 0x000fc200080108ac */
[--C-:B------:R-:W-:Y:S01]  /*80a0*/  FFMA.FTZ R171, R171, UR10, -R172.reuse ;  /* 0x0000000aabab7c23 */ /* 0x100fe200080108ac */
[----:B------:R-:W-:-:S05]  /*80b0*/  FFMA.FTZ R172, R173, UR10, -R172 ;  /* 0x0000000aadac7c23 */ /* 0x000fca00080108ac */
[----:B------:R-:W2:Y:S01]  /*80c0*/  MUFU.EX2 R9, R9 ;  /* 0x0000000900097308 */ /* 0x000ea20000000800 */
[----:B0-----:R-:W-:-:S07]  /*80d0*/  FFMA.FTZ R4, R21, R4, R174 ;  /* 0x0000000415047223 */ /* 0x001fce00000100ae */
        /* <DEDUP_REMOVED lines=34> */
[----:B------:R-:W2:Y:S08]  /*8300*/  MUFU.EX2 R20, R20 ;  /* 0x0000001400147308 */ /* 0x000eb00000000800 */
[----:B------:R-:W3:Y:S08]  /*8310*/  MUFU.EX2 R177, R177 ;  /* 0x000000b100b17308 */ /* 0x000ef00000000800 */
[----:B------:R-:W4:Y:S08]  /*8320*/  MUFU.EX2 R160, R160 ;  /* 0x000000a000a07308 */ /* 0x000f300000000800 */
[----:B------:R5:W-:Y:S08]  /*8330*/  MUFU.EX2 R180, R165 ;  /* 0x000000a500b47308 */ /* 0x000bf00000000800 */
[----:B------:R-:W4:Y:S01]  /*8340*/  MUFU.EX2 R168, R168 ;  /* 0x000000a800a87308 */ /* 0x000f220000000800 */
[----:B-----5:R-:W-:-:S05]  /*8350*/  @!P1 LEA R165, R183, UR41, 0x3 ;  /* 0x00000029b7a59c11 */ /* 0x020fca000f8e18ff */
[----:B------:R-:W-:Y:S02]  /*8360*/  @!P1 VIADD R3, R165, 0x28440 ;  /* 0x00028440a5039836 */ /* 0x000fe40000000000 */
[----:B------:R-:W5:Y:S03]  /*8370*/  MUFU.EX2 R169, R169 ;  /* 0x000000a900a97308 */ /* 0x000f660000000800 */
[----:B------:R-:W-:-:S05]  /*8380*/  @!P1 PRMT R3, RZ, 0x654, R3 ;  /* 0x00000654ff039816 */ /* 0x000fca0000000003 */
[----:B------:R-:W5:Y:S01]  /*8390*/  MUFU.EX2 R182, R167 ;  /* 0x000000a700b67308 */ /* 0x000f620000000800 */
[----:B------:R-:W-:Y:S02]  /*83a0*/  WARPGROUP.DEPBAR.LE gsb0, 0x0 ;  /* 0x00008000000079c5 */ /* 0x000fe40000010000 */
[----:B------:R0:W-:Y:S06]  /*83b0*/  BAR.ARV R159, 0x100 ;  /* 0x0004009f0000751d */ /* 0x0001ec0000002000 */
[----:B------:R-:W5:Y:S01]  /*83c0*/  MUFU.EX2 R170, R170 ;  /* 0x000000aa00aa7308 */ /* 0x000f620000000800 */
[----:B------:R3:W-:Y:S01]  /*83d0*/  @!P1 SYNCS.ARRIVE.TRANS64.RED.A1T0 RZ, [R3+URZ], RZ ;  /* 0x000000ff03ff99a7 */ /* 0x0007e2000810043f */
[----:B0-----:R-:W-:-:S01]  /*83e0*/  FADD.FTZ R159, R15, R4 ;  /* 0x000000040f9f7221 */ /* 0x001fc20000010000 */
[----:B-1----:R-:W-:-:S03]  /*83f0*/  FADD.FTZ R4, R166, R155 ;  /* 0x0000009ba6047221 */ /* 0x002fc60000010000 */
[----:B--2---:R-:W-:Y:S02]  /*8400*/  FADD.FTZ R159, R20, R159 ;  /* 0x0000009f149f7221 */ /* 0x004fe40000010000 */
[----:B------:R-:W0:Y:S01]  /*8410*/  MUFU.EX2 R156, R171 ;  /* 0x000000ab009c7308 */ /* 0x000e220000000800 */
[----:B---3--:R-:W-:-:S01]  /*8420*/  FADD.FTZ R3, R177, R4 ;  /* 0x00000004b1037221 */ /* 0x008fc20000010000 */
[----:B----4-:R-:W-:-:S03]  /*8430*/  FADD.FTZ R159, R160, R159 ;  /* 0x0000009fa09f7221 */ /* 0x010fc60000010000 */
[----:B------:R-:W-:Y:S01]  /*8440*/  FADD.FTZ R4, R168, R3 ;  /* 0x00000003a8047221 */ /* 0x000fe20000010000 */
[----:B------:R-:W-:-:S02]  /*8450*/  FADD.FTZ R159, R180, R159 ;  /* 0x0000009fb49f7221 */ /* 0x000fc40000010000 */
[----:B------:R-:W1:Y:S01]  /*8460*/  MUFU.EX2 R179, R179 ;  /* 0x000000b300b37308 */ /* 0x000e620000000800 */
[----:B-----5:R-:W-:-:S01]  /*8470*/  FADD.FTZ R3, R169, R4 ;  /* 0x00000004a9037221 */ /* 0x020fc20000010000 */
[----:B------:R-:W-:-:S03]  /*8480*/  FADD.FTZ R159, R182, R159 ;  /* 0x0000009fb69f7221 */ /* 0x000fc60000010000 */
[----:B------:R-:W-:-:S03]  /*8490*/  FADD.FTZ R4, R170, R3 ;  /* 0x00000003aa047221 */ /* 0x000fc60000010000 */
[----:B------:R-:W2:Y:S01]  /*84a0*/  MUFU.EX2 R172, R172 ;  /* 0x000000ac00ac7308 */ /* 0x000ea20000000800 */
[----:B0-----:R-:W-:-:S01]  /*84b0*/  FADD.FTZ R159, R156, R159 ;  /* 0x0000009f9c9f7221 */ /* 0x001fc20000010000 */
[----:B-1----:R-:W-:-:S03]  /*84c0*/  FADD.FTZ R3, R179, R4 ;  /* 0x00000004b3037221 */ /* 0x002fc60000010000 */
[----:B--2---:R-:W-:Y:S01]  /*84d0*/  FADD.FTZ R4, R172, R159 ;  /* 0x0000009fac047221 */ /* 0x004fe20000010000 */
[----:B------:R-:W-:Y:S06]  /*84e0*/  @!P0 BRA `(.L_x_904) ;  /* 0x0000000000048947 */ /* 0x000fec0003800000 */
[----:B------:R-:W-:Y:S01]  /*84f0*/  BPT.TRAP 0x1 ;  /* 0x000000040000795c */ /* 0x000fe20000300000 */
.L_x_904:
[----:B------:R-:W-:Y:S01]  /*8500*/  ULEA UR6, UR54, UR41, 0x3 ;  /* 0x0000002936067291 */ /* 0x000fe2000f8e183f */
[----:B------:R-:W-:Y:S01]  /*8510*/  ISETP.GT.AND P2, PT, R5, R8, PT ;  /* 0x000000080500720c */ /* 0x000fe20003f44270 */
        /* <DEDUP_REMOVED lines=16> */
[----:B------:R-:W-:Y:S01]  /*8620*/  SYNCS.ARRIVE.TRANS64.RED.A1T0 RZ, [UR6], RZ ;  /* 0x000000ffffff79a7 */ /* 0x000fe20008100406 */
        /* <DEDUP_REMOVED lines=136> */
[----:B------:R-:W-:-:S05]  /*8eb0*/  UMOV UR52, UR53 ;  /* 0x0000003500347c82 */ /* 0x000fca0008000000 */
.L_x_895:
[----:B------:R-:W-:-:S13]  /*8ec0*/  ISETP.GE.AND P2, PT, R5, UR39, PT ;  /* 0x0000002705007c0c */ /* 0x000fda000bf46270 */
[----:B------:R-:W-:Y:S05]  /*8ed0*/  @!P2 BRA `(.L_x_906) ;  /* 0x000000280020a947 */ /* 0x000fea0003800000 */
[----:B------:R-:W-:Y:S01]  /*8ee0*/  IMAD.MOV.U32 R9, RZ, RZ, R6 ;  /* 0x000000ffff097224 */ /* 0x000fe200078e0006 */
[----:B------:R-:W-:Y:S01]  /*8ef0*/  UMOV UR57, UR52 ;  /* 0x0000003400397c82 */ /* 0x000fe20008000000 */
[----:B------:R-:W-:Y:S01]  /*8f00*/  IMAD.MOV.U32 R8, RZ, RZ, R7 ;  /* 0x000000ffff087224 */ /* 0x000fe200078e0007 */
[----:B------:R-:W-:Y:S01]  /*8f10*/  UMOV UR58, UR45 ;  /* 0x0000002d003a7c82 */ /* 0x000fe20008000000 */
[----:B------:R-:W-:Y:S01]  /*8f20*/  ULDC UR53, c[0x0][0x9e4] ;  /* 0x0002790000357ab9 */ /* 0x000fe20000000800 */
[----:B------:R-:W-:Y:S01]  /*8f30*/  ULDC UR55, c[0x0][0x288] ;  /* 0x0000a20000377ab9 */ /* 0x000fe20000000800 */
[----:B------:R-:W-:Y:S01]  /*8f40*/  ULDC UR52, c[0x0][0x988] ;  /* 0x0002620000347ab9 */ /* 0x000fe20000000800 */
[----:B------:R-:W-:-:S05]  /*8f50*/  ULDC UR54, c[0x0][0x9e0] ;  /* 0x0002780000367ab9 */ /* 0x000fca0000000800 */
.L_x_924:
[----:B------:R-:W-:Y:S01]  /*8f60*/  ISETP.NE.AND P2, PT, RZ, UR42, PT ;  /* 0x0000002aff007c0c */ /* 0x000fe2000bf45270 */
[----:B------:R-:W-:-:S04]  /*8f70*/  UISETP.NE.AND UP0, UPT, UR57, 0x1, UPT ;  /* 0x000000013900788c */ /* 0x000fc8000bf05270 */
[----:B------:R-:W-:-:S04]  /*8f80*/  USEL UR45, URZ, 0x1, UP0 ;  /* 0x000000013f2d7887 */ /* 0x000fc80008000000 */
[----:B------:R-:W-:-:S04]  /*8f90*/  ULOP3.LUT UR45, UR58, UR45, URZ, 0x3c, !UPT ;  /* 0x0000002d3a2d7292 */ /* 0x000fc8000f8e3c3f */
[----:B------:R-:W-:Y:S08]  /*8fa0*/  @P2 BRA `(.L_x_907) ;  /* 0x0000000000382947 */ /* 0x000ff00003800000 */
[----:B------:R-:W-:Y:S05]  /*8fb0*/  @!P0 BRA `(.L_x_908) ;  /* 0x0000000000048947 */ /* 0x000fea0003800000 */
[----:B------:R-:W-:Y:S01]  /*8fc0*/  BPT.TRAP 0x1 ;  /* 0x000000040000795c */ /* 0x000fe20000300000 */
.L_x_908:
        /* <DEDUP_REMOVED lines=9> */
.L_x_909:
[----:B-1----:R-:W-:Y:S05]  /*9060*/  @P3 BRA `(.L_x_907) ;  /* 0x0000000000083947 */ /* 0x002fea0003800000 */
[----:B------:R-:W1:Y:S02]  /*9070*/  SYNCS.PHASECHK.TRANS64.TRYWAIT P3, [UR6+0x28430], R6 ;  /* 0x02843006ff0075a7 */ /* 0x000e640008060146 */
[----:B-1----:R-:W-:Y:S05]  /*9080*/  @!P3 BRA `(.L_x_910) ;  /* 0x000000b000dcb947 */ /* 0x002fea0003800000 */
.L_x_907:
        /* <DEDUP_REMOVED lines=50> */
.L_x_912:
[----:B------:R-:W-:Y:S01]  /*93b0*/  ULEA UR6, UR57, UR41, 0x3 ;  /* 0x0000002939067291 */ /* 0x000fe2000f8e183f */
[----:B------:R-:W-:-:S05]  /*93c0*/  IMAD.U32 R6, RZ, RZ, UR58 ;  /* 0x0000003aff067e24 */ /* 0x000fca000f8e00ff */
[----:B------:R-:W-:-:S04]  /*93d0*/  SHF.L.U32 R6, R6, 0x1f, RZ ;  /* 0x0000001f06067819 */ /* 0x000fc800000006ff */
[----:B------:R0:W1:Y:S01]  /*93e0*/  SYNCS.PHASECHK.TRANS64.TRYWAIT P2, [UR6+0x28450], R6 ;  /* 0x02845006ff0075a7 */ /* 0x0000620008040146 */
[----:B------:R-:W-:Y:S05]  /*93f0*/  @!P0 BRA `(.L_x_913) ;  /* 0x0000000000048947 */ /* 0x000fea0003800000 */
[----:B------:R-:W-:Y:S01]  /*9400*/  BPT.TRAP 0x1 ;  /* 0x000000040000795c */ /* 0x000fe20000300000 */
.L_x_913:
[----:B-1----:R-:W-:Y:S05]  /*9410*/  @P2 BRA `(.L_x_911) ;  /* 0x0000000000082947 */ /* 0x002fea0003800000 */
[----:B------:R-:W1:Y:S02]  /*9420*/  SYNCS.PHASECHK.TRANS64.TRYWAIT P2, [UR6+0x28450], R6 ;  /* 0x02845006ff0075a7 */ /* 0x000e640008040146 */
[----:B-1----:R-:W-:Y:S05]  /*9430*/  @!P2 BRA `(.L_x_914) ;  /* 0x000000b00008a947 */ /* 0x002fea0003800000 */
.L_x_911:
[----:B------:R-:W-:Y:S01]  /*9440*/  UIADD3 UR6, UR41, 0x8000, URZ ;  /* 0x0000800029067890 */ /* 0x000fe2000fffe03f */
[----:B------:R-:W-:Y:S01]  /*9450*/  WARPGROUP.ARRIVE ;  /* 0x00000000000079c5 */ /* 0x000fe20000000000 */
[----:B------:R-:W-:Y:S01]  /*9460*/  UMOV UR7, 0x80000020 ;  /* 0x8000002000077882 */ /* 0x000fe20000000000 */
[----:B01----:R-:W0:Y:S01]  /*9470*/  @P5 LDC R6, c[0x0][0x44c] ;  /* 0x00011300ff065b82 */ /* 0x003e220000000800 */
[----:B------:R-:W-:-:S03]  /*9480*/  USHF.R.U32.HI UR6, URZ, 0x4, UR6 ;  /* 0x000000043f067899 */ /* 0x000fc60008011606 */
[----:B------:R-:W1:Y:S01]  /*9490*/  S2R R202, SR_TID.X ;  /* 0x0000000000ca7919 */ /* 0x000e620000002100 */
[C---:B------:R-:W-:Y:S01]  /*94a0*/  FMUL.FTZ R13, R0.reuse, R158 ;  /* 0x0000009e000d7220 */ /* 0x040fe20000410000 */
[C---:B------:R-:W-:Y:S01]  /*94b0*/  FMUL.FTZ R158, R0.reuse, R174 ;  /* 0x000000ae009e7220 */ /* 0x040fe20000410000 */
[----:B------:R-:W-:Y:S01]  /*94c0*/  ULOP3.LUT UR6, UR6, 0x3fff, URZ, 0xc0, !UPT ;  /* 0x00003fff06067892 */ /* 0x000fe2000f8ec03f */
[C---:B------:R-:W-:Y:S01]  /*94d0*/  FMUL.FTZ R174, R0.reuse, R176 ;  /* 0x000000b000ae7220 */ /* 0x040fe20000410000 */
[C---:B------:R-:W-:Y:S01]  /*94e0*/  FMUL.FTZ R176, R0.reuse, R177 ;  /* 0x000000b100b07220 */ /* 0x040fe20000410000 */
[----:B------:R-:W2:Y:S01]  /*94f0*/  @P5 LDC R7, c[0x0][0x450] ;  /* 0x00011400ff075b82 */ /* 0x000ea20000000800 */
[----:B------:R-:W-:Y:S01]  /*9500*/  ULOP3.LUT UR6, UR6, 0x10000, URZ, 0xfc, !UPT ;  /* 0x0001000006067892 */ /* 0x000fe2000f8efc3f */
[C---:B------:R-:W-:Y:S01]  /*9510*/  FMUL.FTZ R14, R0.reuse, R162 ;  /* 0x000000a2000e7220 */ /* 0x040fe20000410000 */
[----:B------:R-:W-:Y:S02]  /*9520*/  VIADD R177, R17, UR36 ;  /* 0x0000002411b17c36 */ /* 0x000fe40008000000 */
[C---:B------:R-:W-:Y:S01]  /*9530*/  FMUL.FTZ R162, R0.reuse, R179 ;  /* 0x000000b300a27220 */ /* 0x040fe20000410000 */
[----:B------:R-:W-:Y:S01]  /*9540*/  ULEA UR6, UR57, UR6, 0xa ;  /* 0x0000000639067291 */ /* 0x000fe2000f8e503f */
[C---:B------:R-:W-:Y:S01]  /*9550*/  FMUL.FTZ R15, R0.reuse, R163 ;  /* 0x000000a3000f7220 */ /* 0x040fe20000410000 */
[C---:B------:R-:W-:Y:S01]  /*9560*/  FMUL.FTZ R163, R0.reuse, R178 ;  /* 0x000000b200a37220 */ /* 0x040fe20000410000 */
[----:B------:R-:W3:Y:S01]  /*9570*/  LDC R179, c[0x0][0x2f0] ;  /* 0x0000bc00ffb37b82 */ /* 0x000ee20000000800 */
[----:B------:R-:W-:Y:S01]  /*9580*/  FMUL.FTZ R20, R0, R152 ;  /* 0x0000009800147220 */ /* 0x000fe20000410000 */
[----:B------:R-:W-:-:S02]  /*9590*/  IMAD.SHL.U32 R178, R5, 0x40, RZ ;  /* 0x0000004005b27824 */ /* 0x000fc400078e00ff */
[C---:B------:R-:W-:Y:S01]  /*95a0*/  FMUL.FTZ R152, R0.reuse, R166 ;  /* 0x000000a600987220 */ /* 0x040fe20000410000 */
[----:B------:R-:W-:Y:S02]  /*95b0*/  IMAD.U32 R166, RZ, RZ, UR56 ;  /* 0x00000038ffa67e24 */ /* 0x000fe4000f8e00ff */
[----:B------:R-:W-:Y:S01]  /*95c0*/  FMUL.FTZ R21, R0, R153 ;  /* 0x0000009900157220 */ /* 0x000fe20000410000 */
[----:B------:R-:W-:Y:S01]  /*95d0*/  QGMMA.64x256x32.F32.E4M3.E4M3 R24, R188, gdesc[UR4], R24, gsb0 ;  /* 0x03e00004bc187df3 */ /* 0x000fe20008000818 */
[----:B------:R-:W-:Y:S01]  /*95e0*/  UIADD3 UR6, UR6, 0x2, URZ ;  /* 0x0000000206067890 */ /* 0x000fe2000fffe03f */
[----:B0-----:R-:W-:Y:S01]  /*95f0*/  @P5 IMAD.HI.U32 R6, R177, R6, RZ ;  /* 0x00000006b1065227 */ /* 0x001fe200078e00ff */
[----:B------:R-:W-:-:S03]  /*9600*/  UMOV UR7, 0x80000020 ;  /* 0x8000002000077882 */ /* 0x000fc60000000000 */
[C---:B------:R-:W-:Y:S01]  /*9610*/  FMUL.FTZ R10, R0.reuse, R154 ;  /* 0x0000009a000a7220 */ /* 0x040fe20000410000 */
[C---:B------:R-:W-:Y:S01]  /*9620*/  FMUL.FTZ R11, R0.reuse, R155 ;  /* 0x0000009b000b7220 */ /* 0x040fe20000410000 */
[C---:B------:R-:W-:Y:S01]  /*9630*/  FMUL.FTZ R153, R0.reuse, R156 ;  /* 0x0000009c00997220 */ /* 0x040fe20000410000 */
[C---:B------:R-:W-:Y:S01]  /*9640*/  FMUL.FTZ R155, R0.reuse, R157 ;  /* 0x0000009d009b7220 */ /* 0x040fe20000410000 */
[C---:B------:R-:W-:Y:S01]  /*9650*/  FMUL.FTZ R12, R0.reuse, R159 ;  /* 0x0000009f000c7220 */ /* 0x040fe20000410000 */
[C---:B------:R-:W-:Y:S01]  /*9660*/  FMUL.FTZ R154, R0.reuse, R167 ;  /* 0x000000a7009a7220 */ /* 0x040fe20000410000 */
[----:B--2---:R-:W-:Y:S01]  /*9670*/  @P5 SHF.R.U32.HI R177, RZ, R7, R6 ;  /* 0x00000007ffb15219 */ /* 0x004fe20000011606 */
[----:B------:R-:W-:Y:S01]  /*9680*/  FMUL.FTZ R159, R0, R160 ;  /* 0x000000a0009f7220 */ /* 0x000fe20000410000 */
[----:B------:R-:W-:Y:S01]  /*9690*/  IADD3 R7, -R178, 0x1, RZ ;  /* 0x00000001b2077810 */ /* 0x000fe20007ffe1ff */
[C---:B------:R-:W-:Y:S01]  /*96a0*/  FMUL.FTZ R167, R0.reuse, R168 ;  /* 0x000000a800a77220 */ /* 0x040fe20000410000 */
[C---:B------:R-:W-:Y:S01]  /*96b0*/  FMUL.FTZ R156, R0.reuse, R170 ;  /* 0x000000aa009c7220 */ /* 0x040fe20000410000 */
[----:B------:R-:W-:Y:S01]  /*96c0*/  FMUL.FTZ R157, R0, R171 ;  /* 0x000000ab009d7220 */ /* 0x000fe20000410000 */
[----:B------:R-:W-:Y:S01]  /*96d0*/  @!P1 LEA R6, R166, UR41, 0x3 ;  /* 0x00000029a6069c11 */ /* 0x000fe2000f8e18ff */
        /* <DEDUP_REMOVED lines=10> */
[----:B------:R-:W-:Y:S01]  /*9780*/  IMAD R172, R2, -0x2, R7 ;  /* 0xfffffffe02ac7824 */ /* 0x000fe200078e0207 */
[----:B-1----:R-:W-:Y:S01]  /*9790*/  SHF.R.U32.HI R202, RZ, 0x7, R202 ;  /* 0x00000007ffca7819 */ /* 0x002fe200000116ca */
[----:B------:R-:W0:Y:S01]  /*97a0*/  MUFU.TANH R20, R20 ;  /* 0x0000001400147308 */ /* 0x000e220000002400 */
[----:B------:R-:W-:-:S02]  /*97b0*/  @!P1 VIADD R6, R6, 0x28440 ;  /* 0x0002844006069836 */ /* 0x000fc40000000000 */
[----:B------:R-:W-:Y:S01]  /*97c0*/  FMUL.FTZ R181, R0, R181 ;  /* 0x000000b500b57220 */ /* 0x000fe20000410000 */
[----:B---3--:R-:W-:Y:S01]  /*97d0*/  IMAD R172, R179, UR43, R172 ;  /* 0x0000002bb3ac7c24 */ /* 0x008fe2000f8e02ac */
[----:B------:R-:W-:Y:S02]  /*97e0*/  IADD3 R173, -R202, 0xb, RZ ;  /* 0x0000000bcaad7810 */ /* 0x000fe40007ffe1ff */
[----:B------:R-:W-:Y:S01]  /*97f0*/  @!P1 PRMT R6, RZ, 0x654, R6 ;  /* 0x00000654ff069816 */ /* 0x000fe20000000006 */
[----:B------:R-:W-:Y:S01]  /*9800*/  VIADD R172, R172, -UR55 ;  /* 0x80000037acac7c36 */ /* 0x000fe20008000000 */
[----:B------:R-:W1:Y:S03]  /*9810*/  MUFU.TANH R21, R21 ;  /* 0x0000001500157308 */ /* 0x000e660000002400 */
[----:B------:R-:W-:-:S05]  /*9820*/  VIADD R183, R172, UR54 ;  /* 0x00000036acb77c36 */ /* 0x000fca0008000000 */
[----:B------:R-:W2:Y:S08]  /*9830*/  MUFU.TANH R10, R10 ;  /* 0x0000000a000a7308 */ /* 0x000eb00000002400 */
[----:B------:R-:W3:Y:S08]  /*9840*/  MUFU.TANH R11, R11 ;  /* 0x0000000b000b7308 */ /* 0x000ef00000002400 */
        /* <DEDUP_REMOVED lines=28> */
[----:B------:R-:W-:-:S06]  /*9a10*/  WARPGROUP.ARRIVE ;  /* 0x00000000000079c5 */ /* 0x000fcc0000000000 */
[----:B------:R-:W-:Y:S03]  /*9a20*/  QGMMA.64x256x32.F32.E4M3.E4M3 R24, R184, gdesc[UR4], R24, gsb0 ;  /* 0x03e00004b8187df3 */ /* 0x000fe60008000818 */
[----:B------:R-:W-:Y:S02]  /*9a30*/  WARPGROUP.DEPBAR.LE gsb0, 0x0 ;  /* 0x00008000000079c5 */ /* 0x000fe40000010000 */
[----:B------:R-:W5:Y:S01]  /*9a40*/  SHFL.IDX PT, R186, R177, RZ, 0x1c1f ;  /* 0x001c1fffb1ba7589 */ /* 0x000f6200000e0000 */
[----:B------:R-:W-:Y:S01]  /*9a50*/  VIADD R185, R172, UR49 ;  /* 0x00000031acb97c36 */ /* 0x000fe20008000000 */
[----:B------:R5:W0:Y:S01]  /*9a60*/  MUFU.TANH R184, R181 ;  /* 0x000000b500b87308 */ /* 0x000a220000002400 */
[----:B------:R0:W-:Y:S06]  /*9a70*/  BAR.ARV R173, 0x100 ;  /* 0x000400ad0000751d */ /* 0x0001ec0000002000 */
[----:B------:R0:W-:Y:S01]  /*9a80*/  @!P1 SYNCS.ARRIVE.TRANS64.RED.A1T0 RZ, [R6+URZ], RZ ;  /* 0x000000ff06ff99a7 */ /* 0x0001e2000810043f */
[----:B-----5:R-:W-:-:S02]  /*9a90*/  IMAD.IADD R181, R183, 0x1, R186 ;  /* 0x00000001b7b57824 */ /* 0x020fc400078e02ba */
[----:B------:R-:W-:Y:S01]  /*9aa0*/  IMAD.IADD R182, R185, 0x1, R186 ;  /* 0x00000001b9b67824 */ /* 0x000fe200078e02ba */
[----:B01234-:R-:W-:Y:S06]  /*9ab0*/  @!P6 BRA `(.L_x_915) ;  /* 0x00000000005ce947 */ /* 0x01ffec0003800000 */
[----:B------:R-:W-:Y:S01]  /*9ac0*/  IMAD R6, R179, UR43, R186 ;  /* 0x0000002bb3067c24 */ /* 0x000fe2000f8e02ba */
[----:B------:R-:W-:Y:S03]  /*9ad0*/  BSSY B0, `(.L_x_916) ;  /* 0x0000011000007945 */ /* 0x000fe60003800000 */
[----:B------:R-:W-:-:S05]  /*9ae0*/  VIADD R173, R6, -UR55 ;  /* 0x8000003706ad7c36 */ /* 0x000fca0008000000 */
        /* <DEDUP_REMOVED lines=10> */
.L_x_917:
[----:B------:R-:W-:-:S05]  /*9b90*/  IMAD.U32 R172, RZ, RZ, UR53 ;  /* 0x00000035ffac7e24 */ /* 0x000fca000f8e00ff */
[----:B------:R-:W-:-:S13]  /*9ba0*/  ISETP.NE.AND P2, PT, R172, 0x1, PT ;  /* 0x00000001ac00780c */ /* 0x000fda0003f45270 */
[----:B------:R-:W0:Y:S02]  /*9bb0*/  @P2 LDC.64 R6, c[0x0][0x9e8] ;  /* 0x00027a00ff062b82 */ /* 0x000e240000000a00 */
[----:B0-----:R-:W-:-:S05]  /*9bc0*/  @P2 IMAD.HI.U32 R6, R173, R6, RZ ;  /* 0x00000006ad062227 */ /* 0x001fca00078e00ff */
[----:B------:R-:W-:-:S07]  /*9bd0*/  @P2 SHF.R.U32.HI R173, RZ, R7, R6 ;  /* 0x00000007ffad2219 */ /* 0x000fce0000011606 */
.L_x_918:
[----:B------:R-:W-:Y:S05]  /*9be0*/  BSYNC B0 ;  /* 0x0000000000007941 */ /* 0x000fea0003800000 */
.L_x_916:
[----:B------:R-:W-:-:S04]  /*9bf0*/  IMAD R173, R173, R172, -R178 ;  /* 0x000000acadad7224 */ /* 0x000fc800078e0ab2 */
[----:B------:R-:W-:-:S05]  /*9c00*/  IMAD R173, R2, -0x2, R173 ;  /* 0xfffffffe02ad7824 */ /* 0x000fca00078e02ad */
[----:B------:R-:W-:Y:S02]  /*9c10*/  VIADDMNMX R181, R173, R172, R181, PT ;  /* 0x000000acadb57246 */ /* 0x000fe400038001b5 */
[----:B------:R-:W-:-:S07]  /*9c20*/  VIMNMX R182, R182, R173, !PT ;  /* 0x000000adb6b67248 */ /* 0x000fce0007fe0100 */
.L_x_915:
[----:B------:R-:W-:Y:S01]  /*9c30*/  ISETP.GT.AND P2, PT, R5, -0x1, PT ;  /* 0xffffffff0500780c */ /* 0x000fe20003f44270 */
[----:B------:R-:W0:Y:S03]  /*9c40*/  SHFL.IDX PT, R6, R177, 0x1, 0x1c1f ;  /* 0x003c1f00b1067f89 */ /* 0x000e2600000e0000 */
[C---:B------:R-:W-:Y:S02]  /*9c50*/  ISETP.GT.AND P4, PT, R182.reuse, RZ, P2 ;  /* 0x000000ffb600720c */ /* 0x040fe40001784270 */
[----:B------:R-:W-:Y:S02]  /*9c60*/  ISETP.GT.AND P3, PT, R182, 0x1, P2 ;  /* 0x00000001b600780c */ /* 0x000fe40001764270 */
[C---:B------:R-:W-:Y:S02]  /*9c70*/  ISETP.LT.OR P4, PT, R181.reuse, 0x1, P4 ;  /* 0x00000001b500780c */ /* 0x040fe40002781670 */
[----:B------:R-:W-:-:S02]  /*9c80*/  ISETP.LT.OR P3, PT, R181, 0x2, P3 ;  /* 0x00000002b500780c */ /* 0x000fc40001f61670 */
[----:B------:R-:W-:Y:S02]  /*9c90*/  FSEL R175, R20, -INF , !P4 ;  /* 0xff80000014af7808 */ /* 0x000fe40006000000 */
[----:B------:R-:W-:Y:S02]  /*9ca0*/  FSEL R173, R21, -INF , !P3 ;  /* 0xff80000015ad7808 */ /* 0x000fe40005800000 */
[C---:B------:R-:W-:Y:S02]  /*9cb0*/  ISETP.GT.AND P4, PT, R182.reuse, 0x8, P2 ;  /* 0x00000008b600780c */ /* 0x040fe40001784270 */
[----:B------:R-:W-:Y:S02]  /*9cc0*/  ISETP.GT.AND P3, PT, R182, 0x9, P2 ;  /* 0x00000009b600780c */ /* 0x000fe40001764270 */
[C---:B------:R-:W-:Y:S02]  /*9cd0*/  ISETP.LT.OR P4, PT, R181.reuse, 0x9, P4 ;  /* 0x00000009b500780c */ /* 0x040fe40002781670 */
[----:B------:R-:W-:-:S02]  /*9ce0*/  ISETP.LT.OR P3, PT, R181, 0xa, P3 ;  /* 0x0000000ab500780c */ /* 0x000fc40001f61670 */
[----:B------:R-:W-:Y:S01]  /*9cf0*/  FSEL R172, R153, -INF , !P4 ;  /* 0xff80000099ac7808 */ /* 0x000fe20006000000 */
[----:B0-----:R-:W-:Y:S01]  /*9d00*/  IMAD.IADD R177, R185, 0x1, R6 ;  /* 0x00000001b9b17824 */ /* 0x001fe200078e0206 */
[----:B------:R-:W-:Y:S02]  /*9d10*/  FSEL R155, R155, -INF , !P3 ;  /* 0xff8000009b9b7808 */ /* 0x000fe40005800000 */
[C---:B------:R-:W-:Y:S02]  /*9d20*/  ISETP.GT.AND P4, PT, R182.reuse, 0x10, P2 ;  /* 0x00000010b600780c */ /* 0x040fe40001784270 */
        /* <DEDUP_REMOVED lines=28> */
[----:B------:R-:W-:Y:S01]  /*9ef0*/  FSEL R153, R176, -INF , !P3 ;  /* 0xff800000b0997808 */ /* 0x000fe20005800000 */
[----:B------:R-:W-:Y:S01]  /*9f00*/  IMAD.IADD R176, R183, 0x1, R6 ;  /* 0x00000001b7b07824 */ /* 0x000fe200078e0206 */
[C---:B------:R-:W-:Y:S02]  /*9f10*/  ISETP.GT.AND P4, PT, R182.reuse, 0x38, P2 ;  /* 0x00000038b600780c */ /* 0x040fe40001784270 */
[----:B------:R-:W-:Y:S02]  /*9f20*/  ISETP.GT.AND P3, PT, R182, 0x39, P2 ;  /* 0x00000039b600780c */ /* 0x000fe40001764270 */
[C---:B------:R-:W-:Y:S02]  /*9f30*/  ISETP.LT.OR P4, PT, R181.reuse, 0x39, P4 ;  /* 0x00000039b500780c */ /* 0x040fe40002781670 */
[----:B------:R-:W-:-:S02]  /*9f40*/  ISETP.LT.OR P3, PT, R181, 0x3a, P3 ;  /* 0x0000003ab500780c */ /* 0x000fc40001f61670 */
[----:B------:R-:W-:Y:S02]  /*9f50*/  FSEL R174, R180, -INF , !P4 ;  /* 0xff800000b4ae7808 */ /* 0x000fe40006000000 */
[----:B------:R-:W-:Y:S01]  /*9f60*/  FSEL R171, R184, -INF , !P3 ;  /* 0xff800000b8ab7808 */ /* 0x000fe20005800000 */
[----:B------:R-:W-:Y:S08]  /*9f70*/  @!P6 BRA `(.L_x_919) ;  /* 0x00000000005ce947 */ /* 0x000ff00003800000 */
        /* <DEDUP_REMOVED lines=13> */
.L_x_921:
[----:B------:R-:W-:-:S05]  /*a050*/  IMAD.U32 R180, RZ, RZ, UR53 ;  /* 0x00000035ffb47e24 */ /* 0x000fca000f8e00ff */
[----:B------:R-:W-:-:S13]  /*a060*/  ISETP.NE.AND P3, PT, R180, 0x1, PT ;  /* 0x00000001b400780c */ /* 0x000fda0003f65270 */
[----:B------:R-:W0:Y:S02]  /*a070*/  @P3 LDC.64 R6, c[0x0][0x9e8] ;  /* 0x00027a00ff063b82 */ /* 0x000e240000000a00 */
[----:B0-----:R-:W-:-:S05]  /*a080*/  @P3 IMAD.HI.U32 R6, R179, R6, RZ ;  /* 0x00000006b3063227 */ /* 0x001fca00078e00ff */
[----:B------:R-:W-:-:S07]  /*a090*/  @P3 SHF.R.U32.HI R179, RZ, R7, R6 ;  /* 0x00000007ffb33219 */ /* 0x000fce0000011606 */
.L_x_922:
[----:B------:R-:W-:Y:S05]  /*a0a0*/  BSYNC B0 ;  /* 0x0000000000007941 */ /* 0x000fea0003800000 */
.L_x_920:
[----:B------:R-:W-:-:S04]  /*a0b0*/  IMAD R179, R179, R180, -R178 ;  /* 0x000000b4b3b37224 */ /* 0x000fc800078e0ab2 */
[----:B------:R-:W-:-:S05]  /*a0c0*/  IMAD R179, R2, -0x2, R179 ;  /* 0xfffffffe02b37824 */ /* 0x000fca00078e02b3 */
[----:B------:R-:W-:Y:S02]  /*a0d0*/  VIADDMNMX R176, R179, R180, R176, PT ;  /* 0x000000b4b3b07246 */ /* 0x000fe400038001b0 */
[----:B------:R-:W-:-:S07]  /*a0e0*/  VIMNMX R177, R177, R179, !PT ;  /* 0x000000b3b1b17248 */ /* 0x000fce0007fe0100 */
.L_x_919:
        /* <DEDUP_REMOVED lines=9> */
[----:B------:R-:W-:Y:S02]  /*a180*/  ISETP.GT.AND P4, PT, R177, 0x10, P2 ;  /* 0x00000010b100780c */ /* 0x000fe40001784270 */
[----:B------:R-:W-:Y:S02]  /*a190*/  FMNMX.FTZ R6, R159, R6, !PT ;  /* 0x000000069f067209 */ /* 0x000fe40007810000 */
[----:B------:R-:W-:Y:S02]  /*a1a0*/  ISETP.GT.AND P3, PT, R177, 0x1, P2 ;  /* 0x00000001b100780c */ /* 0x000fe40001764270 */
[----:B------:R-:W-:Y:S02]  /*a1b0*/  FMNMX.FTZ R7, R161, R6, !PT ;  /* 0x00000006a1077209 */ /* 0x000fe40007810000 */
[----:B------:R-:W-:-:S02]  /*a1c0*/  ISETP.LT.OR P4, PT, R176, 0x11, P4 ;  /* 0x00000011b000780c */ /* 0x000fc40002781670 */
        /* <DEDUP_REMOVED lines=17> */
[----:B------:R-:W-:-:S02]  /*a2e0*/  ISETP.GT.AND P4, PT, R177, RZ, P2 ;  /* 0x000000ffb100720c */ /* 0x000fc40001784270 */
[----:B------:R-:W-:Y:S02]  /*a2f0*/  FMNMX.FTZ R6, R171, R6, !PT ;  /* 0x00000006ab067209 */ /* 0x000fe40007810000 */
[----:B------:R-:W-:Y:S02]  /*a300*/  FSEL R12, R12, -INF , !P3 ;  /* 0xff8000000c0c7808 */ /* 0x000fe40005800000 */
[----:B------:R-:W-:Y:S01]  /*a310*/  ISETP.GT.AND P3, PT, R177, 0x11, P2 ;  /* 0x00000011b100780c */ /* 0x000fe20001764270 */
[----:B------:R-:W0:Y:S01]  /*a320*/  SHFL.BFLY PT, R7, R6, 0x2, 0x1f ;  /* 0x0c401f0006077f89 */ /* 0x000e2200000e0000 */
[C---:B------:R-:W-:Y:S02]  /*a330*/  ISETP.LT.OR P4, PT, R176.reuse, 0x1, P4 ;  /* 0x00000001b000780c */ /* 0x040fe40002781670 */
[----:B------:R-:W-:Y:S02]  /*a340*/  ISETP.LT.OR P3, PT, R176, 0x12, P3 ;  /* 0x00000012b000780c */ /* 0x000fe40001f61670 */
[----:B------:R-:W-:-:S02]  /*a350*/  FSEL R10, R10, -INF , !P4 ;  /* 0xff8000000a0a7808 */ /* 0x000fc40006000000 */
[----:B------:R-:W-:Y:S02]  /*a360*/  FSEL R15, R15, -INF , !P3 ;  /* 0xff8000000f0f7808 */ /* 0x000fe40005800000 */
[C---:B------:R-:W-:Y:S02]  /*a370*/  ISETP.GT.AND P3, PT, R177.reuse, 0x19, P2 ;  /* 0x00000019b100780c */ /* 0x040fe40001764270 */
[----:B------:R-:W-:Y:S02]  /*a380*/  ISETP.GT.AND P4, PT, R177, 0x20, P2 ;  /* 0x00000020b100780c */ /* 0x000fe40001784270 */
[C---:B------:R-:W-:Y:S02]  /*a390*/  ISETP.LT.OR P3, PT, R176.reuse, 0x1a, P3 ;  /* 0x0000001ab000780c */ /* 0x040fe40001f61670 */
[----:B------:R-:W-:Y:S02]  /*a3a0*/  ISETP.LT.OR P4, PT, R176, 0x21, P4 ;  /* 0x00000021b000780c */ /* 0x000fe40002781670 */
[----:B------:R-:W-:-:S02]  /*a3b0*/  FSEL R154, R154, -INF , !P3 ;  /* 0xff8000009a9a7808 */ /* 0x000fc40005800000 */
[----:B------:R-:W-:Y:S02]  /*a3c0*/  ISETP.GT.AND P3, PT, R177, 0x21, P2 ;  /* 0x00000021b100780c */ /* 0x000fe40001764270 */
[----:B------:R-:W-:Y:S02]  /*a3d0*/  FSEL R156, R156, -INF , !P4 ;  /* 0xff8000009c9c7808 */ /* 0x000fe40006000000 */
[----:B------:R-:W-:Y:S02]  /*a3e0*/  ISETP.LT.OR P3, PT, R176, 0x22, P3 ;  /* 0x00000022b000780c */ /* 0x000fe40001f61670 */
[----:B0-----:R-:W-:Y:S02]  /*a3f0*/  FMNMX.FTZ R7, R6, R7, !PT ;  /* 0x0000000706077209 */ /* 0x001fe40007810000 */
[----:B------:R-:W-:Y:S02]  /*a400*/  FSEL R157, R157, -INF , !P3 ;  /* 0xff8000009d9d7808 */ /* 0x000fe40005800000 */
[C---:B------:R-:W-:Y:S01]  /*a410*/  ISETP.GT.AND P4, PT, R177.reuse, 0x28, P2 ;  /* 0x00000028b100780c */ /* 0x040fe20001784270 */
[----:B------:R-:W0:Y:S01]  /*a420*/  SHFL.BFLY PT, R6, R7, 0x1, 0x1f ;  /* 0x0c201f0007067f89 */ /* 0x000e2200000e0000 */
[----:B------:R-:W-:-:S02]  /*a430*/  ISETP.GT.AND P3, PT, R177, 0x29, P2 ;  /* 0x00000029b100780c */ /* 0x000fc40001764270 */
[C---:B------:R-:W-:Y:S02]  /*a440*/  ISETP.LT.OR P4, PT, R176.reuse, 0x29, P4 ;  /* 0x00000029b000780c */ /* 0x040fe40002781670 */
[----:B------:R-:W-:Y:S02]  /*a450*/  ISETP.LT.OR P3, PT, R176, 0x2a, P3 ;  /* 0x0000002ab000780c */ /* 0x000fe40001f61670 */
[----:B------:R-:W-:Y:S02]  /*a460*/  FSEL R158, R158, -INF , !P4 ;  /* 0xff8000009e9e7808 */ /* 0x000fe40006000000 */
[----:B------:R-:W-:Y:S02]  /*a470*/  FSEL R160, R160, -INF , !P3 ;  /* 0xff800000a0a07808 */ /* 0x000fe40005800000 */
[----:B------:R-:W-:-:S04]  /*a480*/  ISETP.GT.AND P3, PT, R177, 0x30, P2 ;  /* 0x00000030b100780c */ /* 0x000fc80001764270 */
[----:B------:R-:W-:-:S04]  /*a490*/  ISETP.LT.OR P3, PT, R176, 0x31, P3 ;  /* 0x00000031b000780c */ /* 0x000fc80001f61670 */
[----:B------:R-:W-:Y:S02]  /*a4a0*/  FSEL R163, R163, -INF , !P3 ;  /* 0xff800000a3a37808 */ /* 0x000fe40005800000 */
[----:B------:R-:W-:Y:S02]  /*a4b0*/  ISETP.GT.AND P3, PT, R177, 0x31, P2 ;  /* 0x00000031b100780c */ /* 0x000fe40001764270 */
[----:B0-----:R-:W-:Y:S02]  /*a4c0*/  FMNMX.FTZ R7, R7, R6, !PT ;  /* 0x0000000607077209 */ /* 0x001fe40007810000 */
[----:B------:R-:W-:Y:S02]  /*a4d0*/  FMNMX.FTZ R6, R10, R9, !PT ;  /* 0x000000090a067209 */ /* 0x000fe40007810000 */
[C---:B------:R-:W-:Y:S01]  /*a4e0*/  FSETP.NEU.FTZ.AND P4, PT, R7.reuse, -INF , PT ;  /* 0xff8000000700780b */ /* 0x040fe20003f9d000 */
[----:B------:R-:W-:-:S01]  /*a4f0*/  FFMA.FTZ R178, R7, R178, -8 ;  /* 0xc100000007b27423 */ /* 0x000fc200000100b2 */
[----:B------:R-:W-:-:S02]  /*a500*/  FMNMX.FTZ R6, R11, R6, !PT ;  /* 0x000000060b067209 */ /* 0x000fc40007810000 */
[----:B------:R-:W-:Y:S02]  /*a510*/  ISETP.LT.OR P3, PT, R176, 0x32, P3 ;  /* 0x00000032b000780c */ /* 0x000fe40001f61670 */
[----:B------:R-:W-:Y:S02]  /*a520*/  FMNMX.FTZ R179, R13, R6, !PT ;  /* 0x000000060db37209 */ /* 0x000fe40007810000 */
[----:B------:R-:W-:Y:S02]  /*a530*/  FSEL R182, R178, RZ, P4 ;  /* 0x000000ffb2b67208 */ /* 0x000fe40002000000 */
[----:B------:R-:W-:Y:S02]  /*a540*/  FMNMX.FTZ R179, R12, R179, !PT ;  /* 0x000000b30cb37209 */ /* 0x000fe40007810000 */
[----:B------:R-:W-:Y:S01]  /*a550*/  FSEL R162, R162, -INF , !P3 ;  /* 0xff800000a2a27808 */ /* 0x000fe20005800000 */
[--C-:B------:R-:W-:Y:S01]  /*a560*/  FFMA.FTZ R178, R175, UR10, -R182.reuse ;  /* 0x0000000aafb27c23 */ /* 0x100fe200080108b6 */
[----:B------:R-:W-:Y:S01]  /*a570*/  FMNMX.FTZ R6, R14, R179, !PT ;  /* 0x000000b30e067209 */ /* 0x000fe20007810000 */
[--C-:B------:R-:W-:Y:S01]  /*a580*/  FFMA.FTZ R180, R169, UR10, -R182.reuse ;  /* 0x0000000aa9b47c23 */ /* 0x100fe200080108b6 */
[----:B------:R-:W-:Y:S01]  /*a590*/  ISETP.GT.AND P3, PT, R177, 0x38, P2 ;  /* 0x00000038b100780c */ /* 0x000fe20001764270 */
[--C-:B------:R-:W-:Y:S01]  /*a5a0*/  FFMA.FTZ R173, R173, UR10, -R182.reuse ;  /* 0x0000000aadad7c23 */ /* 0x100fe200080108b6 */
[----:B------:R-:W-:Y:S01]  /*a5b0*/  FMNMX.FTZ R179, R15, R6, !PT ;  /* 0x000000060fb37209 */ /* 0x000fe20007810000 */
[--C-:B------:R-:W-:Y:S01]  /*a5c0*/  FFMA.FTZ R172, R172, UR10, -R182.reuse ;  /* 0x0000000aacac7c23 */ /* 0x100fe200080108b6 */
[----:B------:R-:W-:Y:S01]  /*a5d0*/  ISETP.GT.AND P2, PT, R177, 0x39, P2 ;  /* 0x00000039b100780c */ /* 0x000fe20001744270 */
[--C-:B------:R-:W-:Y:S01]  /*a5e0*/  FFMA.FTZ R155, R155, UR10, -R182.reuse ;  /* 0x0000000a9b9b7c23 */ /* 0x100fe200080108b6 */
[----:B------:R-:W-:Y:S01]  /*a5f0*/  FMNMX.FTZ R179, R152, R179, !PT ;  /* 0x000000b398b37209 */ /* 0x000fe20007810000 */
[--C-:B------:R-:W-:Y:S01]  /*a600*/  FFMA.FTZ R159, R159, UR10, -R182.reuse ;  /* 0x0000000a9f9f7c23 */ /* 0x100fe200080108b6 */
[----:B------:R-:W-:Y:S01]  /*a610*/  ISETP.LT.OR P3, PT, R176, 0x39, P3 ;  /* 0x00000039b000780c */ /* 0x000fe20001f61670 */
[--C-:B------:R-:W-:Y:S01]  /*a620*/  FFMA.FTZ R20, R20, UR10, -R182.reuse ;  /* 0x0000000a14147c23 */ /* 0x100fe200080108b6 */
[----:B------:R-:W-:Y:S01]  /*a630*/  FMNMX.FTZ R179, R154, R179, !PT ;  /* 0x000000b39ab37209 */ /* 0x000fe20007810000 */
[--C-:B------:R-:W-:Y:S01]  /*a640*/  FFMA.FTZ R21, R21, UR10, -R182.reuse ;  /* 0x0000000a15157c23 */ /* 0x100fe200080108b6 */
[----:B------:R-:W-:Y:S01]  /*a650*/  ISETP.LT.OR P2, PT, R176, 0x3a, P2 ;  /* 0x0000003ab000780c */ /* 0x000fe20001741670 */
[--C-:B------:R-:W-:Y:S01]  /*a660*/  FFMA.FTZ R176, R161, UR10, -R182.reuse ;  /* 0x0000000aa1b07c23 */ /* 0x100fe200080108b6 */
[----:B------:R-:W-:Y:S01]  /*a670*/  FMNMX.FTZ R6, R156, R179, !PT ;  /* 0x000000b39c067209 */ /* 0x000fe20007810000 */
[--C-:B------:R-:W-:Y:S01]  /*a680*/  FFMA.FTZ R161, R164, UR10, -R182.reuse ;  /* 0x0000000aa4a17c23 */ /* 0x100fe200080108b6 */
[----:B------:R-:W-:Y:S01]  /*a690*/  FSEL R166, R166, -INF , !P3 ;  /* 0xff800000a6a67808 */ /* 0x000fe20005800000 */
[--C-:B------:R-:W-:Y:S01]  /*a6a0*/  FFMA.FTZ R164, R165, UR10, -R182.reuse ;  /* 0x0000000aa5a47c23 */ /* 0x100fe200080108b6 */
[----:B------:R-:W-:Y:S01]  /*a6b0*/  FMNMX.FTZ R175, R157, R6, !PT ;  /* 0x000000069daf7209 */ /* 0x000fe20007810000 */
[--C-:B------:R-:W-:Y:S01]  /*a6c0*/  FFMA.FTZ R165, R167, UR10, -R182.reuse ;  /* 0x0000000aa7a57c23 */ /* 0x100fe200080108b6 */
[----:B------:R-:W-:Y:S01]  /*a6d0*/  FSEL R168, R168, -INF , !P2 ;  /* 0xff800000a8a87808 */ /* 0x000fe20005000000 */
[--C-:B------:R-:W-:Y:S01]  /*a6e0*/  FFMA.FTZ R167, R170, UR10, -R182.reuse ;  /* 0x0000000aaaa77c23 */ /* 0x100fe200080108b6 */
[----:B------:R-:W-:Y:S01]  /*a6f0*/  FMNMX.FTZ R175, R158, R175, !PT ;  /* 0x000000af9eaf7209 */ /* 0x000fe20007810000 */
[--C-:B------:R-:W-:Y:S01]  /*a700*/  FFMA.FTZ R170, R153, UR10, -R182.reuse ;  /* 0x0000000a99aa7c23 */ /* 0x100fe200080108b6 */
[----:B------:R-:W-:-:S01]  /*a710*/  FFMA.FTZ R153, R174, UR10, -R182 ;  /* 0x0000000aae997c23 */ /* 0x000fc200080108b6 */
[----:B------:R-:W-:Y:S01]  /*a720*/  FFMA.FTZ R182, R171, UR10, -R182 ;  /* 0x0000000aabb67c23 */ /* 0x000fe200080108b6 */
[----:B------:R-:W-:Y:S01]  /*a730*/  FMNMX.FTZ R6, R160, R175, !PT ;  /* 0x000000afa0067209 */ /* 0x000fe20007810000 */
[----:B------:R-:W-:Y:S01]  /*a740*/  MUFU.EX2 R178, R178 ;  /* 0x000000b200b27308 */ /* 0x000fe20000000800 */
[----:B------:R-:W-:-:S02]  /*a750*/  FSEL R171, R7, RZ, P4 ;  /* 0x000000ff07ab7208 */ /* 0x000fc40002000000 */
[----:B------:R-:W-:-:S03]  /*a760*/  FMNMX.FTZ R175, R163, R6, !PT ;  /* 0x00000006a3af7209 */ /* 0x000fc60007810000 */
[----:B------:R-:W-:Y:S01]  /*a770*/  FADD.FTZ R171, -R171, R8 ;  /* 0x00000008abab7221 */ /* 0x000fe20000010100 */
[----:B------:R-:W-:Y:S01]  /*a780*/  FMNMX.FTZ R175, R162, R175, !PT ;  /* 0x000000afa2af7209 */ /* 0x000fe20007810000 */
[----:B------:R-:W-:Y:S03]  /*a790*/  MUFU.EX2 R173, R173 ;  /* 0x000000ad00ad7308 */ /* 0x000fe60000000800 */
[----:B------:R-:W-:-:S04]  /*a7a0*/  FMNMX.FTZ R175, R166, R175, !PT ;  /* 0x000000afa6af7209 */ /* 0x000fc80007810000 */
[----:B------:R-:W-:Y:S01]  /*a7b0*/  FMNMX.FTZ R175, R168, R175, !PT ;  /* 0x000000afa8af7209 */ /* 0x000fe20007810000 */
[----:B------:R-:W-:Y:S04]  /*a7c0*/  MUFU.EX2 R172, R172 ;  /* 0x000000ac00ac7308 */ /* 0x000fe80000000800 */
[----:B------:R-:W0:Y:S04]  /*a7d0*/  SHFL.BFLY PT, R6, R175, 0x2, 0x1f ;  /* 0x0c401f00af067f89 */ /* 0x000e2800000e0000 */
[----:B------:R-:W-:Y:S08]  /*a7e0*/  MUFU.EX2 R155, R155 ;  /* 0x0000009b009b7308 */ /* 0x000ff00000000800 */
[----:B------:R-:W-:Y:S08]  /*a7f0*/  MUFU.EX2 R159, R159 ;  /* 0x0000009f009f7308 */ /* 0x000ff00000000800 */
[----:B------:R-:W-:Y:S01]  /*a800*/  MUFU.EX2 R176, R176 ;  /* 0x000000b000b07308 */ /* 0x000fe20000000800 */
[----:B0-----:R-:W-:Y:S01]  /*a810*/  FMNMX.FTZ R6, R175, R6, !PT ;  /* 0x00000006af067209 */ /* 0x001fe20007810000 */
[----:B------:R-:W-:-:S06]  /*a820*/  IMAD.U32 R175, RZ, RZ, UR10 ;  /* 0x0000000affaf7e24 */ /* 0x000fcc000f8e00ff */
[----:B------:R-:W-:Y:S01]  /*a830*/  MUFU.EX2 R161, R161 ;  /* 0x000000a100a17308 */ /* 0x000fe20000000800 */
[----:B------:R-:W0:Y:S07]  /*a840*/  SHFL.BFLY PT, R169, R6, 0x1, 0x1f ;  /* 0x0c201f0006a97f89 */ /* 0x000e2e00000e0000 */
[----:B------:R-:W-:Y:S08]  /*a850*/  MUFU.EX2 R164, R164 ;  /* 0x000000a400a47308 */ /* 0x000ff00000000800 */
[----:B------:R-:W-:Y:S08]  /*a860*/  MUFU.EX2 R165, R165 ;  /* 0x000000a500a57308 */ /* 0x000ff00000000800 */
[----:B------:R-:W-:Y:S01]  /*a870*/  MUFU.EX2 R180, R180 ;  /* 0x000000b400b47308 */ /* 0x000fe20000000800 */
[----:B0-----:R-:W-:Y:S01]  /*a880*/  FMNMX.FTZ R6, R6, R169, !PT ;  /* 0x000000a906067209 */ /* 0x001fe20007810000 */
[----:B------:R-:W-:-:S03]  /*a890*/  FMUL.FTZ R169, R171, UR10 ;  /* 0x0000000aaba97c20 */ /* 0x000fc60008410000 */
[C---:B------:R-:W-:Y:S01]  /*a8a0*/  FSETP.NEU.FTZ.AND P2, PT, R6.reuse, -INF , PT ;  /* 0xff8000000600780b */ /* 0x040fe20003f5d000 */
[----:B------:R-:W-:-:S02]  /*a8b0*/  FFMA.FTZ R175, R6, R175, -8 ;  /* 0xc100000006af7423 */ /* 0x000fc400000100af */
[----:B------:R-:W0:Y:S01]  /*a8c0*/  MUFU.EX2 R169, R169 ;  /* 0x000000a900a97308 */ /* 0x000e220000000800 */
[----:B------:R-:W-:Y:S02]  /*a8d0*/  FSEL R174, R6, RZ, P2 ;  /* 0x000000ff06ae7208 */ /* 0x000fe40001000000 */
[----:B------:R-:W-:-:S03]  /*a8e0*/  FSEL R175, R175, RZ, P2 ;  /* 0x000000ffafaf7208 */ /* 0x000fc60001000000 */
[----:B------:R-:W-:Y:S02]  /*a8f0*/  FADD.FTZ R174, -R174, R9 ;  /* 0x00000009aeae7221 */ /* 0x000fe40000010100 */
[----:B------:R-:W-:-:S01]  /*a900*/  FFMA.FTZ R171, R10, UR10, -R175 ;  /* 0x0000000a0aab7c23 */ /* 0x000fc200080108af */
[--C-:B------:R-:W-:Y:S01]  /*a910*/  FFMA.FTZ R10, R11, UR10, -R175.reuse ;  /* 0x0000000a0b0a7c23 */ /* 0x100fe200080108af */
[----:B------:R-:W-:-:S01]  /*a920*/  FFMA.FTZ R11, R13, UR10, -R175 ;  /* 0x0000000a0d0b7c23 */ /* 0x000fc200080108af */
[--C-:B------:R-:W-:Y:S01]  /*a930*/  FFMA.FTZ R13, R14, UR10, -R175.reuse ;  /* 0x0000000a0e0d7c23 */ /* 0x100fe200080108af */
[----:B------:R-:W-:-:S01]  /*a940*/  FFMA.FTZ R14, R15, UR10, -R175 ;  /* 0x0000000a0f0e7c23 */ /* 0x000fc200080108af */
[--C-:B------:R-:W-:Y:S01]  /*a950*/  FFMA.FTZ R15, R152, UR10, -R175.reuse ;  /* 0x0000000a980f7c23 */ /* 0x100fe200080108af */
[----:B------:R-:W-:Y:S01]  /*a960*/  FMUL.FTZ R152, R174, UR10 ;  /* 0x0000000aae987c20 */ /* 0x000fe20008410000 */
[----:B------:R-:W-:Y:S01]  /*a970*/  MUFU.EX2 R171, R171 ;  /* 0x000000ab00ab7308 */ /* 0x000fe20000000800 */
[----:B------:R-:W-:-:S01]  /*a980*/  FFMA.FTZ R12, R12, UR10, -R175 ;  /* 0x0000000a0c0c7c23 */ /* 0x000fc200080108af */
[----:B------:R-:W-:Y:S01]  /*a990*/  FFMA.FTZ R9, R156, UR10, -R175 ;  /* 0x0000000a9c097c23 */ /* 0x000fe200080108af */
[----:B0-----:R-:W-:-:S01]  /*a9a0*/  FFMA.FTZ R156, R169, R3, R178 ;  /* 0x00000003a99c7223 */ /* 0x001fc200000100b2 */
[--C-:B------:R-:W-:Y:S01]  /*a9b0*/  FFMA.FTZ R174, R154, UR10, -R175.reuse ;  /* 0x0000000a9aae7c23 */ /* 0x100fe200080108af */
[----:B------:R-:W-:-:S01]  /*a9c0*/  FFMA.FTZ R154, R157, UR10, -R175 ;  /* 0x0000000a9d9a7c23 */ /* 0x000fc200080108af */
[----:B------:R-:W-:Y:S01]  /*a9d0*/  FFMA.FTZ R158, R158, UR10, -R175 ;  /* 0x0000000a9e9e7c23 */ /* 0x000fe200080108af */
[----:B------:R-:W-:-:S01]  /*a9e0*/  FADD.FTZ R157, R173, R156 ;  /* 0x0000009cad9d7221 */ /* 0x000fc20000010000 */
[----:B------:R-:W0:Y:S01]  /*a9f0*/  MUFU.EX2 R152, R152 ;  /* 0x0000009800987308 */ /* 0x000e220000000800 */
[----:B------:R-:W-:-:S01]  /*aa00*/  FFMA.FTZ R160, R160, UR10, -R175 ;  /* 0x0000000aa0a07c23 */ /* 0x000fc200080108af */
[----:B------:R-:W-:Y:S01]  /*aa10*/  FFMA.FTZ R163, R163, UR10, -R175 ;  /* 0x0000000aa3a37c23 */ /* 0x000fe200080108af */
[----:B------:R-:W-:-:S01]  /*aa20*/  FADD.FTZ R156, R172, R157 ;  /* 0x0000009dac9c7221 */ /* 0x000fc20000010000 */
[--C-:B------:R-:W-:Y:S01]  /*aa30*/  FFMA.FTZ R162, R162, UR10, -R175.reuse ;  /* 0x0000000aa2a27c23 */ /* 0x100fe200080108af */
[----:B------:R-:W-:-:S01]  /*aa40*/  FFMA.FTZ R166, R166, UR10, -R175 ;  /* 0x0000000aa6a67c23 */ /* 0x000fc200080108af */
[----:B------:R-:W-:Y:S01]  /*aa50*/  FFMA.FTZ R168, R168, UR10, -R175 ;  /* 0x0000000aa8a87c23 */ /* 0x000fe200080108af */
[----:B------:R-:W-:-:S01]  /*aa60*/  FADD.FTZ R156, R155, R156 ;  /* 0x0000009c9b9c7221 */ /* 0x000fc20000010000 */
[----:B------:R-:W1:Y:S08]  /*aa70*/  MUFU.EX2 R10, R10 ;  /* 0x0000000a000a7308 */ /* 0x000e700000000800 */
[----:B------:R-:W2:Y:S01]  /*aa80*/  MUFU.EX2 R11, R11 ;  /* 0x0000000b000b7308 */ /* 0x000ea20000000800 */
[----:B0-----:R-:W-:-:S07]  /*aa90*/  FFMA.FTZ R3, R152, R4, R171 ;  /* 0x0000000498037223 */ /* 0x001fce00000100ab */
[----:B------:R-:W0:Y:S01]  /*aaa0*/  MUFU.EX2 R12, R12 ;  /* 0x0000000c000c7308 */ /* 0x000e220000000800 */
[----:B-1----:R-:W-:-:S07]  /*aab0*/  FADD.FTZ R4, R10, R3 ;  /* 0x000000030a047221 */ /* 0x002fce0000010000 */
[----:B------:R-:W1:Y:S01]  /*aac0*/  MUFU.EX2 R13, R13 ;  /* 0x0000000d000d7308 */ /* 0x000e620000000800 */
[----:B--2---:R-:W-:-:S07]  /*aad0*/  FADD.FTZ R3, R11, R4 ;  /* 0x000000040b037221 */ /* 0x004fce0000010000 */
[----:B------:R-:W2:Y:S01]  /*aae0*/  MUFU.EX2 R14, R14 ;  /* 0x0000000e000e7308 */ /* 0x000ea20000000800 */
[----:B0-----:R-:W-:-:S01]  /*aaf0*/  FADD.FTZ R4, R12, R3 ;  /* 0x000000030c047221 */ /* 0x001fc20000010000 */
[----:B------:R-:W-:-:S06]  /*ab00*/  FADD.FTZ R3, R159, R156 ;  /* 0x0000009c9f037221 */ /* 0x000fcc0000010000 */
        /* <DEDUP_REMOVED lines=21> */
[----:B------:R-:W-:Y:S01]  /*ac60*/  MUFU.EX2 R8, R182 ;  /* 0x000000b600087308 */ /* 0x000fe20000000800 */
[----:B0-----:R-:W-:-:S07]  /*ac70*/  FADD.FTZ R4, R20, R3 ;  /* 0x0000000314047221 */ /* 0x001fce0000010000 */
[----:B------:R-:W0:Y:S01]  /*ac80*/  MUFU.EX2 R21, R21 ;  /* 0x0000001500157308 */ /* 0x000e220000000800 */
[----:B-1----:R-:W-:-:S07]  /*ac90*/  FADD.FTZ R157, R160, R157 ;  /* 0x0000009da09d7221 */ /* 0x002fce0000010000 */
[----:B------:R-:W1:Y:S08]  /*aca0*/  MUFU.EX2 R182, R163 ;  /* 0x000000a300b67308 */ /* 0x000e700000000800 */
        /* <DEDUP_REMOVED lines=9> */
[----:B-1----:R-:W-:-:S04]  /*ad40*/  FADD.FTZ R3, R153, R4 ;  /* 0x0000000499037221 */ /* 0x002fc80000010000 */
[----:B------:R-:W-:Y:S01]  /*ad50*/  FADD.FTZ R3, R8, R3 ;  /* 0x0000000308037221 */ /* 0x000fe20000010000 */
[----:B--2---:R-:W-:-:S04]  /*ad60*/  FADD.FTZ R157, R166, R157 ;  /* 0x0000009da69d7221 */ /* 0x004fc80000010000 */
[----:B0-----:R-:W-:Y:S01]  /*ad70*/  FADD.FTZ R4, R168, R157 ;  /* 0x0000009da8047221 */ /* 0x001fe20000010000 */
[----:B------:R-:W-:Y:S06]  /*ad80*/  @!P0 BRA `(.L_x_923) ;  /* 0x0000000000048947 */ /* 0x000fec0003800000 */
[----:B------:R-:W-:Y:S01]  /*ad90*/  BPT.TRAP 0x1 ;  /* 0x000000040000795c */ /* 0x000fe20000300000 */
.L_x_923:
        /* <DEDUP_REMOVED lines=152> */
[----:B------:R-:W-:-:S02]  /*b720*/  IMAD.MOV.U32 R9, RZ, RZ, R6 ;  /* 0x000000ffff097224 */ /* 0x000fc400078e0006 */
[----:B------:R-:W-:Y:S01]  /*b730*/  IMAD.MOV.U32 R8, RZ, RZ, R7 ;  /* 0x000000ffff087224 */ /* 0x000fe200078e0007 */
[----:B------:R-:W-:Y:S06]  /*b740*/  @P2 BRA `(.L_x_924) ;  /* 0xffffffd800042947 */ /* 0x000fec000383ffff */
[----:B------:R-:W-:-:S05]  /*b750*/  UMOV UR52, UR56 ;  /* 0x0000003800347c82 */ /* 0x000fca0008000000 */
.L_x_906:
[----:B------:R-:W-:Y:S06]  /*b760*/  BAR.ARV 0x8, 0x180 ;  /* 0x0206000000007b1d */ /* 0x000fec0000002000 */
[----:B------:R-:W-:Y:S05]  /*b770*/  @!P0 BRA `(.L_x_925) ;  /* 0x0000000000048947 */ /* 0x000fea0003800000 */
[----:B------:R-:W-:Y:S01]  /*b780*/  BPT.TRAP 0x1 ;  /* 0x000000040000795c */ /* 0x000fe20000300000 */
.L_x_925:
[----:B------:R-:W-:Y:S01]  /*b790*/  ULEA UR9, UR52, UR41, 0x3 ;  /* 0x0000002934097291 */ /* 0x000fe2000f8e183f */
[----:B------:R-:W-:-:S05]  /*b7a0*/  IMAD.U32 R0, RZ, RZ, UR45 ;  /* 0x0000002dff007e24 */ /* 0x000fca000f8e00ff */
[----:B------:R-:W-:-:S04]  /*b7b0*/  SHF.L.U32 R0, R0, 0x1f, RZ ;  /* 0x0000001f00007819 */ /* 0x000fc800000006ff */
[----:B------:R0:W1:Y:S01]  /*b7c0*/  SYNCS.PHASECHK.TRANS64.TRYWAIT P1, [UR9+0x28450], R0 ;  /* 0x02845000ff0075a7 */ /* 0x0000620008020149 */
[----:B------:R-:W-:Y:S05]  /*b7d0*/  @!P0 BRA `(.L_x_926) ;  /* 0x0000000000048947 */ /* 0x000fea0003800000 */
[----:B------:R-:W-:Y:S01]  /*b7e0*/  BPT.TRAP 0x1 ;  /* 0x000000040000795c */ /* 0x000fe20000300000 */
.L_x_926:
[----:B-1----:R-:W-:Y:S05]  /*b7f0*/  @P1 BRA `(.L_x_927) ;  /* 0x0000000000081947 */ /* 0x002fea0003800000 */
[----:B------:R-:W1:Y:S02]  /*b800*/  SYNCS.PHASECHK.TRANS64.TRYWAIT P1, [UR9+0x28450], R0 ;  /* 0x02845000ff0075a7 */ /* 0x000e640008020149 */
[----:B-1----:R-:W-:Y:S05]  /*b810*/  @!P1 BRA `(.L_x_928) ;  /* 0x0000008c00289947 */ /* 0x002fea0003800000 */
.L_x_927:
[----:B------:R-:W-:Y:S01]  /*b820*/  UIADD3 UR41, UR41, 0x8000, URZ ;  /* 0x0000800029297890 */ /* 0x000fe2000fffe03f */
[----:B------:R-:W-:Y:S01]  /*b830*/  WARPGROUP.ARRIVE ;  /* 0x00000000000079c5 */ /* 0x000fe20000000000 */
[----:B------:R-:W-:Y:S01]  /*b840*/  ULDC.64 UR4, c[0x0][0x9a0] ;  /* 0x0002680000047ab9 */ /* 0x000fe20000000a00 */
[----:B------:R-:W-:Y:S01]  /*b850*/  UMOV UR15, 0x80000020 ;  /* 0x80000020000f7882 */ /* 0x000fe20000000000 */
[----:B------:R-:W-:Y:S01]  /*b860*/  USHF.R.U32.HI UR41, URZ, 0x4, UR41 ;  /* 0x000000043f297899 */ /* 0x000fe20008011629 */
[----:B-1----:R-:W-:Y:S01]  /*b870*/  IMAD.MOV.U32 R5, RZ, RZ, 0x3f800000 ;  /* 0x3f800000ff057424 */ /* 0x002fe200078e00ff */
[----:B------:R-:W-:Y:S02]  /*b880*/  UISETP.NE.U32.AND UP0, UPT, UR4, URZ, UPT ;  /* 0x0000003f0400728c */ /* 0x000fe4000bf05070 */
[----:B------:R-:W-:Y:S02]  /*b890*/  ULOP3.LUT UR41, UR41, 0x3fff, URZ, 0xc0, !UPT ;  /* 0x00003fff29297892 */ /* 0x000fe4000f8ec03f */
[----:B------:R-:W-:-:S02]  /*b8a0*/  UISETP.NE.AND.EX UP0, UPT, UR5, URZ, UPT, UP0 ;  /* 0x0000003f0500728c */ /* 0x000fc4000bf05300 */
[----:B------:R-:W-:-:S04]  /*b8b0*/  ULOP3.LUT UR14, UR41, 0x10000, URZ, 0xfc, !UPT ;  /* 0x00010000290e7892 */ /* 0x000fc8000f8efc3f */
[----:B------:R-:W-:Y:S01]  /*b8c0*/  ULEA UR14, UR52, UR14, 0xa ;  /* 0x0000000e340e7291 */ /* 0x000fe2000f8e503f */
[----:B------:R-:W-:-:S04]  /*b8d0*/  PLOP3.LUT P1, PT, PT, PT, UP0, 0x80, 0x0 ;  /* 0x000000000000781c */ /* 0x000fc80003f2f008 */
[----:B------:R-:W-:Y:S01]  /*b8e0*/  @UP0 USHF.R.S32.HI UR8, URZ, 0x1f, UR44 ;  /* 0x0000001f3f080899 */ /* 0x000fe2000801142c */
[----:B------:R-:W-:Y:S01]  /*b8f0*/  @UP0 ULDC.64 UR12, c[0x0][0x9c8] ;  /* 0x00027200000c0ab9 */ /* 0x000fe20000000a00 */
[----:B------:R-:W-:Y:S02]  /*b900*/  @UP0 USHF.R.S32.HI UR11, URZ, 0x1f, UR37 ;  /* 0x0000001f3f0b0899 */ /* 0x000fe40008011425 */
[----:B------:R-:W-:Y:S01]  /*b910*/  QGMMA.64x256x32.F32.E4M3.E4M3 R24, R188, gdesc[UR12], R24, gsb0 ;  /* 0x03e0000cbc187df3 */ /* 0x000fe20008000818 */
[----:B------:R-:W-:Y:S02]  /*b920*/  @UP0 UIMAD UR8, UR8, UR12, URZ ;  /* 0x0000000c080802a4 */ /* 0x000fe4000f8e023f */
[----:B------:R-:W-:Y:S02]  /*b930*/  @UP0 UIMAD.WIDE.U32 UR6, UR44, UR12, URZ ;  /* 0x0000000c2c0602a5 */ /* 0x000fe4000f8e003f */
[----:B------:R-:W-:-:S03]  /*b940*/  @UP0 UIMAD UR8, UR44, UR13, UR8 ;  /* 0x0000000d2c0802a4 */ /* 0x000fc6000f8e0208 */
[----:B------:R-:W-:Y:S01]  /*b950*/  @UP0 ULDC.64 UR12, c[0x0][0x9d0] ;  /* 0x00027400000c0ab9 */ /* 0x000fe20000000a00 */
[----:B------:R-:W-:Y:S02]  /*b960*/  @UP0 UIADD3 UR7, UR7, UR8, URZ ;  /* 0x0000000807070290 */ /* 0x000fe4000fffe03f */
[----:B------:R-:W-:Y:S02]  /*b970*/  @UP0 UIMAD UR8, UR11, UR12, URZ ;  /* 0x0000000c0b0802a4 */ /* 0x000fe4000f8e023f */
[----:B------:R-:W-:Y:S02]  /*b980*/  @UP0 UIMAD.WIDE.U32 UR6, UR37, UR12, UR6 ;  /* 0x0000000c250602a5 */ /* 0x000fe4000f8e0006 */
[----:B------:R-:W-:Y:S02]  /*b990*/  @UP0 UIMAD UR8, UR37, UR13, UR8 ;  /* 0x0000000d250802a4 */ /* 0x000fe4000f8e0208 */
[----:B------:R-:W-:Y:S02]  /*b9a0*/  @UP0 ULEA UR4, UP1, UR6, UR4, 0x2 ;  /* 0x0000000406040291 */ /* 0x000fe4000f82103f */
[----:B------:R-:W-:-:S04]  /*b9b0*/  @UP0 UIADD3 UR7, UR7, UR8, URZ ;  /* 0x0000000807070290 */ /* 0x000fc8000fffe03f */
[----:B------:R-:W-:Y:S01]  /*b9c0*/  @UP0 ULEA.HI.X UR5, UR6, UR5, UR7, 0x2, UP1 ;  /* 0x0000000506050291 */ /* 0x000fe200088f1407 */
[----:B------:R-:W-:-:S05]  /*b9d0*/  IMAD.U32 R8, RZ, RZ, UR4 ;  /* 0x00000004ff087e24 */ /* 0x000fca000f8e00ff */
[----:B------:R-:W-:-:S05]  /*b9e0*/  IMAD.U32 R9, RZ, RZ, UR5 ;  /* 0x00000005ff097e24 */ /* 0x000fca000f8e00ff */
[----:B------:R1:W2:Y:S01]  /*b9f0*/  @P1 LDG.E R5, desc[UR50][R8.64] ;  /* 0x0000003208051981 */ /* 0x0002a2000c1e1900 */
[----:B------:R-:W-:Y:S01]  /*ba00*/  UIADD3 UR14, UR14, 0x2, URZ ;  /* 0x000000020e0e7890 */ /* 0x000fe2000fffe03f */
[----:B------:R-:W-:Y:S02]  /*ba10*/  UMOV UR15, 0x80000020 ;  /* 0x80000020000f7882 */ /* 0x000fe40000000000 */
[----:B0-----:R-:W0:Y:S04]  /*ba20*/  SHFL.BFLY PT, R0, R3, 0x2, 0x1f ;  /* 0x0c401f0003007f89 */ /* 0x001e2800000e0000 */
[----:B------:R-:W3:Y:S01]  /*ba30*/  SHFL.BFLY PT, R13, R4, 0x2, 0x1f ;  /* 0x0c401f00040d7f89 */ /* 0x000ee200000e0000 */
[----:B0-----:R-:W-:-:S01]  /*ba40*/  FADD.FTZ R0, R0, R3 ;  /* 0x0000000300007221 */ /* 0x001fc20000010000 */
[----:B---3--:R-:W-:-:S04]  /*ba50*/  FADD.FTZ R13, R13, R4 ;  /* 0x000000040d0d7221 */ /* 0x008fc80000010000 */
[----:B------:R-:W0:Y:S04]  /*ba60*/  SHFL.BFLY PT, R11, R0, 0x1, 0x1f ;  /* 0x0c201f00000b7f89 */ /* 0x000e2800000e0000 */
[----:B------:R-:W3:Y:S01]  /*ba70*/  SHFL.BFLY PT, R10, R13, 0x1, 0x1f ;  /* 0x0c201f000d0a7f89 */ /* 0x000ee200000e0000 */
[----:B-1----:R-:W-:Y:S02]  /*ba80*/  IMAD.MOV.U32 R8, RZ, RZ, RZ ;  /* 0x000000ffff087224 */ /* 0x002fe400078e00ff */
[----:B0-----:R-:W-:Y:S01]  /*ba90*/  FADD.FTZ R12, R0, R11 ;  /* 0x0000000b000c7221 */ /* 0x001fe20000010000 */
[----:B---3--:R-:W-:-:S04]  /*baa0*/  FADD.FTZ R14, R13, R10 ;  /* 0x0000000a0d0e7221 */ /* 0x008fc80000010000 */
[C---:B------:R-:W-:Y:S01]  /*bab0*/  FSETP.NE.FTZ.AND P1, PT, R12.reuse, RZ, PT ;  /* 0x000000ff0c00720b */ /* 0x040fe20003f35000 */
[----:B------:R-:W-:Y:S01]  /*bac0*/  FMUL.FTZ R9, R12, 0.00390625 ;  /* 0x3b8000000c097820 */ /* 0x000fe20000410000 */
[----:B------:R-:W-:-:S04]  /*bad0*/  FMUL.FTZ R15, R14, 0.00390625 ;  /* 0x3b8000000e0f7820 */ /* 0x000fc80000410000 */
[----:B------:R-:W-:Y:S02]  /*bae0*/  FSETP.NE.FTZ.AND P2, PT, R9, RZ, PT ;  /* 0x000000ff0900720b */ /* 0x000fe40003f55000 */
[----:B------:R-:W-:-:S05]  /*baf0*/  FSETP.NE.FTZ.AND P3, PT, R15, RZ, PT ;  /* 0x000000ff0f00720b */ /* 0x000fca0003f75000 */
[----:B------:R-:W-:Y:S01]  /*bb00*/  @P1 MUFU.RCP R8, R12 ;  /* 0x0000000c00081308 */ /* 0x000fe20000001000 */
[----:B------:R-:W-:Y:S01]  /*bb10*/  FSETP.NE.FTZ.AND P1, PT, R14, RZ, PT ;  /* 0x000000ff0e00720b */ /* 0x000fe20003f35000 */
[----:B------:R-:W-:-:S06]  /*bb20*/  IMAD.MOV.U32 R10, RZ, RZ, RZ ;  /* 0x000000ffff0a7224 */ /* 0x000fcc00078e00ff */
[----:B------:R-:W0:Y:S01]  /*bb30*/  @P2 MUFU.LG2 R9, R9 ;  /* 0x0000000900092308 */ /* 0x000e220000000c00 */
[----:B------:R-:W-:Y:S02]  /*bb40*/  WARPGROUP.DEPBAR.LE gsb0, 0x0 ;  /* 0x00008000000079c5 */ /* 0x000fe40000010000 */
[----:B------:R-:W-:-:S06]  /*bb50*/  WARPGROUP.ARRIVE ;  /* 0x00000000000079c5 */ /* 0x000fcc0000000000 */
[----:B------:R-:W-:Y:S01]  /*bb60*/  QGMMA.64x256x32.F32.E4M3.E4M3 R24, R184, gdesc[UR12], R24, gsb0 ;  /* 0x03e0000cb8187df3 */ /* 0x000fe20008000818 */
[----:B------:R-:W1:Y:S08]  /*bb70*/  @P3 MUFU.LG2 R11, R15 ;  /* 0x0000000f000b3308 */ /* 0x000e700000000c00 */
[----:B------:R-:W3:Y:S01]  /*bb80*/  @P1 MUFU.RCP R10, R14 ;  /* 0x0000000e000a1308 */ /* 0x000ee20000001000 */
[----:B------:R-:W-:-:S02]  /*bb90*/  IMAD.U32 R4, RZ, RZ, UR10 ;  /* 0x0000000aff047e24 */ /* 0x000fc4000f8e00ff */
[----:B------:R-:W-:Y:S02]  /*bba0*/  IMAD.U32 R13, RZ, RZ, UR10 ;  /* 0x0000000aff0d7e24 */ /* 0x000fe4000f8e00ff */
[----:B0-----:R-:W-:Y:S01]  /*bbb0*/  @P2 FMUL.FTZ R9, R9, 0.69314718246459960938 ;  /* 0x3f31721809092820 */ /* 0x001fe20000410000 */
[----:B------:R-:W-:Y:S01]  /*bbc0*/  @P2 FMUL.FTZ R4, R4, 0.69314718246459960938 ;  /* 0x3f31721804042820 */ /* 0x000fe20000410000 */
[----:B------:R-:W-:Y:S01]  /*bbd0*/  @P3 FMUL.FTZ R12, R13, 0.69314718246459960938 ;  /* 0x3f3172180d0c3820 */ /* 0x000fe20000410000 */
[----:B-1----:R-:W-:Y:S01]  /*bbe0*/  @P3 FMUL.FTZ R11, R11, 0.69314718246459960938 ;  /* 0x3f3172180b0b3820 */ /* 0x002fe20000410000 */
[----:B------:R-:W-:Y:S02]  /*bbf0*/  IMAD.MOV.U32 R3, RZ, RZ, -0x800000 ;  /* 0xff800000ff037424 */ /* 0x000fe400078e00ff */
[----:B------:R-:W-:Y:S01]  /*bc00*/  @P2 FFMA.FTZ R3, R4, R7, R9 ;  /* 0x0000000704032223 */ /* 0x000fe20000010009 */
[----:B------:R-:W-:Y:S02]  /*bc10*/  IMAD.MOV.U32 R0, RZ, RZ, -0x800000 ;  /* 0xff800000ff007424 */ /* 0x000fe400078e00ff */
[----:B------:R-:W-:Y:S01]  /*bc20*/  @P3 FFMA.FTZ R0, R12, R6, R11 ;  /* 0x000000060c003223 */ /* 0x000fe2000001000b */
[-C--:B--2---:R-:W-:Y:S01]  /*bc30*/  FMUL.FTZ R152, R8, R5.reuse ;  /* 0x0000000508987220 */ /* 0x084fe20000410000 */
[----:B---3--:R-:W-:Y:S01]  /*bc40*/  FMUL.FTZ R4, R10, R5 ;  /* 0x000000050a047220 */ /* 0x008fe20000410000 */
[----:B------:R-:W-:-:S02]  /*bc50*/  WARPGROUP.DEPBAR.LE gsb0, 0x0 ;  /* 0x00008000000079c5 */ /* 0x000fc40000010000 */
[----:B------:R-:W-:Y:S05]  /*bc60*/  @!P0 BRA `(.L_x_929) ;  /* 0x0000000000048947 */ /* 0x000fea0003800000 */
[----:B------:R-:W-:Y:S01]  /*bc70*/  BPT.TRAP 0x1 ;  /* 0x000000040000795c */ /* 0x000fe20000300000 */
.L_x_929:
[----:B------:R-:W-:Y:S01]  /*bc80*/  UIADD3 UR4, UR9, 0x28460, URZ ;  /* 0x0002846009047890 */ /* 0x000fe2000fffe03f */
[-C--:B------:R-:W-:Y:S01]  /*bc90*/  FMUL.FTZ R6, R29, R152.reuse ;  /* 0x000000981d067220 */ /* 0x080fe20000410000 */
[----:B------:R-:W-:Y:S01]  /*bca0*/  UIADD3 UR52, UR52, 0x1, URZ ;  /* 0x0000000134347890 */ /* 0x000fe2000fffe03f */
[-C--:B------:R-:W-:Y:S01]  /*bcb0*/  FMUL.FTZ R7, R36, R152.reuse ;  /* 0x0000009824077220 */ /* 0x080fe20000410000 */
[----:B------:R-:W-:Y:S01]  /*bcc0*/  UPRMT UR4, UR40, 0x654, UR4 ;  /* 0x0000065428047896 */ /* 0x000fe20008000004 */
        /* <DEDUP_REMOVED lines=127> */
[-C--:B------:R-:W-:Y:S01]  /*c4c0*/  FMUL.FTZ R26, R147, R4.reuse ;  /* 0x00000004931a7220 */ /* 0x080fe20000410000 */
[-C--:B------:R-:W-:Y:S01]  /*c4d0*/  FMUL.FTZ R150, R150, R4.reuse ;  /* 0x0000000496967220 */ /* 0x080fe20000410000 */
[----:B------:R-:W-:Y:S01]  /*c4e0*/  FMUL.FTZ R151, R151, R4 ;  /* 0x0000000497977220 */ /* 0x000fe20000410000 */
[----:B------:R-:W-:-:S02]  /*c4f0*/  UIADD3 UR46, UR46, 0x1, URZ ;  /* 0x000000012e2e7890 */ /* 0x000fc4000fffe03f */
[----:B------:R-:W-:Y:S02]  /*c500*/  USEL UR52, UR52, URZ, UP0 ;  /* 0x0000003f34347287 */ /* 0x000fe40008000000 */
[----:B------:R-:W-:-:S12]  /*c510*/  ULOP3.LUT UR45, UR45, UR4, URZ, 0x3c, !UPT ;  /* 0x000000042d2d7292 */ /* 0x000fd8000f8e3c3f */
.L_x_855:
[----:B------:R-:W0:Y:S01]  /*c520*/  S2R R67, SR_CgaCtaId ;  /* 0x0000000000437919 */ /* 0x000e220000008800 */
[----:B------:R-:W-:Y:S01]  /*c530*/  MOV R4, 0x400 ;  /* 0x0000040000047802 */ /* 0x000fe20000000f00 */
[----:B------:R-:W-:Y:S01]  /*c540*/  BSSY B0, `(.L_x_930) ;  /* 0x0000357000007945 */ /* 0x000fe20003800000 */
[----:B------:R-:W-:Y:S02]  /*c550*/  BAR.SYNC.DEFER_BLOCKING 0x5, 0x180 ;  /* 0x0146000000007b1d */ /* 0x000fe40000010000 */
[----:B0-----:R-:W-:-:S05]  /*c560*/  LEA R4, R67, R4, 0x18 ;  /* 0x0000000443047211 */ /* 0x001fca00078ec0ff */
[----:B------:R-:W0:Y:S02]  /*c570*/  LDS R58, [R4+0x284d0] ;  /* 0x0284d000043a7984 */ /* 0x000e240000000800 */
[----:B0-----:R-:W-:Y:S01]  /*c580*/  R2UR UR4, R58 ;  /* 0x000000003a0472ca */ /* 0x001fe200000e0000 */
[----:B------:R-:W-:Y:S06]  /*c590*/  BAR.ARV 0x4, 0x180 ;  /* 0x0106000000007b1d */ /* 0x000fec0000002000 */
[----:B------:R-:W-:Y:S08]  /*c5a0*/  @P0 BRA `(.L_x_931) ;  /* 0x00000028006c0947 */ /* 0x000ff00003800000 */
[----:B------:R-:W0:Y:S01]  /*c5b0*/  S2R R74, SR_TID.X ;  /* 0x00000000004a7919 */ /* 0x000e220000002100 */
[----:B------:R-:W-:Y:S01]  /*c5c0*/  F2FP.BF16.F32.PACK_AB R9, R9, R40 ;  /* 0x000000280909723e */ /* 0x000fe200000010ff */
[----:B------:R-:W-:Y:S01]  /*c5d0*/  ULDC.64 UR6, c[0x4][0x140] ;  /* 0x0100500000067ab9 */ /* 0x000fe20000000a00 */
        /* <DEDUP_REMOVED lines=14> */
[----:B------:R-:W-:Y:S01]  /*c6c0*/  F2FP.BF16.F32.PACK_AB R32, R7, R32 ;  /* 0x000000200720723e */ /* 0x000fe200000010ff */
[----:B0-----:R-:W-:Y:S01]  /*c6d0*/  IMAD.SHL.U32 R40, R74, 0x4, RZ ;  /* 0x000000044a287824 */ /* 0x001fe200078e00ff */
        /* <DEDUP_REMOVED lines=38> */
[----:B------:R-:W-:Y:S01]  /*c940*/  F2FP.BF16.F32.PACK_AB R54, R95, R54 ;  /* 0x000000365f36723e */ /* 0x000fe200000010ff */
[----:B------:R-:W-:Y:S01]  /*c950*/  USHF.R.S32.HI UR10, URZ, 0x1f, UR37 ;  /* 0x0000001f3f0a7899 */ /* 0x000fe20008011425 */
[----:B------:R-:W-:Y:S01]  /*c960*/  LOP3.LUT R48, R40, 0xc, RZ, 0xc0, !PT ;  /* 0x0000000c28307812 */ /* 0x000fe200078ec0ff */
[----:B------:R-:W-:Y:S01]  /*c970*/  ULDC.64 UR8, c[0x0][0xb90] ;  /* 0x0002e40000087ab9 */ /* 0x000fe20000000a00 */
[----:B------:R-:W-:Y:S02]  /*c980*/  F2FP.BF16.F32.PACK_AB R40, R76, R117 ;  /* 0x000000754c28723e */ /* 0x000fe400000010ff */
[----:B------:R-:W-:Y:S02]  /*c990*/  IADD3 R76, P0, R48, UR6, RZ ;  /* 0x00000006304c7c10 */ /* 0x000fe4000ff1e0ff */
[----:B------:R-:W-:Y:S02]  /*c9a0*/  F2FP.BF16.F32.PACK_AB R42, R84, R121 ;  /* 0x00000079542a723e */ /* 0x000fe400000010ff */
[----:B------:R-:W-:Y:S01]  /*c9b0*/  F2FP.BF16.F32.PACK_AB R43, R92, R129 ;  /* 0x000000815c2b723e */ /* 0x000fe200000010ff */
[----:B------:R-:W-:Y:S01]  /*c9c0*/  IMAD.X R77, RZ, RZ, UR7, P0 ;  /* 0x00000007ff4d7e24 */ /* 0x000fe200080e06ff */
[----:B------:R-:W-:-:S02]  /*c9d0*/  F2FP.BF16.F32.PACK_AB R5, R159, R160 ;  /* 0x000000a09f05723e */ /* 0x000fc400000010ff */
[----:B------:R-:W-:Y:S02]  /*c9e0*/  F2FP.BF16.F32.PACK_AB R6, R157, R158 ;  /* 0x0000009e9d06723e */ /* 0x000fe400000010ff */
[----:B------:R0:W2:Y:S01]  /*c9f0*/  LDG.E.CONSTANT R76, desc[UR50][R76.64] ;  /* 0x000000324c4c7981 */ /* 0x0000a2000c1e9900 */
[----:B------:R-:W-:Y:S02]  /*ca00*/  LOP3.LUT P0, R48, R74, 0x3, RZ, 0xc0, !PT ;  /* 0x000000034a307812 */ /* 0x000fe4000780c0ff */
[----:B------:R-:W-:Y:S02]  /*ca10*/  F2FP.BF16.F32.PACK_AB R7, R155, R156 ;  /* 0x0000009c9b07723e */ /* 0x000fe400000010ff */
[----:B------:R-:W-:Y:S02]  /*ca20*/  ISETP.EQ.OR P0, PT, R48, 0x3, !P0 ;  /* 0x000000033000780c */ /* 0x000fe40004702670 */
[----:B------:R-:W-:Y:S02]  /*ca30*/  F2FP.BF16.F32.PACK_AB R49, R125, R132 ;  /* 0x000000847d31723e */ /* 0x000fe400000010ff */
[----:B------:R-:W-:-:S02]  /*ca40*/  SEL R117, R9, R10, P0 ;  /* 0x0000000a09757207 */ /* 0x000fc40000000000 */
[----:B------:R-:W-:Y:S02]  /*ca50*/  SEL R79, R10, R9, P0 ;  /* 0x000000090a4f7207 */ /* 0x000fe40000000000 */
[----:B------:R-:W1:Y:S01]  /*ca60*/  S2R R9, SR_SWINHI ;  /* 0x0000000000097919 */ /* 0x000e620000002f00 */
        /* <DEDUP_REMOVED lines=8> */
[----:B------:R-:W-:Y:S02]  /*caf0*/  F2FP.BF16.F32.PACK_AB R8, R149, R152 ;  /* 0x000000989508723e */ /* 0x000fe400000010ff */
[----:B------:R-:W-:Y:S02]  /*cb00*/  F2FP.BF16.F32.PACK_AB R41, R141, R148 ;  /* 0x000000948d29723e */ /* 0x000fe400000010ff */
[----:B------:R-:W-:-:S02]  /*cb10*/  MOV R42, R4 ;  /* 0x00000004002a7202 */ /* 0x000fc40000000f00 */
[----:B-1----:R-:W-:-:S03]  /*cb20*/  MOV R43, R9 ;  /* 0x00000009002b7202 */ /* 0x002fc60000000f00 */
[----:B------:R-:W-:-:S03]  /*cb30*/  IMAD.WIDE R74, R196, 0x2, R42 ;  /* 0x00000002c44a7825 */ /* 0x000fc600078e022a */
[----:B------:R-:W-:-:S04]  /*cb40*/  IADD3 R73, P4, R74, 0xc060, RZ ;  /* 0x0000c0604a497810 */ /* 0x000fc80007f9e0ff */
[----:B------:R-:W-:Y:S01]  /*cb50*/  LOP3.LUT R72, R73, 0x380, RZ, 0xc0, !PT ;  /* 0x0000038049487812 */ /* 0x000fe200078ec0ff */
[----:B------:R-:W-:Y:S01]  /*cb60*/  IMAD R5, R192, 0x40, R16 ;  /* 0x00000040c0057824 */ /* 0x000fe200078e0210 */
[----:B------:R-:W-:Y:S02]  /*cb70*/  SEL R171, R35, R34, P0 ;  /* 0x0000002223ab7207 */ /* 0x000fe40000000000 */
[----:B------:R-:W-:Y:S02]  /*cb80*/  SEL R110, R34, R35, P0 ;  /* 0x00000023226e7207 */ /* 0x000fe40000000000 */
[----:B------:R-:W-:Y:S02]  /*cb90*/  SHF.R.U64 R72, R72, 0x3, RZ ;  /* 0x0000000348487819 */ /* 0x000fe400000012ff */
[C---:B------:R-:W-:Y:S02]  /*cba0*/  IADD3 R34, P3, R74.reuse, 0xc040, RZ ;  /* 0x0000c0404a227810 */ /* 0x040fe40007f7e0ff */
[----:B------:R-:W-:Y:S01]  /*cbb0*/  IADD3 R32, P2, R74, 0xc020, RZ ;  /* 0x0000c0204a207810 */ /* 0x000fe20007f5e0ff */
[----:B------:R-:W-:Y:S01]  /*cbc0*/  IMAD.WIDE R42, R5, 0x2, R42 ;  /* 0x00000002052a7825 */ /* 0x000fe200078e022a */
[----:B------:R-:W-:-:S02]  /*cbd0*/  SEL R155, R70, R71, P0 ;  /* 0x00000047469b7207 */ /* 0x000fc40000000000 */
[----:B------:R-:W-:Y:S01]  /*cbe0*/  SEL R97, R71, R70, P0 ;  /* 0x0000004647617207 */ /* 0x000fe20000000000 */
[--C-:B------:R-:W-:Y:S01]  /*cbf0*/  IMAD.X R71, RZ, RZ, R75.reuse, P3 ;  /* 0x000000ffff477224 */ /* 0x100fe200018e064b */
[----:B------:R-:W-:Y:S01]  /*cc00*/  LOP3.LUT R72, R72, R73, RZ, 0x3c, !PT ;  /* 0x0000004948487212 */ /* 0x000fe200078e3cff */
[--C-:B------:R-:W-:Y:S01]  /*cc10*/  IMAD.X R73, RZ, RZ, R75.reuse, P4 ;  /* 0x000000ffff497224 */ /* 0x100fe200020e064b */
[----:B------:R-:W-:Y:S01]  /*cc20*/  SEL R107, R24, R25, P0 ;  /* 0x00000019186b7207 */ /* 0x000fe20000000000 */
[----:B------:R-:W-:Y:S01]  /*cc30*/  IMAD.X R69, RZ, RZ, R75, P2 ;  /* 0x000000ffff457224 */ /* 0x000fe200010e064b */
[----:B0-----:R-:W-:Y:S02]  /*cc40*/  SEL R77, R25, R24, P0 ;  /* 0x00000018194d7207 */ /* 0x001fe40000000000 */
        /* <DEDUP_REMOVED lines=8> */
[C---:B------:R-:W-:Y:S02]  /*ccd0*/  LOP3.LUT R5, R74.reuse, 0x380, RZ, 0xc0, !PT ;  /* 0x000003804a057812 */ /* 0x040fe400078ec0ff */
[C---:B------:R-:W-:Y:S02]  /*cce0*/  IADD3 R30, P1, R74.reuse, 0xc000, RZ ;  /* 0x0000c0004a1e7810 */ /* 0x040fe40007f3e0ff */
[C---:B------:R-:W-:Y:S02]  /*ccf0*/  IADD3 R28, P6, R74.reuse, 0x8060, RZ ;  /* 0x000080604a1c7810 */ /* 0x040fe40007fde0ff */
[C---:B------:R-:W-:Y:S02]  /*cd00*/  IADD3 R6, P5, R74.reuse, 0x20, RZ ;  /* 0x000000204a067810 */ /* 0x040fe40007fbe0ff */
[C---:B------:R-:W-:Y:S02]  /*cd10*/  IADD3 R26, P4, R74.reuse, 0x8040, RZ ;  /* 0x000080404a1a7810 */ /* 0x040fe40007f9e0ff */
[----:B------:R-:W-:-:S02]  /*cd20*/  IADD3 R24, P3, R74, 0x8020, RZ ;  /* 0x000080204a187810 */ /* 0x000fc40007f7e0ff */
[----:B------:R-:W-:Y:S02]  /*cd30*/  IADD3 R20, P2, R74, 0x8000, RZ ;  /* 0x000080004a147810 */ /* 0x000fe40007f5e0ff */
[----:B------:R-:W-:Y:S02]  /*cd40*/  SEL R141, R93, R100, P0 ;  /* 0x000000645d8d7207 */ /* 0x000fe40000000000 */
[----:B------:R-:W-:Y:S02]  /*cd50*/  SEL R91, R100, R93, P0 ;  /* 0x0000005d645b7207 */ /* 0x000fe40000000000 */
[----:B------:R-:W-:Y:S01]  /*cd60*/  SHF.R.U64 R5, R5, 0x3, RZ ;  /* 0x0000000305057819 */ /* 0x000fe200000012ff */
        /* <DEDUP_REMOVED lines=9> */
[--C-:B------:R-:W-:Y:S01]  /*ce00*/  IMAD.X R63, RZ, RZ, R75.reuse, P4 ;  /* 0x000000ffff3f7224 */ /* 0x100fe200020e064b */
[----:B------:R-:W-:Y:S02]  /*ce10*/  SEL R159, R59, R62, P0 ;  /* 0x0000003e3b9f7207 */ /* 0x000fe40000000000 */
[----:B------:R-:W-:Y:S01]  /*ce20*/  SEL R100, R62, R59, P0 ;  /* 0x0000003b3e647207 */ /* 0x000fe20000000000 */
[----:B------:R-:W-:Y:S01]  /*ce30*/  IMAD.X R59, RZ, RZ, R75, P3 ;  /* 0x000000ffff3b7224 */ /* 0x000fe200018e064b */
[----:B------:R-:W-:Y:S02]  /*ce40*/  SEL R119, R11, R12, P0 ;  /* 0x0000000c0b777207 */ /* 0x000fe40000000000 */
[----:B------:R-:W-:Y:S02]  /*ce50*/  SEL R80, R12, R11, P0 ;  /* 0x0000000b0c507207 */ /* 0x000fe40000000000 */
[----:B------:R-:W-:-:S02]  /*ce60*/  SEL R121, R13, R14, P0 ;  /* 0x0000000e0d797207 */ /* 0x000fc40000000000 */
[----:B------:R-:W-:Y:S02]  /*ce70*/  SEL R81, R14, R13, P0 ;  /* 0x0000000d0e517207 */ /* 0x000fe40000000000 */
[----:B------:R-:W-:Y:S02]  /*ce80*/  SEL R94, R94, R7, P0 ;  /* 0x000000075e5e7207 */ /* 0x000fe40000000000 */
[----:B------:R-:W-:Y:S02]  /*ce90*/  SEL R149, R8, R41, P0 ;  /* 0x0000002908957207 */ /* 0x000fe40000000000 */
[----:B------:R-:W-:Y:S02]  /*cea0*/  SEL R93, R41, R8, P0 ;  /* 0x00000008295d7207 */ /* 0x000fe40000000000 */
[C---:B------:R-:W-:Y:S02]  /*ceb0*/  IADD3 R14, P1, R74.reuse, 0x4060, RZ ;  /* 0x000040604a0e7810 */ /* 0x040fe40007f3e0ff */
[----:B------:R-:W-:-:S02]  /*cec0*/  IADD3 R8, P6, R74, 0x40, RZ ;  /* 0x000000404a087810 */ /* 0x000fc40007fde0ff */
[C---:B------:R-:W-:Y:S02]  /*ced0*/  IADD3 R12, P5, R74.reuse, 0x4040, RZ ;  /* 0x000040404a0c7810 */ /* 0x040fe40007fbe0ff */
[C---:B------:R-:W-:Y:S02]  /*cee0*/  IADD3 R9, P4, R74.reuse, 0x4020, RZ ;  /* 0x000040204a097810 */ /* 0x040fe40007f9e0ff */
[C---:B------:R-:W-:Y:S02]  /*cef0*/  IADD3 R7, P3, R74.reuse, 0x4000, RZ ;  /* 0x000040004a077810 */ /* 0x040fe40007f7e0ff */
[----:B------:R-:W-:Y:S02]  /*cf00*/  IADD3 R10, P2, R74, 0x60, RZ ;  /* 0x000000604a0a7810 */ /* 0x000fe40007f5e0ff */
[----:B------:R-:W-:Y:S02]  /*cf10*/  LOP3.LUT R74, R5, R74, RZ, 0x3c, !PT ;  /* 0x0000004a054a7212 */ /* 0x000fe400078e3cff */
[----:B------:R-:W-:-:S02]  /*cf20*/  SEL R163, R102, R103, P0 ;  /* 0x0000006766a37207 */ /* 0x000fc40000000000 */
[----:B------:R-:W-:Y:S02]  /*cf30*/  LOP3.LUT R5, R28, 0x380, RZ, 0xc0, !PT ;  /* 0x000003801c057812 */ /* 0x000fe400078ec0ff */
[----:B------:R-:W-:Y:S02]  /*cf40*/  SEL R102, R103, R102, P0 ;  /* 0x0000006667667207 */ /* 0x000fe40000000000 */
[----:B------:R-:W-:Y:S02]  /*cf50*/  SEL R165, R47, R46, P0 ;  /* 0x0000002e2fa57207 */ /* 0x000fe40000000000 */
[----:B------:R-:W-:Y:S01]  /*cf60*/  SEL R103, R46, R47, P0 ;  /* 0x0000002f2e677207 */ /* 0x000fe20000000000 */
[----:B------:R-:W-:Y:S01]  /*cf70*/  IMAD.X R47, RZ, RZ, R75, P2 ;  /* 0x000000ffff2f7224 */ /* 0x000fe200010e064b */
[----:B------:R-:W-:Y:S02]  /*cf80*/  SEL R129, R37, R44, P0 ;  /* 0x0000002c25817207 */ /* 0x000fe40000000000 */
[----:B------:R-:W-:-:S02]  /*cf90*/  SEL R85, R44, R37, P0 ;  /* 0x000000252c557207 */ /* 0x000fc40000000000 */
[----:B------:R-:W-:Y:S02]  /*cfa0*/  LOP3.LUT R13, R32, 0x380, RZ, 0xc0, !PT ;  /* 0x00000380200d7812 */ /* 0x000fe400078ec0ff */
[----:B------:R-:W-:Y:S02]  /*cfb0*/  SHF.R.U64 R5, R5, 0x3, RZ ;  /* 0x0000000305057819 */ /* 0x000fe400000012ff */
[----:B------:R-:W-:Y:S02]  /*cfc0*/  IADD3 R37, P2, R42, 0x3000, RZ ;  /* 0x000030002a257810 */ /* 0x000fe40007f5e0ff */
[----:B------:R-:W-:Y:S02]  /*cfd0*/  LOP3.LUT R11, R30, 0x380, RZ, 0xc0, !PT ;  /* 0x000003801e0b7812 */ /* 0x000fe400078ec0ff */
[----:B------:R-:W-:Y:S02]  /*cfe0*/  SEL R127, R29, R36, P0 ;  /* 0x000000241d7f7207 */ /* 0x000fe40000000000 */
[----:B------:R-:W-:-:S02]  /*cff0*/  SEL R84, R36, R29, P0 ;  /* 0x0000001d24547207 */ /* 0x000fc40000000000 */
[----:B------:R-:W-:Y:S02]  /*d000*/  SHF.R.U64 R13, R13, 0x3, RZ ;  /* 0x000000030d0d7819 */ /* 0x000fe400000012ff */
[----:B------:R-:W-:Y:S02]  /*d010*/  LOP3.LUT R64, R5, R28, RZ, 0x3c, !PT ;  /* 0x0000001c05407212 */ /* 0x000fe400078e3cff */
[----:B------:R-:W-:Y:S02]  /*d020*/  LOP3.LUT R36, R37, 0x380, RZ, 0xc0, !PT ;  /* 0x0000038025247812 */ /* 0x000fe400078ec0ff */
[----:B------:R-:W-:Y:S02]  /*d030*/  SHF.R.U64 R11, R11, 0x3, RZ ;  /* 0x000000030b0b7819 */ /* 0x000fe400000012ff */
[----:B------:R-:W-:Y:S02]  /*d040*/  LOP3.LUT R5, R6, 0x380, RZ, 0xc0, !PT ;  /* 0x0000038006057812 */ /* 0x000fe400078ec0ff */
[----:B------:R-:W-:-:S02]  /*d050*/  LOP3.LUT R68, R13, R32, RZ, 0x3c, !PT ;  /* 0x000000200d447212 */ /* 0x000fc400078e3cff */
[----:B------:R-:W-:Y:S02]  /*d060*/  SHF.R.U64 R36, R36, 0x3, RZ ;  /* 0x0000000324247819 */ /* 0x000fe400000012ff */
[----:B------:R-:W-:Y:S02]  /*d070*/  LOP3.LUT R66, R11, R30, RZ, 0x3c, !PT ;  /* 0x0000001e0b427212 */ /* 0x000fe400078e3cff */
[----:B------:R-:W-:Y:S02]  /*d080*/  LOP3.LUT R13, R24, 0x380, RZ, 0xc0, !PT ;  /* 0x00000380180d7812 */ /* 0x000fe400078ec0ff */
[----:B------:R-:W-:Y:S02]  /*d090*/  SHF.R.U64 R5, R5, 0x3, RZ ;  /* 0x0000000305057819 */ /* 0x000fe400000012ff */
[----:B------:R-:W-:Y:S02]  /*d0a0*/  LOP3.LUT R11, R20, 0x380, RZ, 0xc0, !PT ;  /* 0x00000380140b7812 */ /* 0x000fe400078ec0ff */
[----:B------:R-:W-:-:S02]  /*d0b0*/  SEL R133, R53, R60, P0 ;  /* 0x0000003c35857207 */ /* 0x000fc40000000000 */
[----:B------:R-:W-:Y:S02]  /*d0c0*/  SEL R87, R60, R53, P0 ;  /* 0x000000353c577207 */ /* 0x000fe40000000000 */
[----:B------:R-:W-:Y:S01]  /*d0d0*/  LOP3.LUT R36, R36, R37, RZ, 0x3c, !PT ;  /* 0x0000002524247212 */ /* 0x000fe200078e3cff */
[----:B------:R-:W-:Y:S01]  /*d0e0*/  IMAD.X R37, RZ, RZ, R43, P2 ;  /* 0x000000ffff257224 */ /* 0x000fe200010e062b */
[----:B------:R-:W-:Y:S02]  /*d0f0*/  SHF.R.U64 R13, R13, 0x3, RZ ;  /* 0x000000030d0d7819 */ /* 0x000fe400000012ff */
[----:B------:R-:W-:Y:S02]  /*d100*/  LOP3.LUT R60, R5, R6, RZ, 0x3c, !PT ;  /* 0x00000006053c7212 */ /* 0x000fe400078e3cff */
[----:B------:R-:W-:Y:S02]  /*d110*/  SHF.R.U64 R11, R11, 0x3, RZ ;  /* 0x000000030b0b7819 */ /* 0x000fe400000012ff */
[----:B------:R-:W-:-:S02]  /*d120*/  LOP3.LUT R5, R8, 0x380, RZ, 0xc0, !PT ;  /* 0x0000038008057812 */ /* 0x000fc400078ec0ff */
[----:B------:R-:W-:Y:S02]  /*d130*/  IADD3 R25, P2, R42, 0x9000, RZ ;  /* 0x000090002a197810 */ /* 0x000fe40007f5e0ff */
[----:B------:R-:W-:Y:S02]  /*d140*/  LOP3.LUT R58, R13, R24, RZ, 0x3c, !PT ;  /* 0x000000180d3a7212 */ /* 0x000fe400078e3cff */
[----:B------:R-:W-:Y:S02]  /*d150*/  LOP3.LUT R56, R11, R20, RZ, 0x3c, !PT ;  /* 0x000000140b387212 */ /* 0x000fe400078e3cff */
[----:B------:R-:W-:Y:S02]  /*d160*/  SHF.R.U64 R5, R5, 0x3, RZ ;  /* 0x0000000305057819 */ /* 0x000fe400000012ff */
[----:B------:R-:W-:Y:S02]  /*d170*/  LOP3.LUT R24, R25, 0x380, RZ, 0xc0, !PT ;  /* 0x0000038019187812 */ /* 0x000fe400078ec0ff */
[----:B------:R-:W-:-:S02]  /*d180*/  LOP3.LUT R11, R12, 0x380, RZ, 0xc0, !PT ;  /* 0x000003800c0b7812 */ /* 0x000fc400078ec0ff */
[----:B------:R-:W-:Y:S02]  /*d190*/  SEL R131, R45, R52, P0 ;  /* 0x000000342d837207 */ /* 0x000fe40000000000 */
[----:B------:R-:W-:Y:S01]  /*d1a0*/  SEL R86, R52, R45, P0 ;  /* 0x0000002d34567207 */ /* 0x000fe20000000000 */
[----:B------:R-:W-:Y:S01]  /*d1b0*/  IMAD.X R45, RZ, RZ, R75, P3 ;  /* 0x000000ffff2d7224 */ /* 0x000fe200018e064b */
[----:B------:R-:W-:Y:S02]  /*d1c0*/  SEL R153, R40, R109, P0 ;  /* 0x0000006d28997207 */ /* 0x000fe40000000000 */
[----:B------:R-:W-:Y:S02]  /*d1d0*/  SEL R96, R109, R40, P0 ;  /* 0x000000286d607207 */ /* 0x000fe40000000000 */
[----:B------:R-:W-:Y:S02]  /*d1e0*/  LOP3.LUT R50, R5, R8, RZ, 0x3c, !PT ;  /* 0x0000000805327212 */ /* 0x000fe400078e3cff */
[----:B------:R-:W-:-:S02]  /*d1f0*/  SHF.R.U64 R24, R24, 0x3, RZ ;  /* 0x0000000318187819 */ /* 0x000fc400000012ff */
[----:B------:R-:W-:Y:S02]  /*d200*/  SEL R169, R39, R38, P0 ;  /* 0x0000002627a97207 */ /* 0x000fe40000000000 */
[----:B------:R-:W-:Y:S02]  /*d210*/  SEL R109, R38, R39, P0 ;  /* 0x00000027266d7207 */ /* 0x000fe40000000000 */
[----:B------:R-:W-:Y:S02]  /*d220*/  SHF.R.U64 R11, R11, 0x3, RZ ;  /* 0x000000030b0b7819 */ /* 0x000fe400000012ff */
[----:B------:R-:W-:Y:S02]  /*d230*/  LOP3.LUT R5, R10, 0x380, RZ, 0xc0, !PT ;  /* 0x000003800a057812 */ /* 0x000fe400078ec0ff */
[----:B------:R-:W-:Y:S02]  /*d240*/  IADD3 R39, P3, R42, 0x2000, RZ ;  /* 0x000020002a277810 */ /* 0x000fe40007f7e0ff */
[----:B------:R-:W-:Y:S01]  /*d250*/  LOP3.LUT R24, R24, R25, RZ, 0x3c, !PT ;  /* 0x0000001918187212 */ /* 0x000fe200078e3cff */
[----:B------:R-:W-:Y:S01]  /*d260*/  IMAD.X R25, RZ, RZ, R43, P2 ;  /* 0x000000ffff197224 */ /* 0x000fe200010e062b */
[----:B------:R-:W-:-:S02]  /*d270*/  LOP3.LUT R52, R11, R12, RZ, 0x3c, !PT ;  /* 0x0000000c0b347212 */ /* 0x000fc400078e3cff */
[----:B------:R-:W-:Y:S02]  /*d280*/  SHF.R.U64 R5, R5, 0x3, RZ ;  /* 0x0000000305057819 */ /* 0x000fe400000012ff */
[----:B------:R-:W-:Y:S02]  /*d290*/  LOP3.LUT R38, R39, 0x380, RZ, 0xc0, !PT ;  /* 0x0000038027267812 */ /* 0x000fe400078ec0ff */
[----:B------:R-:W-:Y:S02]  /*d2a0*/  IADD3 R12, P2, R42, 0xf000, RZ ;  /* 0x0000f0002a0c7810 */ /* 0x000fe40007f5e0ff */
[----:B------:R-:W-:Y:S02]  /*d2b0*/  LOP3.LUT R46, R5, R10, RZ, 0x3c, !PT ;  /* 0x0000000a052e7212 */ /* 0x000fe400078e3cff */
[----:B------:R-:W-:Y:S02]  /*d2c0*/  SHF.R.U64 R38, R38, 0x3, RZ ;  /* 0x0000000326267819 */ /* 0x000fe400000012ff */
[----:B------:R-:W-:-:S02]  /*d2d0*/  LOP3.LUT R5, R12, 0x380, RZ, 0xc0, !PT ;  /* 0x000003800c057812 */ /* 0x000fc400078ec0ff */
[----:B------:R-:W-:Y:S02]  /*d2e0*/  LOP3.LUT R13, R14, 0x380, RZ, 0xc0, !PT ;  /* 0x000003800e0d7812 */ /* 0x000fe400078ec0ff */
[----:B------:R-:W-:Y:S01]  /*d2f0*/  LOP3.LUT R38, R38, R39, RZ, 0x3c, !PT ;  /* 0x0000002726267212 */ /* 0x000fe200078e3cff */
[----:B------:R-:W-:Y:S01]  /*d300*/  IMAD.X R39, RZ, RZ, R43, P3 ;  /* 0x000000ffff277224 */ /* 0x000fe200018e062b */
[----:B------:R-:W-:Y:S02]  /*d310*/  SHF.R.U64 R5, R5, 0x3, RZ ;  /* 0x0000000305057819 */ /* 0x000fe400000012ff */
[----:B------:R-:W-:Y:S02]  /*d320*/  IADD3 R21, P3, R42, 0x8000, RZ ;  /* 0x000080002a157810 */ /* 0x000fe40007f7e0ff */
[----:B------:R-:W-:Y:S02]  /*d330*/  SHF.R.U64 R13, R13, 0x3, RZ ;  /* 0x000000030d0d7819 */ /* 0x000fe400000012ff */
[----:B------:R-:W-:-:S02]  /*d340*/  SEL R143, R101, R108, P0 ;  /* 0x0000006c658f7207 */ /* 0x000fc40000000000 */
[----:B------:R-:W-:Y:S02]  /*d350*/  SEL R92, R108, R101, P0 ;  /* 0x000000656c5c7207 */ /* 0x000fe40000000000 */
[----:B------:R-:W-:Y:S02]  /*d360*/  SEL R161, R55, R54, P0 ;  /* 0x0000003637a17207 */ /* 0x000fe40000000000 */
[----:B------:R-:W-:Y:S01]  /*d370*/  SEL R101, R54, R55, P0 ;  /* 0x0000003736657207 */ /* 0x000fe20000000000 */
[----:B------:R-:W-:Y:S01]  /*d380*/  IMAD.X R55, RZ, RZ, R75, P1 ;  /* 0x000000ffff377224 */ /* 0x000fe200008e064b */
[----:B------:R-:W-:Y:S02]  /*d390*/  LOP3.LUT R12, R5, R12, RZ, 0x3c, !PT ;  /* 0x0000000c050c7212 */ /* 0x000fe400078e3cff */
[----:B------:R-:W-:Y:S01]  /*d3a0*/  LOP3.LUT R20, R21, 0x380, RZ, 0xc0, !PT ;  /* 0x0000038015147812 */ /* 0x000fe200078ec0ff */
[----:B------:R-:W0:Y:S01]  /*d3b0*/  LDC R5, c[0x0][0xbe8] ;  /* 0x0002fa00ff057b82 */ /* 0x000e220000000800 */
[----:B------:R-:W-:-:S02]  /*d3c0*/  LOP3.LUT R54, R13, R14, RZ, 0x3c, !PT ;  /* 0x0000000e0d367212 */ /* 0x000fc400078e3cff */
[----:B------:R-:W-:Y:S02]  /*d3d0*/  SHF.R.U64 R20, R20, 0x3, RZ ;  /* 0x0000000314147819 */ /* 0x000fe400000012ff */
[----:B------:R-:W-:Y:S02]  /*d3e0*/  MOV R106, R54 ;  /* 0x00000036006a7202 */ /* 0x000fe40000000f00 */
[----:B--2---:R-:W-:Y:S02]  /*d3f0*/  LOP3.LUT R54, R76, 0x2, RZ, 0x3c, !PT ;  /* 0x000000024c367812 */ /* 0x004fe400078e3cff */
[----:B------:R-:W-:Y:S01]  /*d400*/  LOP3.LUT R20, R20, R21, RZ, 0x3c, !PT ;  /* 0x0000001514147212 */ /* 0x000fe200078e3cff */
[----:B------:R-:W-:Y:S01]  /*d410*/  IMAD.X R21, RZ, RZ, R43, P3 ;  /* 0x000000ffff157224 */ /* 0x000fe200018e062b */
[----:B------:R-:W-:Y:S01]  /*d420*/  IADD3 R11, P3, R42, 0xe000, RZ ;  /* 0x0000e0002a0b7810 */ /* 0x000fe20007f7e0ff */
[----:B------:R-:W-:Y:S01]  /*d430*/  SHFL.IDX PT, R77, R77, R54, 0x1c1f ;  /* 0x001c1f364d4d7589 */ /* 0x000fe200000e0000 */
[----:B------:R-:W-:-:S03]  /*d440*/  MOV R136, R46 ;  /* 0x0000002e00887202 */ /* 0x000fc60000000f00 */
[----:B------:R-:W1:Y:S01]  /*d450*/  SHFL.IDX PT, R46, R107, R76, 0x1c1f ;  /* 0x001c1f4c6b2e7589 */ /* 0x000e6200000e0000 */
[----:B------:R-:W-:Y:S02]  /*d460*/  LOP3.LUT R6, R9, 0x380, RZ, 0xc0, !PT ;  /* 0x0000038009067812 */ /* 0x000fe400078ec0ff */
[----:B------:R-:W-:Y:S02]  /*d470*/  LOP3.LUT R10, R11, 0x380, RZ, 0xc0, !PT ;  /* 0x000003800b0a7812 */ /* 0x000fe400078ec0ff */
[----:B------:R-:W-:Y:S02]  /*d480*/  LOP3.LUT R15, R34, 0x380, RZ, 0xc0, !PT ;  /* 0x00000380220f7812 */ /* 0x000fe400078ec0ff */
[----:B------:R-:W-:Y:S02]  /*d490*/  SHF.R.U64 R6, R6, 0x3, RZ ;  /* 0x0000000306067819 */ /* 0x000fe400000012ff */
[----:B------:R-:W-:Y:S02]  /*d4a0*/  SHF.R.U64 R10, R10, 0x3, RZ ;  /* 0x000000030a0a7819 */ /* 0x000fe400000012ff */
[----:B------:R-:W-:-:S02]  /*d4b0*/  SHF.R.U64 R15, R15, 0x3, RZ ;  /* 0x000000030f0f7819 */ /* 0x000fc400000012ff */
[----:B------:R-:W-:Y:S02]  /*d4c0*/  LOP3.LUT R48, R6, R9, RZ, 0x3c, !PT ;  /* 0x0000000906307212 */ /* 0x000fe400078e3cff */
[----:B------:R-:W-:Y:S02]  /*d4d0*/  LOP3.LUT R6, R7, 0x380, RZ, 0xc0, !PT ;  /* 0x0000038007067812 */ /* 0x000fe400078ec0ff */
[----:B------:R-:W-:Y:S01]  /*d4e0*/  LOP3.LUT R10, R10, R11, RZ, 0x3c, !PT ;  /* 0x0000000b0a0a7212 */ /* 0x000fe200078e3cff */
[----:B------:R-:W-:Y:S01]  /*d4f0*/  IMAD.X R11, RZ, RZ, R43, P3 ;  /* 0x000000ffff0b7224 */ /* 0x000fe200018e062b */
[----:B------:R-:W-:Y:S02]  /*d500*/  LOP3.LUT R70, R15, R34, RZ, 0x3c, !PT ;  /* 0x000000220f467212 */ /* 0x000fe400078e3cff */
[----:B0-----:R-:W-:Y:S02]  /*d510*/  ISETP.NE.AND P3, PT, R5, 0x1, PT ;  /* 0x000000010500780c */ /* 0x001fe40003f65270 */
[----:B------:R-:W-:-:S02]  /*d520*/  SHF.R.U64 R6, R6, 0x3, RZ ;  /* 0x0000000306067819 */ /* 0x000fc400000012ff */
[----:B------:R-:W-:Y:S02]  /*d530*/  LOP3.LUT R15, R26, 0x380, RZ, 0xc0, !PT ;  /* 0x000003801a0f7812 */ /* 0x000fe400078ec0ff */
[----:B------:R-:W-:Y:S02]  /*d540*/  MOV R70, R70 ;  /* 0x0000004600467202 */ /* 0x000fe40000000f00 */
[----:B------:R-:W-:Y:S02]  /*d550*/  MOV R68, R68 ;  /* 0x0000004400447202 */ /* 0x000fe40000000f00 */
[----:B------:R-:W-:Y:S02]  /*d560*/  MOV R69, R66 ;  /* 0x0000004200457202 */ /* 0x000fe40000000f00 */
[----:B------:R-:W-:Y:S01]  /*d570*/  MOV R71, R64 ;  /* 0x0000004000477202 */ /* 0x000fe20000000f00 */
[--C-:B------:R-:W-:Y:S01]  /*d580*/  IMAD.X R51, RZ, RZ, R75.reuse, P6 ;  /* 0x000000ffff337224 */ /* 0x100fe200030e064b */
[----:B------:R-:W-:Y:S01]  /*d590*/  SEL R151, R140, R49, P0 ;  /* 0x000000318c977207 */ /* 0x000fe20000000000 */
[----:B------:R-:W-:Y:S01]  /*d5a0*/  SHFL.IDX PT, R117, R117, R76, 0x1c1f ;  /* 0x001c1f4c75757589 */ /* 0x000fe200000e0000 */
[----:B------:R-:W-:Y:S01]  /*d5b0*/  SEL R95, R49, R140, P0 ;  /* 0x0000008c315f7207 */ /* 0x000fe20000000000 */
[----:B------:R-:W-:Y:S01]  /*d5c0*/  IMAD.X R49, RZ, RZ, R75, P4 ;  /* 0x000000ffff317224 */ /* 0x000fe200020e064b */
[----:B------:R-:W-:Y:S01]  /*d5d0*/  LOP3.LUT R44, R6, R7, RZ, 0x3c, !PT ;  /* 0x00000007062c7212 */ /* 0x000fe200078e3cff */
[----:B------:R-:W-:Y:S01]  /*d5e0*/  SHFL.IDX PT, R145, R145, R76, 0x1c1f ;  /* 0x001c1f4c91917589 */ /* 0x000fe200000e0000 */
[----:B------:R-:W-:-:S02]  /*d5f0*/  MOV R65, R58 ;  /* 0x0000003a00417202 */ /* 0x000fc40000000f00 */
[----:B------:R-:W-:Y:S01]  /*d600*/  MOV R66, R56 ;  /* 0x0000003800427202 */ /* 0x000fe20000000f00 */
[----:B------:R-:W-:Y:S01]  /*d610*/  SHFL.IDX PT, R149, R149, R76, 0x1c1f ;  /* 0x001c1f4c95957589 */ /* 0x000fe200000e0000 */
[----:B------:R-:W-:-:S03]  /*d620*/  SHF.R.U64 R15, R15, 0x3, RZ ;  /* 0x000000030f0f7819 */ /* 0x000fc600000012ff */
[----:B------:R-:W-:Y:S01]  /*d630*/  SHFL.IDX PT, R56, R79, R54, 0x1c1f ;  /* 0x001c1f364f387589 */ /* 0x000fe200000e0000 */
[----:B------:R-:W-:-:S03]  /*d640*/  MOV R134, R44 ;  /* 0x0000002c00867202 */ /* 0x000fc60000000f00 */
[----:B------:R-:W0:Y:S04]  /*d650*/  SHFL.IDX PT, R98, R98, R54, 0x1c1f ;  /* 0x001c1f3662627589 */ /* 0x000e2800000e0000 */
[----:B------:R-:W2:Y:S01]  /*d660*/  SHFL.IDX PT, R58, R93, R54, 0x1c1f ;  /* 0x001c1f365d3a7589 */ /* 0x000ea200000e0000 */
[----:B------:R-:W-:-:S03]  /*d670*/  LOP3.LUT R62, R15, R26, RZ, 0x3c, !PT ;  /* 0x0000001a0f3e7212 */ /* 0x000fc600078e3cff */
[----:B------:R-:W-:Y:S01]  /*d680*/  SHFL.IDX PT, R119, R119, R76, 0x1c1f ;  /* 0x001c1f4c77777589 */ /* 0x000fe200000e0000 */
[----:B-1----:R-:W-:-:S03]  /*d690*/  SEL R44, R46, R77, P0 ;  /* 0x0000004d2e2c7207 */ /* 0x002fc60000000000 */
[----:B------:R-:W1:Y:S01]  /*d6a0*/  SHFL.IDX PT, R80, R80, R54, 0x1c1f ;  /* 0x001c1f3650507589 */ /* 0x000e6200000e0000 */
[----:B------:R-:W-:Y:S02]  /*d6b0*/  MOV R138, R50 ;  /* 0x00000032008a7202 */ /* 0x000fe40000000f00 */
[----:B------:R-:W-:Y:S01]  /*d6c0*/  MOV R116, R48 ;  /* 0x0000003000747202 */ /* 0x000fe20000000f00 */
[----:B------:R-:W-:Y:S01]  /*d6d0*/  SHFL.IDX PT, R50, R115, R76, 0x1c1f ;  /* 0x001c1f4c73327589 */ /* 0x000fe200000e0000 */
[----:B------:R-:W-:Y:S02]  /*d6e0*/  SEL R46, R77, R46, P0 ;  /* 0x0000002e4d2e7207 */ /* 0x000fe40000000000 */
[----:B------:R-:W3:Y:S01]  /*d6f0*/  @P3 LDC R77, c[0x0][0xbec] ;  /* 0x0002fb00ff4d3b82 */ /* 0x000ee20000000800 */
[----:B------:R-:W4:Y:S01]  /*d700*/  SHFL.IDX PT, R49, R78, R54, 0x1c1f ;  /* 0x001c1f364e317589 */ /* 0x000f2200000e0000 */
[----:B------:R-:W-:Y:S02]  /*d710*/  MOV R140, R60 ;  /* 0x0000003c008c7202 */ /* 0x000fe40000000f00 */
[----:B------:R-:W-:Y:S01]  /*d720*/  MOV R64, R62 ;  /* 0x0000003e00407202 */ /* 0x000fe20000000f00 */
[----:B------:R-:W-:Y:S04]  /*d730*/  SHFL.IDX PT, R147, R147, R76, 0x1c1f ;  /* 0x001c1f4c93937589 */ /* 0x000fe800000e0000 */
[----:B------:R-:W3:Y:S01]  /*d740*/  SHFL.IDX PT, R94, R94, R54, 0x1c1f ;  /* 0x001c1f365e5e7589 */ /* 0x000ee200000e0000 */
[----:B------:R-:W-:-:S03]  /*d750*/  IADD3 R41, P4, R42, 0x1000, RZ ;  /* 0x000010002a297810 */ /* 0x000fc60007f9e0ff */
[----:B------:R-:W-:Y:S04]  /*d760*/  SHFL.IDX PT, R151, R151, R76, 0x1c1f ;  /* 0x001c1f4c97977589 */ /* 0x000fe800000e0000 */
[----:B------:R0:W-:Y:S04]  /*d770*/  SHFL.IDX PT, R62, R81, R54, 0x1c1f ;  /* 0x001c1f36513e7589 */ /* 0x0001e800000e0000 */
[----:B------:R-:W3:Y:S04]  /*d780*/  SHFL.IDX PT, R60, R95, R54, 0x1c1f ;  /* 0x001c1f365f3c7589 */ /* 0x000ee800000e0000 */
[----:B------:R-:W3:Y:S01]  /*d790*/  SHFL.IDX PT, R121, R121, R76, 0x1c1f ;  /* 0x001c1f4c79797589 */ /* 0x000ee200000e0000 */
[----:B0-----:R-:W0:Y:S03]  /*d7a0*/  @P3 LDC R81, c[0x0][0xbf0] ;  /* 0x0002fc00ff513b82 */ /* 0x001e260000000800 */
[----:B------:R-:W-:Y:S01]  /*d7b0*/  SHFL.IDX PT, R153, R153, R76, 0x1c1f ;  /* 0x001c1f4c99997589 */ /* 0x000fe200000e0000 */
[----:B------:R-:W-:-:S03]  /*d7c0*/  SEL R167, R118, R105, P0 ;  /* 0x0000006976a77207 */ /* 0x000fc60000000000 */
[----:B------:R-:W0:Y:S01]  /*d7d0*/  SHFL.IDX PT, R96, R96, R54, 0x1c1f ;  /* 0x001c1f3660607589 */ /* 0x000e2200000e0000 */
[----:B------:R-:W-:-:S03]  /*d7e0*/  LOP3.LUT R40, R41, 0x380, RZ, 0xc0, !PT ;  /* 0x0000038029287812 */ /* 0x000fc600078ec0ff */
[----:B------:R-:W-:Y:S04]  /*d7f0*/  SHFL.IDX PT, R123, R123, R76, 0x1c1f ;  /* 0x001c1f4c7b7b7589 */ /* 0x000fe800000e0000 */
[----:B------:R-:W-:Y:S04]  /*d800*/  SHFL.IDX PT, R155, R155, R76, 0x1c1f ;  /* 0x001c1f4c9b9b7589 */ /* 0x000fe800000e0000 */
[----:B------:R-:W0:Y:S04]  /*d810*/  SHFL.IDX PT, R82, R82, R54, 0x1c1f ;  /* 0x001c1f3652527589 */ /* 0x000e2800000e0000 */
[----:B------:R-:W0:Y:S01]  /*d820*/  SHFL.IDX PT, R78, R97, R54, 0x1c1f ;  /* 0x001c1f36614e7589 */ /* 0x000e2200000e0000 */
[----:B------:R-:W-:-:S03]  /*d830*/  SEL R105, R105, R118, P0 ;  /* 0x0000007669697207 */ /* 0x000fc60000000000 */
[----:B------:R-:W-:Y:S01]  /*d840*/  SHFL.IDX PT, R125, R125, R76, 0x1c1f ;  /* 0x001c1f4c7d7d7589 */ /* 0x000fe200000e0000 */
[----:B------:R-:W-:-:S03]  /*d850*/  IMAD.X R53, RZ, RZ, R75, P5 ;  /* 0x000000ffff357224 */ /* 0x000fc600028e064b */
[----:B------:R-:W-:Y:S04]  /*d860*/  SHFL.IDX PT, R157, R157, R76, 0x1c1f ;  /* 0x001c1f4c9d9d7589 */ /* 0x000fe800000e0000 */
[----:B------:R-:W0:Y:S04]  /*d870*/  SHFL.IDX PT, R120, R83, R54, 0x1c1f ;  /* 0x001c1f3653787589 */ /* 0x000e2800000e0000 */
[----:B------:R-:W0:Y:S01]  /*d880*/  SHFL.IDX PT, R124, R99, R54, 0x1c1f ;  /* 0x001c1f36637c7589 */ /* 0x000e2200000e0000 */
[----:B------:R-:W-:-:S03]  /*d890*/  IADD3 R33, P1, R42, 0x4000, RZ ;  /* 0x000040002a217810 */ /* 0x000fc60007f3e0ff */
[----:B------:R-:W-:Y:S04]  /*d8a0*/  SHFL.IDX PT, R127, R127, R76, 0x1c1f ;  /* 0x001c1f4c7f7f7589 */ /* 0x000fe800000e0000 */
[----:B------:R-:W-:Y:S04]  /*d8b0*/  SHFL.IDX PT, R159, R159, R76, 0x1c1f ;  /* 0x001c1f4c9f9f7589 */ /* 0x000fe800000e0000 */
[----:B------:R-:W0:Y:S04]  /*d8c0*/  SHFL.IDX PT, R84, R84, R54, 0x1c1f ;  /* 0x001c1f3654547589 */ /* 0x000e2800000e0000 */
[----:B------:R-:W0:Y:S01]  /*d8d0*/  SHFL.IDX PT, R100, R100, R54, 0x1c1f ;  /* 0x001c1f3664647589 */ /* 0x000e2200000e0000 */
[----:B------:R-:W-:-:S02]  /*d8e0*/  SHF.R.U64 R40, R40, 0x3, RZ ;  /* 0x0000000328287819 */ /* 0x000fc400000012ff */
[----:B------:R-:W-:Y:S01]  /*d8f0*/  MOV R104, R74 ;  /* 0x0000004a00687202 */ /* 0x000fe20000000f00 */
[----:B------:R-:W-:Y:S01]  /*d900*/  SHFL.IDX PT, R129, R129, R76, 0x1c1f ;  /* 0x001c1f4c81817589 */ /* 0x000fe200000e0000 */
[----:B------:R-:W-:Y:S02]  /*d910*/  MOV R72, R72 ;  /* 0x0000004800487202 */ /* 0x000fe40000000f00 */
[----:B------:R-:W-:Y:S01]  /*d920*/  LOP3.LUT R32, R33, 0x380, RZ, 0xc0, !PT ;  /* 0x0000038021207812 */ /* 0x000fe200078ec0ff */
[----:B------:R-:W-:Y:S01]  /*d930*/  SHFL.IDX PT, R131, R131, R76, 0x1c1f ;  /* 0x001c1f4c83837589 */ /* 0x000fe200000e0000 */
[----:B------:R-:W-:-:S03]  /*d940*/  MOV R111, R52 ;  /* 0x00000034006f7202 */ /* 0x000fc60000000f00 */
[----:B------:R-:W-:Y:S01]  /*d950*/  SHFL.IDX PT, R118, R133, R76, 0x1c1f ;  /* 0x001c1f4c85767589 */ /* 0x000fe200000e0000 */
[----:B------:R-:W-:-:S03]  /*d960*/  LOP3.LUT R40, R40, R41, RZ, 0x3c, !PT ;  /* 0x0000002928287212 */ /* 0x000fc600078e3cff */
[----:B------:R-:W-:Y:S01]  /*d970*/  SHFL.IDX PT, R107, R135, R76, 0x1c1f ;  /* 0x001c1f4c876b7589 */ /* 0x000fe200000e0000 */
[----:B------:R-:W-:-:S03]  /*d980*/  SEL R45, R145, R98, P0 ;  /* 0x00000062912d7207 */ /* 0x000fc60000000000 */
[----:B------:R-:W-:Y:S01]  /*d990*/  SHFL.IDX PT, R67, R137, R76, 0x1c1f ;  /* 0x001c1f4c89437589 */ /* 0x000fe200000e0000 */
[----:B------:R-:W-:Y:S01]  /*d9a0*/  SEL R47, R98, R145, P0 ;  /* 0x00000091622f7207 */ /* 0x000fe20000000000 */
[----:B------:R-:W-:Y:S01]  /*d9b0*/  BAR.SYNC.DEFER_BLOCKING 0x1, 0x100 ;  /* 0x0044000000007b1d */ /* 0x000fe20000010000 */
[----:B------:R-:W-:Y:S01]  /*d9c0*/  SEL R52, R117, R56, P0 ;  /* 0x0000003875347207 */ /* 0x000fe20000000000 */
[----:B------:R-:W-:Y:S01]  /*d9d0*/  IMAD.X R41, RZ, RZ, R43, P4 ;  /* 0x000000ffff297224 */ /* 0x000fe200020e062b */
[----:B--2---:R-:W-:Y:S02]  /*d9e0*/  SEL R53, R149, R58, P0 ;  /* 0x0000003a95357207 */ /* 0x004fe40000000000 */
[----:B------:R-:W-:Y:S01]  /*d9f0*/  SEL R55, R58, R149, P0 ;  /* 0x000000953a377207 */ /* 0x000fe20000000000 */
[----:B------:R-:W-:Y:S01]  /*da00*/  SHFL.IDX PT, R75, R139, R76, 0x1c1f ;  /* 0x001c1f4c8b4b7589 */ /* 0x000fe200000e0000 */
[----:B-1----:R-:W-:-:S03]  /*da10*/  SEL R58, R80, R119, P0 ;  /* 0x00000077503a7207 */ /* 0x002fc60000000000 */
        /* <DEDUP_REMOVED lines=9> */
[----:B------:R-:W-:Y:S01]  /*dab0*/  SHFL.IDX PT, R175, R175, R76, 0x1c1f ;  /* 0x001c1f4cafaf7589 */ /* 0x000fe200000e0000 */
[----:B------:R-:W-:-:S03]  /*dac0*/  IADD3 R29, P4, R42, 0x7000, RZ ;  /* 0x000070002a1d7810 */ /* 0x000fc60007f9e0ff */
        /* <DEDUP_REMOVED lines=8> */
[----:B------:R-:W2:Y:S04]  /*db50*/  SHFL.IDX PT, R126, R101, R54, 0x1c1f ;  /* 0x001c1f36657e7589 */ /* 0x000ea800000e0000 */
[----:B------:R-:W2:Y:S04]  /*db60*/  SHFL.IDX PT, R102, R102, R54, 0x1c1f ;  /* 0x001c1f3666667589 */ /* 0x000ea800000e0000 */
[----:B------:R-:W2:Y:S04]  /*db70*/  SHFL.IDX PT, R128, R103, R54, 0x1c1f ;  /* 0x001c1f3667807589 */ /* 0x000ea800000e0000 */
[----:B------:R-:W2:Y:S04]  /*db80*/  SHFL.IDX PT, R130, R105, R54, 0x1c1f ;  /* 0x001c1f3669827589 */ /* 0x000ea800000e0000 */
[----:B------:R-:W2:Y:S04]  /*db90*/  SHFL.IDX PT, R132, R109, R54, 0x1c1f ;  /* 0x001c1f366d847589 */ /* 0x000ea800000e0000 */
[----:B------:R-:W2:Y:S04]  /*dba0*/  SHFL.IDX PT, R79, R110, R54, 0x1c1f ;  /* 0x001c1f366e4f7589 */ /* 0x000ea800000e0000 */
[----:B------:R-:W2:Y:S04]  /*dbb0*/  SHFL.IDX PT, R113, R113, R54, 0x1c1f ;  /* 0x001c1f3671717589 */ /* 0x000ea800000e0000 */
[----:B------:R4:W2:Y:S01]  /*dbc0*/  SHFL.IDX PT, R114, R114, R54, 0x1c1f ;  /* 0x001c1f3672727589 */ /* 0x0008a200000e0000 */
[----:B------:R-:W-:Y:S01]  /*dbd0*/  SHF.R.U64 R32, R32, 0x3, RZ ;  /* 0x0000000320207819 */ /* 0x000fe200000012ff */
[----:B------:R-:W-:Y:S01]  /*dbe0*/  UIMAD UR5, UR10, UR8, URZ ;  /* 0x000000080a0572a4 */ /* 0x000fe2000f8e023f */
[----:B------:R-:W-:Y:S01]  /*dbf0*/  LOP3.LUT R28, R29, 0x380, RZ, 0xc0, !PT ;  /* 0x000003801d1c7812 */ /* 0x000fe200078ec0ff */
[----:B------:R3:W-:Y:S01]  /*dc00*/  STSM.16.M88.4 [R104], R44 ;  /* 0x0000002c68007844 */ /* 0x0007e20000000200 */
[----:B----4-:R-:W-:-:S02]  /*dc10*/  SEL R54, R56, R117, P0 ;  /* 0x0000007538367207 */ /* 0x010fc40000000000 */
[----:B------:R-:W-:Y:S01]  /*dc20*/  SEL R56, R119, R80, P0 ;  /* 0x0000005077387207 */ /* 0x000fe20000000000 */
[----:B------:R-:W-:Y:S01]  /*dc30*/  VIADD R80, R17, UR36 ;  /* 0x0000002411507c36 */ /* 0x000fe20008000000 */
[----:B------:R-:W-:Y:S01]  /*dc40*/  SEL R48, R50, R49, P0 ;  /* 0x0000003132307207 */ /* 0x000fe20000000000 */
[----:B------:R-:W-:Y:S01]  /*dc50*/  UIMAD.WIDE.U32 UR6, UR37, UR8, URZ ;  /* 0x00000008250672a5 */ /* 0x000fe2000f8e003f */
[----:B------:R-:W-:Y:S01]  /*dc60*/  LOP3.LUT R32, R32, R33, RZ, 0x3c, !PT ;  /* 0x0000002120207212 */ /* 0x000fe200078e3cff */
[----:B------:R-:W-:Y:S01]  /*dc70*/  UIMAD UR5, UR37, UR9, UR5 ;  /* 0x00000009250572a4 */ /* 0x000fe2000f8e0205 */
[----:B------:R-:W-:Y:S01]  /*dc80*/  SEL R50, R49, R50, P0 ;  /* 0x0000003231327207 */ /* 0x000fe20000000000 */
[----:B---3--:R-:W-:Y:S01]  /*dc90*/  @P3 IMAD.HI.U32 R44, R80, R77, RZ ;  /* 0x0000004d502c3227 */ /* 0x008fe200078e00ff */
[----:B------:R-:W-:Y:S01]  /*dca0*/  SEL R49, R147, R94, P0 ;  /* 0x0000005e93317207 */ /* 0x000fe20000000000 */
[----:B------:R-:W-:Y:S01]  /*dcb0*/  USHF.R.S32.HI UR12, URZ, 0x1f, UR44 ;  /* 0x0000001f3f0c7899 */ /* 0x000fe2000801142c */
[----:B------:R-:W-:Y:S01]  /*dcc0*/  SEL R51, R94, R147, P0 ;  /* 0x000000935e337207 */ /* 0x000fe20000000000 */
[----:B------:R-:W-:Y:S01]  /*dcd0*/  IMAD.X R33, RZ, RZ, R43, P1 ;  /* 0x000000ffff217224 */ /* 0x000fe200008e062b */
[----:B------:R-:W-:Y:S01]  /*dce0*/  IADD3 R27, P1, R42, 0xa000, RZ ;  /* 0x0000a0002a1b7810 */ /* 0x000fe20007f3e0ff */
[----:B------:R-:W-:Y:S01]  /*dcf0*/  IMAD.MOV.U32 R77, RZ, RZ, R80 ;  /* 0x000000ffff4d7224 */ /* 0x000fe200078e0050 */
[----:B------:R-:W-:Y:S01]  /*dd00*/  SHF.R.U64 R28, R28, 0x3, RZ ;  /* 0x000000031c1c7819 */ /* 0x000fe200000012ff */
[----:B------:R-:W-:Y:S01]  /*dd10*/  ULDC.64 UR8, c[0x0][0xb98] ;  /* 0x0002e60000087ab9 */ /* 0x000fe20000000a00 */
[----:B------:R-:W-:Y:S01]  /*dd20*/  SEL R57, R151, R60, P0 ;  /* 0x0000003c97397207 */ /* 0x000fe20000000000 */
[----:B------:R-:W-:Y:S01]  /*dd30*/  UIADD3 UR7, UR7, UR5, URZ ;  /* 0x0000000507077290 */ /* 0x000fe2000fffe03f */
[----:B------:R-:W-:Y:S01]  /*dd40*/  SEL R59, R60, R151, P0 ;  /* 0x000000973c3b7207 */ /* 0x000fe20000000000 */
[----:B------:R-:W-:Y:S01]  /*dd50*/  UIMAD UR5, UR12, UR8, URZ ;  /* 0x000000080c0572a4 */ /* 0x000fe2000f8e023f */
[----:B0-----:R-:W-:Y:S01]  /*dd60*/  @P3 SHF.R.U32.HI R77, RZ, R81, R44 ;  /* 0x00000051ff4d3219 */ /* 0x001fe2000001162c */
[----:B------:R0:W-:Y:S01]  /*dd70*/  STSM.16.M88.4 [R140], R48 ;  /* 0x000000308c007844 */ /* 0x0001e20000000200 */
[----:B------:R-:W-:-:S02]  /*dd80*/  SEL R60, R121, R62, P0 ;  /* 0x0000003e793c7207 */ /* 0x000fc40000000000 */
[----:B------:R-:W-:Y:S01]  /*dd90*/  LOP3.LUT R26, R27, 0x380, RZ, 0xc0, !PT ;  /* 0x000003801b1a7812 */ /* 0x000fe200078ec0ff */
[----:B------:R-:W-:Y:S01]  /*dda0*/  STSM.16.M88.4 [R138], R52 ;  /* 0x000000348a007844 */ /* 0x000fe20000000200 */
[----:B------:R-:W-:Y:S02]  /*ddb0*/  SEL R62, R62, R121, P0 ;  /* 0x000000793e3e7207 */ /* 0x000fe40000000000 */
[----:B------:R-:W-:Y:S02]  /*ddc0*/  SEL R61, R153, R96, P0 ;  /* 0x00000060993d7207 */ /* 0x000fe40000000000 */
[----:B------:R-:W-:Y:S01]  /*ddd0*/  SEL R63, R96, R153, P0 ;  /* 0x00000099603f7207 */ /* 0x000fe20000000000 */
[----:B------:R3:W-:Y:S01]  /*dde0*/  STSM.16.M88.4 [R136], R56 ;  /* 0x0000003888007844 */ /* 0x0007e20000000200 */
[----:B------:R-:W-:Y:S01]  /*ddf0*/  LOP3.LUT R28, R28, R29, RZ, 0x3c, !PT ;  /* 0x0000001d1c1c7212 */ /* 0x000fe200078e3cff */
[----:B------:R-:W-:Y:S01]  /*de00*/  IMAD.X R29, RZ, RZ, R43, P4 ;  /* 0x000000ffff1d7224 */ /* 0x000fe200020e062b */
[----:B------:R-:W-:-:S02]  /*de10*/  SEL R44, R123, R82, P0 ;  /* 0x000000527b2c7207 */ /* 0x000fc40000000000 */
[----:B------:R-:W-:Y:S02]  /*de20*/  SEL R46, R82, R123, P0 ;  /* 0x0000007b522e7207 */ /* 0x000fe40000000000 */
[----:B------:R-:W-:Y:S02]  /*de30*/  SEL R45, R155, R78, P0 ;  /* 0x0000004e9b2d7207 */ /* 0x000fe40000000000 */
[----:B------:R-:W-:Y:S01]  /*de40*/  SEL R47, R78, R155, P0 ;  /* 0x0000009b4e2f7207 */ /* 0x000fe20000000000 */
[----:B------:R-:W-:Y:S01]  /*de50*/  UIMAD UR5, UR44, UR9, UR5 ;  /* 0x000000092c0572a4 */ /* 0x000fe2000f8e0205 */
[----:B0-----:R-:W-:Y:S02]  /*de60*/  SEL R48, R125, R120, P0 ;  /* 0x000000787d307207 */ /* 0x001fe40000000000 */
[----:B------:R-:W-:Y:S02]  /*de70*/  SEL R50, R120, R125, P0 ;  /* 0x0000007d78327207 */ /* 0x000fe40000000000 */
[----:B------:R-:W-:Y:S01]  /*de80*/  SEL R49, R157, R124, P0 ;  /* 0x0000007c9d317207 */ /* 0x000fe20000000000 */
[----:B---3--:R-:W-:Y:S01]  /*de90*/  IMAD.MOV R56, RZ, RZ, -R77 ;  /* 0x000000ffff387224 */ /* 0x008fe200078e0a4d */
[----:B------:R-:W-:Y:S01]  /*dea0*/  SEL R51, R124, R157, P0 ;  /* 0x0000009d7c337207 */ /* 0x000fe20000000000 */
[----:B------:R-:W-:Y:S01]  /*deb0*/  UIMAD.WIDE.U32 UR6, UR44, UR8, UR6 ;  /* 0x000000082c0672a5 */ /* 0x000fe2000f8e0006 */
[----:B------:R-:W-:-:S02]  /*dec0*/  IADD3 R9, P4, R42, 0xd000, RZ ;  /* 0x0000d0002a097810 */ /* 0x000fc40007f9e0ff */
[----:B------:R-:W-:Y:S02]  /*ded0*/  SEL R52, R127, R84, P0 ;  /* 0x000000547f347207 */ /* 0x000fe40000000000 */
[----:B------:R-:W-:Y:S02]  /*dee0*/  SEL R54, R84, R127, P0 ;  /* 0x0000007f54367207 */ /* 0x000fe40000000000 */
[----:B------:R-:W-:Y:S02]  /*def0*/  SEL R53, R159, R100, P0 ;  /* 0x000000649f357207 */ /* 0x000fe40000000000 */
[----:B------:R-:W-:Y:S01]  /*df00*/  SEL R55, R100, R159, P0 ;  /* 0x0000009f64377207 */ /* 0x000fe20000000000 */
[----:B------:R0:W-:Y:S01]  /*df10*/  STSM.16.M88.4 [R134], R60 ;  /* 0x0000003c86007844 */ /* 0x0001e20000000200 */
[----:B------:R-:W-:Y:S01]  /*df20*/  SHF.R.U64 R26, R26, 0x3, RZ ;  /* 0x000000031a1a7819 */ /* 0x000fe200000012ff */
[--C-:B------:R-:W-:Y:S01]  /*df30*/  IMAD.X R13, RZ, RZ, R43.reuse, P2 ;  /* 0x000000ffff0d7224 */ /* 0x100fe200010e062b */
[----:B------:R-:W-:Y:S01]  /*df40*/  LOP3.LUT R8, R9, 0x380, RZ, 0xc0, !PT ;  /* 0x0000038009087812 */ /* 0x000fe200078ec0ff */
[----:B------:R-:W-:Y:S01]  /*df50*/  STSM.16.M88.4 [R116], R44 ;  /* 0x0000002c74007844 */ /* 0x000fe20000000200 */
[----:B------:R-:W-:Y:S01]  /*df60*/  LOP3.LUT R26, R26, R27, RZ, 0x3c, !PT ;  /* 0x0000001b1a1a7212 */ /* 0x000fe200078e3cff */
[----:B------:R-:W-:Y:S01]  /*df70*/  IMAD.X R27, RZ, RZ, R43, P1 ;  /* 0x000000ffff1b7224 */ /* 0x000fe200008e062b */
[C---:B------:R-:W-:Y:S01]  /*df80*/  IADD3 R35, P6, R42.reuse, 0x5000, RZ ;  /* 0x000050002a237810 */ /* 0x040fe20007fde0ff */
[----:B------:R3:W-:Y:S01]  /*df90*/  STSM.16.M88.4 [R111], R48 ;  /* 0x000000306f007844 */ /* 0x0007e20000000200 */
[----:B------:R-:W-:Y:S01]  /*dfa0*/  IADD3 R31, P5, R42, 0x6000, RZ ;  /* 0x000060002a1f7810 */ /* 0x000fe20007fbe0ff */
[----:B------:R-:W-:-:S02]  /*dfb0*/  ULDC.64 UR8, c[0x0][0xae8] ;  /* 0x0002ba0000087ab9 */ /* 0x000fc40000000a00 */
[----:B------:R4:W-:Y:S01]  /*dfc0*/  STSM.16.M88.4 [R106], R52 ;  /* 0x000000346a007844 */ /* 0x0009e20000000200 */
[----:B0-----:R-:W-:Y:S01]  /*dfd0*/  IMAD R61, R5, R56, R80 ;  /* 0x00000038053d7224 */ /* 0x001fe200078e0250 */
[----:B------:R-:W-:Y:S02]  /*dfe0*/  SHF.R.U64 R8, R8, 0x3, RZ ;  /* 0x0000000308087819 */ /* 0x000fe400000012ff */
[----:B------:R-:W-:Y:S02]  /*dff0*/  LOP3.LUT R34, R35, 0x380, RZ, 0xc0, !PT ;  /* 0x0000038023227812 */ /* 0x000fe400078ec0ff */
[----:B------:R-:W-:Y:S02]  /*e000*/  LOP3.LUT R30, R31, 0x380, RZ, 0xc0, !PT ;  /* 0x000003801f1e7812 */ /* 0x000fe400078ec0ff */
[----:B---3--:R-:W-:Y:S02]  /*e010*/  SHF.R.S32.HI R49, RZ, 0x1f, R77 ;  /* 0x0000001fff317819 */ /* 0x008fe4000001144d */
[----:B------:R-:W-:Y:S01]  /*e020*/  IADD3 R48, P1, R77, UR6, RZ ;  /* 0x000000064d307c10 */ /* 0x000fe2000ff3e0ff */
[----:B----4-:R-:W-:Y:S01]  /*e030*/  IMAD.U32 R52, RZ, RZ, UR5 ;  /* 0x00000005ff347e24 */ /* 0x010fe2000f8e00ff */
[----:B------:R-:W-:-:S02]  /*e040*/  SHF.R.S32.HI R50, RZ, 0x1f, R61 ;  /* 0x0000001fff327819 */ /* 0x000fc4000001143d */
[----:B-1----:R-:W-:Y:S02]  /*e050*/  SEL R58, R122, R129, P0 ;  /* 0x000000817a3a7207 */ /* 0x002fe40000000000 */
[----:B--2---:R-:W-:Y:S02]  /*e060*/  SEL R57, R161, R126, P0 ;  /* 0x0000007ea1397207 */ /* 0x004fe40000000000 */
[----:B------:R-:W-:Y:S02]  /*e070*/  SEL R59, R126, R161, P0 ;  /* 0x000000a17e3b7207 */ /* 0x000fe40000000000 */
[----:B------:R-:W-:Y:S02]  /*e080*/  SEL R44, R131, R86, P0 ;  /* 0x00000056832c7207 */ /* 0x000fe40000000000 */
[----:B------:R-:W-:Y:S02]  /*e090*/  SEL R46, R86, R131, P0 ;  /* 0x00000083562e7207 */ /* 0x000fe40000000000 */
[----:B------:R-:W-:-:S02]  /*e0a0*/  SEL R45, R163, R102, P0 ;  /* 0x00000066a32d7207 */ /* 0x000fc40000000000 */
[----:B------:R-:W-:Y:S01]  /*e0b0*/  SEL R47, R102, R163, P0 ;  /* 0x000000a3662f7207 */ /* 0x000fe20000000000 */
[----:B------:R-:W-:Y:S01]  /*e0c0*/  VIADD R51, R195, UR36 ;  /* 0x00000024c3337c36 */ /* 0x000fe20008000000 */
[----:B------:R-:W-:Y:S01]  /*e0d0*/  IADD3.X R49, R49, UR7, R52, P1, !PT ;  /* 0x0000000731317c10 */ /* 0x000fe20008ffe434 */
[----:B------:R-:W-:Y:S01]  /*e0e0*/  ULDC.64 UR6, c[0x0][0xb88] ;  /* 0x0002e20000067ab9 */ /* 0x000fe20000000a00 */
[----:B------:R-:W-:Y:S01]  /*e0f0*/  LOP3.LUT R8, R8, R9, RZ, 0x3c, !PT ;  /* 0x0000000908087212 */ /* 0x000fe200078e3cff */
[----:B------:R-:W-:Y:S01]  /*e100*/  IMAD R50, R50, UR6, RZ ;  /* 0x0000000632327c24 */ /* 0x000fe2000f8e02ff */
[----:B------:R-:W-:Y:S02]  /*e110*/  LOP3.LUT R9, R42, 0x380, RZ, 0xc0, !PT ;  /* 0x000003802a097812 */ /* 0x000fe400078ec0ff */
[----:B------:R-:W-:Y:S02]  /*e120*/  SHF.R.U64 R34, R34, 0x3, RZ ;  /* 0x0000000322227819 */ /* 0x000fe400000012ff */
[----:B------:R-:W-:-:S02]  /*e130*/  SHF.R.U64 R30, R30, 0x3, RZ ;  /* 0x000000031e1e7819 */ /* 0x000fc400000012ff */
[----:B------:R-:W-:Y:S01]  /*e140*/  SEL R56, R129, R122, P0 ;  /* 0x0000007a81387207 */ /* 0x000fe20000000000 */
[----:B------:R-:W-:Y:S01]  /*e150*/  IMAD.WIDE.U32 R48, R61, UR6, R48 ;  /* 0x000000063d307c25 */ /* 0x000fe2000f8e0030 */
[----:B------:R-:W-:Y:S01]  /*e160*/  SHF.R.U64 R9, R9, 0x3, RZ ;  /* 0x0000000309097819 */ /* 0x000fe200000012ff */
[----:B------:R-:W-:Y:S01]  /*e170*/  ULDC UR5, c[0x0][0xa88] ;  /* 0x0002a20000057ab9 */ /* 0x000fe20000000800 */
[----:B------:R-:W-:Y:S01]  /*e180*/  LOP3.LUT R34, R34, R35, RZ, 0x3c, !PT ;  /* 0x0000002322227212 */ /* 0x000fe200078e3cff */
[----:B------:R-:W-:Y:S01]  /*e190*/  IMAD R61, R61, UR7, R50 ;  /* 0x000000073d3d7c24 */ /* 0x000fe2000f8e0232 */
[----:B------:R-:W-:Y:S01]  /*e1a0*/  LOP3.LUT R30, R30, R31, RZ, 0x3c, !PT ;  /* 0x0000001f1e1e7212 */ /* 0x000fe200078e3cff */
[--C-:B------:R-:W-:Y:S01]  /*e1b0*/  IMAD.X R35, RZ, RZ, R43.reuse, P6 ;  /* 0x000000ffff237224 */ /* 0x100fe200030e062b */
[C---:B------:R-:W-:Y:S01]  /*e1c0*/  IADD3 R15, P6, R42.reuse, 0xb000, RZ ;  /* 0x0000b0002a0f7810 */ /* 0x040fe20007fde0ff */
[--C-:B------:R-:W-:Y:S01]  /*e1d0*/  IMAD.X R31, RZ, RZ, R43.reuse, P5 ;  /* 0x000000ffff1f7224 */ /* 0x100fe200028e062b */
[----:B------:R-:W-:Y:S01]  /*e1e0*/  IADD3 R7, P5, R42, 0xc000, RZ ;  /* 0x0000c0002a077810 */ /* 0x000fe20007fbe0ff */
[----:B------:R-:W-:Y:S01]  /*e1f0*/  STSM.16.M88.4 [R66], R56 ;  /* 0x0000003842007844 */ /* 0x000fe20000000200 */
[----:B------:R-:W-:Y:S01]  /*e200*/  LOP3.LUT R42, R9, R42, RZ, 0x3c, !PT ;  /* 0x0000002a092a7212 */ /* 0x000fe200078e3cff */
[----:B------:R-:W-:Y:S01]  /*e210*/  ULDC.64 UR6, c[0x0][0xb50] ;  /* 0x0002d40000067ab9 */ /* 0x000fe20000000a00 */
[----:B------:R-:W-:Y:S01]  /*e220*/  IMAD.X R9, RZ, RZ, R43, P4 ;  /* 0x000000ffff097224 */ /* 0x000fe200020e062b */
[----:B------:R0:W-:Y:S01]  /*e230*/  STSM.16.M88.4 [R65], R44 ;  /* 0x0000002c41007844 */ /* 0x0001e20000000200 */
[----:B------:R-:W-:Y:S01]  /*e240*/  IMAD R100, R5, UR5, RZ ;  /* 0x0000000505647c24 */ /* 0x000fe2000f8e02ff */
[----:B------:R-:W-:-:S02]  /*e250*/  SEL R52, R118, R87, P0 ;  /* 0x0000005776347207 */ /* 0x000fc40000000000 */
[----:B------:R-:W-:Y:S02]  /*e260*/  SEL R54, R87, R118, P0 ;  /* 0x0000007657367207 */ /* 0x000fe40000000000 */
[----:B------:R-:W-:Y:S02]  /*e270*/  SEL R53, R165, R128, P0 ;  /* 0x00000080a5357207 */ /* 0x000fe40000000000 */
[----:B------:R-:W-:Y:S02]  /*e280*/  SEL R55, R128, R165, P0 ;  /* 0x000000a580377207 */ /* 0x000fe40000000000 */
[----:B------:R-:W-:Y:S02]  /*e290*/  LOP3.LUT P1, RZ, R193, 0x3, RZ, 0xc0, !PT ;  /* 0x00000003c1ff7812 */ /* 0x000fe4000782c0ff */
[C---:B------:R-:W-:Y:S01]  /*e2a0*/  LEA R50, P4, R48.reuse, UR6, 0x2 ;  /* 0x0000000630327c11 */ /* 0x040fe2000f8810ff */
[----:B0-----:R-:W-:Y:S02]  /*e2b0*/  IMAD.IADD R47, R49, 0x1, R61 ;  /* 0x00000001312f7824 */ /* 0x001fe400078e023d */
[C---:B------:R-:W-:Y:S01]  /*e2c0*/  VIADD R45, R51.reuse, 0x8 ;  /* 0x00000008332d7836 */ /* 0x040fe20000000000 */
[----:B------:R-:W-:Y:S01]  /*e2d0*/  ISETP.GE.OR P2, PT, R51, R100, P1 ;  /* 0x000000643300720c */ /* 0x000fe20000f46670 */
[----:B------:R0:W-:Y:S01]  /*e2e0*/  STSM.16.M88.4 [R64], R52 ;  /* 0x0000003440007844 */ /* 0x0001e20000000200 */
[----:B------:R-:W-:-:S02]  /*e2f0*/  LEA.HI.X R48, R48, UR7, R47, 0x2, P4 ;  /* 0x0000000730307c11 */ /* 0x000fc4000a0f142f */
[----:B------:R-:W-:Y:S02]  /*e300*/  ISETP.GE.OR P1, PT, R45, R100, P1 ;  /* 0x000000642d00720c */ /* 0x000fe40000f26670 */
[----:B------:R-:W-:Y:S02]  /*e310*/  SEL R44, R107, R88, P0 ;  /* 0x000000586b2c7207 */ /* 0x000fe40000000000 */
[----:B------:R-:W-:Y:S02]  /*e320*/  SEL R46, R88, R107, P0 ;  /* 0x0000006b582e7207 */ /* 0x000fe40000000000 */
[----:B------:R-:W-:Y:S02]  /*e330*/  SEL R45, R167, R130, P0 ;  /* 0x00000082a72d7207 */ /* 0x000fe40000000000 */
[----:B------:R-:W-:Y:S02]  /*e340*/  SEL R47, R130, R167, P0 ;  /* 0x000000a7822f7207 */ /* 0x000fe40000000000 */
[----:B------:R-:W-:-:S02]  /*e350*/  SEL R66, R76, R67, P0 ;  /* 0x000000434c427207 */ /* 0x000fc40000000000 */
[----:B------:R-:W-:Y:S02]  /*e360*/  SEL R65, R115, R132, P0 ;  /* 0x0000008473417207 */ /* 0x000fe40000000000 */
[----:B0-----:R-:W-:Y:S02]  /*e370*/  SEL R64, R67, R76, P0 ;  /* 0x0000004c43407207 */ /* 0x001fe40000000000 */
[----:B------:R-:W-:Y:S02]  /*e380*/  SEL R67, R132, R115, P0 ;  /* 0x0000007384437207 */ /* 0x000fe40000000000 */
[----:B------:R-:W-:Y:S02]  /*e390*/  SEL R76, R75, R90, P0 ;  /* 0x0000005a4b4c7207 */ /* 0x000fe40000000000 */
[----:B------:R-:W-:Y:S02]  /*e3a0*/  SEL R78, R90, R75, P0 ;  /* 0x0000004b5a4e7207 */ /* 0x000fe40000000000 */
[----:B------:R-:W-:Y:S01]  /*e3b0*/  SEL R77, R112, R79, P0 ;  /* 0x0000004f704d7207 */ /* 0x000fe20000000000 */
[----:B------:R-:W-:Y:S01]  /*e3c0*/  SHFL.IDX PT, R84, R50, RZ, 0x1c1f ;  /* 0x001c1fff32547589 */ /* 0x000fe200000e0000 */
[----:B------:R-:W-:-:S02]  /*e3d0*/  SEL R79, R79, R112, P0 ;  /* 0x000000704f4f7207 */ /* 0x000fc40000000000 */
[----:B------:R-:W-:Y:S01]  /*e3e0*/  SEL R88, R74, R91, P0 ;  /* 0x0000005b4a587207 */ /* 0x000fe20000000000 */
[----:B------:R-:W0:Y:S01]  /*e3f0*/  SHFL.IDX PT, R85, R48, RZ, 0x1c1f ;  /* 0x001c1fff30557589 */ /* 0x000e2200000e0000 */
[----:B------:R-:W-:Y:S02]  /*e400*/  SEL R90, R91, R74, P0 ;  /* 0x0000004a5b5a7207 */ /* 0x000fe40000000000 */
[----:B------:R-:W-:Y:S01]  /*e410*/  SEL R89, R108, R113, P0 ;  /* 0x000000716c597207 */ /* 0x000fe20000000000 */
[----:B------:R1:W-:Y:S01]  /*e420*/  SHFL.IDX PT, R94, R50, 0x1, 0x1c1f ;  /* 0x003c1f00325e7f89 */ /* 0x0003e200000e0000 */
[----:B------:R-:W-:Y:S02]  /*e430*/  SEL R91, R113, R108, P0 ;  /* 0x0000006c715b7207 */ /* 0x000fe40000000000 */
[----:B------:R-:W-:Y:S01]  /*e440*/  SEL R49, R175, R114, P0 ;  /* 0x00000072af317207 */ /* 0x000fe20000000000 */
[----:B------:R2:W3:Y:S01]  /*e450*/  SHFL.IDX PT, R95, R48, 0x1, 0x1c1f ;  /* 0x003c1f00305f7f89 */ /* 0x0004e200000e0000 */
[----:B------:R-:W-:-:S02]  /*e460*/  SEL R51, R114, R175, P0 ;  /* 0x000000af72337207 */ /* 0x000fc40000000000 */
[----:B-1----:R-:W-:Y:S01]  /*e470*/  SEL R50, R92, R73, P0 ;  /* 0x000000495c327207 */ /* 0x002fe20000000000 */
[----:B------:R-:W-:Y:S01]  /*e480*/  STSM.16.M88.4 [R71], R44 ;  /* 0x0000002c47007844 */ /* 0x000fe20000000200 */
[----:B--2---:R-:W-:-:S03]  /*e490*/  SEL R48, R73, R92, P0 ;  /* 0x0000005c49307207 */ /* 0x004fc60000000000 */
[----:B------:R-:W-:Y:S04]  /*e4a0*/  STSM.16.M88.4 [R69], R64 ;  /* 0x0000004045007844 */ /* 0x000fe80000000200 */
[----:B------:R-:W-:Y:S04]  /*e4b0*/  STSM.16.M88.4 [R68], R76 ;  /* 0x0000004c44007844 */ /* 0x000fe80000000200 */
[----:B------:R1:W-:Y:S04]  /*e4c0*/  STSM.16.M88.4 [R70], R88 ;  /* 0x0000005846007844 */ /* 0x0003e80000000200 */
[----:B------:R-:W-:Y:S01]  /*e4d0*/  STSM.16.M88.4 [R72], R48 ;  /* 0x0000003048007844 */ /* 0x000fe20000000200 */
[----:B------:R-:W-:Y:S01]  /*e4e0*/  BAR.SYNC.DEFER_BLOCKING 0x1, 0x100 ;  /* 0x0044000000007b1d */ /* 0x000fe20000010000 */
[----:B------:R-:W-:-:S05]  /*e4f0*/  UIMAD UR5, UR10, UR8, URZ ;  /* 0x000000080a0572a4 */ /* 0x000fca000f8e023f */
[----:B0-----:R-:W-:Y:S01]  /*e500*/  @!P2 ST.E desc[UR50][R84.64], R3 ;  /* 0x000000035400a985 */ /* 0x001fe2000c101932 */
[----:B------:R-:W-:Y:S01]  /*e510*/  UIMAD.WIDE.U32 UR6, UR37, UR8, URZ ;  /* 0x00000008250672a5 */ /* 0x000fe2000f8e003f */
[----:B------:R-:W-:Y:S01]  /*e520*/  LOP3.LUT R6, R7, 0x380, RZ, 0xc0, !PT ;  /* 0x0000038007067812 */ /* 0x000fe200078ec0ff */
[----:B------:R-:W-:Y:S01]  /*e530*/  ULDC.64 UR10, c[0x0][0xaf0] ;  /* 0x0002bc00000a7ab9 */ /* 0x000fe20000000a00 */
[----:B---3--:R0:W-:Y:S04]  /*e540*/  @!P1 ST.E desc[UR50][R94.64], R0 ;  /* 0x000000005e009985 */ /* 0x0081e8000c101932 */
[----:B------:R2:W5:Y:S04]  /*e550*/  LD.E.128 R80, desc[UR50][R32.64] ;  /* 0x0000003220507980 */ /* 0x000568000c101d00 */
[----:B-1----:R1:W5:Y:S01]  /*e560*/  LD.E.128 R68, desc[UR50][R30.64] ;  /* 0x000000321e447980 */ /* 0x002362000c101d00 */
[----:B0-----:R-:W-:-:S03]  /*e570*/  IMAD R0, R23, 0x20, R192 ;  /* 0x0000002017007824 */ /* 0x001fc600078e02c0 */
[----:B------:R0:W5:Y:S01]  /*e580*/  LD.E.128 R92, desc[UR50][R8.64] ;  /* 0x00000032085c7980 */ /* 0x000162000c101d00 */
[----:B--2---:R-:W2:Y:S01]  /*e590*/  @P3 LDC R32, c[0x0][0xbec] ;  /* 0x0002fb00ff203b82 */ /* 0x004ea20000000800 */
[----:B------:R-:W-:Y:S01]  /*e5a0*/  UIMAD UR5, UR37, UR9, UR5 ;  /* 0x00000009250572a4 */ /* 0x000fe2000f8e0205 */
[----:B------:R-:W-:Y:S01]  /*e5b0*/  LOP3.LUT R14, R15, 0x380, RZ, 0xc0, !PT ;  /* 0x000003800f0e7812 */ /* 0x000fe200078ec0ff */
[----:B------:R-:W-:Y:S01]  /*e5c0*/  UIMAD UR8, UR12, UR10, URZ ;  /* 0x0000000a0c0872a4 */ /* 0x000fe2000f8e023f */
[----:B------:R-:W-:Y:S01]  /*e5d0*/  SHF.R.U64 R6, R6, 0x3, RZ ;  /* 0x0000000306067819 */ /* 0x000fe200000012ff */
[----:B------:R-:W5:Y:S03]  /*e5e0*/  LD.E.128 R52, desc[UR50][R42.64] ;  /* 0x000000322a347980 */ /* 0x000f66000c101d00 */
[----:B-1----:R-:W1:Y:S01]  /*e5f0*/  @P3 LDC R31, c[0x0][0xbf0] ;  /* 0x0002fc00ff1f3b82 */ /* 0x002e620000000800 */
[----:B0-----:R-:W-:Y:S01]  /*e600*/  VIADD R9, R0, UR36 ;  /* 0x0000002400097c36 */ /* 0x001fe20008000000 */
[----:B------:R-:W-:Y:S01]  /*e610*/  UIADD3 UR7, UR7, UR5, URZ ;  /* 0x0000000507077290 */ /* 0x000fe2000fffe03f */
[----:B------:R-:W5:Y:S02]  /*e620*/  LD.E.128 R56, desc[UR50][R40.64] ;  /* 0x0000003228387980 */ /* 0x000f64000c101d00 */
[----:B------:R-:W-:Y:S01]  /*e630*/  IMAD.MOV.U32 R3, RZ, RZ, R9 ;  /* 0x000000ffff037224 */ /* 0x000fe200078e0009 */
[----:B------:R-:W-:Y:S01]  /*e640*/  UIMAD UR5, UR44, UR11, UR8 ;  /* 0x0000000b2c0572a4 */ /* 0x000fe2000f8e0208 */
[----:B------:R-:W-:Y:S01]  /*e650*/  SHF.R.U64 R14, R14, 0x3, RZ ;  /* 0x000000030e0e7819 */ /* 0x000fe200000012ff */
[----:B------:R-:W-:Y:S01]  /*e660*/  UIMAD.WIDE.U32 UR6, UR44, UR10, UR6 ;  /* 0x0000000a2c0672a5 */ /* 0x000fe2000f8e0006 */
[----:B------:R-:W-:Y:S01]  /*e670*/  LOP3.LUT R6, R6, R7, RZ, 0x3c, !PT ;  /* 0x0000000706067212 */ /* 0x000fe200078e3cff */
[----:B------:R-:W5:Y:S04]  /*e680*/  LD.E.128 R60, desc[UR50][R38.64] ;  /* 0x00000032263c7980 */ /* 0x000f68000c101d00 */
[----:B------:R-:W5:Y:S01]  /*e690*/  LD.E.128 R44, desc[UR50][R36.64] ;  /* 0x00000032242c7980 */ /* 0x000f62000c101d00 */
[----:B--2---:R-:W-:Y:S01]  /*e6a0*/  @P3 IMAD.HI.U32 R0, R9, R32, RZ ;  /* 0x0000002009003227 */ /* 0x004fe200078e00ff */
[----:B------:R-:W-:Y:S01]  /*e6b0*/  UIADD3 UR5, UR7, UR5, URZ ;  /* 0x0000000507057290 */ /* 0x000fe2000fffe03f */
[----:B------:R-:W-:Y:S01]  /*e6c0*/  LOP3.LUT R14, R14, R15, RZ, 0x3c, !PT ;  /* 0x0000000f0e0e7212 */ /* 0x000fe200078e3cff */
[----:B------:R-:W-:Y:S01]  /*e6d0*/  ULDC.64 UR8, c[0x0][0xae0] ;  /* 0x0002b80000087ab9 */ /* 0x000fe20000000a00 */
[--C-:B------:R-:W-:Y:S01]  /*e6e0*/  IMAD.X R7, RZ, RZ, R43.reuse, P5 ;  /* 0x000000ffff077224 */ /* 0x100fe200028e062b */
[----:B------:R-:W5:Y:S01]  /*e6f0*/  LD.E.128 R64, desc[UR50][R34.64] ;  /* 0x0000003222407980 */ /* 0x000f62000c101d00 */
[----:B-1----:R-:W-:Y:S01]  /*e700*/  @P3 SHF.R.U32.HI R3, RZ, R31, R0 ;  /* 0x0000001fff033219 */ /* 0x002fe20000011600 */
[----:B------:R-:W-:-:S02]  /*e710*/  IMAD.X R15, RZ, RZ, R43, P6 ;  /* 0x000000ffff0f7224 */ /* 0x000fc400030e062b */
[----:B------:R0:W5:Y:S01]  /*e720*/  LD.E.128 R96, desc[UR50][R6.64] ;  /* 0x0000003206607980 */ /* 0x000162000c101d00 */
[--C-:B------:R-:W-:Y:S01]  /*e730*/  SHF.R.S32.HI R0, RZ, 0x1f, R3.reuse ;  /* 0x0000001fff007819 */ /* 0x100fe20000011403 */
[----:B------:R-:W-:Y:S02]  /*e740*/  IMAD.MOV R8, RZ, RZ, -R3 ;  /* 0x000000ffff087224 */ /* 0x000fe400078e0a03 */
[----:B------:R-:W5:Y:S02]  /*e750*/  LD.E.128 R48, desc[UR50][R28.64] ;  /* 0x000000321c307980 */ /* 0x000f64000c101d00 */
[----:B------:R-:W-:Y:S02]  /*e760*/  IMAD R0, R0, UR8, RZ ;  /* 0x0000000800007c24 */ /* 0x000fe4000f8e02ff */
[----:B------:R-:W5:Y:S01]  /*e770*/  LD.E.128 R88, desc[UR50][R20.64] ;  /* 0x0000003214587980 */ /* 0x000f62000c101d00 */
[----:B------:R-:W-:Y:S02]  /*e780*/  IMAD R5, R5, R8, R9 ;  /* 0x0000000805057224 */ /* 0x000fe400078e0209 */
[----:B0-----:R-:W-:Y:S01]  /*e790*/  IMAD.U32 R7, RZ, RZ, UR7 ;  /* 0x00000007ff077e24 */ /* 0x001fe2000f8e00ff */
[----:B------:R-:W5:Y:S01]  /*e7a0*/  LD.E.128 R84, desc[UR50][R24.64] ;  /* 0x0000003218547980 */ /* 0x000f62000c101d00 */
[----:B------:R-:W-:Y:S01]  /*e7b0*/  IMAD.U32 R6, RZ, RZ, UR6 ;  /* 0x00000006ff067e24 */ /* 0x000fe2000f8e00ff */
[----:B------:R-:W-:Y:S01]  /*e7c0*/  ULDC.64 UR6, c[0x0][0xad8] ;  /* 0x0002b60000067ab9 */ /* 0x000fe20000000a00 */
[----:B------:R-:W-:Y:S01]  /*e7d0*/  IMAD.U32 R7, RZ, RZ, UR5 ;  /* 0x00000005ff077e24 */ /* 0x000fe2000f8e00ff */
[----:B------:R-:W5:Y:S01]  /*e7e0*/  LD.E.128 R72, desc[UR50][R26.64] ;  /* 0x000000321a487980 */ /* 0x000f62000c101d00 */
[----:B------:R-:W-:Y:S01]  /*e7f0*/  IMAD R9, R3, UR9, R0 ;  /* 0x0000000903097c24 */ /* 0x000fe2000f8e0200 */
[----:B------:R-:W-:-:S02]  /*e800*/  SHF.R.S32.HI R0, RZ, 0x1f, R5 ;  /* 0x0000001fff007819 */ /* 0x000fc40000011405 */
[----:B------:R-:W5:Y:S01]  /*e810*/  LD.E.128 R76, desc[UR50][R14.64] ;  /* 0x000000320e4c7980 */ /* 0x000f62000c101d00 */
[----:B------:R-:W-:-:S03]  /*e820*/  IMAD.WIDE.U32 R6, R3, UR8, R6 ;  /* 0x0000000803067c25 */ /* 0x000fc6000f8e0006 */
[----:B------:R-:W5:Y:S04]  /*e830*/  LD.E.128 R40, desc[UR50][R10.64] ;  /* 0x000000320a287980 */ /* 0x000f68000c101d00 */
[----:B------:R0:W5:Y:S01]  /*e840*/  LD.E.128 R36, desc[UR50][R12.64] ;  /* 0x000000320c247980 */ /* 0x000162000c101d00 */
[----:B------:R-:W-:Y:S01]  /*e850*/  @!PT LDS RZ, [RZ] ;  /* 0x00000000fffff984 */ /* 0x000fe20000000800 */
[----:B------:R-:W-:Y:S01]  /*e860*/  @!PT LDS RZ, [RZ] ;  /* 0x00000000fffff984 */ /* 0x000fe20000000800 */
[----:B------:R-:W-:Y:S01]  /*e870*/  @!PT LDS RZ, [RZ] ;  /* 0x00000000fffff984 */ /* 0x000fe20000000800 */
[----:B------:R-:W-:Y:S01]  /*e880*/  @!PT LDS RZ, [RZ] ;  /* 0x00000000fffff984 */ /* 0x000fe20000000800 */
[----:B------:R1:W-:Y:S06]  /*e890*/  MEMBAR.ALL.CTA ;  /* 0x0000000000007992 */ /* 0x0003ec0000008000 */
[----:B-1----:R-:W1:Y:S01]  /*e8a0*/  FENCE.VIEW.ASYNC.S ;  /* 0x00000000000073c6 */ /* 0x002e620000000000 */
[----:B------:R-:W-:-:S02]  /*e8b0*/  IMAD.IADD R7, R7, 0x1, R9 ;  /* 0x0000000107077824 */ /* 0x000fc400078e0209 */
[----:B------:R-:W-:Y:S02]  /*e8c0*/  IMAD R0, R0, UR6, RZ ;  /* 0x0000000600007c24 */ /* 0x000fe4000f8e02ff */
[----:B0-----:R-:W-:Y:S02]  /*e8d0*/  VIADD R13, R192, UR36 ;  /* 0x00000024c00d7c36 */ /* 0x001fe40008000000 */
        /* <DEDUP_REMOVED lines=12> */
[----:B-1----:R0:W1:Y:S01]  /*e9a0*/  SHFL.IDX PT, R11, R0, RZ, 0x181f ;  /* 0x00181fff000b7589 */ /* 0x00206200000e0000 */
[----:B------:R-:W-:Y:S01]  /*e9b0*/  ISETP.GE.AND P0, PT, R3, R100, PT ;  /* 0x000000640300720c */ /* 0x000fe20003f06270 */
[----:B------:R-:W-:Y:S01]  /*e9c0*/  BSSY B1, `(.L_x_932) ;  /* 0x0000015000017945 */ /* 0x000fe20003800000 */
[----:B------:R0:W-:Y:S01]  /*e9d0*/  SYNCS.ARRIVE.TRANS64.RED.A1T0 RZ, [R4+URZ], RZ ;  /* 0x000000ff04ff79a7 */ /* 0x0001e2000810043f */
[----:B------:R0:W2:Y:S02]  /*e9e0*/  SHFL.IDX PT, R3, R12, RZ, 0x181f ;  /* 0x00181fff0c037589 */ /* 0x0000a400000e0000 */
[----:B------:R-:W-:Y:S08]  /*e9f0*/  @P2 BRA `(.L_x_933) ;  /* 0x0000000000442947 */ /* 0x000ff00003800000 */
[----:B------:R-:W-:Y:S02]  /*ea00*/  ULDC UR5, c[0x0][0xac8] ;  /* 0x0002b20000057ab9 */ /* 0x000fe40000000800 */
[----:B------:R-:W-:Y:S02]  /*ea10*/  ISETP.GE.AND P5, PT, R16, UR5, PT ;  /* 0x0000000510007c0c */ /* 0x000fe4000bfa6270 */
[----:B------:R-:W-:Y:S02]  /*ea20*/  ISETP.GE.AND P4, PT, R19, UR5, PT ;  /* 0x0000000513007c0c */ /* 0x000fe4000bf86270 */
[----:B------:R-:W-:Y:S02]  /*ea30*/  ISETP.GE.AND P3, PT, R18, UR5, PT ;  /* 0x0000000512007c0c */ /* 0x000fe4000bf66270 */
[----:B------:R-:W-:-:S07]  /*ea40*/  ISETP.GE.AND P2, PT, R22, UR5, PT ;  /* 0x0000000516007c0c */ /* 0x000fce000bf46270 */
[----:B01----:R-:W-:-:S04]  /*ea50*/  @!P5 LEA R4, P6, R16, R11, 0x1 ;  /* 0x0000000b1004d211 */ /* 0x003fc800078c08ff */
        /* <DEDUP_REMOVED lines=11> */
.L_x_933:
[----:B------:R-:W-:Y:S05]  /*eb10*/  BSYNC B1 ;  /* 0x0000000000017941 */ /* 0x000fea0003800000 */
.L_x_932:
        /* <DEDUP_REMOVED lines=9> */
[CC--:B01----:R-:W-:Y:S02]  /*ebb0*/  @!P4 LEA R4, P6, R16.reuse, R11.reuse, 0x1 ;  /* 0x0000000b1004c211 */ /* 0x0c3fe400078c08ff */
[C---:B------:R-:W-:Y:S02]  /*ebc0*/  @!P3 LEA R6, P5, R19.reuse, R11, 0x1 ;  /* 0x0000000b1306b211 */ /* 0x040fe400078a08ff */
[----:B----4-:R-:W-:Y:S02]  /*ebd0*/  @!P4 LEA.HI.X R5, R16, R3, R200, 0x1, P6 ;  /* 0x000000031005c211 */ /* 0x010fe400030f0cc8 */
[----:B------:R-:W-:Y:S02]  /*ebe0*/  @!P2 LEA R8, P6, R18, R11, 0x1 ;  /* 0x0000000b1208a211 */ /* 0x000fe400078c08ff */
[----:B------:R-:W-:Y:S01]  /*ebf0*/  @!P3 LEA.HI.X R7, R19, R3, R199, 0x1, P5 ;  /* 0x000000031307b211 */ /* 0x000fe200028f0cc7 */
[----:B-----5:R3:W-:Y:S01]  /*ec00*/  @!P4 ST.E.128 desc[UR50][R4.64], R56 ;  /* 0x000000380400c985 */ /* 0x0207e2000c101d32 */
[----:B------:R-:W-:-:S02]  /*ec10*/  @!P1 LEA R10, P5, R22, R11, 0x1 ;  /* 0x0000000b160a9211 */ /* 0x000fc400078a08ff */
[-C--:B------:R-:W-:Y:S01]  /*ec20*/  @!P2 LEA.HI.X R9, R18, R3.reuse, R198, 0x1, P6 ;  /* 0x000000031209a211 */ /* 0x080fe200030f0cc6 */
[----:B------:R3:W-:Y:S01]  /*ec30*/  @!P3 ST.E.128 desc[UR50][R6.64], R64 ;  /* 0x000000400600b985 */ /* 0x0007e2000c101d32 */
[----:B------:R-:W-:-:S03]  /*ec40*/  @!P1 LEA.HI.X R11, R22, R3, R197, 0x1, P5 ;  /* 0x00000003160b9211 */ /* 0x000fc600028f0cc5 */
[----:B------:R3:W-:Y:S04]  /*ec50*/  @!P2 ST.E.128 desc[UR50][R8.64], R84 ;  /* 0x000000540800a985 */ /* 0x0007e8000c101d32 */
[----:B------:R3:W-:Y:S02]  /*ec60*/  @!P1 ST.E.128 desc[UR50][R10.64], R92 ;  /* 0x0000005c0a009985 */ /* 0x0007e4000c101d32 */
.L_x_935:
[----:B------:R-:W-:Y:S05]  /*ec70*/  BSYNC B1 ;  /* 0x0000000000017941 */ /* 0x000fea0003800000 */
.L_x_934:
        /* <DEDUP_REMOVED lines=9> */
[-C--:B01----:R-:W-:Y:S02]  /*ed10*/  @!P3 LEA R4, P6, R16, R11.reuse, 0x1 ;  /* 0x0000000b1004b211 */ /* 0x083fe400078c08ff */
[CC--:B------:R-:W-:Y:S02]  /*ed20*/  @!P2 LEA R6, P5, R19.reuse, R11.reuse, 0x1 ;  /* 0x0000000b1306a211 */ /* 0x0c0fe400078a08ff */
[----:B------:R-:W-:Y:S02]  /*ed30*/  @!P1 LEA R8, P4, R18, R11, 0x1 ;  /* 0x0000000b12089211 */ /* 0x000fe400078808ff */
[----:B------:R-:W-:Y:S02]  /*ed40*/  @!P3 LEA.HI.X R5, R16, R3, R200, 0x1, P6 ;  /* 0x000000031005b211 */ /* 0x000fe400030f0cc8 */
[----:B------:R-:W-:Y:S02]  /*ed50*/  @!P0 LEA R10, P6, R22, R11, 0x1 ;  /* 0x0000000b160a8211 */ /* 0x000fe400078c08ff */
[-C--:B------:R-:W-:Y:S01]  /*ed60*/  @!P2 LEA.HI.X R7, R19, R3.reuse, R199, 0x1, P5 ;  /* 0x000000031307a211 */ /* 0x080fe200028f0cc7 */
[----:B-----5:R3:W-:Y:S01]  /*ed70*/  @!P3 ST.E.128 desc[UR50][R4.64], R60 ;  /* 0x0000003c0400b985 */ /* 0x0207e2000c101d32 */
[----:B------:R-:W-:-:S02]  /*ed80*/  @!P1 LEA.HI.X R9, R18, R3, R198, 0x1, P4 ;  /* 0x0000000312099211 */ /* 0x000fc400020f0cc6 */
[----:B------:R-:W-:Y:S01]  /*ed90*/  @!P0 LEA.HI.X R11, R22, R3, R197, 0x1, P6 ;  /* 0x00000003160b8211 */ /* 0x000fe200030f0cc5 */
[----:B------:R3:W-:Y:S04]  /*eda0*/  @!P2 ST.E.128 desc[UR50][R6.64], R68 ;  /* 0x000000440600a985 */ /* 0x0007e8000c101d32 */
[----:B------:R3:W-:Y:S04]  /*edb0*/  @!P1 ST.E.128 desc[UR50][R8.64], R72 ;  /* 0x0000004808009985 */ /* 0x0007e8000c101d32 */
[----:B------:R3:W-:Y:S02]  /*edc0*/  @!P0 ST.E.128 desc[UR50][R10.64], R40 ;  /* 0x000000280a008985 */ /* 0x0007e4000c101d32 */
.L_x_937:
[----:B------:R-:W-:Y:S05]  /*edd0*/  BSYNC B1 ;  /* 0x0000000000017941 */ /* 0x000fea0003800000 */
.L_x_936:
[----:B0-----:R-:W-:Y:S01]  /*ede0*/  VIADD R3, R13, 0x60 ;  /* 0x000000600d037836 */ /* 0x001fe20000000000 */
[----:B-1-3--:R0:W1:Y:S04]  /*edf0*/  SHFL.IDX PT, R11, R12, 0x3, 0x181f ;  /* 0x00781f000c0b7f89 */ /* 0x00a06800000e0000 */
[----:B------:R-:W-:Y:S01]  /*ee00*/  ISETP.GE.AND P0, PT, R3, R100, PT ;  /* 0x000000640300720c */ /* 0x000fe20003f06270 */
[----:B------:R0:W3:-:S12]  /*ee10*/  SHFL.IDX PT, R15, R0, 0x3, 0x181f ;  /* 0x00781f00000f7f89 */ /* 0x0000d800000e0000 */
[----:B0-----:R-:W-:Y:S05]  /*ee20*/  @P0 BRA `(.L_x_938) ;  /* 0x0000000c00200947 */ /* 0x001fea0003800000 */
[----:B------:R-:W-:Y:S02]  /*ee30*/  ULDC UR5, c[0x0][0xac8] ;  /* 0x0002b20000057ab9 */ /* 0x000fe40000000800 */
[----:B------:R-:W-:Y:S02]  /*ee40*/  ISETP.GE.AND P3, PT, R16, UR5, PT ;  /* 0x0000000510007c0c */ /* 0x000fe4000bf66270 */
[----:B------:R-:W-:Y:S02]  /*ee50*/  ISETP.GE.AND P4, PT, R19, UR5, PT ;  /* 0x0000000513007c0c */ /* 0x000fe4000bf86270 */
[----:B------:R-:W-:-:S09]  /*ee60*/  ISETP.GE.AND P5, PT, R18, UR5, PT ;  /* 0x0000000512007c0c */ /* 0x000fd2000bfa6270 */
[-C--:B---3--:R-:W-:Y:S02]  /*ee70*/  @!P3 LEA R4, P0, R16, R15.reuse, 0x1 ;  /* 0x0000000f1004b211 */ /* 0x088fe400078008ff */
[CC--:B------:R-:W-:Y:S02]  /*ee80*/  @!P4 LEA R6, P1, R19.reuse, R15.reuse, 0x1 ;  /* 0x0000000f1306c211 */ /* 0x0c0fe400078208ff */
[----:B------:R-:W-:Y:S02]  /*ee90*/  @!P5 LEA R8, P2, R18, R15, 0x1 ;  /* 0x0000000f1208d211 */ /* 0x000fe400078408ff */
[-C--:B-1----:R-:W-:Y:S02]  /*eea0*/  @!P3 LEA.HI.X R5, R16, R11.reuse, R200, 0x1, P0 ;  /* 0x0000000b1005b211 */ /* 0x082fe400000f0cc8 */
[-C--:B------:R-:W-:Y:S02]  /*eeb0*/  @!P4 LEA.HI.X R7, R19, R11.reuse, R199, 0x1, P1 ;  /* 0x0000000b1307c211 */ /* 0x080fe400008f0cc7 */
[----:B------:R-:W-:Y:S01]  /*eec0*/  @!P5 LEA.HI.X R9, R18, R11, R198, 0x1, P2 ;  /* 0x0000000b1209d211 */ /* 0x000fe200010f0cc6 */
[----:B-----5:R0:W-:Y:S01]  /*eed0*/  @!P3 ST.E.128 desc[UR50][R4.64], R44 ;  /* 0x0000002c0400b985 */ /* 0x0201e2000c101d32 */
        /* <DEDUP_REMOVED lines=8> */
.L_x_931:
[----:B------:R-:W0:Y:S01]  /*ef60*/  LDC R10, c[0x0][0xbe8] ;  /* 0x0002fa00ff0a7b82 */ /* 0x000e220000000800 */
[----:B------:R-:W-:Y:S01]  /*ef70*/  ISETP.GE.AND P0, PT, R201, 0x80, PT ;  /* 0x00000080c900780c */ /* 0x000fe20003f06270 */
[----:B------:R-:W-:Y:S01]  /*ef80*/  USHF.R.S32.HI UR8, URZ, 0x1f, UR37 ;  /* 0x0000001f3f087899 */ /* 0x000fe20008011425 */
[----:B------:R-:W-:Y:S01]  /*ef90*/  BSSY B1, `(.L_x_939) ;  /* 0x000002f000017945 */ /* 0x000fe20003800000 */
[----:B------:R-:W-:Y:S01]  /*efa0*/  USHF.R.S32.HI UR9, URZ, 0x1f, UR44 ;  /* 0x0000001f3f097899 */ /* 0x000fe2000801142c */
[----:B------:R-:W-:Y:S01]  /*efb0*/  IMAD R8, R23, 0x20, R192 ;  /* 0x0000002017087824 */ /* 0x000fe200078e02c0 */
[----:B0-----:R-:W-:-:S13]  /*efc0*/  ISETP.NE.AND P1, PT, R10, 0x1, PT ;  /* 0x000000010a00780c */ /* 0x001fda0003f25270 */
[----:B------:R-:W0:Y:S08]  /*efd0*/  @P1 LDC R9, c[0x0][0xbec] ;  /* 0x0002fb00ff091b82 */ /* 0x000e300000000800 */
[----:B------:R-:W1:Y:S01]  /*efe0*/  @P1 LDC R11, c[0x0][0xbf0] ;  /* 0x0002fc00ff0b1b82 */ /* 0x000e620000000800 */
[----:B------:R-:W-:Y:S05]  /*eff0*/  @P0 BRA `(.L_x_940) ;  /* 0x0000000000a00947 */ /* 0x000fea0003800000 */
[----:B------:R-:W2:Y:S01]  /*f000*/  S2R R0, SR_TID.X ;  /* 0x0000000000007919 */ /* 0x000ea20000002100 */
[----:B------:R-:W3:Y:S01]  /*f010*/  LDC R5, c[0x0][0xbe8] ;  /* 0x0002fa00ff057b82 */ /* 0x000ee20000000800 */
[----:B------:R-:W-:Y:S01]  /*f020*/  IMAD.U32 R6, RZ, RZ, UR36 ;  /* 0x00000024ff067e24 */ /* 0x000fe2000f8e00ff */
[----:B------:R-:W-:Y:S02]  /*f030*/  ULDC UR5, c[0x0][0xa88] ;  /* 0x0002a20000057ab9 */ /* 0x000fe40000000800 */
[----:B---3--:R-:W-:Y:S02]  /*f040*/  IMAD R3, R5, UR5, RZ ;  /* 0x0000000505037c24 */ /* 0x008fe4000f8e02ff */
[----:B--2---:R-:W-:-:S04]  /*f050*/  IADD3 R6, R6, -0x80, R0 ;  /* 0xffffff8006067810 */ /* 0x004fc80007ffe000 */
[----:B------:R-:W-:-:S13]  /*f060*/  ISETP.GE.AND P0, PT, R6, R3, PT ;  /* 0x000000030600720c */ /* 0x000fda0003f06270 */
[----:B------:R-:W-:Y:S05]  /*f070*/  @P0 BRA `(.L_x_940) ;  /* 0x0000000000800947 */ /* 0x000fea0003800000 */
[----:B------:R-:W-:Y:S01]  /*f080*/  ISETP.NE.AND P0, PT, R5, 0x1, PT ;  /* 0x000000010500780c */ /* 0x000fe20003f05270 */
[----:B------:R-:W-:Y:S01]  /*f090*/  ULDC.64 UR10, c[0x0][0xb90] ;  /* 0x0002e400000a7ab9 */ /* 0x000fe20000000a00 */
[----:B------:R-:W-:Y:S01]  /*f0a0*/  IMAD.MOV.U32 R4, RZ, RZ, R6 ;  /* 0x000000ffff047224 */ /* 0x000fe200078e0006 */
[----:B------:R-:W-:Y:S02]  /*f0b0*/  UIMAD UR5, UR8, UR10, URZ ;  /* 0x0000000a080572a4 */ /* 0x000fe4000f8e023f */
[----:B------:R-:W-:Y:S02]  /*f0c0*/  UIMAD.WIDE.U32 UR6, UR37, UR10, URZ ;  /* 0x0000000a250672a5 */ /* 0x000fe4000f8e003f */
[----:B------:R-:W-:-:S03]  /*f0d0*/  UIMAD UR5, UR37, UR11, UR5 ;  /* 0x0000000b250572a4 */ /* 0x000fc6000f8e0205 */
[----:B------:R-:W-:Y:S01]  /*f0e0*/  ULDC.64 UR10, c[0x0][0xb98] ;  /* 0x0002e600000a7ab9 */ /* 0x000fe20000000a00 */
[----:B------:R-:W-:Y:S02]  /*f0f0*/  UIADD3 UR7, UR7, UR5, URZ ;  /* 0x0000000507077290 */ /* 0x000fe4000fffe03f */
[----:B------:R-:W2:Y:S01]  /*f100*/  @P0 LDC R3, c[0x0][0xbec] ;  /* 0x0002fb00ff030b82 */ /* 0x000ea20000000800 */
[----:B------:R-:W-:Y:S02]  /*f110*/  UIMAD UR5, UR9, UR10, URZ ;  /* 0x0000000a090572a4 */ /* 0x000fe4000f8e023f */
[----:B------:R-:W-:Y:S02]  /*f120*/  UIMAD.WIDE.U32 UR6, UR44, UR10, UR6 ;  /* 0x0000000a2c0672a5 */ /* 0x000fe4000f8e0006 */
[----:B------:R-:W-:-:S03]  /*f130*/  UIMAD UR5, UR44, UR11, UR5 ;  /* 0x0000000b2c0572a4 */ /* 0x000fc6000f8e0205 */
[----:B------:R-:W3:Y:S01]  /*f140*/  @P0 LDC R7, c[0x0][0xbf0] ;  /* 0x0002fc00ff070b82 */ /* 0x000ee20000000800 */
[----:B------:R-:W-:Y:S01]  /*f150*/  ULDC.64 UR10, c[0x0][0xb88] ;  /* 0x0002e200000a7ab9 */ /* 0x000fe20000000a00 */
[----:B--2---:R-:W-:-:S05]  /*f160*/  @P0 IMAD.HI.U32 R0, R6, R3, RZ ;  /* 0x0000000306000227 */ /* 0x004fca00078e00ff */
[----:B---3--:R-:W-:-:S05]  /*f170*/  @P0 SHF.R.U32.HI R4, RZ, R7, R0 ;  /* 0x00000007ff040219 */ /* 0x008fca0000011600 */
[----:B------:R-:W-:-:S04]  /*f180*/  IMAD.MOV R3, RZ, RZ, -R4 ;  /* 0x000000ffff037224 */ /* 0x000fc800078e0a04 */
[----:B------:R-:W-:Y:S01]  /*f190*/  IMAD R3, R5, R3, R6 ;  /* 0x0000000305037224 */ /* 0x000fe200078e0206 */
[----:B------:R-:W-:Y:S01]  /*f1a0*/  SHF.R.S32.HI R5, RZ, 0x1f, R4 ;  /* 0x0000001fff057819 */ /* 0x000fe20000011404 */
[----:B------:R-:W-:Y:S01]  /*f1b0*/  IMAD.U32 R6, RZ, RZ, UR5 ;  /* 0x00000005ff067e24 */ /* 0x000fe2000f8e00ff */
[----:B------:R-:W-:Y:S02]  /*f1c0*/  IADD3 R4, P0, R4, UR6, RZ ;  /* 0x0000000604047c10 */ /* 0x000fe4000ff1e0ff */
[----:B------:R-:W-:Y:S02]  /*f1d0*/  SHF.R.S32.HI R0, RZ, 0x1f, R3 ;  /* 0x0000001fff007819 */ /* 0x000fe40000011403 */
[----:B------:R-:W-:Y:S01]  /*f1e0*/  IADD3.X R5, R5, UR7, R6, P0, !PT ;  /* 0x0000000705057c10 */ /* 0x000fe200087fe406 */
[----:B------:R-:W-:Y:S02]  /*f1f0*/  ULDC.64 UR6, c[0x0][0xb50] ;  /* 0x0002d40000067ab9 */ /* 0x000fe40000000a00 */
[----:B------:R-:W-:-:S02]  /*f200*/  IMAD R0, R0, UR10, RZ ;  /* 0x0000000a00007c24 */ /* 0x000fc4000f8e02ff */
[----:B------:R-:W-:-:S04]  /*f210*/  IMAD.WIDE.U32 R4, R3, UR10, R4 ;  /* 0x0000000a03047c25 */ /* 0x000fc8000f8e0004 */
[----:B------:R-:W-:Y:S01]  /*f220*/  IMAD R7, R3, UR11, R0 ;  /* 0x0000000b03077c24 */ /* 0x000fe2000f8e0200 */
[----:B------:R-:W-:-:S03]  /*f230*/  LEA R6, P0, R4, UR6, 0x2 ;  /* 0x0000000604067c11 */ /* 0x000fc6000f8010ff */
[----:B------:R-:W-:-:S05]  /*f240*/  IMAD.IADD R3, R5, 0x1, R7 ;  /* 0x0000000105037824 */ /* 0x000fca00078e0207 */
[----:B------:R-:W-:Y:S01]  /*f250*/  LEA.HI.X R7, R4, UR7, R3, 0x2, P0 ;  /* 0x0000000704077c11 */ /* 0x000fe200080f1403 */
[----:B------:R-:W-:-:S05]  /*f260*/  IMAD.MOV.U32 R3, RZ, RZ, -0x800000 ;  /* 0xff800000ff037424 */ /* 0x000fca00078e00ff */
[----:B------:R2:W-:Y:S02]  /*f270*/  STG.E desc[UR50][R6.64], R3 ;  /* 0x0000000306007986 */ /* 0x0005e4000c101932 */
.L_x_940:
[----:B------:R-:W-:Y:S05]  /*f280*/  BSYNC B1 ;  /* 0x0000000000017941 */ /* 0x000fea0003800000 */
.L_x_939:
[----:B------:R-:W-:Y:S01]  /*f290*/  ULDC.64 UR10, c[0x0][0xae8] ;  /* 0x0002ba00000a7ab9 */ /* 0x000fe20000000a00 */
[----:B------:R-:W-:Y:S01]  /*f2a0*/  VIADD R8, R8, UR36 ;  /* 0x0000002408087c36 */ /* 0x000fe20008000000 */
[----:B------:R-:W-:Y:S01]  /*f2b0*/  UIMAD UR5, UR8, UR10, URZ ;  /* 0x0000000a080572a4 */ /* 0x000fe2000f8e023f */
[----:B------:R-:W-:Y:S01]  /*f2c0*/  BSSY B1, `(.L_x_941) ;  /* 0x000003c000017945 */ /* 0x000fe20003800000 */
[----:B------:R-:W-:Y:S01]  /*f2d0*/  UIMAD.WIDE.U32 UR6, UR37, UR10, URZ ;  /* 0x0000000a250672a5 */ /* 0x000fe2000f8e003f */
[----:B0-----:R-:W-:Y:S01]  /*f2e0*/  @P1 IMAD.HI.U32 R0, R8, R9, RZ ;  /* 0x0000000908001227 */ /* 0x001fe200078e00ff */
[----:B------:R-:W-:-:S03]  /*f2f0*/  UIMAD UR5, UR37, UR11, UR5 ;  /* 0x0000000b250572a4 */ /* 0x000fc6000f8e0205 */
[----:B------:R-:W-:Y:S01]  /*f300*/  ULDC.64 UR10, c[0x0][0xaf0] ;  /* 0x0002bc00000a7ab9 */ /* 0x000fe20000000a00 */
[----:B------:R-:W-:Y:S01]  /*f310*/  UIADD3 UR7, UR7, UR5, URZ ;  /* 0x0000000507077290 */ /* 0x000fe2000fffe03f */
[----:B--2---:R-:W-:Y:S01]  /*f320*/  IMAD.MOV.U32 R3, RZ, RZ, R8 ;  /* 0x000000ffff037224 */ /* 0x004fe200078e0008 */
[----:B------:R-:W-:Y:S01]  /*f330*/  UIMAD UR5, UR9, UR10, URZ ;  /* 0x0000000a090572a4 */ /* 0x000fe2000f8e023f */
[----:B-1----:R-:W-:Y:S01]  /*f340*/  @P1 SHF.R.U32.HI R3, RZ, R11, R0 ;  /* 0x0000000bff031219 */ /* 0x002fe20000011600 */
[----:B------:R-:W-:Y:S02]  /*f350*/  UIMAD.WIDE.U32 UR6, UR44, UR10, UR6 ;  /* 0x0000000a2c0672a5 */ /* 0x000fe4000f8e0006 */
[----:B------:R-:W-:Y:S01]  /*f360*/  UIMAD UR5, UR44, UR11, UR5 ;  /* 0x0000000b2c0572a4 */ /* 0x000fe2000f8e0205 */
[--C-:B------:R-:W-:Y:S01]  /*f370*/  SHF.R.S32.HI R0, RZ, 0x1f, R3.reuse ;  /* 0x0000001fff007819 */ /* 0x100fe20000011403 */
[----:B------:R-:W-:Y:S01]  /*f380*/  IMAD.MOV R7, RZ, RZ, -R3 ;  /* 0x000000ffff077224 */ /* 0x000fe200078e0a03 */
[----:B------:R-:W-:Y:S01]  /*f390*/  ULDC.64 UR8, c[0x0][0xae0] ;  /* 0x0002b80000087ab9 */ /* 0x000fe20000000a00 */
[----:B------:R-:W-:-:S02]  /*f3a0*/  UIADD3 UR5, UR7, UR5, URZ ;  /* 0x0000000507057290 */ /* 0x000fc4000fffe03f */
[----:B------:R-:W-:Y:S02]  /*f3b0*/  IMAD.U32 R5, RZ, RZ, UR7 ;  /* 0x00000007ff057e24 */ /* 0x000fe4000f8e00ff */
[----:B------:R-:W-:Y:S02]  /*f3c0*/  IMAD R0, R0, UR8, RZ ;  /* 0x0000000800007c24 */ /* 0x000fe4000f8e02ff */
[----:B------:R-:W-:Y:S02]  /*f3d0*/  IMAD R7, R10, R7, R8 ;  /* 0x000000070a077224 */ /* 0x000fe400078e0208 */
[----:B------:R-:W-:Y:S01]  /*f3e0*/  IMAD.U32 R4, RZ, RZ, UR6 ;  /* 0x00000006ff047e24 */ /* 0x000fe2000f8e00ff */
[----:B------:R-:W-:Y:S01]  /*f3f0*/  ULDC.64 UR6, c[0x0][0xad8] ;  /* 0x0002b60000067ab9 */ /* 0x000fe20000000a00 */
[----:B------:R-:W-:Y:S01]  /*f400*/  IMAD.U32 R5, RZ, RZ, UR5 ;  /* 0x00000005ff057e24 */ /* 0x000fe2000f8e00ff */
[----:B------:R-:W-:Y:S01]  /*f410*/  ULDC UR5, c[0x0][0xa88] ;  /* 0x0002a20000057ab9 */ /* 0x000fe20000000800 */
[C---:B------:R-:W-:Y:S01]  /*f420*/  IMAD R9, R3.reuse, UR9, R0 ;  /* 0x0000000903097c24 */ /* 0x040fe2000f8e0200 */
[----:B------:R-:W-:Y:S01]  /*f430*/  SHF.R.S32.HI R0, RZ, 0x1f, R7 ;  /* 0x0000001fff007819 */ /* 0x000fe20000011407 */
[----:B------:R-:W-:-:S04]  /*f440*/  IMAD.WIDE.U32 R4, R3, UR8, R4 ;  /* 0x0000000803047c25 */ /* 0x000fc8000f8e0004 */
[----:B------:R-:W-:Y:S02]  /*f450*/  IMAD.IADD R5, R5, 0x1, R9 ;  /* 0x0000000105057824 */ /* 0x000fe400078e0209 */
[----:B------:R-:W-:Y:S02]  /*f460*/  IMAD R6, R0, UR6, RZ ;  /* 0x0000000600067c24 */ /* 0x000fe4000f8e02ff */
[----:B------:R-:W-:Y:S02]  /*f470*/  VIADD R8, R192, UR36 ;  /* 0x00000024c0087c36 */ /* 0x000fe40008000000 */
[----:B------:R-:W-:Y:S02]  /*f480*/  IMAD R9, R10, UR5, RZ ;  /* 0x000000050a097c24 */ /* 0x000fe4000f8e02ff */
[C---:B------:R-:W-:Y:S02]  /*f490*/  IMAD R3, R7.reuse, UR7, R6 ;  /* 0x0000000707037c24 */ /* 0x040fe4000f8e0206 */
[----:B------:R-:W-:Y:S01]  /*f4a0*/  IMAD.WIDE.U32 R4, R7, UR6, R4 ;  /* 0x0000000607047c25 */ /* 0x000fe2000f8e0004 */
[----:B------:R-:W-:Y:S01]  /*f4b0*/  ISETP.GE.AND P2, PT, R8, R9, PT ;  /* 0x000000090800720c */ /* 0x000fe20003f46270 */
[----:B------:R-:W-:-:S02]  /*f4c0*/  ULDC.64 UR6, c[0x0][0xa80] ;  /* 0x0002a00000067ab9 */ /* 0x000fc40000000a00 */
[----:B------:R-:W-:Y:S01]  /*f4d0*/  IMAD.IADD R3, R5, 0x1, R3 ;  /* 0x0000000105037824 */ /* 0x000fe200078e0203 */
[----:B------:R-:W-:Y:S01]  /*f4e0*/  LEA R6, P3, R4, UR6, 0x1 ;  /* 0x0000000604067c11 */ /* 0x000fe2000f8608ff */
[----:B------:R-:W-:-:S03]  /*f4f0*/  VIADD R0, R8, 0x20 ;  /* 0x0000002008007836 */ /* 0x000fc60000000000 */
[----:B------:R-:W-:Y:S01]  /*f500*/  LEA.HI.X R7, R4, UR7, R3, 0x1, P3 ;  /* 0x0000000704077c11 */ /* 0x000fe200098f0c03 */
[----:B------:R0:W1:Y:S01]  /*f510*/  SHFL.IDX PT, R5, R6, RZ, 0x181f ;  /* 0x00181fff06057589 */ /* 0x00006200000e0000 */
[-C--:B------:R-:W-:Y:S01]  /*f520*/  ISETP.GE.AND P1, PT, R0, R9.reuse, PT ;  /* 0x000000090000720c */ /* 0x080fe20003f26270 */
[----:B------:R-:W-:Y:S02]  /*f530*/  VIADD R0, R8, 0x40 ;  /* 0x0000004008007836 */ /* 0x000fe40000000000 */
[----:B------:R0:W2:Y:S03]  /*f540*/  SHFL.IDX PT, R3, R7, RZ, 0x181f ;  /* 0x00181fff07037589 */ /* 0x0000a600000e0000 */
[----:B------:R-:W-:Y:S01]  /*f550*/  ISETP.GE.AND P0, PT, R0, R9, PT ;  /* 0x000000090000720c */ /* 0x000fe20003f06270 */
[----:B------:R-:W-:-:S12]  /*f560*/  @P2 BRA `(.L_x_942) ;  /* 0x0000000000442947 */ /* 0x000fd80003800000 */
        /* <DEDUP_REMOVED lines=17> */
.L_x_942:
[----:B------:R-:W-:Y:S05]  /*f680*/  BSYNC B1 ;  /* 0x0000000000017941 */ /* 0x000fea0003800000 */
.L_x_941:
        /* <DEDUP_REMOVED lines=9> */
[CC--:B-1----:R-:W-:Y:S02]  /*f720*/  @!P4 LEA R10, P6, R16.reuse, R5.reuse, 0x1 ;  /* 0x00000005100ac211 */ /* 0x0c2fe400078c08ff */
[C---:B------:R-:W-:Y:S02]  /*f730*/  @!P3 LEA R12, P5, R19.reuse, R5, 0x1 ;  /* 0x00000005130cb211 */ /* 0x040fe400078a08ff */
        /* <DEDUP_REMOVED lines=10> */
.L_x_944:
[----:B------:R-:W-:Y:S05]  /*f7e0*/  BSYNC B1 ;  /* 0x0000000000017941 */ /* 0x000fea0003800000 */
.L_x_943:
        /* <DEDUP_REMOVED lines=10> */
[CC--:B------:R-:W-:Y:S02]  /*f890*/  @!P2 LEA R12, P5, R19.reuse, R5.reuse, 0x1 ;  /* 0x00000005130ca211 */ /* 0x0c0fe400078a08ff */
        /* <DEDUP_REMOVED lines=10> */
.L_x_946:
[----:B------:R-:W-:Y:S05]  /*f940*/  BSYNC B1 ;  /* 0x0000000000017941 */ /* 0x000fea0003800000 */
.L_x_945:
[----:B------:R-:W-:Y:S01]  /*f950*/  VIADD R0, R8, 0x60 ;  /* 0x0000006008007836 */ /* 0x000fe20000000000 */
[----:B0-----:R0:W0:Y:S04]  /*f960*/  SHFL.IDX PT, R3, R7, 0x3, 0x181f ;  /* 0x00781f0007037f89 */ /* 0x00102800000e0000 */
[----:B------:R-:W-:Y:S01]  /*f970*/  ISETP.GE.AND P0, PT, R0, R9, PT ;  /* 0x000000090000720c */ /* 0x000fe20003f06270 */
[----:B-1-3--:R1:W3:-:S12]  /*f980*/  SHFL.IDX PT, R5, R6, 0x3, 0x181f ;  /* 0x00781f0006057f89 */ /* 0x00a2d800000e0000 */
[----:B-1----:R-:W-:Y:S05]  /*f990*/  @P0 BRA `(.L_x_938) ;  /* 0x0000000000440947 */ /* 0x002fea0003800000 */
[----:B------:R-:W-:Y:S02]  /*f9a0*/  ULDC UR5, c[0x0][0xac8] ;  /* 0x0002b20000057ab9 */ /* 0x000fe40000000800 */
[----:B------:R-:W-:Y:S02]  /*f9b0*/  ISETP.GE.AND P3, PT, R16, UR5, PT ;  /* 0x0000000510007c0c */ /* 0x000fe4000bf66270 */
[----:B------:R-:W-:Y:S02]  /*f9c0*/  ISETP.GE.AND P2, PT, R19, UR5, PT ;  /* 0x0000000513007c0c */ /* 0x000fe4000bf46270 */
[----:B------:R-:W-:Y:S02]  /*f9d0*/  ISETP.GE.AND P1, PT, R18, UR5, PT ;  /* 0x0000000512007c0c */ /* 0x000fe4000bf26270 */
[----:B------:R-:W-:-:S07]  /*f9e0*/  ISETP.GE.AND P0, PT, R22, UR5, PT ;  /* 0x0000000516007c0c */ /* 0x000fce000bf06270 */
[-C--:B--234-:R-:W-:Y:S02]  /*f9f0*/  @!P3 LEA R6, P6, R16, R5.reuse, 0x1 ;  /* 0x000000051006b211 */ /* 0x09cfe400078c08ff */
        /* <DEDUP_REMOVED lines=11> */
.L_x_938:
[----:B------:R-:W-:Y:S05]  /*fab0*/  BSYNC B0 ;  /* 0x0000000000007941 */ /* 0x000fea0003800000 */
.L_x_930:
[----:B------:R-:W-:Y:S02]  /*fac0*/  ULDC UR5, c[0x0][0xc38] ;  /* 0x00030e0000057ab9 */ /* 0x000fe40000000800 */
[----:B------:R-:W-:-:S06]  /*fad0*/  UISETP.GE.AND UP0, UPT, UR4, UR5, UPT ;  /* 0x000000050400728c */ /* 0x000fcc000bf06270 */
[----:B------:R-:W-:-:S13]  /*fae0*/  PLOP3.LUT P0, PT, PT, PT, UP0, 0x80, 0x0 ;  /* 0x000000000000781c */ /* 0x000fda0003f0f008 */
[----:B------:R-:W-:Y:S05]  /*faf0*/  @!P0 BRA `(.L_x_947) ;  /* 0xffffff1000b88947 */ /* 0x000fea000383ffff */
[----:B------:R-:W-:Y:S05]  /*fb00*/  EXIT ;  /* 0x000000000000794d */ /* 0x000fea0003800000 */
.L_x_845:
[----:B------:R-:W-:-:S08]  /*fb10*/  NOP ;  /* 0x0000000000007918 */ /* 0x000fd00000000000 */
[----:B------:R-:W0:-:S00]  /*fb20*/  USETMAXREG.DEALLOC.CTAPOOL 0x18 ;  /* 0x00000018000079c8 */ /* 0x000e0000080e0500 */
[----:B0-----:R-:W2:Y:S01]  /*fb30*/  LDL.LU R2, [R1+0xc] ;  /* 0x00000c0001027983 */ /* 0x001ea20000300800 */
[----:B------:R-:W-:-:S05]  /*fb40*/  LOP3.LUT R0, R0, 0x3, RZ, 0xc0, !PT ;  /* 0x0000000300007812 */ /* 0x000fca00078ec0ff */
[----:B------:R-:W0:Y:S01]  /*fb50*/  S2UR UR6, SR_CTAID.X ;  /* 0x00000000000679c3 */ /* 0x000e220000002500 */
[----:B------:R-:W1:Y:S02]  /*fb60*/  SHFL.IDX PT, R0, R0, RZ, 0x1f ;  /* 0x00001fff00007589 */ /* 0x000e6400000e0000 */
[----:B-1----:R-:W-:-:S05]  /*fb70*/  ISETP.NE.AND P0, PT, R0, RZ, PT ;  /* 0x000000ff0000720c */ /* 0x002fca0003f05270 */
[----:B------:R-:W0:Y:S08]  /*fb80*/  LDC R0, c[0x0][0xc38] ;  /* 0x00030e00ff007b82 */ /* 0x000e300000000800 */
[----:B------:R-:W-:Y:S06]  /*fb90*/  @P0 BAR.ARV 0x4, 0x180 ;  /* 0x0106000000000b1d */ /* 0x000fec0000002000 */
[----:B--2---:R-:W-:-:S04]  /*fba0*/  LOP3.LUT R2, R2, 0xfffffffb, RZ, 0xc0, !PT ;  /* 0xfffffffb02027812 */ /* 0x004fc800078ec0ff */
[----:B------:R-:W-:Y:S02]  /*fbb0*/  @P0 LOP3.LUT R2, R2, 0x4, RZ, 0xfc, !PT ;  /* 0x0000000402020812 */ /* 0x000fe400078efcff */
[----:B0-----:R-:W-:Y:S01]  /*fbc0*/  ISETP.LE.AND P0, PT, R0, UR6, PT ;  /* 0x0000000600007c0c */ /* 0x001fe2000bf03270 */
[----:B------:R-:W-:Y:S02]  /*fbd0*/  IMAD.MOV.U32 R0, RZ, RZ, 0x1 ;  /* 0x00000001ff007424 */ /* 0x000fe400078e00ff */
[----:B------:R0:W-:Y:S04]  /*fbe0*/  STL [R1+0xc], R2 ;  /* 0x00000c0201007387 */ /* 0x0001e80000100800 */
[----:B------:R0:W-:Y:S04]  /*fbf0*/  STL [R1], RZ ;  /* 0x000000ff01007387 */ /* 0x0001e80000100800 */
[----:B------:R0:W-:Y:S04]  /*fc00*/  STL [R1+0x2c], RZ ;  /* 0x00002cff01007387 */ /* 0x0001e80000100800 */
[----:B------:R0:W-:Y:S01]  /*fc10*/  STL [R1+0x8], R0 ;  /* 0x0000080001007387 */ /* 0x0001e20000100800 */
[----:B------:R-:W-:Y:S05]  /*fc20*/  @P0 BRA `(.L_x_948) ;  /* 0x0000004000580947 */ /* 0x000fea0003800000 */
[----:B------:R-:W1:Y:S01]  /*fc30*/  S2R R7, SR_TID.X ;  /* 0x0000000000077919 */ /* 0x000e620000002100 */
        /* <DEDUP_REMOVED lines=9> */
[C---:B0-----:R-:W-:Y:S01]  /*fcd0*/  IMAD.SHL.U32 R0, R7.reuse, 0x40, RZ ;  /* 0x0000004007007824 */ /* 0x041fe200078e00ff */
[C---:B------:R-:W-:Y:S01]  /*fce0*/  LOP3.LUT P0, RZ, R7.reuse, 0x4, RZ, 0xc0, !PT ;  /* 0x0000000407ff7812 */ /* 0x040fe2000780c0ff */
[----:B------:R-:W-:-:S03]  /*fcf0*/  IMAD.SHL.U32 R3, R7, 0x8, RZ ;  /* 0x0000000807037824 */ /* 0x000fc600078e00ff */
[----:B------:R-:W-:-:S04]  /*fd00*/  LOP3.LUT R2, R0, 0x180, RZ, 0xc0, !PT ;  /* 0x0000018000027812 */ /* 0x000fc800078ec0ff */
[----:B------:R-:W-:-:S04]  /*fd10*/  LOP3.LUT R2, R2, 0x10, R7, 0xf8, !PT ;  /* 0x0000001002027812 */ /* 0x000fc800078ef807 */
[----:B------:R-:W-:Y:S02]  /*fd20*/  LOP3.LUT R5, R2, 0x30, R3, 0x78, !PT ;  /* 0x0000003002057812 */ /* 0x000fe400078e7803 */
[----:B------:R-:W-:Y:S02]  /*fd30*/  SHF.R.U32.HI R3, RZ, 0x5, R4 ;  /* 0x00000005ff037819 */ /* 0x000fe40000011604 */
[C---:B------:R-:W-:Y:S02]  /*fd40*/  LOP3.LUT R2, R0.reuse, 0x40, RZ, 0xc0, !PT ;  /* 0x0000004000027812 */ /* 0x040fe400078ec0ff */
[----:B------:R-:W-:-:S03]  /*fd50*/  LOP3.LUT R0, R0, 0x200, RZ, 0xc0, !PT ;  /* 0x0000020000007812 */ /* 0x000fc600078ec0ff */
[----:B------:R-:W-:-:S05]  /*fd60*/  IMAD R2, R3, 0x400, R2 ;  /* 0x0000040003027824 */ /* 0x000fca00078e0202 */
[----:B------:R-:W-:Y:S01]  /*fd70*/  IADD3 R5, R5, R2, R0 ;  /* 0x0000000205057210 */ /* 0x000fe20007ffe000 */
[----:B------:R-:W-:-:S04]  /*fd80*/  IMAD.SHL.U32 R2, R7, 0x80, RZ ;  /* 0x0000008007027824 */ /* 0x000fc800078e00ff */
[----:B------:R0:W-:Y:S01]  /*fd90*/  STL [R1+0x18], R5 ;  /* 0x0000180501007387 */ /* 0x0001e20000100800 */
[----:B------:R-:W-:-:S05]  /*fda0*/  LOP3.LUT R0, R2, 0x380, RZ, 0xc0, !PT ;  /* 0x0000038002007812 */ /* 0x000fca00078ec0ff */
[----:B------:R-:W-:Y:S02]  /*fdb0*/  IMAD R3, R3, 0x10, R0 ;  /* 0x0000001003037824 */ /* 0x000fe400078e0200 */
[----:B------:R-:W-:Y:S01]  /*fdc0*/  IMAD.SHL.U32 R0, R7, 0x10, RZ ;  /* 0x0000001007007824 */ /* 0x000fe200078e00ff */
[----:B0-----:R-:W-:-:S04]  /*fdd0*/  SHF.R.U32.HI R5, RZ, 0x3, R4 ;  /* 0x00000003ff057819 */ /* 0x001fc80000011604 */
[----:B------:R-:W-:-:S04]  /*fde0*/  LOP3.LUT R3, R3, 0x70, R0, 0x78, !PT ;  /* 0x0000007003037812 */ /* 0x000fc800078e7800 */
[----:B------:R-:W-:Y:S01]  /*fdf0*/  LOP3.LUT R6, R3, 0xc00, R2, 0xf8, !PT ;  /* 0x00000c0003067812 */ /* 0x000fe200078ef802 */
[----:B------:R-:W-:Y:S01]  /*fe00*/  IMAD.SHL.U32 R3, R7, 0x2, RZ ;  /* 0x0000000207037824 */ /* 0x000fe200078e00ff */
[----:B------:R-:W-:-:S03]  /*fe10*/  LOP3.LUT R2, R0, 0x3f0, RZ, 0xc0, !PT ;  /* 0x000003f000027812 */ /* 0x000fc600078ec0ff */
[----:B------:R-:W-:Y:S01]  /*fe20*/  STL [R1+0x4], R6 ;  /* 0x0000040601007387 */ /* 0x000fe20000100800 */
[----:B------:R-:W-:Y:S01]  /*fe30*/  LOP3.LUT R3, R2, 0x70, R3, 0x78, !PT ;  /* 0x0000007002037812 */ /* 0x000fe200078e7803 */
[----:B------:R-:W-:Y:S02]  /*fe40*/  IMAD.SHL.U32 R2, R4, 0x10, RZ ;  /* 0x0000001004027824 */ /* 0x000fe400078e00ff */
[C---:B------:R-:W-:Y:S02]  /*fe50*/  VIADD R4, R6.reuse, 0x40 ;  /* 0x0000004006047836 */ /* 0x040fe40000000000 */
[----:B------:R-:W-:Y:S01]  /*fe60*/  @P0 VIADD R4, R6, 0xffffffc0 ;  /* 0xffffffc006040836 */ /* 0x000fe20000000000 */
[----:B------:R-:W-:Y:S01]  /*fe70*/  LOP3.LUT R2, R3, 0x400, R2, 0xf8, !PT ;  /* 0x0000040003027812 */ /* 0x000fe200078ef802 */
[----:B------:R-:W-:-:S04]  /*fe80*/  IMAD.MOV.U32 R3, RZ, RZ, 0x20 ;  /* 0x00000020ff037424 */ /* 0x000fc800078e00ff */
[----:B------:R-:W-:Y:S01]  /*fe90*/  IMAD.IADD R2, R17, 0x1, R2 ;  /* 0x0000000111027824 */ /* 0x000fe200078e0202 */
[----:B------:R-:W-:Y:S02]  /*fea0*/  SEL R3, R3, 0xffffffe0, !P0 ;  /* 0xffffffe003037807 */ /* 0x000fe40004000000 */
[----:B------:R-:W-:Y:S02]  /*feb0*/  LOP3.LUT R3, R0, 0x70, RZ, 0xc0, !PT ;  /* 0x0000007000037812 */ /* 0x000fe400078ec0ff */
[----:B------:R-:W-:Y:S01]  /*fec0*/  LOP3.LUT R0, R5, 0x70, R0, 0xf8, !PT ;  /* 0x0000007005007812 */ /* 0x000fe200078ef800 */
[----:B------:R-:W-:Y:S01]  /*fed0*/  IMAD.U32 R0, RZ, RZ, UR6 ;  /* 0x00000006ff007e24 */ /* 0x000fe2000f8e00ff */
[----:B------:R-:W-:Y:S04]  /*fee0*/  STL [R1+0x24], R2 ;  /* 0x0000240201007387 */ /* 0x000fe80000100800 */
[----:B------:R-:W-:Y:S04]  /*fef0*/  STL [R1+0x2c], RZ ;  /* 0x00002cff01007387 */ /* 0x000fe80000100800 */
[----:B------:R-:W-:Y:S04]  /*ff00*/  STL [R1+0x20], R4 ;  /* 0x0000200401007387 */ /* 0x000fe80000100800 */
[----:B------:R0:W-:Y:S04]  /*ff10*/  STL [R1+0x28], R0 ;  /* 0x0000280001007387 */ /* 0x0001e80000100800 */
[----:B------:R-:W-:Y:S01]  /*ff20*/  STL [R1], RZ ;  /* 0x000000ff01007387 */ /* 0x000fe20000100800 */
[----:B0-----:R-:W-:-:S05]  /*ff30*/  IMAD.MOV.U32 R0, RZ, RZ, 0x1 ;  /* 0x00000001ff007424 */ /* 0x001fca00078e00ff */
[----:B------:R0:W-:Y:S02]  /*ff40*/  STL [R1+0x8], R0 ;  /* 0x0000080001007387 */ /* 0x0001e40000100800 */
[----:B0-----:R-:W-:-:S07]  /*ff50*/  LOP3.LUT R0, R3, 0x80, RZ, 0xfc, !PT ;  /* 0x0000008003007812 */ /* 0x001fce00078efcff */
.L_x_1017:
[----:B------:R-:W2:Y:S01]  /*ff60*/  LDL R0, [R1+0x28] ;  /* 0x0000280001007983 */ /* 0x000ea20000100800 */
[----:B------:R-:W-:Y:S02]  /*ff70*/  ULDC UR8, c[0x0][0xc60] ;  /* 0x0003180000087ab9 */ /* 0x000fe40000000800 */
[----:B------:R-:W-:-:S11]  /*ff80*/  UISETP.NE.AND UP0, UPT, UR8, 0x1, UPT ;  /* 0x000000010800788c */ /* 0x000fd6000bf05270 */
[----:B------:R-:W-:Y:S01]  /*ff90*/  @UP0 ULDC UR4, c[0x0][0xc64] ;  /* 0x0003190000040ab9 */ /* 0x000fe20000000800 */
[----:B------:R-:W-:Y:S01]  /*ffa0*/  @UP0 ULDC UR9, c[0x0][0xc68] ;  /* 0x00031a0000090ab9 */ /* 0x000fe20000000800 */
[C---:B--2---:R-:W-:Y:S02]  /*ffb0*/  R2UR UR7, R0.reuse ;  /* 0x00000000000772ca */ /* 0x044fe400000e0000 */
[----:B------:R-:W-:-:S11]  /*ffc0*/  R2UR UR6, R0 ;  /* 0x00000000000672ca */ /* 0x000fd600000e0000 */
[----:B------:R-:W-:-:S04]  /*ffd0*/  UIMAD.WIDE.U32 UR4, UR7, UR4, URZ ;  /* 0x00000004070472a5 */ /* 0x000fc8000f8e003f */
[----:B------:R-:W-:-:S03]  /*ffe0*/  @UP0 USHF.R.U32.HI UR7, URZ, UR9, UR5 ;  /* 0x000000093f070299 */ /* 0x000fc60008011605 */
[----:B------:R-:W-:Y:S02]  /*fff0*/  ULDC UR4, c[0x0][0xc78] ;  /* 0x00031e0000047ab9 */ /* 0x000fe40000000800 */
[----:B------:R-:W-:Y:S02]  /*10000*/  UISETP.GE.AND UP0, UPT, UR7, UR4, UPT ;  /* 0x000000040700728c */ /* 0x000fe4000bf06270 */
[----:B------:R-:W-:-:S04]  /*10010*/  UIADD3 UR4, -UR7, URZ, URZ ;  /* 0x0000003f07047290 */ /* 0x000fc8000fffe13f */
[----:B------:R-:W-:Y:S01]  /*10020*/  PLOP3.LUT P0, PT, PT, PT, UP0, 0x80, 0x0 ;  /* 0x000000000000781c */ /* 0x000fe20003f0f008 */
[----:B------:R-:W-:-:S12]  /*10030*/  UIMAD UR8, UR8, UR4, UR6 ;  /* 0x00000004080872a4 */ /* 0x000fd8000f8e0206 */
[----:B0-----:R-:W-:Y:S05]  /*10040*/  @!P0 BRA `(.L_x_949) ;  /* 0x0000000000208947 */ /* 0x001fea0003800000 */
        /* <DEDUP_REMOVED lines=8> */
.L_x_949:
[----:B------:R-:W-:Y:S01]  /*100d0*/  ULDC UR9, c[0x0][0xc54] ;  /* 0x0003150000097ab9 */ /* 0x000fe20000000800 */
[----:B------:R-:W-:Y:S01]  /*100e0*/  UMOV UR6, UR8 ;  /* 0x0000000800067c82 */ /* 0x000fe20008000000 */
[----:B------:R-:W-:-:S11]  /*100f0*/  UISETP.NE.AND UP0, UPT, UR9, 0x1, UPT ;  /* 0x000000010900788c */ /* 0x000fd6000bf05270 */
[----:B------:R-:W-:Y:S02]  /*10100*/  @UP0 ULDC.64 UR10, c[0x0][0xc58] ;  /* 0x00031600000a0ab9 */ /* 0x000fe40000000a00 */
[----:B------:R-:W-:-:S04]  /*10110*/  UIMAD.WIDE.U32 UR4, UR8, UR10, URZ ;  /* 0x0000000a080472a5 */ /* 0x000fc8000f8e003f */
[----:B------:R-:W-:-:S04]  /*10120*/  @UP0 USHF.R.U32.HI UR6, URZ, UR11, UR5 ;  /* 0x0000000b3f060299 */ /* 0x000fc80008011605 */
[----:B------:R-:W-:-:S12]  /*10130*/  UIMAD UR4, UR6, UR9, URZ ;  /* 0x00000009060472a4 */ /* 0x000fd8000f8e023f */
.L_x_950:
[----:B------:R-:W-:Y:S02]  /*10140*/  UIADD3 UR4, UR8, -UR4, URZ ;  /* 0x8000000408047290 */ /* 0x000fe4000fffe03f */
[----:B------:R-:W-:Y:S01]  /*10150*/  ULOP3.LUT UR5, URZ, UR6, URZ, 0x33, !UPT ;  /* 0x000000063f057292 */ /* 0x000fe2000f8e333f */
[----:B------:R-:W-:Y:S01]  /*10160*/  ULDC UR14, c[0x0][0xc48] ;  /* 0x00031200000e7ab9 */ /* 0x000fe20000000800 */
[----:B------:R-:W-:Y:S01]  /*10170*/  ULDC UR8, c[0x0][0x448] ;  /* 0x0001120000087ab9 */ /* 0x000fe20000000800 */
[----:B------:R-:W-:Y:S01]  /*10180*/  ULDC UR42, c[0x0][0xc3c] ;  /* 0x00030f00002a7ab9 */ /* 0x000fe20000000800 */
[----:B------:R-:W-:Y:S02]  /*10190*/  UISETP.NE.AND UP2, UPT, UR14, 0x1, UPT ;  /* 0x000000010e00788c */ /* 0x000fe4000bf45270 */
[----:B------:R-:W-:Y:S02]  /*101a0*/  UISETP.NE.AND UP1, UPT, UR8, 0x1, UPT ;  /* 0x000000010800788c */ /* 0x000fe4000bf25270 */
[----:B------:R-:W-:Y:S01]  /*101b0*/  UIADD3 UR42, UR5, UR42, URZ ;  /* 0x0000002a052a7290 */ /* 0x000fe2000fffe03f */
[----:B------:R-:W-:Y:S01]  /*101c0*/  ULDC.64 UR10, c[0x0][0x418] ;  /* 0x00010600000a7ab9 */ /* 0x000fe20000000a00 */
[----:B------:R-:W-:Y:S01]  /*101d0*/  ULDC UR13, c[0x0][0xc54] ;  /* 0x00031500000d7ab9 */ /* 0x000fe20000000800 */
[----:B------:R-:W-:-:S02]  /*101e0*/  UISETP.NE.U32.AND UP0, UPT, UR10, URZ, UPT ;  /* 0x0000003f0a00728c */ /* 0x000fc4000bf05070 */
[----:B------:R-:W-:Y:S02]  /*101f0*/  UIMAD UR13, UR7, UR13, UR4 ;  /* 0x0000000d070d72a4 */ /* 0x000fe4000f8e0204 */
[----:B------:R-:W-:Y:S01]  /*10200*/  USHF.L.U32 UR42, UR42, 0x7, URZ ;  /* 0x000000072a2a7899 */ /* 0x000fe2000800063f */
[----:B------:R-:W-:Y:S01]  /*10210*/  ULDC.64 UR4, c[0x0][0x9e0] ;  /* 0x0002780000047ab9 */ /* 0x000fe20000000a00 */
[----:B------:R-:W-:Y:S02]  /*10220*/  UISETP.NE.AND.EX UP0, UPT, UR11, URZ, UPT, UP0 ;  /* 0x0000003f0b00728c */ /* 0x000fe4000bf05300 */
[----:B------:R-:W-:Y:S02]  /*10230*/  UISETP.GE.AND UP3, UPT, UR5, 0x1, UPT ;  /* 0x000000010500788c */ /* 0x000fe4000bf66270 */
[----:B------:R-:W-:Y:S01]  /*10240*/  UIADD3 UR12, UR42, 0x7f, URZ ;  /* 0x0000007f2a0c7890 */ /* 0x000fe2000fffe03f */
[----:B------:R-:W-:Y:S01]  /*10250*/  ULDC UR10, c[0x0][0x424] ;  /* 0x00010900000a7ab9 */ /* 0x000fe20000000800 */
[----:B------:R-:W-:Y:S01]  /*10260*/  ULDC UR6, c[0x0][0x288] ;  /* 0x0000a20000067ab9 */ /* 0x000fe20000000800 */
[----:B------:R-:W-:Y:S01]  /*10270*/  @UP2 ULDC UR8, c[0x0][0xc4c] ;  /* 0x0003130000082ab9 */ /* 0x000fe20000000800 */
[----:B------:R-:W-:Y:S01]  /*10280*/  @UP1 ULDC UR11, c[0x0][0x44c] ;  /* 0x00011300000b1ab9 */ /* 0x000fe20000000800 */
[----:B------:R-:W-:Y:S01]  /*10290*/  USEL UR15, UR10, 0x1, UP0 ;  /* 0x000000010a0f7887 */ /* 0x000fe20008000000 */
[----:B------:R-:W-:Y:S01]  /*102a0*/  PLOP3.LUT P1, PT, PT, PT, UP3, 0x80, 0x0 ;  /* 0x000000000000781c */ /* 0x000fe20003f2f038 */
[----:B------:R-:W-:-:S02]  /*102b0*/  UIADD3 UR16, -UR6, 0x1, URZ ;  /* 0x0000000106107890 */ /* 0x000fc4000fffe13f */
[----:B------:R-:W-:Y:S02]  /*102c0*/  UIMAD.WIDE.U32 UR8, UR13, UR8, URZ ;  /* 0x000000080d0872a5 */ /* 0x000fe4000f8e003f */
[----:B------:R-:W-:Y:S01]  /*102d0*/  UIMAD.WIDE.U32 UR10, UR12, UR11, URZ ;  /* 0x0000000b0c0a72a5 */ /* 0x000fe2000f8e003f */
[----:B------:R-:W-:Y:S01]  /*102e0*/  ULDC UR7, c[0x0][0x2f0] ;  /* 0x0000bc0000077ab9 */ /* 0x000fe20000000800 */
[----:B------:R-:W-:Y:S01]  /*102f0*/  @UP2 ULDC UR17, c[0x0][0xc50] ;  /* 0x0003140000112ab9 */ /* 0x000fe20000000800 */
[----:B------:R-:W-:Y:S01]  /*10300*/  @UP1 ULDC UR18, c[0x0][0x450] ;  /* 0x0001140000121ab9 */ /* 0x000fe20000000800 */
[----:B------:R-:W-:Y:S01]  /*10310*/  UMOV UR44, UR13 ;  /* 0x0000000d002c7c82 */ /* 0x000fe20008000000 */
[----:B------:R-:W-:Y:S02]  /*10320*/  UIMAD UR16, UR15, UR7, UR16 ;  /* 0x000000070f1072a4 */ /* 0x000fe4000f8e0210 */
[----:B------:R-:W-:Y:S02]  /*10330*/  @UP2 USHF.R.U32.HI UR44, URZ, UR17, UR9 ;  /* 0x000000113f2c2299 */ /* 0x000fe40008011609 */
[----:B------:R-:W-:-:S02]  /*10340*/  @UP1 USHF.R.U32.HI UR12, URZ, UR18, UR11 ;  /* 0x000000123f0c1299 */ /* 0x000fc4000801160b */
[----:B------:R-:W-:Y:S02]  /*10350*/  UIADD3 UR36, -UR44, URZ, URZ ;  /* 0x0000003f2c247290 */ /* 0x000fe4000fffe13f */
[----:B------:R-:W-:Y:S02]  /*10360*/  UIADD3 UR12, UR16, UR12, URZ ;  /* 0x0000000c100c7290 */ /* 0x000fe4000fffe03f */
[----:B------:R-:W-:Y:S02]  /*10370*/  UIMAD UR36, UR14, UR36, UR13 ;  /* 0x000000240e2472a4 */ /* 0x000fe4000f8e020d */
[----:B------:R-:W-:Y:S01]  /*10380*/  UIADD3 UR4, UR12, UR4, URZ ;  /* 0x000000040c047290 */ /* 0x000fe2000fffe03f */
[----:B------:R-:W-:Y:S11]  /*10390*/  @!P1 BRA `(.L_x_951) ;  /* 0x0000000000449947 */ /* 0x000ff60003800000 */
        /* <DEDUP_REMOVED lines=10> */
.L_x_952:
[----:B------:R-:W-:-:S11]  /*10440*/  UISETP.NE.AND UP0, UPT, UR5, 0x1, UPT ;  /* 0x000000010500788c */ /* 0x000fd6000bf05270 */
[----:B------:R-:W-:Y:S02]  /*10450*/  @UP0 ULDC.64 UR12, c[0x0][0x9e8] ;  /* 0x00027a00000c0ab9 */ /* 0x000fe40000000a00 */
[----:B------:R-:W-:-:S04]  /*10460*/  UIMAD.WIDE.U32 UR8, UR10, UR12, URZ ;  /* 0x0000000c0a0872a5 */ /* 0x000fc8000f8e003f */
[----:B------:R-:W-:-:S12]  /*10470*/  @UP0 USHF.R.U32.HI UR10, URZ, UR13, UR9 ;  /* 0x0000000d3f0a0299 */ /* 0x000fd80008011609 */
.L_x_953:
[----:B------:R-:W-:-:S04]  /*10480*/  UIMAD UR10, UR10, UR5, UR5 ;  /* 0x000000050a0a72a4 */ /* 0x000fc8000f8e0205 */
[----:B------:R-:W-:-:S04]  /*10490*/  UISETP.LT.AND UP0, UPT, UR4, UR10, UPT ;  /* 0x0000000a0400728c */ /* 0x000fc8000bf01270 */
[----:B------:R-:W-:-:S12]  /*104a0*/  USEL UR4, UR4, UR10, UP0 ;  /* 0x0000000a04047287 */ /* 0x000fd80008000000 */
.L_x_951:
[----:B------:R-:W-:Y:S02]  /*104b0*/  UIMAD UR12, UR15, UR7, 0x3f ;  /* 0x0000003f0f0c74a4 */ /* 0x000fe4000f8e0207 */
[----:B------:R-:W-:Y:S02]  /*104c0*/  UIADD3 UR4, UR4, 0x3f, URZ ;  /* 0x0000003f04047890 */ /* 0x000fe4000fffe03f */
[----:B------:R-:W-:Y:S02]  /*104d0*/  USHF.R.S32.HI UR13, URZ, 0x1f, UR12 ;  /* 0x0000001f3f0d7899 */ /* 0x000fe4000801140c */
[----:B------:R-:W-:Y:S01]  /*104e0*/  USHF.R.S32.HI UR10, URZ, 0x1f, UR4 ;  /* 0x0000001f3f0a7899 */ /* 0x000fe20008011404 */
[----:B------:R-:W-:Y:S01]  /*104f0*/  @UP1 ULDC UR8, c[0x0][0x44c] ;  /* 0x0001130000081ab9 */ /* 0x000fe20000000800 */
[----:B------:R-:W-:Y:S02]  /*10500*/  ULEA.HI UR13, UR13, UR12, URZ, 0x6 ;  /* 0x0000000c0d0d7291 */ /* 0x000fe4000f8f303f */
[----:B------:R-:W-:-:S02]  /*10510*/  UIMAD.WIDE.U32 UR8, UR42, UR8, URZ ;  /* 0x000000082a0872a5 */ /* 0x000fc4000f8e003f */
[----:B------:R-:W-:Y:S01]  /*10520*/  ULEA.HI UR10, UR10, UR4, URZ, 0x6 ;  /* 0x000000040a0a7291 */ /* 0x000fe2000f8f303f */
[----:B------:R-:W-:Y:S01]  /*10530*/  @UP1 ULDC UR14, c[0x0][0x450] ;  /* 0x00011400000e1ab9 */ /* 0x000fe20000000800 */
[----:B------:R-:W-:Y:S01]  /*10540*/  UMOV UR11, UR42 ;  /* 0x0000002a000b7c82 */ /* 0x000fe20008000000 */
[----:B------:R-:W-:Y:S02]  /*10550*/  UIMAD UR4, UR15, UR7, -UR6 ;  /* 0x000000070f0472a4 */ /* 0x000fe4000f8e0a06 */
[----:B------:R-:W-:Y:S02]  /*10560*/  USHF.R.S32.HI UR13, URZ, 0x6, UR13 ;  /* 0x000000063f0d7899 */ /* 0x000fe4000801140d */
[----:B------:R-:W-:Y:S02]  /*10570*/  USHF.R.S32.HI UR10, URZ, 0x6, UR10 ;  /* 0x000000063f0a7899 */ /* 0x000fe4000801140a */
[----:B------:R-:W-:Y:S02]  /*10580*/  @UP1 USHF.R.U32.HI UR11, URZ, UR14, UR9 ;  /* 0x0000000e3f0b1299 */ /* 0x000fe40008011609 */
[----:B------:R-:W-:-:S02]  /*10590*/  UISETP.LT.AND UP0, UPT, UR13, UR10, UPT ;  /* 0x0000000a0d00728c */ /* 0x000fc4000bf01270 */
[----:B------:R-:W-:Y:S01]  /*105a0*/  UIADD3 UR4, UR4, UR11, URZ ;  /* 0x0000000b04047290 */ /* 0x000fe2000fffe03f */
[----:B------:R-:W-:Y:S01]  /*105b0*/  ULDC UR8, c[0x0][0x9dc] ;  /* 0x0002770000087ab9 */ /* 0x000fe20000000800 */
[----:B------:R-:W-:Y:S02]  /*105c0*/  USEL UR41, UR13, UR10, UP0 ;  /* 0x0000000a0d297287 */ /* 0x000fe40008000000 */
        /* <DEDUP_REMOVED lines=12> */
.L_x_955:
[----:B------:R-:W-:-:S11]  /*10690*/  UISETP.NE.AND UP0, UPT, UR5, 0x1, UPT ;  /* 0x000000010500788c */ /* 0x000fd6000bf05270 */
[----:B------:R-:W-:Y:S02]  /*106a0*/  @UP0 ULDC.64 UR10, c[0x0][0x9e8] ;  /* 0x00027a00000a0ab9 */ /* 0x000fe40000000a00 */
[----:B------:R-:W-:-:S04]  /*106b0*/  UIMAD.WIDE.U32 UR6, UR4, UR10, URZ ;  /* 0x0000000a040672a5 */ /* 0x000fc8000f8e003f */
[----:B------:R-:W-:-:S12]  /*106c0*/  @UP0 USHF.R.U32.HI UR4, URZ, UR11, UR7 ;  /* 0x0000000b3f040299 */ /* 0x000fd80008011607 */
.L_x_956:
[----:B------:R-:W-:-:S04]  /*106d0*/  UIMAD UR4, UR4, UR5, URZ ;  /* 0x00000005040472a4 */ /* 0x000fc8000f8e023f */
[----:B------:R-:W-:-:S04]  /*106e0*/  UISETP.LT.AND UP0, UPT, UR8, UR4, UPT ;  /* 0x000000040800728c */ /* 0x000fc8000bf01270 */
[----:B------:R-:W-:-:S12]  /*106f0*/  USEL UR8, UR8, UR4, !UP0 ;  /* 0x0000000408087287 */ /* 0x000fd8000c000000 */
.L_x_954:
[----:B------:R-:W-:Y:S01]  /*10700*/  USHF.R.S32.HI UR4, URZ, 0x1f, UR8 ;  /* 0x0000001f3f047899 */ /* 0x000fe20008011408 */
[----:B------:R-:W-:Y:S03]  /*10710*/  BSSY B7, `(.L_x_957) ;  /* 0x000034e000077945 */ /* 0x000fe60003800000 */
[----:B------:R-:W-:-:S04]  /*10720*/  ULEA.HI UR4, UR4, UR8, URZ, 0x6 ;  /* 0x0000000804047291 */ /* 0x000fc8000f8f303f */
[----:B------:R-:W-:-:S04]  /*10730*/  USHF.R.S32.HI UR4, URZ, 0x6, UR4 ;  /* 0x000000063f047899 */ /* 0x000fc80008011404 */
[----:B------:R-:W-:-:S04]  /*10740*/  UISETP.LT.AND UP0, UPT, URZ, UR4, UPT ;  /* 0x000000043f00728c */ /* 0x000fc8000bf01270 */
[----:B------:R-:W-:-:S04]  /*10750*/  USEL UR40, URZ, UR4, !UP0 ;  /* 0x000000043f287287 */ /* 0x000fc8000c000000 */
[----:B------:R-:W-:-:S06]  /*10760*/  UISETP.GT.AND UP0, UPT, UR41, UR40, UPT ;  /* 0x000000282900728c */ /* 0x000fcc000bf04270 */
[----:B------:R-:W-:-:S13]  /*10770*/  PLOP3.LUT P0, PT, PT, PT, UP0, 0x80, 0x0 ;  /* 0x000000000000781c */ /* 0x000fda0003f0f008 */
[----:B------:R-:W-:Y:S05]  /*10780*/  @P0 BRA `(.L_x_958) ;  /* 0x0000000000480947 */ /* 0x000fea0003800000 */
[----:B------:R-:W0:Y:S02]  /*10790*/  S2R R0, SR_TID.X ;  /* 0x0000000000007919 */ /* 0x000e240000002100 */
[----:B0-----:R-:W-:-:S04]  /*107a0*/  LOP3.LUT R0, R0, 0x7f, RZ, 0xc0, !PT ;  /* 0x0000007f00007812 */ /* 0x001fc800078ec0ff */
[----:B------:R-:W-:-:S13]  /*107b0*/  ISETP.NE.AND P0, PT, R0, RZ, PT ;  /* 0x000000ff0000720c */ /* 0x000fda0003f05270 */
[----:B------:R-:W-:Y:S05]  /*107c0*/  @P0 BRA `(.L_x_959) ;  /* 0x0000003400080947 */ /* 0x000fea0003800000 */
[----:B------:R-:W0:Y:S01]  /*107d0*/  S2R R3, SR_LANEID ;  /* 0x0000000000037919 */ /* 0x000e220000000000 */
[----:B------:R-:W-:Y:S02]  /*107e0*/  VOTEU.ANY UR4, UPT, PT ;  /* 0x0000000000047886 */ /* 0x000fe400038e0100 */
[----:B------:R-:W0:Y:S08]  /*107f0*/  FLO.U32 R0, UR4 ;  /* 0x0000000400007d00 */ /* 0x000e3000080e0000 */
[----:B------:R-:W1:Y:S01]  /*10800*/  POPC R5, UR4 ;  /* 0x0000000400057d09 */ /* 0x000e620008000000 */
[----:B0-----:R-:W-:-:S02]  /*10810*/  ISETP.EQ.U32.AND P1, PT, R0, R3, PT ;  /* 0x000000030000720c */ /* 0x001fc40003f22070 */
[----:B------:R-:W1:Y:S11]  /*10820*/  LDC.64 R2, c[0x0][0xc80] ;  /* 0x00032000ff027b82 */ /* 0x000e760000000a00 */
[----:B-1----:R-:W2:Y:S01]  /*10830*/  @P1 ATOMG.E.ADD.STRONG.GPU PT, R3, desc[UR50][R2.64], R5 ;  /* 0x00000005020319a8 */ /* 0x002ea200081ee1f2 */
[----:B------:R-:W0:Y:S02]  /*10840*/  S2R R4, SR_LTMASK ;  /* 0x0000000000047919 */ /* 0x000e240000003900 */
[----:B0-----:R-:W-:-:S04]  /*10850*/  LOP3.LUT R4, R4, UR4, RZ, 0xc0, !PT ;  /* 0x0000000404047c12 */ /* 0x001fc8000f8ec0ff */
[----:B------:R-:W0:Y:S01]  /*10860*/  POPC R7, R4 ;  /* 0x0000000400077309 */ /* 0x000e220000000000 */
[----:B--2---:R-:W0:Y:S02]  /*10870*/  SHFL.IDX PT, R0, R3, R0, 0x1f ;  /* 0x00001f0003007589 */ /* 0x004e2400000e0000 */
[----:B0-----:R-:W-:-:S05]  /*10880*/  IADD3 R0, R0, UR43, R7 ;  /* 0x0000002b00007c10 */ /* 0x001fca000fffe007 */
[----:B------:R1:W-:Y:S01]  /*10890*/  STL [R1+0x28], R0 ;  /* 0x0000280001007387 */ /* 0x0003e20000100800 */
[----:B------:R-:W-:Y:S05]  /*108a0*/  BRA `(.L_x_959) ;  /* 0x0000003000d07947 */ /* 0x000fea0003800000 */
.L_x_958:
        /* <DEDUP_REMOVED lines=20> */
.L_x_961:
[----:B------:R-:W-:Y:S05]  /*109f0*/  BSYNC B6 ;  /* 0x0000000000067941 */ /* 0x000fea0003800000 */
.L_x_960:
        /* <DEDUP_REMOVED lines=24> */
.L_x_963:
[----:B------:R-:W-:Y:S05]  /*10b80*/  BSYNC B6 ;  /* 0x0000000000067941 */ /* 0x000fea0003800000 */
.L_x_962:
[----:B------:R-:W-:Y:S01]  /*10b90*/  VIADD R0, R17, 0x8000 ;  /* 0x0000800011007836 */ /* 0x000fe20000000000 */
[----:B------:R-:W-:Y:S04]  /*10ba0*/  BSSY B6, `(.L_x_964) ;  /* 0x0000014000067945 */ /* 0x000fe80003800000 */
[----:B------:R1:W-:Y:S01]  /*10bb0*/  STL [R1+0x14], R0 ;  /* 0x0000140001007387 */ /* 0x0003e20000100800 */
        /* <DEDUP_REMOVED lines=18> */
.L_x_965:
[----:B------:R-:W-:Y:S05]  /*10ce0*/  BSYNC B6 ;  /* 0x0000000000067941 */ /* 0x000fea0003800000 */
.L_x_964:
[----:B------:R-:W-:Y:S01]  /*10cf0*/  IMAD.MOV.U32 R18, RZ, RZ, R16 ;  /* 0x000000ffff127224 */ /* 0x000fe200078e0010 */
        /* <DEDUP_REMOVED lines=19> */
.L_x_967:
[----:B------:R-:W-:Y:S05]  /*10e30*/  BSYNC B6 ;  /* 0x0000000000067941 */ /* 0x000fea0003800000 */
.L_x_966:
[----:B------:R-:W-:Y:S01]  /*10e40*/  ULDC.64 UR4, c[0x0][0x9f8] ;  /* 0x00027e0000047ab9 */ /* 0x000fe20000000a00 */
[----:B------:R-:W-:Y:S01]  /*10e50*/  IMAD.U32 R8, RZ, RZ, UR44 ;  /* 0x0000002cff087e24 */ /* 0x000fe2000f8e00ff */
[----:B------:R-:W-:-:S04]  /*10e60*/  UISETP.NE.U32.AND UP0, UPT, UR4, URZ, UPT ;  /* 0x0000003f0400728c */ /* 0x000fc8000bf05070 */
[----:B------:R-:W-:-:S06]  /*10e70*/  UISETP.NE.AND.EX UP0, UPT, UR5, URZ, UPT, UP0 ;  /* 0x0000003f0500728c */ /* 0x000fcc000bf05300 */
[----:B------:R-:W-:-:S05]  /*10e80*/  PLOP3.LUT P0, PT, PT, PT, UP0, 0x80, 0x0 ;  /* 0x000000000000781c */ /* 0x000fca0003f0f008 */
[----:B------:R-:W-:Y:S02]  /*10e90*/  @UP0 ULDC.64 UR4, c[0x0][0x9f8] ;  /* 0x00027e0000040ab9 */ /* 0x000fe40000000a00 */
[----:B------:R-:W-:-:S06]  /*10ea0*/  @UP0 UIMAD.WIDE UR4, UR44, 0x4, UR4 ;  /* 0x000000042c0408a5 */ /* 0x000fcc000f8e0204 */
[----:B------:R-:W-:Y:S02]  /*10eb0*/  IMAD.U32 R2, RZ, RZ, UR4 ;  /* 0x00000004ff027e24 */ /* 0x000fe4000f8e00ff */
[----:B------:R-:W-:-:S05]  /*10ec0*/  IMAD.U32 R3, RZ, RZ, UR5 ;  /* 0x00000005ff037e24 */ /* 0x000fca000f8e00ff */
[----:B------:R1:W2:Y:S01]  /*10ed0*/  @P0 LDG.E R8, desc[UR50][R2.64] ;  /* 0x0000003202080981 */ /* 0x0002a2000c1e1900 */
[----:B------:R-:W-:Y:S01]  /*10ee0*/  LOP3.LUT R18, R18, 0xfffffffe, RZ, 0xc0, !PT ;  /* 0xfffffffe12127812 */ /* 0x000fe200078ec0ff */
[----:B------:R-:W-:Y:S01]  /*10ef0*/  UMOV UR4, 0xffffffff ;  /* 0xffffffff00047882 */ /* 0x000fe20000000000 */
[----:B------:R-:W3:Y:S01]  /*10f00*/  S2R R19, SR_TID.X ;  /* 0x0000000000137919 */ /* 0x000ee20000002100 */
[----:B-1----:R-:W1:Y:S02]  /*10f10*/  LDC.64 R2, c[0x0][0x418] ;  /* 0x00010600ff027b82 */ /* 0x002e640000000a00 */
[----:B-1----:R-:W-:Y:S02]  /*10f20*/  ISETP.NE.U32.AND P0, PT, R2, RZ, PT ;  /* 0x000000ff0200720c */ /* 0x002fe40003f05070 */
[----:B---3--:R-:W-:Y:S02]  /*10f30*/  SHF.R.U32.HI R19, RZ, 0x5, R19 ;  /* 0x00000005ff137819 */ /* 0x008fe40000011613 */
[----:B------:R-:W-:-:S02]  /*10f40*/  ISETP.NE.AND.EX P1, PT, R3, RZ, PT, P0 ;  /* 0x000000ff0300720c */ /* 0x000fc40003f25300 */
[----:B------:R-:W-:-:S11]  /*10f50*/  LOP3.LUT R19, R19, 0x3, RZ, 0xc0, !PT ;  /* 0x0000000313137812 */ /* 0x000fd600078ec0ff */
[----:B------:R-:W-:Y:S02]  /*10f60*/  @P1 LOP3.LUT R18, R18, 0x1, RZ, 0xfc, !PT ;  /* 0x0000000112121812 */ /* 0x000fe400078efcff */
[----:B--2---:R-:W-:Y:S01]  /*10f70*/  SHF.R.S32.HI R9, RZ, 0x1f, R8 ;  /* 0x0000001fff097819 */ /* 0x004fe20000011408 */
[----:B------:R1:W-:Y:S01]  /*10f80*/  STL [R1+0x10], R8 ;  /* 0x0000100801007387 */ /* 0x0003e20000100800 */
[----:B0-----:R-:W-:-:S03]  /*10f90*/  SEL R16, R8, RZ, !P1 ;  /* 0x000000ff08107207 */ /* 0x001fc60004800000 */
[----:B------:R1:W-:Y:S04]  /*10fa0*/  STL [R1+0x1c], R9 ;  /* 0x00001c0901007387 */ /* 0x0003e80000100800 */
[----:B------:R1:W-:Y:S01]  /*10fb0*/  STL [R1+0xc], R18 ;  /* 0x00000c1201007387 */ /* 0x0003e20000100800 */
[----:B------:R-:W-:Y:S05]  /*10fc0*/  BRA.DIV UR4, `(.L_x_968) ;  /* 0x0000003604547947 */ /* 0x000fea000b800000 */
[----:B------:R0:W2:Y:S02]  /*10fd0*/  SHFL.IDX PT, R14, R19, RZ, 0x1f ;  /* 0x00001fff130e7589 */ /* 0x0000a400000e0000 */
.L_x_1036:
[----:B------:R-:W-:Y:S01]  /*10fe0*/  PLOP3.LUT P2, PT, PT, PT, PT, 0x8, 0x0 ;  /* 0x000000000000781c */ /* 0x000fe20003f4e170 */
[----:B------:R-:W-:Y:S01]  /*10ff0*/  IMAD.MOV.U32 R0, RZ, RZ, R18 ;  /* 0x000000ffff007224 */ /* 0x000fe200078e0012 */
[----:B--2---:R-:W-:-:S04]  /*11000*/  ISETP.NE.AND P0, PT, R14, RZ, PT ;  /* 0x000000ff0e00720c */ /* 0x004fc80003f05270 */
[----:B------:R-:W-:-:S07]  /*11010*/  LOP3.LUT R0, R0, 0xfffffffd, RZ, 0xc0, !PT ;  /* 0xfffffffd00007812 */ /* 0x000fce00078ec0ff */
[----:B------:R-:W-:-:S05]  /*11020*/  @P2 LOP3.LUT R0, R0, 0x2, RZ, 0xfc, !PT ;  /* 0x0000000200002812 */ /* 0x000fca00078efcff */
[----:B------:R2:W-:Y:S01]  /*11030*/  STL [R1+0xc], R0 ;  /* 0x00000c0001007387 */ /* 0x0005e20000100800 */
[----:B------:R-:W-:Y:S05]  /*11040*/  @P0 BRA `(.L_x_969) ;  /* 0x0000000400900947 */ /* 0x000fea0003800000 */
[----:B------:R-:W-:-:S06]  /*11050*/  UIADD3 UR4, UR41, -0x1, URZ ;  /* 0xffffffff29047890 */ /* 0x000fcc000fffe03f */
[----:B--2---:R-:W-:Y:S01]  /*11060*/  IMAD.U32 R0, RZ, RZ, UR4 ;  /* 0x00000004ff007e24 */ /* 0x004fe2000f8e00ff */
[----:B------:R-:W-:-:S03]  /*11070*/  UMOV UR4, 0xffffffff ;  /* 0xffffffff00047882 */ /* 0x000fc60000000000 */
[----:B------:R-:W-:Y:S05]  /*11080*/  BRA.DIV UR4, `(.L_x_970) ;  /* 0x0000003604447947 */ /* 0x000fea000b800000 */
[----:B------:R-:W-:-:S13]  /*11090*/  ELECT P6, URZ, PT ;  /* 0x00000000003f782f */ /* 0x000fda00038c0000 */
.L_x_1039:
[----:B------:R-:W-:Y:S05]  /*110a0*/  @!P6 BRA `(.L_x_969) ;  /* 0x000000040078e947 */ /* 0x000fea0003800000 */
[----:B------:R-:W-:Y:S01]  /*110b0*/  IMAD.MOV.U32 R16, RZ, RZ, R8 ;  /* 0x000000ffff107224 */ /* 0x000fe200078e0008 */
[----:B------:R-:W-:Y:S06]  /*110c0*/  @!P1 BRA `(.L_x_971) ;  /* 0x0000000000449947 */ /* 0x000fec0003800000 */
[----:B------:R-:W2:Y:S01]  /*110d0*/  LDC R7, c[0x0][0x43c] ;  /* 0x00010f00ff077b82 */ /* 0x000ea20000000800 */
[----:B------:R-:W-:Y:S01]  /*110e0*/  ULDC.64 UR4, c[0x0][0x428] ;  /* 0x00010a0000047ab9 */ /* 0x000fe20000000a00 */
[----:B--2---:R-:W-:-:S13]  /*110f0*/  ISETP.NE.AND P0, PT, R7, 0x1, PT ;  /* 0x000000010700780c */ /* 0x004fda0003f05270 */
[----:B------:R-:W2:Y:S02]  /*11100*/  @P0 LDC.64 R4, c[0x0][0x440] ;  /* 0x00011000ff040b82 */ /* 0x000ea40000000a00 */
[----:B--2---:R-:W-:-:S04]  /*11110*/  @P0 IMAD.HI.U32 R6, R0, R4, RZ ;  /* 0x0000000400060227 */ /* 0x004fc800078e00ff */
        /* <DEDUP_REMOVED lines=12> */
.L_x_971:
[----:B------:R-:W3:Y:S04]  /*111e0*/  LDL R4, [R1] ;  /* 0x0000000001047983 */ /* 0x000ee80000100800 */
[----:B--2---:R-:W2:Y:S01]  /*111f0*/  LDL R3, [R1+0x8] ;  /* 0x0000080001037983 */ /* 0x004ea20000100800 */
[----:B------:R-:W4:Y:S02]  /*11200*/  S2R R2, SR_TID.X ;  /* 0x0000000000027919 */ /* 0x000f240000002100 */
[----:B----4-:R-:W-:-:S04]  /*11210*/  LOP3.LUT R2, R2, 0x7f, RZ, 0xc0, !PT ;  /* 0x0000007f02027812 */ /* 0x010fc800078ec0ff */
[----:B------:R-:W-:Y:S01]  /*11220*/  ISETP.NE.AND P0, PT, R2, RZ, PT ;  /* 0x000000ff0200720c */ /* 0x000fe20003f05270 */
[----:B---3--:R-:W-:Y:S01]  /*11230*/  IMAD R4, R4, 0x8, R17 ;  /* 0x0000000804047824 */ /* 0x008fe200078e0211 */
[----:B--2---:R-:W-:-:S04]  /*11240*/  SHF.L.U32 R3, R3, 0x1f, RZ ;  /* 0x0000001f03037819 */ /* 0x004fc800000006ff */
[----:B------:R-:W2:Y:S02]  /*11250*/  SYNCS.PHASECHK.TRANS64.TRYWAIT P1, [R4+URZ+0x28480], R3 ;  /* 0x02848003040075a7 */ /* 0x000ea4000802017f */
[----:B--2---:R-:W-:Y:S05]  /*11260*/  @!P1 BRA `(.L_x_972) ;  /* 0x0000003000ec9947 */ /* 0x004fea0003800000 */
.L_x_1040:
        /* <DEDUP_REMOVED lines=8> */
.L_x_973:
[----:B------:R-:W3:Y:S01]  /*112f0*/  LDL R2, [R1] ;  /* 0x0000000001027983 */ /* 0x000ee20000100800 */
        /* <DEDUP_REMOVED lines=15> */
[----:B---3--:R-:W-:-:S05]  /*113f0*/  IMAD R2, R2, 0x4000, R17 ;  /* 0x0000400002027824 */ /* 0x008fca00078e0211 */
[----:B------:R-:W-:-:S13]  /*11400*/  R2UR UR8, R2 ;  /* 0x00000000020872ca */ /* 0x000fda00000e0000 */
[----:B------:R-:W-:Y:S02]  /*11410*/  UIADD3 UR32, UR8, 0x10000, URZ ;  /* 0x0001000008207890 */ /* 0x000fe4000fffe03f */
[----:B------:R-:W-:-:S07]  /*11420*/  UIADD3 UR8, UR8, 0x12000, URZ ;  /* 0x0001200008087890 */ /* 0x000fce000fffe03f */
[----:B------:R3:W-:Y:S02]  /*11430*/  UTMALDG.4D [UR32], [UR4], desc[UR6] ;  /* 0x00000620040075b4 */ /* 0x0007e40008019000 */
[----:B------:R3:W-:Y:S01]  /*11440*/  UTMALDG.4D [UR8], [UR4], desc[UR6] ;  /* 0x00000608040075b4 */ /* 0x0007e20008019000 */
[----:B------:R-:W4:Y:S02]  /*11450*/  SYNCS.PHASECHK.TRANS64.TRYWAIT P1, [R4+URZ+0x28440], R3 ;  /* 0x02844003040075a7 */ /* 0x000f24000802017f */
[----:B---34-:R-:W-:Y:S05]  /*11460*/  @!P1 BRA `(.L_x_974) ;  /* 0x0000003000809947 */ /* 0x018fea0003800000 */
.L_x_1041:
[----:B------:R-:W-:Y:S05]  /*11470*/  @P0 BRA `(.L_x_975) ;  /* 0x00000000001c0947 */ /* 0x000fea0003800000 */
[----:B------:R-:W4:Y:S01]  /*11480*/  S2R R5, SR_TID.X ;  /* 0x0000000000057919 */ /* 0x000f220000002100 */
[----:B--23--:R-:W-:-:S04]  /*11490*/  IMAD.MOV.U32 R3, RZ, RZ, 0x4000 ;  /* 0x00004000ff037424 */ /* 0x00cfc800078e00ff */
[----:B------:R2:W-:Y:S01]  /*114a0*/  SYNCS.ARRIVE.TRANS64 RZ, [R4+URZ+0x28430], R3 ;  /* 0x0284300304ff79a7 */ /* 0x0005e2000800003f */
[----:B----4-:R-:W-:-:S04]  /*114b0*/  LOP3.LUT R5, R5, 0x1f, RZ, 0xc0, !PT ;  /* 0x0000001f05057812 */ /* 0x010fc800078ec0ff */
[----:B------:R-:W-:-:S13]  /*114c0*/  ISETP.NE.AND P0, PT, R5, RZ, PT ;  /* 0x000000ff0500720c */ /* 0x000fda0003f05270 */
[----:B--2---:R-:W-:Y:S05]  /*114d0*/  @!P0 BRA `(.L_x_975) ;  /* 0x0000000000048947 */ /* 0x004fea0003800000 */
[----:B------:R-:W-:Y:S01]  /*114e0*/  BPT.TRAP 0x1 ;  /* 0x000000040000795c */ /* 0x000fe20000300000 */
.L_x_975:
[----:B--23--:R-:W2:Y:S01]  /*114f0*/  LDL.LU R3, [R1+0xc] ;  /* 0x00000c0001037983 */ /* 0x00cea20000300800 */
        /* <DEDUP_REMOVED lines=25> */
.L_x_969:
[----:B--2---:R-:W-:Y:S01]  /*11690*/  VIADD R0, R17, 0x18000 ;  /* 0x0001800011007836 */ /* 0x004fe20000000000 */
[----:B------:R-:W-:Y:S05]  /*116a0*/  WARPSYNC.ALL ;  /* 0x0000000000007948 */ /* 0x000fea0003800000 */
[----:B------:R-:W-:Y:S01]  /*116b0*/  BAR.SYNC.DEFER_BLOCKING 0x8, 0x180 ;  /* 0x0206000000007b1d */ /* 0x000fe20000010000 */
[----:B------:R-:W-:-:S05]  /*116c0*/  LOP3.LUT P0, RZ, R0, 0x3ff, RZ, 0xc0, !PT ;  /* 0x000003ff00ff7812 */ /* 0x000fca000780c0ff */
[----:B------:R-:W-:Y:S08]  /*116d0*/  BSSY B6, `(.L_x_976) ;  /* 0x0000012000067945 */ /* 0x000ff00003800000 */
[----:B------:R-:W-:Y:S05]  /*116e0*/  @!P0 BRA `(.L_x_977) ;  /* 0x0000000000408947 */ /* 0x000fea0003800000 */
[----:B------:R-:W-:Y:S01]  /*116f0*/  MOV R2, 0x0 ;  /* 0x0000000000027802 */ /* 0x000fe20000000f00 */
[----:B---3--:R-:W-:Y:S01]  /*11700*/  ULDC.64 UR6, c[0x4][0x1c8] ;  /* 0x0100720000067ab9 */ /* 0x008fe20000000a00 */
        /* <DEDUP_REMOVED lines=9> */
[----:B-1----:R-:W-:Y:S02]  /*117a0*/  IMAD.MOV.U32 R8, RZ, RZ, 0x70 ;  /* 0x00000070ff087424 */ /* 0x002fe400078e00ff */
[----:B------:R-:W-:Y:S02]  /*117b0*/  IMAD.MOV.U32 R12, RZ, RZ, 0x1 ;  /* 0x00000001ff0c7424 */ /* 0x000fe400078e00ff */
[----:B------:R-:W-:-:S07]  /*117c0*/  IMAD.MOV.U32 R13, RZ, RZ, RZ ;  /* 0x000000ffff0d7224 */ /* 0x000fce00078e00ff */
[----:B------:R-:W-:-:S07]  /*117d0*/  LEPC R20, `(.L_x_977) ;  /* 0x000000001014794e */ /* 0x000fce0000000000 */
[----:B0-2---:R-:W-:Y:S05]  /*117e0*/  CALL.ABS.NOINC R2 ;  /* 0x0000000002007343 */ /* 0x005fea0003c00000 */
.L_x_977:
[----:B---3--:R-:W-:Y:S05]  /*117f0*/  BSYNC B6 ;  /* 0x0000000000067941 */ /* 0x008fea0003800000 */
.L_x_976:
[----:B------:R2:W5:Y:S01]  /*11800*/  LDL R10, [R1+0x24] ;  /* 0x00002400010a7983 */ /* 0x0005620000100800 */
[----:B-1----:R-:W1:Y:S01]  /*11810*/  LDC R8, c[0x0][0x448] ;  /* 0x00011200ff087b82 */ /* 0x002e620000000800 */
[----:B------:R-:W-:Y:S01]  /*11820*/  USHF.R.S32.HI UR4, URZ, 0x1f, UR36 ;  /* 0x0000001f3f047899 */ /* 0x000fe20008011424 */
[----:B------:R-:W3:Y:S01]  /*11830*/  S2R R2, SR_TID.X ;  /* 0x0000000000027919 */ /* 0x000ee20000002100 */
[----:B------:R-:W-:Y:S01]  /*11840*/  ULDC.64 UR8, c[0x0][0x2d8] ;  /* 0x0000b60000087ab9 */ /* 0x000fe20000000a00 */
[----:B------:R-:W-:Y:S02]  /*11850*/  USHF.R.S32.HI UR7, URZ, 0x1f, UR44 ;  /* 0x0000001f3f077899 */ /* 0x000fe4000801142c */
[----:B------:R-:W-:Y:S01]  /*11860*/  UIMAD UR6, UR4, UR8, URZ ;  /* 0x00000008040672a4 */ /* 0x000fe2000f8e023f */
[----:B0-----:R-:W0:Y:S01]  /*11870*/  S2R R19, SR_TID.X ;  /* 0x0000000000137919 */ /* 0x001e220000002100 */
[----:B------:R-:W-:Y:S02]  /*11880*/  UIMAD.WIDE.U32 UR4, UR36, UR8, URZ ;  /* 0x00000008240472a5 */ /* 0x000fe4000f8e003f */
[----:B------:R-:W-:-:S03]  /*11890*/  UIMAD UR6, UR36, UR9, UR6 ;  /* 0x00000009240672a4 */ /* 0x000fc6000f8e0206 */
[----:B------:R-:W-:Y:S01]  /*118a0*/  ULDC.64 UR8, c[0x0][0x2e0] ;  /* 0x0000b80000087ab9 */ /* 0x000fe20000000a00 */
[----:B------:R-:W-:Y:S02]  /*118b0*/  UIADD3 UR5, UR5, UR6, URZ ;  /* 0x0000000605057290 */ /* 0x000fe4000fffe03f */
[----:B------:R-:W-:Y:S02]  /*118c0*/  UIMAD UR6, UR7, UR8, URZ ;  /* 0x00000008070672a4 */ /* 0x000fe4000f8e023f */
[----:B------:R-:W-:Y:S02]  /*118d0*/  UIMAD.WIDE.U32 UR4, UR44, UR8, UR4 ;  /* 0x000000082c0472a5 */ /* 0x000fe4000f8e0004 */
[----:B------:R-:W-:Y:S01]  /*118e0*/  UIMAD UR6, UR44, UR9, UR6 ;  /* 0x000000092c0672a4 */ /* 0x000fe2000f8e0206 */
[----:B-1----:R-:W-:-:S03]  /*118f0*/  ISETP.NE.AND P0, PT, R8, 0x1, PT ;  /* 0x000000010800780c */ /* 0x002fc60003f05270 */
[----:B------:R-:W-:Y:S01]  /*11900*/  UIADD3 UR6, UR5, UR6, URZ ;  /* 0x0000000605067290 */ /* 0x000fe2000fffe03f */
[----:B------:R-:W-:Y:S02]  /*11910*/  IMAD.U32 R6, RZ, RZ, UR4 ;  /* 0x00000004ff067e24 */ /* 0x000fe4000f8e00ff */
[----:B------:R-:W-:Y:S01]  /*11920*/  IMAD.U32 R7, RZ, RZ, UR5 ;  /* 0x00000005ff077e24 */ /* 0x000fe2000f8e00ff */
[----:B------:R-:W-:Y:S01]  /*11930*/  ULDC.64 UR4, c[0x0][0x2d0] ;  /* 0x0000b40000047ab9 */ /* 0x000fe20000000a00 */
[C---:B---3--:R-:W-:Y:S01]  /*11940*/  LOP3.LUT R18, R2.reuse, 0x7f, RZ, 0xc0, !PT ;  /* 0x0000007f02127812 */ /* 0x048fe200078ec0ff */
[----:B------:R-:W-:-:S04]  /*11950*/  IMAD.SHL.U32 R2, R2, 0x10, RZ ;  /* 0x0000001002027824 */ /* 0x000fc800078e00ff */
[----:B------:R-:W1:Y:S01]  /*11960*/  @P0 LDC R3, c[0x0][0x44c] ;  /* 0x00011300ff030b82 */ /* 0x000e620000000800 */
[----:B------:R-:W-:-:S04]  /*11970*/  SHF.R.U32.HI R18, RZ, 0x3, R18 ;  /* 0x00000003ff127819 */ /* 0x000fc80000011612 */
[----:B------:R-:W-:-:S03]  /*11980*/  LOP3.LUT R2, R18, 0x70, R2, 0xf8, !PT ;  /* 0x0000007012027812 */ /* 0x000fc600078ef802 */
[----:B------:R-:W3:Y:S01]  /*11990*/  @P0 LDC R0, c[0x0][0x450] ;  /* 0x00011400ff000b82 */ /* 0x000ee20000000800 */
[----:B------:R-:W4:Y:S01]  /*119a0*/  S2R R18, SR_TID.X ;  /* 0x0000000000127919 */ /* 0x000f220000002100 */
[----:B------:R-:W-:-:S04]  /*119b0*/  VIADD R2, R2, UR42 ;  /* 0x0000002a02027c36 */ /* 0x000fc80008000000 */
[----:B------:R-:W-:Y:S02]  /*119c0*/  IMAD.MOV.U32 R4, RZ, RZ, R2 ;  /* 0x000000ffff047224 */ /* 0x000fe400078e0002 */
[----:B-1----:R-:W-:-:S05]  /*119d0*/  @P0 IMAD.HI.U32 R3, R2, R3, RZ ;  /* 0x0000000302030227 */ /* 0x002fca00078e00ff */
[----:B---3--:R-:W-:Y:S01]  /*119e0*/  @P0 SHF.R.U32.HI R4, RZ, R0, R3 ;  /* 0x00000000ff040219 */ /* 0x008fe20000011603 */
[----:B------:R-:W-:Y:S01]  /*119f0*/  IMAD.U32 R3, RZ, RZ, UR6 ;  /* 0x00000006ff037e24 */ /* 0x000fe2000f8e00ff */
[----:B------:R-:W-:Y:S02]  /*11a00*/  ULDC.64 UR6, c[0x0][0x280] ;  /* 0x0000a00000067ab9 */ /* 0x000fe40000000a00 */
[--C-:B------:R-:W-:Y:S01]  /*11a10*/  SHF.R.S32.HI R5, RZ, 0x1f, R4.reuse ;  /* 0x0000001fff057819 */ /* 0x100fe20000011404 */
[----:B------:R-:W-:-:S04]  /*11a20*/  IMAD.MOV R0, RZ, RZ, -R4 ;  /* 0x000000ffff007224 */ /* 0x000fc800078e0a04 */
[----:B------:R-:W-:Y:S02]  /*11a30*/  IMAD R0, R8, R0, R2 ;  /* 0x0000000008007224 */ /* 0x000fe400078e0202 */
[----:B------:R-:W-:Y:S02]  /*11a40*/  IMAD.MOV.U32 R2, RZ, RZ, R6 ;  /* 0x000000ffff027224 */ /* 0x000fe400078e0006 */
[----:B------:R-:W-:Y:S02]  /*11a50*/  IMAD R5, R5, UR4, RZ ;  /* 0x0000000405057c24 */ /* 0x000fe4000f8e02ff */
[----:B------:R-:W-:-:S04]  /*11a60*/  IMAD.WIDE.U32 R2, R4, UR4, R2 ;  /* 0x0000000404027c25 */ /* 0x000fc8000f8e0002 */
[----:B------:R-:W-:Y:S01]  /*11a70*/  IMAD R5, R4, UR5, R5 ;  /* 0x0000000504057c24 */ /* 0x000fe2000f8e0205 */
[----:B------:R-:W-:Y:S01]  /*11a80*/  SHF.R.S32.HI R4, RZ, 0x1f, R0 ;  /* 0x0000001fff047819 */ /* 0x000fe20000011400 */
[----:B----4-:R-:W-:Y:S01]  /*11a90*/  IMAD.SHL.U32 R9, R18, 0x10, RZ ;  /* 0x0000001012097824 */ /* 0x010fe200078e00ff */
[----:B------:R-:W-:Y:S01]  /*11aa0*/  ULDC.64 UR4, c[0x0][0x2c8] ;  /* 0x0000b20000047ab9 */ /* 0x000fe20000000a00 */
[----:B------:R-:W-:Y:S02]  /*11ab0*/  IMAD.IADD R3, R3, 0x1, R5 ;  /* 0x0000000103037824 */ /* 0x000fe400078e0205 */
[----:B0-----:R-:W-:Y:S01]  /*11ac0*/  IMAD.SHL.U32 R18, R19, 0x10, RZ ;  /* 0x0000001013127824 */ /* 0x001fe200078e00ff */
[----:B------:R-:W-:Y:S01]  /*11ad0*/  LOP3.LUT R9, R9, 0x70, RZ, 0xc0, !PT ;  /* 0x0000007009097812 */ /* 0x000fe200078ec0ff */
[----:B------:R-:W-:Y:S02]  /*11ae0*/  IMAD R4, R4, UR4, RZ ;  /* 0x0000000404047c24 */ /* 0x000fe4000f8e02ff */
[----:B------:R-:W-:Y:S01]  /*11af0*/  IMAD.WIDE.U32 R2, R0, UR4, R2 ;  /* 0x0000000400027c25 */ /* 0x000fe2000f8e0002 */
[----:B------:R-:W-:Y:S01]  /*11b00*/  LOP3.LUT R18, R18, 0x70, RZ, 0xc0, !PT ;  /* 0x0000007012127812 */ /* 0x000fe200078ec0ff */
[----:B------:R-:W-:Y:S01]  /*11b10*/  ULDC UR4, c[0x0][0x2b8] ;  /* 0x0000ae0000047ab9 */ /* 0x000fe20000000800 */
[----:B------:R-:W-:Y:S01]  /*11b20*/  LOP3.LUT R9, R9, 0x80, RZ, 0xfc, !PT ;  /* 0x0000008009097812 */ /* 0x000fe200078efcff */
[----:B------:R-:W-:Y:S01]  /*11b30*/  IMAD R0, R0, UR5, R4 ;  /* 0x0000000500007c24 */ /* 0x000fe2000f8e0204 */
[----:B------:R-:W-:-:S02]  /*11b40*/  IADD3 R4, P2, R2, UR6, RZ ;  /* 0x0000000602047c10 */ /* 0x000fc4000ff5e0ff */
[----:B------:R-:W-:Y:S02]  /*11b50*/  ISETP.GE.AND P1, PT, R18, UR4, PT ;  /* 0x0000000412007c0c */ /* 0x000fe4000bf26270 */
[----:B------:R-:W-:Y:S01]  /*11b60*/  ISETP.GE.AND P0, PT, R9, UR4, PT ;  /* 0x0000000409007c0c */ /* 0x000fe2000bf06270 */
[----:B------:R-:W-:Y:S01]  /*11b70*/  UMOV UR4, 0xffffffff ;  /* 0xffffffff00047882 */ /* 0x000fe20000000000 */
[----:B------:R-:W-:Y:S02]  /*11b80*/  LOP3.LUT R19, R19, 0x7f, RZ, 0xc0, !PT ;  /* 0x0000007f13137812 */ /* 0x000fe400078ec0ff */
[----:B------:R-:W-:Y:S02]  /*11b90*/  IADD3.X R0, R3, UR7, R0, P2, !PT ;  /* 0x0000000703007c10 */ /* 0x000fe400097fe400 */
[----:B------:R-:W-:Y:S01]  /*11ba0*/  SHF.R.U32.HI R19, RZ, 0x3, R19 ;  /* 0x00000003ff137819 */ /* 0x000fe20000011613 */
[----:B--2---:R-:W-:Y:S06]  /*11bb0*/  BRA.DIV UR4, `(.L_x_978) ;  /* 0x0000002a04c07947 */ /* 0x004fec000b800000 */
[----:B------:R-:W0:Y:S01]  /*11bc0*/  SHFL.IDX PT, R7, R4, RZ, 0x181f ;  /* 0x00181fff04077589 */ /* 0x000e2200000e0000 */
[----:B------:R-:W-:Y:S01]  /*11bd0*/  ULDC UR4, c[0x0][0x288] ;  /* 0x0000a20000047ab9 */ /* 0x000fe20000000800 */
[----:B------:R-:W-:Y:S02]  /*11be0*/  VIADD R3, R19, UR42 ;  /* 0x0000002a13037c36 */ /* 0x000fe40008000000 */
[----:B------:R-:W1:Y:S01]  /*11bf0*/  SHFL.IDX PT, R6, R0, RZ, 0x181f ;  /* 0x00181fff00067589 */ /* 0x000e6200000e0000 */
[----:B------:R-:W-:Y:S02]  /*11c00*/  IMAD R2, R8, UR4, RZ ;  /* 0x0000000408027c24 */ /* 0x000fe4000f8e02ff */
[C---:B------:R-:W-:Y:S01]  /*11c10*/  VIADD R5, R3.reuse, 0x10 ;  /* 0x0000001003057836 */ /* 0x040fe20000000000 */
[----:B------:R-:W-:Y:S02]  /*11c20*/  SHFL.IDX PT, R9, R0, 0x1, 0x181f ;  /* 0x00381f0000097f89 */ /* 0x000fe400000e0000 */
[----:B------:R-:W-:-:S02]  /*11c30*/  ISETP.GE.AND P3, PT, R3, R2, PT ;  /* 0x000000020300720c */ /* 0x000fc40003f66270 */
[----:B------:R-:W-:Y:S02]  /*11c40*/  ISETP.GE.AND P2, PT, R5, R2, PT ;  /* 0x000000020500720c */ /* 0x000fe40003f46270 */
[----:B------:R-:W2:Y:S09]  /*11c50*/  SHFL.IDX PT, R5, R4, 0x1, 0x181f ;  /* 0x00381f0004057f89 */ /* 0x000eb200000e0000 */
[----:B0-----:R-:W-:-:S05]  /*11c60*/  @!P3 IADD3 R7, P4, R18, R7, RZ ;  /* 0x000000071207b210 */ /* 0x001fca0007f9e0ff */
[----:B-1----:R-:W-:-:S05]  /*11c70*/  @!P3 IMAD.X R6, RZ, RZ, R6, P4 ;  /* 0x000000ffff06b224 */ /* 0x002fca00020e0606 */
[----:B------:R-:W-:-:S04]  /*11c80*/  @!P3 LOP3.LUT R7, R7, R6, RZ, 0x3c, !PT ;  /* 0x000000060707b212 */ /* 0x000fc800078e3cff */
[C---:B------:R-:W-:Y:S02]  /*11c90*/  @!P3 LOP3.LUT R6, R7.reuse, R6, RZ, 0x3c, !PT ;  /* 0x000000060706b212 */ /* 0x040fe400078e3cff */
[----:B--2---:R-:W-:Y:S02]  /*11ca0*/  @!P2 IADD3 R8, P4, R18, R5, RZ ;  /* 0x000000051208a210 */ /* 0x004fe40007f9e0ff */
[----:B------:R-:W-:-:S03]  /*11cb0*/  @!P3 LOP3.LUT R7, R7, R6, RZ, 0x3c, !PT ;  /* 0x000000060707b212 */ /* 0x000fc600078e3cff */
[----:B------:R-:W-:Y:S02]  /*11cc0*/  @!P2 IMAD.X R5, RZ, RZ, R9, P4 ;  /* 0x000000ffff05a224 */ /* 0x000fe400020e0609 */
[----:B-----5:R-:W-:Y:S04]  /*11cd0*/  @!P3 LDGSTS.E.BYPASS.LTC128B.128 [R10+0x18000], desc[UR50][R6.64], !P1 ;  /* 0x18000000060abfae */ /* 0x020fe8000c901d72 */
[----:B------:R0:W-:Y:S02]  /*11ce0*/  @!P3 LDGSTS.E.BYPASS.LTC128B.128 [R10+0x1c000], desc[UR50][R6.64+0x80], !P0 ;  /* 0x1c000080060abfae */ /* 0x0001e4000c101d72 */
[----:B0-----:R-:W-:Y:S02]  /*11cf0*/  @!P2 IMAD.MOV.U32 R6, RZ, RZ, R8 ;  /* 0x000000ffff06a224 */ /* 0x001fe400078e0008 */
[----:B------:R-:W-:-:S02]  /*11d00*/  @!P2 IMAD.MOV.U32 R7, RZ, RZ, R5 ;  /* 0x000000ffff07a224 */ /* 0x000fc400078e0005 */
        /* <DEDUP_REMOVED lines=37> */
[----:B------:R-:W-:Y:S02]  /*11f60*/  @!P2 LDGSTS.E.BYPASS.LTC128B.128 [R10+0x1a800], desc[UR50][R6.64], !P1 ;  /* 0x1a800000060aafae */ /* 0x000fe4000c901d72 */
[----:B------:R-:W-:Y:S02]  /*11f70*/  ISETP.GE.AND P3, PT, R5, R2, PT ;  /* 0x000000020500720c */ /* 0x000fe40003f66270 */
[----:B------:R0:W-:Y:S04]  /*11f80*/  @!P2 LDGSTS.E.BYPASS.LTC128B.128 [R10+0x1e800], desc[UR50][R6.64+0x80], !P0 ;  /* 0x1e800080060aafae */ /* 0x0001e8000c101d72 */
[----:B------:R-:W-:Y:S04]  /*11f90*/  SHFL.IDX PT, R5, R0, 0x6, 0x181f ;  /* 0x00d81f0000057f89 */ /* 0x000fe800000e0000 */
[----:B------:R-:W-:Y:S04]  /*11fa0*/  SHFL.IDX PT, R0, R0, 0x7, 0x181f ;  /* 0x00f81f0000007f89 */ /* 0x000fe800000e0000 */
[----:B0-----:R-:W0:Y:S04]  /*11fb0*/  SHFL.IDX PT, R6, R4, 0x6, 0x181f ;  /* 0x00d81f0004067f89 */ /* 0x001e2800000e0000 */
[----:B------:R-:W1:Y:S01]  /*11fc0*/  SHFL.IDX PT, R4, R4, 0x7, 0x181f ;  /* 0x00f81f0004047f89 */ /* 0x000e6200000e0000 */
[----:B0-----:R-:W-:-:S05]  /*11fd0*/  @!P3 IADD3 R6, P2, R18, R6, RZ ;  /* 0x000000061206b210 */ /* 0x001fca0007f5e0ff */
[----:B------:R-:W-:-:S04]  /*11fe0*/  @!P3 IMAD.X R5, RZ, RZ, R5, P2 ;  /* 0x000000ffff05b224 */ /* 0x000fc800010e0605 */
[----:B------:R-:W-:-:S05]  /*11ff0*/  @!P3 IMAD.MOV.U32 R7, RZ, RZ, R5 ;  /* 0x000000ffff07b224 */ /* 0x000fca00078e0005 */
[----:B------:R0:W-:Y:S04]  /*12000*/  @!P3 LDGSTS.E.BYPASS.LTC128B.128 [R10+0x1b000], desc[UR50][R6.64], !P1 ;  /* 0x1b000000060abfae */ /* 0x0001e8000c901d72 */
[----:B-1----:R0:W-:Y:S02]  /*12010*/  @!P3 LDGSTS.E.BYPASS.LTC128B.128 [R10+0x1f000], desc[UR50][R6.64+0x80], !P0 ;  /* 0x1f000080060abfae */ /* 0x0021e4000c101d72 */
.L_x_1058:
        /* <DEDUP_REMOVED lines=11> */
.L_x_980:
[----:B------:R-:W-:Y:S05]  /*120d0*/  BSYNC B0 ;  /* 0x0000000000007941 */ /* 0x000fea0003800000 */
.L_x_979:
[----:B------:R-:W-:Y:S01]  /*120e0*/  NOP ;  /* 0x0000000000007918 */ /* 0x000fe20000000000 */
[----:B------:R-:W-:-:S13]  /*120f0*/  PLOP3.LUT P0, PT, PT, PT, PT, 0x80, 0x0 ;  /* 0x000000000000781c */ /* 0x000fda0003f0f070 */
.L_x_981:
[----:B------:R-:W-:Y:S02]  /*12100*/  PLOP3.LUT P1, PT, P1, P0, PT, 0xa2, 0x0 ;  /* 0x000000000000781c */ /* 0x000fe40000f21472 */
[----:B------:R-:W-:-:S08]  /*12110*/  @P0 R2UR P1, UR4, R17 ;  /* 0x00000000110402ca */ /* 0x000fd00000020000 */
[----:B------:R-:W-:-:S05]  /*12120*/  @P0 PLOP3.LUT P0, PT, P1, PT, PT, 0x80, 0x0 ;  /* 0x000000000000081c */ /* 0x000fca0000f0f070 */
[----:B------:R-:W-:Y:S01]  /*12130*/  @!P1 SYNCS.ARRIVE.TRANS64.RED.A0T1 RZ, [UR4+0x28400], RZ ;  /* 0x028400ffffff99a7 */ /* 0x000fe20008200404 */
[----:B------:R-:W-:Y:S07]  /*12140*/  @!P1 ARRIVES.LDGSTSBAR.64.TRANSCNT [UR4+0x28400] ;  /* 0x02840000ff0099b0 */ /* 0x000fee0008000a84 */
[----:B------:R-:W-:Y:S05]  /*12150*/  @P0 BRA.U.ANY `(.L_x_981) ;  /* 0xfffffffd00e80947 */ /* 0x000fea000393ffff */
[----:B-1----:R-:W2:Y:S02]  /*12160*/  LDL.LU R2, [R1+0x2c] ;  /* 0x00002c0001027983 */ /* 0x002ea40000300800 */
        /* <DEDUP_REMOVED lines=9> */
[----:B------:R-:W2:Y:S03]  /*12200*/  SYNCS.PHASECHK.TRANS64.TRYWAIT P0, [R17+URZ+0x28420], R0 ;  /* 0x02842000110075a7 */ /* 0x000ea6000800017f */
[----:B-12---:R-:W-:Y:S05]  /*12210*/  @!P0 BRA `(.L_x_983) ;  /* 0x0000002c00c08947 */ /* 0x006fea0003800000 */
.L_x_1059:
[----:B------:R-:W-:Y:S05]  /*12220*/  BSYNC B0 ;  /* 0x0000000000007941 */ /* 0x000fea0003800000 */
.L_x_982:
[----:B------:R-:W-:-:S04]  /*12230*/  UIADD3 UR4, UR41, -0x2, URZ ;  /* 0xfffffffe29047890 */ /* 0x000fc8000fffe03f */
[----:B------:R-:W-:-:S06]  /*12240*/  UISETP.GE.AND UP0, UPT, UR4, UR40, UPT ;  /* 0x000000280400728c */ /* 0x000fcc000bf06270 */
[----:B------:R-:W-:-:S13]  /*12250*/  PLOP3.LUT P0, PT, PT, PT, UP0, 0x80, 0x0 ;  /* 0x000000000000781c */ /* 0x000fda0003f0f008 */
[----:B------:R-:W-:Y:S05]  /*12260*/  @!P0 BRA `(.L_x_984) ;  /* 0x0000001000308947 */ /* 0x000fea0003800000 */
[----:B-1----:R1:W5:Y:S04]  /*12270*/  LDL.LU R0, [R1] ;  /* 0x0000000001007983 */ /* 0x0023680000300800 */
[----:B------:R1:W5:Y:S01]  /*12280*/  LDL.LU R3, [R1+0x8] ;  /* 0x0000080001037983 */ /* 0x0003620000300800 */
[----:B------:R-:W-:-:S07]  /*12290*/  IMAD.U32 R2, RZ, RZ, UR4 ;  /* 0x00000004ff027e24 */ /* 0x000fce000f8e00ff */
.L_x_1006:
[----:B0-----:R-:W2:Y:S01]  /*122a0*/  LDL R6, [R1+0xc] ;  /* 0x00000c0001067983 */ /* 0x001ea20000100800 */
[----:B-----5:R-:W-:Y:S01]  /*122b0*/  VIADD R5, R0, 0x1 ;  /* 0x0000000100057836 */ /* 0x020fe20000000000 */
[----:B------:R-:W-:Y:S05]  /*122c0*/  YIELD ;  /* 0x0000000000007946 */ /* 0x000fea0003800000 */
[----:B------:R-:W-:Y:S01]  /*122d0*/  ISETP.NE.AND P0, PT, R5, 0x2, PT ;  /* 0x000000020500780c */ /* 0x000fe20003f05270 */
[----:B------:R-:W-:Y:S03]  /*122e0*/  BSSY B0, `(.L_x_985) ;  /* 0x0000089000007945 */ /* 0x000fe60003800000 */
[----:B------:R-:W-:-:S02]  /*122f0*/  SEL R4, RZ, 0x1, P0 ;  /* 0x00000001ff047807 */ /* 0x000fc40000000000 */
[----:B------:R-:W-:Y:S02]  /*12300*/  SEL R10, R5, RZ, P0 ;  /* 0x000000ff050a7207 */ /* 0x000fe40000000000 */
[----:B------:R-:W-:-:S05]  /*12310*/  LOP3.LUT R9, R3, R4, RZ, 0x3c, !PT ;  /* 0x0000000403097212 */ /* 0x000fca00078e3cff */
[----:B------:R0:W-:Y:S04]  /*12320*/  STL [R1+0x8], R9 ;  /* 0x0000080901007387 */ /* 0x0001e80000100800 */
[----:B------:R0:W-:Y:S01]  /*12330*/  STL [R1], R10 ;  /* 0x0000000a01007387 */ /* 0x0001e20000100800 */
[----:B--2---:R-:W-:-:S13]  /*12340*/  LOP3.LUT P1, RZ, R6, 0x2, RZ, 0xc0, !PT ;  /* 0x0000000206ff7812 */ /* 0x004fda000782c0ff */
[----:B0-----:R-:W-:Y:S05]  /*12350*/  @!P1 BRA `(.L_x_986) ;  /* 0x0000000800049947 */ /* 0x001fea0003800000 */
[----:B------:R-:W-:Y:S01]  /*12360*/  LOP3.LUT P1, RZ, R6, 0x1, RZ, 0xc0, !PT ;  /* 0x0000000106ff7812 */ /* 0x000fe2000782c0ff */
[----:B------:R-:W-:-:S12]  /*12370*/  IMAD.MOV.U32 R8, RZ, RZ, R2 ;  /* 0x000000ffff087224 */ /* 0x000fd800078e0002 */
[----:B------:R-:W-:Y:S05]  /*12380*/  @!P1 BRA `(.L_x_987) ;  /* 0x0000000000509947 */ /* 0x000fea0003800000 */
[----:B------:R-:W2:Y:S01]  /*12390*/  LDL R11, [R1+0x1c] ;  /* 0x00001c00010b7983 */ /* 0x000ea20000100800 */
[----:B------:R-:W0:Y:S01]  /*123a0*/  LDC R8, c[0x0][0x43c] ;  /* 0x00010f00ff087b82 */ /* 0x000e220000000800 */
[----:B------:R-:W-:Y:S02]  /*123b0*/  ULDC.64 UR4, c[0x0][0x428] ;  /* 0x00010a0000047ab9 */ /* 0x000fe40000000a00 */
[----:B------:R-:W3:Y:S01]  /*123c0*/  LDL R7, [R1+0x10] ;  /* 0x0000100001077983 */ /* 0x000ee20000100800 */
        /* <DEDUP_REMOVED lines=9> */
[C---:B---3--:R-:W-:Y:S02]  /*12460*/  IMAD R6, R7.reuse, UR5, R6 ;  /* 0x0000000507067c24 */ /* 0x048fe4000f8e0206 */
[----:B------:R-:W-:Y:S01]  /*12470*/  IMAD.WIDE.U32 R4, R7, UR4, R4 ;  /* 0x0000000407047c25 */ /* 0x000fe2000f8e0004 */
[----:B------:R-:W-:-:S03]  /*12480*/  ULDC.64 UR4, c[0x0][0x418] ;  /* 0x0001060000047ab9 */ /* 0x000fc60000000a00 */
[----:B------:R-:W-:Y:S01]  /*12490*/  IMAD.IADD R5, R6, 0x1, R5 ;  /* 0x0000000106057824 */ /* 0x000fe200078e0205 */
[----:B------:R-:W-:-:S04]  /*124a0*/  LEA R6, P0, R4, UR4, 0x2 ;  /* 0x0000000404067c11 */ /* 0x000fc8000f8010ff */
[----:B------:R-:W-:-:S05]  /*124b0*/  LEA.HI.X R7, R4, UR5, R5, 0x2, P0 ;  /* 0x0000000504077c11 */ /* 0x000fca00080f1405 */
[----:B------:R0:W5:Y:S04]  /*124c0*/  LDG.E R16, desc[UR50][R6.64] ;  /* 0x0000003206107981 */ /* 0x000168000c1e1900 */
.L_x_987:
[----:B0-----:R-:W-:Y:S01]  /*124d0*/  IMAD R6, R10, 0x8, R17 ;  /* 0x000000080a067824 */ /* 0x001fe200078e0211 */
[----:B------:R-:W-:Y:S01]  /*124e0*/  SHF.L.U32 R5, R9, 0x1f, RZ ;  /* 0x0000001f09057819 */ /* 0x000fe200000006ff */
[----:B------:R-:W0:Y:S01]  /*124f0*/  S2R R4, SR_TID.X ;  /* 0x0000000000047919 */ /* 0x000e220000002100 */
[----:B------:R-:W-:Y:S02]  /*12500*/  BSSY B1, `(.L_x_988) ;  /* 0x0000005000017945 */ /* 0x000fe40003800000 */
[----:B------:R-:W2:Y:S01]  /*12510*/  SYNCS.PHASECHK.TRANS64.TRYWAIT P0, [R6+URZ+0x28480], R5 ;  /* 0x02848005060075a7 */ /* 0x000ea2000800017f */
[----:B0-----:R-:W-:-:S04]  /*12520*/  LOP3.LUT R4, R4, 0x7f, RZ, 0xc0, !PT ;  /* 0x0000007f04047812 */ /* 0x001fc800078ec0ff */
[----:B------:R-:W-:Y:S01]  /*12530*/  ISETP.NE.AND P1, PT, R4, RZ, PT ;  /* 0x000000ff0400720c */ /* 0x000fe20003f25270 */
[----:B--2---:R-:W-:-:S12]  /*12540*/  @!P0 BRA `(.L_x_989) ;  /* 0x0000002c00088947 */ /* 0x004fd80003800000 */
.L_x_1060:
[----:B------:R-:W-:Y:S05]  /*12550*/  BSYNC B1 ;  /* 0x0000000000017941 */ /* 0x000fea0003800000 */
.L_x_988:
[----:B------:R-:W-:Y:S04]  /*12560*/  BSSY B1, `(.L_x_990) ;  /* 0x0000009000017945 */ /* 0x000fe80003800000 */
        /* <DEDUP_REMOVED lines=8> */
.L_x_991:
[----:B------:R-:W-:Y:S05]  /*125f0*/  BSYNC B1 ;  /* 0x0000000000017941 */ /* 0x000fea0003800000 */
.L_x_990:
        /* <DEDUP_REMOVED lines=10> */
[----:B--2---:R-:W-:-:S04]  /*126a0*/  IMAD R4, R4, 0x4000, R17 ;  /* 0x0000400004047824 */ /* 0x004fc800078e0211 */
[----:B------:R-:W-:-:S07]  /*126b0*/  VIADD R9, R4, 0x10000 ;  /* 0x0001000004097836 */ /* 0x000fce0000000000 */
.L_x_992:
        /* <DEDUP_REMOVED lines=9> */
[----:B--2---:R-:W-:Y:S05]  /*12750*/  @P0 BRA.U.ANY `(.L_x_992) ;  /* 0xfffffffd00d80947 */ /* 0x004fea000393ffff */
[----:B------:R-:W-:Y:S01]  /*12760*/  IMAD.MOV.U32 R12, RZ, RZ, 0x80 ;  /* 0x00000080ff0c7424 */ /* 0x000fe200078e00ff */
[----:B------:R-:W-:Y:S01]  /*12770*/  PLOP3.LUT P0, PT, PT, PT, PT, 0x80, 0x0 ;  /* 0x000000000000781c */ /* 0x000fe20003f0f070 */
[----:B------:R-:W-:Y:S01]  /*12780*/  VIADD R9, R4, 0x12000 ;  /* 0x0001200004097836 */ /* 0x000fe20000000000 */
[----:B------:R-:W-:Y:S01]  /*12790*/  UMOV UR6, 0x0 ;  /* 0x0000000000067882 */ /* 0x000fe20000000000 */
[----:B------:R-:W-:Y:S01]  /*127a0*/  UMOV UR7, 0x14f00000 ;  /* 0x14f0000000077882 */ /* 0x000fe20000000000 */
[----:B------:R-:W-:-:S15]  /*127b0*/  R2UR UR10, R12 ;  /* 0x000000000c0a72ca */ /* 0x000fde00000e0000 */
.L_x_993:
        /* <DEDUP_REMOVED lines=10> */
[----:B------:R-:W2:Y:S01]  /*12860*/  SYNCS.PHASECHK.TRANS64.TRYWAIT P0, [R6+URZ+0x28440], R5 ;  /* 0x02844005060075a7 */ /* 0x000ea2000800017f */
[----:B------:R-:W-:Y:S04]  /*12870*/  BSSY B1, `(.L_x_994) ;  /* 0x0000002000017945 */ /* 0x000fe80003800000 */
[----:B--2---:R-:W-:Y:S05]  /*12880*/  @!P0 BRA `(.L_x_995) ;  /* 0x00000028004c8947 */ /* 0x004fea0003800000 */
.L_x_1061:
[----:B------:R-:W-:Y:S05]  /*12890*/  BSYNC B1 ;  /* 0x0000000000017941 */ /* 0x000fea0003800000 */
.L_x_994:
[----:B------:R-:W-:Y:S01]  /*128a0*/  BSSY B1, `(.L_x_996) ;  /* 0x000000b000017945 */ /* 0x000fe20003800000 */
[----:B------:R-:W-:Y:S02]  /*128b0*/  IMAD.MOV.U32 R10, RZ, RZ, 0x0 ;  /* 0x00000000ff0a7424 */ /* 0x000fe400078e00ff */
[----:B------:R-:W-:Y:S01]  /*128c0*/  IMAD.MOV.U32 R11, RZ, RZ, 0x14f00000 ;  /* 0x14f00000ff0b7424 */ /* 0x000fe200078e00ff */
[----:B------:R-:W-:Y:S06]  /*128d0*/  @P1 BRA `(.L_x_997) ;  /* 0x00000000001c1947 */ /* 0x000fec0003800000 */
[----:B------:R-:W3:Y:S01]  /*128e0*/  S2R R7, SR_TID.X ;  /* 0x0000000000077919 */ /* 0x000ee20000002100 */
[----:B0-2---:R-:W-:-:S04]  /*128f0*/  IMAD.MOV.U32 R5, RZ, RZ, 0x4000 ;  /* 0x00004000ff057424 */ /* 0x005fc800078e00ff */
[----:B------:R4:W-:Y:S01]  /*12900*/  SYNCS.ARRIVE.TRANS64 RZ, [R6+URZ+0x28430], R5 ;  /* 0x0284300506ff79a7 */ /* 0x0009e2000800003f */
[----:B---3--:R-:W-:-:S04]  /*12910*/  LOP3.LUT R7, R7, 0x1f, RZ, 0xc0, !PT ;  /* 0x0000001f07077812 */ /* 0x008fc800078ec0ff */
[----:B------:R-:W-:-:S13]  /*12920*/  ISETP.NE.AND P0, PT, R7, RZ, PT ;  /* 0x000000ff0700720c */ /* 0x000fda0003f05270 */
[----:B----4-:R-:W-:Y:S05]  /*12930*/  @!P0 BRA `(.L_x_997) ;  /* 0x0000000000048947 */ /* 0x010fea0003800000 */
[----:B------:R-:W-:Y:S01]  /*12940*/  BPT.TRAP 0x1 ;  /* 0x000000040000795c */ /* 0x000fe20000300000 */
.L_x_997:
[----:B------:R-:W-:Y:S05]  /*12950*/  BSYNC B1 ;  /* 0x0000000000017941 */ /* 0x000fea0003800000 */
.L_x_996:
[----:B------:R-:W-:Y:S01]  /*12960*/  R2UR UR10, R13 ;  /* 0x000000000d0a72ca */ /* 0x000fe200000e0000 */
[----:B------:R-:W-:Y:S01]  /*12970*/  UIADD3 UR4, UP0, UR46, 0x370, URZ ;  /* 0x000003702e047890 */ /* 0x000fe2000ff1e03f */
[----:B------:R-:W-:Y:S01]  /*12980*/  R2UR UR6, R10 ;  /* 0x000000000a0672ca */ /* 0x000fe200000e0000 */
[----:B0-2---:R-:W-:Y:S01]  /*12990*/  VIADD R6, R6, 0x28430 ;  /* 0x0002843006067836 */ /* 0x005fe20000000000 */
[----:B------:R-:W-:Y:S01]  /*129a0*/  R2UR UR7, R11 ;  /* 0x000000000b0772ca */ /* 0x000fe200000e0000 */
[----:B------:R-:W-:Y:S01]  /*129b0*/  VIADD R5, R4, 0x20000 ;  /* 0x0002000004057836 */ /* 0x000fe20000000000 */
[----:B------:R-:W-:Y:S01]  /*129c0*/  PLOP3.LUT P0, PT, PT, PT, PT, 0x80, 0x0 ;  /* 0x000000000000781c */ /* 0x000fe20003f0f070 */
[----:B------:R-:W-:-:S12]  /*129d0*/  UIADD3.X UR5, URZ, UR47, URZ, UP0, !UPT ;  /* 0x0000002f3f057290 */ /* 0x000fd800087fe43f */
.L_x_998:
        /* <DEDUP_REMOVED lines=15> */
.L_x_999:
        /* <DEDUP_REMOVED lines=10> */
.L_x_986:
[----:B------:R-:W-:Y:S05]  /*12b70*/  BSYNC B0 ;  /* 0x0000000000007941 */ /* 0x000fea0003800000 */
.L_x_985:
[----:B------:R-:W-:-:S06]  /*12b80*/  UISETP.NE.AND UP0, UPT, UR39, 0x3, UPT ;  /* 0x000000032700788c */ /* 0x000fcc000bf05270 */
[----:B------:R-:W-:-:S13]  /*12b90*/  PLOP3.LUT P0, PT, PT, PT, UP0, 0x80, 0x0 ;  /* 0x000000000000781c */ /* 0x000fda0003f0f008 */
[----:B------:R-:W-:Y:S05]  /*12ba0*/  @!P0 BRA `(.L_x_1000) ;  /* 0x0000000000048947 */ /* 0x000fea0003800000 */
[----:B------:R-:W-:Y:S01]  /*12bb0*/  BPT.TRAP 0x1 ;  /* 0x000000040000795c */ /* 0x000fe20000300000 */
.L_x_1000:
[----:B------:R-:W-:Y:S01]  /*12bc0*/  IMAD.U32 R4, RZ, RZ, UR45 ;  /* 0x0000002dff047e24 */ /* 0x000fe2000f8e00ff */
[----:B------:R-:W-:Y:S01]  /*12bd0*/  BSSY B0, `(.L_x_1001) ;  /* 0x0000007000007945 */ /* 0x000fe20003800000 */
[----:B------:R-:W-:-:S03]  /*12be0*/  IMAD R19, R0, 0x8, R17 ;  /* 0x0000000800137824 */ /* 0x000fc600078e0211 */
[----:B------:R-:W-:Y:S02]  /*12bf0*/  ISETP.NE.AND P0, PT, R4, 0x3, PT ;  /* 0x000000030400780c */ /* 0x000fe40003f05270 */
[----:B------:R-:W-:-:S04]  /*12c00*/  LOP3.LUT R4, R3, 0x1, RZ, 0x3c, !PT ;  /* 0x0000000103047812 */ /* 0x000fc800078e3cff */
[----:B------:R-:W-:-:S04]  /*12c10*/  SHF.L.U32 R4, R4, 0x1f, RZ ;  /* 0x0000001f04047819 */ /* 0x000fc800000006ff */
[----:B------:R-:W0:Y:S02]  /*12c20*/  SYNCS.PHASECHK.TRANS64.TRYWAIT P1, [R19+URZ+0x28470], R4 ;  /* 0x02847004130075a7 */ /* 0x000e24000802017f */
[----:B0-----:R-:W-:Y:S05]  /*12c30*/  @!P1 BRA `(.L_x_1002) ;  /* 0x0000002400749947 */ /* 0x001fea0003800000 */
.L_x_1062:
[----:B------:R-:W-:Y:S05]  /*12c40*/  BSYNC B0 ;  /* 0x0000000000007941 */ /* 0x000fea0003800000 */
.L_x_1001:
[----:B------:R-:W-:Y:S05]  /*12c50*/  @!P0 BRA `(.L_x_1003) ;  /* 0x0000000000048947 */ /* 0x000fea0003800000 */
[----:B------:R-:W-:Y:S01]  /*12c60*/  BPT.TRAP 0x1 ;  /* 0x000000040000795c */ /* 0x000fe20000300000 */
.L_x_1003:
[----:B------:R-:W-:Y:S01]  /*12c70*/  SHF.L.U32 R3, R3, 0x1f, RZ ;  /* 0x0000001f03037819 */ /* 0x000fe200000006ff */
[----:B------:R-:W-:-:S03]  /*12c80*/  IMAD.SHL.U32 R0, R0, 0x4000, RZ ;  /* 0x0000400000007824 */ /* 0x000fc600078e00ff */
[----:B------:R-:W2:Y:S02]  /*12c90*/  SYNCS.PHASECHK.TRANS64.TRYWAIT P1, [R19+URZ+0x28460], R3 ;  /* 0x02846003130075a7 */ /* 0x000ea4000802017f */
[----:B--2---:R-:W-:Y:S05]  /*12ca0*/  @!P1 BRA `(.L_x_1004) ;  /* 0x00000024006c9947 */ /* 0x004fea0003800000 */
.L_x_1063:
[----:B------:R-:W2:Y:S04]  /*12cb0*/  LDL R12, [R1+0x4] ;  /* 0x00000400010c7983 */ /* 0x000ea80000100800 */
[----:B------:R-:W3:Y:S04]  /*12cc0*/  LDL R14, [R1+0x20] ;  /* 0x00002000010e7983 */ /* 0x000ee80000100800 */
[----:B------:R-:W4:Y:S04]  /*12cd0*/  LDL R13, [R1+0x18] ;  /* 0x00001800010d7983 */ /* 0x000f280000100800 */
[----:B------:R0:W-:Y:S04]  /*12ce0*/  STL [R1+0x30], R2 ;  /* 0x0000300201007387 */ /* 0x0001e80000100800 */
[----:B0-----:R-:W4:Y:S01]  /*12cf0*/  LDL R2, [R1+0x14] ;  /* 0x0000140001027983 */ /* 0x001f220000100800 */
[----:B------:R-:W-:Y:S05]  /*12d00*/  WARPSYNC.ALL ;  /* 0x0000000000007948 */ /* 0x000fea0003800000 */
[----:B--2---:R-:W-:-:S05]  /*12d10*/  LOP3.LUT R3, R0, R12, RZ, 0xfc, !PT ;  /* 0x0000000c00037212 */ /* 0x004fca00078efcff */
[----:B------:R-:W-:-:S05]  /*12d20*/  IMAD.IADD R3, R17, 0x1, R3 ;  /* 0x0000000111037824 */ /* 0x000fca00078e0203 */
[----:B------:R-:W0:Y:S01]  /*12d30*/  LDSM.16.MT88.4 R8, [R3+0x10000] ;  /* 0x010000000308783b */ /* 0x000e220000004200 */
[----:B---3--:R-:W-:Y:S02]  /*12d40*/  IADD3 R18, R17, R14, R0 ;  /* 0x0000000e11127210 */ /* 0x008fe40007ffe000 */
[C-C-:B0-----:R-:W-:Y:S02]  /*12d50*/  PRMT R4, R8.reuse, 0x6420, R9.reuse ;  /* 0x0000642008047816 */ /* 0x141fe40000000009 */
[----:B------:R-:W-:Y:S02]  /*12d60*/  PRMT R5, R8, 0x7531, R9 ;  /* 0x0000753108057816 */ /* 0x000fe40000000009 */
[C-C-:B------:R-:W-:Y:S02]  /*12d70*/  PRMT R6, R10.reuse, 0x6420, R11.reuse ;  /* 0x000064200a067816 */ /* 0x140fe4000000000b */
[----:B------:R-:W-:Y:S02]  /*12d80*/  PRMT R7, R10, 0x7531, R11 ;  /* 0x000075310a077816 */ /* 0x000fe4000000000b */
[----:B------:R-:W0:Y:S01]  /*12d90*/  LDSM.16.MT88.4 R8, [R18+0x10000] ;  /* 0x010000001208783b */ /* 0x000e220000004200 */
[----:B----4-:R-:W-:-:S05]  /*12da0*/  IADD3 R3, R2, R0, R13 ;  /* 0x0000000002037210 */ /* 0x010fca0007ffe00d */
[----:B------:R2:W-:Y:S02]  /*12db0*/  STSM.16.M88.4 [R3], R4 ;  /* 0x0000000403007844 */ /* 0x0005e40000000200 */
[----:B--2---:R-:W-:Y:S02]  /*12dc0*/  IMAD.MOV.U32 R6, RZ, RZ, R13 ;  /* 0x000000ffff067224 */ /* 0x004fe400078e000d */
[----:B------:R-:W-:Y:S02]  /*12dd0*/  IMAD.MOV.U32 R7, RZ, RZ, R12 ;  /* 0x000000ffff077224 */ /* 0x000fe400078e000c */
[----:B------:R-:W-:Y:S01]  /*12de0*/  VIADD R4, R0, 0x2000 ;  /* 0x0000200000047836 */ /* 0x000fe20000000000 */
[C-C-:B0-----:R-:W-:Y:S02]  /*12df0*/  PRMT R12, R8.reuse, 0x6420, R9.reuse ;  /* 0x00006420080c7816 */ /* 0x141fe40000000009 */
[----:B------:R-:W-:Y:S02]  /*12e00*/  PRMT R13, R8, 0x7531, R9 ;  /* 0x00007531080d7816 */ /* 0x000fe40000000009 */
[----:B------:R-:W-:-:S02]  /*12e10*/  PRMT R14, R10, 0x6420, R11 ;  /* 0x000064200a0e7816 */ /* 0x000fc4000000000b */
[----:B------:R-:W-:-:S05]  /*12e20*/  PRMT R15, R10, 0x7531, R11 ;  /* 0x000075310a0f7816 */ /* 0x000fca000000000b */
[----:B------:R0:W-:Y:S02]  /*12e30*/  STSM.16.M88.4 [R3+0x1000], R12 ;  /* 0x0010000c03007844 */ /* 0x0001e40000000200 */
[----:B0-----:R-:W-:-:S05]  /*12e40*/  IMAD.MOV.U32 R15, RZ, RZ, R7 ;  /* 0x000000ffff0f7224 */ /* 0x001fca00078e0007 */
[----:B------:R-:W-:-:S05]  /*12e50*/  LOP3.LUT R4, R4, R15, RZ, 0xfc, !PT ;  /* 0x0000000f04047212 */ /* 0x000fca00078efcff */
[----:B------:R-:W-:-:S05]  /*12e60*/  IMAD.IADD R4, R17, 0x1, R4 ;  /* 0x0000000111047824 */ /* 0x000fca00078e0204 */
        /* <DEDUP_REMOVED lines=12> */
[C-C-:B------:R-:W-:Y:S02]  /*12f30*/  PRMT R14, R10.reuse, 0x6420, R11.reuse ;  /* 0x000064200a0e7816 */ /* 0x140fe4000000000b */
[----:B------:R-:W-:-:S05]  /*12f40*/  PRMT R15, R10, 0x7531, R11 ;  /* 0x000075310a0f7816 */ /* 0x000fca000000000b */
[----:B------:R0:W-:Y:S02]  /*12f50*/  STSM.16.M88.4 [R3+0x3000], R12 ;  /* 0x0030000c03007844 */ /* 0x0001e40000000200 */
[----:B0-----:R-:W-:Y:S02]  /*12f60*/  IMAD.MOV.U32 R15, RZ, RZ, R7 ;  /* 0x000000ffff0f7224 */ /* 0x001fe400078e0007 */
[----:B------:R-:W0:Y:S01]  /*12f70*/  S2R R7, SR_TID.X ;  /* 0x0000000000077919 */ /* 0x000e220000002100 */
[----:B------:R-:W-:Y:S02]  /*12f80*/  VIADD R3, R0, 0x1000 ;  /* 0x0000100000037836 */ /* 0x000fe40000000000 */
[----:B------:R-:W-:-:S03]  /*12f90*/  IMAD.MOV.U32 R13, RZ, RZ, 0x20 ;  /* 0x00000020ff0d7424 */ /* 0x000fc600078e00ff */
[----:B------:R-:W-:Y:S01]  /*12fa0*/  LOP3.LUT R3, R3, R15, RZ, 0xfc, !PT ;  /* 0x0000000f03037212 */ /* 0x000fe200078efcff */
[----:B------:R-:W-:-:S04]  /*12fb0*/  IMAD.MOV.U32 R14, RZ, RZ, R6 ;  /* 0x000000ffff0e7224 */ /* 0x000fc800078e0006 */
[----:B------:R-:W-:-:S05]  /*12fc0*/  IMAD.IADD R3, R17, 0x1, R3 ;  /* 0x0000000111037824 */ /* 0x000fca00078e0203 */
[----:B------:R2:W3:Y:S01]  /*12fd0*/  LDSM.16.MT88.4 R8, [R3+0x10000] ;  /* 0x010000000308783b */ /* 0x0004e20000004200 */
[----:B0-----:R-:W-:-:S04]  /*12fe0*/  LOP3.LUT P1, RZ, R7, 0x4, RZ, 0xc0, !PT ;  /* 0x0000000407ff7812 */ /* 0x001fc8000782c0ff */
[----:B------:R-:W-:-:S04]  /*12ff0*/  SEL R13, R13, 0xffffffe0, !P1 ;  /* 0xffffffe00d0d7807 */ /* 0x000fc80004800000 */
[----:B--2---:R-:W-:-:S05]  /*13000*/  IADD3 R3, R14, R0, R13 ;  /* 0x000000000e037210 */ /* 0x004fca0007ffe00d */
[----:B------:R-:W-:Y:S02]  /*13010*/  IMAD.IADD R3, R2, 0x1, R3 ;  /* 0x0000000102037824 */ /* 0x000fe400078e0203 */
[----:B------:R0:W5:Y:S01]  /*13020*/  LDL.LU R2, [R1+0x30] ;  /* 0x0000300001027983 */ /* 0x0001620000300800 */
[C-C-:B---3--:R-:W-:Y:S02]  /*13030*/  PRMT R4, R8.reuse, 0x6420, R9.reuse ;  /* 0x0000642008047816 */ /* 0x148fe40000000009 */
[----:B------:R-:W-:Y:S02]  /*13040*/  PRMT R5, R8, 0x7531, R9 ;  /* 0x0000753108057816 */ /* 0x000fe40000000009 */
[C-C-:B------:R-:W-:Y:S02]  /*13050*/  PRMT R6, R10.reuse, 0x6420, R11.reuse ;  /* 0x000064200a067816 */ /* 0x140fe4000000000b */
[----:B------:R-:W-:Y:S02]  /*13060*/  PRMT R7, R10, 0x7531, R11 ;  /* 0x000075310a077816 */ /* 0x000fe4000000000b */
[----:B------:R-:W2:Y:S01]  /*13070*/  LDSM.16.MT88.4 R8, [R18+0x11000] ;  /* 0x011000001208783b */ /* 0x000ea20000004200 */
[----:B------:R-:W-:-:S03]  /*13080*/  VIADD R0, R0, 0x3000 ;  /* 0x0000300000007836 */ /* 0x000fc60000000000 */
[----:B------:R3:W-:Y:S02]  /*13090*/  STSM.16.M88.4 [R3], R4 ;  /* 0x0000000403007844 */ /* 0x0007e40000000200 */
[----:B---3--:R-:W-:-:S05]  /*130a0*/  IMAD.MOV.U32 R7, RZ, RZ, R15 ;  /* 0x000000ffff077224 */ /* 0x008fca00078e000f */
[----:B------:R-:W-:-:S05]  /*130b0*/  LOP3.LUT R0, R0, R7, RZ, 0xfc, !PT ;  /* 0x0000000700007212 */ /* 0x000fca00078efcff */
[----:B------:R-:W-:Y:S01]  /*130c0*/  IMAD.IADD R0, R17, 0x1, R0 ;  /* 0x0000000111007824 */ /* 0x000fe200078e0200 */
[C-C-:B--2---:R-:W-:Y:S02]  /*130d0*/  PRMT R12, R8.reuse, 0x6420, R9.reuse ;  /* 0x00006420080c7816 */ /* 0x144fe40000000009 */
[----:B------:R-:W-:Y:S02]  /*130e0*/  PRMT R13, R8, 0x7531, R9 ;  /* 0x00007531080d7816 */ /* 0x000fe40000000009 */
[C-C-:B------:R-:W-:Y:S02]  /*130f0*/  PRMT R14, R10.reuse, 0x6420, R11.reuse ;  /* 0x000064200a0e7816 */ /* 0x140fe4000000000b */
[----:B------:R-:W-:-:S05]  /*13100*/  PRMT R15, R10, 0x7531, R11 ;  /* 0x000075310a0f7816 */ /* 0x000fca000000000b */
[----:B------:R-:W-:Y:S04]  /*13110*/  STSM.16.M88.4 [R3+0x1000], R12 ;  /* 0x0010000c03007844 */ /* 0x000fe80000000200 */
[----:B------:R-:W2:Y:S02]  /*13120*/  LDSM.16.MT88.4 R8, [R0+0x10000] ;  /* 0x010000000008783b */ /* 0x000ea40000004200 */
[C-C-:B--2---:R-:W-:Y:S02]  /*13130*/  PRMT R4, R8.reuse, 0x6420, R9.reuse ;  /* 0x0000642008047816 */ /* 0x144fe40000000009 */
[----:B------:R-:W-:Y:S02]  /*13140*/  PRMT R5, R8, 0x7531, R9 ;  /* 0x0000753108057816 */ /* 0x000fe40000000009 */
[----:B------:R-:W-:-:S02]  /*13150*/  PRMT R6, R10, 0x6420, R11 ;  /* 0x000064200a067816 */ /* 0x000fc4000000000b */
[----:B------:R-:W-:Y:S02]  /*13160*/  PRMT R7, R10, 0x7531, R11 ;  /* 0x000075310a077816 */ /* 0x000fe4000000000b */
[----:B------:R-:W2:Y:S04]  /*13170*/  LDSM.16.MT88.4 R8, [R18+0x13000] ;  /* 0x013000001208783b */ /* 0x000ea80000004200 */
[----:B------:R2:W-:Y:S02]  /*13180*/  STSM.16.M88.4 [R3+0x2000], R4 ;  /* 0x0020000403007844 */ /* 0x0005e40000000200 */
[C-C-:B--2---:R-:W-:Y:S02]  /*13190*/  PRMT R4, R8.reuse, 0x6420, R9.reuse ;  /* 0x0000642008047816 */ /* 0x144fe40000000009 */
        /* <DEDUP_REMOVED lines=12> */
.L_x_1005:
[----:B------:R-:W3:Y:S01]  /*13260*/  S2R R0, SR_TID.X ;  /* 0x0000000000007919 */ /* 0x000ee20000002100 */
[----:B--2---:R2:W-:Y:S01]  /*13270*/  SYNCS.ARRIVE.TRANS64.A1T0 RZ, [R19+URZ+0x28450], RZ ;  /* 0x028450ff13ff79a7 */ /* 0x0045e2000810003f */
[----:B0-----:R4:W5:Y:S01]  /*13280*/  LDL R3, [R1+0x8] ;  /* 0x0000080001037983 */ /* 0x0019620000100800 */
[----:B---3--:R-:W-:Y:S01]  /*13290*/  LOP3.LUT R0, R0, 0x7f, RZ, 0xc0, !PT ;  /* 0x0000007f00007812 */ /* 0x008fe200078ec0ff */
[----:B------:R-:W-:Y:S03]  /*132a0*/  BAR.SYNC.DEFER_BLOCKING 0x2, 0x80 ;  /* 0x0082000000007b1d */ /* 0x000fe60000010000 */
[----:B------:R-:W-:-:S03]  /*132b0*/  ISETP.NE.AND P0, PT, R0, RZ, PT ;  /* 0x000000ff0000720c */ /* 0x000fc60003f05270 */
[----:B------:R4:W5:Y:S10]  /*132c0*/  LDL R0, [R1] ;  /* 0x0000000001007983 */ /* 0x0009740000100800 */
[----:B--2---:R-:W-:-:S05]  /*132d0*/  @!P0 VIADD R19, R19, 0x28480 ;  /* 0x0002848013138836 */ /* 0x004fca0000000000 */
[----:B------:R-:W-:-:S04]  /*132e0*/  @!P0 PRMT R19, RZ, 0x654, R19 ;  /* 0x00000654ff138816 */ /* 0x000fc80000000013 */
[----:B------:R4:W-:Y:S01]  /*132f0*/  @!P0 SYNCS.ARRIVE.TRANS64.RED.A1T0 RZ, [R19+URZ], RZ ;  /* 0x000000ff13ff89a7 */ /* 0x0009e2000810043f */
[C---:B-----5:R-:W-:Y:S01]  /*13300*/  ISETP.GT.AND P0, PT, R2.reuse, UR40, PT ;  /* 0x0000002802007c0c */ /* 0x060fe2000bf04270 */
[----:B------:R-:W-:-:S12]  /*13310*/  VIADD R2, R2, 0xffffffff ;  /* 0xffffffff02027836 */ /* 0x000fd80000000000 */
[----:B----4-:R-:W-:Y:S05]  /*13320*/  @P0 BRA `(.L_x_1006) ;  /* 0xffffffec00dc0947 */ /* 0x010fea000383ffff */
.L_x_984:
[----:B------:R-:W2:Y:S01]  /*13330*/  S2R R4, SR_TID.X ;  /* 0x0000000000047919 */ /* 0x000ea20000002100 */
[----:B------:R-:W-:Y:S01]  /*13340*/  BSSY B0, `(.L_x_1007) ;  /* 0x0000011000007945 */ /* 0x000fe20003800000 */
[----:B--2---:R-:W-:-:S04]  /*13350*/  LOP3.LUT R4, R4, 0x7f, RZ, 0xc0, !PT ;  /* 0x0000007f04047812 */ /* 0x004fc800078ec0ff */
[----:B------:R-:W-:-:S13]  /*13360*/  ISETP.NE.AND P0, PT, R4, RZ, PT ;  /* 0x000000ff0400720c */ /* 0x000fda0003f05270 */
[----:B------:R-:W-:Y:S05]  /*13370*/  @P0 BRA `(.L_x_1008) ;  /* 0x0000000000340947 */ /* 0x000fea0003800000 */
[----:B------:R-:W2:Y:S01]  /*13380*/  S2R R3, SR_LANEID ;  /* 0x0000000000037919 */ /* 0x000ea20000000000 */
[----:B------:R-:W-:Y:S01]  /*13390*/  VOTEU.ANY UR4, UPT, PT ;  /* 0x0000000000047886 */ /* 0x000fe200038e0100 */
[----:B------:R-:W3:Y:S01]  /*133a0*/  LDC.64 R4, c[0x0][0xc80] ;  /* 0x00032000ff047b82 */ /* 0x000ee20000000a00 */
[----:B-1----:R-:W2:Y:S08]  /*133b0*/  FLO.U32 R0, UR4 ;  /* 0x0000000400007d00 */ /* 0x002eb000080e0000 */
[----:B------:R-:W3:Y:S01]  /*133c0*/  POPC R2, UR4 ;  /* 0x0000000400027d09 */ /* 0x000ee20008000000 */
[----:B--2---:R-:W-:-:S13]  /*133d0*/  ISETP.EQ.U32.AND P1, PT, R0, R3, PT ;  /* 0x000000030000720c */ /* 0x004fda0003f22070 */
[----:B---3--:R-:W2:Y:S01]  /*133e0*/  @P1 ATOMG.E.ADD.STRONG.GPU PT, R5, desc[UR50][R4.64], R2 ;  /* 0x00000002040519a8 */ /* 0x008ea200081ee1f2 */
[----:B------:R-:W1:Y:S02]  /*133f0*/  S2R R3, SR_LTMASK ;  /* 0x0000000000037919 */ /* 0x000e640000003900 */
[----:B-1----:R-:W-:-:S06]  /*13400*/  LOP3.LUT R3, R3, UR4, RZ, 0xc0, !PT ;  /* 0x0000000403037c12 */ /* 0x002fcc000f8ec0ff */
[----:B------:R-:W1:Y:S01]  /*13410*/  POPC R3, R3 ;  /* 0x0000000300037309 */ /* 0x000e620000000000 */
[----:B--2---:R-:W1:Y:S02]  /*13420*/  SHFL.IDX PT, R0, R5, R0, 0x1f ;  /* 0x00001f0005007589 */ /* 0x004e6400000e0000 */
[----:B-1----:R-:W-:-:S05]  /*13430*/  IADD3 R0, R0, UR43, R3 ;  /* 0x0000002b00007c10 */ /* 0x002fca000fffe003 */
[----:B------:R2:W-:Y:S02]  /*13440*/  STL [R1+0x28], R0 ;  /* 0x0000280001007387 */ /* 0x0005e40000100800 */
.L_x_1008:
[----:B------:R-:W-:Y:S05]  /*13450*/  BSYNC B0 ;  /* 0x0000000000007941 */ /* 0x000fea0003800000 */
.L_x_1007:
[----:B------:R-:W-:-:S06]  /*13460*/  UISETP.NE.AND UP0, UPT, UR39, 0x3, UPT ;  /* 0x000000032700788c */ /* 0x000fcc000bf05270 */
[----:B------:R-:W-:-:S13]  /*13470*/  PLOP3.LUT P1, PT, PT, PT, UP0, 0x80, 0x0 ;  /* 0x000000000000781c */ /* 0x000fda0003f2f008 */
[----:B------:R-:W-:Y:S05]  /*13480*/  @!P1 BRA `(.L_x_1009) ;  /* 0x0000000000049947 */ /* 0x000fea0003800000 */
[----:B------:R-:W-:Y:S01]  /*13490*/  BPT.TRAP 0x1 ;  /* 0x000000040000795c */ /* 0x000fe20000300000 */
.L_x_1009:
[----:B------:R-:W3:Y:S04]  /*134a0*/  LDL R3, [R1+0x8] ;  /* 0x0000080001037983 */ /* 0x000ee80000100800 */
[----:B------:R-:W4:Y:S01]  /*134b0*/  LDL R2, [R1] ;  /* 0x0000000001027983 */ /* 0x000f220000100800 */
[----:B-12---:R-:W-:Y:S01]  /*134c0*/  IMAD.U32 R0, RZ, RZ, UR45 ;  /* 0x0000002dff007e24 */ /* 0x006fe2000f8e00ff */
[----:B------:R-:W-:Y:S04]  /*134d0*/  BSSY B0, `(.L_x_1010) ;  /* 0x0000007000007945 */ /* 0x000fe80003800000 */
[----:B------:R-:W-:-:S02]  /*134e0*/  ISETP.NE.AND P2, PT, R0, 0x3, PT ;  /* 0x000000030000780c */ /* 0x000fc40003f45270 */
[----:B---3--:R-:W-:-:S04]  /*134f0*/  LOP3.LUT R3, R3, 0x1, RZ, 0x3c, !PT ;  /* 0x0000000103037812 */ /* 0x008fc800078e3cff */
[----:B------:R-:W-:Y:S01]  /*13500*/  SHF.L.U32 R3, R3, 0x1f, RZ ;  /* 0x0000001f03037819 */ /* 0x000fe200000006ff */
[----:B----4-:R-:W-:-:S04]  /*13510*/  IMAD R2, R2, 0x8, R17 ;  /* 0x0000000802027824 */ /* 0x010fc800078e0211 */
[----:B------:R-:W1:Y:S02]  /*13520*/  SYNCS.PHASECHK.TRANS64.TRYWAIT P1, [R2+URZ+0x28470], R3 ;  /* 0x02847003020075a7 */ /* 0x000e64000802017f */
[----:B-1----:R-:W-:Y:S05]  /*13530*/  @!P1 BRA `(.L_x_1011) ;  /* 0x0000001c005c9947 */ /* 0x002fea0003800000 */
.L_x_1064:
[----:B------:R-:W-:Y:S05]  /*13540*/  BSYNC B0 ;  /* 0x0000000000007941 */ /* 0x000fea0003800000 */
.L_x_1010:
[----:B------:R-:W-:Y:S05]  /*13550*/  @!P2 BRA `(.L_x_1012) ;  /* 0x000000000004a947 */ /* 0x000fea0003800000 */
[----:B------:R-:W-:Y:S01]  /*13560*/  BPT.TRAP 0x1 ;  /* 0x000000040000795c */ /* 0x000fe20000300000 */
.L_x_1012:
[----:B------:R-:W1:Y:S02]  /*13570*/  LDL R0, [R1+0x8] ;  /* 0x0000080001007983 */ /* 0x000e640000100800 */
[----:B-1----:R-:W-:-:S04]  /*13580*/  SHF.L.U32 R3, R0, 0x1f, RZ ;  /* 0x0000001f00037819 */ /* 0x002fc800000006ff */
[----:B------:R-:W1:Y:S02]  /*13590*/  SYNCS.PHASECHK.TRANS64.TRYWAIT P1, [R2+URZ+0x28460], R3 ;  /* 0x02846003020075a7 */ /* 0x000e64000802017f */
[----:B-1----:R-:W-:Y:S05]  /*135a0*/  @!P1 BRA `(.L_x_1013) ;  /* 0x0000001c00549947 */ /* 0x002fea0003800000 */
.L_x_1065:
[----:B------:R-:W2:Y:S04]  /*135b0*/  LDL R13, [R1+0x20] ;  /* 0x00002000010d7983 */ /* 0x000ea80000100800 */
[----:B------:R-:W3:Y:S04]  /*135c0*/  LDL R12, [R1+0x18] ;  /* 0x00001800010c7983 */ /* 0x000ee80000100800 */
[----:B------:R1:W-:Y:S04]  /*135d0*/  STL [R1+0x30], R2 ;  /* 0x0000300201007387 */ /* 0x0003e80000100800 */
[----:B-1----:R-:W3:Y:S04]  /*135e0*/  LDL.LU R2, [R1+0x14] ;  /* 0x0000140001027983 */ /* 0x002ee80000300800 */
[----:B------:R-:W4:Y:S04]  /*135f0*/  LDL R18, [R1] ;  /* 0x0000000001127983 */ /* 0x000f280000100800 */
[----:B------:R-:W2:Y:S01]  /*13600*/  LDL R19, [R1+0x4] ;  /* 0x0000040001137983 */ /* 0x000ea20000100800 */
[----:B------:R-:W-:Y:S05]  /*13610*/  WARPSYNC.ALL ;  /* 0x0000000000007948 */ /* 0x000fea0003800000 */
[----:B----4-:R-:W-:-:S05]  /*13620*/  IMAD.SHL.U32 R16, R18, 0x4000, RZ ;  /* 0x0000400012107824 */ /* 0x010fca00078e00ff */
[----:B--2---:R-:W-:-:S05]  /*13630*/  LOP3.LUT R0, R16, R19, RZ, 0xfc, !PT ;  /* 0x0000001310007212 */ /* 0x004fca00078efcff */
[----:B------:R-:W-:-:S05]  /*13640*/  IMAD.IADD R0, R17, 0x1, R0 ;  /* 0x0000000111007824 */ /* 0x000fca00078e0200 */
[----:B0-----:R-:W0:Y:S01]  /*13650*/  LDSM.16.MT88.4 R4, [R0+0x10000] ;  /* 0x010000000004783b */ /* 0x001e220000004200 */
[----:B------:R-:W-:Y:S02]  /*13660*/  IADD3 R3, R17, R13, R16 ;  /* 0x0000000d11037210 */ /* 0x000fe40007ffe010 */
[C-C-:B0-----:R-:W-:Y:S02]  /*13670*/  PRMT R8, R4.reuse, 0x6420, R5.reuse ;  /* 0x0000642004087816 */ /* 0x141fe40000000005 */
[----:B------:R-:W-:Y:S02]  /*13680*/  PRMT R9, R4, 0x7531, R5 ;  /* 0x0000753104097816 */ /* 0x000fe40000000005 */
[C-C-:B------:R-:W-:Y:S02]  /*13690*/  PRMT R10, R6.reuse, 0x6420, R7.reuse ;  /* 0x00006420060a7816 */ /* 0x140fe40000000007 */
[----:B------:R-:W-:Y:S02]  /*136a0*/  PRMT R11, R6, 0x7531, R7 ;  /* 0x00007531060b7816 */ /* 0x000fe40000000007 */
[----:B------:R-:W0:Y:S01]  /*136b0*/  LDSM.16.MT88.4 R4, [R3+0x10000] ;  /* 0x010000000304783b */ /* 0x000e220000004200 */
[----:B---3--:R-:W-:-:S05]  /*136c0*/  IADD3 R0, R2, R16, R12 ;  /* 0x0000001002007210 */ /* 0x008fca0007ffe00c */
[----:B------:R0:W-:Y:S02]  /*136d0*/  STSM.16.M88.4 [R0], R8 ;  /* 0x0000000800007844 */ /* 0x0001e40000000200 */
[C-C-:B0-----:R-:W-:Y:S02]  /*136e0*/  PRMT R8, R4.reuse, 0x6420, R5.reuse ;  /* 0x0000642004087816 */ /* 0x141fe40000000005 */
[----:B------:R-:W-:Y:S01]  /*136f0*/  PRMT R9, R4, 0x7531, R5 ;  /* 0x0000753104097816 */ /* 0x000fe20000000005 */
[----:B------:R-:W-:-:S05]  /*13700*/  VIADD R4, R16, 0x2000 ;  /* 0x0000200010047836 */ /* 0x000fca0000000000 */
[----:B------:R-:W-:Y:S02]  /*13710*/  LOP3.LUT R4, R4, R19, RZ, 0xfc, !PT ;  /* 0x0000001304047212 */ /* 0x000fe400078efcff */
[C-C-:B------:R-:W-:Y:S02]  /*13720*/  PRMT R10, R6.reuse, 0x6420, R7.reuse ;  /* 0x00006420060a7816 */ /* 0x140fe40000000007 */
[----:B------:R-:W-:Y:S01]  /*13730*/  PRMT R11, R6, 0x7531, R7 ;  /* 0x00007531060b7816 */ /* 0x000fe20000000007 */
[----:B------:R-:W-:-:S04]  /*13740*/  IMAD.IADD R4, R17, 0x1, R4 ;  /* 0x0000000111047824 */ /* 0x000fc800078e0204 */
[----:B------:R0:W-:Y:S04]  /*13750*/  STSM.16.M88.4 [R0+0x1000], R8 ;  /* 0x0010000800007844 */ /* 0x0001e80000000200 */
[----:B------:R-:W1:Y:S01]  /*13760*/  LDSM.16.MT88.4 R4, [R4+0x10000] ;  /* 0x010000000404783b */ /* 0x000e620000004200 */
        /* <DEDUP_REMOVED lines=12> */
[----:B------:R0:W-:Y:S02]  /*13830*/  STSM.16.M88.4 [R0+0x3000], R8 ;  /* 0x0030000800007844 */ /* 0x0001e40000000200 */
[----:B0-----:R-:W-:Y:S02]  /*13840*/  IMAD.MOV.U32 R11, RZ, RZ, R15 ;  /* 0x000000ffff0b7224 */ /* 0x001fe400078e000f */
[----:B------:R-:W0:Y:S01]  /*13850*/  S2R R15, SR_TID.X ;  /* 0x00000000000f7919 */ /* 0x000e220000002100 */
[----:B------:R-:W-:Y:S02]  /*13860*/  VIADD R0, R16, 0x1000 ;  /* 0x0000100010007836 */ /* 0x000fe40000000000 */
[----:B------:R-:W-:-:S03]  /*13870*/  IMAD.MOV.U32 R10, RZ, RZ, 0x20 ;  /* 0x00000020ff0a7424 */ /* 0x000fc600078e00ff */
[----:B------:R-:W-:-:S05]  /*13880*/  LOP3.LUT R0, R0, R19, RZ, 0xfc, !PT ;  /* 0x0000001300007212 */ /* 0x000fca00078efcff */
[----:B------:R-:W-:-:S05]  /*13890*/  IMAD.IADD R0, R17, 0x1, R0 ;  /* 0x0000000111007824 */ /* 0x000fca00078e0200 */
[----:B------:R1:W2:Y:S01]  /*138a0*/  LDSM.16.MT88.4 R4, [R0+0x10000] ;  /* 0x010000000004783b */ /* 0x0002a20000004200 */
[----:B0-----:R-:W-:-:S04]  /*138b0*/  LOP3.LUT P1, RZ, R15, 0x4, RZ, 0xc0, !PT ;  /* 0x000000040fff7812 */ /* 0x001fc8000782c0ff */
[----:B------:R-:W-:-:S04]  /*138c0*/  SEL R10, R10, 0xffffffe0, !P1 ;  /* 0xffffffe00a0a7807 */ /* 0x000fc80004800000 */
[----:B-1----:R-:W-:-:S05]  /*138d0*/  IADD3 R0, R11, R16, R10 ;  /* 0x000000100b007210 */ /* 0x002fca0007ffe00a */
[----:B------:R-:W-:Y:S02]  /*138e0*/  IMAD.IADD R0, R2, 0x1, R0 ;  /* 0x0000000102007824 */ /* 0x000fe400078e0200 */
[----:B------:R0:W5:Y:S01]  /*138f0*/  LDL.LU R2, [R1+0x30] ;  /* 0x0000300001027983 */ /* 0x0001620000300800 */
[C-C-:B--2---:R-:W-:Y:S02]  /*13900*/  PRMT R12, R4.reuse, 0x6420, R5.reuse ;  /* 0x00006420040c7816 */ /* 0x144fe40000000005 */
[----:B------:R-:W-:Y:S02]  /*13910*/  PRMT R13, R4, 0x7531, R5 ;  /* 0x00007531040d7816 */ /* 0x000fe40000000005 */
[C-C-:B------:R-:W-:Y:S02]  /*13920*/  PRMT R14, R6.reuse, 0x6420, R7.reuse ;  /* 0x00006420060e7816 */ /* 0x140fe40000000007 */
[----:B------:R-:W-:Y:S02]  /*13930*/  PRMT R15, R6, 0x7531, R7 ;  /* 0x00007531060f7816 */ /* 0x000fe40000000007 */
[----:B------:R-:W1:Y:S01]  /*13940*/  LDSM.16.MT88.4 R4, [R3+0x11000] ;  /* 0x011000000304783b */ /* 0x000e620000004200 */
[----:B------:R-:W-:-:S05]  /*13950*/  VIADD R16, R16, 0x3000 ;  /* 0x0000300010107836 */ /* 0x000fca0000000000 */
[----:B------:R-:W-:Y:S01]  /*13960*/  LOP3.LUT R16, R16, R19, RZ, 0xfc, !PT ;  /* 0x0000001310107212 */ /* 0x000fe200078efcff */
[----:B------:R-:W-:Y:S01]  /*13970*/  STSM.16.M88.4 [R0], R12 ;  /* 0x0000000c00007844 */ /* 0x000fe20000000200 */
[C-C-:B-1----:R-:W-:Y:S02]  /*13980*/  PRMT R8, R4.reuse, 0x6420, R5.reuse ;  /* 0x0000642004087816 */ /* 0x142fe40000000005 */
[----:B------:R-:W-:Y:S01]  /*13990*/  PRMT R9, R4, 0x7531, R5 ;  /* 0x0000753104097816 */ /* 0x000fe20000000005 */
[----:B------:R-:W-:Y:S01]  /*139a0*/  IMAD.IADD R4, R17, 0x1, R16 ;  /* 0x0000000111047824 */ /* 0x000fe200078e0210 */
[C-C-:B------:R-:W-:Y:S02]  /*139b0*/  PRMT R10, R6.reuse, 0x6420, R7.reuse ;  /* 0x00006420060a7816 */ /* 0x140fe40000000007 */
[----:B------:R-:W-:-:S05]  /*139c0*/  PRMT R11, R6, 0x7531, R7 ;  /* 0x00007531060b7816 */ /* 0x000fca0000000007 */
[----:B------:R-:W-:Y:S04]  /*139d0*/  STSM.16.M88.4 [R0+0x1000], R8 ;  /* 0x0010000800007844 */ /* 0x000fe80000000200 */
[----:B------:R-:W1:Y:S02]  /*139e0*/  LDSM.16.MT88.4 R4, [R4+0x10000] ;  /* 0x010000000404783b */ /* 0x000e640000004200 */
[C-C-:B-1----:R-:W-:Y:S02]  /*139f0*/  PRMT R12, R4.reuse, 0x6420, R5.reuse ;  /* 0x00006420040c7816 */ /* 0x142fe40000000005 */
[----:B------:R-:W-:Y:S02]  /*13a00*/  PRMT R13, R4, 0x7531, R5 ;  /* 0x00007531040d7816 */ /* 0x000fe40000000005 */
[----:B------:R-:W-:-:S02]  /*13a10*/  PRMT R14, R6, 0x6420, R7 ;  /* 0x00006420060e7816 */ /* 0x000fc40000000007 */
[----:B------:R-:W-:Y:S02]  /*13a20*/  PRMT R15, R6, 0x7531, R7 ;  /* 0x00007531060f7816 */ /* 0x000fe40000000007 */
[----:B------:R-:W1:Y:S04]  /*13a30*/  LDSM.16.MT88.4 R4, [R3+0x13000] ;  /* 0x013000000304783b */ /* 0x000e680000004200 */
[----:B------:R0:W-:Y:S01]  /*13a40*/  STSM.16.M88.4 [R0+0x2000], R12 ;  /* 0x0020000c00007844 */ /* 0x0001e20000000200 */
[C-C-:B-1----:R-:W-:Y:S02]  /*13a50*/  PRMT R8, R4.reuse, 0x6420, R5.reuse ;  /* 0x0000642004087816 */ /* 0x142fe40000000005 */
        /* <DEDUP_REMOVED lines=12> */
.L_x_1014:
[----:B------:R-:W2:Y:S01]  /*13b20*/  LDL.LU R3, [R1+0x8] ;  /* 0x0000080001037983 */ /* 0x000ea20000300800 */
[----:B-1---5:R1:W-:Y:S01]  /*13b30*/  SYNCS.ARRIVE.TRANS64.A1T0 RZ, [R2+URZ+0x28450], RZ ;  /* 0x028450ff02ff79a7 */ /* 0x0223e2000810003f */
[----:B0-----:R-:W-:Y:S01]  /*13b40*/  VIADD R0, R18, 0x1 ;  /* 0x0000000112007836 */ /* 0x001fe20000000000 */
[----:B------:R-:W-:Y:S04]  /*13b50*/  BAR.SYNC.DEFER_BLOCKING 0x2, 0x80 ;  /* 0x0082000000007b1d */ /* 0x000fe80000010000 */
[----:B------:R-:W-:Y:S01]  /*13b60*/  ISETP.NE.AND P1, PT, R0, 0x2, PT ;  /* 0x000000020000780c */ /* 0x000fe20003f25270 */
[----:B-1----:R-:W-:-:S03]  /*13b70*/  @!P0 VIADD R2, R2, 0x28480 ;  /* 0x0002848002028836 */ /* 0x002fc60000000000 */
[----:B------:R-:W-:Y:S02]  /*13b80*/  SEL R0, R0, RZ, P1 ;  /* 0x000000ff00007207 */ /* 0x000fe40000800000 */
[----:B------:R-:W-:-:S03]  /*13b90*/  @!P0 PRMT R2, RZ, 0x654, R2 ;  /* 0x00000654ff028816 */ /* 0x000fc60000000002 */
[----:B------:R0:W-:Y:S01]  /*13ba0*/  STL [R1], R0 ;  /* 0x0000000001007387 */ /* 0x0001e20000100800 */
[----:B------:R1:W-:Y:S02]  /*13bb0*/  @!P0 SYNCS.ARRIVE.TRANS64.RED.A1T0 RZ, [R2+URZ], RZ ;  /* 0x000000ff02ff89a7 */ /* 0x0003e4000810043f */
[----:B-1----:R-:W-:-:S04]  /*13bc0*/  SEL R2, RZ, 0x1, P1 ;  /* 0x00000001ff027807 */ /* 0x002fc80000800000 */
[----:B--2---:R-:W-:-:S05]  /*13bd0*/  LOP3.LUT R3, R3, R2, RZ, 0x3c, !PT ;  /* 0x0000000203037212 */ /* 0x004fca00078e3cff */
[----:B------:R0:W-:Y:S02]  /*13be0*/  STL [R1+0x8], R3 ;  /* 0x0000080301007387 */ /* 0x0001e40000100800 */
.L_x_959:
[----:B------:R-:W-:Y:S05]  /*13bf0*/  BSYNC B7 ;  /* 0x0000000000077941 */ /* 0x000fea0003800000 */
.L_x_957:
[----:B01----:R-:W2:Y:S04]  /*13c00*/  LDL R0, [R1+0xc] ;  /* 0x00000c0001007983 */ /* 0x003ea80000100800 */
[----:B------:R0:W5:Y:S01]  /*13c10*/  LDL R2, [R1+0x28] ;  /* 0x0000280001027983 */ /* 0x0001620000100800 */
[----:B--2---:R-:W-:-:S13]  /*13c20*/  LOP3.LUT P1, RZ, R0, 0x4, RZ, 0xc0, !PT ;  /* 0x0000000400ff7812 */ /* 0x004fda000782c0ff */
[----:B0-----:R-:W-:Y:S05]  /*13c30*/  @!P1 BRA `(.L_x_1015) ;  /* 0x0000000000249947 */ /* 0x001fea0003800000 */
[----:B------:R-:W0:Y:S08]  /*13c40*/  S2UR UR5, SR_CgaCtaId ;  /* 0x00000000000579c3 */ /* 0x000e300000008800 */
[----:B------:R-:W-:Y:S06]  /*13c50*/  BAR.SYNC.DEFER_BLOCKING 0x5, 0x180 ;  /* 0x0146000000007b1d */ /* 0x000fec0000010000 */
[----:B------:R-:W-:-:S02]  /*13c60*/  UMOV UR4, 0x400 ;  /* 0x0000040000047882 */ /* 0x000fc40000000000 */
[----:B0-----:R-:W-:-:S06]  /*13c70*/  ULEA UR4, UR5, UR4, 0x18 ;  /* 0x0000000405047291 */ /* 0x001fcc000f8ec03f */
[----:B------:R-:W-:-:S05]  /*13c80*/  IMAD.U32 R17, RZ, RZ, UR4 ;  /* 0x00000004ff117e24 */ /* 0x000fca000f8e00ff */
[----:B-----5:R-:W0:Y:S04]  /*13c90*/  LDS R2, [R17+0x284d0] ;  /* 0x0284d00011027984 */ /* 0x020e280000000800 */
[----:B0-----:R0:W-:Y:S01]  /*13ca0*/  STL [R1+0x28], R2 ;  /* 0x0000280201007387 */ /* 0x0011e20000100800 */
[----:B------:R-:W-:Y:S06]  /*13cb0*/  BAR.ARV 0x4, 0x180 ;  /* 0x0106000000007b1d */ /* 0x000fec0000002000 */
[----:B------:R-:W-:Y:S05]  /*13cc0*/  BRA `(.L_x_1016) ;  /* 0x0000000000207947 */ /* 0x000fea0003800000 */
.L_x_1015:
[----:B------:R-:W0:Y:S01]  /*13cd0*/  @!P0 S2R R3, SR_CgaCtaId ;  /* 0x0000000000038919 */ /* 0x000e220000008800 */
[----:B------:R-:W-:Y:S01]  /*13ce0*/  @!P0 MOV R0, 0x400 ;  /* 0x0000040000008802 */ /* 0x000fe20000000f00 */
[----:B------:R-:W-:Y:S03]  /*13cf0*/  BAR.SYNC.DEFER_BLOCKING 0x4, 0x180 ;  /* 0x0106000000007b1d */ /* 0x000fe60000010000 */
[----:B0-----:R-:W-:-:S03]  /*13d00*/  @!P0 LEA R17, R3, R0, 0x18 ;  /* 0x0000000003118211 */ /* 0x001fc600078ec0ff */
[----:B-----5:R-:W0:Y:S04]  /*13d10*/  SHFL.IDX PT, R0, R2, RZ, 0x1f ;  /* 0x00001fff02007589 */ /* 0x020e2800000e0000 */
[----:B------:R1:W-:Y:S04]  /*13d20*/  @!P0 STS [R17+0x284d0], R2 ;  /* 0x0284d00211008388 */ /* 0x0003e80000000800 */
[----:B0-----:R1:W-:Y:S01]  /*13d30*/  STL [R1+0x28], R0 ;  /* 0x0000280001007387 */ /* 0x0013e20000100800 */
[----:B------:R-:W-:Y:S06]  /*13d40*/  BAR.ARV 0x5, 0x180 ;  /* 0x0146000000007b1d */ /* 0x000fec0000002000 */
.L_x_1016:
[----:B-1----:R-:W2:Y:S01]  /*13d50*/  LDL R0, [R1+0x28] ;  /* 0x0000280001007983 */ /* 0x002ea20000100800 */
[----:B------:R-:W-:Y:S02]  /*13d60*/  ULDC UR4, c[0x0][0xc38] ;  /* 0x00030e0000047ab9 */ /* 0x000fe40000000800 */
[----:B--2---:R-:W-:-:S13]  /*13d70*/  ISETP.GE.AND P0, PT, R0, UR4, PT ;  /* 0x0000000400007c0c */ /* 0x004fda000bf06270 */
[----:B------:R-:W-:Y:S05]  /*13d80*/  @!P0 BRA `(.L_x_1017) ;  /* 0xffffffc000748947 */ /* 0x000fea000383ffff */
.L_x_948:
[----:B0-----:R-:W2:Y:S01]  /*13d90*/  LDL.LU R0, [R1+0x2c] ;  /* 0x00002c0001007983 */ /* 0x001ea20000300800 */
[----:B------:R-:W-:Y:S01]  /*13da0*/  BSSY B0, `(.L_x_1018) ;  /* 0x000000b000007945 */ /* 0x000fe20003800000 */
[----:B------:R-:W0:Y:S01]  /*13db0*/  S2R R5, SR_CgaCtaId ;  /* 0x0000000000057919 */ /* 0x000e220000008800 */
        /* <DEDUP_REMOVED lines=9> */
.L_x_1066:
[----:B------:R-:W-:Y:S05]  /*13e50*/  BSYNC B0 ;  /* 0x0000000000007941 */ /* 0x000fea0003800000 */
.L_x_1018:
[----:B------:R-:W-:-:S03]  /*13e60*/  UMOV UR4, 0xffffffff ;  /* 0xffffffff00047882 */ /* 0x000fc60000000000 */
[----:B------:R-:W-:Y:S05]  /*13e70*/  BRA.DIV UR4, `(.L_x_1020) ;  /* 0x0000001604487947 */ /* 0x000fea000b800000 */
[----:B------:R-:W1:Y:S02]  /*13e80*/  S2R R2, SR_TID.X ;  /* 0x0000000000027919 */ /* 0x000e640000002100 */
[----:B-1----:R-:W-:-:S04]  /*13e90*/  SHF.R.U32.HI R2, RZ, 0x5, R2 ;  /* 0x00000005ff027819 */ /* 0x002fc80000011602 */
[----:B------:R-:W-:-:S05]  /*13ea0*/  LOP3.LUT R2, R2, 0x3, RZ, 0xc0, !PT ;  /* 0x0000000302027812 */ /* 0x000fca00078ec0ff */
[----:B------:R1:W2:Y:S02]  /*13eb0*/  SHFL.IDX PT, R14, R2, RZ, 0x1f ;  /* 0x00001fff020e7589 */ /* 0x0002a400000e0000 */
.L_x_1069:
[----:B--2---:R-:W-:Y:S01]  /*13ec0*/  ISETP.NE.AND P0, PT, R14, RZ, PT ;  /* 0x000000ff0e00720c */ /* 0x004fe20003f05270 */
[----:B------:R-:W-:-:S12]  /*13ed0*/  BSSY B0, `(.L_x_1021) ;  /* 0x000002e000007945 */ /* 0x000fd80003800000 */
[----:B------:R-:W-:Y:S05]  /*13ee0*/  @P0 BRA `(.L_x_1022) ;  /* 0x0000000000b00947 */ /* 0x000fea0003800000 */
[----:B------:R-:W-:-:S03]  /*13ef0*/  UMOV UR4, 0xffffffff ;  /* 0xffffffff00047882 */ /* 0x000fc60000000000 */
[----:B------:R-:W-:Y:S05]  /*13f00*/  BRA.DIV UR4, `(.L_x_1023) ;  /* 0x0000001604587947 */ /* 0x000fea000b800000 */
[----:B------:R-:W-:-:S13]  /*13f10*/  ELECT P6, URZ, PT ;  /* 0x00000000003f782f */ /* 0x000fda00038c0000 */
.L_x_1072:
[----:B------:R-:W-:Y:S05]  /*13f20*/  @!P6 BRA `(.L_x_1022) ;  /* 0x0000000000a0e947 */ /* 0x000fea0003800000 */
[----:B------:R-:W-:-:S06]  /*13f30*/  ULOP3.LUT UR4, UR38, 0x2, URZ, 0xfc, !UPT ;  /* 0x0000000226047892 */ /* 0x000fcc000f8efc3f */
[----:B-1----:R-:W-:-:S05]  /*13f40*/  IMAD.U32 R2, RZ, RZ, UR4 ;  /* 0x00000004ff027e24 */ /* 0x002fca000f8e00ff */
[----:B------:R-:W-:-:S13]  /*13f50*/  ISETP.NE.AND P0, PT, R2, 0x3, PT ;  /* 0x000000030200780c */ /* 0x000fda0003f05270 */
[----:B------:R-:W-:Y:S05]  /*13f60*/  @!P0 BRA `(.L_x_1024) ;  /* 0x0000000000048947 */ /* 0x000fea0003800000 */
[----:B------:R-:W-:Y:S01]  /*13f70*/  BPT.TRAP 0x1 ;  /* 0x000000040000795c */ /* 0x000fe20000300000 */
.L_x_1024:
[----:B0-----:R-:W2:Y:S04]  /*13f80*/  LDL R3, [R1] ;  /* 0x0000000001037983 */ /* 0x001ea80000100800 */
        /* <DEDUP_REMOVED lines=13> */
.L_x_1073:
[----:B------:R-:W1:Y:S02]  /*14060*/  SYNCS.PHASECHK.TRANS64.TRYWAIT P1, [R7+URZ], R2 ;  /* 0x00000002070075a7 */ /* 0x000e64000802017f */
[----:B-1----:R-:W-:Y:S05]  /*14070*/  @!P1 BRA `(.L_x_1026) ;  /* 0x0000001400309947 */ /* 0x002fea0003800000 */
.L_x_1074:
[----:B------:R-:W-:Y:S05]  /*14080*/  @!P0 BRA `(.L_x_1027) ;  /* 0x0000000000048947 */ /* 0x000fea0003800000 */
[----:B------:R-:W-:Y:S01]  /*14090*/  BPT.TRAP 0x1 ;  /* 0x000000040000795c */ /* 0x000fe20000300000 */
.L_x_1027:
[----:B------:R-:W2:Y:S02]  /*140a0*/  LDL.LU R4, [R1] ;  /* 0x0000000001047983 */ /* 0x000ea40000300800 */
[----:B--2---:R-:W-:-:S04]  /*140b0*/  IMAD R4, R4, 0x8, R0 ;  /* 0x0000000804047824 */ /* 0x004fc800078e0200 */
[----:B------:R-:W2:Y:S02]  /*140c0*/  SYNCS.PHASECHK.TRANS64.TRYWAIT P1, [R4+URZ+0x28460], R5 ;  /* 0x02846005040075a7 */ /* 0x000ea4000802017f */
[----:B--2---:R-:W-:Y:S05]  /*140d0*/  @!P1 BRA `(.L_x_1028) ;  /* 0x00000014002c9947 */ /* 0x004fea0003800000 */
.L_x_1075:
[----:B------:R-:W-:Y:S05]  /*140e0*/  @!P0 BRA `(.L_x_1029) ;  /* 0x0000000000048947 */ /* 0x000fea0003800000 */
[----:B------:R-:W-:Y:S01]  /*140f0*/  BPT.TRAP 0x1 ;  /* 0x000000040000795c */ /* 0x000fe20000300000 */
.L_x_1029:
[----:B------:R-:W-:-:S04]  /*14100*/  IMAD R3, R3, 0x8, R0 ;  /* 0x0000000803037824 */ /* 0x000fc800078e0200 */
[----:B------:R-:W3:Y:S02]  /*14110*/  SYNCS.PHASECHK.TRANS64.TRYWAIT P1, [R3+URZ+0x28460], R2 ;  /* 0x02846002030075a7 */ /* 0x000ee4000802017f */
[----:B---3--:R-:W-:Y:S05]  /*14120*/  @!P1 BRA `(.L_x_1030) ;  /* 0x00000014002c9947 */ /* 0x008fea0003800000 */
.L_x_1076:
[----:B------:R-:W-:Y:S05]  /*14130*/  @!P0 BRA `(.L_x_1031) ;  /* 0x0000000000048947 */ /* 0x000fea0003800000 */
[----:B------:R-:W-:Y:S01]  /*14140*/  BPT.TRAP 0x1 ;  /* 0x000000040000795c */ /* 0x000fe20000300000 */
.L_x_1031:
[----:B------:R-:W4:Y:S02]  /*14150*/  SYNCS.PHASECHK.TRANS64.TRYWAIT P0, [R4+URZ+0x28480], R5 ;  /* 0x02848005040075a7 */ /* 0x000f24000800017f */
[----:B----4-:R-:W-:Y:S05]  /*14160*/  @!P0 BRA `(.L_x_1032) ;  /* 0x0000001400308947 */ /* 0x010fea0003800000 */
.L_x_1033:
[----:B------:R0:W0:Y:S02]  /*14170*/  SYNCS.PHASECHK.TRANS64.TRYWAIT P0, [R3+URZ+0x28480], R2 ;  /* 0x02848002030075a7 */ /* 0x000024000800017f */
[----:B0-----:R-:W-:Y:S05]  /*14180*/  @!P0 NANOSLEEP.SYNCS 0x989680 ;  /* 0x009896800000895d */ /* 0x001fea0003900000 */
[----:B------:R-:W0:Y:S02]  /*14190*/  @!P0 SYNCS.PHASECHK.TRANS64 P0, [R3+URZ+0x28480], R2 ;  /* 0x02848002030085a7 */ /* 0x000e24000800007f */
[----:B0-----:R-:W-:Y:S05]  /*141a0*/  @!P0 BRA `(.L_x_1033) ;  /* 0xfffffffc00f08947 */ /* 0x001fea000383ffff */
.L_x_1022:
[----:B------:R-:W-:Y:S05]  /*141b0*/  BSYNC B0 ;  /* 0x0000000000007941 */ /* 0x000fea0003800000 */
.L_x_1021:
[----:B------:R-:W-:Y:S05]  /*141c0*/  EXIT ;  /* 0x000000000000794d */ /* 0x000fea0003800000 */
.L_x_857:
[----:B0-----:R-:W-:-:S04]  /*141d0*/  IMAD.U32 R3, RZ, RZ, UR41 ;  /* 0x00000029ff037e24 */ /* 0x001fc8000f8e00ff */
[----:B------:R0:W1:Y:S03]  /*141e0*/  SYNCS.PHASECHK.TRANS64.TRYWAIT P1, [R3+URZ+0x28400], R8 ;  /* 0x02840008030075a7 */ /* 0x000066000802017f */
[----:B-1----:R-:W-:Y:S05]  /*141f0*/  @!P1 NANOSLEEP.SYNCS 0x989680 ;  /* 0x009896800000995d */ /* 0x002fea0003900000 */
[----:B------:R-:W1:Y:S02]  /*14200*/  @!P1 SYNCS.PHASECHK.TRANS64 P1, [R3+URZ+0x28400], R8 ;  /* 0x02840008030095a7 */ /* 0x000e64000802007f */
[----:B-1----:R-:W-:Y:S05]  /*14210*/  @!P1 BRA `(.L_x_857) ;  /* 0xfffffffc00ec9947 */ /* 0x002fea000383ffff */
[----:B------:R-:W-:Y:S05]  /*14220*/  BRA `(.L_x_1034) ;  /* 0xfffffedc00587947 */ /* 0x000fea000383ffff */
.L_x_861:
[----:B-1----:R1:W2:Y:S02]  /*14230*/  SYNCS.PHASECHK.TRANS64.TRYWAIT P2, [R6+URZ+0x28430], R3 ;  /* 0x02843003060075a7 */ /* 0x0022a4000804017f */
[----:B--2---:R-:W-:Y:S05]  /*14240*/  @!P2 NANOSLEEP.SYNCS 0x989680 ;  /* 0x009896800000a95d */ /* 0x004fea0003900000 */
[----:B------:R-:W2:Y:S02]  /*14250*/  @!P2 SYNCS.PHASECHK.TRANS64 P2, [R6+URZ+0x28430], R3 ;  /* 0x028430030600a5a7 */ /* 0x000ea4000804007f */
[----:B--2---:R-:W-:Y:S05]  /*14260*/  @!P2 BRA `(.L_x_861) ;  /* 0xfffffffc00f0a947 */ /* 0x004fea000383ffff */
[----:B------:R-:W-:Y:S05]  /*14270*/  BRA `(.L_x_860) ;  /* 0xfffffedc007c7947 */ /* 0x000fea000383ffff */
.L_x_877:
[----:B-1----:R-:W-:-:S04]  /*14280*/  IMAD.U32 R9, RZ, RZ, UR6 ;  /* 0x00000006ff097e24 */ /* 0x002fc8000f8e00ff */
[----:B------:R1:W2:Y:S03]  /*14290*/  SYNCS.PHASECHK.TRANS64.TRYWAIT P2, [R9+URZ+0x28430], R8 ;  /* 0x02843008090075a7 */ /* 0x0002a6000804017f */
[----:B--2---:R-:W-:Y:S05]  /*142a0*/  @!P2 NANOSLEEP.SYNCS 0x989680 ;  /* 0x009896800000a95d */ /* 0x004fea0003900000 */
[----:B------:R-:W2:Y:S02]  /*142b0*/  @!P2 SYNCS.PHASECHK.TRANS64 P2, [R9+URZ+0x28430], R8 ;  /* 0x028430080900a5a7 */ /* 0x000ea4000804007f */
[----:B--2---:R-:W-:Y:S05]  /*142c0*/  @!P2 BRA `(.L_x_877) ;  /* 0xfffffffc00eca947 */ /* 0x004fea000383ffff */
[----:B------:R-:W-:Y:S05]  /*142d0*/  BRA `(.L_x_874) ;  /* 0xffffff04002c7947 */ /* 0x000fea000383ffff */
.L_x_881:
[----:B-1----:R-:W-:-:S04]  /*142e0*/  IMAD.U32 R9, RZ, RZ, UR6 ;  /* 0x00000006ff097e24 */ /* 0x002fc8000f8e00ff */
[----:B------:R1:W2:Y:S03]  /*142f0*/  SYNCS.PHASECHK.TRANS64.TRYWAIT P2, [R9+URZ+0x28450], R8 ;  /* 0x02845008090075a7 */ /* 0x0002a6000804017f */
[----:B--2---:R-:W-:Y:S05]  /*14300*/  @!P2 NANOSLEEP.SYNCS 0x989680 ;  /* 0x009896800000a95d */ /* 0x004fea0003900000 */
[----:B------:R-:W2:Y:S02]  /*14310*/  @!P2 SYNCS.PHASECHK.TRANS64 P2, [R9+URZ+0x28450], R8 ;  /* 0x028450080900a5a7 */ /* 0x000ea4000804007f */
[----:B--2---:R-:W-:Y:S05]  /*14320*/  @!P2 BRA `(.L_x_881) ;  /* 0xfffffffc00eca947 */ /* 0x004fea000383ffff */
[----:B------:R-:W-:Y:S05]  /*14330*/  BRA `(.L_x_878) ;  /* 0xffffff0400f47947 */ /* 0x000fea000383ffff */
.L_x_899:
[----:B-1----:R-:W-:-:S04]  /*14340*/  IMAD.U32 R7, RZ, RZ, UR6 ;  /* 0x00000006ff077e24 */ /* 0x002fc8000f8e00ff */
[----:B------:R1:W2:Y:S03]  /*14350*/  SYNCS.PHASECHK.TRANS64.TRYWAIT P3, [R7+URZ+0x28430], R6 ;  /* 0x02843006070075a7 */ /* 0x0002a6000806017f */
[----:B--2---:R-:W-:Y:S05]  /*14360*/  @!P3 NANOSLEEP.SYNCS 0x989680 ;  /* 0x009896800000b95d */ /* 0x004fea0003900000 */
[----:B------:R-:W2:Y:S02]  /*14370*/  @!P3 SYNCS.PHASECHK.TRANS64 P3, [R7+URZ+0x28430], R6 ;  /* 0x028430060700b5a7 */ /* 0x000ea4000806007f */
[----:B--2---:R-:W-:Y:S05]  /*14380*/  @!P3 BRA `(.L_x_899) ;  /* 0xfffffffc00ecb947 */ /* 0x004fea000383ffff */
[----:B------:R-:W-:Y:S05]  /*14390*/  BRA `(.L_x_896) ;  /* 0xffffff2c00bc7947 */ /* 0x000fea000383ffff */
.L_x_903:
[----:B-1----:R-:W-:-:S04]  /*143a0*/  IMAD.U32 R7, RZ, RZ, UR6 ;  /* 0x00000006ff077e24 */ /* 0x002fc8000f8e00ff */
[----:B------:R1:W2:Y:S03]  /*143b0*/  SYNCS.PHASECHK.TRANS64.TRYWAIT P2, [R7+URZ+0x28450], R6 ;  /* 0x02845006070075a7 */ /* 0x0002a6000804017f */
[----:B--2---:R-:W-:Y:S05]  /*143c0*/  @!P2 NANOSLEEP.SYNCS 0x989680 ;  /* 0x009896800000a95d */ /* 0x004fea0003900000 */
[----:B------:R-:W2:Y:S02]  /*143d0*/  @!P2 SYNCS.PHASECHK.TRANS64 P2, [R7+URZ+0x28450], R6 ;  /* 0x028450060700a5a7 */ /* 0x000ea4000804007f */
[----:B--2---:R-:W-:Y:S05]  /*143e0*/  @!P2 BRA `(.L_x_903) ;  /* 0xfffffffc00eca947 */ /* 0x004fea000383ffff */
[----:B------:R-:W-:Y:S05]  /*143f0*/  BRA `(.L_x_900) ;  /* 0xffffff3000907947 */ /* 0x000fea000383ffff */
.L_x_910:
[----:B-1----:R-:W-:-:S04]  /*14400*/  IMAD.U32 R7, RZ, RZ, UR6 ;  /* 0x00000006ff077e24 */ /* 0x002fc8000f8e00ff */
[----:B------:R1:W2:Y:S03]  /*14410*/  SYNCS.PHASECHK.TRANS64.TRYWAIT P3, [R7+URZ+0x28430], R6 ;  /* 0x02843006070075a7 */ /* 0x0002a6000806017f */
[----:B--2---:R-:W-:Y:S05]  /*14420*/  @!P3 NANOSLEEP.SYNCS 0x989680 ;  /* 0x009896800000b95d */ /* 0x004fea0003900000 */
[----:B------:R-:W2:Y:S02]  /*14430*/  @!P3 SYNCS.PHASECHK.TRANS64 P3, [R7+URZ+0x28430], R6 ;  /* 0x028430060700b5a7 */ /* 0x000ea4000806007f */
[----:B--2---:R-:W-:Y:S05]  /*14440*/  @!P3 BRA `(.L_x_910) ;  /* 0xfffffffc00ecb947 */ /* 0x004fea000383ffff */
[----:B------:R-:W-:Y:S05]  /*14450*/  BRA `(.L_x_907) ;  /* 0xffffff4c000c7947 */ /* 0x000fea000383ffff */
.L_x_914:
[----:B-1----:R-:W-:-:S04]  /*14460*/  IMAD.U32 R7, RZ, RZ, UR6 ;  /* 0x00000006ff077e24 */ /* 0x002fc8000f8e00ff */
[----:B------:R1:W2:Y:S03]  /*14470*/  SYNCS.PHASECHK.TRANS64.TRYWAIT P2, [R7+URZ+0x28450], R6 ;  /* 0x02845006070075a7 */ /* 0x0002a6000804017f */
[----:B--2---:R-:W-:Y:S05]  /*14480*/  @!P2 NANOSLEEP.SYNCS 0x989680 ;  /* 0x009896800000a95d */ /* 0x004fea0003900000 */
[----:B------:R-:W2:Y:S02]  /*14490*/  @!P2 SYNCS.PHASECHK.TRANS64 P2, [R7+URZ+0x28450], R6 ;  /* 0x028450060700a5a7 */ /* 0x000ea4000804007f */
[----:B--2---:R-:W-:Y:S05]  /*144a0*/  @!P2 BRA `(.L_x_914) ;  /* 0xfffffffc00eca947 */ /* 0x004fea000383ffff */
[----:B------:R-:W-:Y:S05]  /*144b0*/  BRA `(.L_x_911) ;  /* 0xffffff4c00e07947 */ /* 0x000fea000383ffff */
.L_x_928:
[----:B-1----:R-:W-:-:S04]  /*144c0*/  IMAD.U32 R5, RZ, RZ, UR9 ;  /* 0x00000009ff057e24 */ /* 0x002fc8000f8e00ff */
[----:B------:R1:W2:Y:S03]  /*144d0*/  SYNCS.PHASECHK.TRANS64.TRYWAIT P1, [R5+URZ+0x28450], R0 ;  /* 0x02845000050075a7 */ /* 0x0002a6000802017f */
[----:B--2---:R-:W-:Y:S05]  /*144e0*/  @!P1 NANOSLEEP.SYNCS 0x989680 ;  /* 0x009896800000995d */ /* 0x004fea0003900000 */
[----:B------:R-:W2:Y:S02]  /*144f0*/  @!P1 SYNCS.PHASECHK.TRANS64 P1, [R5+URZ+0x28450], R0 ;  /* 0x02845000050095a7 */ /* 0x000ea4000802007f */
[----:B--2---:R-:W-:Y:S05]  /*14500*/  @!P1 BRA `(.L_x_928) ;  /* 0xfffffffc00ec9947 */ /* 0x004fea000383ffff */
[----:B------:R-:W-:Y:S05]  /*14510*/  BRA `(.L_x_927) ;  /* 0xffffff7000c07947 */ /* 0x000fea000383ffff */
.L_x_968:
[----:B------:R-:W-:Y:S02]  /*14520*/  IMAD.MOV.U32 R13, RZ, RZ, R19 ;  /* 0x000000ffff0d7224 */ /* 0x000fe400078e0013 */
[----:B------:R-:W-:Y:S02]  /*14530*/  IMAD.MOV.U32 R12, RZ, RZ, RZ ;  /* 0x000000ffff0c7224 */ /* 0x000fe400078e00ff */
[----:B------:R-:W-:Y:S02]  /*14540*/  IMAD.MOV.U32 R11, RZ, RZ, 0x1f ;  /* 0x0000001fff0b7424 */ /* 0x000fe400078e00ff */
[----:B------:R-:W-:-:S07]  /*14550*/  IMAD.MOV.U32 R15, RZ, RZ, -0x1 ;  /* 0xffffffffff0f7424 */ /* 0x000fce00078e00ff */
[----:B-1----:R-:W-:Y:S05]  /*14560*/  WARPSYNC.COLLECTIVE R15, `(.L_x_1035) ;  /* 0x000000000f087348 */ /* 0x002fea0003c00000 */
[----:B------:R0:W2:Y:S02]  /*14570*/  SHFL.IDX P6, R14, R13, R12, R11 ;  /* 0x0000000c0d0e7389 */ /* 0x0000a400000c000b */
[----:B012---:R-:W-:Y:S01]  /*14580*/  ENDCOLLECTIVE ;  /* 0x000000000000791b */ /* 0x007fe20003800000 */
.L_x_1035:
[----:B------:R-:W-:Y:S05]  /*14590*/  BRA `(.L_x_1036) ;  /* 0xffffffc800907947 */ /* 0x000fea000383ffff */
.L_x_970:
[----:B------:R-:W-:Y:S01]  /*145a0*/  BSSY B0, `(.L_x_1037) ;  /* 0x0000006000007945 */ /* 0x000fe20003800000 */
[----:B------:R-:W-:-:S07]  /*145b0*/  IMAD.MOV.U32 R15, RZ, RZ, -0x1 ;  /* 0xffffffffff0f7424 */ /* 0x000fce00078e00ff */
[----:B01----:R-:W-:Y:S05]  /*145c0*/  WARPSYNC.COLLECTIVE R15, `(.L_x_1038) ;  /* 0x000000000f0c7348 */ /* 0x003fea0003c00000 */
[----:B------:R-:W-:Y:S02]  /*145d0*/  ELECT P6, UR62, PT ;  /* 0x00000000003e782f */ /* 0x000fe400038c0000 */
[----:B------:R-:W-:Y:S01]  /*145e0*/  MOV R14, UR62 ;  /* 0x0000003e000e7c02 */ /* 0x000fe20008000f00 */
[----:B01----:R-:W-:Y:S10]  /*145f0*/  ENDCOLLECTIVE ;  /* 0x000000000000791b */ /* 0x003ff40003800000 */
.L_x_1038:
[----:B------:R-:W-:Y:S05]  /*14600*/  BSYNC B0 ;  /* 0x0000000000007941 */ /* 0x000fea0003800000 */
.L_x_1037:
[----:B------:R-:W-:Y:S05]  /*14610*/  BRA `(.L_x_1039) ;  /* 0xffffffc800a07947 */ /* 0x000fea000383ffff */
.L_x_972:
[----:B--2---:R2:W3:Y:S02]  /*14620*/  SYNCS.PHASECHK.TRANS64.TRYWAIT P1, [R4+URZ+0x28480], R3 ;  /* 0x02848003040075a7 */ /* 0x0044e4000802017f */
[----:B---3--:R-:W-:Y:S05]  /*14630*/  @!P1 NANOSLEEP.SYNCS 0x989680 ;  /* 0x009896800000995d */ /* 0x008fea0003900000 */
[----:B------:R-:W3:Y:S02]  /*14640*/  @!P1 SYNCS.PHASECHK.TRANS64 P1, [R4+URZ+0x28480], R3 ;  /* 0x02848003040095a7 */ /* 0x000ee4000802007f */
[----:B---3--:R-:W-:Y:S05]  /*14650*/  @!P1 BRA `(.L_x_972) ;  /* 0xfffffffc00f09947 */ /* 0x008fea000383ffff */
[----:B------:R-:W-:Y:S05]  /*14660*/  BRA `(.L_x_1040) ;  /* 0xffffffcc00007947 */ /* 0x000fea000383ffff */
.L_x_974:
[----:B---3--:R3:W4:Y:S02]  /*14670*/  SYNCS.PHASECHK.TRANS64.TRYWAIT P1, [R4+URZ+0x28440], R3 ;  /* 0x02844003040075a7 */ /* 0x008724000802017f */
[----:B----4-:R-:W-:Y:S05]  /*14680*/  @!P1 NANOSLEEP.SYNCS 0x989680 ;  /* 0x009896800000995d */ /* 0x010fea0003900000 */
[----:B------:R-:W4:Y:S02]  /*14690*/  @!P1 SYNCS.PHASECHK.TRANS64 P1, [R4+URZ+0x28440], R3 ;  /* 0x02844003040095a7 */ /* 0x000f24000802007f */
[----:B----4-:R-:W-:Y:S05]  /*146a0*/  @!P1 BRA `(.L_x_974) ;  /* 0xfffffffc00f09947 */ /* 0x010fea000383ffff */
[----:B------:R-:W-:Y:S05]  /*146b0*/  BRA `(.L_x_1041) ;  /* 0xffffffcc006c7947 */ /* 0x000fea000383ffff */
.L_x_978:
[----:B------:R-:W-:Y:S02]  /*146c0*/  IMAD.MOV.U32 R13, RZ, RZ, R0 ;  /* 0x000000ffff0d7224 */ /* 0x000fe400078e0000 */
[----:B------:R-:W-:Y:S02]  /*146d0*/  IMAD.MOV.U32 R12, RZ, RZ, RZ ;  /* 0x000000ffff0c7224 */ /* 0x000fe400078e00ff */
[----:B------:R-:W-:Y:S02]  /*146e0*/  IMAD.MOV.U32 R11, RZ, RZ, 0x181f ;  /* 0x0000181fff0b7424 */ /* 0x000fe400078e00ff */
[----:B------:R-:W-:Y:S02]  /*146f0*/  IMAD.MOV.U32 R15, RZ, RZ, -0x1 ;  /* 0xffffffffff0f7424 */ /* 0x000fe400078e00ff */
[----:B------:R-:W-:-:S07]  /*14700*/  VIADD R3, R19, UR42 ;  /* 0x0000002a13037c36 */ /* 0x000fce0008000000 */
[----:B-----5:R-:W-:Y:S05]  /*14710*/  WARPSYNC.COLLECTIVE R15, `(.L_x_1042) ;  /* 0x000000000f087348 */ /* 0x020fea0003c00000 */
[----:B------:R0:W1:Y:S02]  /*14720*/  SHFL.IDX P6, R14, R13, R12, R11 ;  /* 0x0000000c0d0e7389 */ /* 0x00006400000c000b */
[----:B01---5:R-:W-:Y:S01]  /*14730*/  ENDCOLLECTIVE ;  /* 0x000000000000791b */ /* 0x023fe20003800000 */
.L_x_1042:
[----:B------:R-:W-:Y:S02]  /*14740*/  VIADD R5, R3, 0x10 ;  /* 0x0000001003057836 */ /* 0x000fe40000000000 */
[----:B------:R-:W-:Y:S02]  /*14750*/  IMAD.MOV.U32 R13, RZ, RZ, R4 ;  /* 0x000000ffff0d7224 */ /* 0x000fe400078e0004 */
[----:B------:R-:W-:-:S07]  /*14760*/  IMAD.MOV.U32 R6, RZ, RZ, R14 ;  /* 0x000000ffff067224 */ /* 0x000fce00078e000e */
[----:B------:R-:W-:Y:S05]  /*14770*/  WARPSYNC.COLLECTIVE R15, `(.L_x_1043) ;  /* 0x000000000f087348 */ /* 0x000fea0003c00000 */
[----:B------:R0:W1:Y:S02]  /*14780*/  SHFL.IDX P6, R14, R13, R12, R11 ;  /* 0x0000000c0d0e7389 */ /* 0x00006400000c000b */
[----:B01----:R-:W-:Y:S01]  /*14790*/  ENDCOLLECTIVE ;  /* 0x000000000000791b */ /* 0x003fe20003800000 */
.L_x_1043:
        /* <DEDUP_REMOVED lines=9> */
.L_x_1044:
        /* <DEDUP_REMOVED lines=10> */
.L_x_1045:
        /* <DEDUP_REMOVED lines=12> */
.L_x_1046:
[----:B------:R-:W-:-:S05]  /*14990*/  @!P2 IADD3 R8, P4, R18, R5, RZ ;  /* 0x000000051208a210 */ /* 0x000fca0007f9e0ff */
[----:B------:R-:W-:Y:S02]  /*149a0*/  @!P2 IMAD.X R5, RZ, RZ, R9, P4 ;  /* 0x000000ffff05a224 */ /* 0x000fe400020e0609 */
        /* <DEDUP_REMOVED lines=14> */
.L_x_1047:
[----:B------:R-:W-:Y:S02]  /*14a90*/  IMAD.MOV.U32 R13, RZ, RZ, R0 ;  /* 0x000000ffff0d7224 */ /* 0x000fe400078e0000 */
[----:B------:R-:W-:Y:S02]  /*14aa0*/  IMAD.MOV.U32 R12, RZ, RZ, 0x3 ;  /* 0x00000003ff0c7424 */ /* 0x000fe400078e00ff */
[----:B------:R-:W-:-:S07]  /*14ab0*/  IMAD.MOV.U32 R6, RZ, RZ, R14 ;  /* 0x000000ffff067224 */ /* 0x000fce00078e000e */
[----:B------:R-:W-:Y:S05]  /*14ac0*/  WARPSYNC.COLLECTIVE R15, `(.L_x_1048) ;  /* 0x000000000f087348 */ /* 0x000fea0003c00000 */
[----:B------:R0:W1:Y:S02]  /*14ad0*/  SHFL.IDX P6, R14, R13, R12, R11 ;  /* 0x0000000c0d0e7389 */ /* 0x00006400000c000b */
[----:B01----:R-:W-:Y:S01]  /*14ae0*/  ENDCOLLECTIVE ;  /* 0x000000000000791b */ /* 0x003fe20003800000 */
.L_x_1048:
        /* <DEDUP_REMOVED lines=15> */
.L_x_1049:
[----:B------:R-:W-:Y:S02]  /*14be0*/  IMAD.MOV.U32 R13, RZ, RZ, R0 ;  /* 0x000000ffff0d7224 */ /* 0x000fe400078e0000 */
[----:B------:R-:W-:Y:S02]  /*14bf0*/  IMAD.MOV.U32 R12, RZ, RZ, 0x4 ;  /* 0x00000004ff0c7424 */ /* 0x000fe400078e00ff */
[----:B------:R-:W-:-:S07]  /*14c00*/  IMAD.MOV.U32 R6, RZ, RZ, R14 ;  /* 0x000000ffff067224 */ /* 0x000fce00078e000e */
[----:B------:R-:W-:Y:S05]  /*14c10*/  WARPSYNC.COLLECTIVE R15, `(.L_x_1050) ;  /* 0x000000000f087348 */ /* 0x000fea0003c00000 */
[----:B------:R0:W1:Y:S02]  /*14c20*/  SHFL.IDX P6, R14, R13, R12, R11 ;  /* 0x0000000c0d0e7389 */ /* 0x00006400000c000b */
[----:B01----:R-:W-:Y:S01]  /*14c30*/  ENDCOLLECTIVE ;  /* 0x000000000000791b */ /* 0x003fe20003800000 */
.L_x_1050:
        /* <DEDUP_REMOVED lines=15> */
.L_x_1051:
[----:B------:R-:W-:Y:S02]  /*14d30*/  IMAD.MOV.U32 R13, RZ, RZ, R0 ;  /* 0x000000ffff0d7224 */ /* 0x000fe400078e0000 */
[----:B------:R-:W-:Y:S02]  /*14d40*/  IMAD.MOV.U32 R12, RZ, RZ, 0x5 ;  /* 0x00000005ff0c7424 */ /* 0x000fe400078e00ff */
[----:B------:R-:W-:-:S07]  /*14d50*/  IMAD.MOV.U32 R6, RZ, RZ, R14 ;  /* 0x000000ffff067224 */ /* 0x000fce00078e000e */
[----:B------:R-:W-:Y:S05]  /*14d60*/  WARPSYNC.COLLECTIVE R15, `(.L_x_1052) ;  /* 0x000000000f087348 */ /* 0x000fea0003c00000 */
[----:B------:R0:W1:Y:S02]  /*14d70*/  SHFL.IDX P6, R14, R13, R12, R11 ;  /* 0x0000000c0d0e7389 */ /* 0x00006400000c000b */
[----:B01----:R-:W-:Y:S01]  /*14d80*/  ENDCOLLECTIVE ;  /* 0x000000000000791b */ /* 0x003fe20003800000 */
.L_x_1052:
        /* <DEDUP_REMOVED lines=15> */
.L_x_1053:
[----:B------:R-:W-:Y:S02]  /*14e80*/  IMAD.MOV.U32 R13, RZ, RZ, R0 ;  /* 0x000000ffff0d7224 */ /* 0x000fe400078e0000 */
[----:B------:R-:W-:Y:S02]  /*14e90*/  IMAD.MOV.U32 R12, RZ, RZ, 0x6 ;  /* 0x00000006ff0c7424 */ /* 0x000fe400078e00ff */
[----:B------:R-:W-:-:S07]  /*14ea0*/  IMAD.MOV.U32 R6, RZ, RZ, R14 ;  /* 0x000000ffff067224 */ /* 0x000fce00078e000e */
[----:B------:R-:W-:Y:S05]  /*14eb0*/  WARPSYNC.COLLECTIVE R15, `(.L_x_1054) ;  /* 0x000000000f087348 */ /* 0x000fea0003c00000 */
[----:B------:R0:W1:Y:S02]  /*14ec0*/  SHFL.IDX P6, R14, R13, R12, R11 ;  /* 0x0000000c0d0e7389 */ /* 0x00006400000c000b */
[----:B01----:R-:W-:Y:S01]  /*14ed0*/  ENDCOLLECTIVE ;  /* 0x000000000000791b */ /* 0x003fe20003800000 */
.L_x_1054:
        /* <DEDUP_REMOVED lines=13> */
.L_x_1055:
[----:B------:R-:W-:-:S05]  /*14fb0*/  VIADD R7, R3, 0x60 ;  /* 0x0000006003077836 */ /* 0x000fca0000000000 */
[----:B------:R-:W-:Y:S01]  /*14fc0*/  ISETP.GE.AND P3, PT, R7, R2, PT ;  /* 0x000000020700720c */ /* 0x000fe20003f66270 */
[----:B------:R-:W-:Y:S02]  /*14fd0*/  IMAD.MOV.U32 R13, RZ, RZ, R0 ;  /* 0x000000ffff0d7224 */ /* 0x000fe400078e0000 */
[----:B------:R-:W-:Y:S02]  /*14fe0*/  IMAD.MOV.U32 R12, RZ, RZ, 0x7 ;  /* 0x00000007ff0c7424 */ /* 0x000fe400078e00ff */
[----:B------:R-:W-:-:S08]  /*14ff0*/  IMAD.MOV.U32 R6, RZ, RZ, R14 ;  /* 0x000000ffff067224 */ /* 0x000fd000078e000e */
[----:B------:R-:W-:Y:S05]  /*15000*/  WARPSYNC.COLLECTIVE R15, `(.L_x_1056) ;  /* 0x000000000f087348 */ /* 0x000fea0003c00000 */
[----:B------:R0:W1:Y:S02]  /*15010*/  SHFL.IDX P6, R14, R13, R12, R11 ;  /* 0x0000000c0d0e7389 */ /* 0x00006400000c000b */
[----:B01----:R-:W-:Y:S01]  /*15020*/  ENDCOLLECTIVE ;  /* 0x000000000000791b */ /* 0x003fe20003800000 */
.L_x_1056:
        /* <DEDUP_REMOVED lines=13> */
.L_x_1057:
[----:B------:R-:W-:Y:S01]  /*15100*/  IMAD.MOV.U32 R4, RZ, RZ, R14 ;  /* 0x000000ffff047224 */ /* 0x000fe200078e000e */
[----:B------:R-:W-:Y:S06]  /*15110*/  BRA `(.L_x_1058) ;  /* 0xffffffcc00c07947 */ /* 0x000fec000383ffff */
.L_x_983:
[----:B-1----:R1:W2:Y:S02]  /*15120*/  SYNCS.PHASECHK.TRANS64.TRYWAIT P0, [R17+URZ+0x28420], R0 ;  /* 0x02842000110075a7 */ /* 0x0022a4000800017f */
[----:B--2---:R-:W-:Y:S05]  /*15130*/  @!P0 NANOSLEEP.SYNCS 0x989680 ;  /* 0x009896800000895d */ /* 0x004fea0003900000 */
[----:B------:R-:W2:Y:S02]  /*15140*/  @!P0 SYNCS.PHASECHK.TRANS64 P0, [R17+URZ+0x28420], R0 ;  /* 0x02842000110085a7 */ /* 0x000ea4000800007f */
[----:B--2---:R-:W-:Y:S05]  /*15150*/  @!P0 BRA `(.L_x_983) ;  /* 0xfffffffc00f08947 */ /* 0x004fea000383ffff */
[----:B------:R-:W-:Y:S05]  /*15160*/  BRA `(.L_x_1059) ;  /* 0xffffffd0002c7947 */ /* 0x000fea000383ffff */
.L_x_989:
[----:B0-----:R0:W2:Y:S02]  /*15170*/  SYNCS.PHASECHK.TRANS64.TRYWAIT P0, [R6+URZ+0x28480], R5 ;  /* 0x02848005060075a7 */ /* 0x0010a4000800017f */
[----:B--2---:R-:W-:Y:S05]  /*15180*/  @!P0 NANOSLEEP.SYNCS 0x989680 ;  /* 0x009896800000895d */ /* 0x004fea0003900000 */
[----:B------:R-:W2:Y:S02]  /*15190*/  @!P0 SYNCS.PHASECHK.TRANS64 P0, [R6+URZ+0x28480], R5 ;  /* 0x02848005060085a7 */ /* 0x000ea4000800007f */
[----:B--2---:R-:W-:Y:S05]  /*151a0*/  @!P0 BRA `(.L_x_989) ;  /* 0xfffffffc00f08947 */ /* 0x004fea000383ffff */
[----:B------:R-:W-:Y:S05]  /*151b0*/  BRA `(.L_x_1060) ;  /* 0xffffffd000e47947 */ /* 0x000fea000383ffff */
.L_x_995:
[----:B--2---:R2:W3:Y:S02]  /*151c0*/  SYNCS.PHASECHK.TRANS64.TRYWAIT P0, [R6+URZ+0x28440], R5 ;  /* 0x02844005060075a7 */ /* 0x0044e4000800017f */
[----:B---3--:R-:W-:Y:S05]  /*151d0*/  @!P0 NANOSLEEP.SYNCS 0x989680 ;  /* 0x009896800000895d */ /* 0x008fea0003900000 */
[----:B------:R-:W3:Y:S02]  /*151e0*/  @!P0 SYNCS.PHASECHK.TRANS64 P0, [R6+URZ+0x28440], R5 ;  /* 0x02844005060085a7 */ /* 0x000ee4000800007f */
[----:B---3--:R-:W-:Y:S05]  /*151f0*/  @!P0 BRA `(.L_x_995) ;  /* 0xfffffffc00f08947 */ /* 0x008fea000383ffff */
[----:B------:R-:W-:Y:S05]  /*15200*/  BRA `(.L_x_1061) ;  /* 0xffffffd400a07947 */ /* 0x000fea000383ffff */
.L_x_1002:
[----:B0-----:R0:W2:Y:S02]  /*15210*/  SYNCS.PHASECHK.TRANS64.TRYWAIT P1, [R19+URZ+0x28470], R4 ;  /* 0x02847004130075a7 */ /* 0x0010a4000802017f */
[----:B--2---:R-:W-:Y:S05]  /*15220*/  @!P1 NANOSLEEP.SYNCS 0x989680 ;  /* 0x009896800000995d */ /* 0x004fea0003900000 */
[----:B------:R-:W2:Y:S02]  /*15230*/  @!P1 SYNCS.PHASECHK.TRANS64 P1, [R19+URZ+0x28470], R4 ;  /* 0x02847004130095a7 */ /* 0x000ea4000802007f */
[----:B--2---:R-:W-:Y:S05]  /*15240*/  @!P1 BRA `(.L_x_1002) ;  /* 0xfffffffc00f09947 */ /* 0x004fea000383ffff */
[----:B------:R-:W-:Y:S05]  /*15250*/  BRA `(.L_x_1062) ;  /* 0xffffffd800787947 */ /* 0x000fea000383ffff */
.L_x_1004:
[----:B--2---:R2:W3:Y:S02]  /*15260*/  SYNCS.PHASECHK.TRANS64.TRYWAIT P1, [R19+URZ+0x28460], R3 ;  /* 0x02846003130075a7 */ /* 0x0044e4000802017f */
[----:B---3--:R-:W-:Y:S05]  /*15270*/  @!P1 NANOSLEEP.SYNCS 0x989680 ;  /* 0x009896800000995d */ /* 0x008fea0003900000 */
[----:B------:R-:W3:Y:S02]  /*15280*/  @!P1 SYNCS.PHASECHK.TRANS64 P1, [R19+URZ+0x28460], R3 ;  /* 0x02846003130095a7 */ /* 0x000ee4000802007f */
[----:B---3--:R-:W-:Y:S05]  /*15290*/  @!P1 BRA `(.L_x_1004) ;  /* 0xfffffffc00f09947 */ /* 0x008fea000383ffff */
[----:B------:R-:W-:Y:S05]  /*152a0*/  BRA `(.L_x_1063) ;  /* 0xffffffd800807947 */ /* 0x000fea000383ffff */
.L_x_1011:
[----:B-1----:R1:W2:Y:S02]  /*152b0*/  SYNCS.PHASECHK.TRANS64.TRYWAIT P1, [R2+URZ+0x28470], R3 ;  /* 0x02847003020075a7 */ /* 0x0022a4000802017f */
[----:B--2---:R-:W-:Y:S05]  /*152c0*/  @!P1 NANOSLEEP.SYNCS 0x989680 ;  /* 0x009896800000995d */ /* 0x004fea0003900000 */
[----:B------:R-:W2:Y:S02]  /*152d0*/  @!P1 SYNCS.PHASECHK.TRANS64 P1, [R2+URZ+0x28470], R3 ;  /* 0x02847003020095a7 */ /* 0x000ea4000802007f */
[----:B--2---:R-:W-:Y:S05]  /*152e0*/  @!P1 BRA `(.L_x_1011) ;  /* 0xfffffffc00f09947 */ /* 0x004fea000383ffff */
[----:B------:R-:W-:Y:S05]  /*152f0*/  BRA `(.L_x_1064) ;  /* 0xffffffe000907947 */ /* 0x000fea000383ffff */
.L_x_1013:
[----:B-1----:R1:W2:Y:S02]  /*15300*/  SYNCS.PHASECHK.TRANS64.TRYWAIT P1, [R2+URZ+0x28460], R3 ;  /* 0x02846003020075a7 */ /* 0x0022a4000802017f */
[----:B--2---:R-:W-:Y:S05]  /*15310*/  @!P1 NANOSLEEP.SYNCS 0x989680 ;  /* 0x009896800000995d */ /* 0x004fea0003900000 */
[----:B------:R-:W2:Y:S02]  /*15320*/  @!P1 SYNCS.PHASECHK.TRANS64 P1, [R2+URZ+0x28460], R3 ;  /* 0x02846003020095a7 */ /* 0x000ea4000802007f */
[----:B--2---:R-:W-:Y:S05]  /*15330*/  @!P1 BRA `(.L_x_1013) ;  /* 0xfffffffc00f09947 */ /* 0x004fea000383ffff */
[----:B------:R-:W-:Y:S05]  /*15340*/  BRA `(.L_x_1065) ;  /* 0xffffffe000987947 */ /* 0x000fea000383ffff */
.L_x_1019:
[----:B0-----:R0:W1:Y:S02]  /*15350*/  SYNCS.PHASECHK.TRANS64.TRYWAIT P0, [R0+URZ+0x28420], R3 ;  /* 0x02842003000075a7 */ /* 0x001064000800017f */
[----:B-1----:R-:W-:Y:S05]  /*15360*/  @!P0 NANOSLEEP.SYNCS 0x989680 ;  /* 0x009896800000895d */ /* 0x002fea0003900000 */
[----:B------:R-:W1:Y:S02]  /*15370*/  @!P0 SYNCS.PHASECHK.TRANS64 P0, [R0+URZ+0x28420], R3 ;  /* 0x02842003000085a7 */ /* 0x000e64000800007f */
[----:B-1----:R-:W-:Y:S05]  /*15380*/  @!P0 BRA `(.L_x_1019) ;  /* 0xfffffffc00f08947 */ /* 0x002fea000383ffff */
[----:B------:R-:W-:Y:S05]  /*15390*/  BRA `(.L_x_1066) ;  /* 0xffffffe800ac7947 */ /* 0x000fea000383ffff */
.L_x_1020:
        /* <DEDUP_REMOVED lines=11> */
.L_x_1068:
[----:B------:R-:W-:Y:S05]  /*15450*/  BSYNC B0 ;  /* 0x0000000000007941 */ /* 0x000fea0003800000 */
.L_x_1067:
[----:B------:R-:W-:Y:S05]  /*15460*/  BRA `(.L_x_1069) ;  /* 0xffffffe800947947 */ /* 0x000fea000383ffff */
.L_x_1023:
[----:B------:R-:W-:Y:S01]  /*15470*/  BSSY B1, `(.L_x_1070) ;  /* 0x0000006000017945 */ /* 0x000fe20003800000 */
[----:B------:R-:W-:-:S07]  /*15480*/  IMAD.MOV.U32 R15, RZ, RZ, -0x1 ;  /* 0xffffffffff0f7424 */ /* 0x000fce00078e00ff */
[----:B01----:R-:W-:Y:S05]  /*15490*/  WARPSYNC.COLLECTIVE R15, `(.L_x_1071) ;  /* 0x000000000f0c7348 */ /* 0x003fea0003c00000 */
[----:B------:R-:W-:Y:S02]  /*154a0*/  ELECT P6, UR62, PT ;  /* 0x00000000003e782f */ /* 0x000fe400038c0000 */
[----:B------:R-:W-:Y:S01]  /*154b0*/  MOV R14, UR62 ;  /* 0x0000003e000e7c02 */ /* 0x000fe20008000f00 */
[----:B01----:R-:W-:Y:S10]  /*154c0*/  ENDCOLLECTIVE ;  /* 0x000000000000791b */ /* 0x003ff40003800000 */
.L_x_1071:
[----:B------:R-:W-:Y:S05]  /*154d0*/  BSYNC B1 ;  /* 0x0000000000017941 */ /* 0x000fea0003800000 */
.L_x_1070:
[----:B------:R-:W-:Y:S05]  /*154e0*/  BRA `(.L_x_1072) ;  /* 0xffffffe8008c7947 */ /* 0x000fea000383ffff */
.L_x_1025:
[----:B0-----:R0:W1:Y:S02]  /*154f0*/  SYNCS.PHASECHK.TRANS64.TRYWAIT P1, [R6+URZ], R5 ;  /* 0x00000005060075a7 */ /* 0x001064000802017f */
[----:B-1----:R-:W-:Y:S05]  /*15500*/  @!P1 NANOSLEEP.SYNCS 0x989680 ;  /* 0x009896800000995d */ /* 0x002fea0003900000 */
[----:B------:R-:W1:Y:S02]  /*15510*/  @!P1 SYNCS.PHASECHK.TRANS64 P1, [R6+URZ], R5 ;  /* 0x00000005060095a7 */ /* 0x000e64000802007f */
[----:B-1----:R-:W-:Y:S05]  /*15520*/  @!P1 BRA `(.L_x_1025) ;  /* 0xfffffffc00f09947 */ /* 0x002fea000383ffff */
[----:B------:R-:W-:Y:S05]  /*15530*/  BRA `(.L_x_1073) ;  /* 0xffffffe800c87947 */ /* 0x000fea000383ffff */
.L_x_1026:
[----:B-1----:R1:W2:Y:S02]  /*15540*/  SYNCS.PHASECHK.TRANS64.TRYWAIT P1, [R7+URZ], R2 ;  /* 0x00000002070075a7 */ /* 0x0022a4000802017f */
[----:B--2---:R-:W-:Y:S05]  /*15550*/  @!P1 NANOSLEEP.SYNCS 0x989680 ;  /* 0x009896800000995d */ /* 0x004fea0003900000 */
[----:B------:R-:W2:Y:S02]  /*15560*/  @!P1 SYNCS.PHASECHK.TRANS64 P1, [R7+URZ], R2 ;  /* 0x00000002070095a7 */ /* 0x000ea4000802007f */
[----:B--2---:R-:W-:Y:S05]  /*15570*/  @!P1 BRA `(.L_x_1026) ;  /* 0xfffffffc00f09947 */ /* 0x004fea000383ffff */
[----:B------:R-:W-:Y:S05]  /*15580*/  BRA `(.L_x_1074) ;  /* 0xffffffe800bc7947 */ /* 0x000fea000383ffff */
.L_x_1028:
[----:B--2---:R2:W3:Y:S02]  /*15590*/  SYNCS.PHASECHK.TRANS64.TRYWAIT P1, [R4+URZ+0x28460], R5 ;  /* 0x02846005040075a7 */ /* 0x0044e4000802017f */
[----:B---3--:R-:W-:Y:S05]  /*155a0*/  @!P1 NANOSLEEP.SYNCS 0x989680 ;  /* 0x009896800000995d */ /* 0x008fea0003900000 */
[----:B------:R-:W3:Y:S02]  /*155b0*/  @!P1 SYNCS.PHASECHK.TRANS64 P1, [R4+URZ+0x28460], R5 ;  /* 0x02846005040095a7 */ /* 0x000ee4000802007f */
[----:B---3--:R-:W-:Y:S05]  /*155c0*/  @!P1 BRA `(.L_x_1028) ;  /* 0xfffffffc00f09947 */ /* 0x008fea000383ffff */
[----:B------:R-:W-:Y:S05]  /*155d0*/  BRA `(.L_x_1075) ;  /* 0xffffffe800c07947 */ /* 0x000fea000383ffff */
.L_x_1030:
[----:B---3--:R3:W4:Y:S02]  /*155e0*/  SYNCS.PHASECHK.TRANS64.TRYWAIT P1, [R3+URZ+0x28460], R2 ;  /* 0x02846002030075a7 */ /* 0x008724000802017f */
[----:B----4-:R-:W-:Y:S05]  /*155f0*/  @!P1 NANOSLEEP.SYNCS 0x989680 ;  /* 0x009896800000995d */ /* 0x010fea0003900000 */
[----:B------:R-:W4:Y:S02]  /*15600*/  @!P1 SYNCS.PHASECHK.TRANS64 P1, [R3+URZ+0x28460], R2 ;  /* 0x02846002030095a7 */ /* 0x000f24000802007f */
[----:B----4-:R-:W-:Y:S05]  /*15610*/  @!P1 BRA `(.L_x_1030) ;  /* 0xfffffffc00f09947 */ /* 0x010fea000383ffff */
[----:B------:R-:W-:Y:S05]  /*15620*/  BRA `(.L_x_1076) ;  /* 0xffffffe800c07947 */ /* 0x000fea000383ffff */
.L_x_1032:
[----:B----4-:R4:W0:Y:S02]  /*15630*/  SYNCS.PHASECHK.TRANS64.TRYWAIT P0, [R4+URZ+0x28480], R5 ;  /* 0x02848005040075a7 */ /* 0x010824000800017f */
[----:B0-----:R-:W-:Y:S05]  /*15640*/  @!P0 NANOSLEEP.SYNCS 0x989680 ;  /* 0x009896800000895d */ /* 0x001fea0003900000 */
[----:B------:R-:W0:Y:S02]  /*15650*/  @!P0 SYNCS.PHASECHK.TRANS64 P0, [R4+URZ+0x28480], R5 ;  /* 0x02848005040085a7 */ /* 0x000e24000800007f */
[----:B0-----:R-:W-:Y:S05]  /*15660*/  @!P0 BRA `(.L_x_1032) ;  /* 0xfffffffc00f08947 */ /* 0x001fea000383ffff */
[----:B------:R-:W-:Y:S05]  /*15670*/  BRA `(.L_x_1033) ;  /* 0xffffffe800bc7947 */ /* 0x000fea000383ffff */
.L_x_1077:
        /* <DEDUP_REMOVED lines=16> */
.L_x_12956:


//--------------------- .text._ZN7cutlass13device_kernelIN5flash11enable_sm90INS1_16FlashAttnFwdSm90INS1_25CollectiveMainloopFwdSm90ILi2EN4cute5tupleIJNS5_1CILi1EEES8_S8_EEENS6_IJNS7_ILi128EEENS7_ILi64EEENS7_ILi256EEEEEELi256ENS_12float_e4m3_tEfNS_4arch4Sm90ELb0ELb1ELb1ELb1ELb0ELb0ELb0ELb1ELb1ELb1ELb0ELb0EEENS1_21CollectiveEpilogueFwdINS6_IJSA_SC_SB_EEES9_NS_10bfloat16_tESG_Li256ELb1ELb1ELb0ELb1EEENS1_36VarlenDynamicPersistentTileSchedulerILi128ELi64ELi256ELi128ELb0ELb1ELb1ELb1ELb0ELb1EEEEEEEEEvNT_6ParamsE --------------------------
	.section	.text._ZN7cutlass13device_kernelIN5flash11enable_sm90INS1_16FlashAttnFwdSm90INS1_25CollectiveMainloopFwdSm90ILi2EN4cute5tupleIJNS5_1CILi1EEES8_S8_EEENS6_IJNS7_ILi128EEENS7_ILi64EEENS7_ILi256EEEEEELi256ENS_12float_e4m3_tEfNS_4arch4Sm90ELb0ELb1ELb1ELb1ELb0ELb0ELb0ELb1ELb1ELb1ELb0ELb0EEENS1_21CollectiveEpilogueFwdINS6_IJSA_SC_SB_EEES9_NS_10bfloat16_tESG_Li256ELb1ELb1ELb0ELb1EEENS1_36VarlenDynamicPersistentTileSchedulerILi128ELi64ELi256ELi128ELb0ELb1ELb1ELb1ELb0ELb1EEEEEEEEEvNT_6ParamsE,"ax",@progbits
	.align	128
.text._ZN7cutlass13device_kernelIN5flash11enable_sm90INS1_16FlashAttnFwdSm90INS1_25CollectiveMainloopFwdSm90ILi2EN4cute5tupleIJNS5_1CILi1EEES8_S8_EEENS6_IJNS7_ILi128EEENS7_ILi64EEENS7_ILi256EEEEEELi256ENS_12float_e4m3_tEfNS_4arch4Sm90ELb0ELb1ELb1ELb1ELb0ELb0ELb0ELb1ELb1ELb1ELb0ELb0EEENS1_21CollectiveEpilogueFwdINS6_IJSA_SC_SB_EEES9_NS_10bfloat16_tESG_Li256ELb1ELb1ELb0ELb1EEENS1_36VarlenDynamicPersistentTileSchedulerILi128ELi64ELi256ELi128ELb0ELb1ELb1ELb1ELb0ELb1EEEEEEEEEvNT_6ParamsE:
        .type           _ZN7cutlass13device_kernelIN5flash11enable_sm90INS1_16FlashAttnFwdSm90INS1_25CollectiveMainloopFwdSm90ILi2EN4cute5tupleIJNS5_1CILi1EEES8_S8_EEENS6_IJNS7_ILi128EEENS7_ILi64EEENS7_ILi256EEEEEELi256ENS_12float_e4m3_tEfNS_4arch4Sm90ELb0ELb1ELb1ELb1ELb0ELb0ELb0ELb1ELb1ELb1ELb0ELb0EEENS1_21CollectiveEpilogueFwdINS6_IJSA_SC_SB_EEES9_NS_10bfloat16_tESG_Li256ELb1ELb1ELb0ELb1EEENS1_36VarlenDynamicPersistentTileSchedulerILi128ELi64ELi256ELi128ELb0ELb1ELb1ELb1ELb0ELb1EEEEEEEEEvNT_6ParamsE,@function
        .size           _ZN7cutlass13device_kernelIN5flash11enable_sm90INS1_16FlashAttnFwdSm90INS1_25CollectiveMainloopFwdSm90ILi2EN4cute5tupleIJNS5_1CILi1EEES8_S8_EEENS6_IJNS7_ILi128EEENS7_ILi64EEENS7_ILi256EEEEEELi256ENS_12float_e4m3_tEfNS_4arch4Sm90ELb0ELb1ELb1ELb1ELb0ELb0ELb0ELb1ELb1ELb1ELb0ELb0EEENS1_21CollectiveEpilogueFwdINS6_IJSA_SC_SB_EEES9_NS_10bfloat16_tESG_Li256ELb1ELb1ELb0ELb1EEENS1_36VarlenDynamicPersistentTileSchedulerILi128ELi64ELi256ELi128ELb0ELb1ELb1ELb1ELb0ELb1EEEEEEEEEvNT_6ParamsE,(.L_x_12957 - _ZN7cutlass13device_kernelIN5flash11enable_sm90INS1_16FlashAttnFwdSm90INS1_25CollectiveMainloopFwdSm90ILi2EN4cute5tupleIJNS5_1CILi1EEES8_S8_EEENS6_IJNS7_ILi128EEENS7_ILi64EEENS7_ILi256EEEEEELi256ENS_12float_e4m3_tEfNS_4arch4Sm90ELb0ELb1ELb1ELb1ELb0ELb0ELb0ELb1ELb1ELb1ELb0ELb0EEENS1_21CollectiveEpilogueFwdINS6_IJSA_SC_SB_EEES9_NS_10bfloat16_tESG_Li256ELb1ELb1ELb0ELb1EEENS1_36VarlenDynamicPersistentTileSchedulerILi128ELi64ELi256ELi128ELb0ELb1ELb1ELb1ELb0ELb1EEEEEEEEEvNT_6ParamsE)
        .other          _ZN7cutlass13device_kernelIN5flash11enable_sm90INS1_16FlashAttnFwdSm90INS1_25CollectiveMainloopFwdSm90ILi2EN4cute5tupleIJNS5_1CILi1EEES8_S8_EEENS6_IJNS7_ILi128EEENS7_ILi64EEENS7_ILi256EEEEEELi256ENS_12float_e4m3_tEfNS_4arch4Sm90ELb0ELb1ELb1ELb1ELb0ELb0ELb0ELb1ELb1ELb1ELb0ELb0EEENS1_21CollectiveEpilogueFwdINS6_IJSA_SC_SB_EEES9_NS_10bfloat16_tESG_Li256ELb1ELb1ELb0ELb1EEENS1_36VarlenDynamicPersistentTileSchedulerILi128ELi64ELi256ELi128ELb0ELb1ELb1ELb1ELb0ELb1EEEEEEEEEvNT_6ParamsE,@"STO_CUDA_ENTRY STV_DEFAULT"
_ZN7cutlass13device_kernelIN5flash11enable_sm90INS1_16FlashAttnFwdSm90INS1_25CollectiveMainloopFwdSm90ILi2EN4cute5tupleIJNS5_1CILi1EEES8_S8_EEENS6_IJNS7_ILi128EEENS7_ILi64EEENS7_ILi256EEEEEELi256ENS_12float_e4m3_tEfNS_4arch4Sm90ELb0ELb1ELb1ELb1ELb0ELb0ELb0ELb1ELb1ELb1ELb0ELb0EEENS1_21CollectiveEpilogueFwdINS6_IJSA_SC_SB_EEES9_NS_10bfloat16_tESG_Li256ELb1ELb1ELb0ELb1EEENS1_36VarlenDynamicPersistentTileSchedulerILi128ELi64ELi256ELi128ELb0ELb1ELb1ELb1ELb0ELb1EEEEEEEEEvNT_6ParamsE:
        /* <DEDUP_REMOVED lines=18> */
.L_x_1079:
[----:B------:R-:W-:Y:S05]  /*0120*/  BSYNC B0 ;  /* 0x0000000000007941 */ /* 0x000fea0003800000 */
.L_x_1078:
        /* <DEDUP_REMOVED lines=41> */
.L_x_1080:
        /* <DEDUP_REMOVED lines=22> */
.L_x_1081:
        /* <DEDUP_REMOVED lines=18> */
.L_x_1082:
        /* <DEDUP_REMOVED lines=22> */
.L_x_1083:
        /* <DEDUP_REMOVED lines=22> */
.L_x_1084:
[----:B------:R-:W-:Y:S01]  /*0900*/  PLOP3.LUT P0, PT, PT, PT, UP0, 0x80, 0x0 ;  /* 0x000000000000781c */ /* 0x000fe20003f0f008 */
[----:B------:R-:W-:Y:S01]  /*0910*/  UMOV UR38, 0x1 ;  /* 0x0000000100267882 */ /* 0x000fe20000000000 */
[----:B------:R-:W-:Y:S01]  /*0920*/  NOP ;  /* 0x0000000000007918 */ /* 0x000fe20000000000 */
[----:B------:R-:W-:Y:S01]  /*0930*/  USEL UR38, UR38, 0x2, !UP0 ;  /* 0x0000000226267887 */ /* 0x000fe2000c000000 */
[----:B------:R-:W-:Y:S01]  /*0940*/  ULDC.64 UR52, c[0x0][0x208] ;  /* 0x0000820000347ab9 */ /* 0x000fe20000000a00 */
[----:B012-4-:R-:W-:Y:S08]  /*0950*/  BAR.SYNC.DEFER_BLOCKING 0x0 ;  /* 0x0000000000007b1d */ /* 0x017ff00000010000 */
[----:B------:R-:W-:Y:S05]  /*0960*/  @!P0 BRA `(.L_x_1085) ;  /* 0x000000f400e48947 */ /* 0x000fea0003800000 */
.L_x_1086:
        /* <DEDUP_REMOVED lines=25> */
[----:B------:R-:W-:Y:S01]  /*0b00*/  R2UR UR48, R7 ;  /* 0x00000000073072ca */ /* 0x000fe200000e0000 */
[----:B------:R-:W-:Y:S01]  /*0b10*/  UMOV UR55, URZ ;  /* 0x0000003f00377c82 */ /* 0x000fe20008000000 */
[CC--:B------:R-:W-:Y:S02]  /*0b20*/  LEA.HI R3, R0.reuse, R201.reuse, RZ, 0x7 ;  /* 0x000000c900037211 */ /* 0x0c0fe400078f38ff */
[----:B------:R-:W-:-:S02]  /*0b30*/  LEA.HI R4, R0, R201, RZ, 0x5 ;  /* 0x000000c900047211 */ /* 0x000fc400078f28ff */
[----:B------:R-:W-:Y:S02]  /*0b40*/  LOP3.LUT R2, R3, 0xffffff80, RZ, 0xc0, !PT ;  /* 0xffffff8003027812 */ /* 0x000fe400078ec0ff */
[----:B------:R-:W-:Y:S01]  /*0b50*/  SHF.R.S32.HI R194, RZ, 0x7, R3 ;  /* 0x00000007ffc27819 */ /* 0x000fe20000011403 */
[----:B------:R-:W-:Y:S02]  /*0b60*/  IMAD.SHL.U32 R6, R4, 0x20, RZ ;  /* 0x0000002004067824 */ /* 0x000fe400078e00ff */
[----:B------:R-:W-:Y:S01]  /*0b70*/  IMAD.IADD R193, R201, 0x1, -R2 ;  /* 0x00000001c9c17824 */ /* 0x000fe200078e0a02 */
[----:B------:R-:W-:Y:S02]  /*0b80*/  LEA.HI R2, R0, R201, RZ, 0x4 ;  /* 0x000000c900027211 */ /* 0x000fe400078f20ff */
[----:B------:R-:W-:Y:S02]  /*0b90*/  LOP3.LUT R7, R6, 0xfffffc00, RZ, 0xc0, !PT ;  /* 0xfffffc0006077812 */ /* 0x000fe400078ec0ff */
[----:B------:R-:W-:-:S02]  /*0ba0*/  SHF.R.S32.HI R8, RZ, 0x1f, R193 ;  /* 0x0000001fff087819 */ /* 0x000fc400000114c1 */
[----:B------:R-:W-:Y:S02]  /*0bb0*/  SHF.R.S32.HI R5, RZ, 0x4, R2 ;  /* 0x00000004ff057819 */ /* 0x000fe40000011402 */
[----:B------:R-:W-:Y:S02]  /*0bc0*/  LEA.HI R9, R8, R193, RZ, 0x2 ;  /* 0x000000c108097211 */ /* 0x000fe400078f10ff */
[C---:B------:R-:W-:Y:S02]  /*0bd0*/  LOP3.LUT R4, R2.reuse, 0x3fffff0, RZ, 0xc0, !PT ;  /* 0x03fffff002047812 */ /* 0x040fe400078ec0ff */
[----:B------:R-:W-:Y:S02]  /*0be0*/  LEA.HI R2, R2, R5, RZ, 0x1 ;  /* 0x0000000502027211 */ /* 0x000fe400078f08ff */
[----:B------:R-:W-:Y:S01]  /*0bf0*/  LEA.HI R6, R0, R201, RZ, 0x2 ;  /* 0x000000c900067211 */ /* 0x000fe200078f10ff */
[----:B------:R-:W-:Y:S01]  /*0c00*/  IMAD.IADD R4, R201, 0x1, -R4 ;  /* 0x00000001c9047824 */ /* 0x000fe200078e0a04 */
[----:B------:R-:W-:-:S02]  /*0c10*/  SHF.R.S32.HI R10, RZ, 0x2, R9 ;  /* 0x00000002ff0a7819 */ /* 0x000fc40000011409 */
        /* <DEDUP_REMOVED lines=35> */
.L_x_1190:
[----:B------:R-:W-:Y:S01]  /*0e50*/  ULDC.64 UR6, c[0x0][0xa28] ;  /* 0x00028a0000067ab9 */ /* 0x000fe20000000a00 */
[----:B------:R-:W-:Y:S01]  /*0e60*/  ULDC UR4, c[0x0][0x424] ;  /* 0x0001090000047ab9 */ /* 0x000fe20000000800 */
[----:B------:R-:W-:-:S04]  /*0e70*/  UISETP.NE.U32.AND UP0, UPT, UR6, URZ, UPT ;  /* 0x0000003f0600728c */ /* 0x000fc8000bf05070 */
[----:B------:R-:W-:-:S03]  /*0e80*/  UISETP.NE.AND.EX UP0, UPT, UR7, URZ, UPT, UP0 ;  /* 0x0000003f0700728c */ /* 0x000fc6000bf05300 */
[----:B------:R-:W-:Y:S02]  /*0e90*/  ULDC.64 UR6, c[0x0][0xa18] ;  /* 0x0002860000067ab9 */ /* 0x000fe40000000a00 */
[----:B------:R-:W-:Y:S01]  /*0ea0*/  UISETP.NE.U32.AND UP1, UPT, UR6, URZ, UPT ;  /* 0x0000003f0600728c */ /* 0x000fe2000bf25070 */
[----:B------:R-:W-:-:S03]  /*0eb0*/  PLOP3.LUT P0, PT, PT, PT, UP0, 0x80, 0x0 ;  /* 0x000000000000781c */ /* 0x000fc60003f0f008 */
[----:B------:R-:W-:-:S03]  /*0ec0*/  UISETP.NE.AND.EX UP1, UPT, UR7, URZ, UPT, UP1 ;  /* 0x0000003f0700728c */ /* 0x000fc6000bf25310 */
[----:B------:R-:W-:Y:S02]  /*0ed0*/  @UP0 ULDC.64 UR6, c[0x0][0xa28] ;  /* 0x00028a0000060ab9 */ /* 0x000fe40000000a00 */
[----:B------:R-:W-:Y:S01]  /*0ee0*/  @UP0 UIMAD.WIDE UR6, UR48, 0x4, UR6 ;  /* 0x00000004300608a5 */ /* 0x000fe2000f8e0206 */
[----:B------:R-:W-:-:S05]  /*0ef0*/  PLOP3.LUT P2, PT, PT, PT, UP1, 0x80, 0x0 ;  /* 0x000000000000781c */ /* 0x000fca0003f4f018 */
[----:B------:R-:W-:Y:S01]  /*0f00*/  @UP1 ULDC.64 UR8, c[0x0][0xa18] ;  /* 0x0002860000081ab9 */ /* 0x000fe20000000a00 */
[----:B0--3--:R-:W-:Y:S02]  /*0f10*/  IMAD.U32 R4, RZ, RZ, UR6 ;  /* 0x00000006ff047e24 */ /* 0x009fe4000f8e00ff */
[----:B--2---:R-:W-:Y:S01]  /*0f20*/  IMAD.U32 R5, RZ, RZ, UR7 ;  /* 0x00000007ff057e24 */ /* 0x004fe2000f8e00ff */
[----:B------:R-:W-:-:S04]  /*0f30*/  @UP1 UIMAD.WIDE UR6, UR48, 0x4, UR8 ;  /* 0x00000004300618a5 */ /* 0x000fc8000f8e0208 */
[----:B------:R-:W2:Y:S02]  /*0f40*/  @P0 LDG.E R4, desc[UR52][R4.64] ;  /* 0x0000003404040981 */ /* 0x000ea4000c1e1900 */
[----:B------:R-:W-:Y:S02]  /*0f50*/  IMAD.U32 R6, RZ, RZ, UR6 ;  /* 0x00000006ff067e24 */ /* 0x000fe4000f8e00ff */
[----:B------:R-:W-:Y:S01]  /*0f60*/  IMAD.U32 R7, RZ, RZ, UR7 ;  /* 0x00000007ff077e24 */ /* 0x000fe2000f8e00ff */
[----:B------:R-:W-:-:S04]  /*0f70*/  ULDC.64 UR6, c[0x0][0x418] ;  /* 0x0001060000067ab9 */ /* 0x000fc80000000a00 */
[----:B------:R-:W3:Y:S01]  /*0f80*/  @P2 LDG.E R6, desc[UR52][R6.64] ;  /* 0x0000003406062981 */ /* 0x000ee2000c1e1900 */
[----:B------:R-:W-:Y:S01]  /*0f90*/  UISETP.NE.U32.AND UP0, UPT, UR6, URZ, UPT ;  /* 0x0000003f0600728c */ /* 0x000fe2000bf05070 */
[----:B------:R-:W-:Y:S01]  /*0fa0*/  UMOV UR37, URZ ;  /* 0x0000003f00257c82 */ /* 0x000fe20008000000 */
[----:B------:R-:W-:Y:S02]  /*0fb0*/  ULDC UR45, c[0x0][0x288] ;  /* 0x0000a200002d7ab9 */ /* 0x000fe40000000800 */
[----:B------:R-:W-:-:S03]  /*0fc0*/  UISETP.NE.AND.EX UP0, UPT, UR7, URZ, UPT, UP0 ;  /* 0x0000003f0700728c */ /* 0x000fc6000bf05300 */
[----:B------:R-:W-:Y:S01]  /*0fd0*/  ULDC.64 UR6, c[0x0][0xa20] ;  /* 0x0002880000067ab9 */ /* 0x000fe20000000a00 */
[----:B------:R-:W-:Y:S01]  /*0fe0*/  USEL UR4, UR4, 0x1, UP0 ;  /* 0x0000000104047887 */ /* 0x000fe20008000000 */
[----:B------:R-:W-:Y:S01]  /*0ff0*/  ISETP.NE.U32.AND P1, PT, RZ, UR6, PT ;  /* 0x00000006ff007c0c */ /* 0x000fe2000bf25070 */
[----:B------:R-:W-:Y:S02]  /*1000*/  ULDC UR6, c[0x0][0x2f0] ;  /* 0x0000bc0000067ab9 */ /* 0x000fe40000000800 */
[----:B------:R-:W-:Y:S01]  /*1010*/  UIMAD UR4, UR4, UR6, URZ ;  /* 0x00000006040472a4 */ /* 0x000fe2000f8e023f */
[----:B------:R-:W-:Y:S02]  /*1020*/  ISETP.NE.AND.EX P1, PT, RZ, UR7, PT, P1 ;  /* 0x00000007ff007c0c */ /* 0x000fe4000bf25310 */
[----:B--2---:R-:W-:Y:S02]  /*1030*/  @P0 R2UR UR37, R4 ;  /* 0x00000000042502ca */ /* 0x004fe400000e0000 */
[----:B---3--:R-:W-:Y:S01]  /*1040*/  @P2 R2UR UR45, R6 ;  /* 0x00000000062d22ca */ /* 0x008fe200000e0000 */
[----:B-1--4-:R-:W-:-:S14]  /*1050*/  @P2 BRA `(.L_x_1087) ;  /* 0x0000000000342947 */ /* 0x012fdc0003800000 */
        /* <DEDUP_REMOVED lines=13> */
.L_x_1087:
[----:B------:R-:W-:Y:S01]  /*1130*/  UMOV UR43, UR49 ;  /* 0x00000031002b7c82 */ /* 0x000fe20008000000 */
[----:B------:R-:W-:Y:S01]  /*1140*/  UMOV UR42, UR48 ;  /* 0x00000030002a7c82 */ /* 0x000fe20008000000 */
[----:B------:R-:W-:Y:S05]  /*1150*/  @!P1 BRA `(.L_x_1088) ;  /* 0x00000000001c9947 */ /* 0x000fea0003800000 */
[----:B------:R-:W-:Y:S02]  /*1160*/  ULDC.64 UR6, c[0x0][0xa20] ;  /* 0x0002880000067ab9 */ /* 0x000fe40000000a00 */
[----:B------:R-:W-:-:S06]  /*1170*/  UIMAD.WIDE UR6, UR48, 0x4, UR6 ;  /* 0x00000004300678a5 */ /* 0x000fcc000f8e0206 */
[----:B------:R-:W-:Y:S02]  /*1180*/  IMAD.U32 R4, RZ, RZ, UR6 ;  /* 0x00000006ff047e24 */ /* 0x000fe4000f8e00ff */
[----:B------:R-:W-:-:S05]  /*1190*/  IMAD.U32 R5, RZ, RZ, UR7 ;  /* 0x00000007ff057e24 */ /* 0x000fca000f8e00ff */
[----:B------:R-:W2:Y:S02]  /*11a0*/  LDG.E R4, desc[UR52][R4.64] ;  /* 0x0000003404047981 */ /* 0x000ea4000c1e1900 */
[----:B--2---:R-:W-:Y:S01]  /*11b0*/  R2UR UR4, R4 ;  /* 0x00000000040472ca */ /* 0x004fe200000e0000 */
[----:B------:R-:W-:-:S14]  /*11c0*/  BRA `(.L_x_1089) ;  /* 0x0000000000347947 */ /* 0x000fdc0003800000 */
.L_x_1088:
        /* <DEDUP_REMOVED lines=13> */
.L_x_1089:
[----:B------:R-:W-:Y:S01]  /*12a0*/  ULDC UR6, c[0x0][0x448] ;  /* 0x0001120000067ab9 */ /* 0x000fe20000000800 */
[----:B------:R-:W-:Y:S02]  /*12b0*/  USHF.L.U32 UR36, UR5, 0x7, URZ ;  /* 0x0000000705247899 */ /* 0x000fe4000800063f */
[----:B------:R-:W-:Y:S02]  /*12c0*/  UISETP.NE.AND UP1, UPT, UR6, 0x1, UPT ;  /* 0x000000010600788c */ /* 0x000fe4000bf25270 */
[----:B------:R-:W-:Y:S02]  /*12d0*/  UIADD3 UR8, UR36, 0x7f, URZ ;  /* 0x0000007f24087890 */ /* 0x000fe4000fffe03f */
[----:B------:R-:W-:-:S03]  /*12e0*/  UIADD3 UR37, -UR37, UR4, URZ ;  /* 0x0000000425257290 */ /* 0x000fc6000fffe13f */
[----:B------:R-:W-:Y:S01]  /*12f0*/  ULDC.64 UR4, c[0x0][0x9e0] ;  /* 0x0002780000047ab9 */ /* 0x000fe20000000a00 */
[----:B------:R-:W-:Y:S02]  /*1300*/  UIADD3 UR9, UR37, 0x1, -UR45 ;  /* 0x0000000125097890 */ /* 0x000fe4000fffe82d */
[----:B------:R-:W-:Y:S01]  /*1310*/  UISETP.GE.AND UP0, UPT, UR5, 0x1, UPT ;  /* 0x000000010500788c */ /* 0x000fe2000bf06270 */
[----:B------:R-:W-:Y:S01]  /*1320*/  @UP1 ULDC UR6, c[0x0][0x44c] ;  /* 0x0001130000061ab9 */ /* 0x000fe20000000800 */
[----:B------:R-:W-:Y:S01]  /*1330*/  @UP1 ULDC UR10, c[0x0][0x450] ;  /* 0x00011400000a1ab9 */ /* 0x000fe20000000800 */
[----:B------:R-:W-:-:S03]  /*1340*/  UIMAD.WIDE.U32 UR6, UR8, UR6, URZ ;  /* 0x00000006080672a5 */ /* 0x000fc6000f8e003f */
[----:B------:R-:W-:Y:S01]  /*1350*/  PLOP3.LUT P1, PT, PT, PT, UP0, 0x80, 0x0 ;  /* 0x000000000000781c */ /* 0x000fe20003f2f008 */
[----:B------:R-:W-:-:S04]  /*1360*/  @UP1 USHF.R.U32.HI UR8, URZ, UR10, UR7 ;  /* 0x0000000a3f081299 */ /* 0x000fc80008011607 */
[----:B------:R-:W-:-:S04]  /*1370*/  UIADD3 UR8, UR9, UR8, URZ ;  /* 0x0000000809087290 */ /* 0x000fc8000fffe03f */
[----:B------:R-:W-:-:S06]  /*1380*/  UIADD3 UR4, UR8, UR4, URZ ;  /* 0x0000000408047290 */ /* 0x000fcc000fffe03f */
[----:B------:R-:W-:Y:S01]  /*1390*/  IMAD.U32 R0, RZ, RZ, UR4 ;  /* 0x00000004ff007e24 */ /* 0x000fe2000f8e00ff */
[----:B------:R-:W-:Y:S06]  /*13a0*/  @!P1 BRA `(.L_x_1090) ;  /* 0x0000000000409947 */ /* 0x000fec0003800000 */
        /* <DEDUP_REMOVED lines=10> */
.L_x_1091:
[----:B------:R-:W-:-:S11]  /*1450*/  UISETP.NE.AND UP0, UPT, UR5, 0x1, UPT ;  /* 0x000000010500788c */ /* 0x000fd6000bf05270 */
[----:B------:R-:W-:Y:S02]  /*1460*/  @UP0 ULDC.64 UR8, c[0x0][0x9e8] ;  /* 0x00027a0000080ab9 */ /* 0x000fe40000000a00 */
[----:B------:R-:W-:-:S04]  /*1470*/  UIMAD.WIDE.U32 UR6, UR4, UR8, URZ ;  /* 0x00000008040672a5 */ /* 0x000fc8000f8e003f */
[----:B------:R-:W-:-:S12]  /*1480*/  @UP0 USHF.R.U32.HI UR4, URZ, UR9, UR7 ;  /* 0x000000093f040299 */ /* 0x000fd80008011607 */
.L_x_1092:
[----:B------:R-:W-:-:S06]  /*1490*/  UIMAD UR4, UR4, UR5, UR5 ;  /* 0x00000005040472a4 */ /* 0x000fcc000f8e0205 */
[----:B------:R-:W-:-:S07]  /*14a0*/  VIMNMX R0, R0, UR4, PT ;  /* 0x0000000400007c48 */ /* 0x000fce000bfe0100 */
.L_x_1090:
[----:B------:R-:W-:Y:S01]  /*14b0*/  UIADD3 UR4, UR37, 0x3f, URZ ;  /* 0x0000003f25047890 */ /* 0x000fe2000fffe03f */
        /* <DEDUP_REMOVED lines=10> */
[----:B------:R-:W-:-:S02]  /*1560*/  UIADD3 UR56, UR37, -UR45, URZ ;  /* 0x8000002d25387290 */ /* 0x000fc4000fffe03f */
        /* <DEDUP_REMOVED lines=17> */
.L_x_1094:
[----:B------:R-:W-:-:S11]  /*1680*/  UISETP.NE.AND UP0, UPT, UR5, 0x1, UPT ;  /* 0x000000010500788c */ /* 0x000fd6000bf05270 */
[----:B------:R-:W-:Y:S02]  /*1690*/  @UP0 ULDC.64 UR10, c[0x0][0x9e8] ;  /* 0x00027a00000a0ab9 */ /* 0x000fe40000000a00 */
[----:B------:R-:W-:-:S04]  /*16a0*/  UIMAD.WIDE.U32 UR6, UR4, UR10, URZ ;  /* 0x0000000a040672a5 */ /* 0x000fc8000f8e003f */
[----:B------:R-:W-:-:S12]  /*16b0*/  @UP0 USHF.R.U32.HI UR4, URZ, UR11, UR7 ;  /* 0x0000000b3f040299 */ /* 0x000fd80008011607 */
.L_x_1095:
[----:B------:R-:W-:-:S04]  /*16c0*/  UIMAD UR4, UR4, UR5, URZ ;  /* 0x00000005040472a4 */ /* 0x000fc8000f8e023f */
[----:B------:R-:W-:-:S04]  /*16d0*/  UISETP.LT.AND UP0, UPT, UR9, UR4, UPT ;  /* 0x000000040900728c */ /* 0x000fc8000bf01270 */
[----:B------:R-:W-:-:S12]  /*16e0*/  USEL UR9, UR9, UR4, !UP0 ;  /* 0x0000000409097287 */ /* 0x000fd8000c000000 */
.L_x_1093:
        /* <DEDUP_REMOVED lines=71> */
[----:B------:R-:W-:Y:S01]  /*1b60*/  IMAD.MOV.U32 R164, RZ, RZ, RZ ;  /* 0x000000ffffa47224 */ /* 0x000fe200078e00ff */
        /* <DEDUP_REMOVED lines=35> */
.L_x_1097:
        /* <DEDUP_REMOVED lines=56> */
.L_x_1294:
[----:B------:R-:W-:Y:S05]  /*2120*/  @!P0 BRA `(.L_x_1099) ;  /* 0x0000000000048947 */ /* 0x000fea0003800000 */
[----:B------:R-:W-:Y:S01]  /*2130*/  BPT.TRAP 0x1 ;  /* 0x000000040000795c */ /* 0x000fe20000300000 */
.L_x_1099:
[----:B------:R-:W-:Y:S02]  /*2140*/  IMAD.U32 R6, RZ, RZ, UR55 ;  /* 0x00000037ff067e24 */ /* 0x000fe4000f8e00ff */
[----:B0-----:R-:W-:-:S03]  /*2150*/  IMAD.U32 R3, RZ, RZ, UR50 ;  /* 0x00000032ff037e24 */ /* 0x001fc6000f8e00ff */
[----:B------:R-:W-:Y:S02]  /*2160*/  LEA R6, R6, UR41, 0x3 ;  /* 0x0000002906067c11 */ /* 0x000fe4000f8e18ff */
[----:B------:R-:W-:-:S04]  /*2170*/  SHF.L.U32 R3, R3, 0x1f, RZ ;  /* 0x0000001f03037819 */ /* 0x000fc800000006ff */
[----:B------:R0:W1:Y:S01]  /*2180*/  SYNCS.PHASECHK.TRANS64.TRYWAIT P2, [R6+URZ+0x28430], R3 ;  /* 0x02843003060075a7 */ /* 0x000062000804017f */
[----:B------:R-:W-:Y:S05]  /*2190*/  @!P0 BRA `(.L_x_1100) ;  /* 0x0000000000048947 */ /* 0x000fea0003800000 */
[----:B------:R-:W-:Y:S01]  /*21a0*/  BPT.TRAP 0x1 ;  /* 0x000000040000795c */ /* 0x000fe20000300000 */
.L_x_1100:
[----:B------:R-:W2:Y:S02]  /*21b0*/  S2R R4, SR_TID.X ;  /* 0x0000000000047919 */ /* 0x000ea40000002100 */
[----:B--2---:R-:W-:Y:S01]  /*21c0*/  LOP3.LUT P1, RZ, R4, 0x7f, RZ, 0xc0, !PT ;  /* 0x0000007f04ff7812 */ /* 0x004fe2000782c0ff */
[----:B-1----:R-:W-:-:S12]  /*21d0*/  @P2 BRA `(.L_x_1101) ;  /* 0x0000000000082947 */ /* 0x002fd80003800000 */
[----:B------:R-:W1:Y:S02]  /*21e0*/  SYNCS.PHASECHK.TRANS64.TRYWAIT P2, [R6+URZ+0x28430], R3 ;  /* 0x02843003060075a7 */ /* 0x000e64000804017f */
[----:B-1----:R-:W-:Y:S05]  /*21f0*/  @!P2 BRA `(.L_x_1102) ;  /* 0x000001400010a947 */ /* 0x002fea0003800000 */
.L_x_1101:
[----:B------:R-:W-:Y:S05]  /*2200*/  WARPSYNC.ALL ;  /* 0x0000000000007948 */ /* 0x000fea0003800000 */
[----:B------:R-:W-:Y:S01]  /*2210*/  UIADD3 UR4, UR41, 0x20000, URZ ;  /* 0x0002000029047890 */ /* 0x000fe2000fffe03f */
[----:B------:R-:W-:Y:S01]  /*2220*/  WARPGROUP.ARRIVE ;  /* 0x00000000000079c5 */ /* 0x000fe20000000000 */
[----:B------:R-:W-:Y:S01]  /*2230*/  ULOP3.LUT UR32, UR54, 0x10000, URZ, 0xfc, !UPT ;  /* 0x0001000036207892 */ /* 0x000fe2000f8efc3f */
[----:B01----:R-:W-:Y:S01]  /*2240*/  VIADD R3, R17, UR36 ;  /* 0x0000002411037c36 */ /* 0x003fe20008000000 */
[----:B------:R-:W-:Y:S01]  /*2250*/  USHF.R.U32.HI UR4, URZ, 0x4, UR4 ;  /* 0x000000043f047899 */ /* 0x000fe20008011604 */
[----:B------:R-:W-:Y:S01]  /*2260*/  UMOV UR33, 0x40000040 ;  /* 0x4000004000217882 */ /* 0x000fe20000000000 */
[----:B------:R-:W-:-:S02]  /*2270*/  UMOV UR35, 0x40000040 ;  /* 0x4000004000237882 */ /* 0x000fc40000000000 */
[----:B------:R-:W-:Y:S01]  /*2280*/  ULOP3.LUT UR4, UR4, 0x3fff, URZ, 0xc0, !UPT ;  /* 0x00003fff04047892 */ /* 0x000fe2000f8ec03f */
[----:B------:R-:W-:Y:S01]  /*2290*/  IMAD.MOV.U32 R4, RZ, RZ, R3 ;  /* 0x000000ffff047224 */ /* 0x000fe200078e0003 */
[----:B------:R-:W-:Y:S01]  /*22a0*/  UMOV UR5, 0x40000040 ;  /* 0x4000004000057882 */ /* 0x000fe20000000000 */
[----:B------:R-:W-:Y:S01]  /*22b0*/  UMOV UR7, 0x40000040 ;  /* 0x4000004000077882 */ /* 0x000fe20000000000 */
[----:B------:R-:W-:Y:S02]  /*22c0*/  ULOP3.LUT UR51, UR4, 0x10000, URZ, 0xfc, !UPT ;  /* 0x0001000004337892 */ /* 0x000fe4000f8efc3f */
[----:B------:R-:W-:Y:S02]  /*22d0*/  UIADD3 UR4, UR32, 0x2, URZ ;  /* 0x0000000220047890 */ /* 0x000fe4000fffe03f */
[----:B------:R-:W-:Y:S02]  /*22e0*/  ULEA UR34, UR55, UR51, 0xa ;  /* 0x0000003337227291 */ /* 0x000fe4000f8e503f */
[----:B------:R-:W-:-:S02]  /*22f0*/  UIADD3 UR8, UR32, 0x4, URZ ;  /* 0x0000000420087890 */ /* 0x000fc4000fffe03f */
        /* <DEDUP_REMOVED lines=39> */
[----:B------:R-:W-:Y:S01]  /*2570*/  IMAD.MOV.U32 R5, RZ, RZ, -0x40 ;  /* 0xffffffc0ff057424 */ /* 0x000fe200078e00ff */
[----:B------:R-:W-:Y:S02]  /*2580*/  ULDC.64 UR6, c[0x0][0x9e0] ;  /* 0x0002780000067ab9 */ /* 0x000fe40000000a00 */
[----:B------:R-:W-:Y:S01]  /*2590*/  @!P1 PRMT R3, RZ, 0x654, R3 ;  /* 0x00000654ff039816 */ /* 0x000fe20000000003 */
[----:B------:R-:W0:Y:S01]  /*25a0*/  SHFL.IDX PT, R6, R4, RZ, 0x1c1f ;  /* 0x001c1fff04067589 */ /* 0x000e2200000e0000 */
[----:B------:R-:W-:-:S06]  /*25b0*/  UISETP.GE.AND UP1, UPT, UR7, 0x1, UPT ;  /* 0x000000010700788c */ /* 0x000fcc000bf26270 */
        /* <DEDUP_REMOVED lines=22> */
[----:B------:R1:W-:Y:S01]  /*2720*/  @!P1 SYNCS.ARRIVE.TRANS64.RED.A1T0 RZ, [R3+URZ], RZ ;  /* 0x000000ff03ff99a7 */ /* 0x0003e2000810043f */
        /* <DEDUP_REMOVED lines=10> */
[----:B--2---:R-:W-:-:S02]  /*27d0*/  IMAD R30, R58, R5, 0x40 ;  /* 0x000000403a1e7424 */ /* 0x004fc400078e0205 */
[C---:B------:R-:W-:Y:S01]  /*27e0*/  FMUL.FTZ R40, R0.reuse, R40 ;  /* 0x0000002800287220 */ /* 0x040fe20000410000 */
[C---:B------:R-:W-:Y:S01]  /*27f0*/  FMUL.FTZ R41, R0.reuse, R41 ;  /* 0x0000002900297220 */ /* 0x040fe20000410000 */
[----:B------:R-:W-:Y:S01]  /*2800*/  FMUL.FTZ R44, R0, R44 ;  /* 0x0000002c002c7220 */ /* 0x000fe20000410000 */
[----:B-1----:R-:W-:Y:S02]  /*2810*/  VIADD R3, R30, 0x1 ;  /* 0x000000011e037836 */ /* 0x002fe40000000000 */
        /* <DEDUP_REMOVED lines=15> */
[----:B------:R-:W-:Y:S01]  /*2910*/  FMUL.FTZ R46, R0, R46 ;  /* 0x0000002e002e7220 */ /* 0x000fe20000410000 */
[----:B------:R-:W-:-:S02]  /*2920*/  IMAD R5, R2, -0x2, R3 ;  /* 0xfffffffe02057824 */ /* 0x000fc400078e0203 */
[C---:B------:R-:W-:Y:S01]  /*2930*/  FMUL.FTZ R31, R0.reuse, R31 ;  /* 0x0000001f001f7220 */ /* 0x040fe20000410000 */
[----:B------:R-:W4:Y:S01]  /*2940*/  MUFU.TANH R24, R24 ;  /* 0x0000001800187308 */ /* 0x000f220000002400 */
[----:B-1----:R-:W-:Y:S02]  /*2950*/  IMAD.U32 R34, RZ, RZ, UR45 ;  /* 0x0000002dff227e24 */ /* 0x002fe4000f8e00ff */
[----:B------:R-:W-:Y:S01]  /*2960*/  FMUL.FTZ R35, R0, R35 ;  /* 0x0000002300237220 */ /* 0x000fe20000410000 */
[----:B------:R-:W-:Y:S02]  /*2970*/  VIADD R3, R30, UR37 ;  /* 0x000000251e037c36 */ /* 0x000fe40008000000 */
[----:B------:R-:W-:Y:S01]  /*2980*/  FMUL.FTZ R27, R0, R27 ;  /* 0x0000001b001b7220 */ /* 0x000fe20000410000 */
[----:B------:R-:W-:Y:S01]  /*2990*/  IADD3 R5, -R34, UR37, R5 ;  /* 0x0000002522057c10 */ /* 0x000fe2000fffe105 */
[----:B------:R-:W1:Y:S04]  /*29a0*/  MUFU.TANH R25, R25 ;  /* 0x0000001900197308 */ /* 0x000e680000002400 */
[----:B------:R-:W-:-:S04]  /*29b0*/  VIADD R34, R5, UR6 ;  /* 0x0000000605227c36 */ /* 0x000fc80008000000 */
        /* <DEDUP_REMOVED lines=25> */
[----:B------:R5:W1:Y:S08]  /*2b50*/  MUFU.TANH R10, R31 ;  /* 0x0000001f000a7308 */ /* 0x000a700000002400 */
[----:B------:R3:W1:Y:S01]  /*2b60*/  MUFU.TANH R12, R35 ;  /* 0x00000023000c7308 */ /* 0x0006620000002400 */
[----:B-----5:R-:W-:-:S05]  /*2b70*/  IMAD R31, R2, -0x2, R3 ;  /* 0xfffffffe021f7824 */ /* 0x020fca00078e0203 */
[----:B0-----:R-:W-:Y:S02]  /*2b80*/  VIADDMNMX R3, R6, R34, R31, PT ;  /* 0x0000002206037246 */ /* 0x001fe4000380011f */
[----:B------:R0:W1:Y:S01]  /*2b90*/  MUFU.TANH R9, R27 ;  /* 0x0000001b00097308 */ /* 0x0000620000002400 */
[----:B---3--:R-:W-:-:S04]  /*2ba0*/  VIADD R35, R5, UR54 ;  /* 0x0000003605237c36 */ /* 0x008fc80008000000 */
[----:B------:R-:W-:Y:S01]  /*2bb0*/  IMAD.IADD R5, R35, 0x1, R6 ;  /* 0x0000000123057824 */ /* 0x000fe200078e0206 */
[----:B0-----:R-:W-:Y:S01]  /*2bc0*/  LEA R27, R58, 0xffffffc0, 0x6 ;  /* 0xffffffc03a1b7811 */ /* 0x001fe200078e30ff */
[----:B--2-4-:R-:W-:Y:S06]  /*2bd0*/  @P2 BRA `(.L_x_1103) ;  /* 0x00000000005c2947 */ /* 0x014fec0003800000 */
[----:B------:R-:W-:Y:S01]  /*2be0*/  IMAD.U32 R7, RZ, RZ, UR45 ;  /* 0x0000002dff077e24 */ /* 0x000fe2000f8e00ff */
[----:B------:R-:W-:Y:S04]  /*2bf0*/  BSSY B0, `(.L_x_1104) ;  /* 0x0000011000007945 */ /* 0x000fe80003800000 */
[----:B------:R-:W-:-:S04]  /*2c00*/  IADD3 R6, -R7, UR37, R6 ;  /* 0x0000002507067c10 */ /* 0x000fc8000fffe106 */
        /* <DEDUP_REMOVED lines=10> */
.L_x_1105:
[----:B------:R-:W-:-:S06]  /*2cb0*/  UISETP.NE.AND UP2, UPT, UR7, 0x1, UPT ;  /* 0x000000010700788c */ /* 0x000fcc000bf45270 */
[----:B------:R-:W-:-:S05]  /*2cc0*/  PLOP3.LUT P2, PT, PT, PT, UP2, 0x80, 0x0 ;  /* 0x000000000000781c */ /* 0x000fca0003f4f028 */
[----:B------:R-:W-:-:S08]  /*2cd0*/  @UP2 ULDC.64 UR10, c[0x0][0x9e8] ;  /* 0x00027a00000a2ab9 */ /* 0x000fd00000000a00 */
[----:B------:R-:W-:-:S05]  /*2ce0*/  @P2 IMAD.HI.U32 R7, R6, UR10, RZ ;  /* 0x0000000a06072c27 */ /* 0x000fca000f8e00ff */
[----:B------:R-:W-:-:S07]  /*2cf0*/  @P2 SHF.R.U32.HI R6, RZ, UR11, R7 ;  /* 0x0000000bff062c19 */ /* 0x000fce0008011607 */
.L_x_1106:
[----:B------:R-:W-:Y:S05]  /*2d00*/  BSYNC B0 ;  /* 0x0000000000007941 */ /* 0x000fea0003800000 */
.L_x_1104:
[----:B------:R-:W-:-:S04]  /*2d10*/  IMAD R7, R6, UR7, -R27 ;  /* 0x0000000706077c24 */ /* 0x000fc8000f8e0a1b */
[----:B------:R-:W-:-:S05]  /*2d20*/  IMAD R6, R2, -0x2, R7 ;  /* 0xfffffffe02067824 */ /* 0x000fca00078e0207 */
[----:B------:R-:W-:Y:S02]  /*2d30*/  VIMNMX R5, R5, R6, !PT ;  /* 0x0000000605057248 */ /* 0x000fe40007fe0100 */
[----:B------:R-:W-:-:S07]  /*2d40*/  VIADDMNMX R3, R6, UR7, R3, PT ;  /* 0x0000000706037c46 */ /* 0x000fce000b800103 */
.L_x_1103:
[C---:B------:R-:W-:Y:S01]  /*2d50*/  ISETP.GE.AND P2, PT, R30.reuse, 0x2, PT ;  /* 0x000000021e00780c */ /* 0x040fe20003f46270 */
[----:B------:R-:W0:Y:S01]  /*2d60*/  SHFL.IDX PT, R4, R4, 0x1, 0x1c1f ;  /* 0x003c1f0004047f89 */ /* 0x000e2200000e0000 */
[C---:B------:R-:W-:Y:S02]  /*2d70*/  ISETP.GE.AND P6, PT, R30.reuse, 0xa, PT ;  /* 0x0000000a1e00780c */ /* 0x040fe40003fc6270 */
[----:B------:R-:W-:Y:S02]  /*2d80*/  ISETP.GT.AND P4, PT, R5, 0x1, !P2 ;  /* 0x000000010500780c */ /* 0x000fe40005784270 */
[----:B------:R-:W-:Y:S02]  /*2d90*/  ISETP.GE.AND P3, PT, R30, 0x9, PT ;  /* 0x000000091e00780c */ /* 0x000fe40003f66270 */
[----:B------:R-:W-:Y:S02]  /*2da0*/  ISETP.LT.OR P4, PT, R3, 0x2, P4 ;  /* 0x000000020300780c */ /* 0x000fe40002781670 */
[----:B------:R-:W-:-:S02]  /*2db0*/  ISETP.GT.AND P5, PT, R5, 0x8, !P3 ;  /* 0x000000080500780c */ /* 0x000fc40005fa4270 */
[----:B-1----:R-:W-:Y:S02]  /*2dc0*/  FSEL R38, R25, -INF , !P4 ;  /* 0xff80000019267808 */ /* 0x002fe40006000000 */
        /* <DEDUP_REMOVED lines=87> */
.L_x_1109:
[----:B------:R-:W-:-:S06]  /*3340*/  UISETP.NE.AND UP2, UPT, UR7, 0x1, UPT ;  /* 0x000000010700788c */ /* 0x000fcc000bf45270 */
[----:B------:R-:W-:-:S05]  /*3350*/  PLOP3.LUT P6, PT, PT, PT, UP2, 0x80, 0x0 ;  /* 0x000000000000781c */ /* 0x000fca0003fcf028 */
[----:B------:R-:W-:-:S08]  /*3360*/  @UP2 ULDC.64 UR10, c[0x0][0x9e8] ;  /* 0x00027a00000a2ab9 */ /* 0x000fd00000000a00 */
[----:B------:R-:W-:Y:S01]  /*3370*/  @P6 IMAD.HI.U32 R7, R4, UR10, RZ ;  /* 0x0000000a04076c27 */ /* 0x000fe2000f8e00ff */
[----:B------:R-:W-:-:S13]  /*3380*/  PLOP3.LUT P6, PT, PT, PT, UP2, 0x80, 0x0 ;  /* 0x000000000000781c */ /* 0x000fda0003fcf028 */
[----:B------:R-:W-:-:S07]  /*3390*/  @P6 SHF.R.U32.HI R4, RZ, UR11, R7 ;  /* 0x0000000bff046c19 */ /* 0x000fce0008011607 */
.L_x_1110:
[----:B------:R-:W-:Y:S05]  /*33a0*/  BSYNC B0 ;  /* 0x0000000000007941 */ /* 0x000fea0003800000 */
.L_x_1108:
[----:B------:R-:W-:-:S04]  /*33b0*/  IMAD R7, R4, UR7, -R27 ;  /* 0x0000000704077c24 */ /* 0x000fc8000f8e0a1b */
[----:B------:R-:W-:-:S05]  /*33c0*/  IMAD R4, R2, -0x2, R7 ;  /* 0xfffffffe02047824 */ /* 0x000fca00078e0207 */
[----:B------:R-:W-:Y:S02]  /*33d0*/  VIMNMX R5, R5, R4, !PT ;  /* 0x0000000405057248 */ /* 0x000fe40007fe0100 */
[----:B------:R-:W-:-:S07]  /*33e0*/  VIADDMNMX R3, R4, UR7, R3, PT ;  /* 0x0000000704037c46 */ /* 0x000fce000b800103 */
.L_x_1107:
[----:B------:R-:W-:Y:S01]  /*33f0*/  ISETP.GT.AND P2, PT, R5, 0x1, !P2 ;  /* 0x000000010500780c */ /* 0x000fe20005744270 */
[----:B------:R-:W-:Y:S01]  /*3400*/  ULDC UR14, c[0x0][0x988] ;  /* 0x00026200000e7ab9 */ /* 0x000fe20000000800 */
[----:B------:R-:W-:Y:S01]  /*3410*/  ISETP.NE.AND P6, PT, R6, RZ, PT ;  /* 0x000000ff0600720c */ /* 0x000fe20003fc5270 */
[----:B------:R-:W-:Y:S01]  /*3420*/  @UP0 ULDC UR10, c[0x0][0x44c] ;  /* 0x00011300000a0ab9 */ /* 0x000fe20000000800 */
[----:B------:R-:W-:Y:S01]  /*3430*/  ISETP.LT.OR P2, PT, R3, 0x2, P2 ;  /* 0x000000020300780c */ /* 0x000fe20001741670 */
[----:B------:R-:W-:Y:S01]  /*3440*/  UIMAD.WIDE.U32 UR10, UR36, UR10, URZ ;  /* 0x0000000a240a72a5 */ /* 0x000fe2000f8e003f */
[----:B------:R-:W-:Y:S01]  /*3450*/  FMNMX.FTZ R6, R28, R38, !PT ;  /* 0x000000261c067209 */ /* 0x000fe20007810000 */
[----:B------:R-:W-:Y:S01]  /*3460*/  @UP0 ULDC UR18, c[0x0][0x450] ;  /* 0x0001140000120ab9 */ /* 0x000fe20000000800 */
[----:B------:R-:W-:Y:S01]  /*3470*/  FSEL R9, R9, -INF , !P2 ;  /* 0xff80000009097808 */ /* 0x000fe20005000000 */
[----:B------:R-:W-:Y:S01]  /*3480*/  UMOV UR15, UR36 ;  /* 0x00000024000f7c82 */ /* 0x000fe20008000000 */
[----:B------:R-:W-:Y:S01]  /*3490*/  ISETP.NE.AND P2, PT, R25, RZ, PT ;  /* 0x000000ff1900720c */ /* 0x000fe20003f45270 */
[----:B------:R-:W-:Y:S01]  /*34a0*/  @UP0 USHF.R.U32.HI UR15, URZ, UR18, UR11 ;  /* 0x000000123f0f0299 */ /* 0x000fe2000801160b */
[----:B------:R-:W-:-:S02]  /*34b0*/  FMNMX.FTZ R6, R42, R6, !PT ;  /* 0x000000062a067209 */ /* 0x000fc40007810000 */
[----:B------:R-:W-:Y:S01]  /*34c0*/  ISETP.GT.AND P2, PT, R5, 0x9, !P2 ;  /* 0x000000090500780c */ /* 0x000fe20005744270 */
[----:B------:R-:W-:Y:S01]  /*34d0*/  UIADD3 UR56, UR56, UR15, URZ ;  /* 0x0000000f38387290 */ /* 0x000fe2000fffe03f */
[----:B------:R-:W-:Y:S02]  /*34e0*/  FMNMX.FTZ R6, R46, R6, !PT ;  /* 0x000000062e067209 */ /* 0x000fe40007810000 */
[----:B------:R-:W-:Y:S01]  /*34f0*/  ISETP.LT.OR P2, PT, R3, 0xa, P2 ;  /* 0x0000000a0300780c */ /* 0x000fe20001741670 */
[----:B------:R-:W-:Y:S01]  /*3500*/  UIADD3 UR6, UR56, UR6, URZ ;  /* 0x0000000638067290 */ /* 0x000fe2000fffe03f */
[----:B------:R-:W-:Y:S02]  /*3510*/  FMNMX.FTZ R6, R56, R6, !PT ;  /* 0x0000000638067209 */ /* 0x000fe40007810000 */
[----:B------:R-:W-:Y:S02]  /*3520*/  FSEL R10, R10, -INF , !P2 ;  /* 0xff8000000a0a7808 */ /* 0x000fe40005000000 */
[----:B------:R-:W-:-:S02]  /*3530*/  ISETP.NE.AND P2, PT, R29, RZ, PT ;  /* 0x000000ff1d00720c */ /* 0x000fc40003f45270 */
[----:B------:R-:W-:Y:S02]  /*3540*/  FMNMX.FTZ R6, R60, R6, !PT ;  /* 0x000000063c067209 */ /* 0x000fe40007810000 */
[----:B------:R-:W-:Y:S02]  /*3550*/  ISETP.GT.AND P2, PT, R5, 0x10, !P2 ;  /* 0x000000100500780c */ /* 0x000fe40005744270 */
[----:B------:R-:W-:Y:S02]  /*3560*/  FMNMX.FTZ R6, R36, R6, !PT ;  /* 0x0000000624067209 */ /* 0x000fe40007810000 */
[----:B------:R-:W-:Y:S02]  /*3570*/  ISETP.LT.OR P2, PT, R3, 0x11, P2 ;  /* 0x000000110300780c */ /* 0x000fe40001741670 */
[----:B------:R-:W-:Y:S02]  /*3580*/  FMNMX.FTZ R6, R62, R6, !PT ;  /* 0x000000063e067209 */ /* 0x000fe40007810000 */
[----:B------:R-:W-:-:S02]  /*3590*/  FSEL R11, R11, -INF , !P2 ;  /* 0xff8000000b0b7808 */ /* 0x000fc40005000000 */
[----:B------:R-:W-:Y:S02]  /*35a0*/  ISETP.NE.AND P2, PT, R32, RZ, PT ;  /* 0x000000ff2000720c */ /* 0x000fe40003f45270 */
[----:B------:R-:W-:Y:S02]  /*35b0*/  FMNMX.FTZ R6, R40, R6, !PT ;  /* 0x0000000628067209 */ /* 0x000fe40007810000 */
[----:B------:R-:W-:Y:S02]  /*35c0*/  ISETP.GT.AND P2, PT, R5, 0x11, !P2 ;  /* 0x000000110500780c */ /* 0x000fe40005744270 */
[----:B------:R-:W-:Y:S02]  /*35d0*/  FMNMX.FTZ R6, R64, R6, !PT ;  /* 0x0000000640067209 */ /* 0x000fe40007810000 */
[----:B------:R-:W-:Y:S02]  /*35e0*/  ISETP.LT.OR P2, PT, R3, 0x12, P2 ;  /* 0x000000120300780c */ /* 0x000fe40001741670 */
[----:B------:R-:W-:-:S02]  /*35f0*/  FMNMX.FTZ R6, R44, R6, !PT ;  /* 0x000000062c067209 */ /* 0x000fc40007810000 */
        /* <DEDUP_REMOVED lines=10> */
[C---:B------:R-:W-:Y:S02]  /*36a0*/  ISETP.GT.AND P2, PT, R5.reuse, 0x19, !P2 ;  /* 0x000000190500780c */ /* 0x040fe40005744270 */
[----:B------:R-:W-:-:S02]  /*36b0*/  ISETP.GT.AND P3, PT, R5, 0x8, !P3 ;  /* 0x000000080500780c */ /* 0x000fc40005f64270 */
[----:B------:R-:W-:Y:S02]  /*36c0*/  ISETP.LT.OR P2, PT, R3, 0x1a, P2 ;  /* 0x0000001a0300780c */ /* 0x000fe40001741670 */
[----:B------:R-:W-:Y:S02]  /*36d0*/  FMNMX.FTZ R25, R70, R6, !PT ;  /* 0x0000000646197209 */ /* 0x000fe40007810000 */
[----:B------:R-:W-:Y:S02]  /*36e0*/  FSEL R14, R14, -INF , !P2 ;  /* 0xff8000000e0e7808 */ /* 0x000fe40005000000 */
[----:B------:R-:W-:Y:S01]  /*36f0*/  ISETP.NE.AND P2, PT, R37, RZ, PT ;  /* 0x000000ff2500720c */ /* 0x000fe20003f45270 */
[----:B------:R-:W0:Y:S01]  /*3700*/  SHFL.BFLY PT, R6, R25, 0x2, 0x1f ;  /* 0x0c401f0019067f89 */ /* 0x000e2200000e0000 */
[----:B------:R-:W-:Y:S02]  /*3710*/  ISETP.LT.OR P3, PT, R3, 0x9, P3 ;  /* 0x000000090300780c */ /* 0x000fe40001f61670 */
[----:B------:R-:W-:-:S02]  /*3720*/  ISETP.GT.AND P2, PT, R5, 0x20, !P2 ;  /* 0x000000200500780c */ /* 0x000fc40005744270 */
[----:B------:R-:W-:Y:S02]  /*3730*/  FSEL R8, R8, -INF , !P3 ;  /* 0xff80000008087808 */ /* 0x000fe40005800000 */
[----:B------:R-:W-:Y:S02]  /*3740*/  ISETP.LT.OR P2, PT, R3, 0x21, P2 ;  /* 0x000000210300780c */ /* 0x000fe40001741670 */
[----:B------:R-:W-:Y:S02]  /*3750*/  ISETP.NE.AND P3, PT, R41, RZ, PT ;  /* 0x000000ff2900720c */ /* 0x000fe40003f65270 */
[----:B------:R-:W-:Y:S02]  /*3760*/  FSEL R15, R15, -INF , !P2 ;  /* 0xff8000000f0f7808 */ /* 0x000fe40005000000 */
[----:B------:R-:W-:Y:S02]  /*3770*/  ISETP.NE.AND P2, PT, R43, RZ, PT ;  /* 0x000000ff2b00720c */ /* 0x000fe40003f45270 */
[----:B------:R-:W-:-:S02]  /*3780*/  ISETP.GT.AND P4, PT, R5, 0x31, !P4 ;  /* 0x000000310500780c */ /* 0x000fc40006784270 */
[C---:B------:R-:W-:Y:S02]  /*3790*/  ISETP.GT.AND P2, PT, R5.reuse, 0x21, !P2 ;  /* 0x000000210500780c */ /* 0x040fe40005744270 */
[----:B------:R-:W-:Y:S02]  /*37a0*/  ISETP.GT.AND P5, PT, R5, 0x38, !P5 ;  /* 0x000000380500780c */ /* 0x000fe40006fa4270 */
[C---:B------:R-:W-:Y:S02]  /*37b0*/  ISETP.LT.OR P2, PT, R3.reuse, 0x22, P2 ;  /* 0x000000220300780c */ /* 0x040fe40001741670 */
[----:B------:R-:W-:Y:S02]  /*37c0*/  ISETP.LT.OR P4, PT, R3, 0x32, P4 ;  /* 0x000000320300780c */ /* 0x000fe40002781670 */
[----:B------:R-:W-:Y:S02]  /*37d0*/  FSEL R20, R20, -INF , !P2 ;  /* 0xff80000014147808 */ /* 0x000fe40005000000 */
[----:B------:R-:W-:-:S02]  /*37e0*/  ISETP.GT.AND P2, PT, R5, 0x28, !P3 ;  /* 0x000000280500780c */ /* 0x000fc40005f44270 */
[----:B------:R-:W-:Y:S02]  /*37f0*/  ISETP.NE.AND P3, PT, R45, RZ, PT ;  /* 0x000000ff2d00720c */ /* 0x000fe40003f65270 */
[----:B------:R-:W-:Y:S02]  /*3800*/  ISETP.LT.OR P2, PT, R3, 0x29, P2 ;  /* 0x000000290300780c */ /* 0x000fe40001741670 */
[----:B------:R-:W-:Y:S02]  /*3810*/  ISETP.GT.AND P3, PT, R5, 0x30, !P3 ;  /* 0x000000300500780c */ /* 0x000fe40005f64270 */
[----:B------:R-:W-:Y:S02]  /*3820*/  FSEL R21, R21, -INF , !P2 ;  /* 0xff80000015157808 */ /* 0x000fe40005000000 */
[----:B------:R-:W-:Y:S02]  /*3830*/  ISETP.GT.AND P2, PT, R5, RZ, !P6 ;  /* 0x000000ff0500720c */ /* 0x000fe40007744270 */
[----:B------:R-:W-:-:S02]  /*3840*/  ISETP.NE.AND P6, PT, R24, RZ, PT ;  /* 0x000000ff1800720c */ /* 0x000fc40003fc5270 */
[C---:B------:R-:W-:Y:S02]  /*3850*/  ISETP.LT.OR P2, PT, R3.reuse, 0x1, P2 ;  /* 0x000000010300780c */ /* 0x040fe40001741670 */
[----:B------:R-:W-:Y:S02]  /*3860*/  ISETP.LT.OR P3, PT, R3, 0x31, P3 ;  /* 0x000000310300780c */ /* 0x000fe40001f61670 */
[----:B------:R-:W-:Y:S02]  /*3870*/  FSEL R4, R26, -INF , !P2 ;  /* 0xff8000001a047808 */ /* 0x000fe40005000000 */
[----:B0-----:R-:W-:Y:S01]  /*3880*/  FMNMX.FTZ R26, R25, R6, !PT ;  /* 0x00000006191a7209 */ /* 0x001fe20007810000 */
[----:B------:R-:W-:Y:S01]  /*3890*/  IMAD.U32 R25, RZ, RZ, UR14 ;  /* 0x0000000eff197e24 */ /* 0x000fe2000f8e00ff */
[----:B------:R-:W-:Y:S02]  /*38a0*/  FMNMX.FTZ R7, R4, R9, !PT ;  /* 0x0000000904077209 */ /* 0x000fe40007810000 */
[----:B------:R-:W-:Y:S01]  /*38b0*/  ISETP.NE.AND P2, PT, R57, RZ, PT ;  /* 0x000000ff3900720c */ /* 0x000fe20003f45270 */
[----:B------:R-:W0:Y:S01]  /*38c0*/  SHFL.BFLY PT, R27, R26, 0x1, 0x1f ;  /* 0x0c201f001a1b7f89 */ /* 0x000e2200000e0000 */
[----:B------:R-:W-:-:S02]  /*38d0*/  FMNMX.FTZ R7, R8, R7, !PT ;  /* 0x0000000708077209 */ /* 0x000fc40007810000 */
[----:B------:R-:W-:Y:S02]  /*38e0*/  ISETP.GT.AND P2, PT, R5, 0x29, !P2 ;  /* 0x000000290500780c */ /* 0x000fe40005744270 */
[----:B------:R-:W-:Y:S02]  /*38f0*/  FMNMX.FTZ R6, R10, R7, !PT ;  /* 0x000000070a067209 */ /* 0x000fe40007810000 */
[----:B------:R-:W-:Y:S02]  /*3900*/  ISETP.LT.OR P2, PT, R3, 0x2a, P2 ;  /* 0x0000002a0300780c */ /* 0x000fe40001741670 */
[----:B------:R-:W-:Y:S02]  /*3910*/  FMNMX.FTZ R7, R11, R6, !PT ;  /* 0x000000060b077209 */ /* 0x000fe40007810000 */
[----:B------:R-:W-:Y:S02]  /*3920*/  ISETP.LT.OR P5, PT, R3, 0x39, P5 ;  /* 0x000000390300780c */ /* 0x000fe40002fa1670 */
[----:B------:R-:W-:-:S04]  /*3930*/  FMNMX.FTZ R24, R12, R7, !PT ;  /* 0x000000070c187209 */ /* 0x000fc80007810000 */
[----:B------:R-:W-:Y:S02]  /*3940*/  FMNMX.FTZ R7, R13, R24, !PT ;  /* 0x000000180d077209 */ /* 0x000fe40007810000 */
[----:B------:R-:W-:Y:S02]  /*3950*/  FSEL R24, R47, -INF , !P2 ;  /* 0xff8000002f187808 */ /* 0x000fe40005000000 */
[----:B0-----:R-:W-:Y:S02]  /*3960*/  FMNMX.FTZ R6, R26, R27, !PT ;  /* 0x0000001b1a067209 */ /* 0x001fe40007810000 */
[----:B------:R-:W-:Y:S02]  /*3970*/  FMNMX.FTZ R26, R14, R7, !PT ;  /* 0x000000070e1a7209 */ /* 0x000fe40007810000 */
[C---:B------:R-:W-:Y:S01]  /*3980*/  FSETP.NEU.FTZ.AND P2, PT, R6.reuse, -INF , PT ;  /* 0xff8000000600780b */ /* 0x040fe20003f5d000 */
[----:B------:R-:W-:-:S01]  /*3990*/  FFMA.FTZ R25, R6, R25, -8 ;  /* 0xc100000006197423 */ /* 0x000fc20000010019 */
[----:B------:R-:W-:-:S04]  /*39a0*/  FMNMX.FTZ R7, R15, R26, !PT ;  /* 0x0000001a0f077209 */ /* 0x000fc80007810000 */
[----:B------:R-:W-:Y:S02]  /*39b0*/  FMNMX.FTZ R26, R20, R7, !PT ;  /* 0x00000007141a7209 */ /* 0x000fe40007810000 */
[----:B------:R-:W-:Y:S02]  /*39c0*/  FSEL R27, R25, RZ, P2 ;  /* 0x000000ff191b7208 */ /* 0x000fe40001000000 */
[----:B------:R-:W-:Y:S02]  /*39d0*/  FMNMX.FTZ R7, R21, R26, !PT ;  /* 0x0000001a15077209 */ /* 0x000fe40007810000 */
[----:B------:R-:W-:Y:S01]  /*39e0*/  ISETP.GT.AND P2, PT, R5, 0x39, !P6 ;  /* 0x000000390500780c */ /* 0x000fe20007744270 */
[--C-:B------:R-:W-:Y:S01]  /*39f0*/  FFMA.FTZ R29, R28, UR14, -R27.reuse ;  /* 0x0000000e1c1d7c23 */ /* 0x100fe2000801081b */
[----:B------:R-:W-:Y:S01]  /*3a00*/  FSEL R5, R50, -INF , !P3 ;  /* 0xff80000032057808 */ /* 0x000fe20005800000 */
[--C-:B------:R-:W-:Y:S01]  /*3a10*/  FFMA.FTZ R39, R44, UR14, -R27.reuse ;  /* 0x0000000e2c277c23 */ /* 0x100fe2000801081b */
[----:B------:R-:W-:Y:S01]  /*3a20*/  FMNMX.FTZ R26, R24, R7, !PT ;  /* 0x00000007181a7209 */ /* 0x000fe20007810000 */
[----:B------:R-:W-:Y:S01]  /*3a30*/  IMAD.U32 R44, RZ, RZ, UR14 ;  /* 0x0000000eff2c7e24 */ /* 0x000fe2000f8e00ff */
[----:B------:R-:W-:Y:S01]  /*3a40*/  FSEL R25, R51, -INF , !P4 ;  /* 0xff80000033197808 */ /* 0x000fe20006000000 */
[--C-:B------:R-:W-:Y:S01]  /*3a50*/  FFMA.FTZ R30, R38, UR14, -R27.reuse ;  /* 0x0000000e261e7c23 */ /* 0x100fe2000801081b */
[----:B------:R-:W-:Y:S01]  /*3a60*/  FMNMX.FTZ R26, R5, R26, !PT ;  /* 0x0000001a051a7209 */ /* 0x000fe20007810000 */
[--C-:B------:R-:W-:Y:S01]  /*3a70*/  FFMA.FTZ R31, R42, UR14, -R27.reuse ;  /* 0x0000000e2a1f7c23 */ /* 0x100fe2000801081b */
[----:B------:R-:W-:Y:S01]  /*3a80*/  ISETP.LT.OR P2, PT, R3, 0x3a, P2 ;  /* 0x0000003a0300780c */ /* 0x000fe20001741670 */
[----:B------:R-:W-:Y:S01]  /*3a90*/  MUFU.EX2 R29, R29 ;  /* 0x0000001d001d7308 */ /* 0x000fe20000000800 */
[----:B------:R-:W-:Y:S01]  /*3aa0*/  FSEL R3, R54, -INF , !P5 ;  /* 0xff80000036037808 */ /* 0x000fe20006800000 */
[--C-:B------:R-:W-:Y:S01]  /*3ab0*/  FFMA.FTZ R32, R46, UR14, -R27.reuse ;  /* 0x0000000e2e207c23 */ /* 0x100fe2000801081b */
[----:B------:R-:W-:Y:S01]  /*3ac0*/  FMNMX.FTZ R28, R25, R26, !PT ;  /* 0x0000001a191c7209 */ /* 0x000fe20007810000 */
[--C-:B------:R-:W-:Y:S01]  /*3ad0*/  FFMA.FTZ R33, R56, UR14, -R27.reuse ;  /* 0x0000000e38217c23 */ /* 0x100fe2000801081b */
[----:B------:R-:W-:Y:S01]  /*3ae0*/  FSEL R26, R55, -INF , !P2 ;  /* 0xff800000371a7808 */ /* 0x000fe20005000000 */
[--C-:B------:R-:W-:Y:S01]  /*3af0*/  FFMA.FTZ R35, R36, UR14, -R27.reuse ;  /* 0x0000000e24237c23 */ /* 0x100fe2000801081b */
[----:B------:R-:W-:Y:S01]  /*3b00*/  FMNMX.FTZ R7, R3, R28, !PT ;  /* 0x0000001c03077209 */ /* 0x000fe20007810000 */
[----:B------:R-:W0:Y:S01]  /*3b10*/  MUFU.EX2 R30, R30 ;  /* 0x0000001e001e7308 */ /* 0x000e220000000800 */
[----:B------:R-:W-:-:S01]  /*3b20*/  FFMA.FTZ R36, R62, UR14, -R27 ;  /* 0x0000000e3e247c23 */ /* 0x000fc2000801081b */
[--C-:B------:R-:W-:Y:S01]  /*3b30*/  FFMA.FTZ R34, R60, UR14, -R27.reuse ;  /* 0x0000000e3c227c23 */ /* 0x100fe2000801081b */
[----:B------:R-:W-:Y:S01]  /*3b40*/  FMNMX.FTZ R7, R26, R7, !PT ;  /* 0x000000071a077209 */ /* 0x000fe20007810000 */
[--C-:B------:R-:W-:Y:S01]  /*3b50*/  FFMA.FTZ R37, R40, UR14, -R27.reuse ;  /* 0x0000000e28257c23 */ /* 0x100fe2000801081b */
[----:B------:R-:W-:-:S01]  /*3b60*/  FFMA.FTZ R40, R66, UR14, -R27 ;  /* 0x0000000e42287c23 */ /* 0x000fc2000801081b */
[--C-:B------:R-:W-:Y:S01]  /*3b70*/  FFMA.FTZ R38, R64, UR14, -R27.reuse ;  /* 0x0000000e40267c23 */ /* 0x100fe2000801081b */
[----:B------:R-:W-:-:S01]  /*3b80*/  FFMA.FTZ R41, R48, UR14, -R27 ;  /* 0x0000000e30297c23 */ /* 0x000fc2000801081b */
[----:B------:R-:W1:Y:S01]  /*3b90*/  SHFL.BFLY PT, R28, R7, 0x2, 0x1f ;  /* 0x0c401f00071c7f89 */ /* 0x000e6200000e0000 */
[----:B------:R-:W2:Y:S01]  /*3ba0*/  MUFU.EX2 R31, R31 ;  /* 0x0000001f001f7308 */ /* 0x000ea20000000800 */
[----:B------:R-:W-:-:S07]  /*3bb0*/  FFMA.FTZ R42, R68, UR14, -R27 ;  /* 0x0000000e442a7c23 */ /* 0x000fce000801081b */
[----:B------:R-:W3:Y:S08]  /*3bc0*/  MUFU.EX2 R32, R32 ;  /* 0x0000002000207308 */ /* 0x000ef00000000800 */
        /* <DEDUP_REMOVED lines=15> */
[----:B------:R-:W-:Y:S01]  /*3cc0*/  MUFU.EX2 R37, R37 ;  /* 0x0000002500257308 */ /* 0x000fe20000000800 */
        /* <DEDUP_REMOVED lines=15> */
[----:B------:R-:W1:Y:S01]  /*3dc0*/  MUFU.EX2 R9, R9 ;  /* 0x0000000900097308 */ /* 0x000e620000000800 */
[----:B------:R-:W-:-:S01]  /*3dd0*/  FFMA.FTZ R3, R3, UR14, -R43 ;  /* 0x0000000e03037c23 */ /* 0x000fc2000801082b */
[----:B------:R-:W-:-:S06]  /*3de0*/  FFMA.FTZ R26, R26, UR14, -R43 ;  /* 0x0000000e1a1a7c23 */ /* 0x000fcc000801082b */
[----:B------:R-:W4:Y:S08]  /*3df0*/  MUFU.EX2 R8, R8 ;  /* 0x0000000800087308 */ /* 0x000f300000000800 */
[----:B------:R0:W5:Y:S08]  /*3e00*/  MUFU.EX2 R45, R10 ;  /* 0x0000000a002d7308 */ /* 0x0001700000000800 */
[----:B------:R-:W5:Y:S01]  /*3e10*/  MUFU.EX2 R11, R11 ;  /* 0x0000000b000b7308 */ /* 0x000f620000000800 */
[----:B0-----:R-:W-:-:S04]  /*3e20*/  FADD.FTZ R10, R29, R30 ;  /* 0x0000001e1d0a7221 */ /* 0x001fc80000010000 */
[----:B--2---:R-:W-:-:S03]  /*3e30*/  FADD.FTZ R47, R31, R10 ;  /* 0x0000000a1f2f7221 */ /* 0x004fc60000010000 */
[----:B------:R-:W0:Y:S01]  /*3e40*/  MUFU.EX2 R12, R12 ;  /* 0x0000000c000c7308 */ /* 0x000e220000000800 */
[----:B---3--:R-:W-:-:S01]  /*3e50*/  FADD.FTZ R10, R32, R47 ;  /* 0x0000002f200a7221 */ /* 0x008fc20000010000 */
[----:B------:R-:W-:Y:S01]  /*3e60*/  F2FP.SATFINITE.E4M3.F32.PACK_AB_MERGE_C R32, R32, R31, RZ ;  /* 0x0000001f2020723e */ /* 0x000fe200048070ff */
[----:B-1----:R-:W-:-:S02]  /*3e70*/  FADD.FTZ R31, R4, R9 ;  /* 0x00000009041f7221 */ /* 0x002fc40000010000 */
[----:B------:R-:W-:Y:S01]  /*3e80*/  FADD.FTZ R47, R33, R10 ;  /* 0x0000000a212f7221 */ /* 0x000fe20000010000 */
[----:B------:R-:W-:Y:S01]  /*3e90*/  F2FP.SATFINITE.E4M3.F32.PACK_AB_MERGE_C R188, R30, R29, R32 ;  /* 0x0000001d1ebc723e */ /* 0x000fe20004807020 */
[----:B----4-:R-:W-:Y:S01]  /*3ea0*/  FADD.FTZ R10, R8, R31 ;  /* 0x0000001f080a7221 */ /* 0x010fe20000010000 */
[----:B------:R-:W1:Y:S01]  /*3eb0*/  MUFU.EX2 R13, R13 ;  /* 0x0000000d000d7308 */ /* 0x000e620000000800 */
[----:B------:R-:W-:Y:S01]  /*3ec0*/  F2FP.SATFINITE.E4M3.F32.PACK_AB_MERGE_C R29, R36, R35, RZ ;  /* 0x00000023241d723e */ /* 0x000fe200048070ff */
[----:B------:R-:W-:Y:S01]  /*3ed0*/  FADD.FTZ R30, R34, R47 ;  /* 0x0000002f221e7221 */ /* 0x000fe20000010000 */
[----:B-----5:R-:W-:-:S01]  /*3ee0*/  FADD.FTZ R10, R45, R10 ;  /* 0x0000000a2d0a7221 */ /* 0x020fc20000010000 */
[----:B------:R-:W-:-:S02]  /*3ef0*/  F2FP.SATFINITE.E4M3.F32.PACK_AB_MERGE_C R32, R40, R39, RZ ;  /* 0x000000272820723e */ /* 0x000fc400048070ff */
[----:B------:R-:W-:Y:S01]  /*3f00*/  F2FP.SATFINITE.E4M3.F32.PACK_AB_MERGE_C R190, R34, R33, R29 ;  /* 0x0000002122be723e */ /* 0x000fe2000480701d */
[----:B------:R-:W-:Y:S01]  /*3f10*/  FADD.FTZ R29, R11, R10 ;  /* 0x0000000a0b1d7221 */ /* 0x000fe20000010000 */
[----:B------:R-:W2:Y:S01]  /*3f20*/  MUFU.EX2 R14, R14 ;  /* 0x0000000e000e7308 */ /* 0x000ea20000000800 */
[----:B------:R-:W-:-:S01]  /*3f30*/  FADD.FTZ R35, R35, R30 ;  /* 0x0000001e23237221 */ /* 0x000fc20000010000 */
[----:B------:R-:W-:Y:S01]  /*3f40*/  F2FP.SATFINITE.E4M3.F32.PACK_AB_MERGE_C R45, R45, R8, RZ ;  /* 0x000000082d2d723e */ /* 0x000fe200048070ff */
[----:B0-----:R-:W-:-:S02]  /*3f50*/  FADD.FTZ R30, R12, R29 ;  /* 0x0000001d0c1e7221 */ /* 0x001fc40000010000 */
[----:B------:R-:W-:Y:S01]  /*3f60*/  FADD.FTZ R36, R36, R35 ;  /* 0x0000002324247221 */ /* 0x000fe20000010000 */
[----:B------:R-:W-:Y:S02]  /*3f70*/  F2FP.SATFINITE.E4M3.F32.PACK_AB_MERGE_C R189, R9, R4, R45 ;  /* 0x0000000409bd723e */ /* 0x000fe4000480702d */
[----:B------:R-:W0:Y:S01]  /*3f80*/  MUFU.EX2 R15, R15 ;  /* 0x0000000f000f7308 */ /* 0x000e220000000800 */
[----:B-1----:R-:W-:-:S01]  /*3f90*/  FADD.FTZ R29, R13, R30 ;  /* 0x0000001e0d1d7221 */ /* 0x002fc20000010000 */
[----:B------:R-:W-:-:S06]  /*3fa0*/  FADD.FTZ R31, R37, R36 ;  /* 0x00000024251f7221 */ /* 0x000fcc0000010000 */
        /* <DEDUP_REMOVED lines=13> */
[----:B------:R-:W-:Y:S01]  /*4080*/  MUFU.EX2 R27, R27 ;  /* 0x0000001b001b7308 */ /* 0x000fe20000000800 */
[----:B0-----:R-:W-:-:S07]  /*4090*/  FADD.FTZ R9, R21, R8 ;  /* 0x0000000815097221 */ /* 0x001fce0000010000 */
[----:B------:R-:W0:Y:S08]  /*40a0*/  MUFU.EX2 R24, R24 ;  /* 0x0000001800187308 */ /* 0x000e300000000800 */
[----:B------:R-:W-:Y:S08]  /*40b0*/  MUFU.EX2 R41, R41 ;  /* 0x0000002900297308 */ /* 0x000ff00000000800 */
[----:B------:R-:W-:Y:S01]  /*40c0*/  MUFU.EX2 R42, R42 ;  /* 0x0000002a002a7308 */ /* 0x000fe20000000800 */
[C---:B0-----:R-:W-:Y:S01]  /*40d0*/  F2FP.SATFINITE.E4M3.F32.PACK_AB_MERGE_C R21, R24.reuse, R21, RZ ;  /* 0x000000151815723e */ /* 0x041fe200048070ff */
        /* <DEDUP_REMOVED lines=30> */
.L_x_1112:
[----:B------:R-:W-:-:S11]  /*42c0*/  UISETP.NE.AND UP2, UPT, UR7, 0x1, UPT ;  /* 0x000000010700788c */ /* 0x000fd6000bf45270 */
[----:B------:R-:W-:Y:S02]  /*42d0*/  @UP2 ULDC.64 UR10, c[0x0][0x9e8] ;  /* 0x00027a00000a2ab9 */ /* 0x000fe40000000a00 */
[----:B------:R-:W-:-:S04]  /*42e0*/  UIMAD.WIDE.U32 UR18, UR15, UR10, URZ ;  /* 0x0000000a0f1272a5 */ /* 0x000fc8000f8e003f */
[----:B------:R-:W-:-:S12]  /*42f0*/  @UP2 USHF.R.U32.HI UR15, URZ, UR11, UR19 ;  /* 0x0000000b3f0f2299 */ /* 0x000fd80008011613 */
.L_x_1113:
[----:B------:R-:W-:-:S04]  /*4300*/  UIMAD UR7, UR15, UR7, UR7 ;  /* 0x000000070f0772a4 */ /* 0x000fc8000f8e0207 */
[----:B------:R-:W-:-:S04]  /*4310*/  UISETP.LT.AND UP2, UPT, UR6, UR7, UPT ;  /* 0x000000070600728c */ /* 0x000fc8000bf41270 */
[----:B------:R-:W-:-:S12]  /*4320*/  USEL UR6, UR6, UR7, UP2 ;  /* 0x0000000706067287 */ /* 0x000fd80009000000 */
.L_x_1111:
        /* <DEDUP_REMOVED lines=75> */
.L_x_1132:
        /* <DEDUP_REMOVED lines=9> */
.L_x_1116:
[----:B------:R-:W-:Y:S01]  /*4870*/  ULEA UR6, UR60, UR41, 0x3 ;  /* 0x000000293c067291 */ /* 0x000fe2000f8e183f */
[----:B------:R-:W-:-:S05]  /*4880*/  IMAD.U32 R8, RZ, RZ, UR59 ;  /* 0x0000003bff087e24 */ /* 0x000fca000f8e00ff */
[----:B------:R-:W-:-:S04]  /*4890*/  SHF.L.U32 R8, R8, 0x1f, RZ ;  /* 0x0000001f08087819 */ /* 0x000fc800000006ff */
[----:B------:R0:W1:Y:S01]  /*48a0*/  SYNCS.PHASECHK.TRANS64.TRYWAIT P2, [UR6+0x28430], R8 ;  /* 0x02843008ff0075a7 */ /* 0x0000620008040146 */
[----:B------:R-:W-:Y:S05]  /*48b0*/  @!P0 BRA `(.L_x_1117) ;  /* 0x0000000000048947 */ /* 0x000fea0003800000 */
[----:B------:R-:W-:Y:S01]  /*48c0*/  BPT.TRAP 0x1 ;  /* 0x000000040000795c */ /* 0x000fe20000300000 */
.L_x_1117:
[----:B-1----:R-:W-:Y:S05]  /*48d0*/  @P2 BRA `(.L_x_1115) ;  /* 0x0000000000082947 */ /* 0x002fea0003800000 */
[----:B------:R-:W1:Y:S02]  /*48e0*/  SYNCS.PHASECHK.TRANS64.TRYWAIT P2, [UR6+0x28430], R8 ;  /* 0x02843008ff0075a7 */ /* 0x000e640008040146 */
[----:B-1----:R-:W-:Y:S05]  /*48f0*/  @!P2 BRA `(.L_x_1118) ;  /* 0x000001180064a947 */ /* 0x002fea0003800000 */
.L_x_1115:
        /* <DEDUP_REMOVED lines=47> */
.L_x_1120:
[----:B------:R-:W-:Y:S01]  /*4bf0*/  ULEA UR6, UR55, UR41, 0x3 ;  /* 0x0000002937067291 */ /* 0x000fe2000f8e183f */
[----:B------:R-:W-:-:S05]  /*4c00*/  IMAD.U32 R8, RZ, RZ, UR50 ;  /* 0x00000032ff087e24 */ /* 0x000fca000f8e00ff */
[----:B------:R-:W-:-:S04]  /*4c10*/  SHF.L.U32 R8, R8, 0x1f, RZ ;  /* 0x0000001f08087819 */ /* 0x000fc800000006ff */
[----:B------:R0:W1:Y:S01]  /*4c20*/  SYNCS.PHASECHK.TRANS64.TRYWAIT P2, [UR6+0x28450], R8 ;  /* 0x02845008ff0075a7 */ /* 0x0000620008040146 */
[----:B------:R-:W-:Y:S05]  /*4c30*/  @!P0 BRA `(.L_x_1121) ;  /* 0x0000000000048947 */ /* 0x000fea0003800000 */
[----:B------:R-:W-:Y:S01]  /*4c40*/  BPT.TRAP 0x1 ;  /* 0x000000040000795c */ /* 0x000fe20000300000 */
.L_x_1121:
[----:B-1----:R-:W-:Y:S05]  /*4c50*/  @P2 BRA `(.L_x_1119) ;  /* 0x0000000000082947 */ /* 0x002fea0003800000 */
[----:B------:R-:W1:Y:S02]  /*4c60*/  SYNCS.PHASECHK.TRANS64.TRYWAIT P2, [UR6+0x28450], R8 ;  /* 0x02845008ff0075a7 */ /* 0x000e640008040146 */
[----:B-1----:R-:W-:Y:S05]  /*4c70*/  @!P2 BRA `(.L_x_1122) ;  /* 0x00000114009ca947 */ /* 0x002fea0003800000 */
.L_x_1119:
[----:B------:R-:W-:Y:S01]  /*4c80*/  UIADD3 UR6, UR41, 0x8000, URZ ;  /* 0x0000800029067890 */ /* 0x000fe2000fffe03f */
[----:B------:R-:W-:Y:S01]  /*4c90*/  WARPGROUP.ARRIVE ;  /* 0x00000000000079c5 */ /* 0x000fe20000000000 */
[----:B------:R-:W-:Y:S01]  /*4ca0*/  UMOV UR7, 0x80000020 ;  /* 0x8000002000077882 */ /* 0x000fe20000000000 */
[----:B------:R-:W-:Y:S01]  /*4cb0*/  PLOP3.LUT P2, PT, PT, PT, UP0, 0x80, 0x0 ;  /* 0x000000000000781c */ /* 0x000fe20003f4f008 */
[----:B------:R-:W-:-:S03]  /*4cc0*/  USHF.R.U32.HI UR6, URZ, 0x4, UR6 ;  /* 0x000000043f067899 */ /* 0x000fc60008011606 */
[----:B------:R-:W2:Y:S01]  /*4cd0*/  S2R R202, SR_TID.X ;  /* 0x0000000000ca7919 */ /* 0x000ea20000002100 */
[----:B------:R-:W-:Y:S01]  /*4ce0*/  PLOP3.LUT P3, PT, PT, PT, UP0, 0x80, 0x0 ;  /* 0x000000000000781c */ /* 0x000fe20003f6f008 */
[C---:B------:R-:W-:Y:S01]  /*4cf0*/  FMUL.FTZ R10, R0.reuse, R154 ;  /* 0x0000009a000a7220 */ /* 0x040fe20000410000 */
[----:B------:R-:W-:Y:S01]  /*4d00*/  ULOP3.LUT UR6, UR6, 0x3fff, URZ, 0xc0, !UPT ;  /* 0x00003fff06067892 */ /* 0x000fe2000f8ec03f */
[C---:B------:R-:W-:Y:S01]  /*4d10*/  FMUL.FTZ R154, R0.reuse, R156 ;  /* 0x0000009c009a7220 */ /* 0x040fe20000410000 */
[C---:B------:R-:W-:Y:S01]  /*4d20*/  FMUL.FTZ R156, R0.reuse, R170 ;  /* 0x000000aa009c7220 */ /* 0x040fe20000410000 */
[----:B------:R-:W-:Y:S01]  /*4d30*/  VIADD R170, R17, UR36 ;  /* 0x0000002411aa7c36 */ /* 0x000fe20008000000 */
[----:B------:R-:W-:Y:S01]  /*4d40*/  ULOP3.LUT UR6, UR6, 0x10000, URZ, 0xfc, !UPT ;  /* 0x0001000006067892 */ /* 0x000fe2000f8efc3f */
[C---:B------:R-:W-:Y:S01]  /*4d50*/  FMUL.FTZ R12, R0.reuse, R158 ;  /* 0x0000009e000c7220 */ /* 0x040fe20000410000 */
[C---:B------:R-:W-:Y:S01]  /*4d60*/  FMUL.FTZ R14, R0.reuse, R162 ;  /* 0x000000a2000e7220 */ /* 0x040fe20000410000 */
[C---:B------:R-:W-:Y:S01]  /*4d70*/  FMUL.FTZ R158, R0.reuse, R174 ;  /* 0x000000ae009e7220 */ /* 0x040fe20000410000 */
[----:B------:R-:W-:Y:S01]  /*4d80*/  ULEA UR6, UR55, UR6, 0xa ;  /* 0x0000000637067291 */ /* 0x000fe2000f8e503f */
[C---:B------:R-:W-:Y:S01]  /*4d90*/  FMUL.FTZ R162, R0.reuse, R178 ;  /* 0x000000b200a27220 */ /* 0x040fe20000410000 */
[----:B------:R-:W-:Y:S01]  /*4da0*/  FMUL.FTZ R11, R0, R155 ;  /* 0x0000009b000b7220 */ /* 0x000fe20000410000 */
[----:B------:R-:W-:-:S02]  /*4db0*/  IMAD.SHL.U32 R178, R5, 0x40, RZ ;  /* 0x0000004005b27824 */ /* 0x000fc400078e00ff */
[C---:B------:R-:W-:Y:S01]  /*4dc0*/  FMUL.FTZ R155, R0.reuse, R157 ;  /* 0x0000009d009b7220 */ /* 0x040fe20000410000 */
[C---:B------:R-:W-:Y:S01]  /*4dd0*/  FMUL.FTZ R157, R0.reuse, R171 ;  /* 0x000000ab009d7220 */ /* 0x040fe20000410000 */
[----:B-1----:R-:W-:Y:S02]  /*4de0*/  IMAD.U32 R9, RZ, RZ, UR60 ;  /* 0x0000003cff097e24 */ /* 0x002fe4000f8e00ff */
        /* <DEDUP_REMOVED lines=11> */
[----:B------:R-:W-:Y:S01]  /*4ea0*/  FMUL.FTZ R167, R0, R168 ;  /* 0x000000a800a77220 */ /* 0x000fe20000410000 */
[----:B------:R-:W-:Y:S01]  /*4eb0*/  IADD3 R173, -R178, 0x1, RZ ;  /* 0x00000001b2ad7810 */ /* 0x000fe20007ffe1ff */
        /* <DEDUP_REMOVED lines=12> */
[----:B------:R-:W-:Y:S01]  /*4f80*/  @!P1 LEA R9, R9, UR41, 0x3 ;  /* 0x0000002909099c11 */ /* 0x000fe2000f8e18ff */
[----:B------:R-:W-:Y:S01]  /*4f90*/  IMAD R173, R2, -0x2, R173 ;  /* 0xfffffffe02ad7824 */ /* 0x000fe200078e02ad */
[----:B--2---:R-:W-:Y:S01]  /*4fa0*/  SHF.R.U32.HI R202, RZ, 0x7, R202 ;  /* 0x00000007ffca7819 */ /* 0x004fe200000116ca */
[----:B------:R-:W-:Y:S01]  /*4fb0*/  IMAD.U32 R182, RZ, RZ, UR45 ;  /* 0x0000002dffb67e24 */ /* 0x000fe2000f8e00ff */
[----:B------:R-:W1:Y:S01]  /*4fc0*/  MUFU.TANH R20, R20 ;  /* 0x0000001400147308 */ /* 0x000e620000002400 */
[----:B------:R-:W-:-:S03]  /*4fd0*/  @!P1 VIADD R9, R9, 0x28440 ;  /* 0x0002844009099836 */ /* 0x000fc60000000000 */
[----:B------:R-:W-:Y:S02]  /*4fe0*/  IADD3 R173, -R182, UR37, R173 ;  /* 0x00000025b6ad7c10 */ /* 0x000fe4000fffe1ad */
[----:B------:R-:W-:Y:S02]  /*4ff0*/  @!P1 PRMT R9, RZ, 0x654, R9 ;  /* 0x00000654ff099816 */ /* 0x000fe40000000009 */
[----:B------:R-:W2:Y:S01]  /*5000*/  MUFU.TANH R21, R21 ;  /* 0x0000001500157308 */ /* 0x000ea20000002400 */
[C---:B------:R-:W-:Y:S02]  /*5010*/  VIADD R182, R173.reuse, UR58 ;  /* 0x0000003aadb67c36 */ /* 0x040fe40008000000 */
[----:B------:R-:W-:-:S05]  /*5020*/  VIADD R183, R173, UR54 ;  /* 0x00000036adb77c36 */ /* 0x000fca0008000000 */
        /* <DEDUP_REMOVED lines=30> */
[----:B------:R-:W-:-:S06]  /*5210*/  WARPGROUP.ARRIVE ;  /* 0x00000000000079c5 */ /* 0x000fcc0000000000 */
[----:B------:R-:W-:Y:S01]  /*5220*/  QGMMA.64x256x32.F32.E4M3.E4M3 R24, R184, gdesc[UR4], R24, gsb0 ;  /* 0x03e00004b8187df3 */ /* 0x000fe20008000818 */
[----:B------:R-:W-:Y:S02]  /*5230*/  @UP0 ULDC UR6, c[0x0][0x44c] ;  /* 0x0001130000060ab9 */ /* 0x000fe40000000800 */
[----:B0-----:R-:W-:Y:S01]  /*5240*/  @P2 IMAD.HI.U32 R8, R170, UR6, RZ ;  /* 0x00000006aa082c27 */ /* 0x001fe2000f8e00ff */
[----:B------:R-:W-:Y:S01]  /*5250*/  @UP0 ULDC UR6, c[0x0][0x450] ;  /* 0x0001140000060ab9 */ /* 0x000fe20000000800 */
[----:B------:R-:W-:-:S03]  /*5260*/  PLOP3.LUT P2, PT, PT, PT, UP1, 0x40, 0x0 ;  /* 0x000000000000781c */ /* 0x000fc60003f4e818 */
[----:B------:R-:W-:Y:S02]  /*5270*/  @P3 SHF.R.U32.HI R170, RZ, UR6, R8 ;  /* 0x00000006ffaa3c19 */ /* 0x000fe40008011608 */
[----:B------:R-:W-:-:S03]  /*5280*/  IADD3 R8, -R202, 0xb, RZ ;  /* 0x0000000bca087810 */ /* 0x000fc60007ffe1ff */
[----:B------:R-:W0:Y:S02]  /*5290*/  SHFL.IDX PT, R174, R170, RZ, 0x1c1f ;  /* 0x001c1fffaaae7589 */ /* 0x000e2400000e0000 */
[--C-:B0-----:R-:W-:Y:S01]  /*52a0*/  IMAD.IADD R179, R183, 0x1, R174.reuse ;  /* 0x00000001b7b37824 */ /* 0x101fe200078e02ae */
[----:B------:R-:W-:Y:S02]  /*52b0*/  WARPGROUP.DEPBAR.LE gsb0, 0x0 ;  /* 0x00008000000079c5 */ /* 0x000fe40000010000 */
[----:B------:R-:W-:Y:S01]  /*52c0*/  FMUL.FTZ R184, R0, R177 ;  /* 0x000000b100b87220 */ /* 0x000fe20000410000 */
[----:B------:R0:W-:Y:S06]  /*52d0*/  BAR.ARV R8, 0x100 ;  /* 0x000400080000751d */ /* 0x0001ec0000002000 */
[----:B------:R-:W0:Y:S01]  /*52e0*/  MUFU.TANH R184, R184 ;  /* 0x000000b800b87308 */ /* 0x000e220000002400 */
[----:B------:R0:W-:Y:S01]  /*52f0*/  @!P1 SYNCS.ARRIVE.TRANS64.RED.A1T0 RZ, [R9+URZ], RZ ;  /* 0x000000ff09ff99a7 */ /* 0x0001e2000810043f */
[----:B------:R-:W-:Y:S01]  /*5300*/  IMAD.IADD R177, R182, 0x1, R174 ;  /* 0x00000001b6b17824 */ /* 0x000fe200078e02ae */
[----:B-1234-:R-:W-:Y:S06]  /*5310*/  @P2 BRA `(.L_x_1123) ;  /* 0x00000000005c2947 */ /* 0x01efec0003800000 */
[----:B------:R-:W-:Y:S01]  /*5320*/  IMAD.U32 R173, RZ, RZ, UR45 ;  /* 0x0000002dffad7e24 */ /* 0x000fe2000f8e00ff */
[----:B------:R-:W-:Y:S04]  /*5330*/  BSSY B0, `(.L_x_1124) ;  /* 0x0000011000007945 */ /* 0x000fe80003800000 */
[----:B------:R-:W-:-:S04]  /*5340*/  IADD3 R173, -R173, UR37, R174 ;  /* 0x00000025adad7c10 */ /* 0x000fc8000fffe1ae */
[----:B------:R-:W-:-:S13]  /*5350*/  ISETP.GT.AND P2, PT, R173, -0x1, PT ;  /* 0xffffffffad00780c */ /* 0x000fda0003f44270 */
[----:B------:R-:W-:Y:S05]  /*5360*/  @P2 BRA `(.L_x_1125) ;  /* 0x0000000000202947 */ /* 0x000fea0003800000 */
[----:B------:R-:W-:Y:S01]  /*5370*/  IMAD.U32 R174, RZ, RZ, UR57 ;  /* 0x00000039ffae7e24 */ /* 0x000fe2000f8e00ff */
[----:B------:R-:W-:-:S04]  /*5380*/  LOP3.LUT R173, RZ, R173, RZ, 0x33, !PT ;  /* 0x000000adffad7212 */ /* 0x000fc800078e33ff */
[----:B------:R-:W-:-:S13]  /*5390*/  ISETP.NE.AND P2, PT, R174, 0x1, PT ;  /* 0x00000001ae00780c */ /* 0x000fda0003f45270 */
[----:B0-----:R-:W0:Y:S02]  /*53a0*/  @P2 LDC.64 R8, c[0x0][0x9e8] ;  /* 0x00027a00ff082b82 */ /* 0x001e240000000a00 */
[----:B0-----:R-:W-:-:S05]  /*53b0*/  @P2 IMAD.HI.U32 R8, R173, R8, RZ ;  /* 0x00000008ad082227 */ /* 0x001fca00078e00ff */
[----:B------:R-:W-:-:S04]  /*53c0*/  @P2 SHF.R.U32.HI R173, RZ, R9, R8 ;  /* 0x00000009ffad2219 */ /* 0x000fc80000011608 */
[----:B------:R-:W-:Y:S01]  /*53d0*/  LOP3.LUT R173, RZ, R173, RZ, 0x33, !PT ;  /* 0x000000adffad7212 */ /* 0x000fe200078e33ff */
[----:B------:R-:W-:Y:S06]  /*53e0*/  BRA `(.L_x_1126) ;  /* 0x0000000000147947 */ /* 0x000fec0003800000 */
.L_x_1125:
[----:B------:R-:W-:-:S05]  /*53f0*/  IMAD.U32 R174, RZ, RZ, UR57 ;  /* 0x00000039ffae7e24 */ /* 0x000fca000f8e00ff */
[----:B------:R-:W-:-:S13]  /*5400*/  ISETP.NE.AND P2, PT, R174, 0x1, PT ;  /* 0x00000001ae00780c */ /* 0x000fda0003f45270 */
[----:B0-----:R-:W0:Y:S02]  /*5410*/  @P2 LDC.64 R8, c[0x0][0x9e8] ;  /* 0x00027a00ff082b82 */ /* 0x001e240000000a00 */
[----:B0-----:R-:W-:-:S05]  /*5420*/  @P2 IMAD.HI.U32 R8, R173, R8, RZ ;  /* 0x00000008ad082227 */ /* 0x001fca00078e00ff */
[----:B------:R-:W-:-:S07]  /*5430*/  @P2 SHF.R.U32.HI R173, RZ, R9, R8 ;  /* 0x00000009ffad2219 */ /* 0x000fce0000011608 */
.L_x_1126:
[----:B------:R-:W-:Y:S05]  /*5440*/  BSYNC B0 ;  /* 0x0000000000007941 */ /* 0x000fea0003800000 */
.L_x_1124:
[----:B------:R-:W-:-:S04]  /*5450*/  IMAD R173, R173, R174, -R178 ;  /* 0x000000aeadad7224 */ /* 0x000fc800078e0ab2 */
[----:B------:R-:W-:-:S05]  /*5460*/  IMAD R8, R2, -0x2, R173 ;  /* 0xfffffffe02087824 */ /* 0x000fca00078e02ad */
[----:B------:R-:W-:Y:S02]  /*5470*/  VIADDMNMX R177, R8, R174, R177, PT ;  /* 0x000000ae08b17246 */ /* 0x000fe400038001b1 */
[----:B------:R-:W-:-:S07]  /*5480*/  VIMNMX R179, R179, R8, !PT ;  /* 0x00000008b3b37248 */ /* 0x000fce0007fe0100 */
.L_x_1123:
[----:B------:R-:W-:Y:S01]  /*5490*/  ISETP.GT.AND P2, PT, R5, -0x1, PT ;  /* 0xffffffff0500780c */ /* 0x000fe20003f44270 */
[----:B0-----:R0:W1:Y:S03]  /*54a0*/  SHFL.IDX PT, R8, R170, 0x1, 0x1c1f ;  /* 0x003c1f00aa087f89 */ /* 0x00106600000e0000 */
[C---:B------:R-:W-:Y:S02]  /*54b0*/  ISETP.GT.AND P5, PT, R179.reuse, RZ, P2 ;  /* 0x000000ffb300720c */ /* 0x040fe400017a4270 */
[----:B------:R-:W-:Y:S02]  /*54c0*/  ISETP.GT.AND P6, PT, R179, 0x8, P2 ;  /* 0x00000008b300780c */ /* 0x000fe400017c4270 */
[C---:B------:R-:W-:Y:S02]  /*54d0*/  ISETP.LT.OR P5, PT, R177.reuse, 0x1, P5 ;  /* 0x00000001b100780c */ /* 0x040fe40002fa1670 */
[----:B------:R-:W-:-:S02]  /*54e0*/  ISETP.LT.OR P6, PT, R177, 0x9, P6 ;  /* 0x00000009b100780c */ /* 0x000fc400037c1670 */
[----:B------:R-:W-:Y:S02]  /*54f0*/  FSEL R175, R20, -INF , !P5 ;  /* 0xff80000014af7808 */ /* 0x000fe40006800000 */
[C---:B------:R-:W-:Y:S02]  /*5500*/  ISETP.GT.AND P5, PT, R179.reuse, 0x10, P2 ;  /* 0x00000010b300780c */ /* 0x040fe400017a4270 */
[----:B------:R-:W-:Y:S02]  /*5510*/  ISETP.GT.AND P4, PT, R179, 0x1, P2 ;  /* 0x00000001b300780c */ /* 0x000fe40001784270 */
[----:B------:R-:W-:Y:S02]  /*5520*/  ISETP.LT.OR P5, PT, R177, 0x11, P5 ;  /* 0x00000011b100780c */ /* 0x000fe40002fa1670 */
[----:B------:R-:W-:Y:S02]  /*5530*/  ISETP.GT.AND P3, PT, R179, 0x9, P2 ;  /* 0x00000009b300780c */ /* 0x000fe40001764270 */
[----:B------:R-:W-:-:S02]  /*5540*/  FSEL R173, R154, -INF , !P6 ;  /* 0xff8000009aad7808 */ /* 0x000fc40007000000 */
[C---:B------:R-:W-:Y:S02]  /*5550*/  ISETP.GT.AND P6, PT, R179.reuse, 0x18, P2 ;  /* 0x00000018b300780c */ /* 0x040fe400017c4270 */
[----:B------:R-:W-:Y:S02]  /*5560*/  FSEL R160, R160, -INF , !P5 ;  /* 0xff800000a0a07808 */ /* 0x000fe40006800000 */
[----:B------:R-:W-:Y:S02]  /*5570*/  ISETP.GT.AND P5, PT, R179, 0x20, P2 ;  /* 0x00000020b300780c */ /* 0x000fe400017a4270 */
[C---:B------:R-:W-:Y:S02]  /*5580*/  ISETP.LT.OR P4, PT, R177.reuse, 0x2, P4 ;  /* 0x00000002b100780c */ /* 0x040fe40002781670 */
[C---:B------:R-:W-:Y:S02]  /*5590*/  ISETP.LT.OR P3, PT, R177.reuse, 0xa, P3 ;  /* 0x0000000ab100780c */ /* 0x040fe40001f61670 */
[----:B------:R-:W-:-:S02]  /*55a0*/  ISETP.LT.OR P6, PT, R177, 0x19, P6 ;  /* 0x00000019b100780c */ /* 0x000fc400037c1670 */
[----:B------:R-:W-:Y:S02]  /*55b0*/  ISETP.LT.OR P5, PT, R177, 0x21, P5 ;  /* 0x00000021b100780c */ /* 0x000fe40002fa1670 */
[----:B------:R-:W-:Y:S02]  /*55c0*/  FSEL R174, R21, -INF , !P4 ;  /* 0xff80000015ae7808 */ /* 0x000fe40006000000 */
[----:B0-----:R-:W-:Y:S02]  /*55d0*/  FSEL R170, R155, -INF , !P3 ;  /* 0xff8000009baa7808 */ /* 0x001fe40005800000 */
[C---:B------:R-:W-:Y:S02]  /*55e0*/  ISETP.GT.AND P4, PT, R179.reuse, 0x11, P2 ;  /* 0x00000011b300780c */ /* 0x040fe40001784270 */
[----:B------:R-:W-:Y:S02]  /*55f0*/  ISETP.GT.AND P3, PT, R179, 0x19, P2 ;  /* 0x00000019b300780c */ /* 0x000fe40001764270 */
[----:B------:R-:W-:-:S02]  /*5600*/  FSEL R164, R164, -INF , !P6 ;  /* 0xff800000a4a47808 */ /* 0x000fc40007000000 */
[----:B------:R-:W-:Y:S02]  /*5610*/  ISETP.GT.AND P6, PT, R179, 0x28, P2 ;  /* 0x00000028b300780c */ /* 0x000fe400017c4270 */
[----:B------:R-:W-:Y:S02]  /*5620*/  FSEL R167, R167, -INF , !P5 ;  /* 0xff800000a7a77808 */ /* 0x000fe40006800000 */
[----:B------:R-:W-:Y:S02]  /*5630*/  ISETP.GT.AND P5, PT, R179, 0x30, P2 ;  /* 0x00000030b300780c */ /* 0x000fe400017a4270 */
[C---:B------:R-:W-:Y:S02]  /*5640*/  ISETP.LT.OR P4, PT, R177.reuse, 0x12, P4 ;  /* 0x00000012b100780c */ /* 0x040fe40002781670 */
[C---:B------:R-:W-:Y:S02]  /*5650*/  ISETP.LT.OR P3, PT, R177.reuse, 0x1a, P3 ;  /* 0x0000001ab100780c */ /* 0x040fe40001f61670 */
[----:B------:R-:W-:-:S02]  /*5660*/  ISETP.LT.OR P6, PT, R177, 0x29, P6 ;  /* 0x00000029b100780c */ /* 0x000fc400037c1670 */
[----:B------:R-:W-:Y:S02]  /*5670*/  ISETP.LT.OR P5, PT, R177, 0x31, P5 ;  /* 0x00000031b100780c */ /* 0x000fe40002fa1670 */
[----:B------:R-:W-:Y:S02]  /*5680*/  FSEL R161, R161, -INF , !P4 ;  /* 0xff800000a1a17808 */ /* 0x000fe40006000000 */
[----:B------:R-:W-:Y:S02]  /*5690*/  FSEL R165, R165, -INF , !P3 ;  /* 0xff800000a5a57808 */ /* 0x000fe40005800000 */
[C---:B------:R-:W-:Y:S02]  /*56a0*/  ISETP.GT.AND P4, PT, R179.reuse, 0x21, P2 ;  /* 0x00000021b300780c */ /* 0x040fe40001784270 */
[----:B------:R-:W-:Y:S02]  /*56b0*/  ISETP.GT.AND P3, PT, R179, 0x29, P2 ;  /* 0x00000029b300780c */ /* 0x000fe40001764270 */
[----:B------:R-:W-:-:S02]  /*56c0*/  FSEL R20, R171, -INF , !P6 ;  /* 0xff800000ab147808 */ /* 0x000fc40007000000 */
[----:B------:R-:W-:Y:S01]  /*56d0*/  FSEL R171, R176, -INF , !P5 ;  /* 0xff800000b0ab7808 */ /* 0x000fe20006800000 */
[----:B-1----:R-:W-:Y:S01]  /*56e0*/  IMAD.IADD R176, R182, 0x1, R8 ;  /* 0x00000001b6b07824 */ /* 0x002fe200078e0208 */
[----:B------:R-:W-:Y:S02]  /*56f0*/  PLOP3.LUT P5, PT, PT, PT, UP1, 0x40, 0x0 ;  /* 0x000000000000781c */ /* 0x000fe40003fae818 */
[C---:B------:R-:W-:Y:S02]  /*5700*/  ISETP.LT.OR P4, PT, R177.reuse, 0x22, P4 ;  /* 0x00000022b100780c */ /* 0x040fe40002781670 */
[----:B------:R-:W-:Y:S02]  /*5710*/  ISETP.LT.OR P3, PT, R177, 0x2a, P3 ;  /* 0x0000002ab100780c */ /* 0x000fe40001f61670 */
[----:B------:R-:W-:Y:S02]  /*5720*/  FSEL R169, R169, -INF , !P4 ;  /* 0xff800000a9a97808 */ /* 0x000fe40006000000 */
[----:B------:R-:W-:-:S02]  /*5730*/  FSEL R154, R172, -INF , !P3 ;  /* 0xff800000ac9a7808 */ /* 0x000fc40005800000 */
[C---:B------:R-:W-:Y:S02]  /*5740*/  ISETP.GT.AND P4, PT, R179.reuse, 0x31, P2 ;  /* 0x00000031b300780c */ /* 0x040fe40001784270 */
[C---:B------:R-:W-:Y:S02]  /*5750*/  ISETP.GT.AND P6, PT, R179.reuse, 0x38, P2 ;  /* 0x00000038b300780c */ /* 0x040fe400017c4270 */
[----:B------:R-:W-:Y:S02]  /*5760*/  ISETP.GT.AND P3, PT, R179, 0x39, P2 ;  /* 0x00000039b300780c */ /* 0x000fe40001764270 */
        /* <DEDUP_REMOVED lines=21> */
.L_x_1129:
[----:B------:R-:W-:-:S05]  /*58c0*/  IMAD.U32 R180, RZ, RZ, UR57 ;  /* 0x00000039ffb47e24 */ /* 0x000fca000f8e00ff */
[----:B------:R-:W-:-:S13]  /*58d0*/  ISETP.NE.AND P3, PT, R180, 0x1, PT ;  /* 0x00000001b400780c */ /* 0x000fda0003f65270 */
[----:B------:R-:W0:Y:S02]  /*58e0*/  @P3 LDC.64 R8, c[0x0][0x9e8] ;  /* 0x00027a00ff083b82 */ /* 0x000e240000000a00 */
[----:B0-----:R-:W-:-:S05]  /*58f0*/  @P3 IMAD.HI.U32 R8, R179, R8, RZ ;  /* 0x00000008b3083227 */ /* 0x001fca00078e00ff */
[----:B------:R-:W-:-:S07]  /*5900*/  @P3 SHF.R.U32.HI R179, RZ, R9, R8 ;  /* 0x00000009ffb33219 */ /* 0x000fce0000011608 */
.L_x_1130:
[----:B------:R-:W-:Y:S05]  /*5910*/  BSYNC B0 ;  /* 0x0000000000007941 */ /* 0x000fea0003800000 */
.L_x_1128:
[----:B------:R-:W-:-:S04]  /*5920*/  IMAD R179, R179, R180, -R178 ;  /* 0x000000b4b3b37224 */ /* 0x000fc800078e0ab2 */
[----:B------:R-:W-:-:S05]  /*5930*/  IMAD R179, R2, -0x2, R179 ;  /* 0xfffffffe02b37824 */ /* 0x000fca00078e02b3 */
[----:B------:R-:W-:Y:S02]  /*5940*/  VIADDMNMX R176, R179, R180, R176, PT ;  /* 0x000000b4b3b07246 */ /* 0x000fe400038001b0 */
[----:B------:R-:W-:-:S07]  /*5950*/  VIMNMX R177, R177, R179, !PT ;  /* 0x000000b3b1b17248 */ /* 0x000fce0007fe0100 */
.L_x_1127:
[----:B------:R-:W-:Y:S01]  /*5960*/  FMNMX.FTZ R9, R175, R6, !PT ;  /* 0x00000006af097209 */ /* 0x000fe20007810000 */
[----:B------:R-:W-:Y:S01]  /*5970*/  UMOV UR14, UR56 ;  /* 0x00000038000e7c82 */ /* 0x000fe20008000000 */
[----:B------:R-:W-:Y:S02]  /*5980*/  ISETP.GT.AND P3, PT, R177, 0x1, P2 ;  /* 0x00000001b100780c */ /* 0x000fe40001764270 */
        /* <DEDUP_REMOVED lines=11> */
[----:B------:R-:W-:Y:S02]  /*5a40*/  FSEL R10, R10, -INF , !P3 ;  /* 0xff8000000a0a7808 */ /* 0x000fe40005800000 */
[----:B------:R-:W-:Y:S02]  /*5a50*/  FMNMX.FTZ R8, R165, R8, !PT ;  /* 0x00000008a5087209 */ /* 0x000fe40007810000 */
[----:B------:R-:W-:Y:S02]  /*5a60*/  ISETP.GT.AND P6, PT, R177, 0x9, P2 ;  /* 0x00000009b100780c */ /* 0x000fe400017c4270 */
[----:B------:R-:W-:Y:S02]  /*5a70*/  FMNMX.FTZ R8, R167, R8, !PT ;  /* 0x00000008a7087209 */ /* 0x000fe40007810000 */
[----:B------:R-:W-:-:S02]  /*5a80*/  ISETP.GT.AND P4, PT, R177, 0x10, P2 ;  /* 0x00000010b100780c */ /* 0x000fc40001784270 */
[----:B------:R-:W-:Y:S02]  /*5a90*/  FMNMX.FTZ R9, R169, R8, !PT ;  /* 0x00000008a9097209 */ /* 0x000fe40007810000 */
[----:B------:R-:W-:Y:S02]  /*5aa0*/  ISETP.LT.OR P5, PT, R176, 0x9, P5 ;  /* 0x00000009b000780c */ /* 0x000fe40002fa1670 */
[----:B------:R-:W-:Y:S02]  /*5ab0*/  FMNMX.FTZ R9, R20, R9, !PT ;  /* 0x0000000914097209 */ /* 0x000fe40007810000 */
[----:B------:R-:W-:Y:S02]  /*5ac0*/  ISETP.LT.OR P6, PT, R176, 0xa, P6 ;  /* 0x0000000ab000780c */ /* 0x000fe400037c1670 */
[----:B------:R-:W-:Y:S02]  /*5ad0*/  FMNMX.FTZ R8, R154, R9, !PT ;  /* 0x000000099a087209 */ /* 0x000fe40007810000 */
[----:B------:R-:W-:-:S02]  /*5ae0*/  FSEL R12, R12, -INF , !P5 ;  /* 0xff8000000c0c7808 */ /* 0x000fc40006800000 */
[----:B------:R-:W-:Y:S02]  /*5af0*/  FMNMX.FTZ R9, R171, R8, !PT ;  /* 0x00000008ab097209 */ /* 0x000fe40007810000 */
[----:B------:R-:W-:Y:S02]  /*5b00*/  ISETP.LT.OR P4, PT, R176, 0x11, P4 ;  /* 0x00000011b000780c */ /* 0x000fe40002781670 */
[----:B------:R-:W-:Y:S02]  /*5b10*/  FMNMX.FTZ R8, R172, R9, !PT ;  /* 0x00000009ac087209 */ /* 0x000fe40007810000 */
[----:B------:R-:W-:Y:S02]  /*5b20*/  ISETP.GT.AND P5, PT, R177, 0x11, P2 ;  /* 0x00000011b100780c */ /* 0x000fe400017a4270 */
[----:B------:R-:W-:Y:S02]  /*5b30*/  FMNMX.FTZ R8, R155, R8, !PT ;  /* 0x000000089b087209 */ /* 0x000fe40007810000 */
[----:B------:R-:W-:-:S02]  /*5b40*/  FSEL R13, R13, -INF , !P6 ;  /* 0xff8000000d0d7808 */ /* 0x000fc40007000000 */
[----:B------:R-:W-:Y:S02]  /*5b50*/  FMNMX.FTZ R9, R21, R8, !PT ;  /* 0x0000000815097209 */ /* 0x000fe40007810000 */
[----:B------:R-:W-:Y:S02]  /*5b60*/  FSEL R14, R14, -INF , !P4 ;  /* 0xff8000000e0e7808 */ /* 0x000fe40006000000 */
[C---:B------:R-:W-:Y:S01]  /*5b70*/  ISETP.GT.AND P4, PT, R177.reuse, 0x19, P2 ;  /* 0x00000019b100780c */ /* 0x040fe20001784270 */
[----:B------:R-:W0:Y:S01]  /*5b80*/  SHFL.BFLY PT, R8, R9, 0x2, 0x1f ;  /* 0x0c401f0009087f89 */ /* 0x000e2200000e0000 */
[----:B------:R-:W-:Y:S02]  /*5b90*/  ISETP.GT.AND P6, PT, R177, 0x18, P2 ;  /* 0x00000018b100780c */ /* 0x000fe400017c4270 */
[C---:B------:R-:W-:Y:S02]  /*5ba0*/  ISETP.LT.OR P5, PT, R176.reuse, 0x12, P5 ;  /* 0x00000012b000780c */ /* 0x040fe40002fa1670 */
[----:B------:R-:W-:-:S02]  /*5bb0*/  ISETP.LT.OR P4, PT, R176, 0x1a, P4 ;  /* 0x0000001ab000780c */ /* 0x000fc40002781670 */
[----:B------:R-:W-:Y:S02]  /*5bc0*/  ISETP.LT.OR P6, PT, R176, 0x19, P6 ;  /* 0x00000019b000780c */ /* 0x000fe400037c1670 */
[----:B------:R-:W-:Y:S02]  /*5bd0*/  FSEL R15, R15, -INF , !P5 ;  /* 0xff8000000f0f7808 */ /* 0x000fe40006800000 */
[----:B------:R-:W-:Y:S02]  /*5be0*/  FSEL R153, R153, -INF , !P4 ;  /* 0xff80000099997808 */ /* 0x000fe40006000000 */
[C---:B------:R-:W-:Y:S02]  /*5bf0*/  ISETP.GT.AND P3, PT, R177.reuse, 0x20, P2 ;  /* 0x00000020b100780c */ /* 0x040fe40001764270 */
[----:B------:R-:W-:Y:S02]  /*5c00*/  FSEL R152, R152, -INF , !P6 ;  /* 0xff80000098987808 */ /* 0x000fe40007000000 */
[----:B------:R-:W-:-:S02]  /*5c10*/  ISETP.GT.AND P5, PT, R177, 0x21, P2 ;  /* 0x00000021b100780c */ /* 0x000fc400017a4270 */
[C---:B------:R-:W-:Y:S02]  /*5c20*/  ISETP.LT.OR P3, PT, R176.reuse, 0x21, P3 ;  /* 0x00000021b000780c */ /* 0x040fe40001f61670 */
[----:B------:R-:W-:Y:S02]  /*5c30*/  ISETP.GT.AND P6, PT, R177, 0x28, P2 ;  /* 0x00000028b100780c */ /* 0x000fe400017c4270 */
[----:B------:R-:W-:Y:S02]  /*5c40*/  ISETP.LT.OR P5, PT, R176, 0x22, P5 ;  /* 0x00000022b000780c */ /* 0x000fe40002fa1670 */
[----:B0-----:R-:W-:Y:S02]  /*5c50*/  FMNMX.FTZ R178, R9, R8, !PT ;  /* 0x0000000809b27209 */ /* 0x001fe40007810000 */
[----:B------:R-:W-:Y:S02]  /*5c60*/  FSEL R156, R156, -INF , !P3 ;  /* 0xff8000009c9c7808 */ /* 0x000fe40005800000 */
[----:B------:R-:W-:Y:S01]  /*5c70*/  ISETP.GT.AND P3, PT, R177, 0x29, P2 ;  /* 0x00000029b100780c */ /* 0x000fe20001764270 */
[----:B------:R-:W0:Y:S01]  /*5c80*/  SHFL.BFLY PT, R179, R178, 0x1, 0x1f ;  /* 0x0c201f00b2b37f89 */ /* 0x000e2200000e0000 */
[----:B------:R-:W-:-:S02]  /*5c90*/  FSEL R157, R157, -INF , !P5 ;  /* 0xff8000009d9d7808 */ /* 0x000fc40006800000 */
[C---:B------:R-:W-:Y:S02]  /*5ca0*/  ISETP.LT.OR P6, PT, R176.reuse, 0x29, P6 ;  /* 0x00000029b000780c */ /* 0x040fe400037c1670 */
[----:B------:R-:W-:Y:S02]  /*5cb0*/  ISETP.GT.AND P5, PT, R177, 0x30, P2 ;  /* 0x00000030b100780c */ /* 0x000fe400017a4270 */
[C---:B------:R-:W-:Y:S02]  /*5cc0*/  ISETP.LT.OR P3, PT, R176.reuse, 0x2a, P3 ;  /* 0x0000002ab000780c */ /* 0x040fe40001f61670 */
[----:B------:R-:W-:Y:S02]  /*5cd0*/  ISETP.LT.OR P5, PT, R176, 0x31, P5 ;  /* 0x00000031b000780c */ /* 0x000fe40002fa1670 */
[----:B------:R-:W-:Y:S02]  /*5ce0*/  FSEL R159, R159, -INF , !P3 ;  /* 0xff8000009f9f7808 */ /* 0x000fe40005800000 */
[----:B------:R-:W-:-:S02]  /*5cf0*/  ISETP.GT.AND P3, PT, R177, 0x38, P2 ;  /* 0x00000038b100780c */ /* 0x000fc40001764270 */
[----:B------:R-:W-:Y:S02]  /*5d00*/  FSEL R162, R162, -INF , !P5 ;  /* 0xff800000a2a27808 */ /* 0x000fe40006800000 */
[----:B------:R-:W-:-:S04]  /*5d10*/  ISETP.LT.OR P3, PT, R176, 0x39, P3 ;  /* 0x00000039b000780c */ /* 0x000fc80001f61670 */
[----:B------:R-:W-:Y:S02]  /*5d20*/  FSEL R166, R166, -INF , !P3 ;  /* 0xff800000a6a67808 */ /* 0x000fe40005800000 */
[----:B0-----:R-:W-:Y:S01]  /*5d30*/  FMNMX.FTZ R8, R178, R179, !PT ;  /* 0x000000b3b2087209 */ /* 0x001fe20007810000 */
[----:B------:R-:W-:Y:S01]  /*5d40*/  IMAD.U32 R179, RZ, RZ, UR14 ;  /* 0x0000000effb37e24 */ /* 0x000fe2000f8e00ff */
[----:B------:R-:W-:Y:S02]  /*5d50*/  FMNMX.FTZ R178, R10, R7, !PT ;  /* 0x000000070ab27209 */ /* 0x000fe40007810000 */
[C---:B------:R-:W-:Y:S01]  /*5d60*/  FSETP.NEU.FTZ.AND P4, PT, R8.reuse, -INF , PT ;  /* 0xff8000000800780b */ /* 0x040fe20003f9d000 */
[----:B------:R-:W-:-:S01]  /*5d70*/  FFMA.FTZ R179, R8, R179, -8 ;  /* 0xc100000008b37423 */ /* 0x000fc200000100b3 */
[----:B------:R-:W-:-:S04]  /*5d80*/  FMNMX.FTZ R9, R11, R178, !PT ;  /* 0x000000b20b097209 */ /* 0x000fc80007810000 */
[----:B------:R-:W-:-:S04]  /*5d90*/  FMNMX.FTZ R178, R12, R9, !PT ;  /* 0x000000090cb27209 */ /* 0x000fc80007810000 */
[----:B------:R-:W-:-:S04]  /*5da0*/  FMNMX.FTZ R9, R13, R178, !PT ;  /* 0x000000b20d097209 */ /* 0x000fc80007810000 */
[----:B------:R-:W-:-:S04]  /*5db0*/  FMNMX.FTZ R178, R14, R9, !PT ;  /* 0x000000090eb27209 */ /* 0x000fc80007810000 */
[----:B------:R-:W-:Y:S02]  /*5dc0*/  FMNMX.FTZ R9, R15, R178, !PT ;  /* 0x000000b20f097209 */ /* 0x000fe40007810000 */
[----:B------:R-:W-:Y:S02]  /*5dd0*/  FSEL R178, R179, RZ, P4 ;  /* 0x000000ffb3b27208 */ /* 0x000fe40002000000 */
[----:B------:R-:W-:Y:S02]  /*5de0*/  FMNMX.FTZ R180, R152, R9, !PT ;  /* 0x0000000998b47209 */ /* 0x000fe40007810000 */
[----:B------:R-:W-:Y:S01]  /*5df0*/  FSEL R9, R158, -INF , !P6 ;  /* 0xff8000009e097808 */ /* 0x000fe20007000000 */
[--C-:B------:R-:W-:Y:S01]  /*5e00*/  FFMA.FTZ R179, R175, UR14, -R178.reuse ;  /* 0x0000000eafb37c23 */ /* 0x100fe200080108b2 */
[----:B------:R-:W-:Y:S01]  /*5e10*/  FMNMX.FTZ R175, R153, R180, !PT ;  /* 0x000000b499af7209 */ /* 0x000fe20007810000 */
[--C-:B------:R-:W-:Y:S01]  /*5e20*/  FFMA.FTZ R173, R173, UR14, -R178.reuse ;  /* 0x0000000eadad7c23 */ /* 0x100fe200080108b2 */
[C---:B------:R-:W-:Y:S01]  /*5e30*/  ISETP.GT.AND P6, PT, R177.reuse, 0x31, P2 ;  /* 0x00000031b100780c */ /* 0x040fe200017c4270 */
        /* <DEDUP_REMOVED lines=15> */
[----:B------:R-:W-:Y:S01]  /*5f30*/  ISETP.LT.OR P2, PT, R176, 0x3a, P2 ;  /* 0x0000003ab000780c */ /* 0x000fe20001741670 */
[----:B------:R-:W-:Y:S01]  /*5f40*/  FFMA.FTZ R155, R155, UR14, -R178 ;  /* 0x0000000e9b9b7c23 */ /* 0x000fe200080108b2 */
[----:B------:R-:W-:Y:S01]  /*5f50*/  FMNMX.FTZ R174, R162, R177, !PT ;  /* 0x000000b1a2ae7209 */ /* 0x000fe20007810000 */
[----:B------:R0:W-:Y:S01]  /*5f60*/  MUFU.EX2 R158, R179 ;  /* 0x000000b3009e7308 */ /* 0x0001e20000000800 */
[----:B------:R-:W-:-:S02]  /*5f70*/  FSEL R168, R168, -INF , !P2 ;  /* 0xff800000a8a87808 */ /* 0x000fc40005000000 */
[----:B------:R-:W-:Y:S01]  /*5f80*/  FMNMX.FTZ R177, R163, R174, !PT ;  /* 0x000000aea3b17209 */ /* 0x000fe20007810000 */
[----:B------:R-:W-:-:S01]  /*5f90*/  FFMA.FTZ R174, R169, UR14, -R178 ;  /* 0x0000000ea9ae7c23 */ /* 0x000fc200080108b2 */
[--C-:B------:R-:W-:Y:S01]  /*5fa0*/  FFMA.FTZ R169, R154, UR14, -R178.reuse ;  /* 0x0000000e9aa97c23 */ /* 0x100fe200080108b2 */
[----:B------:R-:W-:-:S01]  /*5fb0*/  FFMA.FTZ R154, R171, UR14, -R178 ;  /* 0x0000000eab9a7c23 */ /* 0x000fc200080108b2 */
[----:B------:R-:W-:Y:S01]  /*5fc0*/  FMNMX.FTZ R177, R166, R177, !PT ;  /* 0x000000b1a6b17209 */ /* 0x000fe20007810000 */
[----:B------:R-:W-:-:S01]  /*5fd0*/  FFMA.FTZ R171, R172, UR14, -R178 ;  /* 0x0000000eacab7c23 */ /* 0x000fc200080108b2 */
[----:B------:R-:W-:Y:S01]  /*5fe0*/  FFMA.FTZ R178, R21, UR14, -R178 ;  /* 0x0000000e15b27c23 */ /* 0x000fe200080108b2 */
[----:B------:R-:W-:Y:S01]  /*5ff0*/  IMAD.U32 R172, RZ, RZ, UR14 ;  /* 0x0000000effac7e24 */ /* 0x000fe2000f8e00ff */
[----:B------:R-:W-:Y:S01]  /*6000*/  FMNMX.FTZ R177, R168, R177, !PT ;  /* 0x000000b1a8b17209 */ /* 0x000fe20007810000 */
[----:B------:R-:W-:Y:S01]  /*6010*/  MUFU.EX2 R175, R175 ;  /* 0x000000af00af7308 */ /* 0x000fe20000000800 */
[----:B0-----:R-:W-:-:S03]  /*6020*/  FSEL R179, R8, RZ, P4 ;  /* 0x000000ff08b37208 */ /* 0x001fc60002000000 */
[----:B------:R-:W0:Y:S02]  /*6030*/  SHFL.BFLY PT, R176, R177, 0x2, 0x1f ;  /* 0x0c401f00b1b07f89 */ /* 0x000e2400000e0000 */
[----:B------:R-:W-:-:S02]  /*6040*/  FADD.FTZ R179, -R179, R6 ;  /* 0x00000006b3b37221 */ /* 0x000fc40000010100 */
[----:B------:R-:W-:Y:S08]  /*6050*/  MUFU.EX2 R173, R173 ;  /* 0x000000ad00ad7308 */ /* 0x000ff00000000800 */
[----:B------:R-:W-:Y:S08]  /*6060*/  MUFU.EX2 R170, R170 ;  /* 0x000000aa00aa7308 */ /* 0x000ff00000000800 */
[----:B------:R-:W-:Y:S01]  /*6070*/  MUFU.EX2 R160, R160 ;  /* 0x000000a000a07308 */ /* 0x000fe20000000800 */
[----:B0-----:R-:W-:-:S07]  /*6080*/  FMNMX.FTZ R176, R177, R176, !PT ;  /* 0x000000b0b1b07209 */ /* 0x001fce0007810000 */
        /* <DEDUP_REMOVED lines=19> */
[----:B------:R-:W-:-:S01]  /*61c0*/  FFMA.FTZ R15, R152, UR14, -R172 ;  /* 0x0000000e980f7c23 */ /* 0x000fc200080108ac */
[----:B------:R-:W-:Y:S01]  /*61d0*/  FMUL.FTZ R152, R176, UR14 ;  /* 0x0000000eb0987c20 */ /* 0x000fe20008410000 */
[----:B------:R-:W-:Y:S01]  /*61e0*/  MUFU.EX2 R179, R179 ;  /* 0x000000b300b37308 */ /* 0x000fe20000000800 */
[----:B0-----:R-:W-:-:S01]  /*61f0*/  FFMA.FTZ R176, R177, R3, R158 ;  /* 0x00000003b1b07223 */ /* 0x001fc2000001009e */
[--C-:B------:R-:W-:Y:S01]  /*6200*/  FFMA.FTZ R153, R153, UR14, -R172.reuse ;  /* 0x0000000e99997c23 */ /* 0x100fe200080108ac */
[----:B------:R-:W-:-:S01]  /*6210*/  FFMA.FTZ R7, R156, UR14, -R172 ;  /* 0x0000000e9c077c23 */ /* 0x000fc200080108ac */
[----:B------:R-:W-:Y:S01]  /*6220*/  FFMA.FTZ R156, R157, UR14, -R172 ;  /* 0x0000000e9d9c7c23 */ /* 0x000fe200080108ac */
[----:B------:R-:W-:-:S01]  /*6230*/  FADD.FTZ R176, R175, R176 ;  /* 0x000000b0afb07221 */ /* 0x000fc20000010000 */
[--C-:B------:R-:W-:Y:S01]  /*6240*/  FFMA.FTZ R9, R9, UR14, -R172.reuse ;  /* 0x0000000e09097c23 */ /* 0x100fe200080108ac */
[----:B------:R-:W-:-:S01]  /*6250*/  FFMA.FTZ R159, R159, UR14, -R172 ;  /* 0x0000000e9f9f7c23 */ /* 0x000fc200080108ac */
[----:B------:R-:W0:Y:S01]  /*6260*/  MUFU.EX2 R152, R152 ;  /* 0x0000009800987308 */ /* 0x000e220000000800 */
[----:B------:R-:W-:-:S01]  /*6270*/  FFMA.FTZ R162, R162, UR14, -R172 ;  /* 0x0000000ea2a27c23 */ /* 0x000fc200080108ac */
[--C-:B------:R-:W-:Y:S01]  /*6280*/  FFMA.FTZ R163, R163, UR14, -R172.reuse ;  /* 0x0000000ea3a37c23 */ /* 0x100fe200080108ac */
[----:B------:R-:W-:-:S01]  /*6290*/  FFMA.FTZ R166, R166, UR14, -R172 ;  /* 0x0000000ea6a67c23 */ /* 0x000fc200080108ac */
[----:B------:R-:W-:-:S04]  /*62a0*/  FFMA.FTZ R168, R168, UR14, -R172 ;  /* 0x0000000ea8a87c23 */ /* 0x000fc800080108ac */
[----:B------:R-:W1:Y:S08]  /*62b0*/  MUFU.EX2 R10, R10 ;  /* 0x0000000a000a7308 */ /* 0x000e700000000800 */
[----:B------:R-:W2:Y:S01]  /*62c0*/  MUFU.EX2 R11, R11 ;  /* 0x0000000b000b7308 */ /* 0x000ea20000000800 */
[----:B0-----:R-:W-:-:S07]  /*62d0*/  FFMA.FTZ R3, R152, R4, R179 ;  /* 0x0000000498037223 */ /* 0x001fce00000100b3 */
[----:B------:R-:W0:Y:S01]  /*62e0*/  MUFU.EX2 R12, R12 ;  /* 0x0000000c000c7308 */ /* 0x000e220000000800 */
[----:B-1----:R-:W-:-:S01]  /*62f0*/  FADD.FTZ R4, R10, R3 ;  /* 0x000000030a047221 */ /* 0x002fc20000010000 */
[----:B------:R-:W-:-:S04]  /*6300*/  FADD.FTZ R3, R173, R176 ;  /* 0x000000b0ad037221 */ /* 0x000fc80000010000 */
[----:B------:R-:W-:Y:S02]  /*6310*/  FADD.FTZ R3, R170, R3 ;  /* 0x00000003aa037221 */ /* 0x000fe40000010000 */
[----:B------:R-:W1:Y:S02]  /*6320*/  MUFU.EX2 R13, R13 ;  /* 0x0000000d000d7308 */ /* 0x000e640000000800 */
[----:B------:R-:W-:-:S06]  /*6330*/  FADD.FTZ R176, R160, R3 ;  /* 0x00000003a0b07221 */ /* 0x000fcc0000010000 */
[----:B------:R-:W3:Y:S08]  /*6340*/  MUFU.EX2 R14, R14 ;  /* 0x0000000e000e7308 */ /* 0x000ef00000000800 */
[----:B------:R-:W4:Y:S08]  /*6350*/  MUFU.EX2 R15, R15 ;  /* 0x0000000f000f7308 */ /* 0x000f300000000800 */
[----:B------:R2:W5:Y:S08]  /*6360*/  MUFU.EX2 R178, R153 ;  /* 0x0000009900b27308 */ /* 0x0005700000000800 */
[----:B------:R-:W-:Y:S01]  /*6370*/  MUFU.EX2 R167, R167 ;  /* 0x000000a700a77308 */ /* 0x000fe20000000800 */
[----:B--2---:R-:W-:-:S04]  /*6380*/  FADD.FTZ R153, R11, R4 ;  /* 0x000000040b997221 */ /* 0x004fc80000010000 */
[----:B0-----:R-:W-:-:S03]  /*6390*/  FADD.FTZ R4, R12, R153 ;  /* 0x000000990c047221 */ /* 0x001fc60000010000 */
[----:B------:R-:W0:Y:S01]  /*63a0*/  MUFU.EX2 R7, R7 ;  /* 0x0000000700077308 */ /* 0x000e220000000800 */
[----:B-1----:R-:W-:-:S04]  /*63b0*/  FADD.FTZ R3, R13, R4 ;  /* 0x000000040d037221 */ /* 0x002fc80000010000 */
[----:B---3--:R-:W-:-:S03]  /*63c0*/  FADD.FTZ R4, R14, R3 ;  /* 0x000000030e047221 */ /* 0x008fc60000010000 */
[----:B------:R-:W-:Y:S01]  /*63d0*/  MUFU.EX2 R174, R174 ;  /* 0x000000ae00ae7308 */ /* 0x000fe20000000800 */
[----:B----4-:R-:W-:-:S04]  /*63e0*/  FADD.FTZ R4, R15, R4 ;  /* 0x000000040f047221 */ /* 0x010fc80000010000 */
[----:B-----5:R-:W-:-:S03]  /*63f0*/  FADD.FTZ R4, R178, R4 ;  /* 0x00000004b2047221 */ /* 0x020fc60000010000 */
[----:B------:R-:W1:Y:S08]  /*6400*/  MUFU.EX2 R156, R156 ;  /* 0x0000009c009c7308 */ /* 0x000e700000000800 */
[----:B------:R2:W3:Y:S08]  /*6410*/  MUFU.EX2 R180, R9 ;  /* 0x0000000900b47308 */ /* 0x0004f00000000800 */
[----:B------:R-:W4:Y:S01]  /*6420*/  MUFU.EX2 R20, R20 ;  /* 0x0000001400147308 */ /* 0x000f220000000800 */
[----:B--2---:R-:W-:-:S04]  /*6430*/  FADD.FTZ R9, R161, R176 ;  /* 0x000000b0a1097221 */ /* 0x004fc80000010000 */
[----:B------:R-:W-:Y:S01]  /*6440*/  FADD.FTZ R176, R164, R9 ;  /* 0x00000009a4b07221 */ /* 0x000fe20000010000 */
[----:B0-----:R-:W-:-:S02]  /*6450*/  FADD.FTZ R9, R7, R4 ;  /* 0x0000000407097221 */ /* 0x001fc40000010000 */
[----:B------:R-:W0:Y:S01]  /*6460*/  MUFU.EX2 R169, R169 ;  /* 0x000000a900a97308 */ /* 0x000e220000000800 */
[----:B------:R-:W-:-:S01]  /*6470*/  FADD.FTZ R176, R165, R176 ;  /* 0x000000b0a5b07221 */ /* 0x000fc20000010000 */
[----:B-1----:R-:W-:-:S03]  /*6480*/  FADD.FTZ R9, R156, R9 ;  /* 0x000000099c097221 */ /* 0x002fc60000010000 */
[----:B------:R-:W-:Y:S01]  /*6490*/  FADD.FTZ R3, R167, R176 ;  /* 0x000000b0a7037221 */ /* 0x000fe20000010000 */
[----:B---3--:R-:W-:-:S02]  /*64a0*/  FADD.FTZ R9, R180, R9 ;  /* 0x00000009b4097221 */ /* 0x008fc40000010000 */
[----:B------:R-:W1:Y:S01]  /*64b0*/  MUFU.EX2 R159, R159 ;  /* 0x0000009f009f7308 */ /* 0x000e620000000800 */
[----:B------:R-:W-:-:S04]  /*64c0*/  FADD.FTZ R3, R174, R3 ;  /* 0x00000003ae037221 */ /* 0x000fc80000010000 */
[----:B----4-:R-:W-:-:S03]  /*64d0*/  FADD.FTZ R4, R20, R3 ;  /* 0x0000000314047221 */ /* 0x010fc60000010000 */
        /* <DEDUP_REMOVED lines=14> */
[----:B------:R-:W-:Y:S01]  /*65c0*/  FADD.FTZ R3, R6, R3 ;  /* 0x0000000306037221 */ /* 0x000fe20000010000 */
[----:B-1----:R-:W-:-:S04]  /*65d0*/  FADD.FTZ R9, R166, R9 ;  /* 0x00000009a6097221 */ /* 0x002fc80000010000 */
[----:B--2---:R-:W-:Y:S01]  /*65e0*/  FADD.FTZ R4, R168, R9 ;  /* 0x00000009a8047221 */ /* 0x004fe20000010000 */
[----:B------:R-:W-:Y:S06]  /*65f0*/  @!P0 BRA `(.L_x_1131) ;  /* 0x0000000000048947 */ /* 0x000fec0003800000 */
[----:B------:R-:W-:Y:S01]  /*6600*/  BPT.TRAP 0x1 ;  /* 0x000000040000795c */ /* 0x000fe20000300000 */
.L_x_1131:
        /* <DEDUP_REMOVED lines=18> */
[----:B------:R-:W-:Y:S01]  /*6730*/  SYNCS.ARRIVE.TRANS64.RED.A1T0 RZ, [UR6], RZ ;  /* 0x000000ffffff79a7 */ /* 0x000fe20008100406 */
[----:B------:R-:W-:Y:S01]  /*6740*/  F2FP.SATFINITE.E4M3.F32.PACK_AB_MERGE_C R185, R156, R7, R9 ;  /* 0x000000079cb9723e */ /* 0x000fe20004807009 */
[-C--:B------:R-:W-:Y:S01]  /*6750*/  FMUL.FTZ R32, R32, R177.reuse ;  /* 0x000000b120207220 */ /* 0x080fe20000410000 */
        /* <DEDUP_REMOVED lines=134> */
[----:B------:R-:W-:Y:S01]  /*6fc0*/  IMAD.MOV.U32 R7, RZ, RZ, R21 ;  /* 0x000000ffff077224 */ /* 0x000fe200078e0015 */
[----:B------:R-:W-:Y:S01]  /*6fd0*/  UMOV UR55, UR60 ;  /* 0x0000003c00377c82 */ /* 0x000fe20008000000 */
[----:B------:R-:W-:Y:S01]  /*6fe0*/  IMAD.MOV.U32 R6, RZ, RZ, R8 ;  /* 0x000000ffff067224 */ /* 0x000fe200078e0008 */
[----:B------:R-:W-:-:S06]  /*6ff0*/  UMOV UR50, UR59 ;  /* 0x0000003b00327c82 */ /* 0x000fcc0008000000 */
.L_x_1114:
[----:B------:R-:W-:Y:S01]  /*7000*/  ULDC UR6, c[0x0][0x448] ;  /* 0x0001120000067ab9 */ /* 0x000fe20000000800 */
[----:B------:R-:W-:Y:S01]  /*7010*/  ULDC UR15, c[0x0][0x9e4] ;  /* 0x00027900000f7ab9 */ /* 0x000fe20000000800 */
[----:B------:R-:W-:Y:S02]  /*7020*/  UISETP.NE.AND UP0, UPT, UR6, 0x1, UPT ;  /* 0x000000010600788c */ /* 0x000fe4000bf05270 */
[----:B------:R-:W-:Y:S02]  /*7030*/  UISETP.GE.AND UP1, UPT, UR15, 0x1, UPT ;  /* 0x000000010f00788c */ /* 0x000fe4000bf26270 */
[----:B------:R-:W-:Y:S02]  /*7040*/  UIADD3 UR10, UR36, 0x7f, URZ ;  /* 0x0000007f240a7890 */ /* 0x000fe4000fffe03f */
[----:B------:R-:W-:Y:S02]  /*7050*/  UIADD3 UR11, UR37, 0x1, -UR45 ;  /* 0x00000001250b7890 */ /* 0x000fe4000fffe82d */
[----:B------:R-:W-:Y:S01]  /*7060*/  PLOP3.LUT P6, PT, PT, PT, UP1, 0x80, 0x0 ;  /* 0x000000000000781c */ /* 0x000fe20003fcf018 */
[----:B------:R-:W-:-:S02]  /*7070*/  ULDC UR19, c[0x0][0x9dc] ;  /* 0x0002770000137ab9 */ /* 0x000fc40000000800 */
[----:B------:R-:W-:Y:S01]  /*7080*/  @UP0 ULDC UR6, c[0x0][0x44c] ;  /* 0x0001130000060ab9 */ /* 0x000fe20000000800 */
[----:B------:R-:W-:Y:S01]  /*7090*/  @UP0 ULDC UR18, c[0x0][0x450] ;  /* 0x0001140000120ab9 */ /* 0x000fe20000000800 */
[----:B------:R-:W-:-:S04]  /*70a0*/  UIMAD.WIDE.U32 UR6, UR10, UR6, URZ ;  /* 0x000000060a0672a5 */ /* 0x000fc8000f8e003f */
[----:B------:R-:W-:-:S04]  /*70b0*/  @UP0 USHF.R.U32.HI UR10, URZ, UR18, UR7 ;  /* 0x000000123f0a0299 */ /* 0x000fc80008011607 */
[----:B------:R-:W-:-:S04]  /*70c0*/  UIADD3 UR10, UR11, UR10, URZ ;  /* 0x0000000a0b0a7290 */ /* 0x000fc8000fffe03f */
[----:B------:R-:W-:Y:S01]  /*70d0*/  UIADD3 UR19, UR10, -UR19, URZ ;  /* 0x800000130a137290 */ /* 0x000fe2000fffe03f */
[----:B------:R-:W-:Y:S11]  /*70e0*/  @!P6 BRA `(.L_x_1133) ;  /* 0x000000000048e947 */ /* 0x000ff60003800000 */
[----:B------:R-:W-:Y:S02]  /*70f0*/  UMOV UR18, UR10 ;  /* 0x0000000a00127c82 */ /* 0x000fe40008000000 */
        /* <DEDUP_REMOVED lines=10> */
.L_x_1134:
[----:B------:R-:W-:-:S11]  /*71a0*/  UISETP.NE.AND UP1, UPT, UR15, 0x1, UPT ;  /* 0x000000010f00788c */ /* 0x000fd6000bf25270 */
[----:B------:R-:W-:Y:S02]  /*71b0*/  @UP1 ULDC.64 UR6, c[0x0][0x9e8] ;  /* 0x00027a0000061ab9 */ /* 0x000fe40000000a00 */
[----:B------:R-:W-:-:S04]  /*71c0*/  UIMAD.WIDE.U32 UR10, UR18, UR6, URZ ;  /* 0x00000006120a72a5 */ /* 0x000fc8000f8e003f */
[----:B------:R-:W-:-:S12]  /*71d0*/  @UP1 USHF.R.U32.HI UR18, URZ, UR7, UR11 ;  /* 0x000000073f121299 */ /* 0x000fd8000801160b */
.L_x_1135:
[----:B------:R-:W-:-:S04]  /*71e0*/  UIMAD UR15, UR18, UR15, URZ ;  /* 0x0000000f120f72a4 */ /* 0x000fc8000f8e023f */
[----:B------:R-:W-:-:S04]  /*71f0*/  UISETP.LT.AND UP1, UPT, UR19, UR15, UPT ;  /* 0x0000000f1300728c */ /* 0x000fc8000bf21270 */
[----:B------:R-:W-:-:S12]  /*7200*/  USEL UR19, UR19, UR15, !UP1 ;  /* 0x0000000f13137287 */ /* 0x000fd8000c800000 */
.L_x_1133:
[----:B------:R-:W-:-:S04]  /*7210*/  UIADD3 UR19, UR19, 0x3f, URZ ;  /* 0x0000003f13137890 */ /* 0x000fc8000fffe03f */
[----:B------:R-:W-:-:S04]  /*7220*/  USHF.R.S32.HI UR6, URZ, 0x1f, UR19 ;  /* 0x0000001f3f067899 */ /* 0x000fc80008011413 */
[----:B------:R-:W-:-:S04]  /*7230*/  ULEA.HI UR6, UR6, UR19, URZ, 0x6 ;  /* 0x0000001306067291 */ /* 0x000fc8000f8f303f */
[----:B------:R-:W-:-:S04]  /*7240*/  USHF.R.S32.HI UR6, URZ, 0x6, UR6 ;  /* 0x000000063f067899 */ /* 0x000fc80008011406 */
[----:B------:R-:W-:-:S04]  /*7250*/  UISETP.LT.AND UP1, UPT, UR39, UR6, UPT ;  /* 0x000000062700728c */ /* 0x000fc8000bf21270 */
[----:B------:R-:W-:-:S06]  /*7260*/  USEL UR56, UR39, UR6, !UP1 ;  /* 0x0000000627387287 */ /* 0x000fcc000c800000 */
[----:B------:R-:W-:-:S13]  /*7270*/  ISETP.GE.AND P2, PT, R5, UR56, PT ;  /* 0x0000003805007c0c */ /* 0x000fda000bf46270 */
[----:B------:R-:W-:Y:S05]  /*7280*/  @!P2 BRA `(.L_x_1136) ;  /* 0x0000001c006ca947 */ /* 0x000fea0003800000 */
[----:B------:R-:W-:Y:S01]  /*7290*/  IMAD.MOV.U32 R14, RZ, RZ, R7 ;  /* 0x000000ffff0e7224 */ /* 0x000fe200078e0007 */
[----:B------:R-:W-:Y:S01]  /*72a0*/  UMOV UR58, UR55 ;  /* 0x00000037003a7c82 */ /* 0x000fe20008000000 */
[----:B------:R-:W-:Y:S01]  /*72b0*/  IMAD.MOV.U32 R15, RZ, RZ, R6 ;  /* 0x000000ffff0f7224 */ /* 0x000fe200078e0006 */
[----:B------:R-:W-:Y:S01]  /*72c0*/  UMOV UR59, UR50 ;  /* 0x00000032003b7c82 */ /* 0x000fe20008000000 */
[----:B------:R-:W-:-:S05]  /*72d0*/  ULDC UR55, c[0x0][0x988] ;  /* 0x0002620000377ab9 */ /* 0x000fca0000000800 */
.L_x_1146:
[----:B------:R-:W-:Y:S01]  /*72e0*/  ISETP.NE.AND P3, PT, RZ, UR44, PT ;  /* 0x0000002cff007c0c */ /* 0x000fe2000bf65270 */
[----:B------:R-:W-:-:S04]  /*72f0*/  UISETP.NE.AND UP1, UPT, UR58, 0x1, UPT ;  /* 0x000000013a00788c */ /* 0x000fc8000bf25270 */
[----:B------:R-:W-:-:S04]  /*7300*/  USEL UR50, URZ, 0x1, UP1 ;  /* 0x000000013f327887 */ /* 0x000fc80008800000 */
[----:B------:R-:W-:-:S04]  /*7310*/  ULOP3.LUT UR50, UR59, UR50, URZ, 0x3c, !UPT ;  /* 0x000000323b327292 */ /* 0x000fc8000f8e3c3f */
[----:B------:R-:W-:Y:S08]  /*7320*/  @P3 BRA `(.L_x_1137) ;  /* 0x0000000000383947 */ /* 0x000ff00003800000 */
[----:B------:R-:W-:Y:S05]  /*7330*/  @!P0 BRA `(.L_x_1138) ;  /* 0x0000000000048947 */ /* 0x000fea0003800000 */
[----:B------:R-:W-:Y:S01]  /*7340*/  BPT.TRAP 0x1 ;  /* 0x000000040000795c */ /* 0x000fe20000300000 */
.L_x_1138:
        /* <DEDUP_REMOVED lines=9> */
.L_x_1139:
[----:B-1----:R-:W-:Y:S05]  /*73e0*/  @P2 BRA `(.L_x_1137) ;  /* 0x0000000000082947 */ /* 0x002fea0003800000 */
[----:B------:R-:W1:Y:S02]  /*73f0*/  SYNCS.PHASECHK.TRANS64.TRYWAIT P2, [UR6+0x28430], R6 ;  /* 0x02843006ff0075a7 */ /* 0x000e640008040146 */
[----:B-1----:R-:W-:Y:S05]  /*7400*/  @!P2 BRA `(.L_x_1140) ;  /* 0x000000ec00d0a947 */ /* 0x002fea0003800000 */
.L_x_1137:
        /* <DEDUP_REMOVED lines=50> */
.L_x_1142:
[----:B------:R-:W-:Y:S01]  /*7730*/  ULEA UR6, UR58, UR41, 0x3 ;  /* 0x000000293a067291 */ /* 0x000fe2000f8e183f */
[----:B------:R-:W-:-:S05]  /*7740*/  IMAD.U32 R6, RZ, RZ, UR59 ;  /* 0x0000003bff067e24 */ /* 0x000fca000f8e00ff */
[----:B------:R-:W-:-:S04]  /*7750*/  SHF.L.U32 R6, R6, 0x1f, RZ ;  /* 0x0000001f06067819 */ /* 0x000fc800000006ff */
[----:B------:R0:W1:Y:S01]  /*7760*/  SYNCS.PHASECHK.TRANS64.TRYWAIT P2, [UR6+0x28450], R6 ;  /* 0x02845006ff0075a7 */ /* 0x0000620008040146 */
[----:B------:R-:W-:Y:S05]  /*7770*/  @!P0 BRA `(.L_x_1143) ;  /* 0x0000000000048947 */ /* 0x000fea0003800000 */
[----:B------:R-:W-:Y:S01]  /*7780*/  BPT.TRAP 0x1 ;  /* 0x000000040000795c */ /* 0x000fe20000300000 */
.L_x_1143:
[----:B-1----:R-:W-:Y:S05]  /*7790*/  @P2 BRA `(.L_x_1141) ;  /* 0x0000000000082947 */ /* 0x002fea0003800000 */
[----:B------:R-:W1:Y:S02]  /*77a0*/  SYNCS.PHASECHK.TRANS64.TRYWAIT P2, [UR6+0x28450], R6 ;  /* 0x02845006ff0075a7 */ /* 0x000e640008040146 */
[----:B-1----:R-:W-:Y:S05]  /*77b0*/  @!P2 BRA `(.L_x_1144) ;  /* 0x000000e800fca947 */ /* 0x002fea0003800000 */
.L_x_1141:
        /* <DEDUP_REMOVED lines=24> */
[----:B------:R-:W-:Y:S01]  /*7940*/  FMUL.FTZ R163, R0, R165 ;  /* 0x000000a500a37220 */ /* 0x000fe20000410000 */
[----:B------:R-:W-:Y:S01]  /*7950*/  QGMMA.64x256x32.F32.E4M3.E4M3 R24, R188, gdesc[UR4], R24, gsb0 ;  /* 0x03e00004bc187df3 */ /* 0x000fe20008000818 */
[----:B------:R-:W3:Y:S01]  /*7960*/  MUFU.TANH R21, R21 ;  /* 0x0000001500157308 */ /* 0x000ee20000002400 */
[----:B01----:R-:W-:Y:S01]  /*7970*/  FMNMX.FTZ R6, R20, R15, !PT ;  /* 0x0000000f14067209 */ /* 0x003fe20007810000 */
[C---:B------:R-:W-:Y:S01]  /*7980*/  FMUL.FTZ R166, R0.reuse, R169 ;  /* 0x000000a900a67220 */ /* 0x040fe20000410000 */
[C---:B------:R-:W-:Y:S01]  /*7990*/  FMUL.FTZ R169, R0.reuse, R173 ;  /* 0x000000ad00a97220 */ /* 0x040fe20000410000 */
[C---:B------:R-:W-:Y:S01]  /*79a0*/  FMUL.FTZ R153, R0.reuse, R167 ;  /* 0x000000a700997220 */ /* 0x040fe20000410000 */
[C---:B------:R-:W-:Y:S01]  /*79b0*/  FMUL.FTZ R167, R0.reuse, R172 ;  /* 0x000000ac00a77220 */ /* 0x040fe20000410000 */
[C---:B------:R-:W-:Y:S01]  /*79c0*/  FMUL.FTZ R156, R0.reuse, R170 ;  /* 0x000000aa009c7220 */ /* 0x040fe20000410000 */
[----:B------:R-:W-:Y:S01]  /*79d0*/  FMUL.FTZ R161, R0, R175 ;  /* 0x000000af00a17220 */ /* 0x000fe20000410000 */
[----:B------:R-:W0:Y:S01]  /*79e0*/  MUFU.TANH R9, R9 ;  /* 0x0000000900097308 */ /* 0x000e220000002400 */
[----:B--2---:R-:W-:Y:S01]  /*79f0*/  FMNMX.FTZ R168, R8, R14, !PT ;  /* 0x0000000e08a87209 */ /* 0x004fe20007810000 */
[C---:B------:R-:W-:Y:S01]  /*7a00*/  FMUL.FTZ R157, R0.reuse, R171 ;  /* 0x000000ab009d7220 */ /* 0x040fe20000410000 */
[C---:B------:R-:W-:Y:S01]  /*7a10*/  FMUL.FTZ R160, R0.reuse, R174 ;  /* 0x000000ae00a07220 */ /* 0x040fe20000410000 */
[C---:B------:R-:W-:Y:S01]  /*7a20*/  FMUL.FTZ R171, R0.reuse, R177 ;  /* 0x000000b100ab7220 */ /* 0x040fe20000410000 */
[C---:B------:R-:W-:Y:S01]  /*7a30*/  FMUL.FTZ R170, R0.reuse, R176 ;  /* 0x000000b000aa7220 */ /* 0x040fe20000410000 */
[C---:B------:R-:W-:Y:S01]  /*7a40*/  FMUL.FTZ R165, R0.reuse, R178 ;  /* 0x000000b200a57220 */ /* 0x040fe20000410000 */
[----:B------:R-:W-:Y:S01]  /*7a50*/  UIADD3 UR6, UR6, 0x2, URZ ;  /* 0x0000000206067890 */ /* 0x000fe2000fffe03f */
[----:B------:R-:W1:Y:S01]  /*7a60*/  MUFU.TANH R154, R154 ;  /* 0x0000009a009a7308 */ /* 0x000e620000002400 */
[----:B---3--:R-:W-:Y:S01]  /*7a70*/  FMNMX.FTZ R7, R21, R6, !PT ;  /* 0x0000000615077209 */ /* 0x008fe20007810000 */
[----:B------:R-:W-:Y:S01]  /*7a80*/  UMOV UR7, 0x80000020 ;  /* 0x8000002000077882 */ /* 0x000fe20000000000 */
[----:B------:R-:W-:Y:S01]  /*7a90*/  UMOV UR14, UR55 ;  /* 0x00000037000e7c82 */ /* 0x000fe20008000000 */
[----:B------:R-:W2:Y:S04]  /*7aa0*/  S2R R202, SR_TID.X ;  /* 0x0000000000ca7919 */ /* 0x000ea80000002100 */
[----:B------:R-:W3:Y:S01]  /*7ab0*/  MUFU.TANH R10, R10 ;  /* 0x0000000a000a7308 */ /* 0x000ee20000002400 */
[----:B0-----:R-:W-:Y:S01]  /*7ac0*/  FMNMX.FTZ R173, R9, R168, !PT ;  /* 0x000000a809ad7209 */ /* 0x001fe20007810000 */
[----:B------:R-:W-:-:S06]  /*7ad0*/  FMUL.FTZ R168, R0, R179 ;  /* 0x000000b300a87220 */ /* 0x000fcc0000410000 */
[----:B------:R-:W0:Y:S01]  /*7ae0*/  MUFU.TANH R155, R155 ;  /* 0x0000009b009b7308 */ /* 0x000e220000002400 */
[----:B-1----:R-:W-:-:S07]  /*7af0*/  FMNMX.FTZ R6, R154, R7, !PT ;  /* 0x000000079a067209 */ /* 0x002fce0007810000 */
[----:B------:R-:W1:Y:S01]  /*7b00*/  MUFU.TANH R11, R11 ;  /* 0x0000000b000b7308 */ /* 0x000e620000002400 */
[----:B---3--:R-:W-:Y:S01]  /*7b10*/  FMNMX.FTZ R172, R10, R173, !PT ;  /* 0x000000ad0aac7209 */ /* 0x008fe20007810000 */
[----:B------:R-:W-:-:S06]  /*7b20*/  FMUL.FTZ R173, R0, R180 ;  /* 0x000000b400ad7220 */ /* 0x000fcc0000410000 */
[----:B------:R-:W3:Y:S01]  /*7b30*/  MUFU.TANH R158, R158 ;  /* 0x0000009e009e7308 */ /* 0x000ee20000002400 */
[----:B0-----:R-:W-:Y:S02]  /*7b40*/  FMNMX.FTZ R7, R155, R6, !PT ;  /* 0x000000069b077209 */ /* 0x001fe40007810000 */
[----:B--2---:R-:W-:-:S05]  /*7b50*/  SHF.R.U32.HI R202, RZ, 0x7, R202 ;  /* 0x00000007ffca7819 */ /* 0x004fca00000116ca */
[----:B------:R-:W0:Y:S01]  /*7b60*/  MUFU.TANH R12, R12 ;  /* 0x0000000c000c7308 */ /* 0x000e220000002400 */
[----:B-1----:R-:W-:-:S07]  /*7b70*/  FMNMX.FTZ R175, R11, R172, !PT ;  /* 0x000000ac0baf7209 */ /* 0x002fce0007810000 */
[----:B------:R-:W1:Y:S01]  /*7b80*/  MUFU.TANH R159, R159 ;  /* 0x0000009f009f7308 */ /* 0x000e620000002400 */
[----:B---3--:R-:W-:-:S07]  /*7b90*/  FMNMX.FTZ R6, R158, R7, !PT ;  /* 0x000000079e067209 */ /* 0x008fce0007810000 */
[----:B------:R-:W2:Y:S01]  /*7ba0*/  MUFU.TANH R13, R13 ;  /* 0x0000000d000d7308 */ /* 0x000ea20000002400 */
[----:B0-----:R-:W-:Y:S01]  /*7bb0*/  FMNMX.FTZ R172, R12, R175, !PT ;  /* 0x000000af0cac7209 */ /* 0x001fe20007810000 */
[----:B------:R-:W-:Y:S01]  /*7bc0*/  FMUL.FTZ R175, R0, R181 ;  /* 0x000000b500af7220 */ /* 0x000fe20000410000 */
[----:B------:R-:W-:-:S05]  /*7bd0*/  IMAD.U32 R181, RZ, RZ, UR14 ;  /* 0x0000000effb57e24 */ /* 0x000fca000f8e00ff */
        /* <DEDUP_REMOVED lines=41> */
[----:B--2---:R-:W-:Y:S02]  /*7e70*/  FMNMX.FTZ R7, R172, R7, !PT ;  /* 0x00000007ac077209 */ /* 0x004fe40007810000 */
[----:B0-----:R-:W-:Y:S02]  /*7e80*/  FMNMX.FTZ R176, R175, R6, !PT ;  /* 0x00000006afb07209 */ /* 0x001fe40007810000 */
[----:B-1----:R-:W-:-:S03]  /*7e90*/  FMNMX.FTZ R177, R174, R7, !PT ;  /* 0x00000007aeb17209 */ /* 0x002fc60007810000 */
[----:B------:R-:W0:Y:S04]  /*7ea0*/  SHFL.BFLY PT, R7, R176, 0x2, 0x1f ;  /* 0x0c401f00b0077f89 */ /* 0x000e2800000e0000 */
[----:B------:R-:W1:Y:S01]  /*7eb0*/  SHFL.BFLY PT, R6, R177, 0x2, 0x1f ;  /* 0x0c401f00b1067f89 */ /* 0x000e6200000e0000 */
[----:B------:R-:W-:Y:S02]  /*7ec0*/  WARPGROUP.DEPBAR.LE gsb0, 0x0 ;  /* 0x00008000000079c5 */ /* 0x000fe40000010000 */
[----:B------:R-:W-:Y:S01]  /*7ed0*/  WARPGROUP.ARRIVE ;  /* 0x00000000000079c5 */ /* 0x000fe20000000000 */
[----:B0-----:R-:W-:-:S05]  /*7ee0*/  FMNMX.FTZ R178, R176, R7, !PT ;  /* 0x00000007b0b27209 */ /* 0x001fca0007810000 */
[----:B------:R-:W-:Y:S01]  /*7ef0*/  QGMMA.64x256x32.F32.E4M3.E4M3 R24, R184, gdesc[UR4], R24, gsb0 ;  /* 0x03e00004b8187df3 */ /* 0x000fe20008000818 */
[----:B-1----:R-:W-:Y:S01]  /*7f00*/  FMNMX.FTZ R179, R177, R6, !PT ;  /* 0x00000006b1b37209 */ /* 0x002fe20007810000 */
[----:B------:R-:W0:Y:S04]  /*7f10*/  SHFL.BFLY PT, R7, R178, 0x1, 0x1f ;  /* 0x0c201f00b2077f89 */ /* 0x000e2800000e0000 */
[----:B------:R-:W1:Y:S01]  /*7f20*/  SHFL.BFLY PT, R180, R179, 0x1, 0x1f ;  /* 0x0c201f00b3b47f89 */ /* 0x000e6200000e0000 */
[----:B0-----:R-:W-:Y:S02]  /*7f30*/  FMNMX.FTZ R6, R178, R7, !PT ;  /* 0x00000007b2067209 */ /* 0x001fe40007810000 */
[----:B-1----:R-:W-:-:S03]  /*7f40*/  FMNMX.FTZ R7, R179, R180, !PT ;  /* 0x000000b4b3077209 */ /* 0x002fc60007810000 */
[C---:B------:R-:W-:Y:S01]  /*7f50*/  FFMA.FTZ R178, R6.reuse, R181, -8 ;  /* 0xc100000006b27423 */ /* 0x040fe200000100b5 */
[----:B------:R-:W-:-:S01]  /*7f60*/  FADD.FTZ R15, -R6, R15 ;  /* 0x0000000f060f7221 */ /* 0x000fc20000010100 */
[----:B------:R-:W-:Y:S01]  /*7f70*/  IMAD.U32 R180, RZ, RZ, UR14 ;  /* 0x0000000effb47e24 */ /* 0x000fe2000f8e00ff */
[----:B------:R-:W-:Y:S01]  /*7f80*/  IADD3 R181, -R202, 0xb, RZ ;  /* 0x0000000bcab57810 */ /* 0x000fe20007ffe1ff */
        /* <DEDUP_REMOVED lines=15> */
[----:B------:R-:W-:-:S01]  /*8080*/  FFMA.FTZ R171, R173, UR14, -R178 ;  /* 0x0000000eadab7c23 */ /* 0x000fc200080108b2 */
[C---:B------:R-:W-:Y:S01]  /*8090*/  FADD.FTZ R15, -R7.reuse, R14 ;  /* 0x0000000e070f7221 */ /* 0x040fe20000010100 */
[----:B------:R-:W-:-:S01]  /*80a0*/  FFMA.FTZ R173, R7, R180, -8 ;  /* 0xc100000007ad7423 */ /* 0x000fc200000100b4 */
[----:B------:R0:W-:Y:S02]  /*80b0*/  MUFU.EX2 R14, R176 ;  /* 0x000000b0000e7308 */ /* 0x0001e40000000800 */
[----:B------:R-:W-:Y:S01]  /*80c0*/  FMUL.FTZ R15, R15, UR14 ;  /* 0x0000000e0f0f7c20 */ /* 0x000fe20008410000 */
[--C-:B------:R-:W-:Y:S01]  /*80d0*/  FFMA.FTZ R8, R8, UR14, -R173.reuse ;  /* 0x0000000e08087c23 */ /* 0x100fe200080108ad */
[----:B------:R-:W-:-:S01]  /*80e0*/  FFMA.FTZ R9, R9, UR14, -R173 ;  /* 0x0000000e09097c23 */ /* 0x000fc200080108ad */
[--C-:B------:R-:W-:Y:S01]  /*80f0*/  FFMA.FTZ R10, R10, UR14, -R173.reuse ;  /* 0x0000000e0a0a7c23 */ /* 0x100fe200080108ad */
[----:B------:R-:W-:-:S01]  /*8100*/  FFMA.FTZ R11, R11, UR14, -R173 ;  /* 0x0000000e0b0b7c23 */ /* 0x000fc200080108ad */
[--C-:B------:R-:W-:Y:S01]  /*8110*/  FFMA.FTZ R12, R12, UR14, -R173.reuse ;  /* 0x0000000e0c0c7c23 */ /* 0x100fe200080108ad */
[----:B------:R-:W1:Y:S01]  /*8120*/  MUFU.EX2 R177, R177 ;  /* 0x000000b100b17308 */ /* 0x000e620000000800 */
[----:B------:R-:W-:-:S01]  /*8130*/  FFMA.FTZ R13, R13, UR14, -R173 ;  /* 0x0000000e0d0d7c23 */ /* 0x000fc200080108ad */
[----:B0-----:R-:W-:Y:S01]  /*8140*/  FFMA.FTZ R176, R175, UR14, -R178 ;  /* 0x0000000eafb07c23 */ /* 0x001fe200080108b2 */
        /* <DEDUP_REMOVED lines=10> */
[----:B------:R-:W-:-:S03]  /*81f0*/  FFMA.FTZ R173, R174, UR14, -R173 ;  /* 0x0000000eaead7c23 */ /* 0x000fc600080108ad */
[----:B------:R-:W0:Y:S01]  /*8200*/  MUFU.EX2 R8, R8 ;  /* 0x0000000800087308 */ /* 0x000e220000000800 */
[----:B-1----:R-:W-:-:S07]  /*8210*/  FFMA.FTZ R3, R14, R3, R177 ;  /* 0x000000030e037223 */ /* 0x002fce00000100b1 */
        /* <DEDUP_REMOVED lines=25> */
[----:B------:R-:W-:-:S06]  /*83b0*/  IMAD.U32 R160, RZ, RZ, UR57 ;  /* 0x00000039ffa07e24 */ /* 0x000fcc000f8e00ff */
[----:B------:R-:W2:Y:S01]  /*83c0*/  MUFU.EX2 R178, R178 ;  /* 0x000000b200b27308 */ /* 0x000ea20000000800 */
[----:B0-----:R-:W-:-:S07]  /*83d0*/  FADD.FTZ R157, R175, R4 ;  /* 0x00000004af9d7221 */ /* 0x001fce0000010000 */
[----:B------:R-:W0:Y:S01]  /*83e0*/  MUFU.EX2 R163, R163 ;  /* 0x000000a300a37308 */ /* 0x000e220000000800 */
[----:B-1----:R-:W-:-:S01]  /*83f0*/  FADD.FTZ R4, R162, R3 ;  /* 0x00000003a2047221 */ /* 0x002fc20000010000 */
[----:B------:R-:W-:-:S05]  /*8400*/  @!P1 LEA R3, R160, UR41, 0x3 ;  /* 0x00000029a0039c11 */ /* 0x000fca000f8e18ff */
[----:B------:R-:W-:Y:S01]  /*8410*/  @!P1 VIADD R3, R3, 0x28440 ;  /* 0x0002844003039836 */ /* 0x000fe20000000000 */
[----:B------:R-:W1:Y:S01]  /*8420*/  MUFU.EX2 R152, R152 ;  /* 0x0000009800987308 */ /* 0x000e620000000800 */
[----:B--2---:R-:W-:-:S03]  /*8430*/  FADD.FTZ R157, R178, R157 ;  /* 0x0000009db29d7221 */ /* 0x004fc60000010000 */
[----:B------:R-:W-:-:S04]  /*8440*/  @!P1 PRMT R3, RZ, 0x654, R3 ;  /* 0x00000654ff039816 */ /* 0x000fc80000000003 */
[----:B------:R-:W2:Y:S08]  /*8450*/  MUFU.EX2 R164, R164 ;  /* 0x000000a400a47308 */ /* 0x000eb00000000800 */
[----:B------:R-:W3:Y:S08]  /*8460*/  MUFU.EX2 R153, R153 ;  /* 0x0000009900997308 */ /* 0x000ef00000000800 */
[----:B------:R-:W4:Y:S08]  /*8470*/  MUFU.EX2 R166, R166 ;  /* 0x000000a600a67308 */ /* 0x000f300000000800 */
[----:B------:R-:W5:Y:S08]  /*8480*/  MUFU.EX2 R156, R156 ;  /* 0x0000009c009c7308 */ /* 0x000f700000000800 */
[----:B------:R-:W5:Y:S08]  /*8490*/  MUFU.EX2 R167, R167 ;  /* 0x000000a700a77308 */ /* 0x000f700000000800 */
[----:B------:R0:W5:Y:S08]  /*84a0*/  MUFU.EX2 R179, R161 ;  /* 0x000000a100b37308 */ /* 0x0001700000000800 */
[----:B------:R-:W-:Y:S01]  /*84b0*/  MUFU.EX2 R169, R169 ;  /* 0x000000a900a97308 */ /* 0x000fe20000000800 */
[----:B0-----:R-:W-:-:S01]  /*84c0*/  FADD.FTZ R161, R163, R4 ;  /* 0x00000004a3a17221 */ /* 0x001fc20000010000 */
[----:B-1----:R-:W-:-:S03]  /*84d0*/  FADD.FTZ R4, R152, R157 ;  /* 0x0000009d98047221 */ /* 0x002fc60000010000 */
[----:B--2---:R-:W-:Y:S01]  /*84e0*/  FADD.FTZ R161, R164, R161 ;  /* 0x000000a1a4a17221 */ /* 0x004fe20000010000 */
[----:B---3--:R-:W-:-:S02]  /*84f0*/  FADD.FTZ R157, R153, R4 ;  /* 0x00000004999d7221 */ /* 0x008fc40000010000 */
[----:B------:R-:W0:Y:S01]  /*8500*/  MUFU.EX2 R180, R165 ;  /* 0x000000a500b47308 */ /* 0x000e220000000800 */
[----:B----4-:R-:W-:-:S01]  /*8510*/  FADD.FTZ R4, R166, R161 ;  /* 0x000000a1a6047221 */ /* 0x010fc20000010000 */
[----:B-----5:R-:W-:Y:S01]  /*8520*/  FADD.FTZ R157, R156, R157 ;  /* 0x0000009d9c9d7221 */ /* 0x020fe20000010000 */
[----:B------:R-:W-:Y:S02]  /*8530*/  WARPGROUP.DEPBAR.LE gsb0, 0x0 ;  /* 0x00008000000079c5 */ /* 0x000fe40000010000 */
[----:B------:R-:W-:Y:S01]  /*8540*/  FADD.FTZ R4, R167, R4 ;  /* 0x00000004a7047221 */ /* 0x000fe20000010000 */
[----:B------:R-:W-:-:S01]  /*8550*/  FADD.FTZ R157, R179, R157 ;  /* 0x0000009db39d7221 */ /* 0x000fc20000010000 */
[----:B------:R1:W-:Y:S06]  /*8560*/  BAR.ARV R181, 0x100 ;  /* 0x000400b50000751d */ /* 0x0003ec0000002000 */
[----:B------:R-:W2:Y:S01]  /*8570*/  MUFU.EX2 R170, R170 ;  /* 0x000000aa00aa7308 */ /* 0x000ea20000000800 */
[----:B------:R3:W-:Y:S01]  /*8580*/  @!P1 SYNCS.ARRIVE.TRANS64.RED.A1T0 RZ, [R3+URZ], RZ ;  /* 0x000000ff03ff99a7 */ /* 0x0007e2000810043f */
[----:B0-----:R-:W-:-:S06]  /*8590*/  FADD.FTZ R157, R180, R157 ;  /* 0x0000009db49d7221 */ /* 0x001fcc0000010000 */
[----:B------:R-:W0:Y:S01]  /*85a0*/  MUFU.EX2 R168, R168 ;  /* 0x000000a800a87308 */ /* 0x000e220000000800 */
[----:B---3--:R-:W-:-:S07]  /*85b0*/  FADD.FTZ R3, R169, R4 ;  /* 0x00000004a9037221 */ /* 0x008fce0000010000 */
[----:B------:R-:W3:Y:S01]  /*85c0*/  MUFU.EX2 R171, R171 ;  /* 0x000000ab00ab7308 */ /* 0x000ee20000000800 */
[----:B--2---:R-:W-:-:S07]  /*85d0*/  FADD.FTZ R4, R170, R3 ;  /* 0x00000003aa047221 */ /* 0x004fce0000010000 */
[----:B------:R-:W2:Y:S01]  /*85e0*/  MUFU.EX2 R172, R172 ;  /* 0x000000ac00ac7308 */ /* 0x000ea20000000800 */
[----:B0-----:R-:W-:-:S07]  /*85f0*/  FADD.FTZ R157, R168, R157 ;  /* 0x0000009da89d7221 */ /* 0x001fce0000010000 */
[----:B------:R-:W0:Y:S01]  /*8600*/  MUFU.EX2 R176, R176 ;  /* 0x000000b000b07308 */ /* 0x000e220000000800 */
[----:B---3--:R-:W-:-:S07]  /*8610*/  FADD.FTZ R3, R171, R4 ;  /* 0x00000004ab037221 */ /* 0x008fce0000010000 */
[----:B------:R-:W3:Y:S01]  /*8620*/  MUFU.EX2 R173, R173 ;  /* 0x000000ad00ad7308 */ /* 0x000ee20000000800 */
[----:B--2---:R-:W-:-:S01]  /*8630*/  FADD.FTZ R157, R172, R157 ;  /* 0x0000009dac9d7221 */ /* 0x004fc20000010000 */
[----:B0-----:R-:W-:-:S03]  /*8640*/  FADD.FTZ R3, R176, R3 ;  /* 0x00000003b0037221 */ /* 0x001fc60000010000 */
[----:B---3--:R-:W-:Y:S01]  /*8650*/  FADD.FTZ R4, R173, R157 ;  /* 0x0000009dad047221 */ /* 0x008fe20000010000 */
[----:B-1----:R-:W-:Y:S06]  /*8660*/  @!P0 BRA `(.L_x_1145) ;  /* 0x0000000000048947 */ /* 0x002fec0003800000 */
[----:B------:R-:W-:Y:S01]  /*8670*/  BPT.TRAP 0x1 ;  /* 0x000000040000795c */ /* 0x000fe20000300000 */
.L_x_1145:
        /* <DEDUP_REMOVED lines=153> */
[----:B------:R-:W-:Y:S01]  /*9010*/  F2FP.SATFINITE.E4M3.F32.PACK_AB_MERGE_C R187, R168, R180, R11 ;  /* 0x000000b4a8bb723e */ /* 0x000fe2000480700b */
[----:B------:R-:W-:Y:S06]  /*9020*/  @P2 BRA `(.L_x_1146) ;  /* 0xffffffe000ac2947 */ /* 0x000fec000383ffff */
[----:B------:R-:W-:-:S05]  /*9030*/  UMOV UR55, UR57 ;  /* 0x0000003900377c82 */ /* 0x000fca0008000000 */
.L_x_1136:
        /* <DEDUP_REMOVED lines=8> */
[----:B------:R-:W-:-:S05]  /*90c0*/  ULDC UR57, c[0x0][0x9e0] ;  /* 0x0002780000397ab9 */ /* 0x000fca0000000800 */
.L_x_1165:
[----:B------:R-:W-:Y:S01]  /*90d0*/  ISETP.NE.AND P3, PT, RZ, UR44, PT ;  /* 0x0000002cff007c0c */ /* 0x000fe2000bf65270 */
[----:B------:R-:W-:-:S04]  /*90e0*/  UISETP.NE.AND UP1, UPT, UR59, 0x1, UPT ;  /* 0x000000013b00788c */ /* 0x000fc8000bf25270 */
[----:B------:R-:W-:-:S04]  /*90f0*/  USEL UR50, URZ, 0x1, UP1 ;  /* 0x000000013f327887 */ /* 0x000fc80008800000 */
[----:B------:R-:W-:-:S04]  /*9100*/  ULOP3.LUT UR50, UR60, UR50, URZ, 0x3c, !UPT ;  /* 0x000000323c327292 */ /* 0x000fc8000f8e3c3f */
[----:B------:R-:W-:Y:S08]  /*9110*/  @P3 BRA `(.L_x_1148) ;  /* 0x0000000000383947 */ /* 0x000ff00003800000 */
[----:B------:R-:W-:Y:S05]  /*9120*/  @!P0 BRA `(.L_x_1149) ;  /* 0x0000000000048947 */ /* 0x000fea0003800000 */
[----:B------:R-:W-:Y:S01]  /*9130*/  BPT.TRAP 0x1 ;  /* 0x000000040000795c */ /* 0x000fe20000300000 */
.L_x_1149:
        /* <DEDUP_REMOVED lines=9> */
.L_x_1150:
[----:B-1----:R-:W-:Y:S05]  /*91d0*/  @P2 BRA `(.L_x_1148) ;  /* 0x0000000000082947 */ /* 0x002fea0003800000 */
[----:B------:R-:W1:Y:S02]  /*91e0*/  SYNCS.PHASECHK.TRANS64.TRYWAIT P2, [UR6+0x28430], R6 ;  /* 0x02843006ff0075a7 */ /* 0x000e640008040146 */
[----:B-1----:R-:W-:Y:S05]  /*91f0*/  @!P2 BRA `(.L_x_1151) ;  /* 0x000000d00084a947 */ /* 0x002fea0003800000 */
.L_x_1148:
        /* <DEDUP_REMOVED lines=50> */
.L_x_1153:
[----:B------:R-:W-:Y:S01]  /*9520*/  ULEA UR6, UR59, UR41, 0x3 ;  /* 0x000000293b067291 */ /* 0x000fe2000f8e183f */
[----:B------:R-:W-:-:S05]  /*9530*/  IMAD.U32 R6, RZ, RZ, UR60 ;  /* 0x0000003cff067e24 */ /* 0x000fca000f8e00ff */
[----:B------:R-:W-:-:S04]  /*9540*/  SHF.L.U32 R6, R6, 0x1f, RZ ;  /* 0x0000001f06067819 */ /* 0x000fc800000006ff */
[----:B------:R0:W1:Y:S01]  /*9550*/  SYNCS.PHASECHK.TRANS64.TRYWAIT P2, [UR6+0x28450], R6 ;  /* 0x02845006ff0075a7 */ /* 0x0000620008040146 */
[----:B------:R-:W-:Y:S05]  /*9560*/  @!P0 BRA `(.L_x_1154) ;  /* 0x0000000000048947 */ /* 0x000fea0003800000 */
[----:B------:R-:W-:Y:S01]  /*9570*/  BPT.TRAP 0x1 ;  /* 0x000000040000795c */ /* 0x000fe20000300000 */
.L_x_1154:
[----:B-1----:R-:W-:Y:S05]  /*9580*/  @P2 BRA `(.L_x_1152) ;  /* 0x0000000000082947 */ /* 0x002fea0003800000 */
[----:B------:R-:W1:Y:S02]  /*9590*/  SYNCS.PHASECHK.TRANS64.TRYWAIT P2, [UR6+0x28450], R6 ;  /* 0x02845006ff0075a7 */ /* 0x000e640008040146 */
[----:B-1----:R-:W-:Y:S05]  /*95a0*/  @!P2 BRA `(.L_x_1155) ;  /* 0x000000cc00b0a947 */ /* 0x002fea0003800000 */
.L_x_1152:
[----:B------:R-:W-:Y:S01]  /*95b0*/  UIADD3 UR6, UR41, 0x8000, URZ ;  /* 0x0000800029067890 */ /* 0x000fe2000fffe03f */
[----:B------:R-:W-:Y:S01]  /*95c0*/  WARPGROUP.ARRIVE ;  /* 0x00000000000079c5 */ /* 0x000fe20000000000 */
[----:B------:R-:W-:-:S05]  /*95d0*/  UMOV UR7, 0x80000020 ;  /* 0x8000002000077882 */ /* 0x000fca0000000000 */
[----:B------:R-:W2:Y:S01]  /*95e0*/  S2R R202, SR_TID.X ;  /* 0x0000000000ca7919 */ /* 0x000ea20000002100 */
[----:B------:R-:W-:Y:S01]  /*95f0*/  USHF.R.U32.HI UR6, URZ, 0x4, UR6 ;  /* 0x000000043f067899 */ /* 0x000fe20008011606 */
[----:B------:R-:W-:Y:S01]  /*9600*/  PLOP3.LUT P2, PT, PT, PT, UP0, 0x80, 0x0 ;  /* 0x000000000000781c */ /* 0x000fe20003f4f008 */
[----:B01----:R-:W-:Y:S02]  /*9610*/  IMAD.U32 R6, RZ, RZ, UR58 ;  /* 0x0000003aff067e24 */ /* 0x003fe4000f8e00ff */
[C---:B------:R-:W-:Y:S01]  /*9620*/  FMUL.FTZ R11, R0.reuse, R155 ;  /* 0x0000009b000b7220 */ /* 0x040fe20000410000 */
[----:B------:R-:W-:Y:S01]  /*9630*/  ULOP3.LUT UR6, UR6, 0x3fff, URZ, 0xc0, !UPT ;  /* 0x00003fff06067892 */ /* 0x000fe2000f8ec03f */
[C---:B------:R-:W-:Y:S01]  /*9640*/  FMUL.FTZ R155, R0.reuse, R157 ;  /* 0x0000009d009b7220 */ /* 0x040fe20000410000 */
[----:B------:R-:W-:Y:S01]  /*9650*/  FMUL.FTZ R157, R0, R171 ;  /* 0x000000ab009d7220 */ /* 0x000fe20000410000 */
[----:B------:R-:W-:Y:S01]  /*9660*/  @!P1 LEA R6, R6, UR41, 0x3 ;  /* 0x0000002906069c11 */ /* 0x000fe2000f8e18ff */
[----:B------:R-:W-:Y:S01]  /*9670*/  ULOP3.LUT UR6, UR6, 0x10000, URZ, 0xfc, !UPT ;  /* 0x0001000006067892 */ /* 0x000fe2000f8efc3f */
[C---:B------:R-:W-:Y:S01]  /*9680*/  FMUL.FTZ R14, R0.reuse, R163 ;  /* 0x000000a3000e7220 */ /* 0x040fe20000410000 */
[C---:B------:R-:W-:Y:S01]  /*9690*/  FMUL.FTZ R171, R0.reuse, R172 ;  /* 0x000000ac00ab7220 */ /* 0x040fe20000410000 */
[C---:B------:R-:W-:Y:S01]  /*96a0*/  FMUL.FTZ R172, R0.reuse, R173 ;  /* 0x000000ad00ac7220 */ /* 0x040fe20000410000 */
[----:B------:R-:W-:Y:S01]  /*96b0*/  ULEA UR6, UR59, UR6, 0xa ;  /* 0x000000063b067291 */ /* 0x000fe2000f8e503f */
[C---:B------:R-:W-:Y:S01]  /*96c0*/  FMUL.FTZ R163, R0.reuse, R178 ;  /* 0x000000b200a37220 */ /* 0x040fe20000410000 */
[----:B------:R-:W-:Y:S01]  /*96d0*/  FMUL.FTZ R10, R0, R154 ;  /* 0x0000009a000a7220 */ /* 0x000fe20000410000 */
[----:B------:R-:W-:-:S02]  /*96e0*/  @!P1 VIADD R6, R6, 0x28440 ;  /* 0x0002844006069836 */ /* 0x000fc40000000000 */
[C---:B------:R-:W-:Y:S01]  /*96f0*/  FMUL.FTZ R154, R0.reuse, R156 ;  /* 0x0000009c009a7220 */ /* 0x040fe20000410000 */
[----:B------:R-:W-:Y:S02]  /*9700*/  IMAD.SHL.U32 R178, R5, 0x40, RZ ;  /* 0x0000004005b27824 */ /* 0x000fe400078e00ff */
        /* <DEDUP_REMOVED lines=11> */
[----:B------:R-:W-:Y:S01]  /*97c0*/  @!P1 PRMT R6, RZ, 0x654, R6 ;  /* 0x00000654ff069816 */ /* 0x000fe20000000006 */
[C---:B------:R-:W-:Y:S01]  /*97d0*/  FMUL.FTZ R160, R0.reuse, R160 ;  /* 0x000000a000a07220 */ /* 0x040fe20000410000 */
[----:B--2---:R-:W-:Y:S01]  /*97e0*/  SHF.R.U32.HI R202, RZ, 0x7, R202 ;  /* 0x00000007ffca7819 */ /* 0x004fe200000116ca */
        /* <DEDUP_REMOVED lines=13> */
[----:B------:R-:W0:Y:S01]  /*98c0*/  MUFU.TANH R20, R20 ;  /* 0x0000001400147308 */ /* 0x000e220000002400 */
[----:B------:R-:W-:-:S07]  /*98d0*/  FMUL.FTZ R180, R0, R180 ;  /* 0x000000b400b47220 */ /* 0x000fce0000410000 */
[----:B------:R-:W1:Y:S08]  /*98e0*/  MUFU.TANH R21, R21 ;  /* 0x0000001500157308 */ /* 0x000e700000002400 */
        /* <DEDUP_REMOVED lines=30> */
[----:B------:R-:W-:Y:S01]  /*9ad0*/  QGMMA.64x256x32.F32.E4M3.E4M3 R24, R184, gdesc[UR4], R24, gsb0 ;  /* 0x03e00004b8187df3 */ /* 0x000fe20008000818 */
[----:B------:R-:W-:Y:S02]  /*9ae0*/  @UP0 ULDC UR6, c[0x0][0x44c] ;  /* 0x0001130000060ab9 */ /* 0x000fe40000000800 */
[----:B------:R-:W-:Y:S02]  /*9af0*/  WARPGROUP.DEPBAR.LE gsb0, 0x0 ;  /* 0x00008000000079c5 */ /* 0x000fe40000010000 */
[----:B------:R-:W-:Y:S01]  /*9b00*/  FMUL.FTZ R184, R0, R177 ;  /* 0x000000b100b87220 */ /* 0x000fe20000410000 */
[----:B------:R-:W-:Y:S01]  /*9b10*/  VIADD R177, R17, UR36 ;  /* 0x0000002411b17c36 */ /* 0x000fe20008000000 */
[----:B------:R0:W-:Y:S06]  /*9b20*/  BAR.ARV R170, 0x100 ;  /* 0x000400aa0000751d */ /* 0x0001ec0000002000 */
[----:B------:R-:W-:Y:S01]  /*9b30*/  @P2 IMAD.HI.U32 R7, R177, UR6, RZ ;  /* 0x00000006b1072c27 */ /* 0x000fe2000f8e00ff */
[----:B------:R-:W-:Y:S01]  /*9b40*/  @UP0 ULDC UR6, c[0x0][0x450] ;  /* 0x0001140000060ab9 */ /* 0x000fe20000000800 */
[----:B------:R5:W-:Y:S01]  /*9b50*/  @!P1 SYNCS.ARRIVE.TRANS64.RED.A1T0 RZ, [R6+URZ], RZ ;  /* 0x000000ff06ff99a7 */ /* 0x000be2000810043f */
[----:B------:R-:W0:Y:S02]  /*9b60*/  MUFU.TANH R184, R184 ;  /* 0x000000b800b87308 */ /* 0x000e240000002400 */
[----:B------:R-:W-:-:S02]  /*9b70*/  @P2 SHF.R.U32.HI R177, RZ, UR6, R7 ;  /* 0x00000006ffb12c19 */ /* 0x000fc40008011607 */
[----:B------:R-:W-:-:S03]  /*9b80*/  IADD3 R7, -R178, 0x1, RZ ;  /* 0x00000001b2077810 */ /* 0x000fc60007ffe1ff */
[----:B------:R-:W1:Y:S01]  /*9b90*/  SHFL.IDX PT, R173, R177, RZ, 0x1c1f ;  /* 0x001c1fffb1ad7589 */ /* 0x000e6200000e0000 */
[----:B-----5:R-:W-:Y:S01]  /*9ba0*/  IMAD.U32 R6, RZ, RZ, UR45 ;  /* 0x0000002dff067e24 */ /* 0x020fe2000f8e00ff */
[----:B------:R5:W0:Y:S01]  /*9bb0*/  MUFU.TANH R185, R180 ;  /* 0x000000b400b97308 */ /* 0x000a220000002400 */
[----:B------:R-:W-:-:S05]  /*9bc0*/  IMAD R7, R2, -0x2, R7 ;  /* 0xfffffffe02077824 */ /* 0x000fca00078e0207 */
[----:B------:R-:W-:-:S05]  /*9bd0*/  IADD3 R7, -R6, UR37, R7 ;  /* 0x0000002506077c10 */ /* 0x000fca000fffe107 */
[C---:B------:R-:W-:Y:S02]  /*9be0*/  VIADD R182, R7.reuse, UR57 ;  /* 0x0000003907b67c36 */ /* 0x040fe40008000000 */
[----:B------:R-:W-:Y:S02]  /*9bf0*/  VIADD R183, R7, UR54 ;  /* 0x0000003607b77c36 */ /* 0x000fe40008000000 */
[--C-:B-1----:R-:W-:Y:S02]  /*9c00*/  IMAD.IADD R179, R182, 0x1, R173.reuse ;  /* 0x00000001b6b37824 */ /* 0x102fe400078e02ad */
[----:B-----5:R-:W-:Y:S01]  /*9c10*/  IMAD.IADD R180, R183, 0x1, R173 ;  /* 0x00000001b7b47824 */ /* 0x020fe200078e02ad */
[----:B0-234-:R-:W-:Y:S06]  /*9c20*/  @!P6 BRA `(.L_x_1156) ;  /* 0x00000000005ce947 */ /* 0x01dfec0003800000 */
        /* <DEDUP_REMOVED lines=13> */
.L_x_1158:
[----:B------:R-:W-:-:S05]  /*9d00*/  IMAD.U32 R170, RZ, RZ, UR56 ;  /* 0x00000038ffaa7e24 */ /* 0x000fca000f8e00ff */
[----:B------:R-:W-:-:S13]  /*9d10*/  ISETP.NE.AND P2, PT, R170, 0x1, PT ;  /* 0x00000001aa00780c */ /* 0x000fda0003f45270 */
[----:B------:R-:W0:Y:S02]  /*9d20*/  @P2 LDC.64 R6, c[0x0][0x9e8] ;  /* 0x00027a00ff062b82 */ /* 0x000e240000000a00 */
[----:B0-----:R-:W-:-:S05]  /*9d30*/  @P2 IMAD.HI.U32 R6, R173, R6, RZ ;  /* 0x00000006ad062227 */ /* 0x001fca00078e00ff */
[----:B------:R-:W-:-:S07]  /*9d40*/  @P2 SHF.R.U32.HI R173, RZ, R7, R6 ;  /* 0x00000007ffad2219 */ /* 0x000fce0000011606 */
.L_x_1159:
[----:B------:R-:W-:Y:S05]  /*9d50*/  BSYNC B0 ;  /* 0x0000000000007941 */ /* 0x000fea0003800000 */
.L_x_1157:
[----:B------:R-:W-:-:S04]  /*9d60*/  IMAD R173, R173, R170, -R178 ;  /* 0x000000aaadad7224 */ /* 0x000fc800078e0ab2 */
[----:B------:R-:W-:-:S05]  /*9d70*/  IMAD R173, R2, -0x2, R173 ;  /* 0xfffffffe02ad7824 */ /* 0x000fca00078e02ad */
[----:B------:R-:W-:Y:S02]  /*9d80*/  VIADDMNMX R179, R173, R170, R179, PT ;  /* 0x000000aaadb37246 */ /* 0x000fe400038001b3 */
[----:B------:R-:W-:-:S07]  /*9d90*/  VIMNMX R180, R180, R173, !PT ;  /* 0x000000adb4b47248 */ /* 0x000fce0007fe0100 */
.L_x_1156:
[----:B------:R-:W-:Y:S01]  /*9da0*/  ISETP.GT.AND P2, PT, R5, -0x1, PT ;  /* 0xffffffff0500780c */ /* 0x000fe20003f44270 */
[----:B------:R-:W0:Y:S03]  /*9db0*/  SHFL.IDX PT, R6, R177, 0x1, 0x1c1f ;  /* 0x003c1f00b1067f89 */ /* 0x000e2600000e0000 */
[C---:B------:R-:W-:Y:S02]  /*9dc0*/  ISETP.GT.AND P3, PT, R180.reuse, RZ, P2 ;  /* 0x000000ffb400720c */ /* 0x040fe40001764270 */
[C---:B------:R-:W-:Y:S02]  /*9dd0*/  ISETP.GT.AND P5, PT, R180.reuse, 0x1, P2 ;  /* 0x00000001b400780c */ /* 0x040fe400017a4270 */
[----:B------:R-:W-:Y:S02]  /*9de0*/  ISETP.LT.OR P4, PT, R179, 0x1, P3 ;  /* 0x00000001b300780c */ /* 0x000fe40001f81670 */
[----:B------:R-:W-:-:S02]  /*9df0*/  ISETP.GT.AND P3, PT, R180, 0x8, P2 ;  /* 0x00000008b400780c */ /* 0x000fc40001764270 */
[----:B------:R-:W-:Y:S02]  /*9e00*/  FSEL R175, R20, -INF , !P4 ;  /* 0xff80000014af7808 */ /* 0x000fe40006000000 */
[----:B------:R-:W-:Y:S02]  /*9e10*/  ISETP.GT.AND P4, PT, R180, 0x9, P2 ;  /* 0x00000009b400780c */ /* 0x000fe40001784270 */
[C---:B------:R-:W-:Y:S02]  /*9e20*/  ISETP.LT.OR P5, PT, R179.reuse, 0x2, P5 ;  /* 0x00000002b300780c */ /* 0x040fe40002fa1670 */
[C---:B------:R-:W-:Y:S02]  /*9e30*/  ISETP.LT.OR P3, PT, R179.reuse, 0x9, P3 ;  /* 0x00000009b300780c */ /* 0x040fe40001f61670 */
[----:B------:R-:W-:Y:S02]  /*9e40*/  ISETP.LT.OR P4, PT, R179, 0xa, P4 ;  /* 0x0000000ab300780c */ /* 0x000fe40002781670 */
[----:B------:R-:W-:-:S02]  /*9e50*/  FSEL R174, R21, -INF , !P5 ;  /* 0xff80000015ae7808 */ /* 0x000fc40006800000 */
[----:B------:R-:W-:Y:S01]  /*9e60*/  FSEL R173, R154, -INF , !P3 ;  /* 0xff8000009aad7808 */ /* 0x000fe20005800000 */
[----:B0-----:R-:W-:Y:S01]  /*9e70*/  IMAD.IADD R177, R183, 0x1, R6 ;  /* 0x00000001b7b17824 */ /* 0x001fe200078e0206 */
[----:B------:R-:W-:Y:S02]  /*9e80*/  FSEL R170, R155, -INF , !P4 ;  /* 0xff8000009baa7808 */ /* 0x000fe40006000000 */
[C---:B------:R-:W-:Y:S02]  /*9e90*/  ISETP.GT.AND P5, PT, R180.reuse, 0x10, P2 ;  /* 0x00000010b400780c */ /* 0x040fe400017a4270 */
[C---:B------:R-:W-:Y:S02]  /*9ea0*/  ISETP.GT.AND P3, PT, R180.reuse, 0x11, P2 ;  /* 0x00000011b400780c */ /* 0x040fe40001764270 */
[----:B------:R-:W-:Y:S02]  /*9eb0*/  ISETP.GT.AND P4, PT, R180, 0x18, P2 ;  /* 0x00000018b400780c */ /* 0x000fe40001784270 */
[----:B------:R-:W-:-:S02]  /*9ec0*/  ISETP.LT.OR P5, PT, R179, 0x11, P5 ;  /* 0x00000011b300780c */ /* 0x000fc40002fa1670 */
[C---:B------:R-:W-:Y:S02]  /*9ed0*/  ISETP.LT.OR P3, PT, R179.reuse, 0x12, P3 ;  /* 0x00000012b300780c */ /* 0x040fe40001f61670 */
[----:B------:R-:W-:Y:S02]  /*9ee0*/  ISETP.LT.OR P4, PT, R179, 0x19, P4 ;  /* 0x00000019b300780c */ /* 0x000fe40002781670 */
[----:B------:R-:W-:Y:S02]  /*9ef0*/  FSEL R160, R160, -INF , !P5 ;  /* 0xff800000a0a07808 */ /* 0x000fe40006800000 */
[----:B------:R-:W-:Y:S02]  /*9f00*/  FSEL R161, R161, -INF , !P3 ;  /* 0xff800000a1a17808 */ /* 0x000fe40005800000 */
[----:B------:R-:W-:Y:S02]  /*9f10*/  FSEL R164, R164, -INF , !P4 ;  /* 0xff800000a4a47808 */ /* 0x000fe40006000000 */
[----:B------:R-:W-:-:S02]  /*9f20*/  ISETP.GT.AND P5, PT, R180, 0x19, P2 ;  /* 0x00000019b400780c */ /* 0x000fc400017a4270 */
[C---:B------:R-:W-:Y:S02]  /*9f30*/  ISETP.GT.AND P3, PT, R180.reuse, 0x20, P2 ;  /* 0x00000020b400780c */ /* 0x040fe40001764270 */
[----:B------:R-:W-:Y:S02]  /*9f40*/  ISETP.GT.AND P4, PT, R180, 0x21, P2 ;  /* 0x00000021b400780c */ /* 0x000fe40001784270 */
[C---:B------:R-:W-:Y:S02]  /*9f50*/  ISETP.LT.OR P5, PT, R179.reuse, 0x1a, P5 ;  /* 0x0000001ab300780c */ /* 0x040fe40002fa1670 */
[C---:B------:R-:W-:Y:S02]  /*9f60*/  ISETP.LT.OR P3, PT, R179.reuse, 0x21, P3 ;  /* 0x00000021b300780c */ /* 0x040fe40001f61670 */
[----:B------:R-:W-:Y:S02]  /*9f70*/  ISETP.LT.OR P4, PT, R179, 0x22, P4 ;  /* 0x00000022b300780c */ /* 0x000fe40002781670 */
[----:B------:R-:W-:-:S02]  /*9f80*/  FSEL R165, R165, -INF , !P5 ;  /* 0xff800000a5a57808 */ /* 0x000fc40006800000 */
[----:B------:R-:W-:Y:S02]  /*9f90*/  FSEL R168, R168, -INF , !P3 ;  /* 0xff800000a8a87808 */ /* 0x000fe40005800000 */
        /* <DEDUP_REMOVED lines=9> */
[----:B------:R-:W-:Y:S01]  /*a030*/  FSEL R155, R176, -INF , !P4 ;  /* 0xff800000b09b7808 */ /* 0x000fe20006000000 */
[----:B------:R-:W-:Y:S01]  /*a040*/  IMAD.IADD R176, R182, 0x1, R6 ;  /* 0x00000001b6b07824 */ /* 0x000fe200078e0206 */
        /* <DEDUP_REMOVED lines=8> */
[----:B------:R-:W-:Y:S01]  /*a0d0*/  FSEL R154, R181, -INF , !P4 ;  /* 0xff800000b59a7808 */ /* 0x000fe20006000000 */
[----:B------:R-:W-:Y:S06]  /*a0e0*/  @!P6 BRA `(.L_x_1160) ;  /* 0x00000000005ce947 */ /* 0x000fec0003800000 */
        /* <DEDUP_REMOVED lines=13> */
.L_x_1162:
[----:B------:R-:W-:-:S05]  /*a1c0*/  IMAD.U32 R180, RZ, RZ, UR56 ;  /* 0x00000038ffb47e24 */ /* 0x000fca000f8e00ff */
[----:B------:R-:W-:-:S13]  /*a1d0*/  ISETP.NE.AND P3, PT, R180, 0x1, PT ;  /* 0x00000001b400780c */ /* 0x000fda0003f65270 */
[----:B------:R-:W0:Y:S02]  /*a1e0*/  @P3 LDC.64 R6, c[0x0][0x9e8] ;  /* 0x00027a00ff063b82 */ /* 0x000e240000000a00 */
[----:B0-----:R-:W-:-:S05]  /*a1f0*/  @P3 IMAD.HI.U32 R6, R179, R6, RZ ;  /* 0x00000006b3063227 */ /* 0x001fca00078e00ff */
[----:B------:R-:W-:-:S07]  /*a200*/  @P3 SHF.R.U32.HI R179, RZ, R7, R6 ;  /* 0x00000007ffb33219 */ /* 0x000fce0000011606 */
.L_x_1163:
[----:B------:R-:W-:Y:S05]  /*a210*/  BSYNC B0 ;  /* 0x0000000000007941 */ /* 0x000fea0003800000 */
.L_x_1161:
[----:B------:R-:W-:-:S04]  /*a220*/  IMAD R179, R179, R180, -R178 ;  /* 0x000000b4b3b37224 */ /* 0x000fc800078e0ab2 */
[----:B------:R-:W-:-:S05]  /*a230*/  IMAD R179, R2, -0x2, R179 ;  /* 0xfffffffe02b37824 */ /* 0x000fca00078e02b3 */
[----:B------:R-:W-:Y:S02]  /*a240*/  VIADDMNMX R176, R179, R180, R176, PT ;  /* 0x000000b4b3b07246 */ /* 0x000fe400038001b0 */
[----:B------:R-:W-:-:S07]  /*a250*/  VIMNMX R177, R177, R179, !PT ;  /* 0x000000b3b1b17248 */ /* 0x000fce0007fe0100 */
.L_x_1160:
        /* <DEDUP_REMOVED lines=8> */
[C---:B------:R-:W-:Y:S02]  /*a2e0*/  ISETP.GT.AND P4, PT, R177.reuse, RZ, P2 ;  /* 0x000000ffb100720c */ /* 0x040fe40001784270 */
[----:B------:R-:W-:Y:S02]  /*a2f0*/  FMNMX.FTZ R6, R160, R7, !PT ;  /* 0x00000007a0067209 */ /* 0x000fe40007810000 */
[----:B------:R-:W-:Y:S02]  /*a300*/  ISETP.GT.AND P5, PT, R177, 0x9, P2 ;  /* 0x00000009b100780c */ /* 0x000fe400017a4270 */
[----:B------:R-:W-:Y:S02]  /*a310*/  FMNMX.FTZ R7, R161, R6, !PT ;  /* 0x00000006a1077209 */ /* 0x000fe40007810000 */
[----:B------:R-:W-:-:S02]  /*a320*/  ISETP.GT.AND P3, PT, R177, 0x1, P2 ;  /* 0x00000001b100780c */ /* 0x000fc40001764270 */
[----:B------:R-:W-:Y:S02]  /*a330*/  FMNMX.FTZ R6, R164, R7, !PT ;  /* 0x00000007a4067209 */ /* 0x000fe40007810000 */
[C---:B------:R-:W-:Y:S02]  /*a340*/  ISETP.LT.OR P4, PT, R176.reuse, 0x1, P4 ;  /* 0x00000001b000780c */ /* 0x040fe40002781670 */
[----:B------:R-:W-:Y:S02]  /*a350*/  FMNMX.FTZ R7, R165, R6, !PT ;  /* 0x00000006a5077209 */ /* 0x000fe40007810000 */
[----:B------:R-:W-:Y:S02]  /*a360*/  ISETP.LT.OR P5, PT, R176, 0xa, P5 ;  /* 0x0000000ab000780c */ /* 0x000fe40002fa1670 */
[----:B------:R-:W-:Y:S02]  /*a370*/  FMNMX.FTZ R6, R168, R7, !PT ;  /* 0x00000007a8067209 */ /* 0x000fe40007810000 */
[----:B------:R-:W-:-:S02]  /*a380*/  ISETP.LT.OR P3, PT, R176, 0x2, P3 ;  /* 0x00000002b000780c */ /* 0x000fc40001f61670 */
[----:B------:R-:W-:Y:S02]  /*a390*/  FMNMX.FTZ R6, R169, R6, !PT ;  /* 0x00000006a9067209 */ /* 0x000fe40007810000 */
[----:B------:R-:W-:Y:S02]  /*a3a0*/  FSEL R10, R10, -INF , !P4 ;  /* 0xff8000000a0a7808 */ /* 0x000fe40006000000 */
[----:B------:R-:W-:Y:S02]  /*a3b0*/  FMNMX.FTZ R7, R21, R6, !PT ;  /* 0x0000000615077209 */ /* 0x000fe40007810000 */
[----:B------:R-:W-:Y:S02]  /*a3c0*/  FSEL R13, R13, -INF , !P5 ;  /* 0xff8000000d0d7808 */ /* 0x000fe40006800000 */
[----:B------:R-:W-:Y:S02]  /*a3d0*/  FMNMX.FTZ R6, R20, R7, !PT ;  /* 0x0000000714067209 */ /* 0x000fe40007810000 */
[----:B------:R-:W-:-:S02]  /*a3e0*/  FSEL R11, R11, -INF , !P3 ;  /* 0xff8000000b0b7808 */ /* 0x000fc40005800000 */
[----:B------:R-:W-:Y:S02]  /*a3f0*/  FMNMX.FTZ R7, R155, R6, !PT ;  /* 0x000000069b077209 */ /* 0x000fe40007810000 */
[C---:B------:R-:W-:Y:S02]  /*a400*/  ISETP.GT.AND P5, PT, R177.reuse, 0x11, P2 ;  /* 0x00000011b100780c */ /* 0x040fe400017a4270 */
[----:B------:R-:W-:Y:S02]  /*a410*/  FMNMX.FTZ R6, R172, R7, !PT ;  /* 0x00000007ac067209 */ /* 0x000fe40007810000 */
[----:B------:R-:W-:Y:S02]  /*a420*/  ISETP.GT.AND P3, PT, R177, 0x10, P2 ;  /* 0x00000010b100780c */ /* 0x000fe40001764270 */
[----:B------:R-:W-:Y:S02]  /*a430*/  FMNMX.FTZ R7, R171, R6, !PT ;  /* 0x00000006ab077209 */ /* 0x000fe40007810000 */
[----:B------:R-:W-:-:S02]  /*a440*/  ISETP.LT.OR P5, PT, R176, 0x12, P5 ;  /* 0x00000012b000780c */ /* 0x000fc40002fa1670 */
[----:B------:R-:W-:Y:S02]  /*a450*/  FMNMX.FTZ R7, R154, R7, !PT ;  /* 0x000000079a077209 */ /* 0x000fe40007810000 */
[----:B------:R-:W-:Y:S02]  /*a460*/  ISETP.LT.OR P3, PT, R176, 0x11, P3 ;  /* 0x00000011b000780c */ /* 0x000fe40001f61670 */
[----:B------:R-:W-:Y:S01]  /*a470*/  FSEL R14, R14, -INF , !P5 ;  /* 0xff8000000e0e7808 */ /* 0x000fe20006800000 */
[----:B------:R-:W0:Y:S01]  /*a480*/  SHFL.BFLY PT, R6, R7, 0x2, 0x1f ;  /* 0x0c401f0007067f89 */ /* 0x000e2200000e0000 */
[----:B------:R-:W-:Y:S02]  /*a490*/  ISETP.GT.AND P5, PT, R177, 0x20, P2 ;  /* 0x00000020b100780c */ /* 0x000fe400017a4270 */
[----:B------:R-:W-:Y:S02]  /*a4a0*/  FSEL R15, R15, -INF , !P3 ;  /* 0xff8000000f0f7808 */ /* 0x000fe40005800000 */
[----:B------:R-:W-:-:S02]  /*a4b0*/  ISETP.GT.AND P3, PT, R177, 0x18, P2 ;  /* 0x00000018b100780c */ /* 0x000fc40001764270 */
[C---:B------:R-:W-:Y:S02]  /*a4c0*/  ISETP.LT.OR P5, PT, R176.reuse, 0x21, P5 ;  /* 0x00000021b000780c */ /* 0x040fe40002fa1670 */
[----:B------:R-:W-:Y:S02]  /*a4d0*/  ISETP.GT.AND P4, PT, R177, 0x19, P2 ;  /* 0x00000019b100780c */ /* 0x000fe40001784270 */
[----:B------:R-:W-:Y:S02]  /*a4e0*/  ISETP.LT.OR P3, PT, R176, 0x19, P3 ;  /* 0x00000019b000780c */ /* 0x000fe40001f61670 */
[----:B------:R-:W-:Y:S02]  /*a4f0*/  FSEL R156, R156, -INF , !P5 ;  /* 0xff8000009c9c7808 */ /* 0x000fe40006800000 */
[----:B------:R-:W-:Y:S02]  /*a500*/  FSEL R152, R152, -INF , !P3 ;  /* 0xff80000098987808 */ /* 0x000fe40005800000 */
[----:B------:R-:W-:-:S02]  /*a510*/  ISETP.LT.OR P4, PT, R176, 0x1a, P4 ;  /* 0x0000001ab000780c */ /* 0x000fc40002781670 */
[----:B------:R-:W-:Y:S02]  /*a520*/  ISETP.GT.AND P3, PT, R177, 0x21, P2 ;  /* 0x00000021b100780c */ /* 0x000fe40001764270 */
[----:B------:R-:W-:Y:S02]  /*a530*/  FSEL R153, R153, -INF , !P4 ;  /* 0xff80000099997808 */ /* 0x000fe40006000000 */
[----:B------:R-:W-:Y:S02]  /*a540*/  ISETP.GT.AND P4, PT, R177, 0x28, P2 ;  /* 0x00000028b100780c */ /* 0x000fe40001784270 */
[----:B0-----:R-:W-:Y:S02]  /*a550*/  FMNMX.FTZ R178, R7, R6, !PT ;  /* 0x0000000607b27209 */ /* 0x001fe40007810000 */
[C---:B------:R-:W-:Y:S02]  /*a560*/  ISETP.LT.OR P3, PT, R176.reuse, 0x22, P3 ;  /* 0x00000022b000780c */ /* 0x040fe40001f61670 */
[----:B------:R-:W-:Y:S01]  /*a570*/  ISETP.LT.OR P4, PT, R176, 0x29, P4 ;  /* 0x00000029b000780c */ /* 0x000fe20002781670 */
[----:B------:R-:W0:Y:S01]  /*a580*/  SHFL.BFLY PT, R179, R178, 0x1, 0x1f ;  /* 0x0c201f00b2b37f89 */ /* 0x000e2200000e0000 */
[----:B------:R-:W-:-:S02]  /*a590*/  FSEL R157, R157, -INF , !P3 ;  /* 0xff8000009d9d7808 */ /* 0x000fc40005800000 */
[C---:B------:R-:W-:Y:S02]  /*a5a0*/  ISETP.GT.AND P3, PT, R177.reuse, 0x29, P2 ;  /* 0x00000029b100780c */ /* 0x040fe40001764270 */
[----:B------:R-:W-:Y:S02]  /*a5b0*/  FSEL R158, R158, -INF , !P4 ;  /* 0xff8000009e9e7808 */ /* 0x000fe40006000000 */
[----:B------:R-:W-:Y:S02]  /*a5c0*/  ISETP.GT.AND P4, PT, R177, 0x30, P2 ;  /* 0x00000030b100780c */ /* 0x000fe40001784270 */
[C---:B------:R-:W-:Y:S02]  /*a5d0*/  ISETP.LT.OR P3, PT, R176.reuse, 0x2a, P3 ;  /* 0x0000002ab000780c */ /* 0x040fe40001f61670 */
[----:B------:R-:W-:Y:S02]  /*a5e0*/  ISETP.LT.OR P4, PT, R176, 0x31, P4 ;  /* 0x00000031b000780c */ /* 0x000fe40002781670 */
[----:B------:R-:W-:-:S02]  /*a5f0*/  FSEL R159, R159, -INF , !P3 ;  /* 0xff8000009f9f7808 */ /* 0x000fc40005800000 */
[----:B------:R-:W-:Y:S02]  /*a600*/  ISETP.GT.AND P3, PT, R177, 0x31, P2 ;  /* 0x00000031b100780c */ /* 0x000fe40001764270 */
[----:B------:R-:W-:Y:S02]  /*a610*/  FSEL R163, R163, -INF , !P4 ;  /* 0xff800000a3a37808 */ /* 0x000fe40006000000 */
[C---:B------:R-:W-:Y:S02]  /*a620*/  ISETP.GT.AND P4, PT, R177.reuse, 0x38, P2 ;  /* 0x00000038b100780c */ /* 0x040fe40001784270 */
[----:B------:R-:W-:Y:S02]  /*a630*/  ISETP.LT.OR P3, PT, R176, 0x32, P3 ;  /* 0x00000032b000780c */ /* 0x000fe40001f61670 */
[----:B------:R-:W-:Y:S02]  /*a640*/  ISETP.GT.AND P2, PT, R177, 0x39, P2 ;  /* 0x00000039b100780c */ /* 0x000fe40001744270 */
[----:B0-----:R-:W-:Y:S01]  /*a650*/  FMNMX.FTZ R6, R178, R179, !PT ;  /* 0x000000b3b2067209 */ /* 0x001fe20007810000 */
[----:B------:R-:W-:Y:S01]  /*a660*/  IMAD.U32 R179, RZ, RZ, UR14 ;  /* 0x0000000effb37e24 */ /* 0x000fe2000f8e00ff */
[----:B------:R-:W-:-:S02]  /*a670*/  FMNMX.FTZ R178, R10, R9, !PT ;  /* 0x000000090ab27209 */ /* 0x000fc40007810000 */
[----:B------:R-:W-:Y:S02]  /*a680*/  FSETP.NEU.FTZ.AND P5, PT, R6, -INF , PT ;  /* 0xff8000000600780b */ /* 0x000fe40003fbd000 */
[----:B------:R-:W-:Y:S02]  /*a690*/  FMNMX.FTZ R7, R11, R178, !PT ;  /* 0x000000b20b077209 */ /* 0x000fe40007810000 */
[----:B------:R-:W-:Y:S02]  /*a6a0*/  ISETP.LT.OR P4, PT, R176, 0x39, P4 ;  /* 0x00000039b000780c */ /* 0x000fe40002781670 */
[----:B------:R-:W-:Y:S02]  /*a6b0*/  FMNMX.FTZ R178, R12, R7, !PT ;  /* 0x000000070cb27209 */ /* 0x000fe40007810000 */
[----:B------:R-:W-:Y:S02]  /*a6c0*/  FSEL R162, R162, -INF , !P3 ;  /* 0xff800000a2a27808 */ /* 0x000fe40005800000 */
[----:B------:R-:W-:-:S02]  /*a6d0*/  FMNMX.FTZ R178, R13, R178, !PT ;  /* 0x000000b20db27209 */ /* 0x000fc40007810000 */
[----:B------:R-:W-:Y:S02]  /*a6e0*/  ISETP.LT.OR P2, PT, R176, 0x3a, P2 ;  /* 0x0000003ab000780c */ /* 0x000fe40001741670 */
[----:B------:R-:W-:Y:S01]  /*a6f0*/  FMNMX.FTZ R7, R15, R178, !PT ;  /* 0x000000b20f077209 */ /* 0x000fe20007810000 */
[----:B------:R-:W-:-:S01]  /*a700*/  FFMA.FTZ R178, R6, R179, -8 ;  /* 0xc100000006b27423 */ /* 0x000fc200000100b3 */
[----:B------:R-:W-:Y:S02]  /*a710*/  FSEL R166, R166, -INF , !P4 ;  /* 0xff800000a6a67808 */ /* 0x000fe40006000000 */
[----:B------:R-:W-:Y:S02]  /*a720*/  FMNMX.FTZ R179, R14, R7, !PT ;  /* 0x000000070eb37209 */ /* 0x000fe40007810000 */
[----:B------:R-:W-:Y:S02]  /*a730*/  FSEL R7, R178, RZ, P5 ;  /* 0x000000ffb2077208 */ /* 0x000fe40002800000 */
[----:B------:R-:W-:-:S02]  /*a740*/  FMNMX.FTZ R178, R152, R179, !PT ;  /* 0x000000b398b27209 */ /* 0x000fc40007810000 */
[----:B------:R-:W-:Y:S01]  /*a750*/  FSEL R167, R167, -INF , !P2 ;  /* 0xff800000a7a77808 */ /* 0x000fe20005000000 */
        /* <DEDUP_REMOVED lines=22> */
[----:B------:R-:W-:Y:S01]  /*a8c0*/  IMAD.U32 R154, RZ, RZ, UR14 ;  /* 0x0000000eff9a7e24 */ /* 0x000fe2000f8e00ff */
[----:B------:R-:W-:Y:S01]  /*a8d0*/  FSEL R179, R6, RZ, P5 ;  /* 0x000000ff06b37208 */ /* 0x000fe20002800000 */
[----:B------:R-:W-:Y:S01]  /*a8e0*/  MUFU.EX2 R178, R181 ;  /* 0x000000b500b27308 */ /* 0x000fe20000000800 */
[----:B------:R-:W-:-:S03]  /*a8f0*/  FMNMX.FTZ R177, R162, R177, !PT ;  /* 0x000000b1a2b17209 */ /* 0x000fc60007810000 */
[----:B------:R-:W-:Y:S01]  /*a900*/  FADD.FTZ R179, -R179, R8 ;  /* 0x00000008b3b37221 */ /* 0x000fe20000010100 */
[----:B------:R-:W-:-:S03]  /*a910*/  FMNMX.FTZ R174, R166, R177, !PT ;  /* 0x000000b1a6ae7209 */ /* 0x000fc60007810000 */
[----:B------:R-:W-:Y:S01]  /*a920*/  MUFU.EX2 R175, R175 ;  /* 0x000000af00af7308 */ /* 0x000fe20000000800 */
[----:B------:R-:W-:-:S05]  /*a930*/  FMNMX.FTZ R174, R167, R174, !PT ;  /* 0x000000aea7ae7209 */ /* 0x000fca0007810000 */
[----:B------:R-:W0:Y:S02]  /*a940*/  SHFL.BFLY PT, R177, R174, 0x2, 0x1f ;  /* 0x0c401f00aeb17f89 */ /* 0x000e2400000e0000 */
        /* <DEDUP_REMOVED lines=13> */
[----:B------:R-:W-:Y:S01]  /*aa20*/  MUFU.EX2 R168, R168 ;  /* 0x000000a800a87308 */ /* 0x000fe20000000800 */
[----:B------:R-:W-:Y:S02]  /*aa30*/  FSEL R174, R7, RZ, P2 ;  /* 0x000000ff07ae7208 */ /* 0x000fe40001000000 */
[----:B------:R-:W-:-:S03]  /*aa40*/  FSEL R154, R154, RZ, P2 ;  /* 0x000000ff9a9a7208 */ /* 0x000fc60001000000 */
[----:B------:R-:W-:Y:S02]  /*aa50*/  FADD.FTZ R174, -R174, R9 ;  /* 0x00000009aeae7221 */ /* 0x000fe40000010100 */
[----:B------:R-:W0:Y:S01]  /*aa60*/  MUFU.EX2 R177, R177 ;  /* 0x000000b100b17308 */ /* 0x000e220000000800 */
        /* <DEDUP_REMOVED lines=16> */
[----:B0-----:R-:W-:-:S01]  /*ab70*/  FFMA.FTZ R174, R177, R3, R178 ;  /* 0x00000003b1ae7223 */ /* 0x001fc200000100b2 */
[--C-:B------:R-:W-:Y:S01]  /*ab80*/  FFMA.FTZ R162, R162, UR14, -R154.reuse ;  /* 0x0000000ea2a27c23 */ /* 0x100fe2000801089a */
[----:B------:R-:W-:-:S01]  /*ab90*/  FFMA.FTZ R166, R166, UR14, -R154 ;  /* 0x0000000ea6a67c23 */ /* 0x000fc2000801089a */
[----:B------:R-:W-:Y:S01]  /*aba0*/  FFMA.FTZ R154, R167, UR14, -R154 ;  /* 0x0000000ea79a7c23 */ /* 0x000fe2000801089a */
[----:B------:R-:W-:-:S03]  /*abb0*/  FADD.FTZ R174, R175, R174 ;  /* 0x000000aeafae7221 */ /* 0x000fc60000010000 */
[----:B------:R-:W0:Y:S08]  /*abc0*/  MUFU.EX2 R10, R10 ;  /* 0x0000000a000a7308 */ /* 0x000e300000000800 */
[----:B------:R-:W2:Y:S01]  /*abd0*/  MUFU.EX2 R11, R11 ;  /* 0x0000000b000b7308 */ /* 0x000ea20000000800 */
[----:B-1----:R-:W-:-:S07]  /*abe0*/  FFMA.FTZ R3, R152, R4, R179 ;  /* 0x0000000498037223 */ /* 0x002fce00000100b3 */
[----:B------:R-:W1:Y:S01]  /*abf0*/  MUFU.EX2 R12, R12 ;  /* 0x0000000c000c7308 */ /* 0x000e620000000800 */
[----:B0-----:R-:W-:-:S01]  /*ac00*/  FADD.FTZ R4, R10, R3 ;  /* 0x000000030a047221 */ /* 0x001fc20000010000 */
[----:B------:R-:W-:-:S04]  /*ac10*/  FADD.FTZ R3, R173, R174 ;  /* 0x000000aead037221 */ /* 0x000fc80000010000 */
[----:B------:R-:W-:Y:S02]  /*ac20*/  FADD.FTZ R3, R170, R3 ;  /* 0x00000003aa037221 */ /* 0x000fe40000010000 */
[----:B------:R-:W0:Y:S02]  /*ac30*/  MUFU.EX2 R13, R13 ;  /* 0x0000000d000d7308 */ /* 0x000e240000000800 */
[----:B------:R-:W-:-:S06]  /*ac40*/  FADD.FTZ R174, R160, R3 ;  /* 0x00000003a0ae7221 */ /* 0x000fcc0000010000 */
[----:B------:R-:W3:Y:S08]  /*ac50*/  MUFU.EX2 R14, R14 ;  /* 0x0000000e000e7308 */ /* 0x000ef00000000800 */
[----:B------:R-:W4:Y:S08]  /*ac60*/  MUFU.EX2 R15, R15 ;  /* 0x0000000f000f7308 */ /* 0x000f300000000800 */
[----:B------:R2:W5:Y:S08]  /*ac70*/  MUFU.EX2 R176, R153 ;  /* 0x0000009900b07308 */ /* 0x0005700000000800 */
[----:B------:R-:W5:Y:S01]  /*ac80*/  MUFU.EX2 R9, R9 ;  /* 0x0000000900097308 */ /* 0x000f620000000800 */
[----:B--2---:R-:W-:-:S04]  /*ac90*/  FADD.FTZ R153, R11, R4 ;  /* 0x000000040b997221 */ /* 0x004fc80000010000 */
[----:B-1----:R-:W-:Y:S01]  /*aca0*/  FADD.FTZ R4, R12, R153 ;  /* 0x000000990c047221 */ /* 0x002fe20000010000 */
[----:B------:R-:W-:-:S02]  /*acb0*/  FADD.FTZ R153, R161, R174 ;  /* 0x000000aea1997221 */ /* 0x000fc40000010000 */
[----:B------:R-:W1:Y:S01]  /*acc0*/  MUFU.EX2 R169, R169 ;  /* 0x000000a900a97308 */ /* 0x000e620000000800 */
[----:B0-----:R-:W-:-:S04]  /*acd0*/  FADD.FTZ R3, R13, R4 ;  /* 0x000000040d037221 */ /* 0x001fc80000010000 */
[----:B---3--:R-:W-:-:S03]  /*ace0*/  FADD.FTZ R4, R14, R3 ;  /* 0x000000030e047221 */ /* 0x008fc60000010000 */
[----:B------:R-:W0:Y:S01]  /*acf0*/  MUFU.EX2 R156, R156 ;  /* 0x0000009c009c7308 */ /* 0x000e220000000800 */
[----:B----4-:R-:W-:-:S04]  /*ad00*/  FADD.FTZ R4, R15, R4 ;  /* 0x000000040f047221 */ /* 0x010fc80000010000 */
[----:B-----5:R-:W-:-:S03]  /*ad10*/  FADD.FTZ R4, R176, R4 ;  /* 0x00000004b0047221 */ /* 0x020fc60000010000 */
[----:B------:R-:W2:Y:S08]  /*ad20*/  MUFU.EX2 R21, R21 ;  /* 0x0000001500157308 */ /* 0x000eb00000000800 */
[----:B------:R3:W4:Y:S08]  /*ad30*/  MUFU.EX2 R180, R158 ;  /* 0x0000009e00b47308 */ /* 0x0007300000000800 */
[----:B------:R-:W5:Y:S01]  /*ad40*/  MUFU.EX2 R20, R20 ;  /* 0x0000001400147308 */ /* 0x000f620000000800 */
[----:B---3--:R-:W-:-:S04]  /*ad50*/  FADD.FTZ R158, R164, R153 ;  /* 0x00000099a49e7221 */ /* 0x008fc80000010000 */
[----:B------:R-:W-:-:S03]  /*ad60*/  FADD.FTZ R3, R165, R158 ;  /* 0x0000009ea5037221 */ /* 0x000fc60000010000 */
[----:B------:R-:W3:Y:S01]  /*ad70*/  MUFU.EX2 R159, R159 ;  /* 0x0000009f009f7308 */ /* 0x000ee20000000800 */
[----:B------:R-:W-:-:S01]  /*ad80*/  FADD.FTZ R158, R168, R3 ;  /* 0x00000003a89e7221 */ /* 0x000fc20000010000 */
[----:B------:R-:W-:-:S03]  /*ad90*/  FADD.FTZ R3, R9, R4 ;  /* 0x0000000409037221 */ /* 0x000fc60000010000 */
[----:B-1----:R-:W-:Y:S01]  /*ada0*/  FADD.FTZ R158, R169, R158 ;  /* 0x0000009ea99e7221 */ /* 0x002fe20000010000 */
[----:B0-----:R-:W-:-:S02]  /*adb0*/  FADD.FTZ R3, R156, R3 ;  /* 0x000000039c037221 */ /* 0x001fc40000010000 */
[----:B------:R-:W0:Y:S01]  /*adc0*/  MUFU.EX2 R155, R155 ;  /* 0x0000009b009b7308 */ /* 0x000e220000000800 */
[----:B--2---:R-:W-:-:S01]  /*add0*/  FADD.FTZ R153, R21, R158 ;  /* 0x0000009e15997221 */ /* 0x004fc20000010000 */
[----:B----4-:R-:W-:-:S03]  /*ade0*/  FADD.FTZ R3, R180, R3 ;  /* 0x00000003b4037221 */ /* 0x010fc60000010000 */
[----:B-----5:R-:W-:-:S03]  /*adf0*/  FADD.FTZ R4, R20, R153 ;  /* 0x0000009914047221 */ /* 0x020fc60000010000 */
        /* <DEDUP_REMOVED lines=17> */
.L_x_1164:
        /* <DEDUP_REMOVED lines=12> */
[-C--:B------:R-:W-:Y:S01]  /*afd0*/  FMUL.FTZ R25, R25, R177.reuse ;  /* 0x000000b119197220 */ /* 0x080fe20000410000 */
        /* <DEDUP_REMOVED lines=143> */
.L_x_1147:
[----:B------:R-:W-:Y:S06]  /*b8d0*/  BAR.ARV 0x8, 0x180 ;  /* 0x0206000000007b1d */ /* 0x000fec0000002000 */
[----:B------:R-:W-:Y:S05]  /*b8e0*/  @!P0 BRA `(.L_x_1166) ;  /* 0x0000000000048947 */ /* 0x000fea0003800000 */
[----:B------:R-:W-:Y:S01]  /*b8f0*/  BPT.TRAP 0x1 ;  /* 0x000000040000795c */ /* 0x000fe20000300000 */
.L_x_1166:
[----:B------:R-:W-:Y:S01]  /*b900*/  ULEA UR9, UR55, UR41, 0x3 ;  /* 0x0000002937097291 */ /* 0x000fe2000f8e183f */
[----:B------:R-:W-:-:S05]  /*b910*/  IMAD.U32 R0, RZ, RZ, UR50 ;  /* 0x00000032ff007e24 */ /* 0x000fca000f8e00ff */
[----:B------:R-:W-:-:S04]  /*b920*/  SHF.L.U32 R0, R0, 0x1f, RZ ;  /* 0x0000001f00007819 */ /* 0x000fc800000006ff */
[----:B------:R0:W1:Y:S01]  /*b930*/  SYNCS.PHASECHK.TRANS64.TRYWAIT P1, [UR9+0x28450], R0 ;  /* 0x02845000ff0075a7 */ /* 0x0000620008020149 */
[----:B------:R-:W-:Y:S05]  /*b940*/  @!P0 BRA `(.L_x_1167) ;  /* 0x0000000000048947 */ /* 0x000fea0003800000 */
[----:B------:R-:W-:Y:S01]  /*b950*/  BPT.TRAP 0x1 ;  /* 0x000000040000795c */ /* 0x000fe20000300000 */
.L_x_1167:
[----:B-1----:R-:W-:Y:S05]  /*b960*/  @P1 BRA `(.L_x_1168) ;  /* 0x0000000000081947 */ /* 0x002fea0003800000 */
[----:B------:R-:W1:Y:S02]  /*b970*/  SYNCS.PHASECHK.TRANS64.TRYWAIT P1, [UR9+0x28450], R0 ;  /* 0x02845000ff0075a7 */ /* 0x000e640008020149 */
[----:B-1----:R-:W-:Y:S05]  /*b980*/  @!P1 BRA `(.L_x_1169) ;  /* 0x000000a800d09947 */ /* 0x002fea0003800000 */
.L_x_1168:
[----:B------:R-:W-:Y:S01]  /*b990*/  ULDC.64 UR4, c[0x0][0x9a0] ;  /* 0x0002680000047ab9 */ /* 0x000fe20000000a00 */
[----:B------:R-:W-:Y:S01]  /*b9a0*/  UIADD3 UR41, UR41, 0x8000, URZ ;  /* 0x0000800029297890 */ /* 0x000fe2000fffe03f */
[----:B------:R-:W-:Y:S01]  /*b9b0*/  WARPGROUP.ARRIVE ;  /* 0x00000000000079c5 */ /* 0x000fe20000000000 */
[----:B------:R-:W-:Y:S01]  /*b9c0*/  UISETP.NE.U32.AND UP0, UPT, UR4, URZ, UPT ;  /* 0x0000003f0400728c */ /* 0x000fe2000bf05070 */
[----:B-1----:R-:W-:Y:S01]  /*b9d0*/  IMAD.MOV.U32 R5, RZ, RZ, 0x3f800000 ;  /* 0x3f800000ff057424 */ /* 0x002fe200078e00ff */
[----:B------:R-:W-:Y:S02]  /*b9e0*/  USHF.R.U32.HI UR41, URZ, 0x4, UR41 ;  /* 0x000000043f297899 */ /* 0x000fe40008011629 */
[----:B------:R-:W-:Y:S02]  /*b9f0*/  UISETP.NE.AND.EX UP0, UPT, UR5, URZ, UPT, UP0 ;  /* 0x0000003f0500728c */ /* 0x000fe4000bf05300 */
[----:B------:R-:W-:-:S04]  /*ba00*/  ULOP3.LUT UR41, UR41, 0x3fff, URZ, 0xc0, !UPT ;  /* 0x00003fff29297892 */ /* 0x000fc8000f8ec03f */
[----:B------:R-:W-:-:S05]  /*ba10*/  PLOP3.LUT P1, PT, PT, PT, UP0, 0x80, 0x0 ;  /* 0x000000000000781c */ /* 0x000fca0003f2f008 */
[----:B------:R-:W-:Y:S01]  /*ba20*/  @UP0 USHF.R.S32.HI UR8, URZ, 0x1f, UR48 ;  /* 0x0000001f3f080899 */ /* 0x000fe20008011430 */
[----:B------:R-:W-:Y:S01]  /*ba30*/  @UP0 ULDC.64 UR10, c[0x0][0x9c8] ;  /* 0x00027200000a0ab9 */ /* 0x000fe20000000a00 */
[----:B------:R-:W-:Y:S02]  /*ba40*/  @UP0 ULDC.64 UR12, c[0x0][0x9d0] ;  /* 0x00027400000c0ab9 */ /* 0x000fe40000000a00 */
[----:B------:R-:W-:Y:S02]  /*ba50*/  @UP0 UIMAD UR8, UR8, UR10, URZ ;  /* 0x0000000a080802a4 */ /* 0x000fe4000f8e023f */
[----:B------:R-:W-:Y:S02]  /*ba60*/  @UP0 UIMAD.WIDE.U32 UR6, UR48, UR10, URZ ;  /* 0x0000000a300602a5 */ /* 0x000fe4000f8e003f */
[----:B------:R-:W-:Y:S02]  /*ba70*/  ULOP3.LUT UR10, UR41, 0x10000, URZ, 0xfc, !UPT ;  /* 0x00010000290a7892 */ /* 0x000fe4000f8efc3f */
[----:B------:R-:W-:-:S02]  /*ba80*/  @UP0 UIMAD UR8, UR48, UR11, UR8 ;  /* 0x0000000b300802a4 */ /* 0x000fc4000f8e0208 */
[----:B------:R-:W-:Y:S02]  /*ba90*/  @UP0 USHF.R.S32.HI UR11, URZ, 0x1f, UR49 ;  /* 0x0000001f3f0b0899 */ /* 0x000fe40008011431 */
[----:B------:R-:W-:Y:S02]  /*baa0*/  ULEA UR10, UR55, UR10, 0xa ;  /* 0x0000000a370a7291 */ /* 0x000fe4000f8e503f */
[----:B------:R-:W-:Y:S02]  /*bab0*/  @UP0 UIADD3 UR7, UR7, UR8, URZ ;  /* 0x0000000807070290 */ /* 0x000fe4000fffe03f */
[----:B------:R-:W-:Y:S02]  /*bac0*/  @UP0 UIMAD UR8, UR11, UR12, URZ ;  /* 0x0000000c0b0802a4 */ /* 0x000fe4000f8e023f */
[----:B------:R-:W-:Y:S01]  /*bad0*/  @UP0 UIMAD.WIDE.U32 UR6, UR49, UR12, UR6 ;  /* 0x0000000c310602a5 */ /* 0x000fe2000f8e0006 */
[----:B------:R-:W-:Y:S01]  /*bae0*/  UMOV UR11, 0x80000020 ;  /* 0x80000020000b7882 */ /* 0x000fe20000000000 */
[----:B------:R-:W-:-:S09]  /*baf0*/  @UP0 UIMAD UR8, UR49, UR13, UR8 ;  /* 0x0000000d310802a4 */ /* 0x000fd2000f8e0208 */
[----:B------:R-:W-:Y:S01]  /*bb00*/  QGMMA.64x256x32.F32.E4M3.E4M3 R24, R188, gdesc[UR8], R24, gsb0 ;  /* 0x03e00008bc187df3 */ /* 0x000fe20008000818 */
        /* <DEDUP_REMOVED lines=25> */
[----:B------:R-:W0:Y:S08]  /*bca0*/  @P2 MUFU.LG2 R4, R15 ;  /* 0x0000000f00042308 */ /* 0x000e300000000c00 */
[----:B------:R-:W1:Y:S01]  /*bcb0*/  @P3 MUFU.LG2 R11, R11 ;  /* 0x0000000b000b3308 */ /* 0x000e620000000c00 */
[----:B------:R-:W-:Y:S02]  /*bcc0*/  WARPGROUP.DEPBAR.LE gsb0, 0x0 ;  /* 0x00008000000079c5 */ /* 0x000fe40000010000 */
[----:B------:R-:W-:-:S06]  /*bcd0*/  WARPGROUP.ARRIVE ;  /* 0x00000000000079c5 */ /* 0x000fcc0000000000 */
[----:B------:R-:W-:Y:S01]  /*bce0*/  QGMMA.64x256x32.F32.E4M3.E4M3 R24, R184, gdesc[UR8], R24, gsb0 ;  /* 0x03e00008b8187df3 */ /* 0x000fe20008000818 */
[----:B------:R-:W3:Y:S01]  /*bcf0*/  @P1 MUFU.RCP R10, R14 ;  /* 0x0000000e000a1308 */ /* 0x000ee20000001000 */
[----:B------:R-:W-:Y:S02]  /*bd00*/  IMAD.U32 R9, RZ, RZ, UR14 ;  /* 0x0000000eff097e24 */ /* 0x000fe4000f8e00ff */
[----:B------:R-:W-:Y:S02]  /*bd10*/  IMAD.U32 R13, RZ, RZ, UR14 ;  /* 0x0000000eff0d7e24 */ /* 0x000fe4000f8e00ff */
[----:B0-----:R-:W-:Y:S01]  /*bd20*/  @P2 FMUL.FTZ R4, R4, 0.69314718246459960938 ;  /* 0x3f31721804042820 */ /* 0x001fe20000410000 */
[----:B------:R-:W-:Y:S01]  /*bd30*/  @P2 FMUL.FTZ R9, R9, 0.69314718246459960938 ;  /* 0x3f31721809092820 */ /* 0x000fe20000410000 */
[----:B-1----:R-:W-:Y:S01]  /*bd40*/  @P3 FMUL.FTZ R12, R11, 0.69314718246459960938 ;  /* 0x3f3172180b0c3820 */ /* 0x002fe20000410000 */
[----:B------:R-:W-:Y:S01]  /*bd50*/  @P3 FMUL.FTZ R13, R13, 0.69314718246459960938 ;  /* 0x3f3172180d0d3820 */ /* 0x000fe20000410000 */
[----:B------:R-:W-:-:S02]  /*bd60*/  IMAD.MOV.U32 R3, RZ, RZ, -0x800000 ;  /* 0xff800000ff037424 */ /* 0x000fc400078e00ff */
[----:B------:R-:W-:Y:S01]  /*bd70*/  @P2 FFMA.FTZ R3, R9, R6, R4 ;  /* 0x0000000609032223 */ /* 0x000fe20000010004 */
[----:B------:R-:W-:Y:S02]  /*bd80*/  IMAD.MOV.U32 R0, RZ, RZ, -0x800000 ;  /* 0xff800000ff007424 */ /* 0x000fe400078e00ff */
[----:B------:R-:W-:Y:S01]  /*bd90*/  @P3 FFMA.FTZ R0, R13, R7, R12 ;  /* 0x000000070d003223 */ /* 0x000fe2000001000c */
[-C--:B--2---:R-:W-:Y:S01]  /*bda0*/  FMUL.FTZ R20, R8, R5.reuse ;  /* 0x0000000508147220 */ /* 0x084fe20000410000 */
[----:B---3--:R-:W-:Y:S01]  /*bdb0*/  FMUL.FTZ R4, R10, R5 ;  /* 0x000000050a047220 */ /* 0x008fe20000410000 */
[----:B------:R-:W-:Y:S02]  /*bdc0*/  WARPGROUP.DEPBAR.LE gsb0, 0x0 ;  /* 0x00008000000079c5 */ /* 0x000fe40000010000 */
[----:B------:R-:W-:Y:S05]  /*bdd0*/  @!P0 BRA `(.L_x_1170) ;  /* 0x0000000000048947 */ /* 0x000fea0003800000 */
[----:B------:R-:W-:Y:S01]  /*bde0*/  BPT.TRAP 0x1 ;  /* 0x000000040000795c */ /* 0x000fe20000300000 */
.L_x_1170:
        /* <DEDUP_REMOVED lines=31> */
[----:B------:R-:W-:Y:S01]  /*bfe0*/  SYNCS.ARRIVE.TRANS64.RED.A1T0 RZ, [UR4], RZ ;  /* 0x000000ffffff79a7 */ /* 0x000fe20008100404 */
        /* <DEDUP_REMOVED lines=106> */
.L_x_1096:
[----:B------:R-:W0:Y:S01]  /*c690*/  S2R R21, SR_CgaCtaId ;  /* 0x0000000000157919 */ /* 0x000e220000008800 */
[----:B------:R-:W-:Y:S01]  /*c6a0*/  MOV R4, 0x400 ;  /* 0x0000040000047802 */ /* 0x000fe20000000f00 */
[----:B------:R-:W-:Y:S01]  /*c6b0*/  BSSY B0, `(.L_x_1171) ;  /* 0x000039f000007945 */ /* 0x000fe20003800000 */
[----:B------:R-:W-:Y:S02]  /*c6c0*/  BAR.SYNC.DEFER_BLOCKING 0x5, 0x180 ;  /* 0x0146000000007b1d */ /* 0x000fe40000010000 */
[----:B0-----:R-:W-:-:S05]  /*c6d0*/  LEA R4, R21, R4, 0x18 ;  /* 0x0000000415047211 */ /* 0x001fca00078ec0ff */
[----:B------:R-:W0:Y:S02]  /*c6e0*/  LDS.128 R52, [R4+0x284d0] ;  /* 0x0284d00004347984 */ /* 0x000e240000000c00 */
[----:B0-----:R-:W-:Y:S02]  /*c6f0*/  R2UR UR5, R53 ;  /* 0x00000000350572ca */ /* 0x001fe400000e0000 */
[----:B------:R-:W-:Y:S02]  /*c700*/  R2UR UR49, R54 ;  /* 0x00000000363172ca */ /* 0x000fe400000e0000 */
        /* <DEDUP_REMOVED lines=12> */
[----:B------:R-:W-:Y:S01]  /*c7d0*/  F2FP.BF16.F32.PACK_AB R10, R10, R41 ;  /* 0x000000290a0a723e */ /* 0x000fe200000010ff */
[----:B------:R-:W-:Y:S01]  /*c7e0*/  UISETP.NE.U32.AND UP0, UPT, UR6, URZ, UPT ;  /* 0x0000003f0600728c */ /* 0x000fe2000bf05070 */
[----:B------:R-:W-:Y:S02]  /*c7f0*/  F2FP.BF16.F32.PACK_AB R78, R78, R67 ;  /* 0x000000434e4e723e */ /* 0x000fe400000010ff */
[----:B------:R-:W-:Y:S01]  /*c800*/  F2FP.BF16.F32.PACK_AB R44, R44, R81 ;  /* 0x000000512c2c723e */ /* 0x000fe200000010ff */
[----:B------:R-:W-:Y:S01]  /*c810*/  UISETP.NE.AND.EX UP0, UPT, UR7, URZ, UPT, UP0 ;  /* 0x0000003f0700728c */ /* 0x000fe2000bf05300 */
[----:B------:R-:W-:Y:S02]  /*c820*/  F2FP.BF16.F32.PACK_AB R24, R5, R24 ;  /* 0x000000180518723e */ /* 0x000fe400000010ff */
[----:B------:R-:W-:Y:S01]  /*c830*/  F2FP.BF16.F32.PACK_AB R25, R6, R25 ;  /* 0x000000190619723e */ /* 0x000fe200000010ff */
[----:B------:R-:W-:Y:S01]  /*c840*/  ULDC.64 UR6, c[0x0][0xc00] ;  /* 0x0003000000067ab9 */ /* 0x000fe20000000a00 */
[----:B0-----:R-:W-:Y:S01]  /*c850*/  LOP3.LUT P0, R21, R58, 0x3, RZ, 0xc0, !PT ;  /* 0x000000033a157812 */ /* 0x001fe2000780c0ff */
[----:B------:R-:W-:Y:S01]  /*c860*/  UIMAD.WIDE UR6, UR42, 0x4, UR6 ;  /* 0x000000042a0678a5 */ /* 0x000fe2000f8e0206 */
[----:B------:R-:W-:-:S02]  /*c870*/  F2FP.BF16.F32.PACK_AB R32, R7, R32 ;  /* 0x000000200720723e */ /* 0x000fc400000010ff */
[----:B------:R-:W-:Y:S02]  /*c880*/  ISETP.EQ.OR P0, PT, R21, 0x3, !P0 ;  /* 0x000000031500780c */ /* 0x000fe40004702670 */
[----:B------:R-:W-:Y:S02]  /*c890*/  F2FP.BF16.F32.PACK_AB R120, R85, R120 ;  /* 0x000000785578723e */ /* 0x000fe400000010ff */
[----:B------:R-:W-:Y:S02]  /*c8a0*/  SEL R81, R9, R10, P0 ;  /* 0x0000000a09517207 */ /* 0x000fe40000000000 */
[----:B------:R-:W-:Y:S02]  /*c8b0*/  SEL R67, R10, R9, P0 ;  /* 0x000000090a437207 */ /* 0x000fe40000000000 */
[----:B------:R-:W0:Y:S01]  /*c8c0*/  S2R R9, SR_SWINHI ;  /* 0x0000000000097919 */ /* 0x000e220000002f00 */
        /* <DEDUP_REMOVED lines=9> */
[----:B------:R-:W-:Y:S02]  /*c960*/  SEL R36, R121, R120, P0 ;  /* 0x0000007879247207 */ /* 0x000fe40000000000 */
[----:B------:R-:W-:Y:S02]  /*c970*/  SEL R115, R5, R6, P0 ;  /* 0x0000000605737207 */ /* 0x000fe40000000000 */
[----:B------:R-:W-:Y:S02]  /*c980*/  SEL R119, R6, R5, P0 ;  /* 0x0000000506777207 */ /* 0x000fe40000000000 */
[----:B------:R-:W-:Y:S02]  /*c990*/  SEL R121, R7, R160, P0 ;  /* 0x000000a007797207 */ /* 0x000fe40000000000 */
[----:B------:R-:W-:-:S02]  /*c9a0*/  SEL R123, R160, R7, P0 ;  /* 0x00000007a07b7207 */ /* 0x000fc40000000000 */
[----:B------:R-:W-:Y:S02]  /*c9b0*/  F2FP.BF16.F32.PACK_AB R40, R29, R72 ;  /* 0x000000481d28723e */ /* 0x000fe400000010ff */
[----:B------:R-:W-:Y:S02]  /*c9c0*/  F2FP.BF16.F32.PACK_AB R126, R126, R39 ;  /* 0x000000277e7e723e */ /* 0x000fe400000010ff */
[----:B------:R-:W-:Y:S02]  /*c9d0*/  MOV R6, R4 ;  /* 0x0000000400067202 */ /* 0x000fe40000000f00 */
[----:B0-----:R-:W-:Y:S02]  /*c9e0*/  MOV R7, R9 ;  /* 0x0000000900077202 */ /* 0x001fe40000000f00 */
[----:B------:R-:W-:Y:S02]  /*c9f0*/  F2FP.BF16.F32.PACK_AB R127, R127, R38 ;  /* 0x000000267f7f723e */ /* 0x000fe400000010ff */
[----:B------:R-:W-:Y:S01]  /*ca00*/  F2FP.BF16.F32.PACK_AB R33, R8, R33 ;  /* 0x000000210821723e */ /* 0x000fe200000010ff */
[----:B------:R-:W-:Y:S01]  /*ca10*/  IMAD.WIDE R52, R196, 0x2, R6 ;  /* 0x00000002c4347825 */ /* 0x000fe200078e0206 */
        /* <DEDUP_REMOVED lines=12> */
[----:B------:R-:W-:-:S02]  /*cae0*/  IADD3 R10, P2, R52, 0x20, RZ ;  /* 0x00000020340a7810 */ /* 0x000fc40007f5e0ff */
[C---:B------:R-:W-:Y:S02]  /*caf0*/  IADD3 R145, P3, R52.reuse, 0x40, RZ ;  /* 0x0000004034917810 */ /* 0x040fe40007f7e0ff */
[----:B------:R-:W-:Y:S02]  /*cb00*/  IADD3 R147, P4, R52, 0x60, RZ ;  /* 0x0000006034937810 */ /* 0x000fe40007f9e0ff */
[----:B------:R-:W-:Y:S02]  /*cb10*/  F2FP.BF16.F32.PACK_AB R155, R155, R158 ;  /* 0x0000009e9b9b723e */ /* 0x000fe400000010ff */
[----:B------:R-:W-:Y:S01]  /*cb20*/  F2FP.BF16.F32.PACK_AB R156, R153, R156 ;  /* 0x0000009c999c723e */ /* 0x000fe200000010ff */
[----:B------:R-:W-:Y:S01]  /*cb30*/  IMAD.X R55, RZ, RZ, R53, P4 ;  /* 0x000000ffff377224 */ /* 0x000fe200020e0635 */
        /* <DEDUP_REMOVED lines=12> */
[----:B------:R-:W-:Y:S02]  /*cc00*/  F2FP.BF16.F32.PACK_AB R8, R28, R65 ;  /* 0x000000411c08723e */ /* 0x000fe400000010ff */
[----:B------:R-:W-:-:S02]  /*cc10*/  F2FP.BF16.F32.PACK_AB R128, R93, R128 ;  /* 0x000000805d80723e */ /* 0x000fc400000010ff */
[----:B------:R-:W-:Y:S02]  /*cc20*/  F2FP.BF16.F32.PACK_AB R129, R100, R129 ;  /* 0x000000816481723e */ /* 0x000fe400000010ff */
[----:B------:R-:W-:Y:S02]  /*cc30*/  SEL R79, R32, R33, P0 ;  /* 0x00000021204f7207 */ /* 0x000fe40000000000 */
[----:B------:R-:W-:Y:S02]  /*cc40*/  SEL R70, R33, R32, P0 ;  /* 0x0000002021467207 */ /* 0x000fe40000000000 */
[----:B------:R-:W-:Y:S02]  /*cc50*/  SEL R127, R134, R135, P0 ;  /* 0x00000087867f7207 */ /* 0x000fe40000000000 */
[----:B------:R-:W-:Y:S02]  /*cc60*/  SEL R73, R135, R134, P0 ;  /* 0x0000008687497207 */ /* 0x000fe40000000000 */
[----:B------:R-:W-:-:S02]  /*cc70*/  F2FP.BF16.F32.PACK_AB R15, R15, R64 ;  /* 0x000000400f0f723e */ /* 0x000fc400000010ff */
[----:B------:R-:W-:Y:S02]  /*cc80*/  F2FP.BF16.F32.PACK_AB R63, R86, R63 ;  /* 0x0000003f563f723e */ /* 0x000fe400000010ff */
[----:B------:R-:W-:Y:S02]  /*cc90*/  F2FP.BF16.F32.PACK_AB R66, R87, R66 ;  /* 0x000000425742723e */ /* 0x000fe400000010ff */
[----:B------:R-:W-:Y:S02]  /*cca0*/  F2FP.BF16.F32.PACK_AB R46, R111, R46 ;  /* 0x0000002e6f2e723e */ /* 0x000fe400000010ff */
[----:B------:R-:W-:Y:S02]  /*ccb0*/  F2FP.BF16.F32.PACK_AB R112, R77, R112 ;  /* 0x000000704d70723e */ /* 0x000fe400000010ff */
[----:B------:R-:W-:Y:S02]  /*ccc0*/  F2FP.BF16.F32.PACK_AB R113, R84, R113 ;  /* 0x000000715471723e */ /* 0x000fe400000010ff */
[----:B------:R-:W-:-:S02]  /*ccd0*/  SEL R99, R61, R68, P0 ;  /* 0x000000443d637207 */ /* 0x000fc40000000000 */
[----:B------:R-:W-:Y:S01]  /*cce0*/  SEL R33, R68, R61, P0 ;  /* 0x0000003d44217207 */ /* 0x000fe20000000000 */
[----:B------:R-:W-:Y:S01]  /*ccf0*/  IMAD.X R61, RZ, RZ, R53, P2 ;  /* 0x000000ffff3d7224 */ /* 0x000fe200010e0635 */
[----:B------:R-:W-:Y:S02]  /*cd00*/  SEL R97, R69, R76, P0 ;  /* 0x0000004c45617207 */ /* 0x000fe40000000000 */
[----:B------:R-:W-:Y:S02]  /*cd10*/  SEL R34, R76, R69, P0 ;  /* 0x000000454c227207 */ /* 0x000fe40000000000 */
[----:B------:R-:W-:Y:S02]  /*cd20*/  SEL R95, R109, R116, P0 ;  /* 0x000000746d5f7207 */ /* 0x000fe40000000000 */
[----:B------:R-:W-:Y:S02]  /*cd30*/  SEL R39, R116, R109, P0 ;  /* 0x0000006d74277207 */ /* 0x000fe40000000000 */
[----:B------:R-:W-:-:S02]  /*cd40*/  SEL R131, R59, R48, P0 ;  /* 0x000000303b837207 */ /* 0x000fc40000000000 */
[----:B------:R-:W-:Y:S01]  /*cd50*/  SEL R65, R48, R59, P0 ;  /* 0x0000003b30417207 */ /* 0x000fe20000000000 */
[----:B------:R-:W-:Y:S01]  /*cd60*/  IMAD.X R59, RZ, RZ, R53, P3 ;  /* 0x000000ffff3b7224 */ /* 0x000fe200018e0635 */
[----:B------:R-:W-:Y:S02]  /*cd70*/  SEL R135, R142, R143, P0 ;  /* 0x0000008f8e877207 */ /* 0x000fe40000000000 */
[----:B------:R-:W-:Y:S02]  /*cd80*/  SEL R74, R143, R142, P0 ;  /* 0x0000008e8f4a7207 */ /* 0x000fe40000000000 */
[----:B------:R-:W-:Y:S02]  /*cd90*/  F2FP.BF16.F32.PACK_AB R133, R133, R148 ;  /* 0x000000948585723e */ /* 0x000fe400000010ff */
[----:B------:R-:W-:Y:S02]  /*cda0*/  F2FP.BF16.F32.PACK_AB R140, R125, R140 ;  /* 0x0000008c7d8c723e */ /* 0x000fe400000010ff */
[----:B------:R-:W-:-:S02]  /*cdb0*/  F2FP.BF16.F32.PACK_AB R117, R117, R132 ;  /* 0x000000847575723e */ /* 0x000fc400000010ff */
[----:B------:R-:W-:Y:S02]  /*cdc0*/  F2FP.BF16.F32.PACK_AB R136, R101, R136 ;  /* 0x000000886588723e */ /* 0x000fe400000010ff */
[----:B------:R-:W-:Y:S02]  /*cdd0*/  F2FP.BF16.F32.PACK_AB R137, R108, R137 ;  /* 0x000000896c89723e */ /* 0x000fe400000010ff */
        /* <DEDUP_REMOVED lines=12> */
[----:B------:R-:W-:Y:S02]  /*cea0*/  F2FP.BF16.F32.PACK_AB R43, R118, R43 ;  /* 0x0000002b762b723e */ /* 0x000fe400000010ff */
        /* <DEDUP_REMOVED lines=8> */
[----:B------:R-:W-:-:S02]  /*cf30*/  SEL R107, R128, R129, P0 ;  /* 0x00000081806b7207 */ /* 0x000fc40000000000 */
[----:B------:R-:W-:Y:S01]  /*cf40*/  SEL R37, R129, R128, P0 ;  /* 0x0000008081257207 */ /* 0x000fe20000000000 */
[----:B------:R-:W-:Y:S01]  /*cf50*/  IMAD.X R25, RZ, RZ, R53, P4 ;  /* 0x000000ffff197224 */ /* 0x000fe200020e0635 */
[----:B------:R-:W-:Y:S02]  /*cf60*/  F2FP.BF16.F32.PACK_AB R13, R13, R56 ;  /* 0x000000380d0d723e */ /* 0x000fe400000010ff */
[----:B------:R-:W-:Y:S02]  /*cf70*/  F2FP.BF16.F32.PACK_AB R14, R14, R57 ;  /* 0x000000390e0e723e */ /* 0x000fe400000010ff */
        /* <DEDUP_REMOVED lines=12> */
[----:B------:R-:W-:Y:S02]  /*d040*/  SHF.R.U64 R5, R5, 0x3, RZ ;  /* 0x0000000305057819 */ /* 0x000fe400000012ff */
[----:B------:R-:W-:Y:S01]  /*d050*/  F2FP.BF16.F32.PACK_AB R12, R12, R49 ;  /* 0x000000310c0c723e */ /* 0x000fe200000010ff */
[----:B------:R-:W-:Y:S01]  /*d060*/  IMAD.X R49, RZ, RZ, R53, P6 ;  /* 0x000000ffff317224 */ /* 0x000fe200030e0635 */
[----:B------:R-:W-:-:S02]  /*d070*/  SEL R117, R78, R41, P0 ;  /* 0x000000294e757207 */ /* 0x000fc40000000000 */
[----:B------:R-:W-:Y:S01]  /*d080*/  SEL R62, R41, R78, P0 ;  /* 0x0000004e293e7207 */ /* 0x000fe20000000000 */
[--C-:B------:R-:W-:Y:S01]  /*d090*/  IMAD.X R41, RZ, RZ, R53.reuse, P3 ;  /* 0x000000ffff297224 */ /* 0x100fe200018e0635 */
[----:B------:R-:W-:Y:S02]  /*d0a0*/  SEL R133, R51, R50, P0 ;  /* 0x0000003233857207 */ /* 0x000fe40000000000 */
[----:B------:R-:W-:Y:S01]  /*d0b0*/  SEL R66, R50, R51, P0 ;  /* 0x0000003332427207 */ /* 0x000fe20000000000 */
[--C-:B------:R-:W-:Y:S01]  /*d0c0*/  IMAD.X R51, RZ, RZ, R53.reuse, P5 ;  /* 0x000000ffff337224 */ /* 0x100fe200028e0635 */
[----:B------:R-:W-:Y:S02]  /*d0d0*/  SEL R137, R47, R46, P0 ;  /* 0x0000002e2f897207 */ /* 0x000fe40000000000 */
[----:B------:R-:W-:Y:S01]  /*d0e0*/  SEL R68, R46, R47, P0 ;  /* 0x0000002f2e447207 */ /* 0x000fe20000000000 */
[----:B------:R-:W-:Y:S01]  /*d0f0*/  IMAD.X R47, RZ, RZ, R53, P1 ;  /* 0x000000ffff2f7224 */ /* 0x000fe200008e0635 */
[----:B------:R-:W-:-:S02]  /*d100*/  SEL R139, R43, R42, P0 ;  /* 0x0000002a2b8b7207 */ /* 0x000fc40000000000 */
[----:B------:R-:W-:Y:S01]  /*d110*/  SEL R69, R42, R43, P0 ;  /* 0x0000002b2a457207 */ /* 0x000fe20000000000 */
[--C-:B------:R-:W-:Y:S01]  /*d120*/  IMAD.X R43, RZ, RZ, R53.reuse, P2 ;  /* 0x000000ffff2b7224 */ /* 0x100fe200010e0635 */
[----:B------:R-:W-:Y:S02]  /*d130*/  LOP3.LUT R8, R10, 0x380, RZ, 0xc0, !PT ;  /* 0x000003800a087812 */ /* 0x000fe400078ec0ff */
[C---:B------:R-:W-:Y:S02]  /*d140*/  IADD3 R157, P5, R52.reuse, 0x8040, RZ ;  /* 0x00008040349d7810 */ /* 0x040fe40007fbe0ff */
[C---:B------:R-:W-:Y:S02]  /*d150*/  IADD3 R159, P6, R52.reuse, 0x8060, RZ ;  /* 0x00008060349f7810 */ /* 0x040fe40007fde0ff */
[C---:B------:R-:W-:Y:S01]  /*d160*/  IADD3 R44, P1, R52.reuse, 0xc000, RZ ;  /* 0x0000c000342c7810 */ /* 0x040fe20007f3e0ff */
[--C-:B------:R-:W-:Y:S01]  /*d170*/  IMAD.X R27, RZ, RZ, R53.reuse, P5 ;  /* 0x000000ffff1b7224 */ /* 0x100fe200028e0635 */
[C---:B------:R-:W-:Y:S01]  /*d180*/  IADD3 R161, P2, R52.reuse, 0xc020, RZ ;  /* 0x0000c02034a17810 */ /* 0x040fe20007f5e0ff */
[----:B------:R-:W-:Y:S01]  /*d190*/  IMAD.X R15, RZ, RZ, R53, P6 ;  /* 0x000000ffff0f7224 */ /* 0x000fe200030e0635 */
[----:B------:R-:W-:-:S02]  /*d1a0*/  IADD3 R163, P3, R52, 0xc040, RZ ;  /* 0x0000c04034a37810 */ /* 0x000fc40007f7e0ff */
[----:B------:R-:W-:Y:S02]  /*d1b0*/  IADD3 R165, P4, R52, 0xc060, RZ ;  /* 0x0000c06034a57810 */ /* 0x000fe40007f9e0ff */
[----:B------:R-:W-:Y:S02]  /*d1c0*/  F2FP.BF16.F32.PACK_AB R45, R45, R88 ;  /* 0x000000582d2d723e */ /* 0x000fe400000010ff */
[----:B------:R-:W-:Y:S01]  /*d1d0*/  LOP3.LUT R52, R5, R52, RZ, 0x3c, !PT ;  /* 0x0000003405347212 */ /* 0x000fe200078e3cff */
[--C-:B------:R-:W-:Y:S01]  /*d1e0*/  IMAD.X R9, RZ, RZ, R53.reuse, P4 ;  /* 0x000000ffff097224 */ /* 0x100fe200020e0635 */
[----:B------:R-:W-:Y:S02]  /*d1f0*/  SHF.R.U64 R5, R8, 0x3, RZ ;  /* 0x0000000308057819 */ /* 0x000fe400000012ff */
[----:B------:R-:W-:Y:S02]  /*d200*/  SEL R83, R11, R12, P0 ;  /* 0x0000000c0b537207 */ /* 0x000fe40000000000 */
[----:B------:R-:W-:Y:S01]  /*d210*/  SEL R21, R12, R11, P0 ;  /* 0x0000000b0c157207 */ /* 0x000fe20000000000 */
[----:B------:R-:W-:Y:S01]  /*d220*/  IMAD.X R11, RZ, RZ, R53, P3 ;  /* 0x000000ffff0b7224 */ /* 0x000fe200018e0635 */
[----:B------:R-:W-:-:S02]  /*d230*/  SEL R85, R13, R14, P0 ;  /* 0x0000000e0d557207 */ /* 0x000fc40000000000 */
[----:B------:R-:W-:Y:S01]  /*d240*/  SEL R28, R14, R13, P0 ;  /* 0x0000000d0e1c7207 */ /* 0x000fe20000000000 */
[--C-:B------:R-:W-:Y:S01]  /*d250*/  IMAD.X R13, RZ, RZ, R53.reuse, P1 ;  /* 0x000000ffff0d7224 */ /* 0x100fe200008e0635 */
[----:B------:R-:W-:Y:S02]  /*d260*/  SEL R93, R45, R60, P0 ;  /* 0x0000003c2d5d7207 */ /* 0x000fe40000000000 */
[----:B------:R-:W-:Y:S01]  /*d270*/  SEL R32, R60, R45, P0 ;  /* 0x0000002d3c207207 */ /* 0x000fe20000000000 */
[----:B--2---:R-:W-:Y:S01]  /*d280*/  SHFL.IDX PT, R115, R115, R20, 0x1c1f ;  /* 0x001c1f1473737589 */ /* 0x004fe200000e0000 */
[----:B------:R-:W-:Y:S01]  /*d290*/  LOP3.LUT R12, R145, 0x380, RZ, 0xc0, !PT ;  /* 0x00000380910c7812 */ /* 0x000fe200078ec0ff */
[----:B------:R-:W-:Y:S01]  /*d2a0*/  IMAD.X R45, RZ, RZ, R53, P2 ;  /* 0x000000ffff2d7224 */ /* 0x000fe200010e0635 */
[----:B------:R-:W-:Y:S01]  /*d2b0*/  LOP3.LUT R14, R147, 0x380, RZ, 0xc0, !PT ;  /* 0x00000380930e7812 */ /* 0x000fe200078ec0ff */
[----:B------:R-:W-:Y:S01]  /*d2c0*/  SHFL.IDX PT, R79, R79, R20, 0x1c1f ;  /* 0x001c1f144f4f7589 */ /* 0x000fe200000e0000 */
[----:B------:R-:W-:-:S02]  /*d2d0*/  LOP3.LUT R60, R5, R10, RZ, 0x3c, !PT ;  /* 0x0000000a053c7212 */ /* 0x000fc400078e3cff */
[----:B------:R-:W-:Y:S01]  /*d2e0*/  LOP3.LUT R5, R24, 0x380, RZ, 0xc0, !PT ;  /* 0x0000038018057812 */ /* 0x000fe200078ec0ff */
[----:B------:R-:W-:Y:S01]  /*d2f0*/  SHFL.IDX PT, R77, R77, R20, 0x1c1f ;  /* 0x001c1f144d4d7589 */ /* 0x000fe200000e0000 */
[----:B------:R-:W-:Y:S02]  /*d300*/  SHF.R.U64 R8, R12, 0x3, RZ ;  /* 0x000000030c087819 */ /* 0x000fe400000012ff */
[----:B------:R-:W-:Y:S01]  /*d310*/  SHF.R.U64 R12, R14, 0x3, RZ ;  /* 0x000000030e0c7819 */ /* 0x000fe200000012ff */
[----:B------:R-:W-:Y:S01]  /*d320*/  SHFL.IDX PT, R111, R111, R20, 0x1c1f ;  /* 0x001c1f146f6f7589 */ /* 0x000fe200000e0000 */
[----:B------:R-:W-:Y:S02]  /*d330*/  SHF.R.U64 R5, R5, 0x3, RZ ;  /* 0x0000000305057819 */ /* 0x000fe400000012ff */
[----:B------:R-:W-:Y:S01]  /*d340*/  LOP3.LUT R54, R12, R147, RZ, 0x3c, !PT ;  /* 0x000000930c367212 */ /* 0x000fe200078e3cff */
[----:B------:R-:W-:Y:S01]  /*d350*/  SHFL.IDX PT, R121, R121, R20, 0x1c1f ;  /* 0x001c1f1479797589 */ /* 0x000fe200000e0000 */
[----:B------:R-:W-:-:S02]  /*d360*/  LOP3.LUT R12, R153, 0x380, RZ, 0xc0, !PT ;  /* 0x00000380990c7812 */ /* 0x000fc400078ec0ff */
[----:B------:R-:W-:Y:S01]  /*d370*/  LOP3.LUT R50, R5, R24, RZ, 0x3c, !PT ;  /* 0x0000001805327212 */ /* 0x000fe200078e3cff */
[----:B------:R-:W-:Y:S01]  /*d380*/  SHFL.IDX PT, R81, R81, R20, 0x1c1f ;  /* 0x001c1f1451517589 */ /* 0x000fe200000e0000 */
[----:B------:R-:W-:Y:S02]  /*d390*/  LOP3.LUT R5, R26, 0x380, RZ, 0xc0, !PT ;  /* 0x000003801a057812 */ /* 0x000fe400078ec0ff */
        /* <DEDUP_REMOVED lines=8> */
[----:B------:R-:W-:Y:S02]  /*d420*/  LOP3.LUT R58, R8, R145, RZ, 0x3c, !PT ;  /* 0x00000091083a7212 */ /* 0x000fe400078e3cff */
[----:B------:R-:W-:Y:S01]  /*d430*/  LOP3.LUT R5, R44, 0x380, RZ, 0xc0, !PT ;  /* 0x000003802c057812 */ /* 0x000fe200078ec0ff */
[----:B------:R-:W-:Y:S01]  /*d440*/  SHFL.IDX PT, R89, R89, R20, 0x1c1f ;  /* 0x001c1f1459597589 */ /* 0x000fe200000e0000 */
[----:B------:R-:W-:Y:S02]  /*d450*/  LOP3.LUT R8, R149, 0x380, RZ, 0xc0, !PT ;  /* 0x0000038095087812 */ /* 0x000fe400078ec0ff */
[----:B------:R-:W-:Y:S01]  /*d460*/  LOP3.LUT R10, R151, 0x380, RZ, 0xc0, !PT ;  /* 0x00000380970a7812 */ /* 0x000fe200078ec0ff */
[----:B------:R-:W-:Y:S01]  /*d470*/  SHFL.IDX PT, R91, R91, R20, 0x1c1f ;  /* 0x001c1f145b5b7589 */ /* 0x000fe200000e0000 */
[----:B------:R-:W-:-:S02]  /*d480*/  SHF.R.U64 R12, R12, 0x3, RZ ;  /* 0x000000030c0c7819 */ /* 0x000fc400000012ff */
[----:B------:R-:W-:Y:S01]  /*d490*/  SHF.R.U64 R5, R5, 0x3, RZ ;  /* 0x0000000305057819 */ /* 0x000fe200000012ff */
[----:B------:R-:W-:Y:S01]  /*d4a0*/  SHFL.IDX PT, R93, R93, R20, 0x1c1f ;  /* 0x001c1f145d5d7589 */ /* 0x000fe200000e0000 */
[----:B------:R-:W-:Y:S02]  /*d4b0*/  SHF.R.U64 R8, R8, 0x3, RZ ;  /* 0x0000000308087819 */ /* 0x000fe400000012ff */
[----:B------:R-:W-:Y:S01]  /*d4c0*/  SHF.R.U64 R10, R10, 0x3, RZ ;  /* 0x000000030a0a7819 */ /* 0x000fe200000012ff */
[----:B------:R-:W-:Y:S01]  /*d4d0*/  SHFL.IDX PT, R99, R99, R20, 0x1c1f ;  /* 0x001c1f1463637589 */ /* 0x000fe200000e0000 */
[----:B------:R-:W-:Y:S02]  /*d4e0*/  LOP3.LUT R14, R12, R159, RZ, 0x3c, !PT ;  /* 0x0000009f0c0e7212 */ /* 0x000fe400078e3cff */
[----:B------:R-:W-:Y:S01]  /*d4f0*/  MOV R98, R54 ;  /* 0x0000003600627202 */ /* 0x000fe20000000f00 */
[----:B------:R-:W-:Y:S01]  /*d500*/  SHFL.IDX PT, R97, R97, R20, 0x1c1f ;  /* 0x001c1f1461617589 */ /* 0x000fe200000e0000 */
[----:B------:R-:W-:-:S02]  /*d510*/  LOP3.LUT R12, R5, R44, RZ, 0x3c, !PT ;  /* 0x0000002c050c7212 */ /* 0x000fc400078e3cff */
[----:B------:R-:W-:Y:S01]  /*d520*/  MOV R55, R40 ;  /* 0x0000002800377202 */ /* 0x000fe20000000f00 */
[----:B------:R-:W-:Y:S01]  /*d530*/  SHFL.IDX PT, R101, R101, R20, 0x1c1f ;  /* 0x001c1f1465657589 */ /* 0x000fe200000e0000 */
[----:B------:R-:W-:Y:S02]  /*d540*/  LOP3.LUT R48, R8, R149, RZ, 0x3c, !PT ;  /* 0x0000009508307212 */ /* 0x000fe400078e3cff */
[----:B------:R-:W-:Y:S01]  /*d550*/  LOP3.LUT R40, R20, 0x2, RZ, 0x3c, !PT ;  /* 0x0000000214287812 */ /* 0x000fe200078e3cff */
[----:B------:R-:W-:Y:S01]  /*d560*/  SHFL.IDX PT, R105, R105, R20, 0x1c1f ;  /* 0x001c1f1469697589 */ /* 0x000fe200000e0000 */
[----:B------:R-:W-:Y:S02]  /*d570*/  LOP3.LUT R46, R10, R151, RZ, 0x3c, !PT ;  /* 0x000000970a2e7212 */ /* 0x000fe400078e3cff */
[----:B------:R-:W-:Y:S01]  /*d580*/  LOP3.LUT R8, R155, 0x380, RZ, 0xc0, !PT ;  /* 0x000003809b087812 */ /* 0x000fe200078ec0ff */
[----:B------:R-:W-:Y:S01]  /*d590*/  SHFL.IDX PT, R70, R70, R40, 0x1c1f ;  /* 0x001c1f2846467589 */ /* 0x000fe200000e0000 */
[----:B------:R-:W-:-:S02]  /*d5a0*/  LOP3.LUT R10, R157, 0x380, RZ, 0xc0, !PT ;  /* 0x000003809d0a7812 */ /* 0x000fc400078ec0ff */
[----:B------:R-:W-:Y:S01]  /*d5b0*/  MOV R5, R12 ;  /* 0x0000000c00057202 */ /* 0x000fe20000000f00 */
[----:B------:R-:W-:Y:S01]  /*d5c0*/  SHFL.IDX PT, R72, R72, R40, 0x1c1f ;  /* 0x001c1f2848487589 */ /* 0x000fe200000e0000 */
[----:B------:R-:W-:Y:S02]  /*d5d0*/  SHF.R.U64 R8, R8, 0x3, RZ ;  /* 0x0000000308087819 */ /* 0x000fe400000012ff */
[----:B------:R-:W-:Y:S01]  /*d5e0*/  SHF.R.U64 R10, R10, 0x3, RZ ;  /* 0x000000030a0a7819 */ /* 0x000fe200000012ff */
[----:B------:R-:W0:Y:S01]  /*d5f0*/  SHFL.IDX PT, R12, R119, R40, 0x1c1f ;  /* 0x001c1f28770c7589 */ /* 0x000e2200000e0000 */
[----:B------:R-:W-:Y:S02]  /*d600*/  LOP3.LUT R24, R8, R155, RZ, 0x3c, !PT ;  /* 0x0000009b08187212 */ /* 0x000fe400078e3cff */
[----:B------:R-:W-:Y:S01]  /*d610*/  LOP3.LUT R26, R10, R157, RZ, 0x3c, !PT ;  /* 0x0000009d0a1a7212 */ /* 0x000fe200078e3cff */
[----:B------:R-:W1:Y:S01]  /*d620*/  SHFL.IDX PT, R76, R76, R40, 0x1c1f ;  /* 0x001c1f284c4c7589 */ /* 0x000e6200000e0000 */
[----:B------:R-:W-:-:S02]  /*d630*/  MOV R104, R52 ;  /* 0x0000003400687202 */ /* 0x000fc40000000f00 */
[----:B------:R-:W-:Y:S01]  /*d640*/  MOV R96, R50 ;  /* 0x0000003200607202 */ /* 0x000fe20000000f00 */
[----:B------:R-:W-:Y:S01]  /*d650*/  SHFL.IDX PT, R107, R107, R20, 0x1c1f ;  /* 0x001c1f146b6b7589 */ /* 0x000fe200000e0000 */
[----:B------:R-:W-:Y:S02]  /*d660*/  MOV R53, R24 ;  /* 0x0000001800357202 */ /* 0x000fe40000000f00 */
[----:B------:R-:W-:Y:S01]  /*d670*/  LOP3.LUT R8, R161, 0x380, RZ, 0xc0, !PT ;  /* 0x00000380a1087812 */ /* 0x000fe200078ec0ff */
[----:B------:R-:W2:Y:S01]  /*d680*/  SHFL.IDX PT, R24, R123, R40, 0x1c1f ;  /* 0x001c1f287b187589 */ /* 0x000ea200000e0000 */
[----:B------:R-:W-:Y:S02]  /*d690*/  MOV R51, R26 ;  /* 0x0000001a00337202 */ /* 0x000fe40000000f00 */
[----:B------:R-:W-:Y:S01]  /*d6a0*/  LOP3.LUT R10, R163, 0x380, RZ, 0xc0, !PT ;  /* 0x00000380a30a7812 */ /* 0x000fe200078ec0ff */
[----:B------:R-:W3:Y:S01]  /*d6b0*/  SHFL.IDX PT, R26, R67, R40, 0x1c1f ;  /* 0x001c1f28431a7589 */ /* 0x000ee200000e0000 */
[----:B------:R-:W-:-:S02]  /*d6c0*/  LOP3.LUT R78, R165, 0x380, RZ, 0xc0, !PT ;  /* 0x00000380a54e7812 */ /* 0x000fc400078ec0ff */
[----:B------:R-:W-:Y:S01]  /*d6d0*/  MOV R100, R58 ;  /* 0x0000003a00647202 */ /* 0x000fe20000000f00 */
[----:B------:R-:W-:Y:S01]  /*d6e0*/  SHFL.IDX PT, R103, R103, R20, 0x1c1f ;  /* 0x001c1f1467677589 */ /* 0x000fe200000e0000 */
[----:B------:R-:W-:Y:S02]  /*d6f0*/  MOV R102, R60 ;  /* 0x0000003c00667202 */ /* 0x000fe40000000f00 */
[----:B------:R-:W-:Y:S01]  /*d700*/  MOV R59, R42 ;  /* 0x0000002a003b7202 */ /* 0x000fe20000000f00 */
[----:B------:R-:W-:Y:S01]  /*d710*/  SHFL.IDX PT, R95, R95, R20, 0x1c1f ;  /* 0x001c1f145f5f7589 */ /* 0x000fe200000e0000 */
[----:B------:R-:W-:Y:S02]  /*d720*/  SHF.R.U64 R8, R8, 0x3, RZ ;  /* 0x0000000308087819 */ /* 0x000fe400000012ff */
[----:B------:R-:W-:Y:S01]  /*d730*/  MOV R61, R46 ;  /* 0x0000002e003d7202 */ /* 0x000fe20000000f00 */
[----:B------:R-:W-:Y:S01]  /*d740*/  SHFL.IDX PT, R109, R109, R20, 0x1c1f ;  /* 0x001c1f146d6d7589 */ /* 0x000fe200000e0000 */
[----:B------:R-:W-:-:S02]  /*d750*/  SHF.R.U64 R10, R10, 0x3, RZ ;  /* 0x000000030a0a7819 */ /* 0x000fc400000012ff */
[----:B------:R-:W-:Y:S01]  /*d760*/  SHF.R.U64 R78, R78, 0x3, RZ ;  /* 0x000000034e4e7819 */ /* 0x000fe200000012ff */
[----:B------:R-:W-:Y:S01]  /*d770*/  SHFL.IDX PT, R113, R113, R20, 0x1c1f ;  /* 0x001c1f1471717589 */ /* 0x000fe200000e0000 */
[----:B------:R-:W-:Y:S02]  /*d780*/  MOV R94, R48 ;  /* 0x00000030005e7202 */ /* 0x000fe40000000f00 */
[----:B------:R-:W-:Y:S01]  /*d790*/  LOP3.LUT R44, R8, R161, RZ, 0x3c, !PT ;  /* 0x000000a1082c7212 */ /* 0x000fe200078e3cff */
[----:B------:R-:W-:Y:S01]  /*d7a0*/  SHFL.IDX PT, R125, R125, R20, 0x1c1f ;  /* 0x001c1f147d7d7589 */ /* 0x000fe200000e0000 */
[----:B------:R-:W-:Y:S02]  /*d7b0*/  LOP3.LUT R10, R10, R163, RZ, 0x3c, !PT ;  /* 0x000000a30a0a7212 */ /* 0x000fe400078e3cff */
[----:B------:R-:W-:Y:S01]  /*d7c0*/  LOP3.LUT R8, R78, R165, RZ, 0x3c, !PT ;  /* 0x000000a54e087212 */ /* 0x000fe200078e3cff */
[----:B------:R-:W-:Y:S01]  /*d7d0*/  SHFL.IDX PT, R117, R117, R20, 0x1c1f ;  /* 0x001c1f1475757589 */ /* 0x000fe200000e0000 */
[----:B------:R-:W-:-:S02]  /*d7e0*/  MOV R44, R44 ;  /* 0x0000002c002c7202 */ /* 0x000fc40000000f00 */
[----:B------:R-:W-:Y:S01]  /*d7f0*/  MOV R45, R10 ;  /* 0x0000000a002d7202 */ /* 0x000fe20000000f00 */
[----:B------:R-:W-:Y:S01]  /*d800*/  SHFL.IDX PT, R129, R129, R20, 0x1c1f ;  /* 0x001c1f1481817589 */ /* 0x000fe200000e0000 */
[----:B------:R-:W-:Y:S02]  /*d810*/  MOV R47, R8 ;  /* 0x00000008002f7202 */ /* 0x000fe40000000f00 */
[----:B------:R-:W-:Y:S01]  /*d820*/  MOV R49, R14 ;  /* 0x0000000e00317202 */ /* 0x000fe20000000f00 */
[----:B------:R-:W-:Y:S01]  /*d830*/  SHFL.IDX PT, R131, R131, R20, 0x1c1f ;  /* 0x001c1f1483837589 */ /* 0x000fe200000e0000 */
[----:B0-----:R-:W-:Y:S02]  /*d840*/  SEL R9, R115, R12, P0 ;  /* 0x0000000c73097207 */ /* 0x001fe40000000000 */
        /* <DEDUP_REMOVED lines=8> */
[----:B-1----:R-:W-:Y:S02]  /*d8d0*/  SEL R25, R111, R76, P0 ;  /* 0x0000004c6f197207 */ /* 0x002fe40000000000 */
[----:B------:R-:W-:Y:S01]  /*d8e0*/  SEL R27, R76, R111, P0 ;  /* 0x0000006f4c1b7207 */ /* 0x000fe20000000000 */
[----:B------:R-:W-:Y:S01]  /*d8f0*/  SHFL.IDX PT, R141, R141, R20, 0x1c1f ;  /* 0x001c1f148d8d7589 */ /* 0x000fe200000e0000 */
[----:B--2---:R-:W-:-:S02]  /*d900*/  SEL R13, R121, R24, P0 ;  /* 0x00000018790d7207 */ /* 0x004fc40000000000 */
[----:B------:R-:W-:Y:S01]  /*d910*/  SEL R15, R24, R121, P0 ;  /* 0x00000079180f7207 */ /* 0x000fe20000000000 */
[----:B------:R-:W-:Y:S01]  /*d920*/  SHFL.IDX PT, R127, R127, R20, 0x1c1f ;  /* 0x001c1f147f7f7589 */ /* 0x000fe200000e0000 */
[----:B---3--:R-:W-:Y:S02]  /*d930*/  SEL R24, R81, R26, P0 ;  /* 0x0000001a51187207 */ /* 0x008fe40000000000 */
[----:B------:R-:W-:Y:S01]  /*d940*/  SEL R26, R26, R81, P0 ;  /* 0x000000511a1a7207 */ /* 0x000fe20000000000 */
[----:B------:R-:W-:Y:S01]  /*d950*/  SHFL.IDX PT, R135, R135, R20, 0x1c1f ;  /* 0x001c1f1487877589 */ /* 0x000fe200000e0000 */
[----:B------:R-:W-:-:S03]  /*d960*/  PLOP3.LUT P2, PT, PT, PT, UP0, 0x80, 0x0 ;  /* 0x000000000000781c */ /* 0x000fc60003f4f008 */
[----:B------:R-:W-:Y:S04]  /*d970*/  SHFL.IDX PT, R143, R143, R20, 0x1c1f ;  /* 0x001c1f148f8f7589 */ /* 0x000fe800000e0000 */
[----:B------:R-:W0:Y:S04]  /*d980*/  SHFL.IDX PT, R20, R21, R40, 0x1c1f ;  /* 0x001c1f2815147589 */ /* 0x000e2800000e0000 */
[----:B------:R-:W1:Y:S04]  /*d990*/  SHFL.IDX PT, R64, R64, R40, 0x1c1f ;  /* 0x001c1f2840407589 */ /* 0x000e6800000e0000 */
[----:B------:R0:W2:Y:S04]  /*d9a0*/  SHFL.IDX PT, R42, R28, R40, 0x1c1f ;  /* 0x001c1f281c2a7589 */ /* 0x0000a800000e0000 */
[----:B------:R-:W3:Y:S01]  /*d9b0*/  SHFL.IDX PT, R80, R57, R40, 0x1c1f ;  /* 0x001c1f2839507589 */ /* 0x000ee200000e0000 */
[----:B------:R-:W-:Y:S06]  /*d9c0*/  BAR.SYNC.DEFER_BLOCKING 0x1, 0x100 ;  /* 0x0044000000007b1d */ /* 0x000fec0000010000 */
[----:B------:R1:W-:Y:S01]  /*d9d0*/  SHFL.IDX PT, R46, R29, R40, 0x1c1f ;  /* 0x001c1f281d2e7589 */ /* 0x0003e200000e0000 */
[----:B0-----:R-:W-:-:S03]  /*d9e0*/  SEL R28, R83, R20, P0 ;  /* 0x00000014531c7207 */ /* 0x001fc60000000000 */
[----:B------:R-:W-:Y:S04]  /*d9f0*/  SHFL.IDX PT, R56, R56, R40, 0x1c1f ;  /* 0x001c1f2838387589 */ /* 0x000fe800000e0000 */
[----:B------:R0:W-:Y:S01]  /*da00*/  SHFL.IDX PT, R48, R30, R40, 0x1c1f ;  /* 0x001c1f281e307589 */ /* 0x0001e200000e0000 */
[----:B-1----:R-:W-:-:S03]  /*da10*/  SEL R29, R109, R64, P0 ;  /* 0x000000406d1d7207 */ /* 0x002fc60000000000 */
[----:B------:R-:W-:Y:S04]  /*da20*/  SHFL.IDX PT, R62, R62, R40, 0x1c1f ;  /* 0x001c1f283e3e7589 */ /* 0x000fe800000e0000 */
[----:B------:R1:W-:Y:S01]  /*da30*/  SHFL.IDX PT, R50, R31, R40, 0x1c1f ;  /* 0x001c1f281f327589 */ /* 0x0003e200000e0000 */
[----:B0-----:R-:W-:-:S03]  /*da40*/  SEL R30, R20, R83, P0 ;  /* 0x00000053141e7207 */ /* 0x001fc60000000000 */
[----:B------:R-:W-:Y:S04]  /*da50*/  SHFL.IDX PT, R82, R63, R40, 0x1c1f ;  /* 0x001c1f283f527589 */ /* 0x000fe800000e0000 */
[----:B------:R2:W-:Y:S01]  /*da60*/  SHFL.IDX PT, R52, R32, R40, 0x1c1f ;  /* 0x001c1f2820347589 */ /* 0x0005e200000e0000 */
[----:B-1----:R-:W-:-:S03]  /*da70*/  SEL R31, R64, R109, P0 ;  /* 0x0000006d401f7207 */ /* 0x002fc60000000000 */
[----:B------:R-:W-:Y:S04]  /*da80*/  SHFL.IDX PT, R84, R65, R40, 0x1c1f ;  /* 0x001c1f2841547589 */ /* 0x000fe800000e0000 */
[----:B------:R3:W0:Y:S01]  /*da90*/  SHFL.IDX PT, R54, R33, R40, 0x1c1f ;  /* 0x001c1f2821367589 */ /* 0x00062200000e0000 */
[----:B--2---:R-:W-:-:S03]  /*daa0*/  SEL R32, R85, R42, P0 ;  /* 0x0000002a55207207 */ /* 0x004fc60000000000 */
[----:B------:R-:W1:Y:S04]  /*dab0*/  SHFL.IDX PT, R66, R66, R40, 0x1c1f ;  /* 0x001c1f2842427589 */ /* 0x000e6800000e0000 */
[----:B------:R2:W-:Y:S01]  /*dac0*/  SHFL.IDX PT, R58, R34, R40, 0x1c1f ;  /* 0x001c1f28223a7589 */ /* 0x0005e200000e0000 */
[----:B---3--:R-:W-:-:S03]  /*dad0*/  SEL R33, R113, R80, P0 ;  /* 0x0000005071217207 */ /* 0x008fc60000000000 */
[----:B------:R-:W-:Y:S04]  /*dae0*/  SHFL.IDX PT, R68, R68, R40, 0x1c1f ;  /* 0x001c1f2844447589 */ /* 0x000fe800000e0000 */
[----:B------:R3:W-:Y:S01]  /*daf0*/  SHFL.IDX PT, R60, R35, R40, 0x1c1f ;  /* 0x001c1f28233c7589 */ /* 0x0007e200000e0000 */
[----:B--2---:R-:W-:-:S03]  /*db00*/  SEL R34, R42, R85, P0 ;  /* 0x000000552a227207 */ /* 0x004fc60000000000 */
[----:B------:R-:W-:Y:S04]  /*db10*/  SHFL.IDX PT, R86, R69, R40, 0x1c1f ;  /* 0x001c1f2845567589 */ /* 0x000fe800000e0000 */
[----:B------:R2:W-:Y:S01]  /*db20*/  SHFL.IDX PT, R70, R36, R40, 0x1c1f ;  /* 0x001c1f2824467589 */ /* 0x0005e200000e0000 */
[----:B0-----:R-:W-:Y:S02]  /*db30*/  SEL R42, R54, R99, P0 ;  /* 0x00000063362a7207 */ /* 0x001fe40000000000 */
[----:B---3--:R-:W-:Y:S01]  /*db40*/  SEL R35, R80, R113, P0 ;  /* 0x0000007150237207 */ /* 0x008fe20000000000 */
[----:B------:R-:W0:Y:S01]  /*db50*/  SHFL.IDX PT, R88, R71, R40, 0x1c1f ;  /* 0x001c1f2847587589 */ /* 0x000e2200000e0000 */
[----:B-1----:R-:W-:Y:S01]  /*db60*/  SEL R41, R133, R66, P0 ;  /* 0x0000004285297207 */ /* 0x002fe20000000000 */
[----:B------:R-:W-:Y:S01]  /*db70*/  ULDC UR8, c[0x0][0xa88] ;  /* 0x0002a20000087ab9 */ /* 0x000fe20000000800 */
[----:B------:R-:W-:Y:S01]  /*db80*/  SEL R43, R66, R133, P0 ;  /* 0x00000085422b7207 */ /* 0x000fe20000000000 */
[----:B------:R1:W-:Y:S01]  /*db90*/  SHFL.IDX PT, R72, R37, R40, 0x1c1f ;  /* 0x001c1f2825487589 */ /* 0x0003e200000e0000 */
[----:B------:R-:W3:Y:S01]  /*dba0*/  LDC R80, c[0x0][0xbe8] ;  /* 0x0002fa00ff507b82 */ /* 0x000ee20000000800 */
[----:B--2---:R-:W-:-:S02]  /*dbb0*/  SEL R36, R93, R52, P0 ;  /* 0x000000345d247207 */ /* 0x004fc40000000000 */
[----:B------:R2:W-:Y:S04]  /*dbc0*/  SHFL.IDX PT, R76, R38, R40, 0x1c1f ;  /* 0x001c1f28264c7589 */ /* 0x0005e800000e0000 */
[----:B------:R-:W-:Y:S01]  /*dbd0*/  SHFL.IDX PT, R90, R73, R40, 0x1c1f ;  /* 0x001c1f28495a7589 */ /* 0x000fe200000e0000 */
[----:B-1----:R-:W-:-:S03]  /*dbe0*/  SEL R37, R131, R84, P0 ;  /* 0x0000005483257207 */ /* 0x002fc60000000000 */
[----:B------:R1:W-:Y:S01]  /*dbf0*/  SHFL.IDX PT, R78, R39, R40, 0x1c1f ;  /* 0x001c1f28274e7589 */ /* 0x0003e200000e0000 */
[----:B--2---:R-:W-:-:S03]  /*dc00*/  SEL R38, R52, R93, P0 ;  /* 0x0000005d34267207 */ /* 0x004fc60000000000 */
[----:B------:R-:W-:Y:S04]  /*dc10*/  SHFL.IDX PT, R74, R74, R40, 0x1c1f ;  /* 0x001c1f284a4a7589 */ /* 0x000fe800000e0000 */
[----:B------:R2:W4:Y:S01]  /*dc20*/  SHFL.IDX PT, R92, R75, R40, 0x1c1f ;  /* 0x001c1f284b5c7589 */ /* 0x00052200000e0000 */
[----:B0-----:R-:W-:Y:S02]  /*dc30*/  SEL R69, R141, R88, P0 ;  /* 0x000000588d457207 */ /* 0x001fe40000000000 */
[----:B-1----:R-:W-:Y:S01]  /*dc40*/  SEL R39, R84, R131, P0 ;  /* 0x0000008354277207 */ /* 0x002fe20000000000 */
[----:B------:R0:W-:Y:S01]  /*dc50*/  STSM.16.M88.4 [R104], R8 ;  /* 0x0000000868007844 */ /* 0x0001e20000000200 */
[----:B------:R-:W-:-:S03]  /*dc60*/  SEL R71, R88, R141, P0 ;  /* 0x0000008d58477207 */ /* 0x000fc60000000000 */
[----:B------:R1:W-:Y:S01]  /*dc70*/  STSM.16.M88.4 [R102], R12 ;  /* 0x0000000c66007844 */ /* 0x0003e20000000200 */
[----:B--2---:R-:W-:-:S03]  /*dc80*/  SEL R40, R99, R54, P0 ;  /* 0x0000003663287207 */ /* 0x004fc60000000000 */
[----:B------:R2:W-:Y:S04]  /*dc90*/  STSM.16.M88.4 [R100], R24 ;  /* 0x0000001864007844 */ /* 0x0005e80000000200 */
[----:B------:R-:W-:Y:S01]  /*dca0*/  STSM.16.M88.4 [R98], R28 ;  /* 0x0000001c62007844 */ /* 0x000fe20000000200 */
[----:B0-----:R-:W-:-:S03]  /*dcb0*/  SEL R8, R87, R46, P0 ;  /* 0x0000002e57087207 */ /* 0x001fc60000000000 */
[----:B------:R-:W-:Y:S01]  /*dcc0*/  STSM.16.M88.4 [R96], R32 ;  /* 0x0000002060007844 */ /* 0x000fe20000000200 */
[----:B------:R-:W-:Y:S02]  /*dcd0*/  SEL R10, R46, R87, P0 ;  /* 0x000000572e0a7207 */ /* 0x000fe40000000000 */
[----:B------:R-:W-:Y:S02]  /*dce0*/  SEL R9, R125, R56, P0 ;  /* 0x000000387d097207 */ /* 0x000fe40000000000 */
[----:B------:R-:W-:Y:S02]  /*dcf0*/  SEL R11, R56, R125, P0 ;  /* 0x0000007d380b7207 */ /* 0x000fe40000000000 */
[----:B-1----:R-:W-:Y:S02]  /*dd00*/  SEL R12, R89, R48, P0 ;  /* 0x00000030590c7207 */ /* 0x002fe40000000000 */
[----:B------:R-:W-:Y:S01]  /*dd10*/  SEL R14, R48, R89, P0 ;  /* 0x00000059300e7207 */ /* 0x000fe20000000000 */
[----:B------:R0:W-:Y:S01]  /*dd20*/  STSM.16.M88.4 [R94], R8 ;  /* 0x000000085e007844 */ /* 0x0001e20000000200 */
[----:B------:R-:W-:-:S02]  /*dd30*/  SEL R13, R117, R62, P0 ;  /* 0x0000003e750d7207 */ /* 0x000fc40000000000 */
[----:B------:R-:W-:Y:S02]  /*dd40*/  SEL R15, R62, R117, P0 ;  /* 0x000000753e0f7207 */ /* 0x000fe40000000000 */
[----:B--2---:R-:W-:Y:S02]  /*dd50*/  SEL R24, R91, R50, P0 ;  /* 0x000000325b187207 */ /* 0x004fe40000000000 */
[----:B------:R-:W-:Y:S01]  /*dd60*/  SEL R26, R50, R91, P0 ;  /* 0x0000005b321a7207 */ /* 0x000fe20000000000 */
[----:B------:R1:W-:Y:S01]  /*dd70*/  STSM.16.M88.4 [R61], R12 ;  /* 0x0000000c3d007844 */ /* 0x0003e20000000200 */
[----:B------:R-:W-:Y:S02]  /*dd80*/  SEL R25, R129, R82, P0 ;  /* 0x0000005281197207 */ /* 0x000fe40000000000 */
[----:B------:R-:W-:Y:S02]  /*dd90*/  SEL R27, R82, R129, P0 ;  /* 0x00000081521b7207 */ /* 0x000fe40000000000 */
[----:B----4-:R-:W-:-:S02]  /*dda0*/  SEL R77, R143, R92, P0 ;  /* 0x0000005c8f4d7207 */ /* 0x010fc40000000000 */
[----:B------:R-:W-:Y:S01]  /*ddb0*/  SEL R79, R92, R143, P0 ;  /* 0x0000008f5c4f7207 */ /* 0x000fe20000000000 */
[----:B------:R2:W-:Y:S01]  /*ddc0*/  STSM.16.M88.4 [R59], R24 ;  /* 0x000000183b007844 */ /* 0x0005e20000000200 */
[----:B0-----:R-:W-:Y:S02]  /*ddd0*/  SEL R8, R97, R58, P0 ;  /* 0x0000003a61087207 */ /* 0x001fe40000000000 */
[----:B------:R-:W-:Y:S01]  /*dde0*/  SEL R10, R58, R97, P0 ;  /* 0x000000613a0a7207 */ /* 0x000fe20000000000 */
[----:B------:R-:W-:Y:S01]  /*ddf0*/  STSM.16.M88.4 [R55], R36 ;  /* 0x0000002437007844 */ /* 0x000fe20000000200 */
[----:B------:R-:W-:Y:S02]  /*de00*/  SEL R9, R137, R68, P0 ;  /* 0x0000004489097207 */ /* 0x000fe40000000000 */
[----:B------:R-:W-:Y:S01]  /*de10*/  SEL R11, R68, R137, P0 ;  /* 0x00000089440b7207 */ /* 0x000fe20000000000 */
[----:B------:R-:W-:Y:S01]  /*de20*/  STSM.16.M88.4 [R53], R40 ;  /* 0x0000002835007844 */ /* 0x000fe20000000200 */
[----:B-1----:R-:W-:-:S02]  /*de30*/  SEL R12, R101, R60, P0 ;  /* 0x0000003c650c7207 */ /* 0x002fc40000000000 */
[----:B------:R-:W-:Y:S01]  /*de40*/  SEL R14, R60, R101, P0 ;  /* 0x000000653c0e7207 */ /* 0x000fe20000000000 */
[----:B------:R0:W-:Y:S01]  /*de50*/  STSM.16.M88.4 [R51], R8 ;  /* 0x0000000833007844 */ /* 0x0001e20000000200 */
[----:B------:R-:W-:Y:S02]  /*de60*/  SEL R13, R139, R86, P0 ;  /* 0x000000568b0d7207 */ /* 0x000fe40000000000 */
[----:B------:R-:W-:Y:S02]  /*de70*/  SEL R15, R86, R139, P0 ;  /* 0x0000008b560f7207 */ /* 0x000fe40000000000 */
[----:B------:R-:W-:Y:S02]  /*de80*/  SEL R68, R105, R70, P0 ;  /* 0x0000004669447207 */ /* 0x000fe40000000000 */
[----:B------:R-:W-:Y:S01]  /*de90*/  SEL R70, R70, R105, P0 ;  /* 0x0000006946467207 */ /* 0x000fe20000000000 */
[----:B------:R1:W-:Y:S01]  /*dea0*/  STSM.16.M88.4 [R49], R12 ;  /* 0x0000000c31007844 */ /* 0x0003e20000000200 */
[----:B--2---:R-:W-:-:S02]  /*deb0*/  SEL R24, R107, R72, P0 ;  /* 0x000000486b187207 */ /* 0x004fc40000000000 */
[----:B------:R-:W-:Y:S01]  /*dec0*/  SEL R26, R72, R107, P0 ;  /* 0x0000006b481a7207 */ /* 0x000fe20000000000 */
[----:B------:R2:W-:Y:S01]  /*ded0*/  STSM.16.M88.4 [R5], R68 ;  /* 0x0000004405007844 */ /* 0x0005e20000000200 */
[----:B------:R-:W-:Y:S02]  /*dee0*/  SEL R25, R127, R90, P0 ;  /* 0x0000005a7f197207 */ /* 0x000fe40000000000 */
[----:B------:R-:W-:Y:S01]  /*def0*/  SEL R27, R90, R127, P0 ;  /* 0x0000007f5a1b7207 */ /* 0x000fe20000000000 */
[----:B0-----:R-:W-:Y:S02]  /*df00*/  IMAD.U32 R8, RZ, RZ, UR6 ;  /* 0x00000006ff087e24 */ /* 0x001fe4000f8e00ff */
[----:B------:R-:W-:Y:S01]  /*df10*/  IMAD.U32 R9, RZ, RZ, UR7 ;  /* 0x00000007ff097e24 */ /* 0x000fe2000f8e00ff */
[----:B------:R-:W-:Y:S01]  /*df20*/  ULDC.64 UR6, c[0x0][0xc08] ;  /* 0x0003020000067ab9 */ /* 0x000fe20000000a00 */
[----:B------:R-:W-:Y:S01]  /*df30*/  STSM.16.M88.4 [R44], R24 ;  /* 0x000000182c007844 */ /* 0x000fe20000000200 */
[----:B-1----:R-:W-:-:S02]  /*df40*/  SEL R12, R103, R76, P0 ;  /* 0x0000004c670c7207 */ /* 0x002fc40000000000 */
[----:B------:R-:W-:Y:S02]  /*df50*/  SEL R14, R76, R103, P0 ;  /* 0x000000674c0e7207 */ /* 0x000fe40000000000 */
[----:B------:R-:W-:Y:S02]  /*df60*/  SEL R13, R135, R74, P0 ;  /* 0x0000004a870d7207 */ /* 0x000fe40000000000 */
[----:B------:R-:W-:Y:S02]  /*df70*/  SEL R15, R74, R135, P0 ;  /* 0x000000874a0f7207 */ /* 0x000fe40000000000 */
[----:B------:R-:W-:Y:S02]  /*df80*/  SEL R76, R95, R78, P0 ;  /* 0x0000004e5f4c7207 */ /* 0x000fe40000000000 */
[----:B------:R-:W-:Y:S01]  /*df90*/  SEL R78, R78, R95, P0 ;  /* 0x0000005f4e4e7207 */ /* 0x000fe20000000000 */
[----:B------:R0:W-:Y:S04]  /*dfa0*/  STSM.16.M88.4 [R45], R12 ;  /* 0x0000000c2d007844 */ /* 0x0001e80000000200 */
[----:B------:R1:W-:Y:S01]  /*dfb0*/  STSM.16.M88.4 [R47], R76 ;  /* 0x0000004c2f007844 */ /* 0x0003e20000000200 */
[----:B------:R-:W-:Y:S01]  /*dfc0*/  UISETP.NE.U32.AND UP1, UPT, UR6, URZ, UPT ;  /* 0x0000003f0600728c */ /* 0x000fe2000bf25070 */
[----:B------:R-:W-:Y:S03]  /*dfd0*/  BAR.SYNC.DEFER_BLOCKING 0x1, 0x100 ;  /* 0x0044000000007b1d */ /* 0x000fe60000010000 */
[----:B------:R-:W-:-:S06]  /*dfe0*/  UISETP.NE.AND.EX UP1, UPT, UR7, URZ, UPT, UP1 ;  /* 0x0000003f0700728c */ /* 0x000fcc000bf25310 */
[----:B------:R-:W-:-:S05]  /*dff0*/  PLOP3.LUT P0, PT, PT, PT, UP1, 0x80, 0x0 ;  /* 0x000000000000781c */ /* 0x000fca0003f0f018 */
[----:B------:R-:W-:Y:S02]  /*e000*/  @UP1 ULDC.64 UR6, c[0x0][0xc08] ;  /* 0x0003020000061ab9 */ /* 0x000fe40000000a00 */
[----:B------:R-:W-:Y:S01]  /*e010*/  @UP1 UIMAD.WIDE UR6, UR42, 0x4, UR6 ;  /* 0x000000042a0618a5 */ /* 0x000fe2000f8e0206 */
[----:B--2---:R-:W-:-:S05]  /*e020*/  IMAD.U32 R5, RZ, RZ, UR8 ;  /* 0x00000008ff057e24 */ /* 0x004fca000f8e00ff */
[----:B0-----:R-:W-:Y:S02]  /*e030*/  IMAD.U32 R12, RZ, RZ, UR6 ;  /* 0x00000006ff0c7e24 */ /* 0x001fe4000f8e00ff */
[----:B------:R-:W-:Y:S01]  /*e040*/  IMAD.U32 R13, RZ, RZ, UR7 ;  /* 0x00000007ff0d7e24 */ /* 0x000fe2000f8e00ff */
[----:B------:R-:W2:Y:S01]  /*e050*/  @P2 LDG.E R10, desc[UR52][R8.64] ;  /* 0x00000034080a2981 */ /* 0x000ea2000c1e1900 */
[----:B---3--:R-:W-:Y:S01]  /*e060*/  ISETP.NE.AND P1, PT, R80, 0x1, PT ;  /* 0x000000015000780c */ /* 0x008fe20003f25270 */
[----:B------:R-:W-:Y:S02]  /*e070*/  UMOV UR4, URZ ;  /* 0x0000003f00047c82 */ /* 0x000fe40008000000 */
        /* <DEDUP_REMOVED lines=9> */
.L_x_1173:
[----:B------:R-:W-:Y:S01]  /*e110*/  USHF.R.S32.HI UR16, URZ, 0x1f, UR43 ;  /* 0x0000001f3f107899 */ /* 0x000fe2000801142b */
[----:B------:R-:W-:Y:S01]  /*e120*/  VIADD R10, R17, UR36 ;  /* 0x00000024110a7c36 */ /* 0x000fe20008000000 */
[----:B------:R-:W-:Y:S01]  /*e130*/  ULDC.64 UR12, c[0x0][0xb90] ;  /* 0x0002e400000c7ab9 */ /* 0x000fe20000000a00 */
[----:B------:R-:W-:Y:S01]  /*e140*/  USHF.R.S32.HI UR15, URZ, 0x1f, UR42 ;  /* 0x0000001f3f0f7899 */ /* 0x000fe2000801142a */
[----:B------:R-:W-:Y:S01]  /*e150*/  VIADD R26, R195, UR36 ;  /* 0x00000024c31a7c36 */ /* 0x000fe20008000000 */
[----:B------:R-:W-:Y:S01]  /*e160*/  USHF.R.S32.HI UR7, URZ, 0x1f, UR4 ;  /* 0x0000001f3f077899 */ /* 0x000fe20008011404 */
[----:B------:R-:W-:Y:S01]  /*e170*/  @P1 IMAD.HI.U32 R9, R10, R11, RZ ;  /* 0x0000000b0a091227 */ /* 0x000fe200078e00ff */
[----:B------:R-:W-:Y:S01]  /*e180*/  UIMAD UR10, UR16, UR12, URZ ;  /* 0x0000000c100a72a4 */ /* 0x000fe2000f8e023f */
[----:B------:R-:W-:Y:S01]  /*e190*/  UMOV UR6, UR4 ;  /* 0x0000000400067c82 */ /* 0x000fe20008000000 */
[----:B------:R-:W-:Y:S01]  /*e1a0*/  USEL UR15, UR15, URZ, !UP0 ;  /* 0x0000003f0f0f7287 */ /* 0x000fe2000c000000 */
[----:B------:R-:W-:Y:S01]  /*e1b0*/  IMAD.MOV.U32 R8, RZ, RZ, R10 ;  /* 0x000000ffff087224 */ /* 0x000fe200078e000a */
[----:B------:R-:W-:Y:S01]  /*e1c0*/  UIMAD.WIDE.U32 UR8, UR43, UR12, UR6 ;  /* 0x0000000c2b0872a5 */ /* 0x000fe2000f8e0006 */
[----:B------:R-:W-:Y:S01]  /*e1d0*/  @P1 SHF.R.U32.HI R8, RZ, R20, R9 ;  /* 0x00000014ff081219 */ /* 0x000fe20000011609 */
[----:B------:R-:W-:Y:S01]  /*e1e0*/  UIMAD UR10, UR43, UR13, UR10 ;  /* 0x0000000d2b0a72a4 */ /* 0x000fe2000f8e020a */
[----:B------:R-:W-:Y:S01]  /*e1f0*/  IMAD R9, R192, 0x40, R16 ;  /* 0x00000040c0097824 */ /* 0x000fe200078e0210 */
[----:B------:R-:W-:Y:S01]  /*e200*/  USEL UR14, UR42, URZ, !UP0 ;  /* 0x0000003f2a0e7287 */ /* 0x000fe2000c000000 */
[----:B-----5:R-:W-:Y:S01]  /*e210*/  IMAD R83, R5, R80, RZ ;  /* 0x0000005005537224 */ /* 0x020fe200078e02ff */
        /* <DEDUP_REMOVED lines=13> */
[----:B------:R-:W-:Y:S02]  /*e2f0*/  SHF.R.S32.HI R10, RZ, 0x1f, R11 ;  /* 0x0000001fff0a7819 */ /* 0x000fe4000001140b */
[----:B------:R-:W-:Y:S02]  /*e300*/  IADD3 R45, P2, R6, 0x5000, RZ ;  /* 0x00005000062d7810 */ /* 0x000fe40007f5e0ff */
[----:B------:R-:W-:Y:S01]  /*e310*/  IADD3.X R9, R9, UR9, R12, P0, !PT ;  /* 0x0000000909097c10 */ /* 0x000fe200087fe40c */
[----:B------:R-:W-:Y:S01]  /*e320*/  ULDC.64 UR8, c[0x0][0xb88] ;  /* 0x0002e20000087ab9 */ /* 0x000fe20000000a00 */
[----:B------:R-:W-:Y:S01]  /*e330*/  LOP3.LUT R56, R57, 0x380, RZ, 0xc0, !PT ;  /* 0x0000038039387812 */ /* 0x000fe200078ec0ff */
[----:B------:R-:W-:Y:S01]  /*e340*/  IMAD R10, R10, UR8, RZ ;  /* 0x000000080a0a7c24 */ /* 0x000fe2000f8e02ff */
[C---:B------:R-:W-:Y:S01]  /*e350*/  IADD3 R13, P5, R6.reuse, 0x1000, RZ ;  /* 0x00001000060d7810 */ /* 0x040fe20007fbe0ff */
[----:B------:R-:W-:Y:S01]  /*e360*/  IMAD.WIDE.U32 R8, R11, UR8, R8 ;  /* 0x000000080b087c25 */ /* 0x000fe2000f8e0008 */
[----:B------:R-:W-:-:S02]  /*e370*/  IADD3 R25, P4, R6, 0x2000, RZ ;  /* 0x0000200006197810 */ /* 0x000fc40007f9e0ff */
[----:B------:R-:W-:Y:S01]  /*e380*/  LOP3.LUT R44, R45, 0x380, RZ, 0xc0, !PT ;  /* 0x000003802d2c7812 */ /* 0x000fe200078ec0ff */
[----:B------:R-:W-:Y:S01]  /*e390*/  IMAD R15, R11, UR9, R10 ;  /* 0x000000090b0f7c24 */ /* 0x000fe2000f8e020a */
[----:B------:R-:W-:Y:S01]  /*e3a0*/  ULDC.64 UR8, c[0x0][0xb50] ;  /* 0x0002d40000087ab9 */ /* 0x000fe20000000a00 */
[----:B------:R-:W-:Y:S02]  /*e3b0*/  SHF.R.U64 R56, R56, 0x3, RZ ;  /* 0x0000000338387819 */ /* 0x000fe400000012ff */
[----:B------:R-:W-:Y:S01]  /*e3c0*/  IMAD.IADD R9, R9, 0x1, R15 ;  /* 0x0000000109097824 */ /* 0x000fe200078e020f */
[C---:B------:R-:W-:Y:S02]  /*e3d0*/  LEA R11, P0, R8.reuse, UR8, 0x2 ;  /* 0x00000008080b7c11 */ /* 0x040fe4000f8010ff */
[----:B------:R-:W-:Y:S02]  /*e3e0*/  LOP3.LUT R12, R13, 0x380, RZ, 0xc0, !PT ;  /* 0x000003800d0c7812 */ /* 0x000fe400078ec0ff */
[----:B------:R-:W-:Y:S01]  /*e3f0*/  LEA.HI.X R14, R8, UR9, R9, 0x2, P0 ;  /* 0x00000009080e7c11 */ /* 0x000fe200080f1409 */
[----:B------:R-:W-:Y:S01]  /*e400*/  SHFL.IDX PT, R20, R11, RZ, 0x1c1f ;  /* 0x001c1fff0b147589 */ /* 0x000fe200000e0000 */
[----:B------:R-:W-:Y:S01]  /*e410*/  IADD3 R29, P0, R6, 0x3000, RZ ;  /* 0x00003000061d7810 */ /* 0x000fe20007f1e0ff */
[----:B------:R-:W-:Y:S01]  /*e420*/  VIADD R8, R26, 0x8 ;  /* 0x000000081a087836 */ /* 0x000fe20000000000 */
[----:B------:R-:W-:Y:S01]  /*e430*/  LOP3.LUT R24, R25, 0x380, RZ, 0xc0, !PT ;  /* 0x0000038019187812 */ /* 0x000fe200078ec0ff */
[----:B------:R-:W0:Y:S01]  /*e440*/  SHFL.IDX PT, R21, R14, RZ, 0x1c1f ;  /* 0x001c1fff0e157589 */ /* 0x000e2200000e0000 */
[----:B------:R-:W-:-:S02]  /*e450*/  LOP3.LUT R28, R29, 0x380, RZ, 0xc0, !PT ;  /* 0x000003801d1c7812 */ /* 0x000fc400078ec0ff */
[----:B------:R-:W-:Y:S01]  /*e460*/  SHF.R.U64 R44, R44, 0x3, RZ ;  /* 0x000000032c2c7819 */ /* 0x000fe200000012ff */
[----:B------:R-:W-:Y:S01]  /*e470*/  SHFL.IDX PT, R42, R11, 0x1, 0x1c1f ;  /* 0x003c1f000b2a7f89 */ /* 0x000fe200000e0000 */
[----:B------:R-:W-:Y:S02]  /*e480*/  SHF.R.U64 R28, R28, 0x3, RZ ;  /* 0x000000031c1c7819 */ /* 0x000fe400000012ff */
[----:B------:R-:W-:Y:S01]  /*e490*/  LOP3.LUT R56, R56, R57, RZ, 0x3c, !PT ;  /* 0x0000003938387212 */ /* 0x000fe200078e3cff */
[--C-:B------:R-:W-:Y:S01]  /*e4a0*/  IMAD.X R57, RZ, RZ, R7.reuse, P3 ;  /* 0x000000ffff397224 */ /* 0x100fe200018e0607 */
[----:B------:R-:W-:Y:S01]  /*e4b0*/  LOP3.LUT R28, R28, R29, RZ, 0x3c, !PT ;  /* 0x0000001d1c1c7212 */ /* 0x000fe200078e3cff */
[----:B------:R-:W-:Y:S01]  /*e4c0*/  IMAD.X R29, RZ, RZ, R7, P0 ;  /* 0x000000ffff1d7224 */ /* 0x000fe200000e0607 */
[----:B------:R-:W-:Y:S01]  /*e4d0*/  SHF.R.U64 R12, R12, 0x3, RZ ;  /* 0x000000030c0c7819 */ /* 0x000fe200000012ff */
[----:B------:R-:W1:Y:S01]  /*e4e0*/  SHFL.IDX PT, R43, R14, 0x1, 0x1c1f ;  /* 0x003c1f000e2b7f89 */ /* 0x000e6200000e0000 */
[----:B------:R-:W-:-:S02]  /*e4f0*/  SHF.R.U64 R24, R24, 0x3, RZ ;  /* 0x0000000318187819 */ /* 0x000fc400000012ff */
[C---:B------:R-:W-:Y:S02]  /*e500*/  IADD3 R61, P0, R6.reuse, 0x9000, RZ ;  /* 0x00009000063d7810 */ /* 0x040fe40007f1e0ff */
[----:B------:R-:W-:Y:S02]  /*e510*/  IADD3 R49, P3, R6, 0xa000, RZ ;  /* 0x0000a00006317810 */ /* 0x000fe40007f7e0ff */
[----:B------:R-:W-:Y:S01]  /*e520*/  LOP3.LUT R44, R44, R45, RZ, 0x3c, !PT ;  /* 0x0000002d2c2c7212 */ /* 0x000fe200078e3cff */
[--C-:B------:R-:W-:Y:S01]  /*e530*/  IMAD.X R45, RZ, RZ, R7.reuse, P2 ;  /* 0x000000ffff2d7224 */ /* 0x100fe200010e0607 */
[----:B------:R-:W-:Y:S01]  /*e540*/  LOP3.LUT R12, R12, R13, RZ, 0x3c, !PT ;  /* 0x0000000d0c0c7212 */ /* 0x000fe200078e3cff */
[--C-:B------:R-:W-:Y:S01]  /*e550*/  IMAD.X R13, RZ, RZ, R7.reuse, P5 ;  /* 0x000000ffff0d7224 */ /* 0x100fe200028e0607 */
[----:B------:R-:W-:Y:S01]  /*e560*/  LOP3.LUT R24, R24, R25, RZ, 0x3c, !PT ;  /* 0x0000001918187212 */ /* 0x000fe200078e3cff */
[----:B------:R-:W-:Y:S01]  /*e570*/  IMAD.X R25, RZ, RZ, R7, P4 ;  /* 0x000000ffff197224 */ /* 0x000fe200020e0607 */
[----:B------:R-:W-:-:S02]  /*e580*/  LOP3.LUT R60, R61, 0x380, RZ, 0xc0, !PT ;  /* 0x000003803d3c7812 */ /* 0x000fc400078ec0ff */
[C---:B------:R-:W-:Y:S02]  /*e590*/  IADD3 R41, P2, R6.reuse, 0xb000, RZ ;  /* 0x0000b00006297810 */ /* 0x040fe40007f5e0ff */
[----:B------:R-:W-:Y:S02]  /*e5a0*/  LOP3.LUT R48, R49, 0x380, RZ, 0xc0, !PT ;  /* 0x0000038031307812 */ /* 0x000fe400078ec0ff */
[C---:B------:R-:W-:Y:S02]  /*e5b0*/  IADD3 R33, P6, R6.reuse, 0x6000, RZ ;  /* 0x0000600006217810 */ /* 0x040fe40007fde0ff */
[C---:B------:R-:W-:Y:S02]  /*e5c0*/  IADD3 R37, P5, R6.reuse, 0x7000, RZ ;  /* 0x0000700006257810 */ /* 0x040fe40007fbe0ff */
[----:B------:R-:W-:Y:S02]  /*e5d0*/  IADD3 R69, P4, R6, 0x8000, RZ ;  /* 0x0000800006457810 */ /* 0x000fe40007f9e0ff */
[----:B------:R-:W-:-:S02]  /*e5e0*/  SHF.R.U64 R60, R60, 0x3, RZ ;  /* 0x000000033c3c7819 */ /* 0x000fc400000012ff */
[----:B------:R-:W-:Y:S02]  /*e5f0*/  LOP3.LUT R40, R41, 0x380, RZ, 0xc0, !PT ;  /* 0x0000038029287812 */ /* 0x000fe400078ec0ff */
[----:B------:R-:W-:Y:S02]  /*e600*/  SHF.R.U64 R48, R48, 0x3, RZ ;  /* 0x0000000330307819 */ /* 0x000fe400000012ff */
[----:B------:R-:W-:Y:S02]  /*e610*/  LOP3.LUT R32, R33, 0x380, RZ, 0xc0, !PT ;  /* 0x0000038021207812 */ /* 0x000fe400078ec0ff */
[----:B------:R-:W-:Y:S02]  /*e620*/  LOP3.LUT R36, R37, 0x380, RZ, 0xc0, !PT ;  /* 0x0000038025247812 */ /* 0x000fe400078ec0ff */
[----:B------:R-:W-:Y:S02]  /*e630*/  LOP3.LUT R68, R69, 0x380, RZ, 0xc0, !PT ;  /* 0x0000038045447812 */ /* 0x000fe400078ec0ff */
[----:B------:R-:W-:Y:S01]  /*e640*/  LOP3.LUT R60, R60, R61, RZ, 0x3c, !PT ;  /* 0x0000003d3c3c7212 */ /* 0x000fe200078e3cff */
[----:B------:R-:W-:Y:S01]  /*e650*/  IMAD.X R61, RZ, RZ, R7, P0 ;  /* 0x000000ffff3d7224 */ /* 0x000fe200000e0607 */
[----:B------:R-:W-:-:S02]  /*e660*/  SHF.R.U64 R40, R40, 0x3, RZ ;  /* 0x0000000328287819 */ /* 0x000fc400000012ff */
[----:B------:R-:W-:Y:S01]  /*e670*/  LOP3.LUT R48, R48, R49, RZ, 0x3c, !PT ;  /* 0x0000003130307212 */ /* 0x000fe200078e3cff */
[----:B------:R-:W-:Y:S01]  /*e680*/  IMAD.X R49, RZ, RZ, R7, P3 ;  /* 0x000000ffff317224 */ /* 0x000fe200018e0607 */
[----:B------:R-:W-:Y:S02]  /*e690*/  SHF.R.U64 R32, R32, 0x3, RZ ;  /* 0x0000000320207819 */ /* 0x000fe400000012ff */
[----:B------:R-:W-:Y:S02]  /*e6a0*/  SHF.R.U64 R36, R36, 0x3, RZ ;  /* 0x0000000324247819 */ /* 0x000fe400000012ff */
[----:B------:R-:W-:Y:S02]  /*e6b0*/  SHF.R.U64 R68, R68, 0x3, RZ ;  /* 0x0000000344447819 */ /* 0x000fe400000012ff */
[----:B------:R-:W-:Y:S02]  /*e6c0*/  LOP3.LUT P0, RZ, R193, 0x3, RZ, 0xc0, !PT ;  /* 0x00000003c1ff7812 */ /* 0x000fe4000780c0ff */
[----:B------:R-:W-:-:S02]  /*e6d0*/  IADD3 R10, P3, R6, 0xf000, RZ ;  /* 0x0000f000060a7810 */ /* 0x000fc40007f7e0ff */
[----:B------:R-:W-:Y:S01]  /*e6e0*/  LOP3.LUT R40, R40, R41, RZ, 0x3c, !PT ;  /* 0x0000002928287212 */ /* 0x000fe200078e3cff */
[--C-:B------:R-:W-:Y:S01]  /*e6f0*/  IMAD.X R41, RZ, RZ, R7.reuse, P2 ;  /* 0x000000ffff297224 */ /* 0x100fe200010e0607 */
[----:B------:R-:W-:Y:S01]  /*e700*/  LOP3.LUT R32, R32, R33, RZ, 0x3c, !PT ;  /* 0x0000002120207212 */ /* 0x000fe200078e3cff */
[--C-:B------:R-:W-:Y:S01]  /*e710*/  IMAD.X R33, RZ, RZ, R7.reuse, P6 ;  /* 0x000000ffff217224 */ /* 0x100fe200030e0607 */
[----:B------:R-:W-:Y:S01]  /*e720*/  LOP3.LUT R36, R36, R37, RZ, 0x3c, !PT ;  /* 0x0000002524247212 */ /* 0x000fe200078e3cff */
[--C-:B------:R-:W-:Y:S01]  /*e730*/  IMAD.X R37, RZ, RZ, R7.reuse, P5 ;  /* 0x000000ffff257224 */ /* 0x100fe200028e0607 */
[----:B------:R-:W-:Y:S01]  /*e740*/  LOP3.LUT R68, R68, R69, RZ, 0x3c, !PT ;  /* 0x0000004544447212 */ /* 0x000fe200078e3cff */
[--C-:B------:R-:W-:Y:S01]  /*e750*/  IMAD.X R69, RZ, RZ, R7.reuse, P4 ;  /* 0x000000ffff457224 */ /* 0x100fe200020e0607 */
[-C--:B------:R-:W-:Y:S01]  /*e760*/  ISETP.GE.OR P2, PT, R26, R83.reuse, P0 ;  /* 0x000000531a00720c */ /* 0x080fe20000746670 */
[----:B------:R-:W-:Y:S01]  /*e770*/  IMAD.X R53, RZ, RZ, R7, P3 ;  /* 0x000000ffff357224 */ /* 0x000fe200018e0607 */
[----:B------:R-:W-:-:S02]  /*e780*/  ISETP.GE.OR P0, PT, R8, R83, P0 ;  /* 0x000000530800720c */ /* 0x000fc40000706670 */
[----:B------:R-:W-:Y:S02]  /*e790*/  LOP3.LUT R5, R10, 0x380, RZ, 0xc0, !PT ;  /* 0x000003800a057812 */ /* 0x000fe400078ec0ff */
[C---:B------:R-:W-:Y:S02]  /*e7a0*/  IADD3 R77, P6, R6.reuse, 0xc000, RZ ;  /* 0x0000c000064d7810 */ /* 0x040fe40007fde0ff */
[C---:B------:R-:W-:Y:S02]  /*e7b0*/  IADD3 R73, P5, R6.reuse, 0xd000, RZ ;  /* 0x0000d00006497810 */ /* 0x040fe40007fbe0ff */
[C---:B------:R-:W-:Y:S02]  /*e7c0*/  IADD3 R65, P4, R6.reuse, 0xe000, RZ ;  /* 0x0000e00006417810 */ /* 0x040fe40007f9e0ff */
[----:B------:R-:W-:Y:S01]  /*e7d0*/  LOP3.LUT R9, R6, 0x380, RZ, 0xc0, !PT ;  /* 0x0000038006097812 */ /* 0x000fe200078ec0ff */
[----:B0-----:R-:W-:Y:S01]  /*e7e0*/  @!P2 ST.E desc[UR52][R20.64], R3 ;  /* 0x000000031400a985 */ /* 0x001fe2000c101934 */
[----:B------:R-:W-:-:S02]  /*e7f0*/  SHF.R.U64 R5, R5, 0x3, RZ ;  /* 0x0000000305057819 */ /* 0x000fc400000012ff */
[----:B------:R-:W-:Y:S01]  /*e800*/  LOP3.LUT R76, R77, 0x380, RZ, 0xc0, !PT ;  /* 0x000003804d4c7812 */ /* 0x000fe200078ec0ff */
[----:B-1----:R0:W-:Y:S01]  /*e810*/  @!P0 ST.E desc[UR52][R42.64], R0 ;  /* 0x000000002a008985 */ /* 0x0021e2000c101934 */
[----:B------:R-:W-:Y:S02]  /*e820*/  LOP3.LUT R72, R73, 0x380, RZ, 0xc0, !PT ;  /* 0x0000038049487812 */ /* 0x000fe400078ec0ff */
[----:B------:R-:W-:Y:S01]  /*e830*/  LOP3.LUT R64, R65, 0x380, RZ, 0xc0, !PT ;  /* 0x0000038041407812 */ /* 0x000fe200078ec0ff */
[----:B------:R-:W-:Y:S01]  /*e840*/  UIMAD UR8, UR7, UR10, URZ ;  /* 0x0000000a070872a4 */ /* 0x000fe2000f8e023f */
[----:B------:R-:W-:Y:S01]  /*e850*/  SHF.R.U64 R9, R9, 0x3, RZ ;  /* 0x0000000309097819 */ /* 0x000fe200000012ff */
[----:B------:R-:W5:Y:S01]  /*e860*/  LD.E.128 R12, desc[UR52][R12.64] ;  /* 0x000000340c0c7980 */ /* 0x000f62000c101d00 */
[----:B------:R-:W-:Y:S02]  /*e870*/  SHF.R.U64 R76, R76, 0x3, RZ ;  /* 0x000000034c4c7819 */ /* 0x000fe400000012ff */
[----:B------:R-:W-:Y:S01]  /*e880*/  SHF.R.U64 R72, R72, 0x3, RZ ;  /* 0x0000000348487819 */ /* 0x000fe200000012ff */
[----:B------:R-:W5:Y:S01]  /*e890*/  LD.E.128 R24, desc[UR52][R24.64] ;  /* 0x0000003418187980 */ /* 0x000f62000c101d00 */
[----:B------:R-:W-:-:S02]  /*e8a0*/  SHF.R.U64 R64, R64, 0x3, RZ ;  /* 0x0000000340407819 */ /* 0x000fc400000012ff */
[----:B------:R-:W-:Y:S02]  /*e8b0*/  LOP3.LUT R6, R9, R6, RZ, 0x3c, !PT ;  /* 0x0000000609067212 */ /* 0x000fe400078e3cff */
[----:B------:R-:W-:Y:S01]  /*e8c0*/  LOP3.LUT R52, R5, R10, RZ, 0x3c, !PT ;  /* 0x0000000a05347212 */ /* 0x000fe200078e3cff */
[----:B0-----:R-:W-:Y:S01]  /*e8d0*/  IMAD R0, R23, 0x20, R192 ;  /* 0x0000002017007824 */ /* 0x001fe200078e02c0 */
[----:B------:R-:W0:Y:S01]  /*e8e0*/  @P1 LDC R5, c[0x0][0xbec] ;  /* 0x0002fb00ff051b82 */ /* 0x000e220000000800 */
[----:B------:R-:W-:Y:S01]  /*e8f0*/  LOP3.LUT R76, R76, R77, RZ, 0x3c, !PT ;  /* 0x0000004d4c4c7212 */ /* 0x000fe200078e3cff */
[--C-:B------:R-:W-:Y:S01]  /*e900*/  IMAD.X R77, RZ, RZ, R7.reuse, P6 ;  /* 0x000000ffff4d7224 */ /* 0x100fe200030e0607 */
[----:B------:R-:W-:Y:S01]  /*e910*/  LOP3.LUT R72, R72, R73, RZ, 0x3c, !PT ;  /* 0x0000004948487212 */ /* 0x000fe200078e3cff */
[--C-:B------:R-:W-:Y:S01]  /*e920*/  IMAD.X R73, RZ, RZ, R7.reuse, P5 ;  /* 0x000000ffff497224 */ /* 0x100fe200028e0607 */
[----:B------:R-:W-:Y:S01]  /*e930*/  LOP3.LUT R64, R64, R65, RZ, 0x3c, !PT ;  /* 0x0000004140407212 */ /* 0x000fe200078e3cff */
[----:B------:R-:W-:Y:S01]  /*e940*/  IMAD.X R65, RZ, RZ, R7, P4 ;  /* 0x000000ffff417224 */ /* 0x000fe200020e0607 */
[----:B------:R1:W5:Y:S01]  /*e950*/  LD.E.128 R8, desc[UR52][R6.64] ;  /* 0x0000003406087980 */ /* 0x000362000c101d00 */
[----:B------:R-:W-:-:S02]  /*e960*/  UIMAD.WIDE.U32 UR6, UR4, UR10, URZ ;  /* 0x0000000a040672a5 */ /* 0x000fc4000f8e003f */
[----:B------:R-:W-:Y:S01]  /*e970*/  UIMAD UR8, UR4, UR11, UR8 ;  /* 0x0000000b040872a4 */ /* 0x000fe2000f8e0208 */
[----:B------:R-:W-:Y:S01]  /*e980*/  VIADD R20, R0, UR36 ;  /* 0x0000002400147c36 */ /* 0x000fe20008000000 */
[----:B------:R-:W5:Y:S01]  /*e990*/  LD.E.128 R28, desc[UR52][R28.64] ;  /* 0x000000341c1c7980 */ /* 0x000f62000c101d00 */
[----:B------:R-:W-:-:S03]  /*e9a0*/  ULDC.64 UR10, c[0x0][0xae8] ;  /* 0x0002ba00000a7ab9 */ /* 0x000fc60000000a00 */
[----:B------:R-:W5:Y:S01]  /*e9b0*/  LD.E.128 R56, desc[UR52][R56.64] ;  /* 0x0000003438387980 */ /* 0x000f62000c101d00 */
[----:B-1----:R-:W1:Y:S01]  /*e9c0*/  @P1 LDC R7, c[0x0][0xbf0] ;  /* 0x0002fc00ff071b82 */ /* 0x002e620000000800 */
[----:B------:R-:W-:Y:S02]  /*e9d0*/  UIADD3 UR7, UR7, UR8, URZ ;  /* 0x0000000807077290 */ /* 0x000fe4000fffe03f */
[----:B------:R-:W-:Y:S01]  /*e9e0*/  UIMAD UR4, UR16, UR10, URZ ;  /* 0x0000000a100472a4 */ /* 0x000fe2000f8e023f */
[----:B------:R-:W5:Y:S01]  /*e9f0*/  LD.E.128 R44, desc[UR52][R44.64] ;  /* 0x000000342c2c7980 */ /* 0x000f62000c101d00 */
[----:B------:R-:W-:Y:S02]  /*ea00*/  UIMAD.WIDE.U32 UR6, UR43, UR10, UR6 ;  /* 0x0000000a2b0672a5 */ /* 0x000fe4000f8e0006 */
[----:B------:R-:W-:Y:S01]  /*ea10*/  UIMAD UR4, UR43, UR11, UR4 ;  /* 0x0000000b2b0472a4 */ /* 0x000fe2000f8e0204 */
[----:B0-----:R-:W-:Y:S01]  /*ea20*/  @P1 IMAD.HI.U32 R0, R20, R5, RZ ;  /* 0x0000000514001227 */ /* 0x001fe200078e00ff */
[----:B------:R-:W-:Y:S01]  /*ea30*/  ULDC.64 UR8, c[0x0][0xaf0] ;  /* 0x0002bc0000087ab9 */ /* 0x000fe20000000a00 */
[----:B------:R-:W5:Y:S01]  /*ea40*/  LD.E.128 R32, desc[UR52][R32.64] ;  /* 0x0000003420207980 */ /* 0x000f62000c101d00 */
[----:B------:R-:W-:-:S02]  /*ea50*/  UIADD3 UR7, UR7, UR4, URZ ;  /* 0x0000000407077290 */ /* 0x000fc4000fffe03f */
[----:B------:R-:W-:Y:S01]  /*ea60*/  UIMAD UR4, UR15, UR8, URZ ;  /* 0x000000080f0472a4 */ /* 0x000fe2000f8e023f */
[----:B------:R-:W-:Y:S01]  /*ea70*/  IMAD.MOV.U32 R3, RZ, RZ, R20 ;  /* 0x000000ffff037224 */ /* 0x000fe200078e0014 */
[----:B------:R-:W-:Y:S01]  /*ea80*/  UIMAD.WIDE.U32 UR6, UR14, UR8, UR6 ;  /* 0x000000080e0672a5 */ /* 0x000fe2000f8e0006 */
[----:B------:R-:W5:Y:S01]  /*ea90*/  LD.E.128 R36, desc[UR52][R36.64] ;  /* 0x0000003424247980 */ /* 0x000f62000c101d00 */
[----:B------:R-:W-:-:S03]  /*eaa0*/  UIMAD UR4, UR14, UR9, UR4 ;  /* 0x000000090e0472a4 */ /* 0x000fc6000f8e0204 */
[----:B------:R-:W-:Y:S01]  /*eab0*/  ULDC.64 UR8, c[0x0][0xae0] ;  /* 0x0002b80000087ab9 */ /* 0x000fe20000000a00 */
[----:B------:R-:W5:Y:S01]  /*eac0*/  LD.E.128 R68, desc[UR52][R68.64] ;  /* 0x0000003444447980 */ /* 0x000f62000c101d00 */
[----:B-1----:R-:W-:Y:S01]  /*ead0*/  @P1 SHF.R.U32.HI R3, RZ, R7, R0 ;  /* 0x00000007ff031219 */ /* 0x002fe20000011600 */
[----:B------:R-:W-:Y:S02]  /*eae0*/  UIADD3 UR4, UR7, UR4, URZ ;  /* 0x0000000407047290 */ /* 0x000fe4000fffe03f */
[----:B------:R-:W5:Y:S01]  /*eaf0*/  LD.E.128 R60, desc[UR52][R60.64] ;  /* 0x000000343c3c7980 */ /* 0x000f62000c101d00 */
[--C-:B------:R-:W-:Y:S01]  /*eb00*/  SHF.R.S32.HI R0, RZ, 0x1f, R3.reuse ;  /* 0x0000001fff007819 */ /* 0x100fe20000011403 */
[----:B------:R-:W-:Y:S02]  /*eb10*/  IMAD.MOV R5, RZ, RZ, -R3 ;  /* 0x000000ffff057224 */ /* 0x000fe400078e0a03 */
[----:B------:R-:W5:Y:S01]  /*eb20*/  LD.E.128 R48, desc[UR52][R48.64] ;  /* 0x0000003430307980 */ /* 0x000f62000c101d00 */
[----:B------:R-:W-:-:S02]  /*eb30*/  IMAD.U32 R7, RZ, RZ, UR7 ;  /* 0x00000007ff077e24 */ /* 0x000fc4000f8e00ff */
[----:B------:R-:W-:Y:S01]  /*eb40*/  IMAD R0, R0, UR8, RZ ;  /* 0x0000000800007c24 */ /* 0x000fe2000f8e02ff */
[----:B------:R-:W5:Y:S01]  /*eb50*/  LD.E.128 R40, desc[UR52][R40.64] ;  /* 0x0000003428287980 */ /* 0x000f62000c101d00 */
[----:B------:R-:W-:Y:S02]  /*eb60*/  IMAD R5, R80, R5, R20 ;  /* 0x0000000550057224 */ /* 0x000fe400078e0214 */
[----:B------:R-:W-:Y:S01]  /*eb70*/  IMAD.U32 R6, RZ, RZ, UR6 ;  /* 0x00000006ff067e24 */ /* 0x000fe2000f8e00ff */
[----:B------:R-:W5:Y:S01]  /*eb80*/  LD.E.128 R76, desc[UR52][R76.64] ;  /* 0x000000344c4c7980 */ /* 0x000f62000c101d00 */
[----:B------:R-:W-:Y:S01]  /*eb90*/  IMAD.U32 R7, RZ, RZ, UR4 ;  /* 0x00000004ff077e24 */ /* 0x000fe2000f8e00ff */
[----:B------:R-:W-:Y:S01]  /*eba0*/  ULDC.64 UR6, c[0x0][0xad8] ;  /* 0x0002b60000067ab9 */ /* 0x000fe20000000a00 */
[----:B------:R-:W-:Y:S01]  /*ebb0*/  IMAD R21, R3, UR9, R0 ;  /* 0x0000000903157c24 */ /* 0x000fe2000f8e0200 */
[----:B------:R-:W5:Y:S01]  /*ebc0*/  LD.E.128 R72, desc[UR52][R72.64] ;  /* 0x0000003448487980 */ /* 0x000f62000c101d00 */
[----:B------:R-:W-:-:S03]  /*ebd0*/  SHF.R.S32.HI R0, RZ, 0x1f, R5 ;  /* 0x0000001fff007819 */ /* 0x000fc60000011405 */
[----:B------:R-:W5:Y:S01]  /*ebe0*/  LD.E.128 R64, desc[UR52][R64.64] ;  /* 0x0000003440407980 */ /* 0x000f62000c101d00 */
[----:B------:R-:W-:-:S03]  /*ebf0*/  IMAD.WIDE.U32 R6, R3, UR8, R6 ;  /* 0x0000000803067c25 */ /* 0x000fc6000f8e0006 */
[----:B------:R-:W5:Y:S01]  /*ec00*/  LD.E.128 R52, desc[UR52][R52.64] ;  /* 0x0000003434347980 */ /* 0x000f62000c101d00 */
[----:B------:R-:W-:Y:S01]  /*ec10*/  @!PT LDS RZ, [RZ] ;  /* 0x00000000fffff984 */ /* 0x000fe20000000800 */
[----:B------:R-:W-:Y:S01]  /*ec20*/  @!PT LDS RZ, [RZ] ;  /* 0x00000000fffff984 */ /* 0x000fe20000000800 */
[----:B------:R-:W-:Y:S01]  /*ec30*/  @!PT LDS RZ, [RZ] ;  /* 0x00000000fffff984 */ /* 0x000fe20000000800 */
[----:B------:R-:W-:Y:S01]  /*ec40*/  @!PT LDS RZ, [RZ] ;  /* 0x00000000fffff984 */ /* 0x000fe20000000800 */
[----:B------:R0:W-:Y:S06]  /*ec50*/  MEMBAR.ALL.CTA ;  /* 0x0000000000007992 */ /* 0x0001ec0000008000 */
[----:B0-----:R-:W0:Y:S01]  /*ec60*/  FENCE.VIEW.ASYNC.S ;  /* 0x00000000000073c6 */ /* 0x001e220000000000 */
[----:B------:R-:W-:Y:S02]  /*ec70*/  IMAD.IADD R7, R7, 0x1, R21 ;  /* 0x0000000107077824 */ /* 0x000fe400078e0215 */
[----:B------:R-:W-:-:S02]  /*ec80*/  IMAD R20, R0, UR6, RZ ;  /* 0x0000000600147c24 */ /* 0x000fc4000f8e02ff */
[----:B------:R-:W-:Y:S02]  /*ec90*/  VIADD R84, R192, UR36 ;  /* 0x00000024c0547c36 */ /* 0x000fe40008000000 */
[C---:B------:R-:W-:Y:S02]  /*eca0*/  IMAD R3, R5.reuse, UR7, R20 ;  /* 0x0000000705037c24 */ /* 0x040fe4000f8e0214 */
[----:B------:R-:W-:Y:S01]  /*ecb0*/  IMAD.WIDE.U32 R6, R5, UR6, R6 ;  /* 0x0000000605067c25 */ /* 0x000fe2000f8e0006 */
[----:B------:R-:W-:Y:S01]  /*ecc0*/  ISETP.GE.AND P2, PT, R84, R83, PT ;  /* 0x000000535400720c */ /* 0x000fe20003f46270 */
[----:B------:R-:W-:Y:S02]  /*ecd0*/  ULDC.64 UR6, c[0x0][0xa80] ;  /* 0x0002a00000067ab9 */ /* 0x000fe40000000a00 */
[----:B------:R-:W-:Y:S01]  /*ece0*/  IMAD.IADD R3, R7, 0x1, R3 ;  /* 0x0000000107037824 */ /* 0x000fe200078e0203 */
[----:B------:R-:W-:Y:S01]  /*ecf0*/  LEA R82, P3, R6, UR6, 0x1 ;  /* 0x0000000606527c11 */ /* 0x000fe2000f8608ff */
[----:B------:R-:W-:-:S02]  /*ed00*/  VIADD R4, R4, 0x28420 ;  /* 0x0002842004047836 */ /* 0x000fc40000000000 */
[----:B------:R-:W-:Y:S01]  /*ed10*/  VIADD R0, R84, 0x20 ;  /* 0x0000002054007836 */ /* 0x000fe20000000000 */
[----:B------:R-:W-:Y:S02]  /*ed20*/  LEA.HI.X R3, R6, UR7, R3, 0x1, P3 ;  /* 0x0000000706037c11 */ /* 0x000fe400098f0c03 */
[----:B------:R-:W-:Y:S02]  /*ed30*/  PRMT R4, RZ, 0x654, R4 ;  /* 0x00000654ff047816 */ /* 0x000fe40000000004 */
[-C--:B------:R-:W-:Y:S01]  /*ed40*/  ISETP.GE.AND P1, PT, R0, R83.reuse, PT ;  /* 0x000000530000720c */ /* 0x080fe20003f26270 */
[----:B------:R-:W-:Y:S01]  /*ed50*/  VIADD R0, R84, 0x40 ;  /* 0x0000004054007836 */ /* 0x000fe20000000000 */
[----:B0-----:R0:W-:Y:S01]  /*ed60*/  SYNCS.ARRIVE.TRANS64.RED.A1T0 RZ, [R4+URZ], RZ ;  /* 0x000000ff04ff79a7 */ /* 0x0011e2000810043f */
[----:B------:R0:W1:Y:S01]  /*ed70*/  SHFL.IDX PT, R85, R82, RZ, 0x181f ;  /* 0x00181fff52557589 */ /* 0x00006200000e0000 */
[----:B------:R-:W-:Y:S03]  /*ed80*/  BSSY B1, `(.L_x_1174) ;  /* 0x0000015000017945 */ /* 0x000fe60003800000 */
[----:B------:R0:W2:Y:S01]  /*ed90*/  SHFL.IDX PT, R81, R3, RZ, 0x181f ;  /* 0x00181fff03517589 */ /* 0x0000a200000e0000 */
[----:B------:R-:W-:Y:S01]  /*eda0*/  ISETP.GE.AND P0, PT, R0, R83, PT ;  /* 0x000000530000720c */ /* 0x000fe20003f06270 */
[----:B------:R-:W-:-:S12]  /*edb0*/  @P2 BRA `(.L_x_1175) ;  /* 0x0000000000442947 */ /* 0x000fd80003800000 */
        /* <DEDUP_REMOVED lines=17> */
.L_x_1175:
[----:B------:R-:W-:Y:S05]  /*eed0*/  BSYNC B1 ;  /* 0x0000000000017941 */ /* 0x000fea0003800000 */
.L_x_1174:
[----:B---3-5:R3:W4:Y:S01]  /*eee0*/  SHFL.IDX PT, R11, R3, 0x1, 0x181f ;  /* 0x00381f00030b7f89 */ /* 0x02872200000e0000 */
[----:B------:R-:W-:Y:S03]  /*eef0*/  BSSY B1, `(.L_x_1176) ;  /* 0x0000014000017945 */ /* 0x000fe60003800000 */
[----:B------:R3:W0:Y:S01]  /*ef00*/  SHFL.IDX PT, R9, R82, 0x1, 0x181f ;  /* 0x00381f0052097f89 */ /* 0x00062200000e0000 */
[----:B------:R-:W-:Y:S05]  /*ef10*/  @P1 BRA `(.L_x_1177) ;  /* 0x0000000000441947 */ /* 0x000fea0003800000 */
[----:B------:R-:W-:Y:S02]  /*ef20*/  ULDC UR4, c[0x0][0xac8] ;  /* 0x0002b20000047ab9 */ /* 0x000fe40000000800 */
[----:B------:R-:W-:Y:S02]  /*ef30*/  ISETP.GE.AND P4, PT, R16, UR4, PT ;  /* 0x0000000410007c0c */ /* 0x000fe4000bf86270 */
[----:B------:R-:W-:Y:S02]  /*ef40*/  ISETP.GE.AND P3, PT, R19, UR4, PT ;  /* 0x0000000413007c0c */ /* 0x000fe4000bf66270 */
[----:B------:R-:W-:Y:S02]  /*ef50*/  ISETP.GE.AND P2, PT, R18, UR4, PT ;  /* 0x0000000412007c0c */ /* 0x000fe4000bf46270 */
[----:B------:R-:W-:-:S07]  /*ef60*/  ISETP.GE.AND P1, PT, R22, UR4, PT ;  /* 0x0000000416007c0c */ /* 0x000fce000bf26270 */
[CC--:B0-----:R-:W-:Y:S02]  /*ef70*/  @!P4 LEA R4, P6, R16.reuse, R9.reuse, 0x1 ;  /* 0x000000091004c211 */ /* 0x0c1fe400078c08ff */
[C---:B------:R-:W-:Y:S02]  /*ef80*/  @!P3 LEA R6, P5, R19.reuse, R9, 0x1 ;  /* 0x000000091306b211 */ /* 0x040fe400078a08ff */
[----:B----4-:R-:W-:Y:S02]  /*ef90*/  @!P4 LEA.HI.X R5, R16, R11, R200, 0x1, P6 ;  /* 0x0000000b1005c211 */ /* 0x010fe400030f0cc8 */
        /* <DEDUP_REMOVED lines=9> */
.L_x_1177:
[----:B------:R-:W-:Y:S05]  /*f030*/  BSYNC B1 ;  /* 0x0000000000017941 */ /* 0x000fea0003800000 */
.L_x_1176:
[----:B0---4-:R0:W4:Y:S01]  /*f040*/  SHFL.IDX PT, R11, R3, 0x2, 0x181f ;  /* 0x00581f00030b7f89 */ /* 0x01112200000e0000 */
        /* <DEDUP_REMOVED lines=8> */
[-C--:B0-----:R-:W-:Y:S02]  /*f0d0*/  @!P3 LEA R4, P6, R16, R7.reuse, 0x1 ;  /* 0x000000071004b211 */ /* 0x081fe400078c08ff */
[CC--:B------:R-:W-:Y:S02]  /*f0e0*/  @!P2 LEA R6, P5, R19.reuse, R7.reuse, 0x1 ;  /* 0x000000071306a211 */ /* 0x0c0fe400078a08ff */
[----:B------:R-:W-:Y:S02]  /*f0f0*/  @!P1 LEA R8, P4, R18, R7, 0x1 ;  /* 0x0000000712089211 */ /* 0x000fe400078808ff */
[----:B----4-:R-:W-:Y:S02]  /*f100*/  @!P3 LEA.HI.X R5, R16, R11, R200, 0x1, P6 ;  /* 0x0000000b1005b211 */ /* 0x010fe400030f0cc8 */
        /* <DEDUP_REMOVED lines=8> */
.L_x_1179:
[----:B------:R-:W-:Y:S05]  /*f190*/  BSYNC B1 ;  /* 0x0000000000017941 */ /* 0x000fea0003800000 */
.L_x_1178:
[----:B------:R-:W-:Y:S01]  /*f1a0*/  VIADD R0, R84, 0x60 ;  /* 0x0000006054007836 */ /* 0x000fe20000000000 */
[----:B0--3--:R-:W0:Y:S04]  /*f1b0*/  SHFL.IDX PT, R3, R3, 0x3, 0x181f ;  /* 0x00781f0003037f89 */ /* 0x009e2800000e0000 */
[----:B------:R-:W-:Y:S01]  /*f1c0*/  ISETP.GE.AND P0, PT, R0, R83, PT ;  /* 0x000000530000720c */ /* 0x000fe20003f06270 */
[----:B----4-:R3:W4:-:S12]  /*f1d0*/  SHFL.IDX PT, R11, R82, 0x3, 0x181f ;  /* 0x00781f00520b7f89 */ /* 0x01071800000e0000 */
[----:B---3--:R-:W-:Y:S05]  /*f1e0*/  @P0 BRA `(.L_x_1180) ;  /* 0x0000000c00ac0947 */ /* 0x008fea0003800000 */
[----:B------:R-:W-:Y:S02]  /*f1f0*/  ULDC UR4, c[0x0][0xac8] ;  /* 0x0002b20000047ab9 */ /* 0x000fe40000000800 */
[----:B------:R-:W-:Y:S02]  /*f200*/  ISETP.GE.AND P3, PT, R16, UR4, PT ;  /* 0x0000000410007c0c */ /* 0x000fe4000bf66270 */
[----:B------:R-:W-:Y:S02]  /*f210*/  ISETP.GE.AND P4, PT, R19, UR4, PT ;  /* 0x0000000413007c0c */ /* 0x000fe4000bf86270 */
[----:B------:R-:W-:-:S09]  /*f220*/  ISETP.GE.AND P5, PT, R18, UR4, PT ;  /* 0x0000000412007c0c */ /* 0x000fd2000bfa6270 */
[-C--:B----4-:R-:W-:Y:S02]  /*f230*/  @!P3 LEA R4, P0, R16, R11.reuse, 0x1 ;  /* 0x0000000b1004b211 */ /* 0x090fe400078008ff */
[CC--:B------:R-:W-:Y:S02]  /*f240*/  @!P4 LEA R6, P1, R19.reuse, R11.reuse, 0x1 ;  /* 0x0000000b1306c211 */ /* 0x0c0fe400078208ff */
        /* <DEDUP_REMOVED lines=9> */
[----:B---3--:R-:W-:-:S04]  /*f2e0*/  LEA R4, P0, R22, R11, 0x1 ;  /* 0x0000000b16047211 */ /* 0x008fc800078008ff */
[----:B------:R-:W-:-:S05]  /*f2f0*/  LEA.HI.X R5, R22, R3, R197, 0x1, P0 ;  /* 0x0000000316057211 */ /* 0x000fca00000f0cc5 */
[----:B------:R0:W-:Y:S01]  /*f300*/  ST.E.128 desc[UR52][R4.64], R52 ;  /* 0x0000003404007985 */ /* 0x0001e2000c101d34 */
[----:B------:R-:W-:Y:S05]  /*f310*/  BRA `(.L_x_1180) ;  /* 0x0000000c00607947 */ /* 0x000fea0003800000 */
.L_x_1172:
[----:B------:R-:W-:Y:S01]  /*f320*/  ULDC.64 UR6, c[0x0][0xc00] ;  /* 0x0003000000067ab9 */ /* 0x000fe20000000a00 */
[----:B------:R-:W-:Y:S01]  /*f330*/  ULDC UR4, c[0x0][0xa88] ;  /* 0x0002a20000047ab9 */ /* 0x000fe20000000800 */
[----:B------:R-:W-:Y:S01]  /*f340*/  UISETP.NE.U32.AND UP0, UPT, UR6, URZ, UPT ;  /* 0x0000003f0600728c */ /* 0x000fe2000bf05070 */
[----:B------:R-:W0:Y:S03]  /*f350*/  LDC R11, c[0x0][0xbe8] ;  /* 0x0002fa00ff0b7b82 */ /* 0x000e260000000800 */
[----:B------:R-:W-:-:S03]  /*f360*/  UISETP.NE.AND.EX UP0, UPT, UR7, URZ, UPT, UP0 ;  /* 0x0000003f0700728c */ /* 0x000fc6000bf05300 */
[----:B------:R-:W-:Y:S02]  /*f370*/  ULDC.64 UR6, c[0x0][0xc00] ;  /* 0x0003000000067ab9 */ /* 0x000fe40000000a00 */
[----:B------:R-:W-:Y:S01]  /*f380*/  UIMAD.WIDE UR6, UR42, 0x4, UR6 ;  /* 0x000000042a0678a5 */ /* 0x000fe2000f8e0206 */
[----:B------:R-:W-:-:S05]  /*f390*/  PLOP3.LUT P2, PT, PT, PT, UP0, 0x80, 0x0 ;  /* 0x000000000000781c */ /* 0x000fca0003f4f008 */
[----:B------:R-:W-:Y:S02]  /*f3a0*/  IMAD.U32 R4, RZ, RZ, UR6 ;  /* 0x00000006ff047e24 */ /* 0x000fe4000f8e00ff */
[----:B------:R-:W-:Y:S01]  /*f3b0*/  IMAD.U32 R5, RZ, RZ, UR7 ;  /* 0x00000007ff057e24 */ /* 0x000fe2000f8e00ff */
[----:B------:R-:W-:Y:S02]  /*f3c0*/  ULDC.64 UR6, c[0x0][0xc08] ;  /* 0x0003020000067ab9 */ /* 0x000fe40000000a00 */
[----:B------:R-:W-:Y:S01]  /*f3d0*/  UISETP.NE.U32.AND UP1, UPT, UR6, URZ, UPT ;  /* 0x0000003f0600728c */ /* 0x000fe2000bf25070 */
[----:B------:R-:W-:Y:S02]  /*f3e0*/  IMAD.U32 R0, RZ, RZ, UR4 ;  /* 0x00000004ff007e24 */ /* 0x000fe4000f8e00ff */
[----:B------:R-:W2:Y:S01]  /*f3f0*/  @P2 LDG.E R3, desc[UR52][R4.64] ;  /* 0x0000003404032981 */ /* 0x000ea2000c1e1900 */
[----:B------:R-:W-:-:S06]  /*f400*/  UISETP.NE.AND.EX UP1, UPT, UR7, URZ, UPT, UP1 ;  /* 0x0000003f0700728c */ /* 0x000fcc000bf25310 */
[----:B------:R-:W-:-:S05]  /*f410*/  PLOP3.LUT P3, PT, PT, PT, UP1, 0x80, 0x0 ;  /* 0x000000000000781c */ /* 0x000fca0003f6f018 */
        /* <DEDUP_REMOVED lines=8> */
[----:B------:R-:W-:-:S10]  /*f4a0*/  ISETP.GE.AND P1, PT, R201, 0x80, PT ;  /* 0x00000080c900780c */ /* 0x000fd40003f26270 */
[----:B------:R-:W0:Y:S01]  /*f4b0*/  @P0 LDC R9, c[0x0][0xbec] ;  /* 0x0002fb00ff090b82 */ /* 0x000e220000000800 */
[----:B--2---:R-:W-:Y:S01]  /*f4c0*/  @P2 R2UR UR4, R3 ;  /* 0x00000000030422ca */ /* 0x004fe200000e0000 */
[----:B01----:R-:W-:-:S14]  /*f4d0*/  @P3 BRA `(.L_x_1181) ;  /* 0x0000000000103947 */ /* 0x003fdc0003800000 */
[----:B------:R-:W-:Y:S05]  /*f4e0*/  @!P2 BRA `(.L_x_1181) ;  /* 0x00000000000ca947 */ /* 0x000fea0003800000 */
[----:B------:R-:W2:Y:S04]  /*f4f0*/  LDG.E R3, desc[UR52][R4.64] ;  /* 0x0000003404037981 */ /* 0x000ea8000c1e1900 */
[----:B-----5:R-:W2:Y:S02]  /*f500*/  LDG.E R0, desc[UR52][R4.64+0x4] ;  /* 0x0000043404007981 */ /* 0x020ea4000c1e1900 */
[----:B--2---:R-:W-:-:S07]  /*f510*/  IMAD.IADD R0, R0, 0x1, -R3 ;  /* 0x0000000100007824 */ /* 0x004fce00078e0a03 */
.L_x_1181:
[----:B------:R-:W-:Y:S01]  /*f520*/  USHF.R.S32.HI UR6, URZ, 0x1f, UR42 ;  /* 0x0000001f3f067899 */ /* 0x000fe2000801142a */
[----:B------:R-:W-:Y:S01]  /*f530*/  BSSY B1, `(.L_x_1182) ;  /* 0x000002e000017945 */ /* 0x000fe20003800000 */
[----:B------:R-:W-:Y:S02]  /*f540*/  USHF.R.S32.HI UR9, URZ, 0x1f, UR4 ;  /* 0x0000001f3f097899 */ /* 0x000fe40008011404 */
[----:B------:R-:W-:Y:S02]  /*f550*/  USEL UR11, UR42, URZ, !UP0 ;  /* 0x0000003f2a0b7287 */ /* 0x000fe4000c000000 */
[----:B------:R-:W-:Y:S01]  /*f560*/  USEL UR12, UR6, URZ, !UP0 ;  /* 0x0000003f060c7287 */ /* 0x000fe2000c000000 */
[----:B------:R-:W-:Y:S11]  /*f570*/  @P1 BRA `(.L_x_1183) ;  /* 0x0000000000a41947 */ /* 0x000ff60003800000 */
[----:B------:R-:W0:Y:S01]  /*f580*/  S2R R4, SR_TID.X ;  /* 0x0000000000047919 */ /* 0x000e220000002100 */
[----:B------:R-:W1:Y:S01]  /*f590*/  LDC R5, c[0x0][0xbe8] ;  /* 0x0002fa00ff057b82 */ /* 0x000e620000000800 */
[----:B------:R-:W-:Y:S02]  /*f5a0*/  IMAD.U32 R6, RZ, RZ, UR36 ;  /* 0x00000024ff067e24 */ /* 0x000fe4000f8e00ff */
[----:B-1---5:R-:W-:-:S03]  /*f5b0*/  IMAD R3, R0, R5, RZ ;  /* 0x0000000500037224 */ /* 0x022fc600078e02ff */
[----:B0-----:R-:W-:-:S04]  /*f5c0*/  IADD3 R6, R6, -0x80, R4 ;  /* 0xffffff8006067810 */ /* 0x001fc80007ffe004 */
        /* <DEDUP_REMOVED lines=20> */
[----:B------:R-:W-:-:S04]  /*f710*/  IMAD.U32 R8, RZ, RZ, UR8 ;  /* 0x00000008ff087e24 */ /* 0x000fc8000f8e00ff */
[----:B------:R-:W-:-:S04]  /*f720*/  IMAD.MOV R3, RZ, RZ, -R4 ;  /* 0x000000ffff037224 */ /* 0x000fc800078e0a04 */
[----:B------:R-:W-:Y:S01]  /*f730*/  IMAD R3, R5, R3, R6 ;  /* 0x0000000305037224 */ /* 0x000fe200078e0206 */
[----:B------:R-:W-:Y:S02]  /*f740*/  SHF.R.S32.HI R5, RZ, 0x1f, R4 ;  /* 0x0000001fff057819 */ /* 0x000fe40000011404 */
        /* <DEDUP_REMOVED lines=12> */
.L_x_1183:
[----:B------:R-:W-:Y:S05]  /*f810*/  BSYNC B1 ;  /* 0x0000000000017941 */ /* 0x000fea0003800000 */
.L_x_1182:
[----:B------:R-:W1:Y:S01]  /*f820*/  @P0 LDC R5, c[0x0][0xbf0] ;  /* 0x0002fc00ff050b82 */ /* 0x000e620000000800 */
[----:B------:R-:W-:Y:S01]  /*f830*/  ULDC.64 UR14, c[0x0][0xaa0] ;  /* 0x0002a800000e7ab9 */ /* 0x000fe20000000a00 */
[----:B0-----:R-:W-:Y:S01]  /*f840*/  IMAD R3, R23, 0x20, R192 ;  /* 0x0000002017037824 */ /* 0x001fe200078e02c0 */
[----:B------:R-:W-:Y:S01]  /*f850*/  UIMAD UR8, UR9, UR14, URZ ;  /* 0x0000000e090872a4 */ /* 0x000fe2000f8e023f */
[----:B------:R-:W-:Y:S01]  /*f860*/  BSSY B1, `(.L_x_1184) ;  /* 0x0000041000017945 */ /* 0x000fe20003800000 */
[----:B------:R-:W-:Y:S01]  /*f870*/  UIMAD.WIDE.U32 UR6, UR4, UR14, URZ ;  /* 0x0000000e040672a5 */ /* 0x000fe2000f8e003f */
[----:B------:R-:W-:Y:S01]  /*f880*/  VIADD R8, R3, UR36 ;  /* 0x0000002403087c36 */ /* 0x000fe20008000000 */
[----:B------:R-:W-:-:S03]  /*f890*/  UIMAD UR8, UR4, UR15, UR8 ;  /* 0x0000000f040872a4 */ /* 0x000fc6000f8e0208 */
[----:B------:R-:W-:Y:S01]  /*f8a0*/  ULDC.64 UR14, c[0x0][0xae8] ;  /* 0x0002ba00000e7ab9 */ /* 0x000fe20000000a00 */
[----:B------:R-:W-:Y:S01]  /*f8b0*/  UIADD3 UR7, UR7, UR8, URZ ;  /* 0x0000000807077290 */ /* 0x000fe2000fffe03f */
[----:B------:R-:W-:Y:S01]  /*f8c0*/  @P0 IMAD.HI.U32 R4, R8, R9, RZ ;  /* 0x0000000908040227 */ /* 0x000fe200078e00ff */
[----:B------:R-:W-:Y:S02]  /*f8d0*/  UIMAD UR4, UR10, UR14, URZ ;  /* 0x0000000e0a0472a4 */ /* 0x000fe4000f8e023f */
[----:B------:R-:W-:Y:S01]  /*f8e0*/  UIMAD.WIDE.U32 UR6, UR43, UR14, UR6 ;  /* 0x0000000e2b0672a5 */ /* 0x000fe2000f8e0006 */
[----:B------:R-:W-:Y:S01]  /*f8f0*/  IMAD.MOV.U32 R3, RZ, RZ, R8 ;  /* 0x000000ffff037224 */ /* 0x000fe200078e0008 */
[----:B------:R-:W-:Y:S01]  /*f900*/  UIMAD UR4, UR43, UR15, UR4 ;  /* 0x0000000f2b0472a4 */ /* 0x000fe2000f8e0204 */
[----:B------:R-:W-:-:S03]  /*f910*/  ULDC.64 UR8, c[0x0][0xaf0] ;  /* 0x0002bc0000087ab9 */ /* 0x000fc60000000a00 */
[----:B------:R-:W-:Y:S02]  /*f920*/  UIADD3 UR7, UR7, UR4, URZ ;  /* 0x0000000407077290 */ /* 0x000fe4000fffe03f */
        /* <DEDUP_REMOVED lines=10> */
[----:B------:R-:W-:Y:S01]  /*f9d0*/  IMAD.U32 R4, RZ, RZ, UR6 ;  /* 0x00000006ff047e24 */ /* 0x000fe2000f8e00ff */
[----:B------:R-:W-:Y:S01]  /*f9e0*/  ULDC.64 UR6, c[0x0][0xad8] ;  /* 0x0002b60000067ab9 */ /* 0x000fe20000000a00 */
[----:B------:R-:W-:Y:S02]  /*f9f0*/  IMAD.U32 R5, RZ, RZ, UR4 ;  /* 0x00000004ff057e24 */ /* 0x000fe4000f8e00ff */
[----:B------:R-:W-:Y:S02]  /*fa00*/  IMAD R7, R11, R7, R8 ;  /* 0x000000070b077224 */ /* 0x000fe400078e0208 */
[----:B------:R-:W-:-:S02]  /*fa10*/  IMAD R9, R3, UR9, R6 ;  /* 0x0000000903097c24 */ /* 0x000fc4000f8e0206 */
[----:B------:R-:W-:Y:S01]  /*fa20*/  IMAD.WIDE.U32 R4, R3, UR8, R4 ;  /* 0x0000000803047c25 */ /* 0x000fe2000f8e0004 */
[----:B------:R-:W-:-:S03]  /*fa30*/  SHF.R.S32.HI R3, RZ, 0x1f, R7 ;  /* 0x0000001fff037819 */ /* 0x000fc60000011407 */
[----:B------:R-:W-:Y:S02]  /*fa40*/  IMAD.IADD R5, R5, 0x1, R9 ;  /* 0x0000000105057824 */ /* 0x000fe400078e0209 */
[----:B------:R-:W-:Y:S02]  /*fa50*/  IMAD R6, R3, UR6, RZ ;  /* 0x0000000603067c24 */ /* 0x000fe4000f8e02ff */
[----:B------:R-:W-:Y:S02]  /*fa60*/  VIADD R8, R192, UR36 ;  /* 0x00000024c0087c36 */ /* 0x000fe40008000000 */
[----:B-----5:R-:W-:Y:S02]  /*fa70*/  IMAD R11, R0, R11, RZ ;  /* 0x0000000b000b7224 */ /* 0x020fe400078e02ff */
        /* <DEDUP_REMOVED lines=31> */
.L_x_1185:
[----:B------:R-:W-:Y:S05]  /*fc70*/  BSYNC B1 ;  /* 0x0000000000017941 */ /* 0x000fea0003800000 */
.L_x_1184:
[----:B--23--:R2:W3:Y:S01]  /*fc80*/  SHFL.IDX PT, R5, R3, 0x1, 0x181f ;  /* 0x00381f0003057f89 */ /* 0x00c4e200000e0000 */
[----:B------:R-:W-:Y:S03]  /*fc90*/  BSSY B1, `(.L_x_1186) ;  /* 0x0000014000017945 */ /* 0x000fe60003800000 */
[----:B-1----:R2:W1:Y:S01]  /*fca0*/  SHFL.IDX PT, R7, R6, 0x1, 0x181f ;  /* 0x00381f0006077f89 */ /* 0x00246200000e0000 */
        /* <DEDUP_REMOVED lines=8> */
[----:B---3--:R-:W-:Y:S02]  /*fd30*/  @!P4 LEA.HI.X R13, R16, R5, R200, 0x1, P6 ;  /* 0x00000005100dc211 */ /* 0x008fe400030f0cc8 */
        /* <DEDUP_REMOVED lines=9> */
.L_x_1187:
[----:B------:R-:W-:Y:S05]  /*fdd0*/  BSYNC B1 ;  /* 0x0000000000017941 */ /* 0x000fea0003800000 */
.L_x_1186:
[----:B---34-:R3:W4:Y:S01]  /*fde0*/  SHFL.IDX PT, R5, R3, 0x2, 0x181f ;  /* 0x00581f0003057f89 */ /* 0x01872200000e0000 */
        /* <DEDUP_REMOVED lines=11> */
[----:B----4-:R-:W-:Y:S02]  /*fea0*/  @!P3 LEA.HI.X R13, R16, R5, R200, 0x1, P6 ;  /* 0x00000005100db211 */ /* 0x010fe400030f0cc8 */
        /* <DEDUP_REMOVED lines=8> */
.L_x_1189:
[----:B------:R-:W-:Y:S05]  /*ff30*/  BSYNC B1 ;  /* 0x0000000000017941 */ /* 0x000fea0003800000 */
.L_x_1188:
[----:B------:R-:W-:Y:S01]  /*ff40*/  VIADD R0, R8, 0x60 ;  /* 0x0000006008007836 */ /* 0x000fe20000000000 */
[----:B0-23--:R-:W0:Y:S04]  /*ff50*/  SHFL.IDX PT, R3, R3, 0x3, 0x181f ;  /* 0x00781f0003037f89 */ /* 0x00de2800000e0000 */
[----:B------:R-:W-:Y:S01]  /*ff60*/  ISETP.GE.AND P0, PT, R0, R11, PT ;  /* 0x0000000b0000720c */ /* 0x000fe20003f06270 */
[----:B-1--4-:R1:W2:-:S12]  /*ff70*/  SHFL.IDX PT, R5, R6, 0x3, 0x181f ;  /* 0x00781f0006057f89 */ /* 0x01229800000e0000 */
[----:B-1----:R-:W-:Y:S05]  /*ff80*/  @P0 BRA `(.L_x_1180) ;  /* 0x0000000000440947 */ /* 0x002fea0003800000 */
[----:B------:R-:W-:Y:S02]  /*ff90*/  ULDC UR4, c[0x0][0xac8] ;  /* 0x0002b20000047ab9 */ /* 0x000fe40000000800 */
[----:B------:R-:W-:Y:S02]  /*ffa0*/  ISETP.GE.AND P3, PT, R16, UR4, PT ;  /* 0x0000000410007c0c */ /* 0x000fe4000bf66270 */
[----:B------:R-:W-:Y:S02]  /*ffb0*/  ISETP.GE.AND P2, PT, R19, UR4, PT ;  /* 0x0000000413007c0c */ /* 0x000fe4000bf46270 */
[----:B------:R-:W-:Y:S02]  /*ffc0*/  ISETP.GE.AND P1, PT, R18, UR4, PT ;  /* 0x0000000412007c0c */ /* 0x000fe4000bf26270 */
[----:B------:R-:W-:-:S07]  /*ffd0*/  ISETP.GE.AND P0, PT, R22, UR4, PT ;  /* 0x0000000416007c0c */ /* 0x000fce000bf06270 */
[-C--:B--2---:R-:W-:Y:S02]  /*ffe0*/  @!P3 LEA R6, P6, R16, R5.reuse, 0x1 ;  /* 0x000000051006b211 */ /* 0x084fe400078c08ff */
        /* <DEDUP_REMOVED lines=11> */
.L_x_1180:
[----:B------:R-:W-:Y:S05]  /*100a0*/  BSYNC B0 ;  /* 0x0000000000007941 */ /* 0x000fea0003800000 */
.L_x_1171:
[----:B------:R-:W-:Y:S02]  /*100b0*/  ULDC UR4, c[0x0][0xc3c] ;  /* 0x00030f0000047ab9 */ /* 0x000fe40000000800 */
[----:B------:R-:W-:-:S06]  /*100c0*/  UISETP.GE.AND UP0, UPT, UR48, UR4, UPT ;  /* 0x000000043000728c */ /* 0x000fcc000bf06270 */
[----:B------:R-:W-:-:S13]  /*100d0*/  PLOP3.LUT P0, PT, PT, PT, UP0, 0x80, 0x0 ;  /* 0x000000000000781c */ /* 0x000fda0003f0f008 */
[----:B------:R-:W-:Y:S05]  /*100e0*/  @!P0 BRA `(.L_x_1190) ;  /* 0xffffff0c00588947 */ /* 0x000fea000383ffff */
[----:B------:R-:W-:Y:S05]  /*100f0*/  EXIT ;  /* 0x000000000000794d */ /* 0x000fea0003800000 */
.L_x_1085:
[----:B------:R-:W-:-:S08]  /*10100*/  NOP ;  /* 0x0000000000007918 */ /* 0x000fd00000000000 */
[----:B------:R-:W0:-:S00]  /*10110*/  USETMAXREG.DEALLOC.CTAPOOL 0x18 ;  /* 0x00000018000079c8 */ /* 0x000e0000080e0500 */
[----:B0-----:R-:W2:Y:S01]  /*10120*/  LDL.LU R2, [R1+0x18] ;  /* 0x0000180001027983 */ /* 0x001ea20000300800 */
[----:B------:R-:W-:Y:S01]  /*10130*/  LOP3.LUT R0, R0, 0x3, RZ, 0xc0, !PT ;  /* 0x0000000300007812 */ /* 0x000fe200078ec0ff */
[----:B------:R-:W-:-:S05]  /*10140*/  IMAD.MOV.U32 R6, RZ, RZ, RZ ;  /* 0x000000ffff067224 */ /* 0x000fca00078e00ff */
[----:B------:R-:W0:Y:S02]  /*10150*/  SHFL.IDX PT, R0, R0, RZ, 0x1f ;  /* 0x00001fff00007589 */ /* 0x000e2400000e0000 */
[----:B0-----:R-:W-:Y:S02]  /*10160*/  ISETP.NE.AND P0, PT, R0, RZ, PT ;  /* 0x000000ff0000720c */ /* 0x001fe40003f05270 */
        /* <DEDUP_REMOVED lines=15> */
.L_x_1191:
[----:B------:R-:W1:Y:S01]  /*10260*/  S2R R0, SR_TID.X ;  /* 0x0000000000007919 */ /* 0x000e620000002100 */
[----:B------:R-:W-:Y:S01]  /*10270*/  ULDC UR4, c[0x0][0xc3c] ;  /* 0x00030f0000047ab9 */ /* 0x000fe20000000800 */
[----:B-1----:R-:W-:-:S04]  /*10280*/  LOP3.LUT R5, R0, 0x1f, RZ, 0xc0, !PT ;  /* 0x0000001f00057812 */ /* 0x002fc800078ec0ff */
[----:B------:R-:W-:-:S04]  /*10290*/  ISETP.NE.AND P0, PT, R5, 0x1f, PT ;  /* 0x0000001f0500780c */ /* 0x000fc80003f05270 */
[----:B------:R-:W-:-:S13]  /*102a0*/  ISETP.GE.OR P1, PT, R5, UR4, !P0 ;  /* 0x0000000405007c0c */ /* 0x000fda000c726670 */
[----:B0-----:R-:W0:Y:S02]  /*102b0*/  @!P1 LDC.64 R2, c[0x0][0xc80] ;  /* 0x00032000ff029b82 */ /* 0x001e240000000a00 */
        /* <DEDUP_REMOVED lines=18> */
[----:B------:R-:W1:Y:S02]  /*103e0*/  SHFL.UP PT, R2, R3, 0x8, RZ ;  /* 0x0500000003027989 */ /* 0x000e6400000e00ff */
[----:B-1----:R-:W-:-:S05]  /*103f0*/  SEL R2, R2, RZ, P4 ;  /* 0x000000ff02027207 */ /* 0x002fca0002000000 */
[----:B------:R-:W-:-:S05]  /*10400*/  IMAD.IADD R2, R3, 0x1, R2 ;  /* 0x0000000103027824 */ /* 0x000fca00078e0202 */
[----:B------:R-:W1:Y:S02]  /*10410*/  SHFL.UP PT, R4, R2, 0x10, RZ ;  /* 0x0600000002047989 */ /* 0x000e6400000e00ff */
[----:B-1----:R-:W-:-:S05]  /*10420*/  SEL R7, R4, RZ, P5 ;  /* 0x000000ff04077207 */ /* 0x002fca0002800000 */
[----:B------:R-:W-:Y:S02]  /*10430*/  IMAD.IADD R10, R2, 0x1, R7 ;  /* 0x00000001020a7824 */ /* 0x000fe400078e0207 */
[----:B------:R-:W1:Y:S03]  /*10440*/  LDC R7, c[0x0][0xc38] ;  /* 0x00030e00ff077b82 */ /* 0x000e660000000800 */
        /* <DEDUP_REMOVED lines=10> */
.L_x_1197:
        /* <DEDUP_REMOVED lines=14> */
.L_x_1196:
[----:B------:R-:W-:Y:S05]  /*105d0*/  BSYNC B0 ;  /* 0x0000000000007941 */ /* 0x000fea0003800000 */
.L_x_1195:
        /* <DEDUP_REMOVED lines=22> */
.L_x_1193:
[----:B------:R-:W-:Y:S01]  /*10740*/  IMAD.IADD R11, R9, 0x1, -R8 ;  /* 0x00000001090b7824 */ /* 0x000fe200078e0a08 */
[----:B------:R-:W-:-:S03]  /*10750*/  ULDC.64 UR4, c[0x0][0xc90] ;  /* 0x0003240000047ab9 */ /* 0x000fc60000000a00 */
[----:B------:R-:W-:-:S05]  /*10760*/  IMAD R3, R10, R7, R11 ;  /* 0x000000070a037224 */ /* 0x000fca00078e020b */
[----:B------:R-:W-:-:S13]  /*10770*/  ISETP.GT.AND P0, PT, R3, R0, PT ;  /* 0x000000000300720c */ /* 0x000fda0003f04270 */
[----:B------:R-:W-:Y:S02]  /*10780*/  VOTEU.ANY UR7, UPT, !P0 ;  /* 0x0000000000077886 */ /* 0x000fe400040e0100 */
[----:B------:R-:W-:-:S04]  /*10790*/  UPOPC UR6, UR7 ;  /* 0x00000007000672bf */ /* 0x000fc80008000000 */
[----:B------:R-:W-:-:S04]  /*107a0*/  UIADD3 UR44, UR6, UR44, URZ ;  /* 0x0000002c062c7290 */ /* 0x000fc8000fffe03f */
[----:B------:R-:W-:-:S06]  /*107b0*/  UIMAD.WIDE UR4, UR44, 0x4, UR4 ;  /* 0x000000042c0478a5 */ /* 0x000fcc000f8e0204 */
[----:B------:R-:W-:Y:S02]  /*107c0*/  IMAD.U32 R2, RZ, RZ, UR4 ;  /* 0x00000004ff027e24 */ /* 0x000fe4000f8e00ff */
[----:B------:R-:W-:-:S05]  /*107d0*/  IMAD.U32 R3, RZ, RZ, UR5 ;  /* 0x00000005ff037e24 */ /* 0x000fca000f8e00ff */
[----:B------:R-:W2:Y:S01]  /*107e0*/  LDG.E R9, desc[UR52][R2.64] ;  /* 0x0000003402097981 */ /* 0x000ea2000c1e1900 */
[----:B------:R-:W-:Y:S01]  /*107f0*/  IMAD.U32 R15, RZ, RZ, UR6 ;  /* 0x00000006ff0f7e24 */ /* 0x000fe2000f8e00ff */
[----:B------:R-:W-:-:S04]  /*10800*/  ISETP.NE.AND P0, PT, RZ, UR7, PT ;  /* 0x00000007ff007c0c */ /* 0x000fc8000bf05270 */
[----:B------:R-:W2:Y:S02]  /*10810*/  SHFL.IDX PT, R6, R6, R15, 0x1f ;  /* 0x00001f0f06067589 */ /* 0x000ea400000e0000 */
[----:B--2---:R-:W-:-:S05]  /*10820*/  IMAD R8, R6, R9, RZ ;  /* 0x0000000906087224 */ /* 0x004fca00078e02ff */
[----:B------:R-:W-:-:S04]  /*10830*/  IABS R12, R8 ;  /* 0x00000008000c7213 */ /* 0x000fc80000000000 */
[----:B------:R-:W0:Y:S08]  /*10840*/  I2F.RP R13, R12 ;  /* 0x0000000c000d7306 */ /* 0x000e300000209400 */
[----:B0-----:R-:W0:Y:S02]  /*10850*/  MUFU.RCP R13, R13 ;  /* 0x0000000d000d7308 */ /* 0x001e240000001000 */
[----:B0-----:R-:W-:-:S06]  /*10860*/  VIADD R14, R13, 0xffffffe ;  /* 0x0ffffffe0d0e7836 */ /* 0x001fcc0000000000 */
[----:B------:R-:W0:Y:S02]  /*10870*/  F2I.FTZ.U32.TRUNC.NTZ R3, R14 ;  /* 0x0000000e00037305 */ /* 0x000e24000021f000 */
[----:B0-----:R-:W-:Y:S01]  /*10880*/  IMAD.MOV R17, RZ, RZ, -R3 ;  /* 0x000000ffff117224 */ /* 0x001fe200078e0a03 */
[----:B------:R-:W-:Y:S06]  /*10890*/  @!P0 BRA `(.L_x_1198) ;  /* 0x00000000000c8947 */ /* 0x000fec0003800000 */
[----:B------:R-:W-:-:S06]  /*108a0*/  UIADD3 UR4, UR6, -0x1, URZ ;  /* 0xffffffff06047890 */ /* 0x000fcc000fffe03f */
[----:B------:R-:W-:-:S05]  /*108b0*/  IMAD.U32 R13, RZ, RZ, UR4 ;  /* 0x00000004ff0d7e24 */ /* 0x000fca000f8e00ff */
[----:B------:R0:W1:Y:S02]  /*108c0*/  SHFL.IDX PT, R4, R10, R13, 0x1f ;  /* 0x00001f0d0a047589 */ /* 0x00006400000e0000 */
.L_x_1198:
[----:B-1----:R-:W-:Y:S02]  /*108d0*/  IMAD R4, R4, R7, R11 ;  /* 0x0000000704047224 */ /* 0x002fe400078e020b */
        /* <DEDUP_REMOVED lines=19> */
[----:B------:R-:W-:-:S05]  /*10a10*/  @!P1 LOP3.LUT R2, RZ, R8, RZ, 0x33, !PT ;  /* 0x00000008ff029212 */ /* 0x000fca00078e33ff */
[----:B------:R-:W-:Y:S02]  /*10a20*/  IMAD R0, R9, R2, RZ ;  /* 0x0000000209007224 */ /* 0x000fe400078e02ff */
[----:B------:R-:W-:Y:S02]  /*10a30*/  IMAD.MOV R2, RZ, RZ, -R2 ;  /* 0x000000ffff027224 */ /* 0x000fe400078e0a02 */
[----:B-1----:R-:W-:Y:S02]  /*10a40*/  IMAD.MOV R4, RZ, RZ, -R0 ;  /* 0x000000ffff047224 */ /* 0x002fe400078e0a00 */
[----:B------:R-:W-:Y:S02]  /*10a50*/  IMAD R8, R8, R2, R11 ;  /* 0x0000000208087224 */ /* 0x000fe400078e020b */
[----:B------:R-:W-:Y:S01]  /*10a60*/  IMAD.MOV.U32 R2, RZ, RZ, RZ ;  /* 0x000000ffff027224 */ /* 0x000fe200078e00ff */
[----:B------:R-:W-:-:S04]  /*10a70*/  VIADDMNMX R7, R4, R7, R9, PT ;  /* 0x0000000704077246 */ /* 0x000fc80003800109 */
[-C--:B------:R-:W-:Y:S02]  /*10a80*/  IABS R4, R7.reuse ;  /* 0x0000000700047213 */ /* 0x080fe40000000000 */
[----:B0-----:R-:W-:Y:S02]  /*10a90*/  IABS R10, R7 ;  /* 0x00000007000a7213 */ /* 0x001fe40000000000 */
[----:B------:R-:W0:Y:S08]  /*10aa0*/  I2F.RP R9, R4 ;  /* 0x0000000400097306 */ /* 0x000e300000209400 */
[----:B0-----:R-:W0:Y:S02]  /*10ab0*/  MUFU.RCP R9, R9 ;  /* 0x0000000900097308 */ /* 0x001e240000001000 */
[----:B0-----:R-:W-:Y:S01]  /*10ac0*/  VIADD R3, R9, 0xffffffe ;  /* 0x0ffffffe09037836 */ /* 0x001fe20000000000 */
[----:B------:R-:W-:-:S05]  /*10ad0*/  IABS R9, R8 ;  /* 0x0000000800097213 */ /* 0x000fca0000000000 */
[----:B------:R-:W0:Y:S02]  /*10ae0*/  F2I.FTZ.U32.TRUNC.NTZ R3, R3 ;  /* 0x0000000300037305 */ /* 0x000e24000021f000 */
[----:B0-----:R-:W-:-:S04]  /*10af0*/  IMAD.MOV R11, RZ, RZ, -R3 ;  /* 0x000000ffff0b7224 */ /* 0x001fc800078e0a03 */
[----:B------:R-:W-:-:S04]  /*10b00*/  IMAD R11, R11, R4, RZ ;  /* 0x000000040b0b7224 */ /* 0x000fc800078e02ff */
[----:B------:R-:W-:-:S04]  /*10b10*/  IMAD.HI.U32 R2, R3, R11, R2 ;  /* 0x0000000b03027227 */ /* 0x000fc800078e0002 */
        /* <DEDUP_REMOVED lines=9> */
[----:B------:R-:W-:Y:S01]  /*10bb0*/  ISETP.GE.AND P2, PT, R3, RZ, PT ;  /* 0x000000ff0300720c */ /* 0x000fe20003f46270 */
[----:B------:R-:W-:-:S06]  /*10bc0*/  IMAD.IADD R3, R8, 0x1, R0 ;  /* 0x0000000108037824 */ /* 0x000fcc00078e0200 */
[----:B------:R-:W-:-:S06]  /*10bd0*/  @P0 VIADD R2, R2, 0x1 ;  /* 0x0000000102020836 */ /* 0x000fcc0000000000 */
[----:B------:R-:W-:Y:S01]  /*10be0*/  @!P2 IMAD.MOV R2, RZ, RZ, -R2 ;  /* 0x000000ffff02a224 */ /* 0x000fe200078e0a02 */
[----:B------:R-:W-:Y:S01]  /*10bf0*/  @!P1 LOP3.LUT R2, RZ, R7, RZ, 0x33, !PT ;  /* 0x00000007ff029212 */ /* 0x000fe200078e33ff */
[----:B------:R-:W-:-:S04]  /*10c00*/  IMAD.MOV R7, RZ, RZ, -R7 ;  /* 0x000000ffff077224 */ /* 0x000fc800078e0a07 */
[----:B------:R-:W-:-:S05]  /*10c10*/  IMAD R3, R2, R7, R3 ;  /* 0x0000000702037224 */ /* 0x000fca00078e0203 */
[----:B------:R-:W-:Y:S02]  /*10c20*/  R2UR UR36, R3 ;  /* 0x00000000032472ca */ /* 0x000fe400000e0000 */
[----:B------:R-:W-:-:S05]  /*10c30*/  LOP3.LUT R3, RZ, R2, RZ, 0x33, !PT ;  /* 0x00000002ff037212 */ /* 0x000fca00078e33ff */
[----:B------:R-:W-:-:S05]  /*10c40*/  IMAD.IADD R0, R6, 0x1, R3 ;  /* 0x0000000106007824 */ /* 0x000fca00078e0203 */
[----:B------:R1:W-:Y:S01]  /*10c50*/  STL [R1+0x24], R0 ;  /* 0x0000240001007387 */ /* 0x0003e20000100800 */
[----:B------:R-:W-:Y:S05]  /*10c60*/  BRA `(.L_x_1199) ;  /* 0x00000000000c7947 */ /* 0x000fea0003800000 */
.L_x_1194:
[----:B------:R0:W-:Y:S01]  /*10c70*/  STL [R1+0x20], R0 ;  /* 0x0000200001007387 */ /* 0x0001e20000100800 */
[----:B------:R-:W-:-:S03]  /*10c80*/  UMOV UR36, URZ ;  /* 0x0000003f00247c82 */ /* 0x000fc60008000000 */
[----:B------:R0:W-:Y:S02]  /*10c90*/  STL [R1+0x24], RZ ;  /* 0x000024ff01007387 */ /* 0x0001e40000100800 */
.L_x_1199:
[----:B------:R-:W2:Y:S04]  /*10ca0*/  LDL R2, [R1+0x24] ;  /* 0x0000240001027983 */ /* 0x000ea80000100800 */
[----:B------:R-:W3:Y:S01]  /*10cb0*/  LDL R4, [R1+0x20] ;  /* 0x0000200001047983 */ /* 0x000ee20000100800 */
[----:B------:R-:W-:-:S13]  /*10cc0*/  ISETP.NE.AND P0, PT, R5, RZ, PT ;  /* 0x000000ff0500720c */ /* 0x000fda0003f05270 */
[----:B------:R-:W4:Y:S01]  /*10cd0*/  @!P0 S2R R3, SR_CgaCtaId ;  /* 0x0000000000038919 */ /* 0x000f220000008800 */
[----:B01----:R-:W-:Y:S01]  /*10ce0*/  @!P0 MOV R0, 0x400 ;  /* 0x0000040000008802 */ /* 0x003fe20000000f00 */
[----:B------:R-:W-:Y:S02]  /*10cf0*/  IMAD.U32 R6, RZ, RZ, UR36 ;  /* 0x00000024ff067e24 */ /* 0x000fe4000f8e00ff */
[----:B------:R-:W-:Y:S01]  /*10d00*/  IMAD.U32 R7, RZ, RZ, UR44 ;  /* 0x0000002cff077e24 */ /* 0x000fe2000f8e00ff */
[----:B----4-:R-:W-:Y:S01]  /*10d10*/  @!P0 LEA R0, R3, R0, 0x18 ;  /* 0x0000000003008211 */ /* 0x010fe200078ec0ff */
[----:B--2---:R-:W-:-:S05]  /*10d20*/  IMAD.MOV.U32 R5, RZ, RZ, R2 ;  /* 0x000000ffff057224 */ /* 0x004fca00078e0002 */
[----:B---3--:R0:W-:Y:S01]  /*10d30*/  @!P0 STS.128 [R0+0x284d0], R4 ;  /* 0x0284d00400008388 */ /* 0x0081e20000000c00 */
[----:B------:R-:W-:Y:S06]  /*10d40*/  BAR.ARV 0x5, 0x180 ;  /* 0x0146000000007b1d */ /* 0x000fec0000002000 */
.L_x_1192:
[----:B0-----:R-:W-:Y:S01]  /*10d50*/  IMAD.MOV.U32 R0, RZ, RZ, 0x1 ;  /* 0x00000001ff007424 */ /* 0x001fe200078e00ff */
[----:B------:R-:W-:Y:S01]  /*10d60*/  ULDC UR4, c[0x0][0xc3c] ;  /* 0x00030f0000047ab9 */ /* 0x000fe20000000800 */
[----:B------:R0:W-:Y:S01]  /*10d70*/  STL [R1], RZ ;  /* 0x000000ff01007387 */ /* 0x0001e20000100800 */
[----:B------:R-:W-:-:S03]  /*10d80*/  UISETP.GE.AND UP0, UPT, UR44, UR4, UPT ;  /* 0x000000042c00728c */ /* 0x000fc6000bf06270 */
[----:B------:R0:W-:Y:S03]  /*10d90*/  STL [R1+0x8], R0 ;  /* 0x0000080001007387 */ /* 0x0001e60000100800 */
[----:B------:R-:W-:Y:S01]  /*10da0*/  PLOP3.LUT P0, PT, PT, PT, UP0, 0x80, 0x0 ;  /* 0x000000000000781c */ /* 0x000fe20003f0f008 */
[----:B------:R0:W-:-:S12]  /*10db0*/  STL [R1+0x34], RZ ;  /* 0x000034ff01007387 */ /* 0x0001d80000100800 */
[----:B0-----:R-:W-:Y:S05]  /*10dc0*/  @P0 BRA `(.L_x_1200) ;  /* 0x0000004c00f40947 */ /* 0x001fea0003800000 */
[----:B------:R-:W1:Y:S01]  /*10dd0*/  S2R R7, SR_TID.X ;  /* 0x0000000000077919 */ /* 0x000e620000002100 */
[----:B------:R-:W0:Y:S01]  /*10de0*/  S2UR UR5, SR_CgaCtaId ;  /* 0x00000000000579c3 */ /* 0x000e220000008800 */
[----:B------:R-:W-:Y:S01]  /*10df0*/  UMOV UR4, 0x400 ;  /* 0x0000040000047882 */ /* 0x000fe20000000000 */
[----:B------:R-:W-:Y:S01]  /*10e00*/  ULDC UR41, c[0x0][0xc] ;  /* 0x0000030000297ab9 */ /* 0x000fe20000000800 */
[----:B------:R-:W-:Y:S02]  /*10e10*/  ULOP3.LUT UR39, UR38, 0x1, URZ, 0xfc, !UPT ;  /* 0x0000000126277892 */ /* 0x000fe4000f8efc3f */
[----:B------:R-:W-:Y:S01]  /*10e20*/  ULOP3.LUT UR43, UR38, 0x2, URZ, 0xfc, !UPT ;  /* 0x00000002262b7892 */ /* 0x000fe2000f8efc3f */
[----:B------:R-:W-:Y:S01]  /*10e30*/  ULDC.64 UR46, c[0x0][0x198] ;  /* 0x00006600002e7ab9 */ /* 0x000fe20000000a00 */
[----:B0-----:R-:W-:-:S06]  /*10e40*/  ULEA UR4, UR5, UR4, 0x18 ;  /* 0x0000000405047291 */ /* 0x001fcc000f8ec03f */
[----:B------:R-:W-:Y:S01]  /*10e50*/  IMAD.U32 R17, RZ, RZ, UR4 ;  /* 0x00000004ff117e24 */ /* 0x000fe2000f8e00ff */
[C---:B-1----:R-:W-:Y:S01]  /*10e60*/  LOP3.LUT R4, R7.reuse, 0x7f, RZ, 0xc0, !PT ;  /* 0x0000007f07047812 */ /* 0x042fe200078ec0ff */
[C---:B------:R-:W-:Y:S01]  /*10e70*/  IMAD.SHL.U32 R0, R7.reuse, 0x40, RZ ;  /* 0x0000004007007824 */ /* 0x040fe200078e00ff */
        /* <DEDUP_REMOVED lines=31> */
[----:B------:R-:W-:Y:S01]  /*11070*/  IMAD.MOV.U32 R0, RZ, RZ, 0x1 ;  /* 0x00000001ff007424 */ /* 0x000fe200078e00ff */
[----:B------:R-:W-:Y:S04]  /*11080*/  STL [R1+0x30], R2 ;  /* 0x0000300201007387 */ /* 0x000fe80000100800 */
[----:B------:R-:W-:Y:S04]  /*11090*/  STL [R1+0x34], RZ ;  /* 0x000034ff01007387 */ /* 0x000fe80000100800 */
[----:B------:R-:W-:Y:S04]  /*110a0*/  STL [R1+0x2c], R4 ;  /* 0x00002c0401007387 */ /* 0x000fe80000100800 */
[----:B------:R0:W-:Y:S04]  /*110b0*/  STL [R1+0x8], R0 ;  /* 0x0000080001007387 */ /* 0x0001e80000100800 */
[----:B------:R1:W-:Y:S01]  /*110c0*/  STL [R1], RZ ;  /* 0x000000ff01007387 */ /* 0x0003e20000100800 */
[----:B0-----:R-:W-:-:S07]  /*110d0*/  LOP3.LUT R0, R3, 0x80, RZ, 0xfc, !PT ;  /* 0x0000008003007812 */ /* 0x001fce00078efcff */
.L_x_1277:
[----:B------:R-:W-:Y:S01]  /*110e0*/  ULDC.64 UR4, c[0x0][0xa28] ;  /* 0x00028a0000047ab9 */ /* 0x000fe20000000a00 */
[----:B------:R-:W-:Y:S01]  /*110f0*/  IMAD.MOV.U32 R0, RZ, RZ, RZ ;  /* 0x000000ffff007224 */ /* 0x000fe200078e00ff */
[----:B------:R-:W-:Y:S01]  /*11100*/  UISETP.NE.U32.AND UP0, UPT, UR4, URZ, UPT ;  /* 0x0000003f0400728c */ /* 0x000fe2000bf05070 */
[----:B------:R-:W-:Y:S01]  /*11110*/  ULDC.64 UR8, c[0x0][0xa18] ;  /* 0x0002860000087ab9 */ /* 0x000fe20000000a00 */
[----:B------:R-:W-:Y:S02]  /*11120*/  ULDC.64 UR6, c[0x0][0xa00] ;  /* 0x0002800000067ab9 */ /* 0x000fe40000000a00 */
[----:B------:R-:W-:Y:S01]  /*11130*/  UISETP.NE.AND.EX UP0, UPT, UR5, URZ, UPT, UP0 ;  /* 0x0000003f0500728c */ /* 0x000fe2000bf05300 */
[----:B0-2---:R-:W-:Y:S01]  /*11140*/  IMAD.MOV.U32 R4, RZ, RZ, RZ ;  /* 0x000000ffff047224 */ /* 0x005fe200078e00ff */
[----:B------:R-:W-:-:S04]  /*11150*/  ULDC.64 UR10, c[0x0][0xa20] ;  /* 0x00028800000a7ab9 */ /* 0x000fc80000000a00 */
[----:B------:R-:W-:-:S05]  /*11160*/  PLOP3.LUT P0, PT, PT, PT, UP0, 0x80, 0x0 ;  /* 0x000000000000781c */ /* 0x000fca0003f0f008 */
[----:B------:R-:W-:Y:S02]  /*11170*/  @UP0 ULDC.64 UR4, c[0x0][0xa28] ;  /* 0x00028a0000040ab9 */ /* 0x000fe40000000a00 */
[----:B------:R-:W-:-:S06]  /*11180*/  @UP0 UIMAD.WIDE UR4, UR44, 0x4, UR4 ;  /* 0x000000042c0408a5 */ /* 0x000fcc000f8e0204 */
[----:B------:R-:W-:Y:S02]  /*11190*/  IMAD.U32 R2, RZ, RZ, UR4 ;  /* 0x00000004ff027e24 */ /* 0x000fe4000f8e00ff */
[----:B------:R-:W-:Y:S01]  /*111a0*/  IMAD.U32 R3, RZ, RZ, UR5 ;  /* 0x00000005ff037e24 */ /* 0x000fe2000f8e00ff */
[----:B------:R-:W-:Y:S01]  /*111b0*/  ULDC.64 UR4, c[0x0][0xa00] ;  /* 0x0002800000047ab9 */ /* 0x000fe20000000a00 */
[----:B------:R-:W-:-:S03]  /*111c0*/  UISETP.NE.U32.AND UP0, UPT, UR8, URZ, UPT ;  /* 0x0000003f0800728c */ /* 0x000fc6000bf05070 */
[----:B------:R0:W5:Y:S01]  /*111d0*/  @P0 LDG.E R0, desc[UR52][R2.64] ;  /* 0x0000003402000981 */ /* 0x000162000c1e1900 */
[----:B------:R-:W-:Y:S01]  /*111e0*/  ISETP.NE.U32.AND P0, PT, RZ, UR4, PT ;  /* 0x00000004ff007c0c */ /* 0x000fe2000bf05070 */
[----:B------:R-:W-:Y:S02]  /*111f0*/  UISETP.NE.AND.EX UP0, UPT, UR9, URZ, UPT, UP0 ;  /* 0x0000003f0900728c */ /* 0x000fe4000bf05300 */
[----:B------:R-:W-:Y:S01]  /*11200*/  UIMAD.WIDE UR6, UR44, 0x4, UR6 ;  /* 0x000000042c0678a5 */ /* 0x000fe2000f8e0206 */
[----:B------:R-:W-:Y:S01]  /*11210*/  ISETP.NE.AND.EX P0, PT, RZ, UR5, PT, P0 ;  /* 0x00000005ff007c0c */ /* 0x000fe2000bf05300 */
[----:B------:R-:W-:Y:S01]  /*11220*/  ULDC.64 UR4, c[0x0][0xa08] ;  /* 0x0002820000047ab9 */ /* 0x000fe20000000a00 */
[----:B------:R-:W-:Y:S01]  /*11230*/  ULDC.64 UR8, c[0x0][0xa08] ;  /* 0x0002820000087ab9 */ /* 0x000fe20000000a00 */
[----:B------:R-:W-:Y:S01]  /*11240*/  ISETP.NE.U32.AND P1, PT, RZ, UR4, PT ;  /* 0x00000004ff007c0c */ /* 0x000fe2000bf25070 */
[----:B------:R-:W-:Y:S01]  /*11250*/  UIMAD.WIDE UR8, UR44, 0x4, UR8 ;  /* 0x000000042c0878a5 */ /* 0x000fe2000f8e0208 */
[----:B0-----:R-:W-:-:S02]  /*11260*/  IMAD.U32 R2, RZ, RZ, UR6 ;  /* 0x00000006ff027e24 */ /* 0x001fc4000f8e00ff */
[----:B------:R-:W-:Y:S01]  /*11270*/  ISETP.NE.AND.EX P1, PT, RZ, UR5, PT, P1 ;  /* 0x00000005ff007c0c */ /* 0x000fe2000bf25310 */
[----:B------:R-:W-:Y:S01]  /*11280*/  IMAD.U32 R3, RZ, RZ, UR7 ;  /* 0x00000007ff037e24 */ /* 0x000fe2000f8e00ff */
[----:B------:R-:W-:Y:S01]  /*11290*/  @UP0 ULDC.64 UR4, c[0x0][0xa18] ;  /* 0x0002860000040ab9 */ /* 0x000fe20000000a00 */
[----:B------:R-:W-:Y:S01]  /*112a0*/  PLOP3.LUT P3, PT, PT, PT, UP0, 0x80, 0x0 ;  /* 0x000000000000781c */ /* 0x000fe20003f6f008 */
[----:B------:R-:W-:Y:S02]  /*112b0*/  @UP0 UIMAD.WIDE UR4, UR44, 0x4, UR4 ;  /* 0x000000042c0408a5 */ /* 0x000fe4000f8e0204 */
[----:B------:R0:W2:Y:S02]  /*112c0*/  @P0 LDG.E R5, desc[UR52][R2.64] ;  /* 0x0000003402050981 */ /* 0x0000a4000c1e1900 */
[----:B0-----:R-:W-:Y:S02]  /*112d0*/  IMAD.U32 R2, RZ, RZ, UR8 ;  /* 0x00000008ff027e24 */ /* 0x001fe4000f8e00ff */
[----:B------:R-:W-:-:S05]  /*112e0*/  IMAD.U32 R3, RZ, RZ, UR9 ;  /* 0x00000009ff037e24 */ /* 0x000fca000f8e00ff */
[----:B------:R0:W5:Y:S02]  /*112f0*/  @P1 LDG.E R4, desc[UR52][R2.64] ;  /* 0x0000003402041981 */ /* 0x000164000c1e1900 */
[----:B0-----:R-:W-:Y:S02]  /*11300*/  IMAD.U32 R2, RZ, RZ, UR4 ;  /* 0x00000004ff027e24 */ /* 0x001fe4000f8e00ff */
[----:B------:R-:W-:Y:S01]  /*11310*/  IMAD.U32 R3, RZ, RZ, UR5 ;  /* 0x00000005ff037e24 */ /* 0x000fe2000f8e00ff */
[----:B------:R-:W-:-:S04]  /*11320*/  ULDC.64 UR4, c[0x0][0x418] ;  /* 0x0001060000047ab9 */ /* 0x000fc80000000a00 */
[----:B------:R-:W3:Y:S01]  /*11330*/  @P3 LDG.E R2, desc[UR52][R2.64] ;  /* 0x0000003402023981 */ /* 0x000ee2000c1e1900 */
[----:B------:R-:W-:Y:S01]  /*11340*/  UISETP.NE.U32.AND UP0, UPT, UR4, URZ, UPT ;  /* 0x0000003f0400728c */ /* 0x000fe2000bf05070 */
[----:B------:R-:W-:Y:S01]  /*11350*/  ISETP.NE.U32.AND P2, PT, RZ, UR10, PT ;  /* 0x0000000aff007c0c */ /* 0x000fe2000bf45070 */
[----:B------:R-:W-:Y:S01]  /*11360*/  UMOV UR45, URZ ;  /* 0x0000003f002d7c82 */ /* 0x000fe20008000000 */
[----:B------:R-:W-:Y:S01]  /*11370*/  ULDC UR4, c[0x0][0x424] ;  /* 0x0001090000047ab9 */ /* 0x000fe20000000800 */
[----:B------:R-:W-:Y:S01]  /*11380*/  UISETP.NE.AND.EX UP0, UPT, UR5, URZ, UPT, UP0 ;  /* 0x0000003f0500728c */ /* 0x000fe2000bf05300 */
[----:B------:R-:W-:Y:S01]  /*11390*/  ISETP.NE.AND.EX P2, PT, RZ, UR11, PT, P2 ;  /* 0x0000000bff007c0c */ /* 0x000fe2000bf45320 */
[----:B------:R-:W-:Y:S01]  /*113a0*/  ULDC UR42, c[0x0][0x288] ;  /* 0x0000a200002a7ab9 */ /* 0x000fe20000000800 */
[----:B------:R-:W-:Y:S01]  /*113b0*/  ULDC UR5, c[0x0][0x2f0] ;  /* 0x0000bc0000057ab9 */ /* 0x000fe20000000800 */
[----:B------:R-:W-:-:S04]  /*113c0*/  USEL UR4, UR4, 0x1, UP0 ;  /* 0x0000000104047887 */ /* 0x000fc80008000000 */
[----:B------:R-:W-:Y:S01]  /*113d0*/  UIMAD UR4, UR4, UR5, URZ ;  /* 0x00000005040472a4 */ /* 0x000fe2000f8e023f */
[----:B--2---:R-:W-:Y:S02]  /*113e0*/  @P0 R2UR UR45, R5 ;  /* 0x00000000052d02ca */ /* 0x004fe400000e0000 */
[----:B---3--:R-:W-:Y:S01]  /*113f0*/  @P3 R2UR UR42, R2 ;  /* 0x00000000022a32ca */ /* 0x008fe200000e0000 */
[----:B------:R-:W-:-:S14]  /*11400*/  @P3 BRA `(.L_x_1201) ;  /* 0x0000000000243947 */ /* 0x000fdc0003800000 */
[----:B------:R-:W-:Y:S05]  /*11410*/  @!P0 BRA `(.L_x_1201) ;  /* 0x0000000000208947 */ /* 0x000fea0003800000 */
[----:B------:R-:W-:Y:S02]  /*11420*/  IMAD.U32 R2, RZ, RZ, UR6 ;  /* 0x00000006ff027e24 */ /* 0x000fe4000f8e00ff */
[----:B------:R-:W-:-:S05]  /*11430*/  IMAD.U32 R3, RZ, RZ, UR7 ;  /* 0x00000007ff037e24 */ /* 0x000fca000f8e00ff */
[----:B------:R-:W2:Y:S02]  /*11440*/  LDG.E R2, desc[UR52][R2.64] ;  /* 0x0000003402027981 */ /* 0x000ea4000c1e1900 */
[----:B--2---:R-:W-:Y:S01]  /*11450*/  R2UR UR5, R2 ;  /* 0x00000000020572ca */ /* 0x004fe200000e0000 */
[----:B------:R-:W-:-:S06]  /*11460*/  IMAD.U32 R2, RZ, RZ, UR6 ;  /* 0x00000006ff027e24 */ /* 0x000fcc000f8e00ff */
[----:B------:R-:W2:Y:S02]  /*11470*/  LDG.E R2, desc[UR52][R2.64+0x4] ;  /* 0x0000043402027981 */ /* 0x000ea4000c1e1900 */
[----:B--2---:R-:W-:-:S13]  /*11480*/  R2UR UR42, R2 ;  /* 0x00000000022a72ca */ /* 0x004fda00000e0000 */
[----:B------:R-:W-:-:S12]  /*11490*/  UIADD3 UR42, -UR5, UR42, URZ ;  /* 0x0000002a052a7290 */ /* 0x000fd8000fffe13f */
.L_x_1201:
[----:B-----5:R-:W-:-:S05]  /*114a0*/  IMAD.IADD R2, R4, 0x1, R0 ;  /* 0x0000000104027824 */ /* 0x020fca00078e0200 */
[----:B------:R0:W-:Y:S01]  /*114b0*/  STL [R1+0x28], R2 ;  /* 0x0000280201007387 */ /* 0x0001e20000100800 */
[----:B------:R-:W-:Y:S05]  /*114c0*/  @!P2 BRA `(.L_x_1202) ;  /* 0x00000000001ca947 */ /* 0x000fea0003800000 */
[----:B------:R-:W-:Y:S02]  /*114d0*/  ULDC.64 UR4, c[0x0][0xa20] ;  /* 0x0002880000047ab9 */ /* 0x000fe40000000a00 */
[----:B------:R-:W-:-:S06]  /*114e0*/  UIMAD.WIDE UR4, UR44, 0x4, UR4 ;  /* 0x000000042c0478a5 */ /* 0x000fcc000f8e0204 */
[----:B0-----:R-:W-:Y:S02]  /*114f0*/  IMAD.U32 R2, RZ, RZ, UR4 ;  /* 0x00000004ff027e24 */ /* 0x001fe4000f8e00ff */
[----:B------:R-:W-:-:S05]  /*11500*/  IMAD.U32 R3, RZ, RZ, UR5 ;  /* 0x00000005ff037e24 */ /* 0x000fca000f8e00ff */
[----:B------:R-:W2:Y:S02]  /*11510*/  LDG.E R2, desc[UR52][R2.64] ;  /* 0x0000003402027981 */ /* 0x000ea4000c1e1900 */
[----:B--2---:R-:W-:Y:S01]  /*11520*/  R2UR UR4, R2 ;  /* 0x00000000020472ca */ /* 0x004fe200000e0000 */
[----:B------:R-:W-:-:S14]  /*11530*/  BRA `(.L_x_1203) ;  /* 0x0000000000247947 */ /* 0x000fdc0003800000 */
.L_x_1202:
[----:B------:R-:W-:Y:S05]  /*11540*/  @!P1 BRA `(.L_x_1203) ;  /* 0x0000000000209947 */ /* 0x000fea0003800000 */
[----:B0-----:R-:W-:Y:S02]  /*11550*/  IMAD.U32 R2, RZ, RZ, UR8 ;  /* 0x00000008ff027e24 */ /* 0x001fe4000f8e00ff */
[----:B------:R-:W-:-:S05]  /*11560*/  IMAD.U32 R3, RZ, RZ, UR9 ;  /* 0x00000009ff037e24 */ /* 0x000fca000f8e00ff */
[----:B------:R-:W2:Y:S02]  /*11570*/  LDG.E R2, desc[UR52][R2.64] ;  /* 0x0000003402027981 */ /* 0x000ea4000c1e1900 */
[----:B--2---:R-:W-:Y:S01]  /*11580*/  R2UR UR5, R2 ;  /* 0x00000000020572ca */ /* 0x004fe200000e0000 */
[----:B------:R-:W-:-:S06]  /*11590*/  IMAD.U32 R2, RZ, RZ, UR8 ;  /* 0x00000008ff027e24 */ /* 0x000fcc000f8e00ff */
[----:B------:R-:W2:Y:S02]  /*115a0*/  LDG.E R2, desc[UR52][R2.64+0x4] ;  /* 0x0000043402027981 */ /* 0x000ea4000c1e1900 */
[----:B--2---:R-:W-:-:S13]  /*115b0*/  R2UR UR4, R2 ;  /* 0x00000000020472ca */ /* 0x004fda00000e0000 */
[----:B------:R-:W-:-:S12]  /*115c0*/  UIADD3 UR4, -UR5, UR4, URZ ;  /* 0x0000000405047290 */ /* 0x000fd8000fffe13f */
.L_x_1203:
[----:B0-----:R-:W2:Y:S01]  /*115d0*/  LDL.LU R2, [R1+0x24] ;  /* 0x0000240001027983 */ /* 0x001ea20000300800 */
[----:B------:R-:W-:Y:S01]  /*115e0*/  ULDC UR5, c[0x0][0x448] ;  /* 0x0001120000057ab9 */ /* 0x000fe20000000800 */
[----:B------:R-:W-:Y:S01]  /*115f0*/  R2UR UR11, R0 ;  /* 0x00000000000b72ca */ /* 0x000fe200000e0000 */
[----:B------:R-:W-:-:S06]  /*11600*/  UISETP.NE.AND UP0, UPT, UR5, 0x1, UPT ;  /* 0x000000010500788c */ /* 0x000fcc000bf05270 */
[----:B------:R-:W-:Y:S02]  /*11610*/  PLOP3.LUT P0, PT, PT, PT, UP0, 0x80, 0x0 ;  /* 0x000000000000781c */ /* 0x000fe40003f0f008 */
[----:B------:R-:W-:-:S03]  /*11620*/  PLOP3.LUT P1, PT, PT, PT, UP0, 0x80, 0x0 ;  /* 0x000000000000781c */ /* 0x000fc60003f2f008 */
[----:B------:R-:W-:Y:S01]  /*11630*/  @UP0 ULDC UR5, c[0x0][0x44c] ;  /* 0x0001130000050ab9 */ /* 0x000fe20000000800 */
[----:B------:R-:W-:-:S04]  /*11640*/  UIADD3 UR11, -UR11, UR4, URZ ;  /* 0x000000040b0b7290 */ /* 0x000fc8000fffe13f */
[----:B------:R-:W-:Y:S01]  /*11650*/  UIADD3 UR7, UR11, 0x1, -UR42 ;  /* 0x000000010b077890 */ /* 0x000fe2000fffe82a */
[----:B--2---:R-:W-:-:S04]  /*11660*/  IMAD.SHL.U32 R18, R2, 0x80, RZ ;  /* 0x0000008002127824 */ /* 0x004fc800078e00ff */
[----:B------:R-:W-:-:S05]  /*11670*/  VIADD R0, R18, 0x7f ;  /* 0x0000007f12007836 */ /* 0x000fca0000000000 */
[C---:B------:R-:W-:Y:S01]  /*11680*/  R2UR UR6, R0.reuse ;  /* 0x00000000000672ca */ /* 0x040fe200000e0000 */
[----:B------:R-:W-:Y:S01]  /*11690*/  @P0 IMAD.HI.U32 R0, R0, UR5, RZ ;  /* 0x0000000500000c27 */ /* 0x000fe2000f8e00ff */
[----:B------:R-:W-:-:S04]  /*116a0*/  @UP0 ULDC UR5, c[0x0][0x450] ;  /* 0x0001140000050ab9 */ /* 0x000fc80000000800 */
[----:B------:R-:W-:Y:S01]  /*116b0*/  @P0 SHF.R.U32.HI R0, RZ, UR5, R0 ;  /* 0x00000005ff000c19 */ /* 0x000fe20008011600 */
[----:B------:R-:W-:Y:S02]  /*116c0*/  ULDC.64 UR4, c[0x0][0x9e0] ;  /* 0x0002780000047ab9 */ /* 0x000fe40000000a00 */
[----:B------:R-:W-:Y:S01]  /*116d0*/  UISETP.GE.AND UP1, UPT, UR5, 0x1, UPT ;  /* 0x000000010500788c */ /* 0x000fe2000bf26270 */
[----:B------:R-:W-:-:S05]  /*116e0*/  @P1 R2UR UR6, R0 ;  /* 0x00000000000612ca */ /* 0x000fca00000e0000 */
[----:B------:R-:W-:-:S08]  /*116f0*/  PLOP3.LUT P1, PT, PT, PT, UP1, 0x80, 0x0 ;  /* 0x000000000000781c */ /* 0x000fd00003f2f018 */
[----:B------:R-:W-:-:S04]  /*11700*/  UIADD3 UR6, UR7, UR6, URZ ;  /* 0x0000000607067290 */ /* 0x000fc8000fffe03f */
        /* <DEDUP_REMOVED lines=12> */
.L_x_1205:
[----:B------:R-:W-:-:S11]  /*117d0*/  UISETP.NE.AND UP1, UPT, UR5, 0x1, UPT ;  /* 0x000000010500788c */ /* 0x000fd6000bf25270 */
[----:B------:R-:W-:Y:S02]  /*117e0*/  @UP1 ULDC.64 UR12, c[0x0][0x9e8] ;  /* 0x00027a00000c1ab9 */ /* 0x000fe40000000a00 */
[----:B------:R-:W-:-:S04]  /*117f0*/  UIMAD.WIDE.U32 UR6, UR8, UR12, URZ ;  /* 0x0000000c080672a5 */ /* 0x000fc8000f8e003f */
[----:B------:R-:W-:-:S12]  /*11800*/  @UP1 USHF.R.U32.HI UR8, URZ, UR13, UR7 ;  /* 0x0000000d3f081299 */ /* 0x000fd80008011607 */
.L_x_1206:
[----:B------:R-:W-:-:S04]  /*11810*/  UIMAD UR8, UR8, UR5, UR5 ;  /* 0x00000005080872a4 */ /* 0x000fc8000f8e0205 */
[----:B------:R-:W-:-:S04]  /*11820*/  UISETP.LT.AND UP1, UPT, UR4, UR8, UPT ;  /* 0x000000080400728c */ /* 0x000fc8000bf21270 */
[----:B------:R-:W-:-:S12]  /*11830*/  USEL UR4, UR4, UR8, UP1 ;  /* 0x0000000804047287 */ /* 0x000fd80008800000 */
.L_x_1204:
[----:B------:R-:W-:Y:S01]  /*11840*/  R2UR UR12, R18 ;  /* 0x00000000120c72ca */ /* 0x000fe200000e0000 */
[----:B------:R-:W-:Y:S02]  /*11850*/  UIADD3 UR8, UR11, 0x3f, URZ ;  /* 0x0000003f0b087890 */ /* 0x000fe4000fffe03f */
[----:B------:R-:W-:Y:S01]  /*11860*/  UIADD3 UR9, UR4, 0x3f, URZ ;  /* 0x0000003f04097890 */ /* 0x000fe2000fffe03f */
[----:B------:R-:W-:Y:S01]  /*11870*/  @UP0 ULDC UR6, c[0x0][0x44c] ;  /* 0x0001130000060ab9 */ /* 0x000fe20000000800 */
[----:B------:R-:W-:Y:S02]  /*11880*/  USHF.R.S32.HI UR4, URZ, 0x1f, UR8 ;  /* 0x0000001f3f047899 */ /* 0x000fe40008011408 */
[----:B------:R-:W-:Y:S02]  /*11890*/  USHF.R.S32.HI UR10, URZ, 0x1f, UR9 ;  /* 0x0000001f3f0a7899 */ /* 0x000fe40008011409 */
[----:B------:R-:W-:Y:S01]  /*118a0*/  ULEA.HI UR4, UR4, UR8, URZ, 0x6 ;  /* 0x0000000804047291 */ /* 0x000fe2000f8f303f */
[----:B------:R-:W-:-:S03]  /*118b0*/  @UP0 ULDC UR13, c[0x0][0x450] ;  /* 0x00011400000d0ab9 */ /* 0x000fc60000000800 */
[----:B------:R-:W-:Y:S02]  /*118c0*/  UIMAD.WIDE.U32 UR6, UR12, UR6, URZ ;  /* 0x000000060c0672a5 */ /* 0x000fe4000f8e003f */
[----:B------:R-:W-:Y:S01]  /*118d0*/  UMOV UR8, UR12 ;  /* 0x0000000c00087c82 */ /* 0x000fe20008000000 */
[----:B------:R-:W-:Y:S02]  /*118e0*/  ULEA.HI UR10, UR10, UR9, URZ, 0x6 ;  /* 0x000000090a0a7291 */ /* 0x000fe4000f8f303f */
[----:B------:R-:W-:Y:S02]  /*118f0*/  @UP0 USHF.R.U32.HI UR8, URZ, UR13, UR7 ;  /* 0x0000000d3f080299 */ /* 0x000fe40008011607 */
[----:B------:R-:W-:Y:S02]  /*11900*/  USHF.R.S32.HI UR4, URZ, 0x6, UR4 ;  /* 0x000000063f047899 */ /* 0x000fe40008011404 */
[----:B------:R-:W-:Y:S02]  /*11910*/  UIADD3 UR8, UR8, UR11, -UR42 ;  /* 0x0000000b08087290 */ /* 0x000fe4000fffe82a */
[----:B------:R-:W-:Y:S01]  /*11920*/  USHF.R.S32.HI UR10, URZ, 0x6, UR10 ;  /* 0x000000063f0a7899 */ /* 0x000fe2000801140a */
[----:B------:R-:W-:-:S02]  /*11930*/  ULDC UR6, c[0x0][0x9dc] ;  /* 0x0002770000067ab9 */ /* 0x000fc40000000800 */
[----:B------:R-:W-:Y:S02]  /*11940*/  UIADD3 UR6, UR8, -UR6, URZ ;  /* 0x8000000608067290 */ /* 0x000fe4000fffe03f */
[----:B------:R-:W-:-:S04]  /*11950*/  UISETP.LT.AND UP0, UPT, UR4, UR10, UPT ;  /* 0x0000000a0400728c */ /* 0x000fc8000bf01270 */
[----:B------:R-:W-:Y:S01]  /*11960*/  USEL UR40, UR4, UR10, UP0 ;  /* 0x0000000a04287287 */ /* 0x000fe20008000000 */
[----:B------:R-:W-:Y:S01]  /*11970*/  IMAD.U32 R0, RZ, RZ, UR6 ;  /* 0x00000006ff007e24 */ /* 0x000fe2000f8e00ff */
[----:B------:R-:W-:Y:S10]  /*11980*/  @!P1 BRA `(.L_x_1207) ;  /* 0x0000000000409947 */ /* 0x000ff40003800000 */
        /* <DEDUP_REMOVED lines=10> */
.L_x_1208:
[----:B------:R-:W-:-:S11]  /*11a30*/  UISETP.NE.AND UP0, UPT, UR5, 0x1, UPT ;  /* 0x000000010500788c */ /* 0x000fd6000bf05270 */
[----:B------:R-:W-:Y:S02]  /*11a40*/  @UP0 ULDC.64 UR10, c[0x0][0x9e8] ;  /* 0x00027a00000a0ab9 */ /* 0x000fe40000000a00 */
[----:B------:R-:W-:-:S04]  /*11a50*/  UIMAD.WIDE.U32 UR6, UR8, UR10, URZ ;  /* 0x0000000a080672a5 */ /* 0x000fc8000f8e003f */
[----:B------:R-:W-:-:S12]  /*11a60*/  @UP0 USHF.R.U32.HI UR8, URZ, UR11, UR7 ;  /* 0x0000000b3f080299 */ /* 0x000fd80008011607 */
.L_x_1209:
[----:B------:R-:W-:-:S06]  /*11a70*/  UIMAD UR5, UR8, UR5, URZ ;  /* 0x00000005080572a4 */ /* 0x000fcc000f8e023f */
[----:B------:R-:W-:-:S07]  /*11a80*/  VIMNMX R0, R0, UR5, !PT ;  /* 0x0000000500007c48 */ /* 0x000fce000ffe0100 */
.L_x_1207:
[----:B------:R-:W-:Y:S01]  /*11a90*/  SHF.R.S32.HI R2, RZ, 0x1f, R0 ;  /* 0x0000001fff027819 */ /* 0x000fe20000011400 */
[----:B------:R-:W-:Y:S03]  /*11aa0*/  BSSY B7, `(.L_x_1210) ;  /* 0x0000367000077945 */ /* 0x000fe60003800000 */
[----:B------:R-:W-:-:S04]  /*11ab0*/  LEA.HI R2, R2, R0, RZ, 0x6 ;  /* 0x0000000002027211 */ /* 0x000fc800078f30ff */
[----:B------:R-:W-:-:S04]  /*11ac0*/  SHF.R.S32.HI R2, RZ, 0x6, R2 ;  /* 0x00000006ff027819 */ /* 0x000fc80000011402 */
[----:B------:R-:W-:-:S04]  /*11ad0*/  VIMNMX R3, RZ, R2, !PT ;  /* 0x00000002ff037248 */ /* 0x000fc80007fe0100 */
[----:B------:R-:W-:Y:S01]  /*11ae0*/  ISETP.LT.AND P0, PT, R3, UR40, PT ;  /* 0x0000002803007c0c */ /* 0x000fe2000bf01270 */
[----:B------:R0:W-:-:S12]  /*11af0*/  STL [R1+0x24], R3 ;  /* 0x0000240301007387 */ /* 0x0001d80000100800 */
[----:B0-----:R-:W-:Y:S05]  /*11b00*/  @P0 BRA `(.L_x_1211) ;  /* 0x0000000000480947 */ /* 0x001fea0003800000 */
[----:B------:R-:W0:Y:S02]  /*11b10*/  S2R R3, SR_TID.X ;  /* 0x0000000000037919 */ /* 0x000e240000002100 */
[----:B0-----:R-:W-:-:S04]  /*11b20*/  LOP3.LUT R3, R3, 0x7f, RZ, 0xc0, !PT ;  /* 0x0000007f03037812 */ /* 0x001fc800078ec0ff */
[----:B------:R-:W-:-:S13]  /*11b30*/  ISETP.NE.AND P0, PT, R3, RZ, PT ;  /* 0x000000ff0300720c */ /* 0x000fda0003f05270 */
[----:B------:R-:W-:Y:S05]  /*11b40*/  @P0 BRA `(.L_x_1212) ;  /* 0x0000003400700947 */ /* 0x000fea0003800000 */
[----:B------:R-:W0:Y:S01]  /*11b50*/  S2R R3, SR_LANEID ;  /* 0x0000000000037919 */ /* 0x000e220000000000 */
[----:B------:R-:W-:Y:S02]  /*11b60*/  VOTEU.ANY UR4, UPT, PT ;  /* 0x0000000000047886 */ /* 0x000fe400038e0100 */
[----:B------:R-:W0:Y:S08]  /*11b70*/  FLO.U32 R0, UR4 ;  /* 0x0000000400007d00 */ /* 0x000e3000080e0000 */
[----:B------:R-:W2:Y:S01]  /*11b80*/  POPC R5, UR4 ;  /* 0x0000000400057d09 */ /* 0x000ea20008000000 */
[----:B0-----:R-:W-:-:S02]  /*11b90*/  ISETP.EQ.U32.AND P0, PT, R0, R3, PT ;  /* 0x000000030000720c */ /* 0x001fc40003f02070 */
[----:B------:R-:W2:Y:S11]  /*11ba0*/  LDC.64 R2, c[0x0][0xc60] ;  /* 0x00031800ff027b82 */ /* 0x000eb60000000a00 */
[----:B--2---:R-:W2:Y:S01]  /*11bb0*/  @P0 ATOMG.E.ADD.STRONG.GPU PT, R3, desc[UR52][R2.64], R5 ;  /* 0x00000005020309a8 */ /* 0x004ea200081ee1f4 */
[----:B------:R-:W0:Y:S02]  /*11bc0*/  S2R R4, SR_LTMASK ;  /* 0x0000000000047919 */ /* 0x000e240000003900 */
[----:B0-----:R-:W-:-:S04]  /*11bd0*/  LOP3.LUT R4, R4, UR4, RZ, 0xc0, !PT ;  /* 0x0000000404047c12 */ /* 0x001fc8000f8ec0ff */
[----:B------:R-:W0:Y:S01]  /*11be0*/  POPC R7, R4 ;  /* 0x0000000400077309 */ /* 0x000e220000000000 */
[----:B--2---:R-:W0:Y:S02]  /*11bf0*/  SHFL.IDX PT, R0, R3, R0, 0x1f ;  /* 0x00001f0003007589 */ /* 0x004e2400000e0000 */
[----:B0-----:R-:W-:-:S05]  /*11c00*/  IADD3 R0, R0, UR41, R7 ;  /* 0x0000002900007c10 */ /* 0x001fca000fffe007 */
[----:B------:R2:W-:Y:S01]  /*11c10*/  STL [R1+0x20], R0 ;  /* 0x0000200001007387 */ /* 0x0005e20000100800 */
[----:B------:R-:W-:Y:S05]  /*11c20*/  BRA `(.L_x_1212) ;  /* 0x0000003400387947 */ /* 0x000fea0003800000 */
.L_x_1211:
        /* <DEDUP_REMOVED lines=20> */
.L_x_1214:
[----:B------:R-:W-:Y:S05]  /*11d70*/  BSYNC B6 ;  /* 0x0000000000067941 */ /* 0x000fea0003800000 */
.L_x_1213:
        /* <DEDUP_REMOVED lines=8> */
[----:B0-----:R-:W-:Y:S01]  /*11e00*/  MOV R2, 0x0 ;  /* 0x0000000000027802 */ /* 0x001fe20000000f00 */
        /* <DEDUP_REMOVED lines=15> */
.L_x_1216:
[----:B------:R-:W-:Y:S05]  /*11f00*/  BSYNC B6 ;  /* 0x0000000000067941 */ /* 0x000fea0003800000 */
.L_x_1215:
[----:B------:R-:W-:Y:S01]  /*11f10*/  VIADD R0, R17, 0x8000 ;  /* 0x0000800011007836 */ /* 0x000fe20000000000 */
[----:B------:R-:W-:Y:S04]  /*11f20*/  BSSY B6, `(.L_x_1217) ;  /* 0x0000014000067945 */ /* 0x000fe80003800000 */
[----:B------:R2:W-:Y:S01]  /*11f30*/  STL [R1+0xc], R0 ;  /* 0x00000c0001007387 */ /* 0x0005e20000100800 */
[----:B------:R-:W-:-:S13]  /*11f40*/  LOP3.LUT P0, RZ, R0, 0x1bf, RZ, 0xc0, !PT ;  /* 0x000001bf00ff7812 */ /* 0x000fda000780c0ff */
[----:B--2---:R-:W-:Y:S05]  /*11f50*/  @!P0 BRA `(.L_x_1218) ;  /* 0x0000000000408947 */ /* 0x004fea0003800000 */
        /* <DEDUP_REMOVED lines=16> */
.L_x_1218:
[----:B------:R-:W-:Y:S05]  /*12060*/  BSYNC B6 ;  /* 0x0000000000067941 */ /* 0x000fea0003800000 */
.L_x_1217:
[----:B------:R-:W2:Y:S01]  /*12070*/  LDL R19, [R1+0x18] ;  /* 0x0000180001137983 */ /* 0x000ea20000100800 */
[----:B------:R-:W-:Y:S01]  /*12080*/  BSSY B6, `(.L_x_1219) ;  /* 0x0000013000067945 */ /* 0x000fe20003800000 */
[----:B--2---:R-:W-:-:S13]  /*12090*/  LOP3.LUT P6, RZ, R19, 0x1, RZ, 0xc0, !PT ;  /* 0x0000000113ff7812 */ /* 0x004fda00078cc0ff */
        /* <DEDUP_REMOVED lines=17> */
.L_x_1220:
[----:B------:R-:W-:Y:S05]  /*121b0*/  BSYNC B6 ;  /* 0x0000000000067941 */ /* 0x000fea0003800000 */
.L_x_1219:
[----:B------:R-:W-:Y:S01]  /*121c0*/  ULDC.64 UR4, c[0x0][0x9f8] ;  /* 0x00027e0000047ab9 */ /* 0x000fe20000000a00 */
[----:B------:R-:W-:Y:S01]  /*121d0*/  IMAD.U32 R8, RZ, RZ, UR44 ;  /* 0x0000002cff087e24 */ /* 0x000fe2000f8e00ff */
[----:B------:R-:W-:-:S04]  /*121e0*/  UISETP.NE.U32.AND UP0, UPT, UR4, URZ, UPT ;  /* 0x0000003f0400728c */ /* 0x000fc8000bf05070 */
[----:B------:R-:W-:-:S06]  /*121f0*/  UISETP.NE.AND.EX UP0, UPT, UR5, URZ, UPT, UP0 ;  /* 0x0000003f0500728c */ /* 0x000fcc000bf05300 */
[----:B------:R-:W-:-:S05]  /*12200*/  PLOP3.LUT P0, PT, PT, PT, UP0, 0x80, 0x0 ;  /* 0x000000000000781c */ /* 0x000fca0003f0f008 */
[----:B------:R-:W-:Y:S02]  /*12210*/  @UP0 ULDC.64 UR4, c[0x0][0x9f8] ;  /* 0x00027e0000040ab9 */ /* 0x000fe40000000a00 */
[----:B------:R-:W-:-:S06]  /*12220*/  @UP0 UIMAD.WIDE UR4, UR44, 0x4, UR4 ;  /* 0x000000042c0408a5 */ /* 0x000fcc000f8e0204 */
[----:B0-----:R-:W-:Y:S02]  /*12230*/  IMAD.U32 R2, RZ, RZ, UR4 ;  /* 0x00000004ff027e24 */ /* 0x001fe4000f8e00ff */
[----:B------:R-:W-:Y:S01]  /*12240*/  IMAD.U32 R3, RZ, RZ, UR5 ;  /* 0x00000005ff037e24 */ /* 0x000fe2000f8e00ff */
[----:B------:R-:W0:Y:S01]  /*12250*/  S2R R0, SR_TID.X ;  /* 0x0000000000007919 */ /* 0x000e220000002100 */
[----:B------:R-:W-:-:S03]  /*12260*/  ULDC.64 UR4, c[0x0][0xa08] ;  /* 0x0002820000047ab9 */ /* 0x000fc60000000a00 */
[----:B------:R2:W3:Y:S02]  /*12270*/  @P0 LDG.E R8, desc[UR52][R2.64] ;  /* 0x0000003402080981 */ /* 0x0004e4000c1e1900 */
[----:B--2---:R-:W2:Y:S01]  /*12280*/  LDC.64 R2, c[0x0][0x418] ;  /* 0x00010600ff027b82 */ /* 0x004ea20000000a00 */
[----:B0-----:R-:W-:-:S04]  /*12290*/  SHF.R.U32.HI R0, RZ, 0x5, R0 ;  /* 0x00000005ff007819 */ /* 0x001fc80000011600 */
[----:B------:R-:W-:Y:S02]  /*122a0*/  LOP3.LUT R0, R0, 0x3, RZ, 0xc0, !PT ;  /* 0x0000000300007812 */ /* 0x000fe400078ec0ff */
[----:B--2---:R-:W-:Y:S01]  /*122b0*/  LOP3.LUT P0, RZ, R2, UR4, RZ, 0xfc, !PT ;  /* 0x0000000402ff7c12 */ /* 0x004fe2000f80fcff */
[----:B------:R-:W-:-:S03]  /*122c0*/  UMOV UR4, 0xffffffff ;  /* 0xffffffff00047882 */ /* 0x000fc60000000000 */
[----:B------:R-:W-:Y:S02]  /*122d0*/  LOP3.LUT P0, RZ, R3, UR5, RZ, 0xfc, P0 ;  /* 0x0000000503ff7c12 */ /* 0x000fe4000800fcff */
[----:B---3--:R-:W-:Y:S01]  /*122e0*/  SHF.R.S32.HI R9, RZ, 0x1f, R8 ;  /* 0x0000001fff097819 */ /* 0x008fe20000011408 */
[----:B------:R0:W-:Y:S01]  /*122f0*/  STL [R1+0x10], R8 ;  /* 0x0000100801007387 */ /* 0x0001e20000100800 */
[----:B------:R-:W-:-:S03]  /*12300*/  SEL R16, R8, RZ, !P0 ;  /* 0x000000ff08107207 */ /* 0x000fc60004000000 */
[----:B------:R0:W-:Y:S01]  /*12310*/  STL [R1+0x1c], R9 ;  /* 0x00001c0901007387 */ /* 0x0001e20000100800 */
[----:B------:R-:W-:Y:S05]  /*12320*/  BRA.DIV UR4, `(.L_x_1221) ;  /* 0x0000004204807947 */ /* 0x000fea000b800000 */
[----:B------:R2:W3:Y:S02]  /*12330*/  SHFL.IDX PT, R14, R0, RZ, 0x1f ;  /* 0x00001fff000e7589 */ /* 0x0004e400000e0000 */
.L_x_1296:
[----:B------:R-:W-:Y:S02]  /*12340*/  PLOP3.LUT P1, PT, PT, PT, PT, 0x8, 0x0 ;  /* 0x000000000000781c */ /* 0x000fe40003f2e170 */
[----:B------:R-:W-:Y:S02]  /*12350*/  LOP3.LUT R19, R19, 0xfffffffe, RZ, 0xc0, !PT ;  /* 0xfffffffe13137812 */ /* 0x000fe400078ec0ff */
[----:B---3--:R-:W-:-:S09]  /*12360*/  ISETP.NE.AND P0, PT, R14, RZ, PT ;  /* 0x000000ff0e00720c */ /* 0x008fd20003f05270 */
        /* <DEDUP_REMOVED lines=8> */
.L_x_1299:
[----:B------:R-:W-:Y:S05]  /*123f0*/  @!P6 BRA `(.L_x_1222) ;  /* 0x000000040080e947 */ /* 0x000fea0003800000 */
[----:B------:R-:W-:-:S04]  /*12400*/  ISETP.NE.U32.AND P0, PT, R2, RZ, PT ;  /* 0x000000ff0200720c */ /* 0x000fc80003f05070 */
[----:B------:R-:W-:-:S13]  /*12410*/  ISETP.NE.AND.EX P0, PT, R3, RZ, PT, P0 ;  /* 0x000000ff0300720c */ /* 0x000fda0003f05300 */
[----:B------:R-:W-:Y:S05]  /*12420*/  @!P0 BRA `(.L_x_1224) ;  /* 0x0000000000448947 */ /* 0x000fea0003800000 */
        /* <DEDUP_REMOVED lines=17> */
.L_x_1224:
[----:B------:R-:W4:Y:S04]  /*12540*/  LDL R4, [R1] ;  /* 0x0000000001047983 */ /* 0x000f280000100800 */
[----:B--2---:R-:W2:Y:S01]  /*12550*/  LDL R3, [R1+0x8] ;  /* 0x0000080001037983 */ /* 0x004ea20000100800 */
[----:B------:R-:W0:Y:S02]  /*12560*/  S2R R2, SR_TID.X ;  /* 0x0000000000027919 */ /* 0x000e240000002100 */
[----:B0-----:R-:W-:-:S04]  /*12570*/  LOP3.LUT R2, R2, 0x7f, RZ, 0xc0, !PT ;  /* 0x0000007f02027812 */ /* 0x001fc800078ec0ff */
[----:B------:R-:W-:Y:S01]  /*12580*/  ISETP.NE.AND P1, PT, R2, RZ, PT ;  /* 0x000000ff0200720c */ /* 0x000fe20003f25270 */
[----:B----4-:R-:W-:Y:S01]  /*12590*/  IMAD R4, R4, 0x8, R17 ;  /* 0x0000000804047824 */ /* 0x010fe200078e0211 */
[----:B--2---:R-:W-:-:S04]  /*125a0*/  SHF.L.U32 R3, R3, 0x1f, RZ ;  /* 0x0000001f03037819 */ /* 0x004fc800000006ff */
[----:B------:R-:W0:Y:S02]  /*125b0*/  SYNCS.PHASECHK.TRANS64.TRYWAIT P0, [R4+URZ+0x28480], R3 ;  /* 0x02848003040075a7 */ /* 0x000e24000800017f */
[----:B0-----:R-:W-:Y:S05]  /*125c0*/  @!P0 BRA `(.L_x_1225) ;  /* 0x0000004000188947 */ /* 0x001fea0003800000 */
.L_x_1300:
        /* <DEDUP_REMOVED lines=8> */
.L_x_1226:
[----:B------:R-:W2:Y:S04]  /*12650*/  LDL R2, [R1] ;  /* 0x0000000001027983 */ /* 0x000ea80000100800 */
[----:B------:R-:W4:Y:S01]  /*12660*/  LDL R5, [R1+0x28] ;  /* 0x0000280001057983 */ /* 0x000f220000100800 */
[----:B------:R-:W-:Y:S01]  /*12670*/  R2UR UR33, R4 ;  /* 0x00000000042172ca */ /* 0x000fe200000e0000 */
[----:B------:R-:W-:Y:S01]  /*12680*/  UIADD3 UR4, UP0, UR46, 0x470, URZ ;  /* 0x000004702e047890 */ /* 0x000fe2000ff1e03f */
[----:B-----5:R-:W-:Y:S01]  /*12690*/  R2UR UR37, R16 ;  /* 0x00000000102572ca */ /* 0x020fe200000e0000 */
[----:B------:R-:W-:Y:S01]  /*126a0*/  UMOV UR6, 0x0 ;  /* 0x0000000000067882 */ /* 0x000fe20000000000 */
[----:B------:R-:W-:Y:S01]  /*126b0*/  UMOV UR7, 0x14f00000 ;  /* 0x14f0000000077882 */ /* 0x000fe20000000000 */
[----:B------:R-:W-:Y:S01]  /*126c0*/  UIADD3.X UR5, URZ, UR47, URZ, UP0, !UPT ;  /* 0x0000002f3f057290 */ /* 0x000fe200087fe43f */
[----:B------:R-:W-:Y:S01]  /*126d0*/  UMOV UR34, URZ ;  /* 0x0000003f00227c82 */ /* 0x000fe20008000000 */
[----:B------:R-:W-:Y:S01]  /*126e0*/  UMOV UR10, 0x80 ;  /* 0x00000080000a7882 */ /* 0x000fe20000000000 */
[----:B------:R-:W-:-:S05]  /*126f0*/  UMOV UR12, UR36 ;  /* 0x00000024000c7c82 */ /* 0x000fca0008000000 */
[----:B------:R-:W-:Y:S02]  /*12700*/  UIADD3 UR33, UR33, 0x28470, URZ ;  /* 0x0002847021217890 */ /* 0x000fe4000fffe03f */
[----:B------:R-:W-:-:S05]  /*12710*/  UMOV UR13, UR37 ;  /* 0x00000025000d7c82 */ /* 0x000fca0008000000 */
[----:B------:R-:W-:Y:S01]  /*12720*/  UMOV UR9, UR33 ;  /* 0x0000002100097c82 */ /* 0x000fe20008000000 */
[----:B--2---:R-:W-:Y:S02]  /*12730*/  IMAD R2, R2, 0x4000, R17 ;  /* 0x0000400002027824 */ /* 0x004fe400078e0211 */
[----:B----4-:R-:W-:-:S03]  /*12740*/  IMAD R0, R0, 0x40, R5 ;  /* 0x0000004000007824 */ /* 0x010fc600078e0205 */
[----:B------:R-:W-:Y:S02]  /*12750*/  R2UR UR8, R2 ;  /* 0x00000000020872ca */ /* 0x000fe400000e0000 */
[----:B------:R-:W-:-:S11]  /*12760*/  R2UR UR35, R0 ;  /* 0x00000000002372ca */ /* 0x000fd600000e0000 */
[----:B------:R-:W-:Y:S02]  /*12770*/  UIADD3 UR32, UR8, 0x10000, URZ ;  /* 0x0001000008207890 */ /* 0x000fe4000fffe03f */
[----:B------:R-:W-:Y:S01]  /*12780*/  UIADD3 UR8, UR8, 0x12000, URZ ;  /* 0x0001200008087890 */ /* 0x000fe2000fffe03f */
[----:B------:R-:W-:-:S06]  /*12790*/  UMOV UR11, UR35 ;  /* 0x00000023000b7c82 */ /* 0x000fcc0008000000 */
[----:B------:R2:W-:Y:S02]  /*127a0*/  UTMALDG.4D [UR32], [UR4], desc[UR6] ;  /* 0x00000620040075b4 */ /* 0x0005e40008019000 */
[----:B------:R2:W-:Y:S01]  /*127b0*/  UTMALDG.4D [UR8], [UR4], desc[UR6] ;  /* 0x00000608040075b4 */ /* 0x0005e20008019000 */
[----:B------:R-:W4:Y:S02]  /*127c0*/  SYNCS.PHASECHK.TRANS64.TRYWAIT P0, [R4+URZ+0x28440], R3 ;  /* 0x02844003040075a7 */ /* 0x000f24000800017f */
[----:B--2-4-:R-:W-:Y:S05]  /*127d0*/  @!P0 BRA `(.L_x_1227) ;  /* 0x0000003c00a88947 */ /* 0x014fea0003800000 */
.L_x_1301:
[----:B------:R-:W-:Y:S05]  /*127e0*/  @P1 BRA `(.L_x_1228) ;  /* 0x00000000001c1947 */ /* 0x000fea0003800000 */
[----:B------:R-:W4:Y:S01]  /*127f0*/  S2R R5, SR_TID.X ;  /* 0x0000000000057919 */ /* 0x000f220000002100 */
[----:B0-2---:R-:W-:-:S04]  /*12800*/  IMAD.MOV.U32 R3, RZ, RZ, 0x4000 ;  /* 0x00004000ff037424 */ /* 0x005fc800078e00ff */
[----:B------:R0:W-:Y:S01]  /*12810*/  SYNCS.ARRIVE.TRANS64 RZ, [R4+URZ+0x28430], R3 ;  /* 0x0284300304ff79a7 */ /* 0x0001e2000800003f */
[----:B----4-:R-:W-:-:S04]  /*12820*/  LOP3.LUT R5, R5, 0x1f, RZ, 0xc0, !PT ;  /* 0x0000001f05057812 */ /* 0x010fc800078ec0ff */
[----:B------:R-:W-:-:S13]  /*12830*/  ISETP.NE.AND P0, PT, R5, RZ, PT ;  /* 0x000000ff0500720c */ /* 0x000fda0003f05270 */
[----:B0-----:R-:W-:Y:S05]  /*12840*/  @!P0 BRA `(.L_x_1228) ;  /* 0x0000000000048947 */ /* 0x001fea0003800000 */
[----:B------:R-:W-:Y:S01]  /*12850*/  BPT.TRAP 0x1 ;  /* 0x000000040000795c */ /* 0x000fe20000300000 */
.L_x_1228:
[----:B0-2---:R-:W2:Y:S01]  /*12860*/  LDL.LU R3, [R1+0x18] ;  /* 0x0000180001037983 */ /* 0x005ea20000300800 */
        /* <DEDUP_REMOVED lines=25> */
.L_x_1222:
[----:B------:R-:W-:Y:S05]  /*12a00*/  WARPSYNC.ALL ;  /* 0x0000000000007948 */ /* 0x000fea0003800000 */
[----:B--2---:R-:W-:Y:S01]  /*12a10*/  VIADD R0, R17, 0x18000 ;  /* 0x0001800011007836 */ /* 0x004fe20000000000 */
[----:B----4-:R-:W-:Y:S01]  /*12a20*/  USHF.R.S32.HI UR4, URZ, 0x1f, UR45 ;  /* 0x0000001f3f047899 */ /* 0x010fe2000801142d */
[----:B------:R-:W-:Y:S03]  /*12a30*/  BAR.SYNC.DEFER_BLOCKING 0x8, 0x180 ;  /* 0x0206000000007b1d */ /* 0x000fe60000010000 */
[----:B------:R-:W-:-:S03]  /*12a40*/  LOP3.LUT P0, RZ, R0, 0x3ff, RZ, 0xc0, !PT ;  /* 0x000003ff00ff7812 */ /* 0x000fc6000780c0ff */
[----:B------:R-:W-:Y:S01]  /*12a50*/  ULDC.64 UR6, c[0x0][0x298] ;  /* 0x0000a60000067ab9 */ /* 0x000fe20000000a00 */
[----:B------:R-:W-:Y:S01]  /*12a60*/  BSSY B6, `(.L_x_1229) ;  /* 0x0000016000067945 */ /* 0x000fe20003800000 */
[----:B------:R-:W-:Y:S02]  /*12a70*/  UIMAD UR4, UR4, UR6, URZ ;  /* 0x00000006040472a4 */ /* 0x000fe4000f8e023f */
[----:B------:R-:W-:Y:S02]  /*12a80*/  UIMAD.WIDE.U32 UR48, UR45, UR6, URZ ;  /* 0x000000062d3072a5 */ /* 0x000fe4000f8e003f */
[----:B------:R-:W-:-:S04]  /*12a90*/  UIMAD UR4, UR45, UR7, UR4 ;  /* 0x000000072d0472a4 */ /* 0x000fc8000f8e0204 */
[----:B------:R-:W-:Y:S01]  /*12aa0*/  UIADD3 UR37, UR49, UR4, URZ ;  /* 0x0000000431257290 */ /* 0x000fe2000fffe03f */
[----:B------:R-:W-:Y:S11]  /*12ab0*/  @!P0 BRA `(.L_x_1230) ;  /* 0x0000000000408947 */ /* 0x000ff60003800000 */
        /* <DEDUP_REMOVED lines=15> */
[----:B-123--:R-:W-:Y:S05]  /*12bb0*/  CALL.ABS.NOINC R2 ;  /* 0x0000000002007343 */ /* 0x00efea0003c00000 */
.L_x_1230:
[----:B------:R-:W-:Y:S05]  /*12bc0*/  BSYNC B6 ;  /* 0x0000000000067941 */ /* 0x000fea0003800000 */
.L_x_1229:
[----:B------:R-:W2:Y:S01]  /*12bd0*/  S2R R2, SR_TID.X ;  /* 0x0000000000027919 */ /* 0x000ea20000002100 */
[----:B0-----:R-:W0:Y:S01]  /*12be0*/  LDC R8, c[0x0][0x448] ;  /* 0x00011200ff087b82 */ /* 0x001e220000000800 */
[----:B------:R-:W-:Y:S01]  /*12bf0*/  USHF.R.S32.HI UR4, URZ, 0x1f, UR36 ;  /* 0x0000001f3f047899 */ /* 0x000fe20008011424 */
[----:B---3--:R-:W3:Y:S01]  /*12c00*/  S2R R19, SR_TID.X ;  /* 0x0000000000137919 */ /* 0x008ee20000002100 */
[----:B------:R-:W-:Y:S01]  /*12c10*/  ULDC.64 UR10, c[0x0][0xa00] ;  /* 0x00028000000a7ab9 */ /* 0x000fe20000000a00 */
[----:B------:R-:W-:Y:S01]  /*12c20*/  ULDC.64 UR8, c[0x0][0x2d8] ;  /* 0x0000b60000087ab9 */ /* 0x000fe20000000a00 */
[----:B------:R-:W-:Y:S01]  /*12c30*/  UISETP.NE.U32.AND UP0, UPT, UR10, URZ, UPT ;  /* 0x0000003f0a00728c */ /* 0x000fe2000bf05070 */
[----:B------:R-:W4:Y:S01]  /*12c40*/  S2R R9, SR_TID.X ;  /* 0x0000000000097919 */ /* 0x000f220000002100 */
[----:B------:R-:W-:Y:S02]  /*12c50*/  UIMAD UR7, UR4, UR8, URZ ;  /* 0x00000008040772a4 */ /* 0x000fe4000f8e023f */
[----:B------:R-:W-:-:S02]  /*12c60*/  UISETP.NE.AND.EX UP0, UPT, UR11, URZ, UPT, UP0 ;  /* 0x0000003f0b00728c */ /* 0x000fc4000bf05300 */
[----:B------:R-:W-:Y:S01]  /*12c70*/  USHF.R.S32.HI UR6, URZ, 0x1f, UR44 ;  /* 0x0000001f3f067899 */ /* 0x000fe2000801142c */
[----:B------:R-:W-:Y:S01]  /*12c80*/  UMOV UR4, UR48 ;  /* 0x0000003000047c82 */ /* 0x000fe20008000000 */
[----:B------:R-:W-:Y:S01]  /*12c90*/  UMOV UR5, UR37 ;  /* 0x0000002500057c82 */ /* 0x000fe20008000000 */
[----:B------:R-:W-:Y:S02]  /*12ca0*/  UIMAD UR7, UR36, UR9, UR7 ;  /* 0x00000009240772a4 */ /* 0x000fe4000f8e0207 */
[----:B------:R-:W-:Y:S02]  /*12cb0*/  UIMAD.WIDE.U32 UR4, UR36, UR8, UR4 ;  /* 0x00000008240472a5 */ /* 0x000fe4000f8e0004 */
[----:B------:R-:W-:Y:S01]  /*12cc0*/  USEL UR6, UR6, URZ, !UP0 ;  /* 0x0000003f06067287 */ /* 0x000fe2000c000000 */
[----:B------:R-:W-:Y:S01]  /*12cd0*/  ULDC.64 UR8, c[0x0][0x2e0] ;  /* 0x0000b80000087ab9 */ /* 0x000fe20000000a00 */
[----:B------:R-:W-:Y:S01]  /*12ce0*/  UIADD3 UR5, UR5, UR7, URZ ;  /* 0x0000000705057290 */ /* 0x000fe2000fffe03f */
[----:B0-----:R-:W-:Y:S01]  /*12cf0*/  ISETP.NE.AND P0, PT, R8, 0x1, PT ;  /* 0x000000010800780c */ /* 0x001fe20003f05270 */
[----:B------:R-:W-:-:S02]  /*12d00*/  USEL UR7, UR44, URZ, !UP0 ;  /* 0x0000003f2c077287 */ /* 0x000fc4000c000000 */
[----:B------:R-:W-:Y:S02]  /*12d10*/  UIMAD UR6, UR6, UR8, URZ ;  /* 0x00000008060672a4 */ /* 0x000fe4000f8e023f */
[----:B------:R-:W-:Y:S01]  /*12d20*/  UIMAD.WIDE.U32 UR4, UR7, UR8, UR4 ;  /* 0x00000008070472a5 */ /* 0x000fe2000f8e0004 */
[----:B--2---:R-:W-:Y:S01]  /*12d30*/  LOP3.LUT R2, R2, 0x7f, RZ, 0xc0, !PT ;  /* 0x0000007f02027812 */ /* 0x004fe200078ec0ff */
[----:B------:R-:W-:-:S03]  /*12d40*/  UIMAD UR6, UR7, UR9, UR6 ;  /* 0x00000009070672a4 */ /* 0x000fc6000f8e0206 */
[----:B------:R-:W-:Y:S01]  /*12d50*/  SHF.R.U32.HI R2, RZ, 0x3, R2 ;  /* 0x00000003ff027819 */ /* 0x000fe20000011602 */
[----:B---3--:R-:W-:Y:S02]  /*12d60*/  IMAD.SHL.U32 R19, R19, 0x10, RZ ;  /* 0x0000001013137824 */ /* 0x008fe400078e00ff */
[----:B------:R-:W0:Y:S01]  /*12d70*/  @P0 LDC R3, c[0x0][0x450] ;  /* 0x00011400ff030b82 */ /* 0x000e220000000800 */
[----:B------:R-:W-:Y:S01]  /*12d80*/  UIADD3 UR6, UR5, UR6, URZ ;  /* 0x0000000605067290 */ /* 0x000fe2000fffe03f */
[----:B------:R-:W-:Y:S01]  /*12d90*/  IMAD.U32 R6, RZ, RZ, UR4 ;  /* 0x00000004ff067e24 */ /* 0x000fe2000f8e00ff */
[----:B------:R-:W-:Y:S01]  /*12da0*/  LOP3.LUT R19, R2, 0x70, R19, 0xf8, !PT ;  /* 0x0000007002137812 */ /* 0x000fe200078ef813 */
[----:B------:R-:W-:Y:S01]  /*12db0*/  IMAD.U32 R7, RZ, RZ, UR5 ;  /* 0x00000005ff077e24 */ /* 0x000fe2000f8e00ff */
[----:B------:R-:W-:Y:S01]  /*12dc0*/  ULDC.64 UR4, c[0x0][0x2d0] ;  /* 0x0000b40000047ab9 */ /* 0x000fe20000000a00 */
[----:B----4-:R-:W-:Y:S02]  /*12dd0*/  IMAD.SHL.U32 R9, R9, 0x10, RZ ;  /* 0x0000001009097824 */ /* 0x010fe400078e00ff */
[----:B------:R-:W2:Y:S01]  /*12de0*/  @P0 LDC R2, c[0x0][0x44c] ;  /* 0x00011300ff020b82 */ /* 0x000ea20000000800 */
[----:B------:R-:W-:-:S02]  /*12df0*/  IMAD.IADD R0, R19, 0x1, R18 ;  /* 0x0000000113007824 */ /* 0x000fc400078e0212 */
[----:B------:R-:W3:Y:S01]  /*12e00*/  S2R R19, SR_TID.X ;  /* 0x0000000000137919 */ /* 0x000ee20000002100 */
[----:B------:R-:W-:Y:S01]  /*12e10*/  LOP3.LUT R9, R9, 0x70, RZ, 0xc0, !PT ;  /* 0x0000007009097812 */ /* 0x000fe200078ec0ff */
[----:B------:R-:W-:-:S03]  /*12e20*/  IMAD.MOV.U32 R4, RZ, RZ, R0 ;  /* 0x000000ffff047224 */ /* 0x000fc600078e0000 */
[----:B------:R-:W-:Y:S01]  /*12e30*/  LOP3.LUT R9, R9, 0x80, RZ, 0xfc, !PT ;  /* 0x0000008009097812 */ /* 0x000fe200078efcff */
[----:B--2---:R-:W-:-:S05]  /*12e40*/  @P0 IMAD.HI.U32 R2, R0, R2, RZ ;  /* 0x0000000200020227 */ /* 0x004fca00078e00ff */
[----:B0-----:R-:W-:Y:S01]  /*12e50*/  @P0 SHF.R.U32.HI R4, RZ, R3, R2 ;  /* 0x00000003ff040219 */ /* 0x001fe20000011602 */
[----:B------:R-:W-:-:S03]  /*12e60*/  IMAD.U32 R3, RZ, RZ, UR6 ;  /* 0x00000006ff037e24 */ /* 0x000fc6000f8e00ff */
[--C-:B------:R-:W-:Y:S01]  /*12e70*/  SHF.R.S32.HI R5, RZ, 0x1f, R4.reuse ;  /* 0x0000001fff057819 */ /* 0x100fe20000011404 */
[----:B------:R-:W-:Y:S02]  /*12e80*/  IMAD.MOV R2, RZ, RZ, -R4 ;  /* 0x000000ffff027224 */ /* 0x000fe400078e0a04 */
[----:B---3--:R-:W-:Y:S02]  /*12e90*/  IMAD.SHL.U32 R10, R19, 0x10, RZ ;  /* 0x00000010130a7824 */ /* 0x008fe400078e00ff */
[----:B------:R-:W-:Y:S02]  /*12ea0*/  IMAD R0, R8, R2, R0 ;  /* 0x0000000208007224 */ /* 0x000fe400078e0200 */
[----:B------:R-:W-:Y:S01]  /*12eb0*/  IMAD.MOV.U32 R2, RZ, RZ, R6 ;  /* 0x000000ffff027224 */ /* 0x000fe200078e0006 */
[----:B------:R-:W-:Y:S01]  /*12ec0*/  LOP3.LUT R10, R10, 0x70, RZ, 0xc0, !PT ;  /* 0x000000700a0a7812 */ /* 0x000fe200078ec0ff */
[----:B------:R-:W-:Y:S02]  /*12ed0*/  IMAD R5, R5, UR4, RZ ;  /* 0x0000000405057c24 */ /* 0x000fe4000f8e02ff */
[----:B------:R-:W-:-:S04]  /*12ee0*/  IMAD.WIDE.U32 R2, R4, UR4, R2 ;  /* 0x0000000404027c25 */ /* 0x000fc8000f8e0002 */
[----:B------:R-:W-:Y:S01]  /*12ef0*/  IMAD R5, R4, UR5, R5 ;  /* 0x0000000504057c24 */ /* 0x000fe2000f8e0205 */
[----:B------:R-:W-:Y:S01]  /*12f00*/  SHF.R.S32.HI R4, RZ, 0x1f, R0 ;  /* 0x0000001fff047819 */ /* 0x000fe20000011400 */
[----:B------:R-:W-:Y:S02]  /*12f10*/  ULDC.64 UR4, c[0x0][0x2c8] ;  /* 0x0000b20000047ab9 */ /* 0x000fe40000000a00 */
[----:B------:R-:W-:Y:S02]  /*12f20*/  IMAD.IADD R3, R3, 0x1, R5 ;  /* 0x0000000103037824 */ /* 0x000fe400078e0205 */
[----:B------:R-:W-:Y:S02]  /*12f30*/  IMAD R4, R4, UR4, RZ ;  /* 0x0000000404047c24 */ /* 0x000fe4000f8e02ff */
[----:B------:R-:W-:-:S04]  /*12f40*/  IMAD.WIDE.U32 R2, R0, UR4, R2 ;  /* 0x0000000400027c25 */ /* 0x000fc8000f8e0002 */
[----:B------:R-:W-:Y:S01]  /*12f50*/  IMAD R0, R0, UR5, R4 ;  /* 0x0000000500007c24 */ /* 0x000fe2000f8e0204 */
[----:B------:R-:W-:Y:S02]  /*12f60*/  ULDC.64 UR4, c[0x0][0x280] ;  /* 0x0000a00000047ab9 */ /* 0x000fe40000000a00 */
[----:B------:R-:W-:Y:S01]  /*12f70*/  IADD3 R4, P0, R2, UR4, RZ ;  /* 0x0000000402047c10 */ /* 0x000fe2000ff1e0ff */
[----:B------:R-:W-:Y:S02]  /*12f80*/  ULDC UR4, c[0x0][0x2b8] ;  /* 0x0000ae0000047ab9 */ /* 0x000fe40000000800 */
[----:B------:R-:W-:Y:S02]  /*12f90*/  ISETP.GE.AND P1, PT, R9, UR4, PT ;  /* 0x0000000409007c0c */ /* 0x000fe4000bf26270 */
[----:B------:R0:W5:Y:S01]  /*12fa0*/  LDL R9, [R1+0x30] ;  /* 0x0000300001097983 */ /* 0x0001620000100800 */
[----:B------:R-:W-:Y:S02]  /*12fb0*/  IADD3.X R3, R3, UR5, R0, P0, !PT ;  /* 0x0000000503037c10 */ /* 0x000fe400087fe400 */
[----:B------:R-:W-:Y:S01]  /*12fc0*/  ISETP.GE.AND P0, PT, R10, UR4, PT ;  /* 0x000000040a007c0c */ /* 0x000fe2000bf06270 */
[----:B------:R-:W-:Y:S01]  /*12fd0*/  UMOV UR4, 0xffffffff ;  /* 0xffffffff00047882 */ /* 0x000fe20000000000 */
[----:B------:R-:W-:-:S04]  /*12fe0*/  LOP3.LUT R19, R19, 0x7f, RZ, 0xc0, !PT ;  /* 0x0000007f13137812 */ /* 0x000fc800078ec0ff */
[----:B------:R-:W-:Y:S01]  /*12ff0*/  SHF.R.U32.HI R19, RZ, 0x3, R19 ;  /* 0x00000003ff137819 */ /* 0x000fe20000011613 */
[----:B0-----:R-:W-:Y:S06]  /*13000*/  BRA.DIV UR4, `(.L_x_1231) ;  /* 0x0000003604b07947 */ /* 0x001fec000b800000 */
[----:B------:R-:W0:Y:S01]  /*13010*/  SHFL.IDX PT, R7, R4, RZ, 0x181f ;  /* 0x00181fff04077589 */ /* 0x000e2200000e0000 */
[----:B------:R-:W-:Y:S02]  /*13020*/  IMAD.IADD R0, R19, 0x1, R18 ;  /* 0x0000000113007824 */ /* 0x000fe400078e0212 */
[----:B------:R-:W-:Y:S01]  /*13030*/  IMAD R2, R8, UR42, RZ ;  /* 0x0000002a08027c24 */ /* 0x000fe2000f8e02ff */
[----:B------:R-:W2:Y:S01]  /*13040*/  SHFL.IDX PT, R6, R3, RZ, 0x181f ;  /* 0x00181fff03067589 */ /* 0x000ea200000e0000 */
[----:B------:R-:W-:-:S03]  /*13050*/  VIADD R5, R0, 0x10 ;  /* 0x0000001000057836 */ /* 0x000fc60000000000 */
[-C--:B------:R-:W-:Y:S01]  /*13060*/  ISETP.GE.AND P4, PT, R0, R2.reuse, PT ;  /* 0x000000020000720c */ /* 0x080fe20003f86270 */
[----:B------:R-:W-:Y:S01]  /*13070*/  SHFL.IDX PT, R8, R3, 0x1, 0x181f ;  /* 0x00381f0003087f89 */ /* 0x000fe200000e0000 */
[----:B------:R-:W-:-:S03]  /*13080*/  ISETP.GE.AND P2, PT, R5, R2, PT ;  /* 0x000000020500720c */ /* 0x000fc60003f46270 */
[----:B------:R-:W3:Y:S08]  /*13090*/  SHFL.IDX PT, R5, R4, 0x1, 0x181f ;  /* 0x00381f0004057f89 */ /* 0x000ef000000e0000 */
[----:B0-----:R-:W-:-:S05]  /*130a0*/  @!P4 IADD3 R7, P3, R10, R7, RZ ;  /* 0x000000070a07c210 */ /* 0x001fca0007f7e0ff */
[----:B--2---:R-:W-:-:S05]  /*130b0*/  @!P4 IMAD.X R6, RZ, RZ, R6, P3 ;  /* 0x000000ffff06c224 */ /* 0x004fca00018e0606 */
[----:B------:R-:W-:-:S04]  /*130c0*/  @!P4 LOP3.LUT R7, R7, R6, RZ, 0x3c, !PT ;  /* 0x000000060707c212 */ /* 0x000fc800078e3cff */
[----:B------:R-:W-:-:S04]  /*130d0*/  @!P4 LOP3.LUT R6, R7, R6, RZ, 0x3c, !PT ;  /* 0x000000060706c212 */ /* 0x000fc800078e3cff */
[----:B------:R-:W-:-:S05]  /*130e0*/  @!P4 LOP3.LUT R7, R7, R6, RZ, 0x3c, !PT ;  /* 0x000000060707c212 */ /* 0x000fca00078e3cff */
[----:B-----5:R-:W-:Y:S04]  /*130f0*/  @!P4 LDGSTS.E.BYPASS.LTC128B.128 [R9+0x18000], desc[UR52][R6.64], !P0 ;  /* 0x180000000609cfae */ /* 0x020fe8000c101d74 */
[----:B------:R3:W-:Y:S02]  /*13100*/  @!P4 LDGSTS.E.BYPASS.LTC128B.128 [R9+0x1c000], desc[UR52][R6.64+0x80], !P1 ;  /* 0x1c0000800609cfae */ /* 0x0007e4000c901d74 */
[----:B---3--:R-:W-:Y:S01]  /*13110*/  @!P2 IADD3 R7, P3, R10, R5, RZ ;  /* 0x000000050a07a210 */ /* 0x008fe20007f7e0ff */
        /* <DEDUP_REMOVED lines=10> */
[----:B------:R-:W2:Y:S06]  /*131c0*/  SHFL.IDX PT, R6, R3, 0x2, 0x181f ;  /* 0x00581f0003067f89 */ /* 0x000eac00000e0000 */
[----:B0-----:R-:W-:-:S05]  /*131d0*/  @!P2 IADD3 R7, P3, R10, R7, RZ ;  /* 0x000000070a07a210 */ /* 0x001fca0007f7e0ff */
[----:B--2---:R-:W-:-:S05]  /*131e0*/  @!P2 IMAD.X R6, RZ, RZ, R6, P3 ;  /* 0x000000ffff06a224 */ /* 0x004fca00018e0606 */
        /* <DEDUP_REMOVED lines=38> */
[----:B------:R-:W-:-:S03]  /*13450*/  ISETP.GE.AND P2, PT, R5, R2, PT ;  /* 0x000000020500720c */ /* 0x000fc60003f46270 */
[----:B0-----:R-:W0:Y:S04]  /*13460*/  SHFL.IDX PT, R7, R4, 0x6, 0x181f ;  /* 0x00d81f0004077f89 */ /* 0x001e2800000e0000 */
[----:B------:R-:W2:Y:S04]  /*13470*/  SHFL.IDX PT, R6, R3, 0x6, 0x181f ;  /* 0x00d81f0003067f89 */ /* 0x000ea800000e0000 */
[----:B------:R-:W3:Y:S04]  /*13480*/  SHFL.IDX PT, R3, R3, 0x7, 0x181f ;  /* 0x00f81f0003037f89 */ /* 0x000ee800000e0000 */
[----:B------:R-:W4:Y:S01]  /*13490*/  SHFL.IDX PT, R4, R4, 0x7, 0x181f ;  /* 0x00f81f0004047f89 */ /* 0x000f2200000e0000 */
[----:B0-----:R-:W-:-:S05]  /*134a0*/  @!P2 IADD3 R7, P3, R10, R7, RZ ;  /* 0x000000070a07a210 */ /* 0x001fca0007f7e0ff */
[----:B--2---:R-:W-:-:S05]  /*134b0*/  @!P2 IMAD.X R6, RZ, RZ, R6, P3 ;  /* 0x000000ffff06a224 */ /* 0x004fca00018e0606 */
[----:B------:R-:W-:-:S04]  /*134c0*/  @!P2 LOP3.LUT R7, R7, R6, RZ, 0x3c, !PT ;  /* 0x000000060707a212 */ /* 0x000fc800078e3cff */
[----:B------:R-:W-:-:S04]  /*134d0*/  @!P2 LOP3.LUT R6, R7, R6, RZ, 0x3c, !PT ;  /* 0x000000060706a212 */ /* 0x000fc800078e3cff */
[----:B------:R-:W-:-:S05]  /*134e0*/  @!P2 LOP3.LUT R7, R7, R6, RZ, 0x3c, !PT ;  /* 0x000000060707a212 */ /* 0x000fca00078e3cff */
[----:B------:R2:W-:Y:S04]  /*134f0*/  @!P2 LDGSTS.E.BYPASS.LTC128B.128 [R9+0x1b000], desc[UR52][R6.64], !P0 ;  /* 0x1b0000000609afae */ /* 0x0005e8000c101d74 */
[----:B---34-:R2:W-:Y:S02]  /*13500*/  @!P2 LDGSTS.E.BYPASS.LTC128B.128 [R9+0x1f000], desc[UR52][R6.64+0x80], !P1 ;  /* 0x1f0000800609afae */ /* 0x0185e4000c901d74 */
.L_x_1318:
        /* <DEDUP_REMOVED lines=11> */
.L_x_1233:
[----:B------:R-:W-:Y:S05]  /*135c0*/  BSYNC B0 ;  /* 0x0000000000007941 */ /* 0x000fea0003800000 */
.L_x_1232:
[----:B------:R-:W-:Y:S01]  /*135d0*/  NOP ;  /* 0x0000000000007918 */ /* 0x000fe20000000000 */
[----:B------:R-:W-:-:S13]  /*135e0*/  PLOP3.LUT P0, PT, PT, PT, PT, 0x80, 0x0 ;  /* 0x000000000000781c */ /* 0x000fda0003f0f070 */
.L_x_1234:
[----:B------:R-:W-:Y:S02]  /*135f0*/  PLOP3.LUT P1, PT, P1, P0, PT, 0xa2, 0x0 ;  /* 0x000000000000781c */ /* 0x000fe40000f21472 */
[----:B------:R-:W-:-:S08]  /*13600*/  @P0 R2UR P1, UR4, R17 ;  /* 0x00000000110402ca */ /* 0x000fd00000020000 */
        /* <DEDUP_REMOVED lines=14> */
[----:B------:R-:W4:Y:S03]  /*136f0*/  SYNCS.PHASECHK.TRANS64.TRYWAIT P0, [R17+URZ+0x28420], R0 ;  /* 0x02842000110075a7 */ /* 0x000f26000800017f */
[----:B---34-:R-:W-:Y:S05]  /*13700*/  @!P0 BRA `(.L_x_1236) ;  /* 0x0000003800b08947 */ /* 0x018fea0003800000 */
.L_x_1319:
[----:B------:R-:W-:Y:S05]  /*13710*/  BSYNC B0 ;  /* 0x0000000000007941 */ /* 0x000fea0003800000 */
.L_x_1235:
[----:B------:R-:W4:Y:S01]  /*13720*/  LDL R2, [R1+0x24] ;  /* 0x0000240001027983 */ /* 0x000f220000100800 */
[----:B------:R-:W-:-:S06]  /*13730*/  UIADD3 UR4, UR40, -0x2, URZ ;  /* 0xfffffffe28047890 */ /* 0x000fcc000fffe03f */
[----:B----4-:R-:W-:-:S13]  /*13740*/  ISETP.LE.AND P0, PT, R2, UR4, PT ;  /* 0x0000000402007c0c */ /* 0x010fda000bf03270 */
[----:B------:R-:W-:Y:S05]  /*13750*/  @!P0 BRA `(.L_x_1237) ;  /* 0x00000010003c8947 */ /* 0x000fea0003800000 */
[----:B---3--:R3:W5:Y:S04]  /*13760*/  LDL.LU R0, [R1] ;  /* 0x0000000001007983 */ /* 0x0087680000300800 */
[----:B------:R3:W5:Y:S01]  /*13770*/  LDL.LU R3, [R1+0x8] ;  /* 0x0000080001037983 */ /* 0x0007620000300800 */
[----:B------:R-:W-:-:S07]  /*13780*/  IMAD.U32 R2, RZ, RZ, UR4 ;  /* 0x00000004ff027e24 */ /* 0x000fce000f8e00ff */
.L_x_1259:
[----:B------:R-:W4:Y:S01]  /*13790*/  LDL R4, [R1+0x18] ;  /* 0x0000180001047983 */ /* 0x000f220000100800 */
[----:B-----5:R-:W-:Y:S01]  /*137a0*/  VIADD R5, R0, 0x1 ;  /* 0x0000000100057836 */ /* 0x020fe20000000000 */
[----:B------:R-:W-:Y:S05]  /*137b0*/  YIELD ;  /* 0x0000000000007946 */ /* 0x000fea0003800000 */
[C---:B------:R-:W-:Y:S01]  /*137c0*/  ISETP.NE.AND P0, PT, R5.reuse, 0x2, PT ;  /* 0x000000020500780c */ /* 0x040fe20003f05270 */
[----:B------:R-:W-:Y:S03]  /*137d0*/  BSSY B0, `(.L_x_1238) ;  /* 0x000008b000007945 */ /* 0x000fe60003800000 */
[----:B------:R-:W-:-:S02]  /*137e0*/  SEL R10, R5, RZ, P0 ;  /* 0x000000ff050a7207 */ /* 0x000fc40000000000 */
[----:B----4-:R-:W-:Y:S02]  /*137f0*/  LOP3.LUT P1, RZ, R4, 0x1, RZ, 0xc0, !PT ;  /* 0x0000000104ff7812 */ /* 0x010fe4000782c0ff */
[----:B------:R-:W-:-:S04]  /*13800*/  SEL R4, RZ, 0x1, P0 ;  /* 0x00000001ff047807 */ /* 0x000fc80000000000 */
[----:B0-2---:R-:W-:-:S05]  /*13810*/  LOP3.LUT R9, R3, R4, RZ, 0x3c, !PT ;  /* 0x0000000403097212 */ /* 0x005fca00078e3cff */
[----:B------:R0:W-:Y:S04]  /*13820*/  STL [R1+0x8], R9 ;  /* 0x0000080901007387 */ /* 0x0001e80000100800 */
[----:B------:R0:W-:Y:S01]  /*13830*/  STL [R1], R10 ;  /* 0x0000000a01007387 */ /* 0x0001e20000100800 */
[----:B------:R-:W-:Y:S05]  /*13840*/  @!P1 BRA `(.L_x_1239) ;  /* 0x00000008000c9947 */ /* 0x000fea0003800000 */
[----:B------:R-:W-:Y:S01]  /*13850*/  ULDC.64 UR4, c[0x0][0x418] ;  /* 0x0001060000047ab9 */ /* 0x000fe20000000a00 */
[----:B------:R-:W-:Y:S01]  /*13860*/  IMAD.MOV.U32 R8, RZ, RZ, R2 ;  /* 0x000000ffff087224 */ /* 0x000fe200078e0002 */
[----:B------:R-:W-:-:S04]  /*13870*/  ISETP.NE.U32.AND P0, PT, RZ, UR4, PT ;  /* 0x00000004ff007c0c */ /* 0x000fc8000bf05070 */
[----:B------:R-:W-:-:S13]  /*13880*/  ISETP.NE.AND.EX P0, PT, RZ, UR5, PT, P0 ;  /* 0x00000005ff007c0c */ /* 0x000fda000bf05300 */
[----:B------:R-:W-:Y:S05]  /*13890*/  @!P0 BRA `(.L_x_1240) ;  /* 0x00000000004c8947 */ /* 0x000fea0003800000 */
[----:B------:R-:W2:Y:S01]  /*138a0*/  LDL R12, [R1+0x1c] ;  /* 0x00001c00010c7983 */ /* 0x000ea20000100800 */
[----:B------:R-:W4:Y:S01]  /*138b0*/  LDC R7, c[0x0][0x43c] ;  /* 0x00010f00ff077b82 */ /* 0x000f220000000800 */
[----:B------:R-:W-:Y:S02]  /*138c0*/  ULDC.64 UR6, c[0x0][0x428] ;  /* 0x00010a0000067ab9 */ /* 0x000fe40000000a00 */
[----:B------:R-:W3:Y:S01]  /*138d0*/  LDL R11, [R1+0x10] ;  /* 0x00001000010b7983 */ /* 0x000ee20000100800 */
[----:B----4-:R-:W-:-:S13]  /*138e0*/  ISETP.NE.AND P0, PT, R7, 0x1, PT ;  /* 0x000000010700780c */ /* 0x010fda0003f05270 */
[----:B------:R-:W4:Y:S02]  /*138f0*/  @P0 LDC.64 R4, c[0x0][0x440] ;  /* 0x00011000ff040b82 */ /* 0x000f240000000a00 */
[----:B----4-:R-:W-:-:S04]  /*13900*/  @P0 IMAD.HI.U32 R6, R2, R4, RZ ;  /* 0x0000000402060227 */ /* 0x010fc800078e00ff */
[----:B------:R-:W-:Y:S01]  /*13910*/  IMAD.MOV.U32 R4, RZ, RZ, R2 ;  /* 0x000000ffff047224 */ /* 0x000fe200078e0002 */
[----:B------:R-:W-:-:S04]  /*13920*/  @P0 SHF.R.U32.HI R4, RZ, R5, R6 ;  /* 0x00000005ff040219 */ /* 0x000fc80000011606 */
[--C-:B------:R-:W-:Y:S01]  /*13930*/  SHF.R.S32.HI R5, RZ, 0x1f, R4.reuse ;  /* 0x0000001fff057819 */ /* 0x100fe20000011404 */
[----:B------:R-:W-:-:S04]  /*13940*/  IMAD.MOV R8, RZ, RZ, -R4 ;  /* 0x000000ffff087224 */ /* 0x000fc800078e0a04 */
[----:B------:R-:W-:Y:S02]  /*13950*/  IMAD R8, R7, R8, R2 ;  /* 0x0000000807087224 */ /* 0x000fe400078e0202 */
[----:B--2---:R-:W-:-:S04]  /*13960*/  IMAD R6, R12, UR6, RZ ;  /* 0x000000060c067c24 */ /* 0x004fc8000f8e02ff */
[C---:B---3--:R-:W-:Y:S02]  /*13970*/  IMAD R6, R11.reuse, UR7, R6 ;  /* 0x000000070b067c24 */ /* 0x048fe4000f8e0206 */
[----:B------:R-:W-:-:S04]  /*13980*/  IMAD.WIDE.U32 R4, R11, UR6, R4 ;  /* 0x000000060b047c25 */ /* 0x000fc8000f8e0004 */
[----:B------:R-:W-:Y:S01]  /*13990*/  IMAD.IADD R5, R6, 0x1, R5 ;  /* 0x0000000106057824 */ /* 0x000fe200078e0205 */
[----:B------:R-:W-:-:S04]  /*139a0*/  LEA R6, P0, R4, UR4, 0x2 ;  /* 0x0000000404067c11 */ /* 0x000fc8000f8010ff */
[----:B------:R-:W-:-:S05]  /*139b0*/  LEA.HI.X R7, R4, UR5, R5, 0x2, P0 ;  /* 0x0000000504077c11 */ /* 0x000fca00080f1405 */
[----:B------:R2:W5:Y:S04]  /*139c0*/  LDG.E R16, desc[UR52][R6.64] ;  /* 0x0000003406107981 */ /* 0x000568000c1e1900 */
.L_x_1240:
[----:B--2---:R-:W-:Y:S01]  /*139d0*/  IMAD R6, R10, 0x8, R17 ;  /* 0x000000080a067824 */ /* 0x004fe200078e0211 */
[----:B------:R-:W-:Y:S01]  /*139e0*/  SHF.L.U32 R5, R9, 0x1f, RZ ;  /* 0x0000001f09057819 */ /* 0x000fe200000006ff */
[----:B------:R-:W2:Y:S01]  /*139f0*/  S2R R4, SR_TID.X ;  /* 0x0000000000047919 */ /* 0x000ea20000002100 */
[----:B------:R-:W-:Y:S02]  /*13a00*/  BSSY B1, `(.L_x_1241) ;  /* 0x0000005000017945 */ /* 0x000fe40003800000 */
[----:B------:R-:W4:Y:S01]  /*13a10*/  SYNCS.PHASECHK.TRANS64.TRYWAIT P0, [R6+URZ+0x28480], R5 ;  /* 0x02848005060075a7 */ /* 0x000f22000800017f */
[----:B--2---:R-:W-:-:S04]  /*13a20*/  LOP3.LUT R4, R4, 0x7f, RZ, 0xc0, !PT ;  /* 0x0000007f04047812 */ /* 0x004fc800078ec0ff */
[----:B------:R-:W-:Y:S01]  /*13a30*/  ISETP.NE.AND P1, PT, R4, RZ, PT ;  /* 0x000000ff0400720c */ /* 0x000fe20003f25270 */
[----:B----4-:R-:W-:-:S12]  /*13a40*/  @!P0 BRA `(.L_x_1242) ;  /* 0x0000003400f48947 */ /* 0x010fd80003800000 */
.L_x_1320:
[----:B------:R-:W-:Y:S05]  /*13a50*/  BSYNC B1 ;  /* 0x0000000000017941 */ /* 0x000fea0003800000 */
.L_x_1241:
        /* <DEDUP_REMOVED lines=9> */
.L_x_1244:
[----:B------:R-:W-:Y:S05]  /*13af0*/  BSYNC B1 ;  /* 0x0000000000017941 */ /* 0x000fea0003800000 */
.L_x_1243:
[----:B------:R-:W4:Y:S04]  /*13b00*/  LDL R4, [R1] ;  /* 0x0000000001047983 */ /* 0x000f280000100800 */
[----:B------:R-:W2:Y:S01]  /*13b10*/  LDL R7, [R1+0x28] ;  /* 0x0000280001077983 */ /* 0x000ea20000100800 */
[----:B------:R-:W-:Y:S01]  /*13b20*/  IMAD.MOV.U32 R13, RZ, RZ, RZ ;  /* 0x000000ffff0d7224 */ /* 0x000fe200078e00ff */
[----:B------:R-:W-:Y:S01]  /*13b30*/  UIADD3 UR4, UP0, UR46, 0x470, URZ ;  /* 0x000004702e047890 */ /* 0x000fe2000ff1e03f */
[----:B------:R-:W-:Y:S01]  /*13b40*/  PLOP3.LUT P0, PT, PT, PT, PT, 0x80, 0x0 ;  /* 0x000000000000781c */ /* 0x000fe20003f0f070 */
[----:B------:R-:W-:Y:S01]  /*13b50*/  UMOV UR6, 0x0 ;  /* 0x0000000000067882 */ /* 0x000fe20000000000 */
[----:B------:R-:W-:Y:S01]  /*13b60*/  UMOV UR7, 0x14f00000 ;  /* 0x14f0000000077882 */ /* 0x000fe20000000000 */
[----:B------:R-:W-:Y:S01]  /*13b70*/  R2UR UR10, R13 ;  /* 0x000000000d0a72ca */ /* 0x000fe200000e0000 */
[----:B------:R-:W-:Y:S01]  /*13b80*/  UIADD3.X UR5, URZ, UR47, URZ, UP0, !UPT ;  /* 0x0000002f3f057290 */ /* 0x000fe200087fe43f */
[----:B----4-:R-:W-:-:S02]  /*13b90*/  IMAD R4, R4, 0x4000, R17 ;  /* 0x0000400004047824 */ /* 0x010fc400078e0211 */
[----:B--2---:R-:W-:Y:S02]  /*13ba0*/  IMAD R8, R8, 0x40, R7 ;  /* 0x0000004008087824 */ /* 0x004fe400078e0207 */
[----:B------:R-:W-:Y:S02]  /*13bb0*/  VIADD R7, R6, 0x28470 ;  /* 0x0002847006077836 */ /* 0x000fe40000000000 */
[----:B0-----:R-:W-:-:S07]  /*13bc0*/  VIADD R9, R4, 0x10000 ;  /* 0x0001000004097836 */ /* 0x001fce0000000000 */
.L_x_1245:
        /* <DEDUP_REMOVED lines=16> */
.L_x_1246:
        /* <DEDUP_REMOVED lines=13> */
.L_x_1321:
[----:B------:R-:W-:Y:S05]  /*13da0*/  BSYNC B1 ;  /* 0x0000000000017941 */ /* 0x000fea0003800000 */
.L_x_1247:
[----:B------:R-:W-:Y:S01]  /*13db0*/  BSSY B1, `(.L_x_1249) ;  /* 0x000000b000017945 */ /* 0x000fe20003800000 */
[----:B------:R-:W-:Y:S02]  /*13dc0*/  IMAD.MOV.U32 R10, RZ, RZ, 0x0 ;  /* 0x00000000ff0a7424 */ /* 0x000fe400078e00ff */
[----:B------:R-:W-:Y:S01]  /*13dd0*/  IMAD.MOV.U32 R11, RZ, RZ, 0x14f00000 ;  /* 0x14f00000ff0b7424 */ /* 0x000fe200078e00ff */
[----:B------:R-:W-:Y:S06]  /*13de0*/  @P1 BRA `(.L_x_1250) ;  /* 0x00000000001c1947 */ /* 0x000fec0003800000 */
[----:B------:R-:W2:Y:S01]  /*13df0*/  S2R R7, SR_TID.X ;  /* 0x0000000000077919 */ /* 0x000ea20000002100 */
[----:B0-----:R-:W-:-:S04]  /*13e00*/  IMAD.MOV.U32 R5, RZ, RZ, 0x4000 ;  /* 0x00004000ff057424 */ /* 0x001fc800078e00ff */
[----:B------:R4:W-:Y:S01]  /*13e10*/  SYNCS.ARRIVE.TRANS64 RZ, [R6+URZ+0x28430], R5 ;  /* 0x0284300506ff79a7 */ /* 0x0009e2000800003f */
[----:B--2---:R-:W-:-:S04]  /*13e20*/  LOP3.LUT R7, R7, 0x1f, RZ, 0xc0, !PT ;  /* 0x0000001f07077812 */ /* 0x004fc800078ec0ff */
[----:B------:R-:W-:-:S13]  /*13e30*/  ISETP.NE.AND P0, PT, R7, RZ, PT ;  /* 0x000000ff0700720c */ /* 0x000fda0003f05270 */
[----:B----4-:R-:W-:Y:S05]  /*13e40*/  @!P0 BRA `(.L_x_1250) ;  /* 0x0000000000048947 */ /* 0x010fea0003800000 */
[----:B------:R-:W-:Y:S01]  /*13e50*/  BPT.TRAP 0x1 ;  /* 0x000000040000795c */ /* 0x000fe20000300000 */
.L_x_1250:
[----:B------:R-:W-:Y:S05]  /*13e60*/  BSYNC B1 ;  /* 0x0000000000017941 */ /* 0x000fea0003800000 */
.L_x_1249:
[----:B------:R-:W-:Y:S01]  /*13e70*/  R2UR UR10, R13 ;  /* 0x000000000d0a72ca */ /* 0x000fe200000e0000 */
[----:B------:R-:W-:Y:S01]  /*13e80*/  UIADD3 UR4, UP0, UR46, 0x370, URZ ;  /* 0x000003702e047890 */ /* 0x000fe2000ff1e03f */
[----:B------:R-:W-:Y:S01]  /*13e90*/  R2UR UR6, R10 ;  /* 0x000000000a0672ca */ /* 0x000fe200000e0000 */
[----:B0-----:R-:W-:Y:S01]  /*13ea0*/  VIADD R6, R6, 0x28430 ;  /* 0x0002843006067836 */ /* 0x001fe20000000000 */
[----:B------:R-:W-:Y:S01]  /*13eb0*/  R2UR UR7, R11 ;  /* 0x000000000b0772ca */ /* 0x000fe200000e0000 */
[----:B------:R-:W-:Y:S01]  /*13ec0*/  VIADD R5, R4, 0x20000 ;  /* 0x0002000004057836 */ /* 0x000fe20000000000 */
[----:B------:R-:W-:Y:S01]  /*13ed0*/  PLOP3.LUT P0, PT, PT, PT, PT, 0x80, 0x0 ;  /* 0x000000000000781c */ /* 0x000fe20003f0f070 */
[----:B------:R-:W-:-:S12]  /*13ee0*/  UIADD3.X UR5, URZ, UR47, URZ, UP0, !UPT ;  /* 0x0000002f3f057290 */ /* 0x000fd800087fe43f */
.L_x_1251:
        /* <DEDUP_REMOVED lines=15> */
.L_x_1252:
        /* <DEDUP_REMOVED lines=10> */
.L_x_1239:
[----:B------:R-:W-:Y:S05]  /*14080*/  BSYNC B0 ;  /* 0x0000000000007941 */ /* 0x000fea0003800000 */
.L_x_1238:
[----:B------:R-:W-:-:S06]  /*14090*/  UISETP.NE.AND UP0, UPT, UR39, 0x3, UPT ;  /* 0x000000032700788c */ /* 0x000fcc000bf05270 */
[----:B------:R-:W-:-:S13]  /*140a0*/  PLOP3.LUT P0, PT, PT, PT, UP0, 0x80, 0x0 ;  /* 0x000000000000781c */ /* 0x000fda0003f0f008 */
[----:B------:R-:W-:Y:S05]  /*140b0*/  @!P0 BRA `(.L_x_1253) ;  /* 0x0000000000048947 */ /* 0x000fea0003800000 */
[----:B------:R-:W-:Y:S01]  /*140c0*/  BPT.TRAP 0x1 ;  /* 0x000000040000795c */ /* 0x000fe20000300000 */
.L_x_1253:
[----:B------:R-:W-:Y:S01]  /*140d0*/  IMAD.U32 R4, RZ, RZ, UR43 ;  /* 0x0000002bff047e24 */ /* 0x000fe2000f8e00ff */
[----:B------:R-:W-:Y:S01]  /*140e0*/  BSSY B0, `(.L_x_1254) ;  /* 0x0000007000007945 */ /* 0x000fe20003800000 */
[----:B------:R-:W-:-:S03]  /*140f0*/  IMAD R19, R0, 0x8, R17 ;  /* 0x0000000800137824 */ /* 0x000fc600078e0211 */
[----:B------:R-:W-:Y:S02]  /*14100*/  ISETP.NE.AND P1, PT, R4, 0x3, PT ;  /* 0x000000030400780c */ /* 0x000fe40003f25270 */
[----:B------:R-:W-:-:S04]  /*14110*/  LOP3.LUT R4, R3, 0x1, RZ, 0x3c, !PT ;  /* 0x0000000103047812 */ /* 0x000fc800078e3cff */
[----:B------:R-:W-:-:S04]  /*14120*/  SHF.L.U32 R4, R4, 0x1f, RZ ;  /* 0x0000001f04047819 */ /* 0x000fc800000006ff */
[----:B------:R-:W2:Y:S02]  /*14130*/  SYNCS.PHASECHK.TRANS64.TRYWAIT P0, [R19+URZ+0x28470], R4 ;  /* 0x02847004130075a7 */ /* 0x000ea4000800017f */
[----:B--2---:R-:W-:Y:S05]  /*14140*/  @!P0 BRA `(.L_x_1255) ;  /* 0x00000030005c8947 */ /* 0x004fea0003800000 */
.L_x_1322:
[----:B------:R-:W-:Y:S05]  /*14150*/  BSYNC B0 ;  /* 0x0000000000007941 */ /* 0x000fea0003800000 */
.L_x_1254:
[----:B------:R-:W-:Y:S05]  /*14160*/  @!P1 BRA `(.L_x_1256) ;  /* 0x0000000000049947 */ /* 0x000fea0003800000 */
[----:B------:R-:W-:Y:S01]  /*14170*/  BPT.TRAP 0x1 ;  /* 0x000000040000795c */ /* 0x000fe20000300000 */
.L_x_1256:
[----:B------:R-:W-:Y:S01]  /*14180*/  SHF.L.U32 R3, R3, 0x1f, RZ ;  /* 0x0000001f03037819 */ /* 0x000fe200000006ff */
[----:B------:R-:W-:-:S03]  /*14190*/  IMAD.SHL.U32 R0, R0, 0x4000, RZ ;  /* 0x0000400000007824 */ /* 0x000fc600078e00ff */
[----:B------:R-:W4:Y:S02]  /*141a0*/  SYNCS.PHASECHK.TRANS64.TRYWAIT P0, [R19+URZ+0x28460], R3 ;  /* 0x02846003130075a7 */ /* 0x000f24000800017f */
[----:B----4-:R-:W-:Y:S05]  /*141b0*/  @!P0 BRA `(.L_x_1257) ;  /* 0x0000003000548947 */ /* 0x010fea0003800000 */
.L_x_1323:
[----:B------:R-:W4:Y:S04]  /*141c0*/  LDL R12, [R1+0x4] ;  /* 0x00000400010c7983 */ /* 0x000f280000100800 */
[----:B------:R-:W2:Y:S04]  /*141d0*/  LDL R14, [R1+0x2c] ;  /* 0x00002c00010e7983 */ /* 0x000ea80000100800 */
[----:B------:R-:W3:Y:S04]  /*141e0*/  LDL R13, [R1+0x14] ;  /* 0x00001400010d7983 */ /* 0x000ee80000100800 */
[----:B------:R0:W-:Y:S04]  /*141f0*/  STL [R1+0x38], R2 ;  /* 0x0000380201007387 */ /* 0x0001e80000100800 */
[----:B0-----:R-:W3:Y:S01]  /*14200*/  LDL R2, [R1+0xc] ;  /* 0x00000c0001027983 */ /* 0x001ee20000100800 */
[----:B------:R-:W-:Y:S05]  /*14210*/  WARPSYNC.ALL ;  /* 0x0000000000007948 */ /* 0x000fea0003800000 */
[----:B----4-:R-:W-:-:S05]  /*14220*/  LOP3.LUT R3, R0, R12, RZ, 0xfc, !PT ;  /* 0x0000000c00037212 */ /* 0x010fca00078efcff */
[----:B------:R-:W-:-:S05]  /*14230*/  IMAD.IADD R3, R17, 0x1, R3 ;  /* 0x0000000111037824 */ /* 0x000fca00078e0203 */
[----:B------:R-:W0:Y:S01]  /*14240*/  LDSM.16.MT88.4 R8, [R3+0x10000] ;  /* 0x010000000308783b */ /* 0x000e220000004200 */
[----:B--2---:R-:W-:Y:S02]  /*14250*/  IADD3 R18, R17, R14, R0 ;  /* 0x0000000e11127210 */ /* 0x004fe40007ffe000 */
[C-C-:B0-----:R-:W-:Y:S02]  /*14260*/  PRMT R4, R8.reuse, 0x6420, R9.reuse ;  /* 0x0000642008047816 */ /* 0x141fe40000000009 */
[----:B------:R-:W-:Y:S02]  /*14270*/  PRMT R5, R8, 0x7531, R9 ;  /* 0x0000753108057816 */ /* 0x000fe40000000009 */
[C-C-:B------:R-:W-:Y:S02]  /*14280*/  PRMT R6, R10.reuse, 0x6420, R11.reuse ;  /* 0x000064200a067816 */ /* 0x140fe4000000000b */
[----:B------:R-:W-:Y:S02]  /*14290*/  PRMT R7, R10, 0x7531, R11 ;  /* 0x000075310a077816 */ /* 0x000fe4000000000b */
[----:B------:R-:W0:Y:S01]  /*142a0*/  LDSM.16.MT88.4 R8, [R18+0x10000] ;  /* 0x010000001208783b */ /* 0x000e220000004200 */
[----:B---3--:R-:W-:-:S05]  /*142b0*/  IADD3 R3, R2, R0, R13 ;  /* 0x0000000002037210 */ /* 0x008fca0007ffe00d */
        /* <DEDUP_REMOVED lines=75> */
.L_x_1258:
[----:B------:R-:W0:Y:S01]  /*14770*/  S2R R0, SR_TID.X ;  /* 0x0000000000007919 */ /* 0x000e220000002100 */
[----:B--2---:R2:W-:Y:S01]  /*14780*/  SYNCS.ARRIVE.TRANS64.A1T0 RZ, [R19+URZ+0x28450], RZ ;  /* 0x028450ff13ff79a7 */ /* 0x0045e2000810003f */
[----:B0-----:R-:W-:Y:S02]  /*14790*/  LOP3.LUT R3, R0, 0x7f, RZ, 0xc0, !PT ;  /* 0x0000007f00037812 */ /* 0x001fe400078ec0ff */
[----:B------:R-:W3:Y:S01]  /*147a0*/  LDL R0, [R1+0x24] ;  /* 0x0000240001007983 */ /* 0x000ee20000100800 */
[----:B------:R-:W-:Y:S01]  /*147b0*/  BAR.SYNC.DEFER_BLOCKING 0x2, 0x80 ;  /* 0x0082000000007b1d */ /* 0x000fe20000010000 */
[----:B------:R-:W-:-:S05]  /*147c0*/  ISETP.NE.AND P0, PT, R3, RZ, PT ;  /* 0x000000ff0300720c */ /* 0x000fca0003f05270 */
[----:B------:R4:W5:Y:S08]  /*147d0*/  LDL R3, [R1+0x8] ;  /* 0x0000080001037983 */ /* 0x0009700000100800 */
[----:B--2---:R-:W-:-:S05]  /*147e0*/  @!P0 VIADD R19, R19, 0x28480 ;  /* 0x0002848013138836 */ /* 0x004fca0000000000 */
[----:B------:R-:W-:-:S04]  /*147f0*/  @!P0 PRMT R19, RZ, 0x654, R19 ;  /* 0x00000654ff138816 */ /* 0x000fc80000000013 */
[----:B------:R4:W-:Y:S01]  /*14800*/  @!P0 SYNCS.ARRIVE.TRANS64.RED.A1T0 RZ, [R19+URZ], RZ ;  /* 0x000000ff13ff89a7 */ /* 0x0009e2000810043f */
[C---:B---3-5:R-:W-:Y:S01]  /*14810*/  ISETP.GT.AND P0, PT, R2.reuse, R0, PT ;  /* 0x000000000200720c */ /* 0x068fe20003f04270 */
[----:B------:R-:W-:Y:S01]  /*14820*/  VIADD R2, R2, 0xffffffff ;  /* 0xffffffff02027836 */ /* 0x000fe20000000000 */
[----:B------:R4:W5:Y:S11]  /*14830*/  LDL R0, [R1] ;  /* 0x0000000001007983 */ /* 0x0009760000100800 */
[----:B----4-:R-:W-:Y:S05]  /*14840*/  @P0 BRA `(.L_x_1259) ;  /* 0xffffffec00d00947 */ /* 0x010fea000383ffff */
.L_x_1237:
[----:B------:R-:W4:Y:S01]  /*14850*/  S2R R4, SR_TID.X ;  /* 0x0000000000047919 */ /* 0x000f220000002100 */
[----:B------:R-:W-:Y:S01]  /*14860*/  BSSY B0, `(.L_x_1260) ;  /* 0x0000011000007945 */ /* 0x000fe20003800000 */
[----:B----4-:R-:W-:-:S04]  /*14870*/  LOP3.LUT R4, R4, 0x7f, RZ, 0xc0, !PT ;  /* 0x0000007f04047812 */ /* 0x010fc800078ec0ff */
[----:B------:R-:W-:-:S13]  /*14880*/  ISETP.NE.AND P0, PT, R4, RZ, PT ;  /* 0x000000ff0400720c */ /* 0x000fda0003f05270 */
[----:B------:R-:W-:Y:S05]  /*14890*/  @P0 BRA `(.L_x_1261) ;  /* 0x0000000000340947 */ /* 0x000fea0003800000 */
[----:B------:R-:W4:Y:S01]  /*148a0*/  S2R R3, SR_LANEID ;  /* 0x0000000000037919 */ /* 0x000f220000000000 */
[----:B------:R-:W-:Y:S01]  /*148b0*/  VOTEU.ANY UR4, UPT, PT ;  /* 0x0000000000047886 */ /* 0x000fe200038e0100 */
[----:B------:R-:W0:Y:S01]  /*148c0*/  LDC.64 R4, c[0x0][0xc60] ;  /* 0x00031800ff047b82 */ /* 0x000e220000000a00 */
[----:B---3-5:R-:W4:Y:S08]  /*148d0*/  FLO.U32 R0, UR4 ;  /* 0x0000000400007d00 */ /* 0x028f3000080e0000 */
[----:B------:R-:W0:Y:S01]  /*148e0*/  POPC R2, UR4 ;  /* 0x0000000400027d09 */ /* 0x000e220008000000 */
[----:B----4-:R-:W-:-:S13]  /*148f0*/  ISETP.EQ.U32.AND P1, PT, R0, R3, PT ;  /* 0x000000030000720c */ /* 0x010fda0003f22070 */
[----:B0-----:R-:W3:Y:S01]  /*14900*/  @P1 ATOMG.E.ADD.STRONG.GPU PT, R5, desc[UR52][R4.64], R2 ;  /* 0x00000002040519a8 */ /* 0x001ee200081ee1f4 */
[----:B------:R-:W0:Y:S02]  /*14910*/  S2R R3, SR_LTMASK ;  /* 0x0000000000037919 */ /* 0x000e240000003900 */
[----:B0-----:R-:W-:-:S06]  /*14920*/  LOP3.LUT R3, R3, UR4, RZ, 0xc0, !PT ;  /* 0x0000000403037c12 */ /* 0x001fcc000f8ec0ff */
[----:B------:R-:W0:Y:S01]  /*14930*/  POPC R3, R3 ;  /* 0x0000000300037309 */ /* 0x000e220000000000 */
[----:B---3--:R-:W0:Y:S02]  /*14940*/  SHFL.IDX PT, R0, R5, R0, 0x1f ;  /* 0x00001f0005007589 */ /* 0x008e2400000e0000 */
[----:B0-----:R-:W-:-:S05]  /*14950*/  IADD3 R0, R0, UR41, R3 ;  /* 0x0000002900007c10 */ /* 0x001fca000fffe003 */
[----:B------:R4:W-:Y:S02]  /*14960*/  STL [R1+0x20], R0 ;  /* 0x0000200001007387 */ /* 0x0009e40000100800 */
.L_x_1261:
[----:B------:R-:W-:Y:S05]  /*14970*/  BSYNC B0 ;  /* 0x0000000000007941 */ /* 0x000fea0003800000 */
.L_x_1260:
[----:B------:R-:W-:-:S06]  /*14980*/  UISETP.NE.AND UP0, UPT, UR39, 0x3, UPT ;  /* 0x000000032700788c */ /* 0x000fcc000bf05270 */
[----:B------:R-:W-:-:S13]  /*14990*/  PLOP3.LUT P1, PT, PT, PT, UP0, 0x80, 0x0 ;  /* 0x000000000000781c */ /* 0x000fda0003f2f008 */
[----:B------:R-:W-:Y:S05]  /*149a0*/  @!P1 BRA `(.L_x_1262) ;  /* 0x0000000000049947 */ /* 0x000fea0003800000 */
[----:B------:R-:W-:Y:S01]  /*149b0*/  BPT.TRAP 0x1 ;  /* 0x000000040000795c */ /* 0x000fe20000300000 */
.L_x_1262:
[----:B------:R-:W2:Y:S04]  /*149c0*/  LDL R3, [R1+0x8] ;  /* 0x0000080001037983 */ /* 0x000ea80000100800 */
[----:B------:R-:W2:Y:S01]  /*149d0*/  LDL R2, [R1] ;  /* 0x0000000001027983 */ /* 0x000ea20000100800 */
[----:B---345:R-:W-:Y:S01]  /*149e0*/  IMAD.U32 R0, RZ, RZ, UR43 ;  /* 0x0000002bff007e24 */ /* 0x038fe2000f8e00ff */
[----:B------:R-:W-:Y:S04]  /*149f0*/  BSSY B0, `(.L_x_1263) ;  /* 0x0000007000007945 */ /* 0x000fe80003800000 */
[----:B------:R-:W-:-:S02]  /*14a00*/  ISETP.NE.AND P2, PT, R0, 0x3, PT ;  /* 0x000000030000780c */ /* 0x000fc40003f45270 */
[----:B--2---:R-:W-:-:S04]  /*14a10*/  LOP3.LUT R3, R3, 0x1, RZ, 0x3c, !PT ;  /* 0x0000000103037812 */ /* 0x004fc800078e3cff */
[----:B------:R-:W-:Y:S01]  /*14a20*/  SHF.L.U32 R3, R3, 0x1f, RZ ;  /* 0x0000001f03037819 */ /* 0x000fe200000006ff */
[----:B------:R-:W-:-:S04]  /*14a30*/  IMAD R2, R2, 0x8, R17 ;  /* 0x0000000802027824 */ /* 0x000fc800078e0211 */
[----:B------:R-:W2:Y:S02]  /*14a40*/  SYNCS.PHASECHK.TRANS64.TRYWAIT P1, [R2+URZ+0x28470], R3 ;  /* 0x02847003020075a7 */ /* 0x000ea4000802017f */
[----:B--2---:R-:W-:Y:S05]  /*14a50*/  @!P1 BRA `(.L_x_1264) ;  /* 0x0000002800409947 */ /* 0x004fea0003800000 */
.L_x_1324:
[----:B------:R-:W-:Y:S05]  /*14a60*/  BSYNC B0 ;  /* 0x0000000000007941 */ /* 0x000fea0003800000 */
.L_x_1263:
[----:B------:R-:W-:Y:S05]  /*14a70*/  @!P2 BRA `(.L_x_1265) ;  /* 0x000000000004a947 */ /* 0x000fea0003800000 */
[----:B------:R-:W-:Y:S01]  /*14a80*/  BPT.TRAP 0x1 ;  /* 0x000000040000795c */ /* 0x000fe20000300000 */
.L_x_1265:
[----:B------:R-:W2:Y:S02]  /*14a90*/  LDL R0, [R1+0x8] ;  /* 0x0000080001007983 */ /* 0x000ea40000100800 */
[----:B--2---:R-:W-:-:S04]  /*14aa0*/  SHF.L.U32 R3, R0, 0x1f, RZ ;  /* 0x0000001f00037819 */ /* 0x004fc800000006ff */
[----:B------:R-:W2:Y:S02]  /*14ab0*/  SYNCS.PHASECHK.TRANS64.TRYWAIT P1, [R2+URZ+0x28460], R3 ;  /* 0x02846003020075a7 */ /* 0x000ea4000802017f */
[----:B--2---:R-:W-:Y:S05]  /*14ac0*/  @!P1 BRA `(.L_x_1266) ;  /* 0x0000002800389947 */ /* 0x004fea0003800000 */
.L_x_1325:
[----:B------:R-:W3:Y:S04]  /*14ad0*/  LDL R13, [R1+0x2c] ;  /* 0x00002c00010d7983 */ /* 0x000ee80000100800 */
[----:B------:R-:W4:Y:S04]  /*14ae0*/  LDL R12, [R1+0x14] ;  /* 0x00001400010c7983 */ /* 0x000f280000100800 */
[----:B------:R2:W-:Y:S04]  /*14af0*/  STL [R1+0x38], R2 ;  /* 0x0000380201007387 */ /* 0x0005e80000100800 */
[----:B--2---:R-:W4:Y:S04]  /*14b00*/  LDL.LU R2, [R1+0xc] ;  /* 0x00000c0001027983 */ /* 0x004f280000300800 */
[----:B------:R-:W2:Y:S04]  /*14b10*/  LDL R18, [R1] ;  /* 0x0000000001127983 */ /* 0x000ea80000100800 */
[----:B------:R-:W3:Y:S01]  /*14b20*/  LDL R19, [R1+0x4] ;  /* 0x0000040001137983 */ /* 0x000ee20000100800 */
[----:B------:R-:W-:Y:S05]  /*14b30*/  WARPSYNC.ALL ;  /* 0x0000000000007948 */ /* 0x000fea0003800000 */
[----:B--2---:R-:W-:-:S05]  /*14b40*/  IMAD.SHL.U32 R16, R18, 0x4000, RZ ;  /* 0x0000400012107824 */ /* 0x004fca00078e00ff */
[----:B---3--:R-:W-:-:S05]  /*14b50*/  LOP3.LUT R0, R16, R19, RZ, 0xfc, !PT ;  /* 0x0000001310007212 */ /* 0x008fca00078efcff */
        /* <DEDUP_REMOVED lines=8> */
[----:B----4-:R-:W-:-:S05]  /*14be0*/  IADD3 R0, R2, R16, R12 ;  /* 0x0000001002007210 */ /* 0x010fca0007ffe00c */
        /* <DEDUP_REMOVED lines=9> */
[----:B------:R-:W2:Y:S01]  /*14c80*/  LDSM.16.MT88.4 R4, [R4+0x10000] ;  /* 0x010000000404783b */ /* 0x000ea20000004200 */
[----:B0-----:R-:W-:Y:S01]  /*14c90*/  IMAD.MOV.U32 R11, RZ, RZ, R12 ;  /* 0x000000ffff0b7224 */ /* 0x001fe200078e000c */
[C-C-:B--2---:R-:W-:Y:S02]  /*14ca0*/  PRMT R12, R4.reuse, 0x6420, R5.reuse ;  /* 0x00006420040c7816 */ /* 0x144fe40000000005 */
[----:B------:R-:W-:Y:S02]  /*14cb0*/  PRMT R13, R4, 0x7531, R5 ;  /* 0x00007531040d7816 */ /* 0x000fe40000000005 */
[----:B------:R-:W-:-:S02]  /*14cc0*/  PRMT R14, R6, 0x6420, R7 ;  /* 0x00006420060e7816 */ /* 0x000fc40000000007 */
[----:B------:R-:W-:Y:S02]  /*14cd0*/  PRMT R15, R6, 0x7531, R7 ;  /* 0x00007531060f7816 */ /* 0x000fe40000000007 */
[----:B------:R-:W0:Y:S04]  /*14ce0*/  LDSM.16.MT88.4 R4, [R3+0x12000] ;  /* 0x012000000304783b */ /* 0x000e280000004200 */
[----:B------:R2:W-:Y:S02]  /*14cf0*/  STSM.16.M88.4 [R0+0x2000], R12 ;  /* 0x0020000c00007844 */ /* 0x0005e40000000200 */
[----:B--2---:R-:W-:Y:S01]  /*14d00*/  IMAD.MOV.U32 R15, RZ, RZ, R11 ;  /* 0x000000ffff0f7224 */ /* 0x004fe200078e000b */
        /* <DEDUP_REMOVED lines=22> */
[----:B------:R-:W-:-:S05]  /*14e70*/  VIADD R16, R16, 0x3000 ;  /* 0x0000300010107836 */ /* 0x000fca0000000000 */
[----:B------:R-:W-:Y:S01]  /*14e80*/  LOP3.LUT R16, R16, R19, RZ, 0xfc, !PT ;  /* 0x0000001310107212 */ /* 0x000fe200078efcff */
[----:B------:R-:W-:Y:S01]  /*14e90*/  STSM.16.M88.4 [R0], R12 ;  /* 0x0000000c00007844 */ /* 0x000fe20000000200 */
[C-C-:B--2---:R-:W-:Y:S02]  /*14ea0*/  PRMT R8, R4.reuse, 0x6420, R5.reuse ;  /* 0x0000642004087816 */ /* 0x144fe40000000005 */
[----:B------:R-:W-:Y:S01]  /*14eb0*/  PRMT R9, R4, 0x7531, R5 ;  /* 0x0000753104097816 */ /* 0x000fe20000000005 */
[----:B------:R-:W-:Y:S01]  /*14ec0*/  IMAD.IADD R4, R17, 0x1, R16 ;  /* 0x0000000111047824 */ /* 0x000fe200078e0210 */
        /* <DEDUP_REMOVED lines=9> */
[----:B------:R0:W-:Y:S01]  /*14f60*/  STSM.16.M88.4 [R0+0x2000], R12 ;  /* 0x0020000c00007844 */ /* 0x0001e20000000200 */
[C-C-:B--2---:R-:W-:Y:S02]  /*14f70*/  PRMT R8, R4.reuse, 0x6420, R5.reuse ;  /* 0x0000642004087816 */ /* 0x144fe40000000005 */
        /* <DEDUP_REMOVED lines=12> */
.L_x_1267:
[----:B------:R-:W3:Y:S01]  /*15040*/  LDL.LU R3, [R1+0x8] ;  /* 0x0000080001037983 */ /* 0x000ee20000300800 */
[----:B--2--5:R2:W-:Y:S01]  /*15050*/  SYNCS.ARRIVE.TRANS64.A1T0 RZ, [R2+URZ+0x28450], RZ ;  /* 0x028450ff02ff79a7 */ /* 0x0245e2000810003f */
[----:B0-----:R-:W-:Y:S02]  /*15060*/  VIADD R0, R18, 0x1 ;  /* 0x0000000112007836 */ /* 0x001fe40000000000 */
[----:B--2---:R-:W-:-:S05]  /*15070*/  @!P0 VIADD R2, R2, 0x28480 ;  /* 0x0002848002028836 */ /* 0x004fca0000000000 */
[----:B------:R-:W-:Y:S01]  /*15080*/  @!P0 PRMT R2, RZ, 0x654, R2 ;  /* 0x00000654ff028816 */ /* 0x000fe20000000002 */
[----:B------:R-:W-:Y:S06]  /*15090*/  BAR.SYNC.DEFER_BLOCKING 0x2, 0x80 ;  /* 0x0082000000007b1d */ /* 0x000fec0000010000 */
[----:B------:R0:W-:Y:S01]  /*150a0*/  @!P0 SYNCS.ARRIVE.TRANS64.RED.A1T0 RZ, [R2+URZ], RZ ;  /* 0x000000ff02ff89a7 */ /* 0x0001e2000810043f */
[----:B------:R-:W-:-:S04]  /*150b0*/  ISETP.NE.AND P0, PT, R0, 0x2, PT ;  /* 0x000000020000780c */ /* 0x000fc80003f05270 */
[----:B------:R-:W-:Y:S02]  /*150c0*/  SEL R0, R0, RZ, P0 ;  /* 0x000000ff00007207 */ /* 0x000fe40000000000 */
[----:B0-----:R-:W-:-:S03]  /*150d0*/  SEL R2, RZ, 0x1, P0 ;  /* 0x00000001ff027807 */ /* 0x001fc60000000000 */
[----:B------:R0:W-:Y:S01]  /*150e0*/  STL [R1], R0 ;  /* 0x0000000001007387 */ /* 0x0001e20000100800 */
[----:B---3--:R-:W-:-:S05]  /*150f0*/  LOP3.LUT R3, R3, R2, RZ, 0x3c, !PT ;  /* 0x0000000203037212 */ /* 0x008fca00078e3cff */
[----:B------:R0:W-:Y:S02]  /*15100*/  STL [R1+0x8], R3 ;  /* 0x0000080301007387 */ /* 0x0001e40000100800 */
.L_x_1212:
[----:B------:R-:W-:Y:S05]  /*15110*/  BSYNC B7 ;  /* 0x0000000000077941 */ /* 0x000fea0003800000 */
.L_x_1210:
[----:B0-2---:R-:W2:Y:S02]  /*15120*/  LDL R0, [R1+0x18] ;  /* 0x0000180001007983 */ /* 0x005ea40000100800 */
        /* <DEDUP_REMOVED lines=15> */
.L_x_1268:
[----:B------:R-:W0:Y:S01]  /*15220*/  S2R R2, SR_TID.X ;  /* 0x0000000000027919 */ /* 0x000e220000002100 */
[----:B------:R-:W-:Y:S01]  /*15230*/  ULDC UR4, c[0x0][0xc3c] ;  /* 0x00030f0000047ab9 */ /* 0x000fe20000000800 */
[----:B------:R-:W2:Y:S01]  /*15240*/  LDC R10, c[0x0][0xc38] ;  /* 0x00030e00ff0a7b82 */ /* 0x000ea20000000800 */
[----:B------:R-:W3:Y:S01]  /*15250*/  LDL.LU R0, [R1+0x20] ;  /* 0x0000200001007983 */ /* 0x000ee20000300800 */
[----:B0-----:R-:W-:-:S04]  /*15260*/  LOP3.LUT R9, R2, 0x1f, RZ, 0xc0, !PT ;  /* 0x0000001f02097812 */ /* 0x001fc800078ec0ff */
[C---:B------:R-:W-:Y:S01]  /*15270*/  ISETP.NE.AND P0, PT, R9.reuse, 0x1f, PT ;  /* 0x0000001f0900780c */ /* 0x040fe20003f05270 */
[----:B------:R-:W-:-:S05]  /*15280*/  VIADD R5, R9, UR44 ;  /* 0x0000002c09057c36 */ /* 0x000fca0008000000 */
[----:B------:R-:W-:Y:S01]  /*15290*/  ISETP.GE.OR P1, PT, R5, UR4, !P0 ;  /* 0x0000000405007c0c */ /* 0x000fe2000c726670 */
[----:B------:R-:W-:-:S12]  /*152a0*/  ULDC UR4, c[0x0][0xc3c] ;  /* 0x00030f0000047ab9 */ /* 0x000fd80000000800 */
[----:B------:R-:W0:Y:S02]  /*152b0*/  @!P1 LDC.64 R2, c[0x0][0xc80] ;  /* 0x00032000ff029b82 */ /* 0x000e240000000a00 */
[----:B0-----:R-:W-:-:S04]  /*152c0*/  @!P1 IMAD.WIDE R2, R5, 0x4, R2 ;  /* 0x0000000405029825 */ /* 0x001fc800078e0202 */
[----:B------:R-:W-:-:S06]  /*152d0*/  IMAD.MOV.U32 R5, RZ, RZ, RZ ;  /* 0x000000ffff057224 */ /* 0x000fcc00078e00ff */
[----:B------:R-:W4:Y:S01]  /*152e0*/  @!P1 LDG.E R5, desc[UR52][R2.64] ;  /* 0x0000003402059981 */ /* 0x000f22000c1e1900 */
[C---:B------:R-:W-:Y:S02]  /*152f0*/  ISETP.NE.AND P1, PT, R9.reuse, RZ, PT ;  /* 0x000000ff0900720c */ /* 0x040fe40003f25270 */
[C---:B------:R-:W-:Y:S02]  /*15300*/  ISETP.GE.U32.AND P2, PT, R9.reuse, 0x2, PT ;  /* 0x000000020900780c */ /* 0x040fe40003f46070 */
[C---:B------:R-:W-:Y:S02]  /*15310*/  ISETP.GE.U32.AND P3, PT, R9.reuse, 0x4, PT ;  /* 0x000000040900780c */ /* 0x040fe40003f66070 */
[C---:B------:R-:W-:Y:S02]  /*15320*/  ISETP.GE.U32.AND P4, PT, R9.reuse, 0x8, PT ;  /* 0x000000080900780c */ /* 0x040fe40003f86070 */
[----:B------:R-:W-:Y:S01]  /*15330*/  ISETP.GE.U32.AND P5, PT, R9, 0x10, PT ;  /* 0x000000100900780c */ /* 0x000fe20003fa6070 */
[----:B---3--:R-:W-:-:S02]  /*15340*/  IMAD.MOV.U32 R8, RZ, RZ, R0 ;  /* 0x000000ffff087224 */ /* 0x008fc400078e0000 */
[----:B----4-:R-:W0:Y:S02]  /*15350*/  SHFL.UP PT, R0, R5, 0x1, RZ ;  /* 0x0420000005007989 */ /* 0x010e2400000e00ff */
        /* <DEDUP_REMOVED lines=11> */
[----:B------:R-:W0:Y:S04]  /*15410*/  SHFL.UP PT, R0, R7, 0x10, RZ ;  /* 0x0600000007007989 */ /* 0x000e2800000e00ff */
[----:B------:R-:W-:Y:S01]  /*15420*/  SHFL.IDX PT, R6, R8, 0x1, 0x1f ;  /* 0x00201f0008067f89 */ /* 0x000fe200000e0000 */
[----:B0-----:R-:W-:-:S05]  /*15430*/  SEL R0, R0, RZ, P5 ;  /* 0x000000ff00007207 */ /* 0x001fca0002800000 */
[----:B------:R-:W-:-:S05]  /*15440*/  IMAD.IADD R9, R7, 0x1, R0 ;  /* 0x0000000107097824 */ /* 0x000fca00078e0200 */
[----:B------:R-:W2:Y:S04]  /*15450*/  SHFL.IDX PT, R2, R9, 0x1f, 0x1f ;  /* 0x03e01f0009027f89 */ /* 0x000ea800000e0000 */
[----:B------:R-:W0:Y:S01]  /*15460*/  SHFL.IDX PT, R0, R8, RZ, 0x1f ;  /* 0x00001fff08007589 */ /* 0x000e2200000e0000 */
[----:B--2---:R-:W-:-:S04]  /*15470*/  IMAD R2, R2, R10, RZ ;  /* 0x0000000a02027224 */ /* 0x004fc800078e02ff */
[----:B------:R-:W-:-:S05]  /*15480*/  IMAD.IADD R6, R6, 0x1, R2 ;  /* 0x0000000106067824 */ /* 0x000fca00078e0202 */
[----:B0-----:R-:W-:-:S13]  /*15490*/  ISETP.GT.AND P6, PT, R6, R0, PT ;  /* 0x000000000600720c */ /* 0x001fda0003fc4270 */
[----:B------:R-:W-:Y:S05]  /*154a0*/  @P6 BRA `(.L_x_1270) ;  /* 0x0000000000906947 */ /* 0x000fea0003800000 */
.L_x_1274:
        /* <DEDUP_REMOVED lines=14> */
.L_x_1273:
[----:B------:R-:W-:Y:S05]  /*15590*/  BSYNC B0 ;  /* 0x0000000000007941 */ /* 0x000fea0003800000 */
.L_x_1272:
[----:B0----5:R-:W0:Y:S01]  /*155a0*/  SHFL.UP PT, R2, R5, 0x1, RZ ;  /* 0x0420000005027989 */ /* 0x021e2200000e00ff */
[----:B------:R-:W2:Y:S01]  /*155b0*/  LDC R10, c[0x0][0xc38] ;  /* 0x00030e00ff0a7b82 */ /* 0x000ea20000000800 */
        /* <DEDUP_REMOVED lines=14> */
[----:B------:R-:W2:Y:S02]  /*156a0*/  SHFL.IDX PT, R2, R9, 0x1f, 0x1f ;  /* 0x03e01f0009027f89 */ /* 0x000ea400000e0000 */
[----:B--2---:R-:W-:-:S04]  /*156b0*/  IMAD R2, R2, R10, RZ ;  /* 0x0000000a02027224 */ /* 0x004fc800078e02ff */
[----:B------:R-:W-:-:S05]  /*156c0*/  IMAD.IADD R6, R2, 0x1, R6 ;  /* 0x0000000102067824 */ /* 0x000fca00078e0206 */
[----:B------:R-:W-:-:S13]  /*156d0*/  ISETP.GT.AND P6, PT, R6, R0, PT ;  /* 0x000000000600720c */ /* 0x000fda0003fc4270 */
[----:B------:R-:W-:Y:S05]  /*156e0*/  @!P6 BRA `(.L_x_1274) ;  /* 0xfffffffc0070e947 */ /* 0x000fea000383ffff */
.L_x_1270:
        /* <DEDUP_REMOVED lines=10> */
[----:B------:R0:W2:Y:S01]  /*15790*/  LDG.E R7, desc[UR52][R2.64] ;  /* 0x0000003402077981 */ /* 0x0000a2000c1e1900 */
[----:B------:R-:W-:Y:S01]  /*157a0*/  ISETP.NE.AND P0, PT, RZ, UR7, PT ;  /* 0x00000007ff007c0c */ /* 0x000fe2000bf05270 */
[----:B0-----:R-:W-:-:S05]  /*157b0*/  IMAD.U32 R2, RZ, RZ, UR6 ;  /* 0x00000006ff027e24 */ /* 0x001fca000f8e00ff */
[----:B------:R0:W2:Y:S02]  /*157c0*/  SHFL.IDX PT, R5, R5, R2, 0x1f ;  /* 0x00001f0205057589 */ /* 0x0000a400000e0000 */
[----:B0-----:R-:W-:Y:S02]  /*157d0*/  IMAD.MOV.U32 R2, RZ, RZ, RZ ;  /* 0x000000ffff027224 */ /* 0x001fe400078e00ff */
[----:B--2---:R-:W-:-:S05]  /*157e0*/  IMAD R4, R5, R7, RZ ;  /* 0x0000000705047224 */ /* 0x004fca00078e02ff */
[----:B------:R-:W-:Y:S01]  /*157f0*/  IABS R8, R4 ;  /* 0x0000000400087213 */ /* 0x000fe20000000000 */
[----:B------:R-:W-:Y:S06]  /*15800*/  @!P0 BRA `(.L_x_1275) ;  /* 0x00000000000c8947 */ /* 0x000fec0003800000 */
[----:B------:R-:W-:-:S06]  /*15810*/  UIADD3 UR4, UR6, -0x1, URZ ;  /* 0xffffffff06047890 */ /* 0x000fcc000fffe03f */
[----:B------:R-:W-:-:S06]  /*15820*/  IMAD.U32 R2, RZ, RZ, UR4 ;  /* 0x00000004ff027e24 */ /* 0x000fcc000f8e00ff */
[----:B------:R0:W2:Y:S02]  /*15830*/  SHFL.IDX PT, R2, R9, R2, 0x1f ;  /* 0x00001f0209027589 */ /* 0x0000a400000e0000 */
.L_x_1275:
[----:B------:R-:W3:Y:S01]  /*15840*/  I2F.RP R3, R8 ;  /* 0x0000000800037306 */ /* 0x000ee20000209400 */
[----:B0-2---:R-:W-:-:S04]  /*15850*/  IMAD R9, R2, R10, R6 ;  /* 0x0000000a02097224 */ /* 0x005fc800078e0206 */
[----:B------:R-:W-:Y:S01]  /*15860*/  IMAD.IADD R0, R0, 0x1, -R9 ;  /* 0x0000000100007824 */ /* 0x000fe200078e0a09 */
[----:B------:R0:W-:Y:S02]  /*15870*/  STL [R1+0x20], R9 ;  /* 0x0000200901007387 */ /* 0x0001e40000100800 */
[----:B---3--:R-:W2:Y:S02]  /*15880*/  MUFU.RCP R3, R3 ;  /* 0x0000000300037308 */ /* 0x008ea40000001000 */
[----:B--2---:R-:W-:-:S06]  /*15890*/  VIADD R3, R3, 0xffffffe ;  /* 0x0ffffffe03037836 */ /* 0x004fcc0000000000 */
[----:B------:R-:W2:Y:S02]  /*158a0*/  F2I.FTZ.U32.TRUNC.NTZ R3, R3 ;  /* 0x0000000300037305 */ /* 0x000ea4000021f000 */
[----:B--2---:R-:W-:-:S04]  /*158b0*/  IMAD.MOV R2, RZ, RZ, -R3 ;  /* 0x000000ffff027224 */ /* 0x004fc800078e0a03 */
        /* <DEDUP_REMOVED lines=17> */
[----:B------:R-:W-:-:S05]  /*159d0*/  @!P1 LOP3.LUT R2, RZ, R4, RZ, 0x33, !PT ;  /* 0x00000004ff029212 */ /* 0x000fca00078e33ff */
[----:B------:R-:W-:Y:S02]  /*159e0*/  IMAD R6, R7, R2, RZ ;  /* 0x0000000207067224 */ /* 0x000fe400078e02ff */
[----:B------:R-:W-:Y:S02]  /*159f0*/  IMAD.MOV R2, RZ, RZ, -R2 ;  /* 0x000000ffff027224 */ /* 0x000fe400078e0a02 */
[----:B------:R-:W-:Y:S02]  /*15a00*/  IMAD.MOV R3, RZ, RZ, -R6 ;  /* 0x000000ffff037224 */ /* 0x000fe400078e0a06 */
[----:B------:R-:W-:-:S03]  /*15a10*/  IMAD R0, R4, R2, R0 ;  /* 0x0000000204007224 */ /* 0x000fc600078e0200 */
[----:B------:R-:W-:-:S04]  /*15a20*/  VIADDMNMX R7, R3, R10, R7, PT ;  /* 0x0000000a03077246 */ /* 0x000fc80003800107 */
[----:B------:R-:W-:-:S04]  /*15a30*/  IABS R8, R7 ;  /* 0x0000000700087213 */ /* 0x000fc80000000000 */
[----:B------:R-:W2:Y:S08]  /*15a40*/  I2F.RP R3, R8 ;  /* 0x0000000800037306 */ /* 0x000eb00000209400 */
[----:B--2---:R-:W2:Y:S02]  /*15a50*/  MUFU.RCP R3, R3 ;  /* 0x0000000300037308 */ /* 0x004ea40000001000 */
        /* <DEDUP_REMOVED lines=8> */
[----:B------:R-:W-:-:S04]  /*15ae0*/  IMAD.HI.U32 R2, R2, R3, RZ ;  /* 0x0000000302027227 */ /* 0x000fc800078e00ff */
[----:B------:R-:W-:-:S04]  /*15af0*/  IMAD.MOV R4, RZ, RZ, -R4 ;  /* 0x000000ffff047224 */ /* 0x000fc800078e0a04 */
[----:B------:R-:W-:-:S05]  /*15b00*/  IMAD R3, R2, R4, R3 ;  /* 0x0000000402037224 */ /* 0x000fca00078e0203 */
[----:B------:R-:W-:-:S13]  /*15b10*/  ISETP.GT.U32.AND P1, PT, R8, R3, PT ;  /* 0x000000030800720c */ /* 0x000fda0003f24070 */
[----:B------:R-:W-:Y:S02]  /*15b20*/  @!P1 IMAD.IADD R3, R3, 0x1, -R8 ;  /* 0x0000000103039824 */ /* 0x000fe400078e0a08 */
[----:B------:R-:W-:Y:S01]  /*15b30*/  @!P1 VIADD R2, R2, 0x1 ;  /* 0x0000000102029836 */ /* 0x000fe20000000000 */
[----:B------:R-:W-:Y:S02]  /*15b40*/  ISETP.NE.AND P1, PT, R7, RZ, PT ;  /* 0x000000ff0700720c */ /* 0x000fe40003f25270 */
[----:B------:R-:W-:Y:S02]  /*15b50*/  ISETP.GE.U32.AND P0, PT, R3, R8, PT ;  /* 0x000000080300720c */ /* 0x000fe40003f06070 */
[C---:B------:R-:W-:Y:S01]  /*15b60*/  LOP3.LUT R3, R0.reuse, R7, RZ, 0x3c, !PT ;  /* 0x0000000700037212 */ /* 0x040fe200078e3cff */
[----:B------:R-:W-:-:S03]  /*15b70*/  IMAD.IADD R0, R0, 0x1, R6 ;  /* 0x0000000100007824 */ /* 0x000fc600078e0206 */
[----:B------:R-:W-:-:S07]  /*15b80*/  ISETP.GE.AND P2, PT, R3, RZ, PT ;  /* 0x000000ff0300720c */ /* 0x000fce0003f46270 */
[----:B------:R-:W-:-:S06]  /*15b90*/  @P0 VIADD R2, R2, 0x1 ;  /* 0x0000000102020836 */ /* 0x000fcc0000000000 */
[----:B------:R-:W-:Y:S01]  /*15ba0*/  @!P2 IMAD.MOV R2, RZ, RZ, -R2 ;  /* 0x000000ffff02a224 */ /* 0x000fe200078e0a02 */
[----:B------:R-:W-:Y:S01]  /*15bb0*/  @!P1 LOP3.LUT R2, RZ, R7, RZ, 0x33, !PT ;  /* 0x00000007ff029212 */ /* 0x000fe200078e33ff */
[----:B------:R-:W-:-:S04]  /*15bc0*/  IMAD.MOV R7, RZ, RZ, -R7 ;  /* 0x000000ffff077224 */ /* 0x000fc800078e0a07 */
[----:B------:R-:W-:Y:S01]  /*15bd0*/  IMAD R0, R2, R7, R0 ;  /* 0x0000000702007224 */ /* 0x000fe200078e0200 */
[----:B------:R-:W-:-:S04]  /*15be0*/  LOP3.LUT R2, RZ, R2, RZ, 0x33, !PT ;  /* 0x00000002ff027212 */ /* 0x000fc800078e33ff */
[----:B------:R-:W-:Y:S01]  /*15bf0*/  R2UR UR36, R0 ;  /* 0x00000000002472ca */ /* 0x000fe200000e0000 */
[----:B------:R-:W-:-:S05]  /*15c00*/  IMAD.IADD R0, R5, 0x1, R2 ;  /* 0x0000000105007824 */ /* 0x000fca00078e0202 */
[----:B------:R0:W-:Y:S01]  /*15c10*/  STL [R1+0x24], R0 ;  /* 0x0000240001007387 */ /* 0x0001e20000100800 */
[----:B------:R-:W-:Y:S08]  /*15c20*/  BRA `(.L_x_1276) ;  /* 0x0000000000107947 */ /* 0x000ff00003800000 */
.L_x_1271:
[----:B------:R2:W-:Y:S01]  /*15c30*/  STL [R1+0x20], R0 ;  /* 0x0000200001007387 */ /* 0x0005e20000100800 */
[----:B------:R-:W-:Y:S01]  /*15c40*/  ULDC UR44, c[0x0][0xc3c] ;  /* 0x00030f00002c7ab9 */ /* 0x000fe20000000800 */
[----:B------:R-:W-:Y:S02]  /*15c50*/  UMOV UR36, URZ ;  /* 0x0000003f00247c82 */ /* 0x000fe40008000000 */
[----:B------:R2:W-:Y:S03]  /*15c60*/  STL [R1+0x24], RZ ;  /* 0x000024ff01007387 */ /* 0x0005e60000100800 */
.L_x_1276:
[----:B------:R-:W3:Y:S04]  /*15c70*/  LDL R3, [R1+0x20] ;  /* 0x0000200001037983 */ /* 0x000ee80000100800 */
[----:B------:R-:W4:Y:S01]  /*15c80*/  LDL R2, [R1+0x24] ;  /* 0x0000240001027983 */ /* 0x000f220000100800 */
[----:B------:R-:W-:Y:S02]  /*15c90*/  IMAD.U32 R6, RZ, RZ, UR36 ;  /* 0x00000024ff067e24 */ /* 0x000fe4000f8e00ff */
[----:B------:R-:W-:Y:S01]  /*15ca0*/  IMAD.U32 R7, RZ, RZ, UR44 ;  /* 0x0000002cff077e24 */ /* 0x000fe2000f8e00ff */
[----:B0-2---:R-:W0:Y:S02]  /*15cb0*/  S2R R0, SR_TID.X ;  /* 0x0000000000007919 */ /* 0x005e240000002100 */
[----:B0-----:R-:W-:Y:S01]  /*15cc0*/  LOP3.LUT R0, R0, 0x1f, RZ, 0xc0, !PT ;  /* 0x0000001f00007812 */ /* 0x001fe200078ec0ff */
[----:B------:R-:W-:Y:S03]  /*15cd0*/  BAR.SYNC.DEFER_BLOCKING 0x4, 0x180 ;  /* 0x0106000000007b1d */ /* 0x000fe60000010000 */
[----:B------:R-:W-:-:S13]  /*15ce0*/  ISETP.NE.AND P0, PT, R0, RZ, PT ;  /* 0x000000ff0000720c */ /* 0x000fda0003f05270 */
[----:B------:R-:W-:Y:S01]  /*15cf0*/  @!P0 MOV R0, 0x400 ;  /* 0x0000040000008802 */ /* 0x000fe20000000f00 */
[----:B---3--:R-:W-:Y:S02]  /*15d00*/  IMAD.MOV.U32 R4, RZ, RZ, R3 ;  /* 0x000000ffff047224 */ /* 0x008fe400078e0003 */
[----:B------:R-:W0:Y:S01]  /*15d10*/  @!P0 S2R R3, SR_CgaCtaId ;  /* 0x0000000000038919 */ /* 0x000e220000008800 */
[----:B----4-:R-:W-:Y:S01]  /*15d20*/  IMAD.MOV.U32 R5, RZ, RZ, R2 ;  /* 0x000000ffff057224 */ /* 0x010fe200078e0002 */
[----:B0-----:R-:W-:-:S05]  /*15d30*/  @!P0 LEA R17, R3, R0, 0x18 ;  /* 0x0000000003118211 */ /* 0x001fca00078ec0ff */
[----:B------:R2:W-:Y:S01]  /*15d40*/  @!P0 STS.128 [R17+0x284d0], R4 ;  /* 0x0284d00411008388 */ /* 0x0005e20000000c00 */
[----:B------:R-:W-:Y:S06]  /*15d50*/  BAR.ARV 0x5, 0x180 ;  /* 0x0146000000007b1d */ /* 0x000fec0000002000 */
.L_x_1269:
[----:B------:R-:W-:Y:S02]  /*15d60*/  ULDC UR4, c[0x0][0xc3c] ;  /* 0x00030f0000047ab9 */ /* 0x000fe40000000800 */
[----:B------:R-:W-:-:S06]  /*15d70*/  UISETP.GE.AND UP0, UPT, UR44, UR4, UPT ;  /* 0x000000042c00728c */ /* 0x000fcc000bf06270 */
[----:B------:R-:W-:-:S13]  /*15d80*/  PLOP3.LUT P0, PT, PT, PT, UP0, 0x80, 0x0 ;  /* 0x000000000000781c */ /* 0x000fda0003f0f008 */
[----:B------:R-:W-:Y:S05]  /*15d90*/  @!P0 BRA `(.L_x_1277) ;  /* 0xffffffb000d08947 */ /* 0x000fea000383ffff */
.L_x_1200:
[----:B------:R-:W3:Y:S01]  /*15da0*/  LDL.LU R0, [R1+0x34] ;  /* 0x0000340001007983 */ /* 0x000ee20000300800 */
[----:B------:R-:W-:Y:S01]  /*15db0*/  BSSY B0, `(.L_x_1278) ;  /* 0x000000b000007945 */ /* 0x000fe20003800000 */
[----:B012---:R-:W0:Y:S01]  /*15dc0*/  S2R R5, SR_CgaCtaId ;  /* 0x0000000000057919 */ /* 0x007e220000008800 */
[----:B---3--:R-:W-:-:S05]  /*15dd0*/  VIADD R0, R0, 0x1 ;  /* 0x0000000100007836 */ /* 0x008fca0000000000 */
        /* <DEDUP_REMOVED lines=8> */
.L_x_1326:
[----:B------:R-:W-:Y:S05]  /*15e60*/  BSYNC B0 ;  /* 0x0000000000007941 */ /* 0x000fea0003800000 */
.L_x_1278:
[----:B------:R-:W-:-:S03]  /*15e70*/  UMOV UR4, 0xffffffff ;  /* 0xffffffff00047882 */ /* 0x000fc60000000000 */
[----:B------:R-:W-:Y:S05]  /*15e80*/  BRA.DIV UR4, `(.L_x_1280) ;  /* 0x0000001604707947 */ /* 0x000fea000b800000 */
[----:B------:R-:W1:Y:S02]  /*15e90*/  S2R R2, SR_TID.X ;  /* 0x0000000000027919 */ /* 0x000e640000002100 */
[----:B-1----:R-:W-:-:S04]  /*15ea0*/  SHF.R.U32.HI R2, RZ, 0x5, R2 ;  /* 0x00000005ff027819 */ /* 0x002fc80000011602 */
[----:B------:R-:W-:-:S05]  /*15eb0*/  LOP3.LUT R2, R2, 0x3, RZ, 0xc0, !PT ;  /* 0x0000000302027812 */ /* 0x000fca00078ec0ff */
[----:B------:R1:W2:Y:S02]  /*15ec0*/  SHFL.IDX PT, R14, R2, RZ, 0x1f ;  /* 0x00001fff020e7589 */ /* 0x0002a400000e0000 */
.L_x_1329:
[----:B--2---:R-:W-:Y:S01]  /*15ed0*/  ISETP.NE.AND P0, PT, R14, RZ, PT ;  /* 0x000000ff0e00720c */ /* 0x004fe20003f05270 */
[----:B------:R-:W-:-:S12]  /*15ee0*/  BSSY B0, `(.L_x_1281) ;  /* 0x000002e000007945 */ /* 0x000fd80003800000 */
[----:B------:R-:W-:Y:S05]  /*15ef0*/  @P0 BRA `(.L_x_1282) ;  /* 0x0000000000b00947 */ /* 0x000fea0003800000 */
[----:B------:R-:W-:-:S03]  /*15f00*/  UMOV UR4, 0xffffffff ;  /* 0xffffffff00047882 */ /* 0x000fc60000000000 */
[----:B------:R-:W-:Y:S05]  /*15f10*/  BRA.DIV UR4, `(.L_x_1283) ;  /* 0x0000001604807947 */ /* 0x000fea000b800000 */
[----:B------:R-:W-:-:S13]  /*15f20*/  ELECT P6, URZ, PT ;  /* 0x00000000003f782f */ /* 0x000fda00038c0000 */
.L_x_1332:
[----:B------:R-:W-:Y:S05]  /*15f30*/  @!P6 BRA `(.L_x_1282) ;  /* 0x0000000000a0e947 */ /* 0x000fea0003800000 */
[----:B------:R-:W-:-:S06]  /*15f40*/  ULOP3.LUT UR4, UR38, 0x2, URZ, 0xfc, !UPT ;  /* 0x0000000226047892 */ /* 0x000fcc000f8efc3f */
[----:B-1----:R-:W-:-:S05]  /*15f50*/  IMAD.U32 R2, RZ, RZ, UR4 ;  /* 0x00000004ff027e24 */ /* 0x002fca000f8e00ff */
[----:B------:R-:W-:-:S13]  /*15f60*/  ISETP.NE.AND P0, PT, R2, 0x3, PT ;  /* 0x000000030200780c */ /* 0x000fda0003f05270 */
[----:B------:R-:W-:Y:S05]  /*15f70*/  @!P0 BRA `(.L_x_1284) ;  /* 0x0000000000048947 */ /* 0x000fea0003800000 */
[----:B------:R-:W-:Y:S01]  /*15f80*/  BPT.TRAP 0x1 ;  /* 0x000000040000795c */ /* 0x000fe20000300000 */
.L_x_1284:
        /* <DEDUP_REMOVED lines=14> */
.L_x_1333:
[----:B------:R-:W1:Y:S02]  /*16070*/  SYNCS.PHASECHK.TRANS64.TRYWAIT P1, [R7+URZ], R2 ;  /* 0x00000002070075a7 */ /* 0x000e64000802017f */
[----:B-1----:R-:W-:Y:S05]  /*16080*/  @!P1 BRA `(.L_x_1286) ;  /* 0x0000001400589947 */ /* 0x002fea0003800000 */
.L_x_1334:
[----:B------:R-:W-:Y:S05]  /*16090*/  @!P0 BRA `(.L_x_1287) ;  /* 0x0000000000048947 */ /* 0x000fea0003800000 */
[----:B------:R-:W-:Y:S01]  /*160a0*/  BPT.TRAP 0x1 ;  /* 0x000000040000795c */ /* 0x000fe20000300000 */
.L_x_1287:
[----:B------:R-:W2:Y:S02]  /*160b0*/  LDL.LU R4, [R1] ;  /* 0x0000000001047983 */ /* 0x000ea40000300800 */
[----:B--2---:R-:W-:-:S04]  /*160c0*/  IMAD R4, R4, 0x8, R0 ;  /* 0x0000000804047824 */ /* 0x004fc800078e0200 */
[----:B------:R-:W2:Y:S02]  /*160d0*/  SYNCS.PHASECHK.TRANS64.TRYWAIT P1, [R4+URZ+0x28460], R5 ;  /* 0x02846005040075a7 */ /* 0x000ea4000802017f */
[----:B--2---:R-:W-:Y:S05]  /*160e0*/  @!P1 BRA `(.L_x_1288) ;  /* 0x0000001400549947 */ /* 0x004fea0003800000 */
.L_x_1335:
[----:B------:R-:W-:Y:S05]  /*160f0*/  @!P0 BRA `(.L_x_1289) ;  /* 0x0000000000048947 */ /* 0x000fea0003800000 */
[----:B------:R-:W-:Y:S01]  /*16100*/  BPT.TRAP 0x1 ;  /* 0x000000040000795c */ /* 0x000fe20000300000 */
.L_x_1289:
[----:B------:R-:W-:-:S04]  /*16110*/  IMAD R3, R3, 0x8, R0 ;  /* 0x0000000803037824 */ /* 0x000fc800078e0200 */
[----:B------:R-:W3:Y:S02]  /*16120*/  SYNCS.PHASECHK.TRANS64.TRYWAIT P1, [R3+URZ+0x28460], R2 ;  /* 0x02846002030075a7 */ /* 0x000ee4000802017f */
[----:B---3--:R-:W-:Y:S05]  /*16130*/  @!P1 BRA `(.L_x_1290) ;  /* 0x0000001400549947 */ /* 0x008fea0003800000 */
.L_x_1336:
[----:B------:R-:W-:Y:S05]  /*16140*/  @!P0 BRA `(.L_x_1291) ;  /* 0x0000000000048947 */ /* 0x000fea0003800000 */
[----:B------:R-:W-:Y:S01]  /*16150*/  BPT.TRAP 0x1 ;  /* 0x000000040000795c */ /* 0x000fe20000300000 */
.L_x_1291:
[----:B------:R-:W4:Y:S02]  /*16160*/  SYNCS.PHASECHK.TRANS64.TRYWAIT P0, [R4+URZ+0x28480], R5 ;  /* 0x02848005040075a7 */ /* 0x000f24000800017f */
[----:B----4-:R-:W-:Y:S05]  /*16170*/  @!P0 BRA `(.L_x_1292) ;  /* 0x0000001400588947 */ /* 0x010fea0003800000 */
.L_x_1293:
[----:B------:R0:W0:Y:S02]  /*16180*/  SYNCS.PHASECHK.TRANS64.TRYWAIT P0, [R3+URZ+0x28480], R2 ;  /* 0x02848002030075a7 */ /* 0x000024000800017f */
[----:B0-----:R-:W-:Y:S05]  /*16190*/  @!P0 NANOSLEEP.SYNCS 0x989680 ;  /* 0x009896800000895d */ /* 0x001fea0003900000 */
[----:B------:R-:W0:Y:S02]  /*161a0*/  @!P0 SYNCS.PHASECHK.TRANS64 P0, [R3+URZ+0x28480], R2 ;  /* 0x02848002030085a7 */ /* 0x000e24000800007f */
[----:B0-----:R-:W-:Y:S05]  /*161b0*/  @!P0 BRA `(.L_x_1293) ;  /* 0xfffffffc00f08947 */ /* 0x001fea000383ffff */
.L_x_1282:
[----:B------:R-:W-:Y:S05]  /*161c0*/  BSYNC B0 ;  /* 0x0000000000007941 */ /* 0x000fea0003800000 */
.L_x_1281:
[----:B------:R-:W-:Y:S05]  /*161d0*/  EXIT ;  /* 0x000000000000794d */ /* 0x000fea0003800000 */
.L_x_1098:
[----:B0-----:R-:W-:-:S04]  /*161e0*/  IMAD.U32 R3, RZ, RZ, UR41 ;  /* 0x00000029ff037e24 */ /* 0x001fc8000f8e00ff */
[----:B------:R0:W1:Y:S03]  /*161f0*/  SYNCS.PHASECHK.TRANS64.TRYWAIT P1, [R3+URZ+0x28400], R8 ;  /* 0x02840008030075a7 */ /* 0x000066000802017f */
[----:B-1----:R-:W-:Y:S05]  /*16200*/  @!P1 NANOSLEEP.SYNCS 0x989680 ;  /* 0x009896800000995d */ /* 0x002fea0003900000 */
[----:B------:R-:W1:Y:S02]  /*16210*/  @!P1 SYNCS.PHASECHK.TRANS64 P1, [R3+URZ+0x28400], R8 ;  /* 0x02840008030095a7 */ /* 0x000e64000802007f */
[----:B-1----:R-:W-:Y:S05]  /*16220*/  @!P1 BRA `(.L_x_1098) ;  /* 0xfffffffc00ec9947 */ /* 0x002fea000383ffff */
[----:B------:R-:W-:Y:S05]  /*16230*/  BRA `(.L_x_1294) ;  /* 0xfffffebc00b87947 */ /* 0x000fea000383ffff */
.L_x_1102:
[----:B-1----:R1:W2:Y:S02]  /*16240*/  SYNCS.PHASECHK.TRANS64.TRYWAIT P2, [R6+URZ+0x28430], R3 ;  /* 0x02843003060075a7 */ /* 0x0022a4000804017f */
[----:B--2---:R-:W-:Y:S05]  /*16250*/  @!P2 NANOSLEEP.SYNCS 0x989680 ;  /* 0x009896800000a95d */ /* 0x004fea0003900000 */
[----:B------:R-:W2:Y:S02]  /*16260*/  @!P2 SYNCS.PHASECHK.TRANS64 P2, [R6+URZ+0x28430], R3 ;  /* 0x028430030600a5a7 */ /* 0x000ea4000804007f */
[----:B--2---:R-:W-:Y:S05]  /*16270*/  @!P2 BRA `(.L_x_1102) ;  /* 0xfffffffc00f0a947 */ /* 0x004fea000383ffff */
[----:B------:R-:W-:Y:S05]  /*16280*/  BRA `(.L_x_1101) ;  /* 0xfffffebc00dc7947 */ /* 0x000fea000383ffff */
.L_x_1118:
[----:B-1----:R-:W-:-:S04]  /*16290*/  IMAD.U32 R9, RZ, RZ, UR6 ;  /* 0x00000006ff097e24 */ /* 0x002fc8000f8e00ff */
[----:B------:R1:W2:Y:S03]  /*162a0*/  SYNCS.PHASECHK.TRANS64.TRYWAIT P2, [R9+URZ+0x28430], R8 ;  /* 0x02843008090075a7 */ /* 0x0002a6000804017f */
[----:B--2---:R-:W-:Y:S05]  /*162b0*/  @!P2 NANOSLEEP.SYNCS 0x989680 ;  /* 0x009896800000a95d */ /* 0x004fea0003900000 */
[----:B------:R-:W2:Y:S02]  /*162c0*/  @!P2 SYNCS.PHASECHK.TRANS64 P2, [R9+URZ+0x28430], R8 ;  /* 0x028430080900a5a7 */ /* 0x000ea4000804007f */
[----:B--2---:R-:W-:Y:S05]  /*162d0*/  @!P2 BRA `(.L_x_1118) ;  /* 0xfffffffc00eca947 */ /* 0x004fea000383ffff */
[----:B------:R-:W-:Y:S05]  /*162e0*/  BRA `(.L_x_1115) ;  /* 0xfffffee400847947 */ /* 0x000fea000383ffff */
.L_x_1122:
[----:B-1----:R-:W-:-:S04]  /*162f0*/  IMAD.U32 R9, RZ, RZ, UR6 ;  /* 0x00000006ff097e24 */ /* 0x002fc8000f8e00ff */
[----:B------:R1:W2:Y:S03]  /*16300*/  SYNCS.PHASECHK.TRANS64.TRYWAIT P2, [R9+URZ+0x28450], R8 ;  /* 0x02845008090075a7 */ /* 0x0002a6000804017f */
[----:B--2---:R-:W-:Y:S05]  /*16310*/  @!P2 NANOSLEEP.SYNCS 0x989680 ;  /* 0x009896800000a95d */ /* 0x004fea0003900000 */
[----:B------:R-:W2:Y:S02]  /*16320*/  @!P2 SYNCS.PHASECHK.TRANS64 P2, [R9+URZ+0x28450], R8 ;  /* 0x028450080900a5a7 */ /* 0x000ea4000804007f */
[----:B--2---:R-:W-:Y:S05]  /*16330*/  @!P2 BRA `(.L_x_1122) ;  /* 0xfffffffc00eca947 */ /* 0x004fea000383ffff */
[----:B------:R-:W-:Y:S05]  /*16340*/  BRA `(.L_x_1119) ;  /* 0xfffffee8004c7947 */ /* 0x000fea000383ffff */
.L_x_1140:
[----:B-1----:R-:W-:-:S04]  /*16350*/  IMAD.U32 R7, RZ, RZ, UR6 ;  /* 0x00000006ff077e24 */ /* 0x002fc8000f8e00ff */
[----:B------:R1:W2:Y:S03]  /*16360*/  SYNCS.PHASECHK.TRANS64.TRYWAIT P2, [R7+URZ+0x28430], R6 ;  /* 0x02843006070075a7 */ /* 0x0002a6000804017f */
[----:B--2---:R-:W-:Y:S05]  /*16370*/  @!P2 NANOSLEEP.SYNCS 0x989680 ;  /* 0x009896800000a95d */ /* 0x004fea0003900000 */
[----:B------:R-:W2:Y:S02]  /*16380*/  @!P2 SYNCS.PHASECHK.TRANS64 P2, [R7+URZ+0x28430], R6 ;  /* 0x028430060700a5a7 */ /* 0x000ea4000804007f */
[----:B--2---:R-:W-:Y:S05]  /*16390*/  @!P2 BRA `(.L_x_1140) ;  /* 0xfffffffc00eca947 */ /* 0x004fea000383ffff */
[----:B------:R-:W-:Y:S05]  /*163a0*/  BRA `(.L_x_1137) ;  /* 0xffffff1000187947 */ /* 0x000fea000383ffff */
.L_x_1144:
[----:B-1----:R-:W-:-:S04]  /*163b0*/  IMAD.U32 R7, RZ, RZ, UR6 ;  /* 0x00000006ff077e24 */ /* 0x002fc8000f8e00ff */
[----:B------:R1:W2:Y:S03]  /*163c0*/  SYNCS.PHASECHK.TRANS64.TRYWAIT P2, [R7+URZ+0x28450], R6 ;  /* 0x02845006070075a7 */ /* 0x0002a6000804017f */
[----:B--2---:R-:W-:Y:S05]  /*163d0*/  @!P2 NANOSLEEP.SYNCS 0x989680 ;  /* 0x009896800000a95d */ /* 0x004fea0003900000 */
[----:B------:R-:W2:Y:S02]  /*163e0*/  @!P2 SYNCS.PHASECHK.TRANS64 P2, [R7+URZ+0x28450], R6 ;  /* 0x028450060700a5a7 */ /* 0x000ea4000804007f */
[----:B--2---:R-:W-:Y:S05]  /*163f0*/  @!P2 BRA `(.L_x_1144) ;  /* 0xfffffffc00eca947 */ /* 0x004fea000383ffff */
[----:B------:R-:W-:Y:S05]  /*16400*/  BRA `(.L_x_1141) ;  /* 0xffffff1000ec7947 */ /* 0x000fea000383ffff */
.L_x_1151:
[----:B-1----:R-:W-:-:S04]  /*16410*/  IMAD.U32 R7, RZ, RZ, UR6 ;  /* 0x00000006ff077e24 */ /* 0x002fc8000f8e00ff */
[----:B------:R1:W2:Y:S03]  /*16420*/  SYNCS.PHASECHK.TRANS64.TRYWAIT P2, [R7+URZ+0x28430], R6 ;  /* 0x02843006070075a7 */ /* 0x0002a6000804017f */
[----:B--2---:R-:W-:Y:S05]  /*16430*/  @!P2 NANOSLEEP.SYNCS 0x989680 ;  /* 0x009896800000a95d */ /* 0x004fea0003900000 */
[----:B------:R-:W2:Y:S02]  /*16440*/  @!P2 SYNCS.PHASECHK.TRANS64 P2, [R7+URZ+0x28430], R6 ;  /* 0x028430060700a5a7 */ /* 0x000ea4000804007f */
[----:B--2---:R-:W-:Y:S05]  /*16450*/  @!P2 BRA `(.L_x_1151) ;  /* 0xfffffffc00eca947 */ /* 0x004fea000383ffff */
[----:B------:R-:W-:Y:S05]  /*16460*/  BRA `(.L_x_1148) ;  /* 0xffffff2c00647947 */ /* 0x000fea000383ffff */
.L_x_1155:
[----:B-1----:R-:W-:-:S04]  /*16470*/  IMAD.U32 R7, RZ, RZ, UR6 ;  /* 0x00000006ff077e24 */ /* 0x002fc8000f8e00ff */
[----:B------:R1:W2:Y:S03]  /*16480*/  SYNCS.PHASECHK.TRANS64.TRYWAIT P2, [R7+URZ+0x28450], R6 ;  /* 0x02845006070075a7 */ /* 0x0002a6000804017f */
[----:B--2---:R-:W-:Y:S05]  /*16490*/  @!P2 NANOSLEEP.SYNCS 0x989680 ;  /* 0x009896800000a95d */ /* 0x004fea0003900000 */
[----:B------:R-:W2:Y:S02]  /*164a0*/  @!P2 SYNCS.PHASECHK.TRANS64 P2, [R7+URZ+0x28450], R6 ;  /* 0x028450060700a5a7 */ /* 0x000ea4000804007f */
[----:B--2---:R-:W-:Y:S05]  /*164b0*/  @!P2 BRA `(.L_x_1155) ;  /* 0xfffffffc00eca947 */ /* 0x004fea000383ffff */
[----:B------:R-:W-:Y:S05]  /*164c0*/  BRA `(.L_x_1152) ;  /* 0xffffff3000387947 */ /* 0x000fea000383ffff */
.L_x_1169:
[----:B-1----:R-:W-:-:S04]  /*164d0*/  IMAD.U32 R5, RZ, RZ, UR9 ;  /* 0x00000009ff057e24 */ /* 0x002fc8000f8e00ff */
[----:B------:R1:W2:Y:S03]  /*164e0*/  SYNCS.PHASECHK.TRANS64.TRYWAIT P1, [R5+URZ+0x28450], R0 ;  /* 0x02845000050075a7 */ /* 0x0002a6000802017f */
[----:B--2---:R-:W-:Y:S05]  /*164f0*/  @!P1 NANOSLEEP.SYNCS 0x989680 ;  /* 0x009896800000995d */ /* 0x004fea0003900000 */
[----:B------:R-:W2:Y:S02]  /*16500*/  @!P1 SYNCS.PHASECHK.TRANS64 P1, [R5+URZ+0x28450], R0 ;  /* 0x02845000050095a7 */ /* 0x000ea4000802007f */
[----:B--2---:R-:W-:Y:S05]  /*16510*/  @!P1 BRA `(.L_x_1169) ;  /* 0xfffffffc00ec9947 */ /* 0x004fea000383ffff */
[----:B------:R-:W-:Y:S05]  /*16520*/  BRA `(.L_x_1168) ;  /* 0xffffff5400187947 */ /* 0x000fea000383ffff */
.L_x_1221:
[----:B------:R-:W-:Y:S02]  /*16530*/  IMAD.MOV.U32 R13, RZ, RZ, R0 ;  /* 0x000000ffff0d7224 */ /* 0x000fe400078e0000 */
[----:B------:R-:W-:Y:S02]  /*16540*/  IMAD.MOV.U32 R12, RZ, RZ, RZ ;  /* 0x000000ffff0c7224 */ /* 0x000fe400078e00ff */
[----:B------:R-:W-:Y:S02]  /*16550*/  IMAD.MOV.U32 R11, RZ, RZ, 0x1f ;  /* 0x0000001fff0b7424 */ /* 0x000fe400078e00ff */
[----:B------:R-:W-:-:S07]  /*16560*/  IMAD.MOV.U32 R15, RZ, RZ, -0x1 ;  /* 0xffffffffff0f7424 */ /* 0x000fce00078e00ff */
[----:B01----:R-:W-:Y:S05]  /*16570*/  WARPSYNC.COLLECTIVE R15, `(.L_x_1295) ;  /* 0x000000000f087348 */ /* 0x003fea0003c00000 */
[----:B------:R2:W3:Y:S02]  /*16580*/  SHFL.IDX P6, R14, R13, R12, R11 ;  /* 0x0000000c0d0e7389 */ /* 0x0004e400000c000b */
[----:B0123--:R-:W-:Y:S01]  /*16590*/  ENDCOLLECTIVE ;  /* 0x000000000000791b */ /* 0x00ffe20003800000 */
.L_x_1295:
[----:B------:R-:W-:Y:S05]  /*165a0*/  BRA `(.L_x_1296) ;  /* 0xffffffbc00647947 */ /* 0x000fea000383ffff */
.L_x_1223:
[----:B------:R-:W-:Y:S01]  /*165b0*/  BSSY B0, `(.L_x_1297) ;  /* 0x0000006000007945 */ /* 0x000fe20003800000 */
[----:B------:R-:W-:-:S07]  /*165c0*/  IMAD.MOV.U32 R15, RZ, RZ, -0x1 ;  /* 0xffffffffff0f7424 */ /* 0x000fce00078e00ff */
[----:B01-3--:R-:W-:Y:S05]  /*165d0*/  WARPSYNC.COLLECTIVE R15, `(.L_x_1298) ;  /* 0x000000000f0c7348 */ /* 0x00bfea0003c00000 */
[----:B------:R-:W-:Y:S02]  /*165e0*/  ELECT P6, UR62, PT ;  /* 0x00000000003e782f */ /* 0x000fe400038c0000 */
[----:B------:R-:W-:Y:S01]  /*165f0*/  MOV R14, UR62 ;  /* 0x0000003e000e7c02 */ /* 0x000fe20008000f00 */
[----:B01-3--:R-:W-:Y:S10]  /*16600*/  ENDCOLLECTIVE ;  /* 0x000000000000791b */ /* 0x00bff40003800000 */
.L_x_1298:
[----:B------:R-:W-:Y:S05]  /*16610*/  BSYNC B0 ;  /* 0x0000000000007941 */ /* 0x000fea0003800000 */
.L_x_1297:
[----:B------:R-:W-:Y:S05]  /*16620*/  BRA `(.L_x_1299) ;  /* 0xffffffbc00707947 */ /* 0x000fea000383ffff */
.L_x_1225:
[----:B0-----:R0:W2:Y:S02]  /*16630*/  SYNCS.PHASECHK.TRANS64.TRYWAIT P0, [R4+URZ+0x28480], R3 ;  /* 0x02848003040075a7 */ /* 0x0010a4000800017f */
[----:B--2---:R-:W-:Y:S05]  /*16640*/  @!P0 NANOSLEEP.SYNCS 0x989680 ;  /* 0x009896800000895d */ /* 0x004fea0003900000 */
[----:B------:R-:W2:Y:S02]  /*16650*/  @!P0 SYNCS.PHASECHK.TRANS64 P0, [R4+URZ+0x28480], R3 ;  /* 0x02848003040085a7 */ /* 0x000ea4000800007f */
[----:B--2---:R-:W-:Y:S05]  /*16660*/  @!P0 BRA `(.L_x_1225) ;  /* 0xfffffffc00f08947 */ /* 0x004fea000383ffff */
[----:B------:R-:W-:Y:S05]  /*16670*/  BRA `(.L_x_1300) ;  /* 0xffffffbc00d47947 */ /* 0x000fea000383ffff */
.L_x_1227:
[----:B--2---:R2:W4:Y:S02]  /*16680*/  SYNCS.PHASECHK.TRANS64.TRYWAIT P0, [R4+URZ+0x28440], R3 ;  /* 0x02844003040075a7 */ /* 0x004524000800017f */
[----:B----4-:R-:W-:Y:S05]  /*16690*/  @!P0 NANOSLEEP.SYNCS 0x989680 ;  /* 0x009896800000895d */ /* 0x010fea0003900000 */
[----:B------:R-:W4:Y:S02]  /*166a0*/  @!P0 SYNCS.PHASECHK.TRANS64 P0, [R4+URZ+0x28440], R3 ;  /* 0x02844003040085a7 */ /* 0x000f24000800007f */
[----:B----4-:R-:W-:Y:S05]  /*166b0*/  @!P0 BRA `(.L_x_1227) ;  /* 0xfffffffc00f08947 */ /* 0x010fea000383ffff */
[----:B------:R-:W-:Y:S05]  /*166c0*/  BRA `(.L_x_1301) ;  /* 0xffffffc000447947 */ /* 0x000fea000383ffff */
.L_x_1231:
[----:B------:R-:W-:Y:S02]  /*166d0*/  IMAD.MOV.U32 R13, RZ, RZ, R3 ;  /* 0x000000ffff0d7224 */ /* 0x000fe400078e0003 */
[----:B------:R-:W-:Y:S02]  /*166e0*/  IMAD.MOV.U32 R12, RZ, RZ, RZ ;  /* 0x000000ffff0c7224 */ /* 0x000fe400078e00ff */
[----:B------:R-:W-:Y:S02]  /*166f0*/  IMAD.MOV.U32 R11, RZ, RZ, 0x181f ;  /* 0x0000181fff0b7424 */ /* 0x000fe400078e00ff */
[----:B------:R-:W-:Y:S02]  /*16700*/  IMAD.MOV.U32 R15, RZ, RZ, -0x1 ;  /* 0xffffffffff0f7424 */ /* 0x000fe400078e00ff */
[----:B------:R-:W-:Y:S02]  /*16710*/  IMAD R2, R8, UR42, RZ ;  /* 0x0000002a08027c24 */ /* 0x000fe4000f8e02ff */
[----:B------:R-:W-:-:S07]  /*16720*/  IMAD.IADD R0, R19, 0x1, R18 ;  /* 0x0000000113007824 */ /* 0x000fce00078e0212 */
[----:B-1---5:R-:W-:Y:S05]  /*16730*/  WARPSYNC.COLLECTIVE R15, `(.L_x_1302) ;  /* 0x000000000f087348 */ /* 0x022fea0003c00000 */
[----:B------:R0:W2:Y:S02]  /*16740*/  SHFL.IDX P6, R14, R13, R12, R11 ;  /* 0x0000000c0d0e7389 */ /* 0x0000a400000c000b */
[----:B012--5:R-:W-:Y:S01]  /*16750*/  ENDCOLLECTIVE ;  /* 0x000000000000791b */ /* 0x027fe20003800000 */
.L_x_1302:
[C---:B------:R-:W-:Y:S01]  /*16760*/  VIADD R5, R0.reuse, 0x10 ;  /* 0x0000001000057836 */ /* 0x040fe20000000000 */
[----:B------:R-:W-:Y:S01]  /*16770*/  ISETP.GE.AND P2, PT, R0, R2, PT ;  /* 0x000000020000720c */ /* 0x000fe20003f46270 */
[----:B------:R-:W-:Y:S02]  /*16780*/  IMAD.MOV.U32 R13, RZ, RZ, R4 ;  /* 0x000000ffff0d7224 */ /* 0x000fe400078e0004 */
[----:B------:R-:W-:-:S10]  /*16790*/  IMAD.MOV.U32 R6, RZ, RZ, R14 ;  /* 0x000000ffff067224 */ /* 0x000fd400078e000e */
[----:B------:R-:W-:Y:S05]  /*167a0*/  WARPSYNC.COLLECTIVE R15, `(.L_x_1303) ;  /* 0x000000000f087348 */ /* 0x000fea0003c00000 */
[----:B------:R0:W1:Y:S02]  /*167b0*/  SHFL.IDX P6, R14, R13, R12, R11 ;  /* 0x0000000c0d0e7389 */ /* 0x00006400000c000b */
[----:B01----:R-:W-:Y:S01]  /*167c0*/  ENDCOLLECTIVE ;  /* 0x000000000000791b */ /* 0x003fe20003800000 */
.L_x_1303:
[----:B------:R-:W-:Y:S02]  /*167d0*/  IMAD.MOV.U32 R13, RZ, RZ, R3 ;  /* 0x000000ffff0d7224 */ /* 0x000fe400078e0003 */
[----:B------:R-:W-:Y:S02]  /*167e0*/  IMAD.MOV.U32 R12, RZ, RZ, 0x1 ;  /* 0x00000001ff0c7424 */ /* 0x000fe400078e00ff */
[----:B------:R-:W-:-:S07]  /*167f0*/  IMAD.MOV.U32 R7, RZ, RZ, R14 ;  /* 0x000000ffff077224 */ /* 0x000fce00078e000e */
[----:B------:R-:W-:Y:S05]  /*16800*/  WARPSYNC.COLLECTIVE R15, `(.L_x_1304) ;  /* 0x000000000f087348 */ /* 0x000fea0003c00000 */
[----:B------:R0:W1:Y:S02]  /*16810*/  SHFL.IDX P6, R14, R13, R12, R11 ;  /* 0x0000000c0d0e7389 */ /* 0x00006400000c000b */
[----:B01----:R-:W-:Y:S01]  /*16820*/  ENDCOLLECTIVE ;  /* 0x000000000000791b */ /* 0x003fe20003800000 */
.L_x_1304:
        /* <DEDUP_REMOVED lines=10> */
.L_x_1305:
        /* <DEDUP_REMOVED lines=12> */
.L_x_1306:
        /* <DEDUP_REMOVED lines=18> */
.L_x_1307:
[----:B------:R-:W-:Y:S02]  /*16ab0*/  IMAD.MOV.U32 R13, RZ, RZ, R3 ;  /* 0x000000ffff0d7224 */ /* 0x000fe400078e0003 */
[----:B------:R-:W-:Y:S02]  /*16ac0*/  IMAD.MOV.U32 R12, RZ, RZ, 0x3 ;  /* 0x00000003ff0c7424 */ /* 0x000fe400078e00ff */
[----:B------:R-:W-:-:S07]  /*16ad0*/  IMAD.MOV.U32 R7, RZ, RZ, R14 ;  /* 0x000000ffff077224 */ /* 0x000fce00078e000e */
[----:B------:R-:W-:Y:S05]  /*16ae0*/  WARPSYNC.COLLECTIVE R15, `(.L_x_1308) ;  /* 0x000000000f087348 */ /* 0x000fea0003c00000 */
[----:B------:R0:W1:Y:S02]  /*16af0*/  SHFL.IDX P6, R14, R13, R12, R11 ;  /* 0x0000000c0d0e7389 */ /* 0x00006400000c000b */
[----:B01----:R-:W-:Y:S01]  /*16b00*/  ENDCOLLECTIVE ;  /* 0x000000000000791b */ /* 0x003fe20003800000 */
.L_x_1308:
        /* <DEDUP_REMOVED lines=17> */
.L_x_1309:
[----:B------:R-:W-:Y:S02]  /*16c20*/  IMAD.MOV.U32 R13, RZ, RZ, R3 ;  /* 0x000000ffff0d7224 */ /* 0x000fe400078e0003 */
[----:B------:R-:W-:Y:S02]  /*16c30*/  IMAD.MOV.U32 R12, RZ, RZ, 0x4 ;  /* 0x00000004ff0c7424 */ /* 0x000fe400078e00ff */
[----:B------:R-:W-:-:S07]  /*16c40*/  IMAD.MOV.U32 R7, RZ, RZ, R14 ;  /* 0x000000ffff077224 */ /* 0x000fce00078e000e */
[----:B------:R-:W-:Y:S05]  /*16c50*/  WARPSYNC.COLLECTIVE R15, `(.L_x_1310) ;  /* 0x000000000f087348 */ /* 0x000fea0003c00000 */
[----:B------:R0:W1:Y:S02]  /*16c60*/  SHFL.IDX P6, R14, R13, R12, R11 ;  /* 0x0000000c0d0e7389 */ /* 0x00006400000c000b */
[----:B01----:R-:W-:Y:S01]  /*16c70*/  ENDCOLLECTIVE ;  /* 0x000000000000791b */ /* 0x003fe20003800000 */
.L_x_1310:
        /* <DEDUP_REMOVED lines=17> */
.L_x_1311:
[----:B------:R-:W-:Y:S02]  /*16d90*/  IMAD.MOV.U32 R13, RZ, RZ, R3 ;  /* 0x000000ffff0d7224 */ /* 0x000fe400078e0003 */
[----:B------:R-:W-:Y:S02]  /*16da0*/  IMAD.MOV.U32 R12, RZ, RZ, 0x5 ;  /* 0x00000005ff0c7424 */ /* 0x000fe400078e00ff */
[----:B------:R-:W-:-:S07]  /*16db0*/  IMAD.MOV.U32 R7, RZ, RZ, R14 ;  /* 0x000000ffff077224 */ /* 0x000fce00078e000e */
[----:B------:R-:W-:Y:S05]  /*16dc0*/  WARPSYNC.COLLECTIVE R15, `(.L_x_1312) ;  /* 0x000000000f087348 */ /* 0x000fea0003c00000 */
[----:B------:R0:W1:Y:S02]  /*16dd0*/  SHFL.IDX P6, R14, R13, R12, R11 ;  /* 0x0000000c0d0e7389 */ /* 0x00006400000c000b */
[----:B01----:R-:W-:Y:S01]  /*16de0*/  ENDCOLLECTIVE ;  /* 0x000000000000791b */ /* 0x003fe20003800000 */
.L_x_1312:
        /* <DEDUP_REMOVED lines=17> */
.L_x_1313:
[----:B------:R-:W-:Y:S02]  /*16f00*/  IMAD.MOV.U32 R13, RZ, RZ, R3 ;  /* 0x000000ffff0d7224 */ /* 0x000fe400078e0003 */
[----:B------:R-:W-:Y:S02]  /*16f10*/  IMAD.MOV.U32 R12, RZ, RZ, 0x6 ;  /* 0x00000006ff0c7424 */ /* 0x000fe400078e00ff */
[----:B------:R-:W-:-:S07]  /*16f20*/  IMAD.MOV.U32 R7, RZ, RZ, R14 ;  /* 0x000000ffff077224 */ /* 0x000fce00078e000e */
[----:B------:R-:W-:Y:S05]  /*16f30*/  WARPSYNC.COLLECTIVE R15, `(.L_x_1314) ;  /* 0x000000000f087348 */ /* 0x000fea0003c00000 */
[----:B------:R0:W1:Y:S02]  /*16f40*/  SHFL.IDX P6, R14, R13, R12, R11 ;  /* 0x0000000c0d0e7389 */ /* 0x00006400000c000b */
[----:B01----:R-:W-:Y:S01]  /*16f50*/  ENDCOLLECTIVE ;  /* 0x000000000000791b */ /* 0x003fe20003800000 */
.L_x_1314:
        /* <DEDUP_REMOVED lines=16> */
.L_x_1315:
[----:B------:R-:W-:Y:S02]  /*17060*/  IMAD.MOV.U32 R13, RZ, RZ, R3 ;  /* 0x000000ffff0d7224 */ /* 0x000fe400078e0003 */
[----:B------:R-:W-:Y:S02]  /*17070*/  IMAD.MOV.U32 R12, RZ, RZ, 0x7 ;  /* 0x00000007ff0c7424 */ /* 0x000fe400078e00ff */
[----:B------:R-:W-:-:S07]  /*17080*/  IMAD.MOV.U32 R7, RZ, RZ, R14 ;  /* 0x000000ffff077224 */ /* 0x000fce00078e000e */
[----:B------:R-:W-:Y:S05]  /*17090*/  WARPSYNC.COLLECTIVE R15, `(.L_x_1316) ;  /* 0x000000000f087348 */ /* 0x000fea0003c00000 */
[----:B------:R0:W1:Y:S02]  /*170a0*/  SHFL.IDX P6, R14, R13, R12, R11 ;  /* 0x0000000c0d0e7389 */ /* 0x00006400000c000b */
[----:B01----:R-:W-:Y:S01]  /*170b0*/  ENDCOLLECTIVE ;  /* 0x000000000000791b */ /* 0x003fe20003800000 */
.L_x_1316:
        /* <DEDUP_REMOVED lines=10> */
.L_x_1317:
[----:B------:R-:W-:Y:S01]  /*17160*/  @!PT LDS RZ, [RZ] ;  /* 0x00000000fffff984 */ /* 0x000fe20000000800 */
[----:B------:R-:W-:Y:S01]  /*17170*/  @!PT LDS RZ, [RZ] ;  /* 0x00000000fffff984 */ /* 0x000fe20000000800 */
[----:B------:R-:W-:Y:S01]  /*17180*/  @!PT LDS RZ, [RZ] ;  /* 0x00000000fffff984 */ /* 0x000fe20000000800 */
[----:B------:R0:W-:Y:S04]  /*17190*/  @!P2 LDGSTS.E.BYPASS.LTC128B.128 [R9+0x1b000], desc[UR52][R6.64], !P0 ;  /* 0x1b0000000609afae */ /* 0x0001e8000c101d74 */
[----:B------:R0:W-:Y:S01]  /*171a0*/  @!P2 LDGSTS.E.BYPASS.LTC128B.128 [R9+0x1f000], desc[UR52][R6.64+0x80], !P1 ;  /* 0x1f0000800609afae */ /* 0x0001e2000c901d74 */
[----:B------:R-:W-:Y:S01]  /*171b0*/  IMAD.MOV.U32 R4, RZ, RZ, R14 ;  /* 0x000000ffff047224 */ /* 0x000fe200078e000e */
[----:B------:R-:W-:Y:S06]  /*171c0*/  BRA `(.L_x_1318) ;  /* 0xffffffc000d07947 */ /* 0x000fec000383ffff */
.L_x_1236:
[----:B---3--:R3:W4:Y:S02]  /*171d0*/  SYNCS.PHASECHK.TRANS64.TRYWAIT P0, [R17+URZ+0x28420], R0 ;  /* 0x02842000110075a7 */ /* 0x008724000800017f */
[----:B----4-:R-:W-:Y:S05]  /*171e0*/  @!P0 NANOSLEEP.SYNCS 0x989680 ;  /* 0x009896800000895d */ /* 0x010fea0003900000 */
[----:B------:R-:W4:Y:S02]  /*171f0*/  @!P0 SYNCS.PHASECHK.TRANS64 P0, [R17+URZ+0x28420], R0 ;  /* 0x02842000110085a7 */ /* 0x000f24000800007f */
[----:B----4-:R-:W-:Y:S05]  /*17200*/  @!P0 BRA `(.L_x_1236) ;  /* 0xfffffffc00f08947 */ /* 0x010fea000383ffff */
[----:B------:R-:W-:Y:S05]  /*17210*/  BRA `(.L_x_1319) ;  /* 0xffffffc4003c7947 */ /* 0x000fea000383ffff */
.L_x_1242:
[----:B--2---:R2:W4:Y:S02]  /*17220*/  SYNCS.PHASECHK.TRANS64.TRYWAIT P0, [R6+URZ+0x28480], R5 ;  /* 0x02848005060075a7 */ /* 0x004524000800017f */
[----:B----4-:R-:W-:Y:S05]  /*17230*/  @!P0 NANOSLEEP.SYNCS 0x989680 ;  /* 0x009896800000895d */ /* 0x010fea0003900000 */
[----:B------:R-:W4:Y:S02]  /*17240*/  @!P0 SYNCS.PHASECHK.TRANS64 P0, [R6+URZ+0x28480], R5 ;  /* 0x02848005060085a7 */ /* 0x000f24000800007f */
[----:B----4-:R-:W-:Y:S05]  /*17250*/  @!P0 BRA `(.L_x_1242) ;  /* 0xfffffffc00f08947 */ /* 0x010fea000383ffff */
[----:B------:R-:W-:Y:S05]  /*17260*/  BRA `(.L_x_1320) ;  /* 0xffffffc400f87947 */ /* 0x000fea000383ffff */
.L_x_1248:
[----:B0-----:R0:W2:Y:S02]  /*17270*/  SYNCS.PHASECHK.TRANS64.TRYWAIT P0, [R6+URZ+0x28440], R5 ;  /* 0x02844005060075a7 */ /* 0x0010a4000800017f */
[----:B--2---:R-:W-:Y:S05]  /*17280*/  @!P0 NANOSLEEP.SYNCS 0x989680 ;  /* 0x009896800000895d */ /* 0x004fea0003900000 */
[----:B------:R-:W2:Y:S02]  /*17290*/  @!P0 SYNCS.PHASECHK.TRANS64 P0, [R6+URZ+0x28440], R5 ;  /* 0x02844005060085a7 */ /* 0x000ea4000800007f */
[----:B--2---:R-:W-:Y:S05]  /*172a0*/  @!P0 BRA `(.L_x_1248) ;  /* 0xfffffffc00f08947 */ /* 0x004fea000383ffff */
[----:B------:R-:W-:Y:S05]  /*172b0*/  BRA `(.L_x_1321) ;  /* 0xffffffc800b87947 */ /* 0x000fea000383ffff */
.L_x_1255:
[----:B--2---:R2:W4:Y:S02]  /*172c0*/  SYNCS.PHASECHK.TRANS64.TRYWAIT P0, [R19+URZ+0x28470], R4 ;  /* 0x02847004130075a7 */ /* 0x004524000800017f */
[----:B----4-:R-:W-:Y:S05]  /*172d0*/  @!P0 NANOSLEEP.SYNCS 0x989680 ;  /* 0x009896800000895d */ /* 0x010fea0003900000 */
[----:B------:R-:W4:Y:S02]  /*172e0*/  @!P0 SYNCS.PHASECHK.TRANS64 P0, [R19+URZ+0x28470], R4 ;  /* 0x02847004130085a7 */ /* 0x000f24000800007f */
[----:B----4-:R-:W-:Y:S05]  /*172f0*/  @!P0 BRA `(.L_x_1255) ;  /* 0xfffffffc00f08947 */ /* 0x010fea000383ffff */
[----:B------:R-:W-:Y:S05]  /*17300*/  BRA `(.L_x_1322) ;  /* 0xffffffcc00907947 */ /* 0x000fea000383ffff */
.L_x_1257:
[----:B----4-:R4:W0:Y:S02]  /*17310*/  SYNCS.PHASECHK.TRANS64.TRYWAIT P0, [R19+URZ+0x28460], R3 ;  /* 0x02846003130075a7 */ /* 0x010824000800017f */
[----:B0-----:R-:W-:Y:S05]  /*17320*/  @!P0 NANOSLEEP.SYNCS 0x989680 ;  /* 0x009896800000895d */ /* 0x001fea0003900000 */
[----:B------:R-:W0:Y:S02]  /*17330*/  @!P0 SYNCS.PHASECHK.TRANS64 P0, [R19+URZ+0x28460], R3 ;  /* 0x02846003130085a7 */ /* 0x000e24000800007f */
[----:B0-----:R-:W-:Y:S05]  /*17340*/  @!P0 BRA `(.L_x_1257) ;  /* 0xfffffffc00f08947 */ /* 0x001fea000383ffff */
[----:B------:R-:W-:Y:S05]  /*17350*/  BRA `(.L_x_1323) ;  /* 0xffffffcc00987947 */ /* 0x000fea000383ffff */
.L_x_1264:
[----:B--2---:R2:W3:Y:S02]  /*17360*/  SYNCS.PHASECHK.TRANS64.TRYWAIT P1, [R2+URZ+0x28470], R3 ;  /* 0x02847003020075a7 */ /* 0x0044e4000802017f */
[----:B---3--:R-:W-:Y:S05]  /*17370*/  @!P1 NANOSLEEP.SYNCS 0x989680 ;  /* 0x009896800000995d */ /* 0x008fea0003900000 */
[----:B------:R-:W3:Y:S02]  /*17380*/  @!P1 SYNCS.PHASECHK.TRANS64 P1, [R2+URZ+0x28470], R3 ;  /* 0x02847003020095a7 */ /* 0x000ee4000802007f */
[----:B---3--:R-:W-:Y:S05]  /*17390*/  @!P1 BRA `(.L_x_1264) ;  /* 0xfffffffc00f09947 */ /* 0x008fea000383ffff */
[----:B------:R-:W-:Y:S05]  /*173a0*/  BRA `(.L_x_1324) ;  /* 0xffffffd400ac7947 */ /* 0x000fea000383ffff */
.L_x_1266:
[----:B--2---:R2:W3:Y:S02]  /*173b0*/  SYNCS.PHASECHK.TRANS64.TRYWAIT P1, [R2+URZ+0x28460], R3 ;  /* 0x02846003020075a7 */ /* 0x0044e4000802017f */
[----:B---3--:R-:W-:Y:S05]  /*173c0*/  @!P1 NANOSLEEP.SYNCS 0x989680 ;  /* 0x009896800000995d */ /* 0x008fea0003900000 */
[----:B------:R-:W3:Y:S02]  /*173d0*/  @!P1 SYNCS.PHASECHK.TRANS64 P1, [R2+URZ+0x28460], R3 ;  /* 0x02846003020095a7 */ /* 0x000ee4000802007f */
[----:B---3--:R-:W-:Y:S05]  /*173e0*/  @!P1 BRA `(.L_x_1266) ;  /* 0xfffffffc00f09947 */ /* 0x008fea000383ffff */
[----:B------:R-:W-:Y:S05]  /*173f0*/  BRA `(.L_x_1325) ;  /* 0xffffffd400b47947 */ /* 0x000fea000383ffff */
.L_x_1279:
[----:B0-----:R0:W1:Y:S02]  /*17400*/  SYNCS.PHASECHK.TRANS64.TRYWAIT P0, [R0+URZ+0x28420], R3 ;  /* 0x02842003000075a7 */ /* 0x001064000800017f */
[----:B-1----:R-:W-:Y:S05]  /*17410*/  @!P0 NANOSLEEP.SYNCS 0x989680 ;  /* 0x009896800000895d */ /* 0x002fea0003900000 */
[----:B------:R-:W1:Y:S02]  /*17420*/  @!P0 SYNCS.PHASECHK.TRANS64 P0, [R0+URZ+0x28420], R3 ;  /* 0x02842003000085a7 */ /* 0x000e64000800007f */
[----:B-1----:R-:W-:Y:S05]  /*17430*/  @!P0 BRA `(.L_x_1279) ;  /* 0xfffffffc00f08947 */ /* 0x002fea000383ffff */
[----:B------:R-:W-:Y:S05]  /*17440*/  BRA `(.L_x_1326) ;  /* 0xffffffe800847947 */ /* 0x000fea000383ffff */
.L_x_1280:
        /* <DEDUP_REMOVED lines=11> */
.L_x_1328:
[----:B------:R-:W-:Y:S05]  /*17500*/  BSYNC B0 ;  /* 0x0000000000007941 */ /* 0x000fea0003800000 */
.L_x_1327:
[----:B------:R-:W-:Y:S05]  /*17510*/  BRA `(.L_x_1329) ;  /* 0xffffffe8006c7947 */ /* 0x000fea000383ffff */
.L_x_1283:
[----:B------:R-:W-:Y:S01]  /*17520*/  BSSY B1, `(.L_x_1330) ;  /* 0x0000006000017945 */ /* 0x000fe20003800000 */
[----:B------:R-:W-:-:S07]  /*17530*/  IMAD.MOV.U32 R15, RZ, RZ, -0x1 ;  /* 0xffffffffff0f7424 */ /* 0x000fce00078e00ff */
[----:B01----:R-:W-:Y:S05]  /*17540*/  WARPSYNC.COLLECTIVE R15, `(.L_x_1331) ;  /* 0x000000000f0c7348 */ /* 0x003fea0003c00000 */
[----:B------:R-:W-:Y:S02]  /*17550*/  ELECT P6, UR62, PT ;  /* 0x00000000003e782f */ /* 0x000fe400038c0000 */
[----:B------:R-:W-:Y:S01]  /*17560*/  MOV R14, UR62 ;  /* 0x0000003e000e7c02 */ /* 0x000fe20008000f00 */
[----:B01----:R-:W-:Y:S10]  /*17570*/  ENDCOLLECTIVE ;  /* 0x000000000000791b */ /* 0x003ff40003800000 */
.L_x_1331:
[----:B------:R-:W-:Y:S05]  /*17580*/  BSYNC B1 ;  /* 0x0000000000017941 */ /* 0x000fea0003800000 */
.L_x_1330:
[----:B------:R-:W-:Y:S05]  /*17590*/  BRA `(.L_x_1332) ;  /* 0xffffffe800647947 */ /* 0x000fea000383ffff */
.L_x_1285:
[----:B0-----:R0:W1:Y:S02]  /*175a0*/  SYNCS.PHASECHK.TRANS64.TRYWAIT P1, [R6+URZ], R5 ;  /* 0x00000005060075a7 */ /* 0x001064000802017f */
[----:B-1----:R-:W-:Y:S05]  /*175b0*/  @!P1 NANOSLEEP.SYNCS 0x989680 ;  /* 0x009896800000995d */ /* 0x002fea0003900000 */
[----:B------:R-:W1:Y:S02]  /*175c0*/  @!P1 SYNCS.PHASECHK.TRANS64 P1, [R6+URZ], R5 ;  /* 0x00000005060095a7 */ /* 0x000e64000802007f */
[----:B-1----:R-:W-:Y:S05]  /*175d0*/  @!P1 BRA `(.L_x_1285) ;  /* 0xfffffffc00f09947 */ /* 0x002fea000383ffff */
[----:B------:R-:W-:Y:S05]  /*175e0*/  BRA `(.L_x_1333) ;  /* 0xffffffe800a07947 */ /* 0x000fea000383ffff */
.L_x_1286:
[----:B-1----:R1:W2:Y:S02]  /*175f0*/  SYNCS.PHASECHK.TRANS64.TRYWAIT P1, [R7+URZ], R2 ;  /* 0x00000002070075a7 */ /* 0x0022a4000802017f */
[----:B--2---:R-:W-:Y:S05]  /*17600*/  @!P1 NANOSLEEP.SYNCS 0x989680 ;  /* 0x009896800000995d */ /* 0x004fea0003900000 */
[----:B------:R-:W2:Y:S02]  /*17610*/  @!P1 SYNCS.PHASECHK.TRANS64 P1, [R7+URZ], R2 ;  /* 0x00000002070095a7 */ /* 0x000ea4000802007f */
[----:B--2---:R-:W-:Y:S05]  /*17620*/  @!P1 BRA `(.L_x_1286) ;  /* 0xfffffffc00f09947 */ /* 0x004fea000383ffff */
[----:B------:R-:W-:Y:S05]  /*17630*/  BRA `(.L_x_1334) ;  /* 0xffffffe800947947 */ /* 0x000fea000383ffff */
.L_x_1288:
[----:B--2---:R2:W3:Y:S02]  /*17640*/  SYNCS.PHASECHK.TRANS64.TRYWAIT P1, [R4+URZ+0x28460], R5 ;  /* 0x02846005040075a7 */ /* 0x0044e4000802017f */
[----:B---3--:R-:W-:Y:S05]  /*17650*/  @!P1 NANOSLEEP.SYNCS 0x989680 ;  /* 0x009896800000995d */ /* 0x008fea0003900000 */
[----:B------:R-:W3:Y:S02]  /*17660*/  @!P1 SYNCS.PHASECHK.TRANS64 P1, [R4+URZ+0x28460], R5 ;  /* 0x02846005040095a7 */ /* 0x000ee4000802007f */
[----:B---3--:R-:W-:Y:S05]  /*17670*/  @!P1 BRA `(.L_x_1288) ;  /* 0xfffffffc00f09947 */ /* 0x008fea000383ffff */
[----:B------:R-:W-:Y:S05]  /*17680*/  BRA `(.L_x_1335) ;  /* 0xffffffe800987947 */ /* 0x000fea000383ffff */
.L_x_1290:
[----:B---3--:R3:W4:Y:S02]  /*17690*/  SYNCS.PHASECHK.TRANS64.TRYWAIT P1, [R3+URZ+0x28460], R2 ;  /* 0x02846002030075a7 */ /* 0x008724000802017f */
[----:B----4-:R-:W-:Y:S05]  /*176a0*/  @!P1 NANOSLEEP.SYNCS 0x989680 ;  /* 0x009896800000995d */ /* 0x010fea0003900000 */
[----:B------:R-:W4:Y:S02]  /*176b0*/  @!P1 SYNCS.PHASECHK.TRANS64 P1, [R3+URZ+0x28460], R2 ;  /* 0x02846002030095a7 */ /* 0x000f24000802007f */
[----:B----4-:R-:W-:Y:S05]  /*176c0*/  @!P1 BRA `(.L_x_1290) ;  /* 0xfffffffc00f09947 */ /* 0x010fea000383ffff */
[----:B------:R-:W-:Y:S05]  /*176d0*/  BRA `(.L_x_1336) ;  /* 0xffffffe800987947 */ /* 0x000fea000383ffff */
.L_x_1292:
[----:B----4-:R4:W0:Y:S02]  /*176e0*/  SYNCS.PHASECHK.TRANS64.TRYWAIT P0, [R4+URZ+0x28480], R5 ;  /* 0x02848005040075a7 */ /* 0x010824000800017f */
[----:B0-----:R-:W-:Y:S05]  /*176f0*/  @!P0 NANOSLEEP.SYNCS 0x989680 ;  /* 0x009896800000895d */ /* 0x001fea0003900000 */
[----:B------:R-:W0:Y:S02]  /*17700*/  @!P0 SYNCS.PHASECHK.TRANS64 P0, [R4+URZ+0x28480], R5 ;  /* 0x02848005040085a7 */ /* 0x000e24000800007f */
[----:B0-----:R-:W-:Y:S05]  /*17710*/  @!P0 BRA `(.L_x_1292) ;  /* 0xfffffffc00f08947 */ /* 0x001fea000383ffff */
[----:B------:R-:W-:Y:S05]  /*17720*/  BRA `(.L_x_1293) ;  /* 0xffffffe800947947 */ /* 0x000fea000383ffff */
.L_x_1337:
        /* <DEDUP_REMOVED lines=13> */
.L_x_12957:


//--------------------- .text._ZN7cutlass13device_kernelIN5flash11enable_sm90INS1_16FlashAttnFwdSm90INS1_25CollectiveMainloopFwdSm90ILi2EN4cute5tupleIJNS5_1CILi1EEES8_S8_EEENS6_IJNS7_ILi128EEENS7_ILi64EEENS7_ILi256EEEEEELi256ENS_12float_e4m3_tEfNS_4arch4Sm90ELb0ELb1ELb1ELb1ELb0ELb1ELb0ELb1ELb1ELb1ELb0ELb0EEENS1_21CollectiveEpilogueFwdINS6_IJSA_SC_SB_EEES9_NS_10bfloat16_tESG_Li256ELb1ELb1ELb0ELb1EEENS1_36VarlenDynamicPersistentTileSchedulerILi128ELi64ELi256ELi128ELb0ELb1ELb1ELb1ELb0ELb1EEEEEEEEEvNT_6ParamsE --------------------------
	.section	.text._ZN7cutlass13device_kernelIN5flash11enable_sm90INS1_16FlashAttnFwdSm90INS1_25CollectiveMainloopFwdSm90ILi2EN4cute5tupleIJNS5_1CILi1EEES8_S8_EEENS6_IJNS7_ILi128EEENS7_ILi64EEENS7_ILi256EEEEEELi256ENS_12float_e4m3_tEfNS_4arch4Sm90ELb0ELb1ELb1ELb1ELb0ELb1ELb0ELb1ELb1ELb1ELb0ELb0EEENS1_21CollectiveEpilogueFwdINS6_IJSA_SC_SB_EEES9_NS_10bfloat16_tESG_Li256ELb1ELb1ELb0ELb1EEENS1_36VarlenDynamicPersistentTileSchedulerILi128ELi64ELi256ELi128ELb0ELb1ELb1ELb1ELb0ELb1EEEEEEEEEvNT_6ParamsE,"ax",@progbits
	.align	128
.text._ZN7cutlass13device_kernelIN5flash11enable_sm90INS1_16FlashAttnFwdSm90INS1_25CollectiveMainloopFwdSm90ILi2EN4cute5tupleIJNS5_1CILi1EEES8_S8_EEENS6_IJNS7_ILi128EEENS7_ILi64EEENS7_ILi256EEEEEELi256ENS_12float_e4m3_tEfNS_4arch4Sm90ELb0ELb1ELb1ELb1ELb0ELb1ELb0ELb1ELb1ELb1ELb0ELb0EEENS1_21CollectiveEpilogueFwdINS6_IJSA_SC_SB_EEES9_NS_10bfloat16_tESG_Li256ELb1ELb1ELb0ELb1EEENS1_36VarlenDynamicPersistentTileSchedulerILi128ELi64ELi256ELi128ELb0ELb1ELb1ELb1ELb0ELb1EEEEEEEEEvNT_6ParamsE:
        .type           _ZN7cutlass13device_kernelIN5flash11enable_sm90INS1_16FlashAttnFwdSm90INS1_25CollectiveMainloopFwdSm90ILi2EN4cute5tupleIJNS5_1CILi1EEES8_S8_EEENS6_IJNS7_ILi128EEENS7_ILi64EEENS7_ILi256EEEEEELi256ENS_12float_e4m3_tEfNS_4arch4Sm90ELb0ELb1ELb1ELb1ELb0ELb1ELb0ELb1ELb1ELb1ELb0ELb0EEENS1_21CollectiveEpilogueFwdINS6_IJSA_SC_SB_EEES9_NS_10bfloat16_tESG_Li256ELb1ELb1ELb0ELb1EEENS1_36VarlenDynamicPersistentTileSchedulerILi128ELi64ELi256ELi128ELb0ELb1ELb1ELb1ELb0ELb1EEEEEEEEEvNT_6ParamsE,@function
        .size           _ZN7cutlass13device_kernelIN5flash11enable_sm90INS1_16FlashAttnFwdSm90INS1_25CollectiveMainloopFwdSm90ILi2EN4cute5tupleIJNS5_1CILi1EEES8_S8_EEENS6_IJNS7_ILi128EEENS7_ILi64EEENS7_ILi256EEEEEELi256ENS_12float_e4m3_tEfNS_4arch4Sm90ELb0ELb1ELb1ELb1ELb0ELb1ELb0ELb1ELb1ELb1ELb0ELb0EEENS1_21CollectiveEpilogueFwdINS6_IJSA_SC_SB_EEES9_NS_10bfloat16_tESG_Li256ELb1ELb1ELb0ELb1EEENS1_36VarlenDynamicPersistentTileSchedulerILi128ELi64ELi256ELi128ELb0ELb1ELb1ELb1ELb0ELb1EEEEEEEEEvNT_6ParamsE,(.L_x_12958 - _ZN7cutlass13device_kernelIN5flash11enable_sm90INS1_16FlashAttnFwdSm90INS1_25CollectiveMainloopFwdSm90ILi2EN4cute5tupleIJNS5_1CILi1EEES8_S8_EEENS6_IJNS7_ILi128EEENS7_ILi64EEENS7_ILi256EEEEEELi256ENS_12float_e4m3_tEfNS_4arch4Sm90ELb0ELb1ELb1ELb1ELb0ELb1ELb0ELb1ELb1ELb1ELb0ELb0EEENS1_21CollectiveEpilogueFwdINS6_IJSA_SC_SB_EEES9_NS_10bfloat16_tESG_Li256ELb1ELb1ELb0ELb1EEENS1_36VarlenDynamicPersistentTileSchedulerILi128ELi64ELi256ELi128ELb0ELb1ELb1ELb1ELb0ELb1EEEEEEEEEvNT_6ParamsE)
        .other          _ZN7cutlass13device_kernelIN5flash11enable_sm90INS1_16FlashAttnFwdSm90INS1_25CollectiveMainloopFwdSm90ILi2EN4cute5tupleIJNS5_1CILi1EEES8_S8_EEENS6_IJNS7_ILi128EEENS7_ILi64EEENS7_ILi256EEEEEELi256ENS_12float_e4m3_tEfNS_4arch4Sm90ELb0ELb1ELb1ELb1ELb0ELb1ELb0ELb1ELb1ELb1ELb0ELb0EEENS1_21CollectiveEpilogueFwdINS6_IJSA_SC_SB_EEES9_NS_10bfloat16_tESG_Li256ELb1ELb1ELb0ELb1EEENS1_36VarlenDynamicPersistentTileSchedulerILi128ELi64ELi256ELi128ELb0ELb1ELb1ELb1ELb0ELb1EEEEEEEEEvNT_6ParamsE,@"STO_CUDA_ENTRY STV_DEFAULT"
_ZN7cutlass13device_kernelIN5flash11enable_sm90INS1_16FlashAttnFwdSm90INS1_25CollectiveMainloopFwdSm90ILi2EN4cute5tupleIJNS5_1CILi1EEES8_S8_EEENS6_IJNS7_ILi128EEENS7_ILi64EEENS7_ILi256EEEEEELi256ENS_12float_e4m3_tEfNS_4arch4Sm90ELb0ELb1ELb1ELb1ELb0ELb1ELb0ELb1ELb1ELb1ELb0ELb0EEENS1_21CollectiveEpilogueFwdINS6_IJSA_SC_SB_EEES9_NS_10bfloat16_tESG_Li256ELb1ELb1ELb0ELb1EEENS1_36VarlenDynamicPersistentTileSchedulerILi128ELi64ELi256ELi128ELb0ELb1ELb1ELb1ELb0ELb1EEEEEEEEEvNT_6ParamsE:
        /* <DEDUP_REMOVED lines=24> */
.L_x_1339:
[----:B------:R-:W-:Y:S05]  /*0180*/  BSYNC B0 ;  /* 0x0000000000007941 */ /* 0x000fea0003800000 */
.L_x_1338:
        /* <DEDUP_REMOVED lines=41> */
.L_x_1340:
        /* <DEDUP_REMOVED lines=22> */
.L_x_1341:
        /* <DEDUP_REMOVED lines=18> */
.L_x_1342:
        /* <DEDUP_REMOVED lines=22> */
.L_x_1343:
        /* <DEDUP_REMOVED lines=22> */
.L_x_1344:
        /* <DEDUP_REMOVED lines=8> */
.L_x_1347:
        /* <DEDUP_REMOVED lines=20> */
[----:B------:R-:W-:Y:S02]  /*0b20*/  R2UR UR44, R16 ;  /* 0x00000000102c72ca */ /* 0x000fe400000e0000 */
[----:B------:R-:W-:Y:S02]  /*0b30*/  CS2R R192, SRZ ;  /* 0x0000000000c07805 */ /* 0x000fe4000001ff00 */
[----:B------:R-:W-:Y:S01]  /*0b40*/  CS2R R198, SRZ ;  /* 0x0000000000c67805 */ /* 0x000fe2000001ff00 */
[----:B------:R-:W-:Y:S01]  /*0b50*/  ULOP3.LUT UR45, UR40, 0x1, URZ, 0xfc, !UPT ;  /* 0x00000001282d7892 */ /* 0x000fe2000f8efc3f */
[----:B------:R-:W-:-:S07]  /*0b60*/  UMOV UR43, URZ ;  /* 0x0000003f002b7c82 */ /* 0x000fce0008000000 */
[----:B------:R-:W-:Y:S01]  /*0b70*/  UIADD3 UR44, UR44, 0x18000, URZ ;  /* 0x000180002c2c7890 */ /* 0x000fe2000fffe03f */
[----:B0-----:R-:W-:-:S05]  /*0b80*/  VIADD R12, R0, 0xffffff80 ;  /* 0xffffff80000c7836 */ /* 0x001fca0000000000 */
[----:B------:R-:W-:-:S04]  /*0b90*/  SHF.R.S32.HI R0, RZ, 0x1f, R12 ;  /* 0x0000001fff007819 */ /* 0x000fc8000001140c */
[CC--:B------:R-:W-:Y:S02]  /*0ba0*/  LEA.HI R2, R0.reuse, R12.reuse, RZ, 0x7 ;  /* 0x0000000c00027211 */ /* 0x0c0fe400078f38ff */
[-C--:B------:R-:W-:Y:S02]  /*0bb0*/  LEA.HI R4, R0, R12.reuse, RZ, 0x5 ;  /* 0x0000000c00047211 */ /* 0x080fe400078f28ff */
[----:B------:R-:W-:Y:S02]  /*0bc0*/  LOP3.LUT R222, R2, 0xffffff80, RZ, 0xc0, !PT ;  /* 0xffffff8002de7812 */ /* 0x000fe400078ec0ff */
[-C--:B------:R-:W-:Y:S01]  /*0bd0*/  LEA.HI R3, R0, R12.reuse, RZ, 0x4 ;  /* 0x0000000c00037211 */ /* 0x080fe200078f20ff */
[----:B------:R-:W-:Y:S01]  /*0be0*/  IMAD.SHL.U32 R5, R4, 0x20, RZ ;  /* 0x0000002004057824 */ /* 0x000fe200078e00ff */
[----:B------:R-:W-:Y:S01]  /*0bf0*/  LEA.HI R11, R0, R12, RZ, 0x2 ;  /* 0x0000000c000b7211 */ /* 0x000fe200078f10ff */
[----:B------:R-:W-:Y:S01]  /*0c00*/  IMAD.IADD R222, R12, 0x1, -R222 ;  /* 0x000000010cde7824 */ /* 0x000fe200078e0ade */
[----:B------:R-:W-:-:S02]  /*0c10*/  LOP3.LUT R4, R3, 0x3fffff0, RZ, 0xc0, !PT ;  /* 0x03fffff003047812 */ /* 0x000fc400078ec0ff */
[----:B------:R-:W-:Y:S02]  /*0c20*/  LOP3.LUT R5, R5, 0xfffffc00, RZ, 0xc0, !PT ;  /* 0xfffffc0005057812 */ /* 0x000fe400078ec0ff */
[----:B------:R-:W-:Y:S01]  /*0c30*/  SHF.R.S32.HI R7, RZ, 0x1f, R222 ;  /* 0x0000001fff077819 */ /* 0x000fe200000114de */
[----:B------:R-:W-:Y:S01]  /*0c40*/  IMAD.IADD R4, R12, 0x1, -R4 ;  /* 0x000000010c047824 */ /* 0x000fe200078e0a04 */
[----:B------:R-:W-:Y:S02]  /*0c50*/  LEA.HI R17, R0, R12, RZ, 0x3 ;  /* 0x0000000c00117211 */ /* 0x000fe400078f18ff */
[----:B------:R-:W-:Y:S02]  /*0c60*/  LEA.HI R8, R7, R222, RZ, 0x2 ;  /* 0x000000de07087211 */ /* 0x000fe400078f10ff */
[----:B------:R-:W-:Y:S02]  /*0c70*/  LOP3.LUT R11, R11, 0xfffffffc, RZ, 0xc0, !PT ;  /* 0xfffffffc0b0b7812 */ /* 0x000fe400078ec0ff */
[----:B------:R-:W-:-:S02]  /*0c80*/  SHF.R.S32.HI R9, RZ, 0x2, R8 ;  /* 0x00000002ff097819 */ /* 0x000fc40000011408 */
[----:B------:R-:W-:Y:S01]  /*0c90*/  SHF.R.S32.HI R6, RZ, 0x1f, R8 ;  /* 0x0000001fff067819 */ /* 0x000fe20000011408 */
[----:B------:R-:W-:Y:S01]  /*0ca0*/  IMAD.IADD R11, R12, 0x1, -R11 ;  /* 0x000000010c0b7824 */ /* 0x000fe200078e0a0b */
[----:B------:R-:W-:Y:S02]  /*0cb0*/  SHF.R.S32.HI R229, RZ, 0x7, R2 ;  /* 0x00000007ffe57819 */ /* 0x000fe40000011402 */
[----:B------:R-:W-:Y:S02]  /*0cc0*/  LEA.HI R6, R6, R9, RZ, 0x3 ;  /* 0x0000000906067211 */ /* 0x000fe400078f18ff */
[----:B------:R-:W-:Y:S02]  /*0cd0*/  LEA.HI R0, R0, R12, RZ, 0x6 ;  /* 0x0000000c00007211 */ /* 0x000fe400078f30ff */
[----:B------:R-:W-:Y:S01]  /*0ce0*/  LOP3.LUT R10, R6, 0xfffffff8, RZ, 0xc0, !PT ;  /* 0xfffffff8060a7812 */ /* 0x000fe200078ec0ff */
[----:B------:R-:W-:Y:S01]  /*0cf0*/  IMAD R6, R4, 0x40, R5 ;  /* 0x0000004004067824 */ /* 0x000fe200078e0205 */
[----:B------:R-:W-:Y:S01]  /*0d00*/  SHF.R.S32.HI R4, RZ, 0x4, R3 ;  /* 0x00000004ff047819 */ /* 0x000fe20000011403 */
[----:B------:R-:W-:Y:S01]  /*0d10*/  IMAD.SHL.U32 R0, R0, 0x10, RZ ;  /* 0x0000001000007824 */ /* 0x000fe200078e00ff */
[----:B------:R-:W-:Y:S01]  /*0d20*/  LOP3.LUT R215, R17, 0xfffffff8, RZ, 0xc0, !PT ;  /* 0xfffffff811d77812 */ /* 0x000fe200078ec0ff */
[----:B------:R-:W-:Y:S01]  /*0d30*/  IMAD.IADD R10, R9, 0x1, -R10 ;  /* 0x00000001090a7824 */ /* 0x000fe200078e0a0a */
[----:B------:R-:W-:-:S02]  /*0d40*/  LEA.HI R3, R3, R4, RZ, 0x1 ;  /* 0x0000000403037211 */ /* 0x000fc400078f08ff */
[----:B------:R-:W-:Y:S01]  /*0d50*/  LEA.HI R7, R7, R222, RZ, 0x5 ;  /* 0x000000de07077211 */ /* 0x000fe200078f28ff */
[----:B------:R-:W-:Y:S01]  /*0d60*/  IMAD.IADD R215, R12, 0x1, -R215 ;  /* 0x000000010cd77824 */ /* 0x000fe200078e0ad7 */
[----:B------:R-:W-:Y:S02]  /*0d70*/  LEA.HI R2, R2, R229, RZ, 0x1 ;  /* 0x000000e502027211 */ /* 0x000fe400078f08ff */
[----:B------:R-:W-:Y:S01]  /*0d80*/  LOP3.LUT R3, R3, 0x1ffffffe, RZ, 0xc0, !PT ;  /* 0x1ffffffe03037812 */ /* 0x000fe200078ec0ff */
[C---:B------:R-:W-:Y:S01]  /*0d90*/  IMAD.SHL.U32 R22, R215.reuse, 0x10, RZ ;  /* 0x00000010d7167824 */ /* 0x040fe200078e00ff */
[----:B------:R-:W-:Y:S01]  /*0da0*/  SHF.R.S32.HI R17, RZ, 0x3, R17 ;  /* 0x00000003ff117819 */ /* 0x000fe20000011411 */
[----:B------:R-:W-:Y:S01]  /*0db0*/  IMAD.SHL.U32 R18, R215, 0x8, RZ ;  /* 0x00000008d7127824 */ /* 0x000fe200078e00ff */
[----:B------:R-:W-:Y:S02]  /*0dc0*/  SHF.R.S32.HI R7, RZ, 0x5, R7 ;  /* 0x00000005ff077819 */ /* 0x000fe40000011407 */
[----:B------:R-:W-:Y:S01]  /*0dd0*/  LOP3.LUT R2, R2, 0x3fffffe, RZ, 0xc0, !PT ;  /* 0x03fffffe02027812 */ /* 0x000fe200078ec0ff */
[C---:B------:R-:W-:Y:S01]  /*0de0*/  VIADD R218, R17.reuse, 0x20 ;  /* 0x0000002011da7836 */ /* 0x040fe20000000000 */
[----:B------:R-:W-:Y:S01]  /*0df0*/  IADD3 R3, R4, -R3, RZ ;  /* 0x8000000304037210 */ /* 0x000fe20007ffe0ff */
[----:B------:R-:W-:Y:S01]  /*0e00*/  VIADD R237, R17, 0x40 ;  /* 0x0000004011ed7836 */ /* 0x000fe20000000000 */
[----:B------:R-:W-:Y:S01]  /*0e10*/  LEA.HI R5, R11, R11, RZ, 0x1 ;  /* 0x0000000b0b057211 */ /* 0x000fe200078f08ff */
[----:B------:R-:W-:Y:S01]  /*0e20*/  VIADD R236, R17, 0x60 ;  /* 0x0000006011ec7836 */ /* 0x000fe20000000000 */
[----:B------:R-:W-:Y:S01]  /*0e30*/  LOP3.LUT R211, R0, 0xfffffc00, RZ, 0xc0, !PT ;  /* 0xfffffc0000d37812 */ /* 0x000fe200078ec0ff */
[----:B------:R-:W-:Y:S01]  /*0e40*/  IMAD R7, R7, 0x10, R10 ;  /* 0x0000001007077824 */ /* 0x000fe200078e020a */
[----:B------:R-:W-:Y:S01]  /*0e50*/  LOP3.LUT R4, R5, 0x1ffffffe, RZ, 0xc0, !PT ;  /* 0x1ffffffe05047812 */ /* 0x000fe200078ec0ff */
[----:B------:R-:W-:Y:S01]  /*0e60*/  IMAD.IADD R2, R229, 0x1, -R2 ;  /* 0x00000001e5027824 */ /* 0x000fe200078e0a02 */
[----:B------:R-:W-:Y:S01]  /*0e70*/  SHF.R.S32.HI R0, RZ, 0x1f, R237 ;  /* 0x0000001fff007819 */ /* 0x000fe200000114ed */
[----:B------:R-:W-:Y:S01]  /*0e80*/  IMAD R233, R3, 0x8, R6 ;  /* 0x0000000803e97824 */ /* 0x000fe200078e0206 */
[----:B------:R-:W-:Y:S01]  /*0e90*/  SHF.R.S32.HI R3, RZ, 0x1f, R218 ;  /* 0x0000001fff037819 */ /* 0x000fe200000114da */
[----:B------:R-:W-:Y:S01]  /*0ea0*/  IMAD R232, R2, 0x40, R7 ;  /* 0x0000004002e87824 */ /* 0x000fe200078e0207 */
[----:B------:R-:W-:Y:S01]  /*0eb0*/  SHF.L.U32 R208, R17, 0x7, RZ ;  /* 0x0000000711d07819 */ /* 0x000fe200000006ff */
[----:B------:R-:W-:Y:S01]  /*0ec0*/  IMAD.SHL.U32 R206, R218, 0x80, RZ ;  /* 0x00000080dace7824 */ /* 0x000fe200078e00ff */
[----:B------:R-:W-:Y:S01]  /*0ed0*/  SHF.R.S32.HI R5, RZ, 0x1f, R236 ;  /* 0x0000001fff057819 */ /* 0x000fe200000114ec */
[----:B------:R-:W-:Y:S01]  /*0ee0*/  IMAD.SHL.U32 R228, R237, 0x80, RZ ;  /* 0x00000080ede47824 */ /* 0x000fe200078e00ff */
[----:B------:R-:W-:Y:S01]  /*0ef0*/  LEA.HI R3, R3, R218, RZ, 0x3 ;  /* 0x000000da03037211 */ /* 0x000fe200078f18ff */
[----:B------:R-:W-:Y:S01]  /*0f00*/  IMAD.SHL.U32 R227, R236, 0x80, RZ ;  /* 0x00000080ece37824 */ /* 0x000fe200078e00ff */
[----:B------:R-:W-:Y:S01]  /*0f10*/  LEA.HI R2, R0, R237, RZ, 0x3 ;  /* 0x000000ed00027211 */ /* 0x000fe200078f18ff */
[----:B------:R-:W-:Y:S01]  /*0f20*/  IMAD.IADD R205, R11, 0x1, -R4 ;  /* 0x000000010bcd7824 */ /* 0x000fe200078e0a04 */
[----:B------:R-:W-:Y:S01]  /*0f30*/  LOP3.LUT R208, R208, 0x380, RZ, 0xc0, !PT ;  /* 0x00000380d0d07812 */ /* 0x000fe200078ec0ff */
[----:B------:R-:W-:Y:S01]  /*0f40*/  IMAD.SHL.U32 R3, R3, 0x80, RZ ;  /* 0x0000008003037824 */ /* 0x000fe200078e00ff */
[----:B------:R-:W-:Y:S01]  /*0f50*/  LEA.HI R5, R5, R236, RZ, 0x3 ;  /* 0x000000ec05057211 */ /* 0x000fe200078f18ff */
[----:B------:R-:W-:Y:S01]  /*0f60*/  IMAD.SHL.U32 R2, R2, 0x80, RZ ;  /* 0x0000008002027824 */ /* 0x000fe200078e00ff */
[----:B------:R-:W-:Y:S01]  /*0f70*/  LOP3.LUT R0, R208, 0x70, R22, 0xf8, !PT ;  /* 0x00000070d0007812 */ /* 0x000fe200078ef816 */
[----:B------:R-:W-:Y:S01]  /*0f80*/  VIADD R194, R18, 0x40 ;  /* 0x0000004012c27836 */ /* 0x000fe20000000000 */
[----:B------:R-:W-:Y:S01]  /*0f90*/  SHF.R.U32.HI R235, RZ, 0x3, R208 ;  /* 0x00000003ffeb7819 */ /* 0x000fe200000116d0 */
[----:B------:R-:W-:Y:S01]  /*0fa0*/  IMAD.SHL.U32 R230, R5, 0x80, RZ ;  /* 0x0000008005e67824 */ /* 0x000fe200078e00ff */
[----:B------:R-:W-:Y:S01]  /*0fb0*/  LOP3.LUT R206, R206, 0x380, RZ, 0xc0, !PT ;  /* 0x00000380cece7812 */ /* 0x000fe200078ec0ff */
[----:B------:R-:W-:Y:S01]  /*0fc0*/  VIADD R209, R18, 0xc0 ;  /* 0x000000c012d17836 */ /* 0x000fe20000000000 */
[----:B------:R-:W-:Y:S01]  /*0fd0*/  LOP3.LUT R228, R228, 0x380, RZ, 0xc0, !PT ;  /* 0x00000380e4e47812 */ /* 0x000fe200078ec0ff */
[----:B------:R-:W-:Y:S01]  /*0fe0*/  IMAD R205, R205, 0x8, R232 ;  /* 0x00000008cdcd7824 */ /* 0x000fe200078e02e8 */
[----:B------:R-:W-:-:S02]  /*0ff0*/  LOP3.LUT R227, R227, 0x380, RZ, 0xc0, !PT ;  /* 0x00000380e3e37812 */ /* 0x000fc400078ec0ff */
[----:B------:R-:W-:Y:S02]  /*1000*/  LOP3.LUT R213, R211, R0, R235, 0xf6, !PT ;  /* 0x00000000d3d57212 */ /* 0x000fe400078ef6eb */
[----:B------:R-:W-:Y:S02]  /*1010*/  SHF.R.U32.HI R234, RZ, 0x3, R206 ;  /* 0x00000003ffea7819 */ /* 0x000fe400000116ce */
[--C-:B------:R-:W-:Y:S01]  /*1020*/  LOP3.LUT R5, R206, 0x70, R22.reuse, 0xf8, !PT ;  /* 0x00000070ce057812 */ /* 0x100fe200078ef816 */
[----:B------:R-:W-:Y:S01]  /*1030*/  IMAD.IADD R212, R16, 0x1, R213 ;  /* 0x0000000110d47824 */ /* 0x000fe200078e02d5 */
[----:B------:R-:W-:Y:S02]  /*1040*/  LOP3.LUT R0, R228, 0x70, R22, 0xf8, !PT ;  /* 0x00000070e4007812 */ /* 0x000fe400078ef816 */
[----:B------:R-:W-:Y:S02]  /*1050*/  SHF.R.U32.HI R6, RZ, 0x3, R228 ;  /* 0x00000003ff067819 */ /* 0x000fe400000116e4 */
[----:B------:R-:W-:-:S02]  /*1060*/  LOP3.LUT R210, R3, 0xfffffc00, RZ, 0xc0, !PT ;  /* 0xfffffc0003d27812 */ /* 0x000fc400078ec0ff */
[----:B------:R-:W-:Y:S02]  /*1070*/  LOP3.LUT R231, R2, 0xfffffc00, RZ, 0xc0, !PT ;  /* 0xfffffc0002e77812 */ /* 0x000fe400078ec0ff */
[----:B------:R-:W-:Y:S02]  /*1080*/  LOP3.LUT R7, R227, 0x70, R22, 0xf8, !PT ;  /* 0x00000070e3077812 */ /* 0x000fe400078ef816 */
[----:B------:R-:W-:Y:S02]  /*1090*/  SHF.R.U32.HI R4, RZ, 0x3, R227 ;  /* 0x00000003ff047819 */ /* 0x000fe400000116e3 */
[----:B------:R-:W-:Y:S02]  /*10a0*/  LOP3.LUT R230, R230, 0xfffffc00, RZ, 0xc0, !PT ;  /* 0xfffffc00e6e67812 */ /* 0x000fe400078ec0ff */
[----:B------:R-:W-:Y:S02]  /*10b0*/  LOP3.LUT R197, R8, 0x7ffffffc, RZ, 0xc0, !PT ;  /* 0x7ffffffc08c57812 */ /* 0x000fe400078ec0ff */
[----:B------:R-:W-:-:S02]  /*10c0*/  LOP3.LUT R5, R210, R5, R234, 0xf6, !PT ;  /* 0x00000005d2057212 */ /* 0x000fc400078ef6ea */
[----:B------:R-:W-:Y:S01]  /*10d0*/  LOP3.LUT R3, R231, R0, R6, 0xf6, !PT ;  /* 0x00000000e7037212 */ /* 0x000fe200078ef606 */
[----:B------:R-:W-:Y:S01]  /*10e0*/  IMAD.IADD R197, R222, 0x1, -R197 ;  /* 0x00000001dec57824 */ /* 0x000fe200078e0ac5 */
[----:B------:R-:W-:Y:S01]  /*10f0*/  IADD3 R207, R18, 0x80, RZ ;  /* 0x0000008012cf7810 */ /* 0x000fe20007ffe0ff */
[----:B------:R-:W-:Y:S01]  /*1100*/  IMAD.IADD R226, R16, 0x1, R5 ;  /* 0x0000000110e27824 */ /* 0x000fe200078e0205 */
[----:B------:R-:W-:Y:S01]  /*1110*/  LOP3.LUT R7, R230, R7, R4, 0xf6, !PT ;  /* 0x00000007e6077212 */ /* 0x000fe200078ef604 */
[----:B------:R-:W-:Y:S01]  /*1120*/  IMAD.IADD R224, R16, 0x1, R3 ;  /* 0x0000000110e07824 */ /* 0x000fe200078e0203 */
[----:B------:R-:W-:Y:S02]  /*1130*/  SHF.R.S32.HI R221, RZ, 0x1f, R17 ;  /* 0x0000001fffdd7819 */ /* 0x000fe40000011411 */
[----:B------:R-:W-:Y:S02]  /*1140*/  SHF.R.S32.HI R23, RZ, 0x1f, R22 ;  /* 0x0000001fff177819 */ /* 0x000fe40000011416 */
[----:B------:R-:W-:-:S02]  /*1150*/  SHF.R.S32.HI R19, RZ, 0x1f, R18 ;  /* 0x0000001fff137819 */ /* 0x000fc40000011412 */
[----:B------:R-:W-:Y:S02]  /*1160*/  SHF.R.S32.HI R214, RZ, 0x1f, R194 ;  /* 0x0000001fffd67819 */ /* 0x000fe400000114c2 */
[----:B------:R-:W-:Y:S02]  /*1170*/  SHF.R.S32.HI R220, RZ, 0x1f, R207 ;  /* 0x0000001fffdc7819 */ /* 0x000fe400000114cf */
[----:B------:R-:W-:Y:S02]  /*1180*/  SHF.R.S32.HI R219, RZ, 0x1f, R209 ;  /* 0x0000001fffdb7819 */ /* 0x000fe400000114d1 */
[----:B------:R-:W-:-:S07]  /*1190*/  IADD3 R223, R16, R7, RZ ;  /* 0x0000000710df7210 */ /* 0x000fce0007ffe0ff */
.L_x_1577:
[----:B------:R-:W-:Y:S05]  /*11a0*/  YIELD ;  /* 0x0000000000007946 */ /* 0x000fea0003800000 */
[----:B------:R-:W-:Y:S01]  /*11b0*/  ULDC.64 UR4, c[0x0][0xa28] ;  /* 0x00028a0000047ab9 */ /* 0x000fe20000000a00 */
[----:B0-2---:R-:W0:Y:S01]  /*11c0*/  LDC.64 R4, c[0x0][0xa08] ;  /* 0x00028200ff047b82 */ /* 0x005e220000000a00 */
[----:B------:R-:W-:Y:S01]  /*11d0*/  ISETP.NE.U32.AND P1, PT, RZ, UR4, PT ;  /* 0x00000004ff007c0c */ /* 0x000fe2000bf25070 */
[----:B------:R-:W-:Y:S02]  /*11e0*/  IMAD.MOV.U32 R11, RZ, RZ, RZ ;  /* 0x000000ffff0b7224 */ /* 0x000fe400078e00ff */
[----:B------:R-:W-:Y:S01]  /*11f0*/  IMAD.MOV.U32 R25, RZ, RZ, RZ ;  /* 0x000000ffff197224 */ /* 0x000fe200078e00ff */
[----:B------:R-:W-:Y:S01]  /*1200*/  ISETP.NE.AND.EX P1, PT, RZ, UR5, PT, P1 ;  /* 0x00000005ff007c0c */ /* 0x000fe2000bf25310 */
[----:B------:R-:W-:-:S02]  /*1210*/  ULDC.64 UR4, c[0x0][0xa18] ;  /* 0x0002860000047ab9 */ /* 0x000fc40000000a00 */
[----:B------:R-:W-:-:S04]  /*1220*/  ISETP.NE.U32.AND P2, PT, RZ, UR4, PT ;  /* 0x00000004ff007c0c */ /* 0x000fc8000bf45070 */
[----:B------:R-:W-:Y:S01]  /*1230*/  ISETP.NE.AND.EX P2, PT, RZ, UR5, PT, P2 ;  /* 0x00000005ff007c0c */ /* 0x000fe2000bf45320 */
[----:B------:R-:W-:Y:S02]  /*1240*/  ULDC.64 UR4, c[0x0][0xa08] ;  /* 0x0002820000047ab9 */ /* 0x000fe40000000a00 */
[----:B------:R-:W-:-:S03]  /*1250*/  ISETP.NE.U32.AND P0, PT, RZ, UR4, PT ;  /* 0x00000004ff007c0c */ /* 0x000fc6000bf05070 */
[----:B------:R-:W1:Y:S01]  /*1260*/  @P1 LDC.64 R2, c[0x0][0xa28] ;  /* 0x00028a00ff021b82 */ /* 0x000e620000000a00 */
[----:B------:R-:W-:Y:S01]  /*1270*/  ISETP.NE.AND.EX P0, PT, RZ, UR5, PT, P0 ;  /* 0x00000005ff007c0c */ /* 0x000fe2000bf05300 */
[----:B0-----:R-:W-:-:S06]  /*1280*/  IMAD.WIDE R8, R203, 0x4, R4 ;  /* 0x00000004cb087825 */ /* 0x001fcc00078e0204 */
[----:B------:R-:W0:Y:S01]  /*1290*/  @P2 LDC.64 R6, c[0x0][0xa18] ;  /* 0x00028600ff062b82 */ /* 0x000e220000000a00 */
[----:B------:R-:W-:Y:S02]  /*12a0*/  ULDC UR4, c[0x0][0x288] ;  /* 0x0000a20000047ab9 */ /* 0x000fe40000000800 */
[----:B------:R-:W-:Y:S01]  /*12b0*/  IMAD.U32 R195, RZ, RZ, UR4 ;  /* 0x00000004ffc37e24 */ /* 0x000fe2000f8e00ff */
[----:B------:R-:W-:Y:S02]  /*12c0*/  ULDC.64 UR4, c[0x0][0x418] ;  /* 0x0001060000047ab9 */ /* 0x000fe40000000a00 */
[----:B------:R2:W5:Y:S01]  /*12d0*/  @P0 LDG.E R25, desc[UR46][R8.64] ;  /* 0x0000002e08190981 */ /* 0x000562000c1e1900 */
[----:B-1----:R-:W-:-:S05]  /*12e0*/  @P1 IMAD.WIDE R2, R203, 0x4, R2 ;  /* 0x00000004cb021825 */ /* 0x002fca00078e0202 */
[----:B------:R2:W5:Y:S01]  /*12f0*/  @P1 LDG.E R11, desc[UR46][R2.64] ;  /* 0x0000002e020b1981 */ /* 0x000562000c1e1900 */
[----:B0-----:R-:W-:-:S05]  /*1300*/  @P2 IMAD.WIDE R4, R203, 0x4, R6 ;  /* 0x00000004cb042825 */ /* 0x001fca00078e0206 */
        /* <DEDUP_REMOVED lines=8> */
[----:B------:R-:W-:Y:S02]  /*1390*/  IMAD.U32 R46, RZ, RZ, UR5 ;  /* 0x00000005ff2e7e24 */ /* 0x000fe4000f8e00ff */
[----:B------:R-:W-:Y:S01]  /*13a0*/  IMAD.U32 R24, RZ, RZ, UR4 ;  /* 0x00000004ff187e24 */ /* 0x000fe2000f8e00ff */
[----:B--234-:R-:W-:Y:S06]  /*13b0*/  @P2 BRA `(.L_x_1349) ;  /* 0x0000000000242947 */ /* 0x01cfec0003800000 */
        /* <DEDUP_REMOVED lines=9> */
.L_x_1349:
[----:B------:R-:W-:Y:S01]  /*1450*/  ULDC.64 UR4, c[0x0][0xa20] ;  /* 0x0002880000047ab9 */ /* 0x000fe20000000a00 */
[----:B------:R-:W-:Y:S01]  /*1460*/  IMAD.MOV.U32 R216, RZ, RZ, R202 ;  /* 0x000000ffffd87224 */ /* 0x000fe200078e00ca */
[----:B------:R-:W-:Y:S02]  /*1470*/  ISETP.NE.U32.AND P1, PT, RZ, UR4, PT ;  /* 0x00000004ff007c0c */ /* 0x000fe4000bf25070 */
[----:B------:R-:W-:Y:S02]  /*1480*/  MOV R217, R203 ;  /* 0x000000cb00d97202 */ /* 0x000fe40000000f00 */
[----:B------:R-:W-:-:S13]  /*1490*/  ISETP.NE.AND.EX P1, PT, RZ, UR5, PT, P1 ;  /* 0x00000005ff007c0c */ /* 0x000fda000bf25310 */
[----:B------:R-:W-:Y:S05]  /*14a0*/  @!P1 BRA `(.L_x_1350) ;  /* 0x0000000000109947 */ /* 0x000fea0003800000 */
[----:B------:R-:W0:Y:S02]  /*14b0*/  LDC.64 R2, c[0x0][0xa20] ;  /* 0x00028800ff027b82 */ /* 0x000e240000000a00 */
[----:B0-----:R-:W-:-:S05]  /*14c0*/  IMAD.WIDE R2, R203, 0x4, R2 ;  /* 0x00000004cb027825 */ /* 0x001fca00078e0202 */
[----:B------:R0:W5:Y:S01]  /*14d0*/  LDG.E R24, desc[UR46][R2.64] ;  /* 0x0000002e02187981 */ /* 0x000162000c1e1900 */
[----:B------:R-:W-:Y:S05]  /*14e0*/  BRA `(.L_x_1351) ;  /* 0x0000000000107947 */ /* 0x000fea0003800000 */
.L_x_1350:
[----:B------:R-:W-:Y:S05]  /*14f0*/  @!P0 BRA `(.L_x_1351) ;  /* 0x00000000000c8947 */ /* 0x000fea0003800000 */
[----:B------:R-:W2:Y:S04]  /*1500*/  LDG.E R3, desc[UR46][R8.64] ;  /* 0x0000002e08037981 */ /* 0x000ea8000c1e1900 */
[----:B------:R-:W2:Y:S02]  /*1510*/  LDG.E R24, desc[UR46][R8.64+0x4] ;  /* 0x0000042e08187981 */ /* 0x000ea4000c1e1900 */
[----:B--2---:R-:W-:-:S07]  /*1520*/  IMAD.IADD R24, R24, 0x1, -R3 ;  /* 0x0000000118187824 */ /* 0x004fce00078e0a03 */
.L_x_1351:
[----:B------:R-:W-:Y:S01]  /*1530*/  ULDC.64 UR4, c[0x0][0xa10] ;  /* 0x0002840000047ab9 */ /* 0x000fe20000000a00 */
[----:B------:R-:W1:Y:S01]  /*1540*/  LDC R6, c[0x0][0x448] ;  /* 0x00011200ff067b82 */ /* 0x000e620000000800 */
[----:B------:R-:W-:-:S04]  /*1550*/  ISETP.NE.U32.AND P0, PT, RZ, UR4, PT ;  /* 0x00000004ff007c0c */ /* 0x000fc8000bf05070 */
[----:B------:R-:W-:Y:S01]  /*1560*/  ISETP.NE.AND.EX P0, PT, RZ, UR5, PT, P0 ;  /* 0x00000005ff007c0c */ /* 0x000fe2000bf05300 */
[----:B------:R-:W-:Y:S02]  /*1570*/  ULDC.64 UR4, c[0x0][0xa30] ;  /* 0x00028c0000047ab9 */ /* 0x000fe40000000a00 */
[----:B------:R-:W-:Y:S01]  /*1580*/  ISETP.NE.U32.AND P1, PT, RZ, UR4, PT ;  /* 0x00000004ff007c0c */ /* 0x000fe2000bf25070 */
[----:B-----5:R-:W-:Y:S01]  /*1590*/  IMAD.MOV.U32 R87, RZ, RZ, R24 ;  /* 0x000000ffff577224 */ /* 0x020fe200078e0018 */
[----:B------:R-:W2:Y:S02]  /*15a0*/  LDC.64 R12, c[0x0][0x9e0] ;  /* 0x00027800ff0c7b82 */ /* 0x000ea40000000a00 */
[----:B------:R-:W-:-:S06]  /*15b0*/  ISETP.NE.AND.EX P1, PT, RZ, UR5, PT, P1 ;  /* 0x00000005ff007c0c */ /* 0x000fcc000bf25310 */
[----:B0-----:R-:W0:Y:S08]  /*15c0*/  @P0 LDC.64 R2, c[0x0][0xa10] ;  /* 0x00028400ff020b82 */ /* 0x001e300000000a00 */
[----:B------:R-:W3:Y:S01]  /*15d0*/  @P1 LDC.64 R4, c[0x0][0xa30] ;  /* 0x00028c00ff041b82 */ /* 0x000ee20000000a00 */
[----:B0-----:R-:W-:-:S05]  /*15e0*/  @P0 IMAD.WIDE R2, R203, 0x4, R2 ;  /* 0x00000004cb020825 */ /* 0x001fca00078e0202 */
[----:B------:R-:W4:Y:S04]  /*15f0*/  @P0 LDG.E R0, desc[UR46][R2.64] ;  /* 0x0000002e02000981 */ /* 0x000f28000c1e1900 */
[----:B------:R-:W4:Y:S01]  /*1600*/  @P0 LDG.E R7, desc[UR46][R2.64+0x4] ;  /* 0x0000042e02070981 */ /* 0x000f22000c1e1900 */
[----:B---3--:R-:W-:-:S05]  /*1610*/  @P1 IMAD.WIDE R4, R203, 0x4, R4 ;  /* 0x00000004cb041825 */ /* 0x008fca00078e0204 */
[----:B------:R0:W5:Y:S01]  /*1620*/  @P1 LDG.E R87, desc[UR46][R4.64] ;  /* 0x0000002e04571981 */ /* 0x000162000c1e1900 */
[----:B-1----:R-:W-:Y:S01]  /*1630*/  ISETP.NE.AND P1, PT, R6, 0x1, PT ;  /* 0x000000010600780c */ /* 0x002fe20003f25270 */
[----:B------:R-:W-:Y:S01]  /*1640*/  IMAD.SHL.U32 R204, R201, 0x80, RZ ;  /* 0x00000080c9cc7824 */ /* 0x000fe200078e00ff */
[----:B--2---:R-:W-:Y:S01]  /*1650*/  ISETP.GE.AND P2, PT, R13, 0x1, PT ;  /* 0x000000010d00780c */ /* 0x004fe20003f46270 */
[----:B------:R-:W-:-:S10]  /*1660*/  IMAD.IADD R11, R24, 0x1, -R11 ;  /* 0x00000001180b7824 */ /* 0x000fd400078e0a0b */
[----:B------:R-:W1:Y:S08]  /*1670*/  @P1 LDC R9, c[0x0][0x44c] ;  /* 0x00011300ff091b82 */ /* 0x000e700000000800 */
[----:B------:R-:W2:Y:S01]  /*1680*/  @P1 LDC R6, c[0x0][0x450] ;  /* 0x00011400ff061b82 */ /* 0x000ea20000000800 */
[----:B----4-:R-:W-:Y:S02]  /*1690*/  @P0 IMAD.IADD R46, R7, 0x1, -R0 ;  /* 0x00000001072e0824 */ /* 0x010fe400078e0a00 */
[----:B------:R-:W-:-:S02]  /*16a0*/  VIADD R0, R204, 0x7f ;  /* 0x0000007fcc007836 */ /* 0x000fc40000000000 */
[----:B------:R-:W-:Y:S02]  /*16b0*/  IMAD.IADD R196, R11, 0x1, R46 ;  /* 0x000000010bc47824 */ /* 0x000fe400078e022e */
[----:B-1----:R-:W-:-:S03]  /*16c0*/  @P1 IMAD.HI.U32 R3, R0, R9, RZ ;  /* 0x0000000900031227 */ /* 0x002fc600078e00ff */
[C---:B------:R-:W-:Y:S01]  /*16d0*/  IADD3 R49, R196.reuse, 0x1, -R195 ;  /* 0x00000001c4317810 */ /* 0x040fe20007ffe8c3 */
[----:B------:R-:W-:Y:S01]  /*16e0*/  IMAD.MOV.U32 R2, RZ, RZ, R0 ;  /* 0x000000ffff027224 */ /* 0x000fe200078e0000 */
[----:B------:R-:W-:Y:S02]  /*16f0*/  IADD3 R0, R196, 0x3f, RZ ;  /* 0x0000003fc4007810 */ /* 0x000fe40007ffe0ff */
[----:B--2---:R-:W-:Y:S02]  /*1700*/  @P1 SHF.R.U32.HI R2, RZ, R6, R3 ;  /* 0x00000006ff021219 */ /* 0x004fe40000011603 */
[----:B------:R-:W-:-:S03]  /*1710*/  SHF.R.S32.HI R3, RZ, 0x1f, R0 ;  /* 0x0000001fff037819 */ /* 0x000fc60000011400 */
[----:B------:R-:W-:Y:S01]  /*1720*/  IMAD.IADD R7, R49, 0x1, R2 ;  /* 0x0000000131077824 */ /* 0x000fe200078e0202 */
[----:B------:R-:W-:-:S03]  /*1730*/  LEA.HI R3, R3, R0, RZ, 0x6 ;  /* 0x0000000003037211 */ /* 0x000fc600078f30ff */
[----:B------:R-:W-:Y:S01]  /*1740*/  IMAD.IADD R0, R7, 0x1, R12 ;  /* 0x0000000107007824 */ /* 0x000fe200078e020c */
[----:B------:R-:W-:Y:S01]  /*1750*/  SHF.R.S32.HI R56, RZ, 0x6, R3 ;  /* 0x00000006ff387819 */ /* 0x000fe20000011403 */
[----:B0-----:R-:W-:Y:S06]  /*1760*/  @!P2 BRA `(.L_x_1352) ;  /* 0x000000000048a947 */ /* 0x001fec0003800000 */
[C---:B------:R-:W-:Y:S01]  /*1770*/  ISETP.GT.AND P0, PT, R7.reuse, RZ, PT ;  /* 0x000000ff0700720c */ /* 0x040fe20003f04270 */
[----:B------:R-:W-:Y:S01]  /*1780*/  BSSY B0, `(.L_x_1353) ;  /* 0x000000e000007945 */ /* 0x000fe20003800000 */
[----:B------:R-:W-:-:S11]  /*1790*/  VIADD R2, R7, 0xffffffff ;  /* 0xffffffff07027836 */ /* 0x000fd60000000000 */
[----:B------:R-:W-:Y:S05]  /*17a0*/  @P0 BRA `(.L_x_1354) ;  /* 0x00000000001c0947 */ /* 0x000fea0003800000 */
[----:B------:R-:W-:Y:S01]  /*17b0*/  ISETP.NE.AND P0, PT, R13, 0x1, PT ;  /* 0x000000010d00780c */ /* 0x000fe20003f05270 */
[----:B------:R-:W-:-:S12]  /*17c0*/  IMAD.MOV R3, RZ, RZ, -R7 ;  /* 0x000000ffff037224 */ /* 0x000fd800078e0a07 */
[----:B------:R-:W0:Y:S02]  /*17d0*/  @P0 LDC.64 R4, c[0x0][0x9e8] ;  /* 0x00027a00ff040b82 */ /* 0x000e240000000a00 */
[----:B0-----:R-:W-:-:S05]  /*17e0*/  @P0 IMAD.HI.U32 R2, R3, R4, RZ ;  /* 0x0000000403020227 */ /* 0x001fca00078e00ff */
[----:B------:R-:W-:-:S04]  /*17f0*/  @P0 SHF.R.U32.HI R3, RZ, R5, R2 ;  /* 0x00000005ff030219 */ /* 0x000fc80000011602 */
[----:B------:R-:W-:Y:S01]  /*1800*/  LOP3.LUT R2, RZ, R3, RZ, 0x33, !PT ;  /* 0x00000003ff027212 */ /* 0x000fe200078e33ff */
[----:B------:R-:W-:Y:S06]  /*1810*/  BRA `(.L_x_1355) ;  /* 0x0000000000107947 */ /* 0x000fec0003800000 */
.L_x_1354:
[----:B------:R-:W-:-:S13]  /*1820*/  ISETP.NE.AND P0, PT, R13, 0x1, PT ;  /* 0x000000010d00780c */ /* 0x000fda0003f05270 */
[----:B------:R-:W0:Y:S02]  /*1830*/  @P0 LDC.64 R4, c[0x0][0x9e8] ;  /* 0x00027a00ff040b82 */ /* 0x000e240000000a00 */
[----:B0-----:R-:W-:-:S05]  /*1840*/  @P0 IMAD.HI.U32 R4, R2, R4, RZ ;  /* 0x0000000402040227 */ /* 0x001fca00078e00ff */
[----:B------:R-:W-:-:S07]  /*1850*/  @P0 SHF.R.U32.HI R2, RZ, R5, R4 ;  /* 0x00000005ff020219 */ /* 0x000fce0000011604 */
.L_x_1355:
[----:B------:R-:W-:Y:S05]  /*1860*/  BSYNC B0 ;  /* 0x0000000000007941 */ /* 0x000fea0003800000 */
.L_x_1353:
[----:B------:R-:W-:-:S05]  /*1870*/  IMAD R3, R2, R13, R13 ;  /* 0x0000000d02037224 */ /* 0x000fca00078e020d */
[----:B------:R-:W-:-:S07]  /*1880*/  VIMNMX R0, R0, R3, PT ;  /* 0x0000000300007248 */ /* 0x000fce0003fe0100 */
.L_x_1352:
[----:B------:R-:W0:Y:S01]  /*1890*/  @P1 LDC R3, c[0x0][0x44c] ;  /* 0x00011300ff031b82 */ /* 0x000e220000000800 */
[----:B------:R-:W-:Y:S01]  /*18a0*/  IMAD.MOV.U32 R2, RZ, RZ, R204 ;  /* 0x000000ffff027224 */ /* 0x000fe200078e00cc */
[----:B------:R-:W-:Y:S01]  /*18b0*/  ULDC UR4, c[0x0][0x9dc] ;  /* 0x0002770000047ab9 */ /* 0x000fe20000000800 */
[----:B------:R-:W-:-:S05]  /*18c0*/  IMAD.IADD R57, R196, 0x1, -R195 ;  /* 0x00000001c4397824 */ /* 0x000fca00078e0ac3 */
[----:B------:R-:W1:Y:S01]  /*18d0*/  @P1 LDC R4, c[0x0][0x450] ;  /* 0x00011400ff041b82 */ /* 0x000e620000000800 */
[----:B0-----:R-:W-:-:S05]  /*18e0*/  @P1 IMAD.HI.U32 R3, R204, R3, RZ ;  /* 0x00000003cc031227 */ /* 0x001fca00078e00ff */
[----:B-1----:R-:W-:-:S05]  /*18f0*/  @P1 SHF.R.U32.HI R2, RZ, R4, R3 ;  /* 0x00000004ff021219 */ /* 0x002fca0000011603 */
[----:B------:R-:W-:-:S04]  /*1900*/  IMAD.IADD R2, R57, 0x1, R2 ;  /* 0x0000000139027824 */ /* 0x000fc800078e0202 */
[----:B------:R-:W-:Y:S01]  /*1910*/  VIADD R3, R2, -UR4 ;  /* 0x8000000402037c36 */ /* 0x000fe20008000000 */
[----:B------:R-:W-:Y:S06]  /*1920*/  @!P2 BRA `(.L_x_1356) ;  /* 0x000000000044a947 */ /* 0x000fec0003800000 */
[----:B------:R-:W-:Y:S01]  /*1930*/  ISETP.GT.AND P0, PT, R2, -0x1, PT ;  /* 0xffffffff0200780c */ /* 0x000fe20003f04270 */
[----:B------:R-:W-:-:S12]  /*1940*/  BSSY B0, `(.L_x_1357) ;  /* 0x000000d000007945 */ /* 0x000fd80003800000 */
        /* <DEDUP_REMOVED lines=8> */
.L_x_1358:
[----:B------:R-:W-:-:S13]  /*19d0*/  ISETP.NE.AND P0, PT, R13, 0x1, PT ;  /* 0x000000010d00780c */ /* 0x000fda0003f05270 */
[----:B------:R-:W0:Y:S02]  /*19e0*/  @P0 LDC.64 R4, c[0x0][0x9e8] ;  /* 0x00027a00ff040b82 */ /* 0x000e240000000a00 */
[----:B0-----:R-:W-:-:S05]  /*19f0*/  @P0 IMAD.HI.U32 R4, R2, R4, RZ ;  /* 0x0000000402040227 */ /* 0x001fca00078e00ff */
[----:B------:R-:W-:-:S07]  /*1a00*/  @P0 SHF.R.U32.HI R2, RZ, R5, R4 ;  /* 0x00000005ff020219 */ /* 0x000fce0000011604 */
.L_x_1359:
[----:B------:R-:W-:Y:S05]  /*1a10*/  BSYNC B0 ;  /* 0x0000000000007941 */ /* 0x000fea0003800000 */
.L_x_1357:
[----:B------:R-:W-:-:S05]  /*1a20*/  IMAD R2, R2, R13, RZ ;  /* 0x0000000d02027224 */ /* 0x000fca00078e02ff */
[----:B------:R-:W-:-:S07]  /*1a30*/  VIMNMX R3, R3, R2, !PT ;  /* 0x0000000203037248 */ /* 0x000fce0007fe0100 */
.L_x_1356:
[----:B------:R-:W-:Y:S02]  /*1a40*/  IADD3 R0, R0, 0x3f, RZ ;  /* 0x0000003f00007810 */ /* 0x000fe40007ffe0ff */
[----:B------:R-:W-:Y:S02]  /*1a50*/  SHF.R.S32.HI R2, RZ, 0x1f, R3 ;  /* 0x0000001fff027819 */ /* 0x000fe40000011403 */
[----:B------:R-:W-:Y:S02]  /*1a60*/  SHF.R.S32.HI R5, RZ, 0x1f, R0 ;  /* 0x0000001fff057819 */ /* 0x000fe40000011400 */
[----:B------:R-:W-:Y:S02]  /*1a70*/  LEA.HI R2, R2, R3, RZ, 0x6 ;  /* 0x0000000302027211 */ /* 0x000fe400078f30ff */
[----:B------:R-:W-:Y:S02]  /*1a80*/  LEA.HI R5, R5, R0, RZ, 0x6 ;  /* 0x0000000005057211 */ /* 0x000fe400078f30ff */
[----:B------:R-:W-:-:S02]  /*1a90*/  SHF.R.S32.HI R2, RZ, 0x6, R2 ;  /* 0x00000006ff027819 */ /* 0x000fc40000011402 */
[----:B------:R-:W-:Y:S02]  /*1aa0*/  SHF.R.S32.HI R5, RZ, 0x6, R5 ;  /* 0x00000006ff057819 */ /* 0x000fe40000011405 */
[----:B------:R-:W-:Y:S02]  /*1ab0*/  VIMNMX R2, RZ, R2, !PT ;  /* 0x00000002ff027248 */ /* 0x000fe40007fe0100 */
[----:B------:R-:W-:-:S03]  /*1ac0*/  VIMNMX R5, R56, R5, PT ;  /* 0x0000000538057248 */ /* 0x000fc60003fe0100 */
[--C-:B------:R-:W-:Y:S02]  /*1ad0*/  IMAD R2, R2, 0x40, -R11.reuse ;  /* 0x0000004002027824 */ /* 0x100fe400078e0a0b */
[----:B------:R-:W-:-:S03]  /*1ae0*/  IMAD R5, R5, 0x40, -R11 ;  /* 0x0000004005057824 */ /* 0x000fc600078e0a0b */
[----:B------:R-:W-:Y:S02]  /*1af0*/  VIMNMX R2, RZ, R2, !PT ;  /* 0x00000002ff027248 */ /* 0x000fe40007fe0100 */
[----:B------:R-:W-:Y:S02]  /*1b00*/  VIMNMX R5, R5, R46, PT ;  /* 0x0000002e05057248 */ /* 0x000fe40003fe0100 */
[----:B------:R-:W-:Y:S02]  /*1b10*/  SHF.R.U32.HI R48, RZ, 0x6, R2 ;  /* 0x00000006ff307819 */ /* 0x000fe40000011602 */
[----:B------:R-:W-:-:S03]  /*1b20*/  ISETP.GT.AND P0, PT, R5, R2, PT ;  /* 0x000000020500720c */ /* 0x000fc60003f04270 */
[----:B------:R-:W-:-:S10]  /*1b30*/  IMAD.MOV.U32 R47, RZ, RZ, R48 ;  /* 0x000000ffff2f7224 */ /* 0x000fd400078e0030 */
[----:B------:R-:W-:-:S05]  /*1b40*/  @P0 VIADD R0, R5, 0x3f ;  /* 0x0000003f05000836 */ /* 0x000fca0000000000 */
[----:B------:R-:W-:-:S04]  /*1b50*/  @P0 SHF.R.S32.HI R3, RZ, 0x1f, R0 ;  /* 0x0000001fff030819 */ /* 0x000fc80000011400 */
[----:B------:R-:W-:-:S04]  /*1b60*/  @P0 LEA.HI R3, R3, R0, RZ, 0x6 ;  /* 0x0000000003030211 */ /* 0x000fc800078f30ff */
[----:B------:R-:W-:Y:S02]  /*1b70*/  @P0 SHF.R.S32.HI R47, RZ, 0x6, R3 ;  /* 0x00000006ff2f0819 */ /* 0x000fe40000011403 */
[----:B------:R-:W-:Y:S02]  /*1b80*/  PLOP3.LUT P0, PT, PT, PT, PT, 0x80, 0x0 ;  /* 0x000000000000781c */ /* 0x000fe40003f0f070 */
[----:B------:R-:W-:-:S13]  /*1b90*/  ISETP.GT.AND P1, PT, R47, R48, PT ;  /* 0x000000302f00720c */ /* 0x000fda0003f24270 */
[----:B------:R-:W-:Y:S05]  /*1ba0*/  @!P1 BRA `(.L_x_1360) ;  /* 0x0000005800189947 */ /* 0x000fea0003800000 */
        /* <DEDUP_REMOVED lines=13> */
[----:B------:R-:W-:Y:S02]  /*1c80*/  IMAD.U32 R6, RZ, RZ, UR4 ;  /* 0x00000004ff067e24 */ /* 0x000fe4000f8e00ff */
[----:B------:R-:W-:-:S02]  /*1c90*/  IMAD.U32 R11, RZ, RZ, UR7 ;  /* 0x00000007ff0b7e24 */ /* 0x000fc4000f8e00ff */
[----:B------:R-:W-:Y:S02]  /*1ca0*/  IMAD.MOV.U32 R8, RZ, RZ, 0x70 ;  /* 0x00000070ff087424 */ /* 0x000fe400078e00ff */
[----:B------:R-:W-:Y:S02]  /*1cb0*/  IMAD.MOV.U32 R12, RZ, RZ, 0x1 ;  /* 0x00000001ff0c7424 */ /* 0x000fe400078e00ff */
[----:B0-----:R-:W-:-:S07]  /*1cc0*/  IMAD.MOV.U32 R13, RZ, RZ, RZ ;  /* 0x000000ffff0d7224 */ /* 0x001fce00078e00ff */
[----:B------:R-:W-:-:S07]  /*1cd0*/  LEPC R20, `(.L_x_1362) ;  /* 0x000000001014794e */ /* 0x000fce0000000000 */
[----:B-1---5:R-:W-:Y:S05]  /*1ce0*/  CALL.ABS.NOINC R2 ;  /* 0x0000000002007343 */ /* 0x022fea0003c00000 */
.L_x_1362:
[----:B------:R-:W-:Y:S05]  /*1cf0*/  BSYNC B6 ;  /* 0x0000000000067941 */ /* 0x000fea0003800000 */
.L_x_1361:
        /* <DEDUP_REMOVED lines=20> */
.L_x_1364:
[----:B------:R-:W-:Y:S05]  /*1e40*/  BSYNC B6 ;  /* 0x0000000000067941 */ /* 0x000fea0003800000 */
.L_x_1363:
[----:B------:R-:W-:Y:S01]  /*1e50*/  ULDC.64 UR4, c[0x0][0x9f8] ;  /* 0x00027e0000047ab9 */ /* 0x000fe20000000a00 */
[----:B------:R-:W-:Y:S01]  /*1e60*/  IMAD.MOV.U32 R0, RZ, RZ, R203 ;  /* 0x000000ffff007224 */ /* 0x000fe200078e00cb */
[----:B------:R-:W-:Y:S01]  /*1e70*/  ISETP.NE.U32.AND P0, PT, RZ, UR4, PT ;  /* 0x00000004ff007c0c */ /* 0x000fe2000bf05070 */
[----:B------:R-:W0:Y:S01]  /*1e80*/  LDC.64 R74, c[0x0][0x300] ;  /* 0x0000c000ff4a7b82 */ /* 0x000e220000000a00 */
[----:B------:R-:W-:Y:S01]  /*1e90*/  IMAD.IADD R25, R25, 0x1, R24 ;  /* 0x0000000119197824 */ /* 0x000fe200078e0218 */
[----:B------:R-:W-:Y:S01]  /*1ea0*/  ULDC.64 UR6, c[0x0][0xa08] ;  /* 0x0002820000067ab9 */ /* 0x000fe20000000a00 */
[----:B------:R-:W-:Y:S01]  /*1eb0*/  ISETP.NE.AND.EX P0, PT, RZ, UR5, PT, P0 ;  /* 0x00000005ff007c0c */ /* 0x000fe2000bf05300 */
[----:B------:R-:W1:Y:S01]  /*1ec0*/  S2R R20, SR_TID.X ;  /* 0x0000000000147919 */ /* 0x000e620000002100 */
[----:B------:R-:W-:Y:S01]  /*1ed0*/  SHF.R.S32.HI R8, RZ, 0x1f, R202 ;  /* 0x0000001fff087819 */ /* 0x000fe200000114ca */
[----:B------:R-:W-:Y:S02]  /*1ee0*/  ULDC.64 UR4, c[0x0][0x308] ;  /* 0x0000c20000047ab9 */ /* 0x000fe40000000a00 */
[----:B------:R-:W2:Y:S08]  /*1ef0*/  LDC.64 R70, c[0x0][0x3f8] ;  /* 0x0000fe00ff467b82 */ /* 0x000eb00000000a00 */
[----:B------:R-:W3:Y:S08]  /*1f00*/  @P0 LDC.64 R2, c[0x0][0x9f8] ;  /* 0x00027e00ff020b82 */ /* 0x000ef00000000a00 */
[----:B------:R-:W4:Y:S08]  /*1f10*/  LDC R63, c[0x0][0x3f4] ;  /* 0x0000fd00ff3f7b82 */ /* 0x000f300000000800 */
[----:B------:R-:W4:Y:S01]  /*1f20*/  LDC.64 R66, c[0x0][0x408] ;  /* 0x00010200ff427b82 */ /* 0x000f220000000a00 */
[----:B---3--:R-:W-:-:S05]  /*1f30*/  @P0 IMAD.WIDE R2, R203, 0x4, R2 ;  /* 0x00000004cb020825 */ /* 0x008fca00078e0202 */
[----:B------:R3:W4:Y:S01]  /*1f40*/  @P0 LDG.E R0, desc[UR46][R2.64] ;  /* 0x0000002e02000981 */ /* 0x000722000c1e1900 */
[----:B------:R-:W-:Y:S01]  /*1f50*/  SHF.R.S32.HI R12, RZ, 0x1f, R25 ;  /* 0x0000001fff0c7819 */ /* 0x000fe20000011419 */
[-C--:B0-----:R-:W-:Y:S01]  /*1f60*/  IMAD.WIDE.U32 R4, R25, R74.reuse, RZ ;  /* 0x0000004a19047225 */ /* 0x081fe200078e00ff */
[----:B------:R-:W-:Y:S02]  /*1f70*/  ISETP.NE.U32.AND P0, PT, RZ, UR6, PT ;  /* 0x00000006ff007c0c */ /* 0x000fe4000bf05070 */
[----:B-1----:R-:W-:Y:S01]  /*1f80*/  SHF.R.U32.HI R26, RZ, 0x7, R20 ;  /* 0x00000007ff1a7819 */ /* 0x002fe20000011614 */
[-C--:B------:R-:W-:Y:S01]  /*1f90*/  IMAD R6, R12, R74.reuse, RZ ;  /* 0x0000004a0c067224 */ /* 0x080fe200078e02ff */
[----:B------:R-:W-:Y:S01]  /*1fa0*/  ISETP.NE.AND.EX P0, PT, RZ, UR7, PT, P0 ;  /* 0x00000007ff007c0c */ /* 0x000fe2000bf05300 */
[----:B------:R-:W-:Y:S01]  /*1fb0*/  IMAD.WIDE.U32 R78, R17, R74, R22 ;  /* 0x0000004a114e7225 */ /* 0x000fe200078e0016 */
[----:B------:R-:W-:Y:S02]  /*1fc0*/  ISETP.NE.AND P6, PT, R26, 0x1, PT ;  /* 0x000000011a00780c */ /* 0x000fe40003fc5270 */
[----:B-----5:R-:W-:Y:S01]  /*1fd0*/  SHF.R.S32.HI R15, RZ, 0x1f, R87 ;  /* 0x0000001fff0f7819 */ /* 0x020fe20000011457 */
[----:B------:R-:W-:Y:S01]  /*1fe0*/  IMAD R7, R25, R75, R6 ;  /* 0x0000004b19077224 */ /* 0x000fe200078e0206 */
[--C-:B------:R-:W-:Y:S01]  /*1ff0*/  SHF.L.U64.HI R77, R74, 0x6, R75.reuse ;  /* 0x000000064a4d7819 */ /* 0x100fe2000001024b */
[----:B---3--:R-:W-:Y:S01]  /*2000*/  IMAD R3, R8, UR4, RZ ;  /* 0x0000000408037c24 */ /* 0x008fe2000f8e02ff */
[----:B------:R-:W-:Y:S01]  /*2010*/  SHF.L.U64.HI R76, R74, 0x5, R75 ;  /* 0x000000054a4c7819 */ /* 0x000fe2000001024b */
[----:B------:R-:W-:Y:S01]  /*2020*/  VIADD R92, R22, 0x80 ;  /* 0x00000080165c7836 */ /* 0x000fe20000000000 */
[----:B------:R-:W-:Y:S01]  /*2030*/  IADD3 R5, R5, R7, RZ ;  /* 0x0000000705057210 */ /* 0x000fe20007ffe0ff */
[----:B------:R-:W-:Y:S01]  /*2040*/  IMAD R7, R202, UR5, R3 ;  /* 0x00000005ca077c24 */ /* 0x000fe2000f8e0203 */
[--C-:B--2---:R-:W-:Y:S01]  /*2050*/  SHF.L.U64.HI R73, R70, 0x5, R71.reuse ;  /* 0x0000000546497819 */ /* 0x104fe20000010247 */
[----:B------:R-:W-:Y:S01]  /*2060*/  VIADD R64, R26, 0x8 ;  /* 0x000000081a407836 */ /* 0x000fe20000000000 */
[----:B------:R-:W-:Y:S01]  /*2070*/  SHF.L.U64.HI R72, R70, 0x6, R71 ;  /* 0x0000000646487819 */ /* 0x000fe20000010247 */
[----:B------:R-:W-:Y:S01]  /*2080*/  IMAD.WIDE.U32 R2, R202, UR4, R4 ;  /* 0x00000004ca027c25 */ /* 0x000fe2000f8e0004 */
[----:B------:R-:W-:Y:S01]  /*2090*/  ULDC.64 UR4, c[0x0][0x310] ;  /* 0x0000c40000047ab9 */ /* 0x000fe20000000a00 */
[----:B----4-:R-:W-:-:S02]  /*20a0*/  SHF.L.U64.HI R69, R66, 0x5, R67 ;  /* 0x0000000542457819 */ /* 0x010fc40000010243 */
[----:B------:R-:W-:Y:S01]  /*20b0*/  IMAD.IADD R3, R3, 0x1, R7 ;  /* 0x0000000103037824 */ /* 0x000fe200078e0207 */
[----:B------:R-:W-:Y:S02]  /*20c0*/  SHF.L.U64.HI R68, R66, 0x6, R67 ;  /* 0x0000000642447819 */ /* 0x000fe40000010243 */
[----:B------:R-:W-:Y:S02]  /*20d0*/  SHF.R.S32.HI R65, RZ, 0x1f, R218 ;  /* 0x0000001fff417819 */ /* 0x000fe400000114da */
[----:B------:R-:W-:Y:S02]  /*20e0*/  SHF.R.S32.HI R6, RZ, 0x1f, R0 ;  /* 0x0000001fff067819 */ /* 0x000fe40000011400 */
[----:B------:R-:W-:Y:S02]  /*20f0*/  SEL R43, R0, RZ, !P0 ;  /* 0x000000ff002b7207 */ /* 0x000fe40004000000 */
[----:B------:R-:W-:-:S03]  /*2100*/  SEL R6, R6, RZ, !P0 ;  /* 0x000000ff06067207 */ /* 0x000fc60004000000 */
[----:B------:R-:W-:-:S04]  /*2110*/  IMAD.WIDE.U32 R44, R43, UR4, R2 ;  /* 0x000000042b2c7c25 */ /* 0x000fc8000f8e0002 */
[----:B------:R-:W-:Y:S01]  /*2120*/  IMAD R0, R6, UR4, RZ ;  /* 0x0000000406007c24 */ /* 0x000fe2000f8e02ff */
[----:B------:R-:W-:-:S03]  /*2130*/  IADD3 R83, P0, R44, R78, RZ ;  /* 0x0000004e2c537210 */ /* 0x000fc60007f1e0ff */
[----:B------:R-:W-:Y:S01]  /*2140*/  IMAD R85, R43, UR5, R0 ;  /* 0x000000052b557c24 */ /* 0x000fe2000f8e0200 */
[----:B------:R-:W-:Y:S05]  /*2150*/  @!P6 WARPSYNC.ALL ;  /* 0x000000000000e948 */ /* 0x000fea0003800000 */
[----:B------:R-:W-:Y:S01]  /*2160*/  IMAD R0, R221, R74, RZ ;  /* 0x0000004add007224 */ /* 0x000fe200078e02ff */
[----:B------:R-:W-:Y:S01]  /*2170*/  ULDC.64 UR4, c[0x0][0x330] ;  /* 0x0000cc0000047ab9 */ /* 0x000fe20000000a00 */
[----:B------:R-:W-:Y:S02]  /*2180*/  IMAD.IADD R85, R45, 0x1, R85 ;  /* 0x000000012d557824 */ /* 0x000fe400078e0255 */
[----:B------:R-:W-:-:S02]  /*2190*/  IMAD R2, R17, R75, R0 ;  /* 0x0000004b11027224 */ /* 0x000fc400078e0200 */
[----:B------:R-:W-:Y:S02]  /*21a0*/  IMAD R3, R8, UR4, RZ ;  /* 0x0000000408037c24 */ /* 0x000fe4000f8e02ff */
[----:B------:R-:W-:Y:S01]  /*21b0*/  IMAD R0, R221, R70, RZ ;  /* 0x00000046dd007224 */ /* 0x000fe200078e02ff */
[----:B------:R-:W-:Y:S01]  /*21c0*/  IADD3.X R78, R85, R79, R2, P0, !PT ;  /* 0x0000004f554e7210 */ /* 0x000fe200007fe402 */
[----:B------:R-:W-:Y:S01]  /*21d0*/  IMAD.WIDE.U32 R4, R202, UR4, R22 ;  /* 0x00000004ca047c25 */ /* 0x000fe2000f8e0016 */
[----:B------:R-:W-:Y:S01]  /*21e0*/  @!P6 BAR.SYNC.DEFER_BLOCKING 0x9, 0x100 ;  /* 0x024400000000eb1d */ /* 0x000fe20000010000 */
[----:B------:R-:W-:Y:S02]  /*21f0*/  ISETP.GE.AND P0, PT, R22, R63, PT ;  /* 0x0000003f1600720c */ /* 0x000fe40003f06270 */
[----:B------:R-:W-:Y:S02]  /*2200*/  IMAD R3, R202, UR5, R3 ;  /* 0x00000005ca037c24 */ /* 0x000fe4000f8e0203 */
[----:B------:R-:W-:Y:S01]  /*2210*/  IMAD R11, R17, R71, R0 ;  /* 0x00000047110b7224 */ /* 0x000fe200078e0200 */
[----:B------:R-:W-:Y:S01]  /*2220*/  ULDC.64 UR4, c[0x0][0x338] ;  /* 0x0000ce0000047ab9 */ /* 0x000fe20000000a00 */
[C---:B------:R-:W-:Y:S01]  /*2230*/  SEL R9, R63.reuse, RZ, P0 ;  /* 0x000000ff3f097207 */ /* 0x040fe20000000000 */
[----:B------:R-:W-:Y:S01]  /*2240*/  IMAD R0, R6, UR4, RZ ;  /* 0x0000000406007c24 */ /* 0x000fe2000f8e02ff */
[----:B------:R-:W-:Y:S01]  /*2250*/  SHF.L.U32 R63, R63, 0x1, RZ ;  /* 0x000000013f3f7819 */ /* 0x000fe200000006ff */
[----:B------:R-:W-:-:S02]  /*2260*/  IMAD.IADD R5, R5, 0x1, R3 ;  /* 0x0000000105057824 */ /* 0x000fc400078e0203 */
[----:B------:R-:W-:Y:S02]  /*2270*/  IMAD R55, R43, UR5, R0 ;  /* 0x000000052b377c24 */ /* 0x000fe4000f8e0200 */
[----:B------:R-:W-:-:S04]  /*2280*/  IMAD.WIDE.U32 R2, R17, R70, R18 ;  /* 0x0000004611027225 */ /* 0x000fc800078e0012 */
[----:B------:R-:W-:-:S04]  /*2290*/  IMAD.WIDE.U32 R6, R17, R70, R22 ;  /* 0x0000004611067225 */ /* 0x000fc800078e0016 */
[----:B------:R-:W-:Y:S02]  /*22a0*/  IMAD.IADD R0, R22, 0x1, R9 ;  /* 0x0000000116007824 */ /* 0x000fe400078e0209 */
[----:B------:R-:W-:Y:S02]  /*22b0*/  IMAD.IADD R3, R3, 0x1, R11 ;  /* 0x0000000103037824 */ /* 0x000fe400078e020b */
[----:B------:R-:W-:Y:S01]  /*22c0*/  IMAD.IADD R7, R11, 0x1, R7 ;  /* 0x000000010b077824 */ /* 0x000fe200078e0207 */
[----:B------:R-:W-:Y:S01]  /*22d0*/  SHF.R.S32.HI R11, RZ, 0x1f, R0 ;  /* 0x0000001fff0b7819 */ /* 0x000fe20000011400 */
[----:B------:R-:W-:Y:S02]  /*22e0*/  IMAD R8, R221, R66, RZ ;  /* 0x00000042dd087224 */ /* 0x000fe400078e02ff */
[----:B------:R-:W-:Y:S01]  /*22f0*/  IMAD.WIDE.U32 R42, R43, UR4, R4 ;  /* 0x000000042b2a7c25 */ /* 0x000fe2000f8e0004 */
[CC--:B------:R-:W-:Y:S01]  /*2300*/  LEA.HI R10, R11.reuse, R0.reuse, RZ, 0x7 ;  /* 0x000000000b0a7211 */ /* 0x0c0fe200078f38ff */
[----:B------:R-:W-:Y:S01]  /*2310*/  ULDC UR4, c[0x0][0x2f4] ;  /* 0x0000bd0000047ab9 */ /* 0x000fe20000000800 */
[----:B------:R-:W-:Y:S01]  /*2320*/  LEA.HI R11, R11, R0, RZ, 0x4 ;  /* 0x000000000b0b7211 */ /* 0x000fe200078f20ff */
[C---:B------:R-:W-:Y:S01]  /*2330*/  IMAD R13, R17.reuse, R67, R8 ;  /* 0x00000043110d7224 */ /* 0x040fe200078e0208 */
[----:B------:R-:W-:Y:S01]  /*2340*/  SHF.L.U32 R10, R10, 0x6, RZ ;  /* 0x000000060a0a7819 */ /* 0x000fe200000006ff */
[----:B------:R-:W-:Y:S01]  /*2350*/  IMAD.WIDE.U32 R4, R17, R66, R18 ;  /* 0x0000004211047225 */ /* 0x000fe200078e0012 */
[----:B------:R-:W-:-:S02]  /*2360*/  LOP3.LUT R0, R208, 0x70, R11, 0xf8, !PT ;  /* 0x00000070d0007812 */ /* 0x000fc400078ef80b */
[----:B------:R-:W-:Y:S01]  /*2370*/  LOP3.LUT R10, R10, 0xffffe000, RZ, 0xc0, !PT ;  /* 0xffffe0000a0a7812 */ /* 0x000fe200078ec0ff */
[----:B------:R-:W-:Y:S01]  /*2380*/  IMAD.WIDE.U32 R8, R17, R66, R22 ;  /* 0x0000004211087225 */ /* 0x000fe200078e0016 */
[----:B------:R-:W-:Y:S02]  /*2390*/  LOP3.LUT R0, R0, R235, RZ, 0x3c, !PT ;  /* 0x000000eb00007212 */ /* 0x000fe400078e3cff */
[----:B------:R-:W-:Y:S01]  /*23a0*/  LOP3.LUT R61, R11, 0xfffffff0, RZ, 0xc0, !PT ;  /* 0xfffffff00b3d7812 */ /* 0x000fe200078ec0ff */
[----:B------:R-:W-:Y:S01]  /*23b0*/  IMAD.IADD R5, R5, 0x1, R13 ;  /* 0x0000000105057824 */ /* 0x000fe200078e020d */
[----:B------:R-:W-:Y:S01]  /*23c0*/  IADD3 R81, R0, R10, R211 ;  /* 0x0000000a00517210 */ /* 0x000fe20007ffe0d3 */
[----:B------:R-:W-:Y:S01]  /*23d0*/  IMAD.IADD R9, R13, 0x1, R9 ;  /* 0x000000010d097824 */ /* 0x000fe200078e0209 */
[----:B------:R-:W-:Y:S01]  /*23e0*/  LOP3.LUT R13, R206, 0x70, R11, 0xf8, !PT ;  /* 0x00000070ce0d7812 */ /* 0x000fe200078ef80b */
[-C--:B------:R-:W-:Y:S01]  /*23f0*/  IMAD R0, R15, R70.reuse, RZ ;  /* 0x000000460f007224 */ /* 0x080fe200078e02ff */
[----:B------:R-:W-:Y:S01]  /*2400*/  ISETP.GE.AND P2, PT, R92, UR4, PT ;  /* 0x000000045c007c0c */ /* 0x000fe2000bf46270 */
[----:B------:R-:W-:Y:S01]  /*2410*/  IMAD.WIDE.U32 R40, R87, R70, R2 ;  /* 0x0000004657287225 */ /* 0x000fe200078e0002 */
[----:B------:R-:W-:-:S02]  /*2420*/  LOP3.LUT R13, R13, R234, RZ, 0x3c, !PT ;  /* 0x000000ea0d0d7212 */ /* 0x000fc400078e3cff */
[----:B------:R-:W-:Y:S01]  /*2430*/  IADD3 R2, P1, R17, R25, RZ ;  /* 0x0000001911027210 */ /* 0x000fe20007f3e0ff */
[----:B------:R-:W-:Y:S01]  /*2440*/  IMAD.WIDE.U32 R38, R87, R70, R6 ;  /* 0x0000004657267225 */ /* 0x000fe200078e0006 */
[----:B------:R-:W-:Y:S02]  /*2450*/  IADD3 R79, R13, R10, R210 ;  /* 0x0000000a0d4f7210 */ /* 0x000fe40007ffe0d2 */
[----:B------:R-:W-:Y:S01]  /*2460*/  SHF.R.S32.HI R54, RZ, 0x4, R11 ;  /* 0x00000004ff367819 */ /* 0x000fe2000001140b */
[----:B------:R-:W-:Y:S02]  /*2470*/  IMAD R13, R87, R71, R0 ;  /* 0x00000047570d7224 */ /* 0x000fe400078e0200 */
[-C--:B------:R-:W-:Y:S02]  /*2480*/  IMAD R0, R15, R66.reuse, RZ ;  /* 0x000000420f007224 */ /* 0x080fe400078e02ff */
[----:B------:R-:W-:-:S04]  /*2490*/  IMAD.WIDE.U32 R36, R87, R66, R4 ;  /* 0x0000004257247225 */ /* 0x000fc800078e0004 */
[C---:B------:R-:W-:Y:S01]  /*24a0*/  IMAD R7, R87.reuse, R67, R0 ;  /* 0x0000004357077224 */ /* 0x040fe200078e0200 */
[----:B------:R-:W-:Y:S01]  /*24b0*/  SHF.R.S32.HI R0, RZ, 0x1f, R61 ;  /* 0x0000001fff007819 */ /* 0x000fe2000001143d */
[----:B------:R-:W-:-:S04]  /*24c0*/  IMAD.WIDE.U32 R20, R87, R66, R8 ;  /* 0x0000004257147225 */ /* 0x000fc800078e0008 */
[----:B------:R-:W-:Y:S02]  /*24d0*/  IMAD.SHL.U32 R75, R74, 0x40, RZ ;  /* 0x000000404a4b7824 */ /* 0x000fe400078e00ff */
[----:B------:R-:W-:Y:S02]  /*24e0*/  IMAD.SHL.U32 R71, R70, 0x20, RZ ;  /* 0x0000002046477824 */ /* 0x000fe400078e00ff */
[----:B------:R-:W-:Y:S02]  /*24f0*/  IMAD.SHL.U32 R67, R66, 0x20, RZ ;  /* 0x0000002042437824 */ /* 0x000fe400078e00ff */
[----:B------:R-:W-:Y:S01]  /*2500*/  IMAD.X R3, R221, 0x1, R12, P1 ;  /* 0x00000001dd037824 */ /* 0x000fe200008e060c */
[----:B------:R-:W-:Y:S01]  /*2510*/  ISETP.GE.AND P1, PT, R22, UR4, PT ;  /* 0x0000000416007c0c */ /* 0x000fe2000bf26270 */
[----:B------:R-:W-:Y:S02]  /*2520*/  IMAD.SHL.U32 R74, R74, 0x20, RZ ;  /* 0x000000204a4a7824 */ /* 0x000fe400078e00ff */
[----:B------:R-:W-:-:S02]  /*2530*/  IMAD.SHL.U32 R70, R70, 0x40, RZ ;  /* 0x0000004046467824 */ /* 0x000fc400078e00ff */
[----:B------:R-:W-:Y:S02]  /*2540*/  IMAD.SHL.U32 R66, R66, 0x40, RZ ;  /* 0x0000004042427824 */ /* 0x000fe400078e00ff */
[----:B------:R-:W-:Y:S02]  /*2550*/  IMAD.IADD R62, R41, 0x1, R13 ;  /* 0x00000001293e7824 */ /* 0x000fe400078e020d */
[----:B------:R-:W-:Y:S02]  /*2560*/  IMAD.IADD R60, R13, 0x1, R39 ;  /* 0x000000010d3c7824 */ /* 0x000fe400078e0227 */
[----:B------:R-:W-:Y:S02]  /*2570*/  IMAD.IADD R59, R37, 0x1, R7 ;  /* 0x00000001253b7824 */ /* 0x000fe400078e0207 */
[----:B------:R-:W-:Y:S02]  /*2580*/  IMAD.IADD R58, R7, 0x1, R21 ;  /* 0x00000001073a7824 */ /* 0x000fe400078e0215 */
[----:B------:R-:W-:-:S07]  /*2590*/  IMAD.IADD R55, R43, 0x1, R55 ;  /* 0x000000012b377824 */ /* 0x000fce00078e0237 */
.L_x_1412:
[----:B0-----:R-:W0:Y:S01]  /*25a0*/  LDC.64 R50, c[0x0][0x2e8] ;  /* 0x0000ba00ff327b82 */ /* 0x001e220000000a00 */
[----:B------:R-:W-:Y:S01]  /*25b0*/  VIADD R47, R47, 0xffffffff ;  /* 0xffffffff2f2f7836 */ /* 0x000fe20000000000 */
[----:B------:R-:W-:Y:S05]  /*25c0*/  YIELD ;  /* 0x0000000000007946 */ /* 0x000fea0003800000 */
[----:B--23--:R-:W-:Y:S01]  /*25d0*/  SHF.R.S32.HI R11, RZ, 0x1f, R47 ;  /* 0x0000001fff0b7819 */ /* 0x00cfe2000001142f */
[----:B------:R-:W1:Y:S01]  /*25e0*/  LDC R53, c[0x0][0x3f4] ;  /* 0x0000fd00ff357b82 */ /* 0x000e620000000800 */
[-C--:B------:R-:W-:Y:S01]  /*25f0*/  IMAD R4, R77, R47.reuse, RZ ;  /* 0x0000002f4d047224 */ /* 0x080fe200078e02ff */
[----:B------:R-:W-:Y:S01]  /*2600*/  BSSY B0, `(.L_x_1365) ;  /* 0x000048c000007945 */ /* 0x000fe20003800000 */
[----:B------:R-:W-:-:S04]  /*2610*/  IMAD.WIDE.U32 R88, R75, R47, RZ ;  /* 0x0000002f4b587225 */ /* 0x000fc800078e00ff */
[----:B------:R-:W-:Y:S01]  /*2620*/  IMAD R5, R11, R75, R4 ;  /* 0x0000004b0b057224 */ /* 0x000fe200078e0204 */
[----:B------:R-:W-:-:S03]  /*2630*/  IADD3 R13, P3, P4, R83, R88, R74 ;  /* 0x00000058530d7210 */ /* 0x000fc60007c7e04a */
[----:B------:R-:W-:Y:S01]  /*2640*/  IMAD.IADD R91, R89, 0x1, R5 ;  /* 0x00000001595b7824 */ /* 0x000fe200078e0205 */
[----:B------:R-:W-:-:S04]  /*2650*/  LEA R5, R192, R213, 0xe ;  /* 0x000000d5c0057211 */ /* 0x000fc800078e70ff */
[----:B------:R-:W-:Y:S01]  /*2660*/  IADD3.X R4, R78, R91, R76, P3, P4 ;  /* 0x0000005b4e047210 */ /* 0x000fe20001fe844c */
[----:B------:R-:W-:Y:S01]  /*2670*/  IMAD.IADD R82, R16, 0x1, R5 ;  /* 0x0000000110527824 */ /* 0x000fe200078e0205 */
[-C--:B0-----:R-:W-:Y:S02]  /*2680*/  IADD3 R14, P4, P5, R88, R50.reuse, R83 ;  /* 0x00000032580e7210 */ /* 0x081fe40007d9e053 */
[----:B------:R-:W-:Y:S02]  /*2690*/  IADD3 R12, P3, R13, R50, RZ ;  /* 0x000000320d0c7210 */ /* 0x000fe40007f7e0ff */
[----:B------:R-:W-:Y:S02]  /*26a0*/  IADD3.X R15, R91, R51, R78, P4, P5 ;  /* 0x000000335b0f7210 */ /* 0x000fe400027ea44e */
[----:B-1----:R-:W-:Y:S01]  /*26b0*/  ISETP.GE.AND P4, PT, R53, 0x1, PT ;  /* 0x000000013500780c */ /* 0x002fe20003f86270 */
[----:B------:R-:W-:Y:S01]  /*26c0*/  IMAD.X R13, R4, 0x1, R51, P3 ;  /* 0x00000001040d7824 */ /* 0x000fe200018e0633 */
[----:B------:R-:W-:-:S04]  /*26d0*/  ISETP.GT.AND P5, PT, R47, R48, PT ;  /* 0x000000302f00720c */ /* 0x000fc80003fa4270 */
[----:B------:R-:W-:-:S07]  /*26e0*/  P2R R94, PR, RZ, 0x20 ;  /* 0x00000020ff5e7803 */ /* 0x000fce0000000000 */
[----:B----4-:R-:W-:Y:S05]  /*26f0*/  @!P4 BRA `(.L_x_1366) ;  /* 0x000000440088c947 */ /* 0x010fea0003800000 */
[----:B------:R-:W-:Y:S01]  /*2700*/  ULDC.U8 UR4, c[0x0][0x410] ;  /* 0x0001040000047ab9 */ /* 0x000fe20000000000 */
[-C--:B------:R-:W-:Y:S01]  /*2710*/  IMAD R5, R72, R47.reuse, RZ ;  /* 0x0000002f48057224 */ /* 0x080fe200078e02ff */
[----:B------:R-:W-:Y:S01]  /*2720*/  ISETP.NE.AND P3, PT, RZ, UR4, PT ;  /* 0x00000004ff007c0c */ /* 0x000fe2000bf65270 */
[-C--:B------:R-:W-:Y:S02]  /*2730*/  IMAD R7, R68, R47.reuse, RZ ;  /* 0x0000002f44077224 */ /* 0x080fe400078e02ff */
[C---:B------:R-:W-:Y:S02]  /*2740*/  IMAD R9, R11.reuse, R70, R5 ;  /* 0x000000460b097224 */ /* 0x040fe400078e0205 */
[----:B------:R-:W-:Y:S02]  /*2750*/  IMAD R11, R11, R66, R7 ;  /* 0x000000420b0b7224 */ /* 0x000fe400078e0207 */
[----:B------:R-:W-:Y:S02]  /*2760*/  IMAD R84, R47, -0x40, R46 ;  /* 0xffffffc02f547824 */ /* 0x000fe400078e022e */
[----:B------:R-:W-:-:S03]  /*2770*/  IMAD.WIDE.U32 R6, R70, R47, RZ ;  /* 0x0000002f46067225 */ /* 0x000fc600078e00ff */
[----:B------:R-:W-:Y:S01]  /*2780*/  VIMNMX R84, R84, 0x40, PT ;  /* 0x0000004054547848 */ /* 0x000fe20003fe0100 */
[----:B------:R-:W-:-:S04]  /*2790*/  IMAD.WIDE.U32 R4, R66, R47, RZ ;  /* 0x0000002f42047225 */ /* 0x000fc800078e00ff */
        /* <DEDUP_REMOVED lines=27> */
.L_x_1369:
[----:B------:R-:W-:Y:S05]  /*2950*/  BSYNC B1 ;  /* 0x0000000000017941 */ /* 0x000fea0003800000 */
.L_x_1368:
[----:B------:R-:W-:Y:S01]  /*2960*/  ISETP.GE.AND P5, PT, R218, R84, PT ;  /* 0x00000054da00720c */ /* 0x000fe20003fa6270 */
[----:B------:R-:W-:Y:S01]  /*2970*/  BSSY B1, `(.L_x_1370) ;  /* 0x000001b000017945 */ /* 0x000fe20003800000 */
[----:B------:R-:W-:Y:S02]  /*2980*/  CS2R R26, SRZ ;  /* 0x00000000001a7805 */ /* 0x000fe4000001ff00 */
[----:B0-----:R-:W-:Y:S01]  /*2990*/  CS2R R8, SRZ ;  /* 0x0000000000087805 */ /* 0x001fe2000001ff00 */
[----:B-----5:R-:W-:Y:S01]  /*29a0*/  IMAD.MOV.U32 R50, RZ, RZ, R30 ;  /* 0x000000ffff327224 */ /* 0x020fe200078e001e */
[----:B------:R-:W-:Y:S01]  /*29b0*/  CS2R R24, SRZ ;  /* 0x0000000000187805 */ /* 0x000fe2000001ff00 */
[----:B------:R-:W-:-:S06]  /*29c0*/  IMAD.MOV.U32 R104, RZ, RZ, R32 ;  /* 0x000000ffff687224 */ /* 0x000fcc00078e0020 */
        /* <DEDUP_REMOVED lines=21> */
.L_x_1371:
[----:B------:R-:W-:Y:S05]  /*2b20*/  BSYNC B1 ;  /* 0x0000000000017941 */ /* 0x000fea0003800000 */
.L_x_1370:
[----:B------:R-:W-:Y:S01]  /*2b30*/  UISETP.NE.AND UP0, UPT, UR45, 0x3, UPT ;  /* 0x000000032d00788c */ /* 0x000fe2000bf05270 */
[----:B------:R-:W-:Y:S01]  /*2b40*/  IMAD.MOV.U32 R89, RZ, RZ, R28 ;  /* 0x000000ffff597224 */ /* 0x000fe200078e001c */
[----:B-----5:R-:W-:Y:S01]  /*2b50*/  MOV R51, R10 ;  /* 0x0000000a00337202 */ /* 0x020fe20000000f00 */
[----:B------:R-:W-:Y:S02]  /*2b60*/  IMAD.MOV.U32 R101, RZ, RZ, R34 ;  /* 0x000000ffff657224 */ /* 0x000fe400078e0022 */
[----:B------:R-:W-:Y:S01]  /*2b70*/  IMAD.MOV.U32 R86, RZ, RZ, R26 ;  /* 0x000000ffff567224 */ /* 0x000fe200078e001a */
[----:B------:R-:W-:Y:S01]  /*2b80*/  PLOP3.LUT P3, PT, PT, PT, UP0, 0x80, 0x0 ;  /* 0x000000000000781c */ /* 0x000fe20003f6f008 */
[----:B------:R-:W-:Y:S02]  /*2b90*/  IMAD.MOV.U32 R52, RZ, RZ, R8 ;  /* 0x000000ffff347224 */ /* 0x000fe400078e0008 */
[----:B------:R-:W-:-:S10]  /*2ba0*/  IMAD.MOV.U32 R88, RZ, RZ, R24 ;  /* 0x000000ffff587224 */ /* 0x000fd400078e0018 */
[----:B------:R-:W-:Y:S05]  /*2bb0*/  @!P3 BRA `(.L_x_1372) ;  /* 0x000000000004b947 */ /* 0x000fea0003800000 */
[----:B------:R-:W-:Y:S01]  /*2bc0*/  BPT.TRAP 0x1 ;  /* 0x000000040000795c */ /* 0x000fe20000300000 */
.L_x_1372:
[----:B------:R-:W-:Y:S01]  /*2bd0*/  IMAD R80, R192, 0x8, R16 ;  /* 0x00000008c0507824 */ /* 0x000fe200078e0210 */
[----:B------:R-:W-:Y:S01]  /*2be0*/  SHF.L.U32 R93, R198, 0x1f, RZ ;  /* 0x0000001fc65d7819 */ /* 0x000fe200000006ff */
[----:B------:R-:W-:Y:S03]  /*2bf0*/  BSSY B1, `(.L_x_1373) ;  /* 0x0000003000017945 */ /* 0x000fe60003800000 */
[----:B------:R-:W1:Y:S02]  /*2c00*/  SYNCS.PHASECHK.TRANS64.TRYWAIT P6, [R80+URZ+0x28490], R93 ;  /* 0x0284905d500075a7 */ /* 0x000e6400080c017f */
[----:B-1----:R-:W-:Y:S05]  /*2c10*/  @!P6 BRA `(.L_x_1374) ;  /* 0x000002440024e947 */ /* 0x002fea0003800000 */
.L_x_1728:
[----:B------:R-:W-:Y:S05]  /*2c20*/  BSYNC B1 ;  /* 0x0000000000017941 */ /* 0x000fea0003800000 */
.L_x_1373:
[----:B------:R-:W-:Y:S04]  /*2c30*/  BSSY B1, `(.L_x_1375) ;  /* 0x00000eb000017945 */ /* 0x000fe80003800000 */
[----:B------:R-:W-:Y:S05]  /*2c40*/  @P4 BRA `(.L_x_1376) ;  /* 0x0000000c00a44947 */ /* 0x000fea0003800000 */
[----:B------:R-:W-:Y:S04]  /*2c50*/  BSSY B2, `(.L_x_1377) ;  /* 0x0000074000027945 */ /* 0x000fe80003800000 */
[----:B------:R-:W-:Y:S05]  /*2c60*/  @P1 BRA `(.L_x_1378) ;  /* 0x0000000400c81947 */ /* 0x000fea0003800000 */
[----:B0-----:R0:W2:Y:S01]  /*2c70*/  LDS.128 R4, [R82+0x20000] ;  /* 0x0200000052047984 */ /* 0x0010a20000000c00 */
[----:B------:R-:W-:Y:S01]  /*2c80*/  ISETP.GE.AND P4, PT, R18, R53, PT ;  /* 0x000000351200720c */ /* 0x000fe20003f86270 */
[----:B------:R-:W-:-:S12]  /*2c90*/  BSSY B3, `(.L_x_1379) ;  /* 0x000006e000037945 */ /* 0x000fd80003800000 */
[----:B0-----:R-:W-:Y:S05]  /*2ca0*/  @P4 BRA `(.L_x_1380) ;  /* 0x0000000400b04947 */ /* 0x001fea0003800000 */
[----:B------:R-:W-:Y:S01]  /*2cb0*/  SHF.R.U32.HI R95, RZ, 0x10, R35 ;  /* 0x00000010ff5f7819 */ /* 0x000fe20000011623 */
[----:B--2---:R-:W-:Y:S01]  /*2cc0*/  IMAD.MOV.U32 R34, RZ, RZ, R7 ;  /* 0x000000ffff227224 */ /* 0x004fe200078e0007 */
[--C-:B------:R-:W-:Y:S02]  /*2cd0*/  SHF.R.U32.HI R91, RZ, 0x8, R35.reuse ;  /* 0x00000008ff5b7819 */ /* 0x100fe40000011623 */
[----:B------:R-:W-:Y:S02]  /*2ce0*/  LOP3.LUT R90, R35, 0xff, RZ, 0xc0, !PT ;  /* 0x000000ff235a7812 */ /* 0x000fe400078ec0ff */
[----:B------:R-:W-:Y:S02]  /*2cf0*/  SHF.R.U32.HI R35, RZ, 0x18, R35 ;  /* 0x00000018ff237819 */ /* 0x000fe40000011623 */
[----:B------:R-:W-:Y:S02]  /*2d00*/  SHF.R.U32.HI R96, RZ, 0x8, R33 ;  /* 0x00000008ff607819 */ /* 0x000fe40000011621 */
[----:B------:R-:W-:-:S02]  /*2d10*/  LOP3.LUT R32, R33, 0xff, RZ, 0xc0, !PT ;  /* 0x000000ff21207812 */ /* 0x000fc400078ec0ff */
[--C-:B------:R-:W-:Y:S02]  /*2d20*/  SHF.R.U32.HI R97, RZ, 0x18, R33.reuse ;  /* 0x00000018ff617819 */ /* 0x100fe40000011621 */
[----:B------:R-:W-:Y:S01]  /*2d30*/  PRMT R90, R35, 0x654, R90 ;  /* 0x00000654235a7816 */ /* 0x000fe2000000005a */
[----:B------:R-:W-:Y:S01]  /*2d40*/  IMAD.SHL.U32 R35, R91, 0x100, RZ ;  /* 0x000001005b237824 */ /* 0x000fe200078e00ff */
[----:B------:R-:W-:Y:S01]  /*2d50*/  SHF.R.U32.HI R98, RZ, 0x10, R33 ;  /* 0x00000010ff627819 */ /* 0x000fe20000011621 */
[----:B------:R-:W-:Y:S01]  /*2d60*/  IMAD.MOV.U32 R33, RZ, RZ, R6 ;  /* 0x000000ffff217224 */ /* 0x000fe200078e0006 */
[----:B------:R-:W-:Y:S01]  /*2d70*/  PRMT R7, R97, 0x654, R32 ;  /* 0x0000065461077816 */ /* 0x000fe20000000020 */
[----:B------:R-:W-:Y:S01]  /*2d80*/  IMAD.SHL.U32 R6, R96, 0x100, RZ ;  /* 0x0000010060067824 */ /* 0x000fe200078e00ff */
[----:B------:R-:W-:Y:S01]  /*2d90*/  LOP3.LUT R96, R90, 0xff00, R35, 0xf8, !PT ;  /* 0x0000ff005a607812 */ /* 0x000fe200078ef823 */
[----:B------:R-:W-:Y:S01]  /*2da0*/  IMAD.U32 R35, R95, 0x10000, RZ ;  /* 0x000100005f237824 */ /* 0x000fe200078e00ff */
[----:B------:R-:W-:-:S02]  /*2db0*/  F2FP.F16.E4M3.UNPACK_B R90, R101.H1 ;  /* 0x00000065ff5a723e */ /* 0x000fc400030006ff */
[----:B------:R-:W-:Y:S02]  /*2dc0*/  LOP3.LUT R32, R7, 0xff00, R6, 0xf8, !PT ;  /* 0x0000ff0007207812 */ /* 0x000fe400078ef806 */
[----:B------:R-:W-:Y:S01]  /*2dd0*/  SHF.L.U32 R7, R98, 0x10, RZ ;  /* 0x0000001062077819 */ /* 0x000fe200000006ff */
[--C-:B------:R-:W-:Y:S01]  /*2de0*/  HADD2.F32 R95, -RZ, R90.reuse.H0_H0 ;  /* 0x2000005aff5f7230 */ /* 0x100fe20000004100 */
[-C--:B------:R-:W-:Y:S02]  /*2df0*/  F2FP.F16.E4M3.UNPACK_B R6, R5.reuse ;  /* 0x00000005ff06723e */ /* 0x080fe400020006ff */
[----:B------:R-:W-:Y:S02]  /*2e00*/  F2FP.F16.E4M3.UNPACK_B R5, R5.H1 ;  /* 0x00000005ff05723e */ /* 0x000fe400030006ff */
[----:B------:R-:W-:Y:S01]  /*2e10*/  LOP3.LUT R97, R96, 0xff0000, R35, 0xf8, !PT ;  /* 0x00ff000060617812 */ /* 0x000fe200078ef823 */
[----:B------:R-:W-:Y:S01]  /*2e20*/  HADD2.F32 R96, -RZ, R90.H1_H1 ;  /* 0x3000005aff607230 */ /* 0x000fe20000004100 */
[----:B------:R-:W-:Y:S01]  /*2e30*/  LOP3.LUT R91, R32, 0xff0000, R7, 0xf8, !PT ;  /* 0x00ff0000205b7812 */ /* 0x000fe200078ef807 */
[----:B------:R-:W-:Y:S01]  /*2e40*/  HADD2.F32 R7, -RZ, R6.H1_H1 ;  /* 0x30000006ff077230 */ /* 0x000fe20000004100 */
[----:B------:R-:W-:Y:S01]  /*2e50*/  F2FP.F16.E4M3.UNPACK_B R35, R104.H1 ;  /* 0x00000068ff23723e */ /* 0x000fe200030006ff */
[----:B------:R-:W-:-:S02]  /*2e60*/  HADD2.F32 R32, -RZ, R5.H1_H1 ;  /* 0x30000005ff207230 */ /* 0x000fc40000004100 */
[----:B------:R-:W-:Y:S02]  /*2e70*/  HADD2.F32 R6, -RZ, R6.H0_H0 ;  /* 0x20000006ff067230 */ /* 0x000fe40000004100 */
[-C--:B------:R-:W-:Y:S01]  /*2e80*/  FMUL.FTZ R99, R7, R95.reuse ;  /* 0x0000005f07637220 */ /* 0x080fe20000410000 */
[----:B------:R-:W-:Y:S02]  /*2e90*/  HADD2.F32 R90, -RZ, R35.H0_H0 ;  /* 0x20000023ff5a7230 */ /* 0x000fe40000004100 */
[----:B------:R-:W-:Y:S01]  /*2ea0*/  FMUL.FTZ R102, R32, R96 ;  /* 0x0000006020667220 */ /* 0x000fe20000410000 */
        /* <DEDUP_REMOVED lines=11> */
[--C-:B------:R-:W-:Y:S01]  /*2f60*/  HADD2.F32 R95, -RZ, R6.reuse.H1_H1 ;  /* 0x30000006ff5f7230 */ /* 0x100fe20000004100 */
[----:B------:R-:W-:Y:S01]  /*2f70*/  F2FP.F16.E4M3.UNPACK_B R32, R104 ;  /* 0x00000068ff20723e */ /* 0x000fe200020006ff */
[----:B------:R-:W-:Y:S01]  /*2f80*/  HADD2.F32 R90, -RZ, R6.H0_H0 ;  /* 0x20000006ff5a7230 */ /* 0x000fe20000004100 */
[----:B------:R-:W-:Y:S01]  /*2f90*/  F2FP.SATFINITE.E4M3.F32.PACK_AB_MERGE_C R106, R103, R102, RZ ;  /* 0x00000066676a723e */ /* 0x000fe200048070ff */
[----:B------:R-:W-:-:S02]  /*2fa0*/  HADD2.F32 R6, -RZ, R5.H0_H0 ;  /* 0x20000005ff067230 */ /* 0x000fc40000004100 */
[----:B------:R-:W-:Y:S02]  /*2fb0*/  HADD2.F32 R7, -RZ, R5.H1_H1 ;  /* 0x30000005ff077230 */ /* 0x000fe40000004100 */
[--C-:B------:R-:W-:Y:S02]  /*2fc0*/  HADD2.F32 R5, -RZ, R4.reuse.H0_H0 ;  /* 0x20000004ff057230 */ /* 0x100fe40000004100 */
[-C--:B------:R-:W-:Y:S01]  /*2fd0*/  FMUL.FTZ R98, R6, R95.reuse ;  /* 0x0000005f06627220 */ /* 0x080fe20000410000 */
[----:B------:R-:W-:Y:S02]  /*2fe0*/  HADD2.F32 R4, -RZ, R4.H1_H1 ;  /* 0x30000004ff047230 */ /* 0x000fe40000004100 */
[----:B------:R-:W-:Y:S01]  /*2ff0*/  FMUL.FTZ R99, R7, R95 ;  /* 0x0000005f07637220 */ /* 0x000fe20000410000 */
[--C-:B------:R-:W-:Y:S02]  /*3000*/  HADD2.F32 R35, -RZ, R32.reuse.H1_H1 ;  /* 0x30000020ff237230 */ /* 0x100fe40000004100 */
[----:B------:R-:W-:Y:S01]  /*3010*/  FMUL.FTZ R95, R5, R90 ;  /* 0x0000005a055f7220 */ /* 0x000fe20000410000 */
[----:B------:R-:W-:-:S02]  /*3020*/  HADD2.F32 R32, -RZ, R32.H0_H0 ;  /* 0x20000020ff207230 */ /* 0x000fc40000004100 */
[----:B------:R-:W-:Y:S01]  /*3030*/  FMUL.FTZ R96, R4, R90 ;  /* 0x0000005a04607220 */ /* 0x000fe20000410000 */
[----:B------:R-:W-:Y:S01]  /*3040*/  F2FP.F16.E4M3.UNPACK_B R90, R97.H1 ;  /* 0x00000061ff5a723e */ /* 0x000fe200030006ff */
[-C--:B------:R-:W-:Y:S01]  /*3050*/  FFMA.FTZ R7, R7, R35.reuse, R98 ;  /* 0x0000002307077223 */ /* 0x080fe20000010062 */
[----:B------:R-:W-:Y:S01]  /*3060*/  FFMA.FTZ R6, R6, R35, -R99 ;  /* 0x0000002306067223 */ /* 0x000fe20000010863 */
[----:B------:R-:W-:Y:S01]  /*3070*/  FFMA.FTZ R98, R5, R32, -R96 ;  /* 0x0000002005627223 */ /* 0x000fe20000010860 */
[----:B------:R-:W-:Y:S01]  /*3080*/  F2FP.F16.E4M3.UNPACK_B R5, R34.H1 ;  /* 0x00000022ff05723e */ /* 0x000fe200030006ff */
[----:B------:R-:W-:Y:S01]  /*3090*/  FFMA.FTZ R99, R4, R32, R95 ;  /* 0x0000002004637223 */ /* 0x000fe2000001005f */
[----:B------:R-:W-:Y:S01]  /*30a0*/  F2FP.F16.E4M3.UNPACK_B R32, R91.H1 ;  /* 0x0000005bff20723e */ /* 0x000fe200030006ff */
[----:B------:R-:W-:Y:S01]  /*30b0*/  HADD2.F32 R96, -RZ, R90.H1_H1 ;  /* 0x3000005aff607230 */ /* 0x000fe20000004100 */
[----:B------:R-:W-:Y:S01]  /*30c0*/  F2FP.SATFINITE.E4M3.F32.PACK_AB_MERGE_C R105, R7, R6, RZ ;  /* 0x000000060769723e */ /* 0x000fe200048070ff */
[--C-:B------:R-:W-:Y:S01]  /*30d0*/  HADD2.F32 R7, -RZ, R5.reuse.H1_H1 ;  /* 0x30000005ff077230 */ /* 0x100fe20000004100 */
        /* <DEDUP_REMOVED lines=20> */
[--C-:B------:R-:W-:Y:S02]  /*3220*/  HADD2.F32 R5, -RZ, R34.reuse.H0_H0 ;  /* 0x20000022ff057230 */ /* 0x100fe40000004100 */
[----:B------:R-:W-:Y:S01]  /*3230*/  FFMA.FTZ R95, R7, R35, R102 ;  /* 0x00000023075f7223 */ /* 0x000fe20000010066 */
[----:B------:R-:W-:Y:S02]  /*3240*/  HADD2.F32 R33, -RZ, R33.H1_H1 ;  /* 0x30000021ff217230 */ /* 0x000fe40000004100 */
[----:B------:R-:W-:Y:S01]  /*3250*/  FMUL.FTZ R6, R4, R97 ;  /* 0x0000006104067220 */ /* 0x000fe20000410000 */
[----:B------:R-:W-:Y:S01]  /*3260*/  HADD2.F32 R34, -RZ, R34.H1_H1 ;  /* 0x30000022ff227230 */ /* 0x000fe20000004100 */
[----:B------:R-:W-:Y:S01]  /*3270*/  F2FP.SATFINITE.E4M3.F32.PACK_AB_MERGE_C R96, R96, R103, RZ ;  /* 0x000000676060723e */ /* 0x000fe200048070ff */
        /* <DEDUP_REMOVED lines=11> */
[----:B------:R-:W-:-:S02]  /*3330*/  F2FP.SATFINITE.E4M3.F32.PACK_AB_MERGE_C R5, R101, R100, R106 ;  /* 0x000000646505723e */ /* 0x000fc4000480706a */
[----:B------:R-:W-:Y:S02]  /*3340*/  F2FP.SATFINITE.E4M3.F32.PACK_AB_MERGE_C R6, R6, R7, R96 ;  /* 0x000000070606723e */ /* 0x000fe40004807060 */
[----:B------:R-:W-:Y:S02]  /*3350*/  F2FP.SATFINITE.E4M3.F32.PACK_AB_MERGE_C R4, R99, R98, R105 ;  /* 0x000000626304723e */ /* 0x000fe40004807069 */
[----:B------:R-:W-:-:S07]  /*3360*/  F2FP.SATFINITE.E4M3.F32.PACK_AB_MERGE_C R7, R35, R102, R95 ;  /* 0x000000662307723e */ /* 0x000fce000480705f */
.L_x_1380:
[----:B------:R-:W-:Y:S05]  /*3370*/  BSYNC B3 ;  /* 0x0000000000037941 */ /* 0x000fea0003800000 */
.L_x_1379:
[----:B--2---:R2:W-:Y:S02]  /*3380*/  STG.E.128 desc[UR46][R14.64], R4 ;  /* 0x000000040e007986 */ /* 0x0045e4000c101d2e */
.L_x_1378:
[----:B------:R-:W-:Y:S05]  /*3390*/  BSYNC B2 ;  /* 0x0000000000027941 */ /* 0x000fea0003800000 */
.L_x_1377:
[----:B------:R-:W-:Y:S05]  /*33a0*/  @P2 BRA `(.L_x_1376) ;  /* 0x0000000400cc2947 */ /* 0x000fea0003800000 */
[----:B0-2---:R0:W2:Y:S01]  /*33b0*/  LDS.128 R4, [R82+0x22000] ;  /* 0x0220000052047984 */ /* 0x0050a20000000c00 */
[----:B------:R-:W-:Y:S01]  /*33c0*/  ISETP.GE.AND P4, PT, R194, R53, PT ;  /* 0x00000035c200720c */ /* 0x000fe20003f86270 */
[----:B------:R-:W-:-:S12]  /*33d0*/  BSSY B2, `(.L_x_1381) ;  /* 0x000006f000027945 */ /* 0x000fd80003800000 */
[----:B0-----:R-:W-:Y:S05]  /*33e0*/  @P4 BRA `(.L_x_1382) ;  /* 0x0000000400b44947 */ /* 0x001fea0003800000 */
[----:B------:R-:W-:Y:S01]  /*33f0*/  SHF.R.U32.HI R35, RZ, 0x8, R31 ;  /* 0x00000008ff237819 */ /* 0x000fe2000001161f */
[----:B--2---:R-:W-:Y:S01]  /*3400*/  IMAD.MOV.U32 R30, RZ, RZ, R7 ;  /* 0x000000ffff1e7224 */ /* 0x004fe200078e0007 */
[----:B------:R-:W-:Y:S02]  /*3410*/  SHF.R.U32.HI R32, RZ, 0x8, R29 ;  /* 0x00000008ff207819 */ /* 0x000fe4000001161d */
[--C-:B------:R-:W-:Y:S01]  /*3420*/  SHF.R.U32.HI R91, RZ, 0x18, R31.reuse ;  /* 0x00000018ff5b7819 */ /* 0x100fe2000001161f */
[----:B------:R-:W-:Y:S01]  /*3430*/  IMAD.SHL.U32 R7, R35, 0x100, RZ ;  /* 0x0000010023077824 */ /* 0x000fe200078e00ff */
[----:B------:R-:W-:Y:S02]  /*3440*/  LOP3.LUT R28, R31, 0xff, RZ, 0xc0, !PT ;  /* 0x000000ff1f1c7812 */ /* 0x000fe400078ec0ff */
[----:B------:R-:W-:Y:S02]  /*3450*/  SHF.R.U32.HI R33, RZ, 0x10, R31 ;  /* 0x00000010ff217819 */ /* 0x000fe4000001161f */
[----:B------:R-:W-:-:S02]  /*3460*/  SHF.R.U32.HI R90, RZ, 0x18, R29 ;  /* 0x00000018ff5a7819 */ /* 0x000fc4000001161d */
[----:B------:R-:W-:Y:S02]  /*3470*/  LOP3.LUT R31, R29, 0xff, RZ, 0xc0, !PT ;  /* 0x000000ff1d1f7812 */ /* 0x000fe400078ec0ff */
[----:B------:R-:W-:Y:S01]  /*3480*/  SHF.R.U32.HI R34, RZ, 0x10, R29 ;  /* 0x00000010ff227819 */ /* 0x000fe2000001161d */
[----:B------:R-:W-:Y:S01]  /*3490*/  IMAD.MOV.U32 R29, RZ, RZ, R6 ;  /* 0x000000ffff1d7224 */ /* 0x000fe200078e0006 */
[----:B------:R-:W-:Y:S01]  /*34a0*/  PRMT R28, R91, 0x654, R28 ;  /* 0x000006545b1c7816 */ /* 0x000fe2000000001c */
[----:B------:R-:W-:Y:S01]  /*34b0*/  IMAD.SHL.U32 R6, R32, 0x100, RZ ;  /* 0x0000010020067824 */ /* 0x000fe200078e00ff */
[----:B------:R-:W-:Y:S01]  /*34c0*/  PRMT R31, R90, 0x654, R31 ;  /* 0x000006545a1f7816 */ /* 0x000fe2000000001f */
[----:B------:R-:W-:Y:S01]  /*34d0*/  IMAD.U32 R34, R34, 0x10000, RZ ;  /* 0x0001000022227824 */ /* 0x000fe200078e00ff */
        /* <DEDUP_REMOVED lines=94> */
.L_x_1382:
[----:B------:R-:W-:Y:S05]  /*3ac0*/  BSYNC B2 ;  /* 0x0000000000027941 */ /* 0x000fea0003800000 */
.L_x_1381:
[----:B--2---:R3:W-:Y:S02]  /*3ad0*/  STG.E.128 desc[UR46][R14.64+0x80], R4 ;  /* 0x000080040e007986 */ /* 0x0047e4000c101d2e */
.L_x_1376:
[----:B------:R-:W-:Y:S05]  /*3ae0*/  BSYNC B1 ;  /* 0x0000000000017941 */ /* 0x000fea0003800000 */
.L_x_1375:
[----:B------:R-:W-:Y:S05]  /*3af0*/  @P5 BRA `(.L_x_1383) ;  /* 0x0000003000f05947 */ /* 0x000fea0003800000 */
[----:B------:R-:W-:Y:S04]  /*3b00*/  BSSY B1, `(.L_x_1384) ;  /* 0x0000075000017945 */ /* 0x000fe80003800000 */
[----:B------:R-:W-:Y:S05]  /*3b10*/  @P1 BRA `(.L_x_1385) ;  /* 0x0000000400cc1947 */ /* 0x000fea0003800000 */
[----:B0-23--:R0:W2:Y:S01]  /*3b20*/  LDS.128 R4, [R82+0x21000] ;  /* 0x0210000052047984 */ /* 0x00d0a20000000c00 */
[----:B------:R-:W-:Y:S01]  /*3b30*/  ISETP.GE.AND P4, PT, R18, R53, PT ;  /* 0x000000351200720c */ /* 0x000fe20003f86270 */
[----:B------:R-:W-:-:S12]  /*3b40*/  BSSY B2, `(.L_x_1386) ;  /* 0x000006f000027945 */ /* 0x000fd80003800000 */
[----:B0-----:R-:W-:Y:S05]  /*3b50*/  @P4 BRA `(.L_x_1387) ;  /* 0x0000000400b44947 */ /* 0x001fea0003800000 */
[--C-:B------:R-:W-:Y:S01]  /*3b60*/  SHF.R.U32.HI R33, RZ, 0x18, R27.reuse ;  /* 0x00000018ff217819 */ /* 0x100fe2000001161b */
[----:B--2---:R-:W-:Y:S01]  /*3b70*/  IMAD.MOV.U32 R15, RZ, RZ, R6 ;  /* 0x000000ffff0f7224 */ /* 0x004fe200078e0006 */
[----:B------:R-:W-:Y:S02]  /*3b80*/  LOP3.LUT R14, R27, 0xff, RZ, 0xc0, !PT ;  /* 0x000000ff1b0e7812 */ /* 0x000fe400078ec0ff */
[--C-:B------:R-:W-:Y:S02]  /*3b90*/  SHF.R.U32.HI R31, RZ, 0x8, R27.reuse ;  /* 0x00000008ff1f7819 */ /* 0x100fe4000001161b */
[----:B------:R-:W-:Y:S02]  /*3ba0*/  SHF.R.U32.HI R30, RZ, 0x10, R27 ;  /* 0x00000010ff1e7819 */ /* 0x000fe4000001161b */
[--C-:B------:R-:W-:Y:S02]  /*3bb0*/  SHF.R.U32.HI R27, RZ, 0x8, R25.reuse ;  /* 0x00000008ff1b7819 */ /* 0x100fe40000011619 */
[----:B------:R-:W-:-:S02]  /*3bc0*/  SHF.R.U32.HI R29, RZ, 0x18, R25 ;  /* 0x00000018ff1d7819 */ /* 0x000fc40000011619 */
[----:B------:R-:W-:Y:S02]  /*3bd0*/  LOP3.LUT R26, R25, 0xff, RZ, 0xc0, !PT ;  /* 0x000000ff191a7812 */ /* 0x000fe400078ec0ff */
[----:B------:R-:W-:Y:S01]  /*3be0*/  MOV R24, R7 ;  /* 0x0000000700187202 */ /* 0x000fe20000000f00 */
[----:B------:R-:W-:Y:S01]  /*3bf0*/  IMAD.SHL.U32 R7, R31, 0x100, RZ ;  /* 0x000001001f077824 */ /* 0x000fe200078e00ff */
[----:B------:R-:W-:Y:S01]  /*3c00*/  SHF.R.U32.HI R28, RZ, 0x10, R25 ;  /* 0x00000010ff1c7819 */ /* 0x000fe20000011619 */
[----:B------:R-:W-:Y:S01]  /*3c10*/  IMAD.SHL.U32 R25, R27, 0x100, RZ ;  /* 0x000001001b197824 */ /* 0x000fe200078e00ff */
[----:B------:R-:W-:Y:S02]  /*3c20*/  PRMT R14, R33, 0x654, R14 ;  /* 0x00000654210e7816 */ /* 0x000fe4000000000e */
        /* <DEDUP_REMOVED lines=32> */
[--C-:B------:R-:W-:Y:S02]  /*3e30*/  HADD2.F32 R6, -RZ, R5.reuse.H0_H0 ;  /* 0x20000005ff067230 */ /* 0x100fe40000004100 */
        /* <DEDUP_REMOVED lines=10> */
[----:B------:R-:W-:Y:S01]  /*3ee0*/  F2FP.SATFINITE.E4M3.F32.PACK_AB_MERGE_C R88, R35, R34, RZ ;  /* 0x000000222358723e */ /* 0x000fe200048070ff */
        /* <DEDUP_REMOVED lines=52> */
.L_x_1387:
[----:B------:R-:W-:Y:S05]  /*4230*/  BSYNC B2 ;  /* 0x0000000000027941 */ /* 0x000fea0003800000 */
.L_x_1386:
[----:B--2---:R4:W-:Y:S02]  /*4240*/  STG.E.128 desc[UR46][R12.64], R4 ;  /* 0x000000040c007986 */ /* 0x0049e4000c101d2e */
.L_x_1385:
[----:B------:R-:W-:Y:S05]  /*4250*/  BSYNC B1 ;  /* 0x0000000000017941 */ /* 0x000fea0003800000 */
.L_x_1384:
[----:B------:R-:W-:Y:S05]  /*4260*/  @P2 BRA `(.L_x_1383) ;  /* 0x0000002c00142947 */ /* 0x000fea0003800000 */
[----:B0-234-:R0:W2:Y:S01]  /*4270*/  LDS.128 R4, [R82+0x23000] ;  /* 0x0230000052047984 */ /* 0x01d0a20000000c00 */
        /* <DEDUP_REMOVED lines=8> */
[--C-:B------:R-:W-:Y:S02]  /*4300*/  SHF.R.U32.HI R11, RZ, 0x8, R9.reuse ;  /* 0x00000008ff0b7819 */ /* 0x100fe40000011609 */
[----:B------:R-:W-:-:S02]  /*4310*/  SHF.R.U32.HI R15, RZ, 0x10, R9 ;  /* 0x00000010ff0f7819 */ /* 0x000fc40000011609 */
[----:B------:R-:W-:Y:S01]  /*4320*/  LOP3.LUT R14, R9, 0xff0000ff, RZ, 0xc0, !PT ;  /* 0xff0000ff090e7812 */ /* 0x000fe200078ec0ff */
[----:B------:R-:W-:Y:S01]  /*4330*/  IMAD.SHL.U32 R11, R11, 0x100, RZ ;  /* 0x000001000b0b7824 */ /* 0x000fe200078e00ff */
[----:B------:R-:W-:Y:S01]  /*4340*/  PRMT R7, R25, 0x654, R8 ;  /* 0x0000065419077816 */ /* 0x000fe20000000008 */
[----:B------:R-:W-:Y:S01]  /*4350*/  IMAD.MOV.U32 R9, RZ, RZ, R6 ;  /* 0x000000ffff097224 */ /* 0x000fe200078e0006 */
[----:B------:R-:W-:Y:S02]  /*4360*/  SHF.L.U32 R6, R24, 0x8, RZ ;  /* 0x0000000818067819 */ /* 0x000fe400000006ff */
[----:B------:R-:W-:Y:S01]  /*4370*/  LOP3.LUT R24, R14, 0xff00, R11, 0xf8, !PT ;  /* 0x0000ff000e187812 */ /* 0x000fe200078ef80b */
[----:B------:R-:W-:Y:S01]  /*4380*/  IMAD.U32 R11, R15, 0x10000, RZ ;  /* 0x000100000f0b7824 */ /* 0x000fe200078e00ff */
[----:B------:R-:W-:Y:S01]  /*4390*/  LOP3.LUT R8, R7, 0xff00, R6, 0xf8, !PT ;  /* 0x0000ff0007087812 */ /* 0x000fe200078ef806 */
[----:B------:R-:W-:Y:S01]  /*43a0*/  IMAD.U32 R7, R26, 0x10000, RZ ;  /* 0x000100001a077824 */ /* 0x000fe200078e00ff */
[----:B------:R-:W-:-:S02]  /*43b0*/  F2FP.F16.E4M3.UNPACK_B R14, R52.H1 ;  /* 0x00000034ff0e723e */ /* 0x000fc400030006ff */
[----:B------:R-:W-:Y:S02]  /*43c0*/  F2FP.F16.E4M3.UNPACK_B R6, R5 ;  /* 0x00000005ff06723e */ /* 0x000fe400020006ff */
[----:B------:R-:W-:Y:S01]  /*43d0*/  LOP3.LUT R26, R24, 0xff0000, R11, 0xf8, !PT ;  /* 0x00ff0000181a7812 */ /* 0x000fe200078ef80b */
[----:B------:R-:W-:Y:S01]  /*43e0*/  HADD2.F32 R24, -RZ, R14.H0_H0 ;  /* 0x2000000eff187230 */ /* 0x000fe20000004100 */
[----:B------:R-:W-:Y:S01]  /*43f0*/  LOP3.LUT R15, R8, 0xff0000, R7, 0xf8, !PT ;  /* 0x00ff0000080f7812 */ /* 0x000fe200078ef807 */
[----:B------:R-:W-:Y:S01]  /*4400*/  HADD2.F32 R7, -RZ, R6.H1_H1 ;  /* 0x30000006ff077230 */ /* 0x000fe20000004100 */
[----:B------:R-:W-:Y:S01]  /*4410*/  F2FP.F16.E4M3.UNPACK_B R11, R51.H1 ;  /* 0x00000033ff0b723e */ /* 0x000fe200030006ff */
[----:B------:R-:W-:Y:S01]  /*4420*/  HADD2.F32 R25, -RZ, R14.H1_H1 ;  /* 0x3000000eff197230 */ /* 0x000fe20000004100 */
[----:B------:R-:W-:Y:S01]  /*4430*/  F2FP.F16.E4M3.UNPACK_B R5, R5.H1 ;  /* 0x00000005ff05723e */ /* 0x000fe200030006ff */
[----:B------:R-:W-:Y:S02]  /*4440*/  HADD2.F32 R6, -RZ, R6.H0_H0 ;  /* 0x20000006ff067230 */ /* 0x000fe40000004100 */
[----:B------:R-:W-:Y:S01]  /*4450*/  FMUL.FTZ R27, R7, R24 ;  /* 0x00000018071b7220 */ /* 0x000fe20000410000 */
[----:B------:R-:W-:Y:S01]  /*4460*/  HADD2.F32 R14, -RZ, R11.H0_H0 ;  /* 0x2000000bff0e7230 */ /* 0x000fe20000004100 */
[----:B------:R-:W-:Y:S01]  /*4470*/  F2FP.F16.E4M3.UNPACK_B R52, R52 ;  /* 0x00000034ff34723e */ /* 0x000fe200020006ff */
[----:B------:R-:W-:-:S02]  /*4480*/  HADD2.F32 R8, -RZ, R5.H1_H1 ;  /* 0x30000005ff087230 */ /* 0x000fc40000004100 */
        /* <DEDUP_REMOVED lines=27> */
[-C--:B------:R-:W-:Y:S01]  /*4640*/  FFMA.FTZ R27, R5, R51.reuse, -R14 ;  /* 0x00000033051b7223 */ /* 0x080fe2000001080e */
        /* <DEDUP_REMOVED lines=49> */
.L_x_1389:
[----:B------:R-:W-:Y:S05]  /*4960*/  BSYNC B1 ;  /* 0x0000000000017941 */ /* 0x000fea0003800000 */
.L_x_1388:
[----:B--2---:R0:W-:Y:S01]  /*4970*/  STG.E.128 desc[UR46][R12.64+0x80], R4 ;  /* 0x000080040c007986 */ /* 0x0041e2000c101d2e */
[----:B------:R-:W-:Y:S05]  /*4980*/  BRA `(.L_x_1383) ;  /* 0x00000024004c7947 */ /* 0x000fea0003800000 */
.L_x_1367:
[----:B------:R-:W-:Y:S02]  /*4990*/  ISETP.GE.AND P3, PT, R218, R84, PT ;  /* 0x00000054da00720c */ /* 0x000fe40003f66270 */
[----:B------:R-:W-:Y:S02]  /*49a0*/  CS2R R10, SRZ ;  /* 0x00000000000a7805 */ /* 0x000fe4000001ff00 */
[----:B------:R-:W-:Y:S02]  /*49b0*/  CS2R R8, SRZ ;  /* 0x0000000000087805 */ /* 0x000fe4000001ff00 */
[----:B------:R-:W-:-:S13]  /*49c0*/  ISETP.GE.OR P3, PT, R22, R53, P3 ;  /* 0x000000351600720c */ /* 0x000fda0001f66670 */
[----:B------:R-:W-:Y:S01]  /*49d0*/  @!P3 IADD3 R33, P4, P5, R38, R6, R71 ;  /* 0x000000062621b210 */ /* 0x000fe20007d9e047 */
[----:B------:R-:W0:Y:S03]  /*49e0*/  @!P3 LDC.64 R24, c[0x0][0x3e8] ;  /* 0x0000fa00ff18bb82 */ /* 0x000e260000000a00 */
[----:B------:R-:W-:Y:S02]  /*49f0*/  @!P3 IADD3.X R14, R60, R93, R73, P4, P5 ;  /* 0x0000005d3c0eb210 */ /* 0x000fe400027ea449 */
[----:B------:R-:W-:-:S03]  /*4a00*/  ISETP.GE.AND P4, PT, R17, R84, PT ;  /* 0x000000541100720c */ /* 0x000fc60003f86270 */
[----:B------:R-:W1:Y:S01]  /*4a10*/  @!P3 LDC.64 R26, c[0x0][0x400] ;  /* 0x00010000ff1abb82 */ /* 0x000e620000000a00 */
[----:B------:R-:W-:-:S13]  /*4a20*/  ISETP.GE.OR P4, PT, R22, R53, P4 ;  /* 0x000000351600720c */ /* 0x000fda0002786670 */
[----:B------:R-:W2:Y:S08]  /*4a30*/  @!P4 LDC.64 R28, c[0x0][0x3e8] ;  /* 0x0000fa00ff1ccb82 */ /* 0x000eb00000000a00 */
[----:B------:R-:W3:Y:S01]  /*4a40*/  @!P4 LDC.64 R30, c[0x0][0x400] ;  /* 0x00010000ff1ecb82 */ /* 0x000ee20000000a00 */
[----:B--2---:R-:W-:Y:S02]  /*4a50*/  @!P4 IADD3 R28, P5, P6, R38, R28, R6 ;  /* 0x0000001c261cc210 */ /* 0x004fe40007ebe006 */
[----:B------:R-:W-:-:S02]  /*4a60*/  CS2R R6, SRZ ;  /* 0x0000000000067805 */ /* 0x000fc4000001ff00 */
[----:B------:R-:W-:Y:S02]  /*4a70*/  @!P4 IADD3.X R29, R60, R29, R93, P5, P6 ;  /* 0x0000001d3c1dc210 */ /* 0x000fe40002fec45d */
[----:B---3--:R-:W-:-:S04]  /*4a80*/  @!P4 IADD3 R30, P5, P6, R20, R30, R4 ;  /* 0x0000001e141ec210 */ /* 0x008fc80007ebe004 */
[----:B------:R-:W-:Y:S02]  /*4a90*/  @!P4 IADD3.X R31, R58, R31, R52, P5, P6 ;  /* 0x0000001f3a1fc210 */ /* 0x000fe40002fec434 */
[----:B------:R-:W-:Y:S02]  /*4aa0*/  @!P3 IADD3 R35, P5, P6, R20, R4, R67 ;  /* 0x000000041423b210 */ /* 0x000fe40007ebe043 */
[----:B------:R-:W-:Y:S01]  /*4ab0*/  CS2R R4, SRZ ;  /* 0x0000000000047805 */ /* 0x000fe2000001ff00 */
[----:B------:R-:W2:Y:S01]  /*4ac0*/  @!P4 LDG.E.128 R8, desc[UR46][R30.64] ;  /* 0x0000002e1e08c981 */ /* 0x000ea2000c1e1d00 */
[----:B------:R-:W-:-:S04]  /*4ad0*/  @!P3 IADD3.X R12, R58, R52, R69, P5, P6 ;  /* 0x000000343a0cb210 */ /* 0x000fc80002fec445 */
[----:B------:R-:W3:Y:S01]  /*4ae0*/  @!P4 LDG.E.128 R4, desc[UR46][R28.64] ;  /* 0x0000002e1c04c981 */ /* 0x000ee2000c1e1d00 */
[----:B0-----:R-:W-:-:S05]  /*4af0*/  @!P3 IADD3 R32, P4, R33, R24, RZ ;  /* 0x000000182120b210 */ /* 0x001fca0007f9e0ff */
[----:B------:R-:W-:Y:S01]  /*4b00*/  @!P3 IMAD.X R33, R14, 0x1, R25, P4 ;  /* 0x000000010e21b824 */ /* 0x000fe200020e0619 */
[----:B-1----:R-:W-:Y:S02]  /*4b10*/  @!P3 IADD3 R34, P4, R35, R26, RZ ;  /* 0x0000001a2322b210 */ /* 0x002fe40007f9e0ff */
[----:B------:R-:W-:Y:S02]  /*4b20*/  CS2R R14, SRZ ;  /* 0x00000000000e7805 */ /* 0x000fe4000001ff00 */
[----:B------:R-:W-:Y:S01]  /*4b30*/  CS2R R24, SRZ ;  /* 0x0000000000187805 */ /* 0x000fe2000001ff00 */
[----:B------:R-:W-:Y:S01]  /*4b40*/  @!P3 IMAD.X R35, R12, 0x1, R27, P4 ;  /* 0x000000010c23b824 */ /* 0x000fe200020e061b */
[----:B------:R-:W-:Y:S02]  /*4b50*/  CS2R R12, SRZ ;  /* 0x00000000000c7805 */ /* 0x000fe4000001ff00 */
[----:B------:R-:W-:-:S04]  /*4b60*/  CS2R R26, SRZ ;  /* 0x00000000001a7805 */ /* 0x000fc8000001ff00 */
[----:B------:R-:W4:Y:S04]  /*4b70*/  @!P3 LDG.E.128 R12, desc[UR46][R32.64] ;  /* 0x0000002e200cb981 */ /* 0x000f28000c1e1d00 */
[----:B------:R-:W5:Y:S01]  /*4b80*/  @!P3 LDG.E.128 R24, desc[UR46][R34.64] ;  /* 0x0000002e2218b981 */ /* 0x000f62000c1e1d00 */
[----:B------:R-:W-:-:S06]  /*4b90*/  UISETP.NE.AND UP0, UPT, UR45, 0x3, UPT ;  /* 0x000000032d00788c */ /* 0x000fcc000bf05270 */
[----:B------:R-:W-:Y:S02]  /*4ba0*/  PLOP3.LUT P3, PT, PT, PT, UP0, 0x80, 0x0 ;  /* 0x000000000000781c */ /* 0x000fe40003f6f008 */
[----:B------:R-:W-:Y:S02]  /*4bb0*/  ISETP.GE.AND P4, PT, R22, R53, PT ;  /* 0x000000351600720c */ /* 0x000fe40003f86270 */
[----:B--2---:R-:W-:Y:S01]  /*4bc0*/  MOV R105, R10 ;  /* 0x0000000a00697202 */ /* 0x004fe20000000f00 */
[----:B------:R-:W-:Y:S02]  /*4bd0*/  IMAD.MOV.U32 R118, RZ, RZ, R8 ;  /* 0x000000ffff767224 */ /* 0x000fe400078e0008 */
[----:B---3--:R-:W-:Y:S02]  /*4be0*/  IMAD.MOV.U32 R103, RZ, RZ, R6 ;  /* 0x000000ffff677224 */ /* 0x008fe400078e0006 */
[----:B------:R-:W-:Y:S02]  /*4bf0*/  IMAD.MOV.U32 R117, RZ, RZ, R4 ;  /* 0x000000ffff757224 */ /* 0x000fe400078e0004 */
[----:B----4-:R-:W-:-:S02]  /*4c00*/  IMAD.MOV.U32 R86, RZ, RZ, R14 ;  /* 0x000000ffff567224 */ /* 0x010fc400078e000e */
[----:B------:R-:W-:Y:S02]  /*4c10*/  IMAD.MOV.U32 R95, RZ, RZ, R12 ;  /* 0x000000ffff5f7224 */ /* 0x000fe400078e000c */
[----:B-----5:R-:W-:Y:S02]  /*4c20*/  IMAD.MOV.U32 R96, RZ, RZ, R26 ;  /* 0x000000ffff607224 */ /* 0x020fe400078e001a */
[----:B------:R-:W-:Y:S01]  /*4c30*/  IMAD.MOV.U32 R97, RZ, RZ, R24 ;  /* 0x000000ffff617224 */ /* 0x000fe200078e0018 */
[----:B------:R-:W-:Y:S06]  /*4c40*/  @!P3 BRA `(.L_x_1390) ;  /* 0x000000000004b947 */ /* 0x000fec0003800000 */
[----:B------:R-:W-:Y:S01]  /*4c50*/  BPT.TRAP 0x1 ;  /* 0x000000040000795c */ /* 0x000fe20000300000 */
.L_x_1390:
[----:B------:R-:W-:Y:S01]  /*4c60*/  IMAD R80, R192, 0x8, R16 ;  /* 0x00000008c0507824 */ /* 0x000fe200078e0210 */
[----:B------:R-:W-:Y:S01]  /*4c70*/  SHF.L.U32 R93, R198, 0x1f, RZ ;  /* 0x0000001fc65d7819 */ /* 0x000fe200000006ff */
[----:B------:R-:W0:Y:S01]  /*4c80*/  LDC R98, c[0x0][0x2f4] ;  /* 0x0000bd00ff627b82 */ /* 0x000e220000000800 */
[----:B------:R-:W-:Y:S01]  /*4c90*/  BSSY B1, `(.L_x_1391) ;  /* 0x0000006000017945 */ /* 0x000fe20003800000 */
[----:B------:R-:W-:Y:S01]  /*4ca0*/  IMAD.MOV.U32 R89, RZ, RZ, R91 ;  /* 0x000000ffff597224 */ /* 0x000fe200078e005b */
[----:B------:R-:W1:Y:S05]  /*4cb0*/  SYNCS.PHASECHK.TRANS64.TRYWAIT P5, [R80+URZ+0x28490], R93 ;  /* 0x0284905d500075a7 */ /* 0x000e6a00080a017f */
[----:B------:R-:W2:Y:S01]  /*4cc0*/  LDC.64 R52, c[0x0][0x300] ;  /* 0x0000c000ff347b82 */ /* 0x000ea20000000a00 */
[----:B0-----:R-:W-:Y:S01]  /*4cd0*/  IMAD.IADD R100, R98, 0x1, -R63 ;  /* 0x0000000162647824 */ /* 0x001fe200078e0a3f */
[----:B-1----:R-:W-:Y:S06]  /*4ce0*/  @!P5 BRA `(.L_x_1392) ;  /* 0x000002240004d947 */ /* 0x002fec0003800000 */
.L_x_1729:
[----:B------:R-:W-:Y:S05]  /*4cf0*/  BSYNC B1 ;  /* 0x0000000000017941 */ /* 0x000fea0003800000 */
.L_x_1391:
[----:B------:R-:W-:Y:S01]  /*4d00*/  ISETP.GE.OR P5, PT, R17, R84, P1 ;  /* 0x000000541100720c */ /* 0x000fe20000fa6670 */
[----:B------:R-:W-:-:S12]  /*4d10*/  BSSY B1, `(.L_x_1393) ;  /* 0x00000fd000017945 */ /* 0x000fd80003800000 */
[----:B------:R-:W-:Y:S05]  /*4d20*/  @P5 BRA `(.L_x_1394) ;  /* 0x0000000c00ec5947 */ /* 0x000fea0003800000 */
[-C--:B--2---:R-:W-:Y:S01]  /*4d30*/  IMAD R28, R221, R52.reuse, RZ ;  /* 0x00000034dd1c7224 */ /* 0x084fe200078e02ff */
[----:B------:R-:W-:Y:S01]  /*4d40*/  BSSY B2, `(.L_x_1395) ;  /* 0x00000ed000027945 */ /* 0x000fe20003800000 */
[----:B------:R-:W-:-:S04]  /*4d50*/  IMAD.WIDE.U32 R90, R17, R52, R88 ;  /* 0x00000034115a7225 */ /* 0x000fc800078e0058 */
[----:B------:R-:W-:Y:S01]  /*4d60*/  IMAD R29, R17, R53, R28 ;  /* 0x00000035111d7224 */ /* 0x000fe200078e021c */
[----:B------:R-:W-:Y:S02]  /*4d70*/  SEL R28, R63, R100, !P0 ;  /* 0x000000643f1c7207 */ /* 0x000fe40004000000 */
[----:B------:R-:W-:Y:S02]  /*4d80*/  IADD3 R99, P5, P6, R44, R90, R61 ;  /* 0x0000005a2c637210 */ /* 0x000fe40007ebe03d */
[----:B------:R-:W-:Y:S02]  /*4d90*/  IADD3 R104, R29, R91, RZ ;  /* 0x0000005b1d687210 */ /* 0x000fe40007ffe0ff */
[----:B------:R-:W-:Y:S02]  /*4da0*/  SHF.R.S32.HI R29, RZ, 0x1f, R28 ;  /* 0x0000001fff1d7819 */ /* 0x000fe4000001141c */
[----:B------:R-:W-:Y:S02]  /*4db0*/  IADD3.X R102, R85, R104, R0, P5, P6 ;  /* 0x0000006855667210 */ /* 0x000fe40002fec400 */
[----:B------:R-:W-:-:S04]  /*4dc0*/  LEA.HI R29, R29, R28, RZ, 0x5 ;  /* 0x0000001c1d1d7211 */ /* 0x000fc800078f28ff */
[----:B------:R-:W-:-:S04]  /*4dd0*/  LEA.HI.SX32 R29, R29, R54, 0x1b ;  /* 0x000000361d1d7211 */ /* 0x000fc800078fdaff */
[----:B------:R-:W-:Y:S01]  /*4de0*/  SHF.R.S32.HI R28, RZ, 0x1f, R29 ;  /* 0x0000001fff1c7819 */ /* 0x000fe2000001141d */
[----:B------:R-:W-:-:S03]  /*4df0*/  IMAD.SHL.U32 R101, R29, 0x10, RZ ;  /* 0x000000101d657824 */ /* 0x000fc600078e00ff */
[----:B------:R-:W-:Y:S02]  /*4e00*/  LEA.HI R29, R28, R29, RZ, 0x3 ;  /* 0x0000001d1c1d7211 */ /* 0x000fe400078f18ff */
[----:B------:R-:W-:-:S03]  /*4e10*/  LOP3.LUT R28, R208, 0x70, R101, 0xf8, !PT ;  /* 0x00000070d01c7812 */ /* 0x000fc600078ef865 */
[----:B------:R-:W-:Y:S01]  /*4e20*/  IMAD.SHL.U32 R29, R29, 0x400, RZ ;  /* 0x000004001d1d7824 */ /* 0x000fe200078e00ff */
[----:B------:R-:W-:-:S04]  /*4e30*/  LOP3.LUT R30, R28, R235, RZ, 0x3c, !PT ;  /* 0x000000eb1c1e7212 */ /* 0x000fc800078e3cff */
[----:B------:R-:W-:Y:S01]  /*4e40*/  LOP3.LUT R28, R29, 0xffffe000, RZ, 0xc0, !PT ;  /* 0xffffe0001d1c7812 */ /* 0x000fe200078ec0ff */
[----:B------:R-:W-:-:S03]  /*4e50*/  IMAD R29, R192, 0x4000, R81 ;  /* 0x00004000c01d7824 */ /* 0x000fc600078e0251 */
[----:B------:R-:W-:Y:S01]  /*4e60*/  IADD3 R31, R30, R28, R211 ;  /* 0x0000001c1e1f7210 */ /* 0x000fe20007ffe0d3 */
[----:B------:R-:W-:-:S04]  /*4e70*/  IMAD.IADD R29, R16, 0x1, R29 ;  /* 0x00000001101d7824 */ /* 0x000fc800078e021d */
[----:B------:R-:W-:-:S04]  /*4e80*/  IMAD R31, R192, 0x4000, R31 ;  /* 0x00004000c01f7824 */ /* 0x000fc800078e021f */
[----:B------:R-:W-:Y:S02]  /*4e90*/  IMAD.IADD R32, R16, 0x1, R31 ;  /* 0x0000000110207824 */ /* 0x000fe400078e021f */
[----:B------:R-:W1:Y:S04]  /*4ea0*/  LDS.128 R28, [R29+0x20000] ;  /* 0x020000001d1c7984 */ /* 0x000e680000000c00 */
[----:B------:R-:W2:Y:S01]  /*4eb0*/  LDS.128 R32, [R32+0x20000] ;  /* 0x0200000020207984 */ /* 0x000ea20000000c00 */
[----:B------:R-:W-:Y:S05]  /*4ec0*/  @P4 BRA `(.L_x_1396) ;  /* 0x0000000c00504947 */ /* 0x000fea0003800000 */
[--C-:B------:R-:W-:Y:S02]  /*4ed0*/  SHF.R.U32.HI R111, RZ, 0x18, R7.reuse ;  /* 0x00000018ff6f7819 */ /* 0x100fe40000011607 */
[----:B------:R-:W-:Y:S02]  /*4ee0*/  LOP3.LUT R6, R7, 0xff, RZ, 0xc0, !PT ;  /* 0x000000ff07067812 */ /* 0x000fe400078ec0ff */
[--C-:B------:R-:W-:Y:S02]  /*4ef0*/  SHF.R.U32.HI R109, RZ, 0x8, R7.reuse ;  /* 0x00000008ff6d7819 */ /* 0x100fe40000011607 */
[----:B------:R-:W-:Y:S02]  /*4f00*/  SHF.R.U32.HI R108, RZ, 0x10, R7 ;  /* 0x00000010ff6c7819 */ /* 0x000fe40000011607 */
[----:B------:R-:W-:Y:S02]  /*4f10*/  SHF.R.U32.HI R106, RZ, 0x8, R11 ;  /* 0x00000008ff6a7819 */ /* 0x000fe4000001160b */
[----:B------:R-:W-:-:S02]  /*4f20*/  SHF.R.U32.HI R8, RZ, 0x18, R9 ;  /* 0x00000018ff087819 */ /* 0x000fc40000011609 */
[----:B------:R-:W-:Y:S02]  /*4f30*/  LOP3.LUT R7, R9, 0xff, RZ, 0xc0, !PT ;  /* 0x000000ff09077812 */ /* 0x000fe400078ec0ff */
[--C-:B------:R-:W-:Y:S02]  /*4f40*/  SHF.R.U32.HI R107, RZ, 0x8, R9.reuse ;  /* 0x00000008ff6b7819 */ /* 0x100fe40000011609 */
[----:B------:R-:W-:Y:S02]  /*4f50*/  SHF.R.U32.HI R112, RZ, 0x10, R9 ;  /* 0x00000010ff707819 */ /* 0x000fe40000011609 */
[----:B------:R-:W-:Y:S02]  /*4f60*/  SHF.R.U32.HI R10, RZ, 0x18, R11 ;  /* 0x00000018ff0a7819 */ /* 0x000fe4000001160b */
[----:B------:R-:W-:Y:S01]  /*4f70*/  LOP3.LUT R9, R11, 0xff, RZ, 0xc0, !PT ;  /* 0x000000ff0b097812 */ /* 0x000fe200078ec0ff */
[----:B------:R-:W-:Y:S01]  /*4f80*/  IMAD.U32 R112, R112, 0x10000, RZ ;  /* 0x0001000070707824 */ /* 0x000fe200078e00ff */
[----:B------:R-:W-:-:S02]  /*4f90*/  SHF.R.U32.HI R113, RZ, 0x8, R5 ;  /* 0x00000008ff717819 */ /* 0x000fc40000011605 */
[----:B------:R-:W-:Y:S01]  /*4fa0*/  SHF.R.U32.HI R114, RZ, 0x10, R11 ;  /* 0x00000010ff727819 */ /* 0x000fe2000001160b */
[----:B------:R-:W-:Y:S01]  /*4fb0*/  IMAD.SHL.U32 R11, R106, 0x100, RZ ;  /* 0x000001006a0b7824 */ /* 0x000fe200078e00ff */
[----:B------:R-:W-:Y:S02]  /*4fc0*/  SHF.R.U32.HI R115, RZ, 0x18, R5 ;  /* 0x00000018ff737819 */ /* 0x000fe40000011605 */
[----:B------:R-:W-:Y:S01]  /*4fd0*/  LOP3.LUT R4, R5, 0xff, RZ, 0xc0, !PT ;  /* 0x000000ff05047812 */ /* 0x000fe200078ec0ff */
[----:B------:R-:W-:Y:S01]  /*4fe0*/  IMAD.U32 R114, R114, 0x10000, RZ ;  /* 0x0001000072727824 */ /* 0x000fe200078e00ff */
[----:B------:R-:W-:Y:S02]  /*4ff0*/  PRMT R10, R10, 0x654, R9 ;  /* 0x000006540a0a7816 */ /* 0x000fe40000000009 */
[----:B------:R-:W-:Y:S01]  /*5000*/  SHF.R.U32.HI R110, RZ, 0x10, R5 ;  /* 0x00000010ff6e7819 */ /* 0x000fe20000011605 */
[----:B------:R-:W-:Y:S01]  /*5010*/  IMAD.SHL.U32 R5, R113, 0x100, RZ ;  /* 0x0000010071057824 */ /* 0x000fe200078e00ff */
[----:B------:R-:W-:Y:S01]  /*5020*/  PRMT R8, R8, 0x654, R7 ;  /* 0x0000065408087816 */ /* 0x000fe20000000007 */
[----:B------:R-:W-:Y:S01]  /*5030*/  IMAD.SHL.U32 R7, R109, 0x100, RZ ;  /* 0x000001006d077824 */ /* 0x000fe200078e00ff */
[----:B------:R-:W-:-:S02]  /*5040*/  SHF.L.U32 R9, R107, 0x8, RZ ;  /* 0x000000086b097819 */ /* 0x000fc400000006ff */
[----:B------:R-:W-:Y:S02]  /*5050*/  PRMT R4, R115, 0x654, R4 ;  /* 0x0000065473047816 */ /* 0x000fe40000000004 */
[----:B------:R-:W-:Y:S02]  /*5060*/  PRMT R6, R111, 0x654, R6 ;  /* 0x000006546f067816 */ /* 0x000fe40000000006 */
[----:B------:R-:W-:Y:S02]  /*5070*/  LOP3.LUT R111, R10, 0xff00, R11, 0xf8, !PT ;  /* 0x0000ff000a6f7812 */ /* 0x000fe400078ef80b */
[----:B------:R-:W-:Y:S02]  /*5080*/  LOP3.LUT R109, R8, 0xff00, R9, 0xf8, !PT ;  /* 0x0000ff00086d7812 */ /* 0x000fe400078ef809 */
[----:B------:R-:W-:Y:S02]  /*5090*/  F2FP.F16.E4M3.UNPACK_B R107, R118.H1 ;  /* 0x00000076ff6b723e */ /* 0x000fe400030006ff */
[----:B--2---:R-:W-:-:S02]  /*50a0*/  F2FP.F16.E4M3.UNPACK_B R10, R32.H1 ;  /* 0x00000020ff0a723e */ /* 0x004fc400030006ff */
[----:B-1----:R-:W-:Y:S02]  /*50b0*/  F2FP.F16.E4M3.UNPACK_B R8, R28.H1 ;  /* 0x0000001cff08723e */ /* 0x002fe400030006ff */
[----:B------:R-:W-:Y:S01]  /*50c0*/  LOP3.LUT R4, R4, 0xff00, R5, 0xf8, !PT ;  /* 0x0000ff0004047812 */ /* 0x000fe200078ef805 */
[----:B------:R-:W-:Y:S01]  /*50d0*/  IMAD.U32 R5, R110, 0x10000, RZ ;  /* 0x000100006e057824 */ /* 0x000fe200078e00ff */
[----:B------:R-:W-:Y:S01]  /*50e0*/  F2FP.F16.E4M3.UNPACK_B R106, R117.H1 ;  /* 0x00000075ff6a723e */ /* 0x000fe200030006ff */
[----:B------:R-:W-:Y:S01]  /*50f0*/  HADD2.F32 R110, -RZ, R107.H0_H0 ;  /* 0x2000006bff6e7230 */ /* 0x000fe20000004100 */
[----:B------:R-:W-:Y:S01]  /*5100*/  LOP3.LUT R7, R6, 0xff00, R7, 0xf8, !PT ;  /* 0x0000ff0006077812 */ /* 0x000fe200078ef807 */
[----:B------:R-:W-:Y:S01]  /*5110*/  HADD2.F32 R11, -RZ, R10.H0_H0 ;  /* 0x2000000aff0b7230 */ /* 0x000fe20000004100 */
[----:B------:R-:W-:Y:S01]  /*5120*/  LOP3.LUT R6, R4, 0xff0000, R5, 0xf8, !PT ;  /* 0x00ff000004067812 */ /* 0x000fe200078ef805 */
[----:B------:R-:W-:Y:S01]  /*5130*/  HADD2.F32 R9, -RZ, R8.H0_H0 ;  /* 0x20000008ff097230 */ /* 0x000fe20000004100 */
[----:B------:R-:W-:Y:S01]  /*5140*/  F2FP.F16.E4M3.UNPACK_B R32, R32 ;  /* 0x00000020ff20723e */ /* 0x000fe200020006ff */
[----:B------:R-:W-:-:S02]  /*5150*/  IMAD.U32 R4, R108, 0x10000, RZ ;  /* 0x000100006c047824 */ /* 0x000fc400078e00ff */
[-C--:B------:R-:W-:Y:S01]  /*5160*/  FMUL.FTZ R116, R11, R110.reuse ;  /* 0x0000006e0b747220 */ /* 0x080fe20000410000 */
[----:B------:R-:W-:Y:S02]  /*5170*/  HADD2.F32 R108, -RZ, R106.H0_H0 ;  /* 0x2000006aff6c7230 */ /* 0x000fe40000004100 */
[----:B------:R-:W-:Y:S01]  /*5180*/  FMUL.FTZ R110, R9, R110 ;  /* 0x0000006e096e7220 */ /* 0x000fe20000410000 */
[----:B------:R-:W-:Y:S02]  /*5190*/  F2FP.F16.E4M3.UNPACK_B R28, R28 ;  /* 0x0000001cff1c723e */ /* 0x000fe400020006ff */
[----:B------:R-:W-:Y:S01]  /*51a0*/  LOP3.LUT R4, R7, 0xff0000, R4, 0xf8, !PT ;  /* 0x00ff000007047812 */ /* 0x000fe200078ef804 */
[-C--:B------:R-:W-:Y:S01]  /*51b0*/  FFMA.FTZ R113, R11, R108.reuse, R110 ;  /* 0x0000006c0b717223 */ /* 0x080fe2000001006e */
[----:B------:R-:W-:Y:S01]  /*51c0*/  FFMA.FTZ R116, R9, R108, -R116 ;  /* 0x0000006c09747223 */ /* 0x000fe20000010874 */
[----:B------:R-:W-:Y:S01]  /*51d0*/  HADD2.F32 R110, -RZ, R107.H1_H1 ;  /* 0x3000006bff6e7230 */ /* 0x000fe20000004100 */
[----:B------:R-:W-:Y:S01]  /*51e0*/  F2FP.F16.E4M3.UNPACK_B R107, R118 ;  /* 0x00000076ff6b723e */ /* 0x000fe200020006ff */
[----:B------:R-:W-:Y:S01]  /*51f0*/  HADD2.F32 R11, -RZ, R10.H1_H1 ;  /* 0x3000000aff0b7230 */ /* 0x000fe20000004100 */
[----:B------:R-:W-:Y:S01]  /*5200*/  LOP3.LUT R7, R109, 0xff0000, R112, 0xf8, !PT ;  /* 0x00ff00006d077812 */ /* 0x000fe200078ef870 */
[----:B------:R-:W-:Y:S01]  /*5210*/  HADD2.F32 R9, -RZ, R8.H1_H1 ;  /* 0x30000008ff097230 */ /* 0x000fe20000004100 */
[----:B------:R-:W-:Y:S01]  /*5220*/  LOP3.LUT R5, R111, 0xff0000, R114, 0xf8, !PT ;  /* 0x00ff00006f057812 */ /* 0x000fe200078ef872 */
[----:B------:R-:W-:Y:S01]  /*5230*/  HADD2.F32 R108, -RZ, R106.H1_H1 ;  /* 0x3000006aff6c7230 */ /* 0x000fe20000004100 */
[----:B------:R-:W-:Y:S01]  /*5240*/  F2FP.F16.E4M3.UNPACK_B R106, R117 ;  /* 0x00000075ff6a723e */ /* 0x000fe200020006ff */
[----:B------:R-:W-:Y:S01]  /*5250*/  FMUL.FTZ R112, R11, R110 ;  /* 0x0000006e0b707220 */ /* 0x000fe20000410000 */
[----:B------:R-:W-:-:S02]  /*5260*/  HADD2.F32 R109, -RZ, R107.H0_H0 ;  /* 0x2000006bff6d7230 */ /* 0x000fc40000004100 */
        /* <DEDUP_REMOVED lines=26> */
[----:B------:R-:W-:Y:S02]  /*5410*/  HADD2.F32 R107, -RZ, R106.H1_H1 ;  /* 0x3000006aff6b7230 */ /* 0x000fe40000004100 */
[-C--:B------:R-:W-:Y:S01]  /*5420*/  FMUL.FTZ R106, R11, R108.reuse ;  /* 0x0000006c0b6a7220 */ /* 0x080fe20000410000 */
[----:B------:R-:W-:Y:S02]  /*5430*/  HADD2.F32 R32, -RZ, R28.H0_H0 ;  /* 0x2000001cff207230 */ /* 0x000fe40000004100 */
[----:B------:R-:W-:Y:S01]  /*5440*/  FMUL.FTZ R118, R9, R108 ;  /* 0x0000006c09767220 */ /* 0x000fe20000410000 */
[----:B------:R-:W-:Y:S01]  /*5450*/  HADD2.F32 R10, -RZ, R10.H1_H1 ;  /* 0x3000000aff0a7230 */ /* 0x000fe20000004100 */
[----:B------:R-:W-:Y:S01]  /*5460*/  F2FP.F16.E4M3.UNPACK_B R30, R30 ;  /* 0x0000001eff1e723e */ /* 0x000fe200020006ff */
[----:B------:R-:W-:-:S02]  /*5470*/  HADD2.F32 R8, -RZ, R8.H1_H1 ;  /* 0x30000008ff087230 */ /* 0x000fc40000004100 */
[----:B------:R-:W-:Y:S01]  /*5480*/  FFMA.FTZ R108, R9, R32, -R106 ;  /* 0x00000020096c7223 */ /* 0x000fe2000001086a */
[----:B------:R-:W-:Y:S02]  /*5490*/  HADD2.F32 R9, -RZ, R28.H1_H1 ;  /* 0x3000001cff097230 */ /* 0x000fe40000004100 */
[-C--:B------:R-:W-:Y:S01]  /*54a0*/  FMUL.FTZ R117, R10, R107.reuse ;  /* 0x0000006b0a757220 */ /* 0x080fe20000410000 */
[----:B------:R-:W-:Y:S01]  /*54b0*/  F2FP.F16.E4M3.UNPACK_B R34, R34 ;  /* 0x00000022ff22723e */ /* 0x000fe200020006ff */
[C---:B------:R-:W-:Y:S01]  /*54c0*/  FMUL.FTZ R107, R8.reuse, R107 ;  /* 0x0000006b086b7220 */ /* 0x040fe20000410000 */
[----:B------:R-:W-:Y:S01]  /*54d0*/  FFMA.FTZ R118, R11, R32, R118 ;  /* 0x000000200b767223 */ /* 0x000fe20000010076 */
[-C--:B------:R-:W-:Y:S01]  /*54e0*/  FFMA.FTZ R119, R8, R9.reuse, -R117 ;  /* 0x0000000908777223 */ /* 0x080fe20000010875 */
[--C-:B------:R-:W-:Y:S02]  /*54f0*/  HADD2.F32 R11, -RZ, R105.reuse.H0_H0 ;  /* 0x20000069ff0b7230 */ /* 0x100fe40000004100 */
[----:B------:R-:W-:Y:S01]  /*5500*/  FFMA.FTZ R121, R10, R9, R107 ;  /* 0x000000090a797223 */ /* 0x000fe2000001006b */
[----:B------:R-:W-:Y:S01]  /*5510*/  F2FP.F16.E4M3.UNPACK_B R103, R103 ;  /* 0x00000067ff67723e */ /* 0x000fe200020006ff */
[----:B------:R-:W-:Y:S01]  /*5520*/  HADD2.F32 R8, -RZ, R30.H0_H0 ;  /* 0x2000001eff087230 */ /* 0x000fe20000004100 */
[----:B------:R-:W-:Y:S01]  /*5530*/  F2FP.SATFINITE.E4M3.F32.PACK_AB_MERGE_C R119, R119, R108, RZ ;  /* 0x0000006c7777723e */ /* 0x000fe200048070ff */
[----:B------:R-:W-:Y:S01]  /*5540*/  HADD2.F32 R9, -RZ, R34.H0_H0 ;  /* 0x20000022ff097230 */ /* 0x000fe20000004100 */
[----:B------:R-:W-:Y:S01]  /*5550*/  F2FP.SATFINITE.E4M3.F32.PACK_AB_MERGE_C R32, R114, R113, RZ ;  /* 0x000000717220723e */ /* 0x000fe200048070ff */
[----:B------:R-:W-:-:S02]  /*5560*/  HADD2.F32 R105, -RZ, R105.H1_H1 ;  /* 0x30000069ff697230 */ /* 0x000fc40000004100 */
[-C--:B------:R-:W-:Y:S01]  /*5570*/  FMUL.FTZ R28, R8, R11.reuse ;  /* 0x0000000b081c7220 */ /* 0x080fe20000410000 */
[----:B------:R-:W-:Y:S02]  /*5580*/  HADD2.F32 R34, -RZ, R34.H1_H1 ;  /* 0x30000022ff227230 */ /* 0x000fe40000004100 */
[C---:B------:R-:W-:Y:S01]  /*5590*/  FMUL.FTZ R107, R9.reuse, R11 ;  /* 0x0000000b096b7220 */ /* 0x040fe20000410000 */
[----:B------:R-:W-:Y:S01]  /*55a0*/  HADD2.F32 R30, -RZ, R30.H1_H1 ;  /* 0x3000001eff1e7230 */ /* 0x000fe20000004100 */
[----:B------:R-:W-:Y:S01]  /*55b0*/  F2FP.SATFINITE.E4M3.F32.PACK_AB_MERGE_C R32, R112, R111, R32 ;  /* 0x0000006f7020723e */ /* 0x000fe20004807020 */
[--C-:B------:R-:W-:Y:S02]  /*55c0*/  HADD2.F32 R10, -RZ, R103.reuse.H0_H0 ;  /* 0x20000067ff0a7230 */ /* 0x100fe40000004100 */
[-C--:B------:R-:W-:Y:S01]  /*55d0*/  FMUL.FTZ R11, R34, R105.reuse ;  /* 0x00000069220b7220 */ /* 0x080fe20000410000 */
[----:B------:R-:W-:Y:S02]  /*55e0*/  HADD2.F32 R103, -RZ, R103.H1_H1 ;  /* 0x30000067ff677230 */ /* 0x000fe40000004100 */
[----:B------:R-:W-:Y:S01]  /*55f0*/  FMUL.FTZ R105, R30, R105 ;  /* 0x000000691e697220 */ /* 0x000fe20000410000 */
[-C--:B------:R-:W-:Y:S01]  /*5600*/  FFMA.FTZ R107, R8, R10.reuse, -R107 ;  /* 0x0000000a086b7223 */ /* 0x080fe2000001086b */
[----:B------:R-:W-:-:S02]  /*5610*/  FFMA.FTZ R106, R9, R10, R28 ;  /* 0x0000000a096a7223 */ /* 0x000fc4000001001c */
[----:B------:R-:W-:Y:S01]  /*5620*/  FFMA.FTZ R117, R34, R103, R105 ;  /* 0x0000006722757223 */ /* 0x000fe20000010069 */
[----:B------:R-:W-:Y:S01]  /*5630*/  F2FP.F16.E4M3.UNPACK_B R10, R33 ;  /* 0x00000021ff0a723e */ /* 0x000fe200020006ff */
[----:B------:R-:W-:Y:S01]  /*5640*/  FFMA.FTZ R30, R30, R103, -R11 ;  /* 0x000000671e1e7223 */ /* 0x000fe2000001080b */
[----:B------:R-:W-:Y:S02]  /*5650*/  F2FP.F16.E4M3.UNPACK_B R105, R7 ;  /* 0x00000007ff69723e */ /* 0x000fe400020006ff */
[----:B------:R-:W-:Y:S01]  /*5660*/  F2FP.SATFINITE.E4M3.F32.PACK_AB_MERGE_C R34, R121, R118, RZ ;  /* 0x000000767922723e */ /* 0x000fe200048070ff */
[--C-:B------:R-:W-:Y:S01]  /*5670*/  HADD2.F32 R11, -RZ, R10.reuse.H0_H0 ;  /* 0x2000000aff0b7230 */ /* 0x100fe20000004100 */
[----:B------:R-:W-:Y:S01]  /*5680*/  F2FP.F16.E4M3.UNPACK_B R8, R29 ;  /* 0x0000001dff08723e */ /* 0x000fe200020006ff */
[----:B------:R-:W-:Y:S01]  /*5690*/  HADD2.F32 R108, -RZ, R105.H0_H0 ;  /* 0x20000069ff6c7230 */ /* 0x000fe20000004100 */
[----:B------:R-:W-:Y:S01]  /*56a0*/  F2FP.F16.E4M3.UNPACK_B R103, R6 ;  /* 0x00000006ff67723e */ /* 0x000fe200020006ff */
[----:B------:R-:W-:Y:S01]  /*56b0*/  HADD2.F32 R10, -RZ, R10.H1_H1 ;  /* 0x3000000aff0a7230 */ /* 0x000fe20000004100 */
[----:B------:R-:W-:Y:S01]  /*56c0*/  F2FP.SATFINITE.E4M3.F32.PACK_AB_MERGE_C R28, R115, R116, RZ ;  /* 0x00000074731c723e */ /* 0x000fe200048070ff */
[----:B------:R-:W-:Y:S01]  /*56d0*/  HADD2.F32 R9, -RZ, R8.H0_H0 ;  /* 0x20000008ff097230 */ /* 0x000fe20000004100 */
[----:B------:R-:W-:Y:S01]  /*56e0*/  F2FP.SATFINITE.E4M3.F32.PACK_AB_MERGE_C R34, R117, R106, R34 ;  /* 0x0000006a7522723e */ /* 0x000fe20004807022 */
[----:B------:R-:W-:Y:S01]  /*56f0*/  HADD2.F32 R106, -RZ, R103.H0_H0 ;  /* 0x20000067ff6a7230 */ /* 0x000fe20000004100 */
[----:B------:R-:W-:Y:S01]  /*5700*/  F2FP.SATFINITE.E4M3.F32.PACK_AB_MERGE_C R28, R110, R109, R28 ;  /* 0x0000006d6e1c723e */ /* 0x000fe2000480701c */
[----:B------:R-:W-:Y:S01]  /*5710*/  FMUL.FTZ R110, R11, R108 ;  /* 0x0000006c0b6e7220 */ /* 0x000fe20000410000 */
[----:B------:R-:W-:-:S02]  /*5720*/  HADD2.F32 R105, -RZ, R105.H1_H1 ;  /* 0x30000069ff697230 */ /* 0x000fc40000004100 */
[C---:B------:R-:W-:Y:S01]  /*5730*/  FMUL.FTZ R108, R9.reuse, R108 ;  /* 0x0000006c096c7220 */ /* 0x040fe20000410000 */
[----:B------:R-:W-:Y:S02]  /*5740*/  HADD2.F32 R8, -RZ, R8.H1_H1 ;  /* 0x30000008ff087230 */ /* 0x000fe40000004100 */
[----:B------:R-:W-:Y:S01]  /*5750*/  FFMA.FTZ R110, R9, R106, -R110 ;  /* 0x0000006a096e7223 */ /* 0x000fe2000001086e */
[----:B------:R-:W-:Y:S02]  /*5760*/  HADD2.F32 R103, -RZ, R103.H1_H1 ;  /* 0x30000067ff677230 */ /* 0x000fe40000004100 */
[----:B------:R-:W-:Y:S01]  /*5770*/  FMUL.FTZ R9, R10, R105 ;  /* 0x000000690a097220 */ /* 0x000fe20000410000 */
[----:B------:R-:W-:Y:S01]  /*5780*/  F2FP.F16.E4M3.UNPACK_B R29, R29.H1 ;  /* 0x0000001dff1d723e */ /* 0x000fe200030006ff */
[C---:B------:R-:W-:Y:S01]  /*5790*/  FMUL.FTZ R105, R8.reuse, R105 ;  /* 0x0000006908697220 */ /* 0x040fe20000410000 */
[----:B------:R-:W-:Y:S01]  /*57a0*/  F2FP.F16.E4M3.UNPACK_B R33, R33.H1 ;  /* 0x00000021ff21723e */ /* 0x000fe200030006ff */
[----:B------:R-:W-:Y:S01]  /*57b0*/  FFMA.FTZ R109, R8, R103, -R9 ;  /* 0x00000067086d7223 */ /* 0x000fe20000010809 */
[----:B------:R-:W-:Y:S01]  /*57c0*/  F2FP.F16.E4M3.UNPACK_B R9, R7.H1 ;  /* 0x00000007ff09723e */ /* 0x000fe200030006ff */
[----:B------:R-:W-:Y:S01]  /*57d0*/  FFMA.FTZ R111, R10, R103, R105 ;  /* 0x000000670a6f7223 */ /* 0x000fe20000010069 */
[----:B------:R-:W-:Y:S01]  /*57e0*/  F2FP.F16.E4M3.UNPACK_B R6, R6.H1 ;  /* 0x00000006ff06723e */ /* 0x000fe200030006ff */
[----:B------:R-:W-:-:S02]  /*57f0*/  HADD2.F32 R7, -RZ, R29.H0_H0 ;  /* 0x2000001dff077230 */ /* 0x000fc40000004100 */
[----:B------:R-:W-:Y:S01]  /*5800*/  FFMA.FTZ R108, R11, R106, R108 ;  /* 0x0000006a0b6c7223 */ /* 0x000fe2000001006c */
[----:B------:R-:W-:Y:S01]  /*5810*/  HADD2.F32 R8, -RZ, R33.H0_H0 ;  /* 0x20000021ff087230 */ /* 0x000fe20000004100 */
[-C--:B------:R-:W-:Y:S01]  /*5820*/  F2FP.F16.E4M3.UNPACK_B R105, R5.reuse.H1 ;  /* 0x00000005ff69723e */ /* 0x080fe200030006ff */
[--C-:B------:R-:W-:Y:S01]  /*5830*/  HADD2.F32 R10, -RZ, R9.reuse.H0_H0 ;  /* 0x20000009ff0a7230 */ /* 0x100fe20000004100 */
[----:B------:R-:W-:Y:S01]  /*5840*/  F2FP.F16.E4M3.UNPACK_B R103, R5 ;  /* 0x00000005ff67723e */ /* 0x000fe200020006ff */
[----:B------:R-:W-:Y:S01]  /*5850*/  HADD2.F32 R106, -RZ, R9.H1_H1 ;  /* 0x30000009ff6a7230 */ /* 0x000fe20000004100 */
[----:B------:R-:W-:Y:S01]  /*5860*/  F2FP.SATFINITE.E4M3.F32.PACK_AB_MERGE_C R30, R30, R107, R119 ;  /* 0x0000006b1e1e723e */ /* 0x000fe20004807077 */
[----:B------:R-:W-:Y:S02]  /*5870*/  HADD2.F32 R33, -RZ, R33.H1_H1 ;  /* 0x30000021ff217230 */ /* 0x000fe40000004100 */
[----:B------:R-:W-:Y:S01]  /*5880*/  FMUL.FTZ R112, R8, R10 ;  /* 0x0000000a08707220 */ /* 0x000fe20000410000 */
[----:B------:R-:W-:-:S02]  /*5890*/  HADD2.F32 R9, -RZ, R6.H0_H0 ;  /* 0x20000006ff097230 */ /* 0x000fc40000004100 */
[----:B------:R-:W-:Y:S01]  /*58a0*/  FMUL.FTZ R11, R7, R10 ;  /* 0x0000000a070b7220 */ /* 0x000fe20000410000 */
[----:B------:R-:W-:Y:S01]  /*58b0*/  HADD2.F32 R29, -RZ, R29.H1_H1 ;  /* 0x3000001dff1d7230 */ /* 0x000fe20000004100 */
[----:B------:R-:W-:Y:S01]  /*58c0*/  F2FP.F16.E4M3.UNPACK_B R5, R4 ;  /* 0x00000004ff05723e */ /* 0x000fe200020006ff */
[----:B------:R-:W-:Y:S02]  /*58d0*/  HADD2.F32 R10, -RZ, R6.H1_H1 ;  /* 0x30000006ff0a7230 */ /* 0x000fe40000004100 */
[----:B------:R-:W-:Y:S01]  /*58e0*/  FMUL.FTZ R6, R33, R106 ;  /* 0x0000006a21067220 */ /* 0x000fe20000410000 */
[-C--:B------:R-:W-:Y:S01]  /*58f0*/  FFMA.FTZ R112, R7, R9.reuse, -R112 ;  /* 0x0000000907707223 */ /* 0x080fe20000010870 */
[----:B------:R-:W-:Y:S01]  /*5900*/  FFMA.FTZ R113, R8, R9, R11 ;  /* 0x0000000908717223 */ /* 0x000fe2000001000b */
[-C--:B------:R-:W-:Y:S01]  /*5910*/  F2FP.F16.E4M3.UNPACK_B R9, R35.reuse ;  /* 0x00000023ff09723e */ /* 0x080fe200020006ff */
[C---:B------:R-:W-:Y:S01]  /*5920*/  FFMA.FTZ R115, R29.reuse, R10, -R6 ;  /* 0x0000000a1d737223 */ /* 0x040fe20000010806 */
[----:B------:R-:W-:Y:S01]  /*5930*/  F2FP.F16.E4M3.UNPACK_B R35, R35.H1 ;  /* 0x00000023ff23723e */ /* 0x000fe200030006ff */
[----:B------:R-:W-:Y:S01]  /*5940*/  FMUL.FTZ R106, R29, R106 ;  /* 0x0000006a1d6a7220 */ /* 0x000fe20000410000 */
[-C--:B------:R-:W-:Y:S01]  /*5950*/  F2FP.F16.E4M3.UNPACK_B R6, R31.reuse ;  /* 0x0000001fff06723e */ /* 0x080fe200020006ff */
[----:B------:R-:W-:Y:S01]  /*5960*/  HADD2.F32 R107, -RZ, R105.H0_H0 ;  /* 0x20000069ff6b7230 */ /* 0x000fe20000004100 */
[----:B------:R-:W-:Y:S01]  /*5970*/  F2FP.F16.E4M3.UNPACK_B R31, R31.H1 ;  /* 0x0000001fff1f723e */ /* 0x000fe200030006ff */
[----:B------:R-:W-:Y:S01]  /*5980*/  FFMA.FTZ R114, R33, R10, R106 ;  /* 0x0000000a21727223 */ /* 0x000fe2000001006a */
[----:B------:R-:W-:Y:S01]  /*5990*/  F2FP.F16.E4M3.UNPACK_B R11, R4.H1 ;  /* 0x00000004ff0b723e */ /* 0x000fe200030006ff */
[----:B------:R-:W-:Y:S01]  /*59a0*/  HADD2.F32 R4, -RZ, R35.H0_H0 ;  /* 0x20000023ff047230 */ /* 0x000fe20000004100 */
[----:B------:R-:W-:Y:S01]  /*59b0*/  F2FP.SATFINITE.E4M3.F32.PACK_AB_MERGE_C R112, R115, R112, RZ ;  /* 0x000000707370723e */ /* 0x000fe200048070ff */
[----:B------:R-:W-:Y:S01]  /*59c0*/  HADD2.F32 R8, -RZ, R31.H0_H0 ;  /* 0x2000001fff087230 */ /* 0x000fe20000004100 */
[----:B------:R-:W-:Y:S01]  /*59d0*/  F2FP.SATFINITE.E4M3.F32.PACK_AB_MERGE_C R113, R114, R113, RZ ;  /* 0x000000717271723e */ /* 0x000fe200048070ff */
[----:B------:R-:W-:-:S02]  /*59e0*/  HADD2.F32 R33, -RZ, R11.H0_H0 ;  /* 0x2000000bff217230 */ /* 0x000fc40000004100 */
[-C--:B------:R-:W-:Y:S01]  /*59f0*/  FMUL.FTZ R119, R4, R107.reuse ;  /* 0x0000006b04777220 */ /* 0x080fe20000410000 */
[----:B------:R-:W-:Y:S02]  /*5a00*/  HADD2.F32 R7, -RZ, R6.H0_H0 ;  /* 0x20000006ff077230 */ /* 0x000fe40000004100 */
[C---:B------:R-:W-:Y:S01]  /*5a10*/  FMUL.FTZ R107, R8.reuse, R107 ;  /* 0x0000006b086b7220 */ /* 0x040fe20000410000 */
[----:B------:R-:W-:Y:S02]  /*5a20*/  HADD2.F32 R106, -RZ, R103.H0_H0 ;  /* 0x20000067ff6a7230 */ /* 0x000fe40000004100 */
[-C--:B------:R-:W-:Y:S01]  /*5a30*/  FFMA.FTZ R119, R8, R33.reuse, -R119 ;  /* 0x0000002108777223 */ /* 0x080fe20000010877 */
[----:B------:R-:W-:Y:S02]  /*5a40*/  HADD2.F32 R10, -RZ, R9.H0_H0 ;  /* 0x20000009ff0a7230 */ /* 0x000fe40000004100 */
[----:B------:R-:W-:Y:S01]  /*5a50*/  FFMA.FTZ R107, R4, R33, R107 ;  /* 0x00000021046b7223 */ /* 0x000fe2000001006b */
[----:B------:R-:W-:-:S02]  /*5a60*/  HADD2.F32 R29, -RZ, R5.H0_H0 ;  /* 0x20000005ff1d7230 */ /* 0x000fc40000004100 */
[CC--:B------:R-:W-:Y:S01]  /*5a70*/  FMUL.FTZ R117, R7.reuse, R106.reuse ;  /* 0x0000006a07757220 */ /* 0x0c0fe20000410000 */
[----:B------:R-:W-:Y:S02]  /*5a80*/  HADD2.F32 R35, -RZ, R35.H1_H1 ;  /* 0x30000023ff237230 */ /* 0x000fe40000004100 */
[C---:B------:R-:W-:Y:S01]  /*5a90*/  FMUL.FTZ R116, R10.reuse, R106 ;  /* 0x0000006a0a747220 */ /* 0x040fe20000410000 */
[----:B------:R-:W-:Y:S02]  /*5aa0*/  HADD2.F32 R8, -RZ, R105.H1_H1 ;  /* 0x30000069ff087230 */ /* 0x000fe40000004100 */
[-C--:B------:R-:W-:Y:S01]  /*5ab0*/  FFMA.FTZ R117, R10, R29.reuse, R117 ;  /* 0x0000001d0a757223 */ /* 0x080fe20000010075 */
[----:B------:R-:W-:Y:S02]  /*5ac0*/  HADD2.F32 R31, -RZ, R31.H1_H1 ;  /* 0x3000001fff1f7230 */ /* 0x000fe40000004100 */
[----:B------:R-:W-:Y:S01]  /*5ad0*/  FFMA.FTZ R116, R7, R29, -R116 ;  /* 0x0000001d07747223 */ /* 0x000fe20000010874 */
[----:B------:R-:W-:-:S02]  /*5ae0*/  HADD2.F32 R6, -RZ, R6.H1_H1 ;  /* 0x30000006ff067230 */ /* 0x000fc40000004100 */
[-C--:B------:R-:W-:Y:S01]  /*5af0*/  FMUL.FTZ R10, R35, R8.reuse ;  /* 0x00000008230a7220 */ /* 0x080fe20000410000 */
[----:B------:R-:W-:Y:S02]  /*5b00*/  HADD2.F32 R9, -RZ, R9.H1_H1 ;  /* 0x30000009ff097230 */ /* 0x000fe40000004100 */
[----:B------:R-:W-:Y:S01]  /*5b10*/  FMUL.FTZ R106, R31, R8 ;  /* 0x000000081f6a7220 */ /* 0x000fe20000410000 */
[----:B------:R-:W-:Y:S01]  /*5b20*/  HADD2.F32 R103, -RZ, R103.H1_H1 ;  /* 0x30000067ff677230 */ /* 0x000fe20000004100 */
[----:B------:R-:W-:Y:S01]  /*5b30*/  F2FP.SATFINITE.E4M3.F32.PACK_AB_MERGE_C R29, R109, R110, R112 ;  /* 0x0000006e6d1d723e */ /* 0x000fe20004807070 */
[----:B------:R-:W-:Y:S01]  /*5b40*/  HADD2.F32 R4, -RZ, R11.H1_H1 ;  /* 0x3000000bff047230 */ /* 0x000fe20000004100 */
[----:B------:R-:W-:Y:S01]  /*5b50*/  F2FP.SATFINITE.E4M3.F32.PACK_AB_MERGE_C R33, R111, R108, R113 ;  /* 0x0000006c6f21723e */ /* 0x000fe20004807071 */
[----:B------:R-:W-:Y:S02]  /*5b60*/  HADD2.F32 R5, -RZ, R5.H1_H1 ;  /* 0x30000005ff057230 */ /* 0x000fe40000004100 */
[-C--:B------:R-:W-:Y:S01]  /*5b70*/  FMUL.FTZ R7, R9, R103.reuse ;  /* 0x0000006709077220 */ /* 0x080fe20000410000 */
[C---:B------:R-:W-:Y:S01]  /*5b80*/  FMUL.FTZ R8, R6.reuse, R103 ;  /* 0x0000006706087220 */ /* 0x040fe20000410000 */
[-C--:B------:R-:W-:Y:S01]  /*5b90*/  FFMA.FTZ R10, R31, R4.reuse, -R10 ;  /* 0x000000041f0a7223 */ /* 0x080fe2000001080a */
[----:B------:R-:W-:Y:S01]  /*5ba0*/  FFMA.FTZ R106, R35, R4, R106 ;  /* 0x00000004236a7223 */ /* 0x000fe2000001006a */
[-C--:B------:R-:W-:Y:S01]  /*5bb0*/  FFMA.FTZ R7, R6, R5.reuse, -R7 ;  /* 0x0000000506077223 */ /* 0x080fe20000010807 */
[----:B------:R-:W-:-:S02]  /*5bc0*/  FFMA.FTZ R8, R9, R5, R8 ;  /* 0x0000000509087223 */ /* 0x000fc40000010008 */
[----:B------:R-:W-:Y:S02]  /*5bd0*/  F2FP.SATFINITE.E4M3.F32.PACK_AB_MERGE_C R10, R10, R119, RZ ;  /* 0x000000770a0a723e */ /* 0x000fe400048070ff */
[----:B------:R-:W-:Y:S02]  /*5be0*/  F2FP.SATFINITE.E4M3.F32.PACK_AB_MERGE_C R106, R106, R107, RZ ;  /* 0x0000006b6a6a723e */ /* 0x000fe400048070ff */
[----:B------:R-:W-:Y:S02]  /*5bf0*/  F2FP.SATFINITE.E4M3.F32.PACK_AB_MERGE_C R31, R7, R116, R10 ;  /* 0x00000074071f723e */ /* 0x000fe4000480700a */
[----:B------:R-:W-:-:S07]  /*5c00*/  F2FP.SATFINITE.E4M3.F32.PACK_AB_MERGE_C R35, R8, R117, R106 ;  /* 0x000000750823723e */ /* 0x000fce000480706a */
.L_x_1396:
[----:B------:R-:W-:Y:S05]  /*5c10*/  BSYNC B2 ;  /* 0x0000000000027941 */ /* 0x000fea0003800000 */
.L_x_1395:
[----:B------:R-:W-:Y:S02]  /*5c20*/  ISETP.GE.AND P5, PT, R101, R98, PT ;  /* 0x000000626500720c */ /* 0x000fe40003fa6270 */
[----:B------:R-:W-:-:S11]  /*5c30*/  P2R R5, PR, RZ, 0x1 ;  /* 0x00000001ff057803 */ /* 0x000fd60000000000 */
[--C-:B------:R-:W-:Y:S02]  /*5c40*/  @!P5 SHF.R.S32.HI R4, RZ, 0x1f, R101.reuse ;  /* 0x0000001fff04d819 */ /* 0x100fe40000011465 */
[----:B------:R-:W-:-:S04]  /*5c50*/  @!P5 IADD3 R7, P0, P6, R44, R90, R101 ;  /* 0x0000005a2c07d210 */ /* 0x000fc80007e1e065 */
[----:B------:R-:W-:Y:S02]  /*5c60*/  @!P5 IADD3.X R104, R85, R104, R4, P0, P6 ;  /* 0x000000685568d210 */ /* 0x000fe400007ec404 */
[----:B------:R-:W-:Y:S02]  /*5c70*/  IADD3 R4, P6, R99, R50, RZ ;  /* 0x0000003263047210 */ /* 0x000fe40007fde0ff */
[----:B------:R-:W-:-:S03]  /*5c80*/  ISETP.NE.AND P0, PT, R5, RZ, PT ;  /* 0x000000ff0500720c */ /* 0x000fc60003f05270 */
[----:B------:R-:W-:Y:S01]  /*5c90*/  IMAD.X R5, R102, 0x1, R51, P6 ;  /* 0x0000000166057824 */ /* 0x000fe200030e0633 */
[----:B------:R-:W-:-:S04]  /*5ca0*/  @!P5 IADD3 R6, P6, R7, R50, RZ ;  /* 0x000000320706d210 */ /* 0x000fc80007fde0ff */
[----:B-1----:R1:W-:Y:S01]  /*5cb0*/  STG.E.128 desc[UR46][R4.64], R28 ;  /* 0x0000001c04007986 */ /* 0x0023e2000c101d2e */
[----:B------:R-:W-:-:S05]  /*5cc0*/  @!P5 IMAD.X R7, R104, 0x1, R51, P6 ;  /* 0x000000016807d824 */ /* 0x000fca00030e0633 */
[----:B--2---:R1:W-:Y:S03]  /*5cd0*/  @!P5 STG.E.128 desc[UR46][R6.64], R32 ;  /* 0x000000200600d986 */ /* 0x0043e6000c101d2e */
.L_x_1394:
[----:B------:R-:W-:Y:S05]  /*5ce0*/  BSYNC B1 ;  /* 0x0000000000017941 */ /* 0x000fea0003800000 */
.L_x_1393:
[C---:B------:R-:W-:Y:S01]  /*5cf0*/  ISETP.GE.OR P5, PT, R218.reuse, R84, P1 ;  /* 0x00000054da00720c */ /* 0x040fe20000fa6670 */
[-C--:B-12---:R-:W-:Y:S02]  /*5d00*/  IMAD R4, R65, R52.reuse, RZ ;  /* 0x0000003441047224 */ /* 0x086fe400078e02ff */
[----:B------:R-:W-:-:S04]  /*5d10*/  IMAD.WIDE.U32 R88, R218, R52, R88 ;  /* 0x00000034da587225 */ /* 0x000fc800078e0058 */
[----:B------:R-:W-:-:S06]  /*5d20*/  IMAD R53, R218, R53, R4 ;  /* 0x00000035da357224 */ /* 0x000fcc00078e0204 */
[----:B------:R-:W-:Y:S05]  /*5d30*/  @P5 BRA `(.L_x_1383) ;  /* 0x0000001000605947 */ /* 0x000fea0003800000 */
[----:B------:R-:W-:Y:S01]  /*5d40*/  SEL R100, R63, R100, !P0 ;  /* 0x000000643f647207 */ /* 0x000fe20004000000 */
[----:B------:R-:W-:Y:S01]  /*5d50*/  IMAD.IADD R30, R89, 0x1, R53 ;  /* 0x00000001591e7824 */ /* 0x000fe200078e0235 */
[----:B------:R-:W-:Y:S01]  /*5d60*/  IADD3 R29, P5, P6, R44, R88, R61 ;  /* 0x000000582c1d7210 */ /* 0x000fe20007ebe03d */
[----:B------:R-:W-:Y:S01]  /*5d70*/  BSSY B1, `(.L_x_1397) ;  /* 0x00000f0000017945 */ /* 0x000fe20003800000 */
[----:B------:R-:W-:Y:S02]  /*5d80*/  SHF.R.S32.HI R5, RZ, 0x1f, R100 ;  /* 0x0000001fff057819 */ /* 0x000fe40000011464 */
[----:B------:R-:W-:Y:S02]  /*5d90*/  IADD3.X R4, R85, R30, R0, P5, P6 ;  /* 0x0000001e55047210 */ /* 0x000fe40002fec400 */
[----:B------:R-:W-:Y:S02]  /*5da0*/  LEA.HI R5, R5, R100, RZ, 0x5 ;  /* 0x0000006405057211 */ /* 0x000fe400078f28ff */
[----:B------:R-:W-:-:S02]  /*5db0*/  IADD3 R28, P5, R29, R50, RZ ;  /* 0x000000321d1c7210 */ /* 0x000fc40007fbe0ff */
[----:B------:R-:W-:Y:S02]  /*5dc0*/  LEA.HI.SX32 R5, R5, R54, 0x1b ;  /* 0x0000003605057211 */ /* 0x000fe400078fdaff */
[----:B------:R-:W-:Y:S02]  /*5dd0*/  IADD3.X R29, R4, R51, RZ, P5, !PT ;  /* 0x00000033041d7210 */ /* 0x000fe40002ffe4ff */
[----:B------:R-:W-:Y:S01]  /*5de0*/  SHF.R.S32.HI R4, RZ, 0x1f, R5 ;  /* 0x0000001fff047819 */ /* 0x000fe20000011405 */
[----:B------:R-:W-:-:S03]  /*5df0*/  IMAD.SHL.U32 R31, R5, 0x10, RZ ;  /* 0x00000010051f7824 */ /* 0x000fc600078e00ff */
[----:B------:R-:W-:Y:S02]  /*5e00*/  LEA.HI R4, R4, R5, RZ, 0x3 ;  /* 0x0000000504047211 */ /* 0x000fe400078f18ff */
[----:B------:R-:W-:-:S03]  /*5e10*/  LOP3.LUT R5, R206, 0x70, R31, 0xf8, !PT ;  /* 0x00000070ce057812 */ /* 0x000fc600078ef81f */
[----:B------:R-:W-:Y:S01]  /*5e20*/  IMAD.SHL.U32 R4, R4, 0x400, RZ ;  /* 0x0000040004047824 */ /* 0x000fe200078e00ff */
[----:B------:R-:W-:-:S04]  /*5e30*/  LOP3.LUT R5, R5, R234, RZ, 0x3c, !PT ;  /* 0x000000ea05057212 */ /* 0x000fc800078e3cff */
[----:B------:R-:W-:-:S04]  /*5e40*/  LOP3.LUT R4, R4, 0xffffe000, RZ, 0xc0, !PT ;  /* 0xffffe00004047812 */ /* 0x000fc800078ec0ff */
[----:B------:R-:W-:Y:S01]  /*5e50*/  IADD3 R7, R5, R4, R210 ;  /* 0x0000000405077210 */ /* 0x000fe20007ffe0d2 */
[----:B------:R-:W-:-:S04]  /*5e60*/  IMAD R5, R192, 0x4000, R79 ;  /* 0x00004000c0057824 */ /* 0x000fc800078e024f */
        /* <DEDUP_REMOVED lines=8> */
[--C-:B------:R-:W-:Y:S01]  /*5ef0*/  SHF.R.U32.HI R102, RZ, 0x10, R13.reuse ;  /* 0x00000010ff667819 */ /* 0x100fe2000001160d */
[----:B--2---:R-:W-:Y:S01]  /*5f00*/  IMAD.MOV.U32 R24, RZ, RZ, R8 ;  /* 0x000000ffff187224 */ /* 0x004fe200078e0008 */
[----:B------:R-:W-:Y:S01]  /*5f10*/  LOP3.LUT R14, R13, 0xff, RZ, 0xc0, !PT ;  /* 0x000000ff0d0e7812 */ /* 0x000fe200078ec0ff */
[----:B------:R-:W-:Y:S01]  /*5f20*/  IMAD.SHL.U32 R4, R101, 0x100, RZ ;  /* 0x0000010065047824 */ /* 0x000fe200078e00ff */
[----:B------:R-:W-:Y:S01]  /*5f30*/  SHF.R.U32.HI R13, RZ, 0x18, R13 ;  /* 0x00000018ff0d7819 */ /* 0x000fe2000001160d */
[----:B------:R-:W-:Y:S01]  /*5f40*/  IMAD.U32 R8, R102, 0x10000, RZ ;  /* 0x0001000066087824 */ /* 0x000fe200078e00ff */
[----:B------:R-:W-:Y:S02]  /*5f50*/  SHF.R.U32.HI R99, RZ, 0x8, R15 ;  /* 0x00000008ff637819 */ /* 0x000fe4000001160f */
[----:B------:R-:W-:-:S02]  /*5f60*/  PRMT R13, R13, 0x654, R14 ;  /* 0x000006540d0d7816 */ /* 0x000fc4000000000e */
[----:B------:R-:W-:Y:S02]  /*5f70*/  LOP3.LUT R26, R15, 0xff, RZ, 0xc0, !PT ;  /* 0x000000ff0f1a7812 */ /* 0x000fe400078ec0ff */
[----:B------:R-:W-:Y:S02]  /*5f80*/  SHF.R.U32.HI R53, RZ, 0x18, R15 ;  /* 0x00000018ff357819 */ /* 0x000fe4000001160f */
[----:B------:R-:W-:Y:S02]  /*5f90*/  SHF.R.U32.HI R33, RZ, 0x8, R27 ;  /* 0x00000008ff217819 */ /* 0x000fe4000001161b */
[----:B------:R-:W-:Y:S01]  /*5fa0*/  LOP3.LUT R13, R13, 0xff00, R4, 0xf8, !PT ;  /* 0x0000ff000d0d7812 */ /* 0x000fe200078ef804 */
[----:B------:R-:W-:Y:S01]  /*5fb0*/  IMAD.SHL.U32 R4, R99, 0x100, RZ ;  /* 0x0000010063047824 */ /* 0x000fe200078e00ff */
[--C-:B------:R-:W-:Y:S02]  /*5fc0*/  SHF.R.U32.HI R90, RZ, 0x10, R25.reuse ;  /* 0x00000010ff5a7819 */ /* 0x100fe40000011619 */
[----:B------:R-:W-:-:S02]  /*5fd0*/  SHF.R.U32.HI R34, RZ, 0x8, R25 ;  /* 0x00000008ff227819 */ /* 0x000fc40000011619 */
[----:B------:R-:W-:Y:S02]  /*5fe0*/  LOP3.LUT R32, R25, 0xff, RZ, 0xc0, !PT ;  /* 0x000000ff19207812 */ /* 0x000fe400078ec0ff */
[----:B------:R-:W-:Y:S02]  /*5ff0*/  SHF.R.U32.HI R35, RZ, 0x18, R25 ;  /* 0x00000018ff237819 */ /* 0x000fe40000011619 */
[----:B------:R-:W-:Y:S02]  /*6000*/  PRMT R25, R53, 0x654, R26 ;  /* 0x0000065435197816 */ /* 0x000fe4000000001a */
[----:B------:R-:W-:Y:S02]  /*6010*/  SHF.R.U32.HI R52, RZ, 0x10, R27 ;  /* 0x00000010ff347819 */ /* 0x000fe4000001161b */
[----:B------:R-:W-:Y:S01]  /*6020*/  LOP3.LUT R91, R27, 0xff0000ff, RZ, 0xc0, !PT ;  /* 0xff0000ff1b5b7812 */ /* 0x000fe200078ec0ff */
[----:B------:R-:W-:Y:S01]  /*6030*/  IMAD.MOV.U32 R27, RZ, RZ, R10 ;  /* 0x000000ffff1b7224 */ /* 0x000fe200078e000a */
[----:B------:R-:W-:Y:S01]  /*6040*/  SHF.R.U32.HI R100, RZ, 0x10, R15 ;  /* 0x00000010ff647819 */ /* 0x000fe2000001160f */
[----:B------:R-:W-:Y:S01]  /*6050*/  IMAD.SHL.U32 R10, R33, 0x100, RZ ;  /* 0x00000100210a7824 */ /* 0x000fe200078e00ff */
[----:B------:R-:W-:Y:S01]  /*6060*/  MOV R15, R6 ;  /* 0x00000006000f7202 */ /* 0x000fe20000000f00 */
[----:B------:R-:W-:Y:S01]  /*6070*/  IMAD.SHL.U32 R6, R34, 0x100, RZ ;  /* 0x0000010022067824 */ /* 0x000fe200078e00ff */
[----:B------:R-:W-:Y:S01]  /*6080*/  LOP3.LUT R33, R25, 0xff00, R4, 0xf8, !PT ;  /* 0x0000ff0019217812 */ /* 0x000fe200078ef804 */
[----:B------:R-:W-:Y:S01]  /*6090*/  IMAD.U32 R4, R100, 0x10000, RZ ;  /* 0x0001000064047824 */ /* 0x000fe200078e00ff */
[----:B------:R-:W-:-:S02]  /*60a0*/  PRMT R35, R35, 0x654, R32 ;  /* 0x0000065423237816 */ /* 0x000fc40000000020 */
        /* <DEDUP_REMOVED lines=10> */
[----:B------:R-:W-:Y:S01]  /*6150*/  LOP3.LUT R91, R91, 0xff00, R10, 0xf8, !PT ;  /* 0x0000ff005b5b7812 */ /* 0x000fe200078ef80a */
[----:B------:R-:W-:-:S02]  /*6160*/  HADD2.F32 R33, -RZ, R32.H0_H0 ;  /* 0x20000020ff217230 */ /* 0x000fc40000004100 */
[-C--:B------:R-:W-:Y:S01]  /*6170*/  FMUL.FTZ R99, R26, R35.reuse ;  /* 0x000000231a637220 */ /* 0x080fe20000410000 */
[----:B------:R-:W-:Y:S02]  /*6180*/  IMAD.U32 R10, R90, 0x10000, RZ ;  /* 0x000100005a0a7824 */ /* 0x000fe400078e00ff */
[C---:B------:R-:W-:Y:S01]  /*6190*/  FMUL.FTZ R35, R14.reuse, R35 ;  /* 0x000000230e237220 */ /* 0x040fe20000410000 */
[----:B------:R-:W-:Y:S01]  /*61a0*/  F2FP.F16.E4M3.UNPACK_B R97, R97 ;  /* 0x00000061ff61723e */ /* 0x000fe200020006ff */
[-C--:B------:R-:W-:Y:S01]  /*61b0*/  FFMA.FTZ R99, R14, R33.reuse, -R99 ;  /* 0x000000210e637223 */ /* 0x080fe20000010863 */
[----:B------:R-:W-:Y:S02]  /*61c0*/  HADD2.F32 R14, -RZ, R13.H1_H1 ;  /* 0x3000000dff0e7230 */ /* 0x000fe40000004100 */
[----:B------:R-:W-:Y:S01]  /*61d0*/  FFMA.FTZ R90, R26, R33, R35 ;  /* 0x000000211a5a7223 */ /* 0x000fe20000010023 */
[----:B------:R-:W-:Y:S01]  /*61e0*/  HADD2.F32 R35, -RZ, R34.H1_H1 ;  /* 0x30000022ff237230 */ /* 0x000fe20000004100 */
[----:B------:R-:W-:Y:S01]  /*61f0*/  F2FP.F16.E4M3.UNPACK_B R24, R24 ;  /* 0x00000018ff18723e */ /* 0x000fe200020006ff */
[----:B------:R-:W-:Y:S01]  /*6200*/  HADD2.F32 R26, -RZ, R25.H1_H1 ;  /* 0x30000019ff1a7230 */ /* 0x000fe20000004100 */
[----:B------:R-:W-:Y:S01]  /*6210*/  F2FP.F16.E4M3.UNPACK_B R12, R12 ;  /* 0x0000000cff0c723e */ /* 0x000fe200020006ff */
[----:B------:R-:W-:Y:S01]  /*6220*/  HADD2.F32 R33, -RZ, R32.H1_H1 ;  /* 0x30000020ff217230 */ /* 0x000fe20000004100 */
[----:B------:R-:W-:Y:S01]  /*6230*/  LOP3.LUT R10, R53, 0xff0000, R10, 0xf8, !PT ;  /* 0x00ff0000350a7812 */ /* 0x000fe200078ef80a */
[----:B------:R-:W-:Y:S01]  /*6240*/  HADD2.F32 R32, -RZ, R97.H0_H0 ;  /* 0x20000061ff207230 */ /* 0x000fe20000004100 */
[----:B------:R-:W-:Y:S01]  /*6250*/  SHF.L.U32 R6, R52, 0x10, RZ ;  /* 0x0000001034067819 */ /* 0x000fe200000006ff */
[----:B------:R-:W-:Y:S01]  /*6260*/  FMUL.FTZ R53, R26, R35 ;  /* 0x000000231a357220 */ /* 0x000fe20000410000 */
[----:B------:R-:W-:Y:S01]  /*6270*/  F2FP.F16.E4M3.UNPACK_B R95, R95 ;  /* 0x0000005fff5f723e */ /* 0x000fe200020006ff */
[----:B------:R-:W-:Y:S01]  /*6280*/  FMUL.FTZ R35, R14, R35 ;  /* 0x000000230e237220 */ /* 0x000fe20000410000 */
[----:B------:R-:W-:Y:S01]  /*6290*/  HADD2.F32 R25, -RZ, R24.H0_H0 ;  /* 0x20000018ff197230 */ /* 0x000fe20000004100 */
[----:B------:R-:W-:Y:S01]  /*62a0*/  LOP3.LUT R6, R91, 0xff0000, R6, 0xf8, !PT ;  /* 0x00ff00005b067812 */ /* 0x000fe200078ef806 */
[----:B------:R-:W-:-:S02]  /*62b0*/  HADD2.F32 R13, -RZ, R12.H0_H0 ;  /* 0x2000000cff0d7230 */ /* 0x000fc40000004100 */
[-C--:B------:R-:W-:Y:S01]  /*62c0*/  FFMA.FTZ R100, R14, R33.reuse, -R53 ;  /* 0x000000210e647223 */ /* 0x080fe20000010835 */
[----:B------:R-:W-:Y:S01]  /*62d0*/  FFMA.FTZ R91, R26, R33, R35 ;  /* 0x000000211a5b7223 */ /* 0x000fe20000010023 */
[----:B------:R-:W-:Y:S02]  /*62e0*/  HADD2.F32 R14, -RZ, R95.H0_H0 ;  /* 0x2000005fff0e7230 */ /* 0x000fe40000004100 */
[-C--:B------:R-:W-:Y:S01]  /*62f0*/  FMUL.FTZ R26, R25, R32.reuse ;  /* 0x00000020191a7220 */ /* 0x080fe20000410000 */
[----:B------:R-:W-:Y:S01]  /*6300*/  FMUL.FTZ R32, R13, R32 ;  /* 0x000000200d207220 */ /* 0x000fe20000410000 */
[----:B------:R-:W-:Y:S01]  /*6310*/  HADD2.F32 R97, -RZ, R97.H1_H1 ;  /* 0x30000061ff617230 */ /* 0x000fe20000004100 */
[----:B------:R-:W-:Y:S01]  /*6320*/  F2FP.SATFINITE.E4M3.F32.PACK_AB_MERGE_C R99, R100, R99, RZ ;  /* 0x000000636463723e */ /* 0x000fe200048070ff */
[----:B------:R-:W-:Y:S02]  /*6330*/  HADD2.F32 R24, -RZ, R24.H1_H1 ;  /* 0x30000018ff187230 */ /* 0x000fe40000004100 */
[----:B------:R-:W-:Y:S01]  /*6340*/  FFMA.FTZ R35, R25, R14, R32 ;  /* 0x0000000e19237223 */ /* 0x000fe20000010020 */
[----:B------:R-:W-:-:S02]  /*6350*/  HADD2.F32 R12, -RZ, R12.H1_H1 ;  /* 0x3000000cff0c7230 */ /* 0x000fc40000004100 */
        /* <DEDUP_REMOVED lines=21> */
[-C--:B------:R-:W-:Y:S01]  /*64b0*/  FFMA.FTZ R102, R13, R24.reuse, -R102 ;  /* 0x000000180d667223 */ /* 0x080fe20000010866 */
[----:B------:R-:W-:Y:S02]  /*64c0*/  HADD2.F32 R13, -RZ, R26.H1_H1 ;  /* 0x3000001aff0d7230 */ /* 0x000fe40000004100 */
[----:B------:R-:W-:Y:S01]  /*64d0*/  FMUL.FTZ R97, R14, R33 ;  /* 0x000000210e617220 */ /* 0x000fe20000410000 */
        /* <DEDUP_REMOVED lines=10> */
[----:B------:R-:W-:Y:S01]  /*6580*/  F2FP.SATFINITE.E4M3.F32.PACK_AB_MERGE_C R99, R53, R34, R99 ;  /* 0x000000223563723e */ /* 0x000fe20004807063 */
[----:B------:R-:W-:-:S02]  /*6590*/  HADD2.F32 R96, -RZ, R96.H1_H1 ;  /* 0x30000060ff607230 */ /* 0x000fc40000004100 */
[-C--:B------:R-:W-:Y:S01]  /*65a0*/  FMUL.FTZ R25, R13, R24.reuse ;  /* 0x000000180d197220 */ /* 0x080fe20000410000 */
[----:B------:R-:W-:Y:S02]  /*65b0*/  HADD2.F32 R27, -RZ, R27.H1_H1 ;  /* 0x3000001bff1b7230 */ /* 0x000fe40000004100 */
[----:B------:R-:W-:Y:S01]  /*65c0*/  FMUL.FTZ R24, R12, R24 ;  /* 0x000000180c187220 */ /* 0x000fe20000410000 */
[--C-:B------:R-:W-:Y:S01]  /*65d0*/  HADD2.F32 R14, -RZ, R86.reuse.H0_H0 ;  /* 0x20000056ff0e7230 */ /* 0x100fe20000004100 */
[----:B------:R-:W-:Y:S01]  /*65e0*/  F2FP.SATFINITE.E4M3.F32.PACK_AB_MERGE_C R95, R104, R95, RZ ;  /* 0x0000005f685f723e */ /* 0x000fe200048070ff */
[----:B------:R-:W-:Y:S02]  /*65f0*/  HADD2.F32 R15, -RZ, R15.H1_H1 ;  /* 0x3000000fff0f7230 */ /* 0x000fe40000004100 */
[----:B------:R-:W-:Y:S01]  /*6600*/  FMUL.FTZ R32, R27, R96 ;  /* 0x000000601b207220 */ /* 0x000fe20000410000 */
[----:B------:R-:W-:Y:S02]  /*6610*/  HADD2.F32 R86, -RZ, R86.H1_H1 ;  /* 0x30000056ff567230 */ /* 0x000fe40000004100 */
[-C--:B------:R-:W-:Y:S01]  /*6620*/  FFMA.FTZ R26, R12, R14.reuse, -R25 ;  /* 0x0000000e0c1a7223 */ /* 0x080fe20000010819 */
[----:B------:R-:W-:Y:S01]  /*6630*/  FFMA.FTZ R33, R13, R14, R24 ;  /* 0x0000000e0d217223 */ /* 0x000fe20000010018 */
[----:B------:R-:W-:Y:S01]  /*6640*/  F2FP.F16.E4M3.UNPACK_B R14, R9 ;  /* 0x00000009ff0e723e */ /* 0x000fe200020006ff */
[C---:B------:R-:W-:Y:S01]  /*6650*/  FMUL.FTZ R96, R15.reuse, R96 ;  /* 0x000000600f607220 */ /* 0x040fe20000410000 */
[----:B------:R-:W-:Y:S01]  /*6660*/  FFMA.FTZ R13, R15, R86, -R32 ;  /* 0x000000560f0d7223 */ /* 0x000fe20000010820 */
[----:B------:R-:W-:-:S02]  /*6670*/  F2FP.F16.E4M3.UNPACK_B R25, R10 ;  /* 0x0000000aff19723e */ /* 0x000fc400020006ff */
[----:B------:R-:W-:Y:S01]  /*6680*/  F2FP.F16.E4M3.UNPACK_B R12, R5 ;  /* 0x00000005ff0c723e */ /* 0x000fe200020006ff */
[----:B------:R-:W-:Y:S01]  /*6690*/  HADD2.F32 R15, -RZ, R14.H0_H0 ;  /* 0x2000000eff0f7230 */ /* 0x000fe20000004100 */
[----:B------:R-:W-:Y:S01]  /*66a0*/  F2FP.F16.E4M3.UNPACK_B R24, R8 ;  /* 0x00000008ff18723e */ /* 0x000fe200020006ff */
[----:B------:R-:W-:Y:S01]  /*66b0*/  HADD2.F32 R32, -RZ, R25.H0_H0 ;  /* 0x20000019ff207230 */ /* 0x000fe20000004100 */
[----:B------:R-:W-:Y:S01]  /*66c0*/  F2FP.SATFINITE.E4M3.F32.PACK_AB_MERGE_C R100, R13, R26, R97 ;  /* 0x0000001a0d64723e */ /* 0x000fe20004807061 */
[----:B------:R-:W-:Y:S02]  /*66d0*/  HADD2.F32 R13, -RZ, R12.H0_H0 ;  /* 0x2000000cff0d7230 */ /* 0x000fe40000004100 */
[----:B------:R-:W-:Y:S01]  /*66e0*/  FFMA.FTZ R96, R27, R86, R96 ;  /* 0x000000561b607223 */ /* 0x000fe20000010060 */
[----:B------:R-:W-:Y:S02]  /*66f0*/  HADD2.F32 R26, -RZ, R24.H0_H0 ;  /* 0x20000018ff1a7230 */ /* 0x000fe40000004100 */
[----:B------:R-:W-:Y:S01]  /*6700*/  FMUL.FTZ R34, R15, R32 ;  /* 0x000000200f227220 */ /* 0x000fe20000410000 */
[----:B------:R-:W-:-:S02]  /*6710*/  HADD2.F32 R14, -RZ, R14.H1_H1 ;  /* 0x3000000eff0e7230 */ /* 0x000fc40000004100 */
[----:B------:R-:W-:Y:S01]  /*6720*/  FMUL.FTZ R32, R13, R32 ;  /* 0x000000200d207220 */ /* 0x000fe20000410000 */
[----:B------:R-:W-:Y:S01]  /*6730*/  HADD2.F32 R25, -RZ, R25.H1_H1 ;  /* 0x30000019ff197230 */ /* 0x000fe20000004100 */
[----:B------:R-:W-:Y:S01]  /*6740*/  F2FP.SATFINITE.E4M3.F32.PACK_AB_MERGE_C R96, R96, R33, R95 ;  /* 0x000000216060723e */ /* 0x000fe2000480705f */
[----:B------:R-:W-:Y:S02]  /*6750*/  HADD2.F32 R12, -RZ, R12.H1_H1 ;  /* 0x3000000cff0c7230 */ /* 0x000fe40000004100 */
[----:B------:R-:W-:Y:S01]  /*6760*/  FFMA.FTZ R32, R15, R26, R32 ;  /* 0x0000001a0f207223 */ /* 0x000fe20000010020 */
[----:B------:R-:W-:Y:S02]  /*6770*/  HADD2.F32 R15, -RZ, R24.H1_H1 ;  /* 0x30000018ff0f7230 */ /* 0x000fe40000004100 */
[-C--:B------:R-:W-:Y:S01]  /*6780*/  FMUL.FTZ R27, R14, R25.reuse ;  /* 0x000000190e1b7220 */ /* 0x080fe20000410000 */
[----:B------:R-:W-:Y:S01]  /*6790*/  F2FP.SATFINITE.E4M3.F32.PACK_AB_MERGE_C R90, R91, R90, RZ ;  /* 0x0000005a5b5a723e */ /* 0x000fe200048070ff */
[----:B------:R-:W-:Y:S01]  /*67a0*/  FFMA.FTZ R34, R13, R26, -R34 ;  /* 0x0000001a0d227223 */ /* 0x000fe20000010822 */
[C---:B------:R-:W-:Y:S01]  /*67b0*/  FMUL.FTZ R25, R12.reuse, R25 ;  /* 0x000000190c197220 */ /* 0x040fe20000410000 */
[----:B------:R-:W-:Y:S01]  /*67c0*/  FFMA.FTZ R33, R12, R15, -R27 ;  /* 0x0000000f0c217223 */ /* 0x000fe2000001081b */
[----:B------:R-:W-:-:S02]  /*67d0*/  F2FP.F16.E4M3.UNPACK_B R5, R5.H1 ;  /* 0x00000005ff05723e */ /* 0x000fc400030006ff */
[----:B------:R-:W-:Y:S02]  /*67e0*/  F2FP.F16.E4M3.UNPACK_B R13, R9.H1 ;  /* 0x00000009ff0d723e */ /* 0x000fe400030006ff */
[----:B------:R-:W-:Y:S01]  /*67f0*/  F2FP.F16.E4M3.UNPACK_B R12, R10.H1 ;  /* 0x0000000aff0c723e */ /* 0x000fe200030006ff */
[----:B------:R-:W-:Y:S01]  /*6800*/  HADD2.F32 R9, -RZ, R5.H0_H0 ;  /* 0x20000005ff097230 */ /* 0x000fe20000004100 */
[----:B------:R-:W-:Y:S01]  /*6810*/  F2FP.SATFINITE.E4M3.F32.PACK_AB_MERGE_C R101, R52, R35, R90 ;  /* 0x000000233465723e */ /* 0x000fe2000480705a */
[----:B------:R-:W-:Y:S01]  /*6820*/  FFMA.FTZ R35, R14, R15, R25 ;  /* 0x0000000f0e237223 */ /* 0x000fe20000010019 */
[--C-:B------:R-:W-:Y:S01]  /*6830*/  HADD2.F32 R10, -RZ, R13.reuse.H0_H0 ;  /* 0x2000000dff0a7230 */ /* 0x100fe20000004100 */
[----:B------:R-:W-:Y:S01]  /*6840*/  F2FP.F16.E4M3.UNPACK_B R8, R8.H1 ;  /* 0x00000008ff08723e */ /* 0x000fe200030006ff */
[----:B------:R-:W-:Y:S01]  /*6850*/  HADD2.F32 R14, -RZ, R12.H0_H0 ;  /* 0x2000000cff0e7230 */ /* 0x000fe20000004100 */
[----:B------:R-:W-:Y:S01]  /*6860*/  F2FP.F16.E4M3.UNPACK_B R25, R6.H1 ;  /* 0x00000006ff19723e */ /* 0x000fe200030006ff */
[----:B------:R-:W-:-:S02]  /*6870*/  HADD2.F32 R13, -RZ, R13.H1_H1 ;  /* 0x3000000dff0d7230 */ /* 0x000fc40000004100 */
[----:B------:R-:W-:Y:S02]  /*6880*/  HADD2.F32 R24, -RZ, R12.H1_H1 ;  /* 0x3000000cff187230 */ /* 0x000fe40000004100 */
[CC--:B------:R-:W-:Y:S01]  /*6890*/  FMUL.FTZ R26, R10.reuse, R14.reuse ;  /* 0x0000000e0a1a7220 */ /* 0x0c0fe20000410000 */
[----:B------:R-:W-:Y:S02]  /*68a0*/  HADD2.F32 R5, -RZ, R5.H1_H1 ;  /* 0x30000005ff057230 */ /* 0x000fe40000004100 */
[----:B------:R-:W-:Y:S01]  /*68b0*/  FMUL.FTZ R15, R9, R14 ;  /* 0x0000000e090f7220 */ /* 0x000fe20000410000 */
[--C-:B------:R-:W-:Y:S02]  /*68c0*/  HADD2.F32 R12, -RZ, R8.reuse.H0_H0 ;  /* 0x20000008ff0c7230 */ /* 0x100fe40000004100 */
[-C--:B------:R-:W-:Y:S01]  /*68d0*/  FMUL.FTZ R14, R13, R24.reuse ;  /* 0x000000180d0e7220 */ /* 0x080fe20000410000 */
[----:B------:R-:W-:Y:S02]  /*68e0*/  HADD2.F32 R8, -RZ, R8.H1_H1 ;  /* 0x30000008ff087230 */ /* 0x000fe40000004100 */
[----:B------:R-:W-:Y:S01]  /*68f0*/  FMUL.FTZ R24, R5, R24 ;  /* 0x0000001805187220 */ /* 0x000fe20000410000 */
[----:B------:R-:W-:Y:S01]  /*6900*/  FFMA.FTZ R53, R10, R12, R15 ;  /* 0x0000000c0a357223 */ /* 0x000fe2000001000f */
[----:B------:R-:W-:-:S02]  /*6910*/  F2FP.F16.E4M3.UNPACK_B R10, R11 ;  /* 0x0000000bff0a723e */ /* 0x000fc400020006ff */
[----:B------:R-:W-:Y:S01]  /*6920*/  FFMA.FTZ R86, R13, R8, R24 ;  /* 0x000000080d567223 */ /* 0x000fe20000010018 */
[----:B------:R-:W-:Y:S01]  /*6930*/  F2FP.F16.E4M3.UNPACK_B R24, R6 ;  /* 0x00000006ff18723e */ /* 0x000fe200020006ff */
[----:B------:R-:W-:Y:S01]  /*6940*/  FFMA.FTZ R91, R5, R8, -R14 ;  /* 0x00000008055b7223 */ /* 0x000fe2000001080e */
[-C--:B------:R-:W-:Y:S01]  /*6950*/  F2FP.F16.E4M3.UNPACK_B R5, R7.reuse ;  /* 0x00000007ff05723e */ /* 0x080fe200020006ff */
[----:B------:R-:W-:Y:S01]  /*6960*/  FFMA.FTZ R52, R9, R12, -R26 ;  /* 0x0000000c09347223 */ /* 0x000fe2000001081a */
        /* <DEDUP_REMOVED lines=11> */
[----:B------:R-:W-:Y:S01]  /*6a20*/  HADD2.F32 R15, -RZ, R6.H0_H0 ;  /* 0x20000006ff0f7230 */ /* 0x000fe20000004100 */
[----:B------:R-:W-:Y:S01]  /*6a30*/  F2FP.SATFINITE.E4M3.F32.PACK_AB_MERGE_C R52, R91, R52, RZ ;  /* 0x000000345b34723e */ /* 0x000fe200048070ff */
        /* <DEDUP_REMOVED lines=17> */
[-C--:B------:R-:W-:Y:S01]  /*6b50*/  FMUL.FTZ R8, R10, R24.reuse ;  /* 0x000000180a087220 */ /* 0x080fe20000410000 */
[----:B------:R-:W-:Y:S02]  /*6b60*/  HADD2.F32 R6, -RZ, R6.H1_H1 ;  /* 0x30000006ff067230 */ /* 0x000fe40000004100 */
[----:B------:R-:W-:Y:S01]  /*6b70*/  FMUL.FTZ R9, R5, R24 ;  /* 0x0000001805097220 */ /* 0x000fe20000410000 */
[----:B------:R-:W-:Y:S01]  /*6b80*/  F2FP.SATFINITE.E4M3.F32.PACK_AB_MERGE_C R53, R86, R53, RZ ;  /* 0x000000355635723e */ /* 0x000fe200048070ff */
[-C--:B------:R-:W-:Y:S01]  /*6b90*/  FFMA.FTZ R7, R7, R4.reuse, -R12 ;  /* 0x0000000407077223 */ /* 0x080fe2000001080c */
[----:B------:R-:W-:Y:S01]  /*6ba0*/  FFMA.FTZ R14, R11, R4, R14 ;  /* 0x000000040b0e7223 */ /* 0x000fe2000001000e */
[-C--:B------:R-:W-:Y:S01]  /*6bb0*/  FFMA.FTZ R8, R5, R6.reuse, -R8 ;  /* 0x0000000605087223 */ /* 0x080fe20000010808 */
[----:B------:R-:W-:Y:S01]  /*6bc0*/  FFMA.FTZ R6, R10, R6, R9 ;  /* 0x000000060a067223 */ /* 0x000fe20000010009 */
[----:B------:R-:W-:Y:S01]  /*6bd0*/  F2FP.SATFINITE.E4M3.F32.PACK_AB_MERGE_C R5, R33, R34, R52 ;  /* 0x000000222105723e */ /* 0x000fe20004807034 */
[----:B------:R-:W-:Y:S01]  /*6be0*/  IMAD.MOV.U32 R4, RZ, RZ, R99 ;  /* 0x000000ffff047224 */ /* 0x000fe200078e0063 */
[----:B------:R-:W-:Y:S01]  /*6bf0*/  F2FP.SATFINITE.E4M3.F32.PACK_AB_MERGE_C R7, R7, R90, RZ ;  /* 0x0000005a0707723e */ /* 0x000fe200048070ff */
[----:B------:R-:W-:Y:S01]  /*6c00*/  IMAD.MOV.U32 R10, RZ, RZ, R96 ;  /* 0x000000ffff0a7224 */ /* 0x000fe200078e0060 */
[----:B------:R-:W-:-:S02]  /*6c10*/  F2FP.SATFINITE.E4M3.F32.PACK_AB_MERGE_C R14, R14, R97, RZ ;  /* 0x000000610e0e723e */ /* 0x000fc400048070ff */
[----:B------:R-:W-:Y:S01]  /*6c20*/  F2FP.SATFINITE.E4M3.F32.PACK_AB_MERGE_C R7, R8, R95, R7 ;  /* 0x0000005f0807723e */ /* 0x000fe20004807007 */
[----:B------:R-:W-:Y:S01]  /*6c30*/  IMAD.MOV.U32 R8, RZ, RZ, R101 ;  /* 0x000000ffff087224 */ /* 0x000fe200078e0065 */
[----:B------:R-:W-:Y:S01]  /*6c40*/  F2FP.SATFINITE.E4M3.F32.PACK_AB_MERGE_C R11, R6, R27, R14 ;  /* 0x0000001b060b723e */ /* 0x000fe2000480700e */
[----:B------:R-:W-:Y:S01]  /*6c50*/  IMAD.MOV.U32 R6, RZ, RZ, R100 ;  /* 0x000000ffff067224 */ /* 0x000fe200078e0064 */
[----:B------:R-:W-:-:S07]  /*6c60*/  F2FP.SATFINITE.E4M3.F32.PACK_AB_MERGE_C R9, R35, R32, R53 ;  /* 0x000000202309723e */ /* 0x000fce0004807035 */
.L_x_1398:
[----:B------:R-:W-:Y:S05]  /*6c70*/  BSYNC B1 ;  /* 0x0000000000017941 */ /* 0x000fea0003800000 */
.L_x_1397:
[----:B-1----:R1:W-:Y:S01]  /*6c80*/  STG.E.128 desc[UR46][R28.64], R4 ;  /* 0x000000041c007986 */ /* 0x0023e2000c101d2e */
[----:B------:R-:W-:-:S13]  /*6c90*/  ISETP.GE.AND P4, PT, R31, R98, PT ;  /* 0x000000621f00720c */ /* 0x000fda0003f86270 */
[----:B------:R-:W-:Y:S05]  /*6ca0*/  @P4 BRA `(.L_x_1383) ;  /* 0x0000000000844947 */ /* 0x000fea0003800000 */
[--C-:B-1----:R-:W-:Y:S02]  /*6cb0*/  SHF.R.S32.HI R4, RZ, 0x1f, R31.reuse ;  /* 0x0000001fff047819 */ /* 0x102fe4000001141f */
[----:B------:R-:W-:-:S04]  /*6cc0*/  IADD3 R31, P4, P5, R44, R88, R31 ;  /* 0x000000582c1f7210 */ /* 0x000fc80007d9e01f */
[----:B------:R-:W-:Y:S02]  /*6cd0*/  IADD3.X R30, R85, R30, R4, P4, P5 ;  /* 0x0000001e551e7210 */ /* 0x000fe400027ea404 */
[----:B------:R-:W-:-:S05]  /*6ce0*/  IADD3 R50, P4, R31, R50, RZ ;  /* 0x000000321f327210 */ /* 0x000fca0007f9e0ff */
[----:B------:R-:W-:-:S05]  /*6cf0*/  IMAD.X R51, R30, 0x1, R51, P4 ;  /* 0x000000011e337824 */ /* 0x000fca00020e0633 */
[----:B--2---:R1:W-:Y:S01]  /*6d00*/  STG.E.128 desc[UR46][R50.64], R8 ;  /* 0x0000000832007986 */ /* 0x0043e2000c101d2e */
[----:B------:R-:W-:Y:S05]  /*6d10*/  BRA `(.L_x_1383) ;  /* 0x0000000000687947 */ /* 0x000fea0003800000 */
.L_x_1366:
[----:B------:R-:W-:-:S06]  /*6d20*/  UISETP.NE.AND UP0, UPT, UR45, 0x3, UPT ;  /* 0x000000032d00788c */ /* 0x000fcc000bf05270 */
[----:B------:R-:W-:-:S13]  /*6d30*/  PLOP3.LUT P3, PT, PT, PT, UP0, 0x80, 0x0 ;  /* 0x000000000000781c */ /* 0x000fda0003f6f008 */
[----:B------:R-:W-:Y:S05]  /*6d40*/  @!P3 BRA `(.L_x_1399) ;  /* 0x000000000004b947 */ /* 0x000fea0003800000 */
[----:B------:R-:W-:Y:S01]  /*6d50*/  BPT.TRAP 0x1 ;  /* 0x000000040000795c */ /* 0x000fe20000300000 */
.L_x_1399:
[----:B------:R-:W-:Y:S01]  /*6d60*/  IMAD R80, R192, 0x8, R16 ;  /* 0x00000008c0507824 */ /* 0x000fe200078e0210 */
[----:B------:R-:W-:Y:S01]  /*6d70*/  SHF.L.U32 R93, R198, 0x1f, RZ ;  /* 0x0000001fc65d7819 */ /* 0x000fe200000006ff */
[----:B------:R-:W-:Y:S01]  /*6d80*/  IMAD R84, R47, -0x40, R46 ;  /* 0xffffffc02f547824 */ /* 0x000fe200078e022e */
[----:B------:R-:W-:Y:S02]  /*6d90*/  BSSY B1, `(.L_x_1400) ;  /* 0x0000004000017945 */ /* 0x000fe40003800000 */
[----:B------:R-:W0:Y:S02]  /*6da0*/  SYNCS.PHASECHK.TRANS64.TRYWAIT P4, [R80+URZ+0x28490], R93 ;  /* 0x0284905d500075a7 */ /* 0x000e24000808017f */
[----:B------:R-:W-:Y:S01]  /*6db0*/  VIMNMX R84, R84, 0x40, PT ;  /* 0x0000004054547848 */ /* 0x000fe20003fe0100 */
[----:B0-----:R-:W-:Y:S06]  /*6dc0*/  @!P4 BRA `(.L_x_1401) ;  /* 0x0000020000e0c947 */ /* 0x001fec0003800000 */
.L_x_1730:
[----:B------:R-:W-:Y:S05]  /*6dd0*/  BSYNC B1 ;  /* 0x0000000000017941 */ /* 0x000fea0003800000 */
.L_x_1400:
[-C--:B------:R-:W-:Y:S01]  /*6de0*/  ISETP.GE.AND P5, PT, R17, R84.reuse, PT ;  /* 0x000000541100720c */ /* 0x080fe20003fa6270 */
[----:B------:R-:W-:Y:S01]  /*6df0*/  BSSY B1, `(.L_x_1402) ;  /* 0x0000007000017945 */ /* 0x000fe20003800000 */
[----:B------:R-:W-:-:S11]  /*6e00*/  ISETP.GE.AND P4, PT, R218, R84, PT ;  /* 0x00000054da00720c */ /* 0x000fd60003f86270 */
[----:B------:R-:W-:Y:S05]  /*6e10*/  @P5 BRA `(.L_x_1403) ;  /* 0x0000000000105947 */ /* 0x000fea0003800000 */
[----:B------:R-:W1:Y:S04]  /*6e20*/  @!P1 LDS.128 R4, [R82+0x20000] ;  /* 0x0200000052049984 */ /* 0x000e680000000c00 */
[----:B------:R-:W2:Y:S04]  /*6e30*/  @!P2 LDS.128 R8, [R82+0x22000] ;  /* 0x022000005208a984 */ /* 0x000ea80000000c00 */
[----:B-1----:R1:W-:Y:S04]  /*6e40*/  @!P1 STG.E.128 desc[UR46][R14.64], R4 ;  /* 0x000000040e009986 */ /* 0x0023e8000c101d2e */
[----:B--2---:R1:W-:Y:S02]  /*6e50*/  @!P2 STG.E.128 desc[UR46][R14.64+0x80], R8 ;  /* 0x000080080e00a986 */ /* 0x0043e4000c101d2e */
.L_x_1403:
[----:B------:R-:W-:Y:S05]  /*6e60*/  BSYNC B1 ;  /* 0x0000000000017941 */ /* 0x000fea0003800000 */
.L_x_1402:
[----:B------:R-:W-:Y:S05]  /*6e70*/  @P4 BRA `(.L_x_1383) ;  /* 0x0000000000104947 */ /* 0x000fea0003800000 */
[----:B-1----:R-:W1:Y:S04]  /*6e80*/  @!P1 LDS.128 R4, [R82+0x21000] ;  /* 0x0210000052049984 */ /* 0x002e680000000c00 */
[----:B------:R-:W2:Y:S04]  /*6e90*/  @!P2 LDS.128 R8, [R82+0x23000] ;  /* 0x023000005208a984 */ /* 0x000ea80000000c00 */
[----:B-1----:R1:W-:Y:S04]  /*6ea0*/  @!P1 STG.E.128 desc[UR46][R12.64], R4 ;  /* 0x000000040c009986 */ /* 0x0023e8000c101d2e */
[----:B--2---:R1:W-:Y:S02]  /*6eb0*/  @!P2 STG.E.128 desc[UR46][R12.64+0x80], R8 ;  /* 0x000080080c00a986 */ /* 0x0043e4000c101d2e */
.L_x_1383:
[----:B------:R-:W-:Y:S05]  /*6ec0*/  BSYNC B0 ;  /* 0x0000000000007941 */ /* 0x000fea0003800000 */
.L_x_1365:
        /* <DEDUP_REMOVED lines=12> */
[----:B------:R-:W-:-:S05]  /*6f90*/  @!P4 VIADD R4, R80, 0x284a0 ;  /* 0x000284a05004c836 */ /* 0x000fca0000000000 */
[----:B------:R-:W-:-:S04]  /*6fa0*/  @!P4 PRMT R4, RZ, 0x654, R4 ;  /* 0x00000654ff04c816 */ /* 0x000fc80000000004 */
[----:B------:R0:W-:Y:S01]  /*6fb0*/  @!P4 SYNCS.ARRIVE.TRANS64.RED.A1T0 RZ, [R4+URZ], RZ ;  /* 0x000000ff04ffc9a7 */ /* 0x0001e2000810043f */
[----:B------:R-:W-:Y:S05]  /*6fc0*/  @!P3 BRA `(.L_x_1405) ;  /* 0x000000000004b947 */ /* 0x000fea0003800000 */
[----:B------:R-:W-:Y:S01]  /*6fd0*/  BPT.TRAP 0x1 ;  /* 0x000000040000795c */ /* 0x000fe20000300000 */
.L_x_1405:
[----:B------:R-:W-:Y:S05]  /*6fe0*/  BSYNC B0 ;  /* 0x0000000000007941 */ /* 0x000fea0003800000 */
.L_x_1404:
[----:B------:R-:W1:Y:S01]  /*6ff0*/  SYNCS.PHASECHK.TRANS64.TRYWAIT P3, [R80+URZ+0x284b0], R93 ;  /* 0x0284b05d500075a7 */ /* 0x000e62000806017f */
[----:B------:R-:W-:Y:S01]  /*7000*/  ULDC UR41, c[0x0][0x2f4] ;  /* 0x0000bd0000297ab9 */ /* 0x000fe20000000800 */
[----:B------:R-:W-:Y:S01]  /*7010*/  ULDC.64 UR36, c[0x0][0x328] ;  /* 0x0000ca0000247ab9 */ /* 0x000fe20000000a00 */
[----:B------:R-:W-:Y:S01]  /*7020*/  ULDC.64 UR38, c[0x0][0x318] ;  /* 0x0000c60000267ab9 */ /* 0x000fe20000000a00 */
[----:B------:R-:W-:Y:S04]  /*7030*/  BSSY B0, `(.L_x_1406) ;  /* 0x0000002000007945 */ /* 0x000fe80003800000 */
[----:B-1----:R-:W-:Y:S05]  /*7040*/  @!P3 BRA `(.L_x_1407) ;  /* 0x000002000054b947 */ /* 0x002fea0003800000 */
.L_x_1731:
[----:B------:R-:W-:Y:S05]  /*7050*/  BSYNC B0 ;  /* 0x0000000000007941 */ /* 0x000fea0003800000 */
.L_x_1406:
[----:B------:R-:W-:Y:S01]  /*7060*/  ISETP.GE.AND P3, PT, R17, R84, PT ;  /* 0x000000541100720c */ /* 0x000fe20003f66270 */
[----:B------:R-:W-:Y:S01]  /*7070*/  BSSY B0, `(.L_x_1408) ;  /* 0x0000010000007945 */ /* 0x000fe20003800000 */
[----:B------:R-:W-:-:S11]  /*7080*/  IMAD.WIDE R12, R47, 0x40, R2 ;  /* 0x000000402f0c7825 */ /* 0x000fd600078e0202 */
[----:B------:R-:W-:Y:S05]  /*7090*/  @P3 BRA `(.L_x_1409) ;  /* 0x0000000000343947 */ /* 0x000fea0003800000 */
[----:B------:R-:W-:Y:S01]  /*70a0*/  MOV R5, R55 ;  /* 0x0000003700057202 */ /* 0x000fe20000000f00 */
[----:B0-----:R-:W-:Y:S02]  /*70b0*/  IMAD.MOV.U32 R4, RZ, RZ, R42 ;  /* 0x000000ffff047224 */ /* 0x001fe400078e002a */
        /* <DEDUP_REMOVED lines=11> */
.L_x_1409:
[----:B------:R-:W-:Y:S05]  /*7170*/  BSYNC B0 ;  /* 0x0000000000007941 */ /* 0x000fea0003800000 */
.L_x_1408:
[----:B------:R-:W-:Y:S01]  /*7180*/  ISETP.GE.AND P3, PT, R218, R84, PT ;  /* 0x00000054da00720c */ /* 0x000fe20003f66270 */
[----:B------:R-:W-:-:S12]  /*7190*/  BSSY B0, `(.L_x_1410) ;  /* 0x0000011000007945 */ /* 0x000fd80003800000 */
[----:B------:R-:W-:Y:S05]  /*71a0*/  @P3 BRA `(.L_x_1411) ;  /* 0x00000000003c3947 */ /* 0x000fea0003800000 */
[----:B------:R-:W-:Y:S01]  /*71b0*/  IADD3 R7, P3, R12, 0x20, RZ ;  /* 0x000000200c077810 */ /* 0x000fe20007f7e0ff */
[----:B0-----:R-:W-:Y:S02]  /*71c0*/  IMAD.MOV.U32 R4, RZ, RZ, R42 ;  /* 0x000000ffff047224 */ /* 0x001fe400078e002a */
[----:B------:R-:W-:Y:S02]  /*71d0*/  IMAD.MOV.U32 R5, RZ, RZ, R55 ;  /* 0x000000ffff057224 */ /* 0x000fe400078e0037 */
[----:B------:R-:W-:Y:S02]  /*71e0*/  IMAD.X R12, RZ, RZ, R13, P3 ;  /* 0x000000ffff0c7224 */ /* 0x000fe400018e060d */
        /* <DEDUP_REMOVED lines=9> */
[----:B--2---:R-:W0:Y:S04]  /*7280*/  @!P3 LDS.128 R8, [R82+0x13000] ;  /* 0x013000005208b984 */ /* 0x004e280000000c00 */
[----:B0-----:R3:W-:Y:S02]  /*7290*/  @!P3 STG.E.128 desc[UR46][R12.64+0x80], R8 ;  /* 0x000080080c00b986 */ /* 0x0017e4000c101d2e */
.L_x_1411:
[----:B------:R-:W-:Y:S05]  /*72a0*/  BSYNC B0 ;  /* 0x0000000000007941 */ /* 0x000fea0003800000 */
.L_x_1410:
[----:B------:R-:W-:Y:S01]  /*72b0*/  @!PT LDS RZ, [RZ] ;  /* 0x00000000fffff984 */ /* 0x000fe20000000800 */
[----:B------:R-:W-:Y:S01]  /*72c0*/  @!PT LDS RZ, [RZ] ;  /* 0x00000000fffff984 */ /* 0x000fe20000000800 */
[----:B------:R-:W-:Y:S01]  /*72d0*/  @!PT LDS RZ, [RZ] ;  /* 0x00000000fffff984 */ /* 0x000fe20000000800 */
[----:B------:R-:W-:Y:S01]  /*72e0*/  @!PT LDS RZ, [RZ] ;  /* 0x00000000fffff984 */ /* 0x000fe20000000800 */
[----:B------:R4:W-:Y:S06]  /*72f0*/  MEMBAR.ALL.CTA ;  /* 0x0000000000007992 */ /* 0x0009ec0000008000 */
[----:B----4-:R-:W4:Y:S02]  /*7300*/  FENCE.VIEW.ASYNC.S ;  /* 0x00000000000073c6 */ /* 0x010f240000000000 */
[----:B----4-:R4:W-:Y:S01]  /*7310*/  BAR.SYNC.DEFER_BLOCKING R64, 0x80 ;  /* 0x000200400000751d */ /* 0x0109e20000010000 */
[----:B------:R-:W-:Y:S01]  /*7320*/  ISETP.NE.AND P5, PT, R94, RZ, PT ;  /* 0x000000ff5e00720c */ /* 0x000fe20003fa5270 */
[----:B------:R-:W-:-:S02]  /*7330*/  VIADD R192, R192, 0x1 ;  /* 0x00000001c0c07836 */ /* 0x000fc40000000000 */
[----:B-1----:R-:W-:-:S03]  /*7340*/  @!P4 VIADD R80, R80, 0x284c0 ;  /* 0x000284c05050c836 */ /* 0x002fc60000000000 */
[C---:B------:R-:W-:Y:S02]  /*7350*/  ISETP.NE.AND P3, PT, R192.reuse, 0x2, PT ;  /* 0x00000002c000780c */ /* 0x040fe40003f65270 */
[----:B------:R-:W-:Y:S02]  /*7360*/  @!P4 PRMT R80, RZ, 0x654, R80 ;  /* 0x00000654ff50c816 */ /* 0x000fe40000000050 */
[----:B------:R-:W-:Y:S02]  /*7370*/  SEL R5, RZ, 0x1, P3 ;  /* 0x00000001ff057807 */ /* 0x000fe40001800000 */
[----:B------:R-:W-:Y:S02]  /*7380*/  SEL R192, R192, RZ, P3 ;  /* 0x000000ffc0c07207 */ /* 0x000fe40001800000 */
[----:B------:R-:W-:Y:S01]  /*7390*/  LOP3.LUT R198, R198, R5, RZ, 0x3c, !PT ;  /* 0x00000005c6c67212 */ /* 0x000fe200078e3cff */
[----:B------:R4:W-:Y:S01]  /*73a0*/  @!P4 SYNCS.ARRIVE.TRANS64.RED.A1T0 RZ, [R80+URZ], RZ ;  /* 0x000000ff50ffc9a7 */ /* 0x0009e2000810043f */
[----:B------:R-:W-:Y:S05]  /*73b0*/  @P5 BRA `(.L_x_1412) ;  /* 0xffffffb000785947 */ /* 0x000fea000383ffff */
[----:B0-----:R-:W0:Y:S01]  /*73c0*/  S2R R4, SR_TID.X ;  /* 0x0000000000047919 */ /* 0x001e220000002100 */
[----:B------:R-:W-:Y:S02]  /*73d0*/  PLOP3.LUT P0, PT, PT, PT, PT, 0x8, 0x0 ;  /* 0x000000000000781c */ /* 0x000fe40003f0e170 */
[----:B0-----:R-:W-:-:S04]  /*73e0*/  SHF.R.U32.HI R4, RZ, 0x7, R4 ;  /* 0x00000007ff047819 */ /* 0x001fc80000011604 */
[----:B------:R-:W-:-:S13]  /*73f0*/  ISETP.NE.AND P5, PT, R4, 0x1, PT ;  /* 0x000000010400780c */ /* 0x000fda0003fa5270 */
[----:B------:R-:W-:Y:S06]  /*7400*/  @!P5 BAR.ARV 0x9, 0x100 ;  /* 0x024400000000db1d */ /* 0x000fec0000002000 */
.L_x_1360:
[----:B------:R-:W0:Y:S08]  /*7410*/  LDC R0, c[0x0][0x448] ;  /* 0x00011200ff007b82 */ /* 0x000e300000000800 */
[----:B------:R-:W1:Y:S01]  /*7420*/  LDC.64 R6, c[0x0][0x9e0] ;  /* 0x00027800ff067b82 */ /* 0x000e620000000a00 */
[----:B0-----:R-:W-:Y:S01]  /*7430*/  ISETP.NE.AND P1, PT, R0, 0x1, PT ;  /* 0x000000010000780c */ /* 0x001fe20003f25270 */
[----:B------:R-:W-:Y:S01]  /*7440*/  VIADD R0, R204, 0x7f ;  /* 0x0000007fcc007836 */ /* 0x000fe20000000000 */
[----:B-1----:R-:W-:-:S11]  /*7450*/  ISETP.GE.AND P2, PT, R7, 0x1, PT ;  /* 0x000000010700780c */ /* 0x002fd60003f46270 */
[----:B------:R-:W0:Y:S08]  /*7460*/  @P1 LDC R3, c[0x0][0x44c] ;  /* 0x00011300ff031b82 */ /* 0x000e300000000800 */
[----:B------:R-:W1:Y:S01]  /*7470*/  @P1 LDC R2, c[0x0][0x450] ;  /* 0x00011400ff021b82 */ /* 0x000e620000000800 */
[----:B0-----:R-:W-:-:S05]  /*7480*/  @P1 IMAD.HI.U32 R3, R0, R3, RZ ;  /* 0x0000000300031227 */ /* 0x001fca00078e00ff */
[----:B-1----:R-:W-:-:S05]  /*7490*/  @P1 SHF.R.U32.HI R0, RZ, R2, R3 ;  /* 0x00000002ff001219 */ /* 0x002fca0000011603 */
[----:B------:R-:W-:Y:S01]  /*74a0*/  IMAD.IADD R3, R49, 0x1, R0 ;  /* 0x0000000131037824 */ /* 0x000fe200078e0200 */
[----:B------:R-:W-:Y:S06]  /*74b0*/  @P0 BRA `(.L_x_1413) ;  /* 0x00000000000c0947 */ /* 0x000fec0003800000 */
[----:B------:R-:W0:Y:S01]  /*74c0*/  FENCE.VIEW.ASYNC.G ;  /* 0x00000000000073c6 */ /* 0x000e220000000100 */
[----:B------:R-:W-:Y:S05]  /*74d0*/  WARPSYNC.ALL ;  /* 0x0000000000007948 */ /* 0x000fea0003800000 */
[----:B0-----:R-:W-:Y:S06]  /*74e0*/  BAR.ARV 0xc, 0x180 ;  /* 0x0306000000007b1d */ /* 0x001fec0000002000 */
.L_x_1413:
[----:B------:R-:W-:Y:S01]  /*74f0*/  IMAD.IADD R0, R3, 0x1, R6 ;  /* 0x0000000103007824 */ /* 0x000fe200078e0206 */
[----:B------:R-:W-:Y:S06]  /*7500*/  @!P2 BRA `(.L_x_1414) ;  /* 0x000000000048a947 */ /* 0x000fec0003800000 */
[C---:B------:R-:W-:Y:S01]  /*7510*/  ISETP.GT.AND P0, PT, R3.reuse, RZ, PT ;  /* 0x000000ff0300720c */ /* 0x040fe20003f04270 */
[----:B------:R-:W-:Y:S01]  /*7520*/  BSSY B0, `(.L_x_1415) ;  /* 0x000000e000007945 */ /* 0x000fe20003800000 */
[----:B------:R-:W-:-:S11]  /*7530*/  IADD3 R2, R3, -0x1, RZ ;  /* 0xffffffff03027810 */ /* 0x000fd60007ffe0ff */
        /* <DEDUP_REMOVED lines=8> */
.L_x_1416:
[----:B------:R-:W-:-:S13]  /*75c0*/  ISETP.NE.AND P0, PT, R7, 0x1, PT ;  /* 0x000000010700780c */ /* 0x000fda0003f05270 */
[----:B------:R-:W0:Y:S02]  /*75d0*/  @P0 LDC.64 R4, c[0x0][0x9e8] ;  /* 0x00027a00ff040b82 */ /* 0x000e240000000a00 */
[----:B0-----:R-:W-:-:S05]  /*75e0*/  @P0 IMAD.HI.U32 R4, R2, R4, RZ ;  /* 0x0000000402040227 */ /* 0x001fca00078e00ff */
[----:B------:R-:W-:-:S07]  /*75f0*/  @P0 SHF.R.U32.HI R2, RZ, R5, R4 ;  /* 0x00000005ff020219 */ /* 0x000fce0000011604 */
.L_x_1417:
[----:B------:R-:W-:Y:S05]  /*7600*/  BSYNC B0 ;  /* 0x0000000000007941 */ /* 0x000fea0003800000 */
.L_x_1415:
[----:B------:R-:W-:-:S05]  /*7610*/  IMAD R3, R2, R7, R7 ;  /* 0x0000000702037224 */ /* 0x000fca00078e0207 */
[----:B------:R-:W-:-:S07]  /*7620*/  VIMNMX R0, R0, R3, PT ;  /* 0x0000000300007248 */ /* 0x000fce0003fe0100 */
.L_x_1414:
[----:B------:R-:W0:Y:S01]  /*7630*/  @P1 LDC R5, c[0x0][0x44c] ;  /* 0x00011300ff051b82 */ /* 0x000e220000000800 */
[----:B------:R-:W-:Y:S01]  /*7640*/  VIADD R0, R0, 0x3f ;  /* 0x0000003f00007836 */ /* 0x000fe20000000000 */
[----:B------:R-:W-:Y:S01]  /*7650*/  ULDC UR4, c[0x0][0x9dc] ;  /* 0x0002770000047ab9 */ /* 0x000fe20000000800 */
[----:B------:R-:W-:-:S03]  /*7660*/  IMAD.MOV.U32 R2, RZ, RZ, R204 ;  /* 0x000000ffff027224 */ /* 0x000fc600078e00cc */
[----:B------:R-:W-:Y:S02]  /*7670*/  SHF.R.S32.HI R3, RZ, 0x1f, R0 ;  /* 0x0000001fff037819 */ /* 0x000fe40000011400 */
[----:B------:R-:W1:Y:S02]  /*7680*/  @P1 LDC R4, c[0x0][0x450] ;  /* 0x00011400ff041b82 */ /* 0x000e640000000800 */
[----:B------:R-:W-:-:S04]  /*7690*/  LEA.HI R3, R3, R0, RZ, 0x6 ;  /* 0x0000000003037211 */ /* 0x000fc800078f30ff */
[----:B------:R-:W-:-:S04]  /*76a0*/  SHF.R.S32.HI R3, RZ, 0x6, R3 ;  /* 0x00000006ff037819 */ /* 0x000fc80000011403 */
[----:B------:R-:W-:Y:S01]  /*76b0*/  VIMNMX R56, R56, R3, PT ;  /* 0x0000000338387248 */ /* 0x000fe20003fe0100 */
        /* <DEDUP_REMOVED lines=10> */
[----:B--23--:R-:W0:Y:S02]  /*7760*/  @P0 LDC.64 R8, c[0x0][0x9e8] ;  /* 0x00027a00ff080b82 */ /* 0x00ce240000000a00 */
[----:B0-----:R-:W-:-:S05]  /*7770*/  @P0 IMAD.HI.U32 R0, R5, R8, RZ ;  /* 0x0000000805000227 */ /* 0x001fca00078e00ff */
[----:B------:R-:W-:-:S04]  /*7780*/  @P0 SHF.R.U32.HI R5, RZ, R9, R0 ;  /* 0x00000009ff050219 */ /* 0x000fc80000011600 */
[----:B------:R-:W-:Y:S01]  /*7790*/  LOP3.LUT R0, RZ, R5, RZ, 0x33, !PT ;  /* 0x00000005ff007212 */ /* 0x000fe200078e33ff */
[----:B------:R-:W-:Y:S06]  /*77a0*/  BRA `(.L_x_1421) ;  /* 0x0000000000107947 */ /* 0x000fec0003800000 */
.L_x_1420:
[----:B------:R-:W-:-:S13]  /*77b0*/  ISETP.NE.AND P0, PT, R7, 0x1, PT ;  /* 0x000000010700780c */ /* 0x000fda0003f05270 */
[----:B------:R-:W0:Y:S02]  /*77c0*/  @P0 LDC.64 R4, c[0x0][0x9e8] ;  /* 0x00027a00ff040b82 */ /* 0x000e240000000a00 */
[----:B0-----:R-:W-:-:S05]  /*77d0*/  @P0 IMAD.HI.U32 R2, R0, R4, RZ ;  /* 0x0000000400020227 */ /* 0x001fca00078e00ff */
[----:B------:R-:W-:-:S07]  /*77e0*/  @P0 SHF.R.U32.HI R0, RZ, R5, R2 ;  /* 0x00000005ff000219 */ /* 0x000fce0000011602 */
.L_x_1421:
[----:B------:R-:W-:Y:S05]  /*77f0*/  BSYNC B0 ;  /* 0x0000000000007941 */ /* 0x000fea0003800000 */
.L_x_1419:
[----:B------:R-:W-:-:S05]  /*7800*/  IMAD R0, R0, R7, RZ ;  /* 0x0000000700007224 */ /* 0x000fca00078e02ff */
[----:B------:R-:W-:-:S07]  /*7810*/  VIMNMX R3, R3, R0, !PT ;  /* 0x0000000003037248 */ /* 0x000fce0007fe0100 */
.L_x_1418:
[----:B------:R-:W-:Y:S01]  /*7820*/  SHF.R.S32.HI R0, RZ, 0x1f, R3 ;  /* 0x0000001fff007819 */ /* 0x000fe20000011403 */
[----:B------:R-:W-:Y:S01]  /*7830*/  IMAD.MOV.U32 R2, RZ, RZ, RZ ;  /* 0x000000ffff027224 */ /* 0x000fe200078e00ff */
[----:B------:R-:W-:Y:S02]  /*7840*/  PLOP3.LUT P0, PT, PT, PT, PT, 0x80, 0x0 ;  /* 0x000000000000781c */ /* 0x000fe40003f0f070 */
[----:B------:R-:W-:Y:S02]  /*7850*/  CS2R R134, SRZ ;  /* 0x0000000000867805 */ /* 0x000fe4000001ff00 */
[----:B------:R-:W-:Y:S01]  /*7860*/  LEA.HI R3, R0, R3, RZ, 0x6 ;  /* 0x0000000300037211 */ /* 0x000fe200078f30ff */
[----:B------:R-:W-:Y:S01]  /*7870*/  IMAD.MOV.U32 R0, RZ, RZ, RZ ;  /* 0x000000ffff007224 */ /* 0x000fe200078e00ff */
[----:B------:R-:W-:Y:S02]  /*7880*/  CS2R R146, SRZ ;  /* 0x0000000000927805 */ /* 0x000fe4000001ff00 */
[----:B------:R-:W-:-:S02]  /*7890*/  CS2R R116, SRZ ;  /* 0x0000000000747805 */ /* 0x000fc4000001ff00 */
[----:B------:R-:W-:Y:S02]  /*78a0*/  SHF.R.S32.HI R3, RZ, 0x6, R3 ;  /* 0x00000006ff037819 */ /* 0x000fe40000011403 */
[----:B------:R-:W-:Y:S02]  /*78b0*/  CS2R R144, SRZ ;  /* 0x0000000000907805 */ /* 0x000fe4000001ff00 */
[----:B------:R-:W-:Y:S02]  /*78c0*/  CS2R R100, SRZ ;  /* 0x0000000000647805 */ /* 0x000fe4000001ff00 */
[----:B------:R-:W-:Y:S02]  /*78d0*/  CS2R R132, SRZ ;  /* 0x0000000000847805 */ /* 0x000fe4000001ff00 */
[----:B------:R-:W-:Y:S02]  /*78e0*/  VIMNMX R201, RZ, R3, !PT ;  /* 0x00000003ffc97248 */ /* 0x000fe40007fe0100 */
[----:B------:R-:W-:-:S02]  /*78f0*/  CS2R R138, SRZ ;  /* 0x00000000008a7805 */ /* 0x000fc4000001ff00 */
[----:B------:R-:W-:Y:S02]  /*7900*/  CS2R R108, SRZ ;  /* 0x00000000006c7805 */ /* 0x000fe4000001ff00 */
[----:B------:R-:W-:Y:S02]  /*7910*/  CS2R R136, SRZ ;  /* 0x0000000000887805 */ /* 0x000fe4000001ff00 */
[----:B------:R-:W-:Y:S02]  /*7920*/  ISETP.GT.AND P1, PT, R56, R201, PT ;  /* 0x000000c93800720c */ /* 0x000fe40003f24270 */
        /* <DEDUP_REMOVED lines=26> */
[----:B------:R-:W-:Y:S02]  /*7ad0*/  CS2R R82, SRZ ;  /* 0x0000000000527805 */ /* 0x000fe4000001ff00 */
[----:B----4-:R-:W-:-:S02]  /*7ae0*/  CS2R R80, SRZ ;  /* 0x0000000000507805 */ /* 0x010fc4000001ff00 */
        /* <DEDUP_REMOVED lines=11> */
[----:B--2---:R-:W-:-:S02]  /*7ba0*/  CS2R R14, SRZ ;  /* 0x00000000000e7805 */ /* 0x004fc4000001ff00 */
[----:B------:R-:W-:Y:S02]  /*7bb0*/  CS2R R54, SRZ ;  /* 0x0000000000367805 */ /* 0x000fe4000001ff00 */
[----:B---3--:R-:W-:Y:S02]  /*7bc0*/  CS2R R12, SRZ ;  /* 0x00000000000c7805 */ /* 0x008fe4000001ff00 */
[----:B------:R-:W-:Y:S02]  /*7bd0*/  CS2R R50, SRZ ;  /* 0x0000000000327805 */ /* 0x000fe4000001ff00 */
[----:B------:R-:W-:Y:S02]  /*7be0*/  CS2R R48, SRZ ;  /* 0x0000000000307805 */ /* 0x000fe4000001ff00 */
[----:B------:R-:W-:Y:S02]  /*7bf0*/  CS2R R46, SRZ ;  /* 0x00000000002e7805 */ /* 0x000fe4000001ff00 */
        /* <DEDUP_REMOVED lines=12> */
[----:B------:R-:W-:-:S03]  /*7cc0*/  UMOV UR4, 0xffffffff ;  /* 0xffffffff00047882 */ /* 0x000fc60000000000 */
[----:B------:R-:W-:Y:S05]  /*7cd0*/  BRA.DIV UR4, `(.L_x_1423) ;  /* 0x000001f604447947 */ /* 0x000fea000b800000 */
[----:B------:R0:W1:Y:S02]  /*7ce0*/  SHFL.IDX PT, R200, R229, RZ, 0x1f ;  /* 0x00001fffe5c87589 */ /* 0x00006400000e0000 */
.L_x_1734:
[----:B-1----:R-:W-:Y:S01]  /*7cf0*/  LEA.HI R0, R200, R200, RZ, 0x1 ;  /* 0x000000c8c8007211 */ /* 0x002fe200078f08ff */
[----:B------:R-:W-:-:S03]  /*7d00*/  ULOP3.LUT UP0, URZ, UR44, 0x1bf, URZ, 0xc0, !UPT ;  /* 0x000001bf2c3f7892 */ /* 0x000fc6000f80c03f */
[----:B------:R-:W-:-:S03]  /*7d10*/  LOP3.LUT R3, R0, 0x1e, RZ, 0xc0, !PT ;  /* 0x0000001e00037812 */ /* 0x000fc600078ec0ff */
[----:B------:R-:W-:Y:S02]  /*7d20*/  PLOP3.LUT P0, PT, PT, PT, UP0, 0x80, 0x0 ;  /* 0x000000000000781c */ /* 0x000fe40003f0f008 */
[----:B------:R-:W-:-:S05]  /*7d30*/  IMAD.IADD R3, R200, 0x1, -R3 ;  /* 0x00000001c8037824 */ /* 0x000fca00078e0a03 */
        /* <DEDUP_REMOVED lines=8> */
[----:B------:R1:W2:Y:S01]  /*7dc0*/  LDC.64 R2, c[0x4][R0] ;  /* 0x0100000000027b82 */ /* 0x0002a20000000a00 */
[----:B------:R-:W-:Y:S01]  /*7dd0*/  IMAD.U32 R5, RZ, RZ, UR5 ;  /* 0x00000005ff057e24 */ /* 0x000fe2000f8e00ff */
[----:B------:R-:W-:Y:S01]  /*7de0*/  ULDC.64 UR4, c[0x4][0x168] ;  /* 0x01005a0000047ab9 */ /* 0x000fe20000000a00 */
[----:B------:R-:W-:Y:S01]  /*7df0*/  IMAD.U32 R6, RZ, RZ, UR6 ;  /* 0x00000006ff067e24 */ /* 0x000fe2000f8e00ff */
[----:B------:R-:W-:Y:S01]  /*7e00*/  MOV R12, 0x1 ;  /* 0x00000001000c7802 */ /* 0x000fe20000000f00 */
[----:B------:R-:W-:Y:S02]  /*7e10*/  IMAD.U32 R7, RZ, RZ, UR7 ;  /* 0x00000007ff077e24 */ /* 0x000fe4000f8e00ff */
[----:B------:R-:W-:-:S02]  /*7e20*/  IMAD.U32 R10, RZ, RZ, UR4 ;  /* 0x00000004ff0a7e24 */ /* 0x000fc4000f8e00ff */
[----:B------:R-:W-:Y:S02]  /*7e30*/  IMAD.U32 R11, RZ, RZ, UR5 ;  /* 0x00000005ff0b7e24 */ /* 0x000fe4000f8e00ff */
[----:B------:R-:W-:Y:S02]  /*7e40*/  IMAD.MOV.U32 R8, RZ, RZ, 0x70 ;  /* 0x00000070ff087424 */ /* 0x000fe400078e00ff */
[----:B-1----:R-:W-:-:S07]  /*7e50*/  IMAD.MOV.U32 R13, RZ, RZ, RZ ;  /* 0x000000ffff0d7224 */ /* 0x002fce00078e00ff */
[----:B------:R-:W-:-:S07]  /*7e60*/  LEPC R20, `(.L_x_1424) ;  /* 0x000000001014794e */ /* 0x000fce0000000000 */
[----:B0-2--5:R-:W-:Y:S05]  /*7e70*/  CALL.ABS.NOINC R2 ;  /* 0x0000000002007343 */ /* 0x025fea0003c00000 */
.L_x_1424:
[----:B------:R-:W-:Y:S01]  /*7e80*/  ULDC.64 UR4, c[0x0][0x990] ;  /* 0x0002640000047ab9 */ /* 0x000fe20000000a00 */
[----:B------:R-:W-:Y:S01]  /*7e90*/  ULDC.64 UR6, c[0x0][0x998] ;  /* 0x0002660000067ab9 */ /* 0x000fe20000000a00 */
[----:B------:R-:W-:Y:S02]  /*7ea0*/  ISETP.NE.U32.AND P0, PT, RZ, UR4, PT ;  /* 0x00000004ff007c0c */ /* 0x000fe4000bf05070 */
[----:B------:R-:W-:Y:S02]  /*7eb0*/  ISETP.NE.U32.AND P1, PT, RZ, UR6, PT ;  /* 0x00000006ff007c0c */ /* 0x000fe4000bf25070 */
[----:B------:R-:W-:Y:S02]  /*7ec0*/  ISETP.NE.AND.EX P0, PT, RZ, UR5, PT, P0 ;  /* 0x00000005ff007c0c */ /* 0x000fe4000bf05300 */
[----:B------:R-:W-:-:S11]  /*7ed0*/  ISETP.NE.AND.EX P1, PT, RZ, UR7, PT, P1 ;  /* 0x00000007ff007c0c */ /* 0x000fd6000bf25310 */
[----:B------:R-:W1:Y:S01]  /*7ee0*/  @P0 LDC.64 R6, c[0x0][0x9a8] ;  /* 0x00026a00ff060b82 */ /* 0x000e620000000a00 */
[--C-:B------:R-:W-:Y:S02]  /*7ef0*/  @P0 SHF.R.S32.HI R3, RZ, 0x1f, R203.reuse ;  /* 0x0000001fff030819 */ /* 0x100fe400000114cb */
[----:B------:R-:W-:Y:S02]  /*7f00*/  @P1 SHF.R.S32.HI R5, RZ, 0x1f, R203 ;  /* 0x0000001fff051819 */ /* 0x000fe400000114cb */
[----:B------:R-:W-:-:S03]  /*7f10*/  @P0 SHF.R.S32.HI R15, RZ, 0x1f, R202 ;  /* 0x0000001fff0f0819 */ /* 0x000fc600000114ca */
[----:B------:R-:W2:Y:S08]  /*7f20*/  @P1 LDC.64 R8, c[0x0][0x9b8] ;  /* 0x00026e00ff081b82 */ /* 0x000eb00000000a00 */
[----:B------:R-:W3:Y:S08]  /*7f30*/  @P0 LDC.64 R10, c[0x0][0x9b0] ;  /* 0x00026c00ff0a0b82 */ /* 0x000ef00000000a00 */
[----:B------:R-:W4:Y:S01]  /*7f40*/  @P1 LDC.64 R12, c[0x0][0x9c0] ;  /* 0x00027000ff0c1b82 */ /* 0x000f220000000a00 */
[----:B-1----:R-:W-:-:S02]  /*7f50*/  @P0 IMAD R0, R3, R6, RZ ;  /* 0x0000000603000224 */ /* 0x002fc400078e02ff */
[----:B------:R-:W-:-:S04]  /*7f60*/  @P0 IMAD.WIDE.U32 R2, R203, R6, RZ ;  /* 0x00000006cb020225 */ /* 0x000fc800078e00ff */
[----:B------:R-:W-:Y:S02]  /*7f70*/  @P0 IMAD R7, R203, R7, R0 ;  /* 0x00000007cb070224 */ /* 0x000fe400078e0200 */
[-C--:B--2---:R-:W-:Y:S02]  /*7f80*/  @P1 IMAD R4, R5, R8.reuse, RZ ;  /* 0x0000000805041224 */ /* 0x084fe400078e02ff */
[----:B------:R-:W-:Y:S01]  /*7f90*/  @P0 IMAD.IADD R3, R3, 0x1, R7 ;  /* 0x0000000103030824 */ /* 0x000fe200078e0207 */
[----:B------:R-:W-:Y:S01]  /*7fa0*/  @P1 SHF.R.S32.HI R7, RZ, 0x1f, R202 ;  /* 0x0000001fff071819 */ /* 0x000fe200000114ca */
[C---:B------:R-:W-:Y:S02]  /*7fb0*/  @P1 IMAD R9, R203.reuse, R9, R4 ;  /* 0x00000009cb091224 */ /* 0x040fe400078e0204 */
[----:B------:R-:W-:-:S04]  /*7fc0*/  @P1 IMAD.WIDE.U32 R4, R203, R8, RZ ;  /* 0x00000008cb041225 */ /* 0x000fc800078e00ff */
[----:B---3--:R-:W-:Y:S02]  /*7fd0*/  @P0 IMAD R0, R15, R10, RZ ;  /* 0x0000000a0f000224 */ /* 0x008fe400078e02ff */
[----:B------:R-:W-:Y:S02]  /*7fe0*/  @P1 IMAD.IADD R5, R5, 0x1, R9 ;  /* 0x0000000105051824 */ /* 0x000fe400078e0209 */
[C---:B------:R-:W-:Y:S02]  /*7ff0*/  @P0 IMAD R9, R202.reuse, R11, R0 ;  /* 0x0000000bca090224 */ /* 0x040fe400078e0200 */
[----:B----4-:R-:W-:Y:S02]  /*8000*/  @P1 IMAD R6, R7, R12, RZ ;  /* 0x0000000c07061224 */ /* 0x010fe400078e02ff */
[----:B------:R-:W-:-:S04]  /*8010*/  @P0 IMAD.WIDE.U32 R2, R202, R10, R2 ;  /* 0x0000000aca020225 */ /* 0x000fc800078e0002 */
[C---:B------:R-:W-:Y:S02]  /*8020*/  @P1 IMAD R11, R202.reuse, R13, R6 ;  /* 0x0000000dca0b1224 */ /* 0x040fe400078e0206 */
[----:B------:R-:W-:Y:S01]  /*8030*/  @P1 IMAD.WIDE.U32 R6, R202, R12, R4 ;  /* 0x0000000cca061225 */ /* 0x000fe200078e0004 */
[----:B------:R-:W-:Y:S01]  /*8040*/  @P0 LEA R4, P2, R2, UR4, 0x2 ;  /* 0x0000000402040c11 */ /* 0x000fe2000f8410ff */
[----:B------:R-:W-:Y:S02]  /*8050*/  ULDC UR4, c[0x0][0x3f4] ;  /* 0x0000fd0000047ab9 */ /* 0x000fe40000000800 */
[----:B------:R-:W-:Y:S01]  /*8060*/  @P0 IMAD.IADD R5, R3, 0x1, R9 ;  /* 0x0000000103050824 */ /* 0x000fe200078e0209 */
[----:B------:R-:W-:Y:S01]  /*8070*/  @P1 LEA R8, P3, R6, UR6, 0x2 ;  /* 0x0000000606081c11 */ /* 0x000fe2000f8610ff */
[----:B------:R-:W-:Y:S02]  /*8080*/  @P1 IMAD.IADD R3, R7, 0x1, R11 ;  /* 0x0000000107031824 */ /* 0x000fe400078e020b */
[----:B------:R-:W-:Y:S01]  /*8090*/  IMAD.MOV.U32 R0, RZ, RZ, 0x3f800000 ;  /* 0x3f800000ff007424 */ /* 0x000fe200078e00ff */
[----:B------:R-:W-:-:S02]  /*80a0*/  @P0 LEA.HI.X R5, R2, UR5, R5, 0x2, P2 ;  /* 0x0000000502050c11 */ /* 0x000fc400090f1405 */
        /* <DEDUP_REMOVED lines=14> */
[----:B------:R1:W2:Y:S03]  /*8190*/  SYNCS.PHASECHK.TRANS64.TRYWAIT P0, [R16+URZ+0x28400], R3 ;  /* 0x02840003100075a7 */ /* 0x0002a6000800017f */
[----:B--2---:R-:W-:Y:S05]  /*81a0*/  @!P0 NANOSLEEP.SYNCS 0x989680 ;  /* 0x009896800000895d */ /* 0x004fea0003900000 */
[----:B------:R-:W2:Y:S01]  /*81b0*/  @!P0 SYNCS.PHASECHK.TRANS64 P0, [R16+URZ+0x28400], R3 ;  /* 0x02840003100085a7 */ /* 0x000ea2000800007f */
[----:B------:R-:W-:Y:S04]  /*81c0*/  BSSY B0, `(.L_x_1426) ;  /* 0x0000006000007945 */ /* 0x000fe80003800000 */
[----:B--2---:R-:W-:Y:S05]  /*81d0*/  @P0 BRA `(.L_x_1427) ;  /* 0x0000000000100947 */ /* 0x004fea0003800000 */
.L_x_1428:
[----:B--2---:R2:W3:Y:S02]  /*81e0*/  SYNCS.PHASECHK.TRANS64.TRYWAIT P0, [R16+URZ+0x28400], R3 ;  /* 0x02840003100075a7 */ /* 0x0044e4000800017f */
[----:B---3--:R-:W-:Y:S05]  /*81f0*/  @!P0 NANOSLEEP.SYNCS 0x989680 ;  /* 0x009896800000895d */ /* 0x008fea0003900000 */
[----:B------:R-:W3:Y:S02]  /*8200*/  @!P0 SYNCS.PHASECHK.TRANS64 P0, [R16+URZ+0x28400], R3 ;  /* 0x02840003100085a7 */ /* 0x000ee4000800007f */
[----:B---3--:R-:W-:Y:S05]  /*8210*/  @!P0 BRA `(.L_x_1428) ;  /* 0xfffffffc00f08947 */ /* 0x008fea000383ffff */
.L_x_1427:
[----:B------:R-:W-:Y:S05]  /*8220*/  BSYNC B0 ;  /* 0x0000000000007941 */ /* 0x000fea0003800000 */
.L_x_1426:
[----:B------:R-:W-:Y:S05]  /*8230*/  BRA `(.L_x_1429) ;  /* 0x0000009400187947 */ /* 0x000fea0003800000 */
.L_x_1425:
[----:B------:R-:W-:Y:S01]  /*8240*/  ULOP3.LUT UP0, URZ, UR44, 0x3ff, URZ, 0xc0, !UPT ;  /* 0x000003ff2c3f7892 */ /* 0x000fe2000f80c03f */
[----:B-----5:R-:W-:Y:S01]  /*8250*/  SHF.R.S32.HI R0, RZ, 0x1f, R87 ;  /* 0x0000001fff007819 */ /* 0x020fe20000011457 */
[----:B------:R-:W-:Y:S01]  /*8260*/  ULDC.64 UR4, c[0x0][0x3f8] ;  /* 0x0000fe0000047ab9 */ /* 0x000fe20000000a00 */
[----:B------:R-:W-:Y:S01]  /*8270*/  ULDC.64 UR6, c[0x0][0x408] ;  /* 0x0001020000067ab9 */ /* 0x000fe20000000a00 */
[----:B------:R-:W-:Y:S02]  /*8280*/  IMAD.WIDE.U32 R24, R87, UR4, RZ ;  /* 0x0000000457187c25 */ /* 0x000fe4000f8e00ff */
[----:B------:R-:W-:Y:S02]  /*8290*/  PLOP3.LUT P0, PT, PT, PT, UP0, 0x80, 0x0 ;  /* 0x000000000000781c */ /* 0x000fe40003f0f008 */
[C---:B------:R-:W-:Y:S02]  /*82a0*/  IMAD R4, R0.reuse, UR4, RZ ;  /* 0x0000000400047c24 */ /* 0x040fe4000f8e02ff */
[----:B------:R-:W-:-:S02]  /*82b0*/  IMAD R0, R0, UR6, RZ ;  /* 0x0000000600007c24 */ /* 0x000fc4000f8e02ff */
[C---:B------:R-:W-:Y:S02]  /*82c0*/  IMAD R29, R87.reuse, UR5, R4 ;  /* 0x00000005571d7c24 */ /* 0x040fe4000f8e0204 */
[C---:B------:R-:W-:Y:S02]  /*82d0*/  IMAD R31, R87.reuse, UR7, R0 ;  /* 0x00000007571f7c24 */ /* 0x040fe4000f8e0200 */
[----:B------:R-:W-:Y:S01]  /*82e0*/  IMAD.WIDE.U32 R26, R87, UR6, RZ ;  /* 0x00000006571a7c25 */ /* 0x000fe2000f8e00ff */
[----:B------:R-:W-:-:S03]  /*82f0*/  IADD3 R29, R29, R25, RZ ;  /* 0x000000191d1d7210 */ /* 0x000fc60007ffe0ff */
[----:B------:R-:W-:Y:S01]  /*8300*/  IMAD.IADD R31, R31, 0x1, R27 ;  /* 0x000000011f1f7824 */ /* 0x000fe200078e021b */
        /* <DEDUP_REMOVED lines=16> */
[----:B0-2---:R-:W-:Y:S05]  /*8410*/  CALL.ABS.NOINC R14 ;  /* 0x000000000e007343 */ /* 0x005fea0003c00000 */
.L_x_1430:
[----:B------:R-:W-:Y:S01]  /*8420*/  ULDC.U8 UR4, c[0x0][0x410] ;  /* 0x0001040000047ab9 */ /* 0x000fe20000000000 */
[----:B------:R-:W-:Y:S01]  /*8430*/  IMAD.IADD R52, R17, 0x1, R204 ;  /* 0x0000000111347824 */ /* 0x000fe200078e02cc */
[----:B------:R-:W-:Y:S01]  /*8440*/  ISETP.NE.AND P0, PT, RZ, UR4, PT ;  /* 0x00000004ff007c0c */ /* 0x000fe2000bf05270 */
[----:B------:R-:W-:Y:S02]  /*8450*/  BSSY B0, `(.L_x_1431) ;  /* 0x000091c000007945 */ /* 0x000fe40003800000 */
[----:B------:R-:W-:-:S10]  /*8460*/  IMAD R3, R215, 0x20, R52 ;  /* 0x00000020d7037824 */ /* 0x000fd400078e0234 */
[----:B------:R-:W-:Y:S05]  /*8470*/  @!P0 BRA `(.L_x_1432) ;  /* 0x0000004800588947 */ /* 0x000fea0003800000 */
[----:B------:R-:W1:Y:S01]  /*8480*/  LDC R10, c[0x0][0x448] ;  /* 0x00011200ff0a7b82 */ /* 0x000e620000000800 */
[----:B------:R-:W-:Y:S01]  /*8490*/  ULDC.64 UR4, c[0x0][0x3f8] ;  /* 0x0000fe0000047ab9 */ /* 0x000fe20000000a00 */
[----:B------:R-:W-:Y:S01]  /*84a0*/  IMAD.MOV.U32 R4, RZ, RZ, R24 ;  /* 0x000000ffff047224 */ /* 0x000fe200078e0018 */
[----:B------:R-:W-:Y:S01]  /*84b0*/  ULDC.64 UR6, c[0x0][0x408] ;  /* 0x0001020000067ab9 */ /* 0x000fe20000000a00 */
[----:B------:R-:W-:Y:S01]  /*84c0*/  IMAD.MOV.U32 R8, RZ, RZ, R26 ;  /* 0x000000ffff087224 */ /* 0x000fe200078e001a */
[----:B------:R-:W-:Y:S01]  /*84d0*/  ULDC.64 UR8, c[0x0][0x400] ;  /* 0x0001000000087ab9 */ /* 0x000fe20000000a00 */
[----:B------:R-:W-:Y:S01]  /*84e0*/  IMAD.MOV.U32 R9, RZ, RZ, R31 ;  /* 0x000000ffff097224 */ /* 0x000fe200078e001f */
[----:B-1----:R-:W-:-:S13]  /*84f0*/  ISETP.NE.AND P0, PT, R10, 0x1, PT ;  /* 0x000000010a00780c */ /* 0x002fda0003f05270 */
[----:B------:R-:W1:Y:S08]  /*8500*/  @P0 LDC R0, c[0x0][0x44c] ;  /* 0x00011300ff000b82 */ /* 0x000e700000000800 */
[----:B------:R-:W2:Y:S01]  /*8510*/  @P0 LDC R5, c[0x0][0x450] ;  /* 0x00011400ff050b82 */ /* 0x000ea20000000800 */
[----:B-1----:R-:W-:-:S05]  /*8520*/  @P0 IMAD.HI.U32 R0, R3, R0, RZ ;  /* 0x0000000003000227 */ /* 0x002fca00078e00ff */
[----:B--2---:R-:W-:Y:S01]  /*8530*/  @P0 SHF.R.U32.HI R3, RZ, R5, R0 ;  /* 0x00000005ff030219 */ /* 0x004fe20000011600 */
[----:B------:R-:W-:-:S03]  /*8540*/  IMAD.MOV.U32 R5, RZ, RZ, R29 ;  /* 0x000000ffff057224 */ /* 0x000fc600078e001d */
[----:B------:R-:W-:Y:S01]  /*8550*/  SHF.R.S32.HI R0, RZ, 0x1f, R3 ;  /* 0x0000001fff007819 */ /* 0x000fe20000011403 */
[----:B------:R-:W-:-:S04]  /*8560*/  IMAD.WIDE.U32 R4, R3, UR4, R4 ;  /* 0x0000000403047c25 */ /* 0x000fc8000f8e0004 */
[----:B------:R-:W-:Y:S02]  /*8570*/  IMAD R6, R0, UR4, RZ ;  /* 0x0000000400067c24 */ /* 0x000fe4000f8e02ff */
[----:B------:R-:W-:-:S04]  /*8580*/  IMAD.WIDE.U32 R8, R3, UR6, R8 ;  /* 0x0000000603087c25 */ /* 0x000fc8000f8e0008 */
[C---:B------:R-:W-:Y:S01]  /*8590*/  IMAD R7, R3.reuse, UR5, R6 ;  /* 0x0000000503077c24 */ /* 0x040fe2000f8e0206 */
[----:B------:R-:W-:Y:S01]  /*85a0*/  ULDC.64 UR4, c[0x0][0x3e8] ;  /* 0x0000fa0000047ab9 */ /* 0x000fe20000000a00 */
[----:B------:R-:W-:Y:S01]  /*85b0*/  IMAD R6, R0, UR6, RZ ;  /* 0x0000000600067c24 */ /* 0x000fe2000f8e02ff */
[----:B------:R-:W-:Y:S01]  /*85c0*/  IADD3 R0, P0, R4, UR4, RZ ;  /* 0x0000000404007c10 */ /* 0x000fe2000ff1e0ff */
[----:B------:R-:W-:Y:S02]  /*85d0*/  UMOV UR4, 0xffffffff ;  /* 0xffffffff00047882 */ /* 0x000fe40000000000 */
[----:B------:R-:W-:Y:S01]  /*85e0*/  IMAD R3, R3, UR7, R6 ;  /* 0x0000000703037c24 */ /* 0x000fe2000f8e0206 */
[----:B------:R-:W-:Y:S02]  /*85f0*/  IADD3 R6, P1, R8, UR8, RZ ;  /* 0x0000000808067c10 */ /* 0x000fe4000ff3e0ff */
[----:B------:R-:W-:Y:S02]  /*8600*/  IADD3.X R4, R5, UR5, R7, P0, !PT ;  /* 0x0000000505047c10 */ /* 0x000fe400087fe407 */
[----:B------:R-:W-:Y:S01]  /*8610*/  IADD3.X R8, R9, UR9, R3, P1, !PT ;  /* 0x0000000909087c10 */ /* 0x000fe20008ffe403 */
[----:B------:R-:W-:Y:S08]  /*8620*/  BRA.DIV UR4, `(.L_x_1433) ;  /* 0x000001ee041c7947 */ /* 0x000ff0000b800000 */
[----:B------:R1:W2:Y:S04]  /*8630*/  SHFL.IDX PT, R3, R4, RZ, 0x181f ;  /* 0x00181fff04037589 */ /* 0x0002a800000e0000 */
[----:B------:R1:W3:Y:S04]  /*8640*/  SHFL.IDX PT, R5, R0, RZ, 0x181f ;  /* 0x00181fff00057589 */ /* 0x0002e800000e0000 */
[----:B------:R1:W4:Y:S04]  /*8650*/  SHFL.IDX PT, R7, R8, RZ, 0x181f ;  /* 0x00181fff08077589 */ /* 0x00032800000e0000 */
[----:B------:R1:W0:Y:S02]  /*8660*/  SHFL.IDX PT, R14, R6, RZ, 0x181f ;  /* 0x00181fff060e7589 */ /* 0x00022400000e0000 */
.L_x_1740:
[----:B------:R-:W-:Y:S01]  /*8670*/  IMAD R37, R195, R10, RZ ;  /* 0x0000000ac3257224 */ /* 0x000fe200078e02ff */
[----:B------:R-:W-:Y:S01]  /*8680*/  BSSY B1, `(.L_x_1434) ;  /* 0x000001a000017945 */ /* 0x000fe20003800000 */
[----:B------:R-:W-:Y:S02]  /*8690*/  CS2R R24, SRZ ;  /* 0x0000000000187805 */ /* 0x000fe4000001ff00 */
[----:B------:R-:W-:Y:S02]  /*86a0*/  CS2R R38, SRZ ;  /* 0x0000000000267805 */ /* 0x000fe4000001ff00 */
[----:B------:R-:W-:Y:S02]  /*86b0*/  CS2R R30, SRZ ;  /* 0x00000000001e7805 */ /* 0x000fe4000001ff00 */
[----:B------:R-:W-:Y:S02]  /*86c0*/  ISETP.GE.AND P0, PT, R52, R37, PT ;  /* 0x000000253400720c */ /* 0x000fe40003f06270 */
[----:B------:R-:W-:-:S11]  /*86d0*/  CS2R R44, SRZ ;  /* 0x00000000002c7805 */ /* 0x000fd6000001ff00 */
[----:B------:R-:W-:Y:S05]  /*86e0*/  @P0 BRA `(.L_x_1435) ;  /* 0x00000000004c0947 */ /* 0x000fea0003800000 */
[----:B------:R-:W-:Y:S01]  /*86f0*/  ULDC UR4, c[0x0][0x3f4] ;  /* 0x0000fd0000047ab9 */ /* 0x000fe20000000800 */
[----:B------:R-:W-:Y:S02]  /*8700*/  CS2R R24, SRZ ;  /* 0x0000000000187805 */ /* 0x000fe4000001ff00 */
[----:B------:R-:W-:Y:S02]  /*8710*/  ISETP.GE.AND P4, PT, R194, UR4, PT ;  /* 0x00000004c2007c0c */ /* 0x000fe4000bf86270 */
[----:B------:R-:W-:Y:S02]  /*8720*/  CS2R R38, SRZ ;  /* 0x0000000000267805 */ /* 0x000fe4000001ff00 */
[----:B------:R-:W-:Y:S02]  /*8730*/  ISETP.GE.AND P3, PT, R18, UR4, PT ;  /* 0x0000000412007c0c */ /* 0x000fe4000bf66270 */
[----:B------:R-:W-:Y:S02]  /*8740*/  CS2R R44, SRZ ;  /* 0x00000000002c7805 */ /* 0x000fe4000001ff00 */
[----:B------:R-:W-:-:S05]  /*8750*/  CS2R R30, SRZ ;  /* 0x00000000001e7805 */ /* 0x000fca000001ff00 */
[----:B---3--:R-:W-:-:S04]  /*8760*/  @!P4 IADD3 R20, P0, R194, R5, RZ ;  /* 0x00000005c214c210 */ /* 0x008fc80007f1e0ff */
[-C--:B0-----:R-:W-:Y:S02]  /*8770*/  @!P3 IADD3 R12, P1, R18, R14.reuse, RZ ;  /* 0x0000000e120cb210 */ /* 0x081fe40007f3e0ff */
[----:B------:R-:W-:Y:S01]  /*8780*/  @!P4 IADD3 R14, P2, R194, R14, RZ ;  /* 0x0000000ec20ec210 */ /* 0x000fe20007f5e0ff */
[--C-:B--2---:R-:W-:Y:S01]  /*8790*/  @!P4 IMAD.X R21, R3, 0x1, R214.reuse, P0 ;  /* 0x000000010315c824 */ /* 0x104fe200000e06d6 */
[----:B------:R-:W-:Y:S01]  /*87a0*/  @!P3 IADD3 R10, P0, R18, R5, RZ ;  /* 0x00000005120ab210 */ /* 0x000fe20007f1e0ff */
[C---:B----4-:R-:W-:Y:S02]  /*87b0*/  @!P3 IMAD.X R13, R7.reuse, 0x1, R19, P1 ;  /* 0x00000001070db824 */ /* 0x050fe400008e0613 */
[----:B------:R-:W-:Y:S01]  /*87c0*/  @!P4 IMAD.X R15, R7, 0x1, R214, P2 ;  /* 0x00000001070fc824 */ /* 0x000fe200010e06d6 */
[----:B------:R-:W-:Y:S01]  /*87d0*/  @!P3 IADD3.X R11, R3, R19, RZ, P0, !PT ;  /* 0x00000013030bb210 */ /* 0x000fe200007fe4ff */
[----:B------:R0:W5:Y:S04]  /*87e0*/  @!P4 LD.E.64 R24, desc[UR46][R20.64] ;  /* 0x0000002e1418c980 */ /* 0x000168000c101b00 */
[----:B------:R0:W5:Y:S04]  /*87f0*/  @!P3 LD.E.64 R38, desc[UR46][R10.64] ;  /* 0x0000002e0a26b980 */ /* 0x000168000c101b00 */
[----:B------:R0:W5:Y:S04]  /*8800*/  @!P3 LD.E.64 R44, desc[UR46][R12.64] ;  /* 0x0000002e0c2cb980 */ /* 0x000168000c101b00 */
[----:B------:R0:W5:Y:S02]  /*8810*/  @!P4 LD.E.64 R30, desc[UR46][R14.64] ;  /* 0x0000002e0e1ec980 */ /* 0x000164000c101b00 */
.L_x_1435:
[----:B------:R-:W-:Y:S05]  /*8820*/  BSYNC B1 ;  /* 0x0000000000017941 */ /* 0x000fea0003800000 */
.L_x_1434:
[----:B------:R-:W-:Y:S01]  /*8830*/  UMOV UR4, 0xffffffff ;  /* 0xffffffff00047882 */ /* 0x000fe20000000000 */
[----:B------:R-:W-:Y:S02]  /*8840*/  CS2R R26, SRZ ;  /* 0x00000000001a7805 */ /* 0x000fe4000001ff00 */
[----:B------:R-:W-:Y:S05]  /*8850*/  BRA.DIV UR4, `(.L_x_1436) ;  /* 0x000001ee04007947 */ /* 0x000fea000b800000 */
[----:B--2---:R2:W1:Y:S04]  /*8860*/  SHFL.IDX PT, R3, R4, 0x1, 0x181f ;  /* 0x00381f0004037f89 */ /* 0x00446800000e0000 */
[----:B---3--:R2:W3:Y:S04]  /*8870*/  SHFL.IDX PT, R5, R0, 0x1, 0x181f ;  /* 0x00381f0000057f89 */ /* 0x0084e800000e0000 */
[----:B----4-:R2:W4:Y:S04]  /*8880*/  SHFL.IDX PT, R7, R8, 0x1, 0x181f ;  /* 0x00381f0008077f89 */ /* 0x01052800000e0000 */
[----:B0-----:R2:W0:Y:S02]  /*8890*/  SHFL.IDX PT, R14, R6, 0x1, 0x181f ;  /* 0x00381f00060e7f89 */ /* 0x00142400000e0000 */
.L_x_1746:
[----:B------:R-:W-:Y:S01]  /*88a0*/  VIADD R9, R52, 0x20 ;  /* 0x0000002034097836 */ /* 0x000fe20000000000 */
[----:B------:R-:W-:Y:S01]  /*88b0*/  BSSY B1, `(.L_x_1437) ;  /* 0x0000019000017945 */ /* 0x000fe20003800000 */
[----:B------:R-:W-:Y:S02]  /*88c0*/  CS2R R40, SRZ ;  /* 0x0000000000287805 */ /* 0x000fe4000001ff00 */
[----:B------:R-:W-:Y:S02]  /*88d0*/  CS2R R32, SRZ ;  /* 0x0000000000207805 */ /* 0x000fe4000001ff00 */
[----:B------:R-:W-:Y:S02]  /*88e0*/  CS2R R46, SRZ ;  /* 0x00000000002e7805 */ /* 0x000fe4000001ff00 */
[----:B------:R-:W-:-:S13]  /*88f0*/  ISETP.GE.AND P0, PT, R9, R37, PT ;  /* 0x000000250900720c */ /* 0x000fda0003f06270 */
[----:B------:R-:W-:Y:S05]  /*8900*/  @P0 BRA `(.L_x_1438) ;  /* 0x00000000004c0947 */ /* 0x000fea0003800000 */
[----:B------:R-:W-:Y:S01]  /*8910*/  ULDC UR4, c[0x0][0x3f4] ;  /* 0x0000fd0000047ab9 */ /* 0x000fe20000000800 */
[----:B------:R-:W-:Y:S02]  /*8920*/  CS2R R26, SRZ ;  /* 0x00000000001a7805 */ /* 0x000fe4000001ff00 */
[----:B------:R-:W-:Y:S02]  /*8930*/  ISETP.GE.AND P4, PT, R194, UR4, PT ;  /* 0x00000004c2007c0c */ /* 0x000fe4000bf86270 */
[----:B------:R-:W-:Y:S02]  /*8940*/  CS2R R40, SRZ ;  /* 0x0000000000287805 */ /* 0x000fe4000001ff00 */
[----:B------:R-:W-:Y:S02]  /*8950*/  ISETP.GE.AND P3, PT, R18, UR4, PT ;  /* 0x0000000412007c0c */ /* 0x000fe4000bf66270 */
[----:B------:R-:W-:-:S07]  /*8960*/  CS2R R46, SRZ ;  /* 0x00000000002e7805 */ /* 0x000fce000001ff00 */
[----:B---3--:R-:W-:-:S04]  /*8970*/  @!P4 IADD3 R20, P0, R194, R5, RZ ;  /* 0x00000005c214c210 */ /* 0x008fc80007f1e0ff */
[-C--:B0-----:R-:W-:Y:S02]  /*8980*/  @!P3 IADD3 R12, P1, R18, R14.reuse, RZ ;  /* 0x0000000e120cb210 */ /* 0x081fe40007f3e0ff */
[----:B------:R-:W-:Y:S01]  /*8990*/  @!P4 IADD3 R14, P2, R194, R14, RZ ;  /* 0x0000000ec20ec210 */ /* 0x000fe20007f5e0ff */
[--C-:B-1----:R-:W-:Y:S01]  /*89a0*/  @!P4 IMAD.X R21, R3, 0x1, R214.reuse, P0 ;  /* 0x000000010315c824 */ /* 0x102fe200000e06d6 */
[----:B------:R-:W-:Y:S02]  /*89b0*/  @!P3 IADD3 R10, P0, R18, R5, RZ ;  /* 0x00000005120ab210 */ /* 0x000fe40007f1e0ff */
[----:B------:R-:W-:Y:S01]  /*89c0*/  CS2R R32, SRZ ;  /* 0x0000000000207805 */ /* 0x000fe2000001ff00 */
[C-C-:B----4-:R-:W-:Y:S02]  /*89d0*/  @!P3 IMAD.X R13, R7.reuse, 0x1, R19.reuse, P1 ;  /* 0x00000001070db824 */ /* 0x150fe400008e0613 */
[----:B------:R-:W-:Y:S01]  /*89e0*/  @!P4 IMAD.X R15, R7, 0x1, R214, P2 ;  /* 0x00000001070fc824 */ /* 0x000fe200010e06d6 */
[----:B------:R0:W5:Y:S01]  /*89f0*/  @!P4 LD.E.64 R26, desc[UR46][R20.64] ;  /* 0x0000002e141ac980 */ /* 0x000162000c101b00 */
[----:B------:R-:W-:-:S03]  /*8a00*/  @!P3 IMAD.X R11, R3, 0x1, R19, P0 ;  /* 0x00000001030bb824 */ /* 0x000fc600000e0613 */
[----:B------:R0:W5:Y:S04]  /*8a10*/  @!P3 LD.E.64 R46, desc[UR46][R12.64] ;  /* 0x0000002e0c2eb980 */ /* 0x000168000c101b00 */
[----:B------:R0:W5:Y:S04]  /*8a20*/  @!P3 LD.E.64 R40, desc[UR46][R10.64] ;  /* 0x0000002e0a28b980 */ /* 0x000168000c101b00 */
[----:B------:R0:W5:Y:S02]  /*8a30*/  @!P4 LD.E.64 R32, desc[UR46][R14.64] ;  /* 0x0000002e0e20c980 */ /* 0x000164000c101b00 */
.L_x_1438:
[----:B------:R-:W-:Y:S05]  /*8a40*/  BSYNC B1 ;  /* 0x0000000000017941 */ /* 0x000fea0003800000 */
.L_x_1437:
[----:B------:R-:W-:-:S03]  /*8a50*/  UMOV UR4, 0xffffffff ;  /* 0xffffffff00047882 */ /* 0x000fc60000000000 */
[----:B------:R-:W-:Y:S05]  /*8a60*/  BRA.DIV UR4, `(.L_x_1439) ;  /* 0x000001ea04ec7947 */ /* 0x000fea000b800000 */
[----:B-1----:R1:W1:Y:S04]  /*8a70*/  SHFL.IDX PT, R3, R4, 0x2, 0x181f ;  /* 0x00581f0004037f89 */ /* 0x00226800000e0000 */
[----:B---3--:R3:W1:Y:S04]  /*8a80*/  SHFL.IDX PT, R5, R0, 0x2, 0x181f ;  /* 0x00581f0000057f89 */ /* 0x00866800000e0000 */
[----:B----4-:R3:W4:Y:S04]  /*8a90*/  SHFL.IDX PT, R7, R8, 0x2, 0x181f ;  /* 0x00581f0008077f89 */ /* 0x01072800000e0000 */
[----:B0-----:R3:W0:Y:S02]  /*8aa0*/  SHFL.IDX PT, R14, R6, 0x2, 0x181f ;  /* 0x00581f00060e7f89 */ /* 0x00162400000e0000 */
.L_x_1752:
[----:B------:R-:W-:Y:S01]  /*8ab0*/  VIADD R9, R52, 0x40 ;  /* 0x0000004034097836 */ /* 0x000fe20000000000 */
        /* <DEDUP_REMOVED lines=14> */
[----:B-1----:R-:W-:-:S04]  /*8ba0*/  @!P4 IADD3 R20, P0, R194, R5, RZ ;  /* 0x00000005c214c210 */ /* 0x002fc80007f1e0ff */
[C---:B0-----:R-:W-:Y:S02]  /*8bb0*/  @!P3 IADD3 R12, P1, R18.reuse, R14, RZ ;  /* 0x0000000e120cb210 */ /* 0x041fe40007f3e0ff */
[----:B------:R-:W-:Y:S02]  /*8bc0*/  @!P4 IADD3.X R21, R3, R214, RZ, P0, !PT ;  /* 0x000000d60315c210 */ /* 0x000fe400007fe4ff */
[----:B------:R-:W-:Y:S02]  /*8bd0*/  @!P3 IADD3 R10, P0, R18, R5, RZ ;  /* 0x00000005120ab210 */ /* 0x000fe40007f1e0ff */
[----:B------:R-:W-:Y:S01]  /*8be0*/  @!P4 IADD3 R14, P2, R194, R14, RZ ;  /* 0x0000000ec20ec210 */ /* 0x000fe20007f5e0ff */
[--C-:B----4-:R-:W-:Y:S01]  /*8bf0*/  @!P3 IMAD.X R13, R7, 0x1, R19.reuse, P1 ;  /* 0x00000001070db824 */ /* 0x110fe200008e0613 */
[----:B------:R0:W5:Y:S01]  /*8c00*/  @!P4 LD.E.64 R28, desc[UR46][R20.64] ;  /* 0x0000002e141cc980 */ /* 0x000162000c101b00 */
[----:B------:R-:W-:Y:S02]  /*8c10*/  @!P3 IMAD.X R11, R3, 0x1, R19, P0 ;  /* 0x00000001030bb824 */ /* 0x000fe400000e0613 */
[----:B------:R-:W-:Y:S01]  /*8c20*/  @!P4 IMAD.X R15, R7, 0x1, R214, P2 ;  /* 0x00000001070fc824 */ /* 0x000fe200010e06d6 */
[----:B------:R0:W5:Y:S04]  /*8c30*/  @!P3 LD.E.64 R48, desc[UR46][R12.64] ;  /* 0x0000002e0c30b980 */ /* 0x000168000c101b00 */
[----:B------:R0:W5:Y:S04]  /*8c40*/  @!P3 LD.E.64 R42, desc[UR46][R10.64] ;  /* 0x0000002e0a2ab980 */ /* 0x000168000c101b00 */
[----:B------:R0:W5:Y:S02]  /*8c50*/  @!P4 LD.E.64 R34, desc[UR46][R14.64] ;  /* 0x0000002e0e22c980 */ /* 0x000164000c101b00 */
.L_x_1441:
[----:B------:R-:W-:Y:S05]  /*8c60*/  BSYNC B1 ;  /* 0x0000000000017941 */ /* 0x000fea0003800000 */
.L_x_1440:
[----:B------:R-:W-:Y:S01]  /*8c70*/  UMOV UR4, 0xffffffff ;  /* 0xffffffff00047882 */ /* 0x000fe20000000000 */
[----:B0-----:R-:W-:Y:S02]  /*8c80*/  CS2R R20, SRZ ;  /* 0x0000000000147805 */ /* 0x001fe4000001ff00 */
[----:B------:R-:W-:Y:S05]  /*8c90*/  BRA.DIV UR4, `(.L_x_1442) ;  /* 0x000001ea04d07947 */ /* 0x000fea000b800000 */
[----:B-1----:R0:W1:Y:S04]  /*8ca0*/  SHFL.IDX PT, R3, R4, 0x3, 0x181f ;  /* 0x00781f0004037f89 */ /* 0x00206800000e0000 */
[----:B------:R0:W0:Y:S04]  /*8cb0*/  SHFL.IDX PT, R5, R0, 0x3, 0x181f ;  /* 0x00781f0000057f89 */ /* 0x00002800000e0000 */
[----:B----4-:R4:W0:Y:S04]  /*8cc0*/  SHFL.IDX PT, R7, R8, 0x3, 0x181f ;  /* 0x00781f0008077f89 */ /* 0x01082800000e0000 */
[----:B------:R4:W0:Y:S02]  /*8cd0*/  SHFL.IDX PT, R14, R6, 0x3, 0x181f ;  /* 0x00781f00060e7f89 */ /* 0x00082400000e0000 */
.L_x_1758:
[----:B------:R-:W-:Y:S01]  /*8ce0*/  VIADD R52, R52, 0x60 ;  /* 0x0000006034347836 */ /* 0x000fe20000000000 */
[----:B------:R-:W-:Y:S01]  /*8cf0*/  BSSY B1, `(.L_x_1443) ;  /* 0x0000019000017945 */ /* 0x000fe20003800000 */
[----:B------:R-:W-:Y:S02]  /*8d00*/  CS2R R10, SRZ ;  /* 0x00000000000a7805 */ /* 0x000fe4000001ff00 */
[----:B--234-:R-:W-:Y:S02]  /*8d10*/  CS2R R8, SRZ ;  /* 0x0000000000087805 */ /* 0x01cfe4000001ff00 */
        /* <DEDUP_REMOVED lines=9> */
[----:B0-----:R-:W-:-:S04]  /*8db0*/  @!P4 IADD3 R52, P0, R194, R5, RZ ;  /* 0x00000005c234c210 */ /* 0x001fc80007f1e0ff */
[-C--:B------:R-:W-:Y:S02]  /*8dc0*/  @!P3 IADD3 R50, P1, R18, R14.reuse, RZ ;  /* 0x0000000e1232b210 */ /* 0x080fe40007f3e0ff */
[----:B------:R-:W-:Y:S01]  /*8dd0*/  @!P4 IADD3 R14, P2, R194, R14, RZ ;  /* 0x0000000ec20ec210 */ /* 0x000fe20007f5e0ff */
[--C-:B-1----:R-:W-:Y:S01]  /*8de0*/  @!P4 IMAD.X R53, R3, 0x1, R214.reuse, P0 ;  /* 0x000000010335c824 */ /* 0x102fe200000e06d6 */
[----:B------:R-:W-:Y:S02]  /*8df0*/  @!P3 IADD3 R4, P0, R18, R5, RZ ;  /* 0x000000051204b210 */ /* 0x000fe40007f1e0ff */
[----:B------:R-:W-:Y:S01]  /*8e00*/  CS2R R8, SRZ ;  /* 0x0000000000087805 */ /* 0x000fe2000001ff00 */
[C-C-:B------:R-:W-:Y:S02]  /*8e10*/  @!P3 IMAD.X R51, R7.reuse, 0x1, R19.reuse, P1 ;  /* 0x000000010733b824 */ /* 0x140fe400008e0613 */
[----:B------:R-:W-:Y:S01]  /*8e20*/  @!P4 IMAD.X R15, R7, 0x1, R214, P2 ;  /* 0x00000001070fc824 */ /* 0x000fe200010e06d6 */
[----:B------:R2:W5:Y:S01]  /*8e30*/  @!P4 LD.E.64 R20, desc[UR46][R52.64] ;  /* 0x0000002e3414c980 */ /* 0x000562000c101b00 */
[----:B------:R-:W-:-:S03]  /*8e40*/  @!P3 IMAD.X R5, R3, 0x1, R19, P0 ;  /* 0x000000010305b824 */ /* 0x000fc600000e0613 */
[----:B------:R2:W5:Y:S04]  /*8e50*/  @!P3 LD.E.64 R12, desc[UR46][R50.64] ;  /* 0x0000002e320cb980 */ /* 0x000568000c101b00 */
[----:B------:R2:W5:Y:S04]  /*8e60*/  @!P3 LD.E.64 R10, desc[UR46][R4.64] ;  /* 0x0000002e040ab980 */ /* 0x000568000c101b00 */
[----:B------:R2:W5:Y:S02]  /*8e70*/  @!P4 LD.E.64 R8, desc[UR46][R14.64] ;  /* 0x0000002e0e08c980 */ /* 0x000564000c101b00 */
.L_x_1444:
[----:B------:R-:W-:Y:S05]  /*8e80*/  BSYNC B1 ;  /* 0x0000000000017941 */ /* 0x000fea0003800000 */
.L_x_1443:
[----:B------:R-:W-:Y:S01]  /*8e90*/  ULEA.HI UR4, UR43, UR43, URZ, 0x1 ;  /* 0x0000002b2b047291 */ /* 0x000fe2000f8f083f */
[----:B0-----:R-:W-:Y:S01]  /*8ea0*/  VIADDMNMX R0, R37, -R204, 0x80, PT ;  /* 0x0000008025007446 */ /* 0x001fe200038009cc */
[----:B------:R-:W-:Y:S02]  /*8eb0*/  BSSY B1, `(.L_x_1445) ;  /* 0x0000008000017945 */ /* 0x000fe40003800000 */
[----:B------:R-:W-:Y:S01]  /*8ec0*/  ULOP3.LUT UR4, UR4, 0xfffffffe, URZ, 0xc0, !UPT ;  /* 0xfffffffe04047892 */ /* 0x000fe2000f8ec03f */
[----:B------:R-:W-:-:S03]  /*8ed0*/  ISETP.GE.AND P1, PT, R17, R0, PT ;  /* 0x000000001100720c */ /* 0x000fc60003f26270 */
[----:B------:R-:W-:-:S06]  /*8ee0*/  UIADD3 UR4, UR43, -UR4, URZ ;  /* 0x800000042b047290 */ /* 0x000fcc000fffe03f */
[----:B-1----:R-:W-:-:S04]  /*8ef0*/  MOV R3, UR4 ;  /* 0x0000000400037c02 */ /* 0x002fc80008000f00 */
[----:B------:R-:W-:-:S04]  /*8f00*/  SHF.L.U32 R3, R3, 0x1f, RZ ;  /* 0x0000001f03037819 */ /* 0x000fc800000006ff */
[----:B------:R-:W0:Y:S02]  /*8f10*/  SYNCS.PHASECHK.TRANS64.TRYWAIT P0, [R16+URZ+0x28400], R3 ;  /* 0x02840003100075a7 */ /* 0x000e24000800017f */
[----:B0-----:R-:W-:Y:S05]  /*8f20*/  @!P0 BRA `(.L_x_1446) ;  /* 0x000001e8009c8947 */ /* 0x001fea0003800000 */
.L_x_1759:
[----:B------:R-:W-:Y:S05]  /*8f30*/  BSYNC B1 ;  /* 0x0000000000017941 */ /* 0x000fea0003800000 */
.L_x_1445:
[----:B------:R-:W-:Y:S04]  /*8f40*/  BSSY B1, `(.L_x_1447) ;  /* 0x00000f9000017945 */ /* 0x000fe80003800000 */
[----:B------:R-:W-:Y:S05]  /*8f50*/  @P1 BRA `(.L_x_1448) ;  /* 0x0000000c00dc1947 */ /* 0x000fea0003800000 */
[----:B0-----:R-:W0:Y:S01]  /*8f60*/  LDC R3, c[0x0][0x3f4] ;  /* 0x0000fd00ff037b82 */ /* 0x001e220000000800 */
[----:B------:R-:W-:Y:S01]  /*8f70*/  BSSY B2, `(.L_x_1449) ;  /* 0x000007a000027945 */ /* 0x000fe20003800000 */
[-C--:B0-----:R-:W-:Y:S02]  /*8f80*/  ISETP.GE.AND P0, PT, R18, R3.reuse, PT ;  /* 0x000000031200720c */ /* 0x081fe40003f06270 */
[----:B------:R-:W-:-:S11]  /*8f90*/  ISETP.GE.AND P1, PT, R194, R3, PT ;  /* 0x00000003c200720c */ /* 0x000fd60003f26270 */
[----:B------:R-:W-:Y:S05]  /*8fa0*/  @P0 BRA `(.L_x_1450) ;  /* 0x0000000400d80947 */ /* 0x000fea0003800000 */
[----:B--2---:R-:W0:Y:S01]  /*8fb0*/  LDS.128 R4, [R212+0x18000] ;  /* 0x01800000d4047984 */ /* 0x004e220000000c00 */
[----:B-----5:R-:W-:Y:S02]  /*8fc0*/  SHF.R.U32.HI R14, RZ, 0x8, R38 ;  /* 0x00000008ff0e7819 */ /* 0x020fe40000011626 */
[----:B------:R-:W-:Y:S02]  /*8fd0*/  SHF.R.U32.HI R50, RZ, 0x8, R39 ;  /* 0x00000008ff327819 */ /* 0x000fe40000011627 */
[----:B------:R-:W-:Y:S02]  /*8fe0*/  LOP3.LUT R3, R38, 0xff, RZ, 0xc0, !PT ;  /* 0x000000ff26037812 */ /* 0x000fe400078ec0ff */
[----:B------:R-:W-:Y:S02]  /*8ff0*/  LOP3.LUT R14, R14, 0xff, RZ, 0xc0, !PT ;  /* 0x000000ff0e0e7812 */ /* 0x000fe400078ec0ff */
[----:B------:R-:W-:Y:S02]  /*9000*/  SHF.R.U32.HI R52, RZ, 0x8, R45 ;  /* 0x00000008ff347819 */ /* 0x000fe4000001162d */
[----:B------:R-:W-:-:S02]  /*9010*/  LOP3.LUT R15, R39, 0xff, RZ, 0xc0, !PT ;  /* 0x000000ff270f7812 */ /* 0x000fc400078ec0ff */
[----:B------:R-:W-:Y:S02]  /*9020*/  LOP3.LUT R50, R50, 0xff, RZ, 0xc0, !PT ;  /* 0x000000ff32327812 */ /* 0x000fe400078ec0ff */
[----:B------:R-:W-:Y:S02]  /*9030*/  PRMT R3, R14, 0x7604, R3 ;  /* 0x000076040e037816 */ /* 0x000fe40000000003 */
[----:B------:R-:W-:Y:S02]  /*9040*/  SHF.R.U32.HI R54, RZ, 0x10, R39 ;  /* 0x00000010ff367819 */ /* 0x000fe40000011627 */
[----:B------:R-:W-:Y:S02]  /*9050*/  SHF.R.U32.HI R14, RZ, 0x8, R44 ;  /* 0x00000008ff0e7819 */ /* 0x000fe4000001162c */
[----:B------:R-:W-:Y:S02]  /*9060*/  SHF.R.U32.HI R53, RZ, 0x10, R45 ;  /* 0x00000010ff357819 */ /* 0x000fe4000001162d */
[----:B------:R-:W-:-:S02]  /*9070*/  LOP3.LUT R51, R45, 0xff, RZ, 0xc0, !PT ;  /* 0x000000ff2d337812 */ /* 0x000fc400078ec0ff */
[----:B------:R-:W-:Y:S01]  /*9080*/  LOP3.LUT R52, R52, 0xff, RZ, 0xc0, !PT ;  /* 0x000000ff34347812 */ /* 0x000fe200078ec0ff */
[----:B------:R-:W-:Y:S01]  /*9090*/  IMAD.U32 R53, R53, 0x10000, RZ ;  /* 0x0001000035357824 */ /* 0x000fe200078e00ff */
[----:B------:R-:W-:Y:S02]  /*90a0*/  PRMT R15, R50, 0x7604, R15 ;  /* 0x00007604320f7816 */ /* 0x000fe4000000000f */
[----:B------:R-:W-:Y:S01]  /*90b0*/  LOP3.LUT R50, R14, 0xff, RZ, 0xc0, !PT ;  /* 0x000000ff0e327812 */ /* 0x000fe200078ec0ff */
[----:B------:R-:W-:Y:S01]  /*90c0*/  IMAD.U32 R14, R54, 0x10000, RZ ;  /* 0x00010000360e7824 */ /* 0x000fe200078e00ff */
[----:B------:R-:W-:Y:S02]  /*90d0*/  LOP3.LUT R37, R44, 0xff, RZ, 0xc0, !PT ;  /* 0x000000ff2c257812 */ /* 0x000fe400078ec0ff */
[----:B------:R-:W-:Y:S02]  /*90e0*/  PRMT R52, R52, 0x7604, R51 ;  /* 0x0000760434347816 */ /* 0x000fe40000000033 */
[----:B------:R-:W-:-:S02]  /*90f0*/  PRMT R51, R50, 0x7604, R37 ;  /* 0x0000760432337816 */ /* 0x000fc40000000025 */
[----:B------:R-:W-:Y:S02]  /*9100*/  LOP3.LUT R37, R15, 0xff0000, R14, 0xf8, !PT ;  /* 0x00ff00000f257812 */ /* 0x000fe400078ef80e */
[----:B------:R-:W-:Y:S02]  /*9110*/  LOP3.LUT R53, R52, 0xff0000, R53, 0xf8, !PT ;  /* 0x00ff000034357812 */ /* 0x000fe400078ef835 */
[----:B------:R-:W-:Y:S02]  /*9120*/  LOP3.LUT R51, R51, 0xff0000, R44, 0xf8, !PT ;  /* 0x00ff000033337812 */ /* 0x000fe400078ef82c */
[----:B------:R-:W-:Y:S02]  /*9130*/  LOP3.LUT R53, R53, 0xff000000, R45, 0xf8, !PT ;  /* 0xff00000035357812 */ /* 0x000fe400078ef82d */
[----:B------:R-:W-:Y:S02]  /*9140*/  LOP3.LUT R39, R37, 0xff000000, R39, 0xf8, !PT ;  /* 0xff00000025277812 */ /* 0x000fe400078ef827 */
[----:B------:R-:W-:-:S02]  /*9150*/  LOP3.LUT R15, R3, 0xff0000, R38, 0xf8, !PT ;  /* 0x00ff0000030f7812 */ /* 0x000fc400078ef826 */
[----:B------:R-:W-:Y:S02]  /*9160*/  LOP3.LUT R51, R51, 0xff000000, R44, 0xf8, !PT ;  /* 0xff00000033337812 */ /* 0x000fe400078ef82c */
[-C--:B0-----:R-:W-:Y:S02]  /*9170*/  F2FP.F16.E4M3.UNPACK_B R3, R6.reuse.H1 ;  /* 0x00000006ff03723e */ /* 0x081fe400030006ff */
[----:B------:R-:W-:Y:S02]  /*9180*/  F2FP.F16.E4M3.UNPACK_B R52, R53 ;  /* 0x00000035ff34723e */ /* 0x000fe400020006ff */
[----:B------:R-:W-:Y:S01]  /*9190*/  F2FP.F16.E4M3.UNPACK_B R44, R39 ;  /* 0x00000027ff2c723e */ /* 0x000fe200020006ff */
[--C-:B------:R-:W-:Y:S01]  /*91a0*/  HADD2.F32 R14, -RZ, R3.reuse.H1_H1 ;  /* 0x30000003ff0e7230 */ /* 0x100fe20000004100 */
[----:B------:R-:W-:Y:S01]  /*91b0*/  F2FP.F16.E4M3.UNPACK_B R6, R6 ;  /* 0x00000006ff06723e */ /* 0x000fe200020006ff */
[----:B------:R-:W-:Y:S01]  /*91c0*/  HADD2.F32 R54, -RZ, R52.H1_H1 ;  /* 0x30000034ff367230 */ /* 0x000fe20000004100 */
[----:B------:R-:W-:Y:S01]  /*91d0*/  LOP3.LUT R50, R15, 0xff000000, R38, 0xf8, !PT ;  /* 0xff0000000f327812 */ /* 0x000fe200078ef826 */
[----:B------:R-:W-:Y:S01]  /*91e0*/  HADD2.F32 R45, -RZ, R44.H1_H1 ;  /* 0x3000002cff2d7230 */ /* 0x000fe20000004100 */
[-C--:B------:R-:W-:Y:S01]  /*91f0*/  F2FP.F16.E4M3.UNPACK_B R37, R7.reuse ;  /* 0x00000007ff25723e */ /* 0x080fe200020006ff */
[----:B------:R-:W-:Y:S01]  /*9200*/  HADD2.F32 R15, -RZ, R3.H0_H0 ;  /* 0x20000003ff0f7230 */ /* 0x000fe20000004100 */
[----:B------:R-:W-:Y:S01]  /*9210*/  F2FP.F16.E4M3.UNPACK_B R38, R7.H1 ;  /* 0x00000007ff26723e */ /* 0x000fe200030006ff */
[C---:B------:R-:W-:Y:S01]  /*9220*/  FMUL.FTZ R58, R14.reuse, R54 ;  /* 0x000000360e3a7220 */ /* 0x040fe20000410000 */
[----:B------:R-:W-:Y:S01]  /*9230*/  FMUL.FTZ R55, R14, R45 ;  /* 0x0000002d0e377220 */ /* 0x000fe20000410000 */
[-C--:B------:R-:W-:Y:S01]  /*9240*/  F2FP.F16.E4M3.UNPACK_B R7, R5.reuse ;  /* 0x00000005ff07723e */ /* 0x080fe200020006ff */
[----:B------:R-:W-:Y:S01]  /*9250*/  HADD2.F32 R52, -RZ, R52.H0_H0 ;  /* 0x20000034ff347230 */ /* 0x000fe20000004100 */
[----:B------:R-:W-:Y:S01]  /*9260*/  F2FP.F16.E4M3.UNPACK_B R14, R5.H1 ;  /* 0x00000005ff0e723e */ /* 0x000fe200030006ff */
[----:B------:R-:W-:-:S02]  /*9270*/  HADD2.F32 R5, -RZ, R6.H1_H1 ;  /* 0x30000006ff057230 */ /* 0x000fc40000004100 */
[C---:B------:R-:W-:Y:S01]  /*9280*/  FFMA.FTZ R59, R15.reuse, R45, -R58 ;  /* 0x0000002d0f3b7223 */ /* 0x040fe2000001083a */
[----:B------:R-:W-:Y:S02]  /*9290*/  HADD2.F32 R44, -RZ, R44.H0_H0 ;  /* 0x2000002cff2c7230 */ /* 0x000fe40000004100 */
[----:B------:R-:W-:Y:S01]  /*92a0*/  FFMA.FTZ R60, R15, R54, R55 ;  /* 0x000000360f3c7223 */ /* 0x000fe20000010037 */
[----:B------:R-:W-:Y:S01]  /*92b0*/  HADD2.F32 R6, -RZ, R6.H0_H0 ;  /* 0x20000006ff067230 */ /* 0x000fe20000004100 */
[----:B------:R-:W-:Y:S01]  /*92c0*/  F2FP.F16.E4M3.UNPACK_B R53, R53.H1 ;  /* 0x00000035ff35723e */ /* 0x000fe200030006ff */
[C---:B------:R-:W-:Y:S01]  /*92d0*/  FMUL.FTZ R15, R5.reuse, R52 ;  /* 0x00000034050f7220 */ /* 0x040fe20000410000 */
[----:B------:R-:W-:Y:S01]  /*92e0*/  F2FP.F16.E4M3.UNPACK_B R39, R39.H1 ;  /* 0x00000027ff27723e */ /* 0x000fe200030006ff */
[-C--:B------:R-:W-:Y:S01]  /*92f0*/  FMUL.FTZ R45, R5, R44.reuse ;  /* 0x0000002c052d7220 */ /* 0x080fe20000410000 */
[----:B------:R-:W-:Y:S02]  /*9300*/  HADD2.F32 R5, -RZ, R37.H1_H1 ;  /* 0x30000025ff057230 */ /* 0x000fe40000004100 */
[----:B------:R-:W-:Y:S01]  /*9310*/  FFMA.FTZ R55, R6, R44, -R15 ;  /* 0x0000002c06377223 */ /* 0x000fe2000001080f */
[----:B------:R-:W-:-:S02]  /*9320*/  HADD2.F32 R54, -RZ, R53.H0_H0 ;  /* 0x20000035ff367230 */ /* 0x000fc40000004100 */
[----:B------:R-:W-:Y:S01]  /*9330*/  FFMA.FTZ R58, R6, R52, R45 ;  /* 0x00000034063a7223 */ /* 0x000fe2000001002d */
[----:B------:R-:W-:Y:S01]  /*9340*/  HADD2.F32 R44, -RZ, R39.H0_H0 ;  /* 0x20000027ff2c7230 */ /* 0x000fe20000004100 */
[----:B------:R-:W-:Y:S01]  /*9350*/  F2FP.F16.E4M3.UNPACK_B R3, R4 ;  /* 0x00000004ff03723e */ /* 0x000fe200020006ff */
[----:B------:R-:W-:Y:S02]  /*9360*/  HADD2.F32 R53, -RZ, R53.H1_H1 ;  /* 0x30000035ff357230 */ /* 0x000fe40000004100 */
[C---:B------:R-:W-:Y:S01]  /*9370*/  FMUL.FTZ R52, R5.reuse, R54 ;  /* 0x0000003605347220 */ /* 0x040fe20000410000 */
[----:B------:R-:W-:Y:S02]  /*9380*/  HADD2.F32 R6, -RZ, R38.H1_H1 ;  /* 0x30000026ff067230 */ /* 0x000fe40000004100 */
[----:B------:R-:W-:Y:S01]  /*9390*/  FMUL.FTZ R62, R5, R44 ;  /* 0x0000002c053e7220 */ /* 0x000fe20000410000 */
[----:B------:R-:W-:Y:S01]  /*93a0*/  HADD2.F32 R37, -RZ, R37.H0_H0 ;  /* 0x20000025ff257230 */ /* 0x000fe20000004100 */
[----:B------:R-:W-:Y:S01]  /*93b0*/  F2FP.F16.E4M3.UNPACK_B R5, R51 ;  /* 0x00000033ff05723e */ /* 0x000fe200020006ff */
[----:B------:R-:W-:-:S02]  /*93c0*/  HADD2.F32 R39, -RZ, R39.H1_H1 ;  /* 0x30000027ff277230 */ /* 0x000fc40000004100 */
[C---:B------:R-:W-:Y:S01]  /*93d0*/  FMUL.FTZ R15, R6.reuse, R53 ;  /* 0x00000035060f7220 */ /* 0x040fe20000410000 */
[----:B------:R-:W-:Y:S02]  /*93e0*/  HADD2.F32 R38, -RZ, R38.H0_H0 ;  /* 0x20000026ff267230 */ /* 0x000fe40000004100 */
[C---:B------:R-:W-:Y:S01]  /*93f0*/  FFMA.FTZ R61, R37.reuse, R44, -R52 ;  /* 0x0000002c253d7223 */ /* 0x040fe20000010834 */
[----:B------:R-:W-:Y:S01]  /*9400*/  FFMA.FTZ R62, R37, R54, R62 ;  /* 0x00000036253e7223 */ /* 0x000fe2000001003e */
[-C--:B------:R-:W-:Y:S01]  /*9410*/  FMUL.FTZ R37, R6, R39.reuse ;  /* 0x0000002706257220 */ /* 0x080fe20000410000 */
[----:B------:R-:W-:Y:S01]  /*9420*/  F2FP.F16.E4M3.UNPACK_B R4, R4.H1 ;  /* 0x00000004ff04723e */ /* 0x000fe200030006ff */
[C---:B------:R-:W-:Y:S01]  /*9430*/  FFMA.FTZ R54, R38.reuse, R39, -R15 ;  /* 0x0000002726367223 */ /* 0x040fe2000001080f */
[-C--:B------:R-:W-:Y:S01]  /*9440*/  F2FP.F16.E4M3.UNPACK_B R15, R50.reuse ;  /* 0x00000032ff0f723e */ /* 0x080fe200020006ff */
[----:B------:R-:W-:Y:S01]  /*9450*/  FFMA.FTZ R53, R38, R53, R37 ;  /* 0x0000003526357223 */ /* 0x000fe20000010025 */
[--C-:B------:R-:W-:Y:S01]  /*9460*/  HADD2.F32 R39, -RZ, R5.reuse.H1_H1 ;  /* 0x30000005ff277230 */ /* 0x100fe20000004100 */
[----:B------:R-:W-:Y:S01]  /*9470*/  F2FP.F16.E4M3.UNPACK_B R50, R50.H1 ;  /* 0x00000032ff32723e */ /* 0x000fe200030006ff */
[----:B------:R-:W-:Y:S01]  /*9480*/  HADD2.F32 R38, -RZ, R5.H0_H0 ;  /* 0x20000005ff267230 */ /* 0x000fe20000004100 */
[----:B------:R-:W-:Y:S01]  /*9490*/  F2FP.F16.E4M3.UNPACK_B R51, R51.H1 ;  /* 0x00000033ff33723e */ /* 0x000fe200030006ff */
[----:B------:R-:W-:-:S02]  /*94a0*/  HADD2.F32 R6, -RZ, R4.H1_H1 ;  /* 0x30000004ff067230 */ /* 0x000fc40000004100 */
[----:B------:R-:W-:Y:S02]  /*94b0*/  HADD2.F32 R37, -RZ, R15.H1_H1 ;  /* 0x3000000fff257230 */ /* 0x000fe40000004100 */
[----:B------:R-:W-:Y:S02]  /*94c0*/  HADD2.F32 R5, -RZ, R4.H0_H0 ;  /* 0x20000004ff057230 */ /* 0x000fe40000004100 */
[C---:B------:R-:W-:Y:S01]  /*94d0*/  FMUL.FTZ R44, R6.reuse, R39 ;  /* 0x00000027062c7220 */ /* 0x040fe20000410000 */
[----:B------:R-:W-:Y:S02]  /*94e0*/  HADD2.F32 R4, -RZ, R3.H1_H1 ;  /* 0x30000003ff047230 */ /* 0x000fe40000004100 */
[-C--:B------:R-:W-:Y:S01]  /*94f0*/  FMUL.FTZ R52, R6, R37.reuse ;  /* 0x0000002506347220 */ /* 0x080fe20000410000 */
[----:B------:R-:W-:Y:S02]  /*9500*/  HADD2.F32 R15, -RZ, R15.H0_H0 ;  /* 0x2000000fff0f7230 */ /* 0x000fe40000004100 */
[----:B------:R-:W-:Y:S01]  /*9510*/  FFMA.FTZ R44, R5, R37, -R44 ;  /* 0x00000025052c7223 */ /* 0x000fe2000001082c */
[----:B------:R-:W-:-:S02]  /*9520*/  HADD2.F32 R3, -RZ, R3.H0_H0 ;  /* 0x20000003ff037230 */ /* 0x000fc40000004100 */
[CC--:B------:R-:W-:Y:S01]  /*9530*/  FMUL.FTZ R6, R4.reuse, R38.reuse ;  /* 0x0000002604067220 */ /* 0x0c0fe20000410000 */
[----:B------:R-:W-:Y:S01]  /*9540*/  FFMA.FTZ R39, R5, R39, R52 ;  /* 0x0000002705277223 */ /* 0x000fe20000010034 */
[-C--:B------:R-:W-:Y:S01]  /*9550*/  FMUL.FTZ R45, R4, R15.reuse ;  /* 0x0000000f042d7220 */ /* 0x080fe20000410000 */
[----:B------:R-:W-:Y:S02]  /*9560*/  HADD2.F32 R5, -RZ, R50.H1_H1 ;  /* 0x30000032ff057230 */ /* 0x000fe40000004100 */
[C---:B------:R-:W-:Y:S01]  /*9570*/  FFMA.FTZ R37, R3.reuse, R15, -R6 ;  /* 0x0000000f03257223 */ /* 0x040fe20000010806 */
[----:B------:R-:W-:Y:S02]  /*9580*/  HADD2.F32 R4, -RZ, R14.H1_H1 ;  /* 0x3000000eff047230 */ /* 0x000fe40000004100 */
[----:B------:R-:W-:Y:S01]  /*9590*/  FFMA.FTZ R38, R3, R38, R45 ;  /* 0x0000002603267223 */ /* 0x000fe2000001002d */
[--C-:B------:R-:W-:Y:S02]  /*95a0*/  HADD2.F32 R15, -RZ, R51.reuse.H1_H1 ;  /* 0x30000033ff0f7230 */ /* 0x100fe40000004100 */
[----:B------:R-:W-:-:S02]  /*95b0*/  HADD2.F32 R6, -RZ, R51.H0_H0 ;  /* 0x20000033ff067230 */ /* 0x000fc40000004100 */
[C---:B------:R-:W-:Y:S01]  /*95c0*/  FMUL.FTZ R52, R4.reuse, R5 ;  /* 0x0000000504347220 */ /* 0x040fe20000410000 */
[--C-:B------:R-:W-:Y:S02]  /*95d0*/  HADD2.F32 R3, -RZ, R7.reuse.H1_H1 ;  /* 0x30000007ff037230 */ /* 0x100fe40000004100 */
[----:B------:R-:W-:Y:S01]  /*95e0*/  FMUL.FTZ R45, R4, R15 ;  /* 0x0000000f042d7220 */ /* 0x000fe20000410000 */
[----:B------:R-:W-:Y:S02]  /*95f0*/  HADD2.F32 R50, -RZ, R50.H0_H0 ;  /* 0x20000032ff327230 */ /* 0x000fe40000004100 */
[----:B------:R-:W-:Y:S02]  /*9600*/  HADD2.F32 R14, -RZ, R14.H0_H0 ;  /* 0x2000000eff0e7230 */ /* 0x000fe40000004100 */
[C---:B------:R-:W-:Y:S01]  /*9610*/  FMUL.FTZ R4, R3.reuse, R6 ;  /* 0x0000000603047220 */ /* 0x040fe20000410000 */
[----:B------:R-:W-:Y:S02]  /*9620*/  HADD2.F32 R7, -RZ, R7.H0_H0 ;  /* 0x20000007ff077230 */ /* 0x000fe40000004100 */
[-C--:B------:R-:W-:Y:S01]  /*9630*/  FMUL.FTZ R3, R3, R50.reuse ;  /* 0x0000003203037220 */ /* 0x080fe20000410000 */
        /* <DEDUP_REMOVED lines=8> */
[----:B------:R-:W-:Y:S02]  /*96c0*/  F2FP.SATFINITE.E4M3.F32.PACK_AB_MERGE_C R6, R58, R55, R6 ;  /* 0x000000373a06723e */ /* 0x000fe40004807006 */
[----:B------:R-:W-:Y:S02]  /*96d0*/  F2FP.SATFINITE.E4M3.F32.PACK_AB_MERGE_C R7, R62, R61, R7 ;  /* 0x0000003d3e07723e */ /* 0x000fe40004807007 */
[----:B------:R-:W-:-:S02]  /*96e0*/  F2FP.SATFINITE.E4M3.F32.PACK_AB_MERGE_C R4, R38, R37, R4 ;  /* 0x000000252604723e */ /* 0x000fc40004807004 */
[----:B------:R-:W-:-:S05]  /*96f0*/  F2FP.SATFINITE.E4M3.F32.PACK_AB_MERGE_C R5, R14, R5, R45 ;  /* 0x000000050e05723e */ /* 0x000fca000480702d */
[----:B------:R0:W-:Y:S02]  /*9700*/  STS.128 [R212+0x18000], R4 ;  /* 0x01800004d4007388 */ /* 0x0001e40000000c00 */
.L_x_1450:
[----:B------:R-:W-:Y:S05]  /*9710*/  BSYNC B2 ;  /* 0x0000000000027941 */ /* 0x000fea0003800000 */
.L_x_1449:
[----:B------:R-:W-:Y:S05]  /*9720*/  @P1 BRA `(.L_x_1448) ;  /* 0x0000000400e81947 */ /* 0x000fea0003800000 */
[----:B0-2---:R-:W0:Y:S01]  /*9730*/  LDS.128 R4, [R212+0x1c000] ;  /* 0x01c00000d4047984 */ /* 0x005e220000000c00 */
[----:B-----5:R-:W-:Y:S02]  /*9740*/  SHF.R.U32.HI R37, RZ, 0x8, R30 ;  /* 0x00000008ff257819 */ /* 0x020fe4000001161e */
[----:B------:R-:W-:Y:S02]  /*9750*/  SHF.R.U32.HI R39, RZ, 0x8, R31 ;  /* 0x00000008ff277819 */ /* 0x000fe4000001161f */
[----:B------:R-:W-:Y:S02]  /*9760*/  SHF.R.U32.HI R15, RZ, 0x8, R25 ;  /* 0x00000008ff0f7819 */ /* 0x000fe40000011619 */
[----:B------:R-:W-:Y:S02]  /*9770*/  LOP3.LUT R44, R30, 0xff, RZ, 0xc0, !PT ;  /* 0x000000ff1e2c7812 */ /* 0x000fe400078ec0ff */
[----:B------:R-:W-:Y:S02]  /*9780*/  LOP3.LUT R50, R31, 0xff, RZ, 0xc0, !PT ;  /* 0x000000ff1f327812 */ /* 0x000fe400078ec0ff */
[----:B------:R-:W-:-:S02]  /*9790*/  LOP3.LUT R37, R37, 0xff, RZ, 0xc0, !PT ;  /* 0x000000ff25257812 */ /* 0x000fc400078ec0ff */
[----:B------:R-:W-:Y:S02]  /*97a0*/  LOP3.LUT R39, R39, 0xff, RZ, 0xc0, !PT ;  /* 0x000000ff27277812 */ /* 0x000fe400078ec0ff */
[----:B------:R-:W-:Y:S02]  /*97b0*/  SHF.R.U32.HI R3, RZ, 0x8, R24 ;  /* 0x00000008ff037819 */ /* 0x000fe40000011618 */
[----:B------:R-:W-:Y:S02]  /*97c0*/  LOP3.LUT R38, R25, 0xff, RZ, 0xc0, !PT ;  /* 0x000000ff19267812 */ /* 0x000fe400078ec0ff */
[----:B------:R-:W-:Y:S02]  /*97d0*/  LOP3.LUT R15, R15, 0xff, RZ, 0xc0, !PT ;  /* 0x000000ff0f0f7812 */ /* 0x000fe400078ec0ff */
[----:B------:R-:W-:Y:S02]  /*97e0*/  PRMT R45, R37, 0x7604, R44 ;  /* 0x00007604252d7816 */ /* 0x000fe4000000002c */
[----:B------:R-:W-:-:S02]  /*97f0*/  PRMT R51, R39, 0x7604, R50 ;  /* 0x0000760427337816 */ /* 0x000fc40000000032 */
[----:B------:R-:W-:Y:S02]  /*9800*/  SHF.R.U32.HI R37, RZ, 0x10, R25 ;  /* 0x00000010ff257819 */ /* 0x000fe40000011619 */
[----:B------:R-:W-:Y:S02]  /*9810*/  SHF.R.U32.HI R50, RZ, 0x10, R31 ;  /* 0x00000010ff327819 */ /* 0x000fe4000001161f */
[----:B------:R-:W-:Y:S02]  /*9820*/  LOP3.LUT R14, R24, 0xff, RZ, 0xc0, !PT ;  /* 0x000000ff180e7812 */ /* 0x000fe400078ec0ff */
[----:B------:R-:W-:Y:S02]  /*9830*/  LOP3.LUT R3, R3, 0xff, RZ, 0xc0, !PT ;  /* 0x000000ff03037812 */ /* 0x000fe400078ec0ff */
[----:B------:R-:W-:Y:S02]  /*9840*/  PRMT R38, R15, 0x7604, R38 ;  /* 0x000076040f267816 */ /* 0x000fe40000000026 */
[----:B------:R-:W-:-:S02]  /*9850*/  SHF.R.U32.HI R15, RZ, 0x10, R30 ;  /* 0x00000010ff0f7819 */ /* 0x000fc4000001161e */
[----:B------:R-:W-:Y:S02]  /*9860*/  LOP3.LUT R37, R37, 0xff, RZ, 0xc0, !PT ;  /* 0x000000ff25257812 */ /* 0x000fe400078ec0ff */
[----:B------:R-:W-:Y:S02]  /*9870*/  LOP3.LUT R50, R50, 0xff, RZ, 0xc0, !PT ;  /* 0x000000ff32327812 */ /* 0x000fe400078ec0ff */
[----:B------:R-:W-:Y:S02]  /*9880*/  PRMT R14, R3, 0x7604, R14 ;  /* 0x00007604030e7816 */ /* 0x000fe4000000000e */
[----:B------:R-:W-:Y:S02]  /*9890*/  SHF.R.U32.HI R3, RZ, 0x10, R24 ;  /* 0x00000010ff037819 */ /* 0x000fe40000011618 */
[----:B------:R-:W-:Y:S02]  /*98a0*/  LOP3.LUT R44, R15, 0xff, RZ, 0xc0, !PT ;  /* 0x000000ff0f2c7812 */ /* 0x000fe400078ec0ff */
[----:B------:R-:W-:-:S02]  /*98b0*/  PRMT R39, R37, 0x7054, R38 ;  /* 0x0000705425277816 */ /* 0x000fc40000000026 */
[----:B------:R-:W-:Y:S02]  /*98c0*/  PRMT R51, R50, 0x7054, R51 ;  /* 0x0000705432337816 */ /* 0x000fe40000000033 */
[----:B------:R-:W-:Y:S02]  /*98d0*/  LOP3.LUT R3, R3, 0xff, RZ, 0xc0, !PT ;  /* 0x000000ff03037812 */ /* 0x000fe400078ec0ff */
[----:B------:R-:W-:Y:S02]  /*98e0*/  PRMT R45, R44, 0x7054, R45 ;  /* 0x000070542c2d7816 */ /* 0x000fe4000000002d */
[----:B------:R-:W-:Y:S02]  /*98f0*/  LOP3.LUT R51, R51, 0xff000000, R31, 0xf8, !PT ;  /* 0xff00000033337812 */ /* 0x000fe400078ef81f */
[----:B------:R-:W-:Y:S02]  /*9900*/  LOP3.LUT R39, R39, 0xff000000, R25, 0xf8, !PT ;  /* 0xff00000027277812 */ /* 0x000fe400078ef819 */
[----:B------:R-:W-:-:S02]  /*9910*/  PRMT R15, R3, 0x7054, R14 ;  /* 0x00007054030f7816 */ /* 0x000fc4000000000e */
        /* <DEDUP_REMOVED lines=32> */
[----:B------:R-:W-:Y:S02]  /*9b20*/  HADD2.F32 R24, -RZ, R24.H0_H0 ;  /* 0x20000018ff187230 */ /* 0x000fe40000004100 */
[C---:B------:R-:W-:Y:S01]  /*9b30*/  FMUL.FTZ R59, R5.reuse, R31 ;  /* 0x0000001f053b7220 */ /* 0x040fe20000410000 */
[----:B------:R-:W-:Y:S02]  /*9b40*/  HADD2.F32 R51, -RZ, R51.H1_H1 ;  /* 0x30000033ff337230 */ /* 0x000fe40000004100 */
[-C--:B------:R-:W-:Y:S01]  /*9b50*/  FMUL.FTZ R5, R5, R15.reuse ;  /* 0x0000000f05057220 */ /* 0x080fe20000410000 */
[----:B------:R-:W-:Y:S02]  /*9b60*/  HADD2.F32 R6, -RZ, R25.H1_H1 ;  /* 0x30000019ff067230 */ /* 0x000fe40000004100 */
[----:B------:R-:W-:Y:S01]  /*9b70*/  FFMA.FTZ R59, R24, R15, -R59 ;  /* 0x0000000f183b7223 */ /* 0x000fe2000001083b */
[----:B------:R-:W-:-:S02]  /*9b80*/  HADD2.F32 R39, -RZ, R39.H1_H1 ;  /* 0x30000027ff277230 */ /* 0x000fc40000004100 */
[----:B------:R-:W-:Y:S01]  /*9b90*/  FFMA.FTZ R54, R24, R31, R5 ;  /* 0x0000001f18367223 */ /* 0x000fe20000010005 */
[----:B------:R-:W-:Y:S02]  /*9ba0*/  HADD2.F32 R25, -RZ, R25.H0_H0 ;  /* 0x20000019ff197230 */ /* 0x000fe40000004100 */
[C---:B------:R-:W-:Y:S01]  /*9bb0*/  FMUL.FTZ R30, R6.reuse, R51 ;  /* 0x00000033061e7220 */ /* 0x040fe20000410000 */
[----:B------:R-:W-:Y:S01]  /*9bc0*/  F2FP.F16.E4M3.UNPACK_B R5, R45 ;  /* 0x0000002dff05723e */ /* 0x000fe200020006ff */
[-C--:B------:R-:W-:Y:S01]  /*9bd0*/  FMUL.FTZ R24, R6, R39.reuse ;  /* 0x0000002706187220 */ /* 0x080fe20000410000 */
[----:B------:R-:W-:Y:S01]  /*9be0*/  F2FP.F16.E4M3.UNPACK_B R4, R4.H1 ;  /* 0x00000004ff04723e */ /* 0x000fe200030006ff */
[C---:B------:R-:W-:Y:S01]  /*9bf0*/  FFMA.FTZ R39, R25.reuse, R39, -R30 ;  /* 0x0000002719277223 */ /* 0x040fe2000001081e */
[----:B------:R-:W-:Y:S01]  /*9c00*/  F2FP.F16.E4M3.UNPACK_B R15, R37 ;  /* 0x00000025ff0f723e */ /* 0x000fe200020006ff */
        /* <DEDUP_REMOVED lines=14> */
[C---:B------:R-:W-:Y:S01]  /*9cf0*/  FMUL.FTZ R6, R4.reuse, R25 ;  /* 0x0000001904067220 */ /* 0x040fe20000410000 */
[----:B------:R-:W-:Y:S01]  /*9d00*/  FFMA.FTZ R31, R5, R30, R44 ;  /* 0x0000001e051f7223 */ /* 0x000fe2000001002c */
[-C--:B------:R-:W-:Y:S01]  /*9d10*/  FMUL.FTZ R4, R4, R15.reuse ;  /* 0x0000000f04047220 */ /* 0x080fe20000410000 */
[----:B------:R-:W-:Y:S02]  /*9d20*/  HADD2.F32 R5, -RZ, R37.H1_H1 ;  /* 0x30000025ff057230 */ /* 0x000fe40000004100 */
[C---:B------:R-:W-:Y:S01]  /*9d30*/  FFMA.FTZ R30, R3.reuse, R15, -R6 ;  /* 0x0000000f031e7223 */ /* 0x040fe20000010806 */
[--C-:B------:R-:W-:Y:S02]  /*9d40*/  HADD2.F32 R15, -RZ, R45.reuse.H1_H1 ;  /* 0x3000002dff0f7230 */ /* 0x100fe40000004100 */
[----:B------:R-:W-:Y:S01]  /*9d50*/  FFMA.FTZ R25, R3, R25, R4 ;  /* 0x0000001903197223 */ /* 0x000fe20000010004 */
[----:B------:R-:W-:Y:S02]  /*9d60*/  HADD2.F32 R4, -RZ, R14.H1_H1 ;  /* 0x3000000eff047230 */ /* 0x000fe40000004100 */
[----:B------:R-:W-:-:S02]  /*9d70*/  HADD2.F32 R24, -RZ, R45.H0_H0 ;  /* 0x2000002dff187230 */ /* 0x000fc40000004100 */
[----:B------:R-:W-:Y:S02]  /*9d80*/  HADD2.F32 R3, -RZ, R7.H1_H1 ;  /* 0x30000007ff037230 */ /* 0x000fe40000004100 */
[C---:B------:R-:W-:Y:S01]  /*9d90*/  FMUL.FTZ R44, R4.reuse, R5 ;  /* 0x00000005042c7220 */ /* 0x040fe20000410000 */
[----:B------:R-:W-:Y:S02]  /*9da0*/  HADD2.F32 R6, -RZ, R37.H0_H0 ;  /* 0x20000025ff067230 */ /* 0x000fe40000004100 */
[----:B------:R-:W-:Y:S01]  /*9db0*/  FMUL.FTZ R37, R4, R15 ;  /* 0x0000000f04257220 */ /* 0x000fe20000410000 */
        /* <DEDUP_REMOVED lines=17> */
.L_x_1448:
[----:B------:R-:W-:Y:S05]  /*9ed0*/  BSYNC B1 ;  /* 0x0000000000017941 */ /* 0x000fea0003800000 */
.L_x_1447:
[----:B------:R-:W-:Y:S01]  /*9ee0*/  ISETP.GE.AND P0, PT, R218, R0, PT ;  /* 0x00000000da00720c */ /* 0x000fe20003f06270 */
[----:B------:R-:W-:-:S12]  /*9ef0*/  BSSY B1, `(.L_x_1451) ;  /* 0x00000f9000017945 */ /* 0x000fd80003800000 */
[----:B------:R-:W-:Y:S05]  /*9f00*/  @P0 BRA `(.L_x_1452) ;  /* 0x0000000c00dc0947 */ /* 0x000fea0003800000 */
[----:B0-----:R-:W0:Y:S01]  /*9f10*/  LDC R3, c[0x0][0x3f4] ;  /* 0x0000fd00ff037b82 */ /* 0x001e220000000800 */
[----:B------:R-:W-:Y:S01]  /*9f20*/  BSSY B2, `(.L_x_1453) ;  /* 0x000007e000027945 */ /* 0x000fe20003800000 */
[-C--:B0-----:R-:W-:Y:S02]  /*9f30*/  ISETP.GE.AND P0, PT, R18, R3.reuse, PT ;  /* 0x000000031200720c */ /* 0x081fe40003f06270 */
[----:B------:R-:W-:-:S11]  /*9f40*/  ISETP.GE.AND P1, PT, R194, R3, PT ;  /* 0x00000003c200720c */ /* 0x000fd60003f26270 */
[----:B------:R-:W-:Y:S05]  /*9f50*/  @P0 BRA `(.L_x_1454) ;  /* 0x0000000400e80947 */ /* 0x000fea0003800000 */
[----:B-12---:R-:W0:Y:S01]  /*9f60*/  LDS.128 R4, [R212+0x19000] ;  /* 0x01900000d4047984 */ /* 0x006e220000000c00 */
[----:B-----5:R-:W-:Y:S02]  /*9f70*/  SHF.R.U32.HI R3, RZ, 0x8, R40 ;  /* 0x00000008ff037819 */ /* 0x020fe40000011628 */
[----:B------:R-:W-:Y:S02]  /*9f80*/  SHF.R.U32.HI R15, RZ, 0x8, R41 ;  /* 0x00000008ff0f7819 */ /* 0x000fe40000011629 */
[----:B------:R-:W-:Y:S02]  /*9f90*/  SHF.R.U32.HI R37, RZ, 0x8, R47 ;  /* 0x00000008ff257819 */ /* 0x000fe4000001162f */
[----:B------:R-:W-:Y:S02]  /*9fa0*/  LOP3.LUT R14, R40, 0xff, RZ, 0xc0, !PT ;  /* 0x000000ff280e7812 */ /* 0x000fe400078ec0ff */
[----:B------:R-:W-:Y:S02]  /*9fb0*/  SHF.R.U32.HI R25, RZ, 0x8, R46 ;  /* 0x00000008ff197819 */ /* 0x000fe4000001162e */
[----:B------:R-:W-:-:S02]  /*9fc0*/  LOP3.LUT R3, R3, 0xff, RZ, 0xc0, !PT ;  /* 0x000000ff03037812 */ /* 0x000fc400078ec0ff */
[----:B------:R-:W-:Y:S02]  /*9fd0*/  LOP3.LUT R24, R41, 0xff, RZ, 0xc0, !PT ;  /* 0x000000ff29187812 */ /* 0x000fe400078ec0ff */
[----:B------:R-:W-:Y:S02]  /*9fe0*/  LOP3.LUT R38, R47, 0xff, RZ, 0xc0, !PT ;  /* 0x000000ff2f267812 */ /* 0x000fe400078ec0ff */
[----:B------:R-:W-:Y:S02]  /*9ff0*/  LOP3.LUT R15, R15, 0xff, RZ, 0xc0, !PT ;  /* 0x000000ff0f0f7812 */ /* 0x000fe400078ec0ff */
[----:B------:R-:W-:Y:S02]  /*a000*/  LOP3.LUT R37, R37, 0xff, RZ, 0xc0, !PT ;  /* 0x000000ff25257812 */ /* 0x000fe400078ec0ff */
[----:B------:R-:W-:Y:S02]  /*a010*/  LOP3.LUT R30, R25, 0xff, RZ, 0xc0, !PT ;  /* 0x000000ff191e7812 */ /* 0x000fe400078ec0ff */
[----:B------:R-:W-:-:S02]  /*a020*/  PRMT R14, R3, 0x7604, R14 ;  /* 0x00007604030e7816 */ /* 0x000fc4000000000e */
[----:B------:R-:W-:Y:S02]  /*a030*/  PRMT R25, R15, 0x7604, R24 ;  /* 0x000076040f197816 */ /* 0x000fe40000000018 */
[----:B------:R-:W-:Y:S02]  /*a040*/  PRMT R38, R37, 0x7604, R38 ;  /* 0x0000760425267816 */ /* 0x000fe40000000026 */
[----:B------:R-:W-:Y:S02]  /*a050*/  SHF.R.U32.HI R3, RZ, 0x10, R40 ;  /* 0x00000010ff037819 */ /* 0x000fe40000011628 */
[----:B------:R-:W-:Y:S02]  /*a060*/  SHF.R.U32.HI R24, RZ, 0x10, R41 ;  /* 0x00000010ff187819 */ /* 0x000fe40000011629 */
[----:B------:R-:W-:Y:S02]  /*a070*/  SHF.R.U32.HI R37, RZ, 0x10, R47 ;  /* 0x00000010ff257819 */ /* 0x000fe4000001162f */
[----:B------:R-:W-:-:S02]  /*a080*/  LOP3.LUT R31, R46, 0xff, RZ, 0xc0, !PT ;  /* 0x000000ff2e1f7812 */ /* 0x000fc400078ec0ff */
[----:B------:R-:W-:Y:S02]  /*a090*/  SHF.R.U32.HI R15, RZ, 0x10, R46 ;  /* 0x00000010ff0f7819 */ /* 0x000fe4000001162e */
[----:B------:R-:W-:Y:S02]  /*a0a0*/  LOP3.LUT R3, R3, 0xff, RZ, 0xc0, !PT ;  /* 0x000000ff03037812 */ /* 0x000fe400078ec0ff */
[----:B------:R-:W-:Y:S02]  /*a0b0*/  LOP3.LUT R24, R24, 0xff, RZ, 0xc0, !PT ;  /* 0x000000ff18187812 */ /* 0x000fe400078ec0ff */
[----:B------:R-:W-:Y:S02]  /*a0c0*/  LOP3.LUT R37, R37, 0xff, RZ, 0xc0, !PT ;  /* 0x000000ff25257812 */ /* 0x000fe400078ec0ff */
[----:B------:R-:W-:Y:S02]  /*a0d0*/  PRMT R31, R30, 0x7604, R31 ;  /* 0x000076041e1f7816 */ /* 0x000fe4000000001f */
[----:B------:R-:W-:-:S02]  /*a0e0*/  LOP3.LUT R30, R15, 0xff, RZ, 0xc0, !PT ;  /* 0x000000ff0f1e7812 */ /* 0x000fc400078ec0ff */
[----:B------:R-:W-:Y:S02]  /*a0f0*/  PRMT R15, R3, 0x7054, R14 ;  /* 0x00007054030f7816 */ /* 0x000fe4000000000e */
[----:B------:R-:W-:Y:S02]  /*a100*/  PRMT R25, R24, 0x7054, R25 ;  /* 0x0000705418197816 */ /* 0x000fe40000000019 */
[----:B------:R-:W-:Y:S02]  /*a110*/  PRMT R37, R37, 0x7054, R38 ;  /* 0x0000705425257816 */ /* 0x000fe40000000026 */
[----:B------:R-:W-:Y:S02]  /*a120*/  PRMT R31, R30, 0x7054, R31 ;  /* 0x000070541e1f7816 */ /* 0x000fe4000000001f */
[----:B------:R-:W-:Y:S02]  /*a130*/  LOP3.LUT R30, R15, 0xff000000, R40, 0xf8, !PT ;  /* 0xff0000000f1e7812 */ /* 0x000fe400078ef828 */
[----:B------:R-:W-:-:S02]  /*a140*/  LOP3.LUT R38, R37, 0xff000000, R47, 0xf8, !PT ;  /* 0xff00000025267812 */ /* 0x000fc400078ef82f */
[----:B------:R-:W-:Y:S02]  /*a150*/  LOP3.LUT R40, R25, 0xff000000, R41, 0xf8, !PT ;  /* 0xff00000019287812 */ /* 0x000fe400078ef829 */
[----:B------:R-:W-:Y:S02]  /*a160*/  LOP3.LUT R46, R31, 0xff000000, R46, 0xf8, !PT ;  /* 0xff0000001f2e7812 */ /* 0x000fe400078ef82e */
[----:B0-----:R-:W-:Y:S02]  /*a170*/  F2FP.F16.E4M3.UNPACK_B R3, R6.H1 ;  /* 0x00000006ff03723e */ /* 0x001fe400030006ff */
[----:B------:R-:W-:Y:S02]  /*a180*/  F2FP.F16.E4M3.UNPACK_B R39, R38 ;  /* 0x00000026ff27723e */ /* 0x000fe400020006ff */
[----:B------:R-:W-:Y:S01]  /*a190*/  F2FP.F16.E4M3.UNPACK_B R31, R40 ;  /* 0x00000028ff1f723e */ /* 0x000fe200020006ff */
[----:B------:R-:W-:Y:S01]  /*a1a0*/  HADD2.F32 R14, -RZ, R3.H1_H1 ;  /* 0x30000003ff0e7230 */ /* 0x000fe20000004100 */
[----:B------:R-:W-:Y:S01]  /*a1b0*/  F2FP.F16.E4M3.UNPACK_B R6, R6 ;  /* 0x00000006ff06723e */ /* 0x000fe200020006ff */
[----:B------:R-:W-:Y:S01]  /*a1c0*/  HADD2.F32 R41, -RZ, R39.H1_H1 ;  /* 0x30000027ff297230 */ /* 0x000fe20000004100 */
[-C--:B------:R-:W-:Y:S01]  /*a1d0*/  F2FP.F16.E4M3.UNPACK_B R24, R7.reuse ;  /* 0x00000007ff18723e */ /* 0x080fe200020006ff */
[----:B------:R-:W-:Y:S01]  /*a1e0*/  HADD2.F32 R37, -RZ, R31.H1_H1 ;  /* 0x3000001fff257230 */ /* 0x000fe20000004100 */
[----:B------:R-:W-:Y:S01]  /*a1f0*/  F2FP.F16.E4M3.UNPACK_B R25, R7.H1 ;  /* 0x00000007ff19723e */ /* 0x000fe200030006ff */
[----:B------:R-:W-:-:S02]  /*a200*/  HADD2.F32 R15, -RZ, R3.H0_H0 ;  /* 0x20000003ff0f7230 */ /* 0x000fc40000004100 */
[C---:B------:R-:W-:Y:S01]  /*a210*/  FMUL.FTZ R44, R14.reuse, R41 ;  /* 0x000000290e2c7220 */ /* 0x040fe20000410000 */
[----:B------:R-:W-:Y:S01]  /*a220*/  F2FP.F16.E4M3.UNPACK_B R7, R5 ;  /* 0x00000005ff07723e */ /* 0x000fe200020006ff */
[----:B------:R-:W-:Y:S01]  /*a230*/  FMUL.FTZ R50, R14, R37 ;  /* 0x000000250e327220 */ /* 0x000fe20000410000 */
[----:B------:R-:W-:Y:S01]  /*a240*/  F2FP.F16.E4M3.UNPACK_B R14, R5.H1 ;  /* 0x00000005ff0e723e */ /* 0x000fe200030006ff */
[----:B------:R-:W-:Y:S02]  /*a250*/  HADD2.F32 R39, -RZ, R39.H0_H0 ;  /* 0x20000027ff277230 */ /* 0x000fe40000004100 */
[C---:B------:R-:W-:Y:S01]  /*a260*/  FFMA.FTZ R45, R15.reuse, R37, -R44 ;  /* 0x000000250f2d7223 */ /* 0x040fe2000001082c */
[--C-:B------:R-:W-:Y:S02]  /*a270*/  HADD2.F32 R5, -RZ, R6.reuse.H1_H1 ;  /* 0x30000006ff057230 */ /* 0x100fe40000004100 */
[----:B------:R-:W-:Y:S01]  /*a280*/  FFMA.FTZ R50, R15, R41, R50 ;  /* 0x000000290f327223 */ /* 0x000fe20000010032 */
[----:B------:R-:W-:Y:S01]  /*a290*/  HADD2.F32 R31, -RZ, R31.H0_H0 ;  /* 0x2000001fff1f7230 */ /* 0x000fe20000004100 */
[----:B------:R-:W-:Y:S01]  /*a2a0*/  F2FP.F16.E4M3.UNPACK_B R38, R38.H1 ;  /* 0x00000026ff26723e */ /* 0x000fe200030006ff */
[----:B------:R-:W-:Y:S01]  /*a2b0*/  HADD2.F32 R6, -RZ, R6.H0_H0 ;  /* 0x20000006ff067230 */ /* 0x000fe20000004100 */
[----:B------:R-:W-:Y:S01]  /*a2c0*/  F2FP.F16.E4M3.UNPACK_B R40, R40.H1 ;  /* 0x00000028ff28723e */ /* 0x000fe200030006ff */
[C---:B------:R-:W-:Y:S01]  /*a2d0*/  FMUL.FTZ R15, R5.reuse, R39 ;  /* 0x00000027050f7220 */ /* 0x040fe20000410000 */
[----:B------:R-:W-:Y:S01]  /*a2e0*/  FMUL.FTZ R44, R5, R31 ;  /* 0x0000001f052c7220 */ /* 0x000fe20000410000 */
[----:B------:R-:W-:Y:S01]  /*a2f0*/  HADD2.F32 R5, -RZ, R24.H1_H1 ;  /* 0x30000018ff057230 */ /* 0x000fe20000004100 */
[----:B------:R-:W-:Y:S01]  /*a300*/  F2FP.F16.E4M3.UNPACK_B R3, R4 ;  /* 0x00000004ff03723e */ /* 0x000fe200020006ff */
[----:B------:R-:W-:-:S02]  /*a310*/  HADD2.F32 R37, -RZ, R38.H0_H0 ;  /* 0x20000026ff257230 */ /* 0x000fc40000004100 */
[C---:B------:R-:W-:Y:S01]  /*a320*/  FFMA.FTZ R41, R6.reuse, R31, -R15 ;  /* 0x0000001f06297223 */ /* 0x040fe2000001080f */
[----:B------:R-:W-:Y:S02]  /*a330*/  HADD2.F32 R15, -RZ, R40.H0_H0 ;  /* 0x20000028ff0f7230 */ /* 0x000fe40000004100 */
[----:B------:R-:W-:Y:S01]  /*a340*/  FFMA.FTZ R44, R6, R39, R44 ;  /* 0x00000027062c7223 */ /* 0x000fe2000001002c */
[----:B------:R-:W-:Y:S02]  /*a350*/  HADD2.F32 R24, -RZ, R24.H0_H0 ;  /* 0x20000018ff187230 */ /* 0x000fe40000004100 */
[C---:B------:R-:W-:Y:S01]  /*a360*/  FMUL.FTZ R31, R5.reuse, R37 ;  /* 0x00000025051f7220 */ /* 0x040fe20000410000 */
[----:B------:R-:W-:Y:S02]  /*a370*/  HADD2.F32 R38, -RZ, R38.H1_H1 ;  /* 0x30000026ff267230 */ /* 0x000fe40000004100 */
[----:B------:R-:W-:Y:S01]  /*a380*/  FMUL.FTZ R5, R5, R15 ;  /* 0x0000000f05057220 */ /* 0x000fe20000410000 */
[----:B------:R-:W-:-:S02]  /*a390*/  HADD2.F32 R6, -RZ, R25.H1_H1 ;  /* 0x30000019ff067230 */ /* 0x000fc40000004100 */
[C---:B------:R-:W-:Y:S01]  /*a3a0*/  FFMA.FTZ R39, R24.reuse, R15, -R31 ;  /* 0x0000000f18277223 */ /* 0x040fe2000001081f */
[----:B------:R-:W-:Y:S02]  /*a3b0*/  HADD2.F32 R40, -RZ, R40.H1_H1 ;  /* 0x30000028ff287230 */ /* 0x000fe40000004100 */
[----:B------:R-:W-:Y:S01]  /*a3c0*/  FFMA.FTZ R52, R24, R37, R5 ;  /* 0x0000002518347223 */ /* 0x000fe20000010005 */
[----:B------:R-:W-:Y:S02]  /*a3d0*/  HADD2.F32 R25, -RZ, R25.H0_H0 ;  /* 0x20000019ff197230 */ /* 0x000fe40000004100 */
[C---:B------:R-:W-:Y:S01]  /*a3e0*/  FMUL.FTZ R54, R6.reuse, R38 ;  /* 0x0000002606367220 */ /* 0x040fe20000410000 */
[----:B------:R-:W-:Y:S01]  /*a3f0*/  F2FP.F16.E4M3.UNPACK_B R5, R46 ;  /* 0x0000002eff05723e */ /* 0x000fe200020006ff */
[----:B------:R-:W-:Y:S01]  /*a400*/  FMUL.FTZ R24, R6, R40 ;  /* 0x0000002806187220 */ /* 0x000fe20000410000 */
        /* <DEDUP_REMOVED lines=8> */
[----:B------:R-:W-:Y:S01]  /*a490*/  HADD2.F32 R6, -RZ, R4.H1_H1 ;  /* 0x30000004ff067230 */ /* 0x000fe20000004100 */
[----:B------:R-:W-:Y:S01]  /*a4a0*/  F2FP.SATFINITE.E4M3.F32.PACK_AB_MERGE_C R45, R50, R45, RZ ;  /* 0x0000002d322d723e */ /* 0x000fe200048070ff */
[----:B------:R-:W-:-:S02]  /*a4b0*/  HADD2.F32 R24, -RZ, R15.H1_H1 ;  /* 0x3000000fff187230 */ /* 0x000fc40000004100 */
[----:B------:R-:W-:Y:S02]  /*a4c0*/  HADD2.F32 R5, -RZ, R4.H0_H0 ;  /* 0x20000004ff057230 */ /* 0x000fe40000004100 */
[C---:B------:R-:W-:Y:S01]  /*a4d0*/  FMUL.FTZ R38, R6.reuse, R31 ;  /* 0x0000001f06267220 */ /* 0x040fe20000410000 */
[----:B------:R-:W-:Y:S02]  /*a4e0*/  HADD2.F32 R4, -RZ, R3.H1_H1 ;  /* 0x30000003ff047230 */ /* 0x000fe40000004100 */
[-C--:B------:R-:W-:Y:S01]  /*a4f0*/  FMUL.FTZ R40, R6, R24.reuse ;  /* 0x0000001806287220 */ /* 0x080fe20000410000 */
[----:B------:R-:W-:Y:S02]  /*a500*/  HADD2.F32 R15, -RZ, R15.H0_H0 ;  /* 0x2000000fff0f7230 */ /* 0x000fe40000004100 */
[C---:B------:R-:W-:Y:S01]  /*a510*/  FFMA.FTZ R38, R5.reuse, R24, -R38 ;  /* 0x0000001805267223 */ /* 0x040fe20000010826 */
[----:B------:R-:W-:Y:S02]  /*a520*/  HADD2.F32 R3, -RZ, R3.H0_H0 ;  /* 0x20000003ff037230 */ /* 0x000fe40000004100 */
[C---:B------:R-:W-:Y:S01]  /*a530*/  FMUL.FTZ R6, R4.reuse, R25 ;  /* 0x0000001904067220 */ /* 0x040fe20000410000 */
[----:B------:R-:W-:Y:S01]  /*a540*/  FFMA.FTZ R31, R5, R31, R40 ;  /* 0x0000001f051f7223 */ /* 0x000fe20000010028 */
[----:B------:R-:W-:Y:S01]  /*a550*/  FMUL.FTZ R4, R4, R15 ;  /* 0x0000000f04047220 */ /* 0x000fe20000410000 */
[----:B------:R-:W-:-:S02]  /*a560*/  HADD2.F32 R5, -RZ, R30.H1_H1 ;  /* 0x3000001eff057230 */ /* 0x000fc40000004100 */
[C---:B------:R-:W-:Y:S01]  /*a570*/  FFMA.FTZ R24, R3.reuse, R15, -R6 ;  /* 0x0000000f03187223 */ /* 0x040fe20000010806 */
[----:B------:R-:W-:Y:S02]  /*a580*/  HADD2.F32 R15, -RZ, R46.H1_H1 ;  /* 0x3000002eff0f7230 */ /* 0x000fe40000004100 */
[----:B------:R-:W-:Y:S01]  /*a590*/  FFMA.FTZ R25, R3, R25, R4 ;  /* 0x0000001903197223 */ /* 0x000fe20000010004 */
[----:B------:R-:W-:Y:S02]  /*a5a0*/  HADD2.F32 R4, -RZ, R14.H1_H1 ;  /* 0x3000000eff047230 */ /* 0x000fe40000004100 */
[----:B------:R-:W-:Y:S02]  /*a5b0*/  HADD2.F32 R46, -RZ, R46.H0_H0 ;  /* 0x2000002eff2e7230 */ /* 0x000fe40000004100 */
[----:B------:R-:W-:Y:S02]  /*a5c0*/  HADD2.F32 R3, -RZ, R7.H1_H1 ;  /* 0x30000007ff037230 */ /* 0x000fe40000004100 */
[----:B------:R-:W-:Y:S01]  /*a5d0*/  FMUL.FTZ R37, R4, R15 ;  /* 0x0000000f04257220 */ /* 0x000fe20000410000 */
[----:B------:R-:W-:-:S02]  /*a5e0*/  HADD2.F32 R30, -RZ, R30.H0_H0 ;  /* 0x2000001eff1e7230 */ /* 0x000fc40000004100 */
[-C--:B------:R-:W-:Y:S01]  /*a5f0*/  FMUL.FTZ R6, R4, R5.reuse ;  /* 0x0000000504067220 */ /* 0x080fe20000410000 */
        /* <DEDUP_REMOVED lines=11> */
[----:B------:R-:W-:Y:S02]  /*a6b0*/  F2FP.SATFINITE.E4M3.F32.PACK_AB_MERGE_C R6, R44, R41, R45 ;  /* 0x000000292c06723e */ /* 0x000fe4000480702d */
[----:B------:R-:W-:Y:S02]  /*a6c0*/  F2FP.SATFINITE.E4M3.F32.PACK_AB_MERGE_C R7, R52, R39, R7 ;  /* 0x000000273407723e */ /* 0x000fe40004807007 */
[----:B------:R-:W-:Y:S02]  /*a6d0*/  F2FP.SATFINITE.E4M3.F32.PACK_AB_MERGE_C R4, R25, R24, R4 ;  /* 0x000000181904723e */ /* 0x000fe40004807004 */
[----:B------:R-:W-:-:S05]  /*a6e0*/  F2FP.SATFINITE.E4M3.F32.PACK_AB_MERGE_C R5, R46, R5, R37 ;  /* 0x000000052e05723e */ /* 0x000fca0004807025 */
[----:B------:R0:W-:Y:S02]  /*a6f0*/  STS.128 [R212+0x19000], R4 ;  /* 0x01900004d4007388 */ /* 0x0001e40000000c00 */
.L_x_1454:
[----:B------:R-:W-:Y:S05]  /*a700*/  BSYNC B2 ;  /* 0x0000000000027941 */ /* 0x000fea0003800000 */
.L_x_1453:
[----:B------:R-:W-:Y:S05]  /*a710*/  @P1 BRA `(.L_x_1452) ;  /* 0x0000000400d81947 */ /* 0x000fea0003800000 */
[----:B012---:R-:W0:Y:S01]  /*a720*/  LDS.128 R4, [R212+0x1d000] ;  /* 0x01d00000d4047984 */ /* 0x007e220000000c00 */
[----:B-----5:R-:W-:Y:S02]  /*a730*/  SHF.R.U32.HI R14, RZ, 0x8, R26 ;  /* 0x00000008ff0e7819 */ /* 0x020fe4000001161a */
[----:B------:R-:W-:Y:S02]  /*a740*/  LOP3.LUT R3, R26, 0xff, RZ, 0xc0, !PT ;  /* 0x000000ff1a037812 */ /* 0x000fe400078ec0ff */
[----:B------:R-:W-:Y:S02]  /*a750*/  LOP3.LUT R14, R14, 0xff, RZ, 0xc0, !PT ;  /* 0x000000ff0e0e7812 */ /* 0x000fe400078ec0ff */
[----:B------:R-:W-:Y:S02]  /*a760*/  SHF.R.U32.HI R24, RZ, 0x8, R27 ;  /* 0x00000008ff187819 */ /* 0x000fe4000001161b */
[----:B------:R-:W-:Y:S02]  /*a770*/  SHF.R.U32.HI R31, RZ, 0x8, R33 ;  /* 0x00000008ff1f7819 */ /* 0x000fe40000011621 */
[----:B------:R-:W-:-:S02]  /*a780*/  PRMT R3, R14, 0x7604, R3 ;  /* 0x000076040e037816 */ /* 0x000fc40000000003 */
[----:B------:R-:W-:Y:S02]  /*a790*/  LOP3.LUT R15, R27, 0xff, RZ, 0xc0, !PT ;  /* 0x000000ff1b0f7812 */ /* 0x000fe400078ec0ff */
[----:B------:R-:W-:Y:S02]  /*a7a0*/  LOP3.LUT R24, R24, 0xff, RZ, 0xc0, !PT ;  /* 0x000000ff18187812 */ /* 0x000fe400078ec0ff */
        /* <DEDUP_REMOVED lines=17> */
[----:B0-----:R-:W-:-:S02]  /*a8c0*/  F2FP.F16.E4M3.UNPACK_B R3, R6.H1 ;  /* 0x00000006ff03723e */ /* 0x001fc400030006ff */
[--C-:B------:R-:W-:Y:S02]  /*a8d0*/  LOP3.LUT R31, R31, 0xff0000, R32.reuse, 0xf8, !PT ;  /* 0x00ff00001f1f7812 */ /* 0x100fe400078ef820 */
[----:B------:R-:W-:Y:S01]  /*a8e0*/  F2FP.F16.E4M3.UNPACK_B R33, R37 ;  /* 0x00000025ff21723e */ /* 0x000fe200020006ff */
[----:B------:R-:W-:Y:S01]  /*a8f0*/  HADD2.F32 R14, -RZ, R3.H1_H1 ;  /* 0x30000003ff0e7230 */ /* 0x000fe20000004100 */
[----:B------:R-:W-:Y:S02]  /*a900*/  F2FP.F16.E4M3.UNPACK_B R30, R27 ;  /* 0x0000001bff1e723e */ /* 0x000fe400020006ff */
[----:B------:R-:W-:Y:S01]  /*a910*/  LOP3.LUT R32, R31, 0xff000000, R32, 0xf8, !PT ;  /* 0xff0000001f207812 */ /* 0x000fe200078ef820 */
[----:B------:R-:W-:Y:S01]  /*a920*/  HADD2.F32 R38, -RZ, R33.H1_H1 ;  /* 0x30000021ff267230 */ /* 0x000fe20000004100 */
[----:B------:R-:W-:Y:S01]  /*a930*/  F2FP.F16.E4M3.UNPACK_B R6, R6 ;  /* 0x00000006ff06723e */ /* 0x000fe200020006ff */
[----:B------:R-:W-:Y:S01]  /*a940*/  HADD2.F32 R31, -RZ, R30.H1_H1 ;  /* 0x3000001eff1f7230 */ /* 0x000fe20000004100 */
[----:B------:R-:W-:Y:S01]  /*a950*/  LOP3.LUT R26, R15, 0xff000000, R26, 0xf8, !PT ;  /* 0xff0000000f1a7812 */ /* 0x000fe200078ef81a */
[----:B------:R-:W-:Y:S01]  /*a960*/  HADD2.F32 R15, -RZ, R3.H0_H0 ;  /* 0x20000003ff0f7230 */ /* 0x000fe20000004100 */
[-C--:B------:R-:W-:Y:S01]  /*a970*/  F2FP.F16.E4M3.UNPACK_B R24, R7.reuse ;  /* 0x00000007ff18723e */ /* 0x080fe200020006ff */
[C---:B------:R-:W-:Y:S01]  /*a980*/  FMUL.FTZ R40, R14.reuse, R38 ;  /* 0x000000260e287220 */ /* 0x040fe20000410000 */
[----:B------:R-:W-:Y:S01]  /*a990*/  F2FP.F16.E4M3.UNPACK_B R25, R7.H1 ;  /* 0x00000007ff19723e */ /* 0x000fe200030006ff */
        /* <DEDUP_REMOVED lines=78> */
.L_x_1452:
[----:B------:R-:W-:Y:S05]  /*ae80*/  BSYNC B1 ;  /* 0x0000000000017941 */ /* 0x000fea0003800000 */
.L_x_1451:
        /* <DEDUP_REMOVED lines=8> */
[----:B-123--:R-:W0:Y:S01]  /*af10*/  LDS.128 R4, [R212+0x1a000] ;  /* 0x01a00000d4047984 */ /* 0x00ee220000000c00 */
[----:B-----5:R-:W-:Y:S02]  /*af20*/  SHF.R.U32.HI R14, RZ, 0x8, R42 ;  /* 0x00000008ff0e7819 */ /* 0x020fe4000001162a */
[----:B------:R-:W-:Y:S02]  /*af30*/  LOP3.LUT R3, R42, 0xff, RZ, 0xc0, !PT ;  /* 0x000000ff2a037812 */ /* 0x000fe400078ec0ff */
[----:B------:R-:W-:Y:S02]  /*af40*/  LOP3.LUT R14, R14, 0xff, RZ, 0xc0, !PT ;  /* 0x000000ff0e0e7812 */ /* 0x000fe400078ec0ff */
[----:B------:R-:W-:Y:S02]  /*af50*/  SHF.R.U32.HI R24, RZ, 0x8, R43 ;  /* 0x00000008ff187819 */ /* 0x000fe4000001162b */
[----:B------:R-:W-:Y:S02]  /*af60*/  PRMT R3, R14, 0x7604, R3 ;  /* 0x000076040e037816 */ /* 0x000fe40000000003 */
[----:B------:R-:W-:-:S02]  /*af70*/  LOP3.LUT R15, R43, 0xff, RZ, 0xc0, !PT ;  /* 0x000000ff2b0f7812 */ /* 0x000fc400078ec0ff */
[----:B------:R-:W-:Y:S02]  /*af80*/  LOP3.LUT R24, R24, 0xff, RZ, 0xc0, !PT ;  /* 0x000000ff18187812 */ /* 0x000fe400078ec0ff */
[----:B------:R-:W-:Y:S02]  /*af90*/  SHF.R.U32.HI R30, RZ, 0x10, R43 ;  /* 0x00000010ff1e7819 */ /* 0x000fe4000001162b */
[--C-:B------:R-:W-:Y:S02]  /*afa0*/  SHF.R.U32.HI R27, RZ, 0x8, R49.reuse ;  /* 0x00000008ff1b7819 */ /* 0x100fe40000011631 */
[----:B------:R-:W-:Y:S02]  /*afb0*/  SHF.R.U32.HI R14, RZ, 0x8, R48 ;  /* 0x00000008ff0e7819 */ /* 0x000fe40000011630 */
[----:B------:R-:W-:Y:S02]  /*afc0*/  SHF.R.U32.HI R31, RZ, 0x10, R49 ;  /* 0x00000010ff1f7819 */ /* 0x000fe40000011631 */
[----:B------:R-:W-:-:S02]  /*afd0*/  PRMT R15, R24, 0x7604, R15 ;  /* 0x00007604180f7816 */ /* 0x000fc4000000000f */
[----:B------:R-:W-:Y:S01]  /*afe0*/  LOP3.LUT R26, R49, 0xff, RZ, 0xc0, !PT ;  /* 0x000000ff311a7812 */ /* 0x000fe200078ec0ff */
[----:B------:R-:W-:Y:S01]  /*aff0*/  IMAD.U32 R31, R31, 0x10000, RZ ;  /* 0x000100001f1f7824 */ /* 0x000fe200078e00ff */
[----:B------:R-:W-:Y:S02]  /*b000*/  LOP3.LUT R27, R27, 0xff, RZ, 0xc0, !PT ;  /* 0x000000ff1b1b7812 */ /* 0x000fe400078ec0ff */
        /* <DEDUP_REMOVED lines=24> */
[-C--:B------:R-:W-:Y:S01]  /*b190*/  F2FP.F16.E4M3.UNPACK_B R7, R5.reuse ;  /* 0x00000005ff07723e */ /* 0x080fe200020006ff */
[-C--:B------:R-:W-:Y:S01]  /*b1a0*/  FMUL.FTZ R40, R14, R30.reuse ;  /* 0x0000001e0e287220 */ /* 0x080fe20000410000 */
        /* <DEDUP_REMOVED lines=26> */
[CC--:B------:R-:W-:Y:S01]  /*b350*/  FMUL.FTZ R32, R6.reuse, R31.reuse ;  /* 0x0000001f06207220 */ /* 0x0c0fe20000410000 */
[----:B------:R-:W-:Y:S01]  /*b360*/  F2FP.F16.E4M3.UNPACK_B R5, R48 ;  /* 0x00000030ff05723e */ /* 0x000fe200020006ff */
[----:B------:R-:W-:Y:S01]  /*b370*/  FMUL.FTZ R24, R6, R42 ;  /* 0x0000002a06187220 */ /* 0x000fe20000410000 */
        /* <DEDUP_REMOVED lines=47> */
.L_x_1458:
[----:B------:R-:W-:Y:S05]  /*b670*/  BSYNC B2 ;  /* 0x0000000000027941 */ /* 0x000fea0003800000 */
.L_x_1457:
[----:B------:R-:W-:Y:S05]  /*b680*/  @P1 BRA `(.L_x_1456) ;  /* 0x0000000400e81947 */ /* 0x000fea0003800000 */
[----:B0123--:R-:W0:Y:S01]  /*b690*/  LDS.128 R4, [R212+0x1e000] ;  /* 0x01e00000d4047984 */ /* 0x00fe220000000c00 */
        /* <DEDUP_REMOVED lines=42> */
[CC--:B------:R-:W-:Y:S01]  /*b940*/  FMUL.FTZ R38, R14.reuse, R32.reuse ;  /* 0x000000200e267220 */ /* 0x0c0fe20000410000 */
        /* <DEDUP_REMOVED lines=78> */
.L_x_1456:
[----:B------:R-:W-:Y:S05]  /*be30*/  BSYNC B1 ;  /* 0x0000000000017941 */ /* 0x000fea0003800000 */
.L_x_1455:
[----:B------:R-:W-:-:S13]  /*be40*/  ISETP.GE.AND P0, PT, R236, R0, PT ;  /* 0x00000000ec00720c */ /* 0x000fda0003f06270 */
[----:B------:R-:W-:Y:S05]  /*be50*/  @P0 BRA `(.L_x_1459) ;  /* 0x0000005400ec0947 */ /* 0x000fea0003800000 */
[----:B0-----:R-:W0:Y:S01]  /*be60*/  LDC R3, c[0x0][0x3f4] ;  /* 0x0000fd00ff037b82 */ /* 0x001e220000000800 */
[----:B------:R-:W-:Y:S01]  /*be70*/  BSSY B1, `(.L_x_1460) ;  /* 0x000007e000017945 */ /* 0x000fe20003800000 */
[-C--:B0-----:R-:W-:Y:S02]  /*be80*/  ISETP.GE.AND P0, PT, R18, R3.reuse, PT ;  /* 0x000000031200720c */ /* 0x081fe40003f06270 */
[----:B------:R-:W-:-:S11]  /*be90*/  ISETP.GE.AND P1, PT, R194, R3, PT ;  /* 0x00000003c200720c */ /* 0x000fd60003f26270 */
[----:B------:R-:W-:Y:S05]  /*bea0*/  @P0 BRA `(.L_x_1461) ;  /* 0x0000000400e80947 */ /* 0x000fea0003800000 */
[----:B-1234-:R-:W0:Y:S01]  /*beb0*/  LDS.128 R4, [R212+0x1b000] ;  /* 0x01b00000d4047984 */ /* 0x01ee220000000c00 */
[----:B-----5:R-:W-:Y:S02]  /*bec0*/  SHF.R.U32.HI R14, RZ, 0x8, R11 ;  /* 0x00000008ff0e7819 */ /* 0x020fe4000001160b */
[----:B------:R-:W-:Y:S02]  /*bed0*/  SHF.R.U32.HI R26, RZ, 0x8, R13 ;  /* 0x00000008ff1a7819 */ /* 0x000fe4000001160d */
[----:B------:R-:W-:Y:S02]  /*bee0*/  LOP3.LUT R15, R11, 0xff, RZ, 0xc0, !PT ;  /* 0x000000ff0b0f7812 */ /* 0x000fe400078ec0ff */
[----:B------:R-:W-:Y:S02]  /*bef0*/  LOP3.LUT R27, R13, 0xff, RZ, 0xc0, !PT ;  /* 0x000000ff0d1b7812 */ /* 0x000fe400078ec0ff */
[----:B------:R-:W-:Y:S02]  /*bf00*/  LOP3.LUT R14, R14, 0xff, RZ, 0xc0, !PT ;  /* 0x000000ff0e0e7812 */ /* 0x000fe400078ec0ff */
[----:B------:R-:W-:-:S02]  /*bf10*/  LOP3.LUT R26, R26, 0xff, RZ, 0xc0, !PT ;  /* 0x000000ff1a1a7812 */ /* 0x000fc400078ec0ff */
[----:B------:R-:W-:Y:S02]  /*bf20*/  SHF.R.U32.HI R0, RZ, 0x8, R10 ;  /* 0x00000008ff007819 */ /* 0x000fe4000001160a */
[----:B------:R-:W-:Y:S02]  /*bf30*/  SHF.R.U32.HI R24, RZ, 0x8, R12 ;  /* 0x00000008ff187819 */ /* 0x000fe4000001160c */
[----:B------:R-:W-:Y:S02]  /*bf40*/  PRMT R15, R14, 0x7604, R15 ;  /* 0x000076040e0f7816 */ /* 0x000fe4000000000f */
[----:B------:R-:W-:Y:S02]  /*bf50*/  PRMT R27, R26, 0x7604, R27 ;  /* 0x000076041a1b7816 */ /* 0x000fe4000000001b */
[----:B------:R-:W-:Y:S02]  /*bf60*/  SHF.R.U32.HI R14, RZ, 0x10, R11 ;  /* 0x00000010ff0e7819 */ /* 0x000fe4000001160b */
[----:B------:R-:W-:-:S02]  /*bf70*/  SHF.R.U32.HI R26, RZ, 0x10, R13 ;  /* 0x00000010ff1a7819 */ /* 0x000fc4000001160d */
[----:B------:R-:W-:Y:S02]  /*bf80*/  LOP3.LUT R3, R10, 0xff, RZ, 0xc0, !PT ;  /* 0x000000ff0a037812 */ /* 0x000fe400078ec0ff */
[----:B------:R-:W-:Y:S02]  /*bf90*/  LOP3.LUT R25, R12, 0xff, RZ, 0xc0, !PT ;  /* 0x000000ff0c197812 */ /* 0x000fe400078ec0ff */
[----:B------:R-:W-:Y:S02]  /*bfa0*/  LOP3.LUT R0, R0, 0xff, RZ, 0xc0, !PT ;  /* 0x000000ff00007812 */ /* 0x000fe400078ec0ff */
[----:B------:R-:W-:Y:S02]  /*bfb0*/  LOP3.LUT R24, R24, 0xff, RZ, 0xc0, !PT ;  /* 0x000000ff18187812 */ /* 0x000fe400078ec0ff */
[----:B------:R-:W-:Y:S02]  /*bfc0*/  LOP3.LUT R14, R14, 0xff, RZ, 0xc0, !PT ;  /* 0x000000ff0e0e7812 */ /* 0x000fe400078ec0ff */
[----:B------:R-:W-:-:S02]  /*bfd0*/  LOP3.LUT R26, R26, 0xff, RZ, 0xc0, !PT ;  /* 0x000000ff1a1a7812 */ /* 0x000fc400078ec0ff */
[----:B------:R-:W-:Y:S02]  /*bfe0*/  PRMT R3, R0, 0x7604, R3 ;  /* 0x0000760400037816 */ /* 0x000fe40000000003 */
[----:B------:R-:W-:Y:S02]  /*bff0*/  PRMT R25, R24, 0x7604, R25 ;  /* 0x0000760418197816 */ /* 0x000fe40000000019 */
[----:B------:R-:W-:Y:S02]  /*c000*/  SHF.R.U32.HI R0, RZ, 0x10, R10 ;  /* 0x00000010ff007819 */ /* 0x000fe4000001160a */
[----:B------:R-:W-:Y:S02]  /*c010*/  SHF.R.U32.HI R24, RZ, 0x10, R12 ;  /* 0x00000010ff187819 */ /* 0x000fe4000001160c */
[----:B------:R-:W-:Y:S02]  /*c020*/  PRMT R15, R14, 0x7054, R15 ;  /* 0x000070540e0f7816 */ /* 0x000fe4000000000f */
[----:B------:R-:W-:-:S02]  /*c030*/  PRMT R27, R26, 0x7054, R27 ;  /* 0x000070541a1b7816 */ /* 0x000fc4000000001b */
[----:B------:R-:W-:Y:S02]  /*c040*/  LOP3.LUT R0, R0, 0xff, RZ, 0xc0, !PT ;  /* 0x000000ff00007812 */ /* 0x000fe400078ec0ff */
[----:B------:R-:W-:Y:S02]  /*c050*/  LOP3.LUT R24, R24, 0xff, RZ, 0xc0, !PT ;  /* 0x000000ff18187812 */ /* 0x000fe400078ec0ff */
[----:B------:R-:W-:Y:S02]  /*c060*/  LOP3.LUT R27, R27, 0xff000000, R13, 0xf8, !PT ;  /* 0xff0000001b1b7812 */ /* 0x000fe400078ef80d */
[----:B------:R-:W-:Y:S02]  /*c070*/  LOP3.LUT R15, R15, 0xff000000, R11, 0xf8, !PT ;  /* 0xff0000000f0f7812 */ /* 0x000fe400078ef80b */
[----:B------:R-:W-:Y:S02]  /*c080*/  PRMT R3, R0, 0x7054, R3 ;  /* 0x0000705400037816 */ /* 0x000fe40000000003 */
[----:B------:R-:W-:-:S02]  /*c090*/  PRMT R25, R24, 0x7054, R25 ;  /* 0x0000705418197816 */ /* 0x000fc40000000019 */
[-C--:B0-----:R-:W-:Y:S02]  /*c0a0*/  F2FP.F16.E4M3.UNPACK_B R0, R6.reuse.H1 ;  /* 0x00000006ff00723e */ /* 0x081fe400030006ff */
[----:B------:R-:W-:Y:S02]  /*c0b0*/  F2FP.F16.E4M3.UNPACK_B R28, R27 ;  /* 0x0000001bff1c723e */ /* 0x000fe400020006ff */
[----:B------:R-:W-:Y:S01]  /*c0c0*/  F2FP.F16.E4M3.UNPACK_B R24, R15 ;  /* 0x0000000fff18723e */ /* 0x000fe200020006ff */
[----:B------:R-:W-:Y:S01]  /*c0d0*/  HADD2.F32 R11, -RZ, R0.H1_H1 ;  /* 0x30000000ff0b7230 */ /* 0x000fe20000004100 */
[----:B------:R-:W-:Y:S01]  /*c0e0*/  LOP3.LUT R14, R3, 0xff000000, R10, 0xf8, !PT ;  /* 0xff000000030e7812 */ /* 0x000fe200078ef80a */
[----:B------:R-:W-:Y:S01]  /*c0f0*/  HADD2.F32 R29, -RZ, R28.H1_H1 ;  /* 0x3000001cff1d7230 */ /* 0x000fe20000004100 */
[----:B------:R-:W-:Y:S01]  /*c100*/  LOP3.LUT R26, R25, 0xff000000, R12, 0xf8, !PT ;  /* 0xff000000191a7812 */ /* 0x000fe200078ef80c */
[----:B------:R-:W-:Y:S01]  /*c110*/  HADD2.F32 R25, -RZ, R24.H1_H1 ;  /* 0x30000018ff197230 */ /* 0x000fe20000004100 */
[----:B------:R-:W-:Y:S01]  /*c120*/  F2FP.F16.E4M3.UNPACK_B R3, R6 ;  /* 0x00000006ff03723e */ /* 0x000fe200020006ff */
[----:B------:R-:W-:Y:S01]  /*c130*/  HADD2.F32 R10, -RZ, R0.H0_H0 ;  /* 0x20000000ff0a7230 */ /* 0x000fe20000004100 */
[----:B------:R-:W-:Y:S01]  /*c140*/  F2FP.F16.E4M3.UNPACK_B R12, R7 ;  /* 0x00000007ff0c723e */ /* 0x000fe200020006ff */
[C---:B------:R-:W-:Y:S01]  /*c150*/  FMUL.FTZ R31, R11.reuse, R29 ;  /* 0x0000001d0b1f7220 */ /* 0x040fe20000410000 */
[----:B------:R-:W-:Y:S01]  /*c160*/  F2FP.F16.E4M3.UNPACK_B R13, R7.H1 ;  /* 0x00000007ff0d723e */ /* 0x000fe200030006ff */
[----:B------:R-:W-:Y:S01]  /*c170*/  FMUL.FTZ R30, R11, R25 ;  /* 0x000000190b1e7220 */ /* 0x000fe20000410000 */
[-C--:B------:R-:W-:Y:S01]  /*c180*/  F2FP.F16.E4M3.UNPACK_B R6, R5.reuse ;  /* 0x00000005ff06723e */ /* 0x080fe200020006ff */
[----:B------:R-:W-:Y:S01]  /*c190*/  HADD2.F32 R28, -RZ, R28.H0_H0 ;  /* 0x2000001cff1c7230 */ /* 0x000fe20000004100 */
[----:B------:R-:W-:Y:S01]  /*c1a0*/  F2FP.F16.E4M3.UNPACK_B R7, R5.H1 ;  /* 0x00000005ff07723e */ /* 0x000fe200030006ff */
[----:B------:R-:W-:Y:S01]  /*c1b0*/  HADD2.F32 R5, -RZ, R3.H1_H1 ;  /* 0x30000003ff057230 */ /* 0x000fe20000004100 */
[----:B------:R-:W-:Y:S01]  /*c1c0*/  F2FP.F16.E4M3.UNPACK_B R27, R27.H1 ;  /* 0x0000001bff1b723e */ /* 0x000fe200030006ff */
[----:B------:R-:W-:-:S02]  /*c1d0*/  HADD2.F32 R24, -RZ, R24.H0_H0 ;  /* 0x20000018ff187230 */ /* 0x000fc40000004100 */
[C---:B------:R-:W-:Y:S01]  /*c1e0*/  FFMA.FTZ R31, R10.reuse, R25, -R31 ;  /* 0x000000190a1f7223 */ /* 0x040fe2000001081f */
[----:B------:R-:W-:Y:S01]  /*c1f0*/  FFMA.FTZ R30, R10, R29, R30 ;  /* 0x0000001d0a1e7223 */ /* 0x000fe2000001001e */
[----:B------:R-:W-:Y:S01]  /*c200*/  HADD2.F32 R3, -RZ, R3.H0_H0 ;  /* 0x20000003ff037230 */ /* 0x000fe20000004100 */
[----:B------:R-:W-:Y:S01]  /*c210*/  F2FP.F16.E4M3.UNPACK_B R15, R15.H1 ;  /* 0x0000000fff0f723e */ /* 0x000fe200030006ff */
[C---:B------:R-:W-:Y:S01]  /*c220*/  FMUL.FTZ R10, R5.reuse, R28 ;  /* 0x0000001c050a7220 */ /* 0x040fe20000410000 */
[----:B------:R-:W-:Y:S01]  /*c230*/  FMUL.FTZ R25, R5, R24 ;  /* 0x0000001805197220 */ /* 0x000fe20000410000 */
[--C-:B------:R-:W-:Y:S01]  /*c240*/  HADD2.F32 R5, -RZ, R12.reuse.H1_H1 ;  /* 0x3000000cff057230 */ /* 0x100fe20000004100 */
[----:B------:R-:W-:Y:S01]  /*c250*/  F2FP.F16.E4M3.UNPACK_B R0, R4 ;  /* 0x00000004ff00723e */ /* 0x000fe200020006ff */
[----:B------:R-:W-:Y:S02]  /*c260*/  HADD2.F32 R11, -RZ, R27.H0_H0 ;  /* 0x2000001bff0b7230 */ /* 0x000fe40000004100 */
[C---:B------:R-:W-:Y:S01]  /*c270*/  FFMA.FTZ R29, R3.reuse, R24, -R10 ;  /* 0x00000018031d7223 */ /* 0x040fe2000001080a */
[----:B------:R-:W-:Y:S01]  /*c280*/  FFMA.FTZ R28, R3, R28, R25 ;  /* 0x0000001c031c7223 */ /* 0x000fe20000010019 */
[----:B------:R-:W-:Y:S01]  /*c290*/  HADD2.F32 R10, -RZ, R15.H0_H0 ;  /* 0x2000000fff0a7230 */ /* 0x000fe20000004100 */
[----:B------:R-:W-:Y:S01]  /*c2a0*/  F2FP.F16.E4M3.UNPACK_B R4, R4.H1 ;  /* 0x00000004ff04723e */ /* 0x000fe200030006ff */
[----:B------:R-:W-:-:S02]  /*c2b0*/  HADD2.F32 R12, -RZ, R12.H0_H0 ;  /* 0x2000000cff0c7230 */ /* 0x000fc40000004100 */
[CC--:B------:R-:W-:Y:S01]  /*c2c0*/  FMUL.FTZ R25, R5.reuse, R11.reuse ;  /* 0x0000000b05197220 */ /* 0x0c0fe20000410000 */
[----:B------:R-:W-:Y:S02]  /*c2d0*/  HADD2.F32 R24, -RZ, R27.H1_H1 ;  /* 0x3000001bff187230 */ /* 0x000fe40000004100 */
[-C--:B------:R-:W-:Y:S01]  /*c2e0*/  FMUL.FTZ R5, R5, R10.reuse ;  /* 0x0000000a05057220 */ /* 0x080fe20000410000 */
[----:B------:R-:W-:Y:S02]  /*c2f0*/  HADD2.F32 R3, -RZ, R13.H1_H1 ;  /* 0x3000000dff037230 */ /* 0x000fe40000004100 */
[C---:B------:R-:W-:Y:S01]  /*c300*/  FFMA.FTZ R27, R12.reuse, R10, -R25 ;  /* 0x0000000a0c1b7223 */ /* 0x040fe20000010819 */
[----:B------:R-:W-:Y:S02]  /*c310*/  HADD2.F32 R10, -RZ, R15.H1_H1 ;  /* 0x3000000fff0a7230 */ /* 0x000fe40000004100 */
[----:B------:R-:W-:Y:S01]  /*c320*/  FFMA.FTZ R32, R12, R11, R5 ;  /* 0x0000000b0c207223 */ /* 0x000fe20000010005 */
[----:B------:R-:W-:-:S02]  /*c330*/  HADD2.F32 R13, -RZ, R13.H0_H0 ;  /* 0x2000000dff0d7230 */ /* 0x000fc40000004100 */
[C---:B------:R-:W-:Y:S01]  /*c340*/  FMUL.FTZ R34, R3.reuse, R24 ;  /* 0x0000001803227220 */ /* 0x040fe20000410000 */
[----:B------:R-:W-:Y:S01]  /*c350*/  F2FP.F16.E4M3.UNPACK_B R11, R26 ;  /* 0x0000001aff0b723e */ /* 0x000fe200020006ff */
[-C--:B------:R-:W-:Y:S01]  /*c360*/  FMUL.FTZ R12, R3, R10.reuse ;  /* 0x0000000a030c7220 */ /* 0x080fe20000410000 */
[----:B------:R-:W-:Y:S02]  /*c370*/  HADD2.F32 R5, -RZ, R4.H1_H1 ;  /* 0x30000004ff057230 */ /* 0x000fe40000004100 */
        /* <DEDUP_REMOVED lines=8> */
[C---:B------:R-:W-:Y:S01]  /*c400*/  FMUL.FTZ R13, R5.reuse, R15 ;  /* 0x0000000f050d7220 */ /* 0x040fe20000410000 */
[----:B------:R-:W-:Y:S02]  /*c410*/  HADD2.F32 R3, -RZ, R0.H1_H1 ;  /* 0x30000000ff037230 */ /* 0x000fe40000004100 */
[----:B------:R-:W-:Y:S02]  /*c420*/  HADD2.F32 R10, -RZ, R10.H0_H0 ;  /* 0x2000000aff0a7230 */ /* 0x000fe40000004100 */
        /* <DEDUP_REMOVED lines=9> */
[----:B------:R-:W-:-:S02]  /*c4c0*/  HADD2.F32 R4, -RZ, R14.H1_H1 ;  /* 0x3000000eff047230 */ /* 0x000fc40000004100 */
[--C-:B------:R-:W-:Y:S02]  /*c4d0*/  HADD2.F32 R3, -RZ, R7.reuse.H1_H1 ;  /* 0x30000007ff037230 */ /* 0x100fe40000004100 */
[--C-:B------:R-:W-:Y:S02]  /*c4e0*/  HADD2.F32 R10, -RZ, R26.reuse.H1_H1 ;  /* 0x3000001aff0a7230 */ /* 0x100fe40000004100 */
[----:B------:R-:W-:Y:S02]  /*c4f0*/  HADD2.F32 R11, -RZ, R26.H0_H0 ;  /* 0x2000001aff0b7230 */ /* 0x000fe40000004100 */
[C---:B------:R-:W-:Y:S01]  /*c500*/  FMUL.FTZ R15, R3.reuse, R4 ;  /* 0x00000004030f7220 */ /* 0x040fe20000410000 */
[----:B------:R-:W-:Y:S02]  /*c510*/  HADD2.F32 R0, -RZ, R6.H1_H1 ;  /* 0x30000006ff007230 */ /* 0x000fe40000004100 */
[----:B------:R-:W-:Y:S02]  /*c520*/  HADD2.F32 R5, -RZ, R14.H0_H0 ;  /* 0x2000000eff057230 */ /* 0x000fe40000004100 */
[----:B------:R-:W-:Y:S01]  /*c530*/  FMUL.FTZ R14, R3, R10 ;  /* 0x0000000a030e7220 */ /* 0x000fe20000410000 */
[----:B------:R-:W-:-:S02]  /*c540*/  HADD2.F32 R7, -RZ, R7.H0_H0 ;  /* 0x20000007ff077230 */ /* 0x000fc40000004100 */
[C---:B------:R-:W-:Y:S01]  /*c550*/  FMUL.FTZ R3, R0.reuse, R11 ;  /* 0x0000000b00037220 */ /* 0x040fe20000410000 */
[----:B------:R-:W-:Y:S02]  /*c560*/  HADD2.F32 R6, -RZ, R6.H0_H0 ;  /* 0x20000006ff067230 */ /* 0x000fe40000004100 */
[-C--:B------:R-:W-:Y:S01]  /*c570*/  FMUL.FTZ R0, R0, R5.reuse ;  /* 0x0000000500007220 */ /* 0x080fe20000410000 */
[C---:B------:R-:W-:Y:S01]  /*c580*/  FFMA.FTZ R14, R7.reuse, R4, -R14 ;  /* 0x00000004070e7223 */ /* 0x040fe2000001080e */
[----:B------:R-:W-:Y:S01]  /*c590*/  FFMA.FTZ R15, R7, R10, R15 ;  /* 0x0000000a070f7223 */ /* 0x000fe2000001000f */
[C---:B------:R-:W-:Y:S01]  /*c5a0*/  FFMA.FTZ R5, R6.reuse, R5, -R3 ;  /* 0x0000000506057223 */ /* 0x040fe20000010803 */
[----:B------:R-:W-:Y:S01]  /*c5b0*/  FFMA.FTZ R0, R6, R11, R0 ;  /* 0x0000000b06007223 */ /* 0x000fe20000010000 */
[----:B------:R-:W-:Y:S02]  /*c5c0*/  F2FP.SATFINITE.E4M3.F32.PACK_AB_MERGE_C R6, R30, R31, RZ ;  /* 0x0000001f1e06723e */ /* 0x000fe400048070ff */
        /* <DEDUP_REMOVED lines=8> */
.L_x_1461:
[----:B------:R-:W-:Y:S05]  /*c650*/  BSYNC B1 ;  /* 0x0000000000017941 */ /* 0x000fea0003800000 */
.L_x_1460:
[----:B------:R-:W-:Y:S05]  /*c660*/  @P1 BRA `(.L_x_1459) ;  /* 0x0000004c00e81947 */ /* 0x000fea0003800000 */
[----:B01234-:R-:W0:Y:S01]  /*c670*/  LDS.128 R4, [R212+0x1f000] ;  /* 0x01f00000d4047984 */ /* 0x01fe220000000c00 */
        /* <DEDUP_REMOVED lines=9> */
[----:B------:R-:W-:Y:S02]  /*c710*/  LOP3.LUT R0, R20, 0xff, RZ, 0xc0, !PT ;  /* 0x000000ff14007812 */ /* 0x000fe400078ec0ff */
[----:B------:R-:W-:Y:S02]  /*c720*/  LOP3.LUT R3, R3, 0xff, RZ, 0xc0, !PT ;  /* 0x000000ff03037812 */ /* 0x000fe400078ec0ff */
[----:B------:R-:W-:-:S02]  /*c730*/  SHF.R.U32.HI R24, RZ, 0x10, R21 ;  /* 0x00000010ff187819 */ /* 0x000fc40000011615 */
[----:B------:R-:W-:Y:S02]  /*c740*/  SHF.R.U32.HI R11, RZ, 0x8, R8 ;  /* 0x00000008ff0b7819 */ /* 0x000fe40000011608 */
[----:B------:R-:W-:Y:S01]  /*c750*/  PRMT R12, R15, 0x7604, R12 ;  /* 0x000076040f0c7816 */ /* 0x000fe2000000000c */
[----:B------:R-:W-:Y:S01]  /*c760*/  IMAD.U32 R15, R14, 0x10000, RZ ;  /* 0x000100000e0f7824 */ /* 0x000fe200078e00ff */
[----:B------:R-:W-:Y:S02]  /*c770*/  PRMT R3, R3, 0x7604, R0 ;  /* 0x0000760403037816 */ /* 0x000fe40000000000 */
[----:B------:R-:W-:Y:S01]  /*c780*/  LOP3.LUT R13, R11, 0xff, RZ, 0xc0, !PT ;  /* 0x000000ff0b0d7812 */ /* 0x000fe200078ec0ff */
[----:B------:R-:W-:Y:S01]  /*c790*/  IMAD.U32 R11, R24, 0x10000, RZ ;  /* 0x00010000180b7824 */ /* 0x000fe200078e00ff */
[----:B------:R-:W-:Y:S02]  /*c7a0*/  LOP3.LUT R0, R8, 0xff, RZ, 0xc0, !PT ;  /* 0x000000ff08007812 */ /* 0x000fe400078ec0ff */
[----:B------:R-:W-:-:S02]  /*c7b0*/  LOP3.LUT R3, R3, 0xff0000, R20, 0xf8, !PT ;  /* 0x00ff000003037812 */ /* 0x000fc400078ef814 */
[----:B------:R-:W-:Y:S02]  /*c7c0*/  PRMT R13, R13, 0x7604, R0 ;  /* 0x000076040d0d7816 */ /* 0x000fe40000000000 */
[----:B------:R-:W-:Y:S02]  /*c7d0*/  LOP3.LUT R15, R12, 0xff0000, R15, 0xf8, !PT ;  /* 0x00ff00000c0f7812 */ /* 0x000fe400078ef80f */
[----:B------:R-:W-:Y:S02]  /*c7e0*/  LOP3.LUT R11, R10, 0xff0000, R11, 0xf8, !PT ;  /* 0x00ff00000a0b7812 */ /* 0x000fe400078ef80b */
[----:B------:R-:W-:Y:S02]  /*c7f0*/  LOP3.LUT R13, R13, 0xff0000, R8, 0xf8, !PT ;  /* 0x00ff00000d0d7812 */ /* 0x000fe400078ef808 */
[----:B------:R-:W-:Y:S02]  /*c800*/  LOP3.LUT R12, R3, 0xff000000, R20, 0xf8, !PT ;  /* 0xff000000030c7812 */ /* 0x000fe400078ef814 */
[----:B------:R-:W-:-:S02]  /*c810*/  LOP3.LUT R24, R15, 0xff000000, R9, 0xf8, !PT ;  /* 0xff0000000f187812 */ /* 0x000fc400078ef809 */
[----:B------:R-:W-:Y:S02]  /*c820*/  LOP3.LUT R20, R11, 0xff000000, R21, 0xf8, !PT ;  /* 0xff0000000b147812 */ /* 0x000fe400078ef815 */
[----:B0-----:R-:W-:Y:S02]  /*c830*/  F2FP.F16.E4M3.UNPACK_B R0, R6.H1 ;  /* 0x00000006ff00723e */ /* 0x001fe400030006ff */
[----:B------:R-:W-:Y:S02]  /*c840*/  LOP3.LUT R15, R13, 0xff000000, R8, 0xf8, !PT ;  /* 0xff0000000d0f7812 */ /* 0x000fe400078ef808 */
[----:B------:R-:W-:Y:S01]  /*c850*/  F2FP.F16.E4M3.UNPACK_B R21, R24 ;  /* 0x00000018ff15723e */ /* 0x000fe200020006ff */
[--C-:B------:R-:W-:Y:S01]  /*c860*/  HADD2.F32 R9, -RZ, R0.reuse.H1_H1 ;  /* 0x30000000ff097230 */ /* 0x100fe20000004100 */
[----:B------:R-:W-:Y:S01]  /*c870*/  F2FP.F16.E4M3.UNPACK_B R13, R20 ;  /* 0x00000014ff0d723e */ /* 0x000fe200020006ff */
[----:B------:R-:W-:Y:S01]  /*c880*/  HADD2.F32 R8, -RZ, R0.H0_H0 ;  /* 0x20000000ff087230 */ /* 0x000fe20000004100 */
[----:B------:R-:W-:Y:S01]  /*c890*/  F2FP.F16.E4M3.UNPACK_B R3, R6 ;  /* 0x00000006ff03723e */ /* 0x000fe200020006ff */
[----:B------:R-:W-:Y:S01]  /*c8a0*/  HADD2.F32 R25, -RZ, R21.H1_H1 ;  /* 0x30000015ff197230 */ /* 0x000fe20000004100 */
[-C--:B------:R-:W-:Y:S01]  /*c8b0*/  F2FP.F16.E4M3.UNPACK_B R10, R7.reuse ;  /* 0x00000007ff0a723e */ /* 0x080fe200020006ff */
[----:B------:R-:W-:Y:S01]  /*c8c0*/  HADD2.F32 R14, -RZ, R13.H1_H1 ;  /* 0x3000000dff0e7230 */ /* 0x000fe20000004100 */
[----:B------:R-:W-:-:S02]  /*c8d0*/  F2FP.F16.E4M3.UNPACK_B R11, R7.H1 ;  /* 0x00000007ff0b723e */ /* 0x000fc400030006ff */
[C---:B------:R-:W-:Y:S01]  /*c8e0*/  FMUL.FTZ R27, R9.reuse, R25 ;  /* 0x00000019091b7220 */ /* 0x040fe20000410000 */
[-C--:B------:R-:W-:Y:S01]  /*c8f0*/  F2FP.F16.E4M3.UNPACK_B R6, R5.reuse ;  /* 0x00000005ff06723e */ /* 0x080fe200020006ff */
[-C--:B------:R-:W-:Y:S01]  /*c900*/  FMUL.FTZ R26, R9, R14.reuse ;  /* 0x0000000e091a7220 */ /* 0x080fe20000410000 */
[----:B------:R-:W-:Y:S01]  /*c910*/  F2FP.F16.E4M3.UNPACK_B R7, R5.H1 ;  /* 0x00000005ff07723e */ /* 0x000fe200030006ff */
[C---:B------:R-:W-:Y:S01]  /*c920*/  FFMA.FTZ R27, R8.reuse, R14, -R27 ;  /* 0x0000000e081b7223 */ /* 0x040fe2000001081b */
[----:B------:R-:W-:Y:S02]  /*c930*/  HADD2.F32 R14, -RZ, R21.H0_H0 ;  /* 0x20000015ff0e7230 */ /* 0x000fe40000004100 */
[----:B------:R-:W-:Y:S01]  /*c940*/  FFMA.FTZ R28, R8, R25, R26 ;  /* 0x00000019081c7223 */ /* 0x000fe2000001001a */
[----:B------:R-:W-:Y:S01]  /*c950*/  HADD2.F32 R5, -RZ, R3.H1_H1 ;  /* 0x30000003ff057230 */ /* 0x000fe20000004100 */
[----:B------:R-:W-:Y:S01]  /*c960*/  F2FP.F16.E4M3.UNPACK_B R24, R24.H1 ;  /* 0x00000018ff18723e */ /* 0x000fe200030006ff */
[----:B------:R-:W-:Y:S01]  /*c970*/  HADD2.F32 R8, -RZ, R13.H0_H0 ;  /* 0x2000000dff087230 */ /* 0x000fe20000004100 */
[----:B------:R-:W-:Y:S01]  /*c980*/  F2FP.F16.E4M3.UNPACK_B R20, R20.H1 ;  /* 0x00000014ff14723e */ /* 0x000fe200030006ff */
[----:B------:R-:W-:-:S02]  /*c990*/  HADD2.F32 R3, -RZ, R3.H0_H0 ;  /* 0x20000003ff037230 */ /* 0x000fc40000004100 */
[C---:B------:R-:W-:Y:S01]  /*c9a0*/  FMUL.FTZ R26, R5.reuse, R14 ;  /* 0x0000000e051a7220 */ /* 0x040fe20000410000 */
[----:B------:R-:W-:Y:S02]  /*c9b0*/  HADD2.F32 R9, -RZ, R24.H0_H0 ;  /* 0x20000018ff097230 */ /* 0x000fe40000004100 */
[-C--:B------:R-:W-:Y:S01]  /*c9c0*/  FMUL.FTZ R13, R5, R8.reuse ;  /* 0x00000008050d7220 */ /* 0x080fe20000410000 */
[----:B------:R-:W-:Y:S02]  /*c9d0*/  HADD2.F32 R5, -RZ, R10.H1_H1 ;  /* 0x3000000aff057230 */ /* 0x000fe40000004100 */
[C---:B------:R-:W-:Y:S01]  /*c9e0*/  FFMA.FTZ R26, R3.reuse, R8, -R26 ;  /* 0x00000008031a7223 */ /* 0x040fe2000001081a */
[----:B------:R-:W-:Y:S02]  /*c9f0*/  HADD2.F32 R8, -RZ, R20.H0_H0 ;  /* 0x20000014ff087230 */ /* 0x000fe40000004100 */
[----:B------:R-:W-:Y:S01]  /*ca00*/  FFMA.FTZ R25, R3, R14, R13 ;  /* 0x0000000e03197223 */ /* 0x000fe2000001000d */
[----:B------:R-:W-:-:S02]  /*ca10*/  HADD2.F32 R10, -RZ, R10.H0_H0 ;  /* 0x2000000aff0a7230 */ /* 0x000fc40000004100 */
[CC--:B------:R-:W-:Y:S01]  /*ca20*/  FMUL.FTZ R13, R5.reuse, R9.reuse ;  /* 0x00000009050d7220 */ /* 0x0c0fe20000410000 */
[----:B------:R-:W-:Y:S02]  /*ca30*/  HADD2.F32 R24, -RZ, R24.H1_H1 ;  /* 0x30000018ff187230 */ /* 0x000fe40000004100 */
[-C--:B------:R-:W-:Y:S01]  /*ca40*/  FMUL.FTZ R5, R5, R8.reuse ;  /* 0x0000000805057220 */ /* 0x080fe20000410000 */
[--C-:B------:R-:W-:Y:S02]  /*ca50*/  HADD2.F32 R3, -RZ, R11.reuse.H1_H1 ;  /* 0x3000000bff037230 */ /* 0x100fe40000004100 */
[C---:B------:R-:W-:Y:S01]  /*ca60*/  FFMA.FTZ R29, R10.reuse, R8, -R13 ;  /* 0x000000080a1d7223 */ /* 0x040fe2000001080d */
[----:B------:R-:W-:Y:S02]  /*ca70*/  HADD2.F32 R20, -RZ, R20.H1_H1 ;  /* 0x30000014ff147230 */ /* 0x000fe40000004100 */
[----:B------:R-:W-:Y:S01]  /*ca80*/  FFMA.FTZ R30, R10, R9, R5 ;  /* 0x000000090a1e7223 */ /* 0x000fe20000010005 */
[----:B------:R-:W-:-:S02]  /*ca90*/  HADD2.F32 R11, -RZ, R11.H0_H0 ;  /* 0x2000000bff0b7230 */ /* 0x000fc40000004100 */
[C---:B------:R-:W-:Y:S01]  /*caa0*/  FMUL.FTZ R8, R3.reuse, R24 ;  /* 0x0000001803087220 */ /* 0x040fe20000410000 */
[----:B------:R-:W-:Y:S01]  /*cab0*/  F2FP.F16.E4M3.UNPACK_B R0, R4 ;  /* 0x00000004ff00723e */ /* 0x000fe200020006ff */
[-C--:B------:R-:W-:Y:S01]  /*cac0*/  FMUL.FTZ R10, R3, R20.reuse ;  /* 0x00000014030a7220 */ /* 0x080fe20000410000 */
[-C--:B------:R-:W-:Y:S01]  /*cad0*/  F2FP.F16.E4M3.UNPACK_B R9, R15.reuse ;  /* 0x0000000fff09723e */ /* 0x080fe200020006ff */
[C---:B------:R-:W-:Y:S01]  /*cae0*/  FFMA.FTZ R20, R11.reuse, R20, -R8 ;  /* 0x000000140b147223 */ /* 0x040fe20000010808 */
[----:B------:R-:W-:Y:S01]  /*caf0*/  F2FP.F16.E4M3.UNPACK_B R4, R4.H1 ;  /* 0x00000004ff04723e */ /* 0x000fe200030006ff */
[----:B------:R-:W-:Y:S01]  /*cb00*/  FFMA.FTZ R31, R11, R24, R10 ;  /* 0x000000180b1f7223 */ /* 0x000fe2000001000a */
[-C--:B------:R-:W-:Y:S01]  /*cb10*/  F2FP.F16.E4M3.UNPACK_B R8, R12.reuse ;  /* 0x0000000cff08723e */ /* 0x080fe200020006ff */
[--C-:B------:R-:W-:Y:S01]  /*cb20*/  HADD2.F32 R13, -RZ, R9.reuse.H1_H1 ;  /* 0x30000009ff0d7230 */ /* 0x100fe20000004100 */
[----:B------:R-:W-:Y:S01]  /*cb30*/  F2FP.F16.E4M3.UNPACK_B R12, R12.H1 ;  /* 0x0000000cff0c723e */ /* 0x000fe200030006ff */
[----:B------:R-:W-:Y:S01]  /*cb40*/  HADD2.F32 R10, -RZ, R9.H0_H0 ;  /* 0x20000009ff0a7230 */ /* 0x000fe20000004100 */
[----:B------:R-:W-:Y:S01]  /*cb50*/  F2FP.F16.E4M3.UNPACK_B R15, R15.H1 ;  /* 0x0000000fff0f723e */ /* 0x000fe200030006ff */
[----:B------:R-:W-:-:S02]  /*cb60*/  HADD2.F32 R5, -RZ, R4.H1_H1 ;  /* 0x30000004ff057230 */ /* 0x000fc40000004100 */
[----:B------:R-:W-:Y:S02]  /*cb70*/  HADD2.F32 R9, -RZ, R8.H1_H1 ;  /* 0x30000008ff097230 */ /* 0x000fe40000004100 */
[----:B------:R-:W-:Y:S02]  /*cb80*/  HADD2.F32 R3, -RZ, R0.H1_H1 ;  /* 0x30000000ff037230 */ /* 0x000fe40000004100 */
[C---:B------:R-:W-:Y:S01]  /*cb90*/  FMUL.FTZ R11, R5.reuse, R13 ;  /* 0x0000000d050b7220 */ /* 0x040fe20000410000 */
[----:B------:R-:W-:Y:S02]  /*cba0*/  HADD2.F32 R8, -RZ, R8.H0_H0 ;  /* 0x20000008ff087230 */ /* 0x000fe40000004100 */
[----:B------:R-:W-:Y:S01]  /*cbb0*/  FMUL.FTZ R21, R5, R9 ;  /* 0x0000000905157220 */ /* 0x000fe20000410000 */
[----:B------:R-:W-:Y:S02]  /*cbc0*/  HADD2.F32 R4, -RZ, R4.H0_H0 ;  /* 0x20000004ff047230 */ /* 0x000fe40000004100 */
[----:B------:R-:W-:Y:S01]  /*cbd0*/  FMUL.FTZ R5, R3, R10 ;  /* 0x0000000a03057220 */ /* 0x000fe20000410000 */
[----:B------:R-:W-:-:S02]  /*cbe0*/  HADD2.F32 R0, -RZ, R0.H0_H0 ;  /* 0x20000000ff007230 */ /* 0x000fc40000004100 */
[-C--:B------:R-:W-:Y:S01]  /*cbf0*/  FMUL.FTZ R3, R3, R8.reuse ;  /* 0x0000000803037220 */ /* 0x080fe20000410000 */
[C---:B------:R-:W-:Y:S01]  /*cc00*/  FFMA.FTZ R11, R4.reuse, R9, -R11 ;  /* 0x00000009040b7223 */ /* 0x040fe2000001080b */
[----:B------:R-:W-:Y:S01]  /*cc10*/  FFMA.FTZ R14, R4, R13, R21 ;  /* 0x0000000d040e7223 */ /* 0x000fe20000010015 */
[C---:B------:R-:W-:Y:S01]  /*cc20*/  FFMA.FTZ R9, R0.reuse, R8, -R5 ;  /* 0x0000000800097223 */ /* 0x040fe20000010805 */
[----:B------:R-:W-:Y:S01]  /*cc30*/  FFMA.FTZ R10, R0, R10, R3 ;  /* 0x0000000a000a7223 */ /* 0x000fe20000010003 */
[----:B------:R-:W-:Y:S02]  /*cc40*/  HADD2.F32 R4, -RZ, R12.H1_H1 ;  /* 0x3000000cff047230 */ /* 0x000fe40000004100 */
[----:B------:R-:W-:Y:S02]  /*cc50*/  HADD2.F32 R3, -RZ, R7.H1_H1 ;  /* 0x30000007ff037230 */ /* 0x000fe40000004100 */
[--C-:B------:R-:W-:Y:S02]  /*cc60*/  HADD2.F32 R8, -RZ, R15.reuse.H1_H1 ;  /* 0x3000000fff087230 */ /* 0x100fe40000004100 */
[----:B------:R-:W-:-:S02]  /*cc70*/  HADD2.F32 R15, -RZ, R15.H0_H0 ;  /* 0x2000000fff0f7230 */ /* 0x000fc40000004100 */
[C---:B------:R-:W-:Y:S01]  /*cc80*/  FMUL.FTZ R13, R3.reuse, R4 ;  /* 0x00000004030d7220 */ /* 0x040fe20000410000 */
[----:B------:R-:W-:Y:S02]  /*cc90*/  HADD2.F32 R0, -RZ, R6.H1_H1 ;  /* 0x30000006ff007230 */ /* 0x000fe40000004100 */
        /* <DEDUP_REMOVED lines=18> */
[----:B------:R0:W-:Y:S01]  /*cdc0*/  STS.128 [R212+0x1f000], R4 ;  /* 0x01f00004d4007388 */ /* 0x0001e20000000c00 */
[----:B------:R-:W-:Y:S05]  /*cdd0*/  BRA `(.L_x_1459) ;  /* 0x00000048000c7947 */ /* 0x000fea0003800000 */
.L_x_1432:
[----:B------:R-:W1:Y:S01]  /*cde0*/  LDC R0, c[0x0][0x448] ;  /* 0x00011200ff007b82 */ /* 0x000e620000000800 */
[----:B------:R-:W-:Y:S01]  /*cdf0*/  MOV R25, R29 ;  /* 0x0000001d00197202 */ /* 0x000fe20000000f00 */
[----:B------:R-:W-:Y:S01]  /*ce00*/  ULDC.64 UR4, c[0x0][0x3f8] ;  /* 0x0000fe0000047ab9 */ /* 0x000fe20000000a00 */
[----:B------:R-:W-:Y:S01]  /*ce10*/  IMAD.MOV.U32 R27, RZ, RZ, R31 ;  /* 0x000000ffff1b7224 */ /* 0x000fe200078e001f */
[----:B------:R-:W-:Y:S01]  /*ce20*/  ULDC.64 UR6, c[0x0][0x408] ;  /* 0x0001020000067ab9 */ /* 0x000fe20000000a00 */
[----:B------:R-:W-:Y:S01]  /*ce30*/  ULDC.64 UR8, c[0x0][0x400] ;  /* 0x0001000000087ab9 */ /* 0x000fe20000000a00 */
[----:B-1----:R-:W-:-:S13]  /*ce40*/  ISETP.NE.AND P0, PT, R0, 0x1, PT ;  /* 0x000000010000780c */ /* 0x002fda0003f05270 */
[----:B------:R-:W1:Y:S08]  /*ce50*/  @P0 LDC R4, c[0x0][0x44c] ;  /* 0x00011300ff040b82 */ /* 0x000e700000000800 */
[----:B------:R-:W2:Y:S01]  /*ce60*/  @P0 LDC R5, c[0x0][0x450] ;  /* 0x00011400ff050b82 */ /* 0x000ea20000000800 */
[----:B-1----:R-:W-:-:S05]  /*ce70*/  @P0 IMAD.HI.U32 R4, R3, R4, RZ ;  /* 0x0000000403040227 */ /* 0x002fca00078e00ff */
[----:B--2---:R-:W-:-:S04]  /*ce80*/  @P0 SHF.R.U32.HI R3, RZ, R5, R4 ;  /* 0x00000005ff030219 */ /* 0x004fc80000011604 */
[----:B------:R-:W-:Y:S01]  /*ce90*/  SHF.R.S32.HI R4, RZ, 0x1f, R3 ;  /* 0x0000001fff047819 */ /* 0x000fe20000011403 */
[----:B------:R-:W-:-:S04]  /*cea0*/  IMAD.WIDE.U32 R24, R3, UR4, R24 ;  /* 0x0000000403187c25 */ /* 0x000fc8000f8e0018 */
[----:B------:R-:W-:Y:S02]  /*ceb0*/  IMAD R6, R4, UR4, RZ ;  /* 0x0000000404067c24 */ /* 0x000fe4000f8e02ff */
[----:B------:R-:W-:-:S04]  /*cec0*/  IMAD.WIDE.U32 R26, R3, UR6, R26 ;  /* 0x00000006031a7c25 */ /* 0x000fc8000f8e001a */
[----:B------:R-:W-:Y:S01]  /*ced0*/  IMAD R4, R4, UR6, RZ ;  /* 0x0000000604047c24 */ /* 0x000fe2000f8e02ff */
[----:B------:R-:W-:Y:S01]  /*cee0*/  IADD3 R55, P1, R26, UR8, RZ ;  /* 0x000000081a377c10 */ /* 0x000fe2000ff3e0ff */
[C---:B------:R-:W-:Y:S01]  /*cef0*/  IMAD R5, R3.reuse, UR5, R6 ;  /* 0x0000000503057c24 */ /* 0x040fe2000f8e0206 */
[----:B------:R-:W-:Y:S01]  /*cf00*/  ULDC.64 UR4, c[0x0][0x3e8] ;  /* 0x0000fa0000047ab9 */ /* 0x000fe20000000a00 */
[----:B------:R-:W-:Y:S01]  /*cf10*/  IMAD R53, R3, UR7, R4 ;  /* 0x0000000703357c24 */ /* 0x000fe2000f8e0204 */
[----:B------:R-:W-:Y:S01]  /*cf20*/  IADD3 R37, P0, R24, UR4, RZ ;  /* 0x0000000418257c10 */ /* 0x000fe2000ff1e0ff */
[----:B------:R-:W-:-:S03]  /*cf30*/  UMOV UR4, 0xffffffff ;  /* 0xffffffff00047882 */ /* 0x000fc60000000000 */
[----:B------:R-:W-:Y:S02]  /*cf40*/  IADD3.X R10, R25, UR5, R5, P0, !PT ;  /* 0x00000005190a7c10 */ /* 0x000fe400087fe405 */
[----:B------:R-:W-:Y:S01]  /*cf50*/  IADD3.X R53, R27, UR9, R53, P1, !PT ;  /* 0x000000091b357c10 */ /* 0x000fe20008ffe435 */
[----:B------:R-:W-:Y:S06]  /*cf60*/  BRA.DIV UR4, `(.L_x_1462) ;  /* 0x000001aa04a07947 */ /* 0x000fec000b800000 */
[----:B------:R-:W1:Y:S01]  /*cf70*/  LDC R54, c[0x0][0x3f4] ;  /* 0x0000fd00ff367b82 */ /* 0x000e620000000800 */
[----:B------:R-:W2:Y:S01]  /*cf80*/  SHFL.IDX PT, R5, R37, RZ, 0x181f ;  /* 0x00181fff25057589 */ /* 0x000ea200000e0000 */
[----:B------:R-:W-:-:S03]  /*cf90*/  IMAD R59, R195, R0, RZ ;  /* 0x00000000c33b7224 */ /* 0x000fc600078e02ff */
[----:B------:R-:W3:Y:S04]  /*cfa0*/  SHFL.IDX PT, R14, R55, RZ, 0x181f ;  /* 0x00181fff370e7589 */ /* 0x000ee800000e0000 */
[----:B------:R-:W4:Y:S04]  /*cfb0*/  SHFL.IDX PT, R3, R10, RZ, 0x181f ;  /* 0x00181fff0a037589 */ /* 0x000f2800000e0000 */
[----:B------:R-:W5:Y:S01]  /*cfc0*/  SHFL.IDX PT, R7, R53, RZ, 0x181f ;  /* 0x00181fff35077589 */ /* 0x000f6200000e0000 */
[----:B-1----:R-:W-:-:S04]  /*cfd0*/  ISETP.GE.AND P0, PT, R22, R54, PT ;  /* 0x000000361600720c */ /* 0x002fc80003f06270 */
[----:B------:R-:W-:-:S13]  /*cfe0*/  ISETP.GE.OR P1, PT, R52, R59, P0 ;  /* 0x0000003b3400720c */ /* 0x000fda0000726670 */
[C---:B--2---:R-:W-:Y:S02]  /*cff0*/  @!P1 IADD3 R0, P2, R22.reuse, R5, RZ ;  /* 0x0000000516009210 */ /* 0x044fe40007f5e0ff */
[----:B---3--:R-:W-:-:S03]  /*d000*/  @!P1 IADD3 R14, P3, R22, R14, RZ ;  /* 0x0000000e160e9210 */ /* 0x008fc60007f7e0ff */
[--C-:B----4-:R-:W-:Y:S02]  /*d010*/  @!P1 IMAD.X R5, R3, 0x1, R23.reuse, P2 ;  /* 0x0000000103059824 */ /* 0x110fe400010e0617 */
[----:B-----5:R-:W-:Y:S02]  /*d020*/  @!P1 IMAD.X R3, R7, 0x1, R23, P3 ;  /* 0x0000000107039824 */ /* 0x020fe400018e0617 */
[----:B------:R-:W-:Y:S02]  /*d030*/  @!P1 IMAD.MOV.U32 R4, RZ, RZ, R0 ;  /* 0x000000ffff049224 */ /* 0x000fe400078e0000 */
[----:B------:R-:W-:Y:S02]  /*d040*/  @!P1 IMAD.MOV.U32 R24, RZ, RZ, R14 ;  /* 0x000000ffff189224 */ /* 0x000fe400078e000e */
[----:B------:R-:W-:Y:S02]  /*d050*/  @!P1 IMAD.MOV.U32 R25, RZ, RZ, R3 ;  /* 0x000000ffff199224 */ /* 0x000fe400078e0003 */
[----:B------:R-:W2:Y:S04]  /*d060*/  @!P1 LD.E.128 R4, desc[UR46][R4.64] ;  /* 0x0000002e04049980 */ /* 0x000ea8000c101d00 */
[----:B------:R-:W3:Y:S01]  /*d070*/  @!P1 LD.E.128 R24, desc[UR46][R24.64] ;  /* 0x0000002e18189980 */ /* 0x000ee2000c101d00 */
[----:B------:R-:W-:-:S02]  /*d080*/  CS2R R50, SRZ ;  /* 0x0000000000327805 */ /* 0x000fc4000001ff00 */
[----:B------:R-:W-:Y:S02]  /*d090*/  CS2R R40, SRZ ;  /* 0x0000000000287805 */ /* 0x000fe4000001ff00 */
[----:B------:R-:W-:Y:S01]  /*d0a0*/  CS2R R38, SRZ ;  /* 0x0000000000267805 */ /* 0x000fe2000001ff00 */
[----:B------:R1:W4:Y:S01]  /*d0b0*/  SHFL.IDX PT, R3, R10, 0x1, 0x181f ;  /* 0x00381f000a037f89 */ /* 0x00032200000e0000 */
[----:B------:R-:W-:-:S03]  /*d0c0*/  CS2R R20, SRZ ;  /* 0x0000000000147805 */ /* 0x000fc6000001ff00 */
[----:B------:R1:W0:Y:S04]  /*d0d0*/  SHFL.IDX PT, R9, R37, 0x1, 0x181f ;  /* 0x00381f0025097f89 */ /* 0x00022800000e0000 */
[----:B------:R1:W0:Y:S04]  /*d0e0*/  SHFL.IDX PT, R33, R53, 0x1, 0x181f ;  /* 0x00381f0035217f89 */ /* 0x00022800000e0000 */
[----:B------:R1:W0:Y:S01]  /*d0f0*/  SHFL.IDX PT, R14, R55, 0x1, 0x181f ;  /* 0x00381f00370e7f89 */ /* 0x00022200000e0000 */
[----:B--2---:R-:W-:Y:S01]  /*d100*/  @!P1 IMAD.MOV.U32 R50, RZ, RZ, R4 ;  /* 0x000000ffff329224 */ /* 0x004fe200078e0004 */
[----:B------:R-:W-:Y:S01]  /*d110*/  @!P1 MOV R40, R6 ;  /* 0x0000000600289202 */ /* 0x000fe20000000f00 */
[----:B------:R-:W-:Y:S01]  /*d120*/  @!P1 IMAD.MOV.U32 R51, RZ, RZ, R5 ;  /* 0x000000ffff339224 */ /* 0x000fe200078e0005 */
[----:B------:R-:W-:Y:S01]  /*d130*/  CS2R R4, SRZ ;  /* 0x0000000000047805 */ /* 0x000fe2000001ff00 */
[----:B------:R-:W-:-:S02]  /*d140*/  @!P1 IMAD.MOV.U32 R41, RZ, RZ, R7 ;  /* 0x000000ffff299224 */ /* 0x000fc400078e0007 */
[----:B---3--:R-:W-:Y:S02]  /*d150*/  @!P1 IMAD.MOV.U32 R38, RZ, RZ, R24 ;  /* 0x000000ffff269224 */ /* 0x008fe400078e0018 */
[----:B------:R-:W-:Y:S02]  /*d160*/  @!P1 IMAD.MOV.U32 R39, RZ, RZ, R25 ;  /* 0x000000ffff279224 */ /* 0x000fe400078e0019 */
[----:B------:R-:W-:Y:S02]  /*d170*/  @!P1 IMAD.MOV.U32 R20, RZ, RZ, R26 ;  /* 0x000000ffff149224 */ /* 0x000fe400078e001a */
[----:B01--4-:R-:W-:-:S07]  /*d180*/  @!P1 IMAD.MOV.U32 R21, RZ, RZ, R27 ;  /* 0x000000ffff159224 */ /* 0x013fce00078e001b */
.L_x_1769:
[----:B------:R-:W-:Y:S01]  /*d190*/  VIADD R0, R52, 0x20 ;  /* 0x0000002034007836 */ /* 0x000fe20000000000 */
[----:B------:R-:W-:Y:S01]  /*d1a0*/  BSSY B1, `(.L_x_1463) ;  /* 0x0000010000017945 */ /* 0x000fe20003800000 */
[----:B------:R-:W-:Y:S02]  /*d1b0*/  CS2R R6, SRZ ;  /* 0x0000000000067805 */ /* 0x000fe4000001ff00 */
[----:B------:R-:W-:Y:S02]  /*d1c0*/  CS2R R28, SRZ ;  /* 0x00000000001c7805 */ /* 0x000fe4000001ff00 */
[----:B------:R-:W-:Y:S02]  /*d1d0*/  CS2R R30, SRZ ;  /* 0x00000000001e7805 */ /* 0x000fe4000001ff00 */
[----:B------:R-:W-:-:S13]  /*d1e0*/  ISETP.GE.AND P1, PT, R0, R59, PT ;  /* 0x0000003b0000720c */ /* 0x000fda0003f26270 */
[----:B------:R-:W-:Y:S05]  /*d1f0*/  @P1 BRA `(.L_x_1464) ;  /* 0x0000000000281947 */ /* 0x000fea0003800000 */
[----:B------:R-:W-:Y:S02]  /*d200*/  CS2R R6, SRZ ;  /* 0x0000000000067805 */ /* 0x000fe4000001ff00 */
[----:B------:R-:W-:Y:S02]  /*d210*/  CS2R R28, SRZ ;  /* 0x00000000001c7805 */ /* 0x000fe4000001ff00 */
[----:B------:R-:W-:Y:S01]  /*d220*/  CS2R R30, SRZ ;  /* 0x00000000001e7805 */ /* 0x000fe2000001ff00 */
[----:B------:R-:W-:Y:S06]  /*d230*/  @P0 BRA `(.L_x_1464) ;  /* 0x0000000000180947 */ /* 0x000fec0003800000 */
[C---:B------:R-:W-:Y:S02]  /*d240*/  IADD3 R28, P1, R22.reuse, R9, RZ ;  /* 0x00000009161c7210 */ /* 0x040fe40007f3e0ff */
[----:B------:R-:W-:-:S03]  /*d250*/  IADD3 R4, P2, R22, R14, RZ ;  /* 0x0000000e16047210 */ /* 0x000fc60007f5e0ff */
[--C-:B------:R-:W-:Y:S02]  /*d260*/  IMAD.X R29, R3, 0x1, R23.reuse, P1 ;  /* 0x00000001031d7824 */ /* 0x100fe400008e0617 */
[----:B------:R-:W-:-:S04]  /*d270*/  IMAD.X R5, R33, 0x1, R23, P2 ;  /* 0x0000000121057824 */ /* 0x000fc800010e0617 */
[----:B------:R-:W5:Y:S04]  /*d280*/  LD.E.128 R28, desc[UR46][R28.64] ;  /* 0x0000002e1c1c7980 */ /* 0x000f68000c101d00 */
[----:B------:R-:W5:Y:S02]  /*d290*/  LD.E.128 R4, desc[UR46][R4.64] ;  /* 0x0000002e04047980 */ /* 0x000f64000c101d00 */
.L_x_1464:
[----:B------:R-:W-:Y:S05]  /*d2a0*/  BSYNC B1 ;  /* 0x0000000000017941 */ /* 0x000fea0003800000 */
.L_x_1463:
[----:B------:R-:W-:-:S03]  /*d2b0*/  UMOV UR4, 0xffffffff ;  /* 0xffffffff00047882 */ /* 0x000fc60000000000 */
[----:B------:R-:W-:Y:S05]  /*d2c0*/  BRA.DIV UR4, `(.L_x_1465) ;  /* 0x000001aa04f07947 */ /* 0x000fea000b800000 */
[----:B------:R-:W0:Y:S01]  /*d2d0*/  SHFL.IDX PT, R9, R37, 0x2, 0x181f ;  /* 0x00581f0025097f89 */ /* 0x000e2200000e0000 */
[----:B------:R-:W-:-:S03]  /*d2e0*/  IADD3 R0, R52, 0x40, RZ ;  /* 0x0000004034007810 */ /* 0x000fc60007ffe0ff */
[----:B------:R-:W1:Y:S01]  /*d2f0*/  SHFL.IDX PT, R14, R55, 0x2, 0x181f ;  /* 0x00581f00370e7f89 */ /* 0x000e6200000e0000 */
[----:B------:R-:W-:-:S03]  /*d300*/  ISETP.GE.OR P1, PT, R0, R59, P0 ;  /* 0x0000003b0000720c */ /* 0x000fc60000726670 */
[----:B------:R-:W2:Y:S04]  /*d310*/  SHFL.IDX PT, R3, R10, 0x2, 0x181f ;  /* 0x00581f000a037f89 */ /* 0x000ea800000e0000 */
[----:B------:R-:W3:Y:S06]  /*d320*/  SHFL.IDX PT, R25, R53, 0x2, 0x181f ;  /* 0x00581f0035197f89 */ /* 0x000eec00000e0000 */
[----:B0-----:R-:W-:-:S02]  /*d330*/  @!P1 IADD3 R0, P2, R22, R9, RZ ;  /* 0x0000000916009210 */ /* 0x001fc40007f5e0ff */
[----:B-1----:R-:W-:-:S03]  /*d340*/  @!P1 IADD3 R14, P3, R22, R14, RZ ;  /* 0x0000000e160e9210 */ /* 0x002fc60007f7e0ff */
[----:B------:R-:W-:Y:S02]  /*d350*/  @!P1 IMAD.MOV.U32 R8, RZ, RZ, R0 ;  /* 0x000000ffff089224 */ /* 0x000fe400078e0000 */
[--C-:B--2---:R-:W-:Y:S02]  /*d360*/  @!P1 IMAD.X R9, R3, 0x1, R23.reuse, P2 ;  /* 0x0000000103099824 */ /* 0x104fe400010e0617 */
[----:B---3--:R-:W-:Y:S02]  /*d370*/  @!P1 IMAD.X R3, R25, 0x1, R23, P3 ;  /* 0x0000000119039824 */ /* 0x008fe400018e0617 */
[----:B------:R-:W-:Y:S01]  /*d380*/  @!P1 IMAD.MOV.U32 R32, RZ, RZ, R14 ;  /* 0x000000ffff209224 */ /* 0x000fe200078e000e */
[----:B------:R0:W2:Y:S01]  /*d390*/  @!P1 LD.E.128 R24, desc[UR46][R8.64] ;  /* 0x0000002e08189980 */ /* 0x0000a2000c101d00 */
[----:B------:R-:W-:-:S06]  /*d3a0*/  @!P1 IMAD.MOV.U32 R33, RZ, RZ, R3 ;  /* 0x000000ffff219224 */ /* 0x000fcc00078e0003 */
[----:B------:R-:W3:Y:S01]  /*d3b0*/  @!P1 LD.E.128 R32, desc[UR46][R32.64] ;  /* 0x0000002e20209980 */ /* 0x000ee2000c101d00 */
[----:B------:R-:W-:Y:S02]  /*d3c0*/  CS2R R42, SRZ ;  /* 0x00000000002a7805 */ /* 0x000fe4000001ff00 */
[----:B------:R-:W-:Y:S02]  /*d3d0*/  CS2R R44, SRZ ;  /* 0x00000000002c7805 */ /* 0x000fe4000001ff00 */
[----:B------:R-:W-:Y:S01]  /*d3e0*/  CS2R R46, SRZ ;  /* 0x00000000002e7805 */ /* 0x000fe2000001ff00 */
[----:B------:R-:W1:Y:S01]  /*d3f0*/  SHFL.IDX PT, R37, R37, 0x3, 0x181f ;  /* 0x00781f0025257f89 */ /* 0x000e6200000e0000 */
[----:B------:R-:W-:Y:S02]  /*d400*/  CS2R R48, SRZ ;  /* 0x0000000000307805 */ /* 0x000fe4000001ff00 */
[----:B0-----:R-:W-:Y:S01]  /*d410*/  CS2R R8, SRZ ;  /* 0x0000000000087805 */ /* 0x001fe2000001ff00 */
[----:B------:R0:W4:Y:S04]  /*d420*/  SHFL.IDX PT, R3, R10, 0x3, 0x181f ;  /* 0x00781f000a037f89 */ /* 0x00012800000e0000 */
[----:B------:R-:W0:Y:S04]  /*d430*/  SHFL.IDX PT, R55, R55, 0x3, 0x181f ;  /* 0x00781f0037377f89 */ /* 0x000e2800000e0000 */
[----:B------:R-:W0:Y:S01]  /*d440*/  SHFL.IDX PT, R53, R53, 0x3, 0x181f ;  /* 0x00781f0035357f89 */ /* 0x000e2200000e0000 */
[----:B--2---:R-:W-:Y:S01]  /*d450*/  @!P1 IMAD.MOV.U32 R42, RZ, RZ, R24 ;  /* 0x000000ffff2a9224 */ /* 0x004fe200078e0018 */
[----:B------:R-:W-:Y:S01]  /*d460*/  @!P1 MOV R45, R27 ;  /* 0x0000001b002d9202 */ /* 0x000fe20000000f00 */
[----:B------:R-:W-:-:S02]  /*d470*/  @!P1 IMAD.MOV.U32 R43, RZ, RZ, R25 ;  /* 0x000000ffff2b9224 */ /* 0x000fc400078e0019 */
[----:B------:R-:W-:Y:S02]  /*d480*/  @!P1 IMAD.MOV.U32 R44, RZ, RZ, R26 ;  /* 0x000000ffff2c9224 */ /* 0x000fe400078e001a */
[----:B---3--:R-:W-:Y:S02]  /*d490*/  @!P1 IMAD.MOV.U32 R46, RZ, RZ, R32 ;  /* 0x000000ffff2e9224 */ /* 0x008fe400078e0020 */
[----:B------:R-:W-:Y:S02]  /*d4a0*/  @!P1 IMAD.MOV.U32 R47, RZ, RZ, R33 ;  /* 0x000000ffff2f9224 */ /* 0x000fe400078e0021 */
[----:B------:R-:W-:Y:S02]  /*d4b0*/  @!P1 IMAD.MOV.U32 R48, RZ, RZ, R34 ;  /* 0x000000ffff309224 */ /* 0x000fe400078e0022 */
[----:B01--4-:R-:W-:-:S07]  /*d4c0*/  @!P1 IMAD.MOV.U32 R49, RZ, RZ, R35 ;  /* 0x000000ffff319224 */ /* 0x013fce00078e0023 */
.L_x_1779:
        /* <DEDUP_REMOVED lines=17> */
.L_x_1467:
[----:B------:R-:W-:Y:S05]  /*d5e0*/  BSYNC B1 ;  /* 0x0000000000017941 */ /* 0x000fea0003800000 */
.L_x_1466:
[----:B------:R-:W-:Y:S01]  /*d5f0*/  ULEA.HI UR4, UR43, UR43, URZ, 0x1 ;  /* 0x0000002b2b047291 */ /* 0x000fe2000f8f083f */
[----:B------:R-:W-:Y:S01]  /*d600*/  VIADDMNMX R59, R59, -R204, 0x80, PT ;  /* 0x000000803b3b7446 */ /* 0x000fe200038009cc */
[----:B------:R-:W-:Y:S02]  /*d610*/  BSSY B1, `(.L_x_1468) ;  /* 0x000000b000017945 */ /* 0x000fe40003800000 */
[----:B------:R-:W-:Y:S01]  /*d620*/  ULOP3.LUT UR4, UR4, 0xfffffffe, URZ, 0xc0, !UPT ;  /* 0xfffffffe04047892 */ /* 0x000fe2000f8ec03f */
[-C--:B------:R-:W-:Y:S02]  /*d630*/  ISETP.GE.OR P3, PT, R17, R59.reuse, P0 ;  /* 0x0000003b1100720c */ /* 0x080fe40000766670 */
[-C--:B------:R-:W-:Y:S01]  /*d640*/  ISETP.GE.OR P2, PT, R218, R59.reuse, P0 ;  /* 0x0000003bda00720c */ /* 0x080fe20000746670 */
[----:B------:R-:W-:Y:S01]  /*d650*/  UIADD3 UR4, UR43, -UR4, URZ ;  /* 0x800000042b047290 */ /* 0x000fe2000fffe03f */
[-C--:B------:R-:W-:Y:S02]  /*d660*/  ISETP.GE.OR P1, PT, R237, R59.reuse, P0 ;  /* 0x0000003bed00720c */ /* 0x080fe40000726670 */
[----:B------:R-:W-:-:S03]  /*d670*/  ISETP.GE.OR P0, PT, R236, R59, P0 ;  /* 0x0000003bec00720c */ /* 0x000fc60000706670 */
[----:B------:R-:W-:-:S05]  /*d680*/  IMAD.U32 R3, RZ, RZ, UR4 ;  /* 0x00000004ff037e24 */ /* 0x000fca000f8e00ff */
[----:B------:R-:W-:-:S04]  /*d690*/  SHF.L.U32 R3, R3, 0x1f, RZ ;  /* 0x0000001f03037819 */ /* 0x000fc800000006ff */
[----:B------:R-:W0:Y:S02]  /*d6a0*/  SYNCS.PHASECHK.TRANS64.TRYWAIT P4, [R16+URZ+0x28400], R3 ;  /* 0x02840003100075a7 */ /* 0x000e24000808017f */
[----:B0-----:R-:W-:Y:S05]  /*d6b0*/  @!P4 BRA `(.L_x_1469) ;  /* 0x000001ac0018c947 */ /* 0x001fea0003800000 */
.L_x_1780:
[----:B------:R-:W-:Y:S05]  /*d6c0*/  BSYNC B1 ;  /* 0x0000000000017941 */ /* 0x000fea0003800000 */
.L_x_1468:
[----:B------:R-:W-:Y:S04]  /*d6d0*/  BSSY B1, `(.L_x_1470) ;  /* 0x0000100000017945 */ /* 0x000fe80003800000 */
[----:B------:R-:W-:Y:S05]  /*d6e0*/  @P3 BRA `(.L_x_1471) ;  /* 0x0000000c00f83947 */ /* 0x000fea0003800000 */
[----:B------:R-:W-:Y:S02]  /*d6f0*/  SHF.R.U32.HI R0, RZ, 0x8, R50 ;  /* 0x00000008ff007819 */ /* 0x000fe40000011632 */
[----:B------:R-:W-:Y:S02]  /*d700*/  LOP3.LUT R24, R50, 0xff, RZ, 0xc0, !PT ;  /* 0x000000ff32187812 */ /* 0x000fe400078ec0ff */
[----:B0-----:R-:W-:Y:S02]  /*d710*/  LOP3.LUT R3, R0, 0xff, RZ, 0xc0, !PT ;  /* 0x000000ff00037812 */ /* 0x001fe400078ec0ff */
[----:B------:R-:W-:Y:S02]  /*d720*/  LEA.HI R0, R54, R215, RZ, 0x1c ;  /* 0x000000d736007211 */ /* 0x000fe400078fe0ff */
[----:B------:R-:W-:Y:S02]  /*d730*/  PRMT R52, R3, 0x7604, R24 ;  /* 0x0000760403347816 */ /* 0x000fe40000000018 */
[----:B------:R-:W-:-:S02]  /*d740*/  SHF.R.S32.HI R3, RZ, 0x1f, R0 ;  /* 0x0000001fff037819 */ /* 0x000fc40000011400 */
[----:B------:R-:W-:Y:S02]  /*d750*/  SHF.R.U32.HI R33, RZ, 0x8, R41 ;  /* 0x00000008ff217819 */ /* 0x000fe40000011629 */
[----:B------:R-:W-:Y:S02]  /*d760*/  LEA.HI R24, R3, R0, RZ, 0x3 ;  /* 0x0000000003187211 */ /* 0x000fe400078f18ff */
[----:B------:R-:W-:Y:S02]  /*d770*/  SHF.L.U32 R3, R0, 0x4, RZ ;  /* 0x0000000400037819 */ /* 0x000fe400000006ff */
[----:B------:R-:W-:Y:S01]  /*d780*/  SHF.R.U32.HI R25, RZ, 0x8, R51 ;  /* 0x00000008ff197819 */ /* 0x000fe20000011633 */
[----:B------:R-:W-:Y:S01]  /*d790*/  IMAD.SHL.U32 R24, R24, 0x800, RZ ;  /* 0x0000080018187824 */ /* 0x000fe200078e00ff */
[----:B------:R-:W-:Y:S02]  /*d7a0*/  LOP3.LUT R0, R208, 0x70, R3, 0xf8, !PT ;  /* 0x00000070d0007812 */ /* 0x000fe400078ef803 */
[----:B------:R-:W-:-:S02]  /*d7b0*/  LOP3.LUT R32, R41, 0xff, RZ, 0xc0, !PT ;  /* 0x000000ff29207812 */ /* 0x000fc400078ec0ff */
[----:B------:R-:W-:Y:S02]  /*d7c0*/  LOP3.LUT R3, R33, 0xff, RZ, 0xc0, !PT ;  /* 0x000000ff21037812 */ /* 0x000fe400078ec0ff */
[----:B------:R-:W-:Y:S02]  /*d7d0*/  SHF.R.U32.HI R27, RZ, 0x8, R38 ;  /* 0x00000008ff1b7819 */ /* 0x000fe40000011626 */
[----:B------:R-:W-:Y:S02]  /*d7e0*/  LOP3.LUT R0, R0, R235, RZ, 0x3c, !PT ;  /* 0x000000eb00007212 */ /* 0x000fe400078e3cff */
[----:B------:R-:W-:Y:S02]  /*d7f0*/  LOP3.LUT R24, R24, 0xffffc000, RZ, 0xc0, !PT ;  /* 0xffffc00018187812 */ /* 0x000fe400078ec0ff */
[----:B------:R-:W-:Y:S02]  /*d800*/  LOP3.LUT R26, R51, 0xff, RZ, 0xc0, !PT ;  /* 0x000000ff331a7812 */ /* 0x000fe400078ec0ff */
[----:B------:R-:W-:-:S02]  /*d810*/  LOP3.LUT R25, R25, 0xff, RZ, 0xc0, !PT ;  /* 0x000000ff19197812 */ /* 0x000fc400078ec0ff */
[----:B------:R-:W-:Y:S02]  /*d820*/  PRMT R62, R3, 0x7604, R32 ;  /* 0x00007604033e7816 */ /* 0x000fe40000000020 */
[----:B------:R-:W-:Y:S02]  /*d830*/  LOP3.LUT R34, R38, 0xff, RZ, 0xc0, !PT ;  /* 0x000000ff26227812 */ /* 0x000fe400078ec0ff */
[----:B------:R-:W-:Y:S02]  /*d840*/  LOP3.LUT R27, R27, 0xff, RZ, 0xc0, !PT ;  /* 0x000000ff1b1b7812 */ /* 0x000fe400078ec0ff */
[----:B------:R-:W-:Y:S02]  /*d850*/  IADD3 R3, R0, R24, R211 ;  /* 0x0000001800037210 */ /* 0x000fe40007ffe0d3 */
[----:B------:R-:W-:Y:S02]  /*d860*/  SHF.R.U32.HI R0, RZ, 0x8, R39 ;  /* 0x00000008ff007819 */ /* 0x000fe40000011627 */
[----:B------:R-:W-:-:S02]  /*d870*/  PRMT R58, R25, 0x7604, R26 ;  /* 0x00007604193a7816 */ /* 0x000fc4000000001a */
[----:B------:R-:W-:Y:S02]  /*d880*/  SHF.R.U32.HI R25, RZ, 0x8, R40 ;  /* 0x00000008ff197819 */ /* 0x000fe40000011628 */
[----:B------:R-:W-:Y:S02]  /*d890*/  PRMT R59, R27, 0x7604, R34 ;  /* 0x000076041b3b7816 */ /* 0x000fe40000000022 */
[----:B------:R-:W-:Y:S02]  /*d8a0*/  LOP3.LUT R33, R39, 0xff, RZ, 0xc0, !PT ;  /* 0x000000ff27217812 */ /* 0x000fe400078ec0ff */
[----:B------:R-:W-:Y:S02]  /*d8b0*/  SHF.R.U32.HI R32, RZ, 0x8, R20 ;  /* 0x00000008ff207819 */ /* 0x000fe40000011614 */
[----:B------:R-:W-:Y:S02]  /*d8c0*/  SHF.R.U32.HI R34, RZ, 0x8, R21 ;  /* 0x00000008ff227819 */ /* 0x000fe40000011615 */
[----:B------:R-:W-:-:S02]  /*d8d0*/  LOP3.LUT R0, R0, 0xff, RZ, 0xc0, !PT ;  /* 0x000000ff00007812 */ /* 0x000fc400078ec0ff */
[----:B------:R-:W-:Y:S02]  /*d8e0*/  LOP3.LUT R26, R40, 0xff, RZ, 0xc0, !PT ;  /* 0x000000ff281a7812 */ /* 0x000fe400078ec0ff */
[----:B------:R-:W-:Y:S02]  /*d8f0*/  LOP3.LUT R25, R25, 0xff, RZ, 0xc0, !PT ;  /* 0x000000ff19197812 */ /* 0x000fe400078ec0ff */
[----:B------:R-:W-:Y:S02]  /*d900*/  LOP3.LUT R35, R20, 0xff, RZ, 0xc0, !PT ;  /* 0x000000ff14237812 */ /* 0x000fe400078ec0ff */
[----:B------:R-:W-:Y:S02]  /*d910*/  LOP3.LUT R32, R32, 0xff, RZ, 0xc0, !PT ;  /* 0x000000ff20207812 */ /* 0x000fe400078ec0ff */
[----:B------:R-:W-:Y:S02]  /*d920*/  LOP3.LUT R34, R34, 0xff, RZ, 0xc0, !PT ;  /* 0x000000ff22227812 */ /* 0x000fe400078ec0ff */
[----:B------:R-:W-:Y:S01]  /*d930*/  PRMT R61, R0, 0x7604, R33 ;  /* 0x00007604003d7816 */ /* 0x000fe20000000021 */
[----:B------:R-:W-:Y:S01]  /*d940*/  IMAD.IADD R0, R16, 0x1, R3 ;  /* 0x0000000110007824 */ /* 0x000fe200078e0203 */
[----:B------:R-:W-:-:S02]  /*d950*/  LOP3.LUT R37, R21, 0xff, RZ, 0xc0, !PT ;  /* 0x000000ff15257812 */ /* 0x000fc400078ec0ff */
[----:B------:R-:W-:Y:S02]  /*d960*/  PRMT R60, R25, 0x7604, R26 ;  /* 0x00007604193c7816 */ /* 0x000fe4000000001a */
[----:B------:R-:W0:Y:S01]  /*d970*/  LDS.128 R24, [R212+0x18000] ;  /* 0x01800000d4187984 */ /* 0x000e220000000c00 */
[----:B------:R-:W-:Y:S02]  /*d980*/  PRMT R65, R32, 0x7604, R35 ;  /* 0x0000760420417816 */ /* 0x000fe40000000023 */
[----:B------:R-:W-:Y:S02]  /*d990*/  PRMT R69, R34, 0x7604, R37 ;  /* 0x0000760422457816 */ /* 0x000fe40000000025 */
[----:B------:R-:W1:Y:S01]  /*d9a0*/  LDS.128 R32, [R0+0x18000] ;  /* 0x0180000000207984 */ /* 0x000e620000000c00 */
[----:B------:R-:W-:Y:S02]  /*d9b0*/  SHF.R.U32.HI R37, RZ, 0x10, R51 ;  /* 0x00000010ff257819 */ /* 0x000fe40000011633 */
[----:B------:R-:W-:-:S02]  /*d9c0*/  SHF.R.U32.HI R53, RZ, 0x10, R40 ;  /* 0x00000010ff357819 */ /* 0x000fc40000011628 */
[----:B------:R-:W-:Y:S02]  /*d9d0*/  LOP3.LUT R37, R37, 0xff, RZ, 0xc0, !PT ;  /* 0x000000ff25257812 */ /* 0x000fe400078ec0ff */
[----:B------:R-:W-:Y:S02]  /*d9e0*/  SHF.R.U32.HI R55, RZ, 0x10, R41 ;  /* 0x00000010ff377819 */ /* 0x000fe40000011629 */
[----:B------:R-:W-:Y:S02]  /*d9f0*/  PRMT R37, R37, 0x7054, R58 ;  /* 0x0000705425257816 */ /* 0x000fe4000000003a */
[----:B------:R-:W-:Y:S02]  /*da00*/  LOP3.LUT R53, R53, 0xff, RZ, 0xc0, !PT ;  /* 0x000000ff35357812 */ /* 0x000fe400078ec0ff */
[----:B------:R-:W-:Y:S02]  /*da10*/  SHF.R.U32.HI R58, RZ, 0x10, R39 ;  /* 0x00000010ff3a7819 */ /* 0x000fe40000011627 */
[----:B------:R-:W-:-:S02]  /*da20*/  SHF.R.U32.HI R3, RZ, 0x10, R50 ;  /* 0x00000010ff037819 */ /* 0x000fc40000011632 */
[----:B------:R-:W-:Y:S02]  /*da30*/  LOP3.LUT R55, R55, 0xff, RZ, 0xc0, !PT ;  /* 0x000000ff37377812 */ /* 0x000fe400078ec0ff */
[----:B------:R-:W-:Y:S02]  /*da40*/  PRMT R53, R53, 0x7054, R60 ;  /* 0x0000705435357816 */ /* 0x000fe4000000003c */
[----:B------:R-:W-:Y:S02]  /*da50*/  LOP3.LUT R58, R58, 0xff, RZ, 0xc0, !PT ;  /* 0x000000ff3a3a7812 */ /* 0x000fe400078ec0ff */
[----:B------:R-:W-:Y:S02]  /*da60*/  SHF.R.U32.HI R60, RZ, 0x10, R20 ;  /* 0x00000010ff3c7819 */ /* 0x000fe40000011614 */
[----:B------:R-:W-:Y:S02]  /*da70*/  LOP3.LUT R3, R3, 0xff, RZ, 0xc0, !PT ;  /* 0x000000ff03037812 */ /* 0x000fe400078ec0ff */
[----:B------:R-:W-:-:S02]  /*da80*/  PRMT R55, R55, 0x7054, R62 ;  /* 0x0000705437377816 */ /* 0x000fc4000000003e */
[----:B------:R-:W-:Y:S02]  /*da90*/  SHF.R.U32.HI R62, RZ, 0x10, R21 ;  /* 0x00000010ff3e7819 */ /* 0x000fe40000011615 */
[----:B------:R-:W-:Y:S02]  /*daa0*/  PRMT R63, R58, 0x7054, R61 ;  /* 0x000070543a3f7816 */ /* 0x000fe4000000003d */
[----:B------:R-:W-:Y:S02]  /*dab0*/  LOP3.LUT R60, R60, 0xff, RZ, 0xc0, !PT ;  /* 0x000000ff3c3c7812 */ /* 0x000fe400078ec0ff */
[----:B------:R-:W-:Y:S02]  /*dac0*/  PRMT R3, R3, 0x7054, R52 ;  /* 0x0000705403037816 */ /* 0x000fe40000000034 */
[----:B------:R-:W-:Y:S02]  /*dad0*/  SHF.R.U32.HI R52, RZ, 0x10, R38 ;  /* 0x00000010ff347819 */ /* 0x000fe40000011626 */
[----:B------:R-:W-:-:S02]  /*dae0*/  LOP3.LUT R62, R62, 0xff, RZ, 0xc0, !PT ;  /* 0x000000ff3e3e7812 */ /* 0x000fc400078ec0ff */
[----:B------:R-:W-:Y:S02]  /*daf0*/  LOP3.LUT R61, R37, 0xff000000, R51, 0xf8, !PT ;  /* 0xff000000253d7812 */ /* 0x000fe400078ef833 */
[----:B------:R-:W-:Y:S02]  /*db00*/  LOP3.LUT R63, R63, 0xff000000, R39, 0xf8, !PT ;  /* 0xff0000003f3f7812 */ /* 0x000fe400078ef827 */
[----:B------:R-:W-:Y:S02]  /*db10*/  PRMT R67, R60, 0x7054, R65 ;  /* 0x000070543c437816 */ /* 0x000fe40000000041 */
[----:B------:R-:W-:Y:S02]  /*db20*/  LOP3.LUT R60, R3, 0xff000000, R50, 0xf8, !PT ;  /* 0xff000000033c7812 */ /* 0x000fe400078ef832 */
[----:B------:R-:W-:Y:S02]  /*db30*/  LOP3.LUT R64, R55, 0xff000000, R41, 0xf8, !PT ;  /* 0xff00000037407812 */ /* 0x000fe400078ef829 */
[----:B------:R-:W-:-:S02]  /*db40*/  LOP3.LUT R52, R52, 0xff, RZ, 0xc0, !PT ;  /* 0x000000ff34347812 */ /* 0x000fc400078ec0ff */
[----:B------:R-:W-:Y:S02]  /*db50*/  PRMT R69, R62, 0x7054, R69 ;  /* 0x000070543e457816 */ /* 0x000fe40000000045 */
[-C--:B0-----:R-:W-:Y:S02]  /*db60*/  F2FP.F16.E4M3.UNPACK_B R3, R26.reuse ;  /* 0x0000001aff03723e */ /* 0x081fe400020006ff */
[----:B------:R-:W-:Y:S02]  /*db70*/  F2FP.F16.E4M3.UNPACK_B R41, R26.H1 ;  /* 0x0000001aff29723e */ /* 0x000fe400030006ff */
[----:B------:R-:W-:Y:S02]  /*db80*/  F2FP.F16.E4M3.UNPACK_B R62, R61 ;  /* 0x0000003dff3e723e */ /* 0x000fe400020006ff */
[----:B------:R-:W-:Y:S02]  /*db90*/  F2FP.F16.E4M3.UNPACK_B R66, R63 ;  /* 0x0000003fff42723e */ /* 0x000fe400020006ff */
[----:B-1----:R-:W-:-:S02]  /*dba0*/  F2FP.F16.E4M3.UNPACK_B R26, R33 ;  /* 0x00000021ff1a723e */ /* 0x002fc400020006ff */
[----:B------:R-:W-:Y:S02]  /*dbb0*/  PRMT R59, R52, 0x7054, R59 ;  /* 0x00007054343b7816 */ /* 0x000fe4000000003b */
[----:B------:R-:W-:Y:S02]  /*dbc0*/  LOP3.LUT R37, R53, 0xff000000, R40, 0xf8, !PT ;  /* 0xff00000035257812 */ /* 0x000fe400078ef828 */
[----:B------:R-:W-:Y:S01]  /*dbd0*/  LOP3.LUT R20, R67, 0xff000000, R20, 0xf8, !PT ;  /* 0xff00000043147812 */ /* 0x000fe200078ef814 */
[----:B------:R-:W-:Y:S01]  /*dbe0*/  HADD2.F32 R67, -RZ, R66.H0_H0 ;  /* 0x20000042ff437230 */ /* 0x000fe20000004100 */
[----:B------:R-:W-:Y:S01]  /*dbf0*/  LOP3.LUT R69, R69, 0xff000000, R21, 0xf8, !PT ;  /* 0xff00000045457812 */ /* 0x000fe200078ef815 */
[--C-:B------:R-:W-:Y:S01]  /*dc00*/  HADD2.F32 R21, -RZ, R26.reuse.H0_H0 ;  /* 0x2000001aff157230 */ /* 0x100fe20000004100 */
[-C--:B------:R-:W-:Y:S01]  /*dc10*/  F2FP.F16.E4M3.UNPACK_B R39, R25.reuse ;  /* 0x00000019ff27723e */ /* 0x080fe200020006ff */
[----:B------:R-:W-:Y:S01]  /*dc20*/  HADD2.F32 R26, -RZ, R26.H1_H1 ;  /* 0x3000001aff1a7230 */ /* 0x000fe20000004100 */
[----:B------:R-:W-:Y:S01]  /*dc30*/  F2FP.F16.E4M3.UNPACK_B R40, R25.H1 ;  /* 0x00000019ff28723e */ /* 0x000fe200030006ff */
[--C-:B------:R-:W-:Y:S01]  /*dc40*/  HADD2.F32 R25, -RZ, R62.reuse.H0_H0 ;  /* 0x2000003eff197230 */ /* 0x100fe20000004100 */
[----:B------:R-:W-:Y:S01]  /*dc50*/  LOP3.LUT R65, R59, 0xff000000, R38, 0xf8, !PT ;  /* 0xff0000003b417812 */ /* 0x000fe200078ef826 */
[----:B------:R-:W-:Y:S01]  /*dc60*/  HADD2.F32 R62, -RZ, R62.H1_H1 ;  /* 0x3000003eff3e7230 */ /* 0x000fe20000004100 */
[-C--:B------:R-:W-:Y:S01]  /*dc70*/  F2FP.F16.E4M3.UNPACK_B R50, R27.reuse ;  /* 0x0000001bff32723e */ /* 0x080fe200020006ff */
[----:B------:R-:W-:Y:S01]  /*dc80*/  HADD2.F32 R66, -RZ, R66.H1_H1 ;  /* 0x30000042ff427230 */ /* 0x000fe20000004100 */
[----:B------:R-:W-:-:S02]  /*dc90*/  F2FP.F16.E4M3.UNPACK_B R51, R27.H1 ;  /* 0x0000001bff33723e */ /* 0x000fc400030006ff */
[-C--:B------:R-:W-:Y:S01]  /*dca0*/  F2FP.F16.E4M3.UNPACK_B R58, R35.reuse ;  /* 0x00000023ff3a723e */ /* 0x080fe200020006ff */
[C---:B------:R-:W-:Y:S01]  /*dcb0*/  FMUL.FTZ R71, R26.reuse, R62 ;  /* 0x0000003e1a477220 */ /* 0x040fe20000410000 */
[----:B------:R-:W-:Y:S01]  /*dcc0*/  F2FP.F16.E4M3.UNPACK_B R59, R35.H1 ;  /* 0x00000023ff3b723e */ /* 0x000fe200030006ff */
[----:B------:R-:W-:Y:S01]  /*dcd0*/  FMUL.FTZ R68, R26, R66 ;  /* 0x000000421a447220 */ /* 0x000fe20000410000 */
[-C--:B------:R-:W-:Y:S02]  /*dce0*/  F2FP.F16.E4M3.UNPACK_B R27, R24.reuse ;  /* 0x00000018ff1b723e */ /* 0x080fe400020006ff */
[----:B------:R-:W-:Y:S01]  /*dcf0*/  F2FP.F16.E4M3.UNPACK_B R38, R24.H1 ;  /* 0x00000018ff26723e */ /* 0x000fe200030006ff */
[--C-:B------:R-:W-:Y:S01]  /*dd00*/  HADD2.F32 R24, -RZ, R39.reuse.H0_H0 ;  /* 0x20000027ff187230 */ /* 0x100fe20000004100 */
[----:B------:R-:W-:Y:S01]  /*dd10*/  F2FP.F16.E4M3.UNPACK_B R53, R33.H1 ;  /* 0x00000021ff35723e */ /* 0x000fe200030006ff */
[C---:B------:R-:W-:Y:S01]  /*dd20*/  FMUL.FTZ R33, R21.reuse, R67 ;  /* 0x0000004315217220 */ /* 0x040fe20000410000 */
[-C--:B------:R-:W-:Y:S01]  /*dd30*/  F2FP.F16.E4M3.UNPACK_B R35, R32.reuse ;  /* 0x00000020ff23723e */ /* 0x080fe200020006ff */
[----:B------:R-:W-:Y:S01]  /*dd40*/  HADD2.F32 R39, -RZ, R39.H1_H1 ;  /* 0x30000027ff277230 */ /* 0x000fe20000004100 */
[----:B------:R-:W-:Y:S01]  /*dd50*/  F2FP.F16.E4M3.UNPACK_B R52, R32.H1 ;  /* 0x00000020ff34723e */ /* 0x000fe200030006ff */
[-C--:B------:R-:W-:Y:S01]  /*dd60*/  FMUL.FTZ R32, R21, R25.reuse ;  /* 0x0000001915207220 */ /* 0x080fe20000410000 */
[-C--:B------:R-:W-:Y:S01]  /*dd70*/  F2FP.F16.E4M3.UNPACK_B R21, R34.reuse ;  /* 0x00000022ff15723e */ /* 0x080fe200020006ff */
[C---:B------:R-:W-:Y:S01]  /*dd80*/  FFMA.FTZ R25, R24.reuse, R25, -R33 ;  /* 0x0000001918197223 */ /* 0x040fe20000010821 */
[----:B------:R-:W-:Y:S01]  /*dd90*/  F2FP.F16.E4M3.UNPACK_B R55, R34.H1 ;  /* 0x00000022ff37723e */ /* 0x000fe200030006ff */
[----:B------:R-:W-:Y:S01]  /*dda0*/  FFMA.FTZ R33, R24, R67, R32 ;  /* 0x0000004318217223 */ /* 0x000fe20000010020 */
[----:B------:R-:W-:Y:S01]  /*ddb0*/  F2FP.F16.E4M3.UNPACK_B R34, R63.H1 ;  /* 0x0000003fff22723e */ /* 0x000fe200030006ff */
[----:B------:R-:W-:Y:S01]  /*ddc0*/  HADD2.F32 R24, -RZ, R53.H0_H0 ;  /* 0x20000035ff187230 */ /* 0x000fe20000004100 */
[----:B------:R-:W-:Y:S01]  /*ddd0*/  F2FP.F16.E4M3.UNPACK_B R61, R61.H1 ;  /* 0x0000003dff3d723e */ /* 0x000fe200030006ff */
[----:B------:R-:W-:-:S02]  /*dde0*/  HADD2.F32 R32, -RZ, R40.H0_H0 ;  /* 0x20000028ff207230 */ /* 0x000fc40000004100 */
[C---:B------:R-:W-:Y:S01]  /*ddf0*/  FFMA.FTZ R26, R39.reuse, R66, R71 ;  /* 0x00000042271a7223 */ /* 0x040fe20000010047 */
[--C-:B------:R-:W-:Y:S01]  /*de00*/  HADD2.F32 R67, -RZ, R34.reuse.H0_H0 ;  /* 0x20000022ff437230 */ /* 0x100fe20000004100 */
[-C--:B------:R-:W-:Y:S01]  /*de10*/  F2FP.F16.E4M3.UNPACK_B R66, R69.reuse ;  /* 0x00000045ff42723e */ /* 0x080fe200020006ff */
[----:B------:R-:W-:Y:S01]  /*de20*/  HADD2.F32 R63, -RZ, R61.H0_H0 ;  /* 0x2000003dff3f7230 */ /* 0x000fe20000004100 */
[----:B------:R-:W-:Y:S01]  /*de30*/  F2FP.F16.E4M3.UNPACK_B R69, R69.H1 ;  /* 0x00000045ff45723e */ /* 0x000fe200030006ff */
[----:B------:R-:W-:Y:S02]  /*de40*/  HADD2.F32 R53, -RZ, R53.H1_H1 ;  /* 0x30000035ff357230 */ /* 0x000fe40000004100 */
[C---:B------:R-:W-:Y:S01]  /*de50*/  FMUL.FTZ R73, R24.reuse, R67 ;  /* 0x0000004318497220 */ /* 0x040fe20000410000 */
[----:B------:R-:W-:Y:S02]  /*de60*/  HADD2.F32 R61, -RZ, R61.H1_H1 ;  /* 0x3000003dff3d7230 */ /* 0x000fe40000004100 */
[----:B------:R-:W-:Y:S01]  /*de70*/  FMUL.FTZ R70, R24, R63 ;  /* 0x0000003f18467220 */ /* 0x000fe20000410000 */
[----:B------:R-:W-:Y:S01]  /*de80*/  FFMA.FTZ R24, R39, R62, -R68 ;  /* 0x0000003e27187223 */ /* 0x000fe20000010844 */
[----:B------:R-:W-:Y:S01]  /*de90*/  F2FP.F16.E4M3.UNPACK_B R39, R64 ;  /* 0x00000040ff27723e */ /* 0x000fe200020006ff */
[----:B------:R-:W-:-:S02]  /*dea0*/  HADD2.F32 R62, -RZ, R34.H1_H1 ;  /* 0x30000022ff3e7230 */ /* 0x000fc40000004100 */
[C---:B------:R-:W-:Y:S01]  /*deb0*/  FFMA.FTZ R70, R32.reuse, R67, R70 ;  /* 0x0000004320467223 */ /* 0x040fe20000010046 */
[----:B------:R-:W-:Y:S01]  /*dec0*/  FFMA.FTZ R73, R32, R63, -R73 ;  /* 0x0000003f20497223 */ /* 0x000fe20000010849 */
[----:B------:R-:W-:Y:S01]  /*ded0*/  HADD2.F32 R67, -RZ, R66.H0_H0 ;  /* 0x20000042ff437230 */ /* 0x000fe20000004100 */
[----:B------:R-:W-:Y:S01]  /*dee0*/  F2FP.F16.E4M3.UNPACK_B R64, R64.H1 ;  /* 0x00000040ff40723e */ /* 0x000fe200030006ff */
[----:B------:R-:W-:Y:S02]  /*def0*/  HADD2.F32 R34, -RZ, R58.H0_H0 ;  /* 0x2000003aff227230 */ /* 0x000fe40000004100 */
[C---:B------:R-:W-:Y:S01]  /*df00*/  FMUL.FTZ R71, R53.reuse, R62 ;  /* 0x0000003e35477220 */ /* 0x040fe20000410000 */
[----:B------:R-:W-:Y:S02]  /*df10*/  HADD2.F32 R63, -RZ, R39.H0_H0 ;  /* 0x20000027ff3f7230 */ /* 0x000fe40000004100 */
[----:B------:R-:W-:Y:S01]  /*df20*/  FMUL.FTZ R53, R53, R61 ;  /* 0x0000003d35357220 */ /* 0x000fe20000410000 */
[----:B------:R-:W-:-:S02]  /*df30*/  HADD2.F32 R40, -RZ, R40.H1_H1 ;  /* 0x30000028ff287230 */ /* 0x000fc40000004100 */
[C---:B------:R-:W-:Y:S01]  /*df40*/  FMUL.FTZ R75, R34.reuse, R67 ;  /* 0x00000043224b7220 */ /* 0x040fe20000410000 */
[----:B------:R-:W-:Y:S02]  /*df50*/  HADD2.F32 R32, -RZ, R50.H0_H0 ;  /* 0x20000032ff207230 */ /* 0x000fe40000004100 */
[----:B------:R-:W-:Y:S01]  /*df60*/  FMUL.FTZ R34, R34, R63 ;  /* 0x0000003f22227220 */ /* 0x000fe20000410000 */
[----:B------:R-:W-:Y:S02]  /*df70*/  HADD2.F32 R58, -RZ, R58.H1_H1 ;  /* 0x3000003aff3a7230 */ /* 0x000fe40000004100 */
[----:B------:R-:W-:Y:S01]  /*df80*/  FFMA.FTZ R68, R40, R61, -R71 ;  /* 0x0000003d28447223 */ /* 0x000fe20000010847 */
[----:B------:R-:W-:Y:S02]  /*df90*/  HADD2.F32 R61, -RZ, R66.H1_H1 ;  /* 0x30000042ff3d7230 */ /* 0x000fe40000004100 */
[C---:B------:R-:W-:Y:S01]  /*dfa0*/  FFMA.FTZ R75, R32.reuse, R63, -R75 ;  /* 0x0000003f204b7223 */ /* 0x040fe2000001084b */
[----:B------:R-:W-:Y:S01]  /*dfb0*/  FFMA.FTZ R67, R32, R67, R34 ;  /* 0x0000004320437223 */ /* 0x000fe20000010022 */
[----:B------:R-:W-:Y:S01]  /*dfc0*/  FFMA.FTZ R71, R40, R62, R53 ;  /* 0x0000003e28477223 */ /* 0x000fe20000010035 */
[----:B------:R-:W-:-:S02]  /*dfd0*/  HADD2.F32 R39, -RZ, R39.H1_H1 ;  /* 0x30000027ff277230 */ /* 0x000fc40000004100 */
[C---:B------:R-:W-:Y:S01]  /*dfe0*/  FMUL.FTZ R77, R58.reuse, R61 ;  /* 0x0000003d3a4d7220 */ /* 0x040fe20000410000 */
[----:B------:R-:W-:Y:S01]  /*dff0*/  HADD2.F32 R63, -RZ, R69.H0_H0 ;  /* 0x20000045ff3f7230 */ /* 0x000fe20000004100 */
[----:B------:R-:W-:Y:S01]  /*e000*/  F2FP.F16.E4M3.UNPACK_B R40, R65.H1 ;  /* 0x00000041ff28723e */ /* 0x000fe200030006ff */
[----:B------:R-:W-:Y:S02]  /*e010*/  HADD2.F32 R34, -RZ, R59.H0_H0 ;  /* 0x2000003bff227230 */ /* 0x000fe40000004100 */
[----:B------:R-:W-:Y:S01]  /*e020*/  FMUL.FTZ R58, R58, R39 ;  /* 0x000000273a3a7220 */ /* 0x000fe20000410000 */
[----:B------:R-:W-:Y:S01]  /*e030*/  HADD2.F32 R53, -RZ, R64.H0_H0 ;  /* 0x20000040ff357230 */ /* 0x000fe20000004100 */
[----:B------:R-:W-:Y:S01]  /*e040*/  F2FP.F16.E4M3.UNPACK_B R65, R65 ;  /* 0x00000041ff41723e */ /* 0x000fe200020006ff */
[----:B------:R-:W-:Y:S02]  /*e050*/  HADD2.F32 R50, -RZ, R50.H1_H1 ;  /* 0x30000032ff327230 */ /* 0x000fe40000004100 */
[----:B------:R-:W-:Y:S01]  /*e060*/  FMUL.FTZ R79, R34, R63 ;  /* 0x0000003f224f7220 */ /* 0x000fe20000410000 */
[----:B------:R-:W-:-:S02]  /*e070*/  HADD2.F32 R32, -RZ, R51.H0_H0 ;  /* 0x20000033ff207230 */ /* 0x000fc40000004100 */
[----:B------:R-:W-:Y:S01]  /*e080*/  FMUL.FTZ R34, R34, R53 ;  /* 0x0000003522227220 */ /* 0x000fe20000410000 */
[----:B------:R-:W-:Y:S02]  /*e090*/  HADD2.F32 R64, -RZ, R64.H1_H1 ;  /* 0x30000040ff407230 */ /* 0x000fe40000004100 */
[C---:B------:R-:W-:Y:S01]  /*e0a0*/  FFMA.FTZ R72, R50.reuse, R39, -R77 ;  /* 0x0000002732487223 */ /* 0x040fe2000001084d */
[----:B------:R-:W-:Y:S01]  /*e0b0*/  FFMA.FTZ R74, R50, R61, R58 ;  /* 0x0000003d324a7223 */ /* 0x000fe2000001003a */
[C---:B------:R-:W-:Y:S01]  /*e0c0*/  FFMA.FTZ R76, R32.reuse, R63, R34 ;  /* 0x0000003f204c7223 */ /* 0x040fe20000010022 */
[----:B------:R-:W-:Y:S01]  /*e0d0*/  HADD2.F32 R50, -RZ, R69.H1_H1 ;  /* 0x30000045ff327230 */ /* 0x000fe20000004100 */
[-C--:B------:R-:W-:Y:S01]  /*e0e0*/  F2FP.F16.E4M3.UNPACK_B R39, R60.reuse.H1 ;  /* 0x0000003cff27723e */ /* 0x080fe200030006ff */
[----:B------:R-:W-:Y:S02]  /*e0f0*/  HADD2.F32 R59, -RZ, R59.H1_H1 ;  /* 0x3000003bff3b7230 */ /* 0x000fe40000004100 */
[----:B------:R-:W-:Y:S01]  /*e100*/  FFMA.FTZ R79, R32, R53, -R79 ;  /* 0x00000035204f7223 */ /* 0x000fe2000001084f */
[----:B------:R-:W-:Y:S01]  /*e110*/  HADD2.F32 R61, -RZ, R40.H0_H0 ;  /* 0x20000028ff3d7230 */ /* 0x000fe20000004100 */
[----:B------:R-:W-:Y:S01]  /*e120*/  F2FP.F16.E4M3.UNPACK_B R60, R60 ;  /* 0x0000003cff3c723e */ /* 0x000fe200020006ff */
[----:B------:R-:W-:-:S02]  /*e130*/  HADD2.F32 R34, -RZ, R52.H0_H0 ;  /* 0x20000034ff227230 */ /* 0x000fc40000004100 */
[C---:B------:R-:W-:Y:S01]  /*e140*/  FMUL.FTZ R58, R59.reuse, R50 ;  /* 0x000000323b3a7220 */ /* 0x040fe20000410000 */
[----:B------:R-:W-:Y:S02]  /*e150*/  HADD2.F32 R51, -RZ, R51.H1_H1 ;  /* 0x30000033ff337230 */ /* 0x000fe40000004100 */
[-C--:B------:R-:W-:Y:S01]  /*e160*/  FMUL.FTZ R63, R59, R64.reuse ;  /* 0x000000403b3f7220 */ /* 0x080fe20000410000 */
[----:B------:R-:W-:Y:S02]  /*e170*/  HADD2.F32 R53, -RZ, R39.H0_H0 ;  /* 0x20000027ff357230 */ /* 0x000fe40000004100 */
[----:B------:R-:W-:Y:S01]  /*e180*/  FMUL.FTZ R59, R34, R61 ;  /* 0x0000003d223b7220 */ /* 0x000fe20000410000 */
[----:B------:R-:W-:Y:S02]  /*e190*/  HADD2.F32 R32, -RZ, R38.H0_H0 ;  /* 0x20000026ff207230 */ /* 0x000fe40000004100 */
[----:B------:R-:W-:Y:S01]  /*e1a0*/  FFMA.FTZ R78, R51, R64, -R58 ;  /* 0x00000040334e7223 */ /* 0x000fe2000001083a */
[----:B------:R-:W-:-:S02]  /*e1b0*/  HADD2.F32 R52, -RZ, R52.H1_H1 ;  /* 0x30000034ff347230 */ /* 0x000fc40000004100 */
[-C--:B------:R-:W-:Y:S01]  /*e1c0*/  FMUL.FTZ R34, R34, R53.reuse ;  /* 0x0000003522227220 */ /* 0x080fe20000410000 */
[----:B------:R-:W-:Y:S02]  /*e1d0*/  HADD2.F32 R39, -RZ, R39.H1_H1 ;  /* 0x30000027ff277230 */ /* 0x000fe40000004100 */
[C---:B------:R-:W-:Y:S01]  /*e1e0*/  FFMA.FTZ R58, R32.reuse, R53, -R59 ;  /* 0x00000035203a7223 */ /* 0x040fe2000001083b */
[----:B------:R-:W-:Y:S02]  /*e1f0*/  HADD2.F32 R53, -RZ, R40.H1_H1 ;  /* 0x30000028ff357230 */ /* 0x000fe40000004100 */
[----:B------:R-:W-:Y:S01]  /*e200*/  FFMA.FTZ R69, R51, R50, R63 ;  /* 0x0000003233457223 */ /* 0x000fe2000001003f */
[----:B------:R-:W-:Y:S02]  /*e210*/  HADD2.F32 R38, -RZ, R38.H1_H1 ;  /* 0x30000026ff267230 */ /* 0x000fe40000004100 */
[----:B------:R-:W-:Y:S01]  /*e220*/  FFMA.FTZ R61, R32, R61, R34 ;  /* 0x0000003d203d7223 */ /* 0x000fe20000010022 */
[----:B------:R-:W-:-:S02]  /*e230*/  HADD2.F32 R51, -RZ, R65.H0_H0 ;  /* 0x20000041ff337230 */ /* 0x000fc40000004100 */
[C---:B------:R-:W-:Y:S01]  /*e240*/  FMUL.FTZ R59, R52.reuse, R53 ;  /* 0x00000035343b7220 */ /* 0x040fe20000410000 */
[----:B------:R-:W-:Y:S01]  /*e250*/  FMUL.FTZ R52, R52, R39 ;  /* 0x0000002734347220 */ /* 0x000fe20000410000 */
[----:B------:R-:W-:Y:S01]  /*e260*/  HADD2.F32 R34, -RZ, R35.H0_H0 ;  /* 0x20000023ff227230 */ /* 0x000fe20000004100 */
[----:B------:R-:W-:Y:S01]  /*e270*/  F2FP.SATFINITE.E4M3.F32.PACK_AB_MERGE_C R68, R68, R73, RZ ;  /* 0x000000494444723e */ /* 0x000fe200048070ff */
[C---:B------:R-:W-:Y:S01]  /*e280*/  FFMA.FTZ R63, R38.reuse, R39, -R59 ;  /* 0x00000027263f7223 */ /* 0x040fe2000001083b */
[----:B------:R-:W-:Y:S01]  /*e290*/  FFMA.FTZ R52, R38, R53, R52 ;  /* 0x0000003526347223 */ /* 0x000fe20000010034 */
[----:B------:R-:W-:Y:S02]  /*e2a0*/  HADD2.F32 R39, -RZ, R60.H0_H0 ;  /* 0x2000003cff277230 */ /* 0x000fe40000004100 */
[----:B------:R-:W-:Y:S01]  /*e2b0*/  FMUL.FTZ R53, R34, R51 ;  /* 0x0000003322357220 */ /* 0x000fe20000410000 */
[----:B------:R-:W-:Y:S01]  /*e2c0*/  HADD2.F32 R32, -RZ, R27.H0_H0 ;  /* 0x2000001bff207230 */ /* 0x000fe20000004100 */
[----:B------:R-:W-:Y:S01]  /*e2d0*/  F2FP.SATFINITE.E4M3.F32.PACK_AB_MERGE_C R70, R71, R70, RZ ;  /* 0x000000464746723e */ /* 0x000fe200048070ff */
[----:B------:R-:W-:-:S02]  /*e2e0*/  HADD2.F32 R38, -RZ, R65.H1_H1 ;  /* 0x30000041ff267230 */ /* 0x000fc40000004100 */
[-C--:B------:R-:W-:Y:S01]  /*e2f0*/  FMUL.FTZ R59, R34, R39.reuse ;  /* 0x00000027223b7220 */ /* 0x080fe20000410000 */
[----:B------:R-:W-:Y:S02]  /*e300*/  HADD2.F32 R35, -RZ, R35.H1_H1 ;  /* 0x30000023ff237230 */ /* 0x000fe40000004100 */
[C---:B------:R-:W-:Y:S01]  /*e310*/  FFMA.FTZ R53, R32.reuse, R39, -R53 ;  /* 0x0000002720357223 */ /* 0x040fe20000010835 */
[----:B------:R-:W-:Y:S01]  /*e320*/  HADD2.F32 R60, -RZ, R60.H1_H1 ;  /* 0x3000003cff3c7230 */ /* 0x000fe20000004100 */
[----:B------:R-:W-:Y:S01]  /*e330*/  F2FP.F16.E4M3.UNPACK_B R39, R20.H1 ;  /* 0x00000014ff27723e */ /* 0x000fe200030006ff */
[----:B------:R-:W-:Y:S02]  /*e340*/  HADD2.F32 R27, -RZ, R27.H1_H1 ;  /* 0x3000001bff1b7230 */ /* 0x000fe40000004100 */
[C---:B------:R-:W-:Y:S01]  /*e350*/  FMUL.FTZ R40, R35.reuse, R38 ;  /* 0x0000002623287220 */ /* 0x040fe20000410000 */
[----:B------:R-:W-:Y:S01]  /*e360*/  FFMA.FTZ R59, R32, R51, R59 ;  /* 0x00000033203b7223 */ /* 0x000fe2000001003b */
[-C--:B------:R-:W-:Y:S01]  /*e370*/  FMUL.FTZ R35, R35, R60.reuse ;  /* 0x0000003c23237220 */ /* 0x080fe20000410000 */
[----:B------:R-:W-:Y:S01]  /*e380*/  F2FP.F16.E4M3.UNPACK_B R34, R37.H1 ;  /* 0x00000025ff22723e */ /* 0x000fe200030006ff */
[----:B------:R-:W-:Y:S01]  /*e390*/  FFMA.FTZ R60, R27, R60, -R40 ;  /* 0x0000003c1b3c7223 */ /* 0x000fe20000010828 */
[----:B------:R-:W-:-:S02]  /*e3a0*/  HADD2.F32 R40, -RZ, R39.H0_H0 ;  /* 0x20000027ff287230 */ /* 0x000fc40000004100 */
[----:B------:R-:W-:Y:S01]  /*e3b0*/  FFMA.FTZ R50, R27, R38, R35 ;  /* 0x000000261b327223 */ /* 0x000fe20000010023 */
[----:B------:R-:W-:Y:S01]  /*e3c0*/  HADD2.F32 R32, -RZ, R55.H0_H0 ;  /* 0x20000037ff207230 */ /* 0x000fe20000004100 */
[----:B------:R-:W-:Y:S01]  /*e3d0*/  F2FP.F16.E4M3.UNPACK_B R20, R20 ;  /* 0x00000014ff14723e */ /* 0x000fe200020006ff */
[----:B------:R-:W-:Y:S01]  /*e3e0*/  HADD2.F32 R35, -RZ, R34.H0_H0 ;  /* 0x20000022ff237230 */ /* 0x000fe20000004100 */
[----:B------:R-:W-:Y:S01]  /*e3f0*/  F2FP.F16.E4M3.UNPACK_B R37, R37 ;  /* 0x00000025ff25723e */ /* 0x000fe200020006ff */
        /* <DEDUP_REMOVED lines=8> */
[----:B------:R-:W-:Y:S02]  /*e480*/  HADD2.F32 R41, -RZ, R41.H1_H1 ;  /* 0x30000029ff297230 */ /* 0x000fe40000004100 */
[C---:B------:R-:W-:Y:S01]  /*e490*/  FMUL.FTZ R62, R55.reuse, R38 ;  /* 0x00000026373e7220 */ /* 0x040fe20000410000 */
[----:B------:R-:W-:Y:S02]  /*e4a0*/  HADD2.F32 R27, -RZ, R21.H0_H0 ;  /* 0x20000015ff1b7230 */ /* 0x000fe40000004100 */
[----:B------:R-:W-:Y:S01]  /*e4b0*/  FMUL.FTZ R55, R55, R34 ;  /* 0x0000002237377220 */ /* 0x000fe20000410000 */
[----:B------:R-:W-:-:S02]  /*e4c0*/  HADD2.F32 R35, -RZ, R20.H0_H0 ;  /* 0x20000014ff237230 */ /* 0x000fc40000004100 */
[C---:B------:R-:W-:Y:S01]  /*e4d0*/  FFMA.FTZ R64, R41.reuse, R34, -R62 ;  /* 0x0000002229407223 */ /* 0x040fe2000001083e */
[----:B------:R-:W-:Y:S02]  /*e4e0*/  HADD2.F32 R21, -RZ, R21.H1_H1 ;  /* 0x30000015ff157230 */ /* 0x000fe40000004100 */
[----:B------:R-:W-:Y:S01]  /*e4f0*/  FFMA.FTZ R66, R41, R38, R55 ;  /* 0x0000002629427223 */ /* 0x000fe20000010037 */
[----:B------:R-:W-:Y:S01]  /*e500*/  HADD2.F32 R38, -RZ, R20.H1_H1 ;  /* 0x30000014ff267230 */ /* 0x000fe20000004100 */
[----:B------:R-:W-:Y:S01]  /*e510*/  F2FP.SATFINITE.E4M3.F32.PACK_AB_MERGE_C R58, R63, R58, RZ ;  /* 0x0000003a3f3a723e */ /* 0x000fe200048070ff */
[--C-:B------:R-:W-:Y:S01]  /*e520*/  HADD2.F32 R32, -RZ, R37.reuse.H0_H0 ;  /* 0x20000025ff207230 */ /* 0x100fe20000004100 */
[----:B------:R-:W-:Y:S01]  /*e530*/  F2FP.SATFINITE.E4M3.F32.PACK_AB_MERGE_C R39, R64, R39, RZ ;  /* 0x000000274027723e */ /* 0x000fe200048070ff */
[----:B------:R-:W-:Y:S02]  /*e540*/  HADD2.F32 R34, -RZ, R37.H1_H1 ;  /* 0x30000025ff227230 */ /* 0x000fe40000004100 */
[----:B------:R-:W-:Y:S01]  /*e550*/  FMUL.FTZ R37, R27, R35 ;  /* 0x000000231b257220 */ /* 0x000fe20000410000 */
[----:B------:R-:W-:-:S02]  /*e560*/  HADD2.F32 R20, -RZ, R3.H0_H0 ;  /* 0x20000003ff147230 */ /* 0x000fc40000004100 */
[----:B------:R-:W-:Y:S01]  /*e570*/  FMUL.FTZ R62, R21, R38 ;  /* 0x00000026153e7220 */ /* 0x000fe20000410000 */
[----:B------:R-:W-:Y:S02]  /*e580*/  HADD2.F32 R3, -RZ, R3.H1_H1 ;  /* 0x30000003ff037230 */ /* 0x000fe40000004100 */
[----:B------:R-:W-:Y:S01]  /*e590*/  FMUL.FTZ R40, R27, R32 ;  /* 0x000000201b287220 */ /* 0x000fe20000410000 */
[----:B------:R-:W-:Y:S01]  /*e5a0*/  FMUL.FTZ R21, R21, R34 ;  /* 0x0000002215157220 */ /* 0x000fe20000410000 */
[----:B------:R-:W-:Y:S01]  /*e5b0*/  FFMA.FTZ R37, R20, R32, -R37 ;  /* 0x0000002014257223 */ /* 0x000fe20000010825 */
[----:B------:R-:W-:Y:S01]  /*e5c0*/  F2FP.SATFINITE.E4M3.F32.PACK_AB_MERGE_C R27, R78, R79, RZ ;  /* 0x0000004f4e1b723e */ /* 0x000fe200048070ff */
[C---:B------:R-:W-:Y:S01]  /*e5d0*/  FFMA.FTZ R62, R3.reuse, R34, -R62 ;  /* 0x00000022033e7223 */ /* 0x040fe2000001083e */
[----:B------:R-:W-:Y:S01]  /*e5e0*/  FFMA.FTZ R40, R20, R35, R40 ;  /* 0x0000002314287223 */ /* 0x000fe20000010028 */
[----:B------:R-:W-:Y:S01]  /*e5f0*/  FFMA.FTZ R21, R3, R38, R21 ;  /* 0x0000002603157223 */ /* 0x000fe20000010015 */
[----:B------:R-:W-:-:S02]  /*e600*/  F2FP.SATFINITE.E4M3.F32.PACK_AB_MERGE_C R35, R69, R76, RZ ;  /* 0x0000004c4523723e */ /* 0x000fc400048070ff */
[----:B------:R-:W-:Y:S02]  /*e610*/  F2FP.SATFINITE.E4M3.F32.PACK_AB_MERGE_C R32, R52, R61, RZ ;  /* 0x0000003d3420723e */ /* 0x000fe400048070ff */
[----:B------:R-:W-:Y:S02]  /*e620*/  F2FP.SATFINITE.E4M3.F32.PACK_AB_MERGE_C R34, R66, R51, RZ ;  /* 0x000000334222723e */ /* 0x000fe400048070ff */
[----:B------:R-:W-:Y:S02]  /*e630*/  F2FP.SATFINITE.E4M3.F32.PACK_AB_MERGE_C R25, R24, R25, R68 ;  /* 0x000000191819723e */ /* 0x000fe40004807044 */
[----:B------:R-:W-:Y:S02]  /*e640*/  F2FP.SATFINITE.E4M3.F32.PACK_AB_MERGE_C R33, R26, R33, R70 ;  /* 0x000000211a21723e */ /* 0x000fe40004807046 */
[----:B------:R-:W-:Y:S02]  /*e650*/  F2FP.SATFINITE.E4M3.F32.PACK_AB_MERGE_C R27, R72, R75, R27 ;  /* 0x0000004b481b723e */ /* 0x000fe4000480701b */
[----:B------:R-:W-:-:S02]  /*e660*/  F2FP.SATFINITE.E4M3.F32.PACK_AB_MERGE_C R24, R60, R53, R58 ;  /* 0x000000353c18723e */ /* 0x000fc4000480703a */
[----:B------:R-:W-:Y:S02]  /*e670*/  F2FP.SATFINITE.E4M3.F32.PACK_AB_MERGE_C R26, R62, R37, R39 ;  /* 0x000000253e1a723e */ /* 0x000fe40004807027 */
[----:B------:R-:W-:Y:S02]  /*e680*/  F2FP.SATFINITE.E4M3.F32.PACK_AB_MERGE_C R35, R74, R67, R35 ;  /* 0x000000434a23723e */ /* 0x000fe40004807023 */
[----:B------:R-:W-:Y:S01]  /*e690*/  F2FP.SATFINITE.E4M3.F32.PACK_AB_MERGE_C R32, R50, R59, R32 ;  /* 0x0000003b3220723e */ /* 0x000fe20004807020 */
[----:B------:R1:W-:Y:S01]  /*e6a0*/  STS.128 [R212+0x18000], R24 ;  /* 0x01800018d4007388 */ /* 0x0003e20000000c00 */
[----:B------:R-:W-:-:S05]  /*e6b0*/  F2FP.SATFINITE.E4M3.F32.PACK_AB_MERGE_C R34, R21, R40, R34 ;  /* 0x000000281522723e */ /* 0x000fca0004807022 */
[----:B------:R1:W-:Y:S02]  /*e6c0*/  STS.128 [R0+0x18000], R32 ;  /* 0x0180002000007388 */ /* 0x0003e40000000c00 */
.L_x_1471:
[----:B------:R-:W-:Y:S05]  /*e6d0*/  BSYNC B1 ;  /* 0x0000000000017941 */ /* 0x000fea0003800000 */
.L_x_1470:
[----:B------:R-:W-:Y:S04]  /*e6e0*/  BSSY B1, `(.L_x_1472) ;  /* 0x00000f8000017945 */ /* 0x000fe80003800000 */
[----:B------:R-:W-:Y:S05]  /*e6f0*/  @P2 BRA `(.L_x_1473) ;  /* 0x0000000c00d82947 */ /* 0x000fea0003800000 */
[----:B0----5:R-:W-:Y:S02]  /*e700*/  SHF.R.U32.HI R3, RZ, 0x8, R28 ;  /* 0x00000008ff037819 */ /* 0x021fe4000001161c */
[----:B------:R-:W-:Y:S02]  /*e710*/  SHF.R.U32.HI R21, RZ, 0x8, R30 ;  /* 0x00000008ff157819 */ /* 0x000fe4000001161e */
[----:B-1----:R-:W-:Y:S02]  /*e720*/  LOP3.LUT R0, R28, 0xff, RZ, 0xc0, !PT ;  /* 0x000000ff1c007812 */ /* 0x002fe400078ec0ff */
[----:B------:R-:W-:Y:S02]  /*e730*/  LOP3.LUT R3, R3, 0xff, RZ, 0xc0, !PT ;  /* 0x000000ff03037812 */ /* 0x000fe400078ec0ff */
[----:B------:R-:W-:Y:S02]  /*e740*/  LEA.HI R26, R54, R215, RZ, 0x1c ;  /* 0x000000d7361a7211 */ /* 0x000fe400078fe0ff */
[----:B------:R-:W-:-:S02]  /*e750*/  LOP3.LUT R27, R21, 0xff, RZ, 0xc0, !PT ;  /* 0x000000ff151b7812 */ /* 0x000fc400078ec0ff */
[----:B------:R-:W-:Y:S02]  /*e760*/  LOP3.LUT R24, R30, 0xff, RZ, 0xc0, !PT ;  /* 0x000000ff1e187812 */ /* 0x000fe400078ec0ff */
[----:B------:R-:W-:Y:S02]  /*e770*/  PRMT R21, R3, 0x7604, R0 ;  /* 0x0000760403157816 */ /* 0x000fe40000000000 */
[----:B------:R-:W-:Y:S02]  /*e780*/  SHF.R.S32.HI R3, RZ, 0x1f, R26 ;  /* 0x0000001fff037819 */ /* 0x000fe4000001141a */
[----:B------:R-:W-:Y:S02]  /*e790*/  PRMT R37, R27, 0x7604, R24 ;  /* 0x000076041b257816 */ /* 0x000fe40000000018 */
[----:B------:R-:W-:Y:S01]  /*e7a0*/  LEA.HI R27, R3, R26, RZ, 0x3 ;  /* 0x0000001a031b7211 */ /* 0x000fe200078f18ff */
[----:B------:R-:W-:Y:S01]  /*e7b0*/  IMAD.SHL.U32 R3, R26, 0x10, RZ ;  /* 0x000000101a037824 */ /* 0x000fe200078e00ff */
[----:B------:R-:W-:-:S02]  /*e7c0*/  SHF.R.U32.HI R25, RZ, 0x8, R29 ;  /* 0x00000008ff197819 */ /* 0x000fc4000001161d */
[----:B------:R-:W-:Y:S01]  /*e7d0*/  LOP3.LUT R20, R29, 0xff, RZ, 0xc0, !PT ;  /* 0x000000ff1d147812 */ /* 0x000fe200078ec0ff */
[----:B------:R-:W-:Y:S01]  /*e7e0*/  IMAD.SHL.U32 R32, R27, 0x800, RZ ;  /* 0x000008001b207824 */ /* 0x000fe200078e00ff */
[----:B------:R-:W-:Y:S02]  /*e7f0*/  LOP3.LUT R25, R25, 0xff, RZ, 0xc0, !PT ;  /* 0x000000ff19197812 */ /* 0x000fe400078ec0ff */
[----:B------:R-:W-:Y:S02]  /*e800*/  LOP3.LUT R3, R206, 0x70, R3, 0xf8, !PT ;  /* 0x00000070ce037812 */ /* 0x000fe400078ef803 */
[----:B------:R-:W-:Y:S02]  /*e810*/  PRMT R20, R25, 0x7604, R20 ;  /* 0x0000760419147816 */ /* 0x000fe40000000014 */
[----:B------:R-:W-:Y:S02]  /*e820*/  SHF.R.U32.HI R25, RZ, 0x8, R31 ;  /* 0x00000008ff197819 */ /* 0x000fe4000001161f */
[----:B------:R-:W-:-:S02]  /*e830*/  LOP3.LUT R3, R3, R234, RZ, 0x3c, !PT ;  /* 0x000000ea03037212 */ /* 0x000fc400078e3cff */
[----:B------:R-:W-:Y:S02]  /*e840*/  LOP3.LUT R32, R32, 0xffffc000, RZ, 0xc0, !PT ;  /* 0xffffc00020207812 */ /* 0x000fe400078ec0ff */
[----:B------:R-:W-:Y:S02]  /*e850*/  SHF.R.U32.HI R26, RZ, 0x8, R4 ;  /* 0x00000008ff1a7819 */ /* 0x000fe40000011604 */
[----:B------:R-:W-:Y:S02]  /*e860*/  LOP3.LUT R0, R31, 0xff, RZ, 0xc0, !PT ;  /* 0x000000ff1f007812 */ /* 0x000fe400078ec0ff */
[----:B------:R-:W-:Y:S02]  /*e870*/  LOP3.LUT R25, R25, 0xff, RZ, 0xc0, !PT ;  /* 0x000000ff19197812 */ /* 0x000fe400078ec0ff */
[----:B------:R-:W-:Y:S02]  /*e880*/  IADD3 R3, R3, R32, R210 ;  /* 0x0000002003037210 */ /* 0x000fe40007ffe0d2 */
[----:B------:R-:W-:-:S02]  /*e890*/  LOP3.LUT R24, R4, 0xff, RZ, 0xc0, !PT ;  /* 0x000000ff04187812 */ /* 0x000fc400078ec0ff */
[----:B------:R-:W-:Y:S02]  /*e8a0*/  LOP3.LUT R27, R26, 0xff, RZ, 0xc0, !PT ;  /* 0x000000ff1a1b7812 */ /* 0x000fe400078ec0ff */
[----:B------:R-:W-:Y:S01]  /*e8b0*/  PRMT R38, R25, 0x7604, R0 ;  /* 0x0000760419267816 */ /* 0x000fe20000000000 */
[----:B------:R-:W-:Y:S01]  /*e8c0*/  IMAD.IADD R0, R16, 0x1, R3 ;  /* 0x0000000110007824 */ /* 0x000fe200078e0203 */
[----:B------:R-:W-:Y:S02]  /*e8d0*/  PRMT R51, R27, 0x7604, R24 ;  /* 0x000076041b337816 */ /* 0x000fe40000000018 */
[----:B------:R-:W0:Y:S01]  /*e8e0*/  LDS.128 R24, [R226+0x18000] ;  /* 0x01800000e2187984 */ /* 0x000e220000000c00 */
[----:B------:R-:W-:Y:S02]  /*e8f0*/  SHF.R.U32.HI R41, RZ, 0x8, R6 ;  /* 0x00000008ff297819 */ /* 0x000fe40000011606 */
[----:B------:R-:W-:Y:S01]  /*e900*/  SHF.R.U32.HI R53, RZ, 0x8, R7 ;  /* 0x00000008ff357819 */ /* 0x000fe20000011607 */
[----:B------:R-:W1:Y:S01]  /*e910*/  LDS.128 R32, [R0+0x18000] ;  /* 0x0180000000207984 */ /* 0x000e620000000c00 */
[----:B------:R-:W-:-:S02]  /*e920*/  LOP3.LUT R50, R41, 0xff, RZ, 0xc0, !PT ;  /* 0x000000ff29327812 */ /* 0x000fc400078ec0ff */
[----:B------:R-:W-:Y:S02]  /*e930*/  LOP3.LUT R52, R7, 0xff, RZ, 0xc0, !PT ;  /* 0x000000ff07347812 */ /* 0x000fe400078ec0ff */
[----:B------:R-:W-:Y:S02]  /*e940*/  LOP3.LUT R41, R53, 0xff, RZ, 0xc0, !PT ;  /* 0x000000ff35297812 */ /* 0x000fe400078ec0ff */
[----:B------:R-:W-:Y:S02]  /*e950*/  LOP3.LUT R3, R6, 0xff, RZ, 0xc0, !PT ;  /* 0x000000ff06037812 */ /* 0x000fe400078ec0ff */
[----:B------:R-:W-:Y:S02]  /*e960*/  SHF.R.U32.HI R53, RZ, 0x10, R29 ;  /* 0x00000010ff357819 */ /* 0x000fe4000001161d */
[----:B------:R-:W-:Y:S02]  /*e970*/  SHF.R.U32.HI R40, RZ, 0x8, R5 ;  /* 0x00000008ff287819 */ /* 0x000fe40000011605 */
[----:B------:R-:W-:-:S02]  /*e980*/  PRMT R52, R41, 0x7604, R52 ;  /* 0x0000760429347816 */ /* 0x000fc40000000034 */
[----:B------:R-:W-:Y:S02]  /*e990*/  SHF.R.U32.HI R41, RZ, 0x10, R5 ;  /* 0x00000010ff297819 */ /* 0x000fe40000011605 */
[----:B------:R-:W-:Y:S01]  /*e9a0*/  PRMT R55, R50, 0x7604, R3 ;  /* 0x0000760432377816 */ /* 0x000fe20000000003 */
[----:B------:R-:W-:Y:S01]  /*e9b0*/  IMAD.U32 R3, R53, 0x10000, RZ ;  /* 0x0001000035037824 */ /* 0x000fe200078e00ff */
[----:B------:R-:W-:Y:S01]  /*e9c0*/  LOP3.LUT R39, R5, 0xff, RZ, 0xc0, !PT ;  /* 0x000000ff05277812 */ /* 0x000fe200078ec0ff */
[----:B------:R-:W-:Y:S01]  /*e9d0*/  IMAD.U32 R41, R41, 0x10000, RZ ;  /* 0x0001000029297824 */ /* 0x000fe200078e00ff */
[----:B------:R-:W-:Y:S02]  /*e9e0*/  LOP3.LUT R40, R40, 0xff, RZ, 0xc0, !PT ;  /* 0x000000ff28287812 */ /* 0x000fe400078ec0ff */
[----:B------:R-:W-:Y:S02]  /*e9f0*/  SHF.R.U32.HI R59, RZ, 0x10, R7 ;  /* 0x00000010ff3b7819 */ /* 0x000fe40000011607 */
[----:B------:R-:W-:-:S02]  /*ea00*/  PRMT R40, R40, 0x7604, R39 ;  /* 0x0000760428287816 */ /* 0x000fc40000000027 */
[----:B------:R-:W-:Y:S02]  /*ea10*/  LOP3.LUT R3, R20, 0xff0000, R3, 0xf8, !PT ;  /* 0x00ff000014037812 */ /* 0x000fe400078ef803 */
[----:B------:R-:W-:Y:S02]  /*ea20*/  SHF.L.U32 R59, R59, 0x10, RZ ;  /* 0x000000103b3b7819 */ /* 0x000fe400000006ff */
[----:B------:R-:W-:Y:S02]  /*ea30*/  LOP3.LUT R53, R40, 0xff0000, R41, 0xf8, !PT ;  /* 0x00ff000028357812 */ /* 0x000fe400078ef829 */
[----:B------:R-:W-:Y:S02]  /*ea40*/  LOP3.LUT R37, R37, 0xff0000, R30, 0xf8, !PT ;  /* 0x00ff000025257812 */ /* 0x000fe400078ef81e */
[----:B------:R-:W-:Y:S02]  /*ea50*/  LOP3.LUT R41, R3, 0xff000000, R29, 0xf8, !PT ;  /* 0xff00000003297812 */ /* 0x000fe400078ef81d */
[----:B------:R-:W-:-:S02]  /*ea60*/  LOP3.LUT R51, R51, 0xff0000, R4, 0xf8, !PT ;  /* 0x00ff000033337812 */ /* 0x000fc400078ef804 */
[----:B------:R-:W-:Y:S02]  /*ea70*/  LOP3.LUT R3, R55, 0xff0000, R6, 0xf8, !PT ;  /* 0x00ff000037037812 */ /* 0x000fe400078ef806 */
[----:B------:R-:W-:Y:S02]  /*ea80*/  LOP3.LUT R21, R21, 0xff0000, R28, 0xf8, !PT ;  /* 0x00ff000015157812 */ /* 0x000fe400078ef81c */
[----:B------:R-:W-:Y:S02]  /*ea90*/  LOP3.LUT R59, R52, 0xff0000, R59, 0xf8, !PT ;  /* 0x00ff0000343b7812 */ /* 0x000fe400078ef83b */
[----:B------:R-:W-:Y:S02]  /*eaa0*/  LOP3.LUT R53, R53, 0xff000000, R5, 0xf8, !PT ;  /* 0xff00000035357812 */ /* 0x000fe400078ef805 */
[----:B------:R-:W-:Y:S02]  /*eab0*/  LOP3.LUT R20, R37, 0xff000000, R30, 0xf8, !PT ;  /* 0xff00000025147812 */ /* 0x000fe400078ef81e */
[----:B------:R-:W-:-:S02]  /*eac0*/  LOP3.LUT R55, R51, 0xff000000, R4, 0xf8, !PT ;  /* 0xff00000033377812 */ /* 0x000fc400078ef804 */
[----:B------:R-:W-:Y:S02]  /*ead0*/  LOP3.LUT R4, R3, 0xff000000, R6, 0xf8, !PT ;  /* 0xff00000003047812 */ /* 0x000fe400078ef806 */
[-C--:B0-----:R-:W-:Y:S02]  /*eae0*/  F2FP.F16.E4M3.UNPACK_B R29, R27.reuse ;  /* 0x0000001bff1d723e */ /* 0x081fe400020006ff */
[----:B------:R-:W-:Y:S02]  /*eaf0*/  F2FP.F16.E4M3.UNPACK_B R30, R27.H1 ;  /* 0x0000001bff1e723e */ /* 0x000fe400030006ff */
[-C--:B------:R-:W-:Y:S02]  /*eb00*/  F2FP.F16.E4M3.UNPACK_B R3, R26.reuse ;  /* 0x0000001aff03723e */ /* 0x080fe400020006ff */
[----:B------:R-:W-:Y:S02]  /*eb10*/  F2FP.F16.E4M3.UNPACK_B R27, R26.H1 ;  /* 0x0000001aff1b723e */ /* 0x000fe400030006ff */
[----:B------:R-:W-:-:S02]  /*eb20*/  LOP3.LUT R40, R21, 0xff000000, R28, 0xf8, !PT ;  /* 0xff00000015287812 */ /* 0x000fc400078ef81c */
[----:B------:R-:W-:Y:S02]  /*eb30*/  LOP3.LUT R62, R59, 0xff000000, R7, 0xf8, !PT ;  /* 0xff0000003b3e7812 */ /* 0x000fe400078ef807 */
[----:B------:R-:W-:Y:S02]  /*eb40*/  F2FP.F16.E4M3.UNPACK_B R58, R53 ;  /* 0x00000035ff3a723e */ /* 0x000fe400020006ff */
[----:B-1----:R-:W-:Y:S02]  /*eb50*/  F2FP.F16.E4M3.UNPACK_B R26, R33 ;  /* 0x00000021ff1a723e */ /* 0x002fe400020006ff */
[-C--:B------:R-:W-:Y:S01]  /*eb60*/  F2FP.F16.E4M3.UNPACK_B R7, R24.reuse ;  /* 0x00000018ff07723e */ /* 0x080fe200020006ff */
[----:B------:R-:W-:Y:S01]  /*eb70*/  HADD2.F32 R60, -RZ, R58.H0_H0 ;  /* 0x2000003aff3c7230 */ /* 0x000fe20000004100 */
[----:B------:R-:W-:Y:S01]  /*eb80*/  F2FP.F16.E4M3.UNPACK_B R21, R24.H1 ;  /* 0x00000018ff15723e */ /* 0x000fe200030006ff */
[----:B------:R-:W-:Y:S01]  /*eb90*/  HADD2.F32 R5, -RZ, R26.H0_H0 ;  /* 0x2000001aff057230 */ /* 0x000fe20000004100 */
[----:B------:R-:W-:Y:S01]  /*eba0*/  F2FP.F16.E4M3.UNPACK_B R24, R41 ;  /* 0x00000029ff18723e */ /* 0x000fe200020006ff */
[----:B------:R-:W-:Y:S01]  /*ebb0*/  HADD2.F32 R59, -RZ, R58.H1_H1 ;  /* 0x3000003aff3b7230 */ /* 0x000fe20000004100 */
[----:B------:R-:W-:-:S02]  /*ebc0*/  SHF.R.U32.HI R39, RZ, 0x10, R31 ;  /* 0x00000010ff277819 */ /* 0x000fc4000001161f */
[-C--:B------:R-:W-:Y:S01]  /*ebd0*/  F2FP.F16.E4M3.UNPACK_B R6, R25.reuse ;  /* 0x00000019ff06723e */ /* 0x080fe200020006ff */
[----:B------:R-:W-:Y:S01]  /*ebe0*/  HADD2.F32 R50, -RZ, R24.H0_H0 ;  /* 0x20000018ff327230 */ /* 0x000fe20000004100 */
[----:B------:R-:W-:Y:S01]  /*ebf0*/  F2FP.F16.E4M3.UNPACK_B R28, R25.H1 ;  /* 0x00000019ff1c723e */ /* 0x000fe200030006ff */
[----:B------:R-:W-:Y:S02]  /*ec00*/  IMAD.U32 R39, R39, 0x10000, RZ ;  /* 0x0001000027277824 */ /* 0x000fe400078e00ff */
[C---:B------:R-:W-:Y:S01]  /*ec10*/  FMUL.FTZ R64, R5.reuse, R60 ;  /* 0x0000003c05407220 */ /* 0x040fe20000410000 */
[----:B------:R-:W-:Y:S02]  /*ec20*/  HADD2.F32 R25, -RZ, R6.H0_H0 ;  /* 0x20000006ff197230 */ /* 0x000fe40000004100 */
[-C--:B------:R-:W-:Y:S01]  /*ec30*/  FMUL.FTZ R51, R5, R50.reuse ;  /* 0x0000003205337220 */ /* 0x080fe20000410000 */
[----:B------:R-:W-:Y:S02]  /*ec40*/  F2FP.F16.E4M3.UNPACK_B R33, R33.H1 ;  /* 0x00000021ff21723e */ /* 0x000fe400030006ff */
[----:B------:R-:W-:Y:S01]  /*ec50*/  LOP3.LUT R39, R38, 0xff0000, R39, 0xf8, !PT ;  /* 0x00ff000026277812 */ /* 0x000fe200078ef827 */
[C---:B------:R-:W-:Y:S01]  /*ec60*/  FFMA.FTZ R5, R25.reuse, R50, -R64 ;  /* 0x0000003219057223 */ /* 0x040fe20000010840 */
[----:B------:R-:W-:Y:S01]  /*ec70*/  F2FP.F16.E4M3.UNPACK_B R50, R53.H1 ;  /* 0x00000035ff32723e */ /* 0x000fe200030006ff */
[----:B------:R-:W-:Y:S01]  /*ec80*/  FFMA.FTZ R25, R25, R60, R51 ;  /* 0x0000003c19197223 */ /* 0x000fe20000010033 */
[----:B------:R-:W-:Y:S01]  /*ec90*/  LOP3.LUT R52, R39, 0xff000000, R31, 0xf8, !PT ;  /* 0xff00000027347812 */ /* 0x000fe200078ef81f */
[----:B------:R-:W-:Y:S01]  /*eca0*/  HADD2.F32 R51, -RZ, R24.H1_H1 ;  /* 0x30000018ff337230 */ /* 0x000fe20000004100 */
[-C--:B------:R-:W-:Y:S01]  /*ecb0*/  F2FP.F16.E4M3.UNPACK_B R38, R35.reuse ;  /* 0x00000023ff26723e */ /* 0x080fe200020006ff */
[----:B------:R-:W-:Y:S01]  /*ecc0*/  HADD2.F32 R24, -RZ, R6.H1_H1 ;  /* 0x30000006ff187230 */ /* 0x000fe20000004100 */
[----:B------:R-:W-:Y:S01]  /*ecd0*/  F2FP.F16.E4M3.UNPACK_B R39, R35.H1 ;  /* 0x00000023ff27723e */ /* 0x000fe200030006ff */
[----:B------:R-:W-:Y:S01]  /*ece0*/  HADD2.F32 R6, -RZ, R26.H1_H1 ;  /* 0x3000001aff067230 */ /* 0x000fe20000004100 */
[-C--:B------:R-:W-:Y:S01]  /*ecf0*/  F2FP.F16.E4M3.UNPACK_B R35, R34.reuse ;  /* 0x00000022ff23723e */ /* 0x080fe200020006ff */
[----:B------:R-:W-:Y:S01]  /*ed00*/  HADD2.F32 R61, -RZ, R50.H0_H0 ;  /* 0x20000032ff3d7230 */ /* 0x000fe20000004100 */
[----:B------:R-:W-:Y:S01]  /*ed10*/  F2FP.F16.E4M3.UNPACK_B R37, R34.H1 ;  /* 0x00000022ff25723e */ /* 0x000fe200030006ff */
[----:B------:R-:W-:Y:S01]  /*ed20*/  HADD2.F32 R34, -RZ, R33.H0_H0 ;  /* 0x20000021ff227230 */ /* 0x000fe20000004100 */
[----:B------:R-:W-:Y:S01]  /*ed30*/  F2FP.F16.E4M3.UNPACK_B R41, R41.H1 ;  /* 0x00000029ff29723e */ /* 0x000fe200030006ff */
[----:B------:R-:W-:-:S02]  /*ed40*/  HADD2.F32 R26, -RZ, R28.H0_H0 ;  /* 0x2000001cff1a7230 */ /* 0x000fc40000004100 */
[C---:B------:R-:W-:Y:S01]  /*ed50*/  FMUL.FTZ R63, R6.reuse, R59 ;  /* 0x0000003b063f7220 */ /* 0x040fe20000410000 */
[----:B------:R-:W-:Y:S01]  /*ed60*/  FMUL.FTZ R58, R6, R51 ;  /* 0x00000033063a7220 */ /* 0x000fe20000410000 */
[----:B------:R-:W-:Y:S01]  /*ed70*/  FMUL.FTZ R65, R34, R61 ;  /* 0x0000003d22417220 */ /* 0x000fe20000410000 */
[--C-:B------:R-:W-:Y:S02]  /*ed80*/  HADD2.F32 R53, -RZ, R41.reuse.H0_H0 ;  /* 0x20000029ff357230 */ /* 0x100fe40000004100 */
[C---:B------:R-:W-:Y:S01]  /*ed90*/  FFMA.FTZ R6, R24.reuse, R51, -R63 ;  /* 0x0000003318067223 */ /* 0x040fe2000001083f */
[----:B------:R-:W-:Y:S01]  /*eda0*/  FFMA.FTZ R24, R24, R59, R58 ;  /* 0x0000003b18187223 */ /* 0x000fe2000001003a */
[----:B------:R-:W-:Y:S01]  /*edb0*/  F2FP.F16.E4M3.UNPACK_B R58, R62 ;  /* 0x0000003eff3a723e */ /* 0x000fe200020006ff */
[----:B------:R-:W-:Y:S02]  /*edc0*/  HADD2.F32 R41, -RZ, R41.H1_H1 ;  /* 0x30000029ff297230 */ /* 0x000fe40000004100 */
[-C--:B------:R-:W-:Y:S01]  /*edd0*/  FMUL.FTZ R34, R34, R53.reuse ;  /* 0x0000003522227220 */ /* 0x080fe20000410000 */
[C---:B------:R-:W-:Y:S01]  /*ede0*/  FFMA.FTZ R65, R26.reuse, R53, -R65 ;  /* 0x000000351a417223 */ /* 0x040fe20000010841 */
[----:B------:R-:W-:Y:S01]  /*edf0*/  HADD2.F32 R53, -RZ, R50.H1_H1 ;  /* 0x30000032ff357230 */ /* 0x000fe20000004100 */
[----:B------:R-:W-:Y:S01]  /*ee00*/  F2FP.F16.E4M3.UNPACK_B R50, R52 ;  /* 0x00000034ff32723e */ /* 0x000fe200020006ff */
        /* <DEDUP_REMOVED lines=8> */
[----:B------:R-:W-:Y:S01]  /*ee90*/  FMUL.FTZ R64, R33, R41 ;  /* 0x0000002921407220 */ /* 0x000fe20000410000 */
[----:B------:R-:W-:Y:S02]  /*eea0*/  HADD2.F32 R28, -RZ, R28.H1_H1 ;  /* 0x3000001cff1c7230 */ /* 0x000fe40000004100 */
[C---:B------:R-:W-:Y:S01]  /*eeb0*/  FMUL.FTZ R33, R34.reuse, R59 ;  /* 0x0000003b22217220 */ /* 0x040fe20000410000 */
[----:B------:R-:W-:Y:S02]  /*eec0*/  HADD2.F32 R26, -RZ, R29.H0_H0 ;  /* 0x2000001dff1a7230 */ /* 0x000fe40000004100 */
[----:B------:R-:W-:Y:S01]  /*eed0*/  FMUL.FTZ R34, R34, R51 ;  /* 0x0000003322227220 */ /* 0x000fe20000410000 */
[----:B------:R-:W-:-:S02]  /*eee0*/  HADD2.F32 R58, -RZ, R58.H1_H1 ;  /* 0x3000003aff3a7230 */ /* 0x000fc40000004100 */
[C---:B------:R-:W-:Y:S01]  /*eef0*/  FFMA.FTZ R60, R28.reuse, R41, -R63 ;  /* 0x000000291c3c7223 */ /* 0x040fe2000001083f */
[----:B------:R-:W-:Y:S02]  /*ef00*/  HADD2.F32 R38, -RZ, R38.H1_H1 ;  /* 0x30000026ff267230 */ /* 0x000fe40000004100 */
[----:B------:R-:W-:Y:S01]  /*ef10*/  FFMA.FTZ R64, R28, R53, R64 ;  /* 0x000000351c407223 */ /* 0x000fe20000010040 */
[----:B------:R-:W-:Y:S02]  /*ef20*/  HADD2.F32 R50, -RZ, R50.H1_H1 ;  /* 0x30000032ff327230 */ /* 0x000fe40000004100 */
[C---:B------:R-:W-:Y:S01]  /*ef30*/  FFMA.FTZ R53, R26.reuse, R51, -R33 ;  /* 0x000000331a357223 */ /* 0x040fe20000010821 */
[----:B------:R-:W-:Y:S01]  /*ef40*/  FFMA.FTZ R59, R26, R59, R34 ;  /* 0x0000003b1a3b7223 */ /* 0x000fe20000010022 */
[----:B------:R-:W-:Y:S02]  /*ef50*/  HADD2.F32 R29, -RZ, R29.H1_H1 ;  /* 0x3000001dff1d7230 */ /* 0x000fe40000004100 */
[----:B------:R-:W-:Y:S01]  /*ef60*/  FMUL.FTZ R34, R38, R58 ;  /* 0x0000003a26227220 */ /* 0x000fe20000410000 */
[----:B------:R-:W-:-:S02]  /*ef70*/  HADD2.F32 R41, -RZ, R62.H0_H0 ;  /* 0x2000003eff297230 */ /* 0x000fc40000004100 */
[----:B------:R-:W-:Y:S01]  /*ef80*/  FMUL.FTZ R51, R38, R50 ;  /* 0x0000003226337220 */ /* 0x000fe20000410000 */
[----:B------:R-:W-:Y:S01]  /*ef90*/  HADD2.F32 R28, -RZ, R39.H0_H0 ;  /* 0x20000027ff1c7230 */ /* 0x000fe20000004100 */
[----:B------:R-:W-:Y:S01]  /*efa0*/  F2FP.F16.E4M3.UNPACK_B R31, R32 ;  /* 0x00000020ff1f723e */ /* 0x000fe200020006ff */
[----:B------:R-:W-:Y:S02]  /*efb0*/  HADD2.F32 R33, -RZ, R52.H0_H0 ;  /* 0x20000034ff217230 */ /* 0x000fe40000004100 */
[C---:B------:R-:W-:Y:S01]  /*efc0*/  FFMA.FTZ R66, R29.reuse, R50, -R34 ;  /* 0x000000321d427223 */ /* 0x040fe20000010822 */
[----:B------:R-:W-:Y:S02]  /*efd0*/  HADD2.F32 R26, -RZ, R30.H0_H0 ;  /* 0x2000001eff1a7230 */ /* 0x000fe40000004100 */
[C---:B------:R-:W-:Y:S01]  /*efe0*/  FMUL.FTZ R63, R28.reuse, R41 ;  /* 0x000000291c3f7220 */ /* 0x040fe20000410000 */
[----:B------:R-:W-:Y:S01]  /*eff0*/  F2FP.F16.E4M3.UNPACK_B R32, R32.H1 ;  /* 0x00000020ff20723e */ /* 0x000fe200030006ff */
[----:B------:R-:W-:Y:S01]  /*f000*/  FMUL.FTZ R28, R28, R33 ;  /* 0x000000211c1c7220 */ /* 0x000fe20000410000 */
[----:B------:R-:W-:Y:S01]  /*f010*/  FFMA.FTZ R68, R29, R58, R51 ;  /* 0x0000003a1d447223 */ /* 0x000fe20000010033 */
[----:B------:R-:W-:Y:S01]  /*f020*/  F2FP.F16.E4M3.UNPACK_B R34, R55.H1 ;  /* 0x00000037ff22723e */ /* 0x000fe200030006ff */
[----:B------:R-:W-:Y:S01]  /*f030*/  HADD2.F32 R52, -RZ, R52.H1_H1 ;  /* 0x30000034ff347230 */ /* 0x000fe20000004100 */
[----:B------:R-:W-:Y:S01]  /*f040*/  F2FP.F16.E4M3.UNPACK_B R29, R40.H1 ;  /* 0x00000028ff1d723e */ /* 0x000fe200030006ff */
[----:B------:R-:W-:Y:S01]  /*f050*/  FFMA.FTZ R67, R26, R41, R28 ;  /* 0x000000291a437223 */ /* 0x000fe2000001001c */
[----:B------:R-:W-:-:S02]  /*f060*/  HADD2.F32 R62, -RZ, R62.H1_H1 ;  /* 0x3000003eff3e7230 */ /* 0x000fc40000004100 */
[----:B------:R-:W-:Y:S01]  /*f070*/  FFMA.FTZ R63, R26, R33, -R63 ;  /* 0x000000211a3f7223 */ /* 0x000fe2000001083f */
[----:B------:R-:W-:Y:S01]  /*f080*/  HADD2.F32 R39, -RZ, R39.H1_H1 ;  /* 0x30000027ff277230 */ /* 0x000fe20000004100 */
[----:B------:R-:W-:Y:S01]  /*f090*/  F2FP.F16.E4M3.UNPACK_B R55, R55 ;  /* 0x00000037ff37723e */ /* 0x000fe200020006ff */
[----:B------:R-:W-:Y:S01]  /*f0a0*/  HADD2.F32 R41, -RZ, R34.H0_H0 ;  /* 0x20000022ff297230 */ /* 0x000fe20000004100 */
[----:B------:R-:W-:Y:S01]  /*f0b0*/  F2FP.F16.E4M3.UNPACK_B R40, R40 ;  /* 0x00000028ff28723e */ /* 0x000fe200020006ff */
[----:B------:R-:W-:Y:S02]  /*f0c0*/  HADD2.F32 R28, -RZ, R32.H0_H0 ;  /* 0x20000020ff1c7230 */ /* 0x000fe40000004100 */
[C---:B------:R-:W-:Y:S01]  /*f0d0*/  FMUL.FTZ R51, R39.reuse, R62 ;  /* 0x0000003e27337220 */ /* 0x040fe20000410000 */
[----:B------:R-:W-:Y:S02]  /*f0e0*/  HADD2.F32 R33, -RZ, R29.H0_H0 ;  /* 0x2000001dff217230 */ /* 0x000fe40000004100 */
[----:B------:R-:W-:Y:S01]  /*f0f0*/  FMUL.FTZ R69, R39, R52 ;  /* 0x0000003427457220 */ /* 0x000fe20000410000 */
[----:B------:R-:W-:-:S02]  /*f100*/  HADD2.F32 R26, -RZ, R21.H0_H0 ;  /* 0x20000015ff1a7230 */ /* 0x000fc40000004100 */
[C---:B------:R-:W-:Y:S01]  /*f110*/  FMUL.FTZ R39, R28.reuse, R41 ;  /* 0x000000291c277220 */ /* 0x040fe20000410000 */
[----:B------:R-:W-:Y:S02]  /*f120*/  HADD2.F32 R34, -RZ, R34.H1_H1 ;  /* 0x30000022ff227230 */ /* 0x000fe40000004100 */
[-C--:B------:R-:W-:Y:S01]  /*f130*/  FMUL.FTZ R28, R28, R33.reuse ;  /* 0x000000211c1c7220 */ /* 0x080fe20000410000 */
[----:B------:R-:W-:Y:S02]  /*f140*/  HADD2.F32 R32, -RZ, R32.H1_H1 ;  /* 0x30000020ff207230 */ /* 0x000fe40000004100 */
[C---:B------:R-:W-:Y:S01]  /*f150*/  FFMA.FTZ R50, R26.reuse, R33, -R39 ;  /* 0x000000211a327223 */ /* 0x040fe20000010827 */
[----:B------:R-:W-:Y:S02]  /*f160*/  HADD2.F32 R30, -RZ, R30.H1_H1 ;  /* 0x3000001eff1e7230 */ /* 0x000fe40000004100 */
[----:B------:R-:W-:Y:S01]  /*f170*/  FFMA.FTZ R41, R26, R41, R28 ;  /* 0x000000291a297223 */ /* 0x000fe2000001001c */
[----:B------:R-:W-:-:S02]  /*f180*/  HADD2.F32 R29, -RZ, R29.H1_H1 ;  /* 0x3000001dff1d7230 */ /* 0x000fc40000004100 */
[----:B------:R-:W-:Y:S01]  /*f190*/  FMUL.FTZ R28, R32, R34 ;  /* 0x00000022201c7220 */ /* 0x000fe20000410000 */
[----:B------:R-:W-:Y:S02]  /*f1a0*/  HADD2.F32 R21, -RZ, R21.H1_H1 ;  /* 0x30000015ff157230 */ /* 0x000fe40000004100 */
[C---:B------:R-:W-:Y:S01]  /*f1b0*/  FFMA.FTZ R70, R30.reuse, R52, -R51 ;  /* 0x000000341e467223 */ /* 0x040fe20000010833 */
[----:B------:R-:W-:Y:S01]  /*f1c0*/  FFMA.FTZ R62, R30, R62, R69 ;  /* 0x0000003e1e3e7223 */ /* 0x000fe20000010045 */
[-C--:B------:R-:W-:Y:S01]  /*f1d0*/  FMUL.FTZ R33, R32, R29.reuse ;  /* 0x0000001d20217220 */ /* 0x080fe20000410000 */
[----:B------:R-:W-:Y:S02]  /*f1e0*/  HADD2.F32 R30, -RZ, R55.H0_H0 ;  /* 0x20000037ff1e7230 */ /* 0x000fe40000004100 */
[C---:B------:R-:W-:Y:S01]  /*f1f0*/  FFMA.FTZ R51, R21.reuse, R29, -R28 ;  /* 0x0000001d15337223 */ /* 0x040fe2000001081c */
[----:B------:R-:W-:Y:S02]  /*f200*/  HADD2.F32 R26, -RZ, R31.H0_H0 ;  /* 0x2000001fff1a7230 */ /* 0x000fe40000004100 */
[----:B------:R-:W-:Y:S01]  /*f210*/  FFMA.FTZ R52, R21, R34, R33 ;  /* 0x0000002215347223 */ /* 0x000fe20000010021 */
[----:B------:R-:W-:Y:S01]  /*f220*/  HADD2.F32 R28, -RZ, R40.H0_H0 ;  /* 0x20000028ff1c7230 */ /* 0x000fe20000004100 */
[----:B------:R-:W-:Y:S01]  /*f230*/  F2FP.F16.E4M3.UNPACK_B R29, R4.H1 ;  /* 0x00000004ff1d723e */ /* 0x000fe200030006ff */
        /* <DEDUP_REMOVED lines=9> */
[C---:B------:R-:W-:Y:S01]  /*f2d0*/  FMUL.FTZ R28, R31.reuse, R32 ;  /* 0x000000201f1c7220 */ /* 0x040fe20000410000 */
[----:B------:R-:W-:Y:S01]  /*f2e0*/  F2FP.F16.E4M3.UNPACK_B R26, R20.H1 ;  /* 0x00000014ff1a723e */ /* 0x000fe200030006ff */
[-C--:B------:R-:W-:Y:S01]  /*f2f0*/  FMUL.FTZ R39, R31, R40.reuse ;  /* 0x000000281f277220 */ /* 0x080fe20000410000 */
[----:B------:R-:W-:Y:S02]  /*f300*/  HADD2.F32 R30, -RZ, R29.H0_H0 ;  /* 0x2000001dff1e7230 */ /* 0x000fe40000004100 */
[C---:B------:R-:W-:Y:S01]  /*f310*/  FFMA.FTZ R31, R7.reuse, R40, -R28 ;  /* 0x00000028071f7223 */ /* 0x040fe2000001081c */
[----:B------:R-:W-:Y:S02]  /*f320*/  HADD2.F32 R21, -RZ, R37.H0_H0 ;  /* 0x20000025ff157230 */ /* 0x000fe40000004100 */
[----:B------:R-:W-:Y:S01]  /*f330*/  FFMA.FTZ R38, R7, R32, R39 ;  /* 0x0000002007267223 */ /* 0x000fe20000010027 */
[----:B------:R-:W-:Y:S01]  /*f340*/  HADD2.F32 R28, -RZ, R26.H0_H0 ;  /* 0x2000001aff1c7230 */ /* 0x000fe20000004100 */
[----:B------:R-:W-:Y:S01]  /*f350*/  F2FP.F16.E4M3.UNPACK_B R4, R4 ;  /* 0x00000004ff04723e */ /* 0x000fe200020006ff */
[----:B------:R-:W-:-:S02]  /*f360*/  HADD2.F32 R7, -RZ, R27.H0_H0 ;  /* 0x2000001bff077230 */ /* 0x000fc40000004100 */
[C---:B------:R-:W-:Y:S01]  /*f370*/  FMUL.FTZ R40, R21.reuse, R30 ;  /* 0x0000001e15287220 */ /* 0x040fe20000410000 */
[----:B------:R-:W-:Y:S02]  /*f380*/  HADD2.F32 R32, -RZ, R29.H1_H1 ;  /* 0x3000001dff207230 */ /* 0x000fe40000004100 */
[-C--:B------:R-:W-:Y:S01]  /*f390*/  FMUL.FTZ R58, R21, R28.reuse ;  /* 0x0000001c153a7220 */ /* 0x080fe20000410000 */
[----:B------:R-:W-:Y:S02]  /*f3a0*/  HADD2.F32 R37, -RZ, R37.H1_H1 ;  /* 0x30000025ff257230 */ /* 0x000fe40000004100 */
[----:B------:R-:W-:Y:S01]  /*f3b0*/  FFMA.FTZ R40, R7, R28, -R40 ;  /* 0x0000001c07287223 */ /* 0x000fe20000010828 */
[----:B------:R-:W-:Y:S01]  /*f3c0*/  HADD2.F32 R26, -RZ, R26.H1_H1 ;  /* 0x3000001aff1a7230 */ /* 0x000fe20000004100 */
[----:B------:R-:W-:Y:S01]  /*f3d0*/  F2FP.F16.E4M3.UNPACK_B R20, R20 ;  /* 0x00000014ff14723e */ /* 0x000fe200020006ff */
[----:B------:R-:W-:Y:S02]  /*f3e0*/  HADD2.F32 R27, -RZ, R27.H1_H1 ;  /* 0x3000001bff1b7230 */ /* 0x000fe40000004100 */
[----:B------:R-:W-:Y:S01]  /*f3f0*/  FMUL.FTZ R28, R37, R32 ;  /* 0x00000020251c7220 */ /* 0x000fe20000410000 */
[----:B------:R-:W-:Y:S01]  /*f400*/  FFMA.FTZ R58, R7, R30, R58 ;  /* 0x0000001e073a7223 */ /* 0x000fe2000001003a */
[----:B------:R-:W-:Y:S01]  /*f410*/  FMUL.FTZ R37, R37, R26 ;  /* 0x0000001a25257220 */ /* 0x000fe20000410000 */
[----:B------:R-:W-:-:S02]  /*f420*/  HADD2.F32 R7, -RZ, R35.H0_H0 ;  /* 0x20000023ff077230 */ /* 0x000fc40000004100 */
[C---:B------:R-:W-:Y:S01]  /*f430*/  FFMA.FTZ R29, R27.reuse, R26, -R28 ;  /* 0x0000001a1b1d7223 */ /* 0x040fe2000001081c */
[----:B------:R-:W-:Y:S02]  /*f440*/  HADD2.F32 R26, -RZ, R4.H0_H0 ;  /* 0x20000004ff1a7230 */ /* 0x000fe40000004100 */
[----:B------:R-:W-:Y:S01]  /*f450*/  FFMA.FTZ R37, R27, R32, R37 ;  /* 0x000000201b257223 */ /* 0x000fe20000010025 */
[----:B------:R-:W-:Y:S01]  /*f460*/  HADD2.F32 R21, -RZ, R20.H0_H0 ;  /* 0x20000014ff157230 */ /* 0x000fe20000004100 */
[----:B------:R-:W-:Y:S01]  /*f470*/  F2FP.SATFINITE.E4M3.F32.PACK_AB_MERGE_C R60, R60, R65, RZ ;  /* 0x000000413c3c723e */ /* 0x000fe200048070ff */
[----:B------:R-:W-:Y:S02]  /*f480*/  HADD2.F32 R28, -RZ, R4.H1_H1 ;  /* 0x30000004ff1c7230 */ /* 0x000fe40000004100 */
[C---:B------:R-:W-:Y:S01]  /*f490*/  FMUL.FTZ R27, R7.reuse, R26 ;  /* 0x0000001a071b7220 */ /* 0x040fe20000410000 */
[----:B------:R-:W-:Y:S02]  /*f4a0*/  HADD2.F32 R35, -RZ, R35.H1_H1 ;  /* 0x30000023ff237230 */ /* 0x000fe40000004100 */
[----:B------:R-:W-:Y:S01]  /*f4b0*/  FMUL.FTZ R7, R7, R21 ;  /* 0x0000001507077220 */ /* 0x000fe20000410000 */
[----:B------:R-:W-:Y:S01]  /*f4c0*/  HADD2.F32 R20, -RZ, R20.H1_H1 ;  /* 0x30000014ff147230 */ /* 0x000fe20000004100 */
[----:B------:R-:W-:Y:S01]  /*f4d0*/  F2FP.SATFINITE.E4M3.F32.PACK_AB_MERGE_C R61, R64, R61, RZ ;  /* 0x0000003d403d723e */ /* 0x000fe200048070ff */
[----:B------:R-:W-:-:S02]  /*f4e0*/  HADD2.F32 R4, -RZ, R3.H0_H0 ;  /* 0x20000003ff047230 */ /* 0x000fc40000004100 */
[C---:B------:R-:W-:Y:S01]  /*f4f0*/  FMUL.FTZ R30, R35.reuse, R28 ;  /* 0x0000001c231e7220 */ /* 0x040fe20000410000 */
[----:B------:R-:W-:Y:S02]  /*f500*/  HADD2.F32 R3, -RZ, R3.H1_H1 ;  /* 0x30000003ff037230 */ /* 0x000fe40000004100 */
[----:B------:R-:W-:Y:S01]  /*f510*/  FMUL.FTZ R35, R35, R20 ;  /* 0x0000001423237220 */ /* 0x000fe20000410000 */
[----:B------:R-:W-:Y:S01]  /*f520*/  F2FP.SATFINITE.E4M3.F32.PACK_AB_MERGE_C R29, R29, R40, RZ ;  /* 0x000000281d1d723e */ /* 0x000fe200048070ff */
        /* <DEDUP_REMOVED lines=8> */
[----:B------:R-:W-:Y:S02]  /*f5b0*/  F2FP.SATFINITE.E4M3.F32.PACK_AB_MERGE_C R37, R37, R58, RZ ;  /* 0x0000003a2525723e */ /* 0x000fe400048070ff */
[----:B------:R-:W-:Y:S02]  /*f5c0*/  F2FP.SATFINITE.E4M3.F32.PACK_AB_MERGE_C R5, R6, R5, R60 ;  /* 0x000000050605723e */ /* 0x000fe4000480703c */
[----:B------:R-:W-:Y:S02]  /*f5d0*/  F2FP.SATFINITE.E4M3.F32.PACK_AB_MERGE_C R7, R66, R53, R7 ;  /* 0x000000354207723e */ /* 0x000fe40004807007 */
[----:B------:R-:W-:-:S02]  /*f5e0*/  F2FP.SATFINITE.E4M3.F32.PACK_AB_MERGE_C R25, R24, R25, R61 ;  /* 0x000000191819723e */ /* 0x000fc4000480703d */
[----:B------:R-:W-:Y:S02]  /*f5f0*/  F2FP.SATFINITE.E4M3.F32.PACK_AB_MERGE_C R4, R31, R34, R4 ;  /* 0x000000221f04723e */ /* 0x000fe40004807004 */
[----:B------:R-:W-:Y:S02]  /*f600*/  F2FP.SATFINITE.E4M3.F32.PACK_AB_MERGE_C R6, R30, R21, R29 ;  /* 0x000000151e06723e */ /* 0x000fe4000480701d */
[----:B------:R-:W-:Y:S02]  /*f610*/  F2FP.SATFINITE.E4M3.F32.PACK_AB_MERGE_C R27, R68, R59, R27 ;  /* 0x0000003b441b723e */ /* 0x000fe4000480701b */
[----:B------:R-:W-:Y:S01]  /*f620*/  F2FP.SATFINITE.E4M3.F32.PACK_AB_MERGE_C R24, R38, R33, R41 ;  /* 0x000000212618723e */ /* 0x000fe20004807029 */
[----:B------:R2:W-:Y:S01]  /*f630*/  STS.128 [R226+0x18000], R4 ;  /* 0x01800004e2007388 */ /* 0x0005e20000000c00 */
[----:B------:R-:W-:-:S05]  /*f640*/  F2FP.SATFINITE.E4M3.F32.PACK_AB_MERGE_C R26, R35, R26, R37 ;  /* 0x0000001a231a723e */ /* 0x000fca0004807025 */
[----:B------:R2:W-:Y:S02]  /*f650*/  STS.128 [R0+0x18000], R24 ;  /* 0x0180001800007388 */ /* 0x0005e40000000c00 */
.L_x_1473:
[----:B------:R-:W-:Y:S05]  /*f660*/  BSYNC B1 ;  /* 0x0000000000017941 */ /* 0x000fea0003800000 */
.L_x_1472:
[----:B------:R-:W-:Y:S04]  /*f670*/  BSSY B1, `(.L_x_1474) ;  /* 0x0000101000017945 */ /* 0x000fe80003800000 */
[----:B------:R-:W-:Y:S05]  /*f680*/  @P1 BRA `(.L_x_1475) ;  /* 0x0000000c00fc1947 */ /* 0x000fea0003800000 */
[----:B-12---:R-:W-:Y:S02]  /*f690*/  SHF.R.U32.HI R0, RZ, 0x8, R42 ;  /* 0x00000008ff007819 */ /* 0x006fe4000001162a */
[----:B-----5:R-:W-:Y:S02]  /*f6a0*/  LEA.HI R7, R54, R215, RZ, 0x1c ;  /* 0x000000d736077211 */ /* 0x020fe400078fe0ff */
[----:B0-----:R-:W-:Y:S02]  /*f6b0*/  LOP3.LUT R3, R42, 0xff, RZ, 0xc0, !PT ;  /* 0x000000ff2a037812 */ /* 0x001fe400078ec0ff */
[----:B------:R-:W-:Y:S01]  /*f6c0*/  LOP3.LUT R0, R0, 0xff, RZ, 0xc0, !PT ;  /* 0x000000ff00007812 */ /* 0x000fe200078ec0ff */
[----:B------:R-:W-:Y:S01]  /*f6d0*/  IMAD.SHL.U32 R21, R7, 0x10, RZ ;  /* 0x0000001007157824 */ /* 0x000fe200078e00ff */
[----:B------:R-:W-:Y:S02]  /*f6e0*/  SHF.R.S32.HI R24, RZ, 0x1f, R7 ;  /* 0x0000001fff187819 */ /* 0x000fe40000011407 */
[----:B------:R-:W-:-:S02]  /*f6f0*/  SHF.R.U32.HI R4, RZ, 0x8, R43 ;  /* 0x00000008ff047819 */ /* 0x000fc4000001162b */
[----:B------:R-:W-:Y:S02]  /*f700*/  PRMT R20, R0, 0x7604, R3 ;  /* 0x0000760400147816 */ /* 0x000fe40000000003 */
[----:B------:R-:W-:Y:S02]  /*f710*/  LEA.HI R25, R24, R7, RZ, 0x3 ;  /* 0x0000000718197211 */ /* 0x000fe400078f18ff */
[----:B------:R-:W-:Y:S02]  /*f720*/  SHF.R.U32.HI R0, RZ, 0x8, R44 ;  /* 0x00000008ff007819 */ /* 0x000fe4000001162c */
[----:B------:R-:W-:Y:S01]  /*f730*/  LOP3.LUT R5, R43, 0xff, RZ, 0xc0, !PT ;  /* 0x000000ff2b057812 */ /* 0x000fe200078ec0ff */
[----:B------:R-:W-:Y:S01]  /*f740*/  IMAD.SHL.U32 R25, R25, 0x800, RZ ;  /* 0x0000080019197824 */ /* 0x000fe200078e00ff */
[----:B------:R-:W-:Y:S02]  /*f750*/  LOP3.LUT R4, R4, 0xff, RZ, 0xc0, !PT ;  /* 0x000000ff04047812 */ /* 0x000fe400078ec0ff */
[----:B------:R-:W-:-:S02]  /*f760*/  LOP3.LUT R3, R0, 0xff, RZ, 0xc0, !PT ;  /* 0x000000ff00037812 */ /* 0x000fc400078ec0ff */
[----:B------:R-:W-:Y:S02]  /*f770*/  LOP3.LUT R0, R228, 0x70, R21, 0xf8, !PT ;  /* 0x00000070e4007812 */ /* 0x000fe400078ef815 */
[----:B------:R-:W-:Y:S02]  /*f780*/  SHF.R.U32.HI R26, RZ, 0x3, R228 ;  /* 0x00000003ff1a7819 */ /* 0x000fe400000116e4 */
[----:B------:R-:W-:Y:S02]  /*f790*/  PRMT R28, R4, 0x7604, R5 ;  /* 0x00007604041c7816 */ /* 0x000fe40000000005 */
[----:B------:R-:W-:Y:S02]  /*f7a0*/  LOP3.LUT R4, R44, 0xff, RZ, 0xc0, !PT ;  /* 0x000000ff2c047812 */ /* 0x000fe400078ec0ff */
[----:B------:R-:W-:Y:S02]  /*f7b0*/  SHF.R.U32.HI R7, RZ, 0x8, R46 ;  /* 0x00000008ff077819 */ /* 0x000fe4000001162e */
[----:B------:R-:W-:-:S02]  /*f7c0*/  LOP3.LUT R0, R0, R26, RZ, 0x3c, !PT ;  /* 0x0000001a00007212 */ /* 0x000fc400078e3cff */
[----:B------:R-:W-:Y:S02]  /*f7d0*/  LOP3.LUT R25, R25, 0xffffc000, RZ, 0xc0, !PT ;  /* 0xffffc00019197812 */ /* 0x000fe400078ec0ff */
[----:B------:R-:W-:Y:S02]  /*f7e0*/  PRMT R30, R3, 0x7604, R4 ;  /* 0x00007604031e7816 */ /* 0x000fe40000000004 */
[----:B------:R-:W-:Y:S02]  /*f7f0*/  LOP3.LUT R24, R46, 0xff, RZ, 0xc0, !PT ;  /* 0x000000ff2e187812 */ /* 0x000fe400078ec0ff */
[----:B------:R-:W-:Y:S02]  /*f800*/  LOP3.LUT R7, R7, 0xff, RZ, 0xc0, !PT ;  /* 0x000000ff07077812 */ /* 0x000fe400078ec0ff */
[----:B------:R-:W-:Y:S02]  /*f810*/  IADD3 R3, R0, R25, R231 ;  /* 0x0000001900037210 */ /* 0x000fe40007ffe0e7 */
[----:B------:R-:W-:-:S02]  /*f820*/  SHF.R.U32.HI R0, RZ, 0x8, R47 ;  /* 0x00000008ff007819 */ /* 0x000fc4000001162f */
[----:B------:R-:W-:Y:S02]  /*f830*/  PRMT R33, R7, 0x7604, R24 ;  /* 0x0000760407217816 */ /* 0x000fe40000000018 */
[----:B------:R-:W-:Y:S02]  /*f840*/  LOP3.LUT R21, R47, 0xff, RZ, 0xc0, !PT ;  /* 0x000000ff2f157812 */ /* 0x000fe400078ec0ff */
[----:B------:R-:W-:Y:S02]  /*f850*/  SHF.R.U32.HI R24, RZ, 0x8, R48 ;  /* 0x00000008ff187819 */ /* 0x000fe40000011630 */
[----:B------:R-:W-:Y:S02]  /*f860*/  SHF.R.U32.HI R26, RZ, 0x8, R49 ;  /* 0x00000008ff1a7819 */ /* 0x000fe40000011631 */
[----:B------:R-:W-:Y:S02]  /*f870*/  LOP3.LUT R0, R0, 0xff, RZ, 0xc0, !PT ;  /* 0x000000ff00007812 */ /* 0x000fe400078ec0ff */
[----:B------:R-:W-:-:S02]  /*f880*/  SHF.R.U32.HI R5, RZ, 0x8, R45 ;  /* 0x00000008ff057819 */ /* 0x000fc4000001162d */
[----:B------:R-:W-:Y:S02]  /*f890*/  LOP3.LUT R25, R48, 0xff, RZ, 0xc0, !PT ;  /* 0x000000ff30197812 */ /* 0x000fe400078ec0ff */
[----:B------:R-:W-:Y:S02]  /*f8a0*/  LOP3.LUT R24, R24, 0xff, RZ, 0xc0, !PT ;  /* 0x000000ff18187812 */ /* 0x000fe400078ec0ff */
[----:B------:R-:W-:Y:S02]  /*f8b0*/  LOP3.LUT R27, R49, 0xff, RZ, 0xc0, !PT ;  /* 0x000000ff311b7812 */ /* 0x000fe400078ec0ff */
[----:B------:R-:W-:Y:S02]  /*f8c0*/  LOP3.LUT R26, R26, 0xff, RZ, 0xc0, !PT ;  /* 0x000000ff1a1a7812 */ /* 0x000fe400078ec0ff */
[----:B------:R-:W-:Y:S01]  /*f8d0*/  PRMT R35, R0, 0x7604, R21 ;  /* 0x0000760400237816 */ /* 0x000fe20000000015 */
[----:B------:R-:W-:Y:S01]  /*f8e0*/  IMAD.IADD R0, R16, 0x1, R3 ;  /* 0x0000000110007824 */ /* 0x000fe200078e0203 */
[----:B------:R-:W-:-:S02]  /*f8f0*/  LOP3.LUT R6, R45, 0xff, RZ, 0xc0, !PT ;  /* 0x000000ff2d067812 */ /* 0x000fc400078ec0ff */
[----:B------:R-:W-:Y:S02]  /*f900*/  LOP3.LUT R5, R5, 0xff, RZ, 0xc0, !PT ;  /* 0x000000ff05057812 */ /* 0x000fe400078ec0ff */
[----:B------:R-:W-:Y:S02]  /*f910*/  PRMT R37, R24, 0x7604, R25 ;  /* 0x0000760418257816 */ /* 0x000fe40000000019 */
[----:B------:R-:W-:Y:S02]  /*f920*/  PRMT R39, R26, 0x7604, R27 ;  /* 0x000076041a277816 */ /* 0x000fe4000000001b */
[----:B------:R-:W0:Y:S01]  /*f930*/  LDS.128 R24, [R0+0x18000] ;  /* 0x0180000000187984 */ /* 0x000e220000000c00 */
[----:B------:R-:W-:Y:S02]  /*f940*/  PRMT R32, R5, 0x7604, R6 ;  /* 0x0000760405207816 */ /* 0x000fe40000000006 */
[----:B------:R-:W-:Y:S01]  /*f950*/  SHF.R.U32.HI R3, RZ, 0x10, R42 ;  /* 0x00000010ff037819 */ /* 0x000fe2000001162a */
[----:B------:R-:W1:Y:S01]  /*f960*/  LDS.128 R4, [R224+0x18000] ;  /* 0x01800000e0047984 */ /* 0x000e620000000c00 */
[----:B------:R-:W-:-:S02]  /*f970*/  SHF.R.U32.HI R21, RZ, 0x10, R43 ;  /* 0x00000010ff157819 */ /* 0x000fc4000001162b */
[----:B------:R-:W-:Y:S02]  /*f980*/  LOP3.LUT R3, R3, 0xff, RZ, 0xc0, !PT ;  /* 0x000000ff03037812 */ /* 0x000fe400078ec0ff */
[----:B------:R-:W-:Y:S02]  /*f990*/  SHF.R.U32.HI R31, RZ, 0x10, R45 ;  /* 0x00000010ff1f7819 */ /* 0x000fe4000001162d */
[----:B------:R-:W-:Y:S02]  /*f9a0*/  LOP3.LUT R21, R21, 0xff, RZ, 0xc0, !PT ;  /* 0x000000ff15157812 */ /* 0x000fe400078ec0ff */
[----:B------:R-:W-:Y:S02]  /*f9b0*/  SHF.R.U32.HI R29, RZ, 0x10, R44 ;  /* 0x00000010ff1d7819 */ /* 0x000fe4000001162c */
[----:B------:R-:W-:Y:S02]  /*f9c0*/  PRMT R3, R3, 0x7054, R20 ;  /* 0x0000705403037816 */ /* 0x000fe40000000014 */
[----:B------:R-:W-:-:S02]  /*f9d0*/  LOP3.LUT R31, R31, 0xff, RZ, 0xc0, !PT ;  /* 0x000000ff1f1f7812 */ /* 0x000fc400078ec0ff */
[----:B------:R-:W-:Y:S02]  /*f9e0*/  PRMT R21, R21, 0x7054, R28 ;  /* 0x0000705415157816 */ /* 0x000fe4000000001c */
[----:B------:R-:W-:Y:S02]  /*f9f0*/  SHF.R.U32.HI R20, RZ, 0x10, R46 ;  /* 0x00000010ff147819 */ /* 0x000fe4000001162e */
[----:B------:R-:W-:Y:S02]  /*fa00*/  SHF.R.U32.HI R28, RZ, 0x10, R47 ;  /* 0x00000010ff1c7819 */ /* 0x000fe4000001162f */
[----:B------:R-:W-:Y:S02]  /*fa10*/  LOP3.LUT R29, R29, 0xff, RZ, 0xc0, !PT ;  /* 0x000000ff1d1d7812 */ /* 0x000fe400078ec0ff */
[----:B------:R-:W-:Y:S02]  /*fa20*/  PRMT R31, R31, 0x7054, R32 ;  /* 0x000070541f1f7816 */ /* 0x000fe40000000020 */
[----:B------:R-:W-:-:S02]  /*fa30*/  LOP3.LUT R20, R20, 0xff, RZ, 0xc0, !PT ;  /* 0x000000ff14147812 */ /* 0x000fc400078ec0ff */
[----:B------:R-:W-:Y:S02]  /*fa40*/  SHF.R.U32.HI R32, RZ, 0x10, R49 ;  /* 0x00000010ff207819 */ /* 0x000fe40000011631 */
[----:B------:R-:W-:Y:S02]  /*fa50*/  LOP3.LUT R28, R28, 0xff, RZ, 0xc0, !PT ;  /* 0x000000ff1c1c7812 */ /* 0x000fe400078ec0ff */
[----:B------:R-:W-:Y:S02]  /*fa60*/  PRMT R29, R29, 0x7054, R30 ;  /* 0x000070541d1d7816 */ /* 0x000fe4000000001e */
[----:B------:R-:W-:Y:S02]  /*fa70*/  PRMT R33, R20, 0x7054, R33 ;  /* 0x0000705414217816 */ /* 0x000fe40000000021 */
[----:B------:R-:W-:Y:S02]  /*fa80*/  LOP3.LUT R38, R3, 0xff000000, R42, 0xf8, !PT ;  /* 0xff00000003267812 */ /* 0x000fe400078ef82a */
[----:B------:R-:W-:-:S02]  /*fa90*/  LOP3.LUT R32, R32, 0xff, RZ, 0xc0, !PT ;  /* 0x000000ff20207812 */ /* 0x000fc400078ec0ff */
[----:B------:R-:W-:Y:S02]  /*faa0*/  PRMT R35, R28, 0x7054, R35 ;  /* 0x000070541c237816 */ /* 0x000fe40000000023 */
[----:B------:R-:W-:Y:S02]  /*fab0*/  LOP3.LUT R42, R21, 0xff000000, R43, 0xf8, !PT ;  /* 0xff000000152a7812 */ /* 0x000fe400078ef82b */
[----:B------:R-:W-:Y:S02]  /*fac0*/  LOP3.LUT R43, R29, 0xff000000, R44, 0xf8, !PT ;  /* 0xff0000001d2b7812 */ /* 0x000fe400078ef82c */
[----:B------:R-:W-:Y:S02]  /*fad0*/  LOP3.LUT R44, R31, 0xff000000, R45, 0xf8, !PT ;  /* 0xff0000001f2c7812 */ /* 0x000fe400078ef82d */
[----:B------:R-:W-:Y:S02]  /*fae0*/  LOP3.LUT R45, R33, 0xff000000, R46, 0xf8, !PT ;  /* 0xff000000212d7812 */ /* 0x000fe400078ef82e */
[----:B------:R-:W-:-:S02]  /*faf0*/  PRMT R39, R32, 0x7054, R39 ;  /* 0x0000705420277816 */ /* 0x000fc40000000027 */
[----:B------:R-:W-:Y:S02]  /*fb00*/  LOP3.LUT R46, R35, 0xff000000, R47, 0xf8, !PT ;  /* 0xff000000232e7812 */ /* 0x000fe400078ef82f */
[----:B------:R-:W-:Y:S02]  /*fb10*/  SHF.R.U32.HI R30, RZ, 0x10, R48 ;  /* 0x00000010ff1e7819 */ /* 0x000fe40000011630 */
[----:B------:R-:W-:Y:S02]  /*fb20*/  LOP3.LUT R49, R39, 0xff000000, R49, 0xf8, !PT ;  /* 0xff00000027317812 */ /* 0x000fe400078ef831 */
[----:B------:R-:W-:Y:S02]  /*fb30*/  F2FP.F16.E4M3.UNPACK_B R41, R46 ;  /* 0x0000002eff29723e */ /* 0x000fe400020006ff */
[----:B0-----:R-:W-:Y:S02]  /*fb40*/  F2FP.F16.E4M3.UNPACK_B R31, R25 ;  /* 0x00000019ff1f723e */ /* 0x001fe400020006ff */
[----:B------:R-:W-:Y:S01]  /*fb50*/  F2FP.F16.E4M3.UNPACK_B R39, R42 ;  /* 0x0000002aff27723e */ /* 0x000fe200020006ff */
[----:B------:R-:W-:Y:S01]  /*fb60*/  HADD2.F32 R47, -RZ, R41.H0_H0 ;  /* 0x20000029ff2f7230 */ /* 0x000fe20000004100 */
[----:B------:R-:W-:-:S02]  /*fb70*/  LOP3.LUT R30, R30, 0xff, RZ, 0xc0, !PT ;  /* 0x000000ff1e1e7812 */ /* 0x000fc400078ec0ff */
[-C--:B-1----:R-:W-:Y:S01]  /*fb80*/  F2FP.F16.E4M3.UNPACK_B R20, R5.reuse ;  /* 0x00000005ff14723e */ /* 0x082fe200020006ff */
[----:B------:R-:W-:Y:S01]  /*fb90*/  HADD2.F32 R40, -RZ, R39.H0_H0 ;  /* 0x20000027ff287230 */ /* 0x000fe20000004100 */
[----:B------:R-:W-:Y:S01]  /*fba0*/  F2FP.F16.E4M3.UNPACK_B R21, R5.H1 ;  /* 0x00000005ff15723e */ /* 0x000fe200030006ff */
[--C-:B------:R-:W-:Y:S01]  /*fbb0*/  HADD2.F32 R5, -RZ, R31.reuse.H0_H0 ;  /* 0x2000001fff057230 */ /* 0x100fe20000004100 */
[----:B------:R-:W-:Y:S01]  /*fbc0*/  PRMT R37, R30, 0x7054, R37 ;  /* 0x000070541e257816 */ /* 0x000fe20000000025 */
[----:B------:R-:W-:Y:S01]  /*fbd0*/  HADD2.F32 R31, -RZ, R31.H1_H1 ;  /* 0x3000001fff1f7230 */ /* 0x000fe20000004100 */
[-C--:B------:R-:W-:Y:S01]  /*fbe0*/  F2FP.F16.E4M3.UNPACK_B R29, R7.reuse ;  /* 0x00000007ff1d723e */ /* 0x080fe200020006ff */
[----:B------:R-:W-:Y:S01]  /*fbf0*/  HADD2.F32 R39, -RZ, R39.H1_H1 ;  /* 0x30000027ff277230 */ /* 0x000fe20000004100 */
[----:B------:R-:W-:Y:S01]  /*fc00*/  F2FP.F16.E4M3.UNPACK_B R30, R7.H1 ;  /* 0x00000007ff1e723e */ /* 0x000fe200030006ff */
[----:B------:R-:W-:Y:S01]  /*fc10*/  FMUL.FTZ R50, R5, R40 ;  /* 0x0000002805327220 */ /* 0x000fe20000410000 */
[----:B------:R-:W-:-:S02]  /*fc20*/  F2FP.F16.E4M3.UNPACK_B R7, R6 ;  /* 0x00000006ff07723e */ /* 0x000fc400020006ff */
[----:B------:R-:W-:Y:S01]  /*fc30*/  F2FP.F16.E4M3.UNPACK_B R28, R6.H1 ;  /* 0x00000006ff1c723e */ /* 0x000fe200030006ff */
[--C-:B------:R-:W-:Y:S01]  /*fc40*/  HADD2.F32 R6, -RZ, R20.reuse.H0_H0 ;  /* 0x20000014ff067230 */ /* 0x100fe20000004100 */
[----:B------:R-:W-:Y:S01]  /*fc50*/  F2FP.F16.E4M3.UNPACK_B R32, R25.H1 ;  /* 0x00000019ff20723e */ /* 0x000fe200030006ff */
[-C--:B------:R-:W-:Y:S01]  /*fc60*/  FMUL.FTZ R25, R5, R47.reuse ;  /* 0x0000002f05197220 */ /* 0x080fe20000410000 */
[----:B------:R-:W-:Y:S01]  /*fc70*/  F2FP.F16.E4M3.UNPACK_B R46, R46.H1 ;  /* 0x0000002eff2e723e */ /* 0x000fe200030006ff */
[----:B------:R-:W-:Y:S01]  /*fc80*/  HADD2.F32 R20, -RZ, R20.H1_H1 ;  /* 0x30000014ff147230 */ /* 0x000fe20000004100 */
[----:B------:R-:W-:Y:S01]  /*fc90*/  F2FP.F16.E4M3.UNPACK_B R42, R42.H1 ;  /* 0x0000002aff2a723e */ /* 0x000fe200030006ff */
[C---:B------:R-:W-:Y:S01]  /*fca0*/  FFMA.FTZ R5, R6.reuse, R40, -R25 ;  /* 0x0000002806057223 */ /* 0x040fe20000010819 */
[-C--:B------:R-:W-:Y:S01]  /*fcb0*/  F2FP.F16.E4M3.UNPACK_B R33, R26.reuse ;  /* 0x0000001aff21723e */ /* 0x080fe200020006ff */
[----:B------:R-:W-:Y:S01]  /*fcc0*/  FFMA.FTZ R25, R6, R47, R50 ;  /* 0x0000002f06197223 */ /* 0x000fe20000010032 */
[----:B------:R-:W-:Y:S01]  /*fcd0*/  F2FP.F16.E4M3.UNPACK_B R34, R26.H1 ;  /* 0x0000001aff22723e */ /* 0x000fe200030006ff */
[----:B------:R-:W-:Y:S01]  /*fce0*/  HADD2.F32 R40, -RZ, R41.H1_H1 ;  /* 0x30000029ff287230 */ /* 0x000fe20000004100 */
[----:B------:R-:W-:Y:S01]  /*fcf0*/  F2FP.F16.E4M3.UNPACK_B R35, R27 ;  /* 0x0000001bff23723e */ /* 0x000fe200020006ff */
[----:B------:R-:W-:Y:S01]  /*fd00*/  HADD2.F32 R47, -RZ, R46.H0_H0 ;  /* 0x2000002eff2f7230 */ /* 0x000fe20000004100 */
[----:B------:R-:W-:Y:S01]  /*fd10*/  LOP3.LUT R48, R37, 0xff000000, R48, 0xf8, !PT ;  /* 0xff00000025307812 */ /* 0x000fe200078ef830 */
[----:B------:R-:W-:-:S02]  /*fd20*/  HADD2.F32 R26, -RZ, R32.H0_H0 ;  /* 0x20000020ff1a7230 */ /* 0x000fc40000004100 */
[CC--:B------:R-:W-:Y:S01]  /*fd30*/  FMUL.FTZ R51, R31.reuse, R40.reuse ;  /* 0x000000281f337220 */ /* 0x0c0fe20000410000 */
[--C-:B------:R-:W-:Y:S02]  /*fd40*/  HADD2.F32 R41, -RZ, R42.reuse.H0_H0 ;  /* 0x2000002aff297230 */ /* 0x100fe40000004100 */
[----:B------:R-:W-:Y:S01]  /*fd50*/  FMUL.FTZ R31, R31, R39 ;  /* 0x000000271f1f7220 */ /* 0x000fe20000410000 */
[----:B------:R-:W-:Y:S02]  /*fd60*/  HADD2.F32 R6, -RZ, R21.H0_H0 ;  /* 0x20000015ff067230 */ /* 0x000fe40000004100 */
[----:B------:R-:W-:Y:S01]  /*fd70*/  FMUL.FTZ R53, R26, R47 ;  /* 0x0000002f1a357220 */ /* 0x000fe20000410000 */
[----:B------:R-:W-:Y:S01]  /*fd80*/  FFMA.FTZ R50, R20, R39, -R51 ;  /* 0x0000002714327223 */ /* 0x000fe20000010833 */
[----:B------:R-:W-:Y:S01]  /*fd90*/  FMUL.FTZ R26, R26, R41 ;  /* 0x000000291a1a7220 */ /* 0x000fe20000410000 */
[----:B------:R-:W-:Y:S01]  /*fda0*/  F2FP.F16.E4M3.UNPACK_B R39, R49 ;  /* 0x00000031ff27723e */ /* 0x000fe200020006ff */
[----:B------:R-:W-:Y:S01]  /*fdb0*/  FFMA.FTZ R52, R20, R40, R31 ;  /* 0x0000002814347223 */ /* 0x000fe2000001001f */
[C---:B------:R-:W-:Y:S01]  /*fdc0*/  FFMA.FTZ R53, R6.reuse, R41, -R53 ;  /* 0x0000002906357223 */ /* 0x040fe20000010835 */
[----:B------:R-:W-:Y:S01]  /*fdd0*/  FFMA.FTZ R47, R6, R47, R26 ;  /* 0x0000002f062f7223 */ /* 0x000fe2000001001a */
[-C--:B------:R-:W-:Y:S01]  /*fde0*/  F2FP.F16.E4M3.UNPACK_B R26, R44.reuse ;  /* 0x0000002cff1a723e */ /* 0x080fe200020006ff */
[----:B------:R-:W-:Y:S01]  /*fdf0*/  HADD2.F32 R42, -RZ, R42.H1_H1 ;  /* 0x3000002aff2a7230 */ /* 0x000fe20000004100 */
[----:B------:R-:W-:Y:S01]  /*fe00*/  F2FP.F16.E4M3.UNPACK_B R37, R27.H1 ;  /* 0x0000001bff25723e */ /* 0x000fe200030006ff */
[----:B------:R-:W-:Y:S01]  /*fe10*/  HADD2.F32 R32, -RZ, R32.H1_H1 ;  /* 0x30000020ff207230 */ /* 0x000fe20000004100 */
[----:B------:R-:W-:Y:S01]  /*fe20*/  F2FP.F16.E4M3.UNPACK_B R49, R49.H1 ;  /* 0x00000031ff31723e */ /* 0x000fe200030006ff */
[----:B------:R-:W-:Y:S01]  /*fe30*/  HADD2.F32 R41, -RZ, R39.H0_H0 ;  /* 0x20000027ff297230 */ /* 0x000fe20000004100 */
[----:B------:R-:W-:Y:S01]  /*fe40*/  F2FP.F16.E4M3.UNPACK_B R44, R44.H1 ;  /* 0x0000002cff2c723e */ /* 0x000fe200030006ff */
[----:B------:R-:W-:-:S02]  /*fe50*/  HADD2.F32 R20, -RZ, R35.H0_H0 ;  /* 0x20000023ff147230 */ /* 0x000fc40000004100 */
[----:B------:R-:W-:Y:S01]  /*fe60*/  FMUL.FTZ R51, R32, R42 ;  /* 0x0000002a20337220 */ /* 0x000fe20000410000 */
[----:B------:R-:W-:Y:S01]  /*fe70*/  HADD2.F32 R31, -RZ, R26.H0_H0 ;  /* 0x2000001aff1f7230 */ /* 0x000fe20000004100 */
[----:B------:R-:W-:Y:S01]  /*fe80*/  F2FP.F16.E4M3.UNPACK_B R27, R24 ;  /* 0x00000018ff1b723e */ /* 0x000fe200020006ff */
[----:B------:R-:W-:Y:S02]  /*fe90*/  HADD2.F32 R46, -RZ, R46.H1_H1 ;  /* 0x3000002eff2e7230 */ /* 0x000fe40000004100 */
[C---:B------:R-:W-:Y:S01]  /*fea0*/  FMUL.FTZ R55, R20.reuse, R41 ;  /* 0x0000002914377220 */ /* 0x040fe20000410000 */
[----:B------:R-:W-:Y:S02]  /*feb0*/  HADD2.F32 R21, -RZ, R21.H1_H1 ;  /* 0x30000015ff157230 */ /* 0x000fe40000004100 */
[----:B------:R-:W-:Y:S01]  /*fec0*/  FMUL.FTZ R20, R20, R31 ;  /* 0x0000001f14147220 */ /* 0x000fe20000410000 */
[----:B------:R-:W-:Y:S02]  /*fed0*/  HADD2.F32 R6, -RZ, R29.H0_H0 ;  /* 0x2000001dff067230 */ /* 0x000fe40000004100 */
[----:B------:R-:W-:Y:S01]  /*fee0*/  FMUL.FTZ R40, R32, R46 ;  /* 0x0000002e20287220 */ /* 0x000fe20000410000 */
[----:B------:R-:W-:-:S02]  /*fef0*/  HADD2.F32 R32, -RZ, R39.H1_H1 ;  /* 0x30000027ff207230 */ /* 0x000fc40000004100 */
[C---:B------:R-:W-:Y:S01]  /*ff00*/  FFMA.FTZ R46, R21.reuse, R46, R51 ;  /* 0x0000002e152e7223 */ /* 0x040fe20000010033 */
[----:B------:R-:W-:Y:S02]  /*ff10*/  HADD2.F32 R35, -RZ, R35.H1_H1 ;  /* 0x30000023ff237230 */ /* 0x000fe40000004100 */
[C---:B------:R-:W-:Y:S01]  /*ff20*/  FFMA.FTZ R55, R6.reuse, R31, -R55 ;  /* 0x0000001f06377223 */ /* 0x040fe20000010837 */
[----:B------:R-:W-:Y:S01]  /*ff30*/  FFMA.FTZ R51, R6, R41, R20 ;  /* 0x0000002906337223 */ /* 0x000fe20000010014 */
[----:B------:R-:W-:Y:S02]  /*ff40*/  HADD2.F32 R31, -RZ, R49.H0_H0 ;  /* 0x20000031ff1f7230 */ /* 0x000fe40000004100 */
[----:B------:R-:W-:Y:S01]  /*ff50*/  FFMA.FTZ R42, R21, R42, -R40 ;  /* 0x0000002a152a7223 */ /* 0x000fe20000010828 */
[----:B------:R-:W-:Y:S02]  /*ff60*/  HADD2.F32 R20, -RZ, R37.H0_H0 ;  /* 0x20000025ff147230 */ /* 0x000fe40000004100 */
[----:B------:R-:W-:Y:S01]  /*ff70*/  FMUL.FTZ R40, R35, R32 ;  /* 0x0000002023287220 */ /* 0x000fe20000410000 */
[----:B------:R-:W-:Y:S01]  /*ff80*/  HADD2.F32 R26, -RZ, R26.H1_H1 ;  /* 0x3000001aff1a7230 */ /* 0x000fe20000004100 */
[----:B------:R-:W-:Y:S01]  /*ff90*/  F2FP.F16.E4M3.UNPACK_B R24, R24.H1 ;  /* 0x00000018ff18723e */ /* 0x000fe200030006ff */
[----:B------:R-:W-:-:S02]  /*ffa0*/  HADD2.F32 R29, -RZ, R29.H1_H1 ;  /* 0x3000001dff1d7230 */ /* 0x000fc40000004100 */
[C---:B------:R-:W-:Y:S01]  /*ffb0*/  FMUL.FTZ R39, R20.reuse, R31 ;  /* 0x0000001f14277220 */ /* 0x040fe20000410000 */
[----:B------:R-:W-:Y:S02]  /*ffc0*/  HADD2.F32 R21, -RZ, R44.H0_H0 ;  /* 0x2000002cff157230 */ /* 0x000fe40000004100 */
[-C--:B------:R-:W-:Y:S01]  /*ffd0*/  FMUL.FTZ R35, R35, R26.reuse ;  /* 0x0000001a23237220 */ /* 0x080fe20000410000 */
[----:B------:R-:W-:Y:S02]  /*ffe0*/  HADD2.F32 R6, -RZ, R30.H0_H0 ;  /* 0x2000001eff067230 */ /* 0x000fe40000004100 */
[C---:B------:R-:W-:Y:S01]  /*fff0*/  FFMA.FTZ R58, R29.reuse, R26, -R40 ;  /* 0x0000001a1d3a7223 */ /* 0x040fe20000010828 */
[----:B------:R-:W-:Y:S01]  /*10000*/  F2FP.F16.E4M3.UNPACK_B R26, R45.H1 ;  /* 0x0000002dff1a723e */ /* 0x000fe200030006ff */
[-C--:B------:R-:W-:Y:S01]  /*10010*/  FMUL.FTZ R20, R20, R21.reuse ;  /* 0x0000001514147220 */ /* 0x080fe20000410000 */
[----:B------:R-:W-:Y:S01]  /*10020*/  F2FP.F16.E4M3.UNPACK_B R3, R4 ;  /* 0x00000004ff03723e */ /* 0x000fe200020006ff */
[C---:B------:R-:W-:Y:S01]  /*10030*/  FFMA.FTZ R59, R6.reuse, R21, -R39 ;  /* 0x00000015063b7223 */ /* 0x040fe20000010827 */
[----:B------:R-:W-:Y:S01]  /*10040*/  F2FP.F16.E4M3.UNPACK_B R21, R38.H1 ;  /* 0x00000026ff15723e */ /* 0x000fe200030006ff */
[----:B------:R-:W-:Y:S01]  /*10050*/  FFMA.FTZ R61, R6, R31, R20 ;  /* 0x0000001f063d7223 */ /* 0x000fe20000010014 */
[----:B------:R-:W-:Y:S01]  /*10060*/  F2FP.F16.E4M3.UNPACK_B R4, R4.H1 ;  /* 0x00000004ff04723e */ /* 0x000fe200030006ff */
[----:B------:R-:W-:Y:S01]  /*10070*/  FFMA.FTZ R60, R29, R32, R35 ;  /* 0x000000201d3c7223 */ /* 0x000fe20000010023 */
[----:B------:R-:W-:Y:S01]  /*10080*/  HADD2.F32 R31, -RZ, R26.H0_H0 ;  /* 0x2000001aff1f7230 */ /* 0x000fe20000004100 */
[----:B------:R-:W-:Y:S01]  /*10090*/  F2FP.F16.E4M3.UNPACK_B R45, R45 ;  /* 0x0000002dff2d723e */ /* 0x000fe200020006ff */
[----:B------:R-:W-:Y:S01]  /*100a0*/  HADD2.F32 R20, -RZ, R24.H0_H0 ;  /* 0x20000018ff147230 */ /* 0x000fe20000004100 */
[----:B------:R-:W-:Y:S01]  /*100b0*/  F2FP.F16.E4M3.UNPACK_B R38, R38 ;  /* 0x00000026ff26723e */ /* 0x000fe200020006ff */
[----:B------:R-:W-:Y:S01]  /*100c0*/  HADD2.F32 R29, -RZ, R21.H0_H0 ;  /* 0x20000015ff1d7230 */ /* 0x000fe20000004100 */
[----:B------:R-:W-:Y:S01]  /*100d0*/  F2FP.SATFINITE.E4M3.F32.PACK_AB_MERGE_C R42, R42, R53, RZ ;  /* 0x000000352a2a723e */ /* 0x000fe200048070ff */
[----:B------:R-:W-:-:S02]  /*100e0*/  HADD2.F32 R44, -RZ, R44.H1_H1 ;  /* 0x3000002cff2c7230 */ /* 0x000fc40000004100 */
[C---:B------:R-:W-:Y:S01]  /*100f0*/  FMUL.FTZ R35, R20.reuse, R31 ;  /* 0x0000001f14237220 */ /* 0x040fe20000410000 */
[----:B------:R-:W-:Y:S02]  /*10100*/  HADD2.F32 R49, -RZ, R49.H1_H1 ;  /* 0x30000031ff317230 */ /* 0x000fe40000004100 */
[----:B------:R-:W-:Y:S01]  /*10110*/  FMUL.FTZ R20, R20, R29 ;  /* 0x0000001d14147220 */ /* 0x000fe20000410000 */
[----:B------:R-:W-:Y:S01]  /*10120*/  HADD2.F32 R37, -RZ, R37.H1_H1 ;  /* 0x30000025ff257230 */ /* 0x000fe20000004100 */
[----:B------:R-:W-:Y:S01]  /*10130*/  F2FP.SATFINITE.E4M3.F32.PACK_AB_MERGE_C R46, R46, R47, RZ ;  /* 0x0000002f2e2e723e */ /* 0x000fe200048070ff */
[----:B------:R-:W-:Y:S01]  /*10140*/  HADD2.F32 R6, -RZ, R4.H0_H0 ;  /* 0x20000004ff067230 */ /* 0x000fe20000004100 */
[----:B------:R-:W-:Y:S01]  /*10150*/  F2FP.SATFINITE.E4M3.F32.PACK_AB_MERGE_C R5, R50, R5, R42 ;  /* 0x000000053205723e */ /* 0x000fe2000480702a */
[----:B------:R-:W-:Y:S02]  /*10160*/  HADD2.F32 R30, -RZ, R30.H1_H1 ;  /* 0x3000001eff1e7230 */ /* 0x000fe40000004100 */
[C---:B------:R-:W-:Y:S01]  /*10170*/  FMUL.FTZ R39, R37.reuse, R49 ;  /* 0x0000003125277220 */ /* 0x040fe20000410000 */
[----:B------:R-:W-:Y:S01]  /*10180*/  FMUL.FTZ R32, R37, R44 ;  /* 0x0000002c25207220 */ /* 0x000fe20000410000 */
[----:B------:R-:W-:Y:S01]  /*10190*/  FFMA.FTZ R37, R6, R31, R20 ;  /* 0x0000001f06257223 */ /* 0x000fe20000010014 */
[----:B------:R-:W-:-:S02]  /*101a0*/  HADD2.F32 R31, -RZ, R26.H1_H1 ;  /* 0x3000001aff1f7230 */ /* 0x000fc40000004100 */
[C---:B------:R-:W-:Y:S01]  /*101b0*/  FFMA.FTZ R62, R30.reuse, R44, -R39 ;  /* 0x0000002c1e3e7223 */ /* 0x040fe20000010827 */
[----:B------:R-:W-:Y:S02]  /*101c0*/  HADD2.F32 R24, -RZ, R24.H1_H1 ;  /* 0x30000018ff187230 */ /* 0x000fe40000004100 */
[----:B------:R-:W-:Y:S01]  /*101d0*/  FFMA.FTZ R64, R30, R49, R32 ;  /* 0x000000311e407223 */ /* 0x000fe20000010020 */
[----:B------:R-:W-:Y:S02]  /*101e0*/  HADD2.F32 R21, -RZ, R21.H1_H1 ;  /* 0x30000015ff157230 */ /* 0x000fe40000004100 */
[----:B------:R-:W-:Y:S01]  /*101f0*/  FFMA.FTZ R32, R6, R29, -R35 ;  /* 0x0000001d06207223 */ /* 0x000fe20000010823 */
[----:B------:R-:W-:Y:S02]  /*10200*/  HADD2.F32 R4, -RZ, R4.H1_H1 ;  /* 0x30000004ff047230 */ /* 0x000fe40000004100 */
[----:B------:R-:W-:Y:S01]  /*10210*/  FMUL.FTZ R35, R24, R31 ;  /* 0x0000001f18237220 */ /* 0x000fe20000410000 */
[----:B------:R-:W-:-:S02]  /*10220*/  HADD2.F32 R6, -RZ, R27.H0_H0 ;  /* 0x2000001bff067230 */ /* 0x000fc40000004100 */
[-C--:B------:R-:W-:Y:S01]  /*10230*/  FMUL.FTZ R24, R24, R21.reuse ;  /* 0x0000001518187220 */ /* 0x080fe20000410000 */
[--C-:B------:R-:W-:Y:S02]  /*10240*/  HADD2.F32 R29, -RZ, R45.reuse.H0_H0 ;  /* 0x2000002dff1d7230 */ /* 0x100fe40000004100 */
[C---:B------:R-:W-:Y:S01]  /*10250*/  FFMA.FTZ R39, R4.reuse, R21, -R35 ;  /* 0x0000001504277223 */ /* 0x040fe20000010823 */
[----:B------:R-:W-:Y:S02]  /*10260*/  HADD2.F32 R21, -RZ, R38.H0_H0 ;  /* 0x20000026ff157230 */ /* 0x000fe40000004100 */
[----:B------:R-:W-:Y:S01]  /*10270*/  FFMA.FTZ R40, R4, R31, R24 ;  /* 0x0000001f04287223 */ /* 0x000fe20000010018 */
[----:B------:R-:W-:Y:S02]  /*10280*/  HADD2.F32 R20, -RZ, R45.H1_H1 ;  /* 0x3000002dff147230 */ /* 0x000fe40000004100 */
[----:B------:R-:W-:Y:S01]  /*10290*/  FMUL.FTZ R31, R6, R29 ;  /* 0x0000001d061f7220 */ /* 0x000fe20000410000 */
[----:B------:R-:W-:-:S02]  /*102a0*/  HADD2.F32 R27, -RZ, R27.H1_H1 ;  /* 0x3000001bff1b7230 */ /* 0x000fc40000004100 */
[-C--:B------:R-:W-:Y:S01]  /*102b0*/  FMUL.FTZ R35, R6, R21.reuse ;  /* 0x0000001506237220 */ /* 0x080fe20000410000 */
[--C-:B------:R-:W-:Y:S01]  /*102c0*/  HADD2.F32 R4, -RZ, R3.reuse.H0_H0 ;  /* 0x20000003ff047230 */ /* 0x100fe20000004100 */
[----:B------:R-:W-:Y:S01]  /*102d0*/  F2FP.F16.E4M3.UNPACK_B R24, R48.H1 ;  /* 0x00000030ff18723e */ /* 0x000fe200030006ff */
[----:B------:R-:W-:Y:S02]  /*102e0*/  HADD2.F32 R38, -RZ, R38.H1_H1 ;  /* 0x30000026ff267230 */ /* 0x000fe40000004100 */
[C---:B------:R-:W-:Y:S01]  /*102f0*/  FMUL.FTZ R26, R27.reuse, R20 ;  /* 0x000000141b1a7220 */ /* 0x040fe20000410000 */
[----:B------:R-:W-:Y:S02]  /*10300*/  HADD2.F32 R3, -RZ, R3.H1_H1 ;  /* 0x30000003ff037230 */ /* 0x000fe40000004100 */
[C---:B------:R-:W-:Y:S01]  /*10310*/  FFMA.FTZ R31, R4.reuse, R21, -R31 ;  /* 0x00000015041f7223 */ /* 0x040fe2000001081f */
        /* <DEDUP_REMOVED lines=8> */
[--C-:B------:R-:W-:Y:S01]  /*103a0*/  HADD2.F32 R20, -RZ, R6.reuse.H0_H0 ;  /* 0x20000006ff147230 */ /* 0x100fe20000004100 */
[----:B------:R-:W-:Y:S01]  /*103b0*/  F2FP.F16.E4M3.UNPACK_B R43, R43 ;  /* 0x0000002bff2b723e */ /* 0x000fe200020006ff */
[----:B------:R-:W-:Y:S02]  /*103c0*/  HADD2.F32 R21, -RZ, R6.H1_H1 ;  /* 0x30000006ff157230 */ /* 0x000fe40000004100 */
[C---:B------:R-:W-:Y:S01]  /*103d0*/  FMUL.FTZ R6, R4.reuse, R26 ;  /* 0x0000001a04067220 */ /* 0x040fe20000410000 */
[----:B------:R-:W-:Y:S02]  /*103e0*/  HADD2.F32 R3, -RZ, R28.H0_H0 ;  /* 0x2000001cff037230 */ /* 0x000fe40000004100 */
[----:B------:R-:W-:Y:S01]  /*103f0*/  FMUL.FTZ R4, R4, R20 ;  /* 0x0000001404047220 */ /* 0x000fe20000410000 */
[----:B------:R-:W-:Y:S01]  /*10400*/  HADD2.F32 R27, -RZ, R24.H1_H1 ;  /* 0x30000018ff1b7230 */ /* 0x000fe20000004100 */
[----:B------:R-:W-:Y:S01]  /*10410*/  F2FP.SATFINITE.E4M3.F32.PACK_AB_MERGE_C R61, R64, R61, RZ ;  /* 0x0000003d403d723e */ /* 0x000fe200048070ff */
[----:B------:R-:W-:-:S02]  /*10420*/  HADD2.F32 R34, -RZ, R34.H1_H1 ;  /* 0x30000022ff227230 */ /* 0x000fc40000004100 */
[C---:B------:R-:W-:Y:S01]  /*10430*/  FFMA.FTZ R29, R3.reuse, R20, -R6 ;  /* 0x00000014031d7223 */ /* 0x040fe20000010806 */
[----:B------:R-:W-:Y:S01]  /*10440*/  HADD2.F32 R28, -RZ, R28.H1_H1 ;  /* 0x3000001cff1c7230 */ /* 0x000fe20000004100 */
[----:B------:R-:W-:Y:S01]  /*10450*/  F2FP.SATFINITE.E4M3.F32.PACK_AB_MERGE_C R25, R52, R25, R46 ;  /* 0x000000193419723e */ /* 0x000fe2000480702e */
[----:B------:R-:W-:Y:S02]  /*10460*/  HADD2.F32 R20, -RZ, R43.H1_H1 ;  /* 0x3000002bff147230 */ /* 0x000fe40000004100 */
[C---:B------:R-:W-:Y:S01]  /*10470*/  FMUL.FTZ R41, R34.reuse, R27 ;  /* 0x0000001b22297220 */ /* 0x040fe20000410000 */
[-C--:B------:R-:W-:Y:S01]  /*10480*/  FMUL.FTZ R6, R34, R21.reuse ;  /* 0x0000001522067220 */ /* 0x080fe20000410000 */
[----:B------:R-:W-:Y:S01]  /*10490*/  FFMA.FTZ R34, R3, R26, R4 ;  /* 0x0000001a03227223 */ /* 0x000fe20000010004 */
[----:B------:R-:W-:Y:S02]  /*104a0*/  HADD2.F32 R4, -RZ, R33.H0_H0 ;  /* 0x20000021ff047230 */ /* 0x000fe40000004100 */
[C---:B------:R-:W-:Y:S01]  /*104b0*/  FFMA.FTZ R44, R28.reuse, R21, -R41 ;  /* 0x000000151c2c7223 */ /* 0x040fe20000010829 */
[----:B------:R-:W-:Y:S01]  /*104c0*/  FFMA.FTZ R27, R28, R27, R6 ;  /* 0x0000001b1c1b7223 */ /* 0x000fe20000010006 */
[----:B------:R-:W-:-:S02]  /*104d0*/  HADD2.F32 R21, -RZ, R48.H0_H0 ;  /* 0x20000030ff157230 */ /* 0x000fc40000004100 */
[----:B------:R-:W-:Y:S01]  /*104e0*/  HADD2.F32 R6, -RZ, R43.H0_H0 ;  /* 0x2000002bff067230 */ /* 0x000fe20000004100 */
[----:B------:R-:W-:Y:S01]  /*104f0*/  F2FP.SATFINITE.E4M3.F32.PACK_AB_MERGE_C R29, R44, R29, RZ ;  /* 0x0000001d2c1d723e */ /* 0x000fe200048070ff */
[----:B------:R-:W-:Y:S02]  /*10500*/  HADD2.F32 R48, -RZ, R48.H1_H1 ;  /* 0x30000030ff307230 */ /* 0x000fe40000004100 */
[C---:B------:R-:W-:Y:S01]  /*10510*/  FMUL.FTZ R24, R4.reuse, R21 ;  /* 0x0000001504187220 */ /* 0x040fe20000410000 */
[----:B------:R-:W-:Y:S02]  /*10520*/  HADD2.F32 R33, -RZ, R33.H1_H1 ;  /* 0x30000021ff217230 */ /* 0x000fe40000004100 */
[----:B------:R-:W-:Y:S01]  /*10530*/  FMUL.FTZ R4, R4, R6 ;  /* 0x0000000604047220 */ /* 0x000fe20000410000 */
[--C-:B------:R-:W-:Y:S01]  /*10540*/  HADD2.F32 R3, -RZ, R7.reuse.H0_H0 ;  /* 0x20000007ff037230 */ /* 0x100fe20000004100 */
[----:B------:R-:W-:Y:S01]  /*10550*/  F2FP.SATFINITE.E4M3.F32.PACK_AB_MERGE_C R34, R27, R34, RZ ;  /* 0x000000221b22723e */ /* 0x000fe200048070ff */
[----:B------:R-:W-:-:S02]  /*10560*/  HADD2.F32 R7, -RZ, R7.H1_H1 ;  /* 0x30000007ff077230 */ /* 0x000fc40000004100 */
[C---:B------:R-:W-:Y:S01]  /*10570*/  FMUL.FTZ R28, R33.reuse, R48 ;  /* 0x00000030211c7220 */ /* 0x040fe20000410000 */
        /* <DEDUP_REMOVED lines=11> */
[----:B------:R-:W-:Y:S02]  /*10630*/  F2FP.SATFINITE.E4M3.F32.PACK_AB_MERGE_C R27, R60, R51, R61 ;  /* 0x000000333c1b723e */ /* 0x000fe4000480703d */
[----:B------:R-:W-:Y:S01]  /*10640*/  F2FP.SATFINITE.E4M3.F32.PACK_AB_MERGE_C R24, R30, R35, R24 ;  /* 0x000000231e18723e */ /* 0x000fe20004807018 */
[----:B------:R3:W-:Y:S01]  /*10650*/  STS.128 [R224+0x18000], R4 ;  /* 0x01800004e0007388 */ /* 0x0007e20000000c00 */
[----:B------:R-:W-:-:S05]  /*10660*/  F2FP.SATFINITE.E4M3.F32.PACK_AB_MERGE_C R26, R33, R26, R34 ;  /* 0x0000001a211a723e */ /* 0x000fca0004807022 */
[----:B------:R3:W-:Y:S02]  /*10670*/  STS.128 [R0+0x18000], R24 ;  /* 0x0180001800007388 */ /* 0x0007e40000000c00 */
.L_x_1475:
[----:B------:R-:W-:Y:S05]  /*10680*/  BSYNC B1 ;  /* 0x0000000000017941 */ /* 0x000fea0003800000 */
.L_x_1474:
[----:B------:R-:W-:Y:S05]  /*10690*/  @P0 BRA `(.L_x_1459) ;  /* 0x0000000c00dc0947 */ /* 0x000fea0003800000 */
[----:B0----5:R-:W-:Y:S02]  /*106a0*/  SHF.R.U32.HI R3, RZ, 0x8, R12 ;  /* 0x00000008ff037819 */ /* 0x021fe4000001160c */
[----:B-123--:R-:W-:Y:S02]  /*106b0*/  LOP3.LUT R0, R12, 0xff, RZ, 0xc0, !PT ;  /* 0x000000ff0c007812 */ /* 0x00efe400078ec0ff */
[----:B------:R-:W-:Y:S02]  /*106c0*/  SHF.R.U32.HI R7, RZ, 0x8, R14 ;  /* 0x00000008ff077819 */ /* 0x000fe4000001160e */
[----:B------:R-:W-:Y:S02]  /*106d0*/  LOP3.LUT R3, R3, 0xff, RZ, 0xc0, !PT ;  /* 0x000000ff03037812 */ /* 0x000fe400078ec0ff */
[----:B------:R-:W-:Y:S02]  /*106e0*/  LEA.HI R54, R54, R215, RZ, 0x1c ;  /* 0x000000d736367211 */ /* 0x000fe400078fe0ff */
[----:B------:R-:W-:-:S02]  /*106f0*/  LOP3.LUT R6, R14, 0xff, RZ, 0xc0, !PT ;  /* 0x000000ff0e067812 */ /* 0x000fc400078ec0ff */
[----:B------:R-:W-:Y:S02]  /*10700*/  LOP3.LUT R7, R7, 0xff, RZ, 0xc0, !PT ;  /* 0x000000ff07077812 */ /* 0x000fe400078ec0ff */
[----:B------:R-:W-:Y:S01]  /*10710*/  PRMT R21, R3, 0x7604, R0 ;  /* 0x0000760403157816 */ /* 0x000fe20000000000 */
[----:B------:R-:W-:Y:S01]  /*10720*/  IMAD.SHL.U32 R0, R54, 0x10, RZ ;  /* 0x0000001036007824 */ /* 0x000fe200078e00ff */
[----:B------:R-:W-:Y:S02]  /*10730*/  SHF.R.S32.HI R3, RZ, 0x1f, R54 ;  /* 0x0000001fff037819 */ /* 0x000fe40000011436 */
[----:B------:R-:W-:Y:S02]  /*10740*/  PRMT R29, R7, 0x7604, R6 ;  /* 0x00007604071d7816 */ /* 0x000fe40000000006 */
[----:B------:R-:W-:Y:S02]  /*10750*/  LEA.HI R7, R3, R54, RZ, 0x3 ;  /* 0x0000003603077211 */ /* 0x000fe400078f18ff */
[----:B------:R-:W-:-:S02]  /*10760*/  SHF.R.U32.HI R3, RZ, 0x8, R8 ;  /* 0x00000008ff037819 */ /* 0x000fc40000011608 */
[----:B------:R-:W-:Y:S01]  /*10770*/  LOP3.LUT R0, R227, 0x70, R0, 0xf8, !PT ;  /* 0x00000070e3007812 */ /* 0x000fe200078ef800 */
[----:B------:R-:W-:Y:S01]  /*10780*/  IMAD.SHL.U32 R24, R7, 0x800, RZ ;  /* 0x0000080007187824 */ /* 0x000fe200078e00ff */
[----:B------:R-:W-:Y:S02]  /*10790*/  SHF.R.U32.HI R25, RZ, 0x3, R227 ;  /* 0x00000003ff197819 */ /* 0x000fe400000116e3 */
[----:B------:R-:W-:Y:S02]  /*107a0*/  LOP3.LUT R7, R3, 0xff, RZ, 0xc0, !PT ;  /* 0x000000ff03077812 */ /* 0x000fe400078ec0ff */
[----:B------:R-:W-:Y:S02]  /*107b0*/  SHF.R.U32.HI R5, RZ, 0x8, R13 ;  /* 0x00000008ff057819 */ /* 0x000fe4000001160d */
[----:B------:R-:W-:Y:S02]  /*107c0*/  LOP3.LUT R3, R0, R25, RZ, 0x3c, !PT ;  /* 0x0000001900037212 */ /* 0x000fe400078e3cff */
[----:B------:R-:W-:-:S02]  /*107d0*/  LOP3.LUT R24, R24, 0xffffc000, RZ, 0xc0, !PT ;  /* 0xffffc00018187812 */ /* 0x000fc400078ec0ff */
[----:B------:R-:W-:Y:S02]  /*107e0*/  LOP3.LUT R4, R13, 0xff, RZ, 0xc0, !PT ;  /* 0x000000ff0d047812 */ /* 0x000fe400078ec0ff */
[----:B------:R-:W-:Y:S02]  /*107f0*/  LOP3.LUT R5, R5, 0xff, RZ, 0xc0, !PT ;  /* 0x000000ff05057812 */ /* 0x000fe400078ec0ff */
[----:B------:R-:W-:Y:S02]  /*10800*/  IADD3 R3, R3, R24, R230 ;  /* 0x0000001803037210 */ /* 0x000fe40007ffe0e6 */
[----:B------:R-:W-:Y:S02]  /*10810*/  PRMT R20, R5, 0x7604, R4 ;  /* 0x0000760405147816 */ /* 0x000fe40000000004 */
[----:B------:R-:W-:Y:S01]  /*10820*/  SHF.R.U32.HI R24, RZ, 0x8, R9 ;  /* 0x00000008ff187819 */ /* 0x000fe20000011609 */
[----:B------:R-:W-:Y:S01]  /*10830*/  IMAD.IADD R0, R16, 0x1, R3 ;  /* 0x0000000110007824 */ /* 0x000fe200078e0203 */
[----:B------:R-:W-:-:S02]  /*10840*/  SHF.R.U32.HI R5, RZ, 0x8, R15 ;  /* 0x00000008ff057819 */ /* 0x000fc4000001160f */
[----:B------:R-:W-:Y:S02]  /*10850*/  LOP3.LUT R4, R15, 0xff, RZ, 0xc0, !PT ;  /* 0x000000ff0f047812 */ /* 0x000fe400078ec0ff */
[----:B------:R-:W-:Y:S02]  /*10860*/  LOP3.LUT R6, R8, 0xff, RZ, 0xc0, !PT ;  /* 0x000000ff08067812 */ /* 0x000fe400078ec0ff */
[----:B------:R-:W-:Y:S02]  /*10870*/  LOP3.LUT R5, R5, 0xff, RZ, 0xc0, !PT ;  /* 0x000000ff05057812 */ /* 0x000fe400078ec0ff */
[----:B------:R-:W-:Y:S02]  /*10880*/  LOP3.LUT R3, R24, 0xff, RZ, 0xc0, !PT ;  /* 0x000000ff18037812 */ /* 0x000fe400078ec0ff */
[----:B------:R-:W0:Y:S01]  /*10890*/  LDS.128 R24, [R0+0x18000] ;  /* 0x0180000000187984 */ /* 0x000e220000000c00 */
[----:B------:R-:W-:Y:S02]  /*108a0*/  PRMT R28, R5, 0x7604, R4 ;  /* 0x00007604051c7816 */ /* 0x000fe40000000004 */
[----:B------:R-:W-:-:S02]  /*108b0*/  PRMT R33, R7, 0x7604, R6 ;  /* 0x0000760407217816 */ /* 0x000fc40000000006 */
[----:B------:R-:W1:Y:S01]  /*108c0*/  LDS.128 R4, [R223+0x18000] ;  /* 0x01800000df047984 */ /* 0x000e620000000c00 */
[----:B------:R-:W-:Y:S02]  /*108d0*/  SHF.R.U32.HI R35, RZ, 0x8, R11 ;  /* 0x00000008ff237819 */ /* 0x000fe4000001160b */
[----:B------:R-:W-:Y:S02]  /*108e0*/  SHF.R.U32.HI R32, RZ, 0x8, R10 ;  /* 0x00000008ff207819 */ /* 0x000fe4000001160a */
[----:B------:R-:W-:Y:S02]  /*108f0*/  LOP3.LUT R30, R9, 0xff, RZ, 0xc0, !PT ;  /* 0x000000ff091e7812 */ /* 0x000fe400078ec0ff */
[----:B------:R-:W-:Y:S02]  /*10900*/  LOP3.LUT R34, R11, 0xff, RZ, 0xc0, !PT ;  /* 0x000000ff0b227812 */ /* 0x000fe400078ec0ff */
[----:B------:R-:W-:Y:S02]  /*10910*/  LOP3.LUT R35, R35, 0xff, RZ, 0xc0, !PT ;  /* 0x000000ff23237812 */ /* 0x000fe400078ec0ff */
[----:B------:R-:W-:-:S02]  /*10920*/  LOP3.LUT R31, R10, 0xff, RZ, 0xc0, !PT ;  /* 0x000000ff0a1f7812 */ /* 0x000fc400078ec0ff */
[----:B------:R-:W-:Y:S02]  /*10930*/  LOP3.LUT R32, R32, 0xff, RZ, 0xc0, !PT ;  /* 0x000000ff20207812 */ /* 0x000fe400078ec0ff */
[----:B------:R-:W-:Y:S02]  /*10940*/  PRMT R30, R3, 0x7604, R30 ;  /* 0x00007604031e7816 */ /* 0x000fe4000000001e */
[----:B------:R-:W-:Y:S02]  /*10950*/  SHF.R.U32.HI R3, RZ, 0x10, R13 ;  /* 0x00000010ff037819 */ /* 0x000fe4000001160d */
[----:B------:R-:W-:Y:S02]  /*10960*/  PRMT R34, R35, 0x7604, R34 ;  /* 0x0000760423227816 */ /* 0x000fe40000000022 */
[----:B------:R-:W-:Y:S01]  /*10970*/  SHF.R.U32.HI R35, RZ, 0x10, R9 ;  /* 0x00000010ff237819 */ /* 0x000fe20000011609 */
[----:B------:R-:W-:Y:S01]  /*10980*/  IMAD.U32 R3, R3, 0x10000, RZ ;  /* 0x0001000003037824 */ /* 0x000fe200078e00ff */
[----:B------:R-:W-:-:S02]  /*10990*/  PRMT R37, R32, 0x7604, R31 ;  /* 0x0000760420257816 */ /* 0x000fc4000000001f */
[----:B------:R-:W-:Y:S02]  /*109a0*/  SHF.R.U32.HI R31, RZ, 0x10, R15 ;  /* 0x00000010ff1f7819 */ /* 0x000fe4000001160f */
[----:B------:R-:W-:Y:S02]  /*109b0*/  SHF.L.U32 R35, R35, 0x10, RZ ;  /* 0x0000001023237819 */ /* 0x000fe400000006ff */
[----:B------:R-:W-:Y:S01]  /*109c0*/  SHF.R.U32.HI R39, RZ, 0x10, R11 ;  /* 0x00000010ff277819 */ /* 0x000fe2000001160b */
[----:B------:R-:W-:Y:S01]  /*109d0*/  IMAD.U32 R31, R31, 0x10000, RZ ;  /* 0x000100001f1f7824 */ /* 0x000fe200078e00ff */
[----:B------:R-:W-:Y:S02]  /*109e0*/  LOP3.LUT R35, R30, 0xff0000, R35, 0xf8, !PT ;  /* 0x00ff00001e237812 */ /* 0x000fe400078ef823 */
[----:B------:R-:W-:Y:S01]  /*109f0*/  LOP3.LUT R3, R20, 0xff0000, R3, 0xf8, !PT ;  /* 0x00ff000014037812 */ /* 0x000fe200078ef803 */
[----:B------:R-:W-:Y:S01]  /*10a00*/  IMAD.U32 R39, R39, 0x10000, RZ ;  /* 0x0001000027277824 */ /* 0x000fe200078e00ff */
        /* <DEDUP_REMOVED lines=8> */
[----:B------:R-:W-:Y:S02]  /*10a90*/  F2FP.F16.E4M3.UNPACK_B R34, R35 ;  /* 0x00000023ff22723e */ /* 0x000fe400020006ff */
[----:B0-----:R-:W-:Y:S02]  /*10aa0*/  F2FP.F16.E4M3.UNPACK_B R13, R25 ;  /* 0x00000019ff0d723e */ /* 0x001fe400020006ff */
[----:B------:R-:W-:Y:S02]  /*10ab0*/  F2FP.F16.E4M3.UNPACK_B R29, R28 ;  /* 0x0000001cff1d723e */ /* 0x000fe400020006ff */
[----:B------:R-:W-:Y:S01]  /*10ac0*/  LOP3.LUT R33, R33, 0xff000000, R8, 0xf8, !PT ;  /* 0xff00000021217812 */ /* 0x000fe200078ef808 */
[----:B------:R-:W-:Y:S01]  /*10ad0*/  HADD2.F32 R14, -RZ, R13.H0_H0 ;  /* 0x2000000dff0e7230 */ /* 0x000fe20000004100 */
[----:B------:R-:W-:Y:S01]  /*10ae0*/  LOP3.LUT R38, R37, 0xff000000, R10, 0xf8, !PT ;  /* 0xff00000025267812 */ /* 0x000fe200078ef80a */
[--C-:B------:R-:W-:Y:S01]  /*10af0*/  HADD2.F32 R37, -RZ, R34.reuse.H0_H0 ;  /* 0x20000022ff257230 */ /* 0x100fe20000004100 */
[----:B------:R-:W-:Y:S01]  /*10b00*/  LOP3.LUT R32, R31, 0xff000000, R15, 0xf8, !PT ;  /* 0xff0000001f207812 */ /* 0x000fe200078ef80f */
[----:B------:R-:W-:Y:S01]  /*10b10*/  HADD2.F32 R31, -RZ, R29.H0_H0 ;  /* 0x2000001dff1f7230 */ /* 0x000fe20000004100 */
[----:B-1----:R-:W-:Y:S01]  /*10b20*/  F2FP.F16.E4M3.UNPACK_B R8, R5 ;  /* 0x00000005ff08723e */ /* 0x002fe200020006ff */
[----:B------:R-:W-:Y:S01]  /*10b30*/  HADD2.F32 R34, -RZ, R34.H1_H1 ;  /* 0x30000022ff227230 */ /* 0x000fe20000004100 */
[----:B------:R-:W-:Y:S01]  /*10b40*/  LOP3.LUT R39, R39, 0xff000000, R11, 0xf8, !PT ;  /* 0xff00000027277812 */ /* 0x000fe200078ef80b */
[C---:B------:R-:W-:Y:S01]  /*10b50*/  FMUL.FTZ R41, R14.reuse, R37 ;  /* 0x000000250e297220 */ /* 0x040fe20000410000 */
[----:B------:R-:W-:Y:S01]  /*10b60*/  F2FP.F16.E4M3.UNPACK_B R10, R7 ;  /* 0x00000007ff0a723e */ /* 0x000fe200020006ff */
[----:B------:R-:W-:Y:S01]  /*10b70*/  FMUL.FTZ R14, R14, R31 ;  /* 0x0000001f0e0e7220 */ /* 0x000fe20000410000 */
[----:B------:R-:W-:Y:S01]  /*10b80*/  F2FP.F16.E4M3.UNPACK_B R11, R7.H1 ;  /* 0x00000007ff0b723e */ /* 0x000fe200030006ff */
[----:B------:R-:W-:Y:S01]  /*10b90*/  HADD2.F32 R13, -RZ, R13.H1_H1 ;  /* 0x3000000dff0d7230 */ /* 0x000fe20000004100 */
[-C--:B------:R-:W-:Y:S01]  /*10ba0*/  F2FP.F16.E4M3.UNPACK_B R7, R6.reuse ;  /* 0x00000006ff07723e */ /* 0x080fe200020006ff */
[----:B------:R-:W-:Y:S01]  /*10bb0*/  HADD2.F32 R29, -RZ, R29.H1_H1 ;  /* 0x3000001dff1d7230 */ /* 0x000fe20000004100 */
[----:B------:R-:W-:Y:S01]  /*10bc0*/  F2FP.F16.E4M3.UNPACK_B R9, R6.H1 ;  /* 0x00000006ff09723e */ /* 0x000fe200030006ff */
[--C-:B------:R-:W-:Y:S01]  /*10bd0*/  HADD2.F32 R6, -RZ, R8.reuse.H0_H0 ;  /* 0x20000008ff067230 */ /* 0x100fe20000004100 */
[----:B------:R-:W-:Y:S01]  /*10be0*/  F2FP.F16.E4M3.UNPACK_B R25, R25.H1 ;  /* 0x00000019ff19723e */ /* 0x000fe200030006ff */
[----:B------:R-:W-:Y:S01]  /*10bf0*/  HADD2.F32 R8, -RZ, R8.H1_H1 ;  /* 0x30000008ff087230 */ /* 0x000fe20000004100 */
[----:B------:R-:W-:Y:S01]  /*10c00*/  F2FP.F16.E4M3.UNPACK_B R35, R35.H1 ;  /* 0x00000023ff23723e */ /* 0x000fe200030006ff */
[----:B------:R-:W-:Y:S01]  /*10c10*/  FMUL.FTZ R43, R13, R34 ;  /* 0x000000220d2b7220 */ /* 0x000fe20000410000 */
[----:B------:R-:W-:Y:S01]  /*10c20*/  F2FP.F16.E4M3.UNPACK_B R5, R5.H1 ;  /* 0x00000005ff05723e */ /* 0x000fe200030006ff */
[----:B------:R-:W-:Y:S01]  /*10c30*/  FFMA.FTZ R40, R6, R37, R14 ;  /* 0x0000002506287223 */ /* 0x000fe2000001000e */
[----:B------:R-:W-:Y:S01]  /*10c40*/  F2FP.F16.E4M3.UNPACK_B R28, R28.H1 ;  /* 0x0000001cff1c723e */ /* 0x000fe200030006ff */
[----:B------:R-:W-:-:S02]  /*10c50*/  HADD2.F32 R37, -RZ, R35.H0_H0 ;  /* 0x20000023ff257230 */ /* 0x000fc40000004100 */
[----:B------:R-:W-:Y:S01]  /*10c60*/  FFMA.FTZ R41, R6, R31, -R41 ;  /* 0x0000001f06297223 */ /* 0x000fe20000010829 */
[----:B------:R-:W-:Y:S02]  /*10c70*/  HADD2.F32 R14, -RZ, R25.H0_H0 ;  /* 0x20000019ff0e7230 */ /* 0x000fe40000004100 */
[-C--:B------:R-:W-:Y:S01]  /*10c80*/  FMUL.FTZ R13, R13, R29.reuse ;  /* 0x0000001d0d0d7220 */ /* 0x080fe20000410000 */
[----:B------:R-:W-:Y:S02]  /*10c90*/  HADD2.F32 R31, -RZ, R28.H0_H0 ;  /* 0x2000001cff1f7230 */ /* 0x000fe40000004100 */
[----:B------:R-:W-:Y:S01]  /*10ca0*/  FFMA.FTZ R42, R8, R29, -R43 ;  /* 0x0000001d082a7223 */ /* 0x000fe2000001082b */
[----:B------:R-:W-:Y:S02]  /*10cb0*/  HADD2.F32 R6, -RZ, R5.H0_H0 ;  /* 0x20000005ff067230 */ /* 0x000fe40000004100 */
[C---:B------:R-:W-:Y:S01]  /*10cc0*/  FMUL.FTZ R45, R14.reuse, R37 ;  /* 0x000000250e2d7220 */ /* 0x040fe20000410000 */
[----:B------:R-:W-:Y:S01]  /*10cd0*/  F2FP.F16.E4M3.UNPACK_B R20, R27 ;  /* 0x0000001bff14723e */ /* 0x000fe200020006ff */
[-C--:B------:R-:W-:Y:S01]  /*10ce0*/  FMUL.FTZ R14, R14, R31.reuse ;  /* 0x0000001f0e0e7220 */ /* 0x080fe20000410000 */
[----:B------:R-:W-:Y:S01]  /*10cf0*/  FFMA.FTZ R43, R8, R34, R13 ;  /* 0x00000022082b7223 */ /* 0x000fe2000001000d */
[C---:B------:R-:W-:Y:S01]  /*10d00*/  FFMA.FTZ R45, R6.reuse, R31, -R45 ;  /* 0x0000001f062d7223 */ /* 0x040fe2000001082d */
[----:B------:R-:W-:Y:S01]  /*10d10*/  F2FP.F16.E4M3.UNPACK_B R31, R39 ;  /* 0x00000027ff1f723e */ /* 0x000fe200020006ff */
        /* <DEDUP_REMOVED lines=10> */
[----:B------:R-:W-:Y:S01]  /*10dc0*/  HADD2.F32 R28, -RZ, R28.H1_H1 ;  /* 0x3000001cff1c7230 */ /* 0x000fe20000004100 */
[----:B------:R-:W-:Y:S01]  /*10dd0*/  LOP3.LUT R21, R21, 0xff0000, R12, 0xf8, !PT ;  /* 0x00ff000015157812 */ /* 0x000fe200078ef80c */
[----:B------:R-:W-:Y:S02]  /*10de0*/  HADD2.F32 R29, -RZ, R13.H0_H0 ;  /* 0x2000000dff1d7230 */ /* 0x000fe40000004100 */
        /* <DEDUP_REMOVED lines=10> */
[----:B------:R-:W-:Y:S02]  /*10e90*/  HADD2.F32 R13, -RZ, R13.H1_H1 ;  /* 0x3000000dff0d7230 */ /* 0x000fe40000004100 */
[----:B------:R-:W-:Y:S01]  /*10ea0*/  FFMA.FTZ R34, R5, R28, -R34 ;  /* 0x0000001c05227223 */ /* 0x000fe20000010822 */
[----:B------:R-:W-:Y:S02]  /*10eb0*/  HADD2.F32 R14, -RZ, R39.H0_H0 ;  /* 0x20000027ff0e7230 */ /* 0x000fe40000004100 */
[----:B------:R-:W-:Y:S01]  /*10ec0*/  FMUL.FTZ R25, R20, R31 ;  /* 0x0000001f14197220 */ /* 0x000fe20000410000 */
[----:B------:R-:W-:-:S02]  /*10ed0*/  HADD2.F32 R6, -RZ, R27.H0_H0 ;  /* 0x2000001bff067230 */ /* 0x000fc40000004100 */
[----:B------:R-:W-:Y:S01]  /*10ee0*/  FMUL.FTZ R20, R20, R13 ;  /* 0x0000000d14147220 */ /* 0x000fe20000410000 */
[----:B------:R-:W-:Y:S01]  /*10ef0*/  HADD2.F32 R10, -RZ, R10.H1_H1 ;  /* 0x3000000aff0a7230 */ /* 0x000fe20000004100 */
[----:B------:R-:W-:Y:S01]  /*10f00*/  LOP3.LUT R21, R21, 0xff000000, R12, 0xf8, !PT ;  /* 0xff00000015157812 */ /* 0x000fe200078ef80c */
[--C-:B------:R-:W-:Y:S02]  /*10f10*/  HADD2.F32 R8, -RZ, R32.reuse.H0_H0 ;  /* 0x20000020ff087230 */ /* 0x100fe40000004100 */
[----:B------:R-:W-:Y:S01]  /*10f20*/  FMUL.FTZ R28, R6, R14 ;  /* 0x0000000e061c7220 */ /* 0x000fe20000410000 */
[----:B------:R-:W-:Y:S02]  /*10f30*/  HADD2.F32 R5, -RZ, R11.H0_H0 ;  /* 0x2000000bff057230 */ /* 0x000fe40000004100 */
[----:B------:R-:W-:Y:S01]  /*10f40*/  FFMA.FTZ R48, R10, R31, R20 ;  /* 0x0000001f0a307223 */ /* 0x000fe20000010014 */
[----:B------:R-:W-:Y:S01]  /*10f50*/  F2FP.F16.E4M3.UNPACK_B R12, R24 ;  /* 0x00000018ff0c723e */ /* 0x000fe200020006ff */
[-C--:B------:R-:W-:Y:S01]  /*10f60*/  FMUL.FTZ R29, R6, R8.reuse ;  /* 0x00000008061d7220 */ /* 0x080fe20000410000 */
[----:B------:R-:W-:Y:S01]  /*10f70*/  FFMA.FTZ R46, R10, R13, -R25 ;  /* 0x0000000d0a2e7223 */ /* 0x000fe20000010819 */
[C---:B------:R-:W-:Y:S01]  /*10f80*/  FFMA.FTZ R31, R5.reuse, R8, -R28 ;  /* 0x00000008051f7223 */ /* 0x040fe2000001081c */
[----:B------:R-:W-:Y:S01]  /*10f90*/  HADD2.F32 R20, -RZ, R39.H1_H1 ;  /* 0x30000027ff147230 */ /* 0x000fe20000004100 */
[----:B------:R-:W-:Y:S01]  /*10fa0*/  F2FP.F16.E4M3.UNPACK_B R24, R24.H1 ;  /* 0x00000018ff18723e */ /* 0x000fe200030006ff */
[----:B------:R-:W-:Y:S01]  /*10fb0*/  HADD2.F32 R27, -RZ, R27.H1_H1 ;  /* 0x3000001bff1b7230 */ /* 0x000fe20000004100 */
[----:B------:R-:W-:Y:S01]  /*10fc0*/  F2FP.F16.E4M3.UNPACK_B R13, R33.H1 ;  /* 0x00000021ff0d723e */ /* 0x000fe200030006ff */
[----:B------:R-:W-:Y:S01]  /*10fd0*/  HADD2.F32 R32, -RZ, R32.H1_H1 ;  /* 0x30000020ff207230 */ /* 0x000fe20000004100 */
[----:B------:R-:W-:Y:S01]  /*10fe0*/  F2FP.F16.E4M3.UNPACK_B R8, R21.H1 ;  /* 0x00000015ff08723e */ /* 0x000fe200030006ff */
[----:B------:R-:W-:Y:S01]  /*10ff0*/  HADD2.F32 R11, -RZ, R11.H1_H1 ;  /* 0x3000000bff0b7230 */ /* 0x000fe20000004100 */
[----:B------:R-:W-:Y:S01]  /*11000*/  F2FP.F16.E4M3.UNPACK_B R3, R4 ;  /* 0x00000004ff03723e */ /* 0x000fe200020006ff */
[----:B------:R-:W-:Y:S01]  /*11010*/  FFMA.FTZ R49, R5, R14, R29 ;  /* 0x0000000e05317223 */ /* 0x000fe2000001001d */
[----:B------:R-:W-:Y:S01]  /*11020*/  F2FP.F16.E4M3.UNPACK_B R4, R4.H1 ;  /* 0x00000004ff04723e */ /* 0x000fe200030006ff */
[----:B------:R-:W-:Y:S01]  /*11030*/  FMUL.FTZ R50, R27, R20 ;  /* 0x000000141b327220 */ /* 0x000fe20000410000 */
[----:B------:R-:W-:-:S02]  /*11040*/  HADD2.F32 R14, -RZ, R13.H0_H0 ;  /* 0x2000000dff0e7230 */ /* 0x000fc40000004100 */
[-C--:B------:R-:W-:Y:S01]  /*11050*/  FMUL.FTZ R27, R27, R32.reuse ;  /* 0x000000201b1b7220 */ /* 0x080fe20000410000 */
[----:B------:R-:W-:Y:S02]  /*11060*/  HADD2.F32 R6, -RZ, R24.H0_H0 ;  /* 0x20000018ff067230 */ /* 0x000fe40000004100 */
[C---:B------:R-:W-:Y:S01]  /*11070*/  FFMA.FTZ R50, R11.reuse, R32, -R50 ;  /* 0x000000200b327223 */ /* 0x040fe20000010832 */
[----:B------:R-:W-:Y:S02]  /*11080*/  HADD2.F32 R10, -RZ, R8.H0_H0 ;  /* 0x20000008ff0a7230 */ /* 0x000fe40000004100 */
[----:B------:R-:W-:Y:S01]  /*11090*/  FFMA.FTZ R32, R11, R20, R27 ;  /* 0x000000140b207223 */ /* 0x000fe2000001001b */
[----:B------:R-:W-:Y:S02]  /*110a0*/  HADD2.F32 R5, -RZ, R4.H0_H0 ;  /* 0x20000004ff057230 */ /* 0x000fe40000004100 */
[----:B------:R-:W-:Y:S01]  /*110b0*/  FMUL.FTZ R28, R6, R14 ;  /* 0x0000000e061c7220 */ /* 0x000fe20000410000 */
[----:B------:R-:W-:-:S02]  /*110c0*/  HADD2.F32 R13, -RZ, R13.H1_H1 ;  /* 0x3000000dff0d7230 */ /* 0x000fc40000004100 */
[-C--:B------:R-:W-:Y:S01]  /*110d0*/  FMUL.FTZ R25, R6, R10.reuse ;  /* 0x0000000a06197220 */ /* 0x080fe20000410000 */
[----:B------:R-:W-:Y:S01]  /*110e0*/  HADD2.F32 R24, -RZ, R24.H1_H1 ;  /* 0x30000018ff187230 */ /* 0x000fe20000004100 */
[----:B------:R-:W-:Y:S01]  /*110f0*/  F2FP.F16.E4M3.UNPACK_B R33, R33 ;  /* 0x00000021ff21723e */ /* 0x000fe200020006ff */
[----:B------:R-:W-:Y:S01]  /*11100*/  HADD2.F32 R11, -RZ, R8.H1_H1 ;  /* 0x30000008ff0b7230 */ /* 0x000fe20000004100 */
[----:B------:R-:W-:Y:S01]  /*11110*/  F2FP.F16.E4M3.UNPACK_B R21, R21 ;  /* 0x00000015ff15723e */ /* 0x000fe200020006ff */
[C---:B------:R-:W-:Y:S01]  /*11120*/  FFMA.FTZ R28, R5.reuse, R10, -R28 ;  /* 0x0000000a051c7223 */ /* 0x040fe2000001081c */
[----:B------:R-:W-:Y:S01]  /*11130*/  FFMA.FTZ R25, R5, R14, R25 ;  /* 0x0000000e05197223 */ /* 0x000fe20000010019 */
[----:B------:R-:W-:Y:S02]  /*11140*/  HADD2.F32 R4, -RZ, R4.H1_H1 ;  /* 0x30000004ff047230 */ /* 0x000fe40000004100 */
[C---:B------:R-:W-:Y:S01]  /*11150*/  FMUL.FTZ R27, R24.reuse, R13 ;  /* 0x0000000d181b7220 */ /* 0x040fe20000410000 */
[----:B------:R-:W-:Y:S01]  /*11160*/  FMUL.FTZ R24, R24, R11 ;  /* 0x0000000b18187220 */ /* 0x000fe20000410000 */
[----:B------:R-:W-:Y:S01]  /*11170*/  HADD2.F32 R8, -RZ, R33.H0_H0 ;  /* 0x20000021ff087230 */ /* 0x000fe20000004100 */
        /* <DEDUP_REMOVED lines=9> */
[----:B------:R-:W-:Y:S01]  /*11210*/  HADD2.F32 R12, -RZ, R12.H1_H1 ;  /* 0x3000000cff0c7230 */ /* 0x000fe20000004100 */
[----:B------:R-:W-:Y:S01]  /*11220*/  F2FP.F16.E4M3.UNPACK_B R26, R26.H1 ;  /* 0x0000001aff1a723e */ /* 0x000fe200030006ff */
[----:B------:R-:W-:Y:S01]  /*11230*/  HADD2.F32 R21, -RZ, R21.H1_H1 ;  /* 0x30000015ff157230 */ /* 0x000fe20000004100 */
[----:B------:R-:W-:Y:S01]  /*11240*/  F2FP.F16.E4M3.UNPACK_B R10, R38.H1 ;  /* 0x00000026ff0a723e */ /* 0x000fe200030006ff */
[----:B------:R-:W-:Y:S01]  /*11250*/  FFMA.FTZ R13, R4, R6, -R11 ;  /* 0x00000006040d7223 */ /* 0x000fe2000001080b */
[----:B------:R-:W-:-:S02]  /*11260*/  HADD2.F32 R3, -RZ, R3.H1_H1 ;  /* 0x30000003ff037230 */ /* 0x000fc40000004100 */
[----:B------:R-:W-:Y:S01]  /*11270*/  FFMA.FTZ R14, R4, R8, R5 ;  /* 0x00000008040e7223 */ /* 0x000fe20000010005 */
[C---:B------:R-:W-:Y:S01]  /*11280*/  FMUL.FTZ R6, R12.reuse, R33 ;  /* 0x000000210c067220 */ /* 0x040fe20000410000 */
[-C--:B------:R-:W-:Y:S01]  /*11290*/  F2FP.F16.E4M3.UNPACK_B R5, R30.reuse.H1 ;  /* 0x0000001eff05723e */ /* 0x080fe200030006ff */
        /* <DEDUP_REMOVED lines=12> */
[C---:B------:R-:W-:Y:S01]  /*11360*/  FFMA.FTZ R20, R3.reuse, R6, -R20 ;  /* 0x0000000603147223 */ /* 0x040fe20000010814 */
[----:B------:R-:W-:Y:S01]  /*11370*/  HADD2.F32 R5, -RZ, R5.H1_H1 ;  /* 0x30000005ff057230 */ /* 0x000fe20000004100 */
[----:B------:R-:W-:Y:S01]  /*11380*/  F2FP.F16.E4M3.UNPACK_B R38, R38 ;  /* 0x00000026ff26723e */ /* 0x000fe200020006ff */
[----:B------:R-:W-:Y:S02]  /*11390*/  HADD2.F32 R9, -RZ, R9.H1_H1 ;  /* 0x30000009ff097230 */ /* 0x000fe40000004100 */
[C---:B------:R-:W-:Y:S01]  /*113a0*/  FMUL.FTZ R6, R26.reuse, R10 ;  /* 0x0000000a1a067220 */ /* 0x040fe20000410000 */
[----:B------:R-:W-:Y:S01]  /*113b0*/  FFMA.FTZ R21, R3, R8, R4 ;  /* 0x0000000803157223 */ /* 0x000fe20000010004 */
[----:B------:R-:W-:Y:S01]  /*113c0*/  FMUL.FTZ R11, R26, R5 ;  /* 0x000000051a0b7220 */ /* 0x000fe20000410000 */
[----:B------:R-:W-:-:S02]  /*113d0*/  HADD2.F32 R4, -RZ, R15.H0_H0 ;  /* 0x2000000fff047230 */ /* 0x000fc40000004100 */
[C---:B------:R-:W-:Y:S01]  /*113e0*/  FFMA.FTZ R29, R9.reuse, R5, -R6 ;  /* 0x00000005091d7223 */ /* 0x040fe20000010806 */
[----:B------:R-:W-:Y:S02]  /*113f0*/  HADD2.F32 R5, -RZ, R30.H0_H0 ;  /* 0x2000001eff057230 */ /* 0x000fe40000004100 */
[----:B------:R-:W-:Y:S01]  /*11400*/  FFMA.FTZ R26, R9, R10, R11 ;  /* 0x0000000a091a7223 */ /* 0x000fe2000001000b */
[----:B------:R-:W-:Y:S02]  /*11410*/  HADD2.F32 R6, -RZ, R38.H0_H0 ;  /* 0x20000026ff067230 */ /* 0x000fe40000004100 */
[----:B------:R-:W-:Y:S02]  /*11420*/  HADD2.F32 R30, -RZ, R30.H1_H1 ;  /* 0x3000001eff1e7230 */ /* 0x000fe40000004100 */
[C---:B------:R-:W-:Y:S01]  /*11430*/  FMUL.FTZ R9, R4.reuse, R5 ;  /* 0x0000000504097220 */ /* 0x040fe20000410000 */
[----:B------:R-:W-:Y:S02]  /*11440*/  HADD2.F32 R38, -RZ, R38.H1_H1 ;  /* 0x30000026ff267230 */ /* 0x000fe40000004100 */
[----:B------:R-:W-:Y:S01]  /*11450*/  FMUL.FTZ R8, R4, R6 ;  /* 0x0000000604087220 */ /* 0x000fe20000410000 */
[----:B------:R-:W-:Y:S01]  /*11460*/  HADD2.F32 R15, -RZ, R15.H1_H1 ;  /* 0x3000000fff0f7230 */ /* 0x000fe20000004100 */
[----:B------:R-:W-:Y:S01]  /*11470*/  F2FP.SATFINITE.E4M3.F32.PACK_AB_MERGE_C R21, R26, R21, RZ ;  /* 0x000000151a15723e */ /* 0x000fe200048070ff */
[----:B------:R-:W-:-:S02]  /*11480*/  HADD2.F32 R3, -RZ, R7.H0_H0 ;  /* 0x20000007ff037230 */ /* 0x000fc40000004100 */
[----:B------:R-:W-:Y:S02]  /*11490*/  HADD2.F32 R7, -RZ, R7.H1_H1 ;  /* 0x30000007ff077230 */ /* 0x000fe40000004100 */
[C---:B------:R-:W-:Y:S01]  /*114a0*/  FMUL.FTZ R4, R15.reuse, R38 ;  /* 0x000000260f047220 */ /* 0x040fe20000410000 */
[----:B------:R-:W-:Y:S01]  /*114b0*/  FMUL.FTZ R11, R15, R30 ;  /* 0x0000001e0f0b7220 */ /* 0x000fe20000410000 */
        /* <DEDUP_REMOVED lines=16> */
[----:B------:R-:W-:Y:S01]  /*115c0*/  F2FP.SATFINITE.E4M3.F32.PACK_AB_MERGE_C R11, R48, R35, R11 ;  /* 0x00000023300b723e */ /* 0x000fe2000480700b */
[----:B------:R4:W-:Y:S01]  /*115d0*/  STS.128 [R223+0x18000], R4 ;  /* 0x01800004df007388 */ /* 0x0009e20000000c00 */
[----:B------:R-:W-:-:S02]  /*115e0*/  F2FP.SATFINITE.E4M3.F32.PACK_AB_MERGE_C R8, R33, R14, R8 ;  /* 0x0000000e2108723e */ /* 0x000fc40004807008 */
[----:B------:R-:W-:-:S05]  /*115f0*/  F2FP.SATFINITE.E4M3.F32.PACK_AB_MERGE_C R10, R38, R3, R21 ;  /* 0x00000003260a723e */ /* 0x000fca0004807015 */
[----:B------:R4:W-:Y:S02]  /*11600*/  STS.128 [R0+0x18000], R8 ;  /* 0x0180000800007388 */ /* 0x0009e40000000c00 */
.L_x_1459:
[----:B------:R-:W-:Y:S05]  /*11610*/  BSYNC B0 ;  /* 0x0000000000007941 */ /* 0x000fea0003800000 */
.L_x_1431:
[----:B------:R-:W-:Y:S01]  /*11620*/  @!PT LDS RZ, [RZ] ;  /* 0x00000000fffff984 */ /* 0x000fe20000000800 */
[----:B------:R-:W-:Y:S01]  /*11630*/  @!PT LDS RZ, [RZ] ;  /* 0x00000000fffff984 */ /* 0x000fe20000000800 */
[----:B------:R-:W-:Y:S01]  /*11640*/  @!PT LDS RZ, [RZ] ;  /* 0x00000000fffff984 */ /* 0x000fe20000000800 */
[----:B------:R-:W-:Y:S01]  /*11650*/  @!PT LDS RZ, [RZ] ;  /* 0x00000000fffff984 */ /* 0x000fe20000000800 */
[----:B------:R1:W-:Y:S06]  /*11660*/  MEMBAR.ALL.CTA ;  /* 0x0000000000007992 */ /* 0x0003ec0000008000 */
[----:B-1----:R-:W1:Y:S01]  /*11670*/  FENCE.VIEW.ASYNC.S ;  /* 0x00000000000073c6 */ /* 0x002e620000000000 */
[----:B------:R-:W-:Y:S05]  /*11680*/  WARPSYNC.ALL ;  /* 0x0000000000007948 */ /* 0x000fea0003800000 */
[----:B-1----:R-:W-:Y:S06]  /*11690*/  BAR.SYNC.DEFER_BLOCKING 0xd, 0x100 ;  /* 0x0344000000007b1d */ /* 0x002fec0000010000 */
.L_x_1429:
[----:B--234-:R-:W-:-:S05]  /*116a0*/  IMAD.U32 R0, RZ, RZ, UR45 ;  /* 0x0000002dff007e24 */ /* 0x01cfca000f8e00ff */
[----:B------:R-:W-:-:S13]  /*116b0*/  ISETP.NE.AND P0, PT, R0, 0x3, PT ;  /* 0x000000030000780c */ /* 0x000fda0003f05270 */
[----:B------:R-:W-:Y:S05]  /*116c0*/  @!P0 BRA `(.L_x_1476) ;  /* 0x0000000000048947 */ /* 0x000fea0003800000 */
[----:B------:R-:W-:Y:S01]  /*116d0*/  BPT.TRAP 0x1 ;  /* 0x000000040000795c */ /* 0x000fe20000300000 */
.L_x_1476:
[----:B-----5:R-:W-:Y:S01]  /*116e0*/  IMAD R11, R199, 0x8, R16 ;  /* 0x00000008c70b7824 */ /* 0x020fe200078e0210 */
[----:B------:R-:W-:-:S04]  /*116f0*/  SHF.L.U32 R0, R193, 0x1f, RZ ;  /* 0x0000001fc1007819 */ /* 0x000fc800000006ff */
[----:B------:R2:W3:Y:S01]  /*11700*/  SYNCS.PHASECHK.TRANS64.TRYWAIT P2, [R11+URZ+0x28430], R0 ;  /* 0x028430000b0075a7 */ /* 0x0004e2000804017f */
[----:B------:R-:W-:Y:S05]  /*11710*/  @!P0 BRA `(.L_x_1477) ;  /* 0x0000000000048947 */ /* 0x000fea0003800000 */
[----:B------:R-:W-:Y:S01]  /*11720*/  BPT.TRAP 0x1 ;  /* 0x000000040000795c */ /* 0x000fe20000300000 */
.L_x_1477:
[----:B01----:R-:W0:Y:S02]  /*11730*/  S2R R3, SR_TID.X ;  /* 0x0000000000037919 */ /* 0x003e240000002100 */
[----:B0-----:R-:W-:-:S04]  /*11740*/  LOP3.LUT R3, R3, 0x7f, RZ, 0xc0, !PT ;  /* 0x0000007f03037812 */ /* 0x001fc800078ec0ff */
[----:B------:R-:W-:Y:S01]  /*11750*/  ISETP.NE.AND P1, PT, R3, RZ, PT ;  /* 0x000000ff0300720c */ /* 0x000fe20003f25270 */
[----:B---3--:R-:W-:-:S12]  /*11760*/  @P2 BRA `(.L_x_1478) ;  /* 0x0000000000082947 */ /* 0x008fd80003800000 */
[----:B------:R-:W0:Y:S02]  /*11770*/  SYNCS.PHASECHK.TRANS64.TRYWAIT P2, [R11+URZ+0x28430], R0 ;  /* 0x028430000b0075a7 */ /* 0x000e24000804017f */
[----:B0-----:R-:W-:Y:S05]  /*11780*/  @!P2 BRA `(.L_x_1479) ;  /* 0x0000016800f8a947 */ /* 0x001fea0003800000 */
.L_x_1478:
[----:B------:R-:W-:Y:S05]  /*11790*/  WARPSYNC.ALL ;  /* 0x0000000000007948 */ /* 0x000fea0003800000 */
[----:B0-2---:R-:W-:Y:S01]  /*117a0*/  VIADD R0, R16, 0x20000 ;  /* 0x0002000010007836 */ /* 0x005fe20000000000 */
[----:B------:R-:W-:Y:S01]  /*117b0*/  R2UR UR12, R36 ;  /* 0x00000000240c72ca */ /* 0x000fe200000e0000 */
[----:B------:R-:W-:Y:S01]  /*117c0*/  IMAD.MOV.U32 R7, RZ, RZ, 0x40000040 ;  /* 0x40000040ff077424 */ /* 0x000fe200078e00ff */
[----:B------:R-:W-:Y:S01]  /*117d0*/  WARPGROUP.ARRIVE ;  /* 0x00000000000079c5 */ /* 0x000fe20000000000 */
        /* <DEDUP_REMOVED lines=13> */
[----:B------:R-:W-:Y:S01]  /*118b0*/  R2UR UR7, R9 ;  /* 0x00000000090772ca */ /* 0x000fe200000e0000 */
[----:B------:R-:W-:Y:S01]  /*118c0*/  IMAD R6, R199, 0x400, R4 ;  /* 0x00000400c7067824 */ /* 0x000fe200078e0204 */
[----:B------:R-:W-:Y:S01]  /*118d0*/  UIADD3 UR8, UR12, 0x2, URZ ;  /* 0x000000020c087890 */ /* 0x000fe2000fffe03f */
[----:B------:R-:W-:Y:S01]  /*118e0*/  IMAD.MOV.U32 R9, RZ, RZ, 0x40000040 ;  /* 0x40000040ff097424 */ /* 0x000fe200078e00ff */
[----:B------:R-:W-:Y:S01]  /*118f0*/  UIADD3 UR4, UR12, 0x4, URZ ;  /* 0x000000040c047890 */ /* 0x000fe2000fffe03f */
[C---:B------:R-:W-:Y:S01]  /*11900*/  VIADD R8, R6.reuse, 0x2 ;  /* 0x0000000206087836 */ /* 0x040fe20000000000 */
[----:B------:R-:W-:Y:S01]  /*11910*/  R2UR UR14, R6 ;  /* 0x00000000060e72ca */ /* 0x000fe200000e0000 */
[----:B------:R-:W-:Y:S01]  /*11920*/  UIADD3 UR16, UR12, 0x6, URZ ;  /* 0x000000060c107890 */ /* 0x000fe2000fffe03f */
[----:B------:R-:W-:Y:S01]  /*11930*/  R2UR UR19, R9 ;  /* 0x00000000091372ca */ /* 0x000fe200000e0000 */
[----:B------:R-:W-:Y:S01]  /*11940*/  IMAD.MOV.U32 R9, RZ, RZ, 0x40000040 ;  /* 0x40000040ff097424 */ /* 0x000fe200078e00ff */
        /* <DEDUP_REMOVED lines=8> */
[----:B------:R-:W-:-:S02]  /*119d0*/  UIADD3 UR24, UR12, 0x402, URZ ;  /* 0x000004020c187890 */ /* 0x000fc4000fffe03f */
[----:B------:R-:W-:Y:S01]  /*119e0*/  QGMMA.64x64x32.F32.E4M3.E4M3 R24, gdesc[UR12], RZ, !UPT, gsb0 ;  /* 0x00e000000c1879f3 */ /* 0x000fe2000c0008ff */
[----:B------:R-:W-:Y:S01]  /*119f0*/  R2UR UR27, R9 ;  /* 0x00000000091b72ca */ /* 0x000fe200000e0000 */
[----:B------:R-:W-:Y:S01]  /*11a00*/  UMOV UR25, 0x40000040 ;  /* 0x4000004000197882 */ /* 0x000fe20000000000 */
[----:B------:R-:W-:Y:S01]  /*11a10*/  R2UR UR18, R8 ;  /* 0x00000000081272ca */ /* 0x000fe200000e0000 */
[----:B------:R-:W-:Y:S01]  /*11a20*/  VIADD R8, R6, 0x200 ;  /* 0x0000020006087836 */ /* 0x000fe20000000000 */
[----:B------:R-:W-:Y:S01]  /*11a30*/  MOV R9, 0x40000040 ;  /* 0x4000004000097802 */ /* 0x000fe20000000f00 */
[----:B------:R-:W-:Y:S01]  /*11a40*/  UIADD3 UR28, UR12, 0x404, URZ ;  /* 0x000004040c1c7890 */ /* 0x000fe2000fffe03f */
[----:B------:R-:W-:Y:S01]  /*11a50*/  R2UR UR35, R7 ;  /* 0x00000000072372ca */ /* 0x000fe200000e0000 */
[----:B------:R-:W-:Y:S01]  /*11a60*/  UMOV UR29, 0x40000040 ;  /* 0x40000040001d7882 */ /* 0x000fe20000000000 */
[----:B------:R-:W-:Y:S01]  /*11a70*/  R2UR UR22, R8 ;  /* 0x00000000081672ca */ /* 0x000fe200000e0000 */
[----:B------:R-:W-:Y:S01]  /*11a80*/  VIADD R8, R6, 0x202 ;  /* 0x0000020206087836 */ /* 0x000fe20000000000 */
[----:B------:R-:W-:Y:S01]  /*11a90*/  R2UR UR31, R9 ;  /* 0x00000000091f72ca */ /* 0x000fe200000e0000 */
[----:B------:R-:W-:Y:S01]  /*11aa0*/  UIADD3 UR32, UR12, 0x406, URZ ;  /* 0x000004060c207890 */ /* 0x000fe2000fffe03f */
[----:B------:R-:W0:Y:S01]  /*11ab0*/  LDC R3, c[0x0][0x448] ;  /* 0x00011200ff037b82 */ /* 0x000e220000000800 */
[----:B------:R-:W-:Y:S01]  /*11ac0*/  UMOV UR33, 0x40000040 ;  /* 0x4000004000217882 */ /* 0x000fe20000000000 */
[----:B------:R-:W-:Y:S01]  /*11ad0*/  R2UR UR26, R8 ;  /* 0x00000000081a72ca */ /* 0x000fe200000e0000 */
[C---:B------:R-:W-:Y:S01]  /*11ae0*/  VIADD R8, R6.reuse, 0x204 ;  /* 0x0000020406087836 */ /* 0x040fe20000000000 */
[----:B------:R-:W-:Y:S01]  /*11af0*/  ULDC UR55, c[0x0][0x9dc] ;  /* 0x0002770000377ab9 */ /* 0x000fe20000000800 */
[----:B------:R-:W-:Y:S01]  /*11b00*/  VIADD R6, R6, 0x206 ;  /* 0x0000020606067836 */ /* 0x000fe20000000000 */
[----:B------:R-:W-:Y:S01]  /*11b10*/  ULOP3.LUT UR55, URZ, UR55, URZ, 0x33, !UPT ;  /* 0x000000373f377292 */ /* 0x000fe2000f8e333f */
[----:B------:R-:W-:Y:S01]  /*11b20*/  IMAD.IADD R5, R205, 0x1, R204 ;  /* 0x00000001cd057824 */ /* 0x000fe200078e02cc */
[----:B------:R-:W-:Y:S01]  /*11b30*/  R2UR UR30, R8 ;  /* 0x00000000081e72ca */ /* 0x000fe200000e0000 */
[----:B------:R-:W-:Y:S01]  /*11b40*/  IMAD.MOV.U32 R9, RZ, RZ, -0x40 ;  /* 0xffffffc0ff097424 */ /* 0x000fe200078e00ff */
[----:B------:R-:W-:-:S02]  /*11b50*/  R2UR UR34, R6 ;  /* 0x00000000062272ca */ /* 0x000fc400000e0000 */
[----:B0-----:R-:W-:-:S13]  /*11b60*/  ISETP.NE.AND P2, PT, R3, 0x1, PT ;  /* 0x000000010300780c */ /* 0x001fda0003f45270 */
[----:B------:R-:W0:Y:S08]  /*11b70*/  @P2 LDC R6, c[0x0][0x44c] ;  /* 0x00011300ff062b82 */ /* 0x000e300000000800 */
[----:B------:R-:W1:Y:S01]  /*11b80*/  @P2 LDC R8, c[0x0][0x450] ;  /* 0x00011400ff082b82 */ /* 0x000e620000000800 */
[----:B0-----:R-:W-:Y:S01]  /*11b90*/  @P2 IMAD.HI.U32 R3, R5, R6, RZ ;  /* 0x0000000605032227 */ /* 0x001fe200078e00ff */
[----:B------:R-:W-:-:S02]  /*11ba0*/  WARPGROUP.DEPBAR.LE gsb0, 0x0 ;  /* 0x00008000000079c5 */ /* 0x000fc40000010000 */
[----:B------:R-:W-:-:S04]  /*11bb0*/  WARPGROUP.ARRIVE ;  /* 0x00000000000079c5 */ /* 0x000fc80000000000 */
[----:B------:R-:W0:Y:S01]  /*11bc0*/  LDC.64 R6, c[0x0][0x9e0] ;  /* 0x00027800ff067b82 */ /* 0x000e220000000a00 */
[----:B-1----:R-:W-:Y:S01]  /*11bd0*/  @P2 SHF.R.U32.HI R5, RZ, R8, R3 ;  /* 0x00000008ff052219 */ /* 0x002fe20000011603 */
[----:B------:R-:W-:Y:S01]  /*11be0*/  @!P1 VIADD R3, R11, 0x28440 ;  /* 0x000284400b039836 */ /* 0x000fe20000000000 */
[----:B------:R-:W-:Y:S01]  /*11bf0*/  QGMMA.64x64x32.F32.E4M3.E4M3 R24, gdesc[UR8], R24, gsb0 ;  /* 0x00e00000081879f3 */ /* 0x000fe20008000818 */
[----:B------:R-:W-:Y:S02]  /*11c00*/  IMAD R11, R56, R9, 0x40 ;  /* 0x00000040380b7424 */ /* 0x000fe400078e0209 */
[----:B------:R-:W1:Y:S01]  /*11c10*/  SHFL.IDX PT, R10, R5, RZ, 0x1c1f ;  /* 0x001c1fff050a7589 */ /* 0x000e6200000e0000 */
[----:B------:R-:W-:Y:S01]  /*11c20*/  @!P1 PRMT R3, RZ, 0x654, R3 ;  /* 0x00000654ff039816 */ /* 0x000fe20000000003 */
[----:B------:R-:W-:Y:S01]  /*11c30*/  VIADD R8, R11, 0x1 ;  /* 0x000000010b087836 */ /* 0x000fe20000000000 */
[----:B0-----:R-:W-:Y:S01]  /*11c40*/  ISETP.GE.AND P3, PT, R7, 0x1, PT ;  /* 0x000000010700780c */ /* 0x001fe20003f66270 */
[----:B------:R-:W-:-:S02]  /*11c50*/  WARPGROUP.DEPBAR.LE gsb0, 0x0 ;  /* 0x00008000000079c5 */ /* 0x000fc40000010000 */
        /* <DEDUP_REMOVED lines=46> */
[----:B------:R0:W-:Y:S01]  /*11f40*/  @!P1 SYNCS.ARRIVE.TRANS64.RED.A1T0 RZ, [R3+URZ], RZ ;  /* 0x000000ff03ff99a7 */ /* 0x0001e2000810043f */
[----:B------:R-:W2:Y:S01]  /*11f50*/  MUFU.TANH R24, R24 ;  /* 0x0000001800187308 */ /* 0x000ea20000002400 */
[C---:B------:R-:W-:Y:S01]  /*11f60*/  FMUL.FTZ R35, R2.reuse, R35 ;  /* 0x0000002302237220 */ /* 0x040fe20000410000 */
[C---:B------:R-:W-:Y:S01]  /*11f70*/  FMUL.FTZ R38, R2.reuse, R38 ;  /* 0x0000002602267220 */ /* 0x040fe20000410000 */
[C---:B------:R-:W-:Y:S01]  /*11f80*/  FMUL.FTZ R39, R2.reuse, R39 ;  /* 0x0000002702277220 */ /* 0x040fe20000410000 */
[----:B------:R-:W-:Y:S01]  /*11f90*/  FMUL.FTZ R34, R2, R34 ;  /* 0x0000002202227220 */ /* 0x000fe20000410000 */
[----:B0-----:R-:W-:-:S03]  /*11fa0*/  IMAD R3, R197, -0x2, R8 ;  /* 0xfffffffec5037824 */ /* 0x001fc600078e0208 */
[----:B------:R-:W0:Y:S01]  /*11fb0*/  MUFU.TANH R25, R25 ;  /* 0x0000001900197308 */ /* 0x000e220000002400 */
[----:B------:R-:W-:Y:S01]  /*11fc0*/  IMAD.IADD R8, R196, 0x1, R11 ;  /* 0x00000001c4087824 */ /* 0x000fe200078e020b */
[----:B------:R-:W-:-:S06]  /*11fd0*/  IADD3 R3, -R195, R3, R196 ;  /* 0x00000003c3037210 */ /* 0x000fcc0007ffe1c4 */
        /* <DEDUP_REMOVED lines=30> */
[----:B-1----:R-:W-:-:S04]  /*121c0*/  IADD3 R38, R3, R6, RZ ;  /* 0x0000000603267210 */ /* 0x002fc80007ffe0ff */
[----:B------:R-:W-:-:S03]  /*121d0*/  VIADDMNMX R8, R10, R38, R35, PT ;  /* 0x000000260a087246 */ /* 0x000fc60003800123 */
[----:B------:R1:W0:Y:S01]  /*121e0*/  MUFU.TANH R12, R34 ;  /* 0x00000022000c7308 */ /* 0x0002220000002400 */
[----:B-----5:R-:W-:-:S04]  /*121f0*/  VIADD R39, R3, UR55 ;  /* 0x0000003703277c36 */ /* 0x020fc80008000000 */
[----:B------:R-:W-:Y:S01]  /*12200*/  IMAD.IADD R3, R39, 0x1, R10 ;  /* 0x0000000127037824 */ /* 0x000fe200078e020a */
[----:B-1----:R-:W-:Y:S01]  /*12210*/  LEA R34, R56, 0xffffffc0, 0x6 ;  /* 0xffffffc038227811 */ /* 0x002fe200078e30ff */
[----:B--234-:R-:W-:Y:S06]  /*12220*/  @!P3 BRA `(.L_x_1480) ;  /* 0x000000000050b947 */ /* 0x01cfec0003800000 */
[----:B------:R-:W-:Y:S01]  /*12230*/  IADD3 R9, -R195, R196, R10 ;  /* 0x000000c4c3097210 */ /* 0x000fe20007ffe10a */
[----:B------:R-:W-:Y:S03]  /*12240*/  BSSY B0, `(.L_x_1481) ;  /* 0x000000e000007945 */ /* 0x000fe60003800000 */
[----:B------:R-:W-:-:S13]  /*12250*/  ISETP.GT.AND P4, PT, R9, -0x1, PT ;  /* 0xffffffff0900780c */ /* 0x000fda0003f84270 */
[----:B------:R-:W-:Y:S05]  /*12260*/  @P4 BRA `(.L_x_1482) ;  /* 0x00000000001c4947 */ /* 0x000fea0003800000 */
[----:B------:R-:W-:Y:S02]  /*12270*/  ISETP.NE.AND P4, PT, R7, 0x1, PT ;  /* 0x000000010700780c */ /* 0x000fe40003f85270 */
[----:B------:R-:W-:-:S11]  /*12280*/  LOP3.LUT R9, RZ, R9, RZ, 0x33, !PT ;  /* 0x00000009ff097212 */ /* 0x000fd600078e33ff */
[----:B------:R-:W1:Y:S02]  /*12290*/  @P4 LDC.64 R42, c[0x0][0x9e8] ;  /* 0x00027a00ff2a4b82 */ /* 0x000e640000000a00 */
[----:B-1----:R-:W-:-:S05]  /*122a0*/  @P4 IMAD.HI.U32 R10, R9, R42, RZ ;  /* 0x0000002a090a4227 */ /* 0x002fca00078e00ff */
[----:B------:R-:W-:-:S04]  /*122b0*/  @P4 SHF.R.U32.HI R9, RZ, R43, R10 ;  /* 0x0000002bff094219 */ /* 0x000fc8000001160a */
[----:B------:R-:W-:Y:S01]  /*122c0*/  LOP3.LUT R9, RZ, R9, RZ, 0x33, !PT ;  /* 0x00000009ff097212 */ /* 0x000fe200078e33ff */
[----:B------:R-:W-:Y:S06]  /*122d0*/  BRA `(.L_x_1483) ;  /* 0x0000000000107947 */ /* 0x000fec0003800000 */
.L_x_1482:
[----:B------:R-:W-:-:S13]  /*122e0*/  ISETP.NE.AND P4, PT, R7, 0x1, PT ;  /* 0x000000010700780c */ /* 0x000fda0003f85270 */
[----:B------:R-:W1:Y:S02]  /*122f0*/  @P4 LDC.64 R42, c[0x0][0x9e8] ;  /* 0x00027a00ff2a4b82 */ /* 0x000e640000000a00 */
[----:B-1----:R-:W-:-:S05]  /*12300*/  @P4 IMAD.HI.U32 R10, R9, R42, RZ ;  /* 0x0000002a090a4227 */ /* 0x002fca00078e00ff */
[----:B------:R-:W-:-:S07]  /*12310*/  @P4 SHF.R.U32.HI R9, RZ, R43, R10 ;  /* 0x0000002bff094219 */ /* 0x000fce000001160a */
.L_x_1483:
[----:B------:R-:W-:Y:S05]  /*12320*/  BSYNC B0 ;  /* 0x0000000000007941 */ /* 0x000fea0003800000 */
.L_x_1481:
[----:B------:R-:W-:-:S04]  /*12330*/  IMAD R10, R9, R7, -R34 ;  /* 0x00000007090a7224 */ /* 0x000fc800078e0a22 */
[----:B------:R-:W-:-:S05]  /*12340*/  IMAD R10, R197, -0x2, R10 ;  /* 0xfffffffec50a7824 */ /* 0x000fca00078e020a */
[----:B------:R-:W-:Y:S02]  /*12350*/  VIMNMX R3, R3, R10, !PT ;  /* 0x0000000a03037248 */ /* 0x000fe40007fe0100 */
[----:B------:R-:W-:-:S07]  /*12360*/  VIADDMNMX R8, R10, R7, R8, PT ;  /* 0x000000070a087246 */ /* 0x000fce0003800108 */
.L_x_1480:
[C---:B------:R-:W-:Y:S01]  /*12370*/  ISETP.GE.AND P4, PT, R11.reuse, 0x2, PT ;  /* 0x000000020b00780c */ /* 0x040fe20003f86270 */
[----:B------:R-:W1:Y:S01]  /*12380*/  SHFL.IDX PT, R10, R5, 0x1, 0x1c1f ;  /* 0x003c1f00050a7f89 */ /* 0x000e6200000e0000 */
[----:B------:R-:W-:Y:S02]  /*12390*/  ISETP.GE.AND P6, PT, R11, 0x9, PT ;  /* 0x000000090b00780c */ /* 0x000fe40003fc6270 */
[----:B------:R-:W-:-:S04]  /*123a0*/  ISETP.GT.AND P5, PT, R3, 0x1, !P4 ;  /* 0x000000010300780c */ /* 0x000fc800067a4270 */
[----:B------:R-:W-:-:S04]  /*123b0*/  ISETP.LT.OR P5, PT, R8, 0x2, P5 ;  /* 0x000000020800780c */ /* 0x000fc80002fa1670 */
[----:B0-----:R-:W-:Y:S02]  /*123c0*/  FSEL R43, R25, -INF , !P5 ;  /* 0xff800000192b7808 */ /* 0x001fe40006800000 */
        /* <DEDUP_REMOVED lines=17> */
[C---:B------:R-:W-:Y:S02]  /*124e0*/  ISETP.LT.OR P5, PT, R8.reuse, 0x12, P5 ;  /* 0x000000120800780c */ /* 0x040fe40002fa1670 */
        /* <DEDUP_REMOVED lines=53> */
[----:B-1----:R-:W-:-:S03]  /*12840*/  IMAD.IADD R3, R39, 0x1, R10 ;  /* 0x0000000127037824 */ /* 0x002fc600078e020a */
[----:B------:R-:W-:Y:S02]  /*12850*/  ISETP.LT.OR P6, PT, R8, 0x3a, P6 ;  /* 0x0000003a0800780c */ /* 0x000fe400037c1670 */
[----:B------:R-:W-:Y:S02]  /*12860*/  VIADDMNMX R8, R10, R38, R35, PT ;  /* 0x000000260a087246 */ /* 0x000fe40003800123 */
[----:B------:R-:W-:Y:S01]  /*12870*/  FSEL R53, R53, -INF , !P6 ;  /* 0xff80000035357808 */ /* 0x000fe20007000000 */
[----:B------:R-:W-:Y:S08]  /*12880*/  @!P3 BRA `(.L_x_1484) ;  /* 0x000000000050b947 */ /* 0x000ff00003800000 */
[----:B------:R-:W-:Y:S01]  /*12890*/  IADD3 R5, -R195, R196, R10 ;  /* 0x000000c4c3057210 */ /* 0x000fe20007ffe10a */
[----:B------:R-:W-:Y:S03]  /*128a0*/  BSSY B0, `(.L_x_1485) ;  /* 0x000000e000007945 */ /* 0x000fe60003800000 */
        /* <DEDUP_REMOVED lines=9> */
.L_x_1486:
[----:B------:R-:W-:-:S13]  /*12940*/  ISETP.NE.AND P6, PT, R7, 0x1, PT ;  /* 0x000000010700780c */ /* 0x000fda0003fc5270 */
[----:B------:R-:W0:Y:S02]  /*12950*/  @P6 LDC.64 R10, c[0x0][0x9e8] ;  /* 0x00027a00ff0a6b82 */ /* 0x000e240000000a00 */
[----:B0-----:R-:W-:-:S05]  /*12960*/  @P6 IMAD.HI.U32 R10, R5, R10, RZ ;  /* 0x0000000a050a6227 */ /* 0x001fca00078e00ff */
[----:B------:R-:W-:-:S07]  /*12970*/  @P6 SHF.R.U32.HI R5, RZ, R11, R10 ;  /* 0x0000000bff056219 */ /* 0x000fce000001160a */
.L_x_1487:
[----:B------:R-:W-:Y:S05]  /*12980*/  BSYNC B0 ;  /* 0x0000000000007941 */ /* 0x000fea0003800000 */
.L_x_1485:
[----:B------:R-:W-:-:S04]  /*12990*/  IMAD R10, R5, R7, -R34 ;  /* 0x00000007050a7224 */ /* 0x000fc800078e0a22 */
[----:B------:R-:W-:-:S05]  /*129a0*/  IMAD R10, R197, -0x2, R10 ;  /* 0xfffffffec50a7824 */ /* 0x000fca00078e020a */
[----:B------:R-:W-:Y:S02]  /*129b0*/  VIMNMX R3, R3, R10, !PT ;  /* 0x0000000a03037248 */ /* 0x000fe40007fe0100 */
[----:B------:R-:W-:-:S07]  /*129c0*/  VIADDMNMX R8, R10, R7, R8, PT ;  /* 0x000000070a087246 */ /* 0x000fce0003800108 */
.L_x_1484:
[C---:B------:R-:W-:Y:S01]  /*129d0*/  ISETP.GT.AND P4, PT, R3.reuse, 0x1, !P4 ;  /* 0x000000010300780c */ /* 0x040fe20006784270 */
[----:B------:R-:W-:Y:S01]  /*129e0*/  ULDC UR56, c[0x0][0x988] ;  /* 0x0002620000387ab9 */ /* 0x000fe20000000800 */
[----:B------:R-:W-:Y:S02]  /*129f0*/  ISETP.NE.AND P6, PT, R28, RZ, PT ;  /* 0x000000ff1c00720c */ /* 0x000fe40003fc5270 */
[----:B------:R-:W-:Y:S02]  /*12a00*/  ISETP.LT.OR P4, PT, R8, 0x2, P4 ;  /* 0x000000020800780c */ /* 0x000fe40002781670 */
[----:B------:R-:W-:Y:S02]  /*12a10*/  ISETP.GT.AND P5, PT, R3, 0x38, !P5 ;  /* 0x000000380300780c */ /* 0x000fe40006fa4270 */
[----:B------:R-:W-:Y:S02]  /*12a20*/  FSEL R5, R27, -INF , !P4 ;  /* 0xff8000001b057808 */ /* 0x000fe40006000000 */
[----:B------:R-:W-:-:S02]  /*12a30*/  ISETP.NE.AND P4, PT, R25, RZ, PT ;  /* 0x000000ff1900720c */ /* 0x000fc40003f85270 */
[----:B------:R-:W-:Y:S02]  /*12a40*/  ISETP.LT.OR P5, PT, R8, 0x39, P5 ;  /* 0x000000390800780c */ /* 0x000fe40002fa1670 */
[----:B------:R-:W-:-:S04]  /*12a50*/  ISETP.GT.AND P4, PT, R3, 0x8, !P4 ;  /* 0x000000080300780c */ /* 0x000fc80006784270 */
[----:B------:R-:W-:-:S04]  /*12a60*/  ISETP.LT.OR P4, PT, R8, 0x9, P4 ;  /* 0x000000090800780c */ /* 0x000fc80002781670 */
[----:B------:R-:W-:Y:S02]  /*12a70*/  FSEL R10, R30, -INF , !P4 ;  /* 0xff8000001e0a7808 */ /* 0x000fe40006000000 */
[----:B------:R-:W-:Y:S02]  /*12a80*/  ISETP.GT.AND P4, PT, R3, 0x9, !P6 ;  /* 0x000000090300780c */ /* 0x000fe40007784270 */
[----:B------:R-:W-:Y:S02]  /*12a90*/  ISETP.NE.AND P6, PT, R9, RZ, PT ;  /* 0x000000ff0900720c */ /* 0x000fe40003fc5270 */
        /* <DEDUP_REMOVED lines=22> */
[----:B------:R-:W-:Y:S02]  /*12c00*/  FMNMX.FTZ R9, R75, R9, !PT ;  /* 0x000000094b097209 */ /* 0x000fe40007810000 */
[----:B------:R-:W-:Y:S02]  /*12c10*/  FSEL R14, R14, -INF , !P4 ;  /* 0xff8000000e0e7808 */ /* 0x000fe40006000000 */
[----:B------:R-:W-:Y:S02]  /*12c20*/  ISETP.NE.AND P4, PT, R36, RZ, PT ;  /* 0x000000ff2400720c */ /* 0x000fe40003f85270 */
[----:B------:R-:W-:Y:S02]  /*12c30*/  FMNMX.FTZ R9, R45, R9, !PT ;  /* 0x000000092d097209 */ /* 0x000fe40007810000 */
[----:B------:R-:W-:-:S02]  /*12c40*/  ISETP.GT.AND P4, PT, R3, 0x19, !P4 ;  /* 0x000000190300780c */ /* 0x000fc40006784270 */
[----:B------:R-:W-:Y:S02]  /*12c50*/  FMNMX.FTZ R9, R77, R9, !PT ;  /* 0x000000094d097209 */ /* 0x000fe40007810000 */
[----:B------:R-:W-:Y:S02]  /*12c60*/  ISETP.LT.OR P4, PT, R8, 0x1a, P4 ;  /* 0x0000001a0800780c */ /* 0x000fe40002781670 */
[----:B------:R-:W-:Y:S02]  /*12c70*/  FMNMX.FTZ R9, R49, R9, !PT ;  /* 0x0000000931097209 */ /* 0x000fe40007810000 */
[----:B------:R-:W-:Y:S02]  /*12c80*/  FSEL R15, R15, -INF , !P4 ;  /* 0xff8000000f0f7808 */ /* 0x000fe40006000000 */
[----:B------:R-:W-:Y:S02]  /*12c90*/  ISETP.NE.AND P4, PT, R37, RZ, PT ;  /* 0x000000ff2500720c */ /* 0x000fe40003f85270 */
[----:B------:R-:W-:-:S02]  /*12ca0*/  FMNMX.FTZ R9, R79, R9, !PT ;  /* 0x000000094f097209 */ /* 0x000fc40007810000 */
[----:B------:R-:W-:Y:S02]  /*12cb0*/  ISETP.GT.AND P4, PT, R3, 0x20, !P4 ;  /* 0x000000200300780c */ /* 0x000fe40006784270 */
[----:B------:R-:W-:Y:S02]  /*12cc0*/  FMNMX.FTZ R30, R53, R9, !PT ;  /* 0x00000009351e7209 */ /* 0x000fe40007810000 */
[----:B------:R-:W-:-:S03]  /*12cd0*/  ISETP.LT.OR P4, PT, R8, 0x21, P4 ;  /* 0x000000210800780c */ /* 0x000fc60002781670 */
[----:B------:R-:W0:Y:S01]  /*12ce0*/  SHFL.BFLY PT, R9, R30, 0x2, 0x1f ;  /* 0x0c401f001e097f89 */ /* 0x000e2200000e0000 */
[----:B------:R-:W-:Y:S02]  /*12cf0*/  FSEL R20, R20, -INF , !P4 ;  /* 0xff80000014147808 */ /* 0x000fe40006000000 */
[----:B------:R-:W-:-:S04]  /*12d00*/  ISETP.NE.AND P4, PT, R40, RZ, PT ;  /* 0x000000ff2800720c */ /* 0x000fc80003f85270 */
[----:B------:R-:W-:-:S04]  /*12d10*/  ISETP.GT.AND P4, PT, R3, 0x21, !P4 ;  /* 0x000000210300780c */ /* 0x000fc80006784270 */
[----:B------:R-:W-:-:S04]  /*12d20*/  ISETP.LT.OR P4, PT, R8, 0x22, P4 ;  /* 0x000000220800780c */ /* 0x000fc80002781670 */
[----:B------:R-:W-:Y:S02]  /*12d30*/  FSEL R21, R21, -INF , !P4 ;  /* 0xff80000015157808 */ /* 0x000fe40006000000 */
[----:B------:R-:W-:-:S04]  /*12d40*/  ISETP.NE.AND P4, PT, R41, RZ, PT ;  /* 0x000000ff2900720c */ /* 0x000fc80003f85270 */
[----:B------:R-:W-:Y:S02]  /*12d50*/  ISETP.GT.AND P4, PT, R3, 0x28, !P4 ;  /* 0x000000280300780c */ /* 0x000fe40006784270 */
[----:B0-----:R-:W-:Y:S02]  /*12d60*/  FMNMX.FTZ R31, R30, R9, !PT ;  /* 0x000000091e1f7209 */ /* 0x001fe40007810000 */
[----:B------:R-:W-:-:S03]  /*12d70*/  ISETP.LT.OR P4, PT, R8, 0x29, P4 ;  /* 0x000000290800780c */ /* 0x000fc60002781670 */
[----:B------:R-:W0:Y:S01]  /*12d80*/  SHFL.BFLY PT, R28, R31, 0x1, 0x1f ;  /* 0x0c201f001f1c7f89 */ /* 0x000e2200000e0000 */
[----:B------:R-:W-:Y:S02]  /*12d90*/  FSEL R24, R46, -INF , !P4 ;  /* 0xff8000002e187808 */ /* 0x000fe40006000000 */
[----:B------:R-:W-:-:S04]  /*12da0*/  ISETP.NE.AND P4, PT, R44, RZ, PT ;  /* 0x000000ff2c00720c */ /* 0x000fc80003f85270 */
[----:B------:R-:W-:-:S04]  /*12db0*/  ISETP.GT.AND P4, PT, R3, 0x29, !P4 ;  /* 0x000000290300780c */ /* 0x000fc80006784270 */
[----:B------:R-:W-:-:S04]  /*12dc0*/  ISETP.LT.OR P4, PT, R8, 0x2a, P4 ;  /* 0x0000002a0800780c */ /* 0x000fc80002781670 */
[----:B------:R-:W-:Y:S01]  /*12dd0*/  FSEL R25, R47, -INF , !P4 ;  /* 0xff8000002f197808 */ /* 0x000fe20006000000 */
[----:B------:R-:W-:Y:S01]  /*12de0*/  IMAD.U32 R47, RZ, RZ, UR56 ;  /* 0x00000038ff2f7e24 */ /* 0x000fe2000f8e00ff */
[----:B------:R-:W-:-:S04]  /*12df0*/  ISETP.NE.AND P4, PT, R50, RZ, PT ;  /* 0x000000ff3200720c */ /* 0x000fc80003f85270 */
[----:B------:R-:W-:Y:S02]  /*12e00*/  ISETP.GT.AND P4, PT, R3, 0x30, !P4 ;  /* 0x000000300300780c */ /* 0x000fe40006784270 */
[----:B0-----:R-:W-:Y:S01]  /*12e10*/  FMNMX.FTZ R9, R31, R28, !PT ;  /* 0x0000001c1f097209 */ /* 0x001fe20007810000 */
[----:B------:R-:W-:Y:S01]  /*12e20*/  IMAD.U32 R28, RZ, RZ, UR56 ;  /* 0x00000038ff1c7e24 */ /* 0x000fe2000f8e00ff */
[----:B------:R-:W-:-:S03]  /*12e30*/  ISETP.LT.OR P4, PT, R8, 0x31, P4 ;  /* 0x000000310800780c */ /* 0x000fc60002781670 */
[----:B------:R-:W-:Y:S01]  /*12e40*/  FFMA.FTZ R28, R9, R28, -8 ;  /* 0xc1000000091c7423 */ /* 0x000fe2000001001c */
[----:B------:R-:W-:Y:S02]  /*12e50*/  FSEL R26, R26, -INF , !P4 ;  /* 0xff8000001a1a7808 */ /* 0x000fe40006000000 */
[----:B------:R-:W-:-:S04]  /*12e60*/  ISETP.NE.AND P4, PT, R48, RZ, PT ;  /* 0x000000ff3000720c */ /* 0x000fc80003f85270 */
[----:B------:R-:W-:-:S04]  /*12e70*/  ISETP.GT.AND P4, PT, R3, 0x31, !P4 ;  /* 0x000000310300780c */ /* 0x000fc80006784270 */
[----:B------:R-:W-:-:S04]  /*12e80*/  ISETP.LT.OR P4, PT, R8, 0x32, P4 ;  /* 0x000000320800780c */ /* 0x000fc80002781670 */
[----:B------:R-:W-:Y:S02]  /*12e90*/  FSEL R27, R51, -INF , !P4 ;  /* 0xff800000331b7808 */ /* 0x000fe40006000000 */
[----:B------:R-:W-:Y:S02]  /*12ea0*/  ISETP.GT.AND P4, PT, R3, RZ, !P6 ;  /* 0x000000ff0300720c */ /* 0x000fe40007784270 */
[----:B------:R-:W-:Y:S02]  /*12eb0*/  ISETP.NE.AND P6, PT, R52, RZ, PT ;  /* 0x000000ff3400720c */ /* 0x000fe40003fc5270 */
[----:B------:R-:W-:-:S04]  /*12ec0*/  ISETP.LT.OR P4, PT, R8, 0x1, P4 ;  /* 0x000000010800780c */ /* 0x000fc80002781670 */
[----:B------:R-:W-:Y:S02]  /*12ed0*/  FSEL R0, R0, -INF , !P4 ;  /* 0xff80000000007808 */ /* 0x000fe40006000000 */
[----:B------:R-:W-:Y:S02]  /*12ee0*/  FSETP.NEU.FTZ.AND P4, PT, R9, -INF , PT ;  /* 0xff8000000900780b */ /* 0x000fe40003f9d000 */
[----:B------:R-:W-:Y:S02]  /*12ef0*/  FMNMX.FTZ R29, R0, R5, !PT ;  /* 0x00000005001d7209 */ /* 0x000fe40007810000 */
[----:B------:R-:W-:Y:S02]  /*12f00*/  FSEL R32, R28, RZ, P4 ;  /* 0x000000ff1c207208 */ /* 0x000fe40002000000 */
[----:B------:R-:W-:Y:S02]  /*12f10*/  FMNMX.FTZ R28, R10, R29, !PT ;  /* 0x0000001d0a1c7209 */ /* 0x000fe40007810000 */
[----:B------:R-:W-:Y:S01]  /*12f20*/  ISETP.GT.AND P4, PT, R3, 0x39, !P6 ;  /* 0x000000390300780c */ /* 0x000fe20007784270 */
[--C-:B------:R-:W-:Y:S01]  /*12f30*/  FFMA.FTZ R30, R33, UR56, -R32.reuse ;  /* 0x00000038211e7c23 */ /* 0x100fe20008010820 */
[----:B------:R-:W-:Y:S01]  /*12f40*/  FMNMX.FTZ R29, R11, R28, !PT ;  /* 0x0000001c0b1d7209 */ /* 0x000fe20007810000 */
[--C-:B------:R-:W-:Y:S01]  /*12f50*/  FFMA.FTZ R33, R43, UR56, -R32.reuse ;  /* 0x000000382b217c23 */ /* 0x100fe20008010820 */
[----:B------:R-:W-:Y:S01]  /*12f60*/  ISETP.LT.OR P4, PT, R8, 0x3a, P4 ;  /* 0x0000003a0800780c */ /* 0x000fe20002781670 */
[----:B------:R0:W-:Y:S01]  /*12f70*/  MUFU.EX2 R31, R30 ;  /* 0x0000001e001f7308 */ /* 0x0001e20000000800 */
[----:B------:R-:W-:Y:S01]  /*12f80*/  FMNMX.FTZ R28, R12, R29, !PT ;  /* 0x0000001d0c1c7209 */ /* 0x000fe20007810000 */
[--C-:B------:R-:W-:Y:S01]  /*12f90*/  FFMA.FTZ R36, R61, UR56, -R32.reuse ;  /* 0x000000383d247c23 */ /* 0x100fe20008010820 */
[----:B------:R-:W-:Y:S01]  /*12fa0*/  FSEL R3, R54, -INF , !P5 ;  /* 0xff80000036037808 */ /* 0x000fe20006800000 */
[--C-:B------:R-:W-:Y:S01]  /*12fb0*/  FFMA.FTZ R37, R63, UR56, -R32.reuse ;  /* 0x000000383f257c23 */ /* 0x100fe20008010820 */
[----:B------:R-:W-:Y:S01]  /*12fc0*/  FMNMX.FTZ R29, R13, R28, !PT ;  /* 0x0000001c0d1d7209 */ /* 0x000fe20007810000 */
[--C-:B------:R-:W-:Y:S01]  /*12fd0*/  FFMA.FTZ R43, R45, UR56, -R32.reuse ;  /* 0x000000382d2b7c23 */ /* 0x100fe20008010820 */
[----:B------:R-:W-:-:S01]  /*12fe0*/  FFMA.FTZ R39, R67, UR56, -R32 ;  /* 0x0000003843277c23 */ /* 0x000fc20008010820 */
[----:B------:R1:W2:Y:S01]  /*12ff0*/  MUFU.EX2 R34, R33 ;  /* 0x0000002100227308 */ /* 0x0002a20000000800 */
[----:B------:R-:W-:Y:S01]  /*13000*/  FMNMX.FTZ R28, R14, R29, !PT ;  /* 0x0000001d0e1c7209 */ /* 0x000fe20007810000 */
[--C-:B0-----:R-:W-:Y:S01]  /*13010*/  FFMA.FTZ R30, R59, UR56, -R32.reuse ;  /* 0x000000383b1e7c23 */ /* 0x101fe20008010820 */
[----:B------:R-:W-:-:S01]  /*13020*/  FFMA.FTZ R40, R69, UR56, -R32 ;  /* 0x0000003845287c23 */ /* 0x000fc20008010820 */
[--C-:B------:R-:W-:Y:S01]  /*13030*/  FFMA.FTZ R41, R71, UR56, -R32.reuse ;  /* 0x0000003847297c23 */ /* 0x100fe20008010820 */
[----:B------:R-:W-:Y:S01]  /*13040*/  FMNMX.FTZ R29, R15, R28, !PT ;  /* 0x0000001c0f1d7209 */ /* 0x000fe20007810000 */
[--C-:B------:R-:W-:Y:S01]  /*13050*/  FFMA.FTZ R42, R73, UR56, -R32.reuse ;  /* 0x00000038492a7c23 */ /* 0x100fe20008010820 */
[----:B------:R-:W-:-:S01]  /*13060*/  FFMA.FTZ R45, R77, UR56, -R32 ;  /* 0x000000384d2d7c23 */ /* 0x000fc20008010820 */
[----:B------:R-:W0:Y:S01]  /*13070*/  MUFU.EX2 R35, R30 ;  /* 0x0000001e00237308 */ /* 0x000e220000000800 */
[----:B------:R-:W-:Y:S01]  /*13080*/  FMNMX.FTZ R28, R20, R29, !PT ;  /* 0x0000001d141c7209 */ /* 0x000fe20007810000 */
[--C-:B-1----:R-:W-:Y:S01]  /*13090*/  FFMA.FTZ R33, R65, UR56, -R32.reuse ;  /* 0x0000003841217c23 */ /* 0x102fe20008010820 */
[----:B------:R-:W-:-:S02]  /*130a0*/  FFMA.FTZ R46, R49, UR56, -R32 ;  /* 0x00000038312e7c23 */ /* 0x000fc40008010820 */
[----:B------:R-:W-:-:S03]  /*130b0*/  FMNMX.FTZ R29, R21, R28, !PT ;  /* 0x0000001c151d7209 */ /* 0x000fc60007810000 */
[----:B------:R-:W1:Y:S01]  /*130c0*/  MUFU.EX2 R36, R36 ;  /* 0x0000002400247308 */ /* 0x000e620000000800 */
[----:B------:R-:W-:Y:S01]  /*130d0*/  FMNMX.FTZ R28, R24, R29, !PT ;  /* 0x0000001d181c7209 */ /* 0x000fe20007810000 */
[----:B--2---:R-:W-:-:S03]  /*130e0*/  FADD.FTZ R48, R31, R34 ;  /* 0x000000221f307221 */ /* 0x004fc60000010000 */
[----:B------:R-:W-:-:S03]  /*130f0*/  FMNMX.FTZ R29, R25, R28, !PT ;  /* 0x0000001c191d7209 */ /* 0x000fc60007810000 */
[----:B------:R2:W-:Y:S01]  /*13100*/  MUFU.EX2 R38, R33 ;  /* 0x0000002100267308 */ /* 0x0005e20000000800 */
[----:B------:R-:W-:-:S04]  /*13110*/  FMNMX.FTZ R28, R26, R29, !PT ;  /* 0x0000001d1a1c7209 */ /* 0x000fc80007810000 */
[----:B------:R-:W-:Y:S02]  /*13120*/  FMNMX.FTZ R8, R27, R28, !PT ;  /* 0x0000001c1b087209 */ /* 0x000fe40007810000 */
[----:B------:R-:W-:Y:S01]  /*13130*/  FSEL R28, R55, -INF , !P4 ;  /* 0xff800000371c7808 */ /* 0x000fe20006000000 */
[----:B------:R-:W-:Y:S01]  /*13140*/  MUFU.EX2 R37, R37 ;  /* 0x0000002500257308 */ /* 0x000fe20000000800 */
[----:B------:R-:W-:Y:S01]  /*13150*/  FMNMX.FTZ R29, R3, R8, !PT ;  /* 0x00000008031d7209 */ /* 0x000fe20007810000 */
[----:B--2---:R-:W-:-:S03]  /*13160*/  FFMA.FTZ R33, R75, UR56, -R32 ;  /* 0x000000384b217c23 */ /* 0x004fc60008010820 */
[----:B------:R-:W-:-:S03]  /*13170*/  FMNMX.FTZ R29, R28, R29, !PT ;  /* 0x0000001d1c1d7209 */ /* 0x000fc60007810000 */
[----:B------:R0:W-:Y:S02]  /*13180*/  MUFU.EX2 R44, R43 ;  /* 0x0000002b002c7308 */ /* 0x0001e40000000800 */
[----:B------:R-:W2:Y:S06]  /*13190*/  SHFL.BFLY PT, R8, R29, 0x2, 0x1f ;  /* 0x0c401f001d087f89 */ /* 0x000eac00000e0000 */
[----:B------:R-:W-:Y:S01]  /*131a0*/  MUFU.EX2 R33, R33 ;  /* 0x0000002100217308 */ /* 0x000fe20000000800 */
[----:B0-----:R-:W-:-:S07]  /*131b0*/  FADD.FTZ R43, R35, R48 ;  /* 0x00000030232b7221 */ /* 0x001fce0000010000 */
[----:B------:R-:W-:Y:S08]  /*131c0*/  MUFU.EX2 R39, R39 ;  /* 0x0000002700277308 */ /* 0x000ff00000000800 */
[----:B------:R-:W0:Y:S01]  /*131d0*/  MUFU.EX2 R40, R40 ;  /* 0x0000002800287308 */ /* 0x000e220000000800 */
[----:B--2---:R-:W-:-:S05]  /*131e0*/  FMNMX.FTZ R30, R29, R8, !PT ;  /* 0x000000081d1e7209 */ /* 0x004fca0007810000 */
[----:B------:R-:W2:Y:S02]  /*131f0*/  SHFL.BFLY PT, R29, R30, 0x1, 0x1f ;  /* 0x0c201f001e1d7f89 */ /* 0x000ea400000e0000 */
[----:B------:R-:W-:Y:S08]  /*13200*/  MUFU.EX2 R41, R41 ;  /* 0x0000002900297308 */ /* 0x000ff00000000800 */
[----:B------:R-:W-:Y:S08]  /*13210*/  MUFU.EX2 R42, R42 ;  /* 0x0000002a002a7308 */ /* 0x000ff00000000800 */
[----:B------:R-:W-:Y:S01]  /*13220*/  MUFU.EX2 R45, R45 ;  /* 0x0000002d002d7308 */ /* 0x000fe20000000800 */
[----:B--2---:R-:W-:Y:S01]  /*13230*/  FMNMX.FTZ R8, R30, R29, !PT ;  /* 0x0000001d1e087209 */ /* 0x004fe20007810000 */
[--C-:B------:R-:W-:Y:S01]  /*13240*/  FFMA.FTZ R29, R79, UR56, -R32.reuse ;  /* 0x000000384f1d7c23 */ /* 0x100fe20008010820 */
[----:B------:R-:W-:-:S05]  /*13250*/  FFMA.FTZ R32, R53, UR56, -R32 ;  /* 0x0000003835207c23 */ /* 0x000fca0008010820 */
[----:B------:R-:W-:Y:S01]  /*13260*/  MUFU.EX2 R46, R46 ;  /* 0x0000002e002e7308 */ /* 0x000fe20000000800 */
[C---:B------:R-:W-:Y:S01]  /*13270*/  FSETP.NEU.FTZ.AND P4, PT, R8.reuse, -INF , PT ;  /* 0xff8000000800780b */ /* 0x040fe20003f9d000 */
[----:B------:R-:W-:Y:S01]  /*13280*/  FFMA.FTZ R30, R8, R47, -8 ;  /* 0xc1000000081e7423 */ /* 0x000fe2000001002f */
[C---:B-1----:R-:W-:Y:S01]  /*13290*/  F2FP.SATFINITE.E4M3.F32.PACK_AB_MERGE_C R47, R36.reuse, R35, RZ ;  /* 0x00000023242f723e */ /* 0x042fe200048070ff */
[----:B------:R-:W-:Y:S01]  /*132a0*/  FADD.FTZ R36, R36, R43 ;  /* 0x0000002b24247221 */ /* 0x000fe20000010000 */
[----:B0-----:R-:W-:Y:S02]  /*132b0*/  F2FP.SATFINITE.E4M3.F32.PACK_AB_MERGE_C R43, R40, R39, RZ ;  /* 0x00000027282b723e */ /* 0x001fe400048070ff */
[----:B------:R-:W-:Y:S01]  /*132c0*/  FSEL R30, R30, RZ, P4 ;  /* 0x000000ff1e1e7208 */ /* 0x000fe20002000000 */
[----:B------:R-:W-:Y:S01]  /*132d0*/  MUFU.EX2 R29, R29 ;  /* 0x0000001d001d7308 */ /* 0x000fe20000000800 */
[----:B------:R-:W-:Y:S02]  /*132e0*/  F2FP.SATFINITE.E4M3.F32.PACK_AB_MERGE_C R188, R34, R31, R47 ;  /* 0x0000001f22bc723e */ /* 0x000fe4000480702f */
[----:B------:R-:W-:Y:S01]  /*132f0*/  F2FP.SATFINITE.E4M3.F32.PACK_AB_MERGE_C R190, R38, R37, R43 ;  /* 0x0000002526be723e */ /* 0x000fe2000480702b */
        /* <DEDUP_REMOVED lines=17> */
[----:B------:R-:W-:-:S05]  /*13410*/  FFMA.FTZ R28, R28, UR56, -R30 ;  /* 0x000000381c1c7c23 */ /* 0x000fca000801081e */
[----:B------:R-:W1:Y:S08]  /*13420*/  MUFU.EX2 R10, R10 ;  /* 0x0000000a000a7308 */ /* 0x000e700000000800 */
[----:B------:R-:W2:Y:S01]  /*13430*/  MUFU.EX2 R11, R11 ;  /* 0x0000000b000b7308 */ /* 0x000ea20000000800 */
[----:B0-----:R-:W-:-:S07]  /*13440*/  FADD.FTZ R35, R0, R5 ;  /* 0x0000000500237221 */ /* 0x001fce0000010000 */
[----:B------:R-:W0:Y:S01]  /*13450*/  MUFU.EX2 R12, R12 ;  /* 0x0000000c000c7308 */ /* 0x000e220000000800 */
[----:B-1----:R-:W-:-:S01]  /*13460*/  FADD.FTZ R34, R10, R35 ;  /* 0x000000230a227221 */ /* 0x002fc20000010000 */
[----:B------:R-:W-:-:S04]  /*13470*/  FADD.FTZ R35, R37, R36 ;  /* 0x0000002425237221 */ /* 0x000fc80000010000 */
[----:B------:R-:W-:Y:S02]  /*13480*/  FADD.FTZ R36, R38, R35 ;  /* 0x0000002326247221 */ /* 0x000fe40000010000 */
[----:B------:R-:W1:Y:S01]  /*13490*/  MUFU.EX2 R13, R13 ;  /* 0x0000000d000d7308 */ /* 0x000e620000000800 */
[----:B--2---:R-:W-:-:S01]  /*134a0*/  FADD.FTZ R31, R11, R34 ;  /* 0x000000220b1f7221 */ /* 0x004fc20000010000 */
[----:B------:R-:W2:Y:S01]  /*134b0*/  @P2 LDC R35, c[0x0][0x44c] ;  /* 0x00011300ff232b82 */ /* 0x000ea20000000800 */
[----:B------:R-:W-:-:S04]  /*134c0*/  FADD.FTZ R39, R39, R36 ;  /* 0x0000002427277221 */ /* 0x000fc80000010000 */
[----:B------:R-:W-:Y:S01]  /*134d0*/  FADD.FTZ R40, R40, R39 ;  /* 0x0000002728287221 */ /* 0x000fe20000010000 */
[----:B------:R-:W3:Y:S01]  /*134e0*/  MUFU.EX2 R14, R14 ;  /* 0x0000000e000e7308 */ /* 0x000ee20000000800 */
[----:B0-----:R-:W-:-:S07]  /*134f0*/  FADD.FTZ R34, R12, R31 ;  /* 0x0000001f0c227221 */ /* 0x001fce0000010000 */
[----:B------:R-:W0:Y:S01]  /*13500*/  MUFU.EX2 R15, R15 ;  /* 0x0000000f000f7308 */ /* 0x000e220000000800 */
[----:B-1----:R-:W-:-:S01]  /*13510*/  FADD.FTZ R31, R13, R34 ;  /* 0x000000220d1f7221 */ /* 0x002fc20000010000 */
[----:B------:R-:W-:-:S04]  /*13520*/  F2FP.SATFINITE.E4M3.F32.PACK_AB_MERGE_C R34, R44, R33, RZ ;  /* 0x000000212c22723e */ /* 0x000fc800048070ff */
[----:B------:R-:W-:Y:S01]  /*13530*/  F2FP.SATFINITE.E4M3.F32.PACK_AB_MERGE_C R184, R42, R41, R34 ;  /* 0x000000292ab8723e */ /* 0x000fe20004807022 */
[----:B------:R-:W-:-:S01]  /*13540*/  FADD.FTZ R41, R41, R40 ;  /* 0x0000002829297221 */ /* 0x000fc20000010000 */
[----:B------:R-:W1:Y:S01]  /*13550*/  MUFU.EX2 R20, R20 ;  /* 0x0000001400147308 */ /* 0x000e620000000800 */
[----:B---3--:R-:W-:-:S01]  /*13560*/  FADD.FTZ R30, R14, R31 ;  /* 0x0000001f0e1e7221 */ /* 0x008fc20000010000 */
[----:B------:R-:W3:Y:S01]  /*13570*/  @P2 LDC R34, c[0x0][0x450] ;  /* 0x00011400ff222b82 */ /* 0x000ee20000000800 */
[----:B------:R-:W-:-:S01]  /*13580*/  FADD.FTZ R42, R42, R41 ;  /* 0x000000292a2a7221 */ /* 0x000fc20000010000 */
[----:B--2---:R-:W-:-:S04]  /*13590*/  @P2 IMAD.HI.U32 R35, R204, R35, RZ ;  /* 0x00000023cc232227 */ /* 0x004fc800078e00ff */
[----:B------:R-:W-:Y:S01]  /*135a0*/  FADD.FTZ R33, R33, R42 ;  /* 0x0000002a21217221 */ /* 0x000fe20000010000 */
[----:B------:R-:W2:Y:S01]  /*135b0*/  MUFU.EX2 R21, R21 ;  /* 0x0000001500157308 */ /* 0x000ea20000000800 */
[----:B0-----:R-:W-:-:S01]  /*135c0*/  FADD.FTZ R31, R15, R30 ;  /* 0x0000001e0f1f7221 */ /* 0x001fc20000010000 */
[----:B------:R-:W-:Y:S01]  /*135d0*/  F2FP.SATFINITE.E4M3.F32.PACK_AB_MERGE_C R30, R11, R10, RZ ;  /* 0x0000000a0b1e723e */ /* 0x000fe200048070ff */
[----:B------:R-:W-:-:S01]  /*135e0*/  FADD.FTZ R44, R44, R33 ;  /* 0x000000212c2c7221 */ /* 0x000fc20000010000 */
[----:B------:R-:W-:Y:S02]  /*135f0*/  F2FP.SATFINITE.E4M3.F32.PACK_AB_MERGE_C R14, R15, R14, RZ ;  /* 0x0000000e0f0e723e */ /* 0x000fe400048070ff */
[----:B------:R-:W-:Y:S02]  /*13600*/  F2FP.SATFINITE.E4M3.F32.PACK_AB_MERGE_C R189, R5, R0, R30 ;  /* 0x0000000005bd723e */ /* 0x000fe4000480701e */
[----:B------:R-:W0:Y:S01]  /*13610*/  MUFU.EX2 R24, R24 ;  /* 0x0000001800187308 */ /* 0x000e220000000800 */
[----:B-1----:R-:W-:-:S01]  /*13620*/  FADD.FTZ R10, R20, R31 ;  /* 0x0000001f140a7221 */ /* 0x002fc20000010000 */
[----:B------:R-:W-:Y:S01]  /*13630*/  F2FP.SATFINITE.E4M3.F32.PACK_AB_MERGE_C R191, R13, R12, R14 ;  /* 0x0000000c0dbf723e */ /* 0x000fe2000480700e */
[----:B------:R-:W-:-:S05]  /*13640*/  IMAD.MOV.U32 R12, RZ, RZ, R204 ;  /* 0x000000ffff0c7224 */ /* 0x000fca00078e00cc */
[----:B------:R-:W1:Y:S01]  /*13650*/  MUFU.EX2 R25, R25 ;  /* 0x0000001900197308 */ /* 0x000e620000000800 */
[----:B--2---:R-:W-:-:S01]  /*13660*/  FADD.FTZ R11, R21, R10 ;  /* 0x0000000a150b7221 */ /* 0x004fc20000010000 */
[----:B---3--:R-:W-:-:S06]  /*13670*/  @P2 SHF.R.U32.HI R12, RZ, R34, R35 ;  /* 0x00000022ff0c2219 */ /* 0x008fcc0000011623 */
[----:B------:R-:W2:Y:S01]  /*13680*/  MUFU.EX2 R32, R32 ;  /* 0x0000002000207308 */ /* 0x000ea20000000800 */
[----:B0-----:R-:W-:-:S01]  /*13690*/  FADD.FTZ R0, R24, R11 ;  /* 0x0000000b18007221 */ /* 0x001fc20000010000 */
[----:B------:R-:W-:-:S04]  /*136a0*/  IMAD.IADD R11, R57, 0x1, R12 ;  /* 0x00000001390b7824 */ /* 0x000fc800078e020c */
[----:B------:R-:W-:Y:S02]  /*136b0*/  IMAD.IADD R6, R11, 0x1, R6 ;  /* 0x000000010b067824 */ /* 0x000fe400078e0206 */
[----:B------:R-:W0:Y:S01]  /*136c0*/  MUFU.EX2 R26, R26 ;  /* 0x0000001a001a7308 */ /* 0x000e220000000800 */
[C---:B-1----:R-:W-:Y:S01]  /*136d0*/  F2FP.SATFINITE.E4M3.F32.PACK_AB_MERGE_C R24, R25.reuse, R24, RZ ;  /* 0x000000181918723e */ /* 0x042fe200048070ff */
[----:B------:R-:W-:-:S03]  /*136e0*/  FADD.FTZ R25, R25, R0 ;  /* 0x0000000019197221 */ /* 0x000fc60000010000 */
[----:B------:R-:W-:-:S03]  /*136f0*/  F2FP.SATFINITE.E4M3.F32.PACK_AB_MERGE_C R185, R21, R20, R24 ;  /* 0x0000001415b9723e */ /* 0x000fc60004807018 */
[----:B------:R-:W1:Y:S01]  /*13700*/  MUFU.EX2 R27, R27 ;  /* 0x0000001b001b7308 */ /* 0x000e620000000800 */
[----:B--2---:R-:W-:-:S04]  /*13710*/  F2FP.SATFINITE.E4M3.F32.PACK_AB_MERGE_C R5, R32, R29, RZ ;  /* 0x0000001d2005723e */ /* 0x004fc800048070ff */
[----:B------:R-:W-:Y:S01]  /*13720*/  F2FP.SATFINITE.E4M3.F32.PACK_AB_MERGE_C R186, R46, R45, R5 ;  /* 0x0000002d2eba723e */ /* 0x000fe20004807005 */
[----:B------:R-:W-:-:S02]  /*13730*/  FADD.FTZ R45, R45, R44 ;  /* 0x0000002c2d2d7221 */ /* 0x000fc40000010000 */
[----:B------:R-:W2:Y:S01]  /*13740*/  MUFU.EX2 R3, R3 ;  /* 0x0000000300037308 */ /* 0x000ea20000000800 */
[----:B0-----:R-:W-:-:S01]  /*13750*/  FADD.FTZ R0, R26, R25 ;  /* 0x000000191a007221 */ /* 0x001fc20000010000 */
[----:B------:R-:W-:-:S04]  /*13760*/  FADD.FTZ R46, R46, R45 ;  /* 0x0000002d2e2e7221 */ /* 0x000fc80000010000 */
[----:B------:R-:W-:Y:S02]  /*13770*/  FADD.FTZ R29, R29, R46 ;  /* 0x0000002e1d1d7221 */ /* 0x000fe40000010000 */
[----:B------:R-:W0:Y:S01]  /*13780*/  MUFU.EX2 R28, R28 ;  /* 0x0000001c001c7308 */ /* 0x000e220000000800 */
[----:B-1----:R-:W-:-:S04]  /*13790*/  FADD.FTZ R0, R27, R0 ;  /* 0x000000001b007221 */ /* 0x002fc80000010000 */
[----:B--2---:R-:W-:Y:S01]  /*137a0*/  FADD.FTZ R5, R3, R0 ;  /* 0x0000000003057221 */ /* 0x004fe20000010000 */
[----:B0-----:R-:W-:-:S03]  /*137b0*/  F2FP.SATFINITE.E4M3.F32.PACK_AB_MERGE_C R10, R28, R3, RZ ;  /* 0x000000031c0a723e */ /* 0x001fc600048070ff */
[----:B------:R-:W-:Y:S01]  /*137c0*/  FADD.FTZ R0, R28, R5 ;  /* 0x000000051c007221 */ /* 0x000fe20000010000 */
[----:B------:R-:W-:-:S01]  /*137d0*/  FADD.FTZ R3, R32, R29 ;  /* 0x0000001d20037221 */ /* 0x000fc20000010000 */
[----:B------:R-:W-:Y:S01]  /*137e0*/  VIADD R5, R56, 0xfffffffe ;  /* 0xfffffffe38057836 */ /* 0x000fe20000000000 */
[----:B------:R-:W-:Y:S01]  /*137f0*/  F2FP.SATFINITE.E4M3.F32.PACK_AB_MERGE_C R187, R27, R26, R10 ;  /* 0x0000001a1bbb723e */ /* 0x000fe2000480700a */
        /* <DEDUP_REMOVED lines=12> */
.L_x_1490:
[----:B------:R-:W-:-:S13]  /*138c0*/  ISETP.NE.AND P4, PT, R7, 0x1, PT ;  /* 0x000000010700780c */ /* 0x000fda0003f85270 */
[----:B------:R-:W0:Y:S02]  /*138d0*/  @P4 LDC.64 R12, c[0x0][0x9e8] ;  /* 0x00027a00ff0c4b82 */ /* 0x000e240000000a00 */
[----:B0-----:R-:W-:-:S05]  /*138e0*/  @P4 IMAD.HI.U32 R12, R10, R12, RZ ;  /* 0x0000000c0a0c4227 */ /* 0x001fca00078e00ff */
[----:B------:R-:W-:-:S07]  /*138f0*/  @P4 SHF.R.U32.HI R10, RZ, R13, R12 ;  /* 0x0000000dff0a4219 */ /* 0x000fce000001160c */
.L_x_1491:
[----:B------:R-:W-:Y:S05]  /*13900*/  BSYNC B0 ;  /* 0x0000000000007941 */ /* 0x000fea0003800000 */
.L_x_1489:
[----:B------:R-:W-:-:S05]  /*13910*/  IMAD R7, R10, R7, R7 ;  /* 0x000000070a077224 */ /* 0x000fca00078e0207 */
[----:B------:R-:W-:-:S07]  /*13920*/  VIMNMX R6, R6, R7, PT ;  /* 0x0000000706067248 */ /* 0x000fce0003fe0100 */
.L_x_1488:
[----:B------:R-:W-:Y:S01]  /*13930*/  SHF.R.S32.HI R7, RZ, 0x1f, R6 ;  /* 0x0000001fff077819 */ /* 0x000fe20000011406 */
[----:B------:R-:W-:Y:S01]  /*13940*/  ULDC UR52, c[0x0][0x9e4] ;  /* 0x0002790000347ab9 */ /* 0x000fe20000000800 */
[----:B------:R-:W-:Y:S01]  /*13950*/  ULDC UR49, c[0x0][0x9e4] ;  /* 0x0002790000317ab9 */ /* 0x000fe20000000800 */
[----:B------:R-:W-:Y:S01]  /*13960*/  ULDC UR48, c[0x0][0x988] ;  /* 0x0002620000307ab9 */ /* 0x000fe20000000800 */
[----:B------:R-:W-:Y:S01]  /*13970*/  LEA.HI R7, R7, R6, RZ, 0x6 ;  /* 0x0000000607077211 */ /* 0x000fe200078f30ff */
[----:B------:R-:W-:Y:S01]  /*13980*/  ULDC UR51, c[0x0][0x988] ;  /* 0x0002620000337ab9 */ /* 0x000fe20000000800 */
[----:B------:R-:W-:Y:S01]  /*13990*/  ULDC UR50, c[0x0][0x988] ;  /* 0x0002620000327ab9 */ /* 0x000fe20000000800 */
[----:B------:R-:W-:Y:S01]  /*139a0*/  ULDC UR54, c[0x0][0x9e0] ;  /* 0x0002780000367ab9 */ /* 0x000fe20000000800 */
[----:B------:R-:W-:Y:S01]  /*139b0*/  SHF.R.S32.HI R10, RZ, 0x6, R7 ;  /* 0x00000006ff0a7819 */ /* 0x000fe20000011407 */
[----:B------:R-:W-:Y:S01]  /*139c0*/  ULDC UR53, c[0x0][0x9e0] ;  /* 0x0002780000357ab9 */ /* 0x000fe20000000800 */
[----:B------:R-:W-:-:S02]  /*139d0*/  CS2R R150, SRZ ;  /* 0x0000000000967805 */ /* 0x000fc4000001ff00 */
[----:B------:R-:W-:Y:S02]  /*139e0*/  CS2R R148, SRZ ;  /* 0x0000000000947805 */ /* 0x000fe4000001ff00 */
[----:B------:R-:W-:Y:S02]  /*139f0*/  VIMNMX R10, R201, R10, !PT ;  /* 0x0000000ac90a7248 */ /* 0x000fe40007fe0100 */
[----:B------:R-:W-:Y:S02]  /*13a00*/  CS2R R146, SRZ ;  /* 0x0000000000927805 */ /* 0x000fe4000001ff00 */
[----:B------:R-:W-:Y:S02]  /*13a10*/  CS2R R144, SRZ ;  /* 0x0000000000907805 */ /* 0x000fe4000001ff00 */
[----:B------:R-:W-:Y:S02]  /*13a20*/  CS2R R142, SRZ ;  /* 0x00000000008e7805 */ /* 0x000fe4000001ff00 */
[----:B------:R-:W-:-:S02]  /*13a30*/  ISETP.GE.AND P4, PT, R5, R10, PT ;  /* 0x0000000a0500720c */ /* 0x000fc40003f86270 */
        /* <DEDUP_REMOVED lines=59> */
[----:B------:R-:W-:Y:S06]  /*13df0*/  @!P4 BRA `(.L_x_1492) ;  /* 0x00000028003cc947 */ /* 0x000fec0003800000 */
[----:B------:R-:W-:-:S07]  /*13e00*/  IMAD.MOV.U32 R151, RZ, RZ, RZ ;  /* 0x000000ffff977224 */ /* 0x000fce00078e00ff */
.L_x_1511:
[----:B------:R-:W-:Y:S01]  /*13e10*/  VIADD R11, R199, 0x1 ;  /* 0x00000001c70b7836 */ /* 0x000fe20000000000 */
[----:B------:R-:W-:Y:S05]  /*13e20*/  YIELD ;  /* 0x0000000000007946 */ /* 0x000fea0003800000 */
[----:B------:R-:W-:-:S04]  /*13e30*/  ISETP.NE.AND P4, PT, R11, 0x2, PT ;  /* 0x000000020b00780c */ /* 0x000fc80003f85270 */
[----:B------:R-:W-:Y:S02]  /*13e40*/  SEL R6, RZ, 0x1, P4 ;  /* 0x00000001ff067807 */ /* 0x000fe40002000000 */
[----:B------:R-:W-:Y:S02]  /*13e50*/  SEL R11, R11, RZ, P4 ;  /* 0x000000ff0b0b7207 */ /* 0x000fe40002000000 */
[----:B------:R-:W-:Y:S02]  /*13e60*/  ISETP.NE.AND P4, PT, R200, RZ, PT ;  /* 0x000000ffc800720c */ /* 0x000fe40003f85270 */
[----:B------:R-:W-:-:S11]  /*13e70*/  LOP3.LUT R225, R193, R6, RZ, 0x3c, !PT ;  /* 0x00000006c1e17212 */ /* 0x000fd600078e3cff */
[----:B------:R-:W-:Y:S05]  /*13e80*/  @P4 BRA `(.L_x_1493) ;  /* 0x0000000000304947 */ /* 0x000fea0003800000 */
[----:B------:R-:W-:Y:S05]  /*13e90*/  @!P0 BRA `(.L_x_1494) ;  /* 0x0000000000048947 */ /* 0x000fea0003800000 */
[----:B------:R-:W-:Y:S01]  /*13ea0*/  BPT.TRAP 0x1 ;  /* 0x000000040000795c */ /* 0x000fe20000300000 */
.L_x_1494:
[----:B------:R-:W-:Y:S01]  /*13eb0*/  IMAD R7, R11, 0x8, R16 ;  /* 0x000000080b077824 */ /* 0x000fe200078e0210 */
[----:B------:R-:W-:-:S04]  /*13ec0*/  SHF.L.U32 R6, R225, 0x1f, RZ ;  /* 0x0000001fe1067819 */ /* 0x000fc800000006ff */
[----:B------:R0:W1:Y:S01]  /*13ed0*/  SYNCS.PHASECHK.TRANS64.TRYWAIT P5, [R7+URZ+0x28430], R6 ;  /* 0x02843006070075a7 */ /* 0x00006200080a017f */
[----:B------:R-:W-:Y:S05]  /*13ee0*/  @!P0 BRA `(.L_x_1495) ;  /* 0x0000000000048947 */ /* 0x000fea0003800000 */
[----:B------:R-:W-:Y:S01]  /*13ef0*/  BPT.TRAP 0x1 ;  /* 0x000000040000795c */ /* 0x000fe20000300000 */
.L_x_1495:
[----:B------:R-:W-:Y:S04]  /*13f00*/  BSSY B0, `(.L_x_1493) ;  /* 0x0000004000007945 */ /* 0x000fe80003800000 */
[----:B-1----:R-:W-:Y:S05]  /*13f10*/  @P5 BRA `(.L_x_1496) ;  /* 0x0000000000085947 */ /* 0x002fea0003800000 */
[----:B------:R-:W1:Y:S02]  /*13f20*/  SYNCS.PHASECHK.TRANS64.TRYWAIT P5, [R7+URZ+0x28430], R6 ;  /* 0x02843006070075a7 */ /* 0x000e6400080a017f */
[----:B-1----:R-:W-:Y:S05]  /*13f30*/  @!P5 BRA `(.L_x_1497) ;  /* 0x000001440020d947 */ /* 0x002fea0003800000 */
.L_x_1496:
[----:B------:R-:W-:Y:S05]  /*13f40*/  BSYNC B0 ;  /* 0x0000000000007941 */ /* 0x000fea0003800000 */
.L_x_1493:
[----:B01----:R-:W0:Y:S01]  /*13f50*/  S2R R6, SR_TID.X ;  /* 0x0000000000067919 */ /* 0x003e220000002100 */
[----:B------:R-:W-:Y:S05]  /*13f60*/  WARPSYNC.ALL ;  /* 0x0000000000007948 */ /* 0x000fea0003800000 */
[----:B------:R-:W-:Y:S01]  /*13f70*/  MOV R7, 0x40000040 ;  /* 0x4000004000077802 */ /* 0x000fe20000000f00 */
[----:B------:R-:W-:Y:S02]  /*13f80*/  IMAD.MOV.U32 R15, RZ, RZ, 0x40000040 ;  /* 0x40000040ff0f7424 */ /* 0x000fe400078e00ff */
[----:B------:R-:W-:Y:S01]  /*13f90*/  IMAD.MOV.U32 R21, RZ, RZ, 0x40000040 ;  /* 0x40000040ff157424 */ /* 0x000fe200078e00ff */
[----:B------:R-:W-:Y:S01]  /*13fa0*/  R2UR UR15, R7 ;  /* 0x00000000070f72ca */ /* 0x000fe200000e0000 */
[----:B------:R-:W-:Y:S01]  /*13fb0*/  IMAD.MOV.U32 R13, RZ, RZ, 0x40000040 ;  /* 0x40000040ff0d7424 */ /* 0x000fe200078e00ff */
[----:B------:R-:W-:-:S02]  /*13fc0*/  R2UR UR11, R15 ;  /* 0x000000000f0b72ca */ /* 0x000fc400000e0000 */
[----:B------:R-:W-:Y:S02]  /*13fd0*/  R2UR UR7, R21 ;  /* 0x00000000150772ca */ /* 0x000fe400000e0000 */
[----:B------:R-:W-:Y:S02]  /*13fe0*/  R2UR UR19, R13 ;  /* 0x000000000d1372ca */ /* 0x000fe400000e0000 */
[----:B------:R-:W-:Y:S02]  /*13ff0*/  R2UR UR23, R15 ;  /* 0x000000000f1772ca */ /* 0x000fe400000e0000 */
[----:B------:R-:W-:Y:S02]  /*14000*/  R2UR UR27, R13 ;  /* 0x000000000d1b72ca */ /* 0x000fe400000e0000 */
[----:B------:R-:W-:Y:S02]  /*14010*/  R2UR UR31, R21 ;  /* 0x00000000151f72ca */ /* 0x000fe400000e0000 */
[----:B------:R-:W-:-:S02]  /*14020*/  R2UR UR35, R7 ;  /* 0x00000000072372ca */ /* 0x000fc400000e0000 */
[----:B0-----:R-:W-:Y:S01]  /*14030*/  SHF.R.U32.HI R12, RZ, 0x7, R6 ;  /* 0x00000007ff0c7819 */ /* 0x001fe20000011606 */
[----:B------:R-:W-:-:S04]  /*14040*/  IMAD R6, R11, 0x400, R4 ;  /* 0x000004000b067824 */ /* 0x000fc800078e0204 */
[----:B------:R-:W-:Y:S01]  /*14050*/  VIADD R152, R12, 0x8 ;  /* 0x000000080c987836 */ /* 0x000fe20000000000 */
[C---:B------:R-:W-:Y:S01]  /*14060*/  R2UR UR14, R6.reuse ;  /* 0x00000000060e72ca */ /* 0x040fe200000e0000 */
[C---:B------:R-:W-:Y:S02]  /*14070*/  VIADD R14, R6.reuse, 0x2 ;  /* 0x00000002060e7836 */ /* 0x040fe40000000000 */
[C---:B------:R-:W-:Y:S01]  /*14080*/  VIADD R20, R6.reuse, 0x4 ;  /* 0x0000000406147836 */ /* 0x040fe20000000000 */
[----:B------:R0:W-:Y:S01]  /*14090*/  BAR.SYNC.DEFER_BLOCKING R152, 0x100 ;  /* 0x000400980000751d */ /* 0x0001e20000010000 */
[----:B------:R-:W-:Y:S01]  /*140a0*/  VIADD R12, R6, 0x6 ;  /* 0x00000006060c7836 */ /* 0x000fe20000000000 */
[----:B------:R-:W-:Y:S01]  /*140b0*/  R2UR UR10, R14 ;  /* 0x000000000e0a72ca */ /* 0x000fe200000e0000 */
[----:B------:R-:W-:Y:S01]  /*140c0*/  VIADD R14, R6, 0x200 ;  /* 0x00000200060e7836 */ /* 0x000fe20000000000 */
[----:B------:R-:W-:Y:S01]  /*140d0*/  R2UR UR6, R20 ;  /* 0x00000000140672ca */ /* 0x000fe200000e0000 */
[----:B------:R-:W-:Y:S01]  /*140e0*/  VIADD R20, R6, 0x204 ;  /* 0x0000020406147836 */ /* 0x000fe20000000000 */
[----:B------:R-:W-:Y:S01]  /*140f0*/  R2UR UR18, R12 ;  /* 0x000000000c1272ca */ /* 0x000fe200000e0000 */
[----:B------:R-:W-:Y:S01]  /*14100*/  VIADD R12, R6, 0x202 ;  /* 0x00000202060c7836 */ /* 0x000fe20000000000 */
[----:B------:R-:W-:Y:S01]  /*14110*/  R2UR UR22, R14 ;  /* 0x000000000e1672ca */ /* 0x000fe200000e0000 */
[----:B------:R-:W-:Y:S01]  /*14120*/  VIADD R6, R6, 0x206 ;  /* 0x0000020606067836 */ /* 0x000fe20000000000 */
[----:B------:R-:W-:-:S02]  /*14130*/  R2UR UR30, R20 ;  /* 0x00000000141e72ca */ /* 0x000fc400000e0000 */
[----:B------:R-:W-:Y:S02]  /*14140*/  R2UR UR26, R12 ;  /* 0x000000000c1a72ca */ /* 0x000fe400000e0000 */
[----:B------:R-:W-:Y:S01]  /*14150*/  R2UR UR34, R6 ;  /* 0x00000000062272ca */ /* 0x000fe200000e0000 */
[----:B0-----:R-:W-:-:S06]  /*14160*/  WARPGROUP.ARRIVE ;  /* 0x00000000000079c5 */ /* 0x001fcc0000000000 */
        /* <DEDUP_REMOVED lines=23> */
[----:B------:R-:W-:Y:S05]  /*142e0*/  @P4 BRA `(.L_x_1498) ;  /* 0x0000000000284947 */ /* 0x000fea0003800000 */
[----:B------:R-:W-:Y:S05]  /*142f0*/  @!P0 BRA `(.L_x_1499) ;  /* 0x0000000000048947 */ /* 0x000fea0003800000 */
[----:B------:R-:W-:Y:S01]  /*14300*/  BPT.TRAP 0x1 ;  /* 0x000000040000795c */ /* 0x000fe20000300000 */
.L_x_1499:
[----:B------:R-:W-:Y:S02]  /*14310*/  SHF.L.U32 R6, R193, 0x1f, RZ ;  /* 0x0000001fc1067819 */ /* 0x000fe400000006ff */
[----:B------:R-:W-:-:S04]  /*14320*/  LEA R7, R199, R16, 0x3 ;  /* 0x00000010c7077211 */ /* 0x000fc800078e18ff */
[----:B------:R0:W1:Y:S01]  /*14330*/  SYNCS.PHASECHK.TRANS64.TRYWAIT P4, [R7+URZ+0x28450], R6 ;  /* 0x02845006070075a7 */ /* 0x000062000808017f */
[----:B------:R-:W-:Y:S05]  /*14340*/  @!P0 BRA `(.L_x_1500) ;  /* 0x0000000000048947 */ /* 0x000fea0003800000 */
[----:B------:R-:W-:Y:S01]  /*14350*/  BPT.TRAP 0x1 ;  /* 0x000000040000795c */ /* 0x000fe20000300000 */
.L_x_1500:
[----:B-1----:R-:W-:Y:S05]  /*14360*/  @P4 BRA `(.L_x_1498) ;  /* 0x0000000000084947 */ /* 0x002fea0003800000 */
[----:B------:R-:W1:Y:S02]  /*14370*/  SYNCS.PHASECHK.TRANS64.TRYWAIT P4, [R7+URZ+0x28450], R6 ;  /* 0x02845006070075a7 */ /* 0x000e64000808017f */
[----:B-1----:R-:W-:Y:S05]  /*14380*/  @!P4 BRA `(.L_x_1501) ;  /* 0x000001400020c947 */ /* 0x002fea0003800000 */
.L_x_1498:
[----:B01----:R-:W-:Y:S01]  /*14390*/  VIADD R6, R16, 0x8000 ;  /* 0x0000800010067836 */ /* 0x003fe20000000000 */
[----:B------:R-:W-:Y:S05]  /*143a0*/  WARPSYNC.ALL ;  /* 0x0000000000007948 */ /* 0x000fea0003800000 */
[----:B------:R-:W-:Y:S01]  /*143b0*/  SHF.R.U32.HI R6, RZ, 0x4, R6 ;  /* 0x00000004ff067819 */ /* 0x000fe20000011606 */
[----:B------:R-:W-:Y:S01]  /*143c0*/  IMAD.MOV.U32 R7, RZ, RZ, -0x7fffffe0 ;  /* 0x80000020ff077424 */ /* 0x000fe200078e00ff */
[----:B------:R-:W-:Y:S01]  /*143d0*/  WARPGROUP.ARRIVE ;  /* 0x00000000000079c5 */ /* 0x000fe20000000000 */
[----:B------:R-:W0:Y:S01]  /*143e0*/  @P2 LDC R13, c[0x0][0x450] ;  /* 0x00011400ff0d2b82 */ /* 0x000e220000000800 */
[----:B------:R-:W-:-:S04]  /*143f0*/  LOP3.LUT R6, R6, 0x3fff, RZ, 0xc0, !PT ;  /* 0x00003fff06067812 */ /* 0x000fc800078ec0ff */
[----:B------:R-:W1:Y:S01]  /*14400*/  S2R R193, SR_TID.X ;  /* 0x0000000000c17919 */ /* 0x000e620000002100 */
[----:B------:R-:W-:Y:S01]  /*14410*/  R2UR UR7, R7 ;  /* 0x00000000070772ca */ /* 0x000fe200000e0000 */
[----:B------:R-:W-:Y:S01]  /*14420*/  IMAD.MOV.U32 R7, RZ, RZ, -0x7fffffe0 ;  /* 0x80000020ff077424 */ /* 0x000fe200078e00ff */
[----:B------:R-:W-:Y:S01]  /*14430*/  LOP3.LUT R6, R6, 0x10000, RZ, 0xfc, !PT ;  /* 0x0001000006067812 */ /* 0x000fe200078efcff */
[----:B------:R-:W-:Y:S02]  /*14440*/  IMAD.IADD R14, R205, 0x1, R204 ;  /* 0x00000001cd0e7824 */ /* 0x000fe400078e02cc */
[C---:B------:R-:W-:Y:S01]  /*14450*/  FMUL.FTZ R20, R2.reuse, R153 ;  /* 0x0000009902147220 */ /* 0x040fe20000410000 */
[C---:B------:R-:W-:Y:S01]  /*14460*/  FMUL.FTZ R153, R2.reuse, R156 ;  /* 0x0000009c02997220 */ /* 0x040fe20000410000 */
[C---:B------:R-:W-:Y:S01]  /*14470*/  FMUL.FTZ R156, R2.reuse, R163 ;  /* 0x000000a3029c7220 */ /* 0x040fe20000410000 */
[----:B------:R-:W-:Y:S02]  /*14480*/  IMAD R6, R199, 0x400, R6 ;  /* 0x00000400c7067824 */ /* 0x000fe400078e0206 */
[C---:B------:R-:W-:Y:S01]  /*14490*/  FMUL.FTZ R15, R2.reuse, R152 ;  /* 0x00000098020f7220 */ /* 0x040fe20000410000 */
[C---:B------:R-:W-:Y:S01]  /*144a0*/  FMUL.FTZ R163, R2.reuse, R170 ;  /* 0x000000aa02a37220 */ /* 0x040fe20000410000 */
[C---:B------:R-:W-:Y:S01]  /*144b0*/  FMUL.FTZ R152, R2.reuse, R159 ;  /* 0x0000009f02987220 */ /* 0x040fe20000410000 */
[----:B------:R-:W-:Y:S01]  /*144c0*/  FMUL.FTZ R170, R2, R173 ;  /* 0x000000ad02aa7220 */ /* 0x000fe20000410000 */
[C---:B------:R-:W-:Y:S01]  /*144d0*/  R2UR UR6, R6.reuse ;  /* 0x00000000060672ca */ /* 0x040fe200000e0000 */
[----:B------:R-:W-:-:S02]  /*144e0*/  VIADD R6, R6, 0x2 ;  /* 0x0000000206067836 */ /* 0x000fc40000000000 */
[C---:B------:R-:W-:Y:S01]  /*144f0*/  FMUL.FTZ R159, R2.reuse, R166 ;  /* 0x000000a6029f7220 */ /* 0x040fe20000410000 */
[C---:B------:R-:W-:Y:S01]  /*14500*/  FMUL.FTZ R173, R2.reuse, R176 ;  /* 0x000000b002ad7220 */ /* 0x040fe20000410000 */
[C---:B------:R-:W-:Y:S01]  /*14510*/  FMUL.FTZ R12, R2.reuse, R154 ;  /* 0x0000009a020c7220 */ /* 0x040fe20000410000 */
[C---:B------:R-:W-:Y:S01]  /*14520*/  FMUL.FTZ R166, R2.reuse, R169 ;  /* 0x000000a902a67220 */ /* 0x040fe20000410000 */
[----:B------:R-:W-:Y:S01]  /*14530*/  SHF.L.U32 R176, R5, 0x6, RZ ;  /* 0x0000000605b07819 */ /* 0x000fe200000006ff */
[C---:B------:R-:W-:Y:S01]  /*14540*/  FMUL.FTZ R154, R2.reuse, R157 ;  /* 0x0000009d029a7220 */ /* 0x040fe20000410000 */
[C---:B------:R-:W-:Y:S01]  /*14550*/  FMUL.FTZ R21, R2.reuse, R158 ;  /* 0x0000009e02157220 */ /* 0x040fe20000410000 */
[C---:B------:R-:W-:Y:S01]  /*14560*/  FMUL.FTZ R169, R2.reuse, R172 ;  /* 0x000000ac02a97220 */ /* 0x040fe20000410000 */
[C---:B------:R-:W-:Y:S01]  /*14570*/  FMUL.FTZ R157, R2.reuse, R160 ;  /* 0x000000a0029d7220 */ /* 0x040fe20000410000 */
[C---:B------:R-:W-:Y:S01]  /*14580*/  FMUL.FTZ R158, R2.reuse, R161 ;  /* 0x000000a1029e7220 */ /* 0x040fe20000410000 */
[----:B------:R-:W-:Y:S01]  /*14590*/  FMUL.FTZ R172, R2, R179 ;  /* 0x000000b302ac7220 */ /* 0x000fe20000410000 */
[----:B------:R-:W-:Y:S01]  /*145a0*/  QGMMA.64x256x32.F32.E4M3.E4M3 R24, R188, gdesc[UR4], R24, gsb0 ;  /* 0x03e00004bc187df3 */ /* 0x000fe20008000818 */
[----:B------:R-:W-:Y:S01]  /*145b0*/  R2UR UR6, R6 ;  /* 0x00000000060672ca */ /* 0x000fe200000e0000 */
[C---:B------:R-:W-:Y:S01]  /*145c0*/  FMUL.FTZ R161, R2.reuse, R164 ;  /* 0x000000a402a17220 */ /* 0x040fe20000410000 */
[----:B------:R-:W-:Y:S01]  /*145d0*/  R2UR UR7, R7 ;  /* 0x00000000070772ca */ /* 0x000fe200000e0000 */
[C---:B------:R-:W-:Y:S01]  /*145e0*/  FMUL.FTZ R160, R2.reuse, R167 ;  /* 0x000000a702a07220 */ /* 0x040fe20000410000 */
[----:B------:R-:W2:Y:S01]  /*145f0*/  @P2 LDC R7, c[0x0][0x44c] ;  /* 0x00011300ff072b82 */ /* 0x000ea20000000800 */
[C---:B------:R-:W-:Y:S01]  /*14600*/  FMUL.FTZ R179, R2.reuse, R180 ;  /* 0x000000b402b37220 */ /* 0x040fe20000410000 */
[C---:B------:R-:W-:Y:S01]  /*14610*/  FMUL.FTZ R164, R2.reuse, R171 ;  /* 0x000000ab02a47220 */ /* 0x040fe20000410000 */
[----:B------:R-:W-:Y:S01]  /*14620*/  FMUL.FTZ R167, R2, R174 ;  /* 0x000000ae02a77220 */ /* 0x000fe20000410000 */
[----:B------:R-:W-:Y:S01]  /*14630*/  IADD3 R180, -R176, 0x1, RZ ;  /* 0x00000001b0b47810 */ /* 0x000fe20007ffe1ff */
[C---:B------:R-:W-:Y:S01]  /*14640*/  FMUL.FTZ R174, R2.reuse, R177 ;  /* 0x000000b102ae7220 */ /* 0x040fe20000410000 */
[C---:B------:R-:W-:Y:S01]  /*14650*/  FMUL.FTZ R171, R2.reuse, R178 ;  /* 0x000000b202ab7220 */ /* 0x040fe20000410000 */
[C---:B------:R-:W-:Y:S01]  /*14660*/  FMUL.FTZ R178, R2.reuse, R181 ;  /* 0x000000b502b27220 */ /* 0x040fe20000410000 */
[----:B------:R-:W-:Y:S01]  /*14670*/  FMUL.FTZ R177, R2, R183 ;  /* 0x000000b702b17220 */ /* 0x000fe20000410000 */
[----:B------:R-:W-:Y:S01]  /*14680*/  IMAD R180, R197, -0x2, R180 ;  /* 0xfffffffec5b47824 */ /* 0x000fe200078e02b4 */
[----:B-1----:R-:W-:Y:S01]  /*14690*/  SHF.R.U32.HI R193, RZ, 0x7, R193 ;  /* 0x00000007ffc17819 */ /* 0x002fe200000116c1 */
[----:B------:R-:W1:Y:S03]  /*146a0*/  MUFU.TANH R15, R15 ;  /* 0x0000000f000f7308 */ /* 0x000e660000002400 */
[----:B------:R-:W-:-:S05]  /*146b0*/  IADD3 R181, -R195, R180, R196 ;  /* 0x000000b4c3b57210 */ /* 0x000fca0007ffe1c4 */
[----:B------:R-:W3:Y:S01]  /*146c0*/  MUFU.TANH R20, R20 ;  /* 0x0000001400147308 */ /* 0x000ee20000002400 */
[C---:B------:R-:W-:Y:S02]  /*146d0*/  VIADD R180, R181.reuse, UR54 ;  /* 0x00000036b5b47c36 */ /* 0x040fe40008000000 */
[----:B------:R-:W-:Y:S02]  /*146e0*/  VIADD R181, R181, UR55 ;  /* 0x00000037b5b57c36 */ /* 0x000fe40008000000 */
[----:B--2---:R-:W-:-:S03]  /*146f0*/  @P2 IMAD.HI.U32 R6, R14, R7, RZ ;  /* 0x000000070e062227 */ /* 0x004fc600078e00ff */
[----:B------:R-:W2:Y:S02]  /*14700*/  MUFU.TANH R12, R12 ;  /* 0x0000000c000c7308 */ /* 0x000ea40000002400 */
[----:B0-----:R-:W-:Y:S01]  /*14710*/  @P2 SHF.R.U32.HI R14, RZ, R13, R6 ;  /* 0x0000000dff0e2219 */ /* 0x001fe20000011606 */
[C---:B------:R-:W-:Y:S01]  /*14720*/  FMUL.FTZ R13, R2.reuse, R155 ;  /* 0x0000009b020d7220 */ /* 0x040fe20000410000 */
[C---:B------:R-:W-:Y:S01]  /*14730*/  FMUL.FTZ R155, R2.reuse, R162 ;  /* 0x000000a2029b7220 */ /* 0x040fe20000410000 */
[C---:B------:R-:W-:Y:S01]  /*14740*/  FMUL.FTZ R162, R2.reuse, R165 ;  /* 0x000000a502a27220 */ /* 0x040fe20000410000 */
[C---:B------:R-:W-:Y:S01]  /*14750*/  FMUL.FTZ R165, R2.reuse, R168 ;  /* 0x000000a802a57220 */ /* 0x040fe20000410000 */
[C---:B------:R-:W-:Y:S01]  /*14760*/  FMUL.FTZ R168, R2.reuse, R175 ;  /* 0x000000af02a87220 */ /* 0x040fe20000410000 */
[----:B------:R-:W-:Y:S02]  /*14770*/  @!P1 IMAD R6, R11, 0x8, R16 ;  /* 0x000000080b069824 */ /* 0x000fe400078e0210 */
[----:B------:R-:W-:Y:S01]  /*14780*/  FMUL.FTZ R175, R2, R182 ;  /* 0x000000b602af7220 */ /* 0x000fe20000410000 */
[----:B------:R-:W0:Y:S01]  /*14790*/  MUFU.TANH R13, R13 ;  /* 0x0000000d000d7308 */ /* 0x000e220000002400 */
[----:B------:R-:W-:-:S05]  /*147a0*/  @!P1 VIADD R6, R6, 0x28440 ;  /* 0x0002844006069836 */ /* 0x000fca0000000000 */
[----:B------:R-:W-:Y:S02]  /*147b0*/  @!P1 PRMT R7, RZ, 0x654, R6 ;  /* 0x00000654ff079816 */ /* 0x000fe40000000006 */
[----:B------:R-:W4:Y:S01]  /*147c0*/  MUFU.TANH R153, R153 ;  /* 0x0000009900997308 */ /* 0x000f220000002400 */
[----:B------:R-:W-:-:S07]  /*147d0*/  IADD3 R6, -R193, 0xb, RZ ;  /* 0x0000000bc1067810 */ /* 0x000fce0007ffe1ff */
        /* <DEDUP_REMOVED lines=32> */
[----:B------:R0:W-:Y:S06]  /*149e0*/  BAR.ARV R6, 0x100 ;  /* 0x000400060000751d */ /* 0x0001ec0000002000 */
[----:B------:R0:W-:Y:S01]  /*149f0*/  @!P1 SYNCS.ARRIVE.TRANS64.RED.A1T0 RZ, [R7+URZ], RZ ;  /* 0x000000ff07ff99a7 */ /* 0x0001e2000810043f */
[----:B-----5:R-:W-:-:S02]  /*14a00*/  IMAD.IADD R182, R180, 0x1, R184 ;  /* 0x00000001b4b67824 */ /* 0x020fc400078e02b8 */
[----:B------:R-:W-:Y:S01]  /*14a10*/  IMAD.IADD R183, R181, 0x1, R184 ;  /* 0x00000001b5b77824 */ /* 0x000fe200078e02b8 */
[----:B01234-:R-:W-:Y:S06]  /*14a20*/  @!P3 BRA `(.L_x_1502) ;  /* 0x000000000058b947 */ /* 0x01ffec0003800000 */
[----:B------:R-:W-:Y:S01]  /*14a30*/  IADD3 R184, -R195, R196, R184 ;  /* 0x000000c4c3b87210 */ /* 0x000fe20007ffe1b8 */
[----:B------:R-:W-:Y:S03]  /*14a40*/  BSSY B0, `(.L_x_1503) ;  /* 0x0000010000007945 */ /* 0x000fe60003800000 */
        /* <DEDUP_REMOVED lines=10> */
.L_x_1504:
[----:B------:R-:W-:-:S05]  /*14af0*/  IMAD.U32 R185, RZ, RZ, UR52 ;  /* 0x00000034ffb97e24 */ /* 0x000fca000f8e00ff */
[----:B------:R-:W-:-:S13]  /*14b00*/  ISETP.NE.AND P4, PT, R185, 0x1, PT ;  /* 0x00000001b900780c */ /* 0x000fda0003f85270 */
[----:B------:R-:W0:Y:S02]  /*14b10*/  @P4 LDC.64 R6, c[0x0][0x9e8] ;  /* 0x00027a00ff064b82 */ /* 0x000e240000000a00 */
[----:B0-----:R-:W-:-:S05]  /*14b20*/  @P4 IMAD.HI.U32 R6, R184, R6, RZ ;  /* 0x00000006b8064227 */ /* 0x001fca00078e00ff */
[----:B------:R-:W-:-:S07]  /*14b30*/  @P4 SHF.R.U32.HI R184, RZ, R7, R6 ;  /* 0x00000007ffb84219 */ /* 0x000fce0000011606 */
.L_x_1505:
[----:B------:R-:W-:Y:S05]  /*14b40*/  BSYNC B0 ;  /* 0x0000000000007941 */ /* 0x000fea0003800000 */
.L_x_1503:
[----:B------:R-:W-:-:S04]  /*14b50*/  IMAD R184, R184, R185, -R176 ;  /* 0x000000b9b8b87224 */ /* 0x000fc800078e0ab0 */
[----:B------:R-:W-:-:S05]  /*14b60*/  IMAD R184, R197, -0x2, R184 ;  /* 0xfffffffec5b87824 */ /* 0x000fca00078e02b8 */
[----:B------:R-:W-:Y:S02]  /*14b70*/  VIADDMNMX R182, R184, R185, R182, PT ;  /* 0x000000b9b8b67246 */ /* 0x000fe400038001b6 */
[----:B------:R-:W-:-:S07]  /*14b80*/  VIMNMX R183, R183, R184, !PT ;  /* 0x000000b8b7b77248 */ /* 0x000fce0007fe0100 */
.L_x_1502:
[----:B------:R-:W-:Y:S01]  /*14b90*/  ISETP.GT.AND P4, PT, R5, -0x1, PT ;  /* 0xffffffff0500780c */ /* 0x000fe20003f84270 */
[----:B------:R-:W0:Y:S03]  /*14ba0*/  SHFL.IDX PT, R14, R14, 0x1, 0x1c1f ;  /* 0x003c1f000e0e7f89 */ /* 0x000e2600000e0000 */
[----:B------:R-:W-:-:S04]  /*14bb0*/  ISETP.GT.AND P5, PT, R183, RZ, P4 ;  /* 0x000000ffb700720c */ /* 0x000fc800027a4270 */
[----:B------:R-:W-:-:S04]  /*14bc0*/  ISETP.LT.OR P5, PT, R182, 0x1, P5 ;  /* 0x00000001b600780c */ /* 0x000fc80002fa1670 */
[----:B------:R-:W-:Y:S02]  /*14bd0*/  FSEL R184, R15, -INF , !P5 ;  /* 0xff8000000fb87808 */ /* 0x000fe40006800000 */
[----:B------:R-:W-:-:S04]  /*14be0*/  ISETP.GT.AND P5, PT, R183, 0x1, P4 ;  /* 0x00000001b700780c */ /* 0x000fc800027a4270 */
[----:B------:R-:W-:-:S04]  /*14bf0*/  ISETP.LT.OR P5, PT, R182, 0x2, P5 ;  /* 0x00000002b600780c */ /* 0x000fc80002fa1670 */
[----:B------:R-:W-:Y:S02]  /*14c00*/  FSEL R20, R20, -INF , !P5 ;  /* 0xff80000014147808 */ /* 0x000fe40006800000 */
[----:B------:R-:W-:Y:S01]  /*14c10*/  ISETP.GT.AND P5, PT, R183, 0x8, P4 ;  /* 0x00000008b700780c */ /* 0x000fe200027a4270 */
[--C-:B0-----:R-:W-:Y:S02]  /*14c20*/  IMAD.IADD R180, R180, 0x1, R14.reuse ;  /* 0x00000001b4b47824 */ /* 0x101fe400078e020e */
[----:B------:R-:W-:Y:S01]  /*14c30*/  IMAD.IADD R181, R181, 0x1, R14 ;  /* 0x00000001b5b57824 */ /* 0x000fe200078e020e */
[----:B------:R-:W-:-:S04]  /*14c40*/  ISETP.LT.OR P5, PT, R182, 0x9, P5 ;  /* 0x00000009b600780c */ /* 0x000fc80002fa1670 */
[----:B------:R-:W-:Y:S02]  /*14c50*/  FSEL R153, R153, -INF , !P5 ;  /* 0xff80000099997808 */ /* 0x000fe40006800000 */
[----:B------:R-:W-:-:S04]  /*14c60*/  ISETP.GT.AND P5, PT, R183, 0x9, P4 ;  /* 0x00000009b700780c */ /* 0x000fc800027a4270 */
        /* <DEDUP_REMOVED lines=37> */
[----:B------:R-:W-:Y:S01]  /*14ec0*/  FSEL R178, R178, -INF , !P5 ;  /* 0xff800000b2b27808 */ /* 0x000fe20006800000 */
[----:B------:R-:W-:Y:S08]  /*14ed0*/  @!P3 BRA `(.L_x_1506) ;  /* 0x000000000058b947 */ /* 0x000ff00003800000 */
[----:B------:R-:W-:Y:S01]  /*14ee0*/  IADD3 R183, -R195, R196, R14 ;  /* 0x000000c4c3b77210 */ /* 0x000fe20007ffe10e */
[----:B------:R-:W-:Y:S03]  /*14ef0*/  BSSY B0, `(.L_x_1507) ;  /* 0x0000010000007945 */ /* 0x000fe60003800000 */
[----:B------:R-:W-:-:S13]  /*14f00*/  ISETP.GT.AND P5, PT, R183, -0x1, PT ;  /* 0xffffffffb700780c */ /* 0x000fda0003fa4270 */
[----:B------:R-:W-:Y:S05]  /*14f10*/  @P5 BRA `(.L_x_1508) ;  /* 0x0000000000205947 */ /* 0x000fea0003800000 */
[----:B------:R-:W-:Y:S02]  /*14f20*/  MOV R15, UR52 ;  /* 0x00000034000f7c02 */ /* 0x000fe40008000f00 */
[----:B------:R-:W-:Y:S02]  /*14f30*/  LOP3.LUT R183, RZ, R183, RZ, 0x33, !PT ;  /* 0x000000b7ffb77212 */ /* 0x000fe400078e33ff */
[----:B------:R-:W-:-:S13]  /*14f40*/  ISETP.NE.AND P5, PT, R15, 0x1, PT ;  /* 0x000000010f00780c */ /* 0x000fda0003fa5270 */
[----:B------:R-:W0:Y:S02]  /*14f50*/  @P5 LDC.64 R6, c[0x0][0x9e8] ;  /* 0x00027a00ff065b82 */ /* 0x000e240000000a00 */
[----:B0-----:R-:W-:-:S05]  /*14f60*/  @P5 IMAD.HI.U32 R6, R183, R6, RZ ;  /* 0x00000006b7065227 */ /* 0x001fca00078e00ff */
[----:B------:R-:W-:-:S04]  /*14f70*/  @P5 SHF.R.U32.HI R183, RZ, R7, R6 ;  /* 0x00000007ffb75219 */ /* 0x000fc80000011606 */
[----:B------:R-:W-:Y:S01]  /*14f80*/  LOP3.LUT R183, RZ, R183, RZ, 0x33, !PT ;  /* 0x000000b7ffb77212 */ /* 0x000fe200078e33ff */
[----:B------:R-:W-:Y:S06]  /*14f90*/  BRA `(.L_x_1509) ;  /* 0x0000000000147947 */ /* 0x000fec0003800000 */
.L_x_1508:
[----:B------:R-:W-:-:S05]  /*14fa0*/  IMAD.U32 R15, RZ, RZ, UR52 ;  /* 0x00000034ff0f7e24 */ /* 0x000fca000f8e00ff */
[----:B------:R-:W-:-:S13]  /*14fb0*/  ISETP.NE.AND P5, PT, R15, 0x1, PT ;  /* 0x000000010f00780c */ /* 0x000fda0003fa5270 */
[----:B------:R-:W0:Y:S02]  /*14fc0*/  @P5 LDC.64 R6, c[0x0][0x9e8] ;  /* 0x00027a00ff065b82 */ /* 0x000e240000000a00 */
[----:B0-----:R-:W-:-:S05]  /*14fd0*/  @P5 IMAD.HI.U32 R6, R183, R6, RZ ;  /* 0x00000006b7065227 */ /* 0x001fca00078e00ff */
[----:B------:R-:W-:-:S07]  /*14fe0*/  @P5 SHF.R.U32.HI R183, RZ, R7, R6 ;  /* 0x00000007ffb75219 */ /* 0x000fce0000011606 */
.L_x_1509:
[----:B------:R-:W-:Y:S05]  /*14ff0*/  BSYNC B0 ;  /* 0x0000000000007941 */ /* 0x000fea0003800000 */
.L_x_1507:
[----:B------:R-:W-:-:S04]  /*15000*/  IMAD R176, R183, R15, -R176 ;  /* 0x0000000fb7b07224 */ /* 0x000fc800078e0ab0 */
[----:B------:R-:W-:-:S05]  /*15010*/  IMAD R176, R197, -0x2, R176 ;  /* 0xfffffffec5b07824 */ /* 0x000fca00078e02b0 */
[----:B------:R-:W-:Y:S02]  /*15020*/  VIADDMNMX R180, R176, R15, R180, PT ;  /* 0x0000000fb0b47246 */ /* 0x000fe400038001b4 */
[----:B------:R-:W-:-:S07]  /*15030*/  VIMNMX R181, R181, R176, !PT ;  /* 0x000000b0b5b57248 */ /* 0x000fce0007fe0100 */
.L_x_1506:
[----:B------:R-:W-:Y:S01]  /*15040*/  ISETP.GT.AND P5, PT, R181, 0x1, P4 ;  /* 0x00000001b500780c */ /* 0x000fe200027a4270 */
[----:B------:R-:W-:Y:S01]  /*15050*/  UMOV UR56, UR51 ;  /* 0x0000003300387c82 */ /* 0x000fe20008000000 */
[----:B------:R-:W-:Y:S02]  /*15060*/  FMNMX.FTZ R7, R184, R9, !PT ;  /* 0x00000009b8077209 */ /* 0x000fe40007810000 */
[----:B------:R-:W-:Y:S02]  /*15070*/  ISETP.LT.OR P5, PT, R180, 0x2, P5 ;  /* 0x00000002b400780c */ /* 0x000fe40002fa1670 */
[----:B------:R-:W-:Y:S02]  /*15080*/  FMNMX.FTZ R6, R20, R7, !PT ;  /* 0x0000000714067209 */ /* 0x000fe40007810000 */
[----:B------:R-:W-:Y:S02]  /*15090*/  FSEL R13, R13, -INF , !P5 ;  /* 0xff8000000d0d7808 */ /* 0x000fe40006800000 */
[----:B------:R-:W-:-:S02]  /*150a0*/  ISETP.GT.AND P5, PT, R181, 0x8, P4 ;  /* 0x00000008b500780c */ /* 0x000fc400027a4270 */
[----:B------:R-:W-:Y:S02]  /*150b0*/  FMNMX.FTZ R7, R153, R6, !PT ;  /* 0x0000000699077209 */ /* 0x000fe40007810000 */
[----:B------:R-:W-:Y:S02]  /*150c0*/  ISETP.LT.OR P5, PT, R180, 0x9, P5 ;  /* 0x00000009b400780c */ /* 0x000fe40002fa1670 */
[----:B------:R-:W-:Y:S02]  /*150d0*/  FMNMX.FTZ R6, R154, R7, !PT ;  /* 0x000000079a067209 */ /* 0x000fe40007810000 */
[----:B------:R-:W-:Y:S02]  /*150e0*/  FSEL R21, R21, -INF , !P5 ;  /* 0xff80000015157808 */ /* 0x000fe40006800000 */
[----:B------:R-:W-:Y:S02]  /*150f0*/  ISETP.GT.AND P5, PT, R181, 0x9, P4 ;  /* 0x00000009b500780c */ /* 0x000fe400027a4270 */
[----:B------:R-:W-:-:S02]  /*15100*/  FMNMX.FTZ R7, R157, R6, !PT ;  /* 0x000000069d077209 */ /* 0x000fc40007810000 */
[----:B------:R-:W-:Y:S02]  /*15110*/  ISETP.LT.OR P5, PT, R180, 0xa, P5 ;  /* 0x0000000ab400780c */ /* 0x000fe40002fa1670 */
[----:B------:R-:W-:Y:S02]  /*15120*/  FMNMX.FTZ R6, R158, R7, !PT ;  /* 0x000000079e067209 */ /* 0x000fe40007810000 */
[----:B------:R-:W-:Y:S02]  /*15130*/  FSEL R152, R152, -INF , !P5 ;  /* 0xff80000098987808 */ /* 0x000fe40006800000 */
[----:B------:R-:W-:Y:S02]  /*15140*/  ISETP.GT.AND P5, PT, R181, 0x10, P4 ;  /* 0x00000010b500780c */ /* 0x000fe400027a4270 */
[----:B------:R-:W-:Y:S02]  /*15150*/  FMNMX.FTZ R7, R161, R6, !PT ;  /* 0x00000006a1077209 */ /* 0x000fe40007810000 */
[----:B------:R-:W-:-:S02]  /*15160*/  ISETP.LT.OR P5, PT, R180, 0x11, P5 ;  /* 0x00000011b400780c */ /* 0x000fc40002fa1670 */
[----:B------:R-:W-:Y:S02]  /*15170*/  FMNMX.FTZ R6, R162, R7, !PT ;  /* 0x00000007a2067209 */ /* 0x000fe40007810000 */
[----:B------:R-:W-:Y:S02]  /*15180*/  FSEL R155, R155, -INF , !P5 ;  /* 0xff8000009b9b7808 */ /* 0x000fe40006800000 */
[----:B------:R-:W-:Y:S02]  /*15190*/  ISETP.GT.AND P5, PT, R181, 0x11, P4 ;  /* 0x00000011b500780c */ /* 0x000fe400027a4270 */
[----:B------:R-:W-:Y:S02]  /*151a0*/  FMNMX.FTZ R7, R165, R6, !PT ;  /* 0x00000006a5077209 */ /* 0x000fe40007810000 */
[----:B------:R-:W-:Y:S02]  /*151b0*/  ISETP.LT.OR P5, PT, R180, 0x12, P5 ;  /* 0x00000012b400780c */ /* 0x000fe40002fa1670 */
[----:B------:R-:W-:-:S02]  /*151c0*/  FMNMX.FTZ R6, R166, R7, !PT ;  /* 0x00000007a6067209 */ /* 0x000fc40007810000 */
[----:B------:R-:W-:Y:S02]  /*151d0*/  FSEL R156, R156, -INF , !P5 ;  /* 0xff8000009c9c7808 */ /* 0x000fe40006800000 */
[----:B------:R-:W-:Y:S02]  /*151e0*/  ISETP.GT.AND P5, PT, R181, 0x18, P4 ;  /* 0x00000018b500780c */ /* 0x000fe400027a4270 */
[----:B------:R-:W-:Y:S02]  /*151f0*/  FMNMX.FTZ R7, R169, R6, !PT ;  /* 0x00000006a9077209 */ /* 0x000fe40007810000 */
[----:B------:R-:W-:Y:S02]  /*15200*/  ISETP.LT.OR P5, PT, R180, 0x19, P5 ;  /* 0x00000019b400780c */ /* 0x000fe40002fa1670 */
[----:B------:R-:W-:Y:S02]  /*15210*/  FMNMX.FTZ R6, R170, R7, !PT ;  /* 0x00000007aa067209 */ /* 0x000fe40007810000 */
[----:B------:R-:W-:-:S02]  /*15220*/  FSEL R159, R159, -INF , !P5 ;  /* 0xff8000009f9f7808 */ /* 0x000fc40006800000 */
[----:B------:R-:W-:Y:S02]  /*15230*/  ISETP.GT.AND P5, PT, R181, 0x19, P4 ;  /* 0x00000019b500780c */ /* 0x000fe400027a4270 */
        /* <DEDUP_REMOVED lines=9> */
[----:B------:R-:W-:Y:S01]  /*152d0*/  ISETP.GT.AND P5, PT, R181, 0x21, P4 ;  /* 0x00000021b500780c */ /* 0x000fe200027a4270 */
[----:B------:R-:W0:Y:S03]  /*152e0*/  SHFL.BFLY PT, R6, R7, 0x2, 0x1f ;  /* 0x0c401f0007067f89 */ /* 0x000e2600000e0000 */
[----:B------:R-:W-:-:S04]  /*152f0*/  ISETP.LT.OR P5, PT, R180, 0x22, P5 ;  /* 0x00000022b400780c */ /* 0x000fc80002fa1670 */
[----:B------:R-:W-:Y:S02]  /*15300*/  FSEL R164, R164, -INF , !P5 ;  /* 0xff800000a4a47808 */ /* 0x000fe40006800000 */
[----:B------:R-:W-:-:S04]  /*15310*/  ISETP.GT.AND P5, PT, R181, 0x28, P4 ;  /* 0x00000028b500780c */ /* 0x000fc800027a4270 */
[----:B------:R-:W-:-:S04]  /*15320*/  ISETP.LT.OR P5, PT, R180, 0x29, P5 ;  /* 0x00000029b400780c */ /* 0x000fc80002fa1670 */
[----:B------:R-:W-:Y:S02]  /*15330*/  FSEL R167, R167, -INF , !P5 ;  /* 0xff800000a7a77808 */ /* 0x000fe40006800000 */
[----:B------:R-:W-:-:S04]  /*15340*/  ISETP.GT.AND P5, PT, R181, 0x29, P4 ;  /* 0x00000029b500780c */ /* 0x000fc800027a4270 */
[----:B------:R-:W-:Y:S02]  /*15350*/  ISETP.LT.OR P5, PT, R180, 0x2a, P5 ;  /* 0x0000002ab400780c */ /* 0x000fe40002fa1670 */
[----:B0-----:R-:W-:Y:S02]  /*15360*/  FMNMX.FTZ R14, R7, R6, !PT ;  /* 0x00000006070e7209 */ /* 0x001fe40007810000 */
        /* <DEDUP_REMOVED lines=8> */
[----:B------:R-:W-:-:S04]  /*153f0*/  ISETP.GT.AND P5, PT, R181, RZ, P4 ;  /* 0x000000ffb500720c */ /* 0x000fc800027a4270 */
[----:B------:R-:W-:-:S04]  /*15400*/  ISETP.LT.OR P5, PT, R180, 0x1, P5 ;  /* 0x00000001b400780c */ /* 0x000fc80002fa1670 */
[----:B------:R-:W-:Y:S02]  /*15410*/  FSEL R7, R12, -INF , !P5 ;  /* 0xff8000000c077808 */ /* 0x000fe40006800000 */
[----:B------:R-:W-:Y:S02]  /*15420*/  ISETP.GT.AND P5, PT, R181, 0x38, P4 ;  /* 0x00000038b500780c */ /* 0x000fe400027a4270 */
[----:B------:R-:W-:Y:S02]  /*15430*/  FMNMX.FTZ R6, R7, R8, !PT ;  /* 0x0000000807067209 */ /* 0x000fe40007810000 */
[----:B------:R-:W-:Y:S01]  /*15440*/  ISETP.GT.AND P4, PT, R181, 0x39, P4 ;  /* 0x00000039b500780c */ /* 0x000fe20002784270 */
[----:B------:R-:W-:Y:S01]  /*15450*/  IMAD.U32 R181, RZ, RZ, UR56 ;  /* 0x00000038ffb57e24 */ /* 0x000fe2000f8e00ff */
[----:B------:R-:W-:Y:S02]  /*15460*/  FMNMX.FTZ R12, R13, R6, !PT ;  /* 0x000000060d0c7209 */ /* 0x000fe40007810000 */
[----:B0-----:R-:W-:-:S02]  /*15470*/  FMNMX.FTZ R6, R14, R15, !PT ;  /* 0x0000000f0e067209 */ /* 0x001fc40007810000 */
[----:B------:R-:W-:Y:S02]  /*15480*/  FMNMX.FTZ R15, R21, R12, !PT ;  /* 0x0000000c150f7209 */ /* 0x000fe40007810000 */
[----:B------:R-:W-:Y:S02]  /*15490*/  ISETP.LT.OR P5, PT, R180, 0x39, P5 ;  /* 0x00000039b400780c */ /* 0x000fe40002fa1670 */
[----:B------:R-:W-:Y:S01]  /*154a0*/  FMNMX.FTZ R12, R152, R15, !PT ;  /* 0x0000000f980c7209 */ /* 0x000fe20007810000 */
[----:B------:R-:W-:-:S01]  /*154b0*/  FFMA.FTZ R15, R6, R181, -8 ;  /* 0xc1000000060f7423 */ /* 0x000fc200000100b5 */
[----:B------:R-:W-:Y:S02]  /*154c0*/  FSEL R175, R175, -INF , !P5 ;  /* 0xff800000afaf7808 */ /* 0x000fe40006800000 */
[----:B------:R-:W-:Y:S02]  /*154d0*/  FMNMX.FTZ R181, R155, R12, !PT ;  /* 0x0000000c9bb57209 */ /* 0x000fe40007810000 */
[----:B------:R-:W-:-:S02]  /*154e0*/  FSETP.NEU.FTZ.AND P5, PT, R6, -INF , PT ;  /* 0xff8000000600780b */ /* 0x000fc40003fbd000 */
[----:B------:R-:W-:Y:S02]  /*154f0*/  FMNMX.FTZ R12, R156, R181, !PT ;  /* 0x000000b59c0c7209 */ /* 0x000fe40007810000 */
[----:B------:R-:W-:Y:S02]  /*15500*/  FSEL R15, R15, RZ, P5 ;  /* 0x000000ff0f0f7208 */ /* 0x000fe40002800000 */
[----:B------:R-:W-:Y:S02]  /*15510*/  FMNMX.FTZ R181, R159, R12, !PT ;  /* 0x0000000c9fb57209 */ /* 0x000fe40007810000 */
[----:B------:R-:W-:Y:S01]  /*15520*/  ISETP.LT.OR P4, PT, R180, 0x3a, P4 ;  /* 0x0000003ab400780c */ /* 0x000fe20002781670 */
[----:B------:R-:W-:-:S01]  /*15530*/  FFMA.FTZ R180, R153, UR56, -R15 ;  /* 0x0000003899b47c23 */ /* 0x000fc2000801080f */
[----:B------:R-:W-:Y:S01]  /*15540*/  FMNMX.FTZ R14, R160, R181, !PT ;  /* 0x000000b5a00e7209 */ /* 0x000fe20007810000 */
[----:B------:R-:W-:-:S01]  /*15550*/  FFMA.FTZ R181, R20, UR56, -R15 ;  /* 0x0000003814b57c23 */ /* 0x000fc2000801080f */
        /* <DEDUP_REMOVED lines=11> */
[----:B------:R-:W-:Y:S01]  /*15610*/  MUFU.EX2 R181, R181 ;  /* 0x000000b500b57308 */ /* 0x000fe20000000800 */
[----:B------:R-:W-:-:S02]  /*15620*/  FSEL R174, R6, RZ, P5 ;  /* 0x000000ff06ae7208 */ /* 0x000fc40002800000 */
        /* <DEDUP_REMOVED lines=10> */
[----:B------:R-:W-:Y:S01]  /*156d0*/  FADD.FTZ R174, -R174, R9 ;  /* 0x00000009aeae7221 */ /* 0x000fe20000010100 */
[----:B------:R-:W-:Y:S01]  /*156e0*/  MUFU.EX2 R12, R184 ;  /* 0x000000b8000c7308 */ /* 0x000fe20000000800 */
[----:B------:R-:W-:-:S02]  /*156f0*/  FMNMX.FTZ R176, R175, R20, !PT ;  /* 0x00000014afb07209 */ /* 0x000fc40007810000 */
[----:B------:R-:W-:Y:S02]  /*15700*/  FMUL.FTZ R9, R174, UR56 ;  /* 0x00000038ae097c20 */ /* 0x000fe40008410000 */
[----:B------:R-:W-:-:S03]  /*15710*/  FMNMX.FTZ R176, R177, R176, !PT ;  /* 0x000000b0b1b07209 */ /* 0x000fc60007810000 */
[----:B------:R-:W-:Y:S02]  /*15720*/  MUFU.EX2 R14, R180 ;  /* 0x000000b4000e7308 */ /* 0x000fe40000000800 */
[----:B------:R-:W0:Y:S06]  /*15730*/  SHFL.BFLY PT, R183, R176, 0x2, 0x1f ;  /* 0x0c401f00b0b77f89 */ /* 0x000e2c00000e0000 */
[----:B------:R-:W1:Y:S08]  /*15740*/  MUFU.EX2 R9, R9 ;  /* 0x0000000900097308 */ /* 0x000e700000000800 */
[----:B------:R-:W2:Y:S08]  /*15750*/  MUFU.EX2 R153, R153 ;  /* 0x0000009900997308 */ /* 0x000eb00000000800 */
[----:B------:R-:W3:Y:S01]  /*15760*/  MUFU.EX2 R20, R182 ;  /* 0x000000b600147308 */ /* 0x000ee20000000800 */
[----:B-1----:R-:W-:-:S01]  /*15770*/  FFMA.FTZ R178, R9, R3, R12 ;  /* 0x0000000309b27223 */ /* 0x002fc2000001000c */
[----:B0-----:R-:W-:-:S05]  /*15780*/  FMNMX.FTZ R183, R176, R183, !PT ;  /* 0x000000b7b0b77209 */ /* 0x001fca0007810000 */
[----:B------:R-:W0:Y:S01]  /*15790*/  SHFL.BFLY PT, R176, R183, 0x1, 0x1f ;  /* 0x0c201f00b7b07f89 */ /* 0x000e2200000e0000 */
[----:B------:R-:W1:Y:S08]  /*157a0*/  MUFU.EX2 R157, R157 ;  /* 0x0000009d009d7308 */ /* 0x000e700000000800 */
[----:B------:R-:W4:Y:S08]  /*157b0*/  MUFU.EX2 R154, R154 ;  /* 0x0000009a009a7308 */ /* 0x000f300000000800 */
        /* <DEDUP_REMOVED lines=16> */
[----:B------:R-:W-:Y:S01]  /*158c0*/  FFMA.FTZ R156, R156, UR56, -R174 ;  /* 0x000000389c9c7c23 */ /* 0x000fe200080108ae */
[----:B------:R-:W-:-:S01]  /*158d0*/  FADD.FTZ R159, -R159, R8 ;  /* 0x000000089f9f7221 */ /* 0x000fc20000010100 */
[--C-:B------:R-:W-:Y:S01]  /*158e0*/  FFMA.FTZ R160, R160, UR56, -R174.reuse ;  /* 0x00000038a0a07c23 */ /* 0x100fe200080108ae */
[----:B------:R-:W-:-:S01]  /*158f0*/  FFMA.FTZ R164, R164, UR56, -R174 ;  /* 0x00000038a4a47c23 */ /* 0x000fc200080108ae */
[--C-:B------:R-:W-:Y:S01]  /*15900*/  FFMA.FTZ R168, R168, UR56, -R174.reuse ;  /* 0x00000038a8a87c23 */ /* 0x100fe200080108ae */
[----:B------:R-:W-:Y:S01]  /*15910*/  FMUL.FTZ R8, R159, UR56 ;  /* 0x000000389f087c20 */ /* 0x000fe20008410000 */
[----:B------:R-:W-:Y:S01]  /*15920*/  MUFU.EX2 R7, R7 ;  /* 0x0000000700077308 */ /* 0x000fe20000000800 */
[----:B------:R-:W-:-:S01]  /*15930*/  FFMA.FTZ R159, R163, UR56, -R174 ;  /* 0x00000038a39f7c23 */ /* 0x000fc200080108ae */
[----:B------:R-:W-:Y:S01]  /*15940*/  FFMA.FTZ R163, R167, UR56, -R174 ;  /* 0x00000038a7a37c23 */ /* 0x000fe200080108ae */
[----:B------:R-:W-:-:S01]  /*15950*/  FADD.FTZ R167, R181, R178 ;  /* 0x000000b2b5a77221 */ /* 0x000fc20000010000 */
[--C-:B------:R-:W-:Y:S01]  /*15960*/  FFMA.FTZ R171, R171, UR56, -R174.reuse ;  /* 0x00000038abab7c23 */ /* 0x100fe200080108ae */
[----:B------:R-:W-:-:S01]  /*15970*/  FFMA.FTZ R172, R172, UR56, -R174 ;  /* 0x00000038acac7c23 */ /* 0x000fc200080108ae */
[----:B------:R-:W-:Y:S01]  /*15980*/  FFMA.FTZ R175, R175, UR56, -R174 ;  /* 0x00000038afaf7c23 */ /* 0x000fe200080108ae */
[----:B------:R-:W-:-:S01]  /*15990*/  FADD.FTZ R178, R14, R167 ;  /* 0x000000a70eb27221 */ /* 0x000fc20000010000 */
[----:B------:R-:W0:Y:S01]  /*159a0*/  MUFU.EX2 R8, R8 ;  /* 0x0000000800087308 */ /* 0x000e220000000800 */
[----:B------:R-:W-:-:S02]  /*159b0*/  FFMA.FTZ R174, R177, UR56, -R174 ;  /* 0x00000038b1ae7c23 */ /* 0x000fc400080108ae */
[----:B--2---:R-:W-:-:S04]  /*159c0*/  FADD.FTZ R167, R153, R178 ;  /* 0x000000b299a77221 */ /* 0x004fc80000010000 */
[----:B---3--:R-:W-:Y:S01]  /*159d0*/  FADD.FTZ R178, R20, R167 ;  /* 0x000000a714b27221 */ /* 0x008fe20000010000 */
[----:B------:R-:W2:Y:S03]  /*159e0*/  MUFU.EX2 R13, R13 ;  /* 0x0000000d000d7308 */ /* 0x000ea60000000800 */
[----:B-1----:R-:W-:-:S04]  /*159f0*/  FADD.FTZ R167, R157, R178 ;  /* 0x000000b29da77221 */ /* 0x002fc80000010000 */
[----:B----4-:R-:W-:Y:S01]  /*15a00*/  FADD.FTZ R178, R154, R167 ;  /* 0x000000a79ab27221 */ /* 0x010fe20000010000 */
[----:B------:R-:W1:Y:S01]  /*15a10*/  MUFU.EX2 R152, R152 ;  /* 0x0000009800987308 */ /* 0x000e620000000800 */
[----:B0-----:R-:W-:-:S02]  /*15a20*/  FFMA.FTZ R3, R8, R0, R7 ;  /* 0x0000000008037223 */ /* 0x001fc40000010007 */
[----:B------:R-:W-:Y:S02]  /*15a30*/  FADD.FTZ R167, R161, R178 ;  /* 0x000000b2a1a77221 */ /* 0x000fe40000010000 */
[----:B------:R-:W-:-:S02]  /*15a40*/  FADD.FTZ R0, R176, R3 ;  /* 0x00000003b0007221 */ /* 0x000fc40000010000 */
[----:B------:R-:W-:Y:S01]  /*15a50*/  FADD.FTZ R178, R158, R167 ;  /* 0x000000a79eb27221 */ /* 0x000fe20000010000 */
[----:B------:R-:W0:Y:S01]  /*15a60*/  MUFU.EX2 R21, R21 ;  /* 0x0000001500157308 */ /* 0x000e220000000800 */
[----:B--2---:R-:W-:-:S02]  /*15a70*/  FADD.FTZ R3, R13, R0 ;  /* 0x000000000d037221 */ /* 0x004fc40000010000 */
[----:B------:R-:W-:-:S05]  /*15a80*/  FADD.FTZ R167, R165, R178 ;  /* 0x000000b2a5a77221 */ /* 0x000fca0000010000 */
        /* <DEDUP_REMOVED lines=34> */
[----:B--2---:R-:W-:-:S03]  /*15cb0*/  FADD.FTZ R3, R179, R178 ;  /* 0x000000b2b3037221 */ /* 0x004fc60000010000 */
[----:B-1----:R-:W-:Y:S01]  /*15cc0*/  FADD.FTZ R0, R174, R167 ;  /* 0x000000a7ae007221 */ /* 0x002fe20000010000 */
[----:B------:R-:W-:Y:S06]  /*15cd0*/  @!P0 BRA `(.L_x_1510) ;  /* 0x0000000000048947 */ /* 0x000fec0003800000 */
[----:B------:R-:W-:Y:S01]  /*15ce0*/  BPT.TRAP 0x1 ;  /* 0x000000040000795c */ /* 0x000fe20000300000 */
.L_x_1510:
[----:B------:R-:W-:Y:S01]  /*15cf0*/  F2FP.SATFINITE.E4M3.F32.PACK_AB_MERGE_C R188, R153, R14, RZ ;  /* 0x0000000e99bc723e */ /* 0x000fe200048070ff */
[----:B------:R-:W-:Y:S01]  /*15d00*/  IMAD.U32 R14, RZ, RZ, UR42 ;  /* 0x0000002aff0e7e24 */ /* 0x000fe2000f8e00ff */
[----:B------:R-:W-:Y:S01]  /*15d10*/  F2FP.SATFINITE.E4M3.F32.PACK_AB_MERGE_C R13, R152, R13, RZ ;  /* 0x0000000d980d723e */ /* 0x000fe200048070ff */
[-C--:B------:R-:W-:Y:S01]  /*15d20*/  FMUL.FTZ R24, R24, R9.reuse ;  /* 0x0000000918187220 */ /* 0x080fe20000410000 */
[----:B------:R-:W-:Y:S01]  /*15d30*/  F2FP.SATFINITE.E4M3.F32.PACK_AB_MERGE_C R188, R181, R12, R188 ;  /* 0x0000000cb5bc723e */ /* 0x000fe200048070bc */
[----:B------:R-:W-:Y:S01]  /*15d40*/  IMAD R12, R199, 0x8, R16 ;  /* 0x00000008c70c7824 */ /* 0x000fe200078e0210 */
[----:B------:R-:W-:Y:S01]  /*15d50*/  ISETP.GT.AND P4, PT, R5, R10, PT ;  /* 0x0000000a0500720c */ /* 0x000fe20003f84270 */
[----:B------:R-:W-:Y:S01]  /*15d60*/  FMUL.FTZ R25, R25, R9 ;  /* 0x0000000919197220 */ /* 0x000fe20000410000 */
[----:B------:R-:W-:Y:S01]  /*15d70*/  F2FP.SATFINITE.E4M3.F32.PACK_AB_MERGE_C R189, R176, R7, R13 ;  /* 0x00000007b0bd723e */ /* 0x000fe2000480700d */
        /* <DEDUP_REMOVED lines=142> */
[----:B------:R-:W-:Y:S01]  /*16660*/  IMAD.MOV.U32 R199, RZ, RZ, R11 ;  /* 0x000000ffffc77224 */ /* 0x000fe200078e000b */
[----:B------:R-:W-:-:S02]  /*16670*/  F2FP.SATFINITE.E4M3.F32.PACK_AB_MERGE_C R186, R173, R166, R170 ;  /* 0x000000a6adba723e */ /* 0x000fc400048070aa */
[----:B------:R-:W-:Y:S02]  /*16680*/  F2FP.SATFINITE.E4M3.F32.PACK_AB_MERGE_C R187, R172, R171, R174 ;  /* 0x000000abacbb723e */ /* 0x000fe400048070ae */
[----:B------:R-:W-:Y:S01]  /*16690*/  MOV R9, R6 ;  /* 0x0000000600097202 */ /* 0x000fe20000000f00 */
[----:B0-----:R-:W-:Y:S06]  /*166a0*/  @P4 BRA `(.L_x_1511) ;  /* 0xffffffd400d84947 */ /* 0x001fec000383ffff */
[----:B------:R-:W-:Y:S02]  /*166b0*/  IMAD.MOV.U32 R8, RZ, RZ, R15 ;  /* 0x000000ffff087224 */ /* 0x000fe400078e000f */
[----:B------:R-:W-:Y:S02]  /*166c0*/  IMAD.MOV.U32 R9, RZ, RZ, R6 ;  /* 0x000000ffff097224 */ /* 0x000fe400078e0006 */
[----:B------:R-:W-:Y:S02]  /*166d0*/  IMAD.MOV.U32 R199, RZ, RZ, R11 ;  /* 0x000000ffffc77224 */ /* 0x000fe400078e000b */
[----:B------:R-:W-:-:S07]  /*166e0*/  IMAD.MOV.U32 R193, RZ, RZ, R225 ;  /* 0x000000ffffc17224 */ /* 0x000fce00078e00e1 */
.L_x_1492:
[----:B------:R-:W0:Y:S01]  /*166f0*/  LDC R6, c[0x0][0x448] ;  /* 0x00011200ff067b82 */ /* 0x000e220000000800 */
[----:B------:R-:W-:Y:S01]  /*16700*/  IADD3 R11, R196, 0x1, -R195 ;  /* 0x00000001c40b7810 */ /* 0x000fe20007ffe8c3 */
[----:B------:R-:W-:-:S06]  /*16710*/  ULDC UR6, c[0x0][0x9dc] ;  /* 0x0002770000067ab9 */ /* 0x000fcc0000000800 */
[----:B------:R-:W1:Y:S01]  /*16720*/  LDC R12, c[0x0][0x9e4] ;  /* 0x00027900ff0c7b82 */ /* 0x000e620000000800 */
[----:B0-----:R-:W-:Y:S01]  /*16730*/  ISETP.NE.AND P4, PT, R6, 0x1, PT ;  /* 0x000000010600780c */ /* 0x001fe20003f85270 */
[----:B------:R-:W-:Y:S01]  /*16740*/  VIADD R6, R204, 0x7f ;  /* 0x0000007fcc067836 */ /* 0x000fe20000000000 */
[----:B-1----:R-:W-:-:S11]  /*16750*/  ISETP.GE.AND P5, PT, R12, 0x1, PT ;  /* 0x000000010c00780c */ /* 0x002fd60003fa6270 */
[----:B------:R-:W0:Y:S08]  /*16760*/  @P4 LDC R7, c[0x0][0x44c] ;  /* 0x00011300ff074b82 */ /* 0x000e300000000800 */
[----:B------:R-:W1:Y:S01]  /*16770*/  @P4 LDC R10, c[0x0][0x450] ;  /* 0x00011400ff0a4b82 */ /* 0x000e620000000800 */
[----:B0-----:R-:W-:-:S05]  /*16780*/  @P4 IMAD.HI.U32 R7, R6, R7, RZ ;  /* 0x0000000706074227 */ /* 0x001fca00078e00ff */
[----:B-1----:R-:W-:-:S05]  /*16790*/  @P4 SHF.R.U32.HI R6, RZ, R10, R7 ;  /* 0x0000000aff064219 */ /* 0x002fca0000011607 */
[----:B------:R-:W-:-:S05]  /*167a0*/  IMAD.IADD R6, R6, 0x1, R11 ;  /* 0x0000000106067824 */ /* 0x000fca00078e020b */
[----:B------:R-:W-:Y:S01]  /*167b0*/  IADD3 R10, R6, -UR6, RZ ;  /* 0x80000006060a7c10 */ /* 0x000fe2000fffe0ff */
[----:B------:R-:W-:Y:S06]  /*167c0*/  @!P5 BRA `(.L_x_1512) ;  /* 0x000000000048d947 */ /* 0x000fec0003800000 */
[----:B------:R-:W-:Y:S01]  /*167d0*/  IMAD.MOV.U32 R11, RZ, RZ, R6 ;  /* 0x000000ffff0b7224 */ /* 0x000fe200078e0006 */
[----:B------:R-:W-:Y:S04]  /*167e0*/  BSSY B0, `(.L_x_1513) ;  /* 0x000000e000007945 */ /* 0x000fe80003800000 */
        /* <DEDUP_REMOVED lines=9> */
.L_x_1514:
[----:B------:R-:W-:-:S13]  /*16880*/  ISETP.NE.AND P2, PT, R12, 0x1, PT ;  /* 0x000000010c00780c */ /* 0x000fda0003f45270 */
[----:B------:R-:W0:Y:S02]  /*16890*/  @P2 LDC.64 R6, c[0x0][0x9e8] ;  /* 0x00027a00ff062b82 */ /* 0x000e240000000a00 */
[----:B0-----:R-:W-:-:S05]  /*168a0*/  @P2 IMAD.HI.U32 R6, R11, R6, RZ ;  /* 0x000000060b062227 */ /* 0x001fca00078e00ff */
[----:B------:R-:W-:-:S07]  /*168b0*/  @P2 SHF.R.U32.HI R11, RZ, R7, R6 ;  /* 0x00000007ff0b2219 */ /* 0x000fce0000011606 */
.L_x_1515:
[----:B------:R-:W-:Y:S05]  /*168c0*/  BSYNC B0 ;  /* 0x0000000000007941 */ /* 0x000fea0003800000 */
.L_x_1513:
[----:B------:R-:W-:-:S05]  /*168d0*/  IMAD R11, R11, R12, RZ ;  /* 0x0000000c0b0b7224 */ /* 0x000fca00078e02ff */
[----:B------:R-:W-:-:S07]  /*168e0*/  VIMNMX R10, R10, R11, !PT ;  /* 0x0000000b0a0a7248 */ /* 0x000fce0007fe0100 */
.L_x_1512:
[----:B------:R-:W-:-:S05]  /*168f0*/  VIADD R10, R10, 0x3f ;  /* 0x0000003f0a0a7836 */ /* 0x000fca0000000000 */
[----:B------:R-:W-:-:S04]  /*16900*/  SHF.R.S32.HI R7, RZ, 0x1f, R10 ;  /* 0x0000001fff077819 */ /* 0x000fc8000001140a */
[----:B------:R-:W-:-:S04]  /*16910*/  LEA.HI R7, R7, R10, RZ, 0x6 ;  /* 0x0000000a07077211 */ /* 0x000fc800078f30ff */
[----:B------:R-:W-:-:S04]  /*16920*/  SHF.R.S32.HI R10, RZ, 0x6, R7 ;  /* 0x00000006ff0a7819 */ /* 0x000fc80000011407 */
[----:B------:R-:W-:-:S04]  /*16930*/  VIMNMX R10, R201, R10, !PT ;  /* 0x0000000ac90a7248 */ /* 0x000fc80007fe0100 */
[----:B------:R-:W-:-:S13]  /*16940*/  ISETP.GE.AND P2, PT, R5, R10, PT ;  /* 0x0000000a0500720c */ /* 0x000fda0003f46270 */
[----:B------:R-:W-:Y:S05]  /*16950*/  @!P2 BRA `(.L_x_1516) ;  /* 0x0000001c00b0a947 */ /* 0x000fea0003800000 */
[----:B------:R-:W-:Y:S02]  /*16960*/  IMAD.MOV.U32 R11, RZ, RZ, R8 ;  /* 0x000000ffff0b7224 */ /* 0x000fe400078e0008 */
[----:B------:R-:W-:Y:S02]  /*16970*/  IMAD.MOV.U32 R12, RZ, RZ, R9 ;  /* 0x000000ffff0c7224 */ /* 0x000fe400078e0009 */
[----:B------:R-:W-:-:S07]  /*16980*/  IMAD.MOV.U32 R225, RZ, RZ, R193 ;  /* 0x000000ffffe17224 */ /* 0x000fce00078e00c1 */
.L_x_1527:
        /* <DEDUP_REMOVED lines=8> */
.L_x_1518:
[----:B------:R-:W-:-:S05]  /*16a10*/  VIADD R6, R199, 0x1 ;  /* 0x00000001c7067836 */ /* 0x000fca0000000000 */
[----:B------:R-:W-:-:S04]  /*16a20*/  ISETP.NE.AND P3, PT, R6, 0x2, PT ;  /* 0x000000020600780c */ /* 0x000fc80003f65270 */
[----:B------:R-:W-:Y:S02]  /*16a30*/  SEL R7, R6, RZ, P3 ;  /* 0x000000ff06077207 */ /* 0x000fe40001800000 */
[----:B------:R-:W-:-:S03]  /*16a40*/  SHF.L.U32 R6, R193, 0x1f, RZ ;  /* 0x0000001fc1067819 */ /* 0x000fc600000006ff */
[----:B------:R-:W-:-:S04]  /*16a50*/  IMAD R7, R7, 0x8, R16 ;  /* 0x0000000807077824 */ /* 0x000fc800078e0210 */
[----:B------:R0:W1:Y:S01]  /*16a60*/  SYNCS.PHASECHK.TRANS64.TRYWAIT P3, [R7+URZ+0x28430], R6 ;  /* 0x02843006070075a7 */ /* 0x000062000806017f */
[----:B------:R-:W-:Y:S05]  /*16a70*/  @!P0 BRA `(.L_x_1519) ;  /* 0x0000000000048947 */ /* 0x000fea0003800000 */
[----:B------:R-:W-:Y:S01]  /*16a80*/  BPT.TRAP 0x1 ;  /* 0x000000040000795c */ /* 0x000fe20000300000 */
.L_x_1519:
[----:B------:R-:W-:Y:S04]  /*16a90*/  BSSY B0, `(.L_x_1517) ;  /* 0x0000004000007945 */ /* 0x000fe80003800000 */
[----:B-1----:R-:W-:Y:S05]  /*16aa0*/  @P3 BRA `(.L_x_1520) ;  /* 0x0000000000083947 */ /* 0x002fea0003800000 */
[----:B------:R-:W1:Y:S02]  /*16ab0*/  SYNCS.PHASECHK.TRANS64.TRYWAIT P3, [R7+URZ+0x28430], R6 ;  /* 0x02843006070075a7 */ /* 0x000e64000806017f */
[----:B-1----:R-:W-:Y:S05]  /*16ac0*/  @!P3 BRA `(.L_x_1521) ;  /* 0x000001180064b947 */ /* 0x002fea0003800000 */
.L_x_1520:
[----:B------:R-:W-:Y:S05]  /*16ad0*/  BSYNC B0 ;  /* 0x0000000000007941 */ /* 0x000fea0003800000 */
.L_x_1517:
        /* <DEDUP_REMOVED lines=16> */
[----:B------:R-:W-:Y:S02]  /*16be0*/  R2UR UR35, R7 ;  /* 0x00000000072372ca */ /* 0x000fe400000e0000 */
[----:B0-----:R-:W-:-:S04]  /*16bf0*/  SHF.R.U32.HI R6, RZ, 0x7, R6 ;  /* 0x00000007ff067819 */ /* 0x001fc80000011606 */
[----:B------:R-:W-:Y:S01]  /*16c00*/  IADD3 R152, R6, 0x8, RZ ;  /* 0x0000000806987810 */ /* 0x000fe20007ffe0ff */
[----:B------:R-:W-:-:S04]  /*16c10*/  IMAD R6, R13, 0x400, R4 ;  /* 0x000004000d067824 */ /* 0x000fc800078e0204 */
[----:B------:R0:W-:Y:S01]  /*16c20*/  BAR.SYNC.DEFER_BLOCKING R152, 0x100 ;  /* 0x000400980000751d */ /* 0x0001e20000010000 */
[C---:B------:R-:W-:Y:S01]  /*16c30*/  R2UR UR14, R6.reuse ;  /* 0x00000000060e72ca */ /* 0x040fe200000e0000 */
[C---:B------:R-:W-:Y:S02]  /*16c40*/  VIADD R14, R6.reuse, 0x2 ;  /* 0x00000002060e7836 */ /* 0x040fe40000000000 */
[C---:B------:R-:W-:Y:S02]  /*16c50*/  VIADD R20, R6.reuse, 0x4 ;  /* 0x0000000406147836 */ /* 0x040fe40000000000 */
        /* <DEDUP_REMOVED lines=39> */
.L_x_1523:
[----:B------:R-:W-:Y:S01]  /*16ed0*/  SHF.L.U32 R6, R225, 0x1f, RZ ;  /* 0x0000001fe1067819 */ /* 0x000fe200000006ff */
[----:B------:R-:W-:-:S04]  /*16ee0*/  IMAD R7, R199, 0x8, R16 ;  /* 0x00000008c7077824 */ /* 0x000fc800078e0210 */
[----:B------:R0:W1:Y:S01]  /*16ef0*/  SYNCS.PHASECHK.TRANS64.TRYWAIT P2, [R7+URZ+0x28450], R6 ;  /* 0x02845006070075a7 */ /* 0x000062000804017f */
[----:B------:R-:W-:Y:S05]  /*16f00*/  @!P0 BRA `(.L_x_1524) ;  /* 0x0000000000048947 */ /* 0x000fea0003800000 */
[----:B------:R-:W-:Y:S01]  /*16f10*/  BPT.TRAP 0x1 ;  /* 0x000000040000795c */ /* 0x000fe20000300000 */
.L_x_1524:
[----:B-1----:R-:W-:Y:S05]  /*16f20*/  @P2 BRA `(.L_x_1522) ;  /* 0x0000000000082947 */ /* 0x002fea0003800000 */
[----:B------:R-:W1:Y:S02]  /*16f30*/  SYNCS.PHASECHK.TRANS64.TRYWAIT P2, [R7+URZ+0x28450], R6 ;  /* 0x02845006070075a7 */ /* 0x000e64000804017f */
[----:B-1----:R-:W-:Y:S05]  /*16f40*/  @!P2 BRA `(.L_x_1525) ;  /* 0x000001140058a947 */ /* 0x002fea0003800000 */
.L_x_1522:
[----:B01----:R-:W-:Y:S01]  /*16f50*/  VIADD R6, R16, 0x8000 ;  /* 0x0000800010067836 */ /* 0x003fe20000000000 */
[----:B------:R-:W-:Y:S05]  /*16f60*/  WARPSYNC.ALL ;  /* 0x0000000000007948 */ /* 0x000fea0003800000 */
[----:B------:R-:W-:-:S04]  /*16f70*/  SHF.R.U32.HI R6, RZ, 0x4, R6 ;  /* 0x00000004ff067819 */ /* 0x000fc80000011606 */
[----:B------:R-:W-:-:S04]  /*16f80*/  LOP3.LUT R6, R6, 0x3fff, RZ, 0xc0, !PT ;  /* 0x00003fff06067812 */ /* 0x000fc800078ec0ff */
[----:B------:R-:W-:-:S05]  /*16f90*/  LOP3.LUT R6, R6, 0x10000, RZ, 0xfc, !PT ;  /* 0x0001000006067812 */ /* 0x000fca00078efcff */
[----:B------:R-:W-:Y:S01]  /*16fa0*/  IMAD R6, R199, 0x400, R6 ;  /* 0x00000400c7067824 */ /* 0x000fe200078e0206 */
[----:B------:R-:W-:Y:S01]  /*16fb0*/  WARPGROUP.ARRIVE ;  /* 0x00000000000079c5 */ /* 0x000fe20000000000 */
[----:B------:R-:W-:Y:S02]  /*16fc0*/  IMAD.MOV.U32 R7, RZ, RZ, -0x7fffffe0 ;  /* 0x80000020ff077424 */ /* 0x000fe400078e00ff */
[C---:B------:R-:W-:Y:S01]  /*16fd0*/  FMUL.FTZ R14, R2.reuse, R154 ;  /* 0x0000009a020e7220 */ /* 0x040fe20000410000 */
[----:B------:R-:W-:Y:S01]  /*16fe0*/  FMUL.FTZ R15, R2, R155 ;  /* 0x0000009b020f7220 */ /* 0x000fe20000410000 */
[C---:B------:R-:W-:Y:S01]  /*16ff0*/  R2UR UR6, R6.reuse ;  /* 0x00000000060672ca */ /* 0x040fe200000e0000 */
[----:B------:R-:W-:Y:S01]  /*17000*/  VIADD R6, R6, 0x2 ;  /* 0x0000000206067836 */ /* 0x000fe20000000000 */
[----:B------:R-:W-:Y:S01]  /*17010*/  R2UR UR7, R7 ;  /* 0x00000000070772ca */ /* 0x000fe200000e0000 */
[C---:B------:R-:W-:Y:S01]  /*17020*/  FMUL.FTZ R20, R2.reuse, R156 ;  /* 0x0000009c02147220 */ /* 0x040fe20000410000 */
[----:B------:R-:W-:Y:S01]  /*17030*/  MOV R7, 0x80000020 ;  /* 0x8000002000077802 */ /* 0x000fe20000000f00 */
        /* <DEDUP_REMOVED lines=10> */
[----:B------:R-:W-:Y:S01]  /*170e0*/  QGMMA.64x256x32.F32.E4M3.E4M3 R24, R188, gdesc[UR4], R24, gsb0 ;  /* 0x03e00004bc187df3 */ /* 0x000fe20008000818 */
[----:B------:R-:W-:Y:S01]  /*170f0*/  R2UR UR7, R7 ;  /* 0x00000000070772ca */ /* 0x000fe200000e0000 */
[----:B------:R-:W-:Y:S01]  /*17100*/  FMUL.FTZ R7, R2, R152 ;  /* 0x0000009802077220 */ /* 0x000fe20000410000 */
[----:B------:R-:W-:Y:S01]  /*17110*/  R2UR UR6, R6 ;  /* 0x00000000060672ca */ /* 0x000fe200000e0000 */
[C---:B------:R-:W-:Y:S01]  /*17120*/  FMUL.FTZ R6, R2.reuse, R153 ;  /* 0x0000009902067220 */ /* 0x040fe20000410000 */
[C---:B------:R-:W-:Y:S01]  /*17130*/  FMUL.FTZ R152, R2.reuse, R158 ;  /* 0x0000009e02987220 */ /* 0x040fe20000410000 */
[----:B------:R-:W-:Y:S01]  /*17140*/  MUFU.TANH R20, R20 ;  /* 0x0000001400147308 */ /* 0x000fe20000002400 */
[C---:B------:R-:W-:Y:S01]  /*17150*/  FMUL.FTZ R153, R2.reuse, R159 ;  /* 0x0000009f02997220 */ /* 0x040fe20000410000 */
[----:B------:R-:W-:Y:S01]  /*17160*/  FMUL.FTZ R158, R2, R164 ;  /* 0x000000a4029e7220 */ /* 0x000fe20000410000 */
[----:B0-----:R-:W-:Y:S01]  /*17170*/  FMNMX.FTZ R8, R14, R11, !PT ;  /* 0x0000000b0e087209 */ /* 0x001fe20007810000 */
        /* <DEDUP_REMOVED lines=14> */
[----:B------:R-:W-:Y:S01]  /*17260*/  FMUL.FTZ R173, R2, R179 ;  /* 0x000000b302ad7220 */ /* 0x000fe20000410000 */
[----:B------:R-:W-:Y:S01]  /*17270*/  UMOV UR56, UR50 ;  /* 0x0000003200387c82 */ /* 0x000fe20008000000 */
[----:B------:R-:W2:Y:S04]  /*17280*/  S2R R225, SR_TID.X ;  /* 0x0000000000e17919 */ /* 0x000ea80000002100 */
[----:B------:R-:W3:Y:S01]  /*17290*/  MUFU.TANH R152, R152 ;  /* 0x0000009800987308 */ /* 0x000ee20000002400 */
[----:B0-----:R-:W-:-:S07]  /*172a0*/  FMNMX.FTZ R9, R7, R12, !PT ;  /* 0x0000000c07097209 */ /* 0x001fce0007810000 */
[----:B------:R-:W0:Y:S01]  /*172b0*/  MUFU.TANH R21, R21 ;  /* 0x0000001500157308 */ /* 0x000e220000002400 */
[----:B-1----:R-:W-:-:S04]  /*172c0*/  FMNMX.FTZ R9, R6, R9, !PT ;  /* 0x0000000906097209 */ /* 0x002fc80007810000 */
[----:B------:R-:W-:-:S03]  /*172d0*/  FMNMX.FTZ R8, R20, R9, !PT ;  /* 0x0000000914087209 */ /* 0x000fc60007810000 */
[----:B------:R-:W1:Y:S01]  /*172e0*/  MUFU.TANH R153, R153 ;  /* 0x0000009900997308 */ /* 0x000e620000002400 */
[----:B---3--:R-:W-:-:S07]  /*172f0*/  FMNMX.FTZ R174, R152, R175, !PT ;  /* 0x000000af98ae7209 */ /* 0x008fce0007810000 */
[----:B------:R-:W3:Y:S01]  /*17300*/  MUFU.TANH R154, R154 ;  /* 0x0000009a009a7308 */ /* 0x000ee20000002400 */
[----:B0-----:R-:W-:Y:S02]  /*17310*/  FMNMX.FTZ R9, R21, R8, !PT ;  /* 0x0000000815097209 */ /* 0x001fe40007810000 */
[----:B--2---:R-:W-:-:S05]  /*17320*/  SHF.R.U32.HI R225, RZ, 0x7, R225 ;  /* 0x00000007ffe17819 */ /* 0x004fca00000116e1 */
[----:B------:R-:W0:Y:S01]  /*17330*/  MUFU.TANH R156, R156 ;  /* 0x0000009c009c7308 */ /* 0x000e220000002400 */
[----:B-1----:R-:W-:Y:S01]  /*17340*/  FMNMX.FTZ R175, R153, R174, !PT ;  /* 0x000000ae99af7209 */ /* 0x002fe20007810000 */
[----:B------:R-:W-:-:S06]  /*17350*/  FMUL.FTZ R174, R2, R180 ;  /* 0x000000b402ae7220 */ /* 0x000fcc0000410000 */
        /* <DEDUP_REMOVED lines=47> */
[----:B0-----:R-:W-:-:S05]  /*17650*/  FMNMX.FTZ R179, R175, R8, !PT ;  /* 0x00000008afb37209 */ /* 0x001fca0007810000 */
[----:B------:R-:W0:Y:S01]  /*17660*/  SHFL.BFLY PT, R8, R179, 0x2, 0x1f ;  /* 0x0c401f00b3087f89 */ /* 0x000e2200000e0000 */
[----:B-1----:R-:W-:-:S05]  /*17670*/  FMNMX.FTZ R178, R177, R178, !PT ;  /* 0x000000b2b1b27209 */ /* 0x002fca0007810000 */
[----:B------:R-:W1:Y:S01]  /*17680*/  SHFL.BFLY PT, R9, R178, 0x2, 0x1f ;  /* 0x0c401f00b2097f89 */ /* 0x000e6200000e0000 */
[----:B------:R-:W-:Y:S02]  /*17690*/  WARPGROUP.DEPBAR.LE gsb0, 0x0 ;  /* 0x00008000000079c5 */ /* 0x000fe40000010000 */
[----:B------:R-:W-:Y:S01]  /*176a0*/  WARPGROUP.ARRIVE ;  /* 0x00000000000079c5 */ /* 0x000fe20000000000 */
[----:B0-----:R-:W-:-:S05]  /*176b0*/  FMNMX.FTZ R180, R179, R8, !PT ;  /* 0x00000008b3b47209 */ /* 0x001fca0007810000 */
[----:B------:R-:W-:Y:S01]  /*176c0*/  QGMMA.64x256x32.F32.E4M3.E4M3 R24, R184, gdesc[UR4], R24, gsb0 ;  /* 0x03e00004b8187df3 */ /* 0x000fe20008000818 */
[----:B-1----:R-:W-:Y:S01]  /*176d0*/  FMNMX.FTZ R181, R178, R9, !PT ;  /* 0x00000009b2b57209 */ /* 0x002fe20007810000 */
[----:B------:R-:W-:Y:S01]  /*176e0*/  IMAD.U32 R178, RZ, RZ, UR56 ;  /* 0x00000038ffb27e24 */ /* 0x000fe2000f8e00ff */
[----:B------:R-:W0:Y:S04]  /*176f0*/  SHFL.BFLY PT, R9, R180, 0x1, 0x1f ;  /* 0x0c201f00b4097f89 */ /* 0x000e2800000e0000 */
[----:B------:R-:W1:Y:S01]  /*17700*/  SHFL.BFLY PT, R8, R181, 0x1, 0x1f ;  /* 0x0c201f00b5087f89 */ /* 0x000e6200000e0000 */
[----:B0-----:R-:W-:Y:S02]  /*17710*/  FMNMX.FTZ R9, R180, R9, !PT ;  /* 0x00000009b4097209 */ /* 0x001fe40007810000 */
[----:B------:R-:W-:-:S02]  /*17720*/  IADD3 R180, -R225, 0xb, RZ ;  /* 0x0000000be1b47810 */ /* 0x000fc40007ffe1ff */
[----:B-1----:R-:W-:Y:S01]  /*17730*/  FMNMX.FTZ R8, R181, R8, !PT ;  /* 0x00000008b5087209 */ /* 0x002fe20007810000 */
[----:B------:R-:W-:-:S01]  /*17740*/  FFMA.FTZ R178, R9, R178, -8 ;  /* 0xc100000009b27423 */ /* 0x000fc200000100b2 */
[----:B------:R-:W-:Y:S02]  /*17750*/  IMAD.U32 R181, RZ, RZ, UR56 ;  /* 0x00000038ffb57e24 */ /* 0x000fe4000f8e00ff */
[----:B------:R-:W-:-:S01]  /*17760*/  FADD.FTZ R12, -R9, R12 ;  /* 0x0000000c090c7221 */ /* 0x000fc20000010100 */
        /* <DEDUP_REMOVED lines=16> */
[C---:B------:R-:W-:Y:S01]  /*17870*/  FADD.FTZ R11, -R8.reuse, R11 ;  /* 0x0000000b080b7221 */ /* 0x040fe20000010100 */
[----:B------:R-:W-:-:S01]  /*17880*/  FFMA.FTZ R178, R8, R181, -8 ;  /* 0xc100000008b27423 */ /* 0x000fc200000100b5 */
[----:B------:R-:W-:Y:S01]  /*17890*/  FMUL.FTZ R12, R12, UR56 ;  /* 0x000000380c0c7c20 */ /* 0x000fe20008410000 */
[----:B------:R-:W-:Y:S01]  /*178a0*/  MUFU.EX2 R7, R7 ;  /* 0x0000000700077308 */ /* 0x000fe20000000800 */
[----:B------:R-:W-:Y:S01]  /*178b0*/  FMUL.FTZ R11, R11, UR56 ;  /* 0x000000380b0b7c20 */ /* 0x000fe20008410000 */
        /* <DEDUP_REMOVED lines=17> */
[----:B------:R-:W-:-:S05]  /*179d0*/  FFMA.FTZ R177, R177, UR56, -R178 ;  /* 0x00000038b1b17c23 */ /* 0x000fca00080108b2 */
[----:B------:R-:W1:Y:S01]  /*179e0*/  MUFU.EX2 R14, R14 ;  /* 0x0000000e000e7308 */ /* 0x000e620000000800 */
[----:B0-----:R-:W-:-:S07]  /*179f0*/  FFMA.FTZ R3, R12, R3, R7 ;  /* 0x000000030c037223 */ /* 0x001fce0000010007 */
[----:B------:R-:W0:Y:S08]  /*17a00*/  MUFU.EX2 R6, R6 ;  /* 0x0000000600067308 */ /* 0x000e300000000800 */
[----:B------:R-:W2:Y:S01]  /*17a10*/  MUFU.EX2 R15, R15 ;  /* 0x0000000f000f7308 */ /* 0x000ea20000000800 */
[----:B-1----:R-:W-:-:S07]  /*17a20*/  FFMA.FTZ R0, R11, R0, R14 ;  /* 0x000000000b007223 */ /* 0x002fce000001000e */
[----:B------:R1:W-:Y:S01]  /*17a30*/  MUFU.EX2 R175, R179 ;  /* 0x000000b300af7308 */ /* 0x0003e20000000800 */
[----:B0-----:R-:W-:-:S07]  /*17a40*/  FADD.FTZ R3, R6, R3 ;  /* 0x0000000306037221 */ /* 0x001fce0000010000 */
[----:B------:R-:W0:Y:S01]  /*17a50*/  MUFU.EX2 R20, R20 ;  /* 0x0000001400147308 */ /* 0x000e220000000800 */
[----:B-1----:R-:W-:-:S04]  /*17a60*/  @!P1 IMAD R179, R13, 0x8, R16 ;  /* 0x000000080db39824 */ /* 0x002fc800078e0210 */
[----:B------:R-:W-:-:S03]  /*17a70*/  @!P1 VIADD R179, R179, 0x28440 ;  /* 0x00028440b3b39836 */ /* 0x000fc60000000000 */
[----:B------:R-:W1:Y:S02]  /*17a80*/  MUFU.EX2 R152, R152 ;  /* 0x0000009800987308 */ /* 0x000e640000000800 */
[----:B------:R-:W-:-:S06]  /*17a90*/  @!P1 PRMT R179, RZ, 0x654, R179 ;  /* 0x00000654ffb39816 */ /* 0x000fcc00000000b3 */
[----:B------:R-:W3:Y:S08]  /*17aa0*/  MUFU.EX2 R21, R21 ;  /* 0x0000001500157308 */ /* 0x000ef00000000800 */
[----:B------:R-:W4:Y:S08]  /*17ab0*/  MUFU.EX2 R153, R153 ;  /* 0x0000009900997308 */ /* 0x000f300000000800 */
[----:B------:R-:W5:Y:S08]  /*17ac0*/  MUFU.EX2 R154, R154 ;  /* 0x0000009a009a7308 */ /* 0x000f700000000800 */
        /* <DEDUP_REMOVED lines=14> */
[----:B------:R-:W5:Y:S01]  /*17bb0*/  MUFU.EX2 R169, R169 ;  /* 0x000000a900a97308 */ /* 0x000f620000000800 */
[----:B------:R-:W-:-:S02]  /*17bc0*/  WARPGROUP.DEPBAR.LE gsb0, 0x0 ;  /* 0x00008000000079c5 */ /* 0x000fc40000010000 */
[----:B------:R0:W-:Y:S06]  /*17bd0*/  BAR.ARV R180, 0x100 ;  /* 0x000400b40000751d */ /* 0x0001ec0000002000 */
[----:B------:R2:W-:Y:S01]  /*17be0*/  @!P1 SYNCS.ARRIVE.TRANS64.RED.A1T0 RZ, [R179+URZ], RZ ;  /* 0x000000ffb3ff99a7 */ /* 0x0005e2000810043f */
[----:B------:R-:W5:Y:S01]  /*17bf0*/  MUFU.EX2 R170, R170 ;  /* 0x000000aa00aa7308 */ /* 0x000f620000000800 */
[----:B--2---:R-:W-:-:S01]  /*17c00*/  FADD.FTZ R179, R15, R0 ;  /* 0x000000000fb37221 */ /* 0x004fc20000010000 */
[----:B0-----:R-:W-:-:S06]  /*17c10*/  FADD.FTZ R0, R20, R3 ;  /* 0x0000000314007221 */ /* 0x001fcc0000010000 */
[----:B------:R-:W0:Y:S01]  /*17c20*/  MUFU.EX2 R172, R172 ;  /* 0x000000ac00ac7308 */ /* 0x000e220000000800 */
[----:B-1----:R-:W-:-:S01]  /*17c30*/  FADD.FTZ R178, R152, R179 ;  /* 0x000000b398b27221 */ /* 0x002fc20000010000 */
[----:B---3--:R-:W-:-:S03]  /*17c40*/  FADD.FTZ R3, R21, R0 ;  /* 0x0000000015037221 */ /* 0x008fc60000010000 */
[----:B----4-:R-:W-:Y:S01]  /*17c50*/  FADD.FTZ R179, R153, R178 ;  /* 0x000000b299b37221 */ /* 0x010fe20000010000 */
[----:B-----5:R-:W-:-:S02]  /*17c60*/  FADD.FTZ R0, R154, R3 ;  /* 0x000000039a007221 */ /* 0x020fc40000010000 */
[----:B------:R-:W1:Y:S01]  /*17c70*/  MUFU.EX2 R171, R171 ;  /* 0x000000ab00ab7308 */ /* 0x000e620000000800 */
[----:B------:R-:W-:-:S01]  /*17c80*/  FADD.FTZ R178, R156, R179 ;  /* 0x000000b39cb27221 */ /* 0x000fc20000010000 */
[----:B------:R-:W-:-:S03]  /*17c90*/  FADD.FTZ R3, R155, R0 ;  /* 0x000000009b037221 */ /* 0x000fc60000010000 */
[----:B------:R-:W-:Y:S01]  /*17ca0*/  FADD.FTZ R179, R157, R178 ;  /* 0x000000b29db37221 */ /* 0x000fe20000010000 */
[----:B------:R-:W-:-:S02]  /*17cb0*/  FADD.FTZ R0, R158, R3 ;  /* 0x000000039e007221 */ /* 0x000fc40000010000 */
[----:B------:R-:W2:Y:S01]  /*17cc0*/  MUFU.EX2 R173, R173 ;  /* 0x000000ad00ad7308 */ /* 0x000ea20000000800 */
[----:B------:R-:W-:-:S01]  /*17cd0*/  FADD.FTZ R178, R160, R179 ;  /* 0x000000b3a0b27221 */ /* 0x000fc20000010000 */
[----:B------:R-:W-:-:S03]  /*17ce0*/  FADD.FTZ R3, R159, R0 ;  /* 0x000000009f037221 */ /* 0x000fc60000010000 */
[----:B------:R-:W-:Y:S01]  /*17cf0*/  FADD.FTZ R179, R161, R178 ;  /* 0x000000b2a1b37221 */ /* 0x000fe20000010000 */
[----:B------:R-:W-:-:S02]  /*17d00*/  FADD.FTZ R0, R162, R3 ;  /* 0x00000003a2007221 */ /* 0x000fc40000010000 */
[----:B------:R-:W3:Y:S01]  /*17d10*/  MUFU.EX2 R176, R176 ;  /* 0x000000b000b07308 */ /* 0x000ee20000000800 */
[----:B------:R-:W-:-:S01]  /*17d20*/  FADD.FTZ R178, R164, R179 ;  /* 0x000000b3a4b27221 */ /* 0x000fc20000010000 */
[----:B------:R-:W-:-:S03]  /*17d30*/  FADD.FTZ R3, R163, R0 ;  /* 0x00000000a3037221 */ /* 0x000fc60000010000 */
[----:B------:R-:W-:Y:S01]  /*17d40*/  FADD.FTZ R179, R165, R178 ;  /* 0x000000b2a5b37221 */ /* 0x000fe20000010000 */
[----:B------:R-:W-:-:S02]  /*17d50*/  FADD.FTZ R0, R166, R3 ;  /* 0x00000003a6007221 */ /* 0x000fc40000010000 */
[----:B------:R-:W4:Y:S01]  /*17d60*/  MUFU.EX2 R174, R174 ;  /* 0x000000ae00ae7308 */ /* 0x000f220000000800 */
[----:B------:R-:W-:-:S01]  /*17d70*/  FADD.FTZ R178, R168, R179 ;  /* 0x000000b3a8b27221 */ /* 0x000fc20000010000 */
[----:B------:R-:W-:-:S03]  /*17d80*/  FADD.FTZ R3, R167, R0 ;  /* 0x00000000a7037221 */ /* 0x000fc60000010000 */
[----:B------:R-:W-:Y:S01]  /*17d90*/  FADD.FTZ R179, R169, R178 ;  /* 0x000000b2a9b37221 */ /* 0x000fe20000010000 */
[----:B------:R-:W-:-:S02]  /*17da0*/  FADD.FTZ R0, R170, R3 ;  /* 0x00000003aa007221 */ /* 0x000fc40000010000 */
[----:B------:R-:W5:Y:S01]  /*17db0*/  MUFU.EX2 R177, R177 ;  /* 0x000000b100b17308 */ /* 0x000f620000000800 */
[----:B0-----:R-:W-:-:S01]  /*17dc0*/  FADD.FTZ R178, R172, R179 ;  /* 0x000000b3acb27221 */ /* 0x001fc20000010000 */
[----:B-1----:R-:W-:-:S03]  /*17dd0*/  FADD.FTZ R0, R171, R0 ;  /* 0x00000000ab007221 */ /* 0x002fc60000010000 */
[----:B--2---:R-:W-:Y:S01]  /*17de0*/  FADD.FTZ R3, R173, R178 ;  /* 0x000000b2ad037221 */ /* 0x004fe20000010000 */
[----:B------:R-:W-:-:S03]  /*17df0*/  FADD.FTZ R179, R175, R0 ;  /* 0x00000000afb37221 */ /* 0x000fc60000010000 */
[----:B---3--:R-:W-:Y:S01]  /*17e00*/  FADD.FTZ R0, R176, R3 ;  /* 0x00000003b0007221 */ /* 0x008fe20000010000 */
[----:B----4-:R-:W-:-:S03]  /*17e10*/  FADD.FTZ R3, R174, R179 ;  /* 0x000000b3ae037221 */ /* 0x010fc60000010000 */
[----:B-----5:R-:W-:Y:S01]  /*17e20*/  FADD.FTZ R0, R177, R0 ;  /* 0x00000000b1007221 */ /* 0x020fe20000010000 */
[----:B------:R-:W-:Y:S06]  /*17e30*/  @!P0 BRA `(.L_x_1526) ;  /* 0x0000000000048947 */ /* 0x000fec0003800000 */
[----:B------:R-:W-:Y:S01]  /*17e40*/  BPT.TRAP 0x1 ;  /* 0x000000040000795c */ /* 0x000fe20000300000 */
.L_x_1526:
[----:B------:R-:W-:Y:S01]  /*17e50*/  F2FP.SATFINITE.E4M3.F32.PACK_AB_MERGE_C R188, R21, R20, RZ ;  /* 0x0000001415bc723e */ /* 0x000fe200048070ff */
[----:B------:R-:W-:Y:S01]  /*17e60*/  FMUL.FTZ R24, R24, R12 ;  /* 0x0000000c18187220 */ /* 0x000fe20000410000 */
[----:B------:R-:W-:Y:S01]  /*17e70*/  ISETP.GT.AND P2, PT, R5, R10, PT ;  /* 0x0000000a0500720c */ /* 0x000fe20003f44270 */
[----:B------:R-:W-:Y:S01]  /*17e80*/  FMUL.FTZ R25, R25, R12 ;  /* 0x0000000c19197220 */ /* 0x000fe20000410000 */
[----:B------:R-:W-:Y:S01]  /*17e90*/  F2FP.SATFINITE.E4M3.F32.PACK_AB_MERGE_C R188, R6, R7, R188 ;  /* 0x0000000706bc723e */ /* 0x000fe200048070bc */
[----:B------:R-:W-:Y:S01]  /*17ea0*/  IMAD R6, R199, 0x8, R16 ;  /* 0x00000008c7067824 */ /* 0x000fe200078e0210 */
[----:B------:R-:W-:Y:S01]  /*17eb0*/  F2FP.SATFINITE.E4M3.F32.PACK_AB_MERGE_C R152, R153, R152, RZ ;  /* 0x000000989998723e */ /* 0x000fe200048070ff */
[----:B------:R-:W-:Y:S01]  /*17ec0*/  IMAD.U32 R7, RZ, RZ, UR42 ;  /* 0x0000002aff077e24 */ /* 0x000fe2000f8e00ff */
[----:B------:R-:W-:Y:S01]  /*17ed0*/  F2FP.SATFINITE.E4M3.F32.PACK_AB_MERGE_C R158, R159, R158, RZ ;  /* 0x0000009e9f9e723e */ /* 0x000fe200048070ff */
[----:B------:R-:W-:Y:S01]  /*17ee0*/  VIADD R6, R6, 0x28460 ;  /* 0x0002846006067836 */ /* 0x000fe20000000000 */
[----:B------:R-:W-:Y:S01]  /*17ef0*/  F2FP.SATFINITE.E4M3.F32.PACK_AB_MERGE_C R160, R161, R160, RZ ;  /* 0x000000a0a1a0723e */ /* 0x000fe200048070ff */
[----:B------:R-:W-:Y:S01]  /*17f00*/  FMUL.FTZ R28, R28, R12 ;  /* 0x0000000c1c1c7220 */ /* 0x000fe20000410000 */
[----:B------:R-:W-:Y:S01]  /*17f10*/  F2FP.SATFINITE.E4M3.F32.PACK_AB_MERGE_C R166, R167, R166, RZ ;  /* 0x000000a6a7a6723e */ /* 0x000fe200048070ff */
[-C--:B------:R-:W-:Y:S01]  /*17f20*/  FMUL.FTZ R29, R29, R12.reuse ;  /* 0x0000000c1d1d7220 */ /* 0x080fe20000410000 */
[----:B------:R-:W-:Y:S01]  /*17f30*/  PRMT R6, R7, 0x654, R6 ;  /* 0x0000065407067816 */ /* 0x000fe20000000006 */
[----:B------:R-:W-:Y:S01]  /*17f40*/  FMUL.FTZ R32, R32, R12 ;  /* 0x0000000c20207220 */ /* 0x000fe20000410000 */
[----:B------:R-:W-:Y:S01]  /*17f50*/  F2FP.SATFINITE.E4M3.F32.PACK_AB_MERGE_C R168, R169, R168, RZ ;  /* 0x000000a8a9a8723e */ /* 0x000fe200048070ff */
[----:B------:R-:W-:Y:S01]  /*17f60*/  FMUL.FTZ R33, R33, R12 ;  /* 0x0000000c21217220 */ /* 0x000fe20000410000 */
[----:B------:R-:W-:Y:S01]  /*17f70*/  F2FP.SATFINITE.E4M3.F32.PACK_AB_MERGE_C R174, R174, R175, RZ ;  /* 0x000000afaeae723e */ /* 0x000fe200048070ff */
[----:B------:R0:W-:Y:S01]  /*17f80*/  SYNCS.ARRIVE.TRANS64.RED.A1T0 RZ, [R6+URZ], RZ ;  /* 0x000000ff06ff79a7 */ /* 0x0001e2000810043f */
        /* <DEDUP_REMOVED lines=133> */
[----:B------:R-:W-:Y:S02]  /*187e0*/  F2FP.SATFINITE.E4M3.F32.PACK_AB_MERGE_C R187, R173, R172, R176 ;  /* 0x000000acadbb723e */ /* 0x000fe400048070b0 */
[----:B------:R-:W-:Y:S01]  /*187f0*/  MOV R11, R8 ;  /* 0x00000008000b7202 */ /* 0x000fe20000000f00 */
[----:B0-----:R-:W-:Y:S06]  /*18800*/  @P2 BRA `(.L_x_1527) ;  /* 0xffffffe000602947 */ /* 0x001fec000383ffff */
[----:B------:R-:W-:-:S07]  /*18810*/  IMAD.MOV.U32 R199, RZ, RZ, R13 ;  /* 0x000000ffffc77224 */ /* 0x000fce00078e000d */
.L_x_1516:
[----:B------:R-:W-:-:S13]  /*18820*/  ISETP.GE.AND P2, PT, R5, R201, PT ;  /* 0x000000c90500720c */ /* 0x000fda0003f46270 */
[----:B------:R-:W-:Y:S05]  /*18830*/  @!P2 BRA `(.L_x_1528) ;  /* 0x000000280048a947 */ /* 0x000fea0003800000 */
[----:B------:R-:W-:Y:S02]  /*18840*/  IMAD.MOV.U32 R10, RZ, RZ, R8 ;  /* 0x000000ffff0a7224 */ /* 0x000fe400078e0008 */
[----:B------:R-:W-:Y:S02]  /*18850*/  IMAD.MOV.U32 R11, RZ, RZ, R9 ;  /* 0x000000ffff0b7224 */ /* 0x000fe400078e0009 */
[----:B------:R-:W-:-:S07]  /*18860*/  IMAD.MOV.U32 R13, RZ, RZ, R193 ;  /* 0x000000ffff0d7224 */ /* 0x000fce00078e00c1 */
.L_x_1547:
        /* <DEDUP_REMOVED lines=8> */
.L_x_1530:
[----:B------:R-:W-:-:S05]  /*188f0*/  VIADD R6, R199, 0x1 ;  /* 0x00000001c7067836 */ /* 0x000fca0000000000 */
[----:B------:R-:W-:-:S04]  /*18900*/  ISETP.NE.AND P3, PT, R6, 0x2, PT ;  /* 0x000000020600780c */ /* 0x000fc80003f65270 */
[----:B------:R-:W-:Y:S02]  /*18910*/  SEL R7, R6, RZ, P3 ;  /* 0x000000ff06077207 */ /* 0x000fe40001800000 */
[----:B------:R-:W-:Y:S02]  /*18920*/  SHF.L.U32 R6, R193, 0x1f, RZ ;  /* 0x0000001fc1067819 */ /* 0x000fe400000006ff */
[----:B------:R-:W-:-:S04]  /*18930*/  LEA R7, R7, R16, 0x3 ;  /* 0x0000001007077211 */ /* 0x000fc800078e18ff */
[----:B------:R0:W1:Y:S01]  /*18940*/  SYNCS.PHASECHK.TRANS64.TRYWAIT P3, [R7+URZ+0x28430], R6 ;  /* 0x02843006070075a7 */ /* 0x000062000806017f */
[----:B------:R-:W-:Y:S05]  /*18950*/  @!P0 BRA `(.L_x_1531) ;  /* 0x0000000000048947 */ /* 0x000fea0003800000 */
[----:B------:R-:W-:Y:S01]  /*18960*/  BPT.TRAP 0x1 ;  /* 0x000000040000795c */ /* 0x000fe20000300000 */
.L_x_1531:
[----:B------:R-:W-:Y:S04]  /*18970*/  BSSY B0, `(.L_x_1529) ;  /* 0x0000004000007945 */ /* 0x000fe80003800000 */
[----:B-1----:R-:W-:Y:S05]  /*18980*/  @P3 BRA `(.L_x_1532) ;  /* 0x0000000000083947 */ /* 0x002fea0003800000 */
[----:B------:R-:W1:Y:S02]  /*18990*/  SYNCS.PHASECHK.TRANS64.TRYWAIT P3, [R7+URZ+0x28430], R6 ;  /* 0x02843006070075a7 */ /* 0x000e64000806017f */
[----:B-1----:R-:W-:Y:S05]  /*189a0*/  @!P3 BRA `(.L_x_1533) ;  /* 0x000000f800d4b947 */ /* 0x002fea0003800000 */
.L_x_1532:
[----:B------:R-:W-:Y:S05]  /*189b0*/  BSYNC B0 ;  /* 0x0000000000007941 */ /* 0x000fea0003800000 */
.L_x_1529:
        /* <DEDUP_REMOVED lines=17> */
[----:B0-----:R-:W-:-:S05]  /*18ad0*/  SHF.R.U32.HI R6, RZ, 0x7, R6 ;  /* 0x00000007ff067819 */ /* 0x001fca0000011606 */
[----:B------:R-:W-:Y:S02]  /*18ae0*/  VIADD R152, R6, 0x8 ;  /* 0x0000000806987836 */ /* 0x000fe40000000000 */
[----:B------:R-:W-:-:S03]  /*18af0*/  IMAD R6, R12, 0x400, R4 ;  /* 0x000004000c067824 */ /* 0x000fc600078e0204 */
[----:B------:R0:W-:Y:S01]  /*18b00*/  BAR.SYNC.DEFER_BLOCKING R152, 0x100 ;  /* 0x000400980000751d */ /* 0x0001e20000010000 */
[C---:B------:R-:W-:Y:S01]  /*18b10*/  VIADD R14, R6.reuse, 0x2 ;  /* 0x00000002060e7836 */ /* 0x040fe20000000000 */
[C---:B------:R-:W-:Y:S01]  /*18b20*/  R2UR UR14, R6.reuse ;  /* 0x00000000060e72ca */ /* 0x040fe200000e0000 */
        /* <DEDUP_REMOVED lines=40> */
.L_x_1535:
[----:B------:R-:W-:Y:S01]  /*18db0*/  SHF.L.U32 R6, R13, 0x1f, RZ ;  /* 0x0000001f0d067819 */ /* 0x000fe200000006ff */
[----:B------:R-:W-:-:S04]  /*18dc0*/  IMAD R7, R199, 0x8, R16 ;  /* 0x00000008c7077824 */ /* 0x000fc800078e0210 */
[----:B------:R0:W1:Y:S01]  /*18dd0*/  SYNCS.PHASECHK.TRANS64.TRYWAIT P2, [R7+URZ+0x28450], R6 ;  /* 0x02845006070075a7 */ /* 0x000062000804017f */
[----:B------:R-:W-:Y:S05]  /*18de0*/  @!P0 BRA `(.L_x_1536) ;  /* 0x0000000000048947 */ /* 0x000fea0003800000 */
[----:B------:R-:W-:Y:S01]  /*18df0*/  BPT.TRAP 0x1 ;  /* 0x000000040000795c */ /* 0x000fe20000300000 */
.L_x_1536:
[----:B-1----:R-:W-:Y:S05]  /*18e00*/  @P2 BRA `(.L_x_1534) ;  /* 0x0000000000082947 */ /* 0x002fea0003800000 */
[----:B------:R-:W1:Y:S02]  /*18e10*/  SYNCS.PHASECHK.TRANS64.TRYWAIT P2, [R7+URZ+0x28450], R6 ;  /* 0x02845006070075a7 */ /* 0x000e64000804017f */
[----:B-1----:R-:W-:Y:S05]  /*18e20*/  @!P2 BRA `(.L_x_1537) ;  /* 0x000000f400c8a947 */ /* 0x002fea0003800000 */
.L_x_1534:
[----:B01----:R-:W-:Y:S01]  /*18e30*/  VIADD R6, R16, 0x8000 ;  /* 0x0000800010067836 */ /* 0x003fe20000000000 */
[----:B------:R-:W-:Y:S01]  /*18e40*/  MOV R7, 0x80000020 ;  /* 0x8000002000077802 */ /* 0x000fe20000000f00 */
[----:B------:R-:W-:Y:S05]  /*18e50*/  WARPSYNC.ALL ;  /* 0x0000000000007948 */ /* 0x000fea0003800000 */
[----:B------:R-:W-:Y:S01]  /*18e60*/  SHF.R.U32.HI R6, RZ, 0x4, R6 ;  /* 0x00000004ff067819 */ /* 0x000fe20000011606 */
[----:B------:R-:W-:Y:S01]  /*18e70*/  WARPGROUP.ARRIVE ;  /* 0x00000000000079c5 */ /* 0x000fe20000000000 */
[----:B------:R-:W-:Y:S01]  /*18e80*/  R2UR UR7, R7 ;  /* 0x00000000070772ca */ /* 0x000fe200000e0000 */
[----:B------:R-:W-:Y:S01]  /*18e90*/  IMAD.MOV.U32 R7, RZ, RZ, -0x7fffffe0 ;  /* 0x80000020ff077424 */ /* 0x000fe200078e00ff */
[----:B------:R-:W-:-:S03]  /*18ea0*/  LOP3.LUT R6, R6, 0x3fff, RZ, 0xc0, !PT ;  /* 0x00003fff06067812 */ /* 0x000fc600078ec0ff */
[----:B------:R-:W0:Y:S01]  /*18eb0*/  S2R R225, SR_TID.X ;  /* 0x0000000000e17919 */ /* 0x000e220000002100 */
[----:B------:R-:W-:Y:S02]  /*18ec0*/  IMAD.IADD R13, R205, 0x1, R204 ;  /* 0x00000001cd0d7824 */ /* 0x000fe400078e02cc */
[----:B------:R-:W-:Y:S01]  /*18ed0*/  FMUL.FTZ R20, R2, R158 ;  /* 0x0000009e02147220 */ /* 0x000fe20000410000 */
[----:B------:R-:W-:Y:S01]  /*18ee0*/  LOP3.LUT R6, R6, 0x10000, RZ, 0xfc, !PT ;  /* 0x0001000006067812 */ /* 0x000fe200078efcff */
[C---:B------:R-:W-:Y:S01]  /*18ef0*/  FMUL.FTZ R14, R2.reuse, R152 ;  /* 0x00000098020e7220 */ /* 0x040fe20000410000 */
[C---:B------:R-:W-:Y:S01]  /*18f00*/  FMUL.FTZ R158, R2.reuse, R166 ;  /* 0x000000a6029e7220 */ /* 0x040fe20000410000 */
[C---:B------:R-:W-:Y:S01]  /*18f10*/  FMUL.FTZ R152, R2.reuse, R156 ;  /* 0x0000009c02987220 */ /* 0x040fe20000410000 */
[C---:B------:R-:W-:Y:S01]  /*18f20*/  FMUL.FTZ R166, R2.reuse, R174 ;  /* 0x000000ae02a67220 */ /* 0x040fe20000410000 */
[----:B------:R-:W-:Y:S02]  /*18f30*/  IMAD R6, R199, 0x400, R6 ;  /* 0x00000400c7067824 */ /* 0x000fe400078e0206 */
[----:B------:R-:W-:Y:S01]  /*18f40*/  FMUL.FTZ R156, R2, R160 ;  /* 0x000000a0029c7220 */ /* 0x000fe20000410000 */
[----:B------:R-:W-:-:S02]  /*18f50*/  IMAD.SHL.U32 R174, R5, 0x40, RZ ;  /* 0x0000004005ae7824 */ /* 0x000fc400078e00ff */
[C---:B------:R-:W-:Y:S01]  /*18f60*/  FMUL.FTZ R160, R2.reuse, R164 ;  /* 0x000000a402a07220 */ /* 0x040fe20000410000 */
[----:B------:R-:W-:Y:S01]  /*18f70*/  FMUL.FTZ R164, R2, R168 ;  /* 0x000000a802a47220 */ /* 0x000fe20000410000 */
[C---:B------:R-:W-:Y:S01]  /*18f80*/  R2UR UR6, R6.reuse ;  /* 0x00000000060672ca */ /* 0x040fe200000e0000 */
[----:B------:R-:W-:Y:S02]  /*18f90*/  VIADD R6, R6, 0x2 ;  /* 0x0000000206067836 */ /* 0x000fe40000000000 */
[C---:B------:R-:W-:Y:S01]  /*18fa0*/  FMUL.FTZ R168, R2.reuse, R172 ;  /* 0x000000ac02a87220 */ /* 0x040fe20000410000 */
[----:B------:R-:W-:Y:S01]  /*18fb0*/  FMUL.FTZ R172, R2, R176 ;  /* 0x000000b002ac7220 */ /* 0x000fe20000410000 */
[----:B------:R-:W-:Y:S01]  /*18fc0*/  IADD3 R176, -R174, 0x1, RZ ;  /* 0x00000001aeb07810 */ /* 0x000fe20007ffe1ff */
[C---:B------:R-:W-:Y:S01]  /*18fd0*/  FMUL.FTZ R15, R2.reuse, R153 ;  /* 0x00000099020f7220 */ /* 0x040fe20000410000 */
[C---:B------:R-:W-:Y:S01]  /*18fe0*/  FMUL.FTZ R8, R2.reuse, R154 ;  /* 0x0000009a02087220 */ /* 0x040fe20000410000 */
[C---:B------:R-:W-:Y:S01]  /*18ff0*/  FMUL.FTZ R153, R2.reuse, R157 ;  /* 0x0000009d02997220 */ /* 0x040fe20000410000 */
[----:B------:R-:W-:Y:S01]  /*19000*/  FMUL.FTZ R154, R2, R162 ;  /* 0x000000a2029a7220 */ /* 0x000fe20000410000 */
[----:B------:R-:W-:-:S02]  /*19010*/  IMAD R176, R197, -0x2, R176 ;  /* 0xfffffffec5b07824 */ /* 0x000fc400078e02b0 */
[C---:B------:R-:W-:Y:S01]  /*19020*/  FMUL.FTZ R21, R2.reuse, R159 ;  /* 0x0000009f02157220 */ /* 0x040fe20000410000 */
[C---:B------:R-:W-:Y:S01]  /*19030*/  FMUL.FTZ R157, R2.reuse, R161 ;  /* 0x000000a1029d7220 */ /* 0x040fe20000410000 */
[----:B------:R-:W-:Y:S01]  /*19040*/  FMUL.FTZ R162, R2, R170 ;  /* 0x000000aa02a27220 */ /* 0x000fe20000410000 */
[----:B------:R-:W-:Y:S01]  /*19050*/  QGMMA.64x256x32.F32.E4M3.E4M3 R24, R188, gdesc[UR4], R24, gsb0 ;  /* 0x03e00004bc187df3 */ /* 0x000fe20008000818 */
[----:B------:R-:W-:Y:S01]  /*19060*/  R2UR UR6, R6 ;  /* 0x00000000060672ca */ /* 0x000fe200000e0000 */
[C---:B------:R-:W-:Y:S01]  /*19070*/  FMUL.FTZ R9, R2.reuse, R155 ;  /* 0x0000009b02097220 */ /* 0x040fe20000410000 */
[----:B------:R-:W-:Y:S01]  /*19080*/  R2UR UR7, R7 ;  /* 0x00000000070772ca */ /* 0x000fe200000e0000 */
[----:B------:R-:W1:Y:S01]  /*19090*/  @P4 LDC R6, c[0x0][0x44c] ;  /* 0x00011300ff064b82 */ /* 0x000e620000000800 */
[C---:B------:R-:W-:Y:S01]  /*190a0*/  FMUL.FTZ R161, R2.reuse, R165 ;  /* 0x000000a502a17220 */ /* 0x040fe20000410000 */
[C---:B------:R-:W-:Y:S01]  /*190b0*/  FMUL.FTZ R159, R2.reuse, R167 ;  /* 0x000000a7029f7220 */ /* 0x040fe20000410000 */
[C---:B------:R-:W-:Y:S01]  /*190c0*/  FMUL.FTZ R170, R2.reuse, R178 ;  /* 0x000000b202aa7220 */ /* 0x040fe20000410000 */
[C---:B------:R-:W-:Y:S01]  /*190d0*/  FMUL.FTZ R155, R2.reuse, R163 ;  /* 0x000000a3029b7220 */ /* 0x040fe20000410000 */
[C---:B------:R-:W-:Y:S01]  /*190e0*/  FMUL.FTZ R165, R2.reuse, R169 ;  /* 0x000000a902a57220 */ /* 0x040fe20000410000 */
[C---:B------:R-:W-:Y:S01]  /*190f0*/  FMUL.FTZ R167, R2.reuse, R175 ;  /* 0x000000af02a77220 */ /* 0x040fe20000410000 */
[C---:B------:R-:W-:Y:S01]  /*19100*/  FMUL.FTZ R178, R2.reuse, R181 ;  /* 0x000000b502b27220 */ /* 0x040fe20000410000 */
[----:B------:R-:W2:Y:S01]  /*19110*/  @P4 LDC R7, c[0x0][0x450] ;  /* 0x00011400ff074b82 */ /* 0x000ea20000000800 */
[C---:B------:R-:W-:Y:S01]  /*19120*/  FMUL.FTZ R163, R2.reuse, R171 ;  /* 0x000000ab02a37220 */ /* 0x040fe20000410000 */
[C---:B------:R-:W-:Y:S01]  /*19130*/  FMUL.FTZ R169, R2.reuse, R173 ;  /* 0x000000ad02a97220 */ /* 0x040fe20000410000 */
[C---:B------:R-:W-:Y:S01]  /*19140*/  FMUL.FTZ R175, R2.reuse, R177 ;  /* 0x000000b102af7220 */ /* 0x040fe20000410000 */
[----:B------:R-:W-:Y:S01]  /*19150*/  IADD3 R181, -R195, R176, R196 ;  /* 0x000000b0c3b57210 */ /* 0x000fe20007ffe1c4 */
[C---:B------:R-:W-:Y:S01]  /*19160*/  FMUL.FTZ R171, R2.reuse, R179 ;  /* 0x000000b302ab7220 */ /* 0x040fe20000410000 */
[C---:B------:R-:W-:Y:S01]  /*19170*/  FMUL.FTZ R177, R2.reuse, R180 ;  /* 0x000000b402b17220 */ /* 0x040fe20000410000 */
[C---:B------:R-:W-:Y:S01]  /*19180*/  FMUL.FTZ R173, R2.reuse, R182 ;  /* 0x000000b602ad7220 */ /* 0x040fe20000410000 */
[----:B------:R-:W-:Y:S01]  /*19190*/  FMUL.FTZ R176, R2, R183 ;  /* 0x000000b702b07220 */ /* 0x000fe20000410000 */
[----:B0-----:R-:W-:Y:S01]  /*191a0*/  SHF.R.U32.HI R225, RZ, 0x7, R225 ;  /* 0x00000007ffe17819 */ /* 0x001fe200000116e1 */
[----:B------:R-:W0:Y:S01]  /*191b0*/  MUFU.TANH R14, R14 ;  /* 0x0000000e000e7308 */ /* 0x000e220000002400 */
[----:B------:R-:W-:-:S02]  /*191c0*/  VIADD R182, R181, UR53 ;  /* 0x00000035b5b67c36 */ /* 0x000fc40008000000 */
[----:B------:R-:W-:Y:S02]  /*191d0*/  VIADD R181, R181, UR55 ;  /* 0x00000037b5b57c36 */ /* 0x000fe40008000000 */
[----:B-1----:R-:W-:-:S03]  /*191e0*/  @P4 IMAD.HI.U32 R6, R13, R6, RZ ;  /* 0x000000060d064227 */ /* 0x002fc600078e00ff */
[----:B------:R-:W1:Y:S02]  /*191f0*/  MUFU.TANH R15, R15 ;  /* 0x0000000f000f7308 */ /* 0x000e640000002400 */
[----:B--2---:R-:W-:Y:S01]  /*19200*/  @P4 SHF.R.U32.HI R13, RZ, R7, R6 ;  /* 0x00000007ff0d4219 */ /* 0x004fe20000011606 */
[----:B------:R-:W-:-:S05]  /*19210*/  @!P1 IMAD R7, R12, 0x8, R16 ;  /* 0x000000080c079824 */ /* 0x000fca00078e0210 */
[----:B------:R-:W2:Y:S01]  /*19220*/  MUFU.TANH R8, R8 ;  /* 0x0000000800087308 */ /* 0x000ea20000002400 */
[----:B------:R-:W3:Y:S01]  /*19230*/  SHFL.IDX PT, R6, R13, RZ, 0x1c1f ;  /* 0x001c1fff0d067589 */ /* 0x000ee200000e0000 */
[----:B------:R-:W-:-:S06]  /*19240*/  @!P1 VIADD R7, R7, 0x28440 ;  /* 0x0002844007079836 */ /* 0x000fcc0000000000 */
[----:B------:R-:W4:Y:S01]  /*19250*/  MUFU.TANH R9, R9 ;  /* 0x0000000900097308 */ /* 0x000f220000002400 */
[----:B------:R-:W-:-:S07]  /*19260*/  @!P1 PRMT R7, RZ, 0x654, R7 ;  /* 0x00000654ff079816 */ /* 0x000fce0000000007 */
[----:B------:R-:W0:Y:S08]  /*19270*/  MUFU.TANH R152, R152 ;  /* 0x0000009800987308 */ /* 0x000e300000002400 */
[----:B------:R-:W0:Y:S01]  /*19280*/  MUFU.TANH R153, R153 ;  /* 0x0000009900997308 */ /* 0x000e220000002400 */
[----:B---3--:R-:W-:Y:S01]  /*19290*/  IADD3 R180, R182, R6, RZ ;  /* 0x00000006b6b47210 */ /* 0x008fe20007ffe0ff */
[----:B------:R-:W-:-:S06]  /*192a0*/  IMAD.IADD R179, R181, 0x1, R6 ;  /* 0x00000001b5b37824 */ /* 0x000fcc00078e0206 */
[----:B------:R-:W3:Y:S08]  /*192b0*/  MUFU.TANH R20, R20 ;  /* 0x0000001400147308 */ /* 0x000ef00000002400 */
        /* <DEDUP_REMOVED lines=25> */
[----:B------:R-:W-:-:S05]  /*19450*/  WARPGROUP.ARRIVE ;  /* 0x00000000000079c5 */ /* 0x000fca0000000000 */
[----:B------:R-:W0:Y:S01]  /*19460*/  MUFU.TANH R176, R176 ;  /* 0x000000b000b07308 */ /* 0x000e220000002400 */
[----:B------:R-:W-:Y:S03]  /*19470*/  QGMMA.64x256x32.F32.E4M3.E4M3 R24, R184, gdesc[UR4], R24, gsb0 ;  /* 0x03e00004b8187df3 */ /* 0x000fe60008000818 */
[----:B------:R-:W-:Y:S02]  /*19480*/  WARPGROUP.DEPBAR.LE gsb0, 0x0 ;  /* 0x00008000000079c5 */ /* 0x000fe40000010000 */
[----:B------:R-:W-:-:S05]  /*19490*/  IADD3 R184, -R225, 0xb, RZ ;  /* 0x0000000be1b87810 */ /* 0x000fca0007ffe1ff */
[----:B------:R0:W-:Y:S06]  /*194a0*/  BAR.ARV R184, 0x100 ;  /* 0x000400b80000751d */ /* 0x0001ec0000002000 */
[----:B------:R0:W-:Y:S01]  /*194b0*/  @!P1 SYNCS.ARRIVE.TRANS64.RED.A1T0 RZ, [R7+URZ], RZ ;  /* 0x000000ff07ff99a7 */ /* 0x0001e2000810043f */
[----:B-1234-:R-:W-:Y:S05]  /*194c0*/  @!P5 BRA `(.L_x_1538) ;  /* 0x000000000058d947 */ /* 0x01efea0003800000 */
[----:B------:R-:W-:Y:S01]  /*194d0*/  IADD3 R183, -R195, R196, R6 ;  /* 0x000000c4c3b77210 */ /* 0x000fe20007ffe106 */
[----:B------:R-:W-:Y:S03]  /*194e0*/  BSSY B0, `(.L_x_1539) ;  /* 0x0000010000007945 */ /* 0x000fe60003800000 */
        /* <DEDUP_REMOVED lines=10> */
.L_x_1540:
[----:B------:R-:W-:-:S05]  /*19590*/  IMAD.U32 R185, RZ, RZ, UR49 ;  /* 0x00000031ffb97e24 */ /* 0x000fca000f8e00ff */
[----:B------:R-:W-:-:S13]  /*195a0*/  ISETP.NE.AND P2, PT, R185, 0x1, PT ;  /* 0x00000001b900780c */ /* 0x000fda0003f45270 */
[----:B0-----:R-:W0:Y:S02]  /*195b0*/  @P2 LDC.64 R6, c[0x0][0x9e8] ;  /* 0x00027a00ff062b82 */ /* 0x001e240000000a00 */
[----:B0-----:R-:W-:-:S05]  /*195c0*/  @P2 IMAD.HI.U32 R6, R183, R6, RZ ;  /* 0x00000006b7062227 */ /* 0x001fca00078e00ff */
[----:B------:R-:W-:-:S07]  /*195d0*/  @P2 SHF.R.U32.HI R183, RZ, R7, R6 ;  /* 0x00000007ffb72219 */ /* 0x000fce0000011606 */
.L_x_1541:
[----:B------:R-:W-:Y:S05]  /*195e0*/  BSYNC B0 ;  /* 0x0000000000007941 */ /* 0x000fea0003800000 */
.L_x_1539:
[----:B------:R-:W-:-:S04]  /*195f0*/  IMAD R6, R183, R185, -R174 ;  /* 0x000000b9b7067224 */ /* 0x000fc800078e0aae */
[----:B------:R-:W-:-:S05]  /*19600*/  IMAD R6, R197, -0x2, R6 ;  /* 0xfffffffec5067824 */ /* 0x000fca00078e0206 */
[----:B------:R-:W-:Y:S02]  /*19610*/  VIADDMNMX R180, R6, R185, R180, PT ;  /* 0x000000b906b47246 */ /* 0x000fe400038001b4 */
[----:B------:R-:W-:-:S07]  /*19620*/  VIMNMX R179, R179, R6, !PT ;  /* 0x00000006b3b37248 */ /* 0x000fce0007fe0100 */
.L_x_1538:
[----:B------:R-:W-:Y:S01]  /*19630*/  ISETP.GT.AND P2, PT, R5, -0x1, PT ;  /* 0xffffffff0500780c */ /* 0x000fe20003f44270 */
[----:B------:R-:W1:Y:S03]  /*19640*/  SHFL.IDX PT, R13, R13, 0x1, 0x1c1f ;  /* 0x003c1f000d0d7f89 */ /* 0x000e6600000e0000 */
[----:B------:R-:W-:-:S04]  /*19650*/  ISETP.GT.AND P3, PT, R179, RZ, P2 ;  /* 0x000000ffb300720c */ /* 0x000fc80001764270 */
[----:B------:R-:W-:-:S04]  /*19660*/  ISETP.LT.OR P3, PT, R180, 0x1, P3 ;  /* 0x00000001b400780c */ /* 0x000fc80001f61670 */
[----:B0-----:R-:W-:Y:S02]  /*19670*/  FSEL R14, R14, -INF , !P3 ;  /* 0xff8000000e0e7808 */ /* 0x001fe40005800000 */
[----:B------:R-:W-:-:S04]  /*19680*/  ISETP.GT.AND P3, PT, R179, 0x1, P2 ;  /* 0x00000001b300780c */ /* 0x000fc80001764270 */
[----:B------:R-:W-:-:S04]  /*19690*/  ISETP.LT.OR P3, PT, R180, 0x2, P3 ;  /* 0x00000002b400780c */ /* 0x000fc80001f61670 */
[----:B------:R-:W-:Y:S02]  /*196a0*/  FSEL R15, R15, -INF , !P3 ;  /* 0xff8000000f0f7808 */ /* 0x000fe40005800000 */
[----:B------:R-:W-:Y:S01]  /*196b0*/  ISETP.GT.AND P3, PT, R179, 0x8, P2 ;  /* 0x00000008b300780c */ /* 0x000fe20001764270 */
[--C-:B-1----:R-:W-:Y:S02]  /*196c0*/  IMAD.IADD R182, R182, 0x1, R13.reuse ;  /* 0x00000001b6b67824 */ /* 0x102fe400078e020d */
        /* <DEDUP_REMOVED lines=55> */
.L_x_1544:
[----:B------:R-:W-:-:S05]  /*19a40*/  IMAD.U32 R13, RZ, RZ, UR49 ;  /* 0x00000031ff0d7e24 */ /* 0x000fca000f8e00ff */
[----:B------:R-:W-:-:S13]  /*19a50*/  ISETP.NE.AND P3, PT, R13, 0x1, PT ;  /* 0x000000010d00780c */ /* 0x000fda0003f65270 */
[----:B------:R-:W0:Y:S02]  /*19a60*/  @P3 LDC.64 R6, c[0x0][0x9e8] ;  /* 0x00027a00ff063b82 */ /* 0x000e240000000a00 */
[----:B0-----:R-:W-:-:S05]  /*19a70*/  @P3 IMAD.HI.U32 R6, R179, R6, RZ ;  /* 0x00000006b3063227 */ /* 0x001fca00078e00ff */
[----:B------:R-:W-:-:S07]  /*19a80*/  @P3 SHF.R.U32.HI R179, RZ, R7, R6 ;  /* 0x00000007ffb33219 */ /* 0x000fce0000011606 */
.L_x_1545:
[----:B------:R-:W-:Y:S05]  /*19a90*/  BSYNC B0 ;  /* 0x0000000000007941 */ /* 0x000fea0003800000 */
.L_x_1543:
[----:B------:R-:W-:-:S04]  /*19aa0*/  IMAD R174, R179, R13, -R174 ;  /* 0x0000000db3ae7224 */ /* 0x000fc800078e0aae */
[----:B------:R-:W-:-:S05]  /*19ab0*/  IMAD R174, R197, -0x2, R174 ;  /* 0xfffffffec5ae7824 */ /* 0x000fca00078e02ae */
[----:B------:R-:W-:Y:S02]  /*19ac0*/  VIADDMNMX R182, R174, R13, R182, PT ;  /* 0x0000000daeb67246 */ /* 0x000fe400038001b6 */
[----:B------:R-:W-:-:S07]  /*19ad0*/  VIMNMX R181, R181, R174, !PT ;  /* 0x000000aeb5b57248 */ /* 0x000fce0007fe0100 */
.L_x_1542:
        /* <DEDUP_REMOVED lines=49> */
[C---:B------:R-:W-:Y:S02]  /*19df0*/  ISETP.LT.OR P3, PT, R182.reuse, 0x2a, P3 ;  /* 0x0000002ab600780c */ /* 0x040fe40001f61670 */
        /* <DEDUP_REMOVED lines=14> */
[----:B------:R-:W-:Y:S02]  /*19ee0*/  ISETP.LT.OR P3, PT, R182, 0x39, P3 ;  /* 0x00000039b600780c */ /* 0x000fe40001f61670 */
[----:B------:R-:W-:Y:S02]  /*19ef0*/  FMNMX.FTZ R13, R6, R9, !PT ;  /* 0x00000009060d7209 */ /* 0x000fe40007810000 */
[----:B0-----:R-:W-:Y:S01]  /*19f00*/  FMNMX.FTZ R9, R174, R179, !PT ;  /* 0x000000b3ae097209 */ /* 0x001fe20007810000 */
[----:B------:R-:W-:Y:S01]  /*19f10*/  IMAD.U32 R174, RZ, RZ, UR56 ;  /* 0x00000038ffae7e24 */ /* 0x000fe2000f8e00ff */
[----:B------:R-:W-:-:S02]  /*19f20*/  FMNMX.FTZ R8, R20, R13, !PT ;  /* 0x0000000d14087209 */ /* 0x000fc40007810000 */
[----:B------:R-:W-:Y:S02]  /*19f30*/  FSEL R173, R173, -INF , !P3 ;  /* 0xff800000adad7808 */ /* 0x000fe40005800000 */
[----:B------:R-:W-:Y:S01]  /*19f40*/  FMNMX.FTZ R13, R21, R8, !PT ;  /* 0x00000008150d7209 */ /* 0x000fe20007810000 */
[----:B------:R-:W-:-:S01]  /*19f50*/  FFMA.FTZ R8, R9, R174, -8 ;  /* 0xc100000009087423 */ /* 0x000fc200000100ae */
[----:B------:R-:W-:Y:S02]  /*19f60*/  FSETP.NEU.FTZ.AND P3, PT, R9, -INF , PT ;  /* 0xff8000000900780b */ /* 0x000fe40003f7d000 */
[----:B------:R-:W-:Y:S02]  /*19f70*/  FMNMX.FTZ R174, R154, R13, !PT ;  /* 0x0000000d9aae7209 */ /* 0x000fe40007810000 */
[----:B------:R-:W-:Y:S02]  /*19f80*/  FSEL R8, R8, RZ, P3 ;  /* 0x000000ff08087208 */ /* 0x000fe40001800000 */
[----:B------:R-:W-:-:S02]  /*19f90*/  FMNMX.FTZ R13, R155, R174, !PT ;  /* 0x000000ae9b0d7209 */ /* 0x000fc40007810000 */
[----:B------:R-:W-:Y:S01]  /*19fa0*/  ISETP.GT.AND P2, PT, R181, 0x39, P2 ;  /* 0x00000039b500780c */ /* 0x000fe20001744270 */
[----:B------:R-:W-:-:S01]  /*19fb0*/  FFMA.FTZ R180, R15, UR56, -R8 ;  /* 0x000000380fb47c23 */ /* 0x000fc20008010808 */
[----:B------:R-:W-:Y:S01]  /*19fc0*/  FMNMX.FTZ R174, R158, R13, !PT ;  /* 0x0000000d9eae7209 */ /* 0x000fe20007810000 */
[----:B------:R-:W-:-:S01]  /*19fd0*/  FFMA.FTZ R181, R152, UR56, -R8 ;  /* 0x0000003898b57c23 */ /* 0x000fc20008010808 */
[----:B------:R-:W-:Y:S01]  /*19fe0*/  ISETP.LT.OR P2, PT, R182, 0x3a, P2 ;  /* 0x0000003ab600780c */ /* 0x000fe20001741670 */
[----:B------:R-:W-:-:S01]  /*19ff0*/  FFMA.FTZ R14, R14, UR56, -R8 ;  /* 0x000000380e0e7c23 */ /* 0x000fc20008010808 */
[----:B------:R-:W-:Y:S02]  /*1a000*/  FMNMX.FTZ R13, R159, R174, !PT ;  /* 0x000000ae9f0d7209 */ /* 0x000fe40007810000 */
[----:B------:R-:W-:Y:S02]  /*1a010*/  FSEL R176, R176, -INF , !P2 ;  /* 0xff800000b0b07808 */ /* 0x000fe40005000000 */
[----:B------:R-:W-:Y:S01]  /*1a020*/  FMNMX.FTZ R174, R162, R13, !PT ;  /* 0x0000000da2ae7209 */ /* 0x000fe20007810000 */
[----:B------:R-:W-:Y:S03]  /*1a030*/  MUFU.EX2 R14, R14 ;  /* 0x0000000e000e7308 */ /* 0x000fe60000000800 */
[----:B------:R-:W-:-:S04]  /*1a040*/  FMNMX.FTZ R15, R163, R174, !PT ;  /* 0x000000aea30f7209 */ /* 0x000fc80007810000 */
[----:B------:R-:W-:Y:S01]  /*1a050*/  FMNMX.FTZ R152, R166, R15, !PT ;  /* 0x0000000fa6987209 */ /* 0x000fe20007810000 */
[----:B------:R0:W-:Y:S03]  /*1a060*/  MUFU.EX2 R13, R180 ;  /* 0x000000b4000d7308 */ /* 0x0001e60000000800 */
        /* <DEDUP_REMOVED lines=17> */
[----:B------:R-:W-:Y:S04]  /*1a180*/  MUFU.EX2 R15, R181 ;  /* 0x000000b5000f7308 */ /* 0x000fe80000000800 */
[----:B------:R-:W1:Y:S04]  /*1a190*/  SHFL.BFLY PT, R179, R174, 0x2, 0x1f ;  /* 0x0c401f00aeb37f89 */ /* 0x000e6800000e0000 */
[----:B------:R-:W-:Y:S08]  /*1a1a0*/  MUFU.EX2 R152, R152 ;  /* 0x0000009800987308 */ /* 0x000ff00000000800 */
[----:B------:R-:W-:Y:S08]  /*1a1b0*/  MUFU.EX2 R153, R153 ;  /* 0x0000009900997308 */ /* 0x000ff00000000800 */
[----:B------:R-:W-:Y:S01]  /*1a1c0*/  MUFU.EX2 R156, R156 ;  /* 0x0000009c009c7308 */ /* 0x000fe20000000800 */
[----:B-1----:R-:W-:Y:S01]  /*1a1d0*/  FMNMX.FTZ R179, R174, R179, !PT ;  /* 0x000000b3aeb37209 */ /* 0x002fe20007810000 */
[----:B------:R-:W-:Y:S01]  /*1a1e0*/  FFMA.FTZ R174, R177, UR56, -R8 ;  /* 0x00000038b1ae7c23 */ /* 0x000fe20008010808 */
[----:B------:R-:W-:-:S02]  /*1a1f0*/  FSEL R8, R9, RZ, P3 ;  /* 0x000000ff09087208 */ /* 0x000fc40001800000 */
[----:B------:R-:W-:Y:S01]  /*1a200*/  MOV R177, UR56 ;  /* 0x0000003800b17c02 */ /* 0x000fe20008000f00 */
[----:B0-----:R-:W0:Y:S02]  /*1a210*/  SHFL.BFLY PT, R180, R179, 0x1, 0x1f ;  /* 0x0c201f00b3b47f89 */ /* 0x001e2400000e0000 */
[----:B------:R-:W-:Y:S01]  /*1a220*/  MUFU.EX2 R157, R157 ;  /* 0x0000009d009d7308 */ /* 0x000fe20000000800 */
[----:B------:R-:W-:-:S04]  /*1a230*/  FADD.FTZ R11, -R8, R11 ;  /* 0x0000000b080b7221 */ /* 0x000fc80000010100 */
[----:B------:R-:W-:-:S03]  /*1a240*/  FMUL.FTZ R11, R11, UR56 ;  /* 0x000000380b0b7c20 */ /* 0x000fc60008410000 */
[----:B------:R-:W-:Y:S08]  /*1a250*/  MUFU.EX2 R160, R160 ;  /* 0x000000a000a07308 */ /* 0x000ff00000000800 */
[----:B------:R-:W1:Y:S01]  /*1a260*/  MUFU.EX2 R11, R11 ;  /* 0x0000000b000b7308 */ /* 0x000e620000000800 */
[----:B0-----:R-:W-:-:S07]  /*1a270*/  FMNMX.FTZ R8, R179, R180, !PT ;  /* 0x000000b4b3087209 */ /* 0x001fce0007810000 */
[----:B------:R-:W-:Y:S01]  /*1a280*/  MUFU.EX2 R161, R161 ;  /* 0x000000a100a17308 */ /* 0x000fe20000000800 */
[C---:B------:R-:W-:Y:S01]  /*1a290*/  FSETP.NEU.FTZ.AND P2, PT, R8.reuse, -INF , PT ;  /* 0xff8000000800780b */ /* 0x040fe20003f5d000 */
[----:B------:R-:W-:-:S03]  /*1a2a0*/  FFMA.FTZ R177, R8, R177, -8 ;  /* 0xc100000008b17423 */ /* 0x000fc600000100b1 */
[----:B------:R-:W-:-:S03]  /*1a2b0*/  FSEL R179, R8, RZ, P2 ;  /* 0x000000ff08b37208 */ /* 0x000fc60001000000 */
[----:B------:R-:W-:Y:S01]  /*1a2c0*/  MUFU.EX2 R164, R164 ;  /* 0x000000a400a47308 */ /* 0x000fe20000000800 */
[----:B------:R-:W-:Y:S01]  /*1a2d0*/  FSEL R177, R177, RZ, P2 ;  /* 0x000000ffb1b17208 */ /* 0x000fe20001000000 */
[----:B-1----:R-:W-:Y:S01]  /*1a2e0*/  FFMA.FTZ R178, R11, R3, R14 ;  /* 0x000000030bb27223 */ /* 0x002fe2000001000e */
[----:B------:R-:W-:-:S03]  /*1a2f0*/  FADD.FTZ R179, -R179, R10 ;  /* 0x0000000ab3b37221 */ /* 0x000fc60000010100 */
[--C-:B------:R-:W-:Y:S01]  /*1a300*/  FFMA.FTZ R7, R7, UR56, -R177.reuse ;  /* 0x0000003807077c23 */ /* 0x100fe200080108b1 */
[----:B------:R-:W-:-:S01]  /*1a310*/  FFMA.FTZ R6, R6, UR56, -R177 ;  /* 0x0000003806067c23 */ /* 0x000fc200080108b1 */
[----:B------:R-:W-:Y:S01]  /*1a320*/  FMUL.FTZ R10, R179, UR56 ;  /* 0x00000038b30a7c20 */ /* 0x000fe20008410000 */
[----:B------:R-:W-:-:S01]  /*1a330*/  FFMA.FTZ R20, R20, UR56, -R177 ;  /* 0x0000003814147c23 */ /* 0x000fc200080108b1 */
[--C-:B------:R-:W-:Y:S01]  /*1a340*/  FFMA.FTZ R21, R21, UR56, -R177.reuse ;  /* 0x0000003815157c23 */ /* 0x100fe200080108b1 */
[----:B------:R-:W-:-:S01]  /*1a350*/  FFMA.FTZ R154, R154, UR56, -R177 ;  /* 0x000000389a9a7c23 */ /* 0x000fc200080108b1 */
[----:B------:R-:W-:Y:S01]  /*1a360*/  MUFU.EX2 R7, R7 ;  /* 0x0000000700077308 */ /* 0x000fe20000000800 */
[----:B------:R-:W-:-:S01]  /*1a370*/  FFMA.FTZ R155, R155, UR56, -R177 ;  /* 0x000000389b9b7c23 */ /* 0x000fc200080108b1 */
[----:B------:R-:W-:Y:S01]  /*1a380*/  FFMA.FTZ R158, R158, UR56, -R177 ;  /* 0x000000389e9e7c23 */ /* 0x000fe200080108b1 */
[----:B------:R-:W-:-:S01]  /*1a390*/  FADD.FTZ R178, R13, R178 ;  /* 0x000000b20db27221 */ /* 0x000fc20000010000 */
        /* <DEDUP_REMOVED lines=10> */
[----:B------:R-:W-:-:S02]  /*1a440*/  FADD.FTZ R177, R15, R178 ;  /* 0x000000b20fb17221 */ /* 0x000fc40000010000 */
[----:B------:R-:W1:Y:S02]  /*1a450*/  MUFU.EX2 R6, R6 ;  /* 0x0000000600067308 */ /* 0x000e640000000800 */
[----:B------:R-:W-:-:S04]  /*1a460*/  FADD.FTZ R178, R152, R177 ;  /* 0x000000b198b27221 */ /* 0x000fc80000010000 */
[----:B------:R-:W-:Y:S02]  /*1a470*/  FADD.FTZ R177, R153, R178 ;  /* 0x000000b299b17221 */ /* 0x000fe40000010000 */
[----:B------:R-:W2:Y:S01]  /*1a480*/  MUFU.EX2 R20, R20 ;  /* 0x0000001400147308 */ /* 0x000ea20000000800 */
[----:B0-----:R-:W-:-:S01]  /*1a490*/  FFMA.FTZ R3, R10, R0, R7 ;  /* 0x000000000a037223 */ /* 0x001fc20000010007 */
[----:B------:R-:W-:-:S04]  /*1a4a0*/  FADD.FTZ R178, R156, R177 ;  /* 0x000000b19cb27221 */ /* 0x000fc80000010000 */
[----:B------:R-:W-:Y:S02]  /*1a4b0*/  FADD.FTZ R177, R157, R178 ;  /* 0x000000b29db17221 */ /* 0x000fe40000010000 */
[----:B------:R-:W0:Y:S01]  /*1a4c0*/  MUFU.EX2 R21, R21 ;  /* 0x0000001500157308 */ /* 0x000e220000000800 */
[----:B-1----:R-:W-:-:S01]  /*1a4d0*/  FADD.FTZ R3, R6, R3 ;  /* 0x0000000306037221 */ /* 0x002fc20000010000 */
[----:B------:R-:W-:-:S04]  /*1a4e0*/  FADD.FTZ R178, R160, R177 ;  /* 0x000000b1a0b27221 */ /* 0x000fc80000010000 */
[----:B------:R-:W-:Y:S02]  /*1a4f0*/  FADD.FTZ R177, R161, R178 ;  /* 0x000000b2a1b17221 */ /* 0x000fe40000010000 */
[----:B------:R-:W1:Y:S01]  /*1a500*/  MUFU.EX2 R154, R154 ;  /* 0x0000009a009a7308 */ /* 0x000e620000000800 */
[----:B--2---:R-:W-:-:S01]  /*1a510*/  FADD.FTZ R0, R20, R3 ;  /* 0x0000000314007221 */ /* 0x004fc20000010000 */
[----:B------:R-:W-:-:S06]  /*1a520*/  FADD.FTZ R178, R164, R177 ;  /* 0x000000b1a4b27221 */ /* 0x000fcc0000010000 */
        /* <DEDUP_REMOVED lines=35> */
[----:B0-----:R-:W-:Y:S01]  /*1a760*/  FADD.FTZ R0, R176, R177 ;  /* 0x000000b1b0007221 */ /* 0x001fe20000010000 */
[----:B------:R-:W-:Y:S06]  /*1a770*/  @!P0 BRA `(.L_x_1546) ;  /* 0x0000000000048947 */ /* 0x000fec0003800000 */
[----:B------:R-:W-:Y:S01]  /*1a780*/  BPT.TRAP 0x1 ;  /* 0x000000040000795c */ /* 0x000fe20000300000 */
.L_x_1546:
[----:B------:R-:W-:Y:S01]  /*1a790*/  F2FP.SATFINITE.E4M3.F32.PACK_AB_MERGE_C R20, R21, R20, RZ ;  /* 0x000000141514723e */ /* 0x000fe200048070ff */
[----:B------:R-:W-:Y:S01]  /*1a7a0*/  IMAD R21, R199, 0x8, R16 ;  /* 0x00000008c7157824 */ /* 0x000fe200078e0210 */
[----:B------:R-:W-:Y:S01]  /*1a7b0*/  ISETP.GT.AND P2, PT, R5, R201, PT ;  /* 0x000000c90500720c */ /* 0x000fe20003f44270 */
[----:B------:R-:W-:Y:S01]  /*1a7c0*/  FMUL.FTZ R24, R24, R11 ;  /* 0x0000000b18187220 */ /* 0x000fe20000410000 */
[----:B------:R-:W-:Y:S01]  /*1a7d0*/  F2FP.SATFINITE.E4M3.F32.PACK_AB_MERGE_C R189, R6, R7, R20 ;  /* 0x0000000706bd723e */ /* 0x000fe20004807014 */
[----:B------:R-:W-:Y:S01]  /*1a7e0*/  IMAD.U32 R7, RZ, RZ, UR42 ;  /* 0x0000002aff077e24 */ /* 0x000fe2000f8e00ff */
[----:B------:R-:W-:Y:S01]  /*1a7f0*/  F2FP.SATFINITE.E4M3.F32.PACK_AB_MERGE_C R15, R152, R15, RZ ;  /* 0x0000000f980f723e */ /* 0x000fe200048070ff */
[----:B------:R-:W-:Y:S01]  /*1a800*/  VIADD R6, R21, 0x28460 ;  /* 0x0002846015067836 */ /* 0x000fe20000000000 */
[----:B------:R-:W-:Y:S01]  /*1a810*/  F2FP.SATFINITE.E4M3.F32.PACK_AB_MERGE_C R157, R160, R157, RZ ;  /* 0x0000009da09d723e */ /* 0x000fe200048070ff */
[-C--:B------:R-:W-:Y:S01]  /*1a820*/  FMUL.FTZ R25, R25, R11.reuse ;  /* 0x0000000b19197220 */ /* 0x080fe20000410000 */
[----:B------:R-:W-:Y:S01]  /*1a830*/  F2FP.SATFINITE.E4M3.F32.PACK_AB_MERGE_C R158, R159, R158, RZ ;  /* 0x0000009e9f9e723e */ /* 0x000fe200048070ff */
[-C--:B------:R-:W-:Y:S01]  /*1a840*/  FMUL.FTZ R28, R28, R11.reuse ;  /* 0x0000000b1c1c7220 */ /* 0x080fe20000410000 */
[----:B------:R-:W-:Y:S01]  /*1a850*/  PRMT R6, R7, 0x654, R6 ;  /* 0x0000065407067816 */ /* 0x000fe20000000006 */
[----:B------:R-:W-:Y:S01]  /*1a860*/  FMUL.FTZ R29, R29, R11 ;  /* 0x0000000b1d1d7220 */ /* 0x000fe20000410000 */
[----:B------:R-:W-:Y:S01]  /*1a870*/  F2FP.SATFINITE.E4M3.F32.PACK_AB_MERGE_C R165, R168, R165, RZ ;  /* 0x000000a5a8a5723e */ /* 0x000fe200048070ff */
[-C--:B------:R-:W-:Y:S01]  /*1a880*/  FMUL.FTZ R32, R32, R11.reuse ;  /* 0x0000000b20207220 */ /* 0x080fe20000410000 */
[----:B------:R-:W-:Y:S01]  /*1a890*/  F2FP.SATFINITE.E4M3.F32.PACK_AB_MERGE_C R166, R167, R166, RZ ;  /* 0x000000a6a7a6723e */ /* 0x000fe200048070ff */
[----:B------:R0:W-:Y:S01]  /*1a8a0*/  SYNCS.ARRIVE.TRANS64.RED.A1T0 RZ, [R6+URZ], RZ ;  /* 0x000000ff06ff79a7 */ /* 0x0001e2000810043f */
[----:B------:R-:W-:Y:S01]  /*1a8b0*/  F2FP.SATFINITE.E4M3.F32.PACK_AB_MERGE_C R174, R175, R174, RZ ;  /* 0x000000aeafae723e */ /* 0x000fe200048070ff */
[----:B------:R-:W-:Y:S01]  /*1a8c0*/  FMUL.FTZ R33, R33, R11 ;  /* 0x0000000b21217220 */ /* 0x000fe20000410000 */
[----:B------:R-:W-:Y:S01]  /*1a8d0*/  F2FP.SATFINITE.E4M3.F32.PACK_AB_MERGE_C R173, R176, R173, RZ ;  /* 0x000000adb0ad723e */ /* 0x000fe200048070ff */
        /* <DEDUP_REMOVED lines=131> */
[----:B------:R-:W-:Y:S01]  /*1b110*/  F2FP.SATFINITE.E4M3.F32.PACK_AB_MERGE_C R186, R172, R169, R174 ;  /* 0x000000a9acba723e */ /* 0x000fe200048070ae */
[----:B------:R-:W-:Y:S01]  /*1b120*/  IMAD.MOV.U32 R199, RZ, RZ, R12 ;  /* 0x000000ffffc77224 */ /* 0x000fe200078e000c */
[----:B------:R-:W-:Y:S01]  /*1b130*/  F2FP.SATFINITE.E4M3.F32.PACK_AB_MERGE_C R187, R171, R170, R173 ;  /* 0x000000aaabbb723e */ /* 0x000fe200048070ad */
[----:B0-----:R-:W-:Y:S06]  /*1b140*/  @P2 BRA `(.L_x_1547) ;  /* 0xffffffd400c82947 */ /* 0x001fec000383ffff */
[----:B------:R-:W-:-:S07]  /*1b150*/  MOV R199, R12 ;  /* 0x0000000c00c77202 */ /* 0x000fce0000000f00 */
.L_x_1528:
[----:B------:R-:W-:Y:S05]  /*1b160*/  WARPSYNC.ALL ;  /* 0x0000000000007948 */ /* 0x000fea0003800000 */
[----:B------:R-:W-:Y:S06]  /*1b170*/  BAR.ARV 0x8, 0x180 ;  /* 0x0206000000007b1d */ /* 0x000fec0000002000 */
[----:B------:R-:W-:Y:S05]  /*1b180*/  @!P0 BRA `(.L_x_1548) ;  /* 0x0000000000048947 */ /* 0x000fea0003800000 */
[----:B------:R-:W-:Y:S01]  /*1b190*/  BPT.TRAP 0x1 ;  /* 0x000000040000795c */ /* 0x000fe20000300000 */
.L_x_1548:
[----:B------:R-:W-:Y:S01]  /*1b1a0*/  IMAD R12, R199, 0x8, R16 ;  /* 0x00000008c70c7824 */ /* 0x000fe200078e0210 */
[----:B------:R-:W-:-:S04]  /*1b1b0*/  SHF.L.U32 R5, R193, 0x1f, RZ ;  /* 0x0000001fc1057819 */ /* 0x000fc800000006ff */
[----:B------:R0:W1:Y:S01]  /*1b1c0*/  SYNCS.PHASECHK.TRANS64.TRYWAIT P1, [R12+URZ+0x28450], R5 ;  /* 0x028450050c0075a7 */ /* 0x000062000802017f */
[----:B------:R-:W-:Y:S05]  /*1b1d0*/  @!P0 BRA `(.L_x_1549) ;  /* 0x0000000000048947 */ /* 0x000fea0003800000 */
[----:B------:R-:W-:Y:S01]  /*1b1e0*/  BPT.TRAP 0x1 ;  /* 0x000000040000795c */ /* 0x000fe20000300000 */
.L_x_1549:
[----:B-1----:R-:W-:Y:S05]  /*1b1f0*/  @P1 BRA `(.L_x_1550) ;  /* 0x0000000000081947 */ /* 0x002fea0003800000 */
[----:B------:R-:W1:Y:S02]  /*1b200*/  SYNCS.PHASECHK.TRANS64.TRYWAIT P1, [R12+URZ+0x28450], R5 ;  /* 0x028450050c0075a7 */ /* 0x000e64000802017f */
[----:B-1----:R-:W-:Y:S05]  /*1b210*/  @!P1 BRA `(.L_x_1551) ;  /* 0x000000d000e09947 */ /* 0x002fea0003800000 */
.L_x_1550:
[----:B------:R-:W-:Y:S05]  /*1b220*/  WARPSYNC.ALL ;  /* 0x0000000000007948 */ /* 0x000fea0003800000 */
[----:B------:R-:W-:Y:S01]  /*1b230*/  ULDC.64 UR4, c[0x0][0x9a0] ;  /* 0x0002680000047ab9 */ /* 0x000fe20000000a00 */
[----:B------:R-:W-:Y:S01]  /*1b240*/  VIADD R16, R16, 0x8000 ;  /* 0x0000800010107836 */ /* 0x000fe20000000000 */
[----:B------:R-:W-:Y:S01]  /*1b250*/  ISETP.NE.U32.AND P1, PT, RZ, UR4, PT ;  /* 0x00000004ff007c0c */ /* 0x000fe2000bf25070 */
[----:B------:R-:W-:-:S03]  /*1b260*/  WARPGROUP.ARRIVE ;  /* 0x00000000000079c5 */ /* 0x000fc60000000000 */
[----:B------:R-:W-:Y:S02]  /*1b270*/  ISETP.NE.AND.EX P1, PT, RZ, UR5, PT, P1 ;  /* 0x00000005ff007c0c */ /* 0x000fe4000bf25310 */
[----:B------:R-:W-:-:S04]  /*1b280*/  SHF.R.U32.HI R16, RZ, 0x4, R16 ;  /* 0x00000004ff107819 */ /* 0x000fc80000011610 */
[----:B------:R-:W-:-:S04]  /*1b290*/  LOP3.LUT R16, R16, 0x3fff, RZ, 0xc0, !PT ;  /* 0x00003fff10107812 */ /* 0x000fc800078ec0ff */
[----:B------:R-:W-:-:S03]  /*1b2a0*/  LOP3.LUT R16, R16, 0x10000, RZ, 0xfc, !PT ;  /* 0x0001000010107812 */ /* 0x000fc600078efcff */
[----:B01----:R-:W0:Y:S01]  /*1b2b0*/  @P1 LDC.64 R4, c[0x0][0x9c8] ;  /* 0x00027200ff041b82 */ /* 0x003e220000000a00 */
[----:B------:R-:W-:Y:S01]  /*1b2c0*/  @P1 SHF.R.S32.HI R7, RZ, 0x1f, R203 ;  /* 0x0000001fff071819 */ /* 0x000fe200000114cb */
[----:B------:R-:W-:Y:S01]  /*1b2d0*/  IMAD R6, R199, 0x400, R16 ;  /* 0x00000400c7067824 */ /* 0x000fe200078e0210 */
[----:B------:R-:W-:-:S04]  /*1b2e0*/  @P1 SHF.R.S32.HI R13, RZ, 0x1f, R202 ;  /* 0x0000001fff0d1819 */ /* 0x000fc800000114ca */
[----:B------:R-:W-:Y:S01]  /*1b2f0*/  R2UR UR6, R6 ;  /* 0x00000000060672ca */ /* 0x000fe200000e0000 */
[----:B------:R-:W1:Y:S01]  /*1b300*/  @P1 LDC.64 R10, c[0x0][0x9d0] ;  /* 0x00027400ff0a1b82 */ /* 0x000e620000000a00 */
[----:B0-----:R-:W-:Y:S02]  /*1b310*/  @P1 IMAD R2, R7, R4, RZ ;  /* 0x0000000407021224 */ /* 0x001fe400078e02ff */
[----:B------:R-:W-:-:S05]  /*1b320*/  IMAD.MOV.U32 R7, RZ, RZ, -0x7fffffe0 ;  /* 0x80000020ff077424 */ /* 0x000fca00078e00ff */
[----:B------:R-:W-:Y:S01]  /*1b330*/  R2UR UR7, R7 ;  /* 0x00000000070772ca */ /* 0x000fe200000e0000 */
[C---:B------:R-:W-:Y:S02]  /*1b340*/  @P1 IMAD R7, R203.reuse, R5, R2 ;  /* 0x00000005cb071224 */ /* 0x040fe400078e0202 */
[----:B------:R-:W-:-:S04]  /*1b350*/  @P1 IMAD.WIDE.U32 R4, R203, R4, RZ ;  /* 0x00000004cb041225 */ /* 0x000fc800078e00ff */
[-C--:B-1----:R-:W-:Y:S02]  /*1b360*/  @P1 IMAD R2, R13, R10.reuse, RZ ;  /* 0x0000000a0d021224 */ /* 0x082fe400078e02ff */
[----:B------:R-:W-:Y:S02]  /*1b370*/  @P1 IMAD.IADD R5, R5, 0x1, R7 ;  /* 0x0000000105051824 */ /* 0x000fe400078e0207 */
[C---:B------:R-:W-:Y:S02]  /*1b380*/  @P1 IMAD R11, R202.reuse, R11, R2 ;  /* 0x0000000bca0b1224 */ /* 0x040fe400078e0202 */
[----:B------:R-:W-:Y:S01]  /*1b390*/  QGMMA.64x256x32.F32.E4M3.E4M3 R24, R188, gdesc[UR4], R24, gsb0 ;  /* 0x03e00004bc187df3 */ /* 0x000fe20008000818 */
[----:B------:R-:W-:-:S04]  /*1b3a0*/  @P1 IMAD.WIDE.U32 R4, R202, R10, R4 ;  /* 0x0000000aca041225 */ /* 0x000fc800078e0004 */
[----:B------:R-:W-:Y:S01]  /*1b3b0*/  @P1 IMAD.IADD R5, R5, 0x1, R11 ;  /* 0x0000000105051824 */ /* 0x000fe200078e020b */
[----:B------:R-:W-:-:S04]  /*1b3c0*/  @P1 LEA R10, P2, R4, UR4, 0x2 ;  /* 0x00000004040a1c11 */ /* 0x000fc8000f8410ff */
[----:B------:R-:W-:Y:S01]  /*1b3d0*/  @P1 LEA.HI.X R11, R4, UR5, R5, 0x2, P2 ;  /* 0x00000005040b1c11 */ /* 0x000fe200090f1405 */
[----:B------:R-:W-:-:S06]  /*1b3e0*/  IMAD.MOV.U32 R4, RZ, RZ, 0x3f800000 ;  /* 0x3f800000ff047424 */ /* 0x000fcc00078e00ff */
[----:B------:R0:W2:Y:S01]  /*1b3f0*/  @P1 LDG.E R4, desc[UR46][R10.64] ;  /* 0x0000002e0a041981 */ /* 0x0000a2000c1e1900 */
[----:B------:R-:W-:Y:S01]  /*1b400*/  VIADD R6, R6, 0x2 ;  /* 0x0000000206067836 */ /* 0x000fe20000000000 */
[----:B------:R-:W-:-:S04]  /*1b410*/  MOV R7, 0x80000020 ;  /* 0x8000002000077802 */ /* 0x000fc80000000f00 */
[----:B------:R-:W-:Y:S02]  /*1b420*/  R2UR UR6, R6 ;  /* 0x00000000060672ca */ /* 0x000fe400000e0000 */
[----:B------:R-:W-:Y:S01]  /*1b430*/  R2UR UR7, R7 ;  /* 0x00000000070772ca */ /* 0x000fe200000e0000 */
[----:B------:R-:W1:Y:S04]  /*1b440*/  SHFL.BFLY PT, R2, R3, 0x2, 0x1f ;  /* 0x0c401f0003027f89 */ /* 0x000e6800000e0000 */
[----:B------:R-:W3:Y:S01]  /*1b450*/  SHFL.BFLY PT, R7, R0, 0x2, 0x1f ;  /* 0x0c401f0000077f89 */ /* 0x000ee200000e0000 */
[----:B-1----:R-:W-:-:S01]  /*1b460*/  FADD.FTZ R2, R2, R3 ;  /* 0x0000000302027221 */ /* 0x002fc20000010000 */
[----:B---3--:R-:W-:-:S04]  /*1b470*/  FADD.FTZ R7, R7, R0 ;  /* 0x0000000007077221 */ /* 0x008fc80000010000 */
        /* <DEDUP_REMOVED lines=34> */
.L_x_1552:
[-C--:B------:R-:W-:Y:S01]  /*1b6a0*/  FMUL.FTZ R6, R37, R3.reuse ;  /* 0x0000000325067220 */ /* 0x080fe20000410000 */
[-C--:B------:R-:W-:Y:S01]  /*1b6b0*/  FMUL.FTZ R37, R84, R3.reuse ;  /* 0x0000000354257220 */ /* 0x080fe20000410000 */
[-C--:B------:R-:W-:Y:S01]  /*1b6c0*/  FMUL.FTZ R84, R117, R3.reuse ;  /* 0x0000000375547220 */ /* 0x080fe20000410000 */
[-C--:B------:R-:W-:Y:S01]  /*1b6d0*/  FMUL.FTZ R8, R45, R3.reuse ;  /* 0x000000032d087220 */ /* 0x080fe20000410000 */
[-C--:B------:R-:W-:Y:S01]  /*1b6e0*/  FMUL.FTZ R117, R38, R10.reuse ;  /* 0x0000000a26757220 */ /* 0x080fe20000410000 */
[-C--:B------:R-:W-:Y:S01]  /*1b6f0*/  FMUL.FTZ R45, R92, R3.reuse ;  /* 0x000000035c2d7220 */ /* 0x080fe20000410000 */
[-C--:B------:R-:W-:Y:S01]  /*1b700*/  FMUL.FTZ R38, R39, R10.reuse ;  /* 0x0000000a27267220 */ /* 0x080fe20000410000 */
[----:B------:R-:W-:Y:S01]  /*1b710*/  IADD3 R199, R199, 0x1, RZ ;  /* 0x00000001c7c77810 */ /* 0x000fe20007ffe0ff */
[----:B------:R-:W-:Y:S01]  /*1b720*/  FMUL.FTZ R92, R125, R3 ;  /* 0x000000037d5c7220 */ /* 0x000fe20000410000 */
[----:B------:R-:W-:Y:S01]  /*1b730*/  FMUL.FTZ R39, R46, R10 ;  /* 0x0000000a2e277220 */ /* 0x000fe20000410000 */
[----:B------:R-:W-:-:S02]  /*1b740*/  VIADD R12, R12, 0x28460 ;  /* 0x000284600c0c7836 */ /* 0x000fc40000000000 */
[-C--:B------:R-:W-:Y:S01]  /*1b750*/  FMUL.FTZ R46, R47, R10.reuse ;  /* 0x0000000a2f2e7220 */ /* 0x080fe20000410000 */
[----:B------:R-:W-:Y:S02]  /*1b760*/  IMAD.U32 R5, RZ, RZ, UR42 ;  /* 0x0000002aff057e24 */ /* 0x000fe4000f8e00ff */
        /* <DEDUP_REMOVED lines=10> */
[----:B------:R-:W-:Y:S01]  /*1b810*/  PRMT R12, R5, 0x654, R12 ;  /* 0x00000654050c7816 */ /* 0x000fe2000000000c */
        /* <DEDUP_REMOVED lines=73> */
[-C--:B0-----:R-:W-:Y:S01]  /*1bcb0*/  FMUL.FTZ R12, R27, R10.reuse ;  /* 0x0000000a1b0c7220 */ /* 0x081fe20000410000 */
        /* <DEDUP_REMOVED lines=40> */
[----:B------:R-:W-:-:S11]  /*1bf40*/  SEL R199, R199, RZ, P1 ;  /* 0x000000ffc7c77207 */ /* 0x000fd60000800000 */
.L_x_1422:
[----:B------:R-:W-:Y:S05]  /*1bf50*/  WARPSYNC.ALL ;  /* 0x0000000000007948 */ /* 0x000fea0003800000 */
[----:B------:R-:W0:Y:S08]  /*1bf60*/  S2UR UR42, SR_CgaCtaId ;  /* 0x00000000002a79c3 */ /* 0x000e300000008800 */
[----:B------:R-:W-:Y:S06]  /*1bf70*/  BAR.SYNC.DEFER_BLOCKING 0x5, 0x180 ;  /* 0x0146000000007b1d */ /* 0x000fec0000010000 */
[----:B------:R-:W-:Y:S01]  /*1bf80*/  UMOV UR4, 0x400 ;  /* 0x0000040000047882 */ /* 0x000fe20000000000 */
[----:B------:R-:W-:Y:S01]  /*1bf90*/  BSSY B0, `(.L_x_1553) ;  /* 0x0000391000007945 */ /* 0x000fe20003800000 */
[----:B0-----:R-:W-:-:S06]  /*1bfa0*/  ULEA UR4, UR42, UR4, 0x18 ;  /* 0x000000042a047291 */ /* 0x001fcc000f8ec03f */
[----:B------:R-:W-:-:S05]  /*1bfb0*/  IMAD.U32 R16, RZ, RZ, UR4 ;  /* 0x00000004ff107e24 */ /* 0x000fca000f8e00ff */
[----:B------:R0:W1:Y:S01]  /*1bfc0*/  LDS.128 R200, [R16+0x284d0] ;  /* 0x0284d00010c87984 */ /* 0x0000620000000c00 */
[----:B------:R-:W-:Y:S06]  /*1bfd0*/  BAR.ARV 0x4, 0x180 ;  /* 0x0106000000007b1d */ /* 0x000fec0000002000 */
[----:B------:R-:W-:Y:S05]  /*1bfe0*/  @P0 BRA `(.L_x_1554) ;  /* 0x0000002800d40947 */ /* 0x000fea0003800000 */
[----:B-----5:R-:W2:Y:S01]  /*1bff0*/  S2R R87, SR_TID.X ;  /* 0x0000000000577919 */ /* 0x020ea20000002100 */
[----:B------:R-:W-:Y:S01]  /*1c000*/  ULDC.64 UR4, c[0x4][0x140] ;  /* 0x0100500000047ab9 */ /* 0x000fe20000000a00 */
[----:B--2---:R-:W-:-:S05]  /*1c010*/  IMAD.SHL.U32 R3, R87, 0x4, RZ ;  /* 0x0000000457037824 */ /* 0x004fca00078e00ff */
[----:B------:R-:W-:-:S04]  /*1c020*/  LOP3.LUT R3, R3, 0xc, RZ, 0xc0, !PT ;  /* 0x0000000c03037812 */ /* 0x000fc800078ec0ff */
[----:B------:R-:W-:-:S05]  /*1c030*/  IADD3 R26, P0, R3, UR4, RZ ;  /* 0x00000004031a7c10 */ /* 0x000fca000ff1e0ff */
[----:B------:R-:W-:-:S05]  /*1c040*/  IMAD.X R27, RZ, RZ, UR5, P0 ;  /* 0x00000005ff1b7e24 */ /* 0x000fca00080e06ff */
[----:B------:R2:W5:Y:S01]  /*1c050*/  LDG.E.CONSTANT R3, desc[UR46][R26.64] ;  /* 0x0000002e1a037981 */ /* 0x000562000c1e9900 */
[----:B------:R-:W-:Y:S01]  /*1c060*/  F2FP.BF16.F32.PACK_AB R4, R4, R25 ;  /* 0x000000190404723e */ /* 0x000fe200000010ff */
[----:B------:R-:W-:Y:S01]  /*1c070*/  UMOV UR4, 0xffffffff ;  /* 0xffffffff00047882 */ /* 0x000fe20000000000 */
[----:B------:R-:W-:Y:S02]  /*1c080*/  F2FP.BF16.F32.PACK_AB R25, R11, R48 ;  /* 0x000000300b19723e */ /* 0x000fe400000010ff */
[----:B------:R-:W-:Y:S02]  /*1c090*/  F2FP.BF16.F32.PACK_AB R11, R54, R51 ;  /* 0x00000033360b723e */ /* 0x000fe400000010ff */
[----:B------:R-:W-:Y:S02]  /*1c0a0*/  F2FP.BF16.F32.PACK_AB R51, R76, R105 ;  /* 0x000000694c33723e */ /* 0x000fe400000010ff */
[----:B------:R-:W-:Y:S02]  /*1c0b0*/  F2FP.BF16.F32.PACK_AB R120, R77, R120 ;  /* 0x000000784d78723e */ /* 0x000fe400000010ff */
[----:B--2---:R-:W-:-:S02]  /*1c0c0*/  F2FP.BF16.F32.PACK_AB R27, R60, R13 ;  /* 0x0000000d3c1b723e */ /* 0x004fc400000010ff */
[----:B------:R-:W2:Y:S01]  /*1c0d0*/  S2R R13, SR_SWINHI ;  /* 0x00000000000d7919 */ /* 0x000ea20000002f00 */
        /* <DEDUP_REMOVED lines=12> */
[----:B------:R-:W-:Y:S02]  /*1c1a0*/  LOP3.LUT P0, R6, R87, 0x3, RZ, 0xc0, !PT ;  /* 0x0000000357067812 */ /* 0x000fe4000780c0ff */
[----:B------:R-:W-:Y:S02]  /*1c1b0*/  F2FP.BF16.F32.PACK_AB R57, R38, R35 ;  /* 0x000000232639723e */ /* 0x000fe400000010ff */
[----:B------:R-:W-:Y:S02]  /*1c1c0*/  F2FP.BF16.F32.PACK_AB R42, R39, R42 ;  /* 0x0000002a272a723e */ /* 0x000fe400000010ff */
[----:B------:R-:W-:Y:S02]  /*1c1d0*/  F2FP.BF16.F32.PACK_AB R38, R78, R75 ;  /* 0x0000004b4e26723e */ /* 0x000fe400000010ff */
[----:B------:R-:W-:Y:S02]  /*1c1e0*/  MOV R76, R16 ;  /* 0x00000010004c7202 */ /* 0x000fe40000000f00 */
[----:B--2---:R-:W-:-:S02]  /*1c1f0*/  MOV R77, R13 ;  /* 0x0000000d004d7202 */ /* 0x004fc40000000f00 */
[----:B------:R-:W-:Y:S02]  /*1c200*/  F2FP.BF16.F32.PACK_AB R39, R37, R80 ;  /* 0x000000502527723e */ /* 0x000fe400000010ff */
[----:B------:R-:W-:Y:S01]  /*1c210*/  F2FP.BF16.F32.PACK_AB R113, R84, R113 ;  /* 0x000000715471723e */ /* 0x000fe200000010ff */
[----:B------:R-:W-:Y:S01]  /*1c220*/  IMAD.WIDE R68, R233, 0x2, R76 ;  /* 0x00000002e9447825 */ /* 0x000fe200078e024c */
[----:B------:R-:W-:Y:S02]  /*1c230*/  F2FP.BF16.F32.PACK_AB R50, R47, R50 ;  /* 0x000000322f32723e */ /* 0x000fe400000010ff */
[----:B------:R-:W-:Y:S02]  /*1c240*/  F2FP.BF16.F32.PACK_AB R70, R70, R67 ;  /* 0x000000434646723e */ /* 0x000fe400000010ff */
[C---:B------:R-:W-:Y:S02]  /*1c250*/  IADD3 R85, P3, R68.reuse, 0xc060, RZ ;  /* 0x0000c06044557810 */ /* 0x040fe40007f7e0ff */
[----:B------:R-:W-:-:S02]  /*1c260*/  IADD3 R83, P2, R68, 0xc040, RZ ;  /* 0x0000c04044537810 */ /* 0x000fc40007f5e0ff */
[C---:B------:R-:W-:Y:S02]  /*1c270*/  IADD3 R81, P1, R68.reuse, 0xc020, RZ ;  /* 0x0000c02044517810 */ /* 0x040fe40007f3e0ff */
[C---:B------:R-:W-:Y:S02]  /*1c280*/  IADD3 R79, P5, R68.reuse, 0xc000, RZ ;  /* 0x0000c000444f7810 */ /* 0x040fe40007fbe0ff */
[----:B------:R-:W-:Y:S02]  /*1c290*/  IADD3 R87, P4, R68, 0x8060, RZ ;  /* 0x0000806044577810 */ /* 0x000fe40007f9e0ff */
[----:B------:R-:W-:Y:S02]  /*1c2a0*/  LOP3.LUT R84, R85, 0x380, RZ, 0xc0, !PT ;  /* 0x0000038055547812 */ /* 0x000fe400078ec0ff */
[----:B------:R-:W-:Y:S02]  /*1c2b0*/  LOP3.LUT R82, R83, 0x380, RZ, 0xc0, !PT ;  /* 0x0000038053527812 */ /* 0x000fe400078ec0ff */
[----:B------:R-:W-:-:S02]  /*1c2c0*/  LOP3.LUT R80, R81, 0x380, RZ, 0xc0, !PT ;  /* 0x0000038051507812 */ /* 0x000fc400078ec0ff */
[----:B------:R-:W-:Y:S02]  /*1c2d0*/  LOP3.LUT R78, R79, 0x380, RZ, 0xc0, !PT ;  /* 0x000003804f4e7812 */ /* 0x000fe400078ec0ff */
[----:B------:R-:W-:Y:S02]  /*1c2e0*/  LOP3.LUT R86, R87, 0x380, RZ, 0xc0, !PT ;  /* 0x0000038057567812 */ /* 0x000fe400078ec0ff */
[----:B------:R-:W-:Y:S02]  /*1c2f0*/  SHF.R.U64 R84, R84, 0x3, RZ ;  /* 0x0000000354547819 */ /* 0x000fe400000012ff */
[----:B------:R-:W-:Y:S02]  /*1c300*/  SHF.R.U64 R82, R82, 0x3, RZ ;  /* 0x0000000352527819 */ /* 0x000fe400000012ff */
[----:B------:R-:W-:Y:S02]  /*1c310*/  SHF.R.U64 R80, R80, 0x3, RZ ;  /* 0x0000000350507819 */ /* 0x000fe400000012ff */
[----:B------:R-:W-:-:S02]  /*1c320*/  SHF.R.U64 R78, R78, 0x3, RZ ;  /* 0x000000034e4e7819 */ /* 0x000fc400000012ff */
        /* <DEDUP_REMOVED lines=9> */
[----:B------:R-:W-:-:S02]  /*1c3c0*/  F2FP.BF16.F32.PACK_AB R47, R53, R96 ;  /* 0x00000060352f723e */ /* 0x000fc400000010ff */
[----:B------:R-:W-:Y:S02]  /*1c3d0*/  F2FP.BF16.F32.PACK_AB R104, R61, R104 ;  /* 0x000000683d68723e */ /* 0x000fe400000010ff */
[----:B------:R-:W-:Y:S01]  /*1c3e0*/  LOP3.LUT R86, R86, R87, RZ, 0x3c, !PT ;  /* 0x0000005756567212 */ /* 0x000fe200078e3cff */
[----:B------:R-:W-:Y:S01]  /*1c3f0*/  IMAD.X R87, RZ, RZ, R69, P4 ;  /* 0x000000ffff577224 */ /* 0x000fe200020e0645 */
[----:B------:R-:W-:Y:S02]  /*1c400*/  F2FP.BF16.F32.PACK_AB R14, R14, R49 ;  /* 0x000000310e0e723e */ /* 0x000fe400000010ff */
[C---:B------:R-:W-:Y:S02]  /*1c410*/  IADD3 R75, P3, R68.reuse, 0x8040, RZ ;  /* 0x00008040444b7810 */ /* 0x040fe40007f7e0ff */
[C---:B------:R-:W-:Y:S02]  /*1c420*/  IADD3 R67, P2, R68.reuse, 0x8020, RZ ;  /* 0x0000802044437810 */ /* 0x040fe40007f5e0ff */
[----:B------:R-:W-:-:S02]  /*1c430*/  IADD3 R61, P1, R68, 0x8000, RZ ;  /* 0x00008000443d7810 */ /* 0x000fc40007f3e0ff */
[C---:B------:R-:W-:Y:S02]  /*1c440*/  IADD3 R53, P5, R68.reuse, 0x4060, RZ ;  /* 0x0000406044357810 */ /* 0x040fe40007fbe0ff */
[----:B------:R-:W-:Y:S02]  /*1c450*/  IADD3 R49, P4, R68, 0x4040, RZ ;  /* 0x0000404044317810 */ /* 0x000fe40007f9e0ff */
[----:B------:R-:W-:Y:S02]  /*1c460*/  F2FP.BF16.F32.PACK_AB R63, R63, R66 ;  /* 0x000000423f3f723e */ /* 0x000fe400000010ff */
[----:B------:R-:W-:Y:S02]  /*1c470*/  F2FP.BF16.F32.PACK_AB R71, R71, R74 ;  /* 0x0000004a4747723e */ /* 0x000fe400000010ff */
[----:B------:R-:W-:Y:S02]  /*1c480*/  F2FP.BF16.F32.PACK_AB R43, R52, R89 ;  /* 0x00000059342b723e */ /* 0x000fe400000010ff */
[----:B------:R-:W-:-:S02]  /*1c490*/  LOP3.LUT R74, R75, 0x380, RZ, 0xc0, !PT ;  /* 0x000003804b4a7812 */ /* 0x000fc400078ec0ff */
[----:B------:R-:W-:Y:S02]  /*1c4a0*/  LOP3.LUT R66, R67, 0x380, RZ, 0xc0, !PT ;  /* 0x0000038043427812 */ /* 0x000fe400078ec0ff */
[----:B------:R-:W-:Y:S02]  /*1c4b0*/  LOP3.LUT R60, R61, 0x380, RZ, 0xc0, !PT ;  /* 0x000003803d3c7812 */ /* 0x000fe400078ec0ff */
[----:B------:R-:W-:Y:S02]  /*1c4c0*/  LOP3.LUT R52, R53, 0x380, RZ, 0xc0, !PT ;  /* 0x0000038035347812 */ /* 0x000fe400078ec0ff */
[----:B------:R-:W-:Y:S02]  /*1c4d0*/  LOP3.LUT R48, R49, 0x380, RZ, 0xc0, !PT ;  /* 0x0000038031307812 */ /* 0x000fe400078ec0ff */
[----:B------:R-:W-:Y:S02]  /*1c4e0*/  SHF.R.U64 R74, R74, 0x3, RZ ;  /* 0x000000034a4a7819 */ /* 0x000fe400000012ff */
[----:B------:R-:W-:-:S02]  /*1c4f0*/  SHF.R.U64 R66, R66, 0x3, RZ ;  /* 0x0000000342427819 */ /* 0x000fc400000012ff */
[----:B------:R-:W-:Y:S02]  /*1c500*/  SHF.R.U64 R60, R60, 0x3, RZ ;  /* 0x000000033c3c7819 */ /* 0x000fe400000012ff */
[----:B------:R-:W-:Y:S02]  /*1c510*/  SHF.R.U64 R52, R52, 0x3, RZ ;  /* 0x0000000334347819 */ /* 0x000fe400000012ff */
[----:B------:R-:W-:Y:S02]  /*1c520*/  SHF.R.U64 R48, R48, 0x3, RZ ;  /* 0x0000000330307819 */ /* 0x000fe400000012ff */
[----:B------:R-:W-:Y:S02]  /*1c530*/  LOP3.LUT R74, R74, R75, RZ, 0x3c, !PT ;  /* 0x0000004b4a4a7212 */ /* 0x000fe400078e3cff */
        /* <DEDUP_REMOVED lines=8> */
[----:B------:R-:W-:Y:S02]  /*1c5c0*/  IADD3.X R75, RZ, R69, RZ, P3, !PT ;  /* 0x00000045ff4b7210 */ /* 0x000fe40001ffe4ff */
[----:B------:R-:W-:Y:S01]  /*1c5d0*/  LOP3.LUT R48, R48, R49, RZ, 0x3c, !PT ;  /* 0x0000003130307212 */ /* 0x000fe200078e3cff */
[----:B------:R-:W-:Y:S01]  /*1c5e0*/  IMAD.X R49, RZ, RZ, R69, P4 ;  /* 0x000000ffff317224 */ /* 0x000fe200020e0645 */
[----:B------:R-:W-:Y:S02]  /*1c5f0*/  F2FP.BF16.F32.PACK_AB R5, R5, R24 ;  /* 0x000000180505723e */ /* 0x000fe400000010ff */
[----:B------:R-:W-:Y:S02]  /*1c600*/  F2FP.BF16.F32.PACK_AB R72, R29, R72 ;  /* 0x000000481d48723e */ /* 0x000fe400000010ff */
[----:B------:R-:W-:-:S02]  /*1c610*/  ISETP.EQ.OR P0, PT, R6, 0x3, !P0 ;  /* 0x000000030600780c */ /* 0x000fc40004702670 */
[C---:B------:R-:W-:Y:S02]  /*1c620*/  IADD3 R45, P3, R68.reuse, 0x4020, RZ ;  /* 0x00004020442d7810 */ /* 0x040fe40007f7e0ff */
[C---:B------:R-:W-:Y:S02]  /*1c630*/  IADD3 R37, P2, R68.reuse, 0x4000, RZ ;  /* 0x0000400044257810 */ /* 0x040fe40007f5e0ff */
[C---:B------:R-:W-:Y:S02]  /*1c640*/  IADD3 R33, P1, R68.reuse, 0x60, RZ ;  /* 0x0000006044217810 */ /* 0x040fe40007f3e0ff */
[C---:B------:R-:W-:Y:S02]  /*1c650*/  IADD3 R31, P5, R68.reuse, 0x40, RZ ;  /* 0x00000040441f7810 */ /* 0x040fe40007fbe0ff */
[----:B------:R-:W-:Y:S02]  /*1c660*/  IADD3 R29, P4, R68, 0x20, RZ ;  /* 0x00000020441d7810 */ /* 0x000fe40007f9e0ff */
[----:B------:R-:W-:-:S02]  /*1c670*/  F2FP.BF16.F32.PACK_AB R109, R30, R109 ;  /* 0x0000006d1e6d723e */ /* 0x000fc400000010ff */
[----:B------:R-:W-:Y:S02]  /*1c680*/  F2FP.BF16.F32.PACK_AB R7, R7, R32 ;  /* 0x000000200707723e */ /* 0x000fe400000010ff */
[----:B------:R-:W-:Y:S02]  /*1c690*/  F2FP.BF16.F32.PACK_AB R35, R36, R73 ;  /* 0x000000492423723e */ /* 0x000fe400000010ff */
[----:B------:R-:W-:Y:S02]  /*1c6a0*/  SEL R13, R5, R4, P0 ;  /* 0x00000004050d7207 */ /* 0x000fe40000000000 */
[----:B------:R-:W-:Y:S02]  /*1c6b0*/  LOP3.LUT R44, R45, 0x380, RZ, 0xc0, !PT ;  /* 0x000003802d2c7812 */ /* 0x000fe400078ec0ff */
[----:B------:R-:W-:Y:S02]  /*1c6c0*/  LOP3.LUT R36, R37, 0x380, RZ, 0xc0, !PT ;  /* 0x0000038025247812 */ /* 0x000fe400078ec0ff */
[----:B------:R-:W-:-:S02]  /*1c6d0*/  LOP3.LUT R32, R33, 0x380, RZ, 0xc0, !PT ;  /* 0x0000038021207812 */ /* 0x000fc400078ec0ff */
[----:B------:R-:W-:Y:S02]  /*1c6e0*/  LOP3.LUT R30, R31, 0x380, RZ, 0xc0, !PT ;  /* 0x000003801f1e7812 */ /* 0x000fe400078ec0ff */
[----:B------:R-:W-:Y:S02]  /*1c6f0*/  SEL R4, R4, R5, P0 ;  /* 0x0000000504047207 */ /* 0x000fe40000000000 */
[----:B------:R-:W-:Y:S02]  /*1c700*/  LOP3.LUT R28, R29, 0x380, RZ, 0xc0, !PT ;  /* 0x000003801d1c7812 */ /* 0x000fe400078ec0ff */
[----:B------:R-:W-:Y:S02]  /*1c710*/  LOP3.LUT R5, R68, 0x380, RZ, 0xc0, !PT ;  /* 0x0000038044057812 */ /* 0x000fe400078ec0ff */
[----:B------:R-:W-:Y:S02]  /*1c720*/  SHF.R.U64 R44, R44, 0x3, RZ ;  /* 0x000000032c2c7819 */ /* 0x000fe400000012ff */
        /* <DEDUP_REMOVED lines=14> */
[----:B------:R-:W-:Y:S02]  /*1c810*/  LOP3.LUT R68, R5, R68, RZ, 0x3c, !PT ;  /* 0x0000004405447212 */ /* 0x000fe400078e3cff */
[----:B------:R-:W-:Y:S02]  /*1c820*/  IADD3.X R29, RZ, R69, RZ, P4, !PT ;  /* 0x00000045ff1d7210 */ /* 0x000fe400027fe4ff */
        /* <DEDUP_REMOVED lines=9> */
[----:B------:R-:W-:-:S02]  /*1c8c0*/  MOV R98, R86 ;  /* 0x0000005600627202 */ /* 0x000fc40000000f00 */
        /* <DEDUP_REMOVED lines=31> */
[----:B------:R-:W-:Y:S01]  /*1cac0*/  MOV R73, R28 ;  /* 0x0000001c00497202 */ /* 0x000fe20000000f00 */
[----:B------:R-:W-:Y:S06]  /*1cad0*/  BRA.DIV UR4, `(.L_x_1555) ;  /* 0x000000ba04c47947 */ /* 0x000fec000b800000 */
[----:B------:R-:W-:Y:S02]  /*1cae0*/  SEL R30, R27, R20, P0 ;  /* 0x000000141b1e7207 */ /* 0x000fe40000000000 */
[----:B------:R-:W-:Y:S02]  /*1caf0*/  SEL R24, R7, R10, P0 ;  /* 0x0000000a07187207 */ /* 0x000fe40000000000 */
[----:B------:R-:W-:Y:S02]  /*1cb00*/  SEL R27, R20, R27, P0 ;  /* 0x0000001b141b7207 */ /* 0x000fe40000000000 */
[----:B------:R-:W-:Y:S01]  /*1cb10*/  SEL R36, R72, R35, P0 ;  /* 0x0000002348247207 */ /* 0x000fe20000000000 */
[----:B-----5:R-:W-:Y:S01]  /*1cb20*/  SHFL.IDX PT, R30, R30, R3, 0x1c1f ;  /* 0x001c1f031e1e7589 */ /* 0x020fe200000e0000 */
[----:B------:R-:W-:Y:S02]  /*1cb30*/  SEL R31, R35, R72, P0 ;  /* 0x00000048231f7207 */ /* 0x000fe40000000000 */
[----:B------:R-:W-:Y:S01]  /*1cb40*/  SEL R7, R10, R7, P0 ;  /* 0x000000070a077207 */ /* 0x000fe20000000000 */
[----:B------:R-:W-:Y:S01]  /*1cb50*/  SHFL.IDX PT, R24, R24, R3, 0x1c1f ;  /* 0x001c1f0318187589 */ /* 0x000fe200000e0000 */
[----:B------:R-:W-:-:S02]  /*1cb60*/  SEL R26, R40, R41, P0 ;  /* 0x00000029281a7207 */ /* 0x000fc40000000000 */
        /* <DEDUP_REMOVED lines=8> */
[----:B------:R-:W-:Y:S02]  /*1cbf0*/  LOP3.LUT R20, R3, 0x2, RZ, 0x3c, !PT ;  /* 0x0000000203147812 */ /* 0x000fe400078e3cff */
        /* <DEDUP_REMOVED lines=53> */
[----:B------:R-:W3:Y:S01]  /*1cf50*/  SHFL.IDX PT, R58, R56, R3, 0x1c1f ;  /* 0x001c1f03383a7589 */ /* 0x000ee200000e0000 */
[----:B------:R-:W-:Y:S02]  /*1cf60*/  SEL R63, R38, R71, P0 ;  /* 0x00000047263f7207 */ /* 0x000fe40000000000 */
[----:B------:R-:W-:Y:S01]  /*1cf70*/  SEL R108, R105, R118, P0 ;  /* 0x00000076696c7207 */ /* 0x000fe20000000000 */
[----:B------:R-:W4:Y:S01]  /*1cf80*/  SHFL.IDX PT, R38, R36, R3, 0x1c1f ;  /* 0x001c1f0324267589 */ /* 0x000f2200000e0000 */
        /* <DEDUP_REMOVED lines=8> */
[----:B------:R0:W1:Y:S01]  /*1d010*/  SHFL.IDX PT, R21, R8, R20, 0x1c1f ;  /* 0x001c1f1408157589 */ /* 0x00006200000e0000 */
[----:B------:R-:W-:Y:S02]  /*1d020*/  SEL R107, R124, R107, P0 ;  /* 0x0000006b7c6b7207 */ /* 0x000fe40000000000 */
[----:B------:R-:W-:Y:S01]  /*1d030*/  SEL R109, R126, R127, P0 ;  /* 0x0000007f7e6d7207 */ /* 0x000fe20000000000 */
[----:B------:R-:W1:Y:S01]  /*1d040*/  SHFL.IDX PT, R62, R60, R3, 0x1c1f ;  /* 0x001c1f033c3e7589 */ /* 0x000e6200000e0000 */
[----:B------:R-:W-:-:S02]  /*1d050*/  SEL R111, R132, R111, P0 ;  /* 0x0000006f846f7207 */ /* 0x000fc40000000000 */
[----:B------:R-:W-:Y:S01]  /*1d060*/  SEL R6, R135, R134, P0 ;  /* 0x0000008687067207 */ /* 0x000fe20000000000 */
[----:B------:R-:W1:Y:S01]  /*1d070*/  SHFL.IDX PT, R35, R35, R20, 0x1c1f ;  /* 0x001c1f1423237589 */ /* 0x000e6200000e0000 */
[----:B------:R-:W-:Y:S02]  /*1d080*/  SEL R5, R134, R135, P0 ;  /* 0x0000008786057207 */ /* 0x000fe40000000000 */
[----:B--2---:R-:W-:Y:S01]  /*1d090*/  SEL R4, R9, R10, P0 ;  /* 0x0000000a09047207 */ /* 0x004fe20000000000 */
[----:B------:R-:W2:Y:S01]  /*1d0a0*/  SHFL.IDX PT, R37, R37, R20, 0x1c1f ;  /* 0x001c1f1425257589 */ /* 0x000ea200000e0000 */
[----:B0-----:R-:W-:Y:S02]  /*1d0b0*/  SEL R8, R24, R7, P0 ;  /* 0x0000000718087207 */ /* 0x001fe40000000000 */
[----:B---3--:R-:W-:Y:S01]  /*1d0c0*/  SEL R56, R58, R41, P0 ;  /* 0x000000293a387207 */ /* 0x008fe20000000000 */
[----:B------:R-:W0:Y:S01]  /*1d0d0*/  SHFL.IDX PT, R39, R39, R20, 0x1c1f ;  /* 0x001c1f1427277589 */ /* 0x000e2200000e0000 */
[----:B------:R-:W-:-:S02]  /*1d0e0*/  SEL R64, R66, R45, P0 ;  /* 0x0000002d42407207 */ /* 0x000fc40000000000 */
[----:B------:R-:W-:Y:S01]  /*1d0f0*/  SEL R68, R70, R47, P0 ;  /* 0x0000002f46447207 */ /* 0x000fe20000000000 */
[----:B------:R-:W-:Y:S01]  /*1d100*/  SHFL.IDX PT, R74, R72, R3, 0x1c1f ;  /* 0x001c1f03484a7589 */ /* 0x000fe200000e0000 */
[----:B------:R-:W-:Y:S02]  /*1d110*/  SEL R32, R34, R29, P0 ;  /* 0x0000001d22207207 */ /* 0x000fe40000000000 */
[----:B----4-:R-:W-:Y:S01]  /*1d120*/  SEL R36, R38, R31, P0 ;  /* 0x0000001f26247207 */ /* 0x010fe20000000000 */
[----:B------:R-:W-:Y:S01]  /*1d130*/  SHFL.IDX PT, R100, R100, R3, 0x1c1f ;  /* 0x001c1f0364647589 */ /* 0x000fe200000e0000 */
[----:B-1----:R-:W-:Y:S02]  /*1d140*/  SEL R12, R26, R21, P0 ;  /* 0x000000151a0c7207 */ /* 0x002fe40000000000 */
        /* <DEDUP_REMOVED lines=8> */
[----:B--2---:R-:W-:Y:S02]  /*1d1d0*/  SEL R48, R50, R37, P0 ;  /* 0x0000002532307207 */ /* 0x004fe40000000000 */
[----:B------:R-:W-:Y:S01]  /*1d1e0*/  SEL R58, R41, R58, P0 ;  /* 0x0000003a293a7207 */ /* 0x000fe20000000000 */
[----:B------:R-:W1:Y:S01]  /*1d1f0*/  SHFL.IDX PT, R49, R49, R20, 0x1c1f ;  /* 0x001c1f1431317589 */ /* 0x000e6200000e0000 */
[----:B0-----:R-:W-:-:S02]  /*1d200*/  SEL R52, R54, R39, P0 ;  /* 0x0000002736347207 */ /* 0x001fc40000000000 */
[----:B------:R-:W-:Y:S01]  /*1d210*/  SEL R62, R43, R62, P0 ;  /* 0x0000003e2b3e7207 */ /* 0x000fe20000000000 */
[----:B------:R-:W0:Y:S01]  /*1d220*/  SHFL.IDX PT, R65, R65, R20, 0x1c1f ;  /* 0x001c1f1441417589 */ /* 0x000e2200000e0000 */
[----:B------:R-:W-:Y:S02]  /*1d230*/  SEL R66, R45, R66, P0 ;  /* 0x000000422d427207 */ /* 0x000fe40000000000 */
[----:B------:R-:W-:Y:S01]  /*1d240*/  SEL R70, R47, R70, P0 ;  /* 0x000000462f467207 */ /* 0x000fe20000000000 */
[----:B------:R-:W2:Y:S01]  /*1d250*/  SHFL.IDX PT, R69, R69, R20, 0x1c1f ;  /* 0x001c1f1445457589 */ /* 0x000ea200000e0000 */
        /* <DEDUP_REMOVED lines=8> */
[----:B------:R-:W-:Y:S04]  /*1d2e0*/  SHFL.IDX PT, R82, R82, R3, 0x1c1f ;  /* 0x001c1f0352527589 */ /* 0x000fe800000e0000 */
[----:B------:R-:W-:Y:S01]  /*1d2f0*/  SHFL.IDX PT, R84, R84, R3, 0x1c1f ;  /* 0x001c1f0354547589 */ /* 0x000fe200000e0000 */
[----:B-1----:R-:W-:-:S02]  /*1d300*/  SEL R72, R74, R49, P0 ;  /* 0x000000314a487207 */ /* 0x002fc40000000000 */
[----:B------:R-:W-:Y:S01]  /*1d310*/  SEL R74, R49, R74, P0 ;  /* 0x0000004a314a7207 */ /* 0x000fe20000000000 */
[----:B------:R-:W-:Y:S01]  /*1d320*/  SHFL.IDX PT, R86, R86, R3, 0x1c1f ;  /* 0x001c1f0356567589 */ /* 0x000fe200000e0000 */
[----:B0-----:R-:W-:Y:S02]  /*1d330*/  SEL R41, R100, R65, P0 ;  /* 0x0000004164297207 */ /* 0x001fe40000000000 */
[----:B------:R-:W-:Y:S01]  /*1d340*/  SEL R43, R65, R100, P0 ;  /* 0x00000064412b7207 */ /* 0x000fe20000000000 */
[----:B------:R-:W-:Y:S01]  /*1d350*/  SHFL.IDX PT, R88, R88, R3, 0x1c1f ;  /* 0x001c1f0358587589 */ /* 0x000fe200000e0000 */
[----:B--2---:R-:W-:Y:S02]  /*1d360*/  SEL R45, R102, R69, P0 ;  /* 0x00000045662d7207 */ /* 0x004fe40000000000 */
[----:B------:R-:W-:Y:S01]  /*1d370*/  SEL R47, R69, R102, P0 ;  /* 0x00000066452f7207 */ /* 0x000fe20000000000 */
[----:B------:R-:W-:Y:S04]  /*1d380*/  SHFL.IDX PT, R90, R90, R3, 0x1c1f ;  /* 0x001c1f035a5a7589 */ /* 0x000fe800000e0000 */
[----:B------:R-:W-:Y:S04]  /*1d390*/  SHFL.IDX PT, R51, R51, R20, 0x1c1f ;  /* 0x001c1f1433337589 */ /* 0x000fe800000e0000 */
[----:B------:R-:W0:Y:S04]  /*1d3a0*/  SHFL.IDX PT, R53, R53, R20, 0x1c1f ;  /* 0x001c1f1435357589 */ /* 0x000e2800000e0000 */
[----:B------:R-:W1:Y:S04]  /*1d3b0*/  SHFL.IDX PT, R55, R55, R20, 0x1c1f ;  /* 0x001c1f1437377589 */ /* 0x000e6800000e0000 */
[----:B------:R-:W-:Y:S04]  /*1d3c0*/  SHFL.IDX PT, R57, R57, R20, 0x1c1f ;  /* 0x001c1f1439397589 */ /* 0x000fe800000e0000 */
[----:B------:R-:W2:Y:S04]  /*1d3d0*/  SHFL.IDX PT, R59, R59, R20, 0x1c1f ;  /* 0x001c1f143b3b7589 */ /* 0x000ea800000e0000 */
[----:B------:R-:W3:Y:S04]  /*1d3e0*/  SHFL.IDX PT, R61, R61, R20, 0x1c1f ;  /* 0x001c1f143d3d7589 */ /* 0x000ee800000e0000 */
[----:B------:R-:W4:Y:S04]  /*1d3f0*/  SHFL.IDX PT, R63, R63, R20, 0x1c1f ;  /* 0x001c1f143f3f7589 */ /* 0x000f2800000e0000 */
[----:B------:R-:W4:Y:S01]  /*1d400*/  SHFL.IDX PT, R112, R109, R20, 0x1c1f ;  /* 0x001c1f146d707589 */ /* 0x000f2200000e0000 */
[----:B0-----:R-:W-:-:S03]  /*1d410*/  SEL R11, R53, R80, P0 ;  /* 0x00000050350b7207 */ /* 0x001fc60000000000 */
[----:B------:R-:W0:Y:S01]  /*1d420*/  SHFL.IDX PT, R114, R111, R20, 0x1c1f ;  /* 0x001c1f146f727589 */ /* 0x000e2200000e0000 */
[----:B-1----:R-:W-:Y:S02]  /*1d430*/  SEL R13, R82, R55, P0 ;  /* 0x00000037520d7207 */ /* 0x002fe40000000000 */
[----:B------:R-:W-:Y:S01]  /*1d440*/  SEL R15, R55, R82, P0 ;  /* 0x00000052370f7207 */ /* 0x000fe20000000000 */
[----:B------:R-:W-:Y:S04]  /*1d450*/  SHFL.IDX PT, R104, R104, R3, 0x1c1f ;  /* 0x001c1f0368687589 */ /* 0x000fe800000e0000 */
[----:B------:R-:W-:Y:S01]  /*1d460*/  SHFL.IDX PT, R106, R106, R3, 0x1c1f ;  /* 0x001c1f036a6a7589 */ /* 0x000fe200000e0000 */
[----:B--2---:R-:W-:Y:S02]  /*1d470*/  SEL R29, R86, R59, P0 ;  /* 0x0000003b561d7207 */ /* 0x004fe40000000000 */
[----:B------:R-:W-:Y:S01]  /*1d480*/  SEL R31, R59, R86, P0 ;  /* 0x000000563b1f7207 */ /* 0x000fe20000000000 */
[----:B------:R-:W-:Y:S01]  /*1d490*/  SHFL.IDX PT, R108, R108, R3, 0x1c1f ;  /* 0x001c1f036c6c7589 */ /* 0x000fe200000e0000 */
[----:B---3--:R-:W-:-:S02]  /*1d4a0*/  SEL R33, R88, R61, P0 ;  /* 0x0000003d58217207 */ /* 0x008fc40000000000 */
[----:B------:R-:W-:Y:S01]  /*1d4b0*/  SEL R35, R61, R88, P0 ;  /* 0x000000583d237207 */ /* 0x000fe20000000000 */
[----:B------:R-:W-:Y:S01]  /*1d4c0*/  SHFL.IDX PT, R110, R110, R3, 0x1c1f ;  /* 0x001c1f036e6e7589 */ /* 0x000fe200000e0000 */
[----:B----4-:R-:W-:Y:S02]  /*1d4d0*/  SEL R37, R90, R63, P0 ;  /* 0x0000003f5a257207 */ /* 0x010fe40000000000 */
[----:B------:R-:W-:Y:S01]  /*1d4e0*/  SEL R39, R63, R90, P0 ;  /* 0x0000005a3f277207 */ /* 0x000fe20000000000 */
[----:B------:R-:W1:Y:S01]  /*1d4f0*/  SHFL.IDX PT, R101, R101, R20, 0x1c1f ;  /* 0x001c1f1465657589 */ /* 0x000e6200000e0000 */
[----:B------:R-:W-:Y:S02]  /*1d500*/  SEL R65, R67, R112, P0 ;  /* 0x0000007043417207 */ /* 0x000fe40000000000 */
[----:B------:R-:W-:Y:S01]  /*1d510*/  SEL R67, R112, R67, P0 ;  /* 0x0000004370437207 */ /* 0x000fe20000000000 */
[----:B------:R-:W2:Y:S01]  /*1d520*/  SHFL.IDX PT, R103, R103, R20, 0x1c1f ;  /* 0x001c1f1467677589 */ /* 0x000ea200000e0000 */
[----:B0-----:R-:W-:-:S02]  /*1d530*/  SEL R69, R71, R114, P0 ;  /* 0x0000007247457207 */ /* 0x001fc40000000000 */
[----:B------:R-:W-:Y:S01]  /*1d540*/  SEL R71, R114, R71, P0 ;  /* 0x0000004772477207 */ /* 0x000fe20000000000 */
[----:B------:R-:W0:Y:S04]  /*1d550*/  SHFL.IDX PT, R105, R105, R20, 0x1c1f ;  /* 0x001c1f1469697589 */ /* 0x000e2800000e0000 */
[----:B------:R-:W3:Y:S04]  /*1d560*/  SHFL.IDX PT, R107, R107, R20, 0x1c1f ;  /* 0x001c1f146b6b7589 */ /* 0x000ee800000e0000 */
[----:B------:R4:W0:Y:S04]  /*1d570*/  SHFL.IDX PT, R75, R6, R3, 0x1c1f ;  /* 0x001c1f03064b7589 */ /* 0x00082800000e0000 */
[----:B------:R2:W0:Y:S01]  /*1d580*/  SHFL.IDX PT, R116, R5, R20, 0x1c1f ;  /* 0x001c1f1405747589 */ /* 0x00042200000e0000 */
[----:B-1----:R-:W-:-:S02]  /*1d590*/  SEL R49, R104, R101, P0 ;  /* 0x0000006568317207 */ /* 0x002fc40000000000 */
[----:B----4-:R-:W-:Y:S02]  /*1d5a0*/  SEL R6, R10, R9, P0 ;  /* 0x000000090a067207 */ /* 0x010fe40000000000 */
[----:B------:R-:W-:Y:S02]  /*1d5b0*/  SEL R10, R7, R24, P0 ;  /* 0x00000018070a7207 */ /* 0x000fe40000000000 */
[----:B------:R-:W-:Y:S01]  /*1d5c0*/  SEL R24, R28, R25, P0 ;  /* 0x000000191c187207 */ /* 0x000fe20000000000 */
[----:B--2---:R-:W-:Y:S01]  /*1d5d0*/  IMAD.MOV.U32 R20, RZ, RZ, RZ ;  /* 0x000000ffff147224 */ /* 0x004fe200078e00ff */
        /* <DEDUP_REMOVED lines=12> */
[----:B---3--:R-:W-:Y:S02]  /*1d6a0*/  SEL R61, R110, R107, P0 ;  /* 0x0000006b6e3d7207 */ /* 0x008fe40000000000 */
[----:B------:R-:W-:-:S07]  /*1d6b0*/  SEL R63, R107, R110, P0 ;  /* 0x0000006e6b3f7207 */ /* 0x000fce0000000000 */
.L_x_1845:
[----:B------:R-:W-:Y:S05]  /*1d6c0*/  WARPSYNC.ALL ;  /* 0x0000000000007948 */ /* 0x000fea0003800000 */
[----:B------:R-:W-:Y:S06]  /*1d6d0*/  BAR.SYNC.DEFER_BLOCKING 0x1, 0x100 ;  /* 0x0044000000007b1d */ /* 0x000fec0000010000 */
[----:B------:R-:W-:-:S02]  /*1d6e0*/  ULDC.64 UR4, c[0x0][0xc00] ;  /* 0x0003000000047ab9 */ /* 0x000fc40000000a00 */
[----:B------:R-:W0:Y:S01]  /*1d6f0*/  LDC.64 R100, c[0x0][0xc00] ;  /* 0x00030000ff647b82 */ /* 0x000e220000000a00 */
[----:B------:R-:W-:-:S04]  /*1d700*/  ISETP.NE.U32.AND P2, PT, RZ, UR4, PT ;  /* 0x00000004ff007c0c */ /* 0x000fc8000bf45070 */
[----:B------:R-:W-:Y:S01]  /*1d710*/  ISETP.NE.AND.EX P2, PT, RZ, UR5, PT, P2 ;  /* 0x00000005ff007c0c */ /* 0x000fe2000bf45320 */
[----:B------:R-:W-:Y:S02]  /*1d720*/  ULDC.64 UR4, c[0x0][0xc08] ;  /* 0x0003020000047ab9 */ /* 0x000fe40000000a00 */
[----:B------:R-:W1:Y:S01]  /*1d730*/  LDC R3, c[0x0][0xbe8] ;  /* 0x0002fa00ff037b82 */ /* 0x000e620000000800 */
[----:B------:R-:W-:Y:S04]  /*1d740*/  STSM.16.M88.4 [R99], R4 ;  /* 0x0000000463007844 */ /* 0x000fe80000000200 */
[----:B------:R2:W-:Y:S01]  /*1d750*/  STSM.16.M88.4 [R73], R8 ;  /* 0x0000000849007844 */ /* 0x0005e20000000200 */
[----:B0-----:R-:W-:-:S03]  /*1d760*/  IMAD.WIDE R100, R217, 0x4, R100 ;  /* 0x00000004d9647825 */ /* 0x001fc600078e0264 */
[----:B------:R0:W-:Y:S04]  /*1d770*/  STSM.16.M88.4 [R87], R12 ;  /* 0x0000000c57007844 */ /* 0x0001e80000000200 */
[----:B------:R3:W-:Y:S04]  /*1d780*/  STSM.16.M88.4 [R89], R24 ;  /* 0x0000001859007844 */ /* 0x0007e80000000200 */
[----:B------:R3:W-:Y:S01]  /*1d790*/  STSM.16.M88.4 [R91], R28 ;  /* 0x0000001c5b007844 */ /* 0x0007e20000000200 */
[----:B--2---:R-:W-:-:S03]  /*1d7a0*/  SEL R73, R75, R116, P0 ;  /* 0x000000744b497207 */ /* 0x004fc60000000000 */
[----:B------:R3:W-:Y:S01]  /*1d7b0*/  STSM.16.M88.4 [R92], R32 ;  /* 0x000000205c007844 */ /* 0x0007e20000000200 */
[----:B------:R-:W-:Y:S02]  /*1d7c0*/  SEL R75, R116, R75, P0 ;  /* 0x0000004b744b7207 */ /* 0x000fe40000000000 */
[----:B------:R-:W-:Y:S01]  /*1d7d0*/  ISETP.NE.U32.AND P0, PT, RZ, UR4, PT ;  /* 0x00000004ff007c0c */ /* 0x000fe2000bf05070 */
[----:B------:R3:W-:Y:S03]  /*1d7e0*/  STSM.16.M88.4 [R93], R36 ;  /* 0x000000245d007844 */ /* 0x0007e60000000200 */
[----:B------:R-:W-:Y:S01]  /*1d7f0*/  ISETP.NE.AND.EX P0, PT, RZ, UR5, PT, P0 ;  /* 0x00000005ff007c0c */ /* 0x000fe2000bf05300 */
[----:B------:R3:W-:Y:S04]  /*1d800*/  STSM.16.M88.4 [R94], R40 ;  /* 0x000000285e007844 */ /* 0x0007e80000000200 */
[----:B------:R3:W-:Y:S04]  /*1d810*/  STSM.16.M88.4 [R95], R44 ;  /* 0x0000002c5f007844 */ /* 0x0007e80000000200 */
[----:B------:R3:W-:Y:S04]  /*1d820*/  STSM.16.M88.4 [R96], R48 ;  /* 0x0000003060007844 */ /* 0x0007e80000000200 */
[----:B------:R3:W-:Y:S01]  /*1d830*/  STSM.16.M88.4 [R97], R52 ;  /* 0x0000003461007844 */ /* 0x0007e20000000200 */
[----:B------:R-:W2:Y:S03]  /*1d840*/  @P0 LDC.64 R4, c[0x0][0xc08] ;  /* 0x00030200ff040b82 */ /* 0x000ea60000000a00 */
[----:B------:R3:W-:Y:S04]  /*1d850*/  STSM.16.M88.4 [R98], R56 ;  /* 0x0000003862007844 */ /* 0x0007e80000000200 */
[----:B------:R3:W-:Y:S04]  /*1d860*/  STSM.16.M88.4 [R79], R60 ;  /* 0x0000003c4f007844 */ /* 0x0007e80000000200 */
[----:B------:R3:W-:Y:S04]  /*1d870*/  STSM.16.M88.4 [R81], R64 ;  /* 0x0000004051007844 */ /* 0x0007e80000000200 */
[----:B------:R3:W-:Y:S04]  /*1d880*/  STSM.16.M88.4 [R83], R68 ;  /* 0x0000004453007844 */ /* 0x0007e80000000200 */
[----:B------:R3:W-:Y:S01]  /*1d890*/  STSM.16.M88.4 [R85], R72 ;  /* 0x0000004855007844 */ /* 0x0007e20000000200 */
[----:B------:R-:W-:Y:S01]  /*1d8a0*/  BAR.SYNC.DEFER_BLOCKING 0x1, 0x100 ;  /* 0x0044000000007b1d */ /* 0x000fe20000010000 */
[----:B--2---:R-:W-:-:S05]  /*1d8b0*/  @P0 IMAD.WIDE R4, R217, 0x4, R4 ;  /* 0x00000004d9040825 */ /* 0x004fca00078e0204 */
[----:B------:R-:W-:Y:S02]  /*1d8c0*/  ULDC UR4, c[0x0][0xa88] ;  /* 0x0002a20000047ab9 */ /* 0x000fe40000000800 */
[----:B------:R-:W-:Y:S01]  /*1d8d0*/  IMAD.U32 R6, RZ, RZ, UR4 ;  /* 0x00000004ff067e24 */ /* 0x000fe2000f8e00ff */
[----:B------:R3:W5:Y:S01]  /*1d8e0*/  @P2 LDG.E R20, desc[UR46][R100.64] ;  /* 0x0000002e64142981 */ /* 0x000762000c1e1900 */
[----:B-1----:R-:W-:Y:S01]  /*1d8f0*/  ISETP.NE.AND P1, PT, R3, 0x1, PT ;  /* 0x000000010300780c */ /* 0x002fe20003f25270 */
[----:B0-----:R-:W-:-:S03]  /*1d900*/  IMAD.IADD R13, R205, 0x1, R204 ;  /* 0x00000001cd0d7824 */ /* 0x001fc600078e02cc */
[----:B------:R3:W5:Y:S09]  /*1d910*/  @P0 LDG.E R6, desc[UR46][R4.64] ;  /* 0x0000002e04060981 */ /* 0x000772000c1e1900 */
[----:B------:R-:W0:Y:S08]  /*1d920*/  @P1 LDC R8, c[0x0][0xbec] ;  /* 0x0002fb00ff081b82 */ /* 0x000e300000000800 */
[----:B------:R-:W1:Y:S01]  /*1d930*/  @P1 LDC R11, c[0x0][0xbf0] ;  /* 0x0002fc00ff0b1b82 */ /* 0x000e620000000800 */
[----:B---3--:R-:W-:Y:S05]  /*1d940*/  @P0 BRA `(.L_x_1556) ;  /* 0x0000000000100947 */ /* 0x008fea0003800000 */
[----:B------:R-:W-:Y:S05]  /*1d950*/  @!P2 BRA `(.L_x_1556) ;  /* 0x00000000000ca947 */ /* 0x000fea0003800000 */
[----:B------:R-:W2:Y:S04]  /*1d960*/  LDG.E R5, desc[UR46][R100.64] ;  /* 0x0000002e64057981 */ /* 0x000ea8000c1e1900 */
[----:B-----5:R-:W2:Y:S02]  /*1d970*/  LDG.E R6, desc[UR46][R100.64+0x4] ;  /* 0x0000042e64067981 */ /* 0x020ea4000c1e1900 */
[----:B--2---:R-:W-:-:S07]  /*1d980*/  IMAD.IADD R6, R6, 0x1, -R5 ;  /* 0x0000000106067824 */ /* 0x004fce00078e0a05 */
.L_x_1556:
[----:B------:R-:W-:Y:S01]  /*1d990*/  SHF.R.S32.HI R80, RZ, 0x1f, R216 ;  /* 0x0000001fff507819 */ /* 0x000fe200000114d8 */
[----:B0-----:R-:W-:Y:S01]  /*1d9a0*/  @P1 IMAD.HI.U32 R4, R13, R8, RZ ;  /* 0x000000080d041227 */ /* 0x001fe200078e00ff */
[----:B------:R-:W-:Y:S01]  /*1d9b0*/  ULDC.64 UR4, c[0x0][0xb90] ;  /* 0x0002e40000047ab9 */ /* 0x000fe20000000a00 */
[----:B-----5:R-:W-:Y:S01]  /*1d9c0*/  SHF.R.S32.HI R21, RZ, 0x1f, R20 ;  /* 0x0000001fff157819 */ /* 0x020fe20000011414 */
[----:B------:R-:W0:Y:S01]  /*1d9d0*/  @P1 LDC R85, c[0x0][0xbec] ;  /* 0x0002fb00ff551b82 */ /* 0x000e220000000800 */
[----:B------:R-:W-:Y:S01]  /*1d9e0*/  IMAD R9, R80, UR4, RZ ;  /* 0x0000000450097c24 */ /* 0x000fe2000f8e02ff */
[----:B------:R-:W-:Y:S01]  /*1d9f0*/  SHF.R.S32.HI R78, RZ, 0x1f, R217 ;  /* 0x0000001fff4e7819 */ /* 0x000fe200000114d9 */
[----:B------:R-:W-:Y:S01]  /*1da00*/  IMAD.MOV.U32 R7, RZ, RZ, R13 ;  /* 0x000000ffff077224 */ /* 0x000fe200078e000d */
[----:B-1----:R-:W-:Y:S01]  /*1da10*/  @P1 SHF.R.U32.HI R7, RZ, R11, R4 ;  /* 0x0000000bff071219 */ /* 0x002fe20000011604 */
[----:B------:R-:W-:Y:S01]  /*1da20*/  IMAD.WIDE.U32 R4, R216, UR4, R20 ;  /* 0x00000004d8047c25 */ /* 0x000fe2000f8e0014 */
[----:B------:R-:W-:-:S02]  /*1da30*/  SEL R78, R78, RZ, !P2 ;  /* 0x000000ff4e4e7207 */ /* 0x000fc40005000000 */
[----:B------:R-:W-:Y:S01]  /*1da40*/  SEL R79, R217, RZ, !P2 ;  /* 0x000000ffd94f7207 */ /* 0x000fe20005000000 */
[----:B------:R-:W-:Y:S01]  /*1da50*/  IMAD R9, R216, UR5, R9 ;  /* 0x00000005d8097c24 */ /* 0x000fe2000f8e0209 */
[----:B------:R-:W-:Y:S01]  /*1da60*/  ULDC.64 UR4, c[0x0][0xb98] ;  /* 0x0002e60000047ab9 */ /* 0x000fe20000000a00 */
[----:B------:R-:W-:Y:S01]  /*1da70*/  IMAD.MOV R8, RZ, RZ, -R7 ;  /* 0x000000ffff087224 */ /* 0x000fe200078e0a07 */
[----:B------:R-:W1:Y:S01]  /*1da80*/  @P1 LDC R87, c[0x0][0xbf0] ;  /* 0x0002fc00ff571b82 */ /* 0x000e620000000800 */
[----:B------:R-:W-:Y:S02]  /*1da90*/  IMAD.IADD R5, R5, 0x1, R9 ;  /* 0x0000000105057824 */ /* 0x000fe400078e0209 */
[----:B------:R-:W-:Y:S02]  /*1daa0*/  IMAD R9, R3, R8, R13 ;  /* 0x0000000803097224 */ /* 0x000fe400078e020d */
[----:B------:R-:W-:Y:S02]  /*1dab0*/  IMAD R11, R17, 0x40, R18 ;  /* 0x00000040110b7824 */ /* 0x000fe400078e0212 */
[----:B------:R-:W-:-:S02]  /*1dac0*/  IMAD R8, R78, UR4, RZ ;  /* 0x000000044e087c24 */ /* 0x000fc4000f8e02ff */
[----:B------:R-:W-:-:S04]  /*1dad0*/  IMAD.WIDE.U32 R4, R79, UR4, R4 ;  /* 0x000000044f047c25 */ /* 0x000fc8000f8e0004 */
[----:B------:R-:W-:Y:S01]  /*1dae0*/  IMAD.WIDE R76, R11, 0x2, R76 ;  /* 0x000000020b4c7825 */ /* 0x000fe200078e024c */
[----:B------:R-:W-:Y:S02]  /*1daf0*/  SHF.R.S32.HI R11, RZ, 0x1f, R7 ;  /* 0x0000001fff0b7819 */ /* 0x000fe40000011407 */
[----:B------:R-:W-:Y:S01]  /*1db00*/  IADD3 R4, P0, R7, R4, RZ ;  /* 0x0000000407047210 */ /* 0x000fe20007f1e0ff */
[----:B------:R-:W-:Y:S01]  /*1db10*/  IMAD R10, R79, UR5, R8 ;  /* 0x000000054f0a7c24 */ /* 0x000fe2000f8e0208 */
[----:B------:R-:W-:Y:S01]  /*1db20*/  SHF.R.S32.HI R8, RZ, 0x1f, R9 ;  /* 0x0000001fff087819 */ /* 0x000fe20000011409 */
[----:B------:R-:W-:Y:S01]  /*1db30*/  ULDC.64 UR4, c[0x0][0xb88] ;  /* 0x0002e20000047ab9 */ /* 0x000fe20000000a00 */
[----:B------:R-:W-:Y:S01]  /*1db40*/  IADD3 R13, P3, R76, 0x2000, RZ ;  /* 0x000020004c0d7810 */ /* 0x000fe20007f7e0ff */
[----:B------:R-:W-:Y:S01]  /*1db50*/  IMAD R81, R6, R3, RZ ;  /* 0x0000000306517224 */ /* 0x000fe200078e02ff */
[----:B------:R-:W-:Y:S01]  /*1db60*/  IADD3.X R5, R11, R5, R10, P0, !PT ;  /* 0x000000050b057210 */ /* 0x000fe200007fe40a */
[----:B------:R-:W-:Y:S01]  /*1db70*/  IMAD R12, R8, UR4, RZ ;  /* 0x00000004080c7c24 */ /* 0x000fe2000f8e02ff */
[----:B------:R-:W-:-:S02]  /*1db80*/  IADD3 R7, P2, R76, 0x1000, RZ ;  /* 0x000010004c077810 */ /* 0x000fc40007f5e0ff */
[C---:B------:R-:W-:Y:S01]  /*1db90*/  IADD3 R25, P5, R76.reuse, 0x3000, RZ ;  /* 0x000030004c197810 */ /* 0x040fe20007fbe0ff */
[----:B------:R-:W-:Y:S01]  /*1dba0*/  IMAD R11, R9, UR5, R12 ;  /* 0x00000005090b7c24 */ /* 0x000fe2000f8e020c */
[----:B------:R-:W-:Y:S01]  /*1dbb0*/  LOP3.LUT R12, R13, 0x380, RZ, 0xc0, !PT ;  /* 0x000003800d0c7812 */ /* 0x000fe200078ec0ff */
[----:B------:R-:W-:Y:S01]  /*1dbc0*/  IMAD.WIDE.U32 R4, R9, UR4, R4 ;  /* 0x0000000409047c25 */ /* 0x000fe2000f8e0004 */
[----:B------:R-:W-:Y:S01]  /*1dbd0*/  ULDC.64 UR4, c[0x0][0xb50] ;  /* 0x0002d40000047ab9 */ /* 0x000fe20000000a00 */
[----:B------:R-:W-:Y:S02]  /*1dbe0*/  IADD3 R33, P4, R76, 0x5000, RZ ;  /* 0x000050004c217810 */ /* 0x000fe40007f9e0ff */
[----:B------:R-:W-:Y:S01]  /*1dbf0*/  IMAD.X R9, RZ, RZ, R77, P2 ;  /* 0x000000ffff097224 */ /* 0x000fe200010e064d */
[----:B------:R-:W-:Y:S02]  /*1dc00*/  IADD3 R5, R5, R11, RZ ;  /* 0x0000000b05057210 */ /* 0x000fe40007ffe0ff */
[----:B------:R-:W-:-:S02]  /*1dc10*/  LEA R10, P0, R4, UR4, 0x2 ;  /* 0x00000004040a7c11 */ /* 0x000fc4000f8010ff */
[----:B------:R-:W-:Y:S02]  /*1dc20*/  SHF.R.U64 R12, R12, 0x3, RZ ;  /* 0x000000030c0c7819 */ /* 0x000fe400000012ff */
[----:B------:R-:W-:Y:S01]  /*1dc30*/  LEA.HI.X R11, R4, UR5, R5, 0x2, P0 ;  /* 0x00000005040b7c11 */ /* 0x000fe200080f1405 */
[----:B------:R-:W-:Y:S01]  /*1dc40*/  SHFL.IDX PT, R50, R10, RZ, 0x1c1f ;  /* 0x001c1fff0a327589 */ /* 0x000fe200000e0000 */
[----:B------:R-:W-:Y:S01]  /*1dc50*/  IADD3 R29, P0, R76, 0x4000, RZ ;  /* 0x000040004c1d7810 */ /* 0x000fe20007f1e0ff */
[----:B------:R-:W-:Y:S01]  /*1dc60*/  IMAD.IADD R4, R232, 0x1, R204 ;  /* 0x00000001e8047824 */ /* 0x000fe200078e02cc */
[----:B------:R-:W-:Y:S01]  /*1dc70*/  IADD3 R37, P2, R76, 0x6000, RZ ;  /* 0x000060004c257810 */ /* 0x000fe20007f5e0ff */
[----:B------:R-:W2:Y:S01]  /*1dc80*/  SHFL.IDX PT, R51, R11, RZ, 0x1c1f ;  /* 0x001c1fff0b337589 */ /* 0x000ea200000e0000 */
        /* <DEDUP_REMOVED lines=8> */
[----:B------:R-:W3:Y:S01]  /*1dd10*/  SHFL.IDX PT, R55, R11, 0x1, 0x1c1f ;  /* 0x003c1f000b377f89 */ /* 0x000ee200000e0000 */
[----:B------:R-:W-:Y:S01]  /*1dd20*/  LOP3.LUT R28, R28, R29, RZ, 0x3c, !PT ;  /* 0x0000001d1c1c7212 */ /* 0x000fe200078e3cff */
[----:B------:R-:W-:Y:S01]  /*1dd30*/  IMAD.X R29, RZ, RZ, R77, P0 ;  /* 0x000000ffff1d7224 */ /* 0x000fe200000e064d */
[----:B------:R-:W-:Y:S02]  /*1dd40*/  SHF.R.U64 R36, R36, 0x3, RZ ;  /* 0x0000000324247819 */ /* 0x000fe400000012ff */
[----:B------:R-:W-:Y:S02]  /*1dd50*/  IADD3 R49, P0, R76, 0x9000, RZ ;  /* 0x000090004c317810 */ /* 0x000fe40007f1e0ff */
[----:B------:R-:W-:Y:S02]  /*1dd60*/  LOP3.LUT R40, R41, 0x380, RZ, 0xc0, !PT ;  /* 0x0000038029287812 */ /* 0x000fe400078ec0ff */
[----:B------:R-:W-:-:S02]  /*1dd70*/  LOP3.LUT R24, R25, 0x380, RZ, 0xc0, !PT ;  /* 0x0000038019187812 */ /* 0x000fc400078ec0ff */
[----:B------:R-:W-:Y:S02]  /*1dd80*/  LOP3.LUT R32, R33, 0x380, RZ, 0xc0, !PT ;  /* 0x0000038021207812 */ /* 0x000fe400078ec0ff */
[----:B------:R-:W-:Y:S01]  /*1dd90*/  LOP3.LUT R36, R36, R37, RZ, 0x3c, !PT ;  /* 0x0000002524247212 */ /* 0x000fe200078e3cff */
[----:B------:R-:W-:Y:S01]  /*1dda0*/  IMAD.X R37, RZ, RZ, R77, P2 ;  /* 0x000000ffff257224 */ /* 0x000fe200010e064d */
[----:B------:R-:W-:Y:S02]  /*1ddb0*/  LOP3.LUT R48, R49, 0x380, RZ, 0xc0, !PT ;  /* 0x0000038031307812 */ /* 0x000fe400078ec0ff */
[----:B------:R-:W-:Y:S02]  /*1ddc0*/  SHF.R.U64 R40, R40, 0x3, RZ ;  /* 0x0000000328287819 */ /* 0x000fe400000012ff */
[----:B------:R-:W-:Y:S02]  /*1ddd0*/  IADD3 R57, P2, R76, 0xb000, RZ ;  /* 0x0000b0004c397810 */ /* 0x000fe40007f5e0ff */
[----:B------:R-:W-:-:S02]  /*1dde0*/  SHF.R.U64 R24, R24, 0x3, RZ ;  /* 0x0000000318187819 */ /* 0x000fc400000012ff */
[----:B------:R-:W-:Y:S02]  /*1ddf0*/  SHF.R.U64 R32, R32, 0x3, RZ ;  /* 0x0000000320207819 */ /* 0x000fe400000012ff */
[----:B------:R-:W-:Y:S02]  /*1de00*/  SHF.R.U64 R48, R48, 0x3, RZ ;  /* 0x0000000330307819 */ /* 0x000fe400000012ff */
[----:B------:R-:W-:Y:S01]  /*1de10*/  LOP3.LUT R40, R40, R41, RZ, 0x3c, !PT ;  /* 0x0000002928287212 */ /* 0x000fe200078e3cff */
[--C-:B------:R-:W-:Y:S01]  /*1de20*/  IMAD.X R41, RZ, RZ, R77.reuse, P3 ;  /* 0x000000ffff297224 */ /* 0x100fe200018e064d */
[----:B------:R-:W-:Y:S02]  /*1de30*/  LOP3.LUT R56, R57, 0x380, RZ, 0xc0, !PT ;  /* 0x0000038039387812 */ /* 0x000fe400078ec0ff */
[----:B------:R-:W-:Y:S01]  /*1de40*/  LOP3.LUT R24, R24, R25, RZ, 0x3c, !PT ;  /* 0x0000001918187212 */ /* 0x000fe200078e3cff */
[--C-:B------:R-:W-:Y:S01]  /*1de50*/  IMAD.X R25, RZ, RZ, R77.reuse, P5 ;  /* 0x000000ffff197224 */ /* 0x100fe200028e064d */
[----:B------:R-:W-:Y:S01]  /*1de60*/  LOP3.LUT R32, R32, R33, RZ, 0x3c, !PT ;  /* 0x0000002120207212 */ /* 0x000fe200078e3cff */
[----:B------:R-:W-:Y:S01]  /*1de70*/  IMAD.X R33, RZ, RZ, R77, P4 ;  /* 0x000000ffff217224 */ /* 0x000fe200020e064d */
[----:B------:R-:W-:-:S02]  /*1de80*/  IADD3 R61, P3, R76, 0xc000, RZ ;  /* 0x0000c0004c3d7810 */ /* 0x000fc40007f7e0ff */
[C---:B------:R-:W-:Y:S02]  /*1de90*/  IADD3 R45, P5, R76.reuse, 0x8000, RZ ;  /* 0x000080004c2d7810 */ /* 0x040fe40007fbe0ff */
[----:B------:R-:W-:Y:S02]  /*1dea0*/  IADD3 R53, P4, R76, 0xa000, RZ ;  /* 0x0000a0004c357810 */ /* 0x000fe40007f9e0ff */
[----:B------:R-:W-:Y:S02]  /*1deb0*/  LOP3.LUT R48, R48, R49, RZ, 0x3c, !PT ;  /* 0x0000003130307212 */ /* 0x000fe400078e3cff */
[----:B------:R-:W-:Y:S02]  /*1dec0*/  SHF.R.U64 R56, R56, 0x3, RZ ;  /* 0x0000000338387819 */ /* 0x000fe400000012ff */
[----:B------:R-:W-:Y:S02]  /*1ded0*/  IADD3.X R49, RZ, R77, RZ, P0, !PT ;  /* 0x0000004dff317210 */ /* 0x000fe400007fe4ff */
[----:B------:R-:W-:-:S02]  /*1dee0*/  LOP3.LUT R60, R61, 0x380, RZ, 0xc0, !PT ;  /* 0x000003803d3c7812 */ /* 0x000fc400078ec0ff */
[----:B------:R-:W-:Y:S02]  /*1def0*/  LOP3.LUT P0, RZ, R222, 0x3, RZ, 0xc0, !PT ;  /* 0x00000003deff7812 */ /* 0x000fe4000780c0ff */
[----:B------:R-:W-:Y:S02]  /*1df00*/  LOP3.LUT R44, R45, 0x380, RZ, 0xc0, !PT ;  /* 0x000003802d2c7812 */ /* 0x000fe400078ec0ff */
[----:B------:R-:W-:Y:S02]  /*1df10*/  LOP3.LUT R52, R53, 0x380, RZ, 0xc0, !PT ;  /* 0x0000038035347812 */ /* 0x000fe400078ec0ff */
[----:B------:R-:W-:Y:S02]  /*1df20*/  LOP3.LUT R8, R7, 0x380, RZ, 0xc0, !PT ;  /* 0x0000038007087812 */ /* 0x000fe400078ec0ff */
[----:B------:R-:W-:Y:S01]  /*1df30*/  LOP3.LUT R56, R56, R57, RZ, 0x3c, !PT ;  /* 0x0000003938387212 */ /* 0x000fe200078e3cff */
[----:B------:R-:W-:Y:S01]  /*1df40*/  IMAD.X R57, RZ, RZ, R77, P2 ;  /* 0x000000ffff397224 */ /* 0x000fe200010e064d */
[----:B------:R-:W-:-:S02]  /*1df50*/  SHF.R.U64 R60, R60, 0x3, RZ ;  /* 0x000000033c3c7819 */ /* 0x000fc400000012ff */
[C---:B------:R-:W-:Y:S01]  /*1df60*/  ISETP.GE.OR P2, PT, R4.reuse, R81, P0 ;  /* 0x000000510400720c */ /* 0x040fe20000746670 */
[----:B------:R-:W-:Y:S01]  /*1df70*/  VIADD R4, R4, 0x8 ;  /* 0x0000000804047836 */ /* 0x000fe20000000000 */
        /* <DEDUP_REMOVED lines=8> */
[----:B------:R-:W-:Y:S01]  /*1e000*/  IMAD.X R53, RZ, RZ, R77, P4 ;  /* 0x000000ffff357224 */ /* 0x000fe200020e064d */
[----:B------:R-:W-:Y:S01]  /*1e010*/  LOP3.LUT R8, R8, R7, RZ, 0x3c, !PT ;  /* 0x0000000708087212 */ /* 0x000fe200078e3cff */
[----:B------:R-:W-:Y:S01]  /*1e020*/  IMAD R21, R21, UR4, RZ ;  /* 0x0000000415157c24 */ /* 0x000fe2000f8e02ff */
[----:B------:R-:W-:Y:S01]  /*1e030*/  IADD3 R5, P3, R76, 0xf000, RZ ;  /* 0x0000f0004c057810 */ /* 0x000fe20007f7e0ff */
[----:B--2---:R0:W-:Y:S01]  /*1e040*/  @!P2 ST.E desc[UR46][R50.64], R0 ;  /* 0x000000003200a985 */ /* 0x0041e2000c10192e */
[----:B------:R-:W-:-:S02]  /*1e050*/  ISETP.GE.OR P0, PT, R4, R81, P0 ;  /* 0x000000510400720c */ /* 0x000fc40000706670 */
[C---:B------:R-:W-:Y:S01]  /*1e060*/  IADD3 R65, P5, R76.reuse, 0xd000, RZ ;  /* 0x0000d0004c417810 */ /* 0x040fe20007fbe0ff */
[----:B------:R-:W-:Y:S01]  /*1e070*/  IMAD.X R73, RZ, RZ, R77, P3 ;  /* 0x000000ffff497224 */ /* 0x000fe200018e064d */
[C---:B------:R-:W-:Y:S02]  /*1e080*/  IADD3 R69, P4, R76.reuse, 0xe000, RZ ;  /* 0x0000e0004c457810 */ /* 0x040fe40007f9e0ff */
[----:B------:R-:W-:Y:S02]  /*1e090*/  LOP3.LUT R7, R76, 0x380, RZ, 0xc0, !PT ;  /* 0x000003804c077812 */ /* 0x000fe400078ec0ff */
[----:B------:R-:W-:Y:S02]  /*1e0a0*/  LOP3.LUT R4, R5, 0x380, RZ, 0xc0, !PT ;  /* 0x0000038005047812 */ /* 0x000fe400078ec0ff */
[----:B------:R-:W-:Y:S02]  /*1e0b0*/  LOP3.LUT R64, R65, 0x380, RZ, 0xc0, !PT ;  /* 0x0000038041407812 */ /* 0x000fe400078ec0ff */
[----:B------:R-:W-:Y:S01]  /*1e0c0*/  LOP3.LUT R68, R69, 0x380, RZ, 0xc0, !PT ;  /* 0x0000038045447812 */ /* 0x000fe200078ec0ff */
[----:B---3--:R2:W-:Y:S01]  /*1e0d0*/  @!P0 ST.E desc[UR46][R54.64], R2 ;  /* 0x0000000236008985 */ /* 0x0085e2000c10192e */
[----:B------:R-:W-:-:S02]  /*1e0e0*/  SHF.R.U64 R7, R7, 0x3, RZ ;  /* 0x0000000307077819 */ /* 0x000fc400000012ff */
[----:B------:R-:W-:Y:S01]  /*1e0f0*/  SHF.R.U64 R4, R4, 0x3, RZ ;  /* 0x0000000304047819 */ /* 0x000fe200000012ff */
[----:B------:R-:W5:Y:S01]  /*1e100*/  LD.E.128 R8, desc[UR46][R8.64] ;  /* 0x0000002e08087980 */ /* 0x000f62000c101d00 */
[----:B------:R-:W-:Y:S02]  /*1e110*/  SHF.R.U64 R64, R64, 0x3, RZ ;  /* 0x0000000340407819 */ /* 0x000fe400000012ff */
[----:B------:R-:W-:Y:S01]  /*1e120*/  SHF.R.U64 R68, R68, 0x3, RZ ;  /* 0x0000000344447819 */ /* 0x000fe200000012ff */
[----:B------:R-:W5:Y:S01]  /*1e130*/  LD.E.128 R12, desc[UR46][R12.64] ;  /* 0x0000002e0c0c7980 */ /* 0x000f62000c101d00 */
[----:B------:R-:W-:Y:S02]  /*1e140*/  LOP3.LUT R76, R7, R76, RZ, 0x3c, !PT ;  /* 0x0000004c074c7212 */ /* 0x000fe400078e3cff */
[----:B------:R-:W-:Y:S01]  /*1e150*/  LOP3.LUT R64, R64, R65, RZ, 0x3c, !PT ;  /* 0x0000004140407212 */ /* 0x000fe200078e3cff */
[--C-:B------:R-:W-:Y:S01]  /*1e160*/  IMAD.X R65, RZ, RZ, R77.reuse, P5 ;  /* 0x000000ffff417224 */ /* 0x100fe200028e064d */
[----:B------:R-:W-:Y:S01]  /*1e170*/  LOP3.LUT R68, R68, R69, RZ, 0x3c, !PT ;  /* 0x0000004544447212 */ /* 0x000fe200078e3cff */
[----:B------:R-:W-:Y:S01]  /*1e180*/  IMAD.X R69, RZ, RZ, R77, P4 ;  /* 0x000000ffff457224 */ /* 0x000fe200020e064d */
[----:B------:R-:W-:Y:S01]  /*1e190*/  LOP3.LUT R72, R4, R5, RZ, 0x3c, !PT ;  /* 0x0000000504487212 */ /* 0x000fe200078e3cff */
[----:B------:R-:W5:Y:S04]  /*1e1a0*/  LD.E.128 R24, desc[UR46][R24.64] ;  /* 0x0000002e18187980 */ /* 0x000f68000c101d00 */
[----:B------:R3:W5:Y:S04]  /*1e1b0*/  LD.E.128 R4, desc[UR46][R76.64] ;  /* 0x0000002e4c047980 */ /* 0x000768000c101d00 */
[----:B------:R-:W5:Y:S04]  /*1e1c0*/  LD.E.128 R28, desc[UR46][R28.64] ;  /* 0x0000002e1c1c7980 */ /* 0x000f68000c101d00 */
[----:B------:R-:W5:Y:S01]  /*1e1d0*/  LD.E.128 R32, desc[UR46][R32.64] ;  /* 0x0000002e20207980 */ /* 0x000f62000c101d00 */
[----:B---3--:R-:W-:-:S02]  /*1e1e0*/  IMAD R77, R20, UR5, R21 ;  /* 0x00000005144d7c24 */ /* 0x008fc4000f8e0215 */
[----:B------:R-:W-:Y:S01]  /*1e1f0*/  IMAD.WIDE.U32 R20, R20, UR4, RZ ;  /* 0x0000000414147c25 */ /* 0x000fe2000f8e00ff */
[----:B------:R-:W-:Y:S01]  /*1e200*/  ULDC.64 UR4, c[0x0][0xae8] ;  /* 0x0002ba0000047ab9 */ /* 0x000fe20000000a00 */
[----:B------:R-:W5:Y:S03]  /*1e210*/  LD.E.128 R36, desc[UR46][R36.64] ;  /* 0x0000002e24247980 */ /* 0x000f66000c101d00 */
[----:B------:R-:W-:Y:S01]  /*1e220*/  IADD3 R21, R21, R77, RZ ;  /* 0x0000004d15157210 */ /* 0x000fe20007ffe0ff */
[----:B------:R-:W-:Y:S01]  /*1e230*/  IMAD R77, R215, 0x20, R17 ;  /* 0x00000020d74d7824 */ /* 0x000fe200078e0211 */
[----:B------:R-:W5:Y:S03]  /*1e240*/  LD.E.128 R40, desc[UR46][R40.64] ;  /* 0x0000002e28287980 */ /* 0x000f66000c101d00 */
[----:B------:R-:W-:Y:S01]  /*1e250*/  IMAD.IADD R76, R204, 0x1, R77 ;  /* 0x00000001cc4c7824 */ /* 0x000fe200078e024d */
[----:B------:R-:W5:Y:S01]  /*1e260*/  LD.E.128 R44, desc[UR46][R44.64] ;  /* 0x0000002e2c2c7980 */ /* 0x000f62000c101d00 */
[----:B------:R-:W-:-:S02]  /*1e270*/  IMAD R83, R80, UR4, RZ ;  /* 0x0000000450537c24 */ /* 0x000fc4000f8e02ff */
[----:B0-----:R-:W-:Y:S01]  /*1e280*/  @P1 IMAD.HI.U32 R0, R76, R85, RZ ;  /* 0x000000554c001227 */ /* 0x001fe200078e00ff */
[----:B------:R-:W5:Y:S03]  /*1e290*/  LD.E.128 R48, desc[UR46][R48.64] ;  /* 0x0000002e30307980 */ /* 0x000f66000c101d00 */
[C---:B------:R-:W-:Y:S01]  /*1e2a0*/  IMAD R83, R216.reuse, UR5, R83 ;  /* 0x00000005d8537c24 */ /* 0x040fe2000f8e0253 */
[----:B--2---:R-:W5:Y:S01]  /*1e2b0*/  LD.E.128 R52, desc[UR46][R52.64] ;  /* 0x0000002e34347980 */ /* 0x004f62000c101d00 */
[----:B------:R-:W-:Y:S01]  /*1e2c0*/  IMAD.WIDE.U32 R20, R216, UR4, R20 ;  /* 0x00000004d8147c25 */ /* 0x000fe2000f8e0014 */
[----:B------:R-:W-:Y:S02]  /*1e2d0*/  ULDC.64 UR4, c[0x0][0xaf0] ;  /* 0x0002bc0000047ab9 */ /* 0x000fe40000000a00 */
[----:B------:R-:W5:Y:S01]  /*1e2e0*/  LD.E.128 R56, desc[UR46][R56.64] ;  /* 0x0000002e38387980 */ /* 0x000f62000c101d00 */
[----:B------:R-:W-:Y:S01]  /*1e2f0*/  IMAD.MOV.U32 R77, RZ, RZ, R76 ;  /* 0x000000ffff4d7224 */ /* 0x000fe200078e004c */
[----:B-1----:R-:W-:Y:S01]  /*1e300*/  @P1 SHF.R.U32.HI R77, RZ, R87, R0 ;  /* 0x00000057ff4d1219 */ /* 0x002fe20000011600 */
[----:B------:R-:W-:Y:S01]  /*1e310*/  IMAD.IADD R21, R21, 0x1, R83 ;  /* 0x0000000115157824 */ /* 0x000fe200078e0253 */
[----:B------:R-:W5:Y:S01]  /*1e320*/  LD.E.128 R60, desc[UR46][R60.64] ;  /* 0x0000002e3c3c7980 */ /* 0x000f62000c101d00 */
[----:B------:R-:W-:Y:S01]  /*1e330*/  IMAD R78, R78, UR4, RZ ;  /* 0x000000044e4e7c24 */ /* 0x000fe2000f8e02ff */
[--C-:B------:R-:W-:Y:S01]  /*1e340*/  SHF.R.S32.HI R0, RZ, 0x1f, R77.reuse ;  /* 0x0000001fff007819 */ /* 0x100fe2000001144d */
[----:B------:R-:W-:Y:S01]  /*1e350*/  IMAD.MOV R2, RZ, RZ, -R77 ;  /* 0x000000ffff027224 */ /* 0x000fe200078e0a4d */
[----:B------:R-:W5:Y:S01]  /*1e360*/  LD.E.128 R64, desc[UR46][R64.64] ;  /* 0x0000002e40407980 */ /* 0x000f62000c101d00 */
[----:B------:R-:W-:-:S02]  /*1e370*/  IMAD R83, R79, UR5, R78 ;  /* 0x000000054f537c24 */ /* 0x000fc4000f8e024e */
[----:B------:R-:W-:Y:S01]  /*1e380*/  IMAD.WIDE.U32 R20, R79, UR4, R20 ;  /* 0x000000044f147c25 */ /* 0x000fe2000f8e0014 */
[----:B------:R-:W-:Y:S01]  /*1e390*/  ULDC.64 UR4, c[0x0][0xae0] ;  /* 0x0002b80000047ab9 */ /* 0x000fe20000000a00 */
[----:B------:R-:W5:Y:S02]  /*1e3a0*/  LD.E.128 R68, desc[UR46][R68.64] ;  /* 0x0000002e44447980 */ /* 0x000f64000c101d00 */
[----:B------:R-:W-:Y:S02]  /*1e3b0*/  IMAD R0, R0, UR4, RZ ;  /* 0x0000000400007c24 */ /* 0x000fe4000f8e02ff */
[----:B------:R-:W-:Y:S01]  /*1e3c0*/  IMAD R79, R3, R2, R76 ;  /* 0x00000002034f7224 */ /* 0x000fe200078e024c */
[----:B------:R-:W5:Y:S01]  /*1e3d0*/  LD.E.128 R72, desc[UR46][R72.64] ;  /* 0x0000002e48487980 */ /* 0x000f62000c101d00 */
[----:B------:R-:W-:Y:S02]  /*1e3e0*/  IMAD.IADD R21, R21, 0x1, R83 ;  /* 0x0000000115157824 */ /* 0x000fe400078e0253 */
[C---:B------:R-:W-:Y:S01]  /*1e3f0*/  IMAD R83, R77.reuse, UR5, R0 ;  /* 0x000000054d537c24 */ /* 0x040fe2000f8e0200 */
[----:B------:R-:W-:Y:S01]  /*1e400*/  @!PT LDS RZ, [RZ] ;  /* 0x00000000fffff984 */ /* 0x000fe20000000800 */
[----:B------:R-:W-:Y:S01]  /*1e410*/  @!PT LDS RZ, [RZ] ;  /* 0x00000000fffff984 */ /* 0x000fe20000000800 */
[----:B------:R-:W-:Y:S01]  /*1e420*/  @!PT LDS RZ, [RZ] ;  /* 0x00000000fffff984 */ /* 0x000fe20000000800 */
[----:B------:R-:W-:Y:S01]  /*1e430*/  @!PT LDS RZ, [RZ] ;  /* 0x00000000fffff984 */ /* 0x000fe20000000800 */
[----:B------:R0:W-:Y:S06]  /*1e440*/  MEMBAR.ALL.CTA ;  /* 0x0000000000007992 */ /* 0x0001ec0000008000 */
[----:B0-----:R-:W0:Y:S01]  /*1e450*/  FENCE.VIEW.ASYNC.S ;  /* 0x00000000000073c6 */ /* 0x001e220000000000 */
[----:B------:R-:W-:Y:S01]  /*1e460*/  SHF.R.S32.HI R0, RZ, 0x1f, R79 ;  /* 0x0000001fff007819 */ /* 0x000fe2000001144f */
[----:B------:R-:W-:Y:S01]  /*1e470*/  IMAD.WIDE.U32 R2, R77, UR4, R20 ;  /* 0x000000044d027c25 */ /* 0x000fe2000f8e0014 */
[----:B------:R-:W-:-:S03]  /*1e480*/  ULDC.64 UR4, c[0x0][0xad8] ;  /* 0x0002b60000047ab9 */ /* 0x000fc60000000a00 */
[----:B------:R-:W-:Y:S02]  /*1e490*/  IMAD.IADD R204, R17, 0x1, R204 ;  /* 0x0000000111cc7824 */ /* 0x000fe400078e02cc */
[----:B------:R-:W-:Y:S02]  /*1e4a0*/  IMAD.IADD R3, R3, 0x1, R83 ;  /* 0x0000000103037824 */ /* 0x000fe400078e0253 */
[----:B------:R-:W-:Y:S01]  /*1e4b0*/  IMAD R20, R0, UR4, RZ ;  /* 0x0000000400147c24 */ /* 0x000fe2000f8e02ff */
[C---:B------:R-:W-:Y:S01]  /*1e4c0*/  IADD3 R0, R204.reuse, 0x20, RZ ;  /* 0x00000020cc007810 */ /* 0x040fe20007ffe0ff */
[----:B------:R-:W-:Y:S01]  /*1e4d0*/  IMAD.WIDE.U32 R2, R79, UR4, R2 ;  /* 0x000000044f027c25 */ /* 0x000fe2000f8e0002 */
[----:B------:R-:W-:-:S03]  /*1e4e0*/  ISETP.GE.AND P2, PT, R204, R81, PT ;  /* 0x00000051cc00720c */ /* 0x000fc60003f46270 */
[----:B------:R-:W-:Y:S01]  /*1e4f0*/  IMAD R21, R79, UR5, R20 ;  /* 0x000000054f157c24 */ /* 0x000fe2000f8e0214 */
[----:B------:R-:W-:Y:S01]  /*1e500*/  ULDC.64 UR4, c[0x0][0xa80] ;  /* 0x0002a00000047ab9 */ /* 0x000fe20000000a00 */
[----:B------:R-:W-:Y:S01]  /*1e510*/  ISETP.GE.AND P1, PT, R0, R81, PT ;  /* 0x000000510000720c */ /* 0x000fe20003f26270 */
[----:B------:R-:W-:Y:S01]  /*1e520*/  VIADD R0, R16, 0x28420 ;  /* 0x0002842010007836 */ /* 0x000fe20000000000 */
[----:B------:R-:W-:Y:S01]  /*1e530*/  LEA R80, P3, R2, UR4, 0x1 ;  /* 0x0000000402507c11 */ /* 0x000fe2000f8608ff */
[----:B------:R-:W-:-:S03]  /*1e540*/  IMAD.IADD R3, R3, 0x1, R21 ;  /* 0x0000000103037824 */ /* 0x000fc600078e0215 */
[----:B------:R-:W-:Y:S02]  /*1e550*/  PRMT R0, RZ, 0x654, R0 ;  /* 0x00000654ff007816 */ /* 0x000fe40000000000 */
[----:B------:R-:W-:Y:S01]  /*1e560*/  LEA.HI.X R82, R2, UR5, R3, 0x1, P3 ;  /* 0x0000000502527c11 */ /* 0x000fe200098f0c03 */
        /* <DEDUP_REMOVED lines=24> */
.L_x_1558:
[----:B------:R-:W-:Y:S05]  /*1e6f0*/  BSYNC B1 ;  /* 0x0000000000017941 */ /* 0x000fea0003800000 */
.L_x_1557:
[----:B---3--:R3:W4:Y:S01]  /*1e700*/  SHFL.IDX PT, R21, R82, 0x1, 0x181f ;  /* 0x00381f0052157f89 */ /* 0x00872200000e0000 */
        /* <DEDUP_REMOVED lines=8> */
[----:B0-----:R-:W-:-:S04]  /*1e790*/  @!P4 LEA R2, P5, R18, R20, 0x1 ;  /* 0x000000141202c211 */ /* 0x001fc800078a08ff */
        /* <DEDUP_REMOVED lines=11> */
.L_x_1560:
[----:B------:R-:W-:Y:S05]  /*1e850*/  BSYNC B1 ;  /* 0x0000000000017941 */ /* 0x000fea0003800000 */
.L_x_1559:
[----:B0----5:R0:W0:Y:S01]  /*1e860*/  SHFL.IDX PT, R9, R82, 0x2, 0x181f ;  /* 0x00581f0052097f89 */ /* 0x02102200000e0000 */
        /* <DEDUP_REMOVED lines=9> */
[-C--:B------:R-:W-:Y:S02]  /*1e900*/  @!P2 LEA R4, P4, R194, R8.reuse, 0x1 ;  /* 0x00000008c204a211 */ /* 0x080fe400078808ff */
[-C--:B------:R-:W-:Y:S02]  /*1e910*/  @!P3 LEA.HI.X R3, R18, R9.reuse, R19, 0x1, P5 ;  /* 0x000000091203b211 */ /* 0x080fe400028f0c13 */
[-C--:B------:R-:W-:Y:S02]  /*1e920*/  @!P1 LEA R6, P5, R207, R8.reuse, 0x1 ;  /* 0x00000008cf069211 */ /* 0x080fe400078a08ff */
        /* <DEDUP_REMOVED lines=8> */
.L_x_1562:
[----:B------:R-:W-:Y:S05]  /*1e9b0*/  BSYNC B1 ;  /* 0x0000000000017941 */ /* 0x000fea0003800000 */
.L_x_1561:
[----:B------:R-:W-:Y:S01]  /*1e9c0*/  VIADD R0, R204, 0x60 ;  /* 0x00000060cc007836 */ /* 0x000fe20000000000 */
[----:B0-----:R0:W0:Y:S04]  /*1e9d0*/  SHFL.IDX PT, R9, R82, 0x3, 0x181f ;  /* 0x00781f0052097f89 */ /* 0x00102800000e0000 */
[----:B------:R-:W-:Y:S01]  /*1e9e0*/  ISETP.GE.AND P0, PT, R0, R81, PT ;  /* 0x000000510000720c */ /* 0x000fe20003f06270 */
[----:B---3--:R-:W3:-:S12]  /*1e9f0*/  SHFL.IDX PT, R80, R80, 0x3, 0x181f ;  /* 0x00781f0050507f89 */ /* 0x008ed800000e0000 */
[----:B------:R-:W-:Y:S05]  /*1ea00*/  @P0 BRA `(.L_x_1563) ;  /* 0x0000000c00a40947 */ /* 0x000fea0003800000 */
[----:B------:R-:W-:Y:S02]  /*1ea10*/  ULDC UR4, c[0x0][0xac8] ;  /* 0x0002b20000047ab9 */ /* 0x000fe40000000800 */
[----:B------:R-:W-:Y:S02]  /*1ea20*/  ISETP.GE.AND P3, PT, R18, UR4, PT ;  /* 0x0000000412007c0c */ /* 0x000fe4000bf66270 */
[----:B------:R-:W-:Y:S02]  /*1ea30*/  ISETP.GE.AND P4, PT, R194, UR4, PT ;  /* 0x00000004c2007c0c */ /* 0x000fe4000bf86270 */
[----:B------:R-:W-:-:S09]  /*1ea40*/  ISETP.GE.AND P5, PT, R207, UR4, PT ;  /* 0x00000004cf007c0c */ /* 0x000fd2000bfa6270 */
[-C--:B---3--:R-:W-:Y:S02]  /*1ea50*/  @!P3 LEA R2, P0, R18, R80.reuse, 0x1 ;  /* 0x000000501202b211 */ /* 0x088fe400078008ff */
[-C--:B------:R-:W-:Y:S02]  /*1ea60*/  @!P4 LEA R4, P1, R194, R80.reuse, 0x1 ;  /* 0x00000050c204c211 */ /* 0x080fe400078208ff */
[C---:B------:R-:W-:Y:S02]  /*1ea70*/  @!P5 LEA R6, P2, R207.reuse, R80, 0x1 ;  /* 0x00000050cf06d211 */ /* 0x040fe400078408ff */
        /* <DEDUP_REMOVED lines=12> */
.L_x_1554:
[----:B------:R-:W-:Y:S01]  /*1eb40*/  ULDC.64 UR4, c[0x0][0xc00] ;  /* 0x0003000000047ab9 */ /* 0x000fe20000000a00 */
[----:B------:R-:W2:Y:S01]  /*1eb50*/  LDC.64 R2, c[0x0][0xc00] ;  /* 0x00030000ff027b82 */ /* 0x000ea20000000a00 */
[----:B------:R-:W-:Y:S01]  /*1eb60*/  ISETP.NE.U32.AND P0, PT, RZ, UR4, PT ;  /* 0x00000004ff007c0c */ /* 0x000fe2000bf05070 */
[----:B------:R-:W-:-:S03]  /*1eb70*/  IMAD.MOV.U32 R0, RZ, RZ, RZ ;  /* 0x000000ffff007224 */ /* 0x000fc600078e00ff */
[----:B------:R-:W-:Y:S01]  /*1eb80*/  ISETP.NE.AND.EX P0, PT, RZ, UR5, PT, P0 ;  /* 0x00000005ff007c0c */ /* 0x000fe2000bf05300 */
[----:B------:R-:W-:Y:S02]  /*1eb90*/  ULDC.64 UR4, c[0x0][0xc08] ;  /* 0x0003020000047ab9 */ /* 0x000fe40000000a00 */
[----:B------:R-:W-:Y:S01]  /*1eba0*/  ISETP.NE.U32.AND P1, PT, RZ, UR4, PT ;  /* 0x00000004ff007c0c */ /* 0x000fe2000bf25070 */
[----:B------:R-:W3:Y:S03]  /*1ebb0*/  LDC R25, c[0x0][0xbe8] ;  /* 0x0002fa00ff197b82 */ /* 0x000ee60000000800 */
[----:B------:R-:W-:Y:S01]  /*1ebc0*/  ISETP.NE.AND.EX P1, PT, RZ, UR5, PT, P1 ;  /* 0x00000005ff007c0c */ /* 0x000fe2000bf25310 */
[----:B--2---:R-:W-:-:S12]  /*1ebd0*/  IMAD.WIDE R2, R217, 0x4, R2 ;  /* 0x00000004d9027825 */ /* 0x004fd800078e0202 */
[----:B------:R-:W2:Y:S01]  /*1ebe0*/  @P1 LDC.64 R4, c[0x0][0xc08] ;  /* 0x00030200ff041b82 */ /* 0x000ea20000000a00 */
[----:B------:R-:W-:Y:S02]  /*1ebf0*/  ULDC UR4, c[0x0][0xa88] ;  /* 0x0002a20000047ab9 */ /* 0x000fe40000000800 */
[----:B------:R-:W-:Y:S01]  /*1ec00*/  IMAD.U32 R6, RZ, RZ, UR4 ;  /* 0x00000004ff067e24 */ /* 0x000fe2000f8e00ff */
[----:B------:R4:W5:Y:S01]  /*1ec10*/  @P0 LDG.E R0, desc[UR46][R2.64] ;  /* 0x0000002e02000981 */ /* 0x000962000c1e1900 */
[----:B------:R-:W0:Y:S01]  /*1ec20*/  S2R R7, SR_TID.X ;  /* 0x0000000000077919 */ /* 0x000e220000002100 */
[----:B--2---:R-:W-:-:S05]  /*1ec30*/  @P1 IMAD.WIDE R4, R217, 0x4, R4 ;  /* 0x00000004d9041825 */ /* 0x004fca00078e0204 */
[----:B------:R4:W5:Y:S01]  /*1ec40*/  @P1 LDG.E R6, desc[UR46][R4.64] ;  /* 0x0000002e04061981 */ /* 0x000962000c1e1900 */
[----:B---3--:R-:W-:Y:S01]  /*1ec50*/  ISETP.NE.AND P2, PT, R25, 0x1, PT ;  /* 0x000000011900780c */ /* 0x008fe20003f45270 */
[----:B0-----:R-:W-:-:S12]  /*1ec60*/  VIADD R7, R7, 0xffffff80 ;  /* 0xffffff8007077836 */ /* 0x001fd80000000000 */
[----:B------:R-:W0:Y:S01]  /*1ec70*/  @P2 LDC R14, c[0x0][0xbec] ;  /* 0x0002fb00ff0e2b82 */ /* 0x000e220000000800 */
[----:B------:R-:W-:Y:S02]  /*1ec80*/  ISETP.GE.AND P3, PT, R7, 0x80, PT ;  /* 0x000000800700780c */ /* 0x000fe40003f66270 */
[----:B------:R-:W-:-:S05]  /*1ec90*/  SHF.R.S32.HI R7, RZ, 0x1f, R217 ;  /* 0x0000001fff077819 */ /* 0x000fca00000114d9 */
[----:B------:R-:W2:Y:S01]  /*1eca0*/  @P2 LDC R27, c[0x0][0xbf0] ;  /* 0x0002fc00ff1b2b82 */ /* 0x000ea20000000800 */
[----:B----4-:R-:W-:Y:S05]  /*1ecb0*/  @P1 BRA `(.L_x_1564) ;  /* 0x0000000000101947 */ /* 0x010fea0003800000 */
[----:B------:R-:W-:Y:S05]  /*1ecc0*/  @!P0 BRA `(.L_x_1564) ;  /* 0x00000000000c8947 */ /* 0x000fea0003800000 */
[----:B------:R-:W3:Y:S04]  /*1ecd0*/  LDG.E R5, desc[UR46][R2.64] ;  /* 0x0000002e02057981 */ /* 0x000ee8000c1e1900 */
[----:B-----5:R-:W3:Y:S02]  /*1ece0*/  LDG.E R6, desc[UR46][R2.64+0x4] ;  /* 0x0000042e02067981 */ /* 0x020ee4000c1e1900 */
[----:B---3--:R-:W-:-:S07]  /*1ecf0*/  IMAD.IADD R6, R6, 0x1, -R5 ;  /* 0x0000000106067824 */ /* 0x008fce00078e0a05 */
.L_x_1564:
[----:B------:R-:W-:Y:S01]  /*1ed00*/  BSSY B1, `(.L_x_1565) ;  /* 0x000002d000017945 */ /* 0x000fe20003800000 */
[----:B------:R-:W-:Y:S02]  /*1ed10*/  SHF.R.S32.HI R10, RZ, 0x1f, R216 ;  /* 0x0000001fff0a7819 */ /* 0x000fe400000114d8 */
[----:B------:R-:W-:Y:S02]  /*1ed20*/  SEL R13, R217, RZ, !P0 ;  /* 0x000000ffd90d7207 */ /* 0x000fe40004000000 */
[----:B------:R-:W-:Y:S02]  /*1ed30*/  SEL R12, R7, RZ, !P0 ;  /* 0x000000ff070c7207 */ /* 0x000fe40004000000 */
[----:B-----5:R-:W-:Y:S01]  /*1ed40*/  SHF.R.S32.HI R11, RZ, 0x1f, R0 ;  /* 0x0000001fff0b7819 */ /* 0x020fe20000011400 */
[----:B------:R-:W-:Y:S06]  /*1ed50*/  @P3 BRA `(.L_x_1566) ;  /* 0x00000000009c3947 */ /* 0x000fec0003800000 */
[----:B------:R-:W3:Y:S01]  /*1ed60*/  S2R R3, SR_TID.X ;  /* 0x0000000000037919 */ /* 0x000ee20000002100 */
[----:B------:R-:W4:Y:S02]  /*1ed70*/  LDC R9, c[0x0][0xbe8] ;  /* 0x0002fa00ff097b82 */ /* 0x000f240000000800 */
[----:B----4-:R-:W-:Y:S01]  /*1ed80*/  IMAD R2, R6, R9, RZ ;  /* 0x0000000906027224 */ /* 0x010fe200078e02ff */
[----:B---3--:R-:W-:-:S04]  /*1ed90*/  IADD3 R8, R204, -0x80, R3 ;  /* 0xffffff80cc087810 */ /* 0x008fc80007ffe003 */
[----:B------:R-:W-:-:S13]  /*1eda0*/  ISETP.GE.AND P0, PT, R8, R2, PT ;  /* 0x000000020800720c */ /* 0x000fda0003f06270 */
[----:B------:R-:W-:Y:S05]  /*1edb0*/  @P0 BRA `(.L_x_1566) ;  /* 0x0000000000840947 */ /* 0x000fea0003800000 */
[----:B------:R-:W-:Y:S01]  /*1edc0*/  ISETP.NE.AND P0, PT, R9, 0x1, PT ;  /* 0x000000010900780c */ /* 0x000fe20003f05270 */
[----:B------:R-:W-:Y:S01]  /*1edd0*/  ULDC.64 UR4, c[0x0][0xb90] ;  /* 0x0002e40000047ab9 */ /* 0x000fe20000000a00 */
[----:B------:R-:W-:Y:S01]  /*1ede0*/  IMAD.MOV.U32 R2, RZ, RZ, R0 ;  /* 0x000000ffff027224 */ /* 0x000fe200078e0000 */
[----:B------:R-:W-:Y:S01]  /*1edf0*/  MOV R5, R8 ;  /* 0x0000000800057202 */ /* 0x000fe20000000f00 */
[----:B------:R-:W-:Y:S02]  /*1ee00*/  IMAD R7, R10, UR4, RZ ;  /* 0x000000040a077c24 */ /* 0x000fe4000f8e02ff */
[----:B------:R-:W-:Y:S02]  /*1ee10*/  IMAD.MOV.U32 R3, RZ, RZ, R11 ;  /* 0x000000ffff037224 */ /* 0x000fe400078e000b */
[C---:B------:R-:W-:Y:S02]  /*1ee20*/  IMAD R7, R216.reuse, UR5, R7 ;  /* 0x00000005d8077c24 */ /* 0x040fe4000f8e0207 */
[----:B------:R-:W-:Y:S01]  /*1ee30*/  IMAD.WIDE.U32 R2, R216, UR4, R2 ;  /* 0x00000004d8027c25 */ /* 0x000fe2000f8e0002 */
[----:B------:R-:W-:-:S02]  /*1ee40*/  ULDC.64 UR4, c[0x0][0xb98] ;  /* 0x0002e60000047ab9 */ /* 0x000fc40000000a00 */
[----:B------:R-:W3:Y:S01]  /*1ee50*/  @P0 LDC R15, c[0x0][0xbec] ;  /* 0x0002fb00ff0f0b82 */ /* 0x000ee20000000800 */
[----:B------:R-:W-:Y:S02]  /*1ee60*/  IMAD.IADD R3, R3, 0x1, R7 ;  /* 0x0000000103037824 */ /* 0x000fe400078e0207 */
[----:B------:R-:W-:-:S05]  /*1ee70*/  IMAD.WIDE.U32 R2, R13, UR4, R2 ;  /* 0x000000040d027c25 */ /* 0x000fca000f8e0002 */
[----:B------:R-:W4:Y:S01]  /*1ee80*/  @P0 LDC R21, c[0x0][0xbf0] ;  /* 0x0002fc00ff150b82 */ /* 0x000f220000000800 */
[----:B---3--:R-:W-:-:S05]  /*1ee90*/  @P0 IMAD.HI.U32 R4, R8, R15, RZ ;  /* 0x0000000f08040227 */ /* 0x008fca00078e00ff */
[----:B----4-:R-:W-:Y:S01]  /*1eea0*/  @P0 SHF.R.U32.HI R5, RZ, R21, R4 ;  /* 0x00000015ff050219 */ /* 0x010fe20000011604 */
        /* <DEDUP_REMOVED lines=18> */
.L_x_1566:
[----:B------:R-:W-:Y:S05]  /*1efd0*/  BSYNC B1 ;  /* 0x0000000000017941 */ /* 0x000fea0003800000 */
.L_x_1565:
[----:B------:R-:W-:Y:S01]  /*1efe0*/  ULDC.64 UR4, c[0x0][0xaa0] ;  /* 0x0002a80000047ab9 */ /* 0x000fe20000000a00 */
[----:B------:R-:W-:Y:S02]  /*1eff0*/  IMAD R7, R215, 0x20, R17 ;  /* 0x00000020d7077824 */ /* 0x000fe400078e0211 */
[----:B---3--:R-:W-:-:S03]  /*1f000*/  IMAD R3, R11, UR4, RZ ;  /* 0x000000040b037c24 */ /* 0x008fc6000f8e02ff */
[----:B------:R-:W-:Y:S01]  /*1f010*/  IADD3 R9, R204, R7, RZ ;  /* 0x00000007cc097210 */ /* 0x000fe20007ffe0ff */
[C---:B------:R-:W-:Y:S02]  /*1f020*/  IMAD R5, R0.reuse, UR5, R3 ;  /* 0x0000000500057c24 */ /* 0x040fe4000f8e0203 */
[----:B------:R-:W-:Y:S01]  /*1f030*/  IMAD.WIDE.U32 R2, R0, UR4, RZ ;  /* 0x0000000400027c25 */ /* 0x000fe2000f8e00ff */
[----:B------:R-:W-:-:S03]  /*1f040*/  ULDC.64 UR4, c[0x0][0xae8] ;  /* 0x0002ba0000047ab9 */ /* 0x000fc60000000a00 */
[----:B------:R-:W-:Y:S02]  /*1f050*/  IMAD.IADD R3, R3, 0x1, R5 ;  /* 0x0000000103037824 */ /* 0x000fe400078e0205 */
[----:B------:R-:W-:Y:S02]  /*1f060*/  IMAD R7, R10, UR4, RZ ;  /* 0x000000040a077c24 */ /* 0x000fe4000f8e02ff */
[----:B0-----:R-:W-:-:S04]  /*1f070*/  @P2 IMAD.HI.U32 R0, R9, R14, RZ ;  /* 0x0000000e09002227 */ /* 0x001fc800078e00ff */
[C---:B------:R-:W-:Y:S02]  /*1f080*/  IMAD R7, R216.reuse, UR5, R7 ;  /* 0x00000005d8077c24 */ /* 0x040fe4000f8e0207 */
[----:B------:R-:W-:Y:S01]  /*1f090*/  IMAD.WIDE.U32 R2, R216, UR4, R2 ;  /* 0x00000004d8027c25 */ /* 0x000fe2000f8e0002 */
[----:B------:R-:W-:-:S03]  /*1f0a0*/  ULDC.64 UR4, c[0x0][0xaf0] ;  /* 0x0002bc0000047ab9 */ /* 0x000fc60000000a00 */
[----:B------:R-:W-:Y:S01]  /*1f0b0*/  IMAD.MOV.U32 R5, RZ, RZ, R9 ;  /* 0x000000ffff057224 */ /* 0x000fe200078e0009 */
[----:B--2---:R-:W-:Y:S01]  /*1f0c0*/  @P2 SHF.R.U32.HI R5, RZ, R27, R0 ;  /* 0x0000001bff052219 */ /* 0x004fe20000011600 */
[----:B------:R-:W-:Y:S02]  /*1f0d0*/  IMAD R4, R12, UR4, RZ ;  /* 0x000000040c047c24 */ /* 0x000fe4000f8e02ff */
[----:B------:R-:W-:Y:S01]  /*1f0e0*/  IMAD.IADD R3, R3, 0x1, R7 ;  /* 0x0000000103037824 */ /* 0x000fe200078e0207 */
[----:B------:R-:W-:Y:S01]  /*1f0f0*/  SHF.R.S32.HI R0, RZ, 0x1f, R5 ;  /* 0x0000001fff007819 */ /* 0x000fe20000011405 */
[C---:B------:R-:W-:Y:S02]  /*1f100*/  IMAD R7, R13.reuse, UR5, R4 ;  /* 0x000000050d077c24 */ /* 0x040fe4000f8e0204 */
[----:B------:R-:W-:Y:S01]  /*1f110*/  IMAD.WIDE.U32 R2, R13, UR4, R2 ;  /* 0x000000040d027c25 */ /* 0x000fe2000f8e0002 */
[----:B------:R-:W-:-:S03]  /*1f120*/  ULDC.64 UR4, c[0x0][0xae0] ;  /* 0x0002b80000047ab9 */ /* 0x000fc60000000a00 */
[----:B------:R-:W-:Y:S02]  /*1f130*/  IMAD.MOV R4, RZ, RZ, -R5 ;  /* 0x000000ffff047224 */ /* 0x000fe400078e0a05 */
[----:B------:R-:W-:Y:S02]  /*1f140*/  IMAD.IADD R3, R3, 0x1, R7 ;  /* 0x0000000103037824 */ /* 0x000fe400078e0207 */
[----:B------:R-:W-:Y:S02]  /*1f150*/  IMAD R0, R0, UR4, RZ ;  /* 0x0000000400007c24 */ /* 0x000fe4000f8e02ff */
[----:B------:R-:W-:Y:S02]  /*1f160*/  IMAD R7, R25, R4, R9 ;  /* 0x0000000419077224 */ /* 0x000fe400078e0209 */
[C---:B------:R-:W-:Y:S02]  /*1f170*/  IMAD R9, R5.reuse, UR5, R0 ;  /* 0x0000000505097c24 */ /* 0x040fe4000f8e0200 */
[----:B------:R-:W-:Y:S01]  /*1f180*/  IMAD.WIDE.U32 R2, R5, UR4, R2 ;  /* 0x0000000405027c25 */ /* 0x000fe2000f8e0002 */
[----:B------:R-:W-:Y:S01]  /*1f190*/  SHF.R.S32.HI R0, RZ, 0x1f, R7 ;  /* 0x0000001fff007819 */ /* 0x000fe20000011407 */
[----:B------:R-:W-:-:S02]  /*1f1a0*/  ULDC.64 UR4, c[0x0][0xad8] ;  /* 0x0002b60000047ab9 */ /* 0x000fc40000000a00 */
[----:B------:R-:W-:Y:S02]  /*1f1b0*/  IMAD.IADD R3, R3, 0x1, R9 ;  /* 0x0000000103037824 */ /* 0x000fe400078e0209 */
[----:B------:R-:W-:Y:S02]  /*1f1c0*/  IMAD R0, R0, UR4, RZ ;  /* 0x0000000400007c24 */ /* 0x000fe4000f8e02ff */
[----:B------:R-:W-:-:S04]  /*1f1d0*/  IMAD.WIDE.U32 R2, R7, UR4, R2 ;  /* 0x0000000407027c25 */ /* 0x000fc8000f8e0002 */
[----:B------:R-:W-:Y:S01]  /*1f1e0*/  IMAD R7, R7, UR5, R0 ;  /* 0x0000000507077c24 */ /* 0x000fe2000f8e0200 */
[----:B------:R-:W-:Y:S01]  /*1f1f0*/  ULDC.64 UR4, c[0x0][0xa80] ;  /* 0x0002a00000047ab9 */ /* 0x000fe20000000a00 */
[----:B------:R-:W-:Y:S01]  /*1f200*/  IMAD.IADD R204, R17, 0x1, R204 ;  /* 0x0000000111cc7824 */ /* 0x000fe200078e02cc */
[----:B------:R-:W-:Y:S01]  /*1f210*/  LEA R0, P0, R2, UR4, 0x1 ;  /* 0x0000000402007c11 */ /* 0x000fe2000f8008ff */
[----:B------:R-:W-:Y:S01]  /*1f220*/  IMAD.IADD R3, R3, 0x1, R7 ;  /* 0x0000000103037824 */ /* 0x000fe200078e0207 */
[----:B------:R-:W-:-:S04]  /*1f230*/  UMOV UR4, 0xffffffff ;  /* 0xffffffff00047882 */ /* 0x000fc80000000000 */
[----:B------:R-:W-:Y:S01]  /*1f240*/  LEA.HI.X R2, R2, UR5, R3, 0x1, P0 ;  /* 0x0000000502027c11 */ /* 0x000fe200080f0c03 */
[----:B------:R-:W-:Y:S06]  /*1f250*/  BRA.DIV UR4, `(.L_x_1567) ;  /* 0x000000b204e47947 */ /* 0x000fec000b800000 */
[----:B------:R0:W2:Y:S04]  /*1f260*/  SHFL.IDX PT, R3, R2, RZ, 0x181f ;  /* 0x00181fff02037589 */ /* 0x0000a800000e0000 */
[----:B------:R0:W3:Y:S02]  /*1f270*/  SHFL.IDX PT, R14, R0, RZ, 0x181f ;  /* 0x00181fff000e7589 */ /* 0x0000e400000e0000 */
.L_x_1848:
        /* <DEDUP_REMOVED lines=9> */
[-C--:B---3--:R-:W-:Y:S02]  /*1f310*/  @!P3 LEA R4, P5, R18, R14.reuse, 0x1 ;  /* 0x0000000e1204b211 */ /* 0x088fe400078a08ff */
[-C--:B------:R-:W-:Y:S02]  /*1f320*/  @!P2 LEA R6, P4, R194, R14.reuse, 0x1 ;  /* 0x0000000ec206a211 */ /* 0x080fe400078808ff */
[-C--:B--2---:R-:W-:Y:S02]  /*1f330*/  @!P3 LEA.HI.X R5, R18, R3.reuse, R19, 0x1, P5 ;  /* 0x000000031205b211 */ /* 0x084fe400028f0c13 */
[-C--:B------:R-:W-:Y:S02]  /*1f340*/  @!P1 LEA R8, P5, R207, R14.reuse, 0x1 ;  /* 0x0000000ecf089211 */ /* 0x080fe400078a08ff */
        /* <DEDUP_REMOVED lines=8> */
.L_x_1569:
[----:B------:R-:W-:Y:S05]  /*1f3d0*/  BSYNC B1 ;  /* 0x0000000000017941 */ /* 0x000fea0003800000 */
.L_x_1568:
[----:B------:R-:W-:-:S03]  /*1f3e0*/  UMOV UR4, 0xffffffff ;  /* 0xffffffff00047882 */ /* 0x000fc60000000000 */
[----:B------:R-:W-:Y:S05]  /*1f3f0*/  BRA.DIV UR4, `(.L_x_1570) ;  /* 0x000000b204b07947 */ /* 0x000fea000b800000 */
[----:B--2---:R2:W0:Y:S04]  /*1f400*/  SHFL.IDX PT, R3, R2, 0x1, 0x181f ;  /* 0x00381f0002037f89 */ /* 0x00442800000e0000 */
[----:B---34-:R2:W3:Y:S02]  /*1f410*/  SHFL.IDX PT, R14, R0, 0x1, 0x181f ;  /* 0x00381f00000e7f89 */ /* 0x0184e400000e0000 */
.L_x_1852:
        /* <DEDUP_REMOVED lines=11> */
[-C--:B0-----:R-:W-:Y:S02]  /*1f4d0*/  @!P3 LEA.HI.X R5, R18, R3.reuse, R19, 0x1, P5 ;  /* 0x000000031205b211 */ /* 0x081fe400028f0c13 */
        /* <DEDUP_REMOVED lines=9> */
.L_x_1572:
[----:B------:R-:W-:Y:S05]  /*1f570*/  BSYNC B1 ;  /* 0x0000000000017941 */ /* 0x000fea0003800000 */
.L_x_1571:
[----:B------:R-:W-:-:S03]  /*1f580*/  UMOV UR4, 0xffffffff ;  /* 0xffffffff00047882 */ /* 0x000fc60000000000 */
[----:B------:R-:W-:Y:S05]  /*1f590*/  BRA.DIV UR4, `(.L_x_1573) ;  /* 0x000000b204907947 */ /* 0x000fea000b800000 */
[----:B0-----:R0:W0:Y:S04]  /*1f5a0*/  SHFL.IDX PT, R3, R2, 0x2, 0x181f ;  /* 0x00581f0002037f89 */ /* 0x00102800000e0000 */
[----:B---34-:R3:W4:Y:S02]  /*1f5b0*/  SHFL.IDX PT, R14, R0, 0x2, 0x181f ;  /* 0x00581f00000e7f89 */ /* 0x01872400000e0000 */
.L_x_1856:
[----:B------:R-:W-:Y:S01]  /*1f5c0*/  IADD3 R4, R204, 0x40, RZ ;  /* 0x00000040cc047810 */ /* 0x000fe20007ffe0ff */
[----:B------:R-:W-:Y:S03]  /*1f5d0*/  BSSY B1, `(.L_x_1574) ;  /* 0x0000014000017945 */ /* 0x000fe60003800000 */
[----:B------:R-:W-:-:S13]  /*1f5e0*/  ISETP.GE.AND P0, PT, R4, R25, PT ;  /* 0x000000190400720c */ /* 0x000fda0003f06270 */
        /* <DEDUP_REMOVED lines=18> */
.L_x_1575:
[----:B------:R-:W-:Y:S05]  /*1f710*/  BSYNC B1 ;  /* 0x0000000000017941 */ /* 0x000fea0003800000 */
.L_x_1574:
[----:B------:R-:W-:-:S03]  /*1f720*/  UMOV UR4, 0xffffffff ;  /* 0xffffffff00047882 */ /* 0x000fc60000000000 */
[----:B------:R-:W-:Y:S05]  /*1f730*/  BRA.DIV UR4, `(.L_x_1576) ;  /* 0x000000b204707947 */ /* 0x000fea000b800000 */
[----:B0-----:R0:W0:Y:S04]  /*1f740*/  SHFL.IDX PT, R3, R2, 0x3, 0x181f ;  /* 0x00781f0002037f89 */ /* 0x00102800000e0000 */
[----:B----4-:R4:W0:Y:S02]  /*1f750*/  SHFL.IDX PT, R14, R0, 0x3, 0x181f ;  /* 0x00781f00000e7f89 */ /* 0x01082400000e0000 */
.L_x_1860:
[----:B--234-:R-:W-:-:S05]  /*1f760*/  VIADD R0, R204, 0x60 ;  /* 0x00000060cc007836 */ /* 0x01cfca0000000000 */
[----:B------:R-:W-:-:S13]  /*1f770*/  ISETP.GE.AND P0, PT, R0, R25, PT ;  /* 0x000000190000720c */ /* 0x000fda0003f06270 */
        /* <DEDUP_REMOVED lines=18> */
.L_x_1563:
[----:B------:R-:W-:Y:S05]  /*1f8a0*/  BSYNC B0 ;  /* 0x0000000000007941 */ /* 0x000fea0003800000 */
.L_x_1553:
[----:B------:R-:W-:Y:S02]  /*1f8b0*/  ULDC UR4, c[0x0][0xc3c] ;  /* 0x00030f0000047ab9 */ /* 0x000fe40000000800 */
[----:B-1----:R-:W-:-:S13]  /*1f8c0*/  ISETP.GE.AND P0, PT, R203, UR4, PT ;  /* 0x00000004cb007c0c */ /* 0x002fda000bf06270 */
[----:B------:R-:W-:Y:S05]  /*1f8d0*/  @!P0 BRA `(.L_x_1577) ;  /* 0xfffffe1800308947 */ /* 0x000fea000383ffff */
[----:B------:R-:W-:Y:S05]  /*1f8e0*/  BRA `(.L_x_1348) ;  /* 0x0000007400e87947 */ /* 0x000fea0003800000 */
.L_x_1346:
        /* <DEDUP_REMOVED lines=18> */
.L_x_1578:
[----:B------:R-:W1:Y:S01]  /*1fa10*/  S2R R0, SR_TID.X ;  /* 0x0000000000007919 */ /* 0x000e620000002100 */
[----:B------:R-:W-:Y:S01]  /*1fa20*/  ULDC UR4, c[0x0][0xc3c] ;  /* 0x00030f0000047ab9 */ /* 0x000fe20000000800 */
[----:B------:R-:W2:Y:S01]  /*1fa30*/  S2UR UR6, SR_CTAID.X ;  /* 0x00000000000679c3 */ /* 0x000ea20000002500 */
[----:B------:R-:W-:Y:S01]  /*1fa40*/  ULDC UR5, c[0x0][0xc38] ;  /* 0x00030e0000057ab9 */ /* 0x000fe20000000800 */
[----:B-1----:R-:W-:-:S04]  /*1fa50*/  LOP3.LUT R0, R0, 0x1f, RZ, 0xc0, !PT ;  /* 0x0000001f00007812 */ /* 0x002fc800078ec0ff */
[----:B------:R-:W-:-:S04]  /*1fa60*/  ISETP.NE.AND P0, PT, R0, 0x1f, PT ;  /* 0x0000001f0000780c */ /* 0x000fc80003f05270 */
[----:B------:R-:W-:-:S13]  /*1fa70*/  ISETP.GE.OR P1, PT, R0, UR4, !P0 ;  /* 0x0000000400007c0c */ /* 0x000fda000c726670 */
[----:B0-----:R-:W0:Y:S02]  /*1fa80*/  @!P1 LDC.64 R2, c[0x0][0xc80] ;  /* 0x00032000ff029b82 */ /* 0x001e240000000a00 */
[----:B0-----:R-:W-:-:S05]  /*1fa90*/  @!P1 IMAD.WIDE.U32 R2, R0, 0x4, R2 ;  /* 0x0000000400029825 */ /* 0x001fca00078e0002 */
[----:B------:R-:W3:Y:S01]  /*1faa0*/  @!P1 LDG.E R4, desc[UR46][R2.64] ;  /* 0x0000002e02049981 */ /* 0x000ee2000c1e1900 */
[C---:B------:R-:W-:Y:S01]  /*1fab0*/  ISETP.NE.AND P1, PT, R0.reuse, RZ, PT ;  /* 0x000000ff0000720c */ /* 0x040fe20003f25270 */
[----:B------:R-:W-:Y:S01]  /*1fac0*/  UMOV UR4, URZ ;  /* 0x0000003f00047c82 */ /* 0x000fe20008000000 */
[C---:B------:R-:W-:Y:S01]  /*1fad0*/  ISETP.GE.U32.AND P2, PT, R0.reuse, 0x2, PT ;  /* 0x000000020000780c */ /* 0x040fe20003f46070 */
[----:B------:R-:W-:Y:S01]  /*1fae0*/  IMAD.MOV.U32 R16, RZ, RZ, RZ ;  /* 0x000000ffff107224 */ /* 0x000fe200078e00ff */
[C---:B------:R-:W-:Y:S02]  /*1faf0*/  ISETP.GE.U32.AND P3, PT, R0.reuse, 0x4, PT ;  /* 0x000000040000780c */ /* 0x040fe40003f66070 */
[C---:B------:R-:W-:Y:S02]  /*1fb00*/  ISETP.GE.U32.AND P4, PT, R0.reuse, 0x8, PT ;  /* 0x000000080000780c */ /* 0x040fe40003f86070 */
[----:B------:R-:W-:Y:S01]  /*1fb10*/  ISETP.GE.U32.AND P5, PT, R0, 0x10, PT ;  /* 0x000000100000780c */ /* 0x000fe20003fa6070 */
[----:B---3--:R-:W0:Y:S02]  /*1fb20*/  SHFL.UP PT, R5, R4, 0x1, RZ ;  /* 0x0420000004057989 */ /* 0x008e2400000e00ff */
        /* <DEDUP_REMOVED lines=14> */
[----:B------:R-:W0:Y:S02]  /*1fc10*/  SHFL.IDX PT, R6, R5, 0x1f, 0x1f ;  /* 0x03e01f0005067f89 */ /* 0x000e2400000e0000 */
[----:B0-----:R-:W-:-:S05]  /*1fc20*/  IMAD R6, R6, UR5, RZ ;  /* 0x0000000506067c24 */ /* 0x001fca000f8e02ff */
[----:B--2---:R-:W-:Y:S02]  /*1fc30*/  ISETP.GT.AND P6, PT, R6, UR6, PT ;  /* 0x0000000606007c0c */ /* 0x004fe4000bfc4270 */
[----:B------:R-:W-:-:S11]  /*1fc40*/  MOV R3, R6 ;  /* 0x0000000600037202 */ /* 0x000fd60000000f00 */
[----:B------:R-:W-:Y:S05]  /*1fc50*/  @P6 BRA `(.L_x_1580) ;  /* 0x00000000009c6947 */ /* 0x000fea0003800000 */
[----:B------:R-:W0:Y:S01]  /*1fc60*/  LDC R5, c[0x0][0xc3c] ;  /* 0x00030f00ff057b82 */ /* 0x000e220000000800 */
[----:B------:R-:W-:Y:S01]  /*1fc70*/  IMAD.MOV.U32 R6, RZ, RZ, R3 ;  /* 0x000000ffff067224 */ /* 0x000fe200078e0003 */
[----:B------:R-:W-:Y:S01]  /*1fc80*/  UMOV UR4, URZ ;  /* 0x0000003f00047c82 */ /* 0x000fe20008000000 */
[----:B------:R-:W-:Y:S01]  /*1fc90*/  ULDC UR7, c[0x0][0xc3c] ;  /* 0x00030f0000077ab9 */ /* 0x000fe20000000800 */
[----:B------:R-:W-:-:S05]  /*1fca0*/  ULDC UR5, c[0x0][0xc38] ;  /* 0x00030e0000057ab9 */ /* 0x000fca0000000800 */
.L_x_1584:
        /* <DEDUP_REMOVED lines=12> */
.L_x_1583:
[----:B------:R-:W-:Y:S05]  /*1fd70*/  BSYNC B0 ;  /* 0x0000000000007941 */ /* 0x000fea0003800000 */
.L_x_1582:
        /* <DEDUP_REMOVED lines=20> */
[----:B------:R-:W-:-:S07]  /*1fec0*/  IMAD.MOV.U32 R5, RZ, RZ, R9 ;  /* 0x000000ffff057224 */ /* 0x000fce00078e0009 */
.L_x_1580:
[----:B------:R-:W-:-:S04]  /*1fed0*/  IMAD.IADD R6, R6, 0x1, -R3 ;  /* 0x0000000106067824 */ /* 0x000fc800078e0a03 */
[----:B------:R-:W-:-:S05]  /*1fee0*/  IMAD R2, R5, UR5, R6 ;  /* 0x0000000505027c24 */ /* 0x000fca000f8e0206 */
[----:B------:R-:W-:Y:S02]  /*1fef0*/  ISETP.GT.AND P0, PT, R2, UR6, PT ;  /* 0x0000000602007c0c */ /* 0x000fe4000bf04270 */
[----:B------:R-:W0:Y:S11]  /*1ff00*/  LDC.64 R2, c[0x0][0xc90] ;  /* 0x00032400ff027b82 */ /* 0x000e360000000a00 */
[----:B------:R-:W-:-:S04]  /*1ff10*/  VOTE.ANY R11, PT, !P0 ;  /* 0x00000000000b7806 */ /* 0x000fc800040e0100 */
[----:B------:R-:W1:Y:S02]  /*1ff20*/  POPC R7, R11 ;  /* 0x0000000b00077309 */ /* 0x000e640000000000 */
[----:B-1----:R-:W-:-:S04]  /*1ff30*/  VIADD R19, R7, UR4 ;  /* 0x0000000407137c36 */ /* 0x002fc80008000000 */
[----:B0-----:R-:W-:-:S05]  /*1ff40*/  IMAD.WIDE R2, R19, 0x4, R2 ;  /* 0x0000000413027825 */ /* 0x001fca00078e0202 */
[----:B------:R-:W2:Y:S01]  /*1ff50*/  LDG.E R9, desc[UR46][R2.64] ;  /* 0x0000002e02097981 */ /* 0x000ea2000c1e1900 */
[----:B------:R-:W-:-:S03]  /*1ff60*/  ISETP.NE.AND P0, PT, R11, RZ, PT ;  /* 0x000000ff0b00720c */ /* 0x000fc60003f05270 */
[----:B------:R-:W2:Y:S02]  /*1ff70*/  SHFL.IDX PT, R4, R4, R7, 0x1f ;  /* 0x00001f0704047589 */ /* 0x000ea400000e0000 */
[----:B--2---:R-:W-:-:S05]  /*1ff80*/  IMAD R8, R4, R9, RZ ;  /* 0x0000000904087224 */ /* 0x004fca00078e02ff */
[----:B------:R-:W-:-:S04]  /*1ff90*/  IABS R10, R8 ;  /* 0x00000008000a7213 */ /* 0x000fc80000000000 */
[----:B------:R-:W0:Y:S08]  /*1ffa0*/  I2F.RP R12, R10 ;  /* 0x0000000a000c7306 */ /* 0x000e300000209400 */
[----:B0-----:R-:W0:Y:S02]  /*1ffb0*/  MUFU.RCP R12, R12 ;  /* 0x0000000c000c7308 */ /* 0x001e240000001000 */
[----:B0-----:R-:W-:-:S06]  /*1ffc0*/  VIADD R13, R12, 0xffffffe ;  /* 0x0ffffffe0c0d7836 */ /* 0x001fcc0000000000 */
[----:B------:R0:W1:Y:S01]  /*1ffd0*/  F2I.FTZ.U32.TRUNC.NTZ R3, R13 ;  /* 0x0000000d00037305 */ /* 0x000062000021f000 */
[----:B------:R-:W-:Y:S05]  /*1ffe0*/  @!P0 BRA `(.L_x_1585) ;  /* 0x0000000000088947 */ /* 0x000fea0003800000 */
[----:B------:R-:W-:-:S06]  /*1fff0*/  VIADD R16, R7, 0xffffffff ;  /* 0xffffffff07107836 */ /* 0x000fcc0000000000 */
[----:B------:R2:W3:Y:S02]  /*20000*/  SHFL.IDX PT, R16, R5, R16, 0x1f ;  /* 0x00001f1005107589 */ /* 0x0004e400000e0000 */
.L_x_1585:
[----:B-12---:R-:W-:Y:S02]  /*20010*/  IMAD.MOV R5, RZ, RZ, -R3 ;  /* 0x000000ffff057224 */ /* 0x006fe400078e0a03 */
[----:B---3--:R-:W-:Y:S01]  /*20020*/  IMAD R16, R16, UR5, R6 ;  /* 0x0000000510107c24 */ /* 0x008fe2000f8e0206 */
[----:B------:R-:W-:Y:S01]  /*20030*/  IABS R6, R8 ;  /* 0x0000000800067213 */ /* 0x000fe20000000000 */
[----:B------:R-:W-:Y:S02]  /*20040*/  IMAD R5, R5, R10, RZ ;  /* 0x0000000a05057224 */ /* 0x000fe400078e02ff */
[----:B------:R-:W-:Y:S01]  /*20050*/  IMAD.MOV.U32 R2, RZ, RZ, RZ ;  /* 0x000000ffff027224 */ /* 0x000fe200078e00ff */
[----:B------:R-:W-:-:S03]  /*20060*/  IADD3 R6, RZ, -R6, RZ ;  /* 0x80000006ff067210 */ /* 0x000fc60007ffe0ff */
[----:B------:R-:W-:Y:S01]  /*20070*/  IMAD.HI.U32 R2, R3, R5, R2 ;  /* 0x0000000503027227 */ /* 0x000fe200078e0002 */
[----:B------:R-:W-:-:S04]  /*20080*/  IADD3 R5, -R16, UR6, RZ ;  /* 0x0000000610057c10 */ /* 0x000fc8000fffe1ff */
[----:B------:R-:W-:-:S05]  /*20090*/  IABS R3, R5 ;  /* 0x0000000500037213 */ /* 0x000fca0000000000 */
        /* <DEDUP_REMOVED lines=16> */
[----:B------:R-:W-:-:S04]  /*201a0*/  VIADDMNMX R9, R10, UR5, R9, PT ;  /* 0x000000050a097c46 */ /* 0x000fc8000b800109 */
[-C--:B------:R-:W-:Y:S02]  /*201b0*/  IABS R7, R9.reuse ;  /* 0x0000000900077213 */ /* 0x080fe40000000000 */
[----:B------:R-:W-:Y:S02]  /*201c0*/  IABS R8, R9 ;  /* 0x0000000900087213 */ /* 0x000fe40000000000 */
[----:B------:R-:W1:Y:S03]  /*201d0*/  I2F.RP R10, R7 ;  /* 0x00000007000a7306 */ /* 0x000e660000209400 */
[----:B------:R-:W-:-:S05]  /*201e0*/  IMAD.MOV R8, RZ, RZ, -R8 ;  /* 0x000000ffff087224 */ /* 0x000fca00078e0a08 */
[----:B-1----:R-:W1:Y:S02]  /*201f0*/  MUFU.RCP R10, R10 ;  /* 0x0000000a000a7308 */ /* 0x002e640000001000 */
[----:B-1----:R-:W-:-:S06]  /*20200*/  VIADD R3, R10, 0xffffffe ;  /* 0x0ffffffe0a037836 */ /* 0x002fcc0000000000 */
[----:B------:R-:W1:Y:S02]  /*20210*/  F2I.FTZ.U32.TRUNC.NTZ R3, R3 ;  /* 0x0000000300037305 */ /* 0x000e64000021f000 */
[----:B-1----:R-:W-:-:S04]  /*20220*/  IMAD.MOV R2, RZ, RZ, -R3 ;  /* 0x000000ffff027224 */ /* 0x002fc800078e0a03 */
[----:B------:R-:W-:Y:S01]  /*20230*/  IMAD R11, R2, R7, RZ ;  /* 0x00000007020b7224 */ /* 0x000fe200078e02ff */
[----:B------:R-:W-:-:S05]  /*20240*/  MOV R2, RZ ;  /* 0x000000ff00027202 */ /* 0x000fca0000000f00 */
[----:B------:R-:W-:Y:S01]  /*20250*/  IMAD.HI.U32 R2, R3, R11, R2 ;  /* 0x0000000b03027227 */ /* 0x000fe200078e0002 */
[----:B------:R-:W-:Y:S02]  /*20260*/  IABS R11, R5 ;  /* 0x00000005000b7213 */ /* 0x000fe40000000000 */
[C---:B------:R-:W-:Y:S01]  /*20270*/  LOP3.LUT R3, R5.reuse, R9, RZ, 0x3c, !PT ;  /* 0x0000000905037212 */ /* 0x040fe200078e3cff */
[----:B------:R-:W-:Y:S02]  /*20280*/  IMAD.IADD R5, R5, 0x1, R6 ;  /* 0x0000000105057824 */ /* 0x000fe400078e0206 */
[----:B------:R-:W-:Y:S01]  /*20290*/  IMAD.HI.U32 R2, R2, R11, RZ ;  /* 0x0000000b02027227 */ /* 0x000fe200078e00ff */
[----:B------:R-:W-:-:S03]  /*202a0*/  ISETP.GE.AND P2, PT, R3, RZ, PT ;  /* 0x000000ff0300720c */ /* 0x000fc60003f46270 */
[----:B------:R-:W-:-:S05]  /*202b0*/  IMAD R8, R2, R8, R11 ;  /* 0x0000000802087224 */ /* 0x000fca00078e020b */
[----:B------:R-:W-:-:S13]  /*202c0*/  ISETP.GT.U32.AND P1, PT, R7, R8, PT ;  /* 0x000000080700720c */ /* 0x000fda0003f24070 */
[----:B------:R-:W-:Y:S02]  /*202d0*/  @!P1 IMAD.IADD R8, R8, 0x1, -R7 ;  /* 0x0000000108089824 */ /* 0x000fe400078e0a07 */
[----:B------:R-:W-:Y:S01]  /*202e0*/  @!P1 VIADD R2, R2, 0x1 ;  /* 0x0000000102029836 */ /* 0x000fe20000000000 */
[----:B------:R-:W-:Y:S02]  /*202f0*/  ISETP.NE.AND P1, PT, R9, RZ, PT ;  /* 0x000000ff0900720c */ /* 0x000fe40003f25270 */
[----:B------:R-:W-:-:S13]  /*20300*/  ISETP.GE.U32.AND P0, PT, R8, R7, PT ;  /* 0x000000070800720c */ /* 0x000fda0003f06070 */
[----:B------:R-:W-:-:S04]  /*20310*/  @P0 VIADD R2, R2, 0x1 ;  /* 0x0000000102020836 */ /* 0x000fc80000000000 */
[----:B------:R-:W-:Y:S01]  /*20320*/  @!P2 IMAD.MOV R2, RZ, RZ, -R2 ;  /* 0x000000ffff02a224 */ /* 0x000fe200078e0a02 */
[----:B------:R-:W-:Y:S01]  /*20330*/  @!P1 LOP3.LUT R2, RZ, R9, RZ, 0x33, !PT ;  /* 0x00000009ff029212 */ /* 0x000fe200078e33ff */
[----:B------:R-:W-:-:S03]  /*20340*/  IMAD.MOV R9, RZ, RZ, -R9 ;  /* 0x000000ffff097224 */ /* 0x000fc600078e0a09 */
[----:B------:R-:W-:Y:S01]  /*20350*/  LOP3.LUT R17, RZ, R2, RZ, 0x33, !PT ;  /* 0x00000002ff117212 */ /* 0x000fe200078e33ff */
[----:B------:R-:W-:-:S04]  /*20360*/  IMAD R18, R2, R9, R5 ;  /* 0x0000000902127224 */ /* 0x000fc800078e0205 */
[----:B------:R-:W-:Y:S01]  /*20370*/  IMAD.IADD R17, R4, 0x1, R17 ;  /* 0x0000000104117824 */ /* 0x000fe200078e0211 */
[----:B------:R-:W-:Y:S06]  /*20380*/  BRA `(.L_x_1586) ;  /* 0x00000000000c7947 */ /* 0x000fec0003800000 */
.L_x_1581:
[----:B------:R-:W-:Y:S01]  /*20390*/  MOV R17, RZ ;  /* 0x000000ff00117202 */ /* 0x000fe20000000f00 */
[----:B------:R-:W-:Y:S02]  /*203a0*/  IMAD.U32 R16, RZ, RZ, UR6 ;  /* 0x00000006ff107e24 */ /* 0x000fe4000f8e00ff */
[----:B------:R-:W-:-:S07]  /*203b0*/  IMAD.MOV.U32 R18, RZ, RZ, RZ ;  /* 0x000000ffff127224 */ /* 0x000fce00078e00ff */
.L_x_1586:
[----:B------:R-:W-:-:S13]  /*203c0*/  ISETP.NE.AND P0, PT, R0, RZ, PT ;  /* 0x000000ff0000720c */ /* 0x000fda0003f05270 */
[----:B------:R-:W1:Y:S01]  /*203d0*/  @!P0 S2R R3, SR_CgaCtaId ;  /* 0x0000000000038919 */ /* 0x000e620000008800 */
[----:B------:R-:W-:-:S04]  /*203e0*/  @!P0 MOV R0, 0x400 ;  /* 0x0000040000008802 */ /* 0x000fc80000000f00 */
[----:B-1----:R-:W-:-:S05]  /*203f0*/  @!P0 LEA R0, R3, R0, 0x18 ;  /* 0x0000000003008211 */ /* 0x002fca00078ec0ff */
[----:B------:R2:W-:Y:S01]  /*20400*/  @!P0 STS.128 [R0+0x284d0], R16 ;  /* 0x0284d01000008388 */ /* 0x0005e20000000c00 */
[----:B------:R-:W-:Y:S06]  /*20410*/  BAR.ARV 0x5, 0x180 ;  /* 0x0146000000007b1d */ /* 0x000fec0000002000 */
.L_x_1579:
[----:B--2---:R-:W-:Y:S01]  /*20420*/  IMAD.MOV.U32 R0, RZ, RZ, 0x1 ;  /* 0x00000001ff007424 */ /* 0x004fe200078e00ff */
[----:B------:R2:W-:Y:S01]  /*20430*/  STL [R1+0xc], RZ ;  /* 0x00000cff01007387 */ /* 0x0005e20000100800 */
[----:B------:R-:W-:Y:S02]  /*20440*/  ULDC UR4, c[0x0][0xc3c] ;  /* 0x00030f0000047ab9 */ /* 0x000fe40000000800 */
[----:B-1----:R-:W-:Y:S01]  /*20450*/  ISETP.GE.AND P0, PT, R19, UR4, PT ;  /* 0x0000000413007c0c */ /* 0x002fe2000bf06270 */
[----:B------:R2:W-:Y:S04]  /*20460*/  STL [R1+0x1c], R0 ;  /* 0x00001c0001007387 */ /* 0x0005e80000100800 */
[----:B------:R2:W-:Y:S08]  /*20470*/  STL [R1+0x60], RZ ;  /* 0x000060ff01007387 */ /* 0x0005f00000100800 */
[----:B--2---:R-:W-:Y:S05]  /*20480*/  @P0 BRA `(.L_x_1587) ;  /* 0x0000006400fc0947 */ /* 0x004fea0003800000 */
[----:B------:R-:W1:Y:S01]  /*20490*/  S2R R10, SR_TID.X ;  /* 0x00000000000a7919 */ /* 0x000e620000002100 */
[----:B------:R-:W2:Y:S01]  /*204a0*/  S2UR UR5, SR_CgaCtaId ;  /* 0x00000000000579c3 */ /* 0x000ea20000008800 */
[----:B------:R-:W-:Y:S01]  /*204b0*/  UMOV UR4, 0x400 ;  /* 0x0000040000047882 */ /* 0x000fe20000000000 */
[----:B------:R-:W-:Y:S01]  /*204c0*/  BSSY B7, `(.L_x_1587) ;  /* 0x000067b000077945 */ /* 0x000fe20003800000 */
[----:B------:R-:W-:Y:S01]  /*204d0*/  ULDC.64 UR42, c[0x0][0x198] ;  /* 0x00006600002a7ab9 */ /* 0x000fe20000000a00 */
[----:B------:R-:W-:Y:S02]  /*204e0*/  ULOP3.LUT UR36, UR40, 0x1, URZ, 0xfc, !UPT ;  /* 0x0000000128247892 */ /* 0x000fe4000f8efc3f */
[----:B------:R-:W-:Y:S01]  /*204f0*/  ULOP3.LUT UR38, UR40, 0x2, URZ, 0xfc, !UPT ;  /* 0x0000000228267892 */ /* 0x000fe2000f8efc3f */
[----:B------:R-:W-:Y:S01]  /*20500*/  ULDC UR37, c[0x0][0xc] ;  /* 0x0000030000257ab9 */ /* 0x000fe20000000800 */
[----:B--2---:R-:W-:Y:S01]  /*20510*/  ULEA UR4, UR5, UR4, 0x18 ;  /* 0x0000000405047291 */ /* 0x004fe2000f8ec03f */
[C---:B-1----:R-:W-:Y:S01]  /*20520*/  LOP3.LUT R9, R10.reuse, 0x7f, RZ, 0xc0, !PT ;  /* 0x0000007f0a097812 */ /* 0x042fe200078ec0ff */
[C---:B0-----:R-:W-:Y:S01]  /*20530*/  IMAD.SHL.U32 R2, R10.reuse, 0x80, RZ ;  /* 0x000000800a027824 */ /* 0x041fe200078e00ff */
[C---:B------:R-:W-:Y:S01]  /*20540*/  LOP3.LUT P0, RZ, R10.reuse, 0x4, RZ, 0xc0, !PT ;  /* 0x000000040aff7812 */ /* 0x040fe2000780c0ff */
[----:B------:R-:W-:-:S02]  /*20550*/  IMAD.SHL.U32 R5, R10, 0x8, RZ ;  /* 0x000000080a057824 */ /* 0x000fc400078e00ff */
[----:B------:R-:W-:-:S05]  /*20560*/  IMAD.SHL.U32 R0, R9, 0x20, RZ ;  /* 0x0000002009007824 */ /* 0x000fca00078e00ff */
[----:B------:R-:W-:Y:S01]  /*20570*/  LOP3.LUT R3, R0, 0xc00, RZ, 0xc0, !PT ;  /* 0x00000c0000037812 */ /* 0x000fe200078ec0ff */
[----:B------:R-:W-:-:S05]  /*20580*/  IMAD.SHL.U32 R0, R10, 0x40, RZ ;  /* 0x000000400a007824 */ /* 0x000fca00078e00ff */
[--C-:B------:R-:W-:Y:S02]  /*20590*/  LOP3.LUT R3, R3, 0x40, R0.reuse, 0xf8, !PT ;  /* 0x0000004003037812 */ /* 0x100fe400078ef800 */
[----:B------:R-:W-:Y:S02]  /*205a0*/  LOP3.LUT R4, R0, 0x180, RZ, 0xc0, !PT ;  /* 0x0000018000047812 */ /* 0x000fe400078ec0ff */
[----:B------:R-:W-:Y:S02]  /*205b0*/  LOP3.LUT R7, R3, 0x200, R0, 0xf8, !PT ;  /* 0x0000020003077812 */ /* 0x000fe400078ef800 */
[--C-:B------:R-:W-:Y:S02]  /*205c0*/  SHF.R.U32.HI R3, RZ, 0x1, R10.reuse ;  /* 0x00000001ff037819 */ /* 0x100fe4000001160a */
[----:B------:R-:W-:Y:S02]  /*205d0*/  LOP3.LUT R0, R2, 0x380, RZ, 0xc0, !PT ;  /* 0x0000038002007812 */ /* 0x000fe400078ec0ff */
[----:B------:R-:W-:-:S02]  /*205e0*/  LOP3.LUT R4, R4, 0x10, R10, 0xf8, !PT ;  /* 0x0000001004047812 */ /* 0x000fc400078ef80a */
[----:B------:R-:W-:Y:S01]  /*205f0*/  LOP3.LUT R3, R0, 0x30, R3, 0xf8, !PT ;  /* 0x0000003000037812 */ /* 0x000fe200078ef803 */
[----:B------:R-:W-:Y:S01]  /*20600*/  IMAD.SHL.U32 R0, R10, 0x10, RZ ;  /* 0x000000100a007824 */ /* 0x000fe200078e00ff */
[----:B------:R-:W-:Y:S01]  /*20610*/  LOP3.LUT R4, R4, 0x30, R5, 0x78, !PT ;  /* 0x0000003004047812 */ /* 0x000fe200078e7805 */
[----:B------:R-:W-:-:S03]  /*20620*/  IMAD.U32 R5, RZ, RZ, UR4 ;  /* 0x00000004ff057e24 */ /* 0x000fc6000f8e00ff */
[----:B------:R-:W-:Y:S02]  /*20630*/  LOP3.LUT R3, R3, 0x70, R0, 0x78, !PT ;  /* 0x0000007003037812 */ /* 0x000fe400078e7800 */
[----:B------:R-:W-:Y:S02]  /*20640*/  LOP3.LUT R6, R7, R4, RZ, 0xfc, !PT ;  /* 0x0000000407067212 */ /* 0x000fe400078efcff */
[----:B------:R-:W-:Y:S02]  /*20650*/  LOP3.LUT R8, R3, 0xc00, R2, 0xf8, !PT ;  /* 0x00000c0003087812 */ /* 0x000fe400078ef802 */
[----:B------:R-:W-:Y:S01]  /*20660*/  SHF.L.U32 R3, R10, 0x1, RZ ;  /* 0x000000010a037819 */ /* 0x000fe200000006ff */
[----:B------:R-:W-:Y:S01]  /*20670*/  STL [R1+0x8], R6 ;  /* 0x0000080601007387 */ /* 0x000fe20000100800 */
[----:B------:R-:W-:Y:S01]  /*20680*/  LOP3.LUT R2, R0, 0x3f0, RZ, 0xc0, !PT ;  /* 0x000003f000027812 */ /* 0x000fe200078ec0ff */
[----:B------:R-:W-:Y:S01]  /*20690*/  VIADD R4, R8, 0x40 ;  /* 0x0000004008047836 */ /* 0x000fe20000000000 */
[----:B------:R-:W-:Y:S01]  /*206a0*/  SHF.R.U32.HI R7, RZ, 0x3, R9 ;  /* 0x00000003ff077819 */ /* 0x000fe20000011609 */
[----:B------:R-:W-:Y:S01]  /*206b0*/  STL [R1+0x10], R8 ;  /* 0x0000100801007387 */ /* 0x000fe20000100800 */
[----:B------:R-:W-:Y:S01]  /*206c0*/  LOP3.LUT R3, R2, 0x70, R3, 0x78, !PT ;  /* 0x0000007002037812 */ /* 0x000fe200078e7803 */
[----:B------:R-:W-:-:S02]  /*206d0*/  IMAD.SHL.U32 R2, R9, 0x10, RZ ;  /* 0x0000001009027824 */ /* 0x000fc400078e00ff */
[----:B------:R-:W-:-:S03]  /*206e0*/  @P0 VIADD R4, R8, 0xffffffc0 ;  /* 0xffffffc008040836 */ /* 0x000fc60000000000 */
[----:B------:R-:W-:Y:S01]  /*206f0*/  LOP3.LUT R2, R3, 0x400, R2, 0xf8, !PT ;  /* 0x0000040003027812 */ /* 0x000fe200078ef802 */
[----:B------:R-:W-:-:S04]  /*20700*/  IMAD.MOV.U32 R3, RZ, RZ, 0x20 ;  /* 0x00000020ff037424 */ /* 0x000fc800078e00ff */
[----:B------:R-:W-:Y:S01]  /*20710*/  IMAD.IADD R2, R5, 0x1, R2 ;  /* 0x0000000105027824 */ /* 0x000fe200078e0202 */
[----:B------:R-:W-:-:S05]  /*20720*/  SEL R3, R3, 0xffffffe0, !P0 ;  /* 0xffffffe003037807 */ /* 0x000fca0004000000 */
[----:B------:R0:W-:Y:S04]  /*20730*/  STL [R1+0x40], R3 ;  /* 0x0000400301007387 */ /* 0x0001e80000100800 */
[----:B------:R-:W-:Y:S04]  /*20740*/  STL [R1], R5 ;  /* 0x0000000501007387 */ /* 0x000fe80000100800 */
[----:B------:R1:W-:Y:S01]  /*20750*/  STL [R1+0x44], R2 ;  /* 0x0000440201007387 */ /* 0x0003e20000100800 */
[----:B0-----:R-:W-:Y:S02]  /*20760*/  LOP3.LUT R3, R0, 0x70, RZ, 0xc0, !PT ;  /* 0x0000007000037812 */ /* 0x001fe400078ec0ff */
[----:B------:R-:W-:Y:S01]  /*20770*/  LOP3.LUT R0, R7, 0x70, R0, 0xf8, !PT ;  /* 0x0000007007007812 */ /* 0x000fe200078ef800 */
[----:B------:R-:W-:Y:S01]  /*20780*/  IMAD.MOV.U32 R0, RZ, RZ, 0x1 ;  /* 0x00000001ff007424 */ /* 0x000fe200078e00ff */
[----:B------:R-:W-:Y:S04]  /*20790*/  STL [R1+0x60], RZ ;  /* 0x000060ff01007387 */ /* 0x000fe80000100800 */
[----:B------:R0:W-:Y:S01]  /*207a0*/  STL [R1+0x38], R4 ;  /* 0x0000380401007387 */ /* 0x0001e20000100800 */
[----:B-1----:R-:W-:-:S03]  /*207b0*/  LOP3.LUT R2, R3, 0x80, RZ, 0xfc, !PT ;  /* 0x0000008003027812 */ /* 0x002fc600078efcff */
[----:B------:R1:W-:Y:S04]  /*207c0*/  STL [R1+0x20], R0 ;  /* 0x0000200001007387 */ /* 0x0003e80000100800 */
[----:B------:R2:W-:Y:S01]  /*207d0*/  STL [R1+0x14], RZ ;  /* 0x000014ff01007387 */ /* 0x0005e20000100800 */
[----:B0-----:R-:W-:-:S03]  /*207e0*/  IMAD.MOV.U32 R4, RZ, RZ, 0x1 ;  /* 0x00000001ff047424 */ /* 0x001fc600078e00ff */
[----:B------:R2:W-:Y:S01]  /*207f0*/  STL [R1+0xc], RZ ;  /* 0x00000cff01007387 */ /* 0x0005e20000100800 */
[----:B-1----:R-:W-:-:S03]  /*20800*/  LOP3.LUT R0, R6, 0x1000, RZ, 0xfc, !PT ;  /* 0x0000100006007812 */ /* 0x002fc600078efcff */
[----:B------:R2:W-:Y:S04]  /*20810*/  STL [R1+0x1c], R4 ;  /* 0x00001c0401007387 */ /* 0x0005e80000100800 */
[----:B------:R2:W-:Y:S02]  /*20820*/  STL [R1+0x3c], R0 ;  /* 0x00003c0001007387 */ /* 0x0005e40000100800 */
.L_x_1713:
[----:B------:R-:W-:Y:S05]  /*20830*/  YIELD ;  /* 0x0000000000007946 */ /* 0x000fea0003800000 */
[----:B------:R-:W-:Y:S01]  /*20840*/  ULDC.64 UR4, c[0x0][0xa28] ;  /* 0x00028a0000047ab9 */ /* 0x000fe20000000a00 */
[----:B------:R-:W-:Y:S02]  /*20850*/  CS2R R6, SRZ ;  /* 0x0000000000067805 */ /* 0x000fe4000001ff00 */
[----:B------:R-:W-:Y:S01]  /*20860*/  ISETP.NE.U32.AND P0, PT, RZ, UR4, PT ;  /* 0x00000004ff007c0c */ /* 0x000fe2000bf05070 */
[----:B0-2---:R-:W0:Y:S01]  /*20870*/  LDC.64 R12, c[0x0][0xa00] ;  /* 0x00028000ff0c7b82 */ /* 0x005e220000000a00 */
[----:B------:R-:W-:Y:S01]  /*20880*/  ULDC.64 UR6, c[0x0][0xa08] ;  /* 0x0002820000067ab9 */ /* 0x000fe20000000a00 */
[----:B------:R-:W-:Y:S01]  /*20890*/  ULDC.64 UR8, c[0x0][0xa10] ;  /* 0x0002840000087ab9 */ /* 0x000fe20000000a00 */
[----:B------:R-:W-:Y:S01]  /*208a0*/  ISETP.NE.AND.EX P0, PT, RZ, UR5, PT, P0 ;  /* 0x00000005ff007c0c */ /* 0x000fe2000bf05300 */
[----:B------:R-:W-:-:S04]  /*208b0*/  ULDC.64 UR4, c[0x0][0xa18] ;  /* 0x0002860000047ab9 */ /* 0x000fc80000000a00 */
[----:B--2---:R-:W1:Y:S08]  /*208c0*/  LDC.64 R4, c[0x0][0xa08] ;  /* 0x00028200ff047b82 */ /* 0x004e700000000a00 */
[----:B---3--:R-:W2:Y:S02]  /*208d0*/  @P0 LDC.64 R2, c[0x0][0xa28] ;  /* 0x00028a00ff020b82 */ /* 0x008ea40000000a00 */
[----:B--2---:R-:W-:-:S05]  /*208e0*/  @P0 IMAD.WIDE R2, R19, 0x4, R2 ;  /* 0x0000000413020825 */ /* 0x004fca00078e0202 */
[----:B------:R2:W5:Y:S01]  /*208f0*/  @P0 LDG.E R6, desc[UR46][R2.64] ;  /* 0x0000002e02060981 */ /* 0x000562000c1e1900 */
[----:B------:R-:W-:Y:S01]  /*20900*/  ISETP.NE.U32.AND P0, PT, RZ, UR4, PT ;  /* 0x00000004ff007c0c */ /* 0x000fe2000bf05070 */
[C---:B0-----:R-:W-:Y:S01]  /*20910*/  IMAD.WIDE R12, R19.reuse, 0x4, R12 ;  /* 0x00000004130c7825 */ /* 0x041fe200078e020c */
[----:B------:R-:W-:Y:S02]  /*20920*/  ISETP.NE.U32.AND P2, PT, RZ, UR6, PT ;  /* 0x00000006ff007c0c */ /* 0x000fe4000bf45070 */
[----:B------:R-:W-:Y:S01]  /*20930*/  ISETP.NE.AND.EX P0, PT, RZ, UR5, PT, P0 ;  /* 0x00000005ff007c0c */ /* 0x000fe2000bf05300 */
[----:B------:R-:W-:Y:S01]  /*20940*/  ULDC.64 UR4, c[0x0][0xa00] ;  /* 0x0002800000047ab9 */ /* 0x000fe20000000a00 */
[----:B------:R-:W-:Y:S01]  /*20950*/  ISETP.NE.U32.AND P4, PT, RZ, UR8, PT ;  /* 0x00000008ff007c0c */ /* 0x000fe2000bf85070 */
[----:B------:R-:W-:Y:S01]  /*20960*/  IMAD.MOV.U32 R0, RZ, RZ, RZ ;  /* 0x000000ffff007224 */ /* 0x000fe200078e00ff */
[----:B------:R-:W-:Y:S01]  /*20970*/  ISETP.NE.U32.AND P1, PT, RZ, UR4, PT ;  /* 0x00000004ff007c0c */ /* 0x000fe2000bf25070 */
[----:B--2---:R-:W0:Y:S01]  /*20980*/  LDC.64 R2, c[0x0][0xa10] ;  /* 0x00028400ff027b82 */ /* 0x004e220000000a00 */
[----:B------:R-:W-:Y:S01]  /*20990*/  MOV R8, RZ ;  /* 0x000000ff00087202 */ /* 0x000fe20000000f00 */
[----:B-1----:R-:W-:Y:S01]  /*209a0*/  IMAD.WIDE R4, R19, 0x4, R4 ;  /* 0x0000000413047825 */ /* 0x002fe200078e0204 */
[----:B------:R-:W-:-:S05]  /*209b0*/  ISETP.NE.AND.EX P3, PT, RZ, UR5, PT, P1 ;  /* 0x00000005ff007c0c */ /* 0x000fca000bf65310 */
[----:B------:R-:W1:Y:S01]  /*209c0*/  @P0 LDC.64 R10, c[0x0][0xa18] ;  /* 0x00028600ff0a0b82 */ /* 0x000e620000000a00 */
[----:B------:R-:W-:Y:S01]  /*209d0*/  ULDC UR4, c[0x0][0x288] ;  /* 0x0000a20000047ab9 */ /* 0x000fe20000000800 */
[----:B------:R-:W-:Y:S02]  /*209e0*/  ISETP.NE.AND.EX P1, PT, RZ, UR7, PT, P2 ;  /* 0x00000007ff007c0c */ /* 0x000fe4000bf25320 */
[----:B------:R-:W-:-:S04]  /*209f0*/  ISETP.NE.AND.EX P2, PT, RZ, UR9, PT, P4 ;  /* 0x00000009ff007c0c */ /* 0x000fc8000bf45340 */
[----:B------:R-:W2:Y:S07]  /*20a00*/  @P3 LDG.E R7, desc[UR46][R12.64] ;  /* 0x0000002e0c073981 */ /* 0x000eae000c1e1900 */
[----:B------:R-:W5:Y:S01]  /*20a10*/  @P1 LDG.E R8, desc[UR46][R4.64] ;  /* 0x0000002e04081981 */ /* 0x000f62000c1e1900 */
[----:B0-----:R-:W-:-:S05]  /*20a20*/  IMAD.WIDE R2, R19, 0x4, R2 ;  /* 0x0000000413027825 */ /* 0x001fca00078e0202 */
[----:B------:R-:W5:Y:S01]  /*20a30*/  @P2 LDG.E R0, desc[UR46][R2.64] ;  /* 0x0000002e02002981 */ /* 0x000f62000c1e1900 */
[----:B-1----:R-:W-:-:S03]  /*20a40*/  @P0 IMAD.WIDE R10, R19, 0x4, R10 ;  /* 0x00000004130a0825 */ /* 0x002fc600078e020a */
[----:B--2---:R0:W-:Y:S02]  /*20a50*/  STL [R1+0x4c], R7 ;  /* 0x00004c0701007387 */ /* 0x0041e40000100800 */
[----:B0-----:R-:W-:Y:S01]  /*20a60*/  IMAD.U32 R7, RZ, RZ, UR4 ;  /* 0x00000004ff077e24 */ /* 0x001fe2000f8e00ff */
[----:B------:R-:W-:-:S05]  /*20a70*/  ULDC.64 UR4, c[0x0][0x418] ;  /* 0x0001060000047ab9 */ /* 0x000fca0000000a00 */
        /* <DEDUP_REMOVED lines=8> */
[----:B0-----:R-:W-:Y:S01]  /*20b00*/  IMAD.U32 R10, RZ, RZ, UR5 ;  /* 0x00000005ff0a7e24 */ /* 0x001fe2000f8e00ff */
[----:B--2---:R0:W-:Y:S01]  /*20b10*/  STL [R1+0x48], R7 ;  /* 0x0000480701007387 */ /* 0x0041e20000100800 */
[----:B------:R-:W-:Y:S02]  /*20b20*/  IMAD.MOV.U32 R11, RZ, RZ, R7 ;  /* 0x000000ffff0b7224 */ /* 0x000fe400078e0007 */
[----:B0-----:R-:W-:Y:S01]  /*20b30*/  IMAD.U32 R7, RZ, RZ, UR4 ;  /* 0x00000004ff077e24 */ /* 0x001fe2000f8e00ff */
[----:B------:R-:W-:Y:S06]  /*20b40*/  @P0 BRA `(.L_x_1588) ;  /* 0x0000000000140947 */ /* 0x000fec0003800000 */
[----:B------:R-:W-:Y:S05]  /*20b50*/  @!P3 BRA `(.L_x_1588) ;  /* 0x000000000010b947 */ /* 0x000fea0003800000 */
[----:B------:R-:W2:Y:S04]  /*20b60*/  LDG.E R9, desc[UR46][R12.64] ;  /* 0x0000002e0c097981 */ /* 0x000ea8000c1e1900 */
[----:B------:R-:W2:Y:S02]  /*20b70*/  LDG.E R12, desc[UR46][R12.64+0x4] ;  /* 0x0000042e0c0c7981 */ /* 0x000ea4000c1e1900 */
[----:B--2---:R-:W-:-:S05]  /*20b80*/  IMAD.IADD R11, R12, 0x1, -R9 ;  /* 0x000000010c0b7824 */ /* 0x004fca00078e0a09 */
[----:B------:R0:W-:Y:S02]  /*20b90*/  STL [R1+0x48], R11 ;  /* 0x0000480b01007387 */ /* 0x0001e40000100800 */
.L_x_1588:
[----:B-----5:R-:W-:Y:S01]  /*20ba0*/  IMAD.IADD R8, R8, 0x1, R6 ;  /* 0x0000000108087824 */ /* 0x020fe200078e0206 */
[----:B------:R-:W-:Y:S02]  /*20bb0*/  ULDC.64 UR4, c[0x0][0xa20] ;  /* 0x0002880000047ab9 */ /* 0x000fe40000000a00 */
[----:B------:R-:W-:Y:S02]  /*20bc0*/  ISETP.NE.U32.AND P0, PT, RZ, UR4, PT ;  /* 0x00000004ff007c0c */ /* 0x000fe4000bf05070 */
[----:B------:R1:W-:Y:S02]  /*20bd0*/  STL [R1+0x34], R8 ;  /* 0x0000340801007387 */ /* 0x0003e40000100800 */
[----:B------:R-:W-:-:S13]  /*20be0*/  ISETP.NE.AND.EX P0, PT, RZ, UR5, PT, P0 ;  /* 0x00000005ff007c0c */ /* 0x000fda000bf05300 */
[----:B-1----:R-:W-:Y:S05]  /*20bf0*/  @!P0 BRA `(.L_x_1589) ;  /* 0x0000000000108947 */ /* 0x002fea0003800000 */
[----:B------:R-:W1:Y:S02]  /*20c00*/  LDC.64 R4, c[0x0][0xa20] ;  /* 0x00028800ff047b82 */ /* 0x000e640000000a00 */
[----:B-1----:R-:W-:-:S05]  /*20c10*/  IMAD.WIDE R4, R19, 0x4, R4 ;  /* 0x0000000413047825 */ /* 0x002fca00078e0204 */
[----:B------:R1:W5:Y:S01]  /*20c20*/  LDG.E R7, desc[UR46][R4.64] ;  /* 0x0000002e04077981 */ /* 0x000362000c1e1900 */
[----:B------:R-:W-:Y:S05]  /*20c30*/  BRA `(.L_x_1590) ;  /* 0x0000000000107947 */ /* 0x000fea0003800000 */
.L_x_1589:
[----:B------:R-:W-:Y:S05]  /*20c40*/  @!P1 BRA `(.L_x_1590) ;  /* 0x00000000000c9947 */ /* 0x000fea0003800000 */
[----:B------:R-:W2:Y:S04]  /*20c50*/  LDG.E R7, desc[UR46][R4.64] ;  /* 0x0000002e04077981 */ /* 0x000ea8000c1e1900 */
[----:B------:R-:W2:Y:S02]  /*20c60*/  LDG.E R4, desc[UR46][R4.64+0x4] ;  /* 0x0000042e04047981 */ /* 0x000ea4000c1e1900 */
[----:B--2---:R-:W-:-:S07]  /*20c70*/  IMAD.IADD R7, R4, 0x1, -R7 ;  /* 0x0000000104077824 */ /* 0x004fce00078e0a07 */
.L_x_1590:
[----:B-1----:R-:W2:Y:S04]  /*20c80*/  @P2 LDG.E R4, desc[UR46][R2.64] ;  /* 0x0000002e02042981 */ /* 0x002ea8000c1e1900 */
[----:B------:R1:W2:Y:S01]  /*20c90*/  @P2 LDG.E R2, desc[UR46][R2.64+0x4] ;  /* 0x0000042e02022981 */ /* 0x0002a2000c1e1900 */
[----:B------:R-:W-:Y:S02]  /*20ca0*/  IMAD.SHL.U32 R12, R17, 0x80, RZ ;  /* 0x00000080110c7824 */ /* 0x000fe400078e00ff */
[----:B-----5:R-:W-:-:S03]  /*20cb0*/  IMAD.IADD R9, R7, 0x1, -R6 ;  /* 0x0000000107097824 */ /* 0x020fc600078e0a06 */
[----:B------:R3:W-:Y:S01]  /*20cc0*/  STL [R1+0x18], R12 ;  /* 0x0000180c01007387 */ /* 0x0007e20000100800 */
[----:B-1----:R-:W1:Y:S02]  /*20cd0*/  LDC R3, c[0x0][0x448] ;  /* 0x00011200ff037b82 */ /* 0x002e640000000800 */
[----:B-1----:R-:W-:-:S13]  /*20ce0*/  ISETP.NE.AND P1, PT, R3, 0x1, PT ;  /* 0x000000010300780c */ /* 0x002fda0003f25270 */
[----:B------:R-:W1:Y:S08]  /*20cf0*/  @P1 LDC R3, c[0x0][0x44c] ;  /* 0x00011300ff031b82 */ /* 0x000e700000000800 */
[----:B------:R-:W4:Y:S01]  /*20d00*/  @P1 LDC R5, c[0x0][0x450] ;  /* 0x00011400ff051b82 */ /* 0x000f220000000800 */
[----:B--2---:R-:W-:Y:S01]  /*20d10*/  @P2 IADD3 R10, -R4, R2, RZ ;  /* 0x00000002040a2210 */ /* 0x004fe20007ffe1ff */
[----:B------:R-:W-:-:S04]  /*20d20*/  VIADD R2, R12, 0x7f ;  /* 0x0000007f0c027836 */ /* 0x000fc80000000000 */
[----:B------:R-:W-:Y:S02]  /*20d30*/  IMAD.IADD R7, R9, 0x1, R10 ;  /* 0x0000000109077824 */ /* 0x000fe400078e020a */
[----:B-1----:R-:W-:-:S03]  /*20d40*/  @P1 IMAD.HI.U32 R3, R2, R3, RZ ;  /* 0x0000000302031227 */ /* 0x002fc600078e00ff */
[C---:B------:R-:W-:Y:S01]  /*20d50*/  IADD3 R17, R7.reuse, 0x1, -R11 ;  /* 0x0000000107117810 */ /* 0x040fe20007ffe80b */
[----:B------:R-:W-:Y:S01]  /*20d60*/  IMAD.MOV.U32 R6, RZ, RZ, R2 ;  /* 0x000000ffff067224 */ /* 0x000fe200078e0002 */
[----:B----4-:R-:W-:Y:S01]  /*20d70*/  @P1 SHF.R.U32.HI R6, RZ, R5, R3 ;  /* 0x00000005ff061219 */ /* 0x010fe20000011603 */
[----:B------:R-:W-:-:S04]  /*20d80*/  VIADD R2, R7, 0x3f ;  /* 0x0000003f07027836 */ /* 0x000fc80000000000 */
[----:B------:R-:W-:Y:S01]  /*20d90*/  IMAD.IADD R6, R17, 0x1, R6 ;  /* 0x0000000111067824 */ /* 0x000fe200078e0206 */
[----:B------:R-:W-:-:S04]  /*20da0*/  SHF.R.S32.HI R3, RZ, 0x1f, R2 ;  /* 0x0000001fff037819 */ /* 0x000fc80000011402 */
[----:B------:R-:W-:Y:S02]  /*20db0*/  LEA.HI R21, R3, R2, RZ, 0x6 ;  /* 0x0000000203157211 */ /* 0x000fe400078f30ff */
[----:B------:R-:W1:Y:S02]  /*20dc0*/  LDC.64 R2, c[0x0][0x9e0] ;  /* 0x00027800ff027b82 */ /* 0x000e640000000a00 */
[----:B------:R-:W-:Y:S02]  /*20dd0*/  SHF.R.S32.HI R21, RZ, 0x6, R21 ;  /* 0x00000006ff157819 */ /* 0x000fe40000011415 */
[----:B-1----:R-:W-:Y:S01]  /*20de0*/  ISETP.GE.AND P3, PT, R3, 0x1, PT ;  /* 0x000000010300780c */ /* 0x002fe20003f66270 */
[----:B------:R-:W-:-:S12]  /*20df0*/  IMAD.IADD R8, R6, 0x1, R2 ;  /* 0x0000000106087824 */ /* 0x000fd800078e0202 */
[----:B---3--:R-:W-:Y:S05]  /*20e00*/  @!P3 BRA `(.L_x_1591) ;  /* 0x000000000048b947 */ /* 0x008fea0003800000 */
[C---:B------:R-:W-:Y:S01]  /*20e10*/  ISETP.GT.AND P0, PT, R6.reuse, RZ, PT ;  /* 0x000000ff0600720c */ /* 0x040fe20003f04270 */
[----:B------:R-:W-:Y:S01]  /*20e20*/  BSSY B0, `(.L_x_1592) ;  /* 0x000000e000007945 */ /* 0x000fe20003800000 */
[----:B------:R-:W-:-:S11]  /*20e30*/  IADD3 R2, R6, -0x1, RZ ;  /* 0xffffffff06027810 */ /* 0x000fd60007ffe0ff */
[----:B------:R-:W-:Y:S05]  /*20e40*/  @P0 BRA `(.L_x_1593) ;  /* 0x00000000001c0947 */ /* 0x000fea0003800000 */
[----:B------:R-:W-:Y:S01]  /*20e50*/  ISETP.NE.AND P0, PT, R3, 0x1, PT ;  /* 0x000000010300780c */ /* 0x000fe20003f05270 */
[----:B------:R-:W-:-:S12]  /*20e60*/  IMAD.MOV R2, RZ, RZ, -R6 ;  /* 0x000000ffff027224 */ /* 0x000fd800078e0a06 */
[----:B------:R-:W1:Y:S02]  /*20e70*/  @P0 LDC.64 R4, c[0x0][0x9e8] ;  /* 0x00027a00ff040b82 */ /* 0x000e640000000a00 */
[----:B-1----:R-:W-:-:S05]  /*20e80*/  @P0 IMAD.HI.U32 R4, R2, R4, RZ ;  /* 0x0000000402040227 */ /* 0x002fca00078e00ff */
[----:B------:R-:W-:-:S04]  /*20e90*/  @P0 SHF.R.U32.HI R2, RZ, R5, R4 ;  /* 0x00000005ff020219 */ /* 0x000fc80000011604 */
[----:B------:R-:W-:Y:S01]  /*20ea0*/  LOP3.LUT R2, RZ, R2, RZ, 0x33, !PT ;  /* 0x00000002ff027212 */ /* 0x000fe200078e33ff */
[----:B------:R-:W-:Y:S06]  /*20eb0*/  BRA `(.L_x_1594) ;  /* 0x0000000000107947 */ /* 0x000fec0003800000 */
.L_x_1593:
[----:B------:R-:W-:-:S13]  /*20ec0*/  ISETP.NE.AND P0, PT, R3, 0x1, PT ;  /* 0x000000010300780c */ /* 0x000fda0003f05270 */
[----:B------:R-:W1:Y:S02]  /*20ed0*/  @P0 LDC.64 R4, c[0x0][0x9e8] ;  /* 0x00027a00ff040b82 */ /* 0x000e640000000a00 */
[----:B-1----:R-:W-:-:S05]  /*20ee0*/  @P0 IMAD.HI.U32 R4, R2, R4, RZ ;  /* 0x0000000402040227 */ /* 0x002fca00078e00ff */
[----:B------:R-:W-:-:S07]  /*20ef0*/  @P0 SHF.R.U32.HI R2, RZ, R5, R4 ;  /* 0x00000005ff020219 */ /* 0x000fce0000011604 */
.L_x_1594:
[----:B------:R-:W-:Y:S05]  /*20f00*/  BSYNC B0 ;  /* 0x0000000000007941 */ /* 0x000fea0003800000 */
.L_x_1592:
[----:B------:R-:W-:-:S05]  /*20f10*/  IMAD R2, R2, R3, R3 ;  /* 0x0000000302027224 */ /* 0x000fca00078e0203 */
[----:B------:R-:W-:-:S07]  /*20f20*/  VIMNMX R8, R8, R2, PT ;  /* 0x0000000208087248 */ /* 0x000fce0003fe0100 */
.L_x_1591:
[----:B------:R-:W1:Y:S01]  /*20f30*/  @P1 LDC R4, c[0x0][0x44c] ;  /* 0x00011300ff041b82 */ /* 0x000e620000000800 */
[----:B------:R-:W-:Y:S01]  /*20f40*/  IMAD.MOV.U32 R2, RZ, RZ, R12 ;  /* 0x000000ffff027224 */ /* 0x000fe200078e000c */
[----:B------:R-:W-:Y:S01]  /*20f50*/  ULDC UR4, c[0x0][0x9dc] ;  /* 0x0002770000047ab9 */ /* 0x000fe20000000800 */
[----:B------:R-:W-:-:S05]  /*20f60*/  IMAD.IADD R20, R7, 0x1, -R11 ;  /* 0x0000000107147824 */ /* 0x000fca00078e0a0b */
[----:B------:R-:W2:Y:S01]  /*20f70*/  @P1 LDC R5, c[0x0][0x450] ;  /* 0x00011400ff051b82 */ /* 0x000ea20000000800 */
[----:B-1----:R-:W-:-:S05]  /*20f80*/  @P1 IMAD.HI.U32 R4, R12, R4, RZ ;  /* 0x000000040c041227 */ /* 0x002fca00078e00ff */
[----:B--2---:R-:W-:-:S05]  /*20f90*/  @P1 SHF.R.U32.HI R2, RZ, R5, R4 ;  /* 0x00000005ff021219 */ /* 0x004fca0000011604 */
        /* <DEDUP_REMOVED lines=13> */
.L_x_1597:
[----:B------:R-:W-:-:S13]  /*21070*/  ISETP.NE.AND P0, PT, R3, 0x1, PT ;  /* 0x000000010300780c */ /* 0x000fda0003f05270 */
[----:B------:R-:W1:Y:S02]  /*21080*/  @P0 LDC.64 R4, c[0x0][0x9e8] ;  /* 0x00027a00ff040b82 */ /* 0x000e640000000a00 */
[----:B-1----:R-:W-:-:S05]  /*21090*/  @P0 IMAD.HI.U32 R4, R2, R4, RZ ;  /* 0x0000000402040227 */ /* 0x002fca00078e00ff */
[----:B------:R-:W-:-:S07]  /*210a0*/  @P0 SHF.R.U32.HI R2, RZ, R5, R4 ;  /* 0x00000005ff020219 */ /* 0x000fce0000011604 */
.L_x_1598:
[----:B------:R-:W-:Y:S05]  /*210b0*/  BSYNC B0 ;  /* 0x0000000000007941 */ /* 0x000fea0003800000 */
.L_x_1596:
[----:B------:R-:W-:-:S05]  /*210c0*/  IMAD R2, R2, R3, RZ ;  /* 0x0000000302027224 */ /* 0x000fca00078e02ff */
[----:B------:R-:W-:-:S07]  /*210d0*/  VIMNMX R6, R6, R2, !PT ;  /* 0x0000000206067248 */ /* 0x000fce0007fe0100 */
.L_x_1595:
[----:B------:R-:W-:Y:S01]  /*210e0*/  VIADD R8, R8, 0x3f ;  /* 0x0000003f08087836 */ /* 0x000fe20000000000 */
[----:B------:R-:W-:Y:S04]  /*210f0*/  BSSY B0, `(.L_x_1599) ;  /* 0x000012d000007945 */ /* 0x000fe80003800000 */
[----:B------:R-:W-:-:S04]  /*21100*/  SHF.R.S32.HI R2, RZ, 0x1f, R8 ;  /* 0x0000001fff027819 */ /* 0x000fc80000011408 */
[----:B------:R-:W-:Y:S02]  /*21110*/  LEA.HI R4, R2, R8, RZ, 0x6 ;  /* 0x0000000802047211 */ /* 0x000fe400078f30ff */
[----:B------:R-:W-:Y:S02]  /*21120*/  SHF.R.S32.HI R2, RZ, 0x1f, R6 ;  /* 0x0000001fff027819 */ /* 0x000fe40000011406 */
[----:B------:R-:W-:Y:S02]  /*21130*/  SHF.R.S32.HI R4, RZ, 0x6, R4 ;  /* 0x00000006ff047819 */ /* 0x000fe40000011404 */
[----:B------:R-:W-:-:S04]  /*21140*/  LEA.HI R2, R2, R6, RZ, 0x6 ;  /* 0x0000000602027211 */ /* 0x000fc800078f30ff */
[----:B------:R-:W-:-:S04]  /*21150*/  SHF.R.S32.HI R2, RZ, 0x6, R2 ;  /* 0x00000006ff027819 */ /* 0x000fc80000011402 */
[----:B------:R-:W-:Y:S02]  /*21160*/  VIMNMX R3, RZ, R2, !PT ;  /* 0x00000002ff037248 */ /* 0x000fe40007fe0100 */
[----:B------:R-:W-:-:S03]  /*21170*/  VIMNMX R2, R21, R4, PT ;  /* 0x0000000415027248 */ /* 0x000fc60003fe0100 */
[--C-:B------:R-:W-:Y:S02]  /*21180*/  IMAD R3, R3, 0x40, -R9.reuse ;  /* 0x0000004003037824 */ /* 0x100fe400078e0a09 */
[----:B------:R-:W-:-:S03]  /*21190*/  IMAD R2, R2, 0x40, -R9 ;  /* 0x0000004002027824 */ /* 0x000fc600078e0a09 */
[----:B------:R-:W-:Y:S02]  /*211a0*/  VIMNMX R3, RZ, R3, !PT ;  /* 0x00000003ff037248 */ /* 0x000fe40007fe0100 */
[----:B------:R-:W-:-:S04]  /*211b0*/  VIMNMX R2, R2, R10, PT ;  /* 0x0000000a02027248 */ /* 0x000fc80003fe0100 */
[----:B------:R-:W-:Y:S02]  /*211c0*/  ISETP.GT.AND P0, PT, R2, R3, PT ;  /* 0x000000030200720c */ /* 0x000fe40003f04270 */
[----:B------:R-:W-:-:S05]  /*211d0*/  SHF.R.U32.HI R3, RZ, 0x6, R3 ;  /* 0x00000006ff037819 */ /* 0x000fca0000011603 */
[----:B------:R-:W-:-:S06]  /*211e0*/  IMAD.MOV.U32 R8, RZ, RZ, R3 ;  /* 0x000000ffff087224 */ /* 0x000fcc00078e0003 */
[----:B------:R-:W-:-:S04]  /*211f0*/  @P0 IADD3 R2, R2, 0x3f, RZ ;  /* 0x0000003f02020810 */ /* 0x000fc80007ffe0ff */
[----:B------:R-:W-:-:S04]  /*21200*/  @P0 SHF.R.S32.HI R4, RZ, 0x1f, R2 ;  /* 0x0000001fff040819 */ /* 0x000fc80000011402 */
[----:B------:R-:W-:-:S04]  /*21210*/  @P0 LEA.HI R2, R4, R2, RZ, 0x6 ;  /* 0x0000000204020211 */ /* 0x000fc800078f30ff */
[----:B------:R-:W-:Y:S02]  /*21220*/  @P0 SHF.R.S32.HI R8, RZ, 0x6, R2 ;  /* 0x00000006ff080819 */ /* 0x000fe40000011402 */
[----:B------:R-:W-:Y:S02]  /*21230*/  PLOP3.LUT P0, PT, PT, PT, PT, 0x80, 0x0 ;  /* 0x000000000000781c */ /* 0x000fe40003f0f070 */
[----:B------:R-:W-:-:S13]  /*21240*/  ISETP.GT.AND P1, PT, R8, R3, PT ;  /* 0x000000030800720c */ /* 0x000fda0003f24270 */
[----:B------:R-:W-:Y:S05]  /*21250*/  @!P1 BRA `(.L_x_1600) ;  /* 0x0000001000589947 */ /* 0x000fea0003800000 */
[----:B------:R-:W-:Y:S01]  /*21260*/  UMOV UR4, 0xffffffff ;  /* 0xffffffff00047882 */ /* 0x000fe20000000000 */
[----:B------:R-:W-:Y:S02]  /*21270*/  SEL R2, R19, RZ, !P2 ;  /* 0x000000ff13027207 */ /* 0x000fe40005000000 */
[----:B------:R-:W-:Y:S05]  /*21280*/  BRA.DIV UR4, `(.L_x_1601) ;  /* 0x0000009604e47947 */ /* 0x000fea000b800000 */
[----:B------:R-:W1:Y:S02]  /*21290*/  S2R R4, SR_TID.X ;  /* 0x0000000000047919 */ /* 0x000e640000002100 */
[----:B-1----:R-:W-:-:S04]  /*212a0*/  SHF.R.U32.HI R4, RZ, 0x5, R4 ;  /* 0x00000005ff047819 */ /* 0x002fc80000011604 */
[----:B------:R-:W-:-:S05]  /*212b0*/  LOP3.LUT R4, R4, 0x3, RZ, 0xc0, !PT ;  /* 0x0000000304047812 */ /* 0x000fca00078ec0ff */
[----:B------:R1:W2:Y:S02]  /*212c0*/  SHFL.IDX PT, R14, R4, RZ, 0x1f ;  /* 0x00001fff040e7589 */ /* 0x0002a400000e0000 */
.L_x_1863:
[----:B--2---:R-:W-:Y:S02]  /*212d0*/  ISETP.NE.AND P0, PT, R14, RZ, PT ;  /* 0x000000ff0e00720c */ /* 0x004fe40003f05270 */
[----:B------:R-:W-:-:S11]  /*212e0*/  PLOP3.LUT P6, PT, PT, PT, PT, 0x8, 0x0 ;  /* 0x000000000000781c */ /* 0x000fd60003fce170 */
[----:B------:R-:W-:Y:S05]  /*212f0*/  @P0 BRA `(.L_x_1602) ;  /* 0x00000000000c0947 */ /* 0x000fea0003800000 */
[----:B------:R-:W-:-:S03]  /*21300*/  UMOV UR4, 0xffffffff ;  /* 0xffffffff00047882 */ /* 0x000fc60000000000 */
[----:B------:R-:W-:Y:S05]  /*21310*/  BRA.DIV UR4, `(.L_x_1603) ;  /* 0x0000009604f47947 */ /* 0x000fea000b800000 */
[----:B------:R-:W-:-:S13]  /*21320*/  ELECT P6, URZ, PT ;  /* 0x00000000003f782f */ /* 0x000fda00038c0000 */
.L_x_1602:
[----:B-1----:R-:W2:Y:S04]  /*21330*/  LDL R4, [R1+0x60] ;  /* 0x0000600001047983 */ /* 0x002ea80000100800 */
[----:B------:R-:W3:Y:S01]  /*21340*/  LDL R6, [R1] ;  /* 0x0000000001067983 */ /* 0x000ee20000100800 */
[----:B------:R-:W-:Y:S01]  /*21350*/  BSSY B1, `(.L_x_1604) ;  /* 0x0000008000017945 */ /* 0x000fe20003800000 */
[----:B--2---:R-:W-:-:S05]  /*21360*/  VIADD R4, R4, 0x1 ;  /* 0x0000000104047836 */ /* 0x004fca0000000000 */
[----:B------:R-:W-:-:S04]  /*21370*/  LEA.HI R5, R4, R4, RZ, 0x1 ;  /* 0x0000000404057211 */ /* 0x000fc800078f08ff */
[----:B------:R-:W-:-:S05]  /*21380*/  LOP3.LUT R5, R5, 0xfffffffe, RZ, 0xc0, !PT ;  /* 0xfffffffe05057812 */ /* 0x000fca00078ec0ff */
[----:B------:R-:W-:-:S05]  /*21390*/  IMAD.IADD R4, R4, 0x1, -R5 ;  /* 0x0000000104047824 */ /* 0x000fca00078e0a05 */
[----:B------:R-:W-:-:S04]  /*213a0*/  SHF.L.U32 R4, R4, 0x1f, RZ ;  /* 0x0000001f04047819 */ /* 0x000fc800000006ff */
[----:B---3--:R-:W1:Y:S02]  /*213b0*/  SYNCS.PHASECHK.TRANS64.TRYWAIT P0, [R6+URZ+0x28420], R4 ;  /* 0x02842004060075a7 */ /* 0x008e64000800017f */
[----:B-1----:R-:W-:Y:S05]  /*213c0*/  @!P0 BRA `(.L_x_1605) ;  /* 0x0000009400e88947 */ /* 0x002fea0003800000 */
.L_x_1866:
[----:B------:R-:W-:Y:S05]  /*213d0*/  BSYNC B1 ;  /* 0x0000000000017941 */ /* 0x000fea0003800000 */
.L_x_1604:
[----:B------:R-:W-:Y:S04]  /*213e0*/  BSSY B1, `(.L_x_1606) ;  /* 0x0000072000017945 */ /* 0x000fe80003800000 */
[----:B------:R-:W-:Y:S05]  /*213f0*/  @!P6 BRA `(.L_x_1607) ;  /* 0x0000000400c0e947 */ /* 0x000fea0003800000 */
[----:B------:R-:W2:Y:S04]  /*21400*/  LDL R6, [R1] ;  /* 0x0000000001067983 */ /* 0x000ea80000100800 */
[----:B------:R-:W3:Y:S01]  /*21410*/  LDL R7, [R1+0x14] ;  /* 0x0000140001077983 */ /* 0x000ee20000100800 */
[----:B-1----:R-:W1:Y:S01]  /*21420*/  S2R R5, SR_TID.X ;  /* 0x0000000000057919 */ /* 0x002e620000002100 */
[----:B--2---:R-:W-:Y:S02]  /*21430*/  IMAD.MOV.U32 R9, RZ, RZ, R6 ;  /* 0x000000ffff097224 */ /* 0x004fe400078e0006 */
[----:B------:R-:W2:Y:S02]  /*21440*/  LDL R6, [R1+0x20] ;  /* 0x0000200001067983 */ /* 0x000ea40000100800 */
[----:B---3--:R-:W-:Y:S01]  /*21450*/  IMAD R7, R7, 0x8, R9 ;  /* 0x0000000807077824 */ /* 0x008fe200078e0209 */
[----:B-1----:R-:W-:Y:S01]  /*21460*/  LOP3.LUT R5, R5, 0x7f, RZ, 0xc0, !PT ;  /* 0x0000007f05057812 */ /* 0x002fe200078ec0ff */
[----:B------:R-:W-:Y:S03]  /*21470*/  BSSY B2, `(.L_x_1608) ;  /* 0x0000005000027945 */ /* 0x000fe60003800000 */
[----:B------:R-:W-:-:S02]  /*21480*/  ISETP.NE.AND P1, PT, R5, RZ, PT ;  /* 0x000000ff0500720c */ /* 0x000fc40003f25270 */
[----:B--2---:R-:W-:-:S04]  /*21490*/  SHF.L.U32 R10, R6, 0x1f, RZ ;  /* 0x0000001f060a7819 */ /* 0x004fc800000006ff */
[----:B------:R-:W1:Y:S02]  /*214a0*/  SYNCS.PHASECHK.TRANS64.TRYWAIT P0, [R7+URZ+0x284a0], R10 ;  /* 0x0284a00a070075a7 */ /* 0x000e64000800017f */
[----:B-1----:R-:W-:Y:S05]  /*214b0*/  @!P0 BRA `(.L_x_1609) ;  /* 0x0000009400c48947 */ /* 0x002fea0003800000 */
.L_x_1867:
[----:B------:R-:W-:Y:S05]  /*214c0*/  BSYNC B2 ;  /* 0x0000000000027941 */ /* 0x000fea0003800000 */
.L_x_1608:
        /* <DEDUP_REMOVED lines=9> */
.L_x_1611:
[----:B------:R-:W-:Y:S05]  /*21560*/  BSYNC B2 ;  /* 0x0000000000027941 */ /* 0x000fea0003800000 */
.L_x_1610:
[----:B------:R-:W2:Y:S04]  /*21570*/  LDL R6, [R1] ;  /* 0x0000000001067983 */ /* 0x000ea80000100800 */
[----:B------:R-:W2:Y:S01]  /*21580*/  LDL R4, [R1+0x14] ;  /* 0x0000140001047983 */ /* 0x000ea20000100800 */
[----:B------:R-:W-:Y:S01]  /*21590*/  IMAD.MOV.U32 R13, RZ, RZ, RZ ;  /* 0x000000ffff0d7224 */ /* 0x000fe200078e00ff */
[----:B------:R-:W-:Y:S01]  /*215a0*/  UIADD3 UR4, UP0, UR42, 0x570, URZ ;  /* 0x000005702a047890 */ /* 0x000fe2000ff1e03f */
[----:B------:R-:W-:Y:S01]  /*215b0*/  IMAD R5, R8, 0x40, R0 ;  /* 0x0000004008057824 */ /* 0x000fe200078e0200 */
[----:B------:R-:W-:Y:S01]  /*215c0*/  PLOP3.LUT P0, PT, PT, PT, PT, 0x80, 0x0 ;  /* 0x000000000000781c */ /* 0x000fe20003f0f070 */
[----:B------:R-:W-:Y:S01]  /*215d0*/  UMOV UR6, 0x0 ;  /* 0x0000000000067882 */ /* 0x000fe20000000000 */
[----:B------:R-:W-:Y:S01]  /*215e0*/  R2UR UR10, R13 ;  /* 0x000000000d0a72ca */ /* 0x000fe200000e0000 */
[----:B------:R-:W-:Y:S01]  /*215f0*/  VIADD R5, R5, 0xffffffc0 ;  /* 0xffffffc005057836 */ /* 0x000fe20000000000 */
[----:B------:R-:W-:Y:S01]  /*21600*/  UIADD3.X UR5, URZ, UR43, URZ, UP0, !UPT ;  /* 0x0000002b3f057290 */ /* 0x000fe200087fe43f */
[----:B------:R-:W-:Y:S01]  /*21610*/  UMOV UR7, 0x12f00000 ;  /* 0x12f0000000077882 */ /* 0x000fe20000000000 */
[----:B--2---:R-:W-:Y:S01]  /*21620*/  LEA R9, R4, R6, 0xe ;  /* 0x0000000604097211 */ /* 0x004fe200078e70ff */
[----:B------:R-:W-:-:S04]  /*21630*/  VIADD R4, R7, 0x28490 ;  /* 0x0002849007047836 */ /* 0x000fc80000000000 */
[----:B------:R-:W-:-:S07]  /*21640*/  VIADD R6, R9, 0x20000 ;  /* 0x0002000009067836 */ /* 0x000fce0000000000 */
.L_x_1612:
        /* <DEDUP_REMOVED lines=16> */
.L_x_1613:
        /* <DEDUP_REMOVED lines=10> */
[----:B------:R-:W2:Y:S01]  /*217f0*/  SYNCS.PHASECHK.TRANS64.TRYWAIT P0, [R7+URZ+0x284c0], R10 ;  /* 0x0284c00a070075a7 */ /* 0x000ea2000800017f */
[----:B------:R-:W-:Y:S04]  /*21800*/  BSSY B2, `(.L_x_1614) ;  /* 0x0000002000027945 */ /* 0x000fe80003800000 */
[----:B--2---:R-:W-:Y:S05]  /*21810*/  @!P0 BRA `(.L_x_1615) ;  /* 0x0000009400008947 */ /* 0x004fea0003800000 */
.L_x_1868:
[----:B------:R-:W-:Y:S05]  /*21820*/  BSYNC B2 ;  /* 0x0000000000027941 */ /* 0x000fea0003800000 */
.L_x_1614:
[----:B------:R-:W-:Y:S01]  /*21830*/  BSSY B2, `(.L_x_1616) ;  /* 0x000000b000027945 */ /* 0x000fe20003800000 */
[----:B-12---:R-:W-:Y:S02]  /*21840*/  IMAD.MOV.U32 R10, RZ, RZ, 0x0 ;  /* 0x00000000ff0a7424 */ /* 0x006fe400078e00ff */
[----:B0-----:R-:W-:Y:S01]  /*21850*/  IMAD.MOV.U32 R11, RZ, RZ, 0x12f00000 ;  /* 0x12f00000ff0b7424 */ /* 0x001fe200078e00ff */
[----:B------:R-:W-:Y:S06]  /*21860*/  @P1 BRA `(.L_x_1617) ;  /* 0x00000000001c1947 */ /* 0x000fec0003800000 */
[----:B------:R-:W0:Y:S02]  /*21870*/  S2R R4, SR_TID.X ;  /* 0x0000000000047919 */ /* 0x000e240000002100 */
[----:B0-----:R-:W-:Y:S01]  /*21880*/  LOP3.LUT R6, R4, 0x1f, RZ, 0xc0, !PT ;  /* 0x0000001f04067812 */ /* 0x001fe200078ec0ff */
[----:B------:R-:W-:-:S03]  /*21890*/  IMAD.MOV.U32 R4, RZ, RZ, 0x4000 ;  /* 0x00004000ff047424 */ /* 0x000fc600078e00ff */
[----:B------:R-:W-:Y:S01]  /*218a0*/  ISETP.NE.AND P0, PT, R6, RZ, PT ;  /* 0x000000ff0600720c */ /* 0x000fe20003f05270 */
[----:B------:R0:W-:-:S12]  /*218b0*/  SYNCS.ARRIVE.TRANS64 RZ, [R7+URZ+0x284b0], R4 ;  /* 0x0284b00407ff79a7 */ /* 0x0001d8000800003f */
[----:B0-----:R-:W-:Y:S05]  /*218c0*/  @!P0 BRA `(.L_x_1617) ;  /* 0x0000000000048947 */ /* 0x001fea0003800000 */
[----:B------:R-:W-:Y:S01]  /*218d0*/  BPT.TRAP 0x1 ;  /* 0x000000040000795c */ /* 0x000fe20000300000 */
.L_x_1617:
[----:B------:R-:W-:Y:S05]  /*218e0*/  BSYNC B2 ;  /* 0x0000000000027941 */ /* 0x000fea0003800000 */
.L_x_1616:
        /* <DEDUP_REMOVED lines=8> */
.L_x_1618:
        /* <DEDUP_REMOVED lines=15> */
.L_x_1619:
        /* <DEDUP_REMOVED lines=10> */
.L_x_1607:
[----:B------:R-:W-:Y:S05]  /*21b00*/  BSYNC B1 ;  /* 0x0000000000017941 */ /* 0x000fea0003800000 */
.L_x_1606:
[----:B------:R-:W1:Y:S04]  /*21b10*/  LDL.LU R9, [R1+0x14] ;  /* 0x0000140001097983 */ /* 0x000e680000300800 */
[----:B------:R-:W2:Y:S01]  /*21b20*/  LDL.LU R7, [R1+0x20] ;  /* 0x0000200001077983 */ /* 0x000ea20000300800 */
[----:B------:R-:W-:Y:S01]  /*21b30*/  PLOP3.LUT P0, PT, PT, PT, PT, 0x8, 0x0 ;  /* 0x000000000000781c */ /* 0x000fe20003f0e170 */
[----:B-1----:R-:W-:Y:S02]  /*21b40*/  VIADD R4, R9, 0x1 ;  /* 0x0000000109047836 */ /* 0x002fe40000000000 */
[----:B------:R-:W-:-:S03]  /*21b50*/  VIADD R9, R8, 0xfffffffe ;  /* 0xfffffffe08097836 */ /* 0x000fc60000000000 */
[C---:B------:R-:W-:Y:S02]  /*21b60*/  ISETP.NE.AND P1, PT, R4.reuse, 0x2, PT ;  /* 0x000000020400780c */ /* 0x040fe40003f25270 */
[----:B------:R-:W-:Y:S02]  /*21b70*/  ISETP.GE.AND P2, PT, R9, R3, PT ;  /* 0x000000030900720c */ /* 0x000fe40003f46270 */
[----:B------:R-:W-:Y:S02]  /*21b80*/  SEL R5, RZ, 0x1, P1 ;  /* 0x00000001ff057807 */ /* 0x000fe40000800000 */
[----:B------:R-:W-:Y:S02]  /*21b90*/  SEL R4, R4, RZ, P1 ;  /* 0x000000ff04047207 */ /* 0x000fe40000800000 */
[----:B--2---:R-:W-:-:S03]  /*21ba0*/  LOP3.LUT R7, R7, R5, RZ, 0x3c, !PT ;  /* 0x0000000507077212 */ /* 0x004fc600078e3cff */
[----:B------:R1:W-:Y:S04]  /*21bb0*/  STL [R1+0x14], R4 ;  /* 0x0000140401007387 */ /* 0x0003e80000100800 */
[----:B------:R1:W-:Y:S01]  /*21bc0*/  STL [R1+0x20], R7 ;  /* 0x0000200701007387 */ /* 0x0003e20000100800 */
[----:B------:R-:W-:Y:S05]  /*21bd0*/  @!P2 BRA `(.L_x_1600) ;  /* 0x0000000400f8a947 */ /* 0x000fea0003800000 */
.L_x_1634:
[----:B------:R-:W-:Y:S05]  /*21be0*/  YIELD ;  /* 0x0000000000007946 */ /* 0x000fea0003800000 */
[----:B------:R-:W-:Y:S04]  /*21bf0*/  BSSY B1, `(.L_x_1620) ;  /* 0x0000070000017945 */ /* 0x000fe80003800000 */
[----:B--2---:R-:W-:Y:S05]  /*21c00*/  @!P6 BRA `(.L_x_1621) ;  /* 0x0000000400b8e947 */ /* 0x004fea0003800000 */
[----:B-1----:R-:W2:Y:S04]  /*21c10*/  LDL R7, [R1] ;  /* 0x0000000001077983 */ /* 0x002ea80000100800 */
[----:B------:R-:W2:Y:S04]  /*21c20*/  LDL R6, [R1+0x14] ;  /* 0x0000140001067983 */ /* 0x000ea80000100800 */
[----:B------:R-:W3:Y:S01]  /*21c30*/  LDL R5, [R1+0x20] ;  /* 0x0000200001057983 */ /* 0x000ee20000100800 */
[----:B------:R-:W1:Y:S01]  /*21c40*/  S2R R4, SR_TID.X ;  /* 0x0000000000047919 */ /* 0x000e620000002100 */
[----:B------:R-:W-:Y:S01]  /*21c50*/  BSSY B2, `(.L_x_1622) ;  /* 0x0000007000027945 */ /* 0x000fe20003800000 */
[----:B-1----:R-:W-:-:S04]  /*21c60*/  LOP3.LUT R4, R4, 0x7f, RZ, 0xc0, !PT ;  /* 0x0000007f04047812 */ /* 0x002fc800078ec0ff */
[----:B------:R-:W-:Y:S01]  /*21c70*/  ISETP.NE.AND P2, PT, R4, RZ, PT ;  /* 0x000000ff0400720c */ /* 0x000fe20003f45270 */
[----:B--2---:R-:W-:Y:S01]  /*21c80*/  IMAD R8, R6, 0x8, R7 ;  /* 0x0000000806087824 */ /* 0x004fe200078e0207 */
[----:B---3--:R-:W-:-:S04]  /*21c90*/  SHF.L.U32 R7, R5, 0x1f, RZ ;  /* 0x0000001f05077819 */ /* 0x008fc800000006ff */
[----:B------:R-:W1:Y:S02]  /*21ca0*/  SYNCS.PHASECHK.TRANS64.TRYWAIT P1, [R8+URZ+0x284a0], R7 ;  /* 0x0284a007080075a7 */ /* 0x000e64000802017f */
[----:B-1----:R-:W-:Y:S05]  /*21cb0*/  @!P1 BRA `(.L_x_1623) ;  /* 0x0000008c00ec9947 */ /* 0x002fea0003800000 */
.L_x_1869:
[----:B------:R-:W-:Y:S05]  /*21cc0*/  BSYNC B2 ;  /* 0x0000000000027941 */ /* 0x000fea0003800000 */
.L_x_1622:
        /* <DEDUP_REMOVED lines=9> */
.L_x_1625:
[----:B------:R-:W-:Y:S05]  /*21d60*/  BSYNC B2 ;  /* 0x0000000000027941 */ /* 0x000fea0003800000 */
.L_x_1624:
[----:B------:R-:W2:Y:S04]  /*21d70*/  LDL R5, [R1] ;  /* 0x0000000001057983 */ /* 0x000ea80000100800 */
        /* <DEDUP_REMOVED lines=8> */
[----:B--2---:R-:W-:Y:S01]  /*21e00*/  IMAD R6, R4, 0x4000, R5 ;  /* 0x0000400004067824 */ /* 0x004fe200078e0205 */
[----:B------:R-:W-:Y:S01]  /*21e10*/  LEA R5, R9, R0, 0x6 ;  /* 0x0000000009057211 */ /* 0x000fe200078e30ff */
[----:B------:R-:W-:-:S02]  /*21e20*/  VIADD R4, R8, 0x28490 ;  /* 0x0002849008047836 */ /* 0x000fc40000000000 */
[----:B------:R-:W-:-:S09]  /*21e30*/  VIADD R10, R6, 0x20000 ;  /* 0x00020000060a7836 */ /* 0x000fd20000000000 */
.L_x_1626:
        /* <DEDUP_REMOVED lines=16> */
.L_x_1627:
        /* <DEDUP_REMOVED lines=13> */
.L_x_1870:
[----:B------:R-:W-:Y:S05]  /*22010*/  BSYNC B2 ;  /* 0x0000000000027941 */ /* 0x000fea0003800000 */
.L_x_1628:
[----:B------:R-:W-:Y:S01]  /*22020*/  BSSY B2, `(.L_x_1630) ;  /* 0x000000b000027945 */ /* 0x000fe20003800000 */
[----:B------:R-:W-:Y:S02]  /*22030*/  IMAD.MOV.U32 R10, RZ, RZ, 0x0 ;  /* 0x00000000ff0a7424 */ /* 0x000fe400078e00ff */
        /* <DEDUP_REMOVED lines=9> */
.L_x_1631:
[----:B------:R-:W-:Y:S05]  /*220d0*/  BSYNC B2 ;  /* 0x0000000000027941 */ /* 0x000fea0003800000 */
.L_x_1630:
[----:B------:R-:W-:Y:S01]  /*220e0*/  R2UR UR10, R12 ;  /* 0x000000000c0a72ca */ /* 0x000fe200000e0000 */
[----:B------:R-:W-:Y:S01]  /*220f0*/  UIADD3 UR4, UP0, UR42, 0x670, URZ ;  /* 0x000006702a047890 */ /* 0x000fe2000ff1e03f */
[----:B------:R-:W-:Y:S01]  /*22100*/  R2UR UR6, R10 ;  /* 0x000000000a0672ca */ /* 0x000fe200000e0000 */
[----:B-12---:R-:W-:Y:S01]  /*22110*/  VIADD R8, R8, 0x284b0 ;  /* 0x000284b008087836 */ /* 0x006fe20000000000 */
[----:B------:R-:W-:Y:S01]  /*22120*/  R2UR UR7, R11 ;  /* 0x000000000b0772ca */ /* 0x000fe200000e0000 */
[----:B------:R-:W-:Y:S01]  /*22130*/  UIADD3.X UR5, URZ, UR43, URZ, UP0, !UPT ;  /* 0x0000002b3f057290 */ /* 0x000fe200087fe43f */
[----:B------:R-:W-:Y:S02]  /*22140*/  PLOP3.LUT P1, PT, PT, PT, PT, 0x80, 0x0 ;  /* 0x000000000000781c */ /* 0x000fe40003f2f070 */
[----:B------:R-:W-:-:S11]  /*22150*/  IADD3 R4, R6, 0x10000, RZ ;  /* 0x0001000006047810 */ /* 0x000fd60007ffe0ff */
.L_x_1632:
        /* <DEDUP_REMOVED lines=15> */
.L_x_1633:
        /* <DEDUP_REMOVED lines=10> */
.L_x_1621:
[----:B------:R-:W-:Y:S05]  /*222f0*/  BSYNC B1 ;  /* 0x0000000000017941 */ /* 0x000fea0003800000 */
.L_x_1620:
[----:B-1----:R-:W2:Y:S04]  /*22300*/  LDL.LU R4, [R1+0x14] ;  /* 0x0000140001047983 */ /* 0x002ea80000300800 */
        /* <DEDUP_REMOVED lines=11> */
.L_x_1600:
[----:B------:R-:W-:Y:S05]  /*223c0*/  BSYNC B0 ;  /* 0x0000000000007941 */ /* 0x000fea0003800000 */
.L_x_1599:
[----:B-12---:R-:W2:Y:S01]  /*223d0*/  LDL R7, [R1+0x18] ;  /* 0x0000180001077983 */ /* 0x006ea20000100800 */
[----:B------:R-:W1:Y:S01]  /*223e0*/  LDC R0, c[0x0][0x448] ;  /* 0x00011200ff007b82 */ /* 0x000e620000000800 */
[----:B------:R-:W-:Y:S07]  /*223f0*/  @!P0 WARPSYNC.ALL ;  /* 0x0000000000008948 */ /* 0x000fee0003800000 */
[----:B------:R-:W-:Y:S01]  /*22400*/  @!P0 BAR.SYNC.DEFER_BLOCKING 0xc, 0x180 ;  /* 0x0306000000008b1d */ /* 0x000fe20000010000 */
[----:B-1----:R-:W-:-:S13]  /*22410*/  ISETP.NE.AND P1, PT, R0, 0x1, PT ;  /* 0x000000010000780c */ /* 0x002fda0003f25270 */
[----:B------:R-:W1:Y:S08]  /*22420*/  @P1 LDC R2, c[0x0][0x44c] ;  /* 0x00011300ff021b82 */ /* 0x000e700000000800 */
[----:B------:R-:W3:Y:S01]  /*22430*/  @P1 LDC R3, c[0x0][0x450] ;  /* 0x00011400ff031b82 */ /* 0x000ee20000000800 */
[----:B--2---:R-:W-:-:S04]  /*22440*/  VIADD R0, R7, 0x7f ;  /* 0x0000007f07007836 */ /* 0x004fc80000000000 */
[----:B-1----:R-:W-:-:S04]  /*22450*/  @P1 IMAD.HI.U32 R2, R0, R2, RZ ;  /* 0x0000000200021227 */ /* 0x002fc800078e00ff */
[----:B------:R-:W-:Y:S01]  /*22460*/  IMAD.MOV.U32 R6, RZ, RZ, R0 ;  /* 0x000000ffff067224 */ /* 0x000fe200078e0000 */
[----:B---3--:R-:W-:Y:S02]  /*22470*/  @P1 SHF.R.U32.HI R6, RZ, R3, R2 ;  /* 0x00000003ff061219 */ /* 0x008fe40000011602 */
[----:B------:R-:W1:Y:S03]  /*22480*/  LDC.64 R2, c[0x0][0x9e0] ;  /* 0x00027800ff027b82 */ /* 0x000e660000000a00 */
[----:B------:R-:W-:Y:S01]  /*22490*/  IMAD.IADD R6, R17, 0x1, R6 ;  /* 0x0000000111067824 */ /* 0x000fe200078e0206 */
[----:B-1----:R-:W-:-:S03]  /*224a0*/  ISETP.GE.AND P2, PT, R3, 0x1, PT ;  /* 0x000000010300780c */ /* 0x002fc60003f46270 */
[----:B------:R-:W-:-:S10]  /*224b0*/  IMAD.IADD R2, R6, 0x1, R2 ;  /* 0x0000000106027824 */ /* 0x000fd400078e0202 */
[----:B------:R-:W-:Y:S05]  /*224c0*/  @!P2 BRA `(.L_x_1635) ;  /* 0x000000000048a947 */ /* 0x000fea0003800000 */
[C---:B------:R-:W-:Y:S01]  /*224d0*/  ISETP.GT.AND P0, PT, R6.reuse, RZ, PT ;  /* 0x000000ff0600720c */ /* 0x040fe20003f04270 */
[----:B------:R-:W-:Y:S01]  /*224e0*/  BSSY B0, `(.L_x_1636) ;  /* 0x000000e000007945 */ /* 0x000fe20003800000 */
[----:B------:R-:W-:-:S11]  /*224f0*/  VIADD R0, R6, 0xffffffff ;  /* 0xffffffff06007836 */ /* 0x000fd60000000000 */
[----:B------:R-:W-:Y:S05]  /*22500*/  @P0 BRA `(.L_x_1637) ;  /* 0x00000000001c0947 */ /* 0x000fea0003800000 */
[----:B------:R-:W-:Y:S02]  /*22510*/  ISETP.NE.AND P0, PT, R3, 0x1, PT ;  /* 0x000000010300780c */ /* 0x000fe40003f05270 */
[----:B------:R-:W-:-:S11]  /*22520*/  IADD3 R0, -R6, RZ, RZ ;  /* 0x000000ff06007210 */ /* 0x000fd60007ffe1ff */
[----:B------:R-:W1:Y:S02]  /*22530*/  @P0 LDC.64 R4, c[0x0][0x9e8] ;  /* 0x00027a00ff040b82 */ /* 0x000e640000000a00 */
[----:B-1----:R-:W-:-:S05]  /*22540*/  @P0 IMAD.HI.U32 R4, R0, R4, RZ ;  /* 0x0000000400040227 */ /* 0x002fca00078e00ff */
[----:B------:R-:W-:-:S04]  /*22550*/  @P0 SHF.R.U32.HI R0, RZ, R5, R4 ;  /* 0x00000005ff000219 */ /* 0x000fc80000011604 */
[----:B------:R-:W-:Y:S01]  /*22560*/  LOP3.LUT R0, RZ, R0, RZ, 0x33, !PT ;  /* 0x00000000ff007212 */ /* 0x000fe200078e33ff */
[----:B------:R-:W-:Y:S06]  /*22570*/  BRA `(.L_x_1638) ;  /* 0x0000000000107947 */ /* 0x000fec0003800000 */
.L_x_1637:
[----:B------:R-:W-:-:S13]  /*22580*/  ISETP.NE.AND P0, PT, R3, 0x1, PT ;  /* 0x000000010300780c */ /* 0x000fda0003f05270 */
[----:B------:R-:W1:Y:S02]  /*22590*/  @P0 LDC.64 R4, c[0x0][0x9e8] ;  /* 0x00027a00ff040b82 */ /* 0x000e640000000a00 */
[----:B-1----:R-:W-:-:S05]  /*225a0*/  @P0 IMAD.HI.U32 R4, R0, R4, RZ ;  /* 0x0000000400040227 */ /* 0x002fca00078e00ff */
[----:B------:R-:W-:-:S07]  /*225b0*/  @P0 SHF.R.U32.HI R0, RZ, R5, R4 ;  /* 0x00000005ff000219 */ /* 0x000fce0000011604 */
.L_x_1638:
[----:B------:R-:W-:Y:S05]  /*225c0*/  BSYNC B0 ;  /* 0x0000000000007941 */ /* 0x000fea0003800000 */
.L_x_1636:
[----:B------:R-:W-:-:S05]  /*225d0*/  IMAD R0, R0, R3, R3 ;  /* 0x0000000300007224 */ /* 0x000fca00078e0203 */
[----:B------:R-:W-:-:S07]  /*225e0*/  VIMNMX R2, R2, R0, PT ;  /* 0x0000000002027248 */ /* 0x000fce0003fe0100 */
.L_x_1635:
[----:B------:R-:W-:Y:S01]  /*225f0*/  VIADD R2, R2, 0x3f ;  /* 0x0000003f02027836 */ /* 0x000fe20000000000 */
[----:B------:R-:W1:Y:S01]  /*22600*/  @P1 LDC R4, c[0x0][0x450] ;  /* 0x00011400ff041b82 */ /* 0x000e620000000800 */
[----:B------:R-:W-:-:S03]  /*22610*/  ULDC UR4, c[0x0][0x9dc] ;  /* 0x0002770000047ab9 */ /* 0x000fc60000000800 */
[----:B------:R-:W-:-:S04]  /*22620*/  SHF.R.S32.HI R0, RZ, 0x1f, R2 ;  /* 0x0000001fff007819 */ /* 0x000fc80000011402 */
[----:B------:R-:W-:Y:S02]  /*22630*/  LEA.HI R0, R0, R2, RZ, 0x6 ;  /* 0x0000000200007211 */ /* 0x000fe400078f30ff */
[----:B------:R-:W2:Y:S02]  /*22640*/  @P1 LDC R2, c[0x0][0x44c] ;  /* 0x00011300ff021b82 */ /* 0x000ea40000000800 */
[----:B------:R-:W-:-:S04]  /*22650*/  SHF.R.S32.HI R0, RZ, 0x6, R0 ;  /* 0x00000006ff007819 */ /* 0x000fc80000011400 */
[----:B------:R-:W-:Y:S01]  /*22660*/  VIMNMX R6, R21, R0, PT ;  /* 0x0000000015067248 */ /* 0x000fe20003fe0100 */
[----:B------:R-:W-:-:S04]  /*22670*/  IMAD.MOV.U32 R0, RZ, RZ, R7 ;  /* 0x000000ffff007224 */ /* 0x000fc800078e0007 */
[----:B------:R3:W-:Y:S01]  /*22680*/  STL [R1+0x50], R6 ;  /* 0x0000500601007387 */ /* 0x0007e20000100800 */
[----:B--2---:R-:W-:-:S05]  /*22690*/  @P1 IMAD.HI.U32 R2, R7, R2, RZ ;  /* 0x0000000207021227 */ /* 0x004fca00078e00ff */
[----:B-1----:R-:W-:-:S05]  /*226a0*/  @P1 SHF.R.U32.HI R0, RZ, R4, R2 ;  /* 0x00000004ff001219 */ /* 0x002fca0000011602 */
[----:B------:R-:W-:-:S04]  /*226b0*/  IMAD.IADD R0, R20, 0x1, R0 ;  /* 0x0000000114007824 */ /* 0x000fc800078e0200 */
[----:B------:R-:W-:Y:S01]  /*226c0*/  VIADD R2, R0, -UR4 ;  /* 0x8000000400027c36 */ /* 0x000fe20008000000 */
[----:B---3--:R-:W-:Y:S06]  /*226d0*/  @!P2 BRA `(.L_x_1639) ;  /* 0x000000000044a947 */ /* 0x008fec0003800000 */
        /* <DEDUP_REMOVED lines=10> */
.L_x_1641:
[----:B------:R-:W-:-:S13]  /*22780*/  ISETP.NE.AND P0, PT, R3, 0x1, PT ;  /* 0x000000010300780c */ /* 0x000fda0003f05270 */
[----:B------:R-:W1:Y:S02]  /*22790*/  @P0 LDC.64 R4, c[0x0][0x9e8] ;  /* 0x00027a00ff040b82 */ /* 0x000e640000000a00 */
[----:B-1----:R-:W-:-:S05]  /*227a0*/  @P0 IMAD.HI.U32 R4, R0, R4, RZ ;  /* 0x0000000400040227 */ /* 0x002fca00078e00ff */
[----:B------:R-:W-:-:S07]  /*227b0*/  @P0 SHF.R.U32.HI R0, RZ, R5, R4 ;  /* 0x00000005ff000219 */ /* 0x000fce0000011604 */
.L_x_1642:
[----:B------:R-:W-:Y:S05]  /*227c0*/  BSYNC B0 ;  /* 0x0000000000007941 */ /* 0x000fea0003800000 */
.L_x_1640:
[----:B------:R-:W-:-:S05]  /*227d0*/  IMAD R0, R0, R3, RZ ;  /* 0x0000000300007224 */ /* 0x000fca00078e02ff */
[----:B------:R-:W-:-:S07]  /*227e0*/  VIMNMX R2, R2, R0, !PT ;  /* 0x0000000002027248 */ /* 0x000fce0007fe0100 */
.L_x_1639:
[----:B------:R-:W-:-:S04]  /*227f0*/  SHF.R.S32.HI R0, RZ, 0x1f, R2 ;  /* 0x0000001fff007819 */ /* 0x000fc80000011402 */
[----:B------:R-:W-:-:S04]  /*22800*/  LEA.HI R0, R0, R2, RZ, 0x6 ;  /* 0x0000000200007211 */ /* 0x000fc800078f30ff */
[----:B------:R-:W-:-:S04]  /*22810*/  SHF.R.S32.HI R0, RZ, 0x6, R0 ;  /* 0x00000006ff007819 */ /* 0x000fc80000011400 */
[----:B------:R-:W-:-:S04]  /*22820*/  VIMNMX R3, RZ, R0, !PT ;  /* 0x00000000ff037248 */ /* 0x000fc80007fe0100 */
[----:B------:R-:W-:Y:S01]  /*22830*/  ISETP.GT.AND P0, PT, R6, R3, PT ;  /* 0x000000030600720c */ /* 0x000fe20003f04270 */
[----:B------:R1:W-:-:S12]  /*22840*/  STL [R1+0x30], R3 ;  /* 0x0000300301007387 */ /* 0x0003d80000100800 */
[----:B-1----:R-:W-:Y:S05]  /*22850*/  @P0 BRA `(.L_x_1643) ;  /* 0x0000000000440947 */ /* 0x002fea0003800000 */
[----:B------:R-:W1:Y:S02]  /*22860*/  S2R R3, SR_TID.X ;  /* 0x0000000000037919 */ /* 0x000e640000002100 */
[----:B-1----:R-:W-:-:S04]  /*22870*/  LOP3.LUT R3, R3, 0x7f, RZ, 0xc0, !PT ;  /* 0x0000007f03037812 */ /* 0x002fc800078ec0ff */
[----:B------:R-:W-:-:S13]  /*22880*/  ISETP.NE.AND P0, PT, R3, RZ, PT ;  /* 0x000000ff0300720c */ /* 0x000fda0003f05270 */
[----:B------:R-:W-:Y:S05]  /*22890*/  @P0 BRA `(.L_x_1644) ;  /* 0x0000003400d00947 */ /* 0x000fea0003800000 */
[----:B------:R-:W1:Y:S01]  /*228a0*/  S2R R2, SR_LANEID ;  /* 0x0000000000027919 */ /* 0x000e620000000000 */
[----:B------:R-:W-:Y:S01]  /*228b0*/  VOTEU.ANY UR4, UPT, PT ;  /* 0x0000000000047886 */ /* 0x000fe200038e0100 */
[----:B------:R-:W2:Y:S01]  /*228c0*/  LDC.64 R4, c[0x0][0xc60] ;  /* 0x00031800ff047b82 */ /* 0x000ea20000000a00 */
[----:B------:R-:W1:Y:S02]  /*228d0*/  FLO.U32 R0, UR4 ;  /* 0x0000000400007d00 */ /* 0x000e6400080e0000 */
[----:B-1----:R-:W-:-:S06]  /*228e0*/  ISETP.EQ.U32.AND P0, PT, R0, R2, PT ;  /* 0x000000020000720c */ /* 0x002fcc0003f02070 */
[----:B------:R-:W2:Y:S07]  /*228f0*/  POPC R2, UR4 ;  /* 0x0000000400027d09 */ /* 0x000eae0008000000 */
[----:B--2---:R-:W2:Y:S04]  /*22900*/  @P0 ATOMG.E.ADD.STRONG.GPU PT, R2, desc[UR46][R4.64], R2 ;  /* 0x00000002040209a8 */ /* 0x004ea800081ee1ee */
[----:B--2---:R1:W2:Y:S02]  /*22910*/  SHFL.IDX PT, R2, R2, R0, 0x1f ;  /* 0x00001f0002027589 */ /* 0x0042a400000e0000 */
[----:B-1----:R-:W1:Y:S02]  /*22920*/  S2R R0, SR_LTMASK ;  /* 0x0000000000007919 */ /* 0x002e640000003900 */
[----:B-1----:R-:W-:-:S06]  /*22930*/  LOP3.LUT R0, R0, UR4, RZ, 0xc0, !PT ;  /* 0x0000000400007c12 */ /* 0x002fcc000f8ec0ff */
[----:B------:R-:W2:Y:S02]  /*22940*/  POPC R0, R0 ;  /* 0x0000000000007309 */ /* 0x000ea40000000000 */
[----:B--2---:R-:W-:Y:S01]  /*22950*/  IADD3 R16, R2, UR37, R0 ;  /* 0x0000002502107c10 */ /* 0x004fe2000fffe000 */
[----:B------:R-:W-:Y:S06]  /*22960*/  BRA `(.L_x_1644) ;  /* 0x00000034009c7947 */ /* 0x000fec0003800000 */
.L_x_1643:
[----:B------:R-:W2:Y:S01]  /*22970*/  LDL R17, [R1] ;  /* 0x0000000001117983 */ /* 0x000ea20000100800 */
[----:B------:R-:W-:Y:S01]  /*22980*/  BSSY B6, `(.L_x_1645) ;  /* 0x0000014000067945 */ /* 0x000fe20003800000 */
[----:B--2---:R-:W-:-:S05]  /*22990*/  VIADD R0, R17, 0x20000 ;  /* 0x0002000011007836 */ /* 0x004fca0000000000 */
        /* <DEDUP_REMOVED lines=8> */
[----:B------:R-:W1:Y:S01]  /*22a20*/  LDC.64 R2, c[0x4][R2] ;  /* 0x0100000002027b82 */ /* 0x000e620000000a00 */
[----:B------:R-:W-:Y:S02]  /*22a30*/  IMAD.U32 R5, RZ, RZ, UR7 ;  /* 0x00000007ff057e24 */ /* 0x000fe4000f8e00ff */
[----:B------:R-:W-:Y:S02]  /*22a40*/  IMAD.U32 R6, RZ, RZ, UR8 ;  /* 0x00000008ff067e24 */ /* 0x000fe4000f8e00ff */
[----:B------:R-:W-:-:S02]  /*22a50*/  IMAD.U32 R10, RZ, RZ, UR4 ;  /* 0x00000004ff0a7e24 */ /* 0x000fc4000f8e00ff */
[----:B0-----:R-:W-:Y:S02]  /*22a60*/  IMAD.U32 R11, RZ, RZ, UR5 ;  /* 0x00000005ff0b7e24 */ /* 0x001fe4000f8e00ff */
[----:B------:R-:W-:Y:S02]  /*22a70*/  IMAD.MOV.U32 R8, RZ, RZ, 0x70 ;  /* 0x00000070ff087424 */ /* 0x000fe400078e00ff */
[----:B------:R-:W-:Y:S02]  /*22a80*/  IMAD.MOV.U32 R12, RZ, RZ, 0x1 ;  /* 0x00000001ff0c7424 */ /* 0x000fe400078e00ff */
[----:B------:R-:W-:-:S07]  /*22a90*/  IMAD.MOV.U32 R13, RZ, RZ, RZ ;  /* 0x000000ffff0d7224 */ /* 0x000fce00078e00ff */
[----:B------:R-:W-:-:S07]  /*22aa0*/  LEPC R20, `(.L_x_1646) ;  /* 0x000000001014794e */ /* 0x000fce0000000000 */
[----:B-1----:R-:W-:Y:S05]  /*22ab0*/  CALL.ABS.NOINC R2 ;  /* 0x0000000002007343 */ /* 0x002fea0003c00000 */
.L_x_1646:
[----:B------:R-:W-:Y:S05]  /*22ac0*/  BSYNC B6 ;  /* 0x0000000000067941 */ /* 0x000fea0003800000 */
.L_x_1645:
[----:B------:R-:W-:Y:S02]  /*22ad0*/  IMAD.MOV.U32 R2, RZ, RZ, R17 ;  /* 0x000000ffff027224 */ /* 0x000fe400078e0011 */
[----:B------:R-:W2:Y:S01]  /*22ae0*/  LDL.LU R17, [R1+0x28] ;  /* 0x0000280001117983 */ /* 0x000ea20000300800 */
[----:B------:R-:W-:Y:S01]  /*22af0*/  BSSY B6, `(.L_x_1647) ;  /* 0x0000017000067945 */ /* 0x000fe20003800000 */
[----:B------:R-:W-:-:S05]  /*22b00*/  VIADD R0, R2, 0x10000 ;  /* 0x0001000002007836 */ /* 0x000fca0000000000 */
        /* <DEDUP_REMOVED lines=9> */
[----:B------:R-:W-:Y:S01]  /*22ba0*/  IMAD.U32 R4, RZ, RZ, UR6 ;  /* 0x00000006ff047e24 */ /* 0x000fe2000f8e00ff */
[----:B------:R-:W-:Y:S01]  /*22bb0*/  MOV R5, UR7 ;  /* 0x0000000700057c02 */ /* 0x000fe20008000f00 */
[----:B------:R-:W2:Y:S01]  /*22bc0*/  LDC.64 R2, c[0x4][R2] ;  /* 0x0100000002027b82 */ /* 0x000ea20000000a00 */
        /* <DEDUP_REMOVED lines=8> */
[----:B-12---:R-:W-:Y:S05]  /*22c50*/  CALL.ABS.NOINC R2 ;  /* 0x0000000002007343 */ /* 0x006fea0003c00000 */
.L_x_1648:
[----:B------:R-:W-:Y:S05]  /*22c60*/  BSYNC B6 ;  /* 0x0000000000067941 */ /* 0x000fea0003800000 */
.L_x_1647:
[----:B------:R-:W2:Y:S01]  /*22c70*/  LDL R2, [R1] ;  /* 0x0000000001027983 */ /* 0x000ea20000100800 */
[----:B------:R-:W-:Y:S01]  /*22c80*/  BSSY B6, `(.L_x_1649) ;  /* 0x0000015000067945 */ /* 0x000fe20003800000 */
[----:B--2---:R-:W-:-:S05]  /*22c90*/  VIADD R0, R2, 0x8000 ;  /* 0x0000800002007836 */ /* 0x004fca0000000000 */
[----:B------:R2:W-:Y:S01]  /*22ca0*/  STL [R1+0x4], R0 ;  /* 0x0000040001007387 */ /* 0x0005e20000100800 */
[----:B------:R-:W-:-:S13]  /*22cb0*/  LOP3.LUT P0, RZ, R0, 0x1bf, RZ, 0xc0, !PT ;  /* 0x000001bf00ff7812 */ /* 0x000fda000780c0ff */
[----:B--2---:R-:W-:Y:S05]  /*22cc0*/  @!P0 BRA `(.L_x_1650) ;  /* 0x0000000000408947 */ /* 0x004fea0003800000 */
[----:B------:R-:W-:Y:S01]  /*22cd0*/  MOV R2, 0x0 ;  /* 0x0000000000027802 */ /* 0x000fe20000000f00 */
[----:B------:R-:W-:Y:S01]  /*22ce0*/  ULDC.64 UR6, c[0x4][0x1c8] ;  /* 0x0100720000067ab9 */ /* 0x000fe20000000a00 */
[----:B------:R-:W-:Y:S01]  /*22cf0*/  ULDC.64 UR8, c[0x4][0x1d0] ;  /* 0x0100740000087ab9 */ /* 0x000fe20000000a00 */
[----:B------:R-:W-:Y:S01]  /*22d00*/  ULDC.64 UR4, c[0x4][0x158] ;  /* 0x0100560000047ab9 */ /* 0x000fe20000000a00 */
[----:B------:R-:W-:Y:S01]  /*22d10*/  MOV R4, UR6 ;  /* 0x0000000600047c02 */ /* 0x000fe20008000f00 */
[----:B------:R-:W-:Y:S01]  /*22d20*/  IMAD.U32 R5, RZ, RZ, UR7 ;  /* 0x00000007ff057e24 */ /* 0x000fe2000f8e00ff */
        /* <DEDUP_REMOVED lines=10> */
.L_x_1650:
[----:B------:R-:W-:Y:S05]  /*22dd0*/  BSYNC B6 ;  /* 0x0000000000067941 */ /* 0x000fea0003800000 */
.L_x_1649:
[----:B------:R-:W-:Y:S01]  /*22de0*/  LOP3.LUT P6, RZ, R17, 0x1, RZ, 0xc0, !PT ;  /* 0x0000000111ff7812 */ /* 0x000fe200078cc0ff */
[----:B------:R-:W-:-:S12]  /*22df0*/  BSSY B6, `(.L_x_1651) ;  /* 0x0000012000067945 */ /* 0x000fd80003800000 */
[----:B------:R-:W-:Y:S05]  /*22e00*/  @!P6 BRA `(.L_x_1652) ;  /* 0x000000000040e947 */ /* 0x000fea0003800000 */
        /* <DEDUP_REMOVED lines=16> */
.L_x_1652:
[----:B------:R-:W-:Y:S05]  /*22f10*/  BSYNC B6 ;  /* 0x0000000000067941 */ /* 0x000fea0003800000 */
.L_x_1651:
[----:B------:R-:W-:Y:S01]  /*22f20*/  ULDC.64 UR4, c[0x0][0x9f8] ;  /* 0x00027e0000047ab9 */ /* 0x000fe20000000a00 */
[----:B------:R-:W-:Y:S02]  /*22f30*/  MOV R9, R19 ;  /* 0x0000001300097202 */ /* 0x000fe40000000f00 */
[----:B------:R-:W-:-:S04]  /*22f40*/  ISETP.NE.U32.AND P0, PT, RZ, UR4, PT ;  /* 0x00000004ff007c0c */ /* 0x000fc8000bf05070 */
[----:B------:R-:W-:Y:S01]  /*22f50*/  ISETP.NE.AND.EX P0, PT, RZ, UR5, PT, P0 ;  /* 0x00000005ff007c0c */ /* 0x000fe2000bf05300 */
[----:B------:R-:W-:-:S12]  /*22f60*/  ULDC.64 UR4, c[0x0][0xa08] ;  /* 0x0002820000047ab9 */ /* 0x000fd80000000a00 */
[----:B------:R-:W2:Y:S02]  /*22f70*/  @P0 LDC.64 R2, c[0x0][0x9f8] ;  /* 0x00027e00ff020b82 */ /* 0x000ea40000000a00 */
[----:B--2---:R-:W-:-:S05]  /*22f80*/  @P0 IMAD.WIDE R2, R19, 0x4, R2 ;  /* 0x0000000413020825 */ /* 0x004fca00078e0202 */
[----:B------:R2:W3:Y:S02]  /*22f90*/  @P0 LDG.E R9, desc[UR46][R2.64] ;  /* 0x0000002e02090981 */ /* 0x0004e4000c1e1900 */
[----:B--2---:R-:W2:Y:S02]  /*22fa0*/  LDC.64 R2, c[0x0][0x418] ;  /* 0x00010600ff027b82 */ /* 0x004ea40000000a00 */
[----:B--2---:R-:W-:Y:S01]  /*22fb0*/  LOP3.LUT P0, RZ, R2, UR4, RZ, 0xfc, !PT ;  /* 0x0000000402ff7c12 */ /* 0x004fe2000f80fcff */
[----:B------:R-:W-:-:S03]  /*22fc0*/  UMOV UR4, 0xffffffff ;  /* 0xffffffff00047882 */ /* 0x000fc60000000000 */
[----:B------:R-:W-:Y:S02]  /*22fd0*/  LOP3.LUT P0, RZ, R3, UR5, RZ, 0xfc, P0 ;  /* 0x0000000503ff7c12 */ /* 0x000fe4000800fcff */
[----:B---3--:R-:W-:Y:S01]  /*22fe0*/  SHF.R.S32.HI R10, RZ, 0x1f, R9 ;  /* 0x0000001fff0a7819 */ /* 0x008fe20000011409 */
[----:B------:R2:W-:Y:S01]  /*22ff0*/  STL [R1+0x24], R9 ;  /* 0x0000240901007387 */ /* 0x0005e20000100800 */
[----:B-1----:R-:W-:-:S03]  /*23000*/  SEL R17, R9, RZ, !P0 ;  /* 0x000000ff09117207 */ /* 0x002fc60004000000 */
[----:B------:R2:W-:Y:S01]  /*23010*/  STL [R1+0x2c], R10 ;  /* 0x00002c0a01007387 */ /* 0x0005e20000100800 */
[----:B------:R-:W-:Y:S05]  /*23020*/  BRA.DIV UR4, `(.L_x_1653) ;  /* 0x0000007e04387947 */ /* 0x000fea000b800000 */
[----:B------:R-:W1:Y:S02]  /*23030*/  S2R R0, SR_TID.X ;  /* 0x0000000000007919 */ /* 0x000e640000002100 */
[----:B-1----:R-:W-:-:S04]  /*23040*/  SHF.R.U32.HI R0, RZ, 0x5, R0 ;  /* 0x00000005ff007819 */ /* 0x002fc80000011600 */
[----:B------:R-:W-:-:S05]  /*23050*/  LOP3.LUT R0, R0, 0x3, RZ, 0xc0, !PT ;  /* 0x0000000300007812 */ /* 0x000fca00078ec0ff */
[----:B------:R1:W3:Y:S02]  /*23060*/  SHFL.IDX PT, R14, R0, RZ, 0x1f ;  /* 0x00001fff000e7589 */ /* 0x0002e400000e0000 */
.L_x_1873:
[----:B-1----:R-:W4:Y:S01]  /*23070*/  LDL.LU R0, [R1+0x28] ;  /* 0x0000280001007983 */ /* 0x002f220000300800 */
[----:B------:R-:W-:Y:S02]  /*23080*/  PLOP3.LUT P1, PT, PT, PT, PT, 0x8, 0x0 ;  /* 0x000000000000781c */ /* 0x000fe40003f2e170 */
[----:B---3--:R-:W-:Y:S02]  /*23090*/  ISETP.NE.AND P0, PT, R14, RZ, PT ;  /* 0x000000ff0e00720c */ /* 0x008fe40003f05270 */
[----:B----4-:R-:W-:-:S09]  /*230a0*/  LOP3.LUT R0, R0, 0xfffffffe, RZ, 0xc0, !PT ;  /* 0xfffffffe00007812 */ /* 0x010fd200078ec0ff */
[----:B------:R-:W-:-:S05]  /*230b0*/  @P1 LOP3.LUT R0, R0, 0x1, RZ, 0xfc, !PT ;  /* 0x0000000100001812 */ /* 0x000fca00078efcff */
[----:B------:R1:W-:Y:S01]  /*230c0*/  STL [R1+0x28], R0 ;  /* 0x0000280001007387 */ /* 0x0003e20000100800 */
[----:B------:R-:W-:Y:S05]  /*230d0*/  @P0 BRA `(.L_x_1654) ;  /* 0x0000000400980947 */ /* 0x000fea0003800000 */
[----:B------:R-:W-:-:S03]  /*230e0*/  UMOV UR4, 0xffffffff ;  /* 0xffffffff00047882 */ /* 0x000fc60000000000 */
[----:B------:R-:W-:Y:S05]  /*230f0*/  BRA.DIV UR4, `(.L_x_1655) ;  /* 0x0000007e04387947 */ /* 0x000fea000b800000 */
[----:B------:R-:W-:-:S13]  /*23100*/  ELECT P6, URZ, PT ;  /* 0x00000000003f782f */ /* 0x000fda00038c0000 */
.L_x_1876:
[----:B------:R-:W-:Y:S05]  /*23110*/  @!P6 BRA `(.L_x_1654) ;  /* 0x000000040088e947 */ /* 0x000fea0003800000 */
[----:B-1----:R-:W3:Y:S01]  /*23120*/  LDL R0, [R1+0x50] ;  /* 0x0000500001007983 */ /* 0x002ee20000100800 */
[----:B------:R-:W-:-:S04]  /*23130*/  ISETP.NE.U32.AND P0, PT, R2, RZ, PT ;  /* 0x000000ff0200720c */ /* 0x000fc80003f05070 */
[----:B------:R-:W-:Y:S01]  /*23140*/  ISETP.NE.AND.EX P0, PT, R3, RZ, PT, P0 ;  /* 0x000000ff0300720c */ /* 0x000fe20003f05300 */
[----:B---3--:R-:W-:-:S12]  /*23150*/  VIADD R4, R0, 0xffffffff ;  /* 0xffffffff00047836 */ /* 0x008fd80000000000 */
[----:B------:R-:W-:Y:S05]  /*23160*/  @!P0 BRA `(.L_x_1656) ;  /* 0x0000000000488947 */ /* 0x000fea0003800000 */
[----:B------:R-:W1:Y:S01]  /*23170*/  LDC R8, c[0x0][0x43c] ;  /* 0x00010f00ff087b82 */ /* 0x000e620000000800 */
[----:B------:R-:W-:Y:S01]  /*23180*/  IMAD.MOV.U32 R0, RZ, RZ, R4 ;  /* 0x000000ffff007224 */ /* 0x000fe200078e0004 */
[----:B------:R-:W-:Y:S01]  /*23190*/  ULDC.64 UR4, c[0x0][0x428] ;  /* 0x00010a0000047ab9 */ /* 0x000fe20000000a00 */
[----:B-1----:R-:W-:-:S13]  /*231a0*/  ISETP.NE.AND P0, PT, R8, 0x1, PT ;  /* 0x000000010800780c */ /* 0x002fda0003f05270 */
[----:B------:R-:W1:Y:S02]  /*231b0*/  @P0 LDC.64 R6, c[0x0][0x440] ;  /* 0x00011000ff060b82 */ /* 0x000e640000000a00 */
[----:B-1----:R-:W-:-:S05]  /*231c0*/  @P0 IMAD.HI.U32 R6, R4, R6, RZ ;  /* 0x0000000604060227 */ /* 0x002fca00078e00ff */
        /* <DEDUP_REMOVED lines=8> */
[----:B------:R-:W-:-:S03]  /*23250*/  LEA R2, P0, R6, R2, 0x2 ;  /* 0x0000000206027211 */ /* 0x000fc600078010ff */
[----:B------:R-:W-:-:S05]  /*23260*/  IMAD.IADD R0, R7, 0x1, R0 ;  /* 0x0000000107007824 */ /* 0x000fca00078e0200 */
[----:B------:R-:W-:-:S05]  /*23270*/  LEA.HI.X R3, R6, R3, R0, 0x2, P0 ;  /* 0x0000000306037211 */ /* 0x000fca00000f1400 */
[----:B------:R1:W5:Y:S02]  /*23280*/  LDG.E R17, desc[UR46][R2.64] ;  /* 0x0000002e02117981 */ /* 0x000364000c1e1900 */
.L_x_1656:
[----:B--2---:R-:W2:Y:S04]  /*23290*/  LDL R10, [R1] ;  /* 0x00000000010a7983 */ /* 0x004ea80000100800 */
[----:B------:R-:W2:Y:S04]  /*232a0*/  LDL R0, [R1+0xc] ;  /* 0x00000c0001007983 */ /* 0x000ea80000100800 */
[----:B-1----:R-:W3:Y:S01]  /*232b0*/  LDL R2, [R1+0x1c] ;  /* 0x00001c0001027983 */ /* 0x002ee20000100800 */
[----:B------:R-:W1:Y:S02]  /*232c0*/  S2R R9, SR_TID.X ;  /* 0x0000000000097919 */ /* 0x000e640000002100 */
[----:B-1----:R-:W-:-:S04]  /*232d0*/  LOP3.LUT R9, R9, 0x7f, RZ, 0xc0, !PT ;  /* 0x0000007f09097812 */ /* 0x002fc800078ec0ff */
[----:B------:R-:W-:Y:S01]  /*232e0*/  ISETP.NE.AND P1, PT, R9, RZ, PT ;  /* 0x000000ff0900720c */ /* 0x000fe20003f25270 */
[----:B--2---:R-:W-:Y:S01]  /*232f0*/  IMAD R0, R0, 0x8, R10 ;  /* 0x0000000800007824 */ /* 0x004fe200078e020a */
[----:B---3--:R-:W-:-:S04]  /*23300*/  SHF.L.U32 R3, R2, 0x1f, RZ ;  /* 0x0000001f02037819 */ /* 0x008fc800000006ff */
[----:B------:R-:W1:Y:S02]  /*23310*/  SYNCS.PHASECHK.TRANS64.TRYWAIT P0, [R0+URZ+0x28480], R3 ;  /* 0x02848003000075a7 */ /* 0x000e64000800017f */
[----:B-1----:R-:W-:Y:S05]  /*23320*/  @!P0 BRA `(.L_x_1657) ;  /* 0x0000007800cc8947 */ /* 0x002fea0003800000 */
.L_x_1877:
        /* <DEDUP_REMOVED lines=8> */
.L_x_1658:
[----:B------:R-:W2:Y:S04]  /*233b0*/  LDL R6, [R1] ;  /* 0x0000000001067983 */ /* 0x000ea80000100800 */
[----:B------:R-:W2:Y:S04]  /*233c0*/  LDL R2, [R1+0xc] ;  /* 0x00000c0001027983 */ /* 0x000ea80000100800 */
[----:B------:R-:W3:Y:S01]  /*233d0*/  LDL R5, [R1+0x34] ;  /* 0x0000340001057983 */ /* 0x000ee20000100800 */
[----:B------:R-:W-:Y:S01]  /*233e0*/  R2UR UR9, R0 ;  /* 0x00000000000972ca */ /* 0x000fe200000e0000 */
[----:B------:R-:W-:Y:S01]  /*233f0*/  UIADD3 UR4, UP0, UR42, 0x470, URZ ;  /* 0x000004702a047890 */ /* 0x000fe2000ff1e03f */
[----:B------:R-:W-:Y:S01]  /*23400*/  R2UR UR12, R18 ;  /* 0x00000000120c72ca */ /* 0x000fe200000e0000 */
[----:B------:R-:W-:Y:S01]  /*23410*/  UMOV UR10, URZ ;  /* 0x0000003f000a7c82 */ /* 0x000fe20008000000 */
[----:B-----5:R-:W-:Y:S01]  /*23420*/  R2UR UR13, R17 ;  /* 0x00000000110d72ca */ /* 0x020fe200000e0000 */
[----:B------:R-:W-:Y:S01]  /*23430*/  UIADD3.X UR5, URZ, UR43, URZ, UP0, !UPT ;  /* 0x0000002b3f057290 */ /* 0x000fe200087fe43f */
[----:B------:R-:W-:Y:S01]  /*23440*/  UMOV UR6, 0x0 ;  /* 0x0000000000067882 */ /* 0x000fe20000000000 */
[----:B------:R-:W-:Y:S01]  /*23450*/  UMOV UR7, 0x14f00000 ;  /* 0x14f0000000077882 */ /* 0x000fe20000000000 */
[----:B------:R-:W-:-:S05]  /*23460*/  UMOV UR15, 0x80 ;  /* 0x00000080000f7882 */ /* 0x000fca0000000000 */
[----:B------:R-:W-:Y:S01]  /*23470*/  UIADD3 UR9, UR9, 0x28470, URZ ;  /* 0x0002847009097890 */ /* 0x000fe2000fffe03f */
[----:B--2---:R-:W-:Y:S01]  /*23480*/  IMAD R2, R2, 0x4000, R6 ;  /* 0x0000400002027824 */ /* 0x004fe200078e0206 */
[----:B---3--:R-:W-:-:S04]  /*23490*/  LEA R4, R4, R5, 0x6 ;  /* 0x0000000504047211 */ /* 0x008fc800078e30ff */
[----:B------:R-:W-:Y:S02]  /*234a0*/  R2UR UR14, R2 ;  /* 0x00000000020e72ca */ /* 0x000fe400000e0000 */
[----:B------:R-:W-:-:S11]  /*234b0*/  R2UR UR11, R4 ;  /* 0x00000000040b72ca */ /* 0x000fd600000e0000 */
[----:B------:R-:W-:Y:S02]  /*234c0*/  UIADD3 UR8, UR14, 0x10000, URZ ;  /* 0x000100000e087890 */ /* 0x000fe4000fffe03f */
[----:B------:R-:W-:-:S07]  /*234d0*/  UIADD3 UR14, UR14, 0x12000, URZ ;  /* 0x000120000e0e7890 */ /* 0x000fce000fffe03f */
[----:B------:R2:W-:Y:S02]  /*234e0*/  UTMALDG.4D [UR8], [UR4], desc[UR6] ;  /* 0x00000608040075b4 */ /* 0x0005e40008019000 */
[----:B--2---:R-:W-:Y:S01]  /*234f0*/  UMOV UR8, UR14 ;  /* 0x0000000e00087c82 */ /* 0x004fe20008000000 */
[----:B------:R-:W-:Y:S02]  /*23500*/  UMOV UR10, UR15 ;  /* 0x0000000f000a7c82 */ /* 0x000fe40008000000 */
[----:B------:R2:W-:Y:S01]  /*23510*/  UTMALDG.4D [UR8], [UR4], desc[UR6] ;  /* 0x00000608040075b4 */ /* 0x0005e20008019000 */
[----:B------:R-:W3:Y:S02]  /*23520*/  SYNCS.PHASECHK.TRANS64.TRYWAIT P0, [R0+URZ+0x28440], R3 ;  /* 0x02844003000075a7 */ /* 0x000ee4000800017f */
[----:B--23--:R-:W-:Y:S05]  /*23530*/  @!P0 BRA `(.L_x_1659) ;  /* 0x00000078005c8947 */ /* 0x00cfea0003800000 */
.L_x_1878:
        /* <DEDUP_REMOVED lines=8> */
.L_x_1660:
[----:B-12---:R-:W2:Y:S01]  /*235c0*/  LDL.LU R3, [R1+0x28] ;  /* 0x0000280001037983 */ /* 0x006ea20000300800 */
        /* <DEDUP_REMOVED lines=10> */
[----:B------:R-:W-:Y:S01]  /*23670*/  R2UR UR13, R17 ;  /* 0x00000000110d72ca */ /* 0x000fe200000e0000 */
[----:B------:R-:W-:-:S02]  /*23680*/  UMOV UR15, 0x80 ;  /* 0x00000080000f7882 */ /* 0x000fc40000000000 */
[----:B------:R-:W-:Y:S02]  /*23690*/  UIADD3 UR8, UR14, 0x20000, URZ ;  /* 0x000200000e087890 */ /* 0x000fe4000fffe03f */
[----:B------:R-:W-:Y:S02]  /*236a0*/  UIADD3 UR9, UR9, 0x28430, URZ ;  /* 0x0002843009097890 */ /* 0x000fe4000fffe03f */
[----:B------:R-:W-:-:S07]  /*236b0*/  UIADD3 UR14, UR14, 0x22000, URZ ;  /* 0x000220000e0e7890 */ /* 0x000fce000fffe03f */
[----:B------:R1:W-:Y:S02]  /*236c0*/  UTMALDG.4D [UR8], [UR4], desc[UR6] ;  /* 0x00000608040075b4 */ /* 0x0003e40008019000 */
[----:B-1----:R-:W-:Y:S01]  /*236d0*/  UMOV UR8, UR14 ;  /* 0x0000000e00087c82 */ /* 0x002fe20008000000 */
[----:B------:R-:W-:Y:S02]  /*236e0*/  UMOV UR10, UR15 ;  /* 0x0000000f000a7c82 */ /* 0x000fe40008000000 */
[----:B------:R3:W-:Y:S01]  /*236f0*/  UTMALDG.4D [UR8], [UR4], desc[UR6] ;  /* 0x00000608040075b4 */ /* 0x0007e20008019000 */
[----:B--2---:R-:W-:-:S04]  /*23700*/  LOP3.LUT R3, R3, 0xfffffffe, RZ, 0xc0, !PT ;  /* 0xfffffffe03037812 */ /* 0x004fc800078ec0ff */
[----:B------:R-:W-:-:S05]  /*23710*/  @P0 LOP3.LUT R3, R3, 0x1, RZ, 0xfc, !PT ;  /* 0x0000000103030812 */ /* 0x000fca00078efcff */
[----:B------:R3:W-:Y:S01]  /*23720*/  STL [R1+0x28], R3 ;  /* 0x0000280301007387 */ /* 0x0007e20000100800 */
[----:B------:R-:W-:Y:S01]  /*23730*/  NOP ;  /* 0x0000000000007918 */ /* 0x000fe20000000000 */
.L_x_1654:
[----:B------:R-:W4:Y:S04]  /*23740*/  LDL R4, [R1] ;  /* 0x0000000001047983 */ /* 0x000f280000100800 */
[----:B---3--:R-:W1:Y:S01]  /*23750*/  LDL.LU R3, [R1+0x4c] ;  /* 0x00004c0001037983 */ /* 0x008e620000300800 */
[----:B------:R-:W-:Y:S05]  /*23760*/  WARPSYNC.ALL ;  /* 0x0000000000007948 */ /* 0x000fea0003800000 */
[----:B------:R-:W-:Y:S01]  /*23770*/  ULDC.64 UR4, c[0x0][0x298] ;  /* 0x0000a60000047ab9 */ /* 0x000fe20000000a00 */
[----:B------:R-:W-:Y:S01]  /*23780*/  BSSY B6, `(.L_x_1661) ;  /* 0x000001c000067945 */ /* 0x000fe20003800000 */
[----:B------:R-:W-:Y:S01]  /*23790*/  BAR.SYNC.DEFER_BLOCKING 0x8, 0x180 ;  /* 0x0206000000007b1d */ /* 0x000fe20000010000 */
[----:B-1----:R-:W-:-:S05]  /*237a0*/  SHF.R.S32.HI R0, RZ, 0x1f, R3 ;  /* 0x0000001fff007819 */ /* 0x002fca0000011403 */
[----:B------:R-:W-:Y:S02]  /*237b0*/  IMAD R2, R0, UR4, RZ ;  /* 0x0000000400027c24 */ /* 0x000fe4000f8e02ff */
[----:B----4-:R-:W-:Y:S02]  /*237c0*/  VIADD R0, R4, 0x18000 ;  /* 0x0001800004007836 */ /* 0x010fe40000000000 */
[C---:B------:R-:W-:Y:S02]  /*237d0*/  IMAD R2, R3.reuse, UR5, R2 ;  /* 0x0000000503027c24 */ /* 0x040fe4000f8e0202 */
[----:B------:R-:W-:Y:S01]  /*237e0*/  IMAD.WIDE.U32 R4, R3, UR4, RZ ;  /* 0x0000000403047c25 */ /* 0x000fe2000f8e00ff */
[----:B------:R-:W-:-:S03]  /*237f0*/  LOP3.LUT P0, RZ, R0, 0x3ff, RZ, 0xc0, !PT ;  /* 0x000003ff00ff7812 */ /* 0x000fc6000780c0ff */
[----:B------:R-:W-:Y:S01]  /*23800*/  IMAD.IADD R0, R5, 0x1, R2 ;  /* 0x0000000105007824 */ /* 0x000fe200078e0202 */
[----:B------:R1:W-:Y:S04]  /*23810*/  STL.64 [R1+0x58], R4 ;  /* 0x0000580401007387 */ /* 0x0003e80000100a00 */
[----:B------:R1:W-:Y:S05]  /*23820*/  STL [R1+0x4c], R0 ;  /* 0x00004c0001007387 */ /* 0x0003ea0000100800 */
[----:B------:R-:W-:Y:S05]  /*23830*/  @!P0 BRA `(.L_x_1662) ;  /* 0x0000000000408947 */ /* 0x000fea0003800000 */
[----:B------:R-:W-:Y:S01]  /*23840*/  MOV R2, 0x0 ;  /* 0x0000000000027802 */ /* 0x000fe20000000f00 */
[----:B------:R-:W-:Y:S01]  /*23850*/  ULDC.64 UR4, c[0x4][0x1c8] ;  /* 0x0100720000047ab9 */ /* 0x000fe20000000a00 */
[----:B------:R-:W-:Y:S01]  /*23860*/  ULDC.64 UR6, c[0x4][0x1d0] ;  /* 0x0100740000067ab9 */ /* 0x000fe20000000a00 */
[----:B------:R-:W-:Y:S01]  /*23870*/  ULDC.64 UR8, c[0x4][0x138] ;  /* 0x01004e0000087ab9 */ /* 0x000fe20000000a00 */
[----:B-1----:R-:W-:Y:S01]  /*23880*/  IMAD.U32 R4, RZ, RZ, UR4 ;  /* 0x00000004ff047e24 */ /* 0x002fe2000f8e00ff */
[----:B0-----:R-:W-:Y:S01]  /*23890*/  MOV R11, UR9 ;  /* 0x00000009000b7c02 */ /* 0x001fe20008000f00 */
[----:B------:R-:W0:Y:S01]  /*238a0*/  LDC.64 R2, c[0x4][R2] ;  /* 0x0100000002027b82 */ /* 0x000e220000000a00 */
[----:B------:R-:W-:Y:S02]  /*238b0*/  IMAD.U32 R5, RZ, RZ, UR5 ;  /* 0x00000005ff057e24 */ /* 0x000fe4000f8e00ff */
[----:B------:R-:W-:Y:S02]  /*238c0*/  IMAD.U32 R6, RZ, RZ, UR6 ;  /* 0x00000006ff067e24 */ /* 0x000fe4000f8e00ff */
[----:B------:R-:W-:-:S02]  /*238d0*/  IMAD.U32 R7, RZ, RZ, UR7 ;  /* 0x00000007ff077e24 */ /* 0x000fc4000f8e00ff */
[----:B--2---:R-:W-:Y:S02]  /*238e0*/  IMAD.U32 R10, RZ, RZ, UR8 ;  /* 0x00000008ff0a7e24 */ /* 0x004fe4000f8e00ff */
[----:B------:R-:W-:Y:S02]  /*238f0*/  IMAD.MOV.U32 R8, RZ, RZ, 0x70 ;  /* 0x00000070ff087424 */ /* 0x000fe400078e00ff */
[----:B------:R-:W-:Y:S02]  /*23900*/  IMAD.MOV.U32 R12, RZ, RZ, 0x1 ;  /* 0x00000001ff0c7424 */ /* 0x000fe400078e00ff */
[----:B------:R-:W-:-:S07]  /*23910*/  IMAD.MOV.U32 R13, RZ, RZ, RZ ;  /* 0x000000ffff0d7224 */ /* 0x000fce00078e00ff */
[----:B------:R-:W-:-:S07]  /*23920*/  LEPC R20, `(.L_x_1662) ;  /* 0x000000001014794e */ /* 0x000fce0000000000 */
[----:B0-----:R-:W-:Y:S05]  /*23930*/  CALL.ABS.NOINC R2 ;  /* 0x0000000002007343 */ /* 0x001fea0003c00000 */
.L_x_1662:
[----:B------:R-:W-:Y:S05]  /*23940*/  BSYNC B6 ;  /* 0x0000000000067941 */ /* 0x000fea0003800000 */
.L_x_1661:
[----:B-1----:R-:W3:Y:S01]  /*23950*/  LDL.LU R0, [R1+0x4c] ;  /* 0x00004c0001007983 */ /* 0x002ee20000300800 */
[----:B------:R-:W1:Y:S01]  /*23960*/  LDC R7, c[0x0][0x448] ;  /* 0x00011200ff077b82 */ /* 0x000e620000000800 */
[----:B------:R-:W-:Y:S01]  /*23970*/  ULDC.64 UR4, c[0x0][0x2d8] ;  /* 0x0000b60000047ab9 */ /* 0x000fe20000000a00 */
[----:B------:R-:W-:Y:S01]  /*23980*/  ULDC.64 UR6, c[0x0][0x280] ;  /* 0x0000a00000067ab9 */ /* 0x000fe20000000a00 */
[----:B------:R-:W3:Y:S04]  /*23990*/  LDL.LU.64 R2, [R1+0x58] ;  /* 0x0000580001027983 */ /* 0x000ee80000300a00 */
[----:B------:R-:W4:Y:S01]  /*239a0*/  LDL R8, [R1+0x18] ;  /* 0x0000180001087983 */ /* 0x000f220000100800 */
[----:B------:R-:W0:Y:S01]  /*239b0*/  S2R R5, SR_TID.X ;  /* 0x0000000000057919 */ /* 0x000e220000002100 */
[----:B------:R-:W2:Y:S01]  /*239c0*/  S2R R6, SR_TID.X ;  /* 0x0000000000067919 */ /* 0x000ea20000002100 */
[----:B0-----:R-:W-:-:S04]  /*239d0*/  LOP3.LUT R5, R5, 0x7f, RZ, 0xc0, !PT ;  /* 0x0000007f05057812 */ /* 0x001fc800078ec0ff */
[----:B------:R-:W-:Y:S01]  /*239e0*/  SHF.R.U32.HI R5, RZ, 0x3, R5 ;  /* 0x00000003ff057819 */ /* 0x000fe20000011605 */
[----:B--2---:R-:W-:-:S05]  /*239f0*/  IMAD.SHL.U32 R9, R6, 0x10, RZ ;  /* 0x0000001006097824 */ /* 0x004fca00078e00ff */
[----:B------:R-:W-:Y:S01]  /*23a00*/  LOP3.LUT R9, R5, 0x70, R9, 0xf8, !PT ;  /* 0x0000007005097812 */ /* 0x000fe200078ef809 */
[----:B---3--:R-:W-:Y:S01]  /*23a10*/  IMAD.MOV.U32 R3, RZ, RZ, R0 ;  /* 0x000000ffff037224 */ /* 0x008fe200078e0000 */
[----:B------:R-:W-:-:S05]  /*23a20*/  SHF.R.S32.HI R0, RZ, 0x1f, R18 ;  /* 0x0000001fff007819 */ /* 0x000fca0000011412 */
[----:B------:R-:W-:Y:S02]  /*23a30*/  IMAD R0, R0, UR4, RZ ;  /* 0x0000000400007c24 */ /* 0x000fe4000f8e02ff */
[----:B------:R-:W-:-:S04]  /*23a40*/  IMAD.WIDE.U32 R2, R18, UR4, R2 ;  /* 0x0000000412027c25 */ /* 0x000fc8000f8e0002 */
[----:B------:R-:W-:Y:S01]  /*23a50*/  IMAD R0, R18, UR5, R0 ;  /* 0x0000000512007c24 */ /* 0x000fe2000f8e0200 */
[----:B------:R-:W-:Y:S02]  /*23a60*/  ULDC.64 UR4, c[0x0][0xa00] ;  /* 0x0002800000047ab9 */ /* 0x000fe40000000a00 */
[----:B------:R-:W-:Y:S01]  /*23a70*/  ISETP.NE.U32.AND P0, PT, RZ, UR4, PT ;  /* 0x00000004ff007c0c */ /* 0x000fe2000bf05070 */
[----:B------:R-:W-:Y:S01]  /*23a80*/  IMAD.IADD R3, R3, 0x1, R0 ;  /* 0x0000000103037824 */ /* 0x000fe200078e0200 */
[----:B------:R-:W-:Y:S02]  /*23a90*/  SHF.R.S32.HI R0, RZ, 0x1f, R19 ;  /* 0x0000001fff007819 */ /* 0x000fe40000011413 */
[----:B------:R-:W-:Y:S01]  /*23aa0*/  ISETP.NE.AND.EX P0, PT, RZ, UR5, PT, P0 ;  /* 0x00000005ff007c0c */ /* 0x000fe2000bf05300 */
[----:B------:R-:W-:-:S03]  /*23ab0*/  ULDC.64 UR4, c[0x0][0x2e0] ;  /* 0x0000b80000047ab9 */ /* 0x000fc60000000a00 */
[----:B------:R-:W-:Y:S02]  /*23ac0*/  SEL R4, R0, RZ, !P0 ;  /* 0x000000ff00047207 */ /* 0x000fe40004000000 */
[----:B------:R-:W-:Y:S02]  /*23ad0*/  SEL R0, R19, RZ, !P0 ;  /* 0x000000ff13007207 */ /* 0x000fe40004000000 */
[----:B-1----:R-:W-:Y:S01]  /*23ae0*/  ISETP.NE.AND P0, PT, R7, 0x1, PT ;  /* 0x000000010700780c */ /* 0x002fe20003f05270 */
[----:B------:R-:W-:-:S12]  /*23af0*/  IMAD R4, R4, UR4, RZ ;  /* 0x0000000404047c24 */ /* 0x000fd8000f8e02ff */
[----:B------:R-:W0:Y:S01]  /*23b00*/  @P0 LDC R5, c[0x0][0x44c] ;  /* 0x00011300ff050b82 */ /* 0x000e220000000800 */
[----:B------:R-:W-:-:S07]  /*23b10*/  IMAD.WIDE.U32 R2, R0, UR4, R2 ;  /* 0x0000000400027c25 */ /* 0x000fce000f8e0002 */
[----:B------:R-:W1:Y:S01]  /*23b20*/  @P0 LDC R6, c[0x0][0x450] ;  /* 0x00011400ff060b82 */ /* 0x000e620000000800 */
[----:B------:R-:W-:Y:S01]  /*23b30*/  IMAD R0, R0, UR5, R4 ;  /* 0x0000000500007c24 */ /* 0x000fe2000f8e0204 */
[----:B------:R-:W-:Y:S01]  /*23b40*/  ULDC.64 UR4, c[0x0][0x2d0] ;  /* 0x0000b40000047ab9 */ /* 0x000fe20000000a00 */
[----:B----4-:R-:W-:Y:S02]  /*23b50*/  IMAD.IADD R4, R9, 0x1, R8 ;  /* 0x0000000109047824 */ /* 0x010fe400078e0208 */
[----:B------:R-:W2:Y:S01]  /*23b60*/  S2R R9, SR_TID.X ;  /* 0x0000000000097919 */ /* 0x000ea20000002100 */
[----:B------:R-:W-:Y:S02]  /*23b70*/  IMAD.IADD R3, R3, 0x1, R0 ;  /* 0x0000000103037824 */ /* 0x000fe400078e0200 */
[----:B------:R-:W-:Y:S01]  /*23b80*/  MOV R0, R4 ;  /* 0x0000000400007202 */ /* 0x000fe20000000f00 */
[----:B0-----:R-:W-:-:S05]  /*23b90*/  @P0 IMAD.HI.U32 R5, R4, R5, RZ ;  /* 0x0000000504050227 */ /* 0x001fca00078e00ff */
[----:B-1----:R-:W-:-:S05]  /*23ba0*/  @P0 SHF.R.U32.HI R0, RZ, R6, R5 ;  /* 0x00000006ff000219 */ /* 0x002fca0000011605 */
[----:B------:R-:W-:-:S04]  /*23bb0*/  IMAD.MOV R5, RZ, RZ, -R0 ;  /* 0x000000ffff057224 */ /* 0x000fc800078e0a00 */
[----:B------:R-:W-:Y:S01]  /*23bc0*/  IMAD R4, R7, R5, R4 ;  /* 0x0000000507047224 */ /* 0x000fe200078e0204 */
[----:B------:R-:W-:Y:S01]  /*23bd0*/  SHF.R.S32.HI R5, RZ, 0x1f, R0 ;  /* 0x0000001fff057819 */ /* 0x000fe20000011400 */
[----:B------:R-:W-:-:S04]  /*23be0*/  IMAD.WIDE.U32 R2, R0, UR4, R2 ;  /* 0x0000000400027c25 */ /* 0x000fc8000f8e0002 */
[----:B------:R-:W-:Y:S02]  /*23bf0*/  IMAD R5, R5, UR4, RZ ;  /* 0x0000000405057c24 */ /* 0x000fe4000f8e02ff */
[----:B--2---:R-:W-:Y:S02]  /*23c00*/  IMAD.SHL.U32 R9, R9, 0x10, RZ ;  /* 0x0000001009097824 */ /* 0x004fe400078e00ff */
[----:B------:R-:W-:Y:S01]  /*23c10*/  IMAD R0, R0, UR5, R5 ;  /* 0x0000000500007c24 */ /* 0x000fe2000f8e0205 */
[----:B------:R-:W-:Y:S02]  /*23c20*/  ULDC.64 UR4, c[0x0][0x2c8] ;  /* 0x0000b20000047ab9 */ /* 0x000fe40000000a00 */
[----:B------:R-:W-:Y:S01]  /*23c30*/  LOP3.LUT R9, R9, 0x70, RZ, 0xc0, !PT ;  /* 0x0000007009097812 */ /* 0x000fe200078ec0ff */
[----:B------:R-:W-:Y:S01]  /*23c40*/  IMAD.IADD R3, R3, 0x1, R0 ;  /* 0x0000000103037824 */ /* 0x000fe200078e0200 */
[----:B------:R-:W-:Y:S02]  /*23c50*/  SHF.R.S32.HI R0, RZ, 0x1f, R4 ;  /* 0x0000001fff007819 */ /* 0x000fe40000011404 */
[----:B------:R-:W-:Y:S01]  /*23c60*/  LOP3.LUT R9, R9, 0x80, RZ, 0xfc, !PT ;  /* 0x0000008009097812 */ /* 0x000fe200078efcff */
[----:B------:R-:W-:-:S04]  /*23c70*/  IMAD.WIDE.U32 R2, R4, UR4, R2 ;  /* 0x0000000404027c25 */ /* 0x000fc8000f8e0002 */
[----:B------:R-:W-:Y:S01]  /*23c80*/  IMAD R0, R0, UR4, RZ ;  /* 0x0000000400007c24 */ /* 0x000fe2000f8e02ff */
[----:B------:R-:W-:Y:S02]  /*23c90*/  ULDC UR4, c[0x0][0x2b8] ;  /* 0x0000ae0000047ab9 */ /* 0x000fe40000000800 */
[----:B------:R-:W-:Y:S02]  /*23ca0*/  ISETP.GE.AND P1, PT, R9, UR4, PT ;  /* 0x0000000409007c0c */ /* 0x000fe4000bf26270 */
[----:B------:R0:W5:Y:S01]  /*23cb0*/  LDL R9, [R1+0x44] ;  /* 0x0000440001097983 */ /* 0x0001620000100800 */
[----:B------:R-:W1:Y:S01]  /*23cc0*/  S2R R5, SR_TID.X ;  /* 0x0000000000057919 */ /* 0x000e620000002100 */
[----:B------:R-:W-:Y:S01]  /*23cd0*/  IMAD R0, R4, UR5, R0 ;  /* 0x0000000504007c24 */ /* 0x000fe2000f8e0200 */
[----:B------:R-:W-:-:S04]  /*23ce0*/  IADD3 R4, P2, R2, UR6, RZ ;  /* 0x0000000602047c10 */ /* 0x000fc8000ff5e0ff */
[----:B------:R-:W-:Y:S01]  /*23cf0*/  IADD3.X R3, R3, UR7, R0, P2, !PT ;  /* 0x0000000703037c10 */ /* 0x000fe200097fe400 */
[----:B-1----:R-:W-:-:S05]  /*23d00*/  IMAD.SHL.U32 R10, R5, 0x10, RZ ;  /* 0x00000010050a7824 */ /* 0x002fca00078e00ff */
[----:B------:R-:W-:-:S04]  /*23d10*/  LOP3.LUT R10, R10, 0x70, RZ, 0xc0, !PT ;  /* 0x000000700a0a7812 */ /* 0x000fc800078ec0ff */
[----:B------:R-:W-:Y:S01]  /*23d20*/  ISETP.GE.AND P0, PT, R10, UR4, PT ;  /* 0x000000040a007c0c */ /* 0x000fe2000bf06270 */
[----:B------:R-:W-:-:S03]  /*23d30*/  UMOV UR4, 0xffffffff ;  /* 0xffffffff00047882 */ /* 0x000fc60000000000 */
[----:B0-----:R-:W-:Y:S09]  /*23d40*/  BRA.DIV UR4, `(.L_x_1663) ;  /* 0x00000072046c7947 */ /* 0x001ff2000b800000 */
[----:B------:R-:W0:Y:S01]  /*23d50*/  S2R R6, SR_TID.X ;  /* 0x0000000000067919 */ /* 0x000e220000002100 */
[----:B------:R-:W2:Y:S01]  /*23d60*/  LDL.LU R11, [R1+0x18] ;  /* 0x00001800010b7983 */ /* 0x000ea20000300800 */
[----:B0-----:R-:W-:-:S04]  /*23d70*/  LOP3.LUT R6, R6, 0x7f, RZ, 0xc0, !PT ;  /* 0x0000007f06067812 */ /* 0x001fc800078ec0ff */
[----:B------:R-:W-:Y:S02]  /*23d80*/  SHF.R.U32.HI R8, RZ, 0x3, R6 ;  /* 0x00000003ff087819 */ /* 0x000fe40000011606 */
[----:B------:R-:W3:Y:S03]  /*23d90*/  LDL.LU R6, [R1+0x48] ;  /* 0x0000480001067983 */ /* 0x000ee60000300800 */
[----:B--2---:R-:W-:-:S04]  /*23da0*/  IMAD.IADD R0, R8, 0x1, R11 ;  /* 0x0000000108007824 */ /* 0x004fc800078e020b */
[----:B------:R-:W-:Y:S02]  /*23db0*/  VIADD R5, R0, 0x10 ;  /* 0x0000001000057836 */ /* 0x000fe40000000000 */
[----:B---3--:R-:W-:Y:S02]  /*23dc0*/  IMAD R2, R6, R7, RZ ;  /* 0x0000000706027224 */ /* 0x008fe400078e02ff */
[----:B------:R-:W0:Y:S04]  /*23dd0*/  SHFL.IDX PT, R7, R4, RZ, 0x181f ;  /* 0x00181fff04077589 */ /* 0x000e2800000e0000 */
[----:B------:R-:W1:Y:S01]  /*23de0*/  SHFL.IDX PT, R6, R3, RZ, 0x181f ;  /* 0x00181fff03067589 */ /* 0x000e6200000e0000 */
[-C--:B------:R-:W-:Y:S02]  /*23df0*/  ISETP.GE.AND P4, PT, R0, R2.reuse, PT ;  /* 0x000000020000720c */ /* 0x080fe40003f86270 */
[----:B------:R-:W-:-:S02]  /*23e00*/  ISETP.GE.AND P2, PT, R5, R2, PT ;  /* 0x000000020500720c */ /* 0x000fc40003f46270 */
[----:B------:R-:W2:Y:S04]  /*23e10*/  SHFL.IDX PT, R5, R4, 0x1, 0x181f ;  /* 0x00381f0004057f89 */ /* 0x000ea800000e0000 */
[----:B------:R-:W3:Y:S05]  /*23e20*/  SHFL.IDX PT, R8, R3, 0x1, 0x181f ;  /* 0x00381f0003087f89 */ /* 0x000eea00000e0000 */
[----:B0-----:R-:W-:-:S05]  /*23e30*/  @!P4 IADD3 R7, P3, R10, R7, RZ ;  /* 0x000000070a07c210 */ /* 0x001fca0007f7e0ff */
[----:B-1----:R-:W-:-:S05]  /*23e40*/  @!P4 IMAD.X R6, RZ, RZ, R6, P3 ;  /* 0x000000ffff06c224 */ /* 0x002fca00018e0606 */
[----:B------:R-:W-:-:S04]  /*23e50*/  @!P4 LOP3.LUT R7, R7, R6, RZ, 0x3c, !PT ;  /* 0x000000060707c212 */ /* 0x000fc800078e3cff */
[----:B------:R-:W-:-:S04]  /*23e60*/  @!P4 LOP3.LUT R6, R7, R6, RZ, 0x3c, !PT ;  /* 0x000000060706c212 */ /* 0x000fc800078e3cff */
[----:B------:R-:W-:-:S05]  /*23e70*/  @!P4 LOP3.LUT R7, R7, R6, RZ, 0x3c, !PT ;  /* 0x000000060707c212 */ /* 0x000fca00078e3cff */
[----:B-----5:R-:W-:Y:S04]  /*23e80*/  @!P4 LDGSTS.E.BYPASS.LTC128B.128 [R9+0x18000], desc[UR46][R6.64], !P0 ;  /* 0x180000000609cfae */ /* 0x020fe8000c101d6e */
[----:B------:R2:W-:Y:S02]  /*23e90*/  @!P4 LDGSTS.E.BYPASS.LTC128B.128 [R9+0x1c000], desc[UR46][R6.64+0x80], !P1 ;  /* 0x1c0000800609cfae */ /* 0x0005e4000c901d6e */
[----:B--2---:R-:W-:-:S05]  /*23ea0*/  @!P2 IADD3 R7, P3, R10, R5, RZ ;  /* 0x000000050a07a210 */ /* 0x004fca0007f7e0ff */
[----:B---3--:R-:W-:-:S05]  /*23eb0*/  @!P2 IMAD.X R6, RZ, RZ, R8, P3 ;  /* 0x000000ffff06a224 */ /* 0x008fca00018e0608 */
[----:B------:R-:W-:-:S04]  /*23ec0*/  @!P2 LOP3.LUT R7, R7, R6, RZ, 0x3c, !PT ;  /* 0x000000060707a212 */ /* 0x000fc800078e3cff */
[C---:B------:R-:W-:Y:S02]  /*23ed0*/  @!P2 LOP3.LUT R6, R7.reuse, R6, RZ, 0x3c, !PT ;  /* 0x000000060706a212 */ /* 0x040fe400078e3cff */
[----:B------:R-:W-:Y:S02]  /*23ee0*/  IADD3 R5, R0, 0x20, RZ ;  /* 0x0000002000057810 */ /* 0x000fe40007ffe0ff */
[----:B------:R-:W-:-:S05]  /*23ef0*/  @!P2 LOP3.LUT R7, R7, R6, RZ, 0x3c, !PT ;  /* 0x000000060707a212 */ /* 0x000fca00078e3cff */
[----:B------:R-:W-:Y:S04]  /*23f00*/  @!P2 LDGSTS.E.BYPASS.LTC128B.128 [R9+0x18800], desc[UR46][R6.64], !P0 ;  /* 0x188000000609afae */ /* 0x000fe8000c101d6e */
[----:B------:R0:W-:Y:S01]  /*23f10*/  @!P2 LDGSTS.E.BYPASS.LTC128B.128 [R9+0x1c800], desc[UR46][R6.64+0x80], !P1 ;  /* 0x1c8000800609afae */ /* 0x0001e2000c901d6e */
[----:B------:R-:W-:-:S03]  /*23f20*/  ISETP.GE.AND P2, PT, R5, R2, PT ;  /* 0x000000020500720c */ /* 0x000fc60003f46270 */
[----:B------:R-:W1:Y:S04]  /*23f30*/  SHFL.IDX PT, R5, R4, 0x2, 0x181f ;  /* 0x00581f0004057f89 */ /* 0x000e6800000e0000 */
[----:B0-----:R-:W0:Y:S06]  /*23f40*/  SHFL.IDX PT, R6, R3, 0x2, 0x181f ;  /* 0x00581f0003067f89 */ /* 0x001e2c00000e0000 */
[----:B-1----:R-:W-:-:S05]  /*23f50*/  @!P2 IADD3 R5, P3, R10, R5, RZ ;  /* 0x000000050a05a210 */ /* 0x002fca0007f7e0ff */
[----:B0-----:R-:W-:-:S04]  /*23f60*/  @!P2 IMAD.X R6, RZ, RZ, R6, P3 ;  /* 0x000000ffff06a224 */ /* 0x001fc800018e0606 */
[----:B------:R-:W-:Y:S02]  /*23f70*/  @!P2 IMAD.MOV.U32 R7, RZ, RZ, R6 ;  /* 0x000000ffff07a224 */ /* 0x000fe400078e0006 */
[----:B------:R-:W-:Y:S02]  /*23f80*/  @!P2 IMAD.MOV.U32 R6, RZ, RZ, R5 ;  /* 0x000000ffff06a224 */ /* 0x000fe400078e0005 */
[----:B------:R-:W-:-:S03]  /*23f90*/  VIADD R5, R0, 0x30 ;  /* 0x0000003000057836 */ /* 0x000fc60000000000 */
        /* <DEDUP_REMOVED lines=15> */
[----:B-1----:R-:W-:-:S04]  /*24090*/  @!P2 IADD3 R5, P3, R10, R5, RZ ;  /* 0x000000050a05a210 */ /* 0x002fc80007f7e0ff */
[----:B0-----:R-:W-:-:S05]  /*240a0*/  @!P2 IADD3.X R6, RZ, R6, RZ, P3, !PT ;  /* 0x00000006ff06a210 */ /* 0x001fca0001ffe4ff */
        /* <DEDUP_REMOVED lines=19> */
[----:B0-----:R-:W-:-:S05]  /*241e0*/  @!P2 IMAD.X R6, RZ, RZ, R6, P3 ;  /* 0x000000ffff06a224 */ /* 0x001fca00018e0606 */
[----:B------:R-:W-:Y:S01]  /*241f0*/  @!P2 MOV R7, R6 ;  /* 0x000000060007a202 */ /* 0x000fe20000000f00 */
[----:B------:R-:W-:Y:S02]  /*24200*/  @!P2 IMAD.MOV.U32 R6, RZ, RZ, R5 ;  /* 0x000000ffff06a224 */ /* 0x000fe400078e0005 */
[----:B------:R0:W1:Y:S04]  /*24210*/  SHFL.IDX PT, R5, R3, 0x7, 0x181f ;  /* 0x00f81f0003057f89 */ /* 0x00006800000e0000 */
[----:B------:R0:W-:Y:S04]  /*24220*/  @!P2 LDGSTS.E.BYPASS.LTC128B.128 [R9+0x1b000], desc[UR46][R6.64], !P0 ;  /* 0x1b0000000609afae */ /* 0x0001e8000c101d6e */
[----:B------:R0:W-:Y:S04]  /*24230*/  @!P2 LDGSTS.E.BYPASS.LTC128B.128 [R9+0x1f000], desc[UR46][R6.64+0x80], !P1 ;  /* 0x1f0000800609afae */ /* 0x0001e8000c901d6e */
[----:B------:R0:W2:Y:S02]  /*24240*/  SHFL.IDX PT, R3, R4, 0x7, 0x181f ;  /* 0x00f81f0004037f89 */ /* 0x0000a400000e0000 */
.L_x_1895:
[----:B------:R-:W-:Y:S01]  /*24250*/  VIADD R0, R0, 0x70 ;  /* 0x0000007000007836 */ /* 0x000fe20000000000 */
[----:B------:R-:W-:Y:S04]  /*24260*/  BSSY B0, `(.L_x_1664) ;  /* 0x000000a000007945 */ /* 0x000fe80003800000 */
[----:B------:R-:W-:-:S13]  /*24270*/  ISETP.GE.AND P2, PT, R0, R2, PT ;  /* 0x000000020000720c */ /* 0x000fda0003f46270 */
[----:B------:R-:W-:Y:S05]  /*24280*/  @P2 BRA `(.L_x_1665) ;  /* 0x00000000001c2947 */ /* 0x000fea0003800000 */
[----:B--2---:R-:W-:-:S05]  /*24290*/  IADD3 R2, P2, R10, R3, RZ ;  /* 0x000000030a027210 */ /* 0x004fca0007f5e0ff */
[----:B01----:R-:W-:-:S05]  /*242a0*/  IMAD.X R3, RZ, RZ, R5, P2 ;  /* 0x000000ffff037224 */ /* 0x003fca00010e0605 */
[----:B------:R-:W-:Y:S01]  /*242b0*/  @!PT LDS RZ, [RZ] ;  /* 0x00000000fffff984 */ /* 0x000fe20000000800 */
[----:B------:R-:W-:Y:S01]  /*242c0*/  @!PT LDS RZ, [RZ] ;  /* 0x00000000fffff984 */ /* 0x000fe20000000800 */
[----:B------:R-:W-:Y:S01]  /*242d0*/  @!PT LDS RZ, [RZ] ;  /* 0x00000000fffff984 */ /* 0x000fe20000000800 */
[----:B------:R3:W-:Y:S04]  /*242e0*/  LDGSTS.E.BYPASS.LTC128B.128 [R9+0x1b800], desc[UR46][R2.64], !P0 ;  /* 0x1b80000002097fae */ /* 0x0007e8000c101d6e */
[----:B------:R3:W-:Y:S02]  /*242f0*/  LDGSTS.E.BYPASS.LTC128B.128 [R9+0x1f800], desc[UR46][R2.64+0x80], !P1 ;  /* 0x1f80008002097fae */ /* 0x0007e4000c901d6e */
.L_x_1665:
[----:B------:R-:W-:Y:S05]  /*24300*/  BSYNC B0 ;  /* 0x0000000000007941 */ /* 0x000fea0003800000 */
.L_x_1664:
[----:B0--3--:R0:W5:Y:S01]  /*24310*/  LDL R9, [R1] ;  /* 0x0000000001097983 */ /* 0x0091620000100800 */
[----:B------:R-:W-:Y:S01]  /*24320*/  PLOP3.LUT P0, PT, PT, PT, PT, 0x80, 0x0 ;  /* 0x000000000000781c */ /* 0x000fe20003f0f070 */
[----:B------:R-:W-:-:S12]  /*24330*/  NOP ;  /* 0x0000000000007918 */ /* 0x000fd80000000000 */
.L_x_1666:
[----:B------:R-:W3:Y:S01]  /*24340*/  LDL R2, [R1] ;  /* 0x0000000001027983 */ /* 0x000ee20000100800 */
[----:B------:R-:W-:Y:S02]  /*24350*/  PLOP3.LUT P1, PT, P1, P0, PT, 0xa2, 0x0 ;  /* 0x000000000000781c */ /* 0x000fe40000f21472 */
[----:B---3--:R-:W-:-:S08]  /*24360*/  @P0 R2UR P1, UR4, R2 ;  /* 0x00000000020402ca */ /* 0x008fd00000020000 */
        /* <DEDUP_REMOVED lines=16> */
.L_x_1896:
[----:B------:R-:W-:Y:S05]  /*24470*/  BSYNC B0 ;  /* 0x0000000000007941 */ /* 0x000fea0003800000 */
.L_x_1667:
[----:B--2---:R-:W2:Y:S04]  /*24480*/  LDL.LU R2, [R1+0x50] ;  /* 0x0000500001027983 */ /* 0x004ea80000300800 */
[----:B------:R-:W3:Y:S01]  /*24490*/  LDL R3, [R1+0x30] ;  /* 0x0000300001037983 */ /* 0x000ee20000100800 */
[----:B--2---:R-:W-:-:S05]  /*244a0*/  VIADD R2, R2, 0xfffffffe ;  /* 0xfffffffe02027836 */ /* 0x004fca0000000000 */
[----:B---3--:R-:W-:-:S13]  /*244b0*/  ISETP.GE.AND P0, PT, R2, R3, PT ;  /* 0x000000030200720c */ /* 0x008fda0003f06270 */
[----:B------:R-:W-:Y:S05]  /*244c0*/  @!P0 BRA `(.L_x_1669) ;  /* 0x00000010006c8947 */ /* 0x000fea0003800000 */
[----:B------:R2:W5:Y:S04]  /*244d0*/  LDL.LU R0, [R1+0xc] ;  /* 0x00000c0001007983 */ /* 0x0005680000300800 */
[----:B------:R2:W5:Y:S02]  /*244e0*/  LDL.LU R3, [R1+0x1c] ;  /* 0x00001c0001037983 */ /* 0x0005640000300800 */
.L_x_1691:
[----:B------:R-:W3:Y:S01]  /*244f0*/  LDL R4, [R1+0x28] ;  /* 0x0000280001047983 */ /* 0x000ee20000100800 */
[----:B-1---5:R-:W-:Y:S01]  /*24500*/  VIADD R5, R0, 0x1 ;  /* 0x0000000100057836 */ /* 0x022fe20000000000 */
        /* <DEDUP_REMOVED lines=16> */
[----:B------:R-:W4:Y:S01]  /*24610*/  LDC R7, c[0x0][0x43c] ;  /* 0x00010f00ff077b82 */ /* 0x000f220000000800 */
[----:B------:R-:W-:Y:S02]  /*24620*/  ULDC.64 UR6, c[0x0][0x428] ;  /* 0x00010a0000067ab9 */ /* 0x000fe40000000a00 */
[----:B------:R-:W2:Y:S01]  /*24630*/  LDL R11, [R1+0x24] ;  /* 0x00002400010b7983 */ /* 0x000ea20000100800 */
[----:B----4-:R-:W-:-:S13]  /*24640*/  ISETP.NE.AND P0, PT, R7, 0x1, PT ;  /* 0x000000010700780c */ /* 0x010fda0003f05270 */
[----:B------:R-:W4:Y:S02]  /*24650*/  @P0 LDC.64 R4, c[0x0][0x440] ;  /* 0x00011000ff040b82 */ /* 0x000f240000000a00 */
[----:B----4-:R-:W-:Y:S01]  /*24660*/  @P0 IMAD.HI.U32 R6, R2, R4, RZ ;  /* 0x0000000402060227 */ /* 0x010fe200078e00ff */
[----:B------:R-:W-:-:S04]  /*24670*/  MOV R4, R2 ;  /* 0x0000000200047202 */ /* 0x000fc80000000f00 */
[----:B------:R-:W-:-:S04]  /*24680*/  @P0 SHF.R.U32.HI R4, RZ, R5, R6 ;  /* 0x00000005ff040219 */ /* 0x000fc80000011606 */
[--C-:B------:R-:W-:Y:S01]  /*24690*/  SHF.R.S32.HI R5, RZ, 0x1f, R4.reuse ;  /* 0x0000001fff057819 */ /* 0x100fe20000011404 */
[----:B------:R-:W-:-:S04]  /*246a0*/  IMAD.MOV R8, RZ, RZ, -R4 ;  /* 0x000000ffff087224 */ /* 0x000fc800078e0a04 */
[----:B------:R-:W-:Y:S02]  /*246b0*/  IMAD R8, R7, R8, R2 ;  /* 0x0000000807087224 */ /* 0x000fe400078e0202 */
[----:B---3--:R-:W-:-:S04]  /*246c0*/  IMAD R6, R12, UR6, RZ ;  /* 0x000000060c067c24 */ /* 0x008fc8000f8e02ff */
[C---:B--2---:R-:W-:Y:S02]  /*246d0*/  IMAD R6, R11.reuse, UR7, R6 ;  /* 0x000000070b067c24 */ /* 0x044fe4000f8e0206 */
[----:B------:R-:W-:-:S04]  /*246e0*/  IMAD.WIDE.U32 R4, R11, UR6, R4 ;  /* 0x000000060b047c25 */ /* 0x000fc8000f8e0004 */
[----:B------:R-:W-:Y:S01]  /*246f0*/  IMAD.IADD R5, R6, 0x1, R5 ;  /* 0x0000000106057824 */ /* 0x000fe200078e0205 */
[----:B------:R-:W-:-:S04]  /*24700*/  LEA R6, P0, R4, UR4, 0x2 ;  /* 0x0000000404067c11 */ /* 0x000fc8000f8010ff */
[----:B------:R-:W-:-:S05]  /*24710*/  LEA.HI.X R7, R4, UR5, R5, 0x2, P0 ;  /* 0x0000000504077c11 */ /* 0x000fca00080f1405 */
[----:B------:R3:W5:Y:S04]  /*24720*/  LDG.E R17, desc[UR46][R6.64] ;  /* 0x0000002e06117981 */ /* 0x000768000c1e1900 */
.L_x_1672:
[----:B------:R-:W3:Y:S01]  /*24730*/  LDL R5, [R1] ;  /* 0x0000000001057983 */ /* 0x000ee20000100800 */
[----:B------:R-:W4:Y:S01]  /*24740*/  S2R R4, SR_TID.X ;  /* 0x0000000000047919 */ /* 0x000f220000002100 */
[----:B------:R-:W-:Y:S01]  /*24750*/  BSSY B1, `(.L_x_1673) ;  /* 0x0000007000017945 */ /* 0x000fe20003800000 */
[----:B----4-:R-:W-:-:S04]  /*24760*/  LOP3.LUT R4, R4, 0x7f, RZ, 0xc0, !PT ;  /* 0x0000007f04047812 */ /* 0x010fc800078ec0ff */
[----:B------:R-:W-:Y:S01]  /*24770*/  ISETP.NE.AND P1, PT, R4, RZ, PT ;  /* 0x000000ff0400720c */ /* 0x000fe20003f25270 */
[----:B---3--:R-:W-:Y:S01]  /*24780*/  IMAD R6, R10, 0x8, R5 ;  /* 0x000000080a067824 */ /* 0x008fe200078e0205 */
[----:B------:R-:W-:-:S04]  /*24790*/  SHF.L.U32 R5, R9, 0x1f, RZ ;  /* 0x0000001f09057819 */ /* 0x000fc800000006ff */
[----:B------:R-:W3:Y:S02]  /*247a0*/  SYNCS.PHASECHK.TRANS64.TRYWAIT P0, [R6+URZ+0x28480], R5 ;  /* 0x02848005060075a7 */ /* 0x000ee4000800017f */
[----:B---3--:R-:W-:Y:S05]  /*247b0*/  @!P0 BRA `(.L_x_1674) ;  /* 0x0000007000a08947 */ /* 0x008fea0003800000 */
.L_x_1897:
[----:B------:R-:W-:Y:S05]  /*247c0*/  BSYNC B1 ;  /* 0x0000000000017941 */ /* 0x000fea0003800000 */
.L_x_1673:
        /* <DEDUP_REMOVED lines=9> */
.L_x_1676:
[----:B------:R-:W-:Y:S05]  /*24860*/  BSYNC B1 ;  /* 0x0000000000017941 */ /* 0x000fea0003800000 */
.L_x_1675:
[----:B-1----:R-:W4:Y:S04]  /*24870*/  LDL R9, [R1] ;  /* 0x0000000001097983 */ /* 0x002f280000100800 */
[----:B------:R-:W4:Y:S04]  /*24880*/  LDL R4, [R1+0xc] ;  /* 0x00000c0001047983 */ /* 0x000f280000100800 */
        /* <DEDUP_REMOVED lines=9> */
[----:B--2---:R-:W-:-:S03]  /*24920*/  IMAD R8, R8, 0x40, R7 ;  /* 0x0000004008087824 */ /* 0x004fc600078e0207 */
[----:B------:R-:W-:Y:S01]  /*24930*/  IADD3 R9, R4, 0x10000, RZ ;  /* 0x0001000004097810 */ /* 0x000fe20007ffe0ff */
[----:B------:R-:W-:-:S07]  /*24940*/  VIADD R7, R6, 0x28470 ;  /* 0x0002847006077836 */ /* 0x000fce0000000000 */
.L_x_1677:
[----:B------:R-:W-:-:S13]  /*24950*/  @P0 ELECT P2, URZ, PT ;  /* 0x00000000003f082f */ /* 0x000fda0003840000 */
[----:B-----5:R-:W-:Y:S02]  /*24960*/  @P2 R2UR UR13, R17 ;  /* 0x00000000110d22ca */ /* 0x020fe400000e0000 */
        /* <DEDUP_REMOVED lines=14> */
.L_x_1678:
        /* <DEDUP_REMOVED lines=13> */
.L_x_1898:
[----:B------:R-:W-:Y:S05]  /*24b20*/  BSYNC B1 ;  /* 0x0000000000017941 */ /* 0x000fea0003800000 */
.L_x_1679:
[----:B------:R-:W-:Y:S01]  /*24b30*/  BSSY B1, `(.L_x_1681) ;  /* 0x000000b000017945 */ /* 0x000fe20003800000 */
[----:B------:R-:W-:Y:S02]  /*24b40*/  IMAD.MOV.U32 R10, RZ, RZ, 0x0 ;  /* 0x00000000ff0a7424 */ /* 0x000fe400078e00ff */
[----:B------:R-:W-:Y:S01]  /*24b50*/  IMAD.MOV.U32 R11, RZ, RZ, 0x14f00000 ;  /* 0x14f00000ff0b7424 */ /* 0x000fe200078e00ff */
[----:B------:R-:W-:Y:S06]  /*24b60*/  @P1 BRA `(.L_x_1682) ;  /* 0x00000000001c1947 */ /* 0x000fec0003800000 */
[----:B------:R-:W2:Y:S01]  /*24b70*/  S2R R7, SR_TID.X ;  /* 0x0000000000077919 */ /* 0x000ea20000002100 */
[----:B-1-3--:R-:W-:-:S04]  /*24b80*/  IMAD.MOV.U32 R5, RZ, RZ, 0x4000 ;  /* 0x00004000ff057424 */ /* 0x00afc800078e00ff */
[----:B------:R4:W-:Y:S01]  /*24b90*/  SYNCS.ARRIVE.TRANS64 RZ, [R6+URZ+0x28430], R5 ;  /* 0x0284300506ff79a7 */ /* 0x0009e2000800003f */
[----:B--2---:R-:W-:-:S04]  /*24ba0*/  LOP3.LUT R7, R7, 0x1f, RZ, 0xc0, !PT ;  /* 0x0000001f07077812 */ /* 0x004fc800078ec0ff */
[----:B------:R-:W-:-:S13]  /*24bb0*/  ISETP.NE.AND P0, PT, R7, RZ, PT ;  /* 0x000000ff0700720c */ /* 0x000fda0003f05270 */
[----:B----4-:R-:W-:Y:S05]  /*24bc0*/  @!P0 BRA `(.L_x_1682) ;  /* 0x0000000000048947 */ /* 0x010fea0003800000 */
[----:B------:R-:W-:Y:S01]  /*24bd0*/  BPT.TRAP 0x1 ;  /* 0x000000040000795c */ /* 0x000fe20000300000 */
.L_x_1682:
[----:B------:R-:W-:Y:S05]  /*24be0*/  BSYNC B1 ;  /* 0x0000000000017941 */ /* 0x000fea0003800000 */
.L_x_1681:
[----:B------:R-:W-:Y:S01]  /*24bf0*/  R2UR UR10, R13 ;  /* 0x000000000d0a72ca */ /* 0x000fe200000e0000 */
[----:B------:R-:W-:Y:S01]  /*24c00*/  UIADD3 UR4, UP0, UR42, 0x370, URZ ;  /* 0x000003702a047890 */ /* 0x000fe2000ff1e03f */
[----:B------:R-:W-:Y:S01]  /*24c10*/  R2UR UR6, R10 ;  /* 0x000000000a0672ca */ /* 0x000fe200000e0000 */
[----:B-1-3--:R-:W-:Y:S01]  /*24c20*/  VIADD R6, R6, 0x28430 ;  /* 0x0002843006067836 */ /* 0x00afe20000000000 */
[----:B------:R-:W-:Y:S01]  /*24c30*/  R2UR UR7, R11 ;  /* 0x000000000b0772ca */ /* 0x000fe200000e0000 */
[----:B------:R-:W-:Y:S01]  /*24c40*/  VIADD R5, R4, 0x20000 ;  /* 0x0002000004057836 */ /* 0x000fe20000000000 */
[----:B------:R-:W-:Y:S01]  /*24c50*/  PLOP3.LUT P0, PT, PT, PT, PT, 0x80, 0x0 ;  /* 0x000000000000781c */ /* 0x000fe20003f0f070 */
[----:B------:R-:W-:-:S12]  /*24c60*/  UIADD3.X UR5, URZ, UR43, URZ, UP0, !UPT ;  /* 0x0000002b3f057290 */ /* 0x000fd800087fe43f */
.L_x_1683:
        /* <DEDUP_REMOVED lines=10> */
[----:B------:R-:W-:Y:S01]  /*24d10*/  R2UR UR10, R12 ;  /* 0x000000000c0a72ca */ /* 0x000fe200000e0000 */
[----:B------:R-:W-:Y:S01]  /*24d20*/  VIADD R4, R4, 0x22000 ;  /* 0x0002200004047836 */ /* 0x000fe20000000000 */
[----:B------:R-:W-:Y:S02]  /*24d30*/  R2UR UR6, R10 ;  /* 0x000000000a0672ca */ /* 0x000fe400000e0000 */
[----:B------:R-:W-:Y:S02]  /*24d40*/  R2UR UR7, R11 ;  /* 0x000000000b0772ca */ /* 0x000fe400000e0000 */
[----:B------:R-:W-:-:S13]  /*24d50*/  PLOP3.LUT P0, PT, PT, PT, PT, 0x80, 0x0 ;  /* 0x000000000000781c */ /* 0x000fda0003f0f070 */
.L_x_1684:
        /* <DEDUP_REMOVED lines=9> */
[----:B---3--:R-:W-:Y:S05]  /*24df0*/  @P0 BRA.U.ANY `(.L_x_1684) ;  /* 0xfffffffd00d80947 */ /* 0x008fea000393ffff */
.L_x_1671:
[----:B------:R-:W-:Y:S05]  /*24e00*/  BSYNC B0 ;  /* 0x0000000000007941 */ /* 0x000fea0003800000 */
.L_x_1670:
[----:B------:R-:W-:-:S06]  /*24e10*/  UISETP.NE.AND UP0, UPT, UR36, 0x3, UPT ;  /* 0x000000032400788c */ /* 0x000fcc000bf05270 */
[----:B------:R-:W-:-:S13]  /*24e20*/  PLOP3.LUT P0, PT, PT, PT, UP0, 0x80, 0x0 ;  /* 0x000000000000781c */ /* 0x000fda0003f0f008 */
[----:B------:R-:W-:Y:S05]  /*24e30*/  @!P0 BRA `(.L_x_1685) ;  /* 0x0000000000048947 */ /* 0x000fea0003800000 */
[----:B------:R-:W-:Y:S01]  /*24e40*/  BPT.TRAP 0x1 ;  /* 0x000000040000795c */ /* 0x000fe20000300000 */
.L_x_1685:
[----:B------:R-:W3:Y:S01]  /*24e50*/  LDL R5, [R1] ;  /* 0x0000000001057983 */ /* 0x000ee20000100800 */
[----:B------:R-:W-:Y:S01]  /*24e60*/  MOV R4, UR38 ;  /* 0x0000002600047c02 */ /* 0x000fe20008000f00 */
[----:B------:R-:W-:Y:S03]  /*24e70*/  BSSY B0, `(.L_x_1686) ;  /* 0x0000007000007945 */ /* 0x000fe60003800000 */
[----:B------:R-:W-:Y:S02]  /*24e80*/  ISETP.NE.AND P1, PT, R4, 0x3, PT ;  /* 0x000000030400780c */ /* 0x000fe40003f25270 */
[----:B------:R-:W-:-:S04]  /*24e90*/  LOP3.LUT R4, R3, 0x1, RZ, 0x3c, !PT ;  /* 0x0000000103047812 */ /* 0x000fc800078e3cff */
[----:B------:R-:W-:Y:S01]  /*24ea0*/  SHF.L.U32 R4, R4, 0x1f, RZ ;  /* 0x0000001f04047819 */ /* 0x000fe200000006ff */
[----:B---3--:R-:W-:-:S04]  /*24eb0*/  IMAD R20, R0, 0x8, R5 ;  /* 0x0000000800147824 */ /* 0x008fc800078e0205 */
[----:B------:R-:W3:Y:S02]  /*24ec0*/  SYNCS.PHASECHK.TRANS64.TRYWAIT P0, [R20+URZ+0x28470], R4 ;  /* 0x02847004140075a7 */ /* 0x000ee4000800017f */
[----:B---3--:R-:W-:Y:S05]  /*24ed0*/  @!P0 BRA `(.L_x_1687) ;  /* 0x0000006c00008947 */ /* 0x008fea0003800000 */
.L_x_1899:
[----:B------:R-:W-:Y:S05]  /*24ee0*/  BSYNC B0 ;  /* 0x0000000000007941 */ /* 0x000fea0003800000 */
.L_x_1686:
[----:B------:R-:W-:Y:S05]  /*24ef0*/  @!P1 BRA `(.L_x_1688) ;  /* 0x0000000000049947 */ /* 0x000fea0003800000 */
[----:B------:R-:W-:Y:S01]  /*24f00*/  BPT.TRAP 0x1 ;  /* 0x000000040000795c */ /* 0x000fe20000300000 */
.L_x_1688:
[----:B------:R-:W-:Y:S01]  /*24f10*/  SHF.L.U32 R3, R3, 0x1f, RZ ;  /* 0x0000001f03037819 */ /* 0x000fe200000006ff */
[----:B------:R-:W-:-:S03]  /*24f20*/  IMAD.SHL.U32 R0, R0, 0x4000, RZ ;  /* 0x0000400000007824 */ /* 0x000fc600078e00ff */
[----:B------:R-:W4:Y:S02]  /*24f30*/  SYNCS.PHASECHK.TRANS64.TRYWAIT P0, [R20+URZ+0x28460], R3 ;  /* 0x02846003140075a7 */ /* 0x000f24000800017f */
[----:B----4-:R-:W-:Y:S05]  /*24f40*/  @!P0 BRA `(.L_x_1689) ;  /* 0x0000006800f88947 */ /* 0x010fea0003800000 */
.L_x_1900:
[----:B------:R-:W4:Y:S04]  /*24f50*/  LDL R13, [R1+0x10] ;  /* 0x00001000010d7983 */ /* 0x000f280000100800 */
[----:B------:R-:W2:Y:S04]  /*24f60*/  LDL R12, [R1+0x38] ;  /* 0x00003800010c7983 */ /* 0x000ea80000100800 */
[----:B------:R-:W2:Y:S04]  /*24f70*/  LDL R14, [R1+0x4] ;  /* 0x00000400010e7983 */ /* 0x000ea80000100800 */
[----:B------:R0:W-:Y:S04]  /*24f80*/  STL [R1+0x68], R16 ;  /* 0x0000681001007387 */ /* 0x0001e80000100800 */
[----:B0-----:R-:W2:Y:S04]  /*24f90*/  LDL R16, [R1+0x8] ;  /* 0x0000080001107983 */ /* 0x001ea80000100800 */
[----:B------:R0:W-:Y:S04]  /*24fa0*/  STL [R1+0x64], R2 ;  /* 0x0000640201007387 */ /* 0x0001e80000100800 */
[----:B0-----:R-:W3:Y:S01]  /*24fb0*/  LDL R2, [R1] ;  /* 0x0000000001027983 */ /* 0x001ee20000100800 */
[----:B------:R-:W-:Y:S05]  /*24fc0*/  WARPSYNC.ALL ;  /* 0x0000000000007948 */ /* 0x000fea0003800000 */
[C---:B------:R-:W-:Y:S01]  /*24fd0*/  VIADD R21, R0.reuse, 0x1000 ;  /* 0x0000100000157836 */ /* 0x040fe20000000000 */
[----:B----4-:R-:W-:-:S05]  /*24fe0*/  LOP3.LUT R3, R0, R13, RZ, 0xfc, !PT ;  /* 0x0000000d00037212 */ /* 0x010fca00078efcff */
[----:B---3--:R-:W-:-:S05]  /*24ff0*/  IMAD.IADD R3, R2, 0x1, R3 ;  /* 0x0000000102037824 */ /* 0x008fca00078e0203 */
[----:B------:R2:W0:Y:S02]  /*25000*/  LDSM.16.MT88.4 R4, [R3+0x10000] ;  /* 0x010000000304783b */ /* 0x0004240000004200 */
[----:B--2---:R-:W-:Y:S02]  /*25010*/  IADD3 R3, R2, R12, R0 ;  /* 0x0000000c02037210 */ /* 0x004fe40007ffe000 */
[----:B------:R-:W-:Y:S02]  /*25020*/  LOP3.LUT R12, R0, R16, RZ, 0xfc, !PT ;  /* 0x00000010000c7212 */ /* 0x000fe400078efcff */
[C-C-:B0-----:R-:W-:Y:S02]  /*25030*/  PRMT R8, R4.reuse, 0x6420, R5.reuse ;  /* 0x0000642004087816 */ /* 0x141fe40000000005 */
[----:B-1----:R-:W-:Y:S02]  /*25040*/  PRMT R9, R4, 0x7531, R5 ;  /* 0x0000753104097816 */ /* 0x002fe40000000005 */
[----:B------:R-:W-:-:S02]  /*25050*/  PRMT R10, R6, 0x6420, R7 ;  /* 0x00006420060a7816 */ /* 0x000fc40000000007 */
[----:B------:R-:W-:Y:S02]  /*25060*/  PRMT R11, R6, 0x7531, R7 ;  /* 0x00007531060b7816 */ /* 0x000fe40000000007 */
[----:B------:R-:W0:Y:S01]  /*25070*/  LDSM.16.MT88.4 R4, [R3+0x10000] ;  /* 0x010000000304783b */ /* 0x000e220000004200 */
[----:B------:R-:W-:-:S05]  /*25080*/  IMAD.IADD R12, R14, 0x1, R12 ;  /* 0x000000010e0c7824 */ /* 0x000fca00078e020c */
[----:B------:R0:W-:Y:S02]  /*25090*/  STSM.16.M88.4 [R12], R8 ;  /* 0x000000080c007844 */ /* 0x0001e40000000200 */
[C-C-:B0-----:R-:W-:Y:S02]  /*250a0*/  PRMT R8, R4.reuse, 0x6420, R5.reuse ;  /* 0x0000642004087816 */ /* 0x141fe40000000005 */
[----:B------:R-:W-:Y:S02]  /*250b0*/  PRMT R9, R4, 0x7531, R5 ;  /* 0x0000753104097816 */ /* 0x000fe40000000005 */
[----:B------:R-:W-:Y:S02]  /*250c0*/  LOP3.LUT R4, R21, R16, RZ, 0xfc, !PT ;  /* 0x0000001015047212 */ /* 0x000fe400078efcff */
[C-C-:B------:R-:W-:Y:S02]  /*250d0*/  PRMT R10, R6.reuse, 0x6420, R7.reuse ;  /* 0x00006420060a7816 */ /* 0x140fe40000000007 */
[----:B------:R-:W-:Y:S01]  /*250e0*/  PRMT R11, R6, 0x7531, R7 ;  /* 0x00007531060b7816 */ /* 0x000fe20000000007 */
[----:B------:R-:W-:-:S05]  /*250f0*/  IMAD.IADD R4, R14, 0x1, R4 ;  /* 0x000000010e047824 */ /* 0x000fca00078e0204 */
        /* <DEDUP_REMOVED lines=15> */
[----:B-1----:R-:W-:-:S02]  /*251f0*/  VIADD R15, R0, 0x3000 ;  /* 0x00003000000f7836 */ /* 0x002fc40000000000 */
[----:B------:R-:W-:Y:S02]  /*25200*/  IMAD.MOV.U32 R13, RZ, RZ, R10 ;  /* 0x000000ffff0d7224 */ /* 0x000fe400078e000a */
[----:B------:R-:W-:Y:S01]  /*25210*/  IMAD.MOV.U32 R14, RZ, RZ, R11 ;  /* 0x000000ffff0e7224 */ /* 0x000fe200078e000b */
[C-C-:B0-----:R-:W-:Y:S02]  /*25220*/  PRMT R8, R4.reuse, 0x6420, R5.reuse ;  /* 0x0000642004087816 */ /* 0x141fe40000000005 */
[----:B------:R-:W-:Y:S02]  /*25230*/  PRMT R9, R4, 0x7531, R5 ;  /* 0x0000753104097816 */ /* 0x000fe40000000005 */
[----:B------:R-:W-:Y:S02]  /*25240*/  LOP3.LUT R4, R15, R16, RZ, 0xfc, !PT ;  /* 0x000000100f047212 */ /* 0x000fe400078efcff */
[C-C-:B------:R-:W-:Y:S02]  /*25250*/  PRMT R10, R6.reuse, 0x6420, R7.reuse ;  /* 0x00006420060a7816 */ /* 0x140fe40000000007 */
[----:B------:R-:W-:Y:S01]  /*25260*/  PRMT R11, R6, 0x7531, R7 ;  /* 0x00007531060b7816 */ /* 0x000fe20000000007 */
[----:B------:R-:W-:-:S05]  /*25270*/  IMAD.IADD R4, R13, 0x1, R4 ;  /* 0x000000010d047824 */ /* 0x000fca00078e0204 */
[----:B------:R0:W-:Y:S04]  /*25280*/  STSM.16.M88.4 [R4], R8 ;  /* 0x0000000804007844 */ /* 0x0001e80000000200 */
[----:B0-----:R-:W2:Y:S01]  /*25290*/  LDL R8, [R1+0x40] ;  /* 0x0000400001087983 */ /* 0x001ea20000100800 */
[----:B------:R-:W-:-:S05]  /*252a0*/  IMAD.MOV.U32 R10, RZ, RZ, R14 ;  /* 0x000000ffff0a7224 */ /* 0x000fca00078e000e */
[----:B------:R-:W-:-:S05]  /*252b0*/  LOP3.LUT R21, R21, R10, RZ, 0xfc, !PT ;  /* 0x0000000a15157212 */ /* 0x000fca00078efcff */
[----:B------:R-:W-:-:S06]  /*252c0*/  IMAD.IADD R4, R2, 0x1, R21 ;  /* 0x0000000102047824 */ /* 0x000fcc00078e0215 */
[----:B------:R-:W0:Y:S01]  /*252d0*/  LDSM.16.MT88.4 R4, [R4+0x10000] ;  /* 0x010000000404783b */ /* 0x000e220000004200 */
[----:B------:R-:W-:Y:S01]  /*252e0*/  IMAD.MOV.U32 R9, RZ, RZ, R13 ;  /* 0x000000ffff097224 */ /* 0x000fe200078e000d */
[----:B------:R-:W-:Y:S02]  /*252f0*/  MOV R11, R15 ;  /* 0x0000000f000b7202 */ /* 0x000fe40000000f00 */
[C-C-:B0-----:R-:W-:Y:S02]  /*25300*/  PRMT R12, R4.reuse, 0x6420, R5.reuse ;  /* 0x00006420040c7816 */ /* 0x141fe40000000005 */
[----:B------:R-:W-:Y:S02]  /*25310*/  PRMT R13, R4, 0x7531, R5 ;  /* 0x00007531040d7816 */ /* 0x000fe40000000005 */
[C-C-:B------:R-:W-:Y:S02]  /*25320*/  PRMT R14, R6.reuse, 0x6420, R7.reuse ;  /* 0x00006420060e7816 */ /* 0x140fe40000000007 */
[----:B------:R-:W-:-:S02]  /*25330*/  PRMT R15, R6, 0x7531, R7 ;  /* 0x00007531060f7816 */ /* 0x000fc40000000007 */
[----:B------:R-:W0:Y:S01]  /*25340*/  LDSM.16.MT88.4 R4, [R3+0x11000] ;  /* 0x011000000304783b */ /* 0x000e220000004200 */
[----:B--2---:R-:W-:-:S05]  /*25350*/  IMAD.IADD R0, R8, 0x1, R0 ;  /* 0x0000000108007824 */ /* 0x004fca00078e0200 */
[----:B------:R-:W-:Y:S02]  /*25360*/  IADD3 R21, R9, R0, R16 ;  /* 0x0000000009157210 */ /* 0x000fe40007ffe010 */
[----:B------:R1:W5:Y:S04]  /*25370*/  LDL.LU R16, [R1+0x68] ;  /* 0x0000680001107983 */ /* 0x0003680000300800 */
[----:B------:R2:W-:Y:S04]  /*25380*/  STSM.16.M88.4 [R21], R12 ;  /* 0x0000000c15007844 */ /* 0x0005e80000000200 */
[----:B--2---:R-:W2:Y:S01]  /*25390*/  LDL R12, [R1+0x3c] ;  /* 0x00003c00010c7983 */ /* 0x004ea20000100800 */
[----:B------:R-:W-:-:S02]  /*253a0*/  IMAD.MOV.U32 R14, RZ, RZ, R10 ;  /* 0x000000ffff0e7224 */ /* 0x000fc400078e000a */
[----:B------:R-:W-:Y:S01]  /*253b0*/  IMAD.MOV.U32 R15, RZ, RZ, R11 ;  /* 0x000000ffff0f7224 */ /* 0x000fe200078e000b */
[C---:B0-----:R-:W-:Y:S01]  /*253c0*/  PRMT R8, R4.reuse, 0x6420, R5 ;  /* 0x0000642004087816 */ /* 0x041fe20000000005 */
[----:B------:R-:W-:Y:S01]  /*253d0*/  IMAD.MOV.U32 R13, RZ, RZ, R9 ;  /* 0x000000ffff0d7224 */ /* 0x000fe200078e0009 */
[----:B------:R-:W-:Y:S02]  /*253e0*/  PRMT R9, R4, 0x7531, R5 ;  /* 0x0000753104097816 */ /* 0x000fe40000000005 */
[----:B------:R-:W-:-:S05]  /*253f0*/  LOP3.LUT R4, R15, R14, RZ, 0xfc, !PT ;  /* 0x0000000e0f047212 */ /* 0x000fca00078efcff */
[----:B------:R-:W-:Y:S02]  /*25400*/  IMAD.IADD R4, R2, 0x1, R4 ;  /* 0x0000000102047824 */ /* 0x000fe400078e0204 */
[----:B------:R1:W5:Y:S01]  /*25410*/  LDL.LU R2, [R1+0x64] ;  /* 0x0000640001027983 */ /* 0x0003620000300800 */
[C-C-:B------:R-:W-:Y:S02]  /*25420*/  PRMT R10, R6.reuse, 0x6420, R7.reuse ;  /* 0x00006420060a7816 */ /* 0x140fe40000000007 */
[----:B------:R-:W-:Y:S02]  /*25430*/  PRMT R11, R6, 0x7531, R7 ;  /* 0x00007531060b7816 */ /* 0x000fe40000000007 */
[----:B--2---:R-:W-:-:S05]  /*25440*/  IADD3 R0, R13, R12, R0 ;  /* 0x0000000c0d007210 */ /* 0x004fca0007ffe000 */
[----:B------:R-:W-:Y:S04]  /*25450*/  STSM.16.M88.4 [R0], R8 ;  /* 0x0000000800007844 */ /* 0x000fe80000000200 */
        /* <DEDUP_REMOVED lines=20> */
.L_x_1690:
[----:B-1----:R-:W1:Y:S01]  /*255a0*/  S2R R0, SR_TID.X ;  /* 0x0000000000007919 */ /* 0x002e620000002100 */
[----:B0-----:R0:W-:Y:S01]  /*255b0*/  SYNCS.ARRIVE.TRANS64.A1T0 RZ, [R20+URZ+0x28450], RZ ;  /* 0x028450ff14ff79a7 */ /* 0x0011e2000810003f */
[----:B-1----:R-:W-:Y:S02]  /*255c0*/  LOP3.LUT R3, R0, 0x7f, RZ, 0xc0, !PT ;  /* 0x0000007f00037812 */ /* 0x002fe400078ec0ff */
[----:B------:R-:W2:Y:S01]  /*255d0*/  LDL R0, [R1+0x30] ;  /* 0x0000300001007983 */ /* 0x000ea20000100800 */
[----:B------:R-:W-:Y:S01]  /*255e0*/  BAR.SYNC.DEFER_BLOCKING 0x2, 0x80 ;  /* 0x0082000000007b1d */ /* 0x000fe20000010000 */
[----:B------:R-:W-:-:S05]  /*255f0*/  ISETP.NE.AND P0, PT, R3, RZ, PT ;  /* 0x000000ff0300720c */ /* 0x000fca0003f05270 */
[----:B------:R3:W5:Y:S08]  /*25600*/  LDL R3, [R1+0x1c] ;  /* 0x00001c0001037983 */ /* 0x0007700000100800 */
[----:B0-----:R-:W-:-:S05]  /*25610*/  @!P0 VIADD R20, R20, 0x28480 ;  /* 0x0002848014148836 */ /* 0x001fca0000000000 */
[----:B------:R-:W-:-:S04]  /*25620*/  @!P0 PRMT R20, RZ, 0x654, R20 ;  /* 0x00000654ff148816 */ /* 0x000fc80000000014 */
[----:B------:R3:W-:Y:S01]  /*25630*/  @!P0 SYNCS.ARRIVE.TRANS64.RED.A1T0 RZ, [R20+URZ], RZ ;  /* 0x000000ff14ff89a7 */ /* 0x0007e2000810043f */
[C---:B--2--5:R-:W-:Y:S01]  /*25640*/  ISETP.GT.AND P0, PT, R2.reuse, R0, PT ;  /* 0x000000000200720c */ /* 0x064fe20003f04270 */
[----:B------:R-:W-:Y:S01]  /*25650*/  VIADD R2, R2, 0xffffffff ;  /* 0xffffffff02027836 */ /* 0x000fe20000000000 */
[----:B------:R3:W5:Y:S11]  /*25660*/  LDL R0, [R1+0xc] ;  /* 0x00000c0001007983 */ /* 0x0007760000100800 */
[----:B---3--:R-:W-:Y:S05]  /*25670*/  @P0 BRA `(.L_x_1691) ;  /* 0xffffffec009c0947 */ /* 0x008fea000383ffff */
.L_x_1669:
[----:B------:R-:W2:Y:S01]  /*25680*/  S2R R4, SR_TID.X ;  /* 0x0000000000047919 */ /* 0x000ea20000002100 */
[----:B------:R-:W-:Y:S01]  /*25690*/  BSSY B0, `(.L_x_1692) ;  /* 0x0000010000007945 */ /* 0x000fe20003800000 */
[----:B--2---:R-:W-:-:S04]  /*256a0*/  LOP3.LUT R4, R4, 0x7f, RZ, 0xc0, !PT ;  /* 0x0000007f04047812 */ /* 0x004fc800078ec0ff */
[----:B------:R-:W-:-:S13]  /*256b0*/  ISETP.NE.AND P0, PT, R4, RZ, PT ;  /* 0x000000ff0400720c */ /* 0x000fda0003f05270 */
[----:B------:R-:W-:Y:S05]  /*256c0*/  @P0 BRA `(.L_x_1693) ;  /* 0x0000000000300947 */ /* 0x000fea0003800000 */
[----:B------:R-:W2:Y:S01]  /*256d0*/  S2R R2, SR_LANEID ;  /* 0x0000000000027919 */ /* 0x000ea20000000000 */
[----:B------:R-:W-:Y:S01]  /*256e0*/  VOTEU.ANY UR4, UPT, PT ;  /* 0x0000000000047886 */ /* 0x000fe200038e0100 */
[----:B-1----:R-:W1:Y:S01]  /*256f0*/  LDC.64 R4, c[0x0][0xc60] ;  /* 0x00031800ff047b82 */ /* 0x002e620000000a00 */
[----:B-----5:R-:W2:Y:S02]  /*25700*/  FLO.U32 R0, UR4 ;  /* 0x0000000400007d00 */ /* 0x020ea400080e0000 */
[----:B--2---:R-:W-:-:S06]  /*25710*/  ISETP.EQ.U32.AND P1, PT, R0, R2, PT ;  /* 0x000000020000720c */ /* 0x004fcc0003f22070 */
[----:B------:R-:W1:Y:S07]  /*25720*/  POPC R2, UR4 ;  /* 0x0000000400027d09 */ /* 0x000e6e0008000000 */
[----:B-1----:R-:W2:Y:S04]  /*25730*/  @P1 ATOMG.E.ADD.STRONG.GPU PT, R2, desc[UR46][R4.64], R2 ;  /* 0x00000002040219a8 */ /* 0x002ea800081ee1ee */
[----:B--2---:R1:W2:Y:S02]  /*25740*/  SHFL.IDX PT, R2, R2, R0, 0x1f ;  /* 0x00001f0002027589 */ /* 0x0042a400000e0000 */
[----:B-1----:R-:W1:Y:S02]  /*25750*/  S2R R0, SR_LTMASK ;  /* 0x0000000000007919 */ /* 0x002e640000003900 */
[----:B-1----:R-:W-:-:S06]  /*25760*/  LOP3.LUT R0, R0, UR4, RZ, 0xc0, !PT ;  /* 0x0000000400007c12 */ /* 0x002fcc000f8ec0ff */
[----:B------:R-:W2:Y:S02]  /*25770*/  POPC R0, R0 ;  /* 0x0000000000007309 */ /* 0x000ea40000000000 */
[----:B--2---:R-:W-:-:S07]  /*25780*/  IADD3 R16, R2, UR37, R0 ;  /* 0x0000002502107c10 */ /* 0x004fce000fffe000 */
.L_x_1693:
[----:B------:R-:W-:Y:S05]  /*25790*/  BSYNC B0 ;  /* 0x0000000000007941 */ /* 0x000fea0003800000 */
.L_x_1692:
[----:B------:R-:W-:-:S06]  /*257a0*/  UISETP.NE.AND UP0, UPT, UR36, 0x3, UPT ;  /* 0x000000032400788c */ /* 0x000fcc000bf05270 */
[----:B------:R-:W-:-:S13]  /*257b0*/  PLOP3.LUT P1, PT, PT, PT, UP0, 0x80, 0x0 ;  /* 0x000000000000781c */ /* 0x000fda0003f2f008 */
[----:B------:R-:W-:Y:S05]  /*257c0*/  @!P1 BRA `(.L_x_1694) ;  /* 0x0000000000049947 */ /* 0x000fea0003800000 */
[----:B------:R-:W-:Y:S01]  /*257d0*/  BPT.TRAP 0x1 ;  /* 0x000000040000795c */ /* 0x000fe20000300000 */
.L_x_1694:
[----:B------:R-:W2:Y:S04]  /*257e0*/  LDL R2, [R1+0x1c] ;  /* 0x00001c0001027983 */ /* 0x000ea80000100800 */
[----:B------:R-:W3:Y:S04]  /*257f0*/  LDL R4, [R1] ;  /* 0x0000000001047983 */ /* 0x000ee80000100800 */
[----:B------:R-:W3:Y:S01]  /*25800*/  LDL R3, [R1+0xc] ;  /* 0x00000c0001037983 */ /* 0x000ee20000100800 */
[----:B-----5:R-:W-:Y:S01]  /*25810*/  MOV R0, UR38 ;  /* 0x0000002600007c02 */ /* 0x020fe20008000f00 */
[----:B------:R-:W-:Y:S03]  /*25820*/  BSSY B0, `(.L_x_1695) ;  /* 0x0000007000007945 */ /* 0x000fe60003800000 */
[----:B------:R-:W-:-:S02]  /*25830*/  ISETP.NE.AND P2, PT, R0, 0x3, PT ;  /* 0x000000030000780c */ /* 0x000fc40003f45270 */
[----:B--2---:R-:W-:-:S04]  /*25840*/  LOP3.LUT R2, R2, 0x1, RZ, 0x3c, !PT ;  /* 0x0000000102027812 */ /* 0x004fc800078e3cff */
[----:B------:R-:W-:Y:S01]  /*25850*/  SHF.L.U32 R2, R2, 0x1f, RZ ;  /* 0x0000001f02027819 */ /* 0x000fe200000006ff */
[----:B---3--:R-:W-:-:S04]  /*25860*/  IMAD R0, R3, 0x8, R4 ;  /* 0x0000000803007824 */ /* 0x008fc800078e0204 */
[----:B------:R-:W2:Y:S02]  /*25870*/  SYNCS.PHASECHK.TRANS64.TRYWAIT P1, [R0+URZ+0x28470], R2 ;  /* 0x02847002000075a7 */ /* 0x000ea4000802017f */
[----:B--2---:R-:W-:Y:S05]  /*25880*/  @!P1 BRA `(.L_x_1696) ;  /* 0x0000006000bc9947 */ /* 0x004fea0003800000 */
.L_x_1901:
[----:B------:R-:W-:Y:S05]  /*25890*/  BSYNC B0 ;  /* 0x0000000000007941 */ /* 0x000fea0003800000 */
.L_x_1695:
[----:B------:R-:W-:Y:S05]  /*258a0*/  @!P2 BRA `(.L_x_1697) ;  /* 0x000000000004a947 */ /* 0x000fea0003800000 */
[----:B------:R-:W-:Y:S01]  /*258b0*/  BPT.TRAP 0x1 ;  /* 0x000000040000795c */ /* 0x000fe20000300000 */
.L_x_1697:
[----:B--2---:R-:W2:Y:S02]  /*258c0*/  LDL R2, [R1+0x1c] ;  /* 0x00001c0001027983 */ /* 0x004ea40000100800 */
[----:B--2---:R-:W-:-:S04]  /*258d0*/  SHF.L.U32 R2, R2, 0x1f, RZ ;  /* 0x0000001f02027819 */ /* 0x004fc800000006ff */
[----:B------:R-:W2:Y:S02]  /*258e0*/  SYNCS.PHASECHK.TRANS64.TRYWAIT P1, [R0+URZ+0x28460], R2 ;  /* 0x02846002000075a7 */ /* 0x000ea4000802017f */
[----:B--2---:R-:W-:Y:S05]  /*258f0*/  @!P1 BRA `(.L_x_1698) ;  /* 0x0000006000b49947 */ /* 0x004fea0003800000 */
.L_x_1902:
[----:B------:R-:W3:Y:S04]  /*25900*/  LDL R12, [R1+0x38] ;  /* 0x00003800010c7983 */ /* 0x000ee80000100800 */
[----:B------:R4:W-:Y:S04]  /*25910*/  STL [R1+0x6c], R19 ;  /* 0x00006c1301007387 */ /* 0x0009e80000100800 */
[----:B----4-:R-:W4:Y:S04]  /*25920*/  LDL.LU R19, [R1+0x4] ;  /* 0x0000040001137983 */ /* 0x010f280000300800 */
[----:B------:R0:W-:Y:S04]  /*25930*/  STL [R1+0x68], R16 ;  /* 0x0000681001007387 */ /* 0x0001e80000100800 */
[----:B0-----:R-:W3:Y:S04]  /*25940*/  LDL R16, [R1+0x10] ;  /* 0x0000100001107983 */ /* 0x001ee80000100800 */
[----:B------:R2:W-:Y:S04]  /*25950*/  STL [R1+0x64], R0 ;  /* 0x0000640001007387 */ /* 0x0005e80000100800 */
[----:B------:R-:W4:Y:S04]  /*25960*/  LDL R18, [R1+0xc] ;  /* 0x00000c0001127983 */ /* 0x000f280000100800 */
[----:B--2---:R-:W2:Y:S01]  /*25970*/  LDL R0, [R1] ;  /* 0x0000000001007983 */ /* 0x004ea20000100800 */
[----:B------:R-:W-:Y:S05]  /*25980*/  WARPSYNC.ALL ;  /* 0x0000000000007948 */ /* 0x000fea0003800000 */
[----:B----4-:R-:W-:Y:S01]  /*25990*/  IMAD.SHL.U32 R3, R18, 0x4000, RZ ;  /* 0x0000400012037824 */ /* 0x010fe200078e00ff */
[----:B------:R0:W-:Y:S04]  /*259a0*/  STL [R1+0x70], R18 ;  /* 0x0000701201007387 */ /* 0x0001e80000100800 */
[----:B0-----:R-:W4:Y:S01]  /*259b0*/  LDL R18, [R1+0x8] ;  /* 0x0000080001127983 */ /* 0x001f220000100800 */
[----:B---3--:R-:W-:-:S05]  /*259c0*/  LOP3.LUT R2, R3, R16, RZ, 0xfc, !PT ;  /* 0x0000001003027212 */ /* 0x008fca00078efcff */
[----:B--2---:R-:W-:-:S05]  /*259d0*/  IMAD.IADD R2, R0, 0x1, R2 ;  /* 0x0000000100027824 */ /* 0x004fca00078e0202 */
[----:B-1----:R0:W1:Y:S02]  /*259e0*/  LDSM.16.MT88.4 R4, [R2+0x10000] ;  /* 0x010000000204783b */ /* 0x0020640000004200 */
[----:B0-----:R-:W-:Y:S02]  /*259f0*/  IADD3 R2, R0, R12, R3 ;  /* 0x0000000c00027210 */ /* 0x001fe40007ffe003 */
[C-C-:B-1----:R-:W-:Y:S02]  /*25a00*/  PRMT R8, R4.reuse, 0x6420, R5.reuse ;  /* 0x0000642004087816 */ /* 0x142fe40000000005 */
[----:B------:R-:W-:Y:S02]  /*25a10*/  PRMT R9, R4, 0x7531, R5 ;  /* 0x0000753104097816 */ /* 0x000fe40000000005 */
[C-C-:B------:R-:W-:Y:S02]  /*25a20*/  PRMT R10, R6.reuse, 0x6420, R7.reuse ;  /* 0x00006420060a7816 */ /* 0x140fe40000000007 */
[----:B------:R-:W-:-:S02]  /*25a30*/  PRMT R11, R6, 0x7531, R7 ;  /* 0x00007531060b7816 */ /* 0x000fc40000000007 */
[----:B------:R-:W0:Y:S01]  /*25a40*/  LDSM.16.MT88.4 R4, [R2+0x10000] ;  /* 0x010000000204783b */ /* 0x000e220000004200 */
[C---:B------:R-:W-:Y:S01]  /*25a50*/  VIADD R17, R3.reuse, 0x1000 ;  /* 0x0000100003117836 */ /* 0x040fe20000000000 */
[----:B----4-:R-:W-:-:S05]  /*25a60*/  LOP3.LUT R12, R3, R18, RZ, 0xfc, !PT ;  /* 0x00000012030c7212 */ /* 0x010fca00078efcff */
        /* <DEDUP_REMOVED lines=9> */
[----:B0-----:R-:W-:-:S05]  /*25b00*/  VIADD R8, R3, 0x2000 ;  /* 0x0000200003087836 */ /* 0x001fca0000000000 */
[----:B------:R-:W-:-:S05]  /*25b10*/  LOP3.LUT R4, R8, R16, RZ, 0xfc, !PT ;  /* 0x0000001008047212 */ /* 0x000fca00078efcff */
[----:B------:R-:W-:-:S06]  /*25b20*/  IMAD.IADD R4, R0, 0x1, R4 ;  /* 0x0000000100047824 */ /* 0x000fcc00078e0204 */
[----:B------:R-:W0:Y:S01]  /*25b30*/  LDSM.16.MT88.4 R4, [R4+0x10000] ;  /* 0x010000000404783b */ /* 0x000e220000004200 */
[----:B------:R-:W-:-:S04]  /*25b40*/  LOP3.LUT R8, R8, R18, RZ, 0xfc, !PT ;  /* 0x0000001208087212 */ /* 0x000fc800078efcff */
[----:B------:R-:W-:Y:S02]  /*25b50*/  IADD3 R8, R19, R8, RZ ;  /* 0x0000000813087210 */ /* 0x000fe40007ffe0ff */
[C-C-:B0-----:R-:W-:Y:S02]  /*25b60*/  PRMT R12, R4.reuse, 0x6420, R5.reuse ;  /* 0x00006420040c7816 */ /* 0x141fe40000000005 */
[----:B------:R-:W-:Y:S02]  /*25b70*/  PRMT R13, R4, 0x7531, R5 ;  /* 0x00007531040d7816 */ /* 0x000fe40000000005 */
[C-C-:B------:R-:W-:Y:S02]  /*25b80*/  PRMT R14, R6.reuse, 0x6420, R7.reuse ;  /* 0x00006420060e7816 */ /* 0x140fe40000000007 */
[----:B------:R-:W-:Y:S02]  /*25b90*/  PRMT R15, R6, 0x7531, R7 ;  /* 0x00007531060f7816 */ /* 0x000fe40000000007 */
[----:B------:R-:W0:Y:S04]  /*25ba0*/  LDSM.16.MT88.4 R4, [R2+0x12000] ;  /* 0x012000000204783b */ /* 0x000e280000004200 */
[----:B------:R1:W-:Y:S04]  /*25bb0*/  STSM.16.M88.4 [R8], R12 ;  /* 0x0000000c08007844 */ /* 0x0003e80000000200 */
[----:B-1----:R-:W2:Y:S04]  /*25bc0*/  LDL R14, [R1+0x40] ;  /* 0x00004000010e7983 */ /* 0x002ea80000100800 */
[----:B------:R-:W3:Y:S01]  /*25bd0*/  LDL R15, [R1+0x3c] ;  /* 0x00003c00010f7983 */ /* 0x000ee20000100800 */
[----:B------:R-:W-:Y:S01]  /*25be0*/  VIADD R12, R3, 0x3000 ;  /* 0x00003000030c7836 */ /* 0x000fe20000000000 */
[----:B0-----:R-:W-:-:S02]  /*25bf0*/  PRMT R8, R4, 0x6420, R5 ;  /* 0x0000642004087816 */ /* 0x001fc40000000005 */
[----:B------:R-:W-:Y:S02]  /*25c00*/  PRMT R9, R4, 0x7531, R5 ;  /* 0x0000753104097816 */ /* 0x000fe40000000005 */
[----:B------:R-:W-:Y:S02]  /*25c10*/  LOP3.LUT R4, R12, R18, RZ, 0xfc, !PT ;  /* 0x000000120c047212 */ /* 0x000fe400078efcff */
[C-C-:B------:R-:W-:Y:S02]  /*25c20*/  PRMT R10, R6.reuse, 0x6420, R7.reuse ;  /* 0x00006420060a7816 */ /* 0x140fe40000000007 */
[----:B------:R-:W-:Y:S01]  /*25c30*/  PRMT R11, R6, 0x7531, R7 ;  /* 0x00007531060b7816 */ /* 0x000fe20000000007 */
[----:B------:R-:W-:-:S05]  /*25c40*/  IMAD.IADD R4, R19, 0x1, R4 ;  /* 0x0000000113047824 */ /* 0x000fca00078e0204 */
[----:B------:R0:W-:Y:S02]  /*25c50*/  STSM.16.M88.4 [R4], R8 ;  /* 0x0000000804007844 */ /* 0x0001e40000000200 */
[----:B0-----:R-:W-:-:S05]  /*25c60*/  LOP3.LUT R4, R17, R16, RZ, 0xfc, !PT ;  /* 0x0000001011047212 */ /* 0x001fca00078efcff */
[----:B------:R-:W-:-:S06]  /*25c70*/  IMAD.IADD R4, R0, 0x1, R4 ;  /* 0x0000000100047824 */ /* 0x000fcc00078e0204 */
[----:B------:R-:W0:Y:S01]  /*25c80*/  LDSM.16.MT88.4 R4, [R4+0x10000] ;  /* 0x010000000404783b */ /* 0x000e220000004200 */
[----:B------:R-:W-:Y:S02]  /*25c90*/  LOP3.LUT R12, R12, R16, RZ, 0xfc, !PT ;  /* 0x000000100c0c7212 */ /* 0x000fe400078efcff */
[C-C-:B0-----:R-:W-:Y:S02]  /*25ca0*/  PRMT R8, R4.reuse, 0x6420, R5.reuse ;  /* 0x0000642004087816 */ /* 0x141fe40000000005 */
[----:B------:R-:W-:Y:S02]  /*25cb0*/  PRMT R9, R4, 0x7531, R5 ;  /* 0x0000753104097816 */ /* 0x000fe40000000005 */
[C-C-:B------:R-:W-:Y:S02]  /*25cc0*/  PRMT R10, R6.reuse, 0x6420, R7.reuse ;  /* 0x00006420060a7816 */ /* 0x140fe40000000007 */
[----:B------:R-:W-:Y:S02]  /*25cd0*/  PRMT R11, R6, 0x7531, R7 ;  /* 0x00007531060b7816 */ /* 0x000fe40000000007 */
[----:B------:R-:W0:Y:S01]  /*25ce0*/  LDSM.16.MT88.4 R4, [R2+0x11000] ;  /* 0x011000000204783b */ /* 0x000e220000004200 */
[----:B--2---:R-:W-:-:S05]  /*25cf0*/  IMAD.IADD R17, R14, 0x1, R3 ;  /* 0x000000010e117824 */ /* 0x004fca00078e0203 */
[C---:B------:R-:W-:Y:S02]  /*25d00*/  IADD3 R3, R19.reuse, R17, R18 ;  /* 0x0000001113037210 */ /* 0x040fe40007ffe012 */
[----:B------:R1:W5:Y:S01]  /*25d10*/  LDL.LU R18, [R1+0x70] ;  /* 0x0000700001127983 */ /* 0x0003620000300800 */
[----:B---3--:R-:W-:-:S03]  /*25d20*/  IADD3 R17, R19, R15, R17 ;  /* 0x0000000f13117210 */ /* 0x008fc60007ffe011 */
[----:B------:R0:W-:Y:S04]  /*25d30*/  STSM.16.M88.4 [R3], R8 ;  /* 0x0000000803007844 */ /* 0x0001e80000000200 */
[----:B------:R1:W5:Y:S04]  /*25d40*/  LDL.LU R19, [R1+0x6c] ;  /* 0x00006c0001137983 */ /* 0x0003680000300800 */
[----:B------:R1:W5:Y:S01]  /*25d50*/  LDL.LU R16, [R1+0x68] ;  /* 0x0000680001107983 */ /* 0x0003620000300800 */
[C-C-:B0-----:R-:W-:Y:S02]  /*25d60*/  PRMT R8, R4.reuse, 0x6420, R5.reuse ;  /* 0x0000642004087816 */ /* 0x141fe40000000005 */
[----:B------:R-:W-:Y:S01]  /*25d70*/  PRMT R9, R4, 0x7531, R5 ;  /* 0x0000753104097816 */ /* 0x000fe20000000005 */
[----:B------:R-:W-:-:S02]  /*25d80*/  IMAD.IADD R4, R0, 0x1, R12 ;  /* 0x0000000100047824 */ /* 0x000fc400078e020c */
[----:B------:R1:W5:Y:S01]  /*25d90*/  LDL.LU R0, [R1+0x64] ;  /* 0x0000640001007983 */ /* 0x0003620000300800 */
[C-C-:B------:R-:W-:Y:S02]  /*25da0*/  PRMT R10, R6.reuse, 0x6420, R7.reuse ;  /* 0x00006420060a7816 */ /* 0x140fe40000000007 */
[----:B------:R-:W-:-:S05]  /*25db0*/  PRMT R11, R6, 0x7531, R7 ;  /* 0x00007531060b7816 */ /* 0x000fca0000000007 */
        /* <DEDUP_REMOVED lines=21> */
.L_x_1699:
[----:B-1----:R-:W2:Y:S01]  /*25f10*/  LDL.LU R3, [R1+0x1c] ;  /* 0x00001c0001037983 */ /* 0x002ea20000300800 */
[----:B0----5:R0:W-:Y:S02]  /*25f20*/  SYNCS.ARRIVE.TRANS64.A1T0 RZ, [R0+URZ+0x28450], RZ ;  /* 0x028450ff00ff79a7 */ /* 0x0211e4000810003f */
[----:B0-----:R-:W-:-:S05]  /*25f30*/  @!P0 VIADD R0, R0, 0x28480 ;  /* 0x0002848000008836 */ /* 0x001fca0000000000 */
[----:B------:R-:W-:Y:S01]  /*25f40*/  @!P0 PRMT R0, RZ, 0x654, R0 ;  /* 0x00000654ff008816 */ /* 0x000fe20000000000 */
[----:B------:R-:W-:Y:S06]  /*25f50*/  BAR.SYNC.DEFER_BLOCKING 0x2, 0x80 ;  /* 0x0082000000007b1d */ /* 0x000fec0000010000 */
[----:B------:R0:W-:Y:S02]  /*25f60*/  @!P0 SYNCS.ARRIVE.TRANS64.RED.A1T0 RZ, [R0+URZ], RZ ;  /* 0x000000ff00ff89a7 */ /* 0x0001e4000810043f */
[----:B0-----:R-:W-:-:S05]  /*25f70*/  VIADD R0, R18, 0x1 ;  /* 0x0000000112007836 */ /* 0x001fca0000000000 */
[----:B------:R-:W-:-:S04]  /*25f80*/  ISETP.NE.AND P0, PT, R0, 0x2, PT ;  /* 0x000000020000780c */ /* 0x000fc80003f05270 */
[----:B------:R-:W-:Y:S02]  /*25f90*/  SEL R2, RZ, 0x1, P0 ;  /* 0x00000001ff027807 */ /* 0x000fe40000000000 */
[----:B------:R-:W-:-:S05]  /*25fa0*/  SEL R0, R0, RZ, P0 ;  /* 0x000000ff00007207 */ /* 0x000fca0000000000 */
[----:B------:R0:W-:Y:S01]  /*25fb0*/  STL [R1+0xc], R0 ;  /* 0x00000c0001007387 */ /* 0x0001e20000100800 */
[----:B--2---:R-:W-:-:S05]  /*25fc0*/  LOP3.LUT R3, R3, R2, RZ, 0x3c, !PT ;  /* 0x0000000203037212 */ /* 0x004fca00078e3cff */
[----:B------:R0:W-:Y:S02]  /*25fd0*/  STL [R1+0x1c], R3 ;  /* 0x00001c0301007387 */ /* 0x0001e40000100800 */
.L_x_1644:
        /* <DEDUP_REMOVED lines=9> */
[----:B------:R0:W1:Y:S04]  /*26070*/  LDS.128 R16, [R0+0x284d0] ;  /* 0x0284d00000107984 */ /* 0x0000680000000c00 */
[----:B------:R0:W-:Y:S01]  /*26080*/  STL [R1], R0 ;  /* 0x0000000001007387 */ /* 0x0001e20000100800 */
[----:B------:R-:W-:Y:S06]  /*26090*/  BAR.ARV 0x4, 0x180 ;  /* 0x0106000000007b1d */ /* 0x000fec0000002000 */
[----:B------:R-:W-:Y:S05]  /*260a0*/  BRA `(.L_x_1701) ;  /* 0x0000000800e47947 */ /* 0x000fea0003800000 */
.L_x_1700:
        /* <DEDUP_REMOVED lines=35> */
[----:B------:R0:W1:Y:S02]  /*262e0*/  SHFL.IDX PT, R7, R5, 0x1f, 0x1f ;  /* 0x03e01f0005077f89 */ /* 0x00006400000e0000 */
.L_x_1912:
[----:B------:R-:W-:Y:S01]  /*262f0*/  ULDC UR4, c[0x0][0xc38] ;  /* 0x00030e0000047ab9 */ /* 0x000fe20000000800 */
[----:B------:R-:W-:Y:S02]  /*26300*/  IMAD.MOV.U32 R6, RZ, RZ, R5 ;  /* 0x000000ffff067224 */ /* 0x000fe400078e0005 */
[----:B------:R-:W-:-:S04]  /*26310*/  IMAD.U32 R3, RZ, RZ, UR4 ;  /* 0x00000004ff037e24 */ /* 0x000fc8000f8e00ff */
[----:B-1----:R-:W-:-:S05]  /*26320*/  IMAD R7, R7, R3, RZ ;  /* 0x0000000307077224 */ /* 0x002fca00078e02ff */
[----:B------:R-:W-:-:S04]  /*26330*/  IADD3 R4, R4, R7, RZ ;  /* 0x0000000704047210 */ /* 0x000fc80007ffe0ff */
[----:B------:R-:W-:-:S13]  /*26340*/  ISETP.GT.AND P6, PT, R4, R0, PT ;  /* 0x000000000400720c */ /* 0x000fda0003fc4270 */
[----:B------:R-:W-:Y:S05]  /*26350*/  @P6 BRA `(.L_x_1703) ;  /* 0x0000000000a06947 */ /* 0x000fea0003800000 */
.L_x_1708:
[----:B------:R-:W1:Y:S01]  /*26360*/  LDC R2, c[0x0][0xc3c] ;  /* 0x00030f00ff027b82 */ /* 0x000e620000000800 */
[----:B------:R-:W-:-:S05]  /*26370*/  VIADD R19, R19, 0x1f ;  /* 0x0000001f13137836 */ /* 0x000fca0000000000 */
[----:B-1----:R-:W-:-:S13]  /*26380*/  ISETP.GE.AND P6, PT, R19, R2, PT ;  /* 0x000000021300720c */ /* 0x002fda0003fc6270 */
[----:B------:R-:W-:Y:S05]  /*26390*/  @P6 BRA `(.L_x_1704) ;  /* 0x0000000400dc6947 */ /* 0x000fea0003800000 */
[----:B------:R-:W1:Y:S01]  /*263a0*/  S2R R3, SR_TID.X ;  /* 0x0000000000037919 */ /* 0x000e620000002100 */
[----:B------:R-:W-:Y:S01]  /*263b0*/  BSSY B0, `(.L_x_1705) ;  /* 0x0000009000007945 */ /* 0x000fe20003800000 */
[----:B-1----:R-:W-:-:S05]  /*263c0*/  LOP3.LUT R3, R3, 0x1f, RZ, 0xc0, !PT ;  /* 0x0000001f03037812 */ /* 0x002fca00078ec0ff */
[----:B------:R-:W-:-:S05]  /*263d0*/  IMAD.IADD R3, R19, 0x1, R3 ;  /* 0x0000000113037824 */ /* 0x000fca00078e0203 */
[----:B------:R-:W-:Y:S01]  /*263e0*/  ISETP.GE.OR P6, PT, R3, R2, !P0 ;  /* 0x000000020300720c */ /* 0x000fe200047c6670 */
[----:B------:R-:W-:-:S12]  /*263f0*/  IMAD.MOV.U32 R2, RZ, RZ, RZ ;  /* 0x000000ffff027224 */ /* 0x000fd800078e00ff */
[----:B------:R-:W-:Y:S05]  /*26400*/  @P6 BRA `(.L_x_1706) ;  /* 0x00000000000c6947 */ /* 0x000fea0003800000 */
[----:B------:R-:W1:Y:S02]  /*26410*/  LDC.64 R6, c[0x0][0xc80] ;  /* 0x00032000ff067b82 */ /* 0x000e640000000a00 */
[----:B-1----:R-:W-:-:S06]  /*26420*/  IMAD.WIDE R2, R3, 0x4, R6 ;  /* 0x0000000403027825 */ /* 0x002fcc00078e0206 */
[----:B------:R1:W5:Y:S02]  /*26430*/  LDG.E R2, desc[UR46][R2.64] ;  /* 0x0000002e02027981 */ /* 0x000364000c1e1900 */
.L_x_1706:
[----:B------:R-:W-:Y:S05]  /*26440*/  BSYNC B0 ;  /* 0x0000000000007941 */ /* 0x000fea0003800000 */
.L_x_1705:
[----:B------:R-:W-:-:S03]  /*26450*/  UMOV UR4, 0xffffffff ;  /* 0xffffffff00047882 */ /* 0x000fc60000000000 */
[----:B------:R-:W-:Y:S05]  /*26460*/  BRA.DIV UR4, `(.L_x_1707) ;  /* 0x0000005e04287947 */ /* 0x000fea000b800000 */
[----:B-1---5:R-:W1:Y:S02]  /*26470*/  SHFL.UP PT, R3, R2, 0x1, RZ ;  /* 0x0420000002037989 */ /* 0x022e6400000e00ff */
[----:B-1----:R-:W-:-:S05]  /*26480*/  SEL R3, R3, RZ, P1 ;  /* 0x000000ff03037207 */ /* 0x002fca0000800000 */
[----:B------:R-:W-:-:S05]  /*26490*/  IMAD.IADD R3, R2, 0x1, R3 ;  /* 0x0000000102037824 */ /* 0x000fca00078e0203 */
[----:B0-----:R-:W0:Y:S02]  /*264a0*/  SHFL.UP PT, R5, R3, 0x2, RZ ;  /* 0x0440000003057989 */ /* 0x001e2400000e00ff */
        /* <DEDUP_REMOVED lines=11> */
[----:B------:R0:W1:Y:S02]  /*26560*/  SHFL.IDX PT, R7, R5, 0x1f, 0x1f ;  /* 0x03e01f0005077f89 */ /* 0x00006400000e0000 */
.L_x_1920:
[----:B------:R-:W-:Y:S02]  /*26570*/  ULDC UR4, c[0x0][0xc38] ;  /* 0x00030e0000047ab9 */ /* 0x000fe40000000800 */
[----:B------:R-:W-:-:S04]  /*26580*/  IMAD.U32 R3, RZ, RZ, UR4 ;  /* 0x00000004ff037e24 */ /* 0x000fc8000f8e00ff */
[----:B-1----:R-:W-:-:S04]  /*26590*/  IMAD R7, R7, R3, RZ ;  /* 0x0000000307077224 */ /* 0x002fc800078e02ff */
[----:B------:R-:W-:-:S05]  /*265a0*/  IMAD.IADD R4, R7, 0x1, R4 ;  /* 0x0000000107047824 */ /* 0x000fca00078e0204 */
[----:B------:R-:W-:-:S13]  /*265b0*/  ISETP.GT.AND P6, PT, R4, R0, PT ;  /* 0x000000000400720c */ /* 0x000fda0003fc4270 */
[----:B------:R-:W-:Y:S05]  /*265c0*/  @!P6 BRA `(.L_x_1708) ;  /* 0xfffffffc0064e947 */ /* 0x000fea000383ffff */
[----:B------:R-:W-:-:S07]  /*265d0*/  IMAD.MOV.U32 R6, RZ, RZ, R5 ;  /* 0x000000ffff067224 */ /* 0x000fce00078e0005 */
.L_x_1703:
[----:B------:R-:W-:Y:S01]  /*265e0*/  IMAD.IADD R7, R4, 0x1, -R7 ;  /* 0x0000000104077824 */ /* 0x000fe200078e0a07 */
[----:B------:R-:W-:-:S03]  /*265f0*/  UMOV UR4, 0xffffffff ;  /* 0xffffffff00047882 */ /* 0x000fc60000000000 */
[----:B------:R-:W-:-:S05]  /*26600*/  IMAD R4, R6, R3, R7 ;  /* 0x0000000306047224 */ /* 0x000fca00078e0207 */
[----:B------:R-:W-:Y:S01]  /*26610*/  ISETP.GT.AND P6, PT, R4, R0, PT ;  /* 0x000000000400720c */ /* 0x000fe20003fc4270 */
[----:B------:R-:W-:-:S12]  /*26620*/  BRA.DIV UR4, `(.L_x_1709) ;  /* 0x0000005e04907947 */ /* 0x000fd8000b800000 */
[----:B0-----:R-:W-:-:S04]  /*26630*/  VOTE.ANY R5, PT, !P6 ;  /* 0x0000000000057806 */ /* 0x001fc800070e0100 */
[----:B------:R-:W0:Y:S02]  /*26640*/  POPC R4, R5 ;  /* 0x0000000500047309 */ /* 0x000e240000000000 */
[----:B0-----:R0:W1:Y:S02]  /*26650*/  SHFL.IDX PT, R17, R2, R4, 0x1f ;  /* 0x00001f0402117589 */ /* 0x00106400000e0000 */
.L_x_1924:
[----:B------:R-:W-:Y:S01]  /*26660*/  ISETP.NE.AND P0, PT, R5, RZ, PT ;  /* 0x000000ff0500720c */ /* 0x000fe20003f05270 */
[----:B------:R-:W-:-:S12]  /*26670*/  IMAD.MOV.U32 R16, RZ, RZ, RZ ;  /* 0x000000ffff107224 */ /* 0x000fd800078e00ff */
[----:B------:R-:W-:Y:S05]  /*26680*/  @!P0 BRA `(.L_x_1710) ;  /* 0x0000000000148947 */ /* 0x000fea0003800000 */
[----:B------:R-:W-:Y:S01]  /*26690*/  UMOV UR4, 0xffffffff ;  /* 0xffffffff00047882 */ /* 0x000fe20000000000 */
[----:B------:R-:W-:Y:S02]  /*266a0*/  VIADD R12, R4, 0xffffffff ;  /* 0xffffffff040c7836 */ /* 0x000fe40000000000 */
[----:B------:R-:W-:Y:S05]  /*266b0*/  BRA.DIV UR4, `(.L_x_1711) ;  /* 0x0000005e04b47947 */ /* 0x000fea000b800000 */
[----:B------:R2:W3:Y:S02]  /*266c0*/  SHFL.IDX PT, R6, R6, R12, 0x1f ;  /* 0x00001f0c06067589 */ /* 0x0004e400000e0000 */
.L_x_1927:
[----:B---3--:R-:W-:-:S07]  /*266d0*/  IMAD.MOV.U32 R16, RZ, RZ, R6 ;  /* 0x000000ffff107224 */ /* 0x008fce00078e0006 */
.L_x_1710:
[----:B------:R-:W0:Y:S01]  /*266e0*/  LDC.64 R8, c[0x0][0xc90] ;  /* 0x00032400ff087b82 */ /* 0x000e220000000a00 */
[----:B------:R-:W-:-:S04]  /*266f0*/  IMAD.IADD R19, R4, 0x1, R19 ;  /* 0x0000000104137824 */ /* 0x000fc800078e0213 */
[----:B0-----:R-:W-:-:S05]  /*26700*/  IMAD.WIDE R4, R19, 0x4, R8 ;  /* 0x0000000413047825 */ /* 0x001fca00078e0208 */
[----:B------:R-:W1:Y:S01]  /*26710*/  LDG.E R2, desc[UR46][R4.64] ;  /* 0x0000002e04027981 */ /* 0x000e62000c1e1900 */
[----:B------:R-:W-:-:S04]  /*26720*/  IMAD R16, R16, R3, R7 ;  /* 0x0000000310107224 */ /* 0x000fc800078e0207 */
[----:B------:R-:W-:Y:S02]  /*26730*/  IMAD.IADD R0, R0, 0x1, -R16 ;  /* 0x0000000100007824 */ /* 0x000fe400078e0a10 */
[----:B-1----:R-:W-:-:S05]  /*26740*/  IMAD R8, R17, R2, RZ ;  /* 0x0000000211087224 */ /* 0x002fca00078e02ff */
[----:B------:R-:W-:-:S04]  /*26750*/  IABS R6, R8 ;  /* 0x0000000800067213 */ /* 0x000fc80000000000 */
[----:B------:R-:W0:Y:S08]  /*26760*/  I2F.RP R4, R6 ;  /* 0x0000000600047306 */ /* 0x000e300000209400 */
[----:B0-----:R-:W0:Y:S02]  /*26770*/  MUFU.RCP R4, R4 ;  /* 0x0000000400047308 */ /* 0x001e240000001000 */
[----:B0-----:R-:W-:-:S06]  /*26780*/  IADD3 R4, R4, 0xffffffe, RZ ;  /* 0x0ffffffe04047810 */ /* 0x001fcc0007ffe0ff */
[----:B------:R-:W0:Y:S02]  /*26790*/  F2I.FTZ.U32.TRUNC.NTZ R5, R4 ;  /* 0x0000000400057305 */ /* 0x000e24000021f000 */
[----:B0-----:R-:W-:-:S04]  /*267a0*/  IMAD.MOV R4, RZ, RZ, -R5 ;  /* 0x000000ffff047224 */ /* 0x001fc800078e0a05 */
        /* <DEDUP_REMOVED lines=19> */
[----:B------:R-:W-:-:S03]  /*268e0*/  IMAD.MOV R4, RZ, RZ, -R4 ;  /* 0x000000ffff047224 */ /* 0x000fc600078e0a04 */
[----:B------:R-:W-:Y:S01]  /*268f0*/  IADD3 R5, -R7, RZ, RZ ;  /* 0x000000ff07057210 */ /* 0x000fe20007ffe1ff */
[----:B------:R-:W-:-:S03]  /*26900*/  IMAD R0, R8, R4, R0 ;  /* 0x0000000408007224 */ /* 0x000fc600078e0200 */
[----:B------:R-:W-:-:S04]  /*26910*/  VIADDMNMX R5, R5, R3, R2, PT ;  /* 0x0000000305057246 */ /* 0x000fc80003800102 */
[----:B------:R-:W-:-:S04]  /*26920*/  IABS R6, R5 ;  /* 0x0000000500067213 */ /* 0x000fc80000000000 */
[----:B------:R-:W0:Y:S08]  /*26930*/  I2F.RP R2, R6 ;  /* 0x0000000600027306 */ /* 0x000e300000209400 */
        /* <DEDUP_REMOVED lines=9> */
[----:B------:R-:W-:-:S04]  /*269d0*/  IMAD.MOV R2, RZ, RZ, -R2 ;  /* 0x000000ffff027224 */ /* 0x000fc800078e0a02 */
[----:B------:R-:W-:Y:S02]  /*269e0*/  IMAD.MOV.U32 R4, RZ, RZ, R2 ;  /* 0x000000ffff047224 */ /* 0x000fe400078e0002 */
[----:B------:R-:W-:-:S04]  /*269f0*/  IMAD.HI.U32 R2, R8, R3, RZ ;  /* 0x0000000308027227 */ /* 0x000fc800078e00ff */
        /* <DEDUP_REMOVED lines=9> */
[----:B------:R-:W-:-:S06]  /*26a90*/  @P0 IADD3 R2, R2, 0x1, RZ ;  /* 0x0000000102020810 */ /* 0x000fcc0007ffe0ff */
[----:B------:R-:W-:Y:S01]  /*26aa0*/  @!P2 IMAD.MOV R2, RZ, RZ, -R2 ;  /* 0x000000ffff02a224 */ /* 0x000fe200078e0a02 */
[----:B------:R-:W-:Y:S01]  /*26ab0*/  @!P1 LOP3.LUT R2, RZ, R5, RZ, 0x33, !PT ;  /* 0x00000005ff029212 */ /* 0x000fe200078e33ff */
[----:B------:R-:W-:-:S04]  /*26ac0*/  IMAD.MOV R5, RZ, RZ, -R5 ;  /* 0x000000ffff057224 */ /* 0x000fc800078e0a05 */
[----:B------:R-:W-:Y:S01]  /*26ad0*/  IMAD R18, R2, R5, R0 ;  /* 0x0000000502127224 */ /* 0x000fe200078e0200 */
[----:B------:R-:W-:-:S05]  /*26ae0*/  LOP3.LUT R2, RZ, R2, RZ, 0x33, !PT ;  /* 0x00000002ff027212 */ /* 0x000fca00078e33ff */
[----:B------:R-:W-:Y:S01]  /*26af0*/  IMAD.IADD R17, R17, 0x1, R2 ;  /* 0x0000000111117824 */ /* 0x000fe200078e0202 */
[----:B------:R-:W-:Y:S06]  /*26b00*/  BRA `(.L_x_1712) ;  /* 0x00000000001c7947 */ /* 0x000fec0003800000 */
.L_x_1704:
[----:B------:R-:W-:Y:S01]  /*26b10*/  UMOV UR4, URZ ;  /* 0x0000003f00047c82 */ /* 0x000fe20008000000 */
[----:B------:R-:W-:Y:S01]  /*26b20*/  UMOV UR5, URZ ;  /* 0x0000003f00057c82 */ /* 0x000fe20008000000 */
[----:B------:R-:W-:Y:S01]  /*26b30*/  ULDC UR6, c[0x0][0xc3c] ;  /* 0x00030f0000067ab9 */ /* 0x000fe20000000800 */
[----:B------:R-:W-:Y:S02]  /*26b40*/  IMAD.MOV.U32 R16, RZ, RZ, R0 ;  /* 0x000000ffff107224 */ /* 0x000fe400078e0000 */
[----:B------:R-:W-:Y:S02]  /*26b50*/  IMAD.U32 R17, RZ, RZ, UR4 ;  /* 0x00000004ff117e24 */ /* 0x000fe4000f8e00ff */
[----:B------:R-:W-:Y:S02]  /*26b60*/  IMAD.U32 R18, RZ, RZ, UR5 ;  /* 0x00000005ff127e24 */ /* 0x000fe4000f8e00ff */
[----:B------:R-:W-:-:S07]  /*26b70*/  IMAD.U32 R19, RZ, RZ, UR6 ;  /* 0x00000006ff137e24 */ /* 0x000fce000f8e00ff */
.L_x_1712:
[----:B------:R3:W4:Y:S01]  /*26b80*/  LDL R3, [R1] ;  /* 0x0000000001037983 */ /* 0x0007220000100800 */
[----:B------:R-:W1:Y:S01]  /*26b90*/  S2R R0, SR_TID.X ;  /* 0x0000000000007919 */ /* 0x000e620000002100 */
[----:B------:R-:W-:Y:S05]  /*26ba0*/  WARPSYNC.ALL ;  /* 0x0000000000007948 */ /* 0x000fea0003800000 */
[----:B-1----:R-:W-:Y:S01]  /*26bb0*/  LOP3.LUT R0, R0, 0x1f, RZ, 0xc0, !PT ;  /* 0x0000001f00007812 */ /* 0x002fe200078ec0ff */
[----:B------:R-:W-:Y:S03]  /*26bc0*/  BAR.SYNC.DEFER_BLOCKING 0x4, 0x180 ;  /* 0x0106000000007b1d */ /* 0x000fe60000010000 */
[----:B------:R-:W-:-:S13]  /*26bd0*/  ISETP.NE.AND P0, PT, R0, RZ, PT ;  /* 0x000000ff0000720c */ /* 0x000fda0003f05270 */
[----:B------:R-:W4:Y:S01]  /*26be0*/  @!P0 S2R R0, SR_CgaCtaId ;  /* 0x0000000000008919 */ /* 0x000f220000008800 */
[----:B------:R-:W-:-:S04]  /*26bf0*/  @!P0 MOV R2, 0x400 ;  /* 0x0000040000028802 */ /* 0x000fc80000000f00 */
[----:B----4-:R-:W-:-:S05]  /*26c00*/  @!P0 LEA R3, R0, R2, 0x18 ;  /* 0x0000000200038211 */ /* 0x010fca00078ec0ff */
[----:B------:R3:W-:Y:S04]  /*26c10*/  @!P0 STS.128 [R3+0x284d0], R16 ;  /* 0x0284d01003008388 */ /* 0x0007e80000000c00 */
[----:B------:R3:W-:Y:S01]  /*26c20*/  @!P0 STL [R1], R3 ;  /* 0x0000000301008387 */ /* 0x0007e20000100800 */
[----:B------:R-:W-:Y:S06]  /*26c30*/  BAR.ARV 0x5, 0x180 ;  /* 0x0146000000007b1d */ /* 0x000fec0000002000 */
.L_x_1701:
[----:B------:R-:W-:Y:S02]  /*26c40*/  ULDC UR4, c[0x0][0xc3c] ;  /* 0x00030f0000047ab9 */ /* 0x000fe40000000800 */
[----:B-1----:R-:W-:-:S13]  /*26c50*/  ISETP.GE.AND P0, PT, R19, UR4, PT ;  /* 0x0000000413007c0c */ /* 0x002fda000bf06270 */
[----:B------:R-:W-:Y:S05]  /*26c60*/  @!P0 BRA `(.L_x_1713) ;  /* 0xffffff9800f08947 */ /* 0x000fea000383ffff */
[----:B------:R-:W-:Y:S05]  /*26c70*/  BSYNC B7 ;  /* 0x0000000000077941 */ /* 0x000fea0003800000 */
.L_x_1587:
[----:B0-----:R-:W4:Y:S01]  /*26c80*/  LDL.LU R0, [R1+0x60] ;  /* 0x0000600001007983 */ /* 0x001f220000300800 */
[----:B------:R-:W-:Y:S01]  /*26c90*/  BSSY B0, `(.L_x_1714) ;  /* 0x000000b000007945 */ /* 0x000fe20003800000 */
[----:B------:R-:W0:Y:S01]  /*26ca0*/  S2R R5, SR_CgaCtaId ;  /* 0x0000000000057919 */ /* 0x000e220000008800 */
[----:B----4-:R-:W-:-:S04]  /*26cb0*/  IADD3 R0, R0, 0x1, RZ ;  /* 0x0000000100007810 */ /* 0x010fc80007ffe0ff */
[----:B------:R-:W-:-:S04]  /*26cc0*/  LEA.HI R2, R0, R0, RZ, 0x1 ;  /* 0x0000000000027211 */ /* 0x000fc800078f08ff */
[----:B---3--:R-:W-:-:S05]  /*26cd0*/  LOP3.LUT R3, R2, 0xfffffffe, RZ, 0xc0, !PT ;  /* 0xfffffffe02037812 */ /* 0x008fca00078ec0ff */
[----:B------:R-:W-:Y:S01]  /*26ce0*/  IMAD.IADD R3, R0, 0x1, -R3 ;  /* 0x0000000100037824 */ /* 0x000fe200078e0a03 */
[----:B------:R-:W-:-:S04]  /*26cf0*/  MOV R0, 0x400 ;  /* 0x0000040000007802 */ /* 0x000fc80000000f00 */
[----:B0-----:R-:W-:Y:S02]  /*26d00*/  LEA R0, R5, R0, 0x18 ;  /* 0x0000000005007211 */ /* 0x001fe400078ec0ff */
[----:B------:R-:W-:-:S04]  /*26d10*/  SHF.L.U32 R3, R3, 0x1f, RZ ;  /* 0x0000001f03037819 */ /* 0x000fc800000006ff */
[----:B------:R-:W0:Y:S02]  /*26d20*/  SYNCS.PHASECHK.TRANS64.TRYWAIT P0, [R0+URZ+0x28420], R3 ;  /* 0x02842003000075a7 */ /* 0x000e24000800017f */
[----:B0-----:R-:W-:Y:S05]  /*26d30*/  @!P0 BRA `(.L_x_1715) ;  /* 0x00000058003c8947 */ /* 0x001fea0003800000 */
.L_x_1928:
[----:B------:R-:W-:Y:S05]  /*26d40*/  BSYNC B0 ;  /* 0x0000000000007941 */ /* 0x000fea0003800000 */
.L_x_1714:
[----:B------:R-:W-:-:S03]  /*26d50*/  UMOV UR4, 0xffffffff ;  /* 0xffffffff00047882 */ /* 0x000fc60000000000 */
[----:B------:R-:W-:Y:S05]  /*26d60*/  BRA.DIV UR4, `(.L_x_1716) ;  /* 0x0000005a04447947 */ /* 0x000fea000b800000 */
[----:B------:R-:W1:Y:S02]  /*26d70*/  S2R R2, SR_TID.X ;  /* 0x0000000000027919 */ /* 0x000e640000002100 */
[----:B-1----:R-:W-:-:S04]  /*26d80*/  SHF.R.U32.HI R2, RZ, 0x5, R2 ;  /* 0x00000005ff027819 */ /* 0x002fc80000011602 */
[----:B------:R-:W-:-:S05]  /*26d90*/  LOP3.LUT R2, R2, 0x3, RZ, 0xc0, !PT ;  /* 0x0000000302027812 */ /* 0x000fca00078ec0ff */
[----:B------:R1:W3:Y:S02]  /*26da0*/  SHFL.IDX PT, R14, R2, RZ, 0x1f ;  /* 0x00001fff020e7589 */ /* 0x0002e400000e0000 */
.L_x_1931:
[----:B---3--:R-:W-:-:S13]  /*26db0*/  ISETP.NE.AND P0, PT, R14, RZ, PT ;  /* 0x000000ff0e00720c */ /* 0x008fda0003f05270 */
[----:B------:R-:W-:Y:S05]  /*26dc0*/  @P0 BRA `(.L_x_1348) ;  /* 0x0000000000b00947 */ /* 0x000fea0003800000 */
[----:B------:R-:W-:-:S03]  /*26dd0*/  UMOV UR4, 0xffffffff ;  /* 0xffffffff00047882 */ /* 0x000fc60000000000 */
[----:B------:R-:W-:Y:S05]  /*26de0*/  BRA.DIV UR4, `(.L_x_1717) ;  /* 0x0000005a04587947 */ /* 0x000fea000b800000 */
[----:B------:R-:W-:-:S13]  /*26df0*/  ELECT P6, URZ, PT ;  /* 0x00000000003f782f */ /* 0x000fda00038c0000 */
.L_x_1934:
[----:B------:R-:W-:Y:S05]  /*26e00*/  @!P6 BRA `(.L_x_1348) ;  /* 0x0000000000a0e947 */ /* 0x000fea0003800000 */
[----:B------:R-:W-:-:S06]  /*26e10*/  ULOP3.LUT UR4, UR40, 0x2, URZ, 0xfc, !UPT ;  /* 0x0000000228047892 */ /* 0x000fcc000f8efc3f */
[----:B-1----:R-:W-:-:S05]  /*26e20*/  IMAD.U32 R2, RZ, RZ, UR4 ;  /* 0x00000004ff027e24 */ /* 0x002fca000f8e00ff */
[----:B------:R-:W-:-:S13]  /*26e30*/  ISETP.NE.AND P0, PT, R2, 0x3, PT ;  /* 0x000000030200780c */ /* 0x000fda0003f05270 */
[----:B------:R-:W-:Y:S05]  /*26e40*/  @!P0 BRA `(.L_x_1718) ;  /* 0x0000000000048947 */ /* 0x000fea0003800000 */
[----:B------:R-:W-:Y:S01]  /*26e50*/  BPT.TRAP 0x1 ;  /* 0x000000040000795c */ /* 0x000fe20000300000 */
.L_x_1718:
[----:B0-----:R-:W3:Y:S04]  /*26e60*/  LDL R3, [R1+0xc] ;  /* 0x00000c0001037983 */ /* 0x001ee80000100800 */
[----:B------:R-:W4:Y:S01]  /*26e70*/  LDL.LU R7, [R1+0x1c] ;  /* 0x00001c0001077983 */ /* 0x000f220000300800 */
[----:B------:R-:W-:-:S04]  /*26e80*/  VIADD R2, R0, 0x28440 ;  /* 0x0002844000027836 */ /* 0x000fc80000000000 */
[C---:B---3--:R-:W-:Y:S02]  /*26e90*/  IMAD R6, R3.reuse, 0x8, R2 ;  /* 0x0000000803067824 */ /* 0x048fe400078e0202 */
[----:B------:R-:W-:Y:S01]  /*26ea0*/  VIADD R3, R3, 0x1 ;  /* 0x0000000103037836 */ /* 0x000fe20000000000 */
[----:B----4-:R-:W-:-:S04]  /*26eb0*/  SHF.L.U32 R5, R7, 0x1f, RZ ;  /* 0x0000001f07057819 */ /* 0x010fc800000006ff */
        /* <DEDUP_REMOVED lines=8> */
.L_x_1935:
[----:B------:R-:W1:Y:S02]  /*26f40*/  SYNCS.PHASECHK.TRANS64.TRYWAIT P1, [R7+URZ], R2 ;  /* 0x00000002070075a7 */ /* 0x000e64000802017f */
[----:B-1----:R-:W-:Y:S05]  /*26f50*/  @!P1 BRA `(.L_x_1720) ;  /* 0x0000005800309947 */ /* 0x002fea0003800000 */
.L_x_1936:
[----:B------:R-:W-:Y:S05]  /*26f60*/  @!P0 BRA `(.L_x_1721) ;  /* 0x0000000000048947 */ /* 0x000fea0003800000 */
[----:B------:R-:W-:Y:S01]  /*26f70*/  BPT.TRAP 0x1 ;  /* 0x000000040000795c */ /* 0x000fe20000300000 */
.L_x_1721:
[----:B------:R-:W3:Y:S02]  /*26f80*/  LDL.LU R4, [R1+0xc] ;  /* 0x00000c0001047983 */ /* 0x000ee40000300800 */
[----:B---3--:R-:W-:-:S04]  /*26f90*/  IMAD R4, R4, 0x8, R0 ;  /* 0x0000000804047824 */ /* 0x008fc800078e0200 */
[----:B------:R-:W3:Y:S02]  /*26fa0*/  SYNCS.PHASECHK.TRANS64.TRYWAIT P1, [R4+URZ+0x28460], R5 ;  /* 0x02846005040075a7 */ /* 0x000ee4000802017f */
[----:B---3--:R-:W-:Y:S05]  /*26fb0*/  @!P1 BRA `(.L_x_1722) ;  /* 0x00000058002c9947 */ /* 0x008fea0003800000 */
.L_x_1937:
[----:B------:R-:W-:Y:S05]  /*26fc0*/  @!P0 BRA `(.L_x_1723) ;  /* 0x0000000000048947 */ /* 0x000fea0003800000 */
[----:B------:R-:W-:Y:S01]  /*26fd0*/  BPT.TRAP 0x1 ;  /* 0x000000040000795c */ /* 0x000fe20000300000 */
.L_x_1723:
[----:B------:R-:W-:-:S04]  /*26fe0*/  IMAD R3, R3, 0x8, R0 ;  /* 0x0000000803037824 */ /* 0x000fc800078e0200 */
[----:B------:R-:W4:Y:S02]  /*26ff0*/  SYNCS.PHASECHK.TRANS64.TRYWAIT P1, [R3+URZ+0x28460], R2 ;  /* 0x02846002030075a7 */ /* 0x000f24000802017f */
[----:B----4-:R-:W-:Y:S05]  /*27000*/  @!P1 BRA `(.L_x_1724) ;  /* 0x00000058002c9947 */ /* 0x010fea0003800000 */
.L_x_1938:
[----:B------:R-:W-:Y:S05]  /*27010*/  @!P0 BRA `(.L_x_1725) ;  /* 0x0000000000048947 */ /* 0x000fea0003800000 */
[----:B------:R-:W-:Y:S01]  /*27020*/  BPT.TRAP 0x1 ;  /* 0x000000040000795c */ /* 0x000fe20000300000 */
.L_x_1725:
[----:B------:R-:W5:Y:S02]  /*27030*/  SYNCS.PHASECHK.TRANS64.TRYWAIT P0, [R4+URZ+0x28480], R5 ;  /* 0x02848005040075a7 */ /* 0x000f64000800017f */
[----:B-----5:R-:W-:Y:S05]  /*27040*/  @!P0 BRA `(.L_x_1726) ;  /* 0x0000005800308947 */ /* 0x020fea0003800000 */
.L_x_1727:
[----:B------:R0:W0:Y:S02]  /*27050*/  SYNCS.PHASECHK.TRANS64.TRYWAIT P0, [R3+URZ+0x28480], R2 ;  /* 0x02848002030075a7 */ /* 0x000024000800017f */
[----:B0-----:R-:W-:Y:S05]  /*27060*/  @!P0 NANOSLEEP.SYNCS 0x989680 ;  /* 0x009896800000895d */ /* 0x001fea0003900000 */
[----:B------:R-:W0:Y:S02]  /*27070*/  @!P0 SYNCS.PHASECHK.TRANS64 P0, [R3+URZ+0x28480], R2 ;  /* 0x02848002030085a7 */ /* 0x000e24000800007f */
[----:B0-----:R-:W-:Y:S05]  /*27080*/  @!P0 BRA `(.L_x_1727) ;  /* 0xfffffffc00f08947 */ /* 0x001fea000383ffff */
.L_x_1348:
[----:B------:R-:W-:Y:S05]  /*27090*/  BSYNC B8 ;  /* 0x0000000000087941 */ /* 0x000fea0003800000 */
.L_x_1345:
[----:B------:R-:W-:Y:S05]  /*270a0*/  EXIT ;  /* 0x000000000000794d */ /* 0x000fea0003800000 */
.L_x_1374:
[----:B-1----:R1:W2:Y:S02]  /*270b0*/  SYNCS.PHASECHK.TRANS64.TRYWAIT P6, [R80+URZ+0x28490], R93 ;  /* 0x0284905d500075a7 */ /* 0x0022a400080c017f */
[----:B--2---:R-:W-:Y:S05]  /*270c0*/  @!P6 NANOSLEEP.SYNCS 0x989680 ;  /* 0x009896800000e95d */ /* 0x004fea0003900000 */
[----:B------:R-:W2:Y:S02]  /*270d0*/  @!P6 SYNCS.PHASECHK.TRANS64 P6, [R80+URZ+0x28490], R93 ;  /* 0x0284905d5000e5a7 */ /* 0x000ea400080c007f */
[----:B--2---:R-:W-:Y:S05]  /*270e0*/  @!P6 BRA `(.L_x_1374) ;  /* 0xfffffffc00f0e947 */ /* 0x004fea000383ffff */
[----:B------:R-:W-:Y:S05]  /*270f0*/  BRA `(.L_x_1728) ;  /* 0xfffffdb800c87947 */ /* 0x000fea000383ffff */
.L_x_1392:
[----:B0-----:R0:W1:Y:S02]  /*27100*/  SYNCS.PHASECHK.TRANS64.TRYWAIT P5, [R80+URZ+0x28490], R93 ;  /* 0x0284905d500075a7 */ /* 0x00106400080a017f */
[----:B-1----:R-:W-:Y:S05]  /*27110*/  @!P5 NANOSLEEP.SYNCS 0x989680 ;  /* 0x009896800000d95d */ /* 0x002fea0003900000 */
[----:B------:R-:W1:Y:S02]  /*27120*/  @!P5 SYNCS.PHASECHK.TRANS64 P5, [R80+URZ+0x28490], R93 ;  /* 0x0284905d5000d5a7 */ /* 0x000e6400080a007f */
[----:B-1----:R-:W-:Y:S05]  /*27130*/  @!P5 BRA `(.L_x_1392) ;  /* 0xfffffffc00f0d947 */ /* 0x002fea000383ffff */
[----:B------:R-:W-:Y:S05]  /*27140*/  BRA `(.L_x_1729) ;  /* 0xfffffdd800e87947 */ /* 0x000fea000383ffff */
.L_x_1401:
[----:B0-----:R0:W1:Y:S02]  /*27150*/  SYNCS.PHASECHK.TRANS64.TRYWAIT P4, [R80+URZ+0x28490], R93 ;  /* 0x0284905d500075a7 */ /* 0x001064000808017f */
[----:B-1----:R-:W-:Y:S05]  /*27160*/  @!P4 NANOSLEEP.SYNCS 0x989680 ;  /* 0x009896800000c95d */ /* 0x002fea0003900000 */
[----:B------:R-:W1:Y:S02]  /*27170*/  @!P4 SYNCS.PHASECHK.TRANS64 P4, [R80+URZ+0x28490], R93 ;  /* 0x0284905d5000c5a7 */ /* 0x000e64000808007f */
[----:B-1----:R-:W-:Y:S05]  /*27180*/  @!P4 BRA `(.L_x_1401) ;  /* 0xfffffffc00f0c947 */ /* 0x002fea000383ffff */
[----:B------:R-:W-:Y:S05]  /*27190*/  BRA `(.L_x_1730) ;  /* 0xfffffdfc000c7947 */ /* 0x000fea000383ffff */
.L_x_1407:
[----:B-1----:R1:W2:Y:S02]  /*271a0*/  SYNCS.PHASECHK.TRANS64.TRYWAIT P3, [R80+URZ+0x284b0], R93 ;  /* 0x0284b05d500075a7 */ /* 0x0022a4000806017f */
[----:B--2---:R-:W-:Y:S05]  /*271b0*/  @!P3 NANOSLEEP.SYNCS 0x989680 ;  /* 0x009896800000b95d */ /* 0x004fea0003900000 */
[----:B------:R-:W2:Y:S02]  /*271c0*/  @!P3 SYNCS.PHASECHK.TRANS64 P3, [R80+URZ+0x284b0], R93 ;  /* 0x0284b05d5000b5a7 */ /* 0x000ea4000806007f */
[----:B--2---:R-:W-:Y:S05]  /*271d0*/  @!P3 BRA `(.L_x_1407) ;  /* 0xfffffffc00f0b947 */ /* 0x004fea000383ffff */
[----:B------:R-:W-:Y:S05]  /*271e0*/  BRA `(.L_x_1731) ;  /* 0xfffffdfc00987947 */ /* 0x000fea000383ffff */
.L_x_1423:
[----:B------:R-:W-:Y:S01]  /*271f0*/  BSSY B0, `(.L_x_1732) ;  /* 0x0000008000007945 */ /* 0x000fe20003800000 */
[----:B------:R-:W-:Y:S01]  /*27200*/  MOV R13, R229 ;  /* 0x000000e5000d7202 */ /* 0x000fe20000000f00 */
[----:B------:R-:W-:Y:S02]  /*27210*/  IMAD.MOV.U32 R12, RZ, RZ, RZ ;  /* 0x000000ffff0c7224 */ /* 0x000fe400078e00ff */
[----:B------:R-:W-:Y:S02]  /*27220*/  IMAD.MOV.U32 R11, RZ, RZ, 0x1f ;  /* 0x0000001fff0b7424 */ /* 0x000fe400078e00ff */
[----:B------:R-:W-:-:S07]  /*27230*/  IMAD.MOV.U32 R15, RZ, RZ, -0x1 ;  /* 0xffffffffff0f7424 */ /* 0x000fce00078e00ff */
[----:B-----5:R-:W-:Y:S05]  /*27240*/  WARPSYNC.COLLECTIVE R15, `(.L_x_1733) ;  /* 0x000000000f087348 */ /* 0x020fea0003c00000 */
[----:B------:R0:W1:Y:S02]  /*27250*/  SHFL.IDX P6, R14, R13, R12, R11 ;  /* 0x0000000c0d0e7389 */ /* 0x00006400000c000b */
[----:B01---5:R-:W-:Y:S01]  /*27260*/  ENDCOLLECTIVE ;  /* 0x000000000000791b */ /* 0x023fe20003800000 */
.L_x_1733:
[----:B------:R-:W-:Y:S05]  /*27270*/  BSYNC B0 ;  /* 0x0000000000007941 */ /* 0x000fea0003800000 */
.L_x_1732:
[----:B------:R-:W-:Y:S01]  /*27280*/  IMAD.MOV.U32 R200, RZ, RZ, R14 ;  /* 0x000000ffffc87224 */ /* 0x000fe200078e000e */
[----:B------:R-:W-:Y:S06]  /*27290*/  BRA `(.L_x_1734) ;  /* 0xfffffe0800947947 */ /* 0x000fec000383ffff */
.L_x_1433:
[----:B------:R-:W-:Y:S01]  /*272a0*/  BSSY B1, `(.L_x_1735) ;  /* 0x0000008000017945 */ /* 0x000fe20003800000 */
[----:B------:R-:W-:Y:S02]  /*272b0*/  IMAD.MOV.U32 R13, RZ, RZ, R4 ;  /* 0x000000ffff0d7224 */ /* 0x000fe400078e0004 */
[----:B------:R-:W-:Y:S02]  /*272c0*/  IMAD.MOV.U32 R12, RZ, RZ, RZ ;  /* 0x000000ffff0c7224 */ /* 0x000fe400078e00ff */
[----:B------:R-:W-:Y:S02]  /*272d0*/  IMAD.MOV.U32 R11, RZ, RZ, 0x181f ;  /* 0x0000181fff0b7424 */ /* 0x000fe400078e00ff */
[----:B------:R-:W-:-:S07]  /*272e0*/  IMAD.MOV.U32 R15, RZ, RZ, -0x1 ;  /* 0xffffffffff0f7424 */ /* 0x000fce00078e00ff */
[----:B0-----:R-:W-:Y:S05]  /*272f0*/  WARPSYNC.COLLECTIVE R15, `(.L_x_1736) ;  /* 0x000000000f087348 */ /* 0x001fea0003c00000 */
[----:B------:R1:W2:Y:S02]  /*27300*/  SHFL.IDX P6, R14, R13, R12, R11 ;  /* 0x0000000c0d0e7389 */ /* 0x0002a400000c000b */
[----:B012---:R-:W-:Y:S01]  /*27310*/  ENDCOLLECTIVE ;  /* 0x000000000000791b */ /* 0x007fe20003800000 */
.L_x_1736:
[----:B------:R-:W-:Y:S05]  /*27320*/  BSYNC B1 ;  /* 0x0000000000017941 */ /* 0x000fea0003800000 */
.L_x_1735:
[----:B------:R-:W-:Y:S01]  /*27330*/  IMAD.MOV.U32 R13, RZ, RZ, R0 ;  /* 0x000000ffff0d7224 */ /* 0x000fe200078e0000 */
[----:B------:R-:W-:Y:S01]  /*27340*/  MOV R3, R14 ;  /* 0x0000000e00037202 */ /* 0x000fe20000000f00 */
[----:B------:R-:W-:Y:S02]  /*27350*/  IMAD.MOV.U32 R12, RZ, RZ, RZ ;  /* 0x000000ffff0c7224 */ /* 0x000fe400078e00ff */
[----:B------:R-:W-:Y:S02]  /*27360*/  IMAD.MOV.U32 R11, RZ, RZ, 0x181f ;  /* 0x0000181fff0b7424 */ /* 0x000fe400078e00ff */
[----:B------:R-:W-:-:S07]  /*27370*/  IMAD.MOV.U32 R15, RZ, RZ, -0x1 ;  /* 0xffffffffff0f7424 */ /* 0x000fce00078e00ff */
[----:B------:R-:W-:Y:S05]  /*27380*/  WARPSYNC.COLLECTIVE R15, `(.L_x_1737) ;  /* 0x000000000f087348 */ /* 0x000fea0003c00000 */
[----:B------:R0:W1:Y:S02]  /*27390*/  SHFL.IDX P6, R14, R13, R12, R11 ;  /* 0x0000000c0d0e7389 */ /* 0x00006400000c000b */
[----:B01----:R-:W-:Y:S01]  /*273a0*/  ENDCOLLECTIVE ;  /* 0x000000000000791b */ /* 0x003fe20003800000 */
.L_x_1737:
[----:B------:R-:W-:Y:S02]  /*273b0*/  IMAD.MOV.U32 R13, RZ, RZ, R8 ;  /* 0x000000ffff0d7224 */ /* 0x000fe400078e0008 */
[----:B------:R-:W-:-:S07]  /*273c0*/  IMAD.MOV.U32 R5, RZ, RZ, R14 ;  /* 0x000000ffff057224 */ /* 0x000fce00078e000e */
[----:B------:R-:W-:Y:S05]  /*273d0*/  WARPSYNC.COLLECTIVE R15, `(.L_x_1738) ;  /* 0x000000000f087348 */ /* 0x000fea0003c00000 */
[----:B------:R0:W1:Y:S02]  /*273e0*/  SHFL.IDX P6, R14, R13, R12, R11 ;  /* 0x0000000c0d0e7389 */ /* 0x00006400000c000b */
[----:B01----:R-:W-:Y:S01]  /*273f0*/  ENDCOLLECTIVE ;  /* 0x000000000000791b */ /* 0x003fe20003800000 */
.L_x_1738:
[----:B------:R-:W-:Y:S02]  /*27400*/  IMAD.MOV.U32 R13, RZ, RZ, R6 ;  /* 0x000000ffff0d7224 */ /* 0x000fe400078e0006 */
[----:B------:R-:W-:-:S07]  /*27410*/  IMAD.MOV.U32 R7, RZ, RZ, R14 ;  /* 0x000000ffff077224 */ /* 0x000fce00078e000e */
[----:B------:R-:W-:Y:S05]  /*27420*/  WARPSYNC.COLLECTIVE R15, `(.L_x_1739) ;  /* 0x000000000f087348 */ /* 0x000fea0003c00000 */
[----:B------:R0:W1:Y:S02]  /*27430*/  SHFL.IDX P6, R14, R13, R12, R11 ;  /* 0x0000000c0d0e7389 */ /* 0x00006400000c000b */
[----:B01----:R-:W-:Y:S01]  /*27440*/  ENDCOLLECTIVE ;  /* 0x000000000000791b */ /* 0x003fe20003800000 */
.L_x_1739:
[----:B------:R-:W-:Y:S05]  /*27450*/  BRA `(.L_x_1740) ;  /* 0xfffffe1000847947 */ /* 0x000fea000383ffff */
.L_x_1436:
[----:B------:R-:W-:Y:S01]  /*27460*/  BSSY B1, `(.L_x_1741) ;  /* 0x0000008000017945 */ /* 0x000fe20003800000 */
[----:B0-----:R-:W-:Y:S01]  /*27470*/  MOV R13, R4 ;  /* 0x00000004000d7202 */ /* 0x001fe20000000f00 */
[----:B------:R-:W-:Y:S02]  /*27480*/  IMAD.MOV.U32 R12, RZ, RZ, 0x1 ;  /* 0x00000001ff0c7424 */ /* 0x000fe400078e00ff */
[----:B------:R-:W-:Y:S02]  /*27490*/  IMAD.MOV.U32 R11, RZ, RZ, 0x181f ;  /* 0x0000181fff0b7424 */ /* 0x000fe400078e00ff */
[----:B------:R-:W-:-:S07]  /*274a0*/  IMAD.MOV.U32 R15, RZ, RZ, -0x1 ;  /* 0xffffffffff0f7424 */ /* 0x000fce00078e00ff */
[----:B-12345:R-:W-:Y:S05]  /*274b0*/  WARPSYNC.COLLECTIVE R15, `(.L_x_1742) ;  /* 0x000000000f087348 */ /* 0x03efea0003c00000 */
[----:B------:R0:W0:Y:S02]  /*274c0*/  SHFL.IDX P6, R14, R13, R12, R11 ;  /* 0x0000000c0d0e7389 */ /* 0x00002400000c000b */
[----:B012345:R-:W-:Y:S01]  /*274d0*/  ENDCOLLECTIVE ;  /* 0x000000000000791b */ /* 0x03ffe20003800000 */
.L_x_1742:
[----:B------:R-:W-:Y:S05]  /*274e0*/  BSYNC B1 ;  /* 0x0000000000017941 */ /* 0x000fea0003800000 */
.L_x_1741:
[----:B------:R-:W-:Y:S02]  /*274f0*/  IMAD.MOV.U32 R13, RZ, RZ, R0 ;  /* 0x000000ffff0d7224 */ /* 0x000fe400078e0000 */
[----:B------:R-:W-:Y:S02]  /*27500*/  IMAD.MOV.U32 R12, RZ, RZ, 0x1 ;  /* 0x00000001ff0c7424 */ /* 0x000fe400078e00ff */
[----:B------:R-:W-:Y:S02]  /*27510*/  IMAD.MOV.U32 R11, RZ, RZ, 0x181f ;  /* 0x0000181fff0b7424 */ /* 0x000fe400078e00ff */
[----:B------:R-:W-:Y:S02]  /*27520*/  IMAD.MOV.U32 R15, RZ, RZ, -0x1 ;  /* 0xffffffffff0f7424 */ /* 0x000fe400078e00ff */
[----:B------:R-:W-:-:S07]  /*27530*/  IMAD.MOV.U32 R3, RZ, RZ, R14 ;  /* 0x000000ffff037224 */ /* 0x000fce00078e000e */
[----:B------:R-:W-:Y:S05]  /*27540*/  WARPSYNC.COLLECTIVE R15, `(.L_x_1743) ;  /* 0x000000000f087348 */ /* 0x000fea0003c00000 */
[----:B------:R0:W1:Y:S02]  /*27550*/  SHFL.IDX P6, R14, R13, R12, R11 ;  /* 0x0000000c0d0e7389 */ /* 0x00006400000c000b */
[----:B01----:R-:W-:Y:S01]  /*27560*/  ENDCOLLECTIVE ;  /* 0x000000000000791b */ /* 0x003fe20003800000 */
.L_x_1743:
[----:B------:R-:W-:Y:S01]  /*27570*/  IMAD.MOV.U32 R13, RZ, RZ, R8 ;  /* 0x000000ffff0d7224 */ /* 0x000fe200078e0008 */
[----:B------:R-:W-:-:S07]  /*27580*/  MOV R5, R14 ;  /* 0x0000000e00057202 */ /* 0x000fce0000000f00 */
[----:B------:R-:W-:Y:S05]  /*27590*/  WARPSYNC.COLLECTIVE R15, `(.L_x_1744) ;  /* 0x000000000f087348 */ /* 0x000fea0003c00000 */
[----:B------:R0:W1:Y:S02]  /*275a0*/  SHFL.IDX P6, R14, R13, R12, R11 ;  /* 0x0000000c0d0e7389 */ /* 0x00006400000c000b */
[----:B01----:R-:W-:Y:S01]  /*275b0*/  ENDCOLLECTIVE ;  /* 0x000000000000791b */ /* 0x003fe20003800000 */
.L_x_1744:
[----:B------:R-:W-:Y:S02]  /*275c0*/  IMAD.MOV.U32 R13, RZ, RZ, R6 ;  /* 0x000000ffff0d7224 */ /* 0x000fe400078e0006 */
[----:B------:R-:W-:-:S07]  /*275d0*/  IMAD.MOV.U32 R7, RZ, RZ, R14 ;  /* 0x000000ffff077224 */ /* 0x000fce00078e000e */
[----:B------:R-:W-:Y:S05]  /*275e0*/  WARPSYNC.COLLECTIVE R15, `(.L_x_1745) ;  /* 0x000000000f087348 */ /* 0x000fea0003c00000 */
[----:B------:R0:W1:Y:S02]  /*275f0*/  SHFL.IDX P6, R14, R13, R12, R11 ;  /* 0x0000000c0d0e7389 */ /* 0x00006400000c000b */
[----:B01----:R-:W-:Y:S01]  /*27600*/  ENDCOLLECTIVE ;  /* 0x000000000000791b */ /* 0x003fe20003800000 */
.L_x_1745:
[----:B------:R-:W-:Y:S05]  /*27610*/  BRA `(.L_x_1746) ;  /* 0xfffffe1000a07947 */ /* 0x000fea000383ffff */
.L_x_1439:
[----:B------:R-:W-:Y:S01]  /*27620*/  BSSY B1, `(.L_x_1747) ;  /* 0x0000008000017945 */ /* 0x000fe20003800000 */
[----:B0-----:R-:W-:Y:S02]  /*27630*/  IMAD.MOV.U32 R13, RZ, RZ, R4 ;  /* 0x000000ffff0d7224 */ /* 0x001fe400078e0004 */
[----:B------:R-:W-:Y:S02]  /*27640*/  IMAD.MOV.U32 R12, RZ, RZ, 0x2 ;  /* 0x00000002ff0c7424 */ /* 0x000fe400078e00ff */
[----:B------:R-:W-:Y:S02]  /*27650*/  IMAD.MOV.U32 R11, RZ, RZ, 0x181f ;  /* 0x0000181fff0b7424 */ /* 0x000fe400078e00ff */
[----:B------:R-:W-:-:S07]  /*27660*/  IMAD.MOV.U32 R15, RZ, RZ, -0x1 ;  /* 0xffffffffff0f7424 */ /* 0x000fce00078e00ff */
[----:B-12345:R-:W-:Y:S05]  /*27670*/  WARPSYNC.COLLECTIVE R15, `(.L_x_1748) ;  /* 0x000000000f087348 */ /* 0x03efea0003c00000 */
[----:B------:R0:W0:Y:S02]  /*27680*/  SHFL.IDX P6, R14, R13, R12, R11 ;  /* 0x0000000c0d0e7389 */ /* 0x00002400000c000b */
[----:B012345:R-:W-:Y:S01]  /*27690*/  ENDCOLLECTIVE ;  /* 0x000000000000791b */ /* 0x03ffe20003800000 */
.L_x_1748:
[----:B------:R-:W-:Y:S05]  /*276a0*/  BSYNC B1 ;  /* 0x0000000000017941 */ /* 0x000fea0003800000 */
.L_x_1747:
[----:B------:R-:W-:Y:S01]  /*276b0*/  MOV R13, R0 ;  /* 0x00000000000d7202 */ /* 0x000fe20000000f00 */
[----:B------:R-:W-:Y:S02]  /*276c0*/  IMAD.MOV.U32 R12, RZ, RZ, 0x2 ;  /* 0x00000002ff0c7424 */ /* 0x000fe400078e00ff */
[----:B------:R-:W-:Y:S02]  /*276d0*/  IMAD.MOV.U32 R11, RZ, RZ, 0x181f ;  /* 0x0000181fff0b7424 */ /* 0x000fe400078e00ff */
[----:B------:R-:W-:Y:S02]  /*276e0*/  IMAD.MOV.U32 R15, RZ, RZ, -0x1 ;  /* 0xffffffffff0f7424 */ /* 0x000fe400078e00ff */
[----:B------:R-:W-:-:S07]  /*276f0*/  IMAD.MOV.U32 R3, RZ, RZ, R14 ;  /* 0x000000ffff037224 */ /* 0x000fce00078e000e */
[----:B------:R-:W-:Y:S05]  /*27700*/  WARPSYNC.COLLECTIVE R15, `(.L_x_1749) ;  /* 0x000000000f087348 */ /* 0x000fea0003c00000 */
[----:B------:R0:W1:Y:S02]  /*27710*/  SHFL.IDX P6, R14, R13, R12, R11 ;  /* 0x0000000c0d0e7389 */ /* 0x00006400000c000b */
[----:B01----:R-:W-:Y:S01]  /*27720*/  ENDCOLLECTIVE ;  /* 0x000000000000791b */ /* 0x003fe20003800000 */
.L_x_1749:
[----:B------:R-:W-:Y:S02]  /*27730*/  IMAD.MOV.U32 R13, RZ, RZ, R8 ;  /* 0x000000ffff0d7224 */ /* 0x000fe400078e0008 */
[----:B------:R-:W-:-:S07]  /*27740*/  IMAD.MOV.U32 R5, RZ, RZ, R14 ;  /* 0x000000ffff057224 */ /* 0x000fce00078e000e */
[----:B------:R-:W-:Y:S05]  /*27750*/  WARPSYNC.COLLECTIVE R15, `(.L_x_1750) ;  /* 0x000000000f087348 */ /* 0x000fea0003c00000 */
[----:B------:R0:W1:Y:S02]  /*27760*/  SHFL.IDX P6, R14, R13, R12, R11 ;  /* 0x0000000c0d0e7389 */ /* 0x00006400000c000b */
[----:B01----:R-:W-:Y:S01]  /*27770*/  ENDCOLLECTIVE ;  /* 0x000000000000791b */ /* 0x003fe20003800000 */
.L_x_1750:
[----:B------:R-:W-:Y:S02]  /*27780*/  IMAD.MOV.U32 R13, RZ, RZ, R6 ;  /* 0x000000ffff0d7224 */ /* 0x000fe400078e0006 */
[----:B------:R-:W-:-:S07]  /*27790*/  IMAD.MOV.U32 R7, RZ, RZ, R14 ;  /* 0x000000ffff077224 */ /* 0x000fce00078e000e */
[----:B------:R-:W-:Y:S05]  /*277a0*/  WARPSYNC.COLLECTIVE R15, `(.L_x_1751) ;  /* 0x000000000f087348 */ /* 0x000fea0003c00000 */
[----:B------:R0:W1:Y:S02]  /*277b0*/  SHFL.IDX P6, R14, R13, R12, R11 ;  /* 0x0000000c0d0e7389 */ /* 0x00006400000c000b */
[----:B01----:R-:W-:Y:S01]  /*277c0*/  ENDCOLLECTIVE ;  /* 0x000000000000791b */ /* 0x003fe20003800000 */
.L_x_1751:
[----:B------:R-:W-:Y:S05]  /*277d0*/  BRA `(.L_x_1752) ;  /* 0xfffffe1000b47947 */ /* 0x000fea000383ffff */
.L_x_1442:
[----:B------:R-:W-:Y:S01]  /*277e0*/  BSSY B1, `(.L_x_1753) ;  /* 0x0000008000017945 */ /* 0x000fe20003800000 */
[----:B------:R-:W-:Y:S01]  /*277f0*/  IMAD.MOV.U32 R13, RZ, RZ, R4 ;  /* 0x000000ffff0d7224 */ /* 0x000fe200078e0004 */
[----:B------:R-:W-:Y:S01]  /*27800*/  MOV R12, 0x3 ;  /* 0x00000003000c7802 */ /* 0x000fe20000000f00 */
[----:B------:R-:W-:Y:S02]  /*27810*/  IMAD.MOV.U32 R11, RZ, RZ, 0x181f ;  /* 0x0000181fff0b7424 */ /* 0x000fe400078e00ff */
[----:B------:R-:W-:-:S07]  /*27820*/  IMAD.MOV.U32 R15, RZ, RZ, -0x1 ;  /* 0xffffffffff0f7424 */ /* 0x000fce00078e00ff */
[----:B-12345:R-:W-:Y:S05]  /*27830*/  WARPSYNC.COLLECTIVE R15, `(.L_x_1754) ;  /* 0x000000000f087348 */ /* 0x03efea0003c00000 */
[----:B------:R0:W0:Y:S02]  /*27840*/  SHFL.IDX P6, R14, R13, R12, R11 ;  /* 0x0000000c0d0e7389 */ /* 0x00002400000c000b */
[----:B012345:R-:W-:Y:S01]  /*27850*/  ENDCOLLECTIVE ;  /* 0x000000000000791b */ /* 0x03ffe20003800000 */
.L_x_1754:
[----:B------:R-:W-:Y:S05]  /*27860*/  BSYNC B1 ;  /* 0x0000000000017941 */ /* 0x000fea0003800000 */
.L_x_1753:
        /* <DEDUP_REMOVED lines=8> */
.L_x_1755:
[----:B------:R-:W-:Y:S01]  /*278f0*/  MOV R13, R8 ;  /* 0x00000008000d7202 */ /* 0x000fe20000000f00 */
[----:B------:R-:W-:-:S07]  /*27900*/  IMAD.MOV.U32 R5, RZ, RZ, R14 ;  /* 0x000000ffff057224 */ /* 0x000fce00078e000e */
[----:B------:R-:W-:Y:S05]  /*27910*/  WARPSYNC.COLLECTIVE R15, `(.L_x_1756) ;  /* 0x000000000f087348 */ /* 0x000fea0003c00000 */
[----:B------:R0:W1:Y:S02]  /*27920*/  SHFL.IDX P6, R14, R13, R12, R11 ;  /* 0x0000000c0d0e7389 */ /* 0x00006400000c000b */
[----:B01----:R-:W-:Y:S01]  /*27930*/  ENDCOLLECTIVE ;  /* 0x000000000000791b */ /* 0x003fe20003800000 */
.L_x_1756:
[----:B------:R-:W-:Y:S02]  /*27940*/  IMAD.MOV.U32 R13, RZ, RZ, R6 ;  /* 0x000000ffff0d7224 */ /* 0x000fe400078e0006 */
[----:B------:R-:W-:-:S07]  /*27950*/  IMAD.MOV.U32 R7, RZ, RZ, R14 ;  /* 0x000000ffff077224 */ /* 0x000fce00078e000e */
[----:B------:R-:W-:Y:S05]  /*27960*/  WARPSYNC.COLLECTIVE R15, `(.L_x_1757) ;  /* 0x000000000f087348 */ /* 0x000fea0003c00000 */
[----:B------:R0:W1:Y:S02]  /*27970*/  SHFL.IDX P6, R14, R13, R12, R11 ;  /* 0x0000000c0d0e7389 */ /* 0x00006400000c000b */
[----:B01----:R-:W-:Y:S01]  /*27980*/  ENDCOLLECTIVE ;  /* 0x000000000000791b */ /* 0x003fe20003800000 */
.L_x_1757:
[----:B------:R-:W-:Y:S05]  /*27990*/  BRA `(.L_x_1758) ;  /* 0xfffffe1000d07947 */ /* 0x000fea000383ffff */
.L_x_1446:
[----:B0-----:R0:W1:Y:S02]  /*279a0*/  SYNCS.PHASECHK.TRANS64.TRYWAIT P0, [R16+URZ+0x28400], R3 ;  /* 0x02840003100075a7 */ /* 0x001064000800017f */
[----:B-1----:R-:W-:Y:S05]  /*279b0*/  @!P0 NANOSLEEP.SYNCS 0x989680 ;  /* 0x009896800000895d */ /* 0x002fea0003900000 */
[----:B------:R-:W1:Y:S02]  /*279c0*/  @!P0 SYNCS.PHASECHK.TRANS64 P0, [R16+URZ+0x28400], R3 ;  /* 0x02840003100085a7 */ /* 0x000e64000800007f */
[----:B-1----:R-:W-:Y:S05]  /*279d0*/  @!P0 BRA `(.L_x_1446) ;  /* 0xfffffffc00f08947 */ /* 0x002fea000383ffff */
[----:B------:R-:W-:Y:S05]  /*279e0*/  BRA `(.L_x_1759) ;  /* 0xfffffe1400507947 */ /* 0x000fea000383ffff */
.L_x_1462:
[----:B------:R-:W1:Y:S01]  /*279f0*/  LDC R54, c[0x0][0x3f4] ;  /* 0x0000fd00ff367b82 */ /* 0x000e620000000800 */
[----:B------:R-:W-:Y:S01]  /*27a00*/  BSSY B1, `(.L_x_1760) ;  /* 0x0000008000017945 */ /* 0x000fe20003800000 */
[----:B------:R-:W-:Y:S02]  /*27a10*/  IMAD.MOV.U32 R13, RZ, RZ, R10 ;  /* 0x000000ffff0d7224 */ /* 0x000fe400078e000a */
[----:B------:R-:W-:Y:S02]  /*27a20*/  IMAD.MOV.U32 R12, RZ, RZ, RZ ;  /* 0x000000ffff0c7224 */ /* 0x000fe400078e00ff */
[----:B------:R-:W-:Y:S02]  /*27a30*/  IMAD.MOV.U32 R11, RZ, RZ, 0x181f ;  /* 0x0000181fff0b7424 */ /* 0x000fe400078e00ff */
[----:B------:R-:W-:-:S07]  /*27a40*/  IMAD.MOV.U32 R15, RZ, RZ, -0x1 ;  /* 0xffffffffff0f7424 */ /* 0x000fce00078e00ff */
[----:B01----:R-:W-:Y:S05]  /*27a50*/  WARPSYNC.COLLECTIVE R15, `(.L_x_1761) ;  /* 0x000000000f087348 */ /* 0x003fea0003c00000 */
[----:B------:R2:W3:Y:S02]  /*27a60*/  SHFL.IDX P6, R14, R13, R12, R11 ;  /* 0x0000000c0d0e7389 */ /* 0x0004e400000c000b */
[----:B0123--:R-:W-:Y:S01]  /*27a70*/  ENDCOLLECTIVE ;  /* 0x000000000000791b */ /* 0x00ffe20003800000 */
.L_x_1761:
[----:B------:R-:W-:Y:S05]  /*27a80*/  BSYNC B1 ;  /* 0x0000000000017941 */ /* 0x000fea0003800000 */
.L_x_1760:
[----:B------:R-:W-:Y:S01]  /*27a90*/  IMAD.MOV.U32 R13, RZ, RZ, R37 ;  /* 0x000000ffff0d7224 */ /* 0x000fe200078e0025 */
[----:B------:R-:W-:Y:S01]  /*27aa0*/  MOV R12, RZ ;  /* 0x000000ff000c7202 */ /* 0x000fe20000000f00 */
[----:B------:R-:W-:Y:S01]  /*27ab0*/  IMAD.MOV.U32 R11, RZ, RZ, 0x181f ;  /* 0x0000181fff0b7424 */ /* 0x000fe200078e00ff */
[----:B------:R-:W-:Y:S01]  /*27ac0*/  ISETP.GE.AND P0, PT, R22, R54, PT ;  /* 0x000000361600720c */ /* 0x000fe20003f06270 */
[----:B------:R-:W-:Y:S02]  /*27ad0*/  IMAD.MOV.U32 R15, RZ, RZ, -0x1 ;  /* 0xffffffffff0f7424 */ /* 0x000fe400078e00ff */
[----:B------:R-:W-:Y:S02]  /*27ae0*/  IMAD.MOV.U32 R3, RZ, RZ, R14 ;  /* 0x000000ffff037224 */ /* 0x000fe400078e000e */
[----:B------:R-:W-:-:S08]  /*27af0*/  IMAD R59, R195, R0, RZ ;  /* 0x00000000c33b7224 */ /* 0x000fd000078e02ff */
[----:B------:R-:W-:Y:S05]  /*27b00*/  WARPSYNC.COLLECTIVE R15, `(.L_x_1762) ;  /* 0x000000000f087348 */ /* 0x000fea0003c00000 */
[----:B------:R0:W1:Y:S02]  /*27b10*/  SHFL.IDX P6, R14, R13, R12, R11 ;  /* 0x0000000c0d0e7389 */ /* 0x00006400000c000b */
[----:B01----:R-:W-:Y:S01]  /*27b20*/  ENDCOLLECTIVE ;  /* 0x000000000000791b */ /* 0x003fe20003800000 */
.L_x_1762:
[----:B------:R-:W-:Y:S01]  /*27b30*/  ISETP.GE.OR P1, PT, R52, R59, P0 ;  /* 0x0000003b3400720c */ /* 0x000fe20000726670 */
[----:B------:R-:W-:Y:S02]  /*27b40*/  IMAD.MOV.U32 R13, RZ, RZ, R53 ;  /* 0x000000ffff0d7224 */ /* 0x000fe400078e0035 */
[----:B------:R-:W-:-:S10]  /*27b50*/  IMAD.MOV.U32 R5, RZ, RZ, R14 ;  /* 0x000000ffff057224 */ /* 0x000fd400078e000e */
[----:B------:R-:W-:Y:S05]  /*27b60*/  WARPSYNC.COLLECTIVE R15, `(.L_x_1763) ;  /* 0x000000000f087348 */ /* 0x000fea0003c00000 */
[----:B------:R0:W1:Y:S02]  /*27b70*/  SHFL.IDX P6, R14, R13, R12, R11 ;  /* 0x0000000c0d0e7389 */ /* 0x00006400000c000b */
[----:B01----:R-:W-:Y:S01]  /*27b80*/  ENDCOLLECTIVE ;  /* 0x000000000000791b */ /* 0x003fe20003800000 */
.L_x_1763:
[----:B------:R-:W-:-:S04]  /*27b90*/  @!P1 IADD3 R0, P2, R22, R5, RZ ;  /* 0x0000000516009210 */ /* 0x000fc80007f5e0ff */
[----:B------:R-:W-:Y:S01]  /*27ba0*/  @!P1 MOV R4, R0 ;  /* 0x0000000000049202 */ /* 0x000fe20000000f00 */
[----:B------:R-:W-:Y:S02]  /*27bb0*/  @!P1 IMAD.X R5, R3, 0x1, R23, P2 ;  /* 0x0000000103059824 */ /* 0x000fe400010e0617 */
[----:B------:R-:W-:Y:S02]  /*27bc0*/  IMAD.MOV.U32 R13, RZ, RZ, R55 ;  /* 0x000000ffff0d7224 */ /* 0x000fe400078e0037 */
[----:B------:R-:W-:-:S07]  /*27bd0*/  IMAD.MOV.U32 R7, RZ, RZ, R14 ;  /* 0x000000ffff077224 */ /* 0x000fce00078e000e */
[----:B------:R-:W-:Y:S05]  /*27be0*/  WARPSYNC.COLLECTIVE R15, `(.L_x_1764) ;  /* 0x000000000f087348 */ /* 0x000fea0003c00000 */
[----:B------:R0:W1:Y:S02]  /*27bf0*/  SHFL.IDX P6, R14, R13, R12, R11 ;  /* 0x0000000c0d0e7389 */ /* 0x00006400000c000b */
[----:B01----:R-:W-:Y:S01]  /*27c00*/  ENDCOLLECTIVE ;  /* 0x000000000000791b */ /* 0x003fe20003800000 */
.L_x_1764:
[----:B------:R-:W-:-:S05]  /*27c10*/  @!P1 IADD3 R14, P3, R22, R14, RZ ;  /* 0x0000000e160e9210 */ /* 0x000fca0007f7e0ff */
[----:B------:R-:W-:Y:S02]  /*27c20*/  @!P1 IMAD.X R3, R7, 0x1, R23, P3 ;  /* 0x0000000107039824 */ /* 0x000fe400018e0617 */
[----:B------:R-:W-:Y:S01]  /*27c30*/  @!P1 IMAD.MOV.U32 R24, RZ, RZ, R14 ;  /* 0x000000ffff189224 */ /* 0x000fe200078e000e */
[----:B------:R-:W5:Y:S01]  /*27c40*/  @!P1 LD.E.128 R4, desc[UR46][R4.64] ;  /* 0x0000002e04049980 */ /* 0x000f62000c101d00 */
[----:B------:R-:W-:-:S06]  /*27c50*/  @!P1 IMAD.MOV.U32 R25, RZ, RZ, R3 ;  /* 0x000000ffff199224 */ /* 0x000fcc00078e0003 */
[----:B------:R-:W5:Y:S01]  /*27c60*/  @!P1 LD.E.128 R24, desc[UR46][R24.64] ;  /* 0x0000002e18189980 */ /* 0x000f62000c101d00 */
[----:B------:R-:W-:Y:S01]  /*27c70*/  IMAD.MOV.U32 R13, RZ, RZ, R10 ;  /* 0x000000ffff0d7224 */ /* 0x000fe200078e000a */
[----:B------:R-:W-:Y:S01]  /*27c80*/  CS2R R50, SRZ ;  /* 0x0000000000327805 */ /* 0x000fe2000001ff00 */
[----:B------:R-:W-:Y:S01]  /*27c90*/  IMAD.MOV.U32 R12, RZ, RZ, 0x1 ;  /* 0x00000001ff0c7424 */ /* 0x000fe200078e00ff */
[----:B------:R-:W-:Y:S02]  /*27ca0*/  CS2R R40, SRZ ;  /* 0x0000000000287805 */ /* 0x000fe4000001ff00 */
[----:B------:R-:W-:Y:S02]  /*27cb0*/  CS2R R38, SRZ ;  /* 0x0000000000267805 */ /* 0x000fe4000001ff00 */
[----:B------:R-:W-:-:S07]  /*27cc0*/  CS2R R20, SRZ ;  /* 0x0000000000147805 */ /* 0x000fce000001ff00 */
[----:B-----5:R-:W-:Y:S05]  /*27cd0*/  WARPSYNC.COLLECTIVE R15, `(.L_x_1765) ;  /* 0x000000000f087348 */ /* 0x020fea0003c00000 */
[----:B------:R0:W1:Y:S02]  /*27ce0*/  SHFL.IDX P6, R14, R13, R12, R11 ;  /* 0x0000000c0d0e7389 */ /* 0x00006400000c000b */
[----:B01---5:R-:W-:Y:S01]  /*27cf0*/  ENDCOLLECTIVE ;  /* 0x000000000000791b */ /* 0x023fe20003800000 */
.L_x_1765:
[----:B------:R-:W-:Y:S02]  /*27d00*/  IMAD.MOV.U32 R13, RZ, RZ, R37 ;  /* 0x000000ffff0d7224 */ /* 0x000fe400078e0025 */
[----:B------:R-:W-:-:S07]  /*27d10*/  IMAD.MOV.U32 R3, RZ, RZ, R14 ;  /* 0x000000ffff037224 */ /* 0x000fce00078e000e */
[----:B------:R-:W-:Y:S05]  /*27d20*/  WARPSYNC.COLLECTIVE R15, `(.L_x_1766) ;  /* 0x000000000f087348 */ /* 0x000fea0003c00000 */
[----:B------:R0:W1:Y:S02]  /*27d30*/  SHFL.IDX P6, R14, R13, R12, R11 ;  /* 0x0000000c0d0e7389 */ /* 0x00006400000c000b */
[----:B01----:R-:W-:Y:S01]  /*27d40*/  ENDCOLLECTIVE ;  /* 0x000000000000791b */ /* 0x003fe20003800000 */
.L_x_1766:
[----:B------:R-:W-:Y:S02]  /*27d50*/  IMAD.MOV.U32 R13, RZ, RZ, R53 ;  /* 0x000000ffff0d7224 */ /* 0x000fe400078e0035 */
[----:B------:R-:W-:-:S07]  /*27d60*/  IMAD.MOV.U32 R9, RZ, RZ, R14 ;  /* 0x000000ffff097224 */ /* 0x000fce00078e000e */
[----:B------:R-:W-:Y:S05]  /*27d70*/  WARPSYNC.COLLECTIVE R15, `(.L_x_1767) ;  /* 0x000000000f087348 */ /* 0x000fea0003c00000 */
[----:B------:R0:W1:Y:S02]  /*27d80*/  SHFL.IDX P6, R14, R13, R12, R11 ;  /* 0x0000000c0d0e7389 */ /* 0x00006400000c000b */
[----:B01----:R-:W-:Y:S01]  /*27d90*/  ENDCOLLECTIVE ;  /* 0x000000000000791b */ /* 0x003fe20003800000 */
.L_x_1767:
[----:B------:R-:W-:Y:S01]  /*27da0*/  IMAD.MOV.U32 R13, RZ, RZ, R55 ;  /* 0x000000ffff0d7224 */ /* 0x000fe200078e0037 */
[----:B------:R-:W-:-:S07]  /*27db0*/  MOV R33, R14 ;  /* 0x0000000e00217202 */ /* 0x000fce0000000f00 */
[----:B------:R-:W-:Y:S05]  /*27dc0*/  WARPSYNC.COLLECTIVE R15, `(.L_x_1768) ;  /* 0x000000000f087348 */ /* 0x000fea0003c00000 */
[----:B------:R0:W1:Y:S02]  /*27dd0*/  SHFL.IDX P6, R14, R13, R12, R11 ;  /* 0x0000000c0d0e7389 */ /* 0x00006400000c000b */
[----:B01----:R-:W-:Y:S01]  /*27de0*/  ENDCOLLECTIVE ;  /* 0x000000000000791b */ /* 0x003fe20003800000 */
.L_x_1768:
[----:B------:R-:W-:Y:S02]  /*27df0*/  @!P1 IMAD.MOV.U32 R50, RZ, RZ, R4 ;  /* 0x000000ffff329224 */ /* 0x000fe400078e0004 */
[----:B------:R-:W-:Y:S01]  /*27e00*/  @!P1 IMAD.MOV.U32 R51, RZ, RZ, R5 ;  /* 0x000000ffff339224 */ /* 0x000fe200078e0005 */
[----:B------:R-:W-:Y:S01]  /*27e10*/  CS2R R4, SRZ ;  /* 0x0000000000047805 */ /* 0x000fe2000001ff00 */
[----:B------:R-:W-:Y:S02]  /*27e20*/  @!P1 IMAD.MOV.U32 R40, RZ, RZ, R6 ;  /* 0x000000ffff289224 */ /* 0x000fe400078e0006 */
[----:B------:R-:W-:Y:S01]  /*27e30*/  @!P1 IMAD.MOV.U32 R41, RZ, RZ, R7 ;  /* 0x000000ffff299224 */ /* 0x000fe200078e0007 */
[----:B------:R-:W-:Y:S01]  /*27e40*/  @!P1 MOV R21, R27 ;  /* 0x0000001b00159202 */ /* 0x000fe20000000f00 */
[----:B------:R-:W-:Y:S02]  /*27e50*/  @!P1 IMAD.MOV.U32 R38, RZ, RZ, R24 ;  /* 0x000000ffff269224 */ /* 0x000fe400078e0018 */
[----:B------:R-:W-:-:S02]  /*27e60*/  @!P1 IMAD.MOV.U32 R39, RZ, RZ, R25 ;  /* 0x000000ffff279224 */ /* 0x000fc400078e0019 */
[----:B------:R-:W-:Y:S01]  /*27e70*/  @!P1 IMAD.MOV.U32 R20, RZ, RZ, R26 ;  /* 0x000000ffff149224 */ /* 0x000fe200078e001a */
[----:B------:R-:W-:Y:S06]  /*27e80*/  BRA `(.L_x_1769) ;  /* 0xfffffe5000c07947 */ /* 0x000fec000383ffff */
.L_x_1465:
[----:B------:R-:W-:Y:S01]  /*27e90*/  BSSY B1, `(.L_x_1770) ;  /* 0x0000008000017945 */ /* 0x000fe20003800000 */
[----:B------:R-:W-:Y:S02]  /*27ea0*/  IMAD.MOV.U32 R13, RZ, RZ, R10 ;  /* 0x000000ffff0d7224 */ /* 0x000fe400078e000a */
[----:B------:R-:W-:Y:S02]  /*27eb0*/  IMAD.MOV.U32 R12, RZ, RZ, 0x2 ;  /* 0x00000002ff0c7424 */ /* 0x000fe400078e00ff */
[----:B------:R-:W-:Y:S02]  /*27ec0*/  IMAD.MOV.U32 R11, RZ, RZ, 0x181f ;  /* 0x0000181fff0b7424 */ /* 0x000fe400078e00ff */
[----:B------:R-:W-:-:S07]  /*27ed0*/  IMAD.MOV.U32 R15, RZ, RZ, -0x1 ;  /* 0xffffffffff0f7424 */ /* 0x000fce00078e00ff */
[----:B-----5:R-:W-:Y:S05]  /*27ee0*/  WARPSYNC.COLLECTIVE R15, `(.L_x_1771) ;  /* 0x000000000f087348 */ /* 0x020fea0003c00000 */
[----:B------:R0:W1:Y:S02]  /*27ef0*/  SHFL.IDX P6, R14, R13, R12, R11 ;  /* 0x0000000c0d0e7389 */ /* 0x00006400000c000b */
[----:B01---5:R-:W-:Y:S01]  /*27f00*/  ENDCOLLECTIVE ;  /* 0x000000000000791b */ /* 0x023fe20003800000 */
.L_x_1771:
[----:B------:R-:W-:Y:S05]  /*27f10*/  BSYNC B1 ;  /* 0x0000000000017941 */ /* 0x000fea0003800000 */
.L_x_1770:
[----:B------:R-:W-:Y:S01]  /*27f20*/  IMAD.MOV.U32 R13, RZ, RZ, R37 ;  /* 0x000000ffff0d7224 */ /* 0x000fe200078e0025 */
[----:B------:R-:W-:Y:S01]  /*27f30*/  MOV R15, 0xffffffff ;  /* 0xffffffff000f7802 */ /* 0x000fe20000000f00 */
[----:B------:R-:W-:Y:S02]  /*27f40*/  IMAD.MOV.U32 R12, RZ, RZ, 0x2 ;  /* 0x00000002ff0c7424 */ /* 0x000fe400078e00ff */
[----:B------:R-:W-:Y:S02]  /*27f50*/  IMAD.MOV.U32 R11, RZ, RZ, 0x181f ;  /* 0x0000181fff0b7424 */ /* 0x000fe400078e00ff */
[----:B------:R-:W-:Y:S02]  /*27f60*/  IMAD.MOV.U32 R3, RZ, RZ, R14 ;  /* 0x000000ffff037224 */ /* 0x000fe400078e000e */
[----:B------:R-:W-:-:S07]  /*27f70*/  VIADD R0, R52, 0x40 ;  /* 0x0000004034007836 */ /* 0x000fce0000000000 */
[----:B------:R-:W-:Y:S05]  /*27f80*/  WARPSYNC.COLLECTIVE R15, `(.L_x_1772) ;  /* 0x000000000f087348 */ /* 0x000fea0003c00000 */
[----:B------:R0:W1:Y:S02]  /*27f90*/  SHFL.IDX P6, R14, R13, R12, R11 ;  /* 0x0000000c0d0e7389 */ /* 0x00006400000c000b */
[----:B01----:R-:W-:Y:S01]  /*27fa0*/  ENDCOLLECTIVE ;  /* 0x000000000000791b */ /* 0x003fe20003800000 */
.L_x_1772:
[----:B------:R-:W-:Y:S01]  /*27fb0*/  ISETP.GE.OR P1, PT, R0, R59, P0 ;  /* 0x0000003b0000720c */ /* 0x000fe20000726670 */
[----:B------:R-:W-:Y:S02]  /*27fc0*/  IMAD.MOV.U32 R13, RZ, RZ, R53 ;  /* 0x000000ffff0d7224 */ /* 0x000fe400078e0035 */
[----:B------:R-:W-:-:S10]  /*27fd0*/  IMAD.MOV.U32 R9, RZ, RZ, R14 ;  /* 0x000000ffff097224 */ /* 0x000fd400078e000e */
[----:B------:R-:W-:Y:S05]  /*27fe0*/  WARPSYNC.COLLECTIVE R15, `(.L_x_1773) ;  /* 0x000000000f087348 */ /* 0x000fea0003c00000 */
[----:B------:R0:W1:Y:S02]  /*27ff0*/  SHFL.IDX P6, R14, R13, R12, R11 ;  /* 0x0000000c0d0e7389 */ /* 0x00006400000c000b */
[----:B01----:R-:W-:Y:S01]  /*28000*/  ENDCOLLECTIVE ;  /* 0x000000000000791b */ /* 0x003fe20003800000 */
.L_x_1773:
[----:B------:R-:W-:-:S05]  /*28010*/  @!P1 IADD3 R0, P2, R22, R9, RZ ;  /* 0x0000000916009210 */ /* 0x000fca0007f5e0ff */
[----:B------:R-:W-:Y:S02]  /*28020*/  @!P1 IMAD.X R9, R3, 0x1, R23, P2 ;  /* 0x0000000103099824 */ /* 0x000fe400010e0617 */
[----:B------:R-:W-:Y:S02]  /*28030*/  @!P1 IMAD.MOV.U32 R8, RZ, RZ, R0 ;  /* 0x000000ffff089224 */ /* 0x000fe400078e0000 */
[----:B------:R-:W-:Y:S02]  /*28040*/  IMAD.MOV.U32 R13, RZ, RZ, R55 ;  /* 0x000000ffff0d7224 */ /* 0x000fe400078e0037 */
[----:B------:R-:W-:-:S07]  /*28050*/  IMAD.MOV.U32 R25, RZ, RZ, R14 ;  /* 0x000000ffff197224 */ /* 0x000fce00078e000e */
[----:B------:R-:W-:Y:S05]  /*28060*/  WARPSYNC.COLLECTIVE R15, `(.L_x_1774) ;  /* 0x000000000f087348 */ /* 0x000fea0003c00000 */
[----:B------:R0:W1:Y:S02]  /*28070*/  SHFL.IDX P6, R14, R13, R12, R11 ;  /* 0x0000000c0d0e7389 */ /* 0x00006400000c000b */
[----:B01----:R-:W-:Y:S01]  /*28080*/  ENDCOLLECTIVE ;  /* 0x000000000000791b */ /* 0x003fe20003800000 */
.L_x_1774:
[----:B------:R-:W-:-:S05]  /*28090*/  @!P1 IADD3 R14, P3, R22, R14, RZ ;  /* 0x0000000e160e9210 */ /* 0x000fca0007f7e0ff */
[----:B------:R-:W-:Y:S01]  /*280a0*/  @!P1 IMAD.X R3, R25, 0x1, R23, P3 ;  /* 0x0000000119039824 */ /* 0x000fe200018e0617 */
[----:B------:R-:W-:Y:S01]  /*280b0*/  @!P1 MOV R32, R14 ;  /* 0x0000000e00209202 */ /* 0x000fe20000000f00 */
[----:B------:R0:W5:Y:S02]  /*280c0*/  @!P1 LD.E.128 R24, desc[UR46][R8.64] ;  /* 0x0000002e08189980 */ /* 0x000164000c101d00 */
[----:B------:R-:W-:-:S06]  /*280d0*/  @!P1 IMAD.MOV.U32 R33, RZ, RZ, R3 ;  /* 0x000000ffff219224 */ /* 0x000fcc00078e0003 */
[----:B------:R-:W5:Y:S01]  /*280e0*/  @!P1 LD.E.128 R32, desc[UR46][R32.64] ;  /* 0x0000002e20209980 */ /* 0x000f62000c101d00 */
[----:B------:R-:W-:Y:S01]  /*280f0*/  IMAD.MOV.U32 R13, RZ, RZ, R10 ;  /* 0x000000ffff0d7224 */ /* 0x000fe200078e000a */
[----:B------:R-:W-:Y:S01]  /*28100*/  CS2R R42, SRZ ;  /* 0x00000000002a7805 */ /* 0x000fe2000001ff00 */
[----:B------:R-:W-:Y:S01]  /*28110*/  IMAD.MOV.U32 R12, RZ, RZ, 0x3 ;  /* 0x00000003ff0c7424 */ /* 0x000fe200078e00ff */
[----:B------:R-:W-:Y:S02]  /*28120*/  CS2R R44, SRZ ;  /* 0x00000000002c7805 */ /* 0x000fe4000001ff00 */
[----:B------:R-:W-:Y:S02]  /*28130*/  CS2R R46, SRZ ;  /* 0x00000000002e7805 */ /* 0x000fe4000001ff00 */
[----:B------:R-:W-:Y:S02]  /*28140*/  CS2R R48, SRZ ;  /* 0x0000000000307805 */ /* 0x000fe4000001ff00 */
[----:B0-----:R-:W-:-:S07]  /*28150*/  CS2R R8, SRZ ;  /* 0x0000000000087805 */ /* 0x001fce000001ff00 */
[----:B-----5:R-:W-:Y:S05]  /*28160*/  WARPSYNC.COLLECTIVE R15, `(.L_x_1775) ;  /* 0x000000000f087348 */ /* 0x020fea0003c00000 */
[----:B------:R0:W1:Y:S02]  /*28170*/  SHFL.IDX P6, R14, R13, R12, R11 ;  /* 0x0000000c0d0e7389 */ /* 0x00006400000c000b */
[----:B01---5:R-:W-:Y:S01]  /*28180*/  ENDCOLLECTIVE ;  /* 0x000000000000791b */ /* 0x023fe20003800000 */
.L_x_1775:
[----:B------:R-:W-:Y:S02]  /*28190*/  IMAD.MOV.U32 R13, RZ, RZ, R37 ;  /* 0x000000ffff0d7224 */ /* 0x000fe400078e0025 */
[----:B------:R-:W-:-:S07]  /*281a0*/  IMAD.MOV.U32 R3, RZ, RZ, R14 ;  /* 0x000000ffff037224 */ /* 0x000fce00078e000e */
[----:B------:R-:W-:Y:S05]  /*281b0*/  WARPSYNC.COLLECTIVE R15, `(.L_x_1776) ;  /* 0x000000000f087348 */ /* 0x000fea0003c00000 */
[----:B------:R0:W1:Y:S02]  /*281c0*/  SHFL.IDX P6, R14, R13, R12, R11 ;  /* 0x0000000c0d0e7389 */ /* 0x00006400000c000b */
[----:B01----:R-:W-:Y:S01]  /*281d0*/  ENDCOLLECTIVE ;  /* 0x000000000000791b */ /* 0x003fe20003800000 */
.L_x_1776:
[----:B------:R-:W-:Y:S02]  /*281e0*/  IMAD.MOV.U32 R13, RZ, RZ, R53 ;  /* 0x000000ffff0d7224 */ /* 0x000fe400078e0035 */
[----:B------:R-:W-:-:S07]  /*281f0*/  IMAD.MOV.U32 R37, RZ, RZ, R14 ;  /* 0x000000ffff257224 */ /* 0x000fce00078e000e */
[----:B------:R-:W-:Y:S05]  /*28200*/  WARPSYNC.COLLECTIVE R15, `(.L_x_1777) ;  /* 0x000000000f087348 */ /* 0x000fea0003c00000 */
[----:B------:R0:W1:Y:S02]  /*28210*/  SHFL.IDX P6, R14, R13, R12, R11 ;  /* 0x0000000c0d0e7389 */ /* 0x00006400000c000b */
[----:B01----:R-:W-:Y:S01]  /*28220*/  ENDCOLLECTIVE ;  /* 0x000000000000791b */ /* 0x003fe20003800000 */
.L_x_1777:
[----:B------:R-:W-:Y:S01]  /*28230*/  MOV R13, R55 ;  /* 0x00000037000d7202 */ /* 0x000fe20000000f00 */
[----:B------:R-:W-:-:S07]  /*28240*/  IMAD.MOV.U32 R53, RZ, RZ, R14 ;  /* 0x000000ffff357224 */ /* 0x000fce00078e000e */
[----:B------:R-:W-:Y:S05]  /*28250*/  WARPSYNC.COLLECTIVE R15, `(.L_x_1778) ;  /* 0x000000000f087348 */ /* 0x000fea0003c00000 */
[----:B------:R0:W1:Y:S02]  /*28260*/  SHFL.IDX P6, R14, R13, R12, R11 ;  /* 0x0000000c0d0e7389 */ /* 0x00006400000c000b */
[----:B01----:R-:W-:Y:S01]  /*28270*/  ENDCOLLECTIVE ;  /* 0x000000000000791b */ /* 0x003fe20003800000 */
.L_x_1778:
[----:B------:R-:W-:Y:S02]  /*28280*/  IMAD.MOV.U32 R55, RZ, RZ, R14 ;  /* 0x000000ffff377224 */ /* 0x000fe400078e000e */
[----:B------:R-:W-:Y:S02]  /*28290*/  @!P1 IMAD.MOV.U32 R42, RZ, RZ, R24 ;  /* 0x000000ffff2a9224 */ /* 0x000fe400078e0018 */
[----:B------:R-:W-:Y:S02]  /*282a0*/  @!P1 IMAD.MOV.U32 R43, RZ, RZ, R25 ;  /* 0x000000ffff2b9224 */ /* 0x000fe400078e0019 */
[----:B------:R-:W-:Y:S02]  /*282b0*/  @!P1 IMAD.MOV.U32 R44, RZ, RZ, R26 ;  /* 0x000000ffff2c9224 */ /* 0x000fe400078e001a */
[----:B------:R-:W-:Y:S02]  /*282c0*/  @!P1 IMAD.MOV.U32 R45, RZ, RZ, R27 ;  /* 0x000000ffff2d9224 */ /* 0x000fe400078e001b */
[----:B------:R-:W-:Y:S01]  /*282d0*/  @!P1 IMAD.MOV.U32 R46, RZ, RZ, R32 ;  /* 0x000000ffff2e9224 */ /* 0x000fe200078e0020 */
[----:B------:R-:W-:Y:S01]  /*282e0*/  @!P1 MOV R49, R35 ;  /* 0x0000002300319202 */ /* 0x000fe20000000f00 */
[----:B------:R-:W-:-:S02]  /*282f0*/  @!P1 IMAD.MOV.U32 R47, RZ, RZ, R33 ;  /* 0x000000ffff2f9224 */ /* 0x000fc400078e0021 */
[----:B------:R-:W-:Y:S01]  /*28300*/  @!P1 IMAD.MOV.U32 R48, RZ, RZ, R34 ;  /* 0x000000ffff309224 */ /* 0x000fe200078e0022 */
[----:B------:R-:W-:Y:S06]  /*28310*/  BRA `(.L_x_1779) ;  /* 0xfffffe50006c7947 */ /* 0x000fec000383ffff */
.L_x_1469:
[----:B0-----:R0:W1:Y:S02]  /*28320*/  SYNCS.PHASECHK.TRANS64.TRYWAIT P4, [R16+URZ+0x28400], R3 ;  /* 0x02840003100075a7 */ /* 0x001064000808017f */
[----:B-1----:R-:W-:Y:S05]  /*28330*/  @!P4 NANOSLEEP.SYNCS 0x989680 ;  /* 0x009896800000c95d */ /* 0x002fea0003900000 */
[----:B------:R-:W1:Y:S02]  /*28340*/  @!P4 SYNCS.PHASECHK.TRANS64 P4, [R16+URZ+0x28400], R3 ;  /* 0x028400031000c5a7 */ /* 0x000e64000808007f */
[----:B-1----:R-:W-:Y:S05]  /*28350*/  @!P4 BRA `(.L_x_1469) ;  /* 0xfffffffc00f0c947 */ /* 0x002fea000383ffff */
[----:B------:R-:W-:Y:S05]  /*28360*/  BRA `(.L_x_1780) ;  /* 0xfffffe5000d47947 */ /* 0x000fea000383ffff */
.L_x_1479:
[----:B0-----:R0:W1:Y:S02]  /*28370*/  SYNCS.PHASECHK.TRANS64.TRYWAIT P2, [R11+URZ+0x28430], R0 ;  /* 0x028430000b0075a7 */ /* 0x001064000804017f */
[----:B-1----:R-:W-:Y:S05]  /*28380*/  @!P2 NANOSLEEP.SYNCS 0x989680 ;  /* 0x009896800000a95d */ /* 0x002fea0003900000 */
[----:B------:R-:W1:Y:S02]  /*28390*/  @!P2 SYNCS.PHASECHK.TRANS64 P2, [R11+URZ+0x28430], R0 ;  /* 0x028430000b00a5a7 */ /* 0x000e64000804007f */
[----:B-1----:R-:W-:Y:S05]  /*283a0*/  @!P2 BRA `(.L_x_1479) ;  /* 0xfffffffc00f0a947 */ /* 0x002fea000383ffff */
[----:B------:R-:W-:Y:S05]  /*283b0*/  BRA `(.L_x_1478) ;  /* 0xfffffe9000f47947 */ /* 0x000fea000383ffff */
.L_x_1497:
[----:B-1----:R1:W2:Y:S02]  /*283c0*/  SYNCS.PHASECHK.TRANS64.TRYWAIT P5, [R7+URZ+0x28430], R6 ;  /* 0x02843006070075a7 */ /* 0x0022a400080a017f */
[----:B--2---:R-:W-:Y:S05]  /*283d0*/  @!P5 NANOSLEEP.SYNCS 0x989680 ;  /* 0x009896800000d95d */ /* 0x004fea0003900000 */
[----:B------:R-:W2:Y:S02]  /*283e0*/  @!P5 SYNCS.PHASECHK.TRANS64 P5, [R7+URZ+0x28430], R6 ;  /* 0x028430060700d5a7 */ /* 0x000ea400080a007f */
[----:B--2---:R-:W-:Y:S05]  /*283f0*/  @!P5 BRA `(.L_x_1497) ;  /* 0xfffffffc00f0d947 */ /* 0x004fea000383ffff */
[----:B------:R-:W-:Y:S05]  /*28400*/  BRA `(.L_x_1496) ;  /* 0xfffffeb800cc7947 */ /* 0x000fea000383ffff */
.L_x_1501:
[----:B-1----:R1:W2:Y:S02]  /*28410*/  SYNCS.PHASECHK.TRANS64.TRYWAIT P4, [R7+URZ+0x28450], R6 ;  /* 0x02845006070075a7 */ /* 0x0022a4000808017f */
[----:B--2---:R-:W-:Y:S05]  /*28420*/  @!P4 NANOSLEEP.SYNCS 0x989680 ;  /* 0x009896800000c95d */ /* 0x004fea0003900000 */
[----:B------:R-:W2:Y:S02]  /*28430*/  @!P4 SYNCS.PHASECHK.TRANS64 P4, [R7+URZ+0x28450], R6 ;  /* 0x028450060700c5a7 */ /* 0x000ea4000808007f */
[----:B--2---:R-:W-:Y:S05]  /*28440*/  @!P4 BRA `(.L_x_1501) ;  /* 0xfffffffc00f0c947 */ /* 0x004fea000383ffff */
[----:B------:R-:W-:Y:S05]  /*28450*/  BRA `(.L_x_1498) ;  /* 0xfffffebc00cc7947 */ /* 0x000fea000383ffff */
.L_x_1521:
[----:B-1----:R1:W2:Y:S02]  /*28460*/  SYNCS.PHASECHK.TRANS64.TRYWAIT P3, [R7+URZ+0x28430], R6 ;  /* 0x02843006070075a7 */ /* 0x0022a4000806017f */
[----:B--2---:R-:W-:Y:S05]  /*28470*/  @!P3 NANOSLEEP.SYNCS 0x989680 ;  /* 0x009896800000b95d */ /* 0x004fea0003900000 */
[----:B------:R-:W2:Y:S02]  /*28480*/  @!P3 SYNCS.PHASECHK.TRANS64 P3, [R7+URZ+0x28430], R6 ;  /* 0x028430060700b5a7 */ /* 0x000ea4000806007f */
[----:B--2---:R-:W-:Y:S05]  /*28490*/  @!P3 BRA `(.L_x_1521) ;  /* 0xfffffffc00f0b947 */ /* 0x004fea000383ffff */
[----:B------:R-:W-:Y:S05]  /*284a0*/  BRA `(.L_x_1520) ;  /* 0xfffffee400887947 */ /* 0x000fea000383ffff */
.L_x_1525:
[----:B-1----:R1:W2:Y:S02]  /*284b0*/  SYNCS.PHASECHK.TRANS64.TRYWAIT P2, [R7+URZ+0x28450], R6 ;  /* 0x02845006070075a7 */ /* 0x0022a4000804017f */
[----:B--2---:R-:W-:Y:S05]  /*284c0*/  @!P2 NANOSLEEP.SYNCS 0x989680 ;  /* 0x009896800000a95d */ /* 0x004fea0003900000 */
[----:B------:R-:W2:Y:S02]  /*284d0*/  @!P2 SYNCS.PHASECHK.TRANS64 P2, [R7+URZ+0x28450], R6 ;  /* 0x028450060700a5a7 */ /* 0x000ea4000804007f */
[----:B--2---:R-:W-:Y:S05]  /*284e0*/  @!P2 BRA `(.L_x_1525) ;  /* 0xfffffffc00f0a947 */ /* 0x004fea000383ffff */
[----:B------:R-:W-:Y:S05]  /*284f0*/  BRA `(.L_x_1522) ;  /* 0xfffffee800947947 */ /* 0x000fea000383ffff */
.L_x_1533:
[----:B-1----:R1:W2:Y:S02]  /*28500*/  SYNCS.PHASECHK.TRANS64.TRYWAIT P3, [R7+URZ+0x28430], R6 ;  /* 0x02843006070075a7 */ /* 0x0022a4000806017f */
[----:B--2---:R-:W-:Y:S05]  /*28510*/  @!P3 NANOSLEEP.SYNCS 0x989680 ;  /* 0x009896800000b95d */ /* 0x004fea0003900000 */
[----:B------:R-:W2:Y:S02]  /*28520*/  @!P3 SYNCS.PHASECHK.TRANS64 P3, [R7+URZ+0x28430], R6 ;  /* 0x028430060700b5a7 */ /* 0x000ea4000806007f */
[----:B--2---:R-:W-:Y:S05]  /*28530*/  @!P3 BRA `(.L_x_1533) ;  /* 0xfffffffc00f0b947 */ /* 0x004fea000383ffff */
[----:B------:R-:W-:Y:S05]  /*28540*/  BRA `(.L_x_1532) ;  /* 0xffffff0400187947 */ /* 0x000fea000383ffff */
.L_x_1537:
[----:B-1----:R1:W2:Y:S02]  /*28550*/  SYNCS.PHASECHK.TRANS64.TRYWAIT P2, [R7+URZ+0x28450], R6 ;  /* 0x02845006070075a7 */ /* 0x0022a4000804017f */
[----:B--2---:R-:W-:Y:S05]  /*28560*/  @!P2 NANOSLEEP.SYNCS 0x989680 ;  /* 0x009896800000a95d */ /* 0x004fea0003900000 */
[----:B------:R-:W2:Y:S02]  /*28570*/  @!P2 SYNCS.PHASECHK.TRANS64 P2, [R7+URZ+0x28450], R6 ;  /* 0x028450060700a5a7 */ /* 0x000ea4000804007f */
[----:B--2---:R-:W-:Y:S05]  /*28580*/  @!P2 BRA `(.L_x_1537) ;  /* 0xfffffffc00f0a947 */ /* 0x004fea000383ffff */
[----:B------:R-:W-:Y:S05]  /*28590*/  BRA `(.L_x_1534) ;  /* 0xffffff0800247947 */ /* 0x000fea000383ffff */
.L_x_1551:
[----:B-1----:R1:W2:Y:S02]  /*285a0*/  SYNCS.PHASECHK.TRANS64.TRYWAIT P1, [R12+URZ+0x28450], R5 ;  /* 0x028450050c0075a7 */ /* 0x0022a4000802017f */
[----:B--2---:R-:W-:Y:S05]  /*285b0*/  @!P1 NANOSLEEP.SYNCS 0x989680 ;  /* 0x009896800000995d */ /* 0x004fea0003900000 */
[----:B------:R-:W2:Y:S02]  /*285c0*/  @!P1 SYNCS.PHASECHK.TRANS64 P1, [R12+URZ+0x28450], R5 ;  /* 0x028450050c0095a7 */ /* 0x000ea4000802007f */
[----:B--2---:R-:W-:Y:S05]  /*285d0*/  @!P1 BRA `(.L_x_1551) ;  /* 0xfffffffc00f09947 */ /* 0x004fea000383ffff */
[----:B------:R-:W-:Y:S05]  /*285e0*/  BRA `(.L_x_1550) ;  /* 0xffffff2c000c7947 */ /* 0x000fea000383ffff */
.L_x_1555:
        /* <DEDUP_REMOVED lines=9> */
[----:B------:R-:W-:Y:S01]  /*28680*/  SEL R29, R15, R64, P0 ;  /* 0x000000400f1d7207 */ /* 0x000fe20000000000 */
[----:B------:R-:W-:Y:S01]  /*28690*/  IMAD.MOV.U32 R15, RZ, RZ, -0x1 ;  /* 0xffffffffff0f7424 */ /* 0x000fe200078e00ff */
[----:B------:R-:W-:Y:S02]  /*286a0*/  SEL R78, R109, R12, P0 ;  /* 0x0000000c6d4e7207 */ /* 0x000fe40000000000 */
[----:B------:R-:W-:Y:S01]  /*286b0*/  SEL R51, R12, R109, P0 ;  /* 0x0000006d0c337207 */ /* 0x000fe20000000000 */
[----:B-----5:R-:W-:Y:S01]  /*286c0*/  IMAD.MOV.U32 R12, RZ, RZ, R3 ;  /* 0x000000ffff0c7224 */ /* 0x020fe200078e0003 */
[----:B------:R-:W-:-:S02]  /*286d0*/  SEL R84, R50, R11, P0 ;  /* 0x0000000b32547207 */ /* 0x000fc40000000000 */
[----:B------:R-:W-:Y:S01]  /*286e0*/  SEL R57, R11, R50, P0 ;  /* 0x000000320b397207 */ /* 0x000fe20000000000 */
[----:B------:R-:W-:Y:S01]  /*286f0*/  IMAD.MOV.U32 R11, RZ, RZ, 0x1c1f ;  /* 0x00001c1fff0b7424 */ /* 0x000fe200078e00ff */
[----:B------:R-:W-:Y:S02]  /*28700*/  SEL R28, R25, R14, P0 ;  /* 0x0000000e191c7207 */ /* 0x000fe40000000000 */
[----:B------:R-:W-:-:S07]  /*28710*/  SEL R25, R14, R25, P0 ;  /* 0x000000190e197207 */ /* 0x000fce0000000000 */
[----:B01----:R-:W-:Y:S05]  /*28720*/  WARPSYNC.COLLECTIVE R15, `(.L_x_1781) ;  /* 0x000000000f087348 */ /* 0x003fea0003c00000 */
[----:B------:R2:W3:Y:S02]  /*28730*/  SHFL.IDX P6, R14, R13, R12, R11 ;  /* 0x0000000c0d0e7389 */ /* 0x0004e400000c000b */
[----:B0123--:R-:W-:Y:S01]  /*28740*/  ENDCOLLECTIVE ;  /* 0x000000000000791b */ /* 0x00ffe20003800000 */
.L_x_1781:
[----:B------:R-:W-:Y:S02]  /*28750*/  SEL R30, R27, R20, P0 ;  /* 0x000000141b1e7207 */ /* 0x000fe40000000000 */
[----:B------:R-:W-:Y:S02]  /*28760*/  SEL R27, R20, R27, P0 ;  /* 0x0000001b141b7207 */ /* 0x000fe40000000000 */
[----:B------:R-:W-:Y:S02]  /*28770*/  LOP3.LUT R20, R3, 0x2, RZ, 0x3c, !PT ;  /* 0x0000000203147812 */ /* 0x000fe400078e3cff */
[----:B------:R-:W-:Y:S02]  /*28780*/  SEL R82, R42, R9, P0 ;  /* 0x000000092a527207 */ /* 0x000fe40000000000 */
[----:B------:R-:W-:Y:S02]  /*28790*/  SEL R55, R9, R42, P0 ;  /* 0x0000002a09377207 */ /* 0x000fe40000000000 */
[----:B------:R-:W-:-:S02]  /*287a0*/  SEL R24, R7, R10, P0 ;  /* 0x0000000a07187207 */ /* 0x000fc40000000000 */
[----:B------:R-:W-:Y:S01]  /*287b0*/  SEL R7, R10, R7, P0 ;  /* 0x000000070a077207 */ /* 0x000fe20000000000 */
[----:B------:R-:W-:Y:S01]  /*287c0*/  IMAD.MOV.U32 R13, RZ, RZ, R4 ;  /* 0x000000ffff0d7224 */ /* 0x000fe200078e0004 */
[----:B------:R-:W-:Y:S01]  /*287d0*/  SEL R36, R72, R35, P0 ;  /* 0x0000002348247207 */ /* 0x000fe20000000000 */
[----:B------:R-:W-:Y:S01]  /*287e0*/  IMAD.MOV.U32 R12, RZ, RZ, R20 ;  /* 0x000000ffff0c7224 */ /* 0x000fe200078e0014 */
        /* <DEDUP_REMOVED lines=9> */
.L_x_1782:
        /* <DEDUP_REMOVED lines=18> */
.L_x_1783:
        /* <DEDUP_REMOVED lines=19> */
.L_x_1784:
        /* <DEDUP_REMOVED lines=11> */
[----:B------:R-:W-:Y:S01]  /*28b80*/  SEL R4, R9, R10, P0 ;  /* 0x0000000a09047207 */ /* 0x000fe20000000000 */
[----:B------:R-:W-:-:S07]  /*28b90*/  IMAD.MOV.U32 R7, RZ, RZ, R14 ;  /* 0x000000ffff077224 */ /* 0x000fce00078e000e */
[----:B------:R-:W-:Y:S05]  /*28ba0*/  WARPSYNC.COLLECTIVE R15, `(.L_x_1785) ;  /* 0x000000000f087348 */ /* 0x000fea0003c00000 */
[----:B------:R0:W1:Y:S02]  /*28bb0*/  SHFL.IDX P6, R14, R13, R12, R11 ;  /* 0x0000000c0d0e7389 */ /* 0x00006400000c000b */
[----:B01----:R-:W-:Y:S01]  /*28bc0*/  ENDCOLLECTIVE ;  /* 0x000000000000791b */ /* 0x003fe20003800000 */
.L_x_1785:
[----:B------:R-:W-:Y:S01]  /*28bd0*/  IMAD.MOV.U32 R13, RZ, RZ, R8 ;  /* 0x000000ffff0d7224 */ /* 0x000fe200078e0008 */
[----:B------:R-:W-:Y:S02]  /*28be0*/  MOV R12, R20 ;  /* 0x00000014000c7202 */ /* 0x000fe40000000f00 */
[----:B------:R-:W-:Y:S01]  /*28bf0*/  SEL R8, R24, R7, P0 ;  /* 0x0000000718087207 */ /* 0x000fe20000000000 */
[----:B------:R-:W-:-:S07]  /*28c00*/  IMAD.MOV.U32 R26, RZ, RZ, R14 ;  /* 0x000000ffff1a7224 */ /* 0x000fce00078e000e */
[----:B------:R-:W-:Y:S05]  /*28c10*/  WARPSYNC.COLLECTIVE R15, `(.L_x_1786) ;  /* 0x000000000f087348 */ /* 0x000fea0003c00000 */
[----:B------:R0:W1:Y:S02]  /*28c20*/  SHFL.IDX P6, R14, R13, R12, R11 ;  /* 0x0000000c0d0e7389 */ /* 0x00006400000c000b */
[----:B01----:R-:W-:Y:S01]  /*28c30*/  ENDCOLLECTIVE ;  /* 0x000000000000791b */ /* 0x003fe20003800000 */
.L_x_1786:
[----:B------:R-:W-:Y:S02]  /*28c40*/  IMAD.MOV.U32 R13, RZ, RZ, R28 ;  /* 0x000000ffff0d7224 */ /* 0x000fe400078e001c */
[----:B------:R-:W-:Y:S02]  /*28c50*/  IMAD.MOV.U32 R12, RZ, RZ, R3 ;  /* 0x000000ffff0c7224 */ /* 0x000fe400078e0003 */
[----:B------:R-:W-:-:S07]  /*28c60*/  IMAD.MOV.U32 R21, RZ, RZ, R14 ;  /* 0x000000ffff157224 */ /* 0x000fce00078e000e */
[----:B------:R-:W-:Y:S05]  /*28c70*/  WARPSYNC.COLLECTIVE R15, `(.L_x_1787) ;  /* 0x000000000f087348 */ /* 0x000fea0003c00000 */
[----:B------:R0:W1:Y:S02]  /*28c80*/  SHFL.IDX P6, R14, R13, R12, R11 ;  /* 0x0000000c0d0e7389 */ /* 0x00006400000c000b */
[----:B01----:R-:W-:Y:S01]  /*28c90*/  ENDCOLLECTIVE ;  /* 0x000000000000791b */ /* 0x003fe20003800000 */
.L_x_1787:
[----:B------:R-:W-:Y:S02]  /*28ca0*/  IMAD.MOV.U32 R13, RZ, RZ, R25 ;  /* 0x000000ffff0d7224 */ /* 0x000fe400078e0019 */
[----:B------:R-:W-:Y:S02]  /*28cb0*/  IMAD.MOV.U32 R12, RZ, RZ, R20 ;  /* 0x000000ffff0c7224 */ /* 0x000fe400078e0014 */
[----:B------:R-:W-:-:S07]  /*28cc0*/  IMAD.MOV.U32 R28, RZ, RZ, R14 ;  /* 0x000000ffff1c7224 */ /* 0x000fce00078e000e */
[----:B------:R-:W-:Y:S05]  /*28cd0*/  WARPSYNC.COLLECTIVE R15, `(.L_x_1788) ;  /* 0x000000000f087348 */ /* 0x000fea0003c00000 */
[----:B------:R0:W1:Y:S02]  /*28ce0*/  SHFL.IDX P6, R14, R13, R12, R11 ;  /* 0x0000000c0d0e7389 */ /* 0x00006400000c000b */
[----:B01----:R-:W-:Y:S01]  /*28cf0*/  ENDCOLLECTIVE ;  /* 0x000000000000791b */ /* 0x003fe20003800000 */
.L_x_1788:
[----:B------:R-:W-:Y:S01]  /*28d00*/  IMAD.MOV.U32 R13, RZ, RZ, R30 ;  /* 0x000000ffff0d7224 */ /* 0x000fe200078e001e */
[----:B------:R-:W-:Y:S01]  /*28d10*/  MOV R12, R3 ;  /* 0x00000003000c7202 */ /* 0x000fe20000000f00 */
[----:B------:R-:W-:-:S07]  /*28d20*/  IMAD.MOV.U32 R25, RZ, RZ, R14 ;  /* 0x000000ffff197224 */ /* 0x000fce00078e000e */
[----:B------:R-:W-:Y:S05]  /*28d30*/  WARPSYNC.COLLECTIVE R15, `(.L_x_1789) ;  /* 0x000000000f087348 */ /* 0x000fea0003c00000 */
[----:B------:R0:W1:Y:S02]  /*28d40*/  SHFL.IDX P6, R14, R13, R12, R11 ;  /* 0x0000000c0d0e7389 */ /* 0x00006400000c000b */
[----:B01----:R-:W-:Y:S01]  /*28d50*/  ENDCOLLECTIVE ;  /* 0x000000000000791b */ /* 0x003fe20003800000 */
.L_x_1789:
[----:B------:R-:W-:Y:S02]  /*28d60*/  IMAD.MOV.U32 R13, RZ, RZ, R27 ;  /* 0x000000ffff0d7224 */ /* 0x000fe400078e001b */
[----:B------:R-:W-:Y:S02]  /*28d70*/  IMAD.MOV.U32 R12, RZ, RZ, R20 ;  /* 0x000000ffff0c7224 */ /* 0x000fe400078e0014 */
[----:B------:R-:W-:-:S07]  /*28d80*/  IMAD.MOV.U32 R30, RZ, RZ, R14 ;  /* 0x000000ffff1e7224 */ /* 0x000fce00078e000e */
[----:B------:R-:W-:Y:S05]  /*28d90*/  WARPSYNC.COLLECTIVE R15, `(.L_x_1790) ;  /* 0x000000000f087348 */ /* 0x000fea0003c00000 */
[----:B------:R0:W1:Y:S02]  /*28da0*/  SHFL.IDX P6, R14, R13, R12, R11 ;  /* 0x0000000c0d0e7389 */ /* 0x00006400000c000b */
[----:B01----:R-:W-:Y:S01]  /*28db0*/  ENDCOLLECTIVE ;  /* 0x000000000000791b */ /* 0x003fe20003800000 */
.L_x_1790:
[----:B------:R-:W-:Y:S02]  /*28dc0*/  IMAD.MOV.U32 R13, RZ, RZ, R32 ;  /* 0x000000ffff0d7224 */ /* 0x000fe400078e0020 */
[----:B------:R-:W-:Y:S02]  /*28dd0*/  IMAD.MOV.U32 R12, RZ, RZ, R3 ;  /* 0x000000ffff0c7224 */ /* 0x000fe400078e0003 */
[----:B------:R-:W-:-:S07]  /*28de0*/  IMAD.MOV.U32 R27, RZ, RZ, R14 ;  /* 0x000000ffff1b7224 */ /* 0x000fce00078e000e */
[----:B------:R-:W-:Y:S05]  /*28df0*/  WARPSYNC.COLLECTIVE R15, `(.L_x_1791) ;  /* 0x000000000f087348 */ /* 0x000fea0003c00000 */
[----:B------:R0:W1:Y:S02]  /*28e00*/  SHFL.IDX P6, R14, R13, R12, R11 ;  /* 0x0000000c0d0e7389 */ /* 0x00006400000c000b */
[----:B01----:R-:W-:Y:S01]  /*28e10*/  ENDCOLLECTIVE ;  /* 0x000000000000791b */ /* 0x003fe20003800000 */
.L_x_1791:
[----:B------:R-:W-:Y:S01]  /*28e20*/  IMAD.MOV.U32 R13, RZ, RZ, R29 ;  /* 0x000000ffff0d7224 */ /* 0x000fe200078e001d */
[----:B------:R-:W-:Y:S01]  /*28e30*/  MOV R12, R20 ;  /* 0x00000014000c7202 */ /* 0x000fe20000000f00 */
[----:B------:R-:W-:-:S07]  /*28e40*/  IMAD.MOV.U32 R34, RZ, RZ, R14 ;  /* 0x000000ffff227224 */ /* 0x000fce00078e000e */
[----:B------:R-:W-:Y:S05]  /*28e50*/  WARPSYNC.COLLECTIVE R15, `(.L_x_1792) ;  /* 0x000000000f087348 */ /* 0x000fea0003c00000 */
[----:B------:R0:W1:Y:S02]  /*28e60*/  SHFL.IDX P6, R14, R13, R12, R11 ;  /* 0x0000000c0d0e7389 */ /* 0x00006400000c000b */
[----:B01----:R-:W-:Y:S01]  /*28e70*/  ENDCOLLECTIVE ;  /* 0x000000000000791b */ /* 0x003fe20003800000 */
.L_x_1792:
[----:B------:R-:W-:Y:S02]  /*28e80*/  IMAD.MOV.U32 R13, RZ, RZ, R36 ;  /* 0x000000ffff0d7224 */ /* 0x000fe400078e0024 */
[----:B------:R-:W-:Y:S02]  /*28e90*/  IMAD.MOV.U32 R12, RZ, RZ, R3 ;  /* 0x000000ffff0c7224 */ /* 0x000fe400078e0003 */
[----:B------:R-:W-:-:S07]  /*28ea0*/  IMAD.MOV.U32 R29, RZ, RZ, R14 ;  /* 0x000000ffff1d7224 */ /* 0x000fce00078e000e */
[----:B------:R-:W-:Y:S05]  /*28eb0*/  WARPSYNC.COLLECTIVE R15, `(.L_x_1793) ;  /* 0x000000000f087348 */ /* 0x000fea0003c00000 */
[----:B------:R0:W1:Y:S02]  /*28ec0*/  SHFL.IDX P6, R14, R13, R12, R11 ;  /* 0x0000000c0d0e7389 */ /* 0x00006400000c000b */
[----:B01----:R-:W-:Y:S01]  /*28ed0*/  ENDCOLLECTIVE ;  /* 0x000000000000791b */ /* 0x003fe20003800000 */
.L_x_1793:
[----:B------:R-:W-:Y:S02]  /*28ee0*/  SEL R32, R34, R29, P0 ;  /* 0x0000001d22207207 */ /* 0x000fe40000000000 */
[----:B------:R-:W-:Y:S01]  /*28ef0*/  SEL R34, R29, R34, P0 ;  /* 0x000000221d227207 */ /* 0x000fe20000000000 */
[----:B------:R-:W-:Y:S02]  /*28f00*/  IMAD.MOV.U32 R13, RZ, RZ, R31 ;  /* 0x000000ffff0d7224 */ /* 0x000fe400078e001f */
[----:B------:R-:W-:Y:S02]  /*28f10*/  IMAD.MOV.U32 R12, RZ, RZ, R20 ;  /* 0x000000ffff0c7224 */ /* 0x000fe400078e0014 */
[----:B------:R-:W-:-:S07]  /*28f20*/  IMAD.MOV.U32 R38, RZ, RZ, R14 ;  /* 0x000000ffff267224 */ /* 0x000fce00078e000e */
[----:B------:R-:W-:Y:S05]  /*28f30*/  WARPSYNC.COLLECTIVE R15, `(.L_x_1794) ;  /* 0x000000000f087348 */ /* 0x000fea0003c00000 */
[----:B------:R0:W1:Y:S02]  /*28f40*/  SHFL.IDX P6, R14, R13, R12, R11 ;  /* 0x0000000c0d0e7389 */ /* 0x00006400000c000b */
[----:B01----:R-:W-:Y:S01]  /*28f50*/  ENDCOLLECTIVE ;  /* 0x000000000000791b */ /* 0x003fe20003800000 */
.L_x_1794:
[----:B------:R-:W-:Y:S01]  /*28f60*/  IMAD.MOV.U32 R13, RZ, RZ, R40 ;  /* 0x000000ffff0d7224 */ /* 0x000fe200078e0028 */
[----:B------:R-:W-:Y:S01]  /*28f70*/  MOV R12, R3 ;  /* 0x00000003000c7202 */ /* 0x000fe20000000f00 */
[----:B------:R-:W-:-:S07]  /*28f80*/  IMAD.MOV.U32 R31, RZ, RZ, R14 ;  /* 0x000000ffff1f7224 */ /* 0x000fce00078e000e */
[----:B------:R-:W-:Y:S05]  /*28f90*/  WARPSYNC.COLLECTIVE R15, `(.L_x_1795) ;  /* 0x000000000f087348 */ /* 0x000fea0003c00000 */
[----:B------:R0:W1:Y:S02]  /*28fa0*/  SHFL.IDX P6, R14, R13, R12, R11 ;  /* 0x0000000c0d0e7389 */ /* 0x00006400000c000b */
[----:B01----:R-:W-:Y:S01]  /*28fb0*/  ENDCOLLECTIVE ;  /* 0x000000000000791b */ /* 0x003fe20003800000 */
.L_x_1795:
        /* <DEDUP_REMOVED lines=8> */
.L_x_1796:
[----:B------:R-:W-:Y:S02]  /*29040*/  IMAD.MOV.U32 R13, RZ, RZ, R44 ;  /* 0x000000ffff0d7224 */ /* 0x000fe400078e002c */
[----:B------:R-:W-:Y:S02]  /*29050*/  IMAD.MOV.U32 R12, RZ, RZ, R3 ;  /* 0x000000ffff0c7224 */ /* 0x000fe400078e0003 */
[----:B------:R-:W-:-:S07]  /*29060*/  IMAD.MOV.U32 R33, RZ, RZ, R14 ;  /* 0x000000ffff217224 */ /* 0x000fce00078e000e */
[----:B------:R-:W-:Y:S05]  /*29070*/  WARPSYNC.COLLECTIVE R15, `(.L_x_1797) ;  /* 0x000000000f087348 */ /* 0x000fea0003c00000 */
[----:B------:R0:W1:Y:S02]  /*29080*/  SHFL.IDX P6, R14, R13, R12, R11 ;  /* 0x0000000c0d0e7389 */ /* 0x00006400000c000b */
[----:B01----:R-:W-:Y:S01]  /*29090*/  ENDCOLLECTIVE ;  /* 0x000000000000791b */ /* 0x003fe20003800000 */
.L_x_1797:
[----:B------:R-:W-:Y:S02]  /*290a0*/  SEL R40, R42, R33, P0 ;  /* 0x000000212a287207 */ /* 0x000fe40000000000 */
[----:B------:R-:W-:Y:S01]  /*290b0*/  SEL R42, R33, R42, P0 ;  /* 0x0000002a212a7207 */ /* 0x000fe20000000000 */
[----:B------:R-:W-:Y:S01]  /*290c0*/  IMAD.MOV.U32 R13, RZ, RZ, R35 ;  /* 0x000000ffff0d7224 */ /* 0x000fe200078e0023 */
[----:B------:R-:W-:Y:S01]  /*290d0*/  MOV R12, R20 ;  /* 0x00000014000c7202 */ /* 0x000fe20000000f00 */
[----:B------:R-:W-:-:S07]  /*290e0*/  IMAD.MOV.U32 R46, RZ, RZ, R14 ;  /* 0x000000ffff2e7224 */ /* 0x000fce00078e000e */
[----:B------:R-:W-:Y:S05]  /*290f0*/  WARPSYNC.COLLECTIVE R15, `(.L_x_1798) ;  /* 0x000000000f087348 */ /* 0x000fea0003c00000 */
[----:B------:R0:W1:Y:S02]  /*29100*/  SHFL.IDX P6, R14, R13, R12, R11 ;  /* 0x0000000c0d0e7389 */ /* 0x00006400000c000b */
[----:B01----:R-:W-:Y:S01]  /*29110*/  ENDCOLLECTIVE ;  /* 0x000000000000791b */ /* 0x003fe20003800000 */
.L_x_1798:
[----:B------:R-:W-:Y:S02]  /*29120*/  IMAD.MOV.U32 R13, RZ, RZ, R48 ;  /* 0x000000ffff0d7224 */ /* 0x000fe400078e0030 */
[----:B------:R-:W-:Y:S02]  /*29130*/  IMAD.MOV.U32 R12, RZ, RZ, R3 ;  /* 0x000000ffff0c7224 */ /* 0x000fe400078e0003 */
[----:B------:R-:W-:-:S07]  /*29140*/  IMAD.MOV.U32 R35, RZ, RZ, R14 ;  /* 0x000000ffff237224 */ /* 0x000fce00078e000e */
[----:B------:R-:W-:Y:S05]  /*29150*/  WARPSYNC.COLLECTIVE R15, `(.L_x_1799) ;  /* 0x000000000f087348 */ /* 0x000fea0003c00000 */
[----:B------:R0:W1:Y:S02]  /*29160*/  SHFL.IDX P6, R14, R13, R12, R11 ;  /* 0x0000000c0d0e7389 */ /* 0x00006400000c000b */
[----:B01----:R-:W-:Y:S01]  /*29170*/  ENDCOLLECTIVE ;  /* 0x000000000000791b */ /* 0x003fe20003800000 */
.L_x_1799:
        /* <DEDUP_REMOVED lines=8> */
.L_x_1800:
[----:B------:R-:W-:Y:S01]  /*29200*/  IMAD.MOV.U32 R13, RZ, RZ, R52 ;  /* 0x000000ffff0d7224 */ /* 0x000fe200078e0034 */
[----:B------:R-:W-:Y:S01]  /*29210*/  MOV R12, R3 ;  /* 0x00000003000c7202 */ /* 0x000fe20000000f00 */
[----:B------:R-:W-:-:S07]  /*29220*/  IMAD.MOV.U32 R37, RZ, RZ, R14 ;  /* 0x000000ffff257224 */ /* 0x000fce00078e000e */
[----:B------:R-:W-:Y:S05]  /*29230*/  WARPSYNC.COLLECTIVE R15, `(.L_x_1801) ;  /* 0x000000000f087348 */ /* 0x000fea0003c00000 */
[----:B------:R0:W1:Y:S02]  /*29240*/  SHFL.IDX P6, R14, R13, R12, R11 ;  /* 0x0000000c0d0e7389 */ /* 0x00006400000c000b */
[----:B01----:R-:W-:Y:S01]  /*29250*/  ENDCOLLECTIVE ;  /* 0x000000000000791b */ /* 0x003fe20003800000 */
.L_x_1801:
        /* <DEDUP_REMOVED lines=8> */
.L_x_1802:
[----:B------:R-:W-:Y:S02]  /*292e0*/  IMAD.MOV.U32 R13, RZ, RZ, R56 ;  /* 0x000000ffff0d7224 */ /* 0x000fe400078e0038 */
[----:B------:R-:W-:Y:S02]  /*292f0*/  IMAD.MOV.U32 R12, RZ, RZ, R3 ;  /* 0x000000ffff0c7224 */ /* 0x000fe400078e0003 */
[----:B------:R-:W-:-:S07]  /*29300*/  IMAD.MOV.U32 R39, RZ, RZ, R14 ;  /* 0x000000ffff277224 */ /* 0x000fce00078e000e */
[----:B------:R-:W-:Y:S05]  /*29310*/  WARPSYNC.COLLECTIVE R15, `(.L_x_1803) ;  /* 0x000000000f087348 */ /* 0x000fea0003c00000 */
[----:B------:R0:W1:Y:S02]  /*29320*/  SHFL.IDX P6, R14, R13, R12, R11 ;  /* 0x0000000c0d0e7389 */ /* 0x00006400000c000b */
[----:B01----:R-:W-:Y:S01]  /*29330*/  ENDCOLLECTIVE ;  /* 0x000000000000791b */ /* 0x003fe20003800000 */
.L_x_1803:
        /* <DEDUP_REMOVED lines=8> */
.L_x_1804:
[----:B------:R-:W-:Y:S02]  /*293c0*/  IMAD.MOV.U32 R13, RZ, RZ, R60 ;  /* 0x000000ffff0d7224 */ /* 0x000fe400078e003c */
[----:B------:R-:W-:Y:S02]  /*293d0*/  IMAD.MOV.U32 R12, RZ, RZ, R3 ;  /* 0x000000ffff0c7224 */ /* 0x000fe400078e0003 */
[----:B------:R-:W-:-:S07]  /*293e0*/  IMAD.MOV.U32 R41, RZ, RZ, R14 ;  /* 0x000000ffff297224 */ /* 0x000fce00078e000e */
[----:B------:R-:W-:Y:S05]  /*293f0*/  WARPSYNC.COLLECTIVE R15, `(.L_x_1805) ;  /* 0x000000000f087348 */ /* 0x000fea0003c00000 */
[----:B------:R0:W1:Y:S02]  /*29400*/  SHFL.IDX P6, R14, R13, R12, R11 ;  /* 0x0000000c0d0e7389 */ /* 0x00006400000c000b */
[----:B01----:R-:W-:Y:S01]  /*29410*/  ENDCOLLECTIVE ;  /* 0x000000000000791b */ /* 0x003fe20003800000 */
.L_x_1805:
        /* <DEDUP_REMOVED lines=8> */
.L_x_1806:
[----:B------:R-:W-:Y:S01]  /*294a0*/  IMAD.MOV.U32 R13, RZ, RZ, R64 ;  /* 0x000000ffff0d7224 */ /* 0x000fe200078e0040 */
[----:B------:R-:W-:Y:S01]  /*294b0*/  MOV R12, R3 ;  /* 0x00000003000c7202 */ /* 0x000fe20000000f00 */
[----:B------:R-:W-:-:S07]  /*294c0*/  IMAD.MOV.U32 R43, RZ, RZ, R14 ;  /* 0x000000ffff2b7224 */ /* 0x000fce00078e000e */
[----:B------:R-:W-:Y:S05]  /*294d0*/  WARPSYNC.COLLECTIVE R15, `(.L_x_1807) ;  /* 0x000000000f087348 */ /* 0x000fea0003c00000 */
[----:B------:R0:W1:Y:S02]  /*294e0*/  SHFL.IDX P6, R14, R13, R12, R11 ;  /* 0x0000000c0d0e7389 */ /* 0x00006400000c000b */
[----:B01----:R-:W-:Y:S01]  /*294f0*/  ENDCOLLECTIVE ;  /* 0x000000000000791b */ /* 0x003fe20003800000 */
.L_x_1807:
        /* <DEDUP_REMOVED lines=8> */
.L_x_1808:
[----:B------:R-:W-:Y:S02]  /*29580*/  IMAD.MOV.U32 R13, RZ, RZ, R68 ;  /* 0x000000ffff0d7224 */ /* 0x000fe400078e0044 */
[----:B------:R-:W-:Y:S02]  /*29590*/  IMAD.MOV.U32 R12, RZ, RZ, R3 ;  /* 0x000000ffff0c7224 */ /* 0x000fe400078e0003 */
[----:B------:R-:W-:-:S07]  /*295a0*/  IMAD.MOV.U32 R45, RZ, RZ, R14 ;  /* 0x000000ffff2d7224 */ /* 0x000fce00078e000e */
[----:B------:R-:W-:Y:S05]  /*295b0*/  WARPSYNC.COLLECTIVE R15, `(.L_x_1809) ;  /* 0x000000000f087348 */ /* 0x000fea0003c00000 */
[----:B------:R0:W1:Y:S02]  /*295c0*/  SHFL.IDX P6, R14, R13, R12, R11 ;  /* 0x0000000c0d0e7389 */ /* 0x00006400000c000b */
[----:B01----:R-:W-:Y:S01]  /*295d0*/  ENDCOLLECTIVE ;  /* 0x000000000000791b */ /* 0x003fe20003800000 */
.L_x_1809:
        /* <DEDUP_REMOVED lines=8> */
.L_x_1810:
[----:B------:R-:W-:Y:S02]  /*29660*/  IMAD.MOV.U32 R13, RZ, RZ, R72 ;  /* 0x000000ffff0d7224 */ /* 0x000fe400078e0048 */
[----:B------:R-:W-:Y:S02]  /*29670*/  IMAD.MOV.U32 R12, RZ, RZ, R3 ;  /* 0x000000ffff0c7224 */ /* 0x000fe400078e0003 */
[----:B------:R-:W-:-:S07]  /*29680*/  IMAD.MOV.U32 R47, RZ, RZ, R14 ;  /* 0x000000ffff2f7224 */ /* 0x000fce00078e000e */
[----:B------:R-:W-:Y:S05]  /*29690*/  WARPSYNC.COLLECTIVE R15, `(.L_x_1811) ;  /* 0x000000000f087348 */ /* 0x000fea0003c00000 */
[----:B------:R0:W1:Y:S02]  /*296a0*/  SHFL.IDX P6, R14, R13, R12, R11 ;  /* 0x0000000c0d0e7389 */ /* 0x00006400000c000b */
[----:B01----:R-:W-:Y:S01]  /*296b0*/  ENDCOLLECTIVE ;  /* 0x000000000000791b */ /* 0x003fe20003800000 */
.L_x_1811:
        /* <DEDUP_REMOVED lines=8> */
.L_x_1812:
[----:B------:R-:W-:Y:S01]  /*29740*/  IMAD.MOV.U32 R13, RZ, RZ, R78 ;  /* 0x000000ffff0d7224 */ /* 0x000fe200078e004e */
[----:B------:R-:W-:Y:S01]  /*29750*/  MOV R12, R3 ;  /* 0x00000003000c7202 */ /* 0x000fe20000000f00 */
[----:B------:R-:W-:-:S07]  /*29760*/  IMAD.MOV.U32 R49, RZ, RZ, R14 ;  /* 0x000000ffff317224 */ /* 0x000fce00078e000e */
[----:B------:R-:W-:Y:S05]  /*29770*/  WARPSYNC.COLLECTIVE R15, `(.L_x_1813) ;  /* 0x000000000f087348 */ /* 0x000fea0003c00000 */
[----:B------:R0:W1:Y:S02]  /*29780*/  SHFL.IDX P6, R14, R13, R12, R11 ;  /* 0x0000000c0d0e7389 */ /* 0x00006400000c000b */
[----:B01----:R-:W-:Y:S01]  /*29790*/  ENDCOLLECTIVE ;  /* 0x000000000000791b */ /* 0x003fe20003800000 */
.L_x_1813:
        /* <DEDUP_REMOVED lines=8> */
.L_x_1814:
[----:B------:R-:W-:Y:S02]  /*29820*/  IMAD.MOV.U32 R13, RZ, RZ, R80 ;  /* 0x000000ffff0d7224 */ /* 0x000fe400078e0050 */
[----:B------:R-:W-:Y:S02]  /*29830*/  IMAD.MOV.U32 R12, RZ, RZ, R3 ;  /* 0x000000ffff0c7224 */ /* 0x000fe400078e0003 */
[----:B------:R-:W-:-:S07]  /*29840*/  IMAD.MOV.U32 R51, RZ, RZ, R14 ;  /* 0x000000ffff337224 */ /* 0x000fce00078e000e */
[----:B------:R-:W-:Y:S05]  /*29850*/  WARPSYNC.COLLECTIVE R15, `(.L_x_1815) ;  /* 0x000000000f087348 */ /* 0x000fea0003c00000 */
[----:B------:R0:W1:Y:S02]  /*29860*/  SHFL.IDX P6, R14, R13, R12, R11 ;  /* 0x0000000c0d0e7389 */ /* 0x00006400000c000b */
[----:B01----:R-:W-:Y:S01]  /*29870*/  ENDCOLLECTIVE ;  /* 0x000000000000791b */ /* 0x003fe20003800000 */
.L_x_1815:
[----:B------:R-:W-:Y:S01]  /*29880*/  IMAD.MOV.U32 R13, RZ, RZ, R53 ;  /* 0x000000ffff0d7224 */ /* 0x000fe200078e0035 */
[----:B------:R-:W-:Y:S01]  /*29890*/  MOV R12, R20 ;  /* 0x00000014000c7202 */ /* 0x000fe20000000f00 */
[----:B------:R-:W-:-:S07]  /*298a0*/  IMAD.MOV.U32 R80, RZ, RZ, R14 ;  /* 0x000000ffff507224 */ /* 0x000fce00078e000e */
[----:B------:R-:W-:Y:S05]  /*298b0*/  WARPSYNC.COLLECTIVE R15, `(.L_x_1816) ;  /* 0x000000000f087348 */ /* 0x000fea0003c00000 */
[----:B------:R0:W1:Y:S02]  /*298c0*/  SHFL.IDX P6, R14, R13, R12, R11 ;  /* 0x0000000c0d0e7389 */ /* 0x00006400000c000b */
[----:B01----:R-:W-:Y:S01]  /*298d0*/  ENDCOLLECTIVE ;  /* 0x000000000000791b */ /* 0x003fe20003800000 */
.L_x_1816:
[----:B------:R-:W-:Y:S02]  /*298e0*/  IMAD.MOV.U32 R13, RZ, RZ, R82 ;  /* 0x000000ffff0d7224 */ /* 0x000fe400078e0052 */
[----:B------:R-:W-:Y:S02]  /*298f0*/  IMAD.MOV.U32 R12, RZ, RZ, R3 ;  /* 0x000000ffff0c7224 */ /* 0x000fe400078e0003 */
[----:B------:R-:W-:-:S07]  /*29900*/  IMAD.MOV.U32 R53, RZ, RZ, R14 ;  /* 0x000000ffff357224 */ /* 0x000fce00078e000e */
[----:B------:R-:W-:Y:S05]  /*29910*/  WARPSYNC.COLLECTIVE R15, `(.L_x_1817) ;  /* 0x000000000f087348 */ /* 0x000fea0003c00000 */
[----:B------:R0:W1:Y:S02]  /*29920*/  SHFL.IDX P6, R14, R13, R12, R11 ;  /* 0x0000000c0d0e7389 */ /* 0x00006400000c000b */
[----:B01----:R-:W-:Y:S01]  /*29930*/  ENDCOLLECTIVE ;  /* 0x000000000000791b */ /* 0x003fe20003800000 */
.L_x_1817:
[----:B------:R-:W-:Y:S02]  /*29940*/  IMAD.MOV.U32 R13, RZ, RZ, R55 ;  /* 0x000000ffff0d7224 */ /* 0x000fe400078e0037 */
[----:B------:R-:W-:Y:S02]  /*29950*/  IMAD.MOV.U32 R12, RZ, RZ, R20 ;  /* 0x000000ffff0c7224 */ /* 0x000fe400078e0014 */
[----:B------:R-:W-:-:S07]  /*29960*/  IMAD.MOV.U32 R82, RZ, RZ, R14 ;  /* 0x000000ffff527224 */ /* 0x000fce00078e000e */
[----:B------:R-:W-:Y:S05]  /*29970*/  WARPSYNC.COLLECTIVE R15, `(.L_x_1818) ;  /* 0x000000000f087348 */ /* 0x000fea0003c00000 */
[----:B------:R0:W1:Y:S02]  /*29980*/  SHFL.IDX P6, R14, R13, R12, R11 ;  /* 0x0000000c0d0e7389 */ /* 0x00006400000c000b */
[----:B01----:R-:W-:Y:S01]  /*29990*/  ENDCOLLECTIVE ;  /* 0x000000000000791b */ /* 0x003fe20003800000 */
.L_x_1818:
[----:B------:R-:W-:Y:S01]  /*299a0*/  IMAD.MOV.U32 R13, RZ, RZ, R84 ;  /* 0x000000ffff0d7224 */ /* 0x000fe200078e0054 */
[----:B------:R-:W-:Y:S01]  /*299b0*/  MOV R12, R3 ;  /* 0x00000003000c7202 */ /* 0x000fe20000000f00 */
[----:B------:R-:W-:-:S07]  /*299c0*/  IMAD.MOV.U32 R55, RZ, RZ, R14 ;  /* 0x000000ffff377224 */ /* 0x000fce00078e000e */
[----:B------:R-:W-:Y:S05]  /*299d0*/  WARPSYNC.COLLECTIVE R15, `(.L_x_1819) ;  /* 0x000000000f087348 */ /* 0x000fea0003c00000 */
[----:B------:R0:W1:Y:S02]  /*299e0*/  SHFL.IDX P6, R14, R13, R12, R11 ;  /* 0x0000000c0d0e7389 */ /* 0x00006400000c000b */
[----:B01----:R-:W-:Y:S01]  /*299f0*/  ENDCOLLECTIVE ;  /* 0x000000000000791b */ /* 0x003fe20003800000 */
.L_x_1819:
[----:B------:R-:W-:Y:S02]  /*29a00*/  IMAD.MOV.U32 R13, RZ, RZ, R57 ;  /* 0x000000ffff0d7224 */ /* 0x000fe400078e0039 */
[----:B------:R-:W-:Y:S02]  /*29a10*/  IMAD.MOV.U32 R12, RZ, RZ, R20 ;  /* 0x000000ffff0c7224 */ /* 0x000fe400078e0014 */
[----:B------:R-:W-:-:S07]  /*29a20*/  IMAD.MOV.U32 R84, RZ, RZ, R14 ;  /* 0x000000ffff547224 */ /* 0x000fce00078e000e */
[----:B------:R-:W-:Y:S05]  /*29a30*/  WARPSYNC.COLLECTIVE R15, `(.L_x_1820) ;  /* 0x000000000f087348 */ /* 0x000fea0003c00000 */
[----:B------:R0:W1:Y:S02]  /*29a40*/  SHFL.IDX P6, R14, R13, R12, R11 ;  /* 0x0000000c0d0e7389 */ /* 0x00006400000c000b */
[----:B01----:R-:W-:Y:S01]  /*29a50*/  ENDCOLLECTIVE ;  /* 0x000000000000791b */ /* 0x003fe20003800000 */
.L_x_1820:
[----:B------:R-:W-:Y:S02]  /*29a60*/  IMAD.MOV.U32 R13, RZ, RZ, R86 ;  /* 0x000000ffff0d7224 */ /* 0x000fe400078e0056 */
[----:B------:R-:W-:Y:S02]  /*29a70*/  IMAD.MOV.U32 R12, RZ, RZ, R3 ;  /* 0x000000ffff0c7224 */ /* 0x000fe400078e0003 */
[----:B------:R-:W-:-:S07]  /*29a80*/  IMAD.MOV.U32 R57, RZ, RZ, R14 ;  /* 0x000000ffff397224 */ /* 0x000fce00078e000e */
[----:B------:R-:W-:Y:S05]  /*29a90*/  WARPSYNC.COLLECTIVE R15, `(.L_x_1821) ;  /* 0x000000000f087348 */ /* 0x000fea0003c00000 */
[----:B------:R0:W1:Y:S02]  /*29aa0*/  SHFL.IDX P6, R14, R13, R12, R11 ;  /* 0x0000000c0d0e7389 */ /* 0x00006400000c000b */
[----:B01----:R-:W-:Y:S01]  /*29ab0*/  ENDCOLLECTIVE ;  /* 0x000000000000791b */ /* 0x003fe20003800000 */
.L_x_1821:
[----:B------:R-:W-:Y:S01]  /*29ac0*/  IMAD.MOV.U32 R13, RZ, RZ, R59 ;  /* 0x000000ffff0d7224 */ /* 0x000fe200078e003b */
[----:B------:R-:W-:Y:S01]  /*29ad0*/  MOV R12, R20 ;  /* 0x00000014000c7202 */ /* 0x000fe20000000f00 */
[----:B------:R-:W-:-:S07]  /*29ae0*/  IMAD.MOV.U32 R86, RZ, RZ, R14 ;  /* 0x000000ffff567224 */ /* 0x000fce00078e000e */
[----:B------:R-:W-:Y:S05]  /*29af0*/  WARPSYNC.COLLECTIVE R15, `(.L_x_1822) ;  /* 0x000000000f087348 */ /* 0x000fea0003c00000 */
[----:B------:R0:W1:Y:S02]  /*29b00*/  SHFL.IDX P6, R14, R13, R12, R11 ;  /* 0x0000000c0d0e7389 */ /* 0x00006400000c000b */
[----:B01----:R-:W-:Y:S01]  /*29b10*/  ENDCOLLECTIVE ;  /* 0x000000000000791b */ /* 0x003fe20003800000 */
.L_x_1822:
[----:B------:R-:W-:Y:S02]  /*29b20*/  IMAD.MOV.U32 R13, RZ, RZ, R88 ;  /* 0x000000ffff0d7224 */ /* 0x000fe400078e0058 */
[----:B------:R-:W-:Y:S02]  /*29b30*/  IMAD.MOV.U32 R12, RZ, RZ, R3 ;  /* 0x000000ffff0c7224 */ /* 0x000fe400078e0003 */
[----:B------:R-:W-:-:S07]  /*29b40*/  IMAD.MOV.U32 R59, RZ, RZ, R14 ;  /* 0x000000ffff3b7224 */ /* 0x000fce00078e000e */
[----:B------:R-:W-:Y:S05]  /*29b50*/  WARPSYNC.COLLECTIVE R15, `(.L_x_1823) ;  /* 0x000000000f087348 */ /* 0x000fea0003c00000 */
[----:B------:R0:W1:Y:S02]  /*29b60*/  SHFL.IDX P6, R14, R13, R12, R11 ;  /* 0x0000000c0d0e7389 */ /* 0x00006400000c000b */
[----:B01----:R-:W-:Y:S01]  /*29b70*/  ENDCOLLECTIVE ;  /* 0x000000000000791b */ /* 0x003fe20003800000 */
.L_x_1823:
        /* <DEDUP_REMOVED lines=8> */
.L_x_1824:
[----:B------:R-:W-:Y:S01]  /*29c00*/  IMAD.MOV.U32 R13, RZ, RZ, R90 ;  /* 0x000000ffff0d7224 */ /* 0x000fe200078e005a */
[----:B------:R-:W-:Y:S01]  /*29c10*/  MOV R12, R3 ;  /* 0x00000003000c7202 */ /* 0x000fe20000000f00 */
[----:B------:R-:W-:-:S07]  /*29c20*/  IMAD.MOV.U32 R61, RZ, RZ, R14 ;  /* 0x000000ffff3d7224 */ /* 0x000fce00078e000e */
[----:B------:R-:W-:Y:S05]  /*29c30*/  WARPSYNC.COLLECTIVE R15, `(.L_x_1825) ;  /* 0x000000000f087348 */ /* 0x000fea0003c00000 */
[----:B------:R0:W1:Y:S02]  /*29c40*/  SHFL.IDX P6, R14, R13, R12, R11 ;  /* 0x0000000c0d0e7389 */ /* 0x00006400000c000b */
[----:B01----:R-:W-:Y:S01]  /*29c50*/  ENDCOLLECTIVE ;  /* 0x000000000000791b */ /* 0x003fe20003800000 */
.L_x_1825:
        /* <DEDUP_REMOVED lines=8> */
.L_x_1826:
[----:B------:R-:W-:Y:S02]  /*29ce0*/  IMAD.MOV.U32 R13, RZ, RZ, R100 ;  /* 0x000000ffff0d7224 */ /* 0x000fe400078e0064 */
[----:B------:R-:W-:Y:S02]  /*29cf0*/  IMAD.MOV.U32 R12, RZ, RZ, R3 ;  /* 0x000000ffff0c7224 */ /* 0x000fe400078e0003 */
[----:B------:R-:W-:-:S07]  /*29d00*/  IMAD.MOV.U32 R63, RZ, RZ, R14 ;  /* 0x000000ffff3f7224 */ /* 0x000fce00078e000e */
[----:B------:R-:W-:Y:S05]  /*29d10*/  WARPSYNC.COLLECTIVE R15, `(.L_x_1827) ;  /* 0x000000000f087348 */ /* 0x000fea0003c00000 */
[----:B------:R0:W1:Y:S02]  /*29d20*/  SHFL.IDX P6, R14, R13, R12, R11 ;  /* 0x0000000c0d0e7389 */ /* 0x00006400000c000b */
[----:B01----:R-:W-:Y:S01]  /*29d30*/  ENDCOLLECTIVE ;  /* 0x000000000000791b */ /* 0x003fe20003800000 */
.L_x_1827:
        /* <DEDUP_REMOVED lines=8> */
.L_x_1828:
[----:B------:R-:W-:Y:S02]  /*29dc0*/  IMAD.MOV.U32 R13, RZ, RZ, R102 ;  /* 0x000000ffff0d7224 */ /* 0x000fe400078e0066 */
[----:B------:R-:W-:Y:S02]  /*29dd0*/  IMAD.MOV.U32 R12, RZ, RZ, R3 ;  /* 0x000000ffff0c7224 */ /* 0x000fe400078e0003 */
[----:B------:R-:W-:-:S07]  /*29de0*/  IMAD.MOV.U32 R65, RZ, RZ, R14 ;  /* 0x000000ffff417224 */ /* 0x000fce00078e000e */
[----:B------:R-:W-:Y:S05]  /*29df0*/  WARPSYNC.COLLECTIVE R15, `(.L_x_1829) ;  /* 0x000000000f087348 */ /* 0x000fea0003c00000 */
[----:B------:R0:W1:Y:S02]  /*29e00*/  SHFL.IDX P6, R14, R13, R12, R11 ;  /* 0x0000000c0d0e7389 */ /* 0x00006400000c000b */
[----:B01----:R-:W-:Y:S01]  /*29e10*/  ENDCOLLECTIVE ;  /* 0x000000000000791b */ /* 0x003fe20003800000 */
.L_x_1829:
        /* <DEDUP_REMOVED lines=8> */
.L_x_1830:
[----:B------:R-:W-:Y:S01]  /*29ea0*/  IMAD.MOV.U32 R13, RZ, RZ, R104 ;  /* 0x000000ffff0d7224 */ /* 0x000fe200078e0068 */
[----:B------:R-:W-:Y:S01]  /*29eb0*/  MOV R12, R3 ;  /* 0x00000003000c7202 */ /* 0x000fe20000000f00 */
[----:B------:R-:W-:-:S07]  /*29ec0*/  IMAD.MOV.U32 R69, RZ, RZ, R14 ;  /* 0x000000ffff457224 */ /* 0x000fce00078e000e */
[----:B------:R-:W-:Y:S05]  /*29ed0*/  WARPSYNC.COLLECTIVE R15, `(.L_x_1831) ;  /* 0x000000000f087348 */ /* 0x000fea0003c00000 */
[----:B------:R0:W1:Y:S02]  /*29ee0*/  SHFL.IDX P6, R14, R13, R12, R11 ;  /* 0x0000000c0d0e7389 */ /* 0x00006400000c000b */
[----:B01----:R-:W-:Y:S01]  /*29ef0*/  ENDCOLLECTIVE ;  /* 0x000000000000791b */ /* 0x003fe20003800000 */
.L_x_1831:
        /* <DEDUP_REMOVED lines=8> */
.L_x_1832:
[----:B------:R-:W-:Y:S02]  /*29f80*/  IMAD.MOV.U32 R13, RZ, RZ, R106 ;  /* 0x000000ffff0d7224 */ /* 0x000fe400078e006a */
[----:B------:R-:W-:Y:S02]  /*29f90*/  IMAD.MOV.U32 R12, RZ, RZ, R3 ;  /* 0x000000ffff0c7224 */ /* 0x000fe400078e0003 */
[----:B------:R-:W-:-:S07]  /*29fa0*/  IMAD.MOV.U32 R101, RZ, RZ, R14 ;  /* 0x000000ffff657224 */ /* 0x000fce00078e000e */
[----:B------:R-:W-:Y:S05]  /*29fb0*/  WARPSYNC.COLLECTIVE R15, `(.L_x_1833) ;  /* 0x000000000f087348 */ /* 0x000fea0003c00000 */
[----:B------:R0:W1:Y:S02]  /*29fc0*/  SHFL.IDX P6, R14, R13, R12, R11 ;  /* 0x0000000c0d0e7389 */ /* 0x00006400000c000b */
[----:B01----:R-:W-:Y:S01]  /*29fd0*/  ENDCOLLECTIVE ;  /* 0x000000000000791b */ /* 0x003fe20003800000 */
.L_x_1833:
[----:B------:R-:W-:Y:S01]  /*29fe0*/  SEL R49, R104, R101, P0 ;  /* 0x0000006568317207 */ /* 0x000fe20000000000 */
[----:B------:R-:W-:Y:S01]  /*29ff0*/  IMAD.MOV.U32 R13, RZ, RZ, R103 ;  /* 0x000000ffff0d7224 */ /* 0x000fe200078e0067 */
[----:B------:R-:W-:Y:S01]  /*2a000*/  MOV R12, R20 ;  /* 0x00000014000c7202 */ /* 0x000fe20000000f00 */
[----:B------:R-:W-:-:S07]  /*2a010*/  IMAD.MOV.U32 R106, RZ, RZ, R14 ;  /* 0x000000ffff6a7224 */ /* 0x000fce00078e000e */
[----:B------:R-:W-:Y:S05]  /*2a020*/  WARPSYNC.COLLECTIVE R15, `(.L_x_1834) ;  /* 0x000000000f087348 */ /* 0x000fea0003c00000 */
[----:B------:R0:W1:Y:S02]  /*2a030*/  SHFL.IDX P6, R14, R13, R12, R11 ;  /* 0x0000000c0d0e7389 */ /* 0x00006400000c000b */
[----:B01----:R-:W-:Y:S01]  /*2a040*/  ENDCOLLECTIVE ;  /* 0x000000000000791b */ /* 0x003fe20003800000 */
.L_x_1834:
[----:B------:R-:W-:Y:S02]  /*2a050*/  IMAD.MOV.U32 R13, RZ, RZ, R108 ;  /* 0x000000ffff0d7224 */ /* 0x000fe400078e006c */
[----:B------:R-:W-:Y:S02]  /*2a060*/  IMAD.MOV.U32 R12, RZ, RZ, R3 ;  /* 0x000000ffff0c7224 */ /* 0x000fe400078e0003 */
[----:B------:R-:W-:-:S07]  /*2a070*/  IMAD.MOV.U32 R103, RZ, RZ, R14 ;  /* 0x000000ffff677224 */ /* 0x000fce00078e000e */
[----:B------:R-:W-:Y:S05]  /*2a080*/  WARPSYNC.COLLECTIVE R15, `(.L_x_1835) ;  /* 0x000000000f087348 */ /* 0x000fea0003c00000 */
[----:B------:R0:W1:Y:S02]  /*2a090*/  SHFL.IDX P6, R14, R13, R12, R11 ;  /* 0x0000000c0d0e7389 */ /* 0x00006400000c000b */
[----:B01----:R-:W-:Y:S01]  /*2a0a0*/  ENDCOLLECTIVE ;  /* 0x000000000000791b */ /* 0x003fe20003800000 */
.L_x_1835:
[----:B------:R-:W-:Y:S02]  /*2a0b0*/  IMAD.MOV.U32 R13, RZ, RZ, R105 ;  /* 0x000000ffff0d7224 */ /* 0x000fe400078e0069 */
[----:B------:R-:W-:Y:S02]  /*2a0c0*/  IMAD.MOV.U32 R12, RZ, RZ, R20 ;  /* 0x000000ffff0c7224 */ /* 0x000fe400078e0014 */
[----:B------:R-:W-:-:S07]  /*2a0d0*/  IMAD.MOV.U32 R108, RZ, RZ, R14 ;  /* 0x000000ffff6c7224 */ /* 0x000fce00078e000e */
[----:B------:R-:W-:Y:S05]  /*2a0e0*/  WARPSYNC.COLLECTIVE R15, `(.L_x_1836) ;  /* 0x000000000f087348 */ /* 0x000fea0003c00000 */
[----:B------:R0:W1:Y:S02]  /*2a0f0*/  SHFL.IDX P6, R14, R13, R12, R11 ;  /* 0x0000000c0d0e7389 */ /* 0x00006400000c000b */
[----:B01----:R-:W-:Y:S01]  /*2a100*/  ENDCOLLECTIVE ;  /* 0x000000000000791b */ /* 0x003fe20003800000 */
.L_x_1836:
[----:B------:R-:W-:Y:S01]  /*2a110*/  IMAD.MOV.U32 R13, RZ, RZ, R110 ;  /* 0x000000ffff0d7224 */ /* 0x000fe200078e006e */
[----:B------:R-:W-:Y:S01]  /*2a120*/  MOV R12, R3 ;  /* 0x00000003000c7202 */ /* 0x000fe20000000f00 */
[----:B------:R-:W-:-:S07]  /*2a130*/  IMAD.MOV.U32 R105, RZ, RZ, R14 ;  /* 0x000000ffff697224 */ /* 0x000fce00078e000e */
[----:B------:R-:W-:Y:S05]  /*2a140*/  WARPSYNC.COLLECTIVE R15, `(.L_x_1837) ;  /* 0x000000000f087348 */ /* 0x000fea0003c00000 */
[----:B------:R0:W1:Y:S02]  /*2a150*/  SHFL.IDX P6, R14, R13, R12, R11 ;  /* 0x0000000c0d0e7389 */ /* 0x00006400000c000b */
[----:B01----:R-:W-:Y:S01]  /*2a160*/  ENDCOLLECTIVE ;  /* 0x000000000000791b */ /* 0x003fe20003800000 */
.L_x_1837:
[----:B------:R-:W-:Y:S01]  /*2a170*/  SEL R59, R105, R108, P0 ;  /* 0x0000006c693b7207 */ /* 0x000fe20000000000 */
[----:B------:R-:W-:Y:S02]  /*2a180*/  IMAD.MOV.U32 R13, RZ, RZ, R107 ;  /* 0x000000ffff0d7224 */ /* 0x000fe400078e006b */
[----:B------:R-:W-:Y:S02]  /*2a190*/  IMAD.MOV.U32 R12, RZ, RZ, R20 ;  /* 0x000000ffff0c7224 */ /* 0x000fe400078e0014 */
[----:B------:R-:W-:-:S07]  /*2a1a0*/  IMAD.MOV.U32 R110, RZ, RZ, R14 ;  /* 0x000000ffff6e7224 */ /* 0x000fce00078e000e */
[----:B------:R-:W-:Y:S05]  /*2a1b0*/  WARPSYNC.COLLECTIVE R15, `(.L_x_1838) ;  /* 0x000000000f087348 */ /* 0x000fea0003c00000 */
[----:B------:R0:W1:Y:S02]  /*2a1c0*/  SHFL.IDX P6, R14, R13, R12, R11 ;  /* 0x0000000c0d0e7389 */ /* 0x00006400000c000b */
[----:B01----:R-:W-:Y:S01]  /*2a1d0*/  ENDCOLLECTIVE ;  /* 0x000000000000791b */ /* 0x003fe20003800000 */
.L_x_1838:
[----:B------:R-:W-:Y:S02]  /*2a1e0*/  IMAD.MOV.U32 R13, RZ, RZ, R112 ;  /* 0x000000ffff0d7224 */ /* 0x000fe400078e0070 */
[----:B------:R-:W-:Y:S02]  /*2a1f0*/  IMAD.MOV.U32 R12, RZ, RZ, R3 ;  /* 0x000000ffff0c7224 */ /* 0x000fe400078e0003 */
[----:B------:R-:W-:-:S07]  /*2a200*/  IMAD.MOV.U32 R107, RZ, RZ, R14 ;  /* 0x000000ffff6b7224 */ /* 0x000fce00078e000e */
[----:B------:R-:W-:Y:S05]  /*2a210*/  WARPSYNC.COLLECTIVE R15, `(.L_x_1839) ;  /* 0x000000000f087348 */ /* 0x000fea0003c00000 */
[----:B------:R0:W1:Y:S02]  /*2a220*/  SHFL.IDX P6, R14, R13, R12, R11 ;  /* 0x0000000c0d0e7389 */ /* 0x00006400000c000b */
[----:B01----:R-:W-:Y:S01]  /*2a230*/  ENDCOLLECTIVE ;  /* 0x000000000000791b */ /* 0x003fe20003800000 */
.L_x_1839:
        /* <DEDUP_REMOVED lines=8> */
.L_x_1840:
[----:B------:R-:W-:Y:S02]  /*2a2c0*/  IMAD.MOV.U32 R13, RZ, RZ, R114 ;  /* 0x000000ffff0d7224 */ /* 0x000fe400078e0072 */
[----:B------:R-:W-:Y:S02]  /*2a2d0*/  IMAD.MOV.U32 R12, RZ, RZ, R3 ;  /* 0x000000ffff0c7224 */ /* 0x000fe400078e0003 */
[----:B------:R-:W-:-:S07]  /*2a2e0*/  IMAD.MOV.U32 R112, RZ, RZ, R14 ;  /* 0x000000ffff707224 */ /* 0x000fce00078e000e */
[----:B------:R-:W-:Y:S05]  /*2a2f0*/  WARPSYNC.COLLECTIVE R15, `(.L_x_1841) ;  /* 0x000000000f087348 */ /* 0x000fea0003c00000 */
[----:B------:R0:W1:Y:S02]  /*2a300*/  SHFL.IDX P6, R14, R13, R12, R11 ;  /* 0x0000000c0d0e7389 */ /* 0x00006400000c000b */
[----:B01----:R-:W-:Y:S01]  /*2a310*/  ENDCOLLECTIVE ;  /* 0x000000000000791b */ /* 0x003fe20003800000 */
.L_x_1841:
        /* <DEDUP_REMOVED lines=8> */
.L_x_1842:
        /* <DEDUP_REMOVED lines=11> */
.L_x_1843:
[----:B------:R-:W-:Y:S02]  /*2a450*/  SEL R69, R71, R114, P0 ;  /* 0x0000007247457207 */ /* 0x000fe40000000000 */
[----:B------:R-:W-:Y:S01]  /*2a460*/  SEL R71, R114, R71, P0 ;  /* 0x0000004772477207 */ /* 0x000fe20000000000 */
[----:B------:R-:W-:Y:S01]  /*2a470*/  IMAD.MOV.U32 R13, RZ, RZ, R5 ;  /* 0x000000ffff0d7224 */ /* 0x000fe200078e0005 */
[----:B------:R-:W-:Y:S01]  /*2a480*/  SEL R5, R78, R51, P0 ;  /* 0x000000334e057207 */ /* 0x000fe20000000000 */
[----:B------:R-:W-:Y:S01]  /*2a490*/  IMAD.MOV.U32 R12, RZ, RZ, R20 ;  /* 0x000000ffff0c7224 */ /* 0x000fe200078e0014 */
[----:B------:R-:W-:Y:S01]  /*2a4a0*/  SEL R51, R101, R104, P0 ;  /* 0x0000006865337207 */ /* 0x000fe20000000000 */
[----:B------:R-:W-:Y:S02]  /*2a4b0*/  IMAD.MOV.U32 R20, RZ, RZ, RZ ;  /* 0x000000ffff147224 */ /* 0x000fe400078e00ff */
[----:B------:R-:W-:-:S07]  /*2a4c0*/  IMAD.MOV.U32 R75, RZ, RZ, R14 ;  /* 0x000000ffff4b7224 */ /* 0x000fce00078e000e */
[----:B------:R-:W-:Y:S05]  /*2a4d0*/  WARPSYNC.COLLECTIVE R15, `(.L_x_1844) ;  /* 0x000000000f087348 */ /* 0x000fea0003c00000 */
[----:B------:R0:W1:Y:S02]  /*2a4e0*/  SHFL.IDX P6, R14, R13, R12, R11 ;  /* 0x0000000c0d0e7389 */ /* 0x00006400000c000b */
[----:B01----:R-:W-:Y:S01]  /*2a4f0*/  ENDCOLLECTIVE ;  /* 0x000000000000791b */ /* 0x003fe20003800000 */
.L_x_1844:
        /* <DEDUP_REMOVED lines=13> */
[----:B------:R-:W-:Y:S01]  /*2a5d0*/  SEL R57, R108, R105, P0 ;  /* 0x000000696c397207 */ /* 0x000fe20000000000 */
[----:B------:R-:W-:Y:S06]  /*2a5e0*/  BRA `(.L_x_1845) ;  /* 0xffffff3000347947 */ /* 0x000fec000383ffff */
.L_x_1567:
[----:B------:R-:W-:Y:S01]  /*2a5f0*/  IMAD.MOV.U32 R13, RZ, RZ, R2 ;  /* 0x000000ffff0d7224 */ /* 0x000fe200078e0002 */
[----:B------:R-:W-:Y:S01]  /*2a600*/  MOV R15, 0xffffffff ;  /* 0xffffffff000f7802 */ /* 0x000fe20000000f00 */
[----:B------:R-:W-:Y:S02]  /*2a610*/  IMAD.MOV.U32 R12, RZ, RZ, RZ ;  /* 0x000000ffff0c7224 */ /* 0x000fe400078e00ff */
[----:B------:R-:W-:-:S07]  /*2a620*/  IMAD.MOV.U32 R11, RZ, RZ, 0x181f ;  /* 0x0000181fff0b7424 */ /* 0x000fce00078e00ff */
[----:B-1----:R-:W-:Y:S05]  /*2a630*/  WARPSYNC.COLLECTIVE R15, `(.L_x_1846) ;  /* 0x000000000f087348 */ /* 0x002fea0003c00000 */
[----:B------:R0:W2:Y:S02]  /*2a640*/  SHFL.IDX P6, R14, R13, R12, R11 ;  /* 0x0000000c0d0e7389 */ /* 0x0000a400000c000b */
[----:B012---:R-:W-:Y:S01]  /*2a650*/  ENDCOLLECTIVE ;  /* 0x000000000000791b */ /* 0x007fe20003800000 */
.L_x_1846:
[----:B------:R-:W-:Y:S02]  /*2a660*/  IMAD.MOV.U32 R13, RZ, RZ, R0 ;  /* 0x000000ffff0d7224 */ /* 0x000fe400078e0000 */
[----:B------:R-:W-:-:S07]  /*2a670*/  IMAD.MOV.U32 R3, RZ, RZ, R14 ;  /* 0x000000ffff037224 */ /* 0x000fce00078e000e */
[----:B------:R-:W-:Y:S05]  /*2a680*/  WARPSYNC.COLLECTIVE R15, `(.L_x_1847) ;  /* 0x000000000f087348 */ /* 0x000fea0003c00000 */
[----:B------:R0:W1:Y:S02]  /*2a690*/  SHFL.IDX P6, R14, R13, R12, R11 ;  /* 0x0000000c0d0e7389 */ /* 0x00006400000c000b */
[----:B01----:R-:W-:Y:S01]  /*2a6a0*/  ENDCOLLECTIVE ;  /* 0x000000000000791b */ /* 0x003fe20003800000 */
.L_x_1847:
[----:B------:R-:W-:Y:S05]  /*2a6b0*/  BRA `(.L_x_1848) ;  /* 0xffffff4800f07947 */ /* 0x000fea000383ffff */
.L_x_1570:
[----:B------:R-:W-:Y:S01]  /*2a6c0*/  BSSY B1, `(.L_x_1849) ;  /* 0x0000008000017945 */ /* 0x000fe20003800000 */
[----:B------:R-:W-:Y:S02]  /*2a6d0*/  IMAD.MOV.U32 R13, RZ, RZ, R2 ;  /* 0x000000ffff0d7224 */ /* 0x000fe400078e0002 */
[----:B------:R-:W-:Y:S02]  /*2a6e0*/  IMAD.MOV.U32 R12, RZ, RZ, 0x1 ;  /* 0x00000001ff0c7424 */ /* 0x000fe400078e00ff */
[----:B------:R-:W-:Y:S02]  /*2a6f0*/  IMAD.MOV.U32 R11, RZ, RZ, 0x181f ;  /* 0x0000181fff0b7424 */ /* 0x000fe400078e00ff */
[----:B----4-:R-:W-:-:S07]  /*2a700*/  IMAD.MOV.U32 R15, RZ, RZ, -0x1 ;  /* 0xffffffffff0f7424 */ /* 0x010fce00078e00ff */
[----:B0123--:R-:W-:Y:S05]  /*2a710*/  WARPSYNC.COLLECTIVE R15, `(.L_x_1850) ;  /* 0x000000000f087348 */ /* 0x00ffea0003c00000 */
[----:B---3--:R3:W4:Y:S02]  /*2a720*/  SHFL.IDX P6, R14, R13, R12, R11 ;  /* 0x0000000c0d0e7389 */ /* 0x00872400000c000b */
[----:B01234-:R-:W-:Y:S01]  /*2a730*/  ENDCOLLECTIVE ;  /* 0x000000000000791b */ /* 0x01ffe20003800000 */
.L_x_1850:
[----:B------:R-:W-:Y:S05]  /*2a740*/  BSYNC B1 ;  /* 0x0000000000017941 */ /* 0x000fea0003800000 */
.L_x_1849:
[----:B------:R-:W-:Y:S01]  /*2a750*/  IMAD.MOV.U32 R13, RZ, RZ, R0 ;  /* 0x000000ffff0d7224 */ /* 0x000fe200078e0000 */
[----:B------:R-:W-:Y:S01]  /*2a760*/  MOV R12, 0x1 ;  /* 0x00000001000c7802 */ /* 0x000fe20000000f00 */
[----:B------:R-:W-:Y:S02]  /*2a770*/  IMAD.MOV.U32 R11, RZ, RZ, 0x181f ;  /* 0x0000181fff0b7424 */ /* 0x000fe400078e00ff */
[----:B------:R-:W-:Y:S02]  /*2a780*/  IMAD.MOV.U32 R15, RZ, RZ, -0x1 ;  /* 0xffffffffff0f7424 */ /* 0x000fe400078e00ff */
[----:B------:R-:W-:-:S07]  /*2a790*/  IMAD.MOV.U32 R3, RZ, RZ, R14 ;  /* 0x000000ffff037224 */ /* 0x000fce00078e000e */
[----:B------:R-:W-:Y:S05]  /*2a7a0*/  WARPSYNC.COLLECTIVE R15, `(.L_x_1851) ;  /* 0x000000000f087348 */ /* 0x000fea0003c00000 */
[----:B------:R0:W1:Y:S02]  /*2a7b0*/  SHFL.IDX P6, R14, R13, R12, R11 ;  /* 0x0000000c0d0e7389 */ /* 0x00006400000c000b */
[----:B01----:R-:W-:Y:S01]  /*2a7c0*/  ENDCOLLECTIVE ;  /* 0x000000000000791b */ /* 0x003fe20003800000 */
.L_x_1851:
[----:B------:R-:W-:Y:S05]  /*2a7d0*/  BRA `(.L_x_1852) ;  /* 0xffffff4c00107947 */ /* 0x000fea000383ffff */
.L_x_1573:
        /* <DEDUP_REMOVED lines=8> */
.L_x_1854:
[----:B------:R-:W-:Y:S05]  /*2a860*/  BSYNC B1 ;  /* 0x0000000000017941 */ /* 0x000fea0003800000 */
.L_x_1853:
        /* <DEDUP_REMOVED lines=8> */
.L_x_1855:
[----:B------:R-:W-:Y:S05]  /*2a8f0*/  BRA `(.L_x_1856) ;  /* 0xffffff4c00307947 */ /* 0x000fea000383ffff */
.L_x_1576:
[----:B------:R-:W-:Y:S01]  /*2a900*/  BSSY B1, `(.L_x_1857) ;  /* 0x0000008000017945 */ /* 0x000fe20003800000 */
[----:B------:R-:W-:Y:S02]  /*2a910*/  IMAD.MOV.U32 R13, RZ, RZ, R2 ;  /* 0x000000ffff0d7224 */ /* 0x000fe400078e0002 */
[----:B------:R-:W-:Y:S02]  /*2a920*/  IMAD.MOV.U32 R12, RZ, RZ, 0x3 ;  /* 0x00000003ff0c7424 */ /* 0x000fe400078e00ff */
[----:B------:R-:W-:Y:S02]  /*2a930*/  IMAD.MOV.U32 R11, RZ, RZ, 0x181f ;  /* 0x0000181fff0b7424 */ /* 0x000fe400078e00ff */
[----:B0-----:R-:W-:-:S07]  /*2a940*/  IMAD.MOV.U32 R15, RZ, RZ, -0x1 ;  /* 0xffffffffff0f7424 */ /* 0x001fce00078e00ff */
[----:B-1234-:R-:W-:Y:S05]  /*2a950*/  WARPSYNC.COLLECTIVE R15, `(.L_x_1858) ;  /* 0x000000000f087348 */ /* 0x01efea0003c00000 */
[----:B----4-:R0:W4:Y:S02]  /*2a960*/  SHFL.IDX P6, R14, R13, R12, R11 ;  /* 0x0000000c0d0e7389 */ /* 0x01012400000c000b */
[----:B01234-:R-:W-:Y:S01]  /*2a970*/  ENDCOLLECTIVE ;  /* 0x000000000000791b */ /* 0x01ffe20003800000 */
.L_x_1858:
[----:B------:R-:W-:Y:S05]  /*2a980*/  BSYNC B1 ;  /* 0x0000000000017941 */ /* 0x000fea0003800000 */
.L_x_1857:
        /* <DEDUP_REMOVED lines=8> */
.L_x_1859:
[----:B------:R-:W-:Y:S05]  /*2aa10*/  BRA `(.L_x_1860) ;  /* 0xffffff4c00507947 */ /* 0x000fea000383ffff */
.L_x_1601:
[----:B------:R-:W1:Y:S01]  /*2aa20*/  S2R R5, SR_TID.X ;  /* 0x0000000000057919 */ /* 0x000e620000002100 */
[----:B------:R-:W-:Y:S01]  /*2aa30*/  BSSY B1, `(.L_x_1861) ;  /* 0x000000a000017945 */ /* 0x000fe20003800000 */
[----:B------:R-:W-:Y:S02]  /*2aa40*/  IMAD.MOV.U32 R12, RZ, RZ, RZ ;  /* 0x000000ffff0c7224 */ /* 0x000fe400078e00ff */
[----:B0-----:R-:W-:Y:S02]  /*2aa50*/  IMAD.MOV.U32 R11, RZ, RZ, 0x1f ;  /* 0x0000001fff0b7424 */ /* 0x001fe400078e00ff */
[----:B------:R-:W-:Y:S01]  /*2aa60*/  IMAD.MOV.U32 R15, RZ, RZ, -0x1 ;  /* 0xffffffffff0f7424 */ /* 0x000fe200078e00ff */
[----:B-1----:R-:W-:-:S04]  /*2aa70*/  SHF.R.U32.HI R5, RZ, 0x5, R5 ;  /* 0x00000005ff057819 */ /* 0x002fc80000011605 */
[----:B------:R-:W-:-:S05]  /*2aa80*/  LOP3.LUT R5, R5, 0x3, RZ, 0xc0, !PT ;  /* 0x0000000305057812 */ /* 0x000fca00078ec0ff */
[----:B------:R-:W-:-:S07]  /*2aa90*/  IMAD.MOV.U32 R13, RZ, RZ, R5 ;  /* 0x000000ffff0d7224 */ /* 0x000fce00078e0005 */
[----:B------:R-:W-:Y:S05]  /*2aaa0*/  WARPSYNC.COLLECTIVE R15, `(.L_x_1862) ;  /* 0x000000000f087348 */ /* 0x000fea0003c00000 */
[----:B------:R0:W1:Y:S02]  /*2aab0*/  SHFL.IDX P6, R14, R13, R12, R11 ;  /* 0x0000000c0d0e7389 */ /* 0x00006400000c000b */
[----:B01----:R-:W-:Y:S01]  /*2aac0*/  ENDCOLLECTIVE ;  /* 0x000000000000791b */ /* 0x003fe20003800000 */
.L_x_1862:
[----:B------:R-:W-:Y:S05]  /*2aad0*/  BSYNC B1 ;  /* 0x0000000000017941 */ /* 0x000fea0003800000 */
.L_x_1861:
[----:B------:R-:W-:Y:S05]  /*2aae0*/  BRA `(.L_x_1863) ;  /* 0xffffff6400f87947 */ /* 0x000fea000383ffff */
.L_x_1603:
[----:B------:R-:W-:Y:S01]  /*2aaf0*/  BSSY B1, `(.L_x_1864) ;  /* 0x0000006000017945 */ /* 0x000fe20003800000 */
[----:B------:R-:W-:-:S07]  /*2ab00*/  IMAD.MOV.U32 R15, RZ, RZ, -0x1 ;  /* 0xffffffffff0f7424 */ /* 0x000fce00078e00ff */
[----:B01----:R-:W-:Y:S05]  /*2ab10*/  WARPSYNC.COLLECTIVE R15, `(.L_x_1865) ;  /* 0x000000000f0c7348 */ /* 0x003fea0003c00000 */
[----:B------:R-:W-:Y:S02]  /*2ab20*/  ELECT P6, UR62, PT ;  /* 0x00000000003e782f */ /* 0x000fe400038c0000 */
[----:B------:R-:W-:Y:S01]  /*2ab30*/  MOV R14, UR62 ;  /* 0x0000003e000e7c02 */ /* 0x000fe20008000f00 */
[----:B01----:R-:W-:Y:S10]  /*2ab40*/  ENDCOLLECTIVE ;  /* 0x000000000000791b */ /* 0x003ff40003800000 */
.L_x_1865:
[----:B------:R-:W-:Y:S05]  /*2ab50*/  BSYNC B1 ;  /* 0x0000000000017941 */ /* 0x000fea0003800000 */
.L_x_1864:
[----:B------:R-:W-:Y:S05]  /*2ab60*/  BRA `(.L_x_1602) ;  /* 0xffffff6400f07947 */ /* 0x000fea000383ffff */
.L_x_1605:
[----:B-1----:R-:W2:Y:S02]  /*2ab70*/  LDL R5, [R1] ;  /* 0x0000000001057983 */ /* 0x002ea40000100800 */
[----:B--2---:R1:W2:Y:S02]  /*2ab80*/  SYNCS.PHASECHK.TRANS64.TRYWAIT P0, [R5+URZ+0x28420], R4 ;  /* 0x02842004050075a7 */ /* 0x0042a4000800017f */
[----:B--2---:R-:W-:Y:S05]  /*2ab90*/  @!P0 NANOSLEEP.SYNCS 0x989680 ;  /* 0x009896800000895d */ /* 0x004fea0003900000 */
[----:B------:R-:W2:Y:S02]  /*2aba0*/  @!P0 SYNCS.PHASECHK.TRANS64 P0, [R5+URZ+0x28420], R4 ;  /* 0x02842004050085a7 */ /* 0x000ea4000800007f */
[----:B--2---:R-:W-:Y:S05]  /*2abb0*/  @!P0 BRA `(.L_x_1605) ;  /* 0xfffffffc00ec8947 */ /* 0x004fea000383ffff */
[----:B------:R-:W-:Y:S05]  /*2abc0*/  BRA `(.L_x_1866) ;  /* 0xffffff6800007947 */ /* 0x000fea000383ffff */
.L_x_1609:
[----:B-1----:R1:W2:Y:S02]  /*2abd0*/  SYNCS.PHASECHK.TRANS64.TRYWAIT P0, [R7+URZ+0x284a0], R10 ;  /* 0x0284a00a070075a7 */ /* 0x0022a4000800017f */
[----:B--2---:R-:W-:Y:S05]  /*2abe0*/  @!P0 NANOSLEEP.SYNCS 0x989680 ;  /* 0x009896800000895d */ /* 0x004fea0003900000 */
[----:B------:R-:W2:Y:S02]  /*2abf0*/  @!P0 SYNCS.PHASECHK.TRANS64 P0, [R7+URZ+0x284a0], R10 ;  /* 0x0284a00a070085a7 */ /* 0x000ea4000800007f */
[----:B--2---:R-:W-:Y:S05]  /*2ac00*/  @!P0 BRA `(.L_x_1609) ;  /* 0xfffffffc00f08947 */ /* 0x004fea000383ffff */
[----:B------:R-:W-:Y:S05]  /*2ac10*/  BRA `(.L_x_1867) ;  /* 0xffffff6800287947 */ /* 0x000fea000383ffff */
.L_x_1615:
[----:B--2---:R2:W3:Y:S02]  /*2ac20*/  SYNCS.PHASECHK.TRANS64.TRYWAIT P0, [R7+URZ+0x284c0], R10 ;  /* 0x0284c00a070075a7 */ /* 0x0044e4000800017f */
[----:B---3--:R-:W-:Y:S05]  /*2ac30*/  @!P0 NANOSLEEP.SYNCS 0x989680 ;  /* 0x009896800000895d */ /* 0x008fea0003900000 */
[----:B------:R-:W3:Y:S02]  /*2ac40*/  @!P0 SYNCS.PHASECHK.TRANS64 P0, [R7+URZ+0x284c0], R10 ;  /* 0x0284c00a070085a7 */ /* 0x000ee4000800007f */
[----:B---3--:R-:W-:Y:S05]  /*2ac50*/  @!P0 BRA `(.L_x_1615) ;  /* 0xfffffffc00f08947 */ /* 0x008fea000383ffff */
[----:B------:R-:W-:Y:S05]  /*2ac60*/  BRA `(.L_x_1868) ;  /* 0xffffff6800ec7947 */ /* 0x000fea000383ffff */
.L_x_1623:
[----:B-1----:R1:W2:Y:S02]  /*2ac70*/  SYNCS.PHASECHK.TRANS64.TRYWAIT P1, [R8+URZ+0x284a0], R7 ;  /* 0x0284a007080075a7 */ /* 0x0022a4000802017f */
[----:B--2---:R-:W-:Y:S05]  /*2ac80*/  @!P1 NANOSLEEP.SYNCS 0x989680 ;  /* 0x009896800000995d */ /* 0x004fea0003900000 */
[----:B------:R-:W2:Y:S02]  /*2ac90*/  @!P1 SYNCS.PHASECHK.TRANS64 P1, [R8+URZ+0x284a0], R7 ;  /* 0x0284a007080095a7 */ /* 0x000ea4000802007f */
[----:B--2---:R-:W-:Y:S05]  /*2aca0*/  @!P1 BRA `(.L_x_1623) ;  /* 0xfffffffc00f09947 */ /* 0x004fea000383ffff */
[----:B------:R-:W-:Y:S05]  /*2acb0*/  BRA `(.L_x_1869) ;  /* 0xffffff7000007947 */ /* 0x000fea000383ffff */
.L_x_1629:
[----:B--2---:R2:W3:Y:S02]  /*2acc0*/  SYNCS.PHASECHK.TRANS64.TRYWAIT P1, [R8+URZ+0x284c0], R7 ;  /* 0x0284c007080075a7 */ /* 0x0044e4000802017f */
[----:B---3--:R-:W-:Y:S05]  /*2acd0*/  @!P1 NANOSLEEP.SYNCS 0x989680 ;  /* 0x009896800000995d */ /* 0x008fea0003900000 */
[----:B------:R-:W3:Y:S02]  /*2ace0*/  @!P1 SYNCS.PHASECHK.TRANS64 P1, [R8+URZ+0x284c0], R7 ;  /* 0x0284c007080095a7 */ /* 0x000ee4000802007f */
[----:B---3--:R-:W-:Y:S05]  /*2acf0*/  @!P1 BRA `(.L_x_1629) ;  /* 0xfffffffc00f09947 */ /* 0x008fea000383ffff */
[----:B------:R-:W-:Y:S05]  /*2ad00*/  BRA `(.L_x_1870) ;  /* 0xffffff7000c07947 */ /* 0x000fea000383ffff */
.L_x_1653:
[----:B------:R-:W1:Y:S01]  /*2ad10*/  S2R R0, SR_TID.X ;  /* 0x0000000000007919 */ /* 0x000e620000002100 */
[----:B------:R-:W-:Y:S01]  /*2ad20*/  BSSY B0, `(.L_x_1871) ;  /* 0x000000a000007945 */ /* 0x000fe20003800000 */
[----:B------:R-:W-:Y:S01]  /*2ad30*/  MOV R12, RZ ;  /* 0x000000ff000c7202 */ /* 0x000fe20000000f00 */
[----:B0-----:R-:W-:Y:S02]  /*2ad40*/  IMAD.MOV.U32 R11, RZ, RZ, 0x1f ;  /* 0x0000001fff0b7424 */ /* 0x001fe400078e00ff */
[----:B------:R-:W-:Y:S01]  /*2ad50*/  IMAD.MOV.U32 R15, RZ, RZ, -0x1 ;  /* 0xffffffffff0f7424 */ /* 0x000fe200078e00ff */
[----:B-1----:R-:W-:-:S04]  /*2ad60*/  SHF.R.U32.HI R0, RZ, 0x5, R0 ;  /* 0x00000005ff007819 */ /* 0x002fc80000011600 */
[----:B------:R-:W-:-:S05]  /*2ad70*/  LOP3.LUT R0, R0, 0x3, RZ, 0xc0, !PT ;  /* 0x0000000300007812 */ /* 0x000fca00078ec0ff */
[----:B------:R-:W-:-:S07]  /*2ad80*/  IMAD.MOV.U32 R13, RZ, RZ, R0 ;  /* 0x000000ffff0d7224 */ /* 0x000fce00078e0000 */
[----:B--2---:R-:W-:Y:S05]  /*2ad90*/  WARPSYNC.COLLECTIVE R15, `(.L_x_1872) ;  /* 0x000000000f087348 */ /* 0x004fea0003c00000 */
[----:B------:R0:W1:Y:S02]  /*2ada0*/  SHFL.IDX P6, R14, R13, R12, R11 ;  /* 0x0000000c0d0e7389 */ /* 0x00006400000c000b */
[----:B012---:R-:W-:Y:S01]  /*2adb0*/  ENDCOLLECTIVE ;  /* 0x000000000000791b */ /* 0x007fe20003800000 */
.L_x_1872:
[----:B------:R-:W-:Y:S05]  /*2adc0*/  BSYNC B0 ;  /* 0x0000000000007941 */ /* 0x000fea0003800000 */
.L_x_1871:
[----:B------:R-:W-:Y:S05]  /*2add0*/  BRA `(.L_x_1873) ;  /* 0xffffff8000a47947 */ /* 0x000fea000383ffff */
.L_x_1655:
[----:B------:R-:W-:Y:S01]  /*2ade0*/  BSSY B0, `(.L_x_1874) ;  /* 0x0000006000007945 */ /* 0x000fe20003800000 */
[----:B------:R-:W-:-:S07]  /*2adf0*/  IMAD.MOV.U32 R15, RZ, RZ, -0x1 ;  /* 0xffffffffff0f7424 */ /* 0x000fce00078e00ff */
[----:B012---:R-:W-:Y:S05]  /*2ae00*/  WARPSYNC.COLLECTIVE R15, `(.L_x_1875) ;  /* 0x000000000f0c7348 */ /* 0x007fea0003c00000 */
[----:B------:R-:W-:Y:S02]  /*2ae10*/  ELECT P6, UR62, PT ;  /* 0x00000000003e782f */ /* 0x000fe400038c0000 */
[----:B------:R-:W-:Y:S01]  /*2ae20*/  MOV R14, UR62 ;  /* 0x0000003e000e7c02 */ /* 0x000fe20008000f00 */
[----:B012---:R-:W-:Y:S10]  /*2ae30*/  ENDCOLLECTIVE ;  /* 0x000000000000791b */ /* 0x007ff40003800000 */
.L_x_1875:
[----:B------:R-:W-:Y:S05]  /*2ae40*/  BSYNC B0 ;  /* 0x0000000000007941 */ /* 0x000fea0003800000 */
.L_x_1874:
[----:B------:R-:W-:Y:S05]  /*2ae50*/  BRA `(.L_x_1876) ;  /* 0xffffff8000ac7947 */ /* 0x000fea000383ffff */
.L_x_1657:
[----:B-1----:R1:W2:Y:S02]  /*2ae60*/  SYNCS.PHASECHK.TRANS64.TRYWAIT P0, [R0+URZ+0x28480], R3 ;  /* 0x02848003000075a7 */ /* 0x0022a4000800017f */
[----:B--2---:R-:W-:Y:S05]  /*2ae70*/  @!P0 NANOSLEEP.SYNCS 0x989680 ;  /* 0x009896800000895d */ /* 0x004fea0003900000 */
[----:B------:R-:W2:Y:S02]  /*2ae80*/  @!P0 SYNCS.PHASECHK.TRANS64 P0, [R0+URZ+0x28480], R3 ;  /* 0x02848003000085a7 */ /* 0x000ea4000800007f */
[----:B--2---:R-:W-:Y:S05]  /*2ae90*/  @!P0 BRA `(.L_x_1657) ;  /* 0xfffffffc00f08947 */ /* 0x004fea000383ffff */
[----:B------:R-:W-:Y:S05]  /*2aea0*/  BRA `(.L_x_1877) ;  /* 0xffffff8400207947 */ /* 0x000fea000383ffff */
.L_x_1659:
[----:B--2---:R2:W3:Y:S02]  /*2aeb0*/  SYNCS.PHASECHK.TRANS64.TRYWAIT P0, [R0+URZ+0x28440], R3 ;  /* 0x02844003000075a7 */ /* 0x0044e4000800017f */
[----:B---3--:R-:W-:Y:S05]  /*2aec0*/  @!P0 NANOSLEEP.SYNCS 0x989680 ;  /* 0x009896800000895d */ /* 0x008fea0003900000 */
[----:B------:R-:W3:Y:S02]  /*2aed0*/  @!P0 SYNCS.PHASECHK.TRANS64 P0, [R0+URZ+0x28440], R3 ;  /* 0x02844003000085a7 */ /* 0x000ee4000800007f */
[----:B---3--:R-:W-:Y:S05]  /*2aee0*/  @!P0 BRA `(.L_x_1659) ;  /* 0xfffffffc00f08947 */ /* 0x008fea000383ffff */
[----:B------:R-:W-:Y:S05]  /*2aef0*/  BRA `(.L_x_1878) ;  /* 0xffffff8400907947 */ /* 0x000fea000383ffff */
.L_x_1663:
[----:B------:R-:W2:Y:S01]  /*2af00*/  LDL.LU R11, [R1+0x48] ;  /* 0x00004800010b7983 */ /* 0x000ea20000300800 */
[----:B------:R-:W-:Y:S01]  /*2af10*/  IMAD.MOV.U32 R13, RZ, RZ, R3 ;  /* 0x000000ffff0d7224 */ /* 0x000fe200078e0003 */
[----:B------:R-:W-:Y:S01]  /*2af20*/  LOP3.LUT R5, R5, 0x7f, RZ, 0xc0, !PT ;  /* 0x0000007f05057812 */ /* 0x000fe200078ec0ff */
[----:B------:R-:W-:Y:S02]  /*2af30*/  IMAD.MOV.U32 R12, RZ, RZ, RZ ;  /* 0x000000ffff0c7224 */ /* 0x000fe400078e00ff */
[----:B------:R-:W-:Y:S01]  /*2af40*/  IMAD.MOV.U32 R15, RZ, RZ, -0x1 ;  /* 0xffffffffff0f7424 */ /* 0x000fe200078e00ff */
[----:B------:R-:W-:-:S05]  /*2af50*/  SHF.R.U32.HI R5, RZ, 0x3, R5 ;  /* 0x00000003ff057819 */ /* 0x000fca0000011605 */
[----:B------:R-:W-:-:S04]  /*2af60*/  IMAD.IADD R0, R5, 0x1, R8 ;  /* 0x0000000105007824 */ /* 0x000fc800078e0208 */
[----:B------:R-:W-:Y:S02]  /*2af70*/  VIADD R5, R0, 0x10 ;  /* 0x0000001000057836 */ /* 0x000fe40000000000 */
[----:B--2---:R-:W-:Y:S02]  /*2af80*/  IMAD R2, R11, R7, RZ ;  /* 0x000000070b027224 */ /* 0x004fe400078e02ff */
[----:B------:R-:W-:-:S03]  /*2af90*/  IMAD.MOV.U32 R11, RZ, RZ, 0x181f ;  /* 0x0000181fff0b7424 */ /* 0x000fc600078e00ff */
[----:B------:R-:W-:-:S13]  /*2afa0*/  ISETP.GE.AND P2, PT, R0, R2, PT ;  /* 0x000000020000720c */ /* 0x000fda0003f46270 */
[----:B-----5:R-:W-:Y:S05]  /*2afb0*/  WARPSYNC.COLLECTIVE R15, `(.L_x_1879) ;  /* 0x000000000f087348 */ /* 0x020fea0003c00000 */
[----:B------:R0:W1:Y:S02]  /*2afc0*/  SHFL.IDX P6, R14, R13, R12, R11 ;  /* 0x0000000c0d0e7389 */ /* 0x00006400000c000b */
[----:B01---5:R-:W-:Y:S01]  /*2afd0*/  ENDCOLLECTIVE ;  /* 0x000000000000791b */ /* 0x023fe20003800000 */
.L_x_1879:
[----:B------:R-:W-:Y:S01]  /*2afe0*/  MOV R13, R4 ;  /* 0x00000004000d7202 */ /* 0x000fe20000000f00 */
[----:B------:R-:W-:-:S07]  /*2aff0*/  IMAD.MOV.U32 R6, RZ, RZ, R14 ;  /* 0x000000ffff067224 */ /* 0x000fce00078e000e */
[----:B------:R-:W-:Y:S05]  /*2b000*/  WARPSYNC.COLLECTIVE R15, `(.L_x_1880) ;  /* 0x000000000f087348 */ /* 0x000fea0003c00000 */
[----:B------:R0:W1:Y:S02]  /*2b010*/  SHFL.IDX P6, R14, R13, R12, R11 ;  /* 0x0000000c0d0e7389 */ /* 0x00006400000c000b */
[----:B01----:R-:W-:Y:S01]  /*2b020*/  ENDCOLLECTIVE ;  /* 0x000000000000791b */ /* 0x003fe20003800000 */
.L_x_1880:
[----:B------:R-:W-:Y:S02]  /*2b030*/  IMAD.MOV.U32 R13, RZ, RZ, R3 ;  /* 0x000000ffff0d7224 */ /* 0x000fe400078e0003 */
[----:B------:R-:W-:Y:S02]  /*2b040*/  IMAD.MOV.U32 R12, RZ, RZ, 0x1 ;  /* 0x00000001ff0c7424 */ /* 0x000fe400078e00ff */
[----:B------:R-:W-:-:S07]  /*2b050*/  IMAD.MOV.U32 R7, RZ, RZ, R14 ;  /* 0x000000ffff077224 */ /* 0x000fce00078e000e */
[----:B------:R-:W-:Y:S05]  /*2b060*/  WARPSYNC.COLLECTIVE R15, `(.L_x_1881) ;  /* 0x000000000f087348 */ /* 0x000fea0003c00000 */
[----:B------:R0:W1:Y:S02]  /*2b070*/  SHFL.IDX P6, R14, R13, R12, R11 ;  /* 0x0000000c0d0e7389 */ /* 0x00006400000c000b */
[----:B01----:R-:W-:Y:S01]  /*2b080*/  ENDCOLLECTIVE ;  /* 0x000000000000791b */ /* 0x003fe20003800000 */
.L_x_1881:
        /* <DEDUP_REMOVED lines=10> */
.L_x_1882:
[----:B------:R-:W-:Y:S01]  /*2b130*/  @!PT LDS RZ, [RZ] ;  /* 0x00000000fffff984 */ /* 0x000fe20000000800 */
[----:B------:R-:W-:Y:S01]  /*2b140*/  @!PT LDS RZ, [RZ] ;  /* 0x00000000fffff984 */ /* 0x000fe20000000800 */
[----:B------:R-:W-:Y:S01]  /*2b150*/  @!PT LDS RZ, [RZ] ;  /* 0x00000000fffff984 */ /* 0x000fe20000000800 */
[----:B------:R0:W-:Y:S04]  /*2b160*/  @!P2 LDGSTS.E.BYPASS.LTC128B.128 [R9+0x18000], desc[UR46][R6.64], !P0 ;  /* 0x180000000609afae */ /* 0x0001e8000c101d6e */
[----:B------:R0:W-:Y:S01]  /*2b170*/  @!P2 LDGSTS.E.BYPASS.LTC128B.128 [R9+0x1c000], desc[UR46][R6.64+0x80], !P1 ;  /* 0x1c0000800609afae */ /* 0x0001e2000c901d6e */
[----:B------:R-:W-:Y:S01]  /*2b180*/  ISETP.GE.AND P2, PT, R5, R2, PT ;  /* 0x000000020500720c */ /* 0x000fe20003f46270 */
[----:B------:R-:W-:Y:S02]  /*2b190*/  IMAD.MOV.U32 R13, RZ, RZ, R3 ;  /* 0x000000ffff0d7224 */ /* 0x000fe400078e0003 */
[----:B------:R-:W-:Y:S01]  /*2b1a0*/  IMAD.MOV.U32 R12, RZ, RZ, 0x2 ;  /* 0x00000002ff0c7424 */ /* 0x000fe200078e00ff */
[----:B------:R-:W-:-:S09]  /*2b1b0*/  MOV R5, R14 ;  /* 0x0000000e00057202 */ /* 0x000fd20000000f00 */
[----:B0-----:R-:W-:Y:S05]  /*2b1c0*/  WARPSYNC.COLLECTIVE R15, `(.L_x_1883) ;  /* 0x000000000f087348 */ /* 0x001fea0003c00000 */
[----:B------:R1:W2:Y:S02]  /*2b1d0*/  SHFL.IDX P6, R14, R13, R12, R11 ;  /* 0x0000000c0d0e7389 */ /* 0x0002a400000c000b */
[----:B012---:R-:W-:Y:S01]  /*2b1e0*/  ENDCOLLECTIVE ;  /* 0x000000000000791b */ /* 0x007fe20003800000 */
.L_x_1883:
        /* <DEDUP_REMOVED lines=17> */
.L_x_1884:
[----:B------:R-:W-:Y:S02]  /*2b300*/  IMAD.MOV.U32 R13, RZ, RZ, R3 ;  /* 0x000000ffff0d7224 */ /* 0x000fe400078e0003 */
[----:B------:R-:W-:Y:S02]  /*2b310*/  IMAD.MOV.U32 R12, RZ, RZ, 0x3 ;  /* 0x00000003ff0c7424 */ /* 0x000fe400078e00ff */
[----:B------:R-:W-:-:S07]  /*2b320*/  IMAD.MOV.U32 R5, RZ, RZ, R14 ;  /* 0x000000ffff057224 */ /* 0x000fce00078e000e */
[----:B------:R-:W-:Y:S05]  /*2b330*/  WARPSYNC.COLLECTIVE R15, `(.L_x_1885) ;  /* 0x000000000f087348 */ /* 0x000fea0003c00000 */
[----:B------:R0:W1:Y:S02]  /*2b340*/  SHFL.IDX P6, R14, R13, R12, R11 ;  /* 0x0000000c0d0e7389 */ /* 0x00006400000c000b */
[----:B01----:R-:W-:Y:S01]  /*2b350*/  ENDCOLLECTIVE ;  /* 0x000000000000791b */ /* 0x003fe20003800000 */
.L_x_1885:
[----:B------:R-:W-:-:S05]  /*2b360*/  @!P2 IADD3 R5, P3, R10, R5, RZ ;  /* 0x000000050a05a210 */ /* 0x000fca0007f7e0ff */
[----:B------:R-:W-:-:S05]  /*2b370*/  @!P2 IMAD.X R6, RZ, RZ, R6, P3 ;  /* 0x000000ffff06a224 */ /* 0x000fca00018e0606 */
[----:B------:R-:W-:Y:S01]  /*2b380*/  @!P2 MOV R7, R6 ;  /* 0x000000060007a202 */ /* 0x000fe20000000f00 */
[----:B------:R-:W-:Y:S02]  /*2b390*/  @!P2 IMAD.MOV.U32 R6, RZ, RZ, R5 ;  /* 0x000000ffff06a224 */ /* 0x000fe400078e0005 */
[----:B------:R-:W-:Y:S02]  /*2b3a0*/  IMAD.MOV.U32 R13, RZ, RZ, R4 ;  /* 0x000000ffff0d7224 */ /* 0x000fe400078e0004 */
[----:B------:R-:W-:Y:S01]  /*2b3b0*/  VIADD R5, R0, 0x30 ;  /* 0x0000003000057836 */ /* 0x000fe20000000000 */
        /* <DEDUP_REMOVED lines=10> */
.L_x_1886:
[----:B------:R-:W-:Y:S02]  /*2b460*/  IMAD.MOV.U32 R13, RZ, RZ, R3 ;  /* 0x000000ffff0d7224 */ /* 0x000fe400078e0003 */
[----:B------:R-:W-:Y:S02]  /*2b470*/  IMAD.MOV.U32 R12, RZ, RZ, 0x4 ;  /* 0x00000004ff0c7424 */ /* 0x000fe400078e00ff */
[----:B------:R-:W-:-:S07]  /*2b480*/  IMAD.MOV.U32 R5, RZ, RZ, R14 ;  /* 0x000000ffff057224 */ /* 0x000fce00078e000e */
[----:B------:R-:W-:Y:S05]  /*2b490*/  WARPSYNC.COLLECTIVE R15, `(.L_x_1887) ;  /* 0x000000000f087348 */ /* 0x000fea0003c00000 */
[----:B------:R0:W1:Y:S02]  /*2b4a0*/  SHFL.IDX P6, R14, R13, R12, R11 ;  /* 0x0000000c0d0e7389 */ /* 0x00006400000c000b */
[----:B01----:R-:W-:Y:S01]  /*2b4b0*/  ENDCOLLECTIVE ;  /* 0x000000000000791b */ /* 0x003fe20003800000 */
.L_x_1887:
        /* <DEDUP_REMOVED lines=16> */
.L_x_1888:
[----:B------:R-:W-:Y:S02]  /*2b5c0*/  IMAD.MOV.U32 R13, RZ, RZ, R3 ;  /* 0x000000ffff0d7224 */ /* 0x000fe400078e0003 */
[----:B------:R-:W-:Y:S02]  /*2b5d0*/  IMAD.MOV.U32 R12, RZ, RZ, 0x5 ;  /* 0x00000005ff0c7424 */ /* 0x000fe400078e00ff */
[----:B------:R-:W-:-:S07]  /*2b5e0*/  IMAD.MOV.U32 R5, RZ, RZ, R14 ;  /* 0x000000ffff057224 */ /* 0x000fce00078e000e */
[----:B------:R-:W-:Y:S05]  /*2b5f0*/  WARPSYNC.COLLECTIVE R15, `(.L_x_1889) ;  /* 0x000000000f087348 */ /* 0x000fea0003c00000 */
[----:B------:R0:W1:Y:S02]  /*2b600*/  SHFL.IDX P6, R14, R13, R12, R11 ;  /* 0x0000000c0d0e7389 */ /* 0x00006400000c000b */
[----:B01----:R-:W-:Y:S01]  /*2b610*/  ENDCOLLECTIVE ;  /* 0x000000000000791b */ /* 0x003fe20003800000 */
.L_x_1889:
        /* <DEDUP_REMOVED lines=16> */
.L_x_1890:
[----:B------:R-:W-:Y:S02]  /*2b720*/  IMAD.MOV.U32 R13, RZ, RZ, R3 ;  /* 0x000000ffff0d7224 */ /* 0x000fe400078e0003 */
[----:B------:R-:W-:Y:S02]  /*2b730*/  IMAD.MOV.U32 R12, RZ, RZ, 0x6 ;  /* 0x00000006ff0c7424 */ /* 0x000fe400078e00ff */
[----:B------:R-:W-:-:S07]  /*2b740*/  IMAD.MOV.U32 R5, RZ, RZ, R14 ;  /* 0x000000ffff057224 */ /* 0x000fce00078e000e */
[----:B------:R-:W-:Y:S05]  /*2b750*/  WARPSYNC.COLLECTIVE R15, `(.L_x_1891) ;  /* 0x000000000f087348 */ /* 0x000fea0003c00000 */
[----:B------:R0:W1:Y:S02]  /*2b760*/  SHFL.IDX P6, R14, R13, R12, R11 ;  /* 0x0000000c0d0e7389 */ /* 0x00006400000c000b */
[----:B01----:R-:W-:Y:S01]  /*2b770*/  ENDCOLLECTIVE ;  /* 0x000000000000791b */ /* 0x003fe20003800000 */
.L_x_1891:
[----:B------:R-:W-:-:S05]  /*2b780*/  @!P2 IADD3 R5, P3, R10, R5, RZ ;  /* 0x000000050a05a210 */ /* 0x000fca0007f7e0ff */
[----:B------:R-:W-:-:S05]  /*2b790*/  @!P2 IMAD.X R6, RZ, RZ, R6, P3 ;  /* 0x000000ffff06a224 */ /* 0x000fca00018e0606 */
[----:B------:R-:W-:Y:S01]  /*2b7a0*/  @!P2 MOV R7, R6 ;  /* 0x000000060007a202 */ /* 0x000fe20000000f00 */
[----:B------:R-:W-:Y:S02]  /*2b7b0*/  @!P2 IMAD.MOV.U32 R6, RZ, RZ, R5 ;  /* 0x000000ffff06a224 */ /* 0x000fe400078e0005 */
[----:B------:R-:W-:-:S03]  /*2b7c0*/  IMAD.MOV.U32 R13, RZ, RZ, R4 ;  /* 0x000000ffff0d7224 */ /* 0x000fc600078e0004 */
        /* <DEDUP_REMOVED lines=9> */
.L_x_1892:
        /* <DEDUP_REMOVED lines=8> */
.L_x_1893:
[----:B------:R-:W-:-:S05]  /*2b8e0*/  @!P2 IADD3 R5, P3, R10, R5, RZ ;  /* 0x000000050a05a210 */ /* 0x000fca0007f7e0ff */
[----:B------:R-:W-:-:S05]  /*2b8f0*/  @!P2 IMAD.X R6, RZ, RZ, R6, P3 ;  /* 0x000000ffff06a224 */ /* 0x000fca00018e0606 */
[----:B------:R-:W-:Y:S01]  /*2b900*/  @!P2 MOV R7, R6 ;  /* 0x000000060007a202 */ /* 0x000fe20000000f00 */
[----:B------:R-:W-:Y:S02]  /*2b910*/  IMAD.MOV.U32 R13, RZ, RZ, R4 ;  /* 0x000000ffff0d7224 */ /* 0x000fe400078e0004 */
        /* <DEDUP_REMOVED lines=10> */
.L_x_1894:
[----:B------:R-:W-:Y:S01]  /*2b9c0*/  IMAD.MOV.U32 R3, RZ, RZ, R14 ;  /* 0x000000ffff037224 */ /* 0x000fe200078e000e */
[----:B------:R-:W-:Y:S06]  /*2b9d0*/  BRA `(.L_x_1895) ;  /* 0xffffff88001c7947 */ /* 0x000fec000383ffff */
.L_x_1668:
[----:B--2---:R-:W2:Y:S02]  /*2b9e0*/  LDL R2, [R1] ;  /* 0x0000000001027983 */ /* 0x004ea40000100800 */
[----:B--2---:R2:W3:Y:S02]  /*2b9f0*/  SYNCS.PHASECHK.TRANS64.TRYWAIT P0, [R2+URZ+0x28420], R0 ;  /* 0x02842000020075a7 */ /* 0x0044e4000800017f */
[----:B---3--:R-:W-:Y:S05]  /*2ba00*/  @!P0 NANOSLEEP.SYNCS 0x989680 ;  /* 0x009896800000895d */ /* 0x008fea0003900000 */
[----:B------:R-:W3:Y:S02]  /*2ba10*/  @!P0 SYNCS.PHASECHK.TRANS64 P0, [R2+URZ+0x28420], R0 ;  /* 0x02842000020085a7 */ /* 0x000ee4000800007f */
[----:B---3--:R-:W-:Y:S05]  /*2ba20*/  @!P0 BRA `(.L_x_1668) ;  /* 0xfffffffc00ec8947 */ /* 0x008fea000383ffff */
[----:B------:R-:W-:Y:S05]  /*2ba30*/  BRA `(.L_x_1896) ;  /* 0xffffff88008c7947 */ /* 0x000fea000383ffff */
.L_x_1674:
[----:B---3--:R3:W4:Y:S02]  /*2ba40*/  SYNCS.PHASECHK.TRANS64.TRYWAIT P0, [R6+URZ+0x28480], R5 ;  /* 0x02848005060075a7 */ /* 0x008724000800017f */
[----:B----4-:R-:W-:Y:S05]  /*2ba50*/  @!P0 NANOSLEEP.SYNCS 0x989680 ;  /* 0x009896800000895d */ /* 0x010fea0003900000 */
[----:B------:R-:W4:Y:S02]  /*2ba60*/  @!P0 SYNCS.PHASECHK.TRANS64 P0, [R6+URZ+0x28480], R5 ;  /* 0x02848005060085a7 */ /* 0x000f24000800007f */
[----:B----4-:R-:W-:Y:S05]  /*2ba70*/  @!P0 BRA `(.L_x_1674) ;  /* 0xfffffffc00f08947 */ /* 0x010fea000383ffff */
[----:B------:R-:W-:Y:S05]  /*2ba80*/  BRA `(.L_x_1897) ;  /* 0xffffff8c004c7947 */ /* 0x000fea000383ffff */
.L_x_1680:
[----:B-1----:R1:W2:Y:S02]  /*2ba90*/  SYNCS.PHASECHK.TRANS64.TRYWAIT P0, [R6+URZ+0x28440], R5 ;  /* 0x02844005060075a7 */ /* 0x0022a4000800017f */
[----:B--2---:R-:W-:Y:S05]  /*2baa0*/  @!P0 NANOSLEEP.SYNCS 0x989680 ;  /* 0x009896800000895d */ /* 0x004fea0003900000 */
[----:B------:R-:W2:Y:S02]  /*2bab0*/  @!P0 SYNCS.PHASECHK.TRANS64 P0, [R6+URZ+0x28440], R5 ;  /* 0x02844005060085a7 */ /* 0x000ea4000800007f */
[----:B--2---:R-:W-:Y:S05]  /*2bac0*/  @!P0 BRA `(.L_x_1680) ;  /* 0xfffffffc00f08947 */ /* 0x004fea000383ffff */
[----:B------:R-:W-:Y:S05]  /*2bad0*/  BRA `(.L_x_1898) ;  /* 0xffffff9000107947 */ /* 0x000fea000383ffff */
.L_x_1687:
[----:B---3--:R3:W4:Y:S02]  /*2bae0*/  SYNCS.PHASECHK.TRANS64.TRYWAIT P0, [R20+URZ+0x28470], R4 ;  /* 0x02847004140075a7 */ /* 0x008724000800017f */
[----:B----4-:R-:W-:Y:S05]  /*2baf0*/  @!P0 NANOSLEEP.SYNCS 0x989680 ;  /* 0x009896800000895d */ /* 0x010fea0003900000 */
[----:B------:R-:W4:Y:S02]  /*2bb00*/  @!P0 SYNCS.PHASECHK.TRANS64 P0, [R20+URZ+0x28470], R4 ;  /* 0x02847004140085a7 */ /* 0x000f24000800007f */
[----:B----4-:R-:W-:Y:S05]  /*2bb10*/  @!P0 BRA `(.L_x_1687) ;  /* 0xfffffffc00f08947 */ /* 0x010fea000383ffff */
[----:B------:R-:W-:Y:S05]  /*2bb20*/  BRA `(.L_x_1899) ;  /* 0xffffff9000ec7947 */ /* 0x000fea000383ffff */
.L_x_1689:
[----:B----4-:R4:W0:Y:S02]  /*2bb30*/  SYNCS.PHASECHK.TRANS64.TRYWAIT P0, [R20+URZ+0x28460], R3 ;  /* 0x02846003140075a7 */ /* 0x010824000800017f */
[----:B0-----:R-:W-:Y:S05]  /*2bb40*/  @!P0 NANOSLEEP.SYNCS 0x989680 ;  /* 0x009896800000895d */ /* 0x001fea0003900000 */
[----:B------:R-:W0:Y:S02]  /*2bb50*/  @!P0 SYNCS.PHASECHK.TRANS64 P0, [R20+URZ+0x28460], R3 ;  /* 0x02846003140085a7 */ /* 0x000e24000800007f */
[----:B0-----:R-:W-:Y:S05]  /*2bb60*/  @!P0 BRA `(.L_x_1689) ;  /* 0xfffffffc00f08947 */ /* 0x001fea000383ffff */
[----:B------:R-:W-:Y:S05]  /*2bb70*/  BRA `(.L_x_1900) ;  /* 0xffffff9000f47947 */ /* 0x000fea000383ffff */
.L_x_1696:
[----:B--2---:R2:W3:Y:S02]  /*2bb80*/  SYNCS.PHASECHK.TRANS64.TRYWAIT P1, [R0+URZ+0x28470], R2 ;  /* 0x02847002000075a7 */ /* 0x0044e4000802017f */
[----:B---3--:R-:W-:Y:S05]  /*2bb90*/  @!P1 NANOSLEEP.SYNCS 0x989680 ;  /* 0x009896800000995d */ /* 0x008fea0003900000 */
[----:B------:R-:W3:Y:S02]  /*2bba0*/  @!P1 SYNCS.PHASECHK.TRANS64 P1, [R0+URZ+0x28470], R2 ;  /* 0x02847002000095a7 */ /* 0x000ee4000802007f */
[----:B---3--:R-:W-:Y:S05]  /*2bbb0*/  @!P1 BRA `(.L_x_1696) ;  /* 0xfffffffc00f09947 */ /* 0x008fea000383ffff */
[----:B------:R-:W-:Y:S05]  /*2bbc0*/  BRA `(.L_x_1901) ;  /* 0xffffff9c00307947 */ /* 0x000fea000383ffff */
.L_x_1698:
[----:B--2---:R2:W3:Y:S02]  /*2bbd0*/  SYNCS.PHASECHK.TRANS64.TRYWAIT P1, [R0+URZ+0x28460], R2 ;  /* 0x02846002000075a7 */ /* 0x0044e4000802017f */
[----:B---3--:R-:W-:Y:S05]  /*2bbe0*/  @!P1 NANOSLEEP.SYNCS 0x989680 ;  /* 0x009896800000995d */ /* 0x008fea0003900000 */
[----:B------:R-:W3:Y:S02]  /*2bbf0*/  @!P1 SYNCS.PHASECHK.TRANS64 P1, [R0+URZ+0x28460], R2 ;  /* 0x02846002000095a7 */ /* 0x000ee4000802007f */
[----:B---3--:R-:W-:Y:S05]  /*2bc00*/  @!P1 BRA `(.L_x_1698) ;  /* 0xfffffffc00f09947 */ /* 0x008fea000383ffff */
[----:B------:R-:W-:Y:S05]  /*2bc10*/  BRA `(.L_x_1902) ;  /* 0xffffff9c00387947 */ /* 0x000fea000383ffff */
.L_x_1702:
        /* <DEDUP_REMOVED lines=8> */
.L_x_1904:
[----:B------:R-:W-:Y:S05]  /*2bca0*/  BSYNC B0 ;  /* 0x0000000000007941 */ /* 0x000fea0003800000 */
.L_x_1903:
[----:B------:R-:W-:Y:S02]  /*2bcb0*/  IMAD.MOV.U32 R13, RZ, RZ, R16 ;  /* 0x000000ffff0d7224 */ /* 0x000fe400078e0010 */
[----:B------:R-:W-:Y:S02]  /*2bcc0*/  IMAD.MOV.U32 R12, RZ, RZ, 0x1 ;  /* 0x00000001ff0c7424 */ /* 0x000fe400078e00ff */
[----:B------:R-:W-:Y:S02]  /*2bcd0*/  IMAD.MOV.U32 R11, RZ, RZ, 0x1f ;  /* 0x0000001fff0b7424 */ /* 0x000fe400078e00ff */
[----:B------:R-:W-:Y:S02]  /*2bce0*/  IMAD.MOV.U32 R15, RZ, RZ, -0x1 ;  /* 0xffffffffff0f7424 */ /* 0x000fe400078e00ff */
[----:B------:R-:W-:Y:S02]  /*2bcf0*/  IMAD.IADD R5, R19, 0x1, R6 ;  /* 0x0000000113057824 */ /* 0x000fe400078e0206 */
[----:B------:R-:W-:-:S07]  /*2bd00*/  IMAD.MOV.U32 R0, RZ, RZ, R14 ;  /* 0x000000ffff007224 */ /* 0x000fce00078e000e */
[----:B------:R-:W-:Y:S05]  /*2bd10*/  WARPSYNC.COLLECTIVE R15, `(.L_x_1905) ;  /* 0x000000000f087348 */ /* 0x000fea0003c00000 */
[----:B------:R0:W1:Y:S02]  /*2bd20*/  SHFL.IDX P6, R14, R13, R12, R11 ;  /* 0x0000000c0d0e7389 */ /* 0x00006400000c000b */
[----:B01----:R-:W-:Y:S01]  /*2bd30*/  ENDCOLLECTIVE ;  /* 0x000000000000791b */ /* 0x003fe20003800000 */
.L_x_1905:
        /* <DEDUP_REMOVED lines=10> */
[C---:B------:R-:W-:Y:S02]  /*2bde0*/  ISETP.GE.U32.AND P5, PT, R6.reuse, 0x10, PT ;  /* 0x000000100600780c */ /* 0x040fe40003fa6070 */
[----:B0-----:R-:W-:Y:S01]  /*2bdf0*/  MOV R2, RZ ;  /* 0x000000ff00027202 */ /* 0x001fe20000000f00 */
[----:B--2---:R-:W-:Y:S01]  /*2be00*/  @!P1 IMAD.MOV.U32 R2, RZ, RZ, R3 ;  /* 0x000000ffff029224 */ /* 0x004fe200078e0003 */
[----:B------:R-:W-:-:S03]  /*2be10*/  ISETP.NE.AND P1, PT, R6, RZ, PT ;  /* 0x000000ff0600720c */ /* 0x000fc60003f25270 */
[----:B------:R-:W-:-:S10]  /*2be20*/  IMAD.MOV.U32 R13, RZ, RZ, R2 ;  /* 0x000000ffff0d7224 */ /* 0x000fd400078e0002 */
[----:B------:R-:W-:Y:S05]  /*2be30*/  WARPSYNC.COLLECTIVE R15, `(.L_x_1906) ;  /* 0x000000000f087348 */ /* 0x000fea0003c00000 */
[----:B------:R0:W1:Y:S02]  /*2be40*/  SHFL.UP P6, R14, R13, R12, R11 ;  /* 0x0400000c0d0e7389 */ /* 0x00006400000c000b */
[----:B01----:R-:W-:Y:S01]  /*2be50*/  ENDCOLLECTIVE ;  /* 0x000000000000791b */ /* 0x003fe20003800000 */
.L_x_1906:
[----:B------:R-:W-:Y:S02]  /*2be60*/  IMAD.MOV.U32 R12, RZ, RZ, 0x2 ;  /* 0x00000002ff0c7424 */ /* 0x000fe400078e00ff */
[----:B------:R-:W-:-:S05]  /*2be70*/  IMAD.MOV.U32 R3, RZ, RZ, R14 ;  /* 0x000000ffff037224 */ /* 0x000fca00078e000e */
[----:B------:R-:W-:-:S05]  /*2be80*/  SEL R3, R3, RZ, P1 ;  /* 0x000000ff03037207 */ /* 0x000fca0000800000 */
[----:B------:R-:W-:-:S04]  /*2be90*/  IMAD.IADD R3, R2, 0x1, R3 ;  /* 0x0000000102037824 */ /* 0x000fc800078e0203 */
[----:B------:R-:W-:-:S07]  /*2bea0*/  IMAD.MOV.U32 R13, RZ, RZ, R3 ;  /* 0x000000ffff0d7224 */ /* 0x000fce00078e0003 */
[----:B------:R-:W-:Y:S05]  /*2beb0*/  WARPSYNC.COLLECTIVE R15, `(.L_x_1907) ;  /* 0x000000000f087348 */ /* 0x000fea0003c00000 */
[----:B------:R0:W1:Y:S02]  /*2bec0*/  SHFL.UP P6, R14, R13, R12, R11 ;  /* 0x0400000c0d0e7389 */ /* 0x00006400000c000b */
[----:B01----:R-:W-:Y:S01]  /*2bed0*/  ENDCOLLECTIVE ;  /* 0x000000000000791b */ /* 0x003fe20003800000 */
.L_x_1907:
        /* <DEDUP_REMOVED lines=8> */
.L_x_1908:
        /* <DEDUP_REMOVED lines=8> */
.L_x_1909:
        /* <DEDUP_REMOVED lines=8> */
.L_x_1910:
[----:B------:R-:W-:Y:S02]  /*2c060*/  IMAD.MOV.U32 R12, RZ, RZ, 0x1f ;  /* 0x0000001fff0c7424 */ /* 0x000fe400078e00ff */
[----:B------:R-:W-:Y:S02]  /*2c070*/  IMAD.MOV.U32 R11, RZ, RZ, 0x1f ;  /* 0x0000001fff0b7424 */ /* 0x000fe400078e00ff */
[----:B------:R-:W-:-:S05]  /*2c080*/  IMAD.MOV.U32 R5, RZ, RZ, R14 ;  /* 0x000000ffff057224 */ /* 0x000fca00078e000e */
[----:B------:R-:W-:-:S05]  /*2c090*/  SEL R5, R5, RZ, P5 ;  /* 0x000000ff05057207 */ /* 0x000fca0002800000 */
[----:B------:R-:W-:-:S04]  /*2c0a0*/  IMAD.IADD R5, R3, 0x1, R5 ;  /* 0x0000000103057824 */ /* 0x000fc800078e0205 */
[----:B------:R-:W-:-:S07]  /*2c0b0*/  IMAD.MOV.U32 R13, RZ, RZ, R5 ;  /* 0x000000ffff0d7224 */ /* 0x000fce00078e0005 */
[----:B------:R-:W-:Y:S05]  /*2c0c0*/  WARPSYNC.COLLECTIVE R15, `(.L_x_1911) ;  /* 0x000000000f087348 */ /* 0x000fea0003c00000 */
[----:B------:R0:W1:Y:S02]  /*2c0d0*/  SHFL.IDX P6, R14, R13, R12, R11 ;  /* 0x0000000c0d0e7389 */ /* 0x00006400000c000b */
[----:B01----:R-:W-:Y:S01]  /*2c0e0*/  ENDCOLLECTIVE ;  /* 0x000000000000791b */ /* 0x003fe20003800000 */
.L_x_1911:
[----:B------:R-:W-:Y:S01]  /*2c0f0*/  IMAD.MOV.U32 R7, RZ, RZ, R14 ;  /* 0x000000ffff077224 */ /* 0x000fe200078e000e */
[----:B------:R-:W-:Y:S06]  /*2c100*/  BRA `(.L_x_1912) ;  /* 0xffffffa000787947 */ /* 0x000fec000383ffff */
.L_x_1707:
[----:B------:R-:W-:Y:S01]  /*2c110*/  BSSY B0, `(.L_x_1913) ;  /* 0x0000008000007945 */ /* 0x000fe20003800000 */
[----:B-----5:R-:W-:Y:S01]  /*2c120*/  IMAD.MOV.U32 R13, RZ, RZ, R2 ;  /* 0x000000ffff0d7224 */ /* 0x020fe200078e0002 */
[----:B------:R-:W-:Y:S01]  /*2c130*/  MOV R12, 0x1 ;  /* 0x00000001000c7802 */ /* 0x000fe20000000f00 */
[----:B------:R-:W-:Y:S02]  /*2c140*/  IMAD.MOV.U32 R11, RZ, RZ, RZ ;  /* 0x000000ffff0b7224 */ /* 0x000fe400078e00ff */
[----:B------:R-:W-:-:S07]  /*2c150*/  IMAD.MOV.U32 R15, RZ, RZ, -0x1 ;  /* 0xffffffffff0f7424 */ /* 0x000fce00078e00ff */
[----:B01----:R-:W-:Y:S05]  /*2c160*/  WARPSYNC.COLLECTIVE R15, `(.L_x_1914) ;  /* 0x000000000f087348 */ /* 0x003fea0003c00000 */
[----:B------:R2:W3:Y:S02]  /*2c170*/  SHFL.UP P6, R14, R13, R12, R11 ;  /* 0x0400000c0d0e7389 */ /* 0x0004e400000c000b */
[----:B0123--:R-:W-:Y:S01]  /*2c180*/  ENDCOLLECTIVE ;  /* 0x000000000000791b */ /* 0x00ffe20003800000 */
.L_x_1914:
[----:B------:R-:W-:Y:S05]  /*2c190*/  BSYNC B0 ;  /* 0x0000000000007941 */ /* 0x000fea0003800000 */
.L_x_1913:
[----:B------:R-:W-:Y:S02]  /*2c1a0*/  IMAD.MOV.U32 R3, RZ, RZ, R14 ;  /* 0x000000ffff037224 */ /* 0x000fe400078e000e */
[----:B------:R-:W-:Y:S02]  /*2c1b0*/  IMAD.MOV.U32 R12, RZ, RZ, 0x2 ;  /* 0x00000002ff0c7424 */ /* 0x000fe400078e00ff */
[----:B------:R-:W-:Y:S01]  /*2c1c0*/  IMAD.MOV.U32 R11, RZ, RZ, RZ ;  /* 0x000000ffff0b7224 */ /* 0x000fe200078e00ff */
[----:B------:R-:W-:Y:S01]  /*2c1d0*/  SEL R3, R3, RZ, P1 ;  /* 0x000000ff03037207 */ /* 0x000fe20000800000 */
[----:B------:R-:W-:-:S04]  /*2c1e0*/  IMAD.MOV.U32 R15, RZ, RZ, -0x1 ;  /* 0xffffffffff0f7424 */ /* 0x000fc800078e00ff */
[----:B------:R-:W-:-:S04]  /*2c1f0*/  IMAD.IADD R3, R2, 0x1, R3 ;  /* 0x0000000102037824 */ /* 0x000fc800078e0203 */
[----:B------:R-:W-:-:S07]  /*2c200*/  IMAD.MOV.U32 R13, RZ, RZ, R3 ;  /* 0x000000ffff0d7224 */ /* 0x000fce00078e0003 */
[----:B------:R-:W-:Y:S05]  /*2c210*/  WARPSYNC.COLLECTIVE R15, `(.L_x_1915) ;  /* 0x000000000f087348 */ /* 0x000fea0003c00000 */
[----:B------:R0:W1:Y:S02]  /*2c220*/  SHFL.UP P6, R14, R13, R12, R11 ;  /* 0x0400000c0d0e7389 */ /* 0x00006400000c000b */
[----:B01----:R-:W-:Y:S01]  /*2c230*/  ENDCOLLECTIVE ;  /* 0x000000000000791b */ /* 0x003fe20003800000 */
.L_x_1915:
[----:B------:R-:W-:Y:S01]  /*2c240*/  IMAD.MOV.U32 R12, RZ, RZ, 0x4 ;  /* 0x00000004ff0c7424 */ /* 0x000fe200078e00ff */
[----:B------:R-:W-:-:S04]  /*2c250*/  MOV R5, R14 ;  /* 0x0000000e00057202 */ /* 0x000fc80000000f00 */
[----:B------:R-:W-:-:S05]  /*2c260*/  SEL R5, R5, RZ, P2 ;  /* 0x000000ff05057207 */ /* 0x000fca0001000000 */
[----:B------:R-:W-:-:S04]  /*2c270*/  IMAD.IADD R3, R3, 0x1, R5 ;  /* 0x0000000103037824 */ /* 0x000fc800078e0205 */
[----:B------:R-:W-:-:S07]  /*2c280*/  IMAD.MOV.U32 R13, RZ, RZ, R3 ;  /* 0x000000ffff0d7224 */ /* 0x000fce00078e0003 */
[----:B------:R-:W-:Y:S05]  /*2c290*/  WARPSYNC.COLLECTIVE R15, `(.L_x_1916) ;  /* 0x000000000f087348 */ /* 0x000fea0003c00000 */
[----:B------:R0:W1:Y:S02]  /*2c2a0*/  SHFL.UP P6, R14, R13, R12, R11 ;  /* 0x0400000c0d0e7389 */ /* 0x00006400000c000b */
[----:B01----:R-:W-:Y:S01]  /*2c2b0*/  ENDCOLLECTIVE ;  /* 0x000000000000791b */ /* 0x003fe20003800000 */
.L_x_1916:
        /* <DEDUP_REMOVED lines=8> */
.L_x_1917:
        /* <DEDUP_REMOVED lines=8> */
.L_x_1918:
        /* <DEDUP_REMOVED lines=9> */
.L_x_1919:
[----:B------:R-:W-:Y:S01]  /*2c450*/  IMAD.MOV.U32 R7, RZ, RZ, R14 ;  /* 0x000000ffff077224 */ /* 0x000fe200078e000e */
[----:B------:R-:W-:Y:S06]  /*2c460*/  BRA `(.L_x_1920) ;  /* 0xffffffa000407947 */ /* 0x000fec000383ffff */
.L_x_1709:
[----:B------:R-:W-:Y:S01]  /*2c470*/  BSSY B0, `(.L_x_1921) ;  /* 0x0000006000007945 */ /* 0x000fe20003800000 */
[----:B------:R-:W-:Y:S02]  /*2c480*/  PLOP3.LUT P6, PT, P6, PT, PT, 0x8, 0x0 ;  /* 0x000000000000781c */ /* 0x000fe400037ce170 */
[----:B------:R-:W-:-:S11]  /*2c490*/  MOV R15, 0xffffffff ;  /* 0xffffffff000f7802 */ /* 0x000fd60000000f00 */
[----:B0-----:R-:W-:Y:S05]  /*2c4a0*/  WARPSYNC.COLLECTIVE R15, `(.L_x_1922) ;  /* 0x000000000f087348 */ /* 0x001fea0003c00000 */
[----:B------:R-:W-:Y:S01]  /*2c4b0*/  VOTE.ANY R14, PT, P6 ;  /* 0x00000000000e7806 */ /* 0x000fe200030e0100 */
[----:B0-----:R-:W-:Y:S06]  /*2c4c0*/  ENDCOLLECTIVE ;  /* 0x000000000000791b */ /* 0x001fec0003800000 */
.L_x_1922:
[----:B------:R-:W-:Y:S05]  /*2c4d0*/  BSYNC B0 ;  /* 0x0000000000007941 */ /* 0x000fea0003800000 */
.L_x_1921:
[----:B------:R-:W-:Y:S02]  /*2c4e0*/  IMAD.MOV.U32 R5, RZ, RZ, R14 ;  /* 0x000000ffff057224 */ /* 0x000fe400078e000e */
[----:B------:R-:W-:Y:S02]  /*2c4f0*/  IMAD.MOV.U32 R13, RZ, RZ, R2 ;  /* 0x000000ffff0d7224 */ /* 0x000fe400078e0002 */
[----:B------:R-:W0:Y:S01]  /*2c500*/  POPC R4, R5 ;  /* 0x0000000500047309 */ /* 0x000e220000000000 */
[----:B------:R-:W-:Y:S02]  /*2c510*/  IMAD.MOV.U32 R11, RZ, RZ, 0x1f ;  /* 0x0000001fff0b7424 */ /* 0x000fe400078e00ff */
[----:B------:R-:W-:Y:S02]  /*2c520*/  IMAD.MOV.U32 R15, RZ, RZ, -0x1 ;  /* 0xffffffffff0f7424 */ /* 0x000fe400078e00ff */
[----:B0-----:R-:W-:-:S07]  /*2c530*/  IMAD.MOV.U32 R12, RZ, RZ, R4 ;  /* 0x000000ffff0c7224 */ /* 0x001fce00078e0004 */
[----:B------:R-:W-:Y:S05]  /*2c540*/  WARPSYNC.COLLECTIVE R15, `(.L_x_1923) ;  /* 0x000000000f087348 */ /* 0x000fea0003c00000 */
[----:B------:R0:W1:Y:S02]  /*2c550*/  SHFL.IDX P6, R14, R13, R12, R11 ;  /* 0x0000000c0d0e7389 */ /* 0x00006400000c000b */
[----:B01----:R-:W-:Y:S01]  /*2c560*/  ENDCOLLECTIVE ;  /* 0x000000000000791b */ /* 0x003fe20003800000 */
.L_x_1923:
[----:B------:R-:W-:Y:S01]  /*2c570*/  IMAD.MOV.U32 R17, RZ, RZ, R14 ;  /* 0x000000ffff117224 */ /* 0x000fe200078e000e */
[----:B------:R-:W-:Y:S06]  /*2c580*/  BRA `(.L_x_1924) ;  /* 0xffffffa000347947 */ /* 0x000fec000383ffff */
.L_x_1711:
[----:B------:R-:W-:Y:S01]  /*2c590*/  BSSY B0, `(.L_x_1925) ;  /* 0x0000007000007945 */ /* 0x000fe20003800000 */
[----:B------:R-:W-:Y:S01]  /*2c5a0*/  IMAD.MOV.U32 R13, RZ, RZ, R6 ;  /* 0x000000ffff0d7224 */ /* 0x000fe200078e0006 */
[----:B------:R-:W-:Y:S01]  /*2c5b0*/  MOV R15, 0xffffffff ;  /* 0xffffffff000f7802 */ /* 0x000fe20000000f00 */
[----:B------:R-:W-:-:S07]  /*2c5c0*/  IMAD.MOV.U32 R11, RZ, RZ, 0x1f ;  /* 0x0000001fff0b7424 */ /* 0x000fce00078e00ff */
[----:B01----:R-:W-:Y:S05]  /*2c5d0*/  WARPSYNC.COLLECTIVE R15, `(.L_x_1926) ;  /* 0x000000000f087348 */ /* 0x003fea0003c00000 */
[----:B------:R2:W3:Y:S02]  /*2c5e0*/  SHFL.IDX P6, R14, R13, R12, R11 ;  /* 0x0000000c0d0e7389 */ /* 0x0004e400000c000b */
[----:B0123--:R-:W-:Y:S01]  /*2c5f0*/  ENDCOLLECTIVE ;  /* 0x000000000000791b */ /* 0x00ffe20003800000 */
.L_x_1926:
[----:B------:R-:W-:Y:S05]  /*2c600*/  BSYNC B0 ;  /* 0x0000000000007941 */ /* 0x000fea0003800000 */
.L_x_1925:
[----:B------:R-:W-:Y:S01]  /*2c610*/  IMAD.MOV.U32 R6, RZ, RZ, R14 ;  /* 0x000000ffff067224 */ /* 0x000fe200078e000e */
[----:B------:R-:W-:Y:S06]  /*2c620*/  BRA `(.L_x_1927) ;  /* 0xffffffa000287947 */ /* 0x000fec000383ffff */
.L_x_1715:
[----:B0-----:R0:W1:Y:S02]  /*2c630*/  SYNCS.PHASECHK.TRANS64.TRYWAIT P0, [R0+URZ+0x28420], R3 ;  /* 0x02842003000075a7 */ /* 0x001064000800017f */
[----:B-1----:R-:W-:Y:S05]  /*2c640*/  @!P0 NANOSLEEP.SYNCS 0x989680 ;  /* 0x009896800000895d */ /* 0x002fea0003900000 */
[----:B------:R-:W1:Y:S02]  /*2c650*/  @!P0 SYNCS.PHASECHK.TRANS64 P0, [R0+URZ+0x28420], R3 ;  /* 0x02842003000085a7 */ /* 0x000e64000800007f */
[----:B-1----:R-:W-:Y:S05]  /*2c660*/  @!P0 BRA `(.L_x_1715) ;  /* 0xfffffffc00f08947 */ /* 0x002fea000383ffff */
[----:B------:R-:W-:Y:S05]  /*2c670*/  BRA `(.L_x_1928) ;  /* 0xffffffa400b07947 */ /* 0x000fea000383ffff */
.L_x_1716:
[----:B------:R-:W1:Y:S01]  /*2c680*/  S2R R2, SR_TID.X ;  /* 0x0000000000027919 */ /* 0x000e620000002100 */
[----:B------:R-:W-:Y:S01]  /*2c690*/  BSSY B0, `(.L_x_1929) ;  /* 0x000000a000007945 */ /* 0x000fe20003800000 */
[----:B--2---:R-:W-:Y:S02]  /*2c6a0*/  IMAD.MOV.U32 R12, RZ, RZ, RZ ;  /* 0x000000ffff0c7224 */ /* 0x004fe400078e00ff */
        /* <DEDUP_REMOVED lines=8> */
.L_x_1930:
[----:B------:R-:W-:Y:S05]  /*2c730*/  BSYNC B0 ;  /* 0x0000000000007941 */ /* 0x000fea0003800000 */
.L_x_1929:
[----:B------:R-:W-:Y:S05]  /*2c740*/  BRA `(.L_x_1931) ;  /* 0xffffffa400987947 */ /* 0x000fea000383ffff */
.L_x_1717:
[----:B------:R-:W-:Y:S01]  /*2c750*/  BSSY B0, `(.L_x_1932) ;  /* 0x0000006000007945 */ /* 0x000fe20003800000 */
[----:B------:R-:W-:-:S07]  /*2c760*/  IMAD.MOV.U32 R15, RZ, RZ, -0x1 ;  /* 0xffffffffff0f7424 */ /* 0x000fce00078e00ff */
[----:B012---:R-:W-:Y:S05]  /*2c770*/  WARPSYNC.COLLECTIVE R15, `(.L_x_1933) ;  /* 0x000000000f0c7348 */ /* 0x007fea0003c00000 */
[----:B------:R-:W-:Y:S02]  /*2c780*/  ELECT P6, UR62, PT ;  /* 0x00000000003e782f */ /* 0x000fe400038c0000 */
[----:B------:R-:W-:Y:S01]  /*2c790*/  MOV R14, UR62 ;  /* 0x0000003e000e7c02 */ /* 0x000fe20008000f00 */
[----:B012---:R-:W-:Y:S10]  /*2c7a0*/  ENDCOLLECTIVE ;  /* 0x000000000000791b */ /* 0x007ff40003800000 */
.L_x_1933:
[----:B------:R-:W-:Y:S05]  /*2c7b0*/  BSYNC B0 ;  /* 0x0000000000007941 */ /* 0x000fea0003800000 */
.L_x_1932:
[----:B------:R-:W-:Y:S05]  /*2c7c0*/  BRA `(.L_x_1934) ;  /* 0xffffffa4008c7947 */ /* 0x000fea000383ffff */
.L_x_1719:
[----:B0-----:R0:W1:Y:S02]  /*2c7d0*/  SYNCS.PHASECHK.TRANS64.TRYWAIT P1, [R6+URZ], R5 ;  /* 0x00000005060075a7 */ /* 0x001064000802017f */
[----:B-1----:R-:W-:Y:S05]  /*2c7e0*/  @!P1 NANOSLEEP.SYNCS 0x989680 ;  /* 0x009896800000995d */ /* 0x002fea0003900000 */
[----:B------:R-:W1:Y:S02]  /*2c7f0*/  @!P1 SYNCS.PHASECHK.TRANS64 P1, [R6+URZ], R5 ;  /* 0x00000005060095a7 */ /* 0x000e64000802007f */
[----:B-1----:R-:W-:Y:S05]  /*2c800*/  @!P1 BRA `(.L_x_1719) ;  /* 0xfffffffc00f09947 */ /* 0x002fea000383ffff */
[----:B------:R-:W-:Y:S05]  /*2c810*/  BRA `(.L_x_1935) ;  /* 0xffffffa400c87947 */ /* 0x000fea000383ffff */
.L_x_1720:
[----:B-1----:R1:W3:Y:S02]  /*2c820*/  SYNCS.PHASECHK.TRANS64.TRYWAIT P1, [R7+URZ], R2 ;  /* 0x00000002070075a7 */ /* 0x0022e4000802017f */
[----:B---3--:R-:W-:Y:S05]  /*2c830*/  @!P1 NANOSLEEP.SYNCS 0x989680 ;  /* 0x009896800000995d */ /* 0x008fea0003900000 */
[----:B------:R-:W3:Y:S02]  /*2c840*/  @!P1 SYNCS.PHASECHK.TRANS64 P1, [R7+URZ], R2 ;  /* 0x00000002070095a7 */ /* 0x000ee4000802007f */
[----:B---3--:R-:W-:Y:S05]  /*2c850*/  @!P1 BRA `(.L_x_1720) ;  /* 0xfffffffc00f09947 */ /* 0x008fea000383ffff */
[----:B------:R-:W-:Y:S05]  /*2c860*/  BRA `(.L_x_1936) ;  /* 0xffffffa400bc7947 */ /* 0x000fea000383ffff */
.L_x_1722:
[----:B---3--:R3:W4:Y:S02]  /*2c870*/  SYNCS.PHASECHK.TRANS64.TRYWAIT P1, [R4+URZ+0x28460], R5 ;  /* 0x02846005040075a7 */ /* 0x008724000802017f */
[----:B----4-:R-:W-:Y:S05]  /*2c880*/  @!P1 NANOSLEEP.SYNCS 0x989680 ;  /* 0x009896800000995d */ /* 0x010fea0003900000 */
[----:B------:R-:W4:Y:S02]  /*2c890*/  @!P1 SYNCS.PHASECHK.TRANS64 P1, [R4+URZ+0x28460], R5 ;  /* 0x02846005040095a7 */ /* 0x000f24000802007f */
[----:B----4-:R-:W-:Y:S05]  /*2c8a0*/  @!P1 BRA `(.L_x_1722) ;  /* 0xfffffffc00f09947 */ /* 0x010fea000383ffff */
[----:B------:R-:W-:Y:S05]  /*2c8b0*/  BRA `(.L_x_1937) ;  /* 0xffffffa400c07947 */ /* 0x000fea000383ffff */
.L_x_1724:
[----:B----4-:R4:W0:Y:S02]  /*2c8c0*/  SYNCS.PHASECHK.TRANS64.TRYWAIT P1, [R3+URZ+0x28460], R2 ;  /* 0x02846002030075a7 */ /* 0x010824000802017f */
[----:B0-----:R-:W-:Y:S05]  /*2c8d0*/  @!P1 NANOSLEEP.SYNCS 0x989680 ;  /* 0x009896800000995d */ /* 0x001fea0003900000 */
[----:B------:R-:W0:Y:S02]  /*2c8e0*/  @!P1 SYNCS.PHASECHK.TRANS64 P1, [R3+URZ+0x28460], R2 ;  /* 0x02846002030095a7 */ /* 0x000e24000802007f */
[----:B0-----:R-:W-:Y:S05]  /*2c8f0*/  @!P1 BRA `(.L_x_1724) ;  /* 0xfffffffc00f09947 */ /* 0x001fea000383ffff */
[----:B------:R-:W-:Y:S05]  /*2c900*/  BRA `(.L_x_1938) ;  /* 0xffffffa400c07947 */ /* 0x000fea000383ffff */
.L_x_1726:
[----:B------:R0:W0:Y:S02]  /*2c910*/  SYNCS.PHASECHK.TRANS64.TRYWAIT P0, [R4+URZ+0x28480], R5 ;  /* 0x02848005040075a7 */ /* 0x000024000800017f */
[----:B0-----:R-:W-:Y:S05]  /*2c920*/  @!P0 NANOSLEEP.SYNCS 0x989680 ;  /* 0x009896800000895d */ /* 0x001fea0003900000 */
[----:B------:R-:W0:Y:S02]  /*2c930*/  @!P0 SYNCS.PHASECHK.TRANS64 P0, [R4+URZ+0x28480], R5 ;  /* 0x02848005040085a7 */ /* 0x000e24000800007f */
[----:B0-----:R-:W-:Y:S05]  /*2c940*/  @!P0 BRA `(.L_x_1726) ;  /* 0xfffffffc00f08947 */ /* 0x001fea000383ffff */
[----:B------:R-:W-:Y:S05]  /*2c950*/  BRA `(.L_x_1727) ;  /* 0xffffffa400bc7947 */ /* 0x000fea000383ffff */
.L_x_1939:
        /* <DEDUP_REMOVED lines=10> */
.L_x_12958:


//--------------------- .text._ZN7cutlass13device_kernelIN5flash11enable_sm90INS1_16FlashAttnFwdSm90INS1_25CollectiveMainloopFwdSm90ILi2EN4cute5tupleIJNS5_1CILi1EEES8_S8_EEENS6_IJNS7_ILi128EEESA_NS7_ILi256EEEEEELi256ENS_12float_e4m3_tEfNS_4arch4Sm90ELb1ELb0ELb1ELb0ELb0ELb0ELb0ELb1ELb1ELb1ELb0ELb0EEENS1_21CollectiveEpilogueFwdINS6_IJSA_SB_SA_EEES9_NS_10bfloat16_tESF_Li256ELb0ELb1ELb0ELb1EEENS1_30DynamicPersistentTileSchedulerILi256ELi128ELb0ELb1ELb1EEEEEEEEEvNT_6ParamsE --------------------------
	.section	.text._ZN7cutlass13device_kernelIN5flash11enable_sm90INS1_16FlashAttnFwdSm90INS1_25CollectiveMainloopFwdSm90ILi2EN4cute5tupleIJNS5_1CILi1EEES8_S8_EEENS6_IJNS7_ILi128EEESA_NS7_ILi256EEEEEELi256ENS_12float_e4m3_tEfNS_4arch4Sm90ELb1ELb0ELb1ELb0ELb0ELb0ELb0ELb1ELb1ELb1ELb0ELb0EEENS1_21CollectiveEpilogueFwdINS6_IJSA_SB_SA_EEES9_NS_10bfloat16_tESF_Li256ELb0ELb1ELb0ELb1EEENS1_30DynamicPersistentTileSchedulerILi256ELi128ELb0ELb1ELb1EEEEEEEEEvNT_6ParamsE,"ax",@progbits
	.align	128
.text._ZN7cutlass13device_kernelIN5flash11enable_sm90INS1_16FlashAttnFwdSm90INS1_25CollectiveMainloopFwdSm90ILi2EN4cute5tupleIJNS5_1CILi1EEES8_S8_EEENS6_IJNS7_ILi128EEESA_NS7_ILi256EEEEEELi256ENS_12float_e4m3_tEfNS_4arch4Sm90ELb1ELb0ELb1ELb0ELb0ELb0ELb0ELb1ELb1ELb1ELb0ELb0EEENS1_21CollectiveEpilogueFwdINS6_IJSA_SB_SA_EEES9_NS_10bfloat16_tESF_Li256ELb0ELb1ELb0ELb1EEENS1_30DynamicPersistentTileSchedulerILi256ELi128ELb0ELb1ELb1EEEEEEEEEvNT_6ParamsE:
        .type           _ZN7cutlass13device_kernelIN5flash11enable_sm90INS1_16FlashAttnFwdSm90INS1_25CollectiveMainloopFwdSm90ILi2EN4cute5tupleIJNS5_1CILi1EEES8_S8_EEENS6_IJNS7_ILi128EEESA_NS7_ILi256EEEEEELi256ENS_12float_e4m3_tEfNS_4arch4Sm90ELb1ELb0ELb1ELb0ELb0ELb0ELb0ELb1ELb1ELb1ELb0ELb0EEENS1_21CollectiveEpilogueFwdINS6_IJSA_SB_SA_EEES9_NS_10bfloat16_tESF_Li256ELb0ELb1ELb0ELb1EEENS1_30DynamicPersistentTileSchedulerILi256ELi128ELb0ELb1ELb1EEEEEEEEEvNT_6ParamsE,@function
        .size           _ZN7cutlass13device_kernelIN5flash11enable_sm90INS1_16FlashAttnFwdSm90INS1_25CollectiveMainloopFwdSm90ILi2EN4cute5tupleIJNS5_1CILi1EEES8_S8_EEENS6_IJNS7_ILi128EEESA_NS7_ILi256EEEEEELi256ENS_12float_e4m3_tEfNS_4arch4Sm90ELb1ELb0ELb1ELb0ELb0ELb0ELb0ELb1ELb1ELb1ELb0ELb0EEENS1_21CollectiveEpilogueFwdINS6_IJSA_SB_SA_EEES9_NS_10bfloat16_tESF_Li256ELb0ELb1ELb0ELb1EEENS1_30DynamicPersistentTileSchedulerILi256ELi128ELb0ELb1ELb1EEEEEEEEEvNT_6ParamsE,(.L_x_12959 - _ZN7cutlass13device_kernelIN5flash11enable_sm90INS1_16FlashAttnFwdSm90INS1_25CollectiveMainloopFwdSm90ILi2EN4cute5tupleIJNS5_1CILi1EEES8_S8_EEENS6_IJNS7_ILi128EEESA_NS7_ILi256EEEEEELi256ENS_12float_e4m3_tEfNS_4arch4Sm90ELb1ELb0ELb1ELb0ELb0ELb0ELb0ELb1ELb1ELb1ELb0ELb0EEENS1_21CollectiveEpilogueFwdINS6_IJSA_SB_SA_EEES9_NS_10bfloat16_tESF_Li256ELb0ELb1ELb0ELb1EEENS1_30DynamicPersistentTileSchedulerILi256ELi128ELb0ELb1ELb1EEEEEEEEEvNT_6ParamsE)
        .other          _ZN7cutlass13device_kernelIN5flash11enable_sm90INS1_16FlashAttnFwdSm90INS1_25CollectiveMainloopFwdSm90ILi2EN4cute5tupleIJNS5_1CILi1EEES8_S8_EEENS6_IJNS7_ILi128EEESA_NS7_ILi256EEEEEELi256ENS_12float_e4m3_tEfNS_4arch4Sm90ELb1ELb0ELb1ELb0ELb0ELb0ELb0ELb1ELb1ELb1ELb0ELb0EEENS1_21CollectiveEpilogueFwdINS6_IJSA_SB_SA_EEES9_NS_10bfloat16_tESF_Li256ELb0ELb1ELb0ELb1EEENS1_30DynamicPersistentTileSchedulerILi256ELi128ELb0ELb1ELb1EEEEEEEEEvNT_6ParamsE,@"STO_CUDA_ENTRY STV_DEFAULT"
_ZN7cutlass13device_kernelIN5flash11enable_sm90INS1_16FlashAttnFwdSm90INS1_25CollectiveMainloopFwdSm90ILi2EN4cute5tupleIJNS5_1CILi1EEES8_S8_EEENS6_IJNS7_ILi128EEESA_NS7_ILi256EEEEEELi256ENS_12float_e4m3_tEfNS_4arch4Sm90ELb1ELb0ELb1ELb0ELb0ELb0ELb0ELb1ELb1ELb1ELb0ELb0EEENS1_21CollectiveEpilogueFwdINS6_IJSA_SB_SA_EEES9_NS_10bfloat16_tESF_Li256ELb0ELb1ELb0ELb1EEENS1_30DynamicPersistentTileSchedulerILi256ELi128ELb0ELb1ELb1EEEEEEEEEvNT_6ParamsE:
        /* <DEDUP_REMOVED lines=18> */
.L_x_1941:
[----:B------:R-:W-:Y:S05]  /*0120*/  BSYNC B0 ;  /* 0x0000000000007941 */ /* 0x000fea0003800000 */
.L_x_1940:
        /* <DEDUP_REMOVED lines=41> */
.L_x_1942:
        /* <DEDUP_REMOVED lines=22> */
.L_x_1943:
        /* <DEDUP_REMOVED lines=18> */
.L_x_1944:
        /* <DEDUP_REMOVED lines=22> */
.L_x_1945:
        /* <DEDUP_REMOVED lines=22> */
.L_x_1946:
[----:B------:R-:W-:Y:S01]  /*0900*/  PLOP3.LUT P0, PT, PT, PT, UP0, 0x80, 0x0 ;  /* 0x000000000000781c */ /* 0x000fe20003f0f008 */
[----:B------:R-:W-:Y:S01]  /*0910*/  UMOV UR38, 0x1 ;  /* 0x0000000100267882 */ /* 0x000fe20000000000 */
[----:B------:R-:W-:Y:S01]  /*0920*/  NOP ;  /* 0x0000000000007918 */ /* 0x000fe20000000000 */
[----:B------:R-:W-:Y:S01]  /*0930*/  USEL UR38, UR38, 0x2, !UP0 ;  /* 0x0000000226267887 */ /* 0x000fe2000c000000 */
[----:B------:R-:W-:Y:S01]  /*0940*/  ULDC.64 UR46, c[0x0][0x208] ;  /* 0x00008200002e7ab9 */ /* 0x000fe20000000a00 */
[----:B012-4-:R-:W-:Y:S08]  /*0950*/  BAR.SYNC.DEFER_BLOCKING 0x0 ;  /* 0x0000000000007b1d */ /* 0x017ff00000010000 */
[----:B------:R-:W-:Y:S05]  /*0960*/  @!P0 BRA `(.L_x_1947) ;  /* 0x000000e400988947 */ /* 0x000fea0003800000 */
.L_x_1948:
        /* <DEDUP_REMOVED lines=23> */
[-C--:B------:R-:W-:Y:S01]  /*0ae0*/  LEA.HI R3, R0, R12.reuse, RZ, 0x4 ;  /* 0x0000000c00037211 */ /* 0x080fe200078f20ff */
[----:B------:R-:W-:Y:S01]  /*0af0*/  IMAD.SHL.U32 R5, R4, 0x20, RZ ;  /* 0x0000002004057824 */ /* 0x000fe200078e00ff */
[----:B------:R-:W-:Y:S01]  /*0b00*/  LEA.HI R11, R0, R12, RZ, 0x2 ;  /* 0x0000000c000b7211 */ /* 0x000fe200078f10ff */
[----:B------:R-:W-:Y:S01]  /*0b10*/  IMAD.IADD R234, R12, 0x1, -R234 ;  /* 0x000000010cea7824 */ /* 0x000fe200078e0aea */
[----:B------:R-:W-:-:S02]  /*0b20*/  SHF.R.S32.HI R6, RZ, 0x4, R3 ;  /* 0x00000004ff067819 */ /* 0x000fc40000011403 */
[----:B------:R-:W-:Y:S02]  /*0b30*/  LOP3.LUT R4, R3, 0x3fffff0, RZ, 0xc0, !PT ;  /* 0x03fffff003047812 */ /* 0x000fe400078ec0ff */
[----:B------:R-:W-:Y:S02]  /*0b40*/  SHF.R.S32.HI R7, RZ, 0x1f, R234 ;  /* 0x0000001fff077819 */ /* 0x000fe400000114ea */
[----:B------:R-:W-:Y:S01]  /*0b50*/  LOP3.LUT R11, R11, 0xfffffffc, RZ, 0xc0, !PT ;  /* 0xfffffffc0b0b7812 */ /* 0x000fe200078ec0ff */
[----:B------:R-:W-:Y:S01]  /*0b60*/  IMAD.IADD R4, R12, 0x1, -R4 ;  /* 0x000000010c047824 */ /* 0x000fe200078e0a04 */
[----:B------:R-:W-:Y:S02]  /*0b70*/  LEA.HI R8, R7, R234, RZ, 0x2 ;  /* 0x000000ea07087211 */ /* 0x000fe400078f10ff */
[----:B------:R-:W-:Y:S01]  /*0b80*/  LEA.HI R0, R0, R12, RZ, 0x3 ;  /* 0x0000000c00007211 */ /* 0x000fe200078f18ff */
[----:B------:R-:W-:Y:S01]  /*0b90*/  IMAD.IADD R11, R12, 0x1, -R11 ;  /* 0x000000010c0b7824 */ /* 0x000fe200078e0a0b */
[----:B------:R-:W-:-:S02]  /*0ba0*/  SHF.R.S32.HI R9, RZ, 0x2, R8 ;  /* 0x00000002ff097819 */ /* 0x000fc40000011408 */
[----:B------:R-:W-:Y:S02]  /*0bb0*/  SHF.R.S32.HI R10, RZ, 0x1f, R8 ;  /* 0x0000001fff0a7819 */ /* 0x000fe40000011408 */
[----:B------:R-:W-:Y:S02]  /*0bc0*/  SHF.R.S32.HI R235, RZ, 0x7, R2 ;  /* 0x00000007ffeb7819 */ /* 0x000fe40000011402 */
[----:B------:R-:W-:Y:S02]  /*0bd0*/  LEA.HI R10, R10, R9, RZ, 0x3 ;  /* 0x000000090a0a7211 */ /* 0x000fe400078f18ff */
[----:B------:R-:W-:Y:S02]  /*0be0*/  LEA.HI R3, R3, R6, RZ, 0x1 ;  /* 0x0000000603037211 */ /* 0x000fe400078f08ff */
[----:B------:R-:W-:Y:S02]  /*0bf0*/  LOP3.LUT R5, R5, 0xfffffc00, RZ, 0xc0, !PT ;  /* 0xfffffc0005057812 */ /* 0x000fe400078ec0ff */
[----:B------:R-:W-:-:S02]  /*0c00*/  LOP3.LUT R232, R0, 0xfffffff8, RZ, 0xc0, !PT ;  /* 0xfffffff800e87812 */ /* 0x000fc400078ec0ff */
[----:B------:R-:W-:Y:S01]  /*0c10*/  LOP3.LUT R10, R10, 0xfffffff8, RZ, 0xc0, !PT ;  /* 0xfffffff80a0a7812 */ /* 0x000fe200078ec0ff */
[----:B------:R-:W-:Y:S01]  /*0c20*/  IMAD R4, R4, 0x40, R5 ;  /* 0x0000004004047824 */ /* 0x000fe200078e0205 */
[----:B------:R-:W-:Y:S01]  /*0c30*/  LEA.HI R7, R7, R234, RZ, 0x5 ;  /* 0x000000ea07077211 */ /* 0x000fe200078f28ff */
[----:B------:R-:W-:Y:S01]  /*0c40*/  IMAD.IADD R232, R12, 0x1, -R232 ;  /* 0x000000010ce87824 */ /* 0x000fe200078e0ae8 */
[----:B------:R-:W-:Y:S01]  /*0c50*/  LEA.HI R2, R2, R235, RZ, 0x1 ;  /* 0x000000eb02027211 */ /* 0x000fe200078f08ff */
[----:B------:R-:W-:Y:S01]  /*0c60*/  IMAD.IADD R10, R9, 0x1, -R10 ;  /* 0x00000001090a7824 */ /* 0x000fe200078e0a0a */
[----:B------:R-:W-:Y:S01]  /*0c70*/  LOP3.LUT R3, R3, 0x1ffffffe, RZ, 0xc0, !PT ;  /* 0x1ffffffe03037812 */ /* 0x000fe200078ec0ff */
[----:B------:R-:W-:Y:S01]  /*0c80*/  IMAD.SHL.U32 R16, R232, 0x8, RZ ;  /* 0x00000008e8107824 */ /* 0x000fe200078e00ff */
[----:B------:R-:W-:Y:S02]  /*0c90*/  SHF.R.S32.HI R7, RZ, 0x5, R7 ;  /* 0x00000005ff077819 */ /* 0x000fe40000011407 */
[----:B------:R-:W-:Y:S01]  /*0ca0*/  LEA.HI R5, R11, R11, RZ, 0x1 ;  /* 0x0000000b0b057211 */ /* 0x000fe200078f08ff */
[----:B------:R-:W-:Y:S01]  /*0cb0*/  IMAD.IADD R3, R6, 0x1, -R3 ;  /* 0x0000000106037824 */ /* 0x000fe200078e0a03 */
        /* <DEDUP_REMOVED lines=9> */
[----:B------:R-:W-:-:S02]  /*0d50*/  VIADD R23, R16, 0xc0 ;  /* 0x000000c010177836 */ /* 0x000fc40000000000 */
[----:B------:R-:W-:Y:S02]  /*0d60*/  IMAD.IADD R11, R11, 0x1, -R6 ;  /* 0x000000010b0b7824 */ /* 0x000fe400078e0a06 */
[----:B------:R-:W-:Y:S01]  /*0d70*/  IMAD R236, R2, 0x40, R7 ;  /* 0x0000004002ec7824 */ /* 0x000fe200078e0207 */
[----:B------:R-:W-:Y:S01]  /*0d80*/  SHF.R.S32.HI R2, RZ, 0x1f, R19 ;  /* 0x0000001fff027819 */ /* 0x000fe20000011413 */
[----:B------:R-:W-:Y:S01]  /*0d90*/  IMAD R237, R3, 0x8, R4 ;  /* 0x0000000803ed7824 */ /* 0x000fe200078e0204 */
[----:B------:R-:W-:Y:S01]  /*0da0*/  SHF.R.S32.HI R3, RZ, 0x1f, R22 ;  /* 0x0000001fff037819 */ /* 0x000fe20000011416 */
[----:B------:R-:W-:Y:S01]  /*0db0*/  IMAD.IADD R17, R234, 0x1, -R17 ;  /* 0x00000001ea117824 */ /* 0x000fe200078e0a11 */
[----:B------:R-:W-:Y:S01]  /*0dc0*/  SHF.R.S32.HI R0, RZ, 0x1f, R23 ;  /* 0x0000001fff007819 */ /* 0x000fe20000011417 */
[----:B------:R-:W-:-:S07]  /*0dd0*/  IMAD R18, R11, 0x8, R236 ;  /* 0x000000080b127824 */ /* 0x000fce00078e02ec */
.L_x_2002:
        /* <DEDUP_REMOVED lines=21> */
.L_x_1949:
[----:B------:R-:W-:Y:S01]  /*0f30*/  ULDC UR7, c[0x0][0xc54] ;  /* 0x0003150000077ab9 */ /* 0x000fe20000000800 */
[----:B------:R-:W-:Y:S01]  /*0f40*/  UMOV UR6, UR9 ;  /* 0x0000000900067c82 */ /* 0x000fe20008000000 */
[----:B------:R-:W-:-:S11]  /*0f50*/  UISETP.NE.AND UP0, UPT, UR7, 0x1, UPT ;  /* 0x000000010700788c */ /* 0x000fd6000bf05270 */
[----:B------:R-:W-:Y:S02]  /*0f60*/  @UP0 ULDC.64 UR10, c[0x0][0xc58] ;  /* 0x00031600000a0ab9 */ /* 0x000fe40000000a00 */
[----:B------:R-:W-:-:S04]  /*0f70*/  UIMAD.WIDE.U32 UR4, UR9, UR10, URZ ;  /* 0x0000000a090472a5 */ /* 0x000fc8000f8e003f */
[----:B------:R-:W-:-:S04]  /*0f80*/  @UP0 USHF.R.U32.HI UR6, URZ, UR11, UR5 ;  /* 0x0000000b3f060299 */ /* 0x000fc80008011605 */
[----:B------:R-:W-:-:S12]  /*0f90*/  UIMAD UR4, UR6, UR7, URZ ;  /* 0x00000007060472a4 */ /* 0x000fd8000f8e023f */
.L_x_1950:
[----:B------:R-:W-:Y:S01]  /*0fa0*/  ULDC.64 UR10, c[0x0][0x418] ;  /* 0x00010600000a7ab9 */ /* 0x000fe20000000a00 */
[----:B------:R-:W-:Y:S01]  /*0fb0*/  ULOP3.LUT UR6, URZ, UR6, URZ, 0x33, !UPT ;  /* 0x000000063f067292 */ /* 0x000fe2000f8e333f */
[----:B------:R-:W-:Y:S01]  /*0fc0*/  PLOP3.LUT P0, PT, PT, PT, PT, 0x80, 0x0 ;  /* 0x000000000000781c */ /* 0x000fe20003f0f070 */
[----:B------:R-:W-:Y:S01]  /*0fd0*/  UISETP.NE.U32.AND UP0, UPT, UR10, URZ, UPT ;  /* 0x0000003f0a00728c */ /* 0x000fe2000bf05070 */
[----:B------:R-:W-:Y:S01]  /*0fe0*/  IMAD.MOV.U32 R0, RZ, RZ, RZ ;  /* 0x000000ffff007224 */ /* 0x000fe200078e00ff */
[----:B------:R-:W-:Y:S01]  /*0ff0*/  ULDC UR5, c[0x0][0xc3c] ;  /* 0x00030f0000057ab9 */ /* 0x000fe20000000800 */
[----:B------:R-:W-:Y:S01]  /*1000*/  UIADD3 UR4, UR9, -UR4, URZ ;  /* 0x8000000409047290 */ /* 0x000fe2000fffe03f */
[----:B------:R-:W-:Y:S01]  /*1010*/  IMAD.MOV.U32 R2, RZ, RZ, RZ ;  /* 0x000000ffff027224 */ /* 0x000fe200078e00ff */
[----:B------:R-:W-:Y:S01]  /*1020*/  UISETP.NE.AND.EX UP0, UPT, UR11, URZ, UPT, UP0 ;  /* 0x0000003f0b00728c */ /* 0x000fe2000bf05300 */
[----:B------:R-:W-:Y:S01]  /*1030*/  CS2R R150, SRZ ;  /* 0x0000000000967805 */ /* 0x000fe2000001ff00 */
[----:B------:R-:W-:Y:S01]  /*1040*/  UIADD3 UR6, UR6, UR5, URZ ;  /* 0x0000000506067290 */ /* 0x000fe2000fffe03f */
[----:B------:R-:W-:Y:S01]  /*1050*/  CS2R R26, SRZ ;  /* 0x00000000001a7805 */ /* 0x000fe2000001ff00 */
[----:B------:R-:W-:Y:S01]  /*1060*/  ULDC UR11, c[0x0][0x448] ;  /* 0x00011200000b7ab9 */ /* 0x000fe20000000800 */
[----:B------:R-:W-:Y:S01]  /*1070*/  ULDC UR10, c[0x0][0xc54] ;  /* 0x00031500000a7ab9 */ /* 0x000fe20000000800 */
[----:B------:R-:W-:Y:S01]  /*1080*/  UISETP.NE.AND UP2, UPT, UR11, 0x1, UPT ;  /* 0x000000010b00788c */ /* 0x000fe2000bf45270 */
[----:B------:R-:W-:Y:S01]  /*1090*/  CS2R R92, SRZ ;  /* 0x00000000005c7805 */ /* 0x000fe2000001ff00 */
[----:B------:R-:W-:Y:S01]  /*10a0*/  USHF.L.U32 UR36, UR6, 0x7, URZ ;  /* 0x0000000706247899 */ /* 0x000fe2000800063f */
[----:B------:R-:W-:Y:S01]  /*10b0*/  CS2R R144, SRZ ;  /* 0x0000000000907805 */ /* 0x000fe2000001ff00 */
[----:B------:R-:W-:Y:S01]  /*10c0*/  UIMAD UR10, UR8, UR10, UR4 ;  /* 0x0000000a080a72a4 */ /* 0x000fe2000f8e0204 */
[----:B------:R-:W-:Y:S01]  /*10d0*/  CS2R R142, SRZ ;  /* 0x00000000008e7805 */ /* 0x000fe2000001ff00 */
[----:B------:R-:W-:Y:S01]  /*10e0*/  UIADD3 UR6, UR36, 0x7f, URZ ;  /* 0x0000007f24067890 */ /* 0x000fe2000fffe03f */
[----:B------:R-:W-:Y:S01]  /*10f0*/  CS2R R30, SRZ ;  /* 0x00000000001e7805 */ /* 0x000fe2000001ff00 */
[----:B------:R-:W-:Y:S01]  /*1100*/  ULDC UR49, c[0x0][0x424] ;  /* 0x0001090000317ab9 */ /* 0x000fe20000000800 */
[----:B------:R-:W-:Y:S01]  /*1110*/  ULDC UR7, c[0x0][0x288] ;  /* 0x0000a20000077ab9 */ /* 0x000fe20000000800 */
[----:B------:R-:W-:Y:S01]  /*1120*/  USEL UR49, UR49, 0x1, UP0 ;  /* 0x0000000131317887 */ /* 0x000fe20008000000 */
[----:B------:R-:W-:Y:S01]  /*1130*/  CS2R R84, SRZ ;  /* 0x0000000000547805 */ /* 0x000fe2000001ff00 */
[----:B------:R-:W-:Y:S01]  /*1140*/  @UP2 ULDC UR4, c[0x0][0x44c] ;  /* 0x0001130000042ab9 */ /* 0x000fe20000000800 */
[----:B------:R-:W-:Y:S01]  /*1150*/  UIADD3 UR7, -UR7, 0x80, URZ ;  /* 0x0000008007077890 */ /* 0x000fe2000fffe13f */
[----:B------:R-:W-:Y:S01]  /*1160*/  CS2R R136, SRZ ;  /* 0x0000000000887805 */ /* 0x000fe2000001ff00 */
[----:B------:R-:W-:Y:S01]  /*1170*/  UIMAD.WIDE.U32 UR4, UR6, UR4, URZ ;  /* 0x00000004060472a5 */ /* 0x000fe2000f8e003f */
[----:B------:R-:W-:Y:S01]  /*1180*/  CS2R R134, SRZ ;  /* 0x0000000000867805 */ /* 0x000fe2000001ff00 */
[----:B------:R-:W-:Y:S01]  /*1190*/  ULDC UR9, c[0x0][0x2f0] ;  /* 0x0000bc0000097ab9 */ /* 0x000fe20000000800 */
[----:B------:R-:W-:Y:S01]  /*11a0*/  @UP2 ULDC UR11, c[0x0][0x450] ;  /* 0x00011400000b2ab9 */ /* 0x000fe20000000800 */
[----:B------:R-:W-:Y:S01]  /*11b0*/  UIMAD UR7, UR49, UR9, UR7 ;  /* 0x00000009310772a4 */ /* 0x000fe2000f8e0207 */
[----:B------:R-:W-:Y:S01]  /*11c0*/  CS2R R34, SRZ ;  /* 0x0000000000227805 */ /* 0x000fe2000001ff00 */
[----:B------:R-:W-:Y:S01]  /*11d0*/  @UP2 USHF.R.U32.HI UR6, URZ, UR11, UR5 ;  /* 0x0000000b3f062299 */ /* 0x000fe20008011605 */
[----:B------:R-:W-:Y:S01]  /*11e0*/  CS2R R76, SRZ ;  /* 0x00000000004c7805 */ /* 0x000fe2000001ff00 */
[----:B------:R-:W-:Y:S01]  /*11f0*/  UIMAD UR4, UR49, UR9, 0x7f ;  /* 0x0000007f310474a4 */ /* 0x000fe2000f8e0209 */
[----:B------:R-:W-:Y:S01]  /*1200*/  CS2R R128, SRZ ;  /* 0x0000000000807805 */ /* 0x000fe2000001ff00 */
[----:B------:R-:W-:Y:S01]  /*1210*/  UIADD3 UR6, UR7, UR6, URZ ;  /* 0x0000000607067290 */ /* 0x000fe2000fffe03f */
[----:B------:R-:W-:Y:S01]  /*1220*/  CS2R R126, SRZ ;  /* 0x00000000007e7805 */ /* 0x000fe2000001ff00 */
[----:B------:R-:W-:Y:S01]  /*1230*/  USHF.R.S32.HI UR5, URZ, 0x1f, UR4 ;  /* 0x0000001f3f057899 */ /* 0x000fe20008011404 */
[----:B------:R-:W-:Y:S01]  /*1240*/  CS2R R38, SRZ ;  /* 0x0000000000267805 */ /* 0x000fe2000001ff00 */
[----:B------:R-:W-:Y:S01]  /*1250*/  USHF.R.S32.HI UR7, URZ, 0x1f, UR6 ;  /* 0x0000001f3f077899 */ /* 0x000fe20008011406 */
[----:B------:R-:W-:Y:S01]  /*1260*/  CS2R R68, SRZ ;  /* 0x0000000000447805 */ /* 0x000fe2000001ff00 */
[----:B------:R-:W-:Y:S01]  /*1270*/  ULEA.HI UR5, UR5, UR4, URZ, 0x7 ;  /* 0x0000000405057291 */ /* 0x000fe2000f8f383f */
[----:B------:R-:W-:Y:S01]  /*1280*/  CS2R R120, SRZ ;  /* 0x0000000000787805 */ /* 0x000fe2000001ff00 */
[----:B------:R-:W-:Y:S01]  /*1290*/  ULEA.HI UR7, UR7, UR6, URZ, 0x7 ;  /* 0x0000000607077291 */ /* 0x000fe2000f8f383f */
[----:B------:R-:W-:Y:S01]  /*12a0*/  CS2R R118, SRZ ;  /* 0x0000000000767805 */ /* 0x000fe2000001ff00 */
[----:B------:R-:W-:Y:S01]  /*12b0*/  USHF.R.S32.HI UR51, URZ, 0x7, UR5 ;  /* 0x000000073f337899 */ /* 0x000fe20008011405 */
[----:B------:R-:W-:Y:S01]  /*12c0*/  CS2R R42, SRZ ;  /* 0x00000000002a7805 */ /* 0x000fe2000001ff00 */
[----:B------:R-:W-:Y:S01]  /*12d0*/  USHF.R.S32.HI UR7, URZ, 0x7, UR7 ;  /* 0x000000073f077899 */ /* 0x000fe20008011407 */
[----:B------:R-:W-:Y:S01]  /*12e0*/  CS2R R60, SRZ ;  /* 0x00000000003c7805 */ /* 0x000fe2000001ff00 */
[----:B------:R-:W-:Y:S01]  /*12f0*/  ULDC UR37, c[0x0][0xc48] ;  /* 0x0003120000257ab9 */ /* 0x000fe20000000800 */
[----:B------:R-:W-:Y:S01]  /*1300*/  UMOV UR42, UR10 ;  /* 0x0000000a002a7c82 */ /* 0x000fe20008000000 */
[----:B------:R-:W-:Y:S01]  /*1310*/  UISETP.LT.AND UP0, UPT, UR51, UR7, UPT ;  /* 0x000000073300728c */ /* 0x000fe2000bf01270 */
[----:B------:R-:W-:Y:S01]  /*1320*/  CS2R R112, SRZ ;  /* 0x0000000000707805 */ /* 0x000fe2000001ff00 */
[----:B------:R-:W-:Y:S01]  /*1330*/  UISETP.NE.AND UP1, UPT, UR37, 0x1, UPT ;  /* 0x000000012500788c */ /* 0x000fe2000bf25270 */
[----:B------:R-:W-:Y:S01]  /*1340*/  CS2R R110, SRZ ;  /* 0x00000000006e7805 */ /* 0x000fe2000001ff00 */
[----:B------:R-:W-:Y:S01]  /*1350*/  USEL UR51, UR51, UR7, UP0 ;  /* 0x0000000733337287 */ /* 0x000fe20008000000 */
[----:B------:R-:W-:-:S02]  /*1360*/  CS2R R46, SRZ ;  /* 0x00000000002e7805 */ /* 0x000fc4000001ff00 */
[----:B------:R-:W-:Y:S02]  /*1370*/  CS2R R52, SRZ ;  /* 0x0000000000347805 */ /* 0x000fe4000001ff00 */
[----:B------:R-:W-:Y:S01]  /*1380*/  CS2R R104, SRZ ;  /* 0x0000000000687805 */ /* 0x000fe2000001ff00 */
[----:B------:R-:W-:Y:S01]  /*1390*/  UISETP.GE.AND UP0, UPT, UR51, 0x1, UPT ;  /* 0x000000013300788c */ /* 0x000fe2000bf06270 */
[----:B------:R-:W-:Y:S02]  /*13a0*/  CS2R R102, SRZ ;  /* 0x0000000000667805 */ /* 0x000fe4000001ff00 */
[----:B------:R-:W-:Y:S02]  /*13b0*/  CS2R R50, SRZ ;  /* 0x0000000000327805 */ /* 0x000fe4000001ff00 */
[----:B------:R-:W-:Y:S02]  /*13c0*/  CS2R R44, SRZ ;  /* 0x00000000002c7805 */ /* 0x000fe4000001ff00 */
[----:B------:R-:W-:Y:S01]  /*13d0*/  CS2R R96, SRZ ;  /* 0x0000000000607805 */ /* 0x000fe2000001ff00 */
[----:B------:R-:W-:Y:S01]  /*13e0*/  @UP1 ULDC UR8, c[0x0][0xc4c] ;  /* 0x0003130000081ab9 */ /* 0x000fe20000000800 */
[----:B------:R-:W-:Y:S01]  /*13f0*/  PLOP3.LUT P1, PT, PT, PT, UP0, 0x80, 0x0 ;  /* 0x000000000000781c */ /* 0x000fe20003f2f008 */
[----:B------:R-:W-:Y:S01]  /*1400*/  UIMAD.WIDE.U32 UR4, UR10, UR8, URZ ;  /* 0x000000080a0472a5 */ /* 0x000fe2000f8e003f */
[----:B------:R-:W-:Y:S01]  /*1410*/  CS2R R94, SRZ ;  /* 0x00000000005e7805 */ /* 0x000fe2000001ff00 */
[----:B------:R-:W-:Y:S01]  /*1420*/  @UP1 ULDC UR6, c[0x0][0xc50] ;  /* 0x0003140000061ab9 */ /* 0x000fe20000000800 */
[----:B------:R-:W-:Y:S01]  /*1430*/  CS2R R54, SRZ ;  /* 0x0000000000367805 */ /* 0x000fe2000001ff00 */
[----:B------:R-:W-:Y:S01]  /*1440*/  @UP1 USHF.R.U32.HI UR42, URZ, UR6, UR5 ;  /* 0x000000063f2a1299 */ /* 0x000fe20008011605 */
[----:B------:R-:W-:-:S02]  /*1450*/  CS2R R36, SRZ ;  /* 0x0000000000247805 */ /* 0x000fc4000001ff00 */
[----:B------:R-:W-:Y:S02]  /*1460*/  CS2R R88, SRZ ;  /* 0x0000000000587805 */ /* 0x000fe4000001ff00 */
[----:B------:R-:W-:Y:S01]  /*1470*/  CS2R R86, SRZ ;  /* 0x0000000000567805 */ /* 0x000fe2000001ff00 */
[----:B------:R-:W-:Y:S01]  /*1480*/  UIADD3 UR4, -UR42, URZ, URZ ;  /* 0x0000003f2a047290 */ /* 0x000fe2000fffe13f */
[----:B------:R-:W-:Y:S02]  /*1490*/  CS2R R58, SRZ ;  /* 0x00000000003a7805 */ /* 0x000fe4000001ff00 */
[----:B------:R-:W-:Y:S02]  /*14a0*/  CS2R R28, SRZ ;  /* 0x00000000001c7805 */ /* 0x000fe4000001ff00 */
[----:B------:R-:W-:Y:S01]  /*14b0*/  CS2R R80, SRZ ;  /* 0x0000000000507805 */ /* 0x000fe2000001ff00 */
[----:B------:R-:W-:Y:S01]  /*14c0*/  UIMAD UR37, UR37, UR4, UR10 ;  /* 0x00000004252572a4 */ /* 0x000fe2000f8e020a */
[----:B------:R-:W-:-:S02]  /*14d0*/  CS2R R78, SRZ ;  /* 0x00000000004e7805 */ /* 0x000fc4000001ff00 */
[----:B------:R-:W-:Y:S02]  /*14e0*/  CS2R R62, SRZ ;  /* 0x00000000003e7805 */ /* 0x000fe4000001ff00 */
[----:B------:R-:W-:Y:S02]  /*14f0*/  CS2R R20, SRZ ;  /* 0x0000000000147805 */ /* 0x000fe4000001ff00 */
        /* <DEDUP_REMOVED lines=58> */
.L_x_1952:
        /* <DEDUP_REMOVED lines=19> */
[----:B------:R-:W-:Y:S02]  /*19d0*/  @UP1 USHF.R.S32.HI UR19, URZ, 0x1f, UR37 ;  /* 0x0000001f3f131899 */ /* 0x000fe40008011425 */
[----:B------:R-:W-:Y:S02]  /*19e0*/  @UP1 UIMAD.WIDE.U32 UR8, UR42, UR14, URZ ;  /* 0x0000000e2a0812a5 */ /* 0x000fe4000f8e003f */
[----:B------:R-:W-:Y:S02]  /*19f0*/  @UP1 UIMAD UR18, UR42, UR15, UR10 ;  /* 0x0000000f2a1212a4 */ /* 0x000fe4000f8e020a */
[----:B------:R-:W-:Y:S01]  /*1a00*/  @UP0 UIADD3 UR13, UR13, UR17, URZ ;  /* 0x000000110d0d0290 */ /* 0x000fe2000fffe03f */
[----:B------:R-:W-:Y:S01]  /*1a10*/  @UP0 ULDC.64 UR14, c[0x0][0x9b0] ;  /* 0x00026c00000e0ab9 */ /* 0x000fe20000000a00 */
[----:B------:R-:W-:Y:S01]  /*1a20*/  @UP1 ULDC.64 UR10, c[0x0][0x9c0] ;  /* 0x00027000000a1ab9 */ /* 0x000fe20000000a00 */
[----:B------:R-:W-:-:S02]  /*1a30*/  @UP0 UIMAD UR16, UR16, UR14, URZ ;  /* 0x0000000e101002a4 */ /* 0x000fc4000f8e023f */
[----:B------:R-:W-:Y:S02]  /*1a40*/  @UP1 UIMAD UR17, UR19, UR10, URZ ;  /* 0x0000000a131112a4 */ /* 0x000fe4000f8e023f */
[----:B------:R-:W-:Y:S02]  /*1a50*/  @UP1 UIADD3 UR9, UR9, UR18, URZ ;  /* 0x0000001209091290 */ /* 0x000fe4000fffe03f */
[----:B------:R-:W-:Y:S02]  /*1a60*/  @UP0 UIMAD UR16, UR37, UR15, UR16 ;  /* 0x0000000f251002a4 */ /* 0x000fe4000f8e0210 */
[----:B------:R-:W-:Y:S02]  /*1a70*/  @UP1 UIMAD UR17, UR37, UR11, UR17 ;  /* 0x0000000b251112a4 */ /* 0x000fe4000f8e0211 */
[----:B------:R-:W-:Y:S02]  /*1a80*/  @UP0 UIMAD.WIDE.U32 UR14, UR37, UR14, UR12 ;  /* 0x0000000e250e02a5 */ /* 0x000fe4000f8e000c */
        /* <DEDUP_REMOVED lines=25> */
.L_x_2083:
[----:B------:R-:W-:Y:S05]  /*1c20*/  @!P0 BRA `(.L_x_1954) ;  /* 0x0000000000048947 */ /* 0x000fea0003800000 */
[----:B------:R-:W-:Y:S01]  /*1c30*/  BPT.TRAP 0x1 ;  /* 0x000000040000795c */ /* 0x000fe20000300000 */
.L_x_1954:
[----:B------:R-:W-:Y:S02]  /*1c40*/  IMAD.U32 R2, RZ, RZ, UR50 ;  /* 0x00000032ff027e24 */ /* 0x000fe4000f8e00ff */
[----:B0-----:R-:W-:-:S03]  /*1c50*/  IMAD.U32 R3, RZ, RZ, UR43 ;  /* 0x0000002bff037e24 */ /* 0x001fc6000f8e00ff */
[----:B------:R-:W-:Y:S02]  /*1c60*/  LEA R2, R2, UR41, 0x3 ;  /* 0x0000002902027c11 */ /* 0x000fe4000f8e18ff */
[----:B------:R-:W-:-:S04]  /*1c70*/  SHF.L.U32 R3, R3, 0x1f, RZ ;  /* 0x0000001f03037819 */ /* 0x000fc800000006ff */
[----:B------:R0:W1:Y:S01]  /*1c80*/  SYNCS.PHASECHK.TRANS64.TRYWAIT P2, [R2+URZ+0x38830], R3 ;  /* 0x03883003020075a7 */ /* 0x000062000804017f */
[----:B------:R-:W-:Y:S05]  /*1c90*/  @!P0 BRA `(.L_x_1955) ;  /* 0x0000000000048947 */ /* 0x000fea0003800000 */
[----:B------:R-:W-:Y:S01]  /*1ca0*/  BPT.TRAP 0x1 ;  /* 0x000000040000795c */ /* 0x000fe20000300000 */
.L_x_1955:
[----:B------:R-:W2:Y:S02]  /*1cb0*/  S2R R4, SR_TID.X ;  /* 0x0000000000047919 */ /* 0x000ea40000002100 */
[----:B--2---:R-:W-:Y:S01]  /*1cc0*/  LOP3.LUT P1, RZ, R4, 0x7f, RZ, 0xc0, !PT ;  /* 0x0000007f04ff7812 */ /* 0x004fe2000782c0ff */
[----:B-1----:R-:W-:-:S12]  /*1cd0*/  @P2 BRA `(.L_x_1956) ;  /* 0x0000000000082947 */ /* 0x002fd80003800000 */
[----:B------:R-:W1:Y:S02]  /*1ce0*/  SYNCS.PHASECHK.TRANS64.TRYWAIT P2, [R2+URZ+0x38830], R3 ;  /* 0x03883003020075a7 */ /* 0x000e64000804017f */
[----:B-1----:R-:W-:Y:S05]  /*1cf0*/  @!P2 BRA `(.L_x_1957) ;  /* 0x00000120003ca947 */ /* 0x002fea0003800000 */
.L_x_1956:
[----:B------:R-:W-:Y:S05]  /*1d00*/  WARPSYNC.ALL ;  /* 0x0000000000007948 */ /* 0x000fea0003800000 */
[----:B------:R-:W-:Y:S01]  /*1d10*/  UIADD3 UR4, UR41, 0x28400, URZ ;  /* 0x0002840029047890 */ /* 0x000fe2000fffe03f */
[----:B------:R-:W-:Y:S01]  /*1d20*/  WARPGROUP.ARRIVE ;  /* 0x00000000000079c5 */ /* 0x000fe20000000000 */
[----:B------:R-:W-:Y:S01]  /*1d30*/  ULOP3.LUT UR32, UR52, 0x10000, URZ, 0xfc, !UPT ;  /* 0x0001000034207892 */ /* 0x000fe2000f8efc3f */
[----:B01----:R-:W-:Y:S01]  /*1d40*/  @!P1 VIADD R2, R2, 0x38840 ;  /* 0x0003884002029836 */ /* 0x003fe20000000000 */
[----:B------:R-:W-:Y:S01]  /*1d50*/  USHF.R.U32.HI UR4, URZ, 0x4, UR4 ;  /* 0x000000043f047899 */ /* 0x000fe20008011604 */
[----:B------:R-:W-:Y:S01]  /*1d60*/  CS2R R150, SRZ ;  /* 0x0000000000967805 */ /* 0x000fe2000001ff00 */
[----:B------:R-:W-:Y:S01]  /*1d70*/  UMOV UR33, 0x40000040 ;  /* 0x4000004000217882 */ /* 0x000fe20000000000 */
[----:B------:R-:W-:Y:S01]  /*1d80*/  UMOV UR35, 0x40000040 ;  /* 0x4000004000237882 */ /* 0x000fe20000000000 */
[----:B------:R-:W-:Y:S01]  /*1d90*/  ULOP3.LUT UR4, UR4, 0x3fff, URZ, 0xc0, !UPT ;  /* 0x00003fff04047892 */ /* 0x000fe2000f8ec03f */
[----:B------:R-:W-:Y:S01]  /*1da0*/  @!P1 PRMT R2, RZ, 0x654, R2 ;  /* 0x00000654ff029816 */ /* 0x000fe20000000002 */
[----:B------:R-:W-:Y:S01]  /*1db0*/  UMOV UR5, 0x40000040 ;  /* 0x4000004000057882 */ /* 0x000fe20000000000 */
[----:B------:R-:W-:Y:S01]  /*1dc0*/  UMOV UR7, 0x40000040 ;  /* 0x4000004000077882 */ /* 0x000fe20000000000 */
[----:B------:R-:W-:Y:S01]  /*1dd0*/  ULOP3.LUT UR48, UR4, 0x10000, URZ, 0xfc, !UPT ;  /* 0x0001000004307892 */ /* 0x000fe2000f8efc3f */
[----:B------:R-:W-:Y:S01]  /*1de0*/  CS2R R148, SRZ ;  /* 0x0000000000947805 */ /* 0x000fe2000001ff00 */
[----:B------:R-:W-:Y:S01]  /*1df0*/  UIADD3 UR4, UR32, 0x2, URZ ;  /* 0x0000000220047890 */ /* 0x000fe2000fffe03f */
[----:B------:R-:W-:Y:S01]  /*1e00*/  CS2R R146, SRZ ;  /* 0x0000000000927805 */ /* 0x000fe2000001ff00 */
[----:B------:R-:W-:Y:S01]  /*1e10*/  ULEA UR34, UR50, UR48, 0xb ;  /* 0x0000003032227291 */ /* 0x000fe2000f8e583f */
[----:B------:R-:W-:Y:S01]  /*1e20*/  CS2R R144, SRZ ;  /* 0x0000000000907805 */ /* 0x000fe2000001ff00 */
[----:B------:R-:W-:Y:S01]  /*1e30*/  UIADD3 UR8, UR32, 0x4, URZ ;  /* 0x0000000420087890 */ /* 0x000fe2000fffe03f */
[----:B------:R-:W-:Y:S01]  /*1e40*/  CS2R R142, SRZ ;  /* 0x00000000008e7805 */ /* 0x000fe2000001ff00 */
[----:B------:R-:W-:Y:S01]  /*1e50*/  UIADD3 UR6, UR34, 0x2, URZ ;  /* 0x0000000222067890 */ /* 0x000fe2000fffe03f */
[----:B------:R-:W-:Y:S01]  /*1e60*/  CS2R R140, SRZ ;  /* 0x00000000008c7805 */ /* 0x000fe2000001ff00 */
[----:B------:R-:W-:Y:S01]  /*1e70*/  UIADD3 UR10, UR34, 0x4, URZ ;  /* 0x00000004220a7890 */ /* 0x000fe2000fffe03f */
[----:B------:R-:W-:Y:S01]  /*1e80*/  CS2R R138, SRZ ;  /* 0x00000000008a7805 */ /* 0x000fe2000001ff00 */
[----:B------:R-:W-:Y:S01]  /*1e90*/  UMOV UR9, 0x40000040 ;  /* 0x4000004000097882 */ /* 0x000fe20000000000 */
[----:B------:R-:W-:Y:S01]  /*1ea0*/  QGMMA.64x128x32.F32.E4M3.E4M3 R24, gdesc[UR32], RZ, !UPT, gsb0 ;  /* 0x01e00000201879f3 */ /* 0x000fe2000c0008ff */
[----:B------:R-:W-:Y:S01]  /*1eb0*/  UMOV UR11, 0x40000040 ;  /* 0x40000040000b7882 */ /* 0x000fe20000000000 */
[----:B------:R-:W-:Y:S01]  /*1ec0*/  UIADD3 UR12, UR32, 0x6, URZ ;  /* 0x00000006200c7890 */ /* 0x000fe2000fffe03f */
[----:B------:R-:W-:Y:S01]  /*1ed0*/  CS2R R136, SRZ ;  /* 0x0000000000887805 */ /* 0x000fe2000001ff00 */
[----:B------:R-:W-:Y:S01]  /*1ee0*/  UIADD3 UR14, UR34, 0x6, URZ ;  /* 0x00000006220e7890 */ /* 0x000fe2000fffe03f */
[----:B------:R-:W-:Y:S01]  /*1ef0*/  CS2R R134, SRZ ;  /* 0x0000000000867805 */ /* 0x000fe2000001ff00 */
[----:B------:R-:W-:Y:S01]  /*1f00*/  UMOV UR13, 0x40000040 ;  /* 0x40000040000d7882 */ /* 0x000fe20000000000 */
        /* <DEDUP_REMOVED lines=25> */
[----:B------:R-:W-:Y:S01]  /*20a0*/  UIADD3 UR52, UR51, -0x2, URZ ;  /* 0xfffffffe33347890 */ /* 0x000fe2000fffe03f */
        /* <DEDUP_REMOVED lines=14> */
[----:B------:R-:W-:Y:S02]  /*2190*/  WARPGROUP.DEPBAR.LE gsb0, 0x0 ;  /* 0x00008000000079c5 */ /* 0x000fe40000010000 */
[----:B------:R-:W-:-:S06]  /*21a0*/  WARPGROUP.ARRIVE ;  /* 0x00000000000079c5 */ /* 0x000fcc0000000000 */
[----:B------:R-:W-:Y:S01]  /*21b0*/  QGMMA.64x128x32.F32.E4M3.E4M3 R24, gdesc[UR4], R24, gsb0 ;  /* 0x01e00000041879f3 */ /* 0x000fe20008000818 */
[----:B------:R-:W-:Y:S02]  /*21c0*/  ULDC UR6, c[0x0][0x448] ;  /* 0x0001120000067ab9 */ /* 0x000fe40000000800 */
[----:B------:R-:W-:-:S06]  /*21d0*/  UISETP.NE.AND UP0, UPT, UR6, 0x1, UPT ;  /* 0x000000010600788c */ /* 0x000fcc000bf05270 */
[----:B------:R-:W-:-:S05]  /*21e0*/  PLOP3.LUT P2, PT, PT, PT, UP0, 0x80, 0x0 ;  /* 0x000000000000781c */ /* 0x000fca0003f4f008 */
[----:B------:R-:W-:Y:S01]  /*21f0*/  @UP0 ULDC UR6, c[0x0][0x44c] ;  /* 0x0001130000060ab9 */ /* 0x000fe20000000800 */
[----:B------:R-:W-:Y:S02]  /*2200*/  WARPGROUP.DEPBAR.LE gsb0, 0x0 ;  /* 0x00008000000079c5 */ /* 0x000fe40000010000 */
[----:B------:R-:W-:-:S06]  /*2210*/  WARPGROUP.ARRIVE ;  /* 0x00000000000079c5 */ /* 0x000fcc0000000000 */
[----:B------:R-:W-:Y:S01]  /*2220*/  QGMMA.64x128x32.F32.E4M3.E4M3 R24, gdesc[UR8], R24, gsb0 ;  /* 0x01e00000081879f3 */ /* 0x000fe20008000818 */
[----:B------:R-:W-:Y:S02]  /*2230*/  @UP0 ULDC UR10, c[0x0][0x44c] ;  /* 0x00011300000a0ab9 */ /* 0x000fe40000000800 */
[----:B------:R-:W-:Y:S01]  /*2240*/  UIMAD.WIDE.U32 UR10, UR36, UR10, URZ ;  /* 0x0000000a240a72a5 */ /* 0x000fe2000f8e003f */
[----:B------:R-:W-:Y:S02]  /*2250*/  WARPGROUP.DEPBAR.LE gsb0, 0x0 ;  /* 0x00008000000079c5 */ /* 0x000fe40000010000 */
[----:B------:R-:W-:-:S06]  /*2260*/  WARPGROUP.ARRIVE ;  /* 0x00000000000079c5 */ /* 0x000fcc0000000000 */
[----:B------:R-:W-:Y:S01]  /*2270*/  QGMMA.64x128x32.F32.E4M3.E4M3 R24, gdesc[UR12], R24, gsb0 ;  /* 0x01e000000c1879f3 */ /* 0x000fe20008000818 */
[----:B------:R-:W-:Y:S01]  /*2280*/  ULDC UR14, c[0x0][0x2f0] ;  /* 0x0000bc00000e7ab9 */ /* 0x000fe20000000800 */
[----:B------:R-:W-:Y:S01]  /*2290*/  ULDC UR15, c[0x0][0x288] ;  /* 0x0000a200000f7ab9 */ /* 0x000fe20000000800 */
        /* <DEDUP_REMOVED lines=17> */
[----:B------:R0:W1:Y:S01]  /*23b0*/  MUFU.TANH R32, R26 ;  /* 0x0000001a00207308 */ /* 0x0000620000002400 */
[C---:B------:R-:W-:Y:S01]  /*23c0*/  FMUL.FTZ R14, R0.reuse, R33 ;  /* 0x00000021000e7220 */ /* 0x040fe20000410000 */
[C---:B------:R-:W-:Y:S01]  /*23d0*/  FMUL.FTZ R20, R0.reuse, R24 ;  /* 0x0000001800147220 */ /* 0x040fe20000410000 */
[C---:B------:R-:W-:Y:S01]  /*23e0*/  FMUL.FTZ R24, R0.reuse, R29 ;  /* 0x0000001d00187220 */ /* 0x040fe20000410000 */
[C---:B------:R-:W-:Y:S01]  /*23f0*/  FMUL.FTZ R30, R0.reuse, R30 ;  /* 0x0000001e001e7220 */ /* 0x040fe20000410000 */
[C---:B------:R-:W-:Y:S01]  /*2400*/  FMUL.FTZ R4, R0.reuse, R56 ;  /* 0x0000003800047220 */ /* 0x040fe20000410000 */
[----:B------:R-:W-:Y:S01]  /*2410*/  FMUL.FTZ R7, R0, R52 ;  /* 0x0000003400077220 */ /* 0x000fe20000410000 */
[----:B------:R-:W-:Y:S01]  /*2420*/  IMAD.U32 R52, RZ, RZ, UR14 ;  /* 0x0000000eff347e24 */ /* 0x000fe2000f8e00ff */
[----:B------:R2:W-:Y:S01]  /*2430*/  MUFU.TANH R33, R27 ;  /* 0x0000001b00217308 */ /* 0x0005e20000002400 */
[----:B0-----:R-:W-:-:S02]  /*2440*/  VIADD R26, R18, UR36 ;  /* 0x00000024121a7c36 */ /* 0x001fc40008000000 */
[C---:B------:R-:W-:Y:S01]  /*2450*/  FMUL.FTZ R31, R0.reuse, R31 ;  /* 0x0000001f001f7220 */ /* 0x040fe20000410000 */
[C---:B------:R-:W-:Y:S01]  /*2460*/  FMUL.FTZ R35, R0.reuse, R35 ;  /* 0x0000002300237220 */ /* 0x040fe20000410000 */
[C---:B------:R-:W-:Y:S01]  /*2470*/  FMUL.FTZ R34, R0.reuse, R34 ;  /* 0x0000002200227220 */ /* 0x040fe20000410000 */
[C---:B------:R-:W-:Y:S01]  /*2480*/  FMUL.FTZ R15, R0.reuse, R36 ;  /* 0x00000024000f7220 */ /* 0x040fe20000410000 */
[C---:B------:R-:W-:Y:S01]  /*2490*/  FMUL.FTZ R47, R0.reuse, R47 ;  /* 0x0000002f002f7220 */ /* 0x040fe20000410000 */
[----:B------:R-:W-:Y:S01]  /*24a0*/  FMUL.FTZ R54, R0, R54 ;  /* 0x0000003600367220 */ /* 0x000fe20000410000 */
[----:B------:R0:W3:Y:S01]  /*24b0*/  MUFU.TANH R56, R30 ;  /* 0x0000001e00387308 */ /* 0x0000e20000002400 */
[----:B--2---:R-:W-:Y:S01]  /*24c0*/  @P2 IMAD.HI.U32 R27, R26, UR6, RZ ;  /* 0x000000061a1b2c27 */ /* 0x004fe2000f8e00ff */
[----:B------:R-:W-:-:S03]  /*24d0*/  @UP0 ULDC UR6, c[0x0][0x450] ;  /* 0x0001140000060ab9 */ /* 0x000fc60000000800 */
[C---:B------:R-:W-:Y:S01]  /*24e0*/  FMUL.FTZ R55, R0.reuse, R55 ;  /* 0x0000003700377220 */ /* 0x040fe20000410000 */
[C---:B------:R-:W-:Y:S01]  /*24f0*/  FMUL.FTZ R10, R0.reuse, R44 ;  /* 0x0000002c000a7220 */ /* 0x040fe20000410000 */
[C---:B------:R-:W-:Y:S01]  /*2500*/  FMUL.FTZ R38, R0.reuse, R38 ;  /* 0x0000002600267220 */ /* 0x040fe20000410000 */
[----:B------:R-:W-:Y:S01]  /*2510*/  @P2 SHF.R.U32.HI R26, RZ, UR6, R27 ;  /* 0x00000006ff1a2c19 */ /* 0x000fe2000801161b */
[----:B------:R-:W-:Y:S01]  /*2520*/  UMOV UR6, 0xffffff80 ;  /* 0xffffff8000067882 */ /* 0x000fe20000000000 */
[----:B------:R-:W2:Y:S01]  /*2530*/  MUFU.TANH R31, R31 ;  /* 0x0000001f001f7308 */ /* 0x000ea20000002400 */
[----:B------:R-:W-:Y:S01]  /*2540*/  UIMAD UR6, UR51, UR6, 0x80 ;  /* 0x00000080330674a4 */ /* 0x000fe2000f8e0206 */
[C---:B------:R-:W-:Y:S01]  /*2550*/  FMUL.FTZ R13, R0.reuse, R37 ;  /* 0x00000025000d7220 */ /* 0x040fe20000410000 */
[----:B------:R-:W4:Y:S01]  /*2560*/  SHFL.IDX PT, R29, R26, 0x1, 0x1c1f ;  /* 0x003c1f001a1d7f89 */ /* 0x000f2200000e0000 */
[C---:B------:R-:W-:Y:S01]  /*2570*/  FMUL.FTZ R39, R0.reuse, R39 ;  /* 0x0000002700277220 */ /* 0x040fe20000410000 */
[----:B------:R-:W-:Y:S01]  /*2580*/  UIADD3 UR7, UR6, 0x1, URZ ;  /* 0x0000000106077890 */ /* 0x000fe2000fffe03f */
[C---:B------:R-:W-:Y:S01]  /*2590*/  FMUL.FTZ R42, R0.reuse, R42 ;  /* 0x0000002a002a7220 */ /* 0x040fe20000410000 */
[----:B------:R-:W-:Y:S01]  /*25a0*/  UIMAD UR6, UR49, UR14, UR6 ;  /* 0x0000000e310672a4 */ /* 0x000fe2000f8e0206 */
[----:B------:R5:W-:Y:S01]  /*25b0*/  MUFU.TANH R36, R35 ;  /* 0x0000002300247308 */ /* 0x000be20000002400 */
[C---:B------:R-:W-:Y:S01]  /*25c0*/  FMUL.FTZ R3, R0.reuse, R57 ;  /* 0x0000003900037220 */ /* 0x040fe20000410000 */
[----:B------:R-:W-:Y:S01]  /*25d0*/  FMUL.FTZ R59, R0, R59 ;  /* 0x0000003b003b7220 */ /* 0x000fe20000410000 */
[----:B0-----:R-:W-:-:S02]  /*25e0*/  IMAD.U32 R30, RZ, RZ, UR7 ;  /* 0x00000007ff1e7e24 */ /* 0x001fc4000f8e00ff */
[C---:B------:R-:W-:Y:S01]  /*25f0*/  FMUL.FTZ R43, R0.reuse, R43 ;  /* 0x0000002b002b7220 */ /* 0x040fe20000410000 */
[C---:B------:R-:W-:Y:S01]  /*2600*/  FMUL.FTZ R12, R0.reuse, R40 ;  /* 0x00000028000c7220 */ /* 0x040fe20000410000 */
[C---:B------:R-:W-:Y:S01]  /*2610*/  FMUL.FTZ R62, R0.reuse, R62 ;  /* 0x0000003e003e7220 */ /* 0x040fe20000410000 */
[C---:B------:R-:W-:Y:S01]  /*2620*/  IMAD R27, R17.reuse, -0x2, R30 ;  /* 0xfffffffe111b7824 */ /* 0x040fe200078e021e */
[----:B------:R-:W0:Y:S01]  /*2630*/  MUFU.TANH R34, R34 ;  /* 0x0000002200227308 */ /* 0x000e220000002400 */
[----:B------:R-:W-:Y:S02]  /*2640*/  IMAD.U32 R30, RZ, RZ, UR6 ;  /* 0x00000006ff1e7e24 */ /* 0x000fe4000f8e00ff */
[----:B------:R-:W-:Y:S01]  /*2650*/  FMUL.FTZ R46, R0, R46 ;  /* 0x0000002e002e7220 */ /* 0x000fe20000410000 */
[----:B------:R-:W-:Y:S02]  /*2660*/  IMAD R52, R52, UR49, R27 ;  /* 0x0000003134347c24 */ /* 0x000fe4000f8e021b */
[----:B------:R-:W-:Y:S01]  /*2670*/  FMUL.FTZ R11, R0, R41 ;  /* 0x00000029000b7220 */ /* 0x000fe20000410000 */
[----:B------:R-:W-:-:S02]  /*2680*/  IMAD R27, R17, -0x2, R30 ;  /* 0xfffffffe111b7824 */ /* 0x000fc400078e021e */
[C---:B------:R-:W-:Y:S01]  /*2690*/  FMUL.FTZ R63, R0.reuse, R63 ;  /* 0x0000003f003f7220 */ /* 0x040fe20000410000 */
[C---:B------:R-:W-:Y:S01]  /*26a0*/  FMUL.FTZ R50, R0.reuse, R50 ;  /* 0x0000003200327220 */ /* 0x040fe20000410000 */
[----:B------:R-:W-:Y:S01]  /*26b0*/  MUFU.TANH R44, R47 ;  /* 0x0000002f002c7308 */ /* 0x000fe20000002400 */
[C---:B------:R-:W-:Y:S01]  /*26c0*/  FMUL.FTZ R6, R0.reuse, R49 ;  /* 0x0000003100067220 */ /* 0x040fe20000410000 */
[C---:B------:R-:W-:Y:S01]  /*26d0*/  FMUL.FTZ R51, R0.reuse, R51 ;  /* 0x0000003300337220 */ /* 0x040fe20000410000 */
[----:B----4-:R-:W-:Y:S01]  /*26e0*/  IADD3 R30, R29, -UR15, R52 ;  /* 0x8000000f1d1e7c10 */ /* 0x010fe2000fffe034 */
[C---:B------:R-:W-:Y:S01]  /*26f0*/  FMUL.FTZ R9, R0.reuse, R48 ;  /* 0x0000003000097220 */ /* 0x040fe20000410000 */
[C---:B------:R-:W-:Y:S01]  /*2700*/  FMUL.FTZ R58, R0.reuse, R58 ;  /* 0x0000003a003a7220 */ /* 0x040fe20000410000 */
[C---:B------:R-:W-:Y:S01]  /*2710*/  FMUL.FTZ R8, R0.reuse, R45 ;  /* 0x0000002d00087220 */ /* 0x040fe20000410000 */
[----:B-----5:R-:W-:Y:S01]  /*2720*/  VIMNMX R35, R27, R30, PT ;  /* 0x0000001e1b237248 */ /* 0x020fe20003fe0100 */
[----:B------:R1:W-:Y:S01]  /*2730*/  MUFU.TANH R47, R54 ;  /* 0x00000036002f7308 */ /* 0x0003e20000002400 */
[C---:B------:R-:W-:Y:S01]  /*2740*/  FMUL.FTZ R66, R0.reuse, R66 ;  /* 0x0000004200427220 */ /* 0x040fe20000410000 */
[C---:B------:R-:W-:Y:S01]  /*2750*/  FMUL.FTZ R67, R0.reuse, R67 ;  /* 0x0000004300437220 */ /* 0x040fe20000410000 */
[C---:B------:R-:W-:Y:S01]  /*2760*/  ISETP.GT.AND P3, PT, R35.reuse, RZ, PT ;  /* 0x000000ff2300720c */ /* 0x040fe20003f64270 */
[C---:B------:R-:W-:Y:S01]  /*2770*/  FMUL.FTZ R70, R0.reuse, R70 ;  /* 0x0000004600467220 */ /* 0x040fe20000410000 */
[C---:B------:R-:W-:Y:S01]  /*2780*/  ISETP.GT.AND P4, PT, R35.reuse, 0x1, PT ;  /* 0x000000012300780c */ /* 0x040fe20003f84270 */
[----:B------:R-:W-:Y:S01]  /*2790*/  FMUL.FTZ R71, R0, R71 ;  /* 0x0000004700477220 */ /* 0x000fe20000410000 */
[C---:B------:R-:W-:Y:S01]  /*27a0*/  ISETP.GT.AND P5, PT, R35.reuse, 0x8, PT ;  /* 0x000000082300780c */ /* 0x040fe20003fa4270 */
[----:B------:R4:W-:Y:S01]  /*27b0*/  MUFU.TANH R37, R55 ;  /* 0x0000003700257308 */ /* 0x0009e20000002400 */
[----:B-1----:R-:W-:Y:S01]  /*27c0*/  FSEL R54, R32, -INF , P3 ;  /* 0xff80000020367808 */ /* 0x002fe20001800000 */
[C---:B------:R-:W-:Y:S01]  /*27d0*/  FMUL.FTZ R74, R0.reuse, R74 ;  /* 0x0000004a004a7220 */ /* 0x040fe20000410000 */
[----:B------:R-:W-:Y:S01]  /*27e0*/  ISETP.GT.AND P3, PT, R35, 0x9, PT ;  /* 0x000000092300780c */ /* 0x000fe20003f64270 */
[----:B------:R-:W-:Y:S01]  /*27f0*/  FMUL.FTZ R75, R0, R75 ;  /* 0x0000004b004b7220 */ /* 0x000fe20000410000 */
[----:B---3--:R-:W-:Y:S01]  /*2800*/  FSEL R56, R56, -INF , P5 ;  /* 0xff80000038387808 */ /* 0x008fe20002800000 */
[C---:B------:R-:W-:Y:S01]  /*2810*/  FMUL.FTZ R78, R0.reuse, R78 ;  /* 0x0000004e004e7220 */ /* 0x040fe20000410000 */
[----:B--2---:R-:W-:Y:S01]  /*2820*/  FSEL R57, R31, -INF , P3 ;  /* 0xff8000001f397808 */ /* 0x004fe20001800000 */
[----:B------:R-:W-:Y:S01]  /*2830*/  MUFU.TANH R38, R38 ;  /* 0x0000002600267308 */ /* 0x000fe20000002400 */
[----:B----4-:R-:W-:Y:S01]  /*2840*/  FSEL R55, R33, -INF , P4 ;  /* 0xff80000021377808 */ /* 0x010fe20002000000 */
[C---:B------:R-:W-:Y:S01]  /*2850*/  FMUL.FTZ R79, R0.reuse, R79 ;  /* 0x0000004f004f7220 */ /* 0x040fe20000410000 */
[C---:B------:R-:W-:Y:S01]  /*2860*/  ISETP.GT.AND P4, PT, R35.reuse, 0x10, PT ;  /* 0x000000102300780c */ /* 0x040fe20003f84270 */
[----:B------:R-:W-:Y:S01]  /*2870*/  FMUL.FTZ R82, R0, R82 ;  /* 0x0000005200527220 */ /* 0x000fe20000410000 */
[----:B------:R-:W-:Y:S01]  /*2880*/  FMNMX.FTZ R29, R54, R55, !PT ;  /* 0x00000037361d7209 */ /* 0x000fe20007810000 */
[----:B------:R-:W-:Y:S01]  /*2890*/  FMUL.FTZ R83, R0, R83 ;  /* 0x0000005300537220 */ /* 0x000fe20000410000 */
[----:B------:R-:W-:Y:S01]  /*28a0*/  ISETP.GT.AND P3, PT, R35, 0x11, PT ;  /* 0x000000112300780c */ /* 0x000fe20003f64270 */
[----:B------:R-:W1:Y:S01]  /*28b0*/  MUFU.TANH R39, R39 ;  /* 0x0000002700277308 */ /* 0x000e620000002400 */
[----:B------:R-:W-:Y:S01]  /*28c0*/  FMNMX.FTZ R30, R56, R29, !PT ;  /* 0x0000001d381e7209 */ /* 0x000fe20007810000 */
[C---:B------:R-:W-:Y:S01]  /*28d0*/  FMUL.FTZ R86, R0.reuse, R86 ;  /* 0x0000005600567220 */ /* 0x040fe20000410000 */
[C---:B------:R-:W-:Y:S01]  /*28e0*/  FMUL.FTZ R87, R0.reuse, R87 ;  /* 0x0000005700577220 */ /* 0x040fe20000410000 */
[C---:B------:R-:W-:Y:S01]  /*28f0*/  FMUL.FTZ R5, R0.reuse, R53 ;  /* 0x0000003500057220 */ /* 0x040fe20000410000 */
[----:B------:R-:W-:Y:S01]  /*2900*/  FMNMX.FTZ R30, R57, R30, !PT ;  /* 0x0000001e391e7209 */ /* 0x000fe20007810000 */
[C---:B------:R-:W-:Y:S01]  /*2910*/  FMUL.FTZ R61, R0.reuse, R61 ;  /* 0x0000003d003d7220 */ /* 0x040fe20000410000 */
[----:B------:R-:W-:Y:S01]  /*2920*/  FMUL.FTZ R28, R0, R28 ;  /* 0x0000001c001c7220 */ /* 0x000fe20000410000 */
[----:B------:R-:W2:Y:S01]  /*2930*/  MUFU.TANH R42, R42 ;  /* 0x0000002a002a7308 */ /* 0x000ea20000002400 */
[----:B------:R-:W-:Y:S01]  /*2940*/  ULDC UR6, c[0x0][0x988] ;  /* 0x0002620000067ab9 */ /* 0x000fe20000000800 */
[----:B------:R-:W-:-:S02]  /*2950*/  VIADD R52, R52, -UR15 ;  /* 0x8000000f34347c36 */ /* 0x000fc40008000000 */
        /* <DEDUP_REMOVED lines=14> */
[----:B0-----:R-:W-:Y:S01]  /*2a40*/  FSEL R59, R34, -INF , P4 ;  /* 0xff800000223b7808 */ /* 0x001fe20002000000 */
[----:B------:R-:W-:Y:S01]  /*2a50*/  FMUL.FTZ R85, R0, R85 ;  /* 0x0000005500557220 */ /* 0x000fe20000410000 */
[----:B------:R-:W-:Y:S01]  /*2a60*/  ISETP.GT.AND P4, PT, R35, 0x18, PT ;  /* 0x000000182300780c */ /* 0x000fe20003f84270 */
[----:B------:R0:W-:Y:S01]  /*2a70*/  @!P1 SYNCS.ARRIVE.TRANS64.RED.A1T0 RZ, [R2+URZ], RZ ;  /* 0x000000ff02ff99a7 */ /* 0x0001e2000810043f */
[----:B------:R-:W-:Y:S01]  /*2a80*/  FMNMX.FTZ R29, R59, R30, !PT ;  /* 0x0000001e3b1d7209 */ /* 0x000fe20007810000 */
[----:B------:R-:W-:-:S02]  /*2a90*/  UIMAD UR14, UR49, UR14, -UR15 ;  /* 0x0000000e310e72a4 */ /* 0x000fc4000f8e0a0f */
[----:B------:R3:W-:Y:S01]  /*2aa0*/  MUFU.TANH R41, R62 ;  /* 0x0000003e00297308 */ /* 0x0007e20000002400 */
[----:B------:R-:W-:Y:S01]  /*2ab0*/  @UP0 ULDC UR15, c[0x0][0x450] ;  /* 0x00011400000f0ab9 */ /* 0x000fe20000000800 */
[----:B------:R-:W-:Y:S01]  /*2ac0*/  UMOV UR7, UR36 ;  /* 0x0000002400077c82 */ /* 0x000fe20008000000 */
[----:B------:R-:W-:-:S04]  /*2ad0*/  @UP0 USHF.R.U32.HI UR7, URZ, UR15, UR11 ;  /* 0x0000000f3f070299 */ /* 0x000fc8000801160b */
[----:B------:R-:W-:Y:S01]  /*2ae0*/  UIADD3 UR14, UR14, UR7, URZ ;  /* 0x000000070e0e7290 */ /* 0x000fe2000fffe03f */
[----:B------:R-:W4:Y:S01]  /*2af0*/  MUFU.TANH R46, R46 ;  /* 0x0000002e002e7308 */ /* 0x000f220000002400 */
[----:B---3--:R-:W-:Y:S02]  /*2b00*/  FSEL R62, R36, -INF , P3 ;  /* 0xff800000243e7808 */ /* 0x008fe40001800000 */
[----:B------:R-:W-:Y:S01]  /*2b10*/  ISETP.GT.AND P3, PT, R35, 0x19, PT ;  /* 0x000000192300780c */ /* 0x000fe20003f64270 */
[----:B------:R-:W-:Y:S01]  /*2b20*/  USHF.R.S32.HI UR7, URZ, 0x1f, UR14 ;  /* 0x0000001f3f077899 */ /* 0x000fe2000801140e */
[----:B------:R-:W-:Y:S02]  /*2b30*/  FMNMX.FTZ R30, R62, R29, !PT ;  /* 0x0000001d3e1e7209 */ /* 0x000fe40007810000 */
[----:B-1----:R-:W-:Y:S01]  /*2b40*/  FSEL R88, R39, -INF , P3 ;  /* 0xff80000027587808 */ /* 0x002fe20001800000 */
[----:B------:R1:W-:Y:S01]  /*2b50*/  MUFU.TANH R32, R63 ;  /* 0x0000003f00207308 */ /* 0x0003e20000002400 */
[----:B------:R-:W-:Y:S01]  /*2b60*/  ISETP.GT.AND P3, PT, R35, 0x21, PT ;  /* 0x000000212300780c */ /* 0x000fe20003f64270 */
[----:B------:R-:W-:-:S04]  /*2b70*/  ULEA.HI UR7, UR7, UR14, URZ, 0x7 ;  /* 0x0000000e07077291 */ /* 0x000fc8000f8f383f */
[----:B------:R-:W-:Y:S02]  /*2b80*/  USHF.R.S32.HI UR7, URZ, 0x7, UR7 ;  /* 0x000000073f077899 */ /* 0x000fe40008011407 */
[----:B------:R4:W3:Y:S01]  /*2b90*/  MUFU.TANH R49, R50 ;  /* 0x0000003200317308 */ /* 0x0008e20000002400 */
[----:B-1----:R-:W-:Y:S01]  /*2ba0*/  FSEL R63, R38, -INF , P4 ;  /* 0xff800000263f7808 */ /* 0x002fe20002000000 */
[----:B------:R-:W-:Y:S01]  /*2bb0*/  UISETP.LT.AND UP1, UPT, URZ, UR7, UPT ;  /* 0x000000073f00728c */ /* 0x000fe2000bf21270 */
[----:B------:R-:W-:Y:S02]  /*2bc0*/  ISETP.GT.AND P4, PT, R35, 0x20, PT ;  /* 0x000000202300780c */ /* 0x000fe40003f84270 */
[----:B------:R-:W-:Y:S01]  /*2bd0*/  FMNMX.FTZ R29, R63, R30, !PT ;  /* 0x0000001e3f1d7209 */ /* 0x000fe20007810000 */
[----:B------:R-:W-:Y:S01]  /*2be0*/  USEL UR51, URZ, UR7, !UP1 ;  /* 0x000000073f337287 */ /* 0x000fe2000c800000 */
[----:B--2---:R-:W-:Y:S01]  /*2bf0*/  FSEL R89, R42, -INF , P4 ;  /* 0xff8000002a597808 */ /* 0x004fe20002000000 */
[----:B------:R1:W2:Y:S01]  /*2c00*/  MUFU.TANH R48, R51 ;  /* 0x0000003300307308 */ /* 0x0002a20000002400 */
[----:B------:R-:W-:Y:S01]  /*2c10*/  FMNMX.FTZ R30, R88, R29, !PT ;  /* 0x0000001d581e7209 */ /* 0x000fe20007810000 */
[----:B------:R-:W-:Y:S01]  /*2c20*/  UISETP.GE.AND UP1, UPT, UR52, UR51, UPT ;  /* 0x000000333400728c */ /* 0x000fe2000bf26270 */
[----:B------:R-:W-:-:S02]  /*2c30*/  ISETP.GT.AND P4, PT, R35, 0x28, PT ;  /* 0x000000282300780c */ /* 0x000fc40003f84270 */
[----:B------:R-:W-:Y:S02]  /*2c40*/  FMNMX.FTZ R30, R89, R30, !PT ;  /* 0x0000001e591e7209 */ /* 0x000fe40007810000 */
[----:B----4-:R-:W-:Y:S01]  /*2c50*/  FSEL R50, R46, -INF , P4 ;  /* 0xff8000002e327808 */ /* 0x010fe20002000000 */
[----:B------:R-:W4:Y:S01]  /*2c60*/  MUFU.TANH R45, R58 ;  /* 0x0000003a002d7308 */ /* 0x000f220000002400 */
[----:B-1----:R-:W-:Y:S02]  /*2c70*/  FSEL R51, R43, -INF , P3 ;  /* 0xff8000002b337808 */ /* 0x002fe40001800000 */
[----:B------:R-:W-:Y:S02]  /*2c80*/  ISETP.GT.AND P3, PT, R35, 0x29, PT ;  /* 0x000000292300780c */ /* 0x000fe40003f64270 */
[----:B------:R-:W-:Y:S02]  /*2c90*/  FMNMX.FTZ R29, R51, R30, !PT ;  /* 0x0000001e331d7209 */ /* 0x000fe40007810000 */
[----:B------:R-:W-:Y:S01]  /*2ca0*/  ISETP.GT.AND P4, PT, R35, 0x30, PT ;  /* 0x000000302300780c */ /* 0x000fe20003f84270 */
[----:B------:R-:W1:Y:S01]  /*2cb0*/  MUFU.TANH R66, R66 ;  /* 0x0000004200427308 */ /* 0x000e620000002400 */
[----:B------:R-:W-:-:S02]  /*2cc0*/  FSEL R44, R44, -INF , P3 ;  /* 0xff8000002c2c7808 */ /* 0x000fc40001800000 */
[----:B------:R-:W-:Y:S02]  /*2cd0*/  FMNMX.FTZ R29, R50, R29, !PT ;  /* 0x0000001d321d7209 */ /* 0x000fe40007810000 */
[----:B------:R-:W-:Y:S02]  /*2ce0*/  ISETP.GT.AND P3, PT, R35, 0x31, PT ;  /* 0x000000312300780c */ /* 0x000fe40003f64270 */
[----:B---3--:R-:W-:Y:S01]  /*2cf0*/  FSEL R49, R49, -INF , P4 ;  /* 0xff80000031317808 */ /* 0x008fe20002000000 */
[----:B------:R-:W3:Y:S01]  /*2d00*/  MUFU.TANH R38, R67 ;  /* 0x0000004300267308 */ /* 0x000ee20000002400 */
[----:B------:R-:W-:Y:S02]  /*2d10*/  FMNMX.FTZ R30, R44, R29, !PT ;  /* 0x0000001d2c1e7209 */ /* 0x000fe40007810000 */
[----:B------:R-:W-:Y:S02]  /*2d20*/  ISETP.GT.AND P4, PT, R35, 0x38, PT ;  /* 0x000000382300780c */ /* 0x000fe40003f84270 */
[----:B--2---:R-:W-:-:S02]  /*2d30*/  FSEL R48, R48, -INF , P3 ;  /* 0xff80000030307808 */ /* 0x004fc40001800000 */
[----:B------:R-:W-:Y:S01]  /*2d40*/  FMNMX.FTZ R29, R49, R30, !PT ;  /* 0x0000001e311d7209 */ /* 0x000fe20007810000 */
[----:B------:R-:W2:Y:S01]  /*2d50*/  MUFU.TANH R70, R70 ;  /* 0x0000004600467308 */ /* 0x000ea20000002400 */
[----:B------:R-:W-:Y:S02]  /*2d60*/  ISETP.GT.AND P3, PT, R35, 0x39, PT ;  /* 0x000000392300780c */ /* 0x000fe40003f64270 */
[----:B------:R-:W-:Y:S02]  /*2d70*/  FSEL R47, R47, -INF , P4 ;  /* 0xff8000002f2f7808 */ /* 0x000fe40002000000 */
[----:B------:R-:W-:Y:S02]  /*2d80*/  FMNMX.FTZ R30, R48, R29, !PT ;  /* 0x0000001d301e7209 */ /* 0x000fe40007810000 */
[----:B------:R-:W-:Y:S01]  /*2d90*/  ISETP.GT.AND P4, PT, R35, 0x40, PT ;  /* 0x000000402300780c */ /* 0x000fe20003f84270 */
[----:B------:R-:W5:Y:S01]  /*2da0*/  MUFU.TANH R71, R71 ;  /* 0x0000004700477308 */ /* 0x000f620000002400 */
[----:B------:R-:W-:-:S02]  /*2db0*/  FSEL R46, R37, -INF , P3 ;  /* 0xff800000252e7808 */ /* 0x000fc40001800000 */
[----:B------:R-:W-:Y:S02]  /*2dc0*/  FMNMX.FTZ R29, R47, R30, !PT ;  /* 0x0000001e2f1d7209 */ /* 0x000fe40007810000 */
[----:B------:R-:W-:Y:S02]  /*2dd0*/  ISETP.GT.AND P3, PT, R35, 0x41, PT ;  /* 0x000000412300780c */ /* 0x000fe40003f64270 */
[----:B----4-:R-:W-:Y:S01]  /*2de0*/  FSEL R45, R45, -INF , P4 ;  /* 0xff8000002d2d7808 */ /* 0x010fe20002000000 */
[----:B------:R-:W4:Y:S01]  /*2df0*/  MUFU.TANH R74, R74 ;  /* 0x0000004a004a7308 */ /* 0x000f220000002400 */
[----:B------:R-:W-:Y:S02]  /*2e00*/  FMNMX.FTZ R30, R46, R29, !PT ;  /* 0x0000001d2e1e7209 */ /* 0x000fe40007810000 */
[----:B------:R-:W-:Y:S02]  /*2e10*/  ISETP.GT.AND P4, PT, R35, 0x48, PT ;  /* 0x000000482300780c */ /* 0x000fe40003f84270 */
[----:B------:R-:W-:-:S02]  /*2e20*/  FSEL R43, R40, -INF , P3 ;  /* 0xff800000282b7808 */ /* 0x000fc40001800000 */
[----:B------:R-:W-:Y:S01]  /*2e30*/  FMNMX.FTZ R30, R45, R30, !PT ;  /* 0x0000001e2d1e7209 */ /* 0x000fe20007810000 */
[----:B------:R-:W0:Y:S01]  /*2e40*/  MUFU.TANH R75, R75 ;  /* 0x0000004b004b7308 */ /* 0x000e220000002400 */
[----:B------:R-:W-:Y:S02]  /*2e50*/  ISETP.GT.AND P3, PT, R35, 0x49, PT ;  /* 0x000000492300780c */ /* 0x000fe40003f64270 */
[----:B------:R-:W-:Y:S02]  /*2e60*/  FSEL R42, R41, -INF , P4 ;  /* 0xff800000292a7808 */ /* 0x000fe40002000000 */
[----:B------:R-:W-:Y:S02]  /*2e70*/  FMNMX.FTZ R29, R43, R30, !PT ;  /* 0x0000001e2b1d7209 */ /* 0x000fe40007810000 */
[----:B------:R-:W-:Y:S01]  /*2e80*/  ISETP.GT.AND P4, PT, R35, 0x50, PT ;  /* 0x000000502300780c */ /* 0x000fe20003f84270 */
[----:B------:R-:W0:Y:S01]  /*2e90*/  MUFU.TANH R78, R78 ;  /* 0x0000004e004e7308 */ /* 0x000e220000002400 */
[----:B------:R-:W-:-:S02]  /*2ea0*/  FSEL R39, R32, -INF , P3 ;  /* 0xff80000020277808 */ /* 0x000fc40001800000 */
[----:B------:R-:W-:Y:S02]  /*2eb0*/  FMNMX.FTZ R30, R42, R29, !PT ;  /* 0x0000001d2a1e7209 */ /* 0x000fe40007810000 */
[----:B------:R-:W-:Y:S02]  /*2ec0*/  ISETP.GT.AND P3, PT, R35, 0x51, PT ;  /* 0x000000512300780c */ /* 0x000fe40003f64270 */
[----:B-1----:R-:W-:Y:S01]  /*2ed0*/  FSEL R41, R66, -INF , P4 ;  /* 0xff80000042297808 */ /* 0x002fe20002000000 */
[----:B------:R-:W1:Y:S01]  /*2ee0*/  MUFU.TANH R79, R79 ;  /* 0x0000004f004f7308 */ /* 0x000e620000002400 */
[----:B------:R-:W-:Y:S02]  /*2ef0*/  FMNMX.FTZ R30, R39, R30, !PT ;  /* 0x0000001e271e7209 */ /* 0x000fe40007810000 */
[----:B------:R-:W-:Y:S02]  /*2f00*/  ISETP.GT.AND P4, PT, R35, 0x58, PT ;  /* 0x000000582300780c */ /* 0x000fe40003f84270 */
[----:B---3--:R-:W-:-:S02]  /*2f10*/  FSEL R38, R38, -INF , P3 ;  /* 0xff80000026267808 */ /* 0x008fc40001800000 */
[----:B------:R-:W-:Y:S01]  /*2f20*/  FMNMX.FTZ R29, R41, R30, !PT ;  /* 0x0000001e291d7209 */ /* 0x000fe20007810000 */
[----:B------:R-:W3:Y:S01]  /*2f30*/  MUFU.TANH R82, R82 ;  /* 0x0000005200527308 */ /* 0x000ee20000002400 */
[C---:B------:R-:W-:Y:S02]  /*2f40*/  ISETP.GT.AND P3, PT, R35.reuse, 0x59, PT ;  /* 0x000000592300780c */ /* 0x040fe40003f64270 */
[----:B--2---:R-:W-:Y:S02]  /*2f50*/  FSEL R40, R70, -INF , P4 ;  /* 0xff80000046287808 */ /* 0x004fe40002000000 */
[----:B------:R-:W-:Y:S02]  /*2f60*/  FMNMX.FTZ R29, R38, R29, !PT ;  /* 0x0000001d261d7209 */ /* 0x000fe40007810000 */
[----:B------:R-:W-:Y:S01]  /*2f70*/  ISETP.GT.AND P4, PT, R35, 0x60, PT ;  /* 0x000000602300780c */ /* 0x000fe20003f84270 */
[----:B------:R-:W2:Y:S01]  /*2f80*/  MUFU.TANH R83, R83 ;  /* 0x0000005300537308 */ /* 0x000ea20000002400 */
[----:B-----5:R-:W-:-:S02]  /*2f90*/  FSEL R37, R71, -INF , P3 ;  /* 0xff80000047257808 */ /* 0x020fc40001800000 */
[----:B------:R-:W-:Y:S02]  /*2fa0*/  FMNMX.FTZ R32, R40, R29, !PT ;  /* 0x0000001d28207209 */ /* 0x000fe40007810000 */
[----:B------:R-:W-:Y:S02]  /*2fb0*/  ISETP.GT.AND P3, PT, R35, 0x61, PT ;  /* 0x000000612300780c */ /* 0x000fe40003f64270 */
[----:B----4-:R-:W-:Y:S01]  /*2fc0*/  FSEL R30, R74, -INF , P4 ;  /* 0xff8000004a1e7808 */ /* 0x010fe20002000000 */
[----:B------:R-:W4:Y:S01]  /*2fd0*/  MUFU.TANH R36, R86 ;  /* 0x0000005600247308 */ /* 0x000f220000002400 */
[----:B------:R-:W-:Y:S02]  /*2fe0*/  FMNMX.FTZ R31, R37, R32, !PT ;  /* 0x00000020251f7209 */ /* 0x000fe40007810000 */
[----:B------:R-:W-:Y:S02]  /*2ff0*/  ISETP.GT.AND P4, PT, R35, 0x68, PT ;  /* 0x000000682300780c */ /* 0x000fe40003f84270 */
[----:B0-----:R-:W-:-:S02]  /*3000*/  FSEL R29, R75, -INF , P3 ;  /* 0xff8000004b1d7808 */ /* 0x001fc40001800000 */
[----:B------:R-:W-:Y:S01]  /*3010*/  FMNMX.FTZ R32, R30, R31, !PT ;  /* 0x0000001f1e207209 */ /* 0x000fe20007810000 */
[----:B------:R-:W0:Y:S01]  /*3020*/  MUFU.TANH R87, R87 ;  /* 0x0000005700577308 */ /* 0x000e220000002400 */
[----:B------:R-:W-:Y:S02]  /*3030*/  ISETP.GT.AND P3, PT, R35, 0x69, PT ;  /* 0x000000692300780c */ /* 0x000fe40003f64270 */
[----:B------:R-:W-:Y:S02]  /*3040*/  FSEL R31, R78, -INF , P4 ;  /* 0xff8000004e1f7808 */ /* 0x000fe40002000000 */
[----:B------:R-:W-:Y:S02]  /*3050*/  FMNMX.FTZ R34, R29, R32, !PT ;  /* 0x000000201d227209 */ /* 0x000fe40007810000 */
[----:B------:R-:W-:Y:S01]  /*3060*/  ISETP.GT.AND P4, PT, R35, 0x70, PT ;  /* 0x000000702300780c */ /* 0x000fe20003f84270 */
[----:B------:R5:W-:Y:S01]  /*3070*/  MUFU.TANH R71, R61 ;  /* 0x0000003d00477308 */ /* 0x000be20000002400 */
[----:B-1----:R-:W-:-:S02]  /*3080*/  FSEL R32, R79, -INF , P3 ;  /* 0xff8000004f207808 */ /* 0x002fc40001800000 */
[----:B------:R-:W-:Y:S02]  /*3090*/  FMNMX.FTZ R33, R31, R34, !PT ;  /* 0x000000221f217209 */ /* 0x000fe40007810000 */
[C---:B------:R-:W-:Y:S02]  /*30a0*/  ISETP.GT.AND P3, PT, R35.reuse, 0x71, PT ;  /* 0x000000712300780c */ /* 0x040fe40003f64270 */
[----:B---3--:R-:W-:Y:S01]  /*30b0*/  FSEL R34, R82, -INF , P4 ;  /* 0xff80000052227808 */ /* 0x008fe20002000000 */
[----:B------:R-:W1:Y:S01]  /*30c0*/  MUFU.TANH R20, R20 ;  /* 0x0000001400147308 */ /* 0x000e620000002400 */
[----:B------:R-:W-:Y:S02]  /*30d0*/  FMNMX.FTZ R53, R32, R33, !PT ;  /* 0x0000002120357209 */ /* 0x000fe40007810000 */
[----:B------:R-:W-:Y:S02]  /*30e0*/  ISETP.GT.AND P4, PT, R35, 0x78, PT ;  /* 0x000000782300780c */ /* 0x000fe40003f84270 */
[----:B--2---:R-:W-:-:S02]  /*30f0*/  FSEL R33, R83, -INF , P3 ;  /* 0xff80000053217808 */ /* 0x004fc40001800000 */
[----:B------:R-:W-:Y:S01]  /*3100*/  FMNMX.FTZ R58, R34, R53, !PT ;  /* 0x00000035223a7209 */ /* 0x000fe20007810000 */
[----:B------:R-:W2:Y:S01]  /*3110*/  MUFU.TANH R21, R21 ;  /* 0x0000001500157308 */ /* 0x000ea20000002400 */
[----:B------:R-:W-:Y:S02]  /*3120*/  ISETP.GT.AND P3, PT, R35, 0x79, PT ;  /* 0x000000792300780c */ /* 0x000fe40003f64270 */
[----:B----4-:R-:W-:Y:S02]  /*3130*/  FSEL R36, R36, -INF , P4 ;  /* 0xff80000024247808 */ /* 0x010fe40002000000 */
[----:B------:R-:W-:Y:S02]  /*3140*/  FMNMX.FTZ R53, R33, R58, !PT ;  /* 0x0000003a21357209 */ /* 0x000fe40007810000 */
[----:B0-----:R-:W-:Y:S01]  /*3150*/  FSEL R35, R87, -INF , P3 ;  /* 0xff80000057237808 */ /* 0x001fe20001800000 */
[----:B------:R-:W0:Y:S01]  /*3160*/  MUFU.TANH R28, R28 ;  /* 0x0000001c001c7308 */ /* 0x000e220000002400 */
[----:B------:R-:W-:-:S04]  /*3170*/  FMNMX.FTZ R58, R36, R53, !PT ;  /* 0x00000035243a7209 */ /* 0x000fc80007810000 */
[----:B------:R-:W-:-:S03]  /*3180*/  FMNMX.FTZ R58, R35, R58, !PT ;  /* 0x0000003a233a7209 */ /* 0x000fc60007810000 */
[----:B------:R-:W3:Y:S02]  /*3190*/  MUFU.TANH R24, R24 ;  /* 0x0000001800187308 */ /* 0x000ee40000002400 */
[----:B------:R-:W4:Y:S06]  /*31a0*/  SHFL.BFLY PT, R53, R58, 0x2, 0x1f ;  /* 0x0c401f003a357f89 */ /* 0x000f2c00000e0000 */
[----:B------:R-:W3:Y:S08]  /*31b0*/  MUFU.TANH R25, R25 ;  /* 0x0000001900197308 */ /* 0x000ef00000002400 */
[----:B------:R-:W3:Y:S08]  /*31c0*/  MUFU.TANH R14, R14 ;  /* 0x0000000e000e7308 */ /* 0x000ef00000002400 */
[----:B------:R-:W3:Y:S01]  /*31d0*/  MUFU.TANH R15, R15 ;  /* 0x0000000f000f7308 */ /* 0x000ee20000002400 */
[----:B----4-:R-:W-:-:S02]  /*31e0*/  FMNMX.FTZ R170, R58, R53, !PT ;  /* 0x000000353aaa7209 */ /* 0x010fc40007810000 */
[----:B------:R-:W4:Y:S04]  /*31f0*/  SHFL.IDX PT, R53, R26, RZ, 0x1c1f ;  /* 0x001c1fff1a357589 */ /* 0x000f2800000e0000 */
[----:B-----5:R-:W5:Y:S01]  /*3200*/  SHFL.BFLY PT, R61, R170, 0x1, 0x1f ;  /* 0x0c201f00aa3d7f89 */ /* 0x020f6200000e0000 */
[----:B------:R-:W3:Y:S08]  /*3210*/  MUFU.TANH R13, R13 ;  /* 0x0000000d000d7308 */ /* 0x000ef00000002400 */
[----:B------:R-:W3:Y:S08]  /*3220*/  MUFU.TANH R12, R12 ;  /* 0x0000000c000c7308 */ /* 0x000ef00000002400 */
[----:B------:R-:W3:Y:S01]  /*3230*/  MUFU.TANH R11, R11 ;  /* 0x0000000b000b7308 */ /* 0x000ee20000002400 */
[----:B----4-:R-:W-:-:S02]  /*3240*/  VIADDMNMX R52, R53, R52, R27, PT ;  /* 0x0000003435347246 */ /* 0x010fc4000380011b */
[----:B-----5:R-:W-:Y:S01]  /*3250*/  FMNMX.FTZ R170, R170, R61, !PT ;  /* 0x0000003daaaa7209 */ /* 0x020fe20007810000 */
[----:B------:R-:W-:Y:S01]  /*3260*/  IMAD.U32 R61, RZ, RZ, UR6 ;  /* 0x00000006ff3d7e24 */ /* 0x000fe2000f8e00ff */
[----:B------:R-:W-:-:S03]  /*3270*/  ISETP.GT.AND P4, PT, R52, 0x1, PT ;  /* 0x000000013400780c */ /* 0x000fc60003f84270 */
[----:B------:R-:W4:Y:S01]  /*3280*/  MUFU.TANH R10, R10 ;  /* 0x0000000a000a7308 */ /* 0x000f220000002400 */
[C---:B------:R-:W-:Y:S01]  /*3290*/  FSETP.NEU.FTZ.AND P3, PT, R170.reuse, -INF , PT ;  /* 0xff800000aa00780b */ /* 0x040fe20003f7d000 */
[----:B------:R-:W-:-:S01]  /*32a0*/  FFMA.FTZ R58, R170, R61, -8 ;  /* 0xc1000000aa3a7423 */ /* 0x000fc2000001003d */
[----:B------:R-:W-:-:S04]  /*32b0*/  ISETP.GT.AND P5, PT, R52, 0x8, PT ;  /* 0x000000083400780c */ /* 0x000fc80003fa4270 */
[----:B------:R-:W-:Y:S01]  /*32c0*/  FSEL R78, R58, RZ, P3 ;  /* 0x000000ff3a4e7208 */ /* 0x000fe20001800000 */
[----:B------:R-:W5:Y:S01]  /*32d0*/  MUFU.TANH R8, R8 ;  /* 0x0000000800087308 */ /* 0x000f620000002400 */
[----:B------:R-:W-:-:S03]  /*32e0*/  ISETP.GT.AND P3, PT, R52, RZ, PT ;  /* 0x000000ff3400720c */ /* 0x000fc60003f64270 */
[--C-:B------:R-:W-:Y:S01]  /*32f0*/  FFMA.FTZ R26, R54, UR6, -R78.reuse ;  /* 0x00000006361a7c23 */ /* 0x100fe2000801084e */
[----:B-1----:R-:W-:Y:S01]  /*3300*/  FSEL R53, R20, -INF , P3 ;  /* 0xff80000014357808 */ /* 0x002fe20001800000 */
[--C-:B------:R-:W-:Y:S01]  /*3310*/  FFMA.FTZ R27, R55, UR6, -R78.reuse ;  /* 0x00000006371b7c23 */ /* 0x100fe2000801084e */
[----:B--2---:R-:W-:Y:S01]  /*3320*/  FSEL R54, R21, -INF , P4 ;  /* 0xff80000015367808 */ /* 0x004fe20002000000 */
[--C-:B------:R-:W-:Y:S01]  /*3330*/  FFMA.FTZ R20, R56, UR6, -R78.reuse ;  /* 0x0000000638147c23 */ /* 0x100fe2000801084e */
[----:B0-----:R-:W-:Y:S01]  /*3340*/  FSEL R55, R28, -INF , P5 ;  /* 0xff8000001c377808 */ /* 0x001fe20002800000 */
[--C-:B------:R-:W-:Y:S01]  /*3350*/  FFMA.FTZ R21, R57, UR6, -R78.reuse ;  /* 0x0000000639157c23 */ /* 0x100fe2000801084e */
[C---:B------:R-:W-:Y:S01]  /*3360*/  ISETP.GT.AND P3, PT, R52.reuse, 0x9, PT ;  /* 0x000000093400780c */ /* 0x040fe20003f64270 */
[----:B------:R0:W-:Y:S01]  /*3370*/  MUFU.TANH R70, R60 ;  /* 0x0000003c00467308 */ /* 0x0001e20000002400 */
[----:B------:R-:W-:Y:S01]  /*3380*/  FMNMX.FTZ R28, R53, R54, !PT ;  /* 0x00000036351c7209 */ /* 0x000fe20007810000 */
[--C-:B------:R-:W-:Y:S01]  /*3390*/  FFMA.FTZ R35, R35, UR6, -R78.reuse ;  /* 0x0000000623237c23 */ /* 0x100fe2000801084e */
[----:B------:R-:W-:Y:S01]  /*33a0*/  ISETP.GT.AND P4, PT, R52, 0x10, PT ;  /* 0x000000103400780c */ /* 0x000fe20003f84270 */
[--C-:B------:R-:W-:Y:S01]  /*33b0*/  FFMA.FTZ R88, R88, UR6, -R78.reuse ;  /* 0x0000000658587c23 */ /* 0x100fe2000801084e */
[----:B---3--:R-:W-:Y:S01]  /*33c0*/  FSEL R56, R24, -INF , P3 ;  /* 0xff80000018387808 */ /* 0x008fe20001800000 */
[--C-:B------:R-:W-:Y:S01]  /*33d0*/  FFMA.FTZ R44, R44, UR6, -R78.reuse ;  /* 0x000000062c2c7c23 */ /* 0x100fe2000801084e */
[----:B------:R-:W-:Y:S01]  /*33e0*/  FMNMX.FTZ R61, R55, R28, !PT ;  /* 0x0000001c373d7209 */ /* 0x000fe20007810000 */
[----:B------:R-:W-:Y:S01]  /*33f0*/  MUFU.TANH R9, R9 ;  /* 0x0000000900097308 */ /* 0x000fe20000002400 */
[----:B------:R-:W-:Y:S01]  /*3400*/  ISETP.GT.AND P3, PT, R52, 0x11, PT ;  /* 0x000000113400780c */ /* 0x000fe20003f64270 */
[--C-:B------:R-:W-:Y:S01]  /*3410*/  FFMA.FTZ R28, R32, UR6, -R78.reuse ;  /* 0x00000006201c7c23 */ /* 0x100fe2000801084e */
[----:B------:R-:W-:Y:S01]  /*3420*/  FSEL R57, R25, -INF , P4 ;  /* 0xff80000019397808 */ /* 0x000fe20002000000 */
[--C-:B------:R-:W-:Y:S01]  /*3430*/  FFMA.FTZ R42, R42, UR6, -R78.reuse ;  /* 0x000000062a2a7c23 */ /* 0x100fe2000801084e */
[----:B------:R-:W-:Y:S01]  /*3440*/  FMNMX.FTZ R24, R56, R61, !PT ;  /* 0x0000003d38187209 */ /* 0x000fe20007810000 */
[--C-:B------:R-:W-:Y:S01]  /*3450*/  FFMA.FTZ R39, R39, UR6, -R78.reuse ;  /* 0x0000000627277c23 */ /* 0x100fe2000801084e */
[----:B------:R-:W-:Y:S01]  /*3460*/  ISETP.GT.AND P4, PT, R52, 0x18, PT ;  /* 0x000000183400780c */ /* 0x000fe20003f84270 */
[----:B------:R-:W1:Y:S01]  /*3470*/  MUFU.TANH R6, R6 ;  /* 0x0000000600067308 */ /* 0x000e620000002400 */
[----:B------:R-:W-:Y:S01]  /*3480*/  FSEL R58, R14, -INF , P3 ;  /* 0xff8000000e3a7808 */ /* 0x000fe20001800000 */
[--C-:B------:R-:W-:Y:S01]  /*3490*/  FFMA.FTZ R14, R59, UR6, -R78.reuse ;  /* 0x000000063b0e7c23 */ /* 0x100fe2000801084e */
[----:B------:R-:W-:Y:S01]  /*34a0*/  FMNMX.FTZ R25, R57, R24, !PT ;  /* 0x0000001839197209 */ /* 0x000fe20007810000 */
[--C-:B------:R-:W-:Y:S01]  /*34b0*/  FFMA.FTZ R40, R40, UR6, -R78.reuse ;  /* 0x0000000628287c23 */ /* 0x100fe2000801084e */
[----:B------:R-:W-:Y:S01]  /*34c0*/  ISETP.GT.AND P3, PT, R52, 0x19, PT ;  /* 0x000000193400780c */ /* 0x000fe20003f64270 */
[----:B------:R-:W-:Y:S01]  /*34d0*/  FFMA.FTZ R31, R31, UR6, -R78 ;  /* 0x000000061f1f7c23 */ /* 0x000fe2000801084e */
[----:B------:R-:W-:Y:S01]  /*34e0*/  FSEL R59, R15, -INF , P4 ;  /* 0xff8000000f3b7808 */ /* 0x000fe20002000000 */
[----:B------:R-:W2:Y:S01]  /*34f0*/  MUFU.TANH R7, R7 ;  /* 0x0000000700077308 */ /* 0x000ea20000002400 */
[----:B------:R-:W-:-:S02]  /*3500*/  FMNMX.FTZ R24, R58, R25, !PT ;  /* 0x000000193a187209 */ /* 0x000fc40007810000 */
[----:B------:R-:W-:Y:S02]  /*3510*/  ISETP.GT.AND P4, PT, R52, 0x20, PT ;  /* 0x000000203400780c */ /* 0x000fe40003f84270 */
[----:B0-----:R-:W-:Y:S01]  /*3520*/  FSEL R60, R13, -INF , P3 ;  /* 0xff8000000d3c7808 */ /* 0x001fe20001800000 */
[--C-:B------:R-:W-:Y:S01]  /*3530*/  FFMA.FTZ R13, R62, UR6, -R78.reuse ;  /* 0x000000063e0d7c23 */ /* 0x100fe2000801084e */
[----:B------:R-:W-:Y:S01]  /*3540*/  FMNMX.FTZ R15, R59, R24, !PT ;  /* 0x000000183b0f7209 */ /* 0x000fe20007810000 */
[----:B------:R-:W0:Y:S01]  /*3550*/  MUFU.TANH R5, R5 ;  /* 0x0000000500057308 */ /* 0x000e220000002400 */
[----:B------:R-:W-:Y:S02]  /*3560*/  ISETP.GT.AND P3, PT, R52, 0x21, PT ;  /* 0x000000213400780c */ /* 0x000fe40003f64270 */
[----:B------:R-:W-:Y:S02]  /*3570*/  FSEL R61, R12, -INF , P4 ;  /* 0xff8000000c3d7808 */ /* 0x000fe40002000000 */
[----:B------:R-:W-:Y:S01]  /*3580*/  FMNMX.FTZ R12, R60, R15, !PT ;  /* 0x0000000f3c0c7209 */ /* 0x000fe20007810000 */
[----:B------:R-:W-:Y:S01]  /*3590*/  FFMA.FTZ R15, R63, UR6, -R78 ;  /* 0x000000063f0f7c23 */ /* 0x000fe2000801084e */
[----:B------:R-:W-:Y:S01]  /*35a0*/  FSEL R62, R11, -INF , P3 ;  /* 0xff8000000b3e7808 */ /* 0x000fe20001800000 */
[----:B------:R5:W-:Y:S01]  /*35b0*/  MUFU.TANH R74, R64 ;  /* 0x00000040004a7308 */ /* 0x000be20000002400 */
[----:B------:R-:W-:-:S02]  /*35c0*/  ISETP.GT.AND P4, PT, R52, 0x28, PT ;  /* 0x000000283400780c */ /* 0x000fc40003f84270 */
[----:B------:R-:W-:Y:S02]  /*35d0*/  FMNMX.FTZ R11, R61, R12, !PT ;  /* 0x0000000c3d0b7209 */ /* 0x000fe40007810000 */
[----:B------:R-:W-:Y:S02]  /*35e0*/  ISETP.GT.AND P3, PT, R52, 0x29, PT ;  /* 0x000000293400780c */ /* 0x000fe40003f64270 */
[----:B----4-:R-:W-:Y:S01]  /*35f0*/  FSEL R63, R10, -INF , P4 ;  /* 0xff8000000a3f7808 */ /* 0x010fe20002000000 */
[----:B------:R-:W3:Y:S01]  /*3600*/  MUFU.TANH R4, R4 ;  /* 0x0000000400047308 */ /* 0x000ee20000002400 */
[----:B------:R-:W-:Y:S02]  /*3610*/  FMNMX.FTZ R12, R62, R11, !PT ;  /* 0x0000000b3e0c7209 */ /* 0x000fe40007810000 */
[----:B------:R-:W-:Y:S02]  /*3620*/  ISETP.GT.AND P4, PT, R52, 0x30, PT ;  /* 0x000000303400780c */ /* 0x000fe40003f84270 */
[----:B-----5:R-:W-:-:S02]  /*3630*/  FSEL R64, R8, -INF , P3 ;  /* 0xff80000008407808 */ /* 0x020fc40001800000 */
[----:B------:R-:W-:Y:S01]  /*3640*/  FMNMX.FTZ R11, R63, R12, !PT ;  /* 0x0000000c3f0b7209 */ /* 0x000fe20007810000 */
[----:B------:R4:W-:Y:S01]  /*3650*/  MUFU.TANH R75, R65 ;  /* 0x00000041004b7308 */ /* 0x0009e20000002400 */
[----:B------:R-:W-:Y:S01]  /*3660*/  ISETP.GT.AND P3, PT, R52, 0x31, PT ;  /* 0x000000313400780c */ /* 0x000fe20003f64270 */
[--C-:B------:R-:W-:Y:S01]  /*3670*/  FFMA.FTZ R12, R49, UR6, -R78.reuse ;  /* 0x00000006310c7c23 */ /* 0x100fe2000801084e */
[----:B------:R-:W-:Y:S02]  /*3680*/  FMNMX.FTZ R8, R64, R11, !PT ;  /* 0x0000000b40087209 */ /* 0x000fe40007810000 */
[----:B-1----:R-:W-:Y:S01]  /*3690*/  FSEL R66, R6, -INF , P3 ;  /* 0xff80000006427808 */ /* 0x002fe20001800000 */
[----:B------:R-:W-:-:S01]  /*36a0*/  FFMA.FTZ R6, R89, UR6, -R78 ;  /* 0x0000000659067c23 */ /* 0x000fc2000801084e */
[----:B------:R-:W-:Y:S01]  /*36b0*/  ISETP.GT.AND P3, PT, R52, 0x39, PT ;  /* 0x000000393400780c */ /* 0x000fe20003f64270 */
[----:B------:R-:W1:Y:S01]  /*36c0*/  MUFU.TANH R3, R3 ;  /* 0x0000000300037308 */ /* 0x000e620000002400 */
[----:B----4-:R-:W-:-:S02]  /*36d0*/  FSEL R65, R9, -INF , P4 ;  /* 0xff80000009417808 */ /* 0x010fc40002000000 */
[----:B------:R-:W-:Y:S02]  /*36e0*/  ISETP.GT.AND P4, PT, R52, 0x38, PT ;  /* 0x000000383400780c */ /* 0x000fe40003f84270 */
[----:B------:R-:W-:Y:S02]  /*36f0*/  FMNMX.FTZ R11, R65, R8, !PT ;  /* 0x00000008410b7209 */ /* 0x000fe40007810000 */
[----:B--2---:R-:W-:Y:S01]  /*3700*/  FSEL R67, R7, -INF , P4 ;  /* 0xff80000007437808 */ /* 0x004fe20002000000 */
[----:B------:R0:W2:Y:S01]  /*3710*/  MUFU.TANH R79, R68 ;  /* 0x00000044004f7308 */ /* 0x0000a20000002400 */
[----:B------:R-:W-:Y:S02]  /*3720*/  FMNMX.FTZ R8, R66, R11, !PT ;  /* 0x0000000b42087209 */ /* 0x000fe40007810000 */
[----:B------:R-:W-:Y:S02]  /*3730*/  ISETP.GT.AND P4, PT, R52, 0x40, PT ;  /* 0x000000403400780c */ /* 0x000fe40003f84270 */
[----:B------:R-:W-:-:S03]  /*3740*/  FMNMX.FTZ R7, R67, R8, !PT ;  /* 0x0000000843077209 */ /* 0x000fc60007810000 */
[----:B------:R1:W4:Y:S01]  /*3750*/  MUFU.TANH R82, R69 ;  /* 0x0000004500527308 */ /* 0x0003220000002400 */
[----:B0-----:R-:W-:Y:S01]  /*3760*/  FSEL R68, R5, -INF , P3 ;  /* 0xff80000005447808 */ /* 0x001fe20001800000 */
[--C-:B------:R-:W-:Y:S01]  /*3770*/  FFMA.FTZ R5, R51, UR6, -R78.reuse ;  /* 0x0000000633057c23 */ /* 0x100fe2000801084e */
[----:B---3--:R-:W-:Y:S02]  /*3780*/  FSEL R51, R4, -INF , P4 ;  /* 0xff80000004337808 */ /* 0x008fe40002000000 */
[----:B------:R-:W-:Y:S02]  /*3790*/  ISETP.GT.AND P3, PT, R52, 0x41, PT ;  /* 0x000000413400780c */ /* 0x000fe40003f64270 */
[----:B------:R-:W-:Y:S01]  /*37a0*/  FMNMX.FTZ R4, R68, R7, !PT ;  /* 0x0000000744047209 */ /* 0x000fe20007810000 */
[----:B------:R0:W3:Y:S01]  /*37b0*/  MUFU.TANH R83, R72 ;  /* 0x0000004800537308 */ /* 0x0000e20000002400 */
[----:B------:R-:W-:Y:S02]  /*37c0*/  ISETP.GT.AND P4, PT, R52, 0x48, PT ;  /* 0x000000483400780c */ /* 0x000fe40003f84270 */
[----:B-1----:R-:W-:Y:S01]  /*37d0*/  FSEL R69, R3, -INF , P3 ;  /* 0xff80000003457808 */ /* 0x002fe20001800000 */
[----:B------:R-:W-:-:S01]  /*37e0*/  FFMA.FTZ R3, R50, UR6, -R78 ;  /* 0x0000000632037c23 */ /* 0x000fc2000801084e */
[----:B------:R-:W-:-:S02]  /*37f0*/  FMNMX.FTZ R4, R51, R4, !PT ;  /* 0x0000000433047209 */ /* 0x000fc40007810000 */
[----:B------:R-:W-:Y:S01]  /*3800*/  ISETP.GT.AND P3, PT, R52, 0x49, PT ;  /* 0x000000493400780c */ /* 0x000fe20003f64270 */
[----:B------:R4:W1:Y:S01]  /*3810*/  MUFU.TANH R86, R73 ;  /* 0x0000004900567308 */ /* 0x0008620000002400 */
[----:B------:R-:W-:Y:S02]  /*3820*/  FSEL R50, R70, -INF , P4 ;  /* 0xff80000046327808 */ /* 0x000fe40002000000 */
[----:B------:R-:W-:Y:S02]  /*3830*/  FMNMX.FTZ R7, R69, R4, !PT ;  /* 0x0000000445077209 */ /* 0x000fe40007810000 */
[----:B------:R-:W-:Y:S02]  /*3840*/  ISETP.GT.AND P4, PT, R52, 0x50, PT ;  /* 0x000000503400780c */ /* 0x000fe40003f84270 */
[----:B------:R-:W-:Y:S01]  /*3850*/  FSEL R70, R71, -INF , P3 ;  /* 0xff80000047467808 */ /* 0x000fe20001800000 */
[----:B------:R-:W5:Y:S01]  /*3860*/  MUFU.TANH R76, R76 ;  /* 0x0000004c004c7308 */ /* 0x000f620000002400 */
[----:B------:R-:W-:-:S02]  /*3870*/  FMNMX.FTZ R7, R50, R7, !PT ;  /* 0x0000000732077209 */ /* 0x000fc40007810000 */
[----:B------:R-:W-:Y:S02]  /*3880*/  ISETP.GT.AND P3, PT, R52, 0x51, PT ;  /* 0x000000513400780c */ /* 0x000fe40003f64270 */
[----:B------:R-:W-:Y:S02]  /*3890*/  FSEL R71, R74, -INF , P4 ;  /* 0xff8000004a477808 */ /* 0x000fe40002000000 */
[----:B------:R-:W-:Y:S01]  /*38a0*/  FMNMX.FTZ R4, R70, R7, !PT ;  /* 0x0000000746047209 */ /* 0x000fe20007810000 */
[----:B------:R-:W5:Y:S01]  /*38b0*/  MUFU.TANH R87, R77 ;  /* 0x0000004d00577308 */ /* 0x000f620000002400 */
[----:B------:R-:W-:Y:S02]  /*38c0*/  ISETP.GT.AND P4, PT, R52, 0x58, PT ;  /* 0x000000583400780c */ /* 0x000fe40003f84270 */
[----:B0-----:R-:W-:Y:S02]  /*38d0*/  FSEL R72, R75, -INF , P3 ;  /* 0xff8000004b487808 */ /* 0x001fe40001800000 */
[----:B------:R-:W-:-:S02]  /*38e0*/  FMNMX.FTZ R7, R71, R4, !PT ;  /* 0x0000000447077209 */ /* 0x000fc40007810000 */
[----:B------:R-:W-:Y:S01]  /*38f0*/  ISETP.GT.AND P3, PT, R52, 0x59, PT ;  /* 0x000000593400780c */ /* 0x000fe20003f64270 */
[----:B------:R-:W-:Y:S01]  /*3900*/  MUFU.TANH R80, R80 ;  /* 0x0000005000507308 */ /* 0x000fe20000002400 */
[----:B--2---:R-:W-:Y:S02]  /*3910*/  FSEL R49, R79, -INF , P4 ;  /* 0xff8000004f317808 */ /* 0x004fe40002000000 */
[----:B------:R-:W-:Y:S01]  /*3920*/  FMNMX.FTZ R8, R72, R7, !PT ;  /* 0x0000000748087209 */ /* 0x000fe20007810000 */
[----:B------:R-:W-:-:S01]  /*3930*/  FFMA.FTZ R7, R48, UR6, -R78 ;  /* 0x0000000630077c23 */ /* 0x000fc2000801084e */
[----:B------:R-:W-:Y:S02]  /*3940*/  ISETP.GT.AND P4, PT, R52, 0x60, PT ;  /* 0x000000603400780c */ /* 0x000fe40003f84270 */
[----:B----4-:R-:W-:Y:S01]  /*3950*/  FSEL R73, R82, -INF , P3 ;  /* 0xff80000052497808 */ /* 0x010fe20001800000 */
[----:B------:R-:W0:Y:S01]  /*3960*/  MUFU.TANH R81, R81 ;  /* 0x0000005100517308 */ /* 0x000e220000002400 */
[----:B------:R-:W-:-:S02]  /*3970*/  FMNMX.FTZ R8, R49, R8, !PT ;  /* 0x0000000831087209 */ /* 0x000fc40007810000 */
[C---:B------:R-:W-:Y:S02]  /*3980*/  ISETP.GT.AND P3, PT, R52.reuse, 0x61, PT ;  /* 0x000000613400780c */ /* 0x040fe40003f64270 */
[----:B---3--:R-:W-:Y:S02]  /*3990*/  FSEL R48, R83, -INF , P4 ;  /* 0xff80000053307808 */ /* 0x008fe40002000000 */
[----:B------:R-:W-:Y:S02]  /*39a0*/  CS2R R82, SRZ ;  /* 0x0000000000527805 */ /* 0x000fe4000001ff00 */
[----:B------:R-:W-:Y:S01]  /*39b0*/  FMNMX.FTZ R11, R73, R8, !PT ;  /* 0x00000008490b7209 */ /* 0x000fe20007810000 */
[----:B------:R2:W-:Y:S01]  /*39c0*/  MUFU.EX2 R4, R12 ;  /* 0x0000000c00047308 */ /* 0x0005e20000000800 */
[----:B------:R-:W-:Y:S02]  /*39d0*/  ISETP.GT.AND P4, PT, R52, 0x68, PT ;  /* 0x000000683400780c */ /* 0x000fe40003f84270 */
[----:B-1----:R-:W-:-:S02]  /*39e0*/  FSEL R74, R86, -INF , P3 ;  /* 0xff800000564a7808 */ /* 0x002fc40001800000 */
[----:B------:R-:W-:Y:S02]  /*39f0*/  FMNMX.FTZ R11, R48, R11, !PT ;  /* 0x0000000b300b7209 */ /* 0x000fe40007810000 */
[----:B------:R-:W-:Y:S01]  /*3a00*/  ISETP.GT.AND P3, PT, R52, 0x69, PT ;  /* 0x000000693400780c */ /* 0x000fe20003f64270 */
[----:B------:R-:W1:Y:S01]  /*3a10*/  MUFU.TANH R84, R84 ;  /* 0x0000005400547308 */ /* 0x000e620000002400 */
[----:B--2---:R-:W-:-:S01]  /*3a20*/  FFMA.FTZ R12, R47, UR6, -R78 ;  /* 0x000000062f0c7c23 */ /* 0x004fc2000801084e */
[----:B-----5:R-:W-:Y:S02]  /*3a30*/  FSEL R47, R76, -INF , P4 ;  /* 0xff8000004c2f7808 */ /* 0x020fe40002000000 */
[----:B------:R-:W-:Y:S02]  /*3a40*/  FMNMX.FTZ R8, R74, R11, !PT ;  /* 0x0000000b4a087209 */ /* 0x000fe40007810000 */
[----:B------:R-:W-:Y:S02]  /*3a50*/  ISETP.GT.AND P4, PT, R52, 0x70, PT ;  /* 0x000000703400780c */ /* 0x000fe40003f84270 */
[----:B------:R-:W2:Y:S01]  /*3a60*/  MUFU.TANH R85, R85 ;  /* 0x0000005500557308 */ /* 0x000ea20000002400 */
[----:B------:R-:W-:-:S02]  /*3a70*/  FSEL R75, R87, -INF , P3 ;  /* 0xff800000574b7808 */ /* 0x000fc40001800000 */
[----:B------:R-:W-:Y:S02]  /*3a80*/  CS2R R86, SRZ ;  /* 0x0000000000567805 */ /* 0x000fe4000001ff00 */
[----:B------:R-:W-:Y:S02]  /*3a90*/  FMNMX.FTZ R8, R47, R8, !PT ;  /* 0x000000082f087209 */ /* 0x000fe40007810000 */
[C---:B------:R-:W-:Y:S02]  /*3aa0*/  ISETP.GT.AND P3, PT, R52.reuse, 0x71, PT ;  /* 0x000000713400780c */ /* 0x040fe40003f64270 */
[----:B------:R-:W-:Y:S01]  /*3ab0*/  FMNMX.FTZ R11, R75, R8, !PT ;  /* 0x000000084b0b7209 */ /* 0x000fe20007810000 */
[----:B------:R3:W-:Y:S01]  /*3ac0*/  MUFU.EX2 R10, R15 ;  /* 0x0000000f000a7308 */ /* 0x0007e20000000800 */
[----:B0-----:R-:W-:Y:S01]  /*3ad0*/  FSEL R76, R81, -INF , P3 ;  /* 0xff800000514c7808 */ /* 0x001fe20001800000 */
[----:B------:R-:W-:Y:S01]  /*3ae0*/  FFMA.FTZ R8, R45, UR6, -R78 ;  /* 0x000000062d087c23 */ /* 0x000fe2000801084e */
[----:B------:R-:W-:-:S05]  /*3af0*/  ISETP.GT.AND P3, PT, R52, 0x79, PT ;  /* 0x000000793400780c */ /* 0x000fca0003f64270 */
[----:B------:R0:W-:Y:S01]  /*3b00*/  MUFU.EX2 R77, R12 ;  /* 0x0000000c004d7308 */ /* 0x0001e20000000800 */
[----:B---3--:R-:W-:-:S01]  /*3b10*/  FFMA.FTZ R15, R46, UR6, -R78 ;  /* 0x000000062e0f7c23 */ /* 0x008fc2000801084e */
[----:B------:R-:W-:Y:S02]  /*3b20*/  FSEL R46, R80, -INF , P4 ;  /* 0xff800000502e7808 */ /* 0x000fe40002000000 */
[----:B------:R-:W-:Y:S02]  /*3b30*/  ISETP.GT.AND P4, PT, R52, 0x78, PT ;  /* 0x000000783400780c */ /* 0x000fe40003f84270 */
[----:B------:R-:W-:Y:S02]  /*3b40*/  FMNMX.FTZ R11, R46, R11, !PT ;  /* 0x0000000b2e0b7209 */ /* 0x000fe40007810000 */
[----:B-1----:R-:W-:Y:S01]  /*3b50*/  FSEL R45, R84, -INF , P4 ;  /* 0xff800000542d7808 */ /* 0x002fe20002000000 */
[----:B------:R1:W3:Y:S01]  /*3b60*/  MUFU.EX2 R80, R15 ;  /* 0x0000000f00507308 */ /* 0x0002e20000000800 */
[----:B0-----:R-:W-:Y:S01]  /*3b70*/  FMNMX.FTZ R12, R76, R11, !PT ;  /* 0x0000000b4c0c7209 */ /* 0x001fe20007810000 */
[----:B------:R-:W-:Y:S01]  /*3b80*/  FFMA.FTZ R11, R43, UR6, -R78 ;  /* 0x000000062b0b7c23 */ /* 0x000fe2000801084e */
[----:B--2---:R-:W-:-:S02]  /*3b90*/  FSEL R52, R85, -INF , P3 ;  /* 0xff80000055347808 */ /* 0x004fc40001800000 */
[----:B------:R-:W-:-:S03]  /*3ba0*/  CS2R R84, SRZ ;  /* 0x0000000000547805 */ /* 0x000fc6000001ff00 */
[----:B------:R-:W-:Y:S01]  /*3bb0*/  MUFU.EX2 R26, R26 ;  /* 0x0000001a001a7308 */ /* 0x000fe20000000800 */
[----:B-1----:R-:W-:Y:S01]  /*3bc0*/  FMNMX.FTZ R15, R45, R12, !PT ;  /* 0x0000000c2d0f7209 */ /* 0x002fe20007810000 */
[--C-:B------:R-:W-:Y:S01]  /*3bd0*/  FFMA.FTZ R12, R41, UR6, -R78.reuse ;  /* 0x00000006290c7c23 */ /* 0x100fe2000801084e */
[----:B------:R-:W-:-:S01]  /*3be0*/  FFMA.FTZ R41, R37, UR6, -R78 ;  /* 0x0000000625297c23 */ /* 0x000fc2000801084e */
[--C-:B------:R-:W-:Y:S01]  /*3bf0*/  FFMA.FTZ R37, R30, UR6, -R78.reuse ;  /* 0x000000061e257c23 */ /* 0x100fe2000801084e */
[----:B------:R-:W-:Y:S01]  /*3c00*/  FMNMX.FTZ R24, R52, R15, !PT ;  /* 0x0000000f34187209 */ /* 0x000fe20007810000 */
[--C-:B------:R-:W-:Y:S01]  /*3c10*/  FFMA.FTZ R15, R38, UR6, -R78.reuse ;  /* 0x00000006260f7c23 */ /* 0x100fe2000801084e */
[----:B------:R-:W-:-:S01]  /*3c20*/  FFMA.FTZ R38, R29, UR6, -R78 ;  /* 0x000000061d267c23 */ /* 0x000fc2000801084e */
[----:B------:R-:W-:Y:S01]  /*3c30*/  MUFU.EX2 R27, R27 ;  /* 0x0000001b001b7308 */ /* 0x000fe20000000800 */
[----:B------:R-:W-:-:S01]  /*3c40*/  FFMA.FTZ R29, R33, UR6, -R78 ;  /* 0x00000006211d7c23 */ /* 0x000fc2000801084e */
[----:B------:R-:W0:Y:S01]  /*3c50*/  SHFL.BFLY PT, R25, R24, 0x2, 0x1f ;  /* 0x0c401f0018197f89 */ /* 0x000e2200000e0000 */
[----:B---3--:R-:W-:-:S05]  /*3c60*/  F2FP.SATFINITE.E4M3.F32.PACK_AB_MERGE_C R227, R80, R77, RZ ;  /* 0x0000004d50e3723e */ /* 0x008fca00048070ff */
[----:B------:R-:W-:Y:S08]  /*3c70*/  MUFU.EX2 R20, R20 ;  /* 0x0000001400147308 */ /* 0x000ff00000000800 */
[----:B------:R-:W1:Y:S08]  /*3c80*/  MUFU.EX2 R21, R21 ;  /* 0x0000001500157308 */ /* 0x000e700000000800 */
[----:B------:R-:W-:Y:S01]  /*3c90*/  MUFU.EX2 R14, R14 ;  /* 0x0000000e000e7308 */ /* 0x000fe20000000800 */
[----:B0-----:R-:W-:Y:S01]  /*3ca0*/  FMNMX.FTZ R25, R24, R25, !PT ;  /* 0x0000001918197209 */ /* 0x001fe20007810000 */
[----:B------:R-:W-:-:S04]  /*3cb0*/  FFMA.FTZ R24, R34, UR6, -R78 ;  /* 0x0000000622187c23 */ /* 0x000fc8000801084e */
[----:B------:R-:W0:Y:S02]  /*3cc0*/  SHFL.BFLY PT, R30, R25, 0x1, 0x1f ;  /* 0x0c201f00191e7f89 */ /* 0x000e2400000e0000 */
[----:B------:R-:W-:Y:S01]  /*3cd0*/  MUFU.EX2 R13, R13 ;  /* 0x0000000d000d7308 */ /* 0x000fe20000000800 */
[----:B-1----:R-:W-:-:S04]  /*3ce0*/  F2FP.SATFINITE.E4M3.F32.PACK_AB_MERGE_C R229, R21, R20, RZ ;  /* 0x0000001415e5723e */ /* 0x002fc800048070ff */
[----:B------:R-:W-:-:S03]  /*3cf0*/  F2FP.SATFINITE.E4M3.F32.PACK_AB_MERGE_C R229, R27, R26, R229 ;  /* 0x0000001a1be5723e */ /* 0x000fc600048070e5 */
[----:B------:R1:W2:Y:S08]  /*3d00*/  MUFU.EX2 R9, R88 ;  /* 0x0000005800097308 */ /* 0x0002b00000000800 */
[----:B------:R-:W-:Y:S01]  /*3d10*/  MUFU.EX2 R6, R6 ;  /* 0x0000000600067308 */ /* 0x000fe20000000800 */
[----:B-1----:R-:W-:Y:S02]  /*3d20*/  CS2R R88, SRZ ;  /* 0x0000000000587805 */ /* 0x002fe4000001ff00 */
[----:B0-----:R-:W-:Y:S01]  /*3d30*/  FMNMX.FTZ R161, R25, R30, !PT ;  /* 0x0000001e19a17209 */ /* 0x001fe20007810000 */
[----:B------:R-:W-:-:S02]  /*3d40*/  IMAD.U32 R30, RZ, RZ, UR6 ;  /* 0x00000006ff1e7e24 */ /* 0x000fc4000f8e00ff */
[----:B------:R-:W-:Y:S02]  /*3d50*/  FFMA.FTZ R25, R36, UR6, -R78 ;  /* 0x0000000624197c23 */ /* 0x000fe4000801084e */
[----:B------:R-:W-:Y:S01]  /*3d60*/  MUFU.EX2 R5, R5 ;  /* 0x0000000500057308 */ /* 0x000fe20000000800 */
[C---:B------:R-:W-:Y:S01]  /*3d70*/  FSETP.NEU.FTZ.AND P3, PT, R161.reuse, -INF , PT ;  /* 0xff800000a100780b */ /* 0x040fe20003f7d000 */
[----:B------:R-:W-:Y:S01]  /*3d80*/  FFMA.FTZ R30, R161, R30, -8 ;  /* 0xc1000000a11e7423 */ /* 0x000fe2000001001e */
[----:B--2---:R-:W-:-:S04]  /*3d90*/  F2FP.SATFINITE.E4M3.F32.PACK_AB_MERGE_C R231, R9, R10, RZ ;  /* 0x0000000a09e7723e */ /* 0x004fc800048070ff */
[----:B------:R-:W-:Y:S01]  /*3da0*/  FSEL R32, R30, RZ, P3 ;  /* 0x000000ff1e207208 */ /* 0x000fe20001800000 */
[----:B------:R-:W-:Y:S01]  /*3db0*/  MUFU.EX2 R3, R3 ;  /* 0x0000000300037308 */ /* 0x000fe20000000800 */
[----:B------:R-:W-:Y:S02]  /*3dc0*/  PLOP3.LUT P3, PT, PT, PT, UP1, 0x80, 0x0 ;  /* 0x000000000000781c */ /* 0x000fe40003f6f018 */
        /* <DEDUP_REMOVED lines=32> */
[----:B0-----:R-:W-:-:S01]  /*3fd0*/  FADD.FTZ R36, R53, R54 ;  /* 0x0000003635247221 */ /* 0x001fc20000010000 */
[--C-:B------:R-:W-:Y:S01]  /*3fe0*/  FFMA.FTZ R75, R75, UR6, -R32.reuse ;  /* 0x000000064b4b7c23 */ /* 0x100fe20008010820 */
[----:B------:R-:W-:-:S01]  /*3ff0*/  FFMA.FTZ R46, R46, UR6, -R32 ;  /* 0x000000062e2e7c23 */ /* 0x000fc20008010820 */
[--C-:B------:R-:W-:Y:S01]  /*4000*/  FFMA.FTZ R76, R76, UR6, -R32.reuse ;  /* 0x000000064c4c7c23 */ /* 0x100fe20008010820 */
[----:B------:R-:W-:-:S01]  /*4010*/  FFMA.FTZ R45, R45, UR6, -R32 ;  /* 0x000000062d2d7c23 */ /* 0x000fc20008010820 */
[----:B------:R-:W-:-:S02]  /*4020*/  FFMA.FTZ R32, R52, UR6, -R32 ;  /* 0x0000000634207c23 */ /* 0x000fc40008010820 */
[----:B------:R-:W0:Y:S08]  /*4030*/  MUFU.EX2 R57, R57 ;  /* 0x0000003900397308 */ /* 0x000e300000000800 */
[----:B------:R3:W-:Y:S08]  /*4040*/  MUFU.EX2 R30, R35 ;  /* 0x00000023001e7308 */ /* 0x0007f00000000800 */
[----:B------:R-:W4:Y:S01]  /*4050*/  MUFU.EX2 R58, R58 ;  /* 0x0000003a003a7308 */ /* 0x000f220000000800 */
[----:B---3--:R-:W-:-:S04]  /*4060*/  FADD.FTZ R35, R26, R27 ;  /* 0x0000001b1a237221 */ /* 0x008fc80000010000 */
[----:B------:R-:W-:Y:S01]  /*4070*/  FADD.FTZ R78, R20, R35 ;  /* 0x00000023144e7221 */ /* 0x000fe20000010000 */
[----:B-1----:R-:W-:-:S01]  /*4080*/  FADD.FTZ R35, R55, R36 ;  /* 0x0000002437237221 */ /* 0x002fc20000010000 */
[----:B--2---:R-:W-:Y:S01]  /*4090*/  F2FP.SATFINITE.E4M3.F32.PACK_AB_MERGE_C R55, R56, R55, RZ ;  /* 0x000000373837723e */ /* 0x004fe200048070ff */
[----:B------:R-:W1:Y:S01]  /*40a0*/  MUFU.EX2 R59, R59 ;  /* 0x0000003b003b7308 */ /* 0x000e620000000800 */
[----:B------:R-:W-:-:S01]  /*40b0*/  FADD.FTZ R43, R21, R78 ;  /* 0x0000004e152b7221 */ /* 0x000fc20000010000 */
[----:B------:R-:W-:Y:S01]  /*40c0*/  FADD.FTZ R36, R56, R35 ;  /* 0x0000002338247221 */ /* 0x000fe20000010000 */
[----:B------:R-:W-:Y:S02]  /*40d0*/  F2FP.SATFINITE.E4M3.F32.PACK_AB_MERGE_C R228, R54, R53, R55 ;  /* 0x0000003536e4723e */ /* 0x000fe40004807037 */
[----:B------:R-:W-:Y:S01]  /*40e0*/  CS2R R54, SRZ ;  /* 0x0000000000367805 */ /* 0x000fe2000001ff00 */
[----:B------:R-:W-:-:S01]  /*40f0*/  FADD.FTZ R78, R14, R43 ;  /* 0x0000002b0e4e7221 */ /* 0x000fc20000010000 */
[----:B0-----:R-:W-:Y:S01]  /*4100*/  FADD.FTZ R35, R57, R36 ;  /* 0x0000002439237221 */ /* 0x001fe20000010000 */
[----:B------:R-:W-:Y:S01]  /*4110*/  CS2R R52, SRZ ;  /* 0x0000000000347805 */ /* 0x000fe2000001ff00 */
[----:B------:R-:W0:Y:S01]  /*4120*/  MUFU.EX2 R60, R60 ;  /* 0x0000003c003c7308 */ /* 0x000e220000000800 */
[----:B------:R-:W-:-:S01]  /*4130*/  FADD.FTZ R43, R13, R78 ;  /* 0x0000004e0d2b7221 */ /* 0x000fc20000010000 */
[----:B----4-:R-:W-:Y:S01]  /*4140*/  FADD.FTZ R2, R58, R35 ;  /* 0x000000233a027221 */ /* 0x010fe20000010000 */
[----:B------:R-:W-:-:S02]  /*4150*/  CS2R R78, SRZ ;  /* 0x00000000004e7805 */ /* 0x000fc4000001ff00 */
[----:B------:R-:W-:-:S03]  /*4160*/  FADD.FTZ R36, R10, R43 ;  /* 0x0000002b0a247221 */ /* 0x000fc60000010000 */
[----:B------:R-:W2:Y:S01]  /*4170*/  MUFU.EX2 R61, R61 ;  /* 0x0000003d003d7308 */ /* 0x000ea20000000800 */
[----:B-1----:R-:W-:-:S01]  /*4180*/  FADD.FTZ R35, R59, R2 ;  /* 0x000000023b237221 */ /* 0x002fc20000010000 */
[----:B------:R-:W-:-:S04]  /*4190*/  FADD.FTZ R43, R9, R36 ;  /* 0x00000024092b7221 */ /* 0x000fc80000010000 */
[----:B------:R-:W-:Y:S02]  /*41a0*/  FADD.FTZ R36, R6, R43 ;  /* 0x0000002b06247221 */ /* 0x000fe40000010000 */
[----:B------:R-:W-:Y:S01]  /*41b0*/  MUFU.EX2 R62, R62 ;  /* 0x0000003e003e7308 */ /* 0x000fe20000000800 */
[----:B0-----:R-:W-:-:S01]  /*41c0*/  FADD.FTZ R2, R60, R35 ;  /* 0x000000233c027221 */ /* 0x001fc20000010000 */
[----:B------:R-:W-:-:S04]  /*41d0*/  F2FP.SATFINITE.E4M3.F32.PACK_AB_MERGE_C R59, R60, R59, RZ ;  /* 0x0000003b3c3b723e */ /* 0x000fc800048070ff */
[----:B------:R-:W-:Y:S02]  /*41e0*/  F2FP.SATFINITE.E4M3.F32.PACK_AB_MERGE_C R230, R58, R57, R59 ;  /* 0x000000393ae6723e */ /* 0x000fe4000480703b */
[----:B------:R-:W-:Y:S01]  /*41f0*/  CS2R R58, SRZ ;  /* 0x00000000003a7805 */ /* 0x000fe2000001ff00 */
[----:B------:R-:W-:Y:S01]  /*4200*/  MUFU.EX2 R63, R63 ;  /* 0x0000003f003f7308 */ /* 0x000fe20000000800 */
[----:B--2---:R-:W-:-:S01]  /*4210*/  FADD.FTZ R35, R61, R2 ;  /* 0x000000023d237221 */ /* 0x004fc20000010000 */
[----:B------:R-:W-:-:S06]  /*4220*/  CS2R R56, SRZ ;  /* 0x0000000000387805 */ /* 0x000fcc000001ff00 */
[----:B------:R-:W0:Y:S08]  /*4230*/  MUFU.EX2 R44, R44 ;  /* 0x0000002c002c7308 */ /* 0x000e300000000800 */
[----:B------:R-:W-:Y:S08]  /*4240*/  MUFU.EX2 R64, R64 ;  /* 0x0000004000407308 */ /* 0x000ff00000000800 */
[----:B------:R-:W-:Y:S01]  /*4250*/  MUFU.EX2 R65, R65 ;  /* 0x0000004100417308 */ /* 0x000fe20000000800 */
[----:B0-----:R-:W-:-:S04]  /*4260*/  F2FP.SATFINITE.E4M3.F32.PACK_AB_MERGE_C R225, R44, R3, RZ ;  /* 0x000000032ce1723e */ /* 0x001fc800048070ff */
[----:B------:R-:W-:-:S03]  /*4270*/  F2FP.SATFINITE.E4M3.F32.PACK_AB_MERGE_C R225, R5, R6, R225 ;  /* 0x0000000605e1723e */ /* 0x000fc600048070e1 */
[----:B------:R-:W0:Y:S08]  /*4280*/  MUFU.EX2 R7, R7 ;  /* 0x0000000700077308 */ /* 0x000e300000000800 */
[----:B------:R1:W-:Y:S08]  /*4290*/  MUFU.EX2 R33, R70 ;  /* 0x0000004600217308 */ /* 0x0003f00000000800 */
[----:B------:R-:W2:Y:S01]  /*42a0*/  MUFU.EX2 R66, R66 ;  /* 0x0000004200427308 */ /* 0x000ea20000000800 */
[----:B-1----:R-:W-:-:S01]  /*42b0*/  FADD.FTZ R70, R5, R36 ;  /* 0x0000002405467221 */ /* 0x002fc20000010000 */
[----:B------:R-:W-:Y:S01]  /*42c0*/  FADD.FTZ R36, R62, R35 ;  /* 0x000000233e247221 */ /* 0x000fe20000010000 */
[----:B0-----:R-:W-:-:S02]  /*42d0*/  F2FP.SATFINITE.E4M3.F32.PACK_AB_MERGE_C R227, R7, R4, R227 ;  /* 0x0000000407e3723e */ /* 0x001fc400048070e3 */
[----:B------:R-:W-:Y:S01]  /*42e0*/  FADD.FTZ R43, R3, R70 ;  /* 0x00000046032b7221 */ /* 0x000fe20000010000 */
[----:B------:R-:W-:-:S01]  /*42f0*/  FADD.FTZ R35, R63, R36 ;  /* 0x000000243f237221 */ /* 0x000fc20000010000 */
[----:B------:R-:W-:Y:S01]  /*4300*/  F2FP.SATFINITE.E4M3.F32.PACK_AB_MERGE_C R63, R64, R63, RZ ;  /* 0x0000003f403f723e */ /* 0x000fe200048070ff */
[----:B------:R-:W0:Y:S01]  /*4310*/  MUFU.EX2 R67, R67 ;  /* 0x0000004300437308 */ /* 0x000e220000000800 */
[----:B------:R-:W-:-:S01]  /*4320*/  FADD.FTZ R43, R44, R43 ;  /* 0x0000002b2c2b7221 */ /* 0x000fc20000010000 */
[----:B------:R-:W-:Y:S01]  /*4330*/  FADD.FTZ R36, R64, R35 ;  /* 0x0000002340247221 */ /* 0x000fe20000010000 */
[----:B------:R-:W-:Y:S02]  /*4340*/  F2FP.SATFINITE.E4M3.F32.PACK_AB_MERGE_C R224, R62, R61, R63 ;  /* 0x0000003d3ee0723e */ /* 0x000fe4000480703f */
[----:B------:R-:W-:Y:S01]  /*4350*/  CS2R R62, SRZ ;  /* 0x00000000003e7805 */ /* 0x000fe2000001ff00 */
[----:B------:R-:W-:-:S01]  /*4360*/  FADD.FTZ R70, R4, R43 ;  /* 0x0000002b04467221 */ /* 0x000fc20000010000 */
[----:B------:R-:W-:Y:S01]  /*4370*/  FADD.FTZ R35, R65, R36 ;  /* 0x0000002441237221 */ /* 0x000fe20000010000 */
[----:B------:R-:W-:Y:S01]  /*4380*/  CS2R R60, SRZ ;  /* 0x00000000003c7805 */ /* 0x000fe2000001ff00 */
[----:B------:R-:W1:Y:S01]  /*4390*/  MUFU.EX2 R68, R68 ;  /* 0x0000004400447308 */ /* 0x000e620000000800 */
[----:B------:R-:W-:-:S01]  /*43a0*/  FADD.FTZ R70, R7, R70 ;  /* 0x0000004607467221 */ /* 0x000fc20000010000 */
[----:B--2---:R-:W-:-:S03]  /*43b0*/  FADD.FTZ R10, R66, R35 ;  /* 0x00000023420a7221 */ /* 0x004fc60000010000 */
[----:B------:R-:W-:-:S03]  /*43c0*/  FADD.FTZ R21, R77, R70 ;  /* 0x000000464d157221 */ /* 0x000fc60000010000 */
[----:B------:R-:W2:Y:S01]  /*43d0*/  MUFU.EX2 R8, R8 ;  /* 0x0000000800087308 */ /* 0x000ea20000000800 */
[----:B0-----:R-:W-:-:S01]  /*43e0*/  FADD.FTZ R3, R67, R10 ;  /* 0x0000000a43037221 */ /* 0x001fc20000010000 */
[----:B------:R-:W-:Y:S01]  /*43f0*/  FADD.FTZ R21, R80, R21 ;  /* 0x0000001550157221 */ /* 0x000fe20000010000 */
[----:B------:R-:W-:-:S05]  /*4400*/  CS2R R80, SRZ ;  /* 0x0000000000507805 */ /* 0x000fca000001ff00 */
[----:B------:R-:W0:Y:S01]  /*4410*/  MUFU.EX2 R51, R51 ;  /* 0x0000003300337308 */ /* 0x000e220000000800 */
[----:B-1----:R-:W-:-:S01]  /*4420*/  FADD.FTZ R10, R68, R3 ;  /* 0x00000003440a7221 */ /* 0x002fc20000010000 */
[----:B------:R-:W-:-:S04]  /*4430*/  F2FP.SATFINITE.E4M3.F32.PACK_AB_MERGE_C R67, R68, R67, RZ ;  /* 0x000000434443723e */ /* 0x000fc800048070ff */
[----:B------:R-:W-:Y:S02]  /*4440*/  F2FP.SATFINITE.E4M3.F32.PACK_AB_MERGE_C R226, R66, R65, R67 ;  /* 0x0000004142e2723e */ /* 0x000fe40004807043 */
[----:B------:R-:W-:Y:S01]  /*4450*/  CS2R R66, SRZ ;  /* 0x0000000000427805 */ /* 0x000fe2000001ff00 */
[----:B------:R-:W1:Y:S01]  /*4460*/  MUFU.EX2 R11, R11 ;  /* 0x0000000b000b7308 */ /* 0x000e620000000800 */
[----:B--2---:R-:W-:-:S01]  /*4470*/  FADD.FTZ R20, R8, R21 ;  /* 0x0000001508147221 */ /* 0x004fc20000010000 */
[----:B------:R-:W-:-:S06]  /*4480*/  CS2R R64, SRZ ;  /* 0x0000000000407805 */ /* 0x000fcc000001ff00 */
[----:B------:R2:W3:Y:S01]  /*4490*/  MUFU.EX2 R34, R69 ;  /* 0x0000004500227308 */ /* 0x0004e20000000800 */
[----:B0-----:R-:W-:-:S07]  /*44a0*/  FADD.FTZ R3, R51, R10 ;  /* 0x0000000a33037221 */ /* 0x001fce0000010000 */
[----:B------:R-:W0:Y:S01]  /*44b0*/  MUFU.EX2 R42, R42 ;  /* 0x0000002a002a7308 */ /* 0x000e220000000800 */
[----:B-1----:R-:W-:-:S01]  /*44c0*/  FADD.FTZ R21, R11, R20 ;  /* 0x000000140b157221 */ /* 0x002fc20000010000 */
[----:B--2---:R-:W-:-:S06]  /*44d0*/  CS2R R68, SRZ ;  /* 0x0000000000447805 */ /* 0x004fcc000001ff00 */
[----:B------:R-:W1:Y:S01]  /*44e0*/  MUFU.EX2 R50, R50 ;  /* 0x0000003200327308 */ /* 0x000e620000000800 */
[----:B---3--:R-:W-:-:S07]  /*44f0*/  FADD.FTZ R3, R34, R3 ;  /* 0x0000000322037221 */ /* 0x008fce0000010000 */
[----:B------:R-:W2:Y:S01]  /*4500*/  MUFU.EX2 R39, R39 ;  /* 0x0000002700277308 */ /* 0x000ea20000000800 */
[----:B0-----:R-:W-:-:S07]  /*4510*/  FADD.FTZ R36, R42, R21 ;  /* 0x000000152a247221 */ /* 0x001fce0000010000 */
[----:B------:R-:W0:Y:S01]  /*4520*/  MUFU.EX2 R12, R12 ;  /* 0x0000000c000c7308 */ /* 0x000e220000000800 */
[----:B-1----:R-:W-:-:S01]  /*4530*/  FADD.FTZ R20, R50, R3 ;  /* 0x0000000332147221 */ /* 0x002fc20000010000 */
[----:B------:R-:W-:-:S03]  /*4540*/  F2FP.SATFINITE.E4M3.F32.PACK_AB_MERGE_C R50, R33, R50, RZ ;  /* 0x000000322132723e */ /* 0x000fc600048070ff */
[----:B------:R-:W-:Y:S01]  /*4550*/  FADD.FTZ R20, R33, R20 ;  /* 0x0000001421147221 */ /* 0x000fe20000010000 */
[----:B------:R-:W-:Y:S02]  /*4560*/  F2FP.SATFINITE.E4M3.F32.PACK_AB_MERGE_C R220, R34, R51, R50 ;  /* 0x0000003322dc723e */ /* 0x000fe40004807032 */
[----:B------:R-:W-:Y:S01]  /*4570*/  CS2R R50, SRZ ;  /* 0x0000000000327805 */ /* 0x000fe2000001ff00 */
[----:B------:R-:W1:Y:S01]  /*4580*/  MUFU.EX2 R71, R71 ;  /* 0x0000004700477308 */ /* 0x000e620000000800 */
[C---:B--2---:R-:W-:Y:S01]  /*4590*/  F2FP.SATFINITE.E4M3.F32.PACK_AB_MERGE_C R221, R39.reuse, R42, RZ ;  /* 0x0000002a27dd723e */ /* 0x044fe200048070ff */
[----:B------:R-:W-:Y:S01]  /*45a0*/  FADD.FTZ R39, R39, R36 ;  /* 0x0000002427277221 */ /* 0x000fe20000010000 */
[----:B------:R-:W-:Y:S02]  /*45b0*/  CS2R R42, SRZ ;  /* 0x00000000002a7805 */ /* 0x000fe4000001ff00 */
[----:B------:R-:W-:Y:S02]  /*45c0*/  CS2R R34, SRZ ;  /* 0x0000000000227805 */ /* 0x000fe4000001ff00 */
[----:B------:R-:W-:Y:S01]  /*45d0*/  F2FP.SATFINITE.E4M3.F32.PACK_AB_MERGE_C R221, R11, R8, R221 ;  /* 0x000000080bdd723e */ /* 0x000fe200048070dd */
[----:B------:R-:W2:Y:S01]  /*45e0*/  MUFU.EX2 R15, R15 ;  /* 0x0000000f000f7308 */ /* 0x000ea20000000800 */
[----:B0-----:R-:W-:-:S07]  /*45f0*/  FADD.FTZ R26, R12, R39 ;  /* 0x000000270c1a7221 */ /* 0x001fce0000010000 */
[----:B------:R-:W0:Y:S01]  /*4600*/  MUFU.EX2 R72, R72 ;  /* 0x0000004800487308 */ /* 0x000e220000000800 */
[----:B-1----:R-:W-:-:S07]  /*4610*/  FADD.FTZ R3, R71, R20 ;  /* 0x0000001447037221 */ /* 0x002fce0000010000 */
[----:B------:R-:W1:Y:S01]  /*4620*/  MUFU.EX2 R40, R40 ;  /* 0x0000002800287308 */ /* 0x000e620000000800 */
[----:B--2---:R-:W-:-:S01]  /*4630*/  FADD.FTZ R5, R15, R26 ;  /* 0x0000001a0f057221 */ /* 0x004fc20000010000 */
[----:B------:R-:W-:-:S06]  /*4640*/  CS2R R26, SRZ ;  /* 0x00000000001a7805 */ /* 0x000fcc000001ff00 */
[----:B------:R-:W2:Y:S01]  /*4650*/  MUFU.EX2 R49, R49 ;  /* 0x0000003100317308 */ /* 0x000ea20000000800 */
[----:B0-----:R-:W-:-:S07]  /*4660*/  FADD.FTZ R4, R72, R3 ;  /* 0x0000000348047221 */ /* 0x001fce0000010000 */
[----:B------:R-:W0:Y:S01]  /*4670*/  MUFU.EX2 R41, R41 ;  /* 0x0000002900297308 */ /* 0x000e220000000800 */
[----:B-1----:R-:W-:-:S07]  /*4680*/  FADD.FTZ R6, R40, R5 ;  /* 0x0000000528067221 */ /* 0x002fce0000010000 */
[----:B------:R-:W1:Y:S01]  /*4690*/  MUFU.EX2 R2, R73 ;  /* 0x0000004900027308 */ /* 0x000e620000000800 */
[----:B--2---:R-:W-:-:S07]  /*46a0*/  FADD.FTZ R5, R49, R4 ;  /* 0x0000000431057221 */ /* 0x004fce0000010000 */
[----:B------:R-:W-:Y:S01]  /*46b0*/  MUFU.EX2 R31, R31 ;  /* 0x0000001f001f7308 */ /* 0x000fe20000000800 */
[----:B0-----:R-:W-:-:S01]  /*46c0*/  FADD.FTZ R6, R41, R6 ;  /* 0x0000000629067221 */ /* 0x001fc20000010000 */
[----:B------:R-:W-:-:S04]  /*46d0*/  F2FP.SATFINITE.E4M3.F32.PACK_AB_MERGE_C R40, R41, R40, RZ ;  /* 0x000000282928723e */ /* 0x000fc800048070ff */
[----:B------:R-:W-:Y:S02]  /*46e0*/  F2FP.SATFINITE.E4M3.F32.PACK_AB_MERGE_C R223, R15, R12, R40 ;  /* 0x0000000c0fdf723e */ /* 0x000fe40004807028 */
[----:B------:R-:W-:Y:S01]  /*46f0*/  CS2R R40, SRZ ;  /* 0x0000000000287805 */ /* 0x000fe2000001ff00 */
[----:B------:R-:W0:Y:S01]  /*4700*/  MUFU.EX2 R28, R28 ;  /* 0x0000001c001c7308 */ /* 0x000e220000000800 */
[----:B-1----:R-:W-:-:S01]  /*4710*/  FADD.FTZ R5, R2, R5 ;  /* 0x0000000502057221 */ /* 0x002fc20000010000 */
[----:B------:R-:W-:-:S04]  /*4720*/  F2FP.SATFINITE.E4M3.F32.PACK_AB_MERGE_C R49, R2, R49, RZ ;  /* 0x000000310231723e */ /* 0x000fc800048070ff */
[----:B------:R-:W-:Y:S02]  /*4730*/  F2FP.SATFINITE.E4M3.F32.PACK_AB_MERGE_C R222, R72, R71, R49 ;  /* 0x0000004748de723e */ /* 0x000fe40004807031 */
[----:B------:R-:W-:Y:S01]  /*4740*/  CS2R R72, SRZ ;  /* 0x0000000000487805 */ /* 0x000fe2000001ff00 */
[----:B------:R-:W1:Y:S01]  /*4750*/  MUFU.EX2 R37, R37 ;  /* 0x0000002500257308 */ /* 0x000e620000000800 */
[----:B------:R-:W-:-:S07]  /*4760*/  CS2R R70, SRZ ;  /* 0x0000000000467805 */ /* 0x000fce000001ff00 */
[----:B------:R-:W2:Y:S01]  /*4770*/  MUFU.EX2 R48, R48 ;  /* 0x0000003000307308 */ /* 0x000ea20000000800 */
[----:B0-----:R-:W-:-:S07]  /*4780*/  F2FP.SATFINITE.E4M3.F32.PACK_AB_MERGE_C R4, R28, R31, RZ ;  /* 0x0000001f1c04723e */ /* 0x001fce00048070ff */
[----:B------:R-:W0:Y:S01]  /*4790*/  MUFU.EX2 R38, R38 ;  /* 0x0000002600267308 */ /* 0x000e220000000800 */
[----:B-1----:R-:W-:-:S07]  /*47a0*/  FADD.FTZ R7, R37, R6 ;  /* 0x0000000625077221 */ /* 0x002fce0000010000 */
[----:B------:R-:W1:Y:S01]  /*47b0*/  MUFU.EX2 R9, R74 ;  /* 0x0000004a00097308 */ /* 0x000e620000000800 */
[----:B--2---:R-:W-:-:S07]  /*47c0*/  FADD.FTZ R2, R48, R5 ;  /* 0x0000000530027221 */ /* 0x004fce0000010000 */
[----:B------:R-:W2:Y:S01]  /*47d0*/  MUFU.EX2 R47, R47 ;  /* 0x0000002f002f7308 */ /* 0x000ea20000000800 */
[C---:B0-----:R-:W-:Y:S01]  /*47e0*/  F2FP.SATFINITE.E4M3.F32.PACK_AB_MERGE_C R217, R38.reuse, R37, R4 ;  /* 0x0000002526d9723e */ /* 0x041fe20004807004 */
[----:B------:R-:W-:Y:S01]  /*47f0*/  FADD.FTZ R38, R38, R7 ;  /* 0x0000000726267221 */ /* 0x000fe20000010000 */
[----:B------:R-:W-:-:S03]  /*4800*/  CS2R R36, SRZ ;  /* 0x0000000000247805 */ /* 0x000fc6000001ff00 */
[----:B------:R-:W-:Y:S01]  /*4810*/  FADD.FTZ R31, R31, R38 ;  /* 0x000000261f1f7221 */ /* 0x000fe20000010000 */
[----:B------:R-:W-:Y:S01]  /*4820*/  CS2R R38, SRZ ;  /* 0x0000000000267805 */ /* 0x000fe2000001ff00 */
[----:B------:R0:W3:Y:S01]  /*4830*/  MUFU.EX2 R10, R75 ;  /* 0x0000004b000a7308 */ /* 0x0000e20000000800 */
[----:B-1----:R-:W-:-:S01]  /*4840*/  FADD.FTZ R2, R9, R2 ;  /* 0x0000000209027221 */ /* 0x002fc20000010000 */
[----:B------:R-:W-:-:S06]  /*4850*/  FADD.FTZ R31, R28, R31 ;  /* 0x0000001f1c1f7221 */ /* 0x000fcc0000010000 */
[----:B------:R-:W1:Y:S01]  /*4860*/  MUFU.EX2 R24, R24 ;  /* 0x0000001800187308 */ /* 0x000e620000000800 */
[----:B--2---:R-:W-:-:S01]  /*4870*/  FADD.FTZ R5, R47, R2 ;  /* 0x000000022f057221 */ /* 0x004fc20000010000 */
[----:B0-----:R-:W-:-:S06]  /*4880*/  CS2R R74, SRZ ;  /* 0x00000000004a7805 */ /* 0x001fcc000001ff00 */
[----:B------:R-:W0:Y:S01]  /*4890*/  MUFU.EX2 R46, R46 ;  /* 0x0000002e002e7308 */ /* 0x000e220000000800 */
[----:B---3--:R-:W-:-:S01]  /*48a0*/  FADD.FTZ R5, R10, R5 ;  /* 0x000000050a057221 */ /* 0x008fc20000010000 */
[----:B------:R-:W-:-:S04]  /*48b0*/  F2FP.SATFINITE.E4M3.F32.PACK_AB_MERGE_C R47, R10, R47, RZ ;  /* 0x0000002f0a2f723e */ /* 0x000fc800048070ff */
[----:B------:R-:W-:Y:S02]  /*48c0*/  F2FP.SATFINITE.E4M3.F32.PACK_AB_MERGE_C R216, R9, R48, R47 ;  /* 0x0000003009d8723e */ /* 0x000fe4000480702f */
[----:B------:R-:W-:Y:S01]  /*48d0*/  CS2R R48, SRZ ;  /* 0x0000000000307805 */ /* 0x000fe2000001ff00 */
[----:B------:R-:W2:Y:S01]  /*48e0*/  MUFU.EX2 R29, R29 ;  /* 0x0000001d001d7308 */ /* 0x000ea20000000800 */
[----:B-1----:R-:W-:-:S07]  /*48f0*/  FADD.FTZ R4, R24, R31 ;  /* 0x0000001f18047221 */ /* 0x002fce0000010000 */
[----:B------:R1:W3:Y:S01]  /*4900*/  MUFU.EX2 R3, R76 ;  /* 0x0000004c00037308 */ /* 0x0002e20000000800 */
[----:B0-----:R-:W-:-:S07]  /*4910*/  FADD.FTZ R2, R46, R5 ;  /* 0x000000052e027221 */ /* 0x001fce0000010000 */
[----:B------:R-:W0:Y:S01]  /*4920*/  MUFU.EX2 R25, R25 ;  /* 0x0000001900197308 */ /* 0x000e220000000800 */
[----:B--2---:R-:W-:-:S01]  /*4930*/  FADD.FTZ R4, R29, R4 ;  /* 0x000000041d047221 */ /* 0x004fc20000010000 */
[----:B-1----:R-:W-:-:S06]  /*4940*/  CS2R R76, SRZ ;  /* 0x00000000004c7805 */ /* 0x002fcc000001ff00 */
[----:B------:R-:W-:Y:S01]  /*4950*/  MUFU.EX2 R45, R45 ;  /* 0x0000002d002d7308 */ /* 0x000fe20000000800 */
[----:B---3--:R-:W-:-:S07]  /*4960*/  FADD.FTZ R2, R3, R2 ;  /* 0x0000000203027221 */ /* 0x008fce0000010000 */
[----:B------:R-:W1:Y:S01]  /*4970*/  MUFU.EX2 R32, R32 ;  /* 0x0000002000207308 */ /* 0x000e620000000800 */
[----:B0-----:R-:W-:Y:S01]  /*4980*/  F2FP.SATFINITE.E4M3.F32.PACK_AB_MERGE_C R6, R30, R25, RZ ;  /* 0x000000191e06723e */ /* 0x001fe200048070ff */
[----:B------:R-:W-:-:S03]  /*4990*/  FADD.FTZ R25, R25, R4 ;  /* 0x0000000419197221 */ /* 0x000fc60000010000 */
[----:B------:R-:W-:Y:S02]  /*49a0*/  F2FP.SATFINITE.E4M3.F32.PACK_AB_MERGE_C R219, R29, R24, R6 ;  /* 0x000000181ddb723e */ /* 0x000fe40004807006 */
[----:B------:R-:W-:Y:S02]  /*49b0*/  CS2R R28, SRZ ;  /* 0x00000000001c7805 */ /* 0x000fe4000001ff00 */
[----:B-1----:R-:W-:Y:S01]  /*49c0*/  F2FP.SATFINITE.E4M3.F32.PACK_AB_MERGE_C R5, R32, R45, RZ ;  /* 0x0000002d2005723e */ /* 0x002fe200048070ff */
[----:B------:R-:W-:-:S01]  /*49d0*/  FADD.FTZ R45, R45, R2 ;  /* 0x000000022d2d7221 */ /* 0x000fc20000010000 */
[----:B------:R-:W-:Y:S01]  /*49e0*/  FADD.FTZ R2, R30, R25 ;  /* 0x000000191e027221 */ /* 0x000fe20000010000 */
[----:B------:R-:W-:Y:S02]  /*49f0*/  CS2R R30, SRZ ;  /* 0x00000000001e7805 */ /* 0x000fe4000001ff00 */
[----:B------:R-:W-:Y:S01]  /*4a00*/  F2FP.SATFINITE.E4M3.F32.PACK_AB_MERGE_C R218, R3, R46, R5 ;  /* 0x0000002e03da723e */ /* 0x000fe20004807005 */
[----:B------:R-:W-:-:S01]  /*4a10*/  FADD.FTZ R3, R32, R45 ;  /* 0x0000002d20037221 */ /* 0x000fc20000010000 */
[----:B------:R-:W-:-:S02]  /*4a20*/  CS2R R46, SRZ ;  /* 0x00000000002e7805 */ /* 0x000fc4000001ff00 */
[----:B------:R-:W-:Y:S02]  /*4a30*/  CS2R R44, SRZ ;  /* 0x00000000002c7805 */ /* 0x000fe4000001ff00 */
[----:B------:R-:W-:Y:S02]  /*4a40*/  CS2R R32, SRZ ;  /* 0x0000000000207805 */ /* 0x000fe4000001ff00 */
[----:B------:R-:W-:Y:S01]  /*4a50*/  CS2R R24, SRZ ;  /* 0x0000000000187805 */ /* 0x000fe2000001ff00 */
[----:B------:R-:W-:Y:S06]  /*4a60*/  @!P3 BRA `(.L_x_1958) ;  /* 0x00000034003cb947 */ /* 0x000fec0003800000 */
[----:B------:R-:W-:Y:S01]  /*4a70*/  IMAD.MOV.U32 R5, RZ, RZ, R170 ;  /* 0x000000ffff057224 */ /* 0x000fe200078e00aa */
[----:B------:R-:W-:Y:S01]  /*4a80*/  UMOV UR55, UR50 ;  /* 0x0000003200377c82 */ /* 0x000fe20008000000 */
[----:B------:R-:W-:Y:S01]  /*4a90*/  IMAD.MOV.U32 R4, RZ, RZ, R161 ;  /* 0x000000ffff047224 */ /* 0x000fe200078e00a1 */
[----:B------:R-:W-:Y:S01]  /*4aa0*/  UMOV UR56, UR43 ;  /* 0x0000002b00387c82 */ /* 0x000fe20008000000 */
[----:B------:R-:W-:Y:S01]  /*4ab0*/  IMAD.MOV.U32 R151, RZ, RZ, RZ ;  /* 0x000000ffff977224 */ /* 0x000fe200078e00ff */
[----:B------:R-:W-:Y:S01]  /*4ac0*/  ULDC UR53, c[0x0][0x288] ;  /* 0x0000a20000357ab9 */ /* 0x000fe20000000800 */
[----:B------:R-:W-:-:S05]  /*4ad0*/  ULDC UR50, c[0x0][0x988] ;  /* 0x0002620000327ab9 */ /* 0x000fca0000000800 */
.L_x_1968:
[----:B------:R-:W-:Y:S01]  /*4ae0*/  ISETP.NE.AND P4, PT, RZ, UR40, PT ;  /* 0x00000028ff007c0c */ /* 0x000fe2000bf85270 */
[----:B------:R-:W-:-:S04]  /*4af0*/  UISETP.NE.AND UP1, UPT, UR55, 0x1, UPT ;  /* 0x000000013700788c */ /* 0x000fc8000bf25270 */
[----:B------:R-:W-:-:S04]  /*4b00*/  USEL UR43, URZ, 0x1, UP1 ;  /* 0x000000013f2b7887 */ /* 0x000fc80008800000 */
[----:B------:R-:W-:-:S04]  /*4b10*/  ULOP3.LUT UR43, UR56, UR43, URZ, 0x3c, !UPT ;  /* 0x0000002b382b7292 */ /* 0x000fc8000f8e3c3f */
[----:B------:R-:W-:Y:S08]  /*4b20*/  @P4 BRA `(.L_x_1959) ;  /* 0x0000000000384947 */ /* 0x000ff00003800000 */
[----:B------:R-:W-:Y:S05]  /*4b30*/  @!P0 BRA `(.L_x_1960) ;  /* 0x0000000000048947 */ /* 0x000fea0003800000 */
[----:B------:R-:W-:Y:S01]  /*4b40*/  BPT.TRAP 0x1 ;  /* 0x000000040000795c */ /* 0x000fe20000300000 */
.L_x_1960:
        /* <DEDUP_REMOVED lines=9> */
.L_x_1961:
[----:B-1----:R-:W-:Y:S05]  /*4be0*/  @P3 BRA `(.L_x_1959) ;  /* 0x0000000000083947 */ /* 0x002fea0003800000 */
[----:B------:R-:W1:Y:S02]  /*4bf0*/  SYNCS.PHASECHK.TRANS64.TRYWAIT P3, [UR6+0x38830], R6 ;  /* 0x03883006ff0075a7 */ /* 0x000e640008060146 */
[----:B-1----:R-:W-:Y:S05]  /*4c00*/  @!P3 BRA `(.L_x_1962) ;  /* 0x000000f0008cb947 */ /* 0x002fea0003800000 */
.L_x_1959:
        /* <DEDUP_REMOVED lines=50> */
.L_x_1964:
[----:B------:R-:W-:Y:S01]  /*4f30*/  ULEA UR6, UR55, UR41, 0x3 ;  /* 0x0000002937067291 */ /* 0x000fe2000f8e183f */
[----:B------:R-:W-:-:S05]  /*4f40*/  IMAD.U32 R6, RZ, RZ, UR56 ;  /* 0x00000038ff067e24 */ /* 0x000fca000f8e00ff */
[----:B------:R-:W-:-:S04]  /*4f50*/  SHF.L.U32 R6, R6, 0x1f, RZ ;  /* 0x0000001f06067819 */ /* 0x000fc800000006ff */
[----:B------:R0:W1:Y:S01]  /*4f60*/  SYNCS.PHASECHK.TRANS64.TRYWAIT P3, [UR6+0x38850], R6 ;  /* 0x03885006ff0075a7 */ /* 0x0000620008060146 */
[----:B------:R-:W-:Y:S05]  /*4f70*/  @!P0 BRA `(.L_x_1965) ;  /* 0x0000000000048947 */ /* 0x000fea0003800000 */
[----:B------:R-:W-:Y:S01]  /*4f80*/  BPT.TRAP 0x1 ;  /* 0x000000040000795c */ /* 0x000fe20000300000 */
.L_x_1965:
[----:B-1----:R-:W-:Y:S05]  /*4f90*/  @P3 BRA `(.L_x_1963) ;  /* 0x0000000000083947 */ /* 0x002fea0003800000 */
[----:B------:R-:W1:Y:S02]  /*4fa0*/  SYNCS.PHASECHK.TRANS64.TRYWAIT P3, [UR6+0x38850], R6 ;  /* 0x03885006ff0075a7 */ /* 0x000e640008060146 */
[----:B-1----:R-:W-:Y:S05]  /*4fb0*/  @!P3 BRA `(.L_x_1966) ;  /* 0x000000ec00b8b947 */ /* 0x002fea0003800000 */
.L_x_1963:
[----:B------:R-:W-:Y:S01]  /*4fc0*/  UIADD3 UR6, UR41, 0x400, URZ ;  /* 0x0000040029067890 */ /* 0x000fe2000fffe03f */
[----:B------:R-:W-:Y:S01]  /*4fd0*/  WARPGROUP.ARRIVE ;  /* 0x00000000000079c5 */ /* 0x000fe20000000000 */
[----:B------:R-:W-:Y:S01]  /*4fe0*/  UMOV UR7, 0x40000040 ;  /* 0x4000004000077882 */ /* 0x000fe20000000000 */
[C---:B------:R-:W-:Y:S01]  /*4ff0*/  FMUL.FTZ R21, R0.reuse, R163 ;  /* 0x000000a300157220 */ /* 0x040fe20000410000 */
[----:B------:R-:W-:Y:S01]  /*5000*/  USHF.R.U32.HI UR6, URZ, 0x4, UR6 ;  /* 0x000000043f067899 */ /* 0x000fe20008011606 */
[----:B------:R-:W-:Y:S01]  /*5010*/  FMUL.FTZ R163, R0, R175 ;  /* 0x000000af00a37220 */ /* 0x000fe20000410000 */
[----:B------:R-:W-:Y:S02]  /*5020*/  VIADD R175, R18, UR36 ;  /* 0x0000002412af7c36 */ /* 0x000fe40008000000 */
[C---:B------:R-:W-:Y:S01]  /*5030*/  FMUL.FTZ R15, R0.reuse, R161 ;  /* 0x000000a1000f7220 */ /* 0x040fe20000410000 */
[----:B------:R-:W-:Y:S01]  /*5040*/  ULOP3.LUT UR6, UR6, 0x3fff, URZ, 0xc0, !UPT ;  /* 0x00003fff06067892 */ /* 0x000fe2000f8ec03f */
[C---:B------:R-:W-:Y:S01]  /*5050*/  FMUL.FTZ R161, R0.reuse, R173 ;  /* 0x000000ad00a17220 */ /* 0x040fe20000410000 */
[C---:B------:R-:W-:Y:S01]  /*5060*/  FMUL.FTZ R10, R0.reuse, R156 ;  /* 0x0000009c000a7220 */ /* 0x040fe20000410000 */
[C---:B------:R-:W-:Y:S01]  /*5070*/  FMUL.FTZ R156, R0.reuse, R168 ;  /* 0x000000a8009c7220 */ /* 0x040fe20000410000 */
[----:B------:R-:W-:Y:S01]  /*5080*/  ULOP3.LUT UR6, UR6, 0x10000, URZ, 0xfc, !UPT ;  /* 0x0001000006067892 */ /* 0x000fe2000f8efc3f */
[C---:B------:R-:W-:Y:S01]  /*5090*/  FMUL.FTZ R168, R0.reuse, R180 ;  /* 0x000000b400a87220 */ /* 0x040fe20000410000 */
[C---:B------:R-:W-:Y:S01]  /*50a0*/  FMUL.FTZ R12, R0.reuse, R158 ;  /* 0x0000009e000c7220 */ /* 0x040fe20000410000 */
[----:B------:R-:W2:Y:S01]  /*50b0*/  LDC R180, c[0x0][0x2f0] ;  /* 0x0000bc00ffb47b82 */ /* 0x000ea20000000800 */
[----:B------:R-:W-:Y:S01]  /*50c0*/  ULEA UR10, UR55, UR6, 0xb ;  /* 0x00000006370a7291 */ /* 0x000fe2000f8e583f */
[C---:B------:R-:W-:Y:S01]  /*50d0*/  FMUL.FTZ R158, R0.reuse, R170 ;  /* 0x000000aa009e7220 */ /* 0x040fe20000410000 */
[C---:B------:R-:W-:Y:S01]  /*50e0*/  FMUL.FTZ R170, R0.reuse, R182 ;  /* 0x000000b600aa7220 */ /* 0x040fe20000410000 */
[C---:B------:R-:W-:Y:S01]  /*50f0*/  FMUL.FTZ R14, R0.reuse, R160 ;  /* 0x000000a0000e7220 */ /* 0x040fe20000410000 */
[C---:B01----:R-:W-:Y:S01]  /*5100*/  FMUL.FTZ R6, R0.reuse, R152 ;  /* 0x0000009800067220 */ /* 0x043fe20000410000 */
[C---:B------:R-:W-:Y:S01]  /*5110*/  FMUL.FTZ R160, R0.reuse, R172 ;  /* 0x000000ac00a07220 */ /* 0x040fe20000410000 */
[C---:B------:R-:W-:Y:S01]  /*5120*/  FMUL.FTZ R172, R0.reuse, R184 ;  /* 0x000000b800ac7220 */ /* 0x040fe20000410000 */
[----:B------:R-:W-:Y:S01]  /*5130*/  UMOV UR6, UR10 ;  /* 0x0000000a00067c82 */ /* 0x000fe20008000000 */
[----:B------:R-:W-:Y:S01]  /*5140*/  IMAD.MOV.U32 R184, RZ, RZ, -0x2 ;  /* 0xfffffffeffb87424 */ /* 0x000fe200078e00ff */
[----:B------:R-:W-:Y:S01]  /*5150*/  QGMMA.64x256x32.F32.E4M3.E4M3 R24, R228, gdesc[UR4], R24, gsb0 ;  /* 0x03e00004e4187df3 */ /* 0x000fe20008000818 */
[----:B------:R-:W-:Y:S01]  /*5160*/  UIADD3 UR6, UR10, 0x2, URZ ;  /* 0x000000020a067890 */ /* 0x000fe2000fffe03f */
[C---:B------:R-:W-:Y:S01]  /*5170*/  FMUL.FTZ R7, R0.reuse, R153 ;  /* 0x0000009900077220 */ /* 0x040fe20000410000 */
[----:B------:R-:W-:Y:S01]  /*5180*/  UMOV UR7, 0x40000040 ;  /* 0x4000004000077882 */ /* 0x000fe20000000000 */
        /* <DEDUP_REMOVED lines=18> */
[----:B------:R-:W3:Y:S01]  /*52b0*/  MUFU.TANH R10, R10 ;  /* 0x0000000a000a7308 */ /* 0x000ee20000002400 */
[C---:B------:R-:W-:Y:S01]  /*52c0*/  FMUL.FTZ R20, R0.reuse, R162 ;  /* 0x000000a200147220 */ /* 0x040fe20000410000 */
[C---:B------:R-:W-:Y:S01]  /*52d0*/  FMUL.FTZ R162, R0.reuse, R174 ;  /* 0x000000ae00a27220 */ /* 0x040fe20000410000 */
[C---:B------:R-:W-:Y:S01]  /*52e0*/  FMUL.FTZ R174, R0.reuse, R185 ;  /* 0x000000b900ae7220 */ /* 0x040fe20000410000 */
[C---:B------:R-:W-:Y:S01]  /*52f0*/  FMUL.FTZ R8, R0.reuse, R154 ;  /* 0x0000009a00087220 */ /* 0x040fe20000410000 */
[C---:B------:R-:W-:Y:S01]  /*5300*/  FMUL.FTZ R154, R0.reuse, R166 ;  /* 0x000000a6009a7220 */ /* 0x040fe20000410000 */
[C---:B------:R-:W-:Y:S01]  /*5310*/  FMUL.FTZ R166, R0.reuse, R178 ;  /* 0x000000b200a67220 */ /* 0x040fe20000410000 */
[C---:B------:R-:W-:Y:S01]  /*5320*/  FMUL.FTZ R178, R0.reuse, R188 ;  /* 0x000000bc00b27220 */ /* 0x040fe20000410000 */
[----:B------:R-:W4:Y:S01]  /*5330*/  MUFU.TANH R11, R11 ;  /* 0x0000000b000b7308 */ /* 0x000f220000002400 */
[C---:B------:R-:W-:Y:S01]  /*5340*/  FMUL.FTZ R185, R0.reuse, R196 ;  /* 0x000000c400b97220 */ /* 0x040fe20000410000 */
[C---:B------:R-:W-:Y:S01]  /*5350*/  FMUL.FTZ R188, R0.reuse, R201 ;  /* 0x000000c900bc7220 */ /* 0x040fe20000410000 */
[C---:B------:R-:W-:Y:S01]  /*5360*/  FMUL.FTZ R205, R0.reuse, R205 ;  /* 0x000000cd00cd7220 */ /* 0x040fe20000410000 */
[C---:B------:R-:W-:Y:S01]  /*5370*/  FMUL.FTZ R212, R0.reuse, R212 ;  /* 0x000000d400d47220 */ /* 0x040fe20000410000 */
[C---:B------:R-:W-:Y:S01]  /*5380*/  FMUL.FTZ R213, R0.reuse, R213 ;  /* 0x000000d500d57220 */ /* 0x040fe20000410000 */
[C---:B------:R-:W-:Y:S01]  /*5390*/  FMUL.FTZ R201, R0.reuse, R206 ;  /* 0x000000ce00c97220 */ /* 0x040fe20000410000 */
[C---:B------:R-:W-:Y:S01]  /*53a0*/  FMUL.FTZ R190, R0.reuse, R190 ;  /* 0x000000be00be7220 */ /* 0x040fe20000410000 */
[----:B------:R-:W5:Y:S01]  /*53b0*/  MUFU.TANH R14, R14 ;  /* 0x0000000e000e7308 */ /* 0x000f620000002400 */
[C---:B------:R-:W-:Y:S01]  /*53c0*/  FMUL.FTZ R194, R0.reuse, R194 ;  /* 0x000000c200c27220 */ /* 0x040fe20000410000 */
[----:B------:R-:W-:-:S06]  /*53d0*/  FMUL.FTZ R195, R0, R195 ;  /* 0x000000c300c37220 */ /* 0x000fcc0000410000 */
[----:B------:R-:W5:Y:S08]  /*53e0*/  MUFU.TANH R15, R15 ;  /* 0x0000000f000f7308 */ /* 0x000f700000002400 */
        /* <DEDUP_REMOVED lines=28> */
[----:B------:R-:W-:-:S05]  /*55b0*/  WARPGROUP.ARRIVE ;  /* 0x00000000000079c5 */ /* 0x000fca0000000000 */
[----:B------:R-:W-:Y:S01]  /*55c0*/  MUFU.TANH R162, R162 ;  /* 0x000000a200a27308 */ /* 0x000fe20000002400 */
[----:B------:R-:W0:Y:S01]  /*55d0*/  S2R R231, SR_TID.X ;  /* 0x0000000000e77919 */ /* 0x000e220000002100 */
[----:B------:R-:W-:Y:S01]  /*55e0*/  QGMMA.64x256x32.F32.E4M3.E4M3 R24, R224, gdesc[UR4], R24, gsb0 ;  /* 0x03e00004e0187df3 */ /* 0x000fe20008000818 */
[----:B------:R-:W-:Y:S01]  /*55f0*/  UIADD3 UR6, UR10, 0x4, URZ ;  /* 0x000000040a067890 */ /* 0x000fe2000fffe03f */
[----:B------:R-:W-:-:S04]  /*5600*/  UMOV UR7, 0x40000040 ;  /* 0x4000004000077882 */ /* 0x000fc80000000000 */
[----:B------:R-:W-:Y:S08]  /*5610*/  MUFU.TANH R163, R163 ;  /* 0x000000a300a37308 */ /* 0x000ff00000002400 */
[----:B------:R-:W-:Y:S08]  /*5620*/  MUFU.TANH R166, R166 ;  /* 0x000000a600a67308 */ /* 0x000ff00000002400 */
[----:B------:R-:W-:Y:S08]  /*5630*/  MUFU.TANH R167, R167 ;  /* 0x000000a700a77308 */ /* 0x000ff00000002400 */
[----:B------:R-:W-:Y:S01]  /*5640*/  MUFU.TANH R170, R170 ;  /* 0x000000aa00aa7308 */ /* 0x000fe20000002400 */
[----:B0-----:R-:W-:-:S07]  /*5650*/  SHF.R.U32.HI R231, RZ, 0x7, R231 ;  /* 0x00000007ffe77819 */ /* 0x001fce00000116e7 */
        /* <DEDUP_REMOVED lines=15> */
[----:B------:R-:W-:Y:S02]  /*5750*/  @UP0 ULDC UR6, c[0x0][0x44c] ;  /* 0x0001130000060ab9 */ /* 0x000fe40000000800 */
[----:B------:R-:W-:Y:S01]  /*5760*/  @P2 IMAD.HI.U32 R173, R175, UR6, RZ ;  /* 0x00000006afad2c27 */ /* 0x000fe2000f8e00ff */
[----:B------:R-:W-:-:S04]  /*5770*/  @UP0 ULDC UR6, c[0x0][0x450] ;  /* 0x0001140000060ab9 */ /* 0x000fc80000000800 */
[----:B------:R-:W-:Y:S01]  /*5780*/  @P2 SHF.R.U32.HI R175, RZ, UR6, R173 ;  /* 0x00000006ffaf2c19 */ /* 0x000fe200080116ad */
[----:B------:R-:W-:Y:S01]  /*5790*/  UMOV UR6, 0xffffff80 ;  /* 0xffffff8000067882 */ /* 0x000fe20000000000 */
[C---:B------:R-:W-:Y:S01]  /*57a0*/  FMUL.FTZ R173, R0.reuse, R186 ;  /* 0x000000ba00ad7220 */ /* 0x040fe20000410000 */
[----:B------:R-:W-:Y:S01]  /*57b0*/  UIMAD UR6, UR52, UR6, 0x1 ;  /* 0x00000001340674a4 */ /* 0x000fe2000f8e0206 */
[----:B------:R-:W-:Y:S01]  /*57c0*/  FMUL.FTZ R186, R0, R197 ;  /* 0x000000c500ba7220 */ /* 0x000fe20000410000 */
[----:B------:R-:W0:Y:S03]  /*57d0*/  SHFL.IDX PT, R182, R175, RZ, 0x1c1f ;  /* 0x001c1fffafb67589 */ /* 0x000e2600000e0000 */
[----:B------:R-:W-:Y:S01]  /*57e0*/  MUFU.TANH R173, R173 ;  /* 0x000000ad00ad7308 */ /* 0x000fe20000002400 */
[----:B------:R-:W-:Y:S01]  /*57f0*/  IMAD R177, R17, R184, UR6 ;  /* 0x0000000611b17e24 */ /* 0x000fe2000f8e02b8 */
[----:B------:R-:W-:-:S02]  /*5800*/  UMOV UR6, UR50 ;  /* 0x0000003200067c82 */ /* 0x000fc40008000000 */
[----:B------:R-:W-:Y:S02]  /*5810*/  IMAD.U32 R206, RZ, RZ, UR6 ;  /* 0x00000006ffce7e24 */ /* 0x000fe4000f8e00ff */
[----:B--2---:R-:W-:Y:S02]  /*5820*/  IMAD R177, R180, UR49, R177 ;  /* 0x00000031b4b17c24 */ /* 0x004fe4000f8e02b1 */
[C---:B------:R-:W-:Y:S01]  /*5830*/  FMUL.FTZ R180, R0.reuse, R192 ;  /* 0x000000c000b47220 */ /* 0x040fe20000410000 */
[----:B------:R-:W-:Y:S01]  /*5840*/  MUFU.TANH R186, R186 ;  /* 0x000000ba00ba7308 */ /* 0x000fe20000002400 */
[----:B------:R-:W-:-:S07]  /*5850*/  FMUL.FTZ R192, R0, R208 ;  /* 0x000000d000c07220 */ /* 0x000fce0000410000 */
[----:B------:R-:W2:Y:S01]  /*5860*/  MUFU.TANH R180, R180 ;  /* 0x000000b400b47308 */ /* 0x000ea20000002400 */
[----:B0-----:R-:W-:-:S07]  /*5870*/  IADD3 R181, R182, -UR53, R177 ;  /* 0x80000035b6b57c10 */ /* 0x001fce000fffe0b1 */
[----:B------:R-:W-:Y:S01]  /*5880*/  MUFU.TANH R192, R192 ;  /* 0x000000c000c07308 */ /* 0x000fe20000002400 */
[C---:B------:R-:W-:Y:S02]  /*5890*/  ISETP.GT.AND P3, PT, R181.reuse, RZ, PT ;  /* 0x000000ffb500720c */ /* 0x040fe40003f64270 */
[C---:B------:R-:W-:Y:S02]  /*58a0*/  ISETP.GT.AND P4, PT, R181.reuse, 0x1, PT ;  /* 0x00000001b500780c */ /* 0x040fe40003f84270 */
[----:B------:R-:W-:Y:S02]  /*58b0*/  FSEL R183, R6, -INF , P3 ;  /* 0xff80000006b77808 */ /* 0x000fe40001800000 */
[----:B------:R-:W-:Y:S01]  /*58c0*/  ISETP.GT.AND P3, PT, R181, 0x8, PT ;  /* 0x00000008b500780c */ /* 0x000fe20003f64270 */
[----:B------:R0:W2:Y:S01]  /*58d0*/  MUFU.TANH R6, R193 ;  /* 0x000000c100067308 */ /* 0x0000a20000002400 */
[----:B-1----:R-:W-:Y:S02]  /*58e0*/  FSEL R7, R7, -INF , P4 ;  /* 0xff80000007077808 */ /* 0x002fe40002000000 */
[----:B------:R-:W-:-:S02]  /*58f0*/  FMNMX.FTZ R182, R183, R4, !PT ;  /* 0x00000004b7b67209 */ /* 0x000fc40007810000 */
[----:B------:R-:W-:Y:S02]  /*5900*/  ISETP.GT.AND P4, PT, R181, 0x9, PT ;  /* 0x00000009b500780c */ /* 0x000fe40003f84270 */
[----:B---3--:R-:W-:Y:S02]  /*5910*/  FSEL R10, R10, -INF , P3 ;  /* 0xff8000000a0a7808 */ /* 0x008fe40001800000 */
[----:B------:R-:W-:Y:S02]  /*5920*/  FMNMX.FTZ R187, R7, R182, !PT ;  /* 0x000000b607bb7209 */ /* 0x000fe40007810000 */
[----:B------:R-:W-:Y:S02]  /*5930*/  ISETP.GT.AND P3, PT, R181, 0x10, PT ;  /* 0x00000010b500780c */ /* 0x000fe40003f64270 */
[----:B----4-:R-:W-:Y:S02]  /*5940*/  FSEL R11, R11, -INF , P4 ;  /* 0xff8000000b0b7808 */ /* 0x010fe40002000000 */
[----:B------:R-:W-:Y:S01]  /*5950*/  FMNMX.FTZ R182, R10, R187, !PT ;  /* 0x000000bb0ab67209 */ /* 0x000fe20007810000 */
[----:B------:R-:W-:Y:S01]  /*5960*/  FMUL.FTZ R187, R0, R200 ;  /* 0x000000c800bb7220 */ /* 0x000fe20000410000 */
[----:B------:R-:W-:-:S02]  /*5970*/  ISETP.GT.AND P4, PT, R181, 0x11, PT ;  /* 0x00000011b500780c */ /* 0x000fc40003f84270 */
[----:B-----5:R-:W-:Y:S02]  /*5980*/  FSEL R14, R14, -INF , P3 ;  /* 0xff8000000e0e7808 */ /* 0x020fe40001800000 */
[----:B------:R-:W-:Y:S01]  /*5990*/  FMNMX.FTZ R189, R11, R182, !PT ;  /* 0x000000b60bbd7209 */ /* 0x000fe20007810000 */
[----:B------:R-:W1:Y:S01]  /*59a0*/  MUFU.TANH R187, R187 ;  /* 0x000000bb00bb7308 */ /* 0x000e620000002400 */
[----:B------:R-:W-:Y:S02]  /*59b0*/  ISETP.GT.AND P3, PT, R181, 0x18, PT ;  /* 0x00000018b500780c */ /* 0x000fe40003f64270 */
[----:B------:R-:W-:Y:S02]  /*59c0*/  FSEL R15, R15, -INF , P4 ;  /* 0xff8000000f0f7808 */ /* 0x000fe40002000000 */
[----:B------:R-:W-:Y:S02]  /*59d0*/  FMNMX.FTZ R182, R14, R189, !PT ;  /* 0x000000bd0eb67209 */ /* 0x000fe40007810000 */
[----:B------:R-:W-:-:S02]  /*59e0*/  ISETP.GT.AND P4, PT, R181, 0x19, PT ;  /* 0x00000019b500780c */ /* 0x000fc40003f84270 */
[----:B------:R-:W-:Y:S02]  /*59f0*/  FSEL R152, R152, -INF , P3 ;  /* 0xff80000098987808 */ /* 0x000fe40001800000 */
[----:B------:R-:W-:Y:S02]  /*5a00*/  FMNMX.FTZ R189, R15, R182, !PT ;  /* 0x000000b60fbd7209 */ /* 0x000fe40007810000 */
[----:B------:R-:W-:Y:S02]  /*5a10*/  ISETP.GT.AND P3, PT, R181, 0x20, PT ;  /* 0x00000020b500780c */ /* 0x000fe40003f64270 */
[----:B------:R-:W-:Y:S02]  /*5a20*/  FSEL R153, R153, -INF , P4 ;  /* 0xff80000099997808 */ /* 0x000fe40002000000 */
[----:B------:R-:W-:Y:S01]  /*5a30*/  FMNMX.FTZ R182, R152, R189, !PT ;  /* 0x000000bd98b67209 */ /* 0x000fe20007810000 */
[C---:B------:R-:W-:Y:S01]  /*5a40*/  FMUL.FTZ R189, R0.reuse, R204 ;  /* 0x000000cc00bd7220 */ /* 0x040fe20000410000 */
[----:B------:R-:W-:Y:S01]  /*5a50*/  ISETP.GT.AND P4, PT, R181, 0x21, PT ;  /* 0x00000021b500780c */ /* 0x000fe20003f84270 */
[----:B------:R-:W-:Y:S01]  /*5a60*/  FMUL.FTZ R204, R0, R211 ;  /* 0x000000d300cc7220 */ /* 0x000fe20000410000 */
[----:B------:R-:W-:-:S02]  /*5a70*/  FSEL R156, R156, -INF , P3 ;  /* 0xff8000009c9c7808 */ /* 0x000fc40001800000 */
[----:B0-----:R-:W-:Y:S01]  /*5a80*/  FMNMX.FTZ R193, R153, R182, !PT ;  /* 0x000000b699c17209 */ /* 0x001fe20007810000 */
[----:B------:R-:W0:Y:S01]  /*5a90*/  MUFU.TANH R189, R189 ;  /* 0x000000bd00bd7308 */ /* 0x000e220000002400 */
[----:B------:R-:W-:Y:S02]  /*5aa0*/  ISETP.GT.AND P3, PT, R181, 0x28, PT ;  /* 0x00000028b500780c */ /* 0x000fe40003f64270 */
[----:B------:R-:W-:Y:S02]  /*5ab0*/  FSEL R157, R157, -INF , P4 ;  /* 0xff8000009d9d7808 */ /* 0x000fe40002000000 */
[----:B------:R-:W-:Y:S02]  /*5ac0*/  FMNMX.FTZ R182, R156, R193, !PT ;  /* 0x000000c19cb67209 */ /* 0x000fe40007810000 */
[----:B------:R-:W-:Y:S01]  /*5ad0*/  ISETP.GT.AND P4, PT, R181, 0x29, PT ;  /* 0x00000029b500780c */ /* 0x000fe20003f84270 */
[----:B------:R-:W-:Y:S01]  /*5ae0*/  MUFU.TANH R204, R204 ;  /* 0x000000cc00cc7308 */ /* 0x000fe20000002400 */
[----:B------:R-:W-:-:S02]  /*5af0*/  FSEL R160, R160, -INF , P3 ;  /* 0xff800000a0a07808 */ /* 0x000fc40001800000 */
[----:B------:R-:W-:Y:S02]  /*5b00*/  FMNMX.FTZ R193, R157, R182, !PT ;  /* 0x000000b69dc17209 */ /* 0x000fe40007810000 */
[----:B------:R-:W-:Y:S02]  /*5b10*/  ISETP.GT.AND P3, PT, R181, 0x30, PT ;  /* 0x00000030b500780c */ /* 0x000fe40003f64270 */
[----:B------:R-:W-:Y:S02]  /*5b20*/  FSEL R182, R161, -INF , P4 ;  /* 0xff800000a1b67808 */ /* 0x000fe40002000000 */
[----:B------:R-:W-:Y:S01]  /*5b30*/  FMNMX.FTZ R193, R160, R193, !PT ;  /* 0x000000c1a0c17209 */ /* 0x000fe20007810000 */
[----:B------:R-:W3:Y:S01]  /*5b40*/  MUFU.TANH R161, R205 ;  /* 0x000000cd00a17308 */ /* 0x000ee20000002400 */
[----:B------:R-:W-:Y:S02]  /*5b50*/  ISETP.GT.AND P4, PT, R181, 0x31, PT ;  /* 0x00000031b500780c */ /* 0x000fe40003f84270 */
[----:B------:R-:W-:-:S02]  /*5b60*/  FSEL R164, R164, -INF , P3 ;  /* 0xff800000a4a47808 */ /* 0x000fc40001800000 */
[----:B------:R-:W-:Y:S02]  /*5b70*/  FMNMX.FTZ R193, R182, R193, !PT ;  /* 0x000000c1b6c17209 */ /* 0x000fe40007810000 */
[----:B------:R-:W-:Y:S02]  /*5b80*/  ISETP.GT.AND P3, PT, R181, 0x38, PT ;  /* 0x00000038b500780c */ /* 0x000fe40003f64270 */
[----:B------:R-:W-:Y:S02]  /*5b90*/  FSEL R165, R165, -INF , P4 ;  /* 0xff800000a5a57808 */ /* 0x000fe40002000000 */
[----:B------:R-:W-:Y:S01]  /*5ba0*/  FMNMX.FTZ R184, R164, R193, !PT ;  /* 0x000000c1a4b87209 */ /* 0x000fe20007810000 */
[----:B------:R-:W-:Y:S01]  /*5bb0*/  FMUL.FTZ R193, R0, R209 ;  /* 0x000000d100c17220 */ /* 0x000fe20000410000 */
[----:B------:R-:W-:Y:S02]  /*5bc0*/  ISETP.GT.AND P4, PT, R181, 0x39, PT ;  /* 0x00000039b500780c */ /* 0x000fe40003f84270 */
[----:B------:R-:W-:-:S02]  /*5bd0*/  FSEL R168, R168, -INF , P3 ;  /* 0xff800000a8a87808 */ /* 0x000fc40001800000 */
[----:B------:R-:W-:Y:S01]  /*5be0*/  FMNMX.FTZ R197, R165, R184, !PT ;  /* 0x000000b8a5c57209 */ /* 0x000fe20007810000 */
[----:B------:R-:W4:Y:S01]  /*5bf0*/  MUFU.TANH R193, R193 ;  /* 0x000000c100c17308 */ /* 0x000f220000002400 */
[----:B------:R-:W-:Y:S02]  /*5c00*/  ISETP.GT.AND P3, PT, R181, 0x40, PT ;  /* 0x00000040b500780c */ /* 0x000fe40003f64270 */
[----:B------:R-:W-:Y:S02]  /*5c10*/  FSEL R169, R169, -INF , P4 ;  /* 0xff800000a9a97808 */ /* 0x000fe40002000000 */
[----:B------:R-:W-:Y:S02]  /*5c20*/  FMNMX.FTZ R184, R168, R197, !PT ;  /* 0x000000c5a8b87209 */ /* 0x000fe40007810000 */
[----:B------:R-:W-:Y:S02]  /*5c30*/  ISETP.GT.AND P4, PT, R181, 0x41, PT ;  /* 0x00000041b500780c */ /* 0x000fe40003f84270 */
[----:B------:R-:W-:-:S02]  /*5c40*/  FSEL R172, R172, -INF , P3 ;  /* 0xff800000acac7808 */ /* 0x000fc40001800000 */
[----:B------:R-:W-:Y:S02]  /*5c50*/  FMNMX.FTZ R197, R169, R184, !PT ;  /* 0x000000b8a9c57209 */ /* 0x000fe40007810000 */
[C---:B------:R-:W-:Y:S02]  /*5c60*/  ISETP.GT.AND P5, PT, R181.reuse, 0x48, PT ;  /* 0x00000048b500780c */ /* 0x040fe40003fa4270 */
[----:B------:R-:W-:Y:S02]  /*5c70*/  FSEL R174, R174, -INF , P4 ;  /* 0xff800000aeae7808 */ /* 0x000fe40002000000 */
[----:B------:R-:W-:Y:S02]  /*5c80*/  FMNMX.FTZ R197, R172, R197, !PT ;  /* 0x000000c5acc57209 */ /* 0x000fe40007810000 */
[----:B------:R-:W-:Y:S02]  /*5c90*/  ISETP.GT.AND P3, PT, R181, 0x49, PT ;  /* 0x00000049b500780c */ /* 0x000fe40003f64270 */
[----:B------:R-:W-:-:S02]  /*5ca0*/  FSEL R178, R178, -INF , P5 ;  /* 0xff800000b2b27808 */ /* 0x000fc40002800000 */
[----:B------:R-:W-:Y:S02]  /*5cb0*/  FMNMX.FTZ R197, R174, R197, !PT ;  /* 0x000000c5aec57209 */ /* 0x000fe40007810000 */
[----:B------:R-:W-:Y:S02]  /*5cc0*/  ISETP.GT.AND P4, PT, R181, 0x50, PT ;  /* 0x00000050b500780c */ /* 0x000fe40003f84270 */
[----:B------:R-:W-:Y:S02]  /*5cd0*/  FSEL R179, R179, -INF , P3 ;  /* 0xff800000b3b37808 */ /* 0x000fe40001800000 */
[----:B------:R-:W-:Y:S02]  /*5ce0*/  FMNMX.FTZ R184, R178, R197, !PT ;  /* 0x000000c5b2b87209 */ /* 0x000fe40007810000 */
[----:B------:R-:W-:Y:S02]  /*5cf0*/  ISETP.GT.AND P5, PT, R181, 0x51, PT ;  /* 0x00000051b500780c */ /* 0x000fe40003fa4270 */
[----:B--2---:R-:W-:-:S02]  /*5d00*/  FSEL R180, R180, -INF , P4 ;  /* 0xff800000b4b47808 */ /* 0x004fc40002000000 */
        /* <DEDUP_REMOVED lines=10> */
[C---:B------:R-:W-:Y:S02]  /*5db0*/  ISETP.GT.AND P5, PT, R181.reuse, 0x61, PT ;  /* 0x00000061b500780c */ /* 0x040fe40003fa4270 */
[----:B------:R-:W-:-:S02]  /*5dc0*/  ISETP.GT.AND P6, PT, R181, 0x68, PT ;  /* 0x00000068b500780c */ /* 0x000fc40003fc4270 */
[----:B------:R-:W-:Y:S02]  /*5dd0*/  ISETP.GT.AND P3, PT, R181, 0x69, PT ;  /* 0x00000069b500780c */ /* 0x000fe40003f64270 */
[----:B-1----:R-:W-:Y:S02]  /*5de0*/  FSEL R187, R187, -INF , P4 ;  /* 0xff800000bbbb7808 */ /* 0x002fe40002000000 */
[----:B------:R-:W-:Y:S01]  /*5df0*/  FMNMX.FTZ R196, R186, R197, !PT ;  /* 0x000000c5bac47209 */ /* 0x000fe20007810000 */
[----:B------:R-:W-:Y:S01]  /*5e00*/  FMUL.FTZ R197, R0, R198 ;  /* 0x000000c600c57220 */ /* 0x000fe20000410000 */
[----:B------:R-:W-:Y:S01]  /*5e10*/  FSEL R6, R188, -INF , P5 ;  /* 0xff800000bc067808 */ /* 0x000fe20002800000 */
[C---:B------:R-:W-:Y:S01]  /*5e20*/  FMUL.FTZ R198, R0.reuse, R199 ;  /* 0x000000c700c67220 */ /* 0x040fe20000410000 */
[----:B0-----:R-:W-:Y:S01]  /*5e30*/  FSEL R188, R189, -INF , P6 ;  /* 0xff800000bdbc7808 */ /* 0x001fe20003000000 */
[C---:B------:R-:W-:Y:S01]  /*5e40*/  FMUL.FTZ R199, R0.reuse, R202 ;  /* 0x000000ca00c77220 */ /* 0x040fe20000410000 */
[----:B---3--:R-:W-:Y:S01]  /*5e50*/  FSEL R189, R161, -INF , P3 ;  /* 0xff800000a1bd7808 */ /* 0x008fe20001800000 */
[----:B------:R-:W-:Y:S01]  /*5e60*/  FMUL.FTZ R202, R0, R207 ;  /* 0x000000cf00ca7220 */ /* 0x000fe20000410000 */
[----:B------:R-:W-:Y:S01]  /*5e70*/  FMNMX.FTZ R161, R187, R196, !PT ;  /* 0x000000c4bba17209 */ /* 0x000fe20007810000 */
[----:B------:R-:W-:Y:S01]  /*5e80*/  MUFU.TANH R197, R197 ;  /* 0x000000c500c57308 */ /* 0x000fe20000002400 */
[----:B------:R-:W-:-:S02]  /*5e90*/  ISETP.GT.AND P4, PT, R181, 0x70, PT ;  /* 0x00000070b500780c */ /* 0x000fc40003f84270 */
[C---:B------:R-:W-:Y:S02]  /*5ea0*/  ISETP.GT.AND P5, PT, R181.reuse, 0x71, PT ;  /* 0x00000071b500780c */ /* 0x040fe40003fa4270 */
[C---:B------:R-:W-:Y:S02]  /*5eb0*/  ISETP.GT.AND P6, PT, R181.reuse, 0x78, PT ;  /* 0x00000078b500780c */ /* 0x040fe40003fc4270 */
[----:B------:R-:W-:Y:S01]  /*5ec0*/  ISETP.GT.AND P3, PT, R181, 0x79, PT ;  /* 0x00000079b500780c */ /* 0x000fe20003f64270 */
[----:B------:R-:W-:Y:S01]  /*5ed0*/  MUFU.TANH R198, R198 ;  /* 0x000000c600c67308 */ /* 0x000fe20000002400 */
[----:B------:R-:W-:Y:S02]  /*5ee0*/  FMNMX.FTZ R161, R6, R161, !PT ;  /* 0x000000a106a17209 */ /* 0x000fe40007810000 */
[----:B------:R-:W-:Y:S02]  /*5ef0*/  FSEL R192, R192, -INF , P4 ;  /* 0xff800000c0c07808 */ /* 0x000fe40002000000 */
[----:B------:R-:W-:-:S02]  /*5f00*/  FMNMX.FTZ R196, R188, R161, !PT ;  /* 0x000000a1bcc47209 */ /* 0x000fc40007810000 */
[----:B----4-:R-:W-:Y:S01]  /*5f10*/  FSEL R193, R193, -INF , P5 ;  /* 0xff800000c1c17808 */ /* 0x010fe20002800000 */
[----:B------:R-:W0:Y:S01]  /*5f20*/  MUFU.TANH R181, R212 ;  /* 0x000000d400b57308 */ /* 0x000e220000002400 */
[----:B------:R-:W-:Y:S01]  /*5f30*/  FMNMX.FTZ R161, R189, R196, !PT ;  /* 0x000000c4bda17209 */ /* 0x000fe20007810000 */
[----:B------:R-:W-:Y:S01]  /*5f40*/  FMUL.FTZ R196, R0, R191 ;  /* 0x000000bf00c47220 */ /* 0x000fe20000410000 */
[----:B------:R-:W-:Y:S02]  /*5f50*/  FSEL R191, R213, -INF , P3 ;  /* 0xff800000d5bf7808 */ /* 0x000fe40001800000 */
[----:B------:R-:W-:-:S03]  /*5f60*/  FMNMX.FTZ R200, R192, R161, !PT ;  /* 0x000000a1c0c87209 */ /* 0x000fc60007810000 */
[----:B------:R-:W1:Y:S01]  /*5f70*/  MUFU.TANH R196, R196 ;  /* 0x000000c400c47308 */ /* 0x000e620000002400 */
[----:B------:R-:W-:-:S07]  /*5f80*/  FMNMX.FTZ R200, R193, R200, !PT ;  /* 0x000000c8c1c87209 */ /* 0x000fce0007810000 */
[----:B------:R-:W2:Y:S01]  /*5f90*/  MUFU.TANH R199, R199 ;  /* 0x000000c700c77308 */ /* 0x000ea20000002400 */
[----:B0-----:R-:W-:-:S04]  /*5fa0*/  FSEL R181, R181, -INF , P6 ;  /* 0xff800000b5b57808 */ /* 0x001fc80003000000 */
[----:B------:R-:W-:-:S03]  /*5fb0*/  FMNMX.FTZ R200, R181, R200, !PT ;  /* 0x000000c8b5c87209 */ /* 0x000fc60007810000 */
[----:B------:R-:W-:Y:S01]  /*5fc0*/  MUFU.TANH R202, R202 ;  /* 0x000000ca00ca7308 */ /* 0x000fe20000002400 */
[----:B------:R-:W-:-:S05]  /*5fd0*/  FMNMX.FTZ R161, R191, R200, !PT ;  /* 0x000000c8bfa17209 */ /* 0x000fca0007810000 */
[----:B------:R-:W0:Y:S01]  /*5fe0*/  SHFL.BFLY PT, R200, R161, 0x2, 0x1f ;  /* 0x0c401f00a1c87f89 */ /* 0x000e2200000e0000 */
[----:B------:R-:W-:Y:S02]  /*5ff0*/  WARPGROUP.DEPBAR.LE gsb0, 0x0 ;  /* 0x00008000000079c5 */ /* 0x000fe40000010000 */
[----:B0-----:R-:W-:Y:S01]  /*6000*/  FMNMX.FTZ R205, R161, R200, !PT ;  /* 0x000000c8a1cd7209 */ /* 0x001fe20007810000 */
[C---:B------:R-:W-:Y:S01]  /*6010*/  FMUL.FTZ R200, R0.reuse, R203 ;  /* 0x000000cb00c87220 */ /* 0x040fe20000410000 */
[----:B------:R-:W-:Y:S02]  /*6020*/  FMUL.FTZ R203, R0, R210 ;  /* 0x000000d200cb7220 */ /* 0x000fe40000410000 */
[----:B------:R-:W0:Y:S03]  /*6030*/  SHFL.IDX PT, R210, R175, 0x1, 0x1c1f ;  /* 0x003c1f00afd27f89 */ /* 0x000e2600000e0000 */
[----:B------:R-:W3:Y:S01]  /*6040*/  MUFU.TANH R200, R200 ;  /* 0x000000c800c87308 */ /* 0x000ee20000002400 */
[----:B------:R-:W4:Y:S07]  /*6050*/  SHFL.BFLY PT, R208, R205, 0x1, 0x1f ;  /* 0x0c201f00cdd07f89 */ /* 0x000f2e00000e0000 */
[----:B------:R-:W5:Y:S01]  /*6060*/  MUFU.TANH R203, R203 ;  /* 0x000000cb00cb7308 */ /* 0x000f620000002400 */
[----:B0-----:R-:W-:-:S02]  /*6070*/  IADD3 R177, R210, -UR53, R177 ;  /* 0x80000035d2b17c10 */ /* 0x001fc4000fffe0b1 */
[----:B----4-:R-:W-:Y:S01]  /*6080*/  FMNMX.FTZ R161, R205, R208, !PT ;  /* 0x000000d0cda17209 */ /* 0x010fe20007810000 */
[C---:B------:R-:W-:Y:S01]  /*6090*/  FMUL.FTZ R205, R0.reuse, R214 ;  /* 0x000000d600cd7220 */ /* 0x040fe20000410000 */
[----:B------:R-:W-:Y:S01]  /*60a0*/  ISETP.GT.AND P5, PT, R177, RZ, PT ;  /* 0x000000ffb100720c */ /* 0x000fe20003fa4270 */
[----:B------:R-:W-:Y:S01]  /*60b0*/  FMUL.FTZ R208, R0, R215 ;  /* 0x000000d700d07220 */ /* 0x000fe20000410000 */
[C---:B------:R-:W-:Y:S01]  /*60c0*/  FSETP.NEU.FTZ.AND P3, PT, R161.reuse, -INF , PT ;  /* 0xff800000a100780b */ /* 0x040fe20003f7d000 */
[----:B------:R-:W-:-:S01]  /*60d0*/  FFMA.FTZ R207, R161, R206, -8 ;  /* 0xc1000000a1cf7423 */ /* 0x000fc200000100ce */
[C---:B------:R-:W-:Y:S01]  /*60e0*/  ISETP.GT.AND P4, PT, R177.reuse, 0x1, PT ;  /* 0x00000001b100780c */ /* 0x040fe20003f84270 */
[----:B------:R-:W0:Y:S01]  /*60f0*/  MUFU.TANH R205, R205 ;  /* 0x000000cd00cd7308 */ /* 0x000e220000002400 */
[----:B------:R-:W-:Y:S02]  /*6100*/  ISETP.GT.AND P6, PT, R177, 0x8, PT ;  /* 0x00000008b100780c */ /* 0x000fe40003fc4270 */
[----:B------:R-:W-:-:S02]  /*6110*/  FSEL R207, R207, RZ, P3 ;  /* 0x000000ffcfcf7208 */ /* 0x000fc40001800000 */
[----:B------:R-:W-:Y:S02]  /*6120*/  FSEL R9, R9, -INF , P4 ;  /* 0xff80000009097808 */ /* 0x000fe40002000000 */
[----:B------:R-:W-:Y:S01]  /*6130*/  FSEL R12, R12, -INF , P6 ;  /* 0xff8000000c0c7808 */ /* 0x000fe20003000000 */
[----:B------:R-:W-:-:S01]  /*6140*/  FFMA.FTZ R206, R183, UR6, -R207 ;  /* 0x00000006b7ce7c23 */ /* 0x000fc200080108cf */
[--C-:B------:R-:W-:Y:S01]  /*6150*/  FFMA.FTZ R183, R10, UR6, -R207.reuse ;  /* 0x000000060ab77c23 */ /* 0x100fe200080108cf */
[----:B------:R-:W-:Y:S01]  /*6160*/  FSEL R10, R8, -INF , P5 ;  /* 0xff800000080a7808 */ /* 0x000fe20002800000 */
[----:B------:R-:W4:Y:S01]  /*6170*/  MUFU.TANH R208, R208 ;  /* 0x000000d000d07308 */ /* 0x000f220000002400 */
[----:B------:R-:W-:Y:S01]  /*6180*/  ISETP.GT.AND P5, PT, R177, 0x9, PT ;  /* 0x00000009b100780c */ /* 0x000fe20003fa4270 */
[--C-:B------:R-:W-:Y:S01]  /*6190*/  FFMA.FTZ R7, R7, UR6, -R207.reuse ;  /* 0x0000000607077c23 */ /* 0x100fe200080108cf */
[----:B------:R-:W-:Y:S01]  /*61a0*/  FMNMX.FTZ R210, R10, R5, !PT ;  /* 0x000000050ad27209 */ /* 0x000fe20007810000 */
[--C-:B------:R-:W-:Y:S01]  /*61b0*/  FFMA.FTZ R11, R11, UR6, -R207.reuse ;  /* 0x000000060b0b7c23 */ /* 0x100fe200080108cf */
[----:B------:R-:W-:Y:S01]  /*61c0*/  ISETP.GT.AND P4, PT, R177, 0x10, PT ;  /* 0x00000010b100780c */ /* 0x000fe20003f84270 */
[--C-:B------:R-:W-:Y:S01]  /*61d0*/  FFMA.FTZ R14, R14, UR6, -R207.reuse ;  /* 0x000000060e0e7c23 */ /* 0x100fe200080108cf */
[----:B------:R-:W-:Y:S01]  /*61e0*/  FMNMX.FTZ R175, R9, R210, !PT ;  /* 0x000000d209af7209 */ /* 0x000fe20007810000 */
[----:B------:R1:W-:Y:S01]  /*61f0*/  MUFU.EX2 R8, R183 ;  /* 0x000000b700087308 */ /* 0x0003e20000000800 */
[----:B------:R-:W-:Y:S01]  /*6200*/  FSEL R13, R13, -INF , P5 ;  /* 0xff8000000d0d7808 */ /* 0x000fe20002800000 */
[--C-:B------:R-:W-:Y:S01]  /*6210*/  FFMA.FTZ R15, R15, UR6, -R207.reuse ;  /* 0x000000060f0f7c23 */ /* 0x100fe200080108cf */
[----:B------:R-:W-:Y:S01]  /*6220*/  FMNMX.FTZ R210, R12, R175, !PT ;  /* 0x000000af0cd27209 */ /* 0x000fe20007810000 */
[--C-:B------:R-:W-:Y:S01]  /*6230*/  FFMA.FTZ R152, R152, UR6, -R207.reuse ;  /* 0x0000000698987c23 */ /* 0x100fe200080108cf */
[----:B------:R-:W-:Y:S01]  /*6240*/  ISETP.GT.AND P6, PT, R177, 0x11, PT ;  /* 0x00000011b100780c */ /* 0x000fe20003fc4270 */
[--C-:B------:R-:W-:Y:S01]  /*6250*/  FFMA.FTZ R153, R153, UR6, -R207.reuse ;  /* 0x0000000699997c23 */ /* 0x100fe200080108cf */
[----:B------:R-:W-:Y:S01]  /*6260*/  FSEL R20, R20, -INF , P4 ;  /* 0xff80000014147808 */ /* 0x000fe20002000000 */
[--C-:B------:R-:W-:Y:S01]  /*6270*/  FFMA.FTZ R156, R156, UR6, -R207.reuse ;  /* 0x000000069c9c7c23 */ /* 0x100fe200080108cf */
[----:B------:R-:W-:Y:S01]  /*6280*/  FMNMX.FTZ R175, R13, R210, !PT ;  /* 0x000000d20daf7209 */ /* 0x000fe20007810000 */
[--C-:B-1----:R-:W-:Y:S01]  /*6290*/  FFMA.FTZ R183, R182, UR6, -R207.reuse ;  /* 0x00000006b6b77c23 */ /* 0x102fe200080108cf */
[----:B------:R-:W-:Y:S01]  /*62a0*/  ISETP.GT.AND P5, PT, R177, 0x18, PT ;  /* 0x00000018b100780c */ /* 0x000fe20003fa4270 */
[--C-:B------:R-:W-:Y:S01]  /*62b0*/  FFMA.FTZ R182, R187, UR6, -R207.reuse ;  /* 0x00000006bbb67c23 */ /* 0x100fe200080108cf */
        /* <DEDUP_REMOVED lines=25> */
[----:B------:R-:W-:Y:S01]  /*6450*/  FFMA.FTZ R181, R181, UR6, -R207 ;  /* 0x00000006b5b57c23 */ /* 0x000fe200080108cf */
[----:B------:R-:W-:Y:S01]  /*6460*/  FMNMX.FTZ R210, R158, R175, !PT ;  /* 0x000000af9ed27209 */ /* 0x000fe20007810000 */
[----:B------:R-:W-:Y:S01]  /*6470*/  MUFU.EX2 R206, R206 ;  /* 0x000000ce00ce7308 */ /* 0x000fe20000000800 */
[----:B------:R-:W-:-:S02]  /*6480*/  ISETP.GT.AND P6, PT, R177, 0x29, PT ;  /* 0x00000029b100780c */ /* 0x000fc40003fc4270 */
[----:B------:R-:W-:Y:S02]  /*6490*/  FSEL R162, R162, -INF , P4 ;  /* 0xff800000a2a27808 */ /* 0x000fe40002000000 */
[----:B------:R-:W-:Y:S02]  /*64a0*/  FMNMX.FTZ R175, R159, R210, !PT ;  /* 0x000000d29faf7209 */ /* 0x000fe40007810000 */
[----:B------:R-:W-:Y:S01]  /*64b0*/  ISETP.GT.AND P5, PT, R177, 0x30, PT ;  /* 0x00000030b100780c */ /* 0x000fe20003fa4270 */
[----:B------:R-:W-:Y:S01]  /*64c0*/  MUFU.EX2 R7, R7 ;  /* 0x0000000700077308 */ /* 0x000fe20000000800 */
[----:B------:R-:W-:Y:S02]  /*64d0*/  FSEL R163, R163, -INF , P6 ;  /* 0xff800000a3a37808 */ /* 0x000fe40003000000 */
[----:B------:R-:W-:Y:S02]  /*64e0*/  FMNMX.FTZ R210, R162, R175, !PT ;  /* 0x000000afa2d27209 */ /* 0x000fe40007810000 */
[----:B------:R-:W-:-:S02]  /*64f0*/  ISETP.GT.AND P4, PT, R177, 0x31, PT ;  /* 0x00000031b100780c */ /* 0x000fc40003f84270 */
[----:B------:R-:W-:Y:S01]  /*6500*/  FSEL R166, R166, -INF , P5 ;  /* 0xff800000a6a67808 */ /* 0x000fe20002800000 */
[----:B------:R-:W-:Y:S01]  /*6510*/  MUFU.EX2 R11, R11 ;  /* 0x0000000b000b7308 */ /* 0x000fe20000000800 */
[----:B------:R-:W-:Y:S02]  /*6520*/  FMNMX.FTZ R175, R163, R210, !PT ;  /* 0x000000d2a3af7209 */ /* 0x000fe40007810000 */
[----:B------:R-:W-:Y:S02]  /*6530*/  ISETP.GT.AND P6, PT, R177, 0x38, PT ;  /* 0x00000038b100780c */ /* 0x000fe40003fc4270 */
[----:B------:R-:W-:Y:S02]  /*6540*/  FSEL R167, R167, -INF , P4 ;  /* 0xff800000a7a77808 */ /* 0x000fe40002000000 */
        /* <DEDUP_REMOVED lines=20> */
[C---:B------:R-:W-:Y:S01]  /*6690*/  ISETP.GT.AND P6, PT, R177.reuse, 0x50, PT ;  /* 0x00000050b100780c */ /* 0x040fe20003fc4270 */
        /* <DEDUP_REMOVED lines=19> */
[----:B--2---:R-:W-:Y:S01]  /*67d0*/  FSEL R199, R199, -INF , P5 ;  /* 0xff800000c7c77808 */ /* 0x004fe20002800000 */
[----:B------:R-:W-:Y:S01]  /*67e0*/  MUFU.EX2 R164, R164 ;  /* 0x000000a400a47308 */ /* 0x000fe20000000800 */
[----:B------:R-:W-:Y:S02]  /*67f0*/  FMNMX.FTZ R170, R198, R209, !PT ;  /* 0x000000d1c6aa7209 */ /* 0x000fe40007810000 */
[----:B------:R-:W-:Y:S02]  /*6800*/  ISETP.GT.AND P6, PT, R177, 0x68, PT ;  /* 0x00000068b100780c */ /* 0x000fe40003fc4270 */
[----:B---3--:R-:W-:Y:S02]  /*6810*/  FSEL R200, R200, -INF , P4 ;  /* 0xff800000c8c87808 */ /* 0x008fe40002000000 */
        /* <DEDUP_REMOVED lines=10> */
[----:B-----5:R-:W-:Y:S01]  /*68c0*/  FSEL R203, R203, -INF , P4 ;  /* 0xff800000cbcb7808 */ /* 0x020fe20002000000 */
[----:B------:R-:W-:Y:S01]  /*68d0*/  MUFU.EX2 R169, R169 ;  /* 0x000000a900a97308 */ /* 0x000fe20000000800 */
[----:B------:R-:W-:Y:S02]  /*68e0*/  FMNMX.FTZ R170, R202, R209, !PT ;  /* 0x000000d1caaa7209 */ /* 0x000fe40007810000 */
[----:B------:R-:W-:Y:S02]  /*68f0*/  ISETP.GT.AND P5, PT, R177, 0x78, PT ;  /* 0x00000078b100780c */ /* 0x000fe40003fa4270 */
[----:B------:R-:W-:Y:S02]  /*6900*/  FSEL R204, R204, -INF , P6 ;  /* 0xff800000cccc7808 */ /* 0x000fe40003000000 */
[----:B------:R-:W-:Y:S01]  /*6910*/  FMNMX.FTZ R209, R203, R170, !PT ;  /* 0x000000aacbd17209 */ /* 0x000fe20007810000 */
[----:B------:R-:W-:Y:S01]  /*6920*/  MUFU.EX2 R172, R172 ;  /* 0x000000ac00ac7308 */ /* 0x000fe20000000800 */
[----:B------:R-:W-:Y:S01]  /*6930*/  ISETP.GT.AND P4, PT, R177, 0x79, PT ;  /* 0x00000079b100780c */ /* 0x000fe20003f84270 */
[--C-:B------:R-:W-:Y:S01]  /*6940*/  FFMA.FTZ R177, R174, UR6, -R207.reuse ;  /* 0x00000006aeb17c23 */ /* 0x100fe200080108cf */
[----:B0-----:R-:W-:Y:S01]  /*6950*/  FSEL R205, R205, -INF , P5 ;  /* 0xff800000cdcd7808 */ /* 0x001fe20002800000 */
[--C-:B------:R-:W-:Y:S01]  /*6960*/  FFMA.FTZ R174, R178, UR6, -R207.reuse ;  /* 0x00000006b2ae7c23 */ /* 0x100fe200080108cf */
[----:B------:R-:W-:Y:S01]  /*6970*/  FMNMX.FTZ R170, R204, R209, !PT ;  /* 0x000000d1ccaa7209 */ /* 0x000fe20007810000 */
[--C-:B------:R-:W-:Y:S01]  /*6980*/  FFMA.FTZ R178, R180, UR6, -R207.reuse ;  /* 0x00000006b4b27c23 */ /* 0x100fe200080108cf */
[----:B----4-:R-:W-:Y:S01]  /*6990*/  FSEL R208, R208, -INF , P4 ;  /* 0xff800000d0d07808 */ /* 0x010fe20002000000 */
[--C-:B------:R-:W-:Y:S01]  /*69a0*/  FFMA.FTZ R180, R185, UR6, -R207.reuse ;  /* 0x00000006b9b47c23 */ /* 0x100fe200080108cf */
[----:B------:R-:W-:Y:S01]  /*69b0*/  FMNMX.FTZ R209, R205, R170, !PT ;  /* 0x000000aacdd17209 */ /* 0x000fe20007810000 */
[--C-:B------:R-:W-:Y:S01]  /*69c0*/  FFMA.FTZ R185, R186, UR6, -R207.reuse ;  /* 0x00000006bab97c23 */ /* 0x100fe200080108cf */
[----:B------:R-:W-:-:S01]  /*69d0*/  FFMA.FTZ R186, R191, UR6, -R207 ;  /* 0x00000006bfba7c23 */ /* 0x000fc200080108cf */
[----:B------:R-:W-:Y:S01]  /*69e0*/  MUFU.EX2 R177, R177 ;  /* 0x000000b100b17308 */ /* 0x000fe20000000800 */
[----:B------:R-:W-:Y:S01]  /*69f0*/  FMNMX.FTZ R170, R208, R209, !PT ;  /* 0x000000d1d0aa7209 */ /* 0x000fe20007810000 */
[--C-:B------:R-:W-:Y:S01]  /*6a00*/  FFMA.FTZ R209, R184, UR6, -R207.reuse ;  /* 0x00000006b8d17c23 */ /* 0x100fe200080108cf */
[----:B------:R-:W-:-:S03]  /*6a10*/  FFMA.FTZ R184, R192, UR6, -R207 ;  /* 0x00000006c0b87c23 */ /* 0x000fc600080108cf */
        /* <DEDUP_REMOVED lines=11> */
[----:B------:R-:W-:-:S03]  /*6ad0*/  IMAD.U32 R211, RZ, RZ, UR6 ;  /* 0x00000006ffd37e24 */ /* 0x000fc6000f8e00ff */
[C---:B------:R-:W-:Y:S01]  /*6ae0*/  FSETP.NEU.FTZ.AND P4, PT, R170.reuse, -INF , PT ;  /* 0xff800000aa00780b */ /* 0x040fe20003f9d000 */
[----:B------:R-:W-:-:S02]  /*6af0*/  FFMA.FTZ R188, R170, R211, -8 ;  /* 0xc1000000aabc7423 */ /* 0x000fc400000100d3 */
[----:B------:R-:W-:Y:S01]  /*6b00*/  MUFU.EX2 R187, R187 ;  /* 0x000000bb00bb7308 */ /* 0x000fe20000000800 */
[----:B------:R-:W-:Y:S02]  /*6b10*/  FSEL R192, R170, RZ, P4 ;  /* 0x000000ffaac07208 */ /* 0x000fe40002000000 */
[----:B------:R-:W-:-:S03]  /*6b20*/  FSEL R188, R188, RZ, P4 ;  /* 0x000000ffbcbc7208 */ /* 0x000fc60002000000 */
[----:B------:R-:W-:Y:S02]  /*6b30*/  FADD.FTZ R192, -R192, R5 ;  /* 0x00000005c0c07221 */ /* 0x000fe40000010100 */
        /* <DEDUP_REMOVED lines=15> */
[----:B------:R-:W-:Y:S01]  /*6c30*/  FSEL R167, R161, RZ, P3 ;  /* 0x000000ffa1a77208 */ /* 0x000fe20001800000 */
[--C-:B------:R-:W-:Y:S01]  /*6c40*/  FFMA.FTZ R207, R175, UR6, -R188.reuse ;  /* 0x00000006afcf7c23 */ /* 0x100fe200080108bc */
[----:B------:R-:W-:Y:S01]  /*6c50*/  FMUL.FTZ R192, R192, UR6 ;  /* 0x00000006c0c07c20 */ /* 0x000fe20008410000 */
[----:B------:R-:W-:Y:S01]  /*6c60*/  MUFU.EX2 R191, R191 ;  /* 0x000000bf00bf7308 */ /* 0x000fe20000000800 */
[----:B------:R-:W-:-:S01]  /*6c70*/  FFMA.FTZ R176, R176, UR6, -R188 ;  /* 0x00000006b0b07c23 */ /* 0x000fc200080108bc */
[----:B------:R-:W-:-:S04]  /*6c80*/  FADD.FTZ R167, -R167, R4 ;  /* 0x00000004a7a77221 */ /* 0x000fc80000010100 */
[----:B------:R-:W-:Y:S01]  /*6c90*/  FMUL.FTZ R175, R167, UR6 ;  /* 0x00000006a7af7c20 */ /* 0x000fe20008410000 */
[----:B------:R-:W-:-:S01]  /*6ca0*/  FFMA.FTZ R167, R171, UR6, -R188 ;  /* 0x00000006aba77c23 */ /* 0x000fc200080108bc */
[----:B------:R-:W-:Y:S01]  /*6cb0*/  MUFU.EX2 R192, R192 ;  /* 0x000000c000c07308 */ /* 0x000fe20000000800 */
[----:B------:R-:W-:-:S01]  /*6cc0*/  FFMA.FTZ R171, R173, UR6, -R188 ;  /* 0x00000006adab7c23 */ /* 0x000fc200080108bc */
[----:B------:R-:W-:-:S06]  /*6cd0*/  FFMA.FTZ R173, R190, UR6, -R188 ;  /* 0x00000006bead7c23 */ /* 0x000fcc00080108bc */
[----:B------:R-:W0:Y:S08]  /*6ce0*/  MUFU.EX2 R5, R175 ;  /* 0x000000af00057308 */ /* 0x000e300000000800 */
[----:B------:R-:W1:Y:S08]  /*6cf0*/  MUFU.EX2 R10, R10 ;  /* 0x0000000a000a7308 */ /* 0x000e700000000800 */
[----:B------:R-:W2:Y:S01]  /*6d00*/  MUFU.EX2 R9, R9 ;  /* 0x0000000900097308 */ /* 0x000ea20000000800 */
[----:B0-----:R-:W-:-:S01]  /*6d10*/  FFMA.FTZ R190, R5, R3, R206 ;  /* 0x0000000305be7223 */ /* 0x001fc200000100ce */
[----:B------:R-:W-:-:S03]  /*6d20*/  FFMA.FTZ R3, R192, R2, R191 ;  /* 0x00000002c0037223 */ /* 0x000fc600000100bf */
[----:B------:R-:W-:Y:S01]  /*6d30*/  FADD.FTZ R175, R7, R190 ;  /* 0x000000be07af7221 */ /* 0x000fe20000010000 */
[----:B------:R-:W-:-:S02]  /*6d40*/  FFMA.FTZ R190, R196, UR6, -R188 ;  /* 0x00000006c4be7c23 */ /* 0x000fc400080108bc */
[----:B------:R-:W0:Y:S01]  /*6d50*/  MUFU.EX2 R12, R12 ;  /* 0x0000000c000c7308 */ /* 0x000e220000000800 */
[----:B-1----:R-:W-:-:S01]  /*6d60*/  FADD.FTZ R2, R10, R3 ;  /* 0x000000030a027221 */ /* 0x002fc20000010000 */
[----:B------:R-:W-:Y:S01]  /*6d70*/  FADD.FTZ R196, R8, R175 ;  /* 0x000000af08c47221 */ /* 0x000fe20000010000 */
[----:B------:R-:W-:-:S05]  /*6d80*/  FFMA.FTZ R175, R194, UR6, -R188 ;  /* 0x00000006c2af7c23 */ /* 0x000fca00080108bc */
[----:B------:R-:W1:Y:S01]  /*6d90*/  MUFU.EX2 R13, R13 ;  /* 0x0000000d000d7308 */ /* 0x000e620000000800 */
[----:B--2---:R-:W-:-:S07]  /*6da0*/  FADD.FTZ R3, R9, R2 ;  /* 0x0000000209037221 */ /* 0x004fce0000010000 */
[----:B------:R-:W2:Y:S01]  /*6db0*/  MUFU.EX2 R20, R20 ;  /* 0x0000001400147308 */ /* 0x000ea20000000800 */
[----:B0-----:R-:W-:-:S07]  /*6dc0*/  FADD.FTZ R2, R12, R3 ;  /* 0x000000030c027221 */ /* 0x001fce0000010000 */
[----:B------:R-:W0:Y:S01]  /*6dd0*/  MUFU.EX2 R21, R21 ;  /* 0x0000001500157308 */ /* 0x000e220000000800 */
[----:B-1----:R-:W-:-:S07]  /*6de0*/  FADD.FTZ R3, R13, R2 ;  /* 0x000000020d037221 */ /* 0x002fce0000010000 */
[----:B------:R1:W-:Y:S01]  /*6df0*/  MUFU.EX2 R4, R207 ;  /* 0x000000cf00047308 */ /* 0x0003e20000000800 */
[----:B--2---:R-:W-:-:S07]  /*6e00*/  FADD.FTZ R2, R20, R3 ;  /* 0x0000000314027221 */ /* 0x004fce0000010000 */
[----:B------:R-:W2:Y:S01]  /*6e10*/  MUFU.EX2 R154, R154 ;  /* 0x0000009a009a7308 */ /* 0x000ea20000000800 */
[----:B-1----:R-:W-:-:S01]  /*6e20*/  FADD.FTZ R207, R11, R196 ;  /* 0x000000c40bcf7221 */ /* 0x002fc20000010000 */
[----:B0-----:R-:W-:-:S03]  /*6e30*/  FADD.FTZ R3, R21, R2 ;  /* 0x0000000215037221 */ /* 0x001fc60000010000 */
[----:B------:R-:W-:-:S03]  /*6e40*/  FADD.FTZ R194, R14, R207 ;  /* 0x000000cf0ec27221 */ /* 0x000fc60000010000 */
[----:B------:R-:W0:Y:S01]  /*6e50*/  MUFU.EX2 R155, R155 ;  /* 0x0000009b009b7308 */ /* 0x000e220000000800 */
[----:B------:R-:W-:-:S01]  /*6e60*/  FADD.FTZ R207, R15, R194 ;  /* 0x000000c20fcf7221 */ /* 0x000fc20000010000 */
[--C-:B------:R-:W-:Y:S01]  /*6e70*/  FFMA.FTZ R194, R195, UR6, -R188.reuse ;  /* 0x00000006c3c27c23 */ /* 0x100fe200080108bc */
[----:B------:R-:W-:-:S02]  /*6e80*/  FFMA.FTZ R195, R197, UR6, -R188 ;  /* 0x00000006c5c37c23 */ /* 0x000fc400080108bc */
[----:B------:R-:W-:-:S03]  /*6e90*/  FADD.FTZ R196, R152, R207 ;  /* 0x000000cf98c47221 */ /* 0x000fc60000010000 */
[----:B------:R-:W1:Y:S01]  /*6ea0*/  MUFU.EX2 R158, R158 ;  /* 0x0000009e009e7308 */ /* 0x000e620000000800 */
[----:B------:R-:W-:-:S01]  /*6eb0*/  FADD.FTZ R207, R153, R196 ;  /* 0x000000c499cf7221 */ /* 0x000fc20000010000 */
[----:B--2---:R-:W-:-:S03]  /*6ec0*/  FADD.FTZ R2, R154, R3 ;  /* 0x000000039a027221 */ /* 0x004fc60000010000 */
[----:B------:R-:W-:-:S03]  /*6ed0*/  FADD.FTZ R196, R156, R207 ;  /* 0x000000cf9cc47221 */ /* 0x000fc60000010000 */
[----:B------:R-:W2:Y:S01]  /*6ee0*/  MUFU.EX2 R159, R159 ;  /* 0x0000009f009f7308 */ /* 0x000ea20000000800 */
[----:B0-----:R-:W-:-:S01]  /*6ef0*/  FADD.FTZ R3, R155, R2 ;  /* 0x000000029b037221 */ /* 0x001fc20000010000 */
[----:B------:R-:W-:Y:S01]  /*6f00*/  FADD.FTZ R197, R157, R196 ;  /* 0x000000c49dc57221 */ /* 0x000fe20000010000 */
[----:B------:R-:W-:-:S03]  /*6f10*/  FFMA.FTZ R196, R198, UR6, -R188 ;  /* 0x00000006c6c47c23 */ /* 0x000fc600080108bc */
[----:B------:R-:W-:Y:S01]  /*6f20*/  FADD.FTZ R198, R160, R197 ;  /* 0x000000c5a0c67221 */ /* 0x000fe20000010000 */
[----:B------:R-:W-:-:S01]  /*6f30*/  FFMA.FTZ R197, R199, UR6, -R188 ;  /* 0x00000006c7c57c23 */ /* 0x000fc200080108bc */
[----:B------:R-:W0:Y:S01]  /*6f40*/  MUFU.EX2 R162, R162 ;  /* 0x000000a200a27308 */ /* 0x000e220000000800 */
[----:B-1----:R-:W-:-:S01]  /*6f50*/  FADD.FTZ R2, R158, R3 ;  /* 0x000000039e027221 */ /* 0x002fc20000010000 */
[----:B------:R-:W-:-:S04]  /*6f60*/  FADD.FTZ R207, R183, R198 ;  /* 0x000000c6b7cf7221 */ /* 0x000fc80000010000 */
[----:B------:R-:W-:Y:S02]  /*6f70*/  FADD.FTZ R198, R164, R207 ;  /* 0x000000cfa4c67221 */ /* 0x000fe40000010000 */
[----:B------:R-:W1:Y:S01]  /*6f80*/  MUFU.EX2 R163, R163 ;  /* 0x000000a300a37308 */ /* 0x000e620000000800 */
[----:B--2---:R-:W-:-:S01]  /*6f90*/  FADD.FTZ R3, R159, R2 ;  /* 0x000000029f037221 */ /* 0x004fc20000010000 */
[----:B------:R-:W-:Y:S01]  /*6fa0*/  FADD.FTZ R199, R165, R198 ;  /* 0x000000c6a5c77221 */ /* 0x000fe20000010000 */
[----:B------:R-:W-:-:S05]  /*6fb0*/  FFMA.FTZ R198, R200, UR6, -R188 ;  /* 0x00000006c8c67c23 */ /* 0x000fca00080108bc */
[----:B------:R-:W2:Y:S01]  /*6fc0*/  MUFU.EX2 R166, R166 ;  /* 0x000000a600a67308 */ /* 0x000ea20000000800 */
[----:B0-----:R-:W-:-:S07]  /*6fd0*/  FADD.FTZ R2, R162, R3 ;  /* 0x00000003a2027221 */ /* 0x001fce0000010000 */
[----:B------:R-:W0:Y:S01]  /*6fe0*/  MUFU.EX2 R167, R167 ;  /* 0x000000a700a77308 */ /* 0x000e220000000800 */
[----:B-1----:R-:W-:-:S01]  /*6ff0*/  FADD.FTZ R3, R163, R2 ;  /* 0x00000002a3037221 */ /* 0x002fc20000010000 */
[----:B------:R-:W-:Y:S01]  /*7000*/  FADD.FTZ R2, R168, R199 ;  /* 0x000000c7a8027221 */ /* 0x000fe20000010000 */
[----:B------:R-:W-:-:S05]  /*7010*/  FFMA.FTZ R199, R201, UR6, -R188 ;  /* 0x00000006c9c77c23 */ /* 0x000fca00080108bc */
[----:B------:R-:W1:Y:S01]  /*7020*/  MUFU.EX2 R171, R171 ;  /* 0x000000ab00ab7308 */ /* 0x000e620000000800 */
[----:B--2---:R-:W-:-:S04]  /*7030*/  FADD.FTZ R3, R166, R3 ;  /* 0x00000003a6037221 */ /* 0x004fc80000010000 */
[----:B------:R-:W-:Y:S01]  /*7040*/  FADD.FTZ R200, R4, R3 ;  /* 0x0000000304c87221 */ /* 0x000fe20000010000 */
[----:B------:R-:W-:-:S02]  /*7050*/  FADD.FTZ R3, R169, R2 ;  /* 0x00000002a9037221 */ /* 0x000fc40000010000 */
[----:B------:R-:W2:Y:S01]  /*7060*/  MUFU.EX2 R176, R176 ;  /* 0x000000b000b07308 */ /* 0x000ea20000000800 */
[----:B0-----:R-:W-:-:S01]  /*7070*/  FADD.FTZ R200, R167, R200 ;  /* 0x000000c8a7c87221 */ /* 0x001fc20000010000 */
[----:B------:R-:W-:-:S04]  /*7080*/  FADD.FTZ R2, R172, R3 ;  /* 0x00000003ac027221 */ /* 0x000fc80000010000 */
[----:B------:R-:W-:Y:S02]  /*7090*/  FADD.FTZ R201, R177, R2 ;  /* 0x00000002b1c97221 */ /* 0x000fe40000010000 */
[----:B------:R-:W0:Y:S01]  /*70a0*/  MUFU.EX2 R173, R173 ;  /* 0x000000ad00ad7308 */ /* 0x000e220000000800 */
[----:B-1----:R-:W-:-:S01]  /*70b0*/  FADD.FTZ R3, R171, R200 ;  /* 0x000000c8ab037221 */ /* 0x002fc20000010000 */
[----:B------:R-:W-:Y:S01]  /*70c0*/  FFMA.FTZ R200, R202, UR6, -R188 ;  /* 0x00000006cac87c23 */ /* 0x000fe200080108bc */
[----:B------:R-:W-:-:S05]  /*70d0*/  FADD.FTZ R202, R174, R201 ;  /* 0x000000c9aeca7221 */ /* 0x000fca0000010000 */
[----:B------:R-:W1:Y:S01]  /*70e0*/  MUFU.EX2 R190, R190 ;  /* 0x000000be00be7308 */ /* 0x000e620000000800 */
[----:B--2---:R-:W-:-:S01]  /*70f0*/  FADD.FTZ R2, R176, R3 ;  /* 0x00000003b0027221 */ /* 0x004fc20000010000 */
[----:B------:R-:W-:Y:S01]  /*7100*/  FFMA.FTZ R3, R203, UR6, -R188 ;  /* 0x00000006cb037c23 */ /* 0x000fe200080108bc */
[----:B------:R-:W-:-:S01]  /*7110*/  FADD.FTZ R203, R179, R202 ;  /* 0x000000cab3cb7221 */ /* 0x000fc20000010000 */
[----:B------:R-:W-:-:S04]  /*7120*/  FFMA.FTZ R202, R205, UR6, -R188 ;  /* 0x00000006cdca7c23 */ /* 0x000fc800080108bc */
[----:B------:R-:W2:Y:S01]  /*7130*/  MUFU.EX2 R175, R175 ;  /* 0x000000af00af7308 */ /* 0x000ea20000000800 */
[----:B0-----:R-:W-:-:S07]  /*7140*/  FADD.FTZ R201, R173, R2 ;  /* 0x00000002adc97221 */ /* 0x001fce0000010000 */
[----:B------:R-:W0:Y:S01]  /*7150*/  MUFU.EX2 R194, R194 ;  /* 0x000000c200c27308 */ /* 0x000e220000000800 */
[----:B-1----:R-:W-:-:S01]  /*7160*/  FADD.FTZ R2, R190, R201 ;  /* 0x000000c9be027221 */ /* 0x002fc20000010000 */
[----:B------:R-:W-:Y:S01]  /*7170*/  FFMA.FTZ R201, R204, UR6, -R188 ;  /* 0x00000006ccc97c23 */ /* 0x000fe200080108bc */
[----:B------:R-:W-:-:S01]  /*7180*/  FADD.FTZ R204, R178, R203 ;  /* 0x000000cbb2cc7221 */ /* 0x000fc20000010000 */
[----:B------:R-:W-:Y:S01]  /*7190*/  FFMA.FTZ R203, R208, UR6, -R188 ;  /* 0x00000006d0cb7c23 */ /* 0x000fe200080108bc */
[----:B------:R-:W-:Y:S02]  /*71a0*/  IMAD.U32 R208, RZ, RZ, UR54 ;  /* 0x00000036ffd07e24 */ /* 0x000fe4000f8e00ff */
[----:B------:R-:W-:Y:S01]  /*71b0*/  FADD.FTZ R207, R209, R204 ;  /* 0x000000ccd1cf7221 */ /* 0x000fe20000010000 */
[----:B------:R-:W1:Y:S01]  /*71c0*/  MUFU.EX2 R195, R195 ;  /* 0x000000c300c37308 */ /* 0x000e620000000800 */
[----:B--2---:R-:W-:-:S02]  /*71d0*/  FADD.FTZ R205, R175, R2 ;  /* 0x00000002afcd7221 */ /* 0x004fc40000010000 */
[----:B------:R-:W-:-:S04]  /*71e0*/  FADD.FTZ R204, R180, R207 ;  /* 0x000000cfb4cc7221 */ /* 0x000fc80000010000 */
[----:B------:R-:W-:Y:S01]  /*71f0*/  FADD.FTZ R207, R185, R204 ;  /* 0x000000ccb9cf7221 */ /* 0x000fe20000010000 */
[----:B------:R-:W2:Y:S01]  /*7200*/  MUFU.EX2 R196, R196 ;  /* 0x000000c400c47308 */ /* 0x000ea20000000800 */
[----:B0-----:R-:W-:-:S07]  /*7210*/  FADD.FTZ R2, R194, R205 ;  /* 0x000000cdc2027221 */ /* 0x001fce0000010000 */
[----:B------:R-:W0:Y:S01]  /*7220*/  MUFU.EX2 R197, R197 ;  /* 0x000000c500c57308 */ /* 0x000e220000000800 */
[----:B-1----:R-:W-:-:S01]  /*7230*/  FADD.FTZ R205, R195, R2 ;  /* 0x00000002c3cd7221 */ /* 0x002fc20000010000 */
[----:B------:R-:W-:Y:S01]  /*7240*/  @!P1 LEA R2, R208, UR41, 0x3 ;  /* 0x00000029d0029c11 */ /* 0x000fe2000f8e18ff */
[----:B------:R-:W-:-:S04]  /*7250*/  FADD.FTZ R208, R182, R207 ;  /* 0x000000cfb6d07221 */ /* 0x000fc80000010000 */
[----:B------:R-:W-:Y:S01]  /*7260*/  @!P1 VIADD R2, R2, 0x38840 ;  /* 0x0003884002029836 */ /* 0x000fe20000000000 */
[----:B------:R-:W1:Y:S01]  /*7270*/  MUFU.EX2 R198, R198 ;  /* 0x000000c600c67308 */ /* 0x000e620000000800 */
[----:B--2---:R-:W-:-:S01]  /*7280*/  FADD.FTZ R204, R196, R205 ;  /* 0x000000cdc4cc7221 */ /* 0x004fc20000010000 */
[----:B------:R-:W-:-:S04]  /*7290*/  FADD.FTZ R207, R187, R208 ;  /* 0x000000d0bbcf7221 */ /* 0x000fc80000010000 */
[----:B------:R-:W-:Y:S02]  /*72a0*/  FADD.FTZ R208, R6, R207 ;  /* 0x000000cf06d07221 */ /* 0x000fe40000010000 */
[----:B------:R-:W2:Y:S01]  /*72b0*/  MUFU.EX2 R199, R199 ;  /* 0x000000c700c77308 */ /* 0x000ea20000000800 */
[----:B0-----:R-:W-:-:S07]  /*72c0*/  FADD.FTZ R205, R197, R204 ;  /* 0x000000ccc5cd7221 */ /* 0x001fce0000010000 */
[----:B------:R-:W-:Y:S01]  /*72d0*/  MUFU.EX2 R189, R189 ;  /* 0x000000bd00bd7308 */ /* 0x000fe20000000800 */
[----:B-1----:R-:W-:-:S07]  /*72e0*/  FADD.FTZ R204, R198, R205 ;  /* 0x000000cdc6cc7221 */ /* 0x002fce0000010000 */
[----:B------:R-:W0:Y:S01]  /*72f0*/  MUFU.EX2 R200, R200 ;  /* 0x000000c800c87308 */ /* 0x000e220000000800 */
[----:B--2---:R-:W-:-:S07]  /*7300*/  FADD.FTZ R205, R199, R204 ;  /* 0x000000ccc7cd7221 */ /* 0x004fce0000010000 */
[----:B------:R-:W-:Y:S08]  /*7310*/  MUFU.EX2 R184, R184 ;  /* 0x000000b800b87308 */ /* 0x000ff00000000800 */
[----:B------:R1:W2:Y:S01]  /*7320*/  MUFU.EX2 R188, R3 ;  /* 0x0000000300bc7308 */ /* 0x0002a20000000800 */
[----:B0-----:R-:W-:-:S07]  /*7330*/  FADD.FTZ R205, R200, R205 ;  /* 0x000000cdc8cd7221 */ /* 0x001fce0000010000 */
[----:B------:R-:W-:Y:S01]  /*7340*/  MUFU.EX2 R193, R193 ;  /* 0x000000c100c17308 */ /* 0x000fe20000000800 */
[----:B-1----:R-:W-:Y:S02]  /*7350*/  @!P1 PRMT R3, RZ, 0x654, R2 ;  /* 0x00000654ff039816 */ /* 0x002fe40000000002 */
[----:B------:R-:W-:-:S05]  /*7360*/  IADD3 R2, -R231, 0xb, RZ ;  /* 0x0000000be7027810 */ /* 0x000fca0007ffe1ff */
[----:B------:R-:W0:Y:S01]  /*7370*/  MUFU.EX2 R201, R201 ;  /* 0x000000c900c97308 */ /* 0x000e220000000800 */
[----:B------:R1:W-:Y:S06]  /*7380*/  BAR.ARV R2, 0x100 ;  /* 0x000400020000751d */ /* 0x0003ec0000002000 */
[----:B------:R3:W-:Y:S01]  /*7390*/  @!P1 SYNCS.ARRIVE.TRANS64.RED.A1T0 RZ, [R3+URZ], RZ ;  /* 0x000000ff03ff99a7 */ /* 0x0007e2000810043f */
[----:B------:R-:W4:Y:S01]  /*73a0*/  MUFU.EX2 R181, R181 ;  /* 0x000000b500b57308 */ /* 0x000f220000000800 */
[----:B---3--:R-:W-:-:S07]  /*73b0*/  FADD.FTZ R3, R189, R208 ;  /* 0x000000d0bd037221 */ /* 0x008fce0000010000 */
[----:B------:R-:W1:Y:S01]  /*73c0*/  MUFU.EX2 R202, R202 ;  /* 0x000000ca00ca7308 */ /* 0x000e620000000800 */
[----:B--2---:R-:W-:-:S01]  /*73d0*/  FADD.FTZ R208, R188, R205 ;  /* 0x000000cdbcd07221 */ /* 0x004fc20000010000 */
[----:B------:R-:W-:-:S03]  /*73e0*/  FADD.FTZ R204, R184, R3 ;  /* 0x00000003b8cc7221 */ /* 0x000fc60000010000 */
[----:B0-----:R-:W-:Y:S01]  /*73f0*/  FADD.FTZ R3, R201, R208 ;  /* 0x000000d0c9037221 */ /* 0x001fe20000010000 */
[----:B------:R-:W-:-:S02]  /*7400*/  FADD.FTZ R204, R193, R204 ;  /* 0x000000ccc1cc7221 */ /* 0x000fc40000010000 */
[----:B------:R-:W0:Y:S02]  /*7410*/  MUFU.EX2 R186, R186 ;  /* 0x000000ba00ba7308 */ /* 0x000e240000000800 */
[----:B----4-:R-:W-:-:S06]  /*7420*/  FADD.FTZ R205, R181, R204 ;  /* 0x000000ccb5cd7221 */ /* 0x010fcc0000010000 */
[----:B------:R-:W2:Y:S01]  /*7430*/  MUFU.EX2 R203, R203 ;  /* 0x000000cb00cb7308 */ /* 0x000ea20000000800 */
[----:B-1----:R-:W-:-:S01]  /*7440*/  FADD.FTZ R2, R202, R3 ;  /* 0x00000003ca027221 */ /* 0x002fc20000010000 */
[----:B0-----:R-:W-:-:S03]  /*7450*/  FADD.FTZ R3, R186, R205 ;  /* 0x000000cdba037221 */ /* 0x001fc60000010000 */
[----:B--2---:R-:W-:Y:S01]  /*7460*/  FADD.FTZ R2, R203, R2 ;  /* 0x00000002cb027221 */ /* 0x004fe20000010000 */
[----:B------:R-:W-:Y:S06]  /*7470*/  @!P0 BRA `(.L_x_1967) ;  /* 0x0000000000048947 */ /* 0x000fec0003800000 */
[----:B------:R-:W-:Y:S01]  /*7480*/  BPT.TRAP 0x1 ;  /* 0x000000040000795c */ /* 0x000fe20000300000 */
.L_x_1967:
[----:B------:R-:W-:Y:S01]  /*7490*/  UISETP.GT.AND UP1, UPT, UR52, UR51, UPT ;  /* 0x000000333400728c */ /* 0x000fe2000bf24270 */
[----:B------:R-:W-:Y:S01]  /*74a0*/  F2FP.SATFINITE.E4M3.F32.PACK_AB_MERGE_C R4, R167, R4, RZ ;  /* 0x00000004a704723e */ /* 0x000fe200048070ff */
[----:B------:R-:W-:Y:S01]  /*74b0*/  ULEA UR7, UR55, UR41, 0x3 ;  /* 0x0000002937077291 */ /* 0x000fe2000f8e183f */
[----:B------:R-:W-:Y:S01]  /*74c0*/  F2FP.SATFINITE.E4M3.F32.PACK_AB_MERGE_C R8, R11, R8, RZ ;  /* 0x000000080b08723e */ /* 0x000fe200048070ff */
[----:B------:R-:W-:Y:S01]  /*74d0*/  UIADD3 UR52, UR52, -0x1, URZ ;  /* 0xffffffff34347890 */ /* 0x000fe2000fffe03f */
[----:B------:R-:W-:Y:S01]  /*74e0*/  F2FP.SATFINITE.E4M3.F32.PACK_AB_MERGE_C R9, R12, R9, RZ ;  /* 0x000000090c09723e */ /* 0x000fe200048070ff */
[----:B------:R-:W-:Y:S01]  /*74f0*/  UIADD3 UR7, UR7, 0x38860, URZ ;  /* 0x0003886007077890 */ /* 0x000fe2000fffe03f */
[----:B------:R-:W-:Y:S01]  /*7500*/  PLOP3.LUT P3, PT, PT, PT, UP1, 0x80, 0x0 ;  /* 0x000000000000781c */ /* 0x000fe20003f6f018 */
[----:B------:R-:W-:Y:S01]  /*7510*/  UMOV UR56, UR43 ;  /* 0x0000002b00387c82 */ /* 0x000fe20008000000 */
[----:B------:R-:W-:Y:S01]  /*7520*/  F2FP.SATFINITE.E4M3.F32.PACK_AB_MERGE_C R152, R153, R152, RZ ;  /* 0x000000989998723e */ /* 0x000fe200048070ff */
[----:B------:R-:W-:Y:S01]  /*7530*/  UPRMT UR7, UR39, 0x654, UR7 ;  /* 0x0000065427077896 */ /* 0x000fe20008000007 */
[----:B------:R-:W-:Y:S01]  /*7540*/  F2FP.SATFINITE.E4M3.F32.PACK_AB_MERGE_C R21, R154, R21, RZ ;  /* 0x000000159a15723e */ /* 0x000fe200048070ff */
[----:B------:R-:W-:Y:S01]  /*7550*/  UMOV UR55, UR54 ;  /* 0x0000003600377c82 */ /* 0x000fe20008000000 */
        /* <DEDUP_REMOVED lines=160> */
.L_x_1958:
[----:B------:R-:W-:-:S13]  /*7f60*/  ISETP.LE.AND P2, PT, RZ, UR52, PT ;  /* 0x00000034ff007c0c */ /* 0x000fda000bf43270 */
[----:B------:R-:W-:Y:S05]  /*7f70*/  @!P2 BRA `(.L_x_1969) ;  /* 0x0000002800c8a947 */ /* 0x000fea0003800000 */
[----:B------:R-:W-:Y:S01]  /*7f80*/  IMAD.MOV.U32 R5, RZ, RZ, R170 ;  /* 0x000000ffff057224 */ /* 0x000fe200078e00aa */
[----:B------:R-:W-:Y:S01]  /*7f90*/  UMOV UR53, UR43 ;  /* 0x0000002b00357c82 */ /* 0x000fe20008000000 */
[----:B------:R-:W-:Y:S01]  /*7fa0*/  IMAD.MOV.U32 R4, RZ, RZ, R161 ;  /* 0x000000ffff047224 */ /* 0x000fe200078e00a1 */
[----:B------:R-:W-:Y:S01]  /*7fb0*/  UMOV UR51, UR50 ;  /* 0x0000003200337c82 */ /* 0x000fe20008000000 */
[----:B------:R-:W-:-:S05]  /*7fc0*/  ULDC UR49, c[0x0][0x988] ;  /* 0x0002620000317ab9 */ /* 0x000fca0000000800 */
.L_x_1979:
        /* <DEDUP_REMOVED lines=9> */
.L_x_1971:
[----:B------:R-:W-:Y:S01]  /*8060*/  ULEA UR6, UR50, UR41, 0x3 ;  /* 0x0000002932067291 */ /* 0x000fe2000f8e183f */
[----:B------:R-:W-:-:S05]  /*8070*/  IMAD.U32 R6, RZ, RZ, UR43 ;  /* 0x0000002bff067e24 */ /* 0x000fca000f8e00ff */
[----:B------:R-:W-:-:S04]  /*8080*/  SHF.L.U32 R6, R6, 0x1f, RZ ;  /* 0x0000001f06067819 */ /* 0x000fc800000006ff */
[----:B------:R0:W1:Y:S01]  /*8090*/  SYNCS.PHASECHK.TRANS64.TRYWAIT P2, [UR6+0x38830], R6 ;  /* 0x03883006ff0075a7 */ /* 0x0000620008040146 */
[----:B------:R-:W-:Y:S05]  /*80a0*/  @!P0 BRA `(.L_x_1972) ;  /* 0x0000000000048947 */ /* 0x000fea0003800000 */
[----:B------:R-:W-:Y:S01]  /*80b0*/  BPT.TRAP 0x1 ;  /* 0x000000040000795c */ /* 0x000fe20000300000 */
.L_x_1972:
[----:B-1----:R-:W-:Y:S05]  /*80c0*/  @P2 BRA `(.L_x_1970) ;  /* 0x0000000000082947 */ /* 0x002fea0003800000 */
[----:B------:R-:W1:Y:S02]  /*80d0*/  SYNCS.PHASECHK.TRANS64.TRYWAIT P2, [UR6+0x38830], R6 ;  /* 0x03883006ff0075a7 */ /* 0x000e640008040146 */
[----:B-1----:R-:W-:Y:S05]  /*80e0*/  @!P2 BRA `(.L_x_1973) ;  /* 0x000000bc0084a947 */ /* 0x002fea0003800000 */
.L_x_1970:
        /* <DEDUP_REMOVED lines=47> */
.L_x_1975:
[----:B------:R-:W-:Y:S01]  /*83e0*/  ULEA UR6, UR51, UR41, 0x3 ;  /* 0x0000002933067291 */ /* 0x000fe2000f8e183f */
[----:B------:R-:W-:-:S05]  /*83f0*/  IMAD.U32 R6, RZ, RZ, UR53 ;  /* 0x00000035ff067e24 */ /* 0x000fca000f8e00ff */
[----:B------:R-:W-:-:S04]  /*8400*/  SHF.L.U32 R6, R6, 0x1f, RZ ;  /* 0x0000001f06067819 */ /* 0x000fc800000006ff */
[----:B------:R0:W1:Y:S01]  /*8410*/  SYNCS.PHASECHK.TRANS64.TRYWAIT P2, [UR6+0x38850], R6 ;  /* 0x03885006ff0075a7 */ /* 0x0000620008040146 */
[----:B------:R-:W-:Y:S05]  /*8420*/  @!P0 BRA `(.L_x_1976) ;  /* 0x0000000000048947 */ /* 0x000fea0003800000 */
[----:B------:R-:W-:Y:S01]  /*8430*/  BPT.TRAP 0x1 ;  /* 0x000000040000795c */ /* 0x000fe20000300000 */
.L_x_1976:
[----:B-1----:R-:W-:Y:S05]  /*8440*/  @P2 BRA `(.L_x_1974) ;  /* 0x0000000000082947 */ /* 0x002fea0003800000 */
[----:B------:R-:W1:Y:S02]  /*8450*/  SYNCS.PHASECHK.TRANS64.TRYWAIT P2, [UR6+0x38850], R6 ;  /* 0x03885006ff0075a7 */ /* 0x000e640008040146 */
[----:B-1----:R-:W-:Y:S05]  /*8460*/  @!P2 BRA `(.L_x_1977) ;  /* 0x000000b800bca947 */ /* 0x002fea0003800000 */
.L_x_1974:
        /* <DEDUP_REMOVED lines=29> */
[----:B0-----:R-:W-:Y:S01]  /*8640*/  FMNMX.FTZ R161, R7, R4, !PT ;  /* 0x0000000407a17209 */ /* 0x001fe20007810000 */
[C---:B------:R-:W-:Y:S01]  /*8650*/  FMUL.FTZ R164, R0.reuse, R175 ;  /* 0x000000af00a47220 */ /* 0x040fe20000410000 */
[C---:B------:R-:W-:Y:S01]  /*8660*/  FMUL.FTZ R153, R0.reuse, R165 ;  /* 0x000000a500997220 */ /* 0x040fe20000410000 */
[C---:B------:R-:W-:Y:S01]  /*8670*/  FMUL.FTZ R175, R0.reuse, R185 ;  /* 0x000000b900af7220 */ /* 0x040fe20000410000 */
[----:B------:R-:W-:Y:S01]  /*8680*/  FMUL.FTZ R185, R0, R195 ;  /* 0x000000c300b97220 */ /* 0x000fe20000410000 */
        /* <DEDUP_REMOVED lines=12> */
[C---:B------:R-:W-:Y:S01]  /*8750*/  FMUL.FTZ R160, R0.reuse, R172 ;  /* 0x000000ac00a07220 */ /* 0x040fe20000410000 */
        /* <DEDUP_REMOVED lines=11> */
[----:B------:R-:W-:Y:S01]  /*8810*/  FMUL.FTZ R178, R0, R188 ;  /* 0x000000bc00b27220 */ /* 0x000fe20000410000 */
        /* <DEDUP_REMOVED lines=96> */
[----:B0-----:R-:W-:-:S05]  /*8e20*/  SHF.R.U32.HI R231, RZ, 0x7, R231 ;  /* 0x00000007ffe77819 */ /* 0x001fca00000116e7 */
[----:B------:R-:W0:Y:S01]  /*8e30*/  MUFU.TANH R182, R182 ;  /* 0x000000b600b67308 */ /* 0x000e220000002400 */
[----:B--2---:R-:W-:Y:S02]  /*8e40*/  FMNMX.FTZ R161, R179, R170, !PT ;  /* 0x000000aab3a17209 */ /* 0x004fe40007810000 */
[----:B------:R-:W-:-:S05]  /*8e50*/  IADD3 R210, -R231, 0xb, RZ ;  /* 0x0000000be7d27810 */ /* 0x000fca0007ffe1ff */
        /* <DEDUP_REMOVED lines=63> */
[----:B0-----:R-:W-:Y:S01]  /*9250*/  FMNMX.FTZ R161, R208, R161, !PT ;  /* 0x000000a1d0a17209 */ /* 0x001fe20007810000 */
[----:B------:R-:W-:Y:S01]  /*9260*/  IMAD.U32 R208, RZ, RZ, UR50 ;  /* 0x00000032ffd07e24 */ /* 0x000fe2000f8e00ff */
[----:B-1----:R-:W-:-:S03]  /*9270*/  FMNMX.FTZ R170, R209, R170, !PT ;  /* 0x000000aad1aa7209 */ /* 0x002fc60007810000 */
[----:B------:R-:W-:Y:S01]  /*9280*/  FADD.FTZ R4, -R161, R4 ;  /* 0x00000004a1047221 */ /* 0x000fe20000010100 */
[----:B------:R-:W-:Y:S01]  /*9290*/  @!P1 LEA R208, R208, UR41, 0x3 ;  /* 0x00000029d0d09c11 */ /* 0x000fe2000f8e18ff */
[----:B------:R-:W-:Y:S01]  /*92a0*/  FADD.FTZ R5, -R170, R5 ;  /* 0x00000005aa057221 */ /* 0x000fe20000010100 */
[----:B------:R-:W-:Y:S02]  /*92b0*/  WARPGROUP.DEPBAR.LE gsb0, 0x0 ;  /* 0x00008000000079c5 */ /* 0x000fe40000010000 */
[----:B------:R-:W-:-:S15]  /*92c0*/  WARPGROUP.ARRIVE ;  /* 0x00000000000079c5 */ /* 0x000fde0000000000 */
[----:B------:R-:W-:Y:S01]  /*92d0*/  QGMMA.64x256x32.F32.E4M3.E4M3 R24, R216, gdesc[UR4], R24, gsb0 ;  /* 0x03e00004d8187df3 */ /* 0x000fe20008000818 */
[----:B------:R-:W-:Y:S02]  /*92e0*/  UMOV UR6, UR49 ;  /* 0x0000003100067c82 */ /* 0x000fe40008000000 */
[----:B------:R-:W-:Y:S02]  /*92f0*/  IMAD.U32 R206, RZ, RZ, UR6 ;  /* 0x00000006ffce7e24 */ /* 0x000fe4000f8e00ff */
[----:B------:R-:W-:Y:S01]  /*9300*/  FMUL.FTZ R4, R4, UR6 ;  /* 0x0000000604047c20 */ /* 0x000fe20008410000 */
[----:B------:R-:W-:Y:S02]  /*9310*/  IMAD.U32 R209, RZ, RZ, UR6 ;  /* 0x00000006ffd17e24 */ /* 0x000fe4000f8e00ff */
[----:B------:R-:W-:Y:S01]  /*9320*/  FMUL.FTZ R5, R5, UR6 ;  /* 0x0000000605057c20 */ /* 0x000fe20008410000 */
[----:B------:R-:W-:Y:S02]  /*9330*/  FFMA.FTZ R206, R161, R206, -8 ;  /* 0xc1000000a1ce7423 */ /* 0x000fe400000100ce */
[----:B------:R-:W-:Y:S02]  /*9340*/  MUFU.EX2 R4, R4 ;  /* 0x0000000400047308 */ /* 0x000fe40000000800 */
        /* <DEDUP_REMOVED lines=21> */
[----:B------:R-:W-:Y:S01]  /*94a0*/  FFMA.FTZ R203, R170, R209, -8 ;  /* 0xc1000000aacb7423 */ /* 0x000fe200000100d1 */
[----:B------:R-:W-:-:S01]  /*94b0*/  FFMA.FTZ R7, R7, UR6, -R206 ;  /* 0x0000000607077c23 */ /* 0x000fc200080108ce */
[----:B------:R-:W-:Y:S01]  /*94c0*/  FFMA.FTZ R6, R6, UR6, -R206 ;  /* 0x0000000606067c23 */ /* 0x000fe200080108ce */
[----:B------:R-:W-:Y:S01]  /*94d0*/  MUFU.EX2 R5, R5 ;  /* 0x0000000500057308 */ /* 0x000fe20000000800 */
[----:B------:R-:W-:-:S01]  /*94e0*/  FFMA.FTZ R8, R8, UR6, -R203 ;  /* 0x0000000608087c23 */ /* 0x000fc200080108cb */
[----:B------:R-:W-:Y:S01]  /*94f0*/  FFMA.FTZ R9, R9, UR6, -R203 ;  /* 0x0000000609097c23 */ /* 0x000fe200080108cb */
[----:B------:R-:W-:-:S01]  /*9500*/  FFMA.FTZ R10, R10, UR6, -R206 ;  /* 0x000000060a0a7c23 */ /* 0x000fc200080108ce */
[----:B------:R-:W-:Y:S01]  /*9510*/  FFMA.FTZ R12, R12, UR6, -R203 ;  /* 0x000000060c0c7c23 */ /* 0x000fe200080108cb */
[----:B------:R-:W-:-:S01]  /*9520*/  FFMA.FTZ R11, R11, UR6, -R206 ;  /* 0x000000060b0b7c23 */ /* 0x000fc200080108ce */
[----:B------:R-:W-:Y:S01]  /*9530*/  FFMA.FTZ R13, R13, UR6, -R203 ;  /* 0x000000060d0d7c23 */ /* 0x000fe200080108cb */
[----:B------:R-:W-:-:S01]  /*9540*/  FFMA.FTZ R14, R14, UR6, -R206 ;  /* 0x000000060e0e7c23 */ /* 0x000fc200080108ce */
[----:B------:R-:W0:Y:S01]  /*9550*/  MUFU.EX2 R7, R7 ;  /* 0x0000000700077308 */ /* 0x000e220000000800 */
[----:B------:R-:W-:-:S01]  /*9560*/  FFMA.FTZ R20, R20, UR6, -R203 ;  /* 0x0000000614147c23 */ /* 0x000fc200080108cb */
[----:B------:R-:W-:Y:S01]  /*9570*/  FFMA.FTZ R15, R15, UR6, -R206 ;  /* 0x000000060f0f7c23 */ /* 0x000fe200080108ce */
[----:B------:R-:W-:-:S01]  /*9580*/  FFMA.FTZ R21, R21, UR6, -R203 ;  /* 0x0000000615157c23 */ /* 0x000fc200080108cb */
[----:B------:R-:W-:Y:S01]  /*9590*/  FFMA.FTZ R152, R152, UR6, -R206 ;  /* 0x0000000698987c23 */ /* 0x000fe200080108ce */
[----:B------:R-:W-:-:S01]  /*95a0*/  FFMA.FTZ R154, R154, UR6, -R203 ;  /* 0x000000069a9a7c23 */ /* 0x000fc200080108cb */
[----:B------:R-:W-:Y:S01]  /*95b0*/  FFMA.FTZ R153, R153, UR6, -R206 ;  /* 0x0000000699997c23 */ /* 0x000fe200080108ce */
        /* <DEDUP_REMOVED lines=27> */
[--C-:B------:R-:W-:Y:S01]  /*9770*/  FFMA.FTZ R192, R192, UR6, -R203.reuse ;  /* 0x00000006c0c07c23 */ /* 0x100fe200080108cb */
[----:B------:R-:W-:-:S01]  /*9780*/  FFMA.FTZ R193, R193, UR6, -R203 ;  /* 0x00000006c1c17c23 */ /* 0x000fc200080108cb */
[--C-:B------:R-:W-:Y:S01]  /*9790*/  FFMA.FTZ R196, R196, UR6, -R203.reuse ;  /* 0x00000006c4c47c23 */ /* 0x100fe200080108cb */
[----:B------:R-:W-:-:S01]  /*97a0*/  FFMA.FTZ R197, R197, UR6, -R203 ;  /* 0x00000006c5c57c23 */ /* 0x000fc200080108cb */
[--C-:B------:R-:W-:Y:S01]  /*97b0*/  FFMA.FTZ R200, R200, UR6, -R203.reuse ;  /* 0x00000006c8c87c23 */ /* 0x100fe200080108cb */
[----:B------:R-:W-:-:S01]  /*97c0*/  FFMA.FTZ R201, R201, UR6, -R203 ;  /* 0x00000006c9c97c23 */ /* 0x000fc200080108cb */
        /* <DEDUP_REMOVED lines=48> */
[----:B------:R-:W-:-:S06]  /*9ad0*/  WARPGROUP.DEPBAR.LE gsb0, 0x0 ;  /* 0x00008000000079c5 */ /* 0x000fcc0000010000 */
        /* <DEDUP_REMOVED lines=22> */
[--C-:B------:R-:W-:Y:S01]  /*9c40*/  FFMA.FTZ R3, R204, UR6, -R203.reuse ;  /* 0x00000006cc037c23 */ /* 0x100fe200080108cb */
[----:B------:R-:W-:-:S05]  /*9c50*/  FFMA.FTZ R204, R205, UR6, -R203 ;  /* 0x00000006cdcc7c23 */ /* 0x000fca00080108cb */
        /* <DEDUP_REMOVED lines=20> */
[----:B------:R-:W-:-:S05]  /*9da0*/  @!P1 VIADD R2, R208, 0x38840 ;  /* 0x00038840d0029836 */ /* 0x000fca0000000000 */
[----:B------:R-:W-:Y:S01]  /*9db0*/  @!P1 PRMT R2, RZ, 0x654, R2 ;  /* 0x00000654ff029816 */ /* 0x000fe20000000002 */
[----:B------:R-:W2:Y:S01]  /*9dc0*/  MUFU.EX2 R190, R190 ;  /* 0x000000be00be7308 */ /* 0x000ea20000000800 */
[----:B0-----:R-:W-:-:S01]  /*9dd0*/  FADD.FTZ R205, R187, R206 ;  /* 0x000000cebbcd7221 */ /* 0x001fc20000010000 */
[----:B------:R0:W-:Y:S06]  /*9de0*/  BAR.ARV R210, 0x100 ;  /* 0x000400d20000751d */ /* 0x0001ec0000002000 */
[----:B------:R-:W3:Y:S01]  /*9df0*/  MUFU.EX2 R193, R193 ;  /* 0x000000c100c17308 */ /* 0x000ee20000000800 */
[----:B-1----:R-:W-:-:S01]  /*9e00*/  FADD.FTZ R206, R192, R203 ;  /* 0x000000cbc0ce7221 */ /* 0x002fc20000010000 */
[----:B------:R1:W-:Y:S06]  /*9e10*/  @!P1 SYNCS.ARRIVE.TRANS64.RED.A1T0 RZ, [R2+URZ], RZ ;  /* 0x000000ff02ff99a7 */ /* 0x0003ec000810043f */
[----:B------:R-:W4:Y:S01]  /*9e20*/  MUFU.EX2 R191, R191 ;  /* 0x000000bf00bf7308 */ /* 0x000f220000000800 */
[----:B--2---:R-:W-:-:S07]  /*9e30*/  FADD.FTZ R208, R190, R205 ;  /* 0x000000cdbed07221 */ /* 0x004fce0000010000 */
[----:B------:R-:W2:Y:S01]  /*9e40*/  MUFU.EX2 R196, R196 ;  /* 0x000000c400c47308 */ /* 0x000ea20000000800 */
[----:B---3--:R-:W-:-:S07]  /*9e50*/  FADD.FTZ R205, R193, R206 ;  /* 0x000000cec1cd7221 */ /* 0x008fce0000010000 */
[----:B------:R-:W1:Y:S01]  /*9e60*/  MUFU.EX2 R194, R194 ;  /* 0x000000c200c27308 */ /* 0x000e620000000800 */
[----:B----4-:R-:W-:-:S07]  /*9e70*/  FADD.FTZ R209, R191, R208 ;  /* 0x000000d0bfd17221 */ /* 0x010fce0000010000 */
[----:B------:R-:W3:Y:S01]  /*9e80*/  MUFU.EX2 R197, R197 ;  /* 0x000000c500c57308 */ /* 0x000ee20000000800 */
[----:B--2---:R-:W-:-:S07]  /*9e90*/  FADD.FTZ R206, R196, R205 ;  /* 0x000000cdc4ce7221 */ /* 0x004fce0000010000 */
[----:B------:R-:W2:Y:S01]  /*9ea0*/  MUFU.EX2 R195, R195 ;  /* 0x000000c300c37308 */ /* 0x000ea20000000800 */
[----:B-1----:R-:W-:-:S07]  /*9eb0*/  FADD.FTZ R2, R194, R209 ;  /* 0x000000d1c2027221 */ /* 0x002fce0000010000 */
[----:B------:R-:W1:Y:S01]  /*9ec0*/  MUFU.EX2 R200, R200 ;  /* 0x000000c800c87308 */ /* 0x000e620000000800 */
[----:B---3--:R-:W-:-:S07]  /*9ed0*/  FADD.FTZ R205, R197, R206 ;  /* 0x000000cec5cd7221 */ /* 0x008fce0000010000 */
[----:B------:R-:W3:Y:S08]  /*9ee0*/  MUFU.EX2 R198, R198 ;  /* 0x000000c600c67308 */ /* 0x000ef00000000800 */
[----:B------:R-:W4:Y:S08]  /*9ef0*/  MUFU.EX2 R201, R201 ;  /* 0x000000c900c97308 */ /* 0x000f300000000800 */
[----:B------:R-:W5:Y:S08]  /*9f00*/  MUFU.EX2 R199, R199 ;  /* 0x000000c700c77308 */ /* 0x000f700000000800 */
[----:B------:R2:W0:Y:S08]  /*9f10*/  MUFU.EX2 R203, R3 ;  /* 0x0000000300cb7308 */ /* 0x0004300000000800 */
[----:B------:R-:W0:Y:S01]  /*9f20*/  MUFU.EX2 R202, R202 ;  /* 0x000000ca00ca7308 */ /* 0x000e220000000800 */
[----:B--2---:R-:W-:-:S01]  /*9f30*/  FADD.FTZ R3, R195, R2 ;  /* 0x00000002c3037221 */ /* 0x004fc20000010000 */
[----:B-1----:R-:W-:-:S03]  /*9f40*/  FADD.FTZ R2, R200, R205 ;  /* 0x000000cdc8027221 */ /* 0x002fc60000010000 */
[----:B---3--:R-:W-:Y:S01]  /*9f50*/  FADD.FTZ R206, R198, R3 ;  /* 0x00000003c6ce7221 */ /* 0x008fe20000010000 */
[----:B----4-:R-:W-:-:S02]  /*9f60*/  FADD.FTZ R2, R201, R2 ;  /* 0x00000002c9027221 */ /* 0x010fc40000010000 */
[----:B------:R-:W1:Y:S01]  /*9f70*/  MUFU.EX2 R204, R204 ;  /* 0x000000cc00cc7308 */ /* 0x000e620000000800 */
[----:B-----5:R-:W-:-:S01]  /*9f80*/  FADD.FTZ R3, R199, R206 ;  /* 0x000000cec7037221 */ /* 0x020fc20000010000 */
[----:B0-----:R-:W-:-:S03]  /*9f90*/  FADD.FTZ R205, R203, R2 ;  /* 0x00000002cbcd7221 */ /* 0x001fc60000010000 */
[----:B------:R-:W-:Y:S01]  /*9fa0*/  FADD.FTZ R3, R202, R3 ;  /* 0x00000003ca037221 */ /* 0x000fe20000010000 */
[----:B-1----:R-:W-:-:S01]  /*9fb0*/  FADD.FTZ R2, R204, R205 ;  /* 0x000000cdcc027221 */ /* 0x002fc20000010000 */
[----:B------:R-:W-:Y:S06]  /*9fc0*/  @!P0 BRA `(.L_x_1978) ;  /* 0x0000000000048947 */ /* 0x000fec0003800000 */
[----:B------:R-:W-:Y:S01]  /*9fd0*/  BPT.TRAP 0x1 ;  /* 0x000000040000795c */ /* 0x000fe20000300000 */
.L_x_1978:
        /* <DEDUP_REMOVED lines=14> */
[----:B------:R-:W-:Y:S01]  /*a0c0*/  FMUL.FTZ R24, R24, R4 ;  /* 0x0000000418187220 */ /* 0x000fe20000410000 */
        /* <DEDUP_REMOVED lines=17> */
[-C--:B------:R-:W-:Y:S01]  /*a1e0*/  FMUL.FTZ R40, R40, R4.reuse ;  /* 0x0000000428287220 */ /* 0x080fe20000410000 */
        /* <DEDUP_REMOVED lines=139> */
.L_x_1969:
[----:B------:R-:W-:Y:S06]  /*aaa0*/  BAR.ARV 0x8, 0x180 ;  /* 0x0206000000007b1d */ /* 0x000fec0000002000 */
[----:B------:R-:W-:Y:S05]  /*aab0*/  @!P0 BRA `(.L_x_1980) ;  /* 0x0000000000048947 */ /* 0x000fea0003800000 */
[----:B------:R-:W-:Y:S01]  /*aac0*/  BPT.TRAP 0x1 ;  /* 0x000000040000795c */ /* 0x000fe20000300000 */
.L_x_1980:
[----:B------:R-:W-:Y:S01]  /*aad0*/  ULEA UR11, UR50, UR41, 0x3 ;  /* 0x00000029320b7291 */ /* 0x000fe2000f8e183f */
[----:B------:R-:W-:-:S05]  /*aae0*/  IMAD.U32 R0, RZ, RZ, UR43 ;  /* 0x0000002bff007e24 */ /* 0x000fca000f8e00ff */
[----:B------:R-:W-:-:S04]  /*aaf0*/  SHF.L.U32 R0, R0, 0x1f, RZ ;  /* 0x0000001f00007819 */ /* 0x000fc800000006ff */
[----:B------:R0:W1:Y:S01]  /*ab00*/  SYNCS.PHASECHK.TRANS64.TRYWAIT P1, [UR11+0x38850], R0 ;  /* 0x03885000ff0075a7 */ /* 0x000062000802014b */
[----:B------:R-:W-:Y:S05]  /*ab10*/  @!P0 BRA `(.L_x_1981) ;  /* 0x0000000000048947 */ /* 0x000fea0003800000 */
[----:B------:R-:W-:Y:S01]  /*ab20*/  BPT.TRAP 0x1 ;  /* 0x000000040000795c */ /* 0x000fe20000300000 */
.L_x_1981:
[----:B-1----:R-:W-:Y:S05]  /*ab30*/  @P1 BRA `(.L_x_1982) ;  /* 0x0000000000081947 */ /* 0x002fea0003800000 */
[----:B------:R-:W1:Y:S02]  /*ab40*/  SYNCS.PHASECHK.TRANS64.TRYWAIT P1, [UR11+0x38850], R0 ;  /* 0x03885000ff0075a7 */ /* 0x000e64000802014b */
[----:B-1----:R-:W-:Y:S05]  /*ab50*/  @!P1 BRA `(.L_x_1983) ;  /* 0x0000009400189947 */ /* 0x002fea0003800000 */
.L_x_1982:
[----:B------:R-:W-:Y:S01]  /*ab60*/  UIADD3 UR41, UR41, 0x400, URZ ;  /* 0x0000040029297890 */ /* 0x000fe2000fffe03f */
[----:B------:R-:W-:Y:S01]  /*ab70*/  WARPGROUP.ARRIVE ;  /* 0x00000000000079c5 */ /* 0x000fe20000000000 */
[----:B------:R-:W-:Y:S01]  /*ab80*/  UMOV UR15, 0x40000040 ;  /* 0x40000040000f7882 */ /* 0x000fe20000000000 */
[----:B------:R-:W-:Y:S01]  /*ab90*/  ULDC.64 UR12, c[0x0][0x9a0] ;  /* 0x00026800000c7ab9 */ /* 0x000fe20000000a00 */
[----:B------:R-:W-:Y:S01]  /*aba0*/  USHF.R.U32.HI UR41, URZ, 0x4, UR41 ;  /* 0x000000043f297899 */ /* 0x000fe20008011629 */
[----:B------:R-:W-:Y:S01]  /*abb0*/  IMAD.MOV.U32 R6, RZ, RZ, 0x3f800000 ;  /* 0x3f800000ff067424 */ /* 0x000fe200078e00ff */
[----:B------:R-:W-:Y:S02]  /*abc0*/  UISETP.NE.U32.AND UP0, UPT, UR12, URZ, UPT ;  /* 0x0000003f0c00728c */ /* 0x000fe4000bf05070 */
[----:B------:R-:W-:Y:S02]  /*abd0*/  ULOP3.LUT UR41, UR41, 0x3fff, URZ, 0xc0, !UPT ;  /* 0x00003fff29297892 */ /* 0x000fe4000f8ec03f */
[----:B------:R-:W-:-:S02]  /*abe0*/  UISETP.NE.AND.EX UP0, UPT, UR13, URZ, UPT, UP0 ;  /* 0x0000003f0d00728c */ /* 0x000fc4000bf05300 */
[----:B------:R-:W-:-:S04]  /*abf0*/  ULOP3.LUT UR10, UR41, 0x10000, URZ, 0xfc, !UPT ;  /* 0x00010000290a7892 */ /* 0x000fc8000f8efc3f */
[----:B------:R-:W-:Y:S01]  /*ac00*/  ULEA UR10, UR50, UR10, 0xb ;  /* 0x0000000a320a7291 */ /* 0x000fe2000f8e583f */
[----:B------:R-:W-:-:S03]  /*ac10*/  PLOP3.LUT P1, PT, PT, PT, UP0, 0x80, 0x0 ;  /* 0x000000000000781c */ /* 0x000fc60003f2f008 */
[----:B------:R-:W-:Y:S02]  /*ac20*/  UIADD3 UR4, UR10, 0x2, URZ ;  /* 0x000000020a047890 */ /* 0x000fe4000fffe03f */
[----:B------:R-:W-:Y:S01]  /*ac30*/  @UP0 USHF.R.S32.HI UR7, URZ, 0x1f, UR42 ;  /* 0x0000001f3f070899 */ /* 0x000fe2000801142a */
[----:B------:R-:W-:Y:S01]  /*ac40*/  UMOV UR14, UR10 ;  /* 0x0000000a000e7c82 */ /* 0x000fe20008000000 */
[----:B------:R-:W-:Y:S01]  /*ac50*/  @UP0 ULDC.64 UR8, c[0x0][0x9c8] ;  /* 0x0002720000080ab9 */ /* 0x000fe20000000a00 */
[----:B------:R-:W-:Y:S02]  /*ac60*/  QGMMA.64x256x32.F32.E4M3.E4M3 R24, R228, gdesc[UR12], R24, gsb0 ;  /* 0x03e0000ce4187df3 */ /* 0x000fe40008000818 */
[----:B------:R-:W-:Y:S01]  /*ac70*/  UMOV UR14, UR4 ;  /* 0x00000004000e7c82 */ /* 0x000fe20008000000 */
[----:B------:R-:W-:Y:S01]  /*ac80*/  UMOV UR15, 0x40000040 ;  /* 0x40000040000f7882 */ /* 0x000fe20000000000 */
[----:B------:R-:W-:Y:S02]  /*ac90*/  @UP0 UIMAD UR7, UR7, UR8, URZ ;  /* 0x00000008070702a4 */ /* 0x000fe4000f8e023f */
[----:B------:R-:W-:-:S02]  /*aca0*/  @UP0 UIMAD.WIDE.U32 UR4, UR42, UR8, URZ ;  /* 0x000000082a0402a5 */ /* 0x000fc4000f8e003f */
[----:B------:R-:W-:Y:S02]  /*acb0*/  @UP0 UIMAD UR7, UR42, UR9, UR7 ;  /* 0x000000092a0702a4 */ /* 0x000fe4000f8e0207 */
[----:B------:R-:W-:Y:S02]  /*acc0*/  @UP0 USHF.R.S32.HI UR8, URZ, 0x1f, UR37 ;  /* 0x0000001f3f080899 */ /* 0x000fe40008011425 */
[----:B------:R-:W-:Y:S01]  /*acd0*/  @UP0 UIADD3 UR5, UR5, UR7, URZ ;  /* 0x0000000705050290 */ /* 0x000fe2000fffe03f */
[----:B------:R-:W-:Y:S02]  /*ace0*/  WARPGROUP.DEPBAR.LE gsb0, 0x0 ;  /* 0x00008000000079c5 */ /* 0x000fe40000010000 */
[----:B------:R-:W-:-:S13]  /*acf0*/  WARPGROUP.ARRIVE ;  /* 0x00000000000079c5 */ /* 0x000fda0000000000 */
[----:B------:R-:W-:Y:S01]  /*ad00*/  QGMMA.64x256x32.F32.E4M3.E4M3 R24, R224, gdesc[UR12], R24, gsb0 ;  /* 0x03e0000ce0187df3 */ /* 0x000fe20008000818 */
[----:B------:R-:W-:Y:S02]  /*ad10*/  @UP0 ULDC.64 UR14, c[0x0][0x9d0] ;  /* 0x00027400000e0ab9 */ /* 0x000fe40000000a00 */
[----:B------:R-:W-:Y:S02]  /*ad20*/  @UP0 UIMAD UR7, UR8, UR14, URZ ;  /* 0x0000000e080702a4 */ /* 0x000fe4000f8e023f */
[----:B------:R-:W-:Y:S02]  /*ad30*/  UIADD3 UR8, UR10, 0x4, URZ ;  /* 0x000000040a087890 */ /* 0x000fe4000fffe03f */
[----:B------:R-:W-:Y:S02]  /*ad40*/  @UP0 UIMAD UR7, UR37, UR15, UR7 ;  /* 0x0000000f250702a4 */ /* 0x000fe4000f8e0207 */
[----:B------:R-:W-:Y:S01]  /*ad50*/  @UP0 UIMAD.WIDE.U32 UR4, UR37, UR14, UR4 ;  /* 0x0000000e250402a5 */ /* 0x000fe2000f8e0004 */
[----:B------:R-:W-:-:S02]  /*ad60*/  UMOV UR15, 0x40000040 ;  /* 0x40000040000f7882 */ /* 0x000fc40000000000 */
[----:B------:R-:W-:Y:S01]  /*ad70*/  UMOV UR14, UR8 ;  /* 0x00000008000e7c82 */ /* 0x000fe20008000000 */
[----:B------:R-:W-:Y:S02]  /*ad80*/  @UP0 UIADD3 UR5, UR5, UR7, URZ ;  /* 0x0000000705050290 */ /* 0x000fe4000fffe03f */
[----:B------:R-:W-:-:S04]  /*ad90*/  @UP0 ULEA UR8, UP1, UR4, UR12, 0x2 ;  /* 0x0000000c04080291 */ /* 0x000fc8000f82103f */
[----:B------:R-:W-:Y:S02]  /*ada0*/  @UP0 ULEA.HI.X UR9, UR4, UR13, UR5, 0x2, UP1 ;  /* 0x0000000d04090291 */ /* 0x000fe400088f1405 */
[----:B------:R-:W-:-:S04]  /*adb0*/  IMAD.U32 R4, RZ, RZ, UR8 ;  /* 0x00000008ff047e24 */ /* 0x000fc8000f8e00ff */
[----:B-1----:R-:W-:-:S05]  /*adc0*/  IMAD.U32 R5, RZ, RZ, UR9 ;  /* 0x00000009ff057e24 */ /* 0x002fca000f8e00ff */
[----:B------:R1:W2:Y:S01]  /*add0*/  @P1 LDG.E R6, desc[UR46][R4.64] ;  /* 0x0000002e04061981 */ /* 0x0002a2000c1e1900 */
[----:B------:R-:W-:Y:S01]  /*ade0*/  UIADD3 UR10, UR10, 0x6, URZ ;  /* 0x000000060a0a7890 */ /* 0x000fe2000fffe03f */
[----:B------:R-:W-:Y:S02]  /*adf0*/  WARPGROUP.DEPBAR.LE gsb0, 0x0 ;  /* 0x00008000000079c5 */ /* 0x000fe40000010000 */
[----:B------:R-:W-:-:S06]  /*ae00*/  WARPGROUP.ARRIVE ;  /* 0x00000000000079c5 */ /* 0x000fcc0000000000 */
[----:B------:R-:W-:Y:S01]  /*ae10*/  QGMMA.64x256x32.F32.E4M3.E4M3 R24, R220, gdesc[UR12], R24, gsb0 ;  /* 0x03e0000cdc187df3 */ /* 0x000fe20008000818 */
[----:B------:R-:W-:Y:S01]  /*ae20*/  UMOV UR14, UR10 ;  /* 0x0000000a000e7c82 */ /* 0x000fe20008000000 */
[----:B------:R-:W-:Y:S01]  /*ae30*/  UMOV UR15, 0x40000040 ;  /* 0x40000040000f7882 */ /* 0x000fe20000000000 */
[----:B0-----:R-:W0:Y:S04]  /*ae40*/  SHFL.BFLY PT, R0, R3, 0x2, 0x1f ;  /* 0x0c401f0003007f89 */ /* 0x001e2800000e0000 */
[----:B------:R-:W3:Y:S01]  /*ae50*/  SHFL.BFLY PT, R9, R2, 0x2, 0x1f ;  /* 0x0c401f0002097f89 */ /* 0x000ee200000e0000 */
[----:B0-----:R-:W-:-:S01]  /*ae60*/  FADD.FTZ R0, R0, R3 ;  /* 0x0000000300007221 */ /* 0x001fc20000010000 */
[----:B---3--:R-:W-:-:S04]  /*ae70*/  FADD.FTZ R9, R9, R2 ;  /* 0x0000000209097221 */ /* 0x008fc80000010000 */
[----:B------:R-:W0:Y:S04]  /*ae80*/  SHFL.BFLY PT, R7, R0, 0x1, 0x1f ;  /* 0x0c201f0000077f89 */ /* 0x000e2800000e0000 */
[----:B------:R-:W3:Y:S01]  /*ae90*/  SHFL.BFLY PT, R8, R9, 0x1, 0x1f ;  /* 0x0c201f0009087f89 */ /* 0x000ee200000e0000 */
[----:B------:R-:W-:Y:S02]  /*aea0*/  IMAD.MOV.U32 R3, RZ, RZ, RZ ;  /* 0x000000ffff037224 */ /* 0x000fe400078e00ff */
[----:B0-----:R-:W-:Y:S01]  /*aeb0*/  FADD.FTZ R10, R0, R7 ;  /* 0x00000007000a7221 */ /* 0x001fe20000010000 */
[----:B---3--:R-:W-:-:S04]  /*aec0*/  FADD.FTZ R11, R9, R8 ;  /* 0x00000008090b7221 */ /* 0x008fc80000010000 */
[C---:B------:R-:W-:Y:S01]  /*aed0*/  FSETP.NE.FTZ.AND P1, PT, R10.reuse, RZ, PT ;  /* 0x000000ff0a00720b */ /* 0x040fe20003f35000 */
[----:B-1----:R-:W-:Y:S01]  /*aee0*/  FMUL.FTZ R5, R10, 0.00390625 ;  /* 0x3b8000000a057820 */ /* 0x002fe20000410000 */
[----:B------:R-:W-:-:S04]  /*aef0*/  FMUL.FTZ R8, R11, 0.00390625 ;  /* 0x3b8000000b087820 */ /* 0x000fc80000410000 */
[----:B------:R-:W-:Y:S02]  /*af00*/  FSETP.NE.FTZ.AND P2, PT, R5, RZ, PT ;  /* 0x000000ff0500720b */ /* 0x000fe40003f55000 */
[----:B------:R-:W-:-:S05]  /*af10*/  FSETP.NE.FTZ.AND P3, PT, R8, RZ, PT ;  /* 0x000000ff0800720b */ /* 0x000fca0003f75000 */
[----:B------:R-:W-:Y:S01]  /*af20*/  @P1 MUFU.RCP R3, R10 ;  /* 0x0000000a00031308 */ /* 0x000fe20000001000 */
[----:B------:R-:W-:Y:S01]  /*af30*/  FSETP.NE.FTZ.AND P1, PT, R11, RZ, PT ;  /* 0x000000ff0b00720b */ /* 0x000fe20003f35000 */
[----:B------:R-:W-:-:S06]  /*af40*/  IMAD.MOV.U32 R7, RZ, RZ, RZ ;  /* 0x000000ffff077224 */ /* 0x000fcc00078e00ff */
[----:B------:R-:W0:Y:S08]  /*af50*/  @P2 MUFU.LG2 R5, R5 ;  /* 0x0000000500052308 */ /* 0x000e300000000c00 */
[----:B------:R-:W1:Y:S08]  /*af60*/  @P3 MUFU.LG2 R8, R8 ;  /* 0x0000000800083308 */ /* 0x000e700000000c00 */
[----:B------:R-:W3:Y:S01]  /*af70*/  @P1 MUFU.RCP R7, R11 ;  /* 0x0000000b00071308 */ /* 0x000ee20000001000 */
[----:B------:R-:W-:-:S02]  /*af80*/  IMAD.U32 R9, RZ, RZ, UR6 ;  /* 0x00000006ff097e24 */ /* 0x000fc4000f8e00ff */
[----:B------:R-:W-:Y:S02]  /*af90*/  IMAD.U32 R4, RZ, RZ, UR6 ;  /* 0x00000006ff047e24 */ /* 0x000fe4000f8e00ff */
[----:B0-----:R-:W-:Y:S01]  /*afa0*/  @P2 FMUL.FTZ R5, R5, 0.69314718246459960938 ;  /* 0x3f31721805052820 */ /* 0x001fe20000410000 */
[----:B------:R-:W-:Y:S01]  /*afb0*/  @P3 FMUL.FTZ R10, R9, 0.69314718246459960938 ;  /* 0x3f317218090a3820 */ /* 0x000fe20000410000 */
[----:B------:R-:W-:Y:S02]  /*afc0*/  WARPGROUP.DEPBAR.LE gsb0, 0x0 ;  /* 0x00008000000079c5 */ /* 0x000fe40000010000 */
[----:B------:R-:W-:-:S06]  /*afd0*/  WARPGROUP.ARRIVE ;  /* 0x00000000000079c5 */ /* 0x000fcc0000000000 */
[----:B------:R-:W-:Y:S01]  /*afe0*/  QGMMA.64x256x32.F32.E4M3.E4M3 R24, R216, gdesc[UR12], R24, gsb0 ;  /* 0x03e0000cd8187df3 */ /* 0x000fe20008000818 */
[----:B------:R-:W-:Y:S01]  /*aff0*/  @P2 FMUL.FTZ R4, R4, 0.69314718246459960938 ;  /* 0x3f31721804042820 */ /* 0x000fe20000410000 */
[----:B-1----:R-:W-:Y:S01]  /*b000*/  @P3 FMUL.FTZ R9, R8, 0.69314718246459960938 ;  /* 0x3f31721808093820 */ /* 0x002fe20000410000 */
[----:B------:R-:W-:Y:S02]  /*b010*/  IMAD.MOV.U32 R2, RZ, RZ, -0x800000 ;  /* 0xff800000ff027424 */ /* 0x000fe400078e00ff */
[----:B--2---:R-:W-:Y:S01]  /*b020*/  FMUL.FTZ R152, R3, R6 ;  /* 0x0000000603987220 */ /* 0x004fe20000410000 */
[----:B------:R-:W-:Y:S02]  /*b030*/  IMAD.MOV.U32 R0, RZ, RZ, -0x800000 ;  /* 0xff800000ff007424 */ /* 0x000fe400078e00ff */
[----:B------:R-:W-:Y:S01]  /*b040*/  @P2 FFMA.FTZ R2, R4, R161, R5 ;  /* 0x000000a104022223 */ /* 0x000fe20000010005 */
[----:B------:R-:W-:-:S01]  /*b050*/  @P3 FFMA.FTZ R0, R10, R170, R9 ;  /* 0x000000aa0a003223 */ /* 0x000fc20000010009 */
[----:B---3--:R-:W-:Y:S01]  /*b060*/  FMUL.FTZ R3, R7, R6 ;  /* 0x0000000607037220 */ /* 0x008fe20000410000 */
[----:B------:R-:W-:-:S02]  /*b070*/  WARPGROUP.DEPBAR.LE gsb0, 0x0 ;  /* 0x00008000000079c5 */ /* 0x000fc40000010000 */
[----:B------:R-:W-:Y:S05]  /*b080*/  @!P0 BRA `(.L_x_1984) ;  /* 0x0000000000048947 */ /* 0x000fea0003800000 */
[----:B------:R-:W-:Y:S01]  /*b090*/  BPT.TRAP 0x1 ;  /* 0x000000040000795c */ /* 0x000fe20000300000 */
.L_x_1984:
        /* <DEDUP_REMOVED lines=138> */
.L_x_1951:
        /* <DEDUP_REMOVED lines=70> */
[----:B------:R-:W-:Y:S01]  /*bda0*/  USHF.R.S32.HI UR10, URZ, 0x1f, UR37 ;  /* 0x0000001f3f0a7899 */ /* 0x000fe20008011425 */
[----:B------:R-:W-:Y:S01]  /*bdb0*/  LOP3.LUT R40, R40, 0xc, RZ, 0xc0, !PT ;  /* 0x0000000c28287812 */ /* 0x000fe200078ec0ff */
[----:B------:R-:W-:Y:S01]  /*bdc0*/  ULDC.64 UR8, c[0x0][0xb90] ;  /* 0x0002e40000087ab9 */ /* 0x000fe20000000a00 */
[----:B------:R-:W-:-:S02]  /*bdd0*/  F2FP.BF16.F32.PACK_AB R6, R148, R153 ;  /* 0x000000999406723e */ /* 0x000fc400000010ff */
[----:B------:R-:W-:Y:S02]  /*bde0*/  IADD3 R74, P0, R40, UR6, RZ ;  /* 0x00000006284a7c10 */ /* 0x000fe4000ff1e0ff */
[----:B------:R-:W-:Y:S02]  /*bdf0*/  F2FP.BF16.F32.PACK_AB R5, R156, R159 ;  /* 0x0000009f9c05723e */ /* 0x000fe400000010ff */
[----:B------:R-:W-:Y:S01]  /*be00*/  F2FP.BF16.F32.PACK_AB R4, R154, R157 ;  /* 0x0000009d9a04723e */ /* 0x000fe200000010ff */
[----:B------:R-:W-:Y:S01]  /*be10*/  IMAD.X R75, RZ, RZ, UR7, P0 ;  /* 0x00000007ff4b7e24 */ /* 0x000fe200080e06ff */
[----:B------:R-:W-:-:S04]  /*be20*/  F2FP.BF16.F32.PACK_AB R7, R152, R155 ;  /* 0x0000009b9807723e */ /* 0x000fc800000010ff */
[----:B------:R0:W2:Y:S01]  /*be30*/  LDG.E.CONSTANT R74, desc[UR46][R74.64] ;  /* 0x0000002e4a4a7981 */ /* 0x0000a2000c1e9900 */
[----:B------:R-:W-:Y:S01]  /*be40*/  LOP3.LUT P0, R40, R82, 0x3, RZ, 0xc0, !PT ;  /* 0x0000000352287812 */ /* 0x000fe2000780c0ff */
[----:B------:R-:W-:Y:S01]  /*be50*/  UIMAD UR5, UR10, UR8, URZ ;  /* 0x000000080a0572a4 */ /* 0x000fe2000f8e023f */
[----:B------:R-:W-:Y:S01]  /*be60*/  F2FP.BF16.F32.PACK_AB R49, R76, R129 ;  /* 0x000000814c31723e */ /* 0x000fe200000010ff */
[----:B------:R-:W-:Y:S01]  /*be70*/  UIMAD.WIDE.U32 UR6, UR37, UR8, URZ ;  /* 0x00000008250672a5 */ /* 0x000fe2000f8e003f */
[----:B------:R-:W-:Y:S01]  /*be80*/  ISETP.EQ.OR P0, PT, R40, 0x3, !P0 ;  /* 0x000000032800780c */ /* 0x000fe20004702670 */
[----:B------:R-:W-:Y:S01]  /*be90*/  UIMAD UR5, UR37, UR9, UR5 ;  /* 0x00000009250572a4 */ /* 0x000fe2000f8e0205 */
[----:B------:R-:W-:Y:S01]  /*bea0*/  F2FP.BF16.F32.PACK_AB R89, R84, R137 ;  /* 0x000000895459723e */ /* 0x000fe200000010ff */
[----:B------:R-:W-:Y:S01]  /*beb0*/  USHF.R.S32.HI UR12, URZ, 0x1f, UR42 ;  /* 0x0000001f3f0c7899 */ /* 0x000fe2000801142a */
[----:B------:R-:W-:Y:S01]  /*bec0*/  SEL R115, R9, R8, P0 ;  /* 0x0000000809737207 */ /* 0x000fe20000000000 */
[----:B------:R-:W-:Y:S01]  /*bed0*/  ULDC.64 UR8, c[0x0][0xb98] ;  /* 0x0002e60000087ab9 */ /* 0x000fe20000000a00 */
[----:B------:R-:W-:Y:S01]  /*bee0*/  SEL R77, R8, R9, P0 ;  /* 0x00000009084d7207 */ /* 0x000fe20000000000 */
[----:B------:R-:W-:Y:S01]  /*bef0*/  UIADD3 UR7, UR7, UR5, URZ ;  /* 0x0000000507077290 */ /* 0x000fe2000fffe03f */
[----:B------:R-:W1:Y:S01]  /*bf00*/  S2R R8, SR_SWINHI ;  /* 0x0000000000087919 */ /* 0x000e620000002f00 */
[----:B------:R-:W-:Y:S01]  /*bf10*/  SEL R141, R93, R92, P0 ;  /* 0x0000005c5d8d7207 */ /* 0x000fe20000000000 */
[----:B------:R-:W-:Y:S01]  /*bf20*/  UIMAD UR5, UR12, UR8, URZ ;  /* 0x000000080c0572a4 */ /* 0x000fe2000f8e023f */
[----:B------:R-:W-:Y:S01]  /*bf30*/  SEL R90, R92, R93, P0 ;  /* 0x0000005d5c5a7207 */ /* 0x000fe20000000000 */
[----:B------:R-:W-:Y:S01]  /*bf40*/  UIMAD.WIDE.U32 UR6, UR42, UR8, UR6 ;  /* 0x000000082a0672a5 */ /* 0x000fe2000f8e0006 */
[----:B------:R-:W-:Y:S01]  /*bf50*/  SEL R149, R124, R41, P0 ;  /* 0x000000297c957207 */ /* 0x000fe20000000000 */
[----:B------:R-:W-:Y:S01]  /*bf60*/  UIMAD UR5, UR42, UR9, UR5 ;  /* 0x000000092a0572a4 */ /* 0x000fe2000f8e0205 */
[----:B------:R-:W-:-:S02]  /*bf70*/  SEL R93, R41, R124, P0 ;  /* 0x0000007c295d7207 */ /* 0x000fc40000000000 */
[----:B------:R-:W-:Y:S01]  /*bf80*/  SEL R153, R70, R71, P0 ;  /* 0x0000004746997207 */ /* 0x000fe20000000000 */
[----:B------:R-:W-:Y:S01]  /*bf90*/  ULDC.64 UR8, c[0x0][0xae8] ;  /* 0x0002ba0000087ab9 */ /* 0x000fe20000000a00 */
[----:B------:R-:W-:Y:S02]  /*bfa0*/  SEL R95, R71, R70, P0 ;  /* 0x00000046475f7207 */ /* 0x000fe40000000000 */
[----:B------:R-:W-:Y:S02]  /*bfb0*/  SEL R125, R29, R28, P0 ;  /* 0x0000001c1d7d7207 */ /* 0x000fe40000000000 */
[----:B------:R-:W-:Y:S02]  /*bfc0*/  SEL R82, R28, R29, P0 ;  /* 0x0000001d1c527207 */ /* 0x000fe40000000000 */
[----:B------:R-:W-:Y:S02]  /*bfd0*/  SEL R143, R5, R4, P0 ;  /* 0x00000004058f7207 */ /* 0x000fe40000000000 */
[----:B------:R-:W-:Y:S01]  /*bfe0*/  SEL R96, R4, R5, P0 ;  /* 0x0000000504607207 */ /* 0x000fe20000000000 */
[----:B------:R-:W-:Y:S01]  /*bff0*/  IMAD R5, R233, 0x40, R16 ;  /* 0x00000040e9057824 */ /* 0x000fe200078e0210 */
[----:B------:R-:W-:-:S02]  /*c000*/  SEL R173, R27, R26, P0 ;  /* 0x0000001a1bad7207 */ /* 0x000fc40000000000 */
[----:B------:R-:W-:Y:S02]  /*c010*/  SEL R113, R26, R27, P0 ;  /* 0x0000001b1a717207 */ /* 0x000fe40000000000 */
[----:B------:R-:W-:Y:S02]  /*c020*/  SEL R135, R69, R68, P0 ;  /* 0x0000004445877207 */ /* 0x000fe40000000000 */
[----:B------:R-:W-:Y:S02]  /*c030*/  SEL R87, R68, R69, P0 ;  /* 0x0000004544577207 */ /* 0x000fe40000000000 */
[----:B------:R-:W-:Y:S02]  /*c040*/  SEL R107, R24, R25, P0 ;  /* 0x00000019186b7207 */ /* 0x000fe40000000000 */
[----:B0-----:R-:W-:Y:S02]  /*c050*/  SEL R75, R25, R24, P0 ;  /* 0x00000018194b7207 */ /* 0x001fe40000000000 */
[----:B------:R-:W-:-:S02]  /*c060*/  MOV R40, R3 ;  /* 0x0000000300287202 */ /* 0x000fc40000000f00 */
[----:B-1----:R-:W-:Y:S02]  /*c070*/  MOV R41, R8 ;  /* 0x0000000800297202 */ /* 0x002fe40000000f00 */
[----:B------:R-:W-:Y:S02]  /*c080*/  SEL R119, R13, R12, P0 ;  /* 0x0000000c0d777207 */ /* 0x000fe40000000000 */
[----:B------:R-:W-:Y:S01]  /*c090*/  SEL R79, R12, R13, P0 ;  /* 0x0000000d0c4f7207 */ /* 0x000fe20000000000 */
[--C-:B------:R-:W-:Y:S01]  /*c0a0*/  IMAD.WIDE R72, R237, 0x2, R40.reuse ;  /* 0x00000002ed487825 */ /* 0x100fe200078e0228 */
[----:B------:R-:W-:Y:S02]  /*c0b0*/  SEL R121, R15, R14, P0 ;  /* 0x0000000e0f797207 */ /* 0x000fe40000000000 */
[----:B------:R-:W-:Y:S01]  /*c0c0*/  SEL R80, R14, R15, P0 ;  /* 0x0000000f0e507207 */ /* 0x000fe20000000000 */
[----:B------:R-:W-:Y:S01]  /*c0d0*/  IMAD.WIDE R40, R5, 0x2, R40 ;  /* 0x0000000205287825 */ /* 0x000fe200078e0228 */
[----:B------:R-:W-:-:S02]  /*c0e0*/  IADD3 R71, P4, R72, 0xc060, RZ ;  /* 0x0000c06048477810 */ /* 0x000fc40007f9e0ff */
[C---:B------:R-:W-:Y:S02]  /*c0f0*/  IADD3 R29, P3, R72.reuse, 0xc040, RZ ;  /* 0x0000c040481d7810 */ /* 0x040fe40007f7e0ff */
[----:B------:R-:W-:Y:S02]  /*c100*/  LOP3.LUT R70, R71, 0x380, RZ, 0xc0, !PT ;  /* 0x0000038047467812 */ /* 0x000fe400078ec0ff */
[----:B------:R-:W-:Y:S01]  /*c110*/  IADD3 R27, P2, R72, 0xc020, RZ ;  /* 0x0000c020481b7810 */ /* 0x000fe20007f5e0ff */
[--C-:B------:R-:W-:Y:S01]  /*c120*/  IMAD.X R69, RZ, RZ, R73.reuse, P3 ;  /* 0x000000ffff457224 */ /* 0x100fe200018e0649 */
[----:B------:R-:W-:Y:S02]  /*c130*/  SHF.R.U64 R70, R70, 0x3, RZ ;  /* 0x0000000346467819 */ /* 0x000fe400000012ff */
[----:B------:R-:W-:Y:S01]  /*c140*/  SEL R123, R21, R20, P0 ;  /* 0x00000014157b7207 */ /* 0x000fe20000000000 */
[--C-:B------:R-:W-:Y:S01]  /*c150*/  IMAD.X R67, RZ, RZ, R73.reuse, P2 ;  /* 0x000000ffff437224 */ /* 0x100fe200010e0649 */
[----:B------:R-:W-:Y:S01]  /*c160*/  LOP3.LUT R70, R70, R71, RZ, 0x3c, !PT ;  /* 0x0000004746467212 */ /* 0x000fe200078e3cff */
[----:B------:R-:W-:Y:S01]  /*c170*/  IMAD.X R71, RZ, RZ, R73, P4 ;  /* 0x000000ffff477224 */ /* 0x000fe200020e0649 */
[----:B------:R-:W-:-:S02]  /*c180*/  SEL R81, R20, R21, P0 ;  /* 0x0000001514517207 */ /* 0x000fc40000000000 */
[----:B------:R-:W-:Y:S02]  /*c190*/  SEL R145, R7, R6, P0 ;  /* 0x0000000607917207 */ /* 0x000fe40000000000 */
[----:B------:R-:W-:Y:S02]  /*c1a0*/  SEL R92, R6, R7, P0 ;  /* 0x00000007065c7207 */ /* 0x000fe40000000000 */
[C---:B------:R-:W-:Y:S02]  /*c1b0*/  LOP3.LUT R5, R72.reuse, 0x380, RZ, 0xc0, !PT ;  /* 0x0000038048057812 */ /* 0x040fe400078ec0ff */
[C---:B------:R-:W-:Y:S02]  /*c1c0*/  IADD3 R14, P1, R72.reuse, 0xc000, RZ ;  /* 0x0000c000480e7810 */ /* 0x040fe40007f3e0ff */
[C---:B------:R-:W-:Y:S02]  /*c1d0*/  IADD3 R25, P6, R72.reuse, 0x8060, RZ ;  /* 0x0000806048197810 */ /* 0x040fe40007fde0ff */
[C---:B------:R-:W-:Y:S01]  /*c1e0*/  IADD3 R7, P5, R72.reuse, 0x20, RZ ;  /* 0x0000002048077810 */ /* 0x040fe20007fbe0ff */
[----:B------:R-:W-:Y:S01]  /*c1f0*/  IMAD.X R65, RZ, RZ, R73, P1 ;  /* 0x000000ffff417224 */ /* 0x000fe200008e0649 */
[----:B------:R-:W-:-:S02]  /*c200*/  IADD3 R21, P4, R72, 0x8040, RZ ;  /* 0x0000804048157810 */ /* 0x000fc40007f9e0ff */
[C---:B------:R-:W-:Y:S02]  /*c210*/  IADD3 R15, P3, R72.reuse, 0x8020, RZ ;  /* 0x00008020480f7810 */ /* 0x040fe40007f7e0ff */
[----:B------:R-:W-:Y:S02]  /*c220*/  IADD3 R12, P2, R72, 0x8000, RZ ;  /* 0x00008000480c7810 */ /* 0x000fe40007f5e0ff */
[----:B------:R-:W-:Y:S01]  /*c230*/  SHF.R.U64 R5, R5, 0x3, RZ ;  /* 0x0000000305057819 */ /* 0x000fe200000012ff */
[--C-:B------:R-:W-:Y:S01]  /*c240*/  IMAD.X R57, RZ, RZ, R73.reuse, P3 ;  /* 0x000000ffff397224 */ /* 0x100fe200018e0649 */
        /* <DEDUP_REMOVED lines=13> */
[----:B------:R-:W-:Y:S02]  /*c320*/  SEL R78, R10, R11, P0 ;  /* 0x0000000b0a4e7207 */ /* 0x000fe40000000000 */
[C---:B------:R-:W-:Y:S02]  /*c330*/  IADD3 R13, P1, R72.reuse, 0x4060, RZ ;  /* 0x00004060480d7810 */ /* 0x040fe40007f3e0ff */
[C---:B------:R-:W-:Y:S02]  /*c340*/  IADD3 R9, P6, R72.reuse, 0x40, RZ ;  /* 0x0000004048097810 */ /* 0x040fe40007fde0ff */
[C---:B------:R-:W-:Y:S02]  /*c350*/  IADD3 R10, P5, R72.reuse, 0x4040, RZ ;  /* 0x00004040480a7810 */ /* 0x040fe40007fbe0ff */
[C---:B------:R-:W-:Y:S02]  /*c360*/  IADD3 R8, P4, R72.reuse, 0x4020, RZ ;  /* 0x0000402048087810 */ /* 0x040fe40007f9e0ff */
[----:B------:R-:W-:-:S02]  /*c370*/  IADD3 R6, P3, R72, 0x4000, RZ ;  /* 0x0000400048067810 */ /* 0x000fc40007f7e0ff */
[----:B------:R-:W-:Y:S02]  /*c380*/  IADD3 R11, P2, R72, 0x60, RZ ;  /* 0x00000060480b7810 */ /* 0x000fe40007f5e0ff */
[----:B------:R-:W-:Y:S02]  /*c390*/  LOP3.LUT R72, R5, R72, RZ, 0x3c, !PT ;  /* 0x0000004805487212 */ /* 0x000fe400078e3cff */
[----:B------:R-:W-:Y:S02]  /*c3a0*/  LOP3.LUT R5, R14, 0x380, RZ, 0xc0, !PT ;  /* 0x000003800e057812 */ /* 0x000fe400078ec0ff */
[----:B------:R-:W-:Y:S02]  /*c3b0*/  SEL R165, R43, R42, P0 ;  /* 0x0000002a2ba57207 */ /* 0x000fe40000000000 */
[----:B------:R-:W-:Y:S02]  /*c3c0*/  SHF.R.U64 R5, R5, 0x3, RZ ;  /* 0x0000000305057819 */ /* 0x000fe400000012ff */
[----:B------:R-:W-:Y:S01]  /*c3d0*/  SEL R104, R42, R43, P0 ;  /* 0x0000002b2a687207 */ /* 0x000fe20000000000 */
[----:B------:R-:W-:Y:S01]  /*c3e0*/  IMAD.X R43, RZ, RZ, R73, P3 ;  /* 0x000000ffff2b7224 */ /* 0x000fe200018e0649 */
[----:B------:R-:W-:-:S02]  /*c3f0*/  LOP3.LUT R64, R5, R14, RZ, 0x3c, !PT ;  /* 0x0000000e05407212 */ /* 0x000fc400078e3cff */
[----:B------:R-:W-:Y:S02]  /*c400*/  LOP3.LUT R5, R12, 0x380, RZ, 0xc0, !PT ;  /* 0x000003800c057812 */ /* 0x000fe400078ec0ff */
[----:B------:R-:W-:Y:S02]  /*c410*/  SEL R127, R37, R36, P0 ;  /* 0x00000024257f7207 */ /* 0x000fe40000000000 */
[----:B------:R-:W-:Y:S02]  /*c420*/  SHF.R.U64 R5, R5, 0x3, RZ ;  /* 0x0000000305057819 */ /* 0x000fe400000012ff */
[----:B------:R-:W-:Y:S02]  /*c430*/  SEL R83, R36, R37, P0 ;  /* 0x0000002524537207 */ /* 0x000fe40000000000 */
[----:B------:R-:W-:Y:S02]  /*c440*/  LOP3.LUT R54, R5, R12, RZ, 0x3c, !PT ;  /* 0x0000000c05367212 */ /* 0x000fe400078e3cff */
[----:B------:R-:W-:-:S02]  /*c450*/  LOP3.LUT R5, R8, 0x380, RZ, 0xc0, !PT ;  /* 0x0000038008057812 */ /* 0x000fc400078ec0ff */
[----:B------:R-:W-:Y:S02]  /*c460*/  LOP3.LUT R20, R27, 0x380, RZ, 0xc0, !PT ;  /* 0x000003801b147812 */ /* 0x000fe400078ec0ff */
[----:B------:R-:W-:Y:S02]  /*c470*/  SHF.R.U64 R5, R5, 0x3, RZ ;  /* 0x0000000305057819 */ /* 0x000fe400000012ff */
[----:B------:R-:W-:Y:S02]  /*c480*/  IADD3 R37, P3, R40, 0x2000, RZ ;  /* 0x0000200028257810 */ /* 0x000fe40007f7e0ff */
[----:B------:R-:W-:Y:S02]  /*c490*/  LOP3.LUT R4, R25, 0x380, RZ, 0xc0, !PT ;  /* 0x0000038019047812 */ /* 0x000fe400078ec0ff */
[----:B------:R-:W-:Y:S02]  /*c4a0*/  SEL R129, R45, R44, P0 ;  /* 0x0000002c2d817207 */ /* 0x000fe40000000000 */
[----:B------:R-:W-:Y:S01]  /*c4b0*/  SEL R84, R44, R45, P0 ;  /* 0x0000002d2c547207 */ /* 0x000fe20000000000 */
[----:B------:R-:W-:Y:S01]  /*c4c0*/  IMAD.X R45, RZ, RZ, R73, P2 ;  /* 0x000000ffff2d7224 */ /* 0x000fe200010e0649 */
[----:B------:R-:W-:-:S02]  /*c4d0*/  SEL R151, R108, R109, P0 ;  /* 0x0000006d6c977207 */ /* 0x000fc40000000000 */
[----:B------:R-:W-:Y:S02]  /*c4e0*/  SEL R94, R109, R108, P0 ;  /* 0x0000006c6d5e7207 */ /* 0x000fe40000000000 */
[----:B------:R-:W-:Y:S02]  /*c4f0*/  SEL R163, R47, R46, P0 ;  /* 0x0000002e2fa37207 */ /* 0x000fe40000000000 */
[----:B------:R-:W-:Y:S01]  /*c500*/  SEL R102, R46, R47, P0 ;  /* 0x0000002f2e667207 */ /* 0x000fe20000000000 */
[----:B------:R-:W-:Y:S01]  /*c510*/  IMAD.X R47, RZ, RZ, R73, P4 ;  /* 0x000000ffff2f7224 */ /* 0x000fe200020e0649 */
[----:B------:R-:W-:Y:S02]  /*c520*/  SEL R169, R35, R34, P0 ;  /* 0x0000002223a97207 */ /* 0x000fe40000000000 */
[----:B------:R-:W-:Y:S02]  /*c530*/  SEL R109, R34, R35, P0 ;  /* 0x00000023226d7207 */ /* 0x000fe40000000000 */
[----:B------:R-:W-:-:S02]  /*c540*/  LOP3.LUT R46, R5, R8, RZ, 0x3c, !PT ;  /* 0x00000008052e7212 */ /* 0x000fc400078e3cff */
[----:B------:R-:W-:Y:S02]  /*c550*/  SHF.R.U64 R20, R20, 0x3, RZ ;  /* 0x0000000314147819 */ /* 0x000fe400000012ff */
[----:B------:R-:W-:Y:S02]  /*c560*/  LOP3.LUT R5, R6, 0x380, RZ, 0xc0, !PT ;  /* 0x0000038006057812 */ /* 0x000fe400078ec0ff */
[----:B------:R-:W-:Y:S02]  /*c570*/  LOP3.LUT R36, R37, 0x380, RZ, 0xc0, !PT ;  /* 0x0000038025247812 */ /* 0x000fe400078ec0ff */
[----:B------:R-:W-:Y:S02]  /*c580*/  IADD3 R35, P2, R40, 0x3000, RZ ;  /* 0x0000300028237810 */ /* 0x000fe40007f5e0ff */
[----:B------:R-:W-:Y:S02]  /*c590*/  SHF.R.U64 R4, R4, 0x3, RZ ;  /* 0x0000000304047819 */ /* 0x000fe400000012ff */
[----:B------:R-:W-:-:S02]  /*c5a0*/  LOP3.LUT R14, R15, 0x380, RZ, 0xc0, !PT ;  /* 0x000003800f0e7812 */ /* 0x000fc400078ec0ff */
[----:B------:R-:W-:Y:S02]  /*c5b0*/  LOP3.LUT R66, R20, R27, RZ, 0x3c, !PT ;  /* 0x0000001b14427212 */ /* 0x000fe400078e3cff */
[----:B------:R-:W-:Y:S02]  /*c5c0*/  SHF.R.U64 R5, R5, 0x3, RZ ;  /* 0x0000000305057819 */ /* 0x000fe400000012ff */
[----:B------:R-:W-:Y:S02]  /*c5d0*/  SHF.R.U64 R36, R36, 0x3, RZ ;  /* 0x0000000324247819 */ /* 0x000fe400000012ff */
[----:B------:R-:W-:Y:S02]  /*c5e0*/  LOP3.LUT R34, R35, 0x380, RZ, 0xc0, !PT ;  /* 0x0000038023227812 */ /* 0x000fe400078ec0ff */
[----:B------:R-:W-:Y:S02]  /*c5f0*/  LOP3.LUT R62, R4, R25, RZ, 0x3c, !PT ;  /* 0x00000019043e7212 */ /* 0x000fe400078e3cff */
[----:B------:R-:W-:-:S02]  /*c600*/  LOP3.LUT R20, R21, 0x380, RZ, 0xc0, !PT ;  /* 0x0000038015147812 */ /* 0x000fc400078ec0ff */
[----:B------:R-:W-:Y:S02]  /*c610*/  SHF.R.U64 R14, R14, 0x3, RZ ;  /* 0x000000030e0e7819 */ /* 0x000fe400000012ff */
[----:B------:R-:W-:Y:S02]  /*c620*/  LOP3.LUT R4, R7, 0x380, RZ, 0xc0, !PT ;  /* 0x0000038007047812 */ /* 0x000fe400078ec0ff */
[----:B------:R-:W-:Y:S02]  /*c630*/  LOP3.LUT R12, R13, 0x380, RZ, 0xc0, !PT ;  /* 0x000003800d0c7812 */ /* 0x000fe400078ec0ff */
[----:B------:R-:W-:Y:S02]  /*c640*/  LOP3.LUT R42, R5, R6, RZ, 0x3c, !PT ;  /* 0x00000006052a7212 */ /* 0x000fe400078e3cff */
[----:B------:R-:W-:Y:S01]  /*c650*/  LOP3.LUT R36, R36, R37, RZ, 0x3c, !PT ;  /* 0x0000002524247212 */ /* 0x000fe200078e3cff */
[----:B------:R-:W-:Y:S01]  /*c660*/  IMAD.X R37, RZ, RZ, R41, P3 ;  /* 0x000000ffff257224 */ /* 0x000fe200018e0629 */
[----:B------:R-:W-:-:S02]  /*c670*/  SHF.R.U64 R34, R34, 0x3, RZ ;  /* 0x0000000322227819 */ /* 0x000fc400000012ff */
[----:B------:R-:W-:Y:S02]  /*c680*/  SHF.R.U64 R20, R20, 0x3, RZ ;  /* 0x0000000314147819 */ /* 0x000fe400000012ff */
[----:B------:R-:W-:Y:S02]  /*c690*/  LOP3.LUT R56, R14, R15, RZ, 0x3c, !PT ;  /* 0x0000000f0e387212 */ /* 0x000fe400078e3cff */
[----:B------:R-:W-:Y:S02]  /*c6a0*/  SHF.R.U64 R4, R4, 0x3, RZ ;  /* 0x0000000304047819 */ /* 0x000fe400000012ff */
[----:B------:R-:W-:Y:S02]  /*c6b0*/  IADD3 R15, P3, R40, 0x8000, RZ ;  /* 0x00008000280f7810 */ /* 0x000fe40007f7e0ff */
[----:B------:R-:W-:Y:S02]  /*c6c0*/  SEL R147, R91, R132, P0 ;  /* 0x000000845b937207 */ /* 0x000fe40000000000 */
[----:B------:R-:W-:-:S02]  /*c6d0*/  SHF.R.U64 R12, R12, 0x3, RZ ;  /* 0x000000030c0c7819 */ /* 0x000fc400000012ff */
[----:B------:R-:W-:Y:S02]  /*c6e0*/  SEL R91, R132, R91, P0 ;  /* 0x0000005b845b7207 */ /* 0x000fe40000000000 */
[----:B------:R-:W-:Y:S01]  /*c6f0*/  LOP3.LUT R34, R34, R35, RZ, 0x3c, !PT ;  /* 0x0000002322227212 */ /* 0x000fe200078e3cff */
[----:B------:R-:W-:Y:S01]  /*c700*/  IMAD.X R35, RZ, RZ, R41, P2 ;  /* 0x000000ffff237224 */ /* 0x000fe200010e0629 */
[----:B------:R-:W-:Y:S02]  /*c710*/  SEL R131, R53, R52, P0 ;  /* 0x0000003435837207 */ /* 0x000fe40000000000 */
[----:B------:R-:W-:Y:S01]  /*c720*/  SEL R85, R52, R53, P0 ;  /* 0x0000003534557207 */ /* 0x000fe20000000000 */
[----:B------:R-:W-:Y:S01]  /*c730*/  IMAD.X R53, RZ, RZ, R73, P1 ;  /* 0x000000ffff357224 */ /* 0x000fe200008e0649 */
[----:B------:R-:W-:Y:S02]  /*c740*/  LOP3.LUT R60, R20, R21, RZ, 0x3c, !PT ;  /* 0x00000015143c7212 */ /* 0x000fe400078e3cff */
[----:B------:R-:W-:-:S02]  /*c750*/  MOV R132, R42 ;  /* 0x0000002a00847202 */ /* 0x000fc40000000f00 */
[----:B------:R-:W-:Y:S01]  /*c760*/  LOP3.LUT R58, R4, R7, RZ, 0x3c, !PT ;  /* 0x00000007043a7212 */ /* 0x000fe200078e3cff */
[----:B------:R-:W0:Y:S01]  /*c770*/  LDC R42, c[0x0][0xbe8] ;  /* 0x0002fa00ff2a7b82 */ /* 0x000e220000000800 */
[----:B------:R-:W-:Y:S02]  /*c780*/  IADD3 R21, P2, R40, 0x9000, RZ ;  /* 0x0000900028157810 */ /* 0x000fe40007f5e0ff */
[----:B------:R-:W-:Y:S02]  /*c790*/  LOP3.LUT R14, R15, 0x380, RZ, 0xc0, !PT ;  /* 0x000003800f0e7812 */ /* 0x000fe400078ec0ff */
[----:B------:R-:W-:Y:S02]  /*c7a0*/  LOP3.LUT R24, R29, 0x380, RZ, 0xc0, !PT ;  /* 0x000003801d187812 */ /* 0x000fe400078ec0ff */
[----:B------:R-:W-:Y:S02]  /*c7b0*/  LOP3.LUT R4, R9, 0x380, RZ, 0xc0, !PT ;  /* 0x0000038009047812 */ /* 0x000fe400078ec0ff */
[----:B------:R-:W-:-:S02]  /*c7c0*/  LOP3.LUT R52, R12, R13, RZ, 0x3c, !PT ;  /* 0x0000000d0c347212 */ /* 0x000fc400078e3cff */
[----:B------:R-:W-:Y:S02]  /*c7d0*/  LOP3.LUT R20, R21, 0x380, RZ, 0xc0, !PT ;  /* 0x0000038015147812 */ /* 0x000fe400078ec0ff */
[----:B------:R-:W-:Y:S02]  /*c7e0*/  SHF.R.U64 R14, R14, 0x3, RZ ;  /* 0x000000030e0e7819 */ /* 0x000fe400000012ff */
[----:B------:R-:W-:Y:S02]  /*c7f0*/  SHF.R.U64 R24, R24, 0x3, RZ ;  /* 0x0000000318187819 */ /* 0x000fe400000012ff */
[----:B------:R-:W-:Y:S02]  /*c800*/  SHF.R.U64 R4, R4, 0x3, RZ ;  /* 0x0000000304047819 */ /* 0x000fe400000012ff */
[----:B------:R-:W-:Y:S02]  /*c810*/  MOV R105, R52 ;  /* 0x0000003400697202 */ /* 0x000fe40000000f00 */
[----:B------:R-:W-:-:S02]  /*c820*/  SHF.R.U64 R20, R20, 0x3, RZ ;  /* 0x0000000314147819 */ /* 0x000fc400000012ff */
[----:B------:R-:W-:Y:S01]  /*c830*/  LOP3.LUT R14, R14, R15, RZ, 0x3c, !PT ;  /* 0x0000000f0e0e7212 */ /* 0x000fe200078e3cff */
[----:B------:R-:W-:Y:S01]  /*c840*/  IMAD.X R15, RZ, RZ, R41, P3 ;  /* 0x000000ffff0f7224 */ /* 0x000fe200018e0629 */
[----:B------:R-:W-:Y:S02]  /*c850*/  LOP3.LUT R68, R24, R29, RZ, 0x3c, !PT ;  /* 0x0000001d18447212 */ /* 0x000fe400078e3cff */
[----:B------:R-:W-:Y:S02]  /*c860*/  LOP3.LUT R7, R10, 0x380, RZ, 0xc0, !PT ;  /* 0x000003800a077812 */ /* 0x000fe400078ec0ff */
[----:B------:R-:W-:Y:S02]  /*c870*/  LOP3.LUT R48, R4, R9, RZ, 0x3c, !PT ;  /* 0x0000000904307212 */ /* 0x000fe400078e3cff */
[----:B------:R-:W-:Y:S02]  /*c880*/  IADD3 R9, P3, R40, 0xe000, RZ ;  /* 0x0000e00028097810 */ /* 0x000fe40007f7e0ff */
[----:B------:R-:W-:-:S02]  /*c890*/  MOV R114, R46 ;  /* 0x0000002e00727202 */ /* 0x000fc40000000f00 */
[----:B------:R-:W-:Y:S01]  /*c8a0*/  LOP3.LUT R20, R20, R21, RZ, 0x3c, !PT ;  /* 0x0000001514147212 */ /* 0x000fe200078e3cff */
[----:B------:R-:W-:Y:S01]  /*c8b0*/  IMAD.X R21, RZ, RZ, R41, P2 ;  /* 0x000000ffff157224 */ /* 0x000fe200010e0629 */
[----:B------:R-:W-:Y:S02]  /*c8c0*/  SHF.R.U64 R7, R7, 0x3, RZ ;  /* 0x0000000307077819 */ /* 0x000fe400000012ff */
[----:B------:R-:W-:Y:S02]  /*c8d0*/  MOV R68, R68 ;  /* 0x0000004400447202 */ /* 0x000fe40000000f00 */
[----:B------:R-:W-:Y:S02]  /*c8e0*/  LOP3.LUT R8, R9, 0x380, RZ, 0xc0, !PT ;  /* 0x0000038009087812 */ /* 0x000fe400078ec0ff */
[----:B------:R-:W-:Y:S02]  /*c8f0*/  IADD3 R103, P2, R40, 0xf000, RZ ;  /* 0x0000f00028677810 */ /* 0x000fe40007f5e0ff */
[----:B------:R-:W-:-:S02]  /*c900*/  MOV R69, R66 ;  /* 0x0000004200457202 */ /* 0x000fc40000000f00 */
[----:B------:R-:W-:Y:S02]  /*c910*/  MOV R66, R54 ;  /* 0x0000003600427202 */ /* 0x000fe40000000f00 */
[----:B------:R-:W-:Y:S02]  /*c920*/  SEL R161, R51, R50, P0 ;  /* 0x0000003233a17207 */ /* 0x000fe40000000000 */
[----:B------:R-:W-:Y:S01]  /*c930*/  SEL R101, R50, R51, P0 ;  /* 0x0000003332657207 */ /* 0x000fe20000000000 */
[----:B------:R-:W-:Y:S01]  /*c940*/  IMAD.X R51, RZ, RZ, R73, P5 ;  /* 0x000000ffff337224 */ /* 0x000fe200028e0649 */
[----:B------:R-:W-:Y:S02]  /*c950*/  LOP3.LUT R50, R7, R10, RZ, 0x3c, !PT ;  /* 0x0000000a07327212 */ /* 0x000fe400078e3cff */
[----:B------:R-:W-:Y:S02]  /*c960*/  SHF.R.U64 R8, R8, 0x3, RZ ;  /* 0x0000000308087819 */ /* 0x000fe400000012ff */
[----:B------:R-:W-:-:S02]  /*c970*/  LOP3.LUT R10, R103, 0x380, RZ, 0xc0, !PT ;  /* 0x00000380670a7812 */ /* 0x000fc400078ec0ff */
[----:B------:R-:W-:Y:S02]  /*c980*/  LOP3.LUT R4, R11, 0x380, RZ, 0xc0, !PT ;  /* 0x000003800b047812 */ /* 0x000fe400078ec0ff */
[----:B------:R-:W-:Y:S01]  /*c990*/  LOP3.LUT R8, R8, R9, RZ, 0x3c, !PT ;  /* 0x0000000908087212 */ /* 0x000fe200078e3cff */
[----:B------:R-:W-:Y:S01]  /*c9a0*/  IMAD.X R9, RZ, RZ, R41, P3 ;  /* 0x000000ffff097224 */ /* 0x000fe200018e0629 */
[----:B------:R-:W-:Y:S02]  /*c9b0*/  SHF.R.U64 R10, R10, 0x3, RZ ;  /* 0x000000030a0a7819 */ /* 0x000fe400000012ff */
[----:B--2---:R-:W-:Y:S01]  /*c9c0*/  LOP3.LUT R53, R74, 0x2, RZ, 0x3c, !PT ;  /* 0x000000024a357812 */ /* 0x004fe200078e3cff */
[----:B------:R-:W-:Y:S01]  /*c9d0*/  SHFL.IDX PT, R46, R107, R74, 0x1c1f ;  /* 0x001c1f4a6b2e7589 */ /* 0x000fe200000e0000 */
[----:B0-----:R-:W-:Y:S02]  /*c9e0*/  ISETP.NE.AND P3, PT, R42, 0x1, PT ;  /* 0x000000012a00780c */ /* 0x001fe40003f65270 */
[----:B------:R-:W-:Y:S01]  /*c9f0*/  SHF.R.U64 R4, R4, 0x3, RZ ;  /* 0x0000000304047819 */ /* 0x000fe200000012ff */
[----:B------:R-:W0:Y:S01]  /*ca00*/  SHFL.IDX PT, R75, R75, R53, 0x1c1f ;  /* 0x001c1f354b4b7589 */ /* 0x000e2200000e0000 */
[----:B------:R-:W-:-:S02]  /*ca10*/  LOP3.LUT R10, R10, R103, RZ, 0x3c, !PT ;  /* 0x000000670a0a7212 */ /* 0x000fc400078e3cff */
[----:B------:R-:W-:Y:S01]  /*ca20*/  MOV R103, R72 ;  /* 0x0000004800677202 */ /* 0x000fe20000000f00 */
[----:B------:R-:W-:Y:S01]  /*ca30*/  SHFL.IDX PT, R54, R115, R74, 0x1c1f ;  /* 0x001c1f4a73367589 */ /* 0x000fe200000e0000 */
[----:B------:R-:W-:Y:S02]  /*ca40*/  MOV R72, R70 ;  /* 0x0000004600487202 */ /* 0x000fe40000000f00 */
[----:B------:R-:W-:Y:S01]  /*ca50*/  SEL R137, R128, R49, P0 ;  /* 0x0000003180897207 */ /* 0x000fe20000000000 */
[----:B------:R-:W1:Y:S01]  /*ca60*/  SHFL.IDX PT, R77, R77, R53, 0x1c1f ;  /* 0x001c1f354d4d7589 */ /* 0x000e6200000e0000 */
[----:B------:R-:W-:Y:S01]  /*ca70*/  SEL R88, R49, R128, P0 ;  /* 0x0000008031587207 */ /* 0x000fe20000000000 */
[----:B------:R-:W-:Y:S01]  /*ca80*/  IMAD.X R49, RZ, RZ, R73, P6 ;  /* 0x000000ffff317224 */ /* 0x000fe200030e0649 */
[----:B------:R-:W-:Y:S01]  /*ca90*/  MOV R70, R64 ;  /* 0x0000004000467202 */ /* 0x000fe20000000f00 */
[----:B------:R-:W-:Y:S01]  /*caa0*/  SHFL.IDX PT, R143, R143, R74, 0x1c1f ;  /* 0x001c1f4a8f8f7589 */ /* 0x000fe200000e0000 */
[----:B------:R-:W-:Y:S01]  /*cab0*/  LOP3.LUT R44, R4, R11, RZ, 0x3c, !PT ;  /* 0x0000000b042c7212 */ /* 0x000fe200078e3cff */
[----:B------:R-:W-:Y:S01]  /*cac0*/  IMAD.X R11, RZ, RZ, R41, P2 ;  /* 0x000000ffff0b7224 */ /* 0x000fe200010e0629 */
[----:B------:R-:W-:Y:S01]  /*cad0*/  MOV R65, R56 ;  /* 0x0000003800417202 */ /* 0x000fe20000000f00 */
[----:B------:R-:W-:Y:S01]  /*cae0*/  SHFL.IDX PT, R147, R147, R74, 0x1c1f ;  /* 0x001c1f4a93937589 */ /* 0x000fe200000e0000 */
[----:B------:R-:W-:-:S02]  /*caf0*/  SEL R111, R32, R33, P0 ;  /* 0x00000021206f7207 */ /* 0x000fc40000000000 */
[----:B------:R-:W-:Y:S01]  /*cb00*/  SEL R76, R33, R32, P0 ;  /* 0x00000020214c7207 */ /* 0x000fe20000000000 */
[----:B------:R-:W2:Y:S01]  /*cb10*/  SHFL.IDX PT, R96, R96, R53, 0x1c1f ;  /* 0x001c1f3560607589 */ /* 0x000ea200000e0000 */
[----:B------:R-:W-:Y:S02]  /*cb20*/  SEL R139, R136, R89, P0 ;  /* 0x00000059888b7207 */ /* 0x000fe40000000000 */
[----:B------:R-:W-:Y:S01]  /*cb30*/  SEL R89, R89, R136, P0 ;  /* 0x0000008859597207 */ /* 0x000fe20000000000 */
[----:B------:R-:W3:Y:S01]  /*cb40*/  SHFL.IDX PT, R56, R91, R53, 0x1c1f ;  /* 0x001c1f355b387589 */ /* 0x000ee200000e0000 */
[----:B------:R-:W-:Y:S02]  /*cb50*/  MOV R134, R44 ;  /* 0x0000002c00867202 */ /* 0x000fe40000000f00 */
[----:B------:R-:W-:Y:S01]  /*cb60*/  MOV R136, R48 ;  /* 0x0000003000887202 */ /* 0x000fe20000000f00 */
[----:B------:R-:W-:Y:S01]  /*cb70*/  SHFL.IDX PT, R117, R117, R74, 0x1c1f ;  /* 0x001c1f4a75757589 */ /* 0x000fe200000e0000 */
[----:B------:R-:W-:-:S02]  /*cb80*/  MOV R110, R50 ;  /* 0x00000032006e7202 */ /* 0x000fc40000000f00 */
[----:B0-----:R-:W-:Y:S01]  /*cb90*/  SEL R44, R46, R75, P0 ;  /* 0x0000004b2e2c7207 */ /* 0x001fe20000000000 */
[----:B------:R-:W0:Y:S01]  /*cba0*/  SHFL.IDX PT, R78, R78, R53, 0x1c1f ;  /* 0x001c1f354e4e7589 */ /* 0x000e2200000e0000 */
[----:B------:R-:W-:Y:S02]  /*cbb0*/  SEL R46, R75, R46, P0 ;  /* 0x0000002e4b2e7207 */ /* 0x000fe40000000000 */
[----:B------:R-:W4:Y:S01]  /*cbc0*/  @P3 LDC R75, c[0x0][0xbec] ;  /* 0x0002fb00ff4b3b82 */ /* 0x000f220000000800 */
[----:B------:R-:W-:Y:S01]  /*cbd0*/  SHFL.IDX PT, R50, R111, R74, 0x1c1f ;  /* 0x001c1f4a6f327589 */ /* 0x000fe200000e0000 */
[----:B------:R-:W-:Y:S02]  /*cbe0*/  MOV R64, R60 ;  /* 0x0000003c00407202 */ /* 0x000fe40000000f00 */
[----:B------:R-:W-:Y:S01]  /*cbf0*/  SEL R167, R39, R38, P0 ;  /* 0x0000002627a77207 */ /* 0x000fe20000000000 */
[----:B------:R-:W0:Y:S01]  /*cc00*/  SHFL.IDX PT, R49, R76, R53, 0x1c1f ;  /* 0x001c1f354c317589 */ /* 0x000e2200000e0000 */
[----:B------:R-:W-:-:S02]  /*cc10*/  SEL R171, R31, R30, P0 ;  /* 0x0000001e1fab7207 */ /* 0x000fc40000000000 */
[----:B------:R-:W-:Y:S01]  /*cc20*/  MOV R71, R62 ;  /* 0x0000003e00477202 */ /* 0x000fe20000000f00 */
[----:B------:R-:W-:Y:S01]  /*cc30*/  SHFL.IDX PT, R145, R145, R74, 0x1c1f ;  /* 0x001c1f4a91917589 */ /* 0x000fe200000e0000 */
[----:B-1----:R-:W-:Y:S02]  /*cc40*/  SEL R52, R54, R77, P0 ;  /* 0x0000004d36347207 */ /* 0x002fe40000000000 */
[----:B------:R-:W-:Y:S01]  /*cc50*/  SEL R54, R77, R54, P0 ;  /* 0x000000364d367207 */ /* 0x000fe20000000000 */
[----:B------:R-:W1:Y:S01]  /*cc60*/  SHFL.IDX PT, R92, R92, R53, 0x1c1f ;  /* 0x001c1f355c5c7589 */ /* 0x000e6200000e0000 */
[----:B------:R-:W-:Y:S01]  /*cc70*/  SEL R108, R38, R39, P0 ;  /* 0x00000027266c7207 */ /* 0x000fe20000000000 */
[----:B------:R-:W4:Y:S01]  /*cc80*/  @P3 LDC R77, c[0x0][0xbf0] ;  /* 0x0002fc00ff4d3b82 */ /* 0x000f220000000800 */
[----:B------:R-:W-:Y:S01]  /*cc90*/  IADD3 R39, P4, R40, 0x1000, RZ ;  /* 0x0000100028277810 */ /* 0x000fe20007f9e0ff */
[----:B------:R-:W-:Y:S01]  /*cca0*/  SHFL.IDX PT, R149, R149, R74, 0x1c1f ;  /* 0x001c1f4a95957589 */ /* 0x000fe200000e0000 */
[----:B------:R-:W-:-:S02]  /*ccb0*/  SEL R112, R30, R31, P0 ;  /* 0x0000001f1e707207 */ /* 0x000fc40000000000 */
[----:B------:R-:W-:Y:S01]  /*ccc0*/  LOP3.LUT R38, R39, 0x380, RZ, 0xc0, !PT ;  /* 0x0000038027267812 */ /* 0x000fe200078ec0ff */
[----:B------:R-:W1:Y:S01]  /*ccd0*/  SHFL.IDX PT, R60, R93, R53, 0x1c1f ;  /* 0x001c1f355d3c7589 */ /* 0x000e6200000e0000 */
[----:B------:R-:W-:Y:S02]  /*cce0*/  IADD3 R31, P1, R40, 0x4000, RZ ;  /* 0x00004000281f7810 */ /* 0x000fe40007f3e0ff */
[----:B------:R-:W-:Y:S01]  /*ccf0*/  SHF.R.U64 R38, R38, 0x3, RZ ;  /* 0x0000000326267819 */ /* 0x000fe200000012ff */
[----:B------:R-:W-:Y:S01]  /*cd00*/  SHFL.IDX PT, R119, R119, R74, 0x1c1f ;  /* 0x001c1f4a77777589 */ /* 0x000fe200000e0000 */
[----:B------:R-:W-:Y:S02]  /*cd10*/  LOP3.LUT R30, R31, 0x380, RZ, 0xc0, !PT ;  /* 0x000003801f1e7812 */ /* 0x000fe400078ec0ff */
[----:B------:R-:W-:Y:S01]  /*cd20*/  LOP3.LUT R38, R38, R39, RZ, 0x3c, !PT ;  /* 0x0000002726267212 */ /* 0x000fe200078e3cff */
[----:B------:R-:W1:Y:S01]  /*cd30*/  SHFL.IDX PT, R62, R79, R53, 0x1c1f ;  /* 0x001c1f354f3e7589 */ /* 0x000e6200000e0000 */
[----:B------:R-:W-:Y:S01]  /*cd40*/  MOV R138, R58 ;  /* 0x0000003a008a7202 */ /* 0x000fe20000000f00 */
[----:B------:R-:W-:Y:S01]  /*cd50*/  IMAD.X R39, RZ, RZ, R41, P4 ;  /* 0x000000ffff277224 */ /* 0x000fe200020e0629 */
[----:B--2---:R-:W-:Y:S01]  /*cd60*/  SEL R45, R143, R96, P0 ;  /* 0x000000608f2d7207 */ /* 0x004fe20000000000 */
[----:B------:R-:W-:Y:S01]  /*cd70*/  SHFL.IDX PT, R151, R151, R74, 0x1c1f ;  /* 0x001c1f4a97977589 */ /* 0x000fe200000e0000 */
[----:B------:R-:W-:-:S02]  /*cd80*/  SEL R47, R96, R143, P0 ;  /* 0x0000008f602f7207 */ /* 0x000fc40000000000 */
[----:B---3--:R-:W-:Y:S01]  /*cd90*/  SEL R55, R56, R147, P0 ;  /* 0x0000009338377207 */ /* 0x008fe20000000000 */
[----:B------:R-:W-:Y:S01]  /*cda0*/  BAR.SYNC.DEFER_BLOCKING 0x1, 0x100 ;  /* 0x0044000000007b1d */ /* 0x000fe20000010000 */
[----:B0-----:R-:W-:Y:S02]  /*cdb0*/  SEL R58, R78, R117, P0 ;  /* 0x000000754e3a7207 */ /* 0x001fe40000000000 */
[----:B------:R-:W-:Y:S02]  /*cdc0*/  IADD3 R27, P4, R40, 0x7000, RZ ;  /* 0x00007000281b7810 */ /* 0x000fe40007f9e0ff */
[----:B------:R-:W-:Y:S02]  /*cdd0*/  SHF.R.U64 R30, R30, 0x3, RZ ;  /* 0x000000031e1e7819 */ /* 0x000fe400000012ff */
[----:B------:R-:W-:Y:S01]  /*cde0*/  SEL R48, R50, R49, P0 ;  /* 0x0000003132307207 */ /* 0x000fe20000000000 */
[----:B------:R-:W0:Y:S01]  /*cdf0*/  SHFL.IDX PT, R94, R94, R53, 0x1c1f ;  /* 0x001c1f355e5e7589 */ /* 0x000e2200000e0000 */
[----:B------:R-:W-:-:S02]  /*ce00*/  LOP3.LUT R26, R27, 0x380, RZ, 0xc0, !PT ;  /* 0x000003801b1a7812 */ /* 0x000fc400078ec0ff */
[----:B------:R-:W-:Y:S01]  /*ce10*/  SEL R50, R49, R50, P0 ;  /* 0x0000003231327207 */ /* 0x000fe20000000000 */
[----:B------:R-:W-:Y:S01]  /*ce20*/  SHFL.IDX PT, R121, R121, R74, 0x1c1f ;  /* 0x001c1f4a79797589 */ /* 0x000fe200000e0000 */
[----:B------:R-:W-:Y:S01]  /*ce30*/  LOP3.LUT R30, R30, R31, RZ, 0x3c, !PT ;  /* 0x0000001f1e1e7212 */ /* 0x000fe200078e3cff */
[----:B------:R-:W-:Y:S01]  /*ce40*/  IMAD.X R31, RZ, RZ, R41, P1 ;  /* 0x000000ffff1f7224 */ /* 0x000fe200008e0629 */
[----:B-1----:R-:W-:Y:S01]  /*ce50*/  SEL R49, R145, R92, P0 ;  /* 0x0000005c91317207 */ /* 0x002fe20000000000 */
[----:B------:R-:W-:Y:S01]  /*ce60*/  SHFL.IDX PT, R123, R123, R74, 0x1c1f ;  /* 0x001c1f4a7b7b7589 */ /* 0x000fe200000e0000 */
[----:B------:R-:W-:Y:S02]  /*ce70*/  SEL R51, R92, R145, P0 ;  /* 0x000000915c337207 */ /* 0x000fe40000000000 */
[----:B------:R-:W-:Y:S01]  /*ce80*/  SEL R57, R149, R60, P0 ;  /* 0x0000003c95397207 */ /* 0x000fe20000000000 */
[----:B------:R-:W-:Y:S01]  /*ce90*/  SHFL.IDX PT, R125, R125, R74, 0x1c1f ;  /* 0x001c1f4a7d7d7589 */ /* 0x000fe200000e0000 */
[----:B------:R-:W-:-:S02]  /*cea0*/  SEL R59, R60, R149, P0 ;  /* 0x000000953c3b7207 */ /* 0x000fc40000000000 */
[----:B------:R-:W-:Y:S01]  /*ceb0*/  IADD3 R25, P1, R40, 0xa000, RZ ;  /* 0x0000a00028197810 */ /* 0x000fe20007f3e0ff */
[----:B------:R-:W-:Y:S01]  /*cec0*/  SHFL.IDX PT, R127, R127, R74, 0x1c1f ;  /* 0x001c1f4a7f7f7589 */ /* 0x000fe200000e0000 */
[----:B------:R-:W-:Y:S02]  /*ced0*/  SEL R60, R119, R62, P0 ;  /* 0x0000003e773c7207 */ /* 0x000fe40000000000 */
[----:B------:R-:W-:Y:S01]  /*cee0*/  SHF.R.U64 R26, R26, 0x3, RZ ;  /* 0x000000031a1a7819 */ /* 0x000fe200000012ff */
[----:B------:R-:W-:Y:S01]  /*cef0*/  SHFL.IDX PT, R129, R129, R74, 0x1c1f ;  /* 0x001c1f4a81817589 */ /* 0x000fe200000e0000 */
[----:B------:R-:W-:Y:S02]  /*cf00*/  SEL R62, R62, R119, P0 ;  /* 0x000000773e3e7207 */ /* 0x000fe40000000000 */
[----:B------:R-:W-:Y:S01]  /*cf10*/  LOP3.LUT R24, R25, 0x380, RZ, 0xc0, !PT ;  /* 0x0000038019187812 */ /* 0x000fe200078ec0ff */
[----:B------:R-:W-:Y:S01]  /*cf20*/  SHFL.IDX PT, R116, R131, R74, 0x1c1f ;  /* 0x001c1f4a83747589 */ /* 0x000fe200000e0000 */
[----:B0-----:R-:W-:-:S02]  /*cf30*/  SEL R61, R151, R94, P0 ;  /* 0x0000005e973d7207 */ /* 0x001fc40000000000 */
[----:B------:R-:W-:Y:S01]  /*cf40*/  SEL R63, R94, R151, P0 ;  /* 0x000000975e3f7207 */ /* 0x000fe20000000000 */
[----:B------:R-:W-:Y:S01]  /*cf50*/  SHFL.IDX PT, R106, R133, R74, 0x1c1f ;  /* 0x001c1f4a856a7589 */ /* 0x000fe200000e0000 */
[----:B------:R-:W-:Y:S01]  /*cf60*/  LOP3.LUT R26, R26, R27, RZ, 0x3c, !PT ;  /* 0x0000001b1a1a7212 */ /* 0x000fe200078e3cff */
[--C-:B------:R-:W-:Y:S01]  /*cf70*/  IMAD.X R27, RZ, RZ, R41.reuse, P4 ;  /* 0x000000ffff1b7224 */ /* 0x100fe200020e0629 */
[----:B------:R-:W-:Y:S01]  /*cf80*/  IADD3 R7, P4, R40, 0xd000, RZ ;  /* 0x0000d00028077810 */ /* 0x000fe20007f9e0ff */
[----:B------:R-:W-:Y:S01]  /*cf90*/  SHFL.IDX PT, R67, R135, R74, 0x1c1f ;  /* 0x001c1f4a87437589 */ /* 0x000fe200000e0000 */
[----:B------:R-:W-:Y:S02]  /*cfa0*/  SHF.R.U64 R24, R24, 0x3, RZ ;  /* 0x0000000318187819 */ /* 0x000fe400000012ff */
[----:B------:R-:W-:Y:S01]  /*cfb0*/  LOP3.LUT R6, R7, 0x380, RZ, 0xc0, !PT ;  /* 0x0000038007067812 */ /* 0x000fe200078ec0ff */
[----:B------:R-:W-:Y:S01]  /*cfc0*/  SHFL.IDX PT, R100, R137, R74, 0x1c1f ;  /* 0x001c1f4a89647589 */ /* 0x000fe200000e0000 */
[----:B------:R-:W-:Y:S01]  /*cfd0*/  LOP3.LUT R24, R24, R25, RZ, 0x3c, !PT ;  /* 0x0000001918187212 */ /* 0x000fe200078e3cff */
[----:B------:R-:W-:Y:S01]  /*cfe0*/  IMAD.X R25, RZ, RZ, R41, P1 ;  /* 0x000000ffff197224 */ /* 0x000fe200008e0629 */
[C---:B------:R-:W-:Y:S01]  /*cff0*/  IADD3 R33, P6, R40.reuse, 0x5000, RZ ;  /* 0x0000500028217810 */ /* 0x040fe20007fde0ff */
[----:B------:R-:W-:Y:S01]  /*d000*/  SHFL.IDX PT, R73, R139, R74, 0x1c1f ;  /* 0x001c1f4a8b497589 */ /* 0x000fe200000e0000 */
[----:B------:R-:W-:-:S02]  /*d010*/  IADD3 R29, P5, R40, 0x6000, RZ ;  /* 0x00006000281d7810 */ /* 0x000fc40007fbe0ff */
[----:B------:R-:W-:Y:S01]  /*d020*/  SHF.R.U64 R6, R6, 0x3, RZ ;  /* 0x0000000306067819 */ /* 0x000fe200000012ff */
[----:B------:R-:W-:Y:S01]  /*d030*/  SHFL.IDX PT, R43, R141, R74, 0x1c1f ;  /* 0x001c1f4a8d2b7589 */ /* 0x000fe200000e0000 */
[----:B------:R-:W-:Y:S02]  /*d040*/  LOP3.LUT R32, R33, 0x380, RZ, 0xc0, !PT ;  /* 0x0000038021207812 */ /* 0x000fe400078ec0ff */
[----:B------:R-:W-:Y:S01]  /*d050*/  LOP3.LUT R28, R29, 0x380, RZ, 0xc0, !PT ;  /* 0x000003801d1c7812 */ /* 0x000fe200078ec0ff */
[----:B------:R-:W-:Y:S01]  /*d060*/  SHFL.IDX PT, R153, R153, R74, 0x1c1f ;  /* 0x001c1f4a99997589 */ /* 0x000fe200000e0000 */
[----:B------:R-:W-:Y:S02]  /*d070*/  LOP3.LUT R6, R6, R7, RZ, 0x3c, !PT ;  /* 0x0000000706067212 */ /* 0x000fe400078e3cff */
[----:B------:R-:W-:Y:S01]  /*d080*/  LOP3.LUT R7, R40, 0x380, RZ, 0xc0, !PT ;  /* 0x0000038028077812 */ /* 0x000fe200078ec0ff */
[----:B------:R-:W-:Y:S01]  /*d090*/  SHFL.IDX PT, R155, R155, R74, 0x1c1f ;  /* 0x001c1f4a9b9b7589 */ /* 0x000fe200000e0000 */
[----:B------:R-:W-:-:S02]  /*d0a0*/  SHF.R.U64 R32, R32, 0x3, RZ ;  /* 0x0000000320207819 */ /* 0x000fc400000012ff */
[----:B------:R-:W-:Y:S01]  /*d0b0*/  SHF.R.U64 R28, R28, 0x3, RZ ;  /* 0x000000031c1c7819 */ /* 0x000fe200000012ff */
[----:B------:R-:W-:Y:S01]  /*d0c0*/  SHFL.IDX PT, R157, R157, R74, 0x1c1f ;  /* 0x001c1f4a9d9d7589 */ /* 0x000fe200000e0000 */
[----:B------:R-:W-:Y:S02]  /*d0d0*/  SHF.R.U64 R7, R7, 0x3, RZ ;  /* 0x0000000307077819 */ /* 0x000fe400000012ff */
[----:B------:R-:W-:Y:S01]  /*d0e0*/  LOP3.LUT R32, R32, R33, RZ, 0x3c, !PT ;  /* 0x0000002120207212 */ /* 0x000fe200078e3cff */
[----:B------:R-:W-:Y:S01]  /*d0f0*/  SHFL.IDX PT, R159, R159, R74, 0x1c1f ;  /* 0x001c1f4a9f9f7589 */ /* 0x000fe200000e0000 */
[----:B------:R-:W-:Y:S01]  /*d100*/  LOP3.LUT R28, R28, R29, RZ, 0x3c, !PT ;  /* 0x0000001d1c1c7212 */ /* 0x000fe200078e3cff */
[--C-:B------:R-:W-:Y:S01]  /*d110*/  IMAD.X R33, RZ, RZ, R41.reuse, P6 ;  /* 0x000000ffff217224 */ /* 0x100fe200030e0629 */
[C---:B------:R-:W-:Y:S01]  /*d120*/  IADD3 R13, P6, R40.reuse, 0xb000, RZ ;  /* 0x0000b000280d7810 */ /* 0x040fe20007fde0ff */
[----:B------:R-:W-:Y:S01]  /*d130*/  SHFL.IDX PT, R161, R161, R74, 0x1c1f ;  /* 0x001c1f4aa1a17589 */ /* 0x000fe200000e0000 */
[----:B------:R-:W-:Y:S01]  /*d140*/  IMAD.X R29, RZ, RZ, R41, P5 ;  /* 0x000000ffff1d7224 */ /* 0x000fe200028e0629 */
[----:B------:R-:W-:-:S02]  /*d150*/  IADD3 R5, P5, R40, 0xc000, RZ ;  /* 0x0000c00028057810 */ /* 0x000fc40007fbe0ff */
[----:B------:R-:W-:Y:S01]  /*d160*/  SHFL.IDX PT, R163, R163, R74, 0x1c1f ;  /* 0x001c1f4aa3a37589 */ /* 0x000fe200000e0000 */
[----:B------:R-:W-:Y:S01]  /*d170*/  LOP3.LUT R40, R7, R40, RZ, 0x3c, !PT ;  /* 0x0000002807287212 */ /* 0x000fe200078e3cff */
[--C-:B------:R-:W-:Y:S01]  /*d180*/  IMAD.X R7, RZ, RZ, R41.reuse, P4 ;  /* 0x000000ffff077224 */ /* 0x100fe200020e0629 */
[----:B------:R-:W-:Y:S01]  /*d190*/  LOP3.LUT R4, R5, 0x380, RZ, 0xc0, !PT ;  /* 0x0000038005047812 */ /* 0x000fe200078ec0ff */
[----:B------:R-:W-:Y:S01]  /*d1a0*/  SHFL.IDX PT, R165, R165, R74, 0x1c1f ;  /* 0x001c1f4aa5a57589 */ /* 0x000fe200000e0000 */
[----:B------:R-:W-:Y:S02]  /*d1b0*/  LOP3.LUT R12, R13, 0x380, RZ, 0xc0, !PT ;  /* 0x000003800d0c7812 */ /* 0x000fe400078ec0ff */
[----:B------:R-:W-:Y:S01]  /*d1c0*/  SHF.R.U64 R4, R4, 0x3, RZ ;  /* 0x0000000304047819 */ /* 0x000fe200000012ff */
[----:B------:R-:W-:Y:S01]  /*d1d0*/  SHFL.IDX PT, R115, R167, R74, 0x1c1f ;  /* 0x001c1f4aa7737589 */ /* 0x000fe200000e0000 */
[----:B------:R-:W-:Y:S02]  /*d1e0*/  SHF.R.U64 R12, R12, 0x3, RZ ;  /* 0x000000030c0c7819 */ /* 0x000fe400000012ff */
[----:B------:R-:W-:Y:S01]  /*d1f0*/  LOP3.LUT R4, R4, R5, RZ, 0x3c, !PT ;  /* 0x0000000504047212 */ /* 0x000fe200078e3cff */
[----:B------:R-:W-:Y:S01]  /*d200*/  SHFL.IDX PT, R111, R169, R74, 0x1c1f ;  /* 0x001c1f4aa96f7589 */ /* 0x000fe200000e0000 */
[--C-:B------:R-:W-:Y:S01]  /*d210*/  IMAD.X R5, RZ, RZ, R41.reuse, P5 ;  /* 0x000000ffff057224 */ /* 0x100fe200028e0629 */
[----:B------:R-:W-:Y:S01]  /*d220*/  LOP3.LUT R12, R12, R13, RZ, 0x3c, !PT ;  /* 0x0000000d0c0c7212 */ /* 0x000fe200078e3cff */
[----:B------:R-:W-:Y:S01]  /*d230*/  IMAD.X R13, RZ, RZ, R41, P6 ;  /* 0x000000ffff0d7224 */ /* 0x000fe200030e0629 */
        /* <DEDUP_REMOVED lines=21> */
[----:B------:R-:W0:Y:S04]  /*d390*/  SHFL.IDX PT, R128, R109, R53, 0x1c1f ;  /* 0x001c1f356d807589 */ /* 0x000e2800000e0000 */
[----:B------:R-:W1:Y:S04]  /*d3a0*/  SHFL.IDX PT, R112, R112, R53, 0x1c1f ;  /* 0x001c1f3570707589 */ /* 0x000e6800000e0000 */
[----:B------:R2:W3:Y:S04]  /*d3b0*/  SHFL.IDX PT, R130, R113, R53, 0x1c1f ;  /* 0x001c1f3571827589 */ /* 0x0004e800000e0000 */
[----:B------:R4:W-:Y:S04]  /*d3c0*/  STSM.16.M88.4 [R103], R44 ;  /* 0x0000002c67007844 */ /* 0x0009e80000000200 */
[----:B------:R1:W-:Y:S01]  /*d3d0*/  STSM.16.M88.4 [R138], R48 ;  /* 0x000000308a007844 */ /* 0x0003e20000000200 */
[----:B--2---:R-:W-:-:S02]  /*d3e0*/  SEL R53, R147, R56, P0 ;  /* 0x0000003893357207 */ /* 0x004fc40000000000 */
[----:B------:R-:W-:Y:S01]  /*d3f0*/  SEL R56, R117, R78, P0 ;  /* 0x0000004e75387207 */ /* 0x000fe20000000000 */
[----:B------:R-:W-:Y:S02]  /*d400*/  VIADD R78, R18, UR36 ;  /* 0x00000024124e7c36 */ /* 0x000fe40008000000 */
[----:B------:R2:W-:Y:S01]  /*d410*/  STSM.16.M88.4 [R136], R52 ;  /* 0x0000003488007844 */ /* 0x0005e20000000200 */
[----:B0-----:R-:W-:-:S03]  /*d420*/  SEL R79, R128, R111, P0 ;  /* 0x0000006f804f7207 */ /* 0x001fc60000000000 */
[----:B------:R-:W-:Y:S01]  /*d430*/  STSM.16.M88.4 [R134], R56 ;  /* 0x0000003886007844 */ /* 0x000fe20000000200 */
[----:B----4-:R-:W-:Y:S01]  /*d440*/  @P3 IMAD.HI.U32 R44, R78, R75, RZ ;  /* 0x0000004b4e2c3227 */ /* 0x010fe200078e00ff */
[----:B------:R-:W-:Y:S02]  /*d450*/  SEL R46, R80, R121, P0 ;  /* 0x00000079502e7207 */ /* 0x000fe40000000000 */
[----:B------:R-:W-:Y:S01]  /*d460*/  SEL R45, R153, R74, P0 ;  /* 0x0000004a992d7207 */ /* 0x000fe20000000000 */
[----:B------:R-:W-:Y:S01]  /*d470*/  IMAD.MOV.U32 R75, RZ, RZ, R78 ;  /* 0x000000ffff4b7224 */ /* 0x000fe200078e004e */
[----:B------:R-:W-:Y:S01]  /*d480*/  @P3 SHF.R.U32.HI R75, RZ, R77, R44 ;  /* 0x0000004dff4b3219 */ /* 0x000fe2000001162c */
[----:B------:R0:W-:Y:S01]  /*d490*/  STSM.16.M88.4 [R132], R60 ;  /* 0x0000003c84007844 */ /* 0x0001e20000000200 */
[----:B------:R-:W-:Y:S02]  /*d4a0*/  SEL R44, R121, R80, P0 ;  /* 0x00000050792c7207 */ /* 0x000fe40000000000 */
[----:B------:R-:W-:-:S02]  /*d4b0*/  SEL R47, R74, R153, P0 ;  /* 0x000000994a2f7207 */ /* 0x000fc40000000000 */
[----:B-1----:R-:W-:Y:S02]  /*d4c0*/  SEL R48, R123, R118, P0 ;  /* 0x000000767b307207 */ /* 0x002fe40000000000 */
[----:B------:R-:W-:Y:S01]  /*d4d0*/  SEL R50, R118, R123, P0 ;  /* 0x0000007b76327207 */ /* 0x000fe20000000000 */
[----:B------:R1:W-:Y:S01]  /*d4e0*/  STSM.16.M88.4 [R114], R44 ;  /* 0x0000002c72007844 */ /* 0x0003e20000000200 */
[----:B------:R-:W-:Y:S02]  /*d4f0*/  SEL R49, R155, R124, P0 ;  /* 0x0000007c9b317207 */ /* 0x000fe40000000000 */
[----:B------:R-:W-:Y:S02]  /*d500*/  SEL R51, R124, R155, P0 ;  /* 0x0000009b7c337207 */ /* 0x000fe40000000000 */
[----:B--2---:R-:W-:Y:S02]  /*d510*/  SEL R52, R125, R82, P0 ;  /* 0x000000527d347207 */ /* 0x004fe40000000000 */
[----:B------:R-:W-:Y:S01]  /*d520*/  SEL R54, R82, R125, P0 ;  /* 0x0000007d52367207 */ /* 0x000fe20000000000 */
[----:B0-----:R-:W-:Y:S01]  /*d530*/  IMAD.MOV R61, RZ, RZ, -R75 ;  /* 0x000000ffff3d7224 */ /* 0x001fe200078e0a4b */
[----:B------:R-:W-:Y:S01]  /*d540*/  SEL R53, R157, R98, P0 ;  /* 0x000000629d357207 */ /* 0x000fe20000000000 */
[----:B------:R0:W-:Y:S01]  /*d550*/  STSM.16.M88.4 [R110], R48 ;  /* 0x000000306e007844 */ /* 0x0001e20000000200 */
[----:B------:R-:W-:Y:S01]  /*d560*/  SEL R55, R98, R157, P0 ;  /* 0x0000009d62377207 */ /* 0x000fe20000000000 */
[----:B------:R-:W-:Y:S01]  /*d570*/  IMAD R61, R42, R61, R78 ;  /* 0x0000003d2a3d7224 */ /* 0x000fe200078e024e */
[----:B------:R-:W-:-:S02]  /*d580*/  SEL R56, R127, R120, P0 ;  /* 0x000000787f387207 */ /* 0x000fc40000000000 */
[----:B------:R-:W-:Y:S01]  /*d590*/  SEL R58, R120, R127, P0 ;  /* 0x0000007f783a7207 */ /* 0x000fe20000000000 */
[----:B------:R2:W-:Y:S01]  /*d5a0*/  STSM.16.M88.4 [R105], R52 ;  /* 0x0000003469007844 */ /* 0x0005e20000000200 */
[----:B------:R-:W-:Y:S02]  /*d5b0*/  SEL R57, R159, R86, P0 ;  /* 0x000000569f397207 */ /* 0x000fe40000000000 */
[----:B------:R-:W-:Y:S02]  /*d5c0*/  SEL R59, R86, R159, P0 ;  /* 0x0000009f563b7207 */ /* 0x000fe40000000000 */
[----:B-1----:R-:W-:Y:S02]  /*d5d0*/  SEL R44, R129, R84, P0 ;  /* 0x00000054812c7207 */ /* 0x002fe40000000000 */
[----:B------:R-:W-:Y:S01]  /*d5e0*/  SEL R46, R84, R129, P0 ;  /* 0x00000081542e7207 */ /* 0x000fe20000000000 */
[----:B------:R1:W-:Y:S01]  /*d5f0*/  STSM.16.M88.4 [R66], R56 ;  /* 0x0000003842007844 */ /* 0x0003e20000000200 */
[----:B------:R-:W-:Y:S01]  /*d600*/  SEL R45, R161, R88, P0 ;  /* 0x00000058a12d7207 */ /* 0x000fe20000000000 */
[----:B0-----:R-:W-:Y:S01]  /*d610*/  VIADD R51, R236, UR36 ;  /* 0x00000024ec337c36 */ /* 0x001fe20008000000 */
[----:B------:R-:W-:-:S02]  /*d620*/  SHF.R.S32.HI R49, RZ, 0x1f, R75 ;  /* 0x0000001fff317819 */ /* 0x000fc4000001144b */
[----:B------:R-:W-:Y:S02]  /*d630*/  IADD3 R48, P1, R75, UR6, RZ ;  /* 0x000000064b307c10 */ /* 0x000fe4000ff3e0ff */
[----:B------:R-:W-:Y:S01]  /*d640*/  SHF.R.S32.HI R50, RZ, 0x1f, R61 ;  /* 0x0000001fff327819 */ /* 0x000fe2000001143d */
[----:B--2---:R-:W-:Y:S01]  /*d650*/  IMAD.U32 R52, RZ, RZ, UR5 ;  /* 0x00000005ff347e24 */ /* 0x004fe2000f8e00ff */
[----:B------:R-:W-:Y:S01]  /*d660*/  SEL R47, R88, R161, P0 ;  /* 0x000000a1582f7207 */ /* 0x000fe20000000000 */
[----:B------:R-:W-:Y:S01]  /*d670*/  ULDC UR5, c[0x0][0xa88] ;  /* 0x0002a20000057ab9 */ /* 0x000fe20000000800 */
[----:B------:R-:W-:Y:S01]  /*d680*/  SEL R54, R85, R116, P0 ;  /* 0x0000007455367207 */ /* 0x000fe20000000000 */
[----:B------:R-:W-:Y:S01]  /*d690*/  IMAD R104, R42, UR5, RZ ;  /* 0x000000052a687c24 */ /* 0x000fe2000f8e02ff */
[----:B------:R-:W-:Y:S01]  /*d6a0*/  IADD3.X R49, R49, UR7, R52, P1, !PT ;  /* 0x0000000731317c10 */ /* 0x000fe20008ffe434 */
[----:B------:R-:W-:Y:S01]  /*d6b0*/  ULDC.64 UR6, c[0x0][0xb88] ;  /* 0x0002e20000067ab9 */ /* 0x000fe20000000a00 */
[----:B------:R0:W-:Y:S01]  /*d6c0*/  STSM.16.M88.4 [R65], R44 ;  /* 0x0000002c41007844 */ /* 0x0001e20000000200 */
[----:B------:R-:W-:Y:S01]  /*d6d0*/  IMAD R50, R50, UR6, RZ ;  /* 0x0000000632327c24 */ /* 0x000fe2000f8e02ff */
[----:B------:R-:W-:Y:S01]  /*d6e0*/  SEL R52, R116, R85, P0 ;  /* 0x0000005574347207 */ /* 0x000fe20000000000 */
[----:B------:R-:W-:Y:S01]  /*d6f0*/  IMAD.WIDE.U32 R48, R61, UR6, R48 ;  /* 0x000000063d307c25 */ /* 0x000fe2000f8e0030 */
[----:B------:R-:W-:-:S02]  /*d700*/  SEL R53, R163, R102, P0 ;  /* 0x00000066a3357207 */ /* 0x000fc40000000000 */
[----:B------:R-:W-:Y:S01]  /*d710*/  SEL R55, R102, R163, P0 ;  /* 0x000000a366377207 */ /* 0x000fe20000000000 */
[----:B------:R-:W-:Y:S01]  /*d720*/  IMAD R61, R61, UR7, R50 ;  /* 0x000000073d3d7c24 */ /* 0x000fe2000f8e0232 */
[----:B------:R-:W-:Y:S01]  /*d730*/  ULDC.64 UR6, c[0x0][0xb50] ;  /* 0x0002d40000067ab9 */ /* 0x000fe20000000a00 */
[----:B------:R-:W-:Y:S02]  /*d740*/  LOP3.LUT P1, RZ, R234, 0x3, RZ, 0xc0, !PT ;  /* 0x00000003eaff7812 */ /* 0x000fe4000782c0ff */
[----:B------:R-:W-:Y:S01]  /*d750*/  LEA R50, P4, R48, UR6, 0x2 ;  /* 0x0000000630327c11 */ /* 0x000fe2000f8810ff */
[----:B------:R2:W-:Y:S01]  /*d760*/  STSM.16.M88.4 [R64], R52 ;  /* 0x0000003440007844 */ /* 0x0005e20000000200 */
[----:B------:R-:W-:Y:S02]  /*d770*/  ISETP.GE.OR P2, PT, R51, R104, P1 ;  /* 0x000000683300720c */ /* 0x000fe40000f46670 */
[----:B-1----:R-:W-:Y:S01]  /*d780*/  SEL R66, R76, R67, P0 ;  /* 0x000000434c427207 */ /* 0x002fe20000000000 */
[----:B0-----:R-:W-:Y:S01]  /*d790*/  IMAD.IADD R47, R49, 0x1, R61 ;  /* 0x00000001312f7824 */ /* 0x001fe200078e023d */
[----:B------:R-:W-:Y:S01]  /*d7a0*/  SEL R44, R106, R131, P0 ;  /* 0x000000836a2c7207 */ /* 0x000fe20000000000 */
[----:B------:R-:W-:Y:S01]  /*d7b0*/  VIADD R45, R51, 0x8 ;  /* 0x00000008332d7836 */ /* 0x000fe20000000000 */
[----:B------:R-:W-:Y:S01]  /*d7c0*/  SEL R46, R131, R106, P0 ;  /* 0x0000006a832e7207 */ /* 0x000fe20000000000 */
[----:B------:R-:W-:Y:S01]  /*d7d0*/  SHFL.IDX PT, R74, R50, RZ, 0x1c1f ;  /* 0x001c1fff324a7589 */ /* 0x000fe200000e0000 */
[----:B------:R-:W-:-:S02]  /*d7e0*/  LEA.HI.X R48, R48, UR7, R47, 0x2, P4 ;  /* 0x0000000730307c11 */ /* 0x000fc4000a0f142f */
[----:B------:R-:W-:Y:S01]  /*d7f0*/  ISETP.GE.OR P1, PT, R45, R104, P1 ;  /* 0x000000682d00720c */ /* 0x000fe20000f26670 */
[----:B------:R-:W-:Y:S01]  /*d800*/  SHFL.IDX PT, R88, R50, 0x1, 0x1c1f ;  /* 0x003c1f0032587f89 */ /* 0x000fe200000e0000 */
[----:B------:R-:W-:Y:S02]  /*d810*/  SEL R45, R165, R126, P0 ;  /* 0x0000007ea52d7207 */ /* 0x000fe40000000000 */
[----:B------:R-:W-:Y:S01]  /*d820*/  SEL R47, R126, R165, P0 ;  /* 0x000000a57e2f7207 */ /* 0x000fe20000000000 */
[----:B------:R-:W0:Y:S01]  /*d830*/  SHFL.IDX PT, R75, R48, RZ, 0x1c1f ;  /* 0x001c1fff304b7589 */ /* 0x000e2200000e0000 */
[----:B--2---:R-:W-:Y:S02]  /*d840*/  SEL R64, R67, R76, P0 ;  /* 0x0000004c43407207 */ /* 0x004fe40000000000 */
[----:B------:R-:W-:Y:S01]  /*d850*/  SEL R65, R115, R108, P0 ;  /* 0x0000006c73417207 */ /* 0x000fe20000000000 */
[----:B------:R1:W2:Y:S01]  /*d860*/  SHFL.IDX PT, R89, R48, 0x1, 0x1c1f ;  /* 0x003c1f0030597f89 */ /* 0x0002a200000e0000 */
[----:B------:R-:W-:-:S02]  /*d870*/  SEL R67, R108, R115, P0 ;  /* 0x000000736c437207 */ /* 0x000fc40000000000 */
[----:B------:R-:W-:Y:S01]  /*d880*/  SEL R76, R100, R133, P0 ;  /* 0x00000085644c7207 */ /* 0x000fe20000000000 */
[----:B------:R-:W-:Y:S01]  /*d890*/  STSM.16.M88.4 [R71], R44 ;  /* 0x0000002c47007844 */ /* 0x000fe20000000200 */
[----:B------:R-:W-:Y:S02]  /*d8a0*/  SEL R78, R133, R100, P0 ;  /* 0x00000064854e7207 */ /* 0x000fe40000000000 */
[----:B------:R-:W-:Y:S01]  /*d8b0*/  SEL R77, R111, R128, P0 ;  /* 0x000000806f4d7207 */ /* 0x000fe20000000000 */
[----:B------:R-:W-:Y:S01]  /*d8c0*/  STSM.16.M88.4 [R70], R64 ;  /* 0x0000004046007844 */ /* 0x000fe20000000200 */
[----:B------:R-:W-:Y:S02]  /*d8d0*/  SEL R120, R73, R122, P0 ;  /* 0x0000007a49787207 */ /* 0x000fe40000000000 */
[----:B------:R-:W-:Y:S01]  /*d8e0*/  SEL R122, R122, R73, P0 ;  /* 0x000000497a7a7207 */ /* 0x000fe20000000000 */
[----:B------:R-:W-:Y:S01]  /*d8f0*/  STSM.16.M88.4 [R69], R76 ;  /* 0x0000004c45007844 */ /* 0x000fe20000000200 */
[----:B------:R-:W-:-:S02]  /*d900*/  SEL R121, R107, R112, P0 ;  /* 0x000000706b797207 */ /* 0x000fc40000000000 */
[----:B------:R-:W-:Y:S02]  /*d910*/  SEL R123, R112, R107, P0 ;  /* 0x0000006b707b7207 */ /* 0x000fe40000000000 */
[----:B---3--:R-:W-:Y:S02]  /*d920*/  SEL R49, R173, R130, P0 ;  /* 0x00000082ad317207 */ /* 0x008fe40000000000 */
[----:B------:R-:W-:Y:S01]  /*d930*/  SEL R51, R130, R173, P0 ;  /* 0x000000ad82337207 */ /* 0x000fe20000000000 */
[----:B------:R3:W-:Y:S01]  /*d940*/  STSM.16.M88.4 [R68], R120 ;  /* 0x0000007844007844 */ /* 0x0007e20000000200 */
[----:B-1----:R-:W-:Y:S02]  /*d950*/  SEL R48, R43, R90, P0 ;  /* 0x0000005a2b307207 */ /* 0x002fe40000000000 */
[----:B------:R-:W-:-:S05]  /*d960*/  SEL R50, R90, R43, P0 ;  /* 0x0000002b5a327207 */ /* 0x000fca0000000000 */
[----:B------:R-:W-:Y:S01]  /*d970*/  STSM.16.M88.4 [R72], R48 ;  /* 0x0000003048007844 */ /* 0x000fe20000000200 */
[----:B------:R-:W-:Y:S01]  /*d980*/  BAR.SYNC.DEFER_BLOCKING 0x1, 0x100 ;  /* 0x0044000000007b1d */ /* 0x000fe20000010000 */
[----:B------:R-:W-:-:S05]  /*d990*/  UIMAD UR5, UR10, UR8, URZ ;  /* 0x000000080a0572a4 */ /* 0x000fca000f8e023f */
[----:B0-----:R-:W-:Y:S01]  /*d9a0*/  @!P2 ST.E desc[UR46][R74.64], R2 ;  /* 0x000000024a00a985 */ /* 0x001fe2000c10192e */
[----:B------:R-:W-:Y:S01]  /*d9b0*/  UIMAD.WIDE.U32 UR6, UR37, UR8, URZ ;  /* 0x00000008250672a5 */ /* 0x000fe2000f8e003f */
[----:B------:R-:W-:Y:S02]  /*d9c0*/  ULDC.64 UR10, c[0x0][0xaf0] ;  /* 0x0002bc00000a7ab9 */ /* 0x000fe40000000a00 */
[----:B--2---:R0:W-:Y:S04]  /*d9d0*/  @!P1 ST.E desc[UR46][R88.64], R0 ;  /* 0x0000000058009985 */ /* 0x0041e8000c10192e */
[----:B------:R1:W5:Y:S04]  /*d9e0*/  LD.E.128 R80, desc[UR46][R30.64] ;  /* 0x0000002e1e507980 */ /* 0x000368000c101d00 */
[----:B---3--:R2:W5:Y:S01]  /*d9f0*/  LD.E.128 R68, desc[UR46][R28.64] ;  /* 0x0000002e1c447980 */ /* 0x008562000c101d00 */
[----:B0-----:R-:W-:Y:S01]  /*da00*/  IMAD R0, R232, 0x20, R233 ;  /* 0x00000020e8007824 */ /* 0x001fe200078e02e9 */
[----:B------:R-:W-:Y:S01]  /*da10*/  UIMAD UR5, UR37, UR9, UR5 ;  /* 0x00000009250572a4 */ /* 0x000fe2000f8e0205 */
[----:B-1----:R-:W0:Y:S01]  /*da20*/  @P3 LDC R31, c[0x0][0xbec] ;  /* 0x0002fb00ff1f3b82 */ /* 0x002e220000000800 */
[----:B------:R-:W-:Y:S01]  /*da30*/  UIMAD UR8, UR12, UR10, URZ ;  /* 0x0000000a0c0872a4 */ /* 0x000fe2000f8e023f */
[----:B------:R1:W5:Y:S04]  /*da40*/  LD.E.128 R96, desc[UR46][R6.64] ;  /* 0x0000002e06607980 */ /* 0x000368000c101d00 */
[----:B------:R-:W5:Y:S02]  /*da50*/  LD.E.128 R88, desc[UR46][R8.64] ;  /* 0x0000002e08587980 */ /* 0x000f64000c101d00 */
[----:B--2---:R-:W2:Y:S01]  /*da60*/  @P3 LDC R29, c[0x0][0xbf0] ;  /* 0x0002fc00ff1d3b82 */ /* 0x004ea20000000800 */
[----:B------:R-:W-:Y:S01]  /*da70*/  VIADD R2, R0, UR36 ;  /* 0x0000002400027c36 */ /* 0x000fe20008000000 */
[----:B------:R-:W-:Y:S01]  /*da80*/  UIADD3 UR7, UR7, UR5, URZ ;  /* 0x0000000507077290 */ /* 0x000fe2000fffe03f */
[----:B------:R3:W5:Y:S02]  /*da90*/  LD.E.128 R100, desc[UR46][R4.64] ;  /* 0x0000002e04647980 */ /* 0x000764000c101d00 */
[----:B-1----:R-:W-:Y:S01]  /*daa0*/  IMAD.MOV.U32 R7, RZ, RZ, R2 ;  /* 0x000000ffff077224 */ /* 0x002fe200078e0002 */
[----:B------:R-:W-:Y:S01]  /*dab0*/  UIMAD UR5, UR42, UR11, UR8 ;  /* 0x0000000b2a0572a4 */ /* 0x000fe2000f8e0208 */
[----:B------:R-:W5:Y:S01]  /*dac0*/  LD.E.128 R56, desc[UR46][R38.64] ;  /* 0x0000002e26387980 */ /* 0x000f62000c101d00 */
[----:B------:R-:W-:Y:S01]  /*dad0*/  UIMAD.WIDE.U32 UR6, UR42, UR10, UR6 ;  /* 0x0000000a2a0672a5 */ /* 0x000fe2000f8e0006 */
[----:B------:R-:W-:-:S02]  /*dae0*/  ULDC.64 UR8, c[0x0][0xae0] ;  /* 0x0002b80000087ab9 */ /* 0x000fc40000000a00 */
[----:B------:R-:W5:Y:S04]  /*daf0*/  LD.E.128 R60, desc[UR46][R36.64] ;  /* 0x0000002e243c7980 */ /* 0x000f68000c101d00 */
[----:B------:R-:W5:Y:S01]  /*db00*/  LD.E.128 R52, desc[UR46][R40.64] ;  /* 0x0000002e28347980 */ /* 0x000f62000c101d00 */
[----:B0-----:R-:W-:Y:S01]  /*db10*/  @P3 IMAD.HI.U32 R0, R2, R31, RZ ;  /* 0x0000001f02003227 */ /* 0x001fe200078e00ff */
[----:B------:R-:W-:Y:S02]  /*db20*/  UIADD3 UR5, UR7, UR5, URZ ;  /* 0x0000000507057290 */ /* 0x000fe4000fffe03f */
[----:B------:R-:W5:Y:S01]  /*db30*/  LD.E.128 R44, desc[UR46][R34.64] ;  /* 0x0000002e222c7980 */ /* 0x000f62000c101d00 */
[----:B---3--:R-:W-:Y:S02]  /*db40*/  IMAD.U32 R5, RZ, RZ, UR7 ;  /* 0x00000007ff057e24 */ /* 0x008fe4000f8e00ff */
[----:B------:R-:W-:Y:S01]  /*db50*/  IMAD.U32 R4, RZ, RZ, UR6 ;  /* 0x00000006ff047e24 */ /* 0x000fe2000f8e00ff */
[----:B------:R-:W5:Y:S01]  /*db60*/  LD.E.128 R64, desc[UR46][R32.64] ;  /* 0x0000002e20407980 */ /* 0x000f62000c101d00 */
[----:B--2---:R-:W-:Y:S01]  /*db70*/  @P3 SHF.R.U32.HI R7, RZ, R29, R0 ;  /* 0x0000001dff073219 */ /* 0x004fe20000011600 */
[----:B------:R-:W-:Y:S01]  /*db80*/  IMAD.U32 R5, RZ, RZ, UR5 ;  /* 0x00000005ff057e24 */ /* 0x000fe2000f8e00ff */
[----:B------:R-:W-:Y:S01]  /*db90*/  ULDC.64 UR6, c[0x0][0xad8] ;  /* 0x0002b60000067ab9 */ /* 0x000fe20000000a00 */
[----:B------:R-:W5:Y:S01]  /*dba0*/  LD.E.128 R48, desc[UR46][R26.64] ;  /* 0x0000002e1a307980 */ /* 0x000f62000c101d00 */
[--C-:B------:R-:W-:Y:S01]  /*dbb0*/  SHF.R.S32.HI R0, RZ, 0x1f, R7.reuse ;  /* 0x0000001fff007819 */ /* 0x100fe20000011407 */
[----:B------:R-:W-:-:S02]  /*dbc0*/  IMAD.MOV R9, RZ, RZ, -R7 ;  /* 0x000000ffff097224 */ /* 0x000fc400078e0a07 */
[----:B------:R-:W5:Y:S02]  /*dbd0*/  LD.E.128 R92, desc[UR46][R14.64] ;  /* 0x0000002e0e5c7980 */ /* 0x000f64000c101d00 */
[----:B------:R-:W-:Y:S02]  /*dbe0*/  IMAD R0, R0, UR8, RZ ;  /* 0x0000000800007c24 */ /* 0x000fe4000f8e02ff */
[----:B------:R-:W-:Y:S01]  /*dbf0*/  IMAD R9, R42, R9, R2 ;  /* 0x000000092a097224 */ /* 0x000fe200078e0202 */
[----:B------:R-:W5:Y:S01]  /*dc00*/  LD.E.128 R84, desc[UR46][R20.64] ;  /* 0x0000002e14547980 */ /* 0x000f62000c101d00 */
[----:B------:R-:W-:-:S03]  /*dc10*/  IMAD.WIDE.U32 R4, R7, UR8, R4 ;  /* 0x0000000807047c25 */ /* 0x000fc6000f8e0004 */
[----:B------:R-:W5:Y:S04]  /*dc20*/  LD.E.128 R72, desc[UR46][R24.64] ;  /* 0x0000002e18487980 */ /* 0x000f68000c101d00 */
        /* <DEDUP_REMOVED lines=8> */
[----:B0-----:R-:W-:Y:S01]  /*dcb0*/  IMAD R11, R7, UR9, R0 ;  /* 0x00000009070b7c24 */ /* 0x001fe2000f8e0200 */
[----:B------:R-:W-:Y:S01]  /*dcc0*/  SHF.R.S32.HI R0, RZ, 0x1f, R9 ;  /* 0x0000001fff007819 */ /* 0x000fe20000011409 */
[----:B------:R-:W-:-:S02]  /*dcd0*/  VIADD R13, R233, UR36 ;  /* 0x00000024e90d7c36 */ /* 0x000fc40008000000 */
[----:B------:R-:W-:Y:S02]  /*dce0*/  IMAD.IADD R5, R5, 0x1, R11 ;  /* 0x0000000105057824 */ /* 0x000fe400078e020b */
[----:B------:R-:W-:Y:S02]  /*dcf0*/  IMAD R0, R0, UR6, RZ ;  /* 0x0000000600007c24 */ /* 0x000fe4000f8e02ff */
[----:B------:R-:W-:Y:S01]  /*dd00*/  IMAD.WIDE.U32 R4, R9, UR6, R4 ;  /* 0x0000000609047c25 */ /* 0x000fe2000f8e0004 */
[----:B------:R-:W-:-:S03]  /*dd10*/  ISETP.GE.AND P2, PT, R13, R104, PT ;  /* 0x000000680d00720c */ /* 0x000fc60003f46270 */
[----:B------:R-:W-:Y:S01]  /*dd20*/  IMAD R11, R9, UR7, R0 ;  /* 0x00000007090b7c24 */ /* 0x000fe2000f8e0200 */
[----:B------:R-:W-:Y:S01]  /*dd30*/  ULDC.64 UR6, c[0x0][0xa80] ;  /* 0x0002a00000067ab9 */ /* 0x000fe20000000a00 */
[----:B------:R-:W-:Y:S01]  /*dd40*/  VIADD R3, R3, 0x38820 ;  /* 0x0003882003037836 */ /* 0x000fe20000000000 */
[C---:B------:R-:W-:Y:S01]  /*dd50*/  LEA R0, P3, R4.reuse, UR6, 0x1 ;  /* 0x0000000604007c11 */ /* 0x040fe2000f8608ff */
[----:B------:R-:W-:Y:S02]  /*dd60*/  IMAD.IADD R5, R5, 0x1, R11 ;  /* 0x0000000105057824 */ /* 0x000fe400078e020b */
[----:B------:R-:W-:Y:S01]  /*dd70*/  VIADD R7, R13, 0x20 ;  /* 0x000000200d077836 */ /* 0x000fe20000000000 */
[----:B------:R-:W-:Y:S02]  /*dd80*/  PRMT R3, RZ, 0x654, R3 ;  /* 0x00000654ff037816 */ /* 0x000fe40000000003 */
[----:B------:R-:W-:Y:S02]  /*dd90*/  LEA.HI.X R10, R4, UR7, R5, 0x1, P3 ;  /* 0x00000007040a7c11 */ /* 0x000fe400098f0c05 */
[-C--:B------:R-:W-:Y:S01]  /*dda0*/  ISETP.GE.AND P1, PT, R7, R104.reuse, PT ;  /* 0x000000680700720c */ /* 0x080fe20003f26270 */
[----:B------:R-:W-:Y:S01]  /*ddb0*/  VIADD R7, R13, 0x40 ;  /* 0x000000400d077836 */ /* 0x000fe20000000000 */
[----:B-1----:R0:W-:Y:S01]  /*ddc0*/  SYNCS.ARRIVE.TRANS64.RED.A1T0 RZ, [R3+URZ], RZ ;  /* 0x000000ff03ff79a7 */ /* 0x0021e2000810043f */
[----:B------:R0:W1:Y:S01]  /*ddd0*/  SHFL.IDX PT, R8, R0, RZ, 0x181f ;  /* 0x00181fff00087589 */ /* 0x00006200000e0000 */
[----:B------:R-:W-:Y:S03]  /*dde0*/  BSSY B1, `(.L_x_1987) ;  /* 0x0000019000017945 */ /* 0x000fe60003800000 */
[----:B------:R0:W2:Y:S01]  /*ddf0*/  SHFL.IDX PT, R9, R10, RZ, 0x181f ;  /* 0x00181fff0a097589 */ /* 0x0000a200000e0000 */
[----:B------:R-:W-:-:S02]  /*de00*/  ISETP.GE.AND P0, PT, R7, R104, PT ;  /* 0x000000680700720c */ /* 0x000fc40003f06270 */
[----:B------:R-:W-:Y:S02]  /*de10*/  SHF.R.S32.HI R140, RZ, 0x1f, R23 ;  /* 0x0000001fff8c7819 */ /* 0x000fe40000011417 */
        /* <DEDUP_REMOVED lines=21> */
.L_x_1988:
[----:B------:R-:W-:Y:S05]  /*df70*/  BSYNC B1 ;  /* 0x0000000000017941 */ /* 0x000fea0003800000 */
.L_x_1987:
[----:B0-2---:R0:W2:Y:S01]  /*df80*/  SHFL.IDX PT, R9, R10, 0x1, 0x181f ;  /* 0x00381f000a097f89 */ /* 0x0050a200000e0000 */
        /* <DEDUP_REMOVED lines=10> */
[-C--:B--2---:R-:W-:Y:S02]  /*e030*/  @!P4 LEA.HI.X R3, R16, R9.reuse, R148, 0x1, P6 ;  /* 0x000000091003c211 */ /* 0x084fe400030f0c94 */
[-C--:B------:R-:W-:Y:S02]  /*e040*/  @!P2 LEA R6, P6, R19, R8.reuse, 0x1 ;  /* 0x000000081306a211 */ /* 0x080fe400078c08ff */
        /* <DEDUP_REMOVED lines=8> */
.L_x_1990:
[----:B------:R-:W-:Y:S05]  /*e0d0*/  BSYNC B1 ;  /* 0x0000000000017941 */ /* 0x000fea0003800000 */
.L_x_1989:
        /* <DEDUP_REMOVED lines=11> */
[-C--:B------:R-:W-:Y:S02]  /*e190*/  @!P1 LEA R6, P4, R19, R8.reuse, 0x1 ;  /* 0x0000000813069211 */ /* 0x080fe400078808ff */
[-C--:B---3--:R-:W-:Y:S02]  /*e1a0*/  @!P3 LEA.HI.X R3, R16, R9.reuse, R148, 0x1, P6 ;  /* 0x000000091003b211 */ /* 0x088fe400030f0c94 */
        /* <DEDUP_REMOVED lines=8> */
.L_x_1992:
[----:B------:R-:W-:Y:S05]  /*e230*/  BSYNC B1 ;  /* 0x0000000000017941 */ /* 0x000fea0003800000 */
.L_x_1991:
[----:B----4-:R-:W-:Y:S01]  /*e240*/  VIADD R3, R13, 0x60 ;  /* 0x000000600d037836 */ /* 0x010fe20000000000 */
[----:B0-2---:R-:W0:Y:S04]  /*e250*/  SHFL.IDX PT, R10, R10, 0x3, 0x181f ;  /* 0x00781f000a0a7f89 */ /* 0x005e2800000e0000 */
[----:B------:R-:W-:Y:S01]  /*e260*/  ISETP.GE.AND P0, PT, R3, R104, PT ;  /* 0x000000680300720c */ /* 0x000fe20003f06270 */
[----:B------:R-:W2:-:S12]  /*e270*/  SHFL.IDX PT, R0, R0, 0x3, 0x181f ;  /* 0x00781f0000007f89 */ /* 0x000e9800000e0000 */
[----:B------:R-:W-:Y:S05]  /*e280*/  @P0 BRA `(.L_x_1993) ;  /* 0x0000000c00380947 */ /* 0x000fea0003800000 */
[----:B------:R-:W-:Y:S02]  /*e290*/  ULDC UR5, c[0x0][0xac8] ;  /* 0x0002b20000057ab9 */ /* 0x000fe40000000800 */
[----:B------:R-:W-:Y:S02]  /*e2a0*/  ISETP.GE.AND P3, PT, R16, UR5, PT ;  /* 0x0000000510007c0c */ /* 0x000fe4000bf66270 */
[----:B------:R-:W-:Y:S02]  /*e2b0*/  ISETP.GE.AND P4, PT, R22, UR5, PT ;  /* 0x0000000516007c0c */ /* 0x000fe4000bf86270 */
[----:B------:R-:W-:-:S09]  /*e2c0*/  ISETP.GE.AND P5, PT, R19, UR5, PT ;  /* 0x0000000513007c0c */ /* 0x000fd2000bfa6270 */
[-C--:B--2---:R-:W-:Y:S02]  /*e2d0*/  @!P3 LEA R2, P0, R16, R0.reuse, 0x1 ;  /* 0x000000001002b211 */ /* 0x084fe400078008ff */
[-C--:B------:R-:W-:Y:S02]  /*e2e0*/  @!P4 LEA R4, P1, R22, R0.reuse, 0x1 ;  /* 0x000000001604c211 */ /* 0x080fe400078208ff */
[C---:B------:R-:W-:Y:S02]  /*e2f0*/  @!P5 LEA R6, P2, R19.reuse, R0, 0x1 ;  /* 0x000000001306d211 */ /* 0x040fe400078408ff */
[-C--:B0-----:R-:W-:Y:S02]  /*e300*/  @!P3 LEA.HI.X R3, R16, R10.reuse, R148, 0x1, P0 ;  /* 0x0000000a1003b211 */ /* 0x081fe400000f0c94 */
[-C--:B------:R-:W-:Y:S02]  /*e310*/  @!P4 LEA.HI.X R5, R22, R10.reuse, R146, 0x1, P1 ;  /* 0x0000000a1605c211 */ /* 0x080fe400008f0c92 */
[----:B------:R-:W-:Y:S01]  /*e320*/  @!P5 LEA.HI.X R7, R19, R10, R142, 0x1, P2 ;  /* 0x0000000a1307d211 */ /* 0x000fe200010f0c8e */
[----:B-----5:R4:W-:Y:S01]  /*e330*/  @!P3 ST.E.128 desc[UR46][R2.64], R44 ;  /* 0x0000002c0200b985 */ /* 0x0209e2000c101d2e */
        /* <DEDUP_REMOVED lines=8> */
.L_x_1986:
[----:B------:R-:W0:Y:S01]  /*e3c0*/  LDC R8, c[0x0][0xbe8] ;  /* 0x0002fa00ff087b82 */ /* 0x000e220000000800 */
[----:B------:R-:W1:Y:S01]  /*e3d0*/  S2R R0, SR_TID.X ;  /* 0x0000000000007919 */ /* 0x000e620000002100 */
[----:B------:R-:W-:Y:S01]  /*e3e0*/  USHF.R.S32.HI UR8, URZ, 0x1f, UR37 ;  /* 0x0000001f3f087899 */ /* 0x000fe20008011425 */
[----:B------:R-:W-:Y:S01]  /*e3f0*/  BSSY B1, `(.L_x_1994) ;  /* 0x0000031000017945 */ /* 0x000fe20003800000 */
[----:B------:R-:W-:Y:S01]  /*e400*/  USHF.R.S32.HI UR9, URZ, 0x1f, UR42 ;  /* 0x0000001f3f097899 */ /* 0x000fe2000801142a */
[----:B------:R-:W-:Y:S01]  /*e410*/  IMAD R6, R232, 0x20, R233 ;  /* 0x00000020e8067824 */ /* 0x000fe200078e02e9 */
[----:B0-----:R-:W-:Y:S01]  /*e420*/  ISETP.NE.AND P1, PT, R8, 0x1, PT ;  /* 0x000000010800780c */ /* 0x001fe20003f25270 */
[----:B-1----:R-:W-:-:S12]  /*e430*/  VIADD R0, R0, 0xffffff80 ;  /* 0xffffff8000007836 */ /* 0x002fd80000000000 */
[----:B------:R-:W0:Y:S01]  /*e440*/  @P1 LDC R9, c[0x0][0xbec] ;  /* 0x0002fb00ff091b82 */ /* 0x000e220000000800 */
[----:B------:R-:W-:-:S07]  /*e450*/  ISETP.GE.AND P0, PT, R0, 0x80, PT ;  /* 0x000000800000780c */ /* 0x000fce0003f06270 */
[----:B------:R-:W1:Y:S06]  /*e460*/  @P1 LDC R11, c[0x0][0xbf0] ;  /* 0x0002fc00ff0b1b82 */ /* 0x000e6c0000000800 */
        /* <DEDUP_REMOVED lines=41> */
.L_x_1995:
[----:B------:R-:W-:Y:S05]  /*e700*/  BSYNC B1 ;  /* 0x0000000000017941 */ /* 0x000fea0003800000 */
.L_x_1994:
[----:B------:R-:W-:Y:S01]  /*e710*/  ULDC.64 UR10, c[0x0][0xae8] ;  /* 0x0002ba00000a7ab9 */ /* 0x000fe20000000a00 */
[----:B------:R-:W-:Y:S01]  /*e720*/  VIADD R6, R6, UR36 ;  /* 0x0000002406067c36 */ /* 0x000fe20008000000 */
[----:B------:R-:W-:Y:S01]  /*e730*/  UIMAD UR5, UR8, UR10, URZ ;  /* 0x0000000a080572a4 */ /* 0x000fe2000f8e023f */
[----:B------:R-:W-:Y:S01]  /*e740*/  BSSY B1, `(.L_x_1996) ;  /* 0x0000040000017945 */ /* 0x000fe20003800000 */
[----:B------:R-:W-:Y:S01]  /*e750*/  UIMAD.WIDE.U32 UR6, UR37, UR10, URZ ;  /* 0x0000000a250672a5 */ /* 0x000fe2000f8e003f */
[----:B0-----:R-:W-:Y:S01]  /*e760*/  @P1 IMAD.HI.U32 R0, R6, R9, RZ ;  /* 0x0000000906001227 */ /* 0x001fe200078e00ff */
[----:B------:R-:W-:Y:S01]  /*e770*/  UIMAD UR5, UR37, UR11, UR5 ;  /* 0x0000000b250572a4 */ /* 0x000fe2000f8e0205 */
[----:B------:R-:W-:Y:S02]  /*e780*/  SHF.R.S32.HI R20, RZ, 0x1f, R23 ;  /* 0x0000001fff147819 */ /* 0x000fe40000011417 */
[----:B------:R-:W-:Y:S01]  /*e790*/  ULDC.64 UR10, c[0x0][0xaf0] ;  /* 0x0002bc00000a7ab9 */ /* 0x000fe20000000a00 */
[----:B------:R-:W-:Y:S01]  /*e7a0*/  UIADD3 UR7, UR7, UR5, URZ ;  /* 0x0000000507077290 */ /* 0x000fe2000fffe03f */
[----:B--2---:R-:W-:Y:S01]  /*e7b0*/  IMAD.MOV.U32 R5, RZ, RZ, R6 ;  /* 0x000000ffff057224 */ /* 0x004fe200078e0006 */
[----:B------:R-:W-:Y:S01]  /*e7c0*/  UIMAD UR5, UR9, UR10, URZ ;  /* 0x0000000a090572a4 */ /* 0x000fe2000f8e023f */
[----:B-1----:R-:W-:Y:S01]  /*e7d0*/  @P1 SHF.R.U32.HI R5, RZ, R11, R0 ;  /* 0x0000000bff051219 */ /* 0x002fe20000011600 */
[----:B------:R-:W-:Y:S01]  /*e7e0*/  UIMAD.WIDE.U32 UR6, UR42, UR10, UR6 ;  /* 0x0000000a2a0672a5 */ /* 0x000fe2000f8e0006 */
[----:B------:R-:W-:Y:S01]  /*e7f0*/  SHF.R.S32.HI R21, RZ, 0x1f, R19 ;  /* 0x0000001fff157819 */ /* 0x000fe20000011413 */
[----:B------:R-:W-:Y:S01]  /*e800*/  UIMAD UR5, UR42, UR11, UR5 ;  /* 0x0000000b2a0572a4 */ /* 0x000fe2000f8e0205 */
[--C-:B------:R-:W-:Y:S01]  /*e810*/  SHF.R.S32.HI R0, RZ, 0x1f, R5.reuse ;  /* 0x0000001fff007819 */ /* 0x100fe20000011405 */
[----:B------:R-:W-:Y:S01]  /*e820*/  IMAD.MOV R7, RZ, RZ, -R5 ;  /* 0x000000ffff077224 */ /* 0x000fe200078e0a05 */
[----:B------:R-:W-:Y:S01]  /*e830*/  ULDC.64 UR8, c[0x0][0xae0] ;  /* 0x0002b80000087ab9 */ /* 0x000fe20000000a00 */
[----:B------:R-:W-:-:S02]  /*e840*/  UIADD3 UR5, UR7, UR5, URZ ;  /* 0x0000000507057290 */ /* 0x000fc4000fffe03f */
[----:B------:R-:W-:Y:S01]  /*e850*/  IMAD.U32 R3, RZ, RZ, UR7 ;  /* 0x00000007ff037e24 */ /* 0x000fe2000f8e00ff */
[----:B------:R-:W-:Y:S01]  /*e860*/  SHF.R.S32.HI R24, RZ, 0x1f, R22 ;  /* 0x0000001fff187819 */ /* 0x000fe20000011416 */
[----:B------:R-:W-:Y:S01]  /*e870*/  IMAD R0, R0, UR8, RZ ;  /* 0x0000000800007c24 */ /* 0x000fe2000f8e02ff */
[----:B------:R-:W-:Y:S01]  /*e880*/  SHF.R.S32.HI R25, RZ, 0x1f, R16 ;  /* 0x0000001fff197819 */ /* 0x000fe20000011410 */
        /* <DEDUP_REMOVED lines=43> */
.L_x_1997:
[----:B------:R-:W-:Y:S05]  /*eb40*/  BSYNC B1 ;  /* 0x0000000000017941 */ /* 0x000fea0003800000 */
.L_x_1996:
        /* <DEDUP_REMOVED lines=21> */
.L_x_1999:
[----:B------:R-:W-:Y:S05]  /*eca0*/  BSYNC B1 ;  /* 0x0000000000017941 */ /* 0x000fea0003800000 */
.L_x_1998:
        /* <DEDUP_REMOVED lines=21> */
.L_x_2001:
[----:B------:R-:W-:Y:S05]  /*ee00*/  BSYNC B1 ;  /* 0x0000000000017941 */ /* 0x000fea0003800000 */
.L_x_2000:
[----:B---3--:R-:W-:Y:S01]  /*ee10*/  VIADD R3, R6, 0x60 ;  /* 0x0000006006037836 */ /* 0x008fe20000000000 */
[----:B0-----:R0:W3:Y:S04]  /*ee20*/  SHFL.IDX PT, R0, R5, 0x3, 0x181f ;  /* 0x00781f0005007f89 */ /* 0x0010e800000e0000 */
[----:B------:R-:W-:Y:S01]  /*ee30*/  ISETP.GE.AND P0, PT, R3, R9, PT ;  /* 0x000000090300720c */ /* 0x000fe20003f06270 */
[----:B-1----:R0:W1:-:S12]  /*ee40*/  SHFL.IDX PT, R2, R4, 0x3, 0x181f ;  /* 0x00781f0004027f89 */ /* 0x00205800000e0000 */
[----:B0-----:R-:W-:Y:S05]  /*ee50*/  @P0 BRA `(.L_x_1993) ;  /* 0x0000000000440947 */ /* 0x001fea0003800000 */
[----:B------:R-:W-:Y:S02]  /*ee60*/  ULDC UR5, c[0x0][0xac8] ;  /* 0x0002b20000057ab9 */ /* 0x000fe40000000800 */
[----:B------:R-:W-:Y:S02]  /*ee70*/  ISETP.GE.AND P3, PT, R16, UR5, PT ;  /* 0x0000000510007c0c */ /* 0x000fe4000bf66270 */
[----:B------:R-:W-:Y:S02]  /*ee80*/  ISETP.GE.AND P2, PT, R22, UR5, PT ;  /* 0x0000000516007c0c */ /* 0x000fe4000bf46270 */
[----:B------:R-:W-:Y:S02]  /*ee90*/  ISETP.GE.AND P1, PT, R19, UR5, PT ;  /* 0x0000000513007c0c */ /* 0x000fe4000bf26270 */
[----:B------:R-:W-:-:S07]  /*eea0*/  ISETP.GE.AND P0, PT, R23, UR5, PT ;  /* 0x0000000517007c0c */ /* 0x000fce000bf06270 */
[-C--:B-12-4-:R-:W-:Y:S02]  /*eeb0*/  @!P3 LEA R4, P6, R16, R2.reuse, 0x1 ;  /* 0x000000021004b211 */ /* 0x096fe400078c08ff */
[-C--:B------:R-:W-:Y:S02]  /*eec0*/  @!P2 LEA R6, P5, R22, R2.reuse, 0x1 ;  /* 0x000000021606a211 */ /* 0x080fe400078a08ff */
[----:B------:R-:W-:Y:S02]  /*eed0*/  @!P1 LEA R8, P4, R19, R2, 0x1 ;  /* 0x0000000213089211 */ /* 0x000fe400078808ff */
[----:B---3--:R-:W-:Y:S02]  /*eee0*/  @!P3 LEA.HI.X R5, R16, R0, R25, 0x1, P6 ;  /* 0x000000001005b211 */ /* 0x008fe400030f0c19 */
        /* <DEDUP_REMOVED lines=8> */
.L_x_1993:
[----:B------:R-:W-:Y:S05]  /*ef70*/  BSYNC B0 ;  /* 0x0000000000007941 */ /* 0x000fea0003800000 */
.L_x_1985:
[----:B------:R-:W-:Y:S02]  /*ef80*/  ULDC UR5, c[0x0][0xc38] ;  /* 0x00030e0000057ab9 */ /* 0x000fe40000000800 */
[----:B------:R-:W-:-:S06]  /*ef90*/  UISETP.GE.AND UP0, UPT, UR4, UR5, UPT ;  /* 0x000000050400728c */ /* 0x000fcc000bf06270 */
[----:B------:R-:W-:-:S13]  /*efa0*/  PLOP3.LUT P0, PT, PT, PT, UP0, 0x80, 0x0 ;  /* 0x000000000000781c */ /* 0x000fda0003f0f008 */
[----:B------:R-:W-:Y:S05]  /*efb0*/  @!P0 BRA `(.L_x_2002) ;  /* 0xffffff1c00888947 */ /* 0x000fea000383ffff */
[----:B------:R-:W-:Y:S05]  /*efc0*/  EXIT ;  /* 0x000000000000794d */ /* 0x000fea0003800000 */
.L_x_1947:
        /* <DEDUP_REMOVED lines=14> */
[----:B------:R0:W-:Y:S04]  /*f0b0*/  STL [R1+0x34], RZ ;  /* 0x000034ff01007387 */ /* 0x0001e80000100800 */
        /* <DEDUP_REMOVED lines=40> */
[----:B------:R-:W-:Y:S01]  /*f340*/  IMAD.U32 R0, RZ, RZ, UR6 ;  /* 0x00000006ff007e24 */ /* 0x000fe2000f8e00ff */
[----:B------:R-:W-:Y:S04]  /*f350*/  STL [R1+0x1c], R3 ;  /* 0x00001c0301007387 */ /* 0x000fe80000100800 */
[----:B------:R0:W-:Y:S04]  /*f360*/  STL [R1+0x20], R5 ;  /* 0x0000200501007387 */ /* 0x0001e80000100800 */
[----:B------:R1:W-:Y:S04]  /*f370*/  STL [R1+0x2c], R2 ;  /* 0x00002c0201007387 */ /* 0x0003e80000100800 */
[----:B------:R-:W-:Y:S01]  /*f380*/  STL [R1+0x4], RZ ;  /* 0x000004ff01007387 */ /* 0x000fe20000100800 */
[----:B0-----:R-:W-:-:S03]  /*f390*/  IMAD.IADD R5, R3, 0x1, R5 ;  /* 0x0000000103057824 */ /* 0x001fc600078e0205 */
[----:B------:R0:W-:Y:S01]  /*f3a0*/  STL [R1+0x30], R0 ;  /* 0x0000300001007387 */ /* 0x0001e20000100800 */
[----:B-1----:R-:W-:-:S03]  /*f3b0*/  LOP3.LUT R2, R4, 0x80, RZ, 0xfc, !PT ;  /* 0x0000008004027812 */ /* 0x002fc600078efcff */
[----:B------:R-:W-:Y:S01]  /*f3c0*/  STL [R1+0x34], RZ ;  /* 0x000034ff01007387 */ /* 0x000fe20000100800 */
[----:B0-----:R-:W-:-:S05]  /*f3d0*/  IMAD.MOV.U32 R0, RZ, RZ, 0x1 ;  /* 0x00000001ff007424 */ /* 0x001fca00078e00ff */
[----:B------:R0:W-:Y:S04]  /*f3e0*/  STL [R1+0xc], R0 ;  /* 0x00000c0001007387 */ /* 0x0001e80000100800 */
[----:B------:R1:W-:Y:S01]  /*f3f0*/  STL [R1+0x24], R5 ;  /* 0x0000240501007387 */ /* 0x0003e20000100800 */
[----:B0-----:R-:W-:-:S05]  /*f400*/  IMAD.IADD R0, R3, 0x1, R18 ;  /* 0x0000000103007824 */ /* 0x001fca00078e0212 */
[----:B------:R1:W-:Y:S02]  /*f410*/  STL [R1+0x28], R0 ;  /* 0x0000280001007387 */ /* 0x0003e40000100800 */
.L_x_2066:
[----:B-1----:R-:W2:Y:S01]  /*f420*/  LDL R0, [R1+0x30] ;  /* 0x0000300001007983 */ /* 0x002ea20000100800 */
        /* <DEDUP_REMOVED lines=22> */
.L_x_2004:
[----:B------:R-:W-:Y:S01]  /*f590*/  ULDC UR8, c[0x0][0xc54] ;  /* 0x0003150000087ab9 */ /* 0x000fe20000000800 */
[----:B------:R-:W-:Y:S01]  /*f5a0*/  UMOV UR5, UR9 ;  /* 0x0000000900057c82 */ /* 0x000fe20008000000 */
[----:B------:R-:W-:-:S11]  /*f5b0*/  UISETP.NE.AND UP0, UPT, UR8, 0x1, UPT ;  /* 0x000000010800788c */ /* 0x000fd6000bf05270 */
[----:B------:R-:W-:Y:S02]  /*f5c0*/  @UP0 ULDC.64 UR10, c[0x0][0xc58] ;  /* 0x00031600000a0ab9 */ /* 0x000fe40000000a00 */
[----:B------:R-:W-:-:S04]  /*f5d0*/  UIMAD.WIDE.U32 UR6, UR9, UR10, URZ ;  /* 0x0000000a090672a5 */ /* 0x000fc8000f8e003f */
[----:B------:R-:W-:-:S04]  /*f5e0*/  @UP0 USHF.R.U32.HI UR5, URZ, UR11, UR7 ;  /* 0x0000000b3f050299 */ /* 0x000fc80008011607 */
[----:B------:R-:W-:-:S12]  /*f5f0*/  UIMAD UR8, UR5, UR8, URZ ;  /* 0x00000008050872a4 */ /* 0x000fd8000f8e023f */
.L_x_2005:
[----:B------:R-:W-:Y:S01]  /*f600*/  ULOP3.LUT UR41, URZ, UR5, URZ, 0x33, !UPT ;  /* 0x000000053f297292 */ /* 0x000fe2000f8e333f */
[----:B------:R-:W-:Y:S01]  /*f610*/  BSSY B7, `(.L_x_2006) ;  /* 0x000041a000077945 */ /* 0x000fe20003800000 */
[----:B------:R-:W-:Y:S01]  /*f620*/  ULDC UR10, c[0x0][0x448] ;  /* 0x00011200000a7ab9 */ /* 0x000fe20000000800 */
[----:B------:R-:W-:Y:S01]  /*f630*/  ULDC UR5, c[0x0][0xc3c] ;  /* 0x00030f0000057ab9 */ /* 0x000fe20000000800 */
[----:B------:R-:W-:Y:S01]  /*f640*/  UISETP.NE.AND UP1, UPT, UR10, 0x1, UPT ;  /* 0x000000010a00788c */ /* 0x000fe2000bf25270 */
[----:B------:R-:W-:Y:S01]  /*f650*/  ULDC.64 UR6, c[0x0][0x418] ;  /* 0x0001060000067ab9 */ /* 0x000fe20000000a00 */
[----:B------:R-:W-:Y:S02]  /*f660*/  UIADD3 UR41, UR41, UR5, URZ ;  /* 0x0000000529297290 */ /* 0x000fe4000fffe03f */
[----:B------:R-:W-:Y:S02]  /*f670*/  UISETP.NE.U32.AND UP0, UPT, UR6, URZ, UPT ;  /* 0x0000003f0600728c */ /* 0x000fe4000bf05070 */
[----:B------:R-:W-:-:S02]  /*f680*/  USHF.L.U32 UR5, UR41, 0x7, URZ ;  /* 0x0000000729057899 */ /* 0x000fc4000800063f */
[----:B------:R-:W-:Y:S02]  /*f690*/  UISETP.NE.AND.EX UP0, UPT, UR7, URZ, UPT, UP0 ;  /* 0x0000003f0700728c */ /* 0x000fe4000bf05300 */
[----:B------:R-:W-:Y:S01]  /*f6a0*/  UIADD3 UR5, UR5, 0x7f, URZ ;  /* 0x0000007f05057890 */ /* 0x000fe2000fffe03f */
[----:B------:R-:W-:Y:S01]  /*f6b0*/  ULDC UR7, c[0x0][0x288] ;  /* 0x0000a20000077ab9 */ /* 0x000fe20000000800 */
[----:B------:R-:W-:Y:S01]  /*f6c0*/  ULDC UR6, c[0x0][0x424] ;  /* 0x0001090000067ab9 */ /* 0x000fe20000000800 */
[----:B------:R-:W-:Y:S02]  /*f6d0*/  UIADD3 UR13, -UR7, 0x80, URZ ;  /* 0x00000080070d7890 */ /* 0x000fe4000fffe13f */
[----:B------:R-:W-:Y:S01]  /*f6e0*/  USEL UR11, UR6, 0x1, UP0 ;  /* 0x00000001060b7887 */ /* 0x000fe20008000000 */
[----:B------:R-:W-:Y:S01]  /*f6f0*/  @UP1 ULDC UR7, c[0x0][0x44c] ;  /* 0x0001130000071ab9 */ /* 0x000fe20000000800 */
[----:B------:R-:W-:Y:S01]  /*f700*/  ULDC UR12, c[0x0][0x2f0] ;  /* 0x0000bc00000c7ab9 */ /* 0x000fe20000000800 */
[----:B------:R-:W-:Y:S01]  /*f710*/  UIMAD.WIDE.U32 UR6, UR5, UR7, URZ ;  /* 0x00000007050672a5 */ /* 0x000fe2000f8e003f */
[----:B------:R-:W-:Y:S01]  /*f720*/  @UP1 ULDC UR14, c[0x0][0x450] ;  /* 0x00011400000e1ab9 */ /* 0x000fe20000000800 */
[----:B------:R-:W-:-:S02]  /*f730*/  UIMAD UR13, UR11, UR12, UR13 ;  /* 0x0000000c0b0d72a4 */ /* 0x000fc4000f8e020d */
[----:B------:R-:W-:Y:S02]  /*f740*/  @UP1 USHF.R.U32.HI UR5, URZ, UR14, UR7 ;  /* 0x0000000e3f051299 */ /* 0x000fe40008011607 */
[----:B------:R-:W-:Y:S02]  /*f750*/  UIMAD UR11, UR11, UR12, 0x7f ;  /* 0x0000007f0b0b74a4 */ /* 0x000fe4000f8e020c */
[----:B------:R-:W-:Y:S02]  /*f760*/  UIADD3 UR5, UR13, UR5, URZ ;  /* 0x000000050d057290 */ /* 0x000fe4000fffe03f */
[----:B------:R-:W-:Y:S02]  /*f770*/  UIADD3 UR8, UR9, -UR8, URZ ;  /* 0x8000000809087290 */ /* 0x000fe4000fffe03f */
[----:B------:R-:W-:Y:S02]  /*f780*/  USHF.R.S32.HI UR9, URZ, 0x1f, UR11 ;  /* 0x0000001f3f097899 */ /* 0x000fe4000801140b */
[----:B------:R-:W-:-:S02]  /*f790*/  USHF.R.S32.HI UR6, URZ, 0x1f, UR5 ;  /* 0x0000001f3f067899 */ /* 0x000fc40008011405 */
[----:B------:R-:W-:Y:S02]  /*f7a0*/  ULEA.HI UR9, UR9, UR11, URZ, 0x7 ;  /* 0x0000000b09097291 */ /* 0x000fe4000f8f383f */
[----:B------:R-:W-:Y:S01]  /*f7b0*/  ULEA.HI UR6, UR6, UR5, URZ, 0x7 ;  /* 0x0000000506067291 */ /* 0x000fe2000f8f383f */
[----:B------:R-:W-:Y:S01]  /*f7c0*/  ULDC UR10, c[0x0][0xc48] ;  /* 0x00031200000a7ab9 */ /* 0x000fe20000000800 */
[----:B------:R-:W-:Y:S02]  /*f7d0*/  USHF.R.S32.HI UR9, URZ, 0x7, UR9 ;  /* 0x000000073f097899 */ /* 0x000fe40008011409 */
[----:B------:R-:W-:Y:S02]  /*f7e0*/  USHF.R.S32.HI UR6, URZ, 0x7, UR6 ;  /* 0x000000073f067899 */ /* 0x000fe40008011406 */
[----:B------:R-:W-:Y:S02]  /*f7f0*/  UISETP.NE.AND UP0, UPT, UR10, 0x1, UPT ;  /* 0x000000010a00788c */ /* 0x000fe4000bf05270 */
[----:B------:R-:W-:Y:S01]  /*f800*/  UISETP.LT.AND UP1, UPT, UR9, UR6, UPT ;  /* 0x000000060900728c */ /* 0x000fe2000bf21270 */
[----:B------:R-:W-:-:S03]  /*f810*/  ULDC UR7, c[0x0][0xc54] ;  /* 0x0003150000077ab9 */ /* 0x000fc60000000800 */
[----:B------:R-:W-:Y:S02]  /*f820*/  USEL UR40, UR9, UR6, UP1 ;  /* 0x0000000609287287 */ /* 0x000fe40008800000 */
[----:B------:R-:W-:-:S03]  /*f830*/  UIMAD UR8, UR4, UR7, UR8 ;  /* 0x00000007040872a4 */ /* 0x000fc6000f8e0208 */
[----:B------:R-:W-:Y:S01]  /*f840*/  @UP0 ULDC UR4, c[0x0][0xc4c] ;  /* 0x0003130000040ab9 */ /* 0x000fe20000000800 */
[----:B------:R-:W-:Y:S01]  /*f850*/  ISETP.LT.AND P0, PT, RZ, UR40, PT ;  /* 0x00000028ff007c0c */ /* 0x000fe2000bf01270 */
[----:B------:R-:W-:Y:S01]  /*f860*/  UIMAD.WIDE.U32 UR4, UR8, UR4, URZ ;  /* 0x00000004080472a5 */ /* 0x000fe2000f8e003f */
[----:B------:R-:W-:Y:S01]  /*f870*/  @UP0 ULDC UR7, c[0x0][0xc50] ;  /* 0x0003140000070ab9 */ /* 0x000fe20000000800 */
[----:B------:R-:W-:Y:S02]  /*f880*/  UMOV UR43, UR8 ;  /* 0x00000008002b7c82 */ /* 0x000fe40008000000 */
[----:B------:R-:W-:-:S04]  /*f890*/  @UP0 USHF.R.U32.HI UR43, URZ, UR7, UR5 ;  /* 0x000000073f2b0299 */ /* 0x000fc80008011605 */
[----:B------:R-:W-:-:S04]  /*f8a0*/  UIADD3 UR36, -UR43, URZ, URZ ;  /* 0x0000003f2b247290 */ /* 0x000fc8000fffe13f */
[----:B------:R-:W-:Y:S01]  /*f8b0*/  UIMAD UR36, UR10, UR36, UR8 ;  /* 0x000000240a2472a4 */ /* 0x000fe2000f8e0208 */
[----:B------:R-:W-:Y:S11]  /*f8c0*/  @P0 BRA `(.L_x_2007) ;  /* 0x0000000000480947 */ /* 0x000ff60003800000 */
        /* <DEDUP_REMOVED lines=18> */
.L_x_2007:
        /* <DEDUP_REMOVED lines=20> */
.L_x_2010:
[----:B------:R-:W-:Y:S05]  /*fb30*/  BSYNC B6 ;  /* 0x0000000000067941 */ /* 0x000fea0003800000 */
.L_x_2009:
        /* <DEDUP_REMOVED lines=24> */
.L_x_2012:
[----:B------:R-:W-:Y:S05]  /*fcc0*/  BSYNC B6 ;  /* 0x0000000000067941 */ /* 0x000fea0003800000 */
.L_x_2011:
        /* <DEDUP_REMOVED lines=21> */
.L_x_2014:
[----:B------:R-:W-:Y:S05]  /*fe20*/  BSYNC B6 ;  /* 0x0000000000067941 */ /* 0x000fea0003800000 */
.L_x_2013:
        /* <DEDUP_REMOVED lines=20> */
.L_x_2016:
[----:B------:R-:W-:Y:S05]  /*ff70*/  BSYNC B6 ;  /* 0x0000000000067941 */ /* 0x000fea0003800000 */
.L_x_2015:
        /* <DEDUP_REMOVED lines=26> */
.L_x_2085:
[----:B------:R-:W-:Y:S01]  /*10120*/  PLOP3.LUT P2, PT, PT, PT, PT, 0x8, 0x0 ;  /* 0x000000000000781c */ /* 0x000fe20003f4e170 */
[----:B0-----:R-:W-:Y:S01]  /*10130*/  IMAD.MOV.U32 R0, RZ, RZ, R19 ;  /* 0x000000ffff007224 */ /* 0x001fe200078e0013 */
[----:B--2---:R-:W-:-:S04]  /*10140*/  ISETP.NE.AND P0, PT, R14, RZ, PT ;  /* 0x000000ff0e00720c */ /* 0x004fc80003f05270 */
[----:B------:R-:W-:-:S07]  /*10150*/  LOP3.LUT R0, R0, 0xfffffffd, RZ, 0xc0, !PT ;  /* 0xfffffffd00007812 */ /* 0x000fce00078ec0ff */
[----:B------:R-:W-:-:S05]  /*10160*/  @P2 LOP3.LUT R0, R0, 0x2, RZ, 0xfc, !PT ;  /* 0x0000000200002812 */ /* 0x000fca00078efcff */
[----:B------:R0:W-:Y:S01]  /*10170*/  STL [R1+0x10], R0 ;  /* 0x0000100001007387 */ /* 0x0001e20000100800 */
[----:B------:R-:W-:Y:S05]  /*10180*/  @P0 BRA `(.L_x_2018) ;  /* 0x0000000400900947 */ /* 0x000fea0003800000 */
[----:B------:R-:W-:-:S06]  /*10190*/  UIADD3 UR4, UR40, -0x1, URZ ;  /* 0xffffffff28047890 */ /* 0x000fcc000fffe03f */
[----:B0-----:R-:W-:Y:S01]  /*101a0*/  IMAD.U32 R0, RZ, RZ, UR4 ;  /* 0x00000004ff007e24 */ /* 0x001fe2000f8e00ff */
[----:B------:R-:W-:-:S03]  /*101b0*/  UMOV UR4, 0xffffffff ;  /* 0xffffffff00047882 */ /* 0x000fc60000000000 */
[----:B------:R-:W-:Y:S05]  /*101c0*/  BRA.DIV UR4, `(.L_x_2019) ;  /* 0x0000003e04b47947 */ /* 0x000fea000b800000 */
[----:B------:R-:W-:-:S13]  /*101d0*/  ELECT P6, URZ, PT ;  /* 0x00000000003f782f */ /* 0x000fda00038c0000 */
.L_x_2088:
[----:B------:R-:W-:Y:S05]  /*101e0*/  @!P6 BRA `(.L_x_2018) ;  /* 0x000000040078e947 */ /* 0x000fea0003800000 */
[----:B------:R-:W-:Y:S01]  /*101f0*/  IMAD.MOV.U32 R16, RZ, RZ, R8 ;  /* 0x000000ffff107224 */ /* 0x000fe200078e0008 */
[----:B------:R-:W-:Y:S06]  /*10200*/  @!P1 BRA `(.L_x_2020) ;  /* 0x0000000000449947 */ /* 0x000fec0003800000 */
        /* <DEDUP_REMOVED lines=17> */
.L_x_2020:
[----:B------:R-:W2:Y:S04]  /*10320*/  LDL R4, [R1+0x4] ;  /* 0x0000040001047983 */ /* 0x000ea80000100800 */
[----:B0-----:R-:W3:Y:S01]  /*10330*/  LDL R3, [R1+0xc] ;  /* 0x00000c0001037983 */ /* 0x001ee20000100800 */
[----:B------:R-:W0:Y:S02]  /*10340*/  S2R R2, SR_TID.X ;  /* 0x0000000000027919 */ /* 0x000e240000002100 */
[----:B0-----:R-:W-:-:S04]  /*10350*/  LOP3.LUT R2, R2, 0x7f, RZ, 0xc0, !PT ;  /* 0x0000007f02027812 */ /* 0x001fc800078ec0ff */
[----:B------:R-:W-:Y:S01]  /*10360*/  ISETP.NE.AND P0, PT, R2, RZ, PT ;  /* 0x000000ff0200720c */ /* 0x000fe20003f05270 */
[----:B--2---:R-:W-:Y:S01]  /*10370*/  IMAD R4, R4, 0x8, R17 ;  /* 0x0000000804047824 */ /* 0x004fe200078e0211 */
[----:B---3--:R-:W-:-:S04]  /*10380*/  SHF.L.U32 R3, R3, 0x1f, RZ ;  /* 0x0000001f03037819 */ /* 0x008fc800000006ff */
[----:B------:R-:W0:Y:S02]  /*10390*/  SYNCS.PHASECHK.TRANS64.TRYWAIT P1, [R4+URZ+0x38880], R3 ;  /* 0x03888003040075a7 */ /* 0x000e24000802017f */
[----:B0-----:R-:W-:Y:S05]  /*103a0*/  @!P1 BRA `(.L_x_2021) ;  /* 0x0000003c005c9947 */ /* 0x001fea0003800000 */
.L_x_2089:
        /* <DEDUP_REMOVED lines=8> */
.L_x_2022:
[----:B------:R-:W2:Y:S01]  /*10430*/  LDL R2, [R1+0x4] ;  /* 0x0000040001027983 */ /* 0x000ea20000100800 */
        /* <DEDUP_REMOVED lines=21> */
[----:B------:R-:W3:Y:S02]  /*10590*/  SYNCS.PHASECHK.TRANS64.TRYWAIT P1, [R4+URZ+0x38840], R3 ;  /* 0x03884003040075a7 */ /* 0x000ee4000802017f */
[----:B--23--:R-:W-:Y:S05]  /*105a0*/  @!P1 BRA `(.L_x_2023) ;  /* 0x0000003800f09947 */ /* 0x00cfea0003800000 */
.L_x_2090:
[----:B------:R-:W-:Y:S05]  /*105b0*/  @P0 BRA `(.L_x_2024) ;  /* 0x00000000001c0947 */ /* 0x000fea0003800000 */
[----:B------:R-:W3:Y:S01]  /*105c0*/  S2R R5, SR_TID.X ;  /* 0x0000000000057919 */ /* 0x000ee20000002100 */
[----:B0-2---:R-:W-:-:S04]  /*105d0*/  IMAD.MOV.U32 R3, RZ, RZ, 0x8000 ;  /* 0x00008000ff037424 */ /* 0x005fc800078e00ff */
[----:B------:R4:W-:Y:S01]  /*105e0*/  SYNCS.ARRIVE.TRANS64 RZ, [R4+URZ+0x38830], R3 ;  /* 0x0388300304ff79a7 */ /* 0x0009e2000800003f */
[----:B---3--:R-:W-:-:S04]  /*105f0*/  LOP3.LUT R5, R5, 0x1f, RZ, 0xc0, !PT ;  /* 0x0000001f05057812 */ /* 0x008fc800078ec0ff */
[----:B------:R-:W-:-:S13]  /*10600*/  ISETP.NE.AND P0, PT, R5, RZ, PT ;  /* 0x000000ff0500720c */ /* 0x000fda0003f05270 */
[----:B----4-:R-:W-:Y:S05]  /*10610*/  @!P0 BRA `(.L_x_2024) ;  /* 0x0000000000048947 */ /* 0x010fea0003800000 */
[----:B------:R-:W-:Y:S01]  /*10620*/  BPT.TRAP 0x1 ;  /* 0x000000040000795c */ /* 0x000fe20000300000 */
.L_x_2024:
        /* <DEDUP_REMOVED lines=26> */
.L_x_2018:
[----:B0-----:R-:W-:Y:S01]  /*107d0*/  VIADD R0, R17, 0x20400 ;  /* 0x0002040011007836 */ /* 0x001fe20000000000 */
        /* <DEDUP_REMOVED lines=20> */
[----:B0-----:R-:W-:Y:S05]  /*10920*/  CALL.ABS.NOINC R2 ;  /* 0x0000000002007343 */ /* 0x001fea0003c00000 */
.L_x_2026:
[----:B---3--:R-:W-:Y:S05]  /*10930*/  BSYNC B6 ;  /* 0x0000000000067941 */ /* 0x008fea0003800000 */
.L_x_2025:
[----:B------:R-:W0:Y:S01]  /*10940*/  S2R R2, SR_TID.X ;  /* 0x0000000000027919 */ /* 0x000e220000002100 */
[----:B-1----:R-:W1:Y:S01]  /*10950*/  LDC R8, c[0x0][0x448] ;  /* 0x00011200ff087b82 */ /* 0x002e620000000800 */
[----:B------:R-:W-:Y:S01]  /*10960*/  USHF.R.S32.HI UR4, URZ, 0x1f, UR36 ;  /* 0x0000001f3f047899 */ /* 0x000fe20008011424 */
[----:B------:R-:W2:Y:S01]  /*10970*/  S2R R19, SR_TID.X ;  /* 0x0000000000137919 */ /* 0x000ea20000002100 */
[----:B------:R-:W-:Y:S01]  /*10980*/  ULDC.64 UR8, c[0x0][0x2d8] ;  /* 0x0000b60000087ab9 */ /* 0x000fe20000000a00 */
[----:B------:R-:W-:Y:S02]  /*10990*/  USHF.R.S32.HI UR7, URZ, 0x1f, UR43 ;  /* 0x0000001f3f077899 */ /* 0x000fe4000801142b */
[----:B------:R-:W-:Y:S01]  /*109a0*/  UIMAD UR6, UR4, UR8, URZ ;  /* 0x00000008040672a4 */ /* 0x000fe2000f8e023f */
[----:B------:R-:W3:Y:S01]  /*109b0*/  S2R R9, SR_TID.X ;  /* 0x0000000000097919 */ /* 0x000ee20000002100 */
        /* <DEDUP_REMOVED lines=12> */
[----:B0-----:R-:W-:Y:S01]  /*10a80*/  LOP3.LUT R2, R2, 0x7f, RZ, 0xc0, !PT ;  /* 0x0000007f02027812 */ /* 0x001fe200078ec0ff */
[----:B--2---:R-:W-:-:S03]  /*10a90*/  IMAD.SHL.U32 R19, R19, 0x10, RZ ;  /* 0x0000001013137824 */ /* 0x004fc600078e00ff */
[----:B------:R-:W-:Y:S01]  /*10aa0*/  SHF.R.U32.HI R2, RZ, 0x3, R2 ;  /* 0x00000003ff027819 */ /* 0x000fe20000011602 */
[----:B------:R-:W0:Y:S03]  /*10ab0*/  @P0 LDC R3, c[0x0][0x44c] ;  /* 0x00011300ff030b82 */ /* 0x000e260000000800 */
[----:B------:R-:W-:Y:S01]  /*10ac0*/  LOP3.LUT R19, R2, 0x70, R19, 0xf8, !PT ;  /* 0x0000007002137812 */ /* 0x000fe200078ef813 */
[----:B------:R-:W-:-:S04]  /*10ad0*/  IMAD.U32 R2, RZ, RZ, UR41 ;  /* 0x00000029ff027e24 */ /* 0x000fc8000f8e00ff */
[----:B------:R-:W1:Y:S01]  /*10ae0*/  @P0 LDC R0, c[0x0][0x450] ;  /* 0x00011400ff000b82 */ /* 0x000e620000000800 */
[----:B------:R-:W-:Y:S02]  /*10af0*/  IMAD R2, R2, 0x80, R19 ;  /* 0x0000008002027824 */ /* 0x000fe400078e0213 */
[----:B------:R-:W2:Y:S02]  /*10b00*/  S2R R19, SR_TID.X ;  /* 0x0000000000137919 */ /* 0x000ea40000002100 */
[----:B------:R-:W-:Y:S02]  /*10b10*/  IMAD.MOV.U32 R4, RZ, RZ, R2 ;  /* 0x000000ffff047224 */ /* 0x000fe400078e0002 */
[----:B0-----:R-:W-:-:S05]  /*10b20*/  @P0 IMAD.HI.U32 R3, R2, R3, RZ ;  /* 0x0000000302030227 */ /* 0x001fca00078e00ff */
[----:B-1----:R-:W-:Y:S01]  /*10b30*/  @P0 SHF.R.U32.HI R4, RZ, R0, R3 ;  /* 0x00000000ff040219 */ /* 0x002fe20000011603 */
[----:B------:R-:W-:Y:S01]  /*10b40*/  IMAD.U32 R3, RZ, RZ, UR6 ;  /* 0x00000006ff037e24 */ /* 0x000fe2000f8e00ff */
[----:B------:R-:W-:Y:S02]  /*10b50*/  ULDC.64 UR6, c[0x0][0x280] ;  /* 0x0000a00000067ab9 */ /* 0x000fe40000000a00 */
[--C-:B------:R-:W-:Y:S01]  /*10b60*/  SHF.R.S32.HI R5, RZ, 0x1f, R4.reuse ;  /* 0x0000001fff057819 */ /* 0x100fe20000011404 */
[----:B------:R-:W-:-:S04]  /*10b70*/  IMAD.MOV R0, RZ, RZ, -R4 ;  /* 0x000000ffff007224 */ /* 0x000fc800078e0a04 */
[----:B------:R-:W-:Y:S02]  /*10b80*/  IMAD R0, R8, R0, R2 ;  /* 0x0000000008007224 */ /* 0x000fe400078e0202 */
[----:B------:R-:W-:Y:S02]  /*10b90*/  IMAD.MOV.U32 R2, RZ, RZ, R6 ;  /* 0x000000ffff027224 */ /* 0x000fe400078e0006 */
[----:B------:R-:W-:Y:S02]  /*10ba0*/  IMAD R5, R5, UR4, RZ ;  /* 0x0000000405057c24 */ /* 0x000fe4000f8e02ff */
[----:B--2---:R-:W-:Y:S02]  /*10bb0*/  IMAD.SHL.U32 R10, R19, 0x10, RZ ;  /* 0x00000010130a7824 */ /* 0x004fe400078e00ff */
[----:B------:R-:W-:-:S03]  /*10bc0*/  IMAD.WIDE.U32 R2, R4, UR4, R2 ;  /* 0x0000000404027c25 */ /* 0x000fc6000f8e0002 */
[----:B------:R-:W-:Y:S01]  /*10bd0*/  LOP3.LUT R10, R10, 0x70, RZ, 0xc0, !PT ;  /* 0x000000700a0a7812 */ /* 0x000fe200078ec0ff */
[----:B------:R-:W-:Y:S01]  /*10be0*/  IMAD R5, R4, UR5, R5 ;  /* 0x0000000504057c24 */ /* 0x000fe2000f8e0205 */
[----:B------:R-:W-:Y:S01]  /*10bf0*/  SHF.R.S32.HI R4, RZ, 0x1f, R0 ;  /* 0x0000001fff047819 */ /* 0x000fe20000011400 */
[----:B------:R-:W-:Y:S01]  /*10c00*/  ULDC.64 UR4, c[0x0][0x2c8] ;  /* 0x0000b20000047ab9 */ /* 0x000fe20000000a00 */
[----:B------:R-:W-:Y:S01]  /*10c10*/  LOP3.LUT R10, R10, 0x80, RZ, 0xfc, !PT ;  /* 0x000000800a0a7812 */ /* 0x000fe200078efcff */
[----:B------:R-:W-:Y:S02]  /*10c20*/  IMAD.IADD R3, R3, 0x1, R5 ;  /* 0x0000000103037824 */ /* 0x000fe400078e0205 */
[----:B------:R-:W-:Y:S02]  /*10c30*/  IMAD R4, R4, UR4, RZ ;  /* 0x0000000404047c24 */ /* 0x000fe4000f8e02ff */
[----:B------:R-:W-:Y:S01]  /*10c40*/  IMAD.WIDE.U32 R2, R0, UR4, R2 ;  /* 0x0000000400027c25 */ /* 0x000fe2000f8e0002 */
[----:B------:R-:W-:-:S02]  /*10c50*/  ULDC UR4, c[0x0][0x2b8] ;  /* 0x0000ae0000047ab9 */ /* 0x000fc40000000800 */
[----:B------:R-:W-:Y:S01]  /*10c60*/  ISETP.GE.AND P0, PT, R10, UR4, PT ;  /* 0x000000040a007c0c */ /* 0x000fe2000bf06270 */
[----:B---3--:R-:W-:Y:S01]  /*10c70*/  IMAD.SHL.U32 R19, R9, 0x10, RZ ;  /* 0x0000001009137824 */ /* 0x008fe200078e00ff */
[----:B------:R0:W5:Y:S01]  /*10c80*/  LDL R10, [R1+0x2c] ;  /* 0x00002c00010a7983 */ /* 0x0001620000100800 */
[----:B------:R-:W-:-:S03]  /*10c90*/  IMAD R4, R0, UR5, R4 ;  /* 0x0000000500047c24 */ /* 0x000fc6000f8e0204 */
[----:B------:R-:W-:Y:S02]  /*10ca0*/  LOP3.LUT R19, R19, 0x70, RZ, 0xc0, !PT ;  /* 0x0000007013137812 */ /* 0x000fe400078ec0ff */
[----:B------:R-:W-:Y:S02]  /*10cb0*/  IADD3 R0, P2, R2, UR6, RZ ;  /* 0x0000000602007c10 */ /* 0x000fe4000ff5e0ff */
[----:B------:R-:W-:Y:S01]  /*10cc0*/  ISETP.GE.AND P1, PT, R19, UR4, PT ;  /* 0x0000000413007c0c */ /* 0x000fe2000bf26270 */
[----:B------:R-:W-:Y:S01]  /*10cd0*/  UMOV UR4, 0xffffffff ;  /* 0xffffffff00047882 */ /* 0x000fe20000000000 */
[----:B------:R-:W-:Y:S02]  /*10ce0*/  IADD3.X R2, R3, UR7, R4, P2, !PT ;  /* 0x0000000703027c10 */ /* 0x000fe400097fe404 */
[----:B0-----:R-:W-:Y:S09]  /*10cf0*/  BRA.DIV UR4, `(.L_x_2027) ;  /* 0x0000003604307947 */ /* 0x001ff2000b800000 */
[----:B------:R-:W0:Y:S01]  /*10d00*/  S2R R6, SR_TID.X ;  /* 0x0000000000067919 */ /* 0x000e220000002100 */
[----:B------:R-:W-:Y:S01]  /*10d10*/  IMAD.U32 R4, RZ, RZ, UR41 ;  /* 0x00000029ff047e24 */ /* 0x000fe2000f8e00ff */
[----:B------:R-:W-:Y:S01]  /*10d20*/  ULDC UR4, c[0x0][0x288] ;  /* 0x0000a20000047ab9 */ /* 0x000fe20000000800 */
[----:B------:R-:W1:Y:S01]  /*10d30*/  SHFL.IDX PT, R7, R0, RZ, 0x181f ;  /* 0x00181fff00077589 */ /* 0x000e6200000e0000 */
[----:B------:R-:W-:-:S03]  /*10d40*/  IMAD R3, R8, UR4, RZ ;  /* 0x0000000408037c24 */ /* 0x000fc6000f8e02ff */
[----:B------:R-:W-:Y:S01]  /*10d50*/  SHFL.IDX PT, R9, R2, 0x1, 0x181f ;  /* 0x00381f0002097f89 */ /* 0x000fe200000e0000 */
[----:B0-----:R-:W-:-:S04]  /*10d60*/  LOP3.LUT R6, R6, 0x7f, RZ, 0xc0, !PT ;  /* 0x0000007f06067812 */ /* 0x001fc800078ec0ff */
[----:B------:R-:W-:-:S05]  /*10d70*/  SHF.R.U32.HI R6, RZ, 0x3, R6 ;  /* 0x00000003ff067819 */ /* 0x000fca0000011606 */
[----:B------:R-:W-:Y:S02]  /*10d80*/  IMAD R4, R4, 0x80, R6 ;  /* 0x0000008004047824 */ /* 0x000fe400078e0206 */
[----:B------:R-:W0:Y:S02]  /*10d90*/  SHFL.IDX PT, R6, R2, RZ, 0x181f ;  /* 0x00181fff02067589 */ /* 0x000e2400000e0000 */
[C---:B------:R-:W-:Y:S01]  /*10da0*/  VIADD R5, R4.reuse, 0x10 ;  /* 0x0000001004057836 */ /* 0x040fe20000000000 */
[----:B------:R-:W-:-:S04]  /*10db0*/  ISETP.GE.AND P3, PT, R4, R3, PT ;  /* 0x000000030400720c */ /* 0x000fc80003f66270 */
[----:B------:R-:W-:Y:S02]  /*10dc0*/  ISETP.GE.AND P2, PT, R5, R3, PT ;  /* 0x000000030500720c */ /* 0x000fe40003f46270 */
[----:B------:R-:W2:Y:S07]  /*10dd0*/  SHFL.IDX PT, R5, R0, 0x1, 0x181f ;  /* 0x00381f0000057f89 */ /* 0x000eae00000e0000 */
[----:B-1----:R-:W-:-:S05]  /*10de0*/  @!P3 IADD3 R7, P4, R19, R7, RZ ;  /* 0x000000071307b210 */ /* 0x002fca0007f9e0ff */
[----:B0-----:R-:W-:-:S05]  /*10df0*/  @!P3 IMAD.X R6, RZ, RZ, R6, P4 ;  /* 0x000000ffff06b224 */ /* 0x001fca00020e0606 */
[----:B------:R-:W-:-:S04]  /*10e00*/  @!P3 LOP3.LUT R7, R7, R6, RZ, 0x3c, !PT ;  /* 0x000000060707b212 */ /* 0x000fc800078e3cff */
[----:B------:R-:W-:Y:S02]  /*10e10*/  @!P3 LOP3.LUT R6, R7, R6, RZ, 0x3c, !PT ;  /* 0x000000060706b212 */ /* 0x000fe400078e3cff */
        /* <DEDUP_REMOVED lines=48> */
[----:B-1----:R-:W-:Y:S01]  /*11120*/  @!P2 IMAD.X R6, RZ, RZ, R6, P3 ;  /* 0x000000ffff06a224 */ /* 0x002fe200018e0606 */
[----:B------:R-:W-:Y:S02]  /*11130*/  ISETP.GE.AND P3, PT, R5, R3, PT ;  /* 0x000000030500720c */ /* 0x000fe40003f66270 */
[----:B------:R-:W-:Y:S02]  /*11140*/  SHFL.IDX PT, R5, R2, 0x7, 0x181f ;  /* 0x00f81f0002057f89 */ /* 0x000fe400000e0000 */
[----:B------:R-:W-:-:S04]  /*11150*/  @!P2 LOP3.LUT R7, R7, R6, RZ, 0x3c, !PT ;  /* 0x000000060707a212 */ /* 0x000fc800078e3cff */
[----:B------:R-:W-:-:S04]  /*11160*/  @!P2 LOP3.LUT R6, R7, R6, RZ, 0x3c, !PT ;  /* 0x000000060706a212 */ /* 0x000fc800078e3cff */
[----:B------:R-:W-:-:S05]  /*11170*/  @!P2 LOP3.LUT R7, R7, R6, RZ, 0x3c, !PT ;  /* 0x000000060707a212 */ /* 0x000fca00078e3cff */
[----:B------:R-:W-:Y:S04]  /*11180*/  @!P2 LDGSTS.E.BYPASS.LTC128B.128 [R10+0x22c00], desc[UR46][R6.64], !P1 ;  /* 0x22c00000060aafae */ /* 0x000fe8000c901d6e */
[----:B------:R0:W-:Y:S04]  /*11190*/  @!P2 LDGSTS.E.BYPASS.LTC128B.128 [R10+0x26c00], desc[UR46][R6.64+0x80], !P0 ;  /* 0x26c00080060aafae */ /* 0x0001e8000c101d6e */
        /* <DEDUP_REMOVED lines=10> */
.L_x_2107:
        /* <DEDUP_REMOVED lines=11> */
.L_x_2029:
[----:B------:R-:W-:Y:S05]  /*112f0*/  BSYNC B0 ;  /* 0x0000000000007941 */ /* 0x000fea0003800000 */
.L_x_2028:
[----:B------:R-:W-:Y:S01]  /*11300*/  NOP ;  /* 0x0000000000007918 */ /* 0x000fe20000000000 */
[----:B------:R-:W-:-:S13]  /*11310*/  PLOP3.LUT P0, PT, PT, PT, PT, 0x80, 0x0 ;  /* 0x000000000000781c */ /* 0x000fda0003f0f070 */
.L_x_2030:
        /* <DEDUP_REMOVED lines=18> */
.L_x_2108:
[----:B------:R-:W-:Y:S05]  /*11440*/  BSYNC B0 ;  /* 0x0000000000007941 */ /* 0x000fea0003800000 */
.L_x_2031:
[----:B------:R-:W-:-:S06]  /*11450*/  UISETP.GE.AND UP0, UPT, UR40, 0x2, UPT ;  /* 0x000000022800788c */ /* 0x000fcc000bf06270 */
[----:B------:R-:W-:-:S13]  /*11460*/  PLOP3.LUT P0, PT, PT, PT, UP0, 0x80, 0x0 ;  /* 0x000000000000781c */ /* 0x000fda0003f0f008 */
[----:B------:R-:W-:Y:S05]  /*11470*/  @!P0 BRA `(.L_x_2033) ;  /* 0x0000001400608947 */ /* 0x000fea0003800000 */
[----:B--2---:R2:W5:Y:S01]  /*11480*/  LDL.LU R0, [R1+0xc] ;  /* 0x00000c0001007983 */ /* 0x0045620000300800 */
[----:B------:R-:W-:-:S03]  /*11490*/  UIADD3 UR4, UR40, -0x2, URZ ;  /* 0xfffffffe28047890 */ /* 0x000fc6000fffe03f */
[----:B------:R2:W5:Y:S03]  /*114a0*/  LDL.LU R3, [R1+0x4] ;  /* 0x0000040001037983 */ /* 0x0005660000300800 */
[----:B------:R-:W-:-:S07]  /*114b0*/  IMAD.U32 R2, RZ, RZ, UR4 ;  /* 0x00000004ff027e24 */ /* 0x000fce000f8e00ff */
.L_x_2055:
[----:B01----:R-:W3:Y:S01]  /*114c0*/  LDL R6, [R1+0x10] ;  /* 0x0000100001067983 */ /* 0x003ee20000100800 */
        /* <DEDUP_REMOVED lines=8> */
[----:B------:R0:W-:Y:S01]  /*11550*/  STL [R1+0x4], R10 ;  /* 0x0000040a01007387 */ /* 0x0001e20000100800 */
[----:B---3--:R-:W-:-:S13]  /*11560*/  LOP3.LUT P1, RZ, R6, 0x2, RZ, 0xc0, !PT ;  /* 0x0000000206ff7812 */ /* 0x008fda000782c0ff */
[----:B0-----:R-:W-:Y:S05]  /*11570*/  @!P1 BRA `(.L_x_2035) ;  /* 0x0000000800049947 */ /* 0x001fea0003800000 */
[----:B------:R-:W-:Y:S01]  /*11580*/  LOP3.LUT P1, RZ, R6, 0x1, RZ, 0xc0, !PT ;  /* 0x0000000106ff7812 */ /* 0x000fe2000782c0ff */
[----:B------:R-:W-:-:S12]  /*11590*/  IMAD.MOV.U32 R8, RZ, RZ, R2 ;  /* 0x000000ffff087224 */ /* 0x000fd800078e0002 */
[----:B------:R-:W-:Y:S05]  /*115a0*/  @!P1 BRA `(.L_x_2036) ;  /* 0x0000000000509947 */ /* 0x000fea0003800000 */
[----:B------:R-:W3:Y:S01]  /*115b0*/  LDL R12, [R1+0x18] ;  /* 0x00001800010c7983 */ /* 0x000ee20000100800 */
[----:B------:R-:W0:Y:S01]  /*115c0*/  LDC R7, c[0x0][0x43c] ;  /* 0x00010f00ff077b82 */ /* 0x000e220000000800 */
[----:B------:R-:W-:Y:S02]  /*115d0*/  ULDC.64 UR4, c[0x0][0x428] ;  /* 0x00010a0000047ab9 */ /* 0x000fe40000000a00 */
[----:B------:R-:W4:Y:S01]  /*115e0*/  LDL R11, [R1+0x14] ;  /* 0x00001400010b7983 */ /* 0x000f220000100800 */
[----:B0-----:R-:W-:-:S13]  /*115f0*/  ISETP.NE.AND P0, PT, R7, 0x1, PT ;  /* 0x000000010700780c */ /* 0x001fda0003f05270 */
[----:B------:R-:W0:Y:S02]  /*11600*/  @P0 LDC.64 R4, c[0x0][0x440] ;  /* 0x00011000ff040b82 */ /* 0x000e240000000a00 */
[----:B0-----:R-:W-:-:S04]  /*11610*/  @P0 IMAD.HI.U32 R6, R2, R4, RZ ;  /* 0x0000000402060227 */ /* 0x001fc800078e00ff */
[----:B------:R-:W-:Y:S01]  /*11620*/  IMAD.MOV.U32 R4, RZ, RZ, R2 ;  /* 0x000000ffff047224 */ /* 0x000fe200078e0002 */
[----:B------:R-:W-:-:S04]  /*11630*/  @P0 SHF.R.U32.HI R4, RZ, R5, R6 ;  /* 0x00000005ff040219 */ /* 0x000fc80000011606 */
[--C-:B------:R-:W-:Y:S01]  /*11640*/  SHF.R.S32.HI R5, RZ, 0x1f, R4.reuse ;  /* 0x0000001fff057819 */ /* 0x100fe20000011404 */
[----:B------:R-:W-:-:S04]  /*11650*/  IMAD.MOV R8, RZ, RZ, -R4 ;  /* 0x000000ffff087224 */ /* 0x000fc800078e0a04 */
[----:B------:R-:W-:Y:S02]  /*11660*/  IMAD R8, R7, R8, R2 ;  /* 0x0000000807087224 */ /* 0x000fe400078e0202 */
[----:B---3--:R-:W-:-:S04]  /*11670*/  IMAD R6, R12, UR4, RZ ;  /* 0x000000040c067c24 */ /* 0x008fc8000f8e02ff */
[C---:B----4-:R-:W-:Y:S02]  /*11680*/  IMAD R6, R11.reuse, UR5, R6 ;  /* 0x000000050b067c24 */ /* 0x050fe4000f8e0206 */
[----:B------:R-:W-:Y:S01]  /*11690*/  IMAD.WIDE.U32 R4, R11, UR4, R4 ;  /* 0x000000040b047c25 */ /* 0x000fe2000f8e0004 */
[----:B------:R-:W-:-:S03]  /*116a0*/  ULDC.64 UR4, c[0x0][0x418] ;  /* 0x0001060000047ab9 */ /* 0x000fc60000000a00 */
[----:B------:R-:W-:Y:S01]  /*116b0*/  IMAD.IADD R5, R6, 0x1, R5 ;  /* 0x0000000106057824 */ /* 0x000fe200078e0205 */
[----:B------:R-:W-:-:S04]  /*116c0*/  LEA R6, P0, R4, UR4, 0x2 ;  /* 0x0000000404067c11 */ /* 0x000fc8000f8010ff */
[----:B------:R-:W-:-:S05]  /*116d0*/  LEA.HI.X R7, R4, UR5, R5, 0x2, P0 ;  /* 0x0000000504077c11 */ /* 0x000fca00080f1405 */
[----:B------:R0:W5:Y:S04]  /*116e0*/  LDG.E R16, desc[UR46][R6.64] ;  /* 0x0000002e06107981 */ /* 0x000168000c1e1900 */
.L_x_2036:
[----:B0-----:R-:W-:Y:S01]  /*116f0*/  IMAD R6, R10, 0x8, R17 ;  /* 0x000000080a067824 */ /* 0x001fe200078e0211 */
[----:B------:R-:W-:Y:S01]  /*11700*/  SHF.L.U32 R5, R9, 0x1f, RZ ;  /* 0x0000001f09057819 */ /* 0x000fe200000006ff */
[----:B------:R-:W0:Y:S01]  /*11710*/  S2R R4, SR_TID.X ;  /* 0x0000000000047919 */ /* 0x000e220000002100 */
[----:B------:R-:W-:Y:S02]  /*11720*/  BSSY B1, `(.L_x_2037) ;  /* 0x0000005000017945 */ /* 0x000fe40003800000 */
[----:B------:R-:W1:Y:S01]  /*11730*/  SYNCS.PHASECHK.TRANS64.TRYWAIT P0, [R6+URZ+0x38880], R5 ;  /* 0x03888005060075a7 */ /* 0x000e62000800017f */
[----:B0-----:R-:W-:-:S04]  /*11740*/  LOP3.LUT R4, R4, 0x7f, RZ, 0xc0, !PT ;  /* 0x0000007f04047812 */ /* 0x001fc800078ec0ff */
[----:B------:R-:W-:Y:S01]  /*11750*/  ISETP.NE.AND P1, PT, R4, RZ, PT ;  /* 0x000000ff0400720c */ /* 0x000fe20003f25270 */
[----:B-1----:R-:W-:-:S12]  /*11760*/  @!P0 BRA `(.L_x_2038) ;  /* 0x0000003400748947 */ /* 0x002fd80003800000 */
.L_x_2109:
[----:B------:R-:W-:Y:S05]  /*11770*/  BSYNC B1 ;  /* 0x0000000000017941 */ /* 0x000fea0003800000 */
.L_x_2037:
        /* <DEDUP_REMOVED lines=9> */
.L_x_2040:
[----:B------:R-:W-:Y:S05]  /*11810*/  BSYNC B1 ;  /* 0x0000000000017941 */ /* 0x000fea0003800000 */
.L_x_2039:
[----:B------:R-:W3:Y:S01]  /*11820*/  LDL R4, [R1+0x4] ;  /* 0x0000040001047983 */ /* 0x000ee20000100800 */
        /* <DEDUP_REMOVED lines=9> */
[----:B---3--:R-:W-:-:S04]  /*118c0*/  IMAD R4, R4, 0x8000, R17 ;  /* 0x0000800004047824 */ /* 0x008fc800078e0211 */
[----:B------:R-:W-:-:S07]  /*118d0*/  VIADD R9, R4, 0x10400 ;  /* 0x0001040004097836 */ /* 0x000fce0000000000 */
.L_x_2041:
        /* <DEDUP_REMOVED lines=16> */
.L_x_2042:
        /* <DEDUP_REMOVED lines=13> */
.L_x_2110:
[----:B------:R-:W-:Y:S05]  /*11ab0*/  BSYNC B1 ;  /* 0x0000000000017941 */ /* 0x000fea0003800000 */
.L_x_2043:
        /* <DEDUP_REMOVED lines=11> */
.L_x_2046:
[----:B------:R-:W-:Y:S05]  /*11b70*/  BSYNC B1 ;  /* 0x0000000000017941 */ /* 0x000fea0003800000 */
.L_x_2045:
        /* <DEDUP_REMOVED lines=8> */
.L_x_2047:
        /* <DEDUP_REMOVED lines=15> */
.L_x_2048:
        /* <DEDUP_REMOVED lines=10> */
.L_x_2035:
[----:B------:R-:W-:Y:S05]  /*11d90*/  BSYNC B0 ;  /* 0x0000000000007941 */ /* 0x000fea0003800000 */
.L_x_2034:
[----:B------:R-:W-:-:S06]  /*11da0*/  UISETP.NE.AND UP0, UPT, UR39, 0x3, UPT ;  /* 0x000000032700788c */ /* 0x000fcc000bf05270 */
[----:B------:R-:W-:-:S13]  /*11db0*/  PLOP3.LUT P0, PT, PT, PT, UP0, 0x80, 0x0 ;  /* 0x000000000000781c */ /* 0x000fda0003f0f008 */
[----:B------:R-:W-:Y:S05]  /*11dc0*/  @!P0 BRA `(.L_x_2049) ;  /* 0x0000000000048947 */ /* 0x000fea0003800000 */
[----:B------:R-:W-:Y:S01]  /*11dd0*/  BPT.TRAP 0x1 ;  /* 0x000000040000795c */ /* 0x000fe20000300000 */
.L_x_2049:
        /* <DEDUP_REMOVED lines=8> */
.L_x_2111:
[----:B------:R-:W-:Y:S05]  /*11e60*/  BSYNC B0 ;  /* 0x0000000000007941 */ /* 0x000fea0003800000 */
.L_x_2050:
[----:B------:R-:W-:Y:S05]  /*11e70*/  @!P0 BRA `(.L_x_2052) ;  /* 0x0000000000048947 */ /* 0x000fea0003800000 */
[----:B------:R-:W-:Y:S01]  /*11e80*/  BPT.TRAP 0x1 ;  /* 0x000000040000795c */ /* 0x000fe20000300000 */
.L_x_2052:
[----:B0-----:R-:W-:Y:S01]  /*11e90*/  SHF.L.U32 R4, R0, 0x1f, RZ ;  /* 0x0000001f00047819 */ /* 0x001fe200000006ff */
[----:B------:R-:W-:-:S03]  /*11ea0*/  IMAD.SHL.U32 R0, R3, 0x8000, RZ ;  /* 0x0000800003007824 */ /* 0x000fc600078e00ff */
[----:B------:R-:W0:Y:S02]  /*11eb0*/  SYNCS.PHASECHK.TRANS64.TRYWAIT P1, [R19+URZ+0x38860], R4 ;  /* 0x03886004130075a7 */ /* 0x000e24000802017f */
[----:B0-----:R-:W-:Y:S05]  /*11ec0*/  @!P1 BRA `(.L_x_2053) ;  /* 0x0000002c00d89947 */ /* 0x001fea0003800000 */
.L_x_2112:
[----:B------:R-:W3:Y:S04]  /*11ed0*/  LDL R14, [R1+0x28] ;  /* 0x00002800010e7983 */ /* 0x000ee80000100800 */
[----:B------:R-:W4:Y:S04]  /*11ee0*/  LDL R13, [R1+0x8] ;  /* 0x00000800010d7983 */ /* 0x000f280000100800 */
[----:B------:R-:W4:Y:S01]  /*11ef0*/  LDL R12, [R1] ;  /* 0x00000000010c7983 */ /* 0x000f220000100800 */
[----:B------:R-:W-:Y:S01]  /*11f00*/  LOP3.LUT R3, R0, R18, RZ, 0xfc, !PT ;  /* 0x0000001200037212 */ /* 0x000fe200078efcff */
[----:B------:R-:W-:Y:S05]  /*11f10*/  WARPSYNC.ALL ;  /* 0x0000000000007948 */ /* 0x000fea0003800000 */
[----:B------:R-:W-:-:S05]  /*11f20*/  IMAD.IADD R3, R17, 0x1, R3 ;  /* 0x0000000111037824 */ /* 0x000fca00078e0203 */
[----:B------:R-:W0:Y:S02]  /*11f30*/  LDSM.16.MT88.4 R8, [R3+0x10400] ;  /* 0x010400000308783b */ /* 0x000e240000004200 */
[C-C-:B0-----:R-:W-:Y:S02]  /*11f40*/  PRMT R4, R8.reuse, 0x6420, R9.reuse ;  /* 0x0000642008047816 */ /* 0x141fe40000000009 */
        /* <DEDUP_REMOVED lines=158> */
.L_x_2054:
        /* <DEDUP_REMOVED lines=13> */
.L_x_2033:
        /* <DEDUP_REMOVED lines=18> */
.L_x_2057:
[----:B------:R-:W-:Y:S05]  /*12b20*/  BSYNC B0 ;  /* 0x0000000000007941 */ /* 0x000fea0003800000 */
.L_x_2056:
[----:B------:R-:W-:-:S06]  /*12b30*/  UISETP.NE.AND UP0, UPT, UR39, 0x3, UPT ;  /* 0x000000032700788c */ /* 0x000fcc000bf05270 */
[----:B------:R-:W-:-:S13]  /*12b40*/  PLOP3.LUT P1, PT, PT, PT, UP0, 0x80, 0x0 ;  /* 0x000000000000781c */ /* 0x000fda0003f2f008 */
[----:B------:R-:W-:Y:S05]  /*12b50*/  @!P1 BRA `(.L_x_2058) ;  /* 0x0000000000049947 */ /* 0x000fea0003800000 */
[----:B------:R-:W-:Y:S01]  /*12b60*/  BPT.TRAP 0x1 ;  /* 0x000000040000795c */ /* 0x000fe20000300000 */
.L_x_2058:
        /* <DEDUP_REMOVED lines=10> */
.L_x_2113:
[----:B------:R-:W-:Y:S05]  /*12c10*/  BSYNC B0 ;  /* 0x0000000000007941 */ /* 0x000fea0003800000 */
.L_x_2059:
[----:B------:R-:W-:Y:S05]  /*12c20*/  @!P2 BRA `(.L_x_2061) ;  /* 0x000000000004a947 */ /* 0x000fea0003800000 */
[----:B------:R-:W-:Y:S01]  /*12c30*/  BPT.TRAP 0x1 ;  /* 0x000000040000795c */ /* 0x000fe20000300000 */
.L_x_2061:
[----:B--2---:R-:W2:Y:S02]  /*12c40*/  LDL R0, [R1+0xc] ;  /* 0x00000c0001007983 */ /* 0x004ea40000100800 */
[----:B--2---:R-:W-:-:S04]  /*12c50*/  SHF.L.U32 R0, R0, 0x1f, RZ ;  /* 0x0000001f00007819 */ /* 0x004fc800000006ff */
[----:B------:R-:W2:Y:S02]  /*12c60*/  SYNCS.PHASECHK.TRANS64.TRYWAIT P1, [R2+URZ+0x38860], R0 ;  /* 0x03886000020075a7 */ /* 0x000ea4000802017f */
[----:B--2---:R-:W-:Y:S05]  /*12c70*/  @!P1 BRA `(.L_x_2062) ;  /* 0x0000002000949947 */ /* 0x004fea0003800000 */
.L_x_2114:
        /* <DEDUP_REMOVED lines=166> */
.L_x_2063:
[----:B------:R-:W2:Y:S01]  /*136e0*/  LDL.LU R3, [R1+0xc] ;  /* 0x00000c0001037983 */ /* 0x000ea20000300800 */
[----:B0-----:R0:W-:Y:S01]  /*136f0*/  SYNCS.ARRIVE.TRANS64.A1T0 RZ, [R2+URZ+0x38850], RZ ;  /* 0x038850ff02ff79a7 */ /* 0x0011e2000810003f */
[----:B-1----:R-:W-:Y:S01]  /*13700*/  VIADD R0, R19, 0x1 ;  /* 0x0000000113007836 */ /* 0x002fe20000000000 */
[----:B------:R-:W-:Y:S04]  /*13710*/  BAR.SYNC.DEFER_BLOCKING 0x2, 0x80 ;  /* 0x0082000000007b1d */ /* 0x000fe80000010000 */
[----:B------:R-:W-:Y:S01]  /*13720*/  ISETP.NE.AND P1, PT, R0, 0x2, PT ;  /* 0x000000020000780c */ /* 0x000fe20003f25270 */
[----:B0-----:R-:W-:-:S03]  /*13730*/  @!P0 VIADD R2, R2, 0x38880 ;  /* 0x0003888002028836 */ /* 0x001fc60000000000 */
[----:B------:R-:W-:Y:S02]  /*13740*/  SEL R0, R0, RZ, P1 ;  /* 0x000000ff00007207 */ /* 0x000fe40000800000 */
[----:B------:R-:W-:-:S03]  /*13750*/  @!P0 PRMT R2, RZ, 0x654, R2 ;  /* 0x00000654ff028816 */ /* 0x000fc60000000002 */
[----:B------:R0:W-:Y:S01]  /*13760*/  STL [R1+0x4], R0 ;  /* 0x0000040001007387 */ /* 0x0001e20000100800 */
[----:B------:R1:W-:Y:S02]  /*13770*/  @!P0 SYNCS.ARRIVE.TRANS64.RED.A1T0 RZ, [R2+URZ], RZ ;  /* 0x000000ff02ff89a7 */ /* 0x0003e4000810043f */
[----:B-1----:R-:W-:-:S04]  /*13780*/  SEL R2, RZ, 0x1, P1 ;  /* 0x00000001ff027807 */ /* 0x002fc80000800000 */
[----:B--2---:R-:W-:-:S05]  /*13790*/  LOP3.LUT R3, R3, R2, RZ, 0x3c, !PT ;  /* 0x0000000203037212 */ /* 0x004fca00078e3cff */
[----:B------:R0:W-:Y:S02]  /*137a0*/  STL [R1+0xc], R3 ;  /* 0x00000c0301007387 */ /* 0x0001e40000100800 */
.L_x_2008:
[----:B------:R-:W-:Y:S05]  /*137b0*/  BSYNC B7 ;  /* 0x0000000000077941 */ /* 0x000fea0003800000 */
.L_x_2006:
        /* <DEDUP_REMOVED lines=13> */
.L_x_2064:
        /* <DEDUP_REMOVED lines=8> */
.L_x_2065:
[----:B-1----:R-:W2:Y:S01]  /*13910*/  LDL R0, [R1+0x30] ;  /* 0x0000300001007983 */ /* 0x002ea20000100800 */
[----:B------:R-:W-:Y:S02]  /*13920*/  ULDC UR4, c[0x0][0xc38] ;  /* 0x00030e0000047ab9 */ /* 0x000fe40000000800 */
[----:B--2---:R-:W-:-:S13]  /*13930*/  ISETP.GE.AND P0, PT, R0, UR4, PT ;  /* 0x0000000400007c0c */ /* 0x004fda000bf06270 */
[----:B------:R-:W-:Y:S05]  /*13940*/  @!P0 BRA `(.L_x_2066) ;  /* 0xffffffb800b48947 */ /* 0x000fea000383ffff */
.L_x_2003:
        /* <DEDUP_REMOVED lines=12> */
.L_x_2115:
[----:B------:R-:W-:Y:S05]  /*13a10*/  BSYNC B0 ;  /* 0x0000000000007941 */ /* 0x000fea0003800000 */
.L_x_2067:
[----:B------:R-:W-:-:S03]  /*13a20*/  UMOV UR4, 0xffffffff ;  /* 0xffffffff00047882 */ /* 0x000fc60000000000 */
[----:B------:R-:W-:Y:S05]  /*13a30*/  BRA.DIV UR4, `(.L_x_2069) ;  /* 0x00000016044c7947 */ /* 0x000fea000b800000 */
[----:B------:R-:W1:Y:S02]  /*13a40*/  S2R R2, SR_TID.X ;  /* 0x0000000000027919 */ /* 0x000e640000002100 */
[----:B-1----:R-:W-:-:S04]  /*13a50*/  SHF.R.U32.HI R2, RZ, 0x5, R2 ;  /* 0x00000005ff027819 */ /* 0x002fc80000011602 */
[----:B------:R-:W-:-:S05]  /*13a60*/  LOP3.LUT R2, R2, 0x3, RZ, 0xc0, !PT ;  /* 0x0000000302027812 */ /* 0x000fca00078ec0ff */
[----:B------:R1:W2:Y:S02]  /*13a70*/  SHFL.IDX PT, R14, R2, RZ, 0x1f ;  /* 0x00001fff020e7589 */ /* 0x0002a400000e0000 */
.L_x_2118:
[----:B--2---:R-:W-:Y:S01]  /*13a80*/  ISETP.NE.AND P0, PT, R14, RZ, PT ;  /* 0x000000ff0e00720c */ /* 0x004fe20003f05270 */
[----:B------:R-:W-:-:S12]  /*13a90*/  BSSY B0, `(.L_x_2070) ;  /* 0x000002e000007945 */ /* 0x000fd80003800000 */
[----:B------:R-:W-:Y:S05]  /*13aa0*/  @P0 BRA `(.L_x_2071) ;  /* 0x0000000000b00947 */ /* 0x000fea0003800000 */
[----:B------:R-:W-:-:S03]  /*13ab0*/  UMOV UR4, 0xffffffff ;  /* 0xffffffff00047882 */ /* 0x000fc60000000000 */
[----:B------:R-:W-:Y:S05]  /*13ac0*/  BRA.DIV UR4, `(.L_x_2072) ;  /* 0x00000016045c7947 */ /* 0x000fea000b800000 */
[----:B------:R-:W-:-:S13]  /*13ad0*/  ELECT P6, URZ, PT ;  /* 0x00000000003f782f */ /* 0x000fda00038c0000 */
.L_x_2121:
[----:B------:R-:W-:Y:S05]  /*13ae0*/  @!P6 BRA `(.L_x_2071) ;  /* 0x0000000000a0e947 */ /* 0x000fea0003800000 */
[----:B------:R-:W-:-:S06]  /*13af0*/  ULOP3.LUT UR4, UR38, 0x2, URZ, 0xfc, !UPT ;  /* 0x0000000226047892 */ /* 0x000fcc000f8efc3f */
[----:B-1----:R-:W-:-:S05]  /*13b00*/  IMAD.U32 R2, RZ, RZ, UR4 ;  /* 0x00000004ff027e24 */ /* 0x002fca000f8e00ff */
[----:B------:R-:W-:-:S13]  /*13b10*/  ISETP.NE.AND P0, PT, R2, 0x3, PT ;  /* 0x000000030200780c */ /* 0x000fda0003f05270 */
[----:B------:R-:W-:Y:S05]  /*13b20*/  @!P0 BRA `(.L_x_2073) ;  /* 0x0000000000048947 */ /* 0x000fea0003800000 */
[----:B------:R-:W-:Y:S01]  /*13b30*/  BPT.TRAP 0x1 ;  /* 0x000000040000795c */ /* 0x000fe20000300000 */
.L_x_2073:
        /* <DEDUP_REMOVED lines=14> */
.L_x_2122:
[----:B------:R-:W1:Y:S02]  /*13c20*/  SYNCS.PHASECHK.TRANS64.TRYWAIT P1, [R7+URZ], R2 ;  /* 0x00000002070075a7 */ /* 0x000e64000802017f */
[----:B-1----:R-:W-:Y:S05]  /*13c30*/  @!P1 BRA `(.L_x_2075) ;  /* 0x0000001400349947 */ /* 0x002fea0003800000 */
.L_x_2123:
[----:B------:R-:W-:Y:S05]  /*13c40*/  @!P0 BRA `(.L_x_2076) ;  /* 0x0000000000048947 */ /* 0x000fea0003800000 */
[----:B------:R-:W-:Y:S01]  /*13c50*/  BPT.TRAP 0x1 ;  /* 0x000000040000795c */ /* 0x000fe20000300000 */
.L_x_2076:
[----:B------:R-:W2:Y:S02]  /*13c60*/  LDL.LU R4, [R1+0x4] ;  /* 0x0000040001047983 */ /* 0x000ea40000300800 */
[----:B--2---:R-:W-:-:S04]  /*13c70*/  IMAD R4, R4, 0x8, R0 ;  /* 0x0000000804047824 */ /* 0x004fc800078e0200 */
[----:B------:R-:W2:Y:S02]  /*13c80*/  SYNCS.PHASECHK.TRANS64.TRYWAIT P1, [R4+URZ+0x38860], R5 ;  /* 0x03886005040075a7 */ /* 0x000ea4000802017f */
[----:B--2---:R-:W-:Y:S05]  /*13c90*/  @!P1 BRA `(.L_x_2077) ;  /* 0x0000001400309947 */ /* 0x004fea0003800000 */
.L_x_2124:
[----:B------:R-:W-:Y:S05]  /*13ca0*/  @!P0 BRA `(.L_x_2078) ;  /* 0x0000000000048947 */ /* 0x000fea0003800000 */
[----:B------:R-:W-:Y:S01]  /*13cb0*/  BPT.TRAP 0x1 ;  /* 0x000000040000795c */ /* 0x000fe20000300000 */
.L_x_2078:
[----:B------:R-:W-:-:S04]  /*13cc0*/  IMAD R3, R3, 0x8, R0 ;  /* 0x0000000803037824 */ /* 0x000fc800078e0200 */
[----:B------:R-:W3:Y:S02]  /*13cd0*/  SYNCS.PHASECHK.TRANS64.TRYWAIT P1, [R3+URZ+0x38860], R2 ;  /* 0x03886002030075a7 */ /* 0x000ee4000802017f */
[----:B---3--:R-:W-:Y:S05]  /*13ce0*/  @!P1 BRA `(.L_x_2079) ;  /* 0x0000001400309947 */ /* 0x008fea0003800000 */
.L_x_2125:
[----:B------:R-:W-:Y:S05]  /*13cf0*/  @!P0 BRA `(.L_x_2080) ;  /* 0x0000000000048947 */ /* 0x000fea0003800000 */
[----:B------:R-:W-:Y:S01]  /*13d00*/  BPT.TRAP 0x1 ;  /* 0x000000040000795c */ /* 0x000fe20000300000 */
.L_x_2080:
[----:B------:R-:W4:Y:S02]  /*13d10*/  SYNCS.PHASECHK.TRANS64.TRYWAIT P0, [R4+URZ+0x38880], R5 ;  /* 0x03888005040075a7 */ /* 0x000f24000800017f */
[----:B----4-:R-:W-:Y:S05]  /*13d20*/  @!P0 BRA `(.L_x_2081) ;  /* 0x0000001400348947 */ /* 0x010fea0003800000 */
.L_x_2082:
[----:B------:R0:W0:Y:S02]  /*13d30*/  SYNCS.PHASECHK.TRANS64.TRYWAIT P0, [R3+URZ+0x38880], R2 ;  /* 0x03888002030075a7 */ /* 0x000024000800017f */
[----:B0-----:R-:W-:Y:S05]  /*13d40*/  @!P0 NANOSLEEP.SYNCS 0x989680 ;  /* 0x009896800000895d */ /* 0x001fea0003900000 */
[----:B------:R-:W0:Y:S02]  /*13d50*/  @!P0 SYNCS.PHASECHK.TRANS64 P0, [R3+URZ+0x38880], R2 ;  /* 0x03888002030085a7 */ /* 0x000e24000800007f */
[----:B0-----:R-:W-:Y:S05]  /*13d60*/  @!P0 BRA `(.L_x_2082) ;  /* 0xfffffffc00f08947 */ /* 0x001fea000383ffff */
.L_x_2071:
[----:B------:R-:W-:Y:S05]  /*13d70*/  BSYNC B0 ;  /* 0x0000000000007941 */ /* 0x000fea0003800000 */
.L_x_2070:
[----:B------:R-:W-:Y:S05]  /*13d80*/  EXIT ;  /* 0x000000000000794d */ /* 0x000fea0003800000 */
.L_x_1953:
[----:B0-----:R-:W-:-:S04]  /*13d90*/  IMAD.U32 R3, RZ, RZ, UR41 ;  /* 0x00000029ff037e24 */ /* 0x001fc8000f8e00ff */
[----:B------:R0:W1:Y:S03]  /*13da0*/  SYNCS.PHASECHK.TRANS64.TRYWAIT P1, [R3+URZ+0x38800], R6 ;  /* 0x03880006030075a7 */ /* 0x000066000802017f */
[----:B-1----:R-:W-:Y:S05]  /*13db0*/  @!P1 NANOSLEEP.SYNCS 0x989680 ;  /* 0x009896800000995d */ /* 0x002fea0003900000 */
[----:B------:R-:W1:Y:S02]  /*13dc0*/  @!P1 SYNCS.PHASECHK.TRANS64 P1, [R3+URZ+0x38800], R6 ;  /* 0x03880006030095a7 */ /* 0x000e64000802007f */
[----:B-1----:R-:W-:Y:S05]  /*13dd0*/  @!P1 BRA `(.L_x_1953) ;  /* 0xfffffffc00ec9947 */ /* 0x002fea000383ffff */
[----:B------:R-:W-:Y:S05]  /*13de0*/  BRA `(.L_x_2083) ;  /* 0xfffffedc008c7947 */ /* 0x000fea000383ffff */
.L_x_1957:
[----:B-1----:R1:W2:Y:S02]  /*13df0*/  SYNCS.PHASECHK.TRANS64.TRYWAIT P2, [R2+URZ+0x38830], R3 ;  /* 0x03883003020075a7 */ /* 0x0022a4000804017f */
[----:B--2---:R-:W-:Y:S05]  /*13e00*/  @!P2 NANOSLEEP.SYNCS 0x989680 ;  /* 0x009896800000a95d */ /* 0x004fea0003900000 */
[----:B------:R-:W2:Y:S02]  /*13e10*/  @!P2 SYNCS.PHASECHK.TRANS64 P2, [R2+URZ+0x38830], R3 ;  /* 0x038830030200a5a7 */ /* 0x000ea4000804007f */
[----:B--2---:R-:W-:Y:S05]  /*13e20*/  @!P2 BRA `(.L_x_1957) ;  /* 0xfffffffc00f0a947 */ /* 0x004fea000383ffff */
[----:B------:R-:W-:Y:S05]  /*13e30*/  BRA `(.L_x_1956) ;  /* 0xfffffedc00b07947 */ /* 0x000fea000383ffff */
.L_x_1962:
[----:B-1----:R-:W-:-:S04]  /*13e40*/  IMAD.U32 R7, RZ, RZ, UR6 ;  /* 0x00000006ff077e24 */ /* 0x002fc8000f8e00ff */
[----:B------:R1:W2:Y:S03]  /*13e50*/  SYNCS.PHASECHK.TRANS64.TRYWAIT P3, [R7+URZ+0x38830], R6 ;  /* 0x03883006070075a7 */ /* 0x0002a6000806017f */
[----:B--2---:R-:W-:Y:S05]  /*13e60*/  @!P3 NANOSLEEP.SYNCS 0x989680 ;  /* 0x009896800000b95d */ /* 0x004fea0003900000 */
[----:B------:R-:W2:Y:S02]  /*13e70*/  @!P3 SYNCS.PHASECHK.TRANS64 P3, [R7+URZ+0x38830], R6 ;  /* 0x038830060700b5a7 */ /* 0x000ea4000806007f */
[----:B--2---:R-:W-:Y:S05]  /*13e80*/  @!P3 BRA `(.L_x_1962) ;  /* 0xfffffffc00ecb947 */ /* 0x004fea000383ffff */
[----:B------:R-:W-:Y:S05]  /*13e90*/  BRA `(.L_x_1959) ;  /* 0xffffff0c005c7947 */ /* 0x000fea000383ffff */
.L_x_1966:
[----:B-1----:R-:W-:-:S04]  /*13ea0*/  IMAD.U32 R7, RZ, RZ, UR6 ;  /* 0x00000006ff077e24 */ /* 0x002fc8000f8e00ff */
[----:B------:R1:W2:Y:S03]  /*13eb0*/  SYNCS.PHASECHK.TRANS64.TRYWAIT P3, [R7+URZ+0x38850], R6 ;  /* 0x03885006070075a7 */ /* 0x0002a6000806017f */
[----:B--2---:R-:W-:Y:S05]  /*13ec0*/  @!P3 NANOSLEEP.SYNCS 0x989680 ;  /* 0x009896800000b95d */ /* 0x004fea0003900000 */
[----:B------:R-:W2:Y:S02]  /*13ed0*/  @!P3 SYNCS.PHASECHK.TRANS64 P3, [R7+URZ+0x38850], R6 ;  /* 0x038850060700b5a7 */ /* 0x000ea4000806007f */
[----:B--2---:R-:W-:Y:S05]  /*13ee0*/  @!P3 BRA `(.L_x_1966) ;  /* 0xfffffffc00ecb947 */ /* 0x004fea000383ffff */
[----:B------:R-:W-:Y:S05]  /*13ef0*/  BRA `(.L_x_1963) ;  /* 0xffffff1000307947 */ /* 0x000fea000383ffff */
.L_x_1973:
[----:B-1----:R-:W-:-:S04]  /*13f00*/  IMAD.U32 R7, RZ, RZ, UR6 ;  /* 0x00000006ff077e24 */ /* 0x002fc8000f8e00ff */
[----:B------:R1:W2:Y:S03]  /*13f10*/  SYNCS.PHASECHK.TRANS64.TRYWAIT P2, [R7+URZ+0x38830], R6 ;  /* 0x03883006070075a7 */ /* 0x0002a6000804017f */
[----:B--2---:R-:W-:Y:S05]  /*13f20*/  @!P2 NANOSLEEP.SYNCS 0x989680 ;  /* 0x009896800000a95d */ /* 0x004fea0003900000 */
[----:B------:R-:W2:Y:S02]  /*13f30*/  @!P2 SYNCS.PHASECHK.TRANS64 P2, [R7+URZ+0x38830], R6 ;  /* 0x038830060700a5a7 */ /* 0x000ea4000804007f */
[----:B--2---:R-:W-:Y:S05]  /*13f40*/  @!P2 BRA `(.L_x_1973) ;  /* 0xfffffffc00eca947 */ /* 0x004fea000383ffff */
[----:B------:R-:W-:Y:S05]  /*13f50*/  BRA `(.L_x_1970) ;  /* 0xffffff4000647947 */ /* 0x000fea000383ffff */
.L_x_1977:
[----:B-1----:R-:W-:-:S04]  /*13f60*/  IMAD.U32 R7, RZ, RZ, UR6 ;  /* 0x00000006ff077e24 */ /* 0x002fc8000f8e00ff */
[----:B------:R1:W2:Y:S03]  /*13f70*/  SYNCS.PHASECHK.TRANS64.TRYWAIT P2, [R7+URZ+0x38850], R6 ;  /* 0x03885006070075a7 */ /* 0x0002a6000804017f */
[----:B--2---:R-:W-:Y:S05]  /*13f80*/  @!P2 NANOSLEEP.SYNCS 0x989680 ;  /* 0x009896800000a95d */ /* 0x004fea0003900000 */
[----:B------:R-:W2:Y:S02]  /*13f90*/  @!P2 SYNCS.PHASECHK.TRANS64 P2, [R7+URZ+0x38850], R6 ;  /* 0x038850060700a5a7 */ /* 0x000ea4000804007f */
[----:B--2---:R-:W-:Y:S05]  /*13fa0*/  @!P2 BRA `(.L_x_1977) ;  /* 0xfffffffc00eca947 */ /* 0x004fea000383ffff */
[----:B------:R-:W-:Y:S05]  /*13fb0*/  BRA `(.L_x_1974) ;  /* 0xffffff44002c7947 */ /* 0x000fea000383ffff */
.L_x_1983:
[----:B-1----:R-:W-:-:S04]  /*13fc0*/  IMAD.U32 R5, RZ, RZ, UR11 ;  /* 0x0000000bff057e24 */ /* 0x002fc8000f8e00ff */
[----:B------:R1:W2:Y:S03]  /*13fd0*/  SYNCS.PHASECHK.TRANS64.TRYWAIT P1, [R5+URZ+0x38850], R0 ;  /* 0x03885000050075a7 */ /* 0x0002a6000802017f */
[----:B--2---:R-:W-:Y:S05]  /*13fe0*/  @!P1 NANOSLEEP.SYNCS 0x989680 ;  /* 0x009896800000995d */ /* 0x004fea0003900000 */
[----:B------:R-:W2:Y:S02]  /*13ff0*/  @!P1 SYNCS.PHASECHK.TRANS64 P1, [R5+URZ+0x38850], R0 ;  /* 0x03885000050095a7 */ /* 0x000ea4000802007f */
[----:B--2---:R-:W-:Y:S05]  /*14000*/  @!P1 BRA `(.L_x_1983) ;  /* 0xfffffffc00ec9947 */ /* 0x004fea000383ffff */
[----:B------:R-:W-:Y:S05]  /*14010*/  BRA `(.L_x_1982) ;  /* 0xffffff6800d07947 */ /* 0x000fea000383ffff */
.L_x_2017:
[----:B------:R-:W-:Y:S02]  /*14020*/  IMAD.MOV.U32 R13, RZ, RZ, R0 ;  /* 0x000000ffff0d7224 */ /* 0x000fe400078e0000 */
[----:B------:R-:W-:Y:S02]  /*14030*/  IMAD.MOV.U32 R12, RZ, RZ, RZ ;  /* 0x000000ffff0c7224 */ /* 0x000fe400078e00ff */
[----:B------:R-:W-:Y:S02]  /*14040*/  IMAD.MOV.U32 R11, RZ, RZ, 0x1f ;  /* 0x0000001fff0b7424 */ /* 0x000fe400078e00ff */
[----:B------:R-:W-:-:S07]  /*14050*/  IMAD.MOV.U32 R15, RZ, RZ, -0x1 ;  /* 0xffffffffff0f7424 */ /* 0x000fce00078e00ff */
[----:B-1----:R-:W-:Y:S05]  /*14060*/  WARPSYNC.COLLECTIVE R15, `(.L_x_2084) ;  /* 0x000000000f087348 */ /* 0x002fea0003c00000 */
[----:B------:R0:W2:Y:S02]  /*14070*/  SHFL.IDX P6, R14, R13, R12, R11 ;  /* 0x0000000c0d0e7389 */ /* 0x0000a400000c000b */
[----:B012---:R-:W-:Y:S01]  /*14080*/  ENDCOLLECTIVE ;  /* 0x000000000000791b */ /* 0x007fe20003800000 */
.L_x_2084:
[----:B------:R-:W-:Y:S05]  /*14090*/  BRA `(.L_x_2085) ;  /* 0xffffffc000207947 */ /* 0x000fea000383ffff */
.L_x_2019:
[----:B------:R-:W-:Y:S01]  /*140a0*/  BSSY B0, `(.L_x_2086) ;  /* 0x0000006000007945 */ /* 0x000fe20003800000 */
[----:B------:R-:W-:-:S07]  /*140b0*/  IMAD.MOV.U32 R15, RZ, RZ, -0x1 ;  /* 0xffffffffff0f7424 */ /* 0x000fce00078e00ff */
[----:B-1----:R-:W-:Y:S05]  /*140c0*/  WARPSYNC.COLLECTIVE R15, `(.L_x_2087) ;  /* 0x000000000f0c7348 */ /* 0x002fea0003c00000 */
[----:B------:R-:W-:Y:S02]  /*140d0*/  ELECT P6, UR62, PT ;  /* 0x00000000003e782f */ /* 0x000fe400038c0000 */
[----:B------:R-:W-:Y:S01]  /*140e0*/  MOV R14, UR62 ;  /* 0x0000003e000e7c02 */ /* 0x000fe20008000f00 */
[----:B-1----:R-:W-:Y:S10]  /*140f0*/  ENDCOLLECTIVE ;  /* 0x000000000000791b */ /* 0x002ff40003800000 */
.L_x_2087:
[----:B------:R-:W-:Y:S05]  /*14100*/  BSYNC B0 ;  /* 0x0000000000007941 */ /* 0x000fea0003800000 */
.L_x_2086:
[----:B------:R-:W-:Y:S05]  /*14110*/  BRA `(.L_x_2088) ;  /* 0xffffffc000307947 */ /* 0x000fea000383ffff */
.L_x_2021:
[----:B0-----:R0:W2:Y:S02]  /*14120*/  SYNCS.PHASECHK.TRANS64.TRYWAIT P1, [R4+URZ+0x38880], R3 ;  /* 0x03888003040075a7 */ /* 0x0010a4000802017f */
[----:B--2---:R-:W-:Y:S05]  /*14130*/  @!P1 NANOSLEEP.SYNCS 0x989680 ;  /* 0x009896800000995d */ /* 0x004fea0003900000 */
[----:B------:R-:W2:Y:S02]  /*14140*/  @!P1 SYNCS.PHASECHK.TRANS64 P1, [R4+URZ+0x38880], R3 ;  /* 0x03888003040095a7 */ /* 0x000ea4000802007f */
[----:B--2---:R-:W-:Y:S05]  /*14150*/  @!P1 BRA `(.L_x_2021) ;  /* 0xfffffffc00f09947 */ /* 0x004fea000383ffff */
[----:B------:R-:W-:Y:S05]  /*14160*/  BRA `(.L_x_2089) ;  /* 0xffffffc000907947 */ /* 0x000fea000383ffff */
.L_x_2023:
[----:B--2---:R2:W3:Y:S02]  /*14170*/  SYNCS.PHASECHK.TRANS64.TRYWAIT P1, [R4+URZ+0x38840], R3 ;  /* 0x03884003040075a7 */ /* 0x0044e4000802017f */
[----:B---3--:R-:W-:Y:S05]  /*14180*/  @!P1 NANOSLEEP.SYNCS 0x989680 ;  /* 0x009896800000995d */ /* 0x008fea0003900000 */
[----:B------:R-:W3:Y:S02]  /*14190*/  @!P1 SYNCS.PHASECHK.TRANS64 P1, [R4+URZ+0x38840], R3 ;  /* 0x03884003040095a7 */ /* 0x000ee4000802007f */
[----:B---3--:R-:W-:Y:S05]  /*141a0*/  @!P1 BRA `(.L_x_2023) ;  /* 0xfffffffc00f09947 */ /* 0x008fea000383ffff */
[----:B------:R-:W-:Y:S05]  /*141b0*/  BRA `(.L_x_2090) ;  /* 0xffffffc000fc7947 */ /* 0x000fea000383ffff */
.L_x_2027:
[----:B------:R-:W-:Y:S01]  /*141c0*/  IMAD.MOV.U32 R13, RZ, RZ, R2 ;  /* 0x000000ffff0d7224 */ /* 0x000fe200078e0002 */
[----:B------:R-:W-:Y:S01]  /*141d0*/  LOP3.LUT R9, R9, 0x7f, RZ, 0xc0, !PT ;  /* 0x0000007f09097812 */ /* 0x000fe200078ec0ff */
[----:B------:R-:W-:Y:S02]  /*141e0*/  IMAD.MOV.U32 R12, RZ, RZ, RZ ;  /* 0x000000ffff0c7224 */ /* 0x000fe400078e00ff */
[----:B------:R-:W-:Y:S01]  /*141f0*/  IMAD.MOV.U32 R11, RZ, RZ, 0x181f ;  /* 0x0000181fff0b7424 */ /* 0x000fe200078e00ff */
[----:B------:R-:W-:Y:S01]  /*14200*/  SHF.R.U32.HI R5, RZ, 0x3, R9 ;  /* 0x00000003ff057819 */ /* 0x000fe20000011609 */
[----:B------:R-:W-:Y:S02]  /*14210*/  IMAD.MOV.U32 R15, RZ, RZ, -0x1 ;  /* 0xffffffffff0f7424 */ /* 0x000fe400078e00ff */
[----:B------:R-:W-:-:S07]  /*14220*/  IMAD.U32 R4, RZ, RZ, UR41 ;  /* 0x00000029ff047e24 */ /* 0x000fce000f8e00ff */
[----:B-----5:R-:W-:Y:S05]  /*14230*/  WARPSYNC.COLLECTIVE R15, `(.L_x_2091) ;  /* 0x000000000f087348 */ /* 0x020fea0003c00000 */
[----:B------:R0:W1:Y:S02]  /*14240*/  SHFL.IDX P6, R14, R13, R12, R11 ;  /* 0x0000000c0d0e7389 */ /* 0x00006400000c000b */
[----:B01---5:R-:W-:Y:S01]  /*14250*/  ENDCOLLECTIVE ;  /* 0x000000000000791b */ /* 0x023fe20003800000 */
.L_x_2091:
[----:B------:R-:W-:-:S04]  /*14260*/  IMAD R4, R4, 0x80, R5 ;  /* 0x0000008004047824 */ /* 0x000fc800078e0205 */
[----:B------:R-:W-:Y:S02]  /*14270*/  VIADD R5, R4, 0x10 ;  /* 0x0000001004057836 */ /* 0x000fe40000000000 */
[----:B------:R-:W-:Y:S02]  /*14280*/  IMAD.MOV.U32 R13, RZ, RZ, R0 ;  /* 0x000000ffff0d7224 */ /* 0x000fe400078e0000 */
[----:B------:R-:W-:-:S07]  /*14290*/  IMAD.MOV.U32 R6, RZ, RZ, R14 ;  /* 0x000000ffff067224 */ /* 0x000fce00078e000e */
[----:B------:R-:W-:Y:S05]  /*142a0*/  WARPSYNC.COLLECTIVE R15, `(.L_x_2092) ;  /* 0x000000000f087348 */ /* 0x000fea0003c00000 */
[----:B------:R0:W1:Y:S02]  /*142b0*/  SHFL.IDX P6, R14, R13, R12, R11 ;  /* 0x0000000c0d0e7389 */ /* 0x00006400000c000b */
[----:B01----:R-:W-:Y:S01]  /*142c0*/  ENDCOLLECTIVE ;  /* 0x000000000000791b */ /* 0x003fe20003800000 */
.L_x_2092:
        /* <DEDUP_REMOVED lines=9> */
.L_x_2093:
        /* <DEDUP_REMOVED lines=10> */
.L_x_2094:
        /* <DEDUP_REMOVED lines=12> */
.L_x_2095:
[----:B------:R-:W-:-:S05]  /*144c0*/  @!P2 IADD3 R8, P4, R19, R5, RZ ;  /* 0x000000051308a210 */ /* 0x000fca0007f9e0ff */
[----:B------:R-:W-:Y:S02]  /*144d0*/  @!P2 IMAD.X R5, RZ, RZ, R9, P4 ;  /* 0x000000ffff05a224 */ /* 0x000fe400020e0609 */
[----:B------:R-:W-:Y:S02]  /*144e0*/  @!P2 IMAD.MOV.U32 R6, RZ, RZ, R8 ;  /* 0x000000ffff06a224 */ /* 0x000fe400078e0008 */
[----:B------:R-:W-:Y:S02]  /*144f0*/  @!P2 IMAD.MOV.U32 R7, RZ, RZ, R5 ;  /* 0x000000ffff07a224 */ /* 0x000fe400078e0005 */
[----:B------:R-:W-:Y:S02]  /*14500*/  IMAD.MOV.U32 R13, RZ, RZ, R0 ;  /* 0x000000ffff0d7224 */ /* 0x000fe400078e0000 */
[C---:B------:R-:W-:Y:S01]  /*14510*/  VIADD R5, R4.reuse, 0x20 ;  /* 0x0000002004057836 */ /* 0x040fe20000000000 */
[----:B------:R-:W-:Y:S01]  /*14520*/  @!PT LDS RZ, [RZ] ;  /* 0x00000000fffff984 */ /* 0x000fe20000000800 */
[----:B------:R-:W-:Y:S01]  /*14530*/  @!PT LDS RZ, [RZ] ;  /* 0x00000000fffff984 */ /* 0x000fe20000000800 */
[----:B------:R-:W-:Y:S01]  /*14540*/  @!PT LDS RZ, [RZ] ;  /* 0x00000000fffff984 */ /* 0x000fe20000000800 */
[----:B------:R-:W-:Y:S01]  /*14550*/  @!P2 LDGSTS.E.BYPASS.LTC128B.128 [R10+0x20c00], desc[UR46][R6.64], !P1 ;  /* 0x20c00000060aafae */ /* 0x000fe2000c901d6e */
[----:B------:R-:W-:-:S03]  /*14560*/  VIADD R8, R4, 0x60 ;  /* 0x0000006004087836 */ /* 0x000fc60000000000 */
[----:B------:R0:W-:Y:S01]  /*14570*/  @!P2 LDGSTS.E.BYPASS.LTC128B.128 [R10+0x24c00], desc[UR46][R6.64+0x80], !P0 ;  /* 0x24c00080060aafae */ /* 0x0001e2000c101d6e */
[----:B------:R-:W-:Y:S01]  /*14580*/  ISETP.GE.AND P2, PT, R5, R3, PT ;  /* 0x000000030500720c */ /* 0x000fe20003f46270 */
[----:B------:R-:W-:Y:S02]  /*14590*/  VIADD R5, R4, 0x30 ;  /* 0x0000003004057836 */ /* 0x000fe40000000000 */
[----:B0-----:R-:W-:-:S10]  /*145a0*/  IMAD.MOV.U32 R6, RZ, RZ, R14 ;  /* 0x000000ffff067224 */ /* 0x001fd400078e000e */
[----:B------:R-:W-:Y:S05]  /*145b0*/  WARPSYNC.COLLECTIVE R15, `(.L_x_2096) ;  /* 0x000000000f087348 */ /* 0x000fea0003c00000 */
[----:B------:R0:W1:Y:S02]  /*145c0*/  SHFL.IDX P6, R14, R13, R12, R11 ;  /* 0x0000000c0d0e7389 */ /* 0x00006400000c000b */
[----:B01----:R-:W-:Y:S01]  /*145d0*/  ENDCOLLECTIVE ;  /* 0x000000000000791b */ /* 0x003fe20003800000 */
.L_x_2096:
[----:B------:R-:W-:Y:S02]  /*145e0*/  IMAD.MOV.U32 R13, RZ, RZ, R2 ;  /* 0x000000ffff0d7224 */ /* 0x000fe400078e0002 */
[----:B------:R-:W-:Y:S02]  /*145f0*/  IMAD.MOV.U32 R12, RZ, RZ, 0x3 ;  /* 0x00000003ff0c7424 */ /* 0x000fe400078e00ff */
[----:B------:R-:W-:-:S07]  /*14600*/  IMAD.MOV.U32 R7, RZ, RZ, R14 ;  /* 0x000000ffff077224 */ /* 0x000fce00078e000e */
[----:B------:R-:W-:Y:S05]  /*14610*/  WARPSYNC.COLLECTIVE R15, `(.L_x_2097) ;  /* 0x000000000f087348 */ /* 0x000fea0003c00000 */
[----:B------:R0:W1:Y:S02]  /*14620*/  SHFL.IDX P6, R14, R13, R12, R11 ;  /* 0x0000000c0d0e7389 */ /* 0x00006400000c000b */
[----:B01----:R-:W-:Y:S01]  /*14630*/  ENDCOLLECTIVE ;  /* 0x000000000000791b */ /* 0x003fe20003800000 */
.L_x_2097:
        /* <DEDUP_REMOVED lines=17> */
.L_x_2098:
[----:B------:R-:W-:Y:S02]  /*14750*/  IMAD.MOV.U32 R13, RZ, RZ, R2 ;  /* 0x000000ffff0d7224 */ /* 0x000fe400078e0002 */
[----:B------:R-:W-:Y:S02]  /*14760*/  IMAD.MOV.U32 R12, RZ, RZ, 0x4 ;  /* 0x00000004ff0c7424 */ /* 0x000fe400078e00ff */
[----:B------:R-:W-:-:S07]  /*14770*/  IMAD.MOV.U32 R7, RZ, RZ, R14 ;  /* 0x000000ffff077224 */ /* 0x000fce00078e000e */
[----:B------:R-:W-:Y:S05]  /*14780*/  WARPSYNC.COLLECTIVE R15, `(.L_x_2099) ;  /* 0x000000000f087348 */ /* 0x000fea0003c00000 */
[----:B------:R0:W1:Y:S02]  /*14790*/  SHFL.IDX P6, R14, R13, R12, R11 ;  /* 0x0000000c0d0e7389 */ /* 0x00006400000c000b */
[----:B01----:R-:W-:Y:S01]  /*147a0*/  ENDCOLLECTIVE ;  /* 0x000000000000791b */ /* 0x003fe20003800000 */
.L_x_2099:
        /* <DEDUP_REMOVED lines=17> */
.L_x_2100:
[----:B------:R-:W-:Y:S02]  /*148c0*/  IMAD.MOV.U32 R13, RZ, RZ, R2 ;  /* 0x000000ffff0d7224 */ /* 0x000fe400078e0002 */
[----:B------:R-:W-:Y:S02]  /*148d0*/  IMAD.MOV.U32 R12, RZ, RZ, 0x5 ;  /* 0x00000005ff0c7424 */ /* 0x000fe400078e00ff */
[----:B------:R-:W-:-:S07]  /*148e0*/  IMAD.MOV.U32 R7, RZ, RZ, R14 ;  /* 0x000000ffff077224 */ /* 0x000fce00078e000e */
[----:B------:R-:W-:Y:S05]  /*148f0*/  WARPSYNC.COLLECTIVE R15, `(.L_x_2101) ;  /* 0x000000000f087348 */ /* 0x000fea0003c00000 */
[----:B------:R0:W1:Y:S02]  /*14900*/  SHFL.IDX P6, R14, R13, R12, R11 ;  /* 0x0000000c0d0e7389 */ /* 0x00006400000c000b */
[----:B01----:R-:W-:Y:S01]  /*14910*/  ENDCOLLECTIVE ;  /* 0x000000000000791b */ /* 0x003fe20003800000 */
.L_x_2101:
        /* <DEDUP_REMOVED lines=16> */
.L_x_2102:
[----:B------:R-:W-:Y:S02]  /*14a20*/  IMAD.MOV.U32 R13, RZ, RZ, R2 ;  /* 0x000000ffff0d7224 */ /* 0x000fe400078e0002 */
[----:B------:R-:W-:Y:S02]  /*14a30*/  IMAD.MOV.U32 R12, RZ, RZ, 0x6 ;  /* 0x00000006ff0c7424 */ /* 0x000fe400078e00ff */
[----:B------:R-:W-:-:S07]  /*14a40*/  IMAD.MOV.U32 R7, RZ, RZ, R14 ;  /* 0x000000ffff077224 */ /* 0x000fce00078e000e */
[----:B------:R-:W-:Y:S05]  /*14a50*/  WARPSYNC.COLLECTIVE R15, `(.L_x_2103) ;  /* 0x000000000f087348 */ /* 0x000fea0003c00000 */
[----:B------:R0:W1:Y:S02]  /*14a60*/  SHFL.IDX P6, R14, R13, R12, R11 ;  /* 0x0000000c0d0e7389 */ /* 0x00006400000c000b */
[----:B01----:R-:W-:Y:S01]  /*14a70*/  ENDCOLLECTIVE ;  /* 0x000000000000791b */ /* 0x003fe20003800000 */
.L_x_2103:
[----:B------:R-:W-:-:S05]  /*14a80*/  @!P2 IADD3 R7, P3, R19, R7, RZ ;  /* 0x000000071307a210 */ /* 0x000fca0007f7e0ff */
[----:B------:R-:W-:Y:S01]  /*14a90*/  @!P2 IMAD.X R6, RZ, RZ, R6, P3 ;  /* 0x000000ffff06a224 */ /* 0x000fe200018e0606 */
[----:B------:R-:W-:-:S04]  /*14aa0*/  ISETP.GE.AND P3, PT, R8, R3, PT ;  /* 0x000000030800720c */ /* 0x000fc80003f66270 */
        /* <DEDUP_REMOVED lines=13> */
.L_x_2104:
[----:B------:R-:W-:Y:S02]  /*14b80*/  IMAD.MOV.U32 R13, RZ, RZ, R2 ;  /* 0x000000ffff0d7224 */ /* 0x000fe400078e0002 */
[----:B------:R-:W-:Y:S02]  /*14b90*/  IMAD.MOV.U32 R12, RZ, RZ, 0x7 ;  /* 0x00000007ff0c7424 */ /* 0x000fe400078e00ff */
[----:B------:R-:W-:-:S07]  /*14ba0*/  IMAD.MOV.U32 R7, RZ, RZ, R14 ;  /* 0x000000ffff077224 */ /* 0x000fce00078e000e */
[----:B------:R-:W-:Y:S05]  /*14bb0*/  WARPSYNC.COLLECTIVE R15, `(.L_x_2105) ;  /* 0x000000000f087348 */ /* 0x000fea0003c00000 */
[----:B------:R0:W1:Y:S02]  /*14bc0*/  SHFL.IDX P6, R14, R13, R12, R11 ;  /* 0x0000000c0d0e7389 */ /* 0x00006400000c000b */
[----:B01----:R-:W-:Y:S01]  /*14bd0*/  ENDCOLLECTIVE ;  /* 0x000000000000791b */ /* 0x003fe20003800000 */
.L_x_2105:
        /* <DEDUP_REMOVED lines=10> */
.L_x_2106:
[----:B------:R-:W-:Y:S01]  /*14c80*/  @!PT LDS RZ, [RZ] ;  /* 0x00000000fffff984 */ /* 0x000fe20000000800 */
[----:B------:R-:W-:Y:S01]  /*14c90*/  @!PT LDS RZ, [RZ] ;  /* 0x00000000fffff984 */ /* 0x000fe20000000800 */
[----:B------:R-:W-:Y:S01]  /*14ca0*/  @!PT LDS RZ, [RZ] ;  /* 0x00000000fffff984 */ /* 0x000fe20000000800 */
[----:B------:R1:W-:Y:S04]  /*14cb0*/  @!P3 LDGSTS.E.BYPASS.LTC128B.128 [R10+0x23400], desc[UR46][R6.64], !P1 ;  /* 0x23400000060abfae */ /* 0x0003e8000c901d6e */
[----:B------:R1:W-:Y:S01]  /*14cc0*/  @!P3 LDGSTS.E.BYPASS.LTC128B.128 [R10+0x27400], desc[UR46][R6.64+0x80], !P0 ;  /* 0x27400080060abfae */ /* 0x0003e2000c101d6e */
[----:B------:R-:W-:Y:S01]  /*14cd0*/  IMAD.MOV.U32 R0, RZ, RZ, R14 ;  /* 0x000000ffff007224 */ /* 0x000fe200078e000e */
[----:B------:R-:W-:Y:S06]  /*14ce0*/  BRA `(.L_x_2107) ;  /* 0xffffffc400547947 */ /* 0x000fec000383ffff */
.L_x_2032:
[----:B--2---:R2:W3:Y:S02]  /*14cf0*/  SYNCS.PHASECHK.TRANS64.TRYWAIT P0, [R17+URZ+0x38820], R0 ;  /* 0x03882000110075a7 */ /* 0x0044e4000800017f */
[----:B---3--:R-:W-:Y:S05]  /*14d00*/  @!P0 NANOSLEEP.SYNCS 0x989680 ;  /* 0x009896800000895d */ /* 0x008fea0003900000 */
[----:B------:R-:W3:Y:S02]  /*14d10*/  @!P0 SYNCS.PHASECHK.TRANS64 P0, [R17+URZ+0x38820], R0 ;  /* 0x03882000110085a7 */ /* 0x000ee4000800007f */
[----:B---3--:R-:W-:Y:S05]  /*14d20*/  @!P0 BRA `(.L_x_2032) ;  /* 0xfffffffc00f08947 */ /* 0x008fea000383ffff */
[----:B------:R-:W-:Y:S05]  /*14d30*/  BRA `(.L_x_2108) ;  /* 0xffffffc400c07947 */ /* 0x000fea000383ffff */
.L_x_2038:
[----:B0-----:R0:W1:Y:S02]  /*14d40*/  SYNCS.PHASECHK.TRANS64.TRYWAIT P0, [R6+URZ+0x38880], R5 ;  /* 0x03888005060075a7 */ /* 0x001064000800017f */
[----:B-1----:R-:W-:Y:S05]  /*14d50*/  @!P0 NANOSLEEP.SYNCS 0x989680 ;  /* 0x009896800000895d */ /* 0x002fea0003900000 */
[----:B------:R-:W1:Y:S02]  /*14d60*/  @!P0 SYNCS.PHASECHK.TRANS64 P0, [R6+URZ+0x38880], R5 ;  /* 0x03888005060085a7 */ /* 0x000e64000800007f */
[----:B-1----:R-:W-:Y:S05]  /*14d70*/  @!P0 BRA `(.L_x_2038) ;  /* 0xfffffffc00f08947 */ /* 0x002fea000383ffff */
[----:B------:R-:W-:Y:S05]  /*14d80*/  BRA `(.L_x_2109) ;  /* 0xffffffc800787947 */ /* 0x000fea000383ffff */
.L_x_2044:
[----:B-1----:R1:W3:Y:S02]  /*14d90*/  SYNCS.PHASECHK.TRANS64.TRYWAIT P0, [R6+URZ+0x38840], R5 ;  /* 0x03884005060075a7 */ /* 0x0022e4000800017f */
[----:B---3--:R-:W-:Y:S05]  /*14da0*/  @!P0 NANOSLEEP.SYNCS 0x989680 ;  /* 0x009896800000895d */ /* 0x008fea0003900000 */
[----:B------:R-:W3:Y:S02]  /*14db0*/  @!P0 SYNCS.PHASECHK.TRANS64 P0, [R6+URZ+0x38840], R5 ;  /* 0x03884005060085a7 */ /* 0x000ee4000800007f */
[----:B---3--:R-:W-:Y:S05]  /*14dc0*/  @!P0 BRA `(.L_x_2044) ;  /* 0xfffffffc00f08947 */ /* 0x008fea000383ffff */
[----:B------:R-:W-:Y:S05]  /*14dd0*/  BRA `(.L_x_2110) ;  /* 0xffffffcc00347947 */ /* 0x000fea000383ffff */
.L_x_2051:
[----:B0-----:R0:W1:Y:S02]  /*14de0*/  SYNCS.PHASECHK.TRANS64.TRYWAIT P1, [R19+URZ+0x38870], R4 ;  /* 0x03887004130075a7 */ /* 0x001064000802017f */
[----:B-1----:R-:W-:Y:S05]  /*14df0*/  @!P1 NANOSLEEP.SYNCS 0x989680 ;  /* 0x009896800000995d */ /* 0x002fea0003900000 */
[----:B------:R-:W1:Y:S02]  /*14e00*/  @!P1 SYNCS.PHASECHK.TRANS64 P1, [R19+URZ+0x38870], R4 ;  /* 0x03887004130095a7 */ /* 0x000e64000802007f */
[----:B-1----:R-:W-:Y:S05]  /*14e10*/  @!P1 BRA `(.L_x_2051) ;  /* 0xfffffffc00f09947 */ /* 0x002fea000383ffff */
[----:B------:R-:W-:Y:S05]  /*14e20*/  BRA `(.L_x_2111) ;  /* 0xffffffd0000c7947 */ /* 0x000fea000383ffff */
.L_x_2053:
[----:B0-----:R0:W1:Y:S02]  /*14e30*/  SYNCS.PHASECHK.TRANS64.TRYWAIT P1, [R19+URZ+0x38860], R4 ;  /* 0x03886004130075a7 */ /* 0x001064000802017f */
[----:B-1----:R-:W-:Y:S05]  /*14e40*/  @!P1 NANOSLEEP.SYNCS 0x989680 ;  /* 0x009896800000995d */ /* 0x002fea0003900000 */
[----:B------:R-:W1:Y:S02]  /*14e50*/  @!P1 SYNCS.PHASECHK.TRANS64 P1, [R19+URZ+0x38860], R4 ;  /* 0x03886004130095a7 */ /* 0x000e64000802007f */
[----:B-1----:R-:W-:Y:S05]  /*14e60*/  @!P1 BRA `(.L_x_2053) ;  /* 0xfffffffc00f09947 */ /* 0x002fea000383ffff */
[----:B------:R-:W-:Y:S05]  /*14e70*/  BRA `(.L_x_2112) ;  /* 0xffffffd000147947 */ /* 0x000fea000383ffff */
.L_x_2060:
[----:B--2---:R2:W3:Y:S02]  /*14e80*/  SYNCS.PHASECHK.TRANS64.TRYWAIT P1, [R2+URZ+0x38870], R0 ;  /* 0x03887000020075a7 */ /* 0x0044e4000802017f */
[----:B---3--:R-:W-:Y:S05]  /*14e90*/  @!P1 NANOSLEEP.SYNCS 0x989680 ;  /* 0x009896800000995d */ /* 0x008fea0003900000 */
[----:B------:R-:W3:Y:S02]  /*14ea0*/  @!P1 SYNCS.PHASECHK.TRANS64 P1, [R2+URZ+0x38870], R0 ;  /* 0x03887000020095a7 */ /* 0x000ee4000802007f */
[----:B---3--:R-:W-:Y:S05]  /*14eb0*/  @!P1 BRA `(.L_x_2060) ;  /* 0xfffffffc00f09947 */ /* 0x008fea000383ffff */
[----:B------:R-:W-:Y:S05]  /*14ec0*/  BRA `(.L_x_2113) ;  /* 0xffffffdc00507947 */ /* 0x000fea000383ffff */
.L_x_2062:
[----:B--2---:R2:W3:Y:S02]  /*14ed0*/  SYNCS.PHASECHK.TRANS64.TRYWAIT P1, [R2+URZ+0x38860], R0 ;  /* 0x03886000020075a7 */ /* 0x0044e4000802017f */
[----:B---3--:R-:W-:Y:S05]  /*14ee0*/  @!P1 NANOSLEEP.SYNCS 0x989680 ;  /* 0x009896800000995d */ /* 0x008fea0003900000 */
[----:B------:R-:W3:Y:S02]  /*14ef0*/  @!P1 SYNCS.PHASECHK.TRANS64 P1, [R2+URZ+0x38860], R0 ;  /* 0x03886000020095a7 */ /* 0x000ee4000802007f */
[----:B---3--:R-:W-:Y:S05]  /*14f00*/  @!P1 BRA `(.L_x_2062) ;  /* 0xfffffffc00f09947 */ /* 0x008fea000383ffff */
[----:B------:R-:W-:Y:S05]  /*14f10*/  BRA `(.L_x_2114) ;  /* 0xffffffdc00587947 */ /* 0x000fea000383ffff */
.L_x_2068:
[----:B0-----:R0:W1:Y:S02]  /*14f20*/  SYNCS.PHASECHK.TRANS64.TRYWAIT P0, [R0+URZ+0x38820], R3 ;  /* 0x03882003000075a7 */ /* 0x001064000800017f */
[----:B-1----:R-:W-:Y:S05]  /*14f30*/  @!P0 NANOSLEEP.SYNCS 0x989680 ;  /* 0x009896800000895d */ /* 0x002fea0003900000 */
[----:B------:R-:W1:Y:S02]  /*14f40*/  @!P0 SYNCS.PHASECHK.TRANS64 P0, [R0+URZ+0x38820], R3 ;  /* 0x03882003000085a7 */ /* 0x000e64000800007f */
[----:B-1----:R-:W-:Y:S05]  /*14f50*/  @!P0 BRA `(.L_x_2068) ;  /* 0xfffffffc00f08947 */ /* 0x002fea000383ffff */
[----:B------:R-:W-:Y:S05]  /*14f60*/  BRA `(.L_x_2115) ;  /* 0xffffffe800a87947 */ /* 0x000fea000383ffff */
.L_x_2069:
        /* <DEDUP_REMOVED lines=11> */
.L_x_2117:
[----:B------:R-:W-:Y:S05]  /*15020*/  BSYNC B0 ;  /* 0x0000000000007941 */ /* 0x000fea0003800000 */
.L_x_2116:
[----:B------:R-:W-:Y:S05]  /*15030*/  BRA `(.L_x_2118) ;  /* 0xffffffe800907947 */ /* 0x000fea000383ffff */
.L_x_2072:
[----:B------:R-:W-:Y:S01]  /*15040*/  BSSY B1, `(.L_x_2119) ;  /* 0x0000006000017945 */ /* 0x000fe20003800000 */
[----:B------:R-:W-:-:S07]  /*15050*/  IMAD.MOV.U32 R15, RZ, RZ, -0x1 ;  /* 0xffffffffff0f7424 */ /* 0x000fce00078e00ff */
[----:B01----:R-:W-:Y:S05]  /*15060*/  WARPSYNC.COLLECTIVE R15, `(.L_x_2120) ;  /* 0x000000000f0c7348 */ /* 0x003fea0003c00000 */
[----:B------:R-:W-:Y:S02]  /*15070*/  ELECT P6, UR62, PT ;  /* 0x00000000003e782f */ /* 0x000fe400038c0000 */
[----:B------:R-:W-:Y:S01]  /*15080*/  MOV R14, UR62 ;  /* 0x0000003e000e7c02 */ /* 0x000fe20008000f00 */
[----:B01----:R-:W-:Y:S10]  /*15090*/  ENDCOLLECTIVE ;  /* 0x000000000000791b */ /* 0x003ff40003800000 */
.L_x_2120:
[----:B------:R-:W-:Y:S05]  /*150a0*/  BSYNC B1 ;  /* 0x0000000000017941 */ /* 0x000fea0003800000 */
.L_x_2119:
[----:B------:R-:W-:Y:S05]  /*150b0*/  BRA `(.L_x_2121) ;  /* 0xffffffe800887947 */ /* 0x000fea000383ffff */
.L_x_2074:
[----:B0-----:R0:W1:Y:S02]  /*150c0*/  SYNCS.PHASECHK.TRANS64.TRYWAIT P1, [R6+URZ], R5 ;  /* 0x00000005060075a7 */ /* 0x001064000802017f */
[----:B-1----:R-:W-:Y:S05]  /*150d0*/  @!P1 NANOSLEEP.SYNCS 0x989680 ;  /* 0x009896800000995d */ /* 0x002fea0003900000 */
[----:B------:R-:W1:Y:S02]  /*150e0*/  @!P1 SYNCS.PHASECHK.TRANS64 P1, [R6+URZ], R5 ;  /* 0x00000005060095a7 */ /* 0x000e64000802007f */
[----:B-1----:R-:W-:Y:S05]  /*150f0*/  @!P1 BRA `(.L_x_2074) ;  /* 0xfffffffc00f09947 */ /* 0x002fea000383ffff */
[----:B------:R-:W-:Y:S05]  /*15100*/  BRA `(.L_x_2122) ;  /* 0xffffffe800c47947 */ /* 0x000fea000383ffff */
.L_x_2075:
[----:B-1----:R1:W2:Y:S02]  /*15110*/  SYNCS.PHASECHK.TRANS64.TRYWAIT P1, [R7+URZ], R2 ;  /* 0x00000002070075a7 */ /* 0x0022a4000802017f */
[----:B--2---:R-:W-:Y:S05]  /*15120*/  @!P1 NANOSLEEP.SYNCS 0x989680 ;  /* 0x009896800000995d */ /* 0x004fea0003900000 */
[----:B------:R-:W2:Y:S02]  /*15130*/  @!P1 SYNCS.PHASECHK.TRANS64 P1, [R7+URZ], R2 ;  /* 0x00000002070095a7 */ /* 0x000ea4000802007f */
[----:B--2---:R-:W-:Y:S05]  /*15140*/  @!P1 BRA `(.L_x_2075) ;  /* 0xfffffffc00f09947 */ /* 0x004fea000383ffff */
[----:B------:R-:W-:Y:S05]  /*15150*/  BRA `(.L_x_2123) ;  /* 0xffffffe800b87947 */ /* 0x000fea000383ffff */
.L_x_2077:
[----:B--2---:R2:W3:Y:S02]  /*15160*/  SYNCS.PHASECHK.TRANS64.TRYWAIT P1, [R4+URZ+0x38860], R5 ;  /* 0x03886005040075a7 */ /* 0x0044e4000802017f */
[----:B---3--:R-:W-:Y:S05]  /*15170*/  @!P1 NANOSLEEP.SYNCS 0x989680 ;  /* 0x009896800000995d */ /* 0x008fea0003900000 */
[----:B------:R-:W3:Y:S02]  /*15180*/  @!P1 SYNCS.PHASECHK.TRANS64 P1, [R4+URZ+0x38860], R5 ;  /* 0x03886005040095a7 */ /* 0x000ee4000802007f */
[----:B---3--:R-:W-:Y:S05]  /*15190*/  @!P1 BRA `(.L_x_2077) ;  /* 0xfffffffc00f09947 */ /* 0x008fea000383ffff */
[----:B------:R-:W-:Y:S05]  /*151a0*/  BRA `(.L_x_2124) ;  /* 0xffffffe800bc7947 */ /* 0x000fea000383ffff */
.L_x_2079:
[----:B---3--:R3:W4:Y:S02]  /*151b0*/  SYNCS.PHASECHK.TRANS64.TRYWAIT P1, [R3+URZ+0x38860], R2 ;  /* 0x03886002030075a7 */ /* 0x008724000802017f */
[----:B----4-:R-:W-:Y:S05]  /*151c0*/  @!P1 NANOSLEEP.SYNCS 0x989680 ;  /* 0x009896800000995d */ /* 0x010fea0003900000 */
[----:B------:R-:W4:Y:S02]  /*151d0*/  @!P1 SYNCS.PHASECHK.TRANS64 P1, [R3+URZ+0x38860], R2 ;  /* 0x03886002030095a7 */ /* 0x000f24000802007f */
[----:B----4-:R-:W-:Y:S05]  /*151e0*/  @!P1 BRA `(.L_x_2079) ;  /* 0xfffffffc00f09947 */ /* 0x010fea000383ffff */
[----:B------:R-:W-:Y:S05]  /*151f0*/  BRA `(.L_x_2125) ;  /* 0xffffffe800bc7947 */ /* 0x000fea000383ffff */
.L_x_2081:
[----:B----4-:R4:W0:Y:S02]  /*15200*/  SYNCS.PHASECHK.TRANS64.TRYWAIT P0, [R4+URZ+0x38880], R5 ;  /* 0x03888005040075a7 */ /* 0x010824000800017f */
[----:B0-----:R-:W-:Y:S05]  /*15210*/  @!P0 NANOSLEEP.SYNCS 0x989680 ;  /* 0x009896800000895d */ /* 0x001fea0003900000 */
[----:B------:R-:W0:Y:S02]  /*15220*/  @!P0 SYNCS.PHASECHK.TRANS64 P0, [R4+URZ+0x38880], R5 ;  /* 0x03888005040085a7 */ /* 0x000e24000800007f */
[----:B0-----:R-:W-:Y:S05]  /*15230*/  @!P0 BRA `(.L_x_2081) ;  /* 0xfffffffc00f08947 */ /* 0x001fea000383ffff */
[----:B------:R-:W-:Y:S05]  /*15240*/  BRA `(.L_x_2082) ;  /* 0xffffffe800b87947 */ /* 0x000fea000383ffff */
.L_x_2126:
        /* <DEDUP_REMOVED lines=11> */
.L_x_12959:


//--------------------- .text._ZN7cutlass13device_kernelIN5flash11enable_sm90INS1_16FlashAttnFwdSm90INS1_25CollectiveMainloopFwdSm90ILi2EN4cute5tupleIJNS5_1CILi1EEES8_S8_EEENS6_IJNS7_ILi128EEESA_NS7_ILi256EEEEEELi256ENS_12float_e4m3_tEfNS_4arch4Sm90ELb1ELb0ELb1ELb1ELb0ELb0ELb0ELb1ELb1ELb1ELb0ELb0EEENS1_21CollectiveEpilogueFwdINS6_IJSA_SB_SA_EEES9_NS_10bfloat16_tESF_Li256ELb1ELb1ELb0ELb1EEENS1_36VarlenDynamicPersistentTileSchedulerILi128ELi128ELi256ELi128ELb0ELb1ELb1ELb1ELb1ELb1EEEEEEEEEvNT_6ParamsE --------------------------
	.section	.text._ZN7cutlass13device_kernelIN5flash11enable_sm90INS1_16FlashAttnFwdSm90INS1_25CollectiveMainloopFwdSm90ILi2EN4cute5tupleIJNS5_1CILi1EEES8_S8_EEENS6_IJNS7_ILi128EEESA_NS7_ILi256EEEEEELi256ENS_12float_e4m3_tEfNS_4arch4Sm90ELb1ELb0ELb1ELb1ELb0ELb0ELb0ELb1ELb1ELb1ELb0ELb0EEENS1_21CollectiveEpilogueFwdINS6_IJSA_SB_SA_EEES9_NS_10bfloat16_tESF_Li256ELb1ELb1ELb0ELb1EEENS1_36VarlenDynamicPersistentTileSchedulerILi128ELi128ELi256ELi128ELb0ELb1ELb1ELb1ELb1ELb1EEEEEEEEEvNT_6ParamsE,"ax",@progbits
	.align	128
.text._ZN7cutlass13device_kernelIN5flash11enable_sm90INS1_16FlashAttnFwdSm90INS1_25CollectiveMainloopFwdSm90ILi2EN4cute5tupleIJNS5_1CILi1EEES8_S8_EEENS6_IJNS7_ILi128EEESA_NS7_ILi256EEEEEELi256ENS_12float_e4m3_tEfNS_4arch4Sm90ELb1ELb0ELb1ELb1ELb0ELb0ELb0ELb1ELb1ELb1ELb0ELb0EEENS1_21CollectiveEpilogueFwdINS6_IJSA_SB_SA_EEES9_NS_10bfloat16_tESF_Li256ELb1ELb1ELb0ELb1EEENS1_36VarlenDynamicPersistentTileSchedulerILi128ELi128ELi256ELi128ELb0ELb1ELb1ELb1ELb1ELb1EEEEEEEEEvNT_6ParamsE:
        .type           _ZN7cutlass13device_kernelIN5flash11enable_sm90INS1_16FlashAttnFwdSm90INS1_25CollectiveMainloopFwdSm90ILi2EN4cute5tupleIJNS5_1CILi1EEES8_S8_EEENS6_IJNS7_ILi128EEESA_NS7_ILi256EEEEEELi256ENS_12float_e4m3_tEfNS_4arch4Sm90ELb1ELb0ELb1ELb1ELb0ELb0ELb0ELb1ELb1ELb1ELb0ELb0EEENS1_21CollectiveEpilogueFwdINS6_IJSA_SB_SA_EEES9_NS_10bfloat16_tESF_Li256ELb1ELb1ELb0ELb1EEENS1_36VarlenDynamicPersistentTileSchedulerILi128ELi128ELi256ELi128ELb0ELb1ELb1ELb1ELb1ELb1EEEEEEEEEvNT_6ParamsE,@function
        .size           _ZN7cutlass13device_kernelIN5flash11enable_sm90INS1_16FlashAttnFwdSm90INS1_25CollectiveMainloopFwdSm90ILi2EN4cute5tupleIJNS5_1CILi1EEES8_S8_EEENS6_IJNS7_ILi128EEESA_NS7_ILi256EEEEEELi256ENS_12float_e4m3_tEfNS_4arch4Sm90ELb1ELb0ELb1ELb1ELb0ELb0ELb0ELb1ELb1ELb1ELb0ELb0EEENS1_21CollectiveEpilogueFwdINS6_IJSA_SB_SA_EEES9_NS_10bfloat16_tESF_Li256ELb1ELb1ELb0ELb1EEENS1_36VarlenDynamicPersistentTileSchedulerILi128ELi128ELi256ELi128ELb0ELb1ELb1ELb1ELb1ELb1EEEEEEEEEvNT_6ParamsE,(.L_x_12960 - _ZN7cutlass13device_kernelIN5flash11enable_sm90INS1_16FlashAttnFwdSm90INS1_25CollectiveMainloopFwdSm90ILi2EN4cute5tupleIJNS5_1CILi1EEES8_S8_EEENS6_IJNS7_ILi128EEESA_NS7_ILi256EEEEEELi256ENS_12float_e4m3_tEfNS_4arch4Sm90ELb1ELb0ELb1ELb1ELb0ELb0ELb0ELb1ELb1ELb1ELb0ELb0EEENS1_21CollectiveEpilogueFwdINS6_IJSA_SB_SA_EEES9_NS_10bfloat16_tESF_Li256ELb1ELb1ELb0ELb1EEENS1_36VarlenDynamicPersistentTileSchedulerILi128ELi128ELi256ELi128ELb0ELb1ELb1ELb1ELb1ELb1EEEEEEEEEvNT_6ParamsE)
        .other          _ZN7cutlass13device_kernelIN5flash11enable_sm90INS1_16FlashAttnFwdSm90INS1_25CollectiveMainloopFwdSm90ILi2EN4cute5tupleIJNS5_1CILi1EEES8_S8_EEENS6_IJNS7_ILi128EEESA_NS7_ILi256EEEEEELi256ENS_12float_e4m3_tEfNS_4arch4Sm90ELb1ELb0ELb1ELb1ELb0ELb0ELb0ELb1ELb1ELb1ELb0ELb0EEENS1_21CollectiveEpilogueFwdINS6_IJSA_SB_SA_EEES9_NS_10bfloat16_tESF_Li256ELb1ELb1ELb0ELb1EEENS1_36VarlenDynamicPersistentTileSchedulerILi128ELi128ELi256ELi128ELb0ELb1ELb1ELb1ELb1ELb1EEEEEEEEEvNT_6ParamsE,@"STO_CUDA_ENTRY STV_DEFAULT"
_ZN7cutlass13device_kernelIN5flash11enable_sm90INS1_16FlashAttnFwdSm90INS1_25CollectiveMainloopFwdSm90ILi2EN4cute5tupleIJNS5_1CILi1EEES8_S8_EEENS6_IJNS7_ILi128EEESA_NS7_ILi256EEEEEELi256ENS_12float_e4m3_tEfNS_4arch4Sm90ELb1ELb0ELb1ELb1ELb0ELb0ELb0ELb1ELb1ELb1ELb0ELb0EEENS1_21CollectiveEpilogueFwdINS6_IJSA_SB_SA_EEES9_NS_10bfloat16_tESF_Li256ELb1ELb1ELb0ELb1EEENS1_36VarlenDynamicPersistentTileSchedulerILi128ELi128ELi256ELi128ELb0ELb1ELb1ELb1ELb1ELb1EEEEEEEEEvNT_6ParamsE:
        /* <DEDUP_REMOVED lines=18> */
.L_x_2128:
[----:B------:R-:W-:Y:S05]  /*0120*/  BSYNC B0 ;  /* 0x0000000000007941 */ /* 0x000fea0003800000 */
.L_x_2127:
        /* <DEDUP_REMOVED lines=41> */
.L_x_2129:
        /* <DEDUP_REMOVED lines=22> */
.L_x_2130:
        /* <DEDUP_REMOVED lines=18> */
.L_x_2131:
        /* <DEDUP_REMOVED lines=22> */
.L_x_2132:
        /* <DEDUP_REMOVED lines=22> */
.L_x_2133:
[----:B------:R-:W-:Y:S01]  /*0900*/  PLOP3.LUT P0, PT, PT, PT, UP0, 0x80, 0x0 ;  /* 0x000000000000781c */ /* 0x000fe20003f0f008 */
[----:B------:R-:W-:Y:S01]  /*0910*/  UMOV UR38, 0x1 ;  /* 0x0000000100267882 */ /* 0x000fe20000000000 */
[----:B------:R-:W-:Y:S01]  /*0920*/  NOP ;  /* 0x0000000000007918 */ /* 0x000fe20000000000 */
[----:B------:R-:W-:Y:S01]  /*0930*/  USEL UR38, UR38, 0x2, !UP0 ;  /* 0x0000000226267887 */ /* 0x000fe2000c000000 */
[----:B------:R-:W-:Y:S01]  /*0940*/  ULDC.64 UR50, c[0x0][0x208] ;  /* 0x0000820000327ab9 */ /* 0x000fe20000000a00 */
[----:B012-4-:R-:W-:Y:S08]  /*0950*/  BAR.SYNC.DEFER_BLOCKING 0x0 ;  /* 0x0000000000007b1d */ /* 0x017ff00000010000 */
[----:B------:R-:W-:Y:S05]  /*0960*/  @!P0 BRA `(.L_x_2134) ;  /* 0x000000e800f08947 */ /* 0x000fea0003800000 */
.L_x_2135:
        /* <DEDUP_REMOVED lines=29> */
[-C--:B------:R-:W-:Y:S01]  /*0b40*/  LEA.HI R3, R0, R12.reuse, RZ, 0x4 ;  /* 0x0000000c00037211 */ /* 0x080fe200078f20ff */
[----:B------:R-:W-:Y:S01]  /*0b50*/  IMAD.SHL.U32 R5, R4, 0x20, RZ ;  /* 0x0000002004057824 */ /* 0x000fe200078e00ff */
[----:B------:R-:W-:Y:S01]  /*0b60*/  LEA.HI R11, R0, R12, RZ, 0x2 ;  /* 0x0000000c000b7211 */ /* 0x000fe200078f10ff */
[----:B------:R-:W-:Y:S01]  /*0b70*/  IMAD.IADD R234, R12, 0x1, -R234 ;  /* 0x000000010cea7824 */ /* 0x000fe200078e0aea */
[----:B------:R-:W-:Y:S02]  /*0b80*/  SHF.R.S32.HI R6, RZ, 0x4, R3 ;  /* 0x00000004ff067819 */ /* 0x000fe40000011403 */
[----:B------:R-:W-:Y:S02]  /*0b90*/  LOP3.LUT R4, R3, 0x3fffff0, RZ, 0xc0, !PT ;  /* 0x03fffff003047812 */ /* 0x000fe400078ec0ff */
[----:B------:R-:W-:-:S02]  /*0ba0*/  SHF.R.S32.HI R7, RZ, 0x1f, R234 ;  /* 0x0000001fff077819 */ /* 0x000fc400000114ea */
[----:B------:R-:W-:Y:S01]  /*0bb0*/  LOP3.LUT R11, R11, 0xfffffffc, RZ, 0xc0, !PT ;  /* 0xfffffffc0b0b7812 */ /* 0x000fe200078ec0ff */
[----:B------:R-:W-:Y:S01]  /*0bc0*/  IMAD.IADD R4, R12, 0x1, -R4 ;  /* 0x000000010c047824 */ /* 0x000fe200078e0a04 */
[----:B------:R-:W-:Y:S02]  /*0bd0*/  LEA.HI R8, R7, R234, RZ, 0x2 ;  /* 0x000000ea07087211 */ /* 0x000fe400078f10ff */
[----:B------:R-:W-:Y:S01]  /*0be0*/  LEA.HI R0, R0, R12, RZ, 0x3 ;  /* 0x0000000c00007211 */ /* 0x000fe200078f18ff */
[----:B------:R-:W-:Y:S01]  /*0bf0*/  IMAD.IADD R11, R12, 0x1, -R11 ;  /* 0x000000010c0b7824 */ /* 0x000fe200078e0a0b */
[--C-:B------:R-:W-:Y:S02]  /*0c00*/  SHF.R.S32.HI R9, RZ, 0x2, R8.reuse ;  /* 0x00000002ff097819 */ /* 0x100fe40000011408 */
[----:B------:R-:W-:Y:S02]  /*0c10*/  SHF.R.S32.HI R10, RZ, 0x1f, R8 ;  /* 0x0000001fff0a7819 */ /* 0x000fe40000011408 */
[----:B------:R-:W-:-:S02]  /*0c20*/  SHF.R.S32.HI R235, RZ, 0x7, R2 ;  /* 0x00000007ffeb7819 */ /* 0x000fc40000011402 */
[----:B------:R-:W-:Y:S02]  /*0c30*/  LEA.HI R10, R10, R9, RZ, 0x3 ;  /* 0x000000090a0a7211 */ /* 0x000fe400078f18ff */
[----:B------:R-:W-:Y:S02]  /*0c40*/  LEA.HI R3, R3, R6, RZ, 0x1 ;  /* 0x0000000603037211 */ /* 0x000fe400078f08ff */
[----:B------:R-:W-:Y:S02]  /*0c50*/  LOP3.LUT R5, R5, 0xfffffc00, RZ, 0xc0, !PT ;  /* 0xfffffc0005057812 */ /* 0x000fe400078ec0ff */
[----:B------:R-:W-:Y:S02]  /*0c60*/  LOP3.LUT R232, R0, 0xfffffff8, RZ, 0xc0, !PT ;  /* 0xfffffff800e87812 */ /* 0x000fe400078ec0ff */
        /* <DEDUP_REMOVED lines=8> */
[----:B------:R-:W-:-:S02]  /*0cf0*/  SHF.R.S32.HI R7, RZ, 0x5, R7 ;  /* 0x00000005ff077819 */ /* 0x000fc40000011407 */
        /* <DEDUP_REMOVED lines=20> */
.L_x_2192:
        /* <DEDUP_REMOVED lines=14> */
[----:B------:R-:W-:-:S04]  /*0f20*/  @UP0 ULEA UR6, UP2, UR36, UR6, 0x2 ;  /* 0x0000000624060291 */ /* 0x000fc8000f84103f */
[----:B------:R-:W-:Y:S02]  /*0f30*/  @UP0 ULEA.HI.X UR7, UR36, UR7, UR37, 0x2, UP2 ;  /* 0x0000000724070291 */ /* 0x000fe400090f1425 */
[----:B------:R-:W-:Y:S01]  /*0f40*/  @UP1 ULEA UR8, UP0, UR36, UR8, 0x2 ;  /* 0x0000000824081291 */ /* 0x000fe2000f80103f */
[----:B------:R-:W-:-:S03]  /*0f50*/  IMAD.U32 R2, RZ, RZ, UR6 ;  /* 0x00000006ff027e24 */ /* 0x000fc6000f8e00ff */
[----:B------:R-:W-:Y:S01]  /*0f60*/  @UP1 ULEA.HI.X UR9, UR36, UR9, UR37, 0x2, UP0 ;  /* 0x0000000924091291 */ /* 0x000fe200080f1425 */
[----:B------:R-:W-:Y:S01]  /*0f70*/  IMAD.U32 R3, RZ, RZ, UR7 ;  /* 0x00000007ff037e24 */ /* 0x000fe2000f8e00ff */
[----:B------:R-:W-:Y:S01]  /*0f80*/  ULDC.64 UR6, c[0x0][0x418] ;  /* 0x0001060000067ab9 */ /* 0x000fe20000000a00 */
[----:B------:R-:W-:-:S03]  /*0f90*/  IMAD.U32 R4, RZ, RZ, UR8 ;  /* 0x00000008ff047e24 */ /* 0x000fc6000f8e00ff */
[----:B------:R-:W-:Y:S01]  /*0fa0*/  IMAD.U32 R5, RZ, RZ, UR9 ;  /* 0x00000009ff057e24 */ /* 0x000fe2000f8e00ff */
[----:B------:R-:W2:Y:S01]  /*0fb0*/  @P0 LDG.E R2, desc[UR50][R2.64] ;  /* 0x0000003202020981 */ /* 0x000ea2000c1e1900 */
[----:B------:R-:W-:Y:S01]  /*0fc0*/  UISETP.NE.U32.AND UP0, UPT, UR6, URZ, UPT ;  /* 0x0000003f0600728c */ /* 0x000fe2000bf05070 */
[----:B------:R-:W-:Y:S02]  /*0fd0*/  ULDC.64 UR8, c[0x0][0xa20] ;  /* 0x0002880000087ab9 */ /* 0x000fe40000000a00 */
[----:B---3--:R-:W3:Y:S01]  /*0fe0*/  @P2 LDG.E R4, desc[UR50][R4.64] ;  /* 0x0000003204042981 */ /* 0x008ee2000c1e1900 */
[----:B------:R-:W-:Y:S01]  /*0ff0*/  UISETP.NE.AND.EX UP0, UPT, UR7, URZ, UPT, UP0 ;  /* 0x0000003f0700728c */ /* 0x000fe2000bf05300 */
[----:B------:R-:W-:Y:S01]  /*1000*/  ISETP.NE.U32.AND P1, PT, RZ, UR8, PT ;  /* 0x00000008ff007c0c */ /* 0x000fe2000bf25070 */
[----:B------:R-:W-:Y:S01]  /*1010*/  ULDC UR6, c[0x0][0x2f0] ;  /* 0x0000bc0000067ab9 */ /* 0x000fe20000000800 */
[----:B------:R-:W-:Y:S01]  /*1020*/  UMOV UR49, URZ ;  /* 0x0000003f00317c82 */ /* 0x000fe20008000000 */
[----:B------:R-:W-:Y:S01]  /*1030*/  USEL UR4, UR4, 0x1, UP0 ;  /* 0x0000000104047887 */ /* 0x000fe20008000000 */
[----:B------:R-:W-:Y:S01]  /*1040*/  ISETP.NE.AND.EX P1, PT, RZ, UR9, PT, P1 ;  /* 0x00000009ff007c0c */ /* 0x000fe2000bf25310 */
[----:B------:R-:W-:-:S02]  /*1050*/  ULDC UR52, c[0x0][0x288] ;  /* 0x0000a20000347ab9 */ /* 0x000fc40000000800 */
[----:B------:R-:W-:Y:S01]  /*1060*/  UIMAD UR4, UR4, UR6, URZ ;  /* 0x00000006040472a4 */ /* 0x000fe2000f8e023f */
[----:B--2---:R-:W-:Y:S02]  /*1070*/  @P0 R2UR UR49, R2 ;  /* 0x00000000023102ca */ /* 0x004fe400000e0000 */
        /* <DEDUP_REMOVED lines=15> */
.L_x_2136:
[----:B------:R-:W-:Y:S01]  /*1170*/  UMOV UR42, UR47 ;  /* 0x0000002f002a7c82 */ /* 0x000fe20008000000 */
[----:B------:R-:W-:Y:S05]  /*1180*/  @!P1 BRA `(.L_x_2137) ;  /* 0x00000000001c9947 */ /* 0x000fea0003800000 */
[----:B------:R-:W-:-:S04]  /*1190*/  ULEA UR4, UP0, UR36, UR8, 0x2 ;  /* 0x0000000824047291 */ /* 0x000fc8000f80103f */
[----:B------:R-:W-:Y:S02]  /*11a0*/  ULEA.HI.X UR6, UR36, UR9, UR37, 0x2, UP0 ;  /* 0x0000000924067291 */ /* 0x000fe400080f1425 */
[----:B------:R-:W-:-:S04]  /*11b0*/  IMAD.U32 R2, RZ, RZ, UR4 ;  /* 0x00000004ff027e24 */ /* 0x000fc8000f8e00ff */
[----:B------:R-:W-:-:S05]  /*11c0*/  IMAD.U32 R3, RZ, RZ, UR6 ;  /* 0x00000006ff037e24 */ /* 0x000fca000f8e00ff */
[----:B------:R-:W2:Y:S02]  /*11d0*/  LDG.E R2, desc[UR50][R2.64] ;  /* 0x0000003202027981 */ /* 0x000ea4000c1e1900 */
[----:B--2---:R-:W-:Y:S01]  /*11e0*/  R2UR UR4, R2 ;  /* 0x00000000020472ca */ /* 0x004fe200000e0000 */
[----:B------:R-:W-:-:S14]  /*11f0*/  BRA `(.L_x_2138) ;  /* 0x0000000000347947 */ /* 0x000fdc0003800000 */
.L_x_2137:
        /* <DEDUP_REMOVED lines=13> */
.L_x_2138:
[----:B------:R-:W-:Y:S01]  /*12d0*/  UIADD3 UR49, -UR49, UR4, URZ ;  /* 0x0000000431317290 */ /* 0x000fe2000fffe13f */
[----:B------:R-:W-:Y:S01]  /*12e0*/  PLOP3.LUT P0, PT, PT, PT, PT, 0x80, 0x0 ;  /* 0x000000000000781c */ /* 0x000fe20003f0f070 */
[----:B------:R-:W-:Y:S01]  /*12f0*/  USHF.L.U32 UR39, UR5, 0x7, URZ ;  /* 0x0000000705277899 */ /* 0x000fe2000800063f */
[----:B------:R-:W-:Y:S01]  /*1300*/  IMAD.MOV.U32 R0, RZ, RZ, RZ ;  /* 0x000000ffff007224 */ /* 0x000fe200078e00ff */
[----:B------:R-:W-:Y:S01]  /*1310*/  ULDC UR4, c[0x0][0x448] ;  /* 0x0001120000047ab9 */ /* 0x000fe20000000800 */
[----:B------:R-:W-:Y:S01]  /*1320*/  UIADD3 UR7, UR49, 0x80, -UR52 ;  /* 0x0000008031077890 */ /* 0x000fe2000fffe834 */
[----:B------:R-:W-:Y:S01]  /*1330*/  IMAD.MOV.U32 R2, RZ, RZ, RZ ;  /* 0x000000ffff027224 */ /* 0x000fe200078e00ff */
[----:B------:R-:W-:Y:S01]  /*1340*/  UISETP.NE.AND UP0, UPT, UR4, 0x1, UPT ;  /* 0x000000010400788c */ /* 0x000fe2000bf05270 */
[----:B------:R-:W-:Y:S01]  /*1350*/  CS2R R150, SRZ ;  /* 0x0000000000967805 */ /* 0x000fe2000001ff00 */
[----:B------:R-:W-:Y:S01]  /*1360*/  UIADD3 UR6, UR39, 0x7f, URZ ;  /* 0x0000007f27067890 */ /* 0x000fe2000fffe03f */
        /* <DEDUP_REMOVED lines=8> */
[----:B------:R-:W-:Y:S01]  /*13f0*/  @UP0 ULDC UR4, c[0x0][0x44c] ;  /* 0x0001130000040ab9 */ /* 0x000fe20000000800 */
[----:B------:R-:W-:Y:S01]  /*1400*/  @UP0 ULDC UR8, c[0x0][0x450] ;  /* 0x0001140000080ab9 */ /* 0x000fe20000000800 */
[----:B------:R-:W-:Y:S01]  /*1410*/  UIMAD.WIDE.U32 UR4, UR6, UR4, URZ ;  /* 0x00000004060472a5 */ /* 0x000fe2000f8e003f */
[----:B------:R-:W-:Y:S01]  /*1420*/  CS2R R34, SRZ ;  /* 0x0000000000227805 */ /* 0x000fe2000001ff00 */
[----:B------:R-:W-:Y:S01]  /*1430*/  UIADD3 UR4, UR49, 0x7f, URZ ;  /* 0x0000007f31047890 */ /* 0x000fe2000fffe03f */
[----:B------:R-:W-:Y:S01]  /*1440*/  CS2R R92, SRZ ;  /* 0x00000000005c7805 */ /* 0x000fe2000001ff00 */
[----:B------:R-:W-:Y:S01]  /*1450*/  @UP0 USHF.R.U32.HI UR6, URZ, UR8, UR5 ;  /* 0x000000083f060299 */ /* 0x000fe20008011605 */
[----:B------:R-:W-:Y:S01]  /*1460*/  CS2R R128, SRZ ;  /* 0x0000000000807805 */ /* 0x000fe2000001ff00 */
[----:B------:R-:W-:Y:S01]  /*1470*/  USHF.R.S32.HI UR5, URZ, 0x1f, UR4 ;  /* 0x0000001f3f057899 */ /* 0x000fe20008011404 */
[----:B------:R-:W-:Y:S01]  /*1480*/  CS2R R126, SRZ ;  /* 0x00000000007e7805 */ /* 0x000fe2000001ff00 */
[----:B------:R-:W-:Y:S01]  /*1490*/  UIADD3 UR6, UR7, UR6, URZ ;  /* 0x0000000607067290 */ /* 0x000fe2000fffe03f */
[----:B------:R-:W-:Y:S01]  /*14a0*/  CS2R R38, SRZ ;  /* 0x0000000000267805 */ /* 0x000fe2000001ff00 */
[----:B------:R-:W-:Y:S01]  /*14b0*/  ULEA.HI UR5, UR5, UR4, URZ, 0x7 ;  /* 0x0000000405057291 */ /* 0x000fe2000f8f383f */
[----:B------:R-:W-:Y:S01]  /*14c0*/  CS2R R84, SRZ ;  /* 0x0000000000547805 */ /* 0x000fe2000001ff00 */
[----:B------:R-:W-:Y:S01]  /*14d0*/  USHF.R.S32.HI UR7, URZ, 0x1f, UR6 ;  /* 0x0000001f3f077899 */ /* 0x000fe20008011406 */
[----:B------:R-:W-:Y:S01]  /*14e0*/  CS2R R120, SRZ ;  /* 0x0000000000787805 */ /* 0x000fe2000001ff00 */
[----:B------:R-:W-:Y:S01]  /*14f0*/  USHF.R.S32.HI UR5, URZ, 0x7, UR5 ;  /* 0x000000073f057899 */ /* 0x000fe20008011405 */
[----:B------:R-:W-:Y:S01]  /*1500*/  CS2R R118, SRZ ;  /* 0x0000000000767805 */ /* 0x000fe2000001ff00 */
[----:B------:R-:W-:Y:S01]  /*1510*/  ULEA.HI UR7, UR7, UR6, URZ, 0x7 ;  /* 0x0000000607077291 */ /* 0x000fe2000f8f383f */
[----:B------:R-:W-:-:S02]  /*1520*/  CS2R R42, SRZ ;  /* 0x00000000002a7805 */ /* 0x000fc4000001ff00 */
[----:B------:R-:W-:Y:S02]  /*1530*/  CS2R R76, SRZ ;  /* 0x00000000004c7805 */ /* 0x000fe4000001ff00 */
[----:B------:R-:W-:Y:S01]  /*1540*/  CS2R R112, SRZ ;  /* 0x0000000000707805 */ /* 0x000fe2000001ff00 */
[----:B------:R-:W-:Y:S01]  /*1550*/  USHF.R.S32.HI UR7, URZ, 0x7, UR7 ;  /* 0x000000073f077899 */ /* 0x000fe20008011407 */
[----:B------:R-:W-:Y:S02]  /*1560*/  CS2R R110, SRZ ;  /* 0x00000000006e7805 */ /* 0x000fe4000001ff00 */
[----:B------:R-:W-:Y:S02]  /*1570*/  CS2R R46, SRZ ;  /* 0x00000000002e7805 */ /* 0x000fe4000001ff00 */
[----:B------:R-:W-:Y:S01]  /*1580*/  CS2R R68, SRZ ;  /* 0x0000000000447805 */ /* 0x000fe2000001ff00 */
[----:B------:R-:W-:Y:S01]  /*1590*/  UISETP.LT.AND UP0, UPT, UR5, UR7, UPT ;  /* 0x000000070500728c */ /* 0x000fe2000bf01270 */
[----:B------:R-:W-:-:S02]  /*15a0*/  CS2R R104, SRZ ;  /* 0x0000000000687805 */ /* 0x000fc4000001ff00 */
[----:B------:R-:W-:Y:S02]  /*15b0*/  CS2R R102, SRZ ;  /* 0x0000000000667805 */ /* 0x000fe4000001ff00 */
[----:B------:R-:W-:Y:S01]  /*15c0*/  CS2R R50, SRZ ;  /* 0x0000000000327805 */ /* 0x000fe2000001ff00 */
[----:B------:R-:W-:Y:S01]  /*15d0*/  USEL UR54, UR5, UR7, UP0 ;  /* 0x0000000705367287 */ /* 0x000fe20008000000 */
[----:B------:R-:W-:Y:S02]  /*15e0*/  CS2R R60, SRZ ;  /* 0x00000000003c7805 */ /* 0x000fe4000001ff00 */
[----:B------:R-:W-:Y:S02]  /*15f0*/  CS2R R96, SRZ ;  /* 0x0000000000607805 */ /* 0x000fe4000001ff00 */
[----:B------:R-:W-:Y:S01]  /*1600*/  CS2R R94, SRZ ;  /* 0x00000000005e7805 */ /* 0x000fe2000001ff00 */
[----:B------:R-:W-:Y:S01]  /*1610*/  UISETP.GE.AND UP0, UPT, UR54, 0x1, UPT ;  /* 0x000000013600788c */ /* 0x000fe2000bf06270 */
[----:B------:R-:W-:-:S02]  /*1620*/  CS2R R58, SRZ ;  /* 0x00000000003a7805 */ /* 0x000fc4000001ff00 */
[----:B------:R-:W-:Y:S02]  /*1630*/  CS2R R44, SRZ ;  /* 0x00000000002c7805 */ /* 0x000fe4000001ff00 */
[----:B------:R-:W-:Y:S02]  /*1640*/  CS2R R88, SRZ ;  /* 0x0000000000587805 */ /* 0x000fe4000001ff00 */
[----:B------:R-:W-:Y:S02]  /*1650*/  CS2R R86, SRZ ;  /* 0x0000000000567805 */ /* 0x000fe4000001ff00 */
[----:B------:R-:W-:Y:S02]  /*1660*/  CS2R R62, SRZ ;  /* 0x00000000003e7805 */ /* 0x000fe4000001ff00 */
[----:B------:R-:W-:Y:S02]  /*1670*/  PLOP3.LUT P1, PT, PT, PT, UP0, 0x80, 0x0 ;  /* 0x000000000000781c */ /* 0x000fe40003f2f008 */
        /* <DEDUP_REMOVED lines=62> */
.L_x_2140:
        /* <DEDUP_REMOVED lines=54> */
.L_x_2290:
[----:B------:R-:W-:Y:S05]  /*1dc0*/  @!P0 BRA `(.L_x_2142) ;  /* 0x0000000000048947 */ /* 0x000fea0003800000 */
[----:B------:R-:W-:Y:S01]  /*1dd0*/  BPT.TRAP 0x1 ;  /* 0x000000040000795c */ /* 0x000fe20000300000 */
.L_x_2142:
[----:B------:R-:W-:Y:S02]  /*1de0*/  IMAD.U32 R2, RZ, RZ, UR53 ;  /* 0x00000035ff027e24 */ /* 0x000fe4000f8e00ff */
[----:B0-----:R-:W-:-:S03]  /*1df0*/  IMAD.U32 R3, RZ, RZ, UR44 ;  /* 0x0000002cff037e24 */ /* 0x001fc6000f8e00ff */
[----:B------:R-:W-:Y:S02]  /*1e00*/  LEA R2, R2, UR41, 0x3 ;  /* 0x0000002902027c11 */ /* 0x000fe4000f8e18ff */
[----:B------:R-:W-:-:S04]  /*1e10*/  SHF.L.U32 R3, R3, 0x1f, RZ ;  /* 0x0000001f03037819 */ /* 0x000fc800000006ff */
[----:B------:R0:W1:Y:S01]  /*1e20*/  SYNCS.PHASECHK.TRANS64.TRYWAIT P2, [R2+URZ+0x38830], R3 ;  /* 0x03883003020075a7 */ /* 0x000062000804017f */
[----:B------:R-:W-:Y:S05]  /*1e30*/  @!P0 BRA `(.L_x_2143) ;  /* 0x0000000000048947 */ /* 0x000fea0003800000 */
[----:B------:R-:W-:Y:S01]  /*1e40*/  BPT.TRAP 0x1 ;  /* 0x000000040000795c */ /* 0x000fe20000300000 */
.L_x_2143:
[----:B------:R-:W2:Y:S02]  /*1e50*/  S2R R4, SR_TID.X ;  /* 0x0000000000047919 */ /* 0x000ea40000002100 */
[----:B--2---:R-:W-:Y:S01]  /*1e60*/  LOP3.LUT P1, RZ, R4, 0x7f, RZ, 0xc0, !PT ;  /* 0x0000007f04ff7812 */ /* 0x004fe2000782c0ff */
[----:B-1----:R-:W-:-:S12]  /*1e70*/  @P2 BRA `(.L_x_2144) ;  /* 0x0000000000082947 */ /* 0x002fd80003800000 */
[----:B------:R-:W1:Y:S02]  /*1e80*/  SYNCS.PHASECHK.TRANS64.TRYWAIT P2, [R2+URZ+0x38830], R3 ;  /* 0x03883003020075a7 */ /* 0x000e64000804017f */
[----:B-1----:R-:W-:Y:S05]  /*1e90*/  @!P2 BRA `(.L_x_2145) ;  /* 0x0000013c0038a947 */ /* 0x002fea0003800000 */
.L_x_2144:
        /* <DEDUP_REMOVED lines=88> */
[----:B------:R-:W-:Y:S02]  /*2420*/  @UP0 ULDC UR14, c[0x0][0x450] ;  /* 0x00011400000e0ab9 */ /* 0x000fe40000000800 */
        /* <DEDUP_REMOVED lines=26> */
[----:B0-----:R-:W-:-:S02]  /*25d0*/  VIADD R26, R18, UR39 ;  /* 0x00000027121a7c36 */ /* 0x001fc40008000000 */
[C---:B------:R-:W-:Y:S01]  /*25e0*/  FMUL.FTZ R24, R0.reuse, R29 ;  /* 0x0000001d00187220 */ /* 0x040fe20000410000 */
[C---:B------:R-:W-:Y:S01]  /*25f0*/  FMUL.FTZ R7, R0.reuse, R52 ;  /* 0x0000003400077220 */ /* 0x040fe20000410000 */
[----:B------:R-:W-:Y:S02]  /*2600*/  IMAD.U32 R52, RZ, RZ, UR52 ;  /* 0x00000034ff347e24 */ /* 0x000fe4000f8e00ff */
[C---:B------:R-:W-:Y:S01]  /*2610*/  FMUL.FTZ R31, R0.reuse, R31 ;  /* 0x0000001f001f7220 */ /* 0x040fe20000410000 */
[C---:B------:R-:W-:Y:S01]  /*2620*/  FMUL.FTZ R35, R0.reuse, R35 ;  /* 0x0000002300237220 */ /* 0x040fe20000410000 */
[----:B------:R-:W-:Y:S01]  /*2630*/  FMUL.FTZ R47, R0, R47 ;  /* 0x0000002f002f7220 */ /* 0x000fe20000410000 */
[----:B------:R0:W2:Y:S01]  /*2640*/  MUFU.TANH R56, R30 ;  /* 0x0000001e00387308 */ /* 0x0000a20000002400 */
[----:B-1----:R-:W-:Y:S01]  /*2650*/  @P2 IMAD.HI.U32 R27, R26, UR6, RZ ;  /* 0x000000061a1b2c27 */ /* 0x002fe2000f8e00ff */
[----:B------:R-:W-:-:S03]  /*2660*/  @UP0 ULDC UR6, c[0x0][0x450] ;  /* 0x0001140000060ab9 */ /* 0x000fc60000000800 */
[C---:B------:R-:W-:Y:S01]  /*2670*/  FMUL.FTZ R54, R0.reuse, R54 ;  /* 0x0000003600367220 */ /* 0x040fe20000410000 */
[C---:B------:R-:W-:Y:S01]  /*2680*/  FMUL.FTZ R55, R0.reuse, R55 ;  /* 0x0000003700377220 */ /* 0x040fe20000410000 */
[C---:B------:R-:W-:Y:S01]  /*2690*/  FMUL.FTZ R10, R0.reuse, R44 ;  /* 0x0000002c000a7220 */ /* 0x040fe20000410000 */
[----:B------:R-:W-:Y:S01]  /*26a0*/  @P2 SHF.R.U32.HI R26, RZ, UR6, R27 ;  /* 0x00000006ff1a2c19 */ /* 0x000fe2000801161b */
[----:B------:R-:W-:Y:S01]  /*26b0*/  UMOV UR6, 0xffffff80 ;  /* 0xffffff8000067882 */ /* 0x000fe20000000000 */
[----:B------:R1:W-:Y:S01]  /*26c0*/  MUFU.TANH R36, R34 ;  /* 0x0000002200247308 */ /* 0x0003e20000002400 */
[----:B------:R-:W-:Y:S01]  /*26d0*/  UIMAD UR6, UR54, UR6, 0x80 ;  /* 0x00000080360674a4 */ /* 0x000fe2000f8e0206 */
[C---:B------:R-:W-:Y:S01]  /*26e0*/  FMUL.FTZ R38, R0.reuse, R38 ;  /* 0x0000002600267220 */ /* 0x040fe20000410000 */
[----:B0-----:R-:W0:Y:S01]  /*26f0*/  SHFL.IDX PT, R30, R26, 0x1, 0x1c1f ;  /* 0x003c1f001a1e7f89 */ /* 0x001e2200000e0000 */
[C---:B------:R-:W-:Y:S01]  /*2700*/  FMUL.FTZ R13, R0.reuse, R37 ;  /* 0x00000025000d7220 */ /* 0x040fe20000410000 */
[----:B------:R-:W-:Y:S01]  /*2710*/  UIADD3 UR7, UR6, 0x1, URZ ;  /* 0x0000000106077890 */ /* 0x000fe2000fffe03f */
[C---:B------:R-:W-:Y:S01]  /*2720*/  FMUL.FTZ R39, R0.reuse, R39 ;  /* 0x0000002700277220 */ /* 0x040fe20000410000 */
[----:B------:R-:W-:Y:S01]  /*2730*/  UIADD3 UR6, UR49, UR6, URZ ;  /* 0x0000000631067290 */ /* 0x000fe2000fffe03f */
[----:B------:R-:W3:Y:S01]  /*2740*/  MUFU.TANH R31, R31 ;  /* 0x0000001f001f7308 */ /* 0x000ee20000002400 */
[C---:B------:R-:W-:Y:S01]  /*2750*/  FMUL.FTZ R42, R0.reuse, R42 ;  /* 0x0000002a002a7220 */ /* 0x040fe20000410000 */
[----:B------:R-:W-:Y:S01]  /*2760*/  FMUL.FTZ R3, R0, R57 ;  /* 0x0000003900037220 */ /* 0x000fe20000410000 */
[----:B------:R-:W-:-:S02]  /*2770*/  IMAD.U32 R40, RZ, RZ, UR7 ;  /* 0x00000007ff287e24 */ /* 0x000fc4000f8e00ff */
[C---:B------:R-:W-:Y:S01]  /*2780*/  FMUL.FTZ R59, R0.reuse, R59 ;  /* 0x0000003b003b7220 */ /* 0x040fe20000410000 */
[----:B-1----:R-:W-:Y:S02]  /*2790*/  IMAD.U32 R34, RZ, RZ, UR6 ;  /* 0x00000006ff227e24 */ /* 0x002fe4000f8e00ff */
[C---:B------:R-:W-:Y:S01]  /*27a0*/  FMUL.FTZ R43, R0.reuse, R43 ;  /* 0x0000002b002b7220 */ /* 0x040fe20000410000 */
[C---:B------:R-:W-:Y:S01]  /*27b0*/  IMAD R29, R17.reuse, -0x2, R40 ;  /* 0xfffffffe111d7824 */ /* 0x040fe200078e0228 */
[----:B------:R-:W-:Y:S01]  /*27c0*/  MUFU.TANH R44, R47 ;  /* 0x0000002f002c7308 */ /* 0x000fe20000002400 */
[----:B------:R-:W-:Y:S02]  /*27d0*/  IMAD R27, R17, -0x2, R34 ;  /* 0xfffffffe111b7824 */ /* 0x000fe400078e0222 */
[C---:B------:R-:W-:Y:S01]  /*27e0*/  FMUL.FTZ R62, R0.reuse, R62 ;  /* 0x0000003e003e7220 */ /* 0x040fe20000410000 */
[----:B------:R-:W-:Y:S01]  /*27f0*/  FMUL.FTZ R46, R0, R46 ;  /* 0x0000002e002e7220 */ /* 0x000fe20000410000 */
[----:B------:R-:W-:Y:S01]  /*2800*/  IADD3 R52, -R52, UR49, R29 ;  /* 0x0000003134347c10 */ /* 0x000fe2000fffe11d */
[C---:B------:R-:W-:Y:S01]  /*2810*/  FMUL.FTZ R11, R0.reuse, R41 ;  /* 0x00000029000b7220 */ /* 0x040fe20000410000 */
[C---:B------:R-:W-:Y:S01]  /*2820*/  FMUL.FTZ R63, R0.reuse, R63 ;  /* 0x0000003f003f7220 */ /* 0x040fe20000410000 */
[C---:B------:R-:W-:Y:S01]  /*2830*/  FMUL.FTZ R50, R0.reuse, R50 ;  /* 0x0000003200327220 */ /* 0x040fe20000410000 */
[----:B------:R-:W1:Y:S01]  /*2840*/  MUFU.TANH R35, R35 ;  /* 0x0000002300237308 */ /* 0x000e620000002400 */
[C---:B------:R-:W-:Y:S01]  /*2850*/  FMUL.FTZ R6, R0.reuse, R49 ;  /* 0x0000003100067220 */ /* 0x040fe20000410000 */
[----:B------:R-:W-:Y:S01]  /*2860*/  FMUL.FTZ R51, R0, R51 ;  /* 0x0000003300337220 */ /* 0x000fe20000410000 */
[----:B0-----:R-:W-:Y:S01]  /*2870*/  VIADDMNMX R34, R30, R52, R27, PT ;  /* 0x000000341e227246 */ /* 0x001fe2000380011b */
[C---:B------:R-:W-:Y:S01]  /*2880*/  FMUL.FTZ R9, R0.reuse, R48 ;  /* 0x0000003000097220 */ /* 0x040fe20000410000 */
[C---:B------:R-:W-:Y:S01]  /*2890*/  FMUL.FTZ R58, R0.reuse, R58 ;  /* 0x0000003a003a7220 */ /* 0x040fe20000410000 */
[----:B------:R-:W-:Y:S01]  /*28a0*/  FMUL.FTZ R8, R0, R45 ;  /* 0x0000002d00087220 */ /* 0x000fe20000410000 */
[C---:B------:R-:W-:Y:S01]  /*28b0*/  ISETP.GT.AND P3, PT, R34.reuse, RZ, PT ;  /* 0x000000ff2200720c */ /* 0x040fe20003f64270 */
[----:B------:R0:W-:Y:S01]  /*28c0*/  MUFU.TANH R47, R54 ;  /* 0x00000036002f7308 */ /* 0x0001e20000002400 */
[----:B------:R-:W-:Y:S01]  /*28d0*/  ISETP.GT.AND P4, PT, R34, 0x1, PT ;  /* 0x000000012200780c */ /* 0x000fe20003f84270 */
[----:B------:R-:W-:Y:S01]  /*28e0*/  FMUL.FTZ R66, R0, R66 ;  /* 0x0000004200427220 */ /* 0x000fe20000410000 */
[----:B------:R-:W-:Y:S01]  /*28f0*/  ISETP.GT.AND P5, PT, R34, 0x8, PT ;  /* 0x000000082200780c */ /* 0x000fe20003fa4270 */
[C---:B------:R-:W-:Y:S01]  /*2900*/  FMUL.FTZ R67, R0.reuse, R67 ;  /* 0x0000004300437220 */ /* 0x040fe20000410000 */
[C---:B------:R-:W-:Y:S01]  /*2910*/  FMUL.FTZ R70, R0.reuse, R70 ;  /* 0x0000004600467220 */ /* 0x040fe20000410000 */
[----:B------:R-:W-:Y:S01]  /*2920*/  FMUL.FTZ R71, R0, R71 ;  /* 0x0000004700477220 */ /* 0x000fe20000410000 */
[----:B--2---:R-:W-:Y:S01]  /*2930*/  FSEL R56, R56, -INF , P5 ;  /* 0xff80000038387808 */ /* 0x004fe20002800000 */
[----:B------:R2:W-:Y:S01]  /*2940*/  MUFU.TANH R37, R55 ;  /* 0x0000003700257308 */ /* 0x0005e20000002400 */
[----:B0-----:R-:W-:Y:S01]  /*2950*/  FSEL R54, R32, -INF , P3 ;  /* 0xff80000020367808 */ /* 0x001fe20001800000 */
[----:B------:R-:W-:Y:S01]  /*2960*/  FMUL.FTZ R74, R0, R74 ;  /* 0x0000004a004a7220 */ /* 0x000fe20000410000 */
[----:B------:R-:W-:Y:S01]  /*2970*/  ISETP.GT.AND P3, PT, R34, 0x9, PT ;  /* 0x000000092200780c */ /* 0x000fe20003f64270 */
[C---:B------:R-:W-:Y:S01]  /*2980*/  FMUL.FTZ R75, R0.reuse, R75 ;  /* 0x0000004b004b7220 */ /* 0x040fe20000410000 */
[C---:B------:R-:W-:Y:S01]  /*2990*/  FMUL.FTZ R78, R0.reuse, R78 ;  /* 0x0000004e004e7220 */ /* 0x040fe20000410000 */
[C---:B------:R-:W-:Y:S01]  /*29a0*/  FMUL.FTZ R79, R0.reuse, R79 ;  /* 0x0000004f004f7220 */ /* 0x040fe20000410000 */
[----:B---3--:R-:W-:Y:S01]  /*29b0*/  FSEL R57, R31, -INF , P3 ;  /* 0xff8000001f397808 */ /* 0x008fe20001800000 */
[----:B------:R-:W-:Y:S01]  /*29c0*/  MUFU.TANH R38, R38 ;  /* 0x0000002600267308 */ /* 0x000fe20000002400 */
[----:B--2---:R-:W-:Y:S01]  /*29d0*/  FSEL R55, R33, -INF , P4 ;  /* 0xff80000021377808 */ /* 0x004fe20002000000 */
[----:B------:R-:W-:Y:S01]  /*29e0*/  FMUL.FTZ R82, R0, R82 ;  /* 0x0000005200527220 */ /* 0x000fe20000410000 */
[----:B------:R-:W-:Y:S01]  /*29f0*/  ISETP.GT.AND P4, PT, R34, 0x10, PT ;  /* 0x000000102200780c */ /* 0x000fe20003f84270 */
[----:B------:R-:W-:Y:S01]  /*2a00*/  FMUL.FTZ R83, R0, R83 ;  /* 0x0000005300537220 */ /* 0x000fe20000410000 */
[----:B------:R-:W-:Y:S01]  /*2a10*/  FMNMX.FTZ R29, R54, R55, !PT ;  /* 0x00000037361d7209 */ /* 0x000fe20007810000 */
[----:B------:R-:W-:Y:S01]  /*2a20*/  FMUL.FTZ R86, R0, R86 ;  /* 0x0000005600567220 */ /* 0x000fe20000410000 */
[----:B------:R-:W-:Y:S01]  /*2a30*/  ISETP.GT.AND P3, PT, R34, 0x11, PT ;  /* 0x000000112200780c */ /* 0x000fe20003f64270 */
[----:B------:R-:W0:Y:S01]  /*2a40*/  MUFU.TANH R39, R39 ;  /* 0x0000002700277308 */ /* 0x000e220000002400 */
[----:B------:R-:W-:Y:S01]  /*2a50*/  FMNMX.FTZ R30, R56, R29, !PT ;  /* 0x0000001d381e7209 */ /* 0x000fe20007810000 */
[C---:B------:R-:W-:Y:S01]  /*2a60*/  FMUL.FTZ R87, R0.reuse, R87 ;  /* 0x0000005700577220 */ /* 0x040fe20000410000 */
[C---:B------:R-:W-:Y:S01]  /*2a70*/  FMUL.FTZ R5, R0.reuse, R53 ;  /* 0x0000003500057220 */ /* 0x040fe20000410000 */
[C---:B------:R-:W-:Y:S01]  /*2a80*/  FMUL.FTZ R61, R0.reuse, R61 ;  /* 0x0000003d003d7220 */ /* 0x040fe20000410000 */
[----:B------:R-:W-:Y:S01]  /*2a90*/  FMNMX.FTZ R30, R57, R30, !PT ;  /* 0x0000001e391e7209 */ /* 0x000fe20007810000 */
[C---:B------:R-:W-:Y:S01]  /*2aa0*/  FMUL.FTZ R28, R0.reuse, R28 ;  /* 0x0000001c001c7220 */ /* 0x040fe20000410000 */
[----:B------:R-:W-:Y:S01]  /*2ab0*/  ULDC UR6, c[0x0][0x988] ;  /* 0x0002620000067ab9 */ /* 0x000fe20000000800 */
        /* <DEDUP_REMOVED lines=14> */
[----:B------:R-:W-:Y:S01]  /*2ba0*/  FMUL.FTZ R85, R0, R85 ;  /* 0x0000005500557220 */ /* 0x000fe20000410000 */
[----:B------:R4:W-:Y:S01]  /*2bb0*/  @!P1 SYNCS.ARRIVE.TRANS64.RED.A1T0 RZ, [R2+URZ], RZ ;  /* 0x000000ff02ff99a7 */ /* 0x0009e2000810043f */
[----:B------:R-:W-:Y:S01]  /*2bc0*/  MUFU.TANH R43, R43 ;  /* 0x0000002b002b7308 */ /* 0x000fe20000002400 */
[----:B---3--:R-:W-:Y:S01]  /*2bd0*/  FSEL R59, R36, -INF , P4 ;  /* 0xff800000243b7808 */ /* 0x008fe20002000000 */
[----:B------:R-:W-:Y:S01]  /*2be0*/  UMOV UR7, UR39 ;  /* 0x0000002700077c82 */ /* 0x000fe20008000000 */
[----:B------:R-:W-:Y:S01]  /*2bf0*/  ISETP.GT.AND P4, PT, R34, 0x18, PT ;  /* 0x000000182200780c */ /* 0x000fe20003f84270 */
[----:B------:R-:W-:Y:S01]  /*2c00*/  @UP0 USHF.R.U32.HI UR7, URZ, UR14, UR11 ;  /* 0x0000000e3f070299 */ /* 0x000fe2000801160b */
[----:B------:R-:W-:-:S03]  /*2c10*/  FMNMX.FTZ R29, R59, R30, !PT ;  /* 0x0000001e3b1d7209 */ /* 0x000fc60007810000 */
[----:B------:R1:W-:Y:S01]  /*2c20*/  MUFU.TANH R41, R62 ;  /* 0x0000003e00297308 */ /* 0x0003e20000002400 */
[----:B------:R-:W-:-:S04]  /*2c30*/  UIADD3 UR7, UR7, UR49, -UR52 ;  /* 0x0000003107077290 */ /* 0x000fc8000fffe834 */
[----:B------:R-:W-:-:S03]  /*2c40*/  USHF.R.S32.HI UR10, URZ, 0x1f, UR7 ;  /* 0x0000001f3f0a7899 */ /* 0x000fc60008011407 */
[----:B------:R-:W3:Y:S01]  /*2c50*/  MUFU.TANH R46, R46 ;  /* 0x0000002e002e7308 */ /* 0x000ee20000002400 */
[----:B-1----:R-:W-:Y:S01]  /*2c60*/  FSEL R62, R35, -INF , P3 ;  /* 0xff800000233e7808 */ /* 0x002fe20001800000 */
[----:B------:R-:W-:Y:S01]  /*2c70*/  ULEA.HI UR10, UR10, UR7, URZ, 0x7 ;  /* 0x000000070a0a7291 */ /* 0x000fe2000f8f383f */
[----:B------:R-:W-:Y:S02]  /*2c80*/  ISETP.GT.AND P3, PT, R34, 0x19, PT ;  /* 0x000000192200780c */ /* 0x000fe40003f64270 */
[----:B------:R-:W-:Y:S01]  /*2c90*/  FMNMX.FTZ R30, R62, R29, !PT ;  /* 0x0000001d3e1e7209 */ /* 0x000fe20007810000 */
[----:B------:R-:W-:Y:S01]  /*2ca0*/  USHF.R.S32.HI UR10, URZ, 0x7, UR10 ;  /* 0x000000073f0a7899 */ /* 0x000fe2000801140a */
[----:B0-----:R-:W-:Y:S01]  /*2cb0*/  FSEL R88, R39, -INF , P3 ;  /* 0xff80000027587808 */ /* 0x001fe20001800000 */
[----:B------:R0:W-:Y:S01]  /*2cc0*/  MUFU.TANH R32, R63 ;  /* 0x0000003f00207308 */ /* 0x0001e20000002400 */
[----:B------:R-:W-:Y:S01]  /*2cd0*/  ISETP.GT.AND P3, PT, R34, 0x21, PT ;  /* 0x000000212200780c */ /* 0x000fe20003f64270 */
[----:B------:R-:W-:-:S04]  /*2ce0*/  UISETP.LT.AND UP1, UPT, URZ, UR10, UPT ;  /* 0x0000000a3f00728c */ /* 0x000fc8000bf21270 */
[----:B------:R-:W-:Y:S02]  /*2cf0*/  USEL UR54, URZ, UR10, !UP1 ;  /* 0x0000000a3f367287 */ /* 0x000fe4000c800000 */
[----:B------:R3:W1:Y:S01]  /*2d00*/  MUFU.TANH R49, R50 ;  /* 0x0000003200317308 */ /* 0x0006620000002400 */
[----:B0-----:R-:W-:Y:S01]  /*2d10*/  FSEL R63, R38, -INF , P4 ;  /* 0xff800000263f7808 */ /* 0x001fe20002000000 */
[----:B------:R-:W-:Y:S01]  /*2d20*/  UISETP.GE.AND UP1, UPT, UR55, UR54, UPT ;  /* 0x000000363700728c */ /* 0x000fe2000bf26270 */
[----:B------:R-:W-:Y:S02]  /*2d30*/  ISETP.GT.AND P4, PT, R34, 0x20, PT ;  /* 0x000000202200780c */ /* 0x000fe40003f84270 */
[----:B------:R-:W-:Y:S02]  /*2d40*/  FMNMX.FTZ R29, R63, R30, !PT ;  /* 0x0000001e3f1d7209 */ /* 0x000fe40007810000 */
[----:B--2---:R-:W-:Y:S01]  /*2d50*/  FSEL R89, R42, -INF , P4 ;  /* 0xff8000002a597808 */ /* 0x004fe20002000000 */
[----:B------:R0:W2:Y:S01]  /*2d60*/  MUFU.TANH R48, R51 ;  /* 0x0000003300307308 */ /* 0x0000a20000002400 */
[----:B------:R-:W-:-:S02]  /*2d70*/  FMNMX.FTZ R30, R88, R29, !PT ;  /* 0x0000001d581e7209 */ /* 0x000fc40007810000 */
[----:B------:R-:W-:Y:S02]  /*2d80*/  ISETP.GT.AND P4, PT, R34, 0x28, PT ;  /* 0x000000282200780c */ /* 0x000fe40003f84270 */
[----:B------:R-:W-:Y:S02]  /*2d90*/  FMNMX.FTZ R30, R89, R30, !PT ;  /* 0x0000001e591e7209 */ /* 0x000fe40007810000 */
[----:B---3--:R-:W-:Y:S01]  /*2da0*/  FSEL R50, R46, -INF , P4 ;  /* 0xff8000002e327808 */ /* 0x008fe20002000000 */
[----:B------:R-:W3:Y:S01]  /*2db0*/  MUFU.TANH R45, R58 ;  /* 0x0000003a002d7308 */ /* 0x000ee20000002400 */
[----:B0-----:R-:W-:Y:S02]  /*2dc0*/  FSEL R51, R43, -INF , P3 ;  /* 0xff8000002b337808 */ /* 0x001fe40001800000 */
[----:B------:R-:W-:Y:S02]  /*2dd0*/  ISETP.GT.AND P3, PT, R34, 0x29, PT ;  /* 0x000000292200780c */ /* 0x000fe40003f64270 */
[----:B------:R-:W-:-:S02]  /*2de0*/  FMNMX.FTZ R29, R51, R30, !PT ;  /* 0x0000001e331d7209 */ /* 0x000fc40007810000 */
[----:B------:R-:W-:Y:S01]  /*2df0*/  ISETP.GT.AND P4, PT, R34, 0x30, PT ;  /* 0x000000302200780c */ /* 0x000fe20003f84270 */
[----:B------:R-:W0:Y:S01]  /*2e00*/  MUFU.TANH R66, R66 ;  /* 0x0000004200427308 */ /* 0x000e220000002400 */
[----:B------:R-:W-:Y:S02]  /*2e10*/  FSEL R44, R44, -INF , P3 ;  /* 0xff8000002c2c7808 */ /* 0x000fe40001800000 */
[----:B------:R-:W-:Y:S02]  /*2e20*/  FMNMX.FTZ R29, R50, R29, !PT ;  /* 0x0000001d321d7209 */ /* 0x000fe40007810000 */
[----:B------:R-:W-:Y:S02]  /*2e30*/  ISETP.GT.AND P3, PT, R34, 0x31, PT ;  /* 0x000000312200780c */ /* 0x000fe40003f64270 */
[----:B-1----:R-:W-:Y:S01]  /*2e40*/  FSEL R49, R49, -INF , P4 ;  /* 0xff80000031317808 */ /* 0x002fe20002000000 */
[----:B------:R-:W1:Y:S01]  /*2e50*/  MUFU.TANH R38, R67 ;  /* 0x0000004300267308 */ /* 0x000e620000002400 */
[----:B------:R-:W-:-:S02]  /*2e60*/  FMNMX.FTZ R30, R44, R29, !PT ;  /* 0x0000001d2c1e7209 */ /* 0x000fc40007810000 */
[----:B------:R-:W-:Y:S02]  /*2e70*/  ISETP.GT.AND P4, PT, R34, 0x38, PT ;  /* 0x000000382200780c */ /* 0x000fe40003f84270 */
[----:B--2---:R-:W-:Y:S02]  /*2e80*/  FSEL R48, R48, -INF , P3 ;  /* 0xff80000030307808 */ /* 0x004fe40001800000 */
[----:B------:R-:W-:Y:S01]  /*2e90*/  FMNMX.FTZ R29, R49, R30, !PT ;  /* 0x0000001e311d7209 */ /* 0x000fe20007810000 */
[----:B------:R-:W2:Y:S01]  /*2ea0*/  MUFU.TANH R70, R70 ;  /* 0x0000004600467308 */ /* 0x000ea20000002400 */
[----:B------:R-:W-:Y:S02]  /*2eb0*/  ISETP.GT.AND P3, PT, R34, 0x39, PT ;  /* 0x000000392200780c */ /* 0x000fe40003f64270 */
[----:B------:R-:W-:Y:S02]  /*2ec0*/  FSEL R47, R47, -INF , P4 ;  /* 0xff8000002f2f7808 */ /* 0x000fe40002000000 */
[----:B------:R-:W-:-:S02]  /*2ed0*/  FMNMX.FTZ R30, R48, R29, !PT ;  /* 0x0000001d301e7209 */ /* 0x000fc40007810000 */
[C---:B------:R-:W-:Y:S01]  /*2ee0*/  ISETP.GT.AND P4, PT, R34.reuse, 0x40, PT ;  /* 0x000000402200780c */ /* 0x040fe20003f84270 */
[----:B------:R-:W5:Y:S01]  /*2ef0*/  MUFU.TANH R71, R71 ;  /* 0x0000004700477308 */ /* 0x000f620000002400 */
[----:B------:R-:W-:Y:S02]  /*2f00*/  FSEL R46, R37, -INF , P3 ;  /* 0xff800000252e7808 */ /* 0x000fe40001800000 */
[----:B------:R-:W-:Y:S02]  /*2f10*/  FMNMX.FTZ R29, R47, R30, !PT ;  /* 0x0000001e2f1d7209 */ /* 0x000fe40007810000 */
[----:B------:R-:W-:Y:S02]  /*2f20*/  ISETP.GT.AND P3, PT, R34, 0x41, PT ;  /* 0x000000412200780c */ /* 0x000fe40003f64270 */
[----:B---3--:R-:W-:Y:S01]  /*2f30*/  FSEL R45, R45, -INF , P4 ;  /* 0xff8000002d2d7808 */ /* 0x008fe20002000000 */
[----:B------:R-:W3:Y:S01]  /*2f40*/  MUFU.TANH R36, R74 ;  /* 0x0000004a00247308 */ /* 0x000ee20000002400 */
[----:B------:R-:W-:-:S02]  /*2f50*/  FMNMX.FTZ R30, R46, R29, !PT ;  /* 0x0000001d2e1e7209 */ /* 0x000fc40007810000 */
[----:B------:R-:W-:Y:S02]  /*2f60*/  ISETP.GT.AND P4, PT, R34, 0x48, PT ;  /* 0x000000482200780c */ /* 0x000fe40003f84270 */
[----:B------:R-:W-:Y:S02]  /*2f70*/  FSEL R43, R40, -INF , P3 ;  /* 0xff800000282b7808 */ /* 0x000fe40001800000 */
[----:B------:R-:W-:Y:S01]  /*2f80*/  FMNMX.FTZ R30, R45, R30, !PT ;  /* 0x0000001e2d1e7209 */ /* 0x000fe20007810000 */
[----:B------:R-:W4:Y:S01]  /*2f90*/  MUFU.TANH R75, R75 ;  /* 0x0000004b004b7308 */ /* 0x000f220000002400 */
[----:B------:R-:W-:Y:S02]  /*2fa0*/  ISETP.GT.AND P3, PT, R34, 0x49, PT ;  /* 0x000000492200780c */ /* 0x000fe40003f64270 */
[----:B------:R-:W-:Y:S02]  /*2fb0*/  FSEL R42, R41, -INF , P4 ;  /* 0xff800000292a7808 */ /* 0x000fe40002000000 */
[----:B------:R-:W-:-:S02]  /*2fc0*/  FMNMX.FTZ R29, R43, R30, !PT ;  /* 0x0000001e2b1d7209 */ /* 0x000fc40007810000 */
[----:B------:R-:W-:Y:S01]  /*2fd0*/  ISETP.GT.AND P4, PT, R34, 0x50, PT ;  /* 0x000000502200780c */ /* 0x000fe20003f84270 */
[----:B------:R-:W4:Y:S01]  /*2fe0*/  MUFU.TANH R78, R78 ;  /* 0x0000004e004e7308 */ /* 0x000f220000002400 */
[----:B------:R-:W-:Y:S02]  /*2ff0*/  FSEL R39, R32, -INF , P3 ;  /* 0xff80000020277808 */ /* 0x000fe40001800000 */
[----:B------:R-:W-:Y:S02]  /*3000*/  FMNMX.FTZ R30, R42, R29, !PT ;  /* 0x0000001d2a1e7209 */ /* 0x000fe40007810000 */
[----:B------:R-:W-:Y:S02]  /*3010*/  ISETP.GT.AND P3, PT, R34, 0x51, PT ;  /* 0x000000512200780c */ /* 0x000fe40003f64270 */
[----:B0-----:R-:W-:Y:S01]  /*3020*/  FSEL R41, R66, -INF , P4 ;  /* 0xff80000042297808 */ /* 0x001fe20002000000 */
[----:B------:R-:W0:Y:S01]  /*3030*/  MUFU.TANH R79, R79 ;  /* 0x0000004f004f7308 */ /* 0x000e220000002400 */
[----:B------:R-:W-:-:S02]  /*3040*/  FMNMX.FTZ R30, R39, R30, !PT ;  /* 0x0000001e271e7209 */ /* 0x000fc40007810000 */
[----:B------:R-:W-:Y:S02]  /*3050*/  ISETP.GT.AND P4, PT, R34, 0x58, PT ;  /* 0x000000582200780c */ /* 0x000fe40003f84270 */
[----:B-1----:R-:W-:Y:S02]  /*3060*/  FSEL R38, R38, -INF , P3 ;  /* 0xff80000026267808 */ /* 0x002fe40001800000 */
[----:B------:R-:W-:Y:S01]  /*3070*/  FMNMX.FTZ R29, R41, R30, !PT ;  /* 0x0000001e291d7209 */ /* 0x000fe20007810000 */
[----:B------:R-:W1:Y:S01]  /*3080*/  MUFU.TANH R82, R82 ;  /* 0x0000005200527308 */ /* 0x000e620000002400 */
[----:B------:R-:W-:Y:S02]  /*3090*/  ISETP.GT.AND P3, PT, R34, 0x59, PT ;  /* 0x000000592200780c */ /* 0x000fe40003f64270 */
[----:B--2---:R-:W-:Y:S02]  /*30a0*/  FSEL R40, R70, -INF , P4 ;  /* 0xff80000046287808 */ /* 0x004fe40002000000 */
[----:B------:R-:W-:-:S02]  /*30b0*/  FMNMX.FTZ R29, R38, R29, !PT ;  /* 0x0000001d261d7209 */ /* 0x000fc40007810000 */
[----:B------:R-:W-:Y:S01]  /*30c0*/  ISETP.GT.AND P4, PT, R34, 0x60, PT ;  /* 0x000000602200780c */ /* 0x000fe20003f84270 */
[----:B------:R-:W2:Y:S01]  /*30d0*/  MUFU.TANH R83, R83 ;  /* 0x0000005300537308 */ /* 0x000ea20000002400 */
[----:B-----5:R-:W-:Y:S02]  /*30e0*/  FSEL R37, R71, -INF , P3 ;  /* 0xff80000047257808 */ /* 0x020fe40001800000 */
[----:B------:R-:W-:Y:S02]  /*30f0*/  FMNMX.FTZ R30, R40, R29, !PT ;  /* 0x0000001d281e7209 */ /* 0x000fe40007810000 */
[----:B------:R-:W-:Y:S02]  /*3100*/  ISETP.GT.AND P3, PT, R34, 0x61, PT ;  /* 0x000000612200780c */ /* 0x000fe40003f64270 */
[----:B---3--:R-:W-:Y:S01]  /*3110*/  FSEL R36, R36, -INF , P4 ;  /* 0xff80000024247808 */ /* 0x008fe20002000000 */
[----:B------:R-:W3:Y:S01]  /*3120*/  MUFU.TANH R86, R86 ;  /* 0x0000005600567308 */ /* 0x000ee20000002400 */
[----:B------:R-:W-:-:S02]  /*3130*/  FMNMX.FTZ R31, R37, R30, !PT ;  /* 0x0000001e251f7209 */ /* 0x000fc40007810000 */
[----:B------:R-:W-:Y:S02]  /*3140*/  ISETP.GT.AND P4, PT, R34, 0x68, PT ;  /* 0x000000682200780c */ /* 0x000fe40003f84270 */
[----:B----4-:R-:W-:Y:S02]  /*3150*/  FSEL R29, R75, -INF , P3 ;  /* 0xff8000004b1d7808 */ /* 0x010fe40001800000 */
[----:B------:R-:W-:Y:S01]  /*3160*/  FMNMX.FTZ R32, R36, R31, !PT ;  /* 0x0000001f24207209 */ /* 0x000fe20007810000 */
[----:B------:R-:W4:Y:S01]  /*3170*/  MUFU.TANH R87, R87 ;  /* 0x0000005700577308 */ /* 0x000f220000002400 */
[----:B------:R-:W-:Y:S02]  /*3180*/  ISETP.GT.AND P3, PT, R34, 0x69, PT ;  /* 0x000000692200780c */ /* 0x000fe40003f64270 */
[----:B------:R-:W-:Y:S02]  /*3190*/  FSEL R30, R78, -INF , P4 ;  /* 0xff8000004e1e7808 */ /* 0x000fe40002000000 */
[----:B------:R-:W-:-:S02]  /*31a0*/  FMNMX.FTZ R33, R29, R32, !PT ;  /* 0x000000201d217209 */ /* 0x000fc40007810000 */
[----:B------:R-:W-:Y:S01]  /*31b0*/  ISETP.GT.AND P4, PT, R34, 0x70, PT ;  /* 0x000000702200780c */ /* 0x000fe20003f84270 */
[----:B------:R5:W-:Y:S01]  /*31c0*/  MUFU.TANH R71, R61 ;  /* 0x0000003d00477308 */ /* 0x000be20000002400 */
[----:B0-----:R-:W-:Y:S02]  /*31d0*/  FSEL R31, R79, -INF , P3 ;  /* 0xff8000004f1f7808 */ /* 0x001fe40001800000 */
[----:B------:R-:W-:Y:S02]  /*31e0*/  FMNMX.FTZ R32, R30, R33, !PT ;  /* 0x000000211e207209 */ /* 0x000fe40007810000 */
[----:B------:R-:W-:Y:S02]  /*31f0*/  ISETP.GT.AND P3, PT, R34, 0x71, PT ;  /* 0x000000712200780c */ /* 0x000fe40003f64270 */
[----:B-1----:R-:W-:Y:S01]  /*3200*/  FSEL R33, R82, -INF , P4 ;  /* 0xff80000052217808 */ /* 0x002fe20002000000 */
[----:B------:R-:W0:Y:S01]  /*3210*/  MUFU.TANH R20, R20 ;  /* 0x0000001400147308 */ /* 0x000e220000002400 */
[----:B------:R-:W-:-:S02]  /*3220*/  FMNMX.FTZ R58, R31, R32, !PT ;  /* 0x000000201f3a7209 */ /* 0x000fc40007810000 */
[C---:B------:R-:W-:Y:S02]  /*3230*/  ISETP.GT.AND P4, PT, R34.reuse, 0x78, PT ;  /* 0x000000782200780c */ /* 0x040fe40003f84270 */
[----:B--2---:R-:W-:Y:S02]  /*3240*/  FSEL R32, R83, -INF , P3 ;  /* 0xff80000053207808 */ /* 0x004fe40001800000 */
[----:B------:R-:W-:Y:S01]  /*3250*/  FMNMX.FTZ R35, R33, R58, !PT ;  /* 0x0000003a21237209 */ /* 0x000fe20007810000 */
[----:B------:R-:W1:Y:S01]  /*3260*/  MUFU.TANH R21, R21 ;  /* 0x0000001500157308 */ /* 0x000e620000002400 */
[----:B------:R-:W-:Y:S02]  /*3270*/  ISETP.GT.AND P3, PT, R34, 0x79, PT ;  /* 0x000000792200780c */ /* 0x000fe40003f64270 */
[----:B---3--:R-:W-:Y:S02]  /*3280*/  FSEL R34, R86, -INF , P4 ;  /* 0xff80000056227808 */ /* 0x008fe40002000000 */
[----:B------:R-:W-:-:S02]  /*3290*/  FMNMX.FTZ R53, R32, R35, !PT ;  /* 0x0000002320357209 */ /* 0x000fc40007810000 */
[----:B----4-:R-:W-:Y:S01]  /*32a0*/  FSEL R35, R87, -INF , P3 ;  /* 0xff80000057237808 */ /* 0x010fe20001800000 */
[----:B------:R-:W2:Y:S01]  /*32b0*/  MUFU.TANH R28, R28 ;  /* 0x0000001c001c7308 */ /* 0x000ea20000002400 */
        /* <DEDUP_REMOVED lines=25> */
[----:B0-----:R-:W-:Y:S01]  /*3450*/  FSEL R52, R20, -INF , P3 ;  /* 0xff80000014347808 */ /* 0x001fe20001800000 */
[--C-:B------:R-:W-:Y:S01]  /*3460*/  FFMA.FTZ R26, R54, UR6, -R78.reuse ;  /* 0x00000006361a7c23 */ /* 0x100fe2000801084e */
[----:B-1----:R-:W-:Y:S01]  /*3470*/  FSEL R55, R21, -INF , P4 ;  /* 0xff80000015377808 */ /* 0x002fe20002000000 */
[--C-:B------:R-:W-:Y:S01]  /*3480*/  FFMA.FTZ R20, R56, UR6, -R78.reuse ;  /* 0x0000000638147c23 */ /* 0x100fe2000801084e */
[----:B------:R-:W-:Y:S01]  /*3490*/  ISETP.GT.AND P3, PT, R53, 0x9, PT ;  /* 0x000000093500780c */ /* 0x000fe20003f64270 */
[----:B------:R0:W-:Y:S01]  /*34a0*/  MUFU.TANH R70, R60 ;  /* 0x0000003c00467308 */ /* 0x0001e20000002400 */
[----:B--2---:R-:W-:Y:S01]  /*34b0*/  FSEL R54, R28, -INF , P5 ;  /* 0xff8000001c367808 */ /* 0x004fe20002800000 */
[--C-:B------:R-:W-:Y:S01]  /*34c0*/  FFMA.FTZ R28, R57, UR6, -R78.reuse ;  /* 0x00000006391c7c23 */ /* 0x100fe2000801084e */
[----:B------:R-:W-:Y:S01]  /*34d0*/  FMNMX.FTZ R21, R52, R55, !PT ;  /* 0x0000003734157209 */ /* 0x000fe20007810000 */
[--C-:B------:R-:W-:Y:S01]  /*34e0*/  FFMA.FTZ R88, R88, UR6, -R78.reuse ;  /* 0x0000000658587c23 */ /* 0x100fe2000801084e */
[----:B------:R-:W-:Y:S01]  /*34f0*/  ISETP.GT.AND P4, PT, R53, 0x10, PT ;  /* 0x000000103500780c */ /* 0x000fe20003f84270 */
[--C-:B------:R-:W-:Y:S01]  /*3500*/  FFMA.FTZ R39, R39, UR6, -R78.reuse ;  /* 0x0000000627277c23 */ /* 0x100fe2000801084e */
[----:B---3--:R-:W-:Y:S01]  /*3510*/  FSEL R56, R24, -INF , P3 ;  /* 0xff80000018387808 */ /* 0x008fe20001800000 */
[----:B------:R-:W-:Y:S01]  /*3520*/  MUFU.TANH R9, R9 ;  /* 0x0000000900097308 */ /* 0x000fe20000002400 */
[----:B------:R-:W-:Y:S01]  /*3530*/  FMNMX.FTZ R61, R54, R21, !PT ;  /* 0x00000015363d7209 */ /* 0x000fe20007810000 */
[--C-:B------:R-:W-:Y:S01]  /*3540*/  FFMA.FTZ R44, R44, UR6, -R78.reuse ;  /* 0x000000062c2c7c23 */ /* 0x100fe2000801084e */
[----:B------:R-:W-:Y:S01]  /*3550*/  ISETP.GT.AND P3, PT, R53, 0x11, PT ;  /* 0x000000113500780c */ /* 0x000fe20003f64270 */
[--C-:B------:R-:W-:Y:S01]  /*3560*/  FFMA.FTZ R42, R42, UR6, -R78.reuse ;  /* 0x000000062a2a7c23 */ /* 0x100fe2000801084e */
[----:B------:R-:W-:Y:S01]  /*3570*/  FSEL R57, R25, -INF , P4 ;  /* 0xff80000019397808 */ /* 0x000fe20002000000 */
[--C-:B------:R-:W-:Y:S01]  /*3580*/  FFMA.FTZ R35, R35, UR6, -R78.reuse ;  /* 0x0000000623237c23 */ /* 0x100fe2000801084e */
[----:B------:R-:W-:Y:S01]  /*3590*/  FMNMX.FTZ R24, R56, R61, !PT ;  /* 0x0000003d38187209 */ /* 0x000fe20007810000 */
[----:B------:R-:W1:Y:S01]  /*35a0*/  MUFU.TANH R6, R6 ;  /* 0x0000000600067308 */ /* 0x000e620000002400 */
[----:B------:R-:W-:Y:S01]  /*35b0*/  ISETP.GT.AND P4, PT, R53, 0x18, PT ;  /* 0x000000183500780c */ /* 0x000fe20003f84270 */
[--C-:B------:R-:W-:Y:S01]  /*35c0*/  FFMA.FTZ R40, R40, UR6, -R78.reuse ;  /* 0x0000000628287c23 */ /* 0x100fe2000801084e */
[----:B------:R-:W-:Y:S01]  /*35d0*/  FSEL R58, R14, -INF , P3 ;  /* 0xff8000000e3a7808 */ /* 0x000fe20001800000 */
[--C-:B------:R-:W-:Y:S01]  /*35e0*/  FFMA.FTZ R14, R59, UR6, -R78.reuse ;  /* 0x000000063b0e7c23 */ /* 0x100fe2000801084e */
[----:B------:R-:W-:Y:S01]  /*35f0*/  FMNMX.FTZ R25, R57, R24, !PT ;  /* 0x0000001839197209 */ /* 0x000fe20007810000 */
[----:B------:R-:W-:Y:S01]  /*3600*/  FFMA.FTZ R36, R36, UR6, -R78 ;  /* 0x0000000624247c23 */ /* 0x000fe2000801084e */
[----:B------:R-:W-:Y:S01]  /*3610*/  ISETP.GT.AND P3, PT, R53, 0x19, PT ;  /* 0x000000193500780c */ /* 0x000fe20003f64270 */
[----:B------:R-:W2:Y:S01]  /*3620*/  MUFU.TANH R7, R7 ;  /* 0x0000000700077308 */ /* 0x000ea20000002400 */
[----:B------:R-:W-:-:S02]  /*3630*/  FSEL R59, R15, -INF , P4 ;  /* 0xff8000000f3b7808 */ /* 0x000fc40002000000 */
[----:B------:R-:W-:Y:S02]  /*3640*/  FMNMX.FTZ R24, R58, R25, !PT ;  /* 0x000000193a187209 */ /* 0x000fe40007810000 */
[----:B------:R-:W-:Y:S02]  /*3650*/  ISETP.GT.AND P4, PT, R53, 0x20, PT ;  /* 0x000000203500780c */ /* 0x000fe40003f84270 */
[----:B0-----:R-:W-:Y:S01]  /*3660*/  FSEL R60, R13, -INF , P3 ;  /* 0xff8000000d3c7808 */ /* 0x001fe20001800000 */
[----:B------:R-:W-:-:S01]  /*3670*/  FFMA.FTZ R13, R62, UR6, -R78 ;  /* 0x000000063e0d7c23 */ /* 0x000fc2000801084e */
[----:B------:R-:W-:Y:S01]  /*3680*/  FMNMX.FTZ R15, R59, R24, !PT ;  /* 0x000000183b0f7209 */ /* 0x000fe20007810000 */
[----:B------:R-:W0:Y:S01]  /*3690*/  MUFU.TANH R5, R5 ;  /* 0x0000000500057308 */ /* 0x000e220000002400 */
[----:B------:R-:W-:Y:S02]  /*36a0*/  ISETP.GT.AND P3, PT, R53, 0x21, PT ;  /* 0x000000213500780c */ /* 0x000fe40003f64270 */
[----:B------:R-:W-:-:S02]  /*36b0*/  FSEL R61, R12, -INF , P4 ;  /* 0xff8000000c3d7808 */ /* 0x000fc40002000000 */
[----:B------:R-:W-:Y:S01]  /*36c0*/  FMNMX.FTZ R12, R60, R15, !PT ;  /* 0x0000000f3c0c7209 */ /* 0x000fe20007810000 */
[----:B------:R-:W-:Y:S01]  /*36d0*/  FFMA.FTZ R15, R63, UR6, -R78 ;  /* 0x000000063f0f7c23 */ /* 0x000fe2000801084e */
[----:B------:R-:W-:Y:S01]  /*36e0*/  FSEL R62, R11, -INF , P3 ;  /* 0xff8000000b3e7808 */ /* 0x000fe20001800000 */
[----:B------:R5:W-:Y:S01]  /*36f0*/  MUFU.TANH R74, R64 ;  /* 0x00000040004a7308 */ /* 0x000be20000002400 */
[----:B------:R-:W-:Y:S02]  /*3700*/  ISETP.GT.AND P4, PT, R53, 0x28, PT ;  /* 0x000000283500780c */ /* 0x000fe40003f84270 */
[----:B------:R-:W-:Y:S02]  /*3710*/  FMNMX.FTZ R11, R61, R12, !PT ;  /* 0x0000000c3d0b7209 */ /* 0x000fe40007810000 */
[----:B------:R-:W-:Y:S02]  /*3720*/  ISETP.GT.AND P3, PT, R53, 0x29, PT ;  /* 0x000000293500780c */ /* 0x000fe40003f64270 */
[----:B----4-:R-:W-:Y:S01]  /*3730*/  FSEL R63, R10, -INF , P4 ;  /* 0xff8000000a3f7808 */ /* 0x010fe20002000000 */
[----:B------:R-:W3:Y:S01]  /*3740*/  MUFU.TANH R4, R4 ;  /* 0x0000000400047308 */ /* 0x000ee20000002400 */
[----:B------:R-:W-:-:S02]  /*3750*/  FMNMX.FTZ R12, R62, R11, !PT ;  /* 0x0000000b3e0c7209 */ /* 0x000fc40007810000 */
[----:B------:R-:W-:Y:S02]  /*3760*/  ISETP.GT.AND P4, PT, R53, 0x30, PT ;  /* 0x000000303500780c */ /* 0x000fe40003f84270 */
[----:B-----5:R-:W-:Y:S02]  /*3770*/  FSEL R64, R8, -INF , P3 ;  /* 0xff80000008407808 */ /* 0x020fe40001800000 */
        /* <DEDUP_REMOVED lines=21> */
[C---:B------:R-:W-:Y:S02]  /*38d0*/  ISETP.GT.AND P3, PT, R53.reuse, 0x41, PT ;  /* 0x000000413500780c */ /* 0x040fe40003f64270 */
        /* <DEDUP_REMOVED lines=14> */
[C---:B------:R-:W-:Y:S02]  /*39c0*/  ISETP.GT.AND P3, PT, R53.reuse, 0x51, PT ;  /* 0x000000513500780c */ /* 0x040fe40003f64270 */
        /* <DEDUP_REMOVED lines=15> */
[----:B------:R-:W-:Y:S02]  /*3ac0*/  ISETP.GT.AND P3, PT, R53, 0x61, PT ;  /* 0x000000613500780c */ /* 0x000fe40003f64270 */
        /* <DEDUP_REMOVED lines=17> */
[----:B------:R-:W-:Y:S02]  /*3be0*/  ISETP.GT.AND P3, PT, R53, 0x71, PT ;  /* 0x000000713500780c */ /* 0x000fe40003f64270 */
        /* <DEDUP_REMOVED lines=15> */
[----:B------:R-:W-:Y:S02]  /*3ce0*/  CS2R R84, SRZ ;  /* 0x0000000000547805 */ /* 0x000fe4000001ff00 */
[----:B------:R-:W-:Y:S01]  /*3cf0*/  FMNMX.FTZ R12, R45, R12, !PT ;  /* 0x0000000c2d0c7209 */ /* 0x000fe20007810000 */
[----:B------:R0:W-:Y:S03]  /*3d00*/  MUFU.EX2 R21, R28 ;  /* 0x0000001c00157308 */ /* 0x0001e60000000800 */
[----:B------:R-:W-:Y:S01]  /*3d10*/  FMNMX.FTZ R24, R53, R12, !PT ;  /* 0x0000000c35187209 */ /* 0x000fe20007810000 */
[--C-:B-1----:R-:W-:Y:S01]  /*3d20*/  FFMA.FTZ R15, R38, UR6, -R78.reuse ;  /* 0x00000006260f7c23 */ /* 0x102fe2000801084e */
[----:B------:R-:W-:-:S01]  /*3d30*/  FFMA.FTZ R12, R41, UR6, -R78 ;  /* 0x00000006290c7c23 */ /* 0x000fc2000801084e */
[--C-:B------:R-:W-:Y:S01]  /*3d40*/  FFMA.FTZ R41, R37, UR6, -R78.reuse ;  /* 0x0000000625297c23 */ /* 0x100fe2000801084e */
[----:B------:R-:W-:-:S01]  /*3d50*/  FFMA.FTZ R37, R30, UR6, -R78 ;  /* 0x000000061e257c23 */ /* 0x000fc2000801084e */
[----:B------:R-:W1:Y:S01]  /*3d60*/  SHFL.BFLY PT, R25, R24, 0x2, 0x1f ;  /* 0x0c401f0018197f89 */ /* 0x000e6200000e0000 */
[----:B------:R-:W-:Y:S01]  /*3d70*/  IMAD.U32 R30, RZ, RZ, UR6 ;  /* 0x00000006ff1e7e24 */ /* 0x000fe2000f8e00ff */
[----:B------:R-:W-:Y:S01]  /*3d80*/  MUFU.EX2 R26, R26 ;  /* 0x0000001a001a7308 */ /* 0x000fe20000000800 */
[----:B0-----:R-:W-:-:S01]  /*3d90*/  FFMA.FTZ R28, R31, UR6, -R78 ;  /* 0x000000061f1c7c23 */ /* 0x001fc2000801084e */
[----:B---3--:R-:W-:-:S06]  /*3da0*/  F2FP.SATFINITE.E4M3.F32.PACK_AB_MERGE_C R227, R80, R77, RZ ;  /* 0x0000004d50e3723e */ /* 0x008fcc00048070ff */
[----:B------:R-:W0:Y:S08]  /*3db0*/  MUFU.EX2 R27, R27 ;  /* 0x0000001b001b7308 */ /* 0x000e300000000800 */
[----:B------:R-:W2:Y:S01]  /*3dc0*/  MUFU.EX2 R20, R20 ;  /* 0x0000001400147308 */ /* 0x000ea20000000800 */
[----:B-1----:R-:W-:Y:S01]  /*3dd0*/  FMNMX.FTZ R25, R24, R25, !PT ;  /* 0x0000001918197209 */ /* 0x002fe20007810000 */
[----:B------:R-:W-:-:S06]  /*3de0*/  FFMA.FTZ R24, R33, UR6, -R78 ;  /* 0x0000000621187c23 */ /* 0x000fcc000801084e */
[----:B------:R-:W-:Y:S01]  /*3df0*/  MUFU.EX2 R14, R14 ;  /* 0x0000000e000e7308 */ /* 0x000fe20000000800 */
[----:B0-----:R-:W-:-:S01]  /*3e00*/  FADD.FTZ R81, R26, R27 ;  /* 0x0000001b1a517221 */ /* 0x001fc20000010000 */
[----:B------:R-:W0:Y:S06]  /*3e10*/  SHFL.BFLY PT, R38, R25, 0x1, 0x1f ;  /* 0x0c201f0019267f89 */ /* 0x000e2c00000e0000 */
[----:B------:R-:W-:Y:S01]  /*3e20*/  MUFU.EX2 R13, R13 ;  /* 0x0000000d000d7308 */ /* 0x000fe20000000800 */
[----:B--2---:R-:W-:-:S04]  /*3e30*/  F2FP.SATFINITE.E4M3.F32.PACK_AB_MERGE_C R229, R21, R20, RZ ;  /* 0x0000001415e5723e */ /* 0x004fc800048070ff */
[----:B------:R-:W-:-:S03]  /*3e40*/  F2FP.SATFINITE.E4M3.F32.PACK_AB_MERGE_C R229, R27, R26, R229 ;  /* 0x0000001a1be5723e */ /* 0x000fc600048070e5 */
[----:B------:R1:W2:Y:S08]  /*3e50*/  MUFU.EX2 R9, R88 ;  /* 0x0000005800097308 */ /* 0x0002b00000000800 */
[----:B------:R3:W-:Y:S01]  /*3e60*/  MUFU.EX2 R43, R39 ;  /* 0x00000027002b7308 */ /* 0x0007e20000000800 */
[----:B-1----:R-:W-:Y:S02]  /*3e70*/  CS2R R88, SRZ ;  /* 0x0000000000587805 */ /* 0x002fe4000001ff00 */
[----:B0-----:R-:W-:Y:S01]  /*3e80*/  FMNMX.FTZ R161, R25, R38, !PT ;  /* 0x0000002619a17209 */ /* 0x001fe20007810000 */
[----:B------:R-:W-:-:S01]  /*3e90*/  FFMA.FTZ R25, R34, UR6, -R78 ;  /* 0x0000000622197c23 */ /* 0x000fc2000801084e */
[----:B------:R-:W-:-:S02]  /*3ea0*/  FADD.FTZ R38, R20, R81 ;  /* 0x0000005114267221 */ /* 0x000fc40000010000 */
[C---:B------:R-:W-:Y:S01]  /*3eb0*/  FSETP.NEU.FTZ.AND P3, PT, R161.reuse, -INF , PT ;  /* 0xff800000a100780b */ /* 0x040fe20003f7d000 */
[----:B------:R-:W-:Y:S01]  /*3ec0*/  FFMA.FTZ R30, R161, R30, -8 ;  /* 0xc1000000a11e7423 */ /* 0x000fe2000001001e */
[----:B---3--:R-:W-:-:S01]  /*3ed0*/  FFMA.FTZ R39, R29, UR6, -R78 ;  /* 0x000000061d277c23 */ /* 0x008fc2000801084e */
[----:B------:R-:W-:Y:S01]  /*3ee0*/  MUFU.EX2 R6, R6 ;  /* 0x0000000600067308 */ /* 0x000fe20000000800 */
[----:B------:R-:W-:-:S01]  /*3ef0*/  FFMA.FTZ R29, R32, UR6, -R78 ;  /* 0x00000006201d7c23 */ /* 0x000fc2000801084e */
[----:B--2---:R-:W-:Y:S02]  /*3f00*/  F2FP.SATFINITE.E4M3.F32.PACK_AB_MERGE_C R231, R9, R10, RZ ;  /* 0x0000000a09e7723e */ /* 0x004fe400048070ff */
[----:B------:R-:W-:Y:S02]  /*3f10*/  FSEL R31, R30, RZ, P3 ;  /* 0x000000ff1e1f7208 */ /* 0x000fe40001800000 */
[----:B------:R-:W-:Y:S02]  /*3f20*/  PLOP3.LUT P3, PT, PT, PT, UP1, 0x80, 0x0 ;  /* 0x000000000000781c */ /* 0x000fe40003f6f018 */
        /* <DEDUP_REMOVED lines=38> */
[----:B------:R-:W-:-:S02]  /*4190*/  F2FP.SATFINITE.E4M3.F32.PACK_AB_MERGE_C R231, R13, R14, R231 ;  /* 0x0000000e0de7723e */ /* 0x000fc400048070e7 */
[----:B------:R-:W0:Y:S01]  /*41a0*/  MUFU.EX2 R57, R57 ;  /* 0x0000003900397308 */ /* 0x000e220000000800 */
[----:B-1----:R-:W-:-:S01]  /*41b0*/  FADD.FTZ R34, R54, R79 ;  /* 0x0000004f36227221 */ /* 0x002fc20000010000 */
[----:B------:R-:W-:-:S04]  /*41c0*/  FADD.FTZ R79, R21, R38 ;  /* 0x00000026154f7221 */ /* 0x000fc80000010000 */
[----:B------:R-:W-:Y:S02]  /*41d0*/  FADD.FTZ R38, R14, R79 ;  /* 0x0000004f0e267221 */ /* 0x000fe40000010000 */
[----:B------:R-:W1:Y:S01]  /*41e0*/  MUFU.EX2 R58, R58 ;  /* 0x0000003a003a7308 */ /* 0x000e620000000800 */
[----:B--2---:R-:W-:-:S01]  /*41f0*/  FADD.FTZ R34, R33, R34 ;  /* 0x0000002221227221 */ /* 0x004fc20000010000 */
[----:B------:R-:W-:Y:S01]  /*4200*/  FADD.FTZ R79, R13, R38 ;  /* 0x000000260d4f7221 */ /* 0x000fe20000010000 */
[----:B------:R-:W-:-:S04]  /*4210*/  F2FP.SATFINITE.E4M3.F32.PACK_AB_MERGE_C R33, R33, R54, RZ ;  /* 0x000000362121723e */ /* 0x000fc800048070ff */
[----:B------:R-:W-:Y:S01]  /*4220*/  F2FP.SATFINITE.E4M3.F32.PACK_AB_MERGE_C R228, R55, R52, R33 ;  /* 0x0000003437e4723e */ /* 0x000fe20004807021 */
[----:B------:R-:W2:Y:S01]  /*4230*/  MUFU.EX2 R59, R59 ;  /* 0x0000003b003b7308 */ /* 0x000ea20000000800 */
[----:B------:R-:W-:-:S07]  /*4240*/  CS2R R54, SRZ ;  /* 0x0000000000367805 */ /* 0x000fce000001ff00 */
[----:B------:R-:W3:Y:S08]  /*4250*/  MUFU.EX2 R60, R60 ;  /* 0x0000003c003c7308 */ /* 0x000ef00000000800 */
[----:B------:R-:W4:Y:S08]  /*4260*/  MUFU.EX2 R61, R61 ;  /* 0x0000003d003d7308 */ /* 0x000f300000000800 */
[----:B------:R0:W-:Y:S08]  /*4270*/  MUFU.EX2 R32, R69 ;  /* 0x0000004500207308 */ /* 0x0001f00000000800 */
[----:B------:R-:W5:Y:S01]  /*4280*/  MUFU.EX2 R62, R62 ;  /* 0x0000003e003e7308 */ /* 0x000f620000000800 */
[----:B0-----:R-:W-:-:S01]  /*4290*/  FADD.FTZ R69, R57, R34 ;  /* 0x0000002239457221 */ /* 0x001fc20000010000 */
[----:B------:R-:W-:-:S03]  /*42a0*/  FADD.FTZ R34, R10, R79 ;  /* 0x0000004f0a227221 */ /* 0x000fc60000010000 */
[----:B-1----:R-:W-:Y:S01]  /*42b0*/  FADD.FTZ R2, R58, R69 ;  /* 0x000000453a027221 */ /* 0x002fe20000010000 */
[----:B------:R-:W-:-:S02]  /*42c0*/  FADD.FTZ R79, R9, R34 ;  /* 0x00000022094f7221 */ /* 0x000fc40000010000 */
[----:B------:R-:W0:Y:S01]  /*42d0*/  MUFU.EX2 R3, R3 ;  /* 0x0000000300037308 */ /* 0x000e220000000800 */
[----:B--2---:R-:W-:-:S01]  /*42e0*/  FADD.FTZ R69, R59, R2 ;  /* 0x000000023b457221 */ /* 0x004fc20000010000 */
[----:B------:R-:W-:Y:S01]  /*42f0*/  FADD.FTZ R34, R6, R79 ;  /* 0x0000004f06227221 */ /* 0x000fe20000010000 */
[C---:B---3--:R-:W-:Y:S02]  /*4300*/  F2FP.SATFINITE.E4M3.F32.PACK_AB_MERGE_C R59, R60.reuse, R59, RZ ;  /* 0x0000003b3c3b723e */ /* 0x048fe400048070ff */
[----:B------:R-:W-:Y:S01]  /*4310*/  FADD.FTZ R2, R60, R69 ;  /* 0x000000453c027221 */ /* 0x000fe20000010000 */
[----:B------:R-:W-:-:S01]  /*4320*/  FADD.FTZ R38, R5, R34 ;  /* 0x0000002205267221 */ /* 0x000fc20000010000 */
[----:B------:R-:W-:Y:S01]  /*4330*/  F2FP.SATFINITE.E4M3.F32.PACK_AB_MERGE_C R230, R58, R57, R59 ;  /* 0x000000393ae6723e */ /* 0x000fe2000480703b */
[----:B------:R-:W1:Y:S01]  /*4340*/  MUFU.EX2 R63, R63 ;  /* 0x0000003f003f7308 */ /* 0x000e620000000800 */
[----:B----4-:R-:W-:-:S01]  /*4350*/  FADD.FTZ R69, R61, R2 ;  /* 0x000000023d457221 */ /* 0x010fc20000010000 */
[----:B------:R-:W-:-:S02]  /*4360*/  CS2R R58, SRZ ;  /* 0x00000000003a7805 */ /* 0x000fc4000001ff00 */
[----:B------:R-:W-:Y:S01]  /*4370*/  CS2R R56, SRZ ;  /* 0x0000000000387805 */ /* 0x000fe2000001ff00 */
[----:B-----5:R-:W-:-:S03]  /*4380*/  FADD.FTZ R34, R62, R69 ;  /* 0x000000453e227221 */ /* 0x020fc60000010000 */
[----:B------:R-:W2:Y:S01]  /*4390*/  MUFU.EX2 R44, R44 ;  /* 0x0000002c002c7308 */ /* 0x000ea20000000800 */
[----:B0-----:R-:W-:-:S07]  /*43a0*/  FADD.FTZ R79, R3, R38 ;  /* 0x00000026034f7221 */ /* 0x001fce0000010000 */
[----:B------:R-:W0:Y:S01]  /*43b0*/  MUFU.EX2 R64, R64 ;  /* 0x0000004000407308 */ /* 0x000e220000000800 */
[----:B-1----:R-:W-:-:S07]  /*43c0*/  FADD.FTZ R69, R63, R34 ;  /* 0x000000223f457221 */ /* 0x002fce0000010000 */
[----:B------:R-:W1:Y:S01]  /*43d0*/  MUFU.EX2 R65, R65 ;  /* 0x0000004100417308 */ /* 0x000e620000000800 */
[----:B--2---:R-:W-:-:S01]  /*43e0*/  FADD.FTZ R79, R44, R79 ;  /* 0x0000004f2c4f7221 */ /* 0x004fc20000010000 */
[----:B------:R-:W-:-:S03]  /*43f0*/  F2FP.SATFINITE.E4M3.F32.PACK_AB_MERGE_C R225, R44, R3, RZ ;  /* 0x000000032ce1723e */ /* 0x000fc600048070ff */
[----:B------:R-:W-:Y:S01]  /*4400*/  FADD.FTZ R38, R4, R79 ;  /* 0x0000004f04267221 */ /* 0x000fe20000010000 */
[----:B------:R-:W-:Y:S02]  /*4410*/  F2FP.SATFINITE.E4M3.F32.PACK_AB_MERGE_C R225, R5, R6, R225 ;  /* 0x0000000605e1723e */ /* 0x000fe400048070e1 */
[----:B------:R-:W-:Y:S01]  /*4420*/  CS2R R78, SRZ ;  /* 0x00000000004e7805 */ /* 0x000fe2000001ff00 */
[----:B------:R-:W2:Y:S01]  /*4430*/  MUFU.EX2 R7, R7 ;  /* 0x0000000700077308 */ /* 0x000ea20000000800 */
[----:B0-----:R-:W-:-:S01]  /*4440*/  FADD.FTZ R34, R64, R69 ;  /* 0x0000004540227221 */ /* 0x001fc20000010000 */
[----:B------:R-:W-:-:S04]  /*4450*/  F2FP.SATFINITE.E4M3.F32.PACK_AB_MERGE_C R63, R64, R63, RZ ;  /* 0x0000003f403f723e */ /* 0x000fc800048070ff */
[----:B------:R-:W-:Y:S02]  /*4460*/  F2FP.SATFINITE.E4M3.F32.PACK_AB_MERGE_C R224, R62, R61, R63 ;  /* 0x0000003d3ee0723e */ /* 0x000fe4000480703f */
[----:B------:R-:W-:Y:S01]  /*4470*/  CS2R R62, SRZ ;  /* 0x00000000003e7805 */ /* 0x000fe2000001ff00 */
[----:B------:R-:W0:Y:S01]  /*4480*/  MUFU.EX2 R66, R66 ;  /* 0x0000004200427308 */ /* 0x000e220000000800 */
[----:B-1----:R-:W-:-:S01]  /*4490*/  FADD.FTZ R53, R65, R34 ;  /* 0x0000002241357221 */ /* 0x002fc20000010000 */
[----:B------:R-:W-:-:S06]  /*44a0*/  CS2R R60, SRZ ;  /* 0x00000000003c7805 */ /* 0x000fcc000001ff00 */
[----:B------:R-:W1:Y:S01]  /*44b0*/  MUFU.EX2 R67, R67 ;  /* 0x0000004300437308 */ /* 0x000e620000000800 */
[----:B--2---:R-:W-:-:S01]  /*44c0*/  FADD.FTZ R38, R7, R38 ;  /* 0x0000002607267221 */ /* 0x004fc20000010000 */
[----:B------:R-:W-:-:S03]  /*44d0*/  F2FP.SATFINITE.E4M3.F32.PACK_AB_MERGE_C R227, R7, R4, R227 ;  /* 0x0000000407e3723e */ /* 0x000fc600048070e3 */
[----:B------:R-:W-:-:S03]  /*44e0*/  FADD.FTZ R21, R77, R38 ;  /* 0x000000264d157221 */ /* 0x000fc60000010000 */
[----:B------:R-:W2:Y:S01]  /*44f0*/  MUFU.EX2 R68, R68 ;  /* 0x0000004400447308 */ /* 0x000ea20000000800 */
[----:B0-----:R-:W-:-:S01]  /*4500*/  FADD.FTZ R10, R66, R53 ;  /* 0x00000035420a7221 */ /* 0x001fc20000010000 */
[----:B------:R-:W-:Y:S01]  /*4510*/  FADD.FTZ R21, R80, R21 ;  /* 0x0000001550157221 */ /* 0x000fe20000010000 */
[----:B------:R-:W-:Y:S02]  /*4520*/  CS2R R80, SRZ ;  /* 0x0000000000507805 */ /* 0x000fe4000001ff00 */
[----:B------:R-:W-:-:S03]  /*4530*/  CS2R R52, SRZ ;  /* 0x0000000000347805 */ /* 0x000fc6000001ff00 */
[----:B------:R-:W0:Y:S01]  /*4540*/  MUFU.EX2 R8, R8 ;  /* 0x0000000800087308 */ /* 0x000e220000000800 */
[----:B-1----:R-:W-:-:S07]  /*4550*/  FADD.FTZ R3, R67, R10 ;  /* 0x0000000a43037221 */ /* 0x002fce0000010000 */
[----:B------:R-:W1:Y:S01]  /*4560*/  MUFU.EX2 R51, R51 ;  /* 0x0000003300337308 */ /* 0x000e620000000800 */
[----:B--2---:R-:W-:-:S01]  /*4570*/  FADD.FTZ R10, R68, R3 ;  /* 0x00000003440a7221 */ /* 0x004fc20000010000 */
[----:B------:R-:W-:Y:S02]  /*4580*/  F2FP.SATFINITE.E4M3.F32.PACK_AB_MERGE_C R67, R68, R67, RZ ;  /* 0x000000434443723e */ /* 0x000fe400048070ff */
[----:B------:R-:W-:Y:S02]  /*4590*/  CS2R R68, SRZ ;  /* 0x0000000000447805 */ /* 0x000fe4000001ff00 */
[----:B------:R-:W-:Y:S02]  /*45a0*/  F2FP.SATFINITE.E4M3.F32.PACK_AB_MERGE_C R226, R66, R65, R67 ;  /* 0x0000004142e2723e */ /* 0x000fe40004807043 */
[----:B------:R-:W-:Y:S01]  /*45b0*/  CS2R R66, SRZ ;  /* 0x0000000000427805 */ /* 0x000fe2000001ff00 */
[----:B------:R-:W2:Y:S01]  /*45c0*/  MUFU.EX2 R11, R11 ;  /* 0x0000000b000b7308 */ /* 0x000ea20000000800 */
[----:B0-----:R-:W-:-:S01]  /*45d0*/  FADD.FTZ R20, R8, R21 ;  /* 0x0000001508147221 */ /* 0x001fc20000010000 */
[----:B------:R-:W-:-:S06]  /*45e0*/  CS2R R64, SRZ ;  /* 0x0000000000407805 */ /* 0x000fcc000001ff00 */
[----:B------:R-:W0:Y:S01]  /*45f0*/  MUFU.EX2 R42, R42 ;  /* 0x0000002a002a7308 */ /* 0x000e220000000800 */
[----:B-1----:R-:W-:-:S04]  /*4600*/  FADD.FTZ R3, R51, R10 ;  /* 0x0000000a33037221 */ /* 0x002fc80000010000 */
[----:B------:R-:W-:-:S03]  /*4610*/  FADD.FTZ R3, R32, R3 ;  /* 0x0000000320037221 */ /* 0x000fc60000010000 */
[----:B------:R-:W1:Y:S01]  /*4620*/  MUFU.EX2 R50, R50 ;  /* 0x0000003200327308 */ /* 0x000e620000000800 */
[----:B--2---:R-:W-:-:S07]  /*4630*/  FADD.FTZ R21, R11, R20 ;  /* 0x000000140b157221 */ /* 0x004fce0000010000 */
[----:B------:R-:W-:Y:S01]  /*4640*/  MUFU.EX2 R30, R35 ;  /* 0x00000023001e7308 */ /* 0x000fe20000000800 */
[----:B0-----:R-:W-:-:S01]  /*4650*/  FADD.FTZ R34, R42, R21 ;  /* 0x000000152a227221 */ /* 0x001fc20000010000 */
[----:B------:R-:W-:-:S03]  /*4660*/  F2FP.SATFINITE.E4M3.F32.PACK_AB_MERGE_C R221, R43, R42, RZ ;  /* 0x0000002a2bdd723e */ /* 0x000fc600048070ff */
[----:B------:R-:W-:Y:S01]  /*4670*/  FADD.FTZ R43, R43, R34 ;  /* 0x000000222b2b7221 */ /* 0x000fe20000010000 */
[----:B------:R-:W-:Y:S02]  /*4680*/  F2FP.SATFINITE.E4M3.F32.PACK_AB_MERGE_C R221, R11, R8, R221 ;  /* 0x000000080bdd723e */ /* 0x000fe400048070dd */
[----:B------:R-:W0:Y:S01]  /*4690*/  MUFU.EX2 R35, R70 ;  /* 0x0000004600237308 */ /* 0x000e220000000800 */
[----:B-1----:R-:W-:-:S07]  /*46a0*/  FADD.FTZ R20, R50, R3 ;  /* 0x0000000332147221 */ /* 0x002fce0000010000 */
[----:B------:R-:W1:Y:S08]  /*46b0*/  MUFU.EX2 R12, R12 ;  /* 0x0000000c000c7308 */ /* 0x000e700000000800 */
[----:B------:R-:W2:Y:S01]  /*46c0*/  MUFU.EX2 R71, R71 ;  /* 0x0000004700477308 */ /* 0x000ea20000000800 */
[----:B0-----:R-:W-:-:S01]  /*46d0*/  FADD.FTZ R20, R35, R20 ;  /* 0x0000001423147221 */ /* 0x001fc20000010000 */
[----:B------:R-:W-:-:S02]  /*46e0*/  F2FP.SATFINITE.E4M3.F32.PACK_AB_MERGE_C R50, R35, R50, RZ ;  /* 0x000000322332723e */ /* 0x000fc400048070ff */
[----:B------:R-:W-:Y:S02]  /*46f0*/  CS2R R34, SRZ ;  /* 0x0000000000227805 */ /* 0x000fe4000001ff00 */
[----:B------:R-:W-:Y:S02]  /*4700*/  F2FP.SATFINITE.E4M3.F32.PACK_AB_MERGE_C R220, R32, R51, R50 ;  /* 0x0000003320dc723e */ /* 0x000fe40004807032 */
[----:B------:R-:W-:Y:S01]  /*4710*/  CS2R R50, SRZ ;  /* 0x0000000000327805 */ /* 0x000fe2000001ff00 */
[----:B------:R-:W0:Y:S01]  /*4720*/  MUFU.EX2 R15, R15 ;  /* 0x0000000f000f7308 */ /* 0x000e220000000800 */
[----:B-1----:R-:W-:-:S01]  /*4730*/  FADD.FTZ R26, R12, R43 ;  /* 0x0000002b0c1a7221 */ /* 0x002fc20000010000 */
[----:B------:R-:W-:Y:S02]  /*4740*/  CS2R R42, SRZ ;  /* 0x00000000002a7805 */ /* 0x000fe4000001ff00 */
[----:B------:R-:W-:-:S04]  /*4750*/  CS2R R32, SRZ ;  /* 0x0000000000207805 */ /* 0x000fc8000001ff00 */
[----:B------:R-:W1:Y:S01]  /*4760*/  MUFU.EX2 R72, R72 ;  /* 0x0000004800487308 */ /* 0x000e620000000800 */
[----:B--2---:R-:W-:-:S07]  /*4770*/  FADD.FTZ R3, R71, R20 ;  /* 0x0000001447037221 */ /* 0x004fce0000010000 */
[----:B------:R-:W2:Y:S01]  /*4780*/  MUFU.EX2 R40, R40 ;  /* 0x0000002800287308 */ /* 0x000ea20000000800 */
[----:B0-----:R-:W-:-:S01]  /*4790*/  FADD.FTZ R5, R15, R26 ;  /* 0x0000001a0f057221 */ /* 0x001fc20000010000 */
[----:B------:R-:W-:-:S06]  /*47a0*/  CS2R R26, SRZ ;  /* 0x00000000001a7805 */ /* 0x000fcc000001ff00 */
[----:B------:R-:W0:Y:S01]  /*47b0*/  MUFU.EX2 R49, R49 ;  /* 0x0000003100317308 */ /* 0x000e220000000800 */
[----:B-1----:R-:W-:-:S07]  /*47c0*/  FADD.FTZ R4, R72, R3 ;  /* 0x0000000348047221 */ /* 0x002fce0000010000 */
[----:B------:R-:W1:Y:S01]  /*47d0*/  MUFU.EX2 R41, R41 ;  /* 0x0000002900297308 */ /* 0x000e620000000800 */
[----:B--2---:R-:W-:-:S07]  /*47e0*/  FADD.FTZ R6, R40, R5 ;  /* 0x0000000528067221 */ /* 0x004fce0000010000 */
[----:B------:R-:W2:Y:S01]  /*47f0*/  MUFU.EX2 R2, R73 ;  /* 0x0000004900027308 */ /* 0x000ea20000000800 */
[----:B0-----:R-:W-:-:S07]  /*4800*/  FADD.FTZ R5, R49, R4 ;  /* 0x0000000431057221 */ /* 0x001fce0000010000 */
[----:B------:R-:W-:Y:S01]  /*4810*/  MUFU.EX2 R37, R37 ;  /* 0x0000002500257308 */ /* 0x000fe20000000800 */
[C---:B-1----:R-:W-:Y:S01]  /*4820*/  F2FP.SATFINITE.E4M3.F32.PACK_AB_MERGE_C R40, R41.reuse, R40, RZ ;  /* 0x000000282928723e */ /* 0x042fe200048070ff */
[----:B------:R-:W-:-:S03]  /*4830*/  FADD.FTZ R41, R41, R6 ;  /* 0x0000000629297221 */ /* 0x000fc60000010000 */
[----:B------:R-:W-:-:S03]  /*4840*/  F2FP.SATFINITE.E4M3.F32.PACK_AB_MERGE_C R223, R15, R12, R40 ;  /* 0x0000000c0fdf723e */ /* 0x000fc60004807028 */
[----:B------:R-:W0:Y:S01]  /*4850*/  MUFU.EX2 R28, R28 ;  /* 0x0000001c001c7308 */ /* 0x000e220000000800 */
[----:B--2---:R-:W-:-:S01]  /*4860*/  FADD.FTZ R5, R2, R5 ;  /* 0x0000000502057221 */ /* 0x004fc20000010000 */
        /* <DEDUP_REMOVED lines=8> */
[----:B-1----:R-:W-:-:S01]  /*48f0*/  FADD.FTZ R4, R36, R41 ;  /* 0x0000002924047221 */ /* 0x002fc20000010000 */
[----:B------:R-:W-:-:S06]  /*4900*/  CS2R R40, SRZ ;  /* 0x0000000000287805 */ /* 0x000fcc000001ff00 */
[----:B------:R-:W1:Y:S01]  /*4910*/  MUFU.EX2 R9, R74 ;  /* 0x0000004a00097308 */ /* 0x000e620000000800 */
[----:B--2---:R-:W-:-:S07]  /*4920*/  FADD.FTZ R2, R48, R5 ;  /* 0x0000000530027221 */ /* 0x004fce0000010000 */
[----:B------:R-:W2:Y:S01]  /*4930*/  MUFU.EX2 R47, R47 ;  /* 0x0000002f002f7308 */ /* 0x000ea20000000800 */
[C---:B0-----:R-:W-:Y:S01]  /*4940*/  F2FP.SATFINITE.E4M3.F32.PACK_AB_MERGE_C R217, R39.reuse, R36, R6 ;  /* 0x0000002427d9723e */ /* 0x041fe20004807006 */
[----:B------:R-:W-:Y:S01]  /*4950*/  FADD.FTZ R6, R39, R4 ;  /* 0x0000000427067221 */ /* 0x000fe20000010000 */
[----:B------:R-:W-:-:S03]  /*4960*/  CS2R R38, SRZ ;  /* 0x0000000000267805 */ /* 0x000fc6000001ff00 */
[----:B------:R-:W-:Y:S02]  /*4970*/  FADD.FTZ R37, R37, R6 ;  /* 0x0000000625257221 */ /* 0x000fe40000010000 */
        /* <DEDUP_REMOVED lines=12> */
[----:B-1----:R-:W-:-:S01]  /*4a40*/  FADD.FTZ R6, R24, R37 ;  /* 0x0000002518067221 */ /* 0x002fc20000010000 */
[----:B------:R-:W-:-:S06]  /*4a50*/  CS2R R36, SRZ ;  /* 0x0000000000247805 */ /* 0x000fcc000001ff00 */
        /* <DEDUP_REMOVED lines=27> */
[----:B------:R-:W-:-:S06]  /*4c10*/  ULDC UR53, c[0x0][0x988] ;  /* 0x0002620000357ab9 */ /* 0x000fcc0000000800 */
.L_x_2156:
[----:B------:R-:W-:Y:S01]  /*4c20*/  ISETP.NE.AND P4, PT, RZ, UR43, PT ;  /* 0x0000002bff007c0c */ /* 0x000fe2000bf85270 */
[----:B------:R-:W-:-:S04]  /*4c30*/  UISETP.NE.AND UP1, UPT, UR57, 0x1, UPT ;  /* 0x000000013900788c */ /* 0x000fc8000bf25270 */
[----:B------:R-:W-:-:S04]  /*4c40*/  USEL UR44, URZ, 0x1, UP1 ;  /* 0x000000013f2c7887 */ /* 0x000fc80008800000 */
[----:B------:R-:W-:-:S04]  /*4c50*/  ULOP3.LUT UR44, UR58, UR44, URZ, 0x3c, !UPT ;  /* 0x0000002c3a2c7292 */ /* 0x000fc8000f8e3c3f */
[----:B------:R-:W-:Y:S08]  /*4c60*/  @P4 BRA `(.L_x_2147) ;  /* 0x0000000000384947 */ /* 0x000ff00003800000 */
[----:B------:R-:W-:Y:S05]  /*4c70*/  @!P0 BRA `(.L_x_2148) ;  /* 0x0000000000048947 */ /* 0x000fea0003800000 */
[----:B------:R-:W-:Y:S01]  /*4c80*/  BPT.TRAP 0x1 ;  /* 0x000000040000795c */ /* 0x000fe20000300000 */
.L_x_2148:
        /* <DEDUP_REMOVED lines=9> */
.L_x_2149:
[----:B-1----:R-:W-:Y:S05]  /*4d20*/  @P3 BRA `(.L_x_2147) ;  /* 0x0000000000083947 */ /* 0x002fea0003800000 */
[----:B------:R-:W1:Y:S02]  /*4d30*/  SYNCS.PHASECHK.TRANS64.TRYWAIT P3, [UR6+0x38830], R6 ;  /* 0x03883006ff0075a7 */ /* 0x000e640008060146 */
[----:B-1----:R-:W-:Y:S05]  /*4d40*/  @!P3 BRA `(.L_x_2150) ;  /* 0x0000010c00a0b947 */ /* 0x002fea0003800000 */
.L_x_2147:
        /* <DEDUP_REMOVED lines=50> */
.L_x_2152:
[----:B------:R-:W-:Y:S01]  /*5070*/  ULEA UR6, UR57, UR41, 0x3 ;  /* 0x0000002939067291 */ /* 0x000fe2000f8e183f */
[----:B------:R-:W-:-:S05]  /*5080*/  IMAD.U32 R6, RZ, RZ, UR58 ;  /* 0x0000003aff067e24 */ /* 0x000fca000f8e00ff */
[----:B------:R-:W-:-:S04]  /*5090*/  SHF.L.U32 R6, R6, 0x1f, RZ ;  /* 0x0000001f06067819 */ /* 0x000fc800000006ff */
[----:B------:R0:W1:Y:S01]  /*50a0*/  SYNCS.PHASECHK.TRANS64.TRYWAIT P3, [UR6+0x38850], R6 ;  /* 0x03885006ff0075a7 */ /* 0x0000620008060146 */
[----:B------:R-:W-:Y:S05]  /*50b0*/  @!P0 BRA `(.L_x_2153) ;  /* 0x0000000000048947 */ /* 0x000fea0003800000 */
[----:B------:R-:W-:Y:S01]  /*50c0*/  BPT.TRAP 0x1 ;  /* 0x000000040000795c */ /* 0x000fe20000300000 */
.L_x_2153:
[----:B-1----:R-:W-:Y:S05]  /*50d0*/  @P3 BRA `(.L_x_2151) ;  /* 0x0000000000083947 */ /* 0x002fea0003800000 */
[----:B------:R-:W1:Y:S02]  /*50e0*/  SYNCS.PHASECHK.TRANS64.TRYWAIT P3, [UR6+0x38850], R6 ;  /* 0x03885006ff0075a7 */ /* 0x000e640008060146 */
[----:B-1----:R-:W-:Y:S05]  /*50f0*/  @!P3 BRA `(.L_x_2154) ;  /* 0x0000010800ccb947 */ /* 0x002fea0003800000 */
.L_x_2151:
        /* <DEDUP_REMOVED lines=15> */
[C---:B------:R-:W-:Y:S01]  /*51f0*/  FMUL.FTZ R156, R0.reuse, R168 ;  /* 0x000000a8009c7220 */ /* 0x040fe20000410000 */
[----:B------:R-:W-:Y:S01]  /*5200*/  ULEA UR10, UR57, UR6, 0xb ;  /* 0x00000006390a7291 */ /* 0x000fe2000f8e583f */
[----:B------:R-:W-:Y:S01]  /*5210*/  FMUL.FTZ R168, R0, R180 ;  /* 0x000000b400a87220 */ /* 0x000fe20000410000 */
[----:B------:R-:W-:-:S02]  /*5220*/  IMAD.MOV.U32 R180, RZ, RZ, -0x2 ;  /* 0xfffffffeffb47424 */ /* 0x000fc400078e00ff */
[C---:B01----:R-:W-:Y:S01]  /*5230*/  FMUL.FTZ R6, R0.reuse, R152 ;  /* 0x0000009800067220 */ /* 0x043fe20000410000 */
[C---:B------:R-:W-:Y:S01]  /*5240*/  FMUL.FTZ R7, R0.reuse, R153 ;  /* 0x0000009900077220 */ /* 0x040fe20000410000 */
[C---:B------:R-:W-:Y:S01]  /*5250*/  FMUL.FTZ R153, R0.reuse, R165 ;  /* 0x000000a500997220 */ /* 0x040fe20000410000 */
[C---:B------:R-:W-:Y:S01]  /*5260*/  FMUL.FTZ R165, R0.reuse, R177 ;  /* 0x000000b100a57220 */ /* 0x040fe20000410000 */
[----:B------:R-:W-:Y:S01]  /*5270*/  UMOV UR6, UR10 ;  /* 0x0000000a00067c82 */ /* 0x000fe20008000000 */
[C---:B------:R-:W-:Y:S01]  /*5280*/  FMUL.FTZ R11, R0.reuse, R157 ;  /* 0x0000009d000b7220 */ /* 0x040fe20000410000 */
[----:B------:R-:W-:Y:S01]  /*5290*/  QGMMA.64x256x32.F32.E4M3.E4M3 R24, R228, gdesc[UR4], R24, gsb0 ;  /* 0x03e00004e4187df3 */ /* 0x000fe20008000818 */
[----:B------:R-:W-:Y:S01]  /*52a0*/  UIADD3 UR6, UR10, 0x2, URZ ;  /* 0x000000020a067890 */ /* 0x000fe2000fffe03f */
[----:B------:R-:W0:Y:S01]  /*52b0*/  MUFU.TANH R6, R6 ;  /* 0x0000000600067308 */ /* 0x000e220000002400 */
[----:B------:R-:W-:Y:S01]  /*52c0*/  UMOV UR7, 0x40000040 ;  /* 0x4000004000077882 */ /* 0x000fe20000000000 */
        /* <DEDUP_REMOVED lines=35> */
[----:B------:R-:W-:-:S03]  /*5500*/  FMUL.FTZ R195, R0, R195 ;  /* 0x000000c300c37220 */ /* 0x000fc60000410000 */
        /* <DEDUP_REMOVED lines=31> */
[----:B------:R-:W0:Y:S01]  /*5700*/  S2R R231, SR_TID.X ;  /* 0x0000000000e77919 */ /* 0x000e220000002100 */
[----:B------:R-:W-:Y:S01]  /*5710*/  MUFU.TANH R163, R163 ;  /* 0x000000a300a37308 */ /* 0x000fe20000002400 */
[----:B------:R-:W-:Y:S01]  /*5720*/  QGMMA.64x256x32.F32.E4M3.E4M3 R24, R224, gdesc[UR4], R24, gsb0 ;  /* 0x03e00004e0187df3 */ /* 0x000fe20008000818 */
[----:B------:R-:W-:Y:S01]  /*5730*/  UIADD3 UR6, UR10, 0x4, URZ ;  /* 0x000000040a067890 */ /* 0x000fe2000fffe03f */
[----:B------:R-:W-:-:S05]  /*5740*/  UMOV UR7, 0x40000040 ;  /* 0x4000004000077882 */ /* 0x000fca0000000000 */
        /* <DEDUP_REMOVED lines=30> */
[----:B------:R-:W-:Y:S01]  /*5930*/  UMOV UR6, UR53 ;  /* 0x0000003500067c82 */ /* 0x000fe20008000000 */
[----:B------:R-:W-:-:S02]  /*5940*/  IMAD.U32 R180, RZ, RZ, UR52 ;  /* 0x00000034ffb47e24 */ /* 0x000fc4000f8e00ff */
[----:B------:R-:W-:-:S03]  /*5950*/  IMAD.U32 R206, RZ, RZ, UR6 ;  /* 0x00000006ffce7e24 */ /* 0x000fc6000f8e00ff */
[----:B------:R-:W-:Y:S01]  /*5960*/  IADD3 R177, -R180, UR49, R177 ;  /* 0x00000031b4b17c10 */ /* 0x000fe2000fffe1b1 */
[C---:B------:R-:W-:Y:S01]  /*5970*/  FMUL.FTZ R180, R0.reuse, R192 ;  /* 0x000000c000b47220 */ /* 0x040fe20000410000 */
[----:B------:R-:W-:Y:S01]  /*5980*/  MUFU.TANH R186, R186 ;  /* 0x000000ba00ba7308 */ /* 0x000fe20000002400 */
[----:B------:R-:W-:-:S07]  /*5990*/  FMUL.FTZ R192, R0, R208 ;  /* 0x000000d000c07220 */ /* 0x000fce0000410000 */
[----:B------:R-:W5:Y:S01]  /*59a0*/  MUFU.TANH R180, R180 ;  /* 0x000000b400b47308 */ /* 0x000f620000002400 */
[----:B0-----:R-:W-:-:S05]  /*59b0*/  IMAD.IADD R181, R177, 0x1, R182 ;  /* 0x00000001b1b57824 */ /* 0x001fca00078e02b6 */
[C---:B------:R-:W-:Y:S02]  /*59c0*/  ISETP.GT.AND P3, PT, R181.reuse, RZ, PT ;  /* 0x000000ffb500720c */ /* 0x040fe40003f64270 */
[----:B------:R-:W-:Y:S01]  /*59d0*/  MUFU.TANH R192, R192 ;  /* 0x000000c000c07308 */ /* 0x000fe20000002400 */
[C---:B------:R-:W-:Y:S02]  /*59e0*/  ISETP.GT.AND P4, PT, R181.reuse, 0x1, PT ;  /* 0x00000001b500780c */ /* 0x040fe40003f84270 */
[----:B------:R-:W-:Y:S02]  /*59f0*/  FSEL R183, R6, -INF , P3 ;  /* 0xff80000006b77808 */ /* 0x000fe40001800000 */
[----:B------:R-:W-:Y:S02]  /*5a00*/  ISETP.GT.AND P3, PT, R181, 0x8, PT ;  /* 0x00000008b500780c */ /* 0x000fe40003f64270 */
[----:B-1----:R-:W-:Y:S01]  /*5a10*/  FSEL R7, R7, -INF , P4 ;  /* 0xff80000007077808 */ /* 0x002fe20002000000 */
[----:B------:R0:W1:Y:S01]  /*5a20*/  MUFU.TANH R6, R193 ;  /* 0x000000c100067308 */ /* 0x0000620000002400 */
[----:B------:R-:W-:-:S02]  /*5a30*/  FMNMX.FTZ R182, R183, R4, !PT ;  /* 0x00000004b7b67209 */ /* 0x000fc40007810000 */
[----:B------:R-:W-:Y:S02]  /*5a40*/  ISETP.GT.AND P4, PT, R181, 0x9, PT ;  /* 0x00000009b500780c */ /* 0x000fe40003f84270 */
[----:B--2---:R-:W-:Y:S02]  /*5a50*/  FSEL R10, R10, -INF , P3 ;  /* 0xff8000000a0a7808 */ /* 0x004fe40001800000 */
[----:B------:R-:W-:Y:S02]  /*5a60*/  FMNMX.FTZ R187, R7, R182, !PT ;  /* 0x000000b607bb7209 */ /* 0x000fe40007810000 */
[----:B------:R-:W-:Y:S02]  /*5a70*/  ISETP.GT.AND P3, PT, R181, 0x10, PT ;  /* 0x00000010b500780c */ /* 0x000fe40003f64270 */
[----:B---3--:R-:W-:Y:S02]  /*5a80*/  FSEL R11, R11, -INF , P4 ;  /* 0xff8000000b0b7808 */ /* 0x008fe40002000000 */
[----:B------:R-:W-:Y:S01]  /*5a90*/  FMNMX.FTZ R182, R10, R187, !PT ;  /* 0x000000bb0ab67209 */ /* 0x000fe20007810000 */
[----:B------:R-:W-:Y:S01]  /*5aa0*/  FMUL.FTZ R187, R0, R200 ;  /* 0x000000c800bb7220 */ /* 0x000fe20000410000 */
[----:B------:R-:W-:-:S02]  /*5ab0*/  ISETP.GT.AND P4, PT, R181, 0x11, PT ;  /* 0x00000011b500780c */ /* 0x000fc40003f84270 */
[----:B----4-:R-:W-:Y:S02]  /*5ac0*/  FSEL R14, R14, -INF , P3 ;  /* 0xff8000000e0e7808 */ /* 0x010fe40001800000 */
[----:B------:R-:W-:Y:S01]  /*5ad0*/  FMNMX.FTZ R189, R11, R182, !PT ;  /* 0x000000b60bbd7209 */ /* 0x000fe20007810000 */
[----:B------:R-:W2:Y:S01]  /*5ae0*/  MUFU.TANH R187, R187 ;  /* 0x000000bb00bb7308 */ /* 0x000ea20000002400 */
[----:B------:R-:W-:Y:S02]  /*5af0*/  ISETP.GT.AND P3, PT, R181, 0x18, PT ;  /* 0x00000018b500780c */ /* 0x000fe40003f64270 */
[----:B-----5:R-:W-:Y:S02]  /*5b00*/  FSEL R15, R15, -INF , P4 ;  /* 0xff8000000f0f7808 */ /* 0x020fe40002000000 */
        /* <DEDUP_REMOVED lines=51> */
[----:B------:R-:W-:-:S02]  /*5e40*/  FSEL R180, R180, -INF , P4 ;  /* 0xff800000b4b47808 */ /* 0x000fc40002000000 */
[----:B------:R-:W-:Y:S02]  /*5e50*/  FMNMX.FTZ R197, R179, R184, !PT ;  /* 0x000000b8b3c57209 */ /* 0x000fe40007810000 */
[C---:B------:R-:W-:Y:S02]  /*5e60*/  ISETP.GT.AND P6, PT, R181.reuse, 0x58, PT ;  /* 0x00000058b500780c */ /* 0x040fe40003fc4270 */
[----:B-1----:R-:W-:Y:S02]  /*5e70*/  FSEL R184, R6, -INF , P5 ;  /* 0xff80000006b87808 */ /* 0x002fe40002800000 */
        /* <DEDUP_REMOVED lines=10> */
[----:B--2---:R-:W-:Y:S02]  /*5f20*/  FSEL R187, R187, -INF , P4 ;  /* 0xff800000bbbb7808 */ /* 0x004fe40002000000 */
        /* <DEDUP_REMOVED lines=35> */
[C---:B------:R-:W-:Y:S02]  /*6160*/  FMUL.FTZ R203, R0.reuse, R210 ;  /* 0x000000d200cb7220 */ /* 0x040fe40000410000 */
[----:B------:R-:W0:Y:S03]  /*6170*/  SHFL.IDX PT, R210, R175, 0x1, 0x1c1f ;  /* 0x003c1f00afd27f89 */ /* 0x000e2600000e0000 */
[----:B------:R-:W3:Y:S01]  /*6180*/  MUFU.TANH R200, R200 ;  /* 0x000000c800c87308 */ /* 0x000ee20000002400 */
[----:B------:R-:W4:Y:S07]  /*6190*/  SHFL.BFLY PT, R208, R205, 0x1, 0x1f ;  /* 0x0c201f00cdd07f89 */ /* 0x000f2e00000e0000 */
[----:B------:R-:W5:Y:S01]  /*61a0*/  MUFU.TANH R203, R203 ;  /* 0x000000cb00cb7308 */ /* 0x000f620000002400 */
[----:B0-----:R-:W-:Y:S01]  /*61b0*/  IMAD.IADD R177, R177, 0x1, R210 ;  /* 0x00000001b1b17824 */ /* 0x001fe200078e02d2 */
[----:B----4-:R-:W-:Y:S01]  /*61c0*/  FMNMX.FTZ R161, R205, R208, !PT ;  /* 0x000000d0cda17209 */ /* 0x010fe20007810000 */
[----:B------:R-:W-:-:S03]  /*61d0*/  FMUL.FTZ R205, R0, R214 ;  /* 0x000000d600cd7220 */ /* 0x000fc60000410000 */
[----:B------:R-:W-:Y:S01]  /*61e0*/  ISETP.GT.AND P5, PT, R177, RZ, PT ;  /* 0x000000ffb100720c */ /* 0x000fe20003fa4270 */
[----:B------:R-:W-:Y:S01]  /*61f0*/  FMUL.FTZ R208, R0, R215 ;  /* 0x000000d700d07220 */ /* 0x000fe20000410000 */
[C---:B------:R-:W-:Y:S01]  /*6200*/  FSETP.NEU.FTZ.AND P3, PT, R161.reuse, -INF , PT ;  /* 0xff800000a100780b */ /* 0x040fe20003f7d000 */
[----:B------:R-:W-:-:S01]  /*6210*/  FFMA.FTZ R207, R161, R206, -8 ;  /* 0xc1000000a1cf7423 */ /* 0x000fc200000100ce */
[C---:B------:R-:W-:Y:S01]  /*6220*/  ISETP.GT.AND P4, PT, R177.reuse, 0x1, PT ;  /* 0x00000001b100780c */ /* 0x040fe20003f84270 */
[----:B------:R-:W0:Y:S01]  /*6230*/  MUFU.TANH R205, R205 ;  /* 0x000000cd00cd7308 */ /* 0x000e220000002400 */
[----:B------:R-:W-:Y:S02]  /*6240*/  ISETP.GT.AND P6, PT, R177, 0x8, PT ;  /* 0x00000008b100780c */ /* 0x000fe40003fc4270 */
[----:B------:R-:W-:Y:S02]  /*6250*/  FSEL R207, R207, RZ, P3 ;  /* 0x000000ffcfcf7208 */ /* 0x000fe40001800000 */
[----:B------:R-:W-:-:S02]  /*6260*/  FSEL R9, R9, -INF , P4 ;  /* 0xff80000009097808 */ /* 0x000fc40002000000 */
        /* <DEDUP_REMOVED lines=310> */
.L_x_2155:
        /* <DEDUP_REMOVED lines=173> */
.L_x_2146:
[----:B------:R-:W-:-:S13]  /*80a0*/  ISETP.LE.AND P2, PT, RZ, UR55, PT ;  /* 0x00000037ff007c0c */ /* 0x000fda000bf43270 */
[----:B------:R-:W-:Y:S05]  /*80b0*/  @!P2 BRA `(.L_x_2157) ;  /* 0x0000002800c8a947 */ /* 0x000fea0003800000 */
[----:B------:R-:W-:Y:S01]  /*80c0*/  IMAD.MOV.U32 R5, RZ, RZ, R170 ;  /* 0x000000ffff057224 */ /* 0x000fe200078e00aa */
[----:B------:R-:W-:Y:S01]  /*80d0*/  UMOV UR54, UR44 ;  /* 0x0000002c00367c82 */ /* 0x000fe20008000000 */
[----:B------:R-:W-:Y:S01]  /*80e0*/  IMAD.MOV.U32 R4, RZ, RZ, R161 ;  /* 0x000000ffff047224 */ /* 0x000fe200078e00a1 */
[----:B------:R-:W-:Y:S01]  /*80f0*/  UMOV UR52, UR53 ;  /* 0x0000003500347c82 */ /* 0x000fe20008000000 */
[----:B------:R-:W-:-:S05]  /*8100*/  ULDC UR49, c[0x0][0x988] ;  /* 0x0002620000317ab9 */ /* 0x000fca0000000800 */
.L_x_2167:
        /* <DEDUP_REMOVED lines=9> */
.L_x_2159:
[----:B------:R-:W-:Y:S01]  /*81a0*/  ULEA UR6, UR53, UR41, 0x3 ;  /* 0x0000002935067291 */ /* 0x000fe2000f8e183f */
[----:B------:R-:W-:-:S05]  /*81b0*/  IMAD.U32 R6, RZ, RZ, UR44 ;  /* 0x0000002cff067e24 */ /* 0x000fca000f8e00ff */
[----:B------:R-:W-:-:S04]  /*81c0*/  SHF.L.U32 R6, R6, 0x1f, RZ ;  /* 0x0000001f06067819 */ /* 0x000fc800000006ff */
[----:B------:R0:W1:Y:S01]  /*81d0*/  SYNCS.PHASECHK.TRANS64.TRYWAIT P2, [UR6+0x38830], R6 ;  /* 0x03883006ff0075a7 */ /* 0x0000620008040146 */
[----:B------:R-:W-:Y:S05]  /*81e0*/  @!P0 BRA `(.L_x_2160) ;  /* 0x0000000000048947 */ /* 0x000fea0003800000 */
[----:B------:R-:W-:Y:S01]  /*81f0*/  BPT.TRAP 0x1 ;  /* 0x000000040000795c */ /* 0x000fe20000300000 */
.L_x_2160:
[----:B-1----:R-:W-:Y:S05]  /*8200*/  @P2 BRA `(.L_x_2158) ;  /* 0x0000000000082947 */ /* 0x002fea0003800000 */
[----:B------:R-:W1:Y:S02]  /*8210*/  SYNCS.PHASECHK.TRANS64.TRYWAIT P2, [UR6+0x38830], R6 ;  /* 0x03883006ff0075a7 */ /* 0x000e640008040146 */
[----:B-1----:R-:W-:Y:S05]  /*8220*/  @!P2 BRA `(.L_x_2161) ;  /* 0x000000d80098a947 */ /* 0x002fea0003800000 */
.L_x_2158:
        /* <DEDUP_REMOVED lines=47> */
.L_x_2163:
[----:B------:R-:W-:Y:S01]  /*8520*/  ULEA UR6, UR52, UR41, 0x3 ;  /* 0x0000002934067291 */ /* 0x000fe2000f8e183f */
[----:B------:R-:W-:-:S05]  /*8530*/  IMAD.U32 R6, RZ, RZ, UR54 ;  /* 0x00000036ff067e24 */ /* 0x000fca000f8e00ff */
[----:B------:R-:W-:-:S04]  /*8540*/  SHF.L.U32 R6, R6, 0x1f, RZ ;  /* 0x0000001f06067819 */ /* 0x000fc800000006ff */
[----:B------:R0:W1:Y:S01]  /*8550*/  SYNCS.PHASECHK.TRANS64.TRYWAIT P2, [UR6+0x38850], R6 ;  /* 0x03885006ff0075a7 */ /* 0x0000620008040146 */
[----:B------:R-:W-:Y:S05]  /*8560*/  @!P0 BRA `(.L_x_2164) ;  /* 0x0000000000048947 */ /* 0x000fea0003800000 */
[----:B------:R-:W-:Y:S01]  /*8570*/  BPT.TRAP 0x1 ;  /* 0x000000040000795c */ /* 0x000fe20000300000 */
.L_x_2164:
[----:B-1----:R-:W-:Y:S05]  /*8580*/  @P2 BRA `(.L_x_2162) ;  /* 0x0000000000082947 */ /* 0x002fea0003800000 */
[----:B------:R-:W1:Y:S02]  /*8590*/  SYNCS.PHASECHK.TRANS64.TRYWAIT P2, [UR6+0x38850], R6 ;  /* 0x03885006ff0075a7 */ /* 0x000e640008040146 */
[----:B-1----:R-:W-:Y:S05]  /*85a0*/  @!P2 BRA `(.L_x_2165) ;  /* 0x000000d400d0a947 */ /* 0x002fea0003800000 */
.L_x_2162:
        /* <DEDUP_REMOVED lines=439> */
.L_x_2166:
        /* <DEDUP_REMOVED lines=172> */
.L_x_2157:
[----:B------:R-:W-:Y:S06]  /*abe0*/  BAR.ARV 0x8, 0x180 ;  /* 0x0206000000007b1d */ /* 0x000fec0000002000 */
[----:B------:R-:W-:Y:S05]  /*abf0*/  @!P0 BRA `(.L_x_2168) ;  /* 0x0000000000048947 */ /* 0x000fea0003800000 */
[----:B------:R-:W-:Y:S01]  /*ac00*/  BPT.TRAP 0x1 ;  /* 0x000000040000795c */ /* 0x000fe20000300000 */
.L_x_2168:
[----:B------:R-:W-:Y:S01]  /*ac10*/  ULEA UR16, UR53, UR41, 0x3 ;  /* 0x0000002935107291 */ /* 0x000fe2000f8e183f */
[----:B------:R-:W-:-:S05]  /*ac20*/  IMAD.U32 R0, RZ, RZ, UR44 ;  /* 0x0000002cff007e24 */ /* 0x000fca000f8e00ff */
[----:B------:R-:W-:-:S04]  /*ac30*/  SHF.L.U32 R0, R0, 0x1f, RZ ;  /* 0x0000001f00007819 */ /* 0x000fc800000006ff */
[----:B------:R0:W1:Y:S01]  /*ac40*/  SYNCS.PHASECHK.TRANS64.TRYWAIT P1, [UR16+0x38850], R0 ;  /* 0x03885000ff0075a7 */ /* 0x0000620008020150 */
[----:B------:R-:W-:Y:S05]  /*ac50*/  @!P0 BRA `(.L_x_2169) ;  /* 0x0000000000048947 */ /* 0x000fea0003800000 */
[----:B------:R-:W-:Y:S01]  /*ac60*/  BPT.TRAP 0x1 ;  /* 0x000000040000795c */ /* 0x000fe20000300000 */
.L_x_2169:
[----:B-1----:R-:W-:Y:S05]  /*ac70*/  @P1 BRA `(.L_x_2170) ;  /* 0x0000000000081947 */ /* 0x002fea0003800000 */
[----:B------:R-:W1:Y:S02]  /*ac80*/  SYNCS.PHASECHK.TRANS64.TRYWAIT P1, [UR16+0x38850], R0 ;  /* 0x03885000ff0075a7 */ /* 0x000e640008020150 */
[----:B-1----:R-:W-:Y:S05]  /*ac90*/  @!P1 BRA `(.L_x_2171) ;  /* 0x000000b0002c9947 */ /* 0x002fea0003800000 */
.L_x_2170:
        /* <DEDUP_REMOVED lines=11> */
[----:B------:R-:W-:-:S04]  /*ad50*/  PLOP3.LUT P1, PT, PT, PT, UP0, 0x80, 0x0 ;  /* 0x000000000000781c */ /* 0x000fc80003f2f008 */
[----:B------:R-:W-:Y:S01]  /*ad60*/  @UP0 ULDC.64 UR12, c[0x0][0x9c8] ;  /* 0x00027200000c0ab9 */ /* 0x000fe20000000a00 */
[----:B------:R-:W-:Y:S01]  /*ad70*/  @UP0 ULDC.64 UR14, c[0x0][0x9d0] ;  /* 0x00027400000e0ab9 */ /* 0x000fe20000000a00 */
[----:B------:R-:W-:Y:S01]  /*ad80*/  UMOV UR10, UR7 ;  /* 0x00000007000a7c82 */ /* 0x000fe20008000000 */
[----:B------:R-:W-:-:S09]  /*ad90*/  @UP0 UIMAD.WIDE.U32 UR8, UR36, UR12, URZ ;  /* 0x0000000c240802a5 */ /* 0x000fd2000f8e003f */
[----:B------:R-:W-:Y:S01]  /*ada0*/  QGMMA.64x256x32.F32.E4M3.E4M3 R24, R228, gdesc[UR8], R24, gsb0 ;  /* 0x03e00008e4187df3 */ /* 0x000fe20008000818 */
[----:B------:R-:W-:Y:S01]  /*adb0*/  UIADD3 UR10, UR7, 0x2, URZ ;  /* 0x00000002070a7890 */ /* 0x000fe2000fffe03f */
[----:B------:R-:W-:Y:S01]  /*adc0*/  UMOV UR11, 0x40000040 ;  /* 0x40000040000b7882 */ /* 0x000fe20000000000 */
[----:B------:R-:W-:Y:S02]  /*add0*/  WARPGROUP.DEPBAR.LE gsb0, 0x0 ;  /* 0x00008000000079c5 */ /* 0x000fe40000010000 */
[----:B------:R-:W-:-:S15]  /*ade0*/  WARPGROUP.ARRIVE ;  /* 0x00000000000079c5 */ /* 0x000fde0000000000 */
[----:B------:R-:W-:-:S08]  /*adf0*/  NOP ;  /* 0x0000000000007918 */ /* 0x000fd00000000000 */
[----:B------:R-:W-:Y:S01]  /*ae00*/  QGMMA.64x256x32.F32.E4M3.E4M3 R24, R224, gdesc[UR8], R24, gsb0 ;  /* 0x03e00008e0187df3 */ /* 0x000fe20008000818 */
[----:B------:R-:W-:Y:S02]  /*ae10*/  @UP0 UIMAD UR10, UR37, UR12, URZ ;  /* 0x0000000c250a02a4 */ /* 0x000fe4000f8e023f */
[----:B------:R-:W-:Y:S02]  /*ae20*/  @UP0 USHF.R.S32.HI UR11, URZ, 0x1f, UR47 ;  /* 0x0000001f3f0b0899 */ /* 0x000fe4000801142f */
[----:B------:R-:W-:Y:S02]  /*ae30*/  @UP0 UIMAD UR10, UR36, UR13, UR10 ;  /* 0x0000000d240a02a4 */ /* 0x000fe4000f8e020a */
[----:B------:R-:W-:Y:S02]  /*ae40*/  @UP0 UIMAD UR11, UR11, UR14, URZ ;  /* 0x0000000e0b0b02a4 */ /* 0x000fe4000f8e023f */
[----:B------:R-:W-:Y:S02]  /*ae50*/  @UP0 UIADD3 UR9, UR9, UR10, URZ ;  /* 0x0000000a09090290 */ /* 0x000fe4000fffe03f */
[----:B------:R-:W-:-:S02]  /*ae60*/  UIADD3 UR10, UR7, 0x4, URZ ;  /* 0x00000004070a7890 */ /* 0x000fc4000fffe03f */
[----:B------:R-:W-:Y:S02]  /*ae70*/  @UP0 UIMAD UR12, UR47, UR15, UR11 ;  /* 0x0000000f2f0c02a4 */ /* 0x000fe4000f8e020b */
[----:B------:R-:W-:Y:S01]  /*ae80*/  @UP0 UIMAD.WIDE.U32 UR8, UR47, UR14, UR8 ;  /* 0x0000000e2f0802a5 */ /* 0x000fe2000f8e0008 */
[----:B------:R-:W-:-:S03]  /*ae90*/  UMOV UR11, 0x40000040 ;  /* 0x40000040000b7882 */ /* 0x000fc60000000000 */
        /* <DEDUP_REMOVED lines=50> */
.L_x_2172:
        /* <DEDUP_REMOVED lines=138> */
.L_x_2139:
        /* <DEDUP_REMOVED lines=38> */
[----:B------:R-:W-:Y:S02]  /*bcc0*/  SEL R119, R5, R4, P0 ;  /* 0x0000000405777207 */ /* 0x000fe40000000000 */
[----:B------:R-:W-:Y:S02]  /*bcd0*/  SEL R80, R4, R5, P0 ;  /* 0x0000000504507207 */ /* 0x000fe40000000000 */
        /* <DEDUP_REMOVED lines=9> */
[----:B-1----:R-:W-:Y:S02]  /*bd70*/  MOV R5, R8 ;  /* 0x0000000800057202 */ /* 0x002fe40000000f00 */
[----:B------:R-:W-:Y:S02]  /*bd80*/  F2FP.BF16.F32.PACK_AB R21, R21, R64 ;  /* 0x000000401515723e */ /* 0x000fe400000010ff */
[----:B------:R-:W-:Y:S01]  /*bd90*/  F2FP.BF16.F32.PACK_AB R20, R20, R65 ;  /* 0x000000411414723e */ /* 0x000fe200000010ff */
[----:B------:R-:W-:Y:S01]  /*bda0*/  IMAD.WIDE R56, R237, 0x2, R4 ;  /* 0x00000002ed387825 */ /* 0x000fe200078e0204 */
        /* <DEDUP_REMOVED lines=22> */
[----:B0-----:R-:W-:Y:S02]  /*bf10*/  SEL R13, R14, R15, P0 ;  /* 0x0000000f0e0d7207 */ /* 0x001fe40000000000 */
[----:B------:R-:W-:Y:S02]  /*bf20*/  SEL R109, R148, R141, P0 ;  /* 0x0000008d946d7207 */ /* 0x000fe40000000000 */
[----:B------:R-:W-:Y:S02]  /*bf30*/  SEL R64, R141, R148, P0 ;  /* 0x000000948d407207 */ /* 0x000fe40000000000 */
[----:B------:R-:W-:Y:S02]  /*bf40*/  F2FP.BF16.F32.PACK_AB R59, R94, R59 ;  /* 0x0000003b5e3b723e */ /* 0x000fe400000010ff */
        /* <DEDUP_REMOVED lines=30> */
[----:B------:R-:W-:Y:S02]  /*c130*/  F2FP.BF16.F32.PACK_AB R44, R44, R89 ;  /* 0x000000592c2c723e */ /* 0x000fe400000010ff */
[----:B------:R-:W-:-:S02]  /*c140*/  SEL R99, R61, R60, P0 ;  /* 0x0000003c3d637207 */ /* 0x000fc40000000000 */
[----:B------:R-:W-:Y:S01]  /*c150*/  SEL R32, R60, R61, P0 ;  /* 0x0000003d3c207207 */ /* 0x000fe20000000000 */
[--C-:B------:R-:W-:Y:S01]  /*c160*/  IMAD.X R61, RZ, RZ, R57.reuse, P2 ;  /* 0x000000ffff3d7224 */ /* 0x100fe200010e0639 */
[----:B------:R-:W-:Y:S02]  /*c170*/  SEL R156, R156, R7, P0 ;  /* 0x000000079c9c7207 */ /* 0x000fe40000000000 */
[----:B------:R-:W-:Y:S02]  /*c180*/  SEL R125, R59, R58, P0 ;  /* 0x0000003a3b7d7207 */ /* 0x000fe40000000000 */
[----:B------:R-:W-:Y:S01]  /*c190*/  SEL R65, R58, R59, P0 ;  /* 0x0000003b3a417207 */ /* 0x000fe20000000000 */
[----:B------:R-:W-:Y:S01]  /*c1a0*/  IMAD.X R59, RZ, RZ, R57, P3 ;  /* 0x000000ffff3b7224 */ /* 0x000fe200018e0639 */
[----:B------:R-:W-:Y:S02]  /*c1b0*/  SEL R127, R134, R135, P0 ;  /* 0x00000087867f7207 */ /* 0x000fe40000000000 */
[----:B------:R-:W-:-:S02]  /*c1c0*/  SEL R73, R135, R134, P0 ;  /* 0x0000008687497207 */ /* 0x000fc40000000000 */
        /* <DEDUP_REMOVED lines=15> */
[C---:B------:R-:W-:Y:S02]  /*c2c0*/  IADD3 R28, P5, R56.reuse, 0x4000, RZ ;  /* 0x00004000381c7810 */ /* 0x040fe40007fbe0ff */
[C---:B------:R-:W-:Y:S02]  /*c2d0*/  IADD3 R145, P6, R56.reuse, 0x4020, RZ ;  /* 0x0000402038917810 */ /* 0x040fe40007fde0ff */
[----:B------:R-:W-:-:S02]  /*c2e0*/  IADD3 R147, P1, R56, 0x4040, RZ ;  /* 0x0000404038937810 */ /* 0x000fc40007f3e0ff */
[C---:B------:R-:W-:Y:S01]  /*c2f0*/  IADD3 R149, P2, R56.reuse, 0x4060, RZ ;  /* 0x0000406038957810 */ /* 0x040fe20007f5e0ff */
[--C-:B------:R-:W-:Y:S01]  /*c300*/  IMAD.X R49, RZ, RZ, R57.reuse, P6 ;  /* 0x000000ffff317224 */ /* 0x100fe200030e0639 */
[C---:B------:R-:W-:Y:S02]  /*c310*/  IADD3 R30, P3, R56.reuse, 0x8000, RZ ;  /* 0x00008000381e7810 */ /* 0x040fe40007f7e0ff */
[----:B------:R-:W-:Y:S02]  /*c320*/  IADD3 R151, P4, R56, 0x8020, RZ ;  /* 0x0000802038977810 */ /* 0x000fe40007f9e0ff */
[----:B------:R-:W-:Y:S02]  /*c330*/  F2FP.BF16.F32.PACK_AB R154, R154, R155 ;  /* 0x0000009b9a9a723e */ /* 0x000fe400000010ff */
[----:B------:R-:W-:Y:S01]  /*c340*/  F2FP.BF16.F32.PACK_AB R153, R152, R153 ;  /* 0x000000999899723e */ /* 0x000fe200000010ff */
[----:B------:R-:W-:Y:S01]  /*c350*/  IMAD.X R29, RZ, RZ, R57, P4 ;  /* 0x000000ffff1d7224 */ /* 0x000fe200020e0639 */
[----:B------:R-:W-:-:S02]  /*c360*/  F2FP.BF16.F32.PACK_AB R45, R45, R88 ;  /* 0x000000582d2d723e */ /* 0x000fc400000010ff */
[----:B------:R-:W-:Y:S02]  /*c370*/  SEL R97, R69, R68, P0 ;  /* 0x0000004445617207 */ /* 0x000fe40000000000 */
[----:B------:R-:W-:Y:S02]  /*c380*/  SEL R33, R68, R69, P0 ;  /* 0x0000004544217207 */ /* 0x000fe40000000000 */
[----:B------:R-:W-:Y:S02]  /*c390*/  SEL R105, R120, R121, P0 ;  /* 0x0000007978697207 */ /* 0x000fe40000000000 */
[----:B------:R-:W-:Y:S02]  /*c3a0*/  SEL R35, R121, R120, P0 ;  /* 0x0000007879237207 */ /* 0x000fe40000000000 */
[----:B------:R-:W-:Y:S02]  /*c3b0*/  SEL R107, R128, R129, P0 ;  /* 0x00000081806b7207 */ /* 0x000fe40000000000 */
[----:B------:R-:W-:-:S02]  /*c3c0*/  SEL R36, R129, R128, P0 ;  /* 0x0000008081247207 */ /* 0x000fc40000000000 */
[----:B------:R-:W-:Y:S02]  /*c3d0*/  SHF.R.U64 R7, R7, 0x3, RZ ;  /* 0x0000000307077819 */ /* 0x000fe400000012ff */
        /* <DEDUP_REMOVED lines=12> */
[----:B------:R-:W-:Y:S02]  /*c4a0*/  LOP3.LUT R8, R10, 0x380, RZ, 0xc0, !PT ;  /* 0x000003800a087812 */ /* 0x000fe400078ec0ff */
[----:B------:R-:W-:Y:S02]  /*c4b0*/  SEL R93, R45, R44, P0 ;  /* 0x0000002c2d5d7207 */ /* 0x000fe40000000000 */
[----:B------:R-:W-:-:S02]  /*c4c0*/  SEL R21, R44, R45, P0 ;  /* 0x0000002d2c157207 */ /* 0x000fc40000000000 */
[----:B------:R-:W-:Y:S02]  /*c4d0*/  SEL R111, R154, R153, P0 ;  /* 0x000000999a6f7207 */ /* 0x000fe40000000000 */
[----:B------:R-:W-:Y:S02]  /*c4e0*/  SEL R76, R153, R154, P0 ;  /* 0x0000009a994c7207 */ /* 0x000fe40000000000 */
[C---:B------:R-:W-:Y:S02]  /*c4f0*/  IADD3 R153, P5, R56.reuse, 0x8040, RZ ;  /* 0x0000804038997810 */ /* 0x040fe40007fbe0ff */
[C---:B------:R-:W-:Y:S02]  /*c500*/  IADD3 R155, P6, R56.reuse, 0x8060, RZ ;  /* 0x00008060389b7810 */ /* 0x040fe40007fde0ff */
[C---:B------:R-:W-:Y:S01]  /*c510*/  IADD3 R44, P1, R56.reuse, 0xc000, RZ ;  /* 0x0000c000382c7810 */ /* 0x040fe20007f3e0ff */
[----:B------:R-:W-:Y:S01]  /*c520*/  IMAD.X R31, RZ, RZ, R57, P5 ;  /* 0x000000ffff1f7224 */ /* 0x000fe200028e0639 */
[----:B------:R-:W-:-:S02]  /*c530*/  IADD3 R157, P2, R56, 0xc020, RZ ;  /* 0x0000c020389d7810 */ /* 0x000fc40007f5e0ff */
[C---:B------:R-:W-:Y:S02]  /*c540*/  IADD3 R159, P3, R56.reuse, 0xc040, RZ ;  /* 0x0000c040389f7810 */ /* 0x040fe40007f7e0ff */
[----:B------:R-:W-:Y:S01]  /*c550*/  IADD3 R161, P4, R56, 0xc060, RZ ;  /* 0x0000c06038a17810 */ /* 0x000fe20007f9e0ff */
[--C-:B------:R-:W-:Y:S01]  /*c560*/  IMAD.X R45, RZ, RZ, R57.reuse, P2 ;  /* 0x000000ffff2d7224 */ /* 0x100fe200010e0639 */
[----:B------:R-:W-:Y:S01]  /*c570*/  LOP3.LUT R56, R7, R56, RZ, 0x3c, !PT ;  /* 0x0000003807387212 */ /* 0x000fe200078e3cff */
[--C-:B------:R-:W-:Y:S01]  /*c580*/  IMAD.X R11, RZ, RZ, R57.reuse, P3 ;  /* 0x000000ffff0b7224 */ /* 0x100fe200018e0639 */
[----:B------:R-:W-:Y:S01]  /*c590*/  SHF.R.U64 R7, R8, 0x3, RZ ;  /* 0x0000000308077819 */ /* 0x000fe200000012ff */
[----:B------:R-:W-:Y:S01]  /*c5a0*/  IMAD.X R9, RZ, RZ, R57, P4 ;  /* 0x000000ffff097224 */ /* 0x000fe200020e0639 */
[----:B------:R-:W-:Y:S02]  /*c5b0*/  SEL R77, R24, R25, P0 ;  /* 0x00000019184d7207 */ /* 0x000fe40000000000 */
[----:B------:R-:W-:-:S02]  /*c5c0*/  LOP3.LUT R60, R7, R10, RZ, 0x3c, !PT ;  /* 0x0000000a073c7212 */ /* 0x000fc400078e3cff */
[----:B------:R-:W-:Y:S02]  /*c5d0*/  LOP3.LUT R7, R28, 0x380, RZ, 0xc0, !PT ;  /* 0x000003801c077812 */ /* 0x000fe400078ec0ff */
[----:B------:R-:W-:Y:S01]  /*c5e0*/  SEL R72, R25, R24, P0 ;  /* 0x0000001819487207 */ /* 0x000fe20000000000 */
[----:B------:R-:W-:Y:S01]  /*c5f0*/  IMAD.X R25, RZ, RZ, R57, P1 ;  /* 0x000000ffff197224 */ /* 0x000fe200008e0639 */
[----:B------:R-:W-:Y:S02]  /*c600*/  SHF.R.U64 R7, R7, 0x3, RZ ;  /* 0x0000000307077819 */ /* 0x000fe400000012ff */
[----:B------:R-:W-:Y:S02]  /*c610*/  LOP3.LUT R24, R141, 0x380, RZ, 0xc0, !PT ;  /* 0x000003808d187812 */ /* 0x000fe400078ec0ff */
[----:B------:R-:W-:Y:S02]  /*c620*/  LOP3.LUT R50, R7, R28, RZ, 0x3c, !PT ;  /* 0x0000001c07327212 */ /* 0x000fe400078e3cff */
[----:B------:R-:W-:Y:S01]  /*c630*/  LOP3.LUT R7, R30, 0x380, RZ, 0xc0, !PT ;  /* 0x000003801e077812 */ /* 0x000fe200078ec0ff */
[----:B--2---:R-:W-:Y:S01]  /*c640*/  SHFL.IDX PT, R111, R111, R12, 0x1c1f ;  /* 0x001c1f0c6f6f7589 */ /* 0x004fe200000e0000 */
[----:B------:R-:W-:-:S02]  /*c650*/  SHF.R.U64 R8, R24, 0x3, RZ ;  /* 0x0000000318087819 */ /* 0x000fc400000012ff */
[----:B------:R-:W-:Y:S01]  /*c660*/  SHF.R.U64 R7, R7, 0x3, RZ ;  /* 0x0000000307077819 */ /* 0x000fe200000012ff */
[----:B------:R-:W-:Y:S01]  /*c670*/  SHFL.IDX PT, R119, R119, R12, 0x1c1f ;  /* 0x001c1f0c77777589 */ /* 0x000fe200000e0000 */
[----:B------:R-:W-:Y:S02]  /*c680*/  F2FP.BF16.F32.PACK_AB R27, R150, R27 ;  /* 0x0000001b961b723e */ /* 0x000fe400000010ff */
[----:B------:R-:W-:Y:S01]  /*c690*/  LOP3.LUT R58, R8, R141, RZ, 0x3c, !PT ;  /* 0x0000008d083a7212 */ /* 0x000fe200078e3cff */
[----:B------:R-:W-:Y:S01]  /*c6a0*/  SHFL.IDX PT, R79, R79, R12, 0x1c1f ;  /* 0x001c1f0c4f4f7589 */ /* 0x000fe200000e0000 */
[----:B------:R-:W-:Y:S02]  /*c6b0*/  LOP3.LUT R40, R7, R30, RZ, 0x3c, !PT ;  /* 0x0000001e07287212 */ /* 0x000fe400078e3cff */
[----:B------:R-:W-:Y:S01]  /*c6c0*/  SEL R139, R27, R26, P0 ;  /* 0x0000001a1b8b7207 */ /* 0x000fe20000000000 */
[----:B------:R-:W-:Y:S01]  /*c6d0*/  SHFL.IDX PT, R77, R77, R12, 0x1c1f ;  /* 0x001c1f0c4d4d7589 */ /* 0x000fe200000e0000 */
[----:B------:R-:W-:Y:S01]  /*c6e0*/  SEL R75, R26, R27, P0 ;  /* 0x0000001b1a4b7207 */ /* 0x000fe20000000000 */
[----:B------:R-:W-:Y:S01]  /*c6f0*/  IMAD.X R27, RZ, RZ, R57, P6 ;  /* 0x000000ffff1b7224 */ /* 0x000fe200030e0639 */
[----:B------:R-:W-:Y:S01]  /*c700*/  LOP3.LUT R26, R143, 0x380, RZ, 0xc0, !PT ;  /* 0x000003808f1a7812 */ /* 0x000fe200078ec0ff */
[----:B------:R-:W-:Y:S01]  /*c710*/  SHFL.IDX PT, R81, R81, R12, 0x1c1f ;  /* 0x001c1f0c51517589 */ /* 0x000fe200000e0000 */
[----:B------:R-:W-:-:S02]  /*c720*/  MOV R96, R58 ;  /* 0x0000003a00607202 */ /* 0x000fc40000000f00 */
[----:B------:R-:W-:Y:S01]  /*c730*/  MOV R59, R40 ;  /* 0x00000028003b7202 */ /* 0x000fe20000000f00 */
[----:B------:R-:W-:Y:S01]  /*c740*/  SHFL.IDX PT, R117, R117, R12, 0x1c1f ;  /* 0x001c1f0c75757589 */ /* 0x000fe200000e0000 */
[----:B------:R-:W-:Y:S02]  /*c750*/  LOP3.LUT R8, R145, 0x380, RZ, 0xc0, !PT ;  /* 0x0000038091087812 */ /* 0x000fe400078ec0ff */
[----:B------:R-:W-:Y:S01]  /*c760*/  LOP3.LUT R41, R12, 0x2, RZ, 0x3c, !PT ;  /* 0x000000020c297812 */ /* 0x000fe200078e3cff */
[----:B------:R-:W-:Y:S01]  /*c770*/  SHFL.IDX PT, R83, R83, R12, 0x1c1f ;  /* 0x001c1f0c53537589 */ /* 0x000fe200000e0000 */
[----:B------:R-:W-:Y:S02]  /*c780*/  LOP3.LUT R10, R147, 0x380, RZ, 0xc0, !PT ;  /* 0x00000380930a7812 */ /* 0x000fe400078ec0ff */
[----:B------:R-:W-:Y:S01]  /*c790*/  F2FP.BF16.F32.PACK_AB R63, R86, R63 ;  /* 0x0000003f563f723e */ /* 0x000fe200000010ff */
[----:B------:R-:W0:Y:S01]  /*c7a0*/  SHFL.IDX PT, R76, R76, R41, 0x1c1f ;  /* 0x001c1f294c4c7589 */ /* 0x000e2200000e0000 */
[----:B------:R-:W-:-:S02]  /*c7b0*/  SHF.R.U64 R24, R26, 0x3, RZ ;  /* 0x000000031a187819 */ /* 0x000fc400000012ff */
[----:B------:R-:W-:Y:S01]  /*c7c0*/  SHF.R.U64 R8, R8, 0x3, RZ ;  /* 0x0000000308087819 */ /* 0x000fe200000012ff */
[----:B------:R-:W1:Y:S01]  /*c7d0*/  SHFL.IDX PT, R80, R80, R41, 0x1c1f ;  /* 0x001c1f2950507589 */ /* 0x000e6200000e0000 */
[----:B------:R-:W-:Y:S02]  /*c7e0*/  SHF.R.U64 R10, R10, 0x3, RZ ;  /* 0x000000030a0a7819 */ /* 0x000fe400000012ff */
[----:B------:R-:W-:Y:S01]  /*c7f0*/  SEL R123, R63, R48, P0 ;  /* 0x000000303f7b7207 */ /* 0x000fe20000000000 */
[----:B------:R-:W2:Y:S01]  /*c800*/  SHFL.IDX PT, R70, R70, R41, 0x1c1f ;  /* 0x001c1f2946467589 */ /* 0x000ea200000e0000 */
[----:B------:R-:W-:Y:S02]  /*c810*/  LOP3.LUT R52, R24, R143, RZ, 0x3c, !PT ;  /* 0x0000008f18347212 */ /* 0x000fe400078e3cff */
[----:B------:R-:W-:Y:S01]  /*c820*/  SEL R63, R48, R63, P0 ;  /* 0x0000003f303f7207 */ /* 0x000fe20000000000 */
[----:B------:R-:W3:Y:S01]  /*c830*/  SHFL.IDX PT, R72, R72, R41, 0x1c1f ;  /* 0x001c1f2948487589 */ /* 0x000ee200000e0000 */
[----:B------:R-:W-:-:S02]  /*c840*/  LOP3.LUT R24, R149, 0x380, RZ, 0xc0, !PT ;  /* 0x0000038095187812 */ /* 0x000fc400078ec0ff */
[----:B------:R-:W-:Y:S01]  /*c850*/  LOP3.LUT R48, R8, R145, RZ, 0x3c, !PT ;  /* 0x0000009108307212 */ /* 0x000fe200078e3cff */
[----:B------:R-:W4:Y:S01]  /*c860*/  SHFL.IDX PT, R156, R156, R41, 0x1c1f ;  /* 0x001c1f299c9c7589 */ /* 0x000f2200000e0000 */
[----:B------:R-:W-:Y:S02]  /*c870*/  LOP3.LUT R46, R10, R147, RZ, 0x3c, !PT ;  /* 0x000000930a2e7212 */ /* 0x000fe400078e3cff */
[----:B------:R-:W-:Y:S01]  /*c880*/  LOP3.LUT R8, R151, 0x380, RZ, 0xc0, !PT ;  /* 0x0000038097087812 */ /* 0x000fe200078ec0ff */
[----:B------:R-:W-:Y:S01]  /*c890*/  SHFL.IDX PT, R109, R109, R12, 0x1c1f ;  /* 0x001c1f0c6d6d7589 */ /* 0x000fe200000e0000 */
[----:B------:R-:W-:Y:S02]  /*c8a0*/  LOP3.LUT R10, R153, 0x380, RZ, 0xc0, !PT ;  /* 0x00000380990a7812 */ /* 0x000fe400078ec0ff */
[----:B------:R-:W-:Y:S01]  /*c8b0*/  SHF.R.U64 R24, R24, 0x3, RZ ;  /* 0x0000000318187819 */ /* 0x000fe200000012ff */
[----:B------:R-:W-:Y:S01]  /*c8c0*/  SHFL.IDX PT, R6, R6, R41, 0x1c1f ;  /* 0x001c1f2906067589 */ /* 0x000fe200000e0000 */
[----:B------:R-:W-:-:S02]  /*c8d0*/  SHF.R.U64 R8, R8, 0x3, RZ ;  /* 0x0000000308087819 */ /* 0x000fc400000012ff */
[----:B------:R-:W-:Y:S01]  /*c8e0*/  SHF.R.U64 R10, R10, 0x3, RZ ;  /* 0x000000030a0a7819 */ /* 0x000fe200000012ff */
[----:B------:R-:W-:Y:S01]  /*c8f0*/  SHFL.IDX PT, R64, R64, R41, 0x1c1f ;  /* 0x001c1f2940407589 */ /* 0x000fe200000e0000 */
[----:B------:R-:W-:Y:S02]  /*c900*/  LOP3.LUT R42, R24, R149, RZ, 0x3c, !PT ;  /* 0x00000095182a7212 */ /* 0x000fe400078e3cff */
[----:B------:R-:W-:Y:S01]  /*c910*/  LOP3.LUT R24, R155, 0x380, RZ, 0xc0, !PT ;  /* 0x000003809b187812 */ /* 0x000fe200078ec0ff */
[----:B------:R-:W-:Y:S01]  /*c920*/  SHFL.IDX PT, R85, R85, R12, 0x1c1f ;  /* 0x001c1f0c55557589 */ /* 0x000fe200000e0000 */
[----:B------:R-:W-:Y:S02]  /*c930*/  LOP3.LUT R28, R8, R151, RZ, 0x3c, !PT ;  /* 0x00000097081c7212 */ /* 0x000fe400078e3cff */
[----:B------:R-:W-:Y:S01]  /*c940*/  LOP3.LUT R7, R44, 0x380, RZ, 0xc0, !PT ;  /* 0x000003802c077812 */ /* 0x000fe200078ec0ff */
[----:B------:R-:W-:Y:S01]  /*c950*/  SHFL.IDX PT, R113, R113, R12, 0x1c1f ;  /* 0x001c1f0c71717589 */ /* 0x000fe200000e0000 */
[----:B------:R-:W-:-:S02]  /*c960*/  LOP3.LUT R30, R10, R153, RZ, 0x3c, !PT ;  /* 0x000000990a1e7212 */ /* 0x000fc400078e3cff */
[----:B------:R-:W-:Y:S01]  /*c970*/  LOP3.LUT R8, R157, 0x380, RZ, 0xc0, !PT ;  /* 0x000003809d087812 */ /* 0x000fe200078ec0ff */
[----:B------:R-:W-:Y:S01]  /*c980*/  SHFL.IDX PT, R40, R13, R41, 0x1c1f ;  /* 0x001c1f290d287589 */ /* 0x000fe200000e0000 */
[----:B------:R-:W-:Y:S02]  /*c990*/  LOP3.LUT R10, R159, 0x380, RZ, 0xc0, !PT ;  /* 0x000003809f0a7812 */ /* 0x000fe400078ec0ff */
[----:B------:R-:W-:Y:S01]  /*c9a0*/  LOP3.LUT R78, R161, 0x380, RZ, 0xc0, !PT ;  /* 0x00000380a14e7812 */ /* 0x000fe200078ec0ff */
[----:B------:R-:W-:Y:S01]  /*c9b0*/  SHFL.IDX PT, R54, R54, R41, 0x1c1f ;  /* 0x001c1f2936367589 */ /* 0x000fe200000e0000 */
[----:B------:R-:W-:Y:S02]  /*c9c0*/  SHF.R.U64 R24, R24, 0x3, RZ ;  /* 0x0000000318187819 */ /* 0x000fe400000012ff */
[----:B------:R-:W-:Y:S01]  /*c9d0*/  SHF.R.U64 R7, R7, 0x3, RZ ;  /* 0x0000000307077819 */ /* 0x000fe200000012ff */
[----:B------:R-:W-:Y:S01]  /*c9e0*/  SHFL.IDX PT, R87, R87, R12, 0x1c1f ;  /* 0x001c1f0c57577589 */ /* 0x000fe200000e0000 */
[----:B------:R-:W-:-:S02]  /*c9f0*/  SHF.R.U64 R8, R8, 0x3, RZ ;  /* 0x0000000308087819 */ /* 0x000fc400000012ff */
[----:B------:R-:W-:Y:S01]  /*ca00*/  SHF.R.U64 R10, R10, 0x3, RZ ;  /* 0x000000030a0a7819 */ /* 0x000fe200000012ff */
[----:B------:R-:W-:Y:S01]  /*ca10*/  SHFL.IDX PT, R115, R115, R12, 0x1c1f ;  /* 0x001c1f0c73737589 */ /* 0x000fe200000e0000 */
[----:B------:R-:W-:Y:S02]  /*ca20*/  SHF.R.U64 R78, R78, 0x3, RZ ;  /* 0x000000034e4e7819 */ /* 0x000fe400000012ff */
[----:B------:R-:W-:Y:S01]  /*ca30*/  MOV R92, R50 ;  /* 0x00000032005c7202 */ /* 0x000fe20000000f00 */
[----:B------:R-:W-:Y:S01]  /*ca40*/  SHFL.IDX PT, R89, R89, R12, 0x1c1f ;  /* 0x001c1f0c59597589 */ /* 0x000fe200000e0000 */
[----:B------:R-:W-:Y:S02]  /*ca50*/  LOP3.LUT R26, R24, R155, RZ, 0x3c, !PT ;  /* 0x0000009b181a7212 */ /* 0x000fe400078e3cff */
[----:B------:R-:W-:Y:S01]  /*ca60*/  MOV R51, R30 ;  /* 0x0000001e00337202 */ /* 0x000fe20000000f00 */
[----:B------:R-:W-:Y:S01]  /*ca70*/  SHFL.IDX PT, R121, R121, R12, 0x1c1f ;  /* 0x001c1f0c79797589 */ /* 0x000fe200000e0000 */
[----:B------:R-:W-:-:S02]  /*ca80*/  LOP3.LUT R24, R7, R44, RZ, 0x3c, !PT ;  /* 0x0000002c07187212 */ /* 0x000fc400078e3cff */
[----:B------:R-:W-:Y:S01]  /*ca90*/  LOP3.LUT R44, R8, R157, RZ, 0x3c, !PT ;  /* 0x0000009d082c7212 */ /* 0x000fe200078e3cff */
[----:B------:R-:W4:Y:S01]  /*caa0*/  SHFL.IDX PT, R30, R67, R41, 0x1c1f ;  /* 0x001c1f29431e7589 */ /* 0x000f2200000e0000 */
[----:B------:R-:W-:Y:S02]  /*cab0*/  LOP3.LUT R10, R10, R159, RZ, 0x3c, !PT ;  /* 0x0000009f0a0a7212 */ /* 0x000fe400078e3cff */
[----:B------:R-:W-:Y:S01]  /*cac0*/  LOP3.LUT R8, R78, R161, RZ, 0x3c, !PT ;  /* 0x000000a14e087212 */ /* 0x000fe200078e3cff */
[----:B------:R-:W-:Y:S01]  /*cad0*/  SHFL.IDX PT, R62, R62, R41, 0x1c1f ;  /* 0x001c1f293e3e7589 */ /* 0x000fe200000e0000 */
[----:B------:R-:W-:Y:S02]  /*cae0*/  MOV R94, R52 ;  /* 0x00000034005e7202 */ /* 0x000fe40000000f00 */
[----:B------:R-:W-:Y:S01]  /*caf0*/  MOV R100, R56 ;  /* 0x0000003800647202 */ /* 0x000fe20000000f00 */
[----:B------:R-:W-:Y:S01]  /*cb00*/  SHFL.IDX PT, R91, R91, R12, 0x1c1f ;  /* 0x001c1f0c5b5b7589 */ /* 0x000fe200000e0000 */
[----:B------:R-:W-:-:S02]  /*cb10*/  MOV R53, R28 ;  /* 0x0000001c00357202 */ /* 0x000fc40000000f00 */
[----:B------:R-:W-:Y:S01]  /*cb20*/  MOV R98, R60 ;  /* 0x0000003c00627202 */ /* 0x000fe20000000f00 */
[----:B------:R-:W-:Y:S01]  /*cb30*/  SHFL.IDX PT, R123, R123, R12, 0x1c1f ;  /* 0x001c1f0c7b7b7589 */ /* 0x000fe200000e0000 */
[----:B------:R-:W-:Y:S02]  /*cb40*/  MOV R57, R42 ;  /* 0x0000002a00397202 */ /* 0x000fe40000000f00 */
[----:B0-----:R-:W-:Y:S01]  /*cb50*/  SEL R29, R111, R76, P0 ;  /* 0x0000004c6f1d7207 */ /* 0x001fe20000000000 */
[----:B------:R0:W-:Y:S01]  /*cb60*/  SHFL.IDX PT, R42, R14, R41, 0x1c1f ;  /* 0x001c1f290e2a7589 */ /* 0x0001e200000e0000 */
[----:B------:R-:W-:Y:S02]  /*cb70*/  SEL R31, R76, R111, P0 ;  /* 0x0000006f4c1f7207 */ /* 0x000fe40000000000 */
[----:B------:R-:W-:Y:S01]  /*cb80*/  MOV R61, R46 ;  /* 0x0000002e003d7202 */ /* 0x000fe20000000f00 */
[----:B------:R-:W-:Y:S01]  /*cb90*/  SHFL.IDX PT, R76, R39, R41, 0x1c1f ;  /* 0x001c1f29274c7589 */ /* 0x000fe200000e0000 */
[----:B------:R-:W-:-:S02]  /*cba0*/  MOV R44, R44 ;  /* 0x0000002c002c7202 */ /* 0x000fc40000000f00 */
[----:B------:R-:W-:Y:S01]  /*cbb0*/  MOV R45, R10 ;  /* 0x0000000a002d7202 */ /* 0x000fe20000000f00 */
[----:B------:R0:W-:Y:S01]  /*cbc0*/  SHFL.IDX PT, R46, R15, R41, 0x1c1f ;  /* 0x001c1f290f2e7589 */ /* 0x0001e200000e0000 */
[----:B------:R-:W-:Y:S02]  /*cbd0*/  MOV R47, R8 ;  /* 0x00000008002f7202 */ /* 0x000fe40000000f00 */
[----:B------:R-:W-:Y:S01]  /*cbe0*/  MOV R90, R48 ;  /* 0x00000030005a7202 */ /* 0x000fe20000000f00 */
[----:B------:R-:W-:Y:S01]  /*cbf0*/  SHFL.IDX PT, R20, R20, R41, 0x1c1f ;  /* 0x001c1f2914147589 */ /* 0x000fe200000e0000 */
[----:B-1----:R-:W-:Y:S02]  /*cc00*/  SEL R9, R119, R80, P0 ;  /* 0x0000005077097207 */ /* 0x002fe40000000000 */
[----:B------:R-:W-:Y:S01]  /*cc10*/  SEL R11, R80, R119, P0 ;  /* 0x00000077500b7207 */ /* 0x000fe20000000000 */
[----:B------:R-:W-:Y:S01]  /*cc20*/  SHFL.IDX PT, R78, R63, R41, 0x1c1f ;  /* 0x001c1f293f4e7589 */ /* 0x000fe200000e0000 */
[----:B------:R-:W-:-:S02]  /*cc30*/  MOV R49, R26 ;  /* 0x0000001a00317202 */ /* 0x000fc40000000f00 */
[----:B------:R-:W-:Y:S01]  /*cc40*/  MOV R7, R24 ;  /* 0x0000001800077202 */ /* 0x000fe20000000f00 */
[----:B------:R-:W-:Y:S01]  /*cc50*/  SHFL.IDX PT, R93, R93, R12, 0x1c1f ;  /* 0x001c1f0c5d5d7589 */ /* 0x000fe200000e0000 */
[----:B--2---:R-:W-:Y:S02]  /*cc60*/  SEL R24, R79, R70, P0 ;  /* 0x000000464f187207 */ /* 0x004fe40000000000 */
[----:B------:R-:W-:Y:S01]  /*cc70*/  SEL R26, R70, R79, P0 ;  /* 0x0000004f461a7207 */ /* 0x000fe20000000000 */
[----:B------:R-:W-:Y:S01]  /*cc80*/  SHFL.IDX PT, R125, R125, R12, 0x1c1f ;  /* 0x001c1f0c7d7d7589 */ /* 0x000fe200000e0000 */
[----:B---3--:R-:W-:Y:S02]  /*cc90*/  SEL R8, R77, R72, P0 ;  /* 0x000000484d087207 */ /* 0x008fe40000000000 */
[----:B------:R-:W-:Y:S01]  /*cca0*/  SEL R10, R72, R77, P0 ;  /* 0x0000004d480a7207 */ /* 0x000fe20000000000 */
[----:B------:R-:W-:Y:S01]  /*ccb0*/  BAR.SYNC.DEFER_BLOCKING 0x1, 0x100 ;  /* 0x0044000000007b1d */ /* 0x000fe20000010000 */
[----:B----4-:R-:W-:-:S02]  /*ccc0*/  SEL R25, R117, R156, P0 ;  /* 0x0000009c75197207 */ /* 0x010fc40000000000 */
[----:B------:R-:W-:Y:S02]  /*ccd0*/  SEL R27, R156, R117, P0 ;  /* 0x000000759c1b7207 */ /* 0x000fe40000000000 */
[----:B------:R-:W-:Y:S02]  /*cce0*/  SEL R28, R81, R30, P0 ;  /* 0x0000001e511c7207 */ /* 0x000fe40000000000 */
[----:B------:R-:W-:Y:S01]  /*ccf0*/  SEL R30, R30, R81, P0 ;  /* 0x000000511e1e7207 */ /* 0x000fe20000000000 */
[----:B------:R-:W-:Y:S01]  /*cd00*/  SHFL.IDX PT, R48, R21, R41, 0x1c1f ;  /* 0x001c1f2915307589 */ /* 0x000fe200000e0000 */
[----:B0-----:R-:W-:Y:S01]  /*cd10*/  SEL R14, R6, R83, P0 ;  /* 0x00000053060e7207 */ /* 0x001fe20000000000 */
[----:B------:R-:W-:Y:S01]  /*cd20*/  ULDC UR8, c[0x0][0xa88] ;  /* 0x0002a20000087ab9 */ /* 0x000fe20000000800 */
[----:B------:R-:W-:Y:S01]  /*cd30*/  SEL R13, R109, R64, P0 ;  /* 0x000000406d0d7207 */ /* 0x000fe20000000000 */
[----:B------:R-:W0:Y:S01]  /*cd40*/  SHFL.IDX PT, R80, R65, R41, 0x1c1f ;  /* 0x001c1f2941507589 */ /* 0x000e2200000e0000 */
[----:B------:R-:W-:Y:S01]  /*cd50*/  SEL R15, R64, R109, P0 ;  /* 0x0000006d400f7207 */ /* 0x000fe20000000000 */
[----:B------:R-:W1:Y:S01]  /*cd60*/  LDC R81, c[0x0][0xbe8] ;  /* 0x0002fa00ff517b82 */ /* 0x000e620000000800 */
[----:B------:R-:W-:Y:S01]  /*cd70*/  PLOP3.LUT P2, PT, PT, PT, UP0, 0x80, 0x0 ;  /* 0x000000000000781c */ /* 0x000fe20003f4f008 */
[----:B------:R-:W-:Y:S04]  /*cd80*/  SHFL.IDX PT, R99, R99, R12, 0x1c1f ;  /* 0x001c1f0c63637589 */ /* 0x000fe800000e0000 */
[----:B------:R-:W-:Y:S04]  /*cd90*/  SHFL.IDX PT, R129, R129, R12, 0x1c1f ;  /* 0x001c1f0c81817589 */ /* 0x000fe800000e0000 */
[----:B------:R2:W-:Y:S04]  /*cda0*/  SHFL.IDX PT, R50, R32, R41, 0x1c1f ;  /* 0x001c1f2920327589 */ /* 0x0005e800000e0000 */
[----:B------:R-:W3:Y:S04]  /*cdb0*/  SHFL.IDX PT, R66, R66, R41, 0x1c1f ;  /* 0x001c1f2942427589 */ /* 0x000ee800000e0000 */
[----:B------:R-:W-:Y:S01]  /*cdc0*/  SHFL.IDX PT, R97, R97, R12, 0x1c1f ;  /* 0x001c1f0c61617589 */ /* 0x000fe200000e0000 */
[----:B--2---:R-:W-:-:S03]  /*cdd0*/  SEL R32, R85, R40, P0 ;  /* 0x0000002855207207 */ /* 0x004fc60000000000 */
[----:B------:R-:W-:Y:S01]  /*cde0*/  SHFL.IDX PT, R101, R101, R12, 0x1c1f ;  /* 0x001c1f0c65657589 */ /* 0x000fe200000e0000 */
[----:B0-----:R-:W-:-:S03]  /*cdf0*/  SEL R39, R80, R125, P0 ;  /* 0x0000007d50277207 */ /* 0x001fc60000000000 */
[----:B------:R-:W-:Y:S04]  /*ce00*/  SHFL.IDX PT, R131, R131, R12, 0x1c1f ;  /* 0x001c1f0c83837589 */ /* 0x000fe800000e0000 */
[----:B------:R0:W-:Y:S04]  /*ce10*/  SHFL.IDX PT, R52, R33, R41, 0x1c1f ;  /* 0x001c1f2921347589 */ /* 0x0001e800000e0000 */
[----:B------:R2:W-:Y:S04]  /*ce20*/  SHFL.IDX PT, R56, R34, R41, 0x1c1f ;  /* 0x001c1f2922387589 */ /* 0x0005e800000e0000 */
[----:B------:R-:W-:Y:S01]  /*ce30*/  SHFL.IDX PT, R68, R68, R41, 0x1c1f ;  /* 0x001c1f2944447589 */ /* 0x000fe200000e0000 */
[----:B---3--:R-:W-:-:S02]  /*ce40*/  SEL R43, R66, R129, P0 ;  /* 0x00000081422b7207 */ /* 0x008fc40000000000 */
[----:B0-----:R-:W-:Y:S01]  /*ce50*/  SEL R33, R113, R54, P0 ;  /* 0x0000003671217207 */ /* 0x001fe20000000000 */
[----:B------:R-:W-:Y:S01]  /*ce60*/  SHFL.IDX PT, R105, R105, R12, 0x1c1f ;  /* 0x001c1f0c69697589 */ /* 0x000fe200000e0000 */
[----:B--2---:R-:W-:-:S03]  /*ce70*/  SEL R34, R40, R85, P0 ;  /* 0x0000005528227207 */ /* 0x004fc60000000000 */
[----:B------:R-:W-:Y:S01]  /*ce80*/  SHFL.IDX PT, R133, R133, R12, 0x1c1f ;  /* 0x001c1f0c85857589 */ /* 0x000fe200000e0000 */
[----:B------:R-:W-:-:S03]  /*ce90*/  SEL R40, R99, R50, P0 ;  /* 0x0000003263287207 */ /* 0x000fc60000000000 */
[----:B------:R0:W-:Y:S04]  /*cea0*/  SHFL.IDX PT, R58, R35, R41, 0x1c1f ;  /* 0x001c1f29233a7589 */ /* 0x0001e800000e0000 */
[----:B------:R-:W-:Y:S04]  /*ceb0*/  SHFL.IDX PT, R82, R69, R41, 0x1c1f ;  /* 0x001c1f2945527589 */ /* 0x000fe800000e0000 */
[----:B------:R-:W-:Y:S01]  /*cec0*/  SHFL.IDX PT, R137, R137, R12, 0x1c1f ;  /* 0x001c1f0c89897589 */ /* 0x000fe200000e0000 */
[----:B0-----:R-:W-:-:S03]  /*ced0*/  SEL R35, R54, R113, P0 ;  /* 0x0000007136237207 */ /* 0x001fc60000000000 */
[----:B------:R-:W-:Y:S04]  /*cee0*/  SHFL.IDX PT, R84, R71, R41, 0x1c1f ;  /* 0x001c1f2947547589 */ /* 0x000fe800000e0000 */
[----:B------:R-:W-:Y:S04]  /*cef0*/  SHFL.IDX PT, R107, R107, R12, 0x1c1f ;  /* 0x001c1f0c6b6b7589 */ /* 0x000fe800000e0000 */
[----:B------:R-:W-:Y:S04]  /*cf00*/  SHFL.IDX PT, R103, R103, R12, 0x1c1f ;  /* 0x001c1f0c67677589 */ /* 0x000fe800000e0000 */
[----:B------:R-:W-:Y:S04]  /*cf10*/  SHFL.IDX PT, R127, R127, R12, 0x1c1f ;  /* 0x001c1f0c7f7f7589 */ /* 0x000fe800000e0000 */
[----:B------:R0:W-:Y:S04]  /*cf20*/  SHFL.IDX PT, R60, R36, R41, 0x1c1f ;  /* 0x001c1f29243c7589 */ /* 0x0001e800000e0000 */
[----:B------:R2:W-:Y:S04]  /*cf30*/  SHFL.IDX PT, R70, R37, R41, 0x1c1f ;  /* 0x001c1f2925467589 */ /* 0x0005e800000e0000 */
[----:B------:R-:W-:Y:S01]  /*cf40*/  SHFL.IDX PT, R86, R73, R41, 0x1c1f ;  /* 0x001c1f2949567589 */ /* 0x000fe200000e0000 */
[----:B0-----:R-:W-:-:S03]  /*cf50*/  SEL R36, R93, R48, P0 ;  /* 0x000000305d247207 */ /* 0x001fc60000000000 */
[----:B------:R-:W-:Y:S01]  /*cf60*/  SHFL.IDX PT, R135, R135, R12, 0x1c1f ;  /* 0x001c1f0c87877589 */ /* 0x000fe200000e0000 */
[----:B--2---:R-:W-:-:S03]  /*cf70*/  SEL R37, R125, R80, P0 ;  /* 0x000000507d257207 */ /* 0x004fc60000000000 */
[----:B------:R-:W0:Y:S04]  /*cf80*/  SHFL.IDX PT, R74, R74, R41, 0x1c1f ;  /* 0x001c1f294a4a7589 */ /* 0x000e2800000e0000 */
[----:B------:R-:W-:Y:S04]  /*cf90*/  SHFL.IDX PT, R95, R95, R12, 0x1c1f ;  /* 0x001c1f0c5f5f7589 */ /* 0x000fe800000e0000 */
[----:B------:R2:W-:Y:S04]  /*cfa0*/  SHFL.IDX PT, R139, R139, R12, 0x1c1f ;  /* 0x001c1f0c8b8b7589 */ /* 0x0005e800000e0000 */
[----:B------:R3:W-:Y:S04]  /*cfb0*/  SHFL.IDX PT, R72, R38, R41, 0x1c1f ;  /* 0x001c1f2926487589 */ /* 0x0007e800000e0000 */
[----:B------:R4:W1:Y:S01]  /*cfc0*/  SHFL.IDX PT, R88, R75, R41, 0x1c1f ;  /* 0x001c1f294b587589 */ /* 0x00086200000e0000 */
[----:B--2---:R-:W-:-:S03]  /*cfd0*/  SEL R12, R83, R6, P0 ;  /* 0x00000006530c7207 */ /* 0x004fc60000000000 */
[----:B------:R2:W-:Y:S01]  /*cfe0*/  STSM.16.M88.4 [R100], R8 ;  /* 0x0000000864007844 */ /* 0x0005e20000000200 */
[----:B---3--:R-:W-:-:S03]  /*cff0*/  SEL R38, R48, R93, P0 ;  /* 0x0000005d30267207 */ /* 0x008fc60000000000 */
[----:B------:R3:W-:Y:S01]  /*d000*/  STSM.16.M88.4 [R98], R24 ;  /* 0x0000001862007844 */ /* 0x0007e20000000200 */
[----:B0-----:R-:W-:Y:S02]  /*d010*/  SEL R69, R135, R74, P0 ;  /* 0x0000004a87457207 */ /* 0x001fe40000000000 */
[----:B----4-:R-:W-:Y:S01]  /*d020*/  SEL R41, R129, R66, P0 ;  /* 0x0000004281297207 */ /* 0x010fe20000000000 */
[----:B------:R0:W-:Y:S01]  /*d030*/  STSM.16.M88.4 [R96], R28 ;  /* 0x0000001c60007844 */ /* 0x0001e20000000200 */
[----:B------:R-:W-:-:S03]  /*d040*/  SEL R71, R74, R135, P0 ;  /* 0x000000874a477207 */ /* 0x000fc60000000000 */
[----:B------:R4:W-:Y:S01]  /*d050*/  STSM.16.M88.4 [R94], R12 ;  /* 0x0000000c5e007844 */ /* 0x0009e20000000200 */
[----:B--2---:R-:W-:-:S03]  /*d060*/  SEL R8, R87, R42, P0 ;  /* 0x0000002a57087207 */ /* 0x004fc60000000000 */
[----:B------:R-:W-:Y:S01]  /*d070*/  STSM.16.M88.4 [R92], R32 ;  /* 0x000000205c007844 */ /* 0x000fe20000000200 */
[----:B------:R-:W-:Y:S02]  /*d080*/  SEL R10, R42, R87, P0 ;  /* 0x000000572a0a7207 */ /* 0x000fe40000000000 */
[----:B------:R-:W-:Y:S02]  /*d090*/  SEL R9, R115, R76, P0 ;  /* 0x0000004c73097207 */ /* 0x000fe40000000000 */
[----:B------:R-:W-:Y:S02]  /*d0a0*/  SEL R11, R76, R115, P0 ;  /* 0x000000734c0b7207 */ /* 0x000fe40000000000 */
[----:B---3--:R-:W-:Y:S02]  /*d0b0*/  SEL R24, R89, R46, P0 ;  /* 0x0000002e59187207 */ /* 0x008fe40000000000 */
[----:B------:R-:W-:Y:S01]  /*d0c0*/  SEL R26, R46, R89, P0 ;  /* 0x000000592e1a7207 */ /* 0x000fe20000000000 */
[----:B------:R2:W-:Y:S01]  /*d0d0*/  STSM.16.M88.4 [R90], R8 ;  /* 0x000000085a007844 */ /* 0x0005e20000000200 */
[----:B------:R-:W-:-:S02]  /*d0e0*/  SEL R25, R121, R62, P0 ;  /* 0x0000003e79197207 */ /* 0x000fc40000000000 */
[----:B------:R-:W-:Y:S02]  /*d0f0*/  SEL R27, R62, R121, P0 ;  /* 0x000000793e1b7207 */ /* 0x000fe40000000000 */
[----:B0-----:R-:W-:Y:S02]  /*d100*/  SEL R28, R91, R20, P0 ;  /* 0x000000145b1c7207 */ /* 0x001fe40000000000 */
[----:B------:R-:W-:Y:S01]  /*d110*/  SEL R30, R20, R91, P0 ;  /* 0x0000005b141e7207 */ /* 0x000fe20000000000 */
[----:B------:R-:W-:Y:S01]  /*d120*/  STSM.16.M88.4 [R61], R24 ;  /* 0x000000183d007844 */ /* 0x000fe20000000200 */
[----:B------:R-:W-:Y:S02]  /*d130*/  SEL R29, R123, R78, P0 ;  /* 0x0000004e7b1d7207 */ /* 0x000fe40000000000 */
[----:B------:R-:W-:Y:S02]  /*d140*/  SEL R31, R78, R123, P0 ;  /* 0x0000007b4e1f7207 */ /* 0x000fe40000000000 */
[----:B------:R-:W-:-:S02]  /*d150*/  SEL R42, R50, R99, P0 ;  /* 0x00000063322a7207 */ /* 0x000fc40000000000 */
[----:B----4-:R-:W-:Y:S01]  /*d160*/  SEL R12, R101, R56, P0 ;  /* 0x00000038650c7207 */ /* 0x010fe20000000000 */
[----:B------:R0:W-:Y:S01]  /*d170*/  STSM.16.M88.4 [R57], R28 ;  /* 0x0000001c39007844 */ /* 0x0001e20000000200 */
[----:B--2---:R-:W-:Y:S02]  /*d180*/  SEL R8, R97, R52, P0 ;  /* 0x0000003461087207 */ /* 0x004fe40000000000 */
[----:B------:R-:W-:Y:S01]  /*d190*/  SEL R10, R52, R97, P0 ;  /* 0x00000061340a7207 */ /* 0x000fe20000000000 */
[----:B------:R2:W-:Y:S01]  /*d1a0*/  STSM.16.M88.4 [R59], R36 ;  /* 0x000000243b007844 */ /* 0x0005e20000000200 */
[----:B------:R-:W-:Y:S02]  /*d1b0*/  SEL R9, R131, R68, P0 ;  /* 0x0000004483097207 */ /* 0x000fe40000000000 */
[----:B------:R-:W-:Y:S01]  /*d1c0*/  SEL R11, R68, R131, P0 ;  /* 0x00000083440b7207 */ /* 0x000fe20000000000 */
[----:B------:R-:W-:Y:S01]  /*d1d0*/  STSM.16.M88.4 [R53], R40 ;  /* 0x0000002835007844 */ /* 0x000fe20000000200 */
[----:B------:R-:W-:-:S02]  /*d1e0*/  SEL R14, R56, R101, P0 ;  /* 0x00000065380e7207 */ /* 0x000fc40000000000 */
[----:B------:R-:W-:Y:S01]  /*d1f0*/  SEL R13, R133, R82, P0 ;  /* 0x00000052850d7207 */ /* 0x000fe20000000000 */
[----:B------:R3:W-:Y:S01]  /*d200*/  STSM.16.M88.4 [R51], R8 ;  /* 0x0000000833007844 */ /* 0x0007e20000000200 */
[----:B------:R-:W-:Y:S02]  /*d210*/  SEL R15, R82, R133, P0 ;  /* 0x00000085520f7207 */ /* 0x000fe40000000000 */
[----:B------:R-:W-:Y:S02]  /*d220*/  SEL R56, R105, R58, P0 ;  /* 0x0000003a69387207 */ /* 0x000fe40000000000 */
[----:B------:R-:W-:Y:S01]  /*d230*/  SEL R58, R58, R105, P0 ;  /* 0x000000693a3a7207 */ /* 0x000fe20000000000 */
[----:B------:R4:W-:Y:S01]  /*d240*/  STSM.16.M88.4 [R49], R12 ;  /* 0x0000000c31007844 */ /* 0x0009e20000000200 */
[----:B0-----:R-:W-:Y:S02]  /*d250*/  SEL R57, R137, R84, P0 ;  /* 0x0000005489397207 */ /* 0x001fe40000000000 */
[----:B--2---:R-:W-:-:S02]  /*d260*/  SEL R59, R84, R137, P0 ;  /* 0x00000089543b7207 */ /* 0x004fc40000000000 */
[----:B------:R-:W-:Y:S02]  /*d270*/  SEL R24, R107, R60, P0 ;  /* 0x0000003c6b187207 */ /* 0x000fe40000000000 */
[----:B------:R-:W-:Y:S01]  /*d280*/  SEL R26, R60, R107, P0 ;  /* 0x0000006b3c1a7207 */ /* 0x000fe20000000000 */
[----:B------:R0:W-:Y:S01]  /*d290*/  STSM.16.M88.4 [R7], R56 ;  /* 0x0000003807007844 */ /* 0x0001e20000000200 */
[----:B------:R-:W-:Y:S01]  /*d2a0*/  SEL R25, R127, R86, P0 ;  /* 0x000000567f197207 */ /* 0x000fe20000000000 */
[----:B---3--:R-:W-:Y:S01]  /*d2b0*/  IMAD.U32 R8, RZ, RZ, UR6 ;  /* 0x00000006ff087e24 */ /* 0x008fe2000f8e00ff */
[----:B------:R-:W-:Y:S01]  /*d2c0*/  SEL R27, R86, R127, P0 ;  /* 0x0000007f561b7207 */ /* 0x000fe20000000000 */
[----:B------:R-:W-:Y:S01]  /*d2d0*/  IMAD.U32 R9, RZ, RZ, UR7 ;  /* 0x00000007ff097e24 */ /* 0x000fe2000f8e00ff */
[----:B------:R-:W-:Y:S01]  /*d2e0*/  SEL R68, R103, R70, P0 ;  /* 0x0000004667447207 */ /* 0x000fe20000000000 */
[----:B------:R-:W-:Y:S01]  /*d2f0*/  ULDC.64 UR6, c[0x0][0xc08] ;  /* 0x0003020000067ab9 */ /* 0x000fe20000000a00 */
[----:B------:R-:W-:Y:S01]  /*d300*/  SEL R70, R70, R103, P0 ;  /* 0x0000006746467207 */ /* 0x000fe20000000000 */
[----:B------:R2:W-:Y:S01]  /*d310*/  STSM.16.M88.4 [R44], R24 ;  /* 0x000000182c007844 */ /* 0x0005e20000000200 */
[----:B-1----:R-:W-:-:S02]  /*d320*/  SEL R29, R139, R88, P0 ;  /* 0x000000588b1d7207 */ /* 0x002fc40000000000 */
[----:B------:R-:W-:Y:S01]  /*d330*/  SEL R31, R88, R139, P0 ;  /* 0x0000008b581f7207 */ /* 0x000fe20000000000 */
[----:B------:R2:W-:Y:S01]  /*d340*/  STSM.16.M88.4 [R45], R68 ;  /* 0x000000442d007844 */ /* 0x0005e20000000200 */
[----:B------:R-:W-:Y:S02]  /*d350*/  SEL R28, R95, R72, P0 ;  /* 0x000000485f1c7207 */ /* 0x000fe40000000000 */
[----:B------:R-:W-:Y:S01]  /*d360*/  SEL R30, R72, R95, P0 ;  /* 0x0000005f481e7207 */ /* 0x000fe20000000000 */
[----:B------:R-:W-:-:S04]  /*d370*/  UISETP.NE.U32.AND UP1, UPT, UR6, URZ, UPT ;  /* 0x0000003f0600728c */ /* 0x000fc8000bf25070 */
[----:B------:R2:W-:Y:S01]  /*d380*/  STSM.16.M88.4 [R47], R28 ;  /* 0x0000001c2f007844 */ /* 0x0005e20000000200 */
[----:B------:R-:W-:Y:S01]  /*d390*/  BAR.SYNC.DEFER_BLOCKING 0x1, 0x100 ;  /* 0x0044000000007b1d */ /* 0x000fe20000010000 */
[----:B------:R-:W-:-:S06]  /*d3a0*/  UISETP.NE.AND.EX UP1, UPT, UR7, URZ, UPT, UP1 ;  /* 0x0000003f0700728c */ /* 0x000fcc000bf25310 */
[----:B------:R-:W-:-:S05]  /*d3b0*/  PLOP3.LUT P0, PT, PT, PT, UP1, 0x80, 0x0 ;  /* 0x000000000000781c */ /* 0x000fca0003f0f018 */
[----:B------:R-:W-:-:S04]  /*d3c0*/  @UP1 ULEA UR6, UP2, UR36, UR6, 0x2 ;  /* 0x0000000624061291 */ /* 0x000fc8000f84103f */
[----:B------:R-:W-:Y:S01]  /*d3d0*/  @UP1 ULEA.HI.X UR7, UR36, UR7, UR37, 0x2, UP2 ;  /* 0x0000000724071291 */ /* 0x000fe200090f1425 */
[----:B------:R-:W-:Y:S02]  /*d3e0*/  IMAD.U32 R10, RZ, RZ, UR8 ;  /* 0x00000008ff0a7e24 */ /* 0x000fe4000f8e00ff */
[----:B----4-:R-:W-:-:S03]  /*d3f0*/  IMAD.U32 R14, RZ, RZ, UR6 ;  /* 0x00000006ff0e7e24 */ /* 0x010fc6000f8e00ff */
[----:B------:R-:W-:Y:S01]  /*d400*/  IMAD.U32 R15, RZ, RZ, UR7 ;  /* 0x00000007ff0f7e24 */ /* 0x000fe2000f8e00ff */
[----:B------:R-:W3:Y:S01]  /*d410*/  @P2 LDG.E R6, desc[UR50][R8.64] ;  /* 0x0000003208062981 */ /* 0x000ee2000c1e1900 */
[----:B------:R-:W-:Y:S01]  /*d420*/  ISETP.NE.AND P1, PT, R81, 0x1, PT ;  /* 0x000000015100780c */ /* 0x000fe20003f25270 */
[----:B------:R-:W-:Y:S02]  /*d430*/  UMOV UR4, URZ ;  /* 0x0000003f00047c82 */ /* 0x000fe40008000000 */
[----:B------:R2:W5:Y:S10]  /*d440*/  @P0 LDG.E R10, desc[UR50][R14.64] ;  /* 0x000000320e0a0981 */ /* 0x000574000c1e1900 */
[----:B0-----:R-:W0:Y:S08]  /*d450*/  @P1 LDC R7, c[0x0][0xbec] ;  /* 0x0002fb00ff071b82 */ /* 0x001e300000000800 */
[----:B------:R-:W1:Y:S01]  /*d460*/  @P1 LDC R12, c[0x0][0xbf0] ;  /* 0x0002fc00ff0c1b82 */ /* 0x000e620000000800 */
[----:B---3--:R-:W-:Y:S01]  /*d470*/  @P2 R2UR UR4, R6 ;  /* 0x00000000060422ca */ /* 0x008fe200000e0000 */
[----:B012---:R-:W-:-:S14]  /*d480*/  @P0 BRA `(.L_x_2175) ;  /* 0x0000000000100947 */ /* 0x007fdc0003800000 */
[----:B------:R-:W-:Y:S05]  /*d490*/  @!P2 BRA `(.L_x_2175) ;  /* 0x00000000000ca947 */ /* 0x000fea0003800000 */
[----:B------:R-:W2:Y:S04]  /*d4a0*/  LDG.E R11, desc[UR50][R8.64] ;  /* 0x00000032080b7981 */ /* 0x000ea8000c1e1900 */
[----:B-----5:R-:W2:Y:S02]  /*d4b0*/  LDG.E R10, desc[UR50][R8.64+0x4] ;  /* 0x00000432080a7981 */ /* 0x020ea4000c1e1900 */
[----:B--2---:R-:W-:-:S07]  /*d4c0*/  IMAD.IADD R10, R10, 0x1, -R11 ;  /* 0x000000010a0a7824 */ /* 0x004fce00078e0a0b */
.L_x_2175:
[----:B------:R-:W-:Y:S01]  /*d4d0*/  USHF.R.S32.HI UR14, URZ, 0x1f, UR42 ;  /* 0x0000001f3f0e7899 */ /* 0x000fe2000801142a */
[----:B------:R-:W-:Y:S01]  /*d4e0*/  VIADD R14, R18, UR39 ;  /* 0x00000027120e7c36 */ /* 0x000fe20008000000 */
[----:B------:R-:W-:Y:S01]  /*d4f0*/  ULDC.64 UR12, c[0x0][0xb90] ;  /* 0x0002e400000c7ab9 */ /* 0x000fe20000000a00 */
[----:B------:R-:W-:Y:S01]  /*d500*/  USHF.R.S32.HI UR9, URZ, 0x1f, UR4 ;  /* 0x0000001f3f097899 */ /* 0x000fe20008011404 */
[----:B------:R-:W-:Y:S01]  /*d510*/  VIADD R26, R236, UR39 ;  /* 0x00000027ec1a7c36 */ /* 0x000fe20008000000 */
        /* <DEDUP_REMOVED lines=21> */
[----:B-----5:R-:W-:Y:S01]  /*d670*/  IMAD R85, R10, R81, RZ ;  /* 0x000000510a557224 */ /* 0x020fe200078e02ff */
[----:B------:R-:W-:Y:S01]  /*d680*/  IADD3 R6, P0, R6, UR6, RZ ;  /* 0x0000000606067c10 */ /* 0x000fe2000ff1e0ff */
[----:B------:R-:W-:Y:S01]  /*d690*/  ULDC.64 UR10, c[0x0][0xaa0] ;  /* 0x0002a800000a7ab9 */ /* 0x000fe20000000a00 */
[----:B------:R-:W-:Y:S01]  /*d6a0*/  IMAD.U32 R12, RZ, RZ, UR8 ;  /* 0x00000008ff0c7e24 */ /* 0x000fe2000f8e00ff */
[----:B------:R-:W-:-:S02]  /*d6b0*/  SHF.R.S32.HI R8, RZ, 0x1f, R9 ;  /* 0x0000001fff087819 */ /* 0x000fc40000011409 */
[----:B------:R-:W-:Y:S02]  /*d6c0*/  LOP3.LUT R28, R29, 0x380, RZ, 0xc0, !PT ;  /* 0x000003801d1c7812 */ /* 0x000fe400078ec0ff */
[----:B------:R-:W-:Y:S01]  /*d6d0*/  IADD3.X R7, R7, UR7, R12, P0, !PT ;  /* 0x0000000707077c10 */ /* 0x000fe200087fe40c */
[----:B------:R-:W-:Y:S01]  /*d6e0*/  ULDC.64 UR6, c[0x0][0xb88] ;  /* 0x0002e20000067ab9 */ /* 0x000fe20000000a00 */
[----:B------:R-:W-:Y:S01]  /*d6f0*/  SHF.R.U64 R28, R28, 0x3, RZ ;  /* 0x000000031c1c7819 */ /* 0x000fe200000012ff */
[----:B------:R-:W-:Y:S01]  /*d700*/  IMAD R14, R8, UR6, RZ ;  /* 0x00000006080e7c24 */ /* 0x000fe2000f8e02ff */
[----:B------:R-:W-:Y:S01]  /*d710*/  IADD3 R13, P4, R4, 0x2000, RZ ;  /* 0x00002000040d7810 */ /* 0x000fe20007f9e0ff */
[C---:B------:R-:W-:Y:S01]  /*d720*/  IMAD.WIDE.U32 R6, R9.reuse, UR6, R6 ;  /* 0x0000000609067c25 */ /* 0x040fe2000f8e0006 */
[----:B------:R-:W-:Y:S02]  /*d730*/  LOP3.LUT R28, R28, R29, RZ, 0x3c, !PT ;  /* 0x0000001d1c1c7212 */ /* 0x000fe400078e3cff */
[----:B------:R-:W-:Y:S01]  /*d740*/  IADD3 R57, P3, R4, 0x4000, RZ ;  /* 0x0000400004397810 */ /* 0x000fe20007f7e0ff */
[----:B------:R-:W-:Y:S01]  /*d750*/  IMAD R15, R9, UR7, R14 ;  /* 0x00000007090f7c24 */ /* 0x000fe2000f8e020e */
[----:B------:R-:W-:Y:S01]  /*d760*/  ULDC.64 UR6, c[0x0][0xb50] ;  /* 0x0002d40000067ab9 */ /* 0x000fe20000000a00 */
[----:B------:R-:W-:Y:S01]  /*d770*/  IMAD.X R29, RZ, RZ, R5, P2 ;  /* 0x000000ffff1d7224 */ /* 0x000fe200010e0605 */
[----:B------:R-:W-:Y:S01]  /*d780*/  LEA R14, P0, R6, UR6, 0x2 ;  /* 0x00000006060e7c11 */ /* 0x000fe2000f8010ff */
[----:B------:R-:W-:Y:S01]  /*d790*/  IMAD.IADD R7, R7, 0x1, R15 ;  /* 0x0000000107077824 */ /* 0x000fe200078e020f */
[----:B------:R-:W-:-:S02]  /*d7a0*/  IADD3 R41, P2, R4, 0xb000, RZ ;  /* 0x0000b00004297810 */ /* 0x000fc40007f5e0ff */
[----:B------:R-:W-:Y:S01]  /*d7b0*/  LOP3.LUT R12, R13, 0x380, RZ, 0xc0, !PT ;  /* 0x000003800d0c7812 */ /* 0x000fe200078ec0ff */
[----:B------:R-:W-:Y:S01]  /*d7c0*/  SHFL.IDX PT, R20, R14, RZ, 0x1c1f ;  /* 0x001c1fff0e147589 */ /* 0x000fe200000e0000 */
[----:B------:R-:W-:Y:S01]  /*d7d0*/  LEA.HI.X R15, R6, UR7, R7, 0x2, P0 ;  /* 0x00000007060f7c11 */ /* 0x000fe200080f1407 */
[----:B------:R-:W-:Y:S01]  /*d7e0*/  VIADD R6, R26, 0x8 ;  /* 0x000000081a067836 */ /* 0x000fe20000000000 */
[----:B------:R-:W-:Y:S01]  /*d7f0*/  IADD3 R25, P0, R4, 0x3000, RZ ;  /* 0x0000300004197810 */ /* 0x000fe20007f1e0ff */
[----:B------:R-:W-:Y:S01]  /*d800*/  SHFL.IDX PT, R42, R14, 0x1, 0x1c1f ;  /* 0x003c1f000e2a7f89 */ /* 0x000fe200000e0000 */
[----:B------:R-:W-:Y:S02]  /*d810*/  LOP3.LUT R40, R41, 0x380, RZ, 0xc0, !PT ;  /* 0x0000038029287812 */ /* 0x000fe400078ec0ff */
[----:B------:R-:W-:Y:S01]  /*d820*/  LOP3.LUT R24, R25, 0x380, RZ, 0xc0, !PT ;  /* 0x0000038019187812 */ /* 0x000fe200078ec0ff */
[----:B------:R-:W1:Y:S01]  /*d830*/  SHFL.IDX PT, R21, R15, RZ, 0x1c1f ;  /* 0x001c1fff0f157589 */ /* 0x000e6200000e0000 */
[----:B------:R-:W-:-:S02]  /*d840*/  SHF.R.U64 R40, R40, 0x3, RZ ;  /* 0x0000000328287819 */ /* 0x000fc400000012ff */
[----:B------:R-:W-:Y:S01]  /*d850*/  SHF.R.U64 R24, R24, 0x3, RZ ;  /* 0x0000000318187819 */ /* 0x000fe200000012ff */
[----:B------:R-:W2:Y:S01]  /*d860*/  SHFL.IDX PT, R43, R15, 0x1, 0x1c1f ;  /* 0x003c1f000f2b7f89 */ /* 0x000ea200000e0000 */
[----:B------:R-:W-:Y:S01]  /*d870*/  LOP3.LUT R40, R40, R41, RZ, 0x3c, !PT ;  /* 0x0000002928287212 */ /* 0x000fe200078e3cff */
[--C-:B------:R-:W-:Y:S01]  /*d880*/  IMAD.X R41, RZ, RZ, R5.reuse, P2 ;  /* 0x000000ffff297224 */ /* 0x100fe200010e0605 */
[----:B------:R-:W-:Y:S01]  /*d890*/  LOP3.LUT R24, R24, R25, RZ, 0x3c, !PT ;  /* 0x0000001918187212 */ /* 0x000fe200078e3cff */
[----:B------:R-:W-:Y:S01]  /*d8a0*/  IMAD.X R25, RZ, RZ, R5, P0 ;  /* 0x000000ffff197224 */ /* 0x000fe200000e0605 */
[----:B------:R-:W-:Y:S02]  /*d8b0*/  IADD3 R61, P0, R4, 0x9000, RZ ;  /* 0x00009000043d7810 */ /* 0x000fe40007f1e0ff */
[----:B------:R-:W-:Y:S02]  /*d8c0*/  LOP3.LUT R56, R57, 0x380, RZ, 0xc0, !PT ;  /* 0x0000038039387812 */ /* 0x000fe400078ec0ff */
[----:B------:R-:W-:-:S02]  /*d8d0*/  LOP3.LUT R60, R61, 0x380, RZ, 0xc0, !PT ;  /* 0x000003803d3c7812 */ /* 0x000fc400078ec0ff */
[----:B------:R-:W-:Y:S02]  /*d8e0*/  IADD3 R11, P5, R4, 0x1000, RZ ;  /* 0x00001000040b7810 */ /* 0x000fe40007fbe0ff */
[----:B------:R-:W-:Y:S02]  /*d8f0*/  SHF.R.U64 R60, R60, 0x3, RZ ;  /* 0x000000033c3c7819 */ /* 0x000fe400000012ff */
[----:B------:R-:W-:Y:S01]  /*d900*/  SHF.R.U64 R12, R12, 0x3, RZ ;  /* 0x000000030c0c7819 */ /* 0x000fe200000012ff */
[--C-:B------:R-:W-:Y:S01]  /*d910*/  IMAD.X R9, RZ, RZ, R5.reuse, P5 ;  /* 0x000000ffff097224 */ /* 0x100fe200028e0605 */
[----:B------:R-:W-:Y:S01]  /*d920*/  LOP3.LUT R60, R60, R61, RZ, 0x3c, !PT ;  /* 0x0000003d3c3c7212 */ /* 0x000fe200078e3cff */
[----:B------:R-:W-:Y:S01]  /*d930*/  IMAD.X R61, RZ, RZ, R5, P0 ;  /* 0x000000ffff3d7224 */ /* 0x000fe200000e0605 */
[----:B------:R-:W-:Y:S02]  /*d940*/  LOP3.LUT P0, RZ, R234, 0x3, RZ, 0xc0, !PT ;  /* 0x00000003eaff7812 */ /* 0x000fe4000780c0ff */
[----:B------:R-:W-:-:S02]  /*d950*/  SHF.R.U64 R56, R56, 0x3, RZ ;  /* 0x0000000338387819 */ /* 0x000fc400000012ff */
[-C--:B------:R-:W-:Y:S02]  /*d960*/  ISETP.GE.OR P2, PT, R26, R85.reuse, P0 ;  /* 0x000000551a00720c */ /* 0x080fe40000746670 */
[----:B------:R-:W-:Y:S02]  /*d970*/  ISETP.GE.OR P0, PT, R6, R85, P0 ;  /* 0x000000550600720c */ /* 0x000fe40000706670 */
        /* <DEDUP_REMOVED lines=8> */
[----:B-1----:R1:W-:Y:S01]  /*da00*/  @!P2 ST.E desc[UR50][R20.64], R2 ;  /* 0x000000021400a985 */ /* 0x0023e2000c101932 */
        /* <DEDUP_REMOVED lines=8> */
[----:B------:R-:W-:-:S02]  /*da90*/  LOP3.LUT R44, R45, 0x380, RZ, 0xc0, !PT ;  /* 0x000003802d2c7812 */ /* 0x000fc400078ec0ff */
[----:B------:R-:W-:Y:S01]  /*daa0*/  LOP3.LUT R8, R11, 0x380, RZ, 0xc0, !PT ;  /* 0x000003800b087812 */ /* 0x000fe200078ec0ff */
[----:B-1----:R-:W1:Y:S01]  /*dab0*/  @P1 LDC R21, c[0x0][0xbec] ;  /* 0x0002fb00ff151b82 */ /* 0x002e620000000800 */
[----:B------:R-:W-:Y:S01]  /*dac0*/  SHF.R.U64 R32, R32, 0x3, RZ ;  /* 0x0000000320207819 */ /* 0x000fe200000012ff */
[----:B------:R-:W-:Y:S01]  /*dad0*/  UIADD3 UR7, UR7, UR8, URZ ;  /* 0x0000000807077290 */ /* 0x000fe2000fffe03f */
[----:B------:R-:W-:Y:S01]  /*dae0*/  SHF.R.U64 R36, R36, 0x3, RZ ;  /* 0x0000000324247819 */ /* 0x000fe200000012ff */
[----:B------:R-:W-:Y:S01]  /*daf0*/  UIMAD UR4, UR14, UR10, URZ ;  /* 0x0000000a0e0472a4 */ /* 0x000fe2000f8e023f */
[----:B------:R-:W-:Y:S01]  /*db00*/  SHF.R.U64 R68, R68, 0x3, RZ ;  /* 0x0000000344447819 */ /* 0x000fe200000012ff */
[----:B--2---:R-:W-:Y:S01]  /*db10*/  IMAD R0, R232, 0x20, R233 ;  /* 0x00000020e8007824 */ /* 0x004fe200078e02e9 */
[----:B------:R-:W-:Y:S01]  /*db20*/  SHF.R.U64 R44, R44, 0x3, RZ ;  /* 0x000000032c2c7819 */ /* 0x000fe200000012ff */
[----:B------:R-:W-:Y:S01]  /*db30*/  UIMAD UR4, UR42, UR11, UR4 ;  /* 0x0000000b2a0472a4 */ /* 0x000fe2000f8e0204 */
[----:B------:R-:W-:Y:S01]  /*db40*/  LOP3.LUT R32, R32, R33, RZ, 0x3c, !PT ;  /* 0x0000002120207212 */ /* 0x000fe200078e3cff */
[----:B------:R-:W-:Y:S01]  /*db50*/  VIADD R52, R0, UR39 ;  /* 0x0000002700347c36 */ /* 0x000fe20008000000 */
[----:B------:R-:W-:Y:S01]  /*db60*/  LOP3.LUT R36, R36, R37, RZ, 0x3c, !PT ;  /* 0x0000002524247212 */ /* 0x000fe200078e3cff */
[--C-:B------:R-:W-:Y:S01]  /*db70*/  IMAD.X R33, RZ, RZ, R5.reuse, P6 ;  /* 0x000000ffff217224 */ /* 0x100fe200030e0605 */
[----:B------:R-:W-:Y:S01]  /*db80*/  LOP3.LUT R68, R68, R69, RZ, 0x3c, !PT ;  /* 0x0000004544447212 */ /* 0x000fe200078e3cff */
[--C-:B------:R-:W-:Y:S01]  /*db90*/  IMAD.X R37, RZ, RZ, R5.reuse, P5 ;  /* 0x000000ffff257224 */ /* 0x100fe200028e0605 */
[----:B------:R-:W-:Y:S01]  /*dba0*/  LOP3.LUT R44, R44, R45, RZ, 0x3c, !PT ;  /* 0x0000002d2c2c7212 */ /* 0x000fe200078e3cff */
[--C-:B------:R-:W-:Y:S01]  /*dbb0*/  IMAD.X R69, RZ, RZ, R5.reuse, P4 ;  /* 0x000000ffff457224 */ /* 0x100fe200020e0605 */
[----:B------:R-:W-:Y:S01]  /*dbc0*/  UIMAD.WIDE.U32 UR6, UR42, UR10, UR6 ;  /* 0x0000000a2a0672a5 */ /* 0x000fe2000f8e0006 */
[----:B------:R-:W-:Y:S01]  /*dbd0*/  SHF.R.U64 R8, R8, 0x3, RZ ;  /* 0x0000000308087819 */ /* 0x000fe200000012ff */
[--C-:B------:R-:W-:Y:S01]  /*dbe0*/  IMAD.X R45, RZ, RZ, R5.reuse, P3 ;  /* 0x000000ffff2d7224 */ /* 0x100fe200018e0605 */
[C---:B------:R-:W-:Y:S01]  /*dbf0*/  IADD3 R77, P6, R4.reuse, 0xc000, RZ ;  /* 0x0000c000044d7810 */ /* 0x040fe20007fde0ff */
[----:B------:R-:W-:Y:S01]  /*dc00*/  ULDC.64 UR8, c[0x0][0xaf0] ;  /* 0x0002bc0000087ab9 */ /* 0x000fe20000000a00 */
[C---:B------:R-:W-:Y:S01]  /*dc10*/  IADD3 R73, P5, R4.reuse, 0xd000, RZ ;  /* 0x0000d00004497810 */ /* 0x040fe20007fbe0ff */
[----:B------:R-:W5:Y:S01]  /*dc20*/  LD.E.128 R12, desc[UR50][R12.64] ;  /* 0x000000320c0c7980 */ /* 0x000f62000c101d00 */
[----:B------:R-:W-:Y:S01]  /*dc30*/  IADD3 R65, P4, R4, 0xe000, RZ ;  /* 0x0000e00004417810 */ /* 0x000fe20007f9e0ff */
[----:B-1----:R-:W-:Y:S01]  /*dc40*/  @P1 IMAD.HI.U32 R0, R52, R21, RZ ;  /* 0x0000001534001227 */ /* 0x002fe200078e00ff */
[----:B------:R-:W-:Y:S01]  /*dc50*/  IADD3 R7, P3, R4, 0xf000, RZ ;  /* 0x0000f00004077810 */ /* 0x000fe20007f7e0ff */
[----:B------:R-:W-:Y:S01]  /*dc60*/  UIADD3 UR7, UR7, UR4, URZ ;  /* 0x0000000407077290 */ /* 0x000fe2000fffe03f */
[----:B------:R-:W-:Y:S01]  /*dc70*/  LOP3.LUT R8, R8, R11, RZ, 0x3c, !PT ;  /* 0x0000000b08087212 */ /* 0x000fe200078e3cff */
[----:B------:R-:W-:Y:S01]  /*dc80*/  UIMAD UR4, UR37, UR8, URZ ;  /* 0x00000008250472a4 */ /* 0x000fe2000f8e023f */
[----:B------:R-:W-:Y:S01]  /*dc90*/  LOP3.LUT R76, R77, 0x380, RZ, 0xc0, !PT ;  /* 0x000003804d4c7812 */ /* 0x000fe200078ec0ff */
[----:B------:R-:W-:Y:S01]  /*dca0*/  IMAD.MOV.U32 R53, RZ, RZ, R52 ;  /* 0x000000ffff357224 */ /* 0x000fe200078e0034 */
[----:B------:R-:W-:Y:S01]  /*dcb0*/  LOP3.LUT R72, R73, 0x380, RZ, 0xc0, !PT ;  /* 0x0000038049487812 */ /* 0x000fe200078ec0ff */
[----:B------:R-:W-:Y:S01]  /*dcc0*/  IMAD.X R49, RZ, RZ, R5, P3 ;  /* 0x000000ffff317224 */ /* 0x000fe200018e0605 */
[----:B------:R-:W-:Y:S01]  /*dcd0*/  LOP3.LUT R64, R65, 0x380, RZ, 0xc0, !PT ;  /* 0x0000038041407812 */ /* 0x000fe200078ec0ff */
[----:B------:R-:W5:Y:S01]  /*dce0*/  LD.E.128 R24, desc[UR50][R24.64] ;  /* 0x0000003218187980 */ /* 0x000f62000c101d00 */
[----:B------:R-:W-:-:S02]  /*dcf0*/  LOP3.LUT R11, R4, 0x380, RZ, 0xc0, !PT ;  /* 0x00000380040b7812 */ /* 0x000fc400078ec0ff */
[----:B------:R-:W-:Y:S01]  /*dd00*/  LOP3.LUT R6, R7, 0x380, RZ, 0xc0, !PT ;  /* 0x0000038007067812 */ /* 0x000fe200078ec0ff */
[----:B------:R-:W-:Y:S01]  /*dd10*/  UIMAD UR4, UR36, UR9, UR4 ;  /* 0x00000009240472a4 */ /* 0x000fe2000f8e0204 */
[----:B0-----:R-:W-:Y:S01]  /*dd20*/  @P1 SHF.R.U32.HI R53, RZ, R83, R0 ;  /* 0x00000053ff351219 */ /* 0x001fe20000011600 */
[----:B------:R-:W-:Y:S01]  /*dd30*/  UIMAD.WIDE.U32 UR6, UR36, UR8, UR6 ;  /* 0x00000008240672a5 */ /* 0x000fe2000f8e0006 */
[----:B------:R-:W-:Y:S01]  /*dd40*/  SHF.R.U64 R76, R76, 0x3, RZ ;  /* 0x000000034c4c7819 */ /* 0x000fe200000012ff */
[----:B------:R-:W5:Y:S01]  /*dd50*/  LD.E.128 R56, desc[UR50][R56.64] ;  /* 0x0000003238387980 */ /* 0x000f62000c101d00 */
[----:B------:R-:W-:Y:S02]  /*dd60*/  SHF.R.U64 R72, R72, 0x3, RZ ;  /* 0x0000000348487819 */ /* 0x000fe400000012ff */
[----:B------:R-:W-:Y:S01]  /*dd70*/  SHF.R.U64 R64, R64, 0x3, RZ ;  /* 0x0000000340407819 */ /* 0x000fe200000012ff */
[----:B------:R-:W5:Y:S01]  /*dd80*/  LD.E.128 R28, desc[UR50][R28.64] ;  /* 0x000000321c1c7980 */ /* 0x000f62000c101d00 */
[----:B------:R-:W-:-:S02]  /*dd90*/  SHF.R.U64 R11, R11, 0x3, RZ ;  /* 0x000000030b0b7819 */ /* 0x000fc400000012ff */
        /* <DEDUP_REMOVED lines=11> */
[----:B------:R-:W-:Y:S01]  /*de50*/  ULDC.64 UR8, c[0x0][0xae0] ;  /* 0x0002b80000087ab9 */ /* 0x000fe20000000a00 */
[----:B------:R-:W-:Y:S01]  /*de60*/  LOP3.LUT R48, R6, R7, RZ, 0x3c, !PT ;  /* 0x0000000706307212 */ /* 0x000fe200078e3cff */
[----:B------:R-:W-:Y:S01]  /*de70*/  IMAD R0, R0, UR8, RZ ;  /* 0x0000000800007c24 */ /* 0x000fe2000f8e02ff */
[----:B------:R-:W5:Y:S01]  /*de80*/  LD.E.128 R8, desc[UR50][R8.64] ;  /* 0x0000003208087980 */ /* 0x000f62000c101d00 */
[----:B------:R-:W-:-:S02]  /*de90*/  IMAD R81, R81, R2, R52 ;  /* 0x0000000251517224 */ /* 0x000fc400078e0234 */
[----:B------:R-:W-:Y:S01]  /*dea0*/  IMAD.U32 R21, RZ, RZ, UR7 ;  /* 0x00000007ff157e24 */ /* 0x000fe2000f8e00ff */
[----:B------:R-:W5:Y:S01]  /*deb0*/  LD.E.128 R4, desc[UR50][R4.64] ;  /* 0x0000003204047980 */ /* 0x000f62000c101d00 */
[----:B------:R-:W-:Y:S01]  /*dec0*/  IMAD.U32 R20, RZ, RZ, UR6 ;  /* 0x00000006ff147e24 */ /* 0x000fe2000f8e00ff */
[----:B------:R-:W-:Y:S01]  /*ded0*/  ULDC.64 UR6, c[0x0][0xad8] ;  /* 0x0002b60000067ab9 */ /* 0x000fe20000000a00 */
[----:B------:R-:W-:Y:S01]  /*dee0*/  IMAD.U32 R21, RZ, RZ, UR4 ;  /* 0x00000004ff157e24 */ /* 0x000fe2000f8e00ff */
[----:B------:R-:W5:Y:S01]  /*def0*/  LD.E.128 R32, desc[UR50][R32.64] ;  /* 0x0000003220207980 */ /* 0x000f62000c101d00 */
[C---:B------:R-:W-:Y:S01]  /*df00*/  IMAD R83, R53.reuse, UR9, R0 ;  /* 0x0000000935537c24 */ /* 0x040fe2000f8e0200 */
[----:B------:R-:W-:Y:S02]  /*df10*/  SHF.R.S32.HI R0, RZ, 0x1f, R81 ;  /* 0x0000001fff007819 */ /* 0x000fe40000011451 */
[----:B------:R-:W5:Y:S01]  /*df20*/  LD.E.128 R36, desc[UR50][R36.64] ;  /* 0x0000003224247980 */ /* 0x000f62000c101d00 */
[----:B------:R-:W-:-:S03]  /*df30*/  IMAD.WIDE.U32 R20, R53, UR8, R20 ;  /* 0x0000000835147c25 */ /* 0x000fc6000f8e0014 */
        /* <DEDUP_REMOVED lines=16> */
[----:B------:R-:W-:Y:S02]  /*e040*/  VIADD R84, R233, UR39 ;  /* 0x00000027e9547c36 */ /* 0x000fe40008000000 */
        /* <DEDUP_REMOVED lines=39> */
.L_x_2177:
[----:B------:R-:W-:Y:S05]  /*e2c0*/  BSYNC B1 ;  /* 0x0000000000017941 */ /* 0x000fea0003800000 */
.L_x_2176:
        /* <DEDUP_REMOVED lines=21> */
.L_x_2179:
[----:B------:R-:W-:Y:S05]  /*e420*/  BSYNC B1 ;  /* 0x0000000000017941 */ /* 0x000fea0003800000 */
.L_x_2178:
        /* <DEDUP_REMOVED lines=21> */
.L_x_2181:
[----:B------:R-:W-:Y:S05]  /*e580*/  BSYNC B1 ;  /* 0x0000000000017941 */ /* 0x000fea0003800000 */
.L_x_2180:
        /* <DEDUP_REMOVED lines=24> */
.L_x_2174:
        /* <DEDUP_REMOVED lines=35> */
.L_x_2183:
[----:B------:R-:W-:Y:S01]  /*e940*/  USEL UR36, UR36, URZ, !UP0 ;  /* 0x0000003f24247287 */ /* 0x000fe2000c000000 */
[----:B------:R-:W-:Y:S01]  /*e950*/  BSSY B1, `(.L_x_2184) ;  /* 0x000002c000017945 */ /* 0x000fe20003800000 */
[----:B------:R-:W-:-:S03]  /*e960*/  USEL UR37, UR37, URZ, !UP0 ;  /* 0x0000003f25257287 */ /* 0x000fc6000c000000 */
[----:B------:R-:W-:Y:S09]  /*e970*/  @P1 BRA `(.L_x_2185) ;  /* 0x0000000000a41947 */ /* 0x000ff20003800000 */
        /* <DEDUP_REMOVED lines=41> */
.L_x_2185:
[----:B------:R-:W-:Y:S05]  /*ec10*/  BSYNC B1 ;  /* 0x0000000000017941 */ /* 0x000fea0003800000 */
.L_x_2184:
[----:B0-----:R-:W0:Y:S01]  /*ec20*/  @P0 LDC R3, c[0x0][0xbf0] ;  /* 0x0002fc00ff030b82 */ /* 0x001e220000000800 */
[----:B------:R-:W-:Y:S01]  /*ec30*/  ULDC.64 UR12, c[0x0][0xaa0] ;  /* 0x0002a800000c7ab9 */ /* 0x000fe20000000a00 */
[----:B------:R-:W-:Y:S01]  /*ec40*/  IMAD R2, R232, 0x20, R233 ;  /* 0x00000020e8027824 */ /* 0x000fe200078e02e9 */
[----:B------:R-:W-:Y:S01]  /*ec50*/  UIMAD UR8, UR9, UR12, URZ ;  /* 0x0000000c090872a4 */ /* 0x000fe2000f8e023f */
[----:B------:R-:W-:Y:S01]  /*ec60*/  BSSY B1, `(.L_x_2186) ;  /* 0x0000045000017945 */ /* 0x000fe20003800000 */
[----:B------:R-:W-:Y:S01]  /*ec70*/  UIMAD.WIDE.U32 UR6, UR4, UR12, URZ ;  /* 0x0000000c040672a5 */ /* 0x000fe2000f8e003f */
[----:B------:R-:W-:Y:S01]  /*ec80*/  VIADD R6, R2, UR39 ;  /* 0x0000002702067c36 */ /* 0x000fe20008000000 */
[----:B------:R-:W-:Y:S01]  /*ec90*/  UIMAD UR8, UR4, UR13, UR8 ;  /* 0x0000000d040872a4 */ /* 0x000fe2000f8e0208 */
[----:B------:R-:W-:Y:S02]  /*eca0*/  SHF.R.S32.HI R20, RZ, 0x1f, R23 ;  /* 0x0000001fff147819 */ /* 0x000fe40000011417 */
        /* <DEDUP_REMOVED lines=64> */
.L_x_2187:
[----:B------:R-:W-:Y:S05]  /*f0b0*/  BSYNC B1 ;  /* 0x0000000000017941 */ /* 0x000fea0003800000 */
.L_x_2186:
        /* <DEDUP_REMOVED lines=21> */
.L_x_2189:
[----:B------:R-:W-:Y:S05]  /*f210*/  BSYNC B1 ;  /* 0x0000000000017941 */ /* 0x000fea0003800000 */
.L_x_2188:
        /* <DEDUP_REMOVED lines=21> */
.L_x_2191:
[----:B------:R-:W-:Y:S05]  /*f370*/  BSYNC B1 ;  /* 0x0000000000017941 */ /* 0x000fea0003800000 */
.L_x_2190:
        /* <DEDUP_REMOVED lines=22> */
.L_x_2182:
[----:B------:R-:W-:Y:S05]  /*f4e0*/  BSYNC B0 ;  /* 0x0000000000007941 */ /* 0x000fea0003800000 */
.L_x_2173:
[----:B------:R-:W-:Y:S02]  /*f4f0*/  ULDC UR4, c[0x0][0xc3c] ;  /* 0x00030f0000047ab9 */ /* 0x000fe40000000800 */
[----:B------:R-:W-:-:S13]  /*f500*/  ISETP.GE.AND P0, PT, R55, UR4, PT ;  /* 0x0000000437007c0c */ /* 0x000fda000bf06270 */
[----:B------:R-:W-:Y:S05]  /*f510*/  @!P0 BRA `(.L_x_2192) ;  /* 0xffffff1800488947 */ /* 0x000fea000383ffff */
[----:B------:R-:W-:Y:S05]  /*f520*/  EXIT ;  /* 0x000000000000794d */ /* 0x000fea0003800000 */
.L_x_2134:
[----:B------:R-:W-:-:S08]  /*f530*/  NOP ;  /* 0x0000000000007918 */ /* 0x000fd00000000000 */
[----:B------:R-:W0:-:S00]  /*f540*/  USETMAXREG.DEALLOC.CTAPOOL 0x18 ;  /* 0x00000018000079c8 */ /* 0x000e0000080e0500 */
[----:B0-----:R-:W-:Y:S01]  /*f550*/  LOP3.LUT R0, R0, 0x3, RZ, 0xc0, !PT ;  /* 0x0000000300007812 */ /* 0x001fe200078ec0ff */
[----:B------:R-:W-:-:S05]  /*f560*/  IMAD.MOV.U32 R6, RZ, RZ, RZ ;  /* 0x000000ffff067224 */ /* 0x000fca00078e00ff */
[----:B------:R-:W0:Y:S02]  /*f570*/  SHFL.IDX PT, R0, R0, RZ, 0x1f ;  /* 0x00001fff00007589 */ /* 0x000e2400000e0000 */
[----:B0-----:R-:W-:-:S04]  /*f580*/  ISETP.NE.AND P0, PT, R0, RZ, PT ;  /* 0x000000ff0000720c */ /* 0x001fc80003f05270 */
[----:B------:R-:W-:-:S05]  /*f590*/  P2R R0, PR, RZ, 0x1 ;  /* 0x00000001ff007803 */ /* 0x000fca0000000000 */
[----:B------:R0:W-:Y:S04]  /*f5a0*/  STL [R1+0x44], R0 ;  /* 0x0000440001007387 */ /* 0x0001e80000100800 */
        /* <DEDUP_REMOVED lines=12> */
.L_x_2193:
[----:B0-----:R-:W0:Y:S01]  /*f670*/  S2R R0, SR_TID.X ;  /* 0x0000000000007919 */ /* 0x001e220000002100 */
        /* <DEDUP_REMOVED lines=40> */
.L_x_2199:
        /* <DEDUP_REMOVED lines=14> */
.L_x_2198:
[----:B------:R-:W-:Y:S05]  /*f9e0*/  BSYNC B0 ;  /* 0x0000000000007941 */ /* 0x000fea0003800000 */
.L_x_2197:
        /* <DEDUP_REMOVED lines=22> */
.L_x_2195:
        /* <DEDUP_REMOVED lines=25> */
.L_x_2200:
        /* <DEDUP_REMOVED lines=58> */
.L_x_2196:
[----:B------:R0:W-:Y:S01]  /*10080*/  STL [R1+0x20], R0 ;  /* 0x0000200001007387 */ /* 0x0001e20000100800 */
[----:B------:R-:W-:-:S03]  /*10090*/  UMOV UR36, URZ ;  /* 0x0000003f00247c82 */ /* 0x000fc60008000000 */
[----:B------:R0:W-:Y:S02]  /*100a0*/  STL [R1+0x24], RZ ;  /* 0x000024ff01007387 */ /* 0x0001e40000100800 */
.L_x_2201:
        /* <DEDUP_REMOVED lines=11> */
.L_x_2194:
[----:B0-2---:R-:W-:Y:S01]  /*10160*/  IMAD.MOV.U32 R0, RZ, RZ, 0x1 ;  /* 0x00000001ff007424 */ /* 0x005fe200078e00ff */
[----:B------:R-:W-:Y:S01]  /*10170*/  ULDC UR4, c[0x0][0xc3c] ;  /* 0x00030f0000047ab9 */ /* 0x000fe20000000800 */
[----:B------:R0:W-:Y:S01]  /*10180*/  STL [R1+0x40], RZ ;  /* 0x000040ff01007387 */ /* 0x0001e20000100800 */
[----:B------:R-:W-:-:S03]  /*10190*/  UISETP.GE.AND UP0, UPT, UR42, UR4, UPT ;  /* 0x000000042a00728c */ /* 0x000fc6000bf06270 */
[----:B------:R0:W-:Y:S03]  /*101a0*/  STL [R1+0xc], R0 ;  /* 0x00000c0001007387 */ /* 0x0001e60000100800 */
[----:B------:R-:W-:Y:S01]  /*101b0*/  PLOP3.LUT P0, PT, PT, PT, UP0, 0x80, 0x0 ;  /* 0x000000000000781c */ /* 0x000fe20003f0f008 */
[----:B------:R0:W-:-:S12]  /*101c0*/  STL [R1+0x4], RZ ;  /* 0x000004ff01007387 */ /* 0x0001d80000100800 */
[----:B0-----:R-:W-:Y:S05]  /*101d0*/  @P0 BRA `(.L_x_2202) ;  /* 0x0000005400400947 */ /* 0x001fea0003800000 */
[----:B-1----:R-:W0:Y:S01]  /*101e0*/  S2R R4, SR_TID.X ;  /* 0x0000000000047919 */ /* 0x002e220000002100 */
[----:B------:R-:W1:Y:S01]  /*101f0*/  S2UR UR5, SR_CgaCtaId ;  /* 0x00000000000579c3 */ /* 0x000e620000008800 */
[----:B------:R-:W-:Y:S01]  /*10200*/  UMOV UR4, 0x400 ;  /* 0x0000040000047882 */ /* 0x000fe20000000000 */
[----:B------:R-:W-:Y:S01]  /*10210*/  ULDC UR40, c[0x0][0xc] ;  /* 0x0000030000287ab9 */ /* 0x000fe20000000800 */
[----:B------:R-:W-:Y:S02]  /*10220*/  ULOP3.LUT UR39, UR38, 0x1, URZ, 0xfc, !UPT ;  /* 0x0000000126277892 */ /* 0x000fe4000f8efc3f */
[----:B------:R-:W-:Y:S01]  /*10230*/  ULOP3.LUT UR41, UR38, 0x2, URZ, 0xfc, !UPT ;  /* 0x0000000226297892 */ /* 0x000fe2000f8efc3f */
[----:B------:R-:W-:Y:S01]  /*10240*/  ULDC.64 UR48, c[0x0][0x198] ;  /* 0x0000660000307ab9 */ /* 0x000fe20000000a00 */
[----:B-1----:R-:W-:-:S06]  /*10250*/  ULEA UR4, UR5, UR4, 0x18 ;  /* 0x0000000405047291 */ /* 0x002fcc000f8ec03f */
[----:B------:R-:W-:Y:S01]  /*10260*/  IMAD.U32 R17, RZ, RZ, UR4 ;  /* 0x00000004ff117e24 */ /* 0x000fe2000f8e00ff */
[C---:B0-----:R-:W-:Y:S01]  /*10270*/  LOP3.LUT R6, R4.reuse, 0x7f, RZ, 0xc0, !PT ;  /* 0x0000007f04067812 */ /* 0x041fe200078ec0ff */
[C---:B------:R-:W-:Y:S01]  /*10280*/  IMAD.SHL.U32 R18, R4.reuse, 0x80, RZ ;  /* 0x0000008004127824 */ /* 0x040fe200078e00ff */
[----:B------:R-:W-:Y:S02]  /*10290*/  R2P PR, R4, 0x6 ;  /* 0x0000000604007804 */ /* 0x000fe40000000000 */
[----:B------:R-:W-:Y:S02]  /*102a0*/  SHF.R.U32.HI R3, RZ, 0x5, R6 ;  /* 0x00000005ff037819 */ /* 0x000fe40000011606 */
[C---:B------:R-:W-:Y:S02]  /*102b0*/  LOP3.LUT R2, R18.reuse, 0x400, RZ, 0xc0, !PT ;  /* 0x0000040012027812 */ /* 0x040fe400078ec0ff */
        /* <DEDUP_REMOVED lines=35> */
.L_x_2273:
[----:B------:R-:W-:Y:S01]  /*104f0*/  ULDC.64 UR4, c[0x0][0xc88] ;  /* 0x0003220000047ab9 */ /* 0x000fe20000000a00 */
[----:B-1----:R-:W-:Y:S01]  /*10500*/  IMAD.MOV.U32 R0, RZ, RZ, RZ ;  /* 0x000000ffff007224 */ /* 0x002fe200078e00ff */
[----:B------:R-:W-:Y:S01]  /*10510*/  UIMAD.WIDE UR4, UR42, 0x4, UR4 ;  /* 0x000000042a0478a5 */ /* 0x000fe2000f8e0204 */
[----:B------:R-:W-:Y:S01]  /*10520*/  ULDC.64 UR8, c[0x0][0xa18] ;  /* 0x0002860000087ab9 */ /* 0x000fe20000000a00 */
[----:B------:R-:W-:-:S04]  /*10530*/  ULDC.64 UR6, c[0x0][0xa08] ;  /* 0x0002820000067ab9 */ /* 0x000fc80000000a00 */
[----:B------:R-:W-:Y:S02]  /*10540*/  IMAD.U32 R2, RZ, RZ, UR4 ;  /* 0x00000004ff027e24 */ /* 0x000fe4000f8e00ff */
[----:B------:R-:W-:Y:S01]  /*10550*/  IMAD.U32 R3, RZ, RZ, UR5 ;  /* 0x00000005ff037e24 */ /* 0x000fe2000f8e00ff */
[----:B------:R-:W-:-:S04]  /*10560*/  ULDC.64 UR4, c[0x0][0xa28] ;  /* 0x00028a0000047ab9 */ /* 0x000fc80000000a00 */
[----:B------:R-:W2:Y:S01]  /*10570*/  LDG.E R2, desc[UR50][R2.64] ;  /* 0x0000003202027981 */ /* 0x000ea2000c1e1900 */
[----:B------:R-:W-:-:S04]  /*10580*/  UISETP.NE.U32.AND UP0, UPT, UR4, URZ, UPT ;  /* 0x0000003f0400728c */ /* 0x000fc8000bf05070 */
[----:B------:R-:W-:-:S06]  /*10590*/  UISETP.NE.AND.EX UP0, UPT, UR5, URZ, UPT, UP0 ;  /* 0x0000003f0500728c */ /* 0x000fcc000bf05300 */
[----:B------:R-:W-:Y:S02]  /*105a0*/  PLOP3.LUT P0, PT, PT, PT, UP0, 0x80, 0x0 ;  /* 0x000000000000781c */ /* 0x000fe40003f0f008 */
[----:B------:R-:W-:-:S04]  /*105b0*/  ISETP.NE.U32.AND P1, PT, RZ, UR6, PT ;  /* 0x00000006ff007c0c */ /* 0x000fc8000bf25070 */
[----:B------:R-:W-:Y:S01]  /*105c0*/  ISETP.NE.AND.EX P1, PT, RZ, UR7, PT, P1 ;  /* 0x00000007ff007c0c */ /* 0x000fe2000bf25310 */
[----:B------:R-:W-:Y:S01]  /*105d0*/  IMAD.MOV.U32 R8, RZ, RZ, RZ ;  /* 0x000000ffff087224 */ /* 0x000fe200078e00ff */
[----:B--2---:R-:W-:-:S13]  /*105e0*/  R2UR UR43, R2 ;  /* 0x00000000022b72ca */ /* 0x004fda00000e0000 */
[----:B------:R-:W-:Y:S02]  /*105f0*/  USHF.R.S32.HI UR46, URZ, 0x1f, UR43 ;  /* 0x0000001f3f2e7899 */ /* 0x000fe4000801142b */
[----:B------:R-:W-:-:S04]  /*10600*/  @UP0 ULEA UR4, UP1, UR43, UR4, 0x2 ;  /* 0x000000042b040291 */ /* 0x000fc8000f82103f */
[----:B------:R-:W-:Y:S02]  /*10610*/  @UP0 ULEA.HI.X UR5, UR43, UR5, UR46, 0x2, UP1 ;  /* 0x000000052b050291 */ /* 0x000fe400088f142e */
[----:B------:R-:W-:Y:S01]  /*10620*/  IMAD.U32 R2, RZ, RZ, UR4 ;  /* 0x00000004ff027e24 */ /* 0x000fe2000f8e00ff */
[----:B------:R-:W-:-:S03]  /*10630*/  USHF.L.U32 UR44, UR43, 0x2, URZ ;  /* 0x000000022b2c7899 */ /* 0x000fc6000800063f */
[----:B------:R-:W-:Y:S01]  /*10640*/  IMAD.U32 R3, RZ, RZ, UR5 ;  /* 0x00000005ff037e24 */ /* 0x000fe2000f8e00ff */
[----:B------:R-:W-:Y:S01]  /*10650*/  ULDC.64 UR4, c[0x0][0xa00] ;  /* 0x0002800000047ab9 */ /* 0x000fe20000000a00 */
[----:B------:R-:W-:-:S03]  /*10660*/  USHF.L.U64.HI UR45, UR43, 0x2, UR46 ;  /* 0x000000022b2d7899 */ /* 0x000fc6000801022e */
[----:B0-----:R0:W5:Y:S01]  /*10670*/  @P0 LDG.E R0, desc[UR50][R2.64] ;  /* 0x0000003202000981 */ /* 0x001162000c1e1900 */
[----:B------:R-:W-:Y:S01]  /*10680*/  ISETP.NE.U32.AND P0, PT, RZ, UR4, PT ;  /* 0x00000004ff007c0c */ /* 0x000fe2000bf05070 */
[----:B------:R-:W-:Y:S02]  /*10690*/  UIADD3 UR4, UP0, UR44, UR4, URZ ;  /* 0x000000042c047290 */ /* 0x000fe4000ff1e03f */
[----:B------:R-:W-:Y:S01]  /*106a0*/  UIADD3 UR6, UP1, UR44, UR6, URZ ;  /* 0x000000062c067290 */ /* 0x000fe2000ff3e03f */
[----:B------:R-:W-:Y:S01]  /*106b0*/  ISETP.NE.AND.EX P0, PT, RZ, UR5, PT, P0 ;  /* 0x00000005ff007c0c */ /* 0x000fe2000bf05300 */
[----:B------:R-:W-:Y:S02]  /*106c0*/  UIADD3.X UR5, UR45, UR5, URZ, UP0, !UPT ;  /* 0x000000052d057290 */ /* 0x000fe400087fe43f */
[----:B------:R-:W-:Y:S02]  /*106d0*/  UISETP.NE.U32.AND UP0, UPT, UR8, URZ, UPT ;  /* 0x0000003f0800728c */ /* 0x000fe4000bf05070 */
[----:B------:R-:W-:Y:S01]  /*106e0*/  UIADD3.X UR7, UR45, UR7, URZ, UP1, !UPT ;  /* 0x000000072d077290 */ /* 0x000fe20008ffe43f */
[----:B0-----:R-:W-:Y:S01]  /*106f0*/  IMAD.U32 R2, RZ, RZ, UR4 ;  /* 0x00000004ff027e24 */ /* 0x001fe2000f8e00ff */
[----:B------:R-:W-:Y:S01]  /*10700*/  UISETP.NE.AND.EX UP0, UPT, UR9, URZ, UPT, UP0 ;  /* 0x0000003f0900728c */ /* 0x000fe2000bf05300 */
[----:B------:R-:W-:-:S02]  /*10710*/  IMAD.U32 R3, RZ, RZ, UR5 ;  /* 0x00000005ff037e24 */ /* 0x000fc4000f8e00ff */
[----:B------:R-:W-:Y:S02]  /*10720*/  IMAD.U32 R4, RZ, RZ, UR6 ;  /* 0x00000006ff047e24 */ /* 0x000fe4000f8e00ff */
[----:B------:R-:W-:Y:S01]  /*10730*/  IMAD.U32 R5, RZ, RZ, UR7 ;  /* 0x00000007ff057e24 */ /* 0x000fe2000f8e00ff */
[----:B------:R-:W-:-:S05]  /*10740*/  PLOP3.LUT P2, PT, PT, PT, UP0, 0x80, 0x0 ;  /* 0x000000000000781c */ /* 0x000fca0003f4f008 */
[----:B------:R-:W-:Y:S01]  /*10750*/  @UP0 UIADD3 UR4, UP1, UR44, UR8, URZ ;  /* 0x000000082c040290 */ /* 0x000fe2000ff3e03f */
[----:B------:R0:W5:Y:S03]  /*10760*/  @P1 LDG.E R8, desc[UR50][R4.64] ;  /* 0x0000003204081981 */ /* 0x000166000c1e1900 */
[----:B------:R-:W-:Y:S01]  /*10770*/  @UP0 UIADD3.X UR5, UR45, UR9, URZ, UP1, !UPT ;  /* 0x000000092d050290 */ /* 0x000fe20008ffe43f */
[----:B------:R0:W5:Y:S01]  /*10780*/  @P0 LDG.E R9, desc[UR50][R2.64] ;  /* 0x0000003202090981 */ /* 0x000162000c1e1900 */
[----:B------:R-:W-:Y:S01]  /*10790*/  ULDC UR6, c[0x0][0x288] ;  /* 0x0000a20000067ab9 */ /* 0x000fe20000000800 */
[----:B------:R-:W-:Y:S02]  /*107a0*/  IMAD.U32 R6, RZ, RZ, UR4 ;  /* 0x00000004ff067e24 */ /* 0x000fe4000f8e00ff */
[----:B------:R-:W-:Y:S02]  /*107b0*/  IMAD.U32 R10, RZ, RZ, UR6 ;  /* 0x00000006ff0a7e24 */ /* 0x000fe4000f8e00ff */
[----:B------:R-:W-:-:S05]  /*107c0*/  IMAD.U32 R7, RZ, RZ, UR5 ;  /* 0x00000005ff077e24 */ /* 0x000fca000f8e00ff */
[----:B------:R-:W2:Y:S04]  /*107d0*/  @P2 LDG.E R10, desc[UR50][R6.64] ;  /* 0x00000032060a2981 */ /* 0x000ea8000c1e1900 */
[----:B--2---:R0:W-:Y:S01]  /*107e0*/  STL [R1+0x28], R10 ;  /* 0x0000280a01007387 */ /* 0x0041e20000100800 */
[----:B------:R-:W-:Y:S05]  /*107f0*/  @P2 BRA `(.L_x_2203) ;  /* 0x0000000000142947 */ /* 0x000fea0003800000 */
[----:B------:R-:W-:Y:S05]  /*10800*/  @!P0 BRA `(.L_x_2203) ;  /* 0x0000000000108947 */ /* 0x000fea0003800000 */
[----:B------:R-:W2:Y:S04]  /*10810*/  LDG.E R6, desc[UR50][R2.64] ;  /* 0x0000003202067981 */ /* 0x000ea8000c1e1900 */
[----:B0-----:R-:W2:Y:S02]  /*10820*/  LDG.E R2, desc[UR50][R2.64+0x4] ;  /* 0x0000043202027981 */ /* 0x001ea4000c1e1900 */
[----:B--2---:R-:W-:-:S05]  /*10830*/  IMAD.IADD R2, R2, 0x1, -R6 ;  /* 0x0000000102027824 */ /* 0x004fca00078e0a06 */
[----:B------:R1:W-:Y:S02]  /*10840*/  STL [R1+0x28], R2 ;  /* 0x0000280201007387 */ /* 0x0003e40000100800 */
.L_x_2203:
[----:B-----5:R-:W-:Y:S01]  /*10850*/  IMAD.IADD R6, R8, 0x1, R0 ;  /* 0x0000000108067824 */ /* 0x020fe200078e0200 */
[----:B------:R-:W-:Y:S01]  /*10860*/  ULDC.64 UR4, c[0x0][0x418] ;  /* 0x0001060000047ab9 */ /* 0x000fe20000000a00 */
[----:B0-----:R-:W-:Y:S01]  /*10870*/  IMAD.U32 R3, RZ, RZ, UR43 ;  /* 0x0000002bff037e24 */ /* 0x001fe2000f8e00ff */
[----:B------:R-:W-:Y:S01]  /*10880*/  UISETP.NE.U32.AND UP0, UPT, UR4, URZ, UPT ;  /* 0x0000003f0400728c */ /* 0x000fe2000bf05070 */
[----:B------:R-:W-:Y:S01]  /*10890*/  UMOV UR47, URZ ;  /* 0x0000003f002f7c82 */ /* 0x000fe20008000000 */
[----:B------:R-:W-:Y:S01]  /*108a0*/  ULDC.64 UR6, c[0x0][0xa20] ;  /* 0x0002880000067ab9 */ /* 0x000fe20000000a00 */
[----:B------:R0:W-:Y:S01]  /*108b0*/  STL [R1+0x1c], R6 ;  /* 0x00001c0601007387 */ /* 0x0001e20000100800 */
[----:B------:R-:W-:Y:S01]  /*108c0*/  @P0 R2UR UR47, R9 ;  /* 0x00000000092f02ca */ /* 0x000fe200000e0000 */
[----:B------:R-:W-:Y:S01]  /*108d0*/  UISETP.NE.AND.EX UP0, UPT, UR5, URZ, UPT, UP0 ;  /* 0x0000003f0500728c */ /* 0x000fe2000bf05300 */
[----:B------:R-:W-:Y:S01]  /*108e0*/  ISETP.NE.U32.AND P0, PT, RZ, UR6, PT ;  /* 0x00000006ff007c0c */ /* 0x000fe2000bf05070 */
[----:B------:R0:W-:Y:S01]  /*108f0*/  STL [R1+0x10], R3 ;  /* 0x0000100301007387 */ /* 0x0001e20000100800 */
[----:B------:R-:W-:Y:S01]  /*10900*/  ULDC UR4, c[0x0][0x424] ;  /* 0x0001090000047ab9 */ /* 0x000fe20000000800 */
[----:B------:R-:W-:Y:S01]  /*10910*/  ULDC UR5, c[0x0][0x2f0] ;  /* 0x0000bc0000057ab9 */ /* 0x000fe20000000800 */
[----:B------:R-:W-:Y:S01]  /*10920*/  ISETP.NE.AND.EX P0, PT, RZ, UR7, PT, P0 ;  /* 0x00000007ff007c0c */ /* 0x000fe2000bf05300 */
[----:B------:R-:W-:-:S04]  /*10930*/  USEL UR4, UR4, 0x1, UP0 ;  /* 0x0000000104047887 */ /* 0x000fc80008000000 */
[----:B------:R-:W-:-:S06]  /*10940*/  UIMAD UR4, UR4, UR5, URZ ;  /* 0x00000005040472a4 */ /* 0x000fcc000f8e023f */
[----:B-1----:R-:W-:Y:S02]  /*10950*/  IMAD.U32 R2, RZ, RZ, UR4 ;  /* 0x00000004ff027e24 */ /* 0x002fe4000f8e00ff */
[----:B0-----:R-:W-:Y:S05]  /*10960*/  @!P0 BRA `(.L_x_2204) ;  /* 0x0000000000188947 */ /* 0x001fea0003800000 */
[----:B------:R-:W-:-:S04]  /*10970*/  UIADD3 UR4, UP0, UR44, UR6, URZ ;  /* 0x000000062c047290 */ /* 0x000fc8000ff1e03f */
[----:B------:R-:W-:Y:S02]  /*10980*/  UIADD3.X UR5, UR45, UR7, URZ, UP0, !UPT ;  /* 0x000000072d057290 */ /* 0x000fe400087fe43f */
[----:B------:R-:W-:-:S04]  /*10990*/  IMAD.U32 R2, RZ, RZ, UR4 ;  /* 0x00000004ff027e24 */ /* 0x000fc8000f8e00ff */
[----:B------:R-:W-:-:S05]  /*109a0*/  IMAD.U32 R3, RZ, RZ, UR5 ;  /* 0x00000005ff037e24 */ /* 0x000fca000f8e00ff */
[----:B------:R0:W5:Y:S01]  /*109b0*/  LDG.E R2, desc[UR50][R2.64] ;  /* 0x0000003202027981 */ /* 0x000162000c1e1900 */
[----:B------:R-:W-:Y:S05]  /*109c0*/  BRA `(.L_x_2205) ;  /* 0x0000000000107947 */ /* 0x000fea0003800000 */
.L_x_2204:
[----:B------:R-:W-:Y:S05]  /*109d0*/  @!P1 BRA `(.L_x_2205) ;  /* 0x00000000000c9947 */ /* 0x000fea0003800000 */
[----:B------:R-:W2:Y:S04]  /*109e0*/  LDG.E R2, desc[UR50][R4.64] ;  /* 0x0000003204027981 */ /* 0x000ea8000c1e1900 */
[----:B------:R-:W2:Y:S02]  /*109f0*/  LDG.E R4, desc[UR50][R4.64+0x4] ;  /* 0x0000043204047981 */ /* 0x000ea4000c1e1900 */
[----:B--2---:R-:W-:-:S07]  /*10a00*/  IMAD.IADD R2, R4, 0x1, -R2 ;  /* 0x0000000104027824 */ /* 0x004fce00078e0a02 */
.L_x_2205:
[----:B------:R-:W2:Y:S04]  /*10a10*/  LDL R4, [R1+0x28] ;  /* 0x0000280001047983 */ /* 0x000ea80000100800 */
[----:B0-----:R-:W3:Y:S01]  /*10a20*/  LDL R3, [R1+0x24] ;  /* 0x0000240001037983 */ /* 0x001ee20000100800 */
[----:B-----5:R-:W-:Y:S01]  /*10a30*/  IMAD.IADD R2, R2, 0x1, -R0 ;  /* 0x0000000102027824 */ /* 0x020fe200078e0a00 */
[----:B------:R-:W-:Y:S01]  /*10a40*/  BSSY B7, `(.L_x_2206) ;  /* 0x00003ff000077945 */ /* 0x000fe20003800000 */
[----:B------:R-:W0:Y:S02]  /*10a50*/  LDC R0, c[0x0][0x448] ;  /* 0x00011200ff007b82 */ /* 0x000e240000000800 */
[----:B0-----:R-:W-:-:S13]  /*10a60*/  ISETP.NE.AND P0, PT, R0, 0x1, PT ;  /* 0x000000010000780c */ /* 0x001fda0003f05270 */
[----:B------:R-:W0:Y:S01]  /*10a70*/  @P0 LDC R0, c[0x0][0x450] ;  /* 0x00011400ff000b82 */ /* 0x000e220000000800 */
[----:B--2---:R-:W-:-:S07]  /*10a80*/  IMAD.MOV.U32 R5, RZ, RZ, R4 ;  /* 0x000000ffff057224 */ /* 0x004fce00078e0004 */
[----:B------:R-:W1:Y:S01]  /*10a90*/  @P0 LDC R4, c[0x0][0x44c] ;  /* 0x00011300ff040b82 */ /* 0x000e620000000800 */
[----:B---3--:R-:W-:-:S04]  /*10aa0*/  IMAD.SHL.U32 R3, R3, 0x80, RZ ;  /* 0x0000008003037824 */ /* 0x008fc800078e00ff */
[----:B------:R-:W-:-:S04]  /*10ab0*/  VIADD R3, R3, 0x7f ;  /* 0x0000007f03037836 */ /* 0x000fc80000000000 */
[----:B-1----:R-:W-:-:S05]  /*10ac0*/  @P0 IMAD.HI.U32 R4, R3, R4, RZ ;  /* 0x0000000403040227 */ /* 0x002fca00078e00ff */
[----:B0-----:R-:W-:Y:S02]  /*10ad0*/  @P0 SHF.R.U32.HI R3, RZ, R0, R4 ;  /* 0x00000000ff030219 */ /* 0x001fe40000011604 */
[C---:B------:R-:W-:Y:S01]  /*10ae0*/  IADD3 R0, R2.reuse, 0x80, -R5 ;  /* 0x0000008002007810 */ /* 0x040fe20007ffe805 */
[----:B------:R-:W-:-:S04]  /*10af0*/  VIADD R2, R2, 0x7f ;  /* 0x0000007f02027836 */ /* 0x000fc80000000000 */
[----:B------:R-:W-:Y:S01]  /*10b00*/  IMAD.IADD R0, R0, 0x1, R3 ;  /* 0x0000000100007824 */ /* 0x000fe200078e0203 */
[----:B------:R-:W-:-:S04]  /*10b10*/  SHF.R.S32.HI R3, RZ, 0x1f, R2 ;  /* 0x0000001fff037819 */ /* 0x000fc80000011402 */
[----:B------:R-:W-:Y:S02]  /*10b20*/  LEA.HI R3, R3, R2, RZ, 0x7 ;  /* 0x0000000203037211 */ /* 0x000fe400078f38ff */
[----:B------:R-:W-:Y:S02]  /*10b30*/  SHF.R.S32.HI R2, RZ, 0x1f, R0 ;  /* 0x0000001fff027819 */ /* 0x000fe40000011400 */
[----:B------:R-:W-:Y:S02]  /*10b40*/  SHF.R.S32.HI R3, RZ, 0x7, R3 ;  /* 0x00000007ff037819 */ /* 0x000fe40000011403 */
[----:B------:R-:W-:-:S04]  /*10b50*/  LEA.HI R2, R2, R0, RZ, 0x7 ;  /* 0x0000000002027211 */ /* 0x000fc800078f38ff */
[----:B------:R-:W-:-:S04]  /*10b60*/  SHF.R.S32.HI R2, RZ, 0x7, R2 ;  /* 0x00000007ff027819 */ /* 0x000fc80000011402 */
[----:B------:R-:W-:-:S04]  /*10b70*/  VIMNMX R19, R3, R2, PT ;  /* 0x0000000203137248 */ /* 0x000fc80003fe0100 */
[----:B------:R-:W-:-:S13]  /*10b80*/  ISETP.GT.AND P0, PT, R19, RZ, PT ;  /* 0x000000ff1300720c */ /* 0x000fda0003f04270 */
        /* <DEDUP_REMOVED lines=19> */
.L_x_2207:
        /* <DEDUP_REMOVED lines=20> */
.L_x_2210:
[----:B------:R-:W-:Y:S05]  /*10e00*/  BSYNC B6 ;  /* 0x0000000000067941 */ /* 0x000fea0003800000 */
.L_x_2209:
[----:B------:R-:W-:Y:S01]  /*10e10*/  VIADD R0, R17, 0x10400 ;  /* 0x0001040011007836 */ /* 0x000fe20000000000 */
[----:B------:R-:W-:Y:S04]  /*10e20*/  BSSY B6, `(.L_x_2211) ;  /* 0x0000014000067945 */ /* 0x000fe80003800000 */
[----:B------:R-:W-:-:S04]  /*10e30*/  LOP3.LUT P0, RZ, R0, 0x3ff, RZ, 0xc0, !PT ;  /* 0x000003ff00ff7812 */ /* 0x000fc8000780c0ff */
[----:B------:R-:W-:-:S09]  /*10e40*/  P2R R16, PR, RZ, 0x1 ;  /* 0x00000001ff107803 */ /* 0x000fd20000000000 */
        /* <DEDUP_REMOVED lines=17> */
.L_x_2212:
[----:B------:R-:W-:Y:S05]  /*10f60*/  BSYNC B6 ;  /* 0x0000000000067941 */ /* 0x000fea0003800000 */
.L_x_2211:
[----:B------:R-:W-:Y:S01]  /*10f70*/  VIADD R0, R17, 0x400 ;  /* 0x0000040011007836 */ /* 0x000fe20000000000 */
[----:B------:R-:W-:Y:S04]  /*10f80*/  BSSY B6, `(.L_x_2213) ;  /* 0x0000014000067945 */ /* 0x000fe80003800000 */
[----:B------:R0:W-:Y:S01]  /*10f90*/  STL [R1], R0 ;  /* 0x0000000001007387 */ /* 0x0001e20000100800 */
[----:B------:R-:W-:-:S13]  /*10fa0*/  LOP3.LUT P0, RZ, R0, 0x3ff, RZ, 0xc0, !PT ;  /* 0x000003ff00ff7812 */ /* 0x000fda000780c0ff */
[----:B0-----:R-:W-:Y:S05]  /*10fb0*/  @!P0 BRA `(.L_x_2214) ;  /* 0x0000000000408947 */ /* 0x001fea0003800000 */
        /* <DEDUP_REMOVED lines=16> */
.L_x_2214:
[----:B------:R-:W-:Y:S05]  /*110c0*/  BSYNC B6 ;  /* 0x0000000000067941 */ /* 0x000fea0003800000 */
.L_x_2213:
[----:B------:R-:W-:Y:S01]  /*110d0*/  ISETP.NE.AND P6, PT, R16, RZ, PT ;  /* 0x000000ff1000720c */ /* 0x000fe20003fc5270 */
[----:B------:R-:W-:-:S12]  /*110e0*/  BSSY B6, `(.L_x_2215) ;  /* 0x0000012000067945 */ /* 0x000fd80003800000 */
        /* <DEDUP_REMOVED lines=17> */
.L_x_2216:
[----:B------:R-:W-:Y:S05]  /*11200*/  BSYNC B6 ;  /* 0x0000000000067941 */ /* 0x000fea0003800000 */
.L_x_2215:
        /* <DEDUP_REMOVED lines=9> */
[----:B------:R-:W0:Y:S01]  /*112a0*/  S2R R0, SR_TID.X ;  /* 0x0000000000007919 */ /* 0x000e220000002100 */
[----:B------:R-:W-:-:S03]  /*112b0*/  ULDC.64 UR4, c[0x0][0xa08] ;  /* 0x0002820000047ab9 */ /* 0x000fc60000000a00 */
[----:B--2---:R1:W2:Y:S01]  /*112c0*/  @P0 LDG.E R8, desc[UR50][R2.64] ;  /* 0x0000003202080981 */ /* 0x0042a2000c1e1900 */
[----:B0-----:R-:W-:-:S04]  /*112d0*/  SHF.R.U32.HI R0, RZ, 0x5, R0 ;  /* 0x00000005ff007819 */ /* 0x001fc80000011600 */
[----:B------:R-:W-:Y:S01]  /*112e0*/  LOP3.LUT R0, R0, 0x3, RZ, 0xc0, !PT ;  /* 0x0000000300007812 */ /* 0x000fe200078ec0ff */
[----:B-1----:R-:W0:Y:S01]  /*112f0*/  LDC.64 R2, c[0x0][0x418] ;  /* 0x00010600ff027b82 */ /* 0x002e220000000a00 */
        /* <DEDUP_REMOVED lines=8> */
[----:B------:R0:W2:Y:S02]  /*11380*/  SHFL.IDX PT, R14, R0, RZ, 0x1f ;  /* 0x00001fff000e7589 */ /* 0x0000a400000e0000 */
.L_x_2292:
[----:B------:R-:W-:Y:S02]  /*11390*/  PLOP3.LUT P1, PT, PT, PT, PT, 0x8, 0x0 ;  /* 0x000000000000781c */ /* 0x000fe40003f2e170 */
[----:B--2---:R-:W-:Y:S02]  /*113a0*/  ISETP.NE.AND P0, PT, R14, RZ, PT ;  /* 0x000000ff0e00720c */ /* 0x004fe40003f05270 */
[----:B0-----:R-:W-:-:S05]  /*113b0*/  P2R R0, PR, RZ, 0x2 ;  /* 0x00000002ff007803 */ /* 0x001fca0000000000 */
[----:B------:R0:W-:Y:S06]  /*113c0*/  STL [R1+0x18], R0 ;  /* 0x0000180001007387 */ /* 0x0001ec0000100800 */
[----:B------:R-:W-:Y:S05]  /*113d0*/  @P0 BRA `(.L_x_2218) ;  /* 0x00000004008c0947 */ /* 0x000fea0003800000 */
[----:B------:R-:W-:Y:S01]  /*113e0*/  UMOV UR4, 0xffffffff ;  /* 0xffffffff00047882 */ /* 0x000fe20000000000 */
[----:B0-----:R-:W-:Y:S02]  /*113f0*/  VIADD R0, R19, 0xffffffff ;  /* 0xffffffff13007836 */ /* 0x001fe40000000000 */
[----:B------:R-:W-:Y:S05]  /*11400*/  BRA.DIV UR4, `(.L_x_2219) ;  /* 0x0000004a04887947 */ /* 0x000fea000b800000 */
[----:B------:R-:W-:-:S13]  /*11410*/  ELECT P6, URZ, PT ;  /* 0x00000000003f782f */ /* 0x000fda00038c0000 */
.L_x_2295:
        /* <DEDUP_REMOVED lines=21> */
.L_x_2220:
[----:B0-----:R-:W2:Y:S04]  /*11570*/  LDL R2, [R1+0x4] ;  /* 0x0000040001027983 */ /* 0x001ea80000100800 */
[----:B------:R-:W3:Y:S01]  /*11580*/  LDL R3, [R1+0xc] ;  /* 0x00000c0001037983 */ /* 0x000ee20000100800 */
[----:B-1----:R-:W0:Y:S02]  /*11590*/  S2R R8, SR_TID.X ;  /* 0x0000000000087919 */ /* 0x002e240000002100 */
[----:B0-----:R-:W-:-:S04]  /*115a0*/  LOP3.LUT R8, R8, 0x7f, RZ, 0xc0, !PT ;  /* 0x0000007f08087812 */ /* 0x001fc800078ec0ff */
[----:B------:R-:W-:Y:S01]  /*115b0*/  ISETP.NE.AND P1, PT, R8, RZ, PT ;  /* 0x000000ff0800720c */ /* 0x000fe20003f25270 */
[----:B--2---:R-:W-:Y:S01]  /*115c0*/  IMAD R2, R2, 0x8, R17 ;  /* 0x0000000802027824 */ /* 0x004fe200078e0211 */
[----:B---3--:R-:W-:-:S04]  /*115d0*/  SHF.L.U32 R4, R3, 0x1f, RZ ;  /* 0x0000001f03047819 */ /* 0x008fc800000006ff */
[----:B------:R-:W0:Y:S02]  /*115e0*/  SYNCS.PHASECHK.TRANS64.TRYWAIT P0, [R2+URZ+0x38880], R4 ;  /* 0x03888004020075a7 */ /* 0x000e24000800017f */
[----:B0-----:R-:W-:Y:S05]  /*115f0*/  @!P0 BRA `(.L_x_2221) ;  /* 0x00000048002c8947 */ /* 0x001fea0003800000 */
.L_x_2296:
        /* <DEDUP_REMOVED lines=8> */
.L_x_2222:
[----:B------:R-:W2:Y:S04]  /*11680*/  LDL R3, [R1+0x4] ;  /* 0x0000040001037983 */ /* 0x000ea80000100800 */
[----:B------:R-:W3:Y:S01]  /*11690*/  LDL R5, [R1+0x1c] ;  /* 0x00001c0001057983 */ /* 0x000ee20000100800 */
        /* <DEDUP_REMOVED lines=13> */
[----:B---3--:R-:W-:-:S03]  /*11770*/  IMAD R0, R0, 0x80, R5 ;  /* 0x0000008000007824 */ /* 0x008fc600078e0205 */
[----:B------:R-:W-:Y:S02]  /*11780*/  R2UR UR8, R3 ;  /* 0x00000000030872ca */ /* 0x000fe400000e0000 */
[----:B------:R-:W-:-:S11]  /*11790*/  R2UR UR35, R0 ;  /* 0x00000000002372ca */ /* 0x000fd600000e0000 */
[----:B------:R-:W-:Y:S02]  /*117a0*/  UIADD3 UR32, UR8, 0x10400, URZ ;  /* 0x0001040008207890 */ /* 0x000fe4000fffe03f */
[----:B------:R-:W-:Y:S01]  /*117b0*/  UIADD3 UR8, UR8, 0x14400, URZ ;  /* 0x0001440008087890 */ /* 0x000fe2000fffe03f */
[----:B------:R-:W-:-:S06]  /*117c0*/  UMOV UR11, UR35 ;  /* 0x00000023000b7c82 */ /* 0x000fcc0008000000 */
[----:B------:R1:W-:Y:S02]  /*117d0*/  UTMALDG.4D [UR32], [UR4], desc[UR6] ;  /* 0x00000620040075b4 */ /* 0x0003e40008019000 */
[----:B------:R1:W-:Y:S01]  /*117e0*/  UTMALDG.4D [UR8], [UR4], desc[UR6] ;  /* 0x00000608040075b4 */ /* 0x0003e20008019000 */
[----:B------:R-:W2:Y:S02]  /*117f0*/  SYNCS.PHASECHK.TRANS64.TRYWAIT P0, [R2+URZ+0x38840], R4 ;  /* 0x03884004020075a7 */ /* 0x000ea4000800017f */
[----:B-12---:R-:W-:Y:S05]  /*11800*/  @!P0 BRA `(.L_x_2223) ;  /* 0x0000004400bc8947 */ /* 0x006fea0003800000 */
.L_x_2297:
        /* <DEDUP_REMOVED lines=8> */
.L_x_2224:
[----:B------:R-:W-:Y:S01]  /*11890*/  R2UR UR8, R3 ;  /* 0x00000000030872ca */ /* 0x000fe200000e0000 */
[----:B------:R-:W-:Y:S01]  /*118a0*/  UIADD3 UR4, UP0, UR48, 0x370, URZ ;  /* 0x0000037030047890 */ /* 0x000fe2000ff1e03f */
[----:B------:R-:W-:Y:S01]  /*118b0*/  R2UR UR17, R2 ;  /* 0x00000000021172ca */ /* 0x000fe200000e0000 */
[----:B------:R-:W-:Y:S01]  /*118c0*/  UMOV UR6, 0x0 ;  /* 0x0000000000067882 */ /* 0x000fe20000000000 */
[----:B------:R-:W-:Y:S01]  /*118d0*/  R2UR UR19, R0 ;  /* 0x00000000001372ca */ /* 0x000fe200000e0000 */
[----:B------:R-:W-:Y:S01]  /*118e0*/  UIADD3.X UR5, URZ, UR49, URZ, UP0, !UPT ;  /* 0x000000313f057290 */ /* 0x000fe200087fe43f */
[----:B------:R-:W-:Y:S01]  /*118f0*/  R2UR UR21, R16 ;  /* 0x00000000101572ca */ /* 0x000fe200000e0000 */
[----:B------:R-:W-:Y:S01]  /*11900*/  UMOV UR7, 0x14f00000 ;  /* 0x14f0000000077882 */ /* 0x000fe20000000000 */
[----:B------:R-:W-:Y:S01]  /*11910*/  PLOP3.LUT P0, PT, PT, PT, PT, 0x80, 0x0 ;  /* 0x000000000000781c */ /* 0x000fe20003f0f070 */
[----:B------:R-:W-:Y:S01]  /*11920*/  UMOV UR18, URZ ;  /* 0x0000003f00127c82 */ /* 0x000fe20008000000 */
[----:B------:R-:W-:Y:S01]  /*11930*/  UMOV UR20, UR36 ;  /* 0x0000002400147c82 */ /* 0x000fe20008000000 */
[----:B------:R-:W-:Y:S01]  /*11940*/  UMOV UR10, 0x80 ;  /* 0x00000080000a7882 */ /* 0x000fe20000000000 */
[----:B------:R-:W-:Y:S01]  /*11950*/  P2R R0, PR, RZ, 0x1 ;  /* 0x00000001ff007803 */ /* 0x000fe20000000000 */
[----:B------:R-:W-:-:S02]  /*11960*/  UIADD3 UR16, UR8, 0x28400, URZ ;  /* 0x0002840008107890 */ /* 0x000fc4000fffe03f */
[----:B------:R-:W-:Y:S02]  /*11970*/  UIADD3 UR17, UR17, 0x38830, URZ ;  /* 0x0003883011117890 */ /* 0x000fe4000fffe03f */
[----:B------:R-:W-:Y:S01]  /*11980*/  UIADD3 UR8, UR8, 0x2c400, URZ ;  /* 0x0002c40008087890 */ /* 0x000fe2000fffe03f */
[----:B------:R2:W-:Y:S01]  /*11990*/  STL [R1+0x18], R0 ;  /* 0x0000180001007387 */ /* 0x0005e20000100800 */
[----:B------:R-:W-:Y:S01]  /*119a0*/  UMOV UR12, UR36 ;  /* 0x00000024000c7c82 */ /* 0x000fe20008000000 */
[----:B------:R-:W-:Y:S01]  /*119b0*/  UMOV UR11, UR19 ;  /* 0x00000013000b7c82 */ /* 0x000fe20008000000 */
[----:B------:R-:W-:Y:S01]  /*119c0*/  UMOV UR13, UR21 ;  /* 0x00000015000d7c82 */ /* 0x000fe20008000000 */
[----:B------:R-:W-:Y:S02]  /*119d0*/  UMOV UR9, UR17 ;  /* 0x0000001100097c82 */ /* 0x000fe40008000000 */
[----:B------:R2:W-:Y:S02]  /*119e0*/  UTMALDG.4D [UR16], [UR4], desc[UR6] ;  /* 0x00000610040075b4 */ /* 0x0005e40008019000 */
[----:B------:R2:W-:Y:S01]  /*119f0*/  UTMALDG.4D [UR8], [UR4], desc[UR6] ;  /* 0x00000608040075b4 */ /* 0x0005e20008019000 */
[----:B------:R-:W-:-:S02]  /*11a00*/  NOP ;  /* 0x0000000000007918 */ /* 0x000fc40000000000 */
.L_x_2218:
[----:B------:R-:W-:Y:S05]  /*11a10*/  WARPSYNC.ALL ;  /* 0x0000000000007948 */ /* 0x000fea0003800000 */
[----:B0-2---:R-:W-:Y:S01]  /*11a20*/  VIADD R0, R17, 0x20400 ;  /* 0x0002040011007836 */ /* 0x005fe20000000000 */
[----:B------:R-:W-:Y:S01]  /*11a30*/  USHF.R.S32.HI UR4, URZ, 0x1f, UR47 ;  /* 0x0000001f3f047899 */ /* 0x000fe2000801142f */
        /* <DEDUP_REMOVED lines=15> */
[----:B-1----:R-:W-:Y:S01]  /*11b30*/  MOV R2, 0x0 ;  /* 0x0000000000027802 */ /* 0x002fe20000000f00 */
        /* <DEDUP_REMOVED lines=15> */
.L_x_2226:
[----:B------:R-:W-:Y:S05]  /*11c30*/  BSYNC B6 ;  /* 0x0000000000067941 */ /* 0x000fea0003800000 */
.L_x_2225:
[----:B-1----:R-:W2:Y:S01]  /*11c40*/  LDL R8, [R1+0x24] ;  /* 0x0000240001087983 */ /* 0x002ea20000100800 */
[----:B------:R-:W0:Y:S01]  /*11c50*/  LDC R6, c[0x0][0x448] ;  /* 0x00011200ff067b82 */ /* 0x000e220000000800 */
[----:B------:R-:W-:Y:S01]  /*11c60*/  ULDC.64 UR8, c[0x0][0x2d8] ;  /* 0x0000b60000087ab9 */ /* 0x000fe20000000a00 */
[----:B------:R-:W1:Y:S01]  /*11c70*/  S2R R2, SR_TID.X ;  /* 0x0000000000027919 */ /* 0x000e620000002100 */
[----:B0-----:R-:W-:Y:S02]  /*11c80*/  ISETP.NE.AND P0, PT, R6, 0x1, PT ;  /* 0x000000010600780c */ /* 0x001fe40003f05270 */
[----:B-1----:R-:W-:-:S11]  /*11c90*/  LOP3.LUT R0, R2, 0x7f, RZ, 0xc0, !PT ;  /* 0x0000007f02007812 */ /* 0x002fd600078ec0ff */
[----:B------:R-:W0:Y:S01]  /*11ca0*/  @P0 LDC R3, c[0x0][0x44c] ;  /* 0x00011300ff030b82 */ /* 0x000e220000000800 */
[----:B------:R-:W-:Y:S01]  /*11cb0*/  IMAD.SHL.U32 R2, R2, 0x10, RZ ;  /* 0x0000001002027824 */ /* 0x000fe200078e00ff */
[----:B------:R-:W-:-:S06]  /*11cc0*/  SHF.R.U32.HI R0, RZ, 0x3, R0 ;  /* 0x00000003ff007819 */ /* 0x000fcc0000011600 */
[----:B------:R-:W1:Y:S01]  /*11cd0*/  @P0 LDC R4, c[0x0][0x450] ;  /* 0x00011400ff040b82 */ /* 0x000e620000000800 */
[----:B------:R-:W-:Y:S01]  /*11ce0*/  LOP3.LUT R2, R0, 0x70, R2, 0xf8, !PT ;  /* 0x0000007000027812 */ /* 0x000fe200078ef802 */
[----:B------:R-:W3:Y:S01]  /*11cf0*/  S2R R9, SR_TID.X ;  /* 0x0000000000097919 */ /* 0x000ee20000002100 */
[----:B------:R-:W-:Y:S01]  /*11d00*/  UIMAD UR6, UR44, UR8, URZ ;  /* 0x000000082c0672a4 */ /* 0x000fe2000f8e023f */
[----:B------:R-:W-:Y:S01]  /*11d10*/  UMOV UR4, UR52 ;  /* 0x0000003400047c82 */ /* 0x000fe20008000000 */
[----:B------:R-:W-:Y:S02]  /*11d20*/  UMOV UR5, UR45 ;  /* 0x0000002d00057c82 */ /* 0x000fe40008000000 */
[----:B------:R-:W-:Y:S02]  /*11d30*/  UIMAD UR6, UR36, UR9, UR6 ;  /* 0x00000009240672a4 */ /* 0x000fe4000f8e0206 */
[----:B------:R-:W-:-:S03]  /*11d40*/  UIMAD.WIDE.U32 UR4, UR36, UR8, UR4 ;  /* 0x00000008240472a5 */ /* 0x000fc6000f8e0004 */
[----:B------:R-:W-:Y:S01]  /*11d50*/  ULDC.64 UR8, c[0x0][0x2e0] ;  /* 0x0000b80000087ab9 */ /* 0x000fe20000000a00 */
[----:B------:R-:W-:Y:S02]  /*11d60*/  UIADD3 UR5, UR5, UR6, URZ ;  /* 0x0000000605057290 */ /* 0x000fe4000fffe03f */
[----:B------:R-:W-:Y:S02]  /*11d70*/  UIMAD UR6, UR37, UR8, URZ ;  /* 0x00000008250672a4 */ /* 0x000fe4000f8e023f */
[----:B------:R-:W-:Y:S02]  /*11d80*/  UIMAD.WIDE.U32 UR4, UR43, UR8, UR4 ;  /* 0x000000082b0472a5 */ /* 0x000fe4000f8e0004 */
[----:B------:R-:W-:-:S03]  /*11d90*/  UIMAD UR6, UR43, UR9, UR6 ;  /* 0x000000092b0672a4 */ /* 0x000fc6000f8e0206 */
[----:B------:R-:W-:Y:S01]  /*11da0*/  ULDC.64 UR8, c[0x0][0x2d0] ;  /* 0x0000b40000087ab9 */ /* 0x000fe20000000a00 */
[----:B------:R-:W-:Y:S01]  /*11db0*/  UIADD3 UR5, UR5, UR6, URZ ;  /* 0x0000000605057290 */ /* 0x000fe2000fffe03f */
[----:B---3--:R-:W-:-:S05]  /*11dc0*/  IMAD.SHL.U32 R9, R9, 0x10, RZ ;  /* 0x0000001009097824 */ /* 0x008fca00078e00ff */
[----:B------:R-:W-:-:S04]  /*11dd0*/  LOP3.LUT R9, R9, 0x70, RZ, 0xc0, !PT ;  /* 0x0000007009097812 */ /* 0x000fc800078ec0ff */
[----:B------:R-:W-:Y:S01]  /*11de0*/  LOP3.LUT R9, R9, 0x80, RZ, 0xfc, !PT ;  /* 0x0000008009097812 */ /* 0x000fe200078efcff */
[----:B--2---:R-:W-:-:S04]  /*11df0*/  IMAD R2, R8, 0x80, R2 ;  /* 0x0000008008027824 */ /* 0x004fc800078e0202 */
[----:B0-----:R-:W-:-:S04]  /*11e00*/  @P0 IMAD.HI.U32 R3, R2, R3, RZ ;  /* 0x0000000302030227 */ /* 0x001fc800078e00ff */
[----:B------:R-:W-:Y:S01]  /*11e10*/  IMAD.MOV.U32 R0, RZ, RZ, R2 ;  /* 0x000000ffff007224 */ /* 0x000fe200078e0002 */
[----:B-1----:R-:W-:-:S05]  /*11e20*/  @P0 SHF.R.U32.HI R0, RZ, R4, R3 ;  /* 0x00000004ff000219 */ /* 0x002fca0000011603 */
[----:B------:R-:W-:-:S04]  /*11e30*/  IMAD.MOV R4, RZ, RZ, -R0 ;  /* 0x000000ffff047224 */ /* 0x000fc800078e0a00 */
[----:B------:R-:W-:Y:S01]  /*11e40*/  IMAD R4, R6, R4, R2 ;  /* 0x0000000406047224 */ /* 0x000fe200078e0202 */
[----:B------:R-:W-:-:S05]  /*11e50*/  SHF.R.S32.HI R2, RZ, 0x1f, R0 ;  /* 0x0000001fff027819 */ /* 0x000fca0000011400 */
[----:B------:R-:W-:Y:S02]  /*11e60*/  IMAD R3, R2, UR8, RZ ;  /* 0x0000000802037c24 */ /* 0x000fe4000f8e02ff */
[----:B------:R-:W-:Y:S02]  /*11e70*/  IMAD.U32 R2, RZ, RZ, UR8 ;  /* 0x00000008ff027e24 */ /* 0x000fe4000f8e00ff */
[C---:B------:R-:W-:Y:S02]  /*11e80*/  IMAD R5, R0.reuse, UR9, R3 ;  /* 0x0000000900057c24 */ /* 0x040fe4000f8e0203 */
[----:B------:R-:W-:Y:S01]  /*11e90*/  IMAD.WIDE.U32 R2, R0, R2, UR4 ;  /* 0x0000000400027e25 */ /* 0x000fe2000f8e0002 */
[----:B------:R-:W-:Y:S01]  /*11ea0*/  SHF.R.S32.HI R0, RZ, 0x1f, R4 ;  /* 0x0000001fff007819 */ /* 0x000fe20000011404 */
[----:B------:R-:W-:Y:S02]  /*11eb0*/  ULDC.64 UR4, c[0x0][0x2c8] ;  /* 0x0000b20000047ab9 */ /* 0x000fe40000000a00 */
[----:B------:R-:W-:-:S02]  /*11ec0*/  IMAD.IADD R3, R3, 0x1, R5 ;  /* 0x0000000103037824 */ /* 0x000fc400078e0205 */
        /* <DEDUP_REMOVED lines=8> */
[----:B------:R-:W1:Y:S01]  /*11f50*/  S2R R7, SR_TID.X ;  /* 0x0000000000077919 */ /* 0x000e620000002100 */
        /* <DEDUP_REMOVED lines=11> */
[----:B--2---:R-:W-:Y:S02]  /*12010*/  IMAD R4, R7, 0x80, R8 ;  /* 0x0000008007047824 */ /* 0x004fe400078e0208 */
[----:B------:R-:W0:Y:S04]  /*12020*/  SHFL.IDX PT, R7, R2, RZ, 0x181f ;  /* 0x00181fff02077589 */ /* 0x000e2800000e0000 */
[----:B------:R-:W-:Y:S01]  /*12030*/  SHFL.IDX PT, R8, R0, 0x1, 0x181f ;  /* 0x00381f0000087f89 */ /* 0x000fe200000e0000 */
[----:B---3--:R-:W-:-:S03]  /*12040*/  IMAD R3, R5, R6, RZ ;  /* 0x0000000605037224 */ /* 0x008fc600078e02ff */
[----:B------:R-:W1:Y:S02]  /*12050*/  SHFL.IDX PT, R6, R0, RZ, 0x181f ;  /* 0x00181fff00067589 */ /* 0x000e6400000e0000 */
[C---:B------:R-:W-:Y:S01]  /*12060*/  ISETP.GE.AND P4, PT, R4.reuse, R3, PT ;  /* 0x000000030400720c */ /* 0x040fe20003f86270 */
[----:B------:R-:W-:-:S05]  /*12070*/  VIADD R5, R4, 0x10 ;  /* 0x0000001004057836 */ /* 0x000fca0000000000 */
[----:B------:R-:W-:Y:S02]  /*12080*/  ISETP.GE.AND P2, PT, R5, R3, PT ;  /* 0x000000030500720c */ /* 0x000fe40003f46270 */
[----:B------:R-:W2:Y:S05]  /*12090*/  SHFL.IDX PT, R5, R2, 0x1, 0x181f ;  /* 0x00381f0002057f89 */ /* 0x000eaa00000e0000 */
        /* <DEDUP_REMOVED lines=8> */
[----:B------:R-:W-:-:S05]  /*12120*/  @!P2 IMAD.X R6, RZ, RZ, R8, P3 ;  /* 0x000000ffff06a224 */ /* 0x000fca00018e0608 */
[----:B------:R-:W-:-:S04]  /*12130*/  @!P2 LOP3.LUT R7, R7, R6, RZ, 0x3c, !PT ;  /* 0x000000060707a212 */ /* 0x000fc800078e3cff */
[----:B------:R-:W-:Y:S01]  /*12140*/  @!P2 LOP3.LUT R6, R7, R6, RZ, 0x3c, !PT ;  /* 0x000000060706a212 */ /* 0x000fe200078e3cff */
[----:B------:R-:W-:-:S03]  /*12150*/  VIADD R5, R4, 0x20 ;  /* 0x0000002004057836 */ /* 0x000fc60000000000 */
        /* <DEDUP_REMOVED lines=49> */
[----:B------:R-:W-:Y:S01]  /*12470*/  @!P2 IMAD.MOV.U32 R6, RZ, RZ, R5 ;  /* 0x000000ffff06a224 */ /* 0x000fe200078e0005 */
[----:B------:R-:W0:Y:S04]  /*12480*/  SHFL.IDX PT, R0, R0, 0x7, 0x181f ;  /* 0x00f81f0000007f89 */ /* 0x000e2800000e0000 */
[----:B------:R1:W-:Y:S04]  /*12490*/  @!P2 LDGSTS.E.BYPASS.LTC128B.128 [R9+0x23400], desc[UR50][R6.64], !P0 ;  /* 0x234000000609afae */ /* 0x0003e8000c101d72 */
[----:B------:R1:W-:Y:S04]  /*124a0*/  @!P2 LDGSTS.E.BYPASS.LTC128B.128 [R9+0x27400], desc[UR50][R6.64+0x80], !P1 ;  /* 0x274000800609afae */ /* 0x0003e8000c901d72 */
[----:B------:R-:W2:Y:S02]  /*124b0*/  SHFL.IDX PT, R2, R2, 0x7, 0x181f ;  /* 0x00f81f0002027f89 */ /* 0x000ea400000e0000 */
.L_x_2314:
[----:B------:R-:W-:Y:S01]  /*124c0*/  VIADD R4, R4, 0x70 ;  /* 0x0000007004047836 */ /* 0x000fe20000000000 */
[----:B------:R-:W-:Y:S04]  /*124d0*/  BSSY B0, `(.L_x_2228) ;  /* 0x000000a000007945 */ /* 0x000fe80003800000 */
[----:B------:R-:W-:-:S13]  /*124e0*/  ISETP.GE.AND P2, PT, R4, R3, PT ;  /* 0x000000030400720c */ /* 0x000fda0003f46270 */
[----:B------:R-:W-:Y:S05]  /*124f0*/  @P2 BRA `(.L_x_2229) ;  /* 0x00000000001c2947 */ /* 0x000fea0003800000 */
[----:B--2---:R-:W-:-:S05]  /*12500*/  IADD3 R2, P2, R10, R2, RZ ;  /* 0x000000020a027210 */ /* 0x004fca0007f5e0ff */
[----:B0-----:R-:W-:-:S05]  /*12510*/  IMAD.X R3, RZ, RZ, R0, P2 ;  /* 0x000000ffff037224 */ /* 0x001fca00010e0600 */
[----:B------:R-:W-:Y:S01]  /*12520*/  @!PT LDS RZ, [RZ] ;  /* 0x00000000fffff984 */ /* 0x000fe20000000800 */
[----:B------:R-:W-:Y:S01]  /*12530*/  @!PT LDS RZ, [RZ] ;  /* 0x00000000fffff984 */ /* 0x000fe20000000800 */
[----:B------:R-:W-:Y:S01]  /*12540*/  @!PT LDS RZ, [RZ] ;  /* 0x00000000fffff984 */ /* 0x000fe20000000800 */
[----:B------:R3:W-:Y:S04]  /*12550*/  LDGSTS.E.BYPASS.LTC128B.128 [R9+0x23c00], desc[UR50][R2.64], !P0 ;  /* 0x23c0000002097fae */ /* 0x0007e8000c101d72 */
[----:B------:R3:W-:Y:S02]  /*12560*/  LDGSTS.E.BYPASS.LTC128B.128 [R9+0x27c00], desc[UR50][R2.64+0x80], !P1 ;  /* 0x27c0008002097fae */ /* 0x0007e4000c901d72 */
.L_x_2229:
[----:B------:R-:W-:Y:S05]  /*12570*/  BSYNC B0 ;  /* 0x0000000000007941 */ /* 0x000fea0003800000 */
.L_x_2228:
[----:B------:R-:W-:Y:S01]  /*12580*/  NOP ;  /* 0x0000000000007918 */ /* 0x000fe20000000000 */
[----:B------:R-:W-:-:S13]  /*12590*/  PLOP3.LUT P0, PT, PT, PT, PT, 0x80, 0x0 ;  /* 0x000000000000781c */ /* 0x000fda0003f0f070 */
.L_x_2230:
[----:B------:R-:W-:Y:S02]  /*125a0*/  PLOP3.LUT P1, PT, P1, P0, PT, 0xa2, 0x0 ;  /* 0x000000000000781c */ /* 0x000fe40000f21472 */
[----:B------:R-:W-:-:S08]  /*125b0*/  @P0 R2UR P1, UR4, R17 ;  /* 0x00000000110402ca */ /* 0x000fd00000020000 */
[----:B------:R-:W-:-:S05]  /*125c0*/  @P0 PLOP3.LUT P0, PT, P1, PT, PT, 0x80, 0x0 ;  /* 0x000000000000081c */ /* 0x000fca0000f0f070 */
[----:B------:R-:W-:Y:S01]  /*125d0*/  @!P1 SYNCS.ARRIVE.TRANS64.RED.A0T1 RZ, [UR4+0x38800], RZ ;  /* 0x038800ffffff99a7 */ /* 0x000fe20008200404 */
[----:B------:R-:W-:Y:S07]  /*125e0*/  @!P1 ARRIVES.LDGSTSBAR.64.TRANSCNT [UR4+0x38800] ;  /* 0x03880000ff0099b0 */ /* 0x000fee0008000a84 */
[----:B------:R-:W-:Y:S05]  /*125f0*/  @P0 BRA.U.ANY `(.L_x_2230) ;  /* 0xfffffffd00e80947 */ /* 0x000fea000393ffff */
[----:B--23--:R-:W2:Y:S02]  /*12600*/  LDL.LU R2, [R1+0x40] ;  /* 0x0000400001027983 */ /* 0x00cea40000300800 */
[----:B--2---:R-:W-:-:S05]  /*12610*/  VIADD R2, R2, 0x1 ;  /* 0x0000000102027836 */ /* 0x004fca0000000000 */
[----:B------:R2:W-:Y:S01]  /*12620*/  STL [R1+0x40], R2 ;  /* 0x0000400201007387 */ /* 0x0005e20000100800 */
[----:B0-----:R-:W-:-:S04]  /*12630*/  LEA.HI R0, R2, R2, RZ, 0x1 ;  /* 0x0000000202007211 */ /* 0x001fc800078f08ff */
[----:B------:R-:W-:-:S05]  /*12640*/  LOP3.LUT R0, R0, 0xfffffffe, RZ, 0xc0, !PT ;  /* 0xfffffffe00007812 */ /* 0x000fca00078ec0ff */
[----:B------:R-:W-:-:S05]  /*12650*/  IMAD.IADD R0, R2, 0x1, -R0 ;  /* 0x0000000102007824 */ /* 0x000fca00078e0a00 */
[----:B------:R-:W-:Y:S01]  /*12660*/  SHF.L.U32 R0, R0, 0x1f, RZ ;  /* 0x0000001f00007819 */ /* 0x000fe200000006ff */
[----:B------:R-:W-:Y:S01]  /*12670*/  NOP ;  /* 0x0000000000007918 */ /* 0x000fe20000000000 */
[----:B------:R2:W-:Y:S01]  /*12680*/  SYNCS.ARRIVE.TRANS64.A1T0 RZ, [R17+URZ+0x38800], RZ ;  /* 0x038800ff11ff79a7 */ /* 0x0005e2000810003f */
[----:B------:R-:W-:Y:S01]  /*12690*/  BSSY B0, `(.L_x_2231) ;  /* 0x0000003000007945 */ /* 0x000fe20003800000 */
[----:B------:R-:W0:Y:S03]  /*126a0*/  SYNCS.PHASECHK.TRANS64.TRYWAIT P0, [R17+URZ+0x38820], R0 ;  /* 0x03882000110075a7 */ /* 0x000e26000800017f */
[----:B0-2---:R-:W-:Y:S05]  /*126b0*/  @!P0 BRA `(.L_x_2232) ;  /* 0x0000004000dc8947 */ /* 0x005fea0003800000 */
.L_x_2315:
[----:B------:R-:W-:Y:S05]  /*126c0*/  BSYNC B0 ;  /* 0x0000000000007941 */ /* 0x000fea0003800000 */
.L_x_2231:
[----:B------:R-:W-:-:S13]  /*126d0*/  ISETP.GE.AND P0, PT, R19, 0x2, PT ;  /* 0x000000021300780c */ /* 0x000fda0003f06270 */
[----:B------:R-:W-:Y:S05]  /*126e0*/  @!P0 BRA `(.L_x_2233) ;  /* 0x0000001400648947 */ /* 0x000fea0003800000 */
[----:B0-----:R0:W5:Y:S01]  /*126f0*/  LDL.LU R0, [R1+0xc] ;  /* 0x00000c0001007983 */ /* 0x0011620000300800 */
[----:B------:R-:W-:-:S03]  /*12700*/  VIADD R2, R19, 0xfffffffe ;  /* 0xfffffffe13027836 */ /* 0x000fc60000000000 */
[----:B------:R0:W5:Y:S04]  /*12710*/  LDL.LU R3, [R1+0x4] ;  /* 0x0000040001037983 */ /* 0x0001680000300800 */
.L_x_2255:
[----:B------:R-:W2:Y:S01]  /*12720*/  LDL R4, [R1+0x18] ;  /* 0x0000180001047983 */ /* 0x000ea20000100800 */
[----:B-----5:R-:W-:Y:S01]  /*12730*/  VIADD R5, R3, 0x1 ;  /* 0x0000000103057836 */ /* 0x020fe20000000000 */
[----:B------:R-:W-:Y:S05]  /*12740*/  YIELD ;  /* 0x0000000000007946 */ /* 0x000fea0003800000 */
[C---:B------:R-:W-:Y:S01]  /*12750*/  ISETP.NE.AND P0, PT, R5.reuse, 0x2, PT ;  /* 0x000000020500780c */ /* 0x040fe20003f05270 */
[----:B------:R-:W-:Y:S03]  /*12760*/  BSSY B0, `(.L_x_2234) ;  /* 0x000008b000007945 */ /* 0x000fe60003800000 */
[----:B------:R-:W-:-:S02]  /*12770*/  SEL R10, R5, RZ, P0 ;  /* 0x000000ff050a7207 */ /* 0x000fc40000000000 */
[----:B--2---:R-:W-:Y:S02]  /*12780*/  ISETP.NE.AND P1, PT, R4, RZ, PT ;  /* 0x000000ff0400720c */ /* 0x004fe40003f25270 */
[----:B------:R-:W-:-:S04]  /*12790*/  SEL R4, RZ, 0x1, P0 ;  /* 0x00000001ff047807 */ /* 0x000fc80000000000 */
[----:B-1----:R-:W-:-:S05]  /*127a0*/  LOP3.LUT R9, R0, R4, RZ, 0x3c, !PT ;  /* 0x0000000400097212 */ /* 0x002fca00078e3cff */
        /* <DEDUP_REMOVED lines=8> */
[----:B------:R-:W2:Y:S01]  /*12830*/  LDL R12, [R1+0x14] ;  /* 0x00001400010c7983 */ /* 0x000ea20000100800 */
[----:B------:R-:W3:Y:S01]  /*12840*/  LDC R7, c[0x0][0x43c] ;  /* 0x00010f00ff077b82 */ /* 0x000ee20000000800 */
[----:B------:R-:W-:Y:S02]  /*12850*/  ULDC.64 UR6, c[0x0][0x428] ;  /* 0x00010a0000067ab9 */ /* 0x000fe40000000a00 */
[----:B------:R-:W4:Y:S01]  /*12860*/  LDL R11, [R1+0x10] ;  /* 0x00001000010b7983 */ /* 0x000f220000100800 */
[----:B---3--:R-:W-:-:S13]  /*12870*/  ISETP.NE.AND P0, PT, R7, 0x1, PT ;  /* 0x000000010700780c */ /* 0x008fda0003f05270 */
[----:B------:R-:W3:Y:S02]  /*12880*/  @P0 LDC.64 R4, c[0x0][0x440] ;  /* 0x00011000ff040b82 */ /* 0x000ee40000000a00 */
[----:B---3--:R-:W-:-:S04]  /*12890*/  @P0 IMAD.HI.U32 R6, R2, R4, RZ ;  /* 0x0000000402060227 */ /* 0x008fc800078e00ff */
[----:B------:R-:W-:Y:S01]  /*128a0*/  IMAD.MOV.U32 R4, RZ, RZ, R2 ;  /* 0x000000ffff047224 */ /* 0x000fe200078e0002 */
[----:B------:R-:W-:-:S04]  /*128b0*/  @P0 SHF.R.U32.HI R4, RZ, R5, R6 ;  /* 0x00000005ff040219 */ /* 0x000fc80000011606 */
[--C-:B------:R-:W-:Y:S01]  /*128c0*/  SHF.R.S32.HI R5, RZ, 0x1f, R4.reuse ;  /* 0x0000001fff057819 */ /* 0x100fe20000011404 */
[----:B------:R-:W-:-:S04]  /*128d0*/  IMAD.MOV R8, RZ, RZ, -R4 ;  /* 0x000000ffff087224 */ /* 0x000fc800078e0a04 */
[----:B------:R-:W-:Y:S02]  /*128e0*/  IMAD R8, R7, R8, R2 ;  /* 0x0000000807087224 */ /* 0x000fe400078e0202 */
[----:B--2---:R-:W-:-:S04]  /*128f0*/  IMAD R6, R12, UR6, RZ ;  /* 0x000000060c067c24 */ /* 0x004fc8000f8e02ff */
[C---:B----4-:R-:W-:Y:S02]  /*12900*/  IMAD R6, R11.reuse, UR7, R6 ;  /* 0x000000070b067c24 */ /* 0x050fe4000f8e0206 */
[----:B------:R-:W-:-:S04]  /*12910*/  IMAD.WIDE.U32 R4, R11, UR6, R4 ;  /* 0x000000060b047c25 */ /* 0x000fc8000f8e0004 */
[----:B------:R-:W-:Y:S01]  /*12920*/  IMAD.IADD R5, R6, 0x1, R5 ;  /* 0x0000000106057824 */ /* 0x000fe200078e0205 */
[----:B------:R-:W-:-:S04]  /*12930*/  LEA R6, P0, R4, UR4, 0x2 ;  /* 0x0000000404067c11 */ /* 0x000fc8000f8010ff */
[----:B------:R-:W-:-:S05]  /*12940*/  LEA.HI.X R7, R4, UR5, R5, 0x2, P0 ;  /* 0x0000000504077c11 */ /* 0x000fca00080f1405 */
[----:B------:R2:W5:Y:S04]  /*12950*/  LDG.E R16, desc[UR50][R6.64] ;  /* 0x0000003206107981 */ /* 0x000568000c1e1900 */
.L_x_2236:
[----:B--2---:R-:W-:Y:S01]  /*12960*/  IMAD R6, R10, 0x8, R17 ;  /* 0x000000080a067824 */ /* 0x004fe200078e0211 */
[----:B------:R-:W-:Y:S01]  /*12970*/  SHF.L.U32 R5, R9, 0x1f, RZ ;  /* 0x0000001f09057819 */ /* 0x000fe200000006ff */
[----:B------:R-:W2:Y:S01]  /*12980*/  S2R R4, SR_TID.X ;  /* 0x0000000000047919 */ /* 0x000ea20000002100 */
[----:B------:R-:W-:Y:S02]  /*12990*/  BSSY B1, `(.L_x_2237) ;  /* 0x0000005000017945 */ /* 0x000fe40003800000 */
[----:B------:R-:W3:Y:S01]  /*129a0*/  SYNCS.PHASECHK.TRANS64.TRYWAIT P0, [R6+URZ+0x38880], R5 ;  /* 0x03888005060075a7 */ /* 0x000ee2000800017f */
[----:B--2---:R-:W-:-:S04]  /*129b0*/  LOP3.LUT R4, R4, 0x7f, RZ, 0xc0, !PT ;  /* 0x0000007f04047812 */ /* 0x004fc800078ec0ff */
[----:B------:R-:W-:Y:S01]  /*129c0*/  ISETP.NE.AND P1, PT, R4, RZ, PT ;  /* 0x000000ff0400720c */ /* 0x000fe20003f25270 */
[----:B---3--:R-:W-:-:S12]  /*129d0*/  @!P0 BRA `(.L_x_2238) ;  /* 0x0000004000288947 */ /* 0x008fd80003800000 */
.L_x_2316:
[----:B------:R-:W-:Y:S05]  /*129e0*/  BSYNC B1 ;  /* 0x0000000000017941 */ /* 0x000fea0003800000 */
.L_x_2237:
        /* <DEDUP_REMOVED lines=9> */
.L_x_2240:
[----:B------:R-:W-:Y:S05]  /*12a80*/  BSYNC B1 ;  /* 0x0000000000017941 */ /* 0x000fea0003800000 */
.L_x_2239:
        /* <DEDUP_REMOVED lines=9> */
[----:B---3--:R-:W-:-:S02]  /*12b20*/  IMAD R4, R4, 0x8000, R17 ;  /* 0x0000800004047824 */ /* 0x008fc400078e0211 */
[----:B----4-:R-:W-:Y:S02]  /*12b30*/  IMAD R8, R8, 0x80, R7 ;  /* 0x0000008008087824 */ /* 0x010fe400078e0207 */
[----:B------:R-:W-:Y:S02]  /*12b40*/  VIADD R7, R6, 0x38870 ;  /* 0x0003887006077836 */ /* 0x000fe40000000000 */
[----:B-1----:R-:W-:-:S07]  /*12b50*/  VIADD R9, R4, 0x10400 ;  /* 0x0001040004097836 */ /* 0x002fce0000000000 */
.L_x_2241:
        /* <DEDUP_REMOVED lines=16> */
.L_x_2242:
        /* <DEDUP_REMOVED lines=13> */
.L_x_2317:
[----:B------:R-:W-:Y:S05]  /*12d30*/  BSYNC B1 ;  /* 0x0000000000017941 */ /* 0x000fea0003800000 */
.L_x_2243:
[----:B------:R-:W-:Y:S01]  /*12d40*/  BSSY B1, `(.L_x_2245) ;  /* 0x000000b000017945 */ /* 0x000fe20003800000 */
[----:B------:R-:W-:Y:S02]  /*12d50*/  IMAD.MOV.U32 R10, RZ, RZ, 0x0 ;  /* 0x00000000ff0a7424 */ /* 0x000fe400078e00ff */
[----:B------:R-:W-:Y:S01]  /*12d60*/  IMAD.MOV.U32 R11, RZ, RZ, 0x14f00000 ;  /* 0x14f00000ff0b7424 */ /* 0x000fe200078e00ff */
[----:B------:R-:W-:Y:S06]  /*12d70*/  @P1 BRA `(.L_x_2246) ;  /* 0x00000000001c1947 */ /* 0x000fec0003800000 */
[----:B------:R-:W3:Y:S01]  /*12d80*/  S2R R7, SR_TID.X ;  /* 0x0000000000077919 */ /* 0x000ee20000002100 */
[----:B-12---:R-:W-:-:S04]  /*12d90*/  IMAD.MOV.U32 R5, RZ, RZ, 0x8000 ;  /* 0x00008000ff057424 */ /* 0x006fc800078e00ff */
[----:B------:R4:W-:Y:S01]  /*12da0*/  SYNCS.ARRIVE.TRANS64 RZ, [R6+URZ+0x38830], R5 ;  /* 0x0388300506ff79a7 */ /* 0x0009e2000800003f */
[----:B---3--:R-:W-:-:S04]  /*12db0*/  LOP3.LUT R7, R7, 0x1f, RZ, 0xc0, !PT ;  /* 0x0000001f07077812 */ /* 0x008fc800078ec0ff */
[----:B------:R-:W-:-:S13]  /*12dc0*/  ISETP.NE.AND P0, PT, R7, RZ, PT ;  /* 0x000000ff0700720c */ /* 0x000fda0003f05270 */
[----:B----4-:R-:W-:Y:S05]  /*12dd0*/  @!P0 BRA `(.L_x_2246) ;  /* 0x0000000000048947 */ /* 0x010fea0003800000 */
[----:B------:R-:W-:Y:S01]  /*12de0*/  BPT.TRAP 0x1 ;  /* 0x000000040000795c */ /* 0x000fe20000300000 */
.L_x_2246:
[----:B------:R-:W-:Y:S05]  /*12df0*/  BSYNC B1 ;  /* 0x0000000000017941 */ /* 0x000fea0003800000 */
.L_x_2245:
[----:B------:R-:W-:Y:S01]  /*12e00*/  R2UR UR10, R13 ;  /* 0x000000000d0a72ca */ /* 0x000fe200000e0000 */
[----:B------:R-:W-:Y:S01]  /*12e10*/  UIADD3 UR4, UP0, UR48, 0x370, URZ ;  /* 0x0000037030047890 */ /* 0x000fe2000ff1e03f */
[----:B------:R-:W-:Y:S01]  /*12e20*/  R2UR UR6, R10 ;  /* 0x000000000a0672ca */ /* 0x000fe200000e0000 */
[----:B-12---:R-:W-:Y:S01]  /*12e30*/  VIADD R6, R6, 0x38830 ;  /* 0x0003883006067836 */ /* 0x006fe20000000000 */
[----:B------:R-:W-:Y:S01]  /*12e40*/  R2UR UR7, R11 ;  /* 0x000000000b0772ca */ /* 0x000fe200000e0000 */
[----:B------:R-:W-:Y:S01]  /*12e50*/  VIADD R5, R4, 0x28400 ;  /* 0x0002840004057836 */ /* 0x000fe20000000000 */
[----:B------:R-:W-:Y:S01]  /*12e60*/  PLOP3.LUT P0, PT, PT, PT, PT, 0x80, 0x0 ;  /* 0x000000000000781c */ /* 0x000fe20003f0f070 */
[----:B------:R-:W-:-:S12]  /*12e70*/  UIADD3.X UR5, URZ, UR49, URZ, UP0, !UPT ;  /* 0x000000313f057290 */ /* 0x000fd800087fe43f */
.L_x_2247:
        /* <DEDUP_REMOVED lines=15> */
.L_x_2248:
        /* <DEDUP_REMOVED lines=10> */
.L_x_2235:
[----:B------:R-:W-:Y:S05]  /*13010*/  BSYNC B0 ;  /* 0x0000000000007941 */ /* 0x000fea0003800000 */
.L_x_2234:
[----:B------:R-:W-:-:S06]  /*13020*/  UISETP.NE.AND UP0, UPT, UR39, 0x3, UPT ;  /* 0x000000032700788c */ /* 0x000fcc000bf05270 */
[----:B------:R-:W-:-:S13]  /*13030*/  PLOP3.LUT P0, PT, PT, PT, UP0, 0x80, 0x0 ;  /* 0x000000000000781c */ /* 0x000fda0003f0f008 */
[----:B------:R-:W-:Y:S05]  /*13040*/  @!P0 BRA `(.L_x_2249) ;  /* 0x0000000000048947 */ /* 0x000fea0003800000 */
[----:B------:R-:W-:Y:S01]  /*13050*/  BPT.TRAP 0x1 ;  /* 0x000000040000795c */ /* 0x000fe20000300000 */
.L_x_2249:
        /* <DEDUP_REMOVED lines=8> */
.L_x_2318:
[----:B------:R-:W-:Y:S05]  /*130e0*/  BSYNC B0 ;  /* 0x0000000000007941 */ /* 0x000fea0003800000 */
.L_x_2250:
[----:B------:R-:W-:Y:S05]  /*130f0*/  @!P1 BRA `(.L_x_2252) ;  /* 0x0000000000049947 */ /* 0x000fea0003800000 */
[----:B------:R-:W-:Y:S01]  /*13100*/  BPT.TRAP 0x1 ;  /* 0x000000040000795c */ /* 0x000fe20000300000 */
.L_x_2252:
[----:B--2---:R-:W-:Y:S01]  /*13110*/  SHF.L.U32 R4, R0, 0x1f, RZ ;  /* 0x0000001f00047819 */ /* 0x004fe200000006ff */
[----:B------:R-:W-:-:S03]  /*13120*/  IMAD.SHL.U32 R0, R3, 0x8000, RZ ;  /* 0x0000800003007824 */ /* 0x000fc600078e00ff */
[----:B------:R-:W2:Y:S02]  /*13130*/  SYNCS.PHASECHK.TRANS64.TRYWAIT P0, [R19+URZ+0x38860], R4 ;  /* 0x03886004130075a7 */ /* 0x000ea4000800017f */
[----:B--2---:R-:W-:Y:S05]  /*13140*/  @!P0 BRA `(.L_x_2253) ;  /* 0x0000003800888947 */ /* 0x004fea0003800000 */
.L_x_2319:
[----:B------:R-:W3:Y:S04]  /*13150*/  LDL R14, [R1+0x38] ;  /* 0x00003800010e7983 */ /* 0x000ee80000100800 */
[----:B------:R-:W4:Y:S04]  /*13160*/  LDL R13, [R1+0x8] ;  /* 0x00000800010d7983 */ /* 0x000f280000100800 */
[----:B------:R-:W4:Y:S01]  /*13170*/  LDL R12, [R1] ;  /* 0x00000000010c7983 */ /* 0x000f220000100800 */
[----:B------:R-:W-:Y:S01]  /*13180*/  LOP3.LUT R3, R0, R18, RZ, 0xfc, !PT ;  /* 0x0000001200037212 */ /* 0x000fe200078efcff */
[----:B------:R-:W-:Y:S05]  /*13190*/  WARPSYNC.ALL ;  /* 0x0000000000007948 */ /* 0x000fea0003800000 */
[----:B------:R-:W-:-:S05]  /*131a0*/  IMAD.IADD R3, R17, 0x1, R3 ;  /* 0x0000000111037824 */ /* 0x000fca00078e0203 */
[----:B-1----:R-:W2:Y:S02]  /*131b0*/  LDSM.16.MT88.4 R8, [R3+0x10400] ;  /* 0x010400000308783b */ /* 0x002ea40000004200 */
[C-C-:B--2---:R-:W-:Y:S02]  /*131c0*/  PRMT R4, R8.reuse, 0x6420, R9.reuse ;  /* 0x0000642008047816 */ /* 0x144fe40000000009 */
[----:B------:R-:W-:Y:S02]  /*131d0*/  PRMT R5, R8, 0x7531, R9 ;  /* 0x0000753108057816 */ /* 0x000fe40000000009 */
[C-C-:B------:R-:W-:Y:S02]  /*131e0*/  PRMT R6, R10.reuse, 0x6420, R11.reuse ;  /* 0x000064200a067816 */ /* 0x140fe4000000000b */
[----:B------:R-:W-:Y:S02]  /*131f0*/  PRMT R7, R10, 0x7531, R11 ;  /* 0x000075310a077816 */ /* 0x000fe4000000000b */
[----:B---3--:R-:W-:-:S05]  /*13200*/  IADD3 R20, R17, R14, R0 ;  /* 0x0000000e11147210 */ /* 0x008fca0007ffe000 */
[----:B------:R-:W1:Y:S01]  /*13210*/  LDSM.16.MT88.4 R8, [R20+0x10400] ;  /* 0x010400001408783b */ /* 0x000e620000004200 */
[----:B----4-:R-:W-:-:S05]  /*13220*/  IADD3 R3, R12, R0, R13 ;  /* 0x000000000c037210 */ /* 0x010fca0007ffe00d */
[----:B------:R2:W-:Y:S02]  /*13230*/  STSM.16.M88.4 [R3], R4 ;  /* 0x0000000403007844 */ /* 0x0005e40000000200 */
[----:B--2---:R-:W-:Y:S02]  /*13240*/  VIADD R4, R0, 0x4000 ;  /* 0x0000400000047836 */ /* 0x004fe40000000000 */
[----:B------:R-:W-:Y:S02]  /*13250*/  IMAD.MOV.U32 R6, RZ, RZ, R13 ;  /* 0x000000ffff067224 */ /* 0x000fe400078e000d */
[----:B------:R-:W-:Y:S01]  /*13260*/  IMAD.MOV.U32 R7, RZ, RZ, R12 ;  /* 0x000000ffff077224 */ /* 0x000fe200078e000c */
[----:B------:R-:W-:-:S05]  /*13270*/  LOP3.LUT R4, R4, R18, RZ, 0xfc, !PT ;  /* 0x0000001204047212 */ /* 0x000fca00078efcff */
[----:B------:R-:W-:Y:S01]  /*13280*/  IMAD.IADD R4, R17, 0x1, R4 ;  /* 0x0000000111047824 */ /* 0x000fe200078e0204 */
[C-C-:B-1----:R-:W-:Y:S02]  /*13290*/  PRMT R12, R8.reuse, 0x6420, R9.reuse ;  /* 0x00006420080c7816 */ /* 0x142fe40000000009 */
[----:B------:R-:W-:Y:S02]  /*132a0*/  PRMT R13, R8, 0x7531, R9 ;  /* 0x00007531080d7816 */ /* 0x000fe40000000009 */
[C-C-:B------:R-:W-:Y:S02]  /*132b0*/  PRMT R14, R10.reuse, 0x6420, R11.reuse ;  /* 0x000064200a0e7816 */ /* 0x140fe4000000000b */
[----:B------:R-:W-:-:S05]  /*132c0*/  PRMT R15, R10, 0x7531, R11 ;  /* 0x000075310a0f7816 */ /* 0x000fca000000000b */
[----:B------:R1:W-:Y:S04]  /*132d0*/  STSM.16.M88.4 [R3+0x2000], R12 ;  /* 0x0020000c03007844 */ /* 0x0003e80000000200 */
[----:B------:R-:W2:Y:S01]  /*132e0*/  LDSM.16.MT88.4 R8, [R4+0x10400] ;  /* 0x010400000408783b */ /* 0x000ea20000004200 */
[----:B-1----:R-:W-:Y:S02]  /*132f0*/  IMAD.MOV.U32 R14, RZ, RZ, R6 ;  /* 0x000000ffff0e7224 */ /* 0x002fe400078e0006 */
[----:B------:R-:W-:Y:S01]  /*13300*/  IMAD.MOV.U32 R15, RZ, RZ, R7 ;  /* 0x000000ffff0f7224 */ /* 0x000fe200078e0007 */
[C-C-:B--2---:R-:W-:Y:S02]  /*13310*/  PRMT R4, R8.reuse, 0x6420, R9.reuse ;  /* 0x0000642008047816 */ /* 0x144fe40000000009 */
[----:B------:R-:W-:-:S02]  /*13320*/  PRMT R5, R8, 0x7531, R9 ;  /* 0x0000753108057816 */ /* 0x000fc40000000009 */
[C-C-:B------:R-:W-:Y:S02]  /*13330*/  PRMT R6, R10.reuse, 0x6420, R11.reuse ;  /* 0x000064200a067816 */ /* 0x140fe4000000000b */
[----:B------:R-:W-:Y:S02]  /*13340*/  PRMT R7, R10, 0x7531, R11 ;  /* 0x000075310a077816 */ /* 0x000fe4000000000b */
[----:B------:R-:W1:Y:S04]  /*13350*/  LDSM.16.MT88.4 R8, [R20+0x14400] ;  /* 0x014400001408783b */ /* 0x000e680000004200 */
[----:B------:R2:W-:Y:S02]  /*13360*/  STSM.16.M88.4 [R3+0x4000], R4 ;  /* 0x0040000403007844 */ /* 0x0005e40000000200 */
[----:B--2---:R-:W-:-:S02]  /*13370*/  IMAD.MOV.U32 R6, RZ, RZ, R14 ;  /* 0x000000ffff067224 */ /* 0x004fc400078e000e */
[----:B------:R-:W-:Y:S01]  /*13380*/  IMAD.MOV.U32 R7, RZ, RZ, R15 ;  /* 0x000000ffff077224 */ /* 0x000fe200078e000f */
[C-C-:B-1----:R-:W-:Y:S02]  /*13390*/  PRMT R12, R8.reuse, 0x6420, R9.reuse ;  /* 0x00006420080c7816 */ /* 0x142fe40000000009 */
[----:B------:R-:W-:Y:S02]  /*133a0*/  PRMT R13, R8, 0x7531, R9 ;  /* 0x00007531080d7816 */ /* 0x000fe40000000009 */
[C-C-:B------:R-:W-:Y:S02]  /*133b0*/  PRMT R14, R10.reuse, 0x6420, R11.reuse ;  /* 0x000064200a0e7816 */ /* 0x140fe4000000000b */
[----:B------:R-:W-:-:S05]  /*133c0*/  PRMT R15, R10, 0x7531, R11 ;  /* 0x000075310a0f7816 */ /* 0x000fca000000000b */
[----:B------:R1:W-:Y:S04]  /*133d0*/  STSM.16.M88.4 [R3+0x6000], R12 ;  /* 0x0060000c03007844 */ /* 0x0003e80000000200 */
[----:B-1----:R-:W2:Y:S01]  /*133e0*/  LDL R13, [R1+0x30] ;  /* 0x00003000010d7983 */ /* 0x002ea20000100800 */
[----:B------:R-:W-:Y:S02]  /*133f0*/  VIADD R3, R0, 0x1000 ;  /* 0x0000100000037836 */ /* 0x000fe40000000000 */
[----:B------:R-:W-:Y:S02]  /*13400*/  IMAD.MOV.U32 R14, RZ, RZ, R6 ;  /* 0x000000ffff0e7224 */ /* 0x000fe400078e0006 */
[----:B------:R-:W-:Y:S01]  /*13410*/  IMAD.MOV.U32 R15, RZ, RZ, R7 ;  /* 0x000000ffff0f7224 */ /* 0x000fe200078e0007 */
[----:B------:R-:W-:-:S05]  /*13420*/  LOP3.LUT R3, R3, R18, RZ, 0xfc, !PT ;  /* 0x0000001203037212 */ /* 0x000fca00078efcff */
[----:B------:R-:W-:-:S05]  /*13430*/  IMAD.IADD R3, R17, 0x1, R3 ;  /* 0x0000000111037824 */ /* 0x000fca00078e0203 */
[----:B------:R-:W1:Y:S02]  /*13440*/  LDSM.16.MT88.4 R8, [R3+0x10400] ;  /* 0x010400000308783b */ /* 0x000e640000004200 */
[C-C-:B-1----:R-:W-:Y:S02]  /*13450*/  PRMT R4, R8.reuse, 0x6420, R9.reuse ;  /* 0x0000642008047816 */ /* 0x142fe40000000009 */
[----:B------:R-:W-:Y:S02]  /*13460*/  PRMT R5, R8, 0x7531, R9 ;  /* 0x0000753108057816 */ /* 0x000fe40000000009 */
[C-C-:B------:R-:W-:Y:S02]  /*13470*/  PRMT R6, R10.reuse, 0x6420, R11.reuse ;  /* 0x000064200a067816 */ /* 0x140fe4000000000b */
[----:B------:R-:W-:Y:S02]  /*13480*/  PRMT R7, R10, 0x7531, R11 ;  /* 0x000075310a077816 */ /* 0x000fe4000000000b */
[----:B------:R-:W1:Y:S02]  /*13490*/  LDSM.16.MT88.4 R8, [R20+0x11400] ;  /* 0x011400001408783b */ /* 0x000e640000004200 */
[----:B-1----:R-:W-:-:S02]  /*134a0*/  PRMT R12, R8, 0x6420, R9 ;  /* 0x00006420080c7816 */ /* 0x002fc40000000009 */
[----:B--2---:R-:W-:Y:S02]  /*134b0*/  IADD3 R3, R14, R0, R13 ;  /* 0x000000000e037210 */ /* 0x004fe40007ffe00d */
[----:B------:R-:W-:-:S03]  /*134c0*/  PRMT R13, R8, 0x7531, R9 ;  /* 0x00007531080d7816 */ /* 0x000fc60000000009 */
[----:B------:R-:W-:-:S05]  /*134d0*/  IMAD.IADD R3, R15, 0x1, R3 ;  /* 0x000000010f037824 */ /* 0x000fca00078e0203 */
[----:B------:R1:W-:Y:S02]  /*134e0*/  STSM.16.M88.4 [R3], R4 ;  /* 0x0000000403007844 */ /* 0x0003e40000000200 */
[----:B-1----:R-:W-:Y:S02]  /*134f0*/  VIADD R4, R0, 0x5000 ;  /* 0x0000500000047836 */ /* 0x002fe40000000000 */
[----:B------:R-:W-:Y:S01]  /*13500*/  IMAD.MOV.U32 R6, RZ, RZ, R14 ;  /* 0x000000ffff067224 */ /* 0x000fe200078e000e */
[----:B------:R-:W-:Y:S01]  /*13510*/  PRMT R14, R10, 0x6420, R11 ;  /* 0x000064200a0e7816 */ /* 0x000fe2000000000b */
[----:B------:R-:W-:Y:S01]  /*13520*/  IMAD.MOV.U32 R7, RZ, RZ, R15 ;  /* 0x000000ffff077224 */ /* 0x000fe200078e000f */
[----:B------:R-:W-:Y:S02]  /*13530*/  LOP3.LUT R4, R4, R18, RZ, 0xfc, !PT ;  /* 0x0000001204047212 */ /* 0x000fe400078efcff */
[----:B------:R-:W-:-:S03]  /*13540*/  PRMT R15, R10, 0x7531, R11 ;  /* 0x000075310a0f7816 */ /* 0x000fc6000000000b */
[----:B------:R-:W-:Y:S02]  /*13550*/  IMAD.IADD R4, R17, 0x1, R4 ;  /* 0x0000000111047824 */ /* 0x000fe400078e0204 */
[----:B------:R1:W-:Y:S04]  /*13560*/  STSM.16.M88.4 [R3+0x2000], R12 ;  /* 0x0020000c03007844 */ /* 0x0003e80000000200 */
[----:B------:R-:W2:Y:S01]  /*13570*/  LDSM.16.MT88.4 R8, [R4+0x10400] ;  /* 0x010400000408783b */ /* 0x000ea20000004200 */
[----:B-1----:R-:W-:Y:S02]  /*13580*/  IMAD.MOV.U32 R14, RZ, RZ, R6 ;  /* 0x000000ffff0e7224 */ /* 0x002fe400078e0006 */
[----:B------:R-:W-:Y:S01]  /*13590*/  IMAD.MOV.U32 R15, RZ, RZ, R7 ;  /* 0x000000ffff0f7224 */ /* 0x000fe200078e0007 */
[----:B--2---:R-:W-:-:S02]  /*135a0*/  PRMT R4, R8, 0x6420, R9 ;  /* 0x0000642008047816 */ /* 0x004fc40000000009 */
[----:B------:R-:W-:Y:S02]  /*135b0*/  PRMT R5, R8, 0x7531, R9 ;  /* 0x0000753108057816 */ /* 0x000fe40000000009 */
        /* <DEDUP_REMOVED lines=63> */
[----:B------:R-:W1:Y:S01]  /*139b0*/  LDSM.16.MT88.4 R8, [R20+0x13400] ;  /* 0x013400001408783b */ /* 0x000e620000004200 */
[----:B--2---:R-:W-:Y:S01]  /*139c0*/  IADD3 R3, R14, R13, R0 ;  /* 0x0000000d0e037210 */ /* 0x004fe20007ffe000 */
[----:B------:R-:W-:-:S04]  /*139d0*/  VIADD R0, R0, 0x7000 ;  /* 0x0000700000007836 */ /* 0x000fc80000000000 */
[----:B------:R-:W-:Y:S01]  /*139e0*/  IMAD.IADD R3, R15, 0x1, R3 ;  /* 0x000000010f037824 */ /* 0x000fe200078e0203 */
[----:B------:R-:W-:-:S04]  /*139f0*/  LOP3.LUT R0, R0, R18, RZ, 0xfc, !PT ;  /* 0x0000001200007212 */ /* 0x000fc800078efcff */
[----:B------:R1:W-:Y:S01]  /*13a00*/  STSM.16.M88.4 [R3], R4 ;  /* 0x0000000403007844 */ /* 0x0003e20000000200 */
[----:B------:R-:W-:Y:S01]  /*13a10*/  IMAD.IADD R0, R17, 0x1, R0 ;  /* 0x0000000111007824 */ /* 0x000fe200078e0200 */
[C-C-:B-1----:R-:W-:Y:S02]  /*13a20*/  PRMT R4, R8.reuse, 0x6420, R9.reuse ;  /* 0x0000642008047816 */ /* 0x142fe40000000009 */
[----:B------:R-:W-:Y:S02]  /*13a30*/  PRMT R5, R8, 0x7531, R9 ;  /* 0x0000753108057816 */ /* 0x000fe40000000009 */
        /* <DEDUP_REMOVED lines=9> */
[----:B------:R1:W-:Y:S02]  /*13ad0*/  STSM.16.M88.4 [R3+0x4000], R4 ;  /* 0x0040000403007844 */ /* 0x0003e40000000200 */
[C-C-:B-1----:R-:W-:Y:S02]  /*13ae0*/  PRMT R4, R8.reuse, 0x6420, R9.reuse ;  /* 0x0000642008047816 */ /* 0x142fe40000000009 */
        /* <DEDUP_REMOVED lines=12> */
.L_x_2254:
[----:B------:R-:W3:Y:S01]  /*13bb0*/  S2R R0, SR_TID.X ;  /* 0x0000000000007919 */ /* 0x000ee20000002100 */
[----:B--2---:R2:W-:Y:S01]  /*13bc0*/  SYNCS.ARRIVE.TRANS64.A1T0 RZ, [R19+URZ+0x38850], RZ ;  /* 0x038850ff13ff79a7 */ /* 0x0045e2000810003f */
[----:B-1----:R4:W5:Y:S01]  /*13bd0*/  LDL R3, [R1+0x4] ;  /* 0x0000040001037983 */ /* 0x0029620000100800 */
[----:B---3--:R-:W-:Y:S01]  /*13be0*/  LOP3.LUT R0, R0, 0x7f, RZ, 0xc0, !PT ;  /* 0x0000007f00007812 */ /* 0x008fe200078ec0ff */
[----:B------:R-:W-:Y:S03]  /*13bf0*/  BAR.SYNC.DEFER_BLOCKING 0x2, 0x80 ;  /* 0x0082000000007b1d */ /* 0x000fe60000010000 */
[----:B------:R-:W-:-:S03]  /*13c00*/  ISETP.NE.AND P0, PT, R0, RZ, PT ;  /* 0x000000ff0000720c */ /* 0x000fc60003f05270 */
[----:B------:R4:W5:Y:S10]  /*13c10*/  LDL R0, [R1+0xc] ;  /* 0x00000c0001007983 */ /* 0x0009740000100800 */
[----:B--2---:R-:W-:-:S05]  /*13c20*/  @!P0 VIADD R19, R19, 0x38880 ;  /* 0x0003888013138836 */ /* 0x004fca0000000000 */
[----:B------:R-:W-:-:S04]  /*13c30*/  @!P0 PRMT R19, RZ, 0x654, R19 ;  /* 0x00000654ff138816 */ /* 0x000fc80000000013 */
[----:B------:R4:W-:Y:S01]  /*13c40*/  @!P0 SYNCS.ARRIVE.TRANS64.RED.A1T0 RZ, [R19+URZ], RZ ;  /* 0x000000ff13ff89a7 */ /* 0x0009e2000810043f */
[C---:B------:R-:W-:Y:S01]  /*13c50*/  ISETP.GT.AND P0, PT, R2.reuse, RZ, PT ;  /* 0x000000ff0200720c */ /* 0x040fe20003f04270 */
[----:B------:R-:W-:-:S12]  /*13c60*/  VIADD R2, R2, 0xffffffff ;  /* 0xffffffff02027836 */ /* 0x000fd80000000000 */
[----:B----4-:R-:W-:Y:S05]  /*13c70*/  @P0 BRA `(.L_x_2255) ;  /* 0xffffffe800a80947 */ /* 0x010fea000383ffff */
.L_x_2233:
        /* <DEDUP_REMOVED lines=8> */
[----:B0----5:R-:W2:Y:S02]  /*13d00*/  FLO.U32 R0, UR4 ;  /* 0x0000000400007d00 */ /* 0x021ea400080e0000 */
[----:B--2---:R-:W-:-:S06]  /*13d10*/  ISETP.EQ.U32.AND P1, PT, R0, R2, PT ;  /* 0x000000020000720c */ /* 0x004fcc0003f22070 */
[----:B------:R-:W3:Y:S07]  /*13d20*/  POPC R2, UR4 ;  /* 0x0000000400027d09 */ /* 0x000eee0008000000 */
[----:B---3--:R-:W2:Y:S04]  /*13d30*/  @P1 ATOMG.E.ADD.STRONG.GPU PT, R2, desc[UR50][R4.64], R2 ;  /* 0x00000002040219a8 */ /* 0x008ea800081ee1f2 */
[----:B--2---:R0:W2:Y:S02]  /*13d40*/  SHFL.IDX PT, R2, R2, R0, 0x1f ;  /* 0x00001f0002027589 */ /* 0x0040a400000e0000 */
[----:B0-----:R-:W0:Y:S02]  /*13d50*/  S2R R0, SR_LTMASK ;  /* 0x0000000000007919 */ /* 0x001e240000003900 */
[----:B0-----:R-:W-:-:S06]  /*13d60*/  LOP3.LUT R0, R0, UR4, RZ, 0xc0, !PT ;  /* 0x0000000400007c12 */ /* 0x001fcc000f8ec0ff */
[----:B------:R-:W2:Y:S02]  /*13d70*/  POPC R0, R0 ;  /* 0x0000000000007309 */ /* 0x000ea40000000000 */
[----:B--2---:R-:W-:-:S05]  /*13d80*/  IADD3 R0, R2, UR40, R0 ;  /* 0x0000002802007c10 */ /* 0x004fca000fffe000 */
[----:B------:R2:W-:Y:S02]  /*13d90*/  STL [R1+0x20], R0 ;  /* 0x0000200001007387 */ /* 0x0005e40000100800 */
.L_x_2257:
[----:B------:R-:W-:Y:S05]  /*13da0*/  BSYNC B0 ;  /* 0x0000000000007941 */ /* 0x000fea0003800000 */
.L_x_2256:
[----:B------:R-:W-:-:S06]  /*13db0*/  UISETP.NE.AND UP0, UPT, UR39, 0x3, UPT ;  /* 0x000000032700788c */ /* 0x000fcc000bf05270 */
[----:B------:R-:W-:-:S13]  /*13dc0*/  PLOP3.LUT P1, PT, PT, PT, UP0, 0x80, 0x0 ;  /* 0x000000000000781c */ /* 0x000fda0003f2f008 */
[----:B------:R-:W-:Y:S05]  /*13dd0*/  @!P1 BRA `(.L_x_2258) ;  /* 0x0000000000049947 */ /* 0x000fea0003800000 */
[----:B------:R-:W-:Y:S01]  /*13de0*/  BPT.TRAP 0x1 ;  /* 0x000000040000795c */ /* 0x000fe20000300000 */
.L_x_2258:
[----:B-----5:R-:W3:Y:S04]  /*13df0*/  LDL R3, [R1+0xc] ;  /* 0x00000c0001037983 */ /* 0x020ee80000100800 */
[----:B------:R-:W4:Y:S01]  /*13e00*/  LDL R2, [R1+0x4] ;  /* 0x0000040001027983 */ /* 0x000f220000100800 */
[----:B0-2---:R-:W-:Y:S01]  /*13e10*/  IMAD.U32 R0, RZ, RZ, UR41 ;  /* 0x00000029ff007e24 */ /* 0x005fe2000f8e00ff */
[----:B------:R-:W-:Y:S04]  /*13e20*/  BSSY B0, `(.L_x_2259) ;  /* 0x0000007000007945 */ /* 0x000fe80003800000 */
[----:B------:R-:W-:-:S02]  /*13e30*/  ISETP.NE.AND P2, PT, R0, 0x3, PT ;  /* 0x000000030000780c */ /* 0x000fc40003f45270 */
[----:B---3--:R-:W-:-:S04]  /*13e40*/  LOP3.LUT R0, R3, 0x1, RZ, 0x3c, !PT ;  /* 0x0000000103007812 */ /* 0x008fc800078e3cff */
[----:B------:R-:W-:Y:S01]  /*13e50*/  SHF.L.U32 R0, R0, 0x1f, RZ ;  /* 0x0000001f00007819 */ /* 0x000fe200000006ff */
[----:B----4-:R-:W-:-:S04]  /*13e60*/  IMAD R2, R2, 0x8, R17 ;  /* 0x0000000802027824 */ /* 0x010fc800078e0211 */
[----:B------:R-:W0:Y:S02]  /*13e70*/  SYNCS.PHASECHK.TRANS64.TRYWAIT P1, [R2+URZ+0x38870], R0 ;  /* 0x03887000020075a7 */ /* 0x000e24000802017f */
[----:B0-----:R-:W-:Y:S05]  /*13e80*/  @!P1 BRA `(.L_x_2260) ;  /* 0x0000002c004c9947 */ /* 0x001fea0003800000 */
.L_x_2320:
[----:B------:R-:W-:Y:S05]  /*13e90*/  BSYNC B0 ;  /* 0x0000000000007941 */ /* 0x000fea0003800000 */
.L_x_2259:
[----:B------:R-:W-:Y:S05]  /*13ea0*/  @!P2 BRA `(.L_x_2261) ;  /* 0x000000000004a947 */ /* 0x000fea0003800000 */
[----:B------:R-:W-:Y:S01]  /*13eb0*/  BPT.TRAP 0x1 ;  /* 0x000000040000795c */ /* 0x000fe20000300000 */
.L_x_2261:
[----:B0-----:R-:W2:Y:S02]  /*13ec0*/  LDL R0, [R1+0xc] ;  /* 0x00000c0001007983 */ /* 0x001ea40000100800 */
[----:B--2---:R-:W-:-:S04]  /*13ed0*/  SHF.L.U32 R0, R0, 0x1f, RZ ;  /* 0x0000001f00007819 */ /* 0x004fc800000006ff */
[----:B------:R-:W0:Y:S02]  /*13ee0*/  SYNCS.PHASECHK.TRANS64.TRYWAIT P1, [R2+URZ+0x38860], R0 ;  /* 0x03886000020075a7 */ /* 0x000e24000802017f */
[----:B0-----:R-:W-:Y:S05]  /*13ef0*/  @!P1 BRA `(.L_x_2262) ;  /* 0x0000002c00449947 */ /* 0x001fea0003800000 */
.L_x_2321:
[----:B------:R-:W2:Y:S04]  /*13f00*/  LDL R3, [R1+0x38] ;  /* 0x0000380001037983 */ /* 0x000ea80000100800 */
[----:B------:R-:W3:Y:S04]  /*13f10*/  LDL R13, [R1+0x8] ;  /* 0x00000800010d7983 */ /* 0x000ee80000100800 */
[----:B------:R-:W3:Y:S04]  /*13f20*/  LDL.LU R12, [R1] ;  /* 0x00000000010c7983 */ /* 0x000ee80000300800 */
[----:B------:R-:W4:Y:S01]  /*13f30*/  LDL R19, [R1+0x4] ;  /* 0x0000040001137983 */ /* 0x000f220000100800 */
[----:B------:R-:W-:Y:S05]  /*13f40*/  WARPSYNC.ALL ;  /* 0x0000000000007948 */ /* 0x000fea0003800000 */
[----:B----4-:R-:W-:-:S05]  /*13f50*/  IMAD.SHL.U32 R16, R19, 0x8000, RZ ;  /* 0x0000800013107824 */ /* 0x010fca00078e00ff */
[----:B0-----:R-:W-:Y:S02]  /*13f60*/  LOP3.LUT R0, R16, R18, RZ, 0xfc, !PT ;  /* 0x0000001210007212 */ /* 0x001fe400078efcff */
[----:B--2---:R-:W-:-:S03]  /*13f70*/  IADD3 R3, R17, R3, R16 ;  /* 0x0000000311037210 */ /* 0x004fc60007ffe010 */
[----:B------:R-:W-:-:S05]  /*13f80*/  IMAD.IADD R0, R17, 0x1, R0 ;  /* 0x0000000111007824 */ /* 0x000fca00078e0200 */
[----:B-1----:R3:W0:Y:S02]  /*13f90*/  LDSM.16.MT88.4 R4, [R0+0x10400] ;  /* 0x010400000004783b */ /* 0x0026240000004200 */
[----:B---3--:R-:W-:Y:S02]  /*13fa0*/  IADD3 R0, R12, R16, R13 ;  /* 0x000000100c007210 */ /* 0x008fe40007ffe00d */
        /* <DEDUP_REMOVED lines=155> */
.L_x_2263:
        /* <DEDUP_REMOVED lines=13> */
.L_x_2208:
[----:B------:R-:W-:Y:S05]  /*14a30*/  BSYNC B7 ;  /* 0x0000000000077941 */ /* 0x000fea0003800000 */
.L_x_2206:
[----:B01----:R-:W2:Y:S02]  /*14a40*/  LDL R0, [R1+0x44] ;  /* 0x0000440001007983 */ /* 0x003ea40000100800 */
[----:B--2---:R-:W-:-:S13]  /*14a50*/  ISETP.NE.AND P0, PT, R0, RZ, PT ;  /* 0x000000ff0000720c */ /* 0x004fda0003f05270 */
        /* <DEDUP_REMOVED lines=14> */
.L_x_2264:
[----:B------:R-:W2:Y:S01]  /*14b40*/  LDL.LU R0, [R1+0x20] ;  /* 0x0000200001007983 */ /* 0x000ea20000300800 */
[----:B------:R-:W-:Y:S01]  /*14b50*/  ULDC UR4, c[0x0][0xc3c] ;  /* 0x00030f0000047ab9 */ /* 0x000fe20000000800 */
        /* <DEDUP_REMOVED lines=9> */
[----:B-1----:R-:W-:-:S04]  /*14bf0*/  @!P1 IMAD.WIDE R2, R0, 0x4, R2 ;  /* 0x0000000400029825 */ /* 0x002fc800078e0202 */
[----:B------:R-:W-:-:S06]  /*14c00*/  IMAD.MOV.U32 R0, RZ, RZ, RZ ;  /* 0x000000ffff007224 */ /* 0x000fcc00078e00ff */
[----:B------:R-:W2:Y:S01]  /*14c10*/  @!P1 LDG.E R0, desc[UR50][R2.64] ;  /* 0x0000003202009981 */ /* 0x000ea2000c1e1900 */
[C---:B------:R-:W-:Y:S02]  /*14c20*/  ISETP.NE.AND P1, PT, R4.reuse, RZ, PT ;  /* 0x000000ff0400720c */ /* 0x040fe40003f25270 */
[C---:B------:R-:W-:Y:S02]  /*14c30*/  ISETP.GE.U32.AND P2, PT, R4.reuse, 0x2, PT ;  /* 0x000000020400780c */ /* 0x040fe40003f46070 */
[C---:B------:R-:W-:Y:S02]  /*14c40*/  ISETP.GE.U32.AND P3, PT, R4.reuse, 0x4, PT ;  /* 0x000000040400780c */ /* 0x040fe40003f66070 */
[C---:B------:R-:W-:Y:S02]  /*14c50*/  ISETP.GE.U32.AND P4, PT, R4.reuse, 0x8, PT ;  /* 0x000000080400780c */ /* 0x040fe40003f86070 */
[----:B------:R-:W-:Y:S02]  /*14c60*/  ISETP.GE.U32.AND P5, PT, R4, 0x10, PT ;  /* 0x000000100400780c */ /* 0x000fe40003fa6070 */
[----:B------:R-:W-:Y:S04]  /*14c70*/  SHFL.IDX PT, R4, R5, 0x1, 0x1f ;  /* 0x00201f0005047f89 */ /* 0x000fe800000e0000 */
[----:B------:R-:W-:Y:S04]  /*14c80*/  SHFL.IDX PT, R5, R5, RZ, 0x1f ;  /* 0x00001fff05057589 */ /* 0x000fe800000e0000 */
        /* <DEDUP_REMOVED lines=15> */
[----:B------:R-:W0:Y:S02]  /*14d80*/  SHFL.IDX PT, R2, R3, 0x1f, 0x1f ;  /* 0x03e01f0003027f89 */ /* 0x000e2400000e0000 */
[----:B0-----:R-:W-:-:S04]  /*14d90*/  IMAD R2, R2, R9, RZ ;  /* 0x0000000902027224 */ /* 0x001fc800078e02ff */
[----:B------:R-:W-:-:S05]  /*14da0*/  IMAD.IADD R4, R4, 0x1, R2 ;  /* 0x0000000104047824 */ /* 0x000fca00078e0202 */
[----:B------:R-:W-:-:S13]  /*14db0*/  ISETP.GT.AND P6, PT, R4, R5, PT ;  /* 0x000000050400720c */ /* 0x000fda0003fc4270 */
[----:B------:R-:W-:Y:S05]  /*14dc0*/  @P6 BRA `(.L_x_2266) ;  /* 0x0000000000906947 */ /* 0x000fea0003800000 */
.L_x_2270:
[----:B------:R-:W-:-:S04]  /*14dd0*/  UIADD3 UR42, UR42, 0x1f, URZ ;  /* 0x0000001f2a2a7890 */ /* 0x000fc8000fffe03f */
[----:B------:R-:W-:-:S06]  /*14de0*/  UISETP.GE.AND UP0, UPT, UR42, UR4, UPT ;  /* 0x000000042a00728c */ /* 0x000fcc000bf06270 */
[----:B------:R-:W-:-:S13]  /*14df0*/  PLOP3.LUT P6, PT, PT, PT, UP0, 0x40, 0x0 ;  /* 0x000000000000781c */ /* 0x000fda0003fce808 */
[----:B------:R-:W-:Y:S05]  /*14e00*/  @!P6 BRA `(.L_x_2267) ;  /* 0x0000000400d4e947 */ /* 0x000fea0003800000 */
[----:B------:R-:W0:Y:S01]  /*14e10*/  S2R R0, SR_TID.X ;  /* 0x0000000000007919 */ /* 0x000e220000002100 */
[----:B------:R-:W-:Y:S01]  /*14e20*/  BSSY B0, `(.L_x_2268) ;  /* 0x0000009000007945 */ /* 0x000fe20003800000 */
[----:B0-----:R-:W-:-:S05]  /*14e30*/  LOP3.LUT R0, R0, 0x1f, RZ, 0xc0, !PT ;  /* 0x0000001f00007812 */ /* 0x001fca00078ec0ff */
[----:B------:R-:W-:Y:S02]  /*14e40*/  VIADD R6, R0, UR42 ;  /* 0x0000002a00067c36 */ /* 0x000fe40008000000 */
[----:B------:R-:W-:-:S03]  /*14e50*/  IMAD.MOV.U32 R0, RZ, RZ, RZ ;  /* 0x000000ffff007224 */ /* 0x000fc600078e00ff */
[----:B------:R-:W-:-:S13]  /*14e60*/  ISETP.GE.OR P6, PT, R6, UR4, !P0 ;  /* 0x0000000406007c0c */ /* 0x000fda000c7c6670 */
[----:B------:R-:W-:Y:S05]  /*14e70*/  @P6 BRA `(.L_x_2269) ;  /* 0x00000000000c6947 */ /* 0x000fea0003800000 */
[----:B------:R-:W0:Y:S02]  /*14e80*/  LDC.64 R2, c[0x0][0xc80] ;  /* 0x00032000ff027b82 */ /* 0x000e240000000a00 */
[----:B0-----:R-:W-:-:S05]  /*14e90*/  IMAD.WIDE R2, R6, 0x4, R2 ;  /* 0x0000000406027825 */ /* 0x001fca00078e0202 */
[----:B------:R0:W5:Y:S02]  /*14ea0*/  LDG.E R0, desc[UR50][R2.64] ;  /* 0x0000003202007981 */ /* 0x000164000c1e1900 */
.L_x_2269:
[----:B------:R-:W-:Y:S05]  /*14eb0*/  BSYNC B0 ;  /* 0x0000000000007941 */ /* 0x000fea0003800000 */
.L_x_2268:
        /* <DEDUP_REMOVED lines=21> */
.L_x_2266:
        /* <DEDUP_REMOVED lines=12> */
[----:B------:R-:W-:Y:S01]  /*150d0*/  ISETP.NE.AND P0, PT, RZ, UR7, PT ;  /* 0x00000007ff007c0c */ /* 0x000fe2000bf05270 */
[----:B------:R-:W-:-:S03]  /*150e0*/  IMAD.MOV.U32 R8, RZ, RZ, RZ ;  /* 0x000000ffff087224 */ /* 0x000fc600078e00ff */
[----:B------:R-:W2:Y:S02]  /*150f0*/  SHFL.IDX PT, R0, R0, R4, 0x1f ;  /* 0x00001f0400007589 */ /* 0x000ea400000e0000 */
[----:B--2---:R-:W-:-:S05]  /*15100*/  IMAD R4, R0, R6, RZ ;  /* 0x0000000600047224 */ /* 0x004fca00078e02ff */
[----:B------:R-:W-:Y:S02]  /*15110*/  IABS R7, R4 ;  /* 0x0000000400077213 */ /* 0x000fe40000000000 */
[----:B------:R-:W-:Y:S05]  /*15120*/  @!P0 BRA `(.L_x_2271) ;  /* 0x00000000000c8947 */ /* 0x000fea0003800000 */
[----:B------:R-:W-:-:S06]  /*15130*/  UIADD3 UR4, UR6, -0x1, URZ ;  /* 0xffffffff06047890 */ /* 0x000fcc000fffe03f */
[----:B------:R-:W-:-:S06]  /*15140*/  IMAD.U32 R8, RZ, RZ, UR4 ;  /* 0x00000004ff087e24 */ /* 0x000fcc000f8e00ff */
[----:B------:R0:W1:Y:S02]  /*15150*/  SHFL.IDX PT, R8, R3, R8, 0x1f ;  /* 0x00001f0803087589 */ /* 0x00006400000e0000 */
.L_x_2271:
[----:B0-----:R-:W0:Y:S01]  /*15160*/  I2F.RP R3, R7 ;  /* 0x0000000700037306 */ /* 0x001e220000209400 */
[----:B-1----:R-:W-:-:S05]  /*15170*/  IMAD R10, R8, R9, R2 ;  /* 0x00000009080a7224 */ /* 0x002fca00078e0202 */
[----:B------:R1:W-:Y:S02]  /*15180*/  STL [R1+0x20], R10 ;  /* 0x0000200a01007387 */ /* 0x0003e40000100800 */
[----:B0-----:R-:W0:Y:S02]  /*15190*/  MUFU.RCP R3, R3 ;  /* 0x0000000300037308 */ /* 0x001e240000001000 */
[----:B0-----:R-:W-:-:S06]  /*151a0*/  VIADD R3, R3, 0xffffffe ;  /* 0x0ffffffe03037836 */ /* 0x001fcc0000000000 */
[----:B------:R-:W0:Y:S02]  /*151b0*/  F2I.FTZ.U32.TRUNC.NTZ R3, R3 ;  /* 0x0000000300037305 */ /* 0x000e24000021f000 */
[----:B0-----:R-:W-:-:S04]  /*151c0*/  IMAD.MOV R2, RZ, RZ, -R3 ;  /* 0x000000ffff027224 */ /* 0x001fc800078e0a03 */
[----:B------:R-:W-:Y:S02]  /*151d0*/  IMAD R8, R2, R7, RZ ;  /* 0x0000000702087224 */ /* 0x000fe400078e02ff */
[----:B------:R-:W-:-:S04]  /*151e0*/  IMAD.MOV.U32 R2, RZ, RZ, RZ ;  /* 0x000000ffff027224 */ /* 0x000fc800078e00ff */
[----:B------:R-:W-:Y:S01]  /*151f0*/  IMAD.HI.U32 R3, R3, R8, R2 ;  /* 0x0000000803037227 */ /* 0x000fe200078e0002 */
[----:B------:R-:W-:-:S03]  /*15200*/  IABS R8, R4 ;  /* 0x0000000400087213 */ /* 0x000fc60000000000 */
[----:B------:R-:W-:Y:S02]  /*15210*/  IMAD.IADD R2, R5, 0x1, -R10 ;  /* 0x0000000105027824 */ /* 0x000fe400078e0a0a */
[----:B------:R-:W-:-:S03]  /*15220*/  IMAD.MOV R8, RZ, RZ, -R8 ;  /* 0x000000ffff087224 */ /* 0x000fc600078e0a08 */
        /* <DEDUP_REMOVED lines=10> */
[----:B------:R-:W-:-:S04]  /*152d0*/  @P0 VIADD R3, R3, 0x1 ;  /* 0x0000000103030836 */ /* 0x000fc80000000000 */
[----:B------:R-:W-:-:S04]  /*152e0*/  IMAD.MOV.U32 R8, RZ, RZ, R3 ;  /* 0x000000ffff087224 */ /* 0x000fc800078e0003 */
[----:B------:R-:W-:Y:S01]  /*152f0*/  @!P2 IMAD.MOV R8, RZ, RZ, -R8 ;  /* 0x000000ffff08a224 */ /* 0x000fe200078e0a08 */
[----:B------:R-:W-:-:S05]  /*15300*/  @!P1 LOP3.LUT R8, RZ, R4, RZ, 0x33, !PT ;  /* 0x00000004ff089212 */ /* 0x000fca00078e33ff */
[----:B------:R-:W-:Y:S02]  /*15310*/  IMAD R5, R6, R8, RZ ;  /* 0x0000000806057224 */ /* 0x000fe400078e02ff */
[----:B------:R-:W-:Y:S02]  /*15320*/  IMAD.MOV R8, RZ, RZ, -R8 ;  /* 0x000000ffff087224 */ /* 0x000fe400078e0a08 */
[----:B------:R-:W-:Y:S02]  /*15330*/  IMAD.MOV R3, RZ, RZ, -R5 ;  /* 0x000000ffff037224 */ /* 0x000fe400078e0a05 */
[----:B------:R-:W-:-:S03]  /*15340*/  IMAD R8, R4, R8, R2 ;  /* 0x0000000804087224 */ /* 0x000fc600078e0202 */
[----:B------:R-:W-:Y:S01]  /*15350*/  VIADDMNMX R6, R3, R9, R6, PT ;  /* 0x0000000903067246 */ /* 0x000fe20003800106 */
[----:B------:R-:W-:-:S03]  /*15360*/  IMAD.IADD R5, R8, 0x1, R5 ;  /* 0x0000000108057824 */ /* 0x000fc600078e0205 */
        /* <DEDUP_REMOVED lines=31> */
.L_x_2267:
[----:B------:R0:W-:Y:S01]  /*15560*/  STL [R1+0x20], R5 ;  /* 0x0000200501007387 */ /* 0x0001e20000100800 */
[----:B------:R-:W-:Y:S01]  /*15570*/  ULDC UR42, c[0x0][0xc3c] ;  /* 0x00030f00002a7ab9 */ /* 0x000fe20000000800 */
[----:B------:R-:W-:Y:S02]  /*15580*/  UMOV UR36, URZ ;  /* 0x0000003f00247c82 */ /* 0x000fe40008000000 */
[----:B------:R0:W-:Y:S03]  /*15590*/  STL [R1+0x24], RZ ;  /* 0x000024ff01007387 */ /* 0x0001e60000100800 */
.L_x_2272:
[----:B------:R-:W2:Y:S04]  /*155a0*/  LDL R3, [R1+0x20] ;  /* 0x0000200001037983 */ /* 0x000ea80000100800 */
[----:B------:R-:W3:Y:S01]  /*155b0*/  LDL R2, [R1+0x24] ;  /* 0x0000240001027983 */ /* 0x000ee20000100800 */
[----:B------:R-:W-:Y:S02]  /*155c0*/  IMAD.U32 R6, RZ, RZ, UR36 ;  /* 0x00000024ff067e24 */ /* 0x000fe4000f8e00ff */
[----:B------:R-:W-:Y:S01]  /*155d0*/  IMAD.U32 R7, RZ, RZ, UR42 ;  /* 0x0000002aff077e24 */ /* 0x000fe2000f8e00ff */
[----:B-1----:R-:W1:Y:S02]  /*155e0*/  S2R R0, SR_TID.X ;  /* 0x0000000000007919 */ /* 0x002e640000002100 */
[----:B-1----:R-:W-:Y:S01]  /*155f0*/  LOP3.LUT R0, R0, 0x1f, RZ, 0xc0, !PT ;  /* 0x0000001f00007812 */ /* 0x002fe200078ec0ff */
[----:B------:R-:W-:Y:S03]  /*15600*/  BAR.SYNC.DEFER_BLOCKING 0x4, 0x180 ;  /* 0x0106000000007b1d */ /* 0x000fe60000010000 */
[----:B------:R-:W-:-:S13]  /*15610*/  ISETP.NE.AND P0, PT, R0, RZ, PT ;  /* 0x000000ff0000720c */ /* 0x000fda0003f05270 */
[----:B------:R-:W1:Y:S01]  /*15620*/  @!P0 S2R R0, SR_CgaCtaId ;  /* 0x0000000000008919 */ /* 0x000e620000008800 */
[----:B--2---:R-:W-:Y:S02]  /*15630*/  IMAD.MOV.U32 R4, RZ, RZ, R3 ;  /* 0x000000ffff047224 */ /* 0x004fe400078e0003 */
[----:B---3--:R-:W-:Y:S01]  /*15640*/  IMAD.MOV.U32 R3, RZ, RZ, R2 ;  /* 0x000000ffff037224 */ /* 0x008fe200078e0002 */
[----:B------:R-:W-:-:S03]  /*15650*/  @!P0 MOV R2, 0x400 ;  /* 0x0000040000028802 */ /* 0x000fc60000000f00 */
[----:B0-----:R-:W-:Y:S01]  /*15660*/  IMAD.MOV.U32 R5, RZ, RZ, R3 ;  /* 0x000000ffff057224 */ /* 0x001fe200078e0003 */
[----:B-1----:R-:W-:-:S05]  /*15670*/  @!P0 LEA R17, R0, R2, 0x18 ;  /* 0x0000000200118211 */ /* 0x002fca00078ec0ff */
[----:B------:R1:W-:Y:S01]  /*15680*/  @!P0 STS.128 [R17+0x388d0], R4 ;  /* 0x0388d00411008388 */ /* 0x0003e20000000c00 */
[----:B------:R-:W-:Y:S06]  /*15690*/  BAR.ARV 0x5, 0x180 ;  /* 0x0146000000007b1d */ /* 0x000fec0000002000 */
.L_x_2265:
[----:B------:R-:W-:Y:S02]  /*156a0*/  ULDC UR4, c[0x0][0xc3c] ;  /* 0x00030f0000047ab9 */ /* 0x000fe40000000800 */
[----:B------:R-:W-:-:S06]  /*156b0*/  UISETP.GE.AND UP0, UPT, UR42, UR4, UPT ;  /* 0x000000042a00728c */ /* 0x000fcc000bf06270 */
[----:B------:R-:W-:-:S13]  /*156c0*/  PLOP3.LUT P0, PT, PT, PT, UP0, 0x80, 0x0 ;  /* 0x000000000000781c */ /* 0x000fda0003f0f008 */
[----:B------:R-:W-:Y:S05]  /*156d0*/  @!P0 BRA `(.L_x_2273) ;  /* 0xffffffac00848947 */ /* 0x000fea000383ffff */
.L_x_2202:
        /* <DEDUP_REMOVED lines=12> */
.L_x_2322:
[----:B------:R-:W-:Y:S05]  /*157a0*/  BSYNC B0 ;  /* 0x0000000000007941 */ /* 0x000fea0003800000 */
.L_x_2274:
[----:B------:R-:W-:-:S03]  /*157b0*/  UMOV UR4, 0xffffffff ;  /* 0xffffffff00047882 */ /* 0x000fc60000000000 */
[----:B------:R-:W-:Y:S05]  /*157c0*/  BRA.DIV UR4, `(.L_x_2276) ;  /* 0x0000001604387947 */ /* 0x000fea000b800000 */
[----:B------:R-:W1:Y:S02]  /*157d0*/  S2R R2, SR_TID.X ;  /* 0x0000000000027919 */ /* 0x000e640000002100 */
[----:B-1----:R-:W-:-:S04]  /*157e0*/  SHF.R.U32.HI R2, RZ, 0x5, R2 ;  /* 0x00000005ff027819 */ /* 0x002fc80000011602 */
[----:B------:R-:W-:-:S05]  /*157f0*/  LOP3.LUT R2, R2, 0x3, RZ, 0xc0, !PT ;  /* 0x0000000302027812 */ /* 0x000fca00078ec0ff */
[----:B------:R1:W2:Y:S02]  /*15800*/  SHFL.IDX PT, R14, R2, RZ, 0x1f ;  /* 0x00001fff020e7589 */ /* 0x0002a400000e0000 */
.L_x_2325:
[----:B--2---:R-:W-:Y:S01]  /*15810*/  ISETP.NE.AND P0, PT, R14, RZ, PT ;  /* 0x000000ff0e00720c */ /* 0x004fe20003f05270 */
[----:B------:R-:W-:-:S12]  /*15820*/  BSSY B0, `(.L_x_2277) ;  /* 0x000002e000007945 */ /* 0x000fd80003800000 */
[----:B------:R-:W-:Y:S05]  /*15830*/  @P0 BRA `(.L_x_2278) ;  /* 0x0000000000b00947 */ /* 0x000fea0003800000 */
[----:B------:R-:W-:-:S03]  /*15840*/  UMOV UR4, 0xffffffff ;  /* 0xffffffff00047882 */ /* 0x000fc60000000000 */
[----:B------:R-:W-:Y:S05]  /*15850*/  BRA.DIV UR4, `(.L_x_2279) ;  /* 0x0000001604487947 */ /* 0x000fea000b800000 */
[----:B------:R-:W-:-:S13]  /*15860*/  ELECT P6, URZ, PT ;  /* 0x00000000003f782f */ /* 0x000fda00038c0000 */
.L_x_2328:
[----:B------:R-:W-:Y:S05]  /*15870*/  @!P6 BRA `(.L_x_2278) ;  /* 0x0000000000a0e947 */ /* 0x000fea0003800000 */
[----:B------:R-:W-:-:S06]  /*15880*/  ULOP3.LUT UR4, UR38, 0x2, URZ, 0xfc, !UPT ;  /* 0x0000000226047892 */ /* 0x000fcc000f8efc3f */
[----:B-1----:R-:W-:-:S05]  /*15890*/  IMAD.U32 R2, RZ, RZ, UR4 ;  /* 0x00000004ff027e24 */ /* 0x002fca000f8e00ff */
[----:B------:R-:W-:-:S13]  /*158a0*/  ISETP.NE.AND P0, PT, R2, 0x3, PT ;  /* 0x000000030200780c */ /* 0x000fda0003f05270 */
[----:B------:R-:W-:Y:S05]  /*158b0*/  @!P0 BRA `(.L_x_2280) ;  /* 0x0000000000048947 */ /* 0x000fea0003800000 */
[----:B------:R-:W-:Y:S01]  /*158c0*/  BPT.TRAP 0x1 ;  /* 0x000000040000795c */ /* 0x000fe20000300000 */
.L_x_2280:
        /* <DEDUP_REMOVED lines=14> */
.L_x_2329:
[----:B------:R-:W1:Y:S02]  /*159b0*/  SYNCS.PHASECHK.TRANS64.TRYWAIT P1, [R7+URZ], R2 ;  /* 0x00000002070075a7 */ /* 0x000e64000802017f */
[----:B-1----:R-:W-:Y:S05]  /*159c0*/  @!P1 BRA `(.L_x_2282) ;  /* 0x0000001400209947 */ /* 0x002fea0003800000 */
.L_x_2330:
[----:B------:R-:W-:Y:S05]  /*159d0*/  @!P0 BRA `(.L_x_2283) ;  /* 0x0000000000048947 */ /* 0x000fea0003800000 */
[----:B------:R-:W-:Y:S01]  /*159e0*/  BPT.TRAP 0x1 ;  /* 0x000000040000795c */ /* 0x000fe20000300000 */
.L_x_2283:
[----:B------:R-:W2:Y:S02]  /*159f0*/  LDL.LU R4, [R1+0x4] ;  /* 0x0000040001047983 */ /* 0x000ea40000300800 */
[----:B--2---:R-:W-:-:S04]  /*15a00*/  IMAD R4, R4, 0x8, R0 ;  /* 0x0000000804047824 */ /* 0x004fc800078e0200 */
[----:B------:R-:W2:Y:S02]  /*15a10*/  SYNCS.PHASECHK.TRANS64.TRYWAIT P1, [R4+URZ+0x38860], R5 ;  /* 0x03886005040075a7 */ /* 0x000ea4000802017f */
[----:B--2---:R-:W-:Y:S05]  /*15a20*/  @!P1 BRA `(.L_x_2284) ;  /* 0x00000014001c9947 */ /* 0x004fea0003800000 */
.L_x_2331:
[----:B------:R-:W-:Y:S05]  /*15a30*/  @!P0 BRA `(.L_x_2285) ;  /* 0x0000000000048947 */ /* 0x000fea0003800000 */
[----:B------:R-:W-:Y:S01]  /*15a40*/  BPT.TRAP 0x1 ;  /* 0x000000040000795c */ /* 0x000fe20000300000 */
.L_x_2285:
[----:B------:R-:W-:-:S04]  /*15a50*/  IMAD R3, R3, 0x8, R0 ;  /* 0x0000000803037824 */ /* 0x000fc800078e0200 */
[----:B------:R-:W3:Y:S02]  /*15a60*/  SYNCS.PHASECHK.TRANS64.TRYWAIT P1, [R3+URZ+0x38860], R2 ;  /* 0x03886002030075a7 */ /* 0x000ee4000802017f */
[----:B---3--:R-:W-:Y:S05]  /*15a70*/  @!P1 BRA `(.L_x_2286) ;  /* 0x00000014001c9947 */ /* 0x008fea0003800000 */
.L_x_2332:
[----:B------:R-:W-:Y:S05]  /*15a80*/  @!P0 BRA `(.L_x_2287) ;  /* 0x0000000000048947 */ /* 0x000fea0003800000 */
[----:B------:R-:W-:Y:S01]  /*15a90*/  BPT.TRAP 0x1 ;  /* 0x000000040000795c */ /* 0x000fe20000300000 */
.L_x_2287:
[----:B------:R-:W4:Y:S02]  /*15aa0*/  SYNCS.PHASECHK.TRANS64.TRYWAIT P0, [R4+URZ+0x38880], R5 ;  /* 0x03888005040075a7 */ /* 0x000f24000800017f */
[----:B----4-:R-:W-:Y:S05]  /*15ab0*/  @!P0 BRA `(.L_x_2288) ;  /* 0x0000001400208947 */ /* 0x010fea0003800000 */
.L_x_2289:
[----:B------:R0:W0:Y:S02]  /*15ac0*/  SYNCS.PHASECHK.TRANS64.TRYWAIT P0, [R3+URZ+0x38880], R2 ;  /* 0x03888002030075a7 */ /* 0x000024000800017f */
[----:B0-----:R-:W-:Y:S05]  /*15ad0*/  @!P0 NANOSLEEP.SYNCS 0x989680 ;  /* 0x009896800000895d */ /* 0x001fea0003900000 */
[----:B------:R-:W0:Y:S02]  /*15ae0*/  @!P0 SYNCS.PHASECHK.TRANS64 P0, [R3+URZ+0x38880], R2 ;  /* 0x03888002030085a7 */ /* 0x000e24000800007f */
[----:B0-----:R-:W-:Y:S05]  /*15af0*/  @!P0 BRA `(.L_x_2289) ;  /* 0xfffffffc00f08947 */ /* 0x001fea000383ffff */
.L_x_2278:
[----:B------:R-:W-:Y:S05]  /*15b00*/  BSYNC B0 ;  /* 0x0000000000007941 */ /* 0x000fea0003800000 */
.L_x_2277:
[----:B------:R-:W-:Y:S05]  /*15b10*/  EXIT ;  /* 0x000000000000794d */ /* 0x000fea0003800000 */
.L_x_2141:
[----:B0-----:R-:W-:-:S04]  /*15b20*/  IMAD.U32 R3, RZ, RZ, UR41 ;  /* 0x00000029ff037e24 */ /* 0x001fc8000f8e00ff */
[----:B------:R0:W1:Y:S03]  /*15b30*/  SYNCS.PHASECHK.TRANS64.TRYWAIT P1, [R3+URZ+0x38800], R6 ;  /* 0x03880006030075a7 */ /* 0x000066000802017f */
[----:B-1----:R-:W-:Y:S05]  /*15b40*/  @!P1 NANOSLEEP.SYNCS 0x989680 ;  /* 0x009896800000995d */ /* 0x002fea0003900000 */
[----:B------:R-:W1:Y:S02]  /*15b50*/  @!P1 SYNCS.PHASECHK.TRANS64 P1, [R3+URZ+0x38800], R6 ;  /* 0x03880006030095a7 */ /* 0x000e64000802007f */
[----:B-1----:R-:W-:Y:S05]  /*15b60*/  @!P1 BRA `(.L_x_2141) ;  /* 0xfffffffc00ec9947 */ /* 0x002fea000383ffff */
[----:B------:R-:W-:Y:S05]  /*15b70*/  BRA `(.L_x_2290) ;  /* 0xfffffec000907947 */ /* 0x000fea000383ffff */
.L_x_2145:
[----:B-1----:R1:W2:Y:S02]  /*15b80*/  SYNCS.PHASECHK.TRANS64.TRYWAIT P2, [R2+URZ+0x38830], R3 ;  /* 0x03883003020075a7 */ /* 0x0022a4000804017f */
[----:B--2---:R-:W-:Y:S05]  /*15b90*/  @!P2 NANOSLEEP.SYNCS 0x989680 ;  /* 0x009896800000a95d */ /* 0x004fea0003900000 */
[----:B------:R-:W2:Y:S02]  /*15ba0*/  @!P2 SYNCS.PHASECHK.TRANS64 P2, [R2+URZ+0x38830], R3 ;  /* 0x038830030200a5a7 */ /* 0x000ea4000804007f */
[----:B--2---:R-:W-:Y:S05]  /*15bb0*/  @!P2 BRA `(.L_x_2145) ;  /* 0xfffffffc00f0a947 */ /* 0x004fea000383ffff */
[----:B------:R-:W-:Y:S05]  /*15bc0*/  BRA `(.L_x_2144) ;  /* 0xfffffec000b47947 */ /* 0x000fea000383ffff */
.L_x_2150:
[----:B-1----:R-:W-:-:S04]  /*15bd0*/  IMAD.U32 R7, RZ, RZ, UR6 ;  /* 0x00000006ff077e24 */ /* 0x002fc8000f8e00ff */
[----:B------:R1:W2:Y:S03]  /*15be0*/  SYNCS.PHASECHK.TRANS64.TRYWAIT P3, [R7+URZ+0x38830], R6 ;  /* 0x03883006070075a7 */ /* 0x0002a6000806017f */
[----:B--2---:R-:W-:Y:S05]  /*15bf0*/  @!P3 NANOSLEEP.SYNCS 0x989680 ;  /* 0x009896800000b95d */ /* 0x004fea0003900000 */
[----:B------:R-:W2:Y:S02]  /*15c00*/  @!P3 SYNCS.PHASECHK.TRANS64 P3, [R7+URZ+0x38830], R6 ;  /* 0x038830060700b5a7 */ /* 0x000ea4000806007f */
[----:B--2---:R-:W-:Y:S05]  /*15c10*/  @!P3 BRA `(.L_x_2150) ;  /* 0xfffffffc00ecb947 */ /* 0x004fea000383ffff */
[----:B------:R-:W-:Y:S05]  /*15c20*/  BRA `(.L_x_2147) ;  /* 0xfffffef000487947 */ /* 0x000fea000383ffff */
.L_x_2154:
[----:B-1----:R-:W-:-:S04]  /*15c30*/  IMAD.U32 R7, RZ, RZ, UR6 ;  /* 0x00000006ff077e24 */ /* 0x002fc8000f8e00ff */
[----:B------:R1:W2:Y:S03]  /*15c40*/  SYNCS.PHASECHK.TRANS64.TRYWAIT P3, [R7+URZ+0x38850], R6 ;  /* 0x03885006070075a7 */ /* 0x0002a6000806017f */
[----:B--2---:R-:W-:Y:S05]  /*15c50*/  @!P3 NANOSLEEP.SYNCS 0x989680 ;  /* 0x009896800000b95d */ /* 0x004fea0003900000 */
[----:B------:R-:W2:Y:S02]  /*15c60*/  @!P3 SYNCS.PHASECHK.TRANS64 P3, [R7+URZ+0x38850], R6 ;  /* 0x038850060700b5a7 */ /* 0x000ea4000806007f */
[----:B--2---:R-:W-:Y:S05]  /*15c70*/  @!P3 BRA `(.L_x_2154) ;  /* 0xfffffffc00ecb947 */ /* 0x004fea000383ffff */
[----:B------:R-:W-:Y:S05]  /*15c80*/  BRA `(.L_x_2151) ;  /* 0xfffffef4001c7947 */ /* 0x000fea000383ffff */
.L_x_2161:
[----:B-1----:R-:W-:-:S04]  /*15c90*/  IMAD.U32 R7, RZ, RZ, UR6 ;  /* 0x00000006ff077e24 */ /* 0x002fc8000f8e00ff */
[----:B------:R1:W2:Y:S03]  /*15ca0*/  SYNCS.PHASECHK.TRANS64.TRYWAIT P2, [R7+URZ+0x38830], R6 ;  /* 0x03883006070075a7 */ /* 0x0002a6000804017f */
[----:B--2---:R-:W-:Y:S05]  /*15cb0*/  @!P2 NANOSLEEP.SYNCS 0x989680 ;  /* 0x009896800000a95d */ /* 0x004fea0003900000 */
[----:B------:R-:W2:Y:S02]  /*15cc0*/  @!P2 SYNCS.PHASECHK.TRANS64 P2, [R7+URZ+0x38830], R6 ;  /* 0x038830060700a5a7 */ /* 0x000ea4000804007f */
[----:B--2---:R-:W-:Y:S05]  /*15cd0*/  @!P2 BRA `(.L_x_2161) ;  /* 0xfffffffc00eca947 */ /* 0x004fea000383ffff */
[----:B------:R-:W-:Y:S05]  /*15ce0*/  BRA `(.L_x_2158) ;  /* 0xffffff2400507947 */ /* 0x000fea000383ffff */
.L_x_2165:
[----:B-1----:R-:W-:-:S04]  /*15cf0*/  IMAD.U32 R7, RZ, RZ, UR6 ;  /* 0x00000006ff077e24 */ /* 0x002fc8000f8e00ff */
[----:B------:R1:W2:Y:S03]  /*15d00*/  SYNCS.PHASECHK.TRANS64.TRYWAIT P2, [R7+URZ+0x38850], R6 ;  /* 0x03885006070075a7 */ /* 0x0002a6000804017f */
[----:B--2---:R-:W-:Y:S05]  /*15d10*/  @!P2 NANOSLEEP.SYNCS 0x989680 ;  /* 0x009896800000a95d */ /* 0x004fea0003900000 */
[----:B------:R-:W2:Y:S02]  /*15d20*/  @!P2 SYNCS.PHASECHK.TRANS64 P2, [R7+URZ+0x38850], R6 ;  /* 0x038850060700a5a7 */ /* 0x000ea4000804007f */
[----:B--2---:R-:W-:Y:S05]  /*15d30*/  @!P2 BRA `(.L_x_2165) ;  /* 0xfffffffc00eca947 */ /* 0x004fea000383ffff */
[----:B------:R-:W-:Y:S05]  /*15d40*/  BRA `(.L_x_2162) ;  /* 0xffffff2800187947 */ /* 0x000fea000383ffff */
.L_x_2171:
[----:B-1----:R-:W-:-:S04]  /*15d50*/  IMAD.U32 R5, RZ, RZ, UR16 ;  /* 0x00000010ff057e24 */ /* 0x002fc8000f8e00ff */
[----:B------:R1:W2:Y:S03]  /*15d60*/  SYNCS.PHASECHK.TRANS64.TRYWAIT P1, [R5+URZ+0x38850], R0 ;  /* 0x03885000050075a7 */ /* 0x0002a6000802017f */
[----:B--2---:R-:W-:Y:S05]  /*15d70*/  @!P1 NANOSLEEP.SYNCS 0x989680 ;  /* 0x009896800000995d */ /* 0x004fea0003900000 */
[----:B------:R-:W2:Y:S02]  /*15d80*/  @!P1 SYNCS.PHASECHK.TRANS64 P1, [R5+URZ+0x38850], R0 ;  /* 0x03885000050095a7 */ /* 0x000ea4000802007f */
[----:B--2---:R-:W-:Y:S05]  /*15d90*/  @!P1 BRA `(.L_x_2171) ;  /* 0xfffffffc00ec9947 */ /* 0x004fea000383ffff */
[----:B------:R-:W-:Y:S05]  /*15da0*/  BRA `(.L_x_2170) ;  /* 0xffffff4c00bc7947 */ /* 0x000fea000383ffff */
.L_x_2217:
[----:B------:R-:W-:Y:S02]  /*15db0*/  IMAD.MOV.U32 R13, RZ, RZ, R0 ;  /* 0x000000ffff0d7224 */ /* 0x000fe400078e0000 */
[----:B------:R-:W-:Y:S02]  /*15dc0*/  IMAD.MOV.U32 R12, RZ, RZ, RZ ;  /* 0x000000ffff0c7224 */ /* 0x000fe400078e00ff */
[----:B------:R-:W-:Y:S02]  /*15dd0*/  IMAD.MOV.U32 R11, RZ, RZ, 0x1f ;  /* 0x0000001fff0b7424 */ /* 0x000fe400078e00ff */
[----:B------:R-:W-:-:S07]  /*15de0*/  IMAD.MOV.U32 R15, RZ, RZ, -0x1 ;  /* 0xffffffffff0f7424 */ /* 0x000fce00078e00ff */
[----:B-1----:R-:W-:Y:S05]  /*15df0*/  WARPSYNC.COLLECTIVE R15, `(.L_x_2291) ;  /* 0x000000000f087348 */ /* 0x002fea0003c00000 */
[----:B------:R0:W2:Y:S02]  /*15e00*/  SHFL.IDX P6, R14, R13, R12, R11 ;  /* 0x0000000c0d0e7389 */ /* 0x0000a400000c000b */
[----:B012---:R-:W-:Y:S01]  /*15e10*/  ENDCOLLECTIVE ;  /* 0x000000000000791b */ /* 0x007fe20003800000 */
.L_x_2291:
[----:B------:R-:W-:Y:S05]  /*15e20*/  BRA `(.L_x_2292) ;  /* 0xffffffb400587947 */ /* 0x000fea000383ffff */
.L_x_2219:
[----:B------:R-:W-:Y:S01]  /*15e30*/  BSSY B0, `(.L_x_2293) ;  /* 0x0000006000007945 */ /* 0x000fe20003800000 */
[----:B------:R-:W-:-:S07]  /*15e40*/  IMAD.MOV.U32 R15, RZ, RZ, -0x1 ;  /* 0xffffffffff0f7424 */ /* 0x000fce00078e00ff */
[----:B-1----:R-:W-:Y:S05]  /*15e50*/  WARPSYNC.COLLECTIVE R15, `(.L_x_2294) ;  /* 0x000000000f0c7348 */ /* 0x002fea0003c00000 */
[----:B------:R-:W-:Y:S02]  /*15e60*/  ELECT P6, UR62, PT ;  /* 0x00000000003e782f */ /* 0x000fe400038c0000 */
[----:B------:R-:W-:Y:S01]  /*15e70*/  MOV R14, UR62 ;  /* 0x0000003e000e7c02 */ /* 0x000fe20008000f00 */
[----:B-1----:R-:W-:Y:S10]  /*15e80*/  ENDCOLLECTIVE ;  /* 0x000000000000791b */ /* 0x002ff40003800000 */
.L_x_2294:
[----:B------:R-:W-:Y:S05]  /*15e90*/  BSYNC B0 ;  /* 0x0000000000007941 */ /* 0x000fea0003800000 */
.L_x_2293:
[----:B------:R-:W-:Y:S05]  /*15ea0*/  BRA `(.L_x_2295) ;  /* 0xffffffb4005c7947 */ /* 0x000fea000383ffff */
.L_x_2221:
[----:B0-----:R0:W1:Y:S02]  /*15eb0*/  SYNCS.PHASECHK.TRANS64.TRYWAIT P0, [R2+URZ+0x38880], R4 ;  /* 0x03888004020075a7 */ /* 0x001064000800017f */
[----:B-1----:R-:W-:Y:S05]  /*15ec0*/  @!P0 NANOSLEEP.SYNCS 0x989680 ;  /* 0x009896800000895d */ /* 0x002fea0003900000 */
[----:B------:R-:W1:Y:S02]  /*15ed0*/  @!P0 SYNCS.PHASECHK.TRANS64 P0, [R2+URZ+0x38880], R4 ;  /* 0x03888004020085a7 */ /* 0x000e64000800007f */
[----:B-1----:R-:W-:Y:S05]  /*15ee0*/  @!P0 BRA `(.L_x_2221) ;  /* 0xfffffffc00f08947 */ /* 0x002fea000383ffff */
[----:B------:R-:W-:Y:S05]  /*15ef0*/  BRA `(.L_x_2296) ;  /* 0xffffffb400c07947 */ /* 0x000fea000383ffff */
.L_x_2223:
[----:B-1----:R1:W2:Y:S02]  /*15f00*/  SYNCS.PHASECHK.TRANS64.TRYWAIT P0, [R2+URZ+0x38840], R4 ;  /* 0x03884004020075a7 */ /* 0x0022a4000800017f */
[----:B--2---:R-:W-:Y:S05]  /*15f10*/  @!P0 NANOSLEEP.SYNCS 0x989680 ;  /* 0x009896800000895d */ /* 0x004fea0003900000 */
[----:B------:R-:W2:Y:S02]  /*15f20*/  @!P0 SYNCS.PHASECHK.TRANS64 P0, [R2+URZ+0x38840], R4 ;  /* 0x03884004020085a7 */ /* 0x000ea4000800007f */
[----:B--2---:R-:W-:Y:S05]  /*15f30*/  @!P0 BRA `(.L_x_2223) ;  /* 0xfffffffc00f08947 */ /* 0x004fea000383ffff */
[----:B------:R-:W-:Y:S05]  /*15f40*/  BRA `(.L_x_2297) ;  /* 0xffffffb800307947 */ /* 0x000fea000383ffff */
.L_x_2227:
[----:B------:R-:W2:Y:S01]  /*15f50*/  LDL.LU R11, [R1+0x28] ;  /* 0x00002800010b7983 */ /* 0x000ea20000300800 */
[----:B------:R-:W-:Y:S01]  /*15f60*/  IMAD.MOV.U32 R13, RZ, RZ, R0 ;  /* 0x000000ffff0d7224 */ /* 0x000fe200078e0000 */
[----:B------:R-:W-:Y:S01]  /*15f70*/  LOP3.LUT R7, R7, 0x7f, RZ, 0xc0, !PT ;  /* 0x0000007f07077812 */ /* 0x000fe200078ec0ff */
[----:B------:R-:W-:Y:S02]  /*15f80*/  IMAD.MOV.U32 R12, RZ, RZ, RZ ;  /* 0x000000ffff0c7224 */ /* 0x000fe400078e00ff */
[----:B------:R-:W-:Y:S01]  /*15f90*/  IMAD.MOV.U32 R15, RZ, RZ, -0x1 ;  /* 0xffffffffff0f7424 */ /* 0x000fe200078e00ff */
[----:B------:R-:W-:-:S05]  /*15fa0*/  SHF.R.U32.HI R4, RZ, 0x3, R7 ;  /* 0x00000003ff047819 */ /* 0x000fca0000011607 */
[----:B------:R-:W-:-:S04]  /*15fb0*/  IMAD R4, R8, 0x80, R4 ;  /* 0x0000008008047824 */ /* 0x000fc800078e0204 */
[----:B------:R-:W-:Y:S02]  /*15fc0*/  VIADD R5, R4, 0x10 ;  /* 0x0000001004057836 */ /* 0x000fe40000000000 */
[----:B--2---:R-:W-:Y:S02]  /*15fd0*/  IMAD R3, R11, R6, RZ ;  /* 0x000000060b037224 */ /* 0x004fe400078e02ff */
[----:B------:R-:W-:-:S03]  /*15fe0*/  IMAD.MOV.U32 R11, RZ, RZ, 0x181f ;  /* 0x0000181fff0b7424 */ /* 0x000fc600078e00ff */
[----:B------:R-:W-:-:S13]  /*15ff0*/  ISETP.GE.AND P2, PT, R4, R3, PT ;  /* 0x000000030400720c */ /* 0x000fda0003f46270 */
[----:B-----5:R-:W-:Y:S05]  /*16000*/  WARPSYNC.COLLECTIVE R15, `(.L_x_2298) ;  /* 0x000000000f087348 */ /* 0x020fea0003c00000 */
[----:B------:R0:W1:Y:S02]  /*16010*/  SHFL.IDX P6, R14, R13, R12, R11 ;  /* 0x0000000c0d0e7389 */ /* 0x00006400000c000b */
[----:B01---5:R-:W-:Y:S01]  /*16020*/  ENDCOLLECTIVE ;  /* 0x000000000000791b */ /* 0x023fe20003800000 */
.L_x_2298:
[----:B------:R-:W-:Y:S02]  /*16030*/  IMAD.MOV.U32 R13, RZ, RZ, R2 ;  /* 0x000000ffff0d7224 */ /* 0x000fe400078e0002 */
[----:B------:R-:W-:-:S07]  /*16040*/  IMAD.MOV.U32 R6, RZ, RZ, R14 ;  /* 0x000000ffff067224 */ /* 0x000fce00078e000e */
[----:B------:R-:W-:Y:S05]  /*16050*/  WARPSYNC.COLLECTIVE R15, `(.L_x_2299) ;  /* 0x000000000f087348 */ /* 0x000fea0003c00000 */
[----:B------:R0:W1:Y:S02]  /*16060*/  SHFL.IDX P6, R14, R13, R12, R11 ;  /* 0x0000000c0d0e7389 */ /* 0x00006400000c000b */
[----:B01----:R-:W-:Y:S01]  /*16070*/  ENDCOLLECTIVE ;  /* 0x000000000000791b */ /* 0x003fe20003800000 */
.L_x_2299:
[----:B------:R-:W-:Y:S02]  /*16080*/  IMAD.MOV.U32 R13, RZ, RZ, R0 ;  /* 0x000000ffff0d7224 */ /* 0x000fe400078e0000 */
[----:B------:R-:W-:Y:S02]  /*16090*/  IMAD.MOV.U32 R12, RZ, RZ, 0x1 ;  /* 0x00000001ff0c7424 */ /* 0x000fe400078e00ff */
[----:B------:R-:W-:-:S07]  /*160a0*/  IMAD.MOV.U32 R7, RZ, RZ, R14 ;  /* 0x000000ffff077224 */ /* 0x000fce00078e000e */
[----:B------:R-:W-:Y:S05]  /*160b0*/  WARPSYNC.COLLECTIVE R15, `(.L_x_2300) ;  /* 0x000000000f087348 */ /* 0x000fea0003c00000 */
[----:B------:R0:W1:Y:S02]  /*160c0*/  SHFL.IDX P6, R14, R13, R12, R11 ;  /* 0x0000000c0d0e7389 */ /* 0x00006400000c000b */
[----:B01----:R-:W-:Y:S01]  /*160d0*/  ENDCOLLECTIVE ;  /* 0x000000000000791b */ /* 0x003fe20003800000 */
.L_x_2300:
        /* <DEDUP_REMOVED lines=10> */
.L_x_2301:
        /* <DEDUP_REMOVED lines=12> */
.L_x_2302:
[----:B------:R-:W-:Y:S01]  /*16240*/  @!P2 IADD3 R7, P3, R10, R5, RZ ;  /* 0x000000050a07a210 */ /* 0x000fe20007f7e0ff */
[----:B------:R-:W-:-:S04]  /*16250*/  VIADD R5, R4, 0x20 ;  /* 0x0000002004057836 */ /* 0x000fc80000000000 */
[----:B------:R-:W-:Y:S02]  /*16260*/  @!P2 IMAD.X R6, RZ, RZ, R8, P3 ;  /* 0x000000ffff06a224 */ /* 0x000fe400018e0608 */
[----:B------:R-:W-:-:S03]  /*16270*/  VIADD R8, R4, 0x60 ;  /* 0x0000006004087836 */ /* 0x000fc60000000000 */
        /* <DEDUP_REMOVED lines=14> */
.L_x_2303:
[----:B------:R-:W-:Y:S02]  /*16360*/  IMAD.MOV.U32 R13, RZ, RZ, R0 ;  /* 0x000000ffff0d7224 */ /* 0x000fe400078e0000 */
[----:B------:R-:W-:Y:S02]  /*16370*/  IMAD.MOV.U32 R12, RZ, RZ, 0x3 ;  /* 0x00000003ff0c7424 */ /* 0x000fe400078e00ff */
[----:B------:R-:W-:-:S07]  /*16380*/  IMAD.MOV.U32 R5, RZ, RZ, R14 ;  /* 0x000000ffff057224 */ /* 0x000fce00078e000e */
[----:B------:R-:W-:Y:S05]  /*16390*/  WARPSYNC.COLLECTIVE R15, `(.L_x_2304) ;  /* 0x000000000f087348 */ /* 0x000fea0003c00000 */
[----:B------:R0:W1:Y:S02]  /*163a0*/  SHFL.IDX P6, R14, R13, R12, R11 ;  /* 0x0000000c0d0e7389 */ /* 0x00006400000c000b */
[----:B01----:R-:W-:Y:S01]  /*163b0*/  ENDCOLLECTIVE ;  /* 0x000000000000791b */ /* 0x003fe20003800000 */
.L_x_2304:
[----:B------:R-:W-:-:S05]  /*163c0*/  @!P2 IADD3 R5, P3, R10, R5, RZ ;  /* 0x000000050a05a210 */ /* 0x000fca0007f7e0ff */
[----:B------:R-:W-:-:S04]  /*163d0*/  @!P2 IMAD.X R6, RZ, RZ, R6, P3 ;  /* 0x000000ffff06a224 */ /* 0x000fc800018e0606 */
[----:B------:R-:W-:Y:S02]  /*163e0*/  @!P2 IMAD.MOV.U32 R7, RZ, RZ, R6 ;  /* 0x000000ffff07a224 */ /* 0x000fe400078e0006 */
        /* <DEDUP_REMOVED lines=13> */
.L_x_2305:
[----:B------:R-:W-:Y:S02]  /*164c0*/  IMAD.MOV.U32 R13, RZ, RZ, R0 ;  /* 0x000000ffff0d7224 */ /* 0x000fe400078e0000 */
[----:B------:R-:W-:Y:S02]  /*164d0*/  IMAD.MOV.U32 R12, RZ, RZ, 0x4 ;  /* 0x00000004ff0c7424 */ /* 0x000fe400078e00ff */
[----:B------:R-:W-:-:S07]  /*164e0*/  IMAD.MOV.U32 R5, RZ, RZ, R14 ;  /* 0x000000ffff057224 */ /* 0x000fce00078e000e */
[----:B------:R-:W-:Y:S05]  /*164f0*/  WARPSYNC.COLLECTIVE R15, `(.L_x_2306) ;  /* 0x000000000f087348 */ /* 0x000fea0003c00000 */
[----:B------:R0:W1:Y:S02]  /*16500*/  SHFL.IDX P6, R14, R13, R12, R11 ;  /* 0x0000000c0d0e7389 */ /* 0x00006400000c000b */
[----:B01----:R-:W-:Y:S01]  /*16510*/  ENDCOLLECTIVE ;  /* 0x000000000000791b */ /* 0x003fe20003800000 */
.L_x_2306:
        /* <DEDUP_REMOVED lines=16> */
.L_x_2307:
[----:B------:R-:W-:Y:S02]  /*16620*/  IMAD.MOV.U32 R13, RZ, RZ, R0 ;  /* 0x000000ffff0d7224 */ /* 0x000fe400078e0000 */
[----:B------:R-:W-:Y:S02]  /*16630*/  IMAD.MOV.U32 R12, RZ, RZ, 0x5 ;  /* 0x00000005ff0c7424 */ /* 0x000fe400078e00ff */
[----:B------:R-:W-:-:S07]  /*16640*/  IMAD.MOV.U32 R5, RZ, RZ, R14 ;  /* 0x000000ffff057224 */ /* 0x000fce00078e000e */
[----:B------:R-:W-:Y:S05]  /*16650*/  WARPSYNC.COLLECTIVE R15, `(.L_x_2308) ;  /* 0x000000000f087348 */ /* 0x000fea0003c00000 */
[----:B------:R0:W1:Y:S02]  /*16660*/  SHFL.IDX P6, R14, R13, R12, R11 ;  /* 0x0000000c0d0e7389 */ /* 0x00006400000c000b */
[----:B01----:R-:W-:Y:S01]  /*16670*/  ENDCOLLECTIVE ;  /* 0x000000000000791b */ /* 0x003fe20003800000 */
.L_x_2308:
        /* <DEDUP_REMOVED lines=16> */
.L_x_2309:
[----:B------:R-:W-:Y:S02]  /*16780*/  IMAD.MOV.U32 R13, RZ, RZ, R0 ;  /* 0x000000ffff0d7224 */ /* 0x000fe400078e0000 */
[----:B------:R-:W-:Y:S02]  /*16790*/  IMAD.MOV.U32 R12, RZ, RZ, 0x6 ;  /* 0x00000006ff0c7424 */ /* 0x000fe400078e00ff */
[----:B------:R-:W-:-:S07]  /*167a0*/  IMAD.MOV.U32 R5, RZ, RZ, R14 ;  /* 0x000000ffff057224 */ /* 0x000fce00078e000e */
[----:B------:R-:W-:Y:S05]  /*167b0*/  WARPSYNC.COLLECTIVE R15, `(.L_x_2310) ;  /* 0x000000000f087348 */ /* 0x000fea0003c00000 */
[----:B------:R0:W1:Y:S02]  /*167c0*/  SHFL.IDX P6, R14, R13, R12, R11 ;  /* 0x0000000c0d0e7389 */ /* 0x00006400000c000b */
[----:B01----:R-:W-:Y:S01]  /*167d0*/  ENDCOLLECTIVE ;  /* 0x000000000000791b */ /* 0x003fe20003800000 */
.L_x_2310:
[----:B------:R-:W-:-:S05]  /*167e0*/  @!P2 IADD3 R5, P3, R10, R5, RZ ;  /* 0x000000050a05a210 */ /* 0x000fca0007f7e0ff */
[----:B------:R-:W-:-:S04]  /*167f0*/  @!P2 IMAD.X R6, RZ, RZ, R6, P3 ;  /* 0x000000ffff06a224 */ /* 0x000fc800018e0606 */
[----:B------:R-:W-:Y:S02]  /*16800*/  @!P2 IMAD.MOV.U32 R7, RZ, RZ, R6 ;  /* 0x000000ffff07a224 */ /* 0x000fe400078e0006 */
[----:B------:R-:W-:Y:S02]  /*16810*/  @!P2 IMAD.MOV.U32 R6, RZ, RZ, R5 ;  /* 0x000000ffff06a224 */ /* 0x000fe400078e0005 */
[----:B------:R-:W-:-:S03]  /*16820*/  IMAD.MOV.U32 R13, RZ, RZ, R2 ;  /* 0x000000ffff0d7224 */ /* 0x000fc600078e0002 */
        /* <DEDUP_REMOVED lines=10> */
.L_x_2311:
[----:B------:R-:W-:Y:S02]  /*168d0*/  IMAD.MOV.U32 R13, RZ, RZ, R0 ;  /* 0x000000ffff0d7224 */ /* 0x000fe400078e0000 */
[----:B------:R-:W-:Y:S02]  /*168e0*/  IMAD.MOV.U32 R12, RZ, RZ, 0x7 ;  /* 0x00000007ff0c7424 */ /* 0x000fe400078e00ff */
[----:B------:R-:W-:-:S07]  /*168f0*/  IMAD.MOV.U32 R5, RZ, RZ, R14 ;  /* 0x000000ffff057224 */ /* 0x000fce00078e000e */
[----:B------:R-:W-:Y:S05]  /*16900*/  WARPSYNC.COLLECTIVE R15, `(.L_x_2312) ;  /* 0x000000000f087348 */ /* 0x000fea0003c00000 */
[----:B------:R0:W1:Y:S02]  /*16910*/  SHFL.IDX P6, R14, R13, R12, R11 ;  /* 0x0000000c0d0e7389 */ /* 0x00006400000c000b */
[----:B01----:R-:W-:Y:S01]  /*16920*/  ENDCOLLECTIVE ;  /* 0x000000000000791b */ /* 0x003fe20003800000 */
.L_x_2312:
[----:B------:R-:W-:-:S05]  /*16930*/  @!P2 IADD3 R5, P3, R10, R5, RZ ;  /* 0x000000050a05a210 */ /* 0x000fca0007f7e0ff */
[----:B------:R-:W-:-:S04]  /*16940*/  @!P2 IMAD.X R6, RZ, RZ, R6, P3 ;  /* 0x000000ffff06a224 */ /* 0x000fc800018e0606 */
[----:B------:R-:W-:Y:S02]  /*16950*/  @!P2 IMAD.MOV.U32 R7, RZ, RZ, R6 ;  /* 0x000000ffff07a224 */ /* 0x000fe400078e0006 */
        /* <DEDUP_REMOVED lines=11> */
.L_x_2313:
[----:B------:R-:W-:Y:S01]  /*16a10*/  IMAD.MOV.U32 R2, RZ, RZ, R14 ;  /* 0x000000ffff027224 */ /* 0x000fe200078e000e */
[----:B------:R-:W-:Y:S06]  /*16a20*/  BRA `(.L_x_2314) ;  /* 0xffffffb800a47947 */ /* 0x000fec000383ffff */
.L_x_2232:
[----:B0-----:R0:W2:Y:S02]  /*16a30*/  SYNCS.PHASECHK.TRANS64.TRYWAIT P0, [R17+URZ+0x38820], R0 ;  /* 0x03882000110075a7 */ /* 0x0010a4000800017f */
[----:B--2---:R-:W-:Y:S05]  /*16a40*/  @!P0 NANOSLEEP.SYNCS 0x989680 ;  /* 0x009896800000895d */ /* 0x004fea0003900000 */
[----:B------:R-:W2:Y:S02]  /*16a50*/  @!P0 SYNCS.PHASECHK.TRANS64 P0, [R17+URZ+0x38820], R0 ;  /* 0x03882000110085a7 */ /* 0x000ea4000800007f */
[----:B--2---:R-:W-:Y:S05]  /*16a60*/  @!P0 BRA `(.L_x_2232) ;  /* 0xfffffffc00f08947 */ /* 0x004fea000383ffff */
[----:B------:R-:W-:Y:S05]  /*16a70*/  BRA `(.L_x_2315) ;  /* 0xffffffbc00107947 */ /* 0x000fea000383ffff */
.L_x_2238:
[----:B--2---:R2:W3:Y:S02]  /*16a80*/  SYNCS.PHASECHK.TRANS64.TRYWAIT P0, [R6+URZ+0x38880], R5 ;  /* 0x03888005060075a7 */ /* 0x0044e4000800017f */
[----:B---3--:R-:W-:Y:S05]  /*16a90*/  @!P0 NANOSLEEP.SYNCS 0x989680 ;  /* 0x009896800000895d */ /* 0x008fea0003900000 */
[----:B------:R-:W3:Y:S02]  /*16aa0*/  @!P0 SYNCS.PHASECHK.TRANS64 P0, [R6+URZ+0x38880], R5 ;  /* 0x03888005060085a7 */ /* 0x000ee4000800007f */
[----:B---3--:R-:W-:Y:S05]  /*16ab0*/  @!P0 BRA `(.L_x_2238) ;  /* 0xfffffffc00f08947 */ /* 0x008fea000383ffff */
[----:B------:R-:W-:Y:S05]  /*16ac0*/  BRA `(.L_x_2316) ;  /* 0xffffffbc00c47947 */ /* 0x000fea000383ffff */
.L_x_2244:
[----:B-1----:R1:W3:Y:S02]  /*16ad0*/  SYNCS.PHASECHK.TRANS64.TRYWAIT P0, [R6+URZ+0x38840], R5 ;  /* 0x03884005060075a7 */ /* 0x0022e4000800017f */
[----:B---3--:R-:W-:Y:S05]  /*16ae0*/  @!P0 NANOSLEEP.SYNCS 0x989680 ;  /* 0x009896800000895d */ /* 0x008fea0003900000 */
[----:B------:R-:W3:Y:S02]  /*16af0*/  @!P0 SYNCS.PHASECHK.TRANS64 P0, [R6+URZ+0x38840], R5 ;  /* 0x03884005060085a7 */ /* 0x000ee4000800007f */
[----:B---3--:R-:W-:Y:S05]  /*16b00*/  @!P0 BRA `(.L_x_2244) ;  /* 0xfffffffc00f08947 */ /* 0x008fea000383ffff */
[----:B------:R-:W-:Y:S05]  /*16b10*/  BRA `(.L_x_2317) ;  /* 0xffffffc000847947 */ /* 0x000fea000383ffff */
.L_x_2251:
[----:B--2---:R2:W3:Y:S02]  /*16b20*/  SYNCS.PHASECHK.TRANS64.TRYWAIT P0, [R19+URZ+0x38870], R4 ;  /* 0x03887004130075a7 */ /* 0x0044e4000800017f */
[----:B---3--:R-:W-:Y:S05]  /*16b30*/  @!P0 NANOSLEEP.SYNCS 0x989680 ;  /* 0x009896800000895d */ /* 0x008fea0003900000 */
[----:B------:R-:W3:Y:S02]  /*16b40*/  @!P0 SYNCS.PHASECHK.TRANS64 P0, [R19+URZ+0x38870], R4 ;  /* 0x03887004130085a7 */ /* 0x000ee4000800007f */
[----:B---3--:R-:W-:Y:S05]  /*16b50*/  @!P0 BRA `(.L_x_2251) ;  /* 0xfffffffc00f08947 */ /* 0x008fea000383ffff */
[----:B------:R-:W-:Y:S05]  /*16b60*/  BRA `(.L_x_2318) ;  /* 0xffffffc4005c7947 */ /* 0x000fea000383ffff */
.L_x_2253:
[----:B--2---:R2:W3:Y:S02]  /*16b70*/  SYNCS.PHASECHK.TRANS64.TRYWAIT P0, [R19+URZ+0x38860], R4 ;  /* 0x03886004130075a7 */ /* 0x0044e4000800017f */
[----:B---3--:R-:W-:Y:S05]  /*16b80*/  @!P0 NANOSLEEP.SYNCS 0x989680 ;  /* 0x009896800000895d */ /* 0x008fea0003900000 */
[----:B------:R-:W3:Y:S02]  /*16b90*/  @!P0 SYNCS.PHASECHK.TRANS64 P0, [R19+URZ+0x38860], R4 ;  /* 0x03886004130085a7 */ /* 0x000ee4000800007f */
[----:B---3--:R-:W-:Y:S05]  /*16ba0*/  @!P0 BRA `(.L_x_2253) ;  /* 0xfffffffc00f08947 */ /* 0x008fea000383ffff */
[----:B------:R-:W-:Y:S05]  /*16bb0*/  BRA `(.L_x_2319) ;  /* 0xffffffc400647947 */ /* 0x000fea000383ffff */
.L_x_2260:
[----:B0-----:R0:W2:Y:S02]  /*16bc0*/  SYNCS.PHASECHK.TRANS64.TRYWAIT P1, [R2+URZ+0x38870], R0 ;  /* 0x03887000020075a7 */ /* 0x0010a4000802017f */
[----:B--2---:R-:W-:Y:S05]  /*16bd0*/  @!P1 NANOSLEEP.SYNCS 0x989680 ;  /* 0x009896800000995d */ /* 0x004fea0003900000 */
[----:B------:R-:W2:Y:S02]  /*16be0*/  @!P1 SYNCS.PHASECHK.TRANS64 P1, [R2+URZ+0x38870], R0 ;  /* 0x03887000020095a7 */ /* 0x000ea4000802007f */
[----:B--2---:R-:W-:Y:S05]  /*16bf0*/  @!P1 BRA `(.L_x_2260) ;  /* 0xfffffffc00f09947 */ /* 0x004fea000383ffff */
[----:B------:R-:W-:Y:S05]  /*16c00*/  BRA `(.L_x_2320) ;  /* 0xffffffd000a07947 */ /* 0x000fea000383ffff */
.L_x_2262:
[----:B0-----:R0:W2:Y:S02]  /*16c10*/  SYNCS.PHASECHK.TRANS64.TRYWAIT P1, [R2+URZ+0x38860], R0 ;  /* 0x03886000020075a7 */ /* 0x0010a4000802017f */
[----:B--2---:R-:W-:Y:S05]  /*16c20*/  @!P1 NANOSLEEP.SYNCS 0x989680 ;  /* 0x009896800000995d */ /* 0x004fea0003900000 */
[----:B------:R-:W2:Y:S02]  /*16c30*/  @!P1 SYNCS.PHASECHK.TRANS64 P1, [R2+URZ+0x38860], R0 ;  /* 0x03886000020095a7 */ /* 0x000ea4000802007f */
[----:B--2---:R-:W-:Y:S05]  /*16c40*/  @!P1 BRA `(.L_x_2262) ;  /* 0xfffffffc00f09947 */ /* 0x004fea000383ffff */
[----:B------:R-:W-:Y:S05]  /*16c50*/  BRA `(.L_x_2321) ;  /* 0xffffffd000a87947 */ /* 0x000fea000383ffff */
.L_x_2275:
[----:B0-----:R0:W1:Y:S02]  /*16c60*/  SYNCS.PHASECHK.TRANS64.TRYWAIT P0, [R0+URZ+0x38820], R3 ;  /* 0x03882003000075a7 */ /* 0x001064000800017f */
[----:B-1----:R-:W-:Y:S05]  /*16c70*/  @!P0 NANOSLEEP.SYNCS 0x989680 ;  /* 0x009896800000895d */ /* 0x002fea0003900000 */
[----:B------:R-:W1:Y:S02]  /*16c80*/  @!P0 SYNCS.PHASECHK.TRANS64 P0, [R0+URZ+0x38820], R3 ;  /* 0x03882003000085a7 */ /* 0x000e64000800007f */
[----:B-1----:R-:W-:Y:S05]  /*16c90*/  @!P0 BRA `(.L_x_2275) ;  /* 0xfffffffc00f08947 */ /* 0x002fea000383ffff */
[----:B------:R-:W-:Y:S05]  /*16ca0*/  BRA `(.L_x_2322) ;  /* 0xffffffe800bc7947 */ /* 0x000fea000383ffff */
.L_x_2276:
        /* <DEDUP_REMOVED lines=11> */
.L_x_2324:
[----:B------:R-:W-:Y:S05]  /*16d60*/  BSYNC B0 ;  /* 0x0000000000007941 */ /* 0x000fea0003800000 */
.L_x_2323:
[----:B------:R-:W-:Y:S05]  /*16d70*/  BRA `(.L_x_2325) ;  /* 0xffffffe800a47947 */ /* 0x000fea000383ffff */
.L_x_2279:
[----:B------:R-:W-:Y:S01]  /*16d80*/  BSSY B1, `(.L_x_2326) ;  /* 0x0000006000017945 */ /* 0x000fe20003800000 */
[----:B------:R-:W-:-:S07]  /*16d90*/  IMAD.MOV.U32 R15, RZ, RZ, -0x1 ;  /* 0xffffffffff0f7424 */ /* 0x000fce00078e00ff */
[----:B01----:R-:W-:Y:S05]  /*16da0*/  WARPSYNC.COLLECTIVE R15, `(.L_x_2327) ;  /* 0x000000000f0c7348 */ /* 0x003fea0003c00000 */
[----:B------:R-:W-:Y:S02]  /*16db0*/  ELECT P6, UR62, PT ;  /* 0x00000000003e782f */ /* 0x000fe400038c0000 */
[----:B------:R-:W-:Y:S01]  /*16dc0*/  MOV R14, UR62 ;  /* 0x0000003e000e7c02 */ /* 0x000fe20008000f00 */
[----:B01----:R-:W-:Y:S10]  /*16dd0*/  ENDCOLLECTIVE ;  /* 0x000000000000791b */ /* 0x003ff40003800000 */
.L_x_2327:
[----:B------:R-:W-:Y:S05]  /*16de0*/  BSYNC B1 ;  /* 0x0000000000017941 */ /* 0x000fea0003800000 */
.L_x_2326:
[----:B------:R-:W-:Y:S05]  /*16df0*/  BRA `(.L_x_2328) ;  /* 0xffffffe8009c7947 */ /* 0x000fea000383ffff */
.L_x_2281:
[----:B0-----:R0:W1:Y:S02]  /*16e00*/  SYNCS.PHASECHK.TRANS64.TRYWAIT P1, [R6+URZ], R5 ;  /* 0x00000005060075a7 */ /* 0x001064000802017f */
[----:B-1----:R-:W-:Y:S05]  /*16e10*/  @!P1 NANOSLEEP.SYNCS 0x989680 ;  /* 0x009896800000995d */ /* 0x002fea0003900000 */
[----:B------:R-:W1:Y:S02]  /*16e20*/  @!P1 SYNCS.PHASECHK.TRANS64 P1, [R6+URZ], R5 ;  /* 0x00000005060095a7 */ /* 0x000e64000802007f */
[----:B-1----:R-:W-:Y:S05]  /*16e30*/  @!P1 BRA `(.L_x_2281) ;  /* 0xfffffffc00f09947 */ /* 0x002fea000383ffff */
[----:B------:R-:W-:Y:S05]  /*16e40*/  BRA `(.L_x_2329) ;  /* 0xffffffe800d87947 */ /* 0x000fea000383ffff */
.L_x_2282:
[----:B-1----:R1:W2:Y:S02]  /*16e50*/  SYNCS.PHASECHK.TRANS64.TRYWAIT P1, [R7+URZ], R2 ;  /* 0x00000002070075a7 */ /* 0x0022a4000802017f */
[----:B--2---:R-:W-:Y:S05]  /*16e60*/  @!P1 NANOSLEEP.SYNCS 0x989680 ;  /* 0x009896800000995d */ /* 0x004fea0003900000 */
[----:B------:R-:W2:Y:S02]  /*16e70*/  @!P1 SYNCS.PHASECHK.TRANS64 P1, [R7+URZ], R2 ;  /* 0x00000002070095a7 */ /* 0x000ea4000802007f */
[----:B--2---:R-:W-:Y:S05]  /*16e80*/  @!P1 BRA `(.L_x_2282) ;  /* 0xfffffffc00f09947 */ /* 0x004fea000383ffff */
[----:B------:R-:W-:Y:S05]  /*16e90*/  BRA `(.L_x_2330) ;  /* 0xffffffe800cc7947 */ /* 0x000fea000383ffff */
.L_x_2284:
[----:B--2---:R2:W3:Y:S02]  /*16ea0*/  SYNCS.PHASECHK.TRANS64.TRYWAIT P1, [R4+URZ+0x38860], R5 ;  /* 0x03886005040075a7 */ /* 0x0044e4000802017f */
[----:B---3--:R-:W-:Y:S05]  /*16eb0*/  @!P1 NANOSLEEP.SYNCS 0x989680 ;  /* 0x009896800000995d */ /* 0x008fea0003900000 */
[----:B------:R-:W3:Y:S02]  /*16ec0*/  @!P1 SYNCS.PHASECHK.TRANS64 P1, [R4+URZ+0x38860], R5 ;  /* 0x03886005040095a7 */ /* 0x000ee4000802007f */
[----:B---3--:R-:W-:Y:S05]  /*16ed0*/  @!P1 BRA `(.L_x_2284) ;  /* 0xfffffffc00f09947 */ /* 0x008fea000383ffff */
[----:B------:R-:W-:Y:S05]  /*16ee0*/  BRA `(.L_x_2331) ;  /* 0xffffffe800d07947 */ /* 0x000fea000383ffff */
.L_x_2286:
[----:B---3--:R3:W4:Y:S02]  /*16ef0*/  SYNCS.PHASECHK.TRANS64.TRYWAIT P1, [R3+URZ+0x38860], R2 ;  /* 0x03886002030075a7 */ /* 0x008724000802017f */
[----:B----4-:R-:W-:Y:S05]  /*16f00*/  @!P1 NANOSLEEP.SYNCS 0x989680 ;  /* 0x009896800000995d */ /* 0x010fea0003900000 */
[----:B------:R-:W4:Y:S02]  /*16f10*/  @!P1 SYNCS.PHASECHK.TRANS64 P1, [R3+URZ+0x38860], R2 ;  /* 0x03886002030095a7 */ /* 0x000f24000802007f */
[----:B----4-:R-:W-:Y:S05]  /*16f20*/  @!P1 BRA `(.L_x_2286) ;  /* 0xfffffffc00f09947 */ /* 0x010fea000383ffff */
[----:B------:R-:W-:Y:S05]  /*16f30*/  BRA `(.L_x_2332) ;  /* 0xffffffe800d07947 */ /* 0x000fea000383ffff */
.L_x_2288:
[----:B----4-:R4:W0:Y:S02]  /*16f40*/  SYNCS.PHASECHK.TRANS64.TRYWAIT P0, [R4+URZ+0x38880], R5 ;  /* 0x03888005040075a7 */ /* 0x010824000800017f */
[----:B0-----:R-:W-:Y:S05]  /*16f50*/  @!P0 NANOSLEEP.SYNCS 0x989680 ;  /* 0x009896800000895d */ /* 0x001fea0003900000 */
[----:B------:R-:W0:Y:S02]  /*16f60*/  @!P0 SYNCS.PHASECHK.TRANS64 P0, [R4+URZ+0x38880], R5 ;  /* 0x03888005040085a7 */ /* 0x000e24000800007f */
[----:B0-----:R-:W-:Y:S05]  /*16f70*/  @!P0 BRA `(.L_x_2288) ;  /* 0xfffffffc00f08947 */ /* 0x001fea000383ffff */
[----:B------:R-:W-:Y:S05]  /*16f80*/  BRA `(.L_x_2289) ;  /* 0xffffffe800cc7947 */ /* 0x000fea000383ffff */
.L_x_2333:
        /* <DEDUP_REMOVED lines=15> */
.L_x_12960:


//--------------------- .text._ZN7cutlass13device_kernelIN5flash11enable_sm90INS1_16FlashAttnFwdSm90INS1_25CollectiveMainloopFwdSm90ILi2EN4cute5tupleIJNS5_1CILi1EEES8_S8_EEENS6_IJNS7_ILi128EEESA_NS7_ILi256EEEEEELi256ENS_12float_e4m3_tEfNS_4arch4Sm90ELb1ELb0ELb1ELb1ELb0ELb1ELb0ELb1ELb1ELb1ELb0ELb0EEENS1_21CollectiveEpilogueFwdINS6_IJSA_SB_SA_EEES9_NS_10bfloat16_tESF_Li256ELb1ELb1ELb0ELb1EEENS1_36VarlenDynamicPersistentTileSchedulerILi128ELi128ELi256ELi128ELb0ELb1ELb1ELb1ELb1ELb1EEEEEEEEEvNT_6ParamsE --------------------------
	.section	.text._ZN7cutlass13device_kernelIN5flash11enable_sm90INS1_16FlashAttnFwdSm90INS1_25CollectiveMainloopFwdSm90ILi2EN4cute5tupleIJNS5_1CILi1EEES8_S8_EEENS6_IJNS7_ILi128EEESA_NS7_ILi256EEEEEELi256ENS_12float_e4m3_tEfNS_4arch4Sm90ELb1ELb0ELb1ELb1ELb0ELb1ELb0ELb1ELb1ELb1ELb0ELb0EEENS1_21CollectiveEpilogueFwdINS6_IJSA_SB_SA_EEES9_NS_10bfloat16_tESF_Li256ELb1ELb1ELb0ELb1EEENS1_36VarlenDynamicPersistentTileSchedulerILi128ELi128ELi256ELi128ELb0ELb1ELb1ELb1ELb1ELb1EEEEEEEEEvNT_6ParamsE,"ax",@progbits
	.align	128
.text._ZN7cutlass13device_kernelIN5flash11enable_sm90INS1_16FlashAttnFwdSm90INS1_25CollectiveMainloopFwdSm90ILi2EN4cute5tupleIJNS5_1CILi1EEES8_S8_EEENS6_IJNS7_ILi128EEESA_NS7_ILi256EEEEEELi256ENS_12float_e4m3_tEfNS_4arch4Sm90ELb1ELb0ELb1ELb1ELb0ELb1ELb0ELb1ELb1ELb1ELb0ELb0EEENS1_21CollectiveEpilogueFwdINS6_IJSA_SB_SA_EEES9_NS_10bfloat16_tESF_Li256ELb1ELb1ELb0ELb1EEENS1_36VarlenDynamicPersistentTileSchedulerILi128ELi128ELi256ELi128ELb0ELb1ELb1ELb1ELb1ELb1EEEEEEEEEvNT_6ParamsE:
        .type           _ZN7cutlass13device_kernelIN5flash11enable_sm90INS1_16FlashAttnFwdSm90INS1_25CollectiveMainloopFwdSm90ILi2EN4cute5tupleIJNS5_1CILi1EEES8_S8_EEENS6_IJNS7_ILi128EEESA_NS7_ILi256EEEEEELi256ENS_12float_e4m3_tEfNS_4arch4Sm90ELb1ELb0ELb1ELb1ELb0ELb1ELb0ELb1ELb1ELb1ELb0ELb0EEENS1_21CollectiveEpilogueFwdINS6_IJSA_SB_SA_EEES9_NS_10bfloat16_tESF_Li256ELb1ELb1ELb0ELb1EEENS1_36VarlenDynamicPersistentTileSchedulerILi128ELi128ELi256ELi128ELb0ELb1ELb1ELb1ELb1ELb1EEEEEEEEEvNT_6ParamsE,@function
        .size           _ZN7cutlass13device_kernelIN5flash11enable_sm90INS1_16FlashAttnFwdSm90INS1_25CollectiveMainloopFwdSm90ILi2EN4cute5tupleIJNS5_1CILi1EEES8_S8_EEENS6_IJNS7_ILi128EEESA_NS7_ILi256EEEEEELi256ENS_12float_e4m3_tEfNS_4arch4Sm90ELb1ELb0ELb1ELb1ELb0ELb1ELb0ELb1ELb1ELb1ELb0ELb0EEENS1_21CollectiveEpilogueFwdINS6_IJSA_SB_SA_EEES9_NS_10bfloat16_tESF_Li256ELb1ELb1ELb0ELb1EEENS1_36VarlenDynamicPersistentTileSchedulerILi128ELi128ELi256ELi128ELb0ELb1ELb1ELb1ELb1ELb1EEEEEEEEEvNT_6ParamsE,(.L_x_12961 - _ZN7cutlass13device_kernelIN5flash11enable_sm90INS1_16FlashAttnFwdSm90INS1_25CollectiveMainloopFwdSm90ILi2EN4cute5tupleIJNS5_1CILi1EEES8_S8_EEENS6_IJNS7_ILi128EEESA_NS7_ILi256EEEEEELi256ENS_12float_e4m3_tEfNS_4arch4Sm90ELb1ELb0ELb1ELb1ELb0ELb1ELb0ELb1ELb1ELb1ELb0ELb0EEENS1_21CollectiveEpilogueFwdINS6_IJSA_SB_SA_EEES9_NS_10bfloat16_tESF_Li256ELb1ELb1ELb0ELb1EEENS1_36VarlenDynamicPersistentTileSchedulerILi128ELi128ELi256ELi128ELb0ELb1ELb1ELb1ELb1ELb1EEEEEEEEEvNT_6ParamsE)
        .other          _ZN7cutlass13device_kernelIN5flash11enable_sm90INS1_16FlashAttnFwdSm90INS1_25CollectiveMainloopFwdSm90ILi2EN4cute5tupleIJNS5_1CILi1EEES8_S8_EEENS6_IJNS7_ILi128EEESA_NS7_ILi256EEEEEELi256ENS_12float_e4m3_tEfNS_4arch4Sm90ELb1ELb0ELb1ELb1ELb0ELb1ELb0ELb1ELb1ELb1ELb0ELb0EEENS1_21CollectiveEpilogueFwdINS6_IJSA_SB_SA_EEES9_NS_10bfloat16_tESF_Li256ELb1ELb1ELb0ELb1EEENS1_36VarlenDynamicPersistentTileSchedulerILi128ELi128ELi256ELi128ELb0ELb1ELb1ELb1ELb1ELb1EEEEEEEEEvNT_6ParamsE,@"STO_CUDA_ENTRY STV_DEFAULT"
_ZN7cutlass13device_kernelIN5flash11enable_sm90INS1_16FlashAttnFwdSm90INS1_25CollectiveMainloopFwdSm90ILi2EN4cute5tupleIJNS5_1CILi1EEES8_S8_EEENS6_IJNS7_ILi128EEESA_NS7_ILi256EEEEEELi256ENS_12float_e4m3_tEfNS_4arch4Sm90ELb1ELb0ELb1ELb1ELb0ELb1ELb0ELb1ELb1ELb1ELb0ELb0EEENS1_21CollectiveEpilogueFwdINS6_IJSA_SB_SA_EEES9_NS_10bfloat16_tESF_Li256ELb1ELb1ELb0ELb1EEENS1_36VarlenDynamicPersistentTileSchedulerILi128ELi128ELi256ELi128ELb0ELb1ELb1ELb1ELb1ELb1EEEEEEEEEvNT_6ParamsE:
        /* <DEDUP_REMOVED lines=24> */
.L_x_2335:
[----:B------:R-:W-:Y:S05]  /*0180*/  BSYNC B0 ;  /* 0x0000000000007941 */ /* 0x000fea0003800000 */
.L_x_2334:
        /* <DEDUP_REMOVED lines=41> */
.L_x_2336:
        /* <DEDUP_REMOVED lines=22> */
.L_x_2337:
        /* <DEDUP_REMOVED lines=18> */
.L_x_2338:
        /* <DEDUP_REMOVED lines=22> */
.L_x_2339:
        /* <DEDUP_REMOVED lines=22> */
.L_x_2340:
        /* <DEDUP_REMOVED lines=8> */
.L_x_2343:
        /* <DEDUP_REMOVED lines=22> */
[----:B------:R-:W-:Y:S01]  /*0b40*/  CS2R R234, SRZ ;  /* 0x0000000000ea7805 */ /* 0x000fe2000001ff00 */
[----:B------:R-:W-:Y:S01]  /*0b50*/  IMAD.MOV.U32 R236, RZ, RZ, RZ ;  /* 0x000000ffffec7224 */ /* 0x000fe200078e00ff */
[----:B------:R-:W-:Y:S01]  /*0b60*/  ULOP3.LUT UR45, UR40, 0x1, URZ, 0xfc, !UPT ;  /* 0x00000001282d7892 */ /* 0x000fe2000f8efc3f */
[----:B------:R-:W-:-:S08]  /*0b70*/  UMOV UR43, URZ ;  /* 0x0000003f002b7c82 */ /* 0x000fd00008000000 */
[----:B------:R-:W-:Y:S01]  /*0b80*/  UIADD3 UR44, UR44, 0x20400, URZ ;  /* 0x000204002c2c7890 */ /* 0x000fe2000fffe03f */
[----:B0-----:R-:W-:-:S05]  /*0b90*/  VIADD R0, R0, 0xffffff80 ;  /* 0xffffff8000007836 */ /* 0x001fca0000000000 */
[----:B------:R-:W-:-:S04]  /*0ba0*/  SHF.R.S32.HI R3, RZ, 0x1f, R0 ;  /* 0x0000001fff037819 */ /* 0x000fc80000011400 */
[CC--:B------:R-:W-:Y:S02]  /*0bb0*/  LEA.HI R2, R3.reuse, R0.reuse, RZ, 0x7 ;  /* 0x0000000003027211 */ /* 0x0c0fe400078f38ff */
[CC--:B------:R-:W-:Y:S02]  /*0bc0*/  LEA.HI R5, R3.reuse, R0.reuse, RZ, 0x4 ;  /* 0x0000000003057211 */ /* 0x0c0fe400078f20ff */
[CC--:B------:R-:W-:Y:S02]  /*0bd0*/  LEA.HI R19, R3.reuse, R0.reuse, RZ, 0x3 ;  /* 0x0000000003137211 */ /* 0x0c0fe400078f18ff */
[CC--:B------:R-:W-:Y:S02]  /*0be0*/  LEA.HI R8, R3.reuse, R0.reuse, RZ, 0x2 ;  /* 0x0000000003087211 */ /* 0x0c0fe400078f10ff */
[CC--:B------:R-:W-:Y:S02]  /*0bf0*/  LEA.HI R6, R3.reuse, R0.reuse, RZ, 0x5 ;  /* 0x0000000003067211 */ /* 0x0c0fe400078f28ff */
[----:B------:R-:W-:-:S02]  /*0c00*/  LEA.HI R4, R3, R0, RZ, 0x6 ;  /* 0x0000000003047211 */ /* 0x000fc400078f30ff */
[----:B------:R-:W-:Y:S01]  /*0c10*/  LOP3.LUT R9, R2, 0xffffff80, RZ, 0xc0, !PT ;  /* 0xffffff8002097812 */ /* 0x000fe200078ec0ff */
[----:B------:R-:W-:Y:S01]  /*0c20*/  IMAD.SHL.U32 R6, R6, 0x20, RZ ;  /* 0x0000002006067824 */ /* 0x000fe200078e00ff */
[----:B------:R-:W-:Y:S01]  /*0c30*/  LOP3.LUT R7, R5, 0x3fffff0, RZ, 0xc0, !PT ;  /* 0x03fffff005077812 */ /* 0x000fe200078ec0ff */
[----:B------:R-:W-:Y:S01]  /*0c40*/  IMAD.SHL.U32 R4, R4, 0x10, RZ ;  /* 0x0000001004047824 */ /* 0x000fe200078e00ff */
[----:B------:R-:W-:Y:S01]  /*0c50*/  LOP3.LUT R3, R19, 0xfffffff8, RZ, 0xc0, !PT ;  /* 0xfffffff813037812 */ /* 0x000fe200078ec0ff */
[----:B------:R-:W-:Y:S01]  /*0c60*/  IMAD.IADD R9, R0, 0x1, -R9 ;  /* 0x0000000100097824 */ /* 0x000fe200078e0a09 */
[----:B------:R-:W-:Y:S01]  /*0c70*/  LOP3.LUT R11, R8, 0xfffffffc, RZ, 0xc0, !PT ;  /* 0xfffffffc080b7812 */ /* 0x000fe200078ec0ff */
[----:B------:R-:W-:Y:S01]  /*0c80*/  IMAD.IADD R7, R0, 0x1, -R7 ;  /* 0x0000000100077824 */ /* 0x000fe200078e0a07 */
[----:B------:R-:W-:Y:S01]  /*0c90*/  LOP3.LUT R6, R6, 0xfffffc00, RZ, 0xc0, !PT ;  /* 0xfffffc0006067812 */ /* 0x000fe200078ec0ff */
[C---:B------:R-:W-:Y:S01]  /*0ca0*/  IMAD.IADD R22, R0.reuse, 0x1, -R3 ;  /* 0x0000000100167824 */ /* 0x040fe200078e0a03 */
[----:B------:R-:W-:-:S02]  /*0cb0*/  IADD3 R13, R0, -R11, RZ ;  /* 0x8000000b000d7210 */ /* 0x000fc40007ffe0ff */
[----:B------:R-:W-:Y:S01]  /*0cc0*/  SHF.R.S32.HI R0, RZ, 0x4, R5 ;  /* 0x00000004ff007819 */ /* 0x000fe20000011405 */
[----:B------:R-:W-:Y:S01]  /*0cd0*/  IMAD R6, R7, 0x40, R6 ;  /* 0x0000004007067824 */ /* 0x000fe200078e0206 */
[----:B------:R-:W-:Y:S01]  /*0ce0*/  SHF.R.S32.HI R3, RZ, 0x7, R2 ;  /* 0x00000007ff037819 */ /* 0x000fe20000011402 */
[C---:B------:R-:W-:Y:S01]  /*0cf0*/  IMAD.SHL.U32 R16, R22.reuse, 0x10, RZ ;  /* 0x0000001016107824 */ /* 0x040fe200078e00ff */
[----:B------:R-:W-:Y:S01]  /*0d00*/  LEA.HI R5, R5, R0, RZ, 0x1 ;  /* 0x0000000005057211 */ /* 0x000fe200078f08ff */
[----:B------:R-:W-:Y:S01]  /*0d10*/  IMAD.SHL.U32 R22, R22, 0x8, RZ ;  /* 0x0000000816167824 */ /* 0x000fe200078e00ff */
[----:B------:R-:W-:Y:S02]  /*0d20*/  SHF.R.S32.HI R8, RZ, 0x1f, R9 ;  /* 0x0000001fff087819 */ /* 0x000fe40000011409 */
[----:B------:R-:W-:Y:S01]  /*0d30*/  LEA.HI R2, R2, R3, RZ, 0x1 ;  /* 0x0000000302027211 */ /* 0x000fe200078f08ff */
[----:B------:R-:W-:Y:S01]  /*0d40*/  VIADD R233, R22, 0x40 ;  /* 0x0000004016e97836 */ /* 0x000fe20000000000 */
[----:B------:R-:W-:-:S02]  /*0d50*/  LOP3.LUT R5, R5, 0x1ffffffe, RZ, 0xc0, !PT ;  /* 0x1ffffffe05057812 */ /* 0x000fc400078ec0ff */
[----:B------:R-:W-:Y:S02]  /*0d60*/  SHF.R.S32.HI R19, RZ, 0x3, R19 ;  /* 0x00000003ff137819 */ /* 0x000fe40000011413 */
[-C--:B------:R-:W-:Y:S01]  /*0d70*/  LEA.HI R10, R8, R9.reuse, RZ, 0x2 ;  /* 0x00000009080a7211 */ /* 0x080fe200078f10ff */
[----:B------:R-:W-:Y:S01]  /*0d80*/  IMAD.IADD R5, R0, 0x1, -R5 ;  /* 0x0000000100057824 */ /* 0x000fe200078e0a05 */
[----:B------:R-:W-:Y:S01]  /*0d90*/  LOP3.LUT R2, R2, 0x3fffffe, RZ, 0xc0, !PT ;  /* 0x03fffffe02027812 */ /* 0x000fe200078ec0ff */
[----:B------:R-:W-:Y:S01]  /*0da0*/  VIADD R7, R19, 0x40 ;  /* 0x0000004013077836 */ /* 0x000fe20000000000 */
[--C-:B------:R-:W-:Y:S02]  /*0db0*/  SHF.R.S32.HI R11, RZ, 0x2, R10.reuse ;  /* 0x00000002ff0b7819 */ /* 0x100fe4000001140a */
[----:B------:R-:W-:Y:S01]  /*0dc0*/  SHF.R.S32.HI R12, RZ, 0x1f, R10 ;  /* 0x0000001fff0c7819 */ /* 0x000fe2000001140a */
[----:B------:R-:W-:Y:S01]  /*0dd0*/  IMAD.IADD R2, R3, 0x1, -R2 ;  /* 0x0000000103027824 */ /* 0x000fe200078e0a02 */
[----:B------:R-:W-:Y:S01]  /*0de0*/  LEA.HI R8, R8, R9, RZ, 0x5 ;  /* 0x0000000908087211 */ /* 0x000fe200078f28ff */
[----:B------:R-:W-:Y:S01]  /*0df0*/  IMAD R3, R5, 0x8, R6 ;  /* 0x0000000805037824 */ /* 0x000fe200078e0206 */
[----:B------:R-:W-:-:S02]  /*0e00*/  LEA.HI R12, R12, R11, RZ, 0x3 ;  /* 0x0000000b0c0c7211 */ /* 0x000fc400078f18ff */
[----:B------:R-:W-:Y:S02]  /*0e10*/  SHF.R.S32.HI R5, RZ, 0x1f, R7 ;  /* 0x0000001fff057819 */ /* 0x000fe40000011407 */
[----:B------:R-:W-:Y:S01]  /*0e20*/  LOP3.LUT R12, R12, 0xfffffff8, RZ, 0xc0, !PT ;  /* 0xfffffff80c0c7812 */ /* 0x000fe200078ec0ff */
[----:B------:R0:W-:Y:S01]  /*0e30*/  STL [R1+0x78], R3 ;  /* 0x0000780301007387 */ /* 0x0001e20000100800 */
[----:B------:R-:W-:Y:S02]  /*0e40*/  LEA.HI R5, R5, R7, RZ, 0x3 ;  /* 0x0000000705057211 */ /* 0x000fe400078f18ff */
[----:B------:R-:W-:Y:S02]  /*0e50*/  LEA.HI R0, R13, R13, RZ, 0x1 ;  /* 0x0000000d0d007211 */ /* 0x000fe400078f08ff */
[----:B------:R-:W-:Y:S01]  /*0e60*/  IADD3 R11, R11, -R12, RZ ;  /* 0x8000000c0b0b7210 */ /* 0x000fe20007ffe0ff */
[----:B------:R-:W-:Y:S01]  /*0e70*/  IMAD.SHL.U32 R5, R5, 0x80, RZ ;  /* 0x0000008005057824 */ /* 0x000fe200078e00ff */
[----:B------:R-:W-:-:S02]  /*0e80*/  SHF.R.S32.HI R8, RZ, 0x5, R8 ;  /* 0x00000005ff087819 */ /* 0x000fc40000011408 */
[----:B------:R-:W-:Y:S01]  /*0e90*/  LOP3.LUT R0, R0, 0x1ffffffe, RZ, 0xc0, !PT ;  /* 0x1ffffffe00007812 */ /* 0x000fe200078ec0ff */
[----:B0-----:R-:W-:Y:S01]  /*0ea0*/  IMAD.SHL.U32 R3, R7, 0x80, RZ ;  /* 0x0000008007037824 */ /* 0x001fe200078e00ff */
[----:B------:R-:W-:Y:S01]  /*0eb0*/  LOP3.LUT R10, R10, 0x7ffffffc, RZ, 0xc0, !PT ;  /* 0x7ffffffc0a0a7812 */ /* 0x000fe200078ec0ff */
[----:B------:R-:W-:Y:S01]  /*0ec0*/  IMAD R11, R8, 0x10, R11 ;  /* 0x00000010080b7824 */ /* 0x000fe200078e020b */
[----:B------:R-:W-:Y:S01]  /*0ed0*/  LOP3.LUT R5, R5, 0xfffffc00, RZ, 0xc0, !PT ;  /* 0xfffffc0005057812 */ /* 0x000fe200078ec0ff */
[----:B------:R-:W-:Y:S01]  /*0ee0*/  IMAD.IADD R13, R13, 0x1, -R0 ;  /* 0x000000010d0d7824 */ /* 0x000fe200078e0a00 */
[----:B------:R-:W-:Y:S01]  /*0ef0*/  LOP3.LUT R3, R3, 0x380, RZ, 0xc0, !PT ;  /* 0x0000038003037812 */ /* 0x000fe200078ec0ff */
[----:B------:R-:W-:Y:S01]  /*0f00*/  IMAD R2, R2, 0x40, R11 ;  /* 0x0000004002027824 */ /* 0x000fe200078e020b */
[----:B------:R-:W-:Y:S01]  /*0f10*/  IADD3 R6, R9, -R10, RZ ;  /* 0x8000000a09067210 */ /* 0x000fe20007ffe0ff */
[----:B------:R0:W-:Y:S01]  /*0f20*/  STL [R1+0x34], R5 ;  /* 0x0000340501007387 */ /* 0x0001e20000100800 */
[----:B------:R-:W-:Y:S01]  /*0f30*/  SHF.R.U32.HI R0, RZ, 0x3, R3 ;  /* 0x00000003ff007819 */ /* 0x000fe20000011603 */
[----:B------:R-:W-:Y:S01]  /*0f40*/  VIADD R7, R19, 0x20 ;  /* 0x0000002013077836 */ /* 0x000fe20000000000 */
[----:B------:R-:W-:Y:S01]  /*0f50*/  LOP3.LUT R3, R3, 0x70, R16, 0xf8, !PT ;  /* 0x0000007003037812 */ /* 0x000fe200078ef810 */
[----:B------:R1:W-:Y:S01]  /*0f60*/  STL [R1+0x44], R6 ;  /* 0x0000440601007387 */ /* 0x0003e20000100800 */
[----:B------:R-:W-:-:S02]  /*0f70*/  LOP3.LUT R9, R4, 0xfffffc00, RZ, 0xc0, !PT ;  /* 0xfffffc0004097812 */ /* 0x000fc400078ec0ff */
[----:B------:R-:W-:Y:S01]  /*0f80*/  SHF.R.S32.HI R17, RZ, 0x1f, R16 ;  /* 0x0000001fff117819 */ /* 0x000fe20000011410 */
[----:B------:R-:W-:Y:S01]  /*0f90*/  STL [R1+0x14], R25 ;  /* 0x0000141901007387 */ /* 0x000fe20000100800 */
[----:B0-----:R-:W-:Y:S01]  /*0fa0*/  LOP3.LUT R5, R5, R3, R0, 0xf6, !PT ;  /* 0x0000000305057212 */ /* 0x001fe200078ef600 */
[----:B------:R-:W-:Y:S01]  /*0fb0*/  IMAD R0, R13, 0x8, R2 ;  /* 0x000000080d007824 */ /* 0x000fe200078e0202 */
[----:B------:R-:W-:Y:S02]  /*0fc0*/  SHF.R.S32.HI R2, RZ, 0x1f, R19 ;  /* 0x0000001fff027819 */ /* 0x000fe40000011413 */
[----:B-1----:R-:W-:Y:S02]  /*0fd0*/  IADD3 R6, R19, 0x60, RZ ;  /* 0x0000006013067810 */ /* 0x002fe40007ffe0ff */
[----:B------:R0:W-:Y:S01]  /*0fe0*/  STL [R1+0x48], R0 ;  /* 0x0000480001007387 */ /* 0x0001e20000100800 */
[----:B------:R-:W-:Y:S02]  /*0ff0*/  SHF.R.S32.HI R2, RZ, 0x1f, R7 ;  /* 0x0000001fff027819 */ /* 0x000fe40000011407 */
[----:B------:R-:W-:Y:S01]  /*1000*/  SHF.R.S32.HI R4, RZ, 0x1f, R6 ;  /* 0x0000001fff047819 */ /* 0x000fe20000011406 */
[----:B------:R-:W-:Y:S01]  /*1010*/  IMAD.SHL.U32 R3, R6, 0x80, RZ ;  /* 0x0000008006037824 */ /* 0x000fe200078e00ff */
[----:B------:R-:W-:Y:S01]  /*1020*/  LEA.HI R2, R2, R7, RZ, 0x3 ;  /* 0x0000000702027211 */ /* 0x000fe200078f18ff */
[----:B------:R-:W-:Y:S01]  /*1030*/  STL [R1+0x18], R26 ;  /* 0x0000181a01007387 */ /* 0x000fe20000100800 */
[----:B------:R-:W-:-:S02]  /*1040*/  LEA.HI R4, R4, R6, RZ, 0x3 ;  /* 0x0000000604047211 */ /* 0x000fc400078f18ff */
[----:B------:R-:W-:Y:S01]  /*1050*/  LOP3.LUT R6, R3, 0x380, RZ, 0xc0, !PT ;  /* 0x0000038003067812 */ /* 0x000fe200078ec0ff */
[----:B0-----:R-:W-:Y:S01]  /*1060*/  IMAD.SHL.U32 R0, R19, 0x80, RZ ;  /* 0x0000008013007824 */ /* 0x001fe200078e00ff */
[----:B------:R-:W-:Y:S01]  /*1070*/  STL [R1+0x1c], R27 ;  /* 0x00001c1b01007387 */ /* 0x000fe20000100800 */
[----:B------:R-:W-:Y:S02]  /*1080*/  IMAD.SHL.U32 R2, R2, 0x80, RZ ;  /* 0x0000008002027824 */ /* 0x000fe400078e00ff */
[----:B------:R-:W-:Y:S01]  /*1090*/  IMAD.SHL.U32 R4, R4, 0x80, RZ ;  /* 0x0000008004047824 */ /* 0x000fe200078e00ff */
[----:B------:R-:W-:Y:S01]  /*10a0*/  LOP3.LUT R8, R0, 0x380, RZ, 0xc0, !PT ;  /* 0x0000038000087812 */ /* 0x000fe200078ec0ff */
[----:B------:R-:W-:Y:S01]  /*10b0*/  IMAD.SHL.U32 R0, R7, 0x80, RZ ;  /* 0x0000008007007824 */ /* 0x000fe200078e00ff */
[----:B------:R-:W-:Y:S01]  /*10c0*/  LOP3.LUT R2, R2, 0xfffffc00, RZ, 0xc0, !PT ;  /* 0xfffffc0002027812 */ /* 0x000fe200078ec0ff */
[----:B------:R-:W-:Y:S01]  /*10d0*/  STL [R1+0x3c], R9 ;  /* 0x00003c0901007387 */ /* 0x000fe20000100800 */
[----:B------:R-:W-:-:S02]  /*10e0*/  SHF.R.U32.HI R10, RZ, 0x3, R8 ;  /* 0x00000003ff0a7819 */ /* 0x000fc40000011608 */
[----:B------:R-:W-:Y:S01]  /*10f0*/  LOP3.LUT R7, R0, 0x380, RZ, 0xc0, !PT ;  /* 0x0000038000077812 */ /* 0x000fe200078ec0ff */
[----:B------:R-:W-:Y:S01]  /*1100*/  STL [R1+0x38], R2 ;  /* 0x0000380201007387 */ /* 0x000fe20000100800 */
[----:B------:R-:W-:Y:S02]  /*1110*/  LOP3.LUT R0, R8, 0x70, R16, 0xf8, !PT ;  /* 0x0000007008007812 */ /* 0x000fe400078ef810 */
[----:B------:R-:W-:Y:S02]  /*1120*/  LOP3.LUT R4, R4, 0xfffffc00, RZ, 0xc0, !PT ;  /* 0xfffffc0004047812 */ /* 0x000fe400078ec0ff */
[----:B------:R-:W-:Y:S02]  /*1130*/  LOP3.LUT R0, R9, R0, R10, 0xf6, !PT ;  /* 0x0000000009007212 */ /* 0x000fe400078ef60a */
[----:B------:R-:W-:Y:S01]  /*1140*/  SHF.R.U32.HI R8, RZ, 0x3, R7 ;  /* 0x00000003ff087819 */ /* 0x000fe20000011607 */
[----:B------:R0:W-:Y:S01]  /*1150*/  STL [R1+0x30], R4 ;  /* 0x0000300401007387 */ /* 0x0001e20000100800 */
[----:B------:R-:W-:-:S02]  /*1160*/  LOP3.LUT R3, R7, 0x70, R16, 0xf8, !PT ;  /* 0x0000007007037812 */ /* 0x000fc400078ef810 */
[----:B------:R-:W-:Y:S01]  /*1170*/  SHF.R.U32.HI R7, RZ, 0x3, R6 ;  /* 0x00000003ff077819 */ /* 0x000fe20000011606 */
[----:B------:R1:W-:Y:S01]  /*1180*/  STL [R1+0x4c], R0 ;  /* 0x00004c0001007387 */ /* 0x0003e20000100800 */
[----:B------:R-:W-:Y:S02]  /*1190*/  LOP3.LUT R6, R6, 0x70, R16, 0xf8, !PT ;  /* 0x0000007006067812 */ /* 0x000fe400078ef810 */
[----:B------:R-:W-:Y:S02]  /*11a0*/  LOP3.LUT R3, R2, R3, R8, 0xf6, !PT ;  /* 0x0000000302037212 */ /* 0x000fe400078ef608 */
[----:B------:R-:W-:Y:S01]  /*11b0*/  LOP3.LUT R7, R4, R6, R7, 0xf6, !PT ;  /* 0x0000000604077212 */ /* 0x000fe200078ef607 */
[C---:B0-----:R-:W-:Y:S02]  /*11c0*/  IMAD.IADD R4, R18.reuse, 0x1, R5 ;  /* 0x0000000112047824 */ /* 0x041fe400078e0205 */
[C---:B------:R-:W-:Y:S01]  /*11d0*/  IMAD.IADD R2, R18.reuse, 0x1, R3 ;  /* 0x0000000112027824 */ /* 0x040fe200078e0203 */
[----:B-1----:R-:W-:-:S05]  /*11e0*/  IADD3 R0, R18, R0, RZ ;  /* 0x0000000012007210 */ /* 0x002fca0007ffe0ff */
[----:B------:R0:W-:Y:S04]  /*11f0*/  STL [R1+0x40], R0 ;  /* 0x0000400001007387 */ /* 0x0001e80000100800 */
[----:B------:R1:W-:Y:S04]  /*1200*/  STL [R1+0x70], R4 ;  /* 0x0000700401007387 */ /* 0x0003e80000100800 */
[----:B------:R1:W-:Y:S01]  /*1210*/  STL [R1+0x74], R2 ;  /* 0x0000740201007387 */ /* 0x0003e20000100800 */
[----:B0-----:R-:W-:-:S05]  /*1220*/  IMAD.IADD R0, R18, 0x1, R7 ;  /* 0x0000000112007824 */ /* 0x001fca00078e0207 */
[----:B------:R1:W-:Y:S02]  /*1230*/  STL [R1+0x6c], R0 ;  /* 0x00006c0001007387 */ /* 0x0003e40000100800 */
.L_x_2549:
        /* <DEDUP_REMOVED lines=9> */
[----:B------:R-:W-:Y:S01]  /*12d0*/  ISETP.NE.AND.EX P1, PT, RZ, UR5, PT, P1 ;  /* 0x00000005ff007c0c */ /* 0x000fe2000bf25310 */
[----:B------:R-:W-:Y:S01]  /*12e0*/  IMAD.MOV.U32 R29, RZ, RZ, RZ ;  /* 0x000000ffff1d7224 */ /* 0x000fe200078e00ff */
[----:B------:R-:W-:-:S04]  /*12f0*/  ISETP.NE.U32.AND P0, PT, RZ, UR6, PT ;  /* 0x00000006ff007c0c */ /* 0x000fc8000bf05070 */
        /* <DEDUP_REMOVED lines=11> */
[----:B------:R-:W-:Y:S01]  /*13b0*/  IADD3 R8, P3, R28, UR6, RZ ;  /* 0x000000061c087c10 */ /* 0x000fe2000ff7e0ff */
[----:B------:R1:W5:Y:S01]  /*13c0*/  @P1 LDG.E R3, desc[UR46][R4.64] ;  /* 0x0000002e04031981 */ /* 0x000362000c1e1900 */
[----:B------:R-:W-:-:S02]  /*13d0*/  ISETP.NE.AND.EX P2, PT, RZ, UR9, PT, P2 ;  /* 0x00000009ff007c0c */ /* 0x000fc4000bf45320 */
[----:B------:R-:W-:Y:S01]  /*13e0*/  MOV R2, UR4 ;  /* 0x0000000400027c02 */ /* 0x000fe20008000f00 */
[----:B------:R-:W-:Y:S01]  /*13f0*/  ULDC.64 UR4, c[0x0][0x418] ;  /* 0x0001060000047ab9 */ /* 0x000fe20000000a00 */
[----:B------:R-:W-:-:S05]  /*1400*/  IADD3.X R9, R30, UR7, RZ, P3, !PT ;  /* 0x000000071e097c10 */ /* 0x000fca0009ffe4ff */
[----:B------:R1:W5:Y:S04]  /*1410*/  @P0 LDG.E R29, desc[UR46][R8.64] ;  /* 0x0000002e081d0981 */ /* 0x000368000c1e1900 */
[----:B0-----:R-:W-:-:S04]  /*1420*/  @P2 IADD3 R6, P1, R28, UR8, RZ ;  /* 0x000000081c062c10 */ /* 0x001fc8000ff3e0ff */
[----:B------:R-:W-:-:S05]  /*1430*/  @P2 IADD3.X R7, R30, UR9, RZ, P1, !PT ;  /* 0x000000091e072c10 */ /* 0x000fca0008ffe4ff */
[----:B------:R-:W2:Y:S01]  /*1440*/  @P2 LDG.E R2, desc[UR46][R6.64] ;  /* 0x0000002e06022981 */ /* 0x000ea2000c1e1900 */
[----:B------:R-:W-:-:S03]  /*1450*/  UISETP.NE.U32.AND UP0, UPT, UR4, URZ, UPT ;  /* 0x0000003f0400728c */ /* 0x000fc6000bf05070 */
[----:B------:R-:W-:Y:S01]  /*1460*/  ULDC UR4, c[0x0][0x424] ;  /* 0x0001090000047ab9 */ /* 0x000fe20000000800 */
[----:B------:R-:W-:-:S03]  /*1470*/  UISETP.NE.AND.EX UP0, UPT, UR5, URZ, UPT, UP0 ;  /* 0x0000003f0500728c */ /* 0x000fc6000bf05300 */
[----:B------:R-:W-:Y:S01]  /*1480*/  ULDC UR5, c[0x0][0x2f0] ;  /* 0x0000bc0000057ab9 */ /* 0x000fe20000000800 */
[----:B------:R-:W-:-:S04]  /*1490*/  USEL UR4, UR4, 0x1, UP0 ;  /* 0x0000000104047887 */ /* 0x000fc80008000000 */
[----:B------:R-:W-:-:S03]  /*14a0*/  UIMAD UR4, UR4, UR5, URZ ;  /* 0x00000005040472a4 */ /* 0x000fc6000f8e023f */
[----:B------:R-:W-:-:S03]  /*14b0*/  ULDC UR5, c[0x0][0x348] ;  /* 0x0000d20000057ab9 */ /* 0x000fc60000000800 */
[----:B------:R-:W-:Y:S02]  /*14c0*/  IMAD.U32 R26, RZ, RZ, UR4 ;  /* 0x00000004ff1a7e24 */ /* 0x000fe4000f8e00ff */
[----:B------:R-:W-:Y:S01]  /*14d0*/  IMAD.MOV.U32 R27, RZ, RZ, R0 ;  /* 0x000000ffff1b7224 */ /* 0x000fe200078e0000 */
[----:B--2---:R0:W-:Y:S01]  /*14e0*/  STL [R1+0x4], R2 ;  /* 0x0000040201007387 */ /* 0x0041e20000100800 */
[----:B------:R-:W-:Y:S02]  /*14f0*/  IMAD.MOV.U32 R10, RZ, RZ, R2 ;  /* 0x000000ffff0a7224 */ /* 0x000fe400078e0002 */
[----:B0-----:R-:W-:Y:S01]  /*1500*/  IMAD.U32 R2, RZ, RZ, UR5 ;  /* 0x00000005ff027e24 */ /* 0x001fe2000f8e00ff */
[----:B-1-3--:R-:W-:Y:S06]  /*1510*/  @P2 BRA `(.L_x_2345) ;  /* 0x0000000000282947 */ /* 0x00afec0003800000 */
[----:B------:R-:W-:Y:S02]  /*1520*/  ULDC.64 UR4, c[0x0][0xa00] ;  /* 0x0002800000047ab9 */ /* 0x000fe40000000a00 */
[----:B------:R-:W-:-:S04]  /*1530*/  ISETP.NE.U32.AND P1, PT, RZ, UR4, PT ;  /* 0x00000004ff007c0c */ /* 0x000fc8000bf25070 */
[----:B------:R-:W-:-:S13]  /*1540*/  ISETP.NE.AND.EX P1, PT, RZ, UR5, PT, P1 ;  /* 0x00000005ff007c0c */ /* 0x000fda000bf25310 */
[----:B------:R-:W-:Y:S05]  /*1550*/  @!P1 BRA `(.L_x_2345) ;  /* 0x0000000000189947 */ /* 0x000fea0003800000 */
[----:B------:R-:W0:Y:S02]  /*1560*/  LDC.64 R4, c[0x0][0xa00] ;  /* 0x00028000ff047b82 */ /* 0x000e240000000a00 */
[----:B0-----:R-:W-:-:S05]  /*1570*/  IMAD.WIDE R4, R27, 0x4, R4 ;  /* 0x000000041b047825 */ /* 0x001fca00078e0204 */
[----:B------:R-:W2:Y:S04]  /*1580*/  LDG.E R0, desc[UR46][R4.64] ;  /* 0x0000002e04007981 */ /* 0x000ea8000c1e1900 */
[----:B------:R-:W2:Y:S02]  /*1590*/  LDG.E R7, desc[UR46][R4.64+0x4] ;  /* 0x0000042e04077981 */ /* 0x000ea4000c1e1900 */
[----:B--2---:R-:W-:-:S05]  /*15a0*/  IMAD.IADD R10, R7, 0x1, -R0 ;  /* 0x00000001070a7824 */ /* 0x004fca00078e0a00 */
[----:B------:R0:W-:Y:S02]  /*15b0*/  STL [R1+0x4], R10 ;  /* 0x0000040a01007387 */ /* 0x0001e40000100800 */
.L_x_2345:
[----:B------:R-:W2:Y:S01]  /*15c0*/  LDL R31, [R1+0x18] ;  /* 0x00001800011f7983 */ /* 0x000ea20000100800 */
[----:B------:R-:W-:Y:S02]  /*15d0*/  ULDC.64 UR4, c[0x0][0xa20] ;  /* 0x0002880000047ab9 */ /* 0x000fe40000000a00 */
[----:B------:R-:W-:-:S04]  /*15e0*/  ISETP.NE.U32.AND P1, PT, RZ, UR4, PT ;  /* 0x00000004ff007c0c */ /* 0x000fc8000bf25070 */
[----:B------:R-:W-:Y:S01]  /*15f0*/  ISETP.NE.AND.EX P1, PT, RZ, UR5, PT, P1 ;  /* 0x00000005ff007c0c */ /* 0x000fe2000bf25310 */
[----:B--2---:R1:W-:-:S12]  /*1600*/  STL [R1+0x50], R31 ;  /* 0x0000501f01007387 */ /* 0x0043d80000100800 */
[----:B------:R-:W-:Y:S05]  /*1610*/  @!P1 BRA `(.L_x_2346) ;  /* 0x0000000000109947 */ /* 0x000fea0003800000 */
[----:B------:R-:W-:-:S04]  /*1620*/  IADD3 R4, P0, R28, UR4, RZ ;  /* 0x000000041c047c10 */ /* 0x000fc8000ff1e0ff */
[----:B------:R-:W-:-:S05]  /*1630*/  IADD3.X R5, R30, UR5, RZ, P0, !PT ;  /* 0x000000051e057c10 */ /* 0x000fca00087fe4ff */
[----:B------:R2:W5:Y:S01]  /*1640*/  LDG.E R26, desc[UR46][R4.64] ;  /* 0x0000002e041a7981 */ /* 0x000562000c1e1900 */
[----:B------:R-:W-:Y:S05]  /*1650*/  BRA `(.L_x_2347) ;  /* 0x0000000000107947 */ /* 0x000fea0003800000 */
.L_x_2346:
[----:B------:R-:W-:Y:S05]  /*1660*/  @!P0 BRA `(.L_x_2347) ;  /* 0x00000000000c8947 */ /* 0x000fea0003800000 */
[----:B------:R-:W2:Y:S04]  /*1670*/  LDG.E R5, desc[UR46][R8.64] ;  /* 0x0000002e08057981 */ /* 0x000ea8000c1e1900 */
[----:B------:R-:W2:Y:S02]  /*1680*/  LDG.E R26, desc[UR46][R8.64+0x4] ;  /* 0x0000042e081a7981 */ /* 0x000ea4000c1e1900 */
[----:B--2---:R-:W-:-:S07]  /*1690*/  IMAD.IADD R26, R26, 0x1, -R5 ;  /* 0x000000011a1a7824 */ /* 0x004fce00078e0a05 */
.L_x_2347:
[----:B------:R-:W-:Y:S01]  /*16a0*/  ULDC.64 UR4, c[0x0][0xa10] ;  /* 0x0002840000047ab9 */ /* 0x000fe20000000a00 */
[----:B------:R-:W3:Y:S01]  /*16b0*/  LDL.LU R12, [R1+0x14] ;  /* 0x00001400010c7983 */ /* 0x000ee20000300800 */
[----:B------:R-:W-:Y:S01]  /*16c0*/  ISETP.NE.U32.AND P0, PT, RZ, UR4, PT ;  /* 0x00000004ff007c0c */ /* 0x000fe2000bf05070 */
[----:B------:R-:W4:Y:S03]  /*16d0*/  LDC R8, c[0x0][0x448] ;  /* 0x00011200ff087b82 */ /* 0x000f260000000800 */
[----:B------:R-:W-:Y:S01]  /*16e0*/  ISETP.NE.AND.EX P0, PT, RZ, UR5, PT, P0 ;  /* 0x00000005ff007c0c */ /* 0x000fe2000bf05300 */
[----:B------:R-:W-:-:S12]  /*16f0*/  ULDC.64 UR4, c[0x0][0xa30] ;  /* 0x00028c0000047ab9 */ /* 0x000fd80000000a00 */
[----:B--2---:R-:W2:Y:S02]  /*1700*/  @P0 LDC.64 R4, c[0x0][0xa10] ;  /* 0x00028400ff040b82 */ /* 0x004ea40000000a00 */
[----:B--2---:R-:W-:-:S05]  /*1710*/  @P0 IMAD.WIDE R4, R27, 0x4, R4 ;  /* 0x000000041b040825 */ /* 0x004fca00078e0204 */
[----:B------:R-:W2:Y:S04]  /*1720*/  @P0 LDG.E R0, desc[UR46][R4.64] ;  /* 0x0000002e04000981 */ /* 0x000ea8000c1e1900 */
[----:B------:R0:W2:Y:S01]  /*1730*/  @P0 LDG.E R9, desc[UR46][R4.64+0x4] ;  /* 0x0000042e04090981 */ /* 0x0000a2000c1e1900 */
[----:B------:R-:W-:Y:S02]  /*1740*/  ISETP.NE.U32.AND P1, PT, RZ, UR4, PT ;  /* 0x00000004ff007c0c */ /* 0x000fe4000bf25070 */
[----:B-----5:R-:W-:Y:S02]  /*1750*/  MOV R113, R26 ;  /* 0x0000001a00717202 */ /* 0x020fe40000000f00 */
[----:B------:R-:W-:-:S13]  /*1760*/  ISETP.NE.AND.EX P1, PT, RZ, UR5, PT, P1 ;  /* 0x00000005ff007c0c */ /* 0x000fda000bf25310 */
[----:B------:R-:W-:-:S04]  /*1770*/  @P1 IADD3 R6, P2, R28, UR4, RZ ;  /* 0x000000041c061c10 */ /* 0x000fc8000ff5e0ff */
[----:B------:R-:W-:-:S05]  /*1780*/  @P1 IADD3.X R7, R30, UR5, RZ, P2, !PT ;  /* 0x000000051e071c10 */ /* 0x000fca00097fe4ff */
[----:B------:R1:W5:Y:S01]  /*1790*/  @P1 LDG.E R113, desc[UR46][R6.64] ;  /* 0x0000002e06711981 */ /* 0x000362000c1e1900 */
[----:B----4-:R-:W-:-:S13]  /*17a0*/  ISETP.NE.AND P1, PT, R8, 0x1, PT ;  /* 0x000000010800780c */ /* 0x010fda0003f25270 */
[----:B------:R-:W4:Y:S08]  /*17b0*/  @P1 LDC R11, c[0x0][0x44c] ;  /* 0x00011300ff0b1b82 */ /* 0x000f300000000800 */
[----:B0-----:R-:W0:Y:S01]  /*17c0*/  @P1 LDC R5, c[0x0][0x450] ;  /* 0x00011400ff051b82 */ /* 0x001e220000000800 */
[----:B---3--:R-:W-:-:S04]  /*17d0*/  IMAD.SHL.U32 R12, R12, 0x80, RZ ;  /* 0x000000800c0c7824 */ /* 0x008fc800078e00ff */
[----:B------:R-:W-:Y:S01]  /*17e0*/  VIADD R4, R12, 0x7f ;  /* 0x0000007f0c047836 */ /* 0x000fe20000000000 */
[----:B------:R3:W-:Y:S01]  /*17f0*/  STL [R1], R12 ;  /* 0x0000000c01007387 */ /* 0x0007e20000100800 */
[----:B--2---:R-:W-:Y:S02]  /*1800*/  @P0 IMAD.IADD R2, R9, 0x1, -R0 ;  /* 0x0000000109020824 */ /* 0x004fe400078e0a00 */
[----:B------:R-:W-:Y:S02]  /*1810*/  IMAD.IADD R9, R26, 0x1, -R3 ;  /* 0x000000011a097824 */ /* 0x000fe400078e0a03 */
[----:B----4-:R-:W-:-:S04]  /*1820*/  @P1 IMAD.HI.U32 R0, R4, R11, RZ ;  /* 0x0000000b04001227 */ /* 0x010fc800078e00ff */
[----:B-1----:R-:W-:Y:S01]  /*1830*/  IMAD.IADD R6, R9, 0x1, R2 ;  /* 0x0000000109067824 */ /* 0x002fe200078e0202 */
[----:B0-----:R-:W-:Y:S01]  /*1840*/  @P1 SHF.R.U32.HI R4, RZ, R5, R0 ;  /* 0x00000005ff041219 */ /* 0x001fe20000011600 */
[----:B------:R-:W-:Y:S02]  /*1850*/  IMAD.MOV R24, RZ, RZ, -R9 ;  /* 0x000000ffff187224 */ /* 0x000fe400078e0a09 */
[C---:B------:R-:W-:Y:S01]  /*1860*/  VIADD R0, R6.reuse, 0x7f ;  /* 0x0000007f06007836 */ /* 0x040fe20000000000 */
[----:B------:R-:W-:Y:S01]  /*1870*/  IADD3 R126, R6, 0x80, -R10 ;  /* 0x00000080067e7810 */ /* 0x000fe20007ffe80a */
[----:B------:R3:W-:Y:S01]  /*1880*/  STL [R1+0xc], R6 ;  /* 0x00000c0601007387 */ /* 0x0007e20000100800 */
[----:B------:R-:W-:Y:S02]  /*1890*/  VIMNMX R24, RZ, R24, !PT ;  /* 0x00000018ff187248 */ /* 0x000fe40007fe0100 */
[----:B------:R-:W-:Y:S02]  /*18a0*/  IADD3 R4, R126, R4, RZ ;  /* 0x000000047e047210 */ /* 0x000fe40007ffe0ff */
[----:B------:R-:W-:-:S02]  /*18b0*/  SHF.R.S32.HI R3, RZ, 0x1f, R0 ;  /* 0x0000001fff037819 */ /* 0x000fc40000011400 */
[----:B------:R-:W-:Y:S02]  /*18c0*/  SHF.R.S32.HI R5, RZ, 0x1f, R4 ;  /* 0x0000001fff057819 */ /* 0x000fe40000011404 */
[----:B------:R-:W-:Y:S02]  /*18d0*/  LEA.HI R3, R3, R0, RZ, 0x7 ;  /* 0x0000000003037211 */ /* 0x000fe400078f38ff */
[----:B------:R-:W-:Y:S02]  /*18e0*/  LEA.HI R5, R5, R4, RZ, 0x7 ;  /* 0x0000000405057211 */ /* 0x000fe400078f38ff */
[----:B------:R-:W-:Y:S02]  /*18f0*/  SHF.R.S32.HI R127, RZ, 0x7, R3 ;  /* 0x00000007ff7f7819 */ /* 0x000fe40000011403 */
[----:B------:R-:W-:-:S04]  /*1900*/  SHF.R.S32.HI R0, RZ, 0x7, R5 ;  /* 0x00000007ff007819 */ /* 0x000fc80000011405 */
[----:B------:R-:W-:-:S05]  /*1910*/  VIMNMX R0, R127, R0, PT ;  /* 0x000000007f007248 */ /* 0x000fca0003fe0100 */
[----:B------:R-:W-:-:S05]  /*1920*/  IMAD R3, R0, 0x80, -R9 ;  /* 0x0000008000037824 */ /* 0x000fca00078e0a09 */
[----:B------:R-:W-:-:S04]  /*1930*/  VIMNMX R3, R3, R2, PT ;  /* 0x0000000203037248 */ /* 0x000fc80003fe0100 */
        /* <DEDUP_REMOVED lines=9> */
[----:B---3--:R-:W-:Y:S05]  /*19d0*/  @!P1 BRA `(.L_x_2348) ;  /* 0x000000a800f49947 */ /* 0x008fea0003800000 */
        /* <DEDUP_REMOVED lines=9> */
[----:B------:R-:W-:Y:S01]  /*1a70*/  MOV R5, UR5 ;  /* 0x0000000500057c02 */ /* 0x000fe20008000f00 */
[----:B------:R-:W-:Y:S01]  /*1a80*/  ULDC.64 UR4, c[0x4][0x1d0] ;  /* 0x0100740000047ab9 */ /* 0x000fe20000000a00 */
[----:B------:R-:W-:Y:S01]  /*1a90*/  IMAD.U32 R10, RZ, RZ, UR6 ;  /* 0x00000006ff0a7e24 */ /* 0x000fe2000f8e00ff */
[----:B------:R-:W-:Y:S01]  /*1aa0*/  MOV R13, RZ ;  /* 0x000000ff000d7202 */ /* 0x000fe20000000f00 */
[----:B------:R-:W-:Y:S02]  /*1ab0*/  IMAD.U32 R6, RZ, RZ, UR4 ;  /* 0x00000004ff067e24 */ /* 0x000fe4000f8e00ff */
[----:B------:R-:W-:-:S02]  /*1ac0*/  IMAD.U32 R7, RZ, RZ, UR5 ;  /* 0x00000005ff077e24 */ /* 0x000fc4000f8e00ff */
[----:B------:R-:W-:Y:S02]  /*1ad0*/  IMAD.U32 R11, RZ, RZ, UR7 ;  /* 0x00000007ff0b7e24 */ /* 0x000fe4000f8e00ff */
[----:B------:R-:W-:Y:S02]  /*1ae0*/  IMAD.MOV.U32 R8, RZ, RZ, 0x70 ;  /* 0x00000070ff087424 */ /* 0x000fe400078e00ff */
[----:B0-----:R-:W-:-:S07]  /*1af0*/  IMAD.MOV.U32 R12, RZ, RZ, 0x1 ;  /* 0x00000001ff0c7424 */ /* 0x001fce00078e00ff */
[----:B------:R-:W-:-:S07]  /*1b00*/  LEPC R20, `(.L_x_2350) ;  /* 0x000000001014794e */ /* 0x000fce0000000000 */
[----:B-1---5:R-:W-:Y:S05]  /*1b10*/  CALL.ABS.NOINC R14 ;  /* 0x000000000e007343 */ /* 0x022fea0003c00000 */
.L_x_2350:
[----:B------:R-:W-:Y:S05]  /*1b20*/  BSYNC B6 ;  /* 0x0000000000067941 */ /* 0x000fea0003800000 */
.L_x_2349:
        /* <DEDUP_REMOVED lines=20> */
.L_x_2352:
[----:B------:R-:W-:Y:S05]  /*1c70*/  BSYNC B6 ;  /* 0x0000000000067941 */ /* 0x000fea0003800000 */
.L_x_2351:
[----:B------:R-:W-:Y:S01]  /*1c80*/  ULDC.64 UR4, c[0x0][0x9f8] ;  /* 0x00027e0000047ab9 */ /* 0x000fe20000000a00 */
[----:B------:R-:W0:Y:S01]  /*1c90*/  S2R R20, SR_TID.X ;  /* 0x0000000000147919 */ /* 0x000e220000002100 */
[----:B------:R-:W-:Y:S01]  /*1ca0*/  ISETP.NE.U32.AND P0, PT, RZ, UR4, PT ;  /* 0x00000004ff007c0c */ /* 0x000fe2000bf05070 */
[----:B------:R-:W-:Y:S01]  /*1cb0*/  IMAD.IADD R88, R29, 0x1, R26 ;  /* 0x000000011d587824 */ /* 0x000fe200078e021a */
[----:B------:R-:W1:Y:S01]  /*1cc0*/  LDC.64 R104, c[0x0][0x300] ;  /* 0x0000c000ff687b82 */ /* 0x000e620000000a00 */
[----:B------:R-:W2:Y:S01]  /*1cd0*/  LDL R26, [R1+0x38] ;  /* 0x00003800011a7983 */ /* 0x000ea20000100800 */
[----:B------:R-:W-:Y:S01]  /*1ce0*/  ISETP.NE.AND.EX P0, PT, RZ, UR5, PT, P0 ;  /* 0x00000005ff007c0c */ /* 0x000fe2000bf05300 */
[----:B------:R-:W-:Y:S02]  /*1cf0*/  ULDC.64 UR6, c[0x0][0xa08] ;  /* 0x0002820000067ab9 */ /* 0x000fe40000000a00 */
[----:B------:R-:W3:Y:S01]  /*1d00*/  LDL R21, [R1+0x34] ;  /* 0x0000340001157983 */ /* 0x000ee20000100800 */
[----:B------:R-:W-:-:S02]  /*1d10*/  SHF.R.S32.HI R8, RZ, 0x1f, R31 ;  /* 0x0000001fff087819 */ /* 0x000fc4000001141f */
[----:B------:R-:W4:Y:S07]  /*1d20*/  LDC R37, c[0x0][0x3f4] ;  /* 0x0000fd00ff257b82 */ /* 0x000f2e0000000800 */
[----:B------:R-:W-:Y:S01]  /*1d30*/  @P0 IADD3 R4, P1, R28, UR4, RZ ;  /* 0x000000041c040c10 */ /* 0x000fe2000ff3e0ff */
[----:B------:R-:W4:Y:S01]  /*1d40*/  LDC.64 R32, c[0x0][0x3f8] ;  /* 0x0000fe00ff207b82 */ /* 0x000f220000000a00 */
[----:B------:R-:W2:Y:S02]  /*1d50*/  LDL R28, [R1+0x3c] ;  /* 0x00003c00011c7983 */ /* 0x000ea40000100800 */
[----:B------:R-:W-:Y:S01]  /*1d60*/  @P0 IADD3.X R5, R30, UR5, RZ, P1, !PT ;  /* 0x000000051e050c10 */ /* 0x000fe20008ffe4ff */
[----:B------:R-:W-:-:S04]  /*1d70*/  ULDC.64 UR4, c[0x0][0x308] ;  /* 0x0000c20000047ab9 */ /* 0x000fc80000000a00 */
[----:B------:R0:W3:Y:S01]  /*1d80*/  @P0 LDG.E R27, desc[UR46][R4.64] ;  /* 0x0000002e041b0981 */ /* 0x0000e2000c1e1900 */
[----:B------:R-:W-:Y:S01]  /*1d90*/  SHF.R.S32.HI R41, RZ, 0x1f, R88 ;  /* 0x0000001fff297819 */ /* 0x000fe20000011458 */
[CC--:B-1----:R-:W-:Y:S01]  /*1da0*/  IMAD.WIDE.U32 R6, R88.reuse, R104.reuse, RZ ;  /* 0x0000006858067225 */ /* 0x0c2fe200078e00ff */
[----:B------:R-:W-:Y:S02]  /*1db0*/  ISETP.NE.U32.AND P0, PT, RZ, UR6, PT ;  /* 0x00000006ff007c0c */ /* 0x000fe4000bf05070 */
[----:B0-----:R-:W-:Y:S01]  /*1dc0*/  SHF.R.U32.HI R34, RZ, 0x7, R20 ;  /* 0x00000007ff227819 */ /* 0x001fe20000011614 */
[----:B------:R-:W-:Y:S01]  /*1dd0*/  IMAD R0, R41, R104, RZ ;  /* 0x0000006829007224 */ /* 0x000fe200078e02ff */
[----:B------:R-:W2:Y:S01]  /*1de0*/  LDL R20, [R1+0x30] ;  /* 0x0000300001147983 */ /* 0x000ea20000100800 */
[----:B------:R-:W-:Y:S02]  /*1df0*/  ISETP.NE.AND.EX P0, PT, RZ, UR7, PT, P0 ;  /* 0x00000007ff007c0c */ /* 0x000fe4000bf05300 */
[----:B------:R-:W-:Y:S01]  /*1e00*/  IMAD R3, R88, R105, R0 ;  /* 0x0000006958037224 */ /* 0x000fe200078e0200 */
[----:B------:R-:W-:Y:S01]  /*1e10*/  ISETP.NE.AND P6, PT, R34, 0x1, PT ;  /* 0x000000012200780c */ /* 0x000fe20003fc5270 */
[----:B------:R-:W-:-:S02]  /*1e20*/  IMAD R0, R8, UR4, RZ ;  /* 0x0000000408007c24 */ /* 0x000fc4000f8e02ff */
[----:B------:R-:W-:Y:S02]  /*1e30*/  IMAD.IADD R7, R7, 0x1, R3 ;  /* 0x0000000107077824 */ /* 0x000fe400078e0203 */
[C---:B------:R-:W-:Y:S02]  /*1e40*/  IMAD R3, R31.reuse, UR5, R0 ;  /* 0x000000051f037c24 */ /* 0x040fe4000f8e0200 */
[----:B------:R-:W-:Y:S01]  /*1e50*/  IMAD.WIDE.U32 R4, R31, UR4, R6 ;  /* 0x000000041f047c25 */ /* 0x000fe2000f8e0006 */
[----:B------:R-:W-:-:S03]  /*1e60*/  ULDC.64 UR4, c[0x0][0x310] ;  /* 0x0000c40000047ab9 */ /* 0x000fc60000000a00 */
[----:B------:R-:W-:Y:S01]  /*1e70*/  IMAD.IADD R5, R5, 0x1, R3 ;  /* 0x0000000105057824 */ /* 0x000fe200078e0203 */
[----:B----4-:R-:W-:Y:S02]  /*1e80*/  ISETP.GE.AND P2, PT, R16, R37, PT ;  /* 0x000000251000720c */ /* 0x010fe40003f46270 */
[----:B------:R-:W-:Y:S02]  /*1e90*/  SHF.R.S32.HI R36, RZ, 0x1f, R19 ;  /* 0x0000001fff247819 */ /* 0x000fe40000011413 */
[C---:B------:R-:W-:Y:S01]  /*1ea0*/  IADD3 R29, R19.reuse, 0x40, RZ ;  /* 0x00000040131d7810 */ /* 0x040fe20007ffe0ff */
[----:B------:R-:W-:Y:S01]  /*1eb0*/  VIADD R30, R19, 0x20 ;  /* 0x00000020131e7836 */ /* 0x000fe20000000000 */
[----:B------:R-:W-:-:S03]  /*1ec0*/  SHF.R.S32.HI R23, RZ, 0x1f, R22 ;  /* 0x0000001fff177819 */ /* 0x000fc60000011416 */
[----:B------:R-:W-:Y:S02]  /*1ed0*/  IMAD.SHL.U32 R29, R29, 0x80, RZ ;  /* 0x000000801d1d7824 */ /* 0x000fe400078e00ff */
[----:B------:R-:W-:-:S03]  /*1ee0*/  IMAD.SHL.U32 R30, R30, 0x80, RZ ;  /* 0x000000801e1e7824 */ /* 0x000fc600078e00ff */
[----:B------:R-:W-:Y:S02]  /*1ef0*/  LOP3.LUT R29, R29, 0x380, RZ, 0xc0, !PT ;  /* 0x000003801d1d7812 */ /* 0x000fe400078ec0ff */
[----:B------:R-:W-:Y:S02]  /*1f00*/  LOP3.LUT R30, R30, 0x380, RZ, 0xc0, !PT ;  /* 0x000003801e1e7812 */ /* 0x000fe400078ec0ff */
[----:B------:R-:W-:Y:S02]  /*1f10*/  SHF.R.U32.HI R132, RZ, 0x3, R29 ;  /* 0x00000003ff847819 */ /* 0x000fe4000001161d */
[----:B------:R-:W-:-:S04]  /*1f20*/  SHF.L.U32 R35, R19, 0x7, RZ ;  /* 0x0000000713237819 */ /* 0x000fc800000006ff */
[----:B------:R-:W-:Y:S01]  /*1f30*/  LOP3.LUT R35, R35, 0x380, RZ, 0xc0, !PT ;  /* 0x0000038023237812 */ /* 0x000fe200078ec0ff */
[C---:B------:R-:W-:Y:S01]  /*1f40*/  IMAD.WIDE.U32 R10, R19.reuse, R32, R16 ;  /* 0x00000020130a7225 */ /* 0x040fe200078e0010 */
[C---:B------:R-:W-:Y:S02]  /*1f50*/  SHF.L.U64.HI R91, R104.reuse, 0x5, R105 ;  /* 0x00000005685b7819 */ /* 0x040fe40000010269 */
[----:B------:R-:W-:Y:S01]  /*1f60*/  SHF.L.U32 R90, R104, 0x5, RZ ;  /* 0x00000005685a7819 */ /* 0x000fe200000006ff */
[----:B------:R-:W-:-:S04]  /*1f70*/  IMAD.WIDE.U32 R46, R19, R104, R16 ;  /* 0x00000068132e7225 */ /* 0x000fc800078e0010 */
[----:B------:R-:W-:-:S04]  /*1f80*/  IMAD.WIDE.U32 R130, R19, R104, R90 ;  /* 0x0000006813827225 */ /* 0x000fc800078e005a */
[----:B------:R-:W-:-:S05]  /*1f90*/  VIADD R38, R19, 0x20 ;  /* 0x0000002013267836 */ /* 0x000fca0000000000 */
[----:B------:R-:W-:Y:S01]  /*1fa0*/  SHF.R.S32.HI R118, RZ, 0x1f, R38 ;  /* 0x0000001fff767819 */ /* 0x000fe20000011426 */
[----:B------:R-:W-:Y:S02]  /*1fb0*/  VIADD R38, R19, 0x60 ;  /* 0x0000006013267836 */ /* 0x000fe40000000000 */
[----:B------:R-:W-:Y:S02]  /*1fc0*/  VIADD R119, R34, 0x8 ;  /* 0x0000000822777836 */ /* 0x000fe40000000000 */
[----:B------:R-:W-:Y:S01]  /*1fd0*/  IMAD.SHL.U32 R34, R37, 0x2, RZ ;  /* 0x0000000225227824 */ /* 0x000fe200078e00ff */
[----:B------:R-:W-:Y:S01]  /*1fe0*/  SHF.R.S32.HI R116, RZ, 0x1f, R38 ;  /* 0x0000001fff747819 */ /* 0x000fe20000011426 */
[----:B------:R-:W-:Y:S01]  /*1ff0*/  IMAD.SHL.U32 R125, R104, 0x80, RZ ;  /* 0x00000080687d7824 */ /* 0x000fe200078e00ff */
[----:B---3--:R-:W-:Y:S02]  /*2000*/  SHF.R.S32.HI R0, RZ, 0x1f, R27 ;  /* 0x0000001fff007819 */ /* 0x008fe4000001141b */
[----:B------:R-:W-:-:S02]  /*2010*/  SEL R101, R27, RZ, !P0 ;  /* 0x000000ff1b657207 */ /* 0x000fc40004000000 */
[----:B------:R-:W-:-:S03]  /*2020*/  SEL R9, R0, RZ, !P0 ;  /* 0x000000ff00097207 */ /* 0x000fc60004000000 */
[----:B------:R-:W-:Y:S02]  /*2030*/  IMAD.WIDE.U32 R102, R101, UR4, R4 ;  /* 0x0000000465667c25 */ /* 0x000fe4000f8e0004 */
[----:B------:R-:W0:Y:S02]  /*2040*/  LDC.64 R4, c[0x0][0x408] ;  /* 0x00010200ff047b82 */ /* 0x000e240000000a00 */
[----:B------:R-:W-:-:S04]  /*2050*/  IMAD R0, R9, UR4, RZ ;  /* 0x0000000409007c24 */ /* 0x000fc8000f8e02ff */
[----:B------:R-:W-:Y:S01]  /*2060*/  IMAD R43, R101, UR5, R0 ;  /* 0x00000005652b7c24 */ /* 0x000fe2000f8e0200 */
[----:B------:R-:W-:Y:S05]  /*2070*/  @!P6 WARPSYNC.ALL ;  /* 0x000000000000e948 */ /* 0x000fea0003800000 */
[----:B------:R-:W-:Y:S02]  /*2080*/  ULDC.64 UR4, c[0x0][0x330] ;  /* 0x0000cc0000047ab9 */ /* 0x000fe40000000a00 */
[----:B------:R-:W-:Y:S02]  /*2090*/  IMAD R0, R8, UR4, RZ ;  /* 0x0000000408007c24 */ /* 0x000fe4000f8e02ff */
[----:B------:R-:W-:-:S04]  /*20a0*/  IMAD.WIDE.U32 R6, R31, UR4, R16 ;  /* 0x000000041f067c25 */ /* 0x000fc8000f8e0010 */
[----:B------:R-:W-:Y:S01]  /*20b0*/  IMAD R3, R31, UR5, R0 ;  /* 0x000000051f037c24 */ /* 0x000fe2000f8e0200 */
[----:B------:R-:W-:-:S04]  /*20c0*/  ULDC.64 UR4, c[0x0][0x338] ;  /* 0x0000ce0000047ab9 */ /* 0x000fc80000000a00 */
[----:B------:R-:W-:Y:S02]  /*20d0*/  IADD3 R7, R7, R3, RZ ;  /* 0x0000000307077210 */ /* 0x000fe40007ffe0ff */
[----:B------:R-:W-:Y:S01]  /*20e0*/  SEL R3, R37, RZ, P2 ;  /* 0x000000ff25037207 */ /* 0x000fe20001000000 */
[----:B------:R-:W-:-:S04]  /*20f0*/  VIADD R27, R19, 0x60 ;  /* 0x00000060131b7836 */ /* 0x000fc80000000000 */
[----:B------:R-:W-:Y:S02]  /*2100*/  IMAD.IADD R3, R16, 0x1, R3 ;  /* 0x0000000110037824 */ /* 0x000fe400078e0203 */
[-C--:B0-----:R-:W-:Y:S02]  /*2110*/  IMAD R12, R36, R4.reuse, RZ ;  /* 0x00000004240c7224 */ /* 0x081fe400078e02ff */
[----:B------:R-:W-:Y:S01]  /*2120*/  IMAD.SHL.U32 R27, R27, 0x80, RZ ;  /* 0x000000801b1b7824 */ /* 0x000fe200078e00ff */
[----:B------:R-:W-:Y:S01]  /*2130*/  SHF.R.S32.HI R14, RZ, 0x1f, R3 ;  /* 0x0000001fff0e7819 */ /* 0x000fe20000011403 */
[----:B------:R-:W-:Y:S02]  /*2140*/  IMAD R0, R9, UR4, RZ ;  /* 0x0000000409007c24 */ /* 0x000fe4000f8e02ff */
[----:B------:R-:W-:Y:S01]  /*2150*/  IMAD.WIDE.U32 R8, R19, R4, R22 ;  /* 0x0000000413087225 */ /* 0x000fe200078e0016 */
[----:B------:R-:W-:-:S03]  /*2160*/  LEA.HI R106, R14, R3, RZ, 0x4 ;  /* 0x000000030e6a7211 */ /* 0x000fc600078f20ff */
[----:B------:R-:W-:Y:S01]  /*2170*/  IMAD R93, R19, R5, R12 ;  /* 0x00000005135d7224 */ /* 0x000fe200078e020c */
[----:B------:R-:W-:Y:S01]  /*2180*/  LOP3.LUT R27, R27, 0x380, RZ, 0xc0, !PT ;  /* 0x000003801b1b7812 */ /* 0x000fe200078ec0ff */
[----:B------:R-:W-:-:S04]  /*2190*/  IMAD.WIDE.U32 R12, R19, R4, R16 ;  /* 0x00000004130c7225 */ /* 0x000fc800078e0010 */
[----:B------:R-:W-:Y:S02]  /*21a0*/  IMAD.IADD R95, R9, 0x1, R93 ;  /* 0x00000001095f7824 */ /* 0x000fe400078e025d */
[----:B------:R-:W-:Y:S01]  /*21b0*/  IMAD.IADD R93, R93, 0x1, R13 ;  /* 0x000000015d5d7824 */ /* 0x000fe200078e020d */
[----:B------:R-:W-:Y:S01]  /*21c0*/  LOP3.LUT R13, R29, 0x70, R106, 0xf8, !PT ;  /* 0x000000701d0d7812 */ /* 0x000fe200078ef86a */
[----:B------:R-:W-:Y:S01]  /*21d0*/  IMAD.MOV.U32 R92, RZ, RZ, R12 ;  /* 0x000000ffff5c7224 */ /* 0x000fe200078e000c */
[--C-:B------:R-:W-:Y:S01]  /*21e0*/  LOP3.LUT R12, R27, 0x70, R106.reuse, 0xf8, !PT ;  /* 0x000000701b0c7812 */ /* 0x100fe200078ef86a */
[C---:B------:R-:W-:Y:S02]  /*21f0*/  VIADD R27, R19.reuse, 0x60 ;  /* 0x00000060131b7836 */ /* 0x040fe40000000000 */
[C---:B------:R-:W-:Y:S01]  /*2200*/  VIADD R29, R19.reuse, 0x20 ;  /* 0x00000020131d7836 */ /* 0x040fe20000000000 */
[----:B------:R-:W-:Y:S01]  /*2210*/  LOP3.LUT R9, R30, 0x70, R106, 0xf8, !PT ;  /* 0x000000701e097812 */ /* 0x000fe200078ef86a */
[----:B------:R-:W-:-:S02]  /*2220*/  IMAD.SHL.U32 R30, R19, 0x80, RZ ;  /* 0x00000080131e7824 */ /* 0x000fc400078e00ff */
[----:B------:R-:W-:Y:S02]  /*2230*/  IMAD.SHL.U32 R27, R27, 0x80, RZ ;  /* 0x000000801b1b7824 */ /* 0x000fe400078e00ff */
[----:B------:R-:W-:Y:S02]  /*2240*/  IMAD.SHL.U32 R29, R29, 0x80, RZ ;  /* 0x000000801d1d7824 */ /* 0x000fe400078e00ff */
[----:B------:R-:W-:Y:S01]  /*2250*/  IMAD.MOV.U32 R94, RZ, RZ, R8 ;  /* 0x000000ffff5e7224 */ /* 0x000fe200078e0008 */
[----:B------:R-:W-:Y:S02]  /*2260*/  LEA.HI R8, R14, R3, RZ, 0x7 ;  /* 0x000000030e087211 */ /* 0x000fe400078f38ff */
[----:B------:R-:W-:Y:S02]  /*2270*/  LOP3.LUT R30, R30, 0x380, RZ, 0xc0, !PT ;  /* 0x000003801e1e7812 */ /* 0x000fe400078ec0ff */
[----:B------:R-:W-:Y:S02]  /*2280*/  LOP3.LUT R29, R29, 0x380, RZ, 0xc0, !PT ;  /* 0x000003801d1d7812 */ /* 0x000fe400078ec0ff */
[----:B------:R-:W-:Y:S01]  /*2290*/  LOP3.LUT R27, R27, 0x380, RZ, 0xc0, !PT ;  /* 0x000003801b1b7812 */ /* 0x000fe200078ec0ff */
[----:B------:R-:W-:Y:S01]  /*22a0*/  IMAD.SHL.U32 R8, R8, 0x80, RZ ;  /* 0x0000008008087824 */ /* 0x000fe200078e00ff */
[----:B------:R-:W-:Y:S01]  /*22b0*/  LOP3.LUT R3, R35, 0x70, R106, 0xf8, !PT ;  /* 0x0000007023037812 */ /* 0x000fe200078ef86a */
[----:B------:R-:W-:Y:S01]  /*22c0*/  IMAD R51, R101, UR5, R0 ;  /* 0x0000000565337c24 */ /* 0x000fe2000f8e0200 */
[----:B------:R-:W-:Y:S01]  /*22d0*/  SHF.R.U32.HI R30, RZ, 0x3, R30 ;  /* 0x00000003ff1e7819 */ /* 0x000fe2000001161e */
[----:B------:R-:W-:Y:S01]  /*22e0*/  IMAD R0, R36, R32, RZ ;  /* 0x0000002024007224 */ /* 0x000fe200078e02ff */
[----:B------:R-:W-:-:S02]  /*22f0*/  SHF.R.U32.HI R29, RZ, 0x3, R29 ;  /* 0x00000003ff1d7819 */ /* 0x000fc4000001161d */
[----:B------:R-:W-:Y:S01]  /*2300*/  SHF.R.U32.HI R27, RZ, 0x3, R27 ;  /* 0x00000003ff1b7819 */ /* 0x000fe2000001161b */
[----:B------:R-:W-:Y:S01]  /*2310*/  IMAD.WIDE.U32 R100, R101, UR4, R6 ;  /* 0x0000000465647c25 */ /* 0x000fe2000f8e0006 */
[----:B------:R-:W-:Y:S01]  /*2320*/  LOP3.LUT R8, R8, 0xffffc000, RZ, 0xc0, !PT ;  /* 0xffffc00008087812 */ /* 0x000fe200078ec0ff */
[----:B------:R-:W-:Y:S01]  /*2330*/  ULDC UR4, c[0x0][0x2f4] ;  /* 0x0000bd0000047ab9 */ /* 0x000fe20000000800 */
[----:B------:R-:W-:Y:S01]  /*2340*/  LOP3.LUT R3, R3, R30, RZ, 0x3c, !PT ;  /* 0x0000001e03037212 */ /* 0x000fe200078e3cff */
[C---:B------:R-:W-:Y:S01]  /*2350*/  IMAD R15, R19.reuse, R33, R0 ;  /* 0x00000021130f7224 */ /* 0x040fe200078e0200 */
[----:B-----5:R-:W-:Y:S01]  /*2360*/  SHF.R.S32.HI R31, RZ, 0x1f, R113 ;  /* 0x0000001fff1f7819 */ /* 0x020fe20000011471 */
[----:B------:R-:W-:Y:S01]  /*2370*/  IMAD.WIDE.U32 R6, R19, R32, R22 ;  /* 0x0000002013067225 */ /* 0x000fe200078e0016 */
[----:B------:R-:W-:Y:S02]  /*2380*/  LOP3.LUT R9, R9, R29, RZ, 0x3c, !PT ;  /* 0x0000001d09097212 */ /* 0x000fe400078e3cff */
[----:B------:R-:W-:-:S02]  /*2390*/  LOP3.LUT R13, R13, R132, RZ, 0x3c, !PT ;  /* 0x000000840d0d7212 */ /* 0x000fc400078e3cff */
[----:B------:R-:W-:Y:S02]  /*23a0*/  LOP3.LUT R27, R12, R27, RZ, 0x3c, !PT ;  /* 0x0000001b0c1b7212 */ /* 0x000fe400078e3cff */
[-C--:B--2---:R-:W-:Y:S01]  /*23b0*/  IADD3 R30, R3, R8.reuse, R28 ;  /* 0x00000008031e7210 */ /* 0x084fe20007ffe01c */
[----:B------:R-:W-:Y:S01]  /*23c0*/  IMAD.IADD R7, R7, 0x1, R15 ;  /* 0x0000000107077824 */ /* 0x000fe200078e020f */
[-C--:B------:R-:W-:Y:S01]  /*23d0*/  IADD3 R29, R9, R8.reuse, R26 ;  /* 0x00000008091d7210 */ /* 0x080fe20007ffe01a */
[----:B------:R-:W-:Y:S01]  /*23e0*/  IMAD.IADD R11, R15, 0x1, R11 ;  /* 0x000000010f0b7824 */ /* 0x000fe200078e020b */
[-C--:B------:R-:W-:Y:S02]  /*23f0*/  IADD3 R28, R13, R8.reuse, R21 ;  /* 0x000000080d1c7210 */ /* 0x080fe40007ffe015 */
[----:B------:R-:W-:Y:S01]  /*2400*/  IADD3 R27, R27, R8, R20 ;  /* 0x000000081b1b7210 */ /* 0x000fe20007ffe014 */
[----:B------:R-:W-:Y:S01]  /*2410*/  IMAD R8, R31, R4, RZ ;  /* 0x000000041f087224 */ /* 0x000fe200078e02ff */
[----:B------:R-:W-:Y:S01]  /*2420*/  SHF.L.U64.HI R12, R4, 0x5, R5 ;  /* 0x00000005040c7819 */ /* 0x000fe20000010205 */
[----:B------:R-:W-:-:S04]  /*2430*/  IMAD.WIDE.U32 R98, R113, R32, R6 ;  /* 0x0000002071627225 */ /* 0x000fc800078e0006 */
[C---:B------:R-:W-:Y:S01]  /*2440*/  IMAD.WIDE.U32 R96, R113.reuse, R32, R10 ;  /* 0x0000002071607225 */ /* 0x040fe200078e000a */
[C-C-:B------:R-:W-:Y:S02]  /*2450*/  SHF.L.U64.HI R11, R4.reuse, 0x6, R5.reuse ;  /* 0x00000006040b7819 */ /* 0x140fe40000010205 */
[C---:B------:R-:W-:Y:S01]  /*2460*/  SHF.L.U64.HI R10, R4.reuse, 0x7, R5 ;  /* 0x00000007040a7819 */ /* 0x040fe20000010205 */
[----:B------:R-:W-:Y:S02]  /*2470*/  IMAD R49, R113, R5, R8 ;  /* 0x0000000571317224 */ /* 0x000fe400078e0208 */
[----:B------:R-:W-:Y:S02]  /*2480*/  VIADD R35, R19, 0x40 ;  /* 0x0000004013237836 */ /* 0x000fe40000000000 */
[C---:B------:R-:W-:Y:S02]  /*2490*/  IMAD.SHL.U32 R9, R4.reuse, 0x20, RZ ;  /* 0x0000002004097824 */ /* 0x040fe400078e00ff */
[----:B------:R-:W-:-:S02]  /*24a0*/  IMAD.SHL.U32 R8, R4, 0x40, RZ ;  /* 0x0000004004087824 */ /* 0x000fc400078e00ff */
[----:B------:R-:W-:-:S04]  /*24b0*/  IMAD.WIDE.U32 R94, R113, R4, R94 ;  /* 0x00000004715e7225 */ /* 0x000fc800078e005e */
[----:B------:R-:W-:-:S04]  /*24c0*/  IMAD.WIDE.U32 R92, R113, R4, R92 ;  /* 0x00000004715c7225 */ /* 0x000fc800078e005c */
[----:B------:R-:W-:Y:S02]  /*24d0*/  IMAD.SHL.U32 R7, R4, 0x80, RZ ;  /* 0x0000008004077824 */ /* 0x000fe400078e00ff */
[----:B------:R-:W-:Y:S01]  /*24e0*/  IMAD R4, R36, R104, RZ ;  /* 0x0000006824047224 */ /* 0x000fe200078e02ff */
[----:B------:R-:W-:Y:S02]  /*24f0*/  SHF.R.S32.HI R117, RZ, 0x1f, R35 ;  /* 0x0000001fff757819 */ /* 0x000fe40000011423 */
[C---:B------:R-:W-:Y:S01]  /*2500*/  IADD3 R88, P0, R19.reuse, R88, RZ ;  /* 0x0000005813587210 */ /* 0x040fe20007f1e0ff */
[----:B------:R-:W-:Y:S02]  /*2510*/  IMAD R35, R19, R105, R4 ;  /* 0x0000006913237224 */ /* 0x000fe400078e0204 */
[----:B------:R-:W-:Y:S01]  /*2520*/  IMAD R14, R31, R32, RZ ;  /* 0x000000201f0e7224 */ /* 0x000fe200078e02ff */
[----:B------:R-:W-:Y:S01]  /*2530*/  IADD3 R4, P1, R90, R130, RZ ;  /* 0x000000825a047210 */ /* 0x000fe20007f3e0ff */
[----:B------:R-:W-:-:S02]  /*2540*/  IMAD.IADD R5, R35, 0x1, R131 ;  /* 0x0000000123057824 */ /* 0x000fc400078e0283 */
[----:B------:R-:W-:Y:S01]  /*2550*/  IMAD.X R89, R36, 0x1, R41, P0 ;  /* 0x0000000124597824 */ /* 0x000fe200000e0629 */
[----:B------:R-:W-:Y:S01]  /*2560*/  IADD3 R40, P0, R102, R46, RZ ;  /* 0x0000002e66287210 */ /* 0x000fe20007f1e0ff */
[----:B------:R-:W-:Y:S01]  /*2570*/  IMAD R39, R113, R33, R14 ;  /* 0x0000002171277224 */ /* 0x000fe200078e020e */
[C-C-:B------:R-:W-:Y:S01]  /*2580*/  SHF.L.U64.HI R26, R32.reuse, 0x5, R33.reuse ;  /* 0x00000005201a7819 */ /* 0x140fe20000010221 */
[C---:B------:R-:W-:Y:S01]  /*2590*/  IMAD.SHL.U32 R14, R32.reuse, 0x40, RZ ;  /* 0x00000040200e7824 */ /* 0x040fe200078e00ff */
[C-C-:B------:R-:W-:Y:S01]  /*25a0*/  SHF.L.U64.HI R21, R32.reuse, 0x6, R33.reuse ;  /* 0x0000000620157819 */ /* 0x140fe20000010221 */
[C---:B------:R-:W-:Y:S01]  /*25b0*/  IMAD.SHL.U32 R13, R32.reuse, 0x80, RZ ;  /* 0x00000080200d7824 */ /* 0x040fe200078e00ff */
[C---:B------:R-:W-:Y:S01]  /*25c0*/  SHF.L.U64.HI R20, R32.reuse, 0x7, R33 ;  /* 0x0000000720147819 */ /* 0x040fe20000010221 */
[----:B------:R-:W-:Y:S01]  /*25d0*/  IMAD.IADD R35, R47, 0x1, R35 ;  /* 0x000000012f237824 */ /* 0x000fe200078e0223 */
[----:B------:R-:W-:Y:S01]  /*25e0*/  SHF.L.U32 R15, R32, 0x5, RZ ;  /* 0x00000005200f7819 */ /* 0x000fe200000006ff */
[----:B------:R-:W-:Y:S01]  /*25f0*/  IMAD.IADD R42, R103, 0x1, R43 ;  /* 0x00000001672a7824 */ /* 0x000fe200078e022b */
[----:B------:R-:W-:Y:S01]  /*2600*/  IADD3.X R32, R5, R91, RZ, P1, !PT ;  /* 0x0000005b05207210 */ /* 0x000fe20000ffe4ff */
[----:B------:R-:W-:Y:S01]  /*2610*/  VIADD R6, R16, 0x80 ;  /* 0x0000008010067836 */ /* 0x000fe20000000000 */
[----:B------:R-:W-:-:S02]  /*2620*/  P2R R0, PR, RZ, 0x4 ;  /* 0x00000004ff007803 */ /* 0x000fc40000000000 */
[----:B------:R-:W-:Y:S01]  /*2630*/  IADD3 R33, P1, R4, R90, RZ ;  /* 0x0000005a04217210 */ /* 0x000fe20007f3e0ff */
[--C-:B------:R-:W-:Y:S01]  /*2640*/  IMAD.X R45, R35, 0x1, R42.reuse, P0 ;  /* 0x00000001232d7824 */ /* 0x100fe200000e062a */
[----:B------:R-:W-:Y:S02]  /*2650*/  IADD3 R43, P3, R102, 0x80, RZ ;  /* 0x00000080662b7810 */ /* 0x000fe40007f7e0ff */
[----:B------:R-:W-:Y:S02]  /*2660*/  IADD3 R44, P2, R40, 0x80, RZ ;  /* 0x00000080282c7810 */ /* 0x000fe40007f5e0ff */
[----:B------:R-:W-:Y:S01]  /*2670*/  LOP3.LUT R41, R106, 0xfffffff0, RZ, 0xc0, !PT ;  /* 0xfffffff06a297812 */ /* 0x000fe200078ec0ff */
[----:B------:R-:W-:Y:S01]  /*2680*/  IMAD.X R36, R32, 0x1, R91, P1 ;  /* 0x0000000120247824 */ /* 0x000fe200008e065b */
[C---:B------:R-:W-:Y:S01]  /*2690*/  SHF.L.U64.HI R3, R104.reuse, 0x7, R105 ;  /* 0x0000000768037819 */ /* 0x040fe20000010269 */
[----:B------:R-:W-:Y:S01]  /*26a0*/  IMAD.IADD R37, R99, 0x1, R39 ;  /* 0x0000000163257824 */ /* 0x000fe200078e0227 */
[----:B------:R-:W-:Y:S01]  /*26b0*/  SHF.L.U64.HI R31, R104, 0x6, R105 ;  /* 0x00000006681f7819 */ /* 0x000fe20000010269 */
[----:B------:R-:W-:Y:S01]  /*26c0*/  IMAD.IADD R38, R39, 0x1, R97 ;  /* 0x0000000127267824 */ /* 0x000fe200078e0261 */
[----:B------:R-:W-:Y:S01]  /*26d0*/  IADD3 R39, R95, R49, RZ ;  /* 0x000000315f277210 */ /* 0x000fe20007ffe0ff */
[----:B------:R-:W-:Y:S01]  /*26e0*/  IMAD.IADD R105, R49, 0x1, R93 ;  /* 0x0000000131697824 */ /* 0x000fe200078e025d */
[----:B------:R-:W-:Y:S01]  /*26f0*/  @!P6 BAR.SYNC.DEFER_BLOCKING 0x9, 0x100 ;  /* 0x024400000000eb1d */ /* 0x000fe20000010000 */
[----:B------:R-:W-:Y:S01]  /*2700*/  ISETP.GE.AND P0, PT, R16, UR4, PT ;  /* 0x0000000410007c0c */ /* 0x000fe2000bf06270 */
[----:B------:R-:W-:Y:S01]  /*2710*/  IMAD.X R108, RZ, RZ, R42, P3 ;  /* 0x000000ffff6c7224 */ /* 0x000fe200018e062a */
[----:B------:R-:W-:Y:S01]  /*2720*/  ISETP.GE.AND P1, PT, R6, UR4, PT ;  /* 0x0000000406007c0c */ /* 0x000fe2000bf26270 */
[----:B------:R-:W-:Y:S01]  /*2730*/  IMAD.X R109, RZ, RZ, R45, P2 ;  /* 0x000000ffff6d7224 */ /* 0x000fe200010e062d */
[----:B------:R-:W-:Y:S01]  /*2740*/  SHF.R.S32.HI R106, RZ, 0x4, R106 ;  /* 0x00000004ff6a7819 */ /* 0x000fe2000001146a */
[----:B------:R-:W-:Y:S01]  /*2750*/  IMAD.IADD R110, R101, 0x1, R51 ;  /* 0x00000001656e7824 */ /* 0x000fe200078e0233 */
[----:B------:R-:W-:-:S09]  /*2760*/  SHF.R.S32.HI R107, RZ, 0x1f, R41 ;  /* 0x0000001fff6b7819 */ /* 0x000fd20000011429 */
.L_x_2436:
[----:B------:R-:W2:Y:S01]  /*2770*/  LDL R48, [R1+0x4c] ;  /* 0x00004c0001307983 */ /* 0x000ea20000100800 */
[----:B------:R-:W0:Y:S01]  /*2780*/  LDC R122, c[0x0][0x3f4] ;  /* 0x0000fd00ff7a7b82 */ /* 0x000e220000000800 */
[----:B------:R-:W-:Y:S01]  /*2790*/  IADD3 R25, R25, -0x1, RZ ;  /* 0xffffffff19197810 */ /* 0x000fe20007ffe0ff */
[----:B------:R-:W-:Y:S05]  /*27a0*/  YIELD ;  /* 0x0000000000007946 */ /* 0x000fea0003800000 */
[----:B------:R-:W-:Y:S01]  /*27b0*/  ISETP.GT.AND P3, PT, R25, R24, PT ;  /* 0x000000181900720c */ /* 0x000fe20003f64270 */
[----:B------:R-:W-:Y:S03]  /*27c0*/  BSSY B0, `(.L_x_2353) ;  /* 0x0000961000007945 */ /* 0x000fe60003800000 */
[----:B------:R-:W-:-:S02]  /*27d0*/  P2R R112, PR, RZ, 0x8 ;  /* 0x00000008ff707803 */ /* 0x000fc40000000000 */
[----:B0-----:R-:W-:Y:S01]  /*27e0*/  ISETP.GE.AND P2, PT, R122, 0x1, PT ;  /* 0x000000017a00780c */ /* 0x001fe20003f46270 */
[----:B--2---:R-:W-:-:S04]  /*27f0*/  IMAD R49, R232, 0x8000, R48 ;  /* 0x00008000e8317824 */ /* 0x004fc800078e0230 */
[----:B------:R-:W-:-:S08]  /*2800*/  IMAD.IADD R114, R18, 0x1, R49 ;  /* 0x0000000112727824 */ /* 0x000fd000078e0231 */
        /* <DEDUP_REMOVED lines=43> */
.L_x_2357:
[----:B------:R-:W-:Y:S05]  /*2ac0*/  BSYNC B1 ;  /* 0x0000000000017941 */ /* 0x000fea0003800000 */
.L_x_2356:
[----:B0-----:R-:W-:Y:S01]  /*2ad0*/  VIADD R52, R19, 0x20 ;  /* 0x0000002013347836 */ /* 0x001fe20000000000 */
[----:B------:R-:W-:Y:S01]  /*2ae0*/  BSSY B1, `(.L_x_2358) ;  /* 0x0000024000017945 */ /* 0x000fe20003800000 */
[----:B------:R-:W-:Y:S02]  /*2af0*/  CS2R R72, SRZ ;  /* 0x0000000000487805 */ /* 0x000fe4000001ff00 */
[----:B------:R-:W-:Y:S02]  /*2b00*/  CS2R R70, SRZ ;  /* 0x0000000000467805 */ /* 0x000fe4000001ff00 */
[----:B------:R-:W-:Y:S02]  /*2b10*/  CS2R R60, SRZ ;  /* 0x00000000003c7805 */ /* 0x000fe4000001ff00 */
[----:B------:R-:W-:Y:S02]  /*2b20*/  ISETP.GE.AND P3, PT, R52, R115, PT ;  /* 0x000000733400720c */ /* 0x000fe40003f66270 */
[----:B------:R-:W-:-:S02]  /*2b30*/  CS2R R52, SRZ ;  /* 0x0000000000347805 */ /* 0x000fc4000001ff00 */
[----:B------:R-:W-:Y:S02]  /*2b40*/  CS2R R64, SRZ ;  /* 0x0000000000407805 */ /* 0x000fe4000001ff00 */
[----:B------:R-:W-:Y:S02]  /*2b50*/  CS2R R62, SRZ ;  /* 0x00000000003e7805 */ /* 0x000fe4000001ff00 */
[----:B------:R-:W-:Y:S02]  /*2b60*/  CS2R R66, SRZ ;  /* 0x0000000000427805 */ /* 0x000fe4000001ff00 */
[----:B------:R-:W-:Y:S02]  /*2b70*/  CS2R R56, SRZ ;  /* 0x0000000000387805 */ /* 0x000fe4000001ff00 */
[----:B------:R-:W-:Y:S02]  /*2b80*/  CS2R R54, SRZ ;  /* 0x0000000000367805 */ /* 0x000fe4000001ff00 */
[----:B------:R-:W-:-:S02]  /*2b90*/  CS2R R58, SRZ ;  /* 0x00000000003a7805 */ /* 0x000fc4000001ff00 */
[----:B-----5:R-:W-:Y:S01]  /*2ba0*/  MOV R135, R76 ;  /* 0x0000004c00877202 */ /* 0x020fe20000000f00 */
[----:B------:R-:W-:Y:S01]  /*2bb0*/  IMAD.MOV.U32 R143, RZ, RZ, R80 ;  /* 0x000000ffff8f7224 */ /* 0x000fe200078e0050 */
[----:B------:R-:W-:Y:S01]  /*2bc0*/  CS2R R74, SRZ ;  /* 0x00000000004a7805 */ /* 0x000fe2000001ff00 */
        /* <DEDUP_REMOVED lines=21> */
.L_x_2359:
[----:B------:R-:W-:Y:S05]  /*2d20*/  BSYNC B1 ;  /* 0x0000000000017941 */ /* 0x000fea0003800000 */
.L_x_2358:
        /* <DEDUP_REMOVED lines=25> */
.L_x_2361:
[----:B------:R-:W-:Y:S05]  /*2ec0*/  BSYNC B1 ;  /* 0x0000000000017941 */ /* 0x000fea0003800000 */
.L_x_2360:
[----:B0-----:R-:W-:Y:S01]  /*2ed0*/  VIADD R84, R19, 0x60 ;  /* 0x0000006013547836 */ /* 0x001fe20000000000 */
[----:B------:R-:W-:Y:S04]  /*2ee0*/  BSSY B1, `(.L_x_2362) ;  /* 0x000001d000017945 */ /* 0x000fe80003800000 */
        /* <DEDUP_REMOVED lines=28> */
.L_x_2363:
[----:B------:R-:W-:Y:S05]  /*30b0*/  BSYNC B1 ;  /* 0x0000000000017941 */ /* 0x000fea0003800000 */
.L_x_2362:
[----:B------:R-:W-:Y:S01]  /*30c0*/  UISETP.NE.AND UP0, UPT, UR45, 0x3, UPT ;  /* 0x000000032d00788c */ /* 0x000fe2000bf05270 */
[----:B------:R-:W-:Y:S01]  /*30d0*/  IMAD.MOV.U32 R142, RZ, RZ, R78 ;  /* 0x000000ffff8e7224 */ /* 0x000fe200078e004e */
[----:B-----5:R-:W-:Y:S01]  /*30e0*/  MOV R128, R60 ;  /* 0x0000003c00807202 */ /* 0x020fe20000000f00 */
[----:B------:R-:W-:Y:S01]  /*30f0*/  IMAD.MOV.U32 R153, RZ, RZ, R82 ;  /* 0x000000ffff997224 */ /* 0x000fe200078e0052 */
[----:B------:R-:W-:Y:S01]  /*3100*/  MOV R86, R58 ;  /* 0x0000003a00567202 */ /* 0x000fe20000000f00 */
[----:B------:R-:W-:Y:S01]  /*3110*/  IMAD.MOV.U32 R136, RZ, RZ, R68 ;  /* 0x000000ffff887224 */ /* 0x000fe200078e0044 */
[----:B------:R-:W-:Y:S01]  /*3120*/  PLOP3.LUT P5, PT, PT, PT, UP0, 0x80, 0x0 ;  /* 0x000000000000781c */ /* 0x000fe20003faf008 */
[----:B------:R-:W-:Y:S02]  /*3130*/  IMAD.MOV.U32 R138, RZ, RZ, R72 ;  /* 0x000000ffff8a7224 */ /* 0x000fe400078e0048 */
[----:B------:R-:W-:Y:S02]  /*3140*/  IMAD.MOV.U32 R137, RZ, RZ, R70 ;  /* 0x000000ffff897224 */ /* 0x000fe400078e0046 */
[----:B------:R-:W-:-:S02]  /*3150*/  IMAD.MOV.U32 R139, RZ, RZ, R74 ;  /* 0x000000ffff8b7224 */ /* 0x000fc400078e004a */
[----:B------:R-:W-:Y:S02]  /*3160*/  IMAD.MOV.U32 R133, RZ, RZ, R64 ;  /* 0x000000ffff857224 */ /* 0x000fe400078e0040 */
[----:B------:R-:W-:Y:S02]  /*3170*/  IMAD.MOV.U32 R129, RZ, RZ, R62 ;  /* 0x000000ffff817224 */ /* 0x000fe400078e003e */
[----:B------:R-:W-:Y:S02]  /*3180*/  IMAD.MOV.U32 R134, RZ, RZ, R66 ;  /* 0x000000ffff867224 */ /* 0x000fe400078e0042 */
[----:B------:R-:W-:Y:S02]  /*3190*/  IMAD.MOV.U32 R84, RZ, RZ, R52 ;  /* 0x000000ffff547224 */ /* 0x000fe400078e0034 */
[----:B------:R-:W-:Y:S02]  /*31a0*/  IMAD.MOV.U32 R87, RZ, RZ, R56 ;  /* 0x000000ffff577224 */ /* 0x000fe400078e0038 */
[----:B------:R-:W-:Y:S01]  /*31b0*/  IMAD.MOV.U32 R85, RZ, RZ, R54 ;  /* 0x000000ffff557224 */ /* 0x000fe200078e0036 */
[----:B------:R-:W-:Y:S06]  /*31c0*/  @!P5 BRA `(.L_x_2364) ;  /* 0x000000000004d947 */ /* 0x000fec0003800000 */
[----:B------:R-:W-:Y:S01]  /*31d0*/  BPT.TRAP 0x1 ;  /* 0x000000040000795c */ /* 0x000fe20000300000 */
.L_x_2364:
[----:B------:R-:W-:Y:S01]  /*31e0*/  IMAD R111, R232, 0x8, R18 ;  /* 0x00000008e86f7824 */ /* 0x000fe200078e0212 */
[----:B------:R-:W-:Y:S01]  /*31f0*/  SHF.L.U32 R124, R236, 0x1f, RZ ;  /* 0x0000001fec7c7819 */ /* 0x000fe200000006ff */
[----:B------:R-:W-:Y:S03]  /*3200*/  BSSY B1, `(.L_x_2365) ;  /* 0x0000003000017945 */ /* 0x000fe60003800000 */
[----:B------:R-:W1:Y:S02]  /*3210*/  SYNCS.PHASECHK.TRANS64.TRYWAIT P6, [R111+URZ+0x38890], R124 ;  /* 0x0388907c6f0075a7 */ /* 0x000e6400080c017f */
[----:B-1----:R-:W-:Y:S05]  /*3220*/  @!P6 BRA `(.L_x_2366) ;  /* 0x0000029000c8e947 */ /* 0x002fea0003800000 */
.L_x_2684:
[----:B------:R-:W-:Y:S05]  /*3230*/  BSYNC B1 ;  /* 0x0000000000017941 */ /* 0x000fea0003800000 */
.L_x_2365:
[----:B------:R-:W-:Y:S04]  /*3240*/  BSSY B1, `(.L_x_2367) ;  /* 0x00000f0000017945 */ /* 0x000fe80003800000 */
[----:B------:R-:W-:Y:S05]  /*3250*/  @P2 BRA `(.L_x_2368) ;  /* 0x0000000c00b82947 */ /* 0x000fea0003800000 */
[----:B------:R-:W-:Y:S01]  /*3260*/  IADD3 R140, P2, R46, R120, RZ ;  /* 0x000000782e8c7210 */ /* 0x000fe20007f5e0ff */
[----:B------:R-:W-:Y:S04]  /*3270*/  BSSY B2, `(.L_x_2369) ;  /* 0x0000077000027945 */ /* 0x000fe80003800000 */
[----:B------:R-:W-:Y:S01]  /*3280*/  IMAD.X R141, R123, 0x1, R35, P2 ;  /* 0x000000017b8d7824 */ /* 0x000fe200010e0623 */
[----:B------:R-:W-:Y:S07]  /*3290*/  @P0 BRA `(.L_x_2370) ;  /* 0x0000000400d00947 */ /* 0x000fee0003800000 */
        /* <DEDUP_REMOVED lines=111> */
.L_x_2372:
[----:B------:R-:W-:Y:S05]  /*3990*/  BSYNC B3 ;  /* 0x0000000000037941 */ /* 0x000fea0003800000 */
.L_x_2371:
[----:B------:R-:W-:Y:S02]  /*39a0*/  ULDC.64 UR4, c[0x0][0x2e8] ;  /* 0x0000ba0000047ab9 */ /* 0x000fe40000000a00 */
[----:B------:R-:W-:-:S04]  /*39b0*/  IADD3 R80, P2, P6, R140, UR4, R102 ;  /* 0x000000048c507c10 */ /* 0x000fc8000fe5e066 */
[----:B------:R-:W-:-:S05]  /*39c0*/  IADD3.X R81, R141, UR5, R42, P2, P6 ;  /* 0x000000058d517c10 */ /* 0x000fca00097ec42a */
[----:B--2---:R2:W-:Y:S04]  /*39d0*/  STG.E.128 desc[UR46][R80.64], R48 ;  /* 0x0000003050007986 */ /* 0x0045e8000c101d2e */
.L_x_2370:
[----:B------:R-:W-:Y:S05]  /*39e0*/  BSYNC B2 ;  /* 0x0000000000027941 */ /* 0x000fea0003800000 */
.L_x_2369:
        /* <DEDUP_REMOVED lines=20> */
[----:B------:R-:W-:Y:S01]  /*3b30*/  LOP3.LUT R77, R77, 0xff00, R78, 0xf8, !PT ;  /* 0x0000ff004d4d7812 */ /* 0x000fe200078ef84e */
[----:B------:R-:W-:Y:S01]  /*3b40*/  IMAD.U32 R78, R82, 0x10000, RZ ;  /* 0x00010000524e7824 */ /* 0x000fe200078e00ff */
[----:B------:R-:W-:-:S02]  /*3b50*/  LOP3.LUT R80, R79, 0xff00, R80, 0xf8, !PT ;  /* 0x0000ff004f507812 */ /* 0x000fc400078ef850 */
        /* <DEDUP_REMOVED lines=8> */
[----:B------:R-:W-:Y:S02]  /*3be0*/  HADD2.F32 R143, -RZ, R79.H1_H1 ;  /* 0x3000004fff8f7230 */ /* 0x000fe40000004100 */
[----:B------:R-:W-:Y:S01]  /*3bf0*/  FMUL.FTZ R147, R77, R83 ;  /* 0x000000534d937220 */ /* 0x000fe20000410000 */
[----:B------:R-:W-:-:S02]  /*3c00*/  HADD2.F32 R81, -RZ, R80.H0_H0 ;  /* 0x20000050ff517230 */ /* 0x000fc40000004100 */
        /* <DEDUP_REMOVED lines=78> */
.L_x_2374:
[----:B------:R-:W-:Y:S05]  /*40f0*/  BSYNC B2 ;  /* 0x0000000000027941 */ /* 0x000fea0003800000 */
.L_x_2373:
[----:B------:R-:W-:Y:S02]  /*4100*/  ULDC.64 UR4, c[0x0][0x2e8] ;  /* 0x0000ba0000047ab9 */ /* 0x000fe40000000a00 */
[----:B------:R-:W-:-:S04]  /*4110*/  IADD3 R76, P2, P6, R43, UR4, R140 ;  /* 0x000000042b4c7c10 */ /* 0x000fc8000fe5e08c */
[----:B------:R-:W-:-:S05]  /*4120*/  IADD3.X R77, R108, UR5, R141, P2, P6 ;  /* 0x000000056c4d7c10 */ /* 0x000fca00097ec48d */
[----:B--2---:R3:W-:Y:S04]  /*4130*/  STG.E.128 desc[UR46][R76.64], R48 ;  /* 0x000000304c007986 */ /* 0x0047e8000c101d2e */
.L_x_2368:
[----:B------:R-:W-:Y:S05]  /*4140*/  BSYNC B1 ;  /* 0x0000000000017941 */ /* 0x000fea0003800000 */
.L_x_2367:
        /* <DEDUP_REMOVED lines=117> */
.L_x_2380:
[----:B------:R-:W-:Y:S05]  /*48a0*/  BSYNC B3 ;  /* 0x0000000000037941 */ /* 0x000fea0003800000 */
.L_x_2379:
[----:B------:R-:W-:Y:S02]  /*48b0*/  ULDC.64 UR4, c[0x0][0x2e8] ;  /* 0x0000ba0000047ab9 */ /* 0x000fe40000000a00 */
[----:B------:R-:W-:-:S04]  /*48c0*/  IADD3 R72, P2, P3, R76, UR4, R102 ;  /* 0x000000044c487c10 */ /* 0x000fc8000fb5e066 */
[----:B------:R-:W-:-:S05]  /*48d0*/  IADD3.X R73, R77, UR5, R42, P2, P3 ;  /* 0x000000054d497c10 */ /* 0x000fca00097e642a */
[----:B--2---:R3:W-:Y:S04]  /*48e0*/  STG.E.128 desc[UR46][R72.64], R48 ;  /* 0x0000003048007986 */ /* 0x0047e8000c101d2e */
.L_x_2378:
[----:B------:R-:W-:Y:S05]  /*48f0*/  BSYNC B2 ;  /* 0x0000000000027941 */ /* 0x000fea0003800000 */
.L_x_2377:
[----:B------:R-:W-:Y:S05]  /*4900*/  @P1 BRA `(.L_x_2376) ;  /* 0x0000000400d01947 */ /* 0x000fea0003800000 */
[----:B0-23--:R0:W2:Y:S01]  /*4910*/  LDS.128 R48, [R114+0x2d400] ;  /* 0x02d4000072307984 */ /* 0x00d0a20000000c00 */
[----:B------:R-:W-:Y:S01]  /*4920*/  ISETP.GE.AND P2, PT, R233, R122, PT ;  /* 0x0000007ae900720c */ /* 0x000fe20003f46270 */
[----:B------:R-:W-:-:S12]  /*4930*/  BSSY B2, `(.L_x_2381) ;  /* 0x000006d000027945 */ /* 0x000fd80003800000 */
[----:B0-----:R-:W-:Y:S05]  /*4940*/  @P2 BRA `(.L_x_2382) ;  /* 0x0000000400ac2947 */ /* 0x001fea0003800000 */
[----:B------:R-:W-:Y:S02]  /*4950*/  SHF.R.U32.HI R73, RZ, 0x8, R71 ;  /* 0x00000008ff497819 */ /* 0x000fe40000011647 */
[--C-:B------:R-:W-:Y:S02]  /*4960*/  SHF.R.U32.HI R78, RZ, 0x10, R69.reuse ;  /* 0x00000010ff4e7819 */ /* 0x100fe40000011645 */
[--C-:B------:R-:W-:Y:S02]  /*4970*/  SHF.R.U32.HI R74, RZ, 0x8, R69.reuse ;  /* 0x00000008ff4a7819 */ /* 0x100fe40000011645 */
[----:B------:R-:W-:Y:S02]  /*4980*/  LOP3.LUT R68, R69, 0xff, RZ, 0xc0, !PT ;  /* 0x000000ff45447812 */ /* 0x000fe400078ec0ff */
[----:B------:R-:W-:Y:S02]  /*4990*/  SHF.R.U32.HI R79, RZ, 0x18, R69 ;  /* 0x00000018ff4f7819 */ /* 0x000fe40000011645 */
[----:B------:R-:W-:-:S02]  /*49a0*/  LOP3.LUT R69, R71, 0xff, RZ, 0xc0, !PT ;  /* 0x000000ff47457812 */ /* 0x000fc400078ec0ff */
[--C-:B------:R-:W-:Y:S02]  /*49b0*/  SHF.R.U32.HI R72, RZ, 0x18, R71.reuse ;  /* 0x00000018ff487819 */ /* 0x100fe40000011647 */
[----:B------:R-:W-:Y:S01]  /*49c0*/  SHF.R.U32.HI R75, RZ, 0x10, R71 ;  /* 0x00000010ff4b7819 */ /* 0x000fe20000011647 */
[----:B------:R-:W-:Y:S01]  /*49d0*/  IMAD.SHL.U32 R71, R73, 0x100, RZ ;  /* 0x0000010049477824 */ /* 0x000fe200078e00ff */
[----:B------:R-:W-:Y:S01]  /*49e0*/  PRMT R72, R72, 0x654, R69 ;  /* 0x0000065448487816 */ /* 0x000fe20000000045 */
[----:B------:R-:W-:Y:S01]  /*49f0*/  IMAD.SHL.U32 R69, R74, 0x100, RZ ;  /* 0x000001004a457824 */ /* 0x000fe200078e00ff */
[----:B------:R-:W-:Y:S01]  /*4a00*/  PRMT R70, R79, 0x654, R68 ;  /* 0x000006544f467816 */ /* 0x000fe20000000044 */
[----:B--2---:R-:W-:Y:S01]  /*4a10*/  IMAD.MOV.U32 R68, RZ, RZ, R48 ;  /* 0x000000ffff447224 */ /* 0x004fe200078e0030 */
[----:B------:R-:W-:Y:S01]  /*4a20*/  LOP3.LUT R74, R72, 0xff00, R71, 0xf8, !PT ;  /* 0x0000ff00484a7812 */ /* 0x000fe200078ef847 */
[----:B------:R-:W-:Y:S01]  /*4a30*/  IMAD.U32 R71, R75, 0x10000, RZ ;  /* 0x000100004b477824 */ /* 0x000fe200078e00ff */
[----:B------:R-:W-:-:S02]  /*4a40*/  LOP3.LUT R70, R70, 0xff00, R69, 0xf8, !PT ;  /* 0x0000ff0046467812 */ /* 0x000fc400078ef845 */
        /* <DEDUP_REMOVED lines=91> */
.L_x_2382:
[----:B------:R-:W-:Y:S05]  /*5000*/  BSYNC B2 ;  /* 0x0000000000027941 */ /* 0x000fea0003800000 */
.L_x_2381:
[----:B------:R-:W-:Y:S02]  /*5010*/  ULDC.64 UR4, c[0x0][0x2e8] ;  /* 0x0000ba0000047ab9 */ /* 0x000fe40000000a00 */
[----:B------:R-:W-:-:S04]  /*5020*/  IADD3 R68, P2, P3, R43, UR4, R76 ;  /* 0x000000042b447c10 */ /* 0x000fc8000fb5e04c */
[----:B------:R-:W-:-:S05]  /*5030*/  IADD3.X R69, R108, UR5, R77, P2, P3 ;  /* 0x000000056c457c10 */ /* 0x000fca00097e644d */
[----:B--2---:R4:W-:Y:S04]  /*5040*/  STG.E.128 desc[UR46][R68.64], R48 ;  /* 0x0000003044007986 */ /* 0x0049e8000c101d2e */
.L_x_2376:
[----:B------:R-:W-:Y:S05]  /*5050*/  BSYNC B1 ;  /* 0x0000000000017941 */ /* 0x000fea0003800000 */
.L_x_2375:
        /* <DEDUP_REMOVED lines=11> */
[----:B------:R-:W-:Y:S01]  /*5110*/  SHF.R.U32.HI R71, RZ, 0x8, R67 ;  /* 0x00000008ff477819 */ /* 0x000fe20000011643 */
[----:B--2---:R-:W-:Y:S01]  /*5120*/  IMAD.MOV.U32 R66, RZ, RZ, R51 ;  /* 0x000000ffff427224 */ /* 0x004fe200078e0033 */
[--C-:B------:R-:W-:Y:S02]  /*5130*/  SHF.R.U32.HI R74, RZ, 0x10, R65.reuse ;  /* 0x00000010ff4a7819 */ /* 0x100fe40000011641 */
[--C-:B------:R-:W-:Y:S02]  /*5140*/  SHF.R.U32.HI R72, RZ, 0x8, R65.reuse ;  /* 0x00000008ff487819 */ /* 0x100fe40000011641 */
[----:B------:R-:W-:Y:S02]  /*5150*/  LOP3.LUT R64, R65, 0xff, RZ, 0xc0, !PT ;  /* 0x000000ff41407812 */ /* 0x000fe400078ec0ff */
[----:B------:R-:W-:Y:S01]  /*5160*/  SHF.R.U32.HI R75, RZ, 0x18, R65 ;  /* 0x00000018ff4b7819 */ /* 0x000fe20000011641 */
[----:B------:R-:W-:Y:S01]  /*5170*/  IMAD.SHL.U32 R51, R72, 0x100, RZ ;  /* 0x0000010048337824 */ /* 0x000fe200078e00ff */
[----:B------:R-:W-:-:S02]  /*5180*/  LOP3.LUT R65, R67, 0xff, RZ, 0xc0, !PT ;  /* 0x000000ff43417812 */ /* 0x000fc400078ec0ff */
[--C-:B------:R-:W-:Y:S02]  /*5190*/  SHF.R.U32.HI R70, RZ, 0x18, R67.reuse ;  /* 0x00000018ff467819 */ /* 0x100fe40000011643 */
[----:B------:R-:W-:Y:S01]  /*51a0*/  SHF.R.U32.HI R73, RZ, 0x10, R67 ;  /* 0x00000010ff497819 */ /* 0x000fe20000011643 */
[----:B------:R-:W-:Y:S01]  /*51b0*/  IMAD.SHL.U32 R67, R71, 0x100, RZ ;  /* 0x0000010047437824 */ /* 0x000fe200078e00ff */
[----:B------:R-:W-:Y:S02]  /*51c0*/  PRMT R70, R70, 0x654, R65 ;  /* 0x0000065446467816 */ /* 0x000fe40000000041 */
[----:B------:R-:W-:Y:S02]  /*51d0*/  PRMT R64, R75, 0x654, R64 ;  /* 0x000006544b407816 */ /* 0x000fe40000000040 */
[----:B------:R-:W-:Y:S01]  /*51e0*/  LOP3.LUT R72, R70, 0xff00, R67, 0xf8, !PT ;  /* 0x0000ff0046487812 */ /* 0x000fe200078ef843 */
[----:B------:R-:W-:Y:S01]  /*51f0*/  IMAD.U32 R67, R73, 0x10000, RZ ;  /* 0x0001000049437824 */ /* 0x000fe200078e00ff */
[----:B------:R-:W-:Y:S01]  /*5200*/  LOP3.LUT R65, R64, 0xff00, R51, 0xf8, !PT ;  /* 0x0000ff0040417812 */ /* 0x000fe200078ef833 */
[----:B------:R-:W-:Y:S01]  /*5210*/  IMAD.U32 R64, R74, 0x10000, RZ ;  /* 0x000100004a407824 */ /* 0x000fe200078e00ff */
[----:B------:R-:W-:-:S02]  /*5220*/  F2FP.F16.E4M3.UNPACK_B R70, R134.H1 ;  /* 0x00000086ff46723e */ /* 0x000fc400030006ff */
[----:B------:R-:W-:Y:S02]  /*5230*/  F2FP.F16.E4M3.UNPACK_B R51, R49 ;  /* 0x00000031ff33723e */ /* 0x000fe400020006ff */
[----:B------:R-:W-:Y:S01]  /*5240*/  LOP3.LUT R73, R72, 0xff0000, R67, 0xf8, !PT ;  /* 0x00ff000048497812 */ /* 0x000fe200078ef843 */
[--C-:B------:R-:W-:Y:S01]  /*5250*/  HADD2.F32 R72, -RZ, R70.reuse.H0_H0 ;  /* 0x20000046ff487230 */ /* 0x100fe20000004100 */
[----:B------:R-:W-:Y:S01]  /*5260*/  LOP3.LUT R71, R65, 0xff0000, R64, 0xf8, !PT ;  /* 0x00ff000041477812 */ /* 0x000fe200078ef840 */
[--C-:B------:R-:W-:Y:S01]  /*5270*/  HADD2.F32 R64, -RZ, R51.reuse.H1_H1 ;  /* 0x30000033ff407230 */ /* 0x100fe20000004100 */
        /* <DEDUP_REMOVED lines=10> */
[----:B------:R-:W-:Y:S01]  /*5320*/  FFMA.FTZ R77, R51, R70, -R76 ;  /* 0x00000046334d7223 */ /* 0x000fe2000001084c */
[----:B------:R-:W-:Y:S02]  /*5330*/  HADD2.F32 R72, -RZ, R67.H1_H1 ;  /* 0x30000043ff487230 */ /* 0x000fe40000004100 */
[----:B------:R-:W-:Y:S01]  /*5340*/  FMUL.FTZ R76, R65, R74 ;  /* 0x0000004a414c7220 */ /* 0x000fe20000410000 */
[----:B------:R-:W-:Y:S01]  /*5350*/  FFMA.FTZ R78, R64, R70, R75 ;  /* 0x00000046404e7223 */ /* 0x000fe2000001004b */
[C---:B------:R-:W-:Y:S01]  /*5360*/  FMUL.FTZ R80, R49.reuse, R74 ;  /* 0x0000004a31507220 */ /* 0x040fe20000410000 */
[----:B------:R-:W-:Y:S01]  /*5370*/  F2FP.F16.E4M3.UNPACK_B R133, R133 ;  /* 0x00000085ff85723e */ /* 0x000fe200020006ff */
[----:B------:R-:W-:Y:S01]  /*5380*/  FFMA.FTZ R74, R49, R72, -R76 ;  /* 0x00000048314a7223 */ /* 0x000fe2000001084c */
[-C--:B------:R-:W-:Y:S01]  /*5390*/  F2FP.F16.E4M3.UNPACK_B R49, R48.reuse.H1 ;  /* 0x00000030ff31723e */ /* 0x080fe200030006ff */
[--C-:B------:R-:W-:Y:S01]  /*53a0*/  HADD2.F32 R67, -RZ, R134.reuse.H1_H1 ;  /* 0x30000086ff437230 */ /* 0x100fe20000004100 */
[----:B------:R-:W-:Y:S01]  /*53b0*/  F2FP.F16.E4M3.UNPACK_B R48, R48 ;  /* 0x00000030ff30723e */ /* 0x000fe200020006ff */
[----:B------:R-:W-:-:S02]  /*53c0*/  HADD2.F32 R134, -RZ, R134.H0_H0 ;  /* 0x20000086ff867230 */ /* 0x000fc40000004100 */
[----:B------:R-:W-:Y:S01]  /*53d0*/  FFMA.FTZ R79, R65, R72, R80 ;  /* 0x00000048414f7223 */ /* 0x000fe20000010050 */
[--C-:B------:R-:W-:Y:S02]  /*53e0*/  HADD2.F32 R51, -RZ, R49.reuse.H0_H0 ;  /* 0x20000031ff337230 */ /* 0x100fe40000004100 */
[----:B------:R-:W-:Y:S02]  /*53f0*/  HADD2.F32 R64, -RZ, R49.H1_H1 ;  /* 0x30000031ff407230 */ /* 0x000fe40000004100 */
[--C-:B------:R-:W-:Y:S02]  /*5400*/  HADD2.F32 R49, -RZ, R48.reuse.H0_H0 ;  /* 0x20000030ff317230 */ /* 0x100fe40000004100 */
[-C--:B------:R-:W-:Y:S01]  /*5410*/  FMUL.FTZ R75, R51, R67.reuse ;  /* 0x00000043334b7220 */ /* 0x080fe20000410000 */
[----:B------:R-:W-:Y:S02]  /*5420*/  HADD2.F32 R48, -RZ, R48.H1_H1 ;  /* 0x30000030ff307230 */ /* 0x000fe40000004100 */
[----:B------:R-:W-:Y:S01]  /*5430*/  FMUL.FTZ R72, R64, R67 ;  /* 0x0000004340487220 */ /* 0x000fe20000410000 */
[----:B------:R-:W-:-:S02]  /*5440*/  HADD2.F32 R65, -RZ, R133.H1_H1 ;  /* 0x30000085ff417230 */ /* 0x000fc40000004100 */
[-C--:B------:R-:W-:Y:S01]  /*5450*/  FMUL.FTZ R67, R49, R134.reuse ;  /* 0x0000008631437220 */ /* 0x080fe20000410000 */
[----:B------:R-:W-:Y:S02]  /*5460*/  HADD2.F32 R133, -RZ, R133.H0_H0 ;  /* 0x20000085ff857230 */ /* 0x000fe40000004100 */
[----:B------:R-:W-:Y:S01]  /*5470*/  FMUL.FTZ R70, R48, R134 ;  /* 0x0000008630467220 */ /* 0x000fe20000410000 */
[----:B------:R-:W-:Y:S01]  /*5480*/  F2FP.SATFINITE.E4M3.F32.PACK_AB_MERGE_C R83, R79, R74, RZ ;  /* 0x0000004a4f53723e */ /* 0x000fe200048070ff */
[-C--:B------:R-:W-:Y:S01]  /*5490*/  FFMA.FTZ R72, R51, R65.reuse, -R72 ;  /* 0x0000004133487223 */ /* 0x080fe20000010848 */
[----:B------:R-:W-:Y:S01]  /*54a0*/  FFMA.FTZ R65, R64, R65, R75 ;  /* 0x0000004140417223 */ /* 0x000fe2000001004b */
        /* <DEDUP_REMOVED lines=39> */
[C---:B------:R-:W-:Y:S01]  /*5720*/  FMUL.FTZ R67, R49.reuse, R70 ;  /* 0x0000004631437220 */ /* 0x040fe20000410000 */
[-C--:B------:R-:W-:Y:S01]  /*5730*/  FFMA.FTZ R51, R48, R71.reuse, -R51 ;  /* 0x0000004730337223 */ /* 0x080fe20000010833 */
[----:B------:R-:W-:Y:S01]  /*5740*/  FFMA.FTZ R50, R50, R71, R73 ;  /* 0x0000004732327223 */ /* 0x000fe20000010049 */
[-C--:B------:R-:W-:Y:S01]  /*5750*/  FFMA.FTZ R64, R49, R65.reuse, -R64 ;  /* 0x0000004131407223 */ /* 0x080fe20000010840 */
[----:B------:R-:W-:Y:S01]  /*5760*/  FFMA.FTZ R67, R66, R65, R67 ;  /* 0x0000004142437223 */ /* 0x000fe20000010043 */
[----:B------:R-:W-:-:S02]  /*5770*/  F2FP.SATFINITE.E4M3.F32.PACK_AB_MERGE_C R80, R81, R80, RZ ;  /* 0x000000505150723e */ /* 0x000fc400048070ff */
[----:B------:R-:W-:Y:S02]  /*5780*/  F2FP.SATFINITE.E4M3.F32.PACK_AB_MERGE_C R50, R50, R51, R72 ;  /* 0x000000333232723e */ /* 0x000fe40004807048 */
[----:B------:R-:W-:Y:S02]  /*5790*/  F2FP.SATFINITE.E4M3.F32.PACK_AB_MERGE_C R49, R78, R77, R83 ;  /* 0x0000004d4e31723e */ /* 0x000fe40004807053 */
[----:B------:R-:W-:Y:S02]  /*57a0*/  F2FP.SATFINITE.E4M3.F32.PACK_AB_MERGE_C R48, R76, R75, R82 ;  /* 0x0000004b4c30723e */ /* 0x000fe40004807052 */
[----:B------:R-:W-:-:S07]  /*57b0*/  F2FP.SATFINITE.E4M3.F32.PACK_AB_MERGE_C R51, R67, R64, R80 ;  /* 0x000000404333723e */ /* 0x000fce0004807050 */
.L_x_2388:
[----:B------:R-:W-:Y:S05]  /*57c0*/  BSYNC B3 ;  /* 0x0000000000037941 */ /* 0x000fea0003800000 */
.L_x_2387:
[----:B------:R-:W-:Y:S02]  /*57d0*/  ULDC.64 UR4, c[0x0][0x2e8] ;  /* 0x0000ba0000047ab9 */ /* 0x000fe40000000a00 */
[----:B------:R-:W-:-:S04]  /*57e0*/  IADD3 R64, P2, P3, R68, UR4, R102 ;  /* 0x0000000444407c10 */ /* 0x000fc8000fb5e066 */
[----:B------:R-:W-:-:S05]  /*57f0*/  IADD3.X R65, R69, UR5, R42, P2, P3 ;  /* 0x0000000545417c10 */ /* 0x000fca00097e642a */
[----:B--2---:R4:W-:Y:S04]  /*5800*/  STG.E.128 desc[UR46][R64.64], R48 ;  /* 0x0000003040007986 */ /* 0x0049e8000c101d2e */
.L_x_2386:
[----:B------:R-:W-:Y:S05]  /*5810*/  BSYNC B2 ;  /* 0x0000000000027941 */ /* 0x000fea0003800000 */
.L_x_2385:
[----:B------:R-:W-:Y:S05]  /*5820*/  @P1 BRA `(.L_x_2384) ;  /* 0x0000000400d81947 */ /* 0x000fea0003800000 */
        /* <DEDUP_REMOVED lines=10> */
[----:B--2---:R-:W-:Y:S01]  /*58d0*/  MOV R62, R51 ;  /* 0x00000033003e7202 */ /* 0x004fe20000000f00 */
[----:B------:R-:W-:Y:S01]  /*58e0*/  IMAD.SHL.U32 R51, R71, 0x100, RZ ;  /* 0x0000010047337824 */ /* 0x000fe200078e00ff */
[----:B------:R-:W-:Y:S01]  /*58f0*/  SHF.R.U32.HI R66, RZ, 0x10, R63 ;  /* 0x00000010ff427819 */ /* 0x000fe2000001163f */
[----:B------:R-:W-:Y:S01]  /*5900*/  IMAD.SHL.U32 R63, R65, 0x100, RZ ;  /* 0x00000100413f7824 */ /* 0x000fe200078e00ff */
[----:B------:R-:W-:Y:S01]  /*5910*/  SHF.R.U32.HI R70, RZ, 0x10, R61 ;  /* 0x00000010ff467819 */ /* 0x000fe2000001163d */
[----:B------:R-:W-:Y:S01]  /*5920*/  IMAD.MOV.U32 R61, RZ, RZ, R50 ;  /* 0x000000ffff3d7224 */ /* 0x000fe200078e0032 */
[----:B------:R-:W-:Y:S01]  /*5930*/  PRMT R60, R73, 0x654, R60 ;  /* 0x00000654493c7816 */ /* 0x000fe2000000003c */
[----:B------:R-:W-:Y:S01]  /*5940*/  IMAD.U32 R66, R66, 0x10000, RZ ;  /* 0x0001000042427824 */ /* 0x000fe200078e00ff */
[----:B------:R-:W-:Y:S02]  /*5950*/  PRMT R64, R67, 0x654, R64 ;  /* 0x0000065443407816 */ /* 0x000fe40000000040 */
        /* <DEDUP_REMOVED lines=94> */
.L_x_2390:
[----:B------:R-:W-:Y:S05]  /*5f40*/  BSYNC B2 ;  /* 0x0000000000027941 */ /* 0x000fea0003800000 */
.L_x_2389:
[----:B------:R-:W-:Y:S02]  /*5f50*/  ULDC.64 UR4, c[0x0][0x2e8] ;  /* 0x0000ba0000047ab9 */ /* 0x000fe40000000a00 */
[----:B------:R-:W-:-:S04]  /*5f60*/  IADD3 R60, P2, P3, R43, UR4, R68 ;  /* 0x000000042b3c7c10 */ /* 0x000fc8000fb5e044 */
[----:B------:R-:W-:-:S05]  /*5f70*/  IADD3.X R61, R108, UR5, R69, P2, P3 ;  /* 0x000000056c3d7c10 */ /* 0x000fca00097e6445 */
[----:B--2---:R0:W-:Y:S04]  /*5f80*/  STG.E.128 desc[UR46][R60.64], R48 ;  /* 0x000000303c007986 */ /* 0x0041e8000c101d2e */
.L_x_2384:
[----:B------:R-:W-:Y:S05]  /*5f90*/  BSYNC B1 ;  /* 0x0000000000017941 */ /* 0x000fea0003800000 */
.L_x_2383:
        /* <DEDUP_REMOVED lines=118> */
.L_x_2395:
[----:B------:R-:W-:Y:S05]  /*6700*/  BSYNC B2 ;  /* 0x0000000000027941 */ /* 0x000fea0003800000 */
.L_x_2394:
[----:B------:R-:W-:Y:S02]  /*6710*/  ULDC.64 UR4, c[0x0][0x2e8] ;  /* 0x0000ba0000047ab9 */ /* 0x000fe40000000a00 */
[----:B------:R-:W-:-:S04]  /*6720*/  IADD3 R56, P2, P3, R120, UR4, R102 ;  /* 0x0000000478387c10 */ /* 0x000fc8000fb5e066 */
[----:B------:R-:W-:-:S05]  /*6730*/  IADD3.X R57, R123, UR5, R42, P2, P3 ;  /* 0x000000057b397c10 */ /* 0x000fca00097e642a */
[----:B--2---:R0:W-:Y:S04]  /*6740*/  STG.E.128 desc[UR46][R56.64], R48 ;  /* 0x0000003038007986 */ /* 0x0041e8000c101d2e */
.L_x_2393:
[----:B------:R-:W-:Y:S05]  /*6750*/  BSYNC B1 ;  /* 0x0000000000017941 */ /* 0x000fea0003800000 */
.L_x_2392:
[----:B------:R-:W-:Y:S05]  /*6760*/  @P1 BRA `(.L_x_2391) ;  /* 0x0000005400981947 */ /* 0x000fea0003800000 */
[----:B0-234-:R0:W2:Y:S01]  /*6770*/  LDS.128 R48, [R114+0x2f400] ;  /* 0x02f4000072307984 */ /* 0x01d0a20000000c00 */
[----:B------:R-:W-:Y:S01]  /*6780*/  ISETP.GE.AND P2, PT, R233, R122, PT ;  /* 0x0000007ae900720c */ /* 0x000fe20003f46270 */
[----:B------:R-:W-:-:S12]  /*6790*/  BSSY B1, `(.L_x_2396) ;  /* 0x000006d000017945 */ /* 0x000fd80003800000 */
[----:B0-----:R-:W-:Y:S05]  /*67a0*/  @P2 BRA `(.L_x_2397) ;  /* 0x0000000400ac2947 */ /* 0x001fea0003800000 */
[----:B------:R-:W-:Y:S02]  /*67b0*/  SHF.R.U32.HI R57, RZ, 0x8, R55 ;  /* 0x00000008ff397819 */ /* 0x000fe40000011637 */
[--C-:B------:R-:W-:Y:S02]  /*67c0*/  SHF.R.U32.HI R58, RZ, 0x8, R53.reuse ;  /* 0x00000008ff3a7819 */ /* 0x100fe40000011635 */
[----:B------:R-:W-:Y:S02]  /*67d0*/  LOP3.LUT R52, R53, 0xff, RZ, 0xc0, !PT ;  /* 0x000000ff35347812 */ /* 0x000fe400078ec0ff */
[--C-:B------:R-:W-:Y:S02]  /*67e0*/  SHF.R.U32.HI R61, RZ, 0x18, R53.reuse ;  /* 0x00000018ff3d7819 */ /* 0x100fe40000011635 */
[----:B------:R-:W-:Y:S01]  /*67f0*/  SHF.R.U32.HI R60, RZ, 0x10, R53 ;  /* 0x00000010ff3c7819 */ /* 0x000fe20000011635 */
[----:B--2---:R-:W-:Y:S01]  /*6800*/  IMAD.MOV.U32 R53, RZ, RZ, R50 ;  /* 0x000000ffff357224 */ /* 0x004fe200078e0032 */
[----:B------:R-:W-:Y:S01]  /*6810*/  SHF.R.U32.HI R59, RZ, 0x10, R55 ;  /* 0x00000010ff3b7819 */ /* 0x000fe20000011637 */
[----:B------:R-:W-:Y:S01]  /*6820*/  IMAD.SHL.U32 R50, R58, 0x100, RZ ;  /* 0x000001003a327824 */ /* 0x000fe200078e00ff */
[----:B------:R-:W-:Y:S01]  /*6830*/  LOP3.LUT R56, R55, 0xff0000ff, RZ, 0xc0, !PT ;  /* 0xff0000ff37387812 */ /* 0x000fe200078ec0ff */
[----:B------:R-:W-:Y:S01]  /*6840*/  IMAD.SHL.U32 R55, R57, 0x100, RZ ;  /* 0x0000010039377824 */ /* 0x000fe200078e00ff */
[----:B------:R-:W-:-:S02]  /*6850*/  MOV R54, R51 ;  /* 0x0000003300367202 */ /* 0x000fc40000000f00 */
[----:B------:R-:W-:Y:S02]  /*6860*/  PRMT R51, R61, 0x654, R52 ;  /* 0x000006543d337816 */ /* 0x000fe40000000034 */
[----:B------:R-:W-:Y:S01]  /*6870*/  LOP3.LUT R58, R56, 0xff00, R55, 0xf8, !PT ;  /* 0x0000ff00383a7812 */ /* 0x000fe200078ef837 */
[----:B------:R-:W-:Y:S01]  /*6880*/  IMAD.U32 R55, R59, 0x10000, RZ ;  /* 0x000100003b377824 */ /* 0x000fe200078e00ff */
[----:B------:R-:W-:Y:S01]  /*6890*/  LOP3.LUT R52, R51, 0xff00, R50, 0xf8, !PT ;  /* 0x0000ff0033347812 */ /* 0x000fe200078ef832 */
[----:B------:R-:W-:Y:S01]  /*68a0*/  IMAD.U32 R51, R60, 0x10000, RZ ;  /* 0x000100003c337824 */ /* 0x000fe200078e00ff */
        /* <DEDUP_REMOVED lines=91> */
.L_x_2397:
[----:B------:R-:W-:Y:S05]  /*6e60*/  BSYNC B1 ;  /* 0x0000000000017941 */ /* 0x000fea0003800000 */
.L_x_2396:
[----:B------:R-:W-:Y:S02]  /*6e70*/  ULDC.64 UR4, c[0x0][0x2e8] ;  /* 0x0000ba0000047ab9 */ /* 0x000fe40000000a00 */
[----:B------:R-:W-:-:S04]  /*6e80*/  IADD3 R120, P2, P3, R43, UR4, R120 ;  /* 0x000000042b787c10 */ /* 0x000fc8000fb5e078 */
[----:B------:R-:W-:-:S05]  /*6e90*/  IADD3.X R121, R108, UR5, R123, P2, P3 ;  /* 0x000000056c797c10 */ /* 0x000fca00097e647b */
[----:B--2---:R0:W-:Y:S01]  /*6ea0*/  STG.E.128 desc[UR46][R120.64], R48 ;  /* 0x0000003078007986 */ /* 0x0041e2000c101d2e */
[----:B------:R-:W-:Y:S05]  /*6eb0*/  BRA `(.L_x_2391) ;  /* 0x0000004c00c47947 */ /* 0x000fea0003800000 */
.L_x_2355:
[C---:B------:R-:W-:Y:S01]  /*6ec0*/  ISETP.GE.AND P5, PT, R19.reuse, R115, PT ;  /* 0x000000731300720c */ /* 0x040fe20003fa6270 */
[C---:B------:R-:W-:Y:S01]  /*6ed0*/  VIADD R61, R19.reuse, 0x20 ;  /* 0x00000020133d7836 */ /* 0x040fe20000000000 */
[----:B------:R-:W-:Y:S02]  /*6ee0*/  IADD3 R52, R19, 0x60, RZ ;  /* 0x0000006013347810 */ /* 0x000fe40007ffe0ff */
[----:B------:R-:W-:Y:S02]  /*6ef0*/  ISETP.GE.OR P5, PT, R16, R122, P5 ;  /* 0x0000007a1000720c */ /* 0x000fe40002fa6670 */
[----:B------:R-:W-:-:S11]  /*6f00*/  P2R R60, PR, RZ, 0x1 ;  /* 0x00000001ff3c7803 */ /* 0x000fd60000000000 */
        /* <DEDUP_REMOVED lines=12> */
[----:B------:R-:W-:-:S04]  /*6fd0*/  @!P2 IMAD R53, R53, 0x60, RZ ;  /* 0x000000603535a824 */ /* 0x000fc800078e02ff */
[----:B------:R-:W-:Y:S01]  /*6fe0*/  @!P2 IMAD.IADD R53, R55, 0x1, R53 ;  /* 0x000000013735a824 */ /* 0x000fe200078e0235 */
[----:B--2---:R-:W-:-:S04]  /*6ff0*/  @!P2 IADD3 R80, P3, P4, R96, R80, R54 ;  /* 0x000000506050a210 */ /* 0x004fc80007c7e036 */
        /* <DEDUP_REMOVED lines=9> */
[----:B------:R-:W-:Y:S01]  /*7090*/  ISETP.GE.AND P4, PT, R61, R115, PT ;  /* 0x000000733d00720c */ /* 0x000fe20003f86270 */
[----:B------:R-:W-:-:S03]  /*70a0*/  VIADD R61, R19, 0x40 ;  /* 0x00000040133d7836 */ /* 0x000fc60000000000 */
        /* <DEDUP_REMOVED lines=17> */
[----:B------:R-:W-:Y:S02]  /*71c0*/  ISETP.NE.AND P0, PT, R60, RZ, PT ;  /* 0x000000ff3c00720c */ /* 0x000fe40003f05270 */
[----:B------:R-:W-:Y:S02]  /*71d0*/  @!P4 IADD3.X R65, R54, R65, RZ, P6, !PT ;  /* 0x000000413641c210 */ /* 0x000fe400037fe4ff */
[----:B------:R-:W-:-:S02]  /*71e0*/  CS2R R54, SRZ ;  /* 0x0000000000367805 */ /* 0x000fc4000001ff00 */
[----:B-1----:R-:W-:-:S05]  /*71f0*/  @!P4 IADD3 R66, P6, R53, R66, RZ ;  /* 0x000000423542c210 */ /* 0x002fca0007fde0ff */
        /* <DEDUP_REMOVED lines=14> */
[----:B------:R-:W-:Y:S01]  /*72e0*/  CS2R R76, SRZ ;  /* 0x00000000004c7805 */ /* 0x000fe2000001ff00 */
[----:B------:R-:W-:Y:S01]  /*72f0*/  @!P3 IMAD.X R85, R124, 0x1, R85, P6 ;  /* 0x000000017c55b824 */ /* 0x000fe200030e0655 */
        /* <DEDUP_REMOVED lines=18> */
[----:B-----5:R-:W-:Y:S02]  /*7420*/  IMAD.MOV.U32 R144, RZ, RZ, R62 ;  /* 0x000000ffff907224 */ /* 0x020fe400078e003e */
[----:B------:R-:W-:-:S02]  /*7430*/  IMAD.MOV.U32 R143, RZ, RZ, R60 ;  /* 0x000000ffff8f7224 */ /* 0x000fc400078e003c */
[----:B------:R-:W-:Y:S02]  /*7440*/  IMAD.MOV.U32 R133, RZ, RZ, R74 ;  /* 0x000000ffff857224 */ /* 0x000fe400078e004a */
[----:B------:R-:W-:Y:S02]  /*7450*/  IMAD.MOV.U32 R134, RZ, RZ, R72 ;  /* 0x000000ffff867224 */ /* 0x000fe400078e0048 */
[----:B------:R-:W-:Y:S02]  /*7460*/  IMAD.MOV.U32 R135, RZ, RZ, R78 ;  /* 0x000000ffff877224 */ /* 0x000fe400078e004e */
[----:B------:R-:W-:Y:S02]  /*7470*/  IMAD.MOV.U32 R136, RZ, RZ, R76 ;  /* 0x000000ffff887224 */ /* 0x000fe400078e004c */
[----:B----4-:R-:W-:Y:S02]  /*7480*/  IMAD.MOV.U32 R145, RZ, RZ, R58 ;  /* 0x000000ffff917224 */ /* 0x010fe400078e003a */
[----:B------:R-:W-:-:S02]  /*7490*/  IMAD.MOV.U32 R146, RZ, RZ, R56 ;  /* 0x000000ffff927224 */ /* 0x000fc400078e0038 */
[----:B------:R-:W-:Y:S02]  /*74a0*/  IMAD.MOV.U32 R138, RZ, RZ, R66 ;  /* 0x000000ffff8a7224 */ /* 0x000fe400078e0042 */
[----:B------:R-:W-:Y:S01]  /*74b0*/  IMAD.MOV.U32 R140, RZ, RZ, R64 ;  /* 0x000000ffff8c7224 */ /* 0x000fe200078e0040 */
[----:B------:R-:W-:Y:S01]  /*74c0*/  MOV R141, R70 ;  /* 0x00000046008d7202 */ /* 0x000fe20000000f00 */
[----:B------:R-:W-:Y:S01]  /*74d0*/  IMAD.MOV.U32 R142, RZ, RZ, R68 ;  /* 0x000000ffff8e7224 */ /* 0x000fe200078e0044 */
[----:B------:R-:W-:Y:S06]  /*74e0*/  @!P5 BRA `(.L_x_2398) ;  /* 0x000000000004d947 */ /* 0x000fec0003800000 */
[----:B------:R-:W-:Y:S01]  /*74f0*/  BPT.TRAP 0x1 ;  /* 0x000000040000795c */ /* 0x000fe20000300000 */
.L_x_2398:
[----:B------:R-:W-:Y:S01]  /*7500*/  IMAD R111, R232, 0x8, R18 ;  /* 0x00000008e86f7824 */ /* 0x000fe200078e0212 */
[----:B------:R-:W-:Y:S01]  /*7510*/  SHF.L.U32 R124, R236, 0x1f, RZ ;  /* 0x0000001fec7c7819 */ /* 0x000fe200000006ff */
[----:B------:R-:W0:Y:S01]  /*7520*/  LDC R137, c[0x0][0x2f4] ;  /* 0x0000bd00ff897b82 */ /* 0x000e220000000800 */
[----:B------:R-:W-:Y:S01]  /*7530*/  MOV R121, R123 ;  /* 0x0000007b00797202 */ /* 0x000fe20000000f00 */
[----:B------:R-:W-:Y:S01]  /*7540*/  BSSY B1, `(.L_x_2399) ;  /* 0x0000005000017945 */ /* 0x000fe20003800000 */
[----:B------:R-:W1:Y:S05]  /*7550*/  SYNCS.PHASECHK.TRANS64.TRYWAIT P3, [R111+URZ+0x38890], R124 ;  /* 0x0388907c6f0075a7 */ /* 0x000e6a000806017f */
[----:B------:R-:W2:Y:S01]  /*7560*/  LDC.64 R122, c[0x0][0x300] ;  /* 0x0000c000ff7a7b82 */ /* 0x000ea20000000a00 */
[----:B0-----:R-:W-:Y:S01]  /*7570*/  IMAD.IADD R139, R137, 0x1, -R34 ;  /* 0x00000001898b7824 */ /* 0x001fe200078e0a22 */
[----:B-1----:R-:W-:Y:S06]  /*7580*/  @!P3 BRA `(.L_x_2400) ;  /* 0x000002500004b947 */ /* 0x002fec0003800000 */
.L_x_2685:
[----:B------:R-:W-:Y:S05]  /*7590*/  BSYNC B1 ;  /* 0x0000000000017941 */ /* 0x000fea0003800000 */
.L_x_2399:
[----:B------:R-:W-:Y:S01]  /*75a0*/  ISETP.GE.OR P3, PT, R19, R115, P0 ;  /* 0x000000731300720c */ /* 0x000fe20000766670 */
[----:B------:R-:W-:-:S12]  /*75b0*/  BSSY B1, `(.L_x_2401) ;  /* 0x0000104000017945 */ /* 0x000fd80003800000 */
[----:B------:R-:W-:Y:S05]  /*75c0*/  @P3 BRA `(.L_x_2402) ;  /* 0x0000001000083947 */ /* 0x000fea0003800000 */
[----:B------:R-:W3:Y:S01]  /*75d0*/  LDL R82, [R1+0x3c] ;  /* 0x00003c0001527983 */ /* 0x000ee20000100800 */
[----:B------:R-:W-:Y:S02]  /*75e0*/  SHF.R.S32.HI R80, RZ, 0x1f, R19 ;  /* 0x0000001fff507819 */ /* 0x000fe40000011413 */
[----:B------:R-:W-:-:S03]  /*75f0*/  ISETP.NE.AND P6, PT, R0, RZ, PT ;  /* 0x000000ff0000720c */ /* 0x000fc60003fc5270 */
[----:B--2---:R-:W-:-:S04]  /*7600*/  IMAD R80, R80, R122, RZ ;  /* 0x0000007a50507224 */ /* 0x004fc800078e02ff */
[----:B------:R-:W-:Y:S01]  /*7610*/  IMAD R147, R19, R123, R80 ;  /* 0x0000007b13937224 */ /* 0x000fe200078e0250 */
[----:B------:R-:W-:-:S04]  /*7620*/  SEL R80, R34, R139, !P6 ;  /* 0x0000008b22507207 */ /* 0x000fc80007000000 */
[----:B------:R-:W-:-:S04]  /*7630*/  SHF.R.S32.HI R81, RZ, 0x1f, R80 ;  /* 0x0000001fff517819 */ /* 0x000fc80000011450 */
[----:B------:R-:W-:-:S04]  /*7640*/  LEA.HI R81, R81, R80, RZ, 0x5 ;  /* 0x0000005051517211 */ /* 0x000fc800078f28ff */
[----:B------:R-:W-:Y:S01]  /*7650*/  LEA.HI.SX32 R81, R81, R106, 0x1b ;  /* 0x0000006a51517211 */ /* 0x000fe200078fdaff */
[C---:B------:R-:W-:Y:S02]  /*7660*/  IMAD.SHL.U32 R83, R19.reuse, 0x80, RZ ;  /* 0x0000008013537824 */ /* 0x040fe400078e00ff */
[----:B------:R-:W-:Y:S01]  /*7670*/  IMAD.SHL.U32 R84, R19, 0x80, RZ ;  /* 0x0000008013547824 */ /* 0x000fe200078e00ff */
[----:B------:R-:W-:Y:S01]  /*7680*/  SHF.R.S32.HI R80, RZ, 0x1f, R81 ;  /* 0x0000001fff507819 */ /* 0x000fe20000011451 */
[----:B------:R-:W-:Y:S01]  /*7690*/  IMAD.SHL.U32 R149, R81, 0x10, RZ ;  /* 0x0000001051957824 */ /* 0x000fe200078e00ff */
[----:B------:R-:W-:Y:S02]  /*76a0*/  LOP3.LUT R83, R83, 0x380, RZ, 0xc0, !PT ;  /* 0x0000038053537812 */ /* 0x000fe400078ec0ff */
[----:B------:R-:W-:Y:S02]  /*76b0*/  LEA.HI R81, R80, R81, RZ, 0x3 ;  /* 0x0000005150517211 */ /* 0x000fe400078f18ff */
[----:B------:R-:W-:-:S02]  /*76c0*/  LOP3.LUT R84, R84, 0x380, RZ, 0xc0, !PT ;  /* 0x0000038054547812 */ /* 0x000fc400078ec0ff */
[----:B------:R-:W-:Y:S01]  /*76d0*/  SHF.R.U32.HI R83, RZ, 0x3, R83 ;  /* 0x00000003ff537819 */ /* 0x000fe20000011653 */
[----:B------:R-:W-:Y:S01]  /*76e0*/  IMAD.SHL.U32 R81, R81, 0x800, RZ ;  /* 0x0000080051517824 */ /* 0x000fe200078e00ff */
[----:B------:R-:W-:-:S04]  /*76f0*/  LOP3.LUT R80, R84, 0x70, R149, 0xf8, !PT ;  /* 0x0000007054507812 */ /* 0x000fc800078ef895 */
[----:B------:R-:W-:Y:S02]  /*7700*/  LOP3.LUT R80, R80, R83, RZ, 0x3c, !PT ;  /* 0x0000005350507212 */ /* 0x000fe400078e3cff */
[----:B------:R-:W-:Y:S01]  /*7710*/  LOP3.LUT R81, R81, 0xffffc000, RZ, 0xc0, !PT ;  /* 0xffffc00051517812 */ /* 0x000fe200078ec0ff */
[----:B------:R-:W-:Y:S01]  /*7720*/  IMAD.WIDE.U32 R128, R19, R122, R120 ;  /* 0x0000007a13807225 */ /* 0x000fe200078e0078 */
[----:B------:R-:W-:Y:S03]  /*7730*/  BSSY B2, `(.L_x_2403) ;  /* 0x00000e0000027945 */ /* 0x000fe60003800000 */
[----:B------:R-:W-:Y:S01]  /*7740*/  IMAD.IADD R147, R147, 0x1, R129 ;  /* 0x0000000193937824 */ /* 0x000fe200078e0281 */
[----:B------:R-:W-:-:S04]  /*7750*/  IADD3 R148, P3, P4, R102, R128, R41 ;  /* 0x0000008066947210 */ /* 0x000fc80007c7e029 */
[----:B------:R-:W-:Y:S02]  /*7760*/  IADD3.X R154, R42, R147, R107, P3, P4 ;  /* 0x000000932a9a7210 */ /* 0x000fe40001fe846b */
        /* <DEDUP_REMOVED lines=17> */
[--C-:B------:R-:W-:Y:S02]  /*7880*/  SHF.R.U32.HI R52, RZ, 0x18, R53.reuse ;  /* 0x00000018ff347819 */ /* 0x100fe40000011635 */
[----:B------:R-:W-:Y:S02]  /*7890*/  LOP3.LUT R51, R53, 0xff, RZ, 0xc0, !PT ;  /* 0x000000ff35337812 */ /* 0x000fe400078ec0ff */
[----:B------:R-:W-:Y:S02]  /*78a0*/  PRMT R48, R165, 0x654, R48 ;  /* 0x00000654a5307816 */ /* 0x000fe40000000030 */
[----:B------:R-:W-:-:S02]  /*78b0*/  SHF.R.U32.HI R156, RZ, 0x8, R53 ;  /* 0x00000008ff9c7819 */ /* 0x000fc40000011635 */
[----:B------:R-:W-:Y:S02]  /*78c0*/  SHF.R.U32.HI R160, RZ, 0x10, R53 ;  /* 0x00000010ffa07819 */ /* 0x000fe40000011635 */
[--C-:B------:R-:W-:Y:S02]  /*78d0*/  SHF.R.U32.HI R54, RZ, 0x18, R55.reuse ;  /* 0x00000018ff367819 */ /* 0x100fe40000011637 */
[----:B------:R-:W-:Y:S01]  /*78e0*/  LOP3.LUT R53, R55, 0xff, RZ, 0xc0, !PT ;  /* 0x000000ff37357812 */ /* 0x000fe200078ec0ff */
[----:B------:R-:W-:Y:S01]  /*78f0*/  IMAD.U32 R160, R160, 0x10000, RZ ;  /* 0x00010000a0a07824 */ /* 0x000fe200078e00ff */
[----:B------:R-:W-:Y:S02]  /*7900*/  SHF.R.U32.HI R155, RZ, 0x8, R55 ;  /* 0x00000008ff9b7819 */ /* 0x000fe40000011637 */
[----:B------:R-:W-:Y:S01]  /*7910*/  PRMT R52, R52, 0x654, R51 ;  /* 0x0000065434347816 */ /* 0x000fe20000000033 */
[----:B------:R-:W-:Y:S01]  /*7920*/  IMAD.SHL.U32 R51, R157, 0x100, RZ ;  /* 0x000001009d337824 */ /* 0x000fe200078e00ff */
[----:B------:R-:W-:Y:S01]  /*7930*/  LOP3.LUT R48, R48, 0xff00, R49, 0xf8, !PT ;  /* 0x0000ff0030307812 */ /* 0x000fe200078ef831 */
[----:B------:R-:W-:Y:S01]  /*7940*/  IMAD.U32 R49, R161, 0x10000, RZ ;  /* 0x00010000a1317824 */ /* 0x000fe200078e00ff */
[----:B------:R-:W-:-:S02]  /*7950*/  PRMT R50, R159, 0x654, R50 ;  /* 0x000006549f327816 */ /* 0x000fc40000000032 */
[----:B------:R-:W-:Y:S02]  /*7960*/  SHF.R.U32.HI R162, RZ, 0x10, R55 ;  /* 0x00000010ffa27819 */ /* 0x000fe40000011637 */
[----:B------:R-:W-:Y:S01]  /*7970*/  PRMT R54, R54, 0x654, R53 ;  /* 0x0000065436367816 */ /* 0x000fe20000000035 */
[----:B------:R-:W-:Y:S01]  /*7980*/  IMAD.SHL.U32 R53, R156, 0x100, RZ ;  /* 0x000001009c357824 */ /* 0x000fe200078e00ff */
[----:B------:R-:W-:Y:S01]  /*7990*/  SHF.L.U32 R55, R155, 0x8, RZ ;  /* 0x000000089b377819 */ /* 0x000fe200000006ff */
[----:B------:R-:W-:Y:S01]  /*79a0*/  IMAD.U32 R162, R162, 0x10000, RZ ;  /* 0x00010000a2a27824 */ /* 0x000fe200078e00ff */
[----:B------:R-:W-:Y:S02]  /*79b0*/  LOP3.LUT R51, R50, 0xff00, R51, 0xf8, !PT ;  /* 0x0000ff0032337812 */ /* 0x000fe400078ef833 */
[----:B------:R-:W-:Y:S01]  /*79c0*/  LOP3.LUT R50, R48, 0xff0000, R49, 0xf8, !PT ;  /* 0x00ff000030327812 */ /* 0x000fe200078ef831 */
[----:B------:R-:W-:Y:S01]  /*79d0*/  IMAD.U32 R48, R158, 0x10000, RZ ;  /* 0x000100009e307824 */ /* 0x000fe200078e00ff */
[----:B------:R-:W-:-:S02]  /*79e0*/  LOP3.LUT R159, R54, 0xff00, R55, 0xf8, !PT ;  /* 0x0000ff00369f7812 */ /* 0x000fc400078ef837 */
        /* <DEDUP_REMOVED lines=112> */
[----:B------:R-:W-:Y:S02]  /*80f0*/  HADD2.F32 R150, -RZ, R85.H0_H0 ;  /* 0x20000055ff967230 */ /* 0x000fe40000004100 */
[----:B------:R-:W-:Y:S01]  /*8100*/  FFMA.FTZ R54, R54, R151, R153 ;  /* 0x0000009736367223 */ /* 0x000fe20000010099 */
[----:B------:R-:W-:Y:S01]  /*8110*/  F2FP.F16.E4M3.UNPACK_B R50, R50.H1 ;  /* 0x00000032ff32723e */ /* 0x000fe200030006ff */
[----:B------:R-:W-:Y:S01]  /*8120*/  HADD2.F32 R153, -RZ, R152.H0_H0 ;  /* 0x20000098ff997230 */ /* 0x000fe20000004100 */
[----:B------:R-:W-:Y:S01]  /*8130*/  F2FP.SATFINITE.E4M3.F32.PACK_AB_MERGE_C R160, R160, R165, RZ ;  /* 0x000000a5a0a0723e */ /* 0x000fe200048070ff */
[----:B------:R-:W-:Y:S01]  /*8140*/  HADD2.F32 R51, -RZ, R81.H0_H0 ;  /* 0x20000051ff337230 */ /* 0x000fe20000004100 */
[----:B------:R-:W-:Y:S01]  /*8150*/  F2FP.F16.E4M3.UNPACK_B R155, R49 ;  /* 0x00000031ff9b723e */ /* 0x000fe200020006ff */
[----:B------:R-:W-:-:S02]  /*8160*/  HADD2.F32 R85, -RZ, R85.H1_H1 ;  /* 0x30000055ff557230 */ /* 0x000fc40000004100 */
[-C--:B------:R-:W-:Y:S01]  /*8170*/  FMUL.FTZ R158, R150, R153.reuse ;  /* 0x00000099969e7220 */ /* 0x080fe20000410000 */
[----:B------:R-:W-:Y:S02]  /*8180*/  HADD2.F32 R156, -RZ, R152.H1_H1 ;  /* 0x30000098ff9c7230 */ /* 0x000fe40000004100 */
[----:B------:R-:W-:Y:S01]  /*8190*/  FMUL.FTZ R153, R51, R153 ;  /* 0x0000009933997220 */ /* 0x000fe20000410000 */
[----:B------:R-:W-:Y:S01]  /*81a0*/  HADD2.F32 R81, -RZ, R81.H1_H1 ;  /* 0x30000051ff517230 */ /* 0x000fe20000004100 */
[----:B------:R-:W-:Y:S01]  /*81b0*/  F2FP.SATFINITE.E4M3.F32.PACK_AB_MERGE_C R82, R82, R161, R160 ;  /* 0x000000a15252723e */ /* 0x000fe200048070a0 */
[--C-:B------:R-:W-:Y:S02]  /*81c0*/  HADD2.F32 R151, -RZ, R50.reuse.H0_H0 ;  /* 0x20000032ff977230 */ /* 0x100fe40000004100 */
        /* <DEDUP_REMOVED lines=9> */
[----:B------:R-:W-:Y:S01]  /*8260*/  F2FP.F16.E4M3.UNPACK_B R87, R87.H1 ;  /* 0x00000057ff57723e */ /* 0x000fe200030006ff */
[----:B------:R-:W-:Y:S01]  /*8270*/  HADD2.F32 R85, -RZ, R150.H0_H0 ;  /* 0x20000096ff557230 */ /* 0x000fe20000004100 */
[----:B------:R-:W-:Y:S01]  /*8280*/  F2FP.F16.E4M3.UNPACK_B R156, R49.H1 ;  /* 0x00000031ff9c723e */ /* 0x000fe200030006ff */
[----:B------:R-:W-:Y:S01]  /*8290*/  HADD2.F32 R158, -RZ, R155.H0_H0 ;  /* 0x2000009bff9e7230 */ /* 0x000fe20000004100 */
[----:B------:R-:W-:Y:S01]  /*82a0*/  F2FP.F16.E4M3.UNPACK_B R83, R83.H1 ;  /* 0x00000053ff53723e */ /* 0x000fe200030006ff */
[----:B------:R-:W-:Y:S01]  /*82b0*/  HADD2.F32 R51, -RZ, R50.H0_H0 ;  /* 0x20000032ff337230 */ /* 0x000fe20000004100 */
[-C--:B------:R-:W-:Y:S01]  /*82c0*/  F2FP.F16.E4M3.UNPACK_B R49, R48.reuse ;  /* 0x00000030ff31723e */ /* 0x080fe200020006ff */
[----:B------:R-:W-:Y:S01]  /*82d0*/  HADD2.F32 R157, -RZ, R156.H0_H0 ;  /* 0x2000009cff9d7230 */ /* 0x000fe20000004100 */
[----:B------:R-:W-:Y:S01]  /*82e0*/  F2FP.F16.E4M3.UNPACK_B R151, R48.H1 ;  /* 0x00000030ff97723e */ /* 0x000fe200030006ff */
[----:B------:R-:W-:-:S02]  /*82f0*/  HADD2.F32 R48, -RZ, R87.H0_H0 ;  /* 0x20000057ff307230 */ /* 0x000fc40000004100 */
[-C--:B------:R-:W-:Y:S01]  /*8300*/  FMUL.FTZ R164, R85, R158.reuse ;  /* 0x0000009e55a47220 */ /* 0x080fe20000410000 */
[----:B------:R-:W-:Y:S02]  /*8310*/  HADD2.F32 R81, -RZ, R83.H0_H0 ;  /* 0x20000053ff517230 */ /* 0x000fe40000004100 */
[----:B------:R-:W-:Y:S01]  /*8320*/  FMUL.FTZ R158, R51, R158 ;  /* 0x0000009e339e7220 */ /* 0x000fe20000410000 */
[----:B------:R-:W-:Y:S02]  /*8330*/  HADD2.F32 R152, -RZ, R49.H0_H0 ;  /* 0x20000031ff987230 */ /* 0x000fe40000004100 */
[-C--:B------:R-:W-:Y:S01]  /*8340*/  FMUL.FTZ R166, R48, R157.reuse ;  /* 0x0000009d30a67220 */ /* 0x080fe20000410000 */
[----:B------:R-:W-:Y:S02]  /*8350*/  HADD2.F32 R153, -RZ, R151.H0_H0 ;  /* 0x20000097ff997230 */ /* 0x000fe40000004100 */
[----:B------:R-:W-:Y:S01]  /*8360*/  FMUL.FTZ R157, R81, R157 ;  /* 0x0000009d519d7220 */ /* 0x000fe20000410000 */
[----:B------:R-:W-:-:S02]  /*8370*/  HADD2.F32 R87, -RZ, R87.H1_H1 ;  /* 0x30000057ff577230 */ /* 0x000fc40000004100 */
[-C--:B------:R-:W-:Y:S01]  /*8380*/  FFMA.FTZ R164, R51, R152.reuse, -R164 ;  /* 0x0000009833a47223 */ /* 0x080fe200000108a4 */
[----:B------:R-:W-:Y:S02]  /*8390*/  HADD2.F32 R156, -RZ, R156.H1_H1 ;  /* 0x3000009cff9c7230 */ /* 0x000fe40000004100 */
[----:B------:R-:W-:Y:S01]  /*83a0*/  FFMA.FTZ R158, R85, R152, R158 ;  /* 0x00000098559e7223 */ /* 0x000fe2000001009e */
[----:B------:R-:W-:Y:S02]  /*83b0*/  HADD2.F32 R83, -RZ, R83.H1_H1 ;  /* 0x30000053ff537230 */ /* 0x000fe40000004100 */
[----:B------:R-:W-:Y:S01]  /*83c0*/  FFMA.FTZ R157, R48, R153, R157 ;  /* 0x00000099309d7223 */ /* 0x000fe2000001009d */
[----:B------:R-:W-:Y:S02]  /*83d0*/  HADD2.F32 R150, -RZ, R150.H1_H1 ;  /* 0x30000096ff967230 */ /* 0x000fe40000004100 */
[----:B------:R-:W-:Y:S01]  /*83e0*/  FMUL.FTZ R152, R87, R156 ;  /* 0x0000009c57987220 */ /* 0x000fe20000410000 */
[----:B------:R-:W-:-:S02]  /*83f0*/  HADD2.F32 R155, -RZ, R155.H1_H1 ;  /* 0x3000009bff9b7230 */ /* 0x000fc40000004100 */
[----:B------:R-:W-:Y:S01]  /*8400*/  FMUL.FTZ R156, R83, R156 ;  /* 0x0000009c539c7220 */ /* 0x000fe20000410000 */
[----:B------:R-:W-:Y:S02]  /*8410*/  HADD2.F32 R50, -RZ, R50.H1_H1 ;  /* 0x30000032ff327230 */ /* 0x000fe40000004100 */
[----:B------:R-:W-:Y:S01]  /*8420*/  FFMA.FTZ R166, R81, R153, -R166 ;  /* 0x0000009951a67223 */ /* 0x000fe200000108a6 */
        /* <DEDUP_REMOVED lines=11> */
[----:B------:R-:W-:Y:S02]  /*84e0*/  F2FP.SATFINITE.E4M3.F32.PACK_AB_MERGE_C R156, R156, R157, RZ ;  /* 0x0000009d9c9c723e */ /* 0x000fe400048070ff */
[----:B------:R-:W-:Y:S02]  /*84f0*/  F2FP.SATFINITE.E4M3.F32.PACK_AB_MERGE_C R81, R55, R52, R159 ;  /* 0x000000343751723e */ /* 0x000fe4000480709f */
[----:B------:R-:W-:Y:S02]  /*8500*/  F2FP.SATFINITE.E4M3.F32.PACK_AB_MERGE_C R83, R51, R164, R83 ;  /* 0x000000a43353723e */ /* 0x000fe40004807053 */
[----:B------:R-:W-:Y:S02]  /*8510*/  F2FP.SATFINITE.E4M3.F32.PACK_AB_MERGE_C R85, R54, R53, R160 ;  /* 0x000000353655723e */ /* 0x000fe400048070a0 */
[----:B------:R-:W-:-:S07]  /*8520*/  F2FP.SATFINITE.E4M3.F32.PACK_AB_MERGE_C R87, R155, R158, R156 ;  /* 0x0000009e9b57723e */ /* 0x000fce000480709c */
.L_x_2404:
[----:B------:R-:W-:Y:S05]  /*8530*/  BSYNC B2 ;  /* 0x0000000000027941 */ /* 0x000fea0003800000 */
.L_x_2403:
        /* <DEDUP_REMOVED lines=11> */
.L_x_2402:
[----:B------:R-:W-:Y:S05]  /*85f0*/  BSYNC B1 ;  /* 0x0000000000017941 */ /* 0x000fea0003800000 */
.L_x_2401:
[----:B-1----:R-:W-:Y:S01]  /*8600*/  VIADD R49, R19, 0x20 ;  /* 0x0000002013317836 */ /* 0x002fe20000000000 */
[----:B------:R-:W-:Y:S04]  /*8610*/  BSSY B1, `(.L_x_2405) ;  /* 0x000010d000017945 */ /* 0x000fe80003800000 */
        /* <DEDUP_REMOVED lines=13> */
[----:B------:R-:W-:-:S02]  /*86f0*/  IMAD.SHL.U32 R51, R51, 0x80, RZ ;  /* 0x0000008033337824 */ /* 0x000fc400078e00ff */
[----:B------:R-:W-:Y:S01]  /*8700*/  IMAD.SHL.U32 R52, R52, 0x80, RZ ;  /* 0x0000008034347824 */ /* 0x000fe200078e00ff */
[----:B------:R-:W-:Y:S01]  /*8710*/  LEA.HI R49, R49, R48, RZ, 0x5 ;  /* 0x0000003031317211 */ /* 0x000fe200078f28ff */
[----:B------:R-:W-:Y:S01]  /*8720*/  IMAD.IADD R83, R81, 0x1, R83 ;  /* 0x0000000151537824 */ /* 0x000fe200078e0253 */
[----:B------:R-:W-:Y:S02]  /*8730*/  LOP3.LUT R51, R51, 0x380, RZ, 0xc0, !PT ;  /* 0x0000038033337812 */ /* 0x000fe400078ec0ff */
[----:B------:R-:W-:Y:S02]  /*8740*/  LEA.HI.SX32 R49, R49, R106, 0x1b ;  /* 0x0000006a31317211 */ /* 0x000fe400078fdaff */
[----:B------:R-:W-:Y:S02]  /*8750*/  LOP3.LUT R52, R52, 0x380, RZ, 0xc0, !PT ;  /* 0x0000038034347812 */ /* 0x000fe400078ec0ff */
[----:B------:R-:W-:Y:S02]  /*8760*/  SHF.R.S32.HI R48, RZ, 0x1f, R49 ;  /* 0x0000001fff307819 */ /* 0x000fe40000011431 */
[----:B------:R-:W-:-:S02]  /*8770*/  SHF.L.U32 R85, R49, 0x4, RZ ;  /* 0x0000000431557819 */ /* 0x000fc400000006ff */
[----:B------:R-:W-:Y:S02]  /*8780*/  LEA.HI R49, R48, R49, RZ, 0x3 ;  /* 0x0000003130317211 */ /* 0x000fe400078f18ff */
[----:B------:R-:W-:Y:S02]  /*8790*/  SHF.R.U32.HI R51, RZ, 0x3, R51 ;  /* 0x00000003ff337819 */ /* 0x000fe40000011633 */
[----:B------:R-:W-:Y:S01]  /*87a0*/  LOP3.LUT R48, R52, 0x70, R85, 0xf8, !PT ;  /* 0x0000007034307812 */ /* 0x000fe200078ef855 */
[----:B------:R-:W-:Y:S01]  /*87b0*/  IMAD.SHL.U32 R49, R49, 0x800, RZ ;  /* 0x0000080031317824 */ /* 0x000fe200078e00ff */
[----:B------:R-:W-:Y:S02]  /*87c0*/  IADD3.X R86, R42, R83, R107, P3, P4 ;  /* 0x000000532a567210 */ /* 0x000fe40001fe846b */
[----:B------:R-:W-:Y:S02]  /*87d0*/  LOP3.LUT R48, R48, R51, RZ, 0x3c, !PT ;  /* 0x0000003330307212 */ /* 0x000fe400078e3cff */
[----:B------:R-:W-:-:S04]  /*87e0*/  LOP3.LUT R49, R49, 0xffffc000, RZ, 0xc0, !PT ;  /* 0xffffc00031317812 */ /* 0x000fc800078ec0ff */
[----:B---3--:R-:W-:Y:S01]  /*87f0*/  IADD3 R51, R48, R49, R50 ;  /* 0x0000003130337210 */ /* 0x008fe20007ffe032 */
[----:B------:R-:W-:-:S03]  /*8800*/  IMAD R49, R232, 0x8000, R29 ;  /* 0x00008000e8317824 */ /* 0x000fc600078e021d */
[----:B------:R-:W-:Y:S01]  /*8810*/  LEA R51, R232, R51, 0xf ;  /* 0x00000033e8337211 */ /* 0x000fe200078e78ff */
[----:B------:R-:W-:-:S04]  /*8820*/  IMAD.IADD R49, R18, 0x1, R49 ;  /* 0x0000000112317824 */ /* 0x000fc800078e0231 */
[----:B------:R-:W-:Y:S02]  /*8830*/  IMAD.IADD R52, R18, 0x1, R51 ;  /* 0x0000000112347824 */ /* 0x000fe400078e0233 */
[----:B------:R-:W1:Y:S04]  /*8840*/  LDS.128 R48, [R49+0x28400] ;  /* 0x0284000031307984 */ /* 0x000e680000000c00 */
[----:B------:R-:W2:Y:S01]  /*8850*/  LDS.128 R52, [R52+0x28400] ;  /* 0x0284000034347984 */ /* 0x000ea20000000c00 */
[----:B------:R-:W-:Y:S05]  /*8860*/  @P2 BRA `(.L_x_2408) ;  /* 0x0000000c006c2947 */ /* 0x000fea0003800000 */
[----:B------:R-:W-:Y:S01]  /*8870*/  SHF.R.U32.HI R154, RZ, 0x8, R57 ;  /* 0x00000008ff9a7819 */ /* 0x000fe20000011639 */
[----:B-1----:R-:W-:Y:S01]  /*8880*/  IMAD.MOV.U32 R56, RZ, RZ, R49 ;  /* 0x000000ffff387224 */ /* 0x002fe200078e0031 */
[----:B------:R-:W-:Y:S01]  /*8890*/  LOP3.LUT R58, R57, 0xff, RZ, 0xc0, !PT ;  /* 0x000000ff393a7812 */ /* 0x000fe200078ec0ff */
[----:B------:R-:W-:Y:S01]  /*88a0*/  IMAD.MOV.U32 R60, RZ, RZ, R48 ;  /* 0x000000ffff3c7224 */ /* 0x000fe200078e0030 */
[----:B------:R-:W-:Y:S01]  /*88b0*/  SHF.R.U32.HI R153, RZ, 0x18, R57 ;  /* 0x00000018ff997819 */ /* 0x000fe20000011639 */
[----:B--2---:R-:W-:Y:S01]  /*88c0*/  IMAD.MOV.U32 R62, RZ, RZ, R52 ;  /* 0x000000ffff3e7224 */ /* 0x004fe200078e0034 */
[----:B------:R-:W-:Y:S02]  /*88d0*/  SHF.R.U32.HI R149, RZ, 0x8, R59 ;  /* 0x00000008ff957819 */ /* 0x000fe4000001163b */
[----:B------:R-:W-:Y:S02]  /*88e0*/  PRMT R49, R153, 0x654, R58 ;  /* 0x0000065499317816 */ /* 0x000fe4000000003a */
[----:B------:R-:W-:-:S02]  /*88f0*/  SHF.L.U32 R48, R154, 0x8, RZ ;  /* 0x000000089a307819 */ /* 0x000fc400000006ff */
[----:B------:R-:W-:Y:S02]  /*8900*/  SHF.R.U32.HI R152, RZ, 0x10, R59 ;  /* 0x00000010ff987819 */ /* 0x000fe4000001163b */
[----:B------:R-:W-:Y:S02]  /*8910*/  LOP3.LUT R84, R59, 0xff, RZ, 0xc0, !PT ;  /* 0x000000ff3b547812 */ /* 0x000fe400078ec0ff */
[----:B------:R-:W-:Y:S02]  /*8920*/  SHF.R.U32.HI R129, RZ, 0x8, R63 ;  /* 0x00000008ff817819 */ /* 0x000fe4000001163f */
[----:B------:R-:W-:Y:S02]  /*8930*/  SHF.R.U32.HI R59, RZ, 0x18, R59 ;  /* 0x00000018ff3b7819 */ /* 0x000fe4000001163b */
[--C-:B------:R-:W-:Y:S01]  /*8940*/  SHF.R.U32.HI R151, RZ, 0x10, R61.reuse ;  /* 0x00000010ff977819 */ /* 0x100fe2000001163d */
[----:B------:R-:W-:Y:S01]  /*8950*/  IMAD.SHL.U32 R58, R129, 0x100, RZ ;  /* 0x00000100813a7824 */ /* 0x000fe200078e00ff */
[----:B------:R-:W-:-:S02]  /*8960*/  SHF.R.U32.HI R147, RZ, 0x8, R61 ;  /* 0x00000008ff937819 */ /* 0x000fc4000001163d */
[----:B------:R-:W-:Y:S02]  /*8970*/  LOP3.LUT R87, R61, 0xff, RZ, 0xc0, !PT ;  /* 0x000000ff3d577812 */ /* 0x000fe400078ec0ff */
[----:B------:R-:W-:Y:S01]  /*8980*/  SHF.R.U32.HI R150, RZ, 0x18, R61 ;  /* 0x00000018ff967819 */ /* 0x000fe2000001163d */
[----:B------:R-:W-:Y:S01]  /*8990*/  IMAD.SHL.U32 R52, R147, 0x100, RZ ;  /* 0x0000010093347824 */ /* 0x000fe200078e00ff */
[----:B------:R-:W-:Y:S02]  /*89a0*/  LOP3.LUT R61, R63, 0xff, RZ, 0xc0, !PT ;  /* 0x000000ff3f3d7812 */ /* 0x000fe400078ec0ff */
[----:B------:R-:W-:Y:S02]  /*89b0*/  SHF.R.U32.HI R128, RZ, 0x18, R63 ;  /* 0x00000018ff807819 */ /* 0x000fe4000001163f */
[----:B------:R-:W-:Y:S01]  /*89c0*/  LOP3.LUT R49, R49, 0xff00, R48, 0xf8, !PT ;  /* 0x0000ff0031317812 */ /* 0x000fe200078ef830 */
[----:B------:R-:W-:Y:S01]  /*89d0*/  IMAD.SHL.U32 R48, R149, 0x100, RZ ;  /* 0x0000010095307824 */ /* 0x000fe200078e00ff */
[----:B------:R-:W-:Y:S01]  /*89e0*/  SHF.R.U32.HI R155, RZ, 0x10, R57 ;  /* 0x00000010ff9b7819 */ /* 0x000fe20000011639 */
[----:B------:R-:W-:Y:S01]  /*89f0*/  IMAD.MOV.U32 R57, RZ, RZ, R50 ;  /* 0x000000ffff397224 */ /* 0x000fe200078e0032 */
[----:B------:R-:W-:-:S02]  /*8a00*/  PRMT R59, R59, 0x654, R84 ;  /* 0x000006543b3b7816 */ /* 0x000fc40000000054 */
[----:B------:R-:W-:Y:S01]  /*8a10*/  PRMT R61, R128, 0x654, R61 ;  /* 0x00000654803d7816 */ /* 0x000fe2000000003d */
[----:B------:R-:W-:Y:S01]  /*8a20*/  IMAD.U32 R50, R155, 0x10000, RZ ;  /* 0x000100009b327824 */ /* 0x000fe200078e00ff */
[----:B------:R-:W-:Y:S01]  /*8a30*/  LOP3.LUT R59, R59, 0xff00, R48, 0xf8, !PT ;  /* 0x0000ff003b3b7812 */ /* 0x000fe200078ef830 */
[----:B------:R-:W-:Y:S01]  /*8a40*/  IMAD.U32 R48, R152, 0x10000, RZ ;  /* 0x0001000098307824 */ /* 0x000fe200078e00ff */
[----:B------:R-:W-:Y:S02]  /*8a50*/  SHF.R.U32.HI R148, RZ, 0x10, R63 ;  /* 0x00000010ff947819 */ /* 0x000fe4000001163f */
[----:B------:R-:W-:Y:S02]  /*8a60*/  LOP3.LUT R149, R61, 0xff00, R58, 0xf8, !PT ;  /* 0x0000ff003d957812 */ /* 0x000fe400078ef83a */
[----:B------:R-:W-:Y:S02]  /*8a70*/  F2FP.F16.E4M3.UNPACK_B R129, R143.H1 ;  /* 0x0000008fff81723e */ /* 0x000fe400030006ff */
[----:B------:R-:W-:-:S02]  /*8a80*/  F2FP.F16.E4M3.UNPACK_B R63, R62.H1 ;  /* 0x0000003eff3f723e */ /* 0x000fc400030006ff */
[----:B------:R-:W-:Y:S02]  /*8a90*/  F2FP.F16.E4M3.UNPACK_B R61, R60.H1 ;  /* 0x0000003cff3d723e */ /* 0x000fe400030006ff */
[----:B------:R-:W-:Y:S02]  /*8aa0*/  PRMT R87, R150, 0x654, R87 ;  /* 0x0000065496577816 */ /* 0x000fe40000000057 */
[----:B------:R-:W-:Y:S01]  /*8ab0*/  LOP3.LUT R50, R49, 0xff0000, R50, 0xf8, !PT ;  /* 0x00ff000031327812 */ /* 0x000fe200078ef832 */
[----:B------:R-:W-:Y:S01]  /*8ac0*/  HADD2.F32 R49, -RZ, R129.H0_H0 ;  /* 0x20000081ff317230 */ /* 0x000fe20000004100 */
[----:B------:R-:W-:Y:S01]  /*8ad0*/  LOP3.LUT R48, R59, 0xff0000, R48, 0xf8, !PT ;  /* 0x00ff00003b307812 */ /* 0x000fe200078ef830 */
[----:B------:R-:W-:Y:S01]  /*8ae0*/  HADD2.F32 R59, -RZ, R63.H0_H0 ;  /* 0x2000003fff3b7230 */ /* 0x000fe20000004100 */
[----:B------:R-:W-:Y:S01]  /*8af0*/  F2FP.F16.E4M3.UNPACK_B R84, R146.H1 ;  /* 0x00000092ff54723e */ /* 0x000fe200030006ff */
[----:B------:R-:W-:Y:S01]  /*8b00*/  HADD2.F32 R58, -RZ, R61.H0_H0 ;  /* 0x2000003dff3a7230 */ /* 0x000fe20000004100 */
[----:B------:R-:W-:Y:S01]  /*8b10*/  LOP3.LUT R147, R87, 0xff00, R52, 0xf8, !PT ;  /* 0x0000ff0057937812 */ /* 0x000fe200078ef834 */
[----:B------:R-:W-:Y:S01]  /*8b20*/  IMAD.U32 R52, R151, 0x10000, RZ ;  /* 0x0001000097347824 */ /* 0x000fe200078e00ff */
[----:B------:R-:W-:Y:S01]  /*8b30*/  SHF.L.U32 R128, R148, 0x10, RZ ;  /* 0x0000001094807819 */ /* 0x000fe200000006ff */
[----:B------:R-:W-:-:S02]  /*8b40*/  HADD2.F32 R87, -RZ, R84.H0_H0 ;  /* 0x20000054ff577230 */ /* 0x000fc40000004100 */
[-C--:B------:R-:W-:Y:S01]  /*8b50*/  FMUL.FTZ R151, R59, R49.reuse ;  /* 0x000000313b977220 */ /* 0x080fe20000410000 */
[C---:B------:R-:W-:Y:S01]  /*8b60*/  FMUL.FTZ R148, R58.reuse, R49 ;  /* 0x000000313a947220 */ /* 0x040fe20000410000 */
[----:B------:R-:W-:Y:S01]  /*8b70*/  LOP3.LUT R49, R149, 0xff0000, R128, 0xf8, !PT ;  /* 0x00ff000095317812 */ /* 0x000fe200078ef880 */
[----:B------:R-:W-:Y:S02]  /*8b80*/  HADD2.F32 R128, -RZ, R84.H1_H1 ;  /* 0x30000054ff807230 */ /* 0x000fe40000004100 */
        /* <DEDUP_REMOVED lines=9> */
[----:B------:R-:W-:Y:S01]  /*8c20*/  FMUL.FTZ R150, R61, R84 ;  /* 0x000000543d967220 */ /* 0x000fe20000410000 */
[----:B------:R-:W-:Y:S01]  /*8c30*/  F2FP.F16.E4M3.UNPACK_B R146, R146 ;  /* 0x00000092ff92723e */ /* 0x000fe200020006ff */
[----:B------:R-:W-:Y:S01]  /*8c40*/  FMUL.FTZ R148, R87, R84 ;  /* 0x0000005457947220 */ /* 0x000fe20000410000 */
[----:B------:R-:W-:Y:S01]  /*8c50*/  HADD2.F32 R84, -RZ, R63.H0_H0 ;  /* 0x2000003fff547230 */ /* 0x000fe20000004100 */
[----:B------:R-:W-:Y:S01]  /*8c60*/  LOP3.LUT R52, R147, 0xff0000, R52, 0xf8, !PT ;  /* 0x00ff000093347812 */ /* 0x000fe200078ef834 */
[----:B------:R-:W-:Y:S02]  /*8c70*/  HADD2.F32 R62, -RZ, R60.H0_H0 ;  /* 0x2000003cff3e7230 */ /* 0x000fe40000004100 */
[----:B------:R-:W-:Y:S01]  /*8c80*/  FFMA.FTZ R154, R87, R128, R150 ;  /* 0x00000080579a7223 */ /* 0x000fe20000010096 */
[----:B------:R-:W-:Y:S02]  /*8c90*/  HADD2.F32 R87, -RZ, R146.H0_H0 ;  /* 0x20000092ff577230 */ /* 0x000fe40000004100 */
[----:B------:R-:W-:Y:S01]  /*8ca0*/  FMUL.FTZ R147, R84, R129 ;  /* 0x0000008154937220 */ /* 0x000fe20000410000 */
[----:B------:R-:W-:-:S02]  /*8cb0*/  HADD2.F32 R143, -RZ, R143.H1_H1 ;  /* 0x3000008fff8f7230 */ /* 0x000fc40000004100 */
[C---:B------:R-:W-:Y:S01]  /*8cc0*/  FMUL.FTZ R129, R62.reuse, R129 ;  /* 0x000000813e817220 */ /* 0x040fe20000410000 */
[----:B------:R-:W-:Y:S02]  /*8cd0*/  HADD2.F32 R63, -RZ, R63.H1_H1 ;  /* 0x3000003fff3f7230 */ /* 0x000fe40000004100 */
[----:B------:R-:W-:Y:S01]  /*8ce0*/  FFMA.FTZ R61, R61, R128, -R148 ;  /* 0x000000803d3d7223 */ /* 0x000fe20000010894 */
[-C--:B------:R-:W-:Y:S01]  /*8cf0*/  FFMA.FTZ R147, R62, R87.reuse, -R147 ;  /* 0x000000573e937223 */ /* 0x080fe20000010893 */
[----:B------:R-:W-:Y:S01]  /*8d00*/  FFMA.FTZ R148, R84, R87, R129 ;  /* 0x0000005754947223 */ /* 0x000fe20000010081 */
[----:B------:R-:W-:Y:S02]  /*8d10*/  HADD2.F32 R60, -RZ, R60.H1_H1 ;  /* 0x3000003cff3c7230 */ /* 0x000fe40000004100 */
[-C--:B------:R-:W-:Y:S01]  /*8d20*/  FMUL.FTZ R87, R63, R143.reuse ;  /* 0x0000008f3f577220 */ /* 0x080fe20000410000 */
[----:B------:R-:W-:Y:S01]  /*8d30*/  HADD2.F32 R146, -RZ, R146.H1_H1 ;  /* 0x30000092ff927230 */ /* 0x000fe20000004100 */
[----:B------:R-:W-:Y:S01]  /*8d40*/  F2FP.F16.E4M3.UNPACK_B R62, R144.H1 ;  /* 0x00000090ff3e723e */ /* 0x000fe200030006ff */
[----:B------:R-:W-:Y:S01]  /*8d50*/  FMUL.FTZ R152, R60, R143 ;  /* 0x0000008f3c987220 */ /* 0x000fe20000410000 */
[----:B------:R-:W-:-:S02]  /*8d60*/  F2FP.F16.E4M3.UNPACK_B R84, R54.H1 ;  /* 0x00000036ff54723e */ /* 0x000fc400030006ff */
[-C--:B------:R-:W-:Y:S01]  /*8d70*/  FFMA.FTZ R150, R60, R146.reuse, -R87 ;  /* 0x000000923c967223 */ /* 0x080fe20000010857 */
[----:B------:R-:W-:Y:S01]  /*8d80*/  F2FP.F16.E4M3.UNPACK_B R60, R57.H1 ;  /* 0x00000039ff3c723e */ /* 0x000fe200030006ff */
[--C-:B------:R-:W-:Y:S01]  /*8d90*/  HADD2.F32 R129, -RZ, R62.reuse.H0_H0 ;  /* 0x2000003eff817230 */ /* 0x100fe20000004100 */
[----:B------:R-:W-:Y:S01]  /*8da0*/  F2FP.F16.E4M3.UNPACK_B R128, R145.H1 ;  /* 0x00000091ff80723e */ /* 0x000fe200030006ff */
[----:B------:R-:W-:Y:S02]  /*8db0*/  HADD2.F32 R143, -RZ, R62.H1_H1 ;  /* 0x3000003eff8f7230 */ /* 0x000fe40000004100 */
[----:B------:R-:W-:Y:S01]  /*8dc0*/  FFMA.FTZ R149, R63, R146, R152 ;  /* 0x000000923f957223 */ /* 0x000fe20000010098 */
[----:B------:R-:W-:Y:S01]  /*8dd0*/  HADD2.F32 R87, -RZ, R84.H0_H0 ;  /* 0x20000054ff577230 */ /* 0x000fe20000004100 */
[----:B------:R-:W-:Y:S01]  /*8de0*/  F2FP.F16.E4M3.UNPACK_B R144, R144 ;  /* 0x00000090ff90723e */ /* 0x000fe200020006ff */
[----:B------:R-:W-:Y:S01]  /*8df0*/  HADD2.F32 R62, -RZ, R60.H0_H0 ;  /* 0x2000003cff3e7230 */ /* 0x000fe20000004100 */
[----:B------:R-:W-:Y:S01]  /*8e00*/  F2FP.F16.E4M3.UNPACK_B R57, R57 ;  /* 0x00000039ff39723e */ /* 0x000fe200020006ff */
[----:B------:R-:W-:-:S02]  /*8e10*/  HADD2.F32 R84, -RZ, R84.H1_H1 ;  /* 0x30000054ff547230 */ /* 0x000fc40000004100 */
[CC--:B------:R-:W-:Y:S01]  /*8e20*/  FMUL.FTZ R151, R87.reuse, R129.reuse ;  /* 0x0000008157977220 */ /* 0x0c0fe20000410000 */
[----:B------:R-:W-:Y:S02]  /*8e30*/  HADD2.F32 R60, -RZ, R60.H1_H1 ;  /* 0x3000003cff3c7230 */ /* 0x000fe40000004100 */
[----:B------:R-:W-:Y:S01]  /*8e40*/  FMUL.FTZ R146, R62, R129 ;  /* 0x000000813e927220 */ /* 0x000fe20000410000 */
[--C-:B------:R-:W-:Y:S02]  /*8e50*/  HADD2.F32 R129, -RZ, R128.reuse.H1_H1 ;  /* 0x30000080ff817230 */ /* 0x100fe40000004100 */
[-C--:B------:R-:W-:Y:S01]  /*8e60*/  FMUL.FTZ R153, R84, R143.reuse ;  /* 0x0000008f54997220 */ /* 0x080fe20000410000 */
[----:B------:R-:W-:Y:S02]  /*8e70*/  HADD2.F32 R63, -RZ, R128.H0_H0 ;  /* 0x20000080ff3f7230 */ /* 0x000fe40000004100 */
[C---:B------:R-:W-:Y:S01]  /*8e80*/  FMUL.FTZ R143, R60.reuse, R143 ;  /* 0x0000008f3c8f7220 */ /* 0x040fe20000410000 */
[----:B------:R-:W-:Y:S01]  /*8e90*/  F2FP.F16.E4M3.UNPACK_B R145, R145 ;  /* 0x00000091ff91723e */ /* 0x000fe200020006ff */
[----:B------:R-:W-:Y:S01]  /*8ea0*/  FFMA.FTZ R152, R60, R129, -R153 ;  /* 0x000000813c987223 */ /* 0x000fe20000010899 */
[----:B------:R-:W-:Y:S01]  /*8eb0*/  F2FP.F16.E4M3.UNPACK_B R60, R54 ;  /* 0x00000036ff3c723e */ /* 0x000fe200020006ff */
[-C--:B------:R-:W-:Y:S01]  /*8ec0*/  FFMA.FTZ R151, R62, R63.reuse, -R151 ;  /* 0x0000003f3e977223 */ /* 0x080fe20000010897 */
[----:B------:R-:W-:Y:S01]  /*8ed0*/  FFMA.FTZ R146, R87, R63, R146 ;  /* 0x0000003f57927223 */ /* 0x000fe20000010092 */
[----:B------:R-:W-:-:S02]  /*8ee0*/  HADD2.F32 R87, -RZ, R144.H0_H0 ;  /* 0x20000090ff577230 */ /* 0x000fc40000004100 */
[----:B------:R-:W-:Y:S01]  /*8ef0*/  FFMA.FTZ R153, R84, R129, R143 ;  /* 0x0000008154997223 */ /* 0x000fe2000001008f */
[----:B------:R-:W-:Y:S01]  /*8f00*/  HADD2.F32 R62, -RZ, R60.H0_H0 ;  /* 0x2000003cff3e7230 */ /* 0x000fe20000004100 */
[----:B------:R-:W-:Y:S01]  /*8f10*/  F2FP.SATFINITE.E4M3.F32.PACK_AB_MERGE_C R58, R61, R58, RZ ;  /* 0x0000003a3d3a723e */ /* 0x000fe200048070ff */
[--C-:B------:R-:W-:Y:S01]  /*8f20*/  HADD2.F32 R54, -RZ, R57.reuse.H0_H0 ;  /* 0x20000039ff367230 */ /* 0x100fe20000004100 */
[----:B------:R-:W-:Y:S01]  /*8f30*/  F2FP.F16.E4M3.UNPACK_B R61, R56 ;  /* 0x00000038ff3d723e */ /* 0x000fe200020006ff */
[----:B------:R-:W-:Y:S02]  /*8f40*/  HADD2.F32 R144, -RZ, R144.H1_H1 ;  /* 0x30000090ff907230 */ /* 0x000fe40000004100 */
[-C--:B------:R-:W-:Y:S01]  /*8f50*/  FMUL.FTZ R129, R62, R87.reuse ;  /* 0x000000573e817220 */ /* 0x080fe20000410000 */
[----:B------:R-:W-:Y:S02]  /*8f60*/  HADD2.F32 R60, -RZ, R60.H1_H1 ;  /* 0x3000003cff3c7230 */ /* 0x000fe40000004100 */
[----:B------:R-:W-:Y:S01]  /*8f70*/  FMUL.FTZ R87, R54, R87 ;  /* 0x0000005736577220 */ /* 0x000fe20000410000 */
[----:B------:R-:W-:Y:S01]  /*8f80*/  HADD2.F32 R57, -RZ, R57.H1_H1 ;  /* 0x30000039ff397230 */ /* 0x000fe20000004100 */
[----:B------:R-:W-:Y:S01]  /*8f90*/  F2FP.SATFINITE.E4M3.F32.PACK_AB_MERGE_C R151, R152, R151, RZ ;  /* 0x000000979897723e */ /* 0x000fe200048070ff */
[----:B------:R-:W-:-:S02]  /*8fa0*/  HADD2.F32 R63, -RZ, R145.H0_H0 ;  /* 0x20000091ff3f7230 */ /* 0x000fc40000004100 */
[-C--:B------:R-:W-:Y:S01]  /*8fb0*/  FMUL.FTZ R128, R60, R144.reuse ;  /* 0x000000903c807220 */ /* 0x080fe20000410000 */
[----:B------:R-:W-:Y:S02]  /*8fc0*/  HADD2.F32 R145, -RZ, R145.H1_H1 ;  /* 0x30000091ff917230 */ /* 0x000fe40000004100 */
[----:B------:R-:W-:Y:S01]  /*8fd0*/  FMUL.FTZ R143, R57, R144 ;  /* 0x00000090398f7220 */ /* 0x000fe20000410000 */
[----:B------:R-:W-:Y:S01]  /*8fe0*/  F2FP.SATFINITE.E4M3.F32.PACK_AB_MERGE_C R146, R153, R146, RZ ;  /* 0x000000929992723e */ /* 0x000fe200048070ff */
[-C--:B------:R-:W-:Y:S01]  /*8ff0*/  FFMA.FTZ R54, R54, R63.reuse, -R129 ;  /* 0x0000003f36367223 */ /* 0x080fe20000010881 */
[----:B------:R-:W-:Y:S01]  /*9000*/  FFMA.FTZ R84, R62, R63, R87 ;  /* 0x0000003f3e547223 */ /* 0x000fe20000010057 */
[----:B------:R-:W-:Y:S01]  /*9010*/  F2FP.F16.E4M3.UNPACK_B R62, R53 ;  /* 0x00000035ff3e723e */ /* 0x000fe200020006ff */
[-C--:B------:R-:W-:Y:S01]  /*9020*/  FFMA.FTZ R57, R57, R145.reuse, -R128 ;  /* 0x0000009139397223 */ /* 0x080fe20000010880 */
[----:B------:R-:W-:Y:S01]  /*9030*/  F2FP.F16.E4M3.UNPACK_B R129, R52 ;  /* 0x00000034ff81723e */ /* 0x000fe200020006ff */
[----:B------:R-:W-:Y:S01]  /*9040*/  FFMA.FTZ R145, R60, R145, R143 ;  /* 0x000000913c917223 */ /* 0x000fe2000001008f */
[----:B------:R-:W-:Y:S01]  /*9050*/  F2FP.F16.E4M3.UNPACK_B R87, R50 ;  /* 0x00000032ff57723e */ /* 0x000fe200020006ff */
[----:B------:R-:W-:Y:S01]  /*9060*/  HADD2.F32 R63, -RZ, R62.H0_H0 ;  /* 0x2000003eff3f7230 */ /* 0x000fe20000004100 */
[----:B------:R-:W-:Y:S01]  /*9070*/  F2FP.SATFINITE.E4M3.F32.PACK_AB_MERGE_C R57, R57, R54, R151 ;  /* 0x000000363939723e */ /* 0x000fe20004807097 */
[----:B------:R-:W-:Y:S01]  /*9080*/  HADD2.F32 R143, -RZ, R129.H0_H0 ;  /* 0x20000081ff8f7230 */ /* 0x000fe20000004100 */
[----:B------:R-:W-:Y:S01]  /*9090*/  F2FP.SATFINITE.E4M3.F32.PACK_AB_MERGE_C R54, R145, R84, R146 ;  /* 0x000000549136723e */ /* 0x000fe20004807092 */
[----:B------:R-:W-:Y:S01]  /*90a0*/  HADD2.F32 R60, -RZ, R61.H0_H0 ;  /* 0x2000003dff3c7230 */ /* 0x000fe20000004100 */
[----:B------:R-:W-:Y:S01]  /*90b0*/  F2FP.F16.E4M3.UNPACK_B R56, R56.H1 ;  /* 0x00000038ff38723e */ /* 0x000fe200030006ff */
[----:B------:R-:W-:-:S02]  /*90c0*/  HADD2.F32 R128, -RZ, R87.H0_H0 ;  /* 0x20000057ff807230 */ /* 0x000fc40000004100 */
[CC--:B------:R-:W-:Y:S01]  /*90d0*/  FMUL.FTZ R145, R63.reuse, R143.reuse ;  /* 0x0000008f3f917220 */ /* 0x0c0fe20000410000 */
[----:B------:R-:W-:Y:S02]  /*90e0*/  HADD2.F32 R84, -RZ, R62.H1_H1 ;  /* 0x3000003eff547230 */ /* 0x000fe40000004100 */
[C---:B------:R-:W-:Y:S01]  /*90f0*/  FMUL.FTZ R144, R60.reuse, R143 ;  /* 0x0000008f3c907220 */ /* 0x040fe20000410000 */
[----:B------:R-:W-:Y:S02]  /*9100*/  HADD2.F32 R129, -RZ, R129.H1_H1 ;  /* 0x30000081ff817230 */ /* 0x000fe40000004100 */
[-C--:B------:R-:W-:Y:S01]  /*9110*/  FFMA.FTZ R60, R60, R128.reuse, -R145 ;  /* 0x000000803c3c7223 */ /* 0x080fe20000010891 */
[----:B------:R-:W-:Y:S02]  /*9120*/  HADD2.F32 R62, -RZ, R61.H1_H1 ;  /* 0x3000003dff3e7230 */ /* 0x000fe40000004100 */
[----:B------:R-:W-:Y:S01]  /*9130*/  FFMA.FTZ R61, R63, R128, R144 ;  /* 0x000000803f3d7223 */ /* 0x000fe20000010090 */
[----:B------:R-:W-:-:S02]  /*9140*/  HADD2.F32 R87, -RZ, R87.H1_H1 ;  /* 0x30000057ff577230 */ /* 0x000fc40000004100 */
[----:B------:R-:W-:Y:S01]  /*9150*/  FMUL.FTZ R143, R84, R129 ;  /* 0x00000081548f7220 */ /* 0x000fe20000410000 */
[----:B------:R-:W-:Y:S01]  /*9160*/  F2FP.F16.E4M3.UNPACK_B R63, R53.H1 ;  /* 0x00000035ff3f723e */ /* 0x000fe200030006ff */
[C---:B------:R-:W-:Y:S01]  /*9170*/  FMUL.FTZ R129, R62.reuse, R129 ;  /* 0x000000813e817220 */ /* 0x040fe20000410000 */
[----:B------:R-:W-:Y:S01]  /*9180*/  F2FP.F16.E4M3.UNPACK_B R128, R52.H1 ;  /* 0x00000034ff80723e */ /* 0x000fe200030006ff */
[-C--:B------:R-:W-:Y:S01]  /*9190*/  FFMA.FTZ R53, R62, R87.reuse, -R143 ;  /* 0x000000573e357223 */ /* 0x080fe2000001088f */
[----:B------:R-:W-:Y:S01]  /*91a0*/  F2FP.F16.E4M3.UNPACK_B R50, R50.H1 ;  /* 0x00000032ff32723e */ /* 0x000fe200030006ff */
[----:B------:R-:W-:Y:S01]  /*91b0*/  FFMA.FTZ R52, R84, R87, R129 ;  /* 0x0000005754347223 */ /* 0x000fe20000010081 */
[----:B------:R-:W-:Y:S01]  /*91c0*/  HADD2.F32 R84, -RZ, R63.H0_H0 ;  /* 0x2000003fff547230 */ /* 0x000fe20000004100 */
[----:B------:R-:W-:Y:S01]  /*91d0*/  F2FP.SATFINITE.E4M3.F32.PACK_AB_MERGE_C R154, R154, R59, RZ ;  /* 0x0000003b9a9a723e */ /* 0x000fe200048070ff */
[----:B------:R-:W-:Y:S01]  /*91e0*/  HADD2.F32 R129, -RZ, R128.H0_H0 ;  /* 0x20000080ff817230 */ /* 0x000fe20000004100 */
[----:B------:R-:W-:Y:S01]  /*91f0*/  F2FP.SATFINITE.E4M3.F32.PACK_AB_MERGE_C R59, R150, R147, R58 ;  /* 0x00000093963b723e */ /* 0x000fe2000480703a */
[----:B------:R-:W-:Y:S01]  /*9200*/  HADD2.F32 R62, -RZ, R56.H0_H0 ;  /* 0x20000038ff3e7230 */ /* 0x000fe20000004100 */
[----:B------:R-:W-:Y:S01]  /*9210*/  F2FP.SATFINITE.E4M3.F32.PACK_AB_MERGE_C R58, R149, R148, R154 ;  /* 0x00000094953a723e */ /* 0x000fe2000480709a */
[----:B------:R-:W-:-:S02]  /*9220*/  HADD2.F32 R87, -RZ, R50.H0_H0 ;  /* 0x20000032ff577230 */ /* 0x000fc40000004100 */
[-C--:B------:R-:W-:Y:S01]  /*9230*/  FMUL.FTZ R145, R84, R129.reuse ;  /* 0x0000008154917220 */ /* 0x080fe20000410000 */
[----:B------:R-:W-:Y:S02]  /*9240*/  HADD2.F32 R56, -RZ, R56.H1_H1 ;  /* 0x30000038ff387230 */ /* 0x000fe40000004100 */
[----:B------:R-:W-:Y:S01]  /*9250*/  FMUL.FTZ R129, R62, R129 ;  /* 0x000000813e817220 */ /* 0x000fe20000410000 */
[----:B------:R-:W-:Y:S01]  /*9260*/  HADD2.F32 R143, -RZ, R128.H1_H1 ;  /* 0x30000080ff8f7230 */ /* 0x000fe20000004100 */
[----:B------:R-:W-:Y:S01]  /*9270*/  F2FP.F16.E4M3.UNPACK_B R144, R49.H1 ;  /* 0x00000031ff90723e */ /* 0x000fe200030006ff */
[----:B------:R-:W-:Y:S02]  /*9280*/  HADD2.F32 R63, -RZ, R63.H1_H1 ;  /* 0x3000003fff3f7230 */ /* 0x000fe40000004100 */
[----:B------:R-:W-:Y:S01]  /*9290*/  FFMA.FTZ R148, R84, R87, R129 ;  /* 0x0000005754947223 */ /* 0x000fe20000010081 */
[----:B------:R-:W-:Y:S02]  /*92a0*/  HADD2.F32 R128, -RZ, R50.H1_H1 ;  /* 0x30000032ff807230 */ /* 0x000fe40000004100 */
[----:B------:R-:W-:Y:S01]  /*92b0*/  FMUL.FTZ R84, R56, R143 ;  /* 0x0000008f38547220 */ /* 0x000fe20000410000 */
[----:B------:R-:W-:Y:S01]  /*92c0*/  F2FP.F16.E4M3.UNPACK_B R50, R51 ;  /* 0x00000033ff32723e */ /* 0x000fe200020006ff */
[C---:B------:R-:W-:Y:S01]  /*92d0*/  FMUL.FTZ R147, R63.reuse, R143 ;  /* 0x0000008f3f937220 */ /* 0x040fe20000410000 */
[----:B------:R-:W-:Y:S01]  /*92e0*/  F2FP.F16.E4M3.UNPACK_B R51, R51.H1 ;  /* 0x00000033ff33723e */ /* 0x000fe200030006ff */
[-C--:B------:R-:W-:Y:S01]  /*92f0*/  FFMA.FTZ R151, R63, R128.reuse, R84 ;  /* 0x000000803f977223 */ /* 0x080fe20000010054 */
[----:B------:R-:W-:Y:S01]  /*9300*/  F2FP.F16.E4M3.UNPACK_B R63, R55.H1 ;  /* 0x00000037ff3f723e */ /* 0x000fe200030006ff */
[----:B------:R-:W-:Y:S01]  /*9310*/  FFMA.FTZ R146, R62, R87, -R145 ;  /* 0x000000573e927223 */ /* 0x000fe20000010891 */
[----:B------:R-:W-:Y:S01]  /*9320*/  F2FP.F16.E4M3.UNPACK_B R143, R49 ;  /* 0x00000031ff8f723e */ /* 0x000fe200020006ff */
[----:B------:R-:W-:Y:S01]  /*9330*/  FFMA.FTZ R149, R56, R128, -R147 ;  /* 0x0000008038957223 */ /* 0x000fe20000010893 */
[-C--:B------:R-:W-:Y:S01]  /*9340*/  F2FP.F16.E4M3.UNPACK_B R49, R48.reuse ;  /* 0x00000030ff31723e */ /* 0x080fe200020006ff */
[----:B------:R-:W-:Y:S01]  /*9350*/  HADD2.F32 R147, -RZ, R144.H0_H0 ;  /* 0x20000090ff937230 */ /* 0x000fe20000004100 */
[----:B------:R-:W-:Y:S01]  /*9360*/  F2FP.F16.E4M3.UNPACK_B R87, R48.H1 ;  /* 0x00000030ff57723e */ /* 0x000fe200030006ff */
[----:B------:R-:W-:Y:S01]  /*9370*/  HADD2.F32 R48, -RZ, R63.H0_H0 ;  /* 0x2000003fff307230 */ /* 0x000fe20000004100 */
[----:B------:R-:W-:Y:S01]  /*9380*/  F2FP.F16.E4M3.UNPACK_B R62, R55 ;  /* 0x00000037ff3e723e */ /* 0x000fe200020006ff */
        /* <DEDUP_REMOVED lines=8> */
[----:B------:R-:W-:Y:S02]  /*9410*/  HADD2.F32 R63, -RZ, R63.H1_H1 ;  /* 0x3000003fff3f7230 */ /* 0x000fe40000004100 */
[----:B------:R-:W-:Y:S01]  /*9420*/  FFMA.FTZ R147, R48, R129, R147 ;  /* 0x0000008130937223 */ /* 0x000fe20000010093 */
[----:B------:R-:W-:-:S02]  /*9430*/  HADD2.F32 R144, -RZ, R144.H1_H1 ;  /* 0x30000090ff907230 */ /* 0x000fc40000004100 */
[-C--:B------:R-:W-:Y:S01]  /*9440*/  FMUL.FTZ R150, R84, R145.reuse ;  /* 0x0000009154967220 */ /* 0x080fe20000410000 */
[----:B------:R-:W-:Y:S01]  /*9450*/  HADD2.F32 R51, -RZ, R51.H1_H1 ;  /* 0x30000033ff337230 */ /* 0x000fe20000004100 */
[----:B------:R-:W-:Y:S01]  /*9460*/  F2FP.SATFINITE.E4M3.F32.PACK_AB_MERGE_C R148, R151, R148, RZ ;  /* 0x000000949794723e */ /* 0x000fe200048070ff */
        /* <DEDUP_REMOVED lines=22> */
[----:B------:R-:W-:Y:S02]  /*95d0*/  F2FP.SATFINITE.E4M3.F32.PACK_AB_MERGE_C R49, R53, R60, R146 ;  /* 0x0000003c3531723e */ /* 0x000fe40004807092 */
[----:B------:R-:W-:Y:S02]  /*95e0*/  F2FP.SATFINITE.E4M3.F32.PACK_AB_MERGE_C R51, R55, R150, R56 ;  /* 0x000000963733723e */ /* 0x000fe40004807038 */
[----:B------:R-:W-:Y:S01]  /*95f0*/  F2FP.SATFINITE.E4M3.F32.PACK_AB_MERGE_C R53, R52, R61, R148 ;  /* 0x0000003d3435723e */ /* 0x000fe20004807094 */
[----:B------:R-:W-:Y:S01]  /*9600*/  IMAD.MOV.U32 R52, RZ, RZ, R58 ;  /* 0x000000ffff347224 */ /* 0x000fe200078e003a */
[----:B------:R-:W-:-:S07]  /*9610*/  F2FP.SATFINITE.E4M3.F32.PACK_AB_MERGE_C R55, R62, R145, R144 ;  /* 0x000000913e37723e */ /* 0x000fce0004807090 */
.L_x_2408:
[----:B------:R-:W-:Y:S05]  /*9620*/  BSYNC B2 ;  /* 0x0000000000027941 */ /* 0x000fea0003800000 */
.L_x_2407:
        /* <DEDUP_REMOVED lines=11> */
.L_x_2406:
[----:B------:R-:W-:Y:S05]  /*96e0*/  BSYNC B1 ;  /* 0x0000000000017941 */ /* 0x000fea0003800000 */
.L_x_2405:
        /* <DEDUP_REMOVED lines=11> */
[----:B------:R-:W-:Y:S01]  /*97a0*/  VIADD R51, R19, 0x40 ;  /* 0x0000004013337836 */ /* 0x000fe20000000000 */
[----:B------:R-:W-:Y:S01]  /*97b0*/  IADD3 R58, P3, P4, R102, R56, R41 ;  /* 0x00000038663a7210 */ /* 0x000fe20007c7e029 */
[----:B------:R-:W-:Y:S01]  /*97c0*/  IMAD.IADD R59, R57, 0x1, R59 ;  /* 0x00000001393b7824 */ /* 0x000fe200078e023b */
[----:B------:R-:W-:-:S02]  /*97d0*/  SHF.R.S32.HI R49, RZ, 0x1f, R48 ;  /* 0x0000001fff317819 */ /* 0x000fc40000011430 */
[----:B------:R-:W-:Y:S02]  /*97e0*/  SHF.L.U32 R51, R51, 0x7, RZ ;  /* 0x0000000733337819 */ /* 0x000fe400000006ff */
[----:B------:R-:W-:Y:S02]  /*97f0*/  LEA.HI R49, R49, R48, RZ, 0x5 ;  /* 0x0000003031317211 */ /* 0x000fe400078f28ff */
[----:B------:R-:W-:Y:S02]  /*9800*/  LOP3.LUT R51, R51, 0x380, RZ, 0xc0, !PT ;  /* 0x0000038033337812 */ /* 0x000fe400078ec0ff */
[----:B------:R-:W-:Y:S02]  /*9810*/  LEA.HI.SX32 R49, R49, R106, 0x1b ;  /* 0x0000006a31317211 */ /* 0x000fe400078fdaff */
[----:B------:R-:W-:Y:S02]  /*9820*/  IADD3.X R80, R42, R59, R107, P3, P4 ;  /* 0x0000003b2a507210 */ /* 0x000fe40001fe846b */
[----:B------:R-:W-:Y:S01]  /*9830*/  SHF.R.S32.HI R48, RZ, 0x1f, R49 ;  /* 0x0000001fff307819 */ /* 0x000fe20000011431 */
[----:B------:R-:W-:-:S03]  /*9840*/  IMAD.SHL.U32 R61, R49, 0x10, RZ ;  /* 0x00000010313d7824 */ /* 0x000fc600078e00ff */
[----:B------:R-:W-:Y:S02]  /*9850*/  LEA.HI R48, R48, R49, RZ, 0x3 ;  /* 0x0000003130307211 */ /* 0x000fe400078f18ff */
[----:B------:R-:W-:-:S03]  /*9860*/  LOP3.LUT R49, R51, 0x70, R61, 0xf8, !PT ;  /* 0x0000007033317812 */ /* 0x000fc600078ef83d */
[----:B------:R-:W-:Y:S01]  /*9870*/  IMAD.SHL.U32 R48, R48, 0x800, RZ ;  /* 0x0000080030307824 */ /* 0x000fe200078e00ff */
[----:B------:R-:W-:-:S04]  /*9880*/  LOP3.LUT R49, R49, R132, RZ, 0x3c, !PT ;  /* 0x0000008431317212 */ /* 0x000fc800078e3cff */
[----:B------:R-:W-:-:S04]  /*9890*/  LOP3.LUT R48, R48, 0xffffc000, RZ, 0xc0, !PT ;  /* 0xffffc00030307812 */ /* 0x000fc800078ec0ff */
[----:B---3--:R-:W-:Y:S01]  /*98a0*/  IADD3 R51, R49, R48, R50 ;  /* 0x0000003031337210 */ /* 0x008fe20007ffe032 */
        /* <DEDUP_REMOVED lines=12> */
[----:B------:R-:W-:Y:S01]  /*9970*/  IMAD.MOV.U32 R62, RZ, RZ, R54 ;  /* 0x000000ffff3e7224 */ /* 0x000fe200078e0036 */
[----:B------:R-:W-:Y:S02]  /*9980*/  SHF.R.U32.HI R128, RZ, 0x10, R65 ;  /* 0x00000010ff807819 */ /* 0x000fe40000011641 */
[----:B------:R-:W-:Y:S01]  /*9990*/  MOV R65, R48 ;  /* 0x0000003000417202 */ /* 0x000fe20000000f00 */
[----:B------:R-:W-:Y:S01]  /*99a0*/  IMAD.SHL.U32 R48, R143, 0x100, RZ ;  /* 0x000001008f307824 */ /* 0x000fe200078e00ff */
[----:B------:R-:W-:-:S02]  /*99b0*/  PRMT R63, R144, 0x654, R63 ;  /* 0x00000654903f7816 */ /* 0x000fc4000000003f */
        /* <DEDUP_REMOVED lines=8> */
[----:B------:R-:W-:Y:S02]  /*9a40*/  LOP3.LUT R66, R69, 0xff, RZ, 0xc0, !PT ;  /* 0x000000ff45427812 */ /* 0x000fe400078ec0ff */
[----:B------:R-:W-:Y:S01]  /*9a50*/  LOP3.LUT R48, R63, 0xff00, R48, 0xf8, !PT ;  /* 0x0000ff003f307812 */ /* 0x000fe200078ef830 */
[----:B------:R-:W-:Y:S01]  /*9a60*/  IMAD.U32 R63, R128, 0x10000, RZ ;  /* 0x00010000803f7824 */ /* 0x000fe200078e00ff */
[----:B------:R-:W-:Y:S01]  /*9a70*/  SHF.R.U32.HI R84, RZ, 0x10, R69 ;  /* 0x00000010ff547819 */ /* 0x000fe20000011645 */
[----:B------:R-:W-:Y:S01]  /*9a80*/  IMAD.SHL.U32 R69, R81, 0x100, RZ ;  /* 0x0000010051457824 */ /* 0x000fe200078e00ff */
[----:B------:R-:W-:Y:S01]  /*9a90*/  PRMT R50, R82, 0x654, R67 ;  /* 0x0000065452327816 */ /* 0x000fe20000000043 */
[----:B------:R-:W-:Y:S01]  /*9aa0*/  IMAD.SHL.U32 R67, R87, 0x100, RZ ;  /* 0x0000010057437824 */ /* 0x000fe200078e00ff */
[----:B------:R-:W-:-:S02]  /*9ab0*/  PRMT R66, R85, 0x654, R66 ;  /* 0x0000065455427816 */ /* 0x000fc40000000042 */
[----:B------:R-:W-:Y:S02]  /*9ac0*/  SHF.R.U32.HI R70, RZ, 0x8, R71 ;  /* 0x00000008ff467819 */ /* 0x000fe40000011647 */
[----:B------:R-:W-:Y:S02]  /*9ad0*/  PRMT R64, R129, 0x654, R64 ;  /* 0x0000065481407816 */ /* 0x000fe40000000040 */
[----:B------:R-:W-:Y:S01]  /*9ae0*/  LOP3.LUT R52, R48, 0xff0000, R63, 0xf8, !PT ;  /* 0x00ff000030347812 */ /* 0x000fe200078ef83f */
[----:B------:R-:W-:Y:S01]  /*9af0*/  IMAD.U32 R63, R86, 0x10000, RZ ;  /* 0x00010000563f7824 */ /* 0x000fe200078e00ff */
[----:B------:R-:W-:Y:S02]  /*9b00*/  SHF.R.U32.HI R83, RZ, 0x10, R71 ;  /* 0x00000010ff537819 */ /* 0x000fe40000011647 */
[----:B------:R-:W-:Y:S02]  /*9b10*/  LOP3.LUT R54, R66, 0xff00, R69, 0xf8, !PT ;  /* 0x0000ff0042367812 */ /* 0x000fe400078ef845 */
[----:B------:R-:W-:Y:S01]  /*9b20*/  SHF.L.U32 R71, R70, 0x8, RZ ;  /* 0x0000000846477819 */ /* 0x000fe200000006ff */
        /* <DEDUP_REMOVED lines=70> */
[--C-:B------:R-:W-:Y:S01]  /*9f90*/  HADD2.F32 R62, -RZ, R60.reuse.H0_H0 ;  /* 0x2000003cff3e7230 */ /* 0x100fe20000004100 */
        /* <DEDUP_REMOVED lines=8> */
[----:B------:R-:W-:-:S02]  /*a020*/  HADD2.F32 R60, -RZ, R60.H1_H1 ;  /* 0x3000003cff3c7230 */ /* 0x000fc40000004100 */
[-C--:B------:R-:W-:Y:S01]  /*a030*/  FMUL.FTZ R71, R66, R69.reuse ;  /* 0x0000004542477220 */ /* 0x080fe20000410000 */
[--C-:B------:R-:W-:Y:S02]  /*a040*/  HADD2.F32 R67, -RZ, R138.reuse.H0_H0 ;  /* 0x2000008aff437230 */ /* 0x100fe40000004100 */
[----:B------:R-:W-:Y:S01]  /*a050*/  FMUL.FTZ R69, R62, R69 ;  /* 0x000000453e457220 */ /* 0x000fe20000410000 */
[----:B------:R-:W-:Y:S02]  /*a060*/  HADD2.F32 R138, -RZ, R138.H1_H1 ;  /* 0x3000008aff8a7230 */ /* 0x000fe40000004100 */
[CC--:B------:R-:W-:Y:S01]  /*a070*/  FMUL.FTZ R85, R65.reuse, R141.reuse ;  /* 0x0000008d41557220 */ /* 0x0c0fe20000410000 */
[----:B------:R-:W-:Y:S01]  /*a080*/  FMUL.FTZ R68, R60, R141 ;  /* 0x0000008d3c447220 */ /* 0x000fe20000410000 */
[-C--:B------:R-:W-:Y:S01]  /*a090*/  FFMA.FTZ R62, R62, R67.reuse, -R71 ;  /* 0x000000433e3e7223 */ /* 0x080fe20000010847 */
[----:B------:R-:W-:Y:S01]  /*a0a0*/  FFMA.FTZ R69, R66, R67, R69 ;  /* 0x0000004342457223 */ /* 0x000fe20000010045 */
[----:B------:R-:W-:Y:S01]  /*a0b0*/  F2FP.F16.E4M3.UNPACK_B R67, R53 ;  /* 0x00000035ff43723e */ /* 0x000fe200020006ff */
[----:B------:R-:W-:Y:S01]  /*a0c0*/  FFMA.FTZ R85, R60, R138, -R85 ;  /* 0x0000008a3c557223 */ /* 0x000fe20000010855 */
[----:B------:R-:W-:Y:S01]  /*a0d0*/  F2FP.F16.E4M3.UNPACK_B R81, R54 ;  /* 0x00000036ff51723e */ /* 0x000fe200020006ff */
[----:B------:R-:W-:Y:S01]  /*a0e0*/  FFMA.FTZ R60, R65, R138, R68 ;  /* 0x0000008a413c7223 */ /* 0x000fe20000010044 */
[----:B------:R-:W-:Y:S01]  /*a0f0*/  F2FP.F16.E4M3.UNPACK_B R66, R49 ;  /* 0x00000031ff42723e */ /* 0x000fe200020006ff */
[----:B------:R-:W-:Y:S01]  /*a100*/  HADD2.F32 R68, -RZ, R67.H0_H0 ;  /* 0x20000043ff447230 */ /* 0x000fe20000004100 */
[----:B------:R-:W-:Y:S01]  /*a110*/  F2FP.SATFINITE.E4M3.F32.PACK_AB_MERGE_C R142, R143, R142, RZ ;  /* 0x0000008e8f8e723e */ /* 0x000fe200048070ff */
[----:B------:R-:W-:Y:S01]  /*a120*/  HADD2.F32 R82, -RZ, R81.H0_H0 ;  /* 0x20000051ff527230 */ /* 0x000fe20000004100 */
[----:B------:R-:W-:Y:S01]  /*a130*/  F2FP.F16.E4M3.UNPACK_B R70, R52 ;  /* 0x00000034ff46723e */ /* 0x000fe200020006ff */
[----:B------:R-:W-:Y:S01]  /*a140*/  HADD2.F32 R65, -RZ, R66.H0_H0 ;  /* 0x20000042ff417230 */ /* 0x000fe20000004100 */
[----:B------:R-:W-:Y:S01]  /*a150*/  F2FP.SATFINITE.E4M3.F32.PACK_AB_MERGE_C R60, R60, R69, R142 ;  /* 0x000000453c3c723e */ /* 0x000fe2000480708e */
[----:B------:R-:W-:-:S02]  /*a160*/  HADD2.F32 R69, -RZ, R67.H1_H1 ;  /* 0x30000043ff457230 */ /* 0x000fc40000004100 */
[-C--:B------:R-:W-:Y:S01]  /*a170*/  FMUL.FTZ R84, R68, R82.reuse ;  /* 0x0000005244547220 */ /* 0x080fe20000410000 */
[----:B------:R-:W-:Y:S02]  /*a180*/  HADD2.F32 R71, -RZ, R70.H0_H0 ;  /* 0x20000046ff477230 */ /* 0x000fe40000004100 */
[C---:B------:R-:W-:Y:S01]  /*a190*/  FMUL.FTZ R67, R65.reuse, R82 ;  /* 0x0000005241437220 */ /* 0x040fe20000410000 */
[----:B------:R-:W-:Y:S01]  /*a1a0*/  HADD2.F32 R81, -RZ, R81.H1_H1 ;  /* 0x30000051ff517230 */ /* 0x000fe20000004100 */
[----:B------:R-:W-:Y:S01]  /*a1b0*/  F2FP.SATFINITE.E4M3.F32.PACK_AB_MERGE_C R63, R140, R83, R87 ;  /* 0x000000538c3f723e */ /* 0x000fe20004807057 */
[----:B------:R-:W-:Y:S02]  /*a1c0*/  HADD2.F32 R66, -RZ, R66.H1_H1 ;  /* 0x30000042ff427230 */ /* 0x000fe40000004100 */
[-C--:B------:R-:W-:Y:S01]  /*a1d0*/  FFMA.FTZ R65, R65, R71.reuse, -R84 ;  /* 0x0000004741417223 */ /* 0x080fe20000010854 */
[----:B------:R-:W-:Y:S01]  /*a1e0*/  FFMA.FTZ R83, R68, R71, R67 ;  /* 0x0000004744537223 */ /* 0x000fe20000010043 */
[----:B------:R-:W-:-:S02]  /*a1f0*/  HADD2.F32 R70, -RZ, R70.H1_H1 ;  /* 0x30000046ff467230 */ /* 0x000fc40000004100 */
[CC--:B------:R-:W-:Y:S01]  /*a200*/  FMUL.FTZ R71, R69.reuse, R81.reuse ;  /* 0x0000005145477220 */ /* 0x0c0fe20000410000 */
[C---:B------:R-:W-:Y:S01]  /*a210*/  FMUL.FTZ R68, R66.reuse, R81 ;  /* 0x0000005142447220 */ /* 0x040fe20000410000 */
[----:B------:R-:W-:Y:S02]  /*a220*/  F2FP.F16.E4M3.UNPACK_B R49, R49.H1 ;  /* 0x00000031ff31723e */ /* 0x000fe400030006ff */
[-C--:B------:R-:W-:Y:S01]  /*a230*/  FFMA.FTZ R84, R66, R70.reuse, -R71 ;  /* 0x0000004642547223 */ /* 0x080fe20000010847 */
[----:B------:R-:W-:Y:S01]  /*a240*/  F2FP.F16.E4M3.UNPACK_B R67, R53.H1 ;  /* 0x00000035ff43723e */ /* 0x000fe200030006ff */
[----:B------:R-:W-:Y:S01]  /*a250*/  FFMA.FTZ R86, R69, R70, R68 ;  /* 0x0000004645567223 */ /* 0x000fe20000010044 */
[----:B------:R-:W-:Y:S01]  /*a260*/  F2FP.F16.E4M3.UNPACK_B R66, R54.H1 ;  /* 0x00000036ff42723e */ /* 0x000fe200030006ff */
[----:B------:R-:W-:Y:S01]  /*a270*/  HADD2.F32 R53, -RZ, R49.H0_H0 ;  /* 0x20000031ff357230 */ /* 0x000fe20000004100 */
[----:B------:R-:W-:Y:S01]  /*a280*/  F2FP.F16.E4M3.UNPACK_B R52, R52.H1 ;  /* 0x00000034ff34723e */ /* 0x000fe200030006ff */
[--C-:B------:R-:W-:Y:S01]  /*a290*/  HADD2.F32 R54, -RZ, R67.reuse.H0_H0 ;  /* 0x20000043ff367230 */ /* 0x100fe20000004100 */
[----:B------:R-:W-:Y:S01]  /*a2a0*/  F2FP.SATFINITE.E4M3.F32.PACK_AB_MERGE_C R128, R129, R128, RZ ;  /* 0x000000808180723e */ /* 0x000fe200048070ff */
[--C-:B------:R-:W-:Y:S01]  /*a2b0*/  HADD2.F32 R68, -RZ, R66.reuse.H0_H0 ;  /* 0x20000042ff447230 */ /* 0x100fe20000004100 */
[----:B------:R-:W-:Y:S01]  /*a2c0*/  F2FP.F16.E4M3.UNPACK_B R71, R50.H1 ;  /* 0x00000032ff47723e */ /* 0x000fe200030006ff */
[----:B------:R-:W-:Y:S01]  /*a2d0*/  HADD2.F32 R67, -RZ, R67.H1_H1 ;  /* 0x30000043ff437230 */ /* 0x000fe20000004100 */
[----:B------:R-:W-:Y:S01]  /*a2e0*/  F2FP.SATFINITE.E4M3.F32.PACK_AB_MERGE_C R62, R85, R62, R128 ;  /* 0x0000003e553e723e */ /* 0x000fe20004807080 */
[----:B------:R-:W-:-:S02]  /*a2f0*/  HADD2.F32 R70, -RZ, R66.H1_H1 ;  /* 0x30000042ff467230 */ /* 0x000fc40000004100 */
        /* <DEDUP_REMOVED lines=59> */
[----:B------:R-:W-:Y:S02]  /*a6b0*/  F2FP.SATFINITE.E4M3.F32.PACK_AB_MERGE_C R55, R50, R81, R68 ;  /* 0x000000513237723e */ /* 0x000fe40004807044 */
[----:B------:R-:W-:Y:S02]  /*a6c0*/  F2FP.SATFINITE.E4M3.F32.PACK_AB_MERGE_C R53, R86, R83, R87 ;  /* 0x000000535635723e */ /* 0x000fe40004807057 */
[----:B------:R-:W-:-:S07]  /*a6d0*/  MOV R50, R62 ;  /* 0x0000003e00327202 */ /* 0x000fce0000000f00 */
.L_x_2412:
[----:B------:R-:W-:Y:S05]  /*a6e0*/  BSYNC B2 ;  /* 0x0000000000027941 */ /* 0x000fea0003800000 */
.L_x_2411:
        /* <DEDUP_REMOVED lines=11> */
.L_x_2410:
[----:B------:R-:W-:Y:S05]  /*a7a0*/  BSYNC B1 ;  /* 0x0000000000017941 */ /* 0x000fea0003800000 */
.L_x_2409:
[----:B-1----:R-:W-:Y:S02]  /*a7b0*/  VIADD R49, R19, 0x60 ;  /* 0x0000006013317836 */ /* 0x002fe40000000000 */
[-C--:B--2---:R-:W-:Y:S02]  /*a7c0*/  IMAD R48, R116, R122.reuse, RZ ;  /* 0x0000007a74307224 */ /* 0x084fe400078e02ff */
[C---:B------:R-:W-:Y:S01]  /*a7d0*/  IMAD.WIDE.U32 R120, R49.reuse, R122, R120 ;  /* 0x0000007a31787225 */ /* 0x040fe200078e0078 */
[----:B------:R-:W-:-:S03]  /*a7e0*/  ISETP.GE.OR P3, PT, R49, R115, P0 ;  /* 0x000000733100720c */ /* 0x000fc60000766670 */
[----:B------:R-:W-:-:S10]  /*a7f0*/  IMAD R61, R49, R123, R48 ;  /* 0x0000007b313d7224 */ /* 0x000fd400078e0230 */
[----:B------:R-:W-:Y:S05]  /*a800*/  @P3 BRA `(.L_x_2391) ;  /* 0x0000001400703947 */ /* 0x000fea0003800000 */
[----:B------:R-:W2:Y:S01]  /*a810*/  LDL R49, [R1+0x30] ;  /* 0x0000300001317983 */ /* 0x000ea20000100800 */
[----:B------:R-:W1:Y:S01]  /*a820*/  LDC.64 R56, c[0x0][0x2e8] ;  /* 0x0000ba00ff387b82 */ /* 0x000e620000000a00 */
[----:B------:R-:W-:Y:S01]  /*a830*/  IMAD.IADD R61, R121, 0x1, R61 ;  /* 0x00000001793d7824 */ /* 0x000fe200078e023d */
[----:B------:R-:W-:Y:S01]  /*a840*/  IADD3 R59, P3, P4, R102, R120, R41 ;  /* 0x00000078663b7210 */ /* 0x000fe20007c7e029 */
[C---:B------:R-:W-:Y:S01]  /*a850*/  VIADD R50, R19.reuse, 0x60 ;  /* 0x0000006013327836 */ /* 0x040fe20000000000 */
[----:B------:R-:W-:Y:S01]  /*a860*/  ISETP.NE.AND P6, PT, R0, RZ, PT ;  /* 0x000000ff0000720c */ /* 0x000fe20003fc5270 */
[----:B------:R-:W-:Y:S01]  /*a870*/  VIADD R51, R19, 0x60 ;  /* 0x0000006013337836 */ /* 0x000fe20000000000 */
[----:B------:R-:W-:Y:S01]  /*a880*/  IADD3.X R48, R42, R61, R107, P3, P4 ;  /* 0x0000003d2a307210 */ /* 0x000fe20001fe846b */
[----:B------:R-:W-:Y:S01]  /*a890*/  BSSY B1, `(.L_x_2413) ;  /* 0x00000f5000017945 */ /* 0x000fe20003800000 */
[----:B------:R-:W-:Y:S01]  /*a8a0*/  SEL R139, R34, R139, !P6 ;  /* 0x0000008b228b7207 */ /* 0x000fe20007000000 */
[----:B------:R-:W-:Y:S01]  /*a8b0*/  IMAD.SHL.U32 R51, R51, 0x80, RZ ;  /* 0x0000008033337824 */ /* 0x000fe200078e00ff */
[----:B------:R-:W-:-:S04]  /*a8c0*/  SHF.L.U32 R50, R50, 0x7, RZ ;  /* 0x0000000732327819 */ /* 0x000fc800000006ff */
[----:B------:R-:W-:Y:S02]  /*a8d0*/  LOP3.LUT R51, R51, 0x380, RZ, 0xc0, !PT ;  /* 0x0000038033337812 */ /* 0x000fe400078ec0ff */
[----:B------:R-:W-:-:S04]  /*a8e0*/  LOP3.LUT R50, R50, 0x380, RZ, 0xc0, !PT ;  /* 0x0000038032327812 */ /* 0x000fc800078ec0ff */
[----:B------:R-:W-:Y:S02]  /*a8f0*/  SHF.R.U32.HI R50, RZ, 0x3, R50 ;  /* 0x00000003ff327819 */ /* 0x000fe40000011632 */
[----:B-1----:R-:W-:-:S05]  /*a900*/  IADD3 R58, P3, R59, R56, RZ ;  /* 0x000000383b3a7210 */ /* 0x002fca0007f7e0ff */
[----:B------:R-:W-:Y:S01]  /*a910*/  IMAD.X R59, R48, 0x1, R57, P3 ;  /* 0x00000001303b7824 */ /* 0x000fe200018e0639 */
[----:B------:R-:W-:-:S04]  /*a920*/  SHF.R.S32.HI R48, RZ, 0x1f, R139 ;  /* 0x0000001fff307819 */ /* 0x000fc8000001148b */
        /* <DEDUP_REMOVED lines=22> */
[----:B------:R-:W-:Y:S01]  /*aa90*/  IMAD.SHL.U32 R48, R80, 0x100, RZ ;  /* 0x0000010050307824 */ /* 0x000fe200078e00ff */
[----:B------:R-:W-:Y:S01]  /*aaa0*/  SHF.R.U32.HI R81, RZ, 0x10, R73 ;  /* 0x00000010ff517819 */ /* 0x000fe20000011649 */
[----:B------:R-:W-:Y:S01]  /*aab0*/  IMAD.MOV.U32 R60, RZ, RZ, R50 ;  /* 0x000000ffff3c7224 */ /* 0x000fe200078e0032 */
[--C-:B------:R-:W-:Y:S02]  /*aac0*/  SHF.R.U32.HI R73, RZ, 0x8, R75.reuse ;  /* 0x00000008ff497819 */ /* 0x100fe4000001164b */
[----:B------:R-:W-:Y:S01]  /*aad0*/  PRMT R65, R65, 0x654, R62 ;  /* 0x0000065441417816 */ /* 0x000fe2000000003e */
[----:B------:R-:W-:Y:S01]  /*aae0*/  IMAD.U32 R52, R81, 0x10000, RZ ;  /* 0x0001000051347824 */ /* 0x000fe200078e00ff */
[----:B------:R-:W-:Y:S01]  /*aaf0*/  LOP3.LUT R66, R75, 0xff, RZ, 0xc0, !PT ;  /* 0x000000ff4b427812 */ /* 0x000fe200078ec0ff */
[----:B------:R-:W-:Y:S01]  /*ab00*/  IMAD.MOV.U32 R62, RZ, RZ, R54 ;  /* 0x000000ffff3e7224 */ /* 0x000fe200078e0036 */
[----:B------:R-:W-:-:S02]  /*ab10*/  SHF.R.U32.HI R69, RZ, 0x18, R75 ;  /* 0x00000018ff457819 */ /* 0x000fc4000001164b */
[----:B------:R-:W-:Y:S01]  /*ab20*/  LOP3.LUT R65, R65, 0xff00, R48, 0xf8, !PT ;  /* 0x0000ff0041417812 */ /* 0x000fe200078ef830 */
[----:B------:R-:W-:Y:S01]  /*ab30*/  IMAD.SHL.U32 R48, R73, 0x100, RZ ;  /* 0x0000010049307824 */ /* 0x000fe200078e00ff */
[----:B------:R-:W-:Y:S02]  /*ab40*/  SHF.R.U32.HI R78, RZ, 0x10, R75 ;  /* 0x00000010ff4e7819 */ /* 0x000fe4000001164b */
[--C-:B------:R-:W-:Y:S02]  /*ab50*/  SHF.R.U32.HI R72, RZ, 0x8, R77.reuse ;  /* 0x00000008ff487819 */ /* 0x100fe4000001164d */
[----:B------:R-:W-:Y:S02]  /*ab60*/  PRMT R69, R69, 0x654, R66 ;  /* 0x0000065445457816 */ /* 0x000fe40000000042 */
[----:B------:R-:W-:Y:S02]  /*ab70*/  LOP3.LUT R68, R77, 0xff, RZ, 0xc0, !PT ;  /* 0x000000ff4d447812 */ /* 0x000fe400078ec0ff */
[----:B------:R-:W-:-:S02]  /*ab80*/  SHF.R.U32.HI R71, RZ, 0x18, R77 ;  /* 0x00000018ff477819 */ /* 0x000fc4000001164d */
[----:B------:R-:W-:Y:S02]  /*ab90*/  SHF.R.U32.HI R70, RZ, 0x8, R79 ;  /* 0x00000008ff467819 */ /* 0x000fe4000001164f */
[----:B------:R-:W-:Y:S02]  /*aba0*/  SHF.L.U32 R50, R72, 0x8, RZ ;  /* 0x0000000848327819 */ /* 0x000fe400000006ff */
[----:B------:R-:W-:Y:S01]  /*abb0*/  LOP3.LUT R69, R69, 0xff00, R48, 0xf8, !PT ;  /* 0x0000ff0045457812 */ /* 0x000fe200078ef830 */
[----:B------:R-:W-:Y:S01]  /*abc0*/  IMAD.U32 R48, R78, 0x10000, RZ ;  /* 0x000100004e307824 */ /* 0x000fe200078e00ff */
[----:B------:R-:W-:Y:S01]  /*abd0*/  LOP3.LUT R52, R65, 0xff0000, R52, 0xf8, !PT ;  /* 0x00ff000041347812 */ /* 0x000fe200078ef834 */
[----:B------:R-:W-:Y:S01]  /*abe0*/  IMAD.SHL.U32 R54, R70, 0x100, RZ ;  /* 0x0000010046367824 */ /* 0x000fe200078e00ff */
[----:B------:R-:W-:Y:S02]  /*abf0*/  PRMT R71, R71, 0x654, R68 ;  /* 0x0000065447477816 */ /* 0x000fe40000000044 */
[----:B------:R-:W-:-:S02]  /*ac00*/  F2FP.F16.E4M3.UNPACK_B R72, R136.H1 ;  /* 0x00000088ff48723e */ /* 0x000fc400030006ff */
[----:B------:R-:W-:Y:S02]  /*ac10*/  F2FP.F16.E4M3.UNPACK_B R65, R64.H1 ;  /* 0x00000040ff41723e */ /* 0x000fe400030006ff */
[----:B------:R-:W-:Y:S02]  /*ac20*/  F2FP.F16.E4M3.UNPACK_B R68, R67.H1 ;  /* 0x00000043ff44723e */ /* 0x000fe400030006ff */
[----:B------:R-:W-:Y:S01]  /*ac30*/  SHF.R.U32.HI R76, RZ, 0x10, R77 ;  /* 0x00000010ff4c7819 */ /* 0x000fe2000001164d */
[----:B------:R-:W-:Y:S01]  /*ac40*/  HADD2.F32 R66, -RZ, R65.H0_H0 ;  /* 0x20000041ff427230 */ /* 0x000fe20000004100 */
        /* <DEDUP_REMOVED lines=12> */
[----:B------:R-:W-:Y:S01]  /*ad10*/  SHF.R.U32.HI R74, RZ, 0x10, R79 ;  /* 0x00000010ff4a7819 */ /* 0x000fe2000001164f */
[----:B------:R-:W-:Y:S01]  /*ad20*/  HADD2.F32 R70, -RZ, R70.H1_H1 ;  /* 0x30000046ff467230 */ /* 0x000fe20000004100 */
[----:B------:R-:W-:Y:S01]  /*ad30*/  F2FP.F16.E4M3.UNPACK_B R136, R136 ;  /* 0x00000088ff88723e */ /* 0x000fe200020006ff */
[-C--:B------:R-:W-:Y:S01]  /*ad40*/  FFMA.FTZ R76, R69, R71.reuse, R76 ;  /* 0x00000047454c7223 */ /* 0x080fe2000001004c */
[----:B------:R-:W-:Y:S01]  /*ad50*/  FFMA.FTZ R77, R66, R71, -R77 ;  /* 0x00000047424d7223 */ /* 0x000fe2000001084d */
[----:B------:R-:W-:Y:S01]  /*ad60*/  HADD2.F32 R69, -RZ, R68.H1_H1 ;  /* 0x30000044ff457230 */ /* 0x000fe20000004100 */
[----:B------:R-:W-:Y:S01]  /*ad70*/  F2FP.F16.E4M3.UNPACK_B R67, R67 ;  /* 0x00000043ff43723e */ /* 0x000fe200020006ff */
[----:B------:R-:W-:Y:S01]  /*ad80*/  HADD2.F32 R66, -RZ, R65.H1_H1 ;  /* 0x30000041ff427230 */ /* 0x000fe20000004100 */
[----:B------:R-:W-:Y:S01]  /*ad90*/  F2FP.F16.E4M3.UNPACK_B R64, R64 ;  /* 0x00000040ff40723e */ /* 0x000fe200020006ff */
[----:B------:R-:W-:Y:S01]  /*ada0*/  IMAD.U32 R74, R74, 0x10000, RZ ;  /* 0x000100004a4a7824 */ /* 0x000fe200078e00ff */
[----:B------:R-:W-:Y:S01]  /*adb0*/  LOP3.LUT R54, R73, 0xff0000, R54, 0xf8, !PT ;  /* 0x00ff000049367812 */ /* 0x000fe200078ef836 */
[----:B------:R-:W-:Y:S01]  /*adc0*/  FMUL.FTZ R73, R69, R72 ;  /* 0x0000004845497220 */ /* 0x000fe20000410000 */
[----:B------:R-:W-:Y:S01]  /*add0*/  F2FP.F16.E4M3.UNPACK_B R134, R134 ;  /* 0x00000086ff86723e */ /* 0x000fe200020006ff */
[----:B------:R-:W-:-:S02]  /*ade0*/  HADD2.F32 R71, -RZ, R136.H0_H0 ;  /* 0x20000088ff477230 */ /* 0x000fc40000004100 */
[C---:B------:R-:W-:Y:S01]  /*adf0*/  FMUL.FTZ R72, R66.reuse, R72 ;  /* 0x0000004842487220 */ /* 0x040fe20000410000 */
[--C-:B------:R-:W-:Y:S01]  /*ae00*/  HADD2.F32 R68, -RZ, R67.reuse.H0_H0 ;  /* 0x20000043ff447230 */ /* 0x100fe20000004100 */
[----:B------:R-:W-:Y:S01]  /*ae10*/  LOP3.LUT R50, R75, 0xff0000, R74, 0xf8, !PT ;  /* 0x00ff00004b327812 */ /* 0x000fe200078ef84a */
[----:B------:R-:W-:Y:S02]  /*ae20*/  HADD2.F32 R65, -RZ, R64.H0_H0 ;  /* 0x20000040ff417230 */ /* 0x000fe40000004100 */
[-C--:B------:R-:W-:Y:S01]  /*ae30*/  FFMA.FTZ R74, R66, R70.reuse, -R73 ;  /* 0x00000046424a7223 */ /* 0x080fe20000010849 */
[----:B------:R-:W-:Y:S01]  /*ae40*/  FFMA.FTZ R79, R69, R70, R72 ;  /* 0x00000046454f7223 */ /* 0x000fe20000010048 */
[----:B------:R-:W-:Y:S02]  /*ae50*/  HADD2.F32 R136, -RZ, R136.H1_H1 ;  /* 0x30000088ff887230 */ /* 0x000fe40000004100 */
[----:B------:R-:W-:Y:S01]  /*ae60*/  FMUL.FTZ R70, R68, R71 ;  /* 0x0000004744467220 */ /* 0x000fe20000410000 */
[----:B------:R-:W-:-:S02]  /*ae70*/  HADD2.F32 R67, -RZ, R67.H1_H1 ;  /* 0x30000043ff437230 */ /* 0x000fc40000004100 */
[----:B------:R-:W-:Y:S01]  /*ae80*/  FMUL.FTZ R71, R65, R71 ;  /* 0x0000004741477220 */ /* 0x000fe20000410000 */
[----:B------:R-:W-:Y:S02]  /*ae90*/  HADD2.F32 R66, -RZ, R134.H0_H0 ;  /* 0x20000086ff427230 */ /* 0x000fe40000004100 */
[----:B------:R-:W-:Y:S02]  /*aea0*/  HADD2.F32 R64, -RZ, R64.H1_H1 ;  /* 0x30000040ff407230 */ /* 0x000fe40000004100 */
[----:B------:R-:W-:Y:S01]  /*aeb0*/  FMUL.FTZ R69, R67, R136 ;  /* 0x0000008843457220 */ /* 0x000fe20000410000 */
[----:B------:R-:W-:Y:S02]  /*aec0*/  HADD2.F32 R134, -RZ, R134.H1_H1 ;  /* 0x30000086ff867230 */ /* 0x000fe40000004100 */
[-C--:B------:R-:W-:Y:S01]  /*aed0*/  FFMA.FTZ R72, R65, R66.reuse, -R70 ;  /* 0x0000004241487223 */ /* 0x080fe20000010846 */
[----:B------:R-:W-:Y:S01]  /*aee0*/  FFMA.FTZ R73, R68, R66, R71 ;  /* 0x0000004244497223 */ /* 0x000fe20000010047 */
        /* <DEDUP_REMOVED lines=12> */
[----:B------:R-:W-:Y:S01]  /*afb0*/  FMUL.FTZ R78, R68, R70 ;  /* 0x00000046444e7220 */ /* 0x000fe20000410000 */
        /* <DEDUP_REMOVED lines=10> */
[----:B------:R-:W-:Y:S01]  /*b060*/  F2FP.F16.E4M3.UNPACK_B R133, R133 ;  /* 0x00000085ff85723e */ /* 0x000fe200020006ff */
[-C--:B------:R-:W-:Y:S01]  /*b070*/  FFMA.FTZ R83, R64, R69.reuse, -R65 ;  /* 0x0000004540537223 */ /* 0x080fe20000010841 */
[----:B------:R-:W-:Y:S01]  /*b080*/  F2FP.F16.E4M3.UNPACK_B R64, R62 ;  /* 0x0000003eff40723e */ /* 0x000fe200020006ff */
[--C-:B------:R-:W-:Y:S02]  /*b090*/  HADD2.F32 R67, -RZ, R135.reuse.H0_H0 ;  /* 0x20000087ff437230 */ /* 0x100fe40000004100 */
[----:B------:R-:W-:Y:S01]  /*b0a0*/  FFMA.FTZ R82, R66, R69, R71 ;  /* 0x0000004542527223 */ /* 0x000fe20000010047 */
[----:B------:R-:W-:-:S02]  /*b0b0*/  HADD2.F32 R135, -RZ, R135.H1_H1 ;  /* 0x30000087ff877230 */ /* 0x000fc40000004100 */
[----:B------:R-:W-:Y:S02]  /*b0c0*/  HADD2.F32 R65, -RZ, R64.H0_H0 ;  /* 0x20000040ff417230 */ /* 0x000fe40000004100 */
[----:B------:R-:W-:Y:S01]  /*b0d0*/  HADD2.F32 R62, -RZ, R60.H0_H0 ;  /* 0x2000003cff3e7230 */ /* 0x000fe20000004100 */
[----:B------:R-:W-:Y:S01]  /*b0e0*/  F2FP.SATFINITE.E4M3.F32.PACK_AB_MERGE_C R81, R82, R81, RZ ;  /* 0x000000515251723e */ /* 0x000fe200048070ff */
[----:B------:R-:W-:Y:S02]  /*b0f0*/  HADD2.F32 R64, -RZ, R64.H1_H1 ;  /* 0x30000040ff407230 */ /* 0x000fe40000004100 */
[-C--:B------:R-:W-:Y:S01]  /*b100*/  FMUL.FTZ R69, R65, R67.reuse ;  /* 0x0000004341457220 */ /* 0x080fe20000410000 */
[----:B------:R-:W-:Y:S02]  /*b110*/  HADD2.F32 R60, -RZ, R60.H1_H1 ;  /* 0x3000003cff3c7230 */ /* 0x000fe40000004100 */
[----:B------:R-:W-:Y:S01]  /*b120*/  FMUL.FTZ R68, R62, R67 ;  /* 0x000000433e447220 */ /* 0x000fe20000410000 */
[----:B------:R-:W-:-:S02]  /*b130*/  HADD2.F32 R66, -RZ, R133.H0_H0 ;  /* 0x20000085ff427230 */ /* 0x000fc40000004100 */
[-C--:B------:R-:W-:Y:S01]  /*b140*/  FMUL.FTZ R71, R64, R135.reuse ;  /* 0x0000008740477220 */ /* 0x080fe20000410000 */
[----:B------:R-:W-:Y:S02]  /*b150*/  HADD2.F32 R133, -RZ, R133.H1_H1 ;  /* 0x30000085ff857230 */ /* 0x000fe40000004100 */
[----:B------:R-:W-:Y:S01]  /*b160*/  FMUL.FTZ R135, R60, R135 ;  /* 0x000000873c877220 */ /* 0x000fe20000410000 */
[-C--:B------:R-:W-:Y:S01]  /*b170*/  FFMA.FTZ R65, R65, R66.reuse, R68 ;  /* 0x0000004241417223 */ /* 0x080fe20000010044 */
[----:B------:R-:W-:Y:S01]  /*b180*/  FFMA.FTZ R67, R62, R66, -R69 ;  /* 0x000000423e437223 */ /* 0x000fe20000010845 */
[-C--:B------:R-:W-:Y:S01]  /*b190*/  FFMA.FTZ R78, R60, R133.reuse, -R71 ;  /* 0x000000853c4e7223 */ /* 0x080fe20000010847 */
[----:B------:R-:W-:Y:S01]  /*b1a0*/  FFMA.FTZ R80, R64, R133, R135 ;  /* 0x0000008540507223 */ /* 0x000fe20000010087 */
[----:B------:R-:W-:Y:S02]  /*b1b0*/  F2FP.F16.E4M3.UNPACK_B R68, R53 ;  /* 0x00000035ff44723e */ /* 0x000fe400020006ff */
[----:B------:R-:W-:-:S02]  /*b1c0*/  F2FP.F16.E4M3.UNPACK_B R71, R54 ;  /* 0x00000036ff47723e */ /* 0x000fc400020006ff */
[----:B------:R-:W-:Y:S01]  /*b1d0*/  F2FP.SATFINITE.E4M3.F32.PACK_AB_MERGE_C R64, R83, R70, RZ ;  /* 0x000000465340723e */ /* 0x000fe200048070ff */
[--C-:B------:R-:W-:Y:S01]  /*b1e0*/  HADD2.F32 R69, -RZ, R68.reuse.H0_H0 ;  /* 0x20000044ff457230 */ /* 0x100fe20000004100 */
[----:B------:R-:W-:Y:S01]  /*b1f0*/  F2FP.F16.E4M3.UNPACK_B R66, R49 ;  /* 0x00000031ff42723e */ /* 0x000fe200020006ff */
[----:B------:R-:W-:Y:S01]  /*b200*/  HADD2.F32 R68, -RZ, R68.H1_H1 ;  /* 0x30000044ff447230 */ /* 0x000fe20000004100 */
[----:B------:R-:W-:Y:S01]  /*b210*/  F2FP.SATFINITE.E4M3.F32.PACK_AB_MERGE_C R60, R74, R77, RZ ;  /* 0x0000004d4a3c723e */ /* 0x000fe200048070ff */
[--C-:B------:R-:W-:Y:S01]  /*b220*/  HADD2.F32 R74, -RZ, R71.reuse.H0_H0 ;  /* 0x20000047ff4a7230 */ /* 0x100fe20000004100 */
[----:B------:R-:W-:Y:S01]  /*b230*/  F2FP.F16.E4M3.UNPACK_B R70, R52 ;  /* 0x00000034ff46723e */ /* 0x000fe200020006ff */
[----:B------:R-:W-:Y:S01]  /*b240*/  HADD2.F32 R71, -RZ, R71.H1_H1 ;  /* 0x30000047ff477230 */ /* 0x000fe20000004100 */
[----:B------:R-:W-:Y:S01]  /*b250*/  F2FP.SATFINITE.E4M3.F32.PACK_AB_MERGE_C R64, R78, R67, R64 ;  /* 0x000000434e40723e */ /* 0x000fe20004807040 */
[----:B------:R-:W-:Y:S01]  /*b260*/  HADD2.F32 R67, -RZ, R66.H0_H0 ;  /* 0x20000042ff437230 */ /* 0x000fe20000004100 */
[----:B------:R-:W-:Y:S01]  /*b270*/  F2FP.SATFINITE.E4M3.F32.PACK_AB_MERGE_C R62, R79, R76, RZ ;  /* 0x0000004c4f3e723e */ /* 0x000fe200048070ff */
[----:B------:R-:W-:Y:S01]  /*b280*/  FMUL.FTZ R76, R69, R74 ;  /* 0x0000004a454c7220 */ /* 0x000fe20000410000 */
[----:B------:R-:W-:Y:S01]  /*b290*/  F2FP.SATFINITE.E4M3.F32.PACK_AB_MERGE_C R60, R75, R72, R60 ;  /* 0x000000484b3c723e */ /* 0x000fe2000480703c */
[----:B------:R-:W-:-:S02]  /*b2a0*/  HADD2.F32 R72, -RZ, R70.H0_H0 ;  /* 0x20000046ff487230 */ /* 0x000fc40000004100 */
[----:B------:R-:W-:Y:S01]  /*b2b0*/  FMUL.FTZ R74, R67, R74 ;  /* 0x0000004a434a7220 */ /* 0x000fe20000410000 */
[----:B------:R-:W-:Y:S01]  /*b2c0*/  F2FP.SATFINITE.E4M3.F32.PACK_AB_MERGE_C R62, R136, R73, R62 ;  /* 0x00000049883e723e */ /* 0x000fe2000480703e */
[----:B------:R-:W-:Y:S02]  /*b2d0*/  HADD2.F32 R66, -RZ, R66.H1_H1 ;  /* 0x30000042ff427230 */ /* 0x000fe40000004100 */
[-C--:B------:R-:W-:Y:S01]  /*b2e0*/  FMUL.FTZ R73, R68, R71.reuse ;  /* 0x0000004744497220 */ /* 0x080fe20000410000 */
[-C--:B------:R-:W-:Y:S01]  /*b2f0*/  FFMA.FTZ R74, R69, R72.reuse, R74 ;  /* 0x00000048454a7223 */ /* 0x080fe2000001004a */
[----:B------:R-:W-:Y:S02]  /*b300*/  HADD2.F32 R69, -RZ, R70.H1_H1 ;  /* 0x30000046ff457230 */ /* 0x000fe40000004100 */
[----:B------:R-:W-:Y:S01]  /*b310*/  FFMA.FTZ R76, R67, R72, -R76 ;  /* 0x00000048434c7223 */ /* 0x000fe2000001084c */
[C---:B------:R-:W-:Y:S01]  /*b320*/  FMUL.FTZ R71, R66.reuse, R71 ;  /* 0x0000004742477220 */ /* 0x040fe20000410000 */
[----:B------:R-:W-:Y:S01]  /*b330*/  F2FP.F16.E4M3.UNPACK_B R49, R49.H1 ;  /* 0x00000031ff31723e */ /* 0x000fe200030006ff */
[----:B------:R-:W-:Y:S01]  /*b340*/  FFMA.FTZ R75, R66, R69, -R73 ;  /* 0x00000045424b7223 */ /* 0x000fe20000010849 */
[----:B------:R-:W-:Y:S01]  /*b350*/  F2FP.F16.E4M3.UNPACK_B R67, R53.H1 ;  /* 0x00000035ff43723e */ /* 0x000fe200030006ff */
[----:B------:R-:W-:Y:S01]  /*b360*/  FFMA.FTZ R77, R68, R69, R71 ;  /* 0x00000045444d7223 */ /* 0x000fe20000010047 */
[----:B------:R-:W-:Y:S01]  /*b370*/  F2FP.F16.E4M3.UNPACK_B R66, R54.H1 ;  /* 0x00000036ff42723e */ /* 0x000fe200030006ff */
[----:B------:R-:W-:Y:S01]  /*b380*/  HADD2.F32 R53, -RZ, R49.H0_H0 ;  /* 0x20000031ff357230 */ /* 0x000fe20000004100 */
[----:B------:R-:W-:Y:S01]  /*b390*/  F2FP.F16.E4M3.UNPACK_B R52, R52.H1 ;  /* 0x00000034ff34723e */ /* 0x000fe200030006ff */
[--C-:B------:R-:W-:Y:S01]  /*b3a0*/  HADD2.F32 R54, -RZ, R67.reuse.H0_H0 ;  /* 0x20000043ff367230 */ /* 0x100fe20000004100 */
[----:B------:R-:W-:Y:S01]  /*b3b0*/  F2FP.SATFINITE.E4M3.F32.PACK_AB_MERGE_C R65, R80, R65, R81 ;  /* 0x000000415041723e */ /* 0x000fe20004807051 */
        /* <DEDUP_REMOVED lines=61> */
[----:B------:R-:W-:Y:S02]  /*b790*/  F2FP.SATFINITE.E4M3.F32.PACK_AB_MERGE_C R51, R52, R83, R51 ;  /* 0x000000533433723e */ /* 0x000fe40004807033 */
[----:B------:R-:W-:Y:S01]  /*b7a0*/  F2FP.SATFINITE.E4M3.F32.PACK_AB_MERGE_C R55, R50, R73, R68 ;  /* 0x000000493237723e */ /* 0x000fe20004807044 */
[----:B------:R-:W-:Y:S01]  /*b7b0*/  IMAD.MOV.U32 R50, RZ, RZ, R64 ;  /* 0x000000ffff327224 */ /* 0x000fe200078e0040 */
[----:B------:R-:W-:Y:S02]  /*b7c0*/  F2FP.SATFINITE.E4M3.F32.PACK_AB_MERGE_C R53, R77, R74, R79 ;  /* 0x0000004a4d35723e */ /* 0x000fe4000480704f */
[----:B------:R-:W-:-:S07]  /*b7d0*/  MOV R52, R62 ;  /* 0x0000003e00347202 */ /* 0x000fce0000000f00 */
.L_x_2414:
[----:B------:R-:W-:Y:S05]  /*b7e0*/  BSYNC B1 ;  /* 0x0000000000017941 */ /* 0x000fea0003800000 */
.L_x_2413:
        /* <DEDUP_REMOVED lines=10> */
.L_x_2354:
[----:B------:R-:W-:-:S06]  /*b890*/  UISETP.NE.AND UP0, UPT, UR45, 0x3, UPT ;  /* 0x000000032d00788c */ /* 0x000fcc000bf05270 */
[----:B------:R-:W-:-:S13]  /*b8a0*/  PLOP3.LUT P5, PT, PT, PT, UP0, 0x80, 0x0 ;  /* 0x000000000000781c */ /* 0x000fda0003faf008 */
[----:B------:R-:W-:Y:S05]  /*b8b0*/  @!P5 BRA `(.L_x_2415) ;  /* 0x000000000004d947 */ /* 0x000fea0003800000 */
[----:B------:R-:W-:Y:S01]  /*b8c0*/  BPT.TRAP 0x1 ;  /* 0x000000040000795c */ /* 0x000fe20000300000 */
.L_x_2415:
        /* <DEDUP_REMOVED lines=9> */
.L_x_2686:
[----:B------:R-:W-:Y:S05]  /*b960*/  BSYNC B1 ;  /* 0x0000000000017941 */ /* 0x000fea0003800000 */
.L_x_2416:
        /* <DEDUP_REMOVED lines=16> */
.L_x_2419:
[----:B------:R-:W-:Y:S05]  /*ba70*/  BSYNC B1 ;  /* 0x0000000000017941 */ /* 0x000fea0003800000 */
.L_x_2418:
[----:B-1----:R-:W-:Y:S01]  /*ba80*/  VIADD R48, R19, 0x20 ;  /* 0x0000002013307836 */ /* 0x002fe20000000000 */
[----:B------:R-:W-:Y:S04]  /*ba90*/  BSSY B1, `(.L_x_2420) ;  /* 0x000000f000017945 */ /* 0x000fe80003800000 */
[----:B------:R-:W-:-:S13]  /*baa0*/  ISETP.GE.AND P2, PT, R48, R115, PT ;  /* 0x000000733000720c */ /* 0x000fda0003f46270 */
[----:B------:R-:W-:Y:S05]  /*bab0*/  @P2 BRA `(.L_x_2421) ;  /* 0x0000000000302947 */ /* 0x000fea0003800000 */
[----:B------:R-:W1:Y:S01]  /*bac0*/  @!P0 LDC.64 R58, c[0x0][0x2e8] ;  /* 0x0000ba00ff3a8b82 */ /* 0x000e620000000a00 */
[----:B------:R-:W-:Y:S01]  /*bad0*/  IADD3 R49, P2, R90, R56, RZ ;  /* 0x000000385a317210 */ /* 0x000fe20007f5e0ff */
[----:B------:R-:W-:Y:S03]  /*bae0*/  @!P1 LDS.128 R52, [R114+0x2d400] ;  /* 0x02d4000072349984 */ /* 0x000fe60000000c00 */
[----:B------:R-:W-:-:S03]  /*baf0*/  IADD3.X R48, R62, R91, RZ, P2, !PT ;  /* 0x0000005b3e307210 */ /* 0x000fc600017fe4ff */
        /* <DEDUP_REMOVED lines=8> */
.L_x_2421:
[----:B------:R-:W-:Y:S05]  /*bb80*/  BSYNC B1 ;  /* 0x0000000000017941 */ /* 0x000fea0003800000 */
.L_x_2420:
        /* <DEDUP_REMOVED lines=16> */
.L_x_2423:
[----:B------:R-:W-:Y:S05]  /*bc90*/  BSYNC B1 ;  /* 0x0000000000017941 */ /* 0x000fea0003800000 */
.L_x_2422:
[----:B-1----:R-:W-:-:S05]  /*bca0*/  VIADD R48, R19, 0x60 ;  /* 0x0000006013307836 */ /* 0x002fca0000000000 */
        /* <DEDUP_REMOVED lines=18> */
.L_x_2391:
[----:B------:R-:W-:Y:S05]  /*bdd0*/  BSYNC B0 ;  /* 0x0000000000007941 */ /* 0x000fea0003800000 */
.L_x_2353:
        /* <DEDUP_REMOVED lines=17> */
.L_x_2425:
[----:B------:R-:W-:Y:S05]  /*bef0*/  BSYNC B0 ;  /* 0x0000000000007941 */ /* 0x000fea0003800000 */
.L_x_2424:
[----:B------:R-:W1:Y:S01]  /*bf00*/  SYNCS.PHASECHK.TRANS64.TRYWAIT P3, [R111+URZ+0x388b0], R124 ;  /* 0x0388b07c6f0075a7 */ /* 0x000e62000806017f */
[----:B------:R-:W-:Y:S01]  /*bf10*/  ULDC UR41, c[0x0][0x2f4] ;  /* 0x0000bd0000297ab9 */ /* 0x000fe20000000800 */
[----:B------:R-:W-:Y:S01]  /*bf20*/  ULDC.64 UR36, c[0x0][0x328] ;  /* 0x0000ca0000247ab9 */ /* 0x000fe20000000a00 */
[----:B------:R-:W-:Y:S01]  /*bf30*/  ULDC.64 UR38, c[0x0][0x318] ;  /* 0x0000c60000267ab9 */ /* 0x000fe20000000a00 */
[----:B------:R-:W-:Y:S04]  /*bf40*/  BSSY B0, `(.L_x_2426) ;  /* 0x0000002000007945 */ /* 0x000fe80003800000 */
[----:B-1----:R-:W-:Y:S05]  /*bf50*/  @!P3 BRA `(.L_x_2427) ;  /* 0x0000020400b8b947 */ /* 0x002fea0003800000 */
.L_x_2687:
[----:B------:R-:W-:Y:S05]  /*bf60*/  BSYNC B0 ;  /* 0x0000000000007941 */ /* 0x000fea0003800000 */
.L_x_2426:
        /* <DEDUP_REMOVED lines=17> */
.L_x_2429:
[----:B------:R-:W-:Y:S05]  /*c080*/  BSYNC B0 ;  /* 0x0000000000007941 */ /* 0x000fea0003800000 */
.L_x_2428:
[----:B0-2---:R-:W-:Y:S01]  /*c090*/  VIADD R48, R19, 0x20 ;  /* 0x0000002013307836 */ /* 0x005fe20000000000 */
[----:B------:R-:W-:Y:S04]  /*c0a0*/  BSSY B0, `(.L_x_2430) ;  /* 0x0000012000007945 */ /* 0x000fe80003800000 */
[----:B------:R-:W-:-:S13]  /*c0b0*/  ISETP.GE.AND P3, PT, R48, R115, PT ;  /* 0x000000733000720c */ /* 0x000fda0003f66270 */
[----:B------:R-:W-:Y:S05]  /*c0c0*/  @P3 BRA `(.L_x_2431) ;  /* 0x00000000003c3947 */ /* 0x000fea0003800000 */
[----:B------:R-:W-:Y:S01]  /*c0d0*/  IADD3 R51, P3, R52, 0x20, RZ ;  /* 0x0000002034337810 */ /* 0x000fe20007f7e0ff */
[----:B------:R-:W-:Y:S02]  /*c0e0*/  IMAD.MOV.U32 R48, RZ, RZ, R100 ;  /* 0x000000ffff307224 */ /* 0x000fe400078e0064 */
[----:B------:R-:W-:Y:S02]  /*c0f0*/  IMAD.MOV.U32 R49, RZ, RZ, R110 ;  /* 0x000000ffff317224 */ /* 0x000fe400078e006e */
[----:B------:R-:W-:Y:S02]  /*c100*/  IMAD.X R50, RZ, RZ, R53, P3 ;  /* 0x000000ffff327224 */ /* 0x000fe400018e0635 */
        /* <DEDUP_REMOVED lines=11> */
.L_x_2431:
[----:B------:R-:W-:Y:S05]  /*c1c0*/  BSYNC B0 ;  /* 0x0000000000007941 */ /* 0x000fea0003800000 */
.L_x_2430:
[----:B0-----:R-:W-:Y:S01]  /*c1d0*/  IADD3 R48, R19, 0x40, RZ ;  /* 0x0000004013307810 */ /* 0x001fe20007ffe0ff */
[----:B------:R-:W-:Y:S03]  /*c1e0*/  BSSY B0, `(.L_x_2432) ;  /* 0x0000012000007945 */ /* 0x000fe60003800000 */
        /* <DEDUP_REMOVED lines=17> */
.L_x_2433:
[----:B------:R-:W-:Y:S05]  /*c300*/  BSYNC B0 ;  /* 0x0000000000007941 */ /* 0x000fea0003800000 */
.L_x_2432:
[----:B0-----:R-:W-:Y:S01]  /*c310*/  VIADD R48, R19, 0x60 ;  /* 0x0000006013307836 */ /* 0x001fe20000000000 */
[----:B------:R-:W-:Y:S04]  /*c320*/  BSSY B0, `(.L_x_2434) ;  /* 0x0000012000007945 */ /* 0x000fe80003800000 */
[----:B------:R-:W-:-:S13]  /*c330*/  ISETP.GE.AND P3, PT, R48, R115, PT ;  /* 0x000000733000720c */ /* 0x000fda0003f66270 */
[----:B------:R-:W-:Y:S05]  /*c340*/  @P3 BRA `(.L_x_2435) ;  /* 0x00000000003c3947 */ /* 0x000fea0003800000 */
[----:B------:R-:W-:Y:S01]  /*c350*/  IADD3 R51, P3, R52, 0x60, RZ ;  /* 0x0000006034337810 */ /* 0x000fe20007f7e0ff */
[----:B------:R-:W-:Y:S01]  /*c360*/  IMAD.MOV.U32 R48, RZ, RZ, R100 ;  /* 0x000000ffff307224 */ /* 0x000fe200078e0064 */
[----:B------:R-:W-:-:S03]  /*c370*/  MOV R49, R110 ;  /* 0x0000006e00317202 */ /* 0x000fc60000000f00 */
        /* <DEDUP_REMOVED lines=12> */
.L_x_2435:
[----:B------:R-:W-:Y:S05]  /*c440*/  BSYNC B0 ;  /* 0x0000000000007941 */ /* 0x000fea0003800000 */
.L_x_2434:
        /* <DEDUP_REMOVED lines=8> */
[----:B------:R-:W-:Y:S01]  /*c4d0*/  ISETP.NE.AND P3, PT, R112, RZ, PT ;  /* 0x000000ff7000720c */ /* 0x000fe20003f65270 */
[----:B------:R-:W-:-:S02]  /*c4e0*/  VIADD R232, R232, 0x1 ;  /* 0x00000001e8e87836 */ /* 0x000fc40000000000 */
[----:B------:R-:W-:-:S04]  /*c4f0*/  @!P2 PRMT R111, RZ, 0x654, R111 ;  /* 0x00000654ff6fa816 */ /* 0x000fc8000000006f */
[----:B------:R1:W-:Y:S01]  /*c500*/  @!P2 SYNCS.ARRIVE.TRANS64.RED.A1T0 RZ, [R111+URZ], RZ ;  /* 0x000000ff6fffa9a7 */ /* 0x0003e2000810043f */
        /* <DEDUP_REMOVED lines=10> */
.L_x_2348:
[----:B------:R-:W2:Y:S01]  /*c5b0*/  LDL R2, [R1] ;  /* 0x0000000001027983 */ /* 0x000ea20000100800 */
[----:B------:R-:W0:Y:S01]  /*c5c0*/  LDC R0, c[0x0][0x448] ;  /* 0x00011200ff007b82 */ /* 0x000e220000000800 */
[----:B------:R-:W-:Y:S02]  /*c5d0*/  MOV R150, RZ ;  /* 0x000000ff00967202 */ /* 0x000fe40000000f00 */
        /* <DEDUP_REMOVED lines=14> */
[----:B------:R-:W-:-:S02]  /*c6c0*/  CS2R R102, SRZ ;  /* 0x0000000000667805 */ /* 0x000fc4000001ff00 */
[----:B------:R-:W-:Y:S01]  /*c6d0*/  CS2R R148, SRZ ;  /* 0x0000000000947805 */ /* 0x000fe2000001ff00 */
[----:B------:R-:W-:Y:S01]  /*c6e0*/  IMAD.MOV.U32 R123, RZ, RZ, RZ ;  /* 0x000000ffff7b7224 */ /* 0x000fe200078e00ff */
[----:B------:R-:W-:Y:S02]  /*c6f0*/  CS2R R68, SRZ ;  /* 0x0000000000447805 */ /* 0x000fe4000001ff00 */
[----:B------:R-:W-:Y:S02]  /*c700*/  CS2R R120, SRZ ;  /* 0x0000000000787805 */ /* 0x000fe4000001ff00 */
[----:B------:R-:W-:Y:S02]  /*c710*/  CS2R R94, SRZ ;  /* 0x00000000005e7805 */ /* 0x000fe4000001ff00 */
[----:B------:R-:W-:Y:S02]  /*c720*/  CS2R R140, SRZ ;  /* 0x00000000008c7805 */ /* 0x000fe4000001ff00 */
[----:B------:R-:W-:-:S02]  /*c730*/  MOV R115, RZ ;  /* 0x000000ff00737202 */ /* 0x000fc40000000f00 */
[----:B------:R-:W-:Y:S02]  /*c740*/  CS2R R116, SRZ ;  /* 0x0000000000747805 */ /* 0x000fe4000001ff00 */
[----:B0-----:R-:W-:Y:S02]  /*c750*/  ISETP.NE.AND P1, PT, R0, 0x1, PT ;  /* 0x000000010000780c */ /* 0x001fe40003f25270 */
        /* <DEDUP_REMOVED lines=11> */
[----:B------:R-:W-:Y:S01]  /*c810*/  CS2R R74, SRZ ;  /* 0x00000000004a7805 */ /* 0x000fe2000001ff00 */
[----:B------:R-:W0:Y:S01]  /*c820*/  @P1 LDC R0, c[0x0][0x44c] ;  /* 0x00011300ff001b82 */ /* 0x000e220000000800 */
[----:B------:R-:W-:Y:S01]  /*c830*/  IMAD.MOV.U32 R91, RZ, RZ, RZ ;  /* 0x000000ffff5b7224 */ /* 0x000fe200078e00ff */
[----:B------:R-:W-:Y:S02]  /*c840*/  CS2R R36, SRZ ;  /* 0x0000000000247805 */ /* 0x000fe4000001ff00 */
[----:B------:R-:W-:-:S02]  /*c850*/  CS2R R88, SRZ ;  /* 0x0000000000587805 */ /* 0x000fc4000001ff00 */
[----:B------:R-:W-:Y:S02]  /*c860*/  CS2R R38, SRZ ;  /* 0x0000000000267805 */ /* 0x000fe4000001ff00 */
[----:B------:R-:W-:Y:S02]  /*c870*/  CS2R R62, SRZ ;  /* 0x00000000003e7805 */ /* 0x000fe4000001ff00 */
[----:B------:R-:W-:Y:S02]  /*c880*/  CS2R R82, SRZ ;  /* 0x0000000000527805 */ /* 0x000fe4000001ff00 */
[----:B------:R-:W-:Y:S01]  /*c890*/  CS2R R28, SRZ ;  /* 0x00000000001c7805 */ /* 0x000fe2000001ff00 */
[----:B------:R-:W1:Y:S01]  /*c8a0*/  @P1 LDC R5, c[0x0][0x450] ;  /* 0x00011400ff051b82 */ /* 0x000e620000000800 */
        /* <DEDUP_REMOVED lines=25> */
[----:B------:R-:W-:Y:S01]  /*ca40*/  MOV R4, RZ ;  /* 0x000000ff00047202 */ /* 0x000fe20000000f00 */
[----:B------:R-:W-:Y:S02]  /*ca50*/  IMAD.MOV.U32 R25, RZ, RZ, RZ ;  /* 0x000000ffff197224 */ /* 0x000fe400078e00ff */
[----:B--2---:R-:W-:-:S04]  /*ca60*/  VIADD R3, R2, 0x7f ;  /* 0x0000007f02037836 */ /* 0x004fc80000000000 */
[----:B0-----:R-:W-:-:S05]  /*ca70*/  @P1 IMAD.HI.U32 R0, R3, R0, RZ ;  /* 0x0000000003001227 */ /* 0x001fca00078e00ff */
[----:B-1----:R-:W-:Y:S02]  /*ca80*/  @P1 SHF.R.U32.HI R3, RZ, R5, R0 ;  /* 0x00000005ff031219 */ /* 0x002fe40000011600 */
[----:B------:R-:W-:-:S03]  /*ca90*/  PLOP3.LUT P1, PT, PT, PT, PT, 0x80, 0x0 ;  /* 0x000000000000781c */ /* 0x000fc60003f2f070 */
[----:B------:R-:W-:Y:S02]  /*caa0*/  IMAD.IADD R3, R126, 0x1, R3 ;  /* 0x000000017e037824 */ /* 0x000fe400078e0203 */
[----:B------:R-:W-:-:S03]  /*cab0*/  IMAD.MOV.U32 R126, RZ, RZ, RZ ;  /* 0x000000ffff7e7224 */ /* 0x000fc600078e00ff */
[----:B------:R-:W-:-:S04]  /*cac0*/  SHF.R.S32.HI R0, RZ, 0x1f, R3 ;  /* 0x0000001fff007819 */ /* 0x000fc80000011403 */
[----:B------:R-:W-:-:S04]  /*cad0*/  LEA.HI R0, R0, R3, RZ, 0x7 ;  /* 0x0000000300007211 */ /* 0x000fc800078f38ff */
[----:B------:R-:W-:Y:S01]  /*cae0*/  SHF.R.S32.HI R2, RZ, 0x7, R0 ;  /* 0x00000007ff027819 */ /* 0x000fe20000011400 */
[----:B------:R-:W-:-:S03]  /*caf0*/  IMAD.MOV.U32 R0, RZ, RZ, RZ ;  /* 0x000000ffff007224 */ /* 0x000fc600078e00ff */
[----:B------:R-:W-:Y:S01]  /*cb00*/  VIMNMX R127, R127, R2, PT ;  /* 0x000000027f7f7248 */ /* 0x000fe20003fe0100 */
[----:B------:R-:W-:-:S03]  /*cb10*/  IMAD.MOV.U32 R2, RZ, RZ, RZ ;  /* 0x000000ffff027224 */ /* 0x000fc600078e00ff */
[----:B------:R-:W-:Y:S01]  /*cb20*/  ISETP.GE.AND P2, PT, R127, 0x1, PT ;  /* 0x000000017f00780c */ /* 0x000fe20003f46270 */
[----:B------:R-:W-:-:S12]  /*cb30*/  @P0 BRA `(.L_x_2437) ;  /* 0x00000000000c0947 */ /* 0x000fd80003800000 */
[----:B------:R-:W0:Y:S01]  /*cb40*/  FENCE.VIEW.ASYNC.G ;  /* 0x00000000000073c6 */ /* 0x000e220000000100 */
[----:B------:R-:W-:Y:S05]  /*cb50*/  WARPSYNC.ALL ;  /* 0x0000000000007948 */ /* 0x000fea0003800000 */
[----:B0-----:R-:W-:Y:S06]  /*cb60*/  BAR.ARV 0xc, 0x180 ;  /* 0x0306000000007b1d */ /* 0x001fec0000002000 */
.L_x_2437:
[----:B------:R-:W-:Y:S02]  /*cb70*/  IMAD.MOV.U32 R5, RZ, RZ, RZ ;  /* 0x000000ffff057224 */ /* 0x000fe400078e00ff */
[----:B------:R-:W-:Y:S01]  /*cb80*/  IMAD.MOV.U32 R24, RZ, RZ, RZ ;  /* 0x000000ffff187224 */ /* 0x000fe200078e00ff */
[----:B------:R-:W-:Y:S06]  /*cb90*/  @!P2 BRA `(.L_x_2438) ;  /* 0x0000013c0094a947 */ /* 0x000fec0003800000 */
[----:B------:R-:W0:Y:S01]  /*cba0*/  S2R R3, SR_TID.X ;  /* 0x0000000000037919 */ /* 0x000e220000002100 */
[----:B------:R-:W-:Y:S01]  /*cbb0*/  UMOV UR4, 0xffffffff ;  /* 0xffffffff00047882 */ /* 0x000fe20000000000 */
[----:B0-----:R-:W-:-:S05]  /*cbc0*/  VIADD R54, R3, 0xffffff80 ;  /* 0xffffff8003367836 */ /* 0x001fca0000000000 */
[----:B------:R-:W-:-:S04]  /*cbd0*/  SHF.R.S32.HI R33, RZ, 0x1f, R54 ;  /* 0x0000001fff217819 */ /* 0x000fc80000011436 */
[----:B------:R-:W-:-:S04]  /*cbe0*/  LEA.HI R13, R33, R54, RZ, 0x7 ;  /* 0x00000036210d7211 */ /* 0x000fc800078f38ff */
[----:B------:R-:W-:Y:S01]  /*cbf0*/  SHF.R.S32.HI R13, RZ, 0x7, R13 ;  /* 0x00000007ff0d7819 */ /* 0x000fe2000001140d */
[----:B------:R-:W-:Y:S06]  /*cc00*/  BRA.DIV UR4, `(.L_x_2439) ;  /* 0x000001fa04a07947 */ /* 0x000fec000b800000 */
[----:B------:R0:W1:Y:S02]  /*cc10*/  SHFL.IDX PT, R237, R13, RZ, 0x1f ;  /* 0x00001fff0ded7589 */ /* 0x00006400000e0000 */
.L_x_2690:
[----:B-1----:R-:W-:Y:S01]  /*cc20*/  LEA.HI R0, R237, R237, RZ, 0x1 ;  /* 0x000000eded007211 */ /* 0x002fe200078f08ff */
[----:B------:R-:W-:-:S03]  /*cc30*/  IMAD.U32 R2, RZ, RZ, UR44 ;  /* 0x0000002cff027e24 */ /* 0x000fc6000f8e00ff */
[----:B------:R-:W-:Y:S02]  /*cc40*/  LOP3.LUT R0, R0, 0x1e, RZ, 0xc0, !PT ;  /* 0x0000001e00007812 */ /* 0x000fe400078ec0ff */
[----:B------:R-:W-:-:S03]  /*cc50*/  LOP3.LUT P0, RZ, R2, 0x3ff, RZ, 0xc0, !PT ;  /* 0x000003ff02ff7812 */ /* 0x000fc6000780c0ff */
[----:B------:R-:W-:Y:S01]  /*cc60*/  IMAD.IADD R0, R237, 0x1, -R0 ;  /* 0x00000001ed007824 */ /* 0x000fe200078e0a00 */
[----:B------:R-:W-:-:S04]  /*cc70*/  P2R R24, PR, RZ, 0x1 ;  /* 0x00000001ff187803 */ /* 0x000fc80000000000 */
[----:B------:R-:W-:-:S04]  /*cc80*/  LEA R0, R0, UR44, 0xd ;  /* 0x0000002c00007c11 */ /* 0x000fc8000f8e68ff */
[----:B------:R-:W-:-:S04]  /*cc90*/  SHF.R.U32.HI R0, RZ, 0x4, R0 ;  /* 0x00000004ff007819 */ /* 0x000fc80000011600 */
[----:B------:R-:W-:Y:S01]  /*cca0*/  LOP3.LUT R52, R0, 0x3fff, RZ, 0xc0, !PT ;  /* 0x00003fff00347812 */ /* 0x000fe200078ec0ff */
[----:B------:R-:W-:Y:S06]  /*ccb0*/  @!P0 BRA `(.L_x_2440) ;  /* 0x0000000000408947 */ /* 0x000fec0003800000 */
[----:B------:R-:W-:Y:S01]  /*ccc0*/  MOV R0, 0x0 ;  /* 0x0000000000007802 */ /* 0x000fe20000000f00 */
[----:B------:R-:W-:Y:S01]  /*ccd0*/  ULDC.64 UR4, c[0x4][0x1c8] ;  /* 0x0100720000047ab9 */ /* 0x000fe20000000a00 */
[----:B------:R-:W-:Y:S01]  /*cce0*/  ULDC.64 UR6, c[0x4][0x1d0] ;  /* 0x0100740000067ab9 */ /* 0x000fe20000000a00 */
[----:B------:R-:W-:Y:S01]  /*ccf0*/  MOV R4, UR4 ;  /* 0x0000000400047c02 */ /* 0x000fe20008000f00 */
        /* <DEDUP_REMOVED lines=9> */
[----:B01----:R-:W-:-:S07]  /*cd90*/  IMAD.MOV.U32 R13, RZ, RZ, RZ ;  /* 0x000000ffff0d7224 */ /* 0x003fce00078e00ff */
[----:B------:R-:W-:-:S07]  /*cda0*/  LEPC R20, `(.L_x_2440) ;  /* 0x000000001014794e */ /* 0x000fce0000000000 */
[----:B--2--5:R-:W-:Y:S05]  /*cdb0*/  CALL.ABS.NOINC R2 ;  /* 0x0000000002007343 */ /* 0x024fea0003c00000 */
.L_x_2440:
        /* <DEDUP_REMOVED lines=10> */
[----:B------:R-:W1:Y:S08]  /*ce60*/  @P1 LDC.64 R8, c[0x0][0x9b8] ;  /* 0x00026e00ff081b82 */ /* 0x000e700000000a00 */
[----:B------:R-:W4:Y:S08]  /*ce70*/  @P0 LDC.64 R10, c[0x0][0x9b0] ;  /* 0x00026c00ff0a0b82 */ /* 0x000f300000000a00 */
[----:B0-----:R-:W0:Y:S01]  /*ce80*/  @P1 LDC.64 R12, c[0x0][0x9c0] ;  /* 0x00027000ff0c1b82 */ /* 0x001e220000000a00 */
[----:B--2---:R-:W-:-:S02]  /*ce90*/  @P0 IMAD R0, R2, R6, RZ ;  /* 0x0000000602000224 */ /* 0x004fc400078e02ff */
[----:B-1----:R-:W-:Y:S02]  /*cea0*/  @P1 IMAD R4, R2, R8, RZ ;  /* 0x0000000802041224 */ /* 0x002fe400078e02ff */
[C---:B---3--:R-:W-:Y:S02]  /*ceb0*/  @P0 IMAD R7, R21.reuse, R7, R0 ;  /* 0x0000000715070224 */ /* 0x048fe400078e0200 */
[----:B------:R-:W-:Y:S01]  /*cec0*/  @P0 IMAD.WIDE.U32 R2, R21, R6, RZ ;  /* 0x0000000615020225 */ /* 0x000fe200078e00ff */
[----:B----4-:R-:W-:-:S03]  /*ced0*/  @P0 SHF.R.S32.HI R15, RZ, 0x1f, R20 ;  /* 0x0000001fff0f0819 */ /* 0x010fc60000011414 */
[----:B------:R-:W-:Y:S01]  /*cee0*/  @P0 IMAD.IADD R3, R3, 0x1, R7 ;  /* 0x0000000103030824 */ /* 0x000fe200078e0207 */
[----:B------:R-:W-:Y:S01]  /*cef0*/  @P1 SHF.R.S32.HI R7, RZ, 0x1f, R20 ;  /* 0x0000001fff071819 */ /* 0x000fe20000011414 */
[C---:B------:R-:W-:Y:S02]  /*cf00*/  @P1 IMAD R9, R21.reuse, R9, R4 ;  /* 0x0000000915091224 */ /* 0x040fe400078e0204 */
[----:B------:R-:W-:-:S04]  /*cf10*/  @P1 IMAD.WIDE.U32 R4, R21, R8, RZ ;  /* 0x0000000815041225 */ /* 0x000fc800078e00ff */
[----:B------:R-:W-:Y:S02]  /*cf20*/  @P0 IMAD R0, R15, R10, RZ ;  /* 0x0000000a0f000224 */ /* 0x000fe400078e02ff */
[----:B0-----:R-:W-:Y:S02]  /*cf30*/  @P1 IMAD R6, R7, R12, RZ ;  /* 0x0000000c07061224 */ /* 0x001fe400078e02ff */
[----:B------:R-:W-:Y:S02]  /*cf40*/  @P1 IMAD.IADD R5, R5, 0x1, R9 ;  /* 0x0000000105051824 */ /* 0x000fe400078e0209 */
        /* <DEDUP_REMOVED lines=30> */
.L_x_2444:
[----:B-1----:R1:W2:Y:S02]  /*d130*/  SYNCS.PHASECHK.TRANS64.TRYWAIT P0, [R18+URZ+0x38800], R3 ;  /* 0x03880003120075a7 */ /* 0x0022a4000800017f */
[----:B--2---:R-:W-:Y:S05]  /*d140*/  @!P0 NANOSLEEP.SYNCS 0x989680 ;  /* 0x009896800000895d */ /* 0x004fea0003900000 */
[----:B------:R-:W2:Y:S02]  /*d150*/  @!P0 SYNCS.PHASECHK.TRANS64 P0, [R18+URZ+0x38800], R3 ;  /* 0x03880003120085a7 */ /* 0x000ea4000800007f */
[----:B--2---:R-:W-:Y:S05]  /*d160*/  @!P0 BRA `(.L_x_2444) ;  /* 0xfffffffc00f08947 */ /* 0x004fea000383ffff */
.L_x_2443:
[----:B------:R-:W-:Y:S05]  /*d170*/  BSYNC B0 ;  /* 0x0000000000007941 */ /* 0x000fea0003800000 */
.L_x_2442:
[----:B------:R-:W-:Y:S05]  /*d180*/  BRA `(.L_x_2445) ;  /* 0x0000009400d47947 */ /* 0x000fea0003800000 */
.L_x_2441:
[----:B------:R-:W-:Y:S01]  /*d190*/  ISETP.NE.AND P0, PT, R24, RZ, PT ;  /* 0x000000ff1800720c */ /* 0x000fe20003f05270 */
[----:B------:R-:W-:Y:S01]  /*d1a0*/  ULDC.64 UR4, c[0x0][0x3f8] ;  /* 0x0000fe0000047ab9 */ /* 0x000fe20000000a00 */
[----:B-----5:R-:W-:Y:S01]  /*d1b0*/  SHF.R.S32.HI R0, RZ, 0x1f, R113 ;  /* 0x0000001fff007819 */ /* 0x020fe20000011471 */
[----:B------:R-:W-:Y:S01]  /*d1c0*/  ULDC.64 UR6, c[0x0][0x408] ;  /* 0x0001020000067ab9 */ /* 0x000fe20000000a00 */
[----:B------:R-:W-:-:S04]  /*d1d0*/  IMAD.WIDE.U32 R24, R113, UR4, RZ ;  /* 0x0000000471187c25 */ /* 0x000fc8000f8e00ff */
[C---:B------:R-:W-:Y:S02]  /*d1e0*/  IMAD R4, R0.reuse, UR4, RZ ;  /* 0x0000000400047c24 */ /* 0x040fe4000f8e02ff */
[----:B------:R-:W-:Y:S02]  /*d1f0*/  IMAD R0, R0, UR6, RZ ;  /* 0x0000000600007c24 */ /* 0x000fe4000f8e02ff */
[C---:B------:R-:W-:Y:S02]  /*d200*/  IMAD R29, R113.reuse, UR5, R4 ;  /* 0x00000005711d7c24 */ /* 0x040fe4000f8e0204 */
[C---:B------:R-:W-:Y:S02]  /*d210*/  IMAD R31, R113.reuse, UR7, R0 ;  /* 0x00000007711f7c24 */ /* 0x040fe4000f8e0200 */
[----:B------:R-:W-:-:S04]  /*d220*/  IMAD.WIDE.U32 R26, R113, UR6, RZ ;  /* 0x00000006711a7c25 */ /* 0x000fc8000f8e00ff */
[----:B------:R-:W-:Y:S02]  /*d230*/  IMAD.IADD R29, R29, 0x1, R25 ;  /* 0x000000011d1d7824 */ /* 0x000fe400078e0219 */
[----:B------:R-:W-:Y:S01]  /*d240*/  IMAD.IADD R31, R31, 0x1, R27 ;  /* 0x000000011f1f7824 */ /* 0x000fe200078e021b */
        /* <DEDUP_REMOVED lines=16> */
[----:B-1----:R-:W-:Y:S05]  /*d350*/  CALL.ABS.NOINC R14 ;  /* 0x000000000e007343 */ /* 0x002fea0003c00000 */
.L_x_2446:
[----:B------:R-:W2:Y:S01]  /*d360*/  LDL R55, [R1] ;  /* 0x0000000001377983 */ /* 0x000ea20000100800 */
[----:B------:R-:W-:Y:S01]  /*d370*/  ULDC.U8 UR4, c[0x0][0x410] ;  /* 0x0001040000047ab9 */ /* 0x000fe20000000000 */
[----:B------:R-:W-:Y:S01]  /*d380*/  LEA.HI R33, R33, R54, RZ, 0x3 ;  /* 0x0000003621217211 */ /* 0x000fe200078f18ff */
[----:B------:R-:W-:Y:S01]  /*d390*/  BSSY B0, `(.L_x_2447) ;  /* 0x000094c000007945 */ /* 0x000fe20003800000 */
[----:B------:R-:W-:Y:S02]  /*d3a0*/  ISETP.NE.AND P0, PT, RZ, UR4, PT ;  /* 0x00000004ff007c0c */ /* 0x000fe4000bf05270 */
[----:B------:R-:W-:-:S04]  /*d3b0*/  LOP3.LUT R33, R33, 0xfffffff8, RZ, 0xc0, !PT ;  /* 0xfffffff821217812 */ /* 0x000fc800078ec0ff */
[----:B------:R-:W-:Y:S01]  /*d3c0*/  IADD3 R54, R54, -R33, RZ ;  /* 0x8000002136367210 */ /* 0x000fe20007ffe0ff */
[----:B--2---:R-:W-:-:S04]  /*d3d0*/  IMAD.IADD R59, R19, 0x1, R55 ;  /* 0x00000001133b7824 */ /* 0x004fc800078e0237 */
[----:B------:R-:W-:Y:S02]  /*d3e0*/  IMAD R3, R54, 0x20, R59 ;  /* 0x0000002036037824 */ /* 0x000fe400078e023b */
[----:B------:R-:W-:Y:S05]  /*d3f0*/  @!P0 BRA `(.L_x_2448) ;  /* 0x0000004800808947 */ /* 0x000fea0003800000 */
[----:B------:R-:W0:Y:S01]  /*d400*/  LDC R54, c[0x0][0x448] ;  /* 0x00011200ff367b82 */ /* 0x000e220000000800 */
[----:B------:R-:W-:Y:S01]  /*d410*/  IMAD.MOV.U32 R8, RZ, RZ, R24 ;  /* 0x000000ffff087224 */ /* 0x000fe200078e0018 */
[----:B------:R-:W-:Y:S01]  /*d420*/  ULDC.64 UR4, c[0x0][0x3f8] ;  /* 0x0000fe0000047ab9 */ /* 0x000fe20000000a00 */
[----:B------:R-:W-:Y:S01]  /*d430*/  IMAD.MOV.U32 R9, RZ, RZ, R29 ;  /* 0x000000ffff097224 */ /* 0x000fe200078e001d */
[----:B------:R-:W-:Y:S01]  /*d440*/  ULDC.64 UR6, c[0x0][0x408] ;  /* 0x0001020000067ab9 */ /* 0x000fe20000000a00 */
[----:B------:R-:W-:Y:S01]  /*d450*/  IMAD.MOV.U32 R10, RZ, RZ, R26 ;  /* 0x000000ffff0a7224 */ /* 0x000fe200078e001a */
[----:B------:R-:W-:Y:S01]  /*d460*/  ULDC.64 UR8, c[0x0][0x400] ;  /* 0x0001000000087ab9 */ /* 0x000fe20000000a00 */
[----:B------:R-:W-:Y:S01]  /*d470*/  IMAD.MOV.U32 R11, RZ, RZ, R31 ;  /* 0x000000ffff0b7224 */ /* 0x000fe200078e001f */
[----:B------:R-:W-:Y:S02]  /*d480*/  SHF.R.S32.HI R53, RZ, 0x1f, R233 ;  /* 0x0000001fff357819 */ /* 0x000fe400000114e9 */
[----:B------:R-:W-:-:S02]  /*d490*/  SHF.R.S32.HI R49, RZ, 0x1f, R22 ;  /* 0x0000001fff317819 */ /* 0x000fc40000011416 */
[----:B0-----:R-:W-:-:S13]  /*d4a0*/  ISETP.NE.AND P0, PT, R54, 0x1, PT ;  /* 0x000000013600780c */ /* 0x001fda0003f05270 */
[----:B------:R-:W0:Y:S08]  /*d4b0*/  @P0 LDC R0, c[0x0][0x44c] ;  /* 0x00011300ff000b82 */ /* 0x000e300000000800 */
[----:B------:R-:W1:Y:S01]  /*d4c0*/  @P0 LDC R5, c[0x0][0x450] ;  /* 0x00011400ff050b82 */ /* 0x000e620000000800 */
[----:B0-----:R-:W-:-:S05]  /*d4d0*/  @P0 IMAD.HI.U32 R0, R3, R0, RZ ;  /* 0x0000000003000227 */ /* 0x001fca00078e00ff */
[----:B-1----:R-:W-:-:S04]  /*d4e0*/  @P0 SHF.R.U32.HI R3, RZ, R5, R0 ;  /* 0x00000005ff030219 */ /* 0x002fc80000011600 */
        /* <DEDUP_REMOVED lines=14> */
[----:B------:R0:W1:Y:S04]  /*d5d0*/  SHFL.IDX PT, R0, R6, RZ, 0x181f ;  /* 0x00181fff06007589 */ /* 0x00006800000e0000 */
[----:B------:R0:W2:Y:S04]  /*d5e0*/  SHFL.IDX PT, R3, R5, RZ, 0x181f ;  /* 0x00181fff05037589 */ /* 0x0000a800000e0000 */
[----:B------:R0:W3:Y:S04]  /*d5f0*/  SHFL.IDX PT, R4, R8, RZ, 0x181f ;  /* 0x00181fff08047589 */ /* 0x0000e800000e0000 */
[----:B------:R0:W4:Y:S02]  /*d600*/  SHFL.IDX PT, R14, R7, RZ, 0x181f ;  /* 0x00181fff070e7589 */ /* 0x00012400000e0000 */
.L_x_2696:
[----:B------:R-:W5:Y:S01]  /*d610*/  LDL R9, [R1+0x4] ;  /* 0x0000040001097983 */ /* 0x000f620000100800 */
[----:B------:R-:W-:Y:S01]  /*d620*/  BSSY B1, `(.L_x_2450) ;  /* 0x000001b000017945 */ /* 0x000fe20003800000 */
[----:B------:R-:W-:Y:S02]  /*d630*/  CS2R R20, SRZ ;  /* 0x0000000000147805 */ /* 0x000fe4000001ff00 */
[----:B------:R-:W-:Y:S02]  /*d640*/  CS2R R44, SRZ ;  /* 0x00000000002c7805 */ /* 0x000fe4000001ff00 */
[----:B------:R-:W-:Y:S02]  /*d650*/  CS2R R26, SRZ ;  /* 0x00000000001a7805 */ /* 0x000fe4000001ff00 */
[----:B------:R-:W-:Y:S01]  /*d660*/  CS2R R46, SRZ ;  /* 0x00000000002e7805 */ /* 0x000fe2000001ff00 */
[----:B-----5:R-:W-:-:S05]  /*d670*/  IMAD R54, R9, R54, RZ ;  /* 0x0000003609367224 */ /* 0x020fca00078e02ff */
[----:B------:R-:W-:-:S13]  /*d680*/  ISETP.GE.AND P0, PT, R59, R54, PT ;  /* 0x000000363b00720c */ /* 0x000fda0003f06270 */
        /* <DEDUP_REMOVED lines=8> */
[----:B--2---:R-:W-:-:S04]  /*d710*/  @!P4 IADD3 R24, P0, R233, R3, RZ ;  /* 0x00000003e918c210 */ /* 0x004fc80007f1e0ff */
[-C--:B----4-:R-:W-:Y:S02]  /*d720*/  @!P3 IADD3 R12, P1, R22, R14.reuse, RZ ;  /* 0x0000000e160cb210 */ /* 0x090fe40007f3e0ff */
[----:B------:R-:W-:Y:S01]  /*d730*/  @!P4 IADD3 R14, P2, R233, R14, RZ ;  /* 0x0000000ee90ec210 */ /* 0x000fe20007f5e0ff */
[----:B-1----:R-:W-:Y:S01]  /*d740*/  @!P4 IMAD.X R25, R0, 0x1, R53, P0 ;  /* 0x000000010019c824 */ /* 0x002fe200000e0635 */
[----:B------:R-:W-:Y:S01]  /*d750*/  @!P3 IADD3 R10, P0, R22, R3, RZ ;  /* 0x00000003160ab210 */ /* 0x000fe20007f1e0ff */
[C---:B---3--:R-:W-:Y:S02]  /*d760*/  @!P3 IMAD.X R13, R4.reuse, 0x1, R49, P1 ;  /* 0x00000001040db824 */ /* 0x048fe400008e0631 */
[----:B------:R-:W-:Y:S01]  /*d770*/  @!P4 IMAD.X R15, R4, 0x1, R53, P2 ;  /* 0x00000001040fc824 */ /* 0x000fe200010e0635 */
[----:B------:R-:W-:Y:S01]  /*d780*/  @!P3 IADD3.X R11, R0, R49, RZ, P0, !PT ;  /* 0x00000031000bb210 */ /* 0x000fe200007fe4ff */
[----:B------:R1:W5:Y:S04]  /*d790*/  @!P4 LD.E.64 R20, desc[UR46][R24.64] ;  /* 0x0000002e1814c980 */ /* 0x000368000c101b00 */
[----:B------:R1:W5:Y:S04]  /*d7a0*/  @!P3 LD.E.64 R44, desc[UR46][R10.64] ;  /* 0x0000002e0a2cb980 */ /* 0x000368000c101b00 */
[----:B------:R1:W5:Y:S04]  /*d7b0*/  @!P3 LD.E.64 R46, desc[UR46][R12.64] ;  /* 0x0000002e0c2eb980 */ /* 0x000368000c101b00 */
[----:B------:R1:W5:Y:S02]  /*d7c0*/  @!P4 LD.E.64 R26, desc[UR46][R14.64] ;  /* 0x0000002e0e1ac980 */ /* 0x000364000c101b00 */
.L_x_2451:
[----:B------:R-:W-:Y:S05]  /*d7d0*/  BSYNC B1 ;  /* 0x0000000000017941 */ /* 0x000fea0003800000 */
.L_x_2450:
[----:B------:R-:W-:Y:S01]  /*d7e0*/  UMOV UR4, 0xffffffff ;  /* 0xffffffff00047882 */ /* 0x000fe20000000000 */
[----:B-1----:R-:W-:Y:S02]  /*d7f0*/  CS2R R24, SRZ ;  /* 0x0000000000187805 */ /* 0x002fe4000001ff00 */
[----:B------:R-:W-:Y:S05]  /*d800*/  BRA.DIV UR4, `(.L_x_2452) ;  /* 0x000001f204387947 */ /* 0x000fea000b800000 */
[----:B------:R1:W0:Y:S04]  /*d810*/  SHFL.IDX PT, R0, R6, 0x1, 0x181f ;  /* 0x00381f0006007f89 */ /* 0x00022800000e0000 */
[----:B--2---:R1:W2:Y:S04]  /*d820*/  SHFL.IDX PT, R3, R5, 0x1, 0x181f ;  /* 0x00381f0005037f89 */ /* 0x0042a800000e0000 */
[----:B---3--:R1:W3:Y:S04]  /*d830*/  SHFL.IDX PT, R4, R8, 0x1, 0x181f ;  /* 0x00381f0008047f89 */ /* 0x0082e800000e0000 */
[----:B----4-:R1:W4:Y:S02]  /*d840*/  SHFL.IDX PT, R14, R7, 0x1, 0x181f ;  /* 0x00381f00070e7f89 */ /* 0x01032400000e0000 */
.L_x_2702:
        /* <DEDUP_REMOVED lines=13> */
[----:B--2---:R-:W-:-:S04]  /*d920*/  @!P4 IADD3 R30, P0, R233, R3, RZ ;  /* 0x00000003e91ec210 */ /* 0x004fc80007f1e0ff */
[-C--:B----4-:R-:W-:Y:S01]  /*d930*/  @!P3 IADD3 R12, P1, R22, R14.reuse, RZ ;  /* 0x0000000e160cb210 */ /* 0x090fe20007f3e0ff */
[----:B0-----:R-:W-:Y:S01]  /*d940*/  @!P4 IMAD.X R31, R0, 0x1, R53, P0 ;  /* 0x00000001001fc824 */ /* 0x001fe200000e0635 */
[----:B------:R-:W-:Y:S02]  /*d950*/  @!P3 IADD3 R10, P0, R22, R3, RZ ;  /* 0x00000003160ab210 */ /* 0x000fe40007f1e0ff */
[----:B------:R-:W-:Y:S02]  /*d960*/  @!P4 IADD3 R14, P2, R233, R14, RZ ;  /* 0x0000000ee90ec210 */ /* 0x000fe40007f5e0ff */
[----:B------:R-:W-:Y:S01]  /*d970*/  CS2R R28, SRZ ;  /* 0x00000000001c7805 */ /* 0x000fe2000001ff00 */
[--C-:B---3--:R-:W-:Y:S01]  /*d980*/  @!P3 IMAD.X R13, R4, 0x1, R49.reuse, P1 ;  /* 0x00000001040db824 */ /* 0x108fe200008e0631 */
[----:B------:R0:W5:Y:S01]  /*d990*/  @!P4 LD.E.64 R24, desc[UR46][R30.64] ;  /* 0x0000002e1e18c980 */ /* 0x000162000c101b00 */
[----:B------:R-:W-:Y:S01]  /*d9a0*/  @!P3 IMAD.X R11, R0, 0x1, R49, P0 ;  /* 0x00000001000bb824 */ /* 0x000fe200000e0631 */
[----:B------:R-:W-:-:S02]  /*d9b0*/  @!P4 IADD3.X R15, R4, R53, RZ, P2, !PT ;  /* 0x00000035040fc210 */ /* 0x000fc400017fe4ff */
[----:B------:R0:W5:Y:S04]  /*d9c0*/  @!P3 LD.E.64 R38, desc[UR46][R12.64] ;  /* 0x0000002e0c26b980 */ /* 0x000168000c101b00 */
[----:B------:R0:W5:Y:S04]  /*d9d0*/  @!P3 LD.E.64 R36, desc[UR46][R10.64] ;  /* 0x0000002e0a24b980 */ /* 0x000168000c101b00 */
[----:B------:R0:W5:Y:S02]  /*d9e0*/  @!P4 LD.E.64 R28, desc[UR46][R14.64] ;  /* 0x0000002e0e1cc980 */ /* 0x000164000c101b00 */
.L_x_2454:
[----:B------:R-:W-:Y:S05]  /*d9f0*/  BSYNC B1 ;  /* 0x0000000000017941 */ /* 0x000fea0003800000 */
.L_x_2453:
[----:B------:R-:W-:-:S03]  /*da00*/  UMOV UR4, 0xffffffff ;  /* 0xffffffff00047882 */ /* 0x000fc60000000000 */
[----:B------:R-:W-:Y:S05]  /*da10*/  BRA.DIV UR4, `(.L_x_2455) ;  /* 0x000001f204247947 */ /* 0x000fea000b800000 */
[----:B0-----:R0:W0:Y:S04]  /*da20*/  SHFL.IDX PT, R0, R6, 0x2, 0x181f ;  /* 0x00581f0006007f89 */ /* 0x00102800000e0000 */
[----:B--2---:R2:W0:Y:S04]  /*da30*/  SHFL.IDX PT, R3, R5, 0x2, 0x181f ;  /* 0x00581f0005037f89 */ /* 0x00442800000e0000 */
[----:B---3--:R2:W3:Y:S04]  /*da40*/  SHFL.IDX PT, R4, R8, 0x2, 0x181f ;  /* 0x00581f0008047f89 */ /* 0x0084e800000e0000 */
[----:B----4-:R2:W4:Y:S02]  /*da50*/  SHFL.IDX PT, R14, R7, 0x2, 0x181f ;  /* 0x00581f00070e7f89 */ /* 0x01052400000e0000 */
.L_x_2708:
        /* <DEDUP_REMOVED lines=15> */
[-C--:B----4-:R-:W-:Y:S02]  /*db50*/  @!P3 IADD3 R12, P1, R22, R14.reuse, RZ ;  /* 0x0000000e160cb210 */ /* 0x090fe40007f3e0ff */
[----:B------:R-:W-:Y:S01]  /*db60*/  @!P4 IADD3 R14, P2, R233, R14, RZ ;  /* 0x0000000ee90ec210 */ /* 0x000fe20007f5e0ff */
[----:B------:R-:W-:Y:S01]  /*db70*/  @!P4 IMAD.X R35, R0, 0x1, R53, P0 ;  /* 0x000000010023c824 */ /* 0x000fe200000e0635 */
[----:B------:R-:W-:Y:S02]  /*db80*/  @!P3 IADD3 R10, P0, R22, R3, RZ ;  /* 0x00000003160ab210 */ /* 0x000fe40007f1e0ff */
[----:B------:R-:W-:Y:S01]  /*db90*/  CS2R R32, SRZ ;  /* 0x0000000000207805 */ /* 0x000fe2000001ff00 */
[C---:B---3--:R-:W-:Y:S02]  /*dba0*/  @!P3 IMAD.X R13, R4.reuse, 0x1, R49, P1 ;  /* 0x00000001040db824 */ /* 0x048fe400008e0631 */
[----:B------:R-:W-:Y:S01]  /*dbb0*/  @!P4 IMAD.X R15, R4, 0x1, R53, P2 ;  /* 0x00000001040fc824 */ /* 0x000fe200010e0635 */
[----:B------:R0:W5:Y:S01]  /*dbc0*/  @!P4 LD.E.64 R30, desc[UR46][R34.64] ;  /* 0x0000002e221ec980 */ /* 0x000162000c101b00 */
[----:B------:R-:W-:-:S03]  /*dbd0*/  @!P3 IMAD.X R11, R0, 0x1, R49, P0 ;  /* 0x00000001000bb824 */ /* 0x000fc600000e0631 */
[----:B------:R0:W5:Y:S04]  /*dbe0*/  @!P3 LD.E.64 R42, desc[UR46][R12.64] ;  /* 0x0000002e0c2ab980 */ /* 0x000168000c101b00 */
[----:B------:R0:W5:Y:S04]  /*dbf0*/  @!P3 LD.E.64 R40, desc[UR46][R10.64] ;  /* 0x0000002e0a28b980 */ /* 0x000168000c101b00 */
[----:B------:R0:W5:Y:S02]  /*dc00*/  @!P4 LD.E.64 R32, desc[UR46][R14.64] ;  /* 0x0000002e0e20c980 */ /* 0x000164000c101b00 */
.L_x_2457:
[----:B------:R-:W-:Y:S05]  /*dc10*/  BSYNC B1 ;  /* 0x0000000000017941 */ /* 0x000fea0003800000 */
.L_x_2456:
[----:B------:R-:W-:Y:S01]  /*dc20*/  UMOV UR4, 0xffffffff ;  /* 0xffffffff00047882 */ /* 0x000fe20000000000 */
[----:B0-----:R-:W-:Y:S02]  /*dc30*/  CS2R R34, SRZ ;  /* 0x0000000000227805 */ /* 0x001fe4000001ff00 */
[----:B------:R-:W-:Y:S05]  /*dc40*/  BRA.DIV UR4, `(.L_x_2458) ;  /* 0x000001f204087947 */ /* 0x000fea000b800000 */
[----:B------:R0:W0:Y:S04]  /*dc50*/  SHFL.IDX PT, R0, R6, 0x3, 0x181f ;  /* 0x00781f0006007f89 */ /* 0x00002800000e0000 */
[----:B------:R0:W0:Y:S04]  /*dc60*/  SHFL.IDX PT, R3, R5, 0x3, 0x181f ;  /* 0x00781f0005037f89 */ /* 0x00002800000e0000 */
[----:B---3--:R3:W0:Y:S04]  /*dc70*/  SHFL.IDX PT, R4, R8, 0x3, 0x181f ;  /* 0x00781f0008047f89 */ /* 0x00862800000e0000 */
[----:B----4-:R3:W4:Y:S02]  /*dc80*/  SHFL.IDX PT, R14, R7, 0x3, 0x181f ;  /* 0x00781f00070e7f89 */ /* 0x01072400000e0000 */
.L_x_2714:
[----:B------:R-:W-:Y:S01]  /*dc90*/  VIADD R59, R59, 0x60 ;  /* 0x000000603b3b7836 */ /* 0x000fe20000000000 */
[----:B------:R-:W-:Y:S01]  /*dca0*/  BSSY B1, `(.L_x_2459) ;  /* 0x0000019000017945 */ /* 0x000fe20003800000 */
[----:B------:R-:W-:Y:S02]  /*dcb0*/  CS2R R10, SRZ ;  /* 0x00000000000a7805 */ /* 0x000fe4000001ff00 */
[----:B-123--:R-:W-:Y:S02]  /*dcc0*/  CS2R R8, SRZ ;  /* 0x0000000000087805 */ /* 0x00efe4000001ff00 */
        /* <DEDUP_REMOVED lines=10> */
[CC--:B0-----:R-:W-:Y:S02]  /*dd70*/  @!P4 IADD3 R6, P0, R22.reuse, R3.reuse, RZ ;  /* 0x000000031606c210 */ /* 0x0c1fe40007f1e0ff */
[-C--:B----4-:R-:W-:Y:S02]  /*dd80*/  @!P4 IADD3 R48, P1, R22, R14.reuse, RZ ;  /* 0x0000000e1630c210 */ /* 0x090fe40007f3e0ff */
[C---:B------:R-:W-:Y:S01]  /*dd90*/  @!P5 IADD3 R14, P3, R233.reuse, R14, RZ ;  /* 0x0000000ee90ed210 */ /* 0x040fe20007f7e0ff */
[--C-:B------:R-:W-:Y:S01]  /*dda0*/  @!P4 IMAD.X R7, R0, 0x1, R49.reuse, P0 ;  /* 0x000000010007c824 */ /* 0x100fe200000e0631 */
[----:B------:R-:W-:Y:S01]  /*ddb0*/  @!P5 IADD3 R50, P2, R233, R3, RZ ;  /* 0x00000003e932d210 */ /* 0x000fe20007f5e0ff */
[C---:B------:R-:W-:Y:S02]  /*ddc0*/  @!P4 IMAD.X R49, R4.reuse, 0x1, R49, P1 ;  /* 0x000000010431c824 */ /* 0x040fe400008e0631 */
[----:B------:R-:W-:Y:S01]  /*ddd0*/  @!P5 IMAD.X R15, R4, 0x1, R53, P3 ;  /* 0x00000001040fd824 */ /* 0x000fe200018e0635 */
[----:B------:R-:W-:Y:S01]  /*dde0*/  @!P5 IADD3.X R51, R0, R53, RZ, P2, !PT ;  /* 0x000000350033d210 */ /* 0x000fe200017fe4ff */
[----:B------:R1:W5:Y:S04]  /*ddf0*/  @!P4 LD.E.64 R10, desc[UR46][R6.64] ;  /* 0x0000002e060ac980 */ /* 0x000368000c101b00 */
[----:B------:R1:W5:Y:S04]  /*de00*/  @!P5 LD.E.64 R34, desc[UR46][R50.64] ;  /* 0x0000002e3222d980 */ /* 0x000368000c101b00 */
[----:B------:R1:W5:Y:S04]  /*de10*/  @!P4 LD.E.64 R12, desc[UR46][R48.64] ;  /* 0x0000002e300cc980 */ /* 0x000368000c101b00 */
[----:B------:R1:W5:Y:S02]  /*de20*/  @!P5 LD.E.64 R8, desc[UR46][R14.64] ;  /* 0x0000002e0e08d980 */ /* 0x000364000c101b00 */
.L_x_2460:
[----:B------:R-:W-:Y:S05]  /*de30*/  BSYNC B1 ;  /* 0x0000000000017941 */ /* 0x000fea0003800000 */
.L_x_2459:
[----:B------:R-:W-:Y:S01]  /*de40*/  ULEA.HI UR4, UR43, UR43, URZ, 0x1 ;  /* 0x0000002b2b047291 */ /* 0x000fe2000f8f083f */
[----:B0-----:R-:W-:Y:S01]  /*de50*/  VIADDMNMX R0, R54, -R55, 0x80, PT ;  /* 0x0000008036007446 */ /* 0x001fe20003800937 */
[----:B------:R-:W-:Y:S02]  /*de60*/  BSSY B1, `(.L_x_2461) ;  /* 0x0000008000017945 */ /* 0x000fe40003800000 */
[----:B------:R-:W-:Y:S01]  /*de70*/  ULOP3.LUT UR4, UR4, 0xfffffffe, URZ, 0xc0, !UPT ;  /* 0xfffffffe04047892 */ /* 0x000fe2000f8ec03f */
[----:B------:R-:W-:-:S03]  /*de80*/  ISETP.GE.AND P1, PT, R19, R0, PT ;  /* 0x000000001300720c */ /* 0x000fc60003f26270 */
[----:B------:R-:W-:-:S06]  /*de90*/  UIADD3 UR4, UR43, -UR4, URZ ;  /* 0x800000042b047290 */ /* 0x000fcc000fffe03f */
[----:B------:R-:W-:-:S05]  /*dea0*/  IMAD.U32 R3, RZ, RZ, UR4 ;  /* 0x00000004ff037e24 */ /* 0x000fca000f8e00ff */
[----:B------:R-:W-:-:S04]  /*deb0*/  SHF.L.U32 R3, R3, 0x1f, RZ ;  /* 0x0000001f03037819 */ /* 0x000fc800000006ff */
[----:B------:R-:W0:Y:S02]  /*dec0*/  SYNCS.PHASECHK.TRANS64.TRYWAIT P0, [R18+URZ+0x38800], R3 ;  /* 0x03880003120075a7 */ /* 0x000e24000800017f */
[----:B0-----:R-:W-:Y:S05]  /*ded0*/  @!P0 BRA `(.L_x_2462) ;  /* 0x000001ec00d48947 */ /* 0x001fea0003800000 */
.L_x_2715:
[----:B------:R-:W-:Y:S05]  /*dee0*/  BSYNC B1 ;  /* 0x0000000000017941 */ /* 0x000fea0003800000 */
.L_x_2461:
[----:B------:R-:W-:Y:S04]  /*def0*/  BSSY B1, `(.L_x_2463) ;  /* 0x00000fa000017945 */ /* 0x000fe80003800000 */
[----:B------:R-:W-:Y:S05]  /*df00*/  @P1 BRA `(.L_x_2464) ;  /* 0x0000000c00e01947 */ /* 0x000fea0003800000 */
[----:B------:R2:W5:Y:S01]  /*df10*/  LDL R63, [R1+0x40] ;  /* 0x00004000013f7983 */ /* 0x0005620000100800 */
[----:B0-----:R-:W0:Y:S01]  /*df20*/  LDC R3, c[0x0][0x3f4] ;  /* 0x0000fd00ff037b82 */ /* 0x001e220000000800 */
[----:B------:R-:W-:Y:S01]  /*df30*/  BSSY B2, `(.L_x_2465) ;  /* 0x000007a000027945 */ /* 0x000fe20003800000 */
[-C--:B0-----:R-:W-:Y:S02]  /*df40*/  ISETP.GE.AND P0, PT, R22, R3.reuse, PT ;  /* 0x000000031600720c */ /* 0x081fe40003f06270 */
[----:B------:R-:W-:-:S11]  /*df50*/  ISETP.GE.AND P1, PT, R233, R3, PT ;  /* 0x00000003e900720c */ /* 0x000fd60003f26270 */
[----:B--2---:R-:W-:Y:S05]  /*df60*/  @P0 BRA `(.L_x_2466) ;  /* 0x0000000400d80947 */ /* 0x004fea0003800000 */
[----:B-1---5:R-:W0:Y:S01]  /*df70*/  LDS.128 R4, [R63+0x20400] ;  /* 0x020400003f047984 */ /* 0x022e220000000c00 */
[----:B----4-:R-:W-:Y:S02]  /*df80*/  SHF.R.U32.HI R14, RZ, 0x8, R44 ;  /* 0x00000008ff0e7819 */ /* 0x010fe4000001162c */
        /* <DEDUP_REMOVED lines=95> */
[--C-:B------:R-:W-:Y:S02]  /*e580*/  HADD2.F32 R3, -RZ, R7.reuse.H1_H1 ;  /* 0x30000007ff037230 */ /* 0x100fe40000004100 */
[C---:B------:R-:W-:Y:S01]  /*e590*/  FMUL.FTZ R49, R4.reuse, R15 ;  /* 0x0000000f04317220 */ /* 0x040fe20000410000 */
        /* <DEDUP_REMOVED lines=19> */
.L_x_2466:
[----:B------:R-:W-:Y:S05]  /*e6d0*/  BSYNC B2 ;  /* 0x0000000000027941 */ /* 0x000fea0003800000 */
.L_x_2465:
[----:B------:R-:W-:Y:S05]  /*e6e0*/  @P1 BRA `(.L_x_2464) ;  /* 0x0000000400e81947 */ /* 0x000fea0003800000 */
[----:B01---5:R-:W0:Y:S01]  /*e6f0*/  LDS.128 R4, [R63+0x24400] ;  /* 0x024400003f047984 */ /* 0x023e220000000c00 */
[----:B------:R-:W-:Y:S02]  /*e700*/  SHF.R.U32.HI R15, RZ, 0x8, R21 ;  /* 0x00000008ff0f7819 */ /* 0x000fe40000011615 */
        /* <DEDUP_REMOVED lines=8> */
[----:B------:R-:W-:Y:S02]  /*e790*/  PRMT R45, R15, 0x7604, R44 ;  /* 0x000076040f2d7816 */ /* 0x000fe4000000002c */
[----:B------:R-:W-:Y:S02]  /*e7a0*/  PRMT R49, R48, 0x7604, R49 ;  /* 0x0000760430317816 */ /* 0x000fe40000000031 */
[----:B------:R-:W-:-:S02]  /*e7b0*/  SHF.R.U32.HI R44, RZ, 0x10, R21 ;  /* 0x00000010ff2c7819 */ /* 0x000fc40000011615 */
[----:B------:R-:W-:Y:S02]  /*e7c0*/  SHF.R.U32.HI R48, RZ, 0x10, R27 ;  /* 0x00000010ff307819 */ /* 0x000fe4000001161b */
[----:B----4-:R-:W-:Y:S02]  /*e7d0*/  LOP3.LUT R14, R20, 0xff, RZ, 0xc0, !PT ;  /* 0x000000ff140e7812 */ /* 0x010fe400078ec0ff */
[----:B------:R-:W-:Y:S02]  /*e7e0*/  LOP3.LUT R47, R26, 0xff, RZ, 0xc0, !PT ;  /* 0x000000ff1a2f7812 */ /* 0x000fe400078ec0ff */
[----:B------:R-:W-:Y:S02]  /*e7f0*/  LOP3.LUT R3, R3, 0xff, RZ, 0xc0, !PT ;  /* 0x000000ff03037812 */ /* 0x000fe400078ec0ff */
[----:B------:R-:W-:Y:S02]  /*e800*/  SHF.R.U32.HI R15, RZ, 0x10, R26 ;  /* 0x00000010ff0f7819 */ /* 0x000fe4000001161a */
[----:B------:R-:W-:-:S02]  /*e810*/  LOP3.LUT R44, R44, 0xff, RZ, 0xc0, !PT ;  /* 0x000000ff2c2c7812 */ /* 0x000fc400078ec0ff */
[----:B------:R-:W-:Y:S02]  /*e820*/  LOP3.LUT R48, R48, 0xff, RZ, 0xc0, !PT ;  /* 0x000000ff30307812 */ /* 0x000fe400078ec0ff */
[----:B------:R-:W-:Y:S02]  /*e830*/  PRMT R14, R3, 0x7604, R14 ;  /* 0x00007604030e7816 */ /* 0x000fe4000000000e */
        /* <DEDUP_REMOVED lines=101> */
.L_x_2464:
[----:B------:R-:W-:Y:S05]  /*ee90*/  BSYNC B1 ;  /* 0x0000000000017941 */ /* 0x000fea0003800000 */
.L_x_2463:
[----:B0-----:R-:W-:Y:S01]  /*eea0*/  IADD3 R3, R19, 0x20, RZ ;  /* 0x0000002013037810 */ /* 0x001fe20007ffe0ff */
[----:B------:R-:W-:Y:S03]  /*eeb0*/  BSSY B1, `(.L_x_2467) ;  /* 0x00000fb000017945 */ /* 0x000fe60003800000 */
[----:B------:R-:W-:-:S13]  /*eec0*/  ISETP.GE.AND P0, PT, R3, R0, PT ;  /* 0x000000000300720c */ /* 0x000fda0003f06270 */
[----:B------:R-:W-:Y:S05]  /*eed0*/  @P0 BRA `(.L_x_2468) ;  /* 0x0000000c00e00947 */ /* 0x000fea0003800000 */
[----:B------:R0:W5:Y:S01]  /*eee0*/  LDL R53, [R1+0x40] ;  /* 0x0000400001357983 */ /* 0x0001620000100800 */
[----:B------:R-:W3:Y:S01]  /*eef0*/  LDC R3, c[0x0][0x3f4] ;  /* 0x0000fd00ff037b82 */ /* 0x000ee20000000800 */
[----:B------:R-:W-:Y:S01]  /*ef00*/  BSSY B2, `(.L_x_2469) ;  /* 0x000007e000027945 */ /* 0x000fe20003800000 */
[-C--:B---3--:R-:W-:Y:S02]  /*ef10*/  ISETP.GE.AND P0, PT, R22, R3.reuse, PT ;  /* 0x000000031600720c */ /* 0x088fe40003f06270 */
[----:B------:R-:W-:-:S11]  /*ef20*/  ISETP.GE.AND P1, PT, R233, R3, PT ;  /* 0x00000003e900720c */ /* 0x000fd60003f26270 */
[----:B0-----:R-:W-:Y:S05]  /*ef30*/  @P0 BRA `(.L_x_2470) ;  /* 0x0000000400e80947 */ /* 0x001fea0003800000 */
[----:B-12--5:R-:W0:Y:S01]  /*ef40*/  LDS.128 R4, [R53+0x21400] ;  /* 0x0214000035047984 */ /* 0x026e220000000c00 */
[----:B------:R-:W-:Y:S02]  /*ef50*/  SHF.R.U32.HI R3, RZ, 0x8, R36 ;  /* 0x00000008ff037819 */ /* 0x000fe40000011624 */
[----:B------:R-:W-:Y:S02]  /*ef60*/  SHF.R.U32.HI R15, RZ, 0x8, R37 ;  /* 0x00000008ff0f7819 */ /* 0x000fe40000011625 */
[----:B------:R-:W-:Y:S02]  /*ef70*/  SHF.R.U32.HI R44, RZ, 0x8, R39 ;  /* 0x00000008ff2c7819 */ /* 0x000fe40000011627 */
[----:B----4-:R-:W-:Y:S02]  /*ef80*/  LOP3.LUT R14, R36, 0xff, RZ, 0xc0, !PT ;  /* 0x000000ff240e7812 */ /* 0x010fe400078ec0ff */
        /* <DEDUP_REMOVED lines=117> */
.L_x_2470:
[----:B------:R-:W-:Y:S05]  /*f6e0*/  BSYNC B2 ;  /* 0x0000000000027941 */ /* 0x000fea0003800000 */
.L_x_2469:
[----:B------:R-:W-:Y:S05]  /*f6f0*/  @P1 BRA `(.L_x_2468) ;  /* 0x0000000400d81947 */ /* 0x000fea0003800000 */
[----:B012--5:R-:W0:Y:S01]  /*f700*/  LDS.128 R4, [R53+0x25400] ;  /* 0x0254000035047984 */ /* 0x027e220000000c00 */
        /* <DEDUP_REMOVED lines=117> */
.L_x_2468:
[----:B------:R-:W-:Y:S05]  /*fe60*/  BSYNC B1 ;  /* 0x0000000000017941 */ /* 0x000fea0003800000 */
.L_x_2467:
[----:B------:R-:W-:Y:S01]  /*fe70*/  VIADD R3, R19, 0x40 ;  /* 0x0000004013037836 */ /* 0x000fe20000000000 */
[----:B------:R-:W-:Y:S04]  /*fe80*/  BSSY B1, `(.L_x_2471) ;  /* 0x00000fb000017945 */ /* 0x000fe80003800000 */
[----:B------:R-:W-:-:S13]  /*fe90*/  ISETP.GE.AND P0, PT, R3, R0, PT ;  /* 0x000000000300720c */ /* 0x000fda0003f06270 */
[----:B------:R-:W-:Y:S05]  /*fea0*/  @P0 BRA `(.L_x_2472) ;  /* 0x0000000c00e00947 */ /* 0x000fea0003800000 */
[----:B-----5:R0:W5:Y:S01]  /*feb0*/  LDL R45, [R1+0x40] ;  /* 0x00004000012d7983 */ /* 0x0201620000100800 */
[----:B------:R-:W1:Y:S01]  /*fec0*/  LDC R3, c[0x0][0x3f4] ;  /* 0x0000fd00ff037b82 */ /* 0x000e620000000800 */
[----:B------:R-:W-:Y:S01]  /*fed0*/  BSSY B2, `(.L_x_2473) ;  /* 0x000007a000027945 */ /* 0x000fe20003800000 */
[-C--:B-1----:R-:W-:Y:S02]  /*fee0*/  ISETP.GE.AND P0, PT, R22, R3.reuse, PT ;  /* 0x000000031600720c */ /* 0x082fe40003f06270 */
[----:B------:R-:W-:-:S11]  /*fef0*/  ISETP.GE.AND P1, PT, R233, R3, PT ;  /* 0x00000003e900720c */ /* 0x000fd60003f26270 */
[----:B0-----:R-:W-:Y:S05]  /*ff00*/  @P0 BRA `(.L_x_2474) ;  /* 0x0000000400d80947 */ /* 0x001fea0003800000 */
[----:B--23-5:R-:W0:Y:S01]  /*ff10*/  LDS.128 R4, [R45+0x22400] ;  /* 0x022400002d047984 */ /* 0x02ce220000000c00 */
[----:B----4-:R-:W-:Y:S02]  /*ff20*/  SHF.R.U32.HI R14, RZ, 0x8, R40 ;  /* 0x00000008ff0e7819 */ /* 0x010fe40000011628 */
        /* <DEDUP_REMOVED lines=116> */
.L_x_2474:
[----:B------:R-:W-:Y:S05]  /*10670*/  BSYNC B2 ;  /* 0x0000000000027941 */ /* 0x000fea0003800000 */
.L_x_2473:
[----:B------:R-:W-:Y:S05]  /*10680*/  @P1 BRA `(.L_x_2472) ;  /* 0x0000000400e81947 */ /* 0x000fea0003800000 */
[----:B0-23-5:R-:W0:Y:S01]  /*10690*/  LDS.128 R4, [R45+0x26400] ;  /* 0x026400002d047984 */ /* 0x02de220000000c00 */
        /* <DEDUP_REMOVED lines=121> */
.L_x_2472:
[----:B------:R-:W-:Y:S05]  /*10e30*/  BSYNC B1 ;  /* 0x0000000000017941 */ /* 0x000fea0003800000 */
.L_x_2471:
[----:B------:R-:W-:-:S05]  /*10e40*/  VIADD R3, R19, 0x60 ;  /* 0x0000006013037836 */ /* 0x000fca0000000000 */
        /* <DEDUP_REMOVED lines=94> */
[----:B------:R-:W-:Y:S01]  /*11430*/  HADD2.F32 R3, -RZ, R0.H1_H1 ;  /* 0x30000000ff037230 */ /* 0x000fe20000004100 */
[----:B------:R-:W-:Y:S01]  /*11440*/  F2FP.SATFINITE.E4M3.F32.PACK_AB_MERGE_C R28, R28, R29, RZ ;  /* 0x0000001d1c1c723e */ /* 0x000fe200048070ff */
[----:B------:R-:W-:Y:S02]  /*11450*/  HADD2.F32 R10, -RZ, R10.H0_H0 ;  /* 0x2000000aff0a7230 */ /* 0x000fe40000004100 */
[-C--:B------:R-:W-:Y:S01]  /*11460*/  FMUL.FTZ R21, R5, R11.reuse ;  /* 0x0000000b05157220 */ /* 0x080fe20000410000 */
[----:B------:R-:W-:Y:S02]  /*11470*/  HADD2.F32 R4, -RZ, R4.H0_H0 ;  /* 0x20000004ff047230 */ /* 0x000fe40000004100 */
[C---:B------:R-:W-:Y:S01]  /*11480*/  FMUL.FTZ R5, R3.reuse, R12 ;  /* 0x0000000c03057220 */ /* 0x040fe20000410000 */
[----:B------:R-:W-:Y:S02]  /*11490*/  HADD2.F32 R0, -RZ, R0.H0_H0 ;  /* 0x20000000ff007230 */ /* 0x000fe40000004100 */
[----:B------:R-:W-:Y:S01]  /*114a0*/  FMUL.FTZ R3, R3, R10 ;  /* 0x0000000a03037220 */ /* 0x000fe20000410000 */
[----:B------:R-:W-:Y:S01]  /*114b0*/  F2FP.SATFINITE.E4M3.F32.PACK_AB_MERGE_C R31, R31, R32, RZ ;  /* 0x000000201f1f723e */ /* 0x000fe200048070ff */
[C---:B------:R-:W-:Y:S01]  /*114c0*/  FFMA.FTZ R20, R4.reuse, R11, -R13 ;  /* 0x0000000b04147223 */ /* 0x040fe2000001080d */
[----:B------:R-:W-:Y:S01]  /*114d0*/  FFMA.FTZ R21, R4, R15, R21 ;  /* 0x0000000f04157223 */ /* 0x000fe20000010015 */
[C---:B------:R-:W-:Y:S01]  /*114e0*/  FFMA.FTZ R13, R0.reuse, R10, -R5 ;  /* 0x0000000a000d7223 */ /* 0x040fe20000010805 */
[----:B------:R-:W-:Y:S01]  /*114f0*/  FFMA.FTZ R12, R0, R12, R3 ;  /* 0x0000000c000c7223 */ /* 0x000fe20000010003 */
[----:B------:R-:W-:-:S02]  /*11500*/  HADD2.F32 R4, -RZ, R14.H1_H1 ;  /* 0x3000000eff047230 */ /* 0x000fc40000004100 */
[--C-:B------:R-:W-:Y:S01]  /*11510*/  HADD2.F32 R3, -RZ, R7.reuse.H1_H1 ;  /* 0x30000007ff037230 */ /* 0x100fe20000004100 */
[----:B------:R-:W-:Y:S01]  /*11520*/  F2FP.SATFINITE.E4M3.F32.PACK_AB_MERGE_C R20, R21, R20, RZ ;  /* 0x000000141514723e */ /* 0x000fe200048070ff */
[--C-:B------:R-:W-:Y:S02]  /*11530*/  HADD2.F32 R10, -RZ, R24.reuse.H1_H1 ;  /* 0x30000018ff0a7230 */ /* 0x100fe40000004100 */
[----:B------:R-:W-:Y:S02]  /*11540*/  HADD2.F32 R11, -RZ, R24.H0_H0 ;  /* 0x20000018ff0b7230 */ /* 0x000fe40000004100 */
[C---:B------:R-:W-:Y:S01]  /*11550*/  FMUL.FTZ R15, R3.reuse, R4 ;  /* 0x00000004030f7220 */ /* 0x040fe20000410000 */
[----:B------:R-:W-:Y:S01]  /*11560*/  HADD2.F32 R0, -RZ, R6.H1_H1 ;  /* 0x30000006ff007230 */ /* 0x000fe20000004100 */
[----:B------:R-:W-:Y:S01]  /*11570*/  F2FP.SATFINITE.E4M3.F32.PACK_AB_MERGE_C R12, R12, R13, R20 ;  /* 0x0000000d0c0c723e */ /* 0x000fe20004807014 */
        /* <DEDUP_REMOVED lines=9> */
[----:B------:R-:W-:-:S03]  /*11610*/  FFMA.FTZ R0, R6, R11, R0 ;  /* 0x0000000b06007223 */ /* 0x000fc60000010000 */
[----:B------:R-:W-:Y:S02]  /*11620*/  F2FP.SATFINITE.E4M3.F32.PACK_AB_MERGE_C R4, R15, R14, RZ ;  /* 0x0000000e0f04723e */ /* 0x000fe400048070ff */
[----:B------:R-:W-:Y:S02]  /*11630*/  F2FP.SATFINITE.E4M3.F32.PACK_AB_MERGE_C R14, R26, R27, R28 ;  /* 0x0000001b1a0e723e */ /* 0x000fe4000480701c */
[----:B------:R-:W-:Y:S02]  /*11640*/  F2FP.SATFINITE.E4M3.F32.PACK_AB_MERGE_C R15, R30, R25, R31 ;  /* 0x000000191e0f723e */ /* 0x000fe4000480701f */
[----:B------:R-:W-:-:S05]  /*11650*/  F2FP.SATFINITE.E4M3.F32.PACK_AB_MERGE_C R13, R0, R3, R4 ;  /* 0x00000003000d723e */ /* 0x000fca0004807004 */
[----:B------:R0:W-:Y:S02]  /*11660*/  STS.128 [R33+0x23400], R12 ;  /* 0x0234000c21007388 */ /* 0x0001e40000000c00 */
.L_x_2477:
[----:B------:R-:W-:Y:S05]  /*11670*/  BSYNC B1 ;  /* 0x0000000000017941 */ /* 0x000fea0003800000 */
.L_x_2476:
[----:B------:R-:W-:Y:S05]  /*11680*/  @P1 BRA `(.L_x_2475) ;  /* 0x0000005000701947 */ /* 0x000fea0003800000 */
[----:B--23-5:R-:W1:Y:S01]  /*11690*/  LDS.128 R4, [R33+0x27400] ;  /* 0x0274000021047984 */ /* 0x02ce620000000c00 */
[----:B------:R-:W-:Y:S02]  /*116a0*/  SHF.R.U32.HI R11, RZ, 0x8, R35 ;  /* 0x00000008ff0b7819 */ /* 0x000fe40000011623 */
[----:B0-----:R-:W-:Y:S02]  /*116b0*/  SHF.R.U32.HI R15, RZ, 0x8, R9 ;  /* 0x00000008ff0f7819 */ /* 0x001fe40000011609 */
[----:B------:R-:W-:Y:S02]  /*116c0*/  SHF.R.U32.HI R3, RZ, 0x8, R34 ;  /* 0x00000008ff037819 */ /* 0x000fe40000011622 */
[----:B------:R-:W-:Y:S02]  /*116d0*/  LOP3.LUT R10, R35, 0xff, RZ, 0xc0, !PT ;  /* 0x000000ff230a7812 */ /* 0x000fe400078ec0ff */
[----:B------:R-:W-:Y:S02]  /*116e0*/  LOP3.LUT R11, R11, 0xff, RZ, 0xc0, !PT ;  /* 0x000000ff0b0b7812 */ /* 0x000fe400078ec0ff */
[----:B------:R-:W-:-:S02]  /*116f0*/  LOP3.LUT R12, R9, 0xff, RZ, 0xc0, !PT ;  /* 0x000000ff090c7812 */ /* 0x000fc400078ec0ff */
[----:B------:R-:W-:Y:S02]  /*11700*/  LOP3.LUT R15, R15, 0xff, RZ, 0xc0, !PT ;  /* 0x000000ff0f0f7812 */ /* 0x000fe400078ec0ff */
[----:B----4-:R-:W-:Y:S02]  /*11710*/  SHF.R.U32.HI R14, RZ, 0x10, R9 ;  /* 0x00000010ff0e7819 */ /* 0x010fe40000011609 */
[----:B------:R-:W-:Y:S02]  /*11720*/  LOP3.LUT R0, R34, 0xff, RZ, 0xc0, !PT ;  /* 0x000000ff22007812 */ /* 0x000fe400078ec0ff */
[----:B------:R-:W-:Y:S02]  /*11730*/  LOP3.LUT R3, R3, 0xff, RZ, 0xc0, !PT ;  /* 0x000000ff03037812 */ /* 0x000fe400078ec0ff */
[----:B------:R-:W-:Y:S02]  /*11740*/  PRMT R10, R11, 0x7604, R10 ;  /* 0x000076040b0a7816 */ /* 0x000fe4000000000a */
[----:B------:R-:W-:-:S02]  /*11750*/  SHF.R.U32.HI R11, RZ, 0x8, R8 ;  /* 0x00000008ff0b7819 */ /* 0x000fc40000011608 */
[----:B------:R-:W-:Y:S02]  /*11760*/  SHF.R.U32.HI R20, RZ, 0x10, R35 ;  /* 0x00000010ff147819 */ /* 0x000fe40000011623 */
[----:B------:R-:W-:Y:S01]  /*11770*/  PRMT R12, R15, 0x7604, R12 ;  /* 0x000076040f0c7816 */ /* 0x000fe2000000000c */
[----:B------:R-:W-:Y:S01]  /*11780*/  IMAD.U32 R15, R14, 0x10000, RZ ;  /* 0x000100000e0f7824 */ /* 0x000fe200078e00ff */
[----:B------:R-:W-:Y:S02]  /*11790*/  PRMT R3, R3, 0x7604, R0 ;  /* 0x0000760403037816 */ /* 0x000fe40000000000 */
[----:B------:R-:W-:Y:S02]  /*117a0*/  LOP3.LUT R0, R8, 0xff, RZ, 0xc0, !PT ;  /* 0x000000ff08007812 */ /* 0x000fe400078ec0ff */
[----:B------:R-:W-:Y:S02]  /*117b0*/  LOP3.LUT R13, R11, 0xff, RZ, 0xc0, !PT ;  /* 0x000000ff0b0d7812 */ /* 0x000fe400078ec0ff */
[----:B------:R-:W-:-:S02]  /*117c0*/  SHF.L.U32 R11, R20, 0x10, RZ ;  /* 0x00000010140b7819 */ /* 0x000fc400000006ff */
[----:B------:R-:W-:Y:S02]  /*117d0*/  PRMT R13, R13, 0x7604, R0 ;  /* 0x000076040d0d7816 */ /* 0x000fe40000000000 */
[----:B------:R-:W-:Y:S02]  /*117e0*/  LOP3.LUT R3, R3, 0xff0000, R34, 0xf8, !PT ;  /* 0x00ff000003037812 */ /* 0x000fe400078ef822 */
[----:B------:R-:W-:Y:S02]  /*117f0*/  LOP3.LUT R15, R12, 0xff0000, R15, 0xf8, !PT ;  /* 0x00ff00000c0f7812 */ /* 0x000fe400078ef80f */
[----:B------:R-:W-:Y:S02]  /*11800*/  LOP3.LUT R11, R10, 0xff0000, R11, 0xf8, !PT ;  /* 0x00ff00000a0b7812 */ /* 0x000fe400078ef80b */
[----:B------:R-:W-:Y:S02]  /*11810*/  LOP3.LUT R13, R13, 0xff0000, R8, 0xf8, !PT ;  /* 0x00ff00000d0d7812 */ /* 0x000fe400078ef808 */
[----:B------:R-:W-:-:S02]  /*11820*/  LOP3.LUT R12, R3, 0xff000000, R34, 0xf8, !PT ;  /* 0xff000000030c7812 */ /* 0x000fc400078ef822 */
[----:B------:R-:W-:Y:S02]  /*11830*/  LOP3.LUT R20, R15, 0xff000000, R9, 0xf8, !PT ;  /* 0xff0000000f147812 */ /* 0x000fe400078ef809 */
[----:B------:R-:W-:Y:S02]  /*11840*/  LOP3.LUT R34, R11, 0xff000000, R35, 0xf8, !PT ;  /* 0xff0000000b227812 */ /* 0x000fe400078ef823 */
[----:B-1----:R-:W-:Y:S02]  /*11850*/  F2FP.F16.E4M3.UNPACK_B R0, R6.H1 ;  /* 0x00000006ff00723e */ /* 0x002fe400030006ff */
        /* <DEDUP_REMOVED lines=65> */
[----:B------:R-:W-:Y:S01]  /*11c70*/  HADD2.F32 R3, -RZ, R7.H1_H1 ;  /* 0x30000007ff037230 */ /* 0x000fe20000004100 */
[----:B------:R-:W-:Y:S01]  /*11c80*/  F2FP.SATFINITE.E4M3.F32.PACK_AB_MERGE_C R11, R14, R11, RZ ;  /* 0x0000000b0e0b723e */ /* 0x000fe200048070ff */
        /* <DEDUP_REMOVED lines=21> */
[----:B------:R0:W-:Y:S01]  /*11de0*/  STS.128 [R33+0x27400], R4 ;  /* 0x0274000421007388 */ /* 0x0001e20000000c00 */
[----:B------:R-:W-:Y:S05]  /*11df0*/  BRA `(.L_x_2475) ;  /* 0x0000004800947947 */ /* 0x000fea0003800000 */
.L_x_2448:
[----:B------:R-:W0:Y:S01]  /*11e00*/  LDC R50, c[0x0][0x448] ;  /* 0x00011200ff327b82 */ /* 0x000e220000000800 */
[----:B------:R-:W-:Y:S01]  /*11e10*/  IMAD.MOV.U32 R25, RZ, RZ, R29 ;  /* 0x000000ffff197224 */ /* 0x000fe200078e001d */
[----:B------:R-:W-:Y:S01]  /*11e20*/  ULDC.64 UR4, c[0x0][0x3f8] ;  /* 0x0000fe0000047ab9 */ /* 0x000fe20000000a00 */
[----:B------:R-:W-:Y:S01]  /*11e30*/  IMAD.MOV.U32 R27, RZ, RZ, R31 ;  /* 0x000000ffff1b7224 */ /* 0x000fe200078e001f */
[----:B------:R-:W-:Y:S01]  /*11e40*/  ULDC.64 UR6, c[0x0][0x408] ;  /* 0x0001020000067ab9 */ /* 0x000fe20000000a00 */
[----:B------:R-:W-:Y:S01]  /*11e50*/  ULDC.64 UR8, c[0x0][0x400] ;  /* 0x0001000000087ab9 */ /* 0x000fe20000000a00 */
        /* <DEDUP_REMOVED lines=19> */
[----:B------:R-:W2:Y:S01]  /*11f90*/  LDL R0, [R1+0x4] ;  /* 0x0000040001007983 */ /* 0x000ea20000100800 */
[----:B------:R-:W0:Y:S03]  /*11fa0*/  LDC R57, c[0x0][0x3f4] ;  /* 0x0000fd00ff397b82 */ /* 0x000e260000000800 */
[----:B------:R-:W1:Y:S04]  /*11fb0*/  SHFL.IDX PT, R5, R51, RZ, 0x181f ;  /* 0x00181fff33057589 */ /* 0x000e6800000e0000 */
[----:B------:R-:W3:Y:S04]  /*11fc0*/  SHFL.IDX PT, R14, R55, RZ, 0x181f ;  /* 0x00181fff370e7589 */ /* 0x000ee800000e0000 */
[----:B------:R-:W4:Y:S04]  /*11fd0*/  SHFL.IDX PT, R3, R10, RZ, 0x181f ;  /* 0x00181fff0a037589 */ /* 0x000f2800000e0000 */
[----:B------:R-:W5:Y:S01]  /*11fe0*/  SHFL.IDX PT, R7, R53, RZ, 0x181f ;  /* 0x00181fff35077589 */ /* 0x000f6200000e0000 */
[----:B0-----:R-:W-:Y:S01]  /*11ff0*/  ISETP.GE.AND P0, PT, R16, R57, PT ;  /* 0x000000391000720c */ /* 0x001fe20003f06270 */
[----:B--2---:R-:W-:-:S05]  /*12000*/  IMAD R50, R0, R50, RZ ;  /* 0x0000003200327224 */ /* 0x004fca00078e02ff */
[----:B------:R-:W-:-:S13]  /*12010*/  ISETP.GE.OR P1, PT, R59, R50, P0 ;  /* 0x000000323b00720c */ /* 0x000fda0000726670 */
[C---:B-1----:R-:W-:Y:S02]  /*12020*/  @!P1 IADD3 R0, P2, R16.reuse, R5, RZ ;  /* 0x0000000510009210 */ /* 0x042fe40007f5e0ff */
[----:B---3--:R-:W-:-:S03]  /*12030*/  @!P1 IADD3 R14, P3, R16, R14, RZ ;  /* 0x0000000e100e9210 */ /* 0x008fc60007f7e0ff */
[--C-:B----4-:R-:W-:Y:S02]  /*12040*/  @!P1 IMAD.X R5, R3, 0x1, R17.reuse, P2 ;  /* 0x0000000103059824 */ /* 0x110fe400010e0611 */
[----:B-----5:R-:W-:Y:S02]  /*12050*/  @!P1 IMAD.X R3, R7, 0x1, R17, P3 ;  /* 0x0000000107039824 */ /* 0x020fe400018e0611 */
[----:B------:R-:W-:Y:S01]  /*12060*/  @!P1 IMAD.MOV.U32 R4, RZ, RZ, R0 ;  /* 0x000000ffff049224 */ /* 0x000fe200078e0000 */
[----:B------:R-:W-:Y:S01]  /*12070*/  @!P1 MOV R26, R14 ;  /* 0x0000000e001a9202 */ /* 0x000fe20000000f00 */
[----:B------:R-:W-:-:S04]  /*12080*/  @!P1 IMAD.MOV.U32 R27, RZ, RZ, R3 ;  /* 0x000000ffff1b9224 */ /* 0x000fc800078e0003 */
[----:B------:R-:W2:Y:S04]  /*12090*/  @!P1 LD.E.128 R4, desc[UR46][R4.64] ;  /* 0x0000002e04049980 */ /* 0x000ea8000c101d00 */
[----:B------:R-:W3:Y:S01]  /*120a0*/  @!P1 LD.E.128 R36, desc[UR46][R26.64] ;  /* 0x0000002e1a249980 */ /* 0x000ee2000c101d00 */
[----:B------:R-:W-:Y:S02]  /*120b0*/  CS2R R32, SRZ ;  /* 0x0000000000207805 */ /* 0x000fe4000001ff00 */
[----:B------:R-:W-:Y:S02]  /*120c0*/  CS2R R28, SRZ ;  /* 0x00000000001c7805 */ /* 0x000fe4000001ff00 */
[----:B------:R-:W-:Y:S01]  /*120d0*/  CS2R R30, SRZ ;  /* 0x00000000001e7805 */ /* 0x000fe2000001ff00 */
[----:B------:R0:W1:Y:S01]  /*120e0*/  SHFL.IDX PT, R3, R10, 0x1, 0x181f ;  /* 0x00381f000a037f89 */ /* 0x00006200000e0000 */
[----:B------:R-:W-:-:S03]  /*120f0*/  CS2R R20, SRZ ;  /* 0x0000000000147805 */ /* 0x000fc6000001ff00 */
[----:B------:R0:W4:Y:S04]  /*12100*/  SHFL.IDX PT, R9, R51, 0x1, 0x181f ;  /* 0x00381f0033097f89 */ /* 0x00012800000e0000 */
[----:B------:R0:W0:Y:S04]  /*12110*/  SHFL.IDX PT, R25, R53, 0x1, 0x181f ;  /* 0x00381f0035197f89 */ /* 0x00002800000e0000 */
[----:B------:R0:W0:Y:S01]  /*12120*/  SHFL.IDX PT, R14, R55, 0x1, 0x181f ;  /* 0x00381f00370e7f89 */ /* 0x00002200000e0000 */
[----:B--2---:R-:W-:Y:S02]  /*12130*/  @!P1 IMAD.MOV.U32 R32, RZ, RZ, R4 ;  /* 0x000000ffff209224 */ /* 0x004fe400078e0004 */
[----:B------:R-:W-:Y:S01]  /*12140*/  @!P1 IMAD.MOV.U32 R33, RZ, RZ, R5 ;  /* 0x000000ffff219224 */ /* 0x000fe200078e0005 */
[----:B------:R-:W-:Y:S01]  /*12150*/  CS2R R4, SRZ ;  /* 0x0000000000047805 */ /* 0x000fe2000001ff00 */
[----:B------:R-:W-:Y:S01]  /*12160*/  @!P1 IMAD.MOV.U32 R28, RZ, RZ, R6 ;  /* 0x000000ffff1c9224 */ /* 0x000fe200078e0006 */
[----:B---3--:R-:W-:Y:S01]  /*12170*/  @!P1 MOV R31, R37 ;  /* 0x00000025001f9202 */ /* 0x008fe20000000f00 */
[----:B------:R-:W-:-:S02]  /*12180*/  @!P1 IMAD.MOV.U32 R29, RZ, RZ, R7 ;  /* 0x000000ffff1d9224 */ /* 0x000fc400078e0007 */
[----:B------:R-:W-:Y:S02]  /*12190*/  @!P1 IMAD.MOV.U32 R30, RZ, RZ, R36 ;  /* 0x000000ffff1e9224 */ /* 0x000fe400078e0024 */
[----:B------:R-:W-:Y:S02]  /*121a0*/  @!P1 IMAD.MOV.U32 R20, RZ, RZ, R38 ;  /* 0x000000ffff149224 */ /* 0x000fe400078e0026 */
[----:B01--4-:R-:W-:-:S07]  /*121b0*/  @!P1 IMAD.MOV.U32 R21, RZ, RZ, R39 ;  /* 0x000000ffff159224 */ /* 0x013fce00078e0027 */
.L_x_2725:
[----:B------:R-:W-:Y:S01]  /*121c0*/  VIADD R7, R59, 0x20 ;  /* 0x000000203b077836 */ /* 0x000fe20000000000 */
[----:B------:R-:W-:Y:S01]  /*121d0*/  BSSY B1, `(.L_x_2479) ;  /* 0x0000010000017945 */ /* 0x000fe20003800000 */
[----:B------:R-:W-:Y:S02]  /*121e0*/  CS2R R40, SRZ ;  /* 0x0000000000287805 */ /* 0x000fe4000001ff00 */
[----:B------:R-:W-:Y:S02]  /*121f0*/  CS2R R42, SRZ ;  /* 0x00000000002a7805 */ /* 0x000fe4000001ff00 */
[----:B------:R-:W-:Y:S02]  /*12200*/  ISETP.GE.AND P1, PT, R7, R50, PT ;  /* 0x000000320700720c */ /* 0x000fe40003f26270 */
[----:B------:R-:W-:-:S11]  /*12210*/  CS2R R6, SRZ ;  /* 0x0000000000067805 */ /* 0x000fd6000001ff00 */
        /* <DEDUP_REMOVED lines=11> */
.L_x_2480:
[----:B------:R-:W-:Y:S05]  /*122d0*/  BSYNC B1 ;  /* 0x0000000000017941 */ /* 0x000fea0003800000 */
.L_x_2479:
[----:B------:R-:W-:-:S03]  /*122e0*/  UMOV UR4, 0xffffffff ;  /* 0xffffffff00047882 */ /* 0x000fc60000000000 */
[----:B------:R-:W-:Y:S05]  /*122f0*/  BRA.DIV UR4, `(.L_x_2481) ;  /* 0x000001b2040c7947 */ /* 0x000fea000b800000 */
[----:B------:R-:W0:Y:S01]  /*12300*/  SHFL.IDX PT, R9, R51, 0x2, 0x181f ;  /* 0x00581f0033097f89 */ /* 0x000e2200000e0000 */
[----:B------:R-:W-:-:S03]  /*12310*/  VIADD R11, R59, 0x40 ;  /* 0x000000403b0b7836 */ /* 0x000fc60000000000 */
[----:B------:R-:W1:Y:S02]  /*12320*/  SHFL.IDX PT, R14, R55, 0x2, 0x181f ;  /* 0x00581f00370e7f89 */ /* 0x000e6400000e0000 */
[----:B------:R-:W-:Y:S02]  /*12330*/  ISETP.GE.OR P1, PT, R11, R50, P0 ;  /* 0x000000320b00720c */ /* 0x000fe40000726670 */
[----:B------:R-:W2:Y:S04]  /*12340*/  SHFL.IDX PT, R3, R10, 0x2, 0x181f ;  /* 0x00581f000a037f89 */ /* 0x000ea800000e0000 */
[----:B------:R-:W3:Y:S07]  /*12350*/  SHFL.IDX PT, R25, R53, 0x2, 0x181f ;  /* 0x00581f0035197f89 */ /* 0x000eee00000e0000 */
[----:B0-----:R-:W-:-:S02]  /*12360*/  @!P1 IADD3 R0, P2, R16, R9, RZ ;  /* 0x0000000910009210 */ /* 0x001fc40007f5e0ff */
[----:B-1----:R-:W-:-:S03]  /*12370*/  @!P1 IADD3 R14, P3, R16, R14, RZ ;  /* 0x0000000e100e9210 */ /* 0x002fc60007f7e0ff */
[----:B------:R-:W-:Y:S01]  /*12380*/  @!P1 IMAD.MOV.U32 R8, RZ, RZ, R0 ;  /* 0x000000ffff089224 */ /* 0x000fe200078e0000 */
[----:B--2---:R-:W-:Y:S01]  /*12390*/  @!P1 IADD3.X R9, R3, R17, RZ, P2, !PT ;  /* 0x0000001103099210 */ /* 0x004fe200017fe4ff */
[----:B---3--:R-:W-:Y:S02]  /*123a0*/  @!P1 IMAD.X R3, R25, 0x1, R17, P3 ;  /* 0x0000000119039824 */ /* 0x008fe400018e0611 */
[----:B------:R-:W-:Y:S02]  /*123b0*/  @!P1 IMAD.MOV.U32 R44, RZ, RZ, R14 ;  /* 0x000000ffff2c9224 */ /* 0x000fe400078e000e */
        /* <DEDUP_REMOVED lines=20> */
.L_x_2735:
        /* <DEDUP_REMOVED lines=13> */
[----:B------:R-:W-:Y:S01]  /*125d0*/  IMAD.X R9, R53, 0x1, R17, P2 ;  /* 0x0000000135097824 */ /* 0x000fe200010e0611 */
[----:B------:R-:W-:-:S05]  /*125e0*/  IADD3.X R13, R3, R17, RZ, P1, !PT ;  /* 0x00000011030d7210 */ /* 0x000fca0000ffe4ff */
[----:B------:R-:W5:Y:S04]  /*125f0*/  LD.E.128 R8, desc[UR46][R8.64] ;  /* 0x0000002e08087980 */ /* 0x000f68000c101d00 */
[----:B------:R-:W5:Y:S02]  /*12600*/  LD.E.128 R12, desc[UR46][R12.64] ;  /* 0x0000002e0c0c7980 */ /* 0x000f64000c101d00 */
.L_x_2483:
[----:B------:R-:W-:Y:S05]  /*12610*/  BSYNC B1 ;  /* 0x0000000000017941 */ /* 0x000fea0003800000 */
.L_x_2482:
[----:B------:R-:W2:Y:S01]  /*12620*/  LDL R0, [R1] ;  /* 0x0000000001007983 */ /* 0x000ea20000100800 */
[----:B------:R-:W-:Y:S01]  /*12630*/  ULEA.HI UR4, UR43, UR43, URZ, 0x1 ;  /* 0x0000002b2b047291 */ /* 0x000fe2000f8f083f */
[C---:B------:R-:W-:Y:S01]  /*12640*/  VIADD R25, R19.reuse, 0x20 ;  /* 0x0000002013197836 */ /* 0x040fe20000000000 */
[----:B------:R-:W-:Y:S01]  /*12650*/  BSSY B1, `(.L_x_2484) ;  /* 0x000000e000017945 */ /* 0x000fe20003800000 */
[----:B------:R-:W-:Y:S01]  /*12660*/  VIADD R24, R19, 0x40 ;  /* 0x0000004013187836 */ /* 0x000fe20000000000 */
[----:B------:R-:W-:-:S04]  /*12670*/  ULOP3.LUT UR4, UR4, 0xfffffffe, URZ, 0xc0, !UPT ;  /* 0xfffffffe04047892 */ /* 0x000fc8000f8ec03f */
[----:B------:R-:W-:-:S06]  /*12680*/  UIADD3 UR4, UR43, -UR4, URZ ;  /* 0x800000042b047290 */ /* 0x000fcc000fffe03f */
[----:B------:R-:W-:-:S05]  /*12690*/  IMAD.U32 R3, RZ, RZ, UR4 ;  /* 0x00000004ff037e24 */ /* 0x000fca000f8e00ff */
[----:B------:R-:W-:-:S04]  /*126a0*/  SHF.L.U32 R3, R3, 0x1f, RZ ;  /* 0x0000001f03037819 */ /* 0x000fc800000006ff */
[----:B------:R-:W0:Y:S01]  /*126b0*/  SYNCS.PHASECHK.TRANS64.TRYWAIT P4, [R18+URZ+0x38800], R3 ;  /* 0x03880003120075a7 */ /* 0x000e22000808017f */
[----:B--2---:R-:W-:Y:S01]  /*126c0*/  VIADDMNMX R50, R50, -R0, 0x80, PT ;  /* 0x0000008032327446 */ /* 0x004fe20003800900 */
[----:B------:R-:W-:-:S03]  /*126d0*/  VIADD R0, R19, 0x60 ;  /* 0x0000006013007836 */ /* 0x000fc60000000000 */
[-C--:B------:R-:W-:Y:S02]  /*126e0*/  ISETP.GE.OR P3, PT, R19, R50.reuse, P0 ;  /* 0x000000321300720c */ /* 0x080fe40000766670 */
[-C--:B------:R-:W-:Y:S02]  /*126f0*/  ISETP.GE.OR P2, PT, R25, R50.reuse, P0 ;  /* 0x000000321900720c */ /* 0x080fe40000746670 */
[-C--:B------:R-:W-:Y:S02]  /*12700*/  ISETP.GE.OR P1, PT, R24, R50.reuse, P0 ;  /* 0x000000321800720c */ /* 0x080fe40000726670 */
[----:B------:R-:W-:Y:S01]  /*12710*/  ISETP.GE.OR P0, PT, R0, R50, P0 ;  /* 0x000000320000720c */ /* 0x000fe20000706670 */
[----:B0-----:R-:W-:-:S12]  /*12720*/  @!P4 BRA `(.L_x_2485) ;  /* 0x000001b00024c947 */ /* 0x001fd80003800000 */
.L_x_2736:
[----:B------:R-:W-:Y:S05]  /*12730*/  BSYNC B1 ;  /* 0x0000000000017941 */ /* 0x000fea0003800000 */
.L_x_2484:
[----:B------:R-:W-:Y:S04]  /*12740*/  BSSY B1, `(.L_x_2486) ;  /* 0x0000107000017945 */ /* 0x000fe80003800000 */
[----:B------:R-:W-:Y:S05]  /*12750*/  @P3 BRA `(.L_x_2487) ;  /* 0x0000001000143947 */ /* 0x000fea0003800000 */
[----:B------:R-:W2:Y:S04]  /*12760*/  LDL R46, [R1+0x3c] ;  /* 0x00003c00012e7983 */ /* 0x000ea80000100800 */
[----:B------:R-:W3:Y:S01]  /*12770*/  LDL R75, [R1+0x40] ;  /* 0x00004000014b7983 */ /* 0x000ee20000100800 */
[----:B------:R-:W-:Y:S02]  /*12780*/  SHF.R.U32.HI R0, RZ, 0x8, R32 ;  /* 0x00000008ff007819 */ /* 0x000fe40000011620 */
[----:B------:R-:W-:Y:S02]  /*12790*/  LOP3.LUT R24, R32, 0xff, RZ, 0xc0, !PT ;  /* 0x000000ff20187812 */ /* 0x000fe400078ec0ff */
[----:B0-----:R-:W-:Y:S02]  /*127a0*/  LOP3.LUT R3, R0, 0xff, RZ, 0xc0, !PT ;  /* 0x000000ff00037812 */ /* 0x001fe400078ec0ff */
[----:B------:R-:W-:-:S02]  /*127b0*/  LEA.HI R0, R57, R54, RZ, 0x1c ;  /* 0x0000003639007211 */ /* 0x000fc400078fe0ff */
[----:B------:R-:W-:Y:S02]  /*127c0*/  PRMT R50, R3, 0x7604, R24 ;  /* 0x0000760403327816 */ /* 0x000fe40000000018 */
[----:B------:R-:W-:Y:S02]  /*127d0*/  SHF.R.S32.HI R3, RZ, 0x1f, R0 ;  /* 0x0000001fff037819 */ /* 0x000fe40000011400 */
[----:B------:R-:W-:Y:S02]  /*127e0*/  SHF.L.U32 R47, R19, 0x7, RZ ;  /* 0x00000007132f7819 */ /* 0x000fe400000006ff */
[----:B------:R-:W-:Y:S01]  /*127f0*/  LEA.HI R3, R3, R0, RZ, 0x3 ;  /* 0x0000000003037211 */ /* 0x000fe200078f18ff */
[----:B------:R-:W-:Y:S01]  /*12800*/  IMAD.SHL.U32 R0, R0, 0x10, RZ ;  /* 0x0000001000007824 */ /* 0x000fe200078e00ff */
[----:B------:R-:W-:Y:S02]  /*12810*/  LOP3.LUT R47, R47, 0x380, RZ, 0xc0, !PT ;  /* 0x000003802f2f7812 */ /* 0x000fe400078ec0ff */
[----:B------:R-:W-:Y:S01]  /*12820*/  SHF.R.U32.HI R25, RZ, 0x8, R33 ;  /* 0x00000008ff197819 */ /* 0x000fe20000011621 */
[----:B------:R-:W-:Y:S01]  /*12830*/  IMAD.SHL.U32 R3, R3, 0x800, RZ ;  /* 0x0000080003037824 */ /* 0x000fe200078e00ff */
[----:B------:R-:W-:Y:S01]  /*12840*/  LOP3.LUT R0, R47, 0x70, R0, 0xf8, !PT ;  /* 0x000000702f007812 */ /* 0x000fe200078ef800 */
[----:B------:R-:W-:Y:S01]  /*12850*/  IMAD.SHL.U32 R47, R19, 0x80, RZ ;  /* 0x00000080132f7824 */ /* 0x000fe200078e00ff */
[----:B------:R-:W-:-:S02]  /*12860*/  SHF.R.U32.HI R44, RZ, 0x8, R30 ;  /* 0x00000008ff2c7819 */ /* 0x000fc4000001161e */
[----:B------:R-:W-:Y:S02]  /*12870*/  LOP3.LUT R3, R3, 0xffffc000, RZ, 0xc0, !PT ;  /* 0xffffc00003037812 */ /* 0x000fe400078ec0ff */
[----:B------:R-:W-:Y:S02]  /*12880*/  LOP3.LUT R47, R47, 0x380, RZ, 0xc0, !PT ;  /* 0x000003802f2f7812 */ /* 0x000fe400078ec0ff */
[----:B------:R-:W-:Y:S02]  /*12890*/  LOP3.LUT R26, R33, 0xff, RZ, 0xc0, !PT ;  /* 0x000000ff211a7812 */ /* 0x000fe400078ec0ff */
[----:B------:R-:W-:Y:S02]  /*128a0*/  SHF.R.U32.HI R47, RZ, 0x3, R47 ;  /* 0x00000003ff2f7819 */ /* 0x000fe4000001162f */
[----:B------:R-:W-:Y:S02]  /*128b0*/  LOP3.LUT R25, R25, 0xff, RZ, 0xc0, !PT ;  /* 0x000000ff19197812 */ /* 0x000fe400078ec0ff */
[----:B------:R-:W-:-:S02]  /*128c0*/  LOP3.LUT R0, R0, R47, RZ, 0x3c, !PT ;  /* 0x0000002f00007212 */ /* 0x000fc400078e3cff */
[----:B------:R-:W-:Y:S02]  /*128d0*/  LOP3.LUT R45, R30, 0xff, RZ, 0xc0, !PT ;  /* 0x000000ff1e2d7812 */ /* 0x000fe400078ec0ff */
[----:B------:R-:W-:Y:S02]  /*128e0*/  LOP3.LUT R44, R44, 0xff, RZ, 0xc0, !PT ;  /* 0x000000ff2c2c7812 */ /* 0x000fe400078ec0ff */
[----:B------:R-:W-:Y:S02]  /*128f0*/  PRMT R56, R25, 0x7604, R26 ;  /* 0x0000760419387816 */ /* 0x000fe4000000001a */
[----:B------:R-:W-:Y:S02]  /*12900*/  SHF.R.U32.HI R24, RZ, 0x8, R28 ;  /* 0x00000008ff187819 */ /* 0x000fe4000001161c */
[----:B------:R-:W-:Y:S02]  /*12910*/  SHF.R.U32.HI R26, RZ, 0x8, R29 ;  /* 0x00000008ff1a7819 */ /* 0x000fe4000001161d */
[----:B------:R-:W-:-:S02]  /*12920*/  PRMT R59, R44, 0x7604, R45 ;  /* 0x000076042c3b7816 */ /* 0x000fc4000000002d */
[----:B------:R-:W-:Y:S02]  /*12930*/  LOP3.LUT R45, R31, 0xff, RZ, 0xc0, !PT ;  /* 0x000000ff1f2d7812 */ /* 0x000fe400078ec0ff */
[----:B------:R-:W-:Y:S02]  /*12940*/  SHF.R.U32.HI R44, RZ, 0x8, R20 ;  /* 0x00000008ff2c7819 */ /* 0x000fe40000011614 */
[----:B------:R-:W-:Y:S02]  /*12950*/  LOP3.LUT R25, R28, 0xff, RZ, 0xc0, !PT ;  /* 0x000000ff1c197812 */ /* 0x000fe400078ec0ff */
[----:B------:R-:W-:Y:S02]  /*12960*/  LOP3.LUT R27, R29, 0xff, RZ, 0xc0, !PT ;  /* 0x000000ff1d1b7812 */ /* 0x000fe400078ec0ff */
[----:B------:R-:W-:Y:S02]  /*12970*/  LOP3.LUT R24, R24, 0xff, RZ, 0xc0, !PT ;  /* 0x000000ff18187812 */ /* 0x000fe400078ec0ff */
[----:B------:R-:W-:-:S02]  /*12980*/  LOP3.LUT R26, R26, 0xff, RZ, 0xc0, !PT ;  /* 0x000000ff1a1a7812 */ /* 0x000fc400078ec0ff */
[----:B------:R-:W-:Y:S02]  /*12990*/  LOP3.LUT R47, R20, 0xff, RZ, 0xc0, !PT ;  /* 0x000000ff142f7812 */ /* 0x000fe400078ec0ff */
[----:B------:R-:W-:Y:S02]  /*129a0*/  LOP3.LUT R44, R44, 0xff, RZ, 0xc0, !PT ;  /* 0x000000ff2c2c7812 */ /* 0x000fe400078ec0ff */
[----:B------:R-:W-:Y:S02]  /*129b0*/  LOP3.LUT R51, R21, 0xff, RZ, 0xc0, !PT ;  /* 0x000000ff15337812 */ /* 0x000fe400078ec0ff */
[----:B------:R-:W-:Y:S02]  /*129c0*/  PRMT R58, R24, 0x7604, R25 ;  /* 0x00007604183a7816 */ /* 0x000fe40000000019 */
        /* <DEDUP_REMOVED lines=8> */
[----:B------:R-:W-:Y:S02]  /*12a50*/  PRMT R55, R55, 0x7054, R60 ;  /* 0x0000705437377816 */ /* 0x000fe4000000003c */
[----:B------:R-:W-:Y:S02]  /*12a60*/  SHF.R.U32.HI R60, RZ, 0x10, R21 ;  /* 0x00000010ff3c7819 */ /* 0x000fe40000011615 */
[----:B------:R-:W-:Y:S02]  /*12a70*/  LOP3.LUT R58, R58, 0xff, RZ, 0xc0, !PT ;  /* 0x000000ff3a3a7812 */ /* 0x000fe400078ec0ff */
[----:B------:R-:W-:Y:S02]  /*12a80*/  LOP3.LUT R60, R60, 0xff, RZ, 0xc0, !PT ;  /* 0x000000ff3c3c7812 */ /* 0x000fe400078ec0ff */
[----:B------:R-:W-:Y:S02]  /*12a90*/  PRMT R65, R58, 0x7054, R65 ;  /* 0x000070543a417816 */ /* 0x000fe40000000041 */
[----:B------:R-:W-:-:S02]  /*12aa0*/  LOP3.LUT R28, R53, 0xff000000, R28, 0xf8, !PT ;  /* 0xff000000351c7812 */ /* 0x000fc400078ef81c */
[----:B--2---:R-:W-:Y:S02]  /*12ab0*/  IADD3 R3, R0, R3, R46 ;  /* 0x0000000300037210 */ /* 0x004fe40007ffe02e */
[----:B------:R-:W-:Y:S02]  /*12ac0*/  SHF.R.U32.HI R0, RZ, 0x8, R31 ;  /* 0x00000008ff007819 */ /* 0x000fe4000001161f */
[----:B------:R-:W-:Y:S01]  /*12ad0*/  SHF.R.U32.HI R46, RZ, 0x8, R21 ;  /* 0x00000008ff2e7819 */ /* 0x000fe20000011615 */
[----:B---3--:R-:W0:Y:S01]  /*12ae0*/  LDS.128 R24, [R75+0x20400] ;  /* 0x020400004b187984 */ /* 0x008e220000000c00 */
[----:B------:R-:W-:Y:S02]  /*12af0*/  LOP3.LUT R0, R0, 0xff, RZ, 0xc0, !PT ;  /* 0x000000ff00007812 */ /* 0x000fe400078ec0ff */
[----:B------:R-:W-:Y:S02]  /*12b00*/  LOP3.LUT R46, R46, 0xff, RZ, 0xc0, !PT ;  /* 0x000000ff2e2e7812 */ /* 0x000fe400078ec0ff */
[----:B------:R-:W-:Y:S01]  /*12b10*/  PRMT R61, R0, 0x7604, R45 ;  /* 0x00007604003d7816 */ /* 0x000fe2000000002d */
[----:B------:R-:W-:Y:S01]  /*12b20*/  IMAD.IADD R0, R18, 0x1, R3 ;  /* 0x0000000112007824 */ /* 0x000fe200078e0203 */
[----:B------:R-:W-:-:S02]  /*12b30*/  PRMT R67, R46, 0x7604, R51 ;  /* 0x000076042e437816 */ /* 0x000fc40000000033 */
[----:B------:R-:W-:Y:S02]  /*12b40*/  SHF.R.U32.HI R51, RZ, 0x10, R33 ;  /* 0x00000010ff337819 */ /* 0x000fe40000011621 */
[----:B------:R-:W1:Y:S01]  /*12b50*/  LDS.128 R44, [R0+0x20400] ;  /* 0x02040000002c7984 */ /* 0x000e620000000c00 */
        /* <DEDUP_REMOVED lines=10> */
[----:B------:R-:W-:-:S02]  /*12c00*/  PRMT R59, R50, 0x7054, R59 ;  /* 0x00007054323b7816 */ /* 0x000fc4000000003b */
[----:B------:R-:W-:Y:S02]  /*12c10*/  LOP3.LUT R63, R63, 0xff000000, R31, 0xf8, !PT ;  /* 0xff0000003f3f7812 */ /* 0x000fe400078ef81f */
[----:B------:R-:W-:Y:S02]  /*12c20*/  LOP3.LUT R56, R3, 0xff000000, R32, 0xf8, !PT ;  /* 0xff00000003387812 */ /* 0x000fe400078ef820 */
[----:B------:R-:W-:Y:S02]  /*12c30*/  LOP3.LUT R58, R51, 0xff000000, R33, 0xf8, !PT ;  /* 0xff000000333a7812 */ /* 0x000fe400078ef821 */
[-C--:B0-----:R-:W-:Y:S02]  /*12c40*/  F2FP.F16.E4M3.UNPACK_B R31, R27.reuse ;  /* 0x0000001bff1f723e */ /* 0x081fe400020006ff */
[----:B------:R-:W-:Y:S02]  /*12c50*/  F2FP.F16.E4M3.UNPACK_B R32, R27.H1 ;  /* 0x0000001bff20723e */ /* 0x000fe400030006ff */
[----:B------:R-:W-:-:S02]  /*12c60*/  PRMT R69, R60, 0x7054, R67 ;  /* 0x000070543c457816 */ /* 0x000fc40000000043 */
[-C--:B------:R-:W-:Y:S02]  /*12c70*/  F2FP.F16.E4M3.UNPACK_B R3, R26.reuse ;  /* 0x0000001aff03723e */ /* 0x080fe400020006ff */
[----:B------:R-:W-:Y:S02]  /*12c80*/  F2FP.F16.E4M3.UNPACK_B R27, R26.H1 ;  /* 0x0000001aff1b723e */ /* 0x000fe400030006ff */
[----:B------:R-:W-:Y:S02]  /*12c90*/  LOP3.LUT R62, R59, 0xff000000, R30, 0xf8, !PT ;  /* 0xff0000003b3e7812 */ /* 0x000fe400078ef81e */
[----:B------:R-:W-:Y:S02]  /*12ca0*/  F2FP.F16.E4M3.UNPACK_B R64, R63 ;  /* 0x0000003fff40723e */ /* 0x000fe400020006ff */
[----:B-1----:R-:W-:Y:S02]  /*12cb0*/  F2FP.F16.E4M3.UNPACK_B R26, R45 ;  /* 0x0000002dff1a723e */ /* 0x002fe400020006ff */
[----:B------:R-:W-:Y:S01]  /*12cc0*/  F2FP.F16.E4M3.UNPACK_B R59, R58 ;  /* 0x0000003aff3b723e */ /* 0x000fe200020006ff */
[--C-:B------:R-:W-:Y:S01]  /*12cd0*/  HADD2.F32 R66, -RZ, R64.reuse.H0_H0 ;  /* 0x20000040ff427230 */ /* 0x100fe20000004100 */
[----:B------:R-:W-:Y:S01]  /*12ce0*/  LOP3.LUT R69, R69, 0xff000000, R21, 0xf8, !PT ;  /* 0xff00000045457812 */ /* 0x000fe200078ef815 */
[----:B------:R-:W-:Y:S01]  /*12cf0*/  HADD2.F32 R64, -RZ, R64.H1_H1 ;  /* 0x30000040ff407230 */ /* 0x000fe20000004100 */
[-C--:B------:R-:W-:Y:S01]  /*12d00*/  F2FP.F16.E4M3.UNPACK_B R21, R25.reuse ;  /* 0x00000019ff15723e */ /* 0x080fe200020006ff */
[----:B------:R-:W-:Y:S01]  /*12d10*/  HADD2.F32 R60, -RZ, R59.H0_H0 ;  /* 0x2000003bff3c7230 */ /* 0x000fe20000004100 */
[----:B------:R-:W-:Y:S01]  /*12d20*/  F2FP.F16.E4M3.UNPACK_B R30, R25.H1 ;  /* 0x00000019ff1e723e */ /* 0x000fe200030006ff */
[--C-:B------:R-:W-:Y:S01]  /*12d30*/  HADD2.F32 R25, -RZ, R26.reuse.H0_H0 ;  /* 0x2000001aff197230 */ /* 0x100fe20000004100 */
[----:B------:R-:W-:Y:S01]  /*12d40*/  LOP3.LUT R61, R55, 0xff000000, R29, 0xf8, !PT ;  /* 0xff000000373d7812 */ /* 0x000fe200078ef81d */
[----:B------:R-:W-:Y:S01]  /*12d50*/  HADD2.F32 R29, -RZ, R21.H0_H0 ;  /* 0x20000015ff1d7230 */ /* 0x000fe20000004100 */
[-C--:B------:R-:W-:Y:S01]  /*12d60*/  F2FP.F16.E4M3.UNPACK_B R53, R47.reuse ;  /* 0x0000002fff35723e */ /* 0x080fe200020006ff */
[----:B------:R-:W-:Y:S01]  /*12d70*/  HADD2.F32 R59, -RZ, R59.H1_H1 ;  /* 0x3000003bff3b7230 */ /* 0x000fe20000004100 */
[----:B------:R-:W-:Y:S01]  /*12d80*/  F2FP.F16.E4M3.UNPACK_B R55, R47.H1 ;  /* 0x0000002fff37723e */ /* 0x000fe200030006ff */
[C---:B------:R-:W-:Y:S01]  /*12d90*/  FMUL.FTZ R68, R25.reuse, R66 ;  /* 0x0000004219447220 */ /* 0x040fe20000410000 */
[----:B------:R-:W-:Y:S01]  /*12da0*/  F2FP.F16.E4M3.UNPACK_B R45, R45.H1 ;  /* 0x0000002dff2d723e */ /* 0x000fe200030006ff */
[----:B------:R-:W-:Y:S01]  /*12db0*/  FMUL.FTZ R47, R25, R60 ;  /* 0x0000003c192f7220 */ /* 0x000fe20000410000 */
[----:B------:R-:W-:Y:S01]  /*12dc0*/  F2FP.F16.E4M3.UNPACK_B R58, R58.H1 ;  /* 0x0000003aff3a723e */ /* 0x000fe200030006ff */
[C---:B------:R-:W-:Y:S01]  /*12dd0*/  FFMA.FTZ R25, R29.reuse, R60, -R68 ;  /* 0x0000003c1d197223 */ /* 0x040fe20000010844 */
[----:B------:R-:W-:Y:S01]  /*12de0*/  F2FP.F16.E4M3.UNPACK_B R50, R46 ;  /* 0x0000002eff32723e */ /* 0x000fe200020006ff */
[----:B------:R-:W-:Y:S01]  /*12df0*/  FFMA.FTZ R29, R29, R66, R47 ;  /* 0x000000421d1d7223 */ /* 0x000fe2000001002f */
[----:B------:R-:W-:Y:S01]  /*12e00*/  F2FP.F16.E4M3.UNPACK_B R51, R46.H1 ;  /* 0x0000002eff33723e */ /* 0x000fe200030006ff */
[----:B------:R-:W-:Y:S01]  /*12e10*/  HADD2.F32 R46, -RZ, R26.H1_H1 ;  /* 0x3000001aff2e7230 */ /* 0x000fe20000004100 */
[----:B------:R-:W-:Y:S01]  /*12e20*/  F2FP.F16.E4M3.UNPACK_B R63, R63.H1 ;  /* 0x0000003fff3f723e */ /* 0x000fe200030006ff */
[----:B------:R-:W-:Y:S01]  /*12e30*/  HADD2.F32 R47, -RZ, R45.H0_H0 ;  /* 0x2000002dff2f7230 */ /* 0x000fe20000004100 */
[----:B------:R-:W-:Y:S01]  /*12e40*/  LOP3.LUT R67, R65, 0xff000000, R20, 0xf8, !PT ;  /* 0xff00000041437812 */ /* 0x000fe200078ef814 */
[----:B------:R-:W-:-:S02]  /*12e50*/  HADD2.F32 R60, -RZ, R58.H0_H0 ;  /* 0x2000003aff3c7230 */ /* 0x000fc40000004100 */
[C---:B------:R-:W-:Y:S01]  /*12e60*/  FMUL.FTZ R66, R46.reuse, R64 ;  /* 0x000000402e427220 */ /* 0x040fe20000410000 */
[----:B------:R-:W-:Y:S02]  /*12e70*/  HADD2.F32 R65, -RZ, R63.H0_H0 ;  /* 0x2000003fff417230 */ /* 0x000fe40000004100 */
[----:B------:R-:W-:Y:S01]  /*12e80*/  FMUL.FTZ R71, R46, R59 ;  /* 0x0000003b2e477220 */ /* 0x000fe20000410000 */
[----:B------:R-:W-:Y:S02]  /*12e90*/  HADD2.F32 R26, -RZ, R30.H0_H0 ;  /* 0x2000001eff1a7230 */ /* 0x000fe40000004100 */
[C---:B------:R-:W-:Y:S01]  /*12ea0*/  FMUL.FTZ R46, R47.reuse, R60 ;  /* 0x0000003c2f2e7220 */ /* 0x040fe20000410000 */
[----:B------:R-:W-:Y:S02]  /*12eb0*/  HADD2.F32 R21, -RZ, R21.H1_H1 ;  /* 0x30000015ff157230 */ /* 0x000fe40000004100 */
[----:B------:R-:W-:Y:S01]  /*12ec0*/  FMUL.FTZ R73, R47, R65 ;  /* 0x000000412f497220 */ /* 0x000fe20000410000 */
[----:B------:R-:W-:-:S02]  /*12ed0*/  HADD2.F32 R58, -RZ, R58.H1_H1 ;  /* 0x3000003aff3a7230 */ /* 0x000fc40000004100 */
[C---:B------:R-:W-:Y:S01]  /*12ee0*/  FFMA.FTZ R65, R26.reuse, R65, R46 ;  /* 0x000000411a417223 */ /* 0x040fe2000001002e */
[----:B------:R-:W-:Y:S01]  /*12ef0*/  F2FP.F16.E4M3.UNPACK_B R46, R61 ;  /* 0x0000003dff2e723e */ /* 0x000fe200020006ff */
[C---:B------:R-:W-:Y:S01]  /*12f00*/  FFMA.FTZ R66, R21.reuse, R59, -R66 ;  /* 0x0000003b15427223 */ /* 0x040fe20000010842 */
[----:B------:R-:W-:Y:S01]  /*12f10*/  FFMA.FTZ R73, R26, R60, -R73 ;  /* 0x0000003c1a497223 */ /* 0x000fe20000010849 */
[-C--:B------:R-:W-:Y:S01]  /*12f20*/  F2FP.F16.E4M3.UNPACK_B R59, R69.reuse ;  /* 0x00000045ff3b723e */ /* 0x080fe200020006ff */
[----:B------:R-:W-:Y:S02]  /*12f30*/  HADD2.F32 R63, -RZ, R63.H1_H1 ;  /* 0x3000003fff3f7230 */ /* 0x000fe40000004100 */
[----:B------:R-:W-:Y:S01]  /*12f40*/  FFMA.FTZ R64, R21, R64, R71 ;  /* 0x0000004015407223 */ /* 0x000fe20000010047 */
[----:B------:R-:W-:Y:S01]  /*12f50*/  HADD2.F32 R45, -RZ, R45.H1_H1 ;  /* 0x3000002dff2d7230 */ /* 0x000fe20000004100 */
[----:B------:R-:W-:Y:S01]  /*12f60*/  F2FP.F16.E4M3.UNPACK_B R69, R69.H1 ;  /* 0x00000045ff45723e */ /* 0x000fe200030006ff */
[----:B------:R-:W-:Y:S01]  /*12f70*/  HADD2.F32 R26, -RZ, R53.H0_H0 ;  /* 0x20000035ff1a7230 */ /* 0x000fe20000004100 */
[----:B------:R-:W-:Y:S01]  /*12f80*/  F2FP.F16.E4M3.UNPACK_B R61, R61.H1 ;  /* 0x0000003dff3d723e */ /* 0x000fe200030006ff */
[----:B------:R-:W-:-:S02]  /*12f90*/  HADD2.F32 R47, -RZ, R46.H0_H0 ;  /* 0x2000002eff2f7230 */ /* 0x000fc40000004100 */
[C---:B------:R-:W-:Y:S01]  /*12fa0*/  FMUL.FTZ R71, R45.reuse, R63 ;  /* 0x0000003f2d477220 */ /* 0x040fe20000410000 */
[----:B------:R-:W-:Y:S02]  /*12fb0*/  HADD2.F32 R30, -RZ, R30.H1_H1 ;  /* 0x3000001eff1e7230 */ /* 0x000fe40000004100 */
[-C--:B------:R-:W-:Y:S01]  /*12fc0*/  FMUL.FTZ R70, R45, R58.reuse ;  /* 0x0000003a2d467220 */ /* 0x080fe20000410000 */
[----:B------:R-:W-:Y:S02]  /*12fd0*/  HADD2.F32 R60, -RZ, R59.H0_H0 ;  /* 0x2000003bff3c7230 */ /* 0x000fe40000004100 */
[----:B------:R-:W-:Y:S01]  /*12fe0*/  FMUL.FTZ R45, R26, R47 ;  /* 0x0000002f1a2d7220 */ /* 0x000fe20000410000 */
[----:B------:R-:W-:Y:S02]  /*12ff0*/  HADD2.F32 R21, -RZ, R31.H0_H0 ;  /* 0x2000001fff157230 */ /* 0x000fe40000004100 */
[C---:B------:R-:W-:Y:S01]  /*13000*/  FFMA.FTZ R70, R30.reuse, R63, R70 ;  /* 0x0000003f1e467223 */ /* 0x040fe20000010046 */
[----:B------:R-:W-:Y:S01]  /*13010*/  FFMA.FTZ R68, R30, R58, -R71 ;  /* 0x0000003a1e447223 */ /* 0x000fe20000010847 */
[----:B------:R-:W-:Y:S01]  /*13020*/  FMUL.FTZ R72, R26, R60 ;  /* 0x0000003c1a487220 */ /* 0x000fe20000410000 */
[----:B------:R-:W-:-:S02]  /*13030*/  HADD2.F32 R26, -RZ, R55.H0_H0 ;  /* 0x20000037ff1a7230 */ /* 0x000fc40000004100 */
[C---:B------:R-:W-:Y:S01]  /*13040*/  FFMA.FTZ R63, R21.reuse, R60, R45 ;  /* 0x0000003c153f7223 */ /* 0x040fe2000001002d */
[----:B------:R-:W-:Y:S02]  /*13050*/  HADD2.F32 R45, -RZ, R69.H0_H0 ;  /* 0x20000045ff2d7230 */ /* 0x000fe40000004100 */
[----:B------:R-:W-:Y:S01]  /*13060*/  FFMA.FTZ R72, R21, R47, -R72 ;  /* 0x0000002f15487223 */ /* 0x000fe20000010848 */
[----:B------:R-:W-:Y:S01]  /*13070*/  HADD2.F32 R30, -RZ, R61.H0_H0 ;  /* 0x2000003dff1e7230 */ /* 0x000fe20000004100 */
[----:B------:R-:W-:Y:S01]  /*13080*/  F2FP.F16.E4M3.UNPACK_B R33, R44 ;  /* 0x0000002cff21723e */ /* 0x000fe200020006ff */
[----:B------:R-:W-:Y:S02]  /*13090*/  HADD2.F32 R58, -RZ, R59.H1_H1 ;  /* 0x3000003bff3a7230 */ /* 0x000fe40000004100 */
[C---:B------:R-:W-:Y:S01]  /*130a0*/  FMUL.FTZ R76, R26.reuse, R45 ;  /* 0x0000002d1a4c7220 */ /* 0x040fe20000410000 */
[----:B------:R-:W-:Y:S02]  /*130b0*/  HADD2.F32 R53, -RZ, R53.H1_H1 ;  /* 0x30000035ff357230 */ /* 0x000fe40000004100 */
[----:B------:R-:W-:Y:S01]  /*130c0*/  FMUL.FTZ R26, R26, R30 ;  /* 0x0000001e1a1a7220 */ /* 0x000fe20000410000 */
[----:B------:R-:W-:Y:S01]  /*130d0*/  HADD2.F32 R21, -RZ, R32.H0_H0 ;  /* 0x20000020ff157230 */ /* 0x000fe20000004100 */
[----:B------:R-:W-:Y:S01]  /*130e0*/  F2FP.F16.E4M3.UNPACK_B R44, R44.H1 ;  /* 0x0000002cff2c723e */ /* 0x000fe200030006ff */
[----:B------:R-:W-:-:S02]  /*130f0*/  HADD2.F32 R46, -RZ, R46.H1_H1 ;  /* 0x3000002eff2e7230 */ /* 0x000fc40000004100 */
[----:B------:R-:W-:Y:S01]  /*13100*/  FMUL.FTZ R60, R53, R58 ;  /* 0x0000003a353c7220 */ /* 0x000fe20000410000 */
[----:B------:R-:W-:Y:S02]  /*13110*/  HADD2.F32 R31, -RZ, R31.H1_H1 ;  /* 0x3000001fff1f7230 */ /* 0x000fe40000004100 */
[C---:B------:R-:W-:Y:S01]  /*13120*/  FFMA.FTZ R76, R21.reuse, R30, -R76 ;  /* 0x0000001e154c7223 */ /* 0x040fe2000001084c */
[----:B------:R-:W-:Y:S01]  /*13130*/  FFMA.FTZ R71, R21, R45, R26 ;  /* 0x0000002d15477223 */ /* 0x000fe2000001001a */
[----:B------:R-:W-:Y:S01]  /*13140*/  FMUL.FTZ R53, R53, R46 ;  /* 0x0000002e35357220 */ /* 0x000fe20000410000 */
[----:B------:R-:W-:Y:S01]  /*13150*/  F2FP.F16.E4M3.UNPACK_B R45, R62.H1 ;  /* 0x0000003eff2d723e */ /* 0x000fe200030006ff */
[C---:B------:R-:W-:Y:S01]  /*13160*/  FFMA.FTZ R59, R31.reuse, R46, -R60 ;  /* 0x0000002e1f3b7223 */ /* 0x040fe2000001083c */
[----:B------:R-:W-:Y:S01]  /*13170*/  F2FP.F16.E4M3.UNPACK_B R30, R56.H1 ;  /* 0x00000038ff1e723e */ /* 0x000fe200030006ff */
[----:B------:R-:W-:Y:S01]  /*13180*/  FFMA.FTZ R74, R31, R58, R53 ;  /* 0x0000003a1f4a7223 */ /* 0x000fe20000010035 */
[-C--:B------:R-:W-:Y:S01]  /*13190*/  F2FP.F16.E4M3.UNPACK_B R20, R24.reuse ;  /* 0x00000018ff14723e */ /* 0x080fe200020006ff */
[----:B------:R-:W-:Y:S01]  /*131a0*/  HADD2.F32 R46, -RZ, R45.H0_H0 ;  /* 0x2000002dff2e7230 */ /* 0x000fe20000004100 */
[----:B------:R-:W-:Y:S01]  /*131b0*/  F2FP.F16.E4M3.UNPACK_B R24, R24.H1 ;  /* 0x00000018ff18723e */ /* 0x000fe200030006ff */
[----:B------:R-:W-:Y:S01]  /*131c0*/  HADD2.F32 R26, -RZ, R44.H0_H0 ;  /* 0x2000002cff1a7230 */ /* 0x000fe20000004100 */
[----:B------:R-:W-:Y:S01]  /*131d0*/  F2FP.F16.E4M3.UNPACK_B R62, R62 ;  /* 0x0000003eff3e723e */ /* 0x000fe200020006ff */
[----:B------:R-:W-:Y:S01]  /*131e0*/  HADD2.F32 R31, -RZ, R30.H0_H0 ;  /* 0x2000001eff1f7230 */ /* 0x000fe20000004100 */
[----:B------:R-:W-:Y:S01]  /*131f0*/  F2FP.F16.E4M3.UNPACK_B R56, R56 ;  /* 0x00000038ff38723e */ /* 0x000fe200020006ff */
        /* <DEDUP_REMOVED lines=10> */
[----:B------:R-:W-:Y:S01]  /*132a0*/  HADD2.F32 R21, -RZ, R30.H1_H1 ;  /* 0x3000001eff157230 */ /* 0x000fe20000004100 */
[----:B------:R-:W-:Y:S01]  /*132b0*/  F2FP.SATFINITE.E4M3.F32.PACK_AB_MERGE_C R68, R68, R73, RZ ;  /* 0x000000494444723e */ /* 0x000fe200048070ff */
[----:B------:R-:W-:Y:S02]  /*132c0*/  HADD2.F32 R61, -RZ, R61.H1_H1 ;  /* 0x3000003dff3d7230 */ /* 0x000fe40000004100 */
[C---:B------:R-:W-:Y:S01]  /*132d0*/  FMUL.FTZ R31, R44.reuse, R45 ;  /* 0x0000002d2c1f7220 */ /* 0x040fe20000410000 */
[----:B------:R-:W-:Y:S02]  /*132e0*/  HADD2.F32 R32, -RZ, R32.H1_H1 ;  /* 0x30000020ff207230 */ /* 0x000fe40000004100 */
[----:B------:R-:W-:Y:S01]  /*132f0*/  FMUL.FTZ R44, R44, R21 ;  /* 0x000000152c2c7220 */ /* 0x000fe20000410000 */
[----:B------:R-:W-:Y:S02]  /*13300*/  HADD2.F32 R24, -RZ, R24.H1_H1 ;  /* 0x30000018ff187230 */ /* 0x000fe40000004100 */
[----:B------:R-:W-:Y:S01]  /*13310*/  FMUL.FTZ R60, R55, R61 ;  /* 0x0000003d373c7220 */ /* 0x000fe20000410000 */
[----:B------:R-:W-:-:S02]  /*13320*/  HADD2.F32 R30, -RZ, R62.H0_H0 ;  /* 0x2000003eff1e7230 */ /* 0x000fc40000004100 */
[----:B------:R-:W-:Y:S01]  /*13330*/  FFMA.FTZ R61, R32, R61, -R53 ;  /* 0x0000003d203d7223 */ /* 0x000fe20000010835 */
[----:B------:R-:W-:Y:S02]  /*13340*/  HADD2.F32 R26, -RZ, R33.H0_H0 ;  /* 0x20000021ff1a7230 */ /* 0x000fe40000004100 */
[C---:B------:R-:W-:Y:S01]  /*13350*/  FFMA.FTZ R53, R24.reuse, R21, -R31 ;  /* 0x0000001518357223 */ /* 0x040fe2000001081f */
[----:B------:R-:W-:Y:S01]  /*13360*/  FFMA.FTZ R55, R24, R45, R44 ;  /* 0x0000002d18377223 */ /* 0x000fe2000001002c */
[----:B------:R-:W-:Y:S02]  /*13370*/  HADD2.F32 R24, -RZ, R56.H0_H0 ;  /* 0x20000038ff187230 */ /* 0x000fe40000004100 */
[----:B------:R-:W-:Y:S01]  /*13380*/  FFMA.FTZ R78, R32, R69, R60 ;  /* 0x00000045204e7223 */ /* 0x000fe2000001003c */
[----:B------:R-:W-:Y:S02]  /*13390*/  HADD2.F32 R21, -RZ, R20.H0_H0 ;  /* 0x20000014ff157230 */ /* 0x000fe40000004100 */
[----:B------:R-:W-:Y:S01]  /*133a0*/  FMUL.FTZ R32, R26, R30 ;  /* 0x0000001e1a207220 */ /* 0x000fe20000410000 */
[----:B------:R-:W-:-:S02]  /*133b0*/  HADD2.F32 R62, -RZ, R62.H1_H1 ;  /* 0x3000003eff3e7230 */ /* 0x000fc40000004100 */
[-C--:B------:R-:W-:Y:S01]  /*133c0*/  FMUL.FTZ R26, R26, R24.reuse ;  /* 0x000000181a1a7220 */ /* 0x080fe20000410000 */
[----:B------:R-:W-:Y:S01]  /*133d0*/  HADD2.F32 R33, -RZ, R33.H1_H1 ;  /* 0x30000021ff217230 */ /* 0x000fe20000004100 */
[----:B------:R-:W-:Y:S01]  /*133e0*/  F2FP.F16.E4M3.UNPACK_B R31, R67.H1 ;  /* 0x00000043ff1f723e */ /* 0x000fe200030006ff */
[----:B------:R-:W-:Y:S02]  /*133f0*/  HADD2.F32 R56, -RZ, R56.H1_H1 ;  /* 0x30000038ff387230 */ /* 0x000fe40000004100 */
[----:B------:R-:W-:Y:S01]  /*13400*/  FFMA.FTZ R44, R21, R24, -R32 ;  /* 0x00000018152c7223 */ /* 0x000fe20000010820 */
[----:B------:R-:W-:Y:S02]  /*13410*/  HADD2.F32 R20, -RZ, R20.H1_H1 ;  /* 0x30000014ff147230 */ /* 0x000fe40000004100 */
[----:B------:R-:W-:Y:S01]  /*13420*/  FMUL.FTZ R47, R33, R62 ;  /* 0x0000003e212f7220 */ /* 0x000fe20000410000 */
[----:B------:R-:W-:Y:S01]  /*13430*/  FFMA.FTZ R45, R21, R30, R26 ;  /* 0x0000001e152d7223 */ /* 0x000fe2000001001a */
[----:B------:R-:W-:Y:S01]  /*13440*/  F2FP.F16.E4M3.UNPACK_B R24, R28.H1 ;  /* 0x0000001cff18723e */ /* 0x000fe200030006ff */
[----:B------:R-:W-:Y:S01]  /*13450*/  FMUL.FTZ R33, R33, R56 ;  /* 0x0000003821217220 */ /* 0x000fe20000410000 */
[----:B------:R-:W-:-:S02]  /*13460*/  HADD2.F32 R30, -RZ, R31.H0_H0 ;  /* 0x2000001fff1e7230 */ /* 0x000fc40000004100 */
[C---:B------:R-:W-:Y:S01]  /*13470*/  FFMA.FTZ R47, R20.reuse, R56, -R47 ;  /* 0x00000038142f7223 */ /* 0x040fe2000001082f */
[----:B------:R-:W-:Y:S02]  /*13480*/  HADD2.F32 R21, -RZ, R51.H0_H0 ;  /* 0x20000033ff157230 */ /* 0x000fe40000004100 */
[----:B------:R-:W-:Y:S01]  /*13490*/  FFMA.FTZ R62, R20, R62, R33 ;  /* 0x0000003e143e7223 */ /* 0x000fe20000010021 */
[----:B------:R-:W-:Y:S01]  /*134a0*/  HADD2.F32 R26, -RZ, R24.H0_H0 ;  /* 0x20000018ff1a7230 */ /* 0x000fe20000004100 */
[----:B------:R-:W-:Y:S01]  /*134b0*/  F2FP.F16.E4M3.UNPACK_B R28, R28 ;  /* 0x0000001cff1c723e */ /* 0x000fe200020006ff */
[----:B------:R-:W-:Y:S02]  /*134c0*/  HADD2.F32 R20, -RZ, R27.H0_H0 ;  /* 0x2000001bff147230 */ /* 0x000fe40000004100 */
[C---:B------:R-:W-:Y:S01]  /*134d0*/  FMUL.FTZ R33, R21.reuse, R30 ;  /* 0x0000001e15217220 */ /* 0x040fe20000410000 */
[----:B------:R-:W-:Y:S02]  /*134e0*/  HADD2.F32 R32, -RZ, R31.H1_H1 ;  /* 0x3000001fff207230 */ /* 0x000fe40000004100 */
[----:B------:R-:W-:Y:S01]  /*134f0*/  FMUL.FTZ R21, R21, R26 ;  /* 0x0000001a15157220 */ /* 0x000fe20000410000 */
[----:B------:R-:W-:-:S02]  /*13500*/  HADD2.F32 R51, -RZ, R51.H1_H1 ;  /* 0x30000033ff337230 */ /* 0x000fc40000004100 */
[----:B------:R-:W-:Y:S01]  /*13510*/  FFMA.FTZ R33, R20, R26, -R33 ;  /* 0x0000001a14217223 */ /* 0x000fe20000010821 */
[----:B------:R-:W-:Y:S01]  /*13520*/  HADD2.F32 R24, -RZ, R24.H1_H1 ;  /* 0x30000018ff187230 */ /* 0x000fe20000004100 */
[----:B------:R-:W-:Y:S01]  /*13530*/  F2FP.F16.E4M3.UNPACK_B R67, R67 ;  /* 0x00000043ff43723e */ /* 0x000fe200020006ff */
[----:B------:R-:W-:Y:S02]  /*13540*/  HADD2.F32 R27, -RZ, R27.H1_H1 ;  /* 0x3000001bff1b7230 */ /* 0x000fe40000004100 */
[C---:B------:R-:W-:Y:S01]  /*13550*/  FMUL.FTZ R26, R51.reuse, R32 ;  /* 0x00000020331a7220 */ /* 0x040fe20000410000 */
[----:B------:R-:W-:Y:S01]  /*13560*/  F2FP.SATFINITE.E4M3.F32.PACK_AB_MERGE_C R65, R70, R65, RZ ;  /* 0x000000414641723e */ /* 0x000fe200048070ff */
[----:B------:R-:W-:Y:S01]  /*13570*/  FMUL.FTZ R31, R51, R24 ;  /* 0x00000018331f7220 */ /* 0x000fe20000410000 */
[----:B------:R-:W-:Y:S01]  /*13580*/  FFMA.FTZ R51, R20, R30, R21 ;  /* 0x0000001e14337223 */ /* 0x000fe20000010015 */
[----:B------:R-:W-:Y:S01]  /*13590*/  FFMA.FTZ R56, R27, R24, -R26 ;  /* 0x000000181b387223 */ /* 0x000fe2000001081a */
[----:B------:R-:W-:-:S02]  /*135a0*/  HADD2.F32 R24, -RZ, R28.H0_H0 ;  /* 0x2000001cff187230 */ /* 0x000fc40000004100 */
[----:B------:R-:W-:Y:S01]  /*135b0*/  FFMA.FTZ R60, R27, R32, R31 ;  /* 0x000000201b3c7223 */ /* 0x000fe2000001001f */
[--C-:B------:R-:W-:Y:S01]  /*135c0*/  HADD2.F32 R26, -RZ, R67.reuse.H0_H0 ;  /* 0x20000043ff1a7230 */ /* 0x100fe20000004100 */
[----:B------:R-:W-:Y:S01]  /*135d0*/  F2FP.SATFINITE.E4M3.F32.PACK_AB_MERGE_C R25, R66, R25, R68 ;  /* 0x000000194219723e */ /* 0x000fe20004807044 */
[--C-:B------:R-:W-:Y:S01]  /*135e0*/  HADD2.F32 R21, -RZ, R50.reuse.H0_H0 ;  /* 0x20000032ff157230 */ /* 0x100fe20000004100 */
[----:B------:R-:W-:Y:S01]  /*135f0*/  F2FP.SATFINITE.E4M3.F32.PACK_AB_MERGE_C R33, R56, R33, RZ ;  /* 0x000000213821723e */ /* 0x000fe200048070ff */
[----:B------:R-:W-:Y:S01]  /*13600*/  HADD2.F32 R67, -RZ, R67.H1_H1 ;  /* 0x30000043ff437230 */ /* 0x000fe20000004100 */
[----:B------:R-:W-:Y:S01]  /*13610*/  F2FP.SATFINITE.E4M3.F32.PACK_AB_MERGE_C R51, R60, R51, RZ ;  /* 0x000000333c33723e */ /* 0x000fe200048070ff */
[----:B------:R-:W-:Y:S02]  /*13620*/  HADD2.F32 R50, -RZ, R50.H1_H1 ;  /* 0x30000032ff327230 */ /* 0x000fe40000004100 */
[----:B------:R-:W-:Y:S01]  /*13630*/  FMUL.FTZ R31, R21, R24 ;  /* 0x00000018151f7220 */ /* 0x000fe20000410000 */
[----:B------:R-:W-:-:S02]  /*13640*/  HADD2.F32 R28, -RZ, R28.H1_H1 ;  /* 0x3000001cff1c7230 */ /* 0x000fc40000004100 */
[----:B------:R-:W-:Y:S01]  /*13650*/  FMUL.FTZ R27, R21, R26 ;  /* 0x0000001a151b7220 */ /* 0x000fe20000410000 */
[--C-:B------:R-:W-:Y:S02]  /*13660*/  HADD2.F32 R20, -RZ, R3.reuse.H0_H0 ;  /* 0x20000003ff147230 */ /* 0x100fe40000004100 */
[C---:B------:R-:W-:Y:S01]  /*13670*/  FMUL.FTZ R32, R50.reuse, R67 ;  /* 0x0000004332207220 */ /* 0x040fe20000410000 */
[----:B------:R-:W-:Y:S02]  /*13680*/  HADD2.F32 R3, -RZ, R3.H1_H1 ;  /* 0x30000003ff037230 */ /* 0x000fe40000004100 */
[----:B------:R-:W-:Y:S01]  /*13690*/  FMUL.FTZ R50, R50, R28 ;  /* 0x0000001c32327220 */ /* 0x000fe20000410000 */
[----:B------:R-:W-:Y:S01]  /*136a0*/  F2FP.SATFINITE.E4M3.F32.PACK_AB_MERGE_C R29, R64, R29, R65 ;  /* 0x0000001d401d723e */ /* 0x000fe20004807041 */
[C---:B------:R-:W-:Y:S01]  /*136b0*/  FFMA.FTZ R30, R20.reuse, R26, R31 ;  /* 0x0000001a141e7223 */ /* 0x040fe2000001001f */
[----:B------:R-:W-:Y:S01]  /*136c0*/  FFMA.FTZ R21, R20, R24, -R27 ;  /* 0x0000001814157223 */ /* 0x000fe2000001081b */
        /* <DEDUP_REMOVED lines=10> */
[----:B------:R-:W-:Y:S01]  /*13770*/  F2FP.SATFINITE.E4M3.F32.PACK_AB_MERGE_C R28, R62, R45, R28 ;  /* 0x0000002d3e1c723e */ /* 0x000fe2000480701c */
[----:B------:R1:W-:Y:S01]  /*13780*/  STS.128 [R75+0x20400], R24 ;  /* 0x020400184b007388 */ /* 0x0003e20000000c00 */
[----:B------:R-:W-:-:S05]  /*13790*/  F2FP.SATFINITE.E4M3.F32.PACK_AB_MERGE_C R30, R3, R30, R51 ;  /* 0x0000001e031e723e */ /* 0x000fca0004807033 */
[----:B------:R1:W-:Y:S02]  /*137a0*/  STS.128 [R0+0x20400], R28 ;  /* 0x0204001c00007388 */ /* 0x0003e40000000c00 */
.L_x_2487:
[----:B------:R-:W-:Y:S05]  /*137b0*/  BSYNC B1 ;  /* 0x0000000000017941 */ /* 0x000fea0003800000 */
.L_x_2486:
[----:B------:R-:W-:Y:S04]  /*137c0*/  BSSY B1, `(.L_x_2488) ;  /* 0x0000101000017945 */ /* 0x000fe80003800000 */
[----:B------:R-:W-:Y:S05]  /*137d0*/  @P2 BRA `(.L_x_2489) ;  /* 0x0000000c00fc2947 */ /* 0x000fea0003800000 */
[----:B-1----:R-:W2:Y:S04]  /*137e0*/  LDL R28, [R1+0x38] ;  /* 0x00003800011c7983 */ /* 0x002ea80000100800 */
[----:B------:R-:W3:Y:S01]  /*137f0*/  LDL R69, [R1+0x74] ;  /* 0x0000740001457983 */ /* 0x000ee20000100800 */
[----:B0----5:R-:W-:Y:S01]  /*13800*/  SHF.R.U32.HI R3, RZ, 0x8, R40 ;  /* 0x00000008ff037819 */ /* 0x021fe20000011628 */
[----:B------:R-:W-:Y:S01]  /*13810*/  VIADD R29, R19, 0x20 ;  /* 0x00000020131d7836 */ /* 0x000fe20000000000 */
[----:B------:R-:W-:Y:S02]  /*13820*/  SHF.R.U32.HI R21, RZ, 0x8, R42 ;  /* 0x00000008ff157819 */ /* 0x000fe4000001162a */
[----:B------:R-:W-:Y:S01]  /*13830*/  LOP3.LUT R0, R40, 0xff, RZ, 0xc0, !PT ;  /* 0x000000ff28007812 */ /* 0x000fe200078ec0ff */
[----:B------:R-:W-:Y:S01]  /*13840*/  IMAD.SHL.U32 R29, R29, 0x80, RZ ;  /* 0x000000801d1d7824 */ /* 0x000fe200078e00ff */
[----:B------:R-:W-:-:S02]  /*13850*/  LOP3.LUT R3, R3, 0xff, RZ, 0xc0, !PT ;  /* 0x000000ff03037812 */ /* 0x000fc400078ec0ff */
[----:B------:R-:W-:Y:S02]  /*13860*/  LEA.HI R26, R57, R54, RZ, 0x1c ;  /* 0x00000036391a7211 */ /* 0x000fe400078fe0ff */
[----:B------:R-:W-:Y:S02]  /*13870*/  LOP3.LUT R27, R21, 0xff, RZ, 0xc0, !PT ;  /* 0x000000ff151b7812 */ /* 0x000fe400078ec0ff */
[----:B------:R-:W-:Y:S01]  /*13880*/  PRMT R21, R3, 0x7604, R0 ;  /* 0x0000760403157816 */ /* 0x000fe20000000000 */
[----:B------:R-:W-:Y:S01]  /*13890*/  IMAD.SHL.U32 R0, R26, 0x10, RZ ;  /* 0x000000101a007824 */ /* 0x000fe200078e00ff */
[----:B------:R-:W-:Y:S02]  /*138a0*/  LOP3.LUT R29, R29, 0x380, RZ, 0xc0, !PT ;  /* 0x000003801d1d7812 */ /* 0x000fe400078ec0ff */
[----:B------:R-:W-:Y:S02]  /*138b0*/  LOP3.LUT R24, R42, 0xff, RZ, 0xc0, !PT ;  /* 0x000000ff2a187812 */ /* 0x000fe400078ec0ff */
[----:B------:R-:W-:-:S02]  /*138c0*/  LOP3.LUT R0, R29, 0x70, R0, 0xf8, !PT ;  /* 0x000000701d007812 */ /* 0x000fc400078ef800 */
[----:B------:R-:W-:Y:S02]  /*138d0*/  IADD3 R29, R19, 0x20, RZ ;  /* 0x00000020131d7810 */ /* 0x000fe40007ffe0ff */
[----:B------:R-:W-:Y:S02]  /*138e0*/  SHF.R.S32.HI R3, RZ, 0x1f, R26 ;  /* 0x0000001fff037819 */ /* 0x000fe4000001141a */
[----:B------:R-:W-:Y:S01]  /*138f0*/  PRMT R33, R27, 0x7604, R24 ;  /* 0x000076041b217816 */ /* 0x000fe20000000018 */
[----:B------:R-:W-:Y:S01]  /*13900*/  IMAD.SHL.U32 R29, R29, 0x80, RZ ;  /* 0x000000801d1d7824 */ /* 0x000fe200078e00ff */
[----:B------:R-:W-:Y:S02]  /*13910*/  LEA.HI R27, R3, R26, RZ, 0x3 ;  /* 0x0000001a031b7211 */ /* 0x000fe400078f18ff */
[----:B------:R-:W-:Y:S02]  /*13920*/  SHF.R.U32.HI R24, RZ, 0x8, R43 ;  /* 0x00000008ff187819 */ /* 0x000fe4000001162b */
[----:B------:R-:W-:Y:S01]  /*13930*/  LOP3.LUT R29, R29, 0x380, RZ, 0xc0, !PT ;  /* 0x000003801d1d7812 */ /* 0x000fe200078ec0ff */
[----:B------:R-:W-:Y:S01]  /*13940*/  IMAD.SHL.U32 R27, R27, 0x800, RZ ;  /* 0x000008001b1b7824 */ /* 0x000fe200078e00ff */
[----:B------:R-:W-:-:S02]  /*13950*/  LOP3.LUT R3, R43, 0xff, RZ, 0xc0, !PT ;  /* 0x000000ff2b037812 */ /* 0x000fc400078ec0ff */
[----:B------:R-:W-:Y:S02]  /*13960*/  SHF.R.U32.HI R29, RZ, 0x3, R29 ;  /* 0x00000003ff1d7819 */ /* 0x000fe4000001161d */
[----:B------:R-:W-:Y:S02]  /*13970*/  LOP3.LUT R24, R24, 0xff, RZ, 0xc0, !PT ;  /* 0x000000ff18187812 */ /* 0x000fe400078ec0ff */
[----:B------:R-:W-:Y:S02]  /*13980*/  LOP3.LUT R0, R0, R29, RZ, 0x3c, !PT ;  /* 0x0000001d00007212 */ /* 0x000fe400078e3cff */
[----:B------:R-:W-:Y:S02]  /*13990*/  LOP3.LUT R29, R27, 0xffffc000, RZ, 0xc0, !PT ;  /* 0xffffc0001b1d7812 */ /* 0x000fe400078ec0ff */
[----:B------:R-:W-:Y:S02]  /*139a0*/  SHF.R.U32.HI R25, RZ, 0x8, R41 ;  /* 0x00000008ff197819 */ /* 0x000fe40000011629 */
[----:B------:R-:W-:-:S02]  /*139b0*/  PRMT R32, R24, 0x7604, R3 ;  /* 0x0000760418207816 */ /* 0x000fc40000000003 */
[----:B------:R-:W-:Y:S02]  /*139c0*/  LOP3.LUT R20, R41, 0xff, RZ, 0xc0, !PT ;  /* 0x000000ff29147812 */ /* 0x000fe400078ec0ff */
[----:B------:R-:W-:Y:S02]  /*139d0*/  LOP3.LUT R25, R25, 0xff, RZ, 0xc0, !PT ;  /* 0x000000ff19197812 */ /* 0x000fe400078ec0ff */
[----:B------:R-:W-:Y:S02]  /*139e0*/  SHF.R.U32.HI R26, RZ, 0x8, R4 ;  /* 0x00000008ff1a7819 */ /* 0x000fe40000011604 */
[----:B------:R-:W-:Y:S02]  /*139f0*/  PRMT R20, R25, 0x7604, R20 ;  /* 0x0000760419147816 */ /* 0x000fe40000000014 */
[----:B------:R-:W-:Y:S02]  /*13a00*/  LOP3.LUT R25, R4, 0xff, RZ, 0xc0, !PT ;  /* 0x000000ff04197812 */ /* 0x000fe400078ec0ff */
[----:B------:R-:W-:-:S02]  /*13a10*/  LOP3.LUT R26, R26, 0xff, RZ, 0xc0, !PT ;  /* 0x000000ff1a1a7812 */ /* 0x000fc400078ec0ff */
[----:B------:R-:W-:Y:S02]  /*13a20*/  SHF.R.U32.HI R46, RZ, 0x8, R6 ;  /* 0x00000008ff2e7819 */ /* 0x000fe40000011606 */
[----:B------:R-:W-:Y:S02]  /*13a30*/  PRMT R47, R26, 0x7604, R25 ;  /* 0x000076041a2f7816 */ /* 0x000fe40000000019 */
[----:B------:R-:W-:Y:S02]  /*13a40*/  LOP3.LUT R44, R5, 0xff, RZ, 0xc0, !PT ;  /* 0x000000ff052c7812 */ /* 0x000fe400078ec0ff */
[----:B------:R-:W-:Y:S02]  /*13a50*/  LOP3.LUT R45, R6, 0xff, RZ, 0xc0, !PT ;  /* 0x000000ff062d7812 */ /* 0x000fe400078ec0ff */
[----:B------:R-:W-:Y:S02]  /*13a60*/  LOP3.LUT R46, R46, 0xff, RZ, 0xc0, !PT ;  /* 0x000000ff2e2e7812 */ /* 0x000fe400078ec0ff */
[----:B------:R-:W-:-:S02]  /*13a70*/  SHF.R.U32.HI R53, RZ, 0x10, R5 ;  /* 0x00000010ff357819 */ /* 0x000fc40000011605 */
[----:B------:R-:W-:Y:S02]  /*13a80*/  SHF.R.U32.HI R51, RZ, 0x8, R7 ;  /* 0x00000008ff337819 */ /* 0x000fe40000011607 */
[----:B------:R-:W-:Y:S01]  /*13a90*/  PRMT R55, R46, 0x7604, R45 ;  /* 0x000076042e377816 */ /* 0x000fe2000000002d */
[----:B------:R-:W-:Y:S01]  /*13aa0*/  IMAD.U32 R53, R53, 0x10000, RZ ;  /* 0x0001000035357824 */ /* 0x000fe200078e00ff */
[----:B------:R-:W-:Y:S02]  /*13ab0*/  SHF.R.U32.HI R45, RZ, 0x10, R43 ;  /* 0x00000010ff2d7819 */ /* 0x000fe4000001162b */
[----:B------:R-:W-:Y:S02]  /*13ac0*/  LOP3.LUT R50, R7, 0xff, RZ, 0xc0, !PT ;  /* 0x000000ff07327812 */ /* 0x000fe400078ec0ff */
[----:B------:R-:W-:Y:S01]  /*13ad0*/  LOP3.LUT R51, R51, 0xff, RZ, 0xc0, !PT ;  /* 0x000000ff33337812 */ /* 0x000fe200078ec0ff */
[----:B------:R-:W-:Y:S01]  /*13ae0*/  IMAD.U32 R45, R45, 0x10000, RZ ;  /* 0x000100002d2d7824 */ /* 0x000fe200078e00ff */
[----:B------:R-:W-:-:S02]  /*13af0*/  SHF.R.U32.HI R59, RZ, 0x10, R7 ;  /* 0x00000010ff3b7819 */ /* 0x000fc40000011607 */
[----:B------:R-:W-:Y:S02]  /*13b00*/  PRMT R50, R51, 0x7604, R50 ;  /* 0x0000760433327816 */ /* 0x000fe40000000032 */
[----:B------:R-:W-:Y:S02]  /*13b10*/  SHF.L.U32 R59, R59, 0x10, RZ ;  /* 0x000000103b3b7819 */ /* 0x000fe400000006ff */
[--C-:B------:R-:W-:Y:S02]  /*13b20*/  LOP3.LUT R55, R55, 0xff0000, R6.reuse, 0xf8, !PT ;  /* 0x00ff000037377812 */ /* 0x100fe400078ef806 */
[----:B------:R-:W-:Y:S02]  /*13b30*/  LOP3.LUT R59, R50, 0xff0000, R59, 0xf8, !PT ;  /* 0x00ff0000323b7812 */ /* 0x000fe400078ef83b */
[----:B------:R-:W-:Y:S02]  /*13b40*/  LOP3.LUT R51, R32, 0xff0000, R45, 0xf8, !PT ;  /* 0x00ff000020337812 */ /* 0x000fe400078ef82d */
[----:B------:R-:W-:-:S02]  /*13b50*/  LOP3.LUT R58, R55, 0xff000000, R6, 0xf8, !PT ;  /* 0xff000000373a7812 */ /* 0x000fc400078ef806 */
[----:B------:R-:W-:Y:S02]  /*13b60*/  LOP3.LUT R59, R59, 0xff000000, R7, 0xf8, !PT ;  /* 0xff0000003b3b7812 */ /* 0x000fe400078ef807 */
[----:B------:R-:W-:Y:S02]  /*13b70*/  LOP3.LUT R51, R51, 0xff000000, R43, 0xf8, !PT ;  /* 0xff00000033337812 */ /* 0x000fe400078ef82b */
[----:B------:R-:W-:Y:S02]  /*13b80*/  LOP3.LUT R33, R33, 0xff0000, R42, 0xf8, !PT ;  /* 0x00ff000021217812 */ /* 0x000fe400078ef82a */
[----:B------:R-:W-:Y:S02]  /*13b90*/  LOP3.LUT R21, R21, 0xff0000, R40, 0xf8, !PT ;  /* 0x00ff000015157812 */ /* 0x000fe400078ef828 */
[----:B--2---:R-:W-:Y:S02]  /*13ba0*/  IADD3 R3, R0, R29, R28 ;  /* 0x0000001d00037210 */ /* 0x004fe40007ffe01c */
[----:B------:R-:W-:Y:S01]  /*13bb0*/  SHF.R.U32.HI R28, RZ, 0x8, R5 ;  /* 0x00000008ff1c7819 */ /* 0x000fe20000011605 */
[----:B---3--:R-:W0:Y:S02]  /*13bc0*/  LDS.128 R24, [R69+0x20400] ;  /* 0x0204000045187984 */ /* 0x008e240000000c00 */
[----:B------:R-:W-:Y:S01]  /*13bd0*/  IMAD.IADD R0, R18, 0x1, R3 ;  /* 0x0000000112007824 */ /* 0x000fe200078e0203 */
[----:B------:R-:W-:-:S04]  /*13be0*/  LOP3.LUT R3, R28, 0xff, RZ, 0xc0, !PT ;  /* 0x000000ff1c037812 */ /* 0x000fc800078ec0ff */
[----:B------:R-:W1:Y:S01]  /*13bf0*/  LDS.128 R28, [R0+0x20400] ;  /* 0x02040000001c7984 */ /* 0x000e620000000c00 */
[----:B------:R-:W-:Y:S02]  /*13c00*/  PRMT R44, R3, 0x7604, R44 ;  /* 0x00007604032c7816 */ /* 0x000fe4000000002c */
[----:B------:R-:W-:Y:S02]  /*13c10*/  SHF.R.U32.HI R3, RZ, 0x10, R41 ;  /* 0x00000010ff037819 */ /* 0x000fe40000011629 */
[----:B------:R-:W-:Y:S02]  /*13c20*/  LOP3.LUT R53, R44, 0xff0000, R53, 0xf8, !PT ;  /* 0x00ff00002c357812 */ /* 0x000fe400078ef835 */
[----:B------:R-:W-:Y:S01]  /*13c30*/  LOP3.LUT R44, R21, 0xff000000, R40, 0xf8, !PT ;  /* 0xff000000152c7812 */ /* 0x000fe200078ef828 */
[----:B------:R-:W-:Y:S01]  /*13c40*/  IMAD.U32 R3, R3, 0x10000, RZ ;  /* 0x0001000003037824 */ /* 0x000fe200078e00ff */
[----:B------:R-:W-:-:S04]  /*13c50*/  LOP3.LUT R53, R53, 0xff000000, R5, 0xf8, !PT ;  /* 0xff00000035357812 */ /* 0x000fc800078ef805 */
[----:B------:R-:W-:Y:S02]  /*13c60*/  LOP3.LUT R3, R20, 0xff0000, R3, 0xf8, !PT ;  /* 0x00ff000014037812 */ /* 0x000fe400078ef803 */
[----:B------:R-:W-:Y:S02]  /*13c70*/  F2FP.F16.E4M3.UNPACK_B R55, R53 ;  /* 0x00000035ff37723e */ /* 0x000fe400020006ff */
[----:B------:R-:W-:Y:S02]  /*13c80*/  LOP3.LUT R45, R3, 0xff000000, R41, 0xf8, !PT ;  /* 0xff000000032d7812 */ /* 0x000fe400078ef829 */
[--C-:B------:R-:W-:Y:S01]  /*13c90*/  LOP3.LUT R3, R47, 0xff0000, R4.reuse, 0xf8, !PT ;  /* 0x00ff00002f037812 */ /* 0x100fe200078ef804 */
[--C-:B------:R-:W-:Y:S01]  /*13ca0*/  HADD2.F32 R56, -RZ, R55.reuse.H0_H0 ;  /* 0x20000037ff387230 */ /* 0x100fe20000004100 */
[----:B------:R-:W-:Y:S01]  /*13cb0*/  F2FP.F16.E4M3.UNPACK_B R43, R45 ;  /* 0x0000002dff2b723e */ /* 0x000fe200020006ff */
[----:B------:R-:W-:Y:S01]  /*13cc0*/  HADD2.F32 R55, -RZ, R55.H1_H1 ;  /* 0x30000037ff377230 */ /* 0x000fe20000004100 */
[----:B------:R-:W-:-:S02]  /*13cd0*/  LOP3.LUT R50, R3, 0xff000000, R4, 0xf8, !PT ;  /* 0xff00000003327812 */ /* 0x000fc400078ef804 */
[----:B------:R-:W-:Y:S01]  /*13ce0*/  LOP3.LUT R47, R33, 0xff000000, R42, 0xf8, !PT ;  /* 0xff000000212f7812 */ /* 0x000fe200078ef82a */
[--C-:B------:R-:W-:Y:S01]  /*13cf0*/  HADD2.F32 R46, -RZ, R43.reuse.H0_H0 ;  /* 0x2000002bff2e7230 */ /* 0x100fe20000004100 */
[----:B------:R-:W-:Y:S01]  /*13d00*/  F2FP.F16.E4M3.UNPACK_B R53, R53.H1 ;  /* 0x00000035ff35723e */ /* 0x000fe200030006ff */
[----:B------:R-:W-:Y:S01]  /*13d10*/  HADD2.F32 R43, -RZ, R43.H1_H1 ;  /* 0x3000002bff2b7230 */ /* 0x000fe20000004100 */
[----:B------:R-:W-:Y:S02]  /*13d20*/  F2FP.F16.E4M3.UNPACK_B R45, R45.H1 ;  /* 0x0000002dff2d723e */ /* 0x000fe400030006ff */
[-C--:B0-----:R-:W-:Y:S02]  /*13d30*/  F2FP.F16.E4M3.UNPACK_B R4, R25.reuse ;  /* 0x00000019ff04723e */ /* 0x081fe400020006ff */
[----:B------:R-:W-:Y:S02]  /*13d40*/  F2FP.F16.E4M3.UNPACK_B R6, R25.H1 ;  /* 0x00000019ff06723e */ /* 0x000fe400030006ff */
[----:B------:R-:W-:Y:S01]  /*13d50*/  F2FP.F16.E4M3.UNPACK_B R21, R27 ;  /* 0x0000001bff15723e */ /* 0x000fe200020006ff */
[--C-:B------:R-:W-:Y:S01]  /*13d60*/  HADD2.F32 R25, -RZ, R4.reuse.H0_H0 ;  /* 0x20000004ff197230 */ /* 0x100fe20000004100 */
[----:B-1----:R-:W-:Y:S01]  /*13d70*/  F2FP.F16.E4M3.UNPACK_B R7, R29 ;  /* 0x0000001dff07723e */ /* 0x002fe200020006ff */
[----:B------:R-:W-:Y:S01]  /*13d80*/  HADD2.F32 R4, -RZ, R4.H1_H1 ;  /* 0x30000004ff047230 */ /* 0x000fe20000004100 */
[----:B------:R-:W-:-:S02]  /*13d90*/  F2FP.F16.E4M3.UNPACK_B R41, R31 ;  /* 0x0000001fff29723e */ /* 0x000fc400020006ff */
[----:B------:R-:W-:Y:S01]  /*13da0*/  F2FP.F16.E4M3.UNPACK_B R42, R31.H1 ;  /* 0x0000001fff2a723e */ /* 0x000fe200030006ff */
[--C-:B------:R-:W-:Y:S01]  /*13db0*/  HADD2.F32 R5, -RZ, R7.reuse.H0_H0 ;  /* 0x20000007ff057230 */ /* 0x100fe20000004100 */
[----:B------:R-:W-:Y:S02]  /*13dc0*/  F2FP.F16.E4M3.UNPACK_B R32, R29.H1 ;  /* 0x0000001dff20723e */ /* 0x000fe400030006ff */
[----:B------:R-:W-:Y:S02]  /*13dd0*/  F2FP.F16.E4M3.UNPACK_B R33, R30 ;  /* 0x0000001eff21723e */ /* 0x000fe400020006ff */
[C---:B------:R-:W-:Y:S01]  /*13de0*/  FMUL.FTZ R60, R5.reuse, R56 ;  /* 0x00000038053c7220 */ /* 0x040fe20000410000 */
[----:B------:R-:W-:Y:S01]  /*13df0*/  FMUL.FTZ R31, R5, R46 ;  /* 0x0000002e051f7220 */ /* 0x000fe20000410000 */
[----:B------:R-:W-:Y:S01]  /*13e00*/  F2FP.F16.E4M3.UNPACK_B R40, R30.H1 ;  /* 0x0000001eff28723e */ /* 0x000fe200030006ff */
[----:B------:R-:W-:Y:S02]  /*13e10*/  HADD2.F32 R30, -RZ, R7.H1_H1 ;  /* 0x30000007ff1e7230 */ /* 0x000fe40000004100 */
[C---:B------:R-:W-:Y:S01]  /*13e20*/  FFMA.FTZ R5, R25.reuse, R46, -R60 ;  /* 0x0000002e19057223 */ /* 0x040fe2000001083c */
[----:B------:R-:W-:Y:S01]  /*13e30*/  FFMA.FTZ R25, R25, R56, R31 ;  /* 0x0000003819197223 */ /* 0x000fe2000001001f */
[----:B------:R-:W-:Y:S01]  /*13e40*/  HADD2.F32 R56, -RZ, R53.H0_H0 ;  /* 0x20000035ff387230 */ /* 0x000fe20000004100 */
[----:B------:R-:W-:Y:S01]  /*13e50*/  F2FP.F16.E4M3.UNPACK_B R27, R27.H1 ;  /* 0x0000001bff1b723e */ /* 0x000fe200030006ff */
[----:B------:R-:W-:-:S02]  /*13e60*/  HADD2.F32 R31, -RZ, R32.H0_H0 ;  /* 0x20000020ff1f7230 */ /* 0x000fc40000004100 */
[C---:B------:R-:W-:Y:S01]  /*13e70*/  FMUL.FTZ R61, R30.reuse, R55 ;  /* 0x000000371e3d7220 */ /* 0x040fe20000410000 */
[----:B------:R-:W-:Y:S02]  /*13e80*/  HADD2.F32 R46, -RZ, R45.H0_H0 ;  /* 0x2000002dff2e7230 */ /* 0x000fe40000004100 */
[-C--:B------:R-:W-:Y:S01]  /*13e90*/  FMUL.FTZ R30, R30, R43.reuse ;  /* 0x0000002b1e1e7220 */ /* 0x080fe20000410000 */
[----:B------:R-:W-:Y:S02]  /*13ea0*/  HADD2.F32 R7, -RZ, R6.H0_H0 ;  /* 0x20000006ff077230 */ /* 0x000fe40000004100 */
[C---:B------:R-:W-:Y:S01]  /*13eb0*/  FMUL.FTZ R64, R31.reuse, R56 ;  /* 0x000000381f407220 */ /* 0x040fe20000410000 */
[C---:B------:R-:W-:Y:S01]  /*13ec0*/  FFMA.FTZ R60, R4.reuse, R43, -R61 ;  /* 0x0000002b043c7223 */ /* 0x040fe2000001083d */
[----:B------:R-:W-:Y:S01]  /*13ed0*/  FMUL.FTZ R31, R31, R46 ;  /* 0x0000002e1f1f7220 */ /* 0x000fe20000410000 */
[----:B------:R-:W-:Y:S01]  /*13ee0*/  F2FP.F16.E4M3.UNPACK_B R43, R59 ;  /* 0x0000003bff2b723e */ /* 0x000fe200020006ff */
[----:B------:R-:W-:Y:S01]  /*13ef0*/  FFMA.FTZ R62, R4, R55, R30 ;  /* 0x00000037043e7223 */ /* 0x000fe2000001001e */
[----:B------:R-:W-:-:S02]  /*13f00*/  HADD2.F32 R53, -RZ, R53.H1_H1 ;  /* 0x30000035ff357230 */ /* 0x000fc40000004100 */
[C---:B------:R-:W-:Y:S01]  /*13f10*/  FFMA.FTZ R64, R7.reuse, R46, -R64 ;  /* 0x0000002e07407223 */ /* 0x040fe20000010840 */
[----:B------:R-:W-:Y:S02]  /*13f20*/  HADD2.F32 R32, -RZ, R32.H1_H1 ;  /* 0x30000020ff207230 */ /* 0x000fe40000004100 */
[----:B------:R-:W-:Y:S01]  /*13f30*/  FFMA.FTZ R56, R7, R56, R31 ;  /* 0x0000003807387223 */ /* 0x000fe2000001001f */
[----:B------:R-:W-:Y:S01]  /*13f40*/  HADD2.F32 R45, -RZ, R45.H1_H1 ;  /* 0x3000002dff2d7230 */ /* 0x000fe20000004100 */
[----:B------:R-:W-:Y:S01]  /*13f50*/  F2FP.F16.E4M3.UNPACK_B R30, R51 ;  /* 0x00000033ff1e723e */ /* 0x000fe200020006ff */
[----:B------:R-:W-:Y:S02]  /*13f60*/  HADD2.F32 R46, -RZ, R43.H0_H0 ;  /* 0x2000002bff2e7230 */ /* 0x000fe40000004100 */
[C---:B------:R-:W-:Y:S01]  /*13f70*/  FMUL.FTZ R55, R32.reuse, R53 ;  /* 0x0000003520377220 */ /* 0x040fe20000410000 */
[----:B------:R-:W-:Y:S02]  /*13f80*/  HADD2.F32 R7, -RZ, R41.H0_H0 ;  /* 0x20000029ff077230 */ /* 0x000fe40000004100 */
[----:B------:R-:W-:Y:S01]  /*13f90*/  FMUL.FTZ R32, R32, R45 ;  /* 0x0000002d20207220 */ /* 0x000fe20000410000 */
[----:B------:R-:W-:Y:S01]  /*13fa0*/  HADD2.F32 R6, -RZ, R6.H1_H1 ;  /* 0x30000006ff067230 */ /* 0x000fe20000004100 */
[----:B------:R-:W-:Y:S01]  /*13fb0*/  F2FP.F16.E4M3.UNPACK_B R59, R59.H1 ;  /* 0x0000003bff3b723e */ /* 0x000fe200030006ff */
[----:B------:R-:W-:-:S02]  /*13fc0*/  HADD2.F32 R31, -RZ, R30.H0_H0 ;  /* 0x2000001eff1f7230 */ /* 0x000fc40000004100 */
[C---:B------:R-:W-:Y:S01]  /*13fd0*/  FMUL.FTZ R61, R7.reuse, R46 ;  /* 0x0000002e073d7220 */ /* 0x040fe20000410000 */
[----:B------:R-:W-:Y:S02]  /*13fe0*/  HADD2.F32 R4, -RZ, R21.H0_H0 ;  /* 0x20000015ff047230 */ /* 0x000fe40000004100 */
[C---:B------:R-:W-:Y:S01]  /*13ff0*/  FFMA.FTZ R53, R6.reuse, R53, R32 ;  /* 0x0000003506357223 */ /* 0x040fe20000010020 */
[----:B------:R-:W-:Y:S01]  /*14000*/  FFMA.FTZ R55, R6, R45, -R55 ;  /* 0x0000002d06377223 */ /* 0x000fe20000010837 */
[-C--:B------:R-:W-:Y:S01]  /*14010*/  FMUL.FTZ R7, R7, R31.reuse ;  /* 0x0000001f07077220 */ /* 0x080fe20000410000 */
[----:B------:R-:W-:Y:S02]  /*14020*/  HADD2.F32 R32, -RZ, R43.H1_H1 ;  /* 0x3000002bff207230 */ /* 0x000fe40000004100 */
[----:B------:R-:W-:Y:S01]  /*14030*/  FFMA.FTZ R61, R4, R31, -R61 ;  /* 0x0000001f043d7223 */ /* 0x000fe2000001083d */
[----:B------:R-:W-:Y:S01]  /*14040*/  F2FP.F16.E4M3.UNPACK_B R51, R51.H1 ;  /* 0x00000033ff33723e */ /* 0x000fe200030006ff */
[----:B------:R-:W-:-:S02]  /*14050*/  HADD2.F32 R41, -RZ, R41.H1_H1 ;  /* 0x30000029ff297230 */ /* 0x000fc40000004100 */
[----:B------:R-:W-:Y:S01]  /*14060*/  FFMA.FTZ R46, R4, R46, R7 ;  /* 0x0000002e042e7223 */ /* 0x000fe20000010007 */
[----:B------:R-:W-:Y:S01]  /*14070*/  HADD2.F32 R31, -RZ, R59.H0_H0 ;  /* 0x2000003bff1f7230 */ /* 0x000fe20000004100 */
[----:B------:R-:W-:Y:S01]  /*14080*/  F2FP.F16.E4M3.UNPACK_B R29, R28 ;  /* 0x0000001cff1d723e */ /* 0x000fe200020006ff */
[----:B------:R-:W-:Y:S02]  /*14090*/  HADD2.F32 R6, -RZ, R42.H0_H0 ;  /* 0x2000002aff067230 */ /* 0x000fe40000004100 */
[----:B------:R-:W-:Y:S01]  /*140a0*/  FMUL.FTZ R66, R41, R32 ;  /* 0x0000002029427220 */ /* 0x000fe20000410000 */
[----:B------:R-:W-:Y:S01]  /*140b0*/  HADD2.F32 R30, -RZ, R30.H1_H1 ;  /* 0x3000001eff1e7230 */ /* 0x000fe20000004100 */
[----:B------:R-:W-:Y:S01]  /*140c0*/  F2FP.F16.E4M3.UNPACK_B R28, R28.H1 ;  /* 0x0000001cff1c723e */ /* 0x000fe200030006ff */
[----:B------:R-:W-:Y:S02]  /*140d0*/  HADD2.F32 R21, -RZ, R21.H1_H1 ;  /* 0x30000015ff157230 */ /* 0x000fe40000004100 */
[----:B------:R-:W-:Y:S01]  /*140e0*/  FMUL.FTZ R43, R6, R31 ;  /* 0x0000001f062b7220 */ /* 0x000fe20000410000 */
[----:B------:R-:W-:-:S02]  /*140f0*/  HADD2.F32 R7, -RZ, R51.H0_H0 ;  /* 0x20000033ff077230 */ /* 0x000fc40000004100 */
[-C--:B------:R-:W-:Y:S01]  /*14100*/  FMUL.FTZ R41, R41, R30.reuse ;  /* 0x0000001e29297220 */ /* 0x080fe20000410000 */
[----:B------:R-:W-:Y:S02]  /*14110*/  HADD2.F32 R4, -RZ, R27.H0_H0 ;  /* 0x2000001bff047230 */ /* 0x000fe40000004100 */
[C---:B------:R-:W-:Y:S01]  /*14120*/  FFMA.FTZ R66, R21.reuse, R30, -R66 ;  /* 0x0000001e15427223 */ /* 0x040fe20000010842 */
[----:B------:R-:W-:Y:S01]  /*14130*/  F2FP.F16.E4M3.UNPACK_B R30, R50.H1 ;  /* 0x00000032ff1e723e */ /* 0x000fe200030006ff */
[-C--:B------:R-:W-:Y:S01]  /*14140*/  FMUL.FTZ R6, R6, R7.reuse ;  /* 0x0000000706067220 */ /* 0x080fe20000410000 */
[----:B------:R-:W-:Y:S02]  /*14150*/  HADD2.F32 R59, -RZ, R59.H1_H1 ;  /* 0x3000003bff3b7230 */ /* 0x000fe40000004100 */
[C---:B------:R-:W-:Y:S01]  /*14160*/  FFMA.FTZ R65, R4.reuse, R7, -R43 ;  /* 0x0000000704417223 */ /* 0x040fe2000001082b */
[----:B------:R-:W-:Y:S01]  /*14170*/  HADD2.F32 R42, -RZ, R42.H1_H1 ;  /* 0x3000002aff2a7230 */ /* 0x000fe20000004100 */
[----:B------:R-:W-:Y:S01]  /*14180*/  F2FP.F16.E4M3.UNPACK_B R7, R44.H1 ;  /* 0x0000002cff07723e */ /* 0x000fe200030006ff */
[----:B------:R-:W-:Y:S01]  /*14190*/  HADD2.F32 R51, -RZ, R51.H1_H1 ;  /* 0x30000033ff337230 */ /* 0x000fe20000004100 */
[----:B------:R-:W-:Y:S01]  /*141a0*/  F2FP.F16.E4M3.UNPACK_B R3, R24 ;  /* 0x00000018ff03723e */ /* 0x000fe200020006ff */
[----:B------:R-:W-:Y:S01]  /*141b0*/  FFMA.FTZ R63, R21, R32, R41 ;  /* 0x00000020153f7223 */ /* 0x000fe20000010029 */
[----:B------:R-:W-:Y:S01]  /*141c0*/  FFMA.FTZ R67, R4, R31, R6 ;  /* 0x0000001f04437223 */ /* 0x000fe20000010006 */
[----:B------:R-:W-:Y:S01]  /*141d0*/  F2FP.F16.E4M3.UNPACK_B R24, R24.H1 ;  /* 0x00000018ff18723e */ /* 0x000fe200030006ff */
[----:B------:R-:W-:-:S02]  /*141e0*/  HADD2.F32 R27, -RZ, R27.H1_H1 ;  /* 0x3000001bff1b7230 */ /* 0x000fc40000004100 */
[C---:B------:R-:W-:Y:S01]  /*141f0*/  FMUL.FTZ R32, R42.reuse, R59 ;  /* 0x0000003b2a207220 */ /* 0x040fe20000410000 */
[----:B------:R-:W-:Y:S02]  /*14200*/  HADD2.F32 R31, -RZ, R30.H0_H0 ;  /* 0x2000001eff1f7230 */ /* 0x000fe40000004100 */
[-C--:B------:R-:W-:Y:S01]  /*14210*/  FMUL.FTZ R42, R42, R51.reuse ;  /* 0x000000332a2a7220 */ /* 0x080fe20000410000 */
[----:B------:R-:W-:Y:S02]  /*14220*/  HADD2.F32 R6, -RZ, R28.H0_H0 ;  /* 0x2000001cff067230 */ /* 0x000fe40000004100 */
[C---:B------:R-:W-:Y:S01]  /*14230*/  FFMA.FTZ R68, R27.reuse, R51, -R32 ;  /* 0x000000331b447223 */ /* 0x040fe20000010820 */
[----:B------:R-:W-:Y:S02]  /*14240*/  HADD2.F32 R21, -RZ, R7.H0_H0 ;  /* 0x20000007ff157230 */ /* 0x000fe40000004100 */
[----:B------:R-:W-:Y:S01]  /*14250*/  FFMA.FTZ R70, R27, R59, R42 ;  /* 0x0000003b1b467223 */ /* 0x000fe2000001002a */
[----:B------:R-:W-:-:S02]  /*14260*/  HADD2.F32 R4, -RZ, R24.H0_H0 ;  /* 0x20000018ff047230 */ /* 0x000fc40000004100 */
[C---:B------:R-:W-:Y:S01]  /*14270*/  FMUL.FTZ R41, R6.reuse, R31 ;  /* 0x0000001f06297220 */ /* 0x040fe20000410000 */
[----:B------:R-:W-:Y:S02]  /*14280*/  HADD2.F32 R27, -RZ, R30.H1_H1 ;  /* 0x3000001eff1b7230 */ /* 0x000fe40000004100 */
[----:B------:R-:W-:Y:S01]  /*14290*/  FMUL.FTZ R6, R6, R21 ;  /* 0x0000001506067220 */ /* 0x000fe20000410000 */
[----:B------:R-:W-:Y:S01]  /*142a0*/  HADD2.F32 R28, -RZ, R28.H1_H1 ;  /* 0x3000001cff1c7230 */ /* 0x000fe20000004100 */
[----:B------:R-:W-:Y:S01]  /*142b0*/  F2FP.F16.E4M3.UNPACK_B R50, R50 ;  /* 0x00000032ff32723e */ /* 0x000fe200020006ff */
[----:B------:R-:W-:Y:S02]  /*142c0*/  HADD2.F32 R7, -RZ, R7.H1_H1 ;  /* 0x30000007ff077230 */ /* 0x000fe40000004100 */
[----:B------:R-:W-:Y:S01]  /*142d0*/  FFMA.FTZ R42, R4, R31, R6 ;  /* 0x0000001f042a7223 */ /* 0x000fe20000010006 */
[----:B------:R-:W-:Y:S01]  /*142e0*/  HADD2.F32 R24, -RZ, R24.H1_H1 ;  /* 0x30000018ff187230 */ /* 0x000fe20000004100 */
[----:B------:R-:W-:Y:S01]  /*142f0*/  F2FP.F16.E4M3.UNPACK_B R44, R44 ;  /* 0x0000002cff2c723e */ /* 0x000fe200020006ff */
[----:B------:R-:W-:Y:S01]  /*14300*/  FMUL.FTZ R31, R28, R27 ;  /* 0x0000001b1c1f7220 */ /* 0x000fe20000410000 */
[----:B------:R-:W-:Y:S01]  /*14310*/  FFMA.FTZ R32, R4, R21, -R41 ;  /* 0x0000001504207223 */ /* 0x000fe20000010829 */
[----:B------:R-:W-:Y:S01]  /*14320*/  FMUL.FTZ R28, R28, R7 ;  /* 0x000000071c1c7220 */ /* 0x000fe20000410000 */
[----:B------:R-:W-:-:S02]  /*14330*/  HADD2.F32 R21, -RZ, R50.H0_H0 ;  /* 0x20000032ff157230 */ /* 0x000fc40000004100 */
[C---:B------:R-:W-:Y:S01]  /*14340*/  FFMA.FTZ R43, R24.reuse, R7, -R31 ;  /* 0x00000007182b7223 */ /* 0x040fe2000001081f */
[--C-:B------:R-:W-:Y:S02]  /*14350*/  HADD2.F32 R6, -RZ, R29.reuse.H0_H0 ;  /* 0x2000001dff067230 */ /* 0x100fe40000004100 */
[----:B------:R-:W-:Y:S01]  /*14360*/  FFMA.FTZ R45, R24, R27, R28 ;  /* 0x0000001b182d7223 */ /* 0x000fe2000001001c */
[----:B------:R-:W-:Y:S01]  /*14370*/  HADD2.F32 R7, -RZ, R44.H0_H0 ;  /* 0x2000002cff077230 */ /* 0x000fe20000004100 */
[----:B------:R-:W-:Y:S01]  /*14380*/  F2FP.F16.E4M3.UNPACK_B R24, R58.H1 ;  /* 0x0000003aff18723e */ /* 0x000fe200030006ff */
        /* <DEDUP_REMOVED lines=8> */
[----:B------:R-:W-:Y:S01]  /*14410*/  HADD2.F32 R3, -RZ, R3.H1_H1 ;  /* 0x30000003ff037230 */ /* 0x000fe20000004100 */
[----:B------:R-:W-:Y:S01]  /*14420*/  F2FP.F16.E4M3.UNPACK_B R26, R26.H1 ;  /* 0x0000001aff1a723e */ /* 0x000fe200030006ff */
[C---:B------:R-:W-:Y:S01]  /*14430*/  FFMA.FTZ R28, R4.reuse, R7, -R27 ;  /* 0x00000007041c7223 */ /* 0x040fe2000001081b */
[----:B------:R-:W-:Y:S01]  /*14440*/  FFMA.FTZ R31, R4, R21, R31 ;  /* 0x00000015041f7223 */ /* 0x000fe2000001001f */
[----:B------:R-:W-:Y:S01]  /*14450*/  F2FP.F16.E4M3.UNPACK_B R6, R47.H1 ;  /* 0x0000002fff06723e */ /* 0x000fe200030006ff */
[-C--:B------:R-:W-:Y:S01]  /*14460*/  FMUL.FTZ R29, R29, R44.reuse ;  /* 0x0000002c1d1d7220 */ /* 0x080fe20000410000 */
[----:B------:R-:W-:Y:S02]  /*14470*/  HADD2.F32 R27, -RZ, R24.H0_H0 ;  /* 0x20000018ff1b7230 */ /* 0x000fe40000004100 */
[----:B------:R-:W-:Y:S01]  /*14480*/  FFMA.FTZ R41, R3, R44, -R30 ;  /* 0x0000002c03297223 */ /* 0x000fe2000001081e */
[----:B------:R-:W-:-:S02]  /*14490*/  HADD2.F32 R4, -RZ, R40.H0_H0 ;  /* 0x20000028ff047230 */ /* 0x000fc40000004100 */
[----:B------:R-:W-:Y:S01]  /*144a0*/  FFMA.FTZ R50, R3, R50, R29 ;  /* 0x0000003203327223 */ /* 0x000fe2000001001d */
[--C-:B------:R-:W-:Y:S01]  /*144b0*/  HADD2.F32 R7, -RZ, R6.reuse.H0_H0 ;  /* 0x20000006ff077230 */ /* 0x100fe20000004100 */
[----:B------:R-:W-:Y:S01]  /*144c0*/  F2FP.F16.E4M3.UNPACK_B R58, R58 ;  /* 0x0000003aff3a723e */ /* 0x000fe200020006ff */
[----:B------:R-:W-:Y:S02]  /*144d0*/  HADD2.F32 R21, -RZ, R6.H1_H1 ;  /* 0x30000006ff157230 */ /* 0x000fe40000004100 */
[C---:B------:R-:W-:Y:S01]  /*144e0*/  FMUL.FTZ R6, R4.reuse, R27 ;  /* 0x0000001b04067220 */ /* 0x040fe20000410000 */
[----:B------:R-:W-:Y:S02]  /*144f0*/  HADD2.F32 R3, -RZ, R26.H0_H0 ;  /* 0x2000001aff037230 */ /* 0x000fe40000004100 */
[----:B------:R-:W-:Y:S01]  /*14500*/  FMUL.FTZ R4, R4, R7 ;  /* 0x0000000704047220 */ /* 0x000fe20000410000 */
[----:B------:R-:W-:Y:S01]  /*14510*/  HADD2.F32 R29, -RZ, R24.H1_H1 ;  /* 0x30000018ff1d7230 */ /* 0x000fe20000004100 */
[----:B------:R-:W-:Y:S01]  /*14520*/  F2FP.F16.E4M3.UNPACK_B R47, R47 ;  /* 0x0000002fff2f723e */ /* 0x000fe200020006ff */
[----:B------:R-:W-:-:S02]  /*14530*/  HADD2.F32 R40, -RZ, R40.H1_H1 ;  /* 0x30000028ff287230 */ /* 0x000fc40000004100 */
[C---:B------:R-:W-:Y:S01]  /*14540*/  FFMA.FTZ R30, R3.reuse, R7, -R6 ;  /* 0x00000007031e7223 */ /* 0x040fe20000010806 */
[----:B------:R-:W-:Y:S02]  /*14550*/  HADD2.F32 R26, -RZ, R26.H1_H1 ;  /* 0x3000001aff1a7230 */ /* 0x000fe40000004100 */
[----:B------:R-:W-:Y:S01]  /*14560*/  FFMA.FTZ R27, R3, R27, R4 ;  /* 0x0000001b031b7223 */ /* 0x000fe20000010004 */
[----:B------:R-:W-:Y:S02]  /*14570*/  HADD2.F32 R4, -RZ, R33.H0_H0 ;  /* 0x20000021ff047230 */ /* 0x000fe40000004100 */
[C---:B------:R-:W-:Y:S01]  /*14580*/  FMUL.FTZ R7, R40.reuse, R29 ;  /* 0x0000001d28077220 */ /* 0x040fe20000410000 */
[----:B------:R-:W-:Y:S02]  /*14590*/  HADD2.F32 R6, -RZ, R47.H0_H0 ;  /* 0x2000002fff067230 */ /* 0x000fe40000004100 */
[----:B------:R-:W-:Y:S01]  /*145a0*/  FMUL.FTZ R40, R40, R21 ;  /* 0x0000001528287220 */ /* 0x000fe20000410000 */
[----:B------:R-:W-:-:S02]  /*145b0*/  HADD2.F32 R33, -RZ, R33.H1_H1 ;  /* 0x30000021ff217230 */ /* 0x000fc40000004100 */
[C---:B------:R-:W-:Y:S01]  /*145c0*/  FFMA.FTZ R51, R26.reuse, R21, -R7 ;  /* 0x000000151a337223 */ /* 0x040fe20000010807 */
[--C-:B------:R-:W-:Y:S02]  /*145d0*/  HADD2.F32 R7, -RZ, R58.reuse.H0_H0 ;  /* 0x2000003aff077230 */ /* 0x100fe40000004100 */
[----:B------:R-:W-:Y:S01]  /*145e0*/  FFMA.FTZ R40, R26, R29, R40 ;  /* 0x0000001d1a287223 */ /* 0x000fe20000010028 */
[----:B------:R-:W-:Y:S01]  /*145f0*/  HADD2.F32 R58, -RZ, R58.H1_H1 ;  /* 0x3000003aff3a7230 */ /* 0x000fe20000004100 */
[----:B------:R-:W-:Y:S01]  /*14600*/  F2FP.SATFINITE.E4M3.F32.PACK_AB_MERGE_C R55, R55, R64, RZ ;  /* 0x000000403737723e */ /* 0x000fe200048070ff */
[----:B------:R-:W-:Y:S02]  /*14610*/  HADD2.F32 R47, -RZ, R47.H1_H1 ;  /* 0x3000002fff2f7230 */ /* 0x000fe40000004100 */
[C---:B------:R-:W-:Y:S01]  /*14620*/  FMUL.FTZ R24, R4.reuse, R7 ;  /* 0x0000000704187220 */ /* 0x040fe20000410000 */
[--C-:B------:R-:W-:Y:S02]  /*14630*/  HADD2.F32 R3, -RZ, R20.reuse.H0_H0 ;  /* 0x20000014ff037230 */ /* 0x100fe40000004100 */
[----:B------:R-:W-:Y:S01]  /*14640*/  FMUL.FTZ R4, R4, R6 ;  /* 0x0000000604047220 */ /* 0x000fe20000410000 */
        /* <DEDUP_REMOVED lines=14> */
[----:B------:R-:W-:Y:S02]  /*14730*/  F2FP.SATFINITE.E4M3.F32.PACK_AB_MERGE_C R5, R60, R5, R55 ;  /* 0x000000053c05723e */ /* 0x000fe40004807037 */
[----:B------:R-:W-:-:S02]  /*14740*/  F2FP.SATFINITE.E4M3.F32.PACK_AB_MERGE_C R7, R66, R61, R7 ;  /* 0x0000003d4207723e */ /* 0x000fc40004807007 */
[----:B------:R-:W-:Y:S02]  /*14750*/  F2FP.SATFINITE.E4M3.F32.PACK_AB_MERGE_C R4, R41, R28, R4 ;  /* 0x0000001c2904723e */ /* 0x000fe40004807004 */
[----:B------:R-:W-:Y:S02]  /*14760*/  F2FP.SATFINITE.E4M3.F32.PACK_AB_MERGE_C R6, R21, R6, R30 ;  /* 0x000000061506723e */ /* 0x000fe4000480701e */
[----:B------:R-:W-:Y:S02]  /*14770*/  F2FP.SATFINITE.E4M3.F32.PACK_AB_MERGE_C R25, R62, R25, R53 ;  /* 0x000000193e19723e */ /* 0x000fe40004807035 */
[----:B------:R-:W-:Y:S01]  /*14780*/  F2FP.SATFINITE.E4M3.F32.PACK_AB_MERGE_C R27, R63, R46, R67 ;  /* 0x0000002e3f1b723e */ /* 0x000fe20004807043 */
[----:B------:R2:W-:Y:S01]  /*14790*/  STS.128 [R69+0x20400], R4 ;  /* 0x0204000445007388 */ /* 0x0005e20000000c00 */
[----:B------:R-:W-:Y:S02]  /*147a0*/  F2FP.SATFINITE.E4M3.F32.PACK_AB_MERGE_C R24, R50, R31, R24 ;  /* 0x0000001f3218723e */ /* 0x000fe40004807018 */
[----:B------:R-:W-:-:S05]  /*147b0*/  F2FP.SATFINITE.E4M3.F32.PACK_AB_MERGE_C R26, R33, R26, R40 ;  /* 0x0000001a211a723e */ /* 0x000fca0004807028 */
[----:B------:R2:W-:Y:S02]  /*147c0*/  STS.128 [R0+0x20400], R24 ;  /* 0x0204001800007388 */ /* 0x0005e40000000c00 */
.L_x_2489:
[----:B------:R-:W-:Y:S05]  /*147d0*/  BSYNC B1 ;  /* 0x0000000000017941 */ /* 0x000fea0003800000 */
.L_x_2488:
[----:B------:R-:W-:Y:S04]  /*147e0*/  BSSY B1, `(.L_x_2490) ;  /* 0x0000106000017945 */ /* 0x000fe80003800000 */
[----:B------:R-:W-:Y:S05]  /*147f0*/  @P1 BRA `(.L_x_2491) ;  /* 0x0000001000101947 */ /* 0x000fea0003800000 */
[----:B-12---:R-:W2:Y:S04]  /*14800*/  LDL R26, [R1+0x34] ;  /* 0x00003400011a7983 */ /* 0x006ea80000100800 */
[----:B------:R-:W3:Y:S01]  /*14810*/  LDL R61, [R1+0x70] ;  /* 0x00007000013d7983 */ /* 0x000ee20000100800 */
[----:B------:R-:W-:Y:S01]  /*14820*/  VIADD R21, R19, 0x40 ;  /* 0x0000004013157836 */ /* 0x000fe20000000000 */
[----:B-----5:R-:W-:Y:S02]  /*14830*/  LEA.HI R7, R57, R54, RZ, 0x1c ;  /* 0x0000003639077211 */ /* 0x020fe400078fe0ff */
[----:B------:R-:W-:Y:S01]  /*14840*/  SHF.R.U32.HI R0, RZ, 0x8, R34 ;  /* 0x00000008ff007819 */ /* 0x000fe20000011622 */
[----:B------:R-:W-:Y:S01]  /*14850*/  IMAD.SHL.U32 R21, R21, 0x80, RZ ;  /* 0x0000008015157824 */ /* 0x000fe200078e00ff */
[----:B------:R-:W-:Y:S01]  /*14860*/  SHF.R.S32.HI R24, RZ, 0x1f, R7 ;  /* 0x0000001fff187819 */ /* 0x000fe20000011407 */
[----:B------:R-:W-:Y:S01]  /*14870*/  IMAD.SHL.U32 R20, R7, 0x10, RZ ;  /* 0x0000001007147824 */ /* 0x000fe200078e00ff */
[----:B0-----:R-:W-:-:S02]  /*14880*/  LOP3.LUT R3, R0, 0xff, RZ, 0xc0, !PT ;  /* 0x000000ff00037812 */ /* 0x001fc400078ec0ff */
[----:B------:R-:W-:Y:S02]  /*14890*/  LOP3.LUT R21, R21, 0x380, RZ, 0xc0, !PT ;  /* 0x0000038015157812 */ /* 0x000fe400078ec0ff */
[----:B------:R-:W-:Y:S02]  /*148a0*/  LOP3.LUT R4, R34, 0xff, RZ, 0xc0, !PT ;  /* 0x000000ff22047812 */ /* 0x000fe400078ec0ff */
[----:B------:R-:W-:Y:S02]  /*148b0*/  SHF.R.U32.HI R25, RZ, 0x3, R21 ;  /* 0x00000003ff197819 */ /* 0x000fe40000011615 */
[----:B------:R-:W-:Y:S02]  /*148c0*/  LOP3.LUT R0, R21, 0x70, R20, 0xf8, !PT ;  /* 0x0000007015007812 */ /* 0x000fe400078ef814 */
[----:B------:R-:W-:Y:S02]  /*148d0*/  LEA.HI R21, R24, R7, RZ, 0x3 ;  /* 0x0000000718157211 */ /* 0x000fe400078f18ff */
[----:B------:R-:W-:-:S02]  /*148e0*/  PRMT R20, R3, 0x7604, R4 ;  /* 0x0000760403147816 */ /* 0x000fc40000000004 */
[----:B------:R-:W-:Y:S01]  /*148f0*/  SHF.R.U32.HI R3, RZ, 0x8, R36 ;  /* 0x00000008ff037819 */ /* 0x000fe20000011624 */
[----:B------:R-:W-:Y:S01]  /*14900*/  IMAD.SHL.U32 R21, R21, 0x800, RZ ;  /* 0x0000080015157824 */ /* 0x000fe200078e00ff */
[----:B------:R-:W-:Y:S02]  /*14910*/  LOP3.LUT R4, R36, 0xff, RZ, 0xc0, !PT ;  /* 0x000000ff24047812 */ /* 0x000fe400078ec0ff */
[----:B------:R-:W-:Y:S02]  /*14920*/  LOP3.LUT R3, R3, 0xff, RZ, 0xc0, !PT ;  /* 0x000000ff03037812 */ /* 0x000fe400078ec0ff */
[----:B------:R-:W-:Y:S02]  /*14930*/  LOP3.LUT R0, R0, R25, RZ, 0x3c, !PT ;  /* 0x0000001900007212 */ /* 0x000fe400078e3cff */
[----:B------:R-:W-:Y:S02]  /*14940*/  SHF.R.U32.HI R7, RZ, 0x8, R38 ;  /* 0x00000008ff077819 */ /* 0x000fe40000011626 */
[----:B------:R-:W-:-:S02]  /*14950*/  LOP3.LUT R21, R21, 0xffffc000, RZ, 0xc0, !PT ;  /* 0xffffc00015157812 */ /* 0x000fc400078ec0ff */
[----:B------:R-:W-:Y:S02]  /*14960*/  PRMT R30, R3, 0x7604, R4 ;  /* 0x00007604031e7816 */ /* 0x000fe40000000004 */
[----:B------:R-:W-:Y:S02]  /*14970*/  SHF.R.U32.HI R5, RZ, 0x8, R35 ;  /* 0x00000008ff057819 */ /* 0x000fe40000011623 */
[----:B------:R-:W-:Y:S02]  /*14980*/  LOP3.LUT R24, R38, 0xff, RZ, 0xc0, !PT ;  /* 0x000000ff26187812 */ /* 0x000fe400078ec0ff */
[----:B------:R-:W-:Y:S02]  /*14990*/  LOP3.LUT R7, R7, 0xff, RZ, 0xc0, !PT ;  /* 0x000000ff07077812 */ /* 0x000fe400078ec0ff */
[----:B------:R-:W-:Y:S02]  /*149a0*/  LOP3.LUT R6, R35, 0xff, RZ, 0xc0, !PT ;  /* 0x000000ff23067812 */ /* 0x000fe400078ec0ff */
[----:B------:R-:W-:-:S02]  /*149b0*/  LOP3.LUT R5, R5, 0xff, RZ, 0xc0, !PT ;  /* 0x000000ff05057812 */ /* 0x000fc400078ec0ff */
[----:B------:R-:W-:Y:S02]  /*149c0*/  PRMT R33, R7, 0x7604, R24 ;  /* 0x0000760407217816 */ /* 0x000fe40000000018 */
[----:B------:R-:W-:Y:S02]  /*149d0*/  SHF.R.U32.HI R24, RZ, 0x8, R48 ;  /* 0x00000008ff187819 */ /* 0x000fe40000011630 */
[----:B------:R-:W-:Y:S02]  /*149e0*/  PRMT R28, R5, 0x7604, R6 ;  /* 0x00007604051c7816 */ /* 0x000fe40000000006 */
[----:B------:R-:W-:Y:S02]  /*149f0*/  SHF.R.U32.HI R5, RZ, 0x8, R37 ;  /* 0x00000008ff057819 */ /* 0x000fe40000011625 */
[----:B------:R-:W-:Y:S02]  /*14a00*/  LOP3.LUT R25, R48, 0xff, RZ, 0xc0, !PT ;  /* 0x000000ff30197812 */ /* 0x000fe400078ec0ff */
[----:B------:R-:W-:-:S02]  /*14a10*/  LOP3.LUT R24, R24, 0xff, RZ, 0xc0, !PT ;  /* 0x000000ff18187812 */ /* 0x000fc400078ec0ff */
[----:B------:R-:W-:Y:S02]  /*14a20*/  LOP3.LUT R27, R49, 0xff, RZ, 0xc0, !PT ;  /* 0x000000ff311b7812 */ /* 0x000fe400078ec0ff */
[----:B------:R-:W-:Y:S02]  /*14a30*/  LOP3.LUT R6, R37, 0xff, RZ, 0xc0, !PT ;  /* 0x000000ff25067812 */ /* 0x000fe400078ec0ff */
[----:B------:R-:W-:Y:S02]  /*14a40*/  LOP3.LUT R5, R5, 0xff, RZ, 0xc0, !PT ;  /* 0x000000ff05057812 */ /* 0x000fe400078ec0ff */
[----:B------:R-:W-:Y:S02]  /*14a50*/  PRMT R45, R24, 0x7604, R25 ;  /* 0x00007604182d7816 */ /* 0x000fe40000000019 */
[----:B------:R-:W-:Y:S02]  /*14a60*/  PRMT R32, R5, 0x7604, R6 ;  /* 0x0000760405207816 */ /* 0x000fe40000000006 */
[----:B------:R-:W-:-:S02]  /*14a70*/  SHF.R.U32.HI R29, RZ, 0x10, R36 ;  /* 0x00000010ff1d7819 */ /* 0x000fc40000011624 */
[----:B------:R-:W-:Y:S02]  /*14a80*/  SHF.R.U32.HI R31, RZ, 0x10, R37 ;  /* 0x00000010ff1f7819 */ /* 0x000fe40000011625 */
[----:B------:R-:W-:Y:S02]  /*14a90*/  LOP3.LUT R29, R29, 0xff, RZ, 0xc0, !PT ;  /* 0x000000ff1d1d7812 */ /* 0x000fe400078ec0ff */
[----:B------:R-:W-:Y:S02]  /*14aa0*/  LOP3.LUT R31, R31, 0xff, RZ, 0xc0, !PT ;  /* 0x000000ff1f1f7812 */ /* 0x000fe400078ec0ff */
[----:B------:R-:W-:Y:S02]  /*14ab0*/  PRMT R29, R29, 0x7054, R30 ;  /* 0x000070541d1d7816 */ /* 0x000fe4000000001e */
[----:B------:R-:W-:Y:S02]  /*14ac0*/  SHF.R.U32.HI R30, RZ, 0x10, R48 ;  /* 0x00000010ff1e7819 */ /* 0x000fe40000011630 */
[----:B------:R-:W-:-:S02]  /*14ad0*/  PRMT R31, R31, 0x7054, R32 ;  /* 0x000070541f1f7816 */ /* 0x000fc40000000020 */
[----:B------:R-:W-:Y:S02]  /*14ae0*/  LOP3.LUT R30, R30, 0xff, RZ, 0xc0, !PT ;  /* 0x000000ff1e1e7812 */ /* 0x000fe400078ec0ff */
[----:B------:R-:W-:Y:S02]  /*14af0*/  SHF.R.U32.HI R32, RZ, 0x10, R49 ;  /* 0x00000010ff207819 */ /* 0x000fe40000011631 */
[----:B------:R-:W-:Y:S02]  /*14b00*/  PRMT R45, R30, 0x7054, R45 ;  /* 0x000070541e2d7816 */ /* 0x000fe4000000002d */
[----:B------:R-:W-:Y:S02]  /*14b10*/  LOP3.LUT R32, R32, 0xff, RZ, 0xc0, !PT ;  /* 0x000000ff20207812 */ /* 0x000fe400078ec0ff */
[----:B------:R-:W-:Y:S02]  /*14b20*/  LOP3.LUT R42, R31, 0xff000000, R37, 0xf8, !PT ;  /* 0xff0000001f2a7812 */ /* 0x000fe400078ef825 */
[----:B------:R-:W-:-:S02]  /*14b30*/  LOP3.LUT R44, R45, 0xff000000, R48, 0xf8, !PT ;  /* 0xff0000002d2c7812 */ /* 0x000fc400078ef830 */
[----:B--2---:R-:W-:Y:S02]  /*14b40*/  IADD3 R3, R0, R21, R26 ;  /* 0x0000001500037210 */ /* 0x004fe40007ffe01a */
[----:B------:R-:W-:Y:S02]  /*14b50*/  SHF.R.U32.HI R0, RZ, 0x8, R39 ;  /* 0x00000008ff007819 */ /* 0x000fe40000011627 */
[----:B------:R-:W-:Y:S01]  /*14b60*/  LOP3.LUT R21, R39, 0xff, RZ, 0xc0, !PT ;  /* 0x000000ff27157812 */ /* 0x000fe200078ec0ff */
[----:B---3--:R-:W0:Y:S01]  /*14b70*/  LDS.128 R4, [R61+0x20400] ;  /* 0x020400003d047984 */ /* 0x008e220000000c00 */
[----:B------:R-:W-:Y:S02]  /*14b80*/  SHF.R.U32.HI R26, RZ, 0x8, R49 ;  /* 0x00000008ff1a7819 */ /* 0x000fe40000011631 */
[----:B------:R-:W-:Y:S02]  /*14b90*/  LOP3.LUT R0, R0, 0xff, RZ, 0xc0, !PT ;  /* 0x000000ff00007812 */ /* 0x000fe400078ec0ff */
[----:B------:R-:W-:-:S02]  /*14ba0*/  LOP3.LUT R26, R26, 0xff, RZ, 0xc0, !PT ;  /* 0x000000ff1a1a7812 */ /* 0x000fc400078ec0ff */
[----:B------:R-:W-:Y:S01]  /*14bb0*/  PRMT R41, R0, 0x7604, R21 ;  /* 0x0000760400297816 */ /* 0x000fe20000000015 */
[----:B------:R-:W-:Y:S01]  /*14bc0*/  IMAD.IADD R0, R18, 0x1, R3 ;  /* 0x0000000112007824 */ /* 0x000fe200078e0203 */
[----:B------:R-:W-:Y:S02]  /*14bd0*/  PRMT R47, R26, 0x7604, R27 ;  /* 0x000076041a2f7816 */ /* 0x000fe4000000001b */
[----:B------:R-:W-:Y:S02]  /*14be0*/  SHF.R.U32.HI R21, RZ, 0x10, R35 ;  /* 0x00000010ff157819 */ /* 0x000fe40000011623 */
[----:B------:R-:W1:Y:S01]  /*14bf0*/  LDS.128 R24, [R0+0x20400] ;  /* 0x0204000000187984 */ /* 0x000e620000000c00 */
[----:B------:R-:W-:Y:S02]  /*14c00*/  SHF.R.U32.HI R3, RZ, 0x10, R34 ;  /* 0x00000010ff037819 */ /* 0x000fe40000011622 */
[----:B------:R-:W-:Y:S02]  /*14c10*/  LOP3.LUT R21, R21, 0xff, RZ, 0xc0, !PT ;  /* 0x000000ff15157812 */ /* 0x000fe400078ec0ff */
[----:B------:R-:W-:-:S02]  /*14c20*/  LOP3.LUT R3, R3, 0xff, RZ, 0xc0, !PT ;  /* 0x000000ff03037812 */ /* 0x000fc400078ec0ff */
[----:B------:R-:W-:Y:S02]  /*14c30*/  PRMT R21, R21, 0x7054, R28 ;  /* 0x0000705415157816 */ /* 0x000fe4000000001c */
[----:B------:R-:W-:Y:S02]  /*14c40*/  SHF.R.U32.HI R28, RZ, 0x10, R39 ;  /* 0x00000010ff1c7819 */ /* 0x000fe40000011627 */
[----:B------:R-:W-:Y:S02]  /*14c50*/  PRMT R3, R3, 0x7054, R20 ;  /* 0x0000705403037816 */ /* 0x000fe40000000014 */
[----:B------:R-:W-:Y:S02]  /*14c60*/  LOP3.LUT R28, R28, 0xff, RZ, 0xc0, !PT ;  /* 0x000000ff1c1c7812 */ /* 0x000fe400078ec0ff */
[----:B------:R-:W-:Y:S02]  /*14c70*/  SHF.R.U32.HI R20, RZ, 0x10, R38 ;  /* 0x00000010ff147819 */ /* 0x000fe40000011626 */
[----:B------:R-:W-:-:S02]  /*14c80*/  PRMT R43, R28, 0x7054, R41 ;  /* 0x000070541c2b7816 */ /* 0x000fc40000000029 */
[----:B------:R-:W-:Y:S02]  /*14c90*/  LOP3.LUT R35, R21, 0xff000000, R35, 0xf8, !PT ;  /* 0xff00000015237812 */ /* 0x000fe400078ef823 */
[----:B------:R-:W-:Y:S02]  /*14ca0*/  LOP3.LUT R43, R43, 0xff000000, R39, 0xf8, !PT ;  /* 0xff0000002b2b7812 */ /* 0x000fe400078ef827 */
[----:B------:R-:W-:Y:S02]  /*14cb0*/  LOP3.LUT R20, R20, 0xff, RZ, 0xc0, !PT ;  /* 0x000000ff14147812 */ /* 0x000fe400078ec0ff */
[----:B------:R-:W-:Y:S02]  /*14cc0*/  LOP3.LUT R41, R29, 0xff000000, R36, 0xf8, !PT ;  /* 0xff0000001d297812 */ /* 0x000fe400078ef824 */
[----:B------:R-:W-:Y:S02]  /*14cd0*/  F2FP.F16.E4M3.UNPACK_B R36, R35 ;  /* 0x00000023ff24723e */ /* 0x000fe400020006ff */
[----:B------:R-:W-:-:S02]  /*14ce0*/  F2FP.F16.E4M3.UNPACK_B R39, R43 ;  /* 0x0000002bff27723e */ /* 0x000fc400020006ff */
[----:B------:R-:W-:Y:S01]  /*14cf0*/  PRMT R33, R20, 0x7054, R33 ;  /* 0x0000705414217816 */ /* 0x000fe20000000021 */
[----:B------:R-:W-:Y:S01]  /*14d00*/  HADD2.F32 R37, -RZ, R36.H0_H0 ;  /* 0x20000024ff257230 */ /* 0x000fe20000004100 */
[----:B------:R-:W-:Y:S01]  /*14d10*/  PRMT R47, R32, 0x7054, R47 ;  /* 0x00007054202f7816 */ /* 0x000fe2000000002f */
[----:B------:R-:W-:Y:S01]  /*14d20*/  HADD2.F32 R45, -RZ, R39.H0_H0 ;  /* 0x20000027ff2d7230 */ /* 0x000fe20000004100 */
[----:B0-----:R-:W-:Y:S02]  /*14d30*/  F2FP.F16.E4M3.UNPACK_B R20, R5 ;  /* 0x00000005ff14723e */ /* 0x001fe400020006ff */
[-C--:B------:R-:W-:Y:S02]  /*14d40*/  F2FP.F16.E4M3.UNPACK_B R28, R7.reuse ;  /* 0x00000007ff1c723e */ /* 0x080fe400020006ff */
[----:B------:R-:W-:Y:S02]  /*14d50*/  F2FP.F16.E4M3.UNPACK_B R29, R7.H1 ;  /* 0x00000007ff1d723e */ /* 0x000fe400030006ff */
[----:B-1----:R-:W-:-:S02]  /*14d60*/  F2FP.F16.E4M3.UNPACK_B R30, R25 ;  /* 0x00000019ff1e723e */ /* 0x002fc400020006ff */
[-C--:B------:R-:W-:Y:S02]  /*14d70*/  F2FP.F16.E4M3.UNPACK_B R7, R6.reuse ;  /* 0x00000006ff07723e */ /* 0x080fe400020006ff */
[----:B------:R-:W-:Y:S01]  /*14d80*/  F2FP.F16.E4M3.UNPACK_B R21, R6.H1 ;  /* 0x00000006ff15723e */ /* 0x000fe200030006ff */
[----:B------:R-:W-:Y:S01]  /*14d90*/  HADD2.F32 R32, -RZ, R30.H0_H0 ;  /* 0x2000001eff207230 */ /* 0x000fe20000004100 */
[----:B------:R-:W-:Y:S01]  /*14da0*/  LOP3.LUT R48, R47, 0xff000000, R49, 0xf8, !PT ;  /* 0xff0000002f307812 */ /* 0x000fe200078ef831 */
[----:B------:R-:W-:Y:S01]  /*14db0*/  HADD2.F32 R6, -RZ, R20.H0_H0 ;  /* 0x20000014ff067230 */ /* 0x000fe20000004100 */
[----:B------:R-:W-:Y:S01]  /*14dc0*/  F2FP.F16.E4M3.UNPACK_B R31, R25.H1 ;  /* 0x00000019ff1f723e */ /* 0x000fe200030006ff */
[----:B------:R-:W-:Y:S02]  /*14dd0*/  HADD2.F32 R30, -RZ, R30.H1_H1 ;  /* 0x3000001eff1e7230 */ /* 0x000fe40000004100 */
[C---:B------:R-:W-:Y:S01]  /*14de0*/  FMUL.FTZ R50, R32.reuse, R37 ;  /* 0x0000002520327220 */ /* 0x040fe20000410000 */
[----:B------:R-:W-:Y:S01]  /*14df0*/  FMUL.FTZ R47, R32, R45 ;  /* 0x0000002d202f7220 */ /* 0x000fe20000410000 */
[----:B------:R-:W-:Y:S01]  /*14e00*/  F2FP.F16.E4M3.UNPACK_B R43, R43.H1 ;  /* 0x0000002bff2b723e */ /* 0x000fe200030006ff */
[----:B------:R-:W-:-:S02]  /*14e10*/  HADD2.F32 R20, -RZ, R20.H1_H1 ;  /* 0x30000014ff147230 */ /* 0x000fc40000004100 */
[C---:B------:R-:W-:Y:S01]  /*14e20*/  FFMA.FTZ R50, R6.reuse, R45, R50 ;  /* 0x0000002d06327223 */ /* 0x040fe20000010032 */
[----:B------:R-:W-:Y:S01]  /*14e30*/  FFMA.FTZ R46, R6, R37, -R47 ;  /* 0x00000025062e7223 */ /* 0x000fe2000001082f */
[----:B------:R-:W-:Y:S01]  /*14e40*/  HADD2.F32 R45, -RZ, R39.H1_H1 ;  /* 0x30000027ff2d7230 */ /* 0x000fe20000004100 */
[----:B------:R-:W-:Y:S01]  /*14e50*/  F2FP.F16.E4M3.UNPACK_B R35, R35.H1 ;  /* 0x00000023ff23723e */ /* 0x000fe200030006ff */
[----:B------:R-:W-:Y:S01]  /*14e60*/  HADD2.F32 R37, -RZ, R36.H1_H1 ;  /* 0x30000024ff257230 */ /* 0x000fe20000004100 */
[----:B------:R-:W-:Y:S01]  /*14e70*/  LOP3.LUT R40, R3, 0xff000000, R34, 0xf8, !PT ;  /* 0xff00000003287812 */ /* 0x000fe200078ef822 */
[----:B------:R-:W-:Y:S01]  /*14e80*/  HADD2.F32 R47, -RZ, R43.H0_H0 ;  /* 0x2000002bff2f7230 */ /* 0x000fe20000004100 */
[----:B------:R-:W-:Y:S01]  /*14e90*/  LOP3.LUT R38, R33, 0xff000000, R38, 0xf8, !PT ;  /* 0xff00000021267812 */ /* 0x000fe200078ef826 */
[----:B------:R-:W-:Y:S01]  /*14ea0*/  HADD2.F32 R39, -RZ, R35.H0_H0 ;  /* 0x20000023ff277230 */ /* 0x000fe20000004100 */
[----:B------:R-:W-:Y:S01]  /*14eb0*/  F2FP.F16.E4M3.UNPACK_B R33, R27 ;  /* 0x0000001bff21723e */ /* 0x000fe200020006ff */
[C---:B------:R-:W-:Y:S01]  /*14ec0*/  FMUL.FTZ R49, R30.reuse, R45 ;  /* 0x0000002d1e317220 */ /* 0x040fe20000410000 */
[----:B------:R-:W-:Y:S01]  /*14ed0*/  F2FP.F16.E4M3.UNPACK_B R34, R27.H1 ;  /* 0x0000001bff22723e */ /* 0x000fe200030006ff */
[-C--:B------:R-:W-:Y:S01]  /*14ee0*/  FMUL.FTZ R30, R30, R37.reuse ;  /* 0x000000251e1e7220 */ /* 0x080fe20000410000 */
[-C--:B------:R-:W-:Y:S01]  /*14ef0*/  F2FP.F16.E4M3.UNPACK_B R27, R26.reuse ;  /* 0x0000001aff1b723e */ /* 0x080fe200020006ff */
[C---:B------:R-:W-:Y:S01]  /*14f00*/  FFMA.FTZ R49, R20.reuse, R37, -R49 ;  /* 0x0000002514317223 */ /* 0x040fe20000010831 */
[----:B------:R-:W-:Y:S01]  /*14f10*/  F2FP.F16.E4M3.UNPACK_B R32, R26.H1 ;  /* 0x0000001aff20723e */ /* 0x000fe200030006ff */
[----:B------:R-:W-:Y:S01]  /*14f20*/  HADD2.F32 R26, -RZ, R31.H0_H0 ;  /* 0x2000001fff1a7230 */ /* 0x000fe20000004100 */
[----:B------:R-:W-:Y:S01]  /*14f30*/  F2FP.F16.E4M3.UNPACK_B R5, R5.H1 ;  /* 0x00000005ff05723e */ /* 0x000fe200030006ff */
[----:B------:R-:W-:Y:S01]  /*14f40*/  FFMA.FTZ R45, R20, R45, R30 ;  /* 0x0000002d142d7223 */ /* 0x000fe2000001001e */
[----:B------:R-:W-:Y:S01]  /*14f50*/  F2FP.F16.E4M3.UNPACK_B R37, R48 ;  /* 0x00000030ff25723e */ /* 0x000fe200020006ff */
[----:B------:R-:W-:-:S02]  /*14f60*/  HADD2.F32 R20, -RZ, R33.H0_H0 ;  /* 0x20000021ff147230 */ /* 0x000fc40000004100 */
[C---:B------:R-:W-:Y:S01]  /*14f70*/  FMUL.FTZ R51, R26.reuse, R47 ;  /* 0x0000002f1a337220 */ /* 0x040fe20000410000 */
[----:B------:R-:W-:Y:S02]  /*14f80*/  HADD2.F32 R6, -RZ, R5.H0_H0 ;  /* 0x20000005ff067230 */ /* 0x000fe40000004100 */
[-C--:B------:R-:W-:Y:S01]  /*14f90*/  FMUL.FTZ R26, R26, R39.reuse ;  /* 0x000000271a1a7220 */ /* 0x080fe20000410000 */
[----:B------:R-:W-:Y:S01]  /*14fa0*/  F2FP.F16.E4M3.UNPACK_B R30, R42 ;  /* 0x0000002aff1e723e */ /* 0x000fe200020006ff */
[----:B------:R-:W-:Y:S01]  /*14fb0*/  HADD2.F32 R36, -RZ, R43.H1_H1 ;  /* 0x3000002bff247230 */ /* 0x000fe20000004100 */
[----:B------:R-:W-:Y:S01]  /*14fc0*/  F2FP.F16.E4M3.UNPACK_B R48, R48.H1 ;  /* 0x00000030ff30723e */ /* 0x000fe200030006ff */
[C---:B------:R-:W-:Y:S01]  /*14fd0*/  FFMA.FTZ R51, R6.reuse, R39, -R51 ;  /* 0x0000002706337223 */ /* 0x040fe20000010833 */
[----:B------:R-:W-:Y:S01]  /*14fe0*/  FFMA.FTZ R47, R6, R47, R26 ;  /* 0x0000002f062f7223 */ /* 0x000fe2000001001a */
[----:B------:R-:W-:Y:S01]  /*14ff0*/  HADD2.F32 R26, -RZ, R35.H1_H1 ;  /* 0x30000023ff1a7230 */ /* 0x000fe20000004100 */
[----:B------:R-:W-:Y:S01]  /*15000*/  F2FP.F16.E4M3.UNPACK_B R42, R42.H1 ;  /* 0x0000002aff2a723e */ /* 0x000fe200030006ff */
[----:B------:R-:W-:Y:S01]  /*15010*/  HADD2.F32 R39, -RZ, R37.H0_H0 ;  /* 0x20000025ff277230 */ /* 0x000fe20000004100 */
[-C--:B------:R-:W-:Y:S01]  /*15020*/  F2FP.F16.E4M3.UNPACK_B R25, R24.reuse ;  /* 0x00000018ff19723e */ /* 0x080fe200020006ff */
[----:B------:R-:W-:Y:S01]  /*15030*/  HADD2.F32 R31, -RZ, R31.H1_H1 ;  /* 0x3000001fff1f7230 */ /* 0x000fe20000004100 */
[----:B------:R-:W-:Y:S01]  /*15040*/  F2FP.F16.E4M3.UNPACK_B R24, R24.H1 ;  /* 0x00000018ff18723e */ /* 0x000fe200030006ff */
[----:B------:R-:W-:-:S02]  /*15050*/  HADD2.F32 R35, -RZ, R30.H0_H0 ;  /* 0x2000001eff237230 */ /* 0x000fc40000004100 */
[C---:B------:R-:W-:Y:S01]  /*15060*/  FMUL.FTZ R43, R20.reuse, R39 ;  /* 0x00000027142b7220 */ /* 0x040fe20000410000 */
[----:B------:R-:W-:Y:S02]  /*15070*/  HADD2.F32 R5, -RZ, R5.H1_H1 ;  /* 0x30000005ff057230 */ /* 0x000fe40000004100 */
[C---:B------:R-:W-:Y:S01]  /*15080*/  FMUL.FTZ R56, R31.reuse, R36 ;  /* 0x000000241f387220 */ /* 0x040fe20000410000 */
[----:B------:R-:W-:Y:S02]  /*15090*/  HADD2.F32 R6, -RZ, R28.H0_H0 ;  /* 0x2000001cff067230 */ /* 0x000fe40000004100 */
[-C--:B------:R-:W-:Y:S01]  /*150a0*/  FMUL.FTZ R20, R20, R35.reuse ;  /* 0x0000002314147220 */ /* 0x080fe20000410000 */
[-C--:B------:R-:W-:Y:S01]  /*150b0*/  FMUL.FTZ R31, R31, R26.reuse ;  /* 0x0000001a1f1f7220 */ /* 0x080fe20000410000 */
[----:B------:R-:W-:Y:S01]  /*150c0*/  FFMA.FTZ R56, R5, R26, -R56 ;  /* 0x0000001a05387223 */ /* 0x000fe20000010838 */
[----:B------:R-:W-:Y:S02]  /*150d0*/  HADD2.F32 R26, -RZ, R48.H0_H0 ;  /* 0x20000030ff1a7230 */ /* 0x000fe40000004100 */
[C---:B------:R-:W-:Y:S01]  /*150e0*/  FFMA.FTZ R43, R6.reuse, R35, -R43 ;  /* 0x00000023062b7223 */ /* 0x040fe2000001082b */
[----:B------:R-:W-:Y:S01]  /*150f0*/  FFMA.FTZ R53, R6, R39, R20 ;  /* 0x0000002706357223 */ /* 0x000fe20000010014 */
[----:B------:R-:W-:-:S02]  /*15100*/  HADD2.F32 R6, -RZ, R34.H0_H0 ;  /* 0x20000022ff067230 */ /* 0x000fc40000004100 */
[----:B------:R-:W-:Y:S01]  /*15110*/  FFMA.FTZ R36, R5, R36, R31 ;  /* 0x0000002405247223 */ /* 0x000fe2000001001f */
[----:B------:R-:W-:Y:S01]  /*15120*/  HADD2.F32 R30, -RZ, R30.H1_H1 ;  /* 0x3000001eff1e7230 */ /* 0x000fe20000004100 */
[----:B------:R-:W-:Y:S01]  /*15130*/  F2FP.F16.E4M3.UNPACK_B R3, R4 ;  /* 0x00000004ff03723e */ /* 0x000fe200020006ff */
[----:B------:R-:W-:Y:S02]  /*15140*/  HADD2.F32 R37, -RZ, R37.H1_H1 ;  /* 0x30000025ff257230 */ /* 0x000fe40000004100 */
[----:B------:R-:W-:Y:S01]  /*15150*/  FMUL.FTZ R62, R6, R26 ;  /* 0x0000001a063e7220 */ /* 0x000fe20000410000 */
[----:B------:R-:W-:Y:S01]  /*15160*/  HADD2.F32 R33, -RZ, R33.H1_H1 ;  /* 0x30000021ff217230 */ /* 0x000fe20000004100 */
[----:B------:R-:W-:Y:S01]  /*15170*/  F2FP.F16.E4M3.UNPACK_B R4, R4.H1 ;  /* 0x00000004ff04723e */ /* 0x000fe200030006ff */
[----:B------:R-:W-:Y:S02]  /*15180*/  HADD2.F32 R20, -RZ, R42.H0_H0 ;  /* 0x2000002aff147230 */ /* 0x000fe40000004100 */
[----:B------:R-:W-:-:S02]  /*15190*/  HADD2.F32 R5, -RZ, R29.H0_H0 ;  /* 0x2000001dff057230 */ /* 0x000fc40000004100 */
[CC--:B------:R-:W-:Y:S01]  /*151a0*/  FMUL.FTZ R31, R33.reuse, R37.reuse ;  /* 0x00000025211f7220 */ /* 0x0c0fe20000410000 */
[----:B------:R-:W-:Y:S02]  /*151b0*/  HADD2.F32 R28, -RZ, R28.H1_H1 ;  /* 0x3000001cff1c7230 */ /* 0x000fe40000004100 */
[----:B------:R-:W-:Y:S01]  /*151c0*/  FMUL.FTZ R60, R33, R30 ;  /* 0x0000001e213c7220 */ /* 0x000fe20000410000 */
[-C--:B------:R-:W-:Y:S01]  /*151d0*/  FMUL.FTZ R33, R6, R20.reuse ;  /* 0x0000001406217220 */ /* 0x080fe20000410000 */
[C---:B------:R-:W-:Y:S01]  /*151e0*/  FFMA.FTZ R62, R5.reuse, R20, -R62 ;  /* 0x00000014053e7223 */ /* 0x040fe2000001083e */
[----:B------:R-:W-:Y:S01]  /*151f0*/  F2FP.F16.E4M3.UNPACK_B R20, R40.H1 ;  /* 0x00000028ff14723e */ /* 0x000fe200030006ff */
[C---:B------:R-:W-:Y:S01]  /*15200*/  FFMA.FTZ R58, R28.reuse, R30, -R31 ;  /* 0x0000001e1c3a7223 */ /* 0x040fe2000001081f */
[----:B------:R-:W-:Y:S01]  /*15210*/  FFMA.FTZ R60, R28, R37, R60 ;  /* 0x000000251c3c7223 */ /* 0x000fe2000001003c */
[----:B------:R-:W-:Y:S01]  /*15220*/  F2FP.F16.E4M3.UNPACK_B R28, R38.H1 ;  /* 0x00000026ff1c723e */ /* 0x000fe200030006ff */
[----:B------:R-:W-:Y:S01]  /*15230*/  FFMA.FTZ R55, R5, R26, R33 ;  /* 0x0000001a05377223 */ /* 0x000fe20000010021 */
[----:B------:R-:W-:Y:S01]  /*15240*/  HADD2.F32 R6, -RZ, R24.H0_H0 ;  /* 0x20000018ff067230 */ /* 0x000fe20000004100 */
[----:B------:R-:W-:Y:S01]  /*15250*/  F2FP.F16.E4M3.UNPACK_B R38, R38 ;  /* 0x00000026ff26723e */ /* 0x000fe200020006ff */
[----:B------:R-:W-:Y:S01]  /*15260*/  HADD2.F32 R26, -RZ, R20.H0_H0 ;  /* 0x20000014ff1a7230 */ /* 0x000fe20000004100 */
[----:B------:R-:W-:Y:S01]  /*15270*/  F2FP.F16.E4M3.UNPACK_B R40, R40 ;  /* 0x00000028ff28723e */ /* 0x000fe200020006ff */
[----:B------:R-:W-:-:S02]  /*15280*/  HADD2.F32 R42, -RZ, R42.H1_H1 ;  /* 0x3000002aff2a7230 */ /* 0x000fc40000004100 */
[----:B------:R-:W-:Y:S02]  /*15290*/  HADD2.F32 R48, -RZ, R48.H1_H1 ;  /* 0x30000030ff307230 */ /* 0x000fe40000004100 */
[----:B------:R-:W-:Y:S01]  /*152a0*/  FMUL.FTZ R31, R6, R26 ;  /* 0x0000001a061f7220 */ /* 0x000fe20000410000 */
[----:B------:R-:W-:Y:S02]  /*152b0*/  HADD2.F32 R34, -RZ, R34.H1_H1 ;  /* 0x30000022ff227230 */ /* 0x000fe40000004100 */
[----:B------:R-:W-:Y:S02]  /*152c0*/  HADD2.F32 R30, -RZ, R28.H0_H0 ;  /* 0x2000001cff1e7230 */ /* 0x000fe40000004100 */
[----:B------:R-:W-:Y:S02]  /*152d0*/  HADD2.F32 R5, -RZ, R4.H0_H0 ;  /* 0x20000004ff057230 */ /* 0x000fe40000004100 */
[----:B------:R-:W-:Y:S01]  /*152e0*/  FMUL.FTZ R64, R34, R48 ;  /* 0x0000003022407220 */ /* 0x000fe20000410000 */
[----:B------:R-:W-:-:S02]  /*152f0*/  HADD2.F32 R29, -RZ, R29.H1_H1 ;  /* 0x3000001dff1d7230 */ /* 0x000fc40000004100 */
[----:B------:R-:W-:Y:S01]  /*15300*/  FMUL.FTZ R33, R34, R42 ;  /* 0x0000002a22217220 */ /* 0x000fe20000410000 */
[-C--:B------:R-:W-:Y:S01]  /*15310*/  FMUL.FTZ R34, R6, R30.reuse ;  /* 0x0000001e06227220 */ /* 0x080fe20000410000 */
[----:B------:R-:W-:Y:S01]  /*15320*/  FFMA.FTZ R30, R5, R30, R31 ;  /* 0x0000001e051e7223 */ /* 0x000fe2000001001f */
[----:B------:R-:W-:Y:S02]  /*15330*/  HADD2.F32 R31, -RZ, R28.H1_H1 ;  /* 0x3000001cff1f7230 */ /* 0x000fe40000004100 */
[C---:B------:R-:W-:Y:S01]  /*15340*/  FFMA.FTZ R59, R29.reuse, R42, -R64 ;  /* 0x0000002a1d3b7223 */ /* 0x040fe20000010840 */
[----:B------:R-:W-:Y:S01]  /*15350*/  FFMA.FTZ R48, R29, R48, R33 ;  /* 0x000000301d307223 */ /* 0x000fe20000010021 */
[----:B------:R-:W-:Y:S02]  /*15360*/  HADD2.F32 R24, -RZ, R24.H1_H1 ;  /* 0x30000018ff187230 */ /* 0x000fe40000004100 */
[----:B------:R-:W-:Y:S01]  /*15370*/  FFMA.FTZ R34, R5, R26, -R34 ;  /* 0x0000001a05227223 */ /* 0x000fe20000010822 */
[----:B------:R-:W-:-:S02]  /*15380*/  HADD2.F32 R29, -RZ, R20.H1_H1 ;  /* 0x30000014ff1d7230 */ /* 0x000fc40000004100 */
[----:B------:R-:W-:Y:S02]  /*15390*/  HADD2.F32 R4, -RZ, R4.H1_H1 ;  /* 0x30000004ff047230 */ /* 0x000fe40000004100 */
        /* <DEDUP_REMOVED lines=12> */
[----:B------:R-:W-:Y:S01]  /*15460*/  F2FP.F16.E4M3.UNPACK_B R24, R44.H1 ;  /* 0x0000002cff18723e */ /* 0x000fe200030006ff */
[----:B------:R-:W-:Y:S02]  /*15470*/  HADD2.F32 R40, -RZ, R40.H1_H1 ;  /* 0x30000028ff287230 */ /* 0x000fe40000004100 */
[C---:B------:R-:W-:Y:S01]  /*15480*/  FFMA.FTZ R29, R4.reuse, R6, -R29 ;  /* 0x00000006041d7223 */ /* 0x040fe2000001081d */
[----:B------:R-:W-:Y:S02]  /*15490*/  HADD2.F32 R3, -RZ, R3.H1_H1 ;  /* 0x30000003ff037230 */ /* 0x000fe40000004100 */
[C---:B------:R-:W-:Y:S01]  /*154a0*/  FMUL.FTZ R6, R25.reuse, R38 ;  /* 0x0000002619067220 */ /* 0x040fe20000410000 */
        /* <DEDUP_REMOVED lines=15> */
[----:B------:R-:W-:Y:S01]  /*155a0*/  HADD2.F32 R5, -RZ, R5.H1_H1 ;  /* 0x30000005ff057230 */ /* 0x000fe20000004100 */
[----:B------:R-:W-:Y:S01]  /*155b0*/  F2FP.F16.E4M3.UNPACK_B R44, R44 ;  /* 0x0000002cff2c723e */ /* 0x000fe200020006ff */
[----:B------:R-:W-:Y:S02]  /*155c0*/  HADD2.F32 R21, -RZ, R21.H1_H1 ;  /* 0x30000015ff157230 */ /* 0x000fe40000004100 */
[C---:B------:R-:W-:Y:S01]  /*155d0*/  FMUL.FTZ R6, R32.reuse, R24 ;  /* 0x0000001820067220 */ /* 0x040fe20000410000 */
[-C--:B------:R-:W-:Y:S01]  /*155e0*/  FMUL.FTZ R25, R32, R5.reuse ;  /* 0x0000000520197220 */ /* 0x080fe20000410000 */
[----:B------:R-:W-:Y:S02]  /*155f0*/  FFMA.FTZ R32, R3, R20, R4 ;  /* 0x0000001403207223 */ /* 0x000fe40000010004 */
[----:B------:R-:W-:Y:S01]  /*15600*/  FFMA.FTZ R37, R21, R5, -R6 ;  /* 0x0000000515257223 */ /* 0x000fe20000010806 */
[----:B------:R-:W-:-:S02]  /*15610*/  HADD2.F32 R5, -RZ, R41.H0_H0 ;  /* 0x20000029ff057230 */ /* 0x000fc40000004100 */
[----:B------:R-:W-:Y:S01]  /*15620*/  FFMA.FTZ R39, R21, R24, R25 ;  /* 0x0000001815277223 */ /* 0x000fe20000010019 */
[--C-:B------:R-:W-:Y:S02]  /*15630*/  HADD2.F32 R20, -RZ, R44.reuse.H0_H0 ;  /* 0x2000002cff147230 */ /* 0x100fe40000004100 */
[--C-:B------:R-:W-:Y:S01]  /*15640*/  HADD2.F32 R4, -RZ, R27.reuse.H0_H0 ;  /* 0x2000001bff047230 */ /* 0x100fe20000004100 */
[----:B------:R-:W-:Y:S01]  /*15650*/  F2FP.SATFINITE.E4M3.F32.PACK_AB_MERGE_C R28, R37, R28, RZ ;  /* 0x0000001c251c723e */ /* 0x000fe200048070ff */
[----:B------:R-:W-:Y:S01]  /*15660*/  HADD2.F32 R44, -RZ, R44.H1_H1 ;  /* 0x3000002cff2c7230 */ /* 0x000fe20000004100 */
[----:B------:R-:W-:Y:S01]  /*15670*/  F2FP.SATFINITE.E4M3.F32.PACK_AB_MERGE_C R32, R39, R32, RZ ;  /* 0x000000202720723e */ /* 0x000fe200048070ff */
[----:B------:R-:W-:Y:S02]  /*15680*/  HADD2.F32 R27, -RZ, R27.H1_H1 ;  /* 0x3000001bff1b7230 */ /* 0x000fe40000004100 */
[----:B------:R-:W-:Y:S01]  /*15690*/  FMUL.FTZ R24, R4, R20 ;  /* 0x0000001404187220 */ /* 0x000fe20000410000 */
[----:B------:R-:W-:-:S02]  /*156a0*/  HADD2.F32 R6, -RZ, R41.H1_H1 ;  /* 0x30000029ff067230 */ /* 0x000fc40000004100 */
[-C--:B------:R-:W-:Y:S01]  /*156b0*/  FMUL.FTZ R25, R4, R5.reuse ;  /* 0x0000000504197220 */ /* 0x080fe20000410000 */
[--C-:B------:R-:W-:Y:S02]  /*156c0*/  HADD2.F32 R3, -RZ, R7.reuse.H0_H0 ;  /* 0x20000007ff037230 */ /* 0x100fe40000004100 */
[C---:B------:R-:W-:Y:S01]  /*156d0*/  FMUL.FTZ R4, R27.reuse, R44 ;  /* 0x0000002c1b047220 */ /* 0x040fe20000410000 */
[----:B------:R-:W-:Y:S02]  /*156e0*/  HADD2.F32 R7, -RZ, R7.H1_H1 ;  /* 0x30000007ff077230 */ /* 0x000fe40000004100 */
        /* <DEDUP_REMOVED lines=21> */
.L_x_2491:
[----:B------:R-:W-:Y:S05]  /*15840*/  BSYNC B1 ;  /* 0x0000000000017941 */ /* 0x000fea0003800000 */
.L_x_2490:
[----:B------:R-:W-:Y:S05]  /*15850*/  @P0 BRA `(.L_x_2475) ;  /* 0x0000000c00fc0947 */ /* 0x000fea0003800000 */
[----:B-123--:R-:W2:Y:S04]  /*15860*/  LDL R24, [R1+0x30] ;  /* 0x0000300001187983 */ /* 0x00eea80000100800 */
[----:B------:R-:W3:Y:S01]  /*15870*/  LDL R49, [R1+0x6c] ;  /* 0x00006c0001317983 */ /* 0x000ee20000100800 */
[----:B0----5:R-:W-:Y:S02]  /*15880*/  SHF.R.U32.HI R3, RZ, 0x8, R12 ;  /* 0x00000008ff037819 */ /* 0x021fe4000001160c */
[----:B------:R-:W-:Y:S02]  /*15890*/  IADD3 R25, R19, 0x60, RZ ;  /* 0x0000006013197810 */ /* 0x000fe40007ffe0ff */
[----:B------:R-:W-:Y:S02]  /*158a0*/  LEA.HI R54, R57, R54, RZ, 0x1c ;  /* 0x0000003639367211 */ /* 0x000fe400078fe0ff */
[----:B------:R-:W-:Y:S01]  /*158b0*/  LOP3.LUT R0, R12, 0xff, RZ, 0xc0, !PT ;  /* 0x000000ff0c007812 */ /* 0x000fe200078ec0ff */
[----:B------:R-:W-:Y:S01]  /*158c0*/  IMAD.SHL.U32 R25, R25, 0x80, RZ ;  /* 0x0000008019197824 */ /* 0x000fe200078e00ff */
[----:B------:R-:W-:-:S02]  /*158d0*/  LOP3.LUT R3, R3, 0xff, RZ, 0xc0, !PT ;  /* 0x000000ff03037812 */ /* 0x000fc400078ec0ff */
[----:B------:R-:W-:Y:S02]  /*158e0*/  SHF.R.U32.HI R7, RZ, 0x8, R14 ;  /* 0x00000008ff077819 */ /* 0x000fe4000001160e */
[----:B------:R-:W-:Y:S01]  /*158f0*/  PRMT R21, R3, 0x7604, R0 ;  /* 0x0000760403157816 */ /* 0x000fe20000000000 */
[----:B------:R-:W-:Y:S01]  /*15900*/  IMAD.SHL.U32 R0, R54, 0x10, RZ ;  /* 0x0000001036007824 */ /* 0x000fe200078e00ff */
[----:B------:R-:W-:Y:S02]  /*15910*/  LOP3.LUT R25, R25, 0x380, RZ, 0xc0, !PT ;  /* 0x0000038019197812 */ /* 0x000fe400078ec0ff */
[----:B------:R-:W-:Y:S02]  /*15920*/  LOP3.LUT R6, R14, 0xff, RZ, 0xc0, !PT ;  /* 0x000000ff0e067812 */ /* 0x000fe400078ec0ff */
[----:B------:R-:W-:Y:S01]  /*15930*/  LOP3.LUT R0, R25, 0x70, R0, 0xf8, !PT ;  /* 0x0000007019007812 */ /* 0x000fe200078ef800 */
[----:B------:R-:W-:Y:S01]  /*15940*/  VIADD R25, R19, 0x60 ;  /* 0x0000006013197836 */ /* 0x000fe20000000000 */
[----:B------:R-:W-:-:S02]  /*15950*/  LOP3.LUT R7, R7, 0xff, RZ, 0xc0, !PT ;  /* 0x000000ff07077812 */ /* 0x000fc400078ec0ff */
[----:B------:R-:W-:Y:S01]  /*15960*/  SHF.R.U32.HI R5, RZ, 0x8, R13 ;  /* 0x00000008ff057819 */ /* 0x000fe2000001160d */
[----:B------:R-:W-:Y:S01]  /*15970*/  IMAD.SHL.U32 R25, R25, 0x80, RZ ;  /* 0x0000008019197824 */ /* 0x000fe200078e00ff */
[----:B------:R-:W-:Y:S02]  /*15980*/  SHF.R.S32.HI R3, RZ, 0x1f, R54 ;  /* 0x0000001fff037819 */ /* 0x000fe40000011436 */
[----:B------:R-:W-:Y:S02]  /*15990*/  PRMT R29, R7, 0x7604, R6 ;  /* 0x00007604071d7816 */ /* 0x000fe40000000006 */
[----:B------:R-:W-:Y:S02]  /*159a0*/  LOP3.LUT R4, R13, 0xff, RZ, 0xc0, !PT ;  /* 0x000000ff0d047812 */ /* 0x000fe400078ec0ff */
[----:B------:R-:W-:Y:S02]  /*159b0*/  LOP3.LUT R5, R5, 0xff, RZ, 0xc0, !PT ;  /* 0x000000ff05057812 */ /* 0x000fe400078ec0ff */
[----:B------:R-:W-:-:S02]  /*159c0*/  LEA.HI R7, R3, R54, RZ, 0x3 ;  /* 0x0000003603077211 */ /* 0x000fc400078f18ff */
[----:B------:R-:W-:Y:S02]  /*159d0*/  LOP3.LUT R25, R25, 0x380, RZ, 0xc0, !PT ;  /* 0x0000038019197812 */ /* 0x000fe400078ec0ff */
[----:B------:R-:W-:Y:S01]  /*159e0*/  PRMT R20, R5, 0x7604, R4 ;  /* 0x0000760405147816 */ /* 0x000fe20000000004 */
[----:B------:R-:W-:Y:S01]  /*159f0*/  IMAD.SHL.U32 R7, R7, 0x800, RZ ;  /* 0x0000080007077824 */ /* 0x000fe200078e00ff */
[----:B------:R-:W-:Y:S02]  /*15a00*/  SHF.R.U32.HI R4, RZ, 0x8, R15 ;  /* 0x00000008ff047819 */ /* 0x000fe4000001160f */
[----:B------:R-:W-:Y:S02]  /*15a10*/  SHF.R.U32.HI R25, RZ, 0x3, R25 ;  /* 0x00000003ff197819 */ /* 0x000fe40000011619 */
[----:B------:R-:W-:Y:S02]  /*15a20*/  LOP3.LUT R3, R15, 0xff, RZ, 0xc0, !PT ;  /* 0x000000ff0f037812 */ /* 0x000fe400078ec0ff */
[----:B------:R-:W-:-:S02]  /*15a30*/  LOP3.LUT R4, R4, 0xff, RZ, 0xc0, !PT ;  /* 0x000000ff04047812 */ /* 0x000fc400078ec0ff */
[----:B------:R-:W-:Y:S02]  /*15a40*/  LOP3.LUT R0, R0, R25, RZ, 0x3c, !PT ;  /* 0x0000001900007212 */ /* 0x000fe400078e3cff */
[----:B------:R-:W-:Y:S02]  /*15a50*/  LOP3.LUT R25, R7, 0xffffc000, RZ, 0xc0, !PT ;  /* 0xffffc00007197812 */ /* 0x000fe400078ec0ff */
[----:B------:R-:W-:Y:S02]  /*15a60*/  PRMT R28, R4, 0x7604, R3 ;  /* 0x00007604041c7816 */ /* 0x000fe40000000003 */
[----:B------:R-:W-:Y:S02]  /*15a70*/  SHF.R.U32.HI R6, RZ, 0x8, R8 ;  /* 0x00000008ff067819 */ /* 0x000fe40000011608 */
        /* <DEDUP_REMOVED lines=8> */
[----:B------:R-:W-:Y:S02]  /*15b00*/  PRMT R34, R35, 0x7604, R34 ;  /* 0x0000760423227816 */ /* 0x000fe40000000022 */
[----:B------:R-:W-:Y:S02]  /*15b10*/  SHF.R.U32.HI R35, RZ, 0x10, R9 ;  /* 0x00000010ff237819 */ /* 0x000fe40000011609 */
[----:B------:R-:W-:Y:S02]  /*15b20*/  LOP3.LUT R31, R10, 0xff, RZ, 0xc0, !PT ;  /* 0x000000ff0a1f7812 */ /* 0x000fe400078ec0ff */
[----:B------:R-:W-:Y:S01]  /*15b30*/  LOP3.LUT R32, R32, 0xff, RZ, 0xc0, !PT ;  /* 0x000000ff20207812 */ /* 0x000fe200078ec0ff */
[----:B------:R-:W-:Y:S01]  /*15b40*/  IMAD.U32 R35, R35, 0x10000, RZ ;  /* 0x0001000023237824 */ /* 0x000fe200078e00ff */
[----:B------:R-:W-:Y:S02]  /*15b50*/  SHF.R.U32.HI R39, RZ, 0x10, R11 ;  /* 0x00000010ff277819 */ /* 0x000fe4000001160b */
[----:B------:R-:W-:-:S02]  /*15b60*/  PRMT R37, R32, 0x7604, R31 ;  /* 0x0000760420257816 */ /* 0x000fc4000000001f */
[----:B------:R-:W-:Y:S01]  /*15b70*/  SHF.R.U32.HI R31, RZ, 0x10, R15 ;  /* 0x00000010ff1f7819 */ /* 0x000fe2000001160f */
[----:B------:R-:W-:Y:S01]  /*15b80*/  IMAD.U32 R39, R39, 0x10000, RZ ;  /* 0x0001000027277824 */ /* 0x000fe200078e00ff */
[----:B------:R-:W-:Y:S02]  /*15b90*/  LOP3.LUT R29, R29, 0xff0000, R14, 0xf8, !PT ;  /* 0x00ff00001d1d7812 */ /* 0x000fe400078ef80e */
[----:B------:R-:W-:Y:S02]  /*15ba0*/  SHF.L.U32 R31, R31, 0x10, RZ ;  /* 0x000000101f1f7819 */ /* 0x000fe400000006ff */
        /* <DEDUP_REMOVED lines=8> */
[----:B------:R-:W-:-:S04]  /*15c30*/  LOP3.LUT R21, R21, 0xff0000, R12, 0xf8, !PT ;  /* 0x00ff000015157812 */ /* 0x000fc800078ef80c */
        /* <DEDUP_REMOVED lines=14> */
[-C--:B------:R-:W-:Y:S02]  /*15d20*/  F2FP.F16.E4M3.UNPACK_B R34, R35.reuse ;  /* 0x00000023ff22723e */ /* 0x080fe400020006ff */
[----:B------:R-:W-:Y:S02]  /*15d30*/  LOP3.LUT R28, R3, 0xff000000, R13, 0xf8, !PT ;  /* 0xff000000031c7812 */ /* 0x000fe400078ef80d */
[----:B------:R-:W-:Y:S01]  /*15d40*/  F2FP.F16.E4M3.UNPACK_B R35, R35.H1 ;  /* 0x00000023ff23723e */ /* 0x000fe200030006ff */
[--C-:B------:R-:W-:Y:S01]  /*15d50*/  HADD2.F32 R37, -RZ, R34.reuse.H0_H0 ;  /* 0x20000022ff257230 */ /* 0x100fe20000004100 */
[-C--:B------:R-:W-:Y:S01]  /*15d60*/  F2FP.F16.E4M3.UNPACK_B R29, R28.reuse ;  /* 0x0000001cff1d723e */ /* 0x080fe200020006ff */
[----:B------:R-:W-:Y:S01]  /*15d70*/  HADD2.F32 R34, -RZ, R34.H1_H1 ;  /* 0x30000022ff227230 */ /* 0x000fe20000004100 */
[----:B------:R-:W-:-:S03]  /*15d80*/  F2FP.F16.E4M3.UNPACK_B R28, R28.H1 ;  /* 0x0000001cff1c723e */ /* 0x000fc600030006ff */
[--C-:B------:R-:W-:Y:S02]  /*15d90*/  HADD2.F32 R31, -RZ, R29.reuse.H0_H0 ;  /* 0x2000001dff1f7230 */ /* 0x100fe40000004100 */
[----:B------:R-:W-:Y:S01]  /*15da0*/  HADD2.F32 R29, -RZ, R29.H1_H1 ;  /* 0x3000001dff1d7230 */ /* 0x000fe20000004100 */
[----:B0-----:R-:W-:Y:S02]  /*15db0*/  F2FP.F16.E4M3.UNPACK_B R8, R5 ;  /* 0x00000005ff08723e */ /* 0x001fe400020006ff */
[-C--:B------:R-:W-:Y:S02]  /*15dc0*/  F2FP.F16.E4M3.UNPACK_B R10, R7.reuse ;  /* 0x00000007ff0a723e */ /* 0x080fe400020006ff */
[----:B------:R-:W-:Y:S02]  /*15dd0*/  F2FP.F16.E4M3.UNPACK_B R11, R7.H1 ;  /* 0x00000007ff0b723e */ /* 0x000fe400030006ff */
[----:B-1----:R-:W-:Y:S02]  /*15de0*/  F2FP.F16.E4M3.UNPACK_B R13, R25 ;  /* 0x00000019ff0d723e */ /* 0x002fe400020006ff */
[----:B------:R-:W-:-:S02]  /*15df0*/  F2FP.F16.E4M3.UNPACK_B R7, R6 ;  /* 0x00000006ff07723e */ /* 0x000fc400020006ff */
[----:B------:R-:W-:Y:S01]  /*15e00*/  F2FP.F16.E4M3.UNPACK_B R9, R6.H1 ;  /* 0x00000006ff09723e */ /* 0x000fe200030006ff */
[--C-:B------:R-:W-:Y:S01]  /*15e10*/  HADD2.F32 R14, -RZ, R13.reuse.H0_H0 ;  /* 0x2000000dff0e7230 */ /* 0x100fe20000004100 */
[----:B------:R-:W-:Y:S01]  /*15e20*/  F2FP.F16.E4M3.UNPACK_B R25, R25.H1 ;  /* 0x00000019ff19723e */ /* 0x000fe200030006ff */
[--C-:B------:R-:W-:Y:S01]  /*15e30*/  HADD2.F32 R6, -RZ, R8.reuse.H0_H0 ;  /* 0x20000008ff067230 */ /* 0x100fe20000004100 */
[----:B------:R-:W-:Y:S01]  /*15e40*/  F2FP.F16.E4M3.UNPACK_B R5, R5.H1 ;  /* 0x00000005ff05723e */ /* 0x000fe200030006ff */
[----:B------:R-:W-:Y:S02]  /*15e50*/  HADD2.F32 R13, -RZ, R13.H1_H1 ;  /* 0x3000000dff0d7230 */ /* 0x000fe40000004100 */
[C---:B------:R-:W-:Y:S01]  /*15e60*/  FMUL.FTZ R41, R14.reuse, R37 ;  /* 0x000000250e297220 */ /* 0x040fe20000410000 */
[----:B------:R-:W-:Y:S01]  /*15e70*/  FMUL.FTZ R14, R14, R31 ;  /* 0x0000001f0e0e7220 */ /* 0x000fe20000410000 */
[----:B------:R-:W-:Y:S01]  /*15e80*/  HADD2.F32 R8, -RZ, R8.H1_H1 ;  /* 0x30000008ff087230 */ /* 0x000fe20000004100 */
[----:B------:R-:W-:Y:S01]  /*15e90*/  F2FP.F16.E4M3.UNPACK_B R20, R27 ;  /* 0x0000001bff14723e */ /* 0x000fe200020006ff */
[C---:B------:R-:W-:Y:S01]  /*15ea0*/  FFMA.FTZ R41, R6.reuse, R31, -R41 ;  /* 0x0000001f06297223 */ /* 0x040fe20000010829 */
[----:B------:R-:W-:Y:S01]  /*15eb0*/  FFMA.FTZ R38, R6, R37, R14 ;  /* 0x0000002506267223 */ /* 0x000fe2000001000e */
[----:B------:R-:W-:-:S02]  /*15ec0*/  HADD2.F32 R37, -RZ, R35.H0_H0 ;  /* 0x20000023ff257230 */ /* 0x000fc40000004100 */
[CC--:B------:R-:W-:Y:S01]  /*15ed0*/  FMUL.FTZ R43, R13.reuse, R34.reuse ;  /* 0x000000220d2b7220 */ /* 0x0c0fe20000410000 */
[----:B------:R-:W-:Y:S02]  /*15ee0*/  HADD2.F32 R14, -RZ, R25.H0_H0 ;  /* 0x20000019ff0e7230 */ /* 0x000fe40000004100 */
[-C--:B------:R-:W-:Y:S01]  /*15ef0*/  FMUL.FTZ R13, R13, R29.reuse ;  /* 0x0000001d0d0d7220 */ /* 0x080fe20000410000 */
[----:B------:R-:W-:Y:S02]  /*15f00*/  HADD2.F32 R31, -RZ, R28.H0_H0 ;  /* 0x2000001cff1f7230 */ /* 0x000fe40000004100 */
[----:B------:R-:W-:Y:S01]  /*15f10*/  FFMA.FTZ R40, R8, R29, -R43 ;  /* 0x0000001d08287223 */ /* 0x000fe2000001082b */
[----:B------:R-:W-:Y:S02]  /*15f20*/  HADD2.F32 R6, -RZ, R5.H0_H0 ;  /* 0x20000005ff067230 */ /* 0x000fe40000004100 */
[----:B------:R-:W-:Y:S01]  /*15f30*/  FMUL.FTZ R45, R14, R37 ;  /* 0x000000250e2d7220 */ /* 0x000fe20000410000 */
[----:B------:R-:W-:Y:S01]  /*15f40*/  FFMA.FTZ R43, R8, R34, R13 ;  /* 0x00000022082b7223 */ /* 0x000fe2000001000d */
[-C--:B------:R-:W-:Y:S01]  /*15f50*/  FMUL.FTZ R14, R14, R31.reuse ;  /* 0x0000001f0e0e7220 */ /* 0x080fe20000410000 */
[-C--:B------:R-:W-:Y:S01]  /*15f60*/  F2FP.F16.E4M3.UNPACK_B R13, R32.reuse ;  /* 0x00000020ff0d723e */ /* 0x080fe200020006ff */
[C---:B------:R-:W-:Y:S01]  /*15f70*/  FFMA.FTZ R45, R6.reuse, R31, -R45 ;  /* 0x0000001f062d7223 */ /* 0x040fe2000001082d */
[----:B------:R-:W-:Y:S01]  /*15f80*/  F2FP.F16.E4M3.UNPACK_B R31, R39 ;  /* 0x00000027ff1f723e */ /* 0x000fe200020006ff */
[----:B------:R-:W-:Y:S01]  /*15f90*/  FFMA.FTZ R37, R6, R37, R14 ;  /* 0x0000002506257223 */ /* 0x000fe2000001000e */
[----:B------:R-:W-:Y:S01]  /*15fa0*/  HADD2.F32 R14, -RZ, R35.H1_H1 ;  /* 0x30000023ff0e7230 */ /* 0x000fe20000004100 */
[----:B------:R-:W-:Y:S01]  /*15fb0*/  F2FP.F16.E4M3.UNPACK_B R27, R27.H1 ;  /* 0x0000001bff1b723e */ /* 0x000fe200030006ff */
[----:B------:R-:W-:Y:S01]  /*15fc0*/  HADD2.F32 R25, -RZ, R25.H1_H1 ;  /* 0x30000019ff197230 */ /* 0x000fe20000004100 */
[----:B------:R-:W-:Y:S01]  /*15fd0*/  F2FP.F16.E4M3.UNPACK_B R39, R39.H1 ;  /* 0x00000027ff27723e */ /* 0x000fe200030006ff */
[----:B------:R-:W-:Y:S01]  /*15fe0*/  HADD2.F32 R35, -RZ, R31.H0_H0 ;  /* 0x2000001fff237230 */ /* 0x000fe20000004100 */
[----:B------:R-:W-:Y:S01]  /*15ff0*/  F2FP.F16.E4M3.UNPACK_B R32, R32.H1 ;  /* 0x00000020ff20723e */ /* 0x000fe200030006ff */
[----:B------:R-:W-:-:S02]  /*16000*/  HADD2.F32 R8, -RZ, R20.H0_H0 ;  /* 0x20000014ff087230 */ /* 0x000fc40000004100 */
[C---:B------:R-:W-:Y:S01]  /*16010*/  FMUL.FTZ R34, R25.reuse, R14 ;  /* 0x0000000e19227220 */ /* 0x040fe20000410000 */
[----:B------:R-:W-:Y:S01]  /*16020*/  HADD2.F32 R28, -RZ, R28.H1_H1 ;  /* 0x3000001cff1c7230 */ /* 0x000fe20000004100 */
[----:B------:R-:W-:Y:S01]  /*16030*/  F2FP.F16.E4M3.UNPACK_B R12, R24 ;  /* 0x00000018ff0c723e */ /* 0x000fe200020006ff */
        /* <DEDUP_REMOVED lines=18> */
[----:B------:R-:W-:Y:S01]  /*16160*/  F2FP.F16.E4M3.UNPACK_B R24, R24.H1 ;  /* 0x00000018ff18723e */ /* 0x000fe200030006ff */
[----:B------:R-:W-:Y:S02]  /*16170*/  HADD2.F32 R8, -RZ, R32.H0_H0 ;  /* 0x20000020ff087230 */ /* 0x000fe40000004100 */
[----:B------:R-:W-:Y:S01]  /*16180*/  FMUL.FTZ R28, R6, R14 ;  /* 0x0000000e061c7220 */ /* 0x000fe20000410000 */
[----:B------:R-:W-:Y:S02]  /*16190*/  HADD2.F32 R5, -RZ, R11.H0_H0 ;  /* 0x2000000bff057230 */ /* 0x000fe40000004100 */
[C---:B------:R-:W-:Y:S01]  /*161a0*/  FFMA.FTZ R46, R10.reuse, R31, R20 ;  /* 0x0000001f0a2e7223 */ /* 0x040fe20000010014 */
[----:B------:R-:W-:Y:S01]  /*161b0*/  FFMA.FTZ R44, R10, R13, -R25 ;  /* 0x0000000d0a2c7223 */ /* 0x000fe20000010819 */
[----:B------:R-:W-:Y:S01]  /*161c0*/  FMUL.FTZ R29, R6, R8 ;  /* 0x00000008061d7220 */ /* 0x000fe20000410000 */
[----:B------:R-:W-:-:S02]  /*161d0*/  HADD2.F32 R20, -RZ, R39.H1_H1 ;  /* 0x30000027ff147230 */ /* 0x000fc40000004100 */
[C---:B------:R-:W-:Y:S01]  /*161e0*/  FFMA.FTZ R31, R5.reuse, R8, -R28 ;  /* 0x00000008051f7223 */ /* 0x040fe2000001081c */
[----:B------:R-:W-:Y:S01]  /*161f0*/  HADD2.F32 R27, -RZ, R27.H1_H1 ;  /* 0x3000001bff1b7230 */ /* 0x000fe20000004100 */
[----:B------:R-:W-:Y:S01]  /*16200*/  F2FP.F16.E4M3.UNPACK_B R13, R33.H1 ;  /* 0x00000021ff0d723e */ /* 0x000fe200030006ff */
[----:B------:R-:W-:Y:S01]  /*16210*/  HADD2.F32 R32, -RZ, R32.H1_H1 ;  /* 0x30000020ff207230 */ /* 0x000fe20000004100 */
[----:B------:R-:W-:Y:S01]  /*16220*/  F2FP.F16.E4M3.UNPACK_B R8, R21.H1 ;  /* 0x00000015ff08723e */ /* 0x000fe200030006ff */
[----:B------:R-:W-:Y:S01]  /*16230*/  FFMA.FTZ R48, R5, R14, R29 ;  /* 0x0000000e05307223 */ /* 0x000fe2000001001d */
[-C--:B------:R-:W-:Y:S01]  /*16240*/  F2FP.F16.E4M3.UNPACK_B R3, R4.reuse ;  /* 0x00000004ff03723e */ /* 0x080fe200020006ff */
[----:B------:R-:W-:Y:S01]  /*16250*/  HADD2.F32 R11, -RZ, R11.H1_H1 ;  /* 0x3000000bff0b7230 */ /* 0x000fe20000004100 */
        /* <DEDUP_REMOVED lines=95> */
.L_x_2475:
[----:B------:R-:W-:Y:S05]  /*16850*/  BSYNC B0 ;  /* 0x0000000000007941 */ /* 0x000fea0003800000 */
.L_x_2447:
        /* <DEDUP_REMOVED lines=8> */
.L_x_2445:
[----:B--234-:R-:W-:-:S05]  /*168e0*/  IMAD.U32 R0, RZ, RZ, UR45 ;  /* 0x0000002dff007e24 */ /* 0x01cfca000f8e00ff */
[----:B------:R-:W-:-:S13]  /*168f0*/  ISETP.NE.AND P1, PT, R0, 0x3, PT ;  /* 0x000000030000780c */ /* 0x000fda0003f25270 */
[----:B------:R-:W-:Y:S05]  /*16900*/  @!P1 BRA `(.L_x_2492) ;  /* 0x0000000000049947 */ /* 0x000fea0003800000 */
[----:B------:R-:W-:Y:S01]  /*16910*/  BPT.TRAP 0x1 ;  /* 0x000000040000795c */ /* 0x000fe20000300000 */
.L_x_2492:
[----:B------:R-:W-:Y:S01]  /*16920*/  IMAD R0, R234, 0x8, R18 ;  /* 0x00000008ea007824 */ /* 0x000fe200078e0212 */
[----:B01----:R-:W-:-:S04]  /*16930*/  SHF.L.U32 R3, R235, 0x1f, RZ ;  /* 0x0000001feb037819 */ /* 0x003fc800000006ff */
[----:B------:R0:W1:Y:S01]  /*16940*/  SYNCS.PHASECHK.TRANS64.TRYWAIT P0, [R0+URZ+0x38830], R3 ;  /* 0x03883003000075a7 */ /* 0x000062000800017f */
[----:B------:R-:W-:Y:S05]  /*16950*/  @!P1 BRA `(.L_x_2493) ;  /* 0x0000000000049947 */ /* 0x000fea0003800000 */
[----:B------:R-:W-:Y:S01]  /*16960*/  BPT.TRAP 0x1 ;  /* 0x000000040000795c */ /* 0x000fe20000300000 */
.L_x_2493:
[----:B-----5:R-:W2:Y:S02]  /*16970*/  S2R R4, SR_TID.X ;  /* 0x0000000000047919 */ /* 0x020ea40000002100 */
[----:B--2---:R-:W-:-:S04]  /*16980*/  LOP3.LUT R4, R4, 0x7f, RZ, 0xc0, !PT ;  /* 0x0000007f04047812 */ /* 0x004fc800078ec0ff */
[----:B------:R-:W-:Y:S01]  /*16990*/  ISETP.NE.AND P2, PT, R4, RZ, PT ;  /* 0x000000ff0400720c */ /* 0x000fe20003f45270 */
[----:B-1----:R-:W-:-:S12]  /*169a0*/  @P0 BRA `(.L_x_2494) ;  /* 0x0000000000080947 */ /* 0x002fd80003800000 */
[----:B------:R-:W1:Y:S02]  /*169b0*/  SYNCS.PHASECHK.TRANS64.TRYWAIT P0, [R0+URZ+0x38830], R3 ;  /* 0x03883003000075a7 */ /* 0x000e64000800017f */
[----:B-1----:R-:W-:Y:S05]  /*169c0*/  @!P0 BRA `(.L_x_2495) ;  /* 0x0000016c00908947 */ /* 0x002fea0003800000 */
.L_x_2494:
[----:B------:R-:W-:Y:S05]  /*169d0*/  WARPSYNC.ALL ;  /* 0x0000000000007948 */ /* 0x000fea0003800000 */
[----:B01----:R-:W-:Y:S01]  /*169e0*/  VIADD R3, R18, 0x28400 ;  /* 0x0002840012037836 */ /* 0x003fe20000000000 */
[----:B------:R-:W-:Y:S01]  /*169f0*/  R2UR UR12, R52 ;  /* 0x00000000340c72ca */ /* 0x000fe200000e0000 */
[----:B------:R-:W2:Y:S01]  /*16a00*/  LDL R91, [R1+0x48] ;  /* 0x00004800015b7983 */ /* 0x000ea20000100800 */
[----:B------:R-:W-:Y:S01]  /*16a10*/  MOV R5, 0x40000040 ;  /* 0x4000004000057802 */ /* 0x000fe20000000f00 */
[----:B------:R-:W-:Y:S01]  /*16a20*/  UMOV UR13, 0x40000040 ;  /* 0x40000040000d7882 */ /* 0x000fe20000000000 */
[----:B------:R-:W-:Y:S01]  /*16a30*/  SHF.R.U32.HI R3, RZ, 0x4, R3 ;  /* 0x00000004ff037819 */ /* 0x000fe20000011603 */
[----:B------:R-:W-:Y:S01]  /*16a40*/  IMAD.MOV.U32 R9, RZ, RZ, 0x40000040 ;  /* 0x40000040ff097424 */ /* 0x000fe200078e00ff */
[----:B------:R-:W-:Y:S01]  /*16a50*/  UMOV UR9, 0x40000040 ;  /* 0x4000004000097882 */ /* 0x000fe20000000000 */
[----:B------:R-:W-:Y:S01]  /*16a60*/  UMOV UR5, 0x40000040 ;  /* 0x4000004000057882 */ /* 0x000fe20000000000 */
[----:B------:R-:W-:Y:S01]  /*16a70*/  LOP3.LUT R3, R3, 0x3fff, RZ, 0xc0, !PT ;  /* 0x00003fff03037812 */ /* 0x000fe200078ec0ff */
[----:B------:R-:W-:Y:S01]  /*16a80*/  UMOV UR17, 0x40000040 ;  /* 0x4000004000117882 */ /* 0x000fe20000000000 */
[----:B------:R-:W-:Y:S01]  /*16a90*/  UMOV UR21, 0x40000040 ;  /* 0x4000004000157882 */ /* 0x000fe20000000000 */
[----:B------:R-:W-:Y:S01]  /*16aa0*/  UMOV UR25, 0x40000040 ;  /* 0x4000004000197882 */ /* 0x000fe20000000000 */
[----:B------:R-:W-:Y:S01]  /*16ab0*/  LOP3.LUT R6, R3, 0x10000, RZ, 0xfc, !PT ;  /* 0x0001000003067812 */ /* 0x000fe200078efcff */
[----:B------:R-:W2:Y:S01]  /*16ac0*/  LDL R92, [R1] ;  /* 0x00000000015c7983 */ /* 0x000ea20000100800 */
[----:B------:R-:W-:-:S03]  /*16ad0*/  UMOV UR29, 0x40000040 ;  /* 0x40000040001d7882 */ /* 0x000fc60000000000 */
[----:B------:R-:W3:Y:S01]  /*16ae0*/  LDL R89, [R1+0x44] ;  /* 0x0000440001597983 */ /* 0x000ee20000100800 */
[----:B------:R-:W-:Y:S01]  /*16af0*/  IMAD R4, R234, 0x800, R6 ;  /* 0x00000800ea047824 */ /* 0x000fe200078e0206 */
[----:B------:R-:W-:Y:S02]  /*16b00*/  R2UR UR15, R5 ;  /* 0x00000000050f72ca */ /* 0x000fe400000e0000 */
[----:B------:R-:W4:Y:S04]  /*16b10*/  LDL R88, [R1+0xc] ;  /* 0x00000c0001587983 */ /* 0x000f280000100800 */
[----:B------:R-:W5:Y:S01]  /*16b20*/  LDL R90, [R1+0x4] ;  /* 0x00000400015a7983 */ /* 0x000f620000100800 */
[----:B------:R-:W-:Y:S01]  /*16b30*/  R2UR UR14, R4 ;  /* 0x00000000040e72ca */ /* 0x000fe200000e0000 */
[----:B------:R-:W-:Y:S01]  /*16b40*/  ULOP3.LUT UR12, UR12, 0x10000, URZ, 0xfc, !UPT ;  /* 0x000100000c0c7892 */ /* 0x000fe2000f8efc3f */
[----:B------:R-:W-:Y:S01]  /*16b50*/  WARPGROUP.ARRIVE ;  /* 0x00000000000079c5 */ /* 0x000fe20000000000 */
[----:B------:R-:W-:Y:S01]  /*16b60*/  UMOV UR33, 0x40000040 ;  /* 0x4000004000217882 */ /* 0x000fe20000000000 */
[----:B------:R-:W-:Y:S01]  /*16b70*/  @!P2 VIADD R0, R0, 0x38840 ;  /* 0x000388400000a836 */ /* 0x000fe20000000000 */
[----:B------:R-:W-:Y:S01]  /*16b80*/  ULDC UR48, c[0x0][0x988] ;  /* 0x0002620000307ab9 */ /* 0x000fe20000000800 */
[----:B------:R-:W-:-:S07]  /*16b90*/  ULDC UR49, c[0x0][0x988] ;  /* 0x0002620000317ab9 */ /* 0x000fce0000000800 */
[----:B------:R-:W-:Y:S01]  /*16ba0*/  QGMMA.64x128x32.F32.E4M3.E4M3 R24, gdesc[UR12], RZ, !UPT, gsb0 ;  /* 0x01e000000c1879f3 */ /* 0x000fe2000c0008ff */
[----:B------:R-:W-:Y:S01]  /*16bb0*/  VIADD R8, R4, 0x2 ;  /* 0x0000000204087836 */ /* 0x000fe20000000000 */
[----:B------:R-:W-:-:S04]  /*16bc0*/  R2UR UR11, R9 ;  /* 0x00000000090b72ca */ /* 0x000fc800000e0000 */
[----:B------:R-:W-:Y:S01]  /*16bd0*/  R2UR UR10, R8 ;  /* 0x00000000080a72ca */ /* 0x000fe200000e0000 */
[----:B------:R-:W-:Y:S01]  /*16be0*/  UIADD3 UR8, UR12, 0x2, URZ ;  /* 0x000000020c087890 */ /* 0x000fe2000fffe03f */
[----:B------:R-:W-:Y:S02]  /*16bf0*/  VIADD R8, R4, 0x4 ;  /* 0x0000000404087836 */ /* 0x000fe40000000000 */
[----:B------:R-:W-:-:S03]  /*16c00*/  IMAD.MOV.U32 R9, RZ, RZ, 0x40000040 ;  /* 0x40000040ff097424 */ /* 0x000fc600078e00ff */
[----:B------:R-:W-:Y:S02]  /*16c10*/  R2UR UR6, R8 ;  /* 0x00000000080672ca */ /* 0x000fe400000e0000 */
[----:B------:R-:W-:Y:S01]  /*16c20*/  R2UR UR7, R9 ;  /* 0x00000000090772ca */ /* 0x000fe200000e0000 */
[----:B------:R-:W-:Y:S01]  /*16c30*/  UIADD3 UR4, UR12, 0x4, URZ ;  /* 0x000000040c047890 */ /* 0x000fe2000fffe03f */
[----:B------:R-:W-:Y:S02]  /*16c40*/  WARPGROUP.DEPBAR.LE gsb0, 0x0 ;  /* 0x00008000000079c5 */ /* 0x000fe40000010000 */
[----:B------:R-:W-:-:S06]  /*16c50*/  WARPGROUP.ARRIVE ;  /* 0x00000000000079c5 */ /* 0x000fcc0000000000 */
[----:B------:R-:W-:Y:S01]  /*16c60*/  QGMMA.64x128x32.F32.E4M3.E4M3 R24, gdesc[UR8], R24, gsb0 ;  /* 0x01e00000081879f3 */ /* 0x000fe20008000818 */
        /* <DEDUP_REMOVED lines=8> */
[----:B------:R-:W-:Y:S01]  /*16cf0*/  IMAD.MOV.U32 R9, RZ, RZ, 0x40000040 ;  /* 0x40000040ff097424 */ /* 0x000fe200078e00ff */
[----:B------:R-:W-:Y:S01]  /*16d00*/  IADD3 R8, R4, 0x400, RZ ;  /* 0x0000040004087810 */ /* 0x000fe20007ffe0ff */
[----:B------:R-:W-:Y:S02]  /*16d10*/  UIADD3 UR20, UR12, 0x400, URZ ;  /* 0x000004000c147890 */ /* 0x000fe4000fffe03f */
[----:B------:R-:W-:Y:S01]  /*16d20*/  UIADD3 UR24, UR12, 0x402, URZ ;  /* 0x000004020c187890 */ /* 0x000fe2000fffe03f */
[----:B------:R-:W-:Y:S01]  /*16d30*/  R2UR UR22, R8 ;  /* 0x00000000081672ca */ /* 0x000fe200000e0000 */
[----:B------:R-:W-:Y:S01]  /*16d40*/  UIADD3 UR28, UR12, 0x404, URZ ;  /* 0x000004040c1c7890 */ /* 0x000fe2000fffe03f */
[----:B------:R-:W-:Y:S02]  /*16d50*/  R2UR UR23, R9 ;  /* 0x00000000091772ca */ /* 0x000fe400000e0000 */
[----:B------:R-:W-:Y:S01]  /*16d60*/  MOV R5, 0x40000040 ;  /* 0x4000004000057802 */ /* 0x000fe20000000f00 */
[----:B------:R-:W-:Y:S01]  /*16d70*/  UIADD3 UR32, UR12, 0x406, URZ ;  /* 0x000004060c207890 */ /* 0x000fe2000fffe03f */
[----:B------:R-:W-:Y:S01]  /*16d80*/  ULDC UR6, c[0x0][0x988] ;  /* 0x0002620000067ab9 */ /* 0x000fe20000000800 */
[----:B------:R-:W-:-:S02]  /*16d90*/  WARPGROUP.DEPBAR.LE gsb0, 0x0 ;  /* 0x00008000000079c5 */ /* 0x000fc40000010000 */
[----:B------:R-:W-:-:S06]  /*16da0*/  WARPGROUP.ARRIVE ;  /* 0x00000000000079c5 */ /* 0x000fcc0000000000 */
[----:B------:R-:W-:Y:S01]  /*16db0*/  QGMMA.64x128x32.F32.E4M3.E4M3 R24, gdesc[UR16], R24, gsb0 ;  /* 0x01e00000101879f3 */ /* 0x000fe20008000818 */
[----:B------:R-:W-:Y:S02]  /*16dc0*/  VIADD R8, R4, 0x402 ;  /* 0x0000040204087836 */ /* 0x000fe40000000000 */
[----:B------:R-:W-:-:S03]  /*16dd0*/  IMAD.MOV.U32 R9, RZ, RZ, 0x40000040 ;  /* 0x40000040ff097424 */ /* 0x000fc600078e00ff */
[----:B------:R-:W-:Y:S02]  /*16de0*/  R2UR UR26, R8 ;  /* 0x00000000081a72ca */ /* 0x000fe400000e0000 */
[----:B------:R-:W-:Y:S01]  /*16df0*/  R2UR UR27, R9 ;  /* 0x00000000091b72ca */ /* 0x000fe200000e0000 */
[----:B------:R-:W-:Y:S02]  /*16e00*/  WARPGROUP.DEPBAR.LE gsb0, 0x0 ;  /* 0x00008000000079c5 */ /* 0x000fe40000010000 */
        /* <DEDUP_REMOVED lines=9> */
[----:B------:R-:W-:Y:S01]  /*16ea0*/  VIADD R4, R4, 0x406 ;  /* 0x0000040604047836 */ /* 0x000fe20000000000 */
[----:B------:R-:W-:-:S04]  /*16eb0*/  R2UR UR35, R5 ;  /* 0x00000000052372ca */ /* 0x000fc800000e0000 */
[----:B------:R-:W-:Y:S01]  /*16ec0*/  R2UR UR34, R4 ;  /* 0x00000000042272ca */ /* 0x000fe200000e0000 */
[----:B------:R-:W-:Y:S02]  /*16ed0*/  WARPGROUP.DEPBAR.LE gsb0, 0x0 ;  /* 0x00008000000079c5 */ /* 0x000fe40000010000 */
[----:B------:R-:W-:-:S06]  /*16ee0*/  WARPGROUP.ARRIVE ;  /* 0x00000000000079c5 */ /* 0x000fcc0000000000 */
[----:B------:R-:W-:Y:S03]  /*16ef0*/  QGMMA.64x128x32.F32.E4M3.E4M3 R24, gdesc[UR28], R24, gsb0 ;  /* 0x01e000001c1879f3 */ /* 0x000fe60008000818 */
[----:B------:R-:W-:Y:S02]  /*16f00*/  WARPGROUP.DEPBAR.LE gsb0, 0x0 ;  /* 0x00008000000079c5 */ /* 0x000fe40000010000 */
[----:B------:R-:W-:-:S07]  /*16f10*/  WARPGROUP.ARRIVE ;  /* 0x00000000000079c5 */ /* 0x000fce0000000000 */
[----:B------:R-:W-:Y:S03]  /*16f20*/  QGMMA.64x128x32.F32.E4M3.E4M3 R24, gdesc[UR32], R24, gsb0 ;  /* 0x01e00000201879f3 */ /* 0x000fe60008000818 */
[----:B------:R-:W-:Y:S02]  /*16f30*/  WARPGROUP.DEPBAR.LE gsb0, 0x0 ;  /* 0x00008000000079c5 */ /* 0x000fe40000010000 */
[C---:B------:R-:W-:Y:S02]  /*16f40*/  FMUL.FTZ R7, R2.reuse, R32 ;  /* 0x0000002002077220 */ /* 0x040fe40000410000 */
[----:B------:R-:W0:Y:S01]  /*16f50*/  LDC R32, c[0x0][0x448] ;  /* 0x00011200ff207b82 */ /* 0x000e220000000800 */
[C---:B------:R-:W-:Y:S01]  /*16f60*/  FMUL.FTZ R27, R2.reuse, R27 ;  /* 0x0000001b021b7220 */ /* 0x040fe20000410000 */
[----:B------:R-:W-:-:S03]  /*16f70*/  FMUL.FTZ R30, R2, R30 ;  /* 0x0000001e021e7220 */ /* 0x000fc60000410000 */
[----:B------:R1:W-:Y:S01]  /*16f80*/  MUFU.TANH R111, R27 ;  /* 0x0000001b006f7308 */ /* 0x0003e20000002400 */
[----:B0-----:R-:W-:-:S07]  /*16f90*/  ISETP.NE.AND P0, PT, R32, 0x1, PT ;  /* 0x000000012000780c */ /* 0x001fce0003f05270 */
[----:B------:R0:W-:Y:S06]  /*16fa0*/  MUFU.TANH R109, R30 ;  /* 0x0000001e006d7308 */ /* 0x0001ec0000002400 */
[----:B-1----:R-:W1:Y:S08]  /*16fb0*/  @P0 LDC R27, c[0x0][0x44c] ;  /* 0x00011300ff1b0b82 */ /* 0x002e700000000800 */
[----:B0-----:R-:W0:Y:S01]  /*16fc0*/  @P0 LDC R30, c[0x0][0x450] ;  /* 0x00011400ff1e0b82 */ /* 0x001e220000000800 */
[----:B------:R-:W-:-:S04]  /*16fd0*/  FMUL.FTZ R26, R2, R26 ;  /* 0x0000001a021a7220 */ /* 0x000fc80000410000 */
[----:B------:R2:W5:Y:S02]  /*16fe0*/  MUFU.TANH R113, R26 ;  /* 0x0000001a00717308 */ /* 0x0005640000002400 */
[----:B--2---:R-:W-:-:S04]  /*16ff0*/  IMAD.IADD R26, R91, 0x1, R92 ;  /* 0x000000015b1a7824 */ /* 0x004fc800078e025c */
[----:B-1----:R-:W-:-:S05]  /*17000*/  @P0 IMAD.HI.U32 R27, R26, R27, RZ ;  /* 0x0000001b1a1b0227 */ /* 0x002fca00078e00ff */
[----:B0-----:R-:W-:Y:S01]  /*17010*/  @P0 SHF.R.U32.HI R26, RZ, R30, R27 ;  /* 0x0000001eff1a0219 */ /* 0x001fe2000001161b */
[----:B------:R-:W-:-:S04]  /*17020*/  IMAD.MOV.U32 R30, RZ, RZ, -0x80 ;  /* 0xffffff80ff1e7424 */ /* 0x000fc800078e00ff */
[----:B------:R-:W0:Y:S01]  /*17030*/  SHFL.IDX PT, R32, R26, 0x1, 0x1c1f ;  /* 0x003c1f001a207f89 */ /* 0x000e2200000e0000 */
[----:B------:R-:W-:Y:S01]  /*17040*/  FMUL.FTZ R31, R2, R31 ;  /* 0x0000001f021f7220 */ /* 0x000fe20000410000 */
[----:B------:R-:W-:-:S03]  /*17050*/  IMAD R30, R127, R30, 0x80 ;  /* 0x000000807f1e7424 */ /* 0x000fc600078e021e */
[----:B------:R1:W2:Y:S01]  /*17060*/  MUFU.TANH R107, R31 ;  /* 0x0000001f006b7308 */ /* 0x0002a20000002400 */
[----:B------:R-:W-:Y:S01]  /*17070*/  FMUL.FTZ R27, R2, R55 ;  /* 0x00000037021b7220 */ /* 0x000fe20000410000 */
[----:B-1----:R-:W-:Y:S02]  /*17080*/  VIADD R31, R30, 0x1 ;  /* 0x000000011e1f7836 */ /* 0x002fe40000000000 */
[----:B----4-:R-:W-:Y:S02]  /*17090*/  IMAD.IADD R30, R88, 0x1, R30 ;  /* 0x00000001581e7824 */ /* 0x010fe400078e021e */
[C---:B---3--:R-:W-:Y:S02]  /*170a0*/  IMAD R31, R89.reuse, -0x2, R31 ;  /* 0xfffffffe591f7824 */ /* 0x048fe400078e021f */
[----:B------:R-:W-:-:S03]  /*170b0*/  IMAD R30, R89, -0x2, R30 ;  /* 0xfffffffe591e7824 */ /* 0x000fc600078e021e */
[----:B-----5:R-:W-:Y:S01]  /*170c0*/  IADD3 R55, -R90, R31, R88 ;  /* 0x0000001f5a377210 */ /* 0x020fe20007ffe158 */
[C---:B------:R-:W-:Y:S01]  /*170d0*/  FMUL.FTZ R34, R2.reuse, R34 ;  /* 0x0000002202227220 */ /* 0x040fe20000410000 */
[----:B------:R-:W-:Y:S02]  /*170e0*/  FMUL.FTZ R35, R2, R35 ;  /* 0x0000002302237220 */ /* 0x000fe40000410000 */
[----:B0-----:R-:W-:Y:S01]  /*170f0*/  VIADDMNMX R32, R32, R55, R30, PT ;  /* 0x0000003720207246 */ /* 0x001fe2000380011e */
[----:B------:R0:W1:Y:S01]  /*17100*/  MUFU.TANH R105, R34 ;  /* 0x0000002200697308 */ /* 0x0000620000002400 */
[----:B------:R-:W-:Y:S02]  /*17110*/  FMUL.FTZ R38, R2, R38 ;  /* 0x0000002602267220 */ /* 0x000fe40000410000 */
[C---:B------:R-:W-:Y:S02]  /*17120*/  ISETP.GT.AND P4, PT, R32.reuse, RZ, PT ;  /* 0x000000ff2000720c */ /* 0x040fe40003f84270 */
[----:B------:R-:W-:Y:S01]  /*17130*/  ISETP.GT.AND P5, PT, R32, 0x1, PT ;  /* 0x000000012000780c */ /* 0x000fe20003fa4270 */
[----:B------:R-:W-:Y:S01]  /*17140*/  FMUL.FTZ R39, R2, R39 ;  /* 0x0000002702277220 */ /* 0x000fe20000410000 */
[----:B------:R-:W-:Y:S01]  /*17150*/  ISETP.GT.AND P3, PT, R32, 0x8, PT ;  /* 0x000000082000780c */ /* 0x000fe20003f64270 */
[----:B------:R-:W3:Y:S01]  /*17160*/  MUFU.TANH R35, R35 ;  /* 0x0000002300237308 */ /* 0x000ee20000002400 */
[----:B------:R-:W-:-:S02]  /*17170*/  FSEL R113, R113, -INF , P4 ;  /* 0xff80000071717808 */ /* 0x000fc40002000000 */
[----:B------:R-:W-:Y:S01]  /*17180*/  FSEL R111, R111, -INF , P5 ;  /* 0xff8000006f6f7808 */ /* 0x000fe20002800000 */
[----:B------:R-:W-:Y:S01]  /*17190*/  FMUL.FTZ R42, R2, R42 ;  /* 0x0000002a022a7220 */ /* 0x000fe20000410000 */
[----:B------:R-:W-:Y:S02]  /*171a0*/  ISETP.GT.AND P4, PT, R32, 0x9, PT ;  /* 0x000000092000780c */ /* 0x000fe40003f84270 */
[----:B------:R-:W-:Y:S01]  /*171b0*/  FSEL R109, R109, -INF , P3 ;  /* 0xff8000006d6d7808 */ /* 0x000fe20001800000 */
[----:B------:R-:W4:Y:S01]  /*171c0*/  MUFU.TANH R38, R38 ;  /* 0x0000002600267308 */ /* 0x000f220000002400 */
[----:B0-----:R-:W-:Y:S01]  /*171d0*/  FMNMX.FTZ R34, R113, R111, !PT ;  /* 0x0000006f71227209 */ /* 0x001fe20007810000 */
[----:B------:R-:W-:Y:S01]  /*171e0*/  FMUL.FTZ R43, R2, R43 ;  /* 0x0000002b022b7220 */ /* 0x000fe20000410000 */
[----:B------:R-:W-:Y:S02]  /*171f0*/  ISETP.GT.AND P3, PT, R32, 0x10, PT ;  /* 0x000000102000780c */ /* 0x000fe40003f64270 */
[----:B--2---:R-:W-:-:S02]  /*17200*/  FSEL R107, R107, -INF , P4 ;  /* 0xff8000006b6b7808 */ /* 0x004fc40002000000 */
[----:B------:R-:W-:Y:S01]  /*17210*/  FMNMX.FTZ R34, R109, R34, !PT ;  /* 0x000000226d227209 */ /* 0x000fe20007810000 */
[----:B------:R-:W0:Y:S01]  /*17220*/  MUFU.TANH R39, R39 ;  /* 0x0000002700277308 */ /* 0x000e220000002400 */
[----:B------:R-:W-:Y:S01]  /*17230*/  ISETP.GT.AND P4, PT, R32, 0x11, PT ;  /* 0x000000112000780c */ /* 0x000fe20003f84270 */
[----:B------:R-:W-:Y:S01]  /*17240*/  FMUL.FTZ R46, R2, R46 ;  /* 0x0000002e022e7220 */ /* 0x000fe20000410000 */
[----:B-1----:R-:W-:Y:S02]  /*17250*/  FSEL R105, R105, -INF , P3 ;  /* 0xff80000069697808 */ /* 0x002fe40001800000 */
[----:B------:R-:W-:-:S03]  /*17260*/  FMNMX.FTZ R34, R107, R34, !PT ;  /* 0x000000226b227209 */ /* 0x000fc60007810000 */
[----:B------:R-:W1:Y:S01]  /*17270*/  MUFU.TANH R42, R42 ;  /* 0x0000002a002a7308 */ /* 0x000e620000002400 */
[----:B------:R-:W-:Y:S01]  /*17280*/  ISETP.GT.AND P3, PT, R32, 0x18, PT ;  /* 0x000000182000780c */ /* 0x000fe20003f64270 */
[----:B------:R-:W-:Y:S01]  /*17290*/  FMUL.FTZ R47, R2, R47 ;  /* 0x0000002f022f7220 */ /* 0x000fe20000410000 */
[----:B---3--:R-:W-:Y:S02]  /*172a0*/  FSEL R103, R35, -INF , P4 ;  /* 0xff80000023677808 */ /* 0x008fe40002000000 */
[----:B------:R-:W-:-:S03]  /*172b0*/  FMNMX.FTZ R34, R105, R34, !PT ;  /* 0x0000002269227209 */ /* 0x000fc60007810000 */
[----:B------:R-:W2:Y:S01]  /*172c0*/  MUFU.TANH R43, R43 ;  /* 0x0000002b002b7308 */ /* 0x000ea20000002400 */
[----:B------:R-:W-:Y:S01]  /*172d0*/  ISETP.GT.AND P4, PT, R32, 0x19, PT ;  /* 0x000000192000780c */ /* 0x000fe20003f84270 */
[----:B------:R-:W-:Y:S01]  /*172e0*/  FMUL.FTZ R50, R2, R50 ;  /* 0x0000003202327220 */ /* 0x000fe20000410000 */
[----:B----4-:R-:W-:Y:S02]  /*172f0*/  FSEL R101, R38, -INF , P3 ;  /* 0xff80000026657808 */ /* 0x010fe40001800000 */
[----:B------:R-:W-:-:S03]  /*17300*/  FMNMX.FTZ R34, R103, R34, !PT ;  /* 0x0000002267227209 */ /* 0x000fc60007810000 */
[----:B------:R-:W3:Y:S01]  /*17310*/  MUFU.TANH R46, R46 ;  /* 0x0000002e002e7308 */ /* 0x000ee20000002400 */
[----:B------:R-:W-:Y:S01]  /*17320*/  ISETP.GT.AND P3, PT, R32, 0x20, PT ;  /* 0x000000202000780c */ /* 0x000fe20003f64270 */
[----:B------:R-:W-:Y:S01]  /*17330*/  FMUL.FTZ R51, R2, R51 ;  /* 0x0000003302337220 */ /* 0x000fe20000410000 */
[----:B0-----:R-:W-:Y:S02]  /*17340*/  FSEL R99, R39, -INF , P4 ;  /* 0xff80000027637808 */ /* 0x001fe40002000000 */
[----:B------:R-:W-:-:S03]  /*17350*/  FMNMX.FTZ R34, R101, R34, !PT ;  /* 0x0000002265227209 */ /* 0x000fc60007810000 */
[----:B------:R-:W0:Y:S01]  /*17360*/  MUFU.TANH R47, R47 ;  /* 0x0000002f002f7308 */ /* 0x000e220000002400 */
[----:B------:R-:W-:Y:S01]  /*17370*/  ISETP.GT.AND P4, PT, R32, 0x21, PT ;  /* 0x000000212000780c */ /* 0x000fe20003f84270 */
[----:B------:R-:W-:Y:S01]  /*17380*/  FMUL.FTZ R54, R2, R54 ;  /* 0x0000003602367220 */ /* 0x000fe20000410000 */
[----:B-1----:R-:W-:Y:S02]  /*17390*/  FSEL R97, R42, -INF , P3 ;  /* 0xff8000002a617808 */ /* 0x002fe40001800000 */
[----:B------:R-:W-:-:S03]  /*173a0*/  FMNMX.FTZ R34, R99, R34, !PT ;  /* 0x0000002263227209 */ /* 0x000fc60007810000 */
[----:B------:R-:W1:Y:S01]  /*173b0*/  MUFU.TANH R50, R50 ;  /* 0x0000003200327308 */ /* 0x000e620000002400 */
[----:B------:R-:W-:Y:S02]  /*173c0*/  ISETP.GT.AND P3, PT, R32, 0x28, PT ;  /* 0x000000282000780c */ /* 0x000fe40003f64270 */
[----:B--2---:R-:W-:Y:S02]  /*173d0*/  FSEL R95, R43, -INF , P4 ;  /* 0xff8000002b5f7808 */ /* 0x004fe40002000000 */
[----:B------:R-:W-:-:S03]  /*173e0*/  FMNMX.FTZ R34, R97, R34, !PT ;  /* 0x0000002261227209 */ /* 0x000fc60007810000 */
[----:B------:R-:W2:Y:S01]  /*173f0*/  MUFU.TANH R51, R51 ;  /* 0x0000003300337308 */ /* 0x000ea20000002400 */
[----:B------:R-:W-:Y:S02]  /*17400*/  ISETP.GT.AND P4, PT, R32, 0x29, PT ;  /* 0x000000292000780c */ /* 0x000fe40003f84270 */
[----:B---3--:R-:W-:Y:S02]  /*17410*/  FSEL R93, R46, -INF , P3 ;  /* 0xff8000002e5d7808 */ /* 0x008fe40001800000 */
[----:B------:R-:W-:-:S03]  /*17420*/  FMNMX.FTZ R34, R95, R34, !PT ;  /* 0x000000225f227209 */ /* 0x000fc60007810000 */
[----:B------:R-:W3:Y:S01]  /*17430*/  MUFU.TANH R54, R54 ;  /* 0x0000003600367308 */ /* 0x000ee20000002400 */
[C---:B------:R-:W-:Y:S01]  /*17440*/  FMUL.FTZ R10, R2.reuse, R33 ;  /* 0x00000021020a7220 */ /* 0x040fe20000410000 */
[----:B------:R-:W-:Y:S01]  /*17450*/  FMUL.FTZ R58, R2, R58 ;  /* 0x0000003a023a7220 */ /* 0x000fe20000410000 */
[----:B------:R-:W-:Y:S01]  /*17460*/  ISETP.GT.AND P3, PT, R32, 0x30, PT ;  /* 0x000000302000780c */ /* 0x000fe20003f64270 */
[C---:B------:R-:W-:Y:S01]  /*17470*/  FMUL.FTZ R3, R2.reuse, R24 ;  /* 0x0000001802037220 */ /* 0x040fe20000410000 */
[----:B0-----:R-:W-:Y:S01]  /*17480*/  FSEL R91, R47, -INF , P4 ;  /* 0xff8000002f5b7808 */ /* 0x001fe20002000000 */
[C---:B------:R-:W-:Y:S01]  /*17490*/  FMUL.FTZ R59, R2.reuse, R59 ;  /* 0x0000003b023b7220 */ /* 0x040fe20000410000 */
[----:B------:R-:W-:Y:S01]  /*174a0*/  FMNMX.FTZ R34, R93, R34, !PT ;  /* 0x000000225d227209 */ /* 0x000fe20007810000 */
[----:B------:R0:W-:Y:S01]  /*174b0*/  MUFU.TANH R33, R27 ;  /* 0x0000001b00217308 */ /* 0x0001e20000002400 */
[----:B------:R-:W-:Y:S01]  /*174c0*/  FMUL.FTZ R24, R2, R49 ;  /* 0x0000003102187220 */ /* 0x000fe20000410000 */
[----:B------:R-:W-:Y:S01]  /*174d0*/  ISETP.GT.AND P4, PT, R32, 0x31, PT ;  /* 0x000000312000780c */ /* 0x000fe20003f84270 */
[----:B------:R-:W-:Y:S01]  /*174e0*/  FMUL.FTZ R62, R2, R62 ;  /* 0x0000003e023e7220 */ /* 0x000fe20000410000 */
[----:B-1----:R-:W-:-:S02]  /*174f0*/  FSEL R89, R50, -INF , P3 ;  /* 0xff80000032597808 */ /* 0x002fc40001800000 */
[----:B------:R-:W-:Y:S02]  /*17500*/  FMNMX.FTZ R34, R91, R34, !PT ;  /* 0x000000225b227209 */ /* 0x000fe40007810000 */
[----:B------:R-:W1:Y:S01]  /*17510*/  MUFU.TANH R49, R58 ;  /* 0x0000003a00317308 */ /* 0x000e620000002400 */
[C---:B------:R-:W-:Y:S01]  /*17520*/  FMUL.FTZ R67, R2.reuse, R67 ;  /* 0x0000004302437220 */ /* 0x040fe20000410000 */
[----:B0-----:R-:W-:Y:S01]  /*17530*/  FMUL.FTZ R27, R2, R71 ;  /* 0x00000047021b7220 */ /* 0x001fe20000410000 */
[----:B------:R-:W-:Y:S02]  /*17540*/  ISETP.GT.AND P3, PT, R32, 0x38, PT ;  /* 0x000000382000780c */ /* 0x000fe40003f64270 */
[----:B--2---:R-:W-:Y:S02]  /*17550*/  FSEL R71, R51, -INF , P4 ;  /* 0xff80000033477808 */ /* 0x004fe40002000000 */
[----:B------:R-:W-:Y:S01]  /*17560*/  FMNMX.FTZ R34, R89, R34, !PT ;  /* 0x0000002259227209 */ /* 0x000fe20007810000 */
[----:B------:R-:W0:Y:S01]  /*17570*/  MUFU.TANH R59, R59 ;  /* 0x0000003b003b7308 */ /* 0x000e220000002400 */
[C---:B------:R-:W-:Y:S01]  /*17580*/  FMUL.FTZ R12, R2.reuse, R37 ;  /* 0x00000025020c7220 */ /* 0x040fe20000410000 */
[----:B------:R-:W-:Y:S01]  /*17590*/  FMUL.FTZ R63, R2, R63 ;  /* 0x0000003f023f7220 */ /* 0x000fe20000410000 */
[----:B------:R-:W-:Y:S01]  /*175a0*/  ISETP.GT.AND P4, PT, R32, 0x39, PT ;  /* 0x000000392000780c */ /* 0x000fe20003f84270 */
[----:B------:R-:W-:Y:S01]  /*175b0*/  FMUL.FTZ R66, R2, R66 ;  /* 0x0000004202427220 */ /* 0x000fe20000410000 */
[----:B------:R-:W-:-:S03]  /*175c0*/  FMNMX.FTZ R34, R71, R34, !PT ;  /* 0x0000002247227209 */ /* 0x000fc60007810000 */
[----:B------:R-:W-:Y:S08]  /*175d0*/  MUFU.TANH R62, R62 ;  /* 0x0000003e003e7308 */ /* 0x000ff00000002400 */
[----:B------:R3:W-:Y:S02]  /*175e0*/  MUFU.TANH R37, R67 ;  /* 0x0000004300257308 */ /* 0x0007e40000002400 */
[----:B---3--:R-:W-:-:S06]  /*175f0*/  FSEL R67, R54, -INF , P3 ;  /* 0xff80000036437808 */ /* 0x008fcc0001800000 */
[----:B------:R2:W3:Y:S01]  /*17600*/  MUFU.TANH R31, R63 ;  /* 0x0000003f001f7308 */ /* 0x0004e20000002400 */
[C---:B------:R-:W-:Y:S02]  /*17610*/  ISETP.GT.AND P3, PT, R32.reuse, 0x40, PT ;  /* 0x000000402000780c */ /* 0x040fe40003f64270 */
[----:B------:R-:W-:Y:S02]  /*17620*/  FMNMX.FTZ R34, R67, R34, !PT ;  /* 0x0000002243227209 */ /* 0x000fe40007810000 */
[----:B-1----:R-:W-:Y:S02]  /*17630*/  FSEL R49, R49, -INF , P3 ;  /* 0xff80000031317808 */ /* 0x002fe40001800000 */
[----:B--2---:R-:W-:Y:S01]  /*17640*/  FSEL R63, R33, -INF , P4 ;  /* 0xff800000213f7808 */ /* 0x004fe20002000000 */
[----:B------:R-:W1:Y:S01]  /*17650*/  MUFU.TANH R66, R66 ;  /* 0x0000004200427308 */ /* 0x000e620000002400 */
[----:B------:R-:W-:Y:S02]  /*17660*/  ISETP.GT.AND P4, PT, R32, 0x41, PT ;  /* 0x000000412000780c */ /* 0x000fe40003f84270 */
[----:B------:R-:W-:Y:S01]  /*17670*/  FMNMX.FTZ R34, R63, R34, !PT ;  /* 0x000000223f227209 */ /* 0x000fe20007810000 */
[----:B------:R-:W-:Y:S01]  /*17680*/  FMUL.FTZ R70, R2, R70 ;  /* 0x0000004602467220 */ /* 0x000fe20000410000 */
[----:B------:R-:W-:-:S02]  /*17690*/  ISETP.GT.AND P3, PT, R32, 0x48, PT ;  /* 0x000000482000780c */ /* 0x000fc40003f64270 */
[----:B0-----:R-:W-:Y:S02]  /*176a0*/  FSEL R33, R59, -INF , P4 ;  /* 0xff8000003b217808 */ /* 0x001fe40002000000 */
[----:B------:R-:W-:Y:S01]  /*176b0*/  FMNMX.FTZ R34, R49, R34, !PT ;  /* 0x0000002231227209 */ /* 0x000fe20007810000 */
[----:B------:R-:W-:Y:S01]  /*176c0*/  FMUL.FTZ R13, R2, R41 ;  /* 0x00000029020d7220 */ /* 0x000fe20000410000 */
[----:B------:R-:W0:Y:S01]  /*176d0*/  MUFU.TANH R39, R70 ;  /* 0x0000004600277308 */ /* 0x000e220000002400 */
[----:B------:R-:W-:Y:S02]  /*176e0*/  ISETP.GT.AND P4, PT, R32, 0x49, PT ;  /* 0x000000492000780c */ /* 0x000fe40003f84270 */
[----:B------:R-:W-:Y:S01]  /*176f0*/  FMNMX.FTZ R34, R33, R34, !PT ;  /* 0x0000002221227209 */ /* 0x000fe20007810000 */
[----:B------:R-:W-:-:S04]  /*17700*/  FMUL.FTZ R74, R2, R74 ;  /* 0x0000004a024a7220 */ /* 0x000fc80000410000 */
[----:B------:R2:W4:Y:S01]  /*17710*/  MUFU.TANH R41, R27 ;  /* 0x0000001b00297308 */ /* 0x0005220000002400 */
[----:B---3--:R-:W-:Y:S01]  /*17720*/  FSEL R31, R31, -INF , P4 ;  /* 0xff8000001f1f7808 */ /* 0x008fe20002000000 */
[----:B------:R-:W-:Y:S01]  /*17730*/  FMUL.FTZ R75, R2, R75 ;  /* 0x0000004b024b7220 */ /* 0x000fe20000410000 */
[----:B--2---:R-:W-:Y:S02]  /*17740*/  FSEL R27, R62, -INF , P3 ;  /* 0xff8000003e1b7808 */ /* 0x004fe40001800000 */
[C---:B------:R-:W-:Y:S02]  /*17750*/  ISETP.GT.AND P3, PT, R32.reuse, 0x50, PT ;  /* 0x000000502000780c */ /* 0x040fe40003f64270 */
[----:B------:R-:W-:Y:S01]  /*17760*/  FMNMX.FTZ R34, R27, R34, !PT ;  /* 0x000000221b227209 */ /* 0x000fe20007810000 */
[----:B------:R-:W2:Y:S01]  /*17770*/  MUFU.TANH R43, R74 ;  /* 0x0000004a002b7308 */ /* 0x000ea20000002400 */
[----:B------:R-:W-:Y:S02]  /*17780*/  ISETP.GT.AND P4, PT, R32, 0x51, PT ;  /* 0x000000512000780c */ /* 0x000fe40003f84270 */
[----:B-1----:R-:W-:-:S02]  /*17790*/  FSEL R35, R66, -INF , P3 ;  /* 0xff80000042237808 */ /* 0x002fc40001800000 */
[----:B------:R-:W-:Y:S01]  /*177a0*/  FMNMX.FTZ R34, R31, R34, !PT ;  /* 0x000000221f227209 */ /* 0x000fe20007810000 */
[C---:B------:R-:W-:Y:S01]  /*177b0*/  FMUL.FTZ R20, R2.reuse, R45 ;  /* 0x0000002d02147220 */ /* 0x040fe20000410000 */
[----:B------:R-:W-:Y:S01]  /*177c0*/  FMUL.FTZ R78, R2, R78 ;  /* 0x0000004e024e7220 */ /* 0x000fe20000410000 */
[----:B------:R-:W1:Y:S01]  /*177d0*/  MUFU.TANH R45, R75 ;  /* 0x0000004b002d7308 */ /* 0x000e620000002400 */
[----:B------:R-:W-:Y:S02]  /*177e0*/  ISETP.GT.AND P3, PT, R32, 0x58, PT ;  /* 0x000000582000780c */ /* 0x000fe40003f64270 */
[----:B------:R-:W-:Y:S02]  /*177f0*/  FSEL R37, R37, -INF , P4 ;  /* 0xff80000025257808 */ /* 0x000fe40002000000 */
[----:B------:R-:W-:Y:S01]  /*17800*/  FMNMX.FTZ R34, R35, R34, !PT ;  /* 0x0000002223227209 */ /* 0x000fe20007810000 */
[----:B------:R-:W-:Y:S01]  /*17810*/  FMUL.FTZ R79, R2, R79 ;  /* 0x0000004f024f7220 */ /* 0x000fe20000410000 */
[----:B------:R-:W-:Y:S01]  /*17820*/  ISETP.GT.AND P4, PT, R32, 0x59, PT ;  /* 0x000000592000780c */ /* 0x000fe20003f84270 */
[----:B------:R-:W3:Y:S01]  /*17830*/  MUFU.TANH R47, R78 ;  /* 0x0000004e002f7308 */ /* 0x000ee20000002400 */
[----:B0-----:R-:W-:-:S02]  /*17840*/  FSEL R39, R39, -INF , P3 ;  /* 0xff80000027277808 */ /* 0x001fc40001800000 */
[----:B------:R-:W-:Y:S01]  /*17850*/  FMNMX.FTZ R34, R37, R34, !PT ;  /* 0x0000002225227209 */ /* 0x000fe20007810000 */
[----:B------:R-:W-:Y:S01]  /*17860*/  FMUL.FTZ R82, R2, R82 ;  /* 0x0000005202527220 */ /* 0x000fe20000410000 */
[----:B------:R-:W-:Y:S01]  /*17870*/  ISETP.GT.AND P3, PT, R32, 0x60, PT ;  /* 0x000000602000780c */ /* 0x000fe20003f64270 */
[C---:B------:R-:W-:Y:S01]  /*17880*/  FMUL.FTZ R5, R2.reuse, R28 ;  /* 0x0000001c02057220 */ /* 0x040fe20000410000 */
[----:B----4-:R-:W-:Y:S01]  /*17890*/  FSEL R41, R41, -INF , P4 ;  /* 0xff80000029297808 */ /* 0x010fe20002000000 */
[----:B------:R-:W0:Y:S01]  /*178a0*/  MUFU.TANH R51, R79 ;  /* 0x0000004f00337308 */ /* 0x000e220000002400 */
[----:B------:R-:W-:Y:S01]  /*178b0*/  FMNMX.FTZ R34, R39, R34, !PT ;  /* 0x0000002227227209 */ /* 0x000fe20007810000 */
[C---:B------:R-:W-:Y:S01]  /*178c0*/  FMUL.FTZ R28, R2.reuse, R53 ;  /* 0x00000035021c7220 */ /* 0x040fe20000410000 */
[----:B------:R-:W-:Y:S01]  /*178d0*/  FMUL.FTZ R83, R2, R83 ;  /* 0x0000005302537220 */ /* 0x000fe20000410000 */
[----:B------:R-:W-:Y:S01]  /*178e0*/  ISETP.GT.AND P4, PT, R32, 0x61, PT ;  /* 0x000000612000780c */ /* 0x000fe20003f84270 */
[----:B------:R-:W-:Y:S01]  /*178f0*/  FMUL.FTZ R8, R2, R29 ;  /* 0x0000001d02087220 */ /* 0x000fe20000410000 */
[----:B--2---:R-:W-:-:S02]  /*17900*/  FSEL R43, R43, -INF , P3 ;  /* 0xff8000002b2b7808 */ /* 0x004fc40001800000 */
[----:B------:R-:W2:Y:S01]  /*17910*/  MUFU.TANH R53, R82 ;  /* 0x0000005200357308 */ /* 0x000ea20000002400 */
[----:B------:R-:W-:Y:S01]  /*17920*/  FMNMX.FTZ R34, R41, R34, !PT ;  /* 0x0000002229227209 */ /* 0x000fe20007810000 */
[C---:B------:R-:W-:Y:S01]  /*17930*/  FMUL.FTZ R86, R2.reuse, R86 ;  /* 0x0000005602567220 */ /* 0x040fe20000410000 */
[----:B------:R-:W-:Y:S01]  /*17940*/  FMUL.FTZ R29, R2, R57 ;  /* 0x00000039021d7220 */ /* 0x000fe20000410000 */
[----:B------:R-:W-:Y:S02]  /*17950*/  ISETP.GT.AND P3, PT, R32, 0x68, PT ;  /* 0x000000682000780c */ /* 0x000fe40003f64270 */
[----:B-1----:R-:W-:Y:S02]  /*17960*/  FSEL R45, R45, -INF , P4 ;  /* 0xff8000002d2d7808 */ /* 0x002fe40002000000 */
[----:B------:R-:W1:Y:S01]  /*17970*/  MUFU.TANH R57, R83 ;  /* 0x0000005300397308 */ /* 0x000e620000002400 */
[----:B------:R-:W-:Y:S01]  /*17980*/  FMNMX.FTZ R34, R43, R34, !PT ;  /* 0x000000222b227209 */ /* 0x000fe20007810000 */
[----:B------:R-:W-:Y:S01]  /*17990*/  FMUL.FTZ R87, R2, R87 ;  /* 0x0000005702577220 */ /* 0x000fe20000410000 */
[----:B------:R-:W-:-:S02]  /*179a0*/  ISETP.GT.AND P4, PT, R32, 0x69, PT ;  /* 0x000000692000780c */ /* 0x000fc40003f84270 */
[----:B---3--:R-:W-:Y:S02]  /*179b0*/  FSEL R47, R47, -INF , P3 ;  /* 0xff8000002f2f7808 */ /* 0x008fe40001800000 */
[----:B------:R-:W-:Y:S01]  /*179c0*/  FMNMX.FTZ R34, R45, R34, !PT ;  /* 0x000000222d227209 */ /* 0x000fe20007810000 */
[----:B------:R-:W3:Y:S01]  /*179d0*/  MUFU.TANH R86, R86 ;  /* 0x0000005600567308 */ /* 0x000ee20000002400 */
[----:B------:R-:W-:Y:S02]  /*179e0*/  ISETP.GT.AND P3, PT, R32, 0x70, PT ;  /* 0x000000702000780c */ /* 0x000fe40003f64270 */
[----:B0-----:R-:W-:Y:S02]  /*179f0*/  FSEL R51, R51, -INF , P4 ;  /* 0xff80000033337808 */ /* 0x001fe40002000000 */
[----:B------:R-:W-:-:S03]  /*17a00*/  FMNMX.FTZ R34, R47, R34, !PT ;  /* 0x000000222f227209 */ /* 0x000fc60007810000 */
[----:B------:R-:W0:Y:S01]  /*17a10*/  MUFU.TANH R59, R87 ;  /* 0x00000057003b7308 */ /* 0x000e220000002400 */
[C---:B------:R-:W-:Y:S02]  /*17a20*/  ISETP.GT.AND P4, PT, R32.reuse, 0x71, PT ;  /* 0x000000712000780c */ /* 0x040fe40003f84270 */
[----:B--2---:R-:W-:Y:S02]  /*17a30*/  FSEL R53, R53, -INF , P3 ;  /* 0xff80000035357808 */ /* 0x004fe40001800000 */
[----:B------:R-:W-:Y:S02]  /*17a40*/  FMNMX.FTZ R34, R51, R34, !PT ;  /* 0x0000002233227209 */ /* 0x000fe40007810000 */
[----:B------:R-:W-:Y:S02]  /*17a50*/  ISETP.GT.AND P3, PT, R32, 0x78, PT ;  /* 0x000000782000780c */ /* 0x000fe40003f64270 */
[----:B-1----:R-:W-:Y:S02]  /*17a60*/  FSEL R57, R57, -INF , P4 ;  /* 0xff80000039397808 */ /* 0x002fe40002000000 */
[----:B------:R-:W-:-:S02]  /*17a70*/  FMNMX.FTZ R34, R53, R34, !PT ;  /* 0x0000002235227209 */ /* 0x000fc40007810000 */
[----:B------:R-:W-:Y:S01]  /*17a80*/  ISETP.GT.AND P4, PT, R32, 0x79, PT ;  /* 0x000000792000780c */ /* 0x000fe20003f84270 */
[----:B------:R-:W-:Y:S01]  /*17a90*/  FMUL.FTZ R32, R2, R61 ;  /* 0x0000003d02207220 */ /* 0x000fe20000410000 */
[----:B---3--:R-:W-:Y:S02]  /*17aa0*/  FSEL R61, R86, -INF , P3 ;  /* 0xff800000563d7808 */ /* 0x008fe40001800000 */
[----:B------:R-:W-:Y:S02]  /*17ab0*/  FMNMX.FTZ R34, R57, R34, !PT ;  /* 0x0000002239227209 */ /* 0x000fe40007810000 */
[----:B0-----:R-:W-:Y:S02]  /*17ac0*/  FSEL R59, R59, -INF , P4 ;  /* 0xff8000003b3b7808 */ /* 0x001fe40002000000 */
[----:B------:R-:W-:-:S04]  /*17ad0*/  FMNMX.FTZ R34, R61, R34, !PT ;  /* 0x000000223d227209 */ /* 0x000fc80007810000 */
[----:B------:R-:W-:-:S05]  /*17ae0*/  FMNMX.FTZ R34, R59, R34, !PT ;  /* 0x000000223b227209 */ /* 0x000fca0007810000 */
[----:B------:R-:W0:Y:S01]  /*17af0*/  SHFL.BFLY PT, R75, R34, 0x2, 0x1f ;  /* 0x0c401f00224b7f89 */ /* 0x000e2200000e0000 */
[----:B------:R-:W-:Y:S02]  /*17b00*/  FMUL.FTZ R9, R2, R36 ;  /* 0x0000002402097220 */ /* 0x000fe40000410000 */
[----:B------:R1:W-:Y:S02]  /*17b10*/  MUFU.TANH R36, R32 ;  /* 0x0000002000247308 */ /* 0x0003e40000002400 */
[----:B-1----:R-:W1:Y:S01]  /*17b20*/  SHFL.IDX PT, R32, R26, RZ, 0x1c1f ;  /* 0x001c1fff1a207589 */ /* 0x002e6200000e0000 */
[----:B0-----:R-:W-:-:S05]  /*17b30*/  FMNMX.FTZ R75, R34, R75, !PT ;  /* 0x0000004b224b7209 */ /* 0x001fca0007810000 */
[----:B------:R-:W0:Y:S01]  /*17b40*/  SHFL.BFLY PT, R34, R75, 0x1, 0x1f ;  /* 0x0c201f004b227f89 */ /* 0x000e2200000e0000 */
[----:B------:R-:W-:Y:S01]  /*17b50*/  FMUL.FTZ R4, R2, R25 ;  /* 0x0000001902047220 */ /* 0x000fe20000410000 */
[----:B------:R-:W-:Y:S01]  /*17b60*/  MUFU.TANH R3, R3 ;  /* 0x0000000300037308 */ /* 0x000fe20000002400 */
[----:B------:R-:W-:-:S07]  /*17b70*/  IMAD.U32 R164, RZ, RZ, UR6 ;  /* 0x00000006ffa47e24 */ /* 0x000fce000f8e00ff */
[----:B------:R-:W2:Y:S01]  /*17b80*/  MUFU.TANH R4, R4 ;  /* 0x0000000400047308 */ /* 0x000ea20000002400 */
[----:B-1----:R-:W-:-:S07]  /*17b90*/  VIADDMNMX R32, R32, R55, R30, PT ;  /* 0x0000003720207246 */ /* 0x002fce000380011e */
[----:B------:R-:W1:Y:S01]  /*17ba0*/  MUFU.TANH R5, R5 ;  /* 0x0000000500057308 */ /* 0x000e620000002400 */
[----:B0-----:R-:W-:-:S07]  /*17bb0*/  FMNMX.FTZ R165, R75, R34, !PT ;  /* 0x000000224ba57209 */ /* 0x001fce0007810000 */
[----:B------:R-:W-:Y:S01]  /*17bc0*/  MUFU.TANH R8, R8 ;  /* 0x0000000800087308 */ /* 0x000fe20000002400 */
[----:B------:R-:W-:Y:S01]  /*17bd0*/  FMUL.FTZ R73, R2, R73 ;  /* 0x0000004902497220 */ /* 0x000fe20000410000 */
[C---:B------:R-:W-:Y:S01]  /*17be0*/  FSETP.NEU.FTZ.AND P3, PT, R165.reuse, -INF , PT ;  /* 0xff800000a500780b */ /* 0x040fe20003f7d000 */
[----:B------:R-:W-:-:S01]  /*17bf0*/  FFMA.FTZ R42, R165, R164, -8 ;  /* 0xc1000000a52a7423 */ /* 0x000fc200000100a4 */
[C---:B------:R-:W-:Y:S02]  /*17c00*/  ISETP.GT.AND P4, PT, R32.reuse, RZ, PT ;  /* 0x000000ff2000720c */ /* 0x040fe40003f84270 */
[----:B------:R-:W-:Y:S02]  /*17c10*/  ISETP.GT.AND P5, PT, R32, 0x1, PT ;  /* 0x000000012000780c */ /* 0x000fe40003fa4270 */
[----:B------:R-:W0:Y:S01]  /*17c20*/  MUFU.TANH R7, R7 ;  /* 0x0000000700077308 */ /* 0x000e220000002400 */
[C---:B------:R-:W-:Y:S01]  /*17c30*/  FMUL.FTZ R14, R2.reuse, R44 ;  /* 0x0000002c020e7220 */ /* 0x040fe20000410000 */
[----:B------:R-:W-:Y:S01]  /*17c40*/  FMUL.FTZ R65, R2, R65 ;  /* 0x0000004102417220 */ /* 0x000fe20000410000 */
[----:B------:R-:W-:-:S02]  /*17c50*/  FSEL R42, R42, RZ, P3 ;  /* 0x000000ff2a2a7208 */ /* 0x000fc40001800000 */
[----:B------:R-:W-:Y:S02]  /*17c60*/  ISETP.GT.AND P3, PT, R32, 0x8, PT ;  /* 0x000000082000780c */ /* 0x000fe40003f64270 */
[----:B--2---:R-:W-:Y:S01]  /*17c70*/  FSEL R44, R4, -INF , P5 ;  /* 0xff800000042c7808 */ /* 0x004fe20002800000 */
[----:B------:R-:W-:Y:S01]  /*17c80*/  MUFU.TANH R10, R10 ;  /* 0x0000000a000a7308 */ /* 0x000fe20000002400 */
[C---:B------:R-:W-:Y:S01]  /*17c90*/  FMUL.FTZ R69, R2.reuse, R69 ;  /* 0x0000004502457220 */ /* 0x040fe20000410000 */
[----:B------:R-:W-:-:S06]  /*17ca0*/  FMUL.FTZ R11, R2, R40 ;  /* 0x00000028020b7220 */ /* 0x000fcc0000410000 */
[----:B------:R2:W-:Y:S02]  /*17cb0*/  MUFU.TANH R46, R73 ;  /* 0x00000049002e7308 */ /* 0x0005e40000002400 */
[----:B--2---:R-:W-:-:S06]  /*17cc0*/  FSEL R73, R3, -INF , P4 ;  /* 0xff80000003497808 */ /* 0x004fcc0002000000 */
[----:B------:R-:W2:Y:S01]  /*17cd0*/  MUFU.TANH R9, R9 ;  /* 0x0000000900097308 */ /* 0x000ea20000002400 */
[----:B------:R-:W-:Y:S02]  /*17ce0*/  ISETP.GT.AND P4, PT, R32, 0x9, PT ;  /* 0x000000092000780c */ /* 0x000fe40003f84270 */
[----:B------:R-:W-:-:S05]  /*17cf0*/  FMNMX.FTZ R30, R73, R44, !PT ;  /* 0x0000002c491e7209 */ /* 0x000fca0007810000 */
[----:B------:R1:W-:Y:S01]  /*17d00*/  MUFU.TANH R38, R65 ;  /* 0x0000004100267308 */ /* 0x0003e20000002400 */
[----:B------:R-:W-:Y:S01]  /*17d10*/  FMUL.FTZ R77, R2, R77 ;  /* 0x0000004d024d7220 */ /* 0x000fe20000410000 */
[----:B-1----:R-:W-:-:S06]  /*17d20*/  FSEL R65, R5, -INF , P3 ;  /* 0xff80000005417808 */ /* 0x002fcc0001800000 */
[----:B------:R-:W-:Y:S01]  /*17d30*/  MUFU.TANH R12, R12 ;  /* 0x0000000c000c7308 */ /* 0x000fe20000002400 */
[----:B------:R-:W-:Y:S02]  /*17d40*/  ISETP.GT.AND P3, PT, R32, 0x10, PT ;  /* 0x000000102000780c */ /* 0x000fe40003f64270 */
[----:B------:R-:W-:-:S05]  /*17d50*/  FMNMX.FTZ R30, R65, R30, !PT ;  /* 0x0000001e411e7209 */ /* 0x000fca0007810000 */
[----:B------:R1:W-:Y:S01]  /*17d60*/  MUFU.TANH R40, R69 ;  /* 0x0000004500287308 */ /* 0x0003e20000002400 */
[----:B0-----:R-:W-:Y:S01]  /*17d70*/  FSEL R75, R7, -INF , P3 ;  /* 0xff800000074b7808 */ /* 0x001fe20001800000 */
[----:B------:R-:W-:Y:S01]  /*17d80*/  FMUL.FTZ R15, R2, R48 ;  /* 0x00000030020f7220 */ /* 0x000fe20000410000 */
[----:B-1----:R-:W-:-:S05]  /*17d90*/  FSEL R69, R8, -INF , P4 ;  /* 0xff80000008457808 */ /* 0x002fca0002000000 */
[----:B------:R-:W0:Y:S01]  /*17da0*/  MUFU.TANH R11, R11 ;  /* 0x0000000b000b7308 */ /* 0x000e220000002400 */
[C---:B------:R-:W-:Y:S02]  /*17db0*/  ISETP.GT.AND P4, PT, R32.reuse, 0x11, PT ;  /* 0x000000112000780c */ /* 0x040fe40003f84270 */
[----:B------:R-:W-:Y:S02]  /*17dc0*/  FMNMX.FTZ R30, R69, R30, !PT ;  /* 0x0000001e451e7209 */ /* 0x000fe40007810000 */
[----:B------:R-:W-:Y:S02]  /*17dd0*/  ISETP.GT.AND P3, PT, R32, 0x18, PT ;  /* 0x000000182000780c */ /* 0x000fe40003f64270 */
[----:B------:R-:W-:Y:S01]  /*17de0*/  FMNMX.FTZ R30, R75, R30, !PT ;  /* 0x0000001e4b1e7209 */ /* 0x000fe20007810000 */
[----:B------:R-:W-:Y:S01]  /*17df0*/  MUFU.TANH R13, R13 ;  /* 0x0000000d000d7308 */ /* 0x000fe20000002400 */
[----:B------:R-:W-:Y:S01]  /*17e00*/  FMUL.FTZ R81, R2, R81 ;  /* 0x0000005102517220 */ /* 0x000fe20000410000 */
[----:B--2---:R-:W-:-:S06]  /*17e10*/  FSEL R79, R9, -INF , P3 ;  /* 0xff800000094f7808 */ /* 0x004fcc0001800000 */
[----:B------:R1:W-:Y:S01]  /*17e20*/  MUFU.TANH R48, R77 ;  /* 0x0000004d00307308 */ /* 0x0003e20000002400 */
[----:B------:R-:W-:Y:S02]  /*17e30*/  ISETP.GT.AND P3, PT, R32, 0x20, PT ;  /* 0x000000202000780c */ /* 0x000fe40003f64270 */
[----:B-1----:R-:W-:-:S05]  /*17e40*/  FSEL R77, R10, -INF , P4 ;  /* 0xff8000000a4d7808 */ /* 0x002fca0002000000 */
[----:B------:R-:W1:Y:S01]  /*17e50*/  MUFU.TANH R14, R14 ;  /* 0x0000000e000e7308 */ /* 0x000e620000002400 */
[----:B------:R-:W-:Y:S02]  /*17e60*/  ISETP.GT.AND P4, PT, R32, 0x19, PT ;  /* 0x000000192000780c */ /* 0x000fe40003f84270 */
[----:B------:R-:W-:Y:S01]  /*17e70*/  FMNMX.FTZ R30, R77, R30, !PT ;  /* 0x0000001e4d1e7209 */ /* 0x000fe20007810000 */
[----:B------:R-:W-:-:S03]  /*17e80*/  FMUL.FTZ R85, R2, R85 ;  /* 0x0000005502557220 */ /* 0x000fc60000410000 */
[----:B------:R-:W-:Y:S01]  /*17e90*/  FMNMX.FTZ R30, R79, R30, !PT ;  /* 0x0000001e4f1e7209 */ /* 0x000fe20007810000 */
[----:B------:R-:W2:Y:S01]  /*17ea0*/  MUFU.TANH R20, R20 ;  /* 0x0000001400147308 */ /* 0x000ea20000002400 */
[----:B0-----:R-:W-:Y:S01]  /*17eb0*/  FSEL R83, R11, -INF , P3 ;  /* 0xff8000000b537808 */ /* 0x001fe20001800000 */
[----:B------:R-:W-:-:S06]  /*17ec0*/  FMUL.FTZ R21, R2, R52 ;  /* 0x0000003402157220 */ /* 0x000fcc0000410000 */
[----:B------:R0:W-:Y:S01]  /*17ed0*/  MUFU.TANH R50, R81 ;  /* 0x0000005100327308 */ /* 0x0001e20000002400 */
[----:B------:R-:W-:Y:S02]  /*17ee0*/  ISETP.GT.AND P3, PT, R32, 0x28, PT ;  /* 0x000000282000780c */ /* 0x000fe40003f64270 */
[----:B0-----:R-:W-:-:S05]  /*17ef0*/  FSEL R81, R12, -INF , P4 ;  /* 0xff8000000c517808 */ /* 0x001fca0002000000 */
[----:B------:R-:W0:Y:S01]  /*17f00*/  MUFU.TANH R15, R15 ;  /* 0x0000000f000f7308 */ /* 0x000e220000002400 */
[----:B------:R-:W-:Y:S02]  /*17f10*/  ISETP.GT.AND P4, PT, R32, 0x21, PT ;  /* 0x000000212000780c */ /* 0x000fe40003f84270 */
[----:B------:R-:W-:-:S04]  /*17f20*/  FMNMX.FTZ R30, R81, R30, !PT ;  /* 0x0000001e511e7209 */ /* 0x000fc80007810000 */
[----:B------:R-:W-:Y:S01]  /*17f30*/  FMNMX.FTZ R30, R83, R30, !PT ;  /* 0x0000001e531e7209 */ /* 0x000fe20007810000 */
[----:B------:R-:W3:Y:S01]  /*17f40*/  MUFU.TANH R24, R24 ;  /* 0x0000001800187308 */ /* 0x000ee20000002400 */
[----:B-1----:R-:W-:Y:S01]  /*17f50*/  FSEL R87, R14, -INF , P3 ;  /* 0xff8000000e577808 */ /* 0x002fe20001800000 */
[----:B------:R-:W-:-:S06]  /*17f60*/  FMUL.FTZ R25, R2, R56 ;  /* 0x0000003802197220 */ /* 0x000fcc0000410000 */
[----:B------:R1:W-:Y:S01]  /*17f70*/  MUFU.TANH R34, R85 ;  /* 0x0000005500227308 */ /* 0x0003e20000002400 */
[----:B------:R-:W-:-:S01]  /*17f80*/  FFMA.FTZ R10, R99, R164, -R42 ;  /* 0x000000a4630a7223 */ /* 0x000fc2000001082a */
[----:B-1----:R-:W-:-:S06]  /*17f90*/  FSEL R85, R13, -INF , P4 ;  /* 0xff8000000d557808 */ /* 0x002fcc0002000000 */
[----:B------:R-:W1:Y:S01]  /*17fa0*/  MUFU.TANH R21, R21 ;  /* 0x0000001500157308 */ /* 0x000e620000002400 */
[C---:B------:R-:W-:Y:S02]  /*17fb0*/  ISETP.GT.AND P4, PT, R32.reuse, 0x29, PT ;  /* 0x000000292000780c */ /* 0x040fe40003f84270 */
[----:B------:R-:W-:Y:S02]  /*17fc0*/  FMNMX.FTZ R30, R85, R30, !PT ;  /* 0x0000001e551e7209 */ /* 0x000fe40007810000 */
[----:B------:R-:W-:Y:S02]  /*17fd0*/  ISETP.GT.AND P3, PT, R32, 0x30, PT ;  /* 0x000000302000780c */ /* 0x000fe40003f64270 */
[----:B--2---:R-:W-:Y:S01]  /*17fe0*/  FSEL R99, R20, -INF , P4 ;  /* 0xff80000014637808 */ /* 0x004fe20002000000 */
[----:B------:R-:W2:Y:S01]  /*17ff0*/  MUFU.TANH R28, R28 ;  /* 0x0000001c001c7308 */ /* 0x000ea20000002400 */
[----:B------:R-:W-:Y:S01]  /*18000*/  FMNMX.FTZ R30, R87, R30, !PT ;  /* 0x0000001e571e7209 */ /* 0x000fe20007810000 */
[----:B------:R-:W-:Y:S01]  /*18010*/  FFMA.FTZ R7, R101, R164, -R42 ;  /* 0x000000a465077223 */ /* 0x000fe2000001082a */
[----:B------:R-:W-:Y:S01]  /*18020*/  ISETP.GT.AND P4, PT, R32, 0x31, PT ;  /* 0x000000312000780c */ /* 0x000fe20003f84270 */
[----:B------:R-:W-:Y:S01]  /*18030*/  FMUL.FTZ R60, R2, R60 ;  /* 0x0000003c023c7220 */ /* 0x000fe20000410000 */
[----:B0-----:R-:W-:-:S02]  /*18040*/  FSEL R101, R15, -INF , P3 ;  /* 0xff8000000f657808 */ /* 0x001fc40001800000 */
[----:B------:R-:W-:Y:S01]  /*18050*/  FMNMX.FTZ R30, R99, R30, !PT ;  /* 0x0000001e631e7209 */ /* 0x000fe20007810000 */
[----:B------:R-:W0:Y:S01]  /*18060*/  MUFU.TANH R25, R25 ;  /* 0x0000001900197308 */ /* 0x000e220000002400 */
[----:B------:R-:W-:-:S01]  /*18070*/  FFMA.FTZ R225, R97, R164, -R42 ;  /* 0x000000a461e17223 */ /* 0x000fc2000001082a */
[----:B------:R-:W-:Y:S02]  /*18080*/  ISETP.GT.AND P3, PT, R32, 0x38, PT ;  /* 0x000000382000780c */ /* 0x000fe40003f64270 */
[----:B---3--:R-:W-:Y:S02]  /*18090*/  FSEL R97, R24, -INF , P4 ;  /* 0xff80000018617808 */ /* 0x008fe40002000000 */
[----:B------:R-:W-:Y:S02]  /*180a0*/  FMNMX.FTZ R30, R101, R30, !PT ;  /* 0x0000001e651e7209 */ /* 0x000fe40007810000 */
[----:B------:R-:W3:Y:S01]  /*180b0*/  MUFU.TANH R29, R29 ;  /* 0x0000001d001d7308 */ /* 0x000ee20000002400 */
[----:B------:R-:W-:-:S01]  /*180c0*/  FFMA.FTZ R8, R103, R164, -R42 ;  /* 0x000000a467087223 */ /* 0x000fc2000001082a */
[----:B------:R-:W-:Y:S01]  /*180d0*/  ISETP.GT.AND P4, PT, R32, 0x39, PT ;  /* 0x000000392000780c */ /* 0x000fe20003f84270 */
[----:B------:R-:W-:Y:S01]  /*180e0*/  FMUL.FTZ R64, R2, R64 ;  /* 0x0000004002407220 */ /* 0x000fe20000410000 */
[----:B-1----:R-:W-:-:S02]  /*180f0*/  FSEL R103, R21, -INF , P3 ;  /* 0xff80000015677808 */ /* 0x002fc40001800000 */
[----:B------:R-:W-:Y:S02]  /*18100*/  FMNMX.FTZ R30, R97, R30, !PT ;  /* 0x0000001e611e7209 */ /* 0x000fe40007810000 */
[----:B------:R-:W1:Y:S01]  /*18110*/  MUFU.TANH R60, R60 ;  /* 0x0000003c003c7308 */ /* 0x000e620000002400 */
[----:B------:R-:W-:-:S01]  /*18120*/  FFMA.FTZ R12, R95, R164, -R42 ;  /* 0x000000a45f0c7223 */ /* 0x000fc2000001082a */
[----:B------:R-:W-:Y:S02]  /*18130*/  ISETP.GT.AND P3, PT, R32, 0x40, PT ;  /* 0x000000402000780c */ /* 0x000fe40003f64270 */
[----:B--2---:R-:W-:Y:S02]  /*18140*/  FSEL R95, R28, -INF , P4 ;  /* 0xff8000001c5f7808 */ /* 0x004fe40002000000 */
[----:B------:R-:W-:Y:S01]  /*18150*/  FMNMX.FTZ R30, R103, R30, !PT ;  /* 0x0000001e671e7209 */ /* 0x000fe20007810000 */
[----:B------:R-:W-:-:S01]  /*18160*/  FFMA.FTZ R5, R105, R164, -R42 ;  /* 0x000000a469057223 */ /* 0x000fc2000001082a */
[----:B------:R-:W2:Y:S01]  /*18170*/  MUFU.TANH R64, R64 ;  /* 0x0000004000407308 */ /* 0x000ea20000002400 */
[----:B------:R-:W-:Y:S01]  /*18180*/  ISETP.GT.AND P4, PT, R32, 0x41, PT ;  /* 0x000000412000780c */ /* 0x000fe20003f84270 */
[----:B------:R-:W-:Y:S01]  /*18190*/  FMUL.FTZ R68, R2, R68 ;  /* 0x0000004402447220 */ /* 0x000fe20000410000 */
[----:B0-----:R-:W-:-:S02]  /*181a0*/  FSEL R105, R25, -INF , P3 ;  /* 0xff80000019697808 */ /* 0x001fc40001800000 */
[----:B------:R-:W-:Y:S01]  /*181b0*/  FMNMX.FTZ R30, R95, R30, !PT ;  /* 0x0000001e5f1e7209 */ /* 0x000fe20007810000 */
[----:B------:R-:W-:-:S01]  /*181c0*/  FFMA.FTZ R9, R93, R164, -R42 ;  /* 0x000000a45d097223 */ /* 0x000fc2000001082a */
[----:B------:R-:W-:Y:S02]  /*181d0*/  ISETP.GT.AND P3, PT, R32, 0x48, PT ;  /* 0x000000482000780c */ /* 0x000fe40003f64270 */
[----:B---3--:R-:W-:Y:S02]  /*181e0*/  FSEL R93, R29, -INF , P4 ;  /* 0xff8000001d5d7808 */ /* 0x008fe40002000000 */
[----:B------:R-:W-:Y:S01]  /*181f0*/  FMNMX.FTZ R30, R105, R30, !PT ;  /* 0x0000001e691e7209 */ /* 0x000fe20007810000 */
[----:B------:R-:W0:Y:S01]  /*18200*/  MUFU.TANH R68, R68 ;  /* 0x0000004400447308 */ /* 0x000e220000002400 */
[----:B------:R-:W-:-:S01]  /*18210*/  FFMA.FTZ R4, R107, R164, -R42 ;  /* 0x000000a46b047223 */ /* 0x000fc2000001082a */
[----:B------:R-:W-:Y:S01]  /*18220*/  ISETP.GT.AND P4, PT, R32, 0x49, PT ;  /* 0x000000492000780c */ /* 0x000fe20003f84270 */
[----:B------:R-:W-:Y:S01]  /*18230*/  FMUL.FTZ R72, R2, R72 ;  /* 0x0000004802487220 */ /* 0x000fe20000410000 */
[----:B-1----:R-:W-:-:S02]  /*18240*/  FSEL R107, R60, -INF , P3 ;  /* 0xff8000003c6b7808 */ /* 0x002fc40001800000 */
[----:B------:R-:W-:Y:S01]  /*18250*/  FMNMX.FTZ R30, R93, R30, !PT ;  /* 0x0000001e5d1e7209 */ /* 0x000fe20007810000 */
[-CC-:B------:R-:W-:Y:S01]  /*18260*/  FFMA.FTZ R109, R109, R164.reuse, -R42.reuse ;  /* 0x000000a46d6d7223 */ /* 0x180fe2000001082a */
[----:B------:R-:W-:-:S01]  /*18270*/  FFMA.FTZ R14, R91, R164, -R42 ;  /* 0x000000a45b0e7223 */ /* 0x000fc2000001082a */
[----:B------:R-:W-:Y:S02]  /*18280*/  ISETP.GT.AND P3, PT, R32, 0x50, PT ;  /* 0x000000502000780c */ /* 0x000fe40003f64270 */
[----:B------:R-:W-:Y:S02]  /*18290*/  FSEL R91, R36, -INF , P4 ;  /* 0xff800000245b7808 */ /* 0x000fe40002000000 */
[----:B------:R-:W-:Y:S01]  /*182a0*/  FMNMX.FTZ R30, R107, R30, !PT ;  /* 0x0000001e6b1e7209 */ /* 0x000fe20007810000 */
[----:B------:R-:W1:Y:S01]  /*182b0*/  MUFU.TANH R72, R72 ;  /* 0x0000004800487308 */ /* 0x000e620000002400 */
[----:B------:R-:W-:Y:S01]  /*182c0*/  ISETP.GT.AND P4, PT, R32, 0x51, PT ;  /* 0x000000512000780c */ /* 0x000fe20003f84270 */
[----:B------:R-:W-:Y:S01]  /*182d0*/  FMUL.FTZ R76, R2, R76 ;  /* 0x0000004c024c7220 */ /* 0x000fe20000410000 */
[----:B------:R-:W-:Y:S01]  /*182e0*/  FMNMX.FTZ R30, R91, R30, !PT ;  /* 0x0000001e5b1e7209 */ /* 0x000fe20007810000 */
[----:B------:R-:W-:-:S04]  /*182f0*/  FFMA.FTZ R111, R111, R164, -R42 ;  /* 0x000000a46f6f7223 */ /* 0x000fc8000001082a */
[----:B------:R2:W-:Y:S01]  /*18300*/  MUFU.EX2 R3, R109 ;  /* 0x0000006d00037308 */ /* 0x0005e20000000800 */
[----:B------:R-:W-:-:S01]  /*18310*/  FFMA.FTZ R227, R89, R164, -R42 ;  /* 0x000000a459e37223 */ /* 0x000fc2000001082a */
[----:B------:R-:W-:Y:S02]  /*18320*/  FSEL R89, R38, -INF , P4 ;  /* 0xff80000026597808 */ /* 0x000fe40002000000 */
[----:B--2---:R-:W-:Y:S02]  /*18330*/  FSEL R109, R64, -INF , P3 ;  /* 0xff800000406d7808 */ /* 0x004fe40001800000 */
[C---:B------:R-:W-:Y:S02]  /*18340*/  ISETP.GT.AND P3, PT, R32.reuse, 0x58, PT ;  /* 0x000000582000780c */ /* 0x040fe40003f64270 */
[----:B------:R-:W-:Y:S01]  /*18350*/  FMNMX.FTZ R30, R109, R30, !PT ;  /* 0x0000001e6d1e7209 */ /* 0x000fe20007810000 */
[----:B------:R-:W2:Y:S01]  /*18360*/  MUFU.TANH R76, R76 ;  /* 0x0000004c004c7308 */ /* 0x000ea20000002400 */
[----:B------:R-:W-:Y:S01]  /*18370*/  ISETP.GT.AND P4, PT, R32, 0x59, PT ;  /* 0x000000592000780c */ /* 0x000fe20003f84270 */
[----:B------:R-:W-:Y:S01]  /*18380*/  FMUL.FTZ R80, R2, R80 ;  /* 0x0000005002507220 */ /* 0x000fe20000410000 */
[----:B------:R-:W-:Y:S01]  /*18390*/  FMNMX.FTZ R30, R89, R30, !PT ;  /* 0x0000001e591e7209 */ /* 0x000fe20007810000 */
[----:B------:R-:W-:-:S04]  /*183a0*/  FFMA.FTZ R113, R113, R164, -R42 ;  /* 0x000000a471717223 */ /* 0x000fc8000001082a */
[----:B------:R0:W-:Y:S01]  /*183b0*/  MUFU.EX2 R55, R111 ;  /* 0x0000006f00377308 */ /* 0x0001e20000000800 */
[----:B------:R-:W-:-:S01]  /*183c0*/  FFMA.FTZ R20, R71, R164, -R42 ;  /* 0x000000a447147223 */ /* 0x000fc2000001082a */
[----:B------:R-:W-:Y:S02]  /*183d0*/  FSEL R71, R40, -INF , P4 ;  /* 0xff80000028477808 */ /* 0x000fe40002000000 */
[----:B0-----:R-:W-:Y:S02]  /*183e0*/  FSEL R111, R68, -INF , P3 ;  /* 0xff800000446f7808 */ /* 0x001fe40001800000 */
[C---:B------:R-:W-:Y:S02]  /*183f0*/  ISETP.GT.AND P3, PT, R32.reuse, 0x60, PT ;  /* 0x000000602000780c */ /* 0x040fe40003f64270 */
[----:B------:R-:W-:Y:S01]  /*18400*/  FMNMX.FTZ R30, R111, R30, !PT ;  /* 0x0000001e6f1e7209 */ /* 0x000fe20007810000 */
[----:B------:R-:W0:Y:S01]  /*18410*/  MUFU.TANH R80, R80 ;  /* 0x0000005000507308 */ /* 0x000e220000002400 */
[----:B------:R-:W-:Y:S01]  /*18420*/  ISETP.GT.AND P4, PT, R32, 0x61, PT ;  /* 0x000000612000780c */ /* 0x000fe20003f84270 */
[----:B------:R-:W-:Y:S01]  /*18430*/  FMUL.FTZ R84, R2, R84 ;  /* 0x0000005402547220 */ /* 0x000fe20000410000 */
[----:B------:R-:W-:Y:S01]  /*18440*/  FMNMX.FTZ R30, R71, R30, !PT ;  /* 0x0000001e471e7209 */ /* 0x000fe20007810000 */
[----:B------:R-:W-:-:S04]  /*18450*/  FFMA.FTZ R11, R67, R164, -R42 ;  /* 0x000000a4430b7223 */ /* 0x000fc8000001082a */
[----:B------:R1:W-:Y:S01]  /*18460*/  MUFU.EX2 R26, R113 ;  /* 0x00000071001a7308 */ /* 0x0003e20000000800 */
[----:B------:R-:W-:Y:S02]  /*18470*/  FSEL R67, R46, -INF , P4 ;  /* 0xff8000002e437808 */ /* 0x000fe40002000000 */
[----:B-1----:R-:W-:Y:S02]  /*18480*/  FSEL R113, R72, -INF , P3 ;  /* 0xff80000048717808 */ /* 0x002fe40001800000 */
[C---:B------:R-:W-:Y:S02]  /*18490*/  ISETP.GT.AND P3, PT, R32.reuse, 0x68, PT ;  /* 0x000000682000780c */ /* 0x040fe40003f64270 */
[----:B------:R-:W-:Y:S01]  /*184a0*/  FMNMX.FTZ R30, R113, R30, !PT ;  /* 0x0000001e711e7209 */ /* 0x000fe20007810000 */
[----:B------:R-:W1:Y:S01]  /*184b0*/  MUFU.TANH R84, R84 ;  /* 0x0000005400547308 */ /* 0x000e620000002400 */
[----:B------:R-:W-:Y:S02]  /*184c0*/  ISETP.GT.AND P4, PT, R32, 0x69, PT ;  /* 0x000000692000780c */ /* 0x000fe40003f84270 */
[----:B--2---:R-:W-:-:S02]  /*184d0*/  FSEL R115, R76, -INF , P3 ;  /* 0xff8000004c737808 */ /* 0x004fc40001800000 */
[----:B------:R-:W-:Y:S01]  /*184e0*/  FMNMX.FTZ R30, R67, R30, !PT ;  /* 0x0000001e431e7209 */ /* 0x000fe20007810000 */
[----:B------:R-:W-:Y:S01]  /*184f0*/  FFMA.FTZ R24, R63, R164, -R42 ;  /* 0x000000a43f187223 */ /* 0x000fe2000001082a */
[----:B------:R-:W-:Y:S02]  /*18500*/  ISETP.GT.AND P3, PT, R32, 0x70, PT ;  /* 0x000000702000780c */ /* 0x000fe40003f64270 */
[----:B------:R-:W-:Y:S02]  /*18510*/  FSEL R63, R48, -INF , P4 ;  /* 0xff800000303f7808 */ /* 0x000fe40002000000 */
[----:B------:R-:W-:Y:S02]  /*18520*/  FMNMX.FTZ R30, R115, R30, !PT ;  /* 0x0000001e731e7209 */ /* 0x000fe40007810000 */
[----:B------:R-:W-:Y:S02]  /*18530*/  ISETP.GT.AND P4, PT, R32, 0x71, PT ;  /* 0x000000712000780c */ /* 0x000fe40003f84270 */
[----:B0-----:R-:W-:-:S02]  /*18540*/  FSEL R117, R80, -INF , P3 ;  /* 0xff80000050757808 */ /* 0x001fc40001800000 */
[----:B------:R-:W-:Y:S01]  /*18550*/  FMNMX.FTZ R30, R63, R30, !PT ;  /* 0x0000001e3f1e7209 */ /* 0x000fe20007810000 */
[----:B------:R-:W-:-:S01]  /*18560*/  FFMA.FTZ R221, R49, R164, -R42 ;  /* 0x000000a431dd7223 */ /* 0x000fc2000001082a */
[----:B------:R-:W-:Y:S02]  /*18570*/  ISETP.GT.AND P3, PT, R32, 0x78, PT ;  /* 0x000000782000780c */ /* 0x000fe40003f64270 */
[----:B------:R-:W-:Y:S02]  /*18580*/  FSEL R49, R50, -INF , P4 ;  /* 0xff80000032317808 */ /* 0x000fe40002000000 */
[----:B------:R-:W-:Y:S02]  /*18590*/  FMNMX.FTZ R30, R117, R30, !PT ;  /* 0x0000001e751e7209 */ /* 0x000fe40007810000 */
[----:B------:R-:W-:Y:S02]  /*185a0*/  ISETP.GT.AND P4, PT, R32, 0x79, PT ;  /* 0x000000792000780c */ /* 0x000fe40003f84270 */
[----:B-1----:R-:W-:-:S02]  /*185b0*/  FSEL R119, R84, -INF , P3 ;  /* 0xff80000054777808 */ /* 0x002fc40001800000 */
[----:B------:R-:W-:Y:S01]  /*185c0*/  FMNMX.FTZ R30, R49, R30, !PT ;  /* 0x0000001e311e7209 */ /* 0x000fe20007810000 */
[----:B------:R-:W-:Y:S01]  /*185d0*/  FFMA.FTZ R28, R33, R164, -R42 ;  /* 0x000000a4211c7223 */ /* 0x000fe2000001082a */
[----:B------:R-:W-:Y:S02]  /*185e0*/  FSEL R33, R34, -INF , P4 ;  /* 0xff80000022217808 */ /* 0x000fe40002000000 */
[----:B------:R-:W-:-:S04]  /*185f0*/  FMNMX.FTZ R30, R119, R30, !PT ;  /* 0x0000001e771e7209 */ /* 0x000fc80007810000 */
[----:B------:R-:W-:-:S05]  /*18600*/  FMNMX.FTZ R25, R33, R30, !PT ;  /* 0x0000001e21197209 */ /* 0x000fca0007810000 */
[----:B------:R-:W0:Y:S01]  /*18610*/  SHFL.BFLY PT, R36, R25, 0x2, 0x1f ;  /* 0x0c401f0019247f89 */ /* 0x000e2200000e0000 */
[----:B------:R-:W-:-:S01]  /*18620*/  FFMA.FTZ R30, R31, R164, -R42 ;  /* 0x000000a41f1e7223 */ /* 0x000fc2000001082a */
[----:B0-----:R-:W-:-:S05]  /*18630*/  FMNMX.FTZ R31, R25, R36, !PT ;  /* 0x00000024191f7209 */ /* 0x001fca0007810000 */
[----:B------:R-:W0:Y:S01]  /*18640*/  SHFL.BFLY PT, R40, R31, 0x1, 0x1f ;  /* 0x0c201f001f287f89 */ /* 0x000e2200000e0000 */
[----:B------:R-:W-:-:S01]  /*18650*/  FFMA.FTZ R21, R35, R164, -R42 ;  /* 0x000000a423157223 */ /* 0x000fc2000001082a */
[----:B0-----:R-:W-:-:S04]  /*18660*/  FMNMX.FTZ R191, R31, R40, !PT ;  /* 0x000000281fbf7209 */ /* 0x001fc80007810000 */
[C---:B------:R-:W-:Y:S01]  /*18670*/  FSETP.NEU.FTZ.AND P3, PT, R191.reuse, -INF , PT ;  /* 0xff800000bf00780b */ /* 0x040fe20003f7d000 */
[----:B------:R-:W-:-:S05]  /*18680*/  FFMA.FTZ R35, R191, R164, -8 ;  /* 0xc1000000bf237423 */ /* 0x000fca00000100a4 */
[----:B------:R-:W-:-:S05]  /*18690*/  FSEL R46, R35, RZ, P3 ;  /* 0x000000ff232e7208 */ /* 0x000fca0001800000 */
[-CC-:B------:R-:W-:Y:S01]  /*186a0*/  FFMA.FTZ R73, R73, R164.reuse, -R46.reuse ;  /* 0x000000a449497223 */ /* 0x180fe2000001082e */
[----:B------:R-:W-:-:S01]  /*186b0*/  FFMA.FTZ R44, R44, R164, -R46 ;  /* 0x000000a42c2c7223 */ /* 0x000fc2000001082e */
[-CC-:B------:R-:W-:Y:S01]  /*186c0*/  FFMA.FTZ R65, R65, R164.reuse, -R46.reuse ;  /* 0x000000a441417223 */ /* 0x180fe2000001082e */
[----:B------:R-:W-:Y:S01]  /*186d0*/  MUFU.EX2 R4, R4 ;  /* 0x0000000400047308 */ /* 0x000fe20000000800 */
[----:B------:R-:W-:-:S01]  /*186e0*/  FFMA.FTZ R69, R69, R164, -R46 ;  /* 0x000000a445457223 */ /* 0x000fc2000001082e */
[----:B------:R-:W-:-:S06]  /*186f0*/  FFMA.FTZ R75, R75, R164, -R46 ;  /* 0x000000a44b4b7223 */ /* 0x000fcc000001082e */
[----:B------:R-:W-:Y:S08]  /*18700*/  MUFU.EX2 R73, R73 ;  /* 0x0000004900497308 */ /* 0x000ff00000000800 */
[----:B------:R-:W0:Y:S08]  /*18710*/  MUFU.EX2 R44, R44 ;  /* 0x0000002c002c7308 */ /* 0x000e300000000800 */
[----:B------:R-:W1:Y:S01]  /*18720*/  MUFU.EX2 R65, R65 ;  /* 0x0000004100417308 */ /* 0x000e620000000800 */
[----:B------:R-:W-:-:S01]  /*18730*/  FFMA.FTZ R77, R77, R164, -R46 ;  /* 0x000000a44d4d7223 */ /* 0x000fc2000001082e */
[----:B------:R-:W-:-:S06]  /*18740*/  FADD.FTZ R56, R26, R55 ;  /* 0x000000371a387221 */ /* 0x000fcc0000010000 */
[----:B------:R-:W2:Y:S01]  /*18750*/  MUFU.EX2 R5, R5 ;  /* 0x0000000500057308 */ /* 0x000ea20000000800 */
[----:B------:R-:W-:-:S07]  /*18760*/  FFMA.FTZ R79, R79, R164, -R46 ;  /* 0x000000a44f4f7223 */ /* 0x000fce000001082e */
[----:B------:R-:W3:Y:S01]  /*18770*/  MUFU.EX2 R48, R69 ;  /* 0x0000004500307308 */ /* 0x000ee20000000800 */
[----:B------:R-:W-:-:S01]  /*18780*/  FADD.FTZ R35, R3, R56 ;  /* 0x0000003803237221 */ /* 0x000fc20000010000 */
[----:B0-----:R-:W-:-:S06]  /*18790*/  FADD.FTZ R56, R73, R44 ;  /* 0x0000002c49387221 */ /* 0x001fcc0000010000 */
[----:B------:R-:W0:Y:S08]  /*187a0*/  MUFU.EX2 R8, R8 ;  /* 0x0000000800087308 */ /* 0x000e300000000800 */
[----:B------:R-:W4:Y:S01]  /*187b0*/  MUFU.EX2 R75, R75 ;  /* 0x0000004b004b7308 */ /* 0x000f220000000800 */
[----:B------:R-:W-:-:S01]  /*187c0*/  FFMA.FTZ R81, R81, R164, -R46 ;  /* 0x000000a451517223 */ /* 0x000fc2000001082e */
[----:B------:R-:W-:-:S06]  /*187d0*/  FADD.FTZ R58, R4, R35 ;  /* 0x00000023043a7221 */ /* 0x000fcc0000010000 */
[----:B------:R-:W5:Y:S01]  /*187e0*/  MUFU.EX2 R7, R7 ;  /* 0x0000000700077308 */ /* 0x000f620000000800 */
[----:B-1----:R-:W-:-:S01]  /*187f0*/  FADD.FTZ R35, R65, R56 ;  /* 0x0000003841237221 */ /* 0x002fc20000010000 */
[----:B------:R-:W-:-:S06]  /*18800*/  FFMA.FTZ R83, R83, R164, -R46 ;  /* 0x000000a453537223 */ /* 0x000fcc000001082e */
[----:B------:R-:W1:Y:S01]  /*18810*/  MUFU.EX2 R230, R77 ;  /* 0x0000004d00e67308 */ /* 0x000e620000000800 */
[----:B------:R-:W-:-:S01]  /*18820*/  FFMA.FTZ R34, R37, R164, -R42 ;  /* 0x000000a425227223 */ /* 0x000fc2000001082a */
[----:B--2---:R-:W-:-:S06]  /*18830*/  FADD.FTZ R37, R5, R58 ;  /* 0x0000003a05257221 */ /* 0x004fcc0000010000 */
[----:B------:R-:W2:Y:S01]  /*18840*/  MUFU.EX2 R10, R10 ;  /* 0x0000000a000a7308 */ /* 0x000ea20000000800 */
[----:B---3--:R-:W-:-:S07]  /*18850*/  FADD.FTZ R56, R48, R35 ;  /* 0x0000002330387221 */ /* 0x008fce0000010000 */
[----:B------:R-:W3:Y:S01]  /*18860*/  MUFU.EX2 R79, R79 ;  /* 0x0000004f004f7308 */ /* 0x000ee20000000800 */
[----:B------:R-:W-:-:S01]  /*18870*/  FFMA.FTZ R85, R85, R164, -R46 ;  /* 0x000000a455557223 */ /* 0x000fc2000001082e */
[----:B0-----:R-:W-:-:S06]  /*18880*/  FADD.FTZ R58, R8, R37 ;  /* 0x00000025083a7221 */ /* 0x001fcc0000010000 */
[----:B------:R-:W0:Y:S01]  /*18890*/  MUFU.EX2 R225, R225 ;  /* 0x000000e100e17308 */ /* 0x000e220000000800 */
[----:B----4-:R-:W-:-:S01]  /*188a0*/  FADD.FTZ R35, R75, R56 ;  /* 0x000000384b237221 */ /* 0x010fc20000010000 */
[----:B------:R-:W-:-:S06]  /*188b0*/  FFMA.FTZ R87, R87, R164, -R46 ;  /* 0x000000a457577223 */ /* 0x000fcc000001082e */
[----:B------:R-:W4:Y:S01]  /*188c0*/  MUFU.EX2 R50, R81 ;  /* 0x0000005100327308 */ /* 0x000f220000000800 */
[----:B-----5:R-:W-:-:S01]  /*188d0*/  FADD.FTZ R37, R7, R58 ;  /* 0x0000003a07257221 */ /* 0x020fc20000010000 */
[----:B-1----:R-:W-:-:S06]  /*188e0*/  FADD.FTZ R56, R230, R35 ;  /* 0x00000023e6387221 */ /* 0x002fcc0000010000 */
[----:B------:R-:W1:Y:S08]  /*188f0*/  MUFU.EX2 R12, R12 ;  /* 0x0000000c000c7308 */ /* 0x000e700000000800 */
[----:B------:R-:W5:Y:S01]  /*18900*/  MUFU.EX2 R83, R83 ;  /* 0x0000005300537308 */ /* 0x000f620000000800 */
[----:B------:R-:W-:-:S01]  /*18910*/  FFMA.FTZ R99, R99, R164, -R46 ;  /* 0x000000a463637223 */ /* 0x000fc2000001082e */
[----:B--2---:R-:W-:-:S06]  /*18920*/  FADD.FTZ R58, R10, R37 ;  /* 0x000000250a3a7221 */ /* 0x004fcc0000010000 */
[----:B------:R-:W2:Y:S01]  /*18930*/  MUFU.EX2 R9, R9 ;  /* 0x0000000900097308 */ /* 0x000ea20000000800 */
[----:B---3--:R-:W-:-:S01]  /*18940*/  FADD.FTZ R35, R79, R56 ;  /* 0x000000384f237221 */ /* 0x008fc20000010000 */
[----:B------:R-:W-:-:S06]  /*18950*/  FFMA.FTZ R101, R101, R164, -R46 ;  /* 0x000000a465657223 */ /* 0x000fcc000001082e */
[----:B------:R-:W3:Y:S01]  /*18960*/  MUFU.EX2 R224, R85 ;  /* 0x0000005500e07308 */ /* 0x000ee20000000800 */
[----:B0-----:R-:W-:-:S01]  /*18970*/  FADD.FTZ R37, R225, R58 ;  /* 0x0000003ae1257221 */ /* 0x001fc20000010000 */
[----:B----4-:R-:W-:-:S06]  /*18980*/  FADD.FTZ R56, R50, R35 ;  /* 0x0000002332387221 */ /* 0x010fcc0000010000 */
[----:B------:R-:W0:Y:S08]  /*18990*/  MUFU.EX2 R14, R14 ;  /* 0x0000000e000e7308 */ /* 0x000e300000000800 */
[----:B------:R-:W4:Y:S01]  /*189a0*/  MUFU.EX2 R87, R87 ;  /* 0x0000005700577308 */ /* 0x000f220000000800 */
[----:B------:R-:W-:-:S01]  /*189b0*/  FFMA.FTZ R97, R97, R164, -R46 ;  /* 0x000000a461617223 */ /* 0x000fc2000001082e */
[----:B-1----:R-:W-:-:S06]  /*189c0*/  FADD.FTZ R58, R12, R37 ;  /* 0x000000250c3a7221 */ /* 0x002fcc0000010000 */
[----:B------:R-:W1:Y:S01]  /*189d0*/  MUFU.EX2 R227, R227 ;  /* 0x000000e300e37308 */ /* 0x000e620000000800 */
[----:B-----5:R-:W-:-:S01]  /*189e0*/  FADD.FTZ R35, R83, R56 ;  /* 0x0000003853237221 */ /* 0x020fc20000010000 */
[----:B------:R-:W-:-:S06]  /*189f0*/  FFMA.FTZ R103, R103, R164, -R46 ;  /* 0x000000a467677223 */ /* 0x000fcc000001082e */
[----:B------:R-:W5:Y:S01]  /*18a00*/  MUFU.EX2 R52, R99 ;  /* 0x0000006300347308 */ /* 0x000f620000000800 */
[----:B--2---:R-:W-:-:S01]  /*18a10*/  FADD.FTZ R37, R9, R58 ;  /* 0x0000003a09257221 */ /* 0x004fc20000010000 */
[----:B------:R-:W-:-:S06]  /*18a20*/  F2FP.SATFINITE.E4M3.F32.PACK_AB_MERGE_C R229, R4, R3, RZ ;  /* 0x0000000304e5723e */ /* 0x000fcc00048070ff */
[----:B------:R-:W2:Y:S01]  /*18a30*/  MUFU.EX2 R20, R20 ;  /* 0x0000001400147308 */ /* 0x000ea20000000800 */
[----:B---3--:R-:W-:-:S07]  /*18a40*/  FADD.FTZ R4, R224, R35 ;  /* 0x00000023e0047221 */ /* 0x008fce0000010000 */
[----:B------:R-:W3:Y:S01]  /*18a50*/  MUFU.EX2 R101, R101 ;  /* 0x0000006500657308 */ /* 0x000ee20000000800 */
[----:B------:R-:W-:-:S01]  /*18a60*/  FFMA.FTZ R95, R95, R164, -R46 ;  /* 0x000000a45f5f7223 */ /* 0x000fc2000001082e */
[----:B------:R-:W-:Y:S01]  /*18a70*/  F2FP.SATFINITE.E4M3.F32.PACK_AB_MERGE_C R231, R10, R7, RZ ;  /* 0x000000070ae7723e */ /* 0x000fe200048070ff */
[----:B0-----:R-:W-:-:S05]  /*18a80*/  FADD.FTZ R10, R14, R37 ;  /* 0x000000250e0a7221 */ /* 0x001fca0000010000 */
[----:B------:R-:W0:Y:S01]  /*18a90*/  MUFU.EX2 R11, R11 ;  /* 0x0000000b000b7308 */ /* 0x000e220000000800 */
[----:B----4-:R-:W-:-:S01]  /*18aa0*/  FADD.FTZ R3, R87, R4 ;  /* 0x0000000457037221 */ /* 0x010fc20000010000 */
[----:B------:R-:W-:-:S06]  /*18ab0*/  FFMA.FTZ R105, R105, R164, -R46 ;  /* 0x000000a469697223 */ /* 0x000fcc000001082e */
[----:B------:R-:W4:Y:S01]  /*18ac0*/  MUFU.EX2 R226, R97 ;  /* 0x0000006100e27308 */ /* 0x000f220000000800 */
[----:B-1----:R-:W-:-:S07]  /*18ad0*/  FADD.FTZ R7, R227, R10 ;  /* 0x0000000ae3077221 */ /* 0x002fce0000010000 */
[----:B------:R-:W1:Y:S01]  /*18ae0*/  MUFU.EX2 R24, R24 ;  /* 0x0000001800187308 */ /* 0x000e620000000800 */
[----:B------:R-:W-:-:S01]  /*18af0*/  FFMA.FTZ R13, R27, R164, -R42 ;  /* 0x000000a41b0d7223 */ /* 0x000fc2000001082a */
[----:B-----5:R-:W-:-:S06]  /*18b00*/  FADD.FTZ R4, R52, R3 ;  /* 0x0000000334047221 */ /* 0x020fcc0000010000 */
[----:B------:R-:W5:Y:S01]  /*18b10*/  MUFU.EX2 R103, R103 ;  /* 0x0000006700677308 */ /* 0x000f620000000800 */
        /* <DEDUP_REMOVED lines=8> */
[----:B------:R-:W-:Y:S01]  /*18ba0*/  @!P2 PRMT R0, RZ, 0x654, R0 ;  /* 0x00000654ff00a816 */ /* 0x000fe20000000000 */
[----:B----4-:R-:W-:-:S06]  /*18bb0*/  FADD.FTZ R4, R226, R3 ;  /* 0x00000003e2047221 */ /* 0x010fcc0000010000 */
[----:B------:R-:W4:Y:S01]  /*18bc0*/  MUFU.EX2 R105, R105 ;  /* 0x0000006900697308 */ /* 0x000f220000000800 */
[----:B------:R-:W-:-:S01]  /*18bd0*/  FFMA.FTZ R91, R91, R164, -R46 ;  /* 0x000000a45b5b7223 */ /* 0x000fc2000001082e */
[C---:B-1----:R-:W-:Y:S01]  /*18be0*/  F2FP.SATFINITE.E4M3.F32.PACK_AB_MERGE_C R11, R24.reuse, R11, RZ ;  /* 0x0000000b180b723e */ /* 0x042fe200048070ff */
[----:B------:R-:W-:-:S05]  /*18bf0*/  FADD.FTZ R24, R24, R7 ;  /* 0x0000000718187221 */ /* 0x000fca0000010000 */
[----:B------:R-:W1:Y:S01]  /*18c00*/  MUFU.EX2 R13, R13 ;  /* 0x0000000d000d7308 */ /* 0x000e620000000800 */
[----:B-----5:R-:W-:-:S01]  /*18c10*/  FADD.FTZ R3, R103, R4 ;  /* 0x0000000467037221 */ /* 0x020fc20000010000 */
[----:B------:R5:W-:Y:S06]  /*18c20*/  @!P2 SYNCS.ARRIVE.TRANS64.RED.A1T0 RZ, [R0+URZ], RZ ;  /* 0x000000ff00ffa9a7 */ /* 0x000bec000810043f */
[----:B------:R-:W1:Y:S01]  /*18c30*/  MUFU.EX2 R220, R93 ;  /* 0x0000005d00dc7308 */ /* 0x000e620000000800 */
[----:B------:R-:W-:-:S01]  /*18c40*/  FFMA.FTZ R109, R109, R164, -R46 ;  /* 0x000000a46d6d7223 */ /* 0x000fc2000001082e */
[----:B------:R-:W-:Y:S01]  /*18c50*/  F2FP.SATFINITE.E4M3.F32.PACK_AB_MERGE_C R231, R8, R5, R231 ;  /* 0x0000000508e7723e */ /* 0x000fe200048070e7 */
[----:B--2---:R-:W-:-:S01]  /*18c60*/  FADD.FTZ R5, R221, R24 ;  /* 0x00000018dd057221 */ /* 0x004fc20000010000 */
[----:B---3--:R-:W-:-:S04]  /*18c70*/  F2FP.SATFINITE.E4M3.F32.PACK_AB_MERGE_C R103, R54, R103, RZ ;  /* 0x000000673667723e */ /* 0x008fc800048070ff */
[----:B------:R-:W2:Y:S01]  /*18c80*/  MUFU.EX2 R107, R107 ;  /* 0x0000006b006b7308 */ /* 0x000ea20000000800 */
[----:B------:R-:W-:-:S01]  /*18c90*/  FADD.FTZ R54, R54, R3 ;  /* 0x0000000336367221 */ /* 0x000fc20000010000 */
[----:B------:R-:W-:Y:S01]  /*18ca0*/  FFMA.FTZ R89, R89, R164, -R46 ;  /* 0x000000a459597223 */ /* 0x000fe2000001082e */
[----:B0-----:R-:W-:-:S01]  /*18cb0*/  FADD.FTZ R8, R28, R5 ;  /* 0x000000051c087221 */ /* 0x001fc20000010000 */
[-CC-:B------:R-:W-:Y:S01]  /*18cc0*/  FFMA.FTZ R111, R111, R164.reuse, -R46.reuse ;  /* 0x000000a46f6f7223 */ /* 0x180fe2000001082e */
[----:B------:R-:W-:-:S01]  /*18cd0*/  FFMA.FTZ R71, R71, R164, -R46 ;  /* 0x000000a447477223 */ /* 0x000fc2000001082e */
[-CC-:B------:R-:W-:Y:S01]  /*18ce0*/  FFMA.FTZ R113, R113, R164.reuse, -R46.reuse ;  /* 0x000000a471717223 */ /* 0x180fe2000001082e */
[----:B------:R-:W-:-:S01]  /*18cf0*/  FFMA.FTZ R67, R67, R164, -R46 ;  /* 0x000000a443437223 */ /* 0x000fc2000001082e */
[----:B-----5:R-:W0:Y:S01]  /*18d00*/  MUFU.EX2 R0, R91 ;  /* 0x0000005b00007308 */ /* 0x020e220000000800 */
[----:B----4-:R-:W-:-:S01]  /*18d10*/  FADD.FTZ R3, R105, R54 ;  /* 0x0000003669037221 */ /* 0x010fc20000010000 */
[----:B-1----:R-:W-:Y:S01]  /*18d20*/  FADD.FTZ R5, R13, R8 ;  /* 0x000000080d057221 */ /* 0x002fe20000010000 */
[----:B------:R-:W-:-:S01]  /*18d30*/  FFMA.FTZ R115, R115, R164, -R46 ;  /* 0x000000a473737223 */ /* 0x000fc2000001082e */
[-CC-:B------:R-:W-:Y:S01]  /*18d40*/  FFMA.FTZ R63, R63, R164.reuse, -R46.reuse ;  /* 0x000000a43f3f7223 */ /* 0x180fe2000001082e */
[----:B------:R-:W-:-:S01]  /*18d50*/  FFMA.FTZ R117, R117, R164, -R46 ;  /* 0x000000a475757223 */ /* 0x000fc2000001082e */
[-CC-:B------:R-:W-:Y:S01]  /*18d60*/  FFMA.FTZ R49, R49, R164.reuse, -R46.reuse ;  /* 0x000000a431317223 */ /* 0x180fe2000001082e */
[----:B------:R-:W-:-:S01]  /*18d70*/  FFMA.FTZ R119, R119, R164, -R46 ;  /* 0x000000a477777223 */ /* 0x000fc2000001082e */
[----:B------:R-:W1:Y:S01]  /*18d80*/  MUFU.EX2 R109, R109 ;  /* 0x0000006d006d7308 */ /* 0x000e620000000800 */
[----:B------:R-:W-:-:S01]  /*18d90*/  FADD.FTZ R8, R220, R3 ;  /* 0x00000003dc087221 */ /* 0x000fc20000010000 */
[-C--:B------:R-:W-:Y:S01]  /*18da0*/  FFMA.FTZ R33, R33, R164.reuse, -R46 ;  /* 0x000000a421217223 */ /* 0x080fe2000001082e */
[----:B------:R-:W-:-:S01]  /*18db0*/  FFMA.FTZ R32, R39, R164, -R42 ;  /* 0x000000a427207223 */ /* 0x000fc2000001082a */
[----:B------:R-:W-:Y:S01]  /*18dc0*/  FFMA.FTZ R15, R41, R164, -R42 ;  /* 0x000000a4290f7223 */ /* 0x000fe2000001082a */
[----:B------:R-:W3:Y:S03]  /*18dd0*/  @P0 LDC R7, c[0x0][0x44c] ;  /* 0x00011300ff070b82 */ /* 0x000ee60000000800 */
[----:B------:R-:W4:Y:S01]  /*18de0*/  MUFU.EX2 R222, R89 ;  /* 0x0000005900de7308 */ /* 0x000f220000000800 */
[----:B--2---:R-:W-:-:S01]  /*18df0*/  FADD.FTZ R3, R107, R8 ;  /* 0x000000086b037221 */ /* 0x004fc20000010000 */
[----:B0-----:R-:W-:-:S06]  /*18e00*/  F2FP.SATFINITE.E4M3.F32.PACK_AB_MERGE_C R107, R0, R107, RZ ;  /* 0x0000006b006b723e */ /* 0x001fcc00048070ff */
[----:B------:R-:W0:Y:S01]  /*18e10*/  MUFU.EX2 R111, R111 ;  /* 0x0000006f006f7308 */ /* 0x000e220000000800 */
[----:B------:R-:W-:-:S07]  /*18e20*/  FADD.FTZ R0, R0, R3 ;  /* 0x0000000300007221 */ /* 0x000fce0000010000 */
[----:B------:R-:W2:Y:S01]  /*18e30*/  MUFU.EX2 R46, R71 ;  /* 0x00000047002e7308 */ /* 0x000ea20000000800 */
[----:B-1----:R-:W-:-:S07]  /*18e40*/  FADD.FTZ R3, R109, R0 ;  /* 0x000000006d037221 */ /* 0x002fce0000010000 */
[----:B------:R-:W1:Y:S01]  /*18e50*/  MUFU.EX2 R113, R113 ;  /* 0x0000007100717308 */ /* 0x000e620000000800 */
[----:B----4-:R-:W-:-:S01]  /*18e60*/  FADD.FTZ R8, R222, R3 ;  /* 0x00000003de087221 */ /* 0x010fc20000010000 */
[-CC-:B------:R-:W-:Y:S01]  /*18e70*/  FFMA.FTZ R25, R43, R164.reuse, -R42.reuse ;  /* 0x000000a42b197223 */ /* 0x180fe2000001082a */
[----:B------:R-:W-:-:S05]  /*18e80*/  FFMA.FTZ R36, R45, R164, -R42 ;  /* 0x000000a42d247223 */ /* 0x000fca000001082a */
[----:B------:R-:W4:Y:S01]  /*18e90*/  MUFU.EX2 R216, R67 ;  /* 0x0000004300d87308 */ /* 0x000f220000000800 */
[----:B------:R-:W-:-:S01]  /*18ea0*/  FFMA.FTZ R27, R47, R164, -R42 ;  /* 0x000000a42f1b7223 */ /* 0x000fc2000001082a */
[-CC-:B------:R-:W-:Y:S01]  /*18eb0*/  FFMA.FTZ R38, R51, R164.reuse, -R42.reuse ;  /* 0x000000a433267223 */ /* 0x180fe2000001082a */
[----:B------:R-:W-:-:S01]  /*18ec0*/  FFMA.FTZ R29, R53, R164, -R42 ;  /* 0x000000a4351d7223 */ /* 0x000fc2000001082a */
[-CC-:B------:R-:W-:Y:S01]  /*18ed0*/  FFMA.FTZ R57, R57, R164.reuse, -R42.reuse ;  /* 0x000000a439397223 */ /* 0x180fe2000001082a */
[----:B------:R-:W-:-:S03]  /*18ee0*/  FFMA.FTZ R31, R61, R164, -R42 ;  /* 0x000000a43d1f7223 */ /* 0x000fc6000001082a */
[----:B------:R-:W5:Y:S01]  /*18ef0*/  MUFU.EX2 R30, R30 ;  /* 0x0000001e001e7308 */ /* 0x000f620000000800 */
[----:B------:R-:W-:Y:S01]  /*18f00*/  F2FP.SATFINITE.E4M3.F32.PACK_AB_MERGE_C R227, R20, R227, R11 ;  /* 0x000000e314e3723e */ /* 0x000fe2000480700b */
[----:B0-----:R-:W-:Y:S01]  /*18f10*/  FADD.FTZ R3, R111, R8 ;  /* 0x000000086f037221 */ /* 0x001fe20000010000 */
[----:B------:R-:W-:-:S01]  /*18f20*/  FFMA.FTZ R42, R59, R164, -R42 ;  /* 0x000000a43b2a7223 */ /* 0x000fc2000001082a */
[----:B------:R-:W0:Y:S04]  /*18f30*/  @P0 LDC R11, c[0x0][0x450] ;  /* 0x00011400ff0b0b82 */ /* 0x000e280000000800 */
[----:B------:R-:W-:Y:S01]  /*18f40*/  MUFU.EX2 R32, R32 ;  /* 0x0000002000207308 */ /* 0x000fe20000000800 */
[----:B--2---:R-:W-:-:S07]  /*18f50*/  F2FP.SATFINITE.E4M3.F32.PACK_AB_MERGE_C R111, R46, R111, RZ ;  /* 0x0000006f2e6f723e */ /* 0x004fce00048070ff */
[----:B------:R-:W2:Y:S01]  /*18f60*/  MUFU.EX2 R15, R15 ;  /* 0x0000000f000f7308 */ /* 0x000ea20000000800 */
[----:B------:R-:W-:-:S07]  /*18f70*/  FADD.FTZ R46, R46, R3 ;  /* 0x000000032e2e7221 */ /* 0x000fce0000010000 */
[----:B------:R-:W-:Y:S08]  /*18f80*/  MUFU.EX2 R115, R115 ;  /* 0x0000007300737308 */ /* 0x000ff00000000800 */
[----:B------:R-:W3:Y:S01]  /*18f90*/  MUFU.EX2 R4, R63 ;  /* 0x0000003f00047308 */ /* 0x000ee20000000800 */
[----:B-1----:R-:W-:-:S07]  /*18fa0*/  FADD.FTZ R3, R113, R46 ;  /* 0x0000002e71037221 */ /* 0x002fce0000010000 */
[----:B------:R-:W-:Y:S08]  /*18fb0*/  MUFU.EX2 R21, R21 ;  /* 0x0000001500157308 */ /* 0x000ff00000000800 */
[----:B------:R-:W1:Y:S01]  /*18fc0*/  MUFU.EX2 R34, R34 ;  /* 0x0000002200227308 */ /* 0x000e620000000800 */
[----:B----4-:R-:W-:-:S07]  /*18fd0*/  FADD.FTZ R10, R216, R3 ;  /* 0x00000003d80a7221 */ /* 0x010fce0000010000 */
[----:B------:R-:W-:Y:S01]  /*18fe0*/  MUFU.EX2 R31, R31 ;  /* 0x0000001f001f7308 */ /* 0x000fe20000000800 */
[----:B-----5:R-:W-:-:S07]  /*18ff0*/  F2FP.SATFINITE.E4M3.F32.PACK_AB_MERGE_C R13, R30, R13, RZ ;  /* 0x0000000d1e0d723e */ /* 0x020fce00048070ff */
[----:B------:R-:W-:Y:S01]  /*19000*/  MUFU.EX2 R42, R42 ;  /* 0x0000002a002a7308 */ /* 0x000fe20000000800 */
[----:B--2---:R-:W-:-:S07]  /*19010*/  F2FP.SATFINITE.E4M3.F32.PACK_AB_MERGE_C R223, R15, R32, RZ ;  /* 0x000000200fdf723e */ /* 0x004fce00048070ff */
[----:B------:R-:W2:Y:S01]  /*19020*/  MUFU.EX2 R117, R117 ;  /* 0x0000007500757308 */ /* 0x000ea20000000800 */
[----:B------:R-:W-:-:S01]  /*19030*/  FADD.FTZ R30, R30, R5 ;  /* 0x000000051e1e7221 */ /* 0x000fc20000010000 */
[----:B---3--:R-:W-:Y:S01]  /*19040*/  F2FP.SATFINITE.E4M3.F32.PACK_AB_MERGE_C R3, R4, R115, RZ ;  /* 0x000000730403723e */ /* 0x008fe200048070ff */
[----:B------:R-:W-:-:S05]  /*19050*/  FADD.FTZ R115, R115, R10 ;  /* 0x0000000a73737221 */ /* 0x000fca0000010000 */
[----:B------:R-:W-:Y:S01]  /*19060*/  MUFU.EX2 R29, R29 ;  /* 0x0000001d001d7308 */ /* 0x000fe20000000800 */
[----:B-1----:R-:W-:-:S07]  /*19070*/  F2FP.SATFINITE.E4M3.F32.PACK_AB_MERGE_C R223, R34, R21, R223 ;  /* 0x0000001522df723e */ /* 0x002fce00048070df */
[----:B------:R-:W1:Y:S08]  /*19080*/  MUFU.EX2 R40, R57 ;  /* 0x0000003900287308 */ /* 0x000e700000000800 */
[----:B------:R-:W3:Y:S01]  /*19090*/  MUFU.EX2 R0, R49 ;  /* 0x0000003100007308 */ /* 0x000ee20000000800 */
[----:B------:R-:W-:Y:S01]  /*190a0*/  F2FP.SATFINITE.E4M3.F32.PACK_AB_MERGE_C R9, R14, R9, RZ ;  /* 0x000000090e09723e */ /* 0x000fe200048070ff */
[----:B------:R-:W-:Y:S01]  /*190b0*/  FADD.FTZ R21, R21, R30 ;  /* 0x0000001e15157221 */ /* 0x000fe20000010000 */
[----:B------:R-:W-:-:S05]  /*190c0*/  FADD.FTZ R4, R4, R115 ;  /* 0x0000007304047221 */ /* 0x000fca0000010000 */
[----:B------:R-:W4:Y:S01]  /*190d0*/  MUFU.EX2 R119, R119 ;  /* 0x0000007700777308 */ /* 0x000f220000000800 */
[----:B------:R-:W-:Y:S01]  /*190e0*/  @P0 IMAD.HI.U32 R10, R92, R7, RZ ;  /* 0x000000075c0a0227 */ /* 0x000fe200078e00ff */
[----:B------:R-:W-:-:S06]  /*190f0*/  F2FP.SATFINITE.E4M3.F32.PACK_AB_MERGE_C R225, R12, R225, R9 ;  /* 0x000000e10ce1723e */ /* 0x000fcc0004807009 */
[----:B------:R-:W-:Y:S01]  /*19100*/  MUFU.EX2 R27, R27 ;  /* 0x0000001b001b7308 */ /* 0x000fe20000000800 */
[----:B------:R-:W-:-:S01]  /*19110*/  FADD.FTZ R21, R34, R21 ;  /* 0x0000001522157221 */ /* 0x000fc20000010000 */
[----:B------:R-:W-:-:S06]  /*19120*/  F2FP.SATFINITE.E4M3.F32.PACK_AB_MERGE_C R216, R216, R113, R3 ;  /* 0x00000071d8d8723e */ /* 0x000fcc0004807003 */
[----:B------:R-:W-:Y:S01]  /*19130*/  MUFU.EX2 R38, R38 ;  /* 0x0000002600267308 */ /* 0x000fe20000000800 */
[----:B------:R-:W-:Y:S01]  /*19140*/  MOV R9, R92 ;  /* 0x0000005c00097202 */ /* 0x000fe20000000f00 */
[----:B--2---:R-:W-:-:S06]  /*19150*/  FADD.FTZ R3, R117, R4 ;  /* 0x0000000475037221 */ /* 0x004fcc0000010000 */
[----:B------:R-:W2:Y:S01]  /*19160*/  MUFU.EX2 R25, R25 ;  /* 0x0000001900197308 */ /* 0x000ea20000000800 */
[----:B------:R-:W-:Y:S02]  /*19170*/  F2FP.SATFINITE.E4M3.F32.PACK_AB_MERGE_C R7, R42, R31, RZ ;  /* 0x0000001f2a07723e */ /* 0x000fe400048070ff */
[----:B0-----:R-:W-:-:S05]  /*19180*/  @P0 SHF.R.U32.HI R9, RZ, R11, R10 ;  /* 0x0000000bff090219 */ /* 0x001fca000001160a */
[----:B------:R-:W0:Y:S01]  /*19190*/  MUFU.EX2 R36, R36 ;  /* 0x0000002400247308 */ /* 0x000e220000000800 */
[----:B------:R-:W-:-:S01]  /*191a0*/  FADD.FTZ R32, R32, R21 ;  /* 0x0000001520207221 */ /* 0x000fc20000010000 */
[----:B-1----:R-:W-:Y:S01]  /*191b0*/  F2FP.SATFINITE.E4M3.F32.PACK_AB_MERGE_C R219, R40, R29, R7 ;  /* 0x0000001d28db723e */ /* 0x002fe20004807007 */
[----:B---3--:R-:W-:-:S01]  /*191c0*/  FADD.FTZ R4, R0, R3 ;  /* 0x0000000300047221 */ /* 0x008fc20000010000 */
[----:B------:R-:W-:Y:S01]  /*191d0*/  IADD3 R7, R9, R88, -R90 ;  /* 0x0000005809077210 */ /* 0x000fe20007ffe85a */
[----:B------:R-:W-:-:S02]  /*191e0*/  FADD.FTZ R32, R15, R32 ;  /* 0x000000200f207221 */ /* 0x000fc40000010000 */
[----:B----4-:R-:W-:Y:S01]  /*191f0*/  FADD.FTZ R3, R119, R4 ;  /* 0x0000000477037221 */ /* 0x010fe20000010000 */
[----:B------:R-:W-:Y:S01]  /*19200*/  SHF.R.S32.HI R4, RZ, 0x1f, R7 ;  /* 0x0000001fff047819 */ /* 0x000fe20000011407 */
[----:B--2---:R-:W-:Y:S01]  /*19210*/  FADD.FTZ R5, R25, R32 ;  /* 0x0000002019057221 */ /* 0x004fe20000010000 */
[----:B------:R-:W-:-:S02]  /*19220*/  F2FP.SATFINITE.E4M3.F32.PACK_AB_MERGE_C R217, R38, R27, RZ ;  /* 0x0000001b26d9723e */ /* 0x000fc400048070ff */
[----:B------:R-:W-:Y:S01]  /*19230*/  LEA.HI R4, R4, R7, RZ, 0x7 ;  /* 0x0000000704047211 */ /* 0x000fe200078f38ff */
[----:B------:R-:W1:Y:S01]  /*19240*/  MUFU.EX2 R8, R33 ;  /* 0x0000002100087308 */ /* 0x000e620000000800 */
[C---:B0-----:R-:W-:Y:S01]  /*19250*/  F2FP.SATFINITE.E4M3.F32.PACK_AB_MERGE_C R217, R36.reuse, R25, R217 ;  /* 0x0000001924d9723e */ /* 0x041fe200048070d9 */
[----:B------:R-:W-:Y:S01]  /*19260*/  FADD.FTZ R36, R36, R5 ;  /* 0x0000000524247221 */ /* 0x000fe20000010000 */
[----:B------:R-:W-:Y:S01]  /*19270*/  SHF.R.S32.HI R4, RZ, 0x7, R4 ;  /* 0x00000007ff047819 */ /* 0x000fe20000011404 */
[----:B------:R-:W-:Y:S02]  /*19280*/  VIADD R12, R127, 0xfffffffe ;  /* 0xfffffffe7f0c7836 */ /* 0x000fe40000000000 */
[----:B------:R-:W-:-:S01]  /*19290*/  FADD.FTZ R27, R27, R36 ;  /* 0x000000241b1b7221 */ /* 0x000fc20000010000 */
[----:B------:R-:W-:-:S03]  /*192a0*/  VIMNMX R11, RZ, R4, !PT ;  /* 0x00000004ff0b7248 */ /* 0x000fc60007fe0100 */
[----:B------:R-:W-:Y:S01]  /*192b0*/  FADD.FTZ R38, R38, R27 ;  /* 0x0000001b26267221 */ /* 0x000fe20000010000 */
[----:B------:R-:W-:-:S03]  /*192c0*/  ISETP.GE.AND P2, PT, R12, R11, PT ;  /* 0x0000000b0c00720c */ /* 0x000fc60003f46270 */
[----:B------:R-:W-:-:S04]  /*192d0*/  FADD.FTZ R5, R29, R38 ;  /* 0x000000261d057221 */ /* 0x000fc80000010000 */
[----:B------:R-:W-:Y:S01]  /*192e0*/  FADD.FTZ R40, R40, R5 ;  /* 0x0000000528287221 */ /* 0x000fe20000010000 */
[----:B-1----:R-:W-:Y:S02]  /*192f0*/  F2FP.SATFINITE.E4M3.F32.PACK_AB_MERGE_C R5, R8, R119, RZ ;  /* 0x000000770805723e */ /* 0x002fe400048070ff */
[----:B------:R-:W-:Y:S01]  /*19300*/  F2FP.SATFINITE.E4M3.F32.PACK_AB_MERGE_C R228, R48, R65, RZ ;  /* 0x0000004130e4723e */ /* 0x000fe200048070ff */
[----:B------:R-:W-:-:S01]  /*19310*/  FADD.FTZ R31, R31, R40 ;  /* 0x000000281f1f7221 */ /* 0x000fc20000010000 */
[----:B------:R-:W-:Y:S02]  /*19320*/  F2FP.SATFINITE.E4M3.F32.PACK_AB_MERGE_C R50, R50, R79, RZ ;  /* 0x0000004f3232723e */ /* 0x000fe400048070ff */
[----:B------:R-:W-:Y:S02]  /*19330*/  F2FP.SATFINITE.E4M3.F32.PACK_AB_MERGE_C R52, R52, R87, RZ ;  /* 0x000000573434723e */ /* 0x000fe400048070ff */
[----:B------:R-:W-:Y:S01]  /*19340*/  F2FP.SATFINITE.E4M3.F32.PACK_AB_MERGE_C R218, R0, R117, R5 ;  /* 0x0000007500da723e */ /* 0x000fe20004807005 */
[----:B------:R-:W-:-:S01]  /*19350*/  FADD.FTZ R0, R42, R31 ;  /* 0x0000001f2a007221 */ /* 0x000fc20000010000 */
[----:B------:R-:W-:Y:S01]  /*19360*/  F2FP.SATFINITE.E4M3.F32.PACK_AB_MERGE_C R229, R55, R26, R229 ;  /* 0x0000001a37e5723e */ /* 0x000fe200048070e5 */
[----:B------:R-:W-:-:S01]  /*19370*/  FADD.FTZ R3, R8, R3 ;  /* 0x0000000308037221 */ /* 0x000fc20000010000 */
[----:B------:R-:W-:-:S02]  /*19380*/  F2FP.SATFINITE.E4M3.F32.PACK_AB_MERGE_C R221, R28, R221, R13 ;  /* 0x000000dd1cdd723e */ /* 0x000fc4000480700d */
[----:B------:R-:W-:Y:S02]  /*19390*/  CS2R R150, SRZ ;  /* 0x0000000000967805 */ /* 0x000fe4000001ff00 */
[----:B------:R-:W-:Y:S02]  /*193a0*/  F2FP.SATFINITE.E4M3.F32.PACK_AB_MERGE_C R228, R44, R73, R228 ;  /* 0x000000492ce4723e */ /* 0x000fe400048070e4 */
[----:B------:R-:W-:Y:S02]  /*193b0*/  CS2R R148, SRZ ;  /* 0x0000000000947805 */ /* 0x000fe4000001ff00 */
[----:B------:R-:W-:Y:S02]  /*193c0*/  F2FP.SATFINITE.E4M3.F32.PACK_AB_MERGE_C R230, R230, R75, R50 ;  /* 0x0000004be6e6723e */ /* 0x000fe40004807032 */
[----:B------:R-:W-:Y:S02]  /*193d0*/  CS2R R146, SRZ ;  /* 0x0000000000927805 */ /* 0x000fe4000001ff00 */
        /* <DEDUP_REMOVED lines=66> */
[----:B------:R-:W-:Y:S02]  /*19800*/  IMAD.MOV.U32 R10, RZ, RZ, R165 ;  /* 0x000000ffff0a7224 */ /* 0x000fe400078e00a5 */
[----:B------:R-:W-:Y:S02]  /*19810*/  IMAD.MOV.U32 R7, RZ, RZ, R191 ;  /* 0x000000ffff077224 */ /* 0x000fe400078e00bf */
[----:B------:R-:W-:Y:S02]  /*19820*/  IMAD.MOV.U32 R4, RZ, RZ, R235 ;  /* 0x000000ffff047224 */ /* 0x000fe400078e00eb */
[----:B------:R-:W-:-:S07]  /*19830*/  IMAD.MOV.U32 R151, RZ, RZ, RZ ;  /* 0x000000ffff977224 */ /* 0x000fce00078e00ff */
.L_x_2507:
        /* <DEDUP_REMOVED lines=8> */
.L_x_2498:
        /* <DEDUP_REMOVED lines=8> */
.L_x_2499:
[----:B------:R-:W-:Y:S04]  /*19940*/  BSSY B0, `(.L_x_2497) ;  /* 0x0000004000007945 */ /* 0x000fe80003800000 */
[----:B-1----:R-:W-:Y:S05]  /*19950*/  @P3 BRA `(.L_x_2500) ;  /* 0x0000000000083947 */ /* 0x002fea0003800000 */
[----:B------:R-:W1:Y:S02]  /*19960*/  SYNCS.PHASECHK.TRANS64.TRYWAIT P3, [R5+URZ+0x38830], R8 ;  /* 0x03883008050075a7 */ /* 0x000e64000806017f */
[----:B-1----:R-:W-:Y:S05]  /*19970*/  @!P3 BRA `(.L_x_2501) ;  /* 0x0000013c00b8b947 */ /* 0x002fea0003800000 */
.L_x_2500:
[----:B------:R-:W-:Y:S05]  /*19980*/  BSYNC B0 ;  /* 0x0000000000007941 */ /* 0x000fea0003800000 */
.L_x_2497:
[----:B01----:R-:W0:Y:S01]  /*19990*/  S2R R5, SR_TID.X ;  /* 0x0000000000057919 */ /* 0x003e220000002100 */
[----:B------:R-:W-:Y:S01]  /*199a0*/  VIADD R13, R234, 0x1 ;  /* 0x00000001ea0d7836 */ /* 0x000fe20000000000 */
[----:B------:R-:W-:Y:S05]  /*199b0*/  WARPSYNC.ALL ;  /* 0x0000000000007948 */ /* 0x000fea0003800000 */
[C---:B------:R-:W-:Y:S01]  /*199c0*/  ISETP.NE.AND P3, PT, R13.reuse, 0x2, PT ;  /* 0x000000020d00780c */ /* 0x040fe20003f65270 */
[----:B------:R-:W-:Y:S02]  /*199d0*/  IMAD.MOV.U32 R9, RZ, RZ, 0x40000040 ;  /* 0x40000040ff097424 */ /* 0x000fe400078e00ff */
[----:B------:R-:W-:Y:S01]  /*199e0*/  IMAD.MOV.U32 R153, RZ, RZ, 0x40000040 ;  /* 0x40000040ff997424 */ /* 0x000fe200078e00ff */
[----:B------:R-:W-:Y:S01]  /*199f0*/  SEL R13, R13, RZ, P3 ;  /* 0x000000ff0d0d7207 */ /* 0x000fe20001800000 */
[----:B------:R-:W-:Y:S01]  /*19a00*/  IMAD.MOV.U32 R21, RZ, RZ, 0x40000040 ;  /* 0x40000040ff157424 */ /* 0x000fe200078e00ff */
[----:B------:R-:W-:Y:S01]  /*19a10*/  R2UR UR15, R9 ;  /* 0x00000000090f72ca */ /* 0x000fe200000e0000 */
[----:B------:R-:W-:Y:S01]  /*19a20*/  IMAD.MOV.U32 R15, RZ, RZ, 0x40000040 ;  /* 0x40000040ff0f7424 */ /* 0x000fe200078e00ff */
[----:B------:R-:W-:Y:S01]  /*19a30*/  R2UR UR7, R153 ;  /* 0x00000000990772ca */ /* 0x000fe200000e0000 */
[----:B------:R-:W-:Y:S01]  /*19a40*/  IMAD R8, R13, 0x800, R6 ;  /* 0x000008000d087824 */ /* 0x000fe200078e0206 */
[----:B------:R-:W-:-:S02]  /*19a50*/  R2UR UR31, R153 ;  /* 0x00000000991f72ca */ /* 0x000fc400000e0000 */
        /* <DEDUP_REMOVED lines=9> */
[----:B------:R-:W-:Y:S01]  /*19af0*/  R2UR UR18, R14 ;  /* 0x000000000e1272ca */ /* 0x000fe200000e0000 */
[----:B------:R-:W-:Y:S01]  /*19b00*/  VIADD R14, R8, 0x402 ;  /* 0x00000402080e7836 */ /* 0x000fe20000000000 */
[----:B------:R-:W-:-:S02]  /*19b10*/  R2UR UR30, R152 ;  /* 0x00000000981e72ca */ /* 0x000fc400000e0000 */
[----:B0-----:R-:W-:Y:S02]  /*19b20*/  SHF.R.U32.HI R5, RZ, 0x7, R5 ;  /* 0x00000007ff057819 */ /* 0x001fe40000011605 */
[----:B------:R-:W-:Y:S02]  /*19b30*/  R2UR UR19, R15 ;  /* 0x000000000f1372ca */ /* 0x000fe400000e0000 */
[----:B------:R-:W-:Y:S01]  /*19b40*/  R2UR UR22, R20 ;  /* 0x00000000141672ca */ /* 0x000fe200000e0000 */
[----:B------:R-:W-:Y:S01]  /*19b50*/  VIADD R5, R5, 0x8 ;  /* 0x0000000805057836 */ /* 0x000fe20000000000 */
[----:B------:R-:W-:Y:S02]  /*19b60*/  R2UR UR23, R21 ;  /* 0x00000000151772ca */ /* 0x000fe400000e0000 */
[----:B------:R-:W-:Y:S02]  /*19b70*/  R2UR UR26, R14 ;  /* 0x000000000e1a72ca */ /* 0x000fe400000e0000 */
[----:B------:R0:W-:Y:S01]  /*19b80*/  BAR.SYNC.DEFER_BLOCKING R5, 0x100 ;  /* 0x000400050000751d */ /* 0x0001e20000010000 */
[----:B------:R-:W-:-:S02]  /*19b90*/  R2UR UR27, R15 ;  /* 0x000000000f1b72ca */ /* 0x000fc400000e0000 */
[----:B------:R-:W-:Y:S02]  /*19ba0*/  IADD3 R8, R8, 0x406, RZ ;  /* 0x0000040608087810 */ /* 0x000fe40007ffe0ff */
        /* <DEDUP_REMOVED lines=29> */
.L_x_2503:
[----:B------:R-:W-:Y:S01]  /*19d80*/  SHF.L.U32 R4, R4, 0x1f, RZ ;  /* 0x0000001f04047819 */ /* 0x000fe200000006ff */
[----:B------:R-:W-:-:S04]  /*19d90*/  IMAD R5, R234, 0x8, R18 ;  /* 0x00000008ea057824 */ /* 0x000fc800078e0212 */
[----:B------:R0:W1:Y:S01]  /*19da0*/  SYNCS.PHASECHK.TRANS64.TRYWAIT P2, [R5+URZ+0x38850], R4 ;  /* 0x03885004050075a7 */ /* 0x000062000804017f */
[----:B------:R-:W-:Y:S05]  /*19db0*/  @!P1 BRA `(.L_x_2504) ;  /* 0x0000000000049947 */ /* 0x000fea0003800000 */
[----:B------:R-:W-:Y:S01]  /*19dc0*/  BPT.TRAP 0x1 ;  /* 0x000000040000795c */ /* 0x000fe20000300000 */
.L_x_2504:
[----:B-1----:R-:W-:Y:S05]  /*19dd0*/  @P2 BRA `(.L_x_2502) ;  /* 0x0000000000082947 */ /* 0x002fea0003800000 */
[----:B------:R-:W1:Y:S02]  /*19de0*/  SYNCS.PHASECHK.TRANS64.TRYWAIT P2, [R5+URZ+0x38850], R4 ;  /* 0x03885004050075a7 */ /* 0x000e64000804017f */
[----:B-1----:R-:W-:Y:S05]  /*19df0*/  @!P2 BRA `(.L_x_2505) ;  /* 0x0000013800aca947 */ /* 0x002fea0003800000 */
.L_x_2502:
[----:B01----:R-:W-:Y:S01]  /*19e00*/  VIADD R4, R18, 0x400 ;  /* 0x0000040012047836 */ /* 0x003fe20000000000 */
[----:B------:R-:W2:Y:S04]  /*19e10*/  LDL R15, [R1] ;  /* 0x00000000010f7983 */ /* 0x000ea80000100800 */
[----:B------:R-:W-:Y:S01]  /*19e20*/  SHF.R.U32.HI R4, RZ, 0x4, R4 ;  /* 0x00000004ff047819 */ /* 0x000fe20000011604 */
[----:B------:R-:W2:Y:S01]  /*19e30*/  LDL R14, [R1+0x48] ;  /* 0x00004800010e7983 */ /* 0x000ea20000100800 */
[----:B------:R-:W-:Y:S01]  /*19e40*/  IMAD.MOV.U32 R5, RZ, RZ, 0x40000040 ;  /* 0x40000040ff057424 */ /* 0x000fe200078e00ff */
[----:B------:R-:W-:Y:S05]  /*19e50*/  WARPSYNC.ALL ;  /* 0x0000000000007948 */ /* 0x000fea0003800000 */
[----:B------:R-:W-:Y:S01]  /*19e60*/  LOP3.LUT R4, R4, 0x3fff, RZ, 0xc0, !PT ;  /* 0x00003fff04047812 */ /* 0x000fe200078ec0ff */
[----:B------:R-:W-:Y:S01]  /*19e70*/  WARPGROUP.ARRIVE ;  /* 0x00000000000079c5 */ /* 0x000fe20000000000 */
[----:B------:R-:W-:Y:S01]  /*19e80*/  R2UR UR7, R5 ;  /* 0x00000000050772ca */ /* 0x000fe200000e0000 */
[----:B------:R-:W-:Y:S01]  /*19e90*/  IMAD.MOV.U32 R9, RZ, RZ, 0x40000040 ;  /* 0x40000040ff097424 */ /* 0x000fe200078e00ff */
[----:B------:R-:W-:Y:S01]  /*19ea0*/  LOP3.LUT R4, R4, 0x10000, RZ, 0xfc, !PT ;  /* 0x0001000004047812 */ /* 0x000fe200078efcff */
[----:B------:R-:W-:-:S04]  /*19eb0*/  IMAD.MOV.U32 R5, RZ, RZ, 0x40000040 ;  /* 0x40000040ff057424 */ /* 0x000fc800078e00ff */
[----:B------:R-:W-:-:S04]  /*19ec0*/  IMAD R4, R234, 0x800, R4 ;  /* 0x00000800ea047824 */ /* 0x000fc800078e0204 */
[C---:B------:R-:W-:Y:S01]  /*19ed0*/  VIADD R8, R4.reuse, 0x2 ;  /* 0x0000000204087836 */ /* 0x040fe20000000000 */
[----:B------:R-:W-:-:S13]  /*19ee0*/  R2UR UR6, R4 ;  /* 0x00000000040672ca */ /* 0x000fda00000e0000 */
[----:B------:R-:W-:Y:S01]  /*19ef0*/  QGMMA.64x256x32.F32.E4M3.E4M3 R24, R228, gdesc[UR4], R24, gsb0 ;  /* 0x03e00004e4187df3 */ /* 0x000fe20008000818 */
[----:B------:R-:W-:Y:S02]  /*19f00*/  R2UR UR6, R8 ;  /* 0x00000000080672ca */ /* 0x000fe400000e0000 */
[----:B------:R-:W-:Y:S01]  /*19f10*/  R2UR UR7, R9 ;  /* 0x00000000090772ca */ /* 0x000fe200000e0000 */
[----:B------:R-:W-:Y:S01]  /*19f20*/  IMAD.MOV.U32 R9, RZ, RZ, 0x40000040 ;  /* 0x40000040ff097424 */ /* 0x000fe200078e00ff */
[C---:B------:R-:W-:Y:S01]  /*19f30*/  IADD3 R8, R4.reuse, 0x4, RZ ;  /* 0x0000000404087810 */ /* 0x040fe20007ffe0ff */
[----:B------:R-:W-:Y:S01]  /*19f40*/  VIADD R4, R4, 0x6 ;  /* 0x0000000604047836 */ /* 0x000fe20000000000 */
[----:B------:R-:W-:Y:S02]  /*19f50*/  WARPGROUP.DEPBAR.LE gsb0, 0x0 ;  /* 0x00008000000079c5 */ /* 0x000fe40000010000 */
[----:B------:R-:W-:-:S15]  /*19f60*/  WARPGROUP.ARRIVE ;  /* 0x00000000000079c5 */ /* 0x000fde0000000000 */
[----:B------:R-:W-:-:S04]  /*19f70*/  NOP ;  /* 0x0000000000007918 */ /* 0x000fc80000000000 */
[----:B------:R-:W-:Y:S01]  /*19f80*/  QGMMA.64x256x32.F32.E4M3.E4M3 R24, R224, gdesc[UR4], R24, gsb0 ;  /* 0x03e00004e0187df3 */ /* 0x000fe20008000818 */
[----:B------:R-:W-:Y:S01]  /*19f90*/  R2UR UR6, R8 ;  /* 0x00000000080672ca */ /* 0x000fe200000e0000 */
[----:B--2---:R-:W-:Y:S01]  /*19fa0*/  IMAD.IADD R8, R14, 0x1, R15 ;  /* 0x000000010e087824 */ /* 0x004fe200078e020f */
[----:B------:R-:W-:Y:S01]  /*19fb0*/  R2UR UR7, R9 ;  /* 0x00000000090772ca */ /* 0x000fe200000e0000 */
[----:B------:R-:W-:Y:S02]  /*19fc0*/  WARPGROUP.DEPBAR.LE gsb0, 0x0 ;  /* 0x00008000000079c5 */ /* 0x000fe40000010000 */
[----:B------:R-:W-:-:S15]  /*19fd0*/  WARPGROUP.ARRIVE ;  /* 0x00000000000079c5 */ /* 0x000fde0000000000 */
[----:B------:R-:W-:-:S07]  /*19fe0*/  NOP ;  /* 0x0000000000007918 */ /* 0x000fce0000000000 */
[----:B------:R-:W-:Y:S01]  /*19ff0*/  QGMMA.64x256x32.F32.E4M3.E4M3 R24, R220, gdesc[UR4], R24, gsb0 ;  /* 0x03e00004dc187df3 */ /* 0x000fe20008000818 */
[----:B------:R-:W-:Y:S02]  /*1a000*/  R2UR UR6, R4 ;  /* 0x00000000040672ca */ /* 0x000fe400000e0000 */
[----:B------:R-:W-:Y:S01]  /*1a010*/  R2UR UR7, R5 ;  /* 0x00000000050772ca */ /* 0x000fe200000e0000 */
[----:B------:R-:W0:Y:S08]  /*1a020*/  @P0 LDC R4, c[0x0][0x44c] ;  /* 0x00011300ff040b82 */ /* 0x000e300000000800 */
[----:B------:R-:W1:Y:S01]  /*1a030*/  @P0 LDC R5, c[0x0][0x450] ;  /* 0x00011400ff050b82 */ /* 0x000e620000000800 */
[----:B------:R-:W-:-:S02]  /*1a040*/  WARPGROUP.DEPBAR.LE gsb0, 0x0 ;  /* 0x00008000000079c5 */ /* 0x000fc40000010000 */
[----:B------:R-:W-:-:S13]  /*1a050*/  WARPGROUP.ARRIVE ;  /* 0x00000000000079c5 */ /* 0x000fda0000000000 */
[----:B------:R-:W-:Y:S03]  /*1a060*/  QGMMA.64x256x32.F32.E4M3.E4M3 R24, R216, gdesc[UR4], R24, gsb0 ;  /* 0x03e00004d8187df3 */ /* 0x000fe60008000818 */
[----:B------:R-:W-:Y:S02]  /*1a070*/  WARPGROUP.DEPBAR.LE gsb0, 0x0 ;  /* 0x00008000000079c5 */ /* 0x000fe40000010000 */
[----:B------:R-:W2:Y:S04]  /*1a080*/  LDL R218, [R1+0x44] ;  /* 0x0000440001da7983 */ /* 0x000ea80000100800 */
[----:B------:R-:W3:Y:S04]  /*1a090*/  LDL R217, [R1+0xc] ;  /* 0x00000c0001d97983 */ /* 0x000ee80000100800 */
[----:B------:R-:W3:Y:S01]  /*1a0a0*/  LDL R216, [R1+0x4] ;  /* 0x0000040001d87983 */ /* 0x000ee20000100800 */
[----:B0-----:R-:W-:-:S04]  /*1a0b0*/  @P0 IMAD.HI.U32 R9, R8, R4, RZ ;  /* 0x0000000408090227 */ /* 0x001fc800078e00ff */
[C---:B------:R-:W-:Y:S01]  /*1a0c0*/  FMUL.FTZ R15, R2.reuse, R156 ;  /* 0x0000009c020f7220 */ /* 0x040fe20000410000 */
[C---:B------:R-:W-:Y:S01]  /*1a0d0*/  FMUL.FTZ R21, R2.reuse, R157 ;  /* 0x0000009d02157220 */ /* 0x040fe20000410000 */
[C---:B------:R-:W-:Y:S01]  /*1a0e0*/  FMUL.FTZ R14, R2.reuse, R155 ;  /* 0x0000009b020e7220 */ /* 0x040fe20000410000 */
[----:B------:R-:W-:Y:S01]  /*1a0f0*/  IMAD.MOV.U32 R4, RZ, RZ, R8 ;  /* 0x000000ffff047224 */ /* 0x000fe200078e0008 */
[----:B-1----:R-:W-:Y:S01]  /*1a100*/  @P0 SHF.R.U32.HI R4, RZ, R5, R9 ;  /* 0x00000005ff040219 */ /* 0x002fe20000011609 */
[C---:B------:R-:W-:Y:S01]  /*1a110*/  FMUL.FTZ R8, R2.reuse, R154 ;  /* 0x0000009a02087220 */ /* 0x040fe20000410000 */
[C---:B------:R-:W-:Y:S01]  /*1a120*/  FMUL.FTZ R154, R2.reuse, R162 ;  /* 0x000000a2029a7220 */ /* 0x040fe20000410000 */
[C---:B------:R-:W-:Y:S01]  /*1a130*/  FMUL.FTZ R162, R2.reuse, R169 ;  /* 0x000000a902a27220 */ /* 0x040fe20000410000 */
[C---:B------:R-:W-:Y:S01]  /*1a140*/  FMUL.FTZ R169, R2.reuse, R180 ;  /* 0x000000b402a97220 */ /* 0x040fe20000410000 */
[C---:B------:R-:W-:Y:S01]  /*1a150*/  FMUL.FTZ R180, R2.reuse, R193 ;  /* 0x000000c102b47220 */ /* 0x040fe20000410000 */
[C---:B------:R-:W-:Y:S01]  /*1a160*/  FMUL.FTZ R9, R2.reuse, R153 ;  /* 0x0000009902097220 */ /* 0x040fe20000410000 */
[----:B------:R-:W0:Y:S01]  /*1a170*/  SHFL.IDX PT, R193, R4, RZ, 0x1c1f ;  /* 0x001c1fff04c17589 */ /* 0x000e2200000e0000 */
[C---:B------:R-:W-:Y:S01]  /*1a180*/  FMUL.FTZ R153, R2.reuse, R160 ;  /* 0x000000a002997220 */ /* 0x040fe20000410000 */
[C---:B------:R-:W-:Y:S01]  /*1a190*/  FMUL.FTZ R160, R2.reuse, R167 ;  /* 0x000000a702a07220 */ /* 0x040fe20000410000 */
[C---:B------:R-:W-:Y:S01]  /*1a1a0*/  FMUL.FTZ R167, R2.reuse, R176 ;  /* 0x000000b002a77220 */ /* 0x040fe20000410000 */
[----:B------:R-:W-:Y:S01]  /*1a1b0*/  FMUL.FTZ R176, R2, R189 ;  /* 0x000000bd02b07220 */ /* 0x000fe20000410000 */
[----:B------:R-:W-:-:S02]  /*1a1c0*/  IMAD.MOV.U32 R189, RZ, RZ, -0x80 ;  /* 0xffffff80ffbd7424 */ /* 0x000fc400078e00ff */
[C---:B------:R-:W-:Y:S01]  /*1a1d0*/  FMUL.FTZ R5, R2.reuse, R152 ;  /* 0x0000009802057220 */ /* 0x040fe20000410000 */
[C---:B------:R-:W-:Y:S01]  /*1a1e0*/  FMUL.FTZ R155, R2.reuse, R161 ;  /* 0x000000a1029b7220 */ /* 0x040fe20000410000 */
[----:B------:R-:W-:Y:S01]  /*1a1f0*/  FMUL.FTZ R161, R2, R168 ;  /* 0x000000a802a17220 */ /* 0x000fe20000410000 */
[----:B------:R-:W-:Y:S02]  /*1a200*/  IMAD R189, R12, R189, 0x1 ;  /* 0x000000010cbd7424 */ /* 0x000fe400078e02bd */
        /* <DEDUP_REMOVED lines=33> */
[----:B------:R0:W1:Y:S01]  /*1a420*/  SHFL.IDX PT, R209, R4, 0x1, 0x1c1f ;  /* 0x003c1f0004d17f89 */ /* 0x00006200000e0000 */
[C---:B------:R-:W-:Y:S01]  /*1a430*/  FMUL.FTZ R207, R2.reuse, R207 ;  /* 0x000000cf02cf7220 */ /* 0x040fe20000410000 */
[C---:B------:R-:W-:Y:S01]  /*1a440*/  FMUL.FTZ R198, R2.reuse, R198 ;  /* 0x000000c602c67220 */ /* 0x040fe20000410000 */
[C---:B------:R-:W-:Y:S01]  /*1a450*/  FMUL.FTZ R199, R2.reuse, R199 ;  /* 0x000000c702c77220 */ /* 0x040fe20000410000 */
[----:B------:R-:W5:Y:S01]  /*1a460*/  MUFU.TANH R153, R153 ;  /* 0x0000009900997308 */ /* 0x000f620000002400 */
[C---:B------:R-:W-:Y:S01]  /*1a470*/  FMUL.FTZ R202, R2.reuse, R202 ;  /* 0x000000ca02ca7220 */ /* 0x040fe20000410000 */
[C---:B------:R-:W-:Y:S01]  /*1a480*/  FMUL.FTZ R203, R2.reuse, R203 ;  /* 0x000000cb02cb7220 */ /* 0x040fe20000410000 */
[----:B------:R-:W-:Y:S01]  /*1a490*/  FMUL.FTZ R206, R2, R206 ;  /* 0x000000ce02ce7220 */ /* 0x000fe20000410000 */
[----:B------:R-:W4:Y:S04]  /*1a4a0*/  S2R R231, SR_TID.X ;  /* 0x0000000000e77919 */ /* 0x000f280000002100 */
        /* <DEDUP_REMOVED lines=24> */
[----:B0-----:R-:W-:Y:S08]  /*1a630*/  MUFU.TANH R4, R207 ;  /* 0x000000cf00047308 */ /* 0x001ff00000002400 */
[----:B------:R-:W-:Y:S08]  /*1a640*/  MUFU.TANH R20, R20 ;  /* 0x0000001400147308 */ /* 0x000ff00000002400 */
[----:B------:R-:W-:Y:S08]  /*1a650*/  MUFU.TANH R152, R152 ;  /* 0x0000009800987308 */ /* 0x000ff00000002400 */
[----:B------:R-:W-:Y:S01]  /*1a660*/  MUFU.TANH R156, R156 ;  /* 0x0000009c009c7308 */ /* 0x000fe20000002400 */
[----:B--2---:R-:W-:-:S07]  /*1a670*/  IMAD R192, R218, -0x2, R189 ;  /* 0xfffffffedac07824 */ /* 0x004fce00078e02bd */
[----:B------:R-:W-:Y:S01]  /*1a680*/  MUFU.TANH R159, R159 ;  /* 0x0000009f009f7308 */ /* 0x000fe20000002400 */
[----:B---3--:R-:W-:-:S07]  /*1a690*/  IADD3 R192, -R216, R192, R217 ;  /* 0x000000c0d8c07210 */ /* 0x008fce0007ffe1d9 */
[----:B------:R0:W2:Y:S01]  /*1a6a0*/  MUFU.TANH R189, R204 ;  /* 0x000000cc00bd7308 */ /* 0x0000a20000002400 */
[----:B----4-:R-:W-:Y:S02]  /*1a6b0*/  LOP3.LUT R216, R231, 0x7f, RZ, 0xc0, !PT ;  /* 0x0000007fe7d87812 */ /* 0x010fe400078ec0ff */
[C---:B------:R-:W-:Y:S01]  /*1a6c0*/  IADD3 R193, R192.reuse, R193, RZ ;  /* 0x000000c1c0c17210 */ /* 0x040fe20007ffe0ff */
[----:B-1----:R-:W-:Y:S02]  /*1a6d0*/  IMAD.IADD R209, R192, 0x1, R209 ;  /* 0x00000001c0d17824 */ /* 0x002fe400078e02d1 */
[C---:B------:R-:W-:Y:S01]  /*1a6e0*/  FMUL.FTZ R192, R2.reuse, R215 ;  /* 0x000000d702c07220 */ /* 0x040fe20000410000 */
[----:B------:R-:W1:Y:S01]  /*1a6f0*/  S2R R231, SR_TID.X ;  /* 0x0000000000e77919 */ /* 0x000e620000002100 */
[C---:B------:R-:W-:Y:S01]  /*1a700*/  ISETP.GT.AND P4, PT, R193.reuse, RZ, PT ;  /* 0x000000ffc100720c */ /* 0x040fe20003f84270 */
[----:B------:R-:W-:Y:S01]  /*1a710*/  MUFU.TANH R160, R160 ;  /* 0x000000a000a07308 */ /* 0x000fe20000002400 */
[C---:B------:R-:W-:Y:S01]  /*1a720*/  ISETP.GT.AND P5, PT, R193.reuse, 0x1, PT ;  /* 0x00000001c100780c */ /* 0x040fe20003fa4270 */
[----:B0-----:R-:W-:Y:S01]  /*1a730*/  FMUL.FTZ R204, R2, R212 ;  /* 0x000000d402cc7220 */ /* 0x001fe20000410000 */
[----:B------:R-:W-:-:S02]  /*1a740*/  ISETP.GT.AND P2, PT, R193, 0x8, PT ;  /* 0x00000008c100780c */ /* 0x000fc40003f44270 */
[----:B------:R-:W-:Y:S02]  /*1a750*/  ISETP.GT.AND P3, PT, R193, 0x9, PT ;  /* 0x00000009c100780c */ /* 0x000fe40003f64270 */
[----:B------:R-:W-:Y:S01]  /*1a760*/  FSEL R5, R5, -INF , P4 ;  /* 0xff80000005057808 */ /* 0x000fe20002000000 */
[----:B------:R-:W-:Y:S01]  /*1a770*/  MUFU.TANH R204, R204 ;  /* 0x000000cc00cc7308 */ /* 0x000fe20000002400 */
[----:B------:R-:W-:Y:S02]  /*1a780*/  FSEL R9, R9, -INF , P5 ;  /* 0xff80000009097808 */ /* 0x000fe40002800000 */
[----:B-----5:R-:W-:Y:S02]  /*1a790*/  FSEL R15, R15, -INF , P2 ;  /* 0xff8000000f0f7808 */ /* 0x020fe40001000000 */
[----:B------:R-:W-:Y:S02]  /*1a7a0*/  FSEL R21, R21, -INF , P3 ;  /* 0xff80000015157808 */ /* 0x000fe40001800000 */
[C---:B------:R-:W-:Y:S01]  /*1a7b0*/  ISETP.GT.AND P4, PT, R193.reuse, 0x10, PT ;  /* 0x00000010c100780c */ /* 0x040fe20003f84270 */
[----:B------:R-:W-:Y:S01]  /*1a7c0*/  MUFU.TANH R164, R164 ;  /* 0x000000a400a47308 */ /* 0x000fe20000002400 */
[----:B------:R-:W-:-:S02]  /*1a7d0*/  ISETP.GT.AND P5, PT, R193, 0x11, PT ;  /* 0x00000011c100780c */ /* 0x000fc40003fa4270 */
[C---:B------:R-:W-:Y:S02]  /*1a7e0*/  ISETP.GT.AND P2, PT, R193.reuse, 0x18, PT ;  /* 0x00000018c100780c */ /* 0x040fe40003f44270 */
[----:B------:R-:W-:Y:S02]  /*1a7f0*/  ISETP.GT.AND P3, PT, R193, 0x19, PT ;  /* 0x00000019c100780c */ /* 0x000fe40003f64270 */
[----:B------:R-:W-:Y:S01]  /*1a800*/  FSEL R153, R153, -INF , P4 ;  /* 0xff80000099997808 */ /* 0x000fe20002000000 */
[----:B------:R-:W-:Y:S01]  /*1a810*/  MUFU.TANH R8, R8 ;  /* 0x0000000800087308 */ /* 0x000fe20000002400 */
[----:B------:R-:W-:Y:S02]  /*1a820*/  FSEL R155, R155, -INF , P5 ;  /* 0xff8000009b9b7808 */ /* 0x000fe40002800000 */
[----:B------:R-:W-:Y:S02]  /*1a830*/  FSEL R157, R157, -INF , P2 ;  /* 0xff8000009d9d7808 */ /* 0x000fe40001000000 */
[----:B------:R-:W-:-:S02]  /*1a840*/  FSEL R158, R158, -INF , P3 ;  /* 0xff8000009e9e7808 */ /* 0x000fc40001800000 */
[C---:B------:R-:W-:Y:S01]  /*1a850*/  ISETP.GT.AND P4, PT, R193.reuse, 0x20, PT ;  /* 0x00000020c100780c */ /* 0x040fe20003f84270 */
[----:B------:R-:W0:Y:S01]  /*1a860*/  MUFU.TANH R196, R196 ;  /* 0x000000c400c47308 */ /* 0x000e220000002400 */
[C---:B------:R-:W-:Y:S02]  /*1a870*/  ISETP.GT.AND P5, PT, R193.reuse, 0x21, PT ;  /* 0x00000021c100780c */ /* 0x040fe40003fa4270 */
[C---:B------:R-:W-:Y:S02]  /*1a880*/  ISETP.GT.AND P2, PT, R193.reuse, 0x28, PT ;  /* 0x00000028c100780c */ /* 0x040fe40003f44270 */
[----:B------:R-:W-:Y:S02]  /*1a890*/  ISETP.GT.AND P3, PT, R193, 0x29, PT ;  /* 0x00000029c100780c */ /* 0x000fe40003f64270 */
[----:B------:R-:W-:Y:S01]  /*1a8a0*/  FSEL R161, R161, -INF , P4 ;  /* 0xff800000a1a17808 */ /* 0x000fe20002000000 */
[----:B------:R-:W-:Y:S01]  /*1a8b0*/  MUFU.TANH R154, R154 ;  /* 0x0000009a009a7308 */ /* 0x000fe20000002400 */
[----:B------:R-:W-:-:S02]  /*1a8c0*/  FSEL R162, R162, -INF , P5 ;  /* 0xff800000a2a27808 */ /* 0x000fc40002800000 */
[----:B------:R-:W-:Y:S02]  /*1a8d0*/  FSEL R165, R165, -INF , P2 ;  /* 0xff800000a5a57808 */ /* 0x000fe40001000000 */
[----:B------:R-:W-:Y:S02]  /*1a8e0*/  FSEL R166, R166, -INF , P3 ;  /* 0xff800000a6a67808 */ /* 0x000fe40001800000 */
[C---:B------:R-:W-:Y:S01]  /*1a8f0*/  ISETP.GT.AND P4, PT, R193.reuse, 0x30, PT ;  /* 0x00000030c100780c */ /* 0x040fe20003f84270 */
[----:B------:R-:W-:Y:S01]  /*1a900*/  MUFU.TANH R163, R163 ;  /* 0x000000a300a37308 */ /* 0x000fe20000002400 */
[C---:B------:R-:W-:Y:S02]  /*1a910*/  ISETP.GT.AND P5, PT, R193.reuse, 0x31, PT ;  /* 0x00000031c100780c */ /* 0x040fe40003fa4270 */
[C---:B------:R-:W-:Y:S02]  /*1a920*/  ISETP.GT.AND P2, PT, R193.reuse, 0x38, PT ;  /* 0x00000038c100780c */ /* 0x040fe40003f44270 */
[----:B------:R-:W-:-:S02]  /*1a930*/  ISETP.GT.AND P3, PT, R193, 0x39, PT ;  /* 0x00000039c100780c */ /* 0x000fc40003f64270 */
[----:B------:R-:W-:Y:S01]  /*1a940*/  FSEL R167, R167, -INF , P4 ;  /* 0xff800000a7a77808 */ /* 0x000fe20002000000 */
[----:B------:R-:W-:Y:S01]  /*1a950*/  MUFU.TANH R198, R198 ;  /* 0x000000c600c67308 */ /* 0x000fe20000002400 */
[----:B------:R-:W-:Y:S02]  /*1a960*/  FSEL R168, R168, -INF , P5 ;  /* 0xff800000a8a87808 */ /* 0x000fe40002800000 */
[----:B------:R-:W-:Y:S02]  /*1a970*/  FSEL R169, R169, -INF , P2 ;  /* 0xff800000a9a97808 */ /* 0x000fe40001000000 */
        /* <DEDUP_REMOVED lines=12> */
[----:B------:R-:W-:Y:S01]  /*1aa40*/  MUFU.TANH R203, R203 ;  /* 0x000000cb00cb7308 */ /* 0x000fe20000002400 */
        /* <DEDUP_REMOVED lines=13> */
[----:B------:R-:W-:Y:S02]  /*1ab20*/  FSEL R185, R185, -INF , P4 ;  /* 0xff800000b9b97808 */ /* 0x000fe40002000000 */
[----:B------:R-:W-:Y:S02]  /*1ab30*/  FSEL R188, R188, -INF , P5 ;  /* 0xff800000bcbc7808 */ /* 0x000fe40002800000 */
[----:B--2---:R-:W-:Y:S02]  /*1ab40*/  FSEL R189, R189, -INF , P2 ;  /* 0xff800000bdbd7808 */ /* 0x004fe40001000000 */
[----:B------:R-:W-:Y:S02]  /*1ab50*/  FSEL R174, R174, -INF , P3 ;  /* 0xff800000aeae7808 */ /* 0x000fe40001800000 */
[C---:B------:R-:W-:Y:S02]  /*1ab60*/  ISETP.GT.AND P4, PT, R193.reuse, 0x70, PT ;  /* 0x00000070c100780c */ /* 0x040fe40003f84270 */
[----:B------:R-:W-:-:S02]  /*1ab70*/  ISETP.GT.AND P5, PT, R193, 0x71, PT ;  /* 0x00000071c100780c */ /* 0x000fc40003fa4270 */
[C---:B------:R-:W-:Y:S02]  /*1ab80*/  ISETP.GT.AND P2, PT, R193.reuse, 0x78, PT ;  /* 0x00000078c100780c */ /* 0x040fe40003f44270 */
[----:B------:R-:W-:Y:S02]  /*1ab90*/  ISETP.GT.AND P3, PT, R193, 0x79, PT ;  /* 0x00000079c100780c */ /* 0x000fe40003f64270 */
[----:B------:R-:W-:Y:S02]  /*1aba0*/  FMNMX.FTZ R193, R5, R7, !PT ;  /* 0x0000000705c17209 */ /* 0x000fe40007810000 */
[----:B------:R-:W-:Y:S02]  /*1abb0*/  FSEL R200, R200, -INF , P5 ;  /* 0xff800000c8c87808 */ /* 0x000fe40002800000 */
[----:B------:R-:W-:Y:S02]  /*1abc0*/  FMNMX.FTZ R197, R9, R193, !PT ;  /* 0x000000c109c57209 */ /* 0x000fe40007810000 */
[----:B------:R2:W-:Y:S01]  /*1abd0*/  MUFU.TANH R193, R175 ;  /* 0x000000af00c17308 */ /* 0x0005e20000002400 */
[----:B------:R-:W-:-:S02]  /*1abe0*/  ISETP.GT.AND P5, PT, R209, 0x8, PT ;  /* 0x00000008d100780c */ /* 0x000fc40003fa4270 */
[----:B------:R-:W-:Y:S02]  /*1abf0*/  FMNMX.FTZ R197, R15, R197, !PT ;  /* 0x000000c50fc57209 */ /* 0x000fe40007810000 */
[----:B------:R-:W-:Y:S02]  /*1ac00*/  FSEL R20, R20, -INF , P5 ;  /* 0xff80000014147808 */ /* 0x000fe40002800000 */
[----:B------:R-:W-:Y:S01]  /*1ac10*/  FMNMX.FTZ R197, R21, R197, !PT ;  /* 0x000000c515c57209 */ /* 0x000fe20007810000 */
[C---:B--2---:R-:W-:Y:S01]  /*1ac20*/  FMUL.FTZ R175, R2.reuse, R178 ;  /* 0x000000b202af7220 */ /* 0x044fe20000410000 */
[C---:B------:R-:W-:Y:S02]  /*1ac30*/  FMUL.FTZ R178, R2.reuse, R179 ;  /* 0x000000b302b27220 */ /* 0x040fe40000410000 */
[----:B------:R-:W-:Y:S01]  /*1ac40*/  FMNMX.FTZ R197, R153, R197, !PT ;  /* 0x000000c599c57209 */ /* 0x000fe20007810000 */
[C---:B------:R-:W-:Y:S01]  /*1ac50*/  FMUL.FTZ R179, R2.reuse, R182 ;  /* 0x000000b602b37220 */ /* 0x040fe20000410000 */
[C---:B------:R-:W-:Y:S01]  /*1ac60*/  FMUL.FTZ R182, R2.reuse, R183 ;  /* 0x000000b702b67220 */ /* 0x040fe20000410000 */
[C---:B------:R-:W-:Y:S01]  /*1ac70*/  FMUL.FTZ R183, R2.reuse, R186 ;  /* 0x000000ba02b77220 */ /* 0x040fe20000410000 */
[----:B------:R-:W-:Y:S01]  /*1ac80*/  FMNMX.FTZ R197, R155, R197, !PT ;  /* 0x000000c59bc57209 */ /* 0x000fe20007810000 */
[C---:B------:R-:W-:Y:S01]  /*1ac90*/  FMUL.FTZ R186, R2.reuse, R187 ;  /* 0x000000bb02ba7220 */ /* 0x040fe20000410000 */
[C---:B------:R-:W-:Y:S01]  /*1aca0*/  FMUL.FTZ R187, R2.reuse, R190 ;  /* 0x000000be02bb7220 */ /* 0x040fe20000410000 */
[----:B------:R-:W-:Y:S01]  /*1acb0*/  FMUL.FTZ R190, R2, R191 ;  /* 0x000000bf02be7220 */ /* 0x000fe20000410000 */
[----:B------:R-:W-:Y:S01]  /*1acc0*/  FMNMX.FTZ R197, R157, R197, !PT ;  /* 0x000000c59dc57209 */ /* 0x000fe20007810000 */
[----:B------:R-:W-:Y:S01]  /*1acd0*/  MUFU.TANH R178, R178 ;  /* 0x000000b200b27308 */ /* 0x000fe20000002400 */
[----:B------:R-:W-:-:S02]  /*1ace0*/  ISETP.GT.AND P5, PT, R209, 0x18, PT ;  /* 0x00000018d100780c */ /* 0x000fc40003fa4270 */
[----:B------:R-:W-:Y:S02]  /*1acf0*/  FMNMX.FTZ R197, R158, R197, !PT ;  /* 0x000000c59ec57209 */ /* 0x000fe40007810000 */
[----:B------:R-:W-:Y:S02]  /*1ad00*/  FSEL R159, R159, -INF , P5 ;  /* 0xff8000009f9f7808 */ /* 0x000fe40002800000 */
[----:B------:R-:W-:Y:S01]  /*1ad10*/  FMNMX.FTZ R197, R161, R197, !PT ;  /* 0x000000c5a1c57209 */ /* 0x000fe20007810000 */
[----:B------:R-:W2:Y:S01]  /*1ad20*/  MUFU.TANH R179, R179 ;  /* 0x000000b300b37308 */ /* 0x000ea20000002400 */
[----:B------:R-:W-:Y:S02]  /*1ad30*/  ISETP.GT.AND P5, PT, R209, 0x28, PT ;  /* 0x00000028d100780c */ /* 0x000fe40003fa4270 */
[----:B------:R-:W-:Y:S02]  /*1ad40*/  FMNMX.FTZ R197, R162, R197, !PT ;  /* 0x000000c5a2c57209 */ /* 0x000fe40007810000 */
[----:B0-----:R-:W-:-:S02]  /*1ad50*/  FSEL R196, R196, -INF , P5 ;  /* 0xff800000c4c47808 */ /* 0x001fc40002800000 */
[----:B------:R-:W-:Y:S01]  /*1ad60*/  FMNMX.FTZ R197, R165, R197, !PT ;  /* 0x000000c5a5c57209 */ /* 0x000fe20007810000 */
[----:B------:R-:W-:Y:S01]  /*1ad70*/  MUFU.TANH R182, R182 ;  /* 0x000000b600b67308 */ /* 0x000fe20000002400 */
[----:B------:R-:W-:Y:S02]  /*1ad80*/  ISETP.GT.AND P5, PT, R209, 0x38, PT ;  /* 0x00000038d100780c */ /* 0x000fe40003fa4270 */
[----:B------:R-:W-:-:S04]  /*1ad90*/  FMNMX.FTZ R197, R166, R197, !PT ;  /* 0x000000c5a6c57209 */ /* 0x000fc80007810000 */
[----:B------:R-:W-:Y:S01]  /*1ada0*/  FMNMX.FTZ R197, R167, R197, !PT ;  /* 0x000000c5a7c57209 */ /* 0x000fe20007810000 */
[----:B------:R-:W-:Y:S03]  /*1adb0*/  MUFU.TANH R183, R183 ;  /* 0x000000b700b77308 */ /* 0x000fe60000002400 */
        /* <DEDUP_REMOVED lines=11> */
[----:B------:R0:W3:Y:S03]  /*1ae70*/  MUFU.TANH R197, R208 ;  /* 0x000000d000c57308 */ /* 0x0000e60000002400 */
[----:B------:R-:W-:-:S04]  /*1ae80*/  FMNMX.FTZ R191, R180, R191, !PT ;  /* 0x000000bfb4bf7209 */ /* 0x000fc80007810000 */
[----:B------:R-:W-:Y:S01]  /*1ae90*/  FMNMX.FTZ R191, R181, R191, !PT ;  /* 0x000000bfb5bf7209 */ /* 0x000fe20007810000 */
[----:B------:R-:W-:Y:S01]  /*1aea0*/  MUFU.TANH R175, R175 ;  /* 0x000000af00af7308 */ /* 0x000fe20000002400 */
[----:B0-----:R-:W-:Y:S01]  /*1aeb0*/  FMUL.FTZ R208, R2, R211 ;  /* 0x000000d302d07220 */ /* 0x001fe20000410000 */
[----:B--2---:R-:W-:Y:S02]  /*1aec0*/  FSEL R211, R179, -INF , P5 ;  /* 0xff800000b3d37808 */ /* 0x004fe40002800000 */
[----:B------:R-:W-:Y:S02]  /*1aed0*/  FMNMX.FTZ R191, R184, R191, !PT ;  /* 0x000000bfb8bf7209 */ /* 0x000fe40007810000 */
[----:B------:R-:W-:Y:S02]  /*1aee0*/  ISETP.GT.AND P5, PT, R209, 0x41, PT ;  /* 0x00000041d100780c */ /* 0x000fe40003fa4270 */
[----:B------:R-:W-:Y:S01]  /*1aef0*/  FMNMX.FTZ R191, R185, R191, !PT ;  /* 0x000000bfb9bf7209 */ /* 0x000fe20007810000 */
[----:B------:R-:W-:Y:S01]  /*1af00*/  MUFU.TANH R208, R208 ;  /* 0x000000d000d07308 */ /* 0x000fe20000002400 */
[----:B---3--:R-:W-:-:S02]  /*1af10*/  FSEL R197, R197, -INF , P4 ;  /* 0xff800000c5c57808 */ /* 0x008fc40002000000 */
[----:B------:R-:W-:Y:S02]  /*1af20*/  FMNMX.FTZ R201, R188, R191, !PT ;  /* 0x000000bfbcc97209 */ /* 0x000fe40007810000 */
[----:B------:R-:W-:Y:S02]  /*1af30*/  ISETP.GT.AND P4, PT, R209, 0x1, PT ;  /* 0x00000001d100780c */ /* 0x000fe40003f84270 */
[----:B------:R-:W-:Y:S01]  /*1af40*/  FMNMX.FTZ R201, R189, R201, !PT ;  /* 0x000000c9bdc97209 */ /* 0x000fe20007810000 */
[----:B------:R-:W0:Y:S01]  /*1af50*/  MUFU.TANH R191, R213 ;  /* 0x000000d500bf7308 */ /* 0x000e220000002400 */
[----:B------:R-:W-:Y:S02]  /*1af60*/  FSEL R14, R14, -INF , P4 ;  /* 0xff8000000e0e7808 */ /* 0x000fe40002000000 */
[----:B------:R-:W-:Y:S02]  /*1af70*/  FMNMX.FTZ R205, R174, R201, !PT ;  /* 0x000000c9aecd7209 */ /* 0x000fe40007810000 */
[----:B------:R-:W-:-:S02]  /*1af80*/  ISETP.GT.AND P4, PT, R209, 0x11, PT ;  /* 0x00000011d100780c */ /* 0x000fc40003f84270 */
[----:B------:R-:W-:Y:S01]  /*1af90*/  FMNMX.FTZ R205, R197, R205, !PT ;  /* 0x000000cdc5cd7209 */ /* 0x000fe20007810000 */
[----:B------:R2:W3:Y:S01]  /*1afa0*/  MUFU.TANH R201, R194 ;  /* 0x000000c200c97308 */ /* 0x0004e20000002400 */
[----:B------:R-:W-:Y:S02]  /*1afb0*/  FSEL R156, R156, -INF , P4 ;  /* 0xff8000009c9c7808 */ /* 0x000fe40002000000 */
[----:B------:R-:W-:Y:S02]  /*1afc0*/  FMNMX.FTZ R205, R200, R205, !PT ;  /* 0x000000cdc8cd7209 */ /* 0x000fe40007810000 */
[----:B------:R-:W-:Y:S02]  /*1afd0*/  ISETP.GT.AND P4, PT, R209, 0x21, PT ;  /* 0x00000021d100780c */ /* 0x000fe40003f84270 */
[----:B------:R-:W-:Y:S02]  /*1afe0*/  FSEL R186, R186, -INF , P5 ;  /* 0xff800000baba7808 */ /* 0x000fe40002800000 */
[----:B--2---:R-:W-:-:S02]  /*1aff0*/  FSEL R194, R204, -INF , P2 ;  /* 0xff800000ccc27808 */ /* 0x004fc40001000000 */
[----:B------:R0:W2:Y:S01]  /*1b000*/  MUFU.TANH R204, R195 ;  /* 0x000000c300cc7308 */ /* 0x0000a20000002400 */
[C---:B------:R-:W-:Y:S02]  /*1b010*/  ISETP.GT.AND P2, PT, R209.reuse, 0x9, PT ;  /* 0x00000009d100780c */ /* 0x040fe40003f44270 */
[----:B------:R-:W-:Y:S02]  /*1b020*/  FMNMX.FTZ R205, R194, R205, !PT ;  /* 0x000000cdc2cd7209 */ /* 0x000fe40007810000 */
[----:B------:R-:W-:Y:S02]  /*1b030*/  FSEL R152, R152, -INF , P2 ;  /* 0xff80000098987808 */ /* 0x000fe40001000000 */
[----:B------:R-:W-:Y:S02]  /*1b040*/  ISETP.GT.AND P2, PT, R209, 0x19, PT ;  /* 0x00000019d100780c */ /* 0x000fe40003f44270 */
[----:B0-----:R-:W-:Y:S02]  /*1b050*/  FSEL R195, R191, -INF , P3 ;  /* 0xff800000bfc37808 */ /* 0x001fe40001800000 */
[----:B------:R-:W-:-:S02]  /*1b060*/  ISETP.GT.AND P3, PT, R209, RZ, PT ;  /* 0x000000ffd100720c */ /* 0x000fc40003f64270 */
[----:B------:R-:W-:Y:S02]  /*1b070*/  FMNMX.FTZ R205, R195, R205, !PT ;  /* 0x000000cdc3cd7209 */ /* 0x000fe40007810000 */
[----:B------:R-:W-:Y:S02]  /*1b080*/  FSEL R160, R160, -INF , P2 ;  /* 0xff800000a0a07808 */ /* 0x000fe40001000000 */
[C---:B------:R-:W-:Y:S01]  /*1b090*/  ISETP.GT.AND P2, PT, R209.reuse, 0x29, PT ;  /* 0x00000029d100780c */ /* 0x040fe20003f44270 */
[----:B------:R-:W0:Y:S01]  /*1b0a0*/  SHFL.BFLY PT, R191, R205, 0x2, 0x1f ;  /* 0x0c401f00cdbf7f89 */ /* 0x000e2200000e0000 */
[----:B------:R-:W-:Y:S02]  /*1b0b0*/  FSEL R8, R8, -INF , P3 ;  /* 0xff80000008087808 */ /* 0x000fe40001800000 */
[----:B------:R-:W-:Y:S02]  /*1b0c0*/  ISETP.GT.AND P3, PT, R209, 0x10, PT ;  /* 0x00000010d100780c */ /* 0x000fe40003f64270 */
[----:B------:R-:W-:-:S02]  /*1b0d0*/  FSEL R193, R193, -INF , P2 ;  /* 0xff800000c1c17808 */ /* 0x000fc40001000000 */
[C---:B------:R-:W-:Y:S02]  /*1b0e0*/  ISETP.GT.AND P2, PT, R209.reuse, 0x39, PT ;  /* 0x00000039d100780c */ /* 0x040fe40003f44270 */
[----:B------:R-:W-:Y:S02]  /*1b0f0*/  FSEL R154, R154, -INF , P3 ;  /* 0xff8000009a9a7808 */ /* 0x000fe40001800000 */
[C---:B------:R-:W-:Y:S02]  /*1b100*/  ISETP.GT.AND P3, PT, R209.reuse, 0x20, PT ;  /* 0x00000020d100780c */ /* 0x040fe40003f64270 */
[----:B------:R-:W-:Y:S02]  /*1b110*/  FSEL R182, R182, -INF , P2 ;  /* 0xff800000b6b67808 */ /* 0x000fe40001000000 */
[----:B------:R-:W-:Y:S02]  /*1b120*/  ISETP.GT.AND P2, PT, R209, 0x48, PT ;  /* 0x00000048d100780c */ /* 0x000fe40003f44270 */
[----:B------:R-:W-:-:S02]  /*1b130*/  FSEL R163, R163, -INF , P3 ;  /* 0xff800000a3a37808 */ /* 0x000fc40001800000 */
[----:B------:R-:W-:Y:S02]  /*1b140*/  ISETP.GT.AND P3, PT, R209, 0x30, PT ;  /* 0x00000030d100780c */ /* 0x000fe40003f64270 */
[----:B------:R-:W-:Y:S02]  /*1b150*/  FSEL R187, R187, -INF , P2 ;  /* 0xff800000bbbb7808 */ /* 0x000fe40001000000 */
[----:B------:R-:W-:Y:S02]  /*1b160*/  ISETP.GT.AND P5, PT, R209, 0x50, PT ;  /* 0x00000050d100780c */ /* 0x000fe40003fa4270 */
[----:B0-----:R-:W-:Y:S01]  /*1b170*/  FMNMX.FTZ R191, R205, R191, !PT ;  /* 0x000000bfcdbf7209 */ /* 0x001fe20007810000 */
[C---:B------:R-:W-:Y:S01]  /*1b180*/  FMUL.FTZ R205, R2.reuse, R210 ;  /* 0x000000d202cd7220 */ /* 0x040fe20000410000 */
[----:B------:R-:W-:Y:S01]  /*1b190*/  ISETP.GT.AND P2, PT, R209, 0x51, PT ;  /* 0x00000051d100780c */ /* 0x000fe20003f44270 */
[----:B------:R-:W-:Y:S01]  /*1b1a0*/  FMUL.FTZ R210, R2, R214 ;  /* 0x000000d602d27220 */ /* 0x000fe20000410000 */
[----:B------:R-:W-:Y:S01]  /*1b1b0*/  FSEL R175, R175, -INF , P3 ;  /* 0xff800000afaf7808 */ /* 0x000fe20001800000 */
[----:B------:R-:W0:Y:S01]  /*1b1c0*/  SHFL.BFLY PT, R207, R191, 0x1, 0x1f ;  /* 0x0c201f00bfcf7f89 */ /* 0x000e2200000e0000 */
[----:B---3--:R-:W-:Y:S01]  /*1b1d0*/  FSEL R201, R201, -INF , P5 ;  /* 0xff800000c9c97808 */ /* 0x008fe20002800000 */
[----:B------:R-:W-:Y:S01]  /*1b1e0*/  MUFU.TANH R205, R205 ;  /* 0x000000cd00cd7308 */ /* 0x000fe20000002400 */
[----:B--2---:R-:W-:-:S02]  /*1b1f0*/  FSEL R204, R204, -INF , P2 ;  /* 0xff800000cccc7808 */ /* 0x004fc40001000000 */
[C---:B------:R-:W-:Y:S02]  /*1b200*/  ISETP.GT.AND P5, PT, R209.reuse, 0x59, PT ;  /* 0x00000059d100780c */ /* 0x040fe40003fa4270 */
[----:B------:R-:W-:Y:S02]  /*1b210*/  ISETP.GT.AND P2, PT, R209, 0x60, PT ;  /* 0x00000060d100780c */ /* 0x000fe40003f44270 */
[----:B------:R-:W-:Y:S01]  /*1b220*/  FSEL R199, R199, -INF , P5 ;  /* 0xff800000c7c77808 */ /* 0x000fe20002800000 */
[----:B------:R-:W2:Y:S01]  /*1b230*/  MUFU.TANH R210, R210 ;  /* 0x000000d200d27308 */ /* 0x000ea20000002400 */
[----:B------:R-:W-:Y:S02]  /*1b240*/  FSEL R202, R202, -INF , P2 ;  /* 0xff800000caca7808 */ /* 0x000fe40001000000 */
[C---:B------:R-:W-:Y:S02]  /*1b250*/  ISETP.GT.AND P5, PT, R209.reuse, 0x68, PT ;  /* 0x00000068d100780c */ /* 0x040fe40003fa4270 */
[----:B------:R-:W-:-:S02]  /*1b260*/  ISETP.GT.AND P2, PT, R209, 0x69, PT ;  /* 0x00000069d100780c */ /* 0x000fc40003f44270 */
[----:B------:R-:W-:Y:S02]  /*1b270*/  FSEL R206, R206, -INF , P5 ;  /* 0xff800000cece7808 */ /* 0x000fe40002800000 */
[----:B------:R-:W-:-:S04]  /*1b280*/  ISETP.GT.AND P5, PT, R209, 0x71, PT ;  /* 0x00000071d100780c */ /* 0x000fc80003fa4270 */
[----:B------:R-:W-:Y:S02]  /*1b290*/  FSEL R208, R208, -INF , P5 ;  /* 0xff800000d0d07808 */ /* 0x000fe40002800000 */
[----:B0-----:R-:W-:Y:S02]  /*1b2a0*/  FMNMX.FTZ R191, R191, R207, !PT ;  /* 0x000000cfbfbf7209 */ /* 0x001fe40007810000 */
[----:B------:R-:W-:Y:S01]  /*1b2b0*/  FSEL R207, R164, -INF , P4 ;  /* 0xff800000a4cf7808 */ /* 0x000fe20002000000 */
[----:B------:R-:W-:Y:S01]  /*1b2c0*/  IMAD.U32 R164, RZ, RZ, UR49 ;  /* 0x00000031ffa47e24 */ /* 0x000fe2000f8e00ff */
[----:B------:R-:W-:Y:S02]  /*1b2d0*/  ISETP.GT.AND P4, PT, R209, 0x31, PT ;  /* 0x00000031d100780c */ /* 0x000fe40003f84270 */
[C---:B------:R-:W-:Y:S01]  /*1b2e0*/  FSETP.NEU.FTZ.AND P3, PT, R191.reuse, -INF , PT ;  /* 0xff800000bf00780b */ /* 0x040fe20003f7d000 */
[----:B------:R-:W-:-:S01]  /*1b2f0*/  FFMA.FTZ R212, R191, R164, -8 ;  /* 0xc1000000bfd47423 */ /* 0x000fc200000100a4 */
[----:B------:R-:W-:-:S02]  /*1b300*/  FSEL R178, R178, -INF , P4 ;  /* 0xff800000b2b27808 */ /* 0x000fc40002000000 */
[----:B------:R-:W-:Y:S02]  /*1b310*/  ISETP.GT.AND P4, PT, R209, 0x40, PT ;  /* 0x00000040d100780c */ /* 0x000fe40003f84270 */
[----:B------:R-:W-:Y:S02]  /*1b320*/  FSEL R179, R212, RZ, P3 ;  /* 0x000000ffd4b37208 */ /* 0x000fe40001800000 */
[----:B------:R-:W-:Y:S02]  /*1b330*/  FSEL R183, R183, -INF , P4 ;  /* 0xff800000b7b77808 */ /* 0x000fe40002000000 */
[----:B------:R-:W-:Y:S01]  /*1b340*/  ISETP.GT.AND P4, PT, R209, 0x49, PT ;  /* 0x00000049d100780c */ /* 0x000fe20003f84270 */
[----:B------:R-:W-:-:S01]  /*1b350*/  FFMA.FTZ R212, R21, R164, -R179 ;  /* 0x000000a415d47223 */ /* 0x000fc200000108b3 */
[----:B------:R-:W-:Y:S01]  /*1b360*/  FSEL R21, R4, -INF , P2 ;  /* 0xff80000004157808 */ /* 0x000fe20001000000 */
[----:B------:R-:W-:-:S01]  /*1b370*/  FFMA.FTZ R165, R165, R164, -R179 ;  /* 0x000000a4a5a57223 */ /* 0x000fc200000108b3 */
[----:B------:R-:W-:Y:S01]  /*1b380*/  FSEL R190, R190, -INF , P4 ;  /* 0xff800000bebe7808 */ /* 0x000fe20002000000 */
[----:B------:R0:W-:Y:S01]  /*1b390*/  MUFU.EX2 R4, R212 ;  /* 0x000000d400047308 */ /* 0x0001e20000000800 */
[----:B------:R-:W-:Y:S01]  /*1b3a0*/  ISETP.GT.AND P4, PT, R209, 0x58, PT ;  /* 0x00000058d100780c */ /* 0x000fe20003f84270 */
[-CC-:B------:R-:W-:Y:S01]  /*1b3b0*/  FFMA.FTZ R5, R5, R164.reuse, -R179.reuse ;  /* 0x000000a405057223 */ /* 0x180fe200000108b3 */
[----:B------:R-:W-:Y:S01]  /*1b3c0*/  ISETP.GT.AND P2, PT, R209, 0x78, PT ;  /* 0x00000078d100780c */ /* 0x000fe20003f44270 */
[-CC-:B------:R-:W-:Y:S01]  /*1b3d0*/  FFMA.FTZ R9, R9, R164.reuse, -R179.reuse ;  /* 0x000000a409097223 */ /* 0x180fe200000108b3 */
[----:B------:R-:W-:Y:S01]  /*1b3e0*/  FSEL R198, R198, -INF , P4 ;  /* 0xff800000c6c67808 */ /* 0x000fe20002000000 */
[-CC-:B------:R-:W-:Y:S01]  /*1b3f0*/  FFMA.FTZ R15, R15, R164.reuse, -R179.reuse ;  /* 0x000000a40f0f7223 */ /* 0x180fe200000108b3 */
[----:B------:R-:W-:Y:S01]  /*1b400*/  ISETP.GT.AND P4, PT, R209, 0x61, PT ;  /* 0x00000061d100780c */ /* 0x000fe20003f84270 */
[-CC-:B------:R-:W-:Y:S01]  /*1b410*/  FFMA.FTZ R153, R153, R164.reuse, -R179.reuse ;  /* 0x000000a499997223 */ /* 0x180fe200000108b3 */
[----:B--2---:R-:W-:Y:S01]  /*1b420*/  FSEL R210, R210, -INF , P2 ;  /* 0xff800000d2d27808 */ /* 0x004fe20001000000 */
[-CC-:B------:R-:W-:Y:S01]  /*1b430*/  FFMA.FTZ R155, R155, R164.reuse, -R179.reuse ;  /* 0x000000a49b9b7223 */ /* 0x180fe200000108b3 */
[----:B------:R-:W-:Y:S01]  /*1b440*/  FSEL R203, R203, -INF , P4 ;  /* 0xff800000cbcb7808 */ /* 0x000fe20002000000 */
[-CC-:B------:R-:W-:Y:S01]  /*1b450*/  FFMA.FTZ R157, R157, R164.reuse, -R179.reuse ;  /* 0x000000a49d9d7223 */ /* 0x180fe200000108b3 */
[----:B------:R-:W-:Y:S01]  /*1b460*/  ISETP.GT.AND P4, PT, R209, 0x70, PT ;  /* 0x00000070d100780c */ /* 0x000fe20003f84270 */
[-CC-:B------:R-:W-:Y:S01]  /*1b470*/  FFMA.FTZ R158, R158, R164.reuse, -R179.reuse ;  /* 0x000000a49e9e7223 */ /* 0x180fe200000108b3 */
[----:B------:R-:W-:-:S01]  /*1b480*/  FFMA.FTZ R161, R161, R164, -R179 ;  /* 0x000000a4a1a17223 */ /* 0x000fc200000108b3 */
[-CC-:B------:R-:W-:Y:S01]  /*1b490*/  FFMA.FTZ R162, R162, R164.reuse, -R179.reuse ;  /* 0x000000a4a2a27223 */ /* 0x180fe200000108b3 */
[----:B------:R-:W-:Y:S01]  /*1b4a0*/  FSEL R205, R205, -INF , P4 ;  /* 0xff800000cdcd7808 */ /* 0x000fe20002000000 */
[-CC-:B------:R-:W-:Y:S01]  /*1b4b0*/  FFMA.FTZ R166, R166, R164.reuse, -R179.reuse ;  /* 0x000000a4a6a67223 */ /* 0x180fe200000108b3 */
[----:B------:R-:W-:Y:S01]  /*1b4c0*/  ISETP.GT.AND P4, PT, R209, 0x79, PT ;  /* 0x00000079d100780c */ /* 0x000fe20003f84270 */
[--C-:B------:R-:W-:Y:S01]  /*1b4d0*/  FFMA.FTZ R167, R167, R164, -R179.reuse ;  /* 0x000000a4a7a77223 */ /* 0x100fe200000108b3 */
[----:B------:R-:W-:Y:S01]  /*1b4e0*/  FMNMX.FTZ R209, R8, R10, !PT ;  /* 0x0000000a08d17209 */ /* 0x000fe20007810000 */
[-CC-:B------:R-:W-:Y:S01]  /*1b4f0*/  FFMA.FTZ R168, R168, R164.reuse, -R179.reuse ;  /* 0x000000a4a8a87223 */ /* 0x180fe200000108b3 */
[----:B------:R-:W-:Y:S01]  /*1b500*/  FSEL R192, R192, -INF , P4 ;  /* 0xff800000c0c07808 */ /* 0x000fe20002000000 */
[-CC-:B------:R-:W-:Y:S01]  /*1b510*/  FFMA.FTZ R169, R169, R164.reuse, -R179.reuse ;  /* 0x000000a4a9a97223 */ /* 0x180fe200000108b3 */
[----:B------:R-:W-:Y:S01]  /*1b520*/  FMNMX.FTZ R209, R14, R209, !PT ;  /* 0x000000d10ed17209 */ /* 0x000fe20007810000 */
[-CC-:B------:R-:W-:Y:S01]  /*1b530*/  FFMA.FTZ R170, R170, R164.reuse, -R179.reuse ;  /* 0x000000a4aaaa7223 */ /* 0x180fe200000108b3 */
[----:B------:R-:W-:-:S01]  /*1b540*/  FFMA.FTZ R171, R171, R164, -R179 ;  /* 0x000000a4abab7223 */ /* 0x000fc200000108b3 */
        /* <DEDUP_REMOVED lines=20> */
[----:B------:R-:W-:Y:S01]  /*1b690*/  ISETP.NE.AND P4, PT, R216, RZ, PT ;  /* 0x000000ffd800720c */ /* 0x000fe20003f85270 */
[----:B------:R-:W-:Y:S01]  /*1b6a0*/  MUFU.EX2 R5, R5 ;  /* 0x0000000500057308 */ /* 0x000fe20000000800 */
[----:B------:R-:W-:-:S02]  /*1b6b0*/  FMNMX.FTZ R209, R160, R209, !PT ;  /* 0x000000d1a0d17209 */ /* 0x000fc40007810000 */
[----:B-1----:R-:W-:Y:S02]  /*1b6c0*/  SHF.R.U32.HI R216, RZ, 0x7, R231 ;  /* 0x00000007ffd87819 */ /* 0x002fe400000116e7 */
[----:B------:R-:W-:-:S03]  /*1b6d0*/  FMNMX.FTZ R209, R163, R209, !PT ;  /* 0x000000d1a3d17209 */ /* 0x000fc60007810000 */
[----:B------:R-:W-:Y:S01]  /*1b6e0*/  MUFU.EX2 R9, R9 ;  /* 0x0000000900097308 */ /* 0x000fe20000000800 */
[----:B------:R-:W-:-:S04]  /*1b6f0*/  FMNMX.FTZ R209, R207, R209, !PT ;  /* 0x000000d1cfd17209 */ /* 0x000fc80007810000 */
[----:B------:R-:W-:-:S03]  /*1b700*/  FMNMX.FTZ R209, R196, R209, !PT ;  /* 0x000000d1c4d17209 */ /* 0x000fc60007810000 */
[----:B------:R-:W-:Y:S01]  /*1b710*/  MUFU.EX2 R15, R15 ;  /* 0x0000000f000f7308 */ /* 0x000fe20000000800 */
[----:B------:R-:W-:-:S04]  /*1b720*/  FMNMX.FTZ R209, R193, R209, !PT ;  /* 0x000000d1c1d17209 */ /* 0x000fc80007810000 */
[----:B0-----:R-:W-:-:S03]  /*1b730*/  FMNMX.FTZ R212, R175, R209, !PT ;  /* 0x000000d1afd47209 */ /* 0x001fc60007810000 */
[----:B------:R0:W-:Y:S01]  /*1b740*/  MUFU.EX2 R209, R165 ;  /* 0x000000a500d17308 */ /* 0x0001e20000000800 */
[----:B------:R-:W-:-:S04]  /*1b750*/  FMNMX.FTZ R212, R178, R212, !PT ;  /* 0x000000d4b2d47209 */ /* 0x000fc80007810000 */
[----:B------:R-:W-:-:S03]  /*1b760*/  FMNMX.FTZ R212, R211, R212, !PT ;  /* 0x000000d4d3d47209 */ /* 0x000fc60007810000 */
[----:B------:R-:W-:Y:S01]  /*1b770*/  MUFU.EX2 R153, R153 ;  /* 0x0000009900997308 */ /* 0x000fe20000000800 */
        /* <DEDUP_REMOVED lines=16> */
[----:B0-----:R-:W-:-:S03]  /*1b880*/  FMNMX.FTZ R165, R206, R212, !PT ;  /* 0x000000d4cea57209 */ /* 0x001fc60007810000 */
[----:B------:R-:W-:Y:S01]  /*1b890*/  MUFU.EX2 R166, R166 ;  /* 0x000000a600a67308 */ /* 0x000fe20000000800 */
[----:B------:R-:W-:-:S04]  /*1b8a0*/  FMNMX.FTZ R165, R21, R165, !PT ;  /* 0x000000a515a57209 */ /* 0x000fc80007810000 */
[----:B------:R-:W-:-:S03]  /*1b8b0*/  FMNMX.FTZ R165, R205, R165, !PT ;  /* 0x000000a5cda57209 */ /* 0x000fc60007810000 */
[----:B------:R-:W-:Y:S01]  /*1b8c0*/  MUFU.EX2 R167, R167 ;  /* 0x000000a700a77308 */ /* 0x000fe20000000800 */
[----:B------:R-:W-:-:S04]  /*1b8d0*/  FMNMX.FTZ R165, R208, R165, !PT ;  /* 0x000000a5d0a57209 */ /* 0x000fc80007810000 */
        /* <DEDUP_REMOVED lines=13> */
[----:B0-----:R-:W-:-:S04]  /*1b9b0*/  FMNMX.FTZ R165, R165, R212, !PT ;  /* 0x000000d4a5a57209 */ /* 0x001fc80007810000 */
[C---:B------:R-:W-:Y:S01]  /*1b9c0*/  FSETP.NEU.FTZ.AND P2, PT, R165.reuse, -INF , PT ;  /* 0xff800000a500780b */ /* 0x040fe20003f5d000 */
[----:B------:R-:W-:-:S02]  /*1b9d0*/  FFMA.FTZ R195, R165, R164, -8 ;  /* 0xc1000000a5c37423 */ /* 0x000fc400000100a4 */
[----:B------:R-:W-:Y:S01]  /*1b9e0*/  MUFU.EX2 R180, R180 ;  /* 0x000000b400b47308 */ /* 0x000fe20000000800 */
[----:B------:R-:W-:Y:S02]  /*1b9f0*/  FSEL R212, R165, RZ, P2 ;  /* 0x000000ffa5d47208 */ /* 0x000fe40001000000 */
[----:B------:R-:W-:-:S03]  /*1ba00*/  FSEL R195, R195, RZ, P2 ;  /* 0x000000ffc3c37208 */ /* 0x000fc60001000000 */
[----:B------:R-:W-:Y:S01]  /*1ba10*/  FADD.FTZ R212, -R212, R10 ;  /* 0x0000000ad4d47221 */ /* 0x000fe20000010100 */
[----:B------:R-:W-:Y:S02]  /*1ba20*/  @!P4 IMAD R10, R13, 0x8, R18 ;  /* 0x000000080d0ac824 */ /* 0x000fe400078e0212 */
[-CC-:B------:R-:W-:Y:S01]  /*1ba30*/  FFMA.FTZ R213, R211, R164.reuse, -R195.reuse ;  /* 0x000000a4d3d57223 */ /* 0x180fe200000108c3 */
[----:B------:R-:W-:Y:S01]  /*1ba40*/  FSEL R211, R191, RZ, P3 ;  /* 0x000000ffbfd37208 */ /* 0x000fe20001800000 */
[-CC-:B------:R-:W-:Y:S01]  /*1ba50*/  FFMA.FTZ R8, R8, R164.reuse, -R195.reuse ;  /* 0x000000a408087223 */ /* 0x180fe200000108c3 */
[-C--:B------:R-:W-:Y:S01]  /*1ba60*/  FMUL.FTZ R212, R212, R164.reuse ;  /* 0x000000a4d4d47220 */ /* 0x080fe20000410000 */
[-CC-:B------:R-:W-:Y:S01]  /*1ba70*/  FFMA.FTZ R14, R14, R164.reuse, -R195.reuse ;  /* 0x000000a40e0e7223 */ /* 0x180fe200000108c3 */
[----:B------:R-:W-:-:S01]  /*1ba80*/  FFMA.FTZ R20, R20, R164, -R195 ;  /* 0x000000a414147223 */ /* 0x000fc200000108c3 */
[----:B------:R-:W-:Y:S01]  /*1ba90*/  FADD.FTZ R211, -R211, R7 ;  /* 0x00000007d3d37221 */ /* 0x000fe20000010100 */
[----:B------:R-:W-:-:S01]  /*1baa0*/  FFMA.FTZ R152, R152, R164, -R195 ;  /* 0x000000a498987223 */ /* 0x000fc200000108c3 */
[----:B------:R-:W-:Y:S01]  /*1bab0*/  MUFU.EX2 R8, R8 ;  /* 0x0000000800087308 */ /* 0x000fe20000000800 */
[----:B------:R-:W-:-:S01]  /*1bac0*/  FFMA.FTZ R154, R154, R164, -R195 ;  /* 0x000000a49a9a7223 */ /* 0x000fc200000108c3 */
[----:B------:R-:W-:Y:S01]  /*1bad0*/  FMUL.FTZ R211, R211, R164 ;  /* 0x000000a4d3d37220 */ /* 0x000fe20000410000 */
[----:B------:R-:W-:-:S02]  /*1bae0*/  @!P4 VIADD R10, R10, 0x38840 ;  /* 0x000388400a0ac836 */ /* 0x000fc40000000000 */
[-CC-:B------:R-:W-:Y:S01]  /*1baf0*/  FFMA.FTZ R7, R182, R164.reuse, -R195.reuse ;  /* 0x000000a4b6077223 */ /* 0x180fe200000108c3 */
[----:B------:R-:W-:-:S01]  /*1bb00*/  FFMA.FTZ R156, R156, R164, -R195 ;  /* 0x000000a49c9c7223 */ /* 0x000fc200000108c3 */
[----:B------:R-:W-:Y:S01]  /*1bb10*/  IADD3 R182, -R216, 0xb, RZ ;  /* 0x0000000bd8b67810 */ /* 0x000fe20007ffe1ff */
[----:B------:R-:W-:-:S01]  /*1bb20*/  FFMA.FTZ R159, R159, R164, -R195 ;  /* 0x000000a49f9f7223 */ /* 0x000fc200000108c3 */
[----:B------:R-:W0:Y:S01]  /*1bb30*/  MUFU.EX2 R211, R211 ;  /* 0x000000d300d37308 */ /* 0x000e220000000800 */
[----:B------:R-:W-:Y:S01]  /*1bb40*/  @!P4 PRMT R10, RZ, 0x654, R10 ;  /* 0x00000654ff0ac816 */ /* 0x000fe2000000000a */
[-CC-:B------:R-:W-:Y:S01]  /*1bb50*/  FFMA.FTZ R160, R160, R164.reuse, -R195.reuse ;  /* 0x000000a4a0a07223 */ /* 0x180fe200000108c3 */
[----:B------:R1:W-:Y:S06]  /*1bb60*/  BAR.ARV R182, 0x100 ;  /* 0x000400b60000751d */ /* 0x0003ec0000002000 */
[----:B------:R-:W2:Y:S01]  /*1bb70*/  MUFU.EX2 R212, R212 ;  /* 0x000000d400d47308 */ /* 0x000ea20000000800 */
[----:B------:R3:W-:Y:S01]  /*1bb80*/  @!P4 SYNCS.ARRIVE.TRANS64.RED.A1T0 RZ, [R10+URZ], RZ ;  /* 0x000000ff0affc9a7 */ /* 0x0007e2000810043f */
[----:B------:R-:W-:-:S01]  /*1bb90*/  FFMA.FTZ R163, R163, R164, -R195 ;  /* 0x000000a4a3a37223 */ /* 0x000fc200000108c3 */
[-CC-:B------:R-:W-:Y:S01]  /*1bba0*/  FFMA.FTZ R207, R207, R164.reuse, -R195.reuse ;  /* 0x000000a4cfcf7223 */ /* 0x180fe200000108c3 */
[----:B------:R-:W-:-:S01]  /*1bbb0*/  FFMA.FTZ R196, R196, R164, -R195 ;  /* 0x000000a4c4c47223 */ /* 0x000fc200000108c3 */
[-CC-:B------:R-:W-:Y:S01]  /*1bbc0*/  FFMA.FTZ R193, R193, R164.reuse, -R195.reuse ;  /* 0x000000a4c1c17223 */ /* 0x180fe200000108c3 */
[----:B------:R-:W-:-:S01]  /*1bbd0*/  FFMA.FTZ R175, R175, R164, -R195 ;  /* 0x000000a4afaf7223 */ /* 0x000fc200000108c3 */
[----:B------:R-:W-:Y:S01]  /*1bbe0*/  FFMA.FTZ R178, R178, R164, -R195 ;  /* 0x000000a4b2b27223 */ /* 0x000fe200000108c3 */
[----:B------:R-:W3:Y:S01]  /*1bbf0*/  MUFU.EX2 R14, R14 ;  /* 0x0000000e000e7308 */ /* 0x000ee20000000800 */
[----:B0-----:R-:W-:-:S01]  /*1bc00*/  FFMA.FTZ R3, R211, R3, R5 ;  /* 0x00000003d3037223 */ /* 0x001fc20000010005 */
[-CC-:B------:R-:W-:Y:S01]  /*1bc10*/  FFMA.FTZ R183, R183, R164.reuse, -R195.reuse ;  /* 0x000000a4b7b77223 */ /* 0x180fe200000108c3 */
[----:B------:R-:W-:-:S01]  /*1bc20*/  FFMA.FTZ R186, R186, R164, -R195 ;  /* 0x000000a4baba7223 */ /* 0x000fc200000108c3 */
[----:B------:R-:W-:Y:S01]  /*1bc30*/  FFMA.FTZ R187, R187, R164, -R195 ;  /* 0x000000a4bbbb7223 */ /* 0x000fe200000108c3 */
[----:B------:R-:W-:-:S01]  /*1bc40*/  FADD.FTZ R3, R9, R3 ;  /* 0x0000000309037221 */ /* 0x000fc20000010000 */
[-CC-:B------:R-:W-:Y:S01]  /*1bc50*/  FFMA.FTZ R190, R190, R164.reuse, -R195.reuse ;  /* 0x000000a4bebe7223 */ /* 0x180fe200000108c3 */
[----:B------:R-:W-:-:S01]  /*1bc60*/  FFMA.FTZ R201, R201, R164, -R195 ;  /* 0x000000a4c9c97223 */ /* 0x000fc200000108c3 */
[----:B------:R-:W0:Y:S01]  /*1bc70*/  MUFU.EX2 R20, R20 ;  /* 0x0000001400147308 */ /* 0x000e220000000800 */
[----:B--2---:R-:W-:-:S01]  /*1bc80*/  FFMA.FTZ R0, R212, R0, R8 ;  /* 0x00000000d4007223 */ /* 0x004fc20000010008 */
[-CC-:B------:R-:W-:Y:S01]  /*1bc90*/  FFMA.FTZ R204, R204, R164.reuse, -R195.reuse ;  /* 0x000000a4cccc7223 */ /* 0x180fe200000108c3 */
[----:B------:R-:W-:-:S01]  /*1bca0*/  FFMA.FTZ R198, R198, R164, -R195 ;  /* 0x000000a4c6c67223 */ /* 0x000fc200000108c3 */
[-CC-:B------:R-:W-:Y:S01]  /*1bcb0*/  FFMA.FTZ R199, R199, R164.reuse, -R195.reuse ;  /* 0x000000a4c7c77223 */ /* 0x180fe200000108c3 */
[----:B------:R-:W-:-:S01]  /*1bcc0*/  FFMA.FTZ R202, R202, R164, -R195 ;  /* 0x000000a4caca7223 */ /* 0x000fc200000108c3 */
[-CC-:B------:R-:W-:Y:S01]  /*1bcd0*/  FFMA.FTZ R203, R203, R164.reuse, -R195.reuse ;  /* 0x000000a4cbcb7223 */ /* 0x180fe200000108c3 */
[----:B------:R-:W-:-:S01]  /*1bce0*/  FFMA.FTZ R206, R206, R164, -R195 ;  /* 0x000000a4cece7223 */ /* 0x000fc200000108c3 */
[----:B------:R-:W2:Y:S01]  /*1bcf0*/  MUFU.EX2 R152, R152 ;  /* 0x0000009800987308 */ /* 0x000ea20000000800 */
[----:B---3--:R-:W-:-:S01]  /*1bd00*/  FADD.FTZ R10, R14, R0 ;  /* 0x000000000e0a7221 */ /* 0x008fc20000010000 */
[----:B------:R-:W-:Y:S01]  /*1bd10*/  FADD.FTZ R0, R15, R3 ;  /* 0x000000030f007221 */ /* 0x000fe20000010000 */
[----:B------:R-:W-:-:S01]  /*1bd20*/  FFMA.FTZ R21, R21, R164, -R195 ;  /* 0x000000a415157223 */ /* 0x000fc200000108c3 */
[-CC-:B------:R-:W-:Y:S01]  /*1bd30*/  FFMA.FTZ R205, R205, R164.reuse, -R195.reuse ;  /* 0x000000a4cdcd7223 */ /* 0x180fe200000108c3 */
[----:B------:R-:W-:-:S01]  /*1bd40*/  FFMA.FTZ R208, R208, R164, -R195 ;  /* 0x000000a4d0d07223 */ /* 0x000fc200000108c3 */
[----:B------:R-:W-:Y:S01]  /*1bd50*/  FADD.FTZ R0, R4, R0 ;  /* 0x0000000004007221 */ /* 0x000fe20000010000 */
[----:B------:R-:W-:-:S01]  /*1bd60*/  FFMA.FTZ R210, R210, R164, -R195 ;  /* 0x000000a4d2d27223 */ /* 0x000fc200000108c3 */
[----:B------:R-:W3:Y:S01]  /*1bd70*/  MUFU.EX2 R154, R154 ;  /* 0x0000009a009a7308 */ /* 0x000ee20000000800 */
[----:B0-----:R-:W-:-:S01]  /*1bd80*/  FADD.FTZ R3, R20, R10 ;  /* 0x0000000a14037221 */ /* 0x001fc20000010000 */
[----:B------:R-:W-:Y:S01]  /*1bd90*/  FADD.FTZ R0, R153, R0 ;  /* 0x0000000099007221 */ /* 0x000fe20000010000 */
[----:B------:R-:W-:-:S03]  /*1bda0*/  FFMA.FTZ R192, R192, R164, -R195 ;  /* 0x000000a4c0c07223 */ /* 0x000fc600000108c3 */
[----:B------:R-:W-:Y:S02]  /*1bdb0*/  FADD.FTZ R0, R155, R0 ;  /* 0x000000009b007221 */ /* 0x000fe40000010000 */
[----:B------:R-:W0:Y:S01]  /*1bdc0*/  MUFU.EX2 R156, R156 ;  /* 0x0000009c009c7308 */ /* 0x000e220000000800 */
[----:B--2---:R-:W-:-:S01]  /*1bdd0*/  FADD.FTZ R3, R152, R3 ;  /* 0x0000000398037221 */ /* 0x004fc20000010000 */
[----:B------:R-:W-:-:S04]  /*1bde0*/  FADD.FTZ R0, R157, R0 ;  /* 0x000000009d007221 */ /* 0x000fc80000010000 */
[----:B------:R-:W-:Y:S02]  /*1bdf0*/  FADD.FTZ R0, R158, R0 ;  /* 0x000000009e007221 */ /* 0x000fe40000010000 */
[----:B------:R-:W2:Y:S01]  /*1be00*/  MUFU.EX2 R159, R159 ;  /* 0x0000009f009f7308 */ /* 0x000ea20000000800 */
[----:B---3--:R-:W-:-:S01]  /*1be10*/  FADD.FTZ R3, R154, R3 ;  /* 0x000000039a037221 */ /* 0x008fc20000010000 */
[----:B------:R-:W-:-:S04]  /*1be20*/  FADD.FTZ R0, R161, R0 ;  /* 0x00000000a1007221 */ /* 0x000fc80000010000 */
[----:B------:R-:W-:Y:S02]  /*1be30*/  FADD.FTZ R0, R162, R0 ;  /* 0x00000000a2007221 */ /* 0x000fe40000010000 */
[----:B------:R-:W3:Y:S01]  /*1be40*/  MUFU.EX2 R160, R160 ;  /* 0x000000a000a07308 */ /* 0x000ee20000000800 */
[----:B0-----:R-:W-:-:S01]  /*1be50*/  FADD.FTZ R3, R156, R3 ;  /* 0x000000039c037221 */ /* 0x001fc20000010000 */
[----:B------:R-:W-:-:S04]  /*1be60*/  FADD.FTZ R0, R209, R0 ;  /* 0x00000000d1007221 */ /* 0x000fc80000010000 */
        /* <DEDUP_REMOVED lines=22> */
[----:B0-----:R-:W-:-:S07]  /*1bfd0*/  FADD.FTZ R3, R193, R3 ;  /* 0x00000003c1037221 */ /* 0x001fce0000010000 */
[----:B------:R-:W0:Y:S01]  /*1bfe0*/  MUFU.EX2 R213, R213 ;  /* 0x000000d500d57308 */ /* 0x000e220000000800 */
[----:B--2---:R-:W-:-:S07]  /*1bff0*/  FADD.FTZ R3, R175, R3 ;  /* 0x00000003af037221 */ /* 0x004fce0000010000 */
[----:B------:R-:W2:Y:S01]  /*1c000*/  MUFU.EX2 R7, R7 ;  /* 0x0000000700077308 */ /* 0x000ea20000000800 */
[----:B---3--:R-:W-:-:S07]  /*1c010*/  FADD.FTZ R3, R178, R3 ;  /* 0x00000003b2037221 */ /* 0x008fce0000010000 */
        /* <DEDUP_REMOVED lines=51> */
[----:B--2---:R-:W-:-:S01]  /*1c350*/  FADD.FTZ R10, R210, R3 ;  /* 0x00000003d20a7221 */ /* 0x004fc20000010000 */
[----:B---3--:R-:W-:-:S03]  /*1c360*/  FADD.FTZ R3, R179, R0 ;  /* 0x00000000b3037221 */ /* 0x008fc60000010000 */
[----:B0-----:R-:W-:Y:S01]  /*1c370*/  FADD.FTZ R0, R192, R10 ;  /* 0x0000000ac0007221 */ /* 0x001fe20000010000 */
[----:B-1----:R-:W-:Y:S06]  /*1c380*/  @!P1 BRA `(.L_x_2506) ;  /* 0x0000000000049947 */ /* 0x002fec0003800000 */
[----:B------:R-:W-:Y:S01]  /*1c390*/  BPT.TRAP 0x1 ;  /* 0x000000040000795c */ /* 0x000fe20000300000 */
.L_x_2506:
[----:B------:R-:W-:Y:S01]  /*1c3a0*/  IMAD R10, R234, 0x8, R18 ;  /* 0x00000008ea0a7824 */ /* 0x000fe200078e0212 */
[----:B------:R-:W-:Y:S01]  /*1c3b0*/  ISETP.GT.AND P2, PT, R12, R11, PT ;  /* 0x0000000b0c00720c */ /* 0x000fe20003f44270 */
[----:B------:R-:W-:Y:S01]  /*1c3c0*/  FMUL.FTZ R24, R24, R211 ;  /* 0x000000d318187220 */ /* 0x000fe20000410000 */
[----:B------:R-:W-:Y:S01]  /*1c3d0*/  MOV R182, UR42 ;  /* 0x0000002a00b67c02 */ /* 0x000fe20008000f00 */
[----:B------:R-:W-:Y:S01]  /*1c3e0*/  VIADD R10, R10, 0x38860 ;  /* 0x000388600a0a7836 */ /* 0x000fe20000000000 */
[----:B------:R-:W-:Y:S01]  /*1c3f0*/  F2FP.SATFINITE.E4M3.F32.PACK_AB_MERGE_C R4, R4, R15, RZ ;  /* 0x0000000f0404723e */ /* 0x000fe200048070ff */
[----:B------:R-:W-:Y:S01]  /*1c400*/  FMUL.FTZ R25, R25, R211 ;  /* 0x000000d319197220 */ /* 0x000fe20000410000 */
[----:B------:R-:W-:Y:S01]  /*1c410*/  F2FP.SATFINITE.E4M3.F32.PACK_AB_MERGE_C R7, R7, R213, RZ ;  /* 0x000000d50707723e */ /* 0x000fe200048070ff */
[-C--:B------:R-:W-:Y:S01]  /*1c420*/  FMUL.FTZ R28, R28, R211.reuse ;  /* 0x000000d31c1c7220 */ /* 0x080fe20000410000 */
[----:B------:R-:W-:Y:S01]  /*1c430*/  PRMT R10, R182, 0x654, R10 ;  /* 0x00000654b60a7816 */ /* 0x000fe2000000000a */
[----:B------:R-:W-:Y:S01]  /*1c440*/  FMUL.FTZ R29, R29, R211 ;  /* 0x000000d31d1d7220 */ /* 0x000fe20000410000 */
[----:B------:R-:W-:Y:S01]  /*1c450*/  F2FP.SATFINITE.E4M3.F32.PACK_AB_MERGE_C R5, R9, R5, R4 ;  /* 0x000000050905723e */ /* 0x000fe20004807004 */
        /* <DEDUP_REMOVED lines=155> */
[----:B0-----:R-:W-:Y:S02]  /*1ce10*/  IMAD.MOV.U32 R10, RZ, RZ, R165 ;  /* 0x000000ffff0a7224 */ /* 0x001fe400078e00a5 */
[----:B------:R-:W-:Y:S02]  /*1ce20*/  IMAD.MOV.U32 R7, RZ, RZ, R191 ;  /* 0x000000ffff077224 */ /* 0x000fe400078e00bf */
[----:B------:R-:W-:Y:S02]  /*1ce30*/  IMAD.MOV.U32 R4, RZ, RZ, R235 ;  /* 0x000000ffff047224 */ /* 0x000fe400078e00eb */
[----:B------:R-:W-:Y:S02]  /*1ce40*/  IMAD.MOV.U32 R234, RZ, RZ, R13 ;  /* 0x000000ffffea7224 */ /* 0x000fe400078e000d */
[----:B------:R-:W-:Y:S01]  /*1ce50*/  IMAD.MOV.U32 R228, RZ, RZ, R5 ;  /* 0x000000ffffe47224 */ /* 0x000fe200078e0005 */
[----:B------:R-:W-:Y:S06]  /*1ce60*/  @P2 BRA `(.L_x_2507) ;  /* 0xffffffc800742947 */ /* 0x000fec000383ffff */
[----:B------:R-:W-:-:S07]  /*1ce70*/  MOV R234, R13 ;  /* 0x0000000d00ea7202 */ /* 0x000fce0000000f00 */
.L_x_2496:
[----:B------:R-:W-:-:S13]  /*1ce80*/  ISETP.GE.AND P0, PT, R12, RZ, PT ;  /* 0x000000ff0c00720c */ /* 0x000fda0003f06270 */
[----:B------:R-:W-:Y:S05]  /*1ce90*/  @!P0 BRA `(.L_x_2508) ;  /* 0x0000002c00208947 */ /* 0x000fea0003800000 */
[----:B------:R-:W-:Y:S02]  /*1cea0*/  IMAD.MOV.U32 R7, RZ, RZ, R165 ;  /* 0x000000ffff077224 */ /* 0x000fe400078e00a5 */
[----:B------:R-:W-:Y:S02]  /*1ceb0*/  IMAD.MOV.U32 R10, RZ, RZ, R191 ;  /* 0x000000ffff0a7224 */ /* 0x000fe400078e00bf */
[----:B------:R-:W-:Y:S02]  /*1cec0*/  IMAD.MOV.U32 R4, RZ, RZ, R235 ;  /* 0x000000ffff047224 */ /* 0x000fe400078e00eb */
[----:B------:R-:W-:-:S07]  /*1ced0*/  IMAD.MOV.U32 R11, RZ, RZ, R234 ;  /* 0x000000ffff0b7224 */ /* 0x000fce00078e00ea */
.L_x_2519:
[----:B------:R-:W-:Y:S01]  /*1cee0*/  ISETP.NE.AND P2, PT, R237, RZ, PT ;  /* 0x000000ffed00720c */ /* 0x000fe20003f45270 */
[----:B------:R-:W-:Y:S01]  /*1cef0*/  VIADD R234, R11, 0x1 ;  /* 0x000000010bea7836 */ /* 0x000fe20000000000 */
[----:B------:R-:W-:Y:S05]  /*1cf00*/  YIELD ;  /* 0x0000000000007946 */ /* 0x000fea0003800000 */
[----:B------:R-:W-:-:S04]  /*1cf10*/  ISETP.NE.AND P0, PT, R234, 0x2, PT ;  /* 0x00000002ea00780c */ /* 0x000fc80003f05270 */
[----:B------:R-:W-:Y:S02]  /*1cf20*/  SEL R235, RZ, 0x1, P0 ;  /* 0x00000001ffeb7807 */ /* 0x000fe40000000000 */
[----:B------:R-:W-:Y:S02]  /*1cf30*/  SEL R234, R234, RZ, P0 ;  /* 0x000000ffeaea7207 */ /* 0x000fe40000000000 */
[----:B------:R-:W-:Y:S01]  /*1cf40*/  LOP3.LUT R235, R4, R235, RZ, 0x3c, !PT ;  /* 0x000000eb04eb7212 */ /* 0x000fe200078e3cff */
[----:B------:R-:W-:Y:S06]  /*1cf50*/  @P2 BRA `(.L_x_2509) ;  /* 0x0000000000302947 */ /* 0x000fec0003800000 */
[----:B------:R-:W-:Y:S05]  /*1cf60*/  @!P1 BRA `(.L_x_2510) ;  /* 0x0000000000049947 */ /* 0x000fea0003800000 */
[----:B------:R-:W-:Y:S01]  /*1cf70*/  BPT.TRAP 0x1 ;  /* 0x000000040000795c */ /* 0x000fe20000300000 */
.L_x_2510:
[----:B------:R-:W-:Y:S01]  /*1cf80*/  IMAD R5, R234, 0x8, R18 ;  /* 0x00000008ea057824 */ /* 0x000fe200078e0212 */
[----:B------:R-:W-:-:S04]  /*1cf90*/  SHF.L.U32 R8, R235, 0x1f, RZ ;  /* 0x0000001feb087819 */ /* 0x000fc800000006ff */
[----:B------:R0:W1:Y:S01]  /*1cfa0*/  SYNCS.PHASECHK.TRANS64.TRYWAIT P0, [R5+URZ+0x38830], R8 ;  /* 0x03883008050075a7 */ /* 0x000062000800017f */
[----:B------:R-:W-:Y:S05]  /*1cfb0*/  @!P1 BRA `(.L_x_2511) ;  /* 0x0000000000049947 */ /* 0x000fea0003800000 */
[----:B------:R-:W-:Y:S01]  /*1cfc0*/  BPT.TRAP 0x1 ;  /* 0x000000040000795c */ /* 0x000fe20000300000 */
.L_x_2511:
[----:B------:R-:W-:Y:S04]  /*1cfd0*/  BSSY B0, `(.L_x_2509) ;  /* 0x0000004000007945 */ /* 0x000fe80003800000 */
[----:B-1----:R-:W-:Y:S05]  /*1cfe0*/  @P0 BRA `(.L_x_2512) ;  /* 0x0000000000080947 */ /* 0x002fea0003800000 */
[----:B------:R-:W1:Y:S02]  /*1cff0*/  SYNCS.PHASECHK.TRANS64.TRYWAIT P0, [R5+URZ+0x38830], R8 ;  /* 0x03883008050075a7 */ /* 0x000e64000800017f */
[----:B-1----:R-:W-:Y:S05]  /*1d000*/  @!P0 BRA `(.L_x_2513) ;  /* 0x00000108003c8947 */ /* 0x002fea0003800000 */
.L_x_2512:
[----:B------:R-:W-:Y:S05]  /*1d010*/  BSYNC B0 ;  /* 0x0000000000007941 */ /* 0x000fea0003800000 */
.L_x_2509:
[----:B01----:R-:W0:Y:S01]  /*1d020*/  S2R R5, SR_TID.X ;  /* 0x0000000000057919 */ /* 0x003e220000002100 */
[----:B------:R-:W-:Y:S05]  /*1d030*/  WARPSYNC.ALL ;  /* 0x0000000000007948 */ /* 0x000fea0003800000 */
[----:B------:R-:W-:Y:S01]  /*1d040*/  LEA R8, R234, R6, 0xb ;  /* 0x00000006ea087211 */ /* 0x000fe200078e58ff */
[----:B------:R-:W-:Y:S01]  /*1d050*/  IMAD.MOV.U32 R9, RZ, RZ, 0x40000040 ;  /* 0x40000040ff097424 */ /* 0x000fe200078e00ff */
[----:B------:R-:W-:Y:S01]  /*1d060*/  MOV R153, 0x40000040 ;  /* 0x4000004000997802 */ /* 0x000fe20000000f00 */
[----:B------:R-:W-:Y:S01]  /*1d070*/  IMAD.MOV.U32 R21, RZ, RZ, 0x40000040 ;  /* 0x40000040ff157424 */ /* 0x000fe200078e00ff */
[C---:B------:R-:W-:Y:S01]  /*1d080*/  R2UR UR14, R8.reuse ;  /* 0x00000000080e72ca */ /* 0x040fe200000e0000 */
[C---:B------:R-:W-:Y:S01]  /*1d090*/  VIADD R152, R8.reuse, 0x4 ;  /* 0x0000000408987836 */ /* 0x040fe20000000000 */
[----:B------:R-:W-:Y:S01]  /*1d0a0*/  R2UR UR15, R9 ;  /* 0x00000000090f72ca */ /* 0x000fe200000e0000 */
[C---:B------:R-:W-:Y:S01]  /*1d0b0*/  VIADD R20, R8.reuse, 0x2 ;  /* 0x0000000208147836 */ /* 0x040fe20000000000 */
[C---:B------:R-:W-:Y:S01]  /*1d0c0*/  R2UR UR7, R153.reuse ;  /* 0x00000000990772ca */ /* 0x040fe200000e0000 */
[----:B------:R-:W-:Y:S01]  /*1d0d0*/  VIADD R14, R8, 0x6 ;  /* 0x00000006080e7836 */ /* 0x000fe20000000000 */
[----:B------:R-:W-:Y:S01]  /*1d0e0*/  R2UR UR6, R152 ;  /* 0x00000000980672ca */ /* 0x000fe200000e0000 */
[----:B------:R-:W-:Y:S01]  /*1d0f0*/  VIADD R152, R8, 0x404 ;  /* 0x0000040408987836 */ /* 0x000fe20000000000 */
[----:B------:R-:W-:Y:S01]  /*1d100*/  R2UR UR31, R153 ;  /* 0x00000000991f72ca */ /* 0x000fe200000e0000 */
[----:B------:R-:W-:Y:S01]  /*1d110*/  IMAD.MOV.U32 R15, RZ, RZ, 0x40000040 ;  /* 0x40000040ff0f7424 */ /* 0x000fe200078e00ff */
[----:B------:R-:W-:Y:S01]  /*1d120*/  R2UR UR10, R20 ;  /* 0x00000000140a72ca */ /* 0x000fe200000e0000 */
[----:B------:R-:W-:Y:S01]  /*1d130*/  VIADD R20, R8, 0x400 ;  /* 0x0000040008147836 */ /* 0x000fe20000000000 */
[----:B------:R-:W-:-:S02]  /*1d140*/  R2UR UR30, R152 ;  /* 0x00000000981e72ca */ /* 0x000fc400000e0000 */
[----:B------:R-:W-:Y:S02]  /*1d150*/  R2UR UR11, R21 ;  /* 0x00000000150b72ca */ /* 0x000fe400000e0000 */
[----:B------:R-:W-:Y:S01]  /*1d160*/  R2UR UR18, R14 ;  /* 0x000000000e1272ca */ /* 0x000fe200000e0000 */
[C---:B------:R-:W-:Y:S01]  /*1d170*/  VIADD R14, R8.reuse, 0x402 ;  /* 0x00000402080e7836 */ /* 0x040fe20000000000 */
[----:B------:R-:W-:Y:S01]  /*1d180*/  R2UR UR19, R15 ;  /* 0x000000000f1372ca */ /* 0x000fe200000e0000 */
[----:B------:R-:W-:Y:S01]  /*1d190*/  VIADD R8, R8, 0x406 ;  /* 0x0000040608087836 */ /* 0x000fe20000000000 */
[----:B------:R-:W-:Y:S02]  /*1d1a0*/  R2UR UR22, R20 ;  /* 0x00000000141672ca */ /* 0x000fe400000e0000 */
[----:B0-----:R-:W-:Y:S02]  /*1d1b0*/  SHF.R.U32.HI R5, RZ, 0x7, R5 ;  /* 0x00000007ff057819 */ /* 0x001fe40000011605 */
[----:B------:R-:W-:-:S02]  /*1d1c0*/  R2UR UR23, R21 ;  /* 0x00000000151772ca */ /* 0x000fc400000e0000 */
[----:B------:R-:W-:Y:S01]  /*1d1d0*/  R2UR UR26, R14 ;  /* 0x000000000e1a72ca */ /* 0x000fe200000e0000 */
[----:B------:R-:W-:Y:S01]  /*1d1e0*/  VIADD R5, R5, 0x8 ;  /* 0x0000000805057836 */ /* 0x000fe20000000000 */
[----:B------:R-:W-:Y:S02]  /*1d1f0*/  R2UR UR27, R15 ;  /* 0x000000000f1b72ca */ /* 0x000fe400000e0000 */
[----:B------:R-:W-:Y:S02]  /*1d200*/  R2UR UR34, R8 ;  /* 0x00000000082272ca */ /* 0x000fe400000e0000 */
[----:B------:R0:W-:Y:S01]  /*1d210*/  BAR.SYNC.DEFER_BLOCKING R5, 0x100 ;  /* 0x000400050000751d */ /* 0x0001e20000010000 */
[----:B------:R-:W-:-:S05]  /*1d220*/  R2UR UR35, R9 ;  /* 0x00000000092372ca */ /* 0x000fca00000e0000 */
        /* <DEDUP_REMOVED lines=27> */
.L_x_2515:
[----:B------:R-:W-:Y:S01]  /*1d3e0*/  SHF.L.U32 R4, R4, 0x1f, RZ ;  /* 0x0000001f04047819 */ /* 0x000fe200000006ff */
[----:B------:R-:W-:-:S04]  /*1d3f0*/  IMAD R5, R11, 0x8, R18 ;  /* 0x000000080b057824 */ /* 0x000fc800078e0212 */
[----:B------:R0:W1:Y:S01]  /*1d400*/  SYNCS.PHASECHK.TRANS64.TRYWAIT P0, [R5+URZ+0x38850], R4 ;  /* 0x03885004050075a7 */ /* 0x000062000800017f */
[----:B------:R-:W-:Y:S05]  /*1d410*/  @!P1 BRA `(.L_x_2516) ;  /* 0x0000000000049947 */ /* 0x000fea0003800000 */
[----:B------:R-:W-:Y:S01]  /*1d420*/  BPT.TRAP 0x1 ;  /* 0x000000040000795c */ /* 0x000fe20000300000 */
.L_x_2516:
[----:B-1----:R-:W-:Y:S05]  /*1d430*/  @P0 BRA `(.L_x_2514) ;  /* 0x0000000000080947 */ /* 0x002fea0003800000 */
[----:B------:R-:W1:Y:S02]  /*1d440*/  SYNCS.PHASECHK.TRANS64.TRYWAIT P0, [R5+URZ+0x38850], R4 ;  /* 0x03885004050075a7 */ /* 0x000e64000800017f */
[----:B-1----:R-:W-:Y:S05]  /*1d450*/  @!P0 BRA `(.L_x_2517) ;  /* 0x00000104003c8947 */ /* 0x002fea0003800000 */
.L_x_2514:
[----:B01----:R-:W-:Y:S01]  /*1d460*/  IADD3 R4, R18, 0x400, RZ ;  /* 0x0000040012047810 */ /* 0x003fe20007ffe0ff */
[----:B------:R-:W-:Y:S01]  /*1d470*/  IMAD.MOV.U32 R5, RZ, RZ, 0x40000040 ;  /* 0x40000040ff057424 */ /* 0x000fe200078e00ff */
[----:B------:R-:W-:Y:S05]  /*1d480*/  WARPSYNC.ALL ;  /* 0x0000000000007948 */ /* 0x000fea0003800000 */
[----:B------:R-:W-:Y:S01]  /*1d490*/  SHF.R.U32.HI R4, RZ, 0x4, R4 ;  /* 0x00000004ff047819 */ /* 0x000fe20000011604 */
[----:B------:R-:W-:Y:S01]  /*1d4a0*/  WARPGROUP.ARRIVE ;  /* 0x00000000000079c5 */ /* 0x000fe20000000000 */
[----:B------:R-:W-:Y:S01]  /*1d4b0*/  R2UR UR7, R5 ;  /* 0x00000000050772ca */ /* 0x000fe200000e0000 */
[----:B------:R-:W-:Y:S01]  /*1d4c0*/  IMAD.MOV.U32 R9, RZ, RZ, 0x40000040 ;  /* 0x40000040ff097424 */ /* 0x000fe200078e00ff */
[----:B------:R-:W-:Y:S01]  /*1d4d0*/  LOP3.LUT R4, R4, 0x3fff, RZ, 0xc0, !PT ;  /* 0x00003fff04047812 */ /* 0x000fe200078ec0ff */
[C---:B------:R-:W-:Y:S01]  /*1d4e0*/  FMUL.FTZ R5, R2.reuse, R152 ;  /* 0x0000009802057220 */ /* 0x040fe20000410000 */
[C---:B------:R-:W-:Y:S01]  /*1d4f0*/  FMUL.FTZ R14, R2.reuse, R156 ;  /* 0x0000009c020e7220 */ /* 0x040fe20000410000 */
[----:B------:R-:W-:Y:S01]  /*1d500*/  FMUL.FTZ R15, R2, R157 ;  /* 0x0000009d020f7220 */ /* 0x000fe20000410000 */
[----:B------:R-:W-:Y:S01]  /*1d510*/  LOP3.LUT R4, R4, 0x10000, RZ, 0xfc, !PT ;  /* 0x0001000004047812 */ /* 0x000fe200078efcff */
[C---:B------:R-:W-:Y:S01]  /*1d520*/  FMUL.FTZ R152, R2.reuse, R160 ;  /* 0x000000a002987220 */ /* 0x040fe20000410000 */
[C---:B------:R-:W-:Y:S01]  /*1d530*/  FMUL.FTZ R157, R2.reuse, R165 ;  /* 0x000000a5029d7220 */ /* 0x040fe20000410000 */
[----:B------:R-:W0:Y:S01]  /*1d540*/  MUFU.TANH R5, R5 ;  /* 0x0000000500057308 */ /* 0x000e220000002400 */
        /* <DEDUP_REMOVED lines=16> */
[----:B0-----:R-:W-:Y:S01]  /*1d650*/  FMNMX.FTZ R165, R5, R10, !PT ;  /* 0x0000000a05a57209 */ /* 0x001fe20007810000 */
        /* <DEDUP_REMOVED lines=34> */
[----:B------:R-:W-:-:S05]  /*1d880*/  FMUL.FTZ R210, R2, R215 ;  /* 0x000000d702d27220 */ /* 0x000fca0000410000 */
        /* <DEDUP_REMOVED lines=58> */
[----:B------:R-:W3:Y:S01]  /*1dc30*/  MUFU.TANH R9, R9 ;  /* 0x0000000900097308 */ /* 0x000ee20000002400 */
[----:B-1----:R-:W-:Y:S01]  /*1dc40*/  FMNMX.FTZ R165, R8, R165, !PT ;  /* 0x000000a508a57209 */ /* 0x002fe20007810000 */
[C---:B------:R-:W-:Y:S01]  /*1dc50*/  FMUL.FTZ R204, R2.reuse, R209 ;  /* 0x000000d102cc7220 */ /* 0x040fe20000410000 */
[C---:B------:R-:W-:Y:S01]  /*1dc60*/  FMUL.FTZ R208, R2.reuse, R213 ;  /* 0x000000d502d07220 */ /* 0x040fe20000410000 */
[----:B------:R-:W-:Y:S01]  /*1dc70*/  FMUL.FTZ R209, R2, R214 ;  /* 0x000000d602d17220 */ /* 0x000fe20000410000 */
[----:B------:R-:W-:-:S02]  /*1dc80*/  FMNMX.FTZ R165, R14, R165, !PT ;  /* 0x000000a50ea57209 */ /* 0x000fc40007810000 */
[----:B0-----:R-:W-:Y:S01]  /*1dc90*/  LOP3.LUT R231, R231, 0x7f, RZ, 0xc0, !PT ;  /* 0x0000007fe7e77812 */ /* 0x001fe200078ec0ff */
[----:B------:R-:W0:Y:S01]  /*1dca0*/  MUFU.TANH R161, R161 ;  /* 0x000000a100a17308 */ /* 0x000e220000002400 */
[----:B------:R-:W-:Y:S02]  /*1dcb0*/  FMNMX.FTZ R165, R15, R165, !PT ;  /* 0x000000a50fa57209 */ /* 0x000fe40007810000 */
[----:B------:R-:W-:Y:S02]  /*1dcc0*/  ISETP.NE.AND P0, PT, R231, RZ, PT ;  /* 0x000000ffe700720c */ /* 0x000fe40003f05270 */
[----:B------:R-:W-:Y:S01]  /*1dcd0*/  FMNMX.FTZ R165, R152, R165, !PT ;  /* 0x000000a598a57209 */ /* 0x000fe20007810000 */
[----:B------:R-:W1:Y:S02]  /*1dce0*/  S2R R231, SR_TID.X ;  /* 0x0000000000e77919 */ /* 0x000e640000002100 */
[----:B------:R-:W4:Y:S01]  /*1dcf0*/  MUFU.TANH R154, R154 ;  /* 0x0000009a009a7308 */ /* 0x000f220000002400 */
[----:B--2---:R-:W-:-:S02]  /*1dd00*/  FMNMX.FTZ R165, R153, R165, !PT ;  /* 0x000000a599a57209 */ /* 0x004fc40007810000 */
[----:B---3--:R-:W-:Y:S02]  /*1dd10*/  FMNMX.FTZ R164, R9, R7, !PT ;  /* 0x0000000709a47209 */ /* 0x008fe40007810000 */
[----:B------:R-:W-:Y:S02]  /*1dd20*/  FMNMX.FTZ R165, R156, R165, !PT ;  /* 0x000000a59ca57209 */ /* 0x000fe40007810000 */
[----:B------:R-:W-:Y:S01]  /*1dd30*/  FMNMX.FTZ R164, R13, R164, !PT ;  /* 0x000000a40da47209 */ /* 0x000fe20007810000 */
[----:B------:R-:W2:Y:S01]  /*1dd40*/  MUFU.TANH R170, R170 ;  /* 0x000000aa00aa7308 */ /* 0x000ea20000002400 */
[----:B------:R-:W-:Y:S02]  /*1dd50*/  FMNMX.FTZ R165, R157, R165, !PT ;  /* 0x000000a59da57209 */ /* 0x000fe40007810000 */
[----:B------:R-:W-:Y:S02]  /*1dd60*/  FMNMX.FTZ R164, R20, R164, !PT ;  /* 0x000000a414a47209 */ /* 0x000fe40007810000 */
[----:B------:R-:W-:-:S02]  /*1dd70*/  FMNMX.FTZ R165, R160, R165, !PT ;  /* 0x000000a5a0a57209 */ /* 0x000fc40007810000 */
[----:B------:R-:W-:Y:S01]  /*1dd80*/  FMNMX.FTZ R164, R21, R164, !PT ;  /* 0x000000a415a47209 */ /* 0x000fe20007810000 */
[----:B------:R-:W3:Y:S01]  /*1dd90*/  MUFU.TANH R175, R175 ;  /* 0x000000af00af7308 */ /* 0x000ee20000002400 */
[----:B0-----:R-:W-:Y:S02]  /*1dda0*/  FMNMX.FTZ R165, R161, R165, !PT ;  /* 0x000000a5a1a57209 */ /* 0x001fe40007810000 */
[----:B----4-:R-:W-:Y:S02]  /*1ddb0*/  FMNMX.FTZ R164, R154, R164, !PT ;  /* 0x000000a49aa47209 */ /* 0x010fe40007810000 */
[----:B------:R-:W-:Y:S02]  /*1ddc0*/  FMNMX.FTZ R165, R166, R165, !PT ;  /* 0x000000a5a6a57209 */ /* 0x000fe40007810000 */
[----:B------:R-:W-:Y:S01]  /*1ddd0*/  FMNMX.FTZ R164, R155, R164, !PT ;  /* 0x000000a49ba47209 */ /* 0x000fe20007810000 */
[----:B------:R-:W0:Y:S01]  /*1dde0*/  MUFU.TANH R162, R162 ;  /* 0x000000a200a27308 */ /* 0x000e220000002400 */
[----:B------:R-:W-:-:S02]  /*1ddf0*/  FMNMX.FTZ R165, R167, R165, !PT ;  /* 0x000000a5a7a57209 */ /* 0x000fc40007810000 */
[----:B------:R-:W-:Y:S02]  /*1de00*/  FMNMX.FTZ R164, R158, R164, !PT ;  /* 0x000000a49ea47209 */ /* 0x000fe40007810000 */
[----:B--2---:R-:W-:Y:S02]  /*1de10*/  FMNMX.FTZ R165, R170, R165, !PT ;  /* 0x000000a5aaa57209 */ /* 0x004fe40007810000 */
[----:B------:R-:W-:Y:S01]  /*1de20*/  FMNMX.FTZ R164, R159, R164, !PT ;  /* 0x000000a49fa47209 */ /* 0x000fe20007810000 */
[----:B------:R-:W2:Y:S01]  /*1de30*/  MUFU.TANH R182, R182 ;  /* 0x000000b600b67308 */ /* 0x000ea20000002400 */
[----:B------:R-:W-:Y:S02]  /*1de40*/  FMNMX.FTZ R165, R171, R165, !PT ;  /* 0x000000a5aba57209 */ /* 0x000fe40007810000 */
[----:B-1----:R-:W-:Y:S02]  /*1de50*/  SHF.R.U32.HI R231, RZ, 0x7, R231 ;  /* 0x00000007ffe77819 */ /* 0x002fe400000116e7 */
[----:B------:R-:W-:-:S03]  /*1de60*/  FMNMX.FTZ R165, R174, R165, !PT ;  /* 0x000000a5aea57209 */ /* 0x000fc60007810000 */
[----:B------:R-:W1:Y:S01]  /*1de70*/  MUFU.TANH R169, R169 ;  /* 0x000000a900a97308 */ /* 0x000e620000002400 */
[----:B---3--:R-:W-:Y:S02]  /*1de80*/  FMNMX.FTZ R165, R175, R165, !PT ;  /* 0x000000a5afa57209 */ /* 0x008fe40007810000 */
[----:B0-----:R-:W-:Y:S02]  /*1de90*/  FMNMX.FTZ R164, R162, R164, !PT ;  /* 0x000000a4a2a47209 */ /* 0x001fe40007810000 */
[----:B------:R-:W-:Y:S02]  /*1dea0*/  FMNMX.FTZ R165, R178, R165, !PT ;  /* 0x000000a5b2a57209 */ /* 0x000fe40007810000 */
[----:B------:R-:W-:Y:S01]  /*1deb0*/  FMNMX.FTZ R164, R163, R164, !PT ;  /* 0x000000a4a3a47209 */ /* 0x000fe20007810000 */
[----:B------:R-:W0:Y:S01]  /*1dec0*/  MUFU.TANH R187, R187 ;  /* 0x000000bb00bb7308 */ /* 0x000e220000002400 */
[----:B------:R-:W-:Y:S02]  /*1ded0*/  FMNMX.FTZ R165, R179, R165, !PT ;  /* 0x000000a5b3a57209 */ /* 0x000fe40007810000 */
[----:B------:R-:W-:-:S02]  /*1dee0*/  FMNMX.FTZ R164, R168, R164, !PT ;  /* 0x000000a4a8a47209 */ /* 0x000fc40007810000 */
[----:B--2---:R-:W-:-:S03]  /*1def0*/  FMNMX.FTZ R165, R182, R165, !PT ;  /* 0x000000a5b6a57209 */ /* 0x004fc60007810000 */
[----:B------:R-:W2:Y:S01]  /*1df00*/  MUFU.TANH R176, R176 ;  /* 0x000000b000b07308 */ /* 0x000ea20000002400 */
[----:B-1----:R-:W-:Y:S02]  /*1df10*/  FMNMX.FTZ R164, R169, R164, !PT ;  /* 0x000000a4a9a47209 */ /* 0x002fe40007810000 */
[----:B------:R-:W-:Y:S02]  /*1df20*/  FMNMX.FTZ R165, R183, R165, !PT ;  /* 0x000000a5b7a57209 */ /* 0x000fe40007810000 */
[----:B------:R-:W-:Y:S02]  /*1df30*/  FMNMX.FTZ R164, R172, R164, !PT ;  /* 0x000000a4aca47209 */ /* 0x000fe40007810000 */
[----:B------:R-:W-:Y:S01]  /*1df40*/  FMNMX.FTZ R165, R186, R165, !PT ;  /* 0x000000a5baa57209 */ /* 0x000fe20007810000 */
[----:B------:R-:W1:Y:S01]  /*1df50*/  MUFU.TANH R181, R181 ;  /* 0x000000b500b57308 */ /* 0x000e620000002400 */
[----:B------:R-:W-:Y:S02]  /*1df60*/  FMNMX.FTZ R164, R173, R164, !PT ;  /* 0x000000a4ada47209 */ /* 0x000fe40007810000 */
[----:B0-----:R-:W-:-:S04]  /*1df70*/  FMNMX.FTZ R165, R187, R165, !PT ;  /* 0x000000a5bba57209 */ /* 0x001fc80007810000 */
[----:B------:R-:W-:Y:S01]  /*1df80*/  FMNMX.FTZ R165, R190, R165, !PT ;  /* 0x000000a5bea57209 */ /* 0x000fe20007810000 */
[----:B------:R-:W0:Y:S01]  /*1df90*/  MUFU.TANH R199, R199 ;  /* 0x000000c700c77308 */ /* 0x000e220000002400 */
[----:B--2---:R-:W-:Y:S02]  /*1dfa0*/  FMNMX.FTZ R164, R176, R164, !PT ;  /* 0x000000a4b0a47209 */ /* 0x004fe40007810000 */
[----:B------:R-:W-:Y:S02]  /*1dfb0*/  FMNMX.FTZ R165, R192, R165, !PT ;  /* 0x000000a5c0a57209 */ /* 0x000fe40007810000 */
[----:B------:R-:W-:Y:S02]  /*1dfc0*/  FMNMX.FTZ R164, R177, R164, !PT ;  /* 0x000000a4b1a47209 */ /* 0x000fe40007810000 */
[----:B------:R-:W-:Y:S01]  /*1dfd0*/  FMNMX.FTZ R165, R195, R165, !PT ;  /* 0x000000a5c3a57209 */ /* 0x000fe20007810000 */
[----:B------:R-:W2:Y:S01]  /*1dfe0*/  MUFU.TANH R188, R188 ;  /* 0x000000bc00bc7308 */ /* 0x000ea20000002400 */
[----:B------:R-:W-:-:S02]  /*1dff0*/  FMNMX.FTZ R164, R180, R164, !PT ;  /* 0x000000a4b4a47209 */ /* 0x000fc40007810000 */
[----:B------:R-:W-:Y:S02]  /*1e000*/  FMNMX.FTZ R165, R196, R165, !PT ;  /* 0x000000a5c4a57209 */ /* 0x000fe40007810000 */
[----:B-1----:R-:W-:-:S03]  /*1e010*/  FMNMX.FTZ R164, R181, R164, !PT ;  /* 0x000000a4b5a47209 */ /* 0x002fc60007810000 */
[----:B------:R-:W1:Y:S01]  /*1e020*/  MUFU.TANH R203, R203 ;  /* 0x000000cb00cb7308 */ /* 0x000e620000002400 */
[----:B------:R-:W-:Y:S02]  /*1e030*/  FMNMX.FTZ R164, R184, R164, !PT ;  /* 0x000000a4b8a47209 */ /* 0x000fe40007810000 */
[----:B0-----:R-:W-:Y:S02]  /*1e040*/  FMNMX.FTZ R165, R199, R165, !PT ;  /* 0x000000a5c7a57209 */ /* 0x001fe40007810000 */
[----:B------:R-:W-:Y:S02]  /*1e050*/  FMNMX.FTZ R164, R185, R164, !PT ;  /* 0x000000a4b9a47209 */ /* 0x000fe40007810000 */
[----:B------:R-:W-:Y:S01]  /*1e060*/  FMNMX.FTZ R165, R200, R165, !PT ;  /* 0x000000a5c8a57209 */ /* 0x000fe20007810000 */
[----:B------:R-:W0:Y:S01]  /*1e070*/  MUFU.TANH R204, R204 ;  /* 0x000000cc00cc7308 */ /* 0x000e220000002400 */
[----:B--2---:R-:W-:-:S04]  /*1e080*/  FMNMX.FTZ R164, R188, R164, !PT ;  /* 0x000000a4bca47209 */ /* 0x004fc80007810000 */
[----:B------:R-:W-:-:S03]  /*1e090*/  FMNMX.FTZ R164, R189, R164, !PT ;  /* 0x000000a4bda47209 */ /* 0x000fc60007810000 */
[----:B------:R-:W2:Y:S01]  /*1e0a0*/  MUFU.TANH R193, R193 ;  /* 0x000000c100c17308 */ /* 0x000ea20000002400 */
[----:B-1----:R-:W-:-:S07]  /*1e0b0*/  FMNMX.FTZ R165, R203, R165, !PT ;  /* 0x000000a5cba57209 */ /* 0x002fce0007810000 */
[----:B------:R-:W1:Y:S01]  /*1e0c0*/  MUFU.TANH R194, R194 ;  /* 0x000000c200c27308 */ /* 0x000e620000002400 */
[----:B0-----:R-:W-:-:S04]  /*1e0d0*/  FMNMX.FTZ R165, R204, R165, !PT ;  /* 0x000000a5cca57209 */ /* 0x001fc80007810000 */
[----:B------:R-:W-:-:S03]  /*1e0e0*/  FMNMX.FTZ R165, R207, R165, !PT ;  /* 0x000000a5cfa57209 */ /* 0x000fc60007810000 */
[----:B------:R-:W0:Y:S01]  /*1e0f0*/  MUFU.TANH R208, R208 ;  /* 0x000000d000d07308 */ /* 0x000e220000002400 */
[----:B--2---:R-:W-:-:S07]  /*1e100*/  FMNMX.FTZ R164, R193, R164, !PT ;  /* 0x000000a4c1a47209 */ /* 0x004fce0007810000 */
[----:B------:R-:W2:Y:S01]  /*1e110*/  MUFU.TANH R198, R198 ;  /* 0x000000c600c67308 */ /* 0x000ea20000002400 */
[----:B-1----:R-:W-:-:S04]  /*1e120*/  FMNMX.FTZ R164, R194, R164, !PT ;  /* 0x000000a4c2a47209 */ /* 0x002fc80007810000 */
[----:B------:R-:W-:-:S03]  /*1e130*/  FMNMX.FTZ R164, R197, R164, !PT ;  /* 0x000000a4c5a47209 */ /* 0x000fc60007810000 */
[----:B------:R-:W1:Y:S01]  /*1e140*/  MUFU.TANH R202, R202 ;  /* 0x000000ca00ca7308 */ /* 0x000e620000002400 */
[----:B0-----:R-:W-:-:S05]  /*1e150*/  FMNMX.FTZ R165, R208, R165, !PT ;  /* 0x000000a5d0a57209 */ /* 0x001fca0007810000 */
[----:B------:R-:W0:Y:S02]  /*1e160*/  SHFL.BFLY PT, R211, R165, 0x2, 0x1f ;  /* 0x0c401f00a5d37f89 */ /* 0x000e2400000e0000 */
[----:B------:R-:W3:Y:S01]  /*1e170*/  MUFU.TANH R205, R205 ;  /* 0x000000cd00cd7308 */ /* 0x000ee20000002400 */
[----:B--2---:R-:W-:-:S04]  /*1e180*/  FMNMX.FTZ R164, R198, R164, !PT ;  /* 0x000000a4c6a47209 */ /* 0x004fc80007810000 */
[----:B------:R-:W-:-:S03]  /*1e190*/  FMNMX.FTZ R164, R201, R164, !PT ;  /* 0x000000a4c9a47209 */ /* 0x000fc60007810000 */
[----:B------:R-:W2:Y:S01]  /*1e1a0*/  MUFU.TANH R206, R206 ;  /* 0x000000ce00ce7308 */ /* 0x000ea20000002400 */
[----:B-1----:R-:W-:-:S07]  /*1e1b0*/  FMNMX.FTZ R164, R202, R164, !PT ;  /* 0x000000a4caa47209 */ /* 0x002fce0007810000 */
[----:B------:R-:W1:Y:S01]  /*1e1c0*/  MUFU.TANH R209, R209 ;  /* 0x000000d100d17308 */ /* 0x000e620000002400 */
[----:B---3--:R-:W-:Y:S02]  /*1e1d0*/  FMNMX.FTZ R164, R205, R164, !PT ;  /* 0x000000a4cda47209 */ /* 0x008fe40007810000 */
[----:B0-----:R-:W-:Y:S01]  /*1e1e0*/  FMNMX.FTZ R211, R165, R211, !PT ;  /* 0x000000d3a5d37209 */ /* 0x001fe20007810000 */
[----:B------:R-:W-:-:S04]  /*1e1f0*/  IMAD.MOV.U32 R165, RZ, RZ, 0x40000040 ;  /* 0x40000040ffa57424 */ /* 0x000fc800078e00ff */
[----:B------:R-:W0:Y:S01]  /*1e200*/  MUFU.TANH R210, R210 ;  /* 0x000000d200d27308 */ /* 0x000e220000002400 */
[----:B--2---:R-:W-:-:S04]  /*1e210*/  FMNMX.FTZ R164, R206, R164, !PT ;  /* 0x000000a4cea47209 */ /* 0x004fc80007810000 */
[----:B-1----:R-:W-:-:S04]  /*1e220*/  FMNMX.FTZ R164, R209, R164, !PT ;  /* 0x000000a4d1a47209 */ /* 0x002fc80007810000 */
[----:B0-----:R-:W-:Y:S02]  /*1e230*/  FMNMX.FTZ R191, R210, R164, !PT ;  /* 0x000000a4d2bf7209 */ /* 0x001fe40007810000 */
[----:B------:R-:W-:-:S03]  /*1e240*/  IADD3 R164, R4, 0x6, RZ ;  /* 0x0000000604a47810 */ /* 0x000fc60007ffe0ff */
[----:B------:R-:W0:Y:S02]  /*1e250*/  SHFL.BFLY PT, R212, R191, 0x2, 0x1f ;  /* 0x0c401f00bfd47f89 */ /* 0x000e2400000e0000 */
[----:B0-----:R-:W-:Y:S02]  /*1e260*/  FMNMX.FTZ R212, R191, R212, !PT ;  /* 0x000000d4bfd47209 */ /* 0x001fe40007810000 */
[----:B------:R-:W0:Y:S01]  /*1e270*/  SHFL.BFLY PT, R191, R211, 0x1, 0x1f ;  /* 0x0c201f00d3bf7f89 */ /* 0x000e2200000e0000 */
[----:B------:R-:W-:Y:S02]  /*1e280*/  WARPGROUP.DEPBAR.LE gsb0, 0x0 ;  /* 0x00008000000079c5 */ /* 0x000fe40000010000 */
[----:B------:R-:W-:-:S06]  /*1e290*/  WARPGROUP.ARRIVE ;  /* 0x00000000000079c5 */ /* 0x000fcc0000000000 */
[----:B------:R-:W-:Y:S01]  /*1e2a0*/  QGMMA.64x256x32.F32.E4M3.E4M3 R24, R220, gdesc[UR4], R24, gsb0 ;  /* 0x03e00004dc187df3 */ /* 0x000fe20008000818 */
[----:B------:R-:W-:Y:S01]  /*1e2b0*/  R2UR UR6, R164 ;  /* 0x00000000a40672ca */ /* 0x000fe200000e0000 */
[----:B------:R-:W-:Y:S01]  /*1e2c0*/  IMAD.U32 R164, RZ, RZ, UR48 ;  /* 0x00000030ffa47e24 */ /* 0x000fe2000f8e00ff */
[----:B------:R-:W-:Y:S02]  /*1e2d0*/  R2UR UR7, R165 ;  /* 0x00000000a50772ca */ /* 0x000fe400000e0000 */
[----:B------:R-:W1:Y:S01]  /*1e2e0*/  SHFL.BFLY PT, R165, R212, 0x1, 0x1f ;  /* 0x0c201f00d4a57f89 */ /* 0x000e6200000e0000 */
[----:B0-----:R-:W-:-:S05]  /*1e2f0*/  FMNMX.FTZ R191, R211, R191, !PT ;  /* 0x000000bfd3bf7209 */ /* 0x001fca0007810000 */
[C---:B------:R-:W-:Y:S01]  /*1e300*/  FADD.FTZ R4, -R191.reuse, R10 ;  /* 0x0000000abf047221 */ /* 0x040fe20000010100 */
[----:B------:R-:W-:-:S03]  /*1e310*/  FFMA.FTZ R211, R191, R164, -8 ;  /* 0xc1000000bfd37423 */ /* 0x000fc600000100a4 */
[-C--:B------:R-:W-:Y:S01]  /*1e320*/  FMUL.FTZ R4, R4, R164.reuse ;  /* 0x000000a404047220 */ /* 0x080fe20000410000 */
[----:B------:R-:W-:-:S01]  /*1e330*/  FFMA.FTZ R5, R5, R164, -R211 ;  /* 0x000000a405057223 */ /* 0x000fc200000108d3 */
[----:B------:R-:W-:-:S05]  /*1e340*/  FFMA.FTZ R8, R8, R164, -R211 ;  /* 0x000000a408087223 */ /* 0x000fca00000108d3 */
[----:B------:R-:W-:Y:S01]  /*1e350*/  MUFU.EX2 R5, R5 ;  /* 0x0000000500057308 */ /* 0x000fe20000000800 */
[----:B-1----:R-:W-:-:S07]  /*1e360*/  FMNMX.FTZ R165, R212, R165, !PT ;  /* 0x000000a5d4a57209 */ /* 0x002fce0007810000 */
[----:B------:R-:W-:Y:S01]  /*1e370*/  MUFU.EX2 R8, R8 ;  /* 0x0000000800087308 */ /* 0x000fe20000000800 */
[----:B------:R-:W-:Y:S01]  /*1e380*/  IADD3 R212, -R231, 0xb, RZ ;  /* 0x0000000be7d47810 */ /* 0x000fe20007ffe1ff */
[----:B------:R-:W-:-:S06]  /*1e390*/  FADD.FTZ R10, -R165, R7 ;  /* 0x00000007a50a7221 */ /* 0x000fcc0000010100 */
[----:B------:R0:W1:Y:S02]  /*1e3a0*/  MUFU.EX2 R7, R4 ;  /* 0x0000000400077308 */ /* 0x0000640000000800 */
[-C--:B0-----:R-:W-:Y:S01]  /*1e3b0*/  FMUL.FTZ R4, R10, R164.reuse ;  /* 0x000000a40a047220 */ /* 0x081fe20000410000 */
        /* <DEDUP_REMOVED lines=30> */
[----:B------:R-:W-:Y:S01]  /*1e5a0*/  FFMA.FTZ R211, R165, R164, -8 ;  /* 0xc1000000a5d37423 */ /* 0x000fe200000100a4 */
[----:B------:R-:W-:Y:S01]  /*1e5b0*/  MUFU.EX2 R4, R4 ;  /* 0x0000000400047308 */ /* 0x000fe20000000800 */
[----:B------:R-:W-:-:S02]  /*1e5c0*/  @!P0 IMAD R208, R234, 0x8, R18 ;  /* 0x00000008ead08824 */ /* 0x000fc400078e0212 */
[----:B-1----:R-:W-:Y:S01]  /*1e5d0*/  FFMA.FTZ R3, R7, R3, R5 ;  /* 0x0000000307037223 */ /* 0x002fe20000010005 */
[----:B------:R-:W-:-:S01]  /*1e5e0*/  FFMA.FTZ R9, R9, R164, -R211 ;  /* 0x000000a409097223 */ /* 0x000fc200000108d3 */
[-CC-:B------:R-:W-:Y:S01]  /*1e5f0*/  FFMA.FTZ R13, R13, R164.reuse, -R211.reuse ;  /* 0x000000a40d0d7223 */ /* 0x180fe200000108d3 */
[----:B------:R-:W-:-:S01]  /*1e600*/  FFMA.FTZ R20, R20, R164, -R211 ;  /* 0x000000a414147223 */ /* 0x000fc200000108d3 */
[-CC-:B------:R-:W-:Y:S01]  /*1e610*/  FFMA.FTZ R21, R21, R164.reuse, -R211.reuse ;  /* 0x000000a415157223 */ /* 0x180fe200000108d3 */
[----:B------:R-:W-:-:S01]  /*1e620*/  FFMA.FTZ R154, R154, R164, -R211 ;  /* 0x000000a49a9a7223 */ /* 0x000fc200000108d3 */
[----:B------:R-:W-:Y:S01]  /*1e630*/  MUFU.EX2 R10, R10 ;  /* 0x0000000a000a7308 */ /* 0x000fe20000000800 */
[----:B------:R-:W-:Y:S02]  /*1e640*/  @!P0 VIADD R208, R208, 0x38840 ;  /* 0x00038840d0d08836 */ /* 0x000fe40000000000 */
[-CC-:B------:R-:W-:Y:S01]  /*1e650*/  FFMA.FTZ R155, R155, R164.reuse, -R211.reuse ;  /* 0x000000a49b9b7223 */ /* 0x180fe200000108d3 */
[----:B------:R-:W-:-:S01]  /*1e660*/  FFMA.FTZ R158, R158, R164, -R211 ;  /* 0x000000a49e9e7223 */ /* 0x000fc200000108d3 */
[----:B------:R-:W-:Y:S01]  /*1e670*/  FADD.FTZ R3, R8, R3 ;  /* 0x0000000308037221 */ /* 0x000fe20000010000 */
[----:B------:R-:W-:-:S01]  /*1e680*/  FFMA.FTZ R159, R159, R164, -R211 ;  /* 0x000000a49f9f7223 */ /* 0x000fc200000108d3 */
[----:B------:R-:W-:Y:S01]  /*1e690*/  @!P0 PRMT R208, RZ, 0x654, R208 ;  /* 0x00000654ffd08816 */ /* 0x000fe200000000d0 */
        /* <DEDUP_REMOVED lines=28> */
[----:B------:R-:W-:-:S05]  /*1e860*/  FFMA.FTZ R210, R210, R164, -R211 ;  /* 0x000000a4d2d27223 */ /* 0x000fca00000108d3 */
        /* <DEDUP_REMOVED lines=19> */
[----:B------:R-:W-:-:S05]  /*1e9a0*/  WARPGROUP.ARRIVE ;  /* 0x00000000000079c5 */ /* 0x000fca0000000000 */
[----:B------:R-:W5:Y:S01]  /*1e9b0*/  MUFU.EX2 R172, R172 ;  /* 0x000000ac00ac7308 */ /* 0x000f620000000800 */
[----:B------:R-:W-:Y:S07]  /*1e9c0*/  QGMMA.64x256x32.F32.E4M3.E4M3 R24, R216, gdesc[UR4], R24, gsb0 ;  /* 0x03e00004d8187df3 */ /* 0x000fee0008000818 */
        /* <DEDUP_REMOVED lines=38> */
[----:B-1----:R-:W-:-:S01]  /*1ec30*/  FADD.FTZ R208, R13, R0 ;  /* 0x000000000dd07221 */ /* 0x002fc20000010000 */
[----:B------:R-:W-:-:S06]  /*1ec40*/  FADD.FTZ R0, R10, R3 ;  /* 0x000000030a007221 */ /* 0x000fcc0000010000 */
[----:B------:R-:W1:Y:S01]  /*1ec50*/  MUFU.EX2 R209, R209 ;  /* 0x000000d100d17308 */ /* 0x000e620000000800 */
[----:B--2---:R-:W-:-:S01]  /*1ec60*/  FADD.FTZ R3, R20, R208 ;  /* 0x000000d014037221 */ /* 0x004fc20000010000 */
[----:B0-----:R-:W-:-:S03]  /*1ec70*/  FADD.FTZ R0, R14, R0 ;  /* 0x000000000e007221 */ /* 0x001fc60000010000 */
[----:B---3--:R-:W-:Y:S01]  /*1ec80*/  FADD.FTZ R3, R21, R3 ;  /* 0x0000000315037221 */ /* 0x008fe20000010000 */
[----:B----4-:R-:W-:-:S02]  /*1ec90*/  FADD.FTZ R0, R15, R0 ;  /* 0x000000000f007221 */ /* 0x010fc40000010000 */
[----:B------:R-:W0:Y:S01]  /*1eca0*/  MUFU.EX2 R207, R207 ;  /* 0x000000cf00cf7308 */ /* 0x000e220000000800 */
[----:B-----5:R-:W-:-:S01]  /*1ecb0*/  FADD.FTZ R3, R154, R3 ;  /* 0x000000039a037221 */ /* 0x020fc20000010000 */
[----:B------:R-:W-:-:S03]  /*1ecc0*/  FADD.FTZ R0, R152, R0 ;  /* 0x0000000098007221 */ /* 0x000fc60000010000 */
[----:B------:R-:W-:Y:S01]  /*1ecd0*/  FADD.FTZ R3, R155, R3 ;  /* 0x000000039b037221 */ /* 0x000fe20000010000 */
[----:B------:R-:W-:-:S02]  /*1ece0*/  FADD.FTZ R0, R153, R0 ;  /* 0x0000000099007221 */ /* 0x000fc40000010000 */
[----:B------:R-:W2:Y:S01]  /*1ecf0*/  MUFU.EX2 R210, R210 ;  /* 0x000000d200d27308 */ /* 0x000ea20000000800 */
[----:B------:R-:W-:-:S01]  /*1ed00*/  FADD.FTZ R3, R158, R3 ;  /* 0x000000039e037221 */ /* 0x000fc20000010000 */
[----:B------:R-:W-:-:S03]  /*1ed10*/  FADD.FTZ R0, R156, R0 ;  /* 0x000000009c007221 */ /* 0x000fc60000010000 */
[----:B------:R-:W-:Y:S01]  /*1ed20*/  FADD.FTZ R3, R159, R3 ;  /* 0x000000039f037221 */ /* 0x000fe20000010000 */
        /* <DEDUP_REMOVED lines=45> */
[----:B-1----:R-:W-:Y:S01]  /*1f000*/  FADD.FTZ R208, R209, R3 ;  /* 0x00000003d1d07221 */ /* 0x002fe20000010000 */
[----:B0-----:R-:W-:-:S03]  /*1f010*/  FADD.FTZ R3, R207, R0 ;  /* 0x00000000cf037221 */ /* 0x001fc60000010000 */
[----:B--2---:R-:W-:Y:S01]  /*1f020*/  FADD.FTZ R0, R210, R208 ;  /* 0x000000d0d2007221 */ /* 0x004fe20000010000 */
[----:B------:R-:W-:Y:S06]  /*1f030*/  @!P1 BRA `(.L_x_2518) ;  /* 0x0000000000049947 */ /* 0x000fec0003800000 */
[----:B------:R-:W-:Y:S01]  /*1f040*/  BPT.TRAP 0x1 ;  /* 0x000000040000795c */ /* 0x000fe20000300000 */
.L_x_2518:
[----:B------:R-:W-:Y:S01]  /*1f050*/  IMAD R11, R11, 0x8, R18 ;  /* 0x000000080b0b7824 */ /* 0x000fe200078e0212 */
[----:B------:R-:W-:Y:S01]  /*1f060*/  ISETP.GT.AND P0, PT, R12, RZ, PT ;  /* 0x000000ff0c00720c */ /* 0x000fe20003f04270 */
[-C--:B------:R-:W-:Y:S01]  /*1f070*/  FMUL.FTZ R24, R24, R7.reuse ;  /* 0x0000000718187220 */ /* 0x080fe20000410000 */
[----:B------:R-:W-:Y:S01]  /*1f080*/  MOV R208, UR42 ;  /* 0x0000002a00d07c02 */ /* 0x000fe20008000f00 */
[----:B------:R-:W-:Y:S01]  /*1f090*/  VIADD R11, R11, 0x38860 ;  /* 0x000388600b0b7836 */ /* 0x000fe20000000000 */
[----:B------:R-:W-:Y:S01]  /*1f0a0*/  F2FP.SATFINITE.E4M3.F32.PACK_AB_MERGE_C R10, R14, R10, RZ ;  /* 0x0000000a0e0a723e */ /* 0x000fe200048070ff */
[-C--:B------:R-:W-:Y:S01]  /*1f0b0*/  FMUL.FTZ R25, R25, R7.reuse ;  /* 0x0000000719197220 */ /* 0x080fe20000410000 */
        /* <DEDUP_REMOVED lines=153> */
[----:B0-----:R-:W-:Y:S01]  /*1fa50*/  IMAD.MOV.U32 R11, RZ, RZ, R234 ;  /* 0x000000ffff0b7224 */ /* 0x001fe200078e00ea */
        /* <DEDUP_REMOVED lines=11> */
[----:B------:R-:W-:Y:S06]  /*1fb10*/  @P0 BRA `(.L_x_2519) ;  /* 0xffffffd000f00947 */ /* 0x000fec000383ffff */
.L_x_2508:
[----:B------:R-:W-:Y:S05]  /*1fb20*/  WARPSYNC.ALL ;  /* 0x0000000000007948 */ /* 0x000fea0003800000 */
[----:B------:R-:W-:Y:S06]  /*1fb30*/  BAR.ARV 0x8, 0x180 ;  /* 0x0206000000007b1d */ /* 0x000fec0000002000 */
[----:B------:R-:W-:Y:S05]  /*1fb40*/  @!P1 BRA `(.L_x_2520) ;  /* 0x0000000000049947 */ /* 0x000fea0003800000 */
[----:B------:R-:W-:Y:S01]  /*1fb50*/  BPT.TRAP 0x1 ;  /* 0x000000040000795c */ /* 0x000fe20000300000 */
.L_x_2520:
[----:B------:R-:W-:Y:S02]  /*1fb60*/  LEA R10, R234, R18, 0x3 ;  /* 0x00000012ea0a7211 */ /* 0x000fe400078e18ff */
[----:B------:R-:W-:-:S04]  /*1fb70*/  SHF.L.U32 R5, R235, 0x1f, RZ ;  /* 0x0000001feb057819 */ /* 0x000fc800000006ff */
[----:B------:R0:W1:Y:S01]  /*1fb80*/  SYNCS.PHASECHK.TRANS64.TRYWAIT P0, [R10+URZ+0x38850], R5 ;  /* 0x038850050a0075a7 */ /* 0x000062000800017f */
[----:B------:R-:W-:Y:S05]  /*1fb90*/  @!P1 BRA `(.L_x_2521) ;  /* 0x0000000000049947 */ /* 0x000fea0003800000 */
[----:B------:R-:W-:Y:S01]  /*1fba0*/  BPT.TRAP 0x1 ;  /* 0x000000040000795c */ /* 0x000fe20000300000 */
.L_x_2521:
[----:B------:R-:W-:-:S05]  /*1fbb0*/  VIADD R18, R18, 0x400 ;  /* 0x0000040012127836 */ /* 0x000fca0000000000 */
[----:B------:R-:W-:-:S04]  /*1fbc0*/  SHF.R.U32.HI R18, RZ, 0x4, R18 ;  /* 0x00000004ff127819 */ /* 0x000fc80000011612 */
[----:B------:R-:W-:-:S04]  /*1fbd0*/  LOP3.LUT R18, R18, 0x3fff, RZ, 0xc0, !PT ;  /* 0x00003fff12127812 */ /* 0x000fc800078ec0ff */
[----:B------:R-:W-:Y:S01]  /*1fbe0*/  LOP3.LUT R7, R18, 0x10000, RZ, 0xfc, !PT ;  /* 0x0001000012077812 */ /* 0x000fe200078efcff */
[----:B-1----:R-:W-:Y:S06]  /*1fbf0*/  @P0 BRA `(.L_x_2522) ;  /* 0x0000000000080947 */ /* 0x002fec0003800000 */
[----:B------:R-:W1:Y:S02]  /*1fc00*/  SYNCS.PHASECHK.TRANS64.TRYWAIT P0, [R10+URZ+0x38850], R5 ;  /* 0x038850050a0075a7 */ /* 0x000e64000800017f */
[----:B-1----:R-:W-:Y:S05]  /*1fc10*/  @!P0 BRA `(.L_x_2523) ;  /* 0x000000dc00608947 */ /* 0x002fea0003800000 */
.L_x_2522:
[----:B------:R-:W-:Y:S01]  /*1fc20*/  IMAD R4, R234, 0x800, R7 ;  /* 0x00000800ea047824 */ /* 0x000fe200078e0207 */
[----:B------:R-:W2:Y:S01]  /*1fc30*/  LDL R2, [R1+0x54] ;  /* 0x0000540001027983 */ /* 0x000ea20000100800 */
[----:B01----:R-:W-:Y:S01]  /*1fc40*/  IMAD.MOV.U32 R5, RZ, RZ, 0x40000040 ;  /* 0x40000040ff057424 */ /* 0x003fe200078e00ff */
[----:B------:R-:W-:Y:S05]  /*1fc50*/  WARPSYNC.ALL ;  /* 0x0000000000007948 */ /* 0x000fea0003800000 */
[C---:B------:R-:W-:Y:S01]  /*1fc60*/  R2UR UR6, R4.reuse ;  /* 0x00000000040672ca */ /* 0x040fe200000e0000 */
[----:B------:R-:W3:Y:S01]  /*1fc70*/  LDL R15, [R1+0x2c] ;  /* 0x00002c00010f7983 */ /* 0x000ee20000100800 */
[----:B------:R-:W-:Y:S01]  /*1fc80*/  R2UR UR7, R5 ;  /* 0x00000000050772ca */ /* 0x000fe200000e0000 */
[----:B------:R-:W-:Y:S01]  /*1fc90*/  WARPGROUP.ARRIVE ;  /* 0x00000000000079c5 */ /* 0x000fe20000000000 */
[C---:B------:R-:W-:Y:S01]  /*1fca0*/  VIADD R6, R4.reuse, 0x2 ;  /* 0x0000000204067836 */ /* 0x040fe20000000000 */
[----:B------:R-:W4:Y:S01]  /*1fcb0*/  LDL.LU R14, [R1+0x18] ;  /* 0x00001800010e7983 */ /* 0x000f220000300800 */
[----:B------:R-:W-:Y:S01]  /*1fcc0*/  IMAD.MOV.U32 R7, RZ, RZ, 0x40000040 ;  /* 0x40000040ff077424 */ /* 0x000fe200078e00ff */
[----:B------:R-:W-:Y:S01]  /*1fcd0*/  ULDC.64 UR4, c[0x0][0x9a0] ;  /* 0x0002680000047ab9 */ /* 0x000fe20000000a00 */
[----:B------:R-:W-:Y:S01]  /*1fce0*/  VIADD R12, R4, 0x4 ;  /* 0x00000004040c7836 */ /* 0x000fe20000000000 */
[----:B------:R-:W-:-:S02]  /*1fcf0*/  ISETP.NE.U32.AND P0, PT, RZ, UR4, PT ;  /* 0x00000004ff007c0c */ /* 0x000fc4000bf05070 */
[----:B------:R-:W-:Y:S02]  /*1fd00*/  MOV R13, 0x40000040 ;  /* 0x40000040000d7802 */ /* 0x000fe40000000f00 */
[----:B------:R-:W-:Y:S02]  /*1fd10*/  ISETP.NE.AND.EX P0, PT, RZ, UR5, PT, P0 ;  /* 0x00000005ff007c0c */ /* 0x000fe4000bf05300 */
[----:B------:R-:W-:Y:S01]  /*1fd20*/  QGMMA.64x256x32.F32.E4M3.E4M3 R24, R228, gdesc[UR4], R24, gsb0 ;  /* 0x03e00004e4187df3 */ /* 0x000fe20008000818 */
[----:B------:R-:W-:Y:S02]  /*1fd30*/  R2UR UR6, R6 ;  /* 0x00000000060672ca */ /* 0x000fe400000e0000 */
[----:B------:R-:W-:-:S08]  /*1fd40*/  R2UR UR7, R7 ;  /* 0x00000000070772ca */ /* 0x000fd000000e0000 */
[----:B------:R-:W2:Y:S08]  /*1fd50*/  @P0 LDC.64 R8, c[0x0][0x9c8] ;  /* 0x00027200ff080b82 */ /* 0x000eb00000000a00 */
[----:B------:R-:W0:Y:S01]  /*1fd60*/  @P0 LDC.64 R6, c[0x0][0x9d0] ;  /* 0x00027400ff060b82 */ /* 0x000e220000000a00 */
[----:B------:R-:W-:Y:S02]  /*1fd70*/  WARPGROUP.DEPBAR.LE gsb0, 0x0 ;  /* 0x00008000000079c5 */ /* 0x000fe40000010000 */
[----:B------:R-:W-:-:S06]  /*1fd80*/  WARPGROUP.ARRIVE ;  /* 0x00000000000079c5 */ /* 0x000fcc0000000000 */
[----:B------:R-:W-:Y:S01]  /*1fd90*/  QGMMA.64x256x32.F32.E4M3.E4M3 R24, R224, gdesc[UR4], R24, gsb0 ;  /* 0x03e00004e0187df3 */ /* 0x000fe20008000818 */
[----:B------:R-:W-:Y:S01]  /*1fda0*/  R2UR UR6, R12 ;  /* 0x000000000c0672ca */ /* 0x000fe200000e0000 */
[----:B--2---:R-:W-:Y:S01]  /*1fdb0*/  @P0 IMAD R2, R2, R8, RZ ;  /* 0x0000000802020224 */ /* 0x004fe200078e02ff */
[----:B------:R-:W-:-:S03]  /*1fdc0*/  R2UR UR7, R13 ;  /* 0x000000000d0772ca */ /* 0x000fc600000e0000 */
[C---:B---3--:R-:W-:Y:S02]  /*1fdd0*/  @P0 IMAD R5, R15.reuse, R9, R2 ;  /* 0x000000090f050224 */ /* 0x048fe400078e0202 */
[----:B------:R-:W-:Y:S01]  /*1fde0*/  @P0 IMAD.WIDE.U32 R8, R15, R8, RZ ;  /* 0x000000080f080225 */ /* 0x000fe200078e00ff */
[----:B----4-:R-:W-:-:S03]  /*1fdf0*/  @P0 SHF.R.S32.HI R11, RZ, 0x1f, R14 ;  /* 0x0000001fff0b0819 */ /* 0x010fc6000001140e */
[----:B------:R-:W-:Y:S02]  /*1fe00*/  @P0 IMAD.IADD R9, R9, 0x1, R5 ;  /* 0x0000000109090824 */ /* 0x000fe400078e0205 */
[----:B0-----:R-:W-:-:S04]  /*1fe10*/  @P0 IMAD R2, R11, R6, RZ ;  /* 0x000000060b020224 */ /* 0x001fc800078e02ff */
[C---:B------:R-:W-:Y:S02]  /*1fe20*/  @P0 IMAD R5, R14.reuse, R7, R2 ;  /* 0x000000070e050224 */ /* 0x040fe400078e0202 */
[----:B------:R-:W-:-:S04]  /*1fe30*/  @P0 IMAD.WIDE.U32 R6, R14, R6, R8 ;  /* 0x000000060e060225 */ /* 0x000fc800078e0008 */
[----:B------:R-:W-:Y:S01]  /*1fe40*/  @P0 IMAD.IADD R5, R7, 0x1, R5 ;  /* 0x0000000107050824 */ /* 0x000fe200078e0205 */
[----:B------:R-:W-:-:S04]  /*1fe50*/  @P0 LEA R8, P2, R6, UR4, 0x2 ;  /* 0x0000000406080c11 */ /* 0x000fc8000f8410ff */
[----:B------:R-:W-:Y:S01]  /*1fe60*/  @P0 LEA.HI.X R9, R6, UR5, R5, 0x2, P2 ;  /* 0x0000000506090c11 */ /* 0x000fe200090f1405 */
[----:B------:R-:W-:-:S06]  /*1fe70*/  IMAD.MOV.U32 R6, RZ, RZ, 0x3f800000 ;  /* 0x3f800000ff067424 */ /* 0x000fcc00078e00ff */
        /* <DEDUP_REMOVED lines=23> */
[----:B------:R-:W-:Y:S02]  /*1fff0*/  FSETP.NE.FTZ.AND P0, PT, R11, RZ, PT ;  /* 0x000000ff0b00720b */ /* 0x000fe40003f15000 */
[----:B------:R-:W-:-:S05]  /*20000*/  MOV R7, RZ ;  /* 0x000000ff00077202 */ /* 0x000fca0000000f00 */
        /* <DEDUP_REMOVED lines=19> */
.L_x_2524:
[----:B------:R-:W-:Y:S02]  /*20140*/  VIADD R10, R10, 0x38860 ;  /* 0x000388600a0a7836 */ /* 0x000fe40000000000 */
[-C--:B------:R-:W-:Y:S01]  /*20150*/  FMUL.FTZ R4, R29, R18.reuse ;  /* 0x000000121d047220 */ /* 0x080fe20000410000 */
[----:B------:R-:W-:Y:S02]  /*20160*/  IMAD.U32 R5, RZ, RZ, UR42 ;  /* 0x0000002aff057e24 */ /* 0x000fe4000f8e00ff */
[-C--:B------:R-:W-:Y:S01]  /*20170*/  FMUL.FTZ R7, R36, R18.reuse ;  /* 0x0000001224077220 */ /* 0x080fe20000410000 */
[----:B------:R-:W-:Y:S02]  /*20180*/  VIADD R234, R234, 0x1 ;  /* 0x00000001eaea7836 */ /* 0x000fe40000000000 */
[-C--:B------:R-:W-:Y:S01]  /*20190*/  FMUL.FTZ R6, R37, R18.reuse ;  /* 0x0000001225067220 */ /* 0x080fe20000410000 */
[-C--:B------:R-:W-:Y:S01]  /*201a0*/  FMUL.FTZ R20, R77, R18.reuse ;  /* 0x000000124d147220 */ /* 0x080fe20000410000 */
[----:B------:R-:W-:Y:S01]  /*201b0*/  PRMT R152, R5, 0x654, R10 ;  /* 0x0000065405987816 */ /* 0x000fe2000000000a */
        /* <DEDUP_REMOVED lines=120> */
[-C--:B0-----:R-:W-:Y:S01]  /*20940*/  FMUL.FTZ R152, R135, R3.reuse ;  /* 0x0000000387987220 */ /* 0x081fe20000410000 */
[-C--:B------:R-:W-:Y:S01]  /*20950*/  FMUL.FTZ R138, R138, R3.reuse ;  /* 0x000000038a8a7220 */ /* 0x080fe20000410000 */
[-C--:B------:R-:W-:Y:S01]  /*20960*/  FMUL.FTZ R139, R139, R3.reuse ;  /* 0x000000038b8b7220 */ /* 0x080fe20000410000 */
[-C--:B------:R-:W-:Y:S01]  /*20970*/  FMUL.FTZ R142, R143, R3.reuse ;  /* 0x000000038f8e7220 */ /* 0x080fe20000410000 */
[-C--:B------:R-:W-:Y:S01]  /*20980*/  FMUL.FTZ R146, R146, R3.reuse ;  /* 0x0000000392927220 */ /* 0x080fe20000410000 */
[----:B------:R-:W-:Y:S01]  /*20990*/  PLOP3.LUT P1, PT, PT, PT, PT, 0x8, 0x0 ;  /* 0x000000000000781c */ /* 0x000fe20003f2e170 */
[-C--:B------:R-:W-:Y:S01]  /*209a0*/  FMUL.FTZ R147, R147, R3.reuse ;  /* 0x0000000393937220 */ /* 0x080fe20000410000 */
[----:B------:R-:W-:Y:S01]  /*209b0*/  FMUL.FTZ R150, R151, R3 ;  /* 0x0000000397967220 */ /* 0x000fe20000410000 */
[----:B------:R-:W-:Y:S01]  /*209c0*/  LOP3.LUT R235, R235, R18, RZ, 0x3c, !PT ;  /* 0x00000012ebeb7212 */ /* 0x000fe200078e3cff */
[----:B------:R-:W-:Y:S01]  /*209d0*/  UIADD3 UR43, UR43, 0x1, URZ ;  /* 0x000000012b2b7890 */ /* 0x000fe2000fffe03f */
[----:B------:R-:W-:-:S11]  /*209e0*/  SEL R234, R234, RZ, P0 ;  /* 0x000000ffeaea7207 */ /* 0x000fd60000000000 */
.L_x_2438:
        /* <DEDUP_REMOVED lines=8> */
[----:B0-----:R0:W-:Y:S04]  /*20a70*/  STL.64 [R1+0x10], R156 ;  /* 0x0000109c01007387 */ /* 0x0011e80000100a00 */
[----:B------:R0:W-:Y:S01]  /*20a80*/  STL.64 [R1+0x18], R158 ;  /* 0x0000189e01007387 */ /* 0x0001e20000100a00 */
[----:B------:R-:W-:Y:S06]  /*20a90*/  BAR.ARV 0x4, 0x180 ;  /* 0x0106000000007b1d */ /* 0x000fec0000002000 */
[----:B------:R-:W-:Y:S05]  /*20aa0*/  @P1 BRA `(.L_x_2526) ;  /* 0x0000002c00641947 */ /* 0x000fea0003800000 */
[----:B------:R-:W2:Y:S04]  /*20ab0*/  LDL R153, [R1+0x78] ;  /* 0x0000780001997983 */ /* 0x000ea80000100800 */
[----:B------:R-:W3:Y:S04]  /*20ac0*/  LDL R151, [R1+0x54] ;  /* 0x0000540001977983 */ /* 0x000ee80000100800 */
[----:B------:R-:W4:Y:S01]  /*20ad0*/  LDL R143, [R1+0x2c] ;  /* 0x00002c00018f7983 */ /* 0x000f220000100800 */
[----:B------:R-:W-:Y:S01]  /*20ae0*/  F2FP.BF16.F32.PACK_AB R32, R7, R32 ;  /* 0x000000200720723e */ /* 0x000fe200000010ff */
[----:B------:R-:W-:Y:S01]  /*20af0*/  ULDC.64 UR4, c[0x4][0x140] ;  /* 0x0100500000047ab9 */ /* 0x000fe20000000a00 */
[----:B------:R-:W-:-:S02]  /*20b00*/  F2FP.BF16.F32.PACK_AB R7, R149, R34 ;  /* 0x000000229507723e */ /* 0x000fc400000010ff */
[----:B------:R-:W-:Y:S02]  /*20b10*/  F2FP.BF16.F32.PACK_AB R34, R13, R56 ;  /* 0x000000380d22723e */ /* 0x000fe400000010ff */
[----:B------:R-:W1:Y:S01]  /*20b20*/  S2R R13, SR_SWINHI ;  /* 0x00000000000d7919 */ /* 0x000e620000002f00 */
[----:B------:R-:W0:Y:S01]  /*20b30*/  S2R R135, SR_TID.X ;  /* 0x0000000000877919 */ /* 0x000e220000002100 */
        /* <DEDUP_REMOVED lines=10> */
[----:B------:R-:W-:Y:S02]  /*20be0*/  MOV R76, R18 ;  /* 0x00000012004c7202 */ /* 0x000fe40000000f00 */
[----:B-1----:R-:W-:Y:S02]  /*20bf0*/  MOV R77, R13 ;  /* 0x0000000d004d7202 */ /* 0x002fe40000000f00 */
        /* <DEDUP_REMOVED lines=12> */
[----:B0-----:R-:W-:Y:S02]  /*20cc0*/  SHF.L.U32 R3, R135, 0x2, RZ ;  /* 0x0000000287037819 */ /* 0x001fe400000006ff */
[----:B------:R-:W-:Y:S02]  /*20cd0*/  F2FP.BF16.F32.PACK_AB R98, R54, R51 ;  /* 0x000000333662723e */ /* 0x000fe400000010ff */
[----:B------:R-:W-:Y:S02]  /*20ce0*/  F2FP.BF16.F32.PACK_AB R58, R53, R104 ;  /* 0x00000068353a723e */ /* 0x000fe400000010ff */
[----:B------:R-:W-:-:S02]  /*20cf0*/  F2FP.BF16.F32.PACK_AB R120, R69, R120 ;  /* 0x000000784578723e */ /* 0x000fc400000010ff */
[----:B------:R-:W-:Y:S02]  /*20d00*/  LOP3.LUT R3, R3, 0xc, RZ, 0xc0, !PT ;  /* 0x0000000c03037812 */ /* 0x000fe400078ec0ff */
[----:B------:R-:W-:Y:S02]  /*20d10*/  F2FP.BF16.F32.PACK_AB R112, R61, R112 ;  /* 0x000000703d70723e */ /* 0x000fe400000010ff */
[----:B------:R-:W-:Y:S02]  /*20d20*/  F2FP.BF16.F32.PACK_AB R48, R11, R48 ;  /* 0x000000300b30723e */ /* 0x000fe400000010ff */
[----:B------:R-:W-:Y:S02]  /*20d30*/  F2FP.BF16.F32.PACK_AB R11, R133, R50 ;  /* 0x00000032850b723e */ /* 0x000fe400000010ff */
[----:B------:R-:W-:Y:S02]  /*20d40*/  F2FP.BF16.F32.PACK_AB R133, R52, R105 ;  /* 0x000000693485723e */ /* 0x000fe400000010ff */
[----:B------:R-:W-:-:S02]  /*20d50*/  F2FP.BF16.F32.PACK_AB R121, R68, R121 ;  /* 0x000000794479723e */ /* 0x000fc400000010ff */
[----:B------:R-:W-:Y:S02]  /*20d60*/  IADD3 R26, P0, R3, UR4, RZ ;  /* 0x00000004031a7c10 */ /* 0x000fe4000ff1e0ff */
[----:B------:R-:W-:Y:S02]  /*20d70*/  F2FP.BF16.F32.PACK_AB R117, R117, R60 ;  /* 0x0000003c7575723e */ /* 0x000fe400000010ff */
[----:B------:R-:W-:Y:S01]  /*20d80*/  F2FP.BF16.F32.PACK_AB R33, R6, R33 ;  /* 0x000000210621723e */ /* 0x000fe200000010ff */
[----:B------:R-:W-:Y:S01]  /*20d90*/  IMAD.X R27, RZ, RZ, UR5, P0 ;  /* 0x00000005ff1b7e24 */ /* 0x000fe200080e06ff */
[----:B------:R-:W-:Y:S02]  /*20da0*/  LOP3.LUT P0, R6, R135, 0x3, RZ, 0xc0, !PT ;  /* 0x0000000387067812 */ /* 0x000fe4000780c0ff */
[----:B------:R-:W-:Y:S02]  /*20db0*/  F2FP.BF16.F32.PACK_AB R41, R8, R41 ;  /* 0x000000290829723e */ /* 0x000fe400000010ff */
[----:B------:R-:W-:Y:S01]  /*20dc0*/  F2FP.BF16.F32.PACK_AB R8, R116, R43 ;  /* 0x0000002b7408723e */ /* 0x000fe200000010ff */
[----:B------:R0:W5:Y:S01]  /*20dd0*/  LDG.E.CONSTANT R3, desc[UR46][R26.64] ;  /* 0x0000002e1a037981 */ /* 0x000162000c1e9900 */
[----:B------:R-:W-:-:S02]  /*20de0*/  F2FP.BF16.F32.PACK_AB R64, R15, R64 ;  /* 0x000000400f40723e */ /* 0x000fc400000010ff */
[----:B------:R-:W-:Y:S02]  /*20df0*/  F2FP.BF16.F32.PACK_AB R116, R94, R39 ;  /* 0x000000275e74723e */ /* 0x000fe400000010ff */
[----:B------:R-:W-:Y:S02]  /*20e00*/  F2FP.BF16.F32.PACK_AB R54, R45, R96 ;  /* 0x000000602d36723e */ /* 0x000fe400000010ff */
[----:B------:R-:W-:Y:S02]  /*20e10*/  F2FP.BF16.F32.PACK_AB R5, R5, R24 ;  /* 0x000000180505723e */ /* 0x000fe400000010ff */
[----:B------:R-:W-:Y:S02]  /*20e20*/  ISETP.EQ.OR P0, PT, R6, 0x3, !P0 ;  /* 0x000000030600780c */ /* 0x000fe40004702670 */
[----:B------:R-:W-:Y:S02]  /*20e30*/  F2FP.BF16.F32.PACK_AB R40, R9, R40 ;  /* 0x000000280928723e */ /* 0x000fe400000010ff */
[----:B0-----:R-:W-:-:S02]  /*20e40*/  F2FP.BF16.F32.PACK_AB R27, R46, R59 ;  /* 0x0000003b2e1b723e */ /* 0x001fc400000010ff */
[----:B------:R-:W-:Y:S02]  /*20e50*/  F2FP.BF16.F32.PACK_AB R65, R14, R65 ;  /* 0x000000410e41723e */ /* 0x000fe400000010ff */
[----:B------:R-:W-:Y:S02]  /*20e60*/  F2FP.BF16.F32.PACK_AB R127, R44, R97 ;  /* 0x000000612c7f723e */ /* 0x000fe400000010ff */
[----:B------:R-:W-:Y:S02]  /*20e70*/  F2FP.BF16.F32.PACK_AB R9, R141, R42 ;  /* 0x0000002a8d09723e */ /* 0x000fe400000010ff */
[----:B------:R-:W-:Y:S02]  /*20e80*/  SEL R13, R5, R4, P0 ;  /* 0x00000004050d7207 */ /* 0x000fe40000000000 */
[----:B------:R-:W-:Y:S01]  /*20e90*/  SEL R4, R4, R5, P0 ;  /* 0x0000000504047207 */ /* 0x000fe20000000000 */
[----:B------:R-:W-:Y:S01]  /*20ea0*/  UMOV UR4, 0xffffffff ;  /* 0xffffffff00047882 */ /* 0x000fe20000000000 */
[----:B------:R-:W-:-:S02]  /*20eb0*/  F2FP.BF16.F32.PACK_AB R31, R132, R101 ;  /* 0x00000065841f723e */ /* 0x000fc400000010ff */
[----:B------:R-:W-:Y:S02]  /*20ec0*/  F2FP.BF16.F32.PACK_AB R108, R55, R108 ;  /* 0x0000006c376c723e */ /* 0x000fe400000010ff */
[----:B-----5:R-:W-:Y:S02]  /*20ed0*/  F2FP.BF16.F32.PACK_AB R113, R28, R81 ;  /* 0x000000511c71723e */ /* 0x020fe400000010ff */
        /* <DEDUP_REMOVED lines=14> */
[----:B------:R-:W-:Y:S01]  /*20fc0*/  F2FP.BF16.F32.PACK_AB R150, R150, R147 ;  /* 0x000000939696723e */ /* 0x000fe200000010ff */
[----:B--2---:R-:W-:-:S03]  /*20fd0*/  IMAD.WIDE R66, R153, 0x2, R76 ;  /* 0x0000000299427825 */ /* 0x004fc600078e024c */
[C---:B------:R-:W-:Y:S02]  /*20fe0*/  IADD3 R85, P3, R66.reuse, 0xc060, RZ ;  /* 0x0000c06042557810 */ /* 0x040fe40007f7e0ff */
[C---:B------:R-:W-:Y:S02]  /*20ff0*/  IADD3 R83, P2, R66.reuse, 0xc040, RZ ;  /* 0x0000c04042537810 */ /* 0x040fe40007f5e0ff */
[C---:B------:R-:W-:Y:S02]  /*21000*/  IADD3 R79, P5, R66.reuse, 0xc000, RZ ;  /* 0x0000c000424f7810 */ /* 0x040fe40007fbe0ff */
[C---:B------:R-:W-:Y:S02]  /*21010*/  IADD3 R89, P4, R66.reuse, 0x8060, RZ ;  /* 0x0000806042597810 */ /* 0x040fe40007f9e0ff */
[----:B------:R-:W-:Y:S02]  /*21020*/  IADD3 R93, P1, R66, 0xc020, RZ ;  /* 0x0000c020425d7810 */ /* 0x000fe40007f3e0ff */
        /* <DEDUP_REMOVED lines=20> */
[----:B------:R-:W-:-:S02]  /*21170*/  IADD3 R69, P3, R66, 0x8040, RZ ;  /* 0x0000804042457810 */ /* 0x000fc40007f7e0ff */
[C---:B------:R-:W-:Y:S02]  /*21180*/  IADD3 R63, P2, R66.reuse, 0x8020, RZ ;  /* 0x00008020423f7810 */ /* 0x040fe40007f5e0ff */
[C---:B------:R-:W-:Y:S02]  /*21190*/  IADD3 R53, P5, R66.reuse, 0x4060, RZ ;  /* 0x0000406042357810 */ /* 0x040fe40007fbe0ff */
[C---:B------:R-:W-:Y:S02]  /*211a0*/  IADD3 R51, P4, R66.reuse, 0x4040, RZ ;  /* 0x0000404042337810 */ /* 0x040fe40007f9e0ff */
[----:B------:R-:W-:Y:S02]  /*211b0*/  IADD3 R61, P1, R66, 0x8000, RZ ;  /* 0x00008000423d7810 */ /* 0x000fe40007f3e0ff */
[----:B------:R-:W-:Y:S02]  /*211c0*/  LOP3.LUT R68, R69, 0x380, RZ, 0xc0, !PT ;  /* 0x0000038045447812 */ /* 0x000fe400078ec0ff */
[----:B------:R-:W-:-:S02]  /*211d0*/  LOP3.LUT R62, R63, 0x380, RZ, 0xc0, !PT ;  /* 0x000003803f3e7812 */ /* 0x000fc400078ec0ff */
[----:B------:R-:W-:Y:S02]  /*211e0*/  LOP3.LUT R52, R53, 0x380, RZ, 0xc0, !PT ;  /* 0x0000038035347812 */ /* 0x000fe400078ec0ff */
[----:B------:R-:W-:Y:S02]  /*211f0*/  LOP3.LUT R50, R51, 0x380, RZ, 0xc0, !PT ;  /* 0x0000038033327812 */ /* 0x000fe400078ec0ff */
[----:B------:R-:W-:Y:S02]  /*21200*/  LOP3.LUT R60, R61, 0x380, RZ, 0xc0, !PT ;  /* 0x000003803d3c7812 */ /* 0x000fe400078ec0ff */
[----:B------:R-:W-:Y:S02]  /*21210*/  SHF.R.U64 R68, R68, 0x3, RZ ;  /* 0x0000000344447819 */ /* 0x000fe400000012ff */
[----:B------:R-:W-:Y:S02]  /*21220*/  SHF.R.U64 R62, R62, 0x3, RZ ;  /* 0x000000033e3e7819 */ /* 0x000fe400000012ff */
[----:B------:R-:W-:-:S02]  /*21230*/  SHF.R.U64 R52, R52, 0x3, RZ ;  /* 0x0000000334347819 */ /* 0x000fc400000012ff */
        /* <DEDUP_REMOVED lines=9> */
[----:B------:R-:W-:-:S02]  /*212d0*/  IADD3.X R69, RZ, R67, RZ, P3, !PT ;  /* 0x00000043ff457210 */ /* 0x000fc40001ffe4ff */
[----:B------:R-:W-:Y:S01]  /*212e0*/  LOP3.LUT R60, R60, R61, RZ, 0x3c, !PT ;  /* 0x0000003d3c3c7212 */ /* 0x000fe200078e3cff */
[----:B------:R-:W-:Y:S01]  /*212f0*/  IMAD.X R61, RZ, RZ, R67, P1 ;  /* 0x000000ffff3d7224 */ /* 0x000fe200008e0643 */
[C---:B------:R-:W-:Y:S02]  /*21300*/  IADD3 R47, P3, R66.reuse, 0x4020, RZ ;  /* 0x00004020422f7810 */ /* 0x040fe40007f7e0ff */
[C---:B------:R-:W-:Y:S02]  /*21310*/  IADD3 R45, P2, R66.reuse, 0x4000, RZ ;  /* 0x00004000422d7810 */ /* 0x040fe40007f5e0ff */
[C---:B------:R-:W-:Y:S02]  /*21320*/  IADD3 R39, P5, R66.reuse, 0x40, RZ ;  /* 0x0000004042277810 */ /* 0x040fe40007fbe0ff */
[C---:B------:R-:W-:Y:S02]  /*21330*/  IADD3 R15, P4, R66.reuse, 0x20, RZ ;  /* 0x00000020420f7810 */ /* 0x040fe40007f9e0ff */
[----:B------:R-:W-:-:S02]  /*21340*/  IADD3 R43, P1, R66, 0x60, RZ ;  /* 0x00000060422b7810 */ /* 0x000fc40007f3e0ff */
[----:B------:R-:W-:Y:S02]  /*21350*/  LOP3.LUT R46, R47, 0x380, RZ, 0xc0, !PT ;  /* 0x000003802f2e7812 */ /* 0x000fe400078ec0ff */
[----:B------:R-:W-:Y:S02]  /*21360*/  LOP3.LUT R44, R45, 0x380, RZ, 0xc0, !PT ;  /* 0x000003802d2c7812 */ /* 0x000fe400078ec0ff */
[----:B------:R-:W-:Y:S02]  /*21370*/  LOP3.LUT R38, R39, 0x380, RZ, 0xc0, !PT ;  /* 0x0000038027267812 */ /* 0x000fe400078ec0ff */
[----:B------:R-:W-:Y:S02]  /*21380*/  LOP3.LUT R14, R15, 0x380, RZ, 0xc0, !PT ;  /* 0x000003800f0e7812 */ /* 0x000fe400078ec0ff */
[----:B------:R-:W-:Y:S02]  /*21390*/  LOP3.LUT R42, R43, 0x380, RZ, 0xc0, !PT ;  /* 0x000003802b2a7812 */ /* 0x000fe400078ec0ff */
[----:B------:R-:W-:-:S02]  /*213a0*/  LOP3.LUT R5, R66, 0x380, RZ, 0xc0, !PT ;  /* 0x0000038042057812 */ /* 0x000fc400078ec0ff */
[----:B------:R-:W-:Y:S02]  /*213b0*/  SHF.R.U64 R46, R46, 0x3, RZ ;  /* 0x000000032e2e7819 */ /* 0x000fe400000012ff */
[----:B------:R-:W-:Y:S02]  /*213c0*/  SHF.R.U64 R44, R44, 0x3, RZ ;  /* 0x000000032c2c7819 */ /* 0x000fe400000012ff */
[----:B------:R-:W-:Y:S02]  /*213d0*/  SHF.R.U64 R38, R38, 0x3, RZ ;  /* 0x0000000326267819 */ /* 0x000fe400000012ff */
[----:B------:R-:W-:Y:S02]  /*213e0*/  SHF.R.U64 R14, R14, 0x3, RZ ;  /* 0x000000030e0e7819 */ /* 0x000fe400000012ff */
[----:B------:R-:W-:Y:S02]  /*213f0*/  SHF.R.U64 R42, R42, 0x3, RZ ;  /* 0x000000032a2a7819 */ /* 0x000fe400000012ff */
[----:B------:R-:W-:-:S02]  /*21400*/  SHF.R.U64 R5, R5, 0x3, RZ ;  /* 0x0000000305057819 */ /* 0x000fc400000012ff */
        /* <DEDUP_REMOVED lines=8> */
[----:B------:R-:W-:Y:S02]  /*21490*/  LOP3.LUT R42, R42, R43, RZ, 0x3c, !PT ;  /* 0x0000002b2a2a7212 */ /* 0x000fe400078e3cff */
[----:B------:R-:W-:-:S02]  /*214a0*/  LOP3.LUT R66, R5, R66, RZ, 0x3c, !PT ;  /* 0x0000004205427212 */ /* 0x000fc400078e3cff */
[----:B------:R-:W-:Y:S01]  /*214b0*/  IADD3.X R43, RZ, R67, RZ, P1, !PT ;  /* 0x00000043ff2b7210 */ /* 0x000fe20000ffe4ff */
[----:B----4-:R-:W-:Y:S01]  /*214c0*/  IMAD.SHL.U32 R87, R143, 0x4, RZ ;  /* 0x000000048f577824 */ /* 0x010fe200078e00ff */
        /* <DEDUP_REMOVED lines=16> */
[----:B---3--:R-:W-:Y:S01]  /*215d0*/  SHF.L.U64.HI R107, R143, 0x2, R151 ;  /* 0x000000028f6b7819 */ /* 0x008fe20000010297 */
[----:B------:R-:W-:Y:S06]  /*215e0*/  BRA.DIV UR4, `(.L_x_2527) ;  /* 0x000000c604007947 */ /* 0x000fec000b800000 */
[----:B------:R-:W-:Y:S02]  /*215f0*/  SEL R82, R31, R86, P0 ;  /* 0x000000561f527207 */ /* 0x000fe40000000000 */
[----:B------:R-:W-:Y:S02]  /*21600*/  SEL R84, R86, R31, P0 ;  /* 0x0000001f56547207 */ /* 0x000fe40000000000 */
[----:B------:R-:W-:Y:S02]  /*21610*/  SEL R24, R40, R41, P0 ;  /* 0x0000002928187207 */ /* 0x000fe40000000000 */
[----:B------:R-:W-:Y:S01]  /*21620*/  SEL R26, R41, R40, P0 ;  /* 0x00000028291a7207 */ /* 0x000fe20000000000 */
[----:B------:R-:W-:Y:S01]  /*21630*/  SHFL.IDX PT, R82, R82, R3, 0x1c1f ;  /* 0x001c1f0352527589 */ /* 0x000fe200000e0000 */
[----:B------:R-:W-:Y:S02]  /*21640*/  SEL R86, R7, R90, P0 ;  /* 0x0000005a07567207 */ /* 0x000fe40000000000 */
        /* <DEDUP_REMOVED lines=51> */
[----:B------:R-:W-:Y:S01]  /*21980*/  SHFL.IDX PT, R64, R64, R3, 0x1c1f ;  /* 0x001c1f0340407589 */ /* 0x000fe200000e0000 */
[----:B------:R-:W-:Y:S02]  /*21990*/  SEL R94, R11, R98, P0 ;  /* 0x000000620b5e7207 */ /* 0x000fe40000000000 */
[----:B------:R-:W-:Y:S01]  /*219a0*/  SEL R96, R98, R11, P0 ;  /* 0x0000000b62607207 */ /* 0x000fe20000000000 */
[----:B------:R-:W4:Y:S01]  /*219b0*/  SHFL.IDX PT, R45, R66, R9, 0x1c1f ;  /* 0x001c1f09422d7589 */ /* 0x000f2200000e0000 */
[----:B------:R-:W-:-:S02]  /*219c0*/  SEL R102, R25, R106, P0 ;  /* 0x0000006a19667207 */ /* 0x000fc40000000000 */
[----:B------:R-:W-:Y:S01]  /*219d0*/  SEL R104, R106, R25, P0 ;  /* 0x000000196a687207 */ /* 0x000fe20000000000 */
[----:B------:R-:W-:Y:S01]  /*219e0*/  SHFL.IDX PT, R68, R68, R3, 0x1c1f ;  /* 0x001c1f0344447589 */ /* 0x000fe200000e0000 */
[----:B------:R-:W-:Y:S02]  /*219f0*/  SEL R110, R21, R114, P0 ;  /* 0x00000072156e7207 */ /* 0x000fe40000000000 */
[----:B------:R-:W-:Y:S01]  /*21a00*/  SEL R112, R114, R21, P0 ;  /* 0x0000001572707207 */ /* 0x000fe20000000000 */
[----:B------:R-:W5:Y:S01]  /*21a10*/  SHFL.IDX PT, R47, R70, R9, 0x1c1f ;  /* 0x001c1f09462f7589 */ /* 0x000f6200000e0000 */
        /* <DEDUP_REMOVED lines=23> */
[----:B------:R-:W5:Y:S01]  /*21b90*/  SHFL.IDX PT, R38, R38, R9, 0x1c1f ;  /* 0x001c1f0926267589 */ /* 0x000f6200000e0000 */
[----:B------:R-:W-:Y:S02]  /*21ba0*/  SEL R5, R150, R119, P0 ;  /* 0x0000007796057207 */ /* 0x000fe40000000000 */
[----:B0-----:R-:W-:Y:S01]  /*21bb0*/  SEL R12, R40, R33, P0 ;  /* 0x00000021280c7207 */ /* 0x001fe20000000000 */
[----:B------:R-:W0:Y:S01]  /*21bc0*/  SHFL.IDX PT, R49, R74, R9, 0x1c1f ;  /* 0x001c1f094a317589 */ /* 0x000e2200000e0000 */
[----:B------:R-:W-:Y:S02]  /*21bd0*/  SEL R14, R33, R40, P0 ;  /* 0x00000028210e7207 */ /* 0x000fe40000000000 */
[----:B-1----:R-:W-:Y:S01]  /*21be0*/  SEL R40, R44, R35, P0 ;  /* 0x000000232c287207 */ /* 0x002fe20000000000 */
[----:B------:R-:W-:Y:S01]  /*21bf0*/  SHFL.IDX PT, R78, R78, R3, 0x1c1f ;  /* 0x001c1f034e4e7589 */ /* 0x000fe200000e0000 */
[----:B------:R-:W-:-:S02]  /*21c00*/  SEL R42, R35, R44, P0 ;  /* 0x0000002c232a7207 */ /* 0x000fc40000000000 */
[----:B--2---:R-:W-:Y:S01]  /*21c10*/  SEL R44, R48, R37, P0 ;  /* 0x00000025302c7207 */ /* 0x004fe20000000000 */
[----:B------:R-:W1:Y:S01]  /*21c20*/  SHFL.IDX PT, R8, R4, R9, 0x1c1f ;  /* 0x001c1f0904087589 */ /* 0x000e6200000e0000 */
[----:B------:R-:W-:Y:S02]  /*21c30*/  SEL R46, R37, R48, P0 ;  /* 0x00000030252e7207 */ /* 0x000fe40000000000 */
[----:B------:R-:W-:Y:S01]  /*21c40*/  SEL R48, R52, R39, P0 ;  /* 0x0000002734307207 */ /* 0x000fe20000000000 */
[----:B------:R-:W2:Y:S01]  /*21c50*/  SHFL.IDX PT, R51, R80, R9, 0x1c1f ;  /* 0x001c1f0950337589 */ /* 0x000ea200000e0000 */
[----:B------:R-:W-:Y:S02]  /*21c60*/  SEL R50, R39, R52, P0 ;  /* 0x0000003427327207 */ /* 0x000fe40000000000 */
[----:B------:R-:W-:Y:S01]  /*21c70*/  SEL R52, R56, R41, P0 ;  /* 0x0000002938347207 */ /* 0x000fe20000000000 */
[----:B------:R-:W-:Y:S01]  /*21c80*/  SHFL.IDX PT, R10, R10, R3, 0x1c1f ;  /* 0x001c1f030a0a7589 */ /* 0x000fe200000e0000 */
[----:B------:R-:W-:-:S02]  /*21c90*/  SEL R54, R41, R56, P0 ;  /* 0x0000003829367207 */ /* 0x000fc40000000000 */
[----:B---3--:R-:W-:Y:S01]  /*21ca0*/  SEL R56, R60, R43, P0 ;  /* 0x0000002b3c387207 */ /* 0x008fe20000000000 */
[----:B------:R-:W-:Y:S01]  /*21cb0*/  SHFL.IDX PT, R94, R94, R3, 0x1c1f ;  /* 0x001c1f035e5e7589 */ /* 0x000fe200000e0000 */
[----:B------:R-:W-:Y:S02]  /*21cc0*/  SEL R58, R43, R60, P0 ;  /* 0x0000003c2b3a7207 */ /* 0x000fe40000000000 */
[----:B----4-:R-:W-:Y:S01]  /*21cd0*/  SEL R60, R64, R45, P0 ;  /* 0x0000002d403c7207 */ /* 0x010fe20000000000 */
[----:B------:R-:W-:Y:S01]  /*21ce0*/  SHFL.IDX PT, R98, R98, R3, 0x1c1f ;  /* 0x001c1f0362627589 */ /* 0x000fe200000e0000 */
[----:B------:R-:W-:Y:S02]  /*21cf0*/  SEL R62, R45, R64, P0 ;  /* 0x000000402d3e7207 */ /* 0x000fe40000000000 */
[----:B-----5:R-:W-:Y:S01]  /*21d00*/  SEL R64, R68, R47, P0 ;  /* 0x0000002f44407207 */ /* 0x020fe20000000000 */
        /* <DEDUP_REMOVED lines=8> */
[----:B0-----:R-:W-:Y:S01]  /*21d90*/  SEL R68, R72, R49, P0 ;  /* 0x0000003148447207 */ /* 0x001fe20000000000 */
[----:B------:R-:W-:Y:S01]  /*21da0*/  SHFL.IDX PT, R114, R114, R3, 0x1c1f ;  /* 0x001c1f0372727589 */ /* 0x000fe200000e0000 */
[----:B------:R-:W-:-:S02]  /*21db0*/  SEL R70, R49, R72, P0 ;  /* 0x0000004831467207 */ /* 0x000fc40000000000 */
[----:B-1----:R-:W-:Y:S01]  /*21dc0*/  SEL R4, R7, R8, P0 ;  /* 0x0000000807047207 */ /* 0x002fe20000000000 */
[----:B------:R-:W-:Y:S01]  /*21dd0*/  SHFL.IDX PT, R118, R118, R3, 0x1c1f ;  /* 0x001c1f0376767589 */ /* 0x000fe200000e0000 */
[----:B------:R-:W-:Y:S02]  /*21de0*/  SEL R26, R26, R25, P0 ;  /* 0x000000191a1a7207 */ /* 0x000fe40000000000 */
[----:B------:R-:W-:Y:S01]  /*21df0*/  SEL R30, R30, R27, P0 ;  /* 0x0000001b1e1e7207 */ /* 0x000fe20000000000 */
[----:B------:R-:W-:Y:S01]  /*21e00*/  SHFL.IDX PT, R21, R20, R9, 0x1c1f ;  /* 0x001c1f0914157589 */ /* 0x000fe200000e0000 */
[----:B------:R-:W-:Y:S02]  /*21e10*/  SEL R34, R34, R29, P0 ;  /* 0x0000001d22227207 */ /* 0x000fe40000000000 */
[----:B------:R-:W-:Y:S01]  /*21e20*/  SEL R38, R38, R31, P0 ;  /* 0x0000001f26267207 */ /* 0x000fe20000000000 */
[----:B------:R-:W-:Y:S01]  /*21e30*/  SHFL.IDX PT, R53, R84, R9, 0x1c1f ;  /* 0x001c1f0954357589 */ /* 0x000fe200000e0000 */
[----:B--2---:R-:W-:-:S02]  /*21e40*/  SEL R72, R78, R51, P0 ;  /* 0x000000334e487207 */ /* 0x004fc40000000000 */
[----:B------:R-:W-:Y:S01]  /*21e50*/  SEL R74, R51, R78, P0 ;  /* 0x0000004e334a7207 */ /* 0x000fe20000000000 */
[----:B------:R-:W0:Y:S01]  /*21e60*/  SHFL.IDX PT, R55, R88, R9, 0x1c1f ;  /* 0x001c1f0958377589 */ /* 0x000e2200000e0000 */
[----:B------:R-:W-:-:S03]  /*21e70*/  IMAD.MOV.U32 R78, RZ, RZ, RZ ;  /* 0x000000ffff4e7224 */ /* 0x000fc600078e00ff */
[----:B------:R-:W1:Y:S04]  /*21e80*/  SHFL.IDX PT, R57, R92, R9, 0x1c1f ;  /* 0x001c1f095c397589 */ /* 0x000e6800000e0000 */
        /* <DEDUP_REMOVED lines=52> */
.L_x_2801:
[----:B------:R-:W-:Y:S05]  /*221d0*/  WARPSYNC.ALL ;  /* 0x0000000000007948 */ /* 0x000fea0003800000 */
[----:B------:R-:W-:Y:S06]  /*221e0*/  BAR.SYNC.DEFER_BLOCKING 0x1, 0x100 ;  /* 0x0044000000007b1d */ /* 0x000fec0000010000 */
[----:B------:R-:W-:-:S02]  /*221f0*/  ULDC.64 UR4, c[0x0][0xc00] ;  /* 0x0003000000047ab9 */ /* 0x000fc40000000a00 */
[----:B------:R-:W0:Y:S01]  /*22200*/  LDC R3, c[0x0][0xbe8] ;  /* 0x0002fa00ff037b82 */ /* 0x000e220000000800 */
[----:B------:R-:W-:Y:S01]  /*22210*/  ISETP.NE.U32.AND P1, PT, RZ, UR4, PT ;  /* 0x00000004ff007c0c */ /* 0x000fe2000bf25070 */
[----:B------:R-:W2:Y:S01]  /*22220*/  LDL R21, [R1+0x48] ;  /* 0x0000480001157983 */ /* 0x000ea20000100800 */
[----:B------:R-:W-:Y:S02]  /*22230*/  IADD3 R112, P2, R87, UR4, RZ ;  /* 0x0000000457707c10 */ /* 0x000fe4000ff5e0ff */
[----:B------:R-:W-:Y:S01]  /*22240*/  ISETP.NE.AND.EX P1, PT, RZ, UR5, PT, P1 ;  /* 0x00000005ff007c0c */ /* 0x000fe2000bf25310 */
[----:B------:R-:W2:Y:S01]  /*22250*/  LDL R84, [R1] ;  /* 0x0000000001547983 */ /* 0x000ea20000100800 */
[----:B------:R-:W-:Y:S01]  /*22260*/  IADD3.X R113, R107, UR5, RZ, P2, !PT ;  /* 0x000000056b717c10 */ /* 0x000fe200097fe4ff */
[----:B------:R-:W-:Y:S02]  /*22270*/  ULDC.64 UR4, c[0x0][0xc08] ;  /* 0x0003020000047ab9 */ /* 0x000fe40000000a00 */
[----:B------:R-:W-:Y:S04]  /*22280*/  STSM.16.M88.4 [R111], R4 ;  /* 0x000000046f007844 */ /* 0x000fe80000000200 */
[----:B------:R1:W-:Y:S04]  /*22290*/  STSM.16.M88.4 [R73], R8 ;  /* 0x0000000849007844 */ /* 0x0003e80000000200 */
[----:B------:R-:W-:Y:S04]  /*222a0*/  STSM.16.M88.4 [R89], R24 ;  /* 0x0000001859007844 */ /* 0x000fe80000000200 */
[----:B------:R-:W-:Y:S04]  /*222b0*/  STSM.16.M88.4 [R91], R28 ;  /* 0x0000001c5b007844 */ /* 0x000fe80000000200 */
[----:B------:R-:W-:Y:S04]  /*222c0*/  STSM.16.M88.4 [R93], R32 ;  /* 0x000000205d007844 */ /* 0x000fe80000000200 */
[----:B------:R-:W-:Y:S01]  /*222d0*/  STSM.16.M88.4 [R95], R36 ;  /* 0x000000245f007844 */ /* 0x000fe20000000200 */
[----:B-1----:R-:W-:-:S02]  /*222e0*/  SEL R73, R75, R20, P0 ;  /* 0x000000144b497207 */ /* 0x002fc40000000000 */
[----:B------:R-:W-:Y:S01]  /*222f0*/  SEL R75, R20, R75, P0 ;  /* 0x0000004b144b7207 */ /* 0x000fe20000000000 */
[----:B------:R2:W-:Y:S04]  /*22300*/  STSM.16.M88.4 [R97], R12 ;  /* 0x0000000c61007844 */ /* 0x0005e80000000200 */
[----:B------:R1:W-:Y:S04]  /*22310*/  STSM.16.M88.4 [R99], R40 ;  /* 0x0000002863007844 */ /* 0x0003e80000000200 */
[----:B------:R1:W-:Y:S04]  /*22320*/  STSM.16.M88.4 [R101], R44 ;  /* 0x0000002c65007844 */ /* 0x0003e80000000200 */
[----:B------:R1:W-:Y:S04]  /*22330*/  STSM.16.M88.4 [R103], R48 ;  /* 0x0000003067007844 */ /* 0x0003e80000000200 */
[----:B------:R1:W-:Y:S01]  /*22340*/  STSM.16.M88.4 [R105], R52 ;  /* 0x0000003469007844 */ /* 0x0003e20000000200 */
[----:B------:R-:W-:-:S03]  /*22350*/  ISETP.NE.U32.AND P0, PT, RZ, UR4, PT ;  /* 0x00000004ff007c0c */ /* 0x000fc6000bf05070 */
[----:B------:R1:W-:Y:S04]  /*22360*/  STSM.16.M88.4 [R109], R56 ;  /* 0x000000386d007844 */ /* 0x0003e80000000200 */
[----:B------:R1:W-:Y:S04]  /*22370*/  STSM.16.M88.4 [R79], R60 ;  /* 0x0000003c4f007844 */ /* 0x0003e80000000200 */
[----:B------:R1:W-:Y:S04]  /*22380*/  STSM.16.M88.4 [R81], R64 ;  /* 0x0000004051007844 */ /* 0x0003e80000000200 */
[----:B------:R1:W-:Y:S01]  /*22390*/  STSM.16.M88.4 [R83], R68 ;  /* 0x0000004453007844 */ /* 0x0003e20000000200 */
[----:B------:R-:W-:-:S03]  /*223a0*/  ISETP.NE.AND.EX P0, PT, RZ, UR5, PT, P0 ;  /* 0x00000005ff007c0c */ /* 0x000fc6000bf05300 */
[----:B------:R1:W-:Y:S01]  /*223b0*/  STSM.16.M88.4 [R85], R72 ;  /* 0x0000004855007844 */ /* 0x0003e20000000200 */
[----:B------:R-:W-:Y:S09]  /*223c0*/  BAR.SYNC.DEFER_BLOCKING 0x1, 0x100 ;  /* 0x0044000000007b1d */ /* 0x000ff20000010000 */
[----:B------:R-:W-:Y:S01]  /*223d0*/  @P0 IADD3 R4, P3, R87, UR4, RZ ;  /* 0x0000000457040c10 */ /* 0x000fe2000ff7e0ff */
[----:B------:R-:W-:-:S02]  /*223e0*/  ULDC UR4, c[0x0][0xa88] ;  /* 0x0002a20000047ab9 */ /* 0x000fc40000000800 */
[----:B------:R-:W-:Y:S01]  /*223f0*/  IMAD.U32 R8, RZ, RZ, UR4 ;  /* 0x00000004ff087e24 */ /* 0x000fe2000f8e00ff */
[----:B------:R-:W-:Y:S01]  /*22400*/  @P0 IADD3.X R5, R107, UR5, RZ, P3, !PT ;  /* 0x000000056b050c10 */ /* 0x000fe20009ffe4ff */
[----:B------:R1:W5:Y:S01]  /*22410*/  @P1 LDG.E R78, desc[UR46][R112.64] ;  /* 0x0000002e704e1981 */ /* 0x000362000c1e1900 */
[----:B0-----:R-:W-:-:S03]  /*22420*/  ISETP.NE.AND P2, PT, R3, 0x1, PT ;  /* 0x000000010300780c */ /* 0x001fc60003f45270 */
[----:B------:R1:W5:Y:S10]  /*22430*/  @P0 LDG.E R8, desc[UR46][R4.64] ;  /* 0x0000002e04080981 */ /* 0x000374000c1e1900 */
[----:B------:R-:W0:Y:S08]  /*22440*/  @P2 LDC R6, c[0x0][0xbec] ;  /* 0x0002fb00ff062b82 */ /* 0x000e300000000800 */
[----:B------:R-:W3:Y:S01]  /*22450*/  @P2 LDC R9, c[0x0][0xbf0] ;  /* 0x0002fc00ff092b82 */ /* 0x000ee20000000800 */
[----:B--2---:R-:W-:Y:S01]  /*22460*/  IMAD.IADD R13, R21, 0x1, R84 ;  /* 0x00000001150d7824 */ /* 0x004fe200078e0254 */
[----:B01-3--:R-:W-:Y:S06]  /*22470*/  @P0 BRA `(.L_x_2528) ;  /* 0x0000000000100947 */ /* 0x00bfec0003800000 */
[----:B------:R-:W-:Y:S05]  /*22480*/  @!P1 BRA `(.L_x_2528) ;  /* 0x00000000000c9947 */ /* 0x000fea0003800000 */
[----:B------:R-:W2:Y:S04]  /*22490*/  LDG.E R5, desc[UR46][R112.64] ;  /* 0x0000002e70057981 */ /* 0x000ea8000c1e1900 */
[----:B-----5:R-:W2:Y:S02]  /*224a0*/  LDG.E R8, desc[UR46][R112.64+0x4] ;  /* 0x0000042e70087981 */ /* 0x020ea4000c1e1900 */
[----:B--2---:R-:W-:-:S07]  /*224b0*/  IADD3 R8, -R5, R8, RZ ;  /* 0x0000000805087210 */ /* 0x004fce0007ffe1ff */
.L_x_2528:
[----:B------:R-:W2:Y:S01]  /*224c0*/  LDL.LU R86, [R1+0x50] ;  /* 0x0000500001567983 */ /* 0x000ea20000300800 */
[----:B------:R-:W-:Y:S01]  /*224d0*/  @P2 IMAD.HI.U32 R4, R13, R6, RZ ;  /* 0x000000060d042227 */ /* 0x000fe200078e00ff */
[----:B------:R-:W-:Y:S01]  /*224e0*/  ULDC.64 UR4, c[0x0][0xb90] ;  /* 0x0002e40000047ab9 */ /* 0x000fe20000000a00 */
[----:B-----5:R-:W-:Y:S01]  /*224f0*/  SHF.R.S32.HI R79, RZ, 0x1f, R78 ;  /* 0x0000001fff4f7819 */ /* 0x020fe2000001144e */
[----:B------:R-:W0:Y:S01]  /*22500*/  @P2 LDC R83, c[0x0][0xbec] ;  /* 0x0002fb00ff532b82 */ /* 0x000e220000000800 */
[----:B------:R-:W-:Y:S01]  /*22510*/  IMAD.MOV.U32 R7, RZ, RZ, R13 ;  /* 0x000000ffff077224 */ /* 0x000fe200078e000d */
[----:B------:R-:W-:Y:S01]  /*22520*/  @P2 SHF.R.U32.HI R7, RZ, R9, R4 ;  /* 0x00000009ff072219 */ /* 0x000fe20000011604 */
[----:B------:R-:W-:Y:S01]  /*22530*/  IMAD R11, R19, 0x40, R22 ;  /* 0x00000040130b7824 */ /* 0x000fe200078e0216 */
[----:B------:R-:W-:Y:S01]  /*22540*/  SEL R20, R151, RZ, !P1 ;  /* 0x000000ff97147207 */ /* 0x000fe20004800000 */
[----:B------:R-:W-:Y:S01]  /*22550*/  VIADD R82, R135, 0xffffff80 ;  /* 0xffffff8087527836 */ /* 0x000fe20000000000 */
[----:B------:R-:W-:Y:S01]  /*22560*/  SEL R21, R143, RZ, !P1 ;  /* 0x000000ff8f157207 */ /* 0x000fe20004800000 */
[----:B------:R-:W-:Y:S01]  /*22570*/  IMAD.WIDE R76, R11, 0x2, R76 ;  /* 0x000000020b4c7825 */ /* 0x000fe200078e024c */
[----:B------:R-:W-:-:S02]  /*22580*/  SHF.R.S32.HI R11, RZ, 0x1f, R7 ;  /* 0x0000001fff0b7819 */ /* 0x000fc40000011407 */
[----:B------:R-:W-:Y:S01]  /*22590*/  SHF.R.S32.HI R85, RZ, 0x1f, R82 ;  /* 0x0000001fff557819 */ /* 0x000fe20000011452 */
[----:B------:R-:W-:Y:S01]  /*225a0*/  IMAD R81, R8, R3, RZ ;  /* 0x0000000308517224 */ /* 0x000fe200078e02ff */
[C---:B------:R-:W-:Y:S02]  /*225b0*/  IADD3 R69, P0, R76.reuse, 0x1000, RZ ;  /* 0x000010004c457810 */ /* 0x040fe40007f1e0ff */
[C---:B------:R-:W-:Y:S02]  /*225c0*/  IADD3 R57, P5, R76.reuse, 0x4000, RZ ;  /* 0x000040004c397810 */ /* 0x040fe40007fbe0ff */
[----:B------:R-:W-:Y:S02]  /*225d0*/  LOP3.LUT R68, R69, 0x380, RZ, 0xc0, !PT ;  /* 0x0000038045447812 */ /* 0x000fe400078ec0ff */
[----:B------:R-:W-:Y:S02]  /*225e0*/  IADD3 R53, P4, R76, 0x5000, RZ ;  /* 0x000050004c357810 */ /* 0x000fe40007f9e0ff */
[----:B------:R-:W-:-:S02]  /*225f0*/  SHF.R.U64 R68, R68, 0x3, RZ ;  /* 0x0000000344447819 */ /* 0x000fc400000012ff */
[----:B------:R-:W-:Y:S02]  /*22600*/  LOP3.LUT R56, R57, 0x380, RZ, 0xc0, !PT ;  /* 0x0000038039387812 */ /* 0x000fe400078ec0ff */
[----:B------:R-:W-:Y:S01]  /*22610*/  LOP3.LUT R68, R68, R69, RZ, 0x3c, !PT ;  /* 0x0000004544447212 */ /* 0x000fe200078e3cff */
[----:B------:R-:W-:Y:S01]  /*22620*/  IMAD.X R69, RZ, RZ, R77, P0 ;  /* 0x000000ffff457224 */ /* 0x000fe200000e064d */
[----:B------:R-:W-:Y:S02]  /*22630*/  IADD3 R49, P0, R76, 0x6000, RZ ;  /* 0x000060004c317810 */ /* 0x000fe40007f1e0ff */
[----:B------:R-:W-:Y:S02]  /*22640*/  LOP3.LUT R52, R53, 0x380, RZ, 0xc0, !PT ;  /* 0x0000038035347812 */ /* 0x000fe400078ec0ff */
[----:B------:R-:W-:Y:S02]  /*22650*/  LOP3.LUT R48, R49, 0x380, RZ, 0xc0, !PT ;  /* 0x0000038031307812 */ /* 0x000fe400078ec0ff */
[----:B------:R-:W-:-:S02]  /*22660*/  SHF.R.U64 R56, R56, 0x3, RZ ;  /* 0x0000000338387819 */ /* 0x000fc400000012ff */
[----:B------:R-:W-:Y:S02]  /*22670*/  SHF.R.U64 R52, R52, 0x3, RZ ;  /* 0x0000000334347819 */ /* 0x000fe400000012ff */
[----:B------:R-:W-:Y:S02]  /*22680*/  SHF.R.U64 R48, R48, 0x3, RZ ;  /* 0x0000000330307819 */ /* 0x000fe400000012ff */
[----:B------:R-:W-:Y:S01]  /*22690*/  LOP3.LUT R56, R56, R57, RZ, 0x3c, !PT ;  /* 0x0000003938387212 */ /* 0x000fe200078e3cff */
[--C-:B------:R-:W-:Y:S01]  /*226a0*/  IMAD.X R57, RZ, RZ, R77.reuse, P5 ;  /* 0x000000ffff397224 */ /* 0x100fe200028e064d */
[----:B------:R-:W-:Y:S01]  /*226b0*/  LOP3.LUT R52, R52, R53, RZ, 0x3c, !PT ;  /* 0x0000003534347212 */ /* 0x000fe200078e3cff */
[----:B------:R-:W-:Y:S01]  /*226c0*/  IMAD.X R53, RZ, RZ, R77, P4 ;  /* 0x000000ffff357224 */ /* 0x000fe200020e064d */
[----:B------:R-:W-:Y:S02]  /*226d0*/  LOP3.LUT R48, R48, R49, RZ, 0x3c, !PT ;  /* 0x0000003130307212 */ /* 0x000fe400078e3cff */
[----:B------:R-:W-:-:S02]  /*226e0*/  IADD3.X R49, RZ, R77, RZ, P0, !PT ;  /* 0x0000004dff317210 */ /* 0x000fc400007fe4ff */
[C---:B------:R-:W-:Y:S02]  /*226f0*/  IADD3 R37, P5, R76.reuse, 0x9000, RZ ;  /* 0x000090004c257810 */ /* 0x040fe40007fbe0ff */
[----:B------:R-:W-:Y:S02]  /*22700*/  IADD3 R33, P4, R76, 0xa000, RZ ;  /* 0x0000a0004c217810 */ /* 0x000fe40007f9e0ff */
[----:B------:R-:W-:Y:S02]  /*22710*/  LOP3.LUT R36, R37, 0x380, RZ, 0xc0, !PT ;  /* 0x0000038025247812 */ /* 0x000fe400078ec0ff */
[----:B------:R-:W-:Y:S02]  /*22720*/  LOP3.LUT R32, R33, 0x380, RZ, 0xc0, !PT ;  /* 0x0000038021207812 */ /* 0x000fe400078ec0ff */
[----:B------:R-:W-:Y:S02]  /*22730*/  SHF.R.U64 R36, R36, 0x3, RZ ;  /* 0x0000000324247819 */ /* 0x000fe400000012ff */
[----:B------:R-:W-:-:S02]  /*22740*/  SHF.R.U64 R32, R32, 0x3, RZ ;  /* 0x0000000320207819 */ /* 0x000fc400000012ff */
[----:B------:R-:W-:Y:S01]  /*22750*/  LOP3.LUT R36, R36, R37, RZ, 0x3c, !PT ;  /* 0x0000002524247212 */ /* 0x000fe200078e3cff */
[----:B------:R-:W-:Y:S01]  /*22760*/  IMAD.X R37, RZ, RZ, R77, P5 ;  /* 0x000000ffff257224 */ /* 0x000fe200028e064d */
[----:B------:R-:W-:Y:S02]  /*22770*/  LOP3.LUT R32, R32, R33, RZ, 0x3c, !PT ;  /* 0x0000002120207212 */ /* 0x000fe400078e3cff */
[----:B------:R-:W-:Y:S01]  /*22780*/  IADD3.X R33, RZ, R77, RZ, P4, !PT ;  /* 0x0000004dff217210 */ /* 0x000fe200027fe4ff */
[----:B------:R-:W-:Y:S01]  /*22790*/  BSSY B1, `(.L_x_2529) ;  /* 0x00000c6000017945 */ /* 0x000fe20003800000 */
[----:B------:R-:W-:Y:S02]  /*227a0*/  SHF.R.S32.HI R89, RZ, 0x1f, R22 ;  /* 0x0000001fff597819 */ /* 0x000fe40000011416 */
[----:B--2---:R-:W-:Y:S01]  /*227b0*/  SHF.R.S32.HI R80, RZ, 0x1f, R86 ;  /* 0x0000001fff507819 */ /* 0x004fe20000011456 */
[----:B------:R-:W-:-:S04]  /*227c0*/  IMAD.WIDE.U32 R4, R86, UR4, R78 ;  /* 0x0000000456047c25 */ /* 0x000fc8000f8e004e */
[----:B------:R-:W-:-:S04]  /*227d0*/  IMAD R6, R80, UR4, RZ ;  /* 0x0000000450067c24 */ /* 0x000fc8000f8e02ff */
[----:B------:R-:W-:Y:S01]  /*227e0*/  IMAD R9, R86, UR5, R6 ;  /* 0x0000000556097c24 */ /* 0x000fe2000f8e0206 */
[----:B------:R-:W-:Y:S01]  /*227f0*/  ULDC.64 UR4, c[0x0][0xb98] ;  /* 0x0002e60000047ab9 */ /* 0x000fe20000000a00 */
[----:B------:R-:W-:Y:S02]  /*22800*/  IMAD.MOV R6, RZ, RZ, -R7 ;  /* 0x000000ffff067224 */ /* 0x000fe400078e0a07 */
[----:B------:R-:W-:Y:S02]  /*22810*/  IMAD.IADD R5, R5, 0x1, R9 ;  /* 0x0000000105057824 */ /* 0x000fe400078e0209 */
[----:B------:R-:W-:Y:S01]  /*22820*/  IMAD R9, R3, R6, R13 ;  /* 0x0000000603097224 */ /* 0x000fe200078e020d */
[----:B------:R-:W-:Y:S01]  /*22830*/  IADD3 R13, P5, R76, 0xd000, RZ ;  /* 0x0000d0004c0d7810 */ /* 0x000fe20007fbe0ff */
[----:B------:R-:W-:Y:S02]  /*22840*/  IMAD R6, R20, UR4, RZ ;  /* 0x0000000414067c24 */ /* 0x000fe4000f8e02ff */
[----:B------:R-:W-:Y:S01]  /*22850*/  IMAD.WIDE.U32 R4, R21, UR4, R4 ;  /* 0x0000000415047c25 */ /* 0x000fe2000f8e0004 */
[----:B------:R-:W-:-:S03]  /*22860*/  LOP3.LUT R12, R13, 0x380, RZ, 0xc0, !PT ;  /* 0x000003800d0c7812 */ /* 0x000fc600078ec0ff */
[----:B------:R-:W-:Y:S01]  /*22870*/  IMAD R10, R21, UR5, R6 ;  /* 0x00000005150a7c24 */ /* 0x000fe2000f8e0206 */
[----:B------:R-:W-:Y:S01]  /*22880*/  SHF.R.S32.HI R6, RZ, 0x1f, R9 ;  /* 0x0000001fff067819 */ /* 0x000fe20000011409 */
[----:B------:R-:W-:Y:S01]  /*22890*/  ULDC.64 UR4, c[0x0][0xb88] ;  /* 0x0002e20000047ab9 */ /* 0x000fe20000000a00 */
[----:B------:R-:W-:Y:S02]  /*228a0*/  IADD3 R4, P1, R7, R4, RZ ;  /* 0x0000000407047210 */ /* 0x000fe40007f3e0ff */
[----:B------:R-:W-:Y:S01]  /*228b0*/  SHF.R.U64 R12, R12, 0x3, RZ ;  /* 0x000000030c0c7819 */ /* 0x000fe200000012ff */
[----:B------:R-:W-:Y:S01]  /*228c0*/  IMAD R6, R6, UR4, RZ ;  /* 0x0000000406067c24 */ /* 0x000fe2000f8e02ff */
[----:B------:R-:W-:Y:S02]  /*228d0*/  IADD3.X R5, R11, R5, R10, P1, !PT ;  /* 0x000000050b057210 */ /* 0x000fe40000ffe40a */
[----:B------:R-:W-:Y:S01]  /*228e0*/  IADD3 R65, P1, R76, 0x2000, RZ ;  /* 0x000020004c417810 */ /* 0x000fe20007f3e0ff */
[C---:B------:R-:W-:Y:S01]  /*228f0*/  IMAD R7, R9.reuse, UR5, R6 ;  /* 0x0000000509077c24 */ /* 0x040fe2000f8e0206 */
[----:B------:R-:W-:Y:S01]  /*22900*/  LOP3.LUT R12, R12, R13, RZ, 0x3c, !PT ;  /* 0x0000000d0c0c7212 */ /* 0x000fe200078e3cff */
[----:B------:R-:W-:Y:S01]  /*22910*/  IMAD.WIDE.U32 R4, R9, UR4, R4 ;  /* 0x0000000409047c25 */ /* 0x000fe2000f8e0004 */
[----:B------:R-:W-:Y:S01]  /*22920*/  ULDC.64 UR4, c[0x0][0xb50] ;  /* 0x0002d40000047ab9 */ /* 0x000fe20000000a00 */
[----:B------:R-:W-:-:S02]  /*22930*/  LOP3.LUT R64, R65, 0x380, RZ, 0xc0, !PT ;  /* 0x0000038041407812 */ /* 0x000fc400078ec0ff */
[----:B------:R-:W-:Y:S01]  /*22940*/  IMAD.IADD R5, R5, 0x1, R7 ;  /* 0x0000000105057824 */ /* 0x000fe200078e0207 */
[----:B------:R-:W-:Y:S01]  /*22950*/  LEA R14, P3, R4, UR4, 0x2 ;  /* 0x00000004040e7c11 */ /* 0x000fe2000f8610ff */
[----:B------:R-:W-:Y:S01]  /*22960*/  IMAD.X R13, RZ, RZ, R77, P5 ;  /* 0x000000ffff0d7224 */ /* 0x000fe200028e064d */
[----:B------:R-:W-:Y:S02]  /*22970*/  SHF.R.U64 R64, R64, 0x3, RZ ;  /* 0x0000000340407819 */ /* 0x000fe400000012ff */
[----:B------:R-:W-:Y:S01]  /*22980*/  LEA.HI.X R26, R4, UR5, R5, 0x2, P3 ;  /* 0x00000005041a7c11 */ /* 0x000fe200098f1405 */
[----:B------:R-:W-:Y:S01]  /*22990*/  ULDC.64 UR4, c[0x0][0xaa0] ;  /* 0x0002a80000047ab9 */ /* 0x000fe20000000a00 */
[----:B------:R-:W-:Y:S02]  /*229a0*/  LEA.HI R4, R85, R82, RZ, 0x7 ;  /* 0x0000005255047211 */ /* 0x000fe400078f38ff */
[----:B------:R-:W-:Y:S01]  /*229b0*/  LOP3.LUT R64, R64, R65, RZ, 0x3c, !PT ;  /* 0x0000004140407212 */ /* 0x000fe200078e3cff */
[----:B------:R-:W-:Y:S01]  /*229c0*/  SHFL.IDX PT, R11, R26, 0x1, 0x1c1f ;  /* 0x003c1f001a0b7f89 */ /* 0x000fe200000e0000 */
[----:B------:R-:W-:-:S02]  /*229d0*/  LOP3.LUT R7, R4, 0xffffff80, RZ, 0xc0, !PT ;  /* 0xffffff8004077812 */ /* 0x000fc400078ec0ff */
[----:B------:R-:W-:Y:S02]  /*229e0*/  SHF.R.S32.HI R5, RZ, 0x7, R4 ;  /* 0x00000007ff057819 */ /* 0x000fe40000011404 */
[----:B------:R-:W-:Y:S01]  /*229f0*/  IADD3.X R65, RZ, R77, RZ, P1, !PT ;  /* 0x0000004dff417210 */ /* 0x000fe20000ffe4ff */
[----:B------:R-:W-:Y:S01]  /*22a00*/  IMAD.IADD R7, R82, 0x1, -R7 ;  /* 0x0000000152077824 */ /* 0x000fe200078e0a07 */
[----:B------:R-:W-:Y:S02]  /*22a10*/  LEA.HI R4, R4, R5, RZ, 0x1 ;  /* 0x0000000504047211 */ /* 0x000fe400078f08ff */
[----:B------:R-:W-:Y:S02]  /*22a20*/  IADD3 R61, P3, R76, 0x3000, RZ ;  /* 0x000030004c3d7810 */ /* 0x000fe40007f7e0ff */
[----:B------:R-:W-:Y:S02]  /*22a30*/  SHF.R.S32.HI R6, RZ, 0x1f, R7 ;  /* 0x0000001fff067819 */ /* 0x000fe40000011407 */
[----:B------:R-:W-:-:S02]  /*22a40*/  LOP3.LUT R4, R4, 0x3fffffe, RZ, 0xc0, !PT ;  /* 0x03fffffe04047812 */ /* 0x000fc400078ec0ff */
[----:B------:R-:W-:Y:S02]  /*22a50*/  LEA.HI R9, R6, R7, RZ, 0x2 ;  /* 0x0000000706097211 */ /* 0x000fe400078f10ff */
[----:B------:R-:W-:Y:S01]  /*22a60*/  IADD3 R45, P1, R76, 0x7000, RZ ;  /* 0x000070004c2d7810 */ /* 0x000fe20007f3e0ff */
[----:B------:R-:W-:Y:S01]  /*22a70*/  IMAD.IADD R4, R5, 0x1, -R4 ;  /* 0x0000000105047824 */ /* 0x000fe200078e0a04 */
[--C-:B------:R-:W-:Y:S02]  /*22a80*/  SHF.R.S32.HI R5, RZ, 0x2, R9.reuse ;  /* 0x00000002ff057819 */ /* 0x100fe40000011409 */
[----:B------:R-:W-:Y:S02]  /*22a90*/  SHF.R.S32.HI R10, RZ, 0x1f, R9 ;  /* 0x0000001fff0a7819 */ /* 0x000fe40000011409 */
[----:B------:R-:W-:Y:S02]  /*22aa0*/  LOP3.LUT R60, R61, 0x380, RZ, 0xc0, !PT ;  /* 0x000003803d3c7812 */ /* 0x000fe400078ec0ff */
[----:B------:R-:W-:-:S02]  /*22ab0*/  LEA.HI R10, R10, R5, RZ, 0x3 ;  /* 0x000000050a0a7211 */ /* 0x000fc400078f18ff */
[----:B------:R-:W-:Y:S02]  /*22ac0*/  LOP3.LUT R44, R45, 0x380, RZ, 0xc0, !PT ;  /* 0x000003802d2c7812 */ /* 0x000fe400078ec0ff */
[----:B------:R-:W-:Y:S02]  /*22ad0*/  LEA.HI R6, R6, R7, RZ, 0x5 ;  /* 0x0000000706067211 */ /* 0x000fe400078f28ff */
[----:B------:R-:W-:Y:S02]  /*22ae0*/  LOP3.LUT R10, R10, 0xfffffff8, RZ, 0xc0, !PT ;  /* 0xfffffff80a0a7812 */ /* 0x000fe400078ec0ff */
[----:B------:R-:W-:Y:S02]  /*22af0*/  SHF.R.U64 R60, R60, 0x3, RZ ;  /* 0x000000033c3c7819 */ /* 0x000fe400000012ff */
[----:B------:R-:W-:Y:S01]  /*22b00*/  SHF.R.U64 R44, R44, 0x3, RZ ;  /* 0x000000032c2c7819 */ /* 0x000fe200000012ff */
[----:B------:R-:W-:Y:S01]  /*22b10*/  IMAD.IADD R5, R5, 0x1, -R10 ;  /* 0x0000000105057824 */ /* 0x000fe200078e0a0a */
[----:B------:R-:W-:Y:S01]  /*22b20*/  SHF.R.S32.HI R6, RZ, 0x5, R6 ;  /* 0x00000005ff067819 */ /* 0x000fe20000011406 */
[----:B------:R-:W-:Y:S01]  /*22b30*/  SHFL.IDX PT, R10, R14, 0x1, 0x1c1f ;  /* 0x003c1f000e0a7f89 */ /* 0x000fe200000e0000 */
[----:B------:R-:W-:Y:S01]  /*22b40*/  LOP3.LUT R60, R60, R61, RZ, 0x3c, !PT ;  /* 0x0000003d3c3c7212 */ /* 0x000fe200078e3cff */
[--C-:B------:R-:W-:Y:S01]  /*22b50*/  IMAD.X R61, RZ, RZ, R77.reuse, P3 ;  /* 0x000000ffff3d7224 */ /* 0x100fe200018e064d */
[----:B------:R-:W-:Y:S01]  /*22b60*/  LOP3.LUT R44, R44, R45, RZ, 0x3c, !PT ;  /* 0x0000002d2c2c7212 */ /* 0x000fe200078e3cff */
[----:B------:R-:W-:Y:S01]  /*22b70*/  IMAD.X R45, RZ, RZ, R77, P1 ;  /* 0x000000ffff2d7224 */ /* 0x000fe200008e064d */
[----:B------:R-:W-:Y:S01]  /*22b80*/  IADD3 R41, P3, R76, 0x8000, RZ ;  /* 0x000080004c297810 */ /* 0x000fe20007f7e0ff */
[----:B------:R-:W-:Y:S01]  /*22b90*/  IMAD R5, R6, 0x10, R5 ;  /* 0x0000001006057824 */ /* 0x000fe200078e0205 */
[----:B------:R-:W-:Y:S01]  /*22ba0*/  IADD3 R29, P1, R76, 0xb000, RZ ;  /* 0x0000b0004c1d7810 */ /* 0x000fe20007f3e0ff */
[----:B------:R-:W-:Y:S01]  /*22bb0*/  SHFL.IDX PT, R6, R14, RZ, 0x1c1f ;  /* 0x001c1fff0e067589 */ /* 0x000fe200000e0000 */
[----:B------:R-:W-:Y:S01]  /*22bc0*/  LOP3.LUT R40, R41, 0x380, RZ, 0xc0, !PT ;  /* 0x0000038029287812 */ /* 0x000fe200078ec0ff */
[----:B------:R-:W-:Y:S01]  /*22bd0*/  IMAD R4, R4, 0x40, R5 ;  /* 0x0000004004047824 */ /* 0x000fe200078e0205 */
[----:B------:R-:W-:-:S02]  /*22be0*/  LOP3.LUT R28, R29, 0x380, RZ, 0xc0, !PT ;  /* 0x000003801d1c7812 */ /* 0x000fc400078ec0ff */
[----:B------:R-:W-:Y:S01]  /*22bf0*/  LOP3.LUT P0, RZ, R7, 0x3, RZ, 0xc0, !PT ;  /* 0x0000000307ff7812 */ /* 0x000fe2000780c0ff */
[----:B------:R-:W-:Y:S01]  /*22c00*/  IMAD.IADD R4, R4, 0x1, R84 ;  /* 0x0000000104047824 */ /* 0x000fe200078e0254 */
[----:B------:R-:W-:Y:S01]  /*22c10*/  SHF.R.U64 R40, R40, 0x3, RZ ;  /* 0x0000000328287819 */ /* 0x000fe200000012ff */
[----:B------:R-:W1:Y:S01]  /*22c20*/  SHFL.IDX PT, R7, R26, RZ, 0x1c1f ;  /* 0x001c1fff1a077589 */ /* 0x000e6200000e0000 */
[----:B------:R-:W-:Y:S02]  /*22c30*/  SHF.R.U64 R28, R28, 0x3, RZ ;  /* 0x000000031c1c7819 */ /* 0x000fe400000012ff */
[----:B------:R-:W-:Y:S01]  /*22c40*/  LOP3.LUT R40, R40, R41, RZ, 0x3c, !PT ;  /* 0x0000002928287212 */ /* 0x000fe200078e3cff */
[--C-:B------:R-:W-:Y:S01]  /*22c50*/  IMAD.X R41, RZ, RZ, R77.reuse, P3 ;  /* 0x000000ffff297224 */ /* 0x100fe200018e064d */
[----:B------:R-:W-:Y:S01]  /*22c60*/  LOP3.LUT R28, R28, R29, RZ, 0x3c, !PT ;  /* 0x0000001d1c1c7212 */ /* 0x000fe200078e3cff */
[----:B------:R-:W-:Y:S01]  /*22c70*/  IMAD.X R29, RZ, RZ, R77, P1 ;  /* 0x000000ffff1d7224 */ /* 0x000fe200008e064d */
[----:B------:R-:W-:-:S02]  /*22c80*/  IADD3 R25, P3, R76, 0xc000, RZ ;  /* 0x0000c0004c197810 */ /* 0x000fc40007f7e0ff */
[CC--:B------:R-:W-:Y:S01]  /*22c90*/  ISETP.GE.OR P1, PT, R4.reuse, R81.reuse, P0 ;  /* 0x000000510400720c */ /* 0x0c0fe20000726670 */
[----:B------:R-:W-:Y:S01]  /*22ca0*/  VIADD R4, R4, 0x8 ;  /* 0x0000000804047836 */ /* 0x000fe20000000000 */
[----:B------:R-:W-:Y:S02]  /*22cb0*/  LOP3.LUT R24, R25, 0x380, RZ, 0xc0, !PT ;  /* 0x0000038019187812 */ /* 0x000fe400078ec0ff */
[----:B------:R-:W-:Y:S02]  /*22cc0*/  IADD3 R9, P4, R76, 0xe000, RZ ;  /* 0x0000e0004c097810 */ /* 0x000fe40007f9e0ff */
[----:B------:R-:W-:Y:S02]  /*22cd0*/  ISETP.GE.OR P0, PT, R4, R81, P0 ;  /* 0x000000510400720c */ /* 0x000fe40000706670 */
[----:B------:R-:W-:Y:S02]  /*22ce0*/  LOP3.LUT R5, R76, 0x380, RZ, 0xc0, !PT ;  /* 0x000003804c057812 */ /* 0x000fe400078ec0ff */
[----:B------:R-:W-:-:S02]  /*22cf0*/  SHF.R.U64 R24, R24, 0x3, RZ ;  /* 0x0000000318187819 */ /* 0x000fc400000012ff */
[----:B------:R-:W-:Y:S02]  /*22d00*/  LEA.HI R85, R85, R82, RZ, 0x3 ;  /* 0x0000005255557211 */ /* 0x000fe400078f18ff */
[----:B------:R-:W-:Y:S01]  /*22d10*/  LOP3.LUT R8, R9, 0x380, RZ, 0xc0, !PT ;  /* 0x0000038009087812 */ /* 0x000fe200078ec0ff */
[----:B-1----:R-:W-:Y:S01]  /*22d20*/  @!P1 ST.E desc[UR46][R6.64], R2 ;  /* 0x0000000206009985 */ /* 0x002fe2000c10192e */
[----:B------:R-:W-:Y:S02]  /*22d30*/  SHF.R.U64 R5, R5, 0x3, RZ ;  /* 0x0000000305057819 */ /* 0x000fe400000012ff */
[----:B------:R-:W-:Y:S01]  /*22d40*/  LOP3.LUT R24, R24, R25, RZ, 0x3c, !PT ;  /* 0x0000001918187212 */ /* 0x000fe200078e3cff */
[----:B------:R-:W-:Y:S01]  /*22d50*/  IMAD.X R25, RZ, RZ, R77, P3 ;  /* 0x000000ffff197224 */ /* 0x000fe200018e064d */
[----:B------:R-:W-:Y:S01]  /*22d60*/  IADD3 R15, P3, R76, 0xf000, RZ ;  /* 0x0000f0004c0f7810 */ /* 0x000fe20007f7e0ff */
[----:B------:R1:W-:Y:S01]  /*22d70*/  @!P0 ST.E desc[UR46][R10.64], R0 ;  /* 0x000000000a008985 */ /* 0x0003e2000c10192e */
[----:B------:R-:W-:-:S02]  /*22d80*/  SHF.R.U64 R8, R8, 0x3, RZ ;  /* 0x0000000308087819 */ /* 0x000fc400000012ff */
[----:B------:R-:W-:Y:S01]  /*22d90*/  LOP3.LUT R76, R5, R76, RZ, 0x3c, !PT ;  /* 0x0000004c054c7212 */ /* 0x000fe200078e3cff */
[----:B------:R-:W5:Y:S01]  /*22da0*/  LD.E.128 R68, desc[UR46][R68.64] ;  /* 0x0000002e44447980 */ /* 0x000f62000c101d00 */
[----:B------:R-:W-:Y:S02]  /*22db0*/  LOP3.LUT R87, R85, 0xfffffff8, RZ, 0xc0, !PT ;  /* 0xfffffff855577812 */ /* 0x000fe400078ec0ff */
[----:B------:R-:W2:Y:S01]  /*22dc0*/  @P2 LDC R85, c[0x0][0xbf0] ;  /* 0x0002fc00ff552b82 */ /* 0x000ea20000000800 */
[----:B------:R-:W-:Y:S01]  /*22dd0*/  LOP3.LUT R8, R8, R9, RZ, 0x3c, !PT ;  /* 0x0000000908087212 */ /* 0x000fe200078e3cff */
[----:B------:R-:W-:Y:S01]  /*22de0*/  IMAD.X R9, RZ, RZ, R77, P4 ;  /* 0x000000ffff097224 */ /* 0x000fe200020e064d */
[----:B------:R-:W-:Y:S01]  /*22df0*/  IADD3.X R5, RZ, R77, RZ, P3, !PT ;  /* 0x0000004dff057210 */ /* 0x000fe20001ffe4ff */
[----:B------:R3:W5:Y:S01]  /*22e00*/  LD.E.128 R72, desc[UR46][R76.64] ;  /* 0x0000002e4c487980 */ /* 0x000762000c101d00 */
[----:B-1----:R-:W-:Y:S01]  /*22e10*/  IMAD.IADD R0, R82, 0x1, -R87 ;  /* 0x0000000152007824 */ /* 0x002fe200078e0a57 */
[----:B------:R-:W-:-:S02]  /*22e20*/  LOP3.LUT R4, R15, 0x380, RZ, 0xc0, !PT ;  /* 0x000003800f047812 */ /* 0x000fc400078ec0ff */
[----:B------:R-:W5:Y:S04]  /*22e30*/  LD.E.128 R64, desc[UR46][R64.64] ;  /* 0x0000002e40407980 */ /* 0x000f68000c101d00 */
[----:B------:R-:W5:Y:S01]  /*22e40*/  LD.E.128 R60, desc[UR46][R60.64] ;  /* 0x0000002e3c3c7980 */ /* 0x000f62000c101d00 */
[----:B---3--:R-:W-:Y:S01]  /*22e50*/  IMAD R77, R79, UR4, RZ ;  /* 0x000000044f4d7c24 */ /* 0x008fe2000f8e02ff */
[----:B------:R-:W-:Y:S01]  /*22e60*/  SHF.R.U64 R4, R4, 0x3, RZ ;  /* 0x0000000304047819 */ /* 0x000fe200000012ff */
[----:B------:R-:W-:Y:S01]  /*22e70*/  IMAD R0, R0, 0x20, R19 ;  /* 0x0000002000007824 */ /* 0x000fe200078e0213 */
[----:B------:R-:W5:Y:S01]  /*22e80*/  LD.E.128 R56, desc[UR46][R56.64] ;  /* 0x0000002e38387980 */ /* 0x000f62000c101d00 */
[----:B------:R-:W-:Y:S01]  /*22e90*/  IMAD R79, R78, UR5, R77 ;  /* 0x000000054e4f7c24 */ /* 0x000fe2000f8e024d */
[----:B------:R-:W-:Y:S01]  /*22ea0*/  LOP3.LUT R4, R4, R15, RZ, 0x3c, !PT ;  /* 0x0000000f04047212 */ /* 0x000fe200078e3cff */
[----:B------:R-:W-:Y:S01]  /*22eb0*/  IMAD.WIDE.U32 R76, R78, UR4, RZ ;  /* 0x000000044e4c7c25 */ /* 0x000fe2000f8e00ff */
[----:B------:R-:W-:Y:S01]  /*22ec0*/  ULDC.64 UR4, c[0x0][0xae8] ;  /* 0x0002ba0000047ab9 */ /* 0x000fe20000000a00 */
[----:B------:R-:W5:Y:S02]  /*22ed0*/  LD.E.128 R52, desc[UR46][R52.64] ;  /* 0x0000002e34347980 */ /* 0x000f64000c101d00 */
[----:B------:R-:W-:-:S02]  /*22ee0*/  IMAD.IADD R77, R77, 0x1, R79 ;  /* 0x000000014d4d7824 */ /* 0x000fc400078e024f */
[----:B------:R-:W-:Y:S01]  /*22ef0*/  IMAD R80, R80, UR4, RZ ;  /* 0x0000000450507c24 */ /* 0x000fe2000f8e02ff */
[----:B------:R-:W5:Y:S01]  /*22f00*/  LD.E.128 R48, desc[UR46][R48.64] ;  /* 0x0000002e30307980 */ /* 0x000f62000c101d00 */
[----:B------:R-:W-:Y:S02]  /*22f10*/  IMAD.IADD R78, R84, 0x1, R0 ;  /* 0x00000001544e7824 */ /* 0x000fe400078e0200 */
[C---:B------:R-:W-:Y:S01]  /*22f20*/  IMAD R79, R86.reuse, UR5, R80 ;  /* 0x00000005564f7c24 */ /* 0x040fe2000f8e0250 */
[----:B------:R-:W5:Y:S01]  /*22f30*/  LD.E.128 R44, desc[UR46][R44.64] ;  /* 0x0000002e2c2c7980 */ /* 0x000f62000c101d00 */
[----:B------:R-:W-:Y:S01]  /*22f40*/  IMAD.WIDE.U32 R76, R86, UR4, R76 ;  /* 0x00000004564c7c25 */ /* 0x000fe2000f8e004c */
[----:B------:R-:W-:Y:S02]  /*22f50*/  ULDC.64 UR4, c[0x0][0xaf0] ;  /* 0x0002bc0000047ab9 */ /* 0x000fe40000000a00 */
[----:B------:R-:W5:Y:S01]  /*22f60*/  LD.E.128 R40, desc[UR46][R40.64] ;  /* 0x0000002e28287980 */ /* 0x000f62000c101d00 */
[----:B0-----:R-:W-:-:S03]  /*22f70*/  @P2 IMAD.HI.U32 R0, R78, R83, RZ ;  /* 0x000000534e002227 */ /* 0x001fc600078e00ff */
[----:B------:R-:W5:Y:S01]  /*22f80*/  LD.E.128 R36, desc[UR46][R36.64] ;  /* 0x0000002e24247980 */ /* 0x000f62000c101d00 */
[----:B------:R-:W-:Y:S02]  /*22f90*/  IMAD.IADD R77, R77, 0x1, R79 ;  /* 0x000000014d4d7824 */ /* 0x000fe400078e024f */
[----:B------:R-:W-:Y:S01]  /*22fa0*/  IMAD.MOV.U32 R79, RZ, RZ, R78 ;  /* 0x000000ffff4f7224 */ /* 0x000fe200078e004e */
[----:B--2---:R-:W-:Y:S01]  /*22fb0*/  @P2 SHF.R.U32.HI R79, RZ, R85, R0 ;  /* 0x00000055ff4f2219 */ /* 0x004fe20000011600 */
[----:B------:R-:W-:Y:S01]  /*22fc0*/  IMAD R20, R20, UR4, RZ ;  /* 0x0000000414147c24 */ /* 0x000fe2000f8e02ff */
[----:B------:R-:W5:Y:S02]  /*22fd0*/  LD.E.128 R32, desc[UR46][R32.64] ;  /* 0x0000002e20207980 */ /* 0x000f64000c101d00 */
[----:B------:R-:W-:Y:S01]  /*22fe0*/  SHF.R.S32.HI R0, RZ, 0x1f, R79 ;  /* 0x0000001fff007819 */ /* 0x000fe2000001144f */
[----:B------:R-:W-:Y:S01]  /*22ff0*/  IMAD R83, R21, UR5, R20 ;  /* 0x0000000515537c24 */ /* 0x000fe2000f8e0214 */
[----:B------:R-:W-:Y:S01]  /*23000*/  IADD3 R2, -R79, RZ, RZ ;  /* 0x000000ff4f027210 */ /* 0x000fe20007ffe1ff */
[----:B------:R-:W-:Y:S01]  /*23010*/  IMAD.WIDE.U32 R20, R21, UR4, R76 ;  /* 0x0000000415147c25 */ /* 0x000fe2000f8e004c */
[----:B------:R-:W-:Y:S01]  /*23020*/  ULDC.64 UR4, c[0x0][0xae0] ;  /* 0x0002b80000047ab9 */ /* 0x000fe20000000a00 */
[----:B------:R-:W5:Y:S02]  /*23030*/  LD.E.128 R28, desc[UR46][R28.64] ;  /* 0x0000002e1c1c7980 */ /* 0x000f64000c101d00 */
[----:B------:R-:W-:-:S02]  /*23040*/  IMAD R0, R0, UR4, RZ ;  /* 0x0000000400007c24 */ /* 0x000fc4000f8e02ff */
[----:B------:R-:W-:Y:S01]  /*23050*/  IMAD R77, R3, R2, R78 ;  /* 0x00000002034d7224 */ /* 0x000fe200078e024e */
[----:B------:R-:W5:Y:S01]  /*23060*/  LD.E.128 R24, desc[UR46][R24.64] ;  /* 0x0000002e18187980 */ /* 0x000f62000c101d00 */
[----:B------:R-:W-:Y:S02]  /*23070*/  IMAD.IADD R21, R21, 0x1, R83 ;  /* 0x0000000115157824 */ /* 0x000fe400078e0253 */
[C---:B------:R-:W-:Y:S01]  /*23080*/  IMAD R83, R79.reuse, UR5, R0 ;  /* 0x000000054f537c24 */ /* 0x040fe2000f8e0200 */
[----:B------:R-:W-:Y:S01]  /*23090*/  SHF.R.S32.HI R0, RZ, 0x1f, R77 ;  /* 0x0000001fff007819 */ /* 0x000fe2000001144d */
[----:B------:R-:W-:Y:S01]  /*230a0*/  IMAD.WIDE.U32 R2, R79, UR4, R20 ;  /* 0x000000044f027c25 */ /* 0x000fe2000f8e0014 */
[----:B------:R-:W-:Y:S01]  /*230b0*/  ULDC.64 UR4, c[0x0][0xad8] ;  /* 0x0002b60000047ab9 */ /* 0x000fe20000000a00 */
[----:B------:R-:W5:Y:S02]  /*230c0*/  LD.E.128 R12, desc[UR46][R12.64] ;  /* 0x0000002e0c0c7980 */ /* 0x000f64000c101d00 */
[----:B------:R-:W-:-:S02]  /*230d0*/  IMAD.IADD R3, R3, 0x1, R83 ;  /* 0x0000000103037824 */ /* 0x000fc400078e0253 */
[----:B------:R-:W5:Y:S01]  /*230e0*/  LD.E.128 R8, desc[UR46][R8.64] ;  /* 0x0000002e08087980 */ /* 0x000f62000c101d00 */
[----:B------:R-:W-:-:S03]  /*230f0*/  IMAD R0, R0, UR4, RZ ;  /* 0x0000000400007c24 */ /* 0x000fc6000f8e02ff */
[----:B------:R-:W5:Y:S01]  /*23100*/  LD.E.128 R4, desc[UR46][R4.64] ;  /* 0x0000002e04047980 */ /* 0x000f62000c101d00 */
[C---:B------:R-:W-:Y:S01]  /*23110*/  IMAD R21, R77.reuse, UR5, R0 ;  /* 0x000000054d157c24 */ /* 0x040fe2000f8e0200 */
[----:B------:R-:W-:Y:S01]  /*23120*/  @!PT LDS RZ, [RZ] ;  /* 0x00000000fffff984 */ /* 0x000fe20000000800 */
[----:B------:R-:W-:Y:S01]  /*23130*/  @!PT LDS RZ, [RZ] ;  /* 0x00000000fffff984 */ /* 0x000fe20000000800 */
[----:B------:R-:W-:Y:S01]  /*23140*/  @!PT LDS RZ, [RZ] ;  /* 0x00000000fffff984 */ /* 0x000fe20000000800 */
[----:B------:R-:W-:Y:S01]  /*23150*/  @!PT LDS RZ, [RZ] ;  /* 0x00000000fffff984 */ /* 0x000fe20000000800 */
[----:B------:R0:W-:Y:S06]  /*23160*/  MEMBAR.ALL.CTA ;  /* 0x0000000000007992 */ /* 0x0001ec0000008000 */
[----:B0-----:R-:W0:Y:S01]  /*23170*/  FENCE.VIEW.ASYNC.S ;  /* 0x00000000000073c6 */ /* 0x001e220000000000 */
[----:B------:R-:W-:Y:S01]  /*23180*/  IMAD.WIDE.U32 R2, R77, UR4, R2 ;  /* 0x000000044d027c25 */ /* 0x000fe2000f8e0002 */
[----:B------:R-:W-:-:S03]  /*23190*/  ULDC.64 UR4, c[0x0][0xa80] ;  /* 0x0002a00000047ab9 */ /* 0x000fc60000000a00 */
[----:B------:R-:W-:Y:S01]  /*231a0*/  IMAD.IADD R84, R19, 0x1, R84 ;  /* 0x0000000113547824 */ /* 0x000fe200078e0254 */
[----:B------:R-:W-:Y:S02]  /*231b0*/  IADD3 R3, R3, R21, RZ ;  /* 0x0000001503037210 */ /* 0x000fe40007ffe0ff */
[----:B------:R-:W-:Y:S01]  /*231c0*/  LEA R80, P2, R2, UR4, 0x1 ;  /* 0x0000000402507c11 */ /* 0x000fe2000f8408ff */
[----:B------:R-:W-:-:S03]  /*231d0*/  VIADD R0, R18, 0x38820 ;  /* 0x0003882012007836 */ /* 0x000fc60000000000 */
[----:B------:R-:W-:Y:S02]  /*231e0*/  LEA.HI.X R82, R2, UR5, R3, 0x1, P2 ;  /* 0x0000000502527c11 */ /* 0x000fe400090f0c03 */
[CC--:B------:R-:W-:Y:S02]  /*231f0*/  ISETP.GE.AND P2, PT, R84.reuse, R81.reuse, PT ;  /* 0x000000515400720c */ /* 0x0c0fe40003f46270 */
[----:B------:R-:W-:Y:S01]  /*23200*/  PRMT R0, RZ, 0x654, R0 ;  /* 0x00000654ff007816 */ /* 0x000fe20000000000 */
[C---:B------:R-:W-:Y:S02]  /*23210*/  VIADD R20, R84.reuse, 0x20 ;  /* 0x0000002054147836 */ /* 0x040fe40000000000 */
[----:B------:R-:W-:Y:S02]  /*23220*/  VIADD R76, R84, 0x40 ;  /* 0x00000040544c7836 */ /* 0x000fe40000000000 */
[C---:B------:R-:W-:Y:S02]  /*23230*/  VIADD R85, R22.reuse, 0xc0 ;  /* 0x000000c016557836 */ /* 0x040fe40000000000 */
[----:B------:R-:W-:Y:S01]  /*23240*/  VIADD R83, R22, 0x80 ;  /* 0x0000008016537836 */ /* 0x000fe20000000000 */
[----:B0-----:R0:W-:Y:S01]  /*23250*/  SYNCS.ARRIVE.TRANS64.RED.A1T0 RZ, [R0+URZ], RZ ;  /* 0x000000ff00ff79a7 */ /* 0x0011e2000810043f */
[----:B------:R1:W2:Y:S01]  /*23260*/  SHFL.IDX PT, R78, R80, RZ, 0x181f ;  /* 0x00181fff504e7589 */ /* 0x0002a200000e0000 */
[----:B------:R-:W-:-:S02]  /*23270*/  ISETP.GE.AND P1, PT, R20, R81, PT ;  /* 0x000000511400720c */ /* 0x000fc40003f26270 */
[----:B------:R-:W-:Y:S01]  /*23280*/  ISETP.GE.AND P0, PT, R76, R81, PT ;  /* 0x000000514c00720c */ /* 0x000fe20003f06270 */
[----:B0-----:R1:W0:Y:S01]  /*23290*/  SHFL.IDX PT, R0, R82, RZ, 0x181f ;  /* 0x00181fff52007589 */ /* 0x00122200000e0000 */
[----:B------:R-:W-:Y:S02]  /*232a0*/  SHF.R.S32.HI R87, RZ, 0x1f, R233 ;  /* 0x0000001fff577819 */ /* 0x000fe400000114e9 */
[----:B------:R-:W-:Y:S02]  /*232b0*/  SHF.R.S32.HI R86, RZ, 0x1f, R85 ;  /* 0x0000001fff567819 */ /* 0x000fe40000011455 */
[----:B------:R-:W-:Y:S01]  /*232c0*/  SHF.R.S32.HI R88, RZ, 0x1f, R83 ;  /* 0x0000001fff587819 */ /* 0x000fe20000011453 */
[----:B------:R-:W-:Y:S06]  /*232d0*/  @P2 BRA `(.L_x_2530) ;  /* 0x0000000000442947 */ /* 0x000fec0003800000 */
[----:B------:R-:W-:Y:S02]  /*232e0*/  ULDC UR4, c[0x0][0xac8] ;  /* 0x0002b20000047ab9 */ /* 0x000fe40000000800 */
[----:B------:R-:W-:Y:S02]  /*232f0*/  ISETP.GE.AND P2, PT, R22, UR4, PT ;  /* 0x0000000416007c0c */ /* 0x000fe4000bf46270 */
[----:B------:R-:W-:Y:S02]  /*23300*/  ISETP.GE.AND P3, PT, R233, UR4, PT ;  /* 0x00000004e9007c0c */ /* 0x000fe4000bf66270 */
[----:B------:R-:W-:-:S09]  /*23310*/  ISETP.GE.AND P4, PT, R83, UR4, PT ;  /* 0x0000000453007c0c */ /* 0x000fd2000bf86270 */
[----:B--2---:R-:W-:-:S04]  /*23320*/  @!P2 LEA R2, P5, R22, R78, 0x1 ;  /* 0x0000004e1602a211 */ /* 0x004fc800078a08ff */
[----:B0-----:R-:W-:Y:S02]  /*23330*/  @!P2 LEA.HI.X R3, R22, R0, R89, 0x1, P5 ;  /* 0x000000001603a211 */ /* 0x001fe400028f0c59 */
        /* <DEDUP_REMOVED lines=11> */
.L_x_2530:
[----:B------:R-:W-:Y:S05]  /*233f0*/  BSYNC B1 ;  /* 0x0000000000017941 */ /* 0x000fea0003800000 */
.L_x_2529:
[----:B0-----:R0:W4:Y:S01]  /*23400*/  SHFL.IDX PT, R0, R82, 0x1, 0x181f ;  /* 0x00381f0052007f89 */ /* 0x00112200000e0000 */
        /* <DEDUP_REMOVED lines=10> */
[----:B------:R-:W-:-:S03]  /*234b0*/  @!P3 LEA R20, P5, R233, R26, 0x1 ;  /* 0x0000001ae914b211 */ /* 0x000fc600078a08ff */
        /* <DEDUP_REMOVED lines=9> */
.L_x_2532:
[----:B------:R-:W-:Y:S05]  /*23550*/  BSYNC B1 ;  /* 0x0000000000017941 */ /* 0x000fea0003800000 */
.L_x_2531:
[----:B----4-:R4:W0:Y:S01]  /*23560*/  SHFL.IDX PT, R0, R82, 0x2, 0x181f ;  /* 0x00581f0052007f89 */ /* 0x01082200000e0000 */
        /* <DEDUP_REMOVED lines=20> */
.L_x_2534:
[----:B------:R-:W-:Y:S05]  /*236b0*/  BSYNC B1 ;  /* 0x0000000000017941 */ /* 0x000fea0003800000 */
.L_x_2533:
[----:B0-----:R-:W-:Y:S01]  /*236c0*/  VIADD R0, R84, 0x60 ;  /* 0x0000006054007836 */ /* 0x001fe20000000000 */
[----:B-1--4-:R-:W0:Y:S04]  /*236d0*/  SHFL.IDX PT, R82, R82, 0x3, 0x181f ;  /* 0x00781f0052527f89 */ /* 0x012e2800000e0000 */
[----:B------:R-:W-:Y:S01]  /*236e0*/  ISETP.GE.AND P0, PT, R0, R81, PT ;  /* 0x000000510000720c */ /* 0x000fe20003f06270 */
[----:B------:R-:W1:-:S12]  /*236f0*/  SHFL.IDX PT, R80, R80, 0x3, 0x181f ;  /* 0x00781f0050507f89 */ /* 0x000e5800000e0000 */
[----:B------:R-:W-:Y:S05]  /*23700*/  @P0 BRA `(.L_x_2535) ;  /* 0x0000000c00dc0947 */ /* 0x000fea0003800000 */
[----:B------:R-:W-:Y:S02]  /*23710*/  ULDC UR4, c[0x0][0xac8] ;  /* 0x0002b20000047ab9 */ /* 0x000fe40000000800 */
[----:B------:R-:W-:Y:S02]  /*23720*/  ISETP.GE.AND P3, PT, R22, UR4, PT ;  /* 0x0000000416007c0c */ /* 0x000fe4000bf66270 */
[----:B------:R-:W-:Y:S02]  /*23730*/  ISETP.GE.AND P4, PT, R233, UR4, PT ;  /* 0x00000004e9007c0c */ /* 0x000fe4000bf86270 */
[----:B------:R-:W-:-:S09]  /*23740*/  ISETP.GE.AND P5, PT, R83, UR4, PT ;  /* 0x0000000453007c0c */ /* 0x000fd2000bfa6270 */
[CC--:B-1----:R-:W-:Y:S02]  /*23750*/  @!P3 LEA R2, P0, R22.reuse, R80.reuse, 0x1 ;  /* 0x000000501602b211 */ /* 0x0c2fe400078008ff */
        /* <DEDUP_REMOVED lines=14> */
.L_x_2526:
        /* <DEDUP_REMOVED lines=14> */
[----:B------:R-:W-:-:S13]  /*23920*/  ISETP.NE.AND.EX P1, PT, RZ, UR5, PT, P1 ;  /* 0x00000005ff007c0c */ /* 0x000fda000bf25310 */
[----:B------:R-:W-:Y:S01]  /*23930*/  @P1 IADD3 R4, P2, R4, UR4, RZ ;  /* 0x0000000404041c10 */ /* 0x000fe2000ff5e0ff */
[----:B------:R-:W-:Y:S02]  /*23940*/  ULDC UR4, c[0x0][0xa88] ;  /* 0x0002a20000047ab9 */ /* 0x000fe40000000800 */
[----:B------:R-:W-:Y:S01]  /*23950*/  IMAD.U32 R6, RZ, RZ, UR4 ;  /* 0x00000004ff067e24 */ /* 0x000fe2000f8e00ff */
[----:B------:R-:W-:-:S05]  /*23960*/  @P1 IADD3.X R5, R5, UR5, RZ, P2, !PT ;  /* 0x0000000505051c10 */ /* 0x000fca00097fe4ff */
[----:B------:R2:W5:Y:S01]  /*23970*/  @P1 LDG.E R6, desc[UR46][R4.64] ;  /* 0x0000002e04061981 */ /* 0x000562000c1e1900 */
[----:B-1----:R-:W-:Y:S01]  /*23980*/  ISETP.NE.AND P2, PT, R25, 0x1, PT ;  /* 0x000000011900780c */ /* 0x002fe20003f45270 */
[----:B------:R-:W1:-:S12]  /*23990*/  S2R R8, SR_TID.X ;  /* 0x0000000000087919 */ /* 0x000e580000002100 */
[----:B------:R-:W3:Y:S08]  /*239a0*/  @P2 LDC R27, c[0x0][0xbec] ;  /* 0x0002fb00ff1b2b82 */ /* 0x000ef00000000800 */
[----:B------:R-:W4:Y:S01]  /*239b0*/  @P2 LDC R29, c[0x0][0xbf0] ;  /* 0x0002fc00ff1d2b82 */ /* 0x000f220000000800 */
[----:B-1----:R-:W-:-:S04]  /*239c0*/  IADD3 R14, R8, -0x80, RZ ;  /* 0xffffff80080e7810 */ /* 0x002fc80007ffe0ff */
[----:B------:R-:W-:Y:S02]  /*239d0*/  ISETP.GE.AND P3, PT, R14, 0x80, PT ;  /* 0x000000800e00780c */ /* 0x000fe40003f66270 */
[----:B------:R-:W-:Y:S01]  /*239e0*/  SHF.R.S32.HI R7, RZ, 0x1f, R14 ;  /* 0x0000001fff077819 */ /* 0x000fe2000001140e */
[----:B--2---:R-:W-:Y:S10]  /*239f0*/  @P1 BRA `(.L_x_2536) ;  /* 0x0000000000101947 */ /* 0x004ff40003800000 */
[----:B------:R-:W-:Y:S05]  /*23a00*/  @!P0 BRA `(.L_x_2536) ;  /* 0x00000000000c8947 */ /* 0x000fea0003800000 */
[----:B------:R-:W2:Y:S04]  /*23a10*/  LDG.E R5, desc[UR46][R2.64] ;  /* 0x0000002e02057981 */ /* 0x000ea8000c1e1900 */
[----:B-----5:R-:W2:Y:S02]  /*23a20*/  LDG.E R6, desc[UR46][R2.64+0x4] ;  /* 0x0000042e02067981 */ /* 0x020ea4000c1e1900 */
[----:B--2---:R-:W-:-:S07]  /*23a30*/  IMAD.IADD R6, R6, 0x1, -R5 ;  /* 0x0000000106067824 */ /* 0x004fce00078e0a05 */
.L_x_2536:
[----:B------:R-:W2:Y:S04]  /*23a40*/  LDL R26, [R1+0x50] ;  /* 0x00005000011a7983 */ /* 0x000ea80000100800 */
[----:B------:R1:W5:Y:S01]  /*23a50*/  LDL R24, [R1] ;  /* 0x0000000001187983 */ /* 0x0003620000100800 */
[----:B------:R-:W-:Y:S01]  /*23a60*/  BSSY B1, `(.L_x_2537) ;  /* 0x000002d000017945 */ /* 0x000fe20003800000 */
[----:B------:R-:W-:Y:S02]  /*23a70*/  SEL R13, R11, RZ, !P0 ;  /* 0x000000ff0b0d7207 */ /* 0x000fe40004000000 */
[----:B------:R-:W-:Y:S02]  /*23a80*/  LEA.HI R20, R7, R14, RZ, 0x3 ;  /* 0x0000000e07147211 */ /* 0x000fe400078f18ff */
[----:B------:R-:W-:-:S02]  /*23a90*/  SEL R12, R9, RZ, !P0 ;  /* 0x000000ff090c7207 */ /* 0x000fc40004000000 */
[----:B-----5:R-:W-:Y:S02]  /*23aa0*/  SHF.R.S32.HI R11, RZ, 0x1f, R0 ;  /* 0x0000001fff0b7819 */ /* 0x020fe40000011400 */
[----:B--2---:R-:W-:Y:S01]  /*23ab0*/  SHF.R.S32.HI R10, RZ, 0x1f, R26 ;  /* 0x0000001fff0a7819 */ /* 0x004fe2000001141a */
[----:B-1----:R-:W-:Y:S06]  /*23ac0*/  @P3 BRA `(.L_x_2538) ;  /* 0x0000000000983947 */ /* 0x002fec0003800000 */
[----:B------:R-:W1:Y:S01]  /*23ad0*/  LDC R9, c[0x0][0xbe8] ;  /* 0x0002fa00ff097b82 */ /* 0x000e620000000800 */
[----:B------:R-:W-:Y:S01]  /*23ae0*/  IADD3 R8, R24, -0x80, R8 ;  /* 0xffffff8018087810 */ /* 0x000fe20007ffe008 */
[----:B-1----:R-:W-:-:S05]  /*23af0*/  IMAD R2, R6, R9, RZ ;  /* 0x0000000906027224 */ /* 0x002fca00078e02ff */
        /* <DEDUP_REMOVED lines=9> */
[----:B------:R-:W1:Y:S01]  /*23b90*/  @P0 LDC R15, c[0x0][0xbec] ;  /* 0x0002fb00ff0f0b82 */ /* 0x000e620000000800 */
[----:B------:R-:W-:Y:S01]  /*23ba0*/  IMAD R7, R26, UR5, R7 ;  /* 0x000000051a077c24 */ /* 0x000fe2000f8e0207 */
[----:B------:R-:W-:-:S03]  /*23bb0*/  ULDC.64 UR4, c[0x0][0xb98] ;  /* 0x0002e60000047ab9 */ /* 0x000fc60000000a00 */
[----:B------:R-:W-:-:S03]  /*23bc0*/  IMAD.IADD R3, R3, 0x1, R7 ;  /* 0x0000000103037824 */ /* 0x000fc600078e0207 */
[----:B------:R-:W2:Y:S01]  /*23bd0*/  @P0 LDC R21, c[0x0][0xbf0] ;  /* 0x0002fc00ff150b82 */ /* 0x000ea20000000800 */
[----:B------:R-:W-:-:S04]  /*23be0*/  IMAD.WIDE.U32 R2, R13, UR4, R2 ;  /* 0x000000040d027c25 */ /* 0x000fc8000f8e0002 */
[----:B-1----:R-:W-:-:S05]  /*23bf0*/  @P0 IMAD.HI.U32 R4, R8, R15, RZ ;  /* 0x0000000f08040227 */ /* 0x002fca00078e00ff */
[----:B--2---:R-:W-:Y:S01]  /*23c00*/  @P0 SHF.R.U32.HI R5, RZ, R21, R4 ;  /* 0x00000015ff050219 */ /* 0x004fe20000011604 */
        /* <DEDUP_REMOVED lines=13> */
[----:B------:R-:W-:Y:S02]  /*23ce0*/  LEA R4, P0, R2, UR4, 0x2 ;  /* 0x0000000402047c11 */ /* 0x000fe4000f8010ff */
[----:B------:R-:W-:-:S04]  /*23cf0*/  IADD3 R3, R3, R5, RZ ;  /* 0x0000000503037210 */ /* 0x000fc80007ffe0ff */
[----:B------:R-:W-:Y:S01]  /*23d00*/  LEA.HI.X R5, R2, UR5, R3, 0x2, P0 ;  /* 0x0000000502057c11 */ /* 0x000fe200080f1403 */
[----:B------:R-:W-:-:S05]  /*23d10*/  IMAD.MOV.U32 R3, RZ, RZ, -0x800000 ;  /* 0xff800000ff037424 */ /* 0x000fca00078e00ff */
[----:B------:R1:W-:Y:S02]  /*23d20*/  STG.E desc[UR46][R4.64], R3 ;  /* 0x0000000304007986 */ /* 0x0003e4000c10192e */
.L_x_2538:
[----:B------:R-:W-:Y:S05]  /*23d30*/  BSYNC B1 ;  /* 0x0000000000017941 */ /* 0x000fea0003800000 */
.L_x_2537:
[----:B-1----:R-:W-:Y:S01]  /*23d40*/  LOP3.LUT R5, R20, 0xfffffff8, RZ, 0xc0, !PT ;  /* 0xfffffff814057812 */ /* 0x002fe200078ec0ff */
[----:B------:R-:W-:Y:S01]  /*23d50*/  ULDC.64 UR4, c[0x0][0xaa0] ;  /* 0x0002a80000047ab9 */ /* 0x000fe20000000a00 */
[----:B------:R-:W-:Y:S02]  /*23d60*/  VIADD R21, R22, 0xc0 ;  /* 0x000000c016157836 */ /* 0x000fe40000000000 */
[----:B------:R-:W-:Y:S02]  /*23d70*/  IMAD R3, R11, UR4, RZ ;  /* 0x000000040b037c24 */ /* 0x000fe4000f8e02ff */
[----:B------:R-:W-:Y:S02]  /*23d80*/  IMAD.IADD R4, R14, 0x1, -R5 ;  /* 0x000000010e047824 */ /* 0x000fe400078e0a05 */
[C---:B------:R-:W-:Y:S02]  /*23d90*/  IMAD R5, R0.reuse, UR5, R3 ;  /* 0x0000000500057c24 */ /* 0x040fe4000f8e0203 */
[----:B------:R-:W-:Y:S01]  /*23da0*/  IMAD.WIDE.U32 R2, R0, UR4, RZ ;  /* 0x0000000400027c25 */ /* 0x000fe2000f8e00ff */
[----:B------:R-:W-:-:S03]  /*23db0*/  ULDC.64 UR4, c[0x0][0xae8] ;  /* 0x0002ba0000047ab9 */ /* 0x000fc60000000a00 */
[----:B------:R-:W-:Y:S02]  /*23dc0*/  IMAD R4, R4, 0x20, R19 ;  /* 0x0000002004047824 */ /* 0x000fe400078e0213 */
[----:B------:R-:W-:Y:S01]  /*23dd0*/  IMAD R0, R10, UR4, RZ ;  /* 0x000000040a007c24 */ /* 0x000fe2000f8e02ff */
[----:B------:R-:W-:Y:S01]  /*23de0*/  SHF.R.S32.HI R10, RZ, 0x1f, R21 ;  /* 0x0000001fff0a7819 */ /* 0x000fe20000011415 */
[----:B------:R-:W-:Y:S02]  /*23df0*/  IMAD.IADD R8, R24, 0x1, R4 ;  /* 0x0000000118087824 */ /* 0x000fe400078e0204 */
[----:B------:R-:W-:Y:S02]  /*23e00*/  IMAD.IADD R3, R3, 0x1, R5 ;  /* 0x0000000103037824 */ /* 0x000fe400078e0205 */
[----:B------:R-:W-:Y:S02]  /*23e10*/  IMAD R7, R26, UR5, R0 ;  /* 0x000000051a077c24 */ /* 0x000fe4000f8e0200 */
[----:B---3--:R-:W-:Y:S01]  /*23e20*/  @P2 IMAD.HI.U32 R0, R8, R27, RZ ;  /* 0x0000001b08002227 */ /* 0x008fe200078e00ff */
[----:B------:R-:W-:-:S03]  /*23e30*/  SHF.R.S32.HI R27, RZ, 0x1f, R22 ;  /* 0x0000001fff1b7819 */ /* 0x000fc60000011416 */
[----:B------:R-:W-:Y:S01]  /*23e40*/  IMAD.WIDE.U32 R2, R26, UR4, R2 ;  /* 0x000000041a027c25 */ /* 0x000fe2000f8e0002 */
[----:B------:R-:W-:-:S03]  /*23e50*/  ULDC.64 UR4, c[0x0][0xaf0] ;  /* 0x0002bc0000047ab9 */ /* 0x000fc60000000a00 */
[----:B------:R-:W-:Y:S01]  /*23e60*/  IMAD.MOV.U32 R5, RZ, RZ, R8 ;  /* 0x000000ffff057224 */ /* 0x000fe200078e0008 */
[----:B----4-:R-:W-:Y:S01]  /*23e70*/  @P2 SHF.R.U32.HI R5, RZ, R29, R0 ;  /* 0x0000001dff052219 */ /* 0x010fe20000011600 */
[----:B------:R-:W-:Y:S01]  /*23e80*/  IMAD R4, R12, UR4, RZ ;  /* 0x000000040c047c24 */ /* 0x000fe2000f8e02ff */
[----:B------:R-:W-:Y:S02]  /*23e90*/  IADD3 R3, R3, R7, RZ ;  /* 0x0000000703037210 */ /* 0x000fe40007ffe0ff */
[--C-:B------:R-:W-:Y:S01]  /*23ea0*/  SHF.R.S32.HI R0, RZ, 0x1f, R5.reuse ;  /* 0x0000001fff007819 */ /* 0x100fe20000011405 */
[----:B------:R-:W-:Y:S02]  /*23eb0*/  IMAD.MOV R7, RZ, RZ, -R5 ;  /* 0x000000ffff077224 */ /* 0x000fe400078e0a05 */
[C---:B------:R-:W-:Y:S02]  /*23ec0*/  IMAD R9, R13.reuse, UR5, R4 ;  /* 0x000000050d097c24 */ /* 0x040fe4000f8e0204 */
[----:B------:R-:W-:Y:S01]  /*23ed0*/  IMAD.WIDE.U32 R2, R13, UR4, R2 ;  /* 0x000000040d027c25 */ /* 0x000fe2000f8e0002 */
[----:B------:R-:W-:-:S03]  /*23ee0*/  ULDC.64 UR4, c[0x0][0xae0] ;  /* 0x0002b80000047ab9 */ /* 0x000fc60000000a00 */
[----:B------:R-:W-:Y:S02]  /*23ef0*/  IMAD R7, R25, R7, R8 ;  /* 0x0000000719077224 */ /* 0x000fe400078e0208 */
[----:B------:R-:W-:Y:S02]  /*23f00*/  IMAD R4, R0, UR4, RZ ;  /* 0x0000000400047c24 */ /* 0x000fe4000f8e02ff */
[----:B------:R-:W-:Y:S01]  /*23f10*/  IMAD.IADD R3, R3, 0x1, R9 ;  /* 0x0000000103037824 */ /* 0x000fe200078e0209 */
[----:B------:R-:W-:Y:S01]  /*23f20*/  SHF.R.S32.HI R0, RZ, 0x1f, R7 ;  /* 0x0000001fff007819 */ /* 0x000fe20000011407 */
[C---:B------:R-:W-:Y:S02]  /*23f30*/  IMAD R9, R5.reuse, UR5, R4 ;  /* 0x0000000505097c24 */ /* 0x040fe4000f8e0204 */
[----:B------:R-:W-:Y:S01]  /*23f40*/  IMAD.WIDE.U32 R2, R5, UR4, R2 ;  /* 0x0000000405027c25 */ /* 0x000fe2000f8e0002 */
[----:B------:R-:W-:-:S03]  /*23f50*/  ULDC.64 UR4, c[0x0][0xad8] ;  /* 0x0002b60000047ab9 */ /* 0x000fc60000000a00 */
[----:B------:R-:W-:Y:S02]  /*23f60*/  IMAD R0, R0, UR4, RZ ;  /* 0x0000000400007c24 */ /* 0x000fe4000f8e02ff */
[----:B------:R-:W-:Y:S02]  /*23f70*/  IMAD.IADD R3, R3, 0x1, R9 ;  /* 0x0000000103037824 */ /* 0x000fe400078e0209 */
[C---:B------:R-:W-:Y:S02]  /*23f80*/  IMAD R9, R7.reuse, UR5, R0 ;  /* 0x0000000507097c24 */ /* 0x040fe4000f8e0200 */
[----:B------:R-:W-:Y:S01]  /*23f90*/  IMAD.WIDE.U32 R4, R7, UR4, R2 ;  /* 0x0000000407047c25 */ /* 0x000fe2000f8e0002 */
[----:B------:R-:W-:Y:S01]  /*23fa0*/  ULDC.64 UR4, c[0x0][0xa80] ;  /* 0x0002a00000047ab9 */ /* 0x000fe20000000a00 */
[----:B------:R-:W-:Y:S02]  /*23fb0*/  IADD3 R7, R22, 0x80, RZ ;  /* 0x0000008016077810 */ /* 0x000fe40007ffe0ff */
[----:B------:R-:W-:Y:S01]  /*23fc0*/  IMAD.IADD R3, R5, 0x1, R9 ;  /* 0x0000000105037824 */ /* 0x000fe200078e0209 */
[----:B------:R-:W-:Y:S01]  /*23fd0*/  LEA R2, P0, R4, UR4, 0x1 ;  /* 0x0000000404027c11 */ /* 0x000fe2000f8008ff */
[----:B------:R-:W-:Y:S01]  /*23fe0*/  UMOV UR4, 0xffffffff ;  /* 0xffffffff00047882 */ /* 0x000fe20000000000 */
[----:B------:R-:W-:Y:S01]  /*23ff0*/  IMAD.IADD R5, R19, 0x1, R24 ;  /* 0x0000000113057824 */ /* 0x000fe200078e0218 */
[----:B------:R-:W-:-:S02]  /*24000*/  SHF.R.S32.HI R9, RZ, 0x1f, R233 ;  /* 0x0000001fff097819 */ /* 0x000fc400000114e9 */
[----:B------:R-:W-:Y:S02]  /*24010*/  LEA.HI.X R3, R4, UR5, R3, 0x1, P0 ;  /* 0x0000000504037c11 */ /* 0x000fe400080f0c03 */
[----:B------:R-:W-:Y:S01]  /*24020*/  SHF.R.S32.HI R8, RZ, 0x1f, R7 ;  /* 0x0000001fff087819 */ /* 0x000fe20000011407 */
[----:B------:R-:W-:Y:S06]  /*24030*/  BRA.DIV UR4, `(.L_x_2539) ;  /* 0x000000ba046c7947 */ /* 0x000fec000b800000 */
[----:B------:R1:W2:Y:S04]  /*24040*/  SHFL.IDX PT, R0, R3, RZ, 0x181f ;  /* 0x00181fff03007589 */ /* 0x0002a800000e0000 */
[----:B------:R1:W3:Y:S02]  /*24050*/  SHFL.IDX PT, R14, R2, RZ, 0x181f ;  /* 0x00181fff020e7589 */ /* 0x0002e400000e0000 */
.L_x_2804:
        /* <DEDUP_REMOVED lines=21> */
.L_x_2541:
[----:B------:R-:W-:Y:S05]  /*241b0*/  BSYNC B1 ;  /* 0x0000000000017941 */ /* 0x000fea0003800000 */
.L_x_2540:
[----:B------:R-:W-:-:S03]  /*241c0*/  UMOV UR4, 0xffffffff ;  /* 0xffffffff00047882 */ /* 0x000fc60000000000 */
[----:B------:R-:W-:Y:S05]  /*241d0*/  BRA.DIV UR4, `(.L_x_2542) ;  /* 0x000000ba04387947 */ /* 0x000fea000b800000 */
[----:B--2---:R2:W0:Y:S04]  /*241e0*/  SHFL.IDX PT, R0, R3, 0x1, 0x181f ;  /* 0x00381f0003007f89 */ /* 0x00442800000e0000 */
[----:B---34-:R2:W3:Y:S02]  /*241f0*/  SHFL.IDX PT, R14, R2, 0x1, 0x181f ;  /* 0x00381f00020e7f89 */ /* 0x0184e400000e0000 */
.L_x_2808:
        /* <DEDUP_REMOVED lines=21> */
.L_x_2544:
[----:B------:R-:W-:Y:S05]  /*24350*/  BSYNC B1 ;  /* 0x0000000000017941 */ /* 0x000fea0003800000 */
.L_x_2543:
[----:B------:R-:W-:-:S03]  /*24360*/  UMOV UR4, 0xffffffff ;  /* 0xffffffff00047882 */ /* 0x000fc60000000000 */
[----:B------:R-:W-:Y:S05]  /*24370*/  BRA.DIV UR4, `(.L_x_2545) ;  /* 0x000000ba04187947 */ /* 0x000fea000b800000 */
[----:B0-----:R0:W0:Y:S04]  /*24380*/  SHFL.IDX PT, R0, R3, 0x2, 0x181f ;  /* 0x00581f0003007f89 */ /* 0x00102800000e0000 */
[----:B---34-:R3:W4:Y:S02]  /*24390*/  SHFL.IDX PT, R14, R2, 0x2, 0x181f ;  /* 0x00581f00020e7f89 */ /* 0x01872400000e0000 */
.L_x_2812:
        /* <DEDUP_REMOVED lines=21> */
.L_x_2547:
[----:B------:R-:W-:Y:S05]  /*244f0*/  BSYNC B1 ;  /* 0x0000000000017941 */ /* 0x000fea0003800000 */
.L_x_2546:
[----:B------:R-:W-:-:S03]  /*24500*/  UMOV UR4, 0xffffffff ;  /* 0xffffffff00047882 */ /* 0x000fc60000000000 */
[----:B------:R-:W-:Y:S05]  /*24510*/  BRA.DIV UR4, `(.L_x_2548) ;  /* 0x000000b604f87947 */ /* 0x000fea000b800000 */
[----:B0-----:R0:W0:Y:S04]  /*24520*/  SHFL.IDX PT, R0, R3, 0x3, 0x181f ;  /* 0x00781f0003007f89 */ /* 0x00102800000e0000 */
[----:B----4-:R4:W0:Y:S02]  /*24530*/  SHFL.IDX PT, R14, R2, 0x3, 0x181f ;  /* 0x00781f00020e7f89 */ /* 0x01082400000e0000 */
.L_x_2816:
        /* <DEDUP_REMOVED lines=20> */
.L_x_2535:
[----:B------:R-:W-:Y:S05]  /*24680*/  BSYNC B0 ;  /* 0x0000000000007941 */ /* 0x000fea0003800000 */
.L_x_2525:
[----:B0-----:R-:W5:Y:S01]  /*24690*/  LDL R0, [R1+0x1c] ;  /* 0x00001c0001007983 */ /* 0x001f620000100800 */
[----:B------:R-:W-:Y:S02]  /*246a0*/  ULDC UR4, c[0x0][0xc3c] ;  /* 0x00030f0000047ab9 */ /* 0x000fe40000000800 */
[----:B-----5:R-:W-:-:S13]  /*246b0*/  ISETP.GE.AND P0, PT, R0, UR4, PT ;  /* 0x0000000400007c0c */ /* 0x020fda000bf06270 */
[----:B------:R-:W-:Y:S05]  /*246c0*/  @!P0 BRA `(.L_x_2549) ;  /* 0xfffffdc800dc8947 */ /* 0x000fea000383ffff */
[----:B------:R-:W-:Y:S05]  /*246d0*/  BRA `(.L_x_2344) ;  /* 0x0000007c00947947 */ /* 0x000fea0003800000 */
.L_x_2342:
        /* <DEDUP_REMOVED lines=18> */
.L_x_2550:
        /* <DEDUP_REMOVED lines=42> */
.L_x_2556:
        /* <DEDUP_REMOVED lines=12> */
.L_x_2555:
[----:B------:R-:W-:Y:S05]  /*24b60*/  BSYNC B0 ;  /* 0x0000000000007941 */ /* 0x000fea0003800000 */
.L_x_2554:
        /* <DEDUP_REMOVED lines=16> */
[----:B0-----:R-:W-:-:S04]  /*24c70*/  IMAD R3, R3, UR5, RZ ;  /* 0x0000000503037c24 */ /* 0x001fc8000f8e02ff */
[----:B------:R-:W-:-:S05]  /*24c80*/  IMAD.IADD R6, R3, 0x1, R6 ;  /* 0x0000000103067824 */ /* 0x000fca00078e0206 */
[----:B------:R-:W-:-:S13]  /*24c90*/  ISETP.GT.AND P6, PT, R6, UR6, PT ;  /* 0x0000000606007c0c */ /* 0x000fda000bfc4270 */
[----:B------:R-:W-:Y:S05]  /*24ca0*/  @!P6 BRA `(.L_x_2556) ;  /* 0xfffffffc007ce947 */ /* 0x000fea000383ffff */
[----:B------:R-:W-:-:S07]  /*24cb0*/  IMAD.MOV.U32 R5, RZ, RZ, R9 ;  /* 0x000000ffff057224 */ /* 0x000fce00078e0009 */
.L_x_2552:
[----:B------:R-:W-:-:S05]  /*24cc0*/  IADD3 R6, -R3, R6, RZ ;  /* 0x0000000603067210 */ /* 0x000fca0007ffe1ff */
        /* <DEDUP_REMOVED lines=19> */
.L_x_2557:
        /* <DEDUP_REMOVED lines=31> */
[----:B-1----:R-:W-:-:S06]  /*24ff0*/  IADD3 R3, R10, 0xffffffe, RZ ;  /* 0x0ffffffe0a037810 */ /* 0x002fcc0007ffe0ff */
[----:B------:R-:W1:Y:S02]  /*25000*/  F2I.FTZ.U32.TRUNC.NTZ R3, R3 ;  /* 0x0000000300037305 */ /* 0x000e64000021f000 */
[----:B-1----:R-:W-:-:S04]  /*25010*/  IMAD.MOV R2, RZ, RZ, -R3 ;  /* 0x000000ffff027224 */ /* 0x002fc800078e0a03 */
[----:B------:R-:W-:Y:S02]  /*25020*/  IMAD R11, R2, R7, RZ ;  /* 0x00000007020b7224 */ /* 0x000fe400078e02ff */
[----:B------:R-:W-:-:S04]  /*25030*/  IMAD.MOV.U32 R2, RZ, RZ, RZ ;  /* 0x000000ffff027224 */ /* 0x000fc800078e00ff */
        /* <DEDUP_REMOVED lines=8> */
[----:B------:R-:W-:Y:S01]  /*250c0*/  @!P1 IMAD.IADD R8, R8, 0x1, -R7 ;  /* 0x0000000108089824 */ /* 0x000fe200078e0a07 */
[----:B------:R-:W-:Y:S02]  /*250d0*/  @!P1 IADD3 R2, R2, 0x1, RZ ;  /* 0x0000000102029810 */ /* 0x000fe40007ffe0ff */
        /* <DEDUP_REMOVED lines=10> */
.L_x_2553:
[----:B------:R-:W-:Y:S01]  /*25180*/  MOV R17, RZ ;  /* 0x000000ff00117202 */ /* 0x000fe20000000f00 */
[----:B------:R-:W-:Y:S02]  /*25190*/  IMAD.U32 R16, RZ, RZ, UR6 ;  /* 0x00000006ff107e24 */ /* 0x000fe4000f8e00ff */
[----:B------:R-:W-:-:S07]  /*251a0*/  IMAD.MOV.U32 R18, RZ, RZ, RZ ;  /* 0x000000ffff127224 */ /* 0x000fce00078e00ff */
.L_x_2558:
[----:B------:R-:W-:-:S13]  /*251b0*/  ISETP.NE.AND P0, PT, R0, RZ, PT ;  /* 0x000000ff0000720c */ /* 0x000fda0003f05270 */
[----:B------:R-:W1:Y:S01]  /*251c0*/  @!P0 S2R R3, SR_CgaCtaId ;  /* 0x0000000000038919 */ /* 0x000e620000008800 */
[----:B------:R-:W-:-:S04]  /*251d0*/  @!P0 MOV R0, 0x400 ;  /* 0x0000040000008802 */ /* 0x000fc80000000f00 */
[----:B-1----:R-:W-:-:S05]  /*251e0*/  @!P0 LEA R0, R3, R0, 0x18 ;  /* 0x0000000003008211 */ /* 0x002fca00078ec0ff */
[----:B------:R2:W-:Y:S01]  /*251f0*/  @!P0 STS.128 [R0+0x388d0], R16 ;  /* 0x0388d01000008388 */ /* 0x0005e20000000c00 */
[----:B------:R-:W-:Y:S06]  /*25200*/  BAR.ARV 0x5, 0x180 ;  /* 0x0146000000007b1d */ /* 0x000fec0000002000 */
.L_x_2551:
        /* <DEDUP_REMOVED lines=40> */
[----:B------:R-:W-:Y:S01]  /*25490*/  LOP3.LUT R2, R3, 0x400, R2, 0xf8, !PT ;  /* 0x0000040003027812 */ /* 0x000fe200078ef802 */
[----:B------:R-:W-:Y:S01]  /*254a0*/  IMAD.MOV.U32 R3, RZ, RZ, 0x40 ;  /* 0x00000040ff037424 */ /* 0x000fe200078e00ff */
[----:B------:R-:W-:Y:S01]  /*254b0*/  LOP3.LUT R4, R0, 0x70, RZ, 0xc0, !PT ;  /* 0x0000007000047812 */ /* 0x000fe200078ec0ff */
[----:B------:R-:W-:Y:S01]  /*254c0*/  STL [R1+0x10], R6 ;  /* 0x0000100601007387 */ /* 0x000fe20000100800 */
[----:B------:R-:W-:-:S02]  /*254d0*/  IADD3 R2, R8, R2, RZ ;  /* 0x0000000208027210 */ /* 0x000fc40007ffe0ff */
[----:B------:R-:W-:Y:S02]  /*254e0*/  SEL R3, R3, 0xffffffc0, !P2 ;  /* 0xffffffc003037807 */ /* 0x000fe40005000000 */
[----:B------:R-:W-:Y:S01]  /*254f0*/  LOP3.LUT R9, R9, 0x70, R0, 0xf8, !PT ;  /* 0x0000007009097812 */ /* 0x000fe200078ef800 */
[----:B------:R-:W-:Y:S01]  /*25500*/  IMAD.MOV.U32 R0, RZ, RZ, 0x1 ;  /* 0x00000001ff007424 */ /* 0x000fe200078e00ff */
[----:B------:R-:W-:Y:S01]  /*25510*/  LOP3.LUT R4, R4, 0x80, RZ, 0xfc, !PT ;  /* 0x0000008004047812 */ /* 0x000fe200078efcff */
[----:B------:R-:W-:Y:S04]  /*25520*/  STL [R1+0x40], R3 ;  /* 0x0000400301007387 */ /* 0x000fe80000100800 */
        /* <DEDUP_REMOVED lines=8> */
[----:B-1----:R-:W-:-:S03]  /*255b0*/  IMAD.IADD R0, R3, 0x1, R5 ;  /* 0x0000000103007824 */ /* 0x002fc600078e0205 */
[----:B------:R0:W-:Y:S04]  /*255c0*/  STL [R1+0x24], R2 ;  /* 0x0000240201007387 */ /* 0x0001e80000100800 */
[----:B------:R1:W-:Y:S01]  /*255d0*/  STL [R1+0x48], R0 ;  /* 0x0000480001007387 */ /* 0x0003e20000100800 */
[----:B0-----:R-:W-:Y:S01]  /*255e0*/  IMAD.IADD R2, R3, 0x1, R7 ;  /* 0x0000000103027824 */ /* 0x001fe200078e0207 */
[----:B-1----:R-:W-:-:S04]  /*255f0*/  LOP3.LUT R0, R6, 0x2000, RZ, 0xfc, !PT ;  /* 0x0000200006007812 */ /* 0x002fc800078efcff */
[----:B------:R0:W-:Y:S04]  /*25600*/  STL [R1+0x4c], R2 ;  /* 0x00004c0201007387 */ /* 0x0001e80000100800 */
[----:B------:R0:W-:Y:S02]  /*25610*/  STL [R1+0x2c], R0 ;  /* 0x00002c0001007387 */ /* 0x0001e40000100800 */
.L_x_2669:
[----:B0-2---:R-:W0:Y:S02]  /*25620*/  LDC.64 R2, c[0x0][0xc88] ;  /* 0x00032200ff027b82 */ /* 0x005e240000000a00 */
[----:B0-----:R-:W-:-:S05]  /*25630*/  IMAD.WIDE R2, R19, 0x4, R2 ;  /* 0x0000000413027825 */ /* 0x001fca00078e0202 */
[----:B------:R-:W2:Y:S01]  /*25640*/  LDG.E R4, desc[UR46][R2.64] ;  /* 0x0000002e02047981 */ /* 0x000ea2000c1e1900 */
[----:B------:R-:W-:Y:S05]  /*25650*/  YIELD ;  /* 0x0000000000007946 */ /* 0x000fea0003800000 */
[----:B------:R-:W-:Y:S01]  /*25660*/  ULDC.64 UR4, c[0x0][0xa28] ;  /* 0x00028a0000047ab9 */ /* 0x000fe20000000a00 */
[----:B----4-:R-:W-:Y:S01]  /*25670*/  IMAD.MOV.U32 R0, RZ, RZ, RZ ;  /* 0x000000ffff007224 */ /* 0x010fe200078e00ff */
[----:B------:R-:W-:Y:S01]  /*25680*/  ISETP.NE.U32.AND P0, PT, RZ, UR4, PT ;  /* 0x00000004ff007c0c */ /* 0x000fe2000bf05070 */
[----:B------:R-:W-:Y:S01]  /*25690*/  IMAD.MOV.U32 R8, RZ, RZ, RZ ;  /* 0x000000ffff087224 */ /* 0x000fe200078e00ff */
[----:B------:R-:W-:Y:S01]  /*256a0*/  ULDC.64 UR10, c[0x0][0xa18] ;  /* 0x00028600000a7ab9 */ /* 0x000fe20000000a00 */
[----:B------:R-:W-:Y:S01]  /*256b0*/  ULDC.64 UR8, c[0x0][0xa10] ;  /* 0x0002840000087ab9 */ /* 0x000fe20000000a00 */
[----:B------:R-:W-:Y:S01]  /*256c0*/  ISETP.NE.AND.EX P0, PT, RZ, UR5, PT, P0 ;  /* 0x00000005ff007c0c */ /* 0x000fe2000bf05300 */
[----:B------:R-:W-:Y:S01]  /*256d0*/  ULDC.64 UR6, c[0x0][0xa08] ;  /* 0x0002820000067ab9 */ /* 0x000fe20000000a00 */
[----:B--2---:R-:W-:Y:S01]  /*256e0*/  SHF.R.S32.HI R5, RZ, 0x1f, R4 ;  /* 0x0000001fff057819 */ /* 0x004fe20000011404 */
[----:B------:R0:W-:Y:S10]  /*256f0*/  STL [R1+0x18], R4 ;  /* 0x0000180401007387 */ /* 0x0001f40000100800 */
[----:B------:R-:W-:-:S02]  /*25700*/  @P0 LEA R2, P1, R4, UR4, 0x2 ;  /* 0x0000000404020c11 */ /* 0x000fc4000f8210ff */
[C---:B------:R-:W-:Y:S01]  /*25710*/  SHF.L.U32 R15, R4.reuse, 0x2, RZ ;  /* 0x00000002040f7819 */ /* 0x040fe200000006ff */
[----:B-1----:R1:W-:Y:S01]  /*25720*/  STL [R1+0x68], R5 ;  /* 0x0000680501007387 */ /* 0x0023e20000100800 */
[C-C-:B------:R-:W-:Y:S01]  /*25730*/  @P0 LEA.HI.X R3, R4.reuse, UR5, R5.reuse, 0x2, P1 ;  /* 0x0000000504030c11 */ /* 0x140fe200088f1405 */
[----:B------:R-:W-:Y:S02]  /*25740*/  ULDC.64 UR4, c[0x0][0xa00] ;  /* 0x0002800000047ab9 */ /* 0x000fe40000000a00 */
[----:B------:R-:W-:Y:S02]  /*25750*/  ISETP.NE.U32.AND P2, PT, RZ, UR4, PT ;  /* 0x00000004ff007c0c */ /* 0x000fe4000bf45070 */
[----:B------:R2:W5:Y:S01]  /*25760*/  @P0 LDG.E R0, desc[UR46][R2.64] ;  /* 0x0000002e02000981 */ /* 0x000562000c1e1900 */
        /* <DEDUP_REMOVED lines=8> */
[----:B--2---:R-:W-:Y:S02]  /*257f0*/  IADD3 R2, P4, R15, UR4, RZ ;  /* 0x000000040f027c10 */ /* 0x004fe4000ff9e0ff */
[----:B------:R-:W-:-:S02]  /*25800*/  ISETP.NE.U32.AND P1, PT, RZ, UR8, PT ;  /* 0x00000008ff007c0c */ /* 0x000fc4000bf25070 */
[C---:B------:R-:W-:Y:S02]  /*25810*/  IADD3.X R3, R14.reuse, UR5, RZ, P4, !PT ;  /* 0x000000050e037c10 */ /* 0x040fe4000a7fe4ff */
[C---:B0-----:R-:W-:Y:S01]  /*25820*/  IADD3 R4, P4, R15.reuse, UR8, RZ ;  /* 0x000000080f047c10 */ /* 0x041fe2000ff9e0ff */
[----:B------:R-:W-:Y:S01]  /*25830*/  ULDC UR4, c[0x0][0x288] ;  /* 0x0000a20000047ab9 */ /* 0x000fe20000000800 */
[----:B------:R-:W-:Y:S01]  /*25840*/  ISETP.NE.AND.EX P0, PT, RZ, UR7, PT, P0 ;  /* 0x00000007ff007c0c */ /* 0x000fe2000bf05300 */
[----:B------:R-:W2:Y:S01]  /*25850*/  @P2 LDG.E R8, desc[UR46][R2.64] ;  /* 0x0000002e02082981 */ /* 0x000ea2000c1e1900 */
[----:B-1----:R-:W-:Y:S01]  /*25860*/  IADD3.X R5, R14, UR9, RZ, P4, !PT ;  /* 0x000000090e057c10 */ /* 0x002fe2000a7fe4ff */
[----:B---3--:R-:W-:Y:S01]  /*25870*/  IMAD.U32 R12, RZ, RZ, UR4 ;  /* 0x00000004ff0c7e24 */ /* 0x008fe2000f8e00ff */
[----:B------:R-:W-:Y:S01]  /*25880*/  ISETP.NE.AND.EX P1, PT, RZ, UR9, PT, P1 ;  /* 0x00000009ff007c0c */ /* 0x000fe2000bf25310 */
[----:B------:R-:W-:Y:S01]  /*25890*/  ULDC.64 UR4, c[0x0][0x418] ;  /* 0x0001060000047ab9 */ /* 0x000fe20000000a00 */
[----:B------:R-:W-:-:S04]  /*258a0*/  IADD3 R6, P5, R15, UR6, RZ ;  /* 0x000000060f067c10 */ /* 0x000fc8000ffbe0ff */
[----:B------:R-:W-:-:S05]  /*258b0*/  IADD3.X R7, R14, UR7, RZ, P5, !PT ;  /* 0x000000070e077c10 */ /* 0x000fca000affe4ff */
[----:B------:R0:W5:Y:S04]  /*258c0*/  @P0 LDG.E R11, desc[UR46][R6.64] ;  /* 0x0000002e060b0981 */ /* 0x000168000c1e1900 */
[----:B------:R0:W5:Y:S04]  /*258d0*/  @P1 LDG.E R10, desc[UR46][R4.64] ;  /* 0x0000002e040a1981 */ /* 0x000168000c1e1900 */
[----:B--2---:R1:W-:Y:S02]  /*258e0*/  STL [R1+0x58], R8 ;  /* 0x0000580801007387 */ /* 0x0043e40000100800 */
[----:B-1----:R-:W-:-:S04]  /*258f0*/  @P3 IADD3 R8, P4, R15, UR10, RZ ;  /* 0x0000000a0f083c10 */ /* 0x002fc8000ff9e0ff */
[----:B------:R-:W-:-:S05]  /*25900*/  @P3 IADD3.X R9, R14, UR11, RZ, P4, !PT ;  /* 0x0000000b0e093c10 */ /* 0x000fca000a7fe4ff */
[----:B------:R-:W2:Y:S01]  /*25910*/  @P3 LDG.E R12, desc[UR46][R8.64] ;  /* 0x0000002e080c3981 */ /* 0x000ea2000c1e1900 */
[----:B------:R-:W-:-:S03]  /*25920*/  UISETP.NE.U32.AND UP0, UPT, UR4, URZ, UPT ;  /* 0x0000003f0400728c */ /* 0x000fc6000bf05070 */
[----:B------:R-:W-:Y:S01]  /*25930*/  ULDC UR4, c[0x0][0x424] ;  /* 0x0001090000047ab9 */ /* 0x000fe20000000800 */
[----:B------:R-:W-:-:S03]  /*25940*/  UISETP.NE.AND.EX UP0, UPT, UR5, URZ, UPT, UP0 ;  /* 0x0000003f0500728c */ /* 0x000fc6000bf05300 */
[----:B------:R-:W-:Y:S01]  /*25950*/  ULDC UR5, c[0x0][0x2f0] ;  /* 0x0000bc0000057ab9 */ /* 0x000fe20000000800 */
[----:B------:R-:W-:Y:S01]  /*25960*/  USEL UR4, UR4, 0x1, UP0 ;  /* 0x0000000104047887 */ /* 0x000fe20008000000 */
[----:B--2---:R0:W-:Y:S04]  /*25970*/  STL [R1+0x5c], R12 ;  /* 0x00005c0c01007387 */ /* 0x0041e80000100800 */
[----:B------:R0:W5:Y:S01]  /*25980*/  LDL R13, [R1+0x5c] ;  /* 0x00005c00010d7983 */ /* 0x0001620000100800 */
[----:B------:R-:W-:-:S03]  /*25990*/  UIMAD UR4, UR4, UR5, URZ ;  /* 0x00000005040472a4 */ /* 0x000fc6000f8e023f */
[----:B------:R-:W-:Y:S02]  /*259a0*/  ULDC UR5, c[0x0][0x348] ;  /* 0x0000d20000057ab9 */ /* 0x000fe40000000800 */
[----:B------:R-:W-:Y:S02]  /*259b0*/  IMAD.U32 R8, RZ, RZ, UR5 ;  /* 0x00000005ff087e24 */ /* 0x000fe4000f8e00ff */
[----:B------:R-:W-:Y:S01]  /*259c0*/  IMAD.U32 R9, RZ, RZ, UR4 ;  /* 0x00000004ff097e24 */ /* 0x000fe2000f8e00ff */
[----:B0-----:R-:W-:Y:S06]  /*259d0*/  @P3 BRA `(.L_x_2560) ;  /* 0x0000000000143947 */ /* 0x001fec0003800000 */
[----:B------:R-:W-:Y:S05]  /*259e0*/  @!P2 BRA `(.L_x_2560) ;  /* 0x000000000010a947 */ /* 0x000fea0003800000 */
[----:B------:R-:W2:Y:S04]  /*259f0*/  LDG.E R12, desc[UR46][R2.64] ;  /* 0x0000002e020c7981 */ /* 0x000ea8000c1e1900 */
[----:B------:R-:W2:Y:S02]  /*25a00*/  LDG.E R2, desc[UR46][R2.64+0x4] ;  /* 0x0000042e02027981 */ /* 0x000ea4000c1e1900 */
[----:B--2--5:R-:W-:-:S05]  /*25a10*/  IMAD.IADD R13, R2, 0x1, -R12 ;  /* 0x00000001020d7824 */ /* 0x024fca00078e0a0c */
[----:B------:R0:W-:Y:S02]  /*25a20*/  STL [R1+0x5c], R13 ;  /* 0x00005c0d01007387 */ /* 0x0001e40000100800 */
.L_x_2560:
[----:B------:R-:W2:Y:S01]  /*25a30*/  LDL R12, [R1+0x18] ;  /* 0x00001800010c7983 */ /* 0x000ea20000100800 */
[----:B-----5:R-:W-:Y:S01]  /*25a40*/  IADD3 R2, R11, R0, RZ ;  /* 0x000000000b027210 */ /* 0x020fe20007ffe0ff */
[----:B------:R-:W-:Y:S02]  /*25a50*/  ULDC.64 UR4, c[0x0][0xa20] ;  /* 0x0002880000047ab9 */ /* 0x000fe40000000a00 */
[----:B------:R-:W-:Y:S02]  /*25a60*/  ISETP.NE.U32.AND P2, PT, RZ, UR4, PT ;  /* 0x00000004ff007c0c */ /* 0x000fe4000bf45070 */
[----:B------:R1:W-:Y:S02]  /*25a70*/  STL [R1+0x3c], R2 ;  /* 0x00003c0201007387 */ /* 0x0003e40000100800 */
[----:B------:R-:W-:Y:S02]  /*25a80*/  ISETP.NE.AND.EX P2, PT, RZ, UR5, PT, P2 ;  /* 0x00000005ff007c0c */ /* 0x000fe4000bf45320 */
[----:B--2---:R1:W-:Y:S11]  /*25a90*/  STL [R1+0x30], R12 ;  /* 0x0000300c01007387 */ /* 0x0043f60000100800 */
[----:B------:R-:W-:Y:S05]  /*25aa0*/  @!P2 BRA `(.L_x_2561) ;  /* 0x000000000010a947 */ /* 0x000fea0003800000 */
[----:B-1----:R-:W-:-:S04]  /*25ab0*/  IADD3 R2, P0, R15, UR4, RZ ;  /* 0x000000040f027c10 */ /* 0x002fc8000ff1e0ff */
[----:B------:R-:W-:-:S05]  /*25ac0*/  IADD3.X R3, R14, UR5, RZ, P0, !PT ;  /* 0x000000050e037c10 */ /* 0x000fca00087fe4ff */
[----:B------:R1:W5:Y:S01]  /*25ad0*/  LDG.E R9, desc[UR46][R2.64] ;  /* 0x0000002e02097981 */ /* 0x000362000c1e1900 */
[----:B------:R-:W-:Y:S05]  /*25ae0*/  BRA `(.L_x_2562) ;  /* 0x0000000000107947 */ /* 0x000fea0003800000 */
.L_x_2561:
[----:B------:R-:W-:Y:S05]  /*25af0*/  @!P0 BRA `(.L_x_2562) ;  /* 0x00000000000c8947 */ /* 0x000fea0003800000 */
[----:B------:R-:W2:Y:S04]  /*25b00*/  LDG.E R9, desc[UR46][R6.64] ;  /* 0x0000002e06097981 */ /* 0x000ea8000c1e1900 */
[----:B------:R-:W2:Y:S02]  /*25b10*/  LDG.E R6, desc[UR46][R6.64+0x4] ;  /* 0x0000042e06067981 */ /* 0x000ea4000c1e1900 */
[----:B--2---:R-:W-:-:S07]  /*25b20*/  IMAD.IADD R9, R6, 0x1, -R9 ;  /* 0x0000000106097824 */ /* 0x004fce00078e0a09 */
.L_x_2562:
[----:B-1----:R-:W2:Y:S01]  /*25b30*/  @P1 LDG.E R2, desc[UR46][R4.64] ;  /* 0x0000002e04021981 */ /* 0x002ea2000c1e1900 */
[----:B------:R-:W1:Y:S01]  /*25b40*/  LDC R3, c[0x0][0x448] ;  /* 0x00011200ff037b82 */ /* 0x000e620000000800 */
[----:B-----5:R-:W-:Y:S02]  /*25b50*/  IMAD.IADD R0, R9, 0x1, -R0 ;  /* 0x0000000109007824 */ /* 0x020fe400078e0a00 */
[----:B------:R3:W2:Y:S01]  /*25b60*/  @P1 LDG.E R4, desc[UR46][R4.64+0x4] ;  /* 0x0000042e04041981 */ /* 0x0006a2000c1e1900 */
[----:B-1----:R-:W-:-:S13]  /*25b70*/  ISETP.NE.AND P0, PT, R3, 0x1, PT ;  /* 0x000000010300780c */ /* 0x002fda0003f05270 */
[----:B---3--:R-:W1:Y:S01]  /*25b80*/  @P0 LDC R5, c[0x0][0x450] ;  /* 0x00011400ff050b82 */ /* 0x008e620000000800 */
[----:B------:R-:W-:-:S05]  /*25b90*/  IMAD.MOV R9, RZ, RZ, -R0 ;  /* 0x000000ffff097224 */ /* 0x000fca00078e0a00 */
[----:B------:R-:W-:Y:S01]  /*25ba0*/  VIMNMX R9, RZ, R9, !PT ;  /* 0x00000009ff097248 */ /* 0x000fe20007fe0100 */
[----:B------:R-:W-:Y:S01]  /*25bb0*/  BSSY B0, `(.L_x_2563) ;  /* 0x0000135000007945 */ /* 0x000fe20003800000 */
[----:B--2---:R-:W-:Y:S02]  /*25bc0*/  @P1 IMAD.IADD R8, R4, 0x1, -R2 ;  /* 0x0000000104081824 */ /* 0x004fe400078e0a02 */
[----:B------:R-:W2:Y:S01]  /*25bd0*/  @P0 LDC R4, c[0x0][0x44c] ;  /* 0x00011300ff040b82 */ /* 0x000ea20000000800 */
[----:B------:R-:W-:-:S04]  /*25be0*/  IMAD.SHL.U32 R2, R17, 0x80, RZ ;  /* 0x0000008011027824 */ /* 0x000fc800078e00ff */
[----:B------:R-:W-:-:S05]  /*25bf0*/  VIADD R2, R2, 0x7f ;  /* 0x0000007f02027836 */ /* 0x000fca0000000000 */
[----:B------:R-:W-:Y:S01]  /*25c00*/  MOV R3, R2 ;  /* 0x0000000200037202 */ /* 0x000fe20000000f00 */
[----:B--2---:R-:W-:-:S04]  /*25c10*/  @P0 IMAD.HI.U32 R4, R2, R4, RZ ;  /* 0x0000000402040227 */ /* 0x004fc800078e00ff */
[----:B------:R-:W-:Y:S01]  /*25c20*/  IMAD.IADD R2, R0, 0x1, R8 ;  /* 0x0000000100027824 */ /* 0x000fe200078e0208 */
[----:B-1----:R-:W-:-:S03]  /*25c30*/  @P0 SHF.R.U32.HI R3, RZ, R5, R4 ;  /* 0x00000005ff030219 */ /* 0x002fc60000011604 */
[C---:B------:R-:W-:Y:S01]  /*25c40*/  VIADD R4, R2.reuse, 0x7f ;  /* 0x0000007f02047836 */ /* 0x040fe20000000000 */
[----:B------:R-:W-:-:S05]  /*25c50*/  IADD3 R21, R2, 0x80, -R13 ;  /* 0x0000008002157810 */ /* 0x000fca0007ffe80d */
[----:B------:R-:W-:Y:S01]  /*25c60*/  IMAD.IADD R2, R21, 0x1, R3 ;  /* 0x0000000115027824 */ /* 0x000fe200078e0203 */
[----:B------:R-:W-:-:S04]  /*25c70*/  SHF.R.S32.HI R3, RZ, 0x1f, R4 ;  /* 0x0000001fff037819 */ /* 0x000fc80000011404 */
[----:B------:R-:W-:Y:S02]  /*25c80*/  LEA.HI R20, R3, R4, RZ, 0x7 ;  /* 0x0000000403147211 */ /* 0x000fe400078f38ff */
[----:B------:R-:W-:-:S04]  /*25c90*/  SHF.R.S32.HI R3, RZ, 0x1f, R2 ;  /* 0x0000001fff037819 */ /* 0x000fc80000011402 */
[----:B------:R-:W-:Y:S02]  /*25ca0*/  LEA.HI R2, R3, R2, RZ, 0x7 ;  /* 0x0000000203027211 */ /* 0x000fe400078f38ff */
[----:B------:R-:W-:Y:S02]  /*25cb0*/  SHF.R.S32.HI R20, RZ, 0x7, R20 ;  /* 0x00000007ff147819 */ /* 0x000fe40000011414 */
[----:B------:R-:W-:-:S04]  /*25cc0*/  SHF.R.S32.HI R2, RZ, 0x7, R2 ;  /* 0x00000007ff027819 */ /* 0x000fc80000011402 */
[----:B------:R-:W-:-:S05]  /*25cd0*/  VIMNMX R2, R20, R2, PT ;  /* 0x0000000214027248 */ /* 0x000fca0003fe0100 */
[----:B------:R-:W-:-:S05]  /*25ce0*/  IMAD R2, R2, 0x80, -R0 ;  /* 0x0000008002027824 */ /* 0x000fca00078e0a00 */
[----:B------:R-:W-:-:S04]  /*25cf0*/  VIMNMX R8, R2, R8, PT ;  /* 0x0000000802087248 */ /* 0x000fc80003fe0100 */
[----:B------:R-:W-:Y:S02]  /*25d00*/  ISETP.GT.AND P0, PT, R8, R9, PT ;  /* 0x000000090800720c */ /* 0x000fe40003f04270 */
[----:B------:R-:W-:-:S11]  /*25d10*/  SHF.R.U32.HI R9, RZ, 0x7, R9 ;  /* 0x00000007ff097819 */ /* 0x000fd60000011609 */
[----:B------:R-:W-:-:S04]  /*25d20*/  @P0 IADD3 R8, R8, 0x7f, RZ ;  /* 0x0000007f08080810 */ /* 0x000fc80007ffe0ff */
[----:B------:R-:W-:Y:S01]  /*25d30*/  @P0 SHF.R.S32.HI R0, RZ, 0x1f, R8 ;  /* 0x0000001fff000819 */ /* 0x000fe20000011408 */
[----:B------:R-:W-:-:S03]  /*25d40*/  IMAD.MOV.U32 R6, RZ, RZ, R9 ;  /* 0x000000ffff067224 */ /* 0x000fc600078e0009 */
[----:B------:R-:W-:-:S04]  /*25d50*/  @P0 LEA.HI R8, R0, R8, RZ, 0x7 ;  /* 0x0000000800080211 */ /* 0x000fc800078f38ff */
[----:B------:R-:W-:-:S04]  /*25d60*/  @P0 SHF.R.S32.HI R6, RZ, 0x7, R8 ;  /* 0x00000007ff060819 */ /* 0x000fc80000011408 */
[----:B------:R-:W-:Y:S02]  /*25d70*/  ISETP.GT.AND P2, PT, R6, R9, PT ;  /* 0x000000090600720c */ /* 0x000fe40003f44270 */
[----:B------:R-:W-:-:S11]  /*25d80*/  PLOP3.LUT P0, PT, PT, PT, PT, 0x80, 0x0 ;  /* 0x000000000000781c */ /* 0x000fd60003f0f070 */
        /* <DEDUP_REMOVED lines=8> */
.L_x_2819:
[----:B--2---:R-:W-:Y:S02]  /*25e10*/  ISETP.NE.AND P0, PT, R14, RZ, PT ;  /* 0x000000ff0e00720c */ /* 0x004fe40003f05270 */
[----:B------:R-:W-:-:S11]  /*25e20*/  PLOP3.LUT P6, PT, PT, PT, PT, 0x8, 0x0 ;  /* 0x000000000000781c */ /* 0x000fd60003fce170 */
[----:B------:R-:W-:Y:S05]  /*25e30*/  @P0 BRA `(.L_x_2566) ;  /* 0x00000000000c0947 */ /* 0x000fea0003800000 */
[----:B------:R-:W-:-:S03]  /*25e40*/  UMOV UR4, 0xffffffff ;  /* 0xffffffff00047882 */ /* 0x000fc60000000000 */
[----:B------:R-:W-:Y:S05]  /*25e50*/  BRA.DIV UR4, `(.L_x_2567) ;  /* 0x000000a204247947 */ /* 0x000fea000b800000 */
[----:B------:R-:W-:-:S13]  /*25e60*/  ELECT P6, URZ, PT ;  /* 0x00000000003f782f */ /* 0x000fda00038c0000 */
.L_x_2566:
[----:B-1----:R-:W2:Y:S04]  /*25e70*/  LDL R2, [R1+0x70] ;  /* 0x0000700001027983 */ /* 0x002ea80000100800 */
[----:B------:R-:W3:Y:S01]  /*25e80*/  LDL R4, [R1+0x4] ;  /* 0x0000040001047983 */ /* 0x000ee20000100800 */
        /* <DEDUP_REMOVED lines=8> */
.L_x_2822:
[----:B------:R-:W-:Y:S05]  /*25f10*/  BSYNC B1 ;  /* 0x0000000000017941 */ /* 0x000fea0003800000 */
.L_x_2568:
[----:B------:R-:W-:Y:S04]  /*25f20*/  BSSY B1, `(.L_x_2570) ;  /* 0x0000072000017945 */ /* 0x000fe80003800000 */
[----:B------:R-:W-:Y:S05]  /*25f30*/  @!P6 BRA `(.L_x_2571) ;  /* 0x0000000400c0e947 */ /* 0x000fea0003800000 */
[----:B------:R-:W2:Y:S04]  /*25f40*/  LDL R4, [R1+0x4] ;  /* 0x0000040001047983 */ /* 0x000ea80000100800 */
        /* <DEDUP_REMOVED lines=11> */
.L_x_2823:
[----:B------:R-:W-:Y:S05]  /*26000*/  BSYNC B2 ;  /* 0x0000000000027941 */ /* 0x000fea0003800000 */
.L_x_2572:
[----:B------:R-:W-:Y:S04]  /*26010*/  BSSY B2, `(.L_x_2574) ;  /* 0x0000009000027945 */ /* 0x000fe80003800000 */
[----:B------:R-:W-:Y:S05]  /*26020*/  @P1 BRA `(.L_x_2575) ;  /* 0x00000000001c1947 */ /* 0x000fea0003800000 */
[----:B------:R-:W2:Y:S02]  /*26030*/  S2R R2, SR_TID.X ;  /* 0x0000000000027919 */ /* 0x000ea40000002100 */
[----:B--2---:R-:W-:Y:S02]  /*26040*/  LOP3.LUT R3, R2, 0x1f, RZ, 0xc0, !PT ;  /* 0x0000001f02037812 */ /* 0x004fe400078ec0ff */
[----:B------:R-:W-:Y:S02]  /*26050*/  MOV R2, 0x8000 ;  /* 0x0000800000027802 */ /* 0x000fe40000000f00 */
[----:B------:R-:W-:Y:S02]  /*26060*/  ISETP.NE.AND P0, PT, R3, RZ, PT ;  /* 0x000000ff0300720c */ /* 0x000fe40003f05270 */
[----:B------:R2:W-:Y:S11]  /*26070*/  SYNCS.ARRIVE.TRANS64 RZ, [R5+URZ+0x38890], R2 ;  /* 0x0388900205ff79a7 */ /* 0x0005f6000800003f */
[----:B--2---:R-:W-:Y:S05]  /*26080*/  @!P0 BRA `(.L_x_2575) ;  /* 0x0000000000048947 */ /* 0x004fea0003800000 */
[----:B------:R-:W-:Y:S01]  /*26090*/  BPT.TRAP 0x1 ;  /* 0x000000040000795c */ /* 0x000fe20000300000 */
.L_x_2575:
[----:B------:R-:W-:Y:S05]  /*260a0*/  BSYNC B2 ;  /* 0x0000000000027941 */ /* 0x000fea0003800000 */
.L_x_2574:
[----:B------:R-:W2:Y:S04]  /*260b0*/  LDL R4, [R1+0x4] ;  /* 0x0000040001047983 */ /* 0x000ea80000100800 */
        /* <DEDUP_REMOVED lines=10> */
[----:B--2---:R-:W-:-:S02]  /*26160*/  IMAD R7, R2, 0x8000, R4 ;  /* 0x0000800002077824 */ /* 0x004fc400078e0204 */
[----:B------:R-:W-:-:S03]  /*26170*/  VIADD R2, R5, 0x38890 ;  /* 0x0003889005027836 */ /* 0x000fc60000000000 */
[----:B------:R-:W-:-:S07]  /*26180*/  IADD3 R4, R7, 0x28400, RZ ;  /* 0x0002840007047810 */ /* 0x000fce0007ffe0ff */
.L_x_2576:
        /* <DEDUP_REMOVED lines=16> */
.L_x_2577:
        /* <DEDUP_REMOVED lines=13> */
.L_x_2824:
[----:B------:R-:W-:Y:S05]  /*26360*/  BSYNC B2 ;  /* 0x0000000000027941 */ /* 0x000fea0003800000 */
.L_x_2578:
        /* <DEDUP_REMOVED lines=11> */
.L_x_2581:
[----:B------:R-:W-:Y:S05]  /*26420*/  BSYNC B2 ;  /* 0x0000000000027941 */ /* 0x000fea0003800000 */
.L_x_2580:
        /* <DEDUP_REMOVED lines=8> */
.L_x_2582:
        /* <DEDUP_REMOVED lines=15> */
.L_x_2583:
        /* <DEDUP_REMOVED lines=10> */
.L_x_2571:
[----:B------:R-:W-:Y:S05]  /*26640*/  BSYNC B1 ;  /* 0x0000000000017941 */ /* 0x000fea0003800000 */
.L_x_2570:
[----:B------:R-:W3:Y:S04]  /*26650*/  LDL.LU R7, [R1+0x1c] ;  /* 0x00001c0001077983 */ /* 0x000ee80000300800 */
[----:B-12---:R-:W2:Y:S01]  /*26660*/  LDL.LU R5, [R1+0x28] ;  /* 0x0000280001057983 */ /* 0x006ea20000300800 */
[----:B------:R-:W-:Y:S01]  /*26670*/  PLOP3.LUT P0, PT, PT, PT, PT, 0x8, 0x0 ;  /* 0x000000000000781c */ /* 0x000fe20003f0e170 */
[----:B---3--:R-:W-:Y:S02]  /*26680*/  VIADD R2, R7, 0x1 ;  /* 0x0000000107027836 */ /* 0x008fe40000000000 */
        /* <DEDUP_REMOVED lines=9> */
.L_x_2598:
[----:B------:R-:W-:Y:S05]  /*26720*/  YIELD ;  /* 0x0000000000007946 */ /* 0x000fea0003800000 */
[----:B------:R-:W-:Y:S04]  /*26730*/  BSSY B1, `(.L_x_2584) ;  /* 0x0000070000017945 */ /* 0x000fe80003800000 */
[----:B--2---:R-:W-:Y:S05]  /*26740*/  @!P6 BRA `(.L_x_2585) ;  /* 0x0000000400b8e947 */ /* 0x004fea0003800000 */
[----:B-1----:R-:W2:Y:S04]  /*26750*/  LDL R5, [R1+0x4] ;  /* 0x0000040001057983 */ /* 0x002ea80000100800 */
        /* <DEDUP_REMOVED lines=10> */
.L_x_2825:
[----:B------:R-:W-:Y:S05]  /*26800*/  BSYNC B2 ;  /* 0x0000000000027941 */ /* 0x000fea0003800000 */
.L_x_2586:
        /* <DEDUP_REMOVED lines=9> */
.L_x_2589:
[----:B------:R-:W-:Y:S05]  /*268a0*/  BSYNC B2 ;  /* 0x0000000000027941 */ /* 0x000fea0003800000 */
.L_x_2588:
[----:B------:R-:W2:Y:S04]  /*268b0*/  LDL R3, [R1+0x4] ;  /* 0x0000040001037983 */ /* 0x000ea80000100800 */
        /* <DEDUP_REMOVED lines=8> */
[----:B--2---:R-:W-:-:S02]  /*26940*/  IMAD R4, R2, 0x8000, R3 ;  /* 0x0000800002047824 */ /* 0x004fc400078e0203 */
[----:B------:R-:W-:Y:S02]  /*26950*/  IMAD R3, R7, 0x80, R10 ;  /* 0x0000008007037824 */ /* 0x000fe400078e020a */
[----:B------:R-:W-:Y:S02]  /*26960*/  VIADD R2, R6, 0x38890 ;  /* 0x0003889006027836 */ /* 0x000fe40000000000 */
[----:B------:R-:W-:-:S07]  /*26970*/  VIADD R8, R4, 0x28400 ;  /* 0x0002840004087836 */ /* 0x000fce0000000000 */
.L_x_2590:
        /* <DEDUP_REMOVED lines=10> */
[----:B------:R-:W-:Y:S01]  /*26a20*/  MOV R14, 0x80 ;  /* 0x00000080000e7802 */ /* 0x000fe20000000f00 */
[----:B------:R-:W-:Y:S01]  /*26a30*/  VIADD R8, R4, 0x2c400 ;  /* 0x0002c40004087836 */ /* 0x000fe20000000000 */
[----:B------:R-:W-:Y:S01]  /*26a40*/  PLOP3.LUT P1, PT, PT, PT, PT, 0x80, 0x0 ;  /* 0x000000000000781c */ /* 0x000fe20003f2f070 */
[----:B------:R-:W-:Y:S01]  /*26a50*/  UMOV UR6, 0x0 ;  /* 0x0000000000067882 */ /* 0x000fe20000000000 */
[----:B------:R-:W-:Y:S01]  /*26a60*/  R2UR UR10, R14 ;  /* 0x000000000e0a72ca */ /* 0x000fe200000e0000 */
[----:B------:R-:W-:-:S14]  /*26a70*/  UMOV UR7, 0x12f00000 ;  /* 0x12f0000000077882 */ /* 0x000fdc0000000000 */
.L_x_2591:
        /* <DEDUP_REMOVED lines=13> */
.L_x_2826:
[----:B------:R-:W-:Y:S05]  /*26b50*/  BSYNC B2 ;  /* 0x0000000000027941 */ /* 0x000fea0003800000 */
.L_x_2592:
        /* <DEDUP_REMOVED lines=11> */
.L_x_2595:
[----:B------:R-:W-:Y:S05]  /*26c10*/  BSYNC B2 ;  /* 0x0000000000027941 */ /* 0x000fea0003800000 */
.L_x_2594:
        /* <DEDUP_REMOVED lines=8> */
.L_x_2596:
        /* <DEDUP_REMOVED lines=15> */
.L_x_2597:
        /* <DEDUP_REMOVED lines=10> */
.L_x_2585:
[----:B------:R-:W-:Y:S05]  /*26e30*/  BSYNC B1 ;  /* 0x0000000000017941 */ /* 0x000fea0003800000 */
.L_x_2584:
        /* <DEDUP_REMOVED lines=12> */
.L_x_2564:
[----:B------:R-:W-:Y:S05]  /*26f00*/  BSYNC B0 ;  /* 0x0000000000007941 */ /* 0x000fea0003800000 */
.L_x_2563:
[----:B------:R-:W3:Y:S01]  /*26f10*/  LDC R0, c[0x0][0x448] ;  /* 0x00011200ff007b82 */ /* 0x000ee20000000800 */
[----:B------:R-:W-:Y:S07]  /*26f20*/  @!P0 WARPSYNC.ALL ;  /* 0x0000000000008948 */ /* 0x000fee0003800000 */
[----:B------:R-:W-:Y:S01]  /*26f30*/  @!P0 BAR.SYNC.DEFER_BLOCKING 0xc, 0x180 ;  /* 0x0306000000008b1d */ /* 0x000fe20000010000 */
[----:B---3--:R-:W-:Y:S02]  /*26f40*/  ISETP.NE.AND P1, PT, R0, 0x1, PT ;  /* 0x000000010000780c */ /* 0x008fe40003f25270 */
[----:B------:R-:W-:-:S11]  /*26f50*/  LEA R0, R17, 0x7f, 0x7 ;  /* 0x0000007f11007811 */ /* 0x000fd600078e38ff */
[----:B-12---:R-:W1:Y:S08]  /*26f60*/  @P1 LDC R2, c[0x0][0x44c] ;  /* 0x00011300ff021b82 */ /* 0x006e700000000800 */
[----:B------:R-:W2:Y:S01]  /*26f70*/  @P1 LDC R3, c[0x0][0x450] ;  /* 0x00011400ff031b82 */ /* 0x000ea20000000800 */
[----:B-1----:R-:W-:-:S05]  /*26f80*/  @P1 IMAD.HI.U32 R2, R0, R2, RZ ;  /* 0x0000000200021227 */ /* 0x002fca00078e00ff */
[----:B--2---:R-:W-:-:S05]  /*26f90*/  @P1 SHF.R.U32.HI R0, RZ, R3, R2 ;  /* 0x00000003ff001219 */ /* 0x004fca0000011602 */
[----:B------:R-:W-:-:S05]  /*26fa0*/  IMAD.IADD R0, R21, 0x1, R0 ;  /* 0x0000000115007824 */ /* 0x000fca00078e0200 */
[----:B------:R-:W-:-:S04]  /*26fb0*/  SHF.R.S32.HI R2, RZ, 0x1f, R0 ;  /* 0x0000001fff027819 */ /* 0x000fc80000011400 */
[----:B------:R-:W-:-:S04]  /*26fc0*/  LEA.HI R0, R2, R0, RZ, 0x7 ;  /* 0x0000000002007211 */ /* 0x000fc800078f38ff */
[----:B------:R-:W-:-:S04]  /*26fd0*/  SHF.R.S32.HI R0, RZ, 0x7, R0 ;  /* 0x00000007ff007819 */ /* 0x000fc80000011400 */
[----:B------:R-:W-:-:S04]  /*26fe0*/  VIMNMX R4, R20, R0, PT ;  /* 0x0000000014047248 */ /* 0x000fc80003fe0100 */
[----:B------:R-:W-:Y:S01]  /*26ff0*/  ISETP.GT.AND P0, PT, R4, RZ, PT ;  /* 0x000000ff0400720c */ /* 0x000fe20003f04270 */
        /* <DEDUP_REMOVED lines=19> */
.L_x_2599:
[----:B------:R-:W2:Y:S01]  /*27130*/  LDL R0, [R1+0x4] ;  /* 0x0000040001007983 */ /* 0x000ea20000100800 */
        /* <DEDUP_REMOVED lines=8> */
[----:B------:R-:W-:Y:S01]  /*271c0*/  MOV R4, UR6 ;  /* 0x0000000600047c02 */ /* 0x000fe20008000f00 */
[----:B------:R-:W-:Y:S01]  /*271d0*/  IMAD.U32 R5, RZ, RZ, UR7 ;  /* 0x00000007ff057e24 */ /* 0x000fe2000f8e00ff */
[----:B------:R-:W1:Y:S01]  /*271e0*/  LDC.64 R2, c[0x4][R2] ;  /* 0x0100000002027b82 */ /* 0x000e620000000a00 */
[----:B------:R-:W-:Y:S01]  /*271f0*/  IMAD.U32 R6, RZ, RZ, UR8 ;  /* 0x00000008ff067e24 */ /* 0x000fe2000f8e00ff */
[----:B------:R-:W-:Y:S01]  /*27200*/  MOV R8, 0x70 ;  /* 0x0000007000087802 */ /* 0x000fe20000000f00 */
[----:B------:R-:W-:Y:S02]  /*27210*/  IMAD.U32 R7, RZ, RZ, UR9 ;  /* 0x00000009ff077e24 */ /* 0x000fe4000f8e00ff */
[----:B------:R-:W-:-:S02]  /*27220*/  IMAD.U32 R10, RZ, RZ, UR4 ;  /* 0x00000004ff0a7e24 */ /* 0x000fc4000f8e00ff */
[----:B------:R-:W-:Y:S02]  /*27230*/  IMAD.U32 R11, RZ, RZ, UR5 ;  /* 0x00000005ff0b7e24 */ /* 0x000fe4000f8e00ff */
[----:B------:R-:W-:Y:S02]  /*27240*/  IMAD.MOV.U32 R12, RZ, RZ, 0x1 ;  /* 0x00000001ff0c7424 */ /* 0x000fe400078e00ff */
[----:B0-----:R-:W-:-:S07]  /*27250*/  IMAD.MOV.U32 R13, RZ, RZ, RZ ;  /* 0x000000ffff0d7224 */ /* 0x001fce00078e00ff */
[----:B------:R-:W-:-:S07]  /*27260*/  LEPC R20, `(.L_x_2602) ;  /* 0x000000001014794e */ /* 0x000fce0000000000 */
[----:B-1----:R-:W-:Y:S05]  /*27270*/  CALL.ABS.NOINC R2 ;  /* 0x0000000002007343 */ /* 0x002fea0003c00000 */
.L_x_2602:
[----:B------:R-:W-:Y:S05]  /*27280*/  BSYNC B6 ;  /* 0x0000000000067941 */ /* 0x000fea0003800000 */
.L_x_2601:
        /* <DEDUP_REMOVED lines=9> */
[----:B-1----:R-:W-:Y:S01]  /*27320*/  MOV R2, 0x0 ;  /* 0x0000000000027802 */ /* 0x002fe20000000f00 */
[----:B------:R-:W-:Y:S01]  /*27330*/  ULDC.64 UR6, c[0x4][0x1c8] ;  /* 0x0100720000067ab9 */ /* 0x000fe20000000a00 */
[----:B------:R-:W-:Y:S01]  /*27340*/  ULDC.64 UR8, c[0x4][0x1d0] ;  /* 0x0100740000087ab9 */ /* 0x000fe20000000a00 */
[----:B------:R-:W-:Y:S01]  /*27350*/  ULDC.64 UR4, c[0x4][0x120] ;  /* 0x0100480000047ab9 */ /* 0x000fe20000000a00 */
[----:B------:R-:W-:Y:S01]  /*27360*/  IMAD.U32 R4, RZ, RZ, UR6 ;  /* 0x00000006ff047e24 */ /* 0x000fe2000f8e00ff */
[----:B------:R-:W-:Y:S01]  /*27370*/  MOV R6, UR8 ;  /* 0x0000000800067c02 */ /* 0x000fe20008000f00 */
[----:B------:R-:W1:Y:S01]  /*27380*/  LDC.64 R2, c[0x4][R2] ;  /* 0x0100000002027b82 */ /* 0x000e620000000a00 */
[----:B------:R-:W-:Y:S01]  /*27390*/  IMAD.U32 R5, RZ, RZ, UR7 ;  /* 0x00000007ff057e24 */ /* 0x000fe2000f8e00ff */
[----:B0-----:R-:W-:Y:S01]  /*273a0*/  MOV R13, RZ ;  /* 0x000000ff000d7202 */ /* 0x001fe20000000f00 */
[----:B------:R-:W-:Y:S02]  /*273b0*/  IMAD.U32 R7, RZ, RZ, UR9 ;  /* 0x00000009ff077e24 */ /* 0x000fe4000f8e00ff */
[----:B------:R-:W-:-:S02]  /*273c0*/  IMAD.U32 R10, RZ, RZ, UR4 ;  /* 0x00000004ff0a7e24 */ /* 0x000fc4000f8e00ff */
[----:B------:R-:W-:Y:S02]  /*273d0*/  IMAD.U32 R11, RZ, RZ, UR5 ;  /* 0x00000005ff0b7e24 */ /* 0x000fe4000f8e00ff */
[----:B------:R-:W-:Y:S02]  /*273e0*/  IMAD.MOV.U32 R8, RZ, RZ, 0x70 ;  /* 0x00000070ff087424 */ /* 0x000fe400078e00ff */
[----:B------:R-:W-:-:S07]  /*273f0*/  IMAD.MOV.U32 R12, RZ, RZ, 0x1 ;  /* 0x00000001ff0c7424 */ /* 0x000fce00078e00ff */
[----:B------:R-:W-:-:S07]  /*27400*/  LEPC R20, `(.L_x_2604) ;  /* 0x000000001014794e */ /* 0x000fce0000000000 */
[----:B-1----:R-:W-:Y:S05]  /*27410*/  CALL.ABS.NOINC R2 ;  /* 0x0000000002007343 */ /* 0x002fea0003c00000 */
.L_x_2604:
[----:B------:R-:W-:Y:S05]  /*27420*/  BSYNC B6 ;  /* 0x0000000000067941 */ /* 0x000fea0003800000 */
.L_x_2603:
[----:B-1----:R-:W2:Y:S01]  /*27430*/  LDL R2, [R1+0x4] ;  /* 0x0000040001027983 */ /* 0x002ea20000100800 */
[----:B------:R-:W-:Y:S01]  /*27440*/  BSSY B6, `(.L_x_2605) ;  /* 0x0000015000067945 */ /* 0x000fe20003800000 */
[----:B--2---:R-:W-:-:S05]  /*27450*/  VIADD R0, R2, 0x400 ;  /* 0x0000040002007836 */ /* 0x004fca0000000000 */
[----:B------:R1:W-:Y:S01]  /*27460*/  STL [R1+0x8], R0 ;  /* 0x0000080001007387 */ /* 0x0003e20000100800 */
[----:B------:R-:W-:-:S13]  /*27470*/  LOP3.LUT P0, RZ, R0, 0x3ff, RZ, 0xc0, !PT ;  /* 0x000003ff00ff7812 */ /* 0x000fda000780c0ff */
[----:B-1----:R-:W-:Y:S05]  /*27480*/  @!P0 BRA `(.L_x_2606) ;  /* 0x0000000000408947 */ /* 0x002fea0003800000 */
        /* <DEDUP_REMOVED lines=16> */
.L_x_2606:
[----:B------:R-:W-:Y:S05]  /*27590*/  BSYNC B6 ;  /* 0x0000000000067941 */ /* 0x000fea0003800000 */
.L_x_2605:
        /* <DEDUP_REMOVED lines=20> */
.L_x_2608:
[----:B------:R-:W-:Y:S05]  /*276e0*/  BSYNC B6 ;  /* 0x0000000000067941 */ /* 0x000fea0003800000 */
.L_x_2607:
        /* <DEDUP_REMOVED lines=10> */
[----:B-1----:R-:W1:Y:S01]  /*27790*/  LDC.64 R2, c[0x0][0x418] ;  /* 0x00010600ff027b82 */ /* 0x002e620000000a00 */
[----:B--2---:R-:W-:Y:S01]  /*277a0*/  SHF.R.S32.HI R10, RZ, 0x1f, R9 ;  /* 0x0000001fff0a7819 */ /* 0x004fe20000011409 */
[----:B------:R2:W-:Y:S01]  /*277b0*/  @P0 STL [R1+0x30], R9 ;  /* 0x0000300901000387 */ /* 0x0005e20000100800 */
[----:B-1----:R-:W-:Y:S01]  /*277c0*/  LOP3.LUT P0, RZ, R2, UR4, RZ, 0xfc, !PT ;  /* 0x0000000402ff7c12 */ /* 0x002fe2000f80fcff */
[----:B------:R-:W-:Y:S02]  /*277d0*/  UMOV UR4, 0xffffffff ;  /* 0xffffffff00047882 */ /* 0x000fe40000000000 */
[----:B------:R2:W-:Y:S01]  /*277e0*/  STL [R1+0x38], R10 ;  /* 0x0000380a01007387 */ /* 0x0005e20000100800 */
[----:B------:R-:W-:-:S04]  /*277f0*/  LOP3.LUT P0, RZ, R3, UR5, RZ, 0xfc, P0 ;  /* 0x0000000503ff7c12 */ /* 0x000fc8000800fcff */
[----:B------:R-:W-:Y:S01]  /*27800*/  SEL R0, R9, RZ, !P0 ;  /* 0x000000ff09007207 */ /* 0x000fe20004000000 */
[----:B------:R-:W-:Y:S08]  /*27810*/  BRA.DIV UR4, `(.L_x_2609) ;  /* 0x0000008a043c7947 */ /* 0x000ff0000b800000 */
[----:B------:R-:W1:Y:S02]  /*27820*/  S2R R4, SR_TID.X ;  /* 0x0000000000047919 */ /* 0x000e640000002100 */
[----:B-1----:R-:W-:-:S04]  /*27830*/  SHF.R.U32.HI R4, RZ, 0x5, R4 ;  /* 0x00000005ff047819 */ /* 0x002fc80000011604 */
[----:B------:R-:W-:-:S05]  /*27840*/  LOP3.LUT R4, R4, 0x3, RZ, 0xc0, !PT ;  /* 0x0000000304047812 */ /* 0x000fca00078ec0ff */
[----:B------:R1:W3:Y:S02]  /*27850*/  SHFL.IDX PT, R14, R4, RZ, 0x1f ;  /* 0x00001fff040e7589 */ /* 0x0002e400000e0000 */
.L_x_2829:
[----:B-1----:R-:W4:Y:S01]  /*27860*/  LDL.LU R4, [R1+0x34] ;  /* 0x0000340001047983 */ /* 0x002f220000300800 */
[----:B------:R-:W-:Y:S02]  /*27870*/  PLOP3.LUT P1, PT, PT, PT, PT, 0x8, 0x0 ;  /* 0x000000000000781c */ /* 0x000fe40003f2e170 */
[----:B---3--:R-:W-:Y:S01]  /*27880*/  ISETP.NE.AND P0, PT, R14, RZ, PT ;  /* 0x000000ff0e00720c */ /* 0x008fe20003f05270 */
[----:B------:R1:W-:Y:S01]  /*27890*/  STL [R1], R0 ;  /* 0x0000000001007387 */ /* 0x0003e20000100800 */
[----:B----4-:R-:W-:-:S09]  /*278a0*/  LOP3.LUT R4, R4, 0xfffffffe, RZ, 0xc0, !PT ;  /* 0xfffffffe04047812 */ /* 0x010fd200078ec0ff */
[----:B------:R-:W-:-:S05]  /*278b0*/  @P1 LOP3.LUT R4, R4, 0x1, RZ, 0xfc, !PT ;  /* 0x0000000104041812 */ /* 0x000fca00078efcff */
[----:B------:R1:W-:Y:S01]  /*278c0*/  STL [R1+0x34], R4 ;  /* 0x0000340401007387 */ /* 0x0003e20000100800 */
[----:B------:R-:W-:Y:S05]  /*278d0*/  @P0 BRA `(.L_x_2610) ;  /* 0x0000000400a40947 */ /* 0x000fea0003800000 */
[----:B------:R-:W-:-:S03]  /*278e0*/  UMOV UR4, 0xffffffff ;  /* 0xffffffff00047882 */ /* 0x000fc60000000000 */
[----:B------:R-:W-:Y:S05]  /*278f0*/  BRA.DIV UR4, `(.L_x_2611) ;  /* 0x0000008a04387947 */ /* 0x000fea000b800000 */
[----:B------:R-:W-:-:S13]  /*27900*/  ELECT P6, URZ, PT ;  /* 0x00000000003f782f */ /* 0x000fda00038c0000 */
.L_x_2832:
        /* <DEDUP_REMOVED lines=23> */
[----:B------:R-:W3:Y:S04]  /*27a80*/  LDG.E R0, desc[UR46][R2.64] ;  /* 0x0000002e02007981 */ /* 0x000ee8000c1e1900 */
[----:B---3--:R1:W-:Y:S02]  /*27a90*/  STL [R1], R0 ;  /* 0x0000000001007387 */ /* 0x0083e40000100800 */
.L_x_2612:
[----:B--2---:R-:W2:Y:S04]  /*27aa0*/  LDL R10, [R1+0x4] ;  /* 0x00000400010a7983 */ /* 0x004ea80000100800 */
[----:B-1----:R-:W2:Y:S04]  /*27ab0*/  LDL R0, [R1+0x14] ;  /* 0x0000140001007983 */ /* 0x002ea80000100800 */
[----:B------:R-:W3:Y:S01]  /*27ac0*/  LDL R2, [R1+0x24] ;  /* 0x0000240001027983 */ /* 0x000ee20000100800 */
[----:B------:R-:W1:Y:S02]  /*27ad0*/  S2R R9, SR_TID.X ;  /* 0x0000000000097919 */ /* 0x000e640000002100 */
[----:B-1----:R-:W-:-:S04]  /*27ae0*/  LOP3.LUT R9, R9, 0x7f, RZ, 0xc0, !PT ;  /* 0x0000007f09097812 */ /* 0x002fc800078ec0ff */
[----:B------:R-:W-:Y:S01]  /*27af0*/  ISETP.NE.AND P1, PT, R9, RZ, PT ;  /* 0x000000ff0900720c */ /* 0x000fe20003f25270 */
[----:B--2---:R-:W-:Y:S01]  /*27b00*/  IMAD R0, R0, 0x8, R10 ;  /* 0x0000000800007824 */ /* 0x004fe200078e020a */
[----:B---3--:R-:W-:-:S04]  /*27b10*/  SHF.L.U32 R3, R2, 0x1f, RZ ;  /* 0x0000001f02037819 */ /* 0x008fc800000006ff */
[----:B------:R-:W1:Y:S02]  /*27b20*/  SYNCS.PHASECHK.TRANS64.TRYWAIT P0, [R0+URZ+0x38880], R3 ;  /* 0x03888003000075a7 */ /* 0x000e64000800017f */
[----:B-1----:R-:W-:Y:S05]  /*27b30*/  @!P0 BRA `(.L_x_2613) ;  /* 0x0000008400c88947 */ /* 0x002fea0003800000 */
.L_x_2833:
        /* <DEDUP_REMOVED lines=8> */
.L_x_2614:
        /* <DEDUP_REMOVED lines=13> */
[----:B--2---:R-:W-:Y:S02]  /*27c90*/  IMAD R2, R2, 0x8000, R7 ;  /* 0x0000800002027824 */ /* 0x004fe400078e0207 */
[----:B---3--:R-:W-:-:S03]  /*27ca0*/  IMAD R4, R4, 0x80, R6 ;  /* 0x0000008004047824 */ /* 0x008fc600078e0206 */
[----:B------:R-:W-:Y:S02]  /*27cb0*/  R2UR UR14, R2 ;  /* 0x00000000020e72ca */ /* 0x000fe400000e0000 */
[----:B----4-:R-:W-:Y:S02]  /*27cc0*/  R2UR UR13, R5 ;  /* 0x00000000050d72ca */ /* 0x010fe400000e0000 */
[----:B------:R-:W-:-:S09]  /*27cd0*/  R2UR UR11, R4 ;  /* 0x00000000040b72ca */ /* 0x000fd200000e0000 */
        /* <DEDUP_REMOVED lines=8> */
.L_x_2834:
        /* <DEDUP_REMOVED lines=8> */
.L_x_2616:
[----:B------:R-:W3:Y:S04]  /*27de0*/  LDL R5, [R1] ;  /* 0x0000000001057983 */ /* 0x000ee80000100800 */
        /* <DEDUP_REMOVED lines=15> */
[----:B---3--:R-:W-:Y:S02]  /*27ee0*/  R2UR UR13, R5 ;  /* 0x00000000050d72ca */ /* 0x008fe400000e0000 */
[----:B--2---:R-:W-:-:S04]  /*27ef0*/  LOP3.LUT R3, R3, 0xfffffffe, RZ, 0xc0, !PT ;  /* 0xfffffffe03037812 */ /* 0x004fc800078ec0ff */
[----:B------:R-:W-:-:S07]  /*27f00*/  @P0 LOP3.LUT R3, R3, 0x1, RZ, 0xfc, !PT ;  /* 0x0000000103030812 */ /* 0x000fce00078efcff */
[----:B------:R1:W-:Y:S01]  /*27f10*/  UTMALDG.4D [UR8], [UR4], desc[UR6] ;  /* 0x00000608040075b4 */ /* 0x0003e20008019000 */
[----:B------:R3:W-:Y:S01]  /*27f20*/  STL [R1+0x34], R3 ;  /* 0x0000340301007387 */ /* 0x0007e20000100800 */
[----:B-1----:R-:W-:Y:S01]  /*27f30*/  UMOV UR8, UR14 ;  /* 0x0000000e00087c82 */ /* 0x002fe20008000000 */
[----:B------:R-:W-:Y:S02]  /*27f40*/  UMOV UR10, UR15 ;  /* 0x0000000f000a7c82 */ /* 0x000fe40008000000 */
[----:B------:R3:W-:Y:S01]  /*27f50*/  UTMALDG.4D [UR8], [UR4], desc[UR6] ;  /* 0x00000608040075b4 */ /* 0x0007e20008019000 */
[----:B------:R-:W-:Y:S02]  /*27f60*/  NOP ;  /* 0x0000000000007918 */ /* 0x000fe40000000000 */
.L_x_2610:
[----:B------:R-:W4:Y:S04]  /*27f70*/  LDL R2, [R1+0x4] ;  /* 0x0000040001027983 */ /* 0x000f280000100800 */
[----:B---3--:R-:W3:Y:S04]  /*27f80*/  LDL.LU R3, [R1+0x58] ;  /* 0x0000580001037983 */ /* 0x008ee80000300800 */
[----:B------:R-:W5:Y:S04]  /*27f90*/  LDL.LU R5, [R1+0x18] ;  /* 0x0000180001057983 */ /* 0x000f680000300800 */
[----:B-1----:R-:W2:Y:S01]  /*27fa0*/  LDL.LU R4, [R1+0x68] ;  /* 0x0000680001047983 */ /* 0x002ea20000300800 */
[----:B------:R-:W-:Y:S05]  /*27fb0*/  WARPSYNC.ALL ;  /* 0x0000000000007948 */ /* 0x000fea0003800000 */
[----:B------:R-:W-:Y:S01]  /*27fc0*/  ULDC.64 UR4, c[0x0][0x298] ;  /* 0x0000a60000047ab9 */ /* 0x000fe20000000a00 */
[----:B------:R-:W-:Y:S01]  /*27fd0*/  ULDC.64 UR6, c[0x0][0xa00] ;  /* 0x0002800000067ab9 */ /* 0x000fe20000000a00 */
[----:B------:R-:W-:Y:S01]  /*27fe0*/  BSSY B6, `(.L_x_2617) ;  /* 0x0000024000067945 */ /* 0x000fe20003800000 */
[----:B------:R-:W-:Y:S01]  /*27ff0*/  BAR.SYNC.DEFER_BLOCKING 0x8, 0x180 ;  /* 0x0206000000007b1d */ /* 0x000fe20000010000 */
[----:B------:R-:W-:-:S04]  /*28000*/  ISETP.NE.U32.AND P0, PT, RZ, UR6, PT ;  /* 0x00000006ff007c0c */ /* 0x000fc8000bf05070 */
[----:B------:R-:W-:Y:S02]  /*28010*/  ISETP.NE.AND.EX P0, PT, RZ, UR7, PT, P0 ;  /* 0x00000007ff007c0c */ /* 0x000fe4000bf05300 */
[----:B----4-:R-:W-:Y:S02]  /*28020*/  IADD3 R2, R2, 0x20400, RZ ;  /* 0x0002040002027810 */ /* 0x010fe40007ffe0ff */
[----:B---3--:R-:W-:Y:S02]  /*28030*/  SHF.R.S32.HI R0, RZ, 0x1f, R3 ;  /* 0x0000001fff007819 */ /* 0x008fe40000011403 */
[----:B------:R-:W-:Y:S02]  /*28040*/  LOP3.LUT P1, RZ, R2, 0x3ff, RZ, 0xc0, !PT ;  /* 0x000003ff02ff7812 */ /* 0x000fe4000782c0ff */
[----:B-----5:R-:W-:Y:S01]  /*28050*/  SEL R5, R5, RZ, !P0 ;  /* 0x000000ff05057207 */ /* 0x020fe20004000000 */
[----:B------:R-:W-:Y:S01]  /*28060*/  IMAD R0, R0, UR4, RZ ;  /* 0x0000000400007c24 */ /* 0x000fe2000f8e02ff */
[----:B--2---:R-:W-:-:S03]  /*28070*/  SEL R4, R4, RZ, !P0 ;  /* 0x000000ff04047207 */ /* 0x004fc60004000000 */
[C---:B------:R-:W-:Y:S02]  /*28080*/  IMAD R0, R3.reuse, UR5, R0 ;  /* 0x0000000503007c24 */ /* 0x040fe4000f8e0200 */
[----:B------:R-:W-:-:S05]  /*28090*/  IMAD.WIDE.U32 R2, R3, UR4, RZ ;  /* 0x0000000403027c25 */ /* 0x000fca000f8e00ff */
[----:B------:R1:W-:Y:S04]  /*280a0*/  STL.64 [R1+0x60], R2 ;  /* 0x0000600201007387 */ /* 0x0003e80000100a00 */
[----:B------:R2:W-:Y:S04]  /*280b0*/  STL [R1+0x18], R5 ;  /* 0x0000180501007387 */ /* 0x0005e80000100800 */
[----:B------:R2:W-:Y:S01]  /*280c0*/  STL [R1+0x68], R4 ;  /* 0x0000680401007387 */ /* 0x0005e20000100800 */
[----:B-1----:R-:W-:Y:S01]  /*280d0*/  IMAD.IADD R2, R3, 0x1, R0 ;  /* 0x0000000103027824 */ /* 0x002fe200078e0200 */
        /* <DEDUP_REMOVED lines=20> */
.L_x_2618:
[----:B------:R-:W-:Y:S05]  /*28220*/  BSYNC B6 ;  /* 0x0000000000067941 */ /* 0x000fea0003800000 */
.L_x_2617:
[----:B--2---:R-:W2:Y:S01]  /*28230*/  LDL.LU R5, [R1+0x20] ;  /* 0x0000200001057983 */ /* 0x004ea20000300800 */
[----:B------:R-:W-:Y:S01]  /*28240*/  ULDC.64 UR4, c[0x0][0x2d8] ;  /* 0x0000b60000047ab9 */ /* 0x000fe20000000a00 */
[----:B------:R-:W1:Y:S01]  /*28250*/  LDC R8, c[0x0][0x448] ;  /* 0x00011200ff087b82 */ /* 0x000e620000000800 */
[----:B------:R-:W-:Y:S01]  /*28260*/  ULDC.64 UR6, c[0x0][0x280] ;  /* 0x0000a00000067ab9 */ /* 0x000fe20000000a00 */
[----:B------:R-:W2:Y:S04]  /*28270*/  LDL.LU.64 R2, [R1+0x60] ;  /* 0x0000600001027983 */ /* 0x000ea80000300a00 */
[----:B------:R-:W3:Y:S04]  /*28280*/  LDL.LU R0, [R1+0x58] ;  /* 0x0000580001007983 */ /* 0x000ee80000300800 */
[----:B------:R-:W4:Y:S04]  /*28290*/  LDL.LU R6, [R1+0x68] ;  /* 0x0000680001067983 */ /* 0x000f280000300800 */
[----:B------:R-:W4:Y:S01]  /*282a0*/  LDL.LU R4, [R1+0x18] ;  /* 0x0000180001047983 */ /* 0x000f220000300800 */
[----:B------:R-:W0:Y:S01]  /*282b0*/  S2R R9, SR_TID.X ;  /* 0x0000000000097919 */ /* 0x000e220000002100 */
[----:B-1----:R-:W-:Y:S01]  /*282c0*/  ISETP.NE.AND P0, PT, R8, 0x1, PT ;  /* 0x000000010800780c */ /* 0x002fe20003f05270 */
[----:B0-----:R-:W-:-:S05]  /*282d0*/  IMAD.SHL.U32 R9, R9, 0x10, RZ ;  /* 0x0000001009097824 */ /* 0x001fca00078e00ff */
[----:B------:R-:W-:-:S04]  /*282e0*/  LOP3.LUT R9, R9, 0x70, RZ, 0xc0, !PT ;  /* 0x0000007009097812 */ /* 0x000fc800078ec0ff */
        /* <DEDUP_REMOVED lines=12> */
[----:B------:R-:W-:Y:S01]  /*283b0*/  ULDC.64 UR4, c[0x0][0x2d0] ;  /* 0x0000b40000047ab9 */ /* 0x000fe20000000a00 */
[----:B------:R-:W2:Y:S02]  /*283c0*/  S2R R4, SR_TID.X ;  /* 0x0000000000047919 */ /* 0x000ea40000002100 */
[----:B------:R-:W-:Y:S01]  /*283d0*/  IMAD.IADD R3, R3, 0x1, R0 ;  /* 0x0000000103037824 */ /* 0x000fe200078e0200 */
[----:B0-----:R-:W-:-:S04]  /*283e0*/  LOP3.LUT R5, R5, 0x7f, RZ, 0xc0, !PT ;  /* 0x0000007f05057812 */ /* 0x001fc800078ec0ff */
[----:B------:R-:W-:Y:S01]  /*283f0*/  SHF.R.U32.HI R5, RZ, 0x3, R5 ;  /* 0x00000003ff057819 */ /* 0x000fe20000011605 */
[----:B--2---:R-:W-:-:S05]  /*28400*/  IMAD.SHL.U32 R4, R4, 0x10, RZ ;  /* 0x0000001004047824 */ /* 0x004fca00078e00ff */
[----:B------:R-:W-:Y:S02]  /*28410*/  LOP3.LUT R4, R5, 0x70, R4, 0xf8, !PT ;  /* 0x0000007005047812 */ /* 0x000fe400078ef804 */
[----:B------:R-:W0:Y:S03]  /*28420*/  @P0 LDC R5, c[0x0][0x44c] ;  /* 0x00011300ff050b82 */ /* 0x000e260000000800 */
[----:B------:R-:W-:-:S04]  /*28430*/  IMAD R4, R17, 0x80, R4 ;  /* 0x0000008011047824 */ /* 0x000fc800078e0204 */
        /* <DEDUP_REMOVED lines=9> */
[----:B------:R-:W-:Y:S01]  /*284d0*/  ULDC.64 UR4, c[0x0][0x2c8] ;  /* 0x0000b20000047ab9 */ /* 0x000fe20000000a00 */
[----:B------:R-:W0:Y:S03]  /*284e0*/  S2R R5, SR_TID.X ;  /* 0x0000000000057919 */ /* 0x000e260000002100 */
        /* <DEDUP_REMOVED lines=8> */
[----:B------:R-:W-:Y:S01]  /*28570*/  IADD3 R3, P2, R6, UR6, RZ ;  /* 0x0000000606037c10 */ /* 0x000fe2000ff5e0ff */
[----:B0-----:R-:W-:-:S05]  /*28580*/  IMAD.SHL.U32 R10, R5, 0x10, RZ ;  /* 0x00000010050a7824 */ /* 0x001fca00078e00ff */
[----:B------:R-:W-:-:S04]  /*28590*/  LOP3.LUT R10, R10, 0x70, RZ, 0xc0, !PT ;  /* 0x000000700a0a7812 */ /* 0x000fc800078ec0ff */
[----:B------:R-:W-:Y:S01]  /*285a0*/  ISETP.GE.AND P0, PT, R10, UR4, PT ;  /* 0x000000040a007c0c */ /* 0x000fe2000bf06270 */
[----:B------:R-:W-:Y:S01]  /*285b0*/  UMOV UR4, 0xffffffff ;  /* 0xffffffff00047882 */ /* 0x000fe20000000000 */
[----:B------:R-:W-:Y:S02]  /*285c0*/  IADD3.X R2, R7, UR7, R2, P2, !PT ;  /* 0x0000000707027c10 */ /* 0x000fe400097fe402 */
[----:B-1----:R-:W-:Y:S09]  /*285d0*/  BRA.DIV UR4, `(.L_x_2619) ;  /* 0x0000007e04487947 */ /* 0x002ff2000b800000 */
[----:B------:R-:W0:Y:S02]  /*285e0*/  S2R R5, SR_TID.X ;  /* 0x0000000000057919 */ /* 0x000e240000002100 */
[----:B0-----:R-:W-:-:S04]  /*285f0*/  LOP3.LUT R5, R5, 0x7f, RZ, 0xc0, !PT ;  /* 0x0000007f05057812 */ /* 0x001fc800078ec0ff */
[----:B------:R-:W-:Y:S02]  /*28600*/  SHF.R.U32.HI R6, RZ, 0x3, R5 ;  /* 0x00000003ff067819 */ /* 0x000fe40000011605 */
[----:B------:R-:W2:Y:S03]  /*28610*/  LDL.LU R5, [R1+0x5c] ;  /* 0x00005c0001057983 */ /* 0x000ea60000300800 */
[----:B------:R-:W-:Y:S01]  /*28620*/  IMAD R17, R17, 0x80, R6 ;  /* 0x0000008011117824 */ /* 0x000fe200078e0206 */
[----:B------:R-:W-:Y:S03]  /*28630*/  SHFL.IDX PT, R7, R2, 0x1, 0x181f ;  /* 0x00381f0002077f89 */ /* 0x000fe600000e0000 */
[----:B------:R-:W-:Y:S01]  /*28640*/  VIADD R4, R17, 0x10 ;  /* 0x0000001011047836 */ /* 0x000fe20000000000 */
[----:B------:R-:W-:Y:S01]  /*28650*/  SHFL.IDX PT, R6, R3, 0x1, 0x181f ;  /* 0x00381f0003067f89 */ /* 0x000fe200000e0000 */
[----:B--2---:R-:W-:-:S03]  /*28660*/  IMAD R0, R5, R8, RZ ;  /* 0x0000000805007224 */ /* 0x004fc600078e02ff */
[----:B------:R-:W0:Y:S02]  /*28670*/  SHFL.IDX PT, R5, R3, RZ, 0x181f ;  /* 0x00181fff03057589 */ /* 0x000e2400000e0000 */
[-C--:B------:R-:W-:Y:S02]  /*28680*/  ISETP.GE.AND P2, PT, R4, R0.reuse, PT ;  /* 0x000000000400720c */ /* 0x080fe40003f46270 */
[----:B------:R-:W1:Y:S01]  /*28690*/  SHFL.IDX PT, R4, R2, RZ, 0x181f ;  /* 0x00181fff02047589 */ /* 0x000e6200000e0000 */
[----:B------:R-:W-:-:S13]  /*286a0*/  ISETP.GE.AND P4, PT, R17, R0, PT ;  /* 0x000000001100720c */ /* 0x000fda0003f86270 */
[----:B0-----:R-:W-:-:S05]  /*286b0*/  @!P4 IADD3 R5, P3, R10, R5, RZ ;  /* 0x000000050a05c210 */ /* 0x001fca0007f7e0ff */
[----:B-1----:R-:W-:-:S05]  /*286c0*/  @!P4 IMAD.X R4, RZ, RZ, R4, P3 ;  /* 0x000000ffff04c224 */ /* 0x002fca00018e0604 */
[----:B------:R-:W-:-:S04]  /*286d0*/  @!P4 LOP3.LUT R5, R5, R4, RZ, 0x3c, !PT ;  /* 0x000000040505c212 */ /* 0x000fc800078e3cff */
[----:B------:R-:W-:-:S04]  /*286e0*/  @!P4 LOP3.LUT R4, R5, R4, RZ, 0x3c, !PT ;  /* 0x000000040504c212 */ /* 0x000fc800078e3cff */
[----:B------:R-:W-:-:S05]  /*286f0*/  @!P4 LOP3.LUT R5, R5, R4, RZ, 0x3c, !PT ;  /* 0x000000040505c212 */ /* 0x000fca00078e3cff */
[----:B-----5:R-:W-:Y:S04]  /*28700*/  @!P4 LDGSTS.E.BYPASS.LTC128B.128 [R9+0x20400], desc[UR46][R4.64], !P0 ;  /* 0x204000000409cfae */ /* 0x020fe8000c101d6e */
[----:B------:R0:W-:Y:S02]  /*28710*/  @!P4 LDGSTS.E.BYPASS.LTC128B.128 [R9+0x24400], desc[UR46][R4.64+0x80], !P1 ;  /* 0x244000800409cfae */ /* 0x0001e4000c901d6e */
[----:B0-----:R-:W-:Y:S02]  /*28720*/  @!P2 IADD3 R5, P3, R10, R6, RZ ;  /* 0x000000060a05a210 */ /* 0x001fe40007f7e0ff */
[----:B------:R-:W-:Y:S02]  /*28730*/  SHFL.IDX PT, R6, R2, 0x2, 0x181f ;  /* 0x00581f0002067f89 */ /* 0x000fe400000e0000 */
[----:B------:R-:W-:-:S04]  /*28740*/  @!P2 IADD3.X R4, RZ, R7, RZ, P3, !PT ;  /* 0x00000007ff04a210 */ /* 0x000fc80001ffe4ff */
[----:B------:R-:W-:-:S04]  /*28750*/  @!P2 LOP3.LUT R5, R5, R4, RZ, 0x3c, !PT ;  /* 0x000000040505a212 */ /* 0x000fc800078e3cff */
[----:B------:R-:W-:-:S04]  /*28760*/  @!P2 LOP3.LUT R4, R5, R4, RZ, 0x3c, !PT ;  /* 0x000000040504a212 */ /* 0x000fc800078e3cff */
[----:B------:R-:W-:-:S05]  /*28770*/  @!P2 LOP3.LUT R5, R5, R4, RZ, 0x3c, !PT ;  /* 0x000000040505a212 */ /* 0x000fca00078e3cff */
[----:B------:R-:W-:Y:S04]  /*28780*/  @!P2 LDGSTS.E.BYPASS.LTC128B.128 [R9+0x20c00], desc[UR46][R4.64], !P0 ;  /* 0x20c000000409afae */ /* 0x000fe8000c101d6e */
[----:B------:R0:W-:Y:S02]  /*28790*/  @!P2 LDGSTS.E.BYPASS.LTC128B.128 [R9+0x24c00], desc[UR46][R4.64+0x80], !P1 ;  /* 0x24c000800409afae */ /* 0x0001e4000c901d6e */
[----:B0-----:R-:W-:-:S05]  /*287a0*/  VIADD R4, R17, 0x20 ;  /* 0x0000002011047836 */ /* 0x001fca0000000000 */
[----:B------:R-:W-:Y:S02]  /*287b0*/  ISETP.GE.AND P2, PT, R4, R0, PT ;  /* 0x000000000400720c */ /* 0x000fe40003f46270 */
[----:B------:R-:W0:Y:S11]  /*287c0*/  SHFL.IDX PT, R4, R3, 0x2, 0x181f ;  /* 0x00581f0003047f89 */ /* 0x000e3600000e0000 */
[----:B0-----:R-:W-:-:S05]  /*287d0*/  @!P2 IADD3 R5, P3, R10, R4, RZ ;  /* 0x000000040a05a210 */ /* 0x001fca0007f7e0ff */
[----:B------:R-:W-:Y:S02]  /*287e0*/  @!P2 IMAD.X R4, RZ, RZ, R6, P3 ;  /* 0x000000ffff04a224 */ /* 0x000fe400018e0606 */
[----:B------:R-:W-:Y:S03]  /*287f0*/  SHFL.IDX PT, R6, R2, 0x3, 0x181f ;  /* 0x00781f0002067f89 */ /* 0x000fe600000e0000 */
        /* <DEDUP_REMOVED lines=19> */
[----:B0-----:R-:W-:-:S04]  /*28930*/  @!P2 IADD3 R5, P3, R10, R4, RZ ;  /* 0x000000040a05a210 */ /* 0x001fc80007f7e0ff */
[----:B------:R-:W-:Y:S02]  /*28940*/  @!P2 IADD3.X R4, RZ, R6, RZ, P3, !PT ;  /* 0x00000006ff04a210 */ /* 0x000fe40001ffe4ff */
[----:B------:R-:W-:Y:S02]  /*28950*/  SHFL.IDX PT, R6, R2, 0x5, 0x181f ;  /* 0x00b81f0002067f89 */ /* 0x000fe400000e0000 */
        /* <DEDUP_REMOVED lines=18> */
[----:B------:R-:W0:Y:S04]  /*28a80*/  SHFL.IDX PT, R4, R3, 0x6, 0x181f ;  /* 0x00d81f0003047f89 */ /* 0x000e2800000e0000 */
[----:B------:R-:W1:Y:S07]  /*28a90*/  SHFL.IDX PT, R3, R3, 0x7, 0x181f ;  /* 0x00f81f0003037f89 */ /* 0x000e6e00000e0000 */
[----:B0-----:R-:W-:-:S05]  /*28aa0*/  @!P2 IADD3 R5, P3, R10, R4, RZ ;  /* 0x000000040a05a210 */ /* 0x001fca0007f7e0ff */
[----:B------:R-:W-:-:S05]  /*28ab0*/  @!P2 IMAD.X R4, RZ, RZ, R6, P3 ;  /* 0x000000ffff04a224 */ /* 0x000fca00018e0606 */
[----:B------:R-:W-:-:S04]  /*28ac0*/  @!P2 LOP3.LUT R5, R5, R4, RZ, 0x3c, !PT ;  /* 0x000000040505a212 */ /* 0x000fc800078e3cff */
[----:B------:R-:W-:-:S04]  /*28ad0*/  @!P2 LOP3.LUT R4, R5, R4, RZ, 0x3c, !PT ;  /* 0x000000040504a212 */ /* 0x000fc800078e3cff */
[----:B------:R-:W-:-:S05]  /*28ae0*/  @!P2 LOP3.LUT R5, R5, R4, RZ, 0x3c, !PT ;  /* 0x000000040505a212 */ /* 0x000fca00078e3cff */
[----:B------:R-:W-:Y:S04]  /*28af0*/  @!P2 LDGSTS.E.BYPASS.LTC128B.128 [R9+0x23400], desc[UR46][R4.64], !P0 ;  /* 0x234000000409afae */ /* 0x000fe8000c101d6e */
[----:B------:R0:W-:Y:S04]  /*28b00*/  @!P2 LDGSTS.E.BYPASS.LTC128B.128 [R9+0x27400], desc[UR46][R4.64+0x80], !P1 ;  /* 0x274000800409afae */ /* 0x0001e8000c901d6e */
[----:B01----:R0:W2:Y:S02]  /*28b10*/  SHFL.IDX PT, R4, R2, 0x7, 0x181f ;  /* 0x00f81f0002047f89 */ /* 0x0030a400000e0000 */
.L_x_2851:
[----:B------:R-:W-:Y:S01]  /*28b20*/  VIADD R17, R17, 0x70 ;  /* 0x0000007011117836 */ /* 0x000fe20000000000 */
[----:B------:R-:W-:Y:S04]  /*28b30*/  BSSY B0, `(.L_x_2620) ;  /* 0x000000a000007945 */ /* 0x000fe80003800000 */
[----:B------:R-:W-:-:S13]  /*28b40*/  ISETP.GE.AND P2, PT, R17, R0, PT ;  /* 0x000000001100720c */ /* 0x000fda0003f46270 */
[----:B------:R-:W-:Y:S05]  /*28b50*/  @P2 BRA `(.L_x_2621) ;  /* 0x00000000001c2947 */ /* 0x000fea0003800000 */
[----:B0-----:R-:W-:-:S04]  /*28b60*/  IADD3 R2, P2, R10, R3, RZ ;  /* 0x000000030a027210 */ /* 0x001fc80007f5e0ff */
[----:B--2---:R-:W-:-:S05]  /*28b70*/  IADD3.X R3, RZ, R4, RZ, P2, !PT ;  /* 0x00000004ff037210 */ /* 0x004fca00017fe4ff */
[----:B------:R-:W-:Y:S01]  /*28b80*/  @!PT LDS RZ, [RZ] ;  /* 0x00000000fffff984 */ /* 0x000fe20000000800 */
[----:B------:R-:W-:Y:S01]  /*28b90*/  @!PT LDS RZ, [RZ] ;  /* 0x00000000fffff984 */ /* 0x000fe20000000800 */
[----:B------:R-:W-:Y:S01]  /*28ba0*/  @!PT LDS RZ, [RZ] ;  /* 0x00000000fffff984 */ /* 0x000fe20000000800 */
[----:B------:R1:W-:Y:S04]  /*28bb0*/  LDGSTS.E.BYPASS.LTC128B.128 [R9+0x23c00], desc[UR46][R2.64], !P0 ;  /* 0x23c0000002097fae */ /* 0x0003e8000c101d6e */
[----:B------:R1:W-:Y:S02]  /*28bc0*/  LDGSTS.E.BYPASS.LTC128B.128 [R9+0x27c00], desc[UR46][R2.64+0x80], !P1 ;  /* 0x27c0008002097fae */ /* 0x0003e4000c901d6e */
.L_x_2621:
[----:B------:R-:W-:Y:S05]  /*28bd0*/  BSYNC B0 ;  /* 0x0000000000007941 */ /* 0x000fea0003800000 */
.L_x_2620:
[----:B-1----:R1:W5:Y:S01]  /*28be0*/  LDL R9, [R1+0x4] ;  /* 0x0000040001097983 */ /* 0x0023620000100800 */
[----:B------:R-:W-:Y:S01]  /*28bf0*/  PLOP3.LUT P0, PT, PT, PT, PT, 0x80, 0x0 ;  /* 0x000000000000781c */ /* 0x000fe20003f0f070 */
[----:B------:R-:W-:-:S12]  /*28c00*/  NOP ;  /* 0x0000000000007918 */ /* 0x000fd80000000000 */
.L_x_2622:
[----:B0-----:R-:W3:Y:S01]  /*28c10*/  LDL R2, [R1+0x4] ;  /* 0x0000040001027983 */ /* 0x001ee20000100800 */
[----:B------:R-:W-:Y:S02]  /*28c20*/  PLOP3.LUT P1, PT, P1, P0, PT, 0xa2, 0x0 ;  /* 0x000000000000781c */ /* 0x000fe40000f21472 */
[----:B---3--:R-:W-:-:S08]  /*28c30*/  @P0 R2UR P1, UR4, R2 ;  /* 0x00000000020402ca */ /* 0x008fd00000020000 */
[----:B------:R-:W-:-:S05]  /*28c40*/  @P0 PLOP3.LUT P0, PT, P1, PT, PT, 0x80, 0x0 ;  /* 0x000000000000081c */ /* 0x000fca0000f0f070 */
[----:B------:R-:W-:Y:S01]  /*28c50*/  @!P1 SYNCS.ARRIVE.TRANS64.RED.A0T1 RZ, [UR4+0x38800], RZ ;  /* 0x038800ffffff99a7 */ /* 0x000fe20008200404 */
[----:B------:R-:W-:Y:S07]  /*28c60*/  @!P1 ARRIVES.LDGSTSBAR.64.TRANSCNT [UR4+0x38800] ;  /* 0x03880000ff0099b0 */ /* 0x000fee0008000a84 */
[----:B------:R-:W-:Y:S05]  /*28c70*/  @P0 BRA.U.ANY `(.L_x_2622) ;  /* 0xfffffffd00e40947 */ /* 0x000fea000393ffff */
[----:B------:R-:W3:Y:S02]  /*28c80*/  LDL.LU R3, [R1+0x70] ;  /* 0x0000700001037983 */ /* 0x000ee40000300800 */
        /* <DEDUP_REMOVED lines=10> */
[----:B0--3--:R-:W-:Y:S05]  /*28d30*/  @!P0 BRA `(.L_x_2624) ;  /* 0x0000008000488947 */ /* 0x009fea0003800000 */
.L_x_2852:
[----:B------:R-:W-:Y:S05]  /*28d40*/  BSYNC B0 ;  /* 0x0000000000007941 */ /* 0x000fea0003800000 */
.L_x_2623:
[----:B0-----:R-:W3:Y:S02]  /*28d50*/  LDL R2, [R1+0x54] ;  /* 0x0000540001027983 */ /* 0x001ee40000100800 */
[----:B---3--:R-:W-:-:S13]  /*28d60*/  ISETP.GE.AND P0, PT, R2, 0x2, PT ;  /* 0x000000020200780c */ /* 0x008fda0003f06270 */
[----:B------:R-:W-:Y:S05]  /*28d70*/  @!P0 BRA `(.L_x_2625) ;  /* 0x0000001400ec8947 */ /* 0x000fea0003800000 */
[----:B------:R0:W5:Y:S01]  /*28d80*/  LDL.LU R0, [R1+0x14] ;  /* 0x0000140001007983 */ /* 0x0001620000300800 */
[----:B------:R-:W-:-:S03]  /*28d90*/  VIADD R2, R2, 0xfffffffe ;  /* 0xfffffffe02027836 */ /* 0x000fc60000000000 */
[----:B------:R0:W5:Y:S04]  /*28da0*/  LDL.LU R8, [R1+0x24] ;  /* 0x0000240001087983 */ /* 0x0001680000300800 */
.L_x_2647:
[----:B------:R-:W3:Y:S01]  /*28db0*/  LDL R3, [R1+0x34] ;  /* 0x0000340001037983 */ /* 0x000ee20000100800 */
[----:B--2--5:R-:W-:Y:S01]  /*28dc0*/  VIADD R4, R0, 0x1 ;  /* 0x0000000100047836 */ /* 0x024fe20000000000 */
        /* <DEDUP_REMOVED lines=18> */
[----:B------:R-:W5:Y:S01]  /*28ef0*/  LDL R7, [R1+0x30] ;  /* 0x0000300001077983 */ /* 0x000f620000100800 */
        /* <DEDUP_REMOVED lines=9> */
[C---:B-----5:R-:W-:Y:S02]  /*28f90*/  IMAD R6, R7.reuse, UR7, R6 ;  /* 0x0000000707067c24 */ /* 0x060fe4000f8e0206 */
[----:B------:R-:W-:-:S04]  /*28fa0*/  IMAD.WIDE.U32 R4, R7, UR6, R4 ;  /* 0x0000000607047c25 */ /* 0x000fc8000f8e0004 */
[----:B------:R-:W-:Y:S01]  /*28fb0*/  IMAD.IADD R5, R6, 0x1, R5 ;  /* 0x0000000106057824 */ /* 0x000fe200078e0205 */
[----:B------:R-:W-:-:S04]  /*28fc0*/  LEA R6, P0, R4, UR4, 0x2 ;  /* 0x0000000404067c11 */ /* 0x000fc8000f8010ff */
[----:B------:R-:W-:-:S05]  /*28fd0*/  LEA.HI.X R7, R4, UR5, R5, 0x2, P0 ;  /* 0x0000000504077c11 */ /* 0x000fca00080f1405 */
[----:B------:R-:W3:Y:S04]  /*28fe0*/  LDG.E R4, desc[UR46][R6.64] ;  /* 0x0000002e06047981 */ /* 0x000ee8000c1e1900 */
[----:B---3--:R3:W-:Y:S02]  /*28ff0*/  STL [R1], R4 ;  /* 0x0000000401007387 */ /* 0x0087e40000100800 */
.L_x_2628:
[----:B------:R-:W4:Y:S01]  /*29000*/  LDL R5, [R1+0x4] ;  /* 0x0000040001057983 */ /* 0x000f220000100800 */
[----:B---3--:R-:W3:Y:S01]  /*29010*/  S2R R4, SR_TID.X ;  /* 0x0000000000047919 */ /* 0x008ee20000002100 */
[----:B------:R-:W-:Y:S01]  /*29020*/  BSSY B1, `(.L_x_2629) ;  /* 0x0000007000017945 */ /* 0x000fe20003800000 */
[----:B---3--:R-:W-:-:S04]  /*29030*/  LOP3.LUT R4, R4, 0x7f, RZ, 0xc0, !PT ;  /* 0x0000007f04047812 */ /* 0x008fc800078ec0ff */
[----:B------:R-:W-:Y:S01]  /*29040*/  ISETP.NE.AND P1, PT, R4, RZ, PT ;  /* 0x000000ff0400720c */ /* 0x000fe20003f25270 */
[----:B----4-:R-:W-:Y:S01]  /*29050*/  IMAD R6, R10, 0x8, R5 ;  /* 0x000000080a067824 */ /* 0x010fe200078e0205 */
[----:B------:R-:W-:-:S04]  /*29060*/  SHF.L.U32 R5, R9, 0x1f, RZ ;  /* 0x0000001f09057819 */ /* 0x000fc800000006ff */
[----:B------:R-:W3:Y:S02]  /*29070*/  SYNCS.PHASECHK.TRANS64.TRYWAIT P0, [R6+URZ+0x38880], R5 ;  /* 0x03888005060075a7 */ /* 0x000ee4000800017f */
[----:B---3--:R-:W-:Y:S05]  /*29080*/  @!P0 BRA `(.L_x_2630) ;  /* 0x0000007c008c8947 */ /* 0x008fea0003800000 */
.L_x_2853:
[----:B------:R-:W-:Y:S05]  /*29090*/  BSYNC B1 ;  /* 0x0000000000017941 */ /* 0x000fea0003800000 */
.L_x_2629:
        /* <DEDUP_REMOVED lines=9> */
.L_x_2632:
[----:B------:R-:W-:Y:S05]  /*29130*/  BSYNC B1 ;  /* 0x0000000000017941 */ /* 0x000fea0003800000 */
.L_x_2631:
[----:B--2---:R-:W2:Y:S04]  /*29140*/  LDL R9, [R1+0x4] ;  /* 0x0000040001097983 */ /* 0x004ea80000100800 */
[----:B------:R-:W2:Y:S04]  /*29150*/  LDL R4, [R1+0x14] ;  /* 0x0000140001047983 */ /* 0x000ea80000100800 */
        /* <DEDUP_REMOVED lines=8> */
[----:B--2---:R-:W-:Y:S01]  /*291e0*/  LEA R4, R4, R9, 0xf ;  /* 0x0000000904047211 */ /* 0x004fe200078e78ff */
[----:B----4-:R-:W-:-:S02]  /*291f0*/  IMAD R7, R3, 0x80, R7 ;  /* 0x0000008003077824 */ /* 0x010fc400078e0207 */
[----:B------:R-:W-:Y:S02]  /*29200*/  VIADD R3, R6, 0x38870 ;  /* 0x0003887006037836 */ /* 0x000fe40000000000 */
[----:B------:R-:W-:-:S08]  /*29210*/  VIADD R9, R4, 0x10400 ;  /* 0x0001040004097836 */ /* 0x000fd00000000000 */
.L_x_2633:
        /* <DEDUP_REMOVED lines=17> */
.L_x_2634:
        /* <DEDUP_REMOVED lines=11> */
[----:B------:R-:W2:Y:S01]  /*293e0*/  SYNCS.PHASECHK.TRANS64.TRYWAIT P0, [R6+URZ+0x38840], R5 ;  /* 0x03884005060075a7 */ /* 0x000ea2000800017f */
[----:B------:R-:W-:Y:S04]  /*293f0*/  BSSY B1, `(.L_x_2635) ;  /* 0x0000002000017945 */ /* 0x000fe80003800000 */
[----:B--2---:R-:W-:Y:S05]  /*29400*/  @!P0 BRA `(.L_x_2636) ;  /* 0x0000007800c08947 */ /* 0x004fea0003800000 */
.L_x_2854:
[----:B------:R-:W-:Y:S05]  /*29410*/  BSYNC B1 ;  /* 0x0000000000017941 */ /* 0x000fea0003800000 */
.L_x_2635:
        /* <DEDUP_REMOVED lines=11> */
.L_x_2638:
[----:B------:R-:W-:Y:S05]  /*294d0*/  BSYNC B1 ;  /* 0x0000000000017941 */ /* 0x000fea0003800000 */
.L_x_2637:
[----:B------:R-:W-:Y:S01]  /*294e0*/  R2UR UR10, R13 ;  /* 0x000000000d0a72ca */ /* 0x000fe200000e0000 */
[----:B------:R-:W-:Y:S01]  /*294f0*/  UIADD3 UR4, UP0, UR42, 0x370, URZ ;  /* 0x000003702a047890 */ /* 0x000fe2000ff1e03f */
[----:B------:R-:W-:Y:S01]  /*29500*/  R2UR UR6, R10 ;  /* 0x000000000a0672ca */ /* 0x000fe200000e0000 */
[----:B--23--:R-:W-:Y:S01]  /*29510*/  VIADD R6, R6, 0x38830 ;  /* 0x0003883006067836 */ /* 0x00cfe20000000000 */
[----:B------:R-:W-:Y:S01]  /*29520*/  R2UR UR7, R11 ;  /* 0x000000000b0772ca */ /* 0x000fe200000e0000 */
[----:B------:R-:W-:Y:S01]  /*29530*/  VIADD R3, R4, 0x28400 ;  /* 0x0002840004037836 */ /* 0x000fe20000000000 */
[----:B------:R-:W-:Y:S01]  /*29540*/  PLOP3.LUT P0, PT, PT, PT, PT, 0x80, 0x0 ;  /* 0x000000000000781c */ /* 0x000fe20003f0f070 */
[----:B------:R-:W-:-:S12]  /*29550*/  UIADD3.X UR5, URZ, UR43, URZ, UP0, !UPT ;  /* 0x0000002b3f057290 */ /* 0x000fd800087fe43f */
.L_x_2639:
        /* <DEDUP_REMOVED lines=16> */
.L_x_2640:
        /* <DEDUP_REMOVED lines=10> */
[----:B---3--:R-:W-:Y:S05]  /*29700*/  @P0 BRA.U.ANY `(.L_x_2640) ;  /* 0xfffffffd00d40947 */ /* 0x008fea000393ffff */
.L_x_2627:
[----:B------:R-:W-:Y:S05]  /*29710*/  BSYNC B0 ;  /* 0x0000000000007941 */ /* 0x000fea0003800000 */
.L_x_2626:
[----:B------:R-:W-:-:S06]  /*29720*/  UISETP.NE.AND UP0, UPT, UR36, 0x3, UPT ;  /* 0x000000032400788c */ /* 0x000fcc000bf05270 */
[----:B------:R-:W-:-:S13]  /*29730*/  PLOP3.LUT P0, PT, PT, PT, UP0, 0x80, 0x0 ;  /* 0x000000000000781c */ /* 0x000fda0003f0f008 */
[----:B------:R-:W-:Y:S05]  /*29740*/  @!P0 BRA `(.L_x_2641) ;  /* 0x0000000000048947 */ /* 0x000fea0003800000 */
[----:B------:R-:W-:Y:S01]  /*29750*/  BPT.TRAP 0x1 ;  /* 0x000000040000795c */ /* 0x000fe20000300000 */
.L_x_2641:
[----:B------:R-:W3:Y:S01]  /*29760*/  LDL R5, [R1+0x4] ;  /* 0x0000040001057983 */ /* 0x000ee20000100800 */
[----:B------:R-:W-:Y:S01]  /*29770*/  MOV R3, UR38 ;  /* 0x0000002600037c02 */ /* 0x000fe20008000f00 */
[----:B------:R-:W-:Y:S01]  /*29780*/  BSSY B0, `(.L_x_2642) ;  /* 0x0000007000007945 */ /* 0x000fe20003800000 */
[----:B------:R-:W-:Y:S02]  /*29790*/  LOP3.LUT R4, R8, 0x1, RZ, 0x3c, !PT ;  /* 0x0000000108047812 */ /* 0x000fe400078e3cff */
[----:B------:R-:W-:Y:S02]  /*297a0*/  ISETP.NE.AND P1, PT, R3, 0x3, PT ;  /* 0x000000030300780c */ /* 0x000fe40003f25270 */
[----:B------:R-:W-:Y:S01]  /*297b0*/  SHF.L.U32 R4, R4, 0x1f, RZ ;  /* 0x0000001f04047819 */ /* 0x000fe200000006ff */
[----:B---3--:R-:W-:-:S04]  /*297c0*/  IMAD R3, R0, 0x8, R5 ;  /* 0x0000000800037824 */ /* 0x008fc800078e0205 */
[----:B------:R-:W3:Y:S02]  /*297d0*/  SYNCS.PHASECHK.TRANS64.TRYWAIT P0, [R3+URZ+0x38870], R4 ;  /* 0x03887004030075a7 */ /* 0x000ee4000800017f */
[----:B---3--:R-:W-:Y:S05]  /*297e0*/  @!P0 BRA `(.L_x_2643) ;  /* 0x0000007400dc8947 */ /* 0x008fea0003800000 */
.L_x_2855:
[----:B------:R-:W-:Y:S05]  /*297f0*/  BSYNC B0 ;  /* 0x0000000000007941 */ /* 0x000fea0003800000 */
.L_x_2642:
[----:B------:R-:W-:Y:S05]  /*29800*/  @!P1 BRA `(.L_x_2644) ;  /* 0x0000000000049947 */ /* 0x000fea0003800000 */
[----:B------:R-:W-:Y:S01]  /*29810*/  BPT.TRAP 0x1 ;  /* 0x000000040000795c */ /* 0x000fe20000300000 */
.L_x_2644:
[----:B---3--:R-:W-:Y:S01]  /*29820*/  SHF.L.U32 R4, R8, 0x1f, RZ ;  /* 0x0000001f08047819 */ /* 0x008fe200000006ff */
[----:B------:R-:W-:-:S03]  /*29830*/  IMAD.SHL.U32 R0, R0, 0x8000, RZ ;  /* 0x0000800000007824 */ /* 0x000fc600078e00ff */
[----:B------:R-:W3:Y:S02]  /*29840*/  SYNCS.PHASECHK.TRANS64.TRYWAIT P0, [R3+URZ+0x38860], R4 ;  /* 0x03886004030075a7 */ /* 0x000ee4000800017f */
[----:B---3--:R-:W-:Y:S05]  /*29850*/  @!P0 BRA `(.L_x_2645) ;  /* 0x0000007400d48947 */ /* 0x008fea0003800000 */
.L_x_2856:
[----:B------:R-:W4:Y:S04]  /*29860*/  LDL R5, [R1+0x4c] ;  /* 0x00004c0001057983 */ /* 0x000f280000100800 */
[----:B------:R-:W2:Y:S04]  /*29870*/  LDL R14, [R1+0xc] ;  /* 0x00000c00010e7983 */ /* 0x000ea80000100800 */
[----:B------:R-:W-:Y:S04]  /*29880*/  STL [R1+0x84], R16 ;  /* 0x0000841001007387 */ /* 0x000fe80000100800 */
[----:B------:R3:W-:Y:S04]  /*29890*/  STL [R1+0x80], R3 ;  /* 0x0000800301007387 */ /* 0x0007e80000100800 */
[----:B---3--:R-:W3:Y:S04]  /*298a0*/  LDL R3, [R1+0x10] ;  /* 0x0000100001037983 */ /* 0x008ee80000100800 */
[----:B------:R0:W-:Y:S01]  /*298b0*/  STL [R1+0x7c], R2 ;  /* 0x00007c0201007387 */ /* 0x0001e20000100800 */
[----:B------:R-:W-:Y:S05]  /*298c0*/  WARPSYNC.ALL ;  /* 0x0000000000007948 */ /* 0x000fea0003800000 */
[----:B------:R-:W3:Y:S04]  /*298d0*/  LDL R16, [R1+0x2c] ;  /* 0x00002c0001107983 */ /* 0x000ee80000100800 */
[----:B0-----:R-:W4:Y:S01]  /*298e0*/  LDL R2, [R1+0x4] ;  /* 0x0000040001027983 */ /* 0x001f220000100800 */
[----:B--2---:R-:W-:-:S05]  /*298f0*/  LOP3.LUT R4, R0, R14, RZ, 0xfc, !PT ;  /* 0x0000000e00047212 */ /* 0x004fca00078efcff */
[C---:B----4-:R-:W-:Y:S01]  /*29900*/  IMAD.IADD R4, R2.reuse, 0x1, R4 ;  /* 0x0000000102047824 */ /* 0x050fe200078e0204 */
[----:B------:R-:W-:-:S04]  /*29910*/  IADD3 R17, R2, R5, R0 ;  /* 0x0000000502117210 */ /* 0x000fc80007ffe000 */
[----:B------:R-:W0:Y:S04]  /*29920*/  LDSM.16.MT88.4 R8, [R4+0x10400] ;  /* 0x010400000408783b */ /* 0x000e280000004200 */
[----:B------:R-:W2:Y:S01]  /*29930*/  LDSM.16.MT88.4 R4, [R17+0x10400] ;  /* 0x010400001104783b */ /* 0x000ea20000004200 */
[C-C-:B0-----:R-:W-:Y:S02]  /*29940*/  PRMT R12, R8.reuse, 0x6420, R9.reuse ;  /* 0x00006420080c7816 */ /* 0x141fe40000000009 */
[----:B------:R-:W-:Y:S01]  /*29950*/  PRMT R13, R8, 0x7531, R9 ;  /* 0x00007531080d7816 */ /* 0x000fe20000000009 */
[----:B------:R-:W-:Y:S01]  /*29960*/  IMAD.MOV.U32 R9, RZ, RZ, R14 ;  /* 0x000000ffff097224 */ /* 0x000fe200078e000e */
[C-C-:B------:R-:W-:Y:S02]  /*29970*/  PRMT R14, R10.reuse, 0x6420, R11.reuse ;  /* 0x000064200a0e7816 */ /* 0x140fe4000000000b */
[----:B------:R-:W-:-:S02]  /*29980*/  PRMT R15, R10, 0x7531, R11 ;  /* 0x000075310a0f7816 */ /* 0x000fc4000000000b */
[----:B------:R-:W4:Y:S01]  /*29990*/  LDL R11, [R1+0x8] ;  /* 0x00000800010b7983 */ /* 0x000f220000100800 */
[----:B---3--:R-:W-:Y:S02]  /*299a0*/  LOP3.LUT R8, R0, R3, RZ, 0xfc, !PT ;  /* 0x0000000300087212 */ /* 0x008fe400078efcff */
[----:B--2---:R-:W-:-:S03]  /*299b0*/  PRMT R10, R6, 0x6420, R7 ;  /* 0x00006420060a7816 */ /* 0x004fc60000000007 */
        /* <DEDUP_REMOVED lines=8> */
[----:B------:R-:W-:-:S03]  /*29a40*/  PRMT R11, R6, 0x7531, R7 ;  /* 0x00007531060b7816 */ /* 0x000fc60000000007 */
        /* <DEDUP_REMOVED lines=16> */
[----:B--2---:R-:W-:-:S02]  /*29b50*/  VIADD R12, R0, 0x6000 ;  /* 0x00006000000c7836 */ /* 0x004fc40000000000 */
[----:B------:R-:W-:Y:S02]  /*29b60*/  IMAD.MOV.U32 R14, RZ, RZ, R10 ;  /* 0x000000ffff0e7224 */ /* 0x000fe400078e000a */
[----:B------:R-:W-:Y:S01]  /*29b70*/  IMAD.MOV.U32 R15, RZ, RZ, R11 ;  /* 0x000000ffff0f7224 */ /* 0x000fe200078e000b */
[C-C-:B0-----:R-:W-:Y:S02]  /*29b80*/  PRMT R8, R4.reuse, 0x6420, R5.reuse ;  /* 0x0000642004087816 */ /* 0x141fe40000000005 */
[----:B------:R-:W-:Y:S02]  /*29b90*/  PRMT R9, R4, 0x7531, R5 ;  /* 0x0000753104097816 */ /* 0x000fe40000000005 */
[----:B------:R-:W-:Y:S02]  /*29ba0*/  LOP3.LUT R4, R12, R3, RZ, 0xfc, !PT ;  /* 0x000000030c047212 */ /* 0x000fe400078efcff */
[C-C-:B------:R-:W-:Y:S02]  /*29bb0*/  PRMT R10, R6.reuse, 0x6420, R7.reuse ;  /* 0x00006420060a7816 */ /* 0x140fe40000000007 */
[----:B------:R-:W-:-:S02]  /*29bc0*/  PRMT R11, R6, 0x7531, R7 ;  /* 0x00007531060b7816 */ /* 0x000fc40000000007 */
[----:B------:R-:W-:-:S05]  /*29bd0*/  IADD3 R4, R14, R4, RZ ;  /* 0x000000040e047210 */ /* 0x000fca0007ffe0ff */
[----:B------:R0:W-:Y:S04]  /*29be0*/  STSM.16.M88.4 [R4], R8 ;  /* 0x0000000804007844 */ /* 0x0001e80000000200 */
[----:B0-----:R-:W2:Y:S01]  /*29bf0*/  LDL R9, [R1+0x44] ;  /* 0x0000440001097983 */ /* 0x001ea20000100800 */
[----:B------:R-:W-:Y:S02]  /*29c00*/  IMAD.MOV.U32 R11, RZ, RZ, R15 ;  /* 0x000000ffff0b7224 */ /* 0x000fe400078e000f */
[----:B------:R-:W-:-:S05]  /*29c10*/  VIADD R4, R0, 0x1000 ;  /* 0x0000100000047836 */ /* 0x000fca0000000000 */
        /* <DEDUP_REMOVED lines=21> */
[----:B0-----:R-:W-:-:S05]  /*29d70*/  IMAD.MOV.U32 R11, RZ, RZ, R15 ;  /* 0x000000ffff0b7224 */ /* 0x001fca00078e000f */
        /* <DEDUP_REMOVED lines=38> */
[----:B------:R-:W-:Y:S01]  /*29fe0*/  IADD3 R20, R13, R16, R20 ;  /* 0x000000100d147210 */ /* 0x000fe20007ffe014 */
[----:B------:R-:W-:-:S04]  /*29ff0*/  VIADD R15, R0, 0x6000 ;  /* 0x00006000000f7836 */ /* 0x000fc80000000000 */
        /* <DEDUP_REMOVED lines=15> */
[----:B------:R-:W-:Y:S01]  /*2a0f0*/  PRMT R9, R4, 0x7531, R5 ;  /* 0x0000753104097816 */ /* 0x000fe20000000005 */
[----:B------:R-:W-:Y:S01]  /*2a100*/  VIADD R4, R0, 0x3000 ;  /* 0x0000300000047836 */ /* 0x000fe20000000000 */
[----:B------:R-:W-:-:S04]  /*2a110*/  PRMT R10, R6, 0x6420, R7 ;  /* 0x00006420060a7816 */ /* 0x000fc80000000007 */
[----:B------:R-:W-:Y:S02]  /*2a120*/  LOP3.LUT R4, R4, R15, RZ, 0xfc, !PT ;  /* 0x0000000f04047212 */ /* 0x000fe400078efcff */
[----:B------:R-:W-:-:S03]  /*2a130*/  PRMT R11, R6, 0x7531, R7 ;  /* 0x00007531060b7816 */ /* 0x000fc60000000007 */
[----:B------:R-:W-:Y:S02]  /*2a140*/  IMAD.IADD R4, R2, 0x1, R4 ;  /* 0x0000000102047824 */ /* 0x000fe400078e0204 */
[----:B------:R-:W-:Y:S04]  /*2a150*/  STSM.16.M88.4 [R20+0x4000], R8 ;  /* 0x0040000814007844 */ /* 0x000fe80000000200 */
[----:B------:R-:W0:Y:S04]  /*2a160*/  LDSM.16.MT88.4 R8, [R4+0x10400] ;  /* 0x010400000408783b */ /* 0x000e280000004200 */
[----:B------:R-:W2:Y:S01]  /*2a170*/  LDSM.16.MT88.4 R4, [R17+0x13400] ;  /* 0x013400001104783b */ /* 0x000ea20000004200 */
[----:B0-----:R-:W-:-:S02]  /*2a180*/  PRMT R12, R8, 0x6420, R9 ;  /* 0x00006420080c7816 */ /* 0x001fc40000000009 */
[----:B------:R-:W-:Y:S01]  /*2a190*/  PRMT R13, R8, 0x7531, R9 ;  /* 0x00007531080d7816 */ /* 0x000fe20000000009 */
[----:B------:R-:W-:Y:S01]  /*2a1a0*/  IMAD.MOV.U32 R8, RZ, RZ, R14 ;  /* 0x000000ffff087224 */ /* 0x000fe200078e000e */
[----:B------:R-:W-:Y:S02]  /*2a1b0*/  MOV R9, R15 ;  /* 0x0000000f00097202 */ /* 0x000fe40000000f00 */
        /* <DEDUP_REMOVED lines=14> */
[----:B------:R-:W-:Y:S02]  /*2a2a0*/  IMAD.MOV.U32 R13, RZ, RZ, R11 ;  /* 0x000000ffff0d7224 */ /* 0x000fe400078e000b */
[----:B------:R-:W-:Y:S01]  /*2a2b0*/  IMAD.MOV.U32 R14, RZ, RZ, R8 ;  /* 0x000000ffff0e7224 */ /* 0x000fe200078e0008 */
        /* <DEDUP_REMOVED lines=26> */
.L_x_2646:
        /* <DEDUP_REMOVED lines=13> */
.L_x_2625:
[----:B------:R-:W0:Y:S01]  /*2a530*/  S2R R3, SR_TID.X ;  /* 0x0000000000037919 */ /* 0x000e220000002100 */
[----:B------:R-:W-:Y:S01]  /*2a540*/  BSSY B0, `(.L_x_2648) ;  /* 0x0000010000007945 */ /* 0x000fe20003800000 */
[----:B0-----:R-:W-:-:S04]  /*2a550*/  LOP3.LUT R3, R3, 0x7f, RZ, 0xc0, !PT ;  /* 0x0000007f03037812 */ /* 0x001fc800078ec0ff */
[----:B------:R-:W-:-:S13]  /*2a560*/  ISETP.NE.AND P0, PT, R3, RZ, PT ;  /* 0x000000ff0300720c */ /* 0x000fda0003f05270 */
[----:B------:R-:W-:Y:S05]  /*2a570*/  @P0 BRA `(.L_x_2649) ;  /* 0x0000000000300947 */ /* 0x000fea0003800000 */
[----:B------:R-:W0:Y:S01]  /*2a580*/  S2R R2, SR_LANEID ;  /* 0x0000000000027919 */ /* 0x000e220000000000 */
[----:B------:R-:W-:Y:S01]  /*2a590*/  VOTEU.ANY UR4, UPT, PT ;  /* 0x0000000000047886 */ /* 0x000fe200038e0100 */
[----:B--2---:R-:W2:Y:S01]  /*2a5a0*/  LDC.64 R4, c[0x0][0xc60] ;  /* 0x00031800ff047b82 */ /* 0x004ea20000000a00 */
[----:B-----5:R-:W0:Y:S02]  /*2a5b0*/  FLO.U32 R0, UR4 ;  /* 0x0000000400007d00 */ /* 0x020e2400080e0000 */
[----:B0-----:R-:W-:-:S06]  /*2a5c0*/  ISETP.EQ.U32.AND P1, PT, R0, R2, PT ;  /* 0x000000020000720c */ /* 0x001fcc0003f22070 */
[----:B------:R-:W2:Y:S07]  /*2a5d0*/  POPC R2, UR4 ;  /* 0x0000000400027d09 */ /* 0x000eae0008000000 */
[----:B--2---:R-:W2:Y:S04]  /*2a5e0*/  @P1 ATOMG.E.ADD.STRONG.GPU PT, R2, desc[UR46][R4.64], R2 ;  /* 0x00000002040219a8 */ /* 0x004ea800081ee1ee */
[----:B--2---:R0:W2:Y:S02]  /*2a5f0*/  SHFL.IDX PT, R2, R2, R0, 0x1f ;  /* 0x00001f0002027589 */ /* 0x0040a400000e0000 */
[----:B0-----:R-:W0:Y:S02]  /*2a600*/  S2R R0, SR_LTMASK ;  /* 0x0000000000007919 */ /* 0x001e240000003900 */
[----:B0-----:R-:W-:-:S06]  /*2a610*/  LOP3.LUT R0, R0, UR4, RZ, 0xc0, !PT ;  /* 0x0000000400007c12 */ /* 0x001fcc000f8ec0ff */
[----:B------:R-:W2:Y:S02]  /*2a620*/  POPC R0, R0 ;  /* 0x0000000000007309 */ /* 0x000ea40000000000 */
[----:B--2---:R-:W-:-:S07]  /*2a630*/  IADD3 R16, R2, UR37, R0 ;  /* 0x0000002502107c10 */ /* 0x004fce000fffe000 */
.L_x_2649:
[----:B------:R-:W-:Y:S05]  /*2a640*/  BSYNC B0 ;  /* 0x0000000000007941 */ /* 0x000fea0003800000 */
.L_x_2648:
[----:B------:R-:W-:-:S06]  /*2a650*/  UISETP.NE.AND UP0, UPT, UR36, 0x3, UPT ;  /* 0x000000032400788c */ /* 0x000fcc000bf05270 */
[----:B------:R-:W-:-:S13]  /*2a660*/  PLOP3.LUT P1, PT, PT, PT, UP0, 0x80, 0x0 ;  /* 0x000000000000781c */ /* 0x000fda0003f2f008 */
[----:B------:R-:W-:Y:S05]  /*2a670*/  @!P1 BRA `(.L_x_2650) ;  /* 0x0000000000049947 */ /* 0x000fea0003800000 */
[----:B------:R-:W-:Y:S01]  /*2a680*/  BPT.TRAP 0x1 ;  /* 0x000000040000795c */ /* 0x000fe20000300000 */
.L_x_2650:
[----:B------:R-:W3:Y:S04]  /*2a690*/  LDL R2, [R1+0x24] ;  /* 0x0000240001027983 */ /* 0x000ee80000100800 */
[----:B--2---:R-:W2:Y:S04]  /*2a6a0*/  LDL R4, [R1+0x4] ;  /* 0x0000040001047983 */ /* 0x004ea80000100800 */
[----:B------:R-:W2:Y:S01]  /*2a6b0*/  LDL R3, [R1+0x14] ;  /* 0x0000140001037983 */ /* 0x000ea20000100800 */
[----:B-----5:R-:W-:Y:S01]  /*2a6c0*/  IMAD.U32 R0, RZ, RZ, UR38 ;  /* 0x00000026ff007e24 */ /* 0x020fe2000f8e00ff */
[----:B------:R-:W-:Y:S04]  /*2a6d0*/  BSSY B0, `(.L_x_2651) ;  /* 0x0000007000007945 */ /* 0x000fe80003800000 */
[----:B------:R-:W-:-:S02]  /*2a6e0*/  ISETP.NE.AND P2, PT, R0, 0x3, PT ;  /* 0x000000030000780c */ /* 0x000fc40003f45270 */
[----:B---3--:R-:W-:-:S04]  /*2a6f0*/  LOP3.LUT R2, R2, 0x1, RZ, 0x3c, !PT ;  /* 0x0000000102027812 */ /* 0x008fc800078e3cff */
[----:B------:R-:W-:Y:S01]  /*2a700*/  SHF.L.U32 R2, R2, 0x1f, RZ ;  /* 0x0000001f02027819 */ /* 0x000fe200000006ff */
[----:B--2---:R-:W-:-:S04]  /*2a710*/  IMAD R0, R3, 0x8, R4 ;  /* 0x0000000803007824 */ /* 0x004fc800078e0204 */
[----:B------:R-:W0:Y:S02]  /*2a720*/  SYNCS.PHASECHK.TRANS64.TRYWAIT P1, [R0+URZ+0x38870], R2 ;  /* 0x03887002000075a7 */ /* 0x000e24000802017f */
[----:B0-----:R-:W-:Y:S05]  /*2a730*/  @!P1 BRA `(.L_x_2652) ;  /* 0x0000006800309947 */ /* 0x001fea0003800000 */
.L_x_2857:
[----:B------:R-:W-:Y:S05]  /*2a740*/  BSYNC B0 ;  /* 0x0000000000007941 */ /* 0x000fea0003800000 */
.L_x_2651:
[----:B------:R-:W-:Y:S05]  /*2a750*/  @!P2 BRA `(.L_x_2653) ;  /* 0x000000000004a947 */ /* 0x000fea0003800000 */
[----:B------:R-:W-:Y:S01]  /*2a760*/  BPT.TRAP 0x1 ;  /* 0x000000040000795c */ /* 0x000fe20000300000 */
.L_x_2653:
[----:B0-----:R-:W2:Y:S02]  /*2a770*/  LDL R2, [R1+0x24] ;  /* 0x0000240001027983 */ /* 0x001ea40000100800 */
[----:B--2---:R-:W-:-:S04]  /*2a780*/  SHF.L.U32 R2, R2, 0x1f, RZ ;  /* 0x0000001f02027819 */ /* 0x004fc800000006ff */
[----:B------:R-:W0:Y:S02]  /*2a790*/  SYNCS.PHASECHK.TRANS64.TRYWAIT P1, [R0+URZ+0x38860], R2 ;  /* 0x03886002000075a7 */ /* 0x000e24000802017f */
[----:B0-----:R-:W-:Y:S05]  /*2a7a0*/  @!P1 BRA `(.L_x_2654) ;  /* 0x0000006800289947 */ /* 0x001fea0003800000 */
.L_x_2858:
[----:B------:R-:W2:Y:S04]  /*2a7b0*/  LDL R5, [R1+0x14] ;  /* 0x0000140001057983 */ /* 0x000ea80000100800 */
[----:B------:R-:W3:Y:S04]  /*2a7c0*/  LDL R14, [R1+0xc] ;  /* 0x00000c00010e7983 */ /* 0x000ee80000100800 */
[----:B------:R-:W4:Y:S04]  /*2a7d0*/  LDL R3, [R1+0x4] ;  /* 0x0000040001037983 */ /* 0x000f280000100800 */
[----:B------:R-:W4:Y:S04]  /*2a7e0*/  LDL R4, [R1+0x4c] ;  /* 0x00004c0001047983 */ /* 0x000f280000100800 */
[----:B------:R0:W-:Y:S04]  /*2a7f0*/  STL [R1+0x84], R19 ;  /* 0x0000841301007387 */ /* 0x0001e80000100800 */
[----:B0-----:R-:W4:Y:S04]  /*2a800*/  LDL R19, [R1+0x10] ;  /* 0x0000100001137983 */ /* 0x001f280000100800 */
[----:B------:R-:W-:Y:S04]  /*2a810*/  STL [R1+0x80], R16 ;  /* 0x0000801001007387 */ /* 0x000fe80000100800 */
[----:B------:R0:W-:Y:S04]  /*2a820*/  STL [R1+0x7c], R0 ;  /* 0x00007c0001007387 */ /* 0x0001e80000100800 */
[----:B0-----:R-:W4:Y:S04]  /*2a830*/  LDL.LU R0, [R1+0x8] ;  /* 0x0000080001007983 */ /* 0x001f280000300800 */
[----:B------:R-:W4:Y:S04]  /*2a840*/  LDL R17, [R1+0x44] ;  /* 0x0000440001117983 */ /* 0x000f280000100800 */
[----:B------:R-:W4:Y:S01]  /*2a850*/  LDL R16, [R1+0x2c] ;  /* 0x00002c0001107983 */ /* 0x000f220000100800 */
[----:B------:R-:W-:Y:S05]  /*2a860*/  WARPSYNC.ALL ;  /* 0x0000000000007948 */ /* 0x000fea0003800000 */
[----:B--2---:R-:W-:-:S04]  /*2a870*/  SHF.L.U32 R18, R5, 0xf, RZ ;  /* 0x0000000f05127819 */ /* 0x004fc800000006ff */
[----:B---3--:R-:W-:-:S05]  /*2a880*/  LOP3.LUT R2, R18, R14, RZ, 0xfc, !PT ;  /* 0x0000000e12027212 */ /* 0x008fca00078efcff */
[----:B----4-:R-:W-:-:S05]  /*2a890*/  IMAD.IADD R2, R3, 0x1, R2 ;  /* 0x0000000103027824 */ /* 0x010fca00078e0202 */
[----:B------:R0:W2:Y:S02]  /*2a8a0*/  LDSM.16.MT88.4 R8, [R2+0x10400] ;  /* 0x010400000208783b */ /* 0x0000a40000004200 */
[----:B0-----:R-:W-:-:S05]  /*2a8b0*/  IADD3 R2, R3, R4, R18 ;  /* 0x0000000403027210 */ /* 0x001fca0007ffe012 */
[----:B------:R-:W0:Y:S01]  /*2a8c0*/  LDSM.16.MT88.4 R4, [R2+0x10400] ;  /* 0x010400000204783b */ /* 0x000e220000004200 */
[----:B------:R-:W-:Y:S01]  /*2a8d0*/  VIADD R21, R18, 0x2000 ;  /* 0x0000200012157836 */ /* 0x000fe20000000000 */
[C-C-:B--2---:R-:W-:Y:S02]  /*2a8e0*/  PRMT R12, R8.reuse, 0x6420, R9.reuse ;  /* 0x00006420080c7816 */ /* 0x144fe40000000009 */
[----:B------:R-:W-:Y:S01]  /*2a8f0*/  PRMT R13, R8, 0x7531, R9 ;  /* 0x00007531080d7816 */ /* 0x000fe20000000009 */
[----:B------:R-:W-:Y:S01]  /*2a900*/  IMAD.MOV.U32 R9, RZ, RZ, R3 ;  /* 0x000000ffff097224 */ /* 0x000fe200078e0003 */
[----:B------:R-:W-:Y:S01]  /*2a910*/  LOP3.LUT R3, R18, R19, RZ, 0xfc, !PT ;  /* 0x0000001312037212 */ /* 0x000fe200078efcff */
[----:B------:R-:W-:Y:S01]  /*2a920*/  IMAD.MOV.U32 R8, RZ, RZ, R14 ;  /* 0x000000ffff087224 */ /* 0x000fe200078e000e */
[C-C-:B------:R-:W-:Y:S02]  /*2a930*/  PRMT R14, R10.reuse, 0x6420, R11.reuse ;  /* 0x000064200a0e7816 */ /* 0x140fe4000000000b */
[----:B------:R-:W-:Y:S01]  /*2a940*/  PRMT R15, R10, 0x7531, R11 ;  /* 0x000075310a0f7816 */ /* 0x000fe2000000000b */
[----:B------:R-:W-:-:S05]  /*2a950*/  IMAD.IADD R3, R0, 0x1, R3 ;  /* 0x0000000100037824 */ /* 0x000fca00078e0203 */
        /* <DEDUP_REMOVED lines=10> */
[----:B0-----:R-:W-:Y:S02]  /*2aa00*/  IMAD.MOV.U32 R10, RZ, RZ, R14 ;  /* 0x000000ffff0a7224 */ /* 0x001fe400078e000e */
[----:B------:R-:W-:Y:S02]  /*2aa10*/  VIADD R8, R18, 0x4000 ;  /* 0x0000400012087836 */ /* 0x000fe40000000000 */
        /* <DEDUP_REMOVED lines=14> */
[----:B------:R-:W-:Y:S02]  /*2ab00*/  IMAD.MOV.U32 R14, RZ, RZ, R10 ;  /* 0x000000ffff0e7224 */ /* 0x000fe400078e000a */
[----:B------:R-:W-:Y:S02]  /*2ab10*/  IMAD.MOV.U32 R15, RZ, RZ, R11 ;  /* 0x000000ffff0f7224 */ /* 0x000fe400078e000b */
[----:B------:R-:W-:Y:S01]  /*2ab20*/  IMAD.IADD R3, R0, 0x1, R3 ;  /* 0x0000000100037824 */ /* 0x000fe200078e0203 */
[C-C-:B0-----:R-:W-:Y:S02]  /*2ab30*/  PRMT R8, R4.reuse, 0x6420, R5.reuse ;  /* 0x0000642004087816 */ /* 0x141fe40000000005 */
[----:B------:R-:W-:-:S02]  /*2ab40*/  PRMT R9, R4, 0x7531, R5 ;  /* 0x0000753104097816 */ /* 0x000fc40000000005 */
[C-C-:B------:R-:W-:Y:S02]  /*2ab50*/  PRMT R10, R6.reuse, 0x6420, R7.reuse ;  /* 0x00006420060a7816 */ /* 0x140fe40000000007 */
[----:B------:R-:W-:-:S05]  /*2ab60*/  PRMT R11, R6, 0x7531, R7 ;  /* 0x00007531060b7816 */ /* 0x000fca0000000007 */
[----:B------:R0:W-:Y:S02]  /*2ab70*/  STSM.16.M88.4 [R3], R8 ;  /* 0x0000000803007844 */ /* 0x0001e40000000200 */
[----:B0-----:R-:W-:Y:S01]  /*2ab80*/  VIADD R3, R18, 0x1000 ;  /* 0x0000100012037836 */ /* 0x001fe20000000000 */
[----:B------:R-:W-:Y:S01]  /*2ab90*/  MOV R10, R14 ;  /* 0x0000000e000a7202 */ /* 0x000fe20000000f00 */
[----:B------:R-:W-:-:S03]  /*2aba0*/  IMAD.MOV.U32 R11, RZ, RZ, R15 ;  /* 0x000000ffff0b7224 */ /* 0x000fc600078e000f */
[----:B------:R-:W-:-:S05]  /*2abb0*/  LOP3.LUT R3, R3, R10, RZ, 0xfc, !PT ;  /* 0x0000000a03037212 */ /* 0x000fca00078efcff */
[----:B------:R-:W-:-:S05]  /*2abc0*/  IMAD.IADD R3, R11, 0x1, R3 ;  /* 0x000000010b037824 */ /* 0x000fca00078e0203 */
        /* <DEDUP_REMOVED lines=15> */
[----:B------:R-:W-:Y:S01]  /*2acc0*/  PRMT R11, R6, 0x7531, R7 ;  /* 0x00007531060b7816 */ /* 0x000fe20000000007 */
[----:B------:R-:W-:-:S04]  /*2acd0*/  VIADD R4, R18, 0x5000 ;  /* 0x0000500012047836 */ /* 0x000fc80000000000 */
        /* <DEDUP_REMOVED lines=63> */
[----:B------:R-:W-:-:S05]  /*2b0d0*/  LOP3.LUT R3, R3, R10, RZ, 0xfc, !PT ;  /* 0x0000000a03037212 */ /* 0x000fca00078efcff */
[----:B------:R-:W-:-:S05]  /*2b0e0*/  IMAD.IADD R3, R11, 0x1, R3 ;  /* 0x000000010b037824 */ /* 0x000fca00078e0203 */
[----:B------:R-:W0:Y:S02]  /*2b0f0*/  LDSM.16.MT88.4 R4, [R3+0x10400] ;  /* 0x010400000304783b */ /* 0x000e240000004200 */
[----:B0-----:R-:W-:Y:S01]  /*2b100*/  PRMT R12, R4, 0x6420, R5 ;  /* 0x00006420040c7816 */ /* 0x001fe20000000005 */
[----:B--2---:R-:W-:-:S05]  /*2b110*/  IMAD.IADD R3, R17, 0x1, R18 ;  /* 0x0000000111037824 */ /* 0x004fca00078e0212 */
[C---:B------:R-:W-:Y:S02]  /*2b120*/  IADD3 R17, R0.reuse, R3, R19 ;  /* 0x0000000300117210 */ /* 0x040fe40007ffe013 */
[----:B------:R0:W5:Y:S01]  /*2b130*/  LDL.LU R19, [R1+0x84] ;  /* 0x0000840001137983 */ /* 0x0001620000300800 */
[----:B------:R-:W-:-:S03]  /*2b140*/  IADD3 R3, R0, R16, R3 ;  /* 0x0000001000037210 */ /* 0x000fc60007ffe003 */
[----:B------:R0:W5:Y:S04]  /*2b150*/  LDL.LU R16, [R1+0x80] ;  /* 0x0000800001107983 */ /* 0x0001680000300800 */
[----:B------:R0:W5:Y:S01]  /*2b160*/  LDL.LU R0, [R1+0x7c] ;  /* 0x00007c0001007983 */ /* 0x0001620000300800 */
[----:B------:R-:W-:Y:S02]  /*2b170*/  PRMT R13, R4, 0x7531, R5 ;  /* 0x00007531040d7816 */ /* 0x000fe40000000005 */
        /* <DEDUP_REMOVED lines=34> */
.L_x_2655:
[----:B------:R-:W3:Y:S01]  /*2b3a0*/  LDL.LU R2, [R1+0x14] ;  /* 0x0000140001027983 */ /* 0x000ee20000300800 */
[----:B--2--5:R2:W-:Y:S03]  /*2b3b0*/  SYNCS.ARRIVE.TRANS64.A1T0 RZ, [R0+URZ+0x38850], RZ ;  /* 0x038850ff00ff79a7 */ /* 0x0245e6000810003f */
[----:B0-----:R-:W4:Y:S01]  /*2b3c0*/  LDL.LU R3, [R1+0x24] ;  /* 0x0000240001037983 */ /* 0x001f220000300800 */
[----:B--2---:R-:W-:-:S05]  /*2b3d0*/  @!P0 VIADD R0, R0, 0x38880 ;  /* 0x0003888000008836 */ /* 0x004fca0000000000 */
        /* <DEDUP_REMOVED lines=10> */
.L_x_2600:
        /* <DEDUP_REMOVED lines=9> */
[----:B------:R4:W0:Y:S04]  /*2b510*/  LDS.128 R16, [R0+0x388d0] ;  /* 0x0388d00000107984 */ /* 0x0008280000000c00 */
[----:B------:R4:W-:Y:S01]  /*2b520*/  STL [R1+0x4], R0 ;  /* 0x0000040001007387 */ /* 0x0009e20000100800 */
[----:B------:R-:W-:Y:S06]  /*2b530*/  BAR.ARV 0x4, 0x180 ;  /* 0x0106000000007b1d */ /* 0x000fec0000002000 */
[----:B------:R-:W-:Y:S05]  /*2b540*/  BRA `(.L_x_2657) ;  /* 0x0000000800e47947 */ /* 0x000fea0003800000 */
.L_x_2656:
        /* <DEDUP_REMOVED lines=36> */
.L_x_2868:
[----:B------:R-:W-:Y:S01]  /*2b790*/  ULDC UR4, c[0x0][0xc38] ;  /* 0x00030e0000047ab9 */ /* 0x000fe20000000800 */
[----:B------:R-:W-:Y:S02]  /*2b7a0*/  IMAD.MOV.U32 R7, RZ, RZ, R5 ;  /* 0x000000ffff077224 */ /* 0x000fe400078e0005 */
[----:B------:R-:W-:-:S04]  /*2b7b0*/  IMAD.U32 R3, RZ, RZ, UR4 ;  /* 0x00000004ff037e24 */ /* 0x000fc8000f8e00ff */
[----:B--2---:R-:W-:-:S04]  /*2b7c0*/  IMAD R6, R6, R3, RZ ;  /* 0x0000000306067224 */ /* 0x004fc800078e02ff */
[----:B------:R-:W-:-:S05]  /*2b7d0*/  IMAD.IADD R4, R4, 0x1, R6 ;  /* 0x0000000104047824 */ /* 0x000fca00078e0206 */
[----:B------:R-:W-:-:S13]  /*2b7e0*/  ISETP.GT.AND P6, PT, R4, R0, PT ;  /* 0x000000000400720c */ /* 0x000fda0003fc4270 */
[----:B------:R-:W-:Y:S05]  /*2b7f0*/  @P6 BRA `(.L_x_2659) ;  /* 0x0000000000a06947 */ /* 0x000fea0003800000 */
.L_x_2664:
[----:B------:R-:W2:Y:S01]  /*2b800*/  LDC R2, c[0x0][0xc3c] ;  /* 0x00030f00ff027b82 */ /* 0x000ea20000000800 */
[----:B------:R-:W-:-:S05]  /*2b810*/  VIADD R19, R19, 0x1f ;  /* 0x0000001f13137836 */ /* 0x000fca0000000000 */
[----:B--2---:R-:W-:-:S13]  /*2b820*/  ISETP.GE.AND P6, PT, R19, R2, PT ;  /* 0x000000021300720c */ /* 0x004fda0003fc6270 */
[----:B------:R-:W-:Y:S05]  /*2b830*/  @P6 BRA `(.L_x_2660) ;  /* 0x0000000400dc6947 */ /* 0x000fea0003800000 */
[----:B------:R-:W2:Y:S01]  /*2b840*/  S2R R3, SR_TID.X ;  /* 0x0000000000037919 */ /* 0x000ea20000002100 */
[----:B------:R-:W-:Y:S01]  /*2b850*/  BSSY B0, `(.L_x_2661) ;  /* 0x0000009000007945 */ /* 0x000fe20003800000 */
[----:B--2---:R-:W-:-:S04]  /*2b860*/  LOP3.LUT R3, R3, 0x1f, RZ, 0xc0, !PT ;  /* 0x0000001f03037812 */ /* 0x004fc800078ec0ff */
[----:B------:R-:W-:-:S04]  /*2b870*/  IADD3 R3, R19, R3, RZ ;  /* 0x0000000313037210 */ /* 0x000fc80007ffe0ff */
[----:B------:R-:W-:Y:S01]  /*2b880*/  ISETP.GE.OR P6, PT, R3, R2, !P0 ;  /* 0x000000020300720c */ /* 0x000fe200047c6670 */
[----:B------:R-:W-:-:S12]  /*2b890*/  IMAD.MOV.U32 R2, RZ, RZ, RZ ;  /* 0x000000ffff027224 */ /* 0x000fd800078e00ff */
[----:B------:R-:W-:Y:S05]  /*2b8a0*/  @P6 BRA `(.L_x_2662) ;  /* 0x00000000000c6947 */ /* 0x000fea0003800000 */
[----:B------:R-:W2:Y:S02]  /*2b8b0*/  LDC.64 R6, c[0x0][0xc80] ;  /* 0x00032000ff067b82 */ /* 0x000ea40000000a00 */
[----:B--2---:R-:W-:-:S06]  /*2b8c0*/  IMAD.WIDE R2, R3, 0x4, R6 ;  /* 0x0000000403027825 */ /* 0x004fcc00078e0206 */
[----:B------:R2:W5:Y:S02]  /*2b8d0*/  LDG.E R2, desc[UR46][R2.64] ;  /* 0x0000002e02027981 */ /* 0x000564000c1e1900 */
.L_x_2662:
[----:B------:R-:W-:Y:S05]  /*2b8e0*/  BSYNC B0 ;  /* 0x0000000000007941 */ /* 0x000fea0003800000 */
.L_x_2661:
[----:B------:R-:W-:-:S03]  /*2b8f0*/  UMOV UR4, 0xffffffff ;  /* 0xffffffff00047882 */ /* 0x000fc60000000000 */
[----:B------:R-:W-:Y:S05]  /*2b900*/  BRA.DIV UR4, `(.L_x_2663) ;  /* 0x0000005e04207947 */ /* 0x000fea000b800000 */
[----:B--2--5:R-:W2:Y:S02]  /*2b910*/  SHFL.UP PT, R3, R2, 0x1, RZ ;  /* 0x0420000002037989 */ /* 0x024ea400000e00ff */
[----:B--2---:R-:W-:-:S05]  /*2b920*/  SEL R3, R3, RZ, P1 ;  /* 0x000000ff03037207 */ /* 0x004fca0000800000 */
        /* <DEDUP_REMOVED lines=14> */
.L_x_2876:
[----:B------:R-:W-:Y:S02]  /*2ba10*/  ULDC UR4, c[0x0][0xc38] ;  /* 0x00030e0000047ab9 */ /* 0x000fe40000000800 */
[----:B------:R-:W-:-:S04]  /*2ba20*/  IMAD.U32 R3, RZ, RZ, UR4 ;  /* 0x00000004ff037e24 */ /* 0x000fc8000f8e00ff */
[----:B--2---:R-:W-:-:S04]  /*2ba30*/  IMAD R6, R6, R3, RZ ;  /* 0x0000000306067224 */ /* 0x004fc800078e02ff */
[----:B------:R-:W-:-:S05]  /*2ba40*/  IMAD.IADD R4, R6, 0x1, R4 ;  /* 0x0000000106047824 */ /* 0x000fca00078e0204 */
[----:B------:R-:W-:-:S13]  /*2ba50*/  ISETP.GT.AND P6, PT, R4, R0, PT ;  /* 0x000000000400720c */ /* 0x000fda0003fc4270 */
[----:B------:R-:W-:Y:S05]  /*2ba60*/  @!P6 BRA `(.L_x_2664) ;  /* 0xfffffffc0064e947 */ /* 0x000fea000383ffff */
[----:B------:R-:W-:-:S07]  /*2ba70*/  IMAD.MOV.U32 R7, RZ, RZ, R5 ;  /* 0x000000ffff077224 */ /* 0x000fce00078e0005 */
.L_x_2659:
[----:B------:R-:W-:Y:S01]  /*2ba80*/  IMAD.IADD R6, R4, 0x1, -R6 ;  /* 0x0000000104067824 */ /* 0x000fe200078e0a06 */
[----:B------:R-:W-:-:S03]  /*2ba90*/  UMOV UR4, 0xffffffff ;  /* 0xffffffff00047882 */ /* 0x000fc60000000000 */
[----:B------:R-:W-:-:S05]  /*2baa0*/  IMAD R4, R7, R3, R6 ;  /* 0x0000000307047224 */ /* 0x000fca00078e0206 */
[----:B------:R-:W-:Y:S01]  /*2bab0*/  ISETP.GT.AND P6, PT, R4, R0, PT ;  /* 0x000000000400720c */ /* 0x000fe20003fc4270 */
[----:B------:R-:W-:-:S12]  /*2bac0*/  BRA.DIV UR4, `(.L_x_2665) ;  /* 0x0000005e04887947 */ /* 0x000fd8000b800000 */
[----:B0-----:R-:W-:-:S04]  /*2bad0*/  VOTE.ANY R5, PT, !P6 ;  /* 0x0000000000057806 */ /* 0x001fc800070e0100 */
[----:B------:R-:W0:Y:S02]  /*2bae0*/  POPC R4, R5 ;  /* 0x0000000500047309 */ /* 0x000e240000000000 */
[----:B0-----:R0:W2:Y:S02]  /*2baf0*/  SHFL.IDX PT, R17, R2, R4, 0x1f ;  /* 0x00001f0402117589 */ /* 0x0010a400000e0000 */
.L_x_2880:
[----:B------:R-:W-:Y:S01]  /*2bb00*/  ISETP.NE.AND P0, PT, R5, RZ, PT ;  /* 0x000000ff0500720c */ /* 0x000fe20003f05270 */
[----:B------:R-:W-:-:S12]  /*2bb10*/  IMAD.MOV.U32 R16, RZ, RZ, RZ ;  /* 0x000000ffff107224 */ /* 0x000fd800078e00ff */
[----:B------:R-:W-:Y:S05]  /*2bb20*/  @!P0 BRA `(.L_x_2666) ;  /* 0x0000000000148947 */ /* 0x000fea0003800000 */
[----:B------:R-:W-:Y:S01]  /*2bb30*/  UMOV UR4, 0xffffffff ;  /* 0xffffffff00047882 */ /* 0x000fe20000000000 */
[----:B------:R-:W-:Y:S02]  /*2bb40*/  IADD3 R12, R4, -0x1, RZ ;  /* 0xffffffff040c7810 */ /* 0x000fe40007ffe0ff */
[----:B------:R-:W-:Y:S05]  /*2bb50*/  BRA.DIV UR4, `(.L_x_2667) ;  /* 0x0000005e04ac7947 */ /* 0x000fea000b800000 */
[----:B------:R3:W4:Y:S02]  /*2bb60*/  SHFL.IDX PT, R7, R7, R12, 0x1f ;  /* 0x00001f0c07077589 */ /* 0x00072400000e0000 */
.L_x_2883:
[----:B----4-:R-:W-:-:S07]  /*2bb70*/  IMAD.MOV.U32 R16, RZ, RZ, R7 ;  /* 0x000000ffff107224 */ /* 0x010fce00078e0007 */
.L_x_2666:
[----:B------:R-:W0:Y:S01]  /*2bb80*/  LDC.64 R8, c[0x0][0xc90] ;  /* 0x00032400ff087b82 */ /* 0x000e220000000a00 */
[----:B------:R-:W-:-:S04]  /*2bb90*/  IMAD.IADD R19, R4, 0x1, R19 ;  /* 0x0000000104137824 */ /* 0x000fc800078e0213 */
[----:B0-----:R-:W-:-:S05]  /*2bba0*/  IMAD.WIDE R4, R19, 0x4, R8 ;  /* 0x0000000413047825 */ /* 0x001fca00078e0208 */
[----:B------:R-:W2:Y:S01]  /*2bbb0*/  LDG.E R2, desc[UR46][R4.64] ;  /* 0x0000002e04027981 */ /* 0x000ea2000c1e1900 */
[----:B------:R-:W-:Y:S02]  /*2bbc0*/  IMAD R16, R16, R3, R6 ;  /* 0x0000000310107224 */ /* 0x000fe400078e0206 */
[----:B--2---:R-:W-:-:S05]  /*2bbd0*/  IMAD R8, R17, R2, RZ ;  /* 0x0000000211087224 */ /* 0x004fca00078e02ff */
[-C--:B------:R-:W-:Y:S02]  /*2bbe0*/  IABS R7, R8.reuse ;  /* 0x0000000800077213 */ /* 0x080fe40000000000 */
[----:B------:R-:W-:Y:S02]  /*2bbf0*/  IABS R9, R8 ;  /* 0x0000000800097213 */ /* 0x000fe40000000000 */
[----:B------:R-:W0:Y:S03]  /*2bc00*/  I2F.RP R4, R7 ;  /* 0x0000000700047306 */ /* 0x000e260000209400 */
[----:B------:R-:W-:-:S05]  /*2bc10*/  IMAD.MOV R9, RZ, RZ, -R9 ;  /* 0x000000ffff097224 */ /* 0x000fca00078e0a09 */
[----:B0-----:R-:W0:Y:S02]  /*2bc20*/  MUFU.RCP R4, R4 ;  /* 0x0000000400047308 */ /* 0x001e240000001000 */
[----:B0-----:R-:W-:-:S06]  /*2bc30*/  VIADD R4, R4, 0xffffffe ;  /* 0x0ffffffe04047836 */ /* 0x001fcc0000000000 */
[----:B------:R-:W0:Y:S02]  /*2bc40*/  F2I.FTZ.U32.TRUNC.NTZ R5, R4 ;  /* 0x0000000400057305 */ /* 0x000e24000021f000 */
[----:B0-----:R-:W-:-:S04]  /*2bc50*/  IMAD.MOV R4, RZ, RZ, -R5 ;  /* 0x000000ffff047224 */ /* 0x001fc800078e0a05 */
[----:B------:R-:W-:Y:S02]  /*2bc60*/  IMAD R6, R4, R7, RZ ;  /* 0x0000000704067224 */ /* 0x000fe400078e02ff */
[----:B------:R-:W-:-:S04]  /*2bc70*/  IMAD.MOV.U32 R4, RZ, RZ, RZ ;  /* 0x000000ffff047224 */ /* 0x000fc800078e00ff */
[----:B------:R-:W-:Y:S01]  /*2bc80*/  IMAD.HI.U32 R5, R5, R6, R4 ;  /* 0x0000000605057227 */ /* 0x000fe200078e0004 */
[----:B------:R-:W-:-:S04]  /*2bc90*/  IADD3 R6, R0, -R16, RZ ;  /* 0x8000001000067210 */ /* 0x000fc80007ffe0ff */
        /* <DEDUP_REMOVED lines=22> */
[----:B------:R0:W2:Y:S02]  /*2be00*/  F2I.FTZ.U32.TRUNC.NTZ R3, R2 ;  /* 0x0000000200037305 */ /* 0x0000a4000021f000 */
[----:B0-----:R-:W-:Y:S02]  /*2be10*/  IMAD.MOV.U32 R2, RZ, RZ, RZ ;  /* 0x000000ffff027224 */ /* 0x001fe400078e00ff */
[----:B--2---:R-:W-:-:S04]  /*2be20*/  IMAD.MOV R0, RZ, RZ, -R3 ;  /* 0x000000ffff007224 */ /* 0x004fc800078e0a03 */
[----:B------:R-:W-:-:S04]  /*2be30*/  IMAD R0, R0, R5, RZ ;  /* 0x0000000500007224 */ /* 0x000fc800078e02ff */
[----:B------:R-:W-:Y:S01]  /*2be40*/  IMAD.HI.U32 R8, R3, R0, R2 ;  /* 0x0000000003087227 */ /* 0x000fe200078e0002 */
[----:B------:R-:W-:Y:S02]  /*2be50*/  IABS R0, R4 ;  /* 0x0000000400007213 */ /* 0x000fe40000000000 */
[----:B------:R-:W-:-:S03]  /*2be60*/  IABS R2, R6 ;  /* 0x0000000600027213 */ /* 0x000fc60000000000 */
[----:B------:R-:W-:-:S05]  /*2be70*/  IMAD.MOV R0, RZ, RZ, -R0 ;  /* 0x000000ffff007224 */ /* 0x000fca00078e0a00 */
[----:B------:R-:W-:Y:S01]  /*2be80*/  MOV R3, R0 ;  /* 0x0000000000037202 */ /* 0x000fe20000000f00 */
        /* <DEDUP_REMOVED lines=12> */
[----:B------:R-:W-:Y:S02]  /*2bf50*/  @!P1 LOP3.LUT R0, RZ, R4, RZ, 0x33, !PT ;  /* 0x00000004ff009212 */ /* 0x000fe400078e33ff */
[----:B------:R-:W-:-:S05]  /*2bf60*/  IADD3 R4, -R4, RZ, RZ ;  /* 0x000000ff04047210 */ /* 0x000fca0007ffe1ff */
[----:B------:R-:W-:Y:S01]  /*2bf70*/  IMAD R18, R0, R4, R6 ;  /* 0x0000000400127224 */ /* 0x000fe200078e0206 */
[----:B------:R-:W-:-:S05]  /*2bf80*/  LOP3.LUT R0, RZ, R0, RZ, 0x33, !PT ;  /* 0x00000000ff007212 */ /* 0x000fca00078e33ff */
[----:B------:R-:W-:Y:S01]  /*2bf90*/  IMAD.IADD R17, R17, 0x1, R0 ;  /* 0x0000000111117824 */ /* 0x000fe200078e0200 */
[----:B------:R-:W-:Y:S06]  /*2bfa0*/  BRA `(.L_x_2668) ;  /* 0x00000000001c7947 */ /* 0x000fec0003800000 */
.L_x_2660:
[----:B------:R-:W-:Y:S01]  /*2bfb0*/  UMOV UR4, URZ ;  /* 0x0000003f00047c82 */ /* 0x000fe20008000000 */
[----:B------:R-:W-:Y:S01]  /*2bfc0*/  UMOV UR5, URZ ;  /* 0x0000003f00057c82 */ /* 0x000fe20008000000 */
[----:B------:R-:W-:Y:S01]  /*2bfd0*/  ULDC UR6, c[0x0][0xc3c] ;  /* 0x00030f0000067ab9 */ /* 0x000fe20000000800 */
[----:B------:R-:W-:Y:S02]  /*2bfe0*/  IMAD.MOV.U32 R16, RZ, RZ, R0 ;  /* 0x000000ffff107224 */ /* 0x000fe400078e0000 */
[----:B------:R-:W-:Y:S02]  /*2bff0*/  IMAD.U32 R17, RZ, RZ, UR4 ;  /* 0x00000004ff117e24 */ /* 0x000fe4000f8e00ff */
[----:B------:R-:W-:Y:S02]  /*2c000*/  IMAD.U32 R18, RZ, RZ, UR5 ;  /* 0x00000005ff127e24 */ /* 0x000fe4000f8e00ff */
[----:B------:R-:W-:-:S07]  /*2c010*/  IMAD.U32 R19, RZ, RZ, UR6 ;  /* 0x00000006ff137e24 */ /* 0x000fce000f8e00ff */
.L_x_2668:
[----:B------:R2:W4:Y:S01]  /*2c020*/  LDL R3, [R1+0x4] ;  /* 0x0000040001037983 */ /* 0x0005220000100800 */
[----:B------:R-:W5:Y:S01]  /*2c030*/  S2R R0, SR_TID.X ;  /* 0x0000000000007919 */ /* 0x000f620000002100 */
[----:B------:R-:W-:Y:S05]  /*2c040*/  WARPSYNC.ALL ;  /* 0x0000000000007948 */ /* 0x000fea0003800000 */
[----:B-----5:R-:W-:Y:S01]  /*2c050*/  LOP3.LUT R0, R0, 0x1f, RZ, 0xc0, !PT ;  /* 0x0000001f00007812 */ /* 0x020fe200078ec0ff */
[----:B------:R-:W-:Y:S03]  /*2c060*/  BAR.SYNC.DEFER_BLOCKING 0x4, 0x180 ;  /* 0x0106000000007b1d */ /* 0x000fe60000010000 */
[----:B------:R-:W-:-:S13]  /*2c070*/  ISETP.NE.AND P0, PT, R0, RZ, PT ;  /* 0x000000ff0000720c */ /* 0x000fda0003f05270 */
[----:B------:R-:W4:Y:S01]  /*2c080*/  @!P0 S2R R0, SR_CgaCtaId ;  /* 0x0000000000008919 */ /* 0x000f220000008800 */
[----:B------:R-:W-:-:S04]  /*2c090*/  @!P0 MOV R2, 0x400 ;  /* 0x0000040000028802 */ /* 0x000fc80000000f00 */
[----:B----4-:R-:W-:-:S05]  /*2c0a0*/  @!P0 LEA R3, R0, R2, 0x18 ;  /* 0x0000000200038211 */ /* 0x010fca00078ec0ff */
[----:B------:R2:W-:Y:S04]  /*2c0b0*/  @!P0 STS.128 [R3+0x388d0], R16 ;  /* 0x0388d01003008388 */ /* 0x0005e80000000c00 */
[----:B------:R2:W-:Y:S01]  /*2c0c0*/  @!P0 STL [R1+0x4], R3 ;  /* 0x0000040301008387 */ /* 0x0005e20000100800 */
[----:B------:R-:W-:Y:S06]  /*2c0d0*/  BAR.ARV 0x5, 0x180 ;  /* 0x0146000000007b1d */ /* 0x000fec0000002000 */
.L_x_2657:
[----:B------:R-:W-:Y:S02]  /*2c0e0*/  ULDC UR4, c[0x0][0xc3c] ;  /* 0x00030f0000047ab9 */ /* 0x000fe40000000800 */
[----:B0-----:R-:W-:-:S13]  /*2c0f0*/  ISETP.GE.AND P0, PT, R19, UR4, PT ;  /* 0x0000000413007c0c */ /* 0x001fda000bf06270 */
[----:B------:R-:W-:Y:S05]  /*2c100*/  @!P0 BRA `(.L_x_2669) ;  /* 0xffffff9400448947 */ /* 0x000fea000383ffff */
[----:B------:R-:W-:Y:S05]  /*2c110*/  BSYNC B7 ;  /* 0x0000000000077941 */ /* 0x000fea0003800000 */
.L_x_2559:
[----:B----4-:R-:W4:Y:S01]  /*2c120*/  LDL.LU R0, [R1+0x70] ;  /* 0x0000700001007983 */ /* 0x010f220000300800 */
[----:B------:R-:W-:Y:S01]  /*2c130*/  BSSY B0, `(.L_x_2670) ;  /* 0x000000b000007945 */ /* 0x000fe20003800000 */
[----:B------:R-:W5:Y:S01]  /*2c140*/  S2R R5, SR_CgaCtaId ;  /* 0x0000000000057919 */ /* 0x000f620000008800 */
[----:B----4-:R-:W-:-:S04]  /*2c150*/  IADD3 R0, R0, 0x1, RZ ;  /* 0x0000000100007810 */ /* 0x010fc80007ffe0ff */
[----:B0-----:R-:W-:-:S04]  /*2c160*/  LEA.HI R2, R0, R0, RZ, 0x1 ;  /* 0x0000000000027211 */ /* 0x001fc800078f08ff */
[----:B--2---:R-:W-:-:S05]  /*2c170*/  LOP3.LUT R3, R2, 0xfffffffe, RZ, 0xc0, !PT ;  /* 0xfffffffe02037812 */ /* 0x004fca00078ec0ff */
[----:B------:R-:W-:Y:S01]  /*2c180*/  IMAD.IADD R3, R0, 0x1, -R3 ;  /* 0x0000000100037824 */ /* 0x000fe200078e0a03 */
[----:B------:R-:W-:-:S04]  /*2c190*/  MOV R0, 0x400 ;  /* 0x0000040000007802 */ /* 0x000fc80000000f00 */
[----:B-----5:R-:W-:Y:S02]  /*2c1a0*/  LEA R0, R5, R0, 0x18 ;  /* 0x0000000005007211 */ /* 0x020fe400078ec0ff */
[----:B------:R-:W-:-:S04]  /*2c1b0*/  SHF.L.U32 R3, R3, 0x1f, RZ ;  /* 0x0000001f03037819 */ /* 0x000fc800000006ff */
[----:B------:R-:W0:Y:S02]  /*2c1c0*/  SYNCS.PHASECHK.TRANS64.TRYWAIT P0, [R0+URZ+0x38820], R3 ;  /* 0x03882003000075a7 */ /* 0x000e24000800017f */
[----:B0-----:R-:W-:Y:S05]  /*2c1d0*/  @!P0 BRA `(.L_x_2671) ;  /* 0x0000005800348947 */ /* 0x001fea0003800000 */
.L_x_2884:
[----:B------:R-:W-:Y:S05]  /*2c1e0*/  BSYNC B0 ;  /* 0x0000000000007941 */ /* 0x000fea0003800000 */
.L_x_2670:
[----:B------:R-:W-:-:S03]  /*2c1f0*/  UMOV UR4, 0xffffffff ;  /* 0xffffffff00047882 */ /* 0x000fc60000000000 */
[----:B------:R-:W-:Y:S05]  /*2c200*/  BRA.DIV UR4, `(.L_x_2672) ;  /* 0x0000005a043c7947 */ /* 0x000fea000b800000 */
[----:B------:R-:W2:Y:S02]  /*2c210*/  S2R R2, SR_TID.X ;  /* 0x0000000000027919 */ /* 0x000ea40000002100 */
[----:B--2---:R-:W-:-:S04]  /*2c220*/  SHF.R.U32.HI R2, RZ, 0x5, R2 ;  /* 0x00000005ff027819 */ /* 0x004fc80000011602 */
[----:B------:R-:W-:-:S05]  /*2c230*/  LOP3.LUT R2, R2, 0x3, RZ, 0xc0, !PT ;  /* 0x0000000302027812 */ /* 0x000fca00078ec0ff */
[----:B------:R2:W4:Y:S02]  /*2c240*/  SHFL.IDX PT, R14, R2, RZ, 0x1f ;  /* 0x00001fff020e7589 */ /* 0x00052400000e0000 */
.L_x_2887:
[----:B----4-:R-:W-:-:S13]  /*2c250*/  ISETP.NE.AND P0, PT, R14, RZ, PT ;  /* 0x000000ff0e00720c */ /* 0x010fda0003f05270 */
[----:B------:R-:W-:Y:S05]  /*2c260*/  @P0 BRA `(.L_x_2344) ;  /* 0x0000000000b00947 */ /* 0x000fea0003800000 */
[----:B------:R-:W-:-:S03]  /*2c270*/  UMOV UR4, 0xffffffff ;  /* 0xffffffff00047882 */ /* 0x000fc60000000000 */
[----:B------:R-:W-:Y:S05]  /*2c280*/  BRA.DIV UR4, `(.L_x_2673) ;  /* 0x0000005a04507947 */ /* 0x000fea000b800000 */
[----:B------:R-:W-:-:S13]  /*2c290*/  ELECT P6, URZ, PT ;  /* 0x00000000003f782f */ /* 0x000fda00038c0000 */
.L_x_2890:
[----:B------:R-:W-:Y:S05]  /*2c2a0*/  @!P6 BRA `(.L_x_2344) ;  /* 0x0000000000a0e947 */ /* 0x000fea0003800000 */
[----:B------:R-:W-:-:S06]  /*2c2b0*/  ULOP3.LUT UR4, UR40, 0x2, URZ, 0xfc, !UPT ;  /* 0x0000000228047892 */ /* 0x000fcc000f8efc3f */
[----:B--2---:R-:W-:-:S05]  /*2c2c0*/  IMAD.U32 R2, RZ, RZ, UR4 ;  /* 0x00000004ff027e24 */ /* 0x004fca000f8e00ff */
[----:B------:R-:W-:-:S13]  /*2c2d0*/  ISETP.NE.AND P0, PT, R2, 0x3, PT ;  /* 0x000000030200780c */ /* 0x000fda0003f05270 */
[----:B------:R-:W-:Y:S05]  /*2c2e0*/  @!P0 BRA `(.L_x_2674) ;  /* 0x0000000000048947 */ /* 0x000fea0003800000 */
[----:B------:R-:W-:Y:S01]  /*2c2f0*/  BPT.TRAP 0x1 ;  /* 0x000000040000795c */ /* 0x000fe20000300000 */
.L_x_2674:
[----:B0-----:R-:W2:Y:S04]  /*2c300*/  LDL R3, [R1+0x14] ;  /* 0x0000140001037983 */ /* 0x001ea80000100800 */
[----:B------:R-:W4:Y:S01]  /*2c310*/  LDL.LU R7, [R1+0x24] ;  /* 0x0000240001077983 */ /* 0x000f220000300800 */
[----:B------:R-:W-:-:S04]  /*2c320*/  VIADD R2, R0, 0x38840 ;  /* 0x0003884000027836 */ /* 0x000fc80000000000 */
[C---:B--2---:R-:W-:Y:S02]  /*2c330*/  IMAD R6, R3.reuse, 0x8, R2 ;  /* 0x0000000803067824 */ /* 0x044fe400078e0202 */
[----:B------:R-:W-:Y:S01]  /*2c340*/  VIADD R3, R3, 0x1 ;  /* 0x0000000103037836 */ /* 0x000fe20000000000 */
[----:B----4-:R-:W-:-:S04]  /*2c350*/  SHF.L.U32 R5, R7, 0x1f, RZ ;  /* 0x0000001f07057819 */ /* 0x010fc800000006ff */
        /* <DEDUP_REMOVED lines=8> */
.L_x_2891:
[----:B------:R-:W2:Y:S02]  /*2c3e0*/  SYNCS.PHASECHK.TRANS64.TRYWAIT P1, [R7+URZ], R2 ;  /* 0x00000002070075a7 */ /* 0x000ea4000802017f */
[----:B--2---:R-:W-:Y:S05]  /*2c3f0*/  @!P1 BRA `(.L_x_2676) ;  /* 0x0000005800289947 */ /* 0x004fea0003800000 */
.L_x_2892:
[----:B------:R-:W-:Y:S05]  /*2c400*/  @!P0 BRA `(.L_x_2677) ;  /* 0x0000000000048947 */ /* 0x000fea0003800000 */
[----:B------:R-:W-:Y:S01]  /*2c410*/  BPT.TRAP 0x1 ;  /* 0x000000040000795c */ /* 0x000fe20000300000 */
.L_x_2677:
[----:B------:R-:W4:Y:S02]  /*2c420*/  LDL.LU R4, [R1+0x14] ;  /* 0x0000140001047983 */ /* 0x000f240000300800 */
[----:B----4-:R-:W-:-:S04]  /*2c430*/  IMAD R4, R4, 0x8, R0 ;  /* 0x0000000804047824 */ /* 0x010fc800078e0200 */
[----:B------:R-:W4:Y:S02]  /*2c440*/  SYNCS.PHASECHK.TRANS64.TRYWAIT P1, [R4+URZ+0x38860], R5 ;  /* 0x03886005040075a7 */ /* 0x000f24000802017f */
[----:B----4-:R-:W-:Y:S05]  /*2c450*/  @!P1 BRA `(.L_x_2678) ;  /* 0x0000005800249947 */ /* 0x010fea0003800000 */
.L_x_2893:
[----:B------:R-:W-:Y:S05]  /*2c460*/  @!P0 BRA `(.L_x_2679) ;  /* 0x0000000000048947 */ /* 0x000fea0003800000 */
[----:B------:R-:W-:Y:S01]  /*2c470*/  BPT.TRAP 0x1 ;  /* 0x000000040000795c */ /* 0x000fe20000300000 */
.L_x_2679:
[----:B------:R-:W-:-:S04]  /*2c480*/  IMAD R3, R3, 0x8, R0 ;  /* 0x0000000803037824 */ /* 0x000fc800078e0200 */
[----:B------:R-:W5:Y:S02]  /*2c490*/  SYNCS.PHASECHK.TRANS64.TRYWAIT P1, [R3+URZ+0x38860], R2 ;  /* 0x03886002030075a7 */ /* 0x000f64000802017f */
[----:B-----5:R-:W-:Y:S05]  /*2c4a0*/  @!P1 BRA `(.L_x_2680) ;  /* 0x0000005800249947 */ /* 0x020fea0003800000 */
.L_x_2894:
[----:B------:R-:W-:Y:S05]  /*2c4b0*/  @!P0 BRA `(.L_x_2681) ;  /* 0x0000000000048947 */ /* 0x000fea0003800000 */
[----:B------:R-:W-:Y:S01]  /*2c4c0*/  BPT.TRAP 0x1 ;  /* 0x000000040000795c */ /* 0x000fe20000300000 */
.L_x_2681:
[----:B------:R-:W5:Y:S02]  /*2c4d0*/  SYNCS.PHASECHK.TRANS64.TRYWAIT P0, [R4+URZ+0x38880], R5 ;  /* 0x03888005040075a7 */ /* 0x000f64000800017f */
[----:B-----5:R-:W-:Y:S05]  /*2c4e0*/  @!P0 BRA `(.L_x_2682) ;  /* 0x0000005800288947 */ /* 0x020fea0003800000 */
.L_x_2683:
[----:B------:R0:W0:Y:S02]  /*2c4f0*/  SYNCS.PHASECHK.TRANS64.TRYWAIT P0, [R3+URZ+0x38880], R2 ;  /* 0x03888002030075a7 */ /* 0x000024000800017f */
[----:B0-----:R-:W-:Y:S05]  /*2c500*/  @!P0 NANOSLEEP.SYNCS 0x989680 ;  /* 0x009896800000895d */ /* 0x001fea0003900000 */
[----:B------:R-:W0:Y:S02]  /*2c510*/  @!P0 SYNCS.PHASECHK.TRANS64 P0, [R3+URZ+0x38880], R2 ;  /* 0x03888002030085a7 */ /* 0x000e24000800007f */
[----:B0-----:R-:W-:Y:S05]  /*2c520*/  @!P0 BRA `(.L_x_2683) ;  /* 0xfffffffc00f08947 */ /* 0x001fea000383ffff */
.L_x_2344:
[----:B------:R-:W-:Y:S05]  /*2c530*/  BSYNC B8 ;  /* 0x0000000000087941 */ /* 0x000fea0003800000 */
.L_x_2341:
[----:B------:R-:W-:Y:S05]  /*2c540*/  EXIT ;  /* 0x000000000000794d */ /* 0x000fea0003800000 */
.L_x_2366:
[----:B-1----:R1:W2:Y:S02]  /*2c550*/  SYNCS.PHASECHK.TRANS64.TRYWAIT P6, [R111+URZ+0x38890], R124 ;  /* 0x0388907c6f0075a7 */ /* 0x0022a400080c017f */
[----:B--2---:R-:W-:Y:S05]  /*2c560*/  @!P6 NANOSLEEP.SYNCS 0x989680 ;  /* 0x009896800000e95d */ /* 0x004fea0003900000 */
[----:B------:R-:W2:Y:S02]  /*2c570*/  @!P6 SYNCS.PHASECHK.TRANS64 P6, [R111+URZ+0x38890], R124 ;  /* 0x0388907c6f00e5a7 */ /* 0x000ea400080c007f */
[----:B--2---:R-:W-:Y:S05]  /*2c580*/  @!P6 BRA `(.L_x_2366) ;  /* 0xfffffffc00f0e947 */ /* 0x004fea000383ffff */
[----:B------:R-:W-:Y:S05]  /*2c590*/  BRA `(.L_x_2684) ;  /* 0xfffffd6c00247947 */ /* 0x000fea000383ffff */
.L_x_2400:
[----:B0-----:R0:W1:Y:S02]  /*2c5a0*/  SYNCS.PHASECHK.TRANS64.TRYWAIT P3, [R111+URZ+0x38890], R124 ;  /* 0x0388907c6f0075a7 */ /* 0x001064000806017f */
[----:B-1----:R-:W-:Y:S05]  /*2c5b0*/  @!P3 NANOSLEEP.SYNCS 0x989680 ;  /* 0x009896800000b95d */ /* 0x002fea0003900000 */
[----:B------:R-:W1:Y:S02]  /*2c5c0*/  @!P3 SYNCS.PHASECHK.TRANS64 P3, [R111+URZ+0x38890], R124 ;  /* 0x0388907c6f00b5a7 */ /* 0x000e64000806007f */
[----:B-1----:R-:W-:Y:S05]  /*2c5d0*/  @!P3 BRA `(.L_x_2400) ;  /* 0xfffffffc00f0b947 */ /* 0x002fea000383ffff */
[----:B------:R-:W-:Y:S05]  /*2c5e0*/  BRA `(.L_x_2685) ;  /* 0xfffffdac00e87947 */ /* 0x000fea000383ffff */
.L_x_2417:
[----:B0-----:R0:W1:Y:S02]  /*2c5f0*/  SYNCS.PHASECHK.TRANS64.TRYWAIT P2, [R111+URZ+0x38890], R124 ;  /* 0x0388907c6f0075a7 */ /* 0x001064000804017f */
[----:B-1----:R-:W-:Y:S05]  /*2c600*/  @!P2 NANOSLEEP.SYNCS 0x989680 ;  /* 0x009896800000a95d */ /* 0x002fea0003900000 */
[----:B------:R-:W1:Y:S02]  /*2c610*/  @!P2 SYNCS.PHASECHK.TRANS64 P2, [R111+URZ+0x38890], R124 ;  /* 0x0388907c6f00a5a7 */ /* 0x000e64000804007f */
[----:B-1----:R-:W-:Y:S05]  /*2c620*/  @!P2 BRA `(.L_x_2417) ;  /* 0xfffffffc00f0a947 */ /* 0x002fea000383ffff */
[----:B------:R-:W-:Y:S05]  /*2c630*/  BRA `(.L_x_2686) ;  /* 0xfffffdf000c87947 */ /* 0x000fea000383ffff */
.L_x_2427:
[----:B-1----:R1:W2:Y:S02]  /*2c640*/  SYNCS.PHASECHK.TRANS64.TRYWAIT P3, [R111+URZ+0x388b0], R124 ;  /* 0x0388b07c6f0075a7 */ /* 0x0022a4000806017f */
[----:B--2---:R-:W-:Y:S05]  /*2c650*/  @!P3 NANOSLEEP.SYNCS 0x989680 ;  /* 0x009896800000b95d */ /* 0x004fea0003900000 */
[----:B------:R-:W2:Y:S02]  /*2c660*/  @!P3 SYNCS.PHASECHK.TRANS64 P3, [R111+URZ+0x388b0], R124 ;  /* 0x0388b07c6f00b5a7 */ /* 0x000ea4000806007f */
[----:B--2---:R-:W-:Y:S05]  /*2c670*/  @!P3 BRA `(.L_x_2427) ;  /* 0xfffffffc00f0b947 */ /* 0x004fea000383ffff */
[----:B------:R-:W-:Y:S05]  /*2c680*/  BRA `(.L_x_2687) ;  /* 0xfffffdf800347947 */ /* 0x000fea000383ffff */
.L_x_2439:
[----:B------:R-:W-:Y:S01]  /*2c690*/  BSSY B0, `(.L_x_2688) ;  /* 0x0000007000007945 */ /* 0x000fe20003800000 */
[----:B------:R-:W-:Y:S02]  /*2c6a0*/  IMAD.MOV.U32 R12, RZ, RZ, RZ ;  /* 0x000000ffff0c7224 */ /* 0x000fe400078e00ff */
[----:B------:R-:W-:Y:S02]  /*2c6b0*/  IMAD.MOV.U32 R11, RZ, RZ, 0x1f ;  /* 0x0000001fff0b7424 */ /* 0x000fe400078e00ff */
[----:B------:R-:W-:-:S07]  /*2c6c0*/  IMAD.MOV.U32 R15, RZ, RZ, -0x1 ;  /* 0xffffffffff0f7424 */ /* 0x000fce00078e00ff */
[----:B-----5:R-:W-:Y:S05]  /*2c6d0*/  WARPSYNC.COLLECTIVE R15, `(.L_x_2689) ;  /* 0x000000000f087348 */ /* 0x020fea0003c00000 */
[----:B------:R0:W1:Y:S02]  /*2c6e0*/  SHFL.IDX P6, R14, R13, R12, R11 ;  /* 0x0000000c0d0e7389 */ /* 0x00006400000c000b */
[----:B01---5:R-:W-:Y:S01]  /*2c6f0*/  ENDCOLLECTIVE ;  /* 0x000000000000791b */ /* 0x023fe20003800000 */
.L_x_2689:
[----:B------:R-:W-:Y:S05]  /*2c700*/  BSYNC B0 ;  /* 0x0000000000007941 */ /* 0x000fea0003800000 */
.L_x_2688:
[----:B------:R-:W-:Y:S01]  /*2c710*/  MOV R237, R14 ;  /* 0x0000000e00ed7202 */ /* 0x000fe20000000f00 */
[----:B------:R-:W-:Y:S06]  /*2c720*/  BRA `(.L_x_2690) ;  /* 0xfffffe04003c7947 */ /* 0x000fec000383ffff */
.L_x_2449:
[----:B------:R-:W-:Y:S01]  /*2c730*/  BSSY B1, `(.L_x_2691) ;  /* 0x0000008000017945 */ /* 0x000fe20003800000 */
[----:B------:R-:W-:Y:S02]  /*2c740*/  IMAD.MOV.U32 R13, RZ, RZ, R6 ;  /* 0x000000ffff0d7224 */ /* 0x000fe400078e0006 */
[----:B------:R-:W-:Y:S02]  /*2c750*/  IMAD.MOV.U32 R12, RZ, RZ, RZ ;  /* 0x000000ffff0c7224 */ /* 0x000fe400078e00ff */
[----:B------:R-:W-:Y:S02]  /*2c760*/  IMAD.MOV.U32 R11, RZ, RZ, 0x181f ;  /* 0x0000181fff0b7424 */ /* 0x000fe400078e00ff */
[----:B------:R-:W-:-:S07]  /*2c770*/  IMAD.MOV.U32 R15, RZ, RZ, -0x1 ;  /* 0xffffffffff0f7424 */ /* 0x000fce00078e00ff */
[----:B------:R-:W-:Y:S05]  /*2c780*/  WARPSYNC.COLLECTIVE R15, `(.L_x_2692) ;  /* 0x000000000f087348 */ /* 0x000fea0003c00000 */
[----:B------:R0:W1:Y:S02]  /*2c790*/  SHFL.IDX P6, R14, R13, R12, R11 ;  /* 0x0000000c0d0e7389 */ /* 0x00006400000c000b */
[----:B01----:R-:W-:Y:S01]  /*2c7a0*/  ENDCOLLECTIVE ;  /* 0x000000000000791b */ /* 0x003fe20003800000 */
.L_x_2692:
[----:B------:R-:W-:Y:S05]  /*2c7b0*/  BSYNC B1 ;  /* 0x0000000000017941 */ /* 0x000fea0003800000 */
.L_x_2691:
[----:B------:R-:W-:Y:S01]  /*2c7c0*/  MOV R13, R5 ;  /* 0x00000005000d7202 */ /* 0x000fe20000000f00 */
[----:B------:R-:W-:Y:S02]  /*2c7d0*/  IMAD.MOV.U32 R12, RZ, RZ, RZ ;  /* 0x000000ffff0c7224 */ /* 0x000fe400078e00ff */
[----:B------:R-:W-:Y:S02]  /*2c7e0*/  IMAD.MOV.U32 R11, RZ, RZ, 0x181f ;  /* 0x0000181fff0b7424 */ /* 0x000fe400078e00ff */
[----:B------:R-:W-:Y:S02]  /*2c7f0*/  IMAD.MOV.U32 R15, RZ, RZ, -0x1 ;  /* 0xffffffffff0f7424 */ /* 0x000fe400078e00ff */
[----:B------:R-:W-:-:S07]  /*2c800*/  IMAD.MOV.U32 R0, RZ, RZ, R14 ;  /* 0x000000ffff007224 */ /* 0x000fce00078e000e */
[----:B------:R-:W-:Y:S05]  /*2c810*/  WARPSYNC.COLLECTIVE R15, `(.L_x_2693) ;  /* 0x000000000f087348 */ /* 0x000fea0003c00000 */
[----:B------:R0:W1:Y:S02]  /*2c820*/  SHFL.IDX P6, R14, R13, R12, R11 ;  /* 0x0000000c0d0e7389 */ /* 0x00006400000c000b */
[----:B01----:R-:W-:Y:S01]  /*2c830*/  ENDCOLLECTIVE ;  /* 0x000000000000791b */ /* 0x003fe20003800000 */
.L_x_2693:
[----:B------:R-:W-:Y:S02]  /*2c840*/  IMAD.MOV.U32 R13, RZ, RZ, R8 ;  /* 0x000000ffff0d7224 */ /* 0x000fe400078e0008 */
[----:B------:R-:W-:-:S07]  /*2c850*/  IMAD.MOV.U32 R3, RZ, RZ, R14 ;  /* 0x000000ffff037224 */ /* 0x000fce00078e000e */
[----:B------:R-:W-:Y:S05]  /*2c860*/  WARPSYNC.COLLECTIVE R15, `(.L_x_2694) ;  /* 0x000000000f087348 */ /* 0x000fea0003c00000 */
[----:B------:R0:W1:Y:S02]  /*2c870*/  SHFL.IDX P6, R14, R13, R12, R11 ;  /* 0x0000000c0d0e7389 */ /* 0x00006400000c000b */
[----:B01----:R-:W-:Y:S01]  /*2c880*/  ENDCOLLECTIVE ;  /* 0x000000000000791b */ /* 0x003fe20003800000 */
.L_x_2694:
[----:B------:R-:W-:Y:S01]  /*2c890*/  IMAD.MOV.U32 R13, RZ, RZ, R7 ;  /* 0x000000ffff0d7224 */ /* 0x000fe200078e0007 */
[----:B------:R-:W-:-:S07]  /*2c8a0*/  MOV R4, R14 ;  /* 0x0000000e00047202 */ /* 0x000fce0000000f00 */
[----:B------:R-:W-:Y:S05]  /*2c8b0*/  WARPSYNC.COLLECTIVE R15, `(.L_x_2695) ;  /* 0x000000000f087348 */ /* 0x000fea0003c00000 */
[----:B------:R0:W1:Y:S02]  /*2c8c0*/  SHFL.IDX P6, R14, R13, R12, R11 ;  /* 0x0000000c0d0e7389 */ /* 0x00006400000c000b */
[----:B01----:R-:W-:Y:S01]  /*2c8d0*/  ENDCOLLECTIVE ;  /* 0x000000000000791b */ /* 0x003fe20003800000 */
.L_x_2695:
[----:B------:R-:W-:Y:S05]  /*2c8e0*/  BRA `(.L_x_2696) ;  /* 0xfffffe0c00487947 */ /* 0x000fea000383ffff */
.L_x_2452:
[----:B------:R-:W-:Y:S01]  /*2c8f0*/  BSSY B1, `(.L_x_2697) ;  /* 0x0000008000017945 */ /* 0x000fe20003800000 */
[----:B------:R-:W-:Y:S02]  /*2c900*/  IMAD.MOV.U32 R13, RZ, RZ, R6 ;  /* 0x000000ffff0d7224 */ /* 0x000fe400078e0006 */
[----:B------:R-:W-:Y:S02]  /*2c910*/  IMAD.MOV.U32 R12, RZ, RZ, 0x1 ;  /* 0x00000001ff0c7424 */ /* 0x000fe400078e00ff */
[----:B------:R-:W-:Y:S02]  /*2c920*/  IMAD.MOV.U32 R11, RZ, RZ, 0x181f ;  /* 0x0000181fff0b7424 */ /* 0x000fe400078e00ff */
[----:B------:R-:W-:-:S07]  /*2c930*/  IMAD.MOV.U32 R15, RZ, RZ, -0x1 ;  /* 0xffffffffff0f7424 */ /* 0x000fce00078e00ff */
[----:B0-2345:R-:W-:Y:S05]  /*2c940*/  WARPSYNC.COLLECTIVE R15, `(.L_x_2698) ;  /* 0x000000000f087348 */ /* 0x03dfea0003c00000 */
[----:B----4-:R1:W4:Y:S02]  /*2c950*/  SHFL.IDX P6, R14, R13, R12, R11 ;  /* 0x0000000c0d0e7389 */ /* 0x01032400000c000b */
[----:B012345:R-:W-:Y:S01]  /*2c960*/  ENDCOLLECTIVE ;  /* 0x000000000000791b */ /* 0x03ffe20003800000 */
.L_x_2698:
[----:B------:R-:W-:Y:S05]  /*2c970*/  BSYNC B1 ;  /* 0x0000000000017941 */ /* 0x000fea0003800000 */
.L_x_2697:
[----:B------:R-:W-:Y:S01]  /*2c980*/  IMAD.MOV.U32 R13, RZ, RZ, R5 ;  /* 0x000000ffff0d7224 */ /* 0x000fe200078e0005 */
[----:B------:R-:W-:Y:S01]  /*2c990*/  MOV R0, R14 ;  /* 0x0000000e00007202 */ /* 0x000fe20000000f00 */
[----:B------:R-:W-:Y:S02]  /*2c9a0*/  IMAD.MOV.U32 R12, RZ, RZ, 0x1 ;  /* 0x00000001ff0c7424 */ /* 0x000fe400078e00ff */
[----:B------:R-:W-:Y:S02]  /*2c9b0*/  IMAD.MOV.U32 R11, RZ, RZ, 0x181f ;  /* 0x0000181fff0b7424 */ /* 0x000fe400078e00ff */
[----:B------:R-:W-:-:S07]  /*2c9c0*/  IMAD.MOV.U32 R15, RZ, RZ, -0x1 ;  /* 0xffffffffff0f7424 */ /* 0x000fce00078e00ff */
[----:B------:R-:W-:Y:S05]  /*2c9d0*/  WARPSYNC.COLLECTIVE R15, `(.L_x_2699) ;  /* 0x000000000f087348 */ /* 0x000fea0003c00000 */
[----:B------:R0:W1:Y:S02]  /*2c9e0*/  SHFL.IDX P6, R14, R13, R12, R11 ;  /* 0x0000000c0d0e7389 */ /* 0x00006400000c000b */
[----:B01----:R-:W-:Y:S01]  /*2c9f0*/  ENDCOLLECTIVE ;  /* 0x000000000000791b */ /* 0x003fe20003800000 */
.L_x_2699:
[----:B------:R-:W-:Y:S01]  /*2ca00*/  MOV R13, R8 ;  /* 0x00000008000d7202 */ /* 0x000fe20000000f00 */
[----:B------:R-:W-:-:S07]  /*2ca10*/  IMAD.MOV.U32 R3, RZ, RZ, R14 ;  /* 0x000000ffff037224 */ /* 0x000fce00078e000e */
[----:B------:R-:W-:Y:S05]  /*2ca20*/  WARPSYNC.COLLECTIVE R15, `(.L_x_2700) ;  /* 0x000000000f087348 */ /* 0x000fea0003c00000 */
[----:B------:R0:W1:Y:S02]  /*2ca30*/  SHFL.IDX P6, R14, R13, R12, R11 ;  /* 0x0000000c0d0e7389 */ /* 0x00006400000c000b */
[----:B01----:R-:W-:Y:S01]  /*2ca40*/  ENDCOLLECTIVE ;  /* 0x000000000000791b */ /* 0x003fe20003800000 */
.L_x_2700:
[----:B------:R-:W-:Y:S02]  /*2ca50*/  IMAD.MOV.U32 R13, RZ, RZ, R7 ;  /* 0x000000ffff0d7224 */ /* 0x000fe400078e0007 */
[----:B------:R-:W-:-:S07]  /*2ca60*/  IMAD.MOV.U32 R4, RZ, RZ, R14 ;  /* 0x000000ffff047224 */ /* 0x000fce00078e000e */
[----:B------:R-:W-:Y:S05]  /*2ca70*/  WARPSYNC.COLLECTIVE R15, `(.L_x_2701) ;  /* 0x000000000f087348 */ /* 0x000fea0003c00000 */
[----:B------:R0:W1:Y:S02]  /*2ca80*/  SHFL.IDX P6, R14, R13, R12, R11 ;  /* 0x0000000c0d0e7389 */ /* 0x00006400000c000b */
[----:B01----:R-:W-:Y:S01]  /*2ca90*/  ENDCOLLECTIVE ;  /* 0x000000000000791b */ /* 0x003fe20003800000 */
.L_x_2701:
[----:B------:R-:W-:Y:S05]  /*2caa0*/  BRA `(.L_x_2702) ;  /* 0xfffffe0c00687947 */ /* 0x000fea000383ffff */
.L_x_2455:
[----:B------:R-:W-:Y:S01]  /*2cab0*/  BSSY B1, `(.L_x_2703) ;  /* 0x0000008000017945 */ /* 0x000fe20003800000 */
[----:B0-----:R-:W-:Y:S01]  /*2cac0*/  IMAD.MOV.U32 R13, RZ, RZ, R6 ;  /* 0x000000ffff0d7224 */ /* 0x001fe200078e0006 */
[----:B------:R-:W-:Y:S01]  /*2cad0*/  MOV R15, 0xffffffff ;  /* 0xffffffff000f7802 */ /* 0x000fe20000000f00 */
[----:B------:R-:W-:Y:S02]  /*2cae0*/  IMAD.MOV.U32 R12, RZ, RZ, 0x2 ;  /* 0x00000002ff0c7424 */ /* 0x000fe400078e00ff */
[----:B------:R-:W-:-:S07]  /*2caf0*/  IMAD.MOV.U32 R11, RZ, RZ, 0x181f ;  /* 0x0000181fff0b7424 */ /* 0x000fce00078e00ff */
[----:B-12345:R-:W-:Y:S05]  /*2cb00*/  WARPSYNC.COLLECTIVE R15, `(.L_x_2704) ;  /* 0x000000000f087348 */ /* 0x03efea0003c00000 */
[----:B----4-:R0:W4:Y:S02]  /*2cb10*/  SHFL.IDX P6, R14, R13, R12, R11 ;  /* 0x0000000c0d0e7389 */ /* 0x01012400000c000b */
[----:B012345:R-:W-:Y:S01]  /*2cb20*/  ENDCOLLECTIVE ;  /* 0x000000000000791b */ /* 0x03ffe20003800000 */
.L_x_2704:
[----:B------:R-:W-:Y:S05]  /*2cb30*/  BSYNC B1 ;  /* 0x0000000000017941 */ /* 0x000fea0003800000 */
.L_x_2703:
        /* <DEDUP_REMOVED lines=8> */
.L_x_2705:
[----:B------:R-:W-:Y:S01]  /*2cbc0*/  IMAD.MOV.U32 R13, RZ, RZ, R8 ;  /* 0x000000ffff0d7224 */ /* 0x000fe200078e0008 */
[----:B------:R-:W-:-:S07]  /*2cbd0*/  MOV R3, R14 ;  /* 0x0000000e00037202 */ /* 0x000fce0000000f00 */
[----:B------:R-:W-:Y:S05]  /*2cbe0*/  WARPSYNC.COLLECTIVE R15, `(.L_x_2706) ;  /* 0x000000000f087348 */ /* 0x000fea0003c00000 */
[----:B------:R0:W1:Y:S02]  /*2cbf0*/  SHFL.IDX P6, R14, R13, R12, R11 ;  /* 0x0000000c0d0e7389 */ /* 0x00006400000c000b */
[----:B01----:R-:W-:Y:S01]  /*2cc00*/  ENDCOLLECTIVE ;  /* 0x000000000000791b */ /* 0x003fe20003800000 */
.L_x_2706:
[----:B------:R-:W-:Y:S02]  /*2cc10*/  IMAD.MOV.U32 R13, RZ, RZ, R7 ;  /* 0x000000ffff0d7224 */ /* 0x000fe400078e0007 */
[----:B------:R-:W-:-:S07]  /*2cc20*/  IMAD.MOV.U32 R4, RZ, RZ, R14 ;  /* 0x000000ffff047224 */ /* 0x000fce00078e000e */
[----:B------:R-:W-:Y:S05]  /*2cc30*/  WARPSYNC.COLLECTIVE R15, `(.L_x_2707) ;  /* 0x000000000f087348 */ /* 0x000fea0003c00000 */
[----:B------:R0:W1:Y:S02]  /*2cc40*/  SHFL.IDX P6, R14, R13, R12, R11 ;  /* 0x0000000c0d0e7389 */ /* 0x00006400000c000b */
[----:B01----:R-:W-:Y:S01]  /*2cc50*/  ENDCOLLECTIVE ;  /* 0x000000000000791b */ /* 0x003fe20003800000 */
.L_x_2707:
[----:B------:R-:W-:Y:S05]  /*2cc60*/  BRA `(.L_x_2708) ;  /* 0xfffffe0c007c7947 */ /* 0x000fea000383ffff */
.L_x_2458:
[----:B------:R-:W-:Y:S01]  /*2cc70*/  BSSY B1, `(.L_x_2709) ;  /* 0x0000008000017945 */ /* 0x000fe20003800000 */
[----:B------:R-:W-:Y:S01]  /*2cc80*/  IMAD.MOV.U32 R13, RZ, RZ, R6 ;  /* 0x000000ffff0d7224 */ /* 0x000fe200078e0006 */
[----:B------:R-:W-:Y:S01]  /*2cc90*/  MOV R11, 0x181f ;  /* 0x0000181f000b7802 */ /* 0x000fe20000000f00 */
[----:B------:R-:W-:Y:S02]  /*2cca0*/  IMAD.MOV.U32 R12, RZ, RZ, 0x3 ;  /* 0x00000003ff0c7424 */ /* 0x000fe400078e00ff */
[----:B------:R-:W-:-:S07]  /*2ccb0*/  IMAD.MOV.U32 R15, RZ, RZ, -0x1 ;  /* 0xffffffffff0f7424 */ /* 0x000fce00078e00ff */
[----:B-12345:R-:W-:Y:S05]  /*2ccc0*/  WARPSYNC.COLLECTIVE R15, `(.L_x_2710) ;  /* 0x000000000f087348 */ /* 0x03efea0003c00000 */
[----:B----4-:R0:W4:Y:S02]  /*2ccd0*/  SHFL.IDX P6, R14, R13, R12, R11 ;  /* 0x0000000c0d0e7389 */ /* 0x01012400000c000b */
[----:B012345:R-:W-:Y:S01]  /*2cce0*/  ENDCOLLECTIVE ;  /* 0x000000000000791b */ /* 0x03ffe20003800000 */
.L_x_2710:
[----:B------:R-:W-:Y:S05]  /*2ccf0*/  BSYNC B1 ;  /* 0x0000000000017941 */ /* 0x000fea0003800000 */
.L_x_2709:
[----:B------:R-:W-:Y:S01]  /*2cd00*/  IMAD.MOV.U32 R13, RZ, RZ, R5 ;  /* 0x000000ffff0d7224 */ /* 0x000fe200078e0005 */
[----:B------:R-:W-:Y:S01]  /*2cd10*/  MOV R15, 0xffffffff ;  /* 0xffffffff000f7802 */ /* 0x000fe20000000f00 */
[----:B------:R-:W-:Y:S02]  /*2cd20*/  IMAD.MOV.U32 R12, RZ, RZ, 0x3 ;  /* 0x00000003ff0c7424 */ /* 0x000fe400078e00ff */
[----:B------:R-:W-:Y:S02]  /*2cd30*/  IMAD.MOV.U32 R11, RZ, RZ, 0x181f ;  /* 0x0000181fff0b7424 */ /* 0x000fe400078e00ff */
[----:B------:R-:W-:-:S07]  /*2cd40*/  IMAD.MOV.U32 R0, RZ, RZ, R14 ;  /* 0x000000ffff007224 */ /* 0x000fce00078e000e */
[----:B------:R-:W-:Y:S05]  /*2cd50*/  WARPSYNC.COLLECTIVE R15, `(.L_x_2711) ;  /* 0x000000000f087348 */ /* 0x000fea0003c00000 */
[----:B------:R0:W1:Y:S02]  /*2cd60*/  SHFL.IDX P6, R14, R13, R12, R11 ;  /* 0x0000000c0d0e7389 */ /* 0x00006400000c000b */
[----:B01----:R-:W-:Y:S01]  /*2cd70*/  ENDCOLLECTIVE ;  /* 0x000000000000791b */ /* 0x003fe20003800000 */
.L_x_2711:
[----:B------:R-:W-:Y:S02]  /*2cd80*/  IMAD.MOV.U32 R13, RZ, RZ, R8 ;  /* 0x000000ffff0d7224 */ /* 0x000fe400078e0008 */
[----:B------:R-:W-:-:S07]  /*2cd90*/  IMAD.MOV.U32 R3, RZ, RZ, R14 ;  /* 0x000000ffff037224 */ /* 0x000fce00078e000e */
[----:B------:R-:W-:Y:S05]  /*2cda0*/  WARPSYNC.COLLECTIVE R15, `(.L_x_2712) ;  /* 0x000000000f087348 */ /* 0x000fea0003c00000 */
[----:B------:R0:W1:Y:S02]  /*2cdb0*/  SHFL.IDX P6, R14, R13, R12, R11 ;  /* 0x0000000c0d0e7389 */ /* 0x00006400000c000b */
[----:B01----:R-:W-:Y:S01]  /*2cdc0*/  ENDCOLLECTIVE ;  /* 0x000000000000791b */ /* 0x003fe20003800000 */
.L_x_2712:
[----:B------:R-:W-:Y:S02]  /*2cdd0*/  IMAD.MOV.U32 R13, RZ, RZ, R7 ;  /* 0x000000ffff0d7224 */ /* 0x000fe400078e0007 */
[----:B------:R-:W-:-:S07]  /*2cde0*/  IMAD.MOV.U32 R4, RZ, RZ, R14 ;  /* 0x000000ffff047224 */ /* 0x000fce00078e000e */
[----:B------:R-:W-:Y:S05]  /*2cdf0*/  WARPSYNC.COLLECTIVE R15, `(.L_x_2713) ;  /* 0x000000000f087348 */ /* 0x000fea0003c00000 */
[----:B------:R0:W1:Y:S02]  /*2ce00*/  SHFL.IDX P6, R14, R13, R12, R11 ;  /* 0x0000000c0d0e7389 */ /* 0x00006400000c000b */
[----:B01----:R-:W-:Y:S01]  /*2ce10*/  ENDCOLLECTIVE ;  /* 0x000000000000791b */ /* 0x003fe20003800000 */
.L_x_2713:
[----:B------:R-:W-:Y:S05]  /*2ce20*/  BRA `(.L_x_2714) ;  /* 0xfffffe0c00987947 */ /* 0x000fea000383ffff */
.L_x_2462:
[----:B0-----:R0:W2:Y:S02]  /*2ce30*/  SYNCS.PHASECHK.TRANS64.TRYWAIT P0, [R18+URZ+0x38800], R3 ;  /* 0x03880003120075a7 */ /* 0x0010a4000800017f */
[----:B--2---:R-:W-:Y:S05]  /*2ce40*/  @!P0 NANOSLEEP.SYNCS 0x989680 ;  /* 0x009896800000895d */ /* 0x004fea0003900000 */
[----:B------:R-:W2:Y:S02]  /*2ce50*/  @!P0 SYNCS.PHASECHK.TRANS64 P0, [R18+URZ+0x38800], R3 ;  /* 0x03880003120085a7 */ /* 0x000ea4000800007f */
[----:B--2---:R-:W-:Y:S05]  /*2ce60*/  @!P0 BRA `(.L_x_2462) ;  /* 0xfffffffc00f08947 */ /* 0x004fea000383ffff */
[----:B------:R-:W-:Y:S05]  /*2ce70*/  BRA `(.L_x_2715) ;  /* 0xfffffe1000187947 */ /* 0x000fea000383ffff */
.L_x_2478:
[----:B------:R-:W0:Y:S01]  /*2ce80*/  LDC R57, c[0x0][0x3f4] ;  /* 0x0000fd00ff397b82 */ /* 0x000e220000000800 */
[----:B------:R-:W-:Y:S01]  /*2ce90*/  BSSY B1, `(.L_x_2716) ;  /* 0x0000008000017945 */ /* 0x000fe20003800000 */
[----:B------:R-:W-:Y:S01]  /*2cea0*/  IMAD.MOV.U32 R13, RZ, RZ, R10 ;  /* 0x000000ffff0d7224 */ /* 0x000fe200078e000a */
[----:B------:R-:W-:Y:S01]  /*2ceb0*/  MOV R12, RZ ;  /* 0x000000ff000c7202 */ /* 0x000fe20000000f00 */
[----:B------:R-:W-:Y:S02]  /*2cec0*/  IMAD.MOV.U32 R11, RZ, RZ, 0x181f ;  /* 0x0000181fff0b7424 */ /* 0x000fe400078e00ff */
[----:B------:R-:W-:-:S07]  /*2ced0*/  IMAD.MOV.U32 R15, RZ, RZ, -0x1 ;  /* 0xffffffffff0f7424 */ /* 0x000fce00078e00ff */
[----:B0-----:R-:W-:Y:S05]  /*2cee0*/  WARPSYNC.COLLECTIVE R15, `(.L_x_2717) ;  /* 0x000000000f087348 */ /* 0x001fea0003c00000 */
[----:B------:R1:W2:Y:S02]  /*2cef0*/  SHFL.IDX P6, R14, R13, R12, R11 ;  /* 0x0000000c0d0e7389 */ /* 0x0002a400000c000b */
[----:B012---:R-:W-:Y:S01]  /*2cf00*/  ENDCOLLECTIVE ;  /* 0x000000000000791b */ /* 0x007fe20003800000 */
.L_x_2717:
[----:B------:R-:W-:Y:S05]  /*2cf10*/  BSYNC B1 ;  /* 0x0000000000017941 */ /* 0x000fea0003800000 */
.L_x_2716:
[----:B------:R0:W5:Y:S01]  /*2cf20*/  LDL R6, [R1+0x4] ;  /* 0x0000040001067983 */ /* 0x0001620000100800 */
[----:B------:R-:W-:Y:S01]  /*2cf30*/  IMAD.MOV.U32 R13, RZ, RZ, R51 ;  /* 0x000000ffff0d7224 */ /* 0x000fe200078e0033 */
[----:B------:R-:W-:Y:S01]  /*2cf40*/  MOV R11, 0x181f ;  /* 0x0000181f000b7802 */ /* 0x000fe20000000f00 */
[----:B------:R-:W-:Y:S01]  /*2cf50*/  IMAD.MOV.U32 R12, RZ, RZ, RZ ;  /* 0x000000ffff0c7224 */ /* 0x000fe200078e00ff */
[----:B------:R-:W-:Y:S01]  /*2cf60*/  ISETP.GE.AND P0, PT, R16, R57, PT ;  /* 0x000000391000720c */ /* 0x000fe20003f06270 */
[----:B------:R-:W-:Y:S02]  /*2cf70*/  IMAD.MOV.U32 R15, RZ, RZ, -0x1 ;  /* 0xffffffffff0f7424 */ /* 0x000fe400078e00ff */
[----:B------:R-:W-:-:S10]  /*2cf80*/  IMAD.MOV.U32 R3, RZ, RZ, R14 ;  /* 0x000000ffff037224 */ /* 0x000fd400078e000e */
[----:B0----5:R-:W-:Y:S05]  /*2cf90*/  WARPSYNC.COLLECTIVE R15, `(.L_x_2718) ;  /* 0x000000000f087348 */ /* 0x021fea0003c00000 */
[----:B------:R1:W2:Y:S02]  /*2cfa0*/  SHFL.IDX P6, R14, R13, R12, R11 ;  /* 0x0000000c0d0e7389 */ /* 0x0002a400000c000b */
[----:B012--5:R-:W-:Y:S01]  /*2cfb0*/  ENDCOLLECTIVE ;  /* 0x000000000000791b */ /* 0x027fe20003800000 */
.L_x_2718:
[----:B------:R-:W-:Y:S02]  /*2cfc0*/  IMAD.MOV.U32 R13, RZ, RZ, R53 ;  /* 0x000000ffff0d7224 */ /* 0x000fe400078e0035 */
[----:B------:R-:W-:-:S07]  /*2cfd0*/  IMAD.MOV.U32 R5, RZ, RZ, R14 ;  /* 0x000000ffff057224 */ /* 0x000fce00078e000e */
[----:B------:R-:W-:Y:S05]  /*2cfe0*/  WARPSYNC.COLLECTIVE R15, `(.L_x_2719) ;  /* 0x000000000f087348 */ /* 0x000fea0003c00000 */
[----:B------:R0:W1:Y:S02]  /*2cff0*/  SHFL.IDX P6, R14, R13, R12, R11 ;  /* 0x0000000c0d0e7389 */ /* 0x00006400000c000b */
[----:B01----:R-:W-:Y:S01]  /*2d000*/  ENDCOLLECTIVE ;  /* 0x000000000000791b */ /* 0x003fe20003800000 */
.L_x_2719:
[----:B------:R-:W-:Y:S02]  /*2d010*/  IMAD.MOV.U32 R13, RZ, RZ, R55 ;  /* 0x000000ffff0d7224 */ /* 0x000fe400078e0037 */
[----:B------:R-:W-:-:S07]  /*2d020*/  IMAD.MOV.U32 R7, RZ, RZ, R14 ;  /* 0x000000ffff077224 */ /* 0x000fce00078e000e */
[----:B------:R-:W-:Y:S05]  /*2d030*/  WARPSYNC.COLLECTIVE R15, `(.L_x_2720) ;  /* 0x000000000f087348 */ /* 0x000fea0003c00000 */
[----:B------:R0:W1:Y:S02]  /*2d040*/  SHFL.IDX P6, R14, R13, R12, R11 ;  /* 0x0000000c0d0e7389 */ /* 0x00006400000c000b */
[----:B01----:R-:W-:Y:S01]  /*2d050*/  ENDCOLLECTIVE ;  /* 0x000000000000791b */ /* 0x003fe20003800000 */
.L_x_2720:
[----:B------:R-:W-:-:S05]  /*2d060*/  IMAD R50, R6, R50, RZ ;  /* 0x0000003206327224 */ /* 0x000fca00078e02ff */
[----:B------:R-:W-:-:S13]  /*2d070*/  ISETP.GE.OR P1, PT, R59, R50, P0 ;  /* 0x000000323b00720c */ /* 0x000fda0000726670 */
[C---:B------:R-:W-:Y:S02]  /*2d080*/  @!P1 IADD3 R0, P2, R16.reuse, R5, RZ ;  /* 0x0000000510009210 */ /* 0x040fe40007f5e0ff */
[----:B------:R-:W-:Y:S02]  /*2d090*/  @!P1 IADD3 R14, P3, R16, R14, RZ ;  /* 0x0000000e100e9210 */ /* 0x000fe40007f7e0ff */
[----:B------:R-:W-:Y:S01]  /*2d0a0*/  @!P1 IADD3.X R5, R3, R17, RZ, P2, !PT ;  /* 0x0000001103059210 */ /* 0x000fe200017fe4ff */
[----:B------:R-:W-:Y:S02]  /*2d0b0*/  @!P1 IMAD.MOV.U32 R4, RZ, RZ, R0 ;  /* 0x000000ffff049224 */ /* 0x000fe400078e0000 */
[----:B------:R-:W-:Y:S02]  /*2d0c0*/  @!P1 IMAD.X R3, R7, 0x1, R17, P3 ;  /* 0x0000000107039824 */ /* 0x000fe400018e0611 */
[----:B------:R-:W-:Y:S02]  /*2d0d0*/  @!P1 IMAD.MOV.U32 R26, RZ, RZ, R14 ;  /* 0x000000ffff1a9224 */ /* 0x000fe400078e000e */
[----:B------:R-:W-:Y:S01]  /*2d0e0*/  @!P1 IMAD.MOV.U32 R27, RZ, RZ, R3 ;  /* 0x000000ffff1b9224 */ /* 0x000fe200078e0003 */
[----:B------:R-:W5:Y:S04]  /*2d0f0*/  @!P1 LD.E.128 R4, desc[UR46][R4.64] ;  /* 0x0000002e04049980 */ /* 0x000f68000c101d00 */
[----:B------:R0:W5:Y:S01]  /*2d100*/  @!P1 LD.E.128 R36, desc[UR46][R26.64] ;  /* 0x0000002e1a249980 */ /* 0x000162000c101d00 */
[----:B------:R-:W-:Y:S01]  /*2d110*/  IMAD.MOV.U32 R13, RZ, RZ, R10 ;  /* 0x000000ffff0d7224 */ /* 0x000fe200078e000a */
[----:B------:R-:W-:-:S02]  /*2d120*/  MOV R12, 0x1 ;  /* 0x00000001000c7802 */ /* 0x000fc40000000f00 */
[----:B------:R-:W-:Y:S02]  /*2d130*/  CS2R R32, SRZ ;  /* 0x0000000000207805 */ /* 0x000fe4000001ff00 */
[----:B------:R-:W-:Y:S02]  /*2d140*/  CS2R R28, SRZ ;  /* 0x00000000001c7805 */ /* 0x000fe4000001ff00 */
[----:B------:R-:W-:Y:S02]  /*2d150*/  CS2R R30, SRZ ;  /* 0x00000000001e7805 */ /* 0x000fe4000001ff00 */
[----:B0-----:R-:W-:-:S07]  /*2d160*/  CS2R R20, SRZ ;  /* 0x0000000000147805 */ /* 0x001fce000001ff00 */
[----:B-----5:R-:W-:Y:S05]  /*2d170*/  WARPSYNC.COLLECTIVE R15, `(.L_x_2721) ;  /* 0x000000000f087348 */ /* 0x020fea0003c00000 */
[----:B------:R0:W1:Y:S02]  /*2d180*/  SHFL.IDX P6, R14, R13, R12, R11 ;  /* 0x0000000c0d0e7389 */ /* 0x00006400000c000b */
[----:B01---5:R-:W-:Y:S01]  /*2d190*/  ENDCOLLECTIVE ;  /* 0x000000000000791b */ /* 0x023fe20003800000 */
.L_x_2721:
[----:B------:R-:W-:Y:S02]  /*2d1a0*/  IMAD.MOV.U32 R13, RZ, RZ, R51 ;  /* 0x000000ffff0d7224 */ /* 0x000fe400078e0033 */
[----:B------:R-:W-:-:S07]  /*2d1b0*/  IMAD.MOV.U32 R3, RZ, RZ, R14 ;  /* 0x000000ffff037224 */ /* 0x000fce00078e000e */
[----:B------:R-:W-:Y:S05]  /*2d1c0*/  WARPSYNC.COLLECTIVE R15, `(.L_x_2722) ;  /* 0x000000000f087348 */ /* 0x000fea0003c00000 */
[----:B------:R0:W1:Y:S02]  /*2d1d0*/  SHFL.IDX P6, R14, R13, R12, R11 ;  /* 0x0000000c0d0e7389 */ /* 0x00006400000c000b */
[----:B01----:R-:W-:Y:S01]  /*2d1e0*/  ENDCOLLECTIVE ;  /* 0x000000000000791b */ /* 0x003fe20003800000 */
.L_x_2722:
[----:B------:R-:W-:Y:S02]  /*2d1f0*/  IMAD.MOV.U32 R13, RZ, RZ, R53 ;  /* 0x000000ffff0d7224 */ /* 0x000fe400078e0035 */
[----:B------:R-:W-:-:S07]  /*2d200*/  IMAD.MOV.U32 R9, RZ, RZ, R14 ;  /* 0x000000ffff097224 */ /* 0x000fce00078e000e */
[----:B------:R-:W-:Y:S05]  /*2d210*/  WARPSYNC.COLLECTIVE R15, `(.L_x_2723) ;  /* 0x000000000f087348 */ /* 0x000fea0003c00000 */
[----:B------:R0:W1:Y:S02]  /*2d220*/  SHFL.IDX P6, R14, R13, R12, R11 ;  /* 0x0000000c0d0e7389 */ /* 0x00006400000c000b */
[----:B01----:R-:W-:Y:S01]  /*2d230*/  ENDCOLLECTIVE ;  /* 0x000000000000791b */ /* 0x003fe20003800000 */
.L_x_2723:
[----:B------:R-:W-:Y:S01]  /*2d240*/  MOV R13, R55 ;  /* 0x00000037000d7202 */ /* 0x000fe20000000f00 */
[----:B------:R-:W-:-:S07]  /*2d250*/  IMAD.MOV.U32 R25, RZ, RZ, R14 ;  /* 0x000000ffff197224 */ /* 0x000fce00078e000e */
[----:B------:R-:W-:Y:S05]  /*2d260*/  WARPSYNC.COLLECTIVE R15, `(.L_x_2724) ;  /* 0x000000000f087348 */ /* 0x000fea0003c00000 */
[----:B------:R0:W1:Y:S02]  /*2d270*/  SHFL.IDX P6, R14, R13, R12, R11 ;  /* 0x0000000c0d0e7389 */ /* 0x00006400000c000b */
[----:B01----:R-:W-:Y:S01]  /*2d280*/  ENDCOLLECTIVE ;  /* 0x000000000000791b */ /* 0x003fe20003800000 */
.L_x_2724:
[----:B------:R-:W-:Y:S02]  /*2d290*/  @!P1 IMAD.MOV.U32 R32, RZ, RZ, R4 ;  /* 0x000000ffff209224 */ /* 0x000fe400078e0004 */
[----:B------:R-:W-:Y:S01]  /*2d2a0*/  @!P1 IMAD.MOV.U32 R33, RZ, RZ, R5 ;  /* 0x000000ffff219224 */ /* 0x000fe200078e0005 */
[----:B------:R-:W-:Y:S01]  /*2d2b0*/  CS2R R4, SRZ ;  /* 0x0000000000047805 */ /* 0x000fe2000001ff00 */
[----:B------:R-:W-:Y:S01]  /*2d2c0*/  @!P1 IMAD.MOV.U32 R28, RZ, RZ, R6 ;  /* 0x000000ffff1c9224 */ /* 0x000fe200078e0006 */
[----:B------:R-:W-:Y:S01]  /*2d2d0*/  @!P1 MOV R31, R37 ;  /* 0x00000025001f9202 */ /* 0x000fe20000000f00 */
[----:B------:R-:W-:Y:S02]  /*2d2e0*/  @!P1 IMAD.MOV.U32 R29, RZ, RZ, R7 ;  /* 0x000000ffff1d9224 */ /* 0x000fe400078e0007 */
[----:B------:R-:W-:Y:S02]  /*2d2f0*/  @!P1 IMAD.MOV.U32 R30, RZ, RZ, R36 ;  /* 0x000000ffff1e9224 */ /* 0x000fe400078e0024 */
[----:B------:R-:W-:-:S02]  /*2d300*/  @!P1 IMAD.MOV.U32 R20, RZ, RZ, R38 ;  /* 0x000000ffff149224 */ /* 0x000fc400078e0026 */
[----:B------:R-:W-:Y:S01]  /*2d310*/  @!P1 IMAD.MOV.U32 R21, RZ, RZ, R39 ;  /* 0x000000ffff159224 */ /* 0x000fe200078e0027 */
[----:B------:R-:W-:Y:S06]  /*2d320*/  BRA `(.L_x_2725) ;  /* 0xfffffe4c00a47947 */ /* 0x000fec000383ffff */
.L_x_2481:
[----:B------:R-:W-:Y:S01]  /*2d330*/  BSSY B1, `(.L_x_2726) ;  /* 0x0000008000017945 */ /* 0x000fe20003800000 */
[----:B------:R-:W-:Y:S01]  /*2d340*/  IMAD.MOV.U32 R13, RZ, RZ, R10 ;  /* 0x000000ffff0d7224 */ /* 0x000fe200078e000a */
[----:B------:R-:W-:Y:S01]  /*2d350*/  MOV R15, 0xffffffff ;  /* 0xffffffff000f7802 */ /* 0x000fe20000000f00 */
[----:B------:R-:W-:Y:S02]  /*2d360*/  IMAD.MOV.U32 R12, RZ, RZ, 0x2 ;  /* 0x00000002ff0c7424 */ /* 0x000fe400078e00ff */
[----:B------:R-:W-:-:S07]  /*2d370*/  IMAD.MOV.U32 R11, RZ, RZ, 0x181f ;  /* 0x0000181fff0b7424 */ /* 0x000fce00078e00ff */
[----:B-----5:R-:W-:Y:S05]  /*2d380*/  WARPSYNC.COLLECTIVE R15, `(.L_x_2727) ;  /* 0x000000000f087348 */ /* 0x020fea0003c00000 */
[----:B------:R0:W1:Y:S02]  /*2d390*/  SHFL.IDX P6, R14, R13, R12, R11 ;  /* 0x0000000c0d0e7389 */ /* 0x00006400000c000b */
[----:B01---5:R-:W-:Y:S01]  /*2d3a0*/  ENDCOLLECTIVE ;  /* 0x000000000000791b */ /* 0x023fe20003800000 */
.L_x_2727:
[----:B------:R-:W-:Y:S05]  /*2d3b0*/  BSYNC B1 ;  /* 0x0000000000017941 */ /* 0x000fea0003800000 */
.L_x_2726:
[----:B------:R-:W-:Y:S02]  /*2d3c0*/  IMAD.MOV.U32 R13, RZ, RZ, R51 ;  /* 0x000000ffff0d7224 */ /* 0x000fe400078e0033 */
[----:B------:R-:W-:Y:S02]  /*2d3d0*/  IMAD.MOV.U32 R12, RZ, RZ, 0x2 ;  /* 0x00000002ff0c7424 */ /* 0x000fe400078e00ff */
[----:B------:R-:W-:Y:S02]  /*2d3e0*/  IMAD.MOV.U32 R11, RZ, RZ, 0x181f ;  /* 0x0000181fff0b7424 */ /* 0x000fe400078e00ff */
[----:B------:R-:W-:Y:S02]  /*2d3f0*/  IMAD.MOV.U32 R15, RZ, RZ, -0x1 ;  /* 0xffffffffff0f7424 */ /* 0x000fe400078e00ff */
[----:B------:R-:W-:Y:S02]  /*2d400*/  IMAD.MOV.U32 R3, RZ, RZ, R14 ;  /* 0x000000ffff037224 */ /* 0x000fe400078e000e */
[----:B------:R-:W-:-:S07]  /*2d410*/  VIADD R27, R59, 0x40 ;  /* 0x000000403b1b7836 */ /* 0x000fce0000000000 */
[----:B------:R-:W-:Y:S05]  /*2d420*/  WARPSYNC.COLLECTIVE R15, `(.L_x_2728) ;  /* 0x000000000f087348 */ /* 0x000fea0003c00000 */
[----:B------:R0:W1:Y:S02]  /*2d430*/  SHFL.IDX P6, R14, R13, R12, R11 ;  /* 0x0000000c0d0e7389 */ /* 0x00006400000c000b */
[----:B01----:R-:W-:Y:S01]  /*2d440*/  ENDCOLLECTIVE ;  /* 0x000000000000791b */ /* 0x003fe20003800000 */
.L_x_2728:
[----:B------:R-:W-:Y:S01]  /*2d450*/  ISETP.GE.OR P1, PT, R27, R50, P0 ;  /* 0x000000321b00720c */ /* 0x000fe20000726670 */
[----:B------:R-:W-:Y:S01]  /*2d460*/  IMAD.MOV.U32 R13, RZ, RZ, R53 ;  /* 0x000000ffff0d7224 */ /* 0x000fe200078e0035 */
[----:B------:R-:W-:-:S11]  /*2d470*/  MOV R9, R14 ;  /* 0x0000000e00097202 */ /* 0x000fd60000000f00 */
[----:B------:R-:W-:Y:S05]  /*2d480*/  WARPSYNC.COLLECTIVE R15, `(.L_x_2729) ;  /* 0x000000000f087348 */ /* 0x000fea0003c00000 */
[----:B------:R0:W1:Y:S02]  /*2d490*/  SHFL.IDX P6, R14, R13, R12, R11 ;  /* 0x0000000c0d0e7389 */ /* 0x00006400000c000b */
[----:B01----:R-:W-:Y:S01]  /*2d4a0*/  ENDCOLLECTIVE ;  /* 0x000000000000791b */ /* 0x003fe20003800000 */
.L_x_2729:
        /* <DEDUP_REMOVED lines=8> */
.L_x_2730:
[----:B------:R-:W-:-:S04]  /*2d530*/  @!P1 IADD3 R14, P3, R16, R14, RZ ;  /* 0x0000000e100e9210 */ /* 0x000fc80007f7e0ff */
[----:B------:R-:W-:Y:S01]  /*2d540*/  @!P1 IADD3.X R3, R25, R17, RZ, P3, !PT ;  /* 0x0000001119039210 */ /* 0x000fe20001ffe4ff */
[----:B------:R-:W-:Y:S01]  /*2d550*/  @!P1 IMAD.MOV.U32 R44, RZ, RZ, R14 ;  /* 0x000000ffff2c9224 */ /* 0x000fe200078e000e */
[----:B------:R0:W5:Y:S03]  /*2d560*/  @!P1 LD.E.128 R24, desc[UR46][R8.64] ;  /* 0x0000002e08189980 */ /* 0x000166000c101d00 */
        /* <DEDUP_REMOVED lines=12> */
.L_x_2731:
[----:B------:R-:W-:Y:S01]  /*2d630*/  IMAD.MOV.U32 R13, RZ, RZ, R51 ;  /* 0x000000ffff0d7224 */ /* 0x000fe200078e0033 */
[----:B------:R-:W-:-:S07]  /*2d640*/  MOV R3, R14 ;  /* 0x0000000e00037202 */ /* 0x000fce0000000f00 */
[----:B------:R-:W-:Y:S05]  /*2d650*/  WARPSYNC.COLLECTIVE R15, `(.L_x_2732) ;  /* 0x000000000f087348 */ /* 0x000fea0003c00000 */
[----:B------:R0:W1:Y:S02]  /*2d660*/  SHFL.IDX P6, R14, R13, R12, R11 ;  /* 0x0000000c0d0e7389 */ /* 0x00006400000c000b */
[----:B01----:R-:W-:Y:S01]  /*2d670*/  ENDCOLLECTIVE ;  /* 0x000000000000791b */ /* 0x003fe20003800000 */
.L_x_2732:
[----:B------:R-:W-:Y:S02]  /*2d680*/  IMAD.MOV.U32 R13, RZ, RZ, R53 ;  /* 0x000000ffff0d7224 */ /* 0x000fe400078e0035 */
[----:B------:R-:W-:-:S07]  /*2d690*/  IMAD.MOV.U32 R51, RZ, RZ, R14 ;  /* 0x000000ffff337224 */ /* 0x000fce00078e000e */
[----:B------:R-:W-:Y:S05]  /*2d6a0*/  WARPSYNC.COLLECTIVE R15, `(.L_x_2733) ;  /* 0x000000000f087348 */ /* 0x000fea0003c00000 */
[----:B------:R0:W1:Y:S02]  /*2d6b0*/  SHFL.IDX P6, R14, R13, R12, R11 ;  /* 0x0000000c0d0e7389 */ /* 0x00006400000c000b */
[----:B01----:R-:W-:Y:S01]  /*2d6c0*/  ENDCOLLECTIVE ;  /* 0x000000000000791b */ /* 0x003fe20003800000 */
.L_x_2733:
[----:B------:R-:W-:Y:S02]  /*2d6d0*/  IMAD.MOV.U32 R13, RZ, RZ, R55 ;  /* 0x000000ffff0d7224 */ /* 0x000fe400078e0037 */
[----:B------:R-:W-:-:S07]  /*2d6e0*/  IMAD.MOV.U32 R53, RZ, RZ, R14 ;  /* 0x000000ffff357224 */ /* 0x000fce00078e000e */
[----:B------:R-:W-:Y:S05]  /*2d6f0*/  WARPSYNC.COLLECTIVE R15, `(.L_x_2734) ;  /* 0x000000000f087348 */ /* 0x000fea0003c00000 */
[----:B------:R0:W1:Y:S02]  /*2d700*/  SHFL.IDX P6, R14, R13, R12, R11 ;  /* 0x0000000c0d0e7389 */ /* 0x00006400000c000b */
[----:B01----:R-:W-:Y:S01]  /*2d710*/  ENDCOLLECTIVE ;  /* 0x000000000000791b */ /* 0x003fe20003800000 */
.L_x_2734:
[----:B------:R-:W-:Y:S01]  /*2d720*/  MOV R55, R14 ;  /* 0x0000000e00377202 */ /* 0x000fe20000000f00 */
        /* <DEDUP_REMOVED lines=9> */
.L_x_2485:
[----:B0-----:R0:W1:Y:S02]  /*2d7c0*/  SYNCS.PHASECHK.TRANS64.TRYWAIT P4, [R18+URZ+0x38800], R3 ;  /* 0x03880003120075a7 */ /* 0x001064000808017f */
[----:B-1----:R-:W-:Y:S05]  /*2d7d0*/  @!P4 NANOSLEEP.SYNCS 0x989680 ;  /* 0x009896800000c95d */ /* 0x002fea0003900000 */
[----:B------:R-:W1:Y:S02]  /*2d7e0*/  @!P4 SYNCS.PHASECHK.TRANS64 P4, [R18+URZ+0x38800], R3 ;  /* 0x038800031200c5a7 */ /* 0x000e64000808007f */
[----:B-1----:R-:W-:Y:S05]  /*2d7f0*/  @!P4 BRA `(.L_x_2485) ;  /* 0xfffffffc00f0c947 */ /* 0x002fea000383ffff */
[----:B------:R-:W-:Y:S05]  /*2d800*/  BRA `(.L_x_2736) ;  /* 0xfffffe4c00c87947 */ /* 0x000fea000383ffff */
.L_x_2495:
[----:B-1----:R1:W2:Y:S02]  /*2d810*/  SYNCS.PHASECHK.TRANS64.TRYWAIT P0, [R0+URZ+0x38830], R3 ;  /* 0x03883003000075a7 */ /* 0x0022a4000800017f */
[----:B--2---:R-:W-:Y:S05]  /*2d820*/  @!P0 NANOSLEEP.SYNCS 0x989680 ;  /* 0x009896800000895d */ /* 0x004fea0003900000 */
[----:B------:R-:W2:Y:S02]  /*2d830*/  @!P0 SYNCS.PHASECHK.TRANS64 P0, [R0+URZ+0x38830], R3 ;  /* 0x03883003000085a7 */ /* 0x000ea4000800007f */
[----:B--2---:R-:W-:Y:S05]  /*2d840*/  @!P0 BRA `(.L_x_2495) ;  /* 0xfffffffc00f08947 */ /* 0x004fea000383ffff */
[----:B------:R-:W-:Y:S05]  /*2d850*/  BRA `(.L_x_2494) ;  /* 0xfffffe90005c7947 */ /* 0x000fea000383ffff */
.L_x_2501:
[----:B-1----:R1:W2:Y:S02]  /*2d860*/  SYNCS.PHASECHK.TRANS64.TRYWAIT P3, [R5+URZ+0x38830], R8 ;  /* 0x03883008050075a7 */ /* 0x0022a4000806017f */
[----:B--2---:R-:W-:Y:S05]  /*2d870*/  @!P3 NANOSLEEP.SYNCS 0x989680 ;  /* 0x009896800000b95d */ /* 0x004fea0003900000 */
[----:B------:R-:W2:Y:S02]  /*2d880*/  @!P3 SYNCS.PHASECHK.TRANS64 P3, [R5+URZ+0x38830], R8 ;  /* 0x038830080500b5a7 */ /* 0x000ea4000806007f */
[----:B--2---:R-:W-:Y:S05]  /*2d890*/  @!P3 BRA `(.L_x_2501) ;  /* 0xfffffffc00f0b947 */ /* 0x004fea000383ffff */
[----:B------:R-:W-:Y:S05]  /*2d8a0*/  BRA `(.L_x_2500) ;  /* 0xfffffec000347947 */ /* 0x000fea000383ffff */
.L_x_2505:
[----:B-1----:R1:W2:Y:S02]  /*2d8b0*/  SYNCS.PHASECHK.TRANS64.TRYWAIT P2, [R5+URZ+0x38850], R4 ;  /* 0x03885004050075a7 */ /* 0x0022a4000804017f */
[----:B--2---:R-:W-:Y:S05]  /*2d8c0*/  @!P2 NANOSLEEP.SYNCS 0x989680 ;  /* 0x009896800000a95d */ /* 0x004fea0003900000 */
[----:B------:R-:W2:Y:S02]  /*2d8d0*/  @!P2 SYNCS.PHASECHK.TRANS64 P2, [R5+URZ+0x38850], R4 ;  /* 0x038850040500a5a7 */ /* 0x000ea4000804007f */
[----:B--2---:R-:W-:Y:S05]  /*2d8e0*/  @!P2 BRA `(.L_x_2505) ;  /* 0xfffffffc00f0a947 */ /* 0x004fea000383ffff */
[----:B------:R-:W-:Y:S05]  /*2d8f0*/  BRA `(.L_x_2502) ;  /* 0xfffffec400407947 */ /* 0x000fea000383ffff */
.L_x_2513:
[----:B-1----:R1:W2:Y:S02]  /*2d900*/  SYNCS.PHASECHK.TRANS64.TRYWAIT P0, [R5+URZ+0x38830], R8 ;  /* 0x03883008050075a7 */ /* 0x0022a4000800017f */
[----:B--2---:R-:W-:Y:S05]  /*2d910*/  @!P0 NANOSLEEP.SYNCS 0x989680 ;  /* 0x009896800000895d */ /* 0x004fea0003900000 */
[----:B------:R-:W2:Y:S02]  /*2d920*/  @!P0 SYNCS.PHASECHK.TRANS64 P0, [R5+URZ+0x38830], R8 ;  /* 0x03883008050085a7 */ /* 0x000ea4000800007f */
[----:B--2---:R-:W-:Y:S05]  /*2d930*/  @!P0 BRA `(.L_x_2513) ;  /* 0xfffffffc00f08947 */ /* 0x004fea000383ffff */
[----:B------:R-:W-:Y:S05]  /*2d940*/  BRA `(.L_x_2512) ;  /* 0xfffffef400b07947 */ /* 0x000fea000383ffff */
.L_x_2517:
[----:B-1----:R1:W2:Y:S02]  /*2d950*/  SYNCS.PHASECHK.TRANS64.TRYWAIT P0, [R5+URZ+0x38850], R4 ;  /* 0x03885004050075a7 */ /* 0x0022a4000800017f */
[----:B--2---:R-:W-:Y:S05]  /*2d960*/  @!P0 NANOSLEEP.SYNCS 0x989680 ;  /* 0x009896800000895d */ /* 0x004fea0003900000 */
[----:B------:R-:W2:Y:S02]  /*2d970*/  @!P0 SYNCS.PHASECHK.TRANS64 P0, [R5+URZ+0x38850], R4 ;  /* 0x03885004050085a7 */ /* 0x000ea4000800007f */
[----:B--2---:R-:W-:Y:S05]  /*2d980*/  @!P0 BRA `(.L_x_2517) ;  /* 0xfffffffc00f08947 */ /* 0x004fea000383ffff */
[----:B------:R-:W-:Y:S05]  /*2d990*/  BRA `(.L_x_2514) ;  /* 0xfffffef800b07947 */ /* 0x000fea000383ffff */
.L_x_2523:
[----:B-1----:R1:W2:Y:S02]  /*2d9a0*/  SYNCS.PHASECHK.TRANS64.TRYWAIT P0, [R10+URZ+0x38850], R5 ;  /* 0x038850050a0075a7 */ /* 0x0022a4000800017f */
[----:B--2---:R-:W-:Y:S05]  /*2d9b0*/  @!P0 NANOSLEEP.SYNCS 0x989680 ;  /* 0x009896800000895d */ /* 0x004fea0003900000 */
[----:B------:R-:W2:Y:S02]  /*2d9c0*/  @!P0 SYNCS.PHASECHK.TRANS64 P0, [R10+URZ+0x38850], R5 ;  /* 0x038850050a0085a7 */ /* 0x000ea4000800007f */
[----:B--2---:R-:W-:Y:S05]  /*2d9d0*/  @!P0 BRA `(.L_x_2523) ;  /* 0xfffffffc00f08947 */ /* 0x004fea000383ffff */
[----:B------:R-:W-:Y:S05]  /*2d9e0*/  BRA `(.L_x_2522) ;  /* 0xffffff20008c7947 */ /* 0x000fea000383ffff */
.L_x_2527:
[----:B------:R-:W-:Y:S01]  /*2d9f0*/  SEL R28, R48, R49, P0 ;  /* 0x00000031301c7207 */ /* 0x000fe20000000000 */
[----:B------:R-:W-:Y:S01]  /*2da00*/  IMAD.MOV.U32 R15, RZ, RZ, -0x1 ;  /* 0xffffffffff0f7424 */ /* 0x000fe200078e00ff */
[----:B------:R-:W-:Y:S02]  /*2da10*/  SEL R30, R49, R48, P0 ;  /* 0x00000030311e7207 */ /* 0x000fe40000000000 */
[----:B------:R-:W-:Y:S02]  /*2da20*/  SEL R48, R12, R125, P0 ;  /* 0x0000007d0c307207 */ /* 0x000fe40000000000 */
[----:B------:R-:W-:Y:S01]  /*2da30*/  SEL R50, R125, R12, P0 ;  /* 0x0000000c7d327207 */ /* 0x000fe20000000000 */
[----:B------:R-:W-:Y:S01]  /*2da40*/  IMAD.MOV.U32 R12, RZ, RZ, R3 ;  /* 0x000000ffff0c7224 */ /* 0x000fe200078e0003 */
[----:B------:R-:W-:Y:S02]  /*2da50*/  SEL R94, R11, R98, P0 ;  /* 0x000000620b5e7207 */ /* 0x000fe40000000000 */
[----:B------:R-:W-:Y:S01]  /*2da60*/  SEL R96, R98, R11, P0 ;  /* 0x0000000b62607207 */ /* 0x000fe20000000000 */
[----:B------:R-:W-:Y:S01]  /*2da70*/  IMAD.MOV.U32 R11, RZ, RZ, 0x1c1f ;  /* 0x00001c1fff0b7424 */ /* 0x000fe200078e00ff */
[----:B------:R-:W-:-:S02]  /*2da80*/  SEL R82, R31, R86, P0 ;  /* 0x000000561f527207 */ /* 0x000fc40000000000 */
[----:B------:R-:W-:-:S07]  /*2da90*/  SEL R84, R86, R31, P0 ;  /* 0x0000001f56547207 */ /* 0x000fce0000000000 */
[----:B------:R-:W-:Y:S05]  /*2daa0*/  WARPSYNC.COLLECTIVE R15, `(.L_x_2737) ;  /* 0x000000000f087348 */ /* 0x000fea0003c00000 */
[----:B------:R0:W1:Y:S02]  /*2dab0*/  SHFL.IDX P6, R14, R13, R12, R11 ;  /* 0x0000000c0d0e7389 */ /* 0x00006400000c000b */
[----:B01----:R-:W-:Y:S01]  /*2dac0*/  ENDCOLLECTIVE ;  /* 0x000000000000791b */ /* 0x003fe20003800000 */
.L_x_2737:
[----:B------:R-:W-:Y:S02]  /*2dad0*/  SEL R86, R7, R90, P0 ;  /* 0x0000005a07567207 */ /* 0x000fe40000000000 */
[----:B------:R-:W-:Y:S02]  /*2dae0*/  SEL R88, R90, R7, P0 ;  /* 0x000000075a587207 */ /* 0x000fe40000000000 */
[----:B------:R-:W-:Y:S02]  /*2daf0*/  SEL R90, R9, R8, P0 ;  /* 0x00000008095a7207 */ /* 0x000fe40000000000 */
[----:B------:R-:W-:Y:S02]  /*2db00*/  SEL R92, R8, R9, P0 ;  /* 0x00000009085c7207 */ /* 0x000fe40000000000 */
[----:B------:R-:W-:Y:S02]  /*2db10*/  LOP3.LUT R9, R3, 0x2, RZ, 0x3c, !PT ;  /* 0x0000000203097812 */ /* 0x000fe400078e3cff */
        /* <DEDUP_REMOVED lines=8> */
[----:B------:R-:W-:-:S02]  /*2dba0*/  SEL R112, R114, R21, P0 ;  /* 0x0000001572707207 */ /* 0x000fc40000000000 */
[----:B------:R-:W-:-:S07]  /*2dbb0*/  MOV R7, R14 ;  /* 0x0000000e00077202 */ /* 0x000fce0000000f00 */
[----:B------:R-:W-:Y:S05]  /*2dbc0*/  WARPSYNC.COLLECTIVE R15, `(.L_x_2738) ;  /* 0x000000000f087348 */ /* 0x000fea0003c00000 */
[----:B------:R0:W1:Y:S02]  /*2dbd0*/  SHFL.IDX P6, R14, R13, R12, R11 ;  /* 0x0000000c0d0e7389 */ /* 0x00006400000c000b */
[----:B01----:R-:W-:Y:S01]  /*2dbe0*/  ENDCOLLECTIVE ;  /* 0x000000000000791b */ /* 0x003fe20003800000 */
.L_x_2738:
        /* <DEDUP_REMOVED lines=19> */
.L_x_2739:
        /* <DEDUP_REMOVED lines=18> */
.L_x_2740:
        /* <DEDUP_REMOVED lines=19> */
.L_x_2741:
[----:B------:R-:W-:Y:S02]  /*2df70*/  SEL R132, R123, R132, P0 ;  /* 0x000000847b847207 */ /* 0x000fe40000000000 */
[----:B------:R-:W-:Y:S02]  /*2df80*/  SEL R138, R140, R139, P0 ;  /* 0x0000008b8c8a7207 */ /* 0x000fe40000000000 */
[----:B------:R-:W-:Y:S02]  /*2df90*/  SEL R6, R119, R150, P0 ;  /* 0x0000009677067207 */ /* 0x000fe40000000000 */
[----:B------:R-:W-:Y:S02]  /*2dfa0*/  SEL R5, R150, R119, P0 ;  /* 0x0000007796057207 */ /* 0x000fe40000000000 */
[----:B------:R-:W-:Y:S02]  /*2dfb0*/  SEL R140, R139, R140, P0 ;  /* 0x0000008c8b8c7207 */ /* 0x000fe40000000000 */
[----:B------:R-:W-:Y:S01]  /*2dfc0*/  SEL R4, R7, R8, P0 ;  /* 0x0000000807047207 */ /* 0x000fe20000000000 */
[----:B------:R-:W-:-:S02]  /*2dfd0*/  IMAD.MOV.U32 R13, RZ, RZ, R26 ;  /* 0x000000ffff0d7224 */ /* 0x000fc400078e001a */
[----:B------:R-:W-:Y:S01]  /*2dfe0*/  IMAD.MOV.U32 R12, RZ, RZ, R9 ;  /* 0x000000ffff0c7224 */ /* 0x000fe200078e0009 */
[----:B------:R-:W-:-:S07]  /*2dff0*/  MOV R25, R14 ;  /* 0x0000000e00197202 */ /* 0x000fce0000000f00 */
[----:B------:R-:W-:Y:S05]  /*2e000*/  WARPSYNC.COLLECTIVE R15, `(.L_x_2742) ;  /* 0x000000000f087348 */ /* 0x000fea0003c00000 */
[----:B------:R0:W1:Y:S02]  /*2e010*/  SHFL.IDX P6, R14, R13, R12, R11 ;  /* 0x0000000c0d0e7389 */ /* 0x00006400000c000b */
[----:B01----:R-:W-:Y:S01]  /*2e020*/  ENDCOLLECTIVE ;  /* 0x000000000000791b */ /* 0x003fe20003800000 */
.L_x_2742:
[----:B------:R-:W-:Y:S02]  /*2e030*/  IMAD.MOV.U32 R13, RZ, RZ, R28 ;  /* 0x000000ffff0d7224 */ /* 0x000fe400078e001c */
[----:B------:R-:W-:Y:S02]  /*2e040*/  IMAD.MOV.U32 R12, RZ, RZ, R3 ;  /* 0x000000ffff0c7224 */ /* 0x000fe400078e0003 */
[----:B------:R-:W-:-:S07]  /*2e050*/  IMAD.MOV.U32 R26, RZ, RZ, R14 ;  /* 0x000000ffff1a7224 */ /* 0x000fce00078e000e */
[----:B------:R-:W-:Y:S05]  /*2e060*/  WARPSYNC.COLLECTIVE R15, `(.L_x_2743) ;  /* 0x000000000f087348 */ /* 0x000fea0003c00000 */
[----:B------:R0:W1:Y:S02]  /*2e070*/  SHFL.IDX P6, R14, R13, R12, R11 ;  /* 0x0000000c0d0e7389 */ /* 0x00006400000c000b */
[----:B01----:R-:W-:Y:S01]  /*2e080*/  ENDCOLLECTIVE ;  /* 0x000000000000791b */ /* 0x003fe20003800000 */
.L_x_2743:
[----:B------:R-:W-:Y:S02]  /*2e090*/  SEL R24, R25, R26, P0 ;  /* 0x0000001a19187207 */ /* 0x000fe40000000000 */
[----:B------:R-:W-:Y:S01]  /*2e0a0*/  SEL R26, R26, R25, P0 ;  /* 0x000000191a1a7207 */ /* 0x000fe20000000000 */
[----:B------:R-:W-:Y:S02]  /*2e0b0*/  IMAD.MOV.U32 R13, RZ, RZ, R30 ;  /* 0x000000ffff0d7224 */ /* 0x000fe400078e001e */
[----:B------:R-:W-:Y:S01]  /*2e0c0*/  IMAD.MOV.U32 R12, RZ, RZ, R9 ;  /* 0x000000ffff0c7224 */ /* 0x000fe200078e0009 */
[----:B------:R-:W-:-:S07]  /*2e0d0*/  MOV R27, R14 ;  /* 0x0000000e001b7202 */ /* 0x000fce0000000f00 */
[----:B------:R-:W-:Y:S05]  /*2e0e0*/  WARPSYNC.COLLECTIVE R15, `(.L_x_2744) ;  /* 0x000000000f087348 */ /* 0x000fea0003c00000 */
[----:B------:R0:W1:Y:S02]  /*2e0f0*/  SHFL.IDX P6, R14, R13, R12, R11 ;  /* 0x0000000c0d0e7389 */ /* 0x00006400000c000b */
[----:B01----:R-:W-:Y:S01]  /*2e100*/  ENDCOLLECTIVE ;  /* 0x000000000000791b */ /* 0x003fe20003800000 */
.L_x_2744:
[----:B------:R-:W-:Y:S02]  /*2e110*/  IMAD.MOV.U32 R13, RZ, RZ, R32 ;  /* 0x000000ffff0d7224 */ /* 0x000fe400078e0020 */
[----:B------:R-:W-:Y:S02]  /*2e120*/  IMAD.MOV.U32 R12, RZ, RZ, R3 ;  /* 0x000000ffff0c7224 */ /* 0x000fe400078e0003 */
[----:B------:R-:W-:-:S07]  /*2e130*/  IMAD.MOV.U32 R30, RZ, RZ, R14 ;  /* 0x000000ffff1e7224 */ /* 0x000fce00078e000e */
[----:B------:R-:W-:Y:S05]  /*2e140*/  WARPSYNC.COLLECTIVE R15, `(.L_x_2745) ;  /* 0x000000000f087348 */ /* 0x000fea0003c00000 */
[----:B------:R0:W1:Y:S02]  /*2e150*/  SHFL.IDX P6, R14, R13, R12, R11 ;  /* 0x0000000c0d0e7389 */ /* 0x00006400000c000b */
[----:B01----:R-:W-:Y:S01]  /*2e160*/  ENDCOLLECTIVE ;  /* 0x000000000000791b */ /* 0x003fe20003800000 */
.L_x_2745:
        /* <DEDUP_REMOVED lines=8> */
.L_x_2746:
[----:B------:R-:W-:Y:S02]  /*2e1f0*/  IMAD.MOV.U32 R13, RZ, RZ, R36 ;  /* 0x000000ffff0d7224 */ /* 0x000fe400078e0024 */
[----:B------:R-:W-:Y:S02]  /*2e200*/  IMAD.MOV.U32 R12, RZ, RZ, R3 ;  /* 0x000000ffff0c7224 */ /* 0x000fe400078e0003 */
[----:B------:R-:W-:-:S07]  /*2e210*/  IMAD.MOV.U32 R34, RZ, RZ, R14 ;  /* 0x000000ffff227224 */ /* 0x000fce00078e000e */
[----:B------:R-:W-:Y:S05]  /*2e220*/  WARPSYNC.COLLECTIVE R15, `(.L_x_2747) ;  /* 0x000000000f087348 */ /* 0x000fea0003c00000 */
[----:B------:R0:W1:Y:S02]  /*2e230*/  SHFL.IDX P6, R14, R13, R12, R11 ;  /* 0x0000000c0d0e7389 */ /* 0x00006400000c000b */
[----:B01----:R-:W-:Y:S01]  /*2e240*/  ENDCOLLECTIVE ;  /* 0x000000000000791b */ /* 0x003fe20003800000 */
.L_x_2747:
        /* <DEDUP_REMOVED lines=8> */
.L_x_2748:
[----:B------:R-:W-:Y:S02]  /*2e2d0*/  IMAD.MOV.U32 R13, RZ, RZ, R40 ;  /* 0x000000ffff0d7224 */ /* 0x000fe400078e0028 */
[----:B------:R-:W-:Y:S02]  /*2e2e0*/  IMAD.MOV.U32 R12, RZ, RZ, R3 ;  /* 0x000000ffff0c7224 */ /* 0x000fe400078e0003 */
[----:B------:R-:W-:-:S07]  /*2e2f0*/  IMAD.MOV.U32 R38, RZ, RZ, R14 ;  /* 0x000000ffff267224 */ /* 0x000fce00078e000e */
[----:B------:R-:W-:Y:S05]  /*2e300*/  WARPSYNC.COLLECTIVE R15, `(.L_x_2749) ;  /* 0x000000000f087348 */ /* 0x000fea0003c00000 */
[----:B------:R0:W1:Y:S02]  /*2e310*/  SHFL.IDX P6, R14, R13, R12, R11 ;  /* 0x0000000c0d0e7389 */ /* 0x00006400000c000b */
[----:B01----:R-:W-:Y:S01]  /*2e320*/  ENDCOLLECTIVE ;  /* 0x000000000000791b */ /* 0x003fe20003800000 */
.L_x_2749:
        /* <DEDUP_REMOVED lines=8> */
.L_x_2750:
[----:B------:R-:W-:Y:S02]  /*2e3b0*/  IMAD.MOV.U32 R13, RZ, RZ, R44 ;  /* 0x000000ffff0d7224 */ /* 0x000fe400078e002c */
[----:B------:R-:W-:Y:S02]  /*2e3c0*/  IMAD.MOV.U32 R12, RZ, RZ, R3 ;  /* 0x000000ffff0c7224 */ /* 0x000fe400078e0003 */
[----:B------:R-:W-:-:S07]  /*2e3d0*/  IMAD.MOV.U32 R33, RZ, RZ, R14 ;  /* 0x000000ffff217224 */ /* 0x000fce00078e000e */
[----:B------:R-:W-:Y:S05]  /*2e3e0*/  WARPSYNC.COLLECTIVE R15, `(.L_x_2751) ;  /* 0x000000000f087348 */ /* 0x000fea0003c00000 */
[----:B------:R0:W1:Y:S02]  /*2e3f0*/  SHFL.IDX P6, R14, R13, R12, R11 ;  /* 0x0000000c0d0e7389 */ /* 0x00006400000c000b */
[----:B01----:R-:W-:Y:S01]  /*2e400*/  ENDCOLLECTIVE ;  /* 0x000000000000791b */ /* 0x003fe20003800000 */
.L_x_2751:
[----:B------:R-:W-:Y:S02]  /*2e410*/  IMAD.MOV.U32 R13, RZ, RZ, R46 ;  /* 0x000000ffff0d7224 */ /* 0x000fe400078e002e */
[----:B------:R-:W-:Y:S01]  /*2e420*/  IMAD.MOV.U32 R12, RZ, RZ, R9 ;  /* 0x000000ffff0c7224 */ /* 0x000fe200078e0009 */
[----:B------:R-:W-:-:S07]  /*2e430*/  MOV R44, R14 ;  /* 0x0000000e002c7202 */ /* 0x000fce0000000f00 */
[----:B------:R-:W-:Y:S05]  /*2e440*/  WARPSYNC.COLLECTIVE R15, `(.L_x_2752) ;  /* 0x000000000f087348 */ /* 0x000fea0003c00000 */
[----:B------:R0:W1:Y:S02]  /*2e450*/  SHFL.IDX P6, R14, R13, R12, R11 ;  /* 0x0000000c0d0e7389 */ /* 0x00006400000c000b */
[----:B01----:R-:W-:Y:S01]  /*2e460*/  ENDCOLLECTIVE ;  /* 0x000000000000791b */ /* 0x003fe20003800000 */
.L_x_2752:
[----:B------:R-:W-:Y:S02]  /*2e470*/  IMAD.MOV.U32 R13, RZ, RZ, R48 ;  /* 0x000000ffff0d7224 */ /* 0x000fe400078e0030 */
[----:B------:R-:W-:Y:S02]  /*2e480*/  IMAD.MOV.U32 R12, RZ, RZ, R3 ;  /* 0x000000ffff0c7224 */ /* 0x000fe400078e0003 */
[----:B------:R-:W-:-:S07]  /*2e490*/  IMAD.MOV.U32 R35, RZ, RZ, R14 ;  /* 0x000000ffff237224 */ /* 0x000fce00078e000e */
[----:B------:R-:W-:Y:S05]  /*2e4a0*/  WARPSYNC.COLLECTIVE R15, `(.L_x_2753) ;  /* 0x000000000f087348 */ /* 0x000fea0003c00000 */
[----:B------:R0:W1:Y:S02]  /*2e4b0*/  SHFL.IDX P6, R14, R13, R12, R11 ;  /* 0x0000000c0d0e7389 */ /* 0x00006400000c000b */
[----:B01----:R-:W-:Y:S01]  /*2e4c0*/  ENDCOLLECTIVE ;  /* 0x000000000000791b */ /* 0x003fe20003800000 */
.L_x_2753:
[----:B------:R-:W-:Y:S01]  /*2e4d0*/  SEL R42, R35, R44, P0 ;  /* 0x0000002c232a7207 */ /* 0x000fe20000000000 */
[----:B------:R-:W-:Y:S02]  /*2e4e0*/  IMAD.MOV.U32 R13, RZ, RZ, R50 ;  /* 0x000000ffff0d7224 */ /* 0x000fe400078e0032 */
[----:B------:R-:W-:Y:S01]  /*2e4f0*/  IMAD.MOV.U32 R12, RZ, RZ, R9 ;  /* 0x000000ffff0c7224 */ /* 0x000fe200078e0009 */
[----:B------:R-:W-:-:S07]  /*2e500*/  MOV R48, R14 ;  /* 0x0000000e00307202 */ /* 0x000fce0000000f00 */
[----:B------:R-:W-:Y:S05]  /*2e510*/  WARPSYNC.COLLECTIVE R15, `(.L_x_2754) ;  /* 0x000000000f087348 */ /* 0x000fea0003c00000 */
[----:B------:R0:W1:Y:S02]  /*2e520*/  SHFL.IDX P6, R14, R13, R12, R11 ;  /* 0x0000000c0d0e7389 */ /* 0x00006400000c000b */
[----:B01----:R-:W-:Y:S01]  /*2e530*/  ENDCOLLECTIVE ;  /* 0x000000000000791b */ /* 0x003fe20003800000 */
.L_x_2754:
[----:B------:R-:W-:Y:S02]  /*2e540*/  IMAD.MOV.U32 R13, RZ, RZ, R52 ;  /* 0x000000ffff0d7224 */ /* 0x000fe400078e0034 */
[----:B------:R-:W-:Y:S02]  /*2e550*/  IMAD.MOV.U32 R12, RZ, RZ, R3 ;  /* 0x000000ffff0c7224 */ /* 0x000fe400078e0003 */
[----:B------:R-:W-:-:S07]  /*2e560*/  IMAD.MOV.U32 R37, RZ, RZ, R14 ;  /* 0x000000ffff257224 */ /* 0x000fce00078e000e */
[----:B------:R-:W-:Y:S05]  /*2e570*/  WARPSYNC.COLLECTIVE R15, `(.L_x_2755) ;  /* 0x000000000f087348 */ /* 0x000fea0003c00000 */
[----:B------:R0:W1:Y:S02]  /*2e580*/  SHFL.IDX P6, R14, R13, R12, R11 ;  /* 0x0000000c0d0e7389 */ /* 0x00006400000c000b */
[----:B01----:R-:W-:Y:S01]  /*2e590*/  ENDCOLLECTIVE ;  /* 0x000000000000791b */ /* 0x003fe20003800000 */
.L_x_2755:
[----:B------:R-:W-:Y:S01]  /*2e5a0*/  SEL R46, R37, R48, P0 ;  /* 0x00000030252e7207 */ /* 0x000fe20000000000 */
[----:B------:R-:W-:Y:S02]  /*2e5b0*/  IMAD.MOV.U32 R13, RZ, RZ, R54 ;  /* 0x000000ffff0d7224 */ /* 0x000fe400078e0036 */
[----:B------:R-:W-:Y:S01]  /*2e5c0*/  IMAD.MOV.U32 R12, RZ, RZ, R9 ;  /* 0x000000ffff0c7224 */ /* 0x000fe200078e0009 */
[----:B------:R-:W-:-:S07]  /*2e5d0*/  MOV R52, R14 ;  /* 0x0000000e00347202 */ /* 0x000fce0000000f00 */
[----:B------:R-:W-:Y:S05]  /*2e5e0*/  WARPSYNC.COLLECTIVE R15, `(.L_x_2756) ;  /* 0x000000000f087348 */ /* 0x000fea0003c00000 */
[----:B------:R0:W1:Y:S02]  /*2e5f0*/  SHFL.IDX P6, R14, R13, R12, R11 ;  /* 0x0000000c0d0e7389 */ /* 0x00006400000c000b */
[----:B01----:R-:W-:Y:S01]  /*2e600*/  ENDCOLLECTIVE ;  /* 0x000000000000791b */ /* 0x003fe20003800000 */
.L_x_2756:
[----:B------:R-:W-:Y:S02]  /*2e610*/  IMAD.MOV.U32 R13, RZ, RZ, R56 ;  /* 0x000000ffff0d7224 */ /* 0x000fe400078e0038 */
[----:B------:R-:W-:Y:S02]  /*2e620*/  IMAD.MOV.U32 R12, RZ, RZ, R3 ;  /* 0x000000ffff0c7224 */ /* 0x000fe400078e0003 */
[----:B------:R-:W-:-:S07]  /*2e630*/  IMAD.MOV.U32 R39, RZ, RZ, R14 ;  /* 0x000000ffff277224 */ /* 0x000fce00078e000e */
[----:B------:R-:W-:Y:S05]  /*2e640*/  WARPSYNC.COLLECTIVE R15, `(.L_x_2757) ;  /* 0x000000000f087348 */ /* 0x000fea0003c00000 */
[----:B------:R0:W1:Y:S02]  /*2e650*/  SHFL.IDX P6, R14, R13, R12, R11 ;  /* 0x0000000c0d0e7389 */ /* 0x00006400000c000b */
[----:B01----:R-:W-:Y:S01]  /*2e660*/  ENDCOLLECTIVE ;  /* 0x000000000000791b */ /* 0x003fe20003800000 */
.L_x_2757:
[----:B------:R-:W-:Y:S01]  /*2e670*/  SEL R50, R39, R52, P0 ;  /* 0x0000003427327207 */ /* 0x000fe20000000000 */
[----:B------:R-:W-:Y:S02]  /*2e680*/  IMAD.MOV.U32 R13, RZ, RZ, R58 ;  /* 0x000000ffff0d7224 */ /* 0x000fe400078e003a */
[----:B------:R-:W-:Y:S01]  /*2e690*/  IMAD.MOV.U32 R12, RZ, RZ, R9 ;  /* 0x000000ffff0c7224 */ /* 0x000fe200078e0009 */
[----:B------:R-:W-:-:S07]  /*2e6a0*/  MOV R56, R14 ;  /* 0x0000000e00387202 */ /* 0x000fce0000000f00 */
[----:B------:R-:W-:Y:S05]  /*2e6b0*/  WARPSYNC.COLLECTIVE R15, `(.L_x_2758) ;  /* 0x000000000f087348 */ /* 0x000fea0003c00000 */
[----:B------:R0:W1:Y:S02]  /*2e6c0*/  SHFL.IDX P6, R14, R13, R12, R11 ;  /* 0x0000000c0d0e7389 */ /* 0x00006400000c000b */
[----:B01----:R-:W-:Y:S01]  /*2e6d0*/  ENDCOLLECTIVE ;  /* 0x000000000000791b */ /* 0x003fe20003800000 */
.L_x_2758:
[----:B------:R-:W-:Y:S02]  /*2e6e0*/  IMAD.MOV.U32 R13, RZ, RZ, R60 ;  /* 0x000000ffff0d7224 */ /* 0x000fe400078e003c */
[----:B------:R-:W-:Y:S02]  /*2e6f0*/  IMAD.MOV.U32 R12, RZ, RZ, R3 ;  /* 0x000000ffff0c7224 */ /* 0x000fe400078e0003 */
[----:B------:R-:W-:-:S07]  /*2e700*/  IMAD.MOV.U32 R41, RZ, RZ, R14 ;  /* 0x000000ffff297224 */ /* 0x000fce00078e000e */
[----:B------:R-:W-:Y:S05]  /*2e710*/  WARPSYNC.COLLECTIVE R15, `(.L_x_2759) ;  /* 0x000000000f087348 */ /* 0x000fea0003c00000 */
[----:B------:R0:W1:Y:S02]  /*2e720*/  SHFL.IDX P6, R14, R13, R12, R11 ;  /* 0x0000000c0d0e7389 */ /* 0x00006400000c000b */
[----:B01----:R-:W-:Y:S01]  /*2e730*/  ENDCOLLECTIVE ;  /* 0x000000000000791b */ /* 0x003fe20003800000 */
.L_x_2759:
[----:B------:R-:W-:Y:S01]  /*2e740*/  SEL R54, R41, R56, P0 ;  /* 0x0000003829367207 */ /* 0x000fe20000000000 */
[----:B------:R-:W-:Y:S02]  /*2e750*/  IMAD.MOV.U32 R13, RZ, RZ, R62 ;  /* 0x000000ffff0d7224 */ /* 0x000fe400078e003e */
[----:B------:R-:W-:Y:S01]  /*2e760*/  IMAD.MOV.U32 R12, RZ, RZ, R9 ;  /* 0x000000ffff0c7224 */ /* 0x000fe200078e0009 */
[----:B------:R-:W-:-:S07]  /*2e770*/  MOV R60, R14 ;  /* 0x0000000e003c7202 */ /* 0x000fce0000000f00 */
[----:B------:R-:W-:Y:S05]  /*2e780*/  WARPSYNC.COLLECTIVE R15, `(.L_x_2760) ;  /* 0x000000000f087348 */ /* 0x000fea0003c00000 */
[----:B------:R0:W1:Y:S02]  /*2e790*/  SHFL.IDX P6, R14, R13, R12, R11 ;  /* 0x0000000c0d0e7389 */ /* 0x00006400000c000b */
[----:B01----:R-:W-:Y:S01]  /*2e7a0*/  ENDCOLLECTIVE ;  /* 0x000000000000791b */ /* 0x003fe20003800000 */
.L_x_2760:
[----:B------:R-:W-:Y:S02]  /*2e7b0*/  IMAD.MOV.U32 R13, RZ, RZ, R64 ;  /* 0x000000ffff0d7224 */ /* 0x000fe400078e0040 */
[----:B------:R-:W-:Y:S02]  /*2e7c0*/  IMAD.MOV.U32 R12, RZ, RZ, R3 ;  /* 0x000000ffff0c7224 */ /* 0x000fe400078e0003 */
[----:B------:R-:W-:-:S07]  /*2e7d0*/  IMAD.MOV.U32 R43, RZ, RZ, R14 ;  /* 0x000000ffff2b7224 */ /* 0x000fce00078e000e */
[----:B------:R-:W-:Y:S05]  /*2e7e0*/  WARPSYNC.COLLECTIVE R15, `(.L_x_2761) ;  /* 0x000000000f087348 */ /* 0x000fea0003c00000 */
[----:B------:R0:W1:Y:S02]  /*2e7f0*/  SHFL.IDX P6, R14, R13, R12, R11 ;  /* 0x0000000c0d0e7389 */ /* 0x00006400000c000b */
[----:B01----:R-:W-:Y:S01]  /*2e800*/  ENDCOLLECTIVE ;  /* 0x000000000000791b */ /* 0x003fe20003800000 */
.L_x_2761:
[----:B------:R-:W-:Y:S01]  /*2e810*/  SEL R58, R43, R60, P0 ;  /* 0x0000003c2b3a7207 */ /* 0x000fe20000000000 */
[----:B------:R-:W-:Y:S02]  /*2e820*/  IMAD.MOV.U32 R13, RZ, RZ, R66 ;  /* 0x000000ffff0d7224 */ /* 0x000fe400078e0042 */
[----:B------:R-:W-:Y:S01]  /*2e830*/  IMAD.MOV.U32 R12, RZ, RZ, R9 ;  /* 0x000000ffff0c7224 */ /* 0x000fe200078e0009 */
[----:B------:R-:W-:-:S07]  /*2e840*/  MOV R64, R14 ;  /* 0x0000000e00407202 */ /* 0x000fce0000000f00 */
[----:B------:R-:W-:Y:S05]  /*2e850*/  WARPSYNC.COLLECTIVE R15, `(.L_x_2762) ;  /* 0x000000000f087348 */ /* 0x000fea0003c00000 */
[----:B------:R0:W1:Y:S02]  /*2e860*/  SHFL.IDX P6, R14, R13, R12, R11 ;  /* 0x0000000c0d0e7389 */ /* 0x00006400000c000b */
[----:B01----:R-:W-:Y:S01]  /*2e870*/  ENDCOLLECTIVE ;  /* 0x000000000000791b */ /* 0x003fe20003800000 */
.L_x_2762:
[----:B------:R-:W-:Y:S02]  /*2e880*/  IMAD.MOV.U32 R13, RZ, RZ, R68 ;  /* 0x000000ffff0d7224 */ /* 0x000fe400078e0044 */
[----:B------:R-:W-:Y:S02]  /*2e890*/  IMAD.MOV.U32 R12, RZ, RZ, R3 ;  /* 0x000000ffff0c7224 */ /* 0x000fe400078e0003 */
[----:B------:R-:W-:-:S07]  /*2e8a0*/  IMAD.MOV.U32 R45, RZ, RZ, R14 ;  /* 0x000000ffff2d7224 */ /* 0x000fce00078e000e */
[----:B------:R-:W-:Y:S05]  /*2e8b0*/  WARPSYNC.COLLECTIVE R15, `(.L_x_2763) ;  /* 0x000000000f087348 */ /* 0x000fea0003c00000 */
[----:B------:R0:W1:Y:S02]  /*2e8c0*/  SHFL.IDX P6, R14, R13, R12, R11 ;  /* 0x0000000c0d0e7389 */ /* 0x00006400000c000b */
[----:B01----:R-:W-:Y:S01]  /*2e8d0*/  ENDCOLLECTIVE ;  /* 0x000000000000791b */ /* 0x003fe20003800000 */
.L_x_2763:
[----:B------:R-:W-:Y:S01]  /*2e8e0*/  SEL R62, R45, R64, P0 ;  /* 0x000000402d3e7207 */ /* 0x000fe20000000000 */
[----:B------:R-:W-:Y:S02]  /*2e8f0*/  IMAD.MOV.U32 R13, RZ, RZ, R70 ;  /* 0x000000ffff0d7224 */ /* 0x000fe400078e0046 */
[----:B------:R-:W-:Y:S01]  /*2e900*/  IMAD.MOV.U32 R12, RZ, RZ, R9 ;  /* 0x000000ffff0c7224 */ /* 0x000fe200078e0009 */
[----:B------:R-:W-:-:S07]  /*2e910*/  MOV R68, R14 ;  /* 0x0000000e00447202 */ /* 0x000fce0000000f00 */
[----:B------:R-:W-:Y:S05]  /*2e920*/  WARPSYNC.COLLECTIVE R15, `(.L_x_2764) ;  /* 0x000000000f087348 */ /* 0x000fea0003c00000 */
[----:B------:R0:W1:Y:S02]  /*2e930*/  SHFL.IDX P6, R14, R13, R12, R11 ;  /* 0x0000000c0d0e7389 */ /* 0x00006400000c000b */
[----:B01----:R-:W-:Y:S01]  /*2e940*/  ENDCOLLECTIVE ;  /* 0x000000000000791b */ /* 0x003fe20003800000 */
.L_x_2764:
[----:B------:R-:W-:Y:S02]  /*2e950*/  IMAD.MOV.U32 R13, RZ, RZ, R72 ;  /* 0x000000ffff0d7224 */ /* 0x000fe400078e0048 */
[----:B------:R-:W-:Y:S02]  /*2e960*/  IMAD.MOV.U32 R12, RZ, RZ, R3 ;  /* 0x000000ffff0c7224 */ /* 0x000fe400078e0003 */
[----:B------:R-:W-:-:S07]  /*2e970*/  IMAD.MOV.U32 R47, RZ, RZ, R14 ;  /* 0x000000ffff2f7224 */ /* 0x000fce00078e000e */
[----:B------:R-:W-:Y:S05]  /*2e980*/  WARPSYNC.COLLECTIVE R15, `(.L_x_2765) ;  /* 0x000000000f087348 */ /* 0x000fea0003c00000 */
[----:B------:R0:W1:Y:S02]  /*2e990*/  SHFL.IDX P6, R14, R13, R12, R11 ;  /* 0x0000000c0d0e7389 */ /* 0x00006400000c000b */
[----:B01----:R-:W-:Y:S01]  /*2e9a0*/  ENDCOLLECTIVE ;  /* 0x000000000000791b */ /* 0x003fe20003800000 */
.L_x_2765:
[----:B------:R-:W-:Y:S01]  /*2e9b0*/  SEL R66, R47, R68, P0 ;  /* 0x000000442f427207 */ /* 0x000fe20000000000 */
[----:B------:R-:W-:Y:S02]  /*2e9c0*/  IMAD.MOV.U32 R13, RZ, RZ, R74 ;  /* 0x000000ffff0d7224 */ /* 0x000fe400078e004a */
[----:B------:R-:W-:Y:S01]  /*2e9d0*/  IMAD.MOV.U32 R12, RZ, RZ, R9 ;  /* 0x000000ffff0c7224 */ /* 0x000fe200078e0009 */
[----:B------:R-:W-:-:S07]  /*2e9e0*/  MOV R72, R14 ;  /* 0x0000000e00487202 */ /* 0x000fce0000000f00 */
[----:B------:R-:W-:Y:S05]  /*2e9f0*/  WARPSYNC.COLLECTIVE R15, `(.L_x_2766) ;  /* 0x000000000f087348 */ /* 0x000fea0003c00000 */
[----:B------:R0:W1:Y:S02]  /*2ea00*/  SHFL.IDX P6, R14, R13, R12, R11 ;  /* 0x0000000c0d0e7389 */ /* 0x00006400000c000b */
[----:B01----:R-:W-:Y:S01]  /*2ea10*/  ENDCOLLECTIVE ;  /* 0x000000000000791b */ /* 0x003fe20003800000 */
.L_x_2766:
[----:B------:R-:W-:Y:S02]  /*2ea20*/  IMAD.MOV.U32 R13, RZ, RZ, R78 ;  /* 0x000000ffff0d7224 */ /* 0x000fe400078e004e */
[----:B------:R-:W-:Y:S02]  /*2ea30*/  IMAD.MOV.U32 R12, RZ, RZ, R3 ;  /* 0x000000ffff0c7224 */ /* 0x000fe400078e0003 */
[----:B------:R-:W-:-:S07]  /*2ea40*/  IMAD.MOV.U32 R49, RZ, RZ, R14 ;  /* 0x000000ffff317224 */ /* 0x000fce00078e000e */
[----:B------:R-:W-:Y:S05]  /*2ea50*/  WARPSYNC.COLLECTIVE R15, `(.L_x_2767) ;  /* 0x000000000f087348 */ /* 0x000fea0003c00000 */
[----:B------:R0:W1:Y:S02]  /*2ea60*/  SHFL.IDX P6, R14, R13, R12, R11 ;  /* 0x0000000c0d0e7389 */ /* 0x00006400000c000b */
[----:B01----:R-:W-:Y:S01]  /*2ea70*/  ENDCOLLECTIVE ;  /* 0x000000000000791b */ /* 0x003fe20003800000 */
.L_x_2767:
[----:B------:R-:W-:Y:S01]  /*2ea80*/  SEL R70, R49, R72, P0 ;  /* 0x0000004831467207 */ /* 0x000fe20000000000 */
[----:B------:R-:W-:Y:S02]  /*2ea90*/  IMAD.MOV.U32 R13, RZ, RZ, R80 ;  /* 0x000000ffff0d7224 */ /* 0x000fe400078e0050 */
[----:B------:R-:W-:Y:S01]  /*2eaa0*/  IMAD.MOV.U32 R12, RZ, RZ, R9 ;  /* 0x000000ffff0c7224 */ /* 0x000fe200078e0009 */
[----:B------:R-:W-:-:S07]  /*2eab0*/  MOV R78, R14 ;  /* 0x0000000e004e7202 */ /* 0x000fce0000000f00 */
[----:B------:R-:W-:Y:S05]  /*2eac0*/  WARPSYNC.COLLECTIVE R15, `(.L_x_2768) ;  /* 0x000000000f087348 */ /* 0x000fea0003c00000 */
[----:B------:R0:W1:Y:S02]  /*2ead0*/  SHFL.IDX P6, R14, R13, R12, R11 ;  /* 0x0000000c0d0e7389 */ /* 0x00006400000c000b */
[----:B01----:R-:W-:Y:S01]  /*2eae0*/  ENDCOLLECTIVE ;  /* 0x000000000000791b */ /* 0x003fe20003800000 */
.L_x_2768:
[----:B------:R-:W-:Y:S02]  /*2eaf0*/  IMAD.MOV.U32 R13, RZ, RZ, R82 ;  /* 0x000000ffff0d7224 */ /* 0x000fe400078e0052 */
[----:B------:R-:W-:Y:S02]  /*2eb00*/  IMAD.MOV.U32 R12, RZ, RZ, R3 ;  /* 0x000000ffff0c7224 */ /* 0x000fe400078e0003 */
[----:B------:R-:W-:-:S07]  /*2eb10*/  IMAD.MOV.U32 R51, RZ, RZ, R14 ;  /* 0x000000ffff337224 */ /* 0x000fce00078e000e */
[----:B------:R-:W-:Y:S05]  /*2eb20*/  WARPSYNC.COLLECTIVE R15, `(.L_x_2769) ;  /* 0x000000000f087348 */ /* 0x000fea0003c00000 */
[----:B------:R0:W1:Y:S02]  /*2eb30*/  SHFL.IDX P6, R14, R13, R12, R11 ;  /* 0x0000000c0d0e7389 */ /* 0x00006400000c000b */
[----:B01----:R-:W-:Y:S01]  /*2eb40*/  ENDCOLLECTIVE ;  /* 0x000000000000791b */ /* 0x003fe20003800000 */
.L_x_2769:
[----:B------:R-:W-:Y:S01]  /*2eb50*/  SEL R74, R51, R78, P0 ;  /* 0x0000004e334a7207 */ /* 0x000fe20000000000 */
[----:B------:R-:W-:Y:S02]  /*2eb60*/  IMAD.MOV.U32 R13, RZ, RZ, R84 ;  /* 0x000000ffff0d7224 */ /* 0x000fe400078e0054 */
[----:B------:R-:W-:Y:S01]  /*2eb70*/  IMAD.MOV.U32 R12, RZ, RZ, R9 ;  /* 0x000000ffff0c7224 */ /* 0x000fe200078e0009 */
[----:B------:R-:W-:-:S07]  /*2eb80*/  MOV R82, R14 ;  /* 0x0000000e00527202 */ /* 0x000fce0000000f00 */
[----:B------:R-:W-:Y:S05]  /*2eb90*/  WARPSYNC.COLLECTIVE R15, `(.L_x_2770) ;  /* 0x000000000f087348 */ /* 0x000fea0003c00000 */
[----:B------:R0:W1:Y:S02]  /*2eba0*/  SHFL.IDX P6, R14, R13, R12, R11 ;  /* 0x0000000c0d0e7389 */ /* 0x00006400000c000b */
[----:B01----:R-:W-:Y:S01]  /*2ebb0*/  ENDCOLLECTIVE ;  /* 0x000000000000791b */ /* 0x003fe20003800000 */
.L_x_2770:
[----:B------:R-:W-:Y:S02]  /*2ebc0*/  IMAD.MOV.U32 R13, RZ, RZ, R86 ;  /* 0x000000ffff0d7224 */ /* 0x000fe400078e0056 */
[----:B------:R-:W-:Y:S02]  /*2ebd0*/  IMAD.MOV.U32 R12, RZ, RZ, R3 ;  /* 0x000000ffff0c7224 */ /* 0x000fe400078e0003 */
[----:B------:R-:W-:-:S07]  /*2ebe0*/  IMAD.MOV.U32 R53, RZ, RZ, R14 ;  /* 0x000000ffff357224 */ /* 0x000fce00078e000e */
[----:B------:R-:W-:Y:S05]  /*2ebf0*/  WARPSYNC.COLLECTIVE R15, `(.L_x_2771) ;  /* 0x000000000f087348 */ /* 0x000fea0003c00000 */
[----:B------:R0:W1:Y:S02]  /*2ec00*/  SHFL.IDX P6, R14, R13, R12, R11 ;  /* 0x0000000c0d0e7389 */ /* 0x00006400000c000b */
[----:B01----:R-:W-:Y:S01]  /*2ec10*/  ENDCOLLECTIVE ;  /* 0x000000000000791b */ /* 0x003fe20003800000 */
.L_x_2771:
[----:B------:R-:W-:Y:S02]  /*2ec20*/  IMAD.MOV.U32 R13, RZ, RZ, R88 ;  /* 0x000000ffff0d7224 */ /* 0x000fe400078e0058 */
[----:B------:R-:W-:Y:S01]  /*2ec30*/  IMAD.MOV.U32 R12, RZ, RZ, R9 ;  /* 0x000000ffff0c7224 */ /* 0x000fe200078e0009 */
[----:B------:R-:W-:-:S07]  /*2ec40*/  MOV R86, R14 ;  /* 0x0000000e00567202 */ /* 0x000fce0000000f00 */
[----:B------:R-:W-:Y:S05]  /*2ec50*/  WARPSYNC.COLLECTIVE R15, `(.L_x_2772) ;  /* 0x000000000f087348 */ /* 0x000fea0003c00000 */
[----:B------:R0:W1:Y:S02]  /*2ec60*/  SHFL.IDX P6, R14, R13, R12, R11 ;  /* 0x0000000c0d0e7389 */ /* 0x00006400000c000b */
[----:B01----:R-:W-:Y:S01]  /*2ec70*/  ENDCOLLECTIVE ;  /* 0x000000000000791b */ /* 0x003fe20003800000 */
.L_x_2772:
[----:B------:R-:W-:Y:S02]  /*2ec80*/  IMAD.MOV.U32 R13, RZ, RZ, R90 ;  /* 0x000000ffff0d7224 */ /* 0x000fe400078e005a */
[----:B------:R-:W-:Y:S02]  /*2ec90*/  IMAD.MOV.U32 R12, RZ, RZ, R3 ;  /* 0x000000ffff0c7224 */ /* 0x000fe400078e0003 */
[----:B------:R-:W-:-:S07]  /*2eca0*/  IMAD.MOV.U32 R55, RZ, RZ, R14 ;  /* 0x000000ffff377224 */ /* 0x000fce00078e000e */
[----:B------:R-:W-:Y:S05]  /*2ecb0*/  WARPSYNC.COLLECTIVE R15, `(.L_x_2773) ;  /* 0x000000000f087348 */ /* 0x000fea0003c00000 */
[----:B------:R0:W1:Y:S02]  /*2ecc0*/  SHFL.IDX P6, R14, R13, R12, R11 ;  /* 0x0000000c0d0e7389 */ /* 0x00006400000c000b */
[----:B01----:R-:W-:Y:S01]  /*2ecd0*/  ENDCOLLECTIVE ;  /* 0x000000000000791b */ /* 0x003fe20003800000 */
.L_x_2773:
[----:B------:R-:W-:Y:S02]  /*2ece0*/  IMAD.MOV.U32 R13, RZ, RZ, R92 ;  /* 0x000000ffff0d7224 */ /* 0x000fe400078e005c */
[----:B------:R-:W-:Y:S01]  /*2ecf0*/  IMAD.MOV.U32 R12, RZ, RZ, R9 ;  /* 0x000000ffff0c7224 */ /* 0x000fe200078e0009 */
[----:B------:R-:W-:-:S07]  /*2ed00*/  MOV R90, R14 ;  /* 0x0000000e005a7202 */ /* 0x000fce0000000f00 */
[----:B------:R-:W-:Y:S05]  /*2ed10*/  WARPSYNC.COLLECTIVE R15, `(.L_x_2774) ;  /* 0x000000000f087348 */ /* 0x000fea0003c00000 */
[----:B------:R0:W1:Y:S02]  /*2ed20*/  SHFL.IDX P6, R14, R13, R12, R11 ;  /* 0x0000000c0d0e7389 */ /* 0x00006400000c000b */
[----:B01----:R-:W-:Y:S01]  /*2ed30*/  ENDCOLLECTIVE ;  /* 0x000000000000791b */ /* 0x003fe20003800000 */
.L_x_2774:
[----:B------:R-:W-:Y:S02]  /*2ed40*/  IMAD.MOV.U32 R13, RZ, RZ, R94 ;  /* 0x000000ffff0d7224 */ /* 0x000fe400078e005e */
[----:B------:R-:W-:Y:S02]  /*2ed50*/  IMAD.MOV.U32 R12, RZ, RZ, R3 ;  /* 0x000000ffff0c7224 */ /* 0x000fe400078e0003 */
[----:B------:R-:W-:-:S07]  /*2ed60*/  IMAD.MOV.U32 R57, RZ, RZ, R14 ;  /* 0x000000ffff397224 */ /* 0x000fce00078e000e */
[----:B------:R-:W-:Y:S05]  /*2ed70*/  WARPSYNC.COLLECTIVE R15, `(.L_x_2775) ;  /* 0x000000000f087348 */ /* 0x000fea0003c00000 */
[----:B------:R0:W1:Y:S02]  /*2ed80*/  SHFL.IDX P6, R14, R13, R12, R11 ;  /* 0x0000000c0d0e7389 */ /* 0x00006400000c000b */
[----:B01----:R-:W-:Y:S01]  /*2ed90*/  ENDCOLLECTIVE ;  /* 0x000000000000791b */ /* 0x003fe20003800000 */
.L_x_2775:
        /* <DEDUP_REMOVED lines=8> */
.L_x_2776:
[----:B------:R-:W-:Y:S02]  /*2ee20*/  IMAD.MOV.U32 R13, RZ, RZ, R98 ;  /* 0x000000ffff0d7224 */ /* 0x000fe400078e0062 */
[----:B------:R-:W-:Y:S02]  /*2ee30*/  IMAD.MOV.U32 R12, RZ, RZ, R3 ;  /* 0x000000ffff0c7224 */ /* 0x000fe400078e0003 */
[----:B------:R-:W-:-:S07]  /*2ee40*/  IMAD.MOV.U32 R59, RZ, RZ, R14 ;  /* 0x000000ffff3b7224 */ /* 0x000fce00078e000e */
[----:B------:R-:W-:Y:S05]  /*2ee50*/  WARPSYNC.COLLECTIVE R15, `(.L_x_2777) ;  /* 0x000000000f087348 */ /* 0x000fea0003c00000 */
[----:B------:R0:W1:Y:S02]  /*2ee60*/  SHFL.IDX P6, R14, R13, R12, R11 ;  /* 0x0000000c0d0e7389 */ /* 0x00006400000c000b */
[----:B01----:R-:W-:Y:S01]  /*2ee70*/  ENDCOLLECTIVE ;  /* 0x000000000000791b */ /* 0x003fe20003800000 */
.L_x_2777:
        /* <DEDUP_REMOVED lines=8> */
.L_x_2778:
[----:B------:R-:W-:Y:S02]  /*2ef00*/  IMAD.MOV.U32 R13, RZ, RZ, R102 ;  /* 0x000000ffff0d7224 */ /* 0x000fe400078e0066 */
[----:B------:R-:W-:Y:S02]  /*2ef10*/  IMAD.MOV.U32 R12, RZ, RZ, R3 ;  /* 0x000000ffff0c7224 */ /* 0x000fe400078e0003 */
[----:B------:R-:W-:-:S07]  /*2ef20*/  IMAD.MOV.U32 R61, RZ, RZ, R14 ;  /* 0x000000ffff3d7224 */ /* 0x000fce00078e000e */
[----:B------:R-:W-:Y:S05]  /*2ef30*/  WARPSYNC.COLLECTIVE R15, `(.L_x_2779) ;  /* 0x000000000f087348 */ /* 0x000fea0003c00000 */
[----:B------:R0:W1:Y:S02]  /*2ef40*/  SHFL.IDX P6, R14, R13, R12, R11 ;  /* 0x0000000c0d0e7389 */ /* 0x00006400000c000b */
[----:B01----:R-:W-:Y:S01]  /*2ef50*/  ENDCOLLECTIVE ;  /* 0x000000000000791b */ /* 0x003fe20003800000 */
.L_x_2779:
[----:B------:R-:W-:Y:S02]  /*2ef60*/  IMAD.MOV.U32 R13, RZ, RZ, R104 ;  /* 0x000000ffff0d7224 */ /* 0x000fe400078e0068 */
[----:B------:R-:W-:Y:S01]  /*2ef70*/  IMAD.MOV.U32 R12, RZ, RZ, R9 ;  /* 0x000000ffff0c7224 */ /* 0x000fe200078e0009 */
[----:B------:R-:W-:-:S07]  /*2ef80*/  MOV R102, R14 ;  /* 0x0000000e00667202 */ /* 0x000fce0000000f00 */
[----:B------:R-:W-:Y:S05]  /*2ef90*/  WARPSYNC.COLLECTIVE R15, `(.L_x_2780) ;  /* 0x000000000f087348 */ /* 0x000fea0003c00000 */
[----:B------:R0:W1:Y:S02]  /*2efa0*/  SHFL.IDX P6, R14, R13, R12, R11 ;  /* 0x0000000c0d0e7389 */ /* 0x00006400000c000b */
[----:B01----:R-:W-:Y:S01]  /*2efb0*/  ENDCOLLECTIVE ;  /* 0x000000000000791b */ /* 0x003fe20003800000 */
.L_x_2780:
[----:B------:R-:W-:Y:S02]  /*2efc0*/  IMAD.MOV.U32 R13, RZ, RZ, R106 ;  /* 0x000000ffff0d7224 */ /* 0x000fe400078e006a */
[----:B------:R-:W-:Y:S02]  /*2efd0*/  IMAD.MOV.U32 R12, RZ, RZ, R3 ;  /* 0x000000ffff0c7224 */ /* 0x000fe400078e0003 */
[----:B------:R-:W-:-:S07]  /*2efe0*/  IMAD.MOV.U32 R63, RZ, RZ, R14 ;  /* 0x000000ffff3f7224 */ /* 0x000fce00078e000e */
[----:B------:R-:W-:Y:S05]  /*2eff0*/  WARPSYNC.COLLECTIVE R15, `(.L_x_2781) ;  /* 0x000000000f087348 */ /* 0x000fea0003c00000 */
[----:B------:R0:W1:Y:S02]  /*2f000*/  SHFL.IDX P6, R14, R13, R12, R11 ;  /* 0x0000000c0d0e7389 */ /* 0x00006400000c000b */
[----:B01----:R-:W-:Y:S01]  /*2f010*/  ENDCOLLECTIVE ;  /* 0x000000000000791b */ /* 0x003fe20003800000 */
.L_x_2781:
[----:B------:R-:W-:Y:S02]  /*2f020*/  IMAD.MOV.U32 R13, RZ, RZ, R108 ;  /* 0x000000ffff0d7224 */ /* 0x000fe400078e006c */
[----:B------:R-:W-:Y:S01]  /*2f030*/  IMAD.MOV.U32 R12, RZ, RZ, R9 ;  /* 0x000000ffff0c7224 */ /* 0x000fe200078e0009 */
[----:B------:R-:W-:-:S07]  /*2f040*/  MOV R106, R14 ;  /* 0x0000000e006a7202 */ /* 0x000fce0000000f00 */
[----:B------:R-:W-:Y:S05]  /*2f050*/  WARPSYNC.COLLECTIVE R15, `(.L_x_2782) ;  /* 0x000000000f087348 */ /* 0x000fea0003c00000 */
[----:B------:R0:W1:Y:S02]  /*2f060*/  SHFL.IDX P6, R14, R13, R12, R11 ;  /* 0x0000000c0d0e7389 */ /* 0x00006400000c000b */
[----:B01----:R-:W-:Y:S01]  /*2f070*/  ENDCOLLECTIVE ;  /* 0x000000000000791b */ /* 0x003fe20003800000 */
.L_x_2782:
[----:B------:R-:W-:Y:S02]  /*2f080*/  IMAD.MOV.U32 R13, RZ, RZ, R110 ;  /* 0x000000ffff0d7224 */ /* 0x000fe400078e006e */
[----:B------:R-:W-:Y:S02]  /*2f090*/  IMAD.MOV.U32 R12, RZ, RZ, R3 ;  /* 0x000000ffff0c7224 */ /* 0x000fe400078e0003 */
[----:B------:R-:W-:-:S07]  /*2f0a0*/  IMAD.MOV.U32 R65, RZ, RZ, R14 ;  /* 0x000000ffff417224 */ /* 0x000fce00078e000e */
[----:B------:R-:W-:Y:S05]  /*2f0b0*/  WARPSYNC.COLLECTIVE R15, `(.L_x_2783) ;  /* 0x000000000f087348 */ /* 0x000fea0003c00000 */
[----:B------:R0:W1:Y:S02]  /*2f0c0*/  SHFL.IDX P6, R14, R13, R12, R11 ;  /* 0x0000000c0d0e7389 */ /* 0x00006400000c000b */
[----:B01----:R-:W-:Y:S01]  /*2f0d0*/  ENDCOLLECTIVE ;  /* 0x000000000000791b */ /* 0x003fe20003800000 */
.L_x_2783:
[----:B------:R-:W-:Y:S02]  /*2f0e0*/  IMAD.MOV.U32 R13, RZ, RZ, R112 ;  /* 0x000000ffff0d7224 */ /* 0x000fe400078e0070 */
[----:B------:R-:W-:Y:S01]  /*2f0f0*/  IMAD.MOV.U32 R12, RZ, RZ, R9 ;  /* 0x000000ffff0c7224 */ /* 0x000fe200078e0009 */
[----:B------:R-:W-:-:S07]  /*2f100*/  MOV R110, R14 ;  /* 0x0000000e006e7202 */ /* 0x000fce0000000f00 */
[----:B------:R-:W-:Y:S05]  /*2f110*/  WARPSYNC.COLLECTIVE R15, `(.L_x_2784) ;  /* 0x000000000f087348 */ /* 0x000fea0003c00000 */
[----:B------:R0:W1:Y:S02]  /*2f120*/  SHFL.IDX P6, R14, R13, R12, R11 ;  /* 0x0000000c0d0e7389 */ /* 0x00006400000c000b */
[----:B01----:R-:W-:Y:S01]  /*2f130*/  ENDCOLLECTIVE ;  /* 0x000000000000791b */ /* 0x003fe20003800000 */
.L_x_2784:
[----:B------:R-:W-:Y:S02]  /*2f140*/  IMAD.MOV.U32 R13, RZ, RZ, R114 ;  /* 0x000000ffff0d7224 */ /* 0x000fe400078e0072 */
[----:B------:R-:W-:Y:S02]  /*2f150*/  IMAD.MOV.U32 R12, RZ, RZ, R3 ;  /* 0x000000ffff0c7224 */ /* 0x000fe400078e0003 */
[----:B------:R-:W-:-:S07]  /*2f160*/  IMAD.MOV.U32 R67, RZ, RZ, R14 ;  /* 0x000000ffff437224 */ /* 0x000fce00078e000e */
[----:B------:R-:W-:Y:S05]  /*2f170*/  WARPSYNC.COLLECTIVE R15, `(.L_x_2785) ;  /* 0x000000000f087348 */ /* 0x000fea0003c00000 */
[----:B------:R0:W1:Y:S02]  /*2f180*/  SHFL.IDX P6, R14, R13, R12, R11 ;  /* 0x0000000c0d0e7389 */ /* 0x00006400000c000b */
[----:B01----:R-:W-:Y:S01]  /*2f190*/  ENDCOLLECTIVE ;  /* 0x000000000000791b */ /* 0x003fe20003800000 */
.L_x_2785:
[----:B------:R-:W-:Y:S02]  /*2f1a0*/  IMAD.MOV.U32 R13, RZ, RZ, R116 ;  /* 0x000000ffff0d7224 */ /* 0x000fe400078e0074 */
[----:B------:R-:W-:Y:S01]  /*2f1b0*/  IMAD.MOV.U32 R12, RZ, RZ, R9 ;  /* 0x000000ffff0c7224 */ /* 0x000fe200078e0009 */
[----:B------:R-:W-:-:S07]  /*2f1c0*/  MOV R114, R14 ;  /* 0x0000000e00727202 */ /* 0x000fce0000000f00 */
[----:B------:R-:W-:Y:S05]  /*2f1d0*/  WARPSYNC.COLLECTIVE R15, `(.L_x_2786) ;  /* 0x000000000f087348 */ /* 0x000fea0003c00000 */
[----:B------:R0:W1:Y:S02]  /*2f1e0*/  SHFL.IDX P6, R14, R13, R12, R11 ;  /* 0x0000000c0d0e7389 */ /* 0x00006400000c000b */
[----:B01----:R-:W-:Y:S01]  /*2f1f0*/  ENDCOLLECTIVE ;  /* 0x000000000000791b */ /* 0x003fe20003800000 */
.L_x_2786:
[----:B------:R-:W-:Y:S02]  /*2f200*/  IMAD.MOV.U32 R13, RZ, RZ, R118 ;  /* 0x000000ffff0d7224 */ /* 0x000fe400078e0076 */
[----:B------:R-:W-:Y:S02]  /*2f210*/  IMAD.MOV.U32 R12, RZ, RZ, R3 ;  /* 0x000000ffff0c7224 */ /* 0x000fe400078e0003 */
[----:B------:R-:W-:-:S07]  /*2f220*/  IMAD.MOV.U32 R69, RZ, RZ, R14 ;  /* 0x000000ffff457224 */ /* 0x000fce00078e000e */
[----:B------:R-:W-:Y:S05]  /*2f230*/  WARPSYNC.COLLECTIVE R15, `(.L_x_2787) ;  /* 0x000000000f087348 */ /* 0x000fea0003c00000 */
[----:B------:R0:W1:Y:S02]  /*2f240*/  SHFL.IDX P6, R14, R13, R12, R11 ;  /* 0x0000000c0d0e7389 */ /* 0x00006400000c000b */
[----:B01----:R-:W-:Y:S01]  /*2f250*/  ENDCOLLECTIVE ;  /* 0x000000000000791b */ /* 0x003fe20003800000 */
.L_x_2787:
[----:B------:R-:W-:Y:S02]  /*2f260*/  IMAD.MOV.U32 R13, RZ, RZ, R120 ;  /* 0x000000ffff0d7224 */ /* 0x000fe400078e0078 */
[----:B------:R-:W-:Y:S01]  /*2f270*/  IMAD.MOV.U32 R12, RZ, RZ, R9 ;  /* 0x000000ffff0c7224 */ /* 0x000fe200078e0009 */
[----:B------:R-:W-:-:S07]  /*2f280*/  MOV R118, R14 ;  /* 0x0000000e00767202 */ /* 0x000fce0000000f00 */
[----:B------:R-:W-:Y:S05]  /*2f290*/  WARPSYNC.COLLECTIVE R15, `(.L_x_2788) ;  /* 0x000000000f087348 */ /* 0x000fea0003c00000 */
[----:B------:R0:W1:Y:S02]  /*2f2a0*/  SHFL.IDX P6, R14, R13, R12, R11 ;  /* 0x0000000c0d0e7389 */ /* 0x00006400000c000b */
[----:B01----:R-:W-:Y:S01]  /*2f2b0*/  ENDCOLLECTIVE ;  /* 0x000000000000791b */ /* 0x003fe20003800000 */
.L_x_2788:
[----:B------:R-:W-:Y:S02]  /*2f2c0*/  IMAD.MOV.U32 R13, RZ, RZ, R122 ;  /* 0x000000ffff0d7224 */ /* 0x000fe400078e007a */
[----:B------:R-:W-:Y:S02]  /*2f2d0*/  IMAD.MOV.U32 R12, RZ, RZ, R3 ;  /* 0x000000ffff0c7224 */ /* 0x000fe400078e0003 */
[----:B------:R-:W-:-:S07]  /*2f2e0*/  IMAD.MOV.U32 R71, RZ, RZ, R14 ;  /* 0x000000ffff477224 */ /* 0x000fce00078e000e */
[----:B------:R-:W-:Y:S05]  /*2f2f0*/  WARPSYNC.COLLECTIVE R15, `(.L_x_2789) ;  /* 0x000000000f087348 */ /* 0x000fea0003c00000 */
[----:B------:R0:W1:Y:S02]  /*2f300*/  SHFL.IDX P6, R14, R13, R12, R11 ;  /* 0x0000000c0d0e7389 */ /* 0x00006400000c000b */
[----:B01----:R-:W-:Y:S01]  /*2f310*/  ENDCOLLECTIVE ;  /* 0x000000000000791b */ /* 0x003fe20003800000 */
.L_x_2789:
[----:B------:R-:W-:Y:S02]  /*2f320*/  IMAD.MOV.U32 R13, RZ, RZ, R124 ;  /* 0x000000ffff0d7224 */ /* 0x000fe400078e007c */
[----:B------:R-:W-:Y:S01]  /*2f330*/  IMAD.MOV.U32 R12, RZ, RZ, R9 ;  /* 0x000000ffff0c7224 */ /* 0x000fe200078e0009 */
[----:B------:R-:W-:-:S07]  /*2f340*/  MOV R122, R14 ;  /* 0x0000000e007a7202 */ /* 0x000fce0000000f00 */
[----:B------:R-:W-:Y:S05]  /*2f350*/  WARPSYNC.COLLECTIVE R15, `(.L_x_2790) ;  /* 0x000000000f087348 */ /* 0x000fea0003c00000 */
[----:B------:R0:W1:Y:S02]  /*2f360*/  SHFL.IDX P6, R14, R13, R12, R11 ;  /* 0x0000000c0d0e7389 */ /* 0x00006400000c000b */
[----:B01----:R-:W-:Y:S01]  /*2f370*/  ENDCOLLECTIVE ;  /* 0x000000000000791b */ /* 0x003fe20003800000 */
.L_x_2790:
[----:B------:R-:W-:Y:S02]  /*2f380*/  IMAD.MOV.U32 R13, RZ, RZ, R126 ;  /* 0x000000ffff0d7224 */ /* 0x000fe400078e007e */
[----:B------:R-:W-:Y:S02]  /*2f390*/  IMAD.MOV.U32 R12, RZ, RZ, R3 ;  /* 0x000000ffff0c7224 */ /* 0x000fe400078e0003 */
[----:B------:R-:W-:-:S07]  /*2f3a0*/  IMAD.MOV.U32 R113, RZ, RZ, R14 ;  /* 0x000000ffff717224 */ /* 0x000fce00078e000e */
[----:B------:R-:W-:Y:S05]  /*2f3b0*/  WARPSYNC.COLLECTIVE R15, `(.L_x_2791) ;  /* 0x000000000f087348 */ /* 0x000fea0003c00000 */
[----:B------:R0:W1:Y:S02]  /*2f3c0*/  SHFL.IDX P6, R14, R13, R12, R11 ;  /* 0x0000000c0d0e7389 */ /* 0x00006400000c000b */
[----:B01----:R-:W-:Y:S01]  /*2f3d0*/  ENDCOLLECTIVE ;  /* 0x000000000000791b */ /* 0x003fe20003800000 */
.L_x_2791:
[----:B------:R-:W-:Y:S02]  /*2f3e0*/  IMAD.MOV.U32 R13, RZ, RZ, R128 ;  /* 0x000000ffff0d7224 */ /* 0x000fe400078e0080 */
[----:B------:R-:W-:Y:S01]  /*2f3f0*/  IMAD.MOV.U32 R12, RZ, RZ, R9 ;  /* 0x000000ffff0c7224 */ /* 0x000fe200078e0009 */
[----:B------:R-:W-:-:S07]  /*2f400*/  MOV R126, R14 ;  /* 0x0000000e007e7202 */ /* 0x000fce0000000f00 */
[----:B------:R-:W-:Y:S05]  /*2f410*/  WARPSYNC.COLLECTIVE R15, `(.L_x_2792) ;  /* 0x000000000f087348 */ /* 0x000fea0003c00000 */
[----:B------:R0:W1:Y:S02]  /*2f420*/  SHFL.IDX P6, R14, R13, R12, R11 ;  /* 0x0000000c0d0e7389 */ /* 0x00006400000c000b */
[----:B01----:R-:W-:Y:S01]  /*2f430*/  ENDCOLLECTIVE ;  /* 0x000000000000791b */ /* 0x003fe20003800000 */
.L_x_2792:
[----:B------:R-:W-:Y:S02]  /*2f440*/  IMAD.MOV.U32 R13, RZ, RZ, R130 ;  /* 0x000000ffff0d7224 */ /* 0x000fe400078e0082 */
[----:B------:R-:W-:Y:S02]  /*2f450*/  IMAD.MOV.U32 R12, RZ, RZ, R3 ;  /* 0x000000ffff0c7224 */ /* 0x000fe400078e0003 */
[----:B------:R-:W-:-:S07]  /*2f460*/  IMAD.MOV.U32 R115, RZ, RZ, R14 ;  /* 0x000000ffff737224 */ /* 0x000fce00078e000e */
[----:B------:R-:W-:Y:S05]  /*2f470*/  WARPSYNC.COLLECTIVE R15, `(.L_x_2793) ;  /* 0x000000000f087348 */ /* 0x000fea0003c00000 */
[----:B------:R0:W1:Y:S02]  /*2f480*/  SHFL.IDX P6, R14, R13, R12, R11 ;  /* 0x0000000c0d0e7389 */ /* 0x00006400000c000b */
[----:B01----:R-:W-:Y:S01]  /*2f490*/  ENDCOLLECTIVE ;  /* 0x000000000000791b */ /* 0x003fe20003800000 */
.L_x_2793:
        /* <DEDUP_REMOVED lines=8> */
.L_x_2794:
[----:B------:R-:W-:Y:S02]  /*2f520*/  IMAD.MOV.U32 R13, RZ, RZ, R134 ;  /* 0x000000ffff0d7224 */ /* 0x000fe400078e0086 */
[----:B------:R-:W-:Y:S02]  /*2f530*/  IMAD.MOV.U32 R12, RZ, RZ, R3 ;  /* 0x000000ffff0c7224 */ /* 0x000fe400078e0003 */
[----:B------:R-:W-:-:S07]  /*2f540*/  IMAD.MOV.U32 R117, RZ, RZ, R14 ;  /* 0x000000ffff757224 */ /* 0x000fce00078e000e */
[----:B------:R-:W-:Y:S05]  /*2f550*/  WARPSYNC.COLLECTIVE R15, `(.L_x_2795) ;  /* 0x000000000f087348 */ /* 0x000fea0003c00000 */
[----:B------:R0:W1:Y:S02]  /*2f560*/  SHFL.IDX P6, R14, R13, R12, R11 ;  /* 0x0000000c0d0e7389 */ /* 0x00006400000c000b */
[----:B01----:R-:W-:Y:S01]  /*2f570*/  ENDCOLLECTIVE ;  /* 0x000000000000791b */ /* 0x003fe20003800000 */
.L_x_2795:
[----:B------:R-:W-:Y:S02]  /*2f580*/  IMAD.MOV.U32 R13, RZ, RZ, R136 ;  /* 0x000000ffff0d7224 */ /* 0x000fe400078e0088 */
[----:B------:R-:W-:Y:S01]  /*2f590*/  IMAD.MOV.U32 R12, RZ, RZ, R9 ;  /* 0x000000ffff0c7224 */ /* 0x000fe200078e0009 */
[----:B------:R-:W-:-:S07]  /*2f5a0*/  MOV R134, R14 ;  /* 0x0000000e00867202 */ /* 0x000fce0000000f00 */
[----:B------:R-:W-:Y:S05]  /*2f5b0*/  WARPSYNC.COLLECTIVE R15, `(.L_x_2796) ;  /* 0x000000000f087348 */ /* 0x000fea0003c00000 */
[----:B------:R0:W1:Y:S02]  /*2f5c0*/  SHFL.IDX P6, R14, R13, R12, R11 ;  /* 0x0000000c0d0e7389 */ /* 0x00006400000c000b */
[----:B01----:R-:W-:Y:S01]  /*2f5d0*/  ENDCOLLECTIVE ;  /* 0x000000000000791b */ /* 0x003fe20003800000 */
.L_x_2796:
[----:B------:R-:W-:Y:S02]  /*2f5e0*/  IMAD.MOV.U32 R13, RZ, RZ, R138 ;  /* 0x000000ffff0d7224 */ /* 0x000fe400078e008a */
[----:B------:R-:W-:Y:S02]  /*2f5f0*/  IMAD.MOV.U32 R12, RZ, RZ, R3 ;  /* 0x000000ffff0c7224 */ /* 0x000fe400078e0003 */
[----:B------:R-:W-:-:S07]  /*2f600*/  IMAD.MOV.U32 R119, RZ, RZ, R14 ;  /* 0x000000ffff777224 */ /* 0x000fce00078e000e */
[----:B------:R-:W-:Y:S05]  /*2f610*/  WARPSYNC.COLLECTIVE R15, `(.L_x_2797) ;  /* 0x000000000f087348 */ /* 0x000fea0003c00000 */
[----:B------:R0:W1:Y:S02]  /*2f620*/  SHFL.IDX P6, R14, R13, R12, R11 ;  /* 0x0000000c0d0e7389 */ /* 0x00006400000c000b */
[----:B01----:R-:W-:Y:S01]  /*2f630*/  ENDCOLLECTIVE ;  /* 0x000000000000791b */ /* 0x003fe20003800000 */
.L_x_2797:
[----:B------:R-:W-:Y:S02]  /*2f640*/  IMAD.MOV.U32 R13, RZ, RZ, R140 ;  /* 0x000000ffff0d7224 */ /* 0x000fe400078e008c */
[----:B------:R-:W-:Y:S01]  /*2f650*/  IMAD.MOV.U32 R12, RZ, RZ, R9 ;  /* 0x000000ffff0c7224 */ /* 0x000fe200078e0009 */
[----:B------:R-:W-:-:S07]  /*2f660*/  MOV R138, R14 ;  /* 0x0000000e008a7202 */ /* 0x000fce0000000f00 */
[----:B------:R-:W-:Y:S05]  /*2f670*/  WARPSYNC.COLLECTIVE R15, `(.L_x_2798) ;  /* 0x000000000f087348 */ /* 0x000fea0003c00000 */
[----:B------:R0:W1:Y:S02]  /*2f680*/  SHFL.IDX P6, R14, R13, R12, R11 ;  /* 0x0000000c0d0e7389 */ /* 0x00006400000c000b */
[----:B01----:R-:W-:Y:S01]  /*2f690*/  ENDCOLLECTIVE ;  /* 0x000000000000791b */ /* 0x003fe20003800000 */
.L_x_2798:
[----:B------:R-:W-:Y:S01]  /*2f6a0*/  IMAD.MOV.U32 R13, RZ, RZ, R6 ;  /* 0x000000ffff0d7224 */ /* 0x000fe200078e0006 */
[----:B------:R-:W-:Y:S01]  /*2f6b0*/  SEL R6, R8, R7, P0 ;  /* 0x0000000708067207 */ /* 0x000fe20000000000 */
        /* <DEDUP_REMOVED lines=8> */
.L_x_2799:
[----:B------:R-:W-:Y:S01]  /*2f740*/  IMAD.MOV.U32 R13, RZ, RZ, R5 ;  /* 0x000000ffff0d7224 */ /* 0x000fe200078e0005 */
[----:B------:R-:W-:Y:S01]  /*2f750*/  SEL R5, R82, R53, P0 ;  /* 0x0000003552057207 */ /* 0x000fe20000000000 */
[----:B------:R-:W-:Y:S01]  /*2f760*/  IMAD.MOV.U32 R12, RZ, RZ, R9 ;  /* 0x000000ffff0c7224 */ /* 0x000fe200078e0009 */
[----:B------:R-:W-:Y:S02]  /*2f770*/  SEL R9, R86, R55, P0 ;  /* 0x0000003756097207 */ /* 0x000fe40000000000 */
[----:B------:R-:W-:Y:S02]  /*2f780*/  SEL R53, R122, R113, P0 ;  /* 0x000000717a357207 */ /* 0x000fe40000000000 */
[----:B------:R-:W-:-:S07]  /*2f790*/  MOV R75, R14 ;  /* 0x0000000e004b7202 */ /* 0x000fce0000000f00 */
[----:B------:R-:W-:Y:S05]  /*2f7a0*/  WARPSYNC.COLLECTIVE R15, `(.L_x_2800) ;  /* 0x000000000f087348 */ /* 0x000fea0003c00000 */
[----:B------:R0:W1:Y:S02]  /*2f7b0*/  SHFL.IDX P6, R14, R13, R12, R11 ;  /* 0x0000000c0d0e7389 */ /* 0x00006400000c000b */
[----:B01----:R-:W-:Y:S01]  /*2f7c0*/  ENDCOLLECTIVE ;  /* 0x000000000000791b */ /* 0x003fe20003800000 */
.L_x_2800:
        /* <DEDUP_REMOVED lines=15> */
[----:B------:R-:W-:Y:S01]  /*2f8c0*/  SEL R72, R78, R51, P0 ;  /* 0x000000334e487207 */ /* 0x000fe20000000000 */
[----:B------:R-:W-:Y:S01]  /*2f8d0*/  IMAD.MOV.U32 R78, RZ, RZ, RZ ;  /* 0x000000ffff4e7224 */ /* 0x000fe200078e00ff */
        /* <DEDUP_REMOVED lines=17> */
.L_x_2539:
[----:B------:R-:W-:Y:S01]  /*2f9f0*/  IMAD.MOV.U32 R13, RZ, RZ, R3 ;  /* 0x000000ffff0d7224 */ /* 0x000fe200078e0003 */
[----:B------:R-:W-:Y:S01]  /*2fa00*/  MOV R12, RZ ;  /* 0x000000ff000c7202 */ /* 0x000fe20000000f00 */
[----:B------:R-:W-:Y:S02]  /*2fa10*/  IMAD.MOV.U32 R11, RZ, RZ, 0x181f ;  /* 0x0000181fff0b7424 */ /* 0x000fe400078e00ff */
[----:B------:R-:W-:-:S07]  /*2fa20*/  IMAD.MOV.U32 R15, RZ, RZ, -0x1 ;  /* 0xffffffffff0f7424 */ /* 0x000fce00078e00ff */
[----:B0-----:R-:W-:Y:S05]  /*2fa30*/  WARPSYNC.COLLECTIVE R15, `(.L_x_2802) ;  /* 0x000000000f087348 */ /* 0x001fea0003c00000 */
[----:B------:R1:W2:Y:S02]  /*2fa40*/  SHFL.IDX P6, R14, R13, R12, R11 ;  /* 0x0000000c0d0e7389 */ /* 0x0002a400000c000b */
[----:B012---:R-:W-:Y:S01]  /*2fa50*/  ENDCOLLECTIVE ;  /* 0x000000000000791b */ /* 0x007fe20003800000 */
.L_x_2802:
[----:B------:R-:W-:Y:S02]  /*2fa60*/  IMAD.MOV.U32 R13, RZ, RZ, R2 ;  /* 0x000000ffff0d7224 */ /* 0x000fe400078e0002 */
[----:B------:R-:W-:-:S07]  /*2fa70*/  IMAD.MOV.U32 R0, RZ, RZ, R14 ;  /* 0x000000ffff007224 */ /* 0x000fce00078e000e */
[----:B------:R-:W-:Y:S05]  /*2fa80*/  WARPSYNC.COLLECTIVE R15, `(.L_x_2803) ;  /* 0x000000000f087348 */ /* 0x000fea0003c00000 */
[----:B------:R0:W1:Y:S02]  /*2fa90*/  SHFL.IDX P6, R14, R13, R12, R11 ;  /* 0x0000000c0d0e7389 */ /* 0x00006400000c000b */
[----:B01----:R-:W-:Y:S01]  /*2faa0*/  ENDCOLLECTIVE ;  /* 0x000000000000791b */ /* 0x003fe20003800000 */
.L_x_2803:
[----:B------:R-:W-:Y:S05]  /*2fab0*/  BRA `(.L_x_2804) ;  /* 0xffffff4400687947 */ /* 0x000fea000383ffff */
.L_x_2542:
        /* <DEDUP_REMOVED lines=8> */
.L_x_2806:
[----:B------:R-:W-:Y:S05]  /*2fb40*/  BSYNC B1 ;  /* 0x0000000000017941 */ /* 0x000fea0003800000 */
.L_x_2805:
        /* <DEDUP_REMOVED lines=8> */
.L_x_2807:
[----:B------:R-:W-:Y:S05]  /*2fbd0*/  BRA `(.L_x_2808) ;  /* 0xffffff4400887947 */ /* 0x000fea000383ffff */
.L_x_2545:
[----:B------:R-:W-:Y:S01]  /*2fbe0*/  BSSY B1, `(.L_x_2809) ;  /* 0x0000008000017945 */ /* 0x000fe20003800000 */
[----:B----4-:R-:W-:Y:S02]  /*2fbf0*/  IMAD.MOV.U32 R13, RZ, RZ, R3 ;  /* 0x000000ffff0d7224 */ /* 0x010fe400078e0003 */
[----:B------:R-:W-:Y:S02]  /*2fc00*/  IMAD.MOV.U32 R12, RZ, RZ, 0x2 ;  /* 0x00000002ff0c7424 */ /* 0x000fe400078e00ff */
[----:B------:R-:W-:Y:S02]  /*2fc10*/  IMAD.MOV.U32 R11, RZ, RZ, 0x181f ;  /* 0x0000181fff0b7424 */ /* 0x000fe400078e00ff */
[----:B------:R-:W-:-:S07]  /*2fc20*/  IMAD.MOV.U32 R15, RZ, RZ, -0x1 ;  /* 0xffffffffff0f7424 */ /* 0x000fce00078e00ff */
[----:B0123--:R-:W-:Y:S05]  /*2fc30*/  WARPSYNC.COLLECTIVE R15, `(.L_x_2810) ;  /* 0x000000000f087348 */ /* 0x00ffea0003c00000 */
[----:B---3--:R3:W4:Y:S02]  /*2fc40*/  SHFL.IDX P6, R14, R13, R12, R11 ;  /* 0x0000000c0d0e7389 */ /* 0x00872400000c000b */
[----:B01234-:R-:W-:Y:S01]  /*2fc50*/  ENDCOLLECTIVE ;  /* 0x000000000000791b */ /* 0x01ffe20003800000 */
.L_x_2810:
[----:B------:R-:W-:Y:S05]  /*2fc60*/  BSYNC B1 ;  /* 0x0000000000017941 */ /* 0x000fea0003800000 */
.L_x_2809:
        /* <DEDUP_REMOVED lines=8> */
.L_x_2811:
[----:B------:R-:W-:Y:S05]  /*2fcf0*/  BRA `(.L_x_2812) ;  /* 0xffffff4400a87947 */ /* 0x000fea000383ffff */
.L_x_2548:
        /* <DEDUP_REMOVED lines=8> */
.L_x_2814:
[----:B------:R-:W-:Y:S05]  /*2fd80*/  BSYNC B1 ;  /* 0x0000000000017941 */ /* 0x000fea0003800000 */
.L_x_2813:
        /* <DEDUP_REMOVED lines=8> */
.L_x_2815:
[----:B------:R-:W-:Y:S05]  /*2fe10*/  BRA `(.L_x_2816) ;  /* 0xffffff4400c87947 */ /* 0x000fea000383ffff */
.L_x_2565:
[----:B------:R-:W1:Y:S01]  /*2fe20*/  S2R R7, SR_TID.X ;  /* 0x0000000000077919 */ /* 0x000e620000002100 */
[----:B------:R-:W-:Y:S01]  /*2fe30*/  BSSY B1, `(.L_x_2817) ;  /* 0x000000a000017945 */ /* 0x000fe20003800000 */
[----:B------:R-:W-:Y:S02]  /*2fe40*/  IMAD.MOV.U32 R12, RZ, RZ, RZ ;  /* 0x000000ffff0c7224 */ /* 0x000fe400078e00ff */
[----:B------:R-:W-:Y:S02]  /*2fe50*/  IMAD.MOV.U32 R11, RZ, RZ, 0x1f ;  /* 0x0000001fff0b7424 */ /* 0x000fe400078e00ff */
[----:B------:R-:W-:Y:S01]  /*2fe60*/  IMAD.MOV.U32 R15, RZ, RZ, -0x1 ;  /* 0xffffffffff0f7424 */ /* 0x000fe200078e00ff */
[----:B-1----:R-:W-:-:S04]  /*2fe70*/  SHF.R.U32.HI R7, RZ, 0x5, R7 ;  /* 0x00000005ff077819 */ /* 0x002fc80000011607 */
[----:B------:R-:W-:-:S05]  /*2fe80*/  LOP3.LUT R7, R7, 0x3, RZ, 0xc0, !PT ;  /* 0x0000000307077812 */ /* 0x000fca00078ec0ff */
[----:B0-----:R-:W-:-:S07]  /*2fe90*/  IMAD.MOV.U32 R13, RZ, RZ, R7 ;  /* 0x000000ffff0d7224 */ /* 0x001fce00078e0007 */
[----:B------:R-:W-:Y:S05]  /*2fea0*/  WARPSYNC.COLLECTIVE R15, `(.L_x_2818) ;  /* 0x000000000f087348 */ /* 0x000fea0003c00000 */
[----:B------:R0:W1:Y:S02]  /*2feb0*/  SHFL.IDX P6, R14, R13, R12, R11 ;  /* 0x0000000c0d0e7389 */ /* 0x00006400000c000b */
[----:B01----:R-:W-:Y:S01]  /*2fec0*/  ENDCOLLECTIVE ;  /* 0x000000000000791b */ /* 0x003fe20003800000 */
.L_x_2818:
[----:B------:R-:W-:Y:S05]  /*2fed0*/  BSYNC B1 ;  /* 0x0000000000017941 */ /* 0x000fea0003800000 */
.L_x_2817:
[----:B------:R-:W-:Y:S05]  /*2fee0*/  BRA `(.L_x_2819) ;  /* 0xffffff5c00c87947 */ /* 0x000fea000383ffff */
.L_x_2567:
[----:B------:R-:W-:Y:S01]  /*2fef0*/  BSSY B1, `(.L_x_2820) ;  /* 0x0000006000017945 */ /* 0x000fe20003800000 */
[----:B------:R-:W-:-:S07]  /*2ff00*/  MOV R15, 0xffffffff ;  /* 0xffffffff000f7802 */ /* 0x000fce0000000f00 */
[----:B01----:R-:W-:Y:S05]  /*2ff10*/  WARPSYNC.COLLECTIVE R15, `(.L_x_2821) ;  /* 0x000000000f0c7348 */ /* 0x003fea0003c00000 */
[----:B------:R-:W-:Y:S02]  /*2ff20*/  ELECT P6, UR62, PT ;  /* 0x00000000003e782f */ /* 0x000fe400038c0000 */
[----:B------:R-:W-:Y:S01]  /*2ff30*/  MOV R14, UR62 ;  /* 0x0000003e000e7c02 */ /* 0x000fe20008000f00 */
[----:B01----:R-:W-:Y:S10]  /*2ff40*/  ENDCOLLECTIVE ;  /* 0x000000000000791b */ /* 0x003ff40003800000 */
.L_x_2821:
[----:B------:R-:W-:Y:S05]  /*2ff50*/  BSYNC B1 ;  /* 0x0000000000017941 */ /* 0x000fea0003800000 */
.L_x_2820:
[----:B------:R-:W-:Y:S05]  /*2ff60*/  BRA `(.L_x_2566) ;  /* 0xffffff5c00c07947 */ /* 0x000fea000383ffff */
.L_x_2569:
[----:B-1----:R-:W2:Y:S02]  /*2ff70*/  LDL R3, [R1+0x4] ;  /* 0x0000040001037983 */ /* 0x002ea40000100800 */
[----:B--2---:R1:W2:Y:S02]  /*2ff80*/  SYNCS.PHASECHK.TRANS64.TRYWAIT P0, [R3+URZ+0x38820], R2 ;  /* 0x03882002030075a7 */ /* 0x0042a4000800017f */
[----:B--2---:R-:W-:Y:S05]  /*2ff90*/  @!P0 NANOSLEEP.SYNCS 0x989680 ;  /* 0x009896800000895d */ /* 0x004fea0003900000 */
[----:B------:R-:W2:Y:S02]  /*2ffa0*/  @!P0 SYNCS.PHASECHK.TRANS64 P0, [R3+URZ+0x38820], R2 ;  /* 0x03882002030085a7 */ /* 0x000ea4000800007f */
[----:B--2---:R-:W-:Y:S05]  /*2ffb0*/  @!P0 BRA `(.L_x_2569) ;  /* 0xfffffffc00ec8947 */ /* 0x004fea000383ffff */
[----:B------:R-:W-:Y:S05]  /*2ffc0*/  BRA `(.L_x_2822) ;  /* 0xffffff5c00d07947 */ /* 0x000fea000383ffff */
.L_x_2573:
[----:B-1----:R1:W2:Y:S02]  /*2ffd0*/  SYNCS.PHASECHK.TRANS64.TRYWAIT P0, [R5+URZ+0x388a0], R8 ;  /* 0x0388a008050075a7 */ /* 0x0022a4000800017f */
[----:B--2---:R-:W-:Y:S05]  /*2ffe0*/  @!P0 NANOSLEEP.SYNCS 0x989680 ;  /* 0x009896800000895d */ /* 0x004fea0003900000 */
[----:B------:R-:W2:Y:S02]  /*2fff0*/  @!P0 SYNCS.PHASECHK.TRANS64 P0, [R5+URZ+0x388a0], R8 ;  /* 0x0388a008050085a7 */ /* 0x000ea4000800007f */
[----:B--2---:R-:W-:Y:S05]  /*30000*/  @!P0 BRA `(.L_x_2573) ;  /* 0xfffffffc00f08947 */ /* 0x004fea000383ffff */
[----:B------:R-:W-:Y:S05]  /*30010*/  BRA `(.L_x_2823) ;  /* 0xffffff5c00f87947 */ /* 0x000fea000383ffff */
.L_x_2579:
[----:B--2---:R2:W3:Y:S02]  /*30020*/  SYNCS.PHASECHK.TRANS64.TRYWAIT P0, [R5+URZ+0x388c0], R8 ;  /* 0x0388c008050075a7 */ /* 0x0044e4000800017f */
[----:B---3--:R-:W-:Y:S05]  /*30030*/  @!P0 NANOSLEEP.SYNCS 0x989680 ;  /* 0x009896800000895d */ /* 0x008fea0003900000 */
[----:B------:R-:W3:Y:S02]  /*30040*/  @!P0 SYNCS.PHASECHK.TRANS64 P0, [R5+URZ+0x388c0], R8 ;  /* 0x0388c008050085a7 */ /* 0x000ee4000800007f */
[----:B---3--:R-:W-:Y:S05]  /*30050*/  @!P0 BRA `(.L_x_2579) ;  /* 0xfffffffc00f08947 */ /* 0x008fea000383ffff */
[----:B------:R-:W-:Y:S05]  /*30060*/  BRA `(.L_x_2824) ;  /* 0xffffff6000bc7947 */ /* 0x000fea000383ffff */
.L_x_2587:
[----:B-1----:R1:W2:Y:S02]  /*30070*/  SYNCS.PHASECHK.TRANS64.TRYWAIT P1, [R6+URZ+0x388a0], R5 ;  /* 0x0388a005060075a7 */ /* 0x0022a4000802017f */
[----:B--2---:R-:W-:Y:S05]  /*30080*/  @!P1 NANOSLEEP.SYNCS 0x989680 ;  /* 0x009896800000995d */ /* 0x004fea0003900000 */
[----:B------:R-:W2:Y:S02]  /*30090*/  @!P1 SYNCS.PHASECHK.TRANS64 P1, [R6+URZ+0x388a0], R5 ;  /* 0x0388a005060095a7 */ /* 0x000ea4000802007f */
[----:B--2---:R-:W-:Y:S05]  /*300a0*/  @!P1 BRA `(.L_x_2587) ;  /* 0xfffffffc00f09947 */ /* 0x004fea000383ffff */
[----:B------:R-:W-:Y:S05]  /*300b0*/  BRA `(.L_x_2825) ;  /* 0xffffff6400d07947 */ /* 0x000fea000383ffff */
.L_x_2593:
[----:B--2---:R2:W3:Y:S02]  /*300c0*/  SYNCS.PHASECHK.TRANS64.TRYWAIT P1, [R6+URZ+0x388c0], R5 ;  /* 0x0388c005060075a7 */ /* 0x0044e4000802017f */
[----:B---3--:R-:W-:Y:S05]  /*300d0*/  @!P1 NANOSLEEP.SYNCS 0x989680 ;  /* 0x009896800000995d */ /* 0x008fea0003900000 */
[----:B------:R-:W3:Y:S02]  /*300e0*/  @!P1 SYNCS.PHASECHK.TRANS64 P1, [R6+URZ+0x388c0], R5 ;  /* 0x0388c005060095a7 */ /* 0x000ee4000802007f */
[----:B---3--:R-:W-:Y:S05]  /*300f0*/  @!P1 BRA `(.L_x_2593) ;  /* 0xfffffffc00f09947 */ /* 0x008fea000383ffff */
[----:B------:R-:W-:Y:S05]  /*30100*/  BRA `(.L_x_2826) ;  /* 0xffffff6800907947 */ /* 0x000fea000383ffff */
.L_x_2609:
        /* <DEDUP_REMOVED lines=8> */
[----:B--2---:R-:W-:Y:S05]  /*30190*/  WARPSYNC.COLLECTIVE R15, `(.L_x_2828) ;  /* 0x000000000f087348 */ /* 0x004fea0003c00000 */
[----:B------:R0:W1:Y:S02]  /*301a0*/  SHFL.IDX P6, R14, R13, R12, R11 ;  /* 0x0000000c0d0e7389 */ /* 0x00006400000c000b */
[----:B012---:R-:W-:Y:S01]  /*301b0*/  ENDCOLLECTIVE ;  /* 0x000000000000791b */ /* 0x007fe20003800000 */
.L_x_2828:
[----:B------:R-:W-:Y:S05]  /*301c0*/  BSYNC B0 ;  /* 0x0000000000007941 */ /* 0x000fea0003800000 */
.L_x_2827:
[----:B------:R-:W-:Y:S05]  /*301d0*/  BRA `(.L_x_2829) ;  /* 0xffffff7400a07947 */ /* 0x000fea000383ffff */
.L_x_2611:
[----:B------:R-:W-:Y:S01]  /*301e0*/  BSSY B0, `(.L_x_2830) ;  /* 0x0000006000007945 */ /* 0x000fe20003800000 */
[----:B------:R-:W-:-:S07]  /*301f0*/  IMAD.MOV.U32 R15, RZ, RZ, -0x1 ;  /* 0xffffffffff0f7424 */ /* 0x000fce00078e00ff */
[----:B012---:R-:W-:Y:S05]  /*30200*/  WARPSYNC.COLLECTIVE R15, `(.L_x_2831) ;  /* 0x000000000f0c7348 */ /* 0x007fea0003c00000 */
[----:B------:R-:W-:Y:S02]  /*30210*/  ELECT P6, UR62, PT ;  /* 0x00000000003e782f */ /* 0x000fe400038c0000 */
[----:B------:R-:W-:Y:S01]  /*30220*/  MOV R14, UR62 ;  /* 0x0000003e000e7c02 */ /* 0x000fe20008000f00 */
[----:B012---:R-:W-:Y:S10]  /*30230*/  ENDCOLLECTIVE ;  /* 0x000000000000791b */ /* 0x007ff40003800000 */
.L_x_2831:
[----:B------:R-:W-:Y:S05]  /*30240*/  BSYNC B0 ;  /* 0x0000000000007941 */ /* 0x000fea0003800000 */
.L_x_2830:
[----:B------:R-:W-:Y:S05]  /*30250*/  BRA `(.L_x_2832) ;  /* 0xffffff7400ac7947 */ /* 0x000fea000383ffff */
.L_x_2613:
[----:B-1----:R1:W2:Y:S02]  /*30260*/  SYNCS.PHASECHK.TRANS64.TRYWAIT P0, [R0+URZ+0x38880], R3 ;  /* 0x03888003000075a7 */ /* 0x0022a4000800017f */
[----:B--2---:R-:W-:Y:S05]  /*30270*/  @!P0 NANOSLEEP.SYNCS 0x989680 ;  /* 0x009896800000895d */ /* 0x004fea0003900000 */
[----:B------:R-:W2:Y:S02]  /*30280*/  @!P0 SYNCS.PHASECHK.TRANS64 P0, [R0+URZ+0x38880], R3 ;  /* 0x03888003000085a7 */ /* 0x000ea4000800007f */
[----:B--2---:R-:W-:Y:S05]  /*30290*/  @!P0 BRA `(.L_x_2613) ;  /* 0xfffffffc00f08947 */ /* 0x004fea000383ffff */
[----:B------:R-:W-:Y:S05]  /*302a0*/  BRA `(.L_x_2833) ;  /* 0xffffff7800247947 */ /* 0x000fea000383ffff */
.L_x_2615:
[----:B--2---:R2:W3:Y:S02]  /*302b0*/  SYNCS.PHASECHK.TRANS64.TRYWAIT P0, [R0+URZ+0x38840], R3 ;  /* 0x03884003000075a7 */ /* 0x0044e4000800017f */
[----:B---3--:R-:W-:Y:S05]  /*302c0*/  @!P0 NANOSLEEP.SYNCS 0x989680 ;  /* 0x009896800000895d */ /* 0x008fea0003900000 */
[----:B------:R-:W3:Y:S02]  /*302d0*/  @!P0 SYNCS.PHASECHK.TRANS64 P0, [R0+URZ+0x38840], R3 ;  /* 0x03884003000085a7 */ /* 0x000ee4000800007f */
[----:B---3--:R-:W-:Y:S05]  /*302e0*/  @!P0 BRA `(.L_x_2615) ;  /* 0xfffffffc00f08947 */ /* 0x008fea000383ffff */
[----:B------:R-:W-:Y:S05]  /*302f0*/  BRA `(.L_x_2834) ;  /* 0xffffff7800987947 */ /* 0x000fea000383ffff */
.L_x_2619:
[----:B------:R-:W2:Y:S01]  /*30300*/  LDL.LU R11, [R1+0x5c] ;  /* 0x00005c00010b7983 */ /* 0x000ea20000300800 */
[----:B------:R-:W-:Y:S01]  /*30310*/  MOV R13, R2 ;  /* 0x00000002000d7202 */ /* 0x000fe20000000f00 */
[----:B------:R-:W-:Y:S01]  /*30320*/  IMAD.MOV.U32 R12, RZ, RZ, RZ ;  /* 0x000000ffff0c7224 */ /* 0x000fe200078e00ff */
[----:B------:R-:W-:Y:S01]  /*30330*/  LOP3.LUT R5, R5, 0x7f, RZ, 0xc0, !PT ;  /* 0x0000007f05057812 */ /* 0x000fe200078ec0ff */
[----:B------:R-:W-:-:S03]  /*30340*/  IMAD.MOV.U32 R15, RZ, RZ, -0x1 ;  /* 0xffffffffff0f7424 */ /* 0x000fc600078e00ff */
[----:B------:R-:W-:-:S05]  /*30350*/  SHF.R.U32.HI R7, RZ, 0x3, R5 ;  /* 0x00000003ff077819 */ /* 0x000fca0000011605 */
[----:B------:R-:W-:Y:S02]  /*30360*/  IMAD R17, R17, 0x80, R7 ;  /* 0x0000008011117824 */ /* 0x000fe400078e0207 */
[----:B--2---:R-:W-:Y:S02]  /*30370*/  IMAD R0, R11, R8, RZ ;  /* 0x000000080b007224 */ /* 0x004fe400078e02ff */
[----:B------:R-:W-:-:S03]  /*30380*/  IMAD.MOV.U32 R11, RZ, RZ, 0x181f ;  /* 0x0000181fff0b7424 */ /* 0x000fc600078e00ff */
[----:B------:R-:W-:-:S13]  /*30390*/  ISETP.GE.AND P2, PT, R17, R0, PT ;  /* 0x000000001100720c */ /* 0x000fda0003f46270 */
[----:B-----5:R-:W-:Y:S05]  /*303a0*/  WARPSYNC.COLLECTIVE R15, `(.L_x_2835) ;  /* 0x000000000f087348 */ /* 0x020fea0003c00000 */
[----:B------:R0:W1:Y:S02]  /*303b0*/  SHFL.IDX P6, R14, R13, R12, R11 ;  /* 0x0000000c0d0e7389 */ /* 0x00006400000c000b */
[----:B01---5:R-:W-:Y:S01]  /*303c0*/  ENDCOLLECTIVE ;  /* 0x000000000000791b */ /* 0x023fe20003800000 */
.L_x_2835:
[----:B------:R-:W-:Y:S02]  /*303d0*/  IMAD.MOV.U32 R13, RZ, RZ, R3 ;  /* 0x000000ffff0d7224 */ /* 0x000fe400078e0003 */
[----:B------:R-:W-:-:S07]  /*303e0*/  IMAD.MOV.U32 R4, RZ, RZ, R14 ;  /* 0x000000ffff047224 */ /* 0x000fce00078e000e */
[----:B------:R-:W-:Y:S05]  /*303f0*/  WARPSYNC.COLLECTIVE R15, `(.L_x_2836) ;  /* 0x000000000f087348 */ /* 0x000fea0003c00000 */
[----:B------:R0:W1:Y:S02]  /*30400*/  SHFL.IDX P6, R14, R13, R12, R11 ;  /* 0x0000000c0d0e7389 */ /* 0x00006400000c000b */
[----:B01----:R-:W-:Y:S01]  /*30410*/  ENDCOLLECTIVE ;  /* 0x000000000000791b */ /* 0x003fe20003800000 */
.L_x_2836:
[----:B------:R-:W-:Y:S02]  /*30420*/  IMAD.MOV.U32 R13, RZ, RZ, R2 ;  /* 0x000000ffff0d7224 */ /* 0x000fe400078e0002 */
[----:B------:R-:W-:Y:S01]  /*30430*/  IMAD.MOV.U32 R12, RZ, RZ, 0x1 ;  /* 0x00000001ff0c7424 */ /* 0x000fe200078e00ff */
[----:B------:R-:W-:-:S07]  /*30440*/  MOV R5, R14 ;  /* 0x0000000e00057202 */ /* 0x000fce0000000f00 */
[----:B------:R-:W-:Y:S05]  /*30450*/  WARPSYNC.COLLECTIVE R15, `(.L_x_2837) ;  /* 0x000000000f087348 */ /* 0x000fea0003c00000 */
[----:B------:R0:W1:Y:S02]  /*30460*/  SHFL.IDX P6, R14, R13, R12, R11 ;  /* 0x0000000c0d0e7389 */ /* 0x00006400000c000b */
[----:B01----:R-:W-:Y:S01]  /*30470*/  ENDCOLLECTIVE ;  /* 0x000000000000791b */ /* 0x003fe20003800000 */
.L_x_2837:
[----:B------:R-:W-:-:S05]  /*30480*/  @!P2 IADD3 R5, P3, R10, R5, RZ ;  /* 0x000000050a05a210 */ /* 0x000fca0007f7e0ff */
[----:B------:R-:W-:-:S05]  /*30490*/  @!P2 IMAD.X R4, RZ, RZ, R4, P3 ;  /* 0x000000ffff04a224 */ /* 0x000fca00018e0604 */
[----:B------:R-:W-:Y:S01]  /*304a0*/  @!P2 LOP3.LUT R5, R5, R4, RZ, 0x3c, !PT ;  /* 0x000000040505a212 */ /* 0x000fe200078e3cff */
[----:B------:R-:W-:-:S03]  /*304b0*/  IMAD.MOV.U32 R13, RZ, RZ, R3 ;  /* 0x000000ffff0d7224 */ /* 0x000fc600078e0003 */
[----:B------:R-:W-:-:S04]  /*304c0*/  @!P2 LOP3.LUT R4, R5, R4, RZ, 0x3c, !PT ;  /* 0x000000040504a212 */ /* 0x000fc800078e3cff */
[----:B------:R-:W-:Y:S02]  /*304d0*/  @!P2 LOP3.LUT R5, R5, R4, RZ, 0x3c, !PT ;  /* 0x000000040505a212 */ /* 0x000fe400078e3cff */
[----:B------:R-:W-:-:S03]  /*304e0*/  MOV R7, R14 ;  /* 0x0000000e00077202 */ /* 0x000fc60000000f00 */
[----:B------:R-:W-:Y:S01]  /*304f0*/  @!PT LDS RZ, [RZ] ;  /* 0x00000000fffff984 */ /* 0x000fe20000000800 */
[----:B------:R-:W-:Y:S01]  /*30500*/  @!PT LDS RZ, [RZ] ;  /* 0x00000000fffff984 */ /* 0x000fe20000000800 */
[----:B------:R-:W-:Y:S01]  /*30510*/  @!PT LDS RZ, [RZ] ;  /* 0x00000000fffff984 */ /* 0x000fe20000000800 */
[----:B------:R0:W-:Y:S04]  /*30520*/  @!P2 LDGSTS.E.BYPASS.LTC128B.128 [R9+0x20400], desc[UR46][R4.64], !P0 ;  /* 0x204000000409afae */ /* 0x0001e8000c101d6e */
[----:B0-----:R-:W-:Y:S05]  /*30530*/  WARPSYNC.COLLECTIVE R15, `(.L_x_2838) ;  /* 0x000000000f087348 */ /* 0x001fea0003c00000 */
[----:B------:R1:W2:Y:S02]  /*30540*/  SHFL.IDX P6, R14, R13, R12, R11 ;  /* 0x0000000c0d0e7389 */ /* 0x0002a400000c000b */
[----:B012---:R-:W-:Y:S01]  /*30550*/  ENDCOLLECTIVE ;  /* 0x000000000000791b */ /* 0x007fe20003800000 */
.L_x_2838:
[----:B------:R-:W-:Y:S01]  /*30560*/  @!PT LDS RZ, [RZ] ;  /* 0x00000000fffff984 */ /* 0x000fe20000000800 */
[----:B------:R-:W-:Y:S01]  /*30570*/  @!PT LDS RZ, [RZ] ;  /* 0x00000000fffff984 */ /* 0x000fe20000000800 */
[----:B------:R-:W-:Y:S01]  /*30580*/  @!PT LDS RZ, [RZ] ;  /* 0x00000000fffff984 */ /* 0x000fe20000000800 */
[----:B------:R0:W-:Y:S01]  /*30590*/  @!P2 LDGSTS.E.BYPASS.LTC128B.128 [R9+0x24400], desc[UR46][R4.64+0x80], !P1 ;  /* 0x244000800409afae */ /* 0x0001e2000c901d6e */
[----:B------:R-:W-:Y:S01]  /*305a0*/  IMAD.MOV.U32 R13, RZ, RZ, R2 ;  /* 0x000000ffff0d7224 */ /* 0x000fe200078e0002 */
[----:B------:R-:W-:Y:S01]  /*305b0*/  MOV R12, 0x2 ;  /* 0x00000002000c7802 */ /* 0x000fe20000000f00 */
[----:B0-----:R-:W-:-:S05]  /*305c0*/  VIADD R4, R17, 0x10 ;  /* 0x0000001011047836 */ /* 0x001fca0000000000 */
[----:B------:R-:W-:Y:S01]  /*305d0*/  ISETP.GE.AND P2, PT, R4, R0, PT ;  /* 0x000000000400720c */ /* 0x000fe20003f46270 */
[----:B------:R-:W-:-:S12]  /*305e0*/  IMAD.MOV.U32 R6, RZ, RZ, R14 ;  /* 0x000000ffff067224 */ /* 0x000fd800078e000e */
[----:B------:R-:W-:Y:S05]  /*305f0*/  WARPSYNC.COLLECTIVE R15, `(.L_x_2839) ;  /* 0x000000000f087348 */ /* 0x000fea0003c00000 */
[----:B------:R0:W1:Y:S02]  /*30600*/  SHFL.IDX P6, R14, R13, R12, R11 ;  /* 0x0000000c0d0e7389 */ /* 0x00006400000c000b */
[----:B01----:R-:W-:Y:S01]  /*30610*/  ENDCOLLECTIVE ;  /* 0x000000000000791b */ /* 0x003fe20003800000 */
.L_x_2839:
[----:B------:R-:W-:-:S05]  /*30620*/  @!P2 IADD3 R5, P3, R10, R6, RZ ;  /* 0x000000060a05a210 */ /* 0x000fca0007f7e0ff */
[----:B------:R-:W-:Y:S02]  /*30630*/  @!P2 IMAD.X R4, RZ, RZ, R7, P3 ;  /* 0x000000ffff04a224 */ /* 0x000fe400018e0607 */
[----:B------:R-:W-:-:S03]  /*30640*/  IMAD.MOV.U32 R13, RZ, RZ, R3 ;  /* 0x000000ffff0d7224 */ /* 0x000fc600078e0003 */
[----:B------:R-:W-:-:S04]  /*30650*/  @!P2 LOP3.LUT R5, R5, R4, RZ, 0x3c, !PT ;  /* 0x000000040505a212 */ /* 0x000fc800078e3cff */
[----:B------:R-:W-:Y:S01]  /*30660*/  @!P2 LOP3.LUT R4, R5, R4, RZ, 0x3c, !PT ;  /* 0x000000040504a212 */ /* 0x000fe200078e3cff */
[----:B------:R-:W-:-:S07]  /*30670*/  IMAD.MOV.U32 R6, RZ, RZ, R14 ;  /* 0x000000ffff067224 */ /* 0x000fce00078e000e */
[----:B------:R-:W-:Y:S05]  /*30680*/  WARPSYNC.COLLECTIVE R15, `(.L_x_2840) ;  /* 0x000000000f087348 */ /* 0x000fea0003c00000 */
[----:B------:R0:W1:Y:S02]  /*30690*/  SHFL.IDX P6, R14, R13, R12, R11 ;  /* 0x0000000c0d0e7389 */ /* 0x00006400000c000b */
[----:B01----:R-:W-:Y:S01]  /*306a0*/  ENDCOLLECTIVE ;  /* 0x000000000000791b */ /* 0x003fe20003800000 */
.L_x_2840:
[----:B------:R-:W-:-:S05]  /*306b0*/  @!P2 LOP3.LUT R5, R5, R4, RZ, 0x3c, !PT ;  /* 0x000000040505a212 */ /* 0x000fca00078e3cff */
[----:B------:R-:W-:Y:S01]  /*306c0*/  @!PT LDS RZ, [RZ] ;  /* 0x00000000fffff984 */ /* 0x000fe20000000800 */
[----:B------:R-:W-:Y:S01]  /*306d0*/  @!PT LDS RZ, [RZ] ;  /* 0x00000000fffff984 */ /* 0x000fe20000000800 */
[----:B------:R-:W-:Y:S01]  /*306e0*/  @!PT LDS RZ, [RZ] ;  /* 0x00000000fffff984 */ /* 0x000fe20000000800 */
[----:B------:R-:W-:Y:S04]  /*306f0*/  @!P2 LDGSTS.E.BYPASS.LTC128B.128 [R9+0x20c00], desc[UR46][R4.64], !P0 ;  /* 0x20c000000409afae */ /* 0x000fe8000c101d6e */
[----:B------:R0:W-:Y:S01]  /*30700*/  @!P2 LDGSTS.E.BYPASS.LTC128B.128 [R9+0x24c00], desc[UR46][R4.64+0x80], !P1 ;  /* 0x24c000800409afae */ /* 0x0001e2000c901d6e */
[----:B------:R-:W-:Y:S01]  /*30710*/  MOV R13, R2 ;  /* 0x00000002000d7202 */ /* 0x000fe20000000f00 */
[----:B------:R-:W-:Y:S02]  /*30720*/  IMAD.MOV.U32 R12, RZ, RZ, 0x3 ;  /* 0x00000003ff0c7424 */ /* 0x000fe400078e00ff */
[----:B0-----:R-:W-:-:S05]  /*30730*/  VIADD R4, R17, 0x20 ;  /* 0x0000002011047836 */ /* 0x001fca0000000000 */
[----:B------:R-:W-:Y:S01]  /*30740*/  ISETP.GE.AND P2, PT, R4, R0, PT ;  /* 0x000000000400720c */ /* 0x000fe20003f46270 */
[----:B------:R-:W-:-:S12]  /*30750*/  IMAD.MOV.U32 R4, RZ, RZ, R14 ;  /* 0x000000ffff047224 */ /* 0x000fd800078e000e */
[----:B------:R-:W-:Y:S05]  /*30760*/  WARPSYNC.COLLECTIVE R15, `(.L_x_2841) ;  /* 0x000000000f087348 */ /* 0x000fea0003c00000 */
[----:B------:R0:W1:Y:S02]  /*30770*/  SHFL.IDX P6, R14, R13, R12, R11 ;  /* 0x0000000c0d0e7389 */ /* 0x00006400000c000b */
[----:B01----:R-:W-:Y:S01]  /*30780*/  ENDCOLLECTIVE ;  /* 0x000000000000791b */ /* 0x003fe20003800000 */
.L_x_2841:
[----:B------:R-:W-:Y:S01]  /*30790*/  @!P2 IADD3 R5, P3, R10, R4, RZ ;  /* 0x000000040a05a210 */ /* 0x000fe20007f7e0ff */
[----:B------:R-:W-:-:S04]  /*307a0*/  IMAD.MOV.U32 R13, RZ, RZ, R3 ;  /* 0x000000ffff0d7224 */ /* 0x000fc800078e0003 */
[----:B------:R-:W-:-:S05]  /*307b0*/  @!P2 IMAD.X R4, RZ, RZ, R6, P3 ;  /* 0x000000ffff04a224 */ /* 0x000fca00018e0606 */
[----:B------:R-:W-:Y:S01]  /*307c0*/  @!P2 LOP3.LUT R5, R5, R4, RZ, 0x3c, !PT ;  /* 0x000000040505a212 */ /* 0x000fe200078e3cff */
[----:B------:R-:W-:-:S03]  /*307d0*/  IMAD.MOV.U32 R6, RZ, RZ, R14 ;  /* 0x000000ffff067224 */ /* 0x000fc600078e000e */
[----:B------:R-:W-:-:S07]  /*307e0*/  @!P2 LOP3.LUT R4, R5, R4, RZ, 0x3c, !PT ;  /* 0x000000040504a212 */ /* 0x000fce00078e3cff */
[----:B------:R-:W-:Y:S05]  /*307f0*/  WARPSYNC.COLLECTIVE R15, `(.L_x_2842) ;  /* 0x000000000f087348 */ /* 0x000fea0003c00000 */
[----:B------:R0:W1:Y:S02]  /*30800*/  SHFL.IDX P6, R14, R13, R12, R11 ;  /* 0x0000000c0d0e7389 */ /* 0x00006400000c000b */
[----:B01----:R-:W-:Y:S01]  /*30810*/  ENDCOLLECTIVE ;  /* 0x000000000000791b */ /* 0x003fe20003800000 */
.L_x_2842:
[----:B------:R-:W-:-:S05]  /*30820*/  @!P2 LOP3.LUT R5, R5, R4, RZ, 0x3c, !PT ;  /* 0x000000040505a212 */ /* 0x000fca00078e3cff */
[----:B------:R-:W-:Y:S01]  /*30830*/  @!PT LDS RZ, [RZ] ;  /* 0x00000000fffff984 */ /* 0x000fe20000000800 */
[----:B------:R-:W-:Y:S01]  /*30840*/  @!PT LDS RZ, [RZ] ;  /* 0x00000000fffff984 */ /* 0x000fe20000000800 */
[----:B------:R-:W-:Y:S01]  /*30850*/  @!PT LDS RZ, [RZ] ;  /* 0x00000000fffff984 */ /* 0x000fe20000000800 */
[----:B------:R-:W-:Y:S04]  /*30860*/  @!P2 LDGSTS.E.BYPASS.LTC128B.128 [R9+0x21400], desc[UR46][R4.64], !P0 ;  /* 0x214000000409afae */ /* 0x000fe8000c101d6e */
[----:B------:R0:W-:Y:S01]  /*30870*/  @!P2 LDGSTS.E.BYPASS.LTC128B.128 [R9+0x25400], desc[UR46][R4.64+0x80], !P1 ;  /* 0x254000800409afae */ /* 0x0001e2000c901d6e */
[----:B------:R-:W-:Y:S02]  /*30880*/  IMAD.MOV.U32 R13, RZ, RZ, R2 ;  /* 0x000000ffff0d7224 */ /* 0x000fe400078e0002 */
[----:B------:R-:W-:Y:S02]  /*30890*/  IMAD.MOV.U32 R12, RZ, RZ, 0x4 ;  /* 0x00000004ff0c7424 */ /* 0x000fe400078e00ff */
[----:B0-----:R-:W-:-:S05]  /*308a0*/  VIADD R4, R17, 0x30 ;  /* 0x0000003011047836 */ /* 0x001fca0000000000 */
[----:B------:R-:W-:Y:S01]  /*308b0*/  ISETP.GE.AND P2, PT, R4, R0, PT ;  /* 0x000000000400720c */ /* 0x000fe20003f46270 */
[----:B------:R-:W-:-:S12]  /*308c0*/  IMAD.MOV.U32 R4, RZ, RZ, R14 ;  /* 0x000000ffff047224 */ /* 0x000fd800078e000e */
[----:B------:R-:W-:Y:S05]  /*308d0*/  WARPSYNC.COLLECTIVE R15, `(.L_x_2843) ;  /* 0x000000000f087348 */ /* 0x000fea0003c00000 */
[----:B------:R0:W1:Y:S02]  /*308e0*/  SHFL.IDX P6, R14, R13, R12, R11 ;  /* 0x0000000c0d0e7389 */ /* 0x00006400000c000b */
[----:B01----:R-:W-:Y:S01]  /*308f0*/  ENDCOLLECTIVE ;  /* 0x000000000000791b */ /* 0x003fe20003800000 */
.L_x_2843:
        /* <DEDUP_REMOVED lines=9> */
.L_x_2844:
[----:B------:R-:W-:-:S05]  /*30990*/  @!P2 LOP3.LUT R5, R5, R4, RZ, 0x3c, !PT ;  /* 0x000000040505a212 */ /* 0x000fca00078e3cff */
[----:B------:R-:W-:Y:S01]  /*309a0*/  @!PT LDS RZ, [RZ] ;  /* 0x00000000fffff984 */ /* 0x000fe20000000800 */
[----:B------:R-:W-:Y:S01]  /*309b0*/  @!PT LDS RZ, [RZ] ;  /* 0x00000000fffff984 */ /* 0x000fe20000000800 */
[----:B------:R-:W-:Y:S01]  /*309c0*/  @!PT LDS RZ, [RZ] ;  /* 0x00000000fffff984 */ /* 0x000fe20000000800 */
[----:B------:R-:W-:Y:S04]  /*309d0*/  @!P2 LDGSTS.E.BYPASS.LTC128B.128 [R9+0x21c00], desc[UR46][R4.64], !P0 ;  /* 0x21c000000409afae */ /* 0x000fe8000c101d6e */
[----:B------:R0:W-:Y:S01]  /*309e0*/  @!P2 LDGSTS.E.BYPASS.LTC128B.128 [R9+0x25c00], desc[UR46][R4.64+0x80], !P1 ;  /* 0x25c000800409afae */ /* 0x0001e2000c901d6e */
[----:B------:R-:W-:Y:S02]  /*309f0*/  IMAD.MOV.U32 R13, RZ, RZ, R2 ;  /* 0x000000ffff0d7224 */ /* 0x000fe400078e0002 */
[----:B------:R-:W-:Y:S01]  /*30a00*/  IMAD.MOV.U32 R12, RZ, RZ, 0x5 ;  /* 0x00000005ff0c7424 */ /* 0x000fe200078e00ff */
[----:B0-----:R-:W-:-:S04]  /*30a10*/  IADD3 R4, R17, 0x40, RZ ;  /* 0x0000004011047810 */ /* 0x001fc80007ffe0ff */
[----:B------:R-:W-:Y:S01]  /*30a20*/  ISETP.GE.AND P2, PT, R4, R0, PT ;  /* 0x000000000400720c */ /* 0x000fe20003f46270 */
[----:B------:R-:W-:-:S12]  /*30a30*/  IMAD.MOV.U32 R4, RZ, RZ, R14 ;  /* 0x000000ffff047224 */ /* 0x000fd800078e000e */
[----:B------:R-:W-:Y:S05]  /*30a40*/  WARPSYNC.COLLECTIVE R15, `(.L_x_2845) ;  /* 0x000000000f087348 */ /* 0x000fea0003c00000 */
[----:B------:R0:W1:Y:S02]  /*30a50*/  SHFL.IDX P6, R14, R13, R12, R11 ;  /* 0x0000000c0d0e7389 */ /* 0x00006400000c000b */
[----:B01----:R-:W-:Y:S01]  /*30a60*/  ENDCOLLECTIVE ;  /* 0x000000000000791b */ /* 0x003fe20003800000 */
.L_x_2845:
[----:B------:R-:W-:Y:S01]  /*30a70*/  @!P2 IADD3 R5, P3, R10, R4, RZ ;  /* 0x000000040a05a210 */ /* 0x000fe20007f7e0ff */
[----:B------:R-:W-:-:S03]  /*30a80*/  IMAD.MOV.U32 R13, RZ, RZ, R3 ;  /* 0x000000ffff0d7224 */ /* 0x000fc600078e0003 */
[----:B------:R-:W-:-:S04]  /*30a90*/  @!P2 IADD3.X R4, RZ, R6, RZ, P3, !PT ;  /* 0x00000006ff04a210 */ /* 0x000fc80001ffe4ff */
[----:B------:R-:W-:-:S04]  /*30aa0*/  @!P2 LOP3.LUT R5, R5, R4, RZ, 0x3c, !PT ;  /* 0x000000040505a212 */ /* 0x000fc800078e3cff */
[----:B------:R-:W-:Y:S01]  /*30ab0*/  @!P2 LOP3.LUT R4, R5, R4, RZ, 0x3c, !PT ;  /* 0x000000040504a212 */ /* 0x000fe200078e3cff */
[----:B------:R-:W-:-:S07]  /*30ac0*/  IMAD.MOV.U32 R6, RZ, RZ, R14 ;  /* 0x000000ffff067224 */ /* 0x000fce00078e000e */
[----:B------:R-:W-:Y:S05]  /*30ad0*/  WARPSYNC.COLLECTIVE R15, `(.L_x_2846) ;  /* 0x000000000f087348 */ /* 0x000fea0003c00000 */
[----:B------:R0:W1:Y:S02]  /*30ae0*/  SHFL.IDX P6, R14, R13, R12, R11 ;  /* 0x0000000c0d0e7389 */ /* 0x00006400000c000b */
[----:B01----:R-:W-:Y:S01]  /*30af0*/  ENDCOLLECTIVE ;  /* 0x000000000000791b */ /* 0x003fe20003800000 */
.L_x_2846:
        /* <DEDUP_REMOVED lines=9> */
[----:B------:R-:W-:Y:S02]  /*30b90*/  ISETP.GE.AND P2, PT, R4, R0, PT ;  /* 0x000000000400720c */ /* 0x000fe40003f46270 */
[----:B------:R-:W-:-:S11]  /*30ba0*/  MOV R4, R14 ;  /* 0x0000000e00047202 */ /* 0x000fd60000000f00 */
[----:B------:R-:W-:Y:S05]  /*30bb0*/  WARPSYNC.COLLECTIVE R15, `(.L_x_2847) ;  /* 0x000000000f087348 */ /* 0x000fea0003c00000 */
[----:B------:R0:W1:Y:S02]  /*30bc0*/  SHFL.IDX P6, R14, R13, R12, R11 ;  /* 0x0000000c0d0e7389 */ /* 0x00006400000c000b */
[----:B01----:R-:W-:Y:S01]  /*30bd0*/  ENDCOLLECTIVE ;  /* 0x000000000000791b */ /* 0x003fe20003800000 */
.L_x_2847:
        /* <DEDUP_REMOVED lines=9> */
.L_x_2848:
        /* <DEDUP_REMOVED lines=8> */
[----:B0-----:R-:W-:Y:S01]  /*30cf0*/  VIADD R5, R17, 0x60 ;  /* 0x0000006011057836 */ /* 0x001fe20000000000 */
[----:B------:R-:W-:-:S07]  /*30d00*/  MOV R4, R14 ;  /* 0x0000000e00047202 */ /* 0x000fce0000000f00 */
[----:B------:R-:W-:Y:S05]  /*30d10*/  WARPSYNC.COLLECTIVE R15, `(.L_x_2849) ;  /* 0x000000000f087348 */ /* 0x000fea0003c00000 */
[----:B------:R0:W1:Y:S02]  /*30d20*/  SHFL.IDX P6, R14, R13, R12, R11 ;  /* 0x0000000c0d0e7389 */ /* 0x00006400000c000b */
[----:B01----:R-:W-:Y:S01]  /*30d30*/  ENDCOLLECTIVE ;  /* 0x000000000000791b */ /* 0x003fe20003800000 */
.L_x_2849:
[----:B------:R-:W-:-:S13]  /*30d40*/  ISETP.GE.AND P2, PT, R5, R0, PT ;  /* 0x000000000500720c */ /* 0x000fda0003f46270 */
[----:B------:R-:W-:Y:S02]  /*30d50*/  @!P2 IADD3 R5, P3, R10, R4, RZ ;  /* 0x000000040a05a210 */ /* 0x000fe40007f7e0ff */
[----:B------:R-:W-:-:S03]  /*30d60*/  MOV R13, R3 ;  /* 0x00000003000d7202 */ /* 0x000fc60000000f00 */
[----:B------:R-:W-:-:S05]  /*30d70*/  @!P2 IMAD.X R4, RZ, RZ, R6, P3 ;  /* 0x000000ffff04a224 */ /* 0x000fca00018e0606 */
[----:B------:R-:W-:-:S04]  /*30d80*/  @!P2 LOP3.LUT R5, R5, R4, RZ, 0x3c, !PT ;  /* 0x000000040505a212 */ /* 0x000fc800078e3cff */
        /* <DEDUP_REMOVED lines=11> */
.L_x_2850:
[----:B------:R-:W-:Y:S01]  /*30e40*/  IMAD.MOV.U32 R3, RZ, RZ, R14 ;  /* 0x000000ffff037224 */ /* 0x000fe200078e000e */
[----:B------:R-:W-:Y:S06]  /*30e50*/  BRA `(.L_x_2851) ;  /* 0xffffff7c00307947 */ /* 0x000fec000383ffff */
.L_x_2624:
[----:B0-----:R-:W3:Y:S02]  /*30e60*/  LDL R2, [R1+0x4] ;  /* 0x0000040001027983 */ /* 0x001ee40000100800 */
[----:B---3--:R0:W3:Y:S02]  /*30e70*/  SYNCS.PHASECHK.TRANS64.TRYWAIT P0, [R2+URZ+0x38820], R0 ;  /* 0x03882000020075a7 */ /* 0x0080e4000800017f */
[----:B---3--:R-:W-:Y:S05]  /*30e80*/  @!P0 NANOSLEEP.SYNCS 0x989680 ;  /* 0x009896800000895d */ /* 0x008fea0003900000 */
[----:B------:R-:W3:Y:S02]  /*30e90*/  @!P0 SYNCS.PHASECHK.TRANS64 P0, [R2+URZ+0x38820], R0 ;  /* 0x03882000020085a7 */ /* 0x000ee4000800007f */
[----:B---3--:R-:W-:Y:S05]  /*30ea0*/  @!P0 BRA `(.L_x_2624) ;  /* 0xfffffffc00ec8947 */ /* 0x008fea000383ffff */
[----:B------:R-:W-:Y:S05]  /*30eb0*/  BRA `(.L_x_2852) ;  /* 0xffffff7c00a07947 */ /* 0x000fea000383ffff */
.L_x_2630:
[----:B---3--:R3:W4:Y:S02]  /*30ec0*/  SYNCS.PHASECHK.TRANS64.TRYWAIT P0, [R6+URZ+0x38880], R5 ;  /* 0x03888005060075a7 */ /* 0x008724000800017f */
[----:B----4-:R-:W-:Y:S05]  /*30ed0*/  @!P0 NANOSLEEP.SYNCS 0x989680 ;  /* 0x009896800000895d */ /* 0x010fea0003900000 */
[----:B------:R-:W4:Y:S02]  /*30ee0*/  @!P0 SYNCS.PHASECHK.TRANS64 P0, [R6+URZ+0x38880], R5 ;  /* 0x03888005060085a7 */ /* 0x000f24000800007f */
[----:B----4-:R-:W-:Y:S05]  /*30ef0*/  @!P0 BRA `(.L_x_2630) ;  /* 0xfffffffc00f08947 */ /* 0x010fea000383ffff */
[----:B------:R-:W-:Y:S05]  /*30f00*/  BRA `(.L_x_2853) ;  /* 0xffffff8000607947 */ /* 0x000fea000383ffff */
.L_x_2636:
[----:B--2---:R2:W4:Y:S02]  /*30f10*/  SYNCS.PHASECHK.TRANS64.TRYWAIT P0, [R6+URZ+0x38840], R5 ;  /* 0x03884005060075a7 */ /* 0x004524000800017f */
[----:B----4-:R-:W-:Y:S05]  /*30f20*/  @!P0 NANOSLEEP.SYNCS 0x989680 ;  /* 0x009896800000895d */ /* 0x010fea0003900000 */
[----:B------:R-:W4:Y:S02]  /*30f30*/  @!P0 SYNCS.PHASECHK.TRANS64 P0, [R6+URZ+0x38840], R5 ;  /* 0x03884005060085a7 */ /* 0x000f24000800007f */
[----:B----4-:R-:W-:Y:S05]  /*30f40*/  @!P0 BRA `(.L_x_2636) ;  /* 0xfffffffc00f08947 */ /* 0x010fea000383ffff */
[----:B------:R-:W-:Y:S05]  /*30f50*/  BRA `(.L_x_2854) ;  /* 0xffffff84002c7947 */ /* 0x000fea000383ffff */
.L_x_2643:
[----:B---3--:R3:W4:Y:S02]  /*30f60*/  SYNCS.PHASECHK.TRANS64.TRYWAIT P0, [R3+URZ+0x38870], R4 ;  /* 0x03887004030075a7 */ /* 0x008724000800017f */
[----:B----4-:R-:W-:Y:S05]  /*30f70*/  @!P0 NANOSLEEP.SYNCS 0x989680 ;  /* 0x009896800000895d */ /* 0x010fea0003900000 */
[----:B------:R-:W4:Y:S02]  /*30f80*/  @!P0 SYNCS.PHASECHK.TRANS64 P0, [R3+URZ+0x38870], R4 ;  /* 0x03887004030085a7 */ /* 0x000f24000800007f */
[----:B----4-:R-:W-:Y:S05]  /*30f90*/  @!P0 BRA `(.L_x_2643) ;  /* 0xfffffffc00f08947 */ /* 0x010fea000383ffff */
[----:B------:R-:W-:Y:S05]  /*30fa0*/  BRA `(.L_x_2855) ;  /* 0xffffff8800107947 */ /* 0x000fea000383ffff */
.L_x_2645:
[----:B---3--:R3:W4:Y:S02]  /*30fb0*/  SYNCS.PHASECHK.TRANS64.TRYWAIT P0, [R3+URZ+0x38860], R4 ;  /* 0x03886004030075a7 */ /* 0x008724000800017f */
[----:B----4-:R-:W-:Y:S05]  /*30fc0*/  @!P0 NANOSLEEP.SYNCS 0x989680 ;  /* 0x009896800000895d */ /* 0x010fea0003900000 */
[----:B------:R-:W4:Y:S02]  /*30fd0*/  @!P0 SYNCS.PHASECHK.TRANS64 P0, [R3+URZ+0x38860], R4 ;  /* 0x03886004030085a7 */ /* 0x000f24000800007f */
[----:B----4-:R-:W-:Y:S05]  /*30fe0*/  @!P0 BRA `(.L_x_2645) ;  /* 0xfffffffc00f08947 */ /* 0x010fea000383ffff */
[----:B------:R-:W-:Y:S05]  /*30ff0*/  BRA `(.L_x_2856) ;  /* 0xffffff8800187947 */ /* 0x000fea000383ffff */
.L_x_2652:
[----:B0-----:R0:W2:Y:S02]  /*31000*/  SYNCS.PHASECHK.TRANS64.TRYWAIT P1, [R0+URZ+0x38870], R2 ;  /* 0x03887002000075a7 */ /* 0x0010a4000802017f */
[----:B--2---:R-:W-:Y:S05]  /*31010*/  @!P1 NANOSLEEP.SYNCS 0x989680 ;  /* 0x009896800000995d */ /* 0x004fea0003900000 */
[----:B------:R-:W2:Y:S02]  /*31020*/  @!P1 SYNCS.PHASECHK.TRANS64 P1, [R0+URZ+0x38870], R2 ;  /* 0x03887002000095a7 */ /* 0x000ea4000802007f */
[----:B--2---:R-:W-:Y:S05]  /*31030*/  @!P1 BRA `(.L_x_2652) ;  /* 0xfffffffc00f09947 */ /* 0x004fea000383ffff */
[----:B------:R-:W-:Y:S05]  /*31040*/  BRA `(.L_x_2857) ;  /* 0xffffff9400bc7947 */ /* 0x000fea000383ffff */
.L_x_2654:
[----:B0-----:R0:W2:Y:S02]  /*31050*/  SYNCS.PHASECHK.TRANS64.TRYWAIT P1, [R0+URZ+0x38860], R2 ;  /* 0x03886002000075a7 */ /* 0x0010a4000802017f */
[----:B--2---:R-:W-:Y:S05]  /*31060*/  @!P1 NANOSLEEP.SYNCS 0x989680 ;  /* 0x009896800000995d */ /* 0x004fea0003900000 */
[----:B------:R-:W2:Y:S02]  /*31070*/  @!P1 SYNCS.PHASECHK.TRANS64 P1, [R0+URZ+0x38860], R2 ;  /* 0x03886002000095a7 */ /* 0x000ea4000802007f */
[----:B--2---:R-:W-:Y:S05]  /*31080*/  @!P1 BRA `(.L_x_2654) ;  /* 0xfffffffc00f09947 */ /* 0x004fea000383ffff */
[----:B------:R-:W-:Y:S05]  /*31090*/  BRA `(.L_x_2858) ;  /* 0xffffff9400c47947 */ /* 0x000fea000383ffff */
.L_x_2658:
[----:B------:R-:W-:Y:S01]  /*310a0*/  BSSY B0, `(.L_x_2859) ;  /* 0x0000008000007945 */ /* 0x000fe20003800000 */
[----:B------:R-:W-:Y:S02]  /*310b0*/  IMAD.MOV.U32 R13, RZ, RZ, R16 ;  /* 0x000000ffff0d7224 */ /* 0x000fe400078e0010 */
[----:B------:R-:W-:Y:S02]  /*310c0*/  IMAD.MOV.U32 R12, RZ, RZ, RZ ;  /* 0x000000ffff0c7224 */ /* 0x000fe400078e00ff */
[----:B------:R-:W-:Y:S02]  /*310d0*/  IMAD.MOV.U32 R11, RZ, RZ, 0x1f ;  /* 0x0000001fff0b7424 */ /* 0x000fe400078e00ff */
[----:B------:R-:W-:-:S07]  /*310e0*/  IMAD.MOV.U32 R15, RZ, RZ, -0x1 ;  /* 0xffffffffff0f7424 */ /* 0x000fce00078e00ff */
[----:B-1----:R-:W-:Y:S05]  /*310f0*/  WARPSYNC.COLLECTIVE R15, `(.L_x_2860) ;  /* 0x000000000f087348 */ /* 0x002fea0003c00000 */
[----:B------:R0:W2:Y:S02]  /*31100*/  SHFL.IDX P6, R14, R13, R12, R11 ;  /* 0x0000000c0d0e7389 */ /* 0x0000a400000c000b */
[----:B012---:R-:W-:Y:S01]  /*31110*/  ENDCOLLECTIVE ;  /* 0x000000000000791b */ /* 0x007fe20003800000 */
.L_x_2860:
[----:B------:R-:W-:Y:S05]  /*31120*/  BSYNC B0 ;  /* 0x0000000000007941 */ /* 0x000fea0003800000 */
.L_x_2859:
[----:B------:R-:W-:Y:S01]  /*31130*/  IMAD.MOV.U32 R13, RZ, RZ, R16 ;  /* 0x000000ffff0d7224 */ /* 0x000fe200078e0010 */
[----:B------:R-:W-:Y:S01]  /*31140*/  MOV R0, R14 ;  /* 0x0000000e00007202 */ /* 0x000fe20000000f00 */
[----:B------:R-:W-:Y:S01]  /*31150*/  IMAD.MOV.U32 R12, RZ, RZ, 0x1 ;  /* 0x00000001ff0c7424 */ /* 0x000fe200078e00ff */
[----:B------:R-:W-:Y:S01]  /*31160*/  IADD3 R5, R19, R7, RZ ;  /* 0x0000000713057210 */ /* 0x000fe20007ffe0ff */
[----:B------:R-:W-:Y:S02]  /*31170*/  IMAD.MOV.U32 R11, RZ, RZ, 0x1f ;  /* 0x0000001fff0b7424 */ /* 0x000fe400078e00ff */
[----:B------:R-:W-:-:S07]  /*31180*/  IMAD.MOV.U32 R15, RZ, RZ, -0x1 ;  /* 0xffffffffff0f7424 */ /* 0x000fce00078e00ff */
[----:B------:R-:W-:Y:S05]  /*31190*/  WARPSYNC.COLLECTIVE R15, `(.L_x_2861) ;  /* 0x000000000f087348 */ /* 0x000fea0003c00000 */
[----:B------:R0:W1:Y:S02]  /*311a0*/  SHFL.IDX P6, R14, R13, R12, R11 ;  /* 0x0000000c0d0e7389 */ /* 0x00006400000c000b */
[----:B01----:R-:W-:Y:S01]  /*311b0*/  ENDCOLLECTIVE ;  /* 0x000000000000791b */ /* 0x003fe20003800000 */
.L_x_2861:
        /* <DEDUP_REMOVED lines=13> */
[----:B------:R-:W-:-:S03]  /*31290*/  ISETP.NE.AND P1, PT, R7, RZ, PT ;  /* 0x000000ff0700720c */ /* 0x000fc60003f25270 */
[----:B------:R-:W-:-:S10]  /*312a0*/  IMAD.MOV.U32 R13, RZ, RZ, R2 ;  /* 0x000000ffff0d7224 */ /* 0x000fd400078e0002 */
[----:B------:R-:W-:Y:S05]  /*312b0*/  WARPSYNC.COLLECTIVE R15, `(.L_x_2862) ;  /* 0x000000000f087348 */ /* 0x000fea0003c00000 */
[----:B------:R0:W1:Y:S02]  /*312c0*/  SHFL.UP P6, R14, R13, R12, R11 ;  /* 0x0400000c0d0e7389 */ /* 0x00006400000c000b */
[----:B01----:R-:W-:Y:S01]  /*312d0*/  ENDCOLLECTIVE ;  /* 0x000000000000791b */ /* 0x003fe20003800000 */
.L_x_2862:
        /* <DEDUP_REMOVED lines=8> */
.L_x_2863:
[----:B------:R-:W-:Y:S01]  /*31360*/  MOV R12, 0x4 ;  /* 0x00000004000c7802 */ /* 0x000fe20000000f00 */
[----:B------:R-:W-:-:S05]  /*31370*/  IMAD.MOV.U32 R5, RZ, RZ, R14 ;  /* 0x000000ffff057224 */ /* 0x000fca00078e000e */
[----:B------:R-:W-:-:S05]  /*31380*/  SEL R5, R5, RZ, P2 ;  /* 0x000000ff05057207 */ /* 0x000fca0001000000 */
[----:B------:R-:W-:-:S04]  /*31390*/  IMAD.IADD R3, R3, 0x1, R5 ;  /* 0x0000000103037824 */ /* 0x000fc800078e0205 */
[----:B------:R-:W-:-:S07]  /*313a0*/  IMAD.MOV.U32 R13, RZ, RZ, R3 ;  /* 0x000000ffff0d7224 */ /* 0x000fce00078e0003 */
[----:B------:R-:W-:Y:S05]  /*313b0*/  WARPSYNC.COLLECTIVE R15, `(.L_x_2864) ;  /* 0x000000000f087348 */ /* 0x000fea0003c00000 */
[----:B------:R0:W1:Y:S02]  /*313c0*/  SHFL.UP P6, R14, R13, R12, R11 ;  /* 0x0400000c0d0e7389 */ /* 0x00006400000c000b */
[----:B01----:R-:W-:Y:S01]  /*313d0*/  ENDCOLLECTIVE ;  /* 0x000000000000791b */ /* 0x003fe20003800000 */
.L_x_2864:
        /* <DEDUP_REMOVED lines=8> */
.L_x_2865:
        /* <DEDUP_REMOVED lines=8> */
.L_x_2866:
[----:B------:R-:W-:Y:S01]  /*314e0*/  MOV R12, 0x1f ;  /* 0x0000001f000c7802 */ /* 0x000fe20000000f00 */
        /* <DEDUP_REMOVED lines=8> */
.L_x_2867:
[----:B------:R-:W-:Y:S01]  /*31570*/  IMAD.MOV.U32 R6, RZ, RZ, R14 ;  /* 0x000000ffff067224 */ /* 0x000fe200078e000e */
[----:B------:R-:W-:Y:S06]  /*31580*/  BRA `(.L_x_2868) ;  /* 0xffffffa000807947 */ /* 0x000fec000383ffff */
.L_x_2663:
[----:B------:R-:W-:Y:S01]  /*31590*/  BSSY B0, `(.L_x_2869) ;  /* 0x0000008000007945 */ /* 0x000fe20003800000 */
[----:B-----5:R-:W-:Y:S01]  /*315a0*/  IMAD.MOV.U32 R13, RZ, RZ, R2 ;  /* 0x000000ffff0d7224 */ /* 0x020fe200078e0002 */
[----:B------:R-:W-:Y:S01]  /*315b0*/  MOV R15, 0xffffffff ;  /* 0xffffffff000f7802 */ /* 0x000fe20000000f00 */
[----:B------:R-:W-:Y:S02]  /*315c0*/  IMAD.MOV.U32 R12, RZ, RZ, 0x1 ;  /* 0x00000001ff0c7424 */ /* 0x000fe400078e00ff */
[----:B------:R-:W-:-:S07]  /*315d0*/  IMAD.MOV.U32 R11, RZ, RZ, RZ ;  /* 0x000000ffff0b7224 */ /* 0x000fce00078e00ff */
[----:B012---:R-:W-:Y:S05]  /*315e0*/  WARPSYNC.COLLECTIVE R15, `(.L_x_2870) ;  /* 0x000000000f087348 */ /* 0x007fea0003c00000 */
[----:B------:R3:W4:Y:S02]  /*315f0*/  SHFL.UP P6, R14, R13, R12, R11 ;  /* 0x0400000c0d0e7389 */ /* 0x00072400000c000b */
[----:B01234-:R-:W-:Y:S01]  /*31600*/  ENDCOLLECTIVE ;  /* 0x000000000000791b */ /* 0x01ffe20003800000 */
.L_x_2870:
[----:B------:R-:W-:Y:S05]  /*31610*/  BSYNC B0 ;  /* 0x0000000000007941 */ /* 0x000fea0003800000 */
.L_x_2869:
[----:B------:R-:W-:Y:S01]  /*31620*/  IMAD.MOV.U32 R3, RZ, RZ, R14 ;  /* 0x000000ffff037224 */ /* 0x000fe200078e000e */
[----:B------:R-:W-:Y:S01]  /*31630*/  MOV R15, 0xffffffff ;  /* 0xffffffff000f7802 */ /* 0x000fe20000000f00 */
[----:B------:R-:W-:Y:S02]  /*31640*/  IMAD.MOV.U32 R12, RZ, RZ, 0x2 ;  /* 0x00000002ff0c7424 */ /* 0x000fe400078e00ff */
[----:B------:R-:W-:Y:S01]  /*31650*/  IMAD.MOV.U32 R11, RZ, RZ, RZ ;  /* 0x000000ffff0b7224 */ /* 0x000fe200078e00ff */
[----:B------:R-:W-:-:S05]  /*31660*/  SEL R3, R3, RZ, P1 ;  /* 0x000000ff03037207 */ /* 0x000fca0000800000 */
[----:B------:R-:W-:-:S04]  /*31670*/  IMAD.IADD R3, R2, 0x1, R3 ;  /* 0x0000000102037824 */ /* 0x000fc800078e0203 */
[----:B------:R-:W-:-:S07]  /*31680*/  IMAD.MOV.U32 R13, RZ, RZ, R3 ;  /* 0x000000ffff0d7224 */ /* 0x000fce00078e0003 */
[----:B------:R-:W-:Y:S05]  /*31690*/  WARPSYNC.COLLECTIVE R15, `(.L_x_2871) ;  /* 0x000000000f087348 */ /* 0x000fea0003c00000 */
[----:B------:R0:W1:Y:S02]  /*316a0*/  SHFL.UP P6, R14, R13, R12, R11 ;  /* 0x0400000c0d0e7389 */ /* 0x00006400000c000b */
[----:B01----:R-:W-:Y:S01]  /*316b0*/  ENDCOLLECTIVE ;  /* 0x000000000000791b */ /* 0x003fe20003800000 */
.L_x_2871:
        /* <DEDUP_REMOVED lines=8> */
.L_x_2872:
        /* <DEDUP_REMOVED lines=8> */
.L_x_2873:
        /* <DEDUP_REMOVED lines=8> */
.L_x_2874:
        /* <DEDUP_REMOVED lines=9> */
.L_x_2875:
[----:B------:R-:W-:Y:S01]  /*318d0*/  MOV R6, R14 ;  /* 0x0000000e00067202 */ /* 0x000fe20000000f00 */
[----:B------:R-:W-:Y:S06]  /*318e0*/  BRA `(.L_x_2876) ;  /* 0xffffffa000487947 */ /* 0x000fec000383ffff */
.L_x_2665:
[----:B------:R-:W-:Y:S01]  /*318f0*/  BSSY B0, `(.L_x_2877) ;  /* 0x0000006000007945 */ /* 0x000fe20003800000 */
[----:B------:R-:W-:Y:S01]  /*31900*/  PLOP3.LUT P6, PT, P6, PT, PT, 0x8, 0x0 ;  /* 0x000000000000781c */ /* 0x000fe200037ce170 */
[----:B------:R-:W-:-:S12]  /*31910*/  IMAD.MOV.U32 R15, RZ, RZ, -0x1 ;  /* 0xffffffffff0f7424 */ /* 0x000fd800078e00ff */
[----:B01----:R-:W-:Y:S05]  /*31920*/  WARPSYNC.COLLECTIVE R15, `(.L_x_2878) ;  /* 0x000000000f087348 */ /* 0x003fea0003c00000 */
[----:B------:R-:W-:Y:S01]  /*31930*/  VOTE.ANY R14, PT, P6 ;  /* 0x00000000000e7806 */ /* 0x000fe200030e0100 */
[----:B01----:R-:W-:Y:S06]  /*31940*/  ENDCOLLECTIVE ;  /* 0x000000000000791b */ /* 0x003fec0003800000 */
.L_x_2878:
[----:B------:R-:W-:Y:S05]  /*31950*/  BSYNC B0 ;  /* 0x0000000000007941 */ /* 0x000fea0003800000 */
.L_x_2877:
[----:B------:R-:W-:Y:S01]  /*31960*/  IMAD.MOV.U32 R5, RZ, RZ, R14 ;  /* 0x000000ffff057224 */ /* 0x000fe200078e000e */
[----:B------:R-:W-:Y:S01]  /*31970*/  MOV R15, 0xffffffff ;  /* 0xffffffff000f7802 */ /* 0x000fe20000000f00 */
[----:B------:R-:W-:Y:S02]  /*31980*/  IMAD.MOV.U32 R13, RZ, RZ, R2 ;  /* 0x000000ffff0d7224 */ /* 0x000fe400078e0002 */
[----:B------:R-:W0:Y:S01]  /*31990*/  POPC R4, R5 ;  /* 0x0000000500047309 */ /* 0x000e220000000000 */
[----:B------:R-:W-:Y:S02]  /*319a0*/  IMAD.MOV.U32 R11, RZ, RZ, 0x1f ;  /* 0x0000001fff0b7424 */ /* 0x000fe400078e00ff */
[----:B0-----:R-:W-:-:S07]  /*319b0*/  IMAD.MOV.U32 R12, RZ, RZ, R4 ;  /* 0x000000ffff0c7224 */ /* 0x001fce00078e0004 */
[----:B------:R-:W-:Y:S05]  /*319c0*/  WARPSYNC.COLLECTIVE R15, `(.L_x_2879) ;  /* 0x000000000f087348 */ /* 0x000fea0003c00000 */
[----:B------:R0:W1:Y:S02]  /*319d0*/  SHFL.IDX P6, R14, R13, R12, R11 ;  /* 0x0000000c0d0e7389 */ /* 0x00006400000c000b */
[----:B01----:R-:W-:Y:S01]  /*319e0*/  ENDCOLLECTIVE ;  /* 0x000000000000791b */ /* 0x003fe20003800000 */
.L_x_2879:
[----:B------:R-:W-:Y:S01]  /*319f0*/  IMAD.MOV.U32 R17, RZ, RZ, R14 ;  /* 0x000000ffff117224 */ /* 0x000fe200078e000e */
[----:B------:R-:W-:Y:S06]  /*31a00*/  BRA `(.L_x_2880) ;  /* 0xffffffa0003c7947 */ /* 0x000fec000383ffff */
.L_x_2667:
[----:B------:R-:W-:Y:S01]  /*31a10*/  BSSY B0, `(.L_x_2881) ;  /* 0x0000007000007945 */ /* 0x000fe20003800000 */
[----:B------:R-:W-:Y:S02]  /*31a20*/  IMAD.MOV.U32 R13, RZ, RZ, R7 ;  /* 0x000000ffff0d7224 */ /* 0x000fe400078e0007 */
[----:B------:R-:W-:Y:S02]  /*31a30*/  IMAD.MOV.U32 R11, RZ, RZ, 0x1f ;  /* 0x0000001fff0b7424 */ /* 0x000fe400078e00ff */
[----:B------:R-:W-:-:S07]  /*31a40*/  IMAD.MOV.U32 R15, RZ, RZ, -0x1 ;  /* 0xffffffffff0f7424 */ /* 0x000fce00078e00ff */
[----:B012---:R-:W-:Y:S05]  /*31a50*/  WARPSYNC.COLLECTIVE R15, `(.L_x_2882) ;  /* 0x000000000f087348 */ /* 0x007fea0003c00000 */
[----:B------:R3:W4:Y:S02]  /*31a60*/  SHFL.IDX P6, R14, R13, R12, R11 ;  /* 0x0000000c0d0e7389 */ /* 0x00072400000c000b */
[----:B01234-:R-:W-:Y:S01]  /*31a70*/  ENDCOLLECTIVE ;  /* 0x000000000000791b */ /* 0x01ffe20003800000 */
.L_x_2882:
[----:B------:R-:W-:Y:S05]  /*31a80*/  BSYNC B0 ;  /* 0x0000000000007941 */ /* 0x000fea0003800000 */
.L_x_2881:
[----:B------:R-:W-:Y:S01]  /*31a90*/  IMAD.MOV.U32 R7, RZ, RZ, R14 ;  /* 0x000000ffff077224 */ /* 0x000fe200078e000e */
[----:B------:R-:W-:Y:S06]  /*31aa0*/  BRA `(.L_x_2883) ;  /* 0xffffffa000307947 */ /* 0x000fec000383ffff */
.L_x_2671:
[----:B0-----:R0:W2:Y:S02]  /*31ab0*/  SYNCS.PHASECHK.TRANS64.TRYWAIT P0, [R0+URZ+0x38820], R3 ;  /* 0x03882003000075a7 */ /* 0x0010a4000800017f */
[----:B--2---:R-:W-:Y:S05]  /*31ac0*/  @!P0 NANOSLEEP.SYNCS 0x989680 ;  /* 0x009896800000895d */ /* 0x004fea0003900000 */
[----:B------:R-:W2:Y:S02]  /*31ad0*/  @!P0 SYNCS.PHASECHK.TRANS64 P0, [R0+URZ+0x38820], R3 ;  /* 0x03882003000085a7 */ /* 0x000ea4000800007f */
[----:B--2---:R-:W-:Y:S05]  /*31ae0*/  @!P0 BRA `(.L_x_2671) ;  /* 0xfffffffc00f08947 */ /* 0x004fea000383ffff */
[----:B------:R-:W-:Y:S05]  /*31af0*/  BRA `(.L_x_2884) ;  /* 0xffffffa400b87947 */ /* 0x000fea000383ffff */
.L_x_2672:
[----:B------:R-:W2:Y:S01]  /*31b00*/  S2R R2, SR_TID.X ;  /* 0x0000000000027919 */ /* 0x000ea20000002100 */
[----:B------:R-:W-:Y:S01]  /*31b10*/  BSSY B0, `(.L_x_2885) ;  /* 0x000000a000007945 */ /* 0x000fe20003800000 */
[----:B---3--:R-:W-:Y:S02]  /*31b20*/  IMAD.MOV.U32 R12, RZ, RZ, RZ ;  /* 0x000000ffff0c7224 */ /* 0x008fe400078e00ff */
[----:B------:R-:W-:Y:S02]  /*31b30*/  IMAD.MOV.U32 R11, RZ, RZ, 0x1f ;  /* 0x0000001fff0b7424 */ /* 0x000fe400078e00ff */
[----:B------:R-:W-:Y:S01]  /*31b40*/  IMAD.MOV.U32 R15, RZ, RZ, -0x1 ;  /* 0xffffffffff0f7424 */ /* 0x000fe200078e00ff */
[----:B--2---:R-:W-:-:S04]  /*31b50*/  SHF.R.U32.HI R2, RZ, 0x5, R2 ;  /* 0x00000005ff027819 */ /* 0x004fc80000011602 */
[----:B------:R-:W-:-:S04]  /*31b60*/  LOP3.LUT R2, R2, 0x3, RZ, 0xc0, !PT ;  /* 0x0000000302027812 */ /* 0x000fc800078ec0ff */
[----:B------:R-:W-:-:S07]  /*31b70*/  MOV R13, R2 ;  /* 0x00000002000d7202 */ /* 0x000fce0000000f00 */
[----:B01----:R-:W-:Y:S05]  /*31b80*/  WARPSYNC.COLLECTIVE R15, `(.L_x_2886) ;  /* 0x000000000f087348 */ /* 0x003fea0003c00000 */
[----:B------:R2:W3:Y:S02]  /*31b90*/  SHFL.IDX P6, R14, R13, R12, R11 ;  /* 0x0000000c0d0e7389 */ /* 0x0004e400000c000b */
[----:B0123--:R-:W-:Y:S01]  /*31ba0*/  ENDCOLLECTIVE ;  /* 0x000000000000791b */ /* 0x00ffe20003800000 */
.L_x_2886:
[----:B------:R-:W-:Y:S05]  /*31bb0*/  BSYNC B0 ;  /* 0x0000000000007941 */ /* 0x000fea0003800000 */
.L_x_2885:
[----:B------:R-:W-:Y:S05]  /*31bc0*/  BRA `(.L_x_2887) ;  /* 0xffffffa400a07947 */ /* 0x000fea000383ffff */
.L_x_2673:
[----:B------:R-:W-:Y:S01]  /*31bd0*/  BSSY B0, `(.L_x_2888) ;  /* 0x0000006000007945 */ /* 0x000fe20003800000 */
[----:B------:R-:W-:-:S07]  /*31be0*/  IMAD.MOV.U32 R15, RZ, RZ, -0x1 ;  /* 0xffffffffff0f7424 */ /* 0x000fce00078e00ff */
[----:B0123--:R-:W-:Y:S05]  /*31bf0*/  WARPSYNC.COLLECTIVE R15, `(.L_x_2889) ;  /* 0x000000000f0c7348 */ /* 0x00ffea0003c00000 */
[----:B------:R-:W-:Y:S02]  /*31c00*/  ELECT P6, UR62, PT ;  /* 0x00000000003e782f */ /* 0x000fe400038c0000 */
[----:B------:R-:W-:Y:S01]  /*31c10*/  MOV R14, UR62 ;  /* 0x0000003e000e7c02 */ /* 0x000fe20008000f00 */
[----:B0123--:R-:W-:Y:S10]  /*31c20*/  ENDCOLLECTIVE ;  /* 0x000000000000791b */ /* 0x00fff40003800000 */
.L_x_2889:
[----:B------:R-:W-:Y:S05]  /*31c30*/  BSYNC B0 ;  /* 0x0000000000007941 */ /* 0x000fea0003800000 */
.L_x_2888:
[----:B------:R-:W-:Y:S05]  /*31c40*/  BRA `(.L_x_2890) ;  /* 0xffffffa400947947 */ /* 0x000fea000383ffff */
.L_x_2675:
[----:B0-----:R0:W2:Y:S02]  /*31c50*/  SYNCS.PHASECHK.TRANS64.TRYWAIT P1, [R6+URZ], R5 ;  /* 0x00000005060075a7 */ /* 0x0010a4000802017f */
[----:B--2---:R-:W-:Y:S05]  /*31c60*/  @!P1 NANOSLEEP.SYNCS 0x989680 ;  /* 0x009896800000995d */ /* 0x004fea0003900000 */
[----:B------:R-:W2:Y:S02]  /*31c70*/  @!P1 SYNCS.PHASECHK.TRANS64 P1, [R6+URZ], R5 ;  /* 0x00000005060095a7 */ /* 0x000ea4000802007f */
[----:B--2---:R-:W-:Y:S05]  /*31c80*/  @!P1 BRA `(.L_x_2675) ;  /* 0xfffffffc00f09947 */ /* 0x004fea000383ffff */
[----:B------:R-:W-:Y:S05]  /*31c90*/  BRA `(.L_x_2891) ;  /* 0xffffffa400d07947 */ /* 0x000fea000383ffff */
.L_x_2676:
[----:B--2---:R2:W4:Y:S02]  /*31ca0*/  SYNCS.PHASECHK.TRANS64.TRYWAIT P1, [R7+URZ], R2 ;  /* 0x00000002070075a7 */ /* 0x004524000802017f */
[----:B----4-:R-:W-:Y:S05]  /*31cb0*/  @!P1 NANOSLEEP.SYNCS 0x989680 ;  /* 0x009896800000995d */ /* 0x010fea0003900000 */
[----:B------:R-:W4:Y:S02]  /*31cc0*/  @!P1 SYNCS.PHASECHK.TRANS64 P1, [R7+URZ], R2 ;  /* 0x00000002070095a7 */ /* 0x000f24000802007f */
[----:B----4-:R-:W-:Y:S05]  /*31cd0*/  @!P1 BRA `(.L_x_2676) ;  /* 0xfffffffc00f09947 */ /* 0x010fea000383ffff */
[----:B------:R-:W-:Y:S05]  /*31ce0*/  BRA `(.L_x_2892) ;  /* 0xffffffa400c47947 */ /* 0x000fea000383ffff */
.L_x_2678:
[----:B----4-:R4:W0:Y:S02]  /*31cf0*/  SYNCS.PHASECHK.TRANS64.TRYWAIT P1, [R4+URZ+0x38860], R5 ;  /* 0x03886005040075a7 */ /* 0x010824000802017f */
[----:B0-----:R-:W-:Y:S05]  /*31d00*/  @!P1 NANOSLEEP.SYNCS 0x989680 ;  /* 0x009896800000995d */ /* 0x001fea0003900000 */
[----:B------:R-:W0:Y:S02]  /*31d10*/  @!P1 SYNCS.PHASECHK.TRANS64 P1, [R4+URZ+0x38860], R5 ;  /* 0x03886005040095a7 */ /* 0x000e24000802007f */
[----:B0-----:R-:W-:Y:S05]  /*31d20*/  @!P1 BRA `(.L_x_2678) ;  /* 0xfffffffc00f09947 */ /* 0x001fea000383ffff */
[----:B------:R-:W-:Y:S05]  /*31d30*/  BRA `(.L_x_2893) ;  /* 0xffffffa400c87947 */ /* 0x000fea000383ffff */
.L_x_2680:
[----:B------:R0:W0:Y:S02]  /*31d40*/  SYNCS.PHASECHK.TRANS64.TRYWAIT P1, [R3+URZ+0x38860], R2 ;  /* 0x03886002030075a7 */ /* 0x000024000802017f */
[----:B0-----:R-:W-:Y:S05]  /*31d50*/  @!P1 NANOSLEEP.SYNCS 0x989680 ;  /* 0x009896800000995d */ /* 0x001fea0003900000 */
[----:B------:R-:W0:Y:S02]  /*31d60*/  @!P1 SYNCS.PHASECHK.TRANS64 P1, [R3+URZ+0x38860], R2 ;  /* 0x03886002030095a7 */ /* 0x000e24000802007f */
[----:B0-----:R-:W-:Y:S05]  /*31d70*/  @!P1 BRA `(.L_x_2680) ;  /* 0xfffffffc00f09947 */ /* 0x001fea000383ffff */
[----:B------:R-:W-:Y:S05]  /*31d80*/  BRA `(.L_x_2894) ;  /* 0xffffffa400c87947 */ /* 0x000fea000383ffff */
.L_x_2682:
[----:B------:R0:W0:Y:S02]  /*31d90*/  SYNCS.PHASECHK.TRANS64.TRYWAIT P0, [R4+URZ+0x38880], R5 ;  /* 0x03888005040075a7 */ /* 0x000024000800017f */
[----:B0-----:R-:W-:Y:S05]  /*31da0*/  @!P0 NANOSLEEP.SYNCS 0x989680 ;  /* 0x009896800000895d */ /* 0x001fea0003900000 */
[----:B------:R-:W0:Y:S02]  /*31db0*/  @!P0 SYNCS.PHASECHK.TRANS64 P0, [R4+URZ+0x38880], R5 ;  /* 0x03888005040085a7 */ /* 0x000e24000800007f */
[----:B0-----:R-:W-:Y:S05]  /*31dc0*/  @!P0 BRA `(.L_x_2682) ;  /* 0xfffffffc00f08947 */ /* 0x001fea000383ffff */
[----:B------:R-:W-:Y:S05]  /*31dd0*/  BRA `(.L_x_2683) ;  /* 0xffffffa400c47947 */ /* 0x000fea000383ffff */
.L_x_2895:
        /* <DEDUP_REMOVED lines=10> */
.L_x_12961:


//--------------------- .text._ZN7cutlass13device_kernelIN5flash11enable_sm90INS1_16FlashAttnFwdSm90INS1_25CollectiveMainloopFwdSm90ILi2EN4cute5tupleIJNS5_1CILi1EEES8_S8_EEENS6_IJNS7_ILi128EEENS7_ILi160EEENS7_ILi192EEEEEELi192ENS_12float_e4m3_tEfNS_4arch4Sm90ELb0ELb0ELb1ELb0ELb0ELb0ELb0ELb1ELb1ELb1ELb0ELb0EEENS1_21CollectiveEpilogueFwdINS6_IJSA_SC_SB_EEES9_NS_10bfloat16_tESG_Li256ELb0ELb1ELb0ELb1EEENS1_29StaticPersistentTileSchedulerILb0EEEEEEEEEvNT_6ParamsE --------------------------
	.section	.text._ZN7cutlass13device_kernelIN5flash11enable_sm90INS1_16FlashAttnFwdSm90INS1_25CollectiveMainloopFwdSm90ILi2EN4cute5tupleIJNS5_1CILi1EEES8_S8_EEENS6_IJNS7_ILi128EEENS7_ILi160EEENS7_ILi192EEEEEELi192ENS_12float_e4m3_tEfNS_4arch4Sm90ELb0ELb0ELb1ELb0ELb0ELb0ELb0ELb1ELb1ELb1ELb0ELb0EEENS1_21CollectiveEpilogueFwdINS6_IJSA_SC_SB_EEES9_NS_10bfloat16_tESG_Li256ELb0ELb1ELb0ELb1EEENS1_29StaticPersistentTileSchedulerILb0EEEEEEEEEvNT_6ParamsE,"ax",@progbits
	.align	128
.text._ZN7cutlass13device_kernelIN5flash11enable_sm90INS1_16FlashAttnFwdSm90INS1_25CollectiveMainloopFwdSm90ILi2EN4cute5tupleIJNS5_1CILi1EEES8_S8_EEENS6_IJNS7_ILi128EEENS7_ILi160EEENS7_ILi192EEEEEELi192ENS_12float_e4m3_tEfNS_4arch4Sm90ELb0ELb0ELb1ELb0ELb0ELb0ELb0ELb1ELb1ELb1ELb0ELb0EEENS1_21CollectiveEpilogueFwdINS6_IJSA_SC_SB_EEES9_NS_10bfloat16_tESG_Li256ELb0ELb1ELb0ELb1EEENS1_29StaticPersistentTileSchedulerILb0EEEEEEEEEvNT_6ParamsE:
        .type           _ZN7cutlass13device_kernelIN5flash11enable_sm90INS1_16FlashAttnFwdSm90INS1_25CollectiveMainloopFwdSm90ILi2EN4cute5tupleIJNS5_1CILi1EEES8_S8_EEENS6_IJNS7_ILi128EEENS7_ILi160EEENS7_ILi192EEEEEELi192ENS_12float_e4m3_tEfNS_4arch4Sm90ELb0ELb0ELb1ELb0ELb0ELb0ELb0ELb1ELb1ELb1ELb0ELb0EEENS1_21CollectiveEpilogueFwdINS6_IJSA_SC_SB_EEES9_NS_10bfloat16_tESG_Li256ELb0ELb1ELb0ELb1EEENS1_29StaticPersistentTileSchedulerILb0EEEEEEEEEvNT_6ParamsE,@function
        .size           _ZN7cutlass13device_kernelIN5flash11enable_sm90INS1_16FlashAttnFwdSm90INS1_25CollectiveMainloopFwdSm90ILi2EN4cute5tupleIJNS5_1CILi1EEES8_S8_EEENS6_IJNS7_ILi128EEENS7_ILi160EEENS7_ILi192EEEEEELi192ENS_12float_e4m3_tEfNS_4arch4Sm90ELb0ELb0ELb1ELb0ELb0ELb0ELb0ELb1ELb1ELb1ELb0ELb0EEENS1_21CollectiveEpilogueFwdINS6_IJSA_SC_SB_EEES9_NS_10bfloat16_tESG_Li256ELb0ELb1ELb0ELb1EEENS1_29StaticPersistentTileSchedulerILb0EEEEEEEEEvNT_6ParamsE,(.L_x_12962 - _ZN7cutlass13device_kernelIN5flash11enable_sm90INS1_16FlashAttnFwdSm90INS1_25CollectiveMainloopFwdSm90ILi2EN4cute5tupleIJNS5_1CILi1EEES8_S8_EEENS6_IJNS7_ILi128EEENS7_ILi160EEENS7_ILi192EEEEEELi192ENS_12float_e4m3_tEfNS_4arch4Sm90ELb0ELb0ELb1ELb0ELb0ELb0ELb0ELb1ELb1ELb1ELb0ELb0EEENS1_21CollectiveEpilogueFwdINS6_IJSA_SC_SB_EEES9_NS_10bfloat16_tESG_Li256ELb0ELb1ELb0ELb1EEENS1_29StaticPersistentTileSchedulerILb0EEEEEEEEEvNT_6ParamsE)
        .other          _ZN7cutlass13device_kernelIN5flash11enable_sm90INS1_16FlashAttnFwdSm90INS1_25CollectiveMainloopFwdSm90ILi2EN4cute5tupleIJNS5_1CILi1EEES8_S8_EEENS6_IJNS7_ILi128EEENS7_ILi160EEENS7_ILi192EEEEEELi192ENS_12float_e4m3_tEfNS_4arch4Sm90ELb0ELb0ELb1ELb0ELb0ELb0ELb0ELb1ELb1ELb1ELb0ELb0EEENS1_21CollectiveEpilogueFwdINS6_IJSA_SC_SB_EEES9_NS_10bfloat16_tESG_Li256ELb0ELb1ELb0ELb1EEENS1_29StaticPersistentTileSchedulerILb0EEEEEEEEEvNT_6ParamsE,@"STO_CUDA_ENTRY STV_DEFAULT"
_ZN7cutlass13device_kernelIN5flash11enable_sm90INS1_16FlashAttnFwdSm90INS1_25CollectiveMainloopFwdSm90ILi2EN4cute5tupleIJNS5_1CILi1EEES8_S8_EEENS6_IJNS7_ILi128EEENS7_ILi160EEENS7_ILi192EEEEEELi192ENS_12float_e4m3_tEfNS_4arch4Sm90ELb0ELb0ELb1ELb0ELb0ELb0ELb0ELb1ELb1ELb1ELb0ELb0EEENS1_21CollectiveEpilogueFwdINS6_IJSA_SC_SB_EEES9_NS_10bfloat16_tESG_Li256ELb0ELb1ELb0ELb1EEENS1_29StaticPersistentTileSchedulerILb0EEEEEEEEEvNT_6ParamsE:
        /* <DEDUP_REMOVED lines=18> */
.L_x_2897:
[----:B------:R-:W-:Y:S05]  /*0120*/  BSYNC B0 ;  /* 0x0000000000007941 */ /* 0x000fea0003800000 */
.L_x_2896:
        /* <DEDUP_REMOVED lines=41> */
.L_x_2898:
        /* <DEDUP_REMOVED lines=22> */
.L_x_2899:
        /* <DEDUP_REMOVED lines=18> */
.L_x_2900:
        /* <DEDUP_REMOVED lines=22> */
.L_x_2901:
        /* <DEDUP_REMOVED lines=22> */
.L_x_2902:
[----:B------:R-:W-:Y:S01]  /*0900*/  PLOP3.LUT P0, PT, PT, PT, UP0, 0x80, 0x0 ;  /* 0x000000000000781c */ /* 0x000fe20003f0f008 */
[----:B------:R-:W-:Y:S01]  /*0910*/  UMOV UR38, 0x1 ;  /* 0x0000000100267882 */ /* 0x000fe20000000000 */
[----:B------:R-:W-:Y:S01]  /*0920*/  NOP ;  /* 0x0000000000007918 */ /* 0x000fe20000000000 */
[----:B------:R-:W-:Y:S01]  /*0930*/  USEL UR38, UR38, 0x2, !UP0 ;  /* 0x0000000226267887 */ /* 0x000fe2000c000000 */
[----:B------:R-:W-:Y:S01]  /*0940*/  ULDC.64 UR48, c[0x0][0x208] ;  /* 0x0000820000307ab9 */ /* 0x000fe20000000a00 */
[----:B012-4-:R-:W-:Y:S08]  /*0950*/  BAR.SYNC.DEFER_BLOCKING 0x0 ;  /* 0x0000000000007b1d */ /* 0x017ff00000010000 */
[----:B------:R-:W-:Y:S05]  /*0960*/  @!P0 BRA `(.L_x_2903) ;  /* 0x000000b000bc8947 */ /* 0x000fea0003800000 */
.L_x_2904:
        /* <DEDUP_REMOVED lines=21> */
[-C--:B------:R-:W-:Y:S02]  /*0ac0*/  LEA.HI R0, R3, R18.reuse, RZ, 0x5 ;  /* 0x0000001203007211 */ /* 0x080fe400078f28ff */
[----:B------:R-:W-:Y:S02]  /*0ad0*/  LOP3.LUT R7, R5, 0xffffff80, RZ, 0xc0, !PT ;  /* 0xffffff8005077812 */ /* 0x000fe400078ec0ff */
[CC--:B------:R-:W-:Y:S01]  /*0ae0*/  LEA.HI R2, R3.reuse, R18.reuse, RZ, 0x4 ;  /* 0x0000001203027211 */ /* 0x0c0fe200078f20ff */
[----:B------:R-:W-:Y:S01]  /*0af0*/  IMAD.SHL.U32 R4, R0, 0x20, RZ ;  /* 0x0000002000047824 */ /* 0x000fe200078e00ff */
[----:B------:R-:W-:Y:S01]  /*0b00*/  LEA.HI R6, R3, R18, RZ, 0x2 ;  /* 0x0000001203067211 */ /* 0x000fe200078f10ff */
[----:B------:R-:W-:Y:S01]  /*0b10*/  IMAD.IADD R22, R18, 0x1, -R7 ;  /* 0x0000000112167824 */ /* 0x000fe200078e0a07 */
[----:B------:R-:W-:-:S02]  /*0b20*/  SHF.R.S32.HI R9, RZ, 0x4, R2 ;  /* 0x00000004ff097819 */ /* 0x000fc40000011402 */
[----:B------:R-:W-:Y:S02]  /*0b30*/  LOP3.LUT R13, R6, 0xfffffffc, RZ, 0xc0, !PT ;  /* 0xfffffffc060d7812 */ /* 0x000fe400078ec0ff */
[----:B------:R-:W-:Y:S02]  /*0b40*/  SHF.R.S32.HI R7, RZ, 0x1f, R22 ;  /* 0x0000001fff077819 */ /* 0x000fe40000011416 */
[----:B------:R-:W-:Y:S01]  /*0b50*/  LEA.HI R19, R3, R18, RZ, 0x3 ;  /* 0x0000001203137211 */ /* 0x000fe200078f18ff */
[----:B------:R-:W-:Y:S01]  /*0b60*/  IMAD.IADD R13, R18, 0x1, -R13 ;  /* 0x00000001120d7824 */ /* 0x000fe200078e0a0d */
[----:B------:R-:W-:Y:S02]  /*0b70*/  LEA.HI R0, R7, R22, RZ, 0x2 ;  /* 0x0000001607007211 */ /* 0x000fe400078f10ff */
[----:B------:R-:W-:Y:S02]  /*0b80*/  LOP3.LUT R3, R2, 0x3fffff0, RZ, 0xc0, !PT ;  /* 0x03fffff002037812 */ /* 0x000fe400078ec0ff */
        /* <DEDUP_REMOVED lines=10> */
[----:B------:R-:W-:Y:S01]  /*0c30*/  LOP3.LUT R11, R11, 0xfffffff8, RZ, 0xc0, !PT ;  /* 0xfffffff80b0b7812 */ /* 0x000fe200078ec0ff */
[----:B------:R-:W-:Y:S01]  /*0c40*/  IMAD.IADD R2, R9, 0x1, -R2 ;  /* 0x0000000109027824 */ /* 0x000fe200078e0a02 */
[----:B------:R-:W-:Y:S01]  /*0c50*/  LEA.HI R5, R5, R220, RZ, 0x1 ;  /* 0x000000dc05057211 */ /* 0x000fe200078f08ff */
[----:B------:R-:W-:Y:S01]  /*0c60*/  IMAD.IADD R18, R18, 0x1, -R15 ;  /* 0x0000000112127824 */ /* 0x000fe200078e0a0f */
[----:B------:R-:W-:Y:S01]  /*0c70*/  LEA.HI R7, R7, R22, RZ, 0x5 ;  /* 0x0000001607077211 */ /* 0x000fe200078f28ff */
[----:B------:R-:W-:Y:S01]  /*0c80*/  IMAD.IADD R6, R6, 0x1, -R11 ;  /* 0x0000000106067824 */ /* 0x000fe200078e0a0b */
[----:B------:R-:W-:Y:S01]  /*0c90*/  LEA.HI R4, R13, R13, RZ, 0x1 ;  /* 0x0000000d0d047211 */ /* 0x000fe200078f08ff */
[----:B------:R-:W-:Y:S01]  /*0ca0*/  IMAD R223, R2, 0x8, R223 ;  /* 0x0000000802df7824 */ /* 0x000fe200078e02df */
[----:B------:R-:W-:Y:S01]  /*0cb0*/  LOP3.LUT R5, R5, 0x3fffffe, RZ, 0xc0, !PT ;  /* 0x03fffffe05057812 */ /* 0x000fe200078ec0ff */
[----:B------:R-:W-:Y:S01]  /*0cc0*/  IMAD.SHL.U32 R2, R18, 0x8, RZ ;  /* 0x0000000812027824 */ /* 0x000fe200078e00ff */
[----:B------:R-:W-:-:S02]  /*0cd0*/  SHF.R.S32.HI R7, RZ, 0x5, R7 ;  /* 0x00000005ff077819 */ /* 0x000fc40000011407 */
[----:B------:R-:W-:Y:S01]  /*0ce0*/  LOP3.LUT R3, R0, 0x7ffffffc, RZ, 0xc0, !PT ;  /* 0x7ffffffc00037812 */ /* 0x000fe200078ec0ff */
[----:B------:R-:W-:Y:S01]  /*0cf0*/  IMAD.IADD R5, R220, 0x1, -R5 ;  /* 0x00000001dc057824 */ /* 0x000fe200078e0a05 */
[----:B------:R-:W-:Y:S01]  /*0d00*/  LOP3.LUT R4, R4, 0x1ffffffe, RZ, 0xc0, !PT ;  /* 0x1ffffffe04047812 */ /* 0x000fe200078ec0ff */
[----:B------:R-:W-:Y:S01]  /*0d10*/  IMAD R6, R7, 0x10, R6 ;  /* 0x0000001007067824 */ /* 0x000fe200078e0206 */
[----:B------:R-:W-:Y:S01]  /*0d20*/  SHF.R.S32.HI R19, RZ, 0x3, R19 ;  /* 0x00000003ff137819 */ /* 0x000fe20000011413 */
[C---:B------:R-:W-:Y:S02]  /*0d30*/  VIADD R17, R2.reuse, 0x40 ;  /* 0x0000004002117836 */ /* 0x040fe40000000000 */
[----:B------:R-:W-:Y:S02]  /*0d40*/  VIADD R16, R2, 0x80 ;  /* 0x0000008002107836 */ /* 0x000fe40000000000 */
[----:B------:R-:W-:Y:S01]  /*0d50*/  IMAD.IADD R3, R22, 0x1, -R3 ;  /* 0x0000000116037824 */ /* 0x000fe200078e0a03 */
[----:B------:R-:W-:Y:S01]  /*0d60*/  SHF.R.S32.HI R226, RZ, 0x1f, R17 ;  /* 0x0000001fffe27819 */ /* 0x000fe20000011411 */
[----:B------:R-:W-:Y:S01]  /*0d70*/  IMAD.IADD R4, R13, 0x1, -R4 ;  /* 0x000000010d047824 */ /* 0x000fe200078e0a04 */
[----:B------:R-:W-:Y:S01]  /*0d80*/  SHF.R.S32.HI R225, RZ, 0x1f, R16 ;  /* 0x0000001fffe17819 */ /* 0x000fe20000011410 */
[----:B------:R-:W-:-:S02]  /*0d90*/  IMAD R221, R5, 0x40, R6 ;  /* 0x0000004005dd7824 */ /* 0x000fc400078e0206 */
[----:B------:R-:W-:Y:S02]  /*0da0*/  IMAD R224, R3, R224, 0xa0 ;  /* 0x000000a003e07424 */ /* 0x000fe400078e02e0 */
[----:B------:R-:W-:-:S07]  /*0db0*/  IMAD R222, R4, 0x8, R221 ;  /* 0x0000000804de7824 */ /* 0x000fce00078e02dd */
.L_x_2935:
[----:B------:R-:W0:Y:S01]  /*0dc0*/  SHFL.IDX PT, R0, R220, RZ, 0x1f ;  /* 0x00001fffdc007589 */ /* 0x000e2200000e0000 */
[----:B-1----:R-:W1:Y:S01]  /*0dd0*/  S2UR UR36, SR_CgaCtaId ;  /* 0x00000000002479c3 */ /* 0x002e620000008800 */
[----:B------:R-:W-:Y:S01]  /*0de0*/  ULDC UR4, c[0x0][0xc38] ;  /* 0x00030e0000047ab9 */ /* 0x000fe20000000800 */
[----:B------:R-:W-:Y:S01]  /*0df0*/  ULDC.64 UR6, c[0x0][0x418] ;  /* 0x0001060000067ab9 */ /* 0x000fe20000000a00 */
[----:B------:R-:W-:Y:S02]  /*0e00*/  UISETP.NE.AND UP1, UPT, UR4, 0x1, UPT ;  /* 0x000000010400788c */ /* 0x000fe4000bf25270 */
[----:B------:R-:W-:Y:S01]  /*0e10*/  UISETP.NE.U32.AND UP0, UPT, UR6, URZ, UPT ;  /* 0x0000003f0600728c */ /* 0x000fe2000bf05070 */
[----:B------:R-:W-:Y:S01]  /*0e20*/  UMOV UR39, 0x400 ;  /* 0x0000040000277882 */ /* 0x000fe20000000000 */
[----:B------:R-:W-:Y:S02]  /*0e30*/  ULDC UR4, c[0x0][0xc44] ;  /* 0x0003110000047ab9 */ /* 0x000fe40000000800 */
[----:B------:R-:W-:-:S02]  /*0e40*/  UISETP.NE.AND.EX UP0, UPT, UR7, URZ, UPT, UP0 ;  /* 0x0000003f0700728c */ /* 0x000fc4000bf05300 */
[----:B------:R-:W-:Y:S01]  /*0e50*/  UISETP.NE.AND UP2, UPT, UR4, 0x1, UPT ;  /* 0x000000010400788c */ /* 0x000fe2000bf45270 */
[----:B------:R-:W-:Y:S02]  /*0e60*/  ULDC UR50, c[0x0][0x424] ;  /* 0x0001090000327ab9 */ /* 0x000fe40000000800 */
[----:B------:R-:W-:Y:S01]  /*0e70*/  @UP1 ULDC UR4, c[0x0][0xc3c] ;  /* 0x00030f0000041ab9 */ /* 0x000fe20000000800 */
[----:B------:R-:W-:Y:S01]  /*0e80*/  USEL UR50, UR50, 0x1, UP0 ;  /* 0x0000000132327887 */ /* 0x000fe20008000000 */
[----:B------:R-:W-:Y:S01]  /*0e90*/  ULDC UR7, c[0x0][0x2f0] ;  /* 0x0000bc0000077ab9 */ /* 0x000fe20000000800 */
[----:B------:R-:W-:Y:S01]  /*0ea0*/  UIMAD.WIDE.U32 UR4, UR41, UR4, URZ ;  /* 0x00000004290472a5 */ /* 0x000fe2000f8e003f */
[----:B------:R-:W-:Y:S01]  /*0eb0*/  @UP1 ULDC UR11, c[0x0][0xc40] ;  /* 0x00031000000b1ab9 */ /* 0x000fe20000000800 */
[----:B------:R-:W-:Y:S01]  /*0ec0*/  UIMAD UR50, UR50, UR7, URZ ;  /* 0x00000007323272a4 */ /* 0x000fe2000f8e023f */
[----:B0-----:R-:W-:Y:S01]  /*0ed0*/  R2UR UR37, R0 ;  /* 0x00000000002572ca */ /* 0x001fe200000e0000 */
[----:B-1----:R-:W-:Y:S01]  /*0ee0*/  ULEA UR39, UR36, UR39, 0x18 ;  /* 0x0000002724277291 */ /* 0x002fe2000f8ec03f */
[----:B------:R-:W-:Y:S01]  /*0ef0*/  UMOV UR42, UR41 ;  /* 0x00000029002a7c82 */ /* 0x000fe20008000000 */
[----:B------:R-:W-:-:S02]  /*0f00*/  @UP1 USHF.R.U32.HI UR42, URZ, UR11, UR5 ;  /* 0x0000000b3f2a1299 */ /* 0x000fc40008011605 */
[----:B------:R-:W-:Y:S01]  /*0f10*/  UIADD3 UR10, UR39, 0x1e200, URZ ;  /* 0x0001e200270a7890 */ /* 0x000fe2000fffe03f */
[----:B------:R-:W-:Y:S01]  /*0f20*/  @UP2 ULDC.64 UR8, c[0x0][0xc48] ;  /* 0x0003120000082ab9 */ /* 0x000fe20000000a00 */
[----:B------:R-:W-:Y:S02]  /*0f30*/  UIADD3 UR7, UR50, 0x9f, URZ ;  /* 0x0000009f32077890 */ /* 0x000fe4000fffe03f */
[----:B------:R-:W-:-:S04]  /*0f40*/  ULOP3.LUT UP0, URZ, UR10, 0x9f, URZ, 0xc0, !UPT ;  /* 0x0000009f0a3f7892 */ /* 0x000fc8000f80c03f */
[----:B------:R-:W-:Y:S02]  /*0f50*/  ULEA.HI UR6, UR37, UR37, URZ, 0x1 ;  /* 0x0000002525067291 */ /* 0x000fe4000f8f083f */
[----:B------:R-:W-:Y:S02]  /*0f60*/  UIMAD.WIDE.U32 UR4, UR42, UR8, URZ ;  /* 0x000000082a0472a5 */ /* 0x000fe4000f8e003f */
[----:B------:R-:W-:Y:S01]  /*0f70*/  ULOP3.LUT UR6, UR6, 0x3e, URZ, 0xc0, !UPT ;  /* 0x0000003e06067892 */ /* 0x000fe2000f8ec03f */
[----:B------:R-:W-:Y:S01]  /*0f80*/  PLOP3.LUT P0, PT, PT, PT, UP0, 0x80, 0x0 ;  /* 0x000000000000781c */ /* 0x000fe20003f0f008 */
[----:B------:R-:W-:Y:S01]  /*0f90*/  UMOV UR40, UR42 ;  /* 0x0000002a00287c82 */ /* 0x000fe20008000000 */
[----:B------:R-:W-:Y:S02]  /*0fa0*/  @UP2 USHF.R.U32.HI UR40, URZ, UR9, UR5 ;  /* 0x000000093f282299 */ /* 0x000fe40008011605 */
[----:B------:R-:W-:-:S04]  /*0fb0*/  UIADD3 UR6, UR37, -UR6, URZ ;  /* 0x8000000625067290 */ /* 0x000fc8000fffe03f */
[----:B------:R-:W-:Y:S02]  /*0fc0*/  ULEA UR8, UR6, UR10, 0xc ;  /* 0x0000000a06087291 */ /* 0x000fe4000f8e603f */
[----:B------:R-:W-:Y:S02]  /*0fd0*/  UIMAD.WIDE UR6, UR7, 0x66666667, URZ ;  /* 0x66666667070678a5 */ /* 0x000fe4000f8e023f */
[----:B------:R-:W-:Y:S02]  /*0fe0*/  USHF.R.U32.HI UR8, URZ, 0x4, UR8 ;  /* 0x000000043f087899 */ /* 0x000fe40008011608 */
[----:B------:R-:W-:Y:S02]  /*0ff0*/  USHF.R.U32.HI UR47, URZ, 0x1f, UR7 ;  /* 0x0000001f3f2f7899 */ /* 0x000fe40008011607 */
[----:B------:R-:W-:Y:S02]  /*1000*/  ULOP3.LUT UR52, UR8, 0x3fff, URZ, 0xc0, !UPT ;  /* 0x00003fff08347892 */ /* 0x000fe4000f8ec03f */
[----:B------:R-:W-:Y:S01]  /*1010*/  ULEA.HI.SX32 UR47, UR7, UR47, 0x1a ;  /* 0x0000002f072f7291 */ /* 0x000fe2000f8fd23f */
        /* <DEDUP_REMOVED lines=17> */
.L_x_2905:
        /* <DEDUP_REMOVED lines=60> */
.L_x_2999:
[----:B------:R-:W-:Y:S05]  /*14f0*/  @!P0 BRA `(.L_x_2907) ;  /* 0x0000000000048947 */ /* 0x000fea0003800000 */
[----:B------:R-:W-:Y:S01]  /*1500*/  BPT.TRAP 0x1 ;  /* 0x000000040000795c */ /* 0x000fe20000300000 */
.L_x_2907:
[----:B0-----:R-:W-:Y:S02]  /*1510*/  IMAD.U32 R3, RZ, RZ, UR51 ;  /* 0x00000033ff037e24 */ /* 0x001fe4000f8e00ff */
[----:B------:R-:W-:-:S03]  /*1520*/  IMAD.U32 R4, RZ, RZ, UR43 ;  /* 0x0000002bff047e24 */ /* 0x000fc6000f8e00ff */
[----:B------:R-:W-:Y:S02]  /*1530*/  LEA R3, R3, UR39, 0x3 ;  /* 0x0000002703037c11 */ /* 0x000fe4000f8e18ff */
[----:B------:R-:W-:-:S04]  /*1540*/  SHF.L.U32 R4, R4, 0x1f, RZ ;  /* 0x0000001f04047819 */ /* 0x000fc800000006ff */
[----:B------:R0:W1:Y:S01]  /*1550*/  SYNCS.PHASECHK.TRANS64.TRYWAIT P1, [R3+URZ+0x33430], R4 ;  /* 0x03343004030075a7 */ /* 0x000062000802017f */
[----:B------:R-:W-:Y:S05]  /*1560*/  @!P0 BRA `(.L_x_2908) ;  /* 0x0000000000048947 */ /* 0x000fea0003800000 */
[----:B------:R-:W-:Y:S01]  /*1570*/  BPT.TRAP 0x1 ;  /* 0x000000040000795c */ /* 0x000fe20000300000 */
.L_x_2908:
[----:B------:R-:W2:Y:S01]  /*1580*/  S2R R5, SR_TID.X ;  /* 0x0000000000057919 */ /* 0x000ea20000002100 */
[----:B------:R-:W-:Y:S01]  /*1590*/  IMAD.MOV.U32 R119, RZ, RZ, RZ ;  /* 0x000000ffff777224 */ /* 0x000fe200078e00ff */
[----:B--2---:R-:W-:Y:S01]  /*15a0*/  LOP3.LUT P2, RZ, R5, 0x7f, RZ, 0xc0, !PT ;  /* 0x0000007f05ff7812 */ /* 0x004fe2000784c0ff */
[----:B-1----:R-:W-:-:S12]  /*15b0*/  @P1 BRA `(.L_x_2909) ;  /* 0x0000000000081947 */ /* 0x002fd80003800000 */
[----:B------:R-:W1:Y:S02]  /*15c0*/  SYNCS.PHASECHK.TRANS64.TRYWAIT P1, [R3+URZ+0x33430], R4 ;  /* 0x03343004030075a7 */ /* 0x000e64000802017f */
[----:B-1----:R-:W-:Y:S05]  /*15d0*/  @!P1 BRA `(.L_x_2910) ;  /* 0x000000e800c49947 */ /* 0x002fea0003800000 */
.L_x_2909:
        /* <DEDUP_REMOVED lines=11> */
[----:B------:R-:W-:Y:S01]  /*1690*/  UMOV UR24, UR28 ;  /* 0x0000001c00187c82 */ /* 0x000fe20008000000 */
[----:B------:R-:W-:Y:S01]  /*16a0*/  UMOV UR5, UR25 ;  /* 0x0000001900057c82 */ /* 0x000fe20008000000 */
[----:B------:R-:W-:Y:S01]  /*16b0*/  ULOP3.LUT UR46, UR4, 0x10000, URZ, 0xfc, !UPT ;  /* 0x00010000042e7892 */ /* 0x000fe2000f8efc3f */
[--C-:B------:R-:W-:Y:S01]  /*16c0*/  IMAD.MOV.U32 R116, RZ, RZ, R119.reuse ;  /* 0x000000ffff747224 */ /* 0x100fe200078e0077 */
[----:B------:R-:W-:Y:S01]  /*16d0*/  UMOV UR7, 0x80000020 ;  /* 0x8000002000077882 */ /* 0x000fe20000000000 */
[----:B------:R-:W-:Y:S01]  /*16e0*/  UMOV UR4, UR24 ;  /* 0x0000001800047c82 */ /* 0x000fe20008000000 */
[----:B------:R-:W-:Y:S01]  /*16f0*/  UIMAD UR32, UR51, 0x780, UR46 ;  /* 0x00000780332078a4 */ /* 0x000fe2000f8e022e */
[--C-:B------:R-:W-:Y:S01]  /*1700*/  IMAD.MOV.U32 R115, RZ, RZ, R119.reuse ;  /* 0x000000ffff737224 */ /* 0x100fe200078e0077 */
[----:B------:R-:W-:Y:S01]  /*1710*/  UMOV UR8, UR24 ;  /* 0x0000001800087c82 */ /* 0x000fe20008000000 */
[----:B------:R-:W-:Y:S01]  /*1720*/  UMOV UR9, UR25 ;  /* 0x0000001900097c82 */ /* 0x000fe20008000000 */
[----:B------:R-:W-:Y:S01]  /*1730*/  UIADD3 UR6, UR32, 0x100, URZ ;  /* 0x0000010020067890 */ /* 0x000fe2000fffe03f */
[--C-:B------:R-:W-:Y:S01]  /*1740*/  IMAD.MOV.U32 R114, RZ, RZ, R119.reuse ;  /* 0x000000ffff727224 */ /* 0x100fe200078e0077 */
[----:B------:R-:W-:Y:S01]  /*1750*/  UIADD3 UR10, UR32, 0x180, URZ ;  /* 0x00000180200a7890 */ /* 0x000fe2000fffe03f */
[--C-:B------:R-:W-:Y:S01]  /*1760*/  IMAD.MOV.U32 R113, RZ, RZ, R119.reuse ;  /* 0x000000ffff717224 */ /* 0x100fe200078e0077 */
[----:B------:R-:W-:Y:S01]  /*1770*/  UMOV UR26, UR32 ;  /* 0x00000020001a7c82 */ /* 0x000fe20008000000 */
[----:B------:R-:W-:Y:S01]  /*1780*/  UMOV UR11, 0x80000020 ;  /* 0x80000020000b7882 */ /* 0x000fe20000000000 */
[----:B------:R-:W-:Y:S01]  /*1790*/  QGMMA.64x32x32.F32.E4M3.E4M3 R88, gdesc[UR24], RZ, !UPT, gsb0 ;  /* 0x00600000185879f3 */ /* 0x000fe2000c0008ff */
[----:B------:R-:W-:Y:S01]  /*17a0*/  UIADD3 UR26, UR32, 0x80, URZ ;  /* 0x00000080201a7890 */ /* 0x000fe2000fffe03f */
[--C-:B------:R-:W-:Y:S01]  /*17b0*/  IMAD.MOV.U32 R112, RZ, RZ, R119.reuse ;  /* 0x000000ffff707224 */ /* 0x100fe200078e0077 */
[----:B------:R-:W-:Y:S01]  /*17c0*/  UMOV UR27, 0x80000020 ;  /* 0x80000020001b7882 */ /* 0x000fe20000000000 */
[----:B------:R-:W-:Y:S01]  /*17d0*/  UIADD3 UR12, UR28, 0x2, URZ ;  /* 0x000000021c0c7890 */ /* 0x000fe2000fffe03f */
[----:B------:R-:W-:Y:S01]  /*17e0*/  IMAD.MOV.U32 R111, RZ, RZ, R119 ;  /* 0x000000ffff6f7224 */ /* 0x000fe200078e0077 */
[----:B------:R-:W-:Y:S01]  /*17f0*/  UIADD3 UR14, UR32, 0x182, URZ ;  /* 0x00000182200e7890 */ /* 0x000fe2000fffe03f */
[----:B------:R-:W-:Y:S01]  /*1800*/  UMOV UR15, 0x80000020 ;  /* 0x80000020000f7882 */ /* 0x000fe20000000000 */
[----:B------:R-:W-:-:S02]  /*1810*/  UIADD3 UR16, UR28, 0x200, URZ ;  /* 0x000002001c107890 */ /* 0x000fc4000fffe03f */
[----:B------:R-:W-:Y:S01]  /*1820*/  UIADD3 UR18, UR32, 0x400, URZ ;  /* 0x0000040020127890 */ /* 0x000fe2000fffe03f */
[----:B------:R-:W-:Y:S01]  /*1830*/  UMOV UR19, 0x80000020 ;  /* 0x8000002000137882 */ /* 0x000fe20000000000 */
[----:B------:R-:W-:Y:S01]  /*1840*/  UIADD3 UR22, UR32, 0x402, URZ ;  /* 0x0000040220167890 */ /* 0x000fe2000fffe03f */
[----:B------:R-:W-:Y:S01]  /*1850*/  UMOV UR23, 0x80000020 ;  /* 0x8000002000177882 */ /* 0x000fe20000000000 */
[----:B------:R-:W-:Y:S01]  /*1860*/  UIADD3 UR30, UR32, 0x680, URZ ;  /* 0x00000680201e7890 */ /* 0x000fe2000fffe03f */
[----:B------:R-:W-:Y:S01]  /*1870*/  UMOV UR31, 0x80000020 ;  /* 0x80000020001f7882 */ /* 0x000fe20000000000 */
[----:B------:R-:W-:Y:S01]  /*1880*/  UISETP.GE.AND UP0, UPT, UR50, 0xa1, UPT ;  /* 0x000000a13200788c */ /* 0x000fe2000bf06270 */
[----:B------:R-:W-:Y:S02]  /*1890*/  WARPGROUP.DEPBAR.LE gsb0, 0x0 ;  /* 0x00008000000079c5 */ /* 0x000fe40000010000 */
[----:B------:R-:W-:-:S06]  /*18a0*/  WARPGROUP.ARRIVE ;  /* 0x00000000000079c5 */ /* 0x000fcc0000000000 */
[----:B------:R-:W-:Y:S01]  /*18b0*/  QGMMA.64x32x32.F32.E4M3.E4M3 R72, gdesc[UR24], RZ, !UPT, gsb0 ;  /* 0x00600000184879f3 */ /* 0x000fe2000c0008ff */
[----:B------:R-:W-:Y:S01]  /*18c0*/  UIADD3 UR26, UR32, 0x200, URZ ;  /* 0x00000200201a7890 */ /* 0x000fe2000fffe03f */
[----:B------:R-:W-:Y:S01]  /*18d0*/  UMOV UR27, 0x80000020 ;  /* 0x80000020001b7882 */ /* 0x000fe20000000000 */
[----:B------:R-:W-:Y:S02]  /*18e0*/  WARPGROUP.DEPBAR.LE gsb0, 0x0 ;  /* 0x00008000000079c5 */ /* 0x000fe40000010000 */
[----:B------:R-:W-:-:S06]  /*18f0*/  WARPGROUP.ARRIVE ;  /* 0x00000000000079c5 */ /* 0x000fcc0000000000 */
[----:B------:R-:W-:Y:S01]  /*1900*/  QGMMA.64x32x32.F32.E4M3.E4M3 R56, gdesc[UR4], RZ, !UPT, gsb0 ;  /* 0x00600000043879f3 */ /* 0x000fe2000c0008ff */
[----:B------:R-:W-:Y:S01]  /*1910*/  UIADD3 UR6, UR32, 0x2, URZ ;  /* 0x0000000220067890 */ /* 0x000fe2000fffe03f */
[----:B------:R-:W-:Y:S01]  /*1920*/  UMOV UR4, UR12 ;  /* 0x0000000c00047c82 */ /* 0x000fe20008000000 */
[----:B------:R-:W-:Y:S01]  /*1930*/  UMOV UR5, 0x80000020 ;  /* 0x8000002000057882 */ /* 0x000fe20000000000 */
[----:B------:R-:W-:Y:S01]  /*1940*/  UMOV UR7, 0x80000020 ;  /* 0x8000002000077882 */ /* 0x000fe20000000000 */
[----:B------:R-:W-:Y:S01]  /*1950*/  UMOV UR12, UR4 ;  /* 0x00000004000c7c82 */ /* 0x000fe20008000000 */
[----:B------:R-:W-:Y:S01]  /*1960*/  UMOV UR13, UR5 ;  /* 0x00000005000d7c82 */ /* 0x000fe20008000000 */
[----:B------:R-:W-:Y:S02]  /*1970*/  WARPGROUP.DEPBAR.LE gsb0, 0x0 ;  /* 0x00008000000079c5 */ /* 0x000fe40000010000 */
[----:B------:R-:W-:-:S06]  /*1980*/  WARPGROUP.ARRIVE ;  /* 0x00000000000079c5 */ /* 0x000fcc0000000000 */
[----:B------:R-:W-:Y:S01]  /*1990*/  QGMMA.64x32x32.F32.E4M3.E4M3 R40, gdesc[UR8], RZ, !UPT, gsb0 ;  /* 0x00600000082879f3 */ /* 0x000fe2000c0008ff */
[----:B------:R-:W-:Y:S01]  /*19a0*/  UIADD3 UR10, UR32, 0x102, URZ ;  /* 0x00000102200a7890 */ /* 0x000fe2000fffe03f */
[----:B------:R-:W-:Y:S01]  /*19b0*/  UMOV UR8, UR4 ;  /* 0x0000000400087c82 */ /* 0x000fe20008000000 */
[----:B------:R-:W-:Y:S01]  /*19c0*/  UMOV UR9, UR5 ;  /* 0x0000000500097c82 */ /* 0x000fe20008000000 */
[----:B------:R-:W-:Y:S01]  /*19d0*/  UMOV UR11, 0x80000020 ;  /* 0x80000020000b7882 */ /* 0x000fe20000000000 */
[----:B------:R-:W-:Y:S02]  /*19e0*/  WARPGROUP.DEPBAR.LE gsb0, 0x0 ;  /* 0x00008000000079c5 */ /* 0x000fe40000010000 */
[----:B------:R-:W-:-:S06]  /*19f0*/  WARPGROUP.ARRIVE ;  /* 0x00000000000079c5 */ /* 0x000fcc0000000000 */
[----:B------:R-:W-:Y:S03]  /*1a00*/  QGMMA.64x32x32.F32.E4M3.E4M3 R24, gdesc[UR24], RZ, !UPT, gsb0 ;  /* 0x00600000181879f3 */ /* 0x000fe6000c0008ff */
[----:B------:R-:W-:Y:S02]  /*1a10*/  WARPGROUP.DEPBAR.LE gsb0, 0x0 ;  /* 0x00008000000079c5 */ /* 0x000fe40000010000 */
[----:B------:R-:W-:-:S06]  /*1a20*/  WARPGROUP.ARRIVE ;  /* 0x00000000000079c5 */ /* 0x000fcc0000000000 */
[----:B------:R-:W-:Y:S01]  /*1a30*/  QGMMA.64x32x32.F32.E4M3.E4M3 R88, gdesc[UR4], R88, gsb0 ;  /* 0x00600000045879f3 */ /* 0x000fe20008000858 */
[----:B------:R-:W-:Y:S01]  /*1a40*/  UIADD3 UR6, UR32, 0x82, URZ ;  /* 0x0000008220067890 */ /* 0x000fe2000fffe03f */
[----:B------:R-:W-:Y:S01]  /*1a50*/  UMOV UR7, 0x80000020 ;  /* 0x8000002000077882 */ /* 0x000fe20000000000 */
        /* <DEDUP_REMOVED lines=16> */
[----:B------:R-:W-:Y:S01]  /*1b60*/  QGMMA.64x32x32.F32.E4M3.E4M3 R40, gdesc[UR12], R40, gsb0 ;  /* 0x006000000c2879f3 */ /* 0x000fe20008000828 */
[----:B------:R-:W-:Y:S01]  /*1b70*/  UIADD3 UR14, UR32, 0x380, URZ ;  /* 0x00000380200e7890 */ /* 0x000fe2000fffe03f */
[----:B------:R-:W-:Y:S01]  /*1b80*/  UMOV UR12, UR8 ;  /* 0x00000008000c7c82 */ /* 0x000fe20008000000 */
[----:B------:R-:W-:Y:S01]  /*1b90*/  UMOV UR13, UR9 ;  /* 0x00000009000d7c82 */ /* 0x000fe20008000000 */
[----:B------:R-:W-:Y:S01]  /*1ba0*/  UMOV UR15, 0x80000020 ;  /* 0x80000020000f7882 */ /* 0x000fe20000000000 */
[----:B------:R-:W-:Y:S02]  /*1bb0*/  WARPGROUP.DEPBAR.LE gsb0, 0x0 ;  /* 0x00008000000079c5 */ /* 0x000fe40000010000 */
[----:B------:R-:W-:-:S06]  /*1bc0*/  WARPGROUP.ARRIVE ;  /* 0x00000000000079c5 */ /* 0x000fcc0000000000 */
[----:B------:R-:W-:Y:S01]  /*1bd0*/  QGMMA.64x32x32.F32.E4M3.E4M3 R24, gdesc[UR4], R24, gsb0 ;  /* 0x00600000041879f3 */ /* 0x000fe20008000818 */
[----:B------:R-:W-:Y:S02]  /*1be0*/  UIADD3 UR6, UR28, 0x202, URZ ;  /* 0x000002021c067890 */ /* 0x000fe4000fffe03f */
        /* <DEDUP_REMOVED lines=19> */
[----:B------:R-:W-:Y:S01]  /*1d20*/  UIADD3 UR6, UR28, 0x400, URZ ;  /* 0x000004001c067890 */ /* 0x000fe2000fffe03f */
        /* <DEDUP_REMOVED lines=10> */
[----:B------:R-:W-:Y:S02]  /*1dd0*/  ULDC UR10, c[0x0][0x988] ;  /* 0x00026200000a7ab9 */ /* 0x000fe40000000800 */
        /* <DEDUP_REMOVED lines=17> */
[----:B------:R-:W-:Y:S01]  /*1ef0*/  UIADD3 UR6, UR28, 0x402, URZ ;  /* 0x000004021c067890 */ /* 0x000fe2000fffe03f */
[----:B------:R-:W-:Y:S02]  /*1f00*/  UMOV UR29, UR17 ;  /* 0x00000011001d7c82 */ /* 0x000fe40008000000 */
        /* <DEDUP_REMOVED lines=10> */
[----:B------:R-:W-:Y:S03]  /*1fb0*/  QGMMA.64x32x32.F32.E4M3.E4M3 R24, gdesc[UR12], R24, gsb0 ;  /* 0x006000000c1879f3 */ /* 0x000fe60008000818 */
        /* <DEDUP_REMOVED lines=17> */
[----:B------:R-:W-:Y:S02]  /*20d0*/  WARPGROUP.DEPBAR.LE gsb0, 0x0 ;  /* 0x00008000000079c5 */ /* 0x000fe40000010000 */
[----:B------:R-:W-:-:S06]  /*20e0*/  WARPGROUP.ARRIVE ;  /* 0x00000000000079c5 */ /* 0x000fcc0000000000 */
[----:B------:R-:W-:Y:S03]  /*20f0*/  QGMMA.64x32x32.F32.E4M3.E4M3 R40, gdesc[UR28], R40, gsb0 ;  /* 0x006000001c2879f3 */ /* 0x000fe60008000828 */
        /* <DEDUP_REMOVED lines=9> */
[----:B------:R-:W-:Y:S01]  /*2190*/  WARPGROUP.ARRIVE ;  /* 0x00000000000079c5 */ /* 0x000fe20000000000 */
[C---:B------:R-:W-:Y:S01]  /*21a0*/  FMUL.FTZ R88, R0.reuse, R88 ;  /* 0x0000005800587220 */ /* 0x040fe20000410000 */
[C---:B------:R-:W-:Y:S01]  /*21b0*/  FMUL.FTZ R89, R0.reuse, R89 ;  /* 0x0000005900597220 */ /* 0x040fe20000410000 */
[C---:B------:R-:W-:Y:S01]  /*21c0*/  FMUL.FTZ R92, R0.reuse, R92 ;  /* 0x0000005c005c7220 */ /* 0x040fe20000410000 */
[C---:B------:R-:W-:Y:S01]  /*21d0*/  FMUL.FTZ R93, R0.reuse, R93 ;  /* 0x0000005d005d7220 */ /* 0x040fe20000410000 */
[C---:B------:R-:W-:Y:S01]  /*21e0*/  FMUL.FTZ R96, R0.reuse, R96 ;  /* 0x0000006000607220 */ /* 0x040fe20000410000 */
[----:B------:R-:W-:Y:S01]  /*21f0*/  QGMMA.64x32x32.F32.E4M3.E4M3 R72, gdesc[UR20], R72, gsb0 ;  /* 0x00600000144879f3 */ /* 0x000fe20008000848 */
[----:B------:R-:W-:Y:S01]  /*2200*/  UIADD3 UR22, UR32, 0x602, URZ ;  /* 0x0000060220167890 */ /* 0x000fe2000fffe03f */
[----:B------:R-:W-:Y:S01]  /*2210*/  MUFU.TANH R88, R88 ;  /* 0x0000005800587308 */ /* 0x000fe20000002400 */
[----:B------:R-:W-:Y:S01]  /*2220*/  UMOV UR23, 0x80000020 ;  /* 0x8000002000177882 */ /* 0x000fe20000000000 */
        /* <DEDUP_REMOVED lines=11> */
[----:B------:R-:W-:-:S03]  /*22e0*/  FMUL.FTZ R103, R0, R103 ;  /* 0x0000006700677220 */ /* 0x000fc60000410000 */
[----:B------:R-:W-:Y:S08]  /*22f0*/  MUFU.TANH R92, R92 ;  /* 0x0000005c005c7308 */ /* 0x000ff00000002400 */
[----:B------:R-:W-:Y:S08]  /*2300*/  MUFU.TANH R93, R93 ;  /* 0x0000005d005d7308 */ /* 0x000ff00000002400 */
[----:B01----:R-:W0:Y:S08]  /*2310*/  MUFU.TANH R4, R90 ;  /* 0x0000005a00047308 */ /* 0x003e300000002400 */
[----:B------:R-:W-:Y:S08]  /*2320*/  MUFU.TANH R96, R96 ;  /* 0x0000006000607308 */ /* 0x000ff00000002400 */
[----:B------:R-:W1:Y:S08]  /*2330*/  MUFU.TANH R5, R91 ;  /* 0x0000005b00057308 */ /* 0x000e700000002400 */
[----:B------:R-:W-:Y:S01]  /*2340*/  MUFU.TANH R97, R97 ;  /* 0x0000006100617308 */ /* 0x000fe20000002400 */
[----:B------:R-:W-:-:S02]  /*2350*/  WARPGROUP.DEPBAR.LE gsb0, 0x0 ;  /* 0x00008000000079c5 */ /* 0x000fc40000010000 */
[----:B------:R-:W-:Y:S01]  /*2360*/  WARPGROUP.ARRIVE ;  /* 0x00000000000079c5 */ /* 0x000fe20000000000 */
[C---:B------:R-:W-:Y:S01]  /*2370*/  FMUL.FTZ R74, R0.reuse, R74 ;  /* 0x0000004a004a7220 */ /* 0x040fe20000410000 */
[C---:B------:R-:W-:Y:S01]  /*2380*/  FMUL.FTZ R75, R0.reuse, R75 ;  /* 0x0000004b004b7220 */ /* 0x040fe20000410000 */
[C---:B------:R-:W-:Y:S02]  /*2390*/  FMUL.FTZ R79, R0.reuse, R79 ;  /* 0x0000004f004f7220 */ /* 0x040fe40000410000 */
[----:B------:R-:W3:Y:S01]  /*23a0*/  MUFU.TANH R6, R94 ;  /* 0x0000005e00067308 */ /* 0x000ee20000002400 */
[C---:B------:R-:W-:Y:S01]  /*23b0*/  FMUL.FTZ R72, R0.reuse, R72 ;  /* 0x0000004800487220 */ /* 0x040fe20000410000 */
[----:B------:R-:W-:Y:S01]  /*23c0*/  QGMMA.64x32x32.F32.E4M3.E4M3 R56, gdesc[UR20], R56, gsb0 ;  /* 0x00600000143879f3 */ /* 0x000fe20008000838 */
[----:B------:R-:W-:Y:S01]  /*23d0*/  UIADD3 UR22, UR32, 0x682, URZ ;  /* 0x0000068220167890 */ /* 0x000fe2000fffe03f */
[C---:B------:R-:W-:Y:S01]  /*23e0*/  FMUL.FTZ R77, R0.reuse, R77 ;  /* 0x0000004d004d7220 */ /* 0x040fe20000410000 */
[----:B------:R-:W-:Y:S01]  /*23f0*/  UMOV UR23, 0x80000020 ;  /* 0x8000002000177882 */ /* 0x000fe20000000000 */
        /* <DEDUP_REMOVED lines=12> */
[----:B------:R-:W-:-:S06]  /*24c0*/  FMUL.FTZ R87, R0, R87 ;  /* 0x0000005700577220 */ /* 0x000fcc0000410000 */
[----:B------:R-:W-:Y:S08]  /*24d0*/  MUFU.TANH R100, R100 ;  /* 0x0000006400647308 */ /* 0x000ff00000002400 */
[----:B------:R-:W-:Y:S08]  /*24e0*/  MUFU.TANH R15, R79 ;  /* 0x0000004f000f7308 */ /* 0x000ff00000002400 */
[----:B------:R-:W4:Y:S08]  /*24f0*/  MUFU.TANH R7, R95 ;  /* 0x0000005f00077308 */ /* 0x000f300000002400 */
[----:B------:R-:W-:Y:S08]  /*2500*/  MUFU.TANH R101, R101 ;  /* 0x0000006500657308 */ /* 0x000ff00000002400 */
[----:B------:R-:W-:Y:S01]  /*2510*/  MUFU.TANH R10, R102 ;  /* 0x00000066000a7308 */ /* 0x000fe20000002400 */
[----:B------:R-:W-:-:S02]  /*2520*/  WARPGROUP.DEPBAR.LE gsb0, 0x0 ;  /* 0x00008000000079c5 */ /* 0x000fc40000010000 */
[----:B------:R-:W-:Y:S01]  /*2530*/  WARPGROUP.ARRIVE ;  /* 0x00000000000079c5 */ /* 0x000fe20000000000 */
[C---:B------:R-:W-:Y:S01]  /*2540*/  FMUL.FTZ R56, R0.reuse, R56 ;  /* 0x0000003800387220 */ /* 0x040fe20000410000 */
[C---:B------:R-:W-:Y:S01]  /*2550*/  FMUL.FTZ R57, R0.reuse, R57 ;  /* 0x0000003900397220 */ /* 0x040fe20000410000 */
[C---:B------:R-:W-:Y:S02]  /*2560*/  FMUL.FTZ R59, R0.reuse, R59 ;  /* 0x0000003b003b7220 */ /* 0x040fe40000410000 */
[----:B------:R-:W5:Y:S01]  /*2570*/  MUFU.TANH R8, R98 ;  /* 0x0000006200087308 */ /* 0x000f620000002400 */
[C---:B------:R-:W-:Y:S01]  /*2580*/  FMUL.FTZ R60, R0.reuse, R60 ;  /* 0x0000003c003c7220 */ /* 0x040fe20000410000 */
[----:B------:R-:W-:Y:S01]  /*2590*/  QGMMA.64x32x32.F32.E4M3.E4M3 R40, gdesc[UR20], R40, gsb0 ;  /* 0x00600000142879f3 */ /* 0x000fe20008000828 */
[----:B------:R-:W-:Y:S01]  /*25a0*/  UIADD3 UR22, UR32, 0x702, URZ ;  /* 0x0000070220167890 */ /* 0x000fe2000fffe03f */
[C---:B------:R-:W-:Y:S01]  /*25b0*/  FMUL.FTZ R58, R0.reuse, R58 ;  /* 0x0000003a003a7220 */ /* 0x040fe20000410000 */
[----:B------:R-:W-:Y:S01]  /*25c0*/  UMOV UR23, 0x80000020 ;  /* 0x8000002000177882 */ /* 0x000fe20000000000 */
        /* <DEDUP_REMOVED lines=11> */
[----:B--2---:R-:W-:-:S02]  /*2680*/  VIADD R56, R224, UR50 ;  /* 0x00000032e0387c36 */ /* 0x004fc40008000000 */
[C---:B------:R-:W-:Y:S01]  /*2690*/  FMUL.FTZ R67, R0.reuse, R67 ;  /* 0x0000004300437220 */ /* 0x040fe20000410000 */
[----:B------:R-:W-:-:S04]  /*26a0*/  FMUL.FTZ R71, R0, R71 ;  /* 0x0000004700477220 */ /* 0x000fc80000410000 */
[----:B------:R2:W-:Y:S01]  /*26b0*/  MUFU.TANH R79, R59 ;  /* 0x0000003b004f7308 */ /* 0x0005e20000002400 */
[----:B0-----:R-:W-:-:S04]  /*26c0*/  IMAD.U32 R57, RZ, RZ, UR47 ;  /* 0x0000002fff397e24 */ /* 0x001fc8000f8e00ff */
[----:B------:R-:W-:-:S03]  /*26d0*/  IMAD R56, R57, -0xa0, R56 ;  /* 0xffffff6039387824 */ /* 0x000fc600078e0238 */
[----:B------:R-:W-:Y:S02]  /*26e0*/  MUFU.TANH R72, R72 ;  /* 0x0000004800487308 */ /* 0x000fe40000002400 */
[C---:B------:R-:W-:Y:S02]  /*26f0*/  ISETP.GT.AND P1, PT, R56.reuse, RZ, PT ;  /* 0x000000ff3800720c */ /* 0x040fe40003f24270 */
[C---:B------:R-:W-:Y:S02]  /*2700*/  ISETP.GT.AND P2, PT, R56.reuse, 0x1, PT ;  /* 0x000000013800780c */ /* 0x040fe40003f44270 */
[C---:B------:R-:W-:Y:S02]  /*2710*/  ISETP.GT.AND P3, PT, R56.reuse, 0x8, PT ;  /* 0x000000083800780c */ /* 0x040fe40003f64270 */
[C---:B------:R-:W-:Y:S01]  /*2720*/  ISETP.GT.AND P4, PT, R56.reuse, 0x9, PT ;  /* 0x000000093800780c */ /* 0x040fe20003f84270 */
[----:B------:R-:W-:Y:S01]  /*2730*/  MUFU.TANH R77, R77 ;  /* 0x0000004d004d7308 */ /* 0x000fe20000002400 */
[----:B------:R-:W-:-:S02]  /*2740*/  ISETP.GT.AND P5, PT, R56, 0x10, PT ;  /* 0x000000103800780c */ /* 0x000fc40003fa4270 */
[----:B------:R-:W-:Y:S02]  /*2750*/  FSEL R4, R4, -INF , P1 ;  /* 0xff80000004047808 */ /* 0x000fe40000800000 */
[----:B-1----:R-:W-:Y:S02]  /*2760*/  FSEL R5, R5, -INF , P2 ;  /* 0xff80000005057808 */ /* 0x002fe40001000000 */
[----:B---3--:R-:W-:Y:S01]  /*2770*/  FSEL R6, R6, -INF , P3 ;  /* 0xff80000006067808 */ /* 0x008fe20001800000 */
[----:B------:R-:W-:Y:S01]  /*2780*/  MUFU.TANH R20, R82 ;  /* 0x0000005200147308 */ /* 0x000fe20000002400 */
[----:B----4-:R-:W-:Y:S02]  /*2790*/  FSEL R7, R7, -INF , P4 ;  /* 0xff80000007077808 */ /* 0x010fe40002000000 */
[----:B-----5:R-:W-:-:S05]  /*27a0*/  FSEL R8, R8, -INF , P5 ;  /* 0xff80000008087808 */ /* 0x020fca0002800000 */
[----:B------:R-:W0:Y:S01]  /*27b0*/  MUFU.TANH R9, R99 ;  /* 0x0000006300097308 */ /* 0x000e220000002400 */
[----:B------:R-:W-:Y:S02]  /*27c0*/  WARPGROUP.DEPBAR.LE gsb0, 0x0 ;  /* 0x00008000000079c5 */ /* 0x000fe40000010000 */
[C---:B------:R-:W-:Y:S01]  /*27d0*/  FMUL.FTZ R40, R0.reuse, R40 ;  /* 0x0000002800287220 */ /* 0x040fe20000410000 */
[C---:B------:R-:W-:Y:S01]  /*27e0*/  FMUL.FTZ R41, R0.reuse, R41 ;  /* 0x0000002900297220 */ /* 0x040fe20000410000 */
[C---:B------:R-:W-:Y:S01]  /*27f0*/  FMUL.FTZ R57, R0.reuse, R46 ;  /* 0x0000002e00397220 */ /* 0x040fe20000410000 */
[----:B------:R-:W-:Y:S02]  /*2800*/  FSEL R46, R89, -INF , P2 ;  /* 0xff800000592e7808 */ /* 0x000fe40001000000 */
[----:B------:R1:W-:Y:S01]  /*2810*/  MUFU.TANH R104, R40 ;  /* 0x0000002800687308 */ /* 0x0003e20000002400 */
[----:B------:R-:W-:Y:S01]  /*2820*/  WARPGROUP.ARRIVE ;  /* 0x00000000000079c5 */ /* 0x000fe20000000000 */
[C---:B------:R-:W-:Y:S01]  /*2830*/  FMUL.FTZ R42, R0.reuse, R42 ;  /* 0x0000002a002a7220 */ /* 0x040fe20000410000 */
[C---:B--2---:R-:W-:Y:S01]  /*2840*/  FMUL.FTZ R59, R0.reuse, R48 ;  /* 0x00000030003b7220 */ /* 0x044fe20000410000 */
[----:B------:R-:W-:Y:S01]  /*2850*/  FSEL R48, R93, -INF , P4 ;  /* 0xff8000005d307808 */ /* 0x000fe20002000000 */
[----:B------:R-:W-:Y:S01]  /*2860*/  FMUL.FTZ R43, R0, R43 ;  /* 0x0000002b002b7220 */ /* 0x000fe20000410000 */
[----:B------:R-:W-:Y:S01]  /*2870*/  ISETP.GT.AND P2, PT, R56, 0x18, PT ;  /* 0x000000183800780c */ /* 0x000fe20003f44270 */
[----:B------:R-:W-:Y:S01]  /*2880*/  QGMMA.64x32x32.F32.E4M3.E4M3 R24, gdesc[UR20], R24, gsb0 ;  /* 0x00600000141879f3 */ /* 0x000fe20008000818 */
[----:B------:R2:W-:Y:S01]  /*2890*/  MUFU.TANH R105, R41 ;  /* 0x0000002900697308 */ /* 0x0005e20000002400 */
[----:B-1----:R-:W-:Y:S01]  /*28a0*/  FMUL.FTZ R40, R0, R45 ;  /* 0x0000002d00287220 */ /* 0x002fe20000410000 */
[----:B------:R-:W-:Y:S01]  /*28b0*/  FSEL R45, R88, -INF , P1 ;  /* 0xff800000582d7808 */ /* 0x000fe20000800000 */
[----:B------:R-:W-:Y:S01]  /*28c0*/  FMUL.FTZ R44, R0, R44 ;  /* 0x0000002c002c7220 */ /* 0x000fe20000410000 */
[----:B------:R-:W-:Y:S01]  /*28d0*/  ISETP.GT.AND P1, PT, R56, 0x11, PT ;  /* 0x000000113800780c */ /* 0x000fe20003f24270 */
[----:B------:R-:W-:Y:S01]  /*28e0*/  FMUL.FTZ R49, R0, R49 ;  /* 0x0000003100317220 */ /* 0x000fe20000410000 */
[----:B------:R-:W-:-:S02]  /*28f0*/  ISETP.GT.AND P4, PT, R56, 0x20, PT ;  /* 0x000000203800780c */ /* 0x000fc40003f84270 */
[----:B------:R1:W-:Y:S01]  /*2900*/  MUFU.TANH R109, R40 ;  /* 0x00000028006d7308 */ /* 0x0003e20000002400 */
[----:B--2---:R-:W-:Y:S01]  /*2910*/  FMUL.FTZ R41, R0, R47 ;  /* 0x0000002f00297220 */ /* 0x004fe20000410000 */
[----:B------:R-:W-:Y:S02]  /*2920*/  FSEL R47, R92, -INF , P3 ;  /* 0xff8000005c2f7808 */ /* 0x000fe40001800000 */
[----:B------:R-:W-:Y:S02]  /*2930*/  ISETP.GT.AND P3, PT, R56, 0x19, PT ;  /* 0x000000193800780c */ /* 0x000fe40003f64270 */
[----:B------:R-:W-:Y:S02]  /*2940*/  FSEL R10, R10, -INF , P2 ;  /* 0xff8000000a0a7808 */ /* 0x000fe40001000000 */
[----:B------:R2:W-:Y:S01]  /*2950*/  MUFU.TANH R88, R41 ;  /* 0x0000002900587308 */ /* 0x0005e20000002400 */
[----:B-1----:R-:W-:Y:S02]  /*2960*/  FMNMX.FTZ R40, R45, R46, !PT ;  /* 0x0000002e2d287209 */ /* 0x002fe40007810000 */
[----:B0-----:R-:W-:-:S02]  /*2970*/  FSEL R9, R9, -INF , P1 ;  /* 0xff80000009097808 */ /* 0x001fc40000800000 */
[----:B------:R-:W-:-:S03]  /*2980*/  FSEL R12, R12, -INF , P4 ;  /* 0xff8000000c0c7808 */ /* 0x000fc60002000000 */
[----:B------:R0:W-:Y:S01]  /*2990*/  MUFU.TANH R106, R42 ;  /* 0x0000002a006a7308 */ /* 0x0001e20000002400 */
[----:B--2---:R-:W-:-:S04]  /*29a0*/  FMNMX.FTZ R41, R47, R40, !PT ;  /* 0x000000282f297209 */ /* 0x004fc80007810000 */
[----:B------:R-:W-:-:S03]  /*29b0*/  FMNMX.FTZ R41, R48, R41, !PT ;  /* 0x0000002930297209 */ /* 0x000fc60007810000 */
[----:B------:R1:W-:Y:S01]  /*29c0*/  MUFU.TANH R82, R60 ;  /* 0x0000003c00527308 */ /* 0x0003e20000002400 */
[----:B0-----:R-:W-:Y:S01]  /*29d0*/  FMUL.FTZ R42, R0, R50 ;  /* 0x00000032002a7220 */ /* 0x001fe20000410000 */
[----:B------:R-:W-:Y:S02]  /*29e0*/  FSEL R50, R96, -INF , P5 ;  /* 0xff80000060327808 */ /* 0x000fe40002800000 */
[----:B------:R-:W-:Y:S02]  /*29f0*/  ISETP.GT.AND P5, PT, R56, 0x21, PT ;  /* 0x000000213800780c */ /* 0x000fe40003fa4270 */
[----:B------:R-:W-:Y:S02]  /*2a00*/  FMNMX.FTZ R40, R50, R41, !PT ;  /* 0x0000002932287209 */ /* 0x000fe40007810000 */
[----:B------:R-:W-:Y:S01]  /*2a10*/  MUFU.TANH R73, R73 ;  /* 0x0000004900497308 */ /* 0x000fe20000002400 */
[----:B-1----:R-:W-:Y:S01]  /*2a20*/  FMUL.FTZ R60, R0, R51 ;  /* 0x00000033003c7220 */ /* 0x002fe20000410000 */
[----:B------:R-:W-:-:S02]  /*2a30*/  FSEL R51, R97, -INF , P1 ;  /* 0xff80000061337808 */ /* 0x000fc40000800000 */
[----:B------:R-:W-:Y:S02]  /*2a40*/  ISETP.GT.AND P1, PT, R56, 0x28, PT ;  /* 0x000000283800780c */ /* 0x000fe40003f24270 */
[----:B------:R-:W-:Y:S02]  /*2a50*/  FMNMX.FTZ R41, R51, R40, !PT ;  /* 0x0000002833297209 */ /* 0x000fe40007810000 */
[----:B------:R-:W0:Y:S01]  /*2a60*/  MUFU.TANH R14, R78 ;  /* 0x0000004e000e7308 */ /* 0x000e220000002400 */
[----:B------:R-:W-:-:S07]  /*2a70*/  FSEL R13, R13, -INF , P5 ;  /* 0xff8000000d0d7808 */ /* 0x000fce0002800000 */
[----:B------:R-:W-:Y:S01]  /*2a80*/  MUFU.TANH R76, R76 ;  /* 0x0000004c004c7308 */ /* 0x000fe20000002400 */
[----:B------:R-:W-:-:S07]  /*2a90*/  WARPGROUP.DEPBAR.LE gsb0, 0x0 ;  /* 0x00008000000079c5 */ /* 0x000fce0000010000 */
[----:B------:R1:W-:Y:S01]  /*2aa0*/  MUFU.TANH R78, R58 ;  /* 0x0000003a004e7308 */ /* 0x0003e20000002400 */
[----:B0-----:R-:W-:-:S07]  /*2ab0*/  FSEL R14, R14, -INF , P1 ;  /* 0xff8000000e0e7808 */ /* 0x001fce0000800000 */
[----:B------:R-:W0:Y:S01]  /*2ac0*/  MUFU.TANH R11, R103 ;  /* 0x00000067000b7308 */ /* 0x000e220000002400 */
[----:B-1----:R-:W-:Y:S01]  /*2ad0*/  FSEL R58, R100, -INF , P2 ;  /* 0xff800000643a7808 */ /* 0x002fe20001000000 */
[--C-:B------:R-:W-:Y:S01]  /*2ae0*/  IMAD.MOV.U32 R100, RZ, RZ, R119.reuse ;  /* 0x000000ffff647224 */ /* 0x100fe200078e0077 */
[----:B------:R-:W-:Y:S02]  /*2af0*/  ISETP.GT.AND P2, PT, R56, 0x29, PT ;  /* 0x000000293800780c */ /* 0x000fe40003f44270 */
[----:B------:R-:W-:Y:S02]  /*2b00*/  FMNMX.FTZ R41, R58, R41, !PT ;  /* 0x000000293a297209 */ /* 0x000fe40007810000 */
[----:B------:R-:W-:Y:S01]  /*2b10*/  FSEL R15, R15, -INF , P2 ;  /* 0xff8000000f0f7808 */ /* 0x000fe20001000000 */
[----:B------:R1:W-:Y:S08]  /*2b20*/  MUFU.TANH R95, R66 ;  /* 0x00000042005f7308 */ /* 0x0003f00000002400 */
[----:B------:R2:W-:Y:S01]  /*2b30*/  MUFU.TANH R91, R64 ;  /* 0x00000040005b7308 */ /* 0x0005e20000002400 */
[----:B-1----:R-:W-:Y:S01]  /*2b40*/  FMUL.FTZ R66, R0, R54 ;  /* 0x0000003600427220 */ /* 0x002fe20000410000 */
[----:B------:R-:W-:Y:S01]  /*2b50*/  FSEL R54, R101, -INF , P3 ;  /* 0xff80000065367808 */ /* 0x000fe20001800000 */
[----:B------:R-:W-:Y:S01]  /*2b60*/  IMAD.MOV.U32 R101, RZ, RZ, R119 ;  /* 0x000000ffff657224 */ /* 0x000fe200078e0077 */
[----:B0-----:R-:W-:-:S02]  /*2b70*/  FSEL R11, R11, -INF , P3 ;  /* 0xff8000000b0b7808 */ /* 0x001fc40001800000 */
[----:B------:R-:W-:Y:S02]  /*2b80*/  ISETP.GT.AND P3, PT, R56, 0x30, PT ;  /* 0x000000303800780c */ /* 0x000fe40003f64270 */
[----:B------:R0:W-:Y:S01]  /*2b90*/  MUFU.TANH R107, R43 ;  /* 0x0000002b006b7308 */ /* 0x0001e20000002400 */
[----:B--2---:R-:W-:Y:S01]  /*2ba0*/  FMUL.FTZ R64, R0, R53 ;  /* 0x0000003500407220 */ /* 0x004fe20000410000 */
[----:B------:R-:W-:Y:S02]  /*2bb0*/  FSEL R53, R72, -INF , P4 ;  /* 0xff80000048357808 */ /* 0x000fe40002000000 */
[----:B------:R-:W-:Y:S02]  /*2bc0*/  ISETP.GT.AND P4, PT, R56, 0x31, PT ;  /* 0x000000313800780c */ /* 0x000fe40003f84270 */
[----:B------:R-:W-:Y:S02]  /*2bd0*/  FSEL R20, R20, -INF , P3 ;  /* 0xff80000014147808 */ /* 0x000fe40001800000 */
[----:B------:R-:W1:Y:S01]  /*2be0*/  MUFU.TANH R80, R80 ;  /* 0x0000005000507308 */ /* 0x000e620000002400 */
[----:B0-----:R-:W-:Y:S01]  /*2bf0*/  FMUL.FTZ R43, R0, R52 ;  /* 0x00000034002b7220 */ /* 0x001fe20000410000 */
[----:B------:R-:W-:-:S02]  /*2c00*/  FSEL R52, R73, -INF , P5 ;  /* 0xff80000049347808 */ /* 0x000fc40002800000 */
[----:B------:R-:W-:-:S04]  /*2c10*/  ISETP.GT.AND P5, PT, R56, 0x38, PT ;  /* 0x000000383800780c */ /* 0x000fc80003fa4270 */
[----:B------:R0:W-:Y:S08]  /*2c20*/  MUFU.TANH R93, R42 ;  /* 0x0000002a005d7308 */ /* 0x0001f00000002400 */
[----:B------:R2:W-:Y:S01]  /*2c30*/  MUFU.TANH R89, R59 ;  /* 0x0000003b00597308 */ /* 0x0005e20000002400 */
[----:B0-----:R-:W-:-:S07]  /*2c40*/  FMNMX.FTZ R42, R54, R41, !PT ;  /* 0x00000029362a7209 */ /* 0x001fce0007810000 */
[----:B------:R-:W-:Y:S01]  /*2c50*/  MUFU.TANH R81, R81 ;  /* 0x0000005100517308 */ /* 0x000fe20000002400 */
[----:B--2---:R-:W-:Y:S02]  /*2c60*/  FSEL R59, R77, -INF , P2 ;  /* 0xff8000004d3b7808 */ /* 0x004fe40001000000 */
[----:B------:R-:W-:-:S05]  /*2c70*/  ISETP.GT.AND P2, PT, R56, 0x40, PT ;  /* 0x000000403800780c */ /* 0x000fca0003f44270 */
[----:B------:R0:W-:Y:S08]  /*2c80*/  MUFU.TANH R77, R43 ;  /* 0x0000002b004d7308 */ /* 0x0001f00000002400 */
[----:B------:R2:W-:Y:S01]  /*2c90*/  MUFU.TANH R99, R68 ;  /* 0x0000004400637308 */ /* 0x0005e20000002400 */
[----:B0-----:R-:W-:Y:S02]  /*2ca0*/  FMNMX.FTZ R43, R53, R42, !PT ;  /* 0x0000002a352b7209 */ /* 0x001fe40007810000 */
[----:B------:R-:W-:-:S05]  /*2cb0*/  FSEL R42, R78, -INF , P2 ;  /* 0xff8000004e2a7808 */ /* 0x000fca0001000000 */
[----:B------:R-:W-:Y:S01]  /*2cc0*/  MUFU.TANH R84, R84 ;  /* 0x0000005400547308 */ /* 0x000fe20000002400 */
[----:B--2---:R-:W-:-:S07]  /*2cd0*/  FMUL.FTZ R68, R0, R55 ;  /* 0x0000003700447220 */ /* 0x004fce0000410000 */
[----:B------:R0:W-:Y:S08]  /*2ce0*/  MUFU.TANH R108, R44 ;  /* 0x0000002c006c7308 */ /* 0x0001f00000002400 */
[----:B------:R2:W-:Y:S01]  /*2cf0*/  MUFU.TANH R55, R57 ;  /* 0x0000003900377308 */ /* 0x0005e20000002400 */
[----:B0-----:R-:W-:-:S07]  /*2d00*/  FMNMX.FTZ R44, R52, R43, !PT ;  /* 0x0000002b342c7209 */ /* 0x001fce0007810000 */
[----:B------:R-:W-:Y:S01]  /*2d10*/  MUFU.TANH R85, R85 ;  /* 0x0000005500557308 */ /* 0x000fe20000002400 */
[----:B--2---:R-:W-:Y:S01]  /*2d20*/  FSEL R57, R76, -INF , P1 ;  /* 0xff8000004c397808 */ /* 0x004fe20000800000 */
[----:B------:R-:W-:Y:S01]  /*2d30*/  FMUL.FTZ R76, R0, R29 ;  /* 0x0000001d004c7220 */ /* 0x000fe20000410000 */
[----:B------:R-:W-:-:S05]  /*2d40*/  ISETP.GT.AND P1, PT, R56, 0x39, PT ;  /* 0x000000393800780c */ /* 0x000fca0003f24270 */
[----:B------:R0:W-:Y:S08]  /*2d50*/  MUFU.TANH R103, R70 ;  /* 0x0000004600677308 */ /* 0x0001f00000002400 */
[----:B------:R-:W2:Y:S01]  /*2d60*/  MUFU.TANH R21, R83 ;  /* 0x0000005300157308 */ /* 0x000ea20000002400 */
[----:B0-----:R-:W-:Y:S01]  /*2d70*/  FMNMX.FTZ R70, R57, R44, !PT ;  /* 0x0000002c39467209 */ /* 0x001fe20007810000 */
[----:B------:R-:W-:-:S03]  /*2d80*/  FMUL.FTZ R44, R0, R24 ;  /* 0x00000018002c7220 */ /* 0x000fc60000410000 */
[----:B------:R-:W-:-:S03]  /*2d90*/  FMNMX.FTZ R70, R59, R70, !PT ;  /* 0x000000463b467209 */ /* 0x000fc60007810000 */
[----:B------:R1:W-:Y:S08]  /*2da0*/  MUFU.TANH R83, R61 ;  /* 0x0000003d00537308 */ /* 0x0003f00000002400 */
[----:B------:R0:W-:Y:S01]  /*2db0*/  MUFU.TANH R92, R49 ;  /* 0x00000031005c7308 */ /* 0x0001e20000002400 */
[----:B-1----:R-:W-:Y:S02]  /*2dc0*/  FSEL R61, R80, -INF , P3 ;  /* 0xff800000503d7808 */ /* 0x002fe40001800000 */
[----:B------:R-:W-:-:S02]  /*2dd0*/  ISETP.GT.AND P3, PT, R56, 0x41, PT ;  /* 0x000000413800780c */ /* 0x000fc40003f64270 */
[----:B--2---:R-:W-:Y:S02]  /*2de0*/  FSEL R21, R21, -INF , P4 ;  /* 0xff80000015157808 */ /* 0x004fe40002000000 */
[----:B------:R-:W-:Y:S01]  /*2df0*/  FSEL R24, R79, -INF , P3 ;  /* 0xff8000004f187808 */ /* 0x000fe20001800000 */
[----:B------:R1:W-:Y:S01]  /*2e00*/  MUFU.TANH R96, R60 ;  /* 0x0000003c00607308 */ /* 0x0003e20000002400 */
[----:B0-----:R-:W-:-:S07]  /*2e10*/  FMNMX.FTZ R49, R61, R70, !PT ;  /* 0x000000463d317209 */ /* 0x001fce0007810000 */
[----:B------:R-:W0:Y:S01]  /*2e20*/  MUFU.TANH R86, R86 ;  /* 0x0000005600567308 */ /* 0x000e220000002400 */
[----:B-1----:R-:W-:Y:S02]  /*2e30*/  FSEL R60, R81, -INF , P4 ;  /* 0xff800000513c7808 */ /* 0x002fe40002000000 */
[----:B------:R-:W-:-:S05]  /*2e40*/  ISETP.GT.AND P4, PT, R56, 0x48, PT ;  /* 0x000000483800780c */ /* 0x000fca0003f84270 */
[----:B------:R1:W2:Y:S08]  /*2e50*/  MUFU.TANH R90, R62 ;  /* 0x0000003e005a7308 */ /* 0x0002b00000002400 */
[----:B------:R3:W-:Y:S01]  /*2e60*/  MUFU.TANH R102, R69 ;  /* 0x0000004500667308 */ /* 0x0007e20000002400 */
[----:B-1----:R-:W-:Y:S02]  /*2e70*/  FSEL R62, R84, -INF , P5 ;  /* 0xff800000543e7808 */ /* 0x002fe40002800000 */
[----:B0-----:R-:W-:-:S02]  /*2e80*/  FSEL R40, R86, -INF , P5 ;  /* 0xff80000056287808 */ /* 0x001fc40002800000 */
[----:B------:R-:W-:-:S03]  /*2e90*/  ISETP.GT.AND P5, PT, R56, 0x49, PT ;  /* 0x000000493800780c */ /* 0x000fc60003fa4270 */
[----:B------:R-:W0:Y:S01]  /*2ea0*/  MUFU.TANH R87, R87 ;  /* 0x0000005700577308 */ /* 0x000e220000002400 */
[----:B---3--:R-:W-:Y:S01]  /*2eb0*/  FMNMX.FTZ R69, R60, R49, !PT ;  /* 0x000000313c457209 */ /* 0x008fe20007810000 */
[----:B------:R-:W-:Y:S01]  /*2ec0*/  FMUL.FTZ R49, R0, R25 ;  /* 0x0000001900317220 */ /* 0x000fe20000410000 */
[----:B--2---:R-:W-:Y:S02]  /*2ed0*/  FSEL R43, R90, -INF , P4 ;  /* 0xff8000005a2b7808 */ /* 0x004fe40002000000 */
[----:B------:R-:W-:-:S03]  /*2ee0*/  FMNMX.FTZ R70, R62, R69, !PT ;  /* 0x000000453e467209 */ /* 0x000fc60007810000 */
[----:B------:R1:W2:Y:S08]  /*2ef0*/  MUFU.TANH R94, R65 ;  /* 0x00000041005e7308 */ /* 0x0002b00000002400 */
[----:B------:R3:W-:Y:S01]  /*2f00*/  MUFU.TANH R97, R64 ;  /* 0x0000004000617308 */ /* 0x0007e20000002400 */
[----:B-1----:R-:W-:Y:S02]  /*2f10*/  FSEL R65, R85, -INF , P1 ;  /* 0xff80000055417808 */ /* 0x002fe40000800000 */
[----:B0-----:R-:W-:-:S02]  /*2f20*/  FSEL R41, R87, -INF , P1 ;  /* 0xff80000057297808 */ /* 0x001fc40000800000 */
[----:B------:R-:W-:Y:S02]  /*2f30*/  FMNMX.FTZ R73, R65, R70, !PT ;  /* 0x0000004641497209 */ /* 0x000fe40007810000 */
[----:B------:R-:W-:Y:S01]  /*2f40*/  ISETP.GT.AND P1, PT, R56, 0x50, PT ;  /* 0x000000503800780c */ /* 0x000fe20003f24270 */
[----:B------:R0:W-:Y:S01]  /*2f50*/  MUFU.TANH R84, R66 ;  /* 0x0000004200547308 */ /* 0x0001e20000002400 */
[----:B---3--:R-:W-:Y:S02]  /*2f60*/  FSEL R64, R74, -INF , P2 ;  /* 0xff8000004a407808 */ /* 0x008fe40001000000 */
[----:B------:R-:W-:Y:S02]  /*2f70*/  ISETP.GT.AND P2, PT, R56, 0x51, PT ;  /* 0x000000513800780c */ /* 0x000fe40003f44270 */
[----:B------:R-:W-:Y:S02]  /*2f80*/  FSEL R69, R91, -INF , P1 ;  /* 0xff8000005b457808 */ /* 0x000fe40000800000 */
[----:B--2---:R-:W-:Y:S01]  /*2f90*/  FSEL R70, R94, -INF , P2 ;  /* 0xff8000005e467808 */ /* 0x004fe20001000000 */
[----:B------:R-:W1:Y:S01]  /*2fa0*/  MUFU.TANH R63, R63 ;  /* 0x0000003f003f7308 */ /* 0x000e620000002400 */
[----:B0-----:R-:W-:-:S02]  /*2fb0*/  FSEL R66, R75, -INF , P3 ;  /* 0xff8000004b427808 */ /* 0x001fc40001800000 */
[----:B------:R-:W-:Y:S01]  /*2fc0*/  FMNMX.FTZ R75, R64, R73, !PT ;  /* 0x00000049404b7209 */ /* 0x000fe20007810000 */
[----:B------:R-:W-:Y:S01]  /*2fd0*/  FMUL.FTZ R73, R0, R27 ;  /* 0x0000001b00497220 */ /* 0x000fe20000410000 */
[----:B------:R-:W-:Y:S02]  /*2fe0*/  ISETP.GT.AND P3, PT, R56, 0x58, PT ;  /* 0x000000583800780c */ /* 0x000fe40003f64270 */
[----:B------:R-:W-:Y:S01]  /*2ff0*/  FMNMX.FTZ R72, R66, R75, !PT ;  /* 0x0000004b42487209 */ /* 0x000fe20007810000 */
[----:B------:R0:W2:Y:S08]  /*3000*/  MUFU.TANH R98, R67 ;  /* 0x0000004300627308 */ /* 0x0000b00000002400 */
[----:B------:R-:W3:Y:S01]  /*3010*/  MUFU.TANH R71, R71 ;  /* 0x0000004700477308 */ /* 0x000ee20000002400 */
[----:B0-----:R-:W-:-:S02]  /*3020*/  FSEL R67, R82, -INF , P4 ;  /* 0xff80000052437808 */ /* 0x001fc40002000000 */
[----:B-1----:R-:W-:Y:S01]  /*3030*/  FSEL R25, R63, -INF , P5 ;  /* 0xff8000003f197808 */ /* 0x002fe20002800000 */
[----:B------:R-:W-:Y:S01]  /*3040*/  FMUL.FTZ R63, R0, R26 ;  /* 0x0000001a003f7220 */ /* 0x000fe20000410000 */
[C---:B------:R-:W-:Y:S02]  /*3050*/  ISETP.GT.AND P4, PT, R56.reuse, 0x59, PT ;  /* 0x000000593800780c */ /* 0x040fe40003f84270 */
[----:B------:R-:W-:Y:S01]  /*3060*/  FSEL R26, R95, -INF , P1 ;  /* 0xff8000005f1a7808 */ /* 0x000fe20000800000 */
[----:B------:R0:W-:Y:S01]  /*3070*/  MUFU.TANH R85, R68 ;  /* 0x0000004400557308 */ /* 0x0001e20000002400 */
[----:B------:R-:W-:Y:S02]  /*3080*/  ISETP.GT.AND P1, PT, R56, 0x61, PT ;  /* 0x000000613800780c */ /* 0x000fe40003f24270 */
[----:B--2---:R-:W-:Y:S01]  /*3090*/  FSEL R27, R98, -INF , P2 ;  /* 0xff800000621b7808 */ /* 0x004fe20001000000 */
[----:B------:R-:W-:Y:S01]  /*30a0*/  IMAD.MOV.U32 R98, RZ, RZ, R119 ;  /* 0x000000ffff627224 */ /* 0x000fe200078e0077 */
[----:B------:R-:W-:-:S03]  /*30b0*/  ISETP.GT.AND P2, PT, R56, 0x68, PT ;  /* 0x000000683800780c */ /* 0x000fc60003f44270 */
[----:B------:R1:W-:Y:S01]  /*30c0*/  MUFU.TANH R86, R49 ;  /* 0x0000003100567308 */ /* 0x0003e20000002400 */
[----:B0-----:R-:W-:Y:S01]  /*30d0*/  FSEL R68, R83, -INF , P5 ;  /* 0xff80000053447808 */ /* 0x001fe20002800000 */
[----:B------:R-:W-:Y:S01]  /*30e0*/  FMUL.FTZ R83, R0, R32 ;  /* 0x0000002000537220 */ /* 0x000fe20000410000 */
[----:B------:R-:W-:-:S04]  /*30f0*/  ISETP.GT.AND P5, PT, R56, 0x60, PT ;  /* 0x000000603800780c */ /* 0x000fc80003fa4270 */
[----:B------:R-:W-:Y:S01]  /*3100*/  FSEL R29, R106, -INF , P5 ;  /* 0xff8000006a1d7808 */ /* 0x000fe20002800000 */
[----:B------:R0:W-:Y:S01]  /*3110*/  MUFU.TANH R87, R63 ;  /* 0x0000003f00577308 */ /* 0x0001e20000002400 */
[----:B-1----:R-:W-:Y:S01]  /*3120*/  FMNMX.FTZ R49, R67, R72, !PT ;  /* 0x0000004843317209 */ /* 0x002fe20007810000 */
[--C-:B------:R-:W-:Y:S01]  /*3130*/  IMAD.MOV.U32 R106, RZ, RZ, R119.reuse ;  /* 0x000000ffff6a7224 */ /* 0x100fe200078e0077 */
[----:B------:R-:W-:Y:S01]  /*3140*/  FSEL R72, R99, -INF , P3 ;  /* 0xff80000063487808 */ /* 0x000fe20001800000 */
[----:B------:R-:W-:Y:S01]  /*3150*/  IMAD.MOV.U32 R99, RZ, RZ, R119 ;  /* 0x000000ffff637224 */ /* 0x000fe200078e0077 */
[----:B------:R-:W-:-:S03]  /*3160*/  FMNMX.FTZ R74, R68, R49, !PT ;  /* 0x00000031444a7209 */ /* 0x000fc60007810000 */
[----:B------:R1:W-:Y:S01]  /*3170*/  MUFU.TANH R90, R73 ;  /* 0x00000049005a7308 */ /* 0x0003e20000002400 */
[----:B------:R-:W-:Y:S01]  /*3180*/  FMNMX.FTZ R49, R69, R74, !PT ;  /* 0x0000004a45317209 */ /* 0x000fe20007810000 */
[----:B0-----:R-:W-:Y:S01]  /*3190*/  FMUL.FTZ R63, R0, R28 ;  /* 0x0000001c003f7220 */ /* 0x001fe20000410000 */
[----:B---3--:R-:W-:Y:S02]  /*31a0*/  FSEL R28, R71, -INF , P4 ;  /* 0xff800000471c7808 */ /* 0x008fe40002000000 */
[----:B------:R-:W-:Y:S02]  /*31b0*/  FMNMX.FTZ R49, R70, R49, !PT ;  /* 0x0000003146317209 */ /* 0x000fe40007810000 */
[----:B------:R-:W-:Y:S01]  /*31c0*/  FSEL R71, R102, -INF , P4 ;  /* 0xff80000066477808 */ /* 0x000fe20002000000 */
[----:B------:R0:W2:Y:S01]  /*31d0*/  MUFU.TANH R79, R44 ;  /* 0x0000002c004f7308 */ /* 0x0000a20000002400 */
[----:B------:R-:W-:Y:S01]  /*31e0*/  FMNMX.FTZ R78, R72, R49, !PT ;  /* 0x00000031484e7209 */ /* 0x000fe20007810000 */
[--C-:B------:R-:W-:Y:S01]  /*31f0*/  IMAD.MOV.U32 R102, RZ, RZ, R119.reuse ;  /* 0x000000ffff667224 */ /* 0x100fe200078e0077 */
[----:B------:R-:W-:Y:S01]  /*3200*/  FSEL R74, R104, -INF , P5 ;  /* 0xff800000684a7808 */ /* 0x000fe20002800000 */
[----:B------:R-:W-:Y:S01]  /*3210*/  IMAD.MOV.U32 R104, RZ, RZ, R119 ;  /* 0x000000ffff687224 */ /* 0x000fe200078e0077 */
[----:B------:R-:W-:-:S02]  /*3220*/  FMNMX.FTZ R75, R71, R78, !PT ;  /* 0x0000004e474b7209 */ /* 0x000fc40007810000 */
[----:B-1----:R-:W-:Y:S01]  /*3230*/  FSEL R73, R105, -INF , P1 ;  /* 0xff80000069497808 */ /* 0x002fe20000800000 */
[----:B------:R1:W-:Y:S01]  /*3240*/  MUFU.TANH R94, R76 ;  /* 0x0000004c005e7308 */ /* 0x0003e20000002400 */
[----:B------:R-:W-:Y:S01]  /*3250*/  FMNMX.FTZ R78, R74, R75, !PT ;  /* 0x0000004b4a4e7209 */ /* 0x000fe20007810000 */
[--C-:B------:R-:W-:Y:S01]  /*3260*/  IMAD.MOV.U32 R105, RZ, RZ, R119.reuse ;  /* 0x000000ffff697224 */ /* 0x100fe200078e0077 */
[----:B0-----:R-:W-:Y:S01]  /*3270*/  FSEL R44, R103, -INF , P3 ;  /* 0xff800000672c7808 */ /* 0x001fe20001800000 */
[--C-:B------:R-:W-:Y:S01]  /*3280*/  IMAD.MOV.U32 R103, RZ, RZ, R119.reuse ;  /* 0x000000ffff677224 */ /* 0x100fe200078e0077 */
[----:B------:R-:W-:Y:S02]  /*3290*/  ISETP.GT.AND P3, PT, R56, 0x69, PT ;  /* 0x000000693800780c */ /* 0x000fe40003f64270 */
[----:B------:R-:W-:Y:S01]  /*32a0*/  FSEL R75, R108, -INF , P2 ;  /* 0xff8000006c4b7808 */ /* 0x000fe20001000000 */
[----:B------:R0:W3:Y:S01]  /*32b0*/  MUFU.TANH R91, R63 ;  /* 0x0000003f005b7308 */ /* 0x0000e20000002400 */
[----:B------:R-:W-:Y:S01]  /*32c0*/  FMNMX.FTZ R78, R73, R78, !PT ;  /* 0x0000004e494e7209 */ /* 0x000fe20007810000 */
[----:B------:R-:W-:Y:S01]  /*32d0*/  IMAD.MOV.U32 R108, RZ, RZ, R119 ;  /* 0x000000ffff6c7224 */ /* 0x000fe200078e0077 */
[----:B------:R-:W-:-:S02]  /*32e0*/  ISETP.GT.AND P4, PT, R56, 0x70, PT ;  /* 0x000000703800780c */ /* 0x000fc40003f84270 */
[----:B-1----:R-:W-:Y:S01]  /*32f0*/  FSEL R76, R109, -INF , P3 ;  /* 0xff8000006d4c7808 */ /* 0x002fe20001800000 */
[--C-:B------:R-:W-:Y:S01]  /*3300*/  IMAD.MOV.U32 R109, RZ, RZ, R119.reuse ;  /* 0x000000ffff6d7224 */ /* 0x100fe200078e0077 */
[----:B------:R-:W-:Y:S02]  /*3310*/  FMNMX.FTZ R81, R75, R78, !PT ;  /* 0x0000004e4b517209 */ /* 0x000fe40007810000 */
[----:B------:R-:W-:Y:S01]  /*3320*/  ISETP.GT.AND P5, PT, R56, 0x71, PT ;  /* 0x000000713800780c */ /* 0x000fe20003fa4270 */
[C---:B0-----:R-:W-:Y:S01]  /*3330*/  FMUL.FTZ R63, R0.reuse, R30 ;  /* 0x0000001e003f7220 */ /* 0x041fe20000410000 */
[----:B------:R-:W-:Y:S01]  /*3340*/  FSEL R78, R89, -INF , P4 ;  /* 0xff800000594e7808 */ /* 0x000fe20002000000 */
[----:B------:R-:W-:Y:S01]  /*3350*/  FMUL.FTZ R89, R0, R33 ;  /* 0x0000002100597220 */ /* 0x000fe20000410000 */
[----:B------:R-:W-:Y:S01]  /*3360*/  FMNMX.FTZ R81, R76, R81, !PT ;  /* 0x000000514c517209 */ /* 0x000fe20007810000 */
[----:B------:R-:W-:Y:S01]  /*3370*/  MUFU.TANH R95, R63 ;  /* 0x0000003f005f7308 */ /* 0x000fe20000002400 */
[----:B------:R-:W-:Y:S01]  /*3380*/  FSEL R49, R107, -INF , P1 ;  /* 0xff8000006b317808 */ /* 0x000fe20000800000 */
[----:B------:R-:W-:Y:S01]  /*3390*/  IMAD.MOV.U32 R107, RZ, RZ, R119 ;  /* 0x000000ffff6b7224 */ /* 0x000fe200078e0077 */
[----:B------:R-:W-:-:S02]  /*33a0*/  FSEL R32, R93, -INF , P4 ;  /* 0xff8000005d207808 */ /* 0x000fc40002000000 */
[----:B------:R-:W-:Y:S02]  /*33b0*/  ISETP.GT.AND P1, PT, R56, 0x78, PT ;  /* 0x000000783800780c */ /* 0x000fe40003f24270 */
[----:B------:R-:W-:Y:S01]  /*33c0*/  FSEL R80, R92, -INF , P5 ;  /* 0xff8000005c507808 */ /* 0x000fe20002800000 */
[----:B------:R-:W-:Y:S01]  /*33d0*/  MUFU.TANH R89, R89 ;  /* 0x0000005900597308 */ /* 0x000fe20000002400 */
[----:B------:R-:W-:Y:S02]  /*33e0*/  FMNMX.FTZ R93, R78, R81, !PT ;  /* 0x000000514e5d7209 */ /* 0x000fe40007810000 */
[----:B------:R-:W-:Y:S02]  /*33f0*/  FSEL R30, R55, -INF , P2 ;  /* 0xff800000371e7808 */ /* 0x000fe40001000000 */
[----:B------:R-:W-:Y:S02]  /*3400*/  ISETP.GT.AND P2, PT, R56, 0x79, PT ;  /* 0x000000793800780c */ /* 0x000fe40003f44270 */
[----:B------:R-:W-:Y:S01]  /*3410*/  FSEL R81, R77, -INF , P1 ;  /* 0xff8000004d517808 */ /* 0x000fe20000800000 */
[----:B------:R-:W-:Y:S01]  /*3420*/  FMUL.FTZ R77, R0, R36 ;  /* 0x00000024004d7220 */ /* 0x000fe20000410000 */
[----:B------:R-:W-:-:S02]  /*3430*/  FMNMX.FTZ R92, R80, R93, !PT ;  /* 0x0000005d505c7209 */ /* 0x000fc40007810000 */
[----:B------:R-:W-:Y:S02]  /*3440*/  FSEL R55, R88, -INF , P3 ;  /* 0xff80000058377808 */ /* 0x000fe40001800000 */
[C---:B------:R-:W-:Y:S01]  /*3450*/  ISETP.GT.AND P3, PT, R56.reuse, 0x80, PT ;  /* 0x000000803800780c */ /* 0x040fe20003f64270 */
[----:B------:R2:W0:Y:S01]  /*3460*/  MUFU.TANH R88, R83 ;  /* 0x0000005300587308 */ /* 0x0004220000002400 */
[----:B------:R-:W-:Y:S02]  /*3470*/  FSEL R82, R97, -INF , P2 ;  /* 0xff80000061527808 */ /* 0x000fe40001000000 */
[----:B------:R-:W-:Y:S02]  /*3480*/  FMNMX.FTZ R93, R81, R92, !PT ;  /* 0x0000005c515d7209 */ /* 0x000fe40007810000 */
[----:B------:R-:W-:Y:S02]  /*3490*/  ISETP.GT.AND P4, PT, R56, 0x81, PT ;  /* 0x000000813800780c */ /* 0x000fe40003f84270 */
[----:B------:R-:W-:Y:S01]  /*34a0*/  FMNMX.FTZ R36, R82, R93, !PT ;  /* 0x0000005d52247209 */ /* 0x000fe20007810000 */
[----:B------:R1:W4:Y:S01]  /*34b0*/  MUFU.TANH R92, R77 ;  /* 0x0000004d005c7308 */ /* 0x0003220000002400 */
[----:B--2---:R-:W-:Y:S01]  /*34c0*/  FSEL R83, R79, -INF , P3 ;  /* 0xff8000004f537808 */ /* 0x004fe20001800000 */
[----:B------:R-:W-:Y:S01]  /*34d0*/  FMUL.FTZ R79, R0, R37 ;  /* 0x00000025004f7220 */ /* 0x000fe20000410000 */
[----:B------:R-:W-:-:S02]  /*34e0*/  FSEL R63, R96, -INF , P5 ;  /* 0xff800000603f7808 */ /* 0x000fc40002800000 */
[----:B------:R-:W-:Y:S02]  /*34f0*/  FSEL R33, R84, -INF , P1 ;  /* 0xff80000054217808 */ /* 0x000fe40000800000 */
[----:B------:R-:W-:Y:S02]  /*3500*/  ISETP.GT.AND P5, PT, R56, 0x88, PT ;  /* 0x000000883800780c */ /* 0x000fe40003fa4270 */
[----:B------:R-:W-:Y:S02]  /*3510*/  FSEL R84, R86, -INF , P4 ;  /* 0xff80000056547808 */ /* 0x000fe40002000000 */
[----:B------:R-:W-:Y:S02]  /*3520*/  FMNMX.FTZ R93, R83, R36, !PT ;  /* 0x00000024535d7209 */ /* 0x000fe40007810000 */
[----:B------:R-:W-:Y:S02]  /*3530*/  FSEL R36, R85, -INF , P2 ;  /* 0xff80000055247808 */ /* 0x000fe40001000000 */
[----:B------:R-:W-:-:S02]  /*3540*/  ISETP.GT.AND P1, PT, R56, 0x89, PT ;  /* 0x000000893800780c */ /* 0x000fc40003f24270 */
[----:B---3--:R-:W-:Y:S02]  /*3550*/  FSEL R85, R91, -INF , P5 ;  /* 0xff8000005b557808 */ /* 0x008fe40002800000 */
[----:B------:R-:W-:Y:S01]  /*3560*/  FMNMX.FTZ R96, R84, R93, !PT ;  /* 0x0000005d54607209 */ /* 0x000fe20007810000 */
[----:B------:R2:W3:Y:S01]  /*3570*/  MUFU.TANH R91, R79 ;  /* 0x0000004f005b7308 */ /* 0x0004e20000002400 */
[----:B------:R-:W-:Y:S02]  /*3580*/  ISETP.GT.AND P2, PT, R56, 0x90, PT ;  /* 0x000000903800780c */ /* 0x000fe40003f44270 */
[----:B------:R-:W-:Y:S02]  /*3590*/  FSEL R86, R94, -INF , P1 ;  /* 0xff8000005e567808 */ /* 0x000fe40000800000 */
[----:B------:R-:W-:Y:S02]  /*35a0*/  FMNMX.FTZ R93, R85, R96, !PT ;  /* 0x00000060555d7209 */ /* 0x000fe40007810000 */
[----:B------:R-:W-:-:S02]  /*35b0*/  FSEL R37, R87, -INF , P3 ;  /* 0xff80000057257808 */ /* 0x000fc40001800000 */
[----:B------:R-:W-:Y:S02]  /*35c0*/  ISETP.GT.AND P3, PT, R56, 0x91, PT ;  /* 0x000000913800780c */ /* 0x000fe40003f64270 */
[----:B0-----:R-:W-:Y:S02]  /*35d0*/  FSEL R87, R88, -INF , P2 ;  /* 0xff80000058577808 */ /* 0x001fe40001000000 */
[----:B------:R-:W-:Y:S02]  /*35e0*/  FMNMX.FTZ R94, R86, R93, !PT ;  /* 0x0000005d565e7209 */ /* 0x000fe40007810000 */
[----:B-1----:R-:W-:Y:S02]  /*35f0*/  FSEL R77, R90, -INF , P4 ;  /* 0xff8000005a4d7808 */ /* 0x002fe40002000000 */
[----:B------:R-:W-:Y:S02]  /*3600*/  FSEL R88, R89, -INF , P3 ;  /* 0xff80000059587808 */ /* 0x000fe40001800000 */
[----:B------:R-:W-:-:S02]  /*3610*/  ISETP.GT.AND P4, PT, R56, 0x98, PT ;  /* 0x000000983800780c */ /* 0x000fc40003f84270 */
[----:B------:R-:W-:Y:S01]  /*3620*/  FMNMX.FTZ R89, R87, R94, !PT ;  /* 0x0000005e57597209 */ /* 0x000fe20007810000 */
[C---:B------:R-:W-:Y:S01]  /*3630*/  FMUL.FTZ R94, R0.reuse, R38 ;  /* 0x00000026005e7220 */ /* 0x040fe20000410000 */
[----:B--2---:R-:W-:Y:S01]  /*3640*/  FSEL R79, R95, -INF , P5 ;  /* 0xff8000005f4f7808 */ /* 0x004fe20002800000 */
[----:B------:R-:W-:Y:S01]  /*3650*/  FMUL.FTZ R95, R0, R39 ;  /* 0x00000027005f7220 */ /* 0x000fe20000410000 */
[----:B------:R-:W-:Y:S02]  /*3660*/  ISETP.GT.AND P5, PT, R56, 0x99, PT ;  /* 0x000000993800780c */ /* 0x000fe40003fa4270 */
[----:B----4-:R-:W-:Y:S01]  /*3670*/  FSEL R56, R92, -INF , P4 ;  /* 0xff8000005c387808 */ /* 0x010fe20002000000 */
[----:B------:R-:W0:Y:S01]  /*3680*/  MUFU.TANH R94, R94 ;  /* 0x0000005e005e7308 */ /* 0x000e220000002400 */
[----:B------:R-:W-:Y:S02]  /*3690*/  FMNMX.FTZ R93, R88, R89, !PT ;  /* 0x00000059585d7209 */ /* 0x000fe40007810000 */
[----:B---3--:R-:W-:-:S02]  /*36a0*/  FSEL R89, R91, -INF , P5 ;  /* 0xff8000005b597808 */ /* 0x008fc40002800000 */
[----:B------:R-:W-:-:S03]  /*36b0*/  FMNMX.FTZ R90, R56, R93, !PT ;  /* 0x0000005d385a7209 */ /* 0x000fc60007810000 */
[----:B------:R-:W-:Y:S01]  /*36c0*/  MUFU.TANH R95, R95 ;  /* 0x0000005f005f7308 */ /* 0x000fe20000002400 */
[----:B------:R-:W-:-:S05]  /*36d0*/  FMNMX.FTZ R91, R89, R90, !PT ;  /* 0x0000005a595b7209 */ /* 0x000fca0007810000 */
[----:B------:R-:W1:Y:S02]  /*36e0*/  SHFL.BFLY PT, R90, R91, 0x2, 0x1f ;  /* 0x0c401f005b5a7f89 */ /* 0x000e6400000e0000 */
[----:B-1----:R-:W-:Y:S01]  /*36f0*/  FMNMX.FTZ R92, R91, R90, !PT ;  /* 0x0000005a5b5c7209 */ /* 0x002fe20007810000 */
[C---:B------:R-:W-:Y:S01]  /*3700*/  FMUL.FTZ R91, R0.reuse, R34 ;  /* 0x00000022005b7220 */ /* 0x040fe20000410000 */
[----:B------:R-:W-:-:S03]  /*3710*/  FMUL.FTZ R90, R0, R31 ;  /* 0x0000001f005a7220 */ /* 0x000fc60000410000 */
[----:B------:R-:W1:Y:S02]  /*3720*/  SHFL.BFLY PT, R93, R92, 0x1, 0x1f ;  /* 0x0c201f005c5d7f89 */ /* 0x000e6400000e0000 */
[----:B------:R-:W-:Y:S08]  /*3730*/  MUFU.TANH R91, R91 ;  /* 0x0000005b005b7308 */ /* 0x000ff00000002400 */
[----:B------:R-:W2:Y:S01]  /*3740*/  MUFU.TANH R90, R90 ;  /* 0x0000005a005a7308 */ /* 0x000ea20000002400 */
[----:B-1----:R-:W-:Y:S01]  /*3750*/  FMNMX.FTZ R126, R92, R93, !PT ;  /* 0x0000005d5c7e7209 */ /* 0x002fe20007810000 */
[----:B------:R-:W-:-:S02]  /*3760*/  IMAD.U32 R93, RZ, RZ, UR10 ;  /* 0x0000000aff5d7e24 */ /* 0x000fc4000f8e00ff */
[----:B------:R-:W-:Y:S01]  /*3770*/  FMUL.FTZ R92, R0, R35 ;  /* 0x00000023005c7220 */ /* 0x000fe20000410000 */
[C---:B------:R-:W-:Y:S01]  /*3780*/  FSETP.NEU.FTZ.AND P6, PT, R126.reuse, -INF , PT ;  /* 0xff8000007e00780b */ /* 0x040fe20003fdd000 */
[----:B------:R-:W-:-:S04]  /*3790*/  FFMA.FTZ R93, R126, R93, -8 ;  /* 0xc10000007e5d7423 */ /* 0x000fc8000001005d */
[----:B------:R-:W1:Y:S01]  /*37a0*/  MUFU.TANH R92, R92 ;  /* 0x0000005c005c7308 */ /* 0x000e620000002400 */
[----:B------:R-:W-:Y:S02]  /*37b0*/  FSEL R93, R93, RZ, P6 ;  /* 0x000000ff5d5d7208 */ /* 0x000fe40003000000 */
[----:B------:R-:W-:Y:S01]  /*37c0*/  LOP3.LUT P6, RZ, R110, 0x7f, RZ, 0xc0, !PT ;  /* 0x0000007f6eff7812 */ /* 0x000fe200078cc0ff */
[----:B------:R-:W-:Y:S02]  /*37d0*/  IMAD.MOV.U32 R110, RZ, RZ, R119 ;  /* 0x000000ffff6e7224 */ /* 0x000fe400078e0077 */
        /* <DEDUP_REMOVED lines=15> */
[----:B------:R3:W-:Y:S01]  /*38d0*/  MUFU.EX2 R47, R54 ;  /* 0x00000036002f7308 */ /* 0x0007e20000000800 */
        /* <DEDUP_REMOVED lines=11> */
[----:B0-----:R-:W-:Y:S01]  /*3990*/  FSEL R74, R94, -INF , P4 ;  /* 0xff8000005e4a7808 */ /* 0x001fe20002000000 */
[--C-:B------:R-:W-:Y:S01]  /*39a0*/  FFMA.FTZ R94, R73, UR10, -R93.reuse ;  /* 0x0000000a495e7c23 */ /* 0x100fe2000801085d */
[----:B------:R-:W-:Y:S01]  /*39b0*/  FMNMX.FTZ R52, R12, R51, !PT ;  /* 0x000000330c347209 */ /* 0x000fe20007810000 */
[--C-:B------:R-:W-:Y:S01]  /*39c0*/  FFMA.FTZ R73, R78, UR10, -R93.reuse ;  /* 0x0000000a4e497c23 */ /* 0x100fe2000801085d */
[----:B------:R-:W-:-:S01]  /*39d0*/  FFMA.FTZ R78, R81, UR10, -R93 ;  /* 0x0000000a514e7c23 */ /* 0x000fc2000801085d */
[--C-:B------:R-:W-:Y:S01]  /*39e0*/  FFMA.FTZ R81, R82, UR10, -R93.reuse ;  /* 0x0000000a52517c23 */ /* 0x100fe2000801085d */
[----:B------:R-:W-:Y:S01]  /*39f0*/  FMNMX.FTZ R53, R13, R52, !PT ;  /* 0x000000340d357209 */ /* 0x000fe20007810000 */
[----:B------:R0:W-:Y:S01]  /*3a00*/  MUFU.EX2 R51, R58 ;  /* 0x0000003a00337308 */ /* 0x0001e20000000800 */
[----:B------:R-:W-:-:S01]  /*3a10*/  FFMA.FTZ R52, R59, UR10, -R93 ;  /* 0x0000000a3b347c23 */ /* 0x000fc2000801085d */
[--C-:B------:R-:W-:Y:S01]  /*3a20*/  FFMA.FTZ R82, R85, UR10, -R93.reuse ;  /* 0x0000000a55527c23 */ /* 0x100fe2000801085d */
[----:B---3--:R-:W-:Y:S01]  /*3a30*/  FMNMX.FTZ R54, R14, R53, !PT ;  /* 0x000000350e367209 */ /* 0x008fe20007810000 */
[--C-:B------:R-:W-:Y:S01]  /*3a40*/  FFMA.FTZ R85, R86, UR10, -R93.reuse ;  /* 0x0000000a56557c23 */ /* 0x100fe2000801085d */
[----:B------:R-:W-:-:S01]  /*3a50*/  FFMA.FTZ R56, R56, UR10, -R93 ;  /* 0x0000000a38387c23 */ /* 0x000fc2000801085d */
[----:B------:R-:W-:Y:S01]  /*3a60*/  FFMA.FTZ R89, R89, UR10, -R93 ;  /* 0x0000000a59597c23 */ /* 0x000fe2000801085d */
[----:B------:R-:W-:Y:S01]  /*3a70*/  FMNMX.FTZ R53, R15, R54, !PT ;  /* 0x000000360f357209 */ /* 0x000fe20007810000 */
[----:B------:R-:W-:Y:S01]  /*3a80*/  MUFU.EX2 R34, R34 ;  /* 0x0000002200227308 */ /* 0x000fe20000000800 */
[----:B------:R-:W-:-:S02]  /*3a90*/  @!P6 VIADD R3, R3, 0x33440 ;  /* 0x000334400303e836 */ /* 0x000fc40000000000 */
[----:B------:R-:W-:-:S03]  /*3aa0*/  FMNMX.FTZ R54, R20, R53, !PT ;  /* 0x0000003514367209 */ /* 0x000fc60007810000 */
[----:B------:R-:W-:Y:S02]  /*3ab0*/  @!P6 PRMT R3, RZ, 0x654, R3 ;  /* 0x00000654ff03e816 */ /* 0x000fe40000000003 */
[----:B------:R-:W-:Y:S01]  /*3ac0*/  FMNMX.FTZ R57, R21, R54, !PT ;  /* 0x0000003615397209 */ /* 0x000fe20007810000 */
[----:B------:R-:W-:Y:S01]  /*3ad0*/  FFMA.FTZ R54, R60, UR10, -R93 ;  /* 0x0000000a3c367c23 */ /* 0x000fe2000801085d */
[----:B------:R3:W-:Y:S01]  /*3ae0*/  MUFU.EX2 R53, R61 ;  /* 0x0000003d00357308 */ /* 0x0007e20000000800 */
[----:B------:R4:W-:Y:S01]  /*3af0*/  @!P6 SYNCS.ARRIVE.TRANS64.RED.A1T0 RZ, [R3+URZ], RZ ;  /* 0x000000ff03ffe9a7 */ /* 0x0009e2000810043f */
[----:B0-----:R-:W-:-:S04]  /*3b00*/  FMNMX.FTZ R58, R40, R57, !PT ;  /* 0x00000039283a7209 */ /* 0x001fc80007810000 */
[----:B------:R-:W-:Y:S02]  /*3b10*/  FMNMX.FTZ R57, R41, R58, !PT ;  /* 0x0000003a29397209 */ /* 0x000fe40007810000 */
[----:B------:R-:W-:Y:S02]  /*3b20*/  MUFU.EX2 R35, R35 ;  /* 0x0000002300237308 */ /* 0x000fe40000000800 */
[----:B------:R-:W-:-:S04]  /*3b30*/  FMNMX.FTZ R59, R42, R57, !PT ;  /* 0x000000392a3b7209 */ /* 0x000fc80007810000 */
[----:B------:R-:W-:Y:S02]  /*3b40*/  FMNMX.FTZ R58, R24, R59, !PT ;  /* 0x0000003b183a7209 */ /* 0x000fe40007810000 */
[----:B------:R0:W-:Y:S02]  /*3b50*/  MUFU.EX2 R57, R62 ;  /* 0x0000003e00397308 */ /* 0x0001e40000000800 */
[----:B------:R-:W-:-:S04]  /*3b60*/  FMNMX.FTZ R60, R43, R58, !PT ;  /* 0x0000003a2b3c7209 */ /* 0x000fc80007810000 */
[----:B------:R-:W-:Y:S02]  /*3b70*/  FMNMX.FTZ R59, R25, R60, !PT ;  /* 0x0000003c193b7209 */ /* 0x000fe40007810000 */
[----:B------:R5:W-:Y:S02]  /*3b80*/  MUFU.EX2 R58, R65 ;  /* 0x00000041003a7308 */ /* 0x000be40000000800 */
[----:B------:R-:W-:-:S04]  /*3b90*/  FMNMX.FTZ R60, R26, R59, !PT ;  /* 0x0000003b1a3c7209 */ /* 0x000fc80007810000 */
[----:B---3--:R-:W-:Y:S01]  /*3ba0*/  FMNMX.FTZ R61, R27, R60, !PT ;  /* 0x0000003c1b3d7209 */ /* 0x008fe20007810000 */
[----:B------:R-:W-:-:S01]  /*3bb0*/  FFMA.FTZ R60, R66, UR10, -R93 ;  /* 0x0000000a423c7c23 */ /* 0x000fc2000801085d */
[----:B------:R-:W-:Y:S02]  /*3bc0*/  MUFU.EX2 R59, R64 ;  /* 0x00000040003b7308 */ /* 0x000fe40000000800 */
[----:B------:R-:W-:-:S04]  /*3bd0*/  FMNMX.FTZ R61, R44, R61, !PT ;  /* 0x0000003d2c3d7209 */ /* 0x000fc80007810000 */
[----:B0-----:R-:W-:Y:S01]  /*3be0*/  FMNMX.FTZ R62, R28, R61, !PT ;  /* 0x0000003d1c3e7209 */ /* 0x001fe20007810000 */
[----:B------:R-:W-:-:S01]  /*3bf0*/  FFMA.FTZ R61, R67, UR10, -R93 ;  /* 0x0000000a433d7c23 */ /* 0x000fc2000801085d */
[----:B------:R-:W-:Y:S02]  /*3c00*/  MUFU.EX2 R64, R68 ;  /* 0x0000004400407308 */ /* 0x000fe40000000800 */
[----:B------:R-:W-:-:S04]  /*3c10*/  FMNMX.FTZ R62, R29, R62, !PT ;  /* 0x0000003e1d3e7209 */ /* 0x000fc80007810000 */
[----:B-----5:R-:W-:Y:S02]  /*3c20*/  FMNMX.FTZ R65, R49, R62, !PT ;  /* 0x0000003e31417209 */ /* 0x020fe40007810000 */
[----:B------:R-:W0:Y:S02]  /*3c30*/  MUFU.EX2 R38, R38 ;  /* 0x0000002600267308 */ /* 0x000e240000000800 */
[----:B------:R-:W-:-:S04]  /*3c40*/  FMNMX.FTZ R62, R30, R65, !PT ;  /* 0x000000411e3e7209 */ /* 0x000fc80007810000 */
[----:B------:R-:W-:Y:S01]  /*3c50*/  FMNMX.FTZ R65, R55, R62, !PT ;  /* 0x0000003e37417209 */ /* 0x000fe20007810000 */
[----:B------:R-:W-:-:S01]  /*3c60*/  FFMA.FTZ R62, R69, UR10, -R93 ;  /* 0x0000000a453e7c23 */ /* 0x000fc2000801085d */
[----:B------:R-:W-:Y:S02]  /*3c70*/  MUFU.EX2 R39, R39 ;  /* 0x0000002700277308 */ /* 0x000fe40000000800 */
[----:B------:R-:W-:Y:S01]  /*3c80*/  FMNMX.FTZ R66, R32, R65, !PT ;  /* 0x0000004120427209 */ /* 0x000fe20007810000 */
[----:B------:R-:W-:Y:S01]  /*3c90*/  FFMA.FTZ R65, R70, UR10, -R93 ;  /* 0x0000000a46417c23 */ /* 0x000fe2000801085d */
[----:B--2---:R-:W-:Y:S02]  /*3ca0*/  FSEL R70, R90, -INF , P1 ;  /* 0xff8000005a467808 */ /* 0x004fe40000800000 */
[----:B------:R-:W-:Y:S02]  /*3cb0*/  FMNMX.FTZ R66, R63, R66, !PT ;  /* 0x000000423f427209 */ /* 0x000fe40007810000 */
[----:B-1----:R-:W-:Y:S01]  /*3cc0*/  FSEL R90, R92, -INF , P3 ;  /* 0xff8000005c5a7808 */ /* 0x002fe20001800000 */
[----:B------:R-:W-:Y:S01]  /*3cd0*/  MUFU.EX2 R46, R46 ;  /* 0x0000002e002e7308 */ /* 0x000fe20000000800 */
[----:B------:R-:W-:-:S02]  /*3ce0*/  FMNMX.FTZ R67, R33, R66, !PT ;  /* 0x0000004221437209 */ /* 0x000fc40007810000 */
[----:B0-----:R-:W-:Y:S02]  /*3cf0*/  F2FP.SATFINITE.E4M3.F32.PACK_AB_MERGE_C R200, R38, R35, RZ ;  /* 0x0000002326c8723e */ /* 0x001fe400048070ff */
[----:B------:R-:W-:Y:S01]  /*3d00*/  FMNMX.FTZ R66, R36, R67, !PT ;  /* 0x0000004324427209 */ /* 0x000fe20007810000 */
[----:B------:R-:W-:Y:S01]  /*3d10*/  FFMA.FTZ R67, R71, UR10, -R93 ;  /* 0x0000000a47437c23 */ /* 0x000fe2000801085d */
[----:B------:R-:W-:Y:S01]  /*3d20*/  FSEL R71, R91, -INF , P2 ;  /* 0xff8000005b477808 */ /* 0x000fe20001000000 */
[----:B------:R-:W-:Y:S01]  /*3d30*/  MUFU.EX2 R45, R45 ;  /* 0x0000002d002d7308 */ /* 0x000fe20000000800 */
[----:B------:R-:W-:Y:S02]  /*3d40*/  FMNMX.FTZ R68, R37, R66, !PT ;  /* 0x0000004225447209 */ /* 0x000fe40007810000 */
[----:B------:R-:W-:Y:S02]  /*3d50*/  FSEL R91, R95, -INF , P5 ;  /* 0xff8000005f5b7808 */ /* 0x000fe40002800000 */
[----:B------:R-:W-:-:S02]  /*3d60*/  FMNMX.FTZ R68, R77, R68, !PT ;  /* 0x000000444d447209 */ /* 0x000fc40007810000 */
[----:B------:R-:W-:Y:S01]  /*3d70*/  F2FP.SATFINITE.E4M3.F32.PACK_AB_MERGE_C R200, R34, R31, R200 ;  /* 0x0000001f22c8723e */ /* 0x000fe200048070c8 */
[----:B------:R0:W-:Y:S01]  /*3d80*/  MUFU.EX2 R66, R72 ;  /* 0x0000004800427308 */ /* 0x0001e20000000800 */
[----:B------:R-:W-:-:S04]  /*3d90*/  FMNMX.FTZ R69, R79, R68, !PT ;  /* 0x000000444f457209 */ /* 0x000fc80007810000 */
[----:B------:R-:W-:-:S03]  /*3da0*/  FMNMX.FTZ R68, R70, R69, !PT ;  /* 0x0000004546447209 */ /* 0x000fc60007810000 */
[----:B------:R-:W1:Y:S01]  /*3db0*/  MUFU.EX2 R48, R48 ;  /* 0x0000003000307308 */ /* 0x000e620000000800 */
[----:B------:R-:W-:-:S04]  /*3dc0*/  FMNMX.FTZ R69, R71, R68, !PT ;  /* 0x0000004447457209 */ /* 0x000fc80007810000 */
[----:B------:R-:W-:-:S03]  /*3dd0*/  FMNMX.FTZ R69, R90, R69, !PT ;  /* 0x000000455a457209 */ /* 0x000fc60007810000 */
[----:B------:R-:W-:Y:S01]  /*3de0*/  MUFU.EX2 R50, R50 ;  /* 0x0000003200327308 */ /* 0x000fe20000000800 */
[----:B0-----:R-:W-:-:S04]  /*3df0*/  FMNMX.FTZ R72, R74, R69, !PT ;  /* 0x000000454a487209 */ /* 0x001fc80007810000 */
[----:B------:R-:W-:Y:S01]  /*3e00*/  FMNMX.FTZ R92, R91, R72, !PT ;  /* 0x000000485b5c7209 */ /* 0x000fe20007810000 */
[----:B------:R-:W-:-:S01]  /*3e10*/  FFMA.FTZ R72, R75, UR10, -R93 ;  /* 0x0000000a4b487c23 */ /* 0x000fc2000801085d */
[--C-:B------:R-:W-:Y:S01]  /*3e20*/  FFMA.FTZ R75, R76, UR10, -R93.reuse ;  /* 0x0000000a4c4b7c23 */ /* 0x100fe2000801085d */
[----:B------:R-:W-:-:S01]  /*3e30*/  FFMA.FTZ R76, R80, UR10, -R93 ;  /* 0x0000000a504c7c23 */ /* 0x000fc2000801085d */
[--C-:B------:R-:W-:Y:S01]  /*3e40*/  FFMA.FTZ R80, R83, UR10, -R93.reuse ;  /* 0x0000000a53507c23 */ /* 0x100fe2000801085d */
[----:B------:R-:W0:Y:S01]  /*3e50*/  SHFL.BFLY PT, R95, R92, 0x2, 0x1f ;  /* 0x0c401f005c5f7f89 */ /* 0x000e2200000e0000 */
[----:B------:R-:W-:-:S01]  /*3e60*/  FFMA.FTZ R83, R84, UR10, -R93 ;  /* 0x0000000a54537c23 */ /* 0x000fc2000801085d */
[--C-:B------:R-:W-:Y:S01]  /*3e70*/  FFMA.FTZ R84, R87, UR10, -R93.reuse ;  /* 0x0000000a57547c23 */ /* 0x100fe2000801085d */
[----:B------:R-:W-:-:S01]  /*3e80*/  FFMA.FTZ R87, R88, UR10, -R93 ;  /* 0x0000000a58577c23 */ /* 0x000fc2000801085d */
[----:B------:R-:W-:Y:S01]  /*3e90*/  MUFU.EX2 R69, R94 ;  /* 0x0000005e00457308 */ /* 0x000fe20000000800 */
[----:B-1----:R-:W-:-:S04]  /*3ea0*/  F2FP.SATFINITE.E4M3.F32.PACK_AB_MERGE_C R202, R48, R45, RZ ;  /* 0x0000002d30ca723e */ /* 0x002fc800048070ff */
[----:B------:R-:W-:-:S03]  /*3eb0*/  F2FP.SATFINITE.E4M3.F32.PACK_AB_MERGE_C R202, R46, R39, R202 ;  /* 0x000000272eca723e */ /* 0x000fc600048070ca */
[----:B------:R-:W1:Y:S08]  /*3ec0*/  MUFU.EX2 R52, R52 ;  /* 0x0000003400347308 */ /* 0x000e700000000800 */
[----:B------:R-:W-:Y:S01]  /*3ed0*/  MUFU.EX2 R54, R54 ;  /* 0x0000003600367308 */ /* 0x000fe20000000800 */
[----:B0-----:R-:W-:-:S07]  /*3ee0*/  FMNMX.FTZ R95, R92, R95, !PT ;  /* 0x0000005f5c5f7209 */ /* 0x001fce0007810000 */
[----:B------:R-:W-:Y:S01]  /*3ef0*/  MUFU.EX2 R60, R60 ;  /* 0x0000003c003c7308 */ /* 0x000fe20000000800 */
[----:B------:R-:W0:Y:S01]  /*3f00*/  SHFL.BFLY PT, R132, R95, 0x1, 0x1f ;  /* 0x0c201f005f847f89 */ /* 0x000e2200000e0000 */
[----:B-1----:R-:W-:-:S04]  /*3f10*/  F2FP.SATFINITE.E4M3.F32.PACK_AB_MERGE_C R204, R52, R51, RZ ;  /* 0x0000003334cc723e */ /* 0x002fc800048070ff */
[----:B------:R-:W-:Y:S02]  /*3f20*/  F2FP.SATFINITE.E4M3.F32.PACK_AB_MERGE_C R204, R50, R47, R204 ;  /* 0x0000002f32cc723e */ /* 0x000fe400048070cc */
[----:B------:R-:W-:Y:S08]  /*3f30*/  MUFU.EX2 R61, R61 ;  /* 0x0000003d003d7308 */ /* 0x000ff00000000800 */
[----:B------:R-:W-:Y:S08]  /*3f40*/  MUFU.EX2 R62, R62 ;  /* 0x0000003e003e7308 */ /* 0x000ff00000000800 */
[----:B------:R-:W-:Y:S01]  /*3f50*/  MUFU.EX2 R65, R65 ;  /* 0x0000004100417308 */ /* 0x000fe20000000800 */
[----:B0-----:R-:W-:Y:S01]  /*3f60*/  FMNMX.FTZ R132, R95, R132, !PT ;  /* 0x000000845f847209 */ /* 0x001fe20007810000 */
[----:B------:R-:W-:-:S03]  /*3f70*/  IMAD.U32 R95, RZ, RZ, UR10 ;  /* 0x0000000aff5f7e24 */ /* 0x000fc6000f8e00ff */
        /* <DEDUP_REMOVED lines=17> */
[----:B------:R-:W-:Y:S01]  /*4090*/  FADD.FTZ R24, R31, R34 ;  /* 0x000000221f187221 */ /* 0x000fe20000010000 */
        /* <DEDUP_REMOVED lines=26> */
[----:B------:R-:W-:-:S01]  /*4240*/  FFMA.FTZ R90, R90, UR10, -R86 ;  /* 0x0000000a5a5a7c23 */ /* 0x000fc20008010856 */
[----:B------:R-:W-:Y:S01]  /*4250*/  FFMA.FTZ R74, R74, UR10, -R86 ;  /* 0x0000000a4a4a7c23 */ /* 0x000fe20008010856 */
[----:B------:R-:W-:-:S02]  /*4260*/  IMAD.MOV.U32 R42, RZ, RZ, R119 ;  /* 0x000000ffff2a7224 */ /* 0x000fc400078e0077 */
[--C-:B------:R-:W-:Y:S02]  /*4270*/  IMAD.MOV.U32 R34, RZ, RZ, R119.reuse ;  /* 0x000000ffff227224 */ /* 0x100fe400078e0077 */
[----:B------:R-:W-:Y:S01]  /*4280*/  IMAD.MOV.U32 R31, RZ, RZ, R119 ;  /* 0x000000ffff1f7224 */ /* 0x000fe200078e0077 */
[----:B------:R5:W-:Y:S08]  /*4290*/  MUFU.EX2 R97, R15 ;  /* 0x0000000f00617308 */ /* 0x000bf00000000800 */
[----:B------:R-:W4:Y:S01]  /*42a0*/  MUFU.EX2 R7, R7 ;  /* 0x0000000700077308 */ /* 0x000f220000000800 */
[----:B-----5:R-:W-:-:S01]  /*42b0*/  FFMA.FTZ R15, R27, UR10, -R86 ;  /* 0x0000000a1b0f7c23 */ /* 0x020fc20008010856 */
[----:B0-----:R-:W-:-:S06]  /*42c0*/  FADD.FTZ R27, R4, R5 ;  /* 0x00000005041b7221 */ /* 0x001fcc0000010000 */
[----:B------:R0:W5:Y:S08]  /*42d0*/  MUFU.EX2 R94, R10 ;  /* 0x0000000a005e7308 */ /* 0x0001700000000800 */
[----:B------:R1:W-:Y:S01]  /*42e0*/  MUFU.EX2 R92, R14 ;  /* 0x0000000e005c7308 */ /* 0x0003e20000000800 */
[----:B0-----:R-:W-:-:S07]  /*42f0*/  FFMA.FTZ R10, R20, UR10, -R86 ;  /* 0x0000000a140a7c23 */ /* 0x001fce0008010856 */
[----:B------:R0:W-:Y:S01]  /*4300*/  MUFU.EX2 R20, R25 ;  /* 0x0000001900147308 */ /* 0x0001e20000000800 */
[----:B-1----:R-:W-:-:S07]  /*4310*/  FFMA.FTZ R14, R26, UR10, -R86 ;  /* 0x0000000a1a0e7c23 */ /* 0x002fce0008010856 */
[----:B------:R1:W5:Y:S01]  /*4320*/  MUFU.EX2 R95, R11 ;  /* 0x0000000b005f7308 */ /* 0x0003620000000800 */
[----:B0-----:R-:W-:-:S01]  /*4330*/  FADD.FTZ R25, R35, R24 ;  /* 0x0000001823197221 */ /* 0x001fc20000010000 */
[----:B------:R-:W-:Y:S01]  /*4340*/  FADD.FTZ R24, R88, R27 ;  /* 0x0000001b58187221 */ /* 0x000fe20000010000 */
[----:B--2---:R-:W-:Y:S01]  /*4350*/  F2FP.SATFINITE.E4M3.F32.PACK_AB_MERGE_C R88, R93, R88, RZ ;  /* 0x000000585d58723e */ /* 0x004fe200048070ff */
[----:B------:R-:W-:Y:S02]  /*4360*/  IMAD.MOV.U32 R35, RZ, RZ, R119 ;  /* 0x000000ffff237224 */ /* 0x000fe400078e0077 */
[----:B------:R-:W-:-:S01]  /*4370*/  FADD.FTZ R26, R38, R25 ;  /* 0x00000019261a7221 */ /* 0x000fc20000010000 */
[----:B------:R-:W-:Y:S01]  /*4380*/  FADD.FTZ R25, R93, R24 ;  /* 0x000000185d197221 */ /* 0x000fe20000010000 */
[----:B------:R-:W-:Y:S01]  /*4390*/  F2FP.SATFINITE.E4M3.F32.PACK_AB_MERGE_C R201, R5, R4, R88 ;  /* 0x0000000405c9723e */ /* 0x000fe20004807058 */
[----:B------:R-:W0:Y:S01]  /*43a0*/  MUFU.EX2 R8, R8 ;  /* 0x0000000800087308 */ /* 0x000e220000000800 */
[----:B------:R-:W-:-:S01]  /*43b0*/  FADD.FTZ R27, R39, R26 ;  /* 0x0000001a271b7221 */ /* 0x000fc20000010000 */
[----:B---3--:R-:W-:Y:S01]  /*43c0*/  FADD.FTZ R24, R6, R25 ;  /* 0x0000001906187221 */ /* 0x008fe20000010000 */
[----:B-1----:R-:W-:-:S01]  /*43d0*/  FFMA.FTZ R11, R21, UR10, -R86 ;  /* 0x0000000a150b7c23 */ /* 0x002fc20008010856 */
[----:B------:R-:W-:Y:S01]  /*43e0*/  FFMA.FTZ R86, R91, UR10, -R86 ;  /* 0x0000000a5b567c23 */ /* 0x000fe20008010856 */
[----:B------:R-:W-:-:S01]  /*43f0*/  FADD.FTZ R26, R46, R27 ;  /* 0x0000001b2e1a7221 */ /* 0x000fc20000010000 */
[----:B----4-:R-:W-:Y:S01]  /*4400*/  FADD.FTZ R3, R7, R24 ;  /* 0x0000001807037221 */ /* 0x010fe20000010000 */
[----:B------:R-:W-:Y:S01]  /*4410*/  IMAD.MOV.U32 R93, RZ, RZ, R119 ;  /* 0x000000ffff5d7224 */ /* 0x000fe200078e0077 */
[----:B------:R-:W1:Y:S01]  /*4420*/  MUFU.EX2 R9, R9 ;  /* 0x0000000900097308 */ /* 0x000e620000000800 */
[----:B------:R-:W-:-:S01]  /*4430*/  FADD.FTZ R25, R45, R26 ;  /* 0x0000001a2d197221 */ /* 0x000fc20000010000 */
[----:B-----5:R-:W-:Y:S01]  /*4440*/  FADD.FTZ R26, R94, R3 ;  /* 0x000000035e1a7221 */ /* 0x020fe20000010000 */
[----:B------:R-:W-:Y:S01]  /*4450*/  F2FP.SATFINITE.E4M3.F32.PACK_AB_MERGE_C R94, R95, R94, RZ ;  /* 0x0000005e5f5e723e */ /* 0x000fe200048070ff */
[----:B------:R-:W-:-:S02]  /*4460*/  IMAD.MOV.U32 R91, RZ, RZ, R119 ;  /* 0x000000ffff5b7224 */ /* 0x000fc400078e0077 */
[----:B------:R-:W-:-:S01]  /*4470*/  FADD.FTZ R3, R95, R26 ;  /* 0x0000001a5f037221 */ /* 0x000fc20000010000 */
[----:B------:R-:W-:Y:S01]  /*4480*/  F2FP.SATFINITE.E4M3.F32.PACK_AB_MERGE_C R203, R7, R6, R94 ;  /* 0x0000000607cb723e */ /* 0x000fe2000480705e */
[----:B------:R2:W-:Y:S01]  /*4490*/  MUFU.EX2 R21, R28 ;  /* 0x0000001c00157308 */ /* 0x0005e20000000800 */
[----:B------:R-:W-:Y:S02]  /*44a0*/  IMAD.MOV.U32 R95, RZ, RZ, R119 ;  /* 0x000000ffff5f7224 */ /* 0x000fe400078e0077 */
[----:B0-----:R-:W-:Y:S01]  /*44b0*/  FADD.FTZ R26, R8, R3 ;  /* 0x00000003081a7221 */ /* 0x001fe20000010000 */
[--C-:B------:R-:W-:Y:S02]  /*44c0*/  IMAD.MOV.U32 R94, RZ, RZ, R119.reuse ;  /* 0x000000ffff5e7224 */ /* 0x100fe400078e0077 */
[--C-:B------:R-:W-:Y:S02]  /*44d0*/  IMAD.MOV.U32 R88, RZ, RZ, R119.reuse ;  /* 0x000000ffff587224 */ /* 0x100fe400078e0077 */
[----:B------:R-:W-:Y:S01]  /*44e0*/  IMAD.MOV.U32 R46, RZ, RZ, R119 ;  /* 0x000000ffff2e7224 */ /* 0x000fe200078e0077 */
[----:B------:R-:W0:Y:S01]  /*44f0*/  MUFU.EX2 R10, R10 ;  /* 0x0000000a000a7308 */ /* 0x000e220000000800 */
[----:B--2---:R-:W-:-:S01]  /*4500*/  FADD.FTZ R28, R48, R25 ;  /* 0x00000019301c7221 */ /* 0x004fc20000010000 */
[----:B-1----:R-:W-:Y:S01]  /*4510*/  FADD.FTZ R3, R9, R26 ;  /* 0x0000001a09037221 */ /* 0x002fe20000010000 */
[----:B------:R-:W-:-:S02]  /*4520*/  IMAD.MOV.U32 R48, RZ, RZ, R119 ;  /* 0x000000ffff307224 */ /* 0x000fc400078e0077 */
[----:B------:R-:W-:Y:S01]  /*4530*/  FADD.FTZ R25, R47, R28 ;  /* 0x0000001c2f197221 */ /* 0x000fe20000010000 */
[----:B------:R-:W-:-:S01]  /*4540*/  FADD.FTZ R26, R92, R3 ;  /* 0x000000035c1a7221 */ /* 0x000fc20000010000 */
[----:B------:R-:W-:Y:S01]  /*4550*/  F2FP.SATFINITE.E4M3.F32.PACK_AB_MERGE_C R92, R97, R92, RZ ;  /* 0x0000005c615c723e */ /* 0x000fe200048070ff */
[----:B------:R-:W1:Y:S01]  /*4560*/  MUFU.EX2 R11, R11 ;  /* 0x0000000b000b7308 */ /* 0x000e620000000800 */
[----:B------:R-:W-:-:S01]  /*4570*/  FADD.FTZ R28, R50, R25 ;  /* 0x00000019321c7221 */ /* 0x000fc20000010000 */
[----:B------:R-:W-:Y:S01]  /*4580*/  FADD.FTZ R3, R97, R26 ;  /* 0x0000001a61037221 */ /* 0x000fe20000010000 */
[----:B------:R-:W-:Y:S01]  /*4590*/  F2FP.SATFINITE.E4M3.F32.PACK_AB_MERGE_C R205, R9, R8, R92 ;  /* 0x0000000809cd723e */ /* 0x000fe2000480705c */
[----:B------:R-:W-:Y:S02]  /*45a0*/  IMAD.MOV.U32 R97, RZ, RZ, R119 ;  /* 0x000000ffff617224 */ /* 0x000fe400078e0077 */
[----:B------:R-:W-:-:S01]  /*45b0*/  FADD.FTZ R25, R51, R28 ;  /* 0x0000001c33197221 */ /* 0x000fc20000010000 */
[----:B------:R-:W-:Y:S01]  /*45c0*/  IMAD.MOV.U32 R92, RZ, RZ, R119 ;  /* 0x000000ffff5c7224 */ /* 0x000fe200078e0077 */
[----:B------:R-:W2:Y:S02]  /*45d0*/  MUFU.EX2 R40, R40 ;  /* 0x0000002800287308 */ /* 0x000ea40000000800 */
[----:B------:R-:W-:-:S01]  /*45e0*/  FADD.FTZ R28, R52, R25 ;  /* 0x00000019341c7221 */ /* 0x000fc20000010000 */
[----:B0-----:R-:W-:Y:S01]  /*45f0*/  FADD.FTZ R26, R10, R3 ;  /* 0x000000030a1a7221 */ /* 0x001fe20000010000 */
[----:B------:R-:W-:-:S02]  /*4600*/  IMAD.MOV.U32 R52, RZ, RZ, R119 ;  /* 0x000000ffff347224 */ /* 0x000fc400078e0077 */
[----:B------:R-:W-:Y:S01]  /*4610*/  FADD.FTZ R25, R53, R28 ;  /* 0x0000001c35197221 */ /* 0x000fe20000010000 */
[----:B------:R-:W-:Y:S01]  /*4620*/  IMAD.MOV.U32 R51, RZ, RZ, R119 ;  /* 0x000000ffff337224 */ /* 0x000fe200078e0077 */
[----:B------:R-:W0:Y:S02]  /*4630*/  MUFU.EX2 R41, R41 ;  /* 0x0000002900297308 */ /* 0x000e240000000800 */
[----:B------:R-:W-:-:S01]  /*4640*/  FADD.FTZ R28, R54, R25 ;  /* 0x00000019361c7221 */ /* 0x000fc20000010000 */
[----:B-1----:R-:W-:Y:S01]  /*4650*/  FADD.FTZ R3, R11, R26 ;  /* 0x0000001a0b037221 */ /* 0x002fe20000010000 */
[--C-:B------:R-:W-:Y:S02]  /*4660*/  IMAD.MOV.U32 R50, RZ, RZ, R119.reuse ;  /* 0x000000ffff327224 */ /* 0x100fe400078e0077 */
[----:B------:R-:W-:Y:S01]  /*4670*/  FADD.FTZ R25, R57, R28 ;  /* 0x0000001c39197221 */ /* 0x000fe20000010000 */
[----:B------:R-:W-:Y:S01]  /*4680*/  F2FP.SATFINITE.E4M3.F32.PACK_AB_MERGE_C R57, R58, R57, RZ ;  /* 0x000000393a39723e */ /* 0x000fe200048070ff */
[----:B------:R-:W-:Y:S01]  /*4690*/  IMAD.MOV.U32 R47, RZ, RZ, R119 ;  /* 0x000000ffff2f7224 */ /* 0x000fe200078e0077 */
[----:B------:R-:W1:Y:S01]  /*46a0*/  MUFU.EX2 R12, R12 ;  /* 0x0000000c000c7308 */ /* 0x000e620000000800 */
[----:B--2---:R-:W-:-:S01]  /*46b0*/  FADD.FTZ R26, R40, R3 ;  /* 0x00000003281a7221 */ /* 0x004fc20000010000 */
[----:B------:R-:W-:Y:S01]  /*46c0*/  FADD.FTZ R28, R58, R25 ;  /* 0x000000193a1c7221 */ /* 0x000fe20000010000 */
[----:B------:R-:W-:Y:S01]  /*46d0*/  F2FP.SATFINITE.E4M3.F32.PACK_AB_MERGE_C R206, R54, R53, R57 ;  /* 0x0000003536ce723e */ /* 0x000fe20004807039 */
[----:B------:R-:W-:-:S02]  /*46e0*/  IMAD.MOV.U32 R58, RZ, RZ, R119 ;  /* 0x000000ffff3a7224 */ /* 0x000fc400078e0077 */
[----:B------:R-:W-:-:S01]  /*46f0*/  FADD.FTZ R25, R59, R28 ;  /* 0x0000001c3b197221 */ /* 0x000fc20000010000 */
[----:B------:R-:W-:Y:S01]  /*4700*/  IMAD.MOV.U32 R57, RZ, RZ, R119 ;  /* 0x000000ffff397224 */ /* 0x000fe200078e0077 */
[----:B------:R-:W2:Y:S01]  /*4710*/  MUFU.EX2 R13, R13 ;  /* 0x0000000d000d7308 */ /* 0x000ea20000000800 */
[----:B0-----:R-:W-:-:S01]  /*4720*/  FADD.FTZ R3, R41, R26 ;  /* 0x0000001a29037221 */ /* 0x001fc20000010000 */
[----:B------:R-:W-:Y:S01]  /*4730*/  FADD.FTZ R28, R60, R25 ;  /* 0x000000193c1c7221 */ /* 0x000fe20000010000 */
[----:B------:R-:W-:Y:S01]  /*4740*/  F2FP.SATFINITE.E4M3.F32.PACK_AB_MERGE_C R40, R41, R40, RZ ;  /* 0x000000282928723e */ /* 0x000fe200048070ff */
[--C-:B------:R-:W-:Y:S02]  /*4750*/  IMAD.MOV.U32 R54, RZ, RZ, R119.reuse ;  /* 0x000000ffff367224 */ /* 0x100fe400078e0077 */
[----:B------:R-:W-:Y:S01]  /*4760*/  IMAD.MOV.U32 R53, RZ, RZ, R119 ;  /* 0x000000ffff357224 */ /* 0x000fe200078e0077 */
[----:B------:R-:W-:Y:S01]  /*4770*/  F2FP.SATFINITE.E4M3.F32.PACK_AB_MERGE_C R207, R11, R10, R40 ;  /* 0x0000000a0bcf723e */ /* 0x000fe20004807028 */
[----:B------:R-:W0:Y:S01]  /*4780*/  MUFU.EX2 R43, R43 ;  /* 0x0000002b002b7308 */ /* 0x000e220000000800 */
[----:B-1----:R-:W-:-:S01]  /*4790*/  FADD.FTZ R26, R12, R3 ;  /* 0x000000030c1a7221 */ /* 0x002fc20000010000 */
[----:B------:R-:W-:Y:S01]  /*47a0*/  FADD.FTZ R3, R61, R28 ;  /* 0x0000001c3d037221 */ /* 0x000fe20000010000 */
[----:B------:R-:W-:Y:S01]  /*47b0*/  F2FP.SATFINITE.E4M3.F32.PACK_AB_MERGE_C R61, R64, R61, RZ ;  /* 0x0000003d403d723e */ /* 0x000fe200048070ff */
[----:B------:R-:W-:-:S02]  /*47c0*/  IMAD.MOV.U32 R45, RZ, RZ, R119 ;  /* 0x000000ffff2d7224 */ /* 0x000fc400078e0077 */
[----:B------:R-:W-:-:S01]  /*47d0*/  FADD.FTZ R3, R64, R3 ;  /* 0x0000000340037221 */ /* 0x000fc20000010000 */
[----:B------:R-:W-:Y:S01]  /*47e0*/  F2FP.SATFINITE.E4M3.F32.PACK_AB_MERGE_C R208, R60, R59, R61 ;  /* 0x0000003b3cd0723e */ /* 0x000fe2000480703d */
[----:B------:R-:W1:Y:S01]  /*47f0*/  MUFU.EX2 R14, R14 ;  /* 0x0000000e000e7308 */ /* 0x000e620000000800 */
[----:B--2---:R-:W-:-:S01]  /*4800*/  FADD.FTZ R26, R13, R26 ;  /* 0x0000001a0d1a7221 */ /* 0x004fc20000010000 */
[--C-:B------:R-:W-:Y:S02]  /*4810*/  IMAD.MOV.U32 R64, RZ, RZ, R119.reuse ;  /* 0x000000ffff407224 */ /* 0x100fe400078e0077 */
[--C-:B------:R-:W-:Y:S02]  /*4820*/  IMAD.MOV.U32 R61, RZ, RZ, R119.reuse ;  /* 0x000000ffff3d7224 */ /* 0x100fe400078e0077 */
[----:B------:R-:W-:Y:S02]  /*4830*/  IMAD.MOV.U32 R60, RZ, RZ, R119 ;  /* 0x000000ffff3c7224 */ /* 0x000fe400078e0077 */
[----:B------:R-:W2:Y:S01]  /*4840*/  MUFU.EX2 R15, R15 ;  /* 0x0000000f000f7308 */ /* 0x000ea20000000800 */
[----:B0-----:R-:W-:-:S01]  /*4850*/  FADD.FTZ R25, R43, R26 ;  /* 0x0000001a2b197221 */ /* 0x001fc20000010000 */
[----:B------:R-:W-:Y:S01]  /*4860*/  FADD.FTZ R26, R62, R3 ;  /* 0x000000033e1a7221 */ /* 0x000fe20000010000 */
[----:B------:R-:W-:Y:S01]  /*4870*/  F2FP.SATFINITE.E4M3.F32.PACK_AB_MERGE_C R43, R20, R43, RZ ;  /* 0x0000002b142b723e */ /* 0x000fe200048070ff */
[----:B------:R-:W-:-:S02]  /*4880*/  IMAD.MOV.U32 R59, RZ, RZ, R119 ;  /* 0x000000ffff3b7224 */ /* 0x000fc400078e0077 */
[----:B------:R-:W-:-:S01]  /*4890*/  FADD.FTZ R25, R20, R25 ;  /* 0x0000001914197221 */ /* 0x000fc20000010000 */
[----:B------:R-:W-:Y:S01]  /*48a0*/  FADD.FTZ R3, R65, R26 ;  /* 0x0000001a41037221 */ /* 0x000fe20000010000 */
[----:B------:R-:W-:Y:S01]  /*48b0*/  F2FP.SATFINITE.E4M3.F32.PACK_AB_MERGE_C R209, R13, R12, R43 ;  /* 0x0000000c0dd1723e */ /* 0x000fe2000480702b */
[----:B------:R-:W0:Y:S01]  /*48c0*/  MUFU.EX2 R44, R44 ;  /* 0x0000002c002c7308 */ /* 0x000e220000000800 */
[----:B-1----:R-:W-:-:S01]  /*48d0*/  FADD.FTZ R28, R14, R25 ;  /* 0x000000190e1c7221 */ /* 0x002fc20000010000 */
[----:B------:R-:W-:Y:S01]  /*48e0*/  FADD.FTZ R26, R66, R3 ;  /* 0x00000003421a7221 */ /* 0x000fe20000010000 */
[C---:B------:R-:W-:Y:S01]  /*48f0*/  F2FP.SATFINITE.E4M3.F32.PACK_AB_MERGE_C R66, R67.reuse, R66, RZ ;  /* 0x000000424342723e */ /* 0x040fe200048070ff */
[----:B------:R-:W-:Y:S02]  /*4900*/  IMAD.MOV.U32 R43, RZ, RZ, R119 ;  /* 0x000000ffff2b7224 */ /* 0x000fe400078e0077 */
[----:B------:R-:W-:-:S01]  /*4910*/  FADD.FTZ R67, R67, R26 ;  /* 0x0000001a43437221 */ /* 0x000fc20000010000 */
[----:B------:R-:W-:Y:S01]  /*4920*/  F2FP.SATFINITE.E4M3.F32.PACK_AB_MERGE_C R210, R65, R62, R66 ;  /* 0x0000003e41d2723e */ /* 0x000fe20004807042 */
[----:B------:R1:W3:Y:S01]  /*4930*/  MUFU.EX2 R68, R96 ;  /* 0x0000006000447308 */ /* 0x0002e20000000800 */
[----:B--2---:R-:W-:-:S01]  /*4940*/  FADD.FTZ R25, R15, R28 ;  /* 0x0000001c0f197221 */ /* 0x004fc20000010000 */
[----:B------:R-:W-:-:S02]  /*4950*/  IMAD.MOV.U32 R66, RZ, RZ, R119 ;  /* 0x000000ffff427224 */ /* 0x000fc400078e0077 */
[--C-:B------:R-:W-:Y:S02]  /*4960*/  IMAD.MOV.U32 R65, RZ, RZ, R119.reuse ;  /* 0x000000ffff417224 */ /* 0x100fe400078e0077 */
[----:B------:R-:W-:Y:S02]  /*4970*/  IMAD.MOV.U32 R62, RZ, RZ, R119 ;  /* 0x000000ffff3e7224 */ /* 0x000fe400078e0077 */
[----:B------:R-:W2:Y:S01]  /*4980*/  MUFU.EX2 R29, R29 ;  /* 0x0000001d001d7308 */ /* 0x000ea20000000800 */
[----:B0-----:R-:W-:-:S01]  /*4990*/  FADD.FTZ R28, R44, R25 ;  /* 0x000000192c1c7221 */ /* 0x001fc20000010000 */
[C---:B------:R-:W-:Y:S01]  /*49a0*/  F2FP.SATFINITE.E4M3.F32.PACK_AB_MERGE_C R44, R21.reuse, R44, RZ ;  /* 0x0000002c152c723e */ /* 0x040fe200048070ff */
[--C-:B-1----:R-:W-:Y:S02]  /*49b0*/  IMAD.MOV.U32 R96, RZ, RZ, R119.reuse ;  /* 0x000000ffff607224 */ /* 0x102fe400078e0077 */
[----:B------:R-:W-:Y:S01]  /*49c0*/  FADD.FTZ R28, R21, R28 ;  /* 0x0000001c151c7221 */ /* 0x000fe20000010000 */
[----:B------:R-:W-:Y:S01]  /*49d0*/  F2FP.SATFINITE.E4M3.F32.PACK_AB_MERGE_C R211, R15, R14, R44 ;  /* 0x0000000e0fd3723e */ /* 0x000fe2000480702c */
[----:B------:R-:W-:Y:S01]  /*49e0*/  IMAD.MOV.U32 R44, RZ, RZ, R119 ;  /* 0x000000ffff2c7224 */ /* 0x000fe200078e0077 */
[----:B------:R0:W1:Y:S01]  /*49f0*/  MUFU.EX2 R24, R49 ;  /* 0x0000003100187308 */ /* 0x0000620000000800 */
[----:B---3--:R-:W-:-:S01]  /*4a00*/  FADD.FTZ R26, R68, R67 ;  /* 0x00000043441a7221 */ /* 0x008fc20000010000 */
[----:B------:R-:W-:-:S02]  /*4a10*/  IMAD.MOV.U32 R67, RZ, RZ, R119 ;  /* 0x000000ffff437224 */ /* 0x000fc400078e0077 */
[--C-:B------:R-:W-:Y:S02]  /*4a20*/  IMAD.MOV.U32 R41, RZ, RZ, R119.reuse ;  /* 0x000000ffff297224 */ /* 0x100fe400078e0077 */
[----:B------:R-:W-:Y:S01]  /*4a30*/  FADD.FTZ R21, R69, R26 ;  /* 0x0000001a45157221 */ /* 0x000fe20000010000 */
[----:B------:R-:W-:Y:S01]  /*4a40*/  IMAD.MOV.U32 R40, RZ, RZ, R119 ;  /* 0x000000ffff287224 */ /* 0x000fe200078e0077 */
[----:B------:R-:W3:Y:S01]  /*4a50*/  MUFU.EX2 R72, R72 ;  /* 0x0000004800487308 */ /* 0x000ee20000000800 */
[----:B--2---:R-:W-:-:S01]  /*4a60*/  FADD.FTZ R3, R29, R28 ;  /* 0x0000001c1d037221 */ /* 0x004fc20000010000 */
[--C-:B0-----:R-:W-:Y:S02]  /*4a70*/  IMAD.MOV.U32 R49, RZ, RZ, R119.reuse ;  /* 0x000000ffff317224 */ /* 0x101fe400078e0077 */
[--C-:B------:R-:W-:Y:S02]  /*4a80*/  IMAD.MOV.U32 R39, RZ, RZ, R119.reuse ;  /* 0x000000ffff277224 */ /* 0x100fe400078e0077 */
[----:B------:R-:W-:-:S02]  /*4a90*/  IMAD.MOV.U32 R38, RZ, RZ, R119 ;  /* 0x000000ffff267224 */ /* 0x000fc400078e0077 */
[----:B------:R-:W0:Y:S01]  /*4aa0*/  MUFU.EX2 R30, R30 ;  /* 0x0000001e001e7308 */ /* 0x000e220000000800 */
[----:B-1----:R-:W-:-:S01]  /*4ab0*/  FADD.FTZ R3, R24, R3 ;  /* 0x0000000318037221 */ /* 0x002fc20000010000 */
[--C-:B------:R-:W-:Y:S02]  /*4ac0*/  IMAD.MOV.U32 R27, RZ, RZ, R119.reuse ;  /* 0x000000ffff1b7224 */ /* 0x100fe400078e0077 */
[----:B------:R-:W-:-:S04]  /*4ad0*/  IMAD.MOV.U32 R25, RZ, RZ, R119 ;  /* 0x000000ffff197224 */ /* 0x000fc800078e0077 */
[----:B------:R-:W1:Y:S01]  /*4ae0*/  MUFU.EX2 R75, R75 ;  /* 0x0000004b004b7308 */ /* 0x000e620000000800 */
[----:B---3--:R-:W-:-:S07]  /*4af0*/  FADD.FTZ R26, R72, R21 ;  /* 0x00000015481a7221 */ /* 0x008fce0000010000 */
[----:B------:R-:W2:Y:S01]  /*4b00*/  MUFU.EX2 R55, R55 ;  /* 0x0000003700377308 */ /* 0x000ea20000000800 */
[----:B0-----:R-:W-:-:S07]  /*4b10*/  FADD.FTZ R28, R30, R3 ;  /* 0x000000031e1c7221 */ /* 0x001fce0000010000 */
[----:B------:R-:W0:Y:S01]  /*4b20*/  MUFU.EX2 R73, R73 ;  /* 0x0000004900497308 */ /* 0x000e220000000800 */
[----:B-1----:R-:W-:-:S01]  /*4b30*/  FADD.FTZ R26, R75, R26 ;  /* 0x0000001a4b1a7221 */ /* 0x002fc20000010000 */
[----:B------:R-:W-:Y:S01]  /*4b40*/  F2FP.SATFINITE.E4M3.F32.PACK_AB_MERGE_C R72, R75, R72, RZ ;  /* 0x000000484b48723e */ /* 0x000fe200048070ff */
[----:B------:R-:W-:-:S03]  /*4b50*/  IMAD.MOV.U32 R75, RZ, RZ, R119 ;  /* 0x000000ffff4b7224 */ /* 0x000fc600078e0077 */
[----:B------:R-:W-:Y:S01]  /*4b60*/  F2FP.SATFINITE.E4M3.F32.PACK_AB_MERGE_C R212, R69, R68, R72 ;  /* 0x0000004445d4723e */ /* 0x000fe20004807048 */
[--C-:B------:R-:W-:Y:S01]  /*4b70*/  IMAD.MOV.U32 R72, RZ, RZ, R119.reuse ;  /* 0x000000ffff487224 */ /* 0x100fe200078e0077 */
[----:B------:R-:W1:Y:S01]  /*4b80*/  MUFU.EX2 R32, R32 ;  /* 0x0000002000207308 */ /* 0x000e620000000800 */
[C---:B--2---:R-:W-:Y:S01]  /*4b90*/  F2FP.SATFINITE.E4M3.F32.PACK_AB_MERGE_C R30, R55.reuse, R30, RZ ;  /* 0x0000001e371e723e */ /* 0x044fe200048070ff */
[----:B------:R-:W-:Y:S01]  /*4ba0*/  FADD.FTZ R55, R55, R28 ;  /* 0x0000001c37377221 */ /* 0x000fe20000010000 */
[--C-:B------:R-:W-:Y:S02]  /*4bb0*/  IMAD.MOV.U32 R69, RZ, RZ, R119.reuse ;  /* 0x000000ffff457224 */ /* 0x100fe400078e0077 */
[----:B------:R-:W-:Y:S01]  /*4bc0*/  F2FP.SATFINITE.E4M3.F32.PACK_AB_MERGE_C R213, R24, R29, R30 ;  /* 0x0000001d18d5723e */ /* 0x000fe2000480701e */
[----:B------:R-:W-:Y:S02]  /*4bd0*/  IMAD.MOV.U32 R68, RZ, RZ, R119 ;  /* 0x000000ffff447224 */ /* 0x000fe400078e0077 */
[----:B------:R-:W2:Y:S01]  /*4be0*/  MUFU.EX2 R76, R76 ;  /* 0x0000004c004c7308 */ /* 0x000ea20000000800 */
[----:B0-----:R-:W-:-:S01]  /*4bf0*/  FADD.FTZ R3, R73, R26 ;  /* 0x0000001a49037221 */ /* 0x001fc20000010000 */
[----:B------:R-:W-:-:S02]  /*4c00*/  IMAD.MOV.U32 R30, RZ, RZ, R119 ;  /* 0x000000ffff1e7224 */ /* 0x000fc400078e0077 */
[--C-:B------:R-:W-:Y:S02]  /*4c10*/  IMAD.MOV.U32 R29, RZ, RZ, R119.reuse ;  /* 0x000000ffff1d7224 */ /* 0x100fe400078e0077 */
[----:B------:R-:W-:Y:S02]  /*4c20*/  IMAD.MOV.U32 R28, RZ, RZ, R119 ;  /* 0x000000ffff1c7224 */ /* 0x000fe400078e0077 */
[----:B------:R-:W0:Y:S01]  /*4c30*/  MUFU.EX2 R63, R63 ;  /* 0x0000003f003f7308 */ /* 0x000e220000000800 */
[----:B-1----:R-:W-:-:S01]  /*4c40*/  FADD.FTZ R26, R32, R55 ;  /* 0x00000037201a7221 */ /* 0x002fc20000010000 */
[--C-:B------:R-:W-:Y:S02]  /*4c50*/  IMAD.MOV.U32 R55, RZ, RZ, R119.reuse ;  /* 0x000000ffff377224 */ /* 0x100fe400078e0077 */
[----:B------:R-:W-:-:S04]  /*4c60*/  IMAD.MOV.U32 R24, RZ, RZ, R119 ;  /* 0x000000ffff187224 */ /* 0x000fc800078e0077 */
[----:B------:R-:W-:Y:S01]  /*4c70*/  MUFU.EX2 R78, R78 ;  /* 0x0000004e004e7308 */ /* 0x000fe20000000800 */
[----:B--2---:R-:W-:-:S07]  /*4c80*/  FADD.FTZ R3, R76, R3 ;  /* 0x000000034c037221 */ /* 0x004fce0000010000 */
[----:B------:R-:W1:Y:S01]  /*4c90*/  MUFU.EX2 R81, R81 ;  /* 0x0000005100517308 */ /* 0x000e620000000800 */
[----:B0-----:R-:W-:-:S07]  /*4ca0*/  FADD.FTZ R26, R63, R26 ;  /* 0x0000001a3f1a7221 */ /* 0x001fce0000010000 */
        /* <DEDUP_REMOVED lines=10> */
[--C-:B------:R-:W-:Y:S02]  /*4d50*/  IMAD.MOV.U32 R73, RZ, RZ, R119.reuse ;  /* 0x000000ffff497224 */ /* 0x100fe400078e0077 */
[----:B------:R-:W-:Y:S02]  /*4d60*/  IMAD.MOV.U32 R26, RZ, RZ, R119 ;  /* 0x000000ffff1a7224 */ /* 0x000fe400078e0077 */
        /* <DEDUP_REMOVED lines=13> */
[----:B------:R1:W3:Y:S01]  /*4e40*/  MUFU.EX2 R20, R77 ;  /* 0x0000004d00147308 */ /* 0x0002e20000000800 */
[----:B--2---:R-:W-:-:S01]  /*4e50*/  FADD.FTZ R3, R37, R36 ;  /* 0x0000002425037221 */ /* 0x004fc20000010000 */
[----:B------:R-:W-:-:S06]  /*4e60*/  IMAD.MOV.U32 R36, RZ, RZ, R119 ;  /* 0x000000ffff247224 */ /* 0x000fcc00078e0077 */
[----:B------:R-:W2:Y:S01]  /*4e70*/  MUFU.EX2 R79, R79 ;  /* 0x0000004f004f7308 */ /* 0x000ea20000000800 */
[C---:B0-----:R-:W-:Y:S01]  /*4e80*/  F2FP.SATFINITE.E4M3.F32.PACK_AB_MERGE_C R216, R83.reuse, R80, R5 ;  /* 0x0000005053d8723e */ /* 0x041fe20004807005 */
[----:B------:R-:W-:Y:S01]  /*4e90*/  FADD.FTZ R83, R83, R4 ;  /* 0x0000000453537221 */ /* 0x000fe20000010000 */
[--C-:B------:R-:W-:Y:S02]  /*4ea0*/  IMAD.MOV.U32 R80, RZ, RZ, R119.reuse ;  /* 0x000000ffff507224 */ /* 0x100fe400078e0077 */
[----:B-1----:R-:W-:Y:S02]  /*4eb0*/  IMAD.MOV.U32 R77, RZ, RZ, R119 ;  /* 0x000000ffff4d7224 */ /* 0x002fe400078e0077 */
[----:B------:R-:W-:-:S01]  /*4ec0*/  FADD.FTZ R82, R82, R83 ;  /* 0x0000005352527221 */ /* 0x000fc20000010000 */
[----:B------:R-:W-:Y:S01]  /*4ed0*/  IMAD.MOV.U32 R83, RZ, RZ, R119 ;  /* 0x000000ffff537224 */ /* 0x000fe200078e0077 */
[----:B------:R-:W0:Y:S01]  /*4ee0*/  MUFU.EX2 R70, R70 ;  /* 0x0000004600467308 */ /* 0x000e220000000800 */
[----:B---3--:R-:W-:-:S01]  /*4ef0*/  FADD.FTZ R4, R20, R3 ;  /* 0x0000000314047221 */ /* 0x008fc20000010000 */
[----:B------:R-:W-:Y:S01]  /*4f00*/  FADD.FTZ R85, R85, R82 ;  /* 0x0000005255557221 */ /* 0x000fe20000010000 */
[----:B------:R-:W-:-:S05]  /*4f10*/  IMAD.MOV.U32 R82, RZ, RZ, R119 ;  /* 0x000000ffff527224 */ /* 0x000fca00078e0077 */
[----:B------:R-:W-:Y:S01]  /*4f20*/  MUFU.EX2 R56, R56 ;  /* 0x0000003800387308 */ /* 0x000fe20000000800 */
[----:B--2---:R-:W-:-:S07]  /*4f30*/  FADD.FTZ R5, R79, R4 ;  /* 0x000000044f057221 */ /* 0x004fce0000010000 */
[----:B------:R-:W1:Y:S01]  /*4f40*/  MUFU.EX2 R89, R89 ;  /* 0x0000005900597308 */ /* 0x000e620000000800 */
[C---:B0-----:R-:W-:Y:S01]  /*4f50*/  F2FP.SATFINITE.E4M3.F32.PACK_AB_MERGE_C R79, R70.reuse, R79, RZ ;  /* 0x0000004f464f723e */ /* 0x041fe200048070ff */
[----:B------:R-:W-:-:S03]  /*4f60*/  FADD.FTZ R70, R70, R5 ;  /* 0x0000000546467221 */ /* 0x000fc60000010000 */
[----:B------:R-:W-:Y:S01]  /*4f70*/  F2FP.SATFINITE.E4M3.F32.PACK_AB_MERGE_C R217, R20, R37, R79 ;  /* 0x0000002514d9723e */ /* 0x000fe2000480704f */
[--C-:B------:R-:W-:Y:S02]  /*4f80*/  IMAD.MOV.U32 R79, RZ, RZ, R119.reuse ;  /* 0x000000ffff4f7224 */ /* 0x100fe400078e0077 */
[----:B------:R-:W0:Y:S01]  /*4f90*/  MUFU.EX2 R84, R84 ;  /* 0x0000005400547308 */ /* 0x000e220000000800 */
[----:B------:R-:W-:-:S07]  /*4fa0*/  IMAD.MOV.U32 R37, RZ, RZ, R119 ;  /* 0x000000ffff257224 */ /* 0x000fce00078e0077 */
[----:B------:R-:W2:Y:S01]  /*4fb0*/  MUFU.EX2 R71, R71 ;  /* 0x0000004700477308 */ /* 0x000ea20000000800 */
[----:B-1----:R-:W-:-:S07]  /*4fc0*/  F2FP.SATFINITE.E4M3.F32.PACK_AB_MERGE_C R6, R89, R56, RZ ;  /* 0x000000385906723e */ /* 0x002fce00048070ff */
[----:B------:R-:W1:Y:S01]  /*4fd0*/  MUFU.EX2 R87, R87 ;  /* 0x0000005700577308 */ /* 0x000e620000000800 */
[----:B0-----:R-:W-:-:S01]  /*4fe0*/  FADD.FTZ R4, R84, R85 ;  /* 0x0000005554047221 */ /* 0x001fc20000010000 */
[----:B------:R-:W-:-:S06]  /*4ff0*/  IMAD.MOV.U32 R85, RZ, RZ, R119 ;  /* 0x000000ffff557224 */ /* 0x000fcc00078e0077 */
[----:B------:R-:W0:Y:S01]  /*5000*/  MUFU.EX2 R90, R90 ;  /* 0x0000005a005a7308 */ /* 0x000e220000000800 */
[----:B--2---:R-:W-:-:S01]  /*5010*/  FADD.FTZ R5, R71, R70 ;  /* 0x0000004647057221 */ /* 0x004fc20000010000 */
[----:B------:R-:W-:-:S06]  /*5020*/  IMAD.MOV.U32 R70, RZ, RZ, R119 ;  /* 0x000000ffff467224 */ /* 0x000fcc00078e0077 */
[----:B------:R-:W2:Y:S01]  /*5030*/  MUFU.EX2 R74, R74 ;  /* 0x0000004a004a7308 */ /* 0x000ea20000000800 */
[C---:B-1----:R-:W-:Y:S01]  /*5040*/  F2FP.SATFINITE.E4M3.F32.PACK_AB_MERGE_C R218, R87.reuse, R84, R6 ;  /* 0x0000005457da723e */ /* 0x042fe20004807006 */
[----:B------:R-:W-:Y:S01]  /*5050*/  FADD.FTZ R87, R87, R4 ;  /* 0x0000000457577221 */ /* 0x000fe20000010000 */
[----:B------:R-:W-:-:S03]  /*5060*/  IMAD.MOV.U32 R84, RZ, RZ, R119 ;  /* 0x000000ffff547224 */ /* 0x000fc600078e0077 */
[----:B------:R-:W-:Y:S01]  /*5070*/  FADD.FTZ R4, R56, R87 ;  /* 0x0000005738047221 */ /* 0x000fe20000010000 */
[----:B------:R-:W-:Y:S01]  /*5080*/  IMAD.MOV.U32 R87, RZ, RZ, R119 ;  /* 0x000000ffff577224 */ /* 0x000fe200078e0077 */
[----:B------:R1:W3:Y:S01]  /*5090*/  MUFU.EX2 R3, R86 ;  /* 0x0000005600037308 */ /* 0x0002e20000000800 */
[----:B0-----:R-:W-:-:S01]  /*50a0*/  FADD.FTZ R5, R90, R5 ;  /* 0x000000055a057221 */ /* 0x001fc20000010000 */
[----:B------:R-:W-:Y:S01]  /*50b0*/  FADD.FTZ R4, R89, R4 ;  /* 0x0000000459047221 */ /* 0x000fe20000010000 */
[--C-:B------:R-:W-:Y:S02]  /*50c0*/  IMAD.MOV.U32 R89, RZ, RZ, R119.reuse ;  /* 0x000000ffff597224 */ /* 0x100fe400078e0077 */
[----:B------:R-:W-:Y:S02]  /*50d0*/  IMAD.MOV.U32 R56, RZ, RZ, R119 ;  /* 0x000000ffff387224 */ /* 0x000fe400078e0077 */
[----:B--2---:R-:W-:-:S01]  /*50e0*/  FADD.FTZ R6, R74, R5 ;  /* 0x000000054a067221 */ /* 0x004fc20000010000 */
[----:B-1----:R-:W-:Y:S01]  /*50f0*/  IMAD.MOV.U32 R86, RZ, RZ, R119 ;  /* 0x000000ffff567224 */ /* 0x002fe200078e0077 */
[----:B---3--:R-:W-:-:S02]  /*5100*/  F2FP.SATFINITE.E4M3.F32.PACK_AB_MERGE_C R7, R3, R74, RZ ;  /* 0x0000004a0307723e */ /* 0x008fc400048070ff */
[----:B------:R-:W-:Y:S01]  /*5110*/  FADD.FTZ R6, R3, R6 ;  /* 0x0000000603067221 */ /* 0x000fe20000010000 */
[----:B------:R-:W-:Y:S01]  /*5120*/  IMAD.MOV.U32 R74, RZ, RZ, R119 ;  /* 0x000000ffff4a7224 */ /* 0x000fe200078e0077 */
[----:B------:R-:W-:Y:S01]  /*5130*/  F2FP.SATFINITE.E4M3.F32.PACK_AB_MERGE_C R219, R90, R71, R7 ;  /* 0x000000475adb723e */ /* 0x000fe20004807007 */
        /* <DEDUP_REMOVED lines=57> */
.L_x_2921:
[----:B------:R-:W-:Y:S01]  /*54d0*/  ISETP.NE.AND P2, PT, RZ, UR37, PT ;  /* 0x00000025ff007c0c */ /* 0x000fe2000bf45270 */
[----:B------:R-:W-:-:S04]  /*54e0*/  UISETP.NE.AND UP0, UPT, UR52, 0x1, UPT ;  /* 0x000000013400788c */ /* 0x000fc8000bf05270 */
[----:B------:R-:W-:-:S04]  /*54f0*/  USEL UR43, URZ, 0x1, UP0 ;  /* 0x000000013f2b7887 */ /* 0x000fc80008000000 */
[----:B------:R-:W-:-:S04]  /*5500*/  ULOP3.LUT UR43, UR53, UR43, URZ, 0x3c, !UPT ;  /* 0x0000002b352b7292 */ /* 0x000fc8000f8e3c3f */
[----:B------:R-:W-:Y:S08]  /*5510*/  @P2 BRA `(.L_x_2912) ;  /* 0x0000000000382947 */ /* 0x000ff00003800000 */
[----:B------:R-:W-:Y:S05]  /*5520*/  @!P0 BRA `(.L_x_2913) ;  /* 0x0000000000048947 */ /* 0x000fea0003800000 */
[----:B------:R-:W-:Y:S01]  /*5530*/  BPT.TRAP 0x1 ;  /* 0x000000040000795c */ /* 0x000fe20000300000 */
.L_x_2913:
        /* <DEDUP_REMOVED lines=9> */
.L_x_2914:
[----:B-1----:R-:W-:Y:S05]  /*55d0*/  @P1 BRA `(.L_x_2912) ;  /* 0x0000000000081947 */ /* 0x002fea0003800000 */
[----:B------:R-:W1:Y:S02]  /*55e0*/  SYNCS.PHASECHK.TRANS64.TRYWAIT P1, [UR6+0x33430], R7 ;  /* 0x03343007ff0075a7 */ /* 0x000e640008020146 */
[----:B-1----:R-:W-:Y:S05]  /*55f0*/  @!P1 BRA `(.L_x_2915) ;  /* 0x000000a800d09947 */ /* 0x002fea0003800000 */
.L_x_2912:
[----:B01----:R-:W-:Y:S01]  /*5600*/  VIADD R7, R23, 0x8 ;  /* 0x0000000817077836 */ /* 0x003fe20000000000 */
[----:B------:R-:W-:Y:S01]  /*5610*/  UIADD3 UR51, UR52, 0x1, URZ ;  /* 0x0000000134337890 */ /* 0x000fe2000fffe03f */
[----:B------:R-:W-:Y:S01]  /*5620*/  UMOV UR27, 0x80000020 ;  /* 0x80000020001b7882 */ /* 0x000fe20000000000 */
[----:B------:R-:W-:Y:S02]  /*5630*/  UMOV UR28, UR24 ;  /* 0x00000018001c7c82 */ /* 0x000fe40008000000 */
[----:B------:R0:W-:Y:S01]  /*5640*/  BAR.SYNC.DEFER_BLOCKING R7, 0x100 ;  /* 0x000400070000751d */ /* 0x0001e20000010000 */
[----:B------:R-:W-:-:S04]  /*5650*/  UISETP.NE.AND UP0, UPT, UR51, 0x2, UPT ;  /* 0x000000023300788c */ /* 0x000fc8000bf05270 */
[----:B------:R-:W-:Y:S01]  /*5660*/  USEL UR51, UR51, URZ, UP0 ;  /* 0x0000003f33337287 */ /* 0x000fe20008000000 */
[----:B------:R-:W-:Y:S01]  /*5670*/  UMOV UR29, UR25 ;  /* 0x00000019001d7c82 */ /* 0x000fe20008000000 */
[----:B------:R-:W-:Y:S02]  /*5680*/  UMOV UR31, 0x80000020 ;  /* 0x80000020001f7882 */ /* 0x000fe40000000000 */
[----:B------:R-:W-:Y:S01]  /*5690*/  UIMAD UR54, UR51, 0x780, UR46 ;  /* 0x00000780333678a4 */ /* 0x000fe2000f8e022e */
[----:B------:R-:W-:Y:S01]  /*56a0*/  UMOV UR32, UR24 ;  /* 0x0000001800207c82 */ /* 0x000fe20008000000 */
[----:B------:R-:W-:Y:S02]  /*56b0*/  UMOV UR33, UR25 ;  /* 0x0000001900217c82 */ /* 0x000fe40008000000 */
[----:B------:R-:W-:Y:S02]  /*56c0*/  UIADD3 UR30, UR54, 0x80, URZ ;  /* 0x00000080361e7890 */ /* 0x000fe4000fffe03f */
[----:B------:R-:W-:-:S02]  /*56d0*/  UIADD3 UR34, UR54, 0x100, URZ ;  /* 0x0000010036227890 */ /* 0x000fc4000fffe03f */
[----:B------:R-:W-:Y:S01]  /*56e0*/  UMOV UR26, UR54 ;  /* 0x00000036001a7c82 */ /* 0x000fe20008000000 */
[----:B------:R-:W-:Y:S01]  /*56f0*/  UMOV UR35, 0x80000020 ;  /* 0x8000002000237882 */ /* 0x000fe20000000000 */
[----:B------:R-:W-:Y:S01]  /*5700*/  UIADD3 UR6, UR54, 0x200, URZ ;  /* 0x0000020036067890 */ /* 0x000fe2000fffe03f */
[----:B------:R-:W-:Y:S01]  /*5710*/  UMOV UR7, 0x80000020 ;  /* 0x8000002000077882 */ /* 0x000fe20000000000 */
[----:B------:R-:W-:Y:S01]  /*5720*/  UIADD3 UR10, UR54, 0x202, URZ ;  /* 0x00000202360a7890 */ /* 0x000fe2000fffe03f */
[----:B------:R-:W-:Y:S01]  /*5730*/  WARPGROUP.ARRIVE ;  /* 0x00000000000079c5 */ /* 0x000fe20000000000 */
[----:B------:R-:W-:Y:S01]  /*5740*/  UMOV UR11, 0x80000020 ;  /* 0x80000020000b7882 */ /* 0x000fe20000000000 */
[----:B------:R-:W-:Y:S01]  /*5750*/  UIADD3 UR14, UR54, 0x282, URZ ;  /* 0x00000282360e7890 */ /* 0x000fe2000fffe03f */
[----:B------:R-:W-:Y:S01]  /*5760*/  UMOV UR15, 0x80000020 ;  /* 0x80000020000f7882 */ /* 0x000fe20000000000 */
[----:B------:R-:W-:Y:S02]  /*5770*/  UIADD3 UR18, UR54, 0x500, URZ ;  /* 0x0000050036127890 */ /* 0x000fe4000fffe03f */
[----:B------:R-:W-:Y:S01]  /*5780*/  QGMMA.64x32x32.F32.E4M3.E4M3 R184, gdesc[UR24], RZ, !UPT, gsb0 ;  /* 0x0060000018b879f3 */ /* 0x000fe2000c0008ff */
[----:B------:R-:W-:Y:S01]  /*5790*/  UIADD3 UR26, UR54, 0x180, URZ ;  /* 0x00000180361a7890 */ /* 0x000fe2000fffe03f */
[----:B------:R-:W-:Y:S01]  /*57a0*/  UMOV UR27, 0x80000020 ;  /* 0x80000020001b7882 */ /* 0x000fe20000000000 */
[----:B------:R-:W-:Y:S01]  /*57b0*/  UMOV UR19, 0x80000020 ;  /* 0x8000002000137882 */ /* 0x000fe20000000000 */
[----:B------:R-:W-:Y:S01]  /*57c0*/  UIADD3 UR22, UR54, 0x502, URZ ;  /* 0x0000050236167890 */ /* 0x000fe2000fffe03f */
[----:B------:R-:W-:Y:S01]  /*57d0*/  UMOV UR23, 0x80000020 ;  /* 0x8000002000177882 */ /* 0x000fe20000000000 */
[----:B------:R-:W-:-:S02]  /*57e0*/  WARPGROUP.DEPBAR.LE gsb0, 0x0 ;  /* 0x00008000000079c5 */ /* 0x000fc40000010000 */
        /* <DEDUP_REMOVED lines=16> */
[----:B------:R-:W-:Y:S01]  /*58f0*/  UMOV UR26, UR6 ;  /* 0x00000006001a7c82 */ /* 0x000fe20008000000 */
[----:B------:R-:W-:Y:S01]  /*5900*/  UMOV UR27, 0x80000020 ;  /* 0x80000020001b7882 */ /* 0x000fe20000000000 */
[----:B------:R-:W-:Y:S01]  /*5910*/  UIADD3 UR6, UR54, 0x2, URZ ;  /* 0x0000000236067890 */ /* 0x000fe2000fffe03f */
        /* <DEDUP_REMOVED lines=25> */
[----:B------:R-:W-:Y:S01]  /*5ab0*/  UMOV UR6, UR10 ;  /* 0x0000000a00067c82 */ /* 0x000fe20008000000 */
[----:B------:R-:W-:Y:S01]  /*5ac0*/  UMOV UR7, 0x80000020 ;  /* 0x8000002000077882 */ /* 0x000fe20000000000 */
[----:B------:R-:W-:Y:S01]  /*5ad0*/  UIADD3 UR10, UR54, 0x280, URZ ;  /* 0x00000280360a7890 */ /* 0x000fe2000fffe03f */
        /* <DEDUP_REMOVED lines=92> */
[----:B------:R-:W-:Y:S01]  /*60a0*/  UIADD3 UR54, UR54, 0x702, URZ ;  /* 0x0000070236367890 */ /* 0x000fe2000fffe03f */
        /* <DEDUP_REMOVED lines=15> */
[----:B0-----:R-:W-:Y:S05]  /*61a0*/  @P2 BRA `(.L_x_2916) ;  /* 0x00000000002c2947 */ /* 0x001fea0003800000 */
[----:B------:R-:W-:Y:S05]  /*61b0*/  @!P0 BRA `(.L_x_2917) ;  /* 0x0000000000048947 */ /* 0x000fea0003800000 */
[----:B------:R-:W-:Y:S01]  /*61c0*/  BPT.TRAP 0x1 ;  /* 0x000000040000795c */ /* 0x000fe20000300000 */
.L_x_2917:
[----:B------:R-:W-:Y:S01]  /*61d0*/  ULEA UR6, UR52, UR39, 0x3 ;  /* 0x0000002734067291 */ /* 0x000fe2000f8e183f */
[----:B------:R-:W-:-:S05]  /*61e0*/  IMAD.U32 R7, RZ, RZ, UR53 ;  /* 0x00000035ff077e24 */ /* 0x000fca000f8e00ff */
[----:B------:R-:W-:-:S04]  /*61f0*/  SHF.L.U32 R7, R7, 0x1f, RZ ;  /* 0x0000001f07077819 */ /* 0x000fc800000006ff */
[----:B------:R0:W1:Y:S01]  /*6200*/  SYNCS.PHASECHK.TRANS64.TRYWAIT P1, [UR6+0x33450], R7 ;  /* 0x03345007ff0075a7 */ /* 0x0000620008020146 */
[----:B------:R-:W-:Y:S05]  /*6210*/  @!P0 BRA `(.L_x_2918) ;  /* 0x0000000000048947 */ /* 0x000fea0003800000 */
[----:B------:R-:W-:Y:S01]  /*6220*/  BPT.TRAP 0x1 ;  /* 0x000000040000795c */ /* 0x000fe20000300000 */
.L_x_2918:
[----:B-1----:R-:W-:Y:S05]  /*6230*/  @P1 BRA `(.L_x_2916) ;  /* 0x0000000000081947 */ /* 0x002fea0003800000 */
[----:B------:R-:W1:Y:S02]  /*6240*/  SYNCS.PHASECHK.TRANS64.TRYWAIT P1, [UR6+0x33450], R7 ;  /* 0x03345007ff0075a7 */ /* 0x000e640008020146 */
[----:B-1----:R-:W-:Y:S05]  /*6250*/  @!P1 BRA `(.L_x_2919) ;  /* 0x0000009c00d09947 */ /* 0x002fea0003800000 */
.L_x_2916:
        /* <DEDUP_REMOVED lines=16> */
[----:B------:R-:W-:Y:S01]  /*6360*/  UIMAD UR11, UR52, 0x780, UR6 ;  /* 0x00000780340b78a4 */ /* 0x000fe2000f8e0206 */
[----:B------:R-:W1:Y:S01]  /*6370*/  MUFU.TANH R10, R10 ;  /* 0x0000000a000a7308 */ /* 0x000e620000002400 */
[C---:B------:R-:W-:Y:S01]  /*6380*/  FMUL.FTZ R21, R0.reuse, R194 ;  /* 0x000000c200157220 */ /* 0x040fe20000410000 */
[C---:B------:R-:W-:Y:S01]  /*6390*/  FMUL.FTZ R20, R0.reuse, R193 ;  /* 0x000000c100147220 */ /* 0x040fe20000410000 */
[C---:B------:R-:W-:Y:S01]  /*63a0*/  FMUL.FTZ R184, R0.reuse, R195 ;  /* 0x000000c300b87220 */ /* 0x040fe20000410000 */
[C---:B------:R-:W-:Y:S01]  /*63b0*/  FMUL.FTZ R185, R0.reuse, R196 ;  /* 0x000000c400b97220 */ /* 0x040fe20000410000 */
[C---:B------:R-:W-:Y:S01]  /*63c0*/  FMUL.FTZ R187, R0.reuse, R198 ;  /* 0x000000c600bb7220 */ /* 0x040fe20000410000 */
[----:B------:R-:W-:Y:S01]  /*63d0*/  UMOV UR6, UR11 ;  /* 0x0000000b00067c82 */ /* 0x000fe20008000000 */
[----:B------:R-:W-:Y:S01]  /*63e0*/  FMUL.FTZ R186, R0, R197 ;  /* 0x000000c500ba7220 */ /* 0x000fe20000410000 */
[----:B------:R-:W-:Y:S01]  /*63f0*/  QGMMA.64x192x32.F32.E4M3.E4M3 R24, R200, gdesc[UR4], R24, gsb0 ;  /* 0x02e00004c8187df3 */ /* 0x000fe20008000818 */
        /* <DEDUP_REMOVED lines=86> */
[----:B------:R-:W-:Y:S01]  /*6960*/  FMUL.FTZ R135, R0, R135 ;  /* 0x0000008700877220 */ /* 0x000fe20000410000 */
[----:B------:R-:W-:Y:S01]  /*6970*/  UMOV UR10, UR50 ;  /* 0x00000032000a7c82 */ /* 0x000fe20008000000 */
[----:B------:R-:W1:Y:S01]  /*6980*/  S2R R227, SR_TID.X ;  /* 0x0000000000e37919 */ /* 0x000e620000002100 */
[----:B------:R-:W3:Y:S01]  /*6990*/  MUFU.TANH R187, R187 ;  /* 0x000000bb00bb7308 */ /* 0x000ee20000002400 */
[----:B--2---:R-:W-:-:S07]  /*69a0*/  FMNMX.FTZ R192, R184, R191, !PT ;  /* 0x000000bfb8c07209 */ /* 0x004fce0007810000 */
[----:B------:R-:W2:Y:S01]  /*69b0*/  MUFU.TANH R186, R186 ;  /* 0x000000ba00ba7308 */ /* 0x000ea20000002400 */
[----:B0-----:R-:W-:-:S07]  /*69c0*/  FMNMX.FTZ R189, R185, R190, !PT ;  /* 0x000000beb9bd7209 */ /* 0x001fce0007810000 */
[----:B------:R-:W0:Y:S01]  /*69d0*/  MUFU.TANH R188, R188 ;  /* 0x000000bc00bc7308 */ /* 0x000e220000002400 */
[----:B---3--:R-:W-:-:S07]  /*69e0*/  FMNMX.FTZ R191, R187, R192, !PT ;  /* 0x000000c0bbbf7209 */ /* 0x008fce0007810000 */
[----:B------:R-:W3:Y:S01]  /*69f0*/  MUFU.TANH R168, R168 ;  /* 0x000000a800a87308 */ /* 0x000ee20000002400 */
[----:B--2---:R-:W-:Y:S02]  /*6a00*/  FMNMX.FTZ R189, R186, R189, !PT ;  /* 0x000000bdbabd7209 */ /* 0x004fe40007810000 */
[----:B-1----:R-:W-:-:S05]  /*6a10*/  LOP3.LUT P1, RZ, R227, 0x7f, RZ, 0xc0, !PT ;  /* 0x0000007fe3ff7812 */ /* 0x002fca000782c0ff */
[----:B------:R-:W1:Y:S01]  /*6a20*/  MUFU.TANH R170, R170 ;  /* 0x000000aa00aa7308 */ /* 0x000e620000002400 */
[----:B0-----:R-:W-:-:S07]  /*6a30*/  FMNMX.FTZ R191, R188, R191, !PT ;  /* 0x000000bfbcbf7209 */ /* 0x001fce0007810000 */
[----:B------:R-:W0:Y:S01]  /*6a40*/  MUFU.TANH R169, R169 ;  /* 0x000000a900a97308 */ /* 0x000e220000002400 */
[----:B---3--:R-:W-:-:S07]  /*6a50*/  FMNMX.FTZ R190, R168, R189, !PT ;  /* 0x000000bda8be7209 */ /* 0x008fce0007810000 */
        /* <DEDUP_REMOVED lines=17> */
[----:B--2---:R-:W-:Y:S01]  /*6b70*/  FMNMX.FTZ R192, R178, R191, !PT ;  /* 0x000000bfb2c07209 */ /* 0x004fe20007810000 */
[----:B------:R-:W-:Y:S02]  /*6b80*/  WARPGROUP.DEPBAR.LE gsb0, 0x0 ;  /* 0x00008000000079c5 */ /* 0x000fe40000010000 */
[----:B------:R-:W-:-:S04]  /*6b90*/  WARPGROUP.ARRIVE ;  /* 0x00000000000079c5 */ /* 0x000fc80000000000 */
[----:B------:R-:W2:Y:S01]  /*6ba0*/  MUFU.TANH R180, R180 ;  /* 0x000000b400b47308 */ /* 0x000ea20000002400 */
[----:B-1----:R-:W-:Y:S01]  /*6bb0*/  FMNMX.FTZ R189, R177, R190, !PT ;  /* 0x000000beb1bd7209 */ /* 0x002fe20007810000 */
[----:B------:R-:W-:Y:S01]  /*6bc0*/  QGMMA.64x192x32.F32.E4M3.E4M3 R24, R204, gdesc[UR4], R24, gsb0 ;  /* 0x02e00004cc187df3 */ /* 0x000fe20008000818 */
[----:B------:R-:W-:Y:S01]  /*6bd0*/  UIADD3 UR6, UR11, 0x300, URZ ;  /* 0x000003000b067890 */ /* 0x000fe2000fffe03f */
[----:B------:R-:W-:-:S04]  /*6be0*/  UMOV UR7, 0xc0000010 ;  /* 0xc000001000077882 */ /* 0x000fc80000000000 */
        /* <DEDUP_REMOVED lines=11> */
[----:B-1----:R-:W-:Y:S01]  /*6ca0*/  FMNMX.FTZ R190, R152, R189, !PT ;  /* 0x000000bd98be7209 */ /* 0x002fe20007810000 */
[----:B------:R-:W-:-:S06]  /*6cb0*/  FMUL.FTZ R189, R0, R126 ;  /* 0x0000007e00bd7220 */ /* 0x000fcc0000410000 */
        /* <DEDUP_REMOVED lines=95> */
[----:B-1----:R-:W-:-:S05]  /*72b0*/  FMNMX.FTZ R191, R133, R126, !PT ;  /* 0x0000007e85bf7209 */ /* 0x002fca0007810000 */
[----:B------:R-:W1:Y:S01]  /*72c0*/  SHFL.BFLY PT, R126, R191, 0x2, 0x1f ;  /* 0x0c401f00bf7e7f89 */ /* 0x000e6200000e0000 */
[----:B0-----:R-:W-:Y:S01]  /*72d0*/  FMNMX.FTZ R132, R134, R193, !PT ;  /* 0x000000c186847209 */ /* 0x001fe20007810000 */
[----:B------:R-:W-:Y:S02]  /*72e0*/  WARPGROUP.DEPBAR.LE gsb0, 0x0 ;  /* 0x00008000000079c5 */ /* 0x000fe40000010000 */
[----:B------:R-:W-:Y:S01]  /*72f0*/  WARPGROUP.ARRIVE ;  /* 0x00000000000079c5 */ /* 0x000fe20000000000 */
[----:B--2---:R-:W-:-:S05]  /*7300*/  FMNMX.FTZ R192, R135, R132, !PT ;  /* 0x0000008487c07209 */ /* 0x004fca0007810000 */
[----:B------:R-:W-:Y:S01]  /*7310*/  QGMMA.64x192x32.F32.E4M3.E4M3 R24, R212, gdesc[UR4], R24, gsb0 ;  /* 0x02e00004d4187df3 */ /* 0x000fe20008000818 */
[----:B------:R-:W0:Y:S01]  /*7320*/  SHFL.BFLY PT, R195, R192, 0x2, 0x1f ;  /* 0x0c401f00c0c37f89 */ /* 0x000e2200000e0000 */
[----:B------:R-:W-:Y:S01]  /*7330*/  UIADD3 UR6, UR11, 0x600, URZ ;  /* 0x000006000b067890 */ /* 0x000fe2000fffe03f */
[----:B------:R-:W-:Y:S01]  /*7340*/  UMOV UR7, 0xc0000010 ;  /* 0xc000001000077882 */ /* 0x000fe20000000000 */
[----:B-1----:R-:W-:Y:S01]  /*7350*/  FMNMX.FTZ R193, R191, R126, !PT ;  /* 0x0000007ebfc17209 */ /* 0x002fe20007810000 */
[----:B------:R-:W-:-:S04]  /*7360*/  IMAD.U32 R191, RZ, RZ, UR10 ;  /* 0x0000000affbf7e24 */ /* 0x000fc8000f8e00ff */
[----:B------:R-:W1:Y:S01]  /*7370*/  SHFL.BFLY PT, R126, R193, 0x1, 0x1f ;  /* 0x0c201f00c17e7f89 */ /* 0x000e6200000e0000 */
[----:B0-----:R-:W-:-:S05]  /*7380*/  FMNMX.FTZ R195, R192, R195, !PT ;  /* 0x000000c3c0c37209 */ /* 0x001fca0007810000 */
[----:B------:R-:W0:Y:S01]  /*7390*/  SHFL.BFLY PT, R132, R195, 0x1, 0x1f ;  /* 0x0c201f00c3847f89 */ /* 0x000e2200000e0000 */
[----:B-1----:R-:W-:Y:S01]  /*73a0*/  FMNMX.FTZ R126, R193, R126, !PT ;  /* 0x0000007ec17e7209 */ /* 0x002fe20007810000 */
[----:B------:R-:W-:-:S04]  /*73b0*/  IMAD.U32 R193, RZ, RZ, UR10 ;  /* 0x0000000affc17e24 */ /* 0x000fc8000f8e00ff */
[C---:B------:R-:W-:Y:S01]  /*73c0*/  FADD.FTZ R3, -R126.reuse, R3 ;  /* 0x000000037e037221 */ /* 0x040fe20000010100 */
[----:B------:R-:W-:-:S03]  /*73d0*/  FFMA.FTZ R191, R126, R191, -8 ;  /* 0xc10000007ebf7423 */ /* 0x000fc600000100bf */
[----:B------:R-:W-:Y:S01]  /*73e0*/  FMUL.FTZ R192, R3, UR10 ;  /* 0x0000000a03c07c20 */ /* 0x000fe20008410000 */
        /* <DEDUP_REMOVED lines=9> */
[----:B0-----:R-:W-:Y:S01]  /*7480*/  FMNMX.FTZ R132, R195, R132, !PT ;  /* 0x00000084c3847209 */ /* 0x001fe20007810000 */
[--C-:B------:R-:W-:Y:S01]  /*7490*/  FFMA.FTZ R168, R168, UR10, -R191.reuse ;  /* 0x0000000aa8a87c23 */ /* 0x100fe200080108bf */
[----:B------:R-:W-:-:S01]  /*74a0*/  FFMA.FTZ R169, R169, UR10, -R191 ;  /* 0x0000000aa9a97c23 */ /* 0x000fc200080108bf */
[--C-:B------:R-:W-:Y:S01]  /*74b0*/  FFMA.FTZ R172, R172, UR10, -R191.reuse ;  /* 0x0000000aacac7c23 */ /* 0x100fe200080108bf */
[----:B------:R-:W-:-:S01]  /*74c0*/  FFMA.FTZ R173, R173, UR10, -R191 ;  /* 0x0000000aadad7c23 */ /* 0x000fc200080108bf */
[----:B------:R-:W-:Y:S01]  /*74d0*/  FADD.FTZ R3, -R132, R5 ;  /* 0x0000000584037221 */ /* 0x000fe20000010100 */
[----:B------:R-:W-:Y:S01]  /*74e0*/  MUFU.EX2 R7, R7 ;  /* 0x0000000700077308 */ /* 0x000fe20000000800 */
[----:B------:R-:W-:-:S01]  /*74f0*/  FFMA.FTZ R176, R176, UR10, -R191 ;  /* 0x0000000ab0b07c23 */ /* 0x000fc200080108bf */
[--C-:B------:R-:W-:Y:S01]  /*7500*/  FFMA.FTZ R177, R177, UR10, -R191.reuse ;  /* 0x0000000ab1b17c23 */ /* 0x100fe200080108bf */
[----:B------:R-:W-:Y:S01]  /*7510*/  FMUL.FTZ R3, R3, UR10 ;  /* 0x0000000a03037c20 */ /* 0x000fe20008410000 */
[--C-:B------:R-:W-:Y:S01]  /*7520*/  FFMA.FTZ R180, R180, UR10, -R191.reuse ;  /* 0x0000000ab4b47c23 */ /* 0x100fe200080108bf */
[----:B------:R-:W-:-:S01]  /*7530*/  FFMA.FTZ R181, R181, UR10, -R191 ;  /* 0x0000000ab5b57c23 */ /* 0x000fc200080108bf */
[--C-:B------:R-:W-:Y:S01]  /*7540*/  FFMA.FTZ R152, R152, UR10, -R191.reuse ;  /* 0x0000000a98987c23 */ /* 0x100fe200080108bf */
[----:B------:R-:W-:-:S01]  /*7550*/  FFMA.FTZ R153, R153, UR10, -R191 ;  /* 0x0000000a99997c23 */ /* 0x000fc200080108bf */
[----:B------:R0:W1:Y:S01]  /*7560*/  MUFU.EX2 R5, R192 ;  /* 0x000000c000057308 */ /* 0x0000620000000800 */
        /* <DEDUP_REMOVED lines=8> */
[----:B0-----:R-:W-:-:S01]  /*75f0*/  FFMA.FTZ R192, R132, R193, -8 ;  /* 0xc100000084c07423 */ /* 0x001fc200000100c1 */
[--C-:B------:R-:W-:Y:S01]  /*7600*/  FFMA.FTZ R137, R137, UR10, -R191.reuse ;  /* 0x0000000a89897c23 */ /* 0x100fe200080108bf */
[----:B------:R-:W-:-:S01]  /*7610*/  FFMA.FTZ R140, R140, UR10, -R191 ;  /* 0x0000000a8c8c7c23 */ /* 0x000fc200080108bf */
[----:B------:R-:W-:Y:S01]  /*7620*/  FFMA.FTZ R141, R141, UR10, -R191 ;  /* 0x0000000a8d8d7c23 */ /* 0x000fe200080108bf */
[----:B------:R-:W-:-:S01]  /*7630*/  FFMA.FTZ R10, R10, UR10, -R192 ;  /* 0x0000000a0a0a7c23 */ /* 0x000fc200080108c0 */
[--C-:B------:R-:W-:Y:S01]  /*7640*/  FFMA.FTZ R9, R9, UR10, -R192.reuse ;  /* 0x0000000a09097c23 */ /* 0x100fe200080108c0 */
[----:B------:R-:W-:-:S01]  /*7650*/  FFMA.FTZ R13, R13, UR10, -R192 ;  /* 0x0000000a0d0d7c23 */ /* 0x000fc200080108c0 */
[--C-:B------:R-:W-:Y:S01]  /*7660*/  FFMA.FTZ R14, R14, UR10, -R192.reuse ;  /* 0x0000000a0e0e7c23 */ /* 0x100fe200080108c0 */
[----:B------:R-:W0:Y:S01]  /*7670*/  MUFU.EX2 R11, R11 ;  /* 0x0000000b000b7308 */ /* 0x000e220000000800 */
[----:B------:R-:W-:-:S01]  /*7680*/  FFMA.FTZ R21, R21, UR10, -R192 ;  /* 0x0000000a15157c23 */ /* 0x000fc200080108c0 */
[----:B------:R-:W-:Y:S01]  /*7690*/  FFMA.FTZ R184, R184, UR10, -R192 ;  /* 0x0000000ab8b87c23 */ /* 0x000fe200080108c0 */
[----:B-1----:R-:W-:-:S01]  /*76a0*/  FFMA.FTZ R4, R5, R4, R8 ;  /* 0x0000000405047223 */ /* 0x002fc20000010008 */
[--C-:B------:R-:W-:Y:S01]  /*76b0*/  FFMA.FTZ R187, R187, UR10, -R192.reuse ;  /* 0x0000000abbbb7c23 */ /* 0x100fe200080108c0 */
[----:B------:R-:W-:-:S01]  /*76c0*/  FFMA.FTZ R188, R188, UR10, -R192 ;  /* 0x0000000abcbc7c23 */ /* 0x000fc200080108c0 */
[----:B------:R-:W-:Y:S01]  /*76d0*/  FFMA.FTZ R144, R144, UR10, -R191 ;  /* 0x0000000a90907c23 */ /* 0x000fe200080108bf */
[----:B------:R-:W-:-:S01]  /*76e0*/  FADD.FTZ R4, R7, R4 ;  /* 0x0000000407047221 */ /* 0x000fc20000010000 */
        /* <DEDUP_REMOVED lines=12> */
[----:B------:R-:W-:Y:S01]  /*77b0*/  FFMA.FTZ R133, R133, UR10, -R191 ;  /* 0x0000000a85857c23 */ /* 0x000fe200080108bf */
[----:B0-----:R-:W-:-:S01]  /*77c0*/  FADD.FTZ R191, R11, R4 ;  /* 0x000000040bbf7221 */ /* 0x001fc20000010000 */
        /* <DEDUP_REMOVED lines=40> */
[----:B------:R-:W-:-:S02]  /*7a50*/  FFMA.FTZ R135, R135, UR10, -R192 ;  /* 0x0000000a87877c23 */ /* 0x000fc400080108c0 */
        /* <DEDUP_REMOVED lines=15> */
[----:B------:R-:W-:Y:S02]  /*7b50*/  WARPGROUP.DEPBAR.LE gsb0, 0x0 ;  /* 0x00008000000079c5 */ /* 0x000fe40000010000 */
[----:B------:R-:W-:Y:S01]  /*7b60*/  WARPGROUP.ARRIVE ;  /* 0x00000000000079c5 */ /* 0x000fe20000000000 */
[----:B-1----:R-:W-:-:S04]  /*7b70*/  FADD.FTZ R193, R188, R193 ;  /* 0x000000c1bcc17221 */ /* 0x002fc80000010000 */
[----:B------:R-:W1:Y:S01]  /*7b80*/  MUFU.EX2 R169, R169 ;  /* 0x000000a900a97308 */ /* 0x000e620000000800 */
[----:B------:R-:W-:Y:S01]  /*7b90*/  QGMMA.64x192x32.F32.E4M3.E4M3 R24, R216, gdesc[UR4], R24, gsb0 ;  /* 0x02e00004d8187df3 */ /* 0x000fe20008000818 */
[----:B--2---:R-:W-:-:S06]  /*7ba0*/  FADD.FTZ R4, R168, R191 ;  /* 0x000000bfa8047221 */ /* 0x004fcc0000010000 */
        /* <DEDUP_REMOVED lines=49> */
[----:B0-----:R-:W-:-:S01]  /*7ec0*/  FADD.FTZ R6, R162, R193 ;  /* 0x000000c1a2067221 */ /* 0x001fc20000010000 */
[----:B------:R-:W-:-:S06]  /*7ed0*/  WARPGROUP.DEPBAR.LE gsb0, 0x0 ;  /* 0x00008000000079c5 */ /* 0x000fcc0000010000 */
        /* <DEDUP_REMOVED lines=26> */
[----:B------:R-:W-:-:S06]  /*8080*/  IADD3 R4, -R23, 0xb, RZ ;  /* 0x0000000b17047810 */ /* 0x000fcc0007ffe1ff */
        /* <DEDUP_REMOVED lines=10> */
[----:B------:R-:W-:-:S06]  /*8130*/  FFMA.FTZ R130, R131, UR10, -R192 ;  /* 0x0000000a83827c23 */ /* 0x000fcc00080108c0 */
[----:B------:R-:W0:Y:S01]  /*8140*/  MUFU.EX2 R149, R149 ;  /* 0x0000009500957308 */ /* 0x000e220000000800 */
[----:B-1----:R-:W-:-:S07]  /*8150*/  FADD.FTZ R6, R148, R191 ;  /* 0x000000bf94067221 */ /* 0x002fce0000010000 */
[----:B------:R-:W1:Y:S01]  /*8160*/  MUFU.EX2 R151, R151 ;  /* 0x0000009700977308 */ /* 0x000e620000000800 */
[----:B--2---:R-:W-:-:S01]  /*8170*/  FADD.FTZ R196, R150, R193 ;  /* 0x000000c196c47221 */ /* 0x004fc20000010000 */
[----:B------:R-:W-:-:S05]  /*8180*/  IMAD.U32 R193, RZ, RZ, UR51 ;  /* 0x00000033ffc17e24 */ /* 0x000fca000f8e00ff */
[----:B------:R-:W-:Y:S01]  /*8190*/  @!P1 LEA R193, R193, UR39, 0x3 ;  /* 0x00000027c1c19c11 */ /* 0x000fe2000f8e18ff */
[----:B------:R-:W2:Y:S01]  /*81a0*/  MUFU.EX2 R120, R120 ;  /* 0x0000007800787308 */ /* 0x000ea20000000800 */
[----:B0-----:R-:W-:-:S01]  /*81b0*/  FADD.FTZ R131, R149, R6 ;  /* 0x0000000695837221 */ /* 0x001fc20000010000 */
[----:B------:R0:W-:Y:S06]  /*81c0*/  BAR.ARV R4, 0x100 ;  /* 0x000400040000751d */ /* 0x0001ec0000002000 */
[----:B------:R-:W3:Y:S01]  /*81d0*/  MUFU.EX2 R122, R122 ;  /* 0x0000007a007a7308 */ /* 0x000ee20000000800 */
[----:B-1----:R-:W-:-:S01]  /*81e0*/  FADD.FTZ R191, R151, R196 ;  /* 0x000000c497bf7221 */ /* 0x002fc20000010000 */
[----:B0-----:R-:W-:-:S05]  /*81f0*/  @!P1 VIADD R4, R193, 0x33440 ;  /* 0x00033440c1049836 */ /* 0x001fca0000000000 */
[----:B------:R-:W-:Y:S01]  /*8200*/  @!P1 PRMT R4, RZ, 0x654, R4 ;  /* 0x00000654ff049816 */ /* 0x000fe20000000004 */
[----:B------:R-:W0:Y:S01]  /*8210*/  MUFU.EX2 R121, R121 ;  /* 0x0000007900797308 */ /* 0x000e220000000800 */
[----:B--2---:R-:W-:-:S02]  /*8220*/  FADD.FTZ R6, R120, R131 ;  /* 0x0000008378067221 */ /* 0x004fc40000010000 */
[----:B------:R1:W-:Y:S05]  /*8230*/  @!P1 SYNCS.ARRIVE.TRANS64.RED.A1T0 RZ, [R4+URZ], RZ ;  /* 0x000000ff04ff99a7 */ /* 0x0003ea000810043f */
        /* <DEDUP_REMOVED lines=26> */
[----:B0-----:R-:W-:-:S03]  /*83e0*/  FADD.FTZ R4, R133, R4 ;  /* 0x0000000485047221 */ /* 0x001fc60000010000 */
[----:B--2---:R-:W-:Y:S01]  /*83f0*/  FADD.FTZ R6, R135, R131 ;  /* 0x0000008387067221 */ /* 0x004fe20000010000 */
[----:B------:R-:W-:Y:S06]  /*8400*/  @!P0 BRA `(.L_x_2920) ;  /* 0x0000000000048947 */ /* 0x000fec0003800000 */
[----:B------:R-:W-:Y:S01]  /*8410*/  BPT.TRAP 0x1 ;  /* 0x000000040000795c */ /* 0x000fe20000300000 */
.L_x_2920:
        /* <DEDUP_REMOVED lines=16> */
[-C--:B------:R-:W-:Y:S01]  /*8520*/  FMUL.FTZ R25, R25, R5.reuse ;  /* 0x0000000519197220 */ /* 0x080fe20000410000 */
[----:B------:R-:W-:Y:S01]  /*8530*/  F2FP.SATFINITE.E4M3.F32.PACK_AB_MERGE_C R182, R183, R182, RZ ;  /* 0x000000b6b7b6723e */ /* 0x000fe200048070ff */
[----:B------:R-:W-:Y:S01]  /*8540*/  SYNCS.ARRIVE.TRANS64.RED.A1T0 RZ, [UR6], RZ ;  /* 0x000000ffffff79a7 */ /* 0x000fe20008100406 */
        /* <DEDUP_REMOVED lines=127> */
[----:B------:R-:W-:Y:S01]  /*8d40*/  F2FP.SATFINITE.E4M3.F32.PACK_AB_MERGE_C R219, R130, R127, R12 ;  /* 0x0000007f82db723e */ /* 0x000fe2000480700c */
[----:B------:R-:W-:Y:S06]  /*8d50*/  @P1 BRA `(.L_x_2921) ;  /* 0xffffffc400dc1947 */ /* 0x000fec000383ffff */
.L_x_2911:
[----:B------:R-:W-:Y:S06]  /*8d60*/  BAR.ARV 0x8, 0x180 ;  /* 0x0206000000007b1d */ /* 0x000fec0000002000 */
[----:B------:R-:W-:Y:S05]  /*8d70*/  @!P0 BRA `(.L_x_2922) ;  /* 0x0000000000048947 */ /* 0x000fea0003800000 */
[----:B------:R-:W-:Y:S01]  /*8d80*/  BPT.TRAP 0x1 ;  /* 0x000000040000795c */ /* 0x000fe20000300000 */
.L_x_2922:
[----:B------:R-:W-:Y:S01]  /*8d90*/  ULEA UR4, UR51, UR39, 0x3 ;  /* 0x0000002733047291 */ /* 0x000fe2000f8e183f */
[----:B------:R-:W-:-:S05]  /*8da0*/  IMAD.U32 R0, RZ, RZ, UR43 ;  /* 0x0000002bff007e24 */ /* 0x000fca000f8e00ff */
[----:B------:R-:W-:-:S04]  /*8db0*/  SHF.L.U32 R0, R0, 0x1f, RZ ;  /* 0x0000001f00007819 */ /* 0x000fc800000006ff */
[----:B------:R0:W1:Y:S01]  /*8dc0*/  SYNCS.PHASECHK.TRANS64.TRYWAIT P1, [UR4+0x33450], R0 ;  /* 0x03345000ff0075a7 */ /* 0x0000620008020144 */
[----:B------:R-:W-:Y:S05]  /*8dd0*/  @!P0 BRA `(.L_x_2923) ;  /* 0x0000000000048947 */ /* 0x000fea0003800000 */
[----:B------:R-:W-:Y:S01]  /*8de0*/  BPT.TRAP 0x1 ;  /* 0x000000040000795c */ /* 0x000fe20000300000 */
.L_x_2923:
[----:B-1----:R-:W-:Y:S05]  /*8df0*/  @P1 BRA `(.L_x_2924) ;  /* 0x0000000000081947 */ /* 0x002fea0003800000 */
[----:B------:R-:W1:Y:S02]  /*8e00*/  SYNCS.PHASECHK.TRANS64.TRYWAIT P1, [UR4+0x33450], R0 ;  /* 0x03345000ff0075a7 */ /* 0x000e640008020144 */
[----:B-1----:R-:W-:Y:S05]  /*8e10*/  @!P1 BRA `(.L_x_2925) ;  /* 0x0000007000f89947 */ /* 0x002fea0003800000 */
.L_x_2924:
[----:B------:R-:W-:Y:S01]  /*8e20*/  UIADD3 UR5, UR39, 0x200, URZ ;  /* 0x0000020027057890 */ /* 0x000fe2000fffe03f */
[----:B------:R-:W-:Y:S01]  /*8e30*/  WARPGROUP.ARRIVE ;  /* 0x00000000000079c5 */ /* 0x000fe20000000000 */
[----:B------:R-:W-:Y:S01]  /*8e40*/  UMOV UR7, 0xc0000010 ;  /* 0xc000001000077882 */ /* 0x000fe20000000000 */
[----:B------:R-:W-:Y:S01]  /*8e50*/  IMAD.MOV.U32 R5, RZ, RZ, 0x3f800000 ;  /* 0x3f800000ff057424 */ /* 0x000fe200078e00ff */
[----:B------:R-:W-:-:S04]  /*8e60*/  USHF.R.U32.HI UR5, URZ, 0x4, UR5 ;  /* 0x000000043f057899 */ /* 0x000fc80008011605 */
[----:B------:R-:W-:-:S04]  /*8e70*/  ULOP3.LUT UR5, UR5, 0x3fff, URZ, 0xc0, !UPT ;  /* 0x00003fff05057892 */ /* 0x000fc8000f8ec03f */
[----:B------:R-:W-:-:S04]  /*8e80*/  ULOP3.LUT UR5, UR5, 0x10000, URZ, 0xfc, !UPT ;  /* 0x0001000005057892 */ /* 0x000fc8000f8efc3f */
[----:B------:R-:W-:-:S07]  /*8e90*/  UIMAD UR5, UR51, 0x780, UR5 ;  /* 0x00000780330578a4 */ /* 0x000fce000f8e0205 */
[----:B------:R-:W-:Y:S02]  /*8ea0*/  UMOV UR6, UR5 ;  /* 0x0000000500067c82 */ /* 0x000fe40008000000 */
[----:B------:R-:W-:Y:S01]  /*8eb0*/  QGMMA.64x192x32.F32.E4M3.E4M3 R24, R200, gdesc[UR4], R24, gsb0 ;  /* 0x02e00004c8187df3 */ /* 0x000fe20008000818 */
[----:B------:R-:W-:Y:S01]  /*8ec0*/  UIADD3 UR6, UR5, 0x180, URZ ;  /* 0x0000018005067890 */ /* 0x000fe2000fffe03f */
[----:B------:R-:W-:Y:S01]  /*8ed0*/  UMOV UR7, 0xc0000010 ;  /* 0xc000001000077882 */ /* 0x000fe20000000000 */
[----:B------:R-:W-:Y:S02]  /*8ee0*/  WARPGROUP.DEPBAR.LE gsb0, 0x0 ;  /* 0x00008000000079c5 */ /* 0x000fe40000010000 */
[----:B------:R-:W-:-:S15]  /*8ef0*/  WARPGROUP.ARRIVE ;  /* 0x00000000000079c5 */ /* 0x000fde0000000000 */
[----:B------:R-:W-:Y:S01]  /*8f00*/  QGMMA.64x192x32.F32.E4M3.E4M3 R24, R204, gdesc[UR4], R24, gsb0 ;  /* 0x02e00004cc187df3 */ /* 0x000fe20008000818 */
[----:B------:R-:W-:Y:S01]  /*8f10*/  UIADD3 UR6, UR5, 0x300, URZ ;  /* 0x0000030005067890 */ /* 0x000fe2000fffe03f */
[----:B------:R-:W-:Y:S01]  /*8f20*/  UMOV UR7, 0xc0000010 ;  /* 0xc000001000077882 */ /* 0x000fe20000000000 */
[----:B------:R-:W-:Y:S02]  /*8f30*/  WARPGROUP.DEPBAR.LE gsb0, 0x0 ;  /* 0x00008000000079c5 */ /* 0x000fe40000010000 */
[----:B------:R-:W-:-:S15]  /*8f40*/  WARPGROUP.ARRIVE ;  /* 0x00000000000079c5 */ /* 0x000fde0000000000 */
[----:B------:R-:W-:Y:S01]  /*8f50*/  QGMMA.64x192x32.F32.E4M3.E4M3 R24, R208, gdesc[UR4], R24, gsb0 ;  /* 0x02e00004d0187df3 */ /* 0x000fe20008000818 */
[----:B------:R-:W-:Y:S02]  /*8f60*/  ULDC.64 UR6, c[0x0][0x9a0] ;  /* 0x0002680000067ab9 */ /* 0x000fe40000000a00 */
[----:B------:R-:W-:-:S04]  /*8f70*/  UISETP.NE.U32.AND UP0, UPT, UR6, URZ, UPT ;  /* 0x0000003f0600728c */ /* 0x000fc8000bf05070 */
[----:B------:R-:W-:-:S06]  /*8f80*/  UISETP.NE.AND.EX UP0, UPT, UR7, URZ, UPT, UP0 ;  /* 0x0000003f0700728c */ /* 0x000fcc000bf05300 */
[----:B------:R-:W-:-:S05]  /*8f90*/  PLOP3.LUT P1, PT, PT, PT, UP0, 0x80, 0x0 ;  /* 0x000000000000781c */ /* 0x000fca0003f2f008 */
[----:B------:R-:W-:Y:S02]  /*8fa0*/  @UP0 USHF.R.S32.HI UR11, URZ, 0x1f, UR40 ;  /* 0x0000001f3f0b0899 */ /* 0x000fe40008011428 */
[----:B------:R-:W-:Y:S01]  /*8fb0*/  @UP0 UIADD3 UR8, -UR40, URZ, URZ ;  /* 0x0000003f28080290 */ /* 0x000fe2000fffe13f */
[----:B------:R-:W-:Y:S01]  /*8fc0*/  @UP0 ULDC.64 UR12, c[0x0][0x9c8] ;  /* 0x00027200000c0ab9 */ /* 0x000fe20000000a00 */
[----:B------:R-:W-:Y:S01]  /*8fd0*/  @UP0 ULDC UR9, c[0x0][0xc44] ;  /* 0x0003110000090ab9 */ /* 0x000fe20000000800 */
[----:B------:R-:W-:Y:S02]  /*8fe0*/  @UP0 UIMAD UR11, UR11, UR12, URZ ;  /* 0x0000000c0b0b02a4 */ /* 0x000fe4000f8e023f */
[----:B------:R-:W-:Y:S02]  /*8ff0*/  @UP0 UIMAD UR14, UR9, UR8, UR42 ;  /* 0x00000008090e02a4 */ /* 0x000fe4000f8e022a */
[----:B------:R-:W-:Y:S02]  /*9000*/  @UP0 UIMAD.WIDE.U32 UR8, UR40, UR12, URZ ;  /* 0x0000000c280802a5 */ /* 0x000fe4000f8e003f */
[----:B------:R-:W-:-:S02]  /*9010*/  @UP0 UIMAD UR11, UR40, UR13, UR11 ;  /* 0x0000000d280b02a4 */ /* 0x000fc4000f8e020b */
[----:B------:R-:W-:Y:S01]  /*9020*/  @UP0 USHF.R.S32.HI UR15, URZ, 0x1f, UR14 ;  /* 0x0000001f3f0f0899 */ /* 0x000fe2000801140e */
[----:B------:R-:W-:Y:S01]  /*9030*/  @UP0 ULDC.64 UR12, c[0x0][0x9d0] ;  /* 0x00027400000c0ab9 */ /* 0x000fe20000000a00 */
[----:B------:R-:W-:Y:S02]  /*9040*/  @UP0 UIADD3 UR9, UR9, UR11, URZ ;  /* 0x0000000b09090290 */ /* 0x000fe4000fffe03f */
[----:B------:R-:W-:Y:S02]  /*9050*/  @UP0 UIMAD UR11, UR15, UR12, URZ ;  /* 0x0000000c0f0b02a4 */ /* 0x000fe4000f8e023f */
[----:B------:R-:W-:Y:S02]  /*9060*/  @UP0 UIMAD.WIDE.U32 UR8, UR14, UR12, UR8 ;  /* 0x0000000c0e0802a5 */ /* 0x000fe4000f8e0008 */
[----:B------:R-:W-:Y:S02]  /*9070*/  @UP0 UIMAD UR11, UR14, UR13, UR11 ;  /* 0x0000000d0e0b02a4 */ /* 0x000fe4000f8e020b */
[----:B------:R-:W-:-:S02]  /*9080*/  @UP0 ULEA UR6, UP1, UR8, UR6, 0x2 ;  /* 0x0000000608060291 */ /* 0x000fc4000f82103f */
[----:B------:R-:W-:-:S04]  /*9090*/  @UP0 UIADD3 UR9, UR9, UR11, URZ ;  /* 0x0000000b09090290 */ /* 0x000fc8000fffe03f */
[----:B------:R-:W-:Y:S01]  /*90a0*/  @UP0 ULEA.HI.X UR7, UR8, UR7, UR9, 0x2, UP1 ;  /* 0x0000000708070291 */ /* 0x000fe200088f1409 */
[----:B------:R-:W-:-:S05]  /*90b0*/  IMAD.U32 R8, RZ, RZ, UR6 ;  /* 0x00000006ff087e24 */ /* 0x000fca000f8e00ff */
[----:B------:R-:W-:-:S05]  /*90c0*/  IMAD.U32 R9, RZ, RZ, UR7 ;  /* 0x00000007ff097e24 */ /* 0x000fca000f8e00ff */
[----:B------:R2:W3:Y:S01]  /*90d0*/  @P1 LDG.E R5, desc[UR48][R8.64] ;  /* 0x0000003008051981 */ /* 0x0004e2000c1e1900 */
[----:B------:R-:W-:Y:S01]  /*90e0*/  UIADD3 UR6, UR5, 0x480, URZ ;  /* 0x0000048005067890 */ /* 0x000fe2000fffe03f */
[----:B------:R-:W-:Y:S01]  /*90f0*/  UMOV UR7, 0xc0000010 ;  /* 0xc000001000077882 */ /* 0x000fe20000000000 */
[----:B------:R-:W-:Y:S02]  /*9100*/  WARPGROUP.DEPBAR.LE gsb0, 0x0 ;  /* 0x00008000000079c5 */ /* 0x000fe40000010000 */
[----:B------:R-:W-:-:S06]  /*9110*/  WARPGROUP.ARRIVE ;  /* 0x00000000000079c5 */ /* 0x000fcc0000000000 */
[----:B------:R-:W-:Y:S01]  /*9120*/  QGMMA.64x192x32.F32.E4M3.E4M3 R24, R212, gdesc[UR4], R24, gsb0 ;  /* 0x02e00004d4187df3 */ /* 0x000fe20008000818 */
[----:B------:R-:W-:Y:S01]  /*9130*/  UIADD3 UR6, UR5, 0x600, URZ ;  /* 0x0000060005067890 */ /* 0x000fe2000fffe03f */
[----:B------:R-:W-:Y:S01]  /*9140*/  UMOV UR7, 0xc0000010 ;  /* 0xc000001000077882 */ /* 0x000fe20000000000 */
[----:B-1----:R-:W1:Y:S04]  /*9150*/  SHFL.BFLY PT, R3, R4, 0x2, 0x1f ;  /* 0x0c401f0004037f89 */ /* 0x002e6800000e0000 */
[----:B------:R-:W4:Y:S01]  /*9160*/  SHFL.BFLY PT, R7, R6, 0x2, 0x1f ;  /* 0x0c401f0006077f89 */ /* 0x000f2200000e0000 */
[----:B-1----:R-:W-:-:S01]  /*9170*/  FADD.FTZ R3, R3, R4 ;  /* 0x0000000403037221 */ /* 0x002fc20000010000 */
[----:B----4-:R-:W-:-:S04]  /*9180*/  FADD.FTZ R7, R7, R6 ;  /* 0x0000000607077221 */ /* 0x010fc80000010000 */
[----:B0-----:R-:W0:Y:S04]  /*9190*/  SHFL.BFLY PT, R0, R3, 0x1, 0x1f ;  /* 0x0c201f0003007f89 */ /* 0x001e2800000e0000 */
[----:B--2---:R-:W1:Y:S01]  /*91a0*/  SHFL.BFLY PT, R8, R7, 0x1, 0x1f ;  /* 0x0c201f0007087f89 */ /* 0x004e6200000e0000 */
        /* <DEDUP_REMOVED lines=14> */
[----:B------:R-:W-:Y:S01]  /*9290*/  QGMMA.64x192x32.F32.E4M3.E4M3 R24, R216, gdesc[UR4], R24, gsb0 ;  /* 0x02e00004d8187df3 */ /* 0x000fe20008000818 */
[----:B------:R-:W1:Y:S08]  /*92a0*/  @P2 MUFU.LG2 R6, R12 ;  /* 0x0000000c00062308 */ /* 0x000e700000000c00 */
[----:B------:R-:W2:Y:S01]  /*92b0*/  @P1 MUFU.RCP R8, R11 ;  /* 0x0000000b00081308 */ /* 0x000ea20000001000 */
        /* <DEDUP_REMOVED lines=10> */
[-C--:B---3--:R-:W-:Y:S01]  /*9360*/  FMUL.FTZ R9, R4, R5.reuse ;  /* 0x0000000504097220 */ /* 0x088fe20000410000 */
[----:B--2---:R-:W-:Y:S01]  /*9370*/  FMUL.FTZ R120, R8, R5 ;  /* 0x0000000508787220 */ /* 0x004fe20000410000 */
[----:B------:R-:W-:-:S02]  /*9380*/  WARPGROUP.DEPBAR.LE gsb0, 0x0 ;  /* 0x00008000000079c5 */ /* 0x000fc40000010000 */
[----:B------:R-:W-:Y:S05]  /*9390*/  @!P0 BRA `(.L_x_2926) ;  /* 0x0000000000048947 */ /* 0x000fea0003800000 */
[----:B------:R-:W-:Y:S01]  /*93a0*/  BPT.TRAP 0x1 ;  /* 0x000000040000795c */ /* 0x000fe20000300000 */
.L_x_2926:
[----:B------:R-:W0:Y:S01]  /*93b0*/  S2R R121, SR_TID.X ;  /* 0x0000000000797919 */ /* 0x000e220000002100 */
[----:B------:R-:W-:Y:S01]  /*93c0*/  ULDC.64 UR6, c[0x4][0x100] ;  /* 0x0100400000067ab9 */ /* 0x000fe20000000a00 */
[-C--:B------:R-:W-:Y:S01]  /*93d0*/  FMUL.FTZ R15, R32, R9.reuse ;  /* 0x00000009200f7220 */ /* 0x080fe20000410000 */
[----:B------:R-:W1:Y:S01]  /*93e0*/  S2UR UR5, SR_SWINHI ;  /* 0x00000000000579c3 */ /* 0x000e620000002f00 */
        /* <DEDUP_REMOVED lines=28> */
[----:B0-----:R-:W-:-:S02]  /*95b0*/  IMAD.SHL.U32 R4, R121, 0x4, RZ ;  /* 0x0000000479047824 */ /* 0x001fc400078e00ff */
[-C--:B------:R-:W-:Y:S01]  /*95c0*/  FMUL.FTZ R80, R92, R9.reuse ;  /* 0x000000095c507220 */ /* 0x080fe20000410000 */
[-C--:B------:R-:W-:Y:S01]  /*95d0*/  FMUL.FTZ R81, R88, R9.reuse ;  /* 0x0000000958517220 */ /* 0x080fe20000410000 */
[-C--:B------:R-:W-:Y:S01]  /*95e0*/  FMUL.FTZ R84, R93, R9.reuse ;  /* 0x000000095d547220 */ /* 0x080fe20000410000 */
[-C--:B------:R-:W-:Y:S01]  /*95f0*/  FMUL.FTZ R85, R89, R9.reuse ;  /* 0x0000000959557220 */ /* 0x080fe20000410000 */
[----:B------:R-:W-:Y:S01]  /*9600*/  LOP3.LUT R4, R4, 0xc, RZ, 0xc0, !PT ;  /* 0x0000000c04047812 */ /* 0x000fe200078ec0ff */
[-C--:B------:R-:W-:Y:S01]  /*9610*/  FMUL.FTZ R45, R60, R9.reuse ;  /* 0x000000093c2d7220 */ /* 0x080fe20000410000 */
[-C--:B------:R-:W-:Y:S01]  /*9620*/  FMUL.FTZ R88, R100, R9.reuse ;  /* 0x0000000964587220 */ /* 0x080fe20000410000 */
[-C--:B------:R-:W-:Y:S01]  /*9630*/  FMUL.FTZ R89, R96, R9.reuse ;  /* 0x0000000960597220 */ /* 0x080fe20000410000 */
[----:B------:R-:W-:Y:S01]  /*9640*/  IADD3 R4, P0, R4, UR6, RZ ;  /* 0x0000000604047c10 */ /* 0x000fe2000ff1e0ff */
[-C--:B------:R-:W-:Y:S01]  /*9650*/  FMUL.FTZ R92, R101, R9.reuse ;  /* 0x00000009655c7220 */ /* 0x080fe20000410000 */
[-C--:B------:R-:W-:Y:S01]  /*9660*/  FMUL.FTZ R93, R97, R9.reuse ;  /* 0x00000009615d7220 */ /* 0x080fe20000410000 */
[-C--:B------:R-:W-:Y:S01]  /*9670*/  FMUL.FTZ R60, R65, R9.reuse ;  /* 0x00000009413c7220 */ /* 0x080fe20000410000 */
[----:B------:R-:W-:Y:S01]  /*9680*/  FMUL.FTZ R96, R108, R9 ;  /* 0x000000096c607220 */ /* 0x000fe20000410000 */
[----:B------:R-:W-:-:S02]  /*9690*/  IMAD.X R5, RZ, RZ, UR7, P0 ;  /* 0x00000007ff057e24 */ /* 0x000fc400080e06ff */
[-C--:B------:R-:W-:Y:S01]  /*96a0*/  FMUL.FTZ R97, R104, R9.reuse ;  /* 0x0000000968617220 */ /* 0x080fe20000410000 */
[-C--:B------:R-:W-:Y:S01]  /*96b0*/  FMUL.FTZ R100, R109, R9.reuse ;  /* 0x000000096d647220 */ /* 0x080fe20000410000 */
[-C--:B------:R-:W-:Y:S01]  /*96c0*/  FMUL.FTZ R101, R105, R9.reuse ;  /* 0x0000000969657220 */ /* 0x080fe20000410000 */
[-C--:B------:R-:W-:Y:S01]  /*96d0*/  FMUL.FTZ R13, R27, R120.reuse ;  /* 0x000000781b0d7220 */ /* 0x080fe20000410000 */
[----:B------:R0:W2:Y:S01]  /*96e0*/  LDG.E.CONSTANT R32, desc[UR48][R4.64] ;  /* 0x0000003004207981 */ /* 0x0000a2000c1e9900 */
        /* <DEDUP_REMOVED lines=21> */
[-C--:B------:R-:W-:Y:S01]  /*9840*/  FMUL.FTZ R82, R95, R120.reuse ;  /* 0x000000785f527220 */ /* 0x080fe20000410000 */
[----:B------:R-:W-:Y:S01]  /*9850*/  LOP3.LUT P0, R24, R121, 0x3, RZ, 0xc0, !PT ;  /* 0x0000000379187812 */ /* 0x000fe2000780c0ff */
[-C--:B------:R-:W-:Y:S01]  /*9860*/  FMUL.FTZ R83, R91, R120.reuse ;  /* 0x000000785b537220 */ /* 0x080fe20000410000 */
[-C--:B------:R-:W-:Y:S01]  /*9870*/  FMUL.FTZ R95, R106, R120.reuse ;  /* 0x000000786a5f7220 */ /* 0x080fe20000410000 */
[-C--:B------:R-:W-:Y:S01]  /*9880*/  FMUL.FTZ R106, R119, R120.reuse ;  /* 0x00000078776a7220 */ /* 0x080fe20000410000 */
[-C--:B------:R-:W-:Y:S01]  /*9890*/  FMUL.FTZ R115, R115, R120.reuse ;  /* 0x0000007873737220 */ /* 0x080fe20000410000 */
[----:B------:R-:W-:Y:S01]  /*98a0*/  F2FP.BF16.F32.PACK_AB R34, R34, R35 ;  /* 0x000000232222723e */ /* 0x000fe200000010ff */
[-C--:B------:R-:W-:Y:S01]  /*98b0*/  FMUL.FTZ R5, R43, R120.reuse ;  /* 0x000000782b057220 */ /* 0x080fe20000410000 */
[----:B------:R-:W-:Y:S01]  /*98c0*/  F2FP.BF16.F32.PACK_AB R39, R38, R39 ;  /* 0x000000272627723e */ /* 0x000fe200000010ff */
[-C--:B------:R-:W-:Y:S01]  /*98d0*/  FMUL.FTZ R8, R30, R120.reuse ;  /* 0x000000781e087220 */ /* 0x080fe20000410000 */
[----:B------:R-:W-:Y:S01]  /*98e0*/  ISETP.EQ.OR P0, PT, R24, 0x3, !P0 ;  /* 0x000000031800780c */ /* 0x000fe20004702670 */
[-C--:B------:R-:W-:Y:S01]  /*98f0*/  FMUL.FTZ R43, R58, R120.reuse ;  /* 0x000000783a2b7220 */ /* 0x080fe20000410000 */
[----:B------:R-:W-:Y:S01]  /*9900*/  F2FP.BF16.F32.PACK_AB R82, R82, R83 ;  /* 0x000000535252723e */ /* 0x000fe200000010ff */
[----:B------:R-:W-:Y:S01]  /*9910*/  FMUL.FTZ R58, R78, R120 ;  /* 0x000000784e3a7220 */ /* 0x000fe20000410000 */
[----:B------:R-:W-:Y:S01]  /*9920*/  F2FP.BF16.F32.PACK_AB R76, R73, R76 ;  /* 0x0000004c494c723e */ /* 0x000fe200000010ff */
[----:B------:R-:W-:Y:S01]  /*9930*/  UMOV UR6, UR39 ;  /* 0x0000002700067c82 */ /* 0x000fe20008000000 */
[----:B-1----:R-:W-:Y:S01]  /*9940*/  UMOV UR7, UR5 ;  /* 0x0000000500077c82 */ /* 0x002fe20008000000 */
[----:B------:R-:W-:Y:S01]  /*9950*/  F2FP.BF16.F32.PACK_AB R83, R106, R115 ;  /* 0x000000736a53723e */ /* 0x000fe200000010ff */
[----:B------:R-:W-:Y:S01]  /*9960*/  FMUL.FTZ R12, R31, R120 ;  /* 0x000000781f0c7220 */ /* 0x000fe20000410000 */
[----:B------:R-:W-:Y:S01]  /*9970*/  SEL R115, R34, R39, P0 ;  /* 0x0000002722737207 */ /* 0x000fe20000000000 */
[----:B------:R-:W-:Y:S01]  /*9980*/  IMAD.U32 R35, RZ, RZ, UR7 ;  /* 0x00000007ff237e24 */ /* 0x000fe2000f8e00ff */
[----:B------:R-:W-:Y:S01]  /*9990*/  SEL R73, R39, R34, P0 ;  /* 0x0000002227497207 */ /* 0x000fe20000000000 */
[----:B------:R-:W-:-:S02]  /*99a0*/  IMAD.U32 R34, RZ, RZ, UR6 ;  /* 0x00000006ff227e24 */ /* 0x000fc4000f8e00ff */
[-C--:B------:R-:W-:Y:S01]  /*99b0*/  FMUL.FTZ R30, R46, R120.reuse ;  /* 0x000000782e1e7220 */ /* 0x080fe20000410000 */
[----:B------:R-:W-:Y:S01]  /*99c0*/  FMUL.FTZ R31, R42, R120 ;  /* 0x000000782a1f7220 */ /* 0x000fe20000410000 */
[----:B------:R-:W-:Y:S01]  /*99d0*/  F2FP.BF16.F32.PACK_AB R77, R58, R59 ;  /* 0x0000003b3a4d723e */ /* 0x000fe200000010ff */
[----:B------:R-:W-:-:S04]  /*99e0*/  IMAD.WIDE R58, R223, 0x2, R34 ;  /* 0x00000002df3a7825 */ /* 0x000fc800078e0222 */
        /* <DEDUP_REMOVED lines=8> */
[-C--:B------:R-:W-:Y:S01]  /*9a70*/  FMUL.FTZ R67, R86, R120.reuse ;  /* 0x0000007856437220 */ /* 0x080fe20000410000 */
[----:B------:R-:W-:Y:S01]  /*9a80*/  FMUL.FTZ R78, R90, R120 ;  /* 0x000000785a4e7220 */ /* 0x000fe20000410000 */
[----:B------:R-:W-:Y:S01]  /*9a90*/  F2FP.BF16.F32.PACK_AB R4, R57, R60 ;  /* 0x0000003c3904723e */ /* 0x000fe200000010ff */
[-C--:B------:R-:W-:Y:S01]  /*9aa0*/  FMUL.FTZ R71, R87, R120.reuse ;  /* 0x0000007857477220 */ /* 0x080fe20000410000 */
[-C--:B------:R-:W-:Y:S01]  /*9ab0*/  FMUL.FTZ R86, R102, R120.reuse ;  /* 0x0000007866567220 */ /* 0x080fe20000410000 */
[----:B------:R-:W-:Y:S01]  /*9ac0*/  FMUL.FTZ R90, R103, R120 ;  /* 0x00000078675a7220 */ /* 0x000fe20000410000 */
[----:B------:R-:W-:Y:S01]  /*9ad0*/  F2FP.BF16.F32.PACK_AB R69, R69, R72 ;  /* 0x000000484545723e */ /* 0x000fe200000010ff */
[-C--:B------:R-:W-:Y:S01]  /*9ae0*/  FMUL.FTZ R87, R98, R120.reuse ;  /* 0x0000007862577220 */ /* 0x080fe20000410000 */
[----:B------:R-:W-:Y:S01]  /*9af0*/  IADD3 R57, P4, R58, 0x8060, RZ ;  /* 0x000080603a397810 */ /* 0x000fe20007f9e0ff */
[-C--:B------:R-:W-:Y:S01]  /*9b00*/  FMUL.FTZ R102, R118, R120.reuse ;  /* 0x0000007876667220 */ /* 0x080fe20000410000 */
[-C--:B------:R-:W-:Y:S01]  /*9b10*/  FMUL.FTZ R103, R114, R120.reuse ;  /* 0x0000007872677220 */ /* 0x080fe20000410000 */
[----:B------:R-:W-:Y:S01]  /*9b20*/  F2FP.BF16.F32.PACK_AB R11, R10, R11 ;  /* 0x0000000b0a0b723e */ /* 0x000fe200000010ff */
[----:B------:R-:W-:Y:S01]  /*9b30*/  FMUL.FTZ R51, R66, R120 ;  /* 0x0000007842337220 */ /* 0x000fe20000410000 */
[----:B------:R-:W-:Y:S01]  /*9b40*/  SEL R113, R30, R5, P0 ;  /* 0x000000051e717207 */ /* 0x000fe20000000000 */
[----:B------:R-:W-:Y:S01]  /*9b50*/  ULDC.64 UR8, c[0x0][0xb90] ;  /* 0x0002e40000087ab9 */ /* 0x000fe20000000a00 */
[----:B------:R-:W-:Y:S01]  /*9b60*/  SEL R72, R5, R30, P0 ;  /* 0x0000001e05487207 */ /* 0x000fe20000000000 */
[----:B------:R-:W-:Y:S01]  /*9b70*/  IMAD R5, R19, 0x40, R2 ;  /* 0x0000004013057824 */ /* 0x000fe200078e0202 */
[----:B------:R-:W-:-:S02]  /*9b80*/  F2FP.BF16.F32.PACK_AB R14, R14, R15 ;  /* 0x0000000f0e0e723e */ /* 0x000fc400000010ff */
[----:B------:R-:W-:Y:S01]  /*9b90*/  F2FP.BF16.F32.PACK_AB R20, R20, R21 ;  /* 0x000000151414723e */ /* 0x000fe200000010ff */
[-C--:B------:R-:W-:Y:S01]  /*9ba0*/  FMUL.FTZ R91, R99, R120.reuse ;  /* 0x00000078635b7220 */ /* 0x080fe20000410000 */
[----:B------:R-:W-:Y:S01]  /*9bb0*/  F2FP.BF16.F32.PACK_AB R10, R62, R63 ;  /* 0x0000003f3e0a723e */ /* 0x000fe200000010ff */
[----:B------:R-:W-:Y:S01]  /*9bc0*/  FMUL.FTZ R75, R94, R120 ;  /* 0x000000785e4b7220 */ /* 0x000fe20000410000 */
        /* <DEDUP_REMOVED lines=14> */
[----:B------:R-:W-:Y:S01]  /*9cb0*/  UIADD3 UR4, UR4, 0x33460, URZ ;  /* 0x0003346004047890 */ /* 0x000fe2000fffe03f */
[----:B------:R-:W-:Y:S02]  /*9cc0*/  F2FP.BF16.F32.PACK_AB R15, R84, R85 ;  /* 0x00000055540f723e */ /* 0x000fe400000010ff */
[----:B------:R-:W-:Y:S01]  /*9cd0*/  F2FP.BF16.F32.PACK_AB R27, R26, R27 ;  /* 0x0000001b1a1b723e */ /* 0x000fe200000010ff */
[----:B------:R-:W-:Y:S01]  /*9ce0*/  UIADD3 UR5, -UR40, URZ, URZ ;  /* 0x0000003f28057290 */ /* 0x000fe2000fffe13f */
[----:B------:R-:W-:Y:S01]  /*9cf0*/  F2FP.BF16.F32.PACK_AB R21, R92, R93 ;  /* 0x0000005d5c15723e */ /* 0x000fe200000010ff */
[-C--:B------:R-:W-:Y:S01]  /*9d00*/  FMUL.FTZ R98, R111, R120.reuse ;  /* 0x000000786f627220 */ /* 0x080fe20000410000 */
[----:B------:R-:W-:Y:S01]  /*9d10*/  LOP3.LUT R56, R57, 0x380, RZ, 0xc0, !PT ;  /* 0x0000038039387812 */ /* 0x000fe200078ec0ff */
[-C--:B------:R-:W-:Y:S01]  /*9d20*/  FMUL.FTZ R99, R107, R120.reuse ;  /* 0x000000786b637220 */ /* 0x080fe20000410000 */
[----:B------:R-:W-:Y:S01]  /*9d30*/  FMUL.FTZ R94, R110, R120 ;  /* 0x000000786e5e7220 */ /* 0x000fe20000410000 */
[----:B------:R-:W-:Y:S01]  /*9d40*/  F2FP.BF16.F32.PACK_AB R66, R61, R64 ;  /* 0x000000403d42723e */ /* 0x000fe200000010ff */
[----:B------:R-:W-:Y:S01]  /*9d50*/  IMAD.WIDE R34, R5, 0x2, R34 ;  /* 0x0000000205227825 */ /* 0x000fe200078e0222 */
[----:B------:R-:W-:Y:S01]  /*9d60*/  F2FP.BF16.F32.PACK_AB R7, R65, R68 ;  /* 0x000000444107723e */ /* 0x000fe200000010ff */
[----:B------:R-:W-:Y:S01]  /*9d70*/  ULDC UR6, c[0x0][0xc44] ;  /* 0x0003110000067ab9 */ /* 0x000fe20000000800 */
[----:B------:R-:W-:-:S02]  /*9d80*/  F2FP.BF16.F32.PACK_AB R79, R67, R70 ;  /* 0x00000046434f723e */ /* 0x000fc400000010ff */
[----:B------:R-:W-:Y:S02]  /*9d90*/  F2FP.BF16.F32.PACK_AB R86, R86, R87 ;  /* 0x000000575656723e */ /* 0x000fe400000010ff */
        /* <DEDUP_REMOVED lines=10> */
[----:B------:R-:W-:-:S02]  /*9e40*/  LOP3.LUT R5, R58, 0x380, RZ, 0xc0, !PT ;  /* 0x000003803a057812 */ /* 0x000fc400078ec0ff */
[----:B------:R-:W-:Y:S02]  /*9e50*/  F2FP.BF16.F32.PACK_AB R50, R50, R51 ;  /* 0x000000333232723e */ /* 0x000fe400000010ff */
[----:B------:R-:W-:Y:S02]  /*9e60*/  F2FP.BF16.F32.PACK_AB R55, R54, R55 ;  /* 0x000000373637723e */ /* 0x000fe400000010ff */
[----:B------:R-:W-:Y:S02]  /*9e70*/  SHF.R.U64 R56, R56, 0x3, RZ ;  /* 0x0000000338387819 */ /* 0x000fe400000012ff */
[C---:B------:R-:W-:Y:S02]  /*9e80*/  IADD3 R25, P3, R58.reuse, 0x8040, RZ ;  /* 0x000080403a197810 */ /* 0x040fe40007f7e0ff */
[C---:B------:R-:W-:Y:S02]  /*9e90*/  IADD3 R21, P6, R58.reuse, 0x8020, RZ ;  /* 0x000080203a157810 */ /* 0x040fe40007fde0ff */
[----:B------:R-:W-:-:S02]  /*9ea0*/  IADD3 R10, P5, R58, 0x8000, RZ ;  /* 0x000080003a0a7810 */ /* 0x000fc40007fbe0ff */
[----:B------:R-:W-:Y:S02]  /*9eb0*/  IADD3 R15, P2, R58, 0x4060, RZ ;  /* 0x000040603a0f7810 */ /* 0x000fe40007f5e0ff */
[----:B------:R-:W-:Y:S02]  /*9ec0*/  F2FP.BF16.F32.PACK_AB R13, R12, R13 ;  /* 0x0000000d0c0d723e */ /* 0x000fe400000010ff */
[----:B------:R-:W-:Y:S02]  /*9ed0*/  F2FP.BF16.F32.PACK_AB R9, R75, R78 ;  /* 0x0000004e4b09723e */ /* 0x000fe400000010ff */
[----:B------:R-:W-:Y:S02]  /*9ee0*/  F2FP.BF16.F32.PACK_AB R31, R98, R99 ;  /* 0x00000063621f723e */ /* 0x000fe400000010ff */
[----:B------:R-:W-:Y:S02]  /*9ef0*/  F2FP.BF16.F32.PACK_AB R12, R71, R74 ;  /* 0x0000004a470c723e */ /* 0x000fe400000010ff */
[----:B------:R-:W-:-:S02]  /*9f00*/  F2FP.BF16.F32.PACK_AB R94, R94, R95 ;  /* 0x0000005f5e5e723e */ /* 0x000fc400000010ff */
[----:B------:R-:W-:Y:S02]  /*9f10*/  SEL R99, R69, R76, P0 ;  /* 0x0000004c45637207 */ /* 0x000fe40000000000 */
[----:B------:R-:W-:Y:S02]  /*9f20*/  SEL R67, R76, R69, P0 ;  /* 0x000000454c437207 */ /* 0x000fe40000000000 */
[----:B------:R-:W-:Y:S01]  /*9f30*/  SHF.R.U64 R5, R5, 0x3, RZ ;  /* 0x0000000305057819 */ /* 0x000fe200000012ff */
[--C-:B------:R-:W-:Y:S01]  /*9f40*/  IMAD.X R51, RZ, RZ, R59.reuse, P5 ;  /* 0x000000ffff337224 */ /* 0x100fe200028e063b */
[----:B------:R-:W-:Y:S01]  /*9f50*/  SEL R95, R53, R4, P0 ;  /* 0x00000004355f7207 */ /* 0x000fe20000000000 */
[--C-:B------:R-:W-:Y:S01]  /*9f60*/  IMAD.X R49, RZ, RZ, R59.reuse, P2 ;  /* 0x000000ffff317224 */ /* 0x100fe200010e063b */
[----:B------:R-:W-:Y:S01]  /*9f70*/  SEL R65, R4, R53, P0 ;  /* 0x0000003504417207 */ /* 0x000fe20000000000 */
[----:B------:R-:W-:Y:S01]  /*9f80*/  IMAD.X R53, RZ, RZ, R59, P6 ;  /* 0x000000ffff357224 */ /* 0x000fe200030e063b */
[----:B------:R-:W-:-:S02]  /*9f90*/  SEL R97, R66, R7, P0 ;  /* 0x0000000742617207 */ /* 0x000fc40000000000 */
[----:B------:R-:W-:Y:S02]  /*9fa0*/  SEL R107, R104, R109, P0 ;  /* 0x0000006d686b7207 */ /* 0x000fe40000000000 */
[----:B------:R-:W-:Y:S02]  /*9fb0*/  SEL R71, R109, R104, P0 ;  /* 0x000000686d477207 */ /* 0x000fe40000000000 */
[----:B------:R-:W-:Y:S02]  /*9fc0*/  SEL R119, R50, R55, P0 ;  /* 0x0000003732777207 */ /* 0x000fe40000000000 */
[----:B------:R-:W-:Y:S01]  /*9fd0*/  SEL R76, R55, R50, P0 ;  /* 0x00000032374c7207 */ /* 0x000fe20000000000 */
[--C-:B------:R-:W-:Y:S01]  /*9fe0*/  IMAD.X R55, RZ, RZ, R59.reuse, P3 ;  /* 0x000000ffff377224 */ /* 0x100fe200018e063b */
[----:B------:R-:W-:Y:S01]  /*9ff0*/  LOP3.LUT R56, R56, R57, RZ, 0x3c, !PT ;  /* 0x0000003938387212 */ /* 0x000fe200078e3cff */
[----:B------:R-:W-:Y:S01]  /*a000*/  IMAD.X R57, RZ, RZ, R59, P4 ;  /* 0x000000ffff397224 */ /* 0x000fe200020e063b */
[----:B------:R-:W-:-:S02]  /*a010*/  SEL R85, R6, R11, P0 ;  /* 0x0000000b06557207 */ /* 0x000fc40000000000 */
[----:B------:R-:W-:Y:S02]  /*a020*/  SEL R60, R11, R6, P0 ;  /* 0x000000060b3c7207 */ /* 0x000fe40000000000 */
[----:B------:R-:W-:Y:S02]  /*a030*/  SEL R66, R7, R66, P0 ;  /* 0x0000004207427207 */ /* 0x000fe40000000000 */
[----:B------:R-:W-:Y:S02]  /*a040*/  SEL R109, R8, R13, P0 ;  /* 0x0000000d086d7207 */ /* 0x000fe40000000000 */
[----:B------:R-:W-:Y:S02]  /*a050*/  SEL R78, R13, R8, P0 ;  /* 0x000000080d4e7207 */ /* 0x000fe40000000000 */
[----:B------:R-:W-:Y:S02]  /*a060*/  SEL R125, R9, R82, P0 ;  /* 0x00000052097d7207 */ /* 0x000fe40000000000 */
[----:B------:R-:W-:-:S02]  /*a070*/  SEL R80, R82, R9, P0 ;  /* 0x0000000952507207 */ /* 0x000fc40000000000 */
[C---:B------:R-:W-:Y:S02]  /*a080*/  IADD3 R7, P1, R58.reuse, 0x20, RZ ;  /* 0x000000203a077810 */ /* 0x040fe40007f3e0ff */
[C---:B------:R-:W-:Y:S02]  /*a090*/  IADD3 R13, P4, R58.reuse, 0x4040, RZ ;  /* 0x000040403a0d7810 */ /* 0x040fe40007f9e0ff */
[C---:B------:R-:W-:Y:S02]  /*a0a0*/  IADD3 R11, P3, R58.reuse, 0x4020, RZ ;  /* 0x000040203a0b7810 */ /* 0x040fe40007f7e0ff */
[C---:B------:R-:W-:Y:S02]  /*a0b0*/  IADD3 R8, P6, R58.reuse, 0x4000, RZ ;  /* 0x000040003a087810 */ /* 0x040fe40007fde0ff */
[C---:B------:R-:W-:Y:S02]  /*a0c0*/  IADD3 R6, P5, R58.reuse, 0x60, RZ ;  /* 0x000000603a067810 */ /* 0x040fe40007fbe0ff */
[----:B------:R-:W-:-:S02]  /*a0d0*/  IADD3 R9, P2, R58, 0x40, RZ ;  /* 0x000000403a097810 */ /* 0x000fc40007f5e0ff */
[----:B------:R-:W-:Y:S02]  /*a0e0*/  LOP3.LUT R58, R5, R58, RZ, 0x3c, !PT ;  /* 0x0000003a053a7212 */ /* 0x000fe400078e3cff */
[----:B------:R-:W-:Y:S02]  /*a0f0*/  LOP3.LUT R5, R10, 0x380, RZ, 0xc0, !PT ;  /* 0x000003800a057812 */ /* 0x000fe400078ec0ff */
[----:B------:R-:W-:Y:S02]  /*a100*/  LOP3.LUT R4, R15, 0x380, RZ, 0xc0, !PT ;  /* 0x000003800f047812 */ /* 0x000fe400078ec0ff */
[----:B------:R-:W-:Y:S02]  /*a110*/  SHF.R.U64 R5, R5, 0x3, RZ ;  /* 0x0000000305057819 */ /* 0x000fe400000012ff */
[----:B------:R-:W-:Y:S01]  /*a120*/  F2FP.BF16.F32.PACK_AB R42, R42, R43 ;  /* 0x0000002b2a2a723e */ /* 0x000fe200000010ff */
[----:B------:R-:W-:Y:S01]  /*a130*/  IMAD.X R43, RZ, RZ, R59, P3 ;  /* 0x000000ffff2b7224 */ /* 0x000fe200018e063b */
[----:B------:R-:W-:-:S02]  /*a140*/  SEL R105, R96, R29, P0 ;  /* 0x0000001d60697207 */ /* 0x000fc40000000000 */
[----:B------:R-:W-:Y:S02]  /*a150*/  SEL R69, R29, R96, P0 ;  /* 0x000000601d457207 */ /* 0x000fe40000000000 */
[----:B------:R-:W-:Y:S02]  /*a160*/  LOP3.LUT R50, R5, R10, RZ, 0x3c, !PT ;  /* 0x0000000a05327212 */ /* 0x000fe400078e3cff */
[----:B------:R-:W-:Y:S02]  /*a170*/  SHF.R.U64 R4, R4, 0x3, RZ ;  /* 0x0000000304047819 */ /* 0x000fe400000012ff */
[----:B------:R-:W-:Y:S02]  /*a180*/  LOP3.LUT R5, R8, 0x380, RZ, 0xc0, !PT ;  /* 0x0000038008057812 */ /* 0x000fe400078ec0ff */
[----:B------:R-:W-:Y:S02]  /*a190*/  IADD3 R29, P3, R34, 0x2000, RZ ;  /* 0x00002000221d7810 */ /* 0x000fe40007f7e0ff */
[----:B------:R-:W-:-:S02]  /*a1a0*/  SEL R89, R28, R33, P0 ;  /* 0x000000211c597207 */ /* 0x000fc40000000000 */
[----:B------:R-:W-:Y:S02]  /*a1b0*/  SEL R62, R33, R28, P0 ;  /* 0x0000001c213e7207 */ /* 0x000fe40000000000 */
[----:B------:R-:W-:Y:S01]  /*a1c0*/  LOP3.LUT R48, R4, R15, RZ, 0x3c, !PT ;  /* 0x0000000f04307212 */ /* 0x000fe200078e3cff */
[----:B------:R-:W0:Y:S01]  /*a1d0*/  LDC R33, c[0x0][0xbe8] ;  /* 0x0002fa00ff217b82 */ /* 0x000e220000000800 */
[----:B------:R-:W-:Y:S02]  /*a1e0*/  SHF.R.U64 R5, R5, 0x3, RZ ;  /* 0x0000000305057819 */ /* 0x000fe400000012ff */
[----:B------:R-:W-:Y:S02]  /*a1f0*/  LOP3.LUT R28, R29, 0x380, RZ, 0xc0, !PT ;  /* 0x000003801d1c7812 */ /* 0x000fe400078ec0ff */
[----:B------:R-:W-:Y:S02]  /*a200*/  LOP3.LUT R4, R7, 0x380, RZ, 0xc0, !PT ;  /* 0x0000038007047812 */ /* 0x000fe400078ec0ff */
[----:B------:R-:W-:-:S02]  /*a210*/  LOP3.LUT R40, R5, R8, RZ, 0x3c, !PT ;  /* 0x0000000805287212 */ /* 0x000fc400078e3cff */
[----:B------:R-:W-:Y:S02]  /*a220*/  SHF.R.U64 R28, R28, 0x3, RZ ;  /* 0x000000031c1c7819 */ /* 0x000fe400000012ff */
[----:B------:R-:W-:Y:S02]  /*a230*/  SHF.R.U64 R4, R4, 0x3, RZ ;  /* 0x0000000304047819 */ /* 0x000fe400000012ff */
[----:B------:R-:W-:Y:S02]  /*a240*/  LOP3.LUT R5, R6, 0x380, RZ, 0xc0, !PT ;  /* 0x0000038006057812 */ /* 0x000fe400078ec0ff */
[----:B------:R-:W-:Y:S02]  /*a250*/  F2FP.BF16.F32.PACK_AB R47, R46, R47 ;  /* 0x0000002f2e2f723e */ /* 0x000fe400000010ff */
[----:B------:R-:W-:Y:S01]  /*a260*/  LOP3.LUT R28, R28, R29, RZ, 0x3c, !PT ;  /* 0x0000001d1c1c7212 */ /* 0x000fe200078e3cff */
[----:B------:R-:W-:Y:S01]  /*a270*/  IMAD.X R29, RZ, RZ, R35, P3 ;  /* 0x000000ffff1d7224 */ /* 0x000fe200018e0623 */
[----:B------:R-:W-:-:S02]  /*a280*/  LOP3.LUT R46, R4, R7, RZ, 0x3c, !PT ;  /* 0x00000007042e7212 */ /* 0x000fc400078e3cff */
[----:B------:R-:W-:Y:S02]  /*a290*/  SHF.R.U64 R5, R5, 0x3, RZ ;  /* 0x0000000305057819 */ /* 0x000fe400000012ff */
[----:B------:R-:W-:Y:S02]  /*a2a0*/  IADD3 R7, P3, R34, 0x8000, RZ ;  /* 0x0000800022077810 */ /* 0x000fe40007f7e0ff */
[----:B------:R-:W-:Y:S02]  /*a2b0*/  LOP3.LUT R38, R5, R6, RZ, 0x3c, !PT ;  /* 0x0000000605267212 */ /* 0x000fe400078e3cff */
[----:B------:R-:W-:-:S04]  /*a2c0*/  LOP3.LUT R6, R7, 0x380, RZ, 0xc0, !PT ;  /* 0x0000038007067812 */ /* 0x000fc800078ec0ff */
[----:B------:R-:W-:Y:S02]  /*a2d0*/  SHF.R.U64 R6, R6, 0x3, RZ ;  /* 0x0000000306067819 */ /* 0x000fe400000012ff */
[----:B------:R-:W-:Y:S02]  /*a2e0*/  LOP3.LUT R4, R9, 0x380, RZ, 0xc0, !PT ;  /* 0x0000038009047812 */ /* 0x000fe400078ec0ff */
[----:B------:R-:W-:Y:S01]  /*a2f0*/  LOP3.LUT R6, R6, R7, RZ, 0x3c, !PT ;  /* 0x0000000706067212 */ /* 0x000fe200078e3cff */
[----:B------:R-:W-:Y:S01]  /*a300*/  IMAD.X R7, RZ, RZ, R35, P3 ;  /* 0x000000ffff077224 */ /* 0x000fe200018e0623 */
[----:B0-----:R-:W-:Y:S02]  /*a310*/  ISETP.NE.AND P3, PT, R33, 0x1, PT ;  /* 0x000000012100780c */ /* 0x001fe40003f65270 */
[----:B------:R-:W-:Y:S01]  /*a320*/  F2FP.BF16.F32.PACK_AB R81, R90, R91 ;  /* 0x0000005b5a51723e */ /* 0x000fe200000010ff */
        /* <DEDUP_REMOVED lines=11> */
[----:B------:R-:W-:Y:S02]  /*a3e0*/  SHF.R.U64 R4, R4, 0x3, RZ ;  /* 0x0000000304047819 */ /* 0x000fe400000012ff */
[----:B------:R-:W-:Y:S02]  /*a3f0*/  MOV R116, R58 ;  /* 0x0000003a00747202 */ /* 0x000fe40000000f00 */
[----:B------:R-:W0:Y:S01]  /*a400*/  LDC R59, c[0x0][0xc38] ;  /* 0x00030e00ff3b7b82 */ /* 0x000e220000000800 */
[----:B------:R-:W-:-:S02]  /*a410*/  LOP3.LUT R36, R4, R9, RZ, 0x3c, !PT ;  /* 0x0000000904247212 */ /* 0x000fc400078e3cff */
[----:B------:R-:W-:Y:S02]  /*a420*/  LOP3.LUT R10, R11, 0x380, RZ, 0xc0, !PT ;  /* 0x000003800b0a7812 */ /* 0x000fe400078ec0ff */
[----:B------:R-:W-:Y:S02]  /*a430*/  MOV R112, R36 ;  /* 0x0000002400707202 */ /* 0x000fe40000000f00 */
[----:B------:R-:W-:Y:S01]  /*a440*/  SHF.R.U64 R10, R10, 0x3, RZ ;  /* 0x000000030a0a7819 */ /* 0x000fe200000012ff */
[----:B------:R-:W1:Y:S01]  /*a450*/  @P3 LDC R36, c[0x0][0xbec] ;  /* 0x0002fb00ff243b82 */ /* 0x000e620000000800 */
[----:B------:R-:W-:Y:S01]  /*a460*/  MOV R108, R40 ;  /* 0x00000028006c7202 */ /* 0x000fe20000000f00 */
[----:B------:R-:W-:Y:S01]  /*a470*/  UPRMT UR4, UR36, 0x654, UR4 ;  /* 0x0000065424047896 */ /* 0x000fe20008000004 */
[----:B------:R-:W-:Y:S02]  /*a480*/  LOP3.LUT R42, R10, R11, RZ, 0x3c, !PT ;  /* 0x0000000b0a2a7212 */ /* 0x000fe400078e3cff */
[----:B------:R-:W-:-:S02]  /*a490*/  SEL R111, R20, R27, P0 ;  /* 0x0000001b146f7207 */ /* 0x000fc40000000000 */
[----:B------:R-:W-:Y:S01]  /*a4a0*/  SEL R74, R27, R20, P0 ;  /* 0x000000141b4a7207 */ /* 0x000fe20000000000 */
[----:B------:R-:W3:Y:S01]  /*a4b0*/  @P3 LDC R37, c[0x0][0xbf0] ;  /* 0x0002fc00ff253b82 */ /* 0x000ee20000000800 */
[----:B--2---:R-:W-:Y:S01]  /*a4c0*/  LOP3.LUT R41, R32, 0x2, RZ, 0x3c, !PT ;  /* 0x0000000220297812 */ /* 0x004fe200078e3cff */
[----:B------:R-:W-:Y:S01]  /*a4d0*/  SHFL.IDX PT, R85, R85, R32, 0x1c1f ;  /* 0x001c1f2055557589 */ /* 0x000fe200000e0000 */
[----:B------:R-:W-:Y:S02]  /*a4e0*/  MOV R106, R42 ;  /* 0x0000002a006a7202 */ /* 0x000fe40000000f00 */
[----:B------:R-:W-:Y:S01]  /*a4f0*/  SEL R123, R79, R12, P0 ;  /* 0x0000000c4f7b7207 */ /* 0x000fe20000000000 */
[----:B------:R-:W-:Y:S01]  /*a500*/  SHFL.IDX PT, R87, R87, R32, 0x1c1f ;  /* 0x001c1f2057577589 */ /* 0x000fe200000e0000 */
[----:B------:R-:W-:Y:S01]  /*a510*/  SEL R127, R86, R81, P0 ;  /* 0x00000051567f7207 */ /* 0x000fe20000000000 */
[----:B------:R-:W-:Y:S01]  /*a520*/  UIMAD UR11, UR6, UR5, UR42 ;  /* 0x00000005060b72a4 */ /* 0x000fe2000f8e022a */
[----:B------:R-:W-:Y:S01]  /*a530*/  SEL R129, R94, R31, P0 ;  /* 0x0000001f5e817207 */ /* 0x000fe20000000000 */
[----:B------:R-:W-:Y:S01]  /*a540*/  SHFL.IDX PT, R109, R109, R32, 0x1c1f ;  /* 0x001c1f206d6d7589 */ /* 0x000fe200000e0000 */
[----:B------:R-:W-:Y:S01]  /*a550*/  SEL R131, R102, R83, P0 ;  /* 0x0000005366837207 */ /* 0x000fe20000000000 */
[----:B------:R-:W-:Y:S01]  /*a560*/  SYNCS.ARRIVE.TRANS64.RED.A1T0 RZ, [UR4], RZ ;  /* 0x000000ffffff79a7 */ /* 0x000fe20008100404 */
[----:B------:R-:W-:Y:S01]  /*a570*/  LOP3.LUT R14, R25, 0x380, RZ, 0xc0, !PT ;  /* 0x00000380190e7812 */ /* 0x000fe200078ec0ff */
[----:B------:R-:W2:Y:S01]  /*a580*/  SHFL.IDX PT, R60, R60, R41, 0x1c1f ;  /* 0x001c1f293c3c7589 */ /* 0x000ea200000e0000 */
[----:B------:R-:W-:Y:S01]  /*a590*/  MOV R49, R48 ;  /* 0x0000003000317202 */ /* 0x000fe20000000f00 */
[----:B------:R-:W-:-:S02]  /*a5a0*/  IMAD R48, RZ, RZ, -UR42 ;  /* 0x8000002aff307e24 */ /* 0x000fc4000f8e02ff */
[----:B------:R-:W-:Y:S01]  /*a5b0*/  SHFL.IDX PT, R42, R61, R41, 0x1c1f ;  /* 0x001c1f293d2a7589 */ /* 0x000fe200000e0000 */
[----:B------:R-:W-:-:S03]  /*a5c0*/  SEL R79, R12, R79, P0 ;  /* 0x0000004f0c4f7207 */ /* 0x000fc60000000000 */
[----:B------:R-:W4:Y:S01]  /*a5d0*/  SHFL.IDX PT, R78, R78, R41, 0x1c1f ;  /* 0x001c1f294e4e7589 */ /* 0x000f2200000e0000 */
[----:B------:R-:W-:-:S03]  /*a5e0*/  LOP3.LUT R12, R21, 0x380, RZ, 0xc0, !PT ;  /* 0x00000380150c7812 */ /* 0x000fc600078ec0ff */
[----:B------:R-:W-:Y:S04]  /*a5f0*/  SHFL.IDX PT, R111, R111, R32, 0x1c1f ;  /* 0x001c1f206f6f7589 */ /* 0x000fe800000e0000 */
[----:B------:R-:W4:Y:S01]  /*a600*/  SHFL.IDX PT, R74, R74, R41, 0x1c1f ;  /* 0x001c1f294a4a7589 */ /* 0x000f2200000e0000 */
[----:B------:R-:W-:-:S03]  /*a610*/  SHF.R.U64 R14, R14, 0x3, RZ ;  /* 0x000000030e0e7819 */ /* 0x000fc600000012ff */
[----:B------:R-:W-:Y:S04]  /*a620*/  SHFL.IDX PT, R89, R89, R32, 0x1c1f ;  /* 0x001c1f2059597589 */ /* 0x000fe800000e0000 */
[----:B------:R-:W-:Y:S04]  /*a630*/  SHFL.IDX PT, R113, R113, R32, 0x1c1f ;  /* 0x001c1f2071717589 */ /* 0x000fe800000e0000 */
[----:B------:R-:W4:Y:S04]  /*a640*/  SHFL.IDX PT, R62, R62, R41, 0x1c1f ;  /* 0x001c1f293e3e7589 */ /* 0x000f2800000e0000 */
[----:B------:R-:W4:Y:S01]  /*a650*/  SHFL.IDX PT, R72, R72, R41, 0x1c1f ;  /* 0x001c1f2948487589 */ /* 0x000f2200000e0000 */
[----:B0-----:R-:W-:Y:S01]  /*a660*/  IMAD R48, R59, R48, UR41 ;  /* 0x000000293b307e24 */ /* 0x001fe2000f8e0230 */
[----:B------:R-:W-:Y:S01]  /*a670*/  USHF.R.S32.HI UR10, URZ, 0x1f, UR11 ;  /* 0x0000001f3f0a7899 */ /* 0x000fe2000801140b */
[----:B------:R-:W-:Y:S01]  /*a680*/  SHF.R.U64 R12, R12, 0x3, RZ ;  /* 0x000000030c0c7819 */ /* 0x000fe200000012ff */
[----:B------:R-:W-:Y:S01]  /*a690*/  SHFL.IDX PT, R91, R91, R32, 0x1c1f ;  /* 0x001c1f205b5b7589 */ /* 0x000fe200000e0000 */
[----:B------:R-:W-:-:S03]  /*a6a0*/  LOP3.LUT R54, R14, R25, RZ, 0x3c, !PT ;  /* 0x000000190e367212 */ /* 0x000fc600078e3cff */
[----:B------:R-:W-:Y:S01]  /*a6b0*/  SHFL.IDX PT, R93, R93, R32, 0x1c1f ;  /* 0x001c1f205d5d7589 */ /* 0x000fe200000e0000 */
[----:B------:R-:W-:-:S03]  /*a6c0*/  MOV R50, R50 ;  /* 0x0000003200327202 */ /* 0x000fc60000000f00 */
[----:B------:R-:W-:Y:S01]  /*a6d0*/  SHFL.IDX PT, R95, R95, R32, 0x1c1f ;  /* 0x001c1f205f5f7589 */ /* 0x000fe200000e0000 */
[----:B------:R-:W-:-:S03]  /*a6e0*/  IMAD R51, R48, 0x80, R222 ;  /* 0x0000008030337824 */ /* 0x000fc600078e02de */
        /* <DEDUP_REMOVED lines=15> */
[----:B------:R-:W-:-:S03]  /*a7e0*/  UIMAD UR5, UR10, UR8, URZ ;  /* 0x000000080a0572a4 */ /* 0x000fc6000f8e023f */
[----:B------:R-:W-:Y:S04]  /*a7f0*/  SHFL.IDX PT, R32, R65, R41, 0x1c1f ;  /* 0x001c1f2941207589 */ /* 0x000fe800000e0000 */
[----:B------:R-:W0:Y:S01]  /*a800*/  SHFL.IDX PT, R58, R73, R41, 0x1c1f ;  /* 0x001c1f29493a7589 */ /* 0x000e2200000e0000 */
[----:B------:R-:W-:Y:S01]  /*a810*/  LOP3.LUT R52, R12, R21, RZ, 0x3c, !PT ;  /* 0x000000150c347212 */ /* 0x000fe200078e3cff */
[----:B-1----:R-:W-:Y:S01]  /*a820*/  @P3 IMAD.HI.U32 R36, R51, R36, RZ ;  /* 0x0000002433243227 */ /* 0x002fe200078e00ff */
[----:B------:R-:W-:Y:S01]  /*a830*/  LOP3.LUT R12, R13, 0x380, RZ, 0xc0, !PT ;  /* 0x000003800d0c7812 */ /* 0x000fe200078ec0ff */
[----:B------:R-:W-:Y:S01]  /*a840*/  USHF.R.S32.HI UR12, URZ, 0x1f, UR40 ;  /* 0x0000001f3f0c7899 */ /* 0x000fe20008011428 */
[----:B------:R-:W-:Y:S01]  /*a850*/  MOV R84, R56 ;  /* 0x0000003800547202 */ /* 0x000fe20000000f00 */
[----:B------:R-:W-:Y:S01]  /*a860*/  UIMAD.WIDE.U32 UR6, UR11, UR8, URZ ;  /* 0x000000080b0672a5 */ /* 0x000fe2000f8e003f */
[----:B------:R-:W-:Y:S01]  /*a870*/  MOV R56, R54 ;  /* 0x0000003600387202 */ /* 0x000fe20000000f00 */
[----:B------:R-:W-:Y:S01]  /*a880*/  UIMAD UR5, UR11, UR9, UR5 ;  /* 0x000000090b0572a4 */ /* 0x000fe2000f8e0205 */
[----:B------:R-:W1:Y:S01]  /*a890*/  SHFL.IDX PT, R54, R63, R41, 0x1c1f ;  /* 0x001c1f293f367589 */ /* 0x000e6200000e0000 */
[----:B------:R-:W-:Y:S01]  /*a8a0*/  SHF.R.U64 R12, R12, 0x3, RZ ;  /* 0x000000030c0c7819 */ /* 0x000fe200000012ff */
[----:B------:R-:W-:Y:S01]  /*a8b0*/  ULDC.64 UR8, c[0x0][0xb98] ;  /* 0x0002e60000087ab9 */ /* 0x000fe20000000a00 */
[----:B------:R-:W-:Y:S01]  /*a8c0*/  SEL R82, R31, R94, P0 ;  /* 0x0000005e1f527207 */ /* 0x000fe20000000000 */
[----:B------:R-:W1:Y:S01]  /*a8d0*/  SHFL.IDX PT, R64, R64, R41, 0x1c1f ;  /* 0x001c1f2940407589 */ /* 0x000e6200000e0000 */
[----:B------:R-:W-:Y:S01]  /*a8e0*/  IMAD.MOV.U32 R59, RZ, RZ, R51 ;  /* 0x000000ffff3b7224 */ /* 0x000fe200078e0033 */
[----:B------:R-:W-:-:S02]  /*a8f0*/  UIMAD UR4, UR12, UR8, URZ ;  /* 0x000000080c0472a4 */ /* 0x000fc4000f8e023f */
[----:B------:R-:W1:Y:S01]  /*a900*/  SHFL.IDX PT, R92, R75, R41, 0x1c1f ;  /* 0x001c1f294b5c7589 */ /* 0x000e6200000e0000 */
[----:B------:R-:W-:Y:S02]  /*a910*/  SEL R81, R81, R86, P0 ;  /* 0x0000005651517207 */ /* 0x000fe40000000000 */
[----:B------:R-:W-:Y:S01]  /*a920*/  SEL R83, R83, R102, P0 ;  /* 0x0000006653537207 */ /* 0x000fe20000000000 */
[----:B------:R-:W1:Y:S01]  /*a930*/  SHFL.IDX PT, R76, R76, R41, 0x1c1f ;  /* 0x001c1f294c4c7589 */ /* 0x000e6200000e0000 */
[C---:B------:R-:W-:Y:S02]  /*a940*/  IADD3 R31, P4, R34.reuse, 0x1000, RZ ;  /* 0x00001000221f7810 */ /* 0x040fe40007f9e0ff */
[----:B------:R-:W-:Y:S02]  /*a950*/  IADD3 R15, P1, R34, 0x6000, RZ ;  /* 0x00006000220f7810 */ /* 0x000fe40007f3e0ff */
[----:B---3--:R-:W-:Y:S02]  /*a960*/  @P3 SHF.R.U32.HI R59, RZ, R37, R36 ;  /* 0x00000025ff3b3219 */ /* 0x008fe40000011624 */
[----:B------:R-:W-:Y:S01]  /*a970*/  LOP3.LUT R44, R12, R13, RZ, 0x3c, !PT ;  /* 0x0000000d0c2c7212 */ /* 0x000fe200078e3cff */
[----:B------:R-:W-:Y:S01]  /*a980*/  UIADD3 UR5, UR7, UR5, URZ ;  /* 0x0000000507057290 */ /* 0x000fe2000fffe03f */
[----:B------:R-:W-:Y:S01]  /*a990*/  LOP3.LUT R30, R31, 0x380, RZ, 0xc0, !PT ;  /* 0x000003801f1e7812 */ /* 0x000fe200078ec0ff */
[----:B------:R-:W3:Y:S01]  /*a9a0*/  SHFL.IDX PT, R66, R66, R41, 0x1c1f ;  /* 0x001c1f2942427589 */ /* 0x000ee200000e0000 */
[----:B------:R-:W-:Y:S01]  /*a9b0*/  LOP3.LUT R14, R15, 0x380, RZ, 0xc0, !PT ;  /* 0x000003800f0e7812 */ /* 0x000fe200078ec0ff */
[----:B------:R-:W-:Y:S01]  /*a9c0*/  UIMAD UR7, UR40, UR9, UR4 ;  /* 0x00000009280772a4 */ /* 0x000fe2000f8e0204 */
[----:B------:R-:W-:Y:S01]  /*a9d0*/  MOV R57, R52 ;  /* 0x0000003400397202 */ /* 0x000fe20000000f00 */
[----:B------:R-:W-:Y:S01]  /*a9e0*/  SHFL.IDX PT, R86, R67, R41, 0x1c1f ;  /* 0x001c1f2943567589 */ /* 0x000fe200000e0000 */
[----:B------:R-:W-:Y:S01]  /*a9f0*/  MOV R110, R38 ;  /* 0x00000026006e7202 */ /* 0x000fe20000000f00 */
[----:B------:R-:W-:Y:S01]  /*aa00*/  IMAD.MOV R52, RZ, RZ, -R59 ;  /* 0x000000ffff347224 */ /* 0x000fe200078e0a3b */
[----:B--2---:R-:W-:Y:S01]  /*aa10*/  SEL R36, R85, R60, P0 ;  /* 0x0000003c55247207 */ /* 0x004fe20000000000 */
[----:B------:R-:W-:Y:S01]  /*aa20*/  SHFL.IDX PT, R68, R68, R41, 0x1c1f ;  /* 0x001c1f2944447589 */ /* 0x000fe200000e0000 */
[----:B------:R-:W-:Y:S01]  /*aa30*/  SEL R38, R60, R85, P0 ;  /* 0x000000553c267207 */ /* 0x000fe20000000000 */
[----:B------:R-:W-:Y:S01]  /*aa40*/  UMOV UR4, UR6 ;  /* 0x0000000600047c82 */ /* 0x000fe20008000000 */
[----:B----4-:R-:W-:Y:S01]  /*aa50*/  SEL R37, R109, R78, P0 ;  /* 0x0000004e6d257207 */ /* 0x010fe20000000000 */
[----:B------:R-:W-:Y:S01]  /*aa60*/  SHFL.IDX PT, R70, R70, R41, 0x1c1f ;  /* 0x001c1f2946467589 */ /* 0x000fe200000e0000 */
[----:B------:R-:W-:Y:S01]  /*aa70*/  SEL R39, R78, R109, P0 ;  /* 0x0000006d4e277207 */ /* 0x000fe20000000000 */
[----:B------:R-:W-:Y:S01]  /*aa80*/  BAR.SYNC.DEFER_BLOCKING 0x1, 0x100 ;  /* 0x0044000000007b1d */ /* 0x000fe20000010000 */
[----:B------:R-:W-:-:S02]  /*aa90*/  SEL R40, R87, R42, P0 ;  /* 0x0000002a57287207 */ /* 0x000fc40000000000 */
[----:B------:R-:W-:Y:S02]  /*aaa0*/  MOV R114, R46 ;  /* 0x0000002e00727202 */ /* 0x000fe40000000f00 */
[----:B------:R-:W-:Y:S02]  /*aab0*/  MOV R104, R44 ;  /* 0x0000002c00687202 */ /* 0x000fe40000000f00 */
[----:B------:R-:W-:Y:S01]  /*aac0*/  SEL R42, R42, R87, P0 ;  /* 0x000000572a2a7207 */ /* 0x000fe20000000000 */
[----:B------:R-:W-:Y:S01]  /*aad0*/  SHFL.IDX PT, R88, R69, R41, 0x1c1f ;  /* 0x001c1f2945587589 */ /* 0x000fe200000e0000 */
[----:B------:R-:W-:-:S03]  /*aae0*/  SEL R43, R74, R111, P0 ;  /* 0x0000006f4a2b7207 */ /* 0x000fc60000000000 */
[----:B------:R-:W-:Y:S01]  /*aaf0*/  SHFL.IDX PT, R90, R71, R41, 0x1c1f ;  /* 0x001c1f29475a7589 */ /* 0x000fe200000e0000 */
[----:B------:R-:W-:-:S03]  /*ab00*/  SEL R44, R89, R62, P0 ;  /* 0x0000003e592c7207 */ /* 0x000fc60000000000 */
[----:B------:R-:W2:Y:S01]  /*ab10*/  SHFL.IDX PT, R94, R77, R41, 0x1c1f ;  /* 0x001c1f294d5e7589 */ /* 0x000ea200000e0000 */
[----:B------:R-:W-:-:S03]  /*ab20*/  SEL R46, R62, R89, P0 ;  /* 0x000000593e2e7207 */ /* 0x000fc60000000000 */
[----:B------:R-:W4:Y:S01]  /*ab30*/  SHFL.IDX PT, R96, R79, R41, 0x1c1f ;  /* 0x001c1f294f607589 */ /* 0x000f2200000e0000 */
[----:B------:R-:W-:-:S03]  /*ab40*/  SEL R45, R113, R72, P0 ;  /* 0x00000048712d7207 */ /* 0x000fc60000000000 */
[----:B------:R-:W4:Y:S01]  /*ab50*/  SHFL.IDX PT, R80, R80, R41, 0x1c1f ;  /* 0x001c1f2950507589 */ /* 0x000f2200000e0000 */
[----:B------:R-:W-:-:S03]  /*ab60*/  SEL R47, R72, R113, P0 ;  /* 0x00000071482f7207 */ /* 0x000fc60000000000 */
[----:B------:R-:W4:Y:S01]  /*ab70*/  SHFL.IDX PT, R98, R81, R41, 0x1c1f ;  /* 0x001c1f2951627589 */ /* 0x000f2200000e0000 */
[----:B------:R-:W-:-:S03]  /*ab80*/  SHF.R.U64 R30, R30, 0x3, RZ ;  /* 0x000000031e1e7819 */ /* 0x000fc600000012ff */
[----:B------:R-:W4:Y:S01]  /*ab90*/  SHFL.IDX PT, R100, R82, R41, 0x1c1f ;  /* 0x001c1f2952647589 */ /* 0x000f2200000e0000 */
[----:B------:R-:W-:-:S03]  /*aba0*/  SHF.R.U64 R14, R14, 0x3, RZ ;  /* 0x000000030e0e7819 */ /* 0x000fc600000012ff */
[----:B------:R0:W4:Y:S01]  /*abb0*/  SHFL.IDX PT, R102, R83, R41, 0x1c1f ;  /* 0x001c1f2953667589 */ /* 0x00012200000e0000 */
[----:B------:R-:W-:Y:S01]  /*abc0*/  UIMAD.WIDE.U32 UR4, UR40, UR8, UR4 ;  /* 0x00000008280472a5 */ /* 0x000fe2000f8e0004 */
[----:B------:R-:W-:Y:S02]  /*abd0*/  IMAD R51, R33, R52, R51 ;  /* 0x0000003421337224 */ /* 0x000fe400078e0233 */
[----:B------:R-:W-:Y:S01]  /*abe0*/  STSM.16.M88.4 [R116], R36 ;  /* 0x0000002474007844 */ /* 0x000fe20000000200 */
[----:B0-----:R-:W-:Y:S01]  /*abf0*/  SEL R41, R111, R74, P0 ;  /* 0x0000004a6f297207 */ /* 0x001fe20000000000 */
[----:B------:R-:W-:Y:S01]  /*ac00*/  ULDC.64 UR8, c[0x0][0xae8] ;  /* 0x0002ba0000087ab9 */ /* 0x000fe20000000a00 */
[----:B------:R-:W-:Y:S01]  /*ac10*/  LOP3.LUT R30, R30, R31, RZ, 0x3c, !PT ;  /* 0x0000001f1e1e7212 */ /* 0x000fe200078e3cff */
[--C-:B------:R-:W-:Y:S01]  /*ac20*/  IMAD.X R31, RZ, RZ, R35.reuse, P4 ;  /* 0x000000ffff1f7224 */ /* 0x100fe200020e0623 */
[----:B------:R-:W-:Y:S01]  /*ac30*/  IADD3 R21, P2, R34, 0x5000, RZ ;  /* 0x0000500022157810 */ /* 0x000fe20007f5e0ff */
[----:B------:R0:W-:Y:S01]  /*ac40*/  STSM.16.M88.4 [R114], R40 ;  /* 0x0000002872007844 */ /* 0x0001e20000000200 */
[----:B------:R-:W-:Y:S01]  /*ac50*/  LOP3.LUT R14, R14, R15, RZ, 0x3c, !PT ;  /* 0x0000000f0e0e7212 */ /* 0x000fe200078e3cff */
[----:B------:R-:W-:Y:S01]  /*ac60*/  IMAD.X R15, RZ, RZ, R35, P1 ;  /* 0x000000ffff0f7224 */ /* 0x000fe200008e0623 */
[----:B------:R-:W-:Y:S01]  /*ac70*/  SEL R53, R115, R58, P0 ;  /* 0x0000003a73357207 */ /* 0x000fe20000000000 */
[----:B------:R1:W-:Y:S01]  /*ac80*/  STSM.16.M88.4 [R112], R44 ;  /* 0x0000002c70007844 */ /* 0x0003e20000000200 */
[----:B------:R-:W-:-:S02]  /*ac90*/  SEL R55, R58, R115, P0 ;  /* 0x000000733a377207 */ /* 0x000fc40000000000 */
[C---:B------:R-:W-:Y:S02]  /*aca0*/  IADD3 R13, P4, R34.reuse, 0x7000, RZ ;  /* 0x00007000220d7810 */ /* 0x040fe40007f9e0ff */
[----:B------:R-:W-:Y:S02]  /*acb0*/  IADD3 R58, P1, R59, UR4, RZ ;  /* 0x000000043b3a7c10 */ /* 0x000fe4000ff3e0ff */
[C---:B------:R-:W-:Y:S02]  /*acc0*/  IADD3 R27, P6, R34.reuse, 0x3000, RZ ;  /* 0x00003000221b7810 */ /* 0x040fe40007fde0ff */
[----:B------:R-:W-:Y:S02]  /*acd0*/  IADD3 R25, P5, R34, 0x4000, RZ ;  /* 0x0000400022197810 */ /* 0x000fe40007fbe0ff */
[----:B0-----:R-:W-:Y:S02]  /*ace0*/  SEL R40, R95, R32, P0 ;  /* 0x000000205f287207 */ /* 0x001fe40000000000 */
[----:B------:R-:W-:Y:S01]  /*acf0*/  SEL R42, R32, R95, P0 ;  /* 0x0000005f202a7207 */ /* 0x000fe20000000000 */
[----:B-1----:R-:W-:Y:S01]  /*ad00*/  IMAD.U32 R45, RZ, RZ, UR7 ;  /* 0x00000007ff2d7e24 */ /* 0x002fe2000f8e00ff */
[----:B------:R-:W-:Y:S01]  /*ad10*/  SHF.R.S32.HI R44, RZ, 0x1f, R59 ;  /* 0x0000001fff2c7819 */ /* 0x000fe2000001143b */
[----:B------:R-:W-:Y:S01]  /*ad20*/  ULDC.64 UR6, c[0x0][0xb88] ;  /* 0x0002e20000067ab9 */ /* 0x000fe20000000a00 */
[----:B------:R-:W-:-:S02]  /*ad30*/  SHF.R.S32.HI R32, RZ, 0x1f, R51 ;  /* 0x0000001fff207819 */ /* 0x000fc40000011433 */
[----:B------:R-:W-:Y:S02]  /*ad40*/  LOP3.LUT R20, R21, 0x380, RZ, 0xc0, !PT ;  /* 0x0000038015147812 */ /* 0x000fe400078ec0ff */
[----:B------:R-:W-:Y:S01]  /*ad50*/  LOP3.LUT R12, R13, 0x380, RZ, 0xc0, !PT ;  /* 0x000003800d0c7812 */ /* 0x000fe200078ec0ff */
[----:B------:R-:W-:Y:S01]  /*ad60*/  IMAD R32, R32, UR6, RZ ;  /* 0x0000000620207c24 */ /* 0x000fe2000f8e02ff */
[----:B------:R-:W-:Y:S01]  /*ad70*/  IADD3.X R59, R44, UR5, R45, P1, !PT ;  /* 0x000000052c3b7c10 */ /* 0x000fe20008ffe42d */
[----:B------:R-:W-:Y:S01]  /*ad80*/  ULDC.64 UR4, c[0x0][0xb50] ;  /* 0x0002d40000047ab9 */ /* 0x000fe20000000a00 */
[----:B------:R-:W-:Y:S02]  /*ad90*/  LOP3.LUT R26, R27, 0x380, RZ, 0xc0, !PT ;  /* 0x000003801b1a7812 */ /* 0x000fe400078ec0ff */
[----:B------:R-:W-:Y:S02]  /*ada0*/  LOP3.LUT R24, R25, 0x380, RZ, 0xc0, !PT ;  /* 0x0000038019187812 */ /* 0x000fe400078ec0ff */
[----:B------:R-:W-:-:S02]  /*adb0*/  SHF.R.U64 R20, R20, 0x3, RZ ;  /* 0x0000000314147819 */ /* 0x000fc400000012ff */
[----:B------:R-:W-:Y:S02]  /*adc0*/  SEL R52, R91, R54, P0 ;  /* 0x000000365b347207 */ /* 0x000fe40000000000 */
[----:B------:R-:W-:Y:S01]  /*add0*/  SEL R54, R54, R91, P0 ;  /* 0x0000005b36367207 */ /* 0x000fe20000000000 */
[C---:B------:R-:W-:Y:S01]  /*ade0*/  IMAD R61, R51.reuse, UR7, R32 ;  /* 0x00000007333d7c24 */ /* 0x040fe2000f8e0220 */
[----:B------:R-:W-:Y:S01]  /*adf0*/  SHF.R.U64 R12, R12, 0x3, RZ ;  /* 0x000000030c0c7819 */ /* 0x000fe200000012ff */
[----:B------:R-:W-:Y:S01]  /*ae00*/  IMAD.WIDE.U32 R58, R51, UR6, R58 ;  /* 0x00000006333a7c25 */ /* 0x000fe2000f8e003a */
[----:B------:R-:W-:Y:S01]  /*ae10*/  LOP3.LUT R5, R34, 0x380, RZ, 0xc0, !PT ;  /* 0x0000038022057812 */ /* 0x000fe200078ec0ff */
[----:B------:R-:W-:Y:S01]  /*ae20*/  ULDC UR6, c[0x0][0xa88] ;  /* 0x0002a20000067ab9 */ /* 0x000fe20000000800 */
[----:B------:R-:W-:Y:S02]  /*ae30*/  SEL R36, R93, R64, P0 ;  /* 0x000000405d247207 */ /* 0x000fe40000000000 */
[----:B------:R-:W-:-:S02]  /*ae40*/  SEL R38, R64, R93, P0 ;  /* 0x0000005d40267207 */ /* 0x000fc40000000000 */
[----:B------:R-:W-:Y:S02]  /*ae50*/  SEL R37, R117, R92, P0 ;  /* 0x0000005c75257207 */ /* 0x000fe40000000000 */
[----:B------:R-:W-:Y:S01]  /*ae60*/  SEL R39, R92, R117, P0 ;  /* 0x000000755c277207 */ /* 0x000fe20000000000 */
[----:B------:R-:W-:Y:S01]  /*ae70*/  IMAD R51, R48, 0x80, R221 ;  /* 0x0000008030337824 */ /* 0x000fe200078e02dd */
[----:B------:R-:W-:Y:S02]  /*ae80*/  SHF.R.U64 R26, R26, 0x3, RZ ;  /* 0x000000031a1a7819 */ /* 0x000fe400000012ff */
[----:B------:R-:W-:Y:S02]  /*ae90*/  SHF.R.U64 R24, R24, 0x3, RZ ;  /* 0x0000000318187819 */ /* 0x000fe400000012ff */
[----:B------:R-:W-:Y:S01]  /*aea0*/  LOP3.LUT R20, R20, R21, RZ, 0x3c, !PT ;  /* 0x0000001514147212 */ /* 0x000fe200078e3cff */
[----:B------:R-:W-:Y:S01]  /*aeb0*/  IMAD.X R21, RZ, RZ, R35, P2 ;  /* 0x000000ffff157224 */ /* 0x000fe200010e0623 */
[----:B------:R-:W-:-:S02]  /*aec0*/  SEL R41, R119, R76, P0 ;  /* 0x0000004c77297207 */ /* 0x000fc40000000000 */
[----:B------:R-:W-:Y:S01]  /*aed0*/  SEL R43, R76, R119, P0 ;  /* 0x000000774c2b7207 */ /* 0x000fe20000000000 */
[----:B------:R-:W-:Y:S01]  /*aee0*/  STSM.16.M88.4 [R110], R52 ;  /* 0x000000346e007844 */ /* 0x000fe20000000200 */
[----:B------:R-:W-:Y:S01]  /*aef0*/  LOP3.LUT R12, R12, R13, RZ, 0x3c, !PT ;  /* 0x0000000d0c0c7212 */ /* 0x000fe200078e3cff */
[--C-:B------:R-:W-:Y:S01]  /*af00*/  IMAD.X R13, RZ, RZ, R35.reuse, P4 ;  /* 0x000000ffff0d7224 */ /* 0x100fe200020e0623 */
[----:B------:R-:W-:Y:S01]  /*af10*/  IADD3 R133, P2, R34, 0xb000, RZ ;  /* 0x0000b00022857810 */ /* 0x000fe20007f5e0ff */
[----:B------:R0:W-:Y:S01]  /*af20*/  STSM.16.M88.4 [R108], R36 ;  /* 0x000000246c007844 */ /* 0x0001e20000000200 */
[----:B------:R-:W-:Y:S01]  /*af30*/  SHF.R.U64 R5, R5, 0x3, RZ ;  /* 0x0000000305057819 */ /* 0x000fe200000012ff */
[----:B------:R-:W-:Y:S01]  /*af40*/  IMAD R32, R33, UR6, RZ ;  /* 0x0000000621207c24 */ /* 0x000fe2000f8e02ff */
[----:B------:R-:W-:Y:S01]  /*af50*/  LOP3.LUT R26, R26, R27, RZ, 0x3c, !PT ;  /* 0x0000001b1a1a7212 */ /* 0x000fe200078e3cff */
[--C-:B------:R-:W-:Y:S01]  /*af60*/  IMAD.X R27, RZ, RZ, R35.reuse, P6 ;  /* 0x000000ffff1b7224 */ /* 0x100fe200030e0623 */
[----:B------:R-:W-:Y:S01]  /*af70*/  LOP3.LUT R24, R24, R25, RZ, 0x3c, !PT ;  /* 0x0000001918187212 */ /* 0x000fe200078e3cff */
[----:B------:R-:W-:Y:S01]  /*af80*/  IMAD.X R25, RZ, RZ, R35, P5 ;  /* 0x000000ffff197224 */ /* 0x000fe200028e0623 */
[----:B------:R-:W-:Y:S01]  /*af90*/  LOP3.LUT P1, RZ, R22, 0x3, RZ, 0xc0, !PT ;  /* 0x0000000316ff7812 */ /* 0x000fe2000782c0ff */
[----:B------:R1:W-:Y:S01]  /*afa0*/  STSM.16.M88.4 [R106], R40 ;  /* 0x000000286a007844 */ /* 0x0003e20000000200 */
[----:B------:R-:W-:-:S02]  /*afb0*/  IADD3 R9, P6, R34, 0x9000, RZ ;  /* 0x0000900022097810 */ /* 0x000fc40007fde0ff */
[----:B------:R-:W-:Y:S02]  /*afc0*/  IADD3 R11, P5, R34, 0xa000, RZ ;  /* 0x0000a000220b7810 */ /* 0x000fe40007fbe0ff */
[----:B---3--:R-:W-:Y:S02]  /*afd0*/  SEL R44, R97, R66, P0 ;  /* 0x00000042612c7207 */ /* 0x008fe40000000000 */
[----:B------:R-:W-:Y:S01]  /*afe0*/  SEL R46, R66, R97, P0 ;  /* 0x00000061422e7207 */ /* 0x000fe20000000000 */
[----:B0-----:R-:W-:Y:S01]  /*aff0*/  VIADD R37, R51, 0x8 ;  /* 0x0000000833257836 */ /* 0x001fe20000000000 */
[----:B------:R-:W-:Y:S01]  /*b000*/  LEA R36, P4, R58, UR4, 0x2 ;  /* 0x000000043a247c11 */ /* 0x000fe2000f8810ff */
[----:B------:R-:W-:Y:S01]  /*b010*/  IMAD.IADD R39, R59, 0x1, R61 ;  /* 0x000000013b277824 */ /* 0x000fe200078e023d */
[----:B--2---:R-:W-:Y:S02]  /*b020*/  SEL R45, R121, R94, P0 ;  /* 0x0000005e792d7207 */ /* 0x004fe40000000000 */
[----:B------:R-:W-:-:S02]  /*b030*/  SEL R47, R94, R121, P0 ;  /* 0x000000795e2f7207 */ /* 0x000fc40000000000 */
[----:B------:R-:W-:Y:S01]  /*b040*/  LOP3.LUT R34, R5, R34, RZ, 0x3c, !PT ;  /* 0x0000002205227212 */ /* 0x000fe200078e3cff */
[----:B------:R-:W-:Y:S01]  /*b050*/  IMAD.X R5, RZ, RZ, R35, P2 ;  /* 0x000000ffff057224 */ /* 0x000fe200010e0623 */
[----:B-1----:R-:W-:Y:S02]  /*b060*/  SEL R40, R99, R86, P0 ;  /* 0x0000005663287207 */ /* 0x002fe40000000000 */
[----:B------:R-:W-:Y:S02]  /*b070*/  SEL R42, R86, R99, P0 ;  /* 0x00000063562a7207 */ /* 0x000fe40000000000 */
[----:B----4-:R-:W-:Y:S02]  /*b080*/  SEL R41, R123, R96, P0 ;  /* 0x000000607b297207 */ /* 0x010fe40000000000 */
[----:B------:R-:W-:Y:S02]  /*b090*/  SEL R43, R96, R123, P0 ;  /* 0x0000007b602b7207 */ /* 0x000fe40000000000 */
[----:B------:R-:W-:-:S02]  /*b0a0*/  SEL R72, R101, R68, P0 ;  /* 0x0000004465487207 */ /* 0x000fc40000000000 */
[----:B------:R-:W-:Y:S02]  /*b0b0*/  SEL R74, R68, R101, P0 ;  /* 0x00000065444a7207 */ /* 0x000fe40000000000 */
[----:B------:R-:W-:Y:S02]  /*b0c0*/  SEL R73, R125, R80, P0 ;  /* 0x000000507d497207 */ /* 0x000fe40000000000 */
[----:B------:R-:W-:Y:S02]  /*b0d0*/  SEL R75, R80, R125, P0 ;  /* 0x0000007d504b7207 */ /* 0x000fe40000000000 */
[----:B------:R-:W-:Y:S01]  /*b0e0*/  SEL R68, R103, R70, P0 ;  /* 0x0000004667447207 */ /* 0x000fe20000000000 */
[----:B------:R-:W-:Y:S01]  /*b0f0*/  SHFL.IDX PT, R60, R36, RZ, 0x1c1f ;  /* 0x001c1fff243c7589 */ /* 0x000fe200000e0000 */
[----:B------:R-:W-:Y:S02]  /*b100*/  ISETP.GE.OR P2, PT, R51, R32, P1 ;  /* 0x000000203300720c */ /* 0x000fe40000f46670 */
[----:B------:R-:W-:Y:S01]  /*b110*/  SEL R70, R70, R103, P0 ;  /* 0x0000006746467207 */ /* 0x000fe20000000000 */
[----:B------:R0:W-:Y:S01]  /*b120*/  SHFL.IDX PT, R62, R36, 0x1, 0x1c1f ;  /* 0x003c1f00243e7f89 */ /* 0x0001e200000e0000 */
[----:B------:R-:W-:-:S02]  /*b130*/  SEL R69, R127, R98, P0 ;  /* 0x000000627f457207 */ /* 0x000fc40000000000 */
[----:B------:R-:W-:Y:S01]  /*b140*/  SEL R71, R98, R127, P0 ;  /* 0x0000007f62477207 */ /* 0x000fe20000000000 */
[----:B------:R-:W-:Y:S01]  /*b150*/  STSM.16.M88.4 [R104], R44 ;  /* 0x0000002c68007844 */ /* 0x000fe20000000200 */
[----:B------:R-:W-:Y:S02]  /*b160*/  ISETP.GE.OR P1, PT, R37, R32, P1 ;  /* 0x000000202500720c */ /* 0x000fe40000f26670 */
[----:B------:R-:W-:Y:S02]  /*b170*/  LEA.HI.X R58, R58, UR5, R39, 0x2, P4 ;  /* 0x000000053a3a7c11 */ /* 0x000fe4000a0f1427 */
[----:B------:R-:W-:Y:S02]  /*b180*/  SEL R80, R105, R88, P0 ;  /* 0x0000005869507207 */ /* 0x000fe40000000000 */
[----:B------:R-:W-:Y:S02]  /*b190*/  SEL R82, R88, R105, P0 ;  /* 0x0000006958527207 */ /* 0x000fe40000000000 */
[----:B------:R-:W-:-:S02]  /*b1a0*/  SEL R81, R129, R100, P0 ;  /* 0x0000006481517207 */ /* 0x000fc40000000000 */
[----:B------:R-:W-:Y:S01]  /*b1b0*/  SEL R83, R100, R129, P0 ;  /* 0x0000008164537207 */ /* 0x000fe20000000000 */
[----:B------:R-:W-:Y:S01]  /*b1c0*/  STSM.16.M88.4 [R49], R40 ;  /* 0x0000002831007844 */ /* 0x000fe20000000200 */
[----:B------:R-:W-:Y:S02]  /*b1d0*/  SEL R37, R131, R102, P0 ;  /* 0x0000006683257207 */ /* 0x000fe40000000000 */
[----:B------:R-:W-:Y:S02]  /*b1e0*/  SEL R39, R102, R131, P0 ;  /* 0x0000008366277207 */ /* 0x000fe40000000000 */
[----:B0-----:R-:W-:Y:S02]  /*b1f0*/  SEL R36, R107, R90, P0 ;  /* 0x0000005a6b247207 */ /* 0x001fe40000000000 */
[----:B------:R-:W-:Y:S01]  /*b200*/  SEL R38, R90, R107, P0 ;  /* 0x0000006b5a267207 */ /* 0x000fe20000000000 */
[----:B------:R-:W-:Y:S04]  /*b210*/  STSM.16.M88.4 [R50], R72 ;  /* 0x0000004832007844 */ /* 0x000fe80000000200 */
[----:B------:R-:W-:Y:S04]  /*b220*/  STSM.16.M88.4 [R57], R68 ;  /* 0x0000004439007844 */ /* 0x000fe80000000200 */
[----:B------:R-:W-:Y:S04]  /*b230*/  STSM.16.M88.4 [R56], R80 ;  /* 0x0000005038007844 */ /* 0x000fe80000000200 */
[----:B------:R-:W-:Y:S04]  /*b240*/  STSM.16.M88.4 [R84], R36 ;  /* 0x0000002454007844 */ /* 0x000fe80000000200 */
[----:B------:R-:W0:Y:S01]  /*b250*/  SHFL.IDX PT, R61, R58, RZ, 0x1c1f ;  /* 0x001c1fff3a3d7589 */ /* 0x000e2200000e0000 */
[----:B------:R-:W-:Y:S06]  /*b260*/  BAR.SYNC.DEFER_BLOCKING 0x1, 0x100 ;  /* 0x0044000000007b1d */ /* 0x000fec0000010000 */
[----:B------:R-:W1:Y:S04]  /*b270*/  SHFL.IDX PT, R63, R58, 0x1, 0x1c1f ;  /* 0x003c1f003a3f7f89 */ /* 0x000e6800000e0000 */
[----:B0-----:R0:W-:Y:S04]  /*b280*/  @!P2 ST.E desc[UR48][R60.64], R3 ;  /* 0x000000033c00a985 */ /* 0x0011e8000c101930 */
[----:B-1----:R1:W-:Y:S04]  /*b290*/  @!P1 ST.E desc[UR48][R62.64], R0 ;  /* 0x000000003e009985 */ /* 0x0023e8000c101930 */
[----:B------:R2:W5:Y:S01]  /*b2a0*/  LD.E.128 R44, desc[UR48][R28.64] ;  /* 0x000000301c2c7980 */ /* 0x000562000c101d00 */
[----:B0-----:R-:W-:Y:S01]  /*b2b0*/  IMAD R3, R18, 0x20, R19 ;  /* 0x0000002012037824 */ /* 0x001fe200078e0213 */
[----:B------:R-:W-:-:S02]  /*b2c0*/  UIMAD UR6, UR10, UR8, URZ ;  /* 0x000000080a0672a4 */ /* 0x000fc4000f8e023f */
[----:B------:R0:W5:Y:S01]  /*b2d0*/  LD.E.128 R84, desc[UR48][R6.64] ;  /* 0x0000003006547980 */ /* 0x000162000c101d00 */
[----:B-1----:R-:W1:Y:S01]  /*b2e0*/  @P3 LDC R0, c[0x0][0xbec] ;  /* 0x0002fb00ff003b82 */ /* 0x002e620000000800 */
[----:B------:R-:W-:Y:S01]  /*b2f0*/  UIMAD.WIDE.U32 UR4, UR11, UR8, URZ ;  /* 0x000000080b0472a5 */ /* 0x000fe2000f8e003f */
[----:B------:R-:W-:Y:S01]  /*b300*/  LOP3.LUT R4, R133, 0x380, RZ, 0xc0, !PT ;  /* 0x0000038085047812 */ /* 0x000fe200078ec0ff */
[----:B------:R-:W5:Y:S01]  /*b310*/  LD.E.128 R64, desc[UR48][R34.64] ;  /* 0x0000003022407980 */ /* 0x000f62000c101d00 */
[----:B------:R-:W-:Y:S02]  /*b320*/  LOP3.LUT R8, R9, 0x380, RZ, 0xc0, !PT ;  /* 0x0000038009087812 */ /* 0x000fe400078ec0ff */
[----:B------:R-:W-:Y:S01]  /*b330*/  LOP3.LUT R10, R11, 0x380, RZ, 0xc0, !PT ;  /* 0x000003800b0a7812 */ /* 0x000fe200078ec0ff */
        /* <DEDUP_REMOVED lines=9> */
[----:B------:R-:W-:Y:S01]  /*b3d0*/  IMAD.MOV.U32 R3, RZ, RZ, R7 ;  /* 0x000000ffff037224 */ /* 0x000fe200078e0007 */
[----:B------:R-:W-:Y:S01]  /*b3e0*/  SHF.R.U64 R4, R4, 0x3, RZ ;  /* 0x0000000304047819 */ /* 0x000fe200000012ff */
[----:B------:R-:W5:Y:S04]  /*b3f0*/  LD.E.128 R68, desc[UR48][R20.64] ;  /* 0x0000003014447980 */ /* 0x000f68000c101d00 */
[----:B------:R-:W5:Y:S01]  /*b400*/  LD.E.128 R56, desc[UR48][R14.64] ;  /* 0x000000300e387980 */ /* 0x000f62000c101d00 */
[----:B-1----:R-:W-:Y:S01]  /*b410*/  @P3 IMAD.HI.U32 R0, R7, R0, RZ ;  /* 0x0000000007003227 */ /* 0x002fe200078e00ff */
[----:B------:R-:W-:Y:S01]  /*b420*/  UIMAD UR6, UR40, UR9, UR7 ;  /* 0x00000009280672a4 */ /* 0x000fe2000f8e0207 */
[----:B------:R-:W-:Y:S01]  /*b430*/  SHF.R.U64 R8, R8, 0x3, RZ ;  /* 0x0000000308087819 */ /* 0x000fe200000012ff */
[----:B------:R-:W-:Y:S01]  /*b440*/  UIMAD.WIDE.U32 UR4, UR40, UR8, UR4 ;  /* 0x00000008280472a5 */ /* 0x000fe2000f8e0004 */
[----:B------:R-:W-:Y:S01]  /*b450*/  SHF.R.U64 R10, R10, 0x3, RZ ;  /* 0x000000030a0a7819 */ /* 0x000fe200000012ff */
[----:B------:R-:W5:Y:S01]  /*b460*/  LD.E.128 R36, desc[UR48][R12.64] ;  /* 0x000000300c247980 */ /* 0x000f62000c101d00 */
[----:B--2---:R-:W-:Y:S01]  /*b470*/  @P3 SHF.R.U32.HI R3, RZ, R29, R0 ;  /* 0x0000001dff033219 */ /* 0x004fe20000011600 */
[----:B------:R-:W-:Y:S01]  /*b480*/  UIADD3 UR6, UR5, UR6, URZ ;  /* 0x0000000605067290 */ /* 0x000fe2000fffe03f */
[----:B------:R-:W-:Y:S01]  /*b490*/  LOP3.LUT R4, R4, R133, RZ, 0x3c, !PT ;  /* 0x0000008504047212 */ /* 0x000fe200078e3cff */
[----:B------:R-:W-:Y:S01]  /*b4a0*/  ULDC.64 UR8, c[0x0][0xae0] ;  /* 0x0002b80000087ab9 */ /* 0x000fe20000000a00 */
[--C-:B------:R-:W-:Y:S01]  /*b4b0*/  SHF.R.S32.HI R0, RZ, 0x1f, R3.reuse ;  /* 0x0000001fff007819 */ /* 0x100fe20000011403 */
[----:B------:R-:W-:Y:S01]  /*b4c0*/  IMAD.MOV R6, RZ, RZ, -R3 ;  /* 0x000000ffff067224 */ /* 0x000fe200078e0a03 */
[----:B------:R-:W-:Y:S01]  /*b4d0*/  LOP3.LUT R8, R8, R9, RZ, 0x3c, !PT ;  /* 0x0000000908087212 */ /* 0x000fe200078e3cff */
[--C-:B------:R-:W-:Y:S01]  /*b4e0*/  IMAD.X R9, RZ, RZ, R35.reuse, P6 ;  /* 0x000000ffff097224 */ /* 0x100fe200030e0623 */
[----:B------:R-:W-:Y:S01]  /*b4f0*/  LOP3.LUT R10, R10, R11, RZ, 0x3c, !PT ;  /* 0x0000000b0a0a7212 */ /* 0x000fe200078e3cff */
[----:B------:R-:W-:Y:S01]  /*b500*/  IMAD.X R11, RZ, RZ, R35, P5 ;  /* 0x000000ffff0b7224 */ /* 0x000fe200028e0623 */
[----:B------:R0:W5:Y:S01]  /*b510*/  LD.E.128 R60, desc[UR48][R4.64] ;  /* 0x00000030043c7980 */ /* 0x000162000c101d00 */
[----:B------:R-:W-:-:S02]  /*b520*/  IMAD R0, R0, UR8, RZ ;  /* 0x0000000800007c24 */ /* 0x000fc4000f8e02ff */
[----:B------:R-:W-:Y:S01]  /*b530*/  IMAD R33, R33, R6, R7 ;  /* 0x0000000621217224 */ /* 0x000fe200078e0207 */
[----:B------:R1:W5:Y:S01]  /*b540*/  LD.E.128 R80, desc[UR48][R8.64] ;  /* 0x0000003008507980 */ /* 0x000362000c101d00 */
[----:B------:R-:W-:-:S03]  /*b550*/  IMAD R7, R3, UR9, R0 ;  /* 0x0000000903077c24 */ /* 0x000fc6000f8e0200 */
[----:B------:R1:W5:Y:S01]  /*b560*/  LD.E.128 R72, desc[UR48][R10.64] ;  /* 0x000000300a487980 */ /* 0x000362000c101d00 */
[----:B0-----:R-:W-:Y:S02]  /*b570*/  IMAD.U32 R5, RZ, RZ, UR5 ;  /* 0x00000005ff057e24 */ /* 0x001fe4000f8e00ff */
[----:B------:R-:W-:Y:S01]  /*b580*/  IMAD.U32 R4, RZ, RZ, UR4 ;  /* 0x00000004ff047e24 */ /* 0x000fe2000f8e00ff */
[----:B------:R-:W-:Y:S01]  /*b590*/  @!PT LDS RZ, [RZ] ;  /* 0x00000000fffff984 */ /* 0x000fe20000000800 */
[----:B------:R-:W-:Y:S01]  /*b5a0*/  @!PT LDS RZ, [RZ] ;  /* 0x00000000fffff984 */ /* 0x000fe20000000800 */
[----:B------:R-:W-:Y:S01]  /*b5b0*/  @!PT LDS RZ, [RZ] ;  /* 0x00000000fffff984 */ /* 0x000fe20000000800 */
[----:B------:R-:W-:Y:S01]  /*b5c0*/  @!PT LDS RZ, [RZ] ;  /* 0x00000000fffff984 */ /* 0x000fe20000000800 */
[----:B------:R0:W-:Y:S06]  /*b5d0*/  MEMBAR.ALL.CTA ;  /* 0x0000000000007992 */ /* 0x0001ec0000008000 */
[----:B0-----:R-:W0:Y:S01]  /*b5e0*/  FENCE.VIEW.ASYNC.S ;  /* 0x00000000000073c6 */ /* 0x001e220000000000 */
[----:B------:R-:W-:Y:S01]  /*b5f0*/  IMAD.U32 R5, RZ, RZ, UR6 ;  /* 0x00000006ff057e24 */ /* 0x000fe2000f8e00ff */
[----:B------:R-:W-:Y:S01]  /*b600*/  SHF.R.S32.HI R0, RZ, 0x1f, R33 ;  /* 0x0000001fff007819 */ /* 0x000fe20000011421 */
[----:B------:R-:W-:Y:S01]  /*b610*/  ULDC.64 UR6, c[0x0][0xad8] ;  /* 0x0002b60000067ab9 */ /* 0x000fe20000000a00 */
[----:B------:R-:W-:-:S04]  /*b620*/  IMAD.WIDE.U32 R4, R3, UR8, R4 ;  /* 0x0000000803047c25 */ /* 0x000fc8000f8e0004 */
[----:B------:R-:W-:Y:S02]  /*b630*/  IMAD.IADD R5, R5, 0x1, R7 ;  /* 0x0000000105057824 */ /* 0x000fe400078e0207 */
[----:B------:R-:W-:Y:S02]  /*b640*/  IMAD R0, R0, UR6, RZ ;  /* 0x0000000600007c24 */ /* 0x000fe4000f8e02ff */
[----:B------:R-:W-:Y:S01]  /*b650*/  IMAD R13, R48, 0x80, R19 ;  /* 0x00000080300d7824 */ /* 0x000fe200078e0213 */
[----:B------:R-:W-:Y:S01]  /*b660*/  UIADD3 UR39, UR39, 0x33420, URZ ;  /* 0x0003342027277890 */ /* 0x000fe2000fffe03f */
[C---:B------:R-:W-:Y:S02]  /*b670*/  IMAD R7, R33.reuse, UR7, R0 ;  /* 0x0000000721077c24 */ /* 0x040fe4000f8e0200 */
[----:B------:R-:W-:Y:S01]  /*b680*/  IMAD.WIDE.U32 R4, R33, UR6, R4 ;  /* 0x0000000621047c25 */ /* 0x000fe2000f8e0004 */
[----:B------:R-:W-:Y:S01]  /*b690*/  UIADD3 UR51, UR51, 0x1, URZ ;  /* 0x0000000133337890 */ /* 0x000fe2000fffe03f */
[----:B------:R-:W-:Y:S01]  /*b6a0*/  ISETP.GE.AND P2, PT, R13, R32, PT ;  /* 0x000000200d00720c */ /* 0x000fe20003f46270 */
[----:B------:R-:W-:Y:S01]  /*b6b0*/  ULDC.64 UR6, c[0x0][0xa80] ;  /* 0x0002a00000067ab9 */ /* 0x000fe20000000a00 */
[----:B------:R-:W-:Y:S01]  /*b6c0*/  IMAD.IADD R5, R5, 0x1, R7 ;  /* 0x0000000105057824 */ /* 0x000fe200078e0207 */
[----:B------:R-:W-:Y:S01]  /*b6d0*/  UPRMT UR39, URZ, 0x654, UR39 ;  /* 0x000006543f277896 */ /* 0x000fe20008000027 */
[----:B------:R-:W-:Y:S01]  /*b6e0*/  LEA R0, P3, R4, UR6, 0x1 ;  /* 0x0000000604007c11 */ /* 0x000fe2000f8608ff */
[----:B------:R-:W-:Y:S01]  /*b6f0*/  VIADD R3, R13, 0x20 ;  /* 0x000000200d037836 */ /* 0x000fe20000000000 */
[----:B------:R-:W-:-:S02]  /*b700*/  UISETP.NE.AND UP0, UPT, UR51, 0x2, UPT ;  /* 0x000000023300788c */ /* 0x000fc4000bf05270 */
[----:B------:R-:W-:Y:S02]  /*b710*/  LEA.HI.X R12, R4, UR7, R5, 0x1, P3 ;  /* 0x00000007040c7c11 */ /* 0x000fe400098f0c05 */
[----:B------:R-:W-:Y:S01]  /*b720*/  USEL UR5, URZ, 0x1, UP0 ;  /* 0x000000013f057887 */ /* 0x000fe20008000000 */
[-C--:B------:R-:W-:Y:S01]  /*b730*/  ISETP.GE.AND P0, PT, R3, R32.reuse, PT ;  /* 0x000000200300720c */ /* 0x080fe20003f06270 */
[----:B------:R-:W-:Y:S01]  /*b740*/  ULDC UR4, c[0x0][0xc] ;  /* 0x0000030000047ab9 */ /* 0x000fe20000000800 */
[----:B------:R-:W-:Y:S01]  /*b750*/  VIADD R3, R13, 0x40 ;  /* 0x000000400d037836 */ /* 0x000fe20000000000 */
[----:B------:R-:W-:Y:S01]  /*b760*/  UIADD3 UR41, UR4, UR41, URZ ;  /* 0x0000002904297290 */ /* 0x000fe2000fffe03f */
[----:B0-----:R1:W0:Y:S01]  /*b770*/  SHFL.IDX PT, R6, R0, RZ, 0x181f ;  /* 0x00181fff00067589 */ /* 0x00122200000e0000 */
[----:B------:R-:W-:Y:S01]  /*b780*/  USEL UR51, UR51, URZ, UP0 ;  /* 0x0000003f33337287 */ /* 0x000fe20008000000 */
[----:B------:R-:W-:Y:S01]  /*b790*/  SYNCS.ARRIVE.TRANS64.RED.A1T0 RZ, [UR39], RZ ;  /* 0x000000ffffff79a7 */ /* 0x000fe20008100427 */
[----:B------:R-:W-:Y:S01]  /*b7a0*/  ULOP3.LUT UR43, UR43, UR5, URZ, 0x3c, !UPT ;  /* 0x000000052b2b7292 */ /* 0x000fe2000f8e3c3f */
[----:B------:R1:W2:Y:S01]  /*b7b0*/  SHFL.IDX PT, R7, R12, RZ, 0x181f ;  /* 0x00181fff0c077589 */ /* 0x0002a200000e0000 */
[----:B------:R-:W-:Y:S01]  /*b7c0*/  BSSY B0, `(.L_x_2927) ;  /* 0x000000f000007945 */ /* 0x000fe20003800000 */
[----:B------:R-:W-:-:S03]  /*b7d0*/  ISETP.GE.AND P1, PT, R3, R32, PT ;  /* 0x000000200300720c */ /* 0x000fc60003f26270 */
[----:B------:R-:W-:Y:S10]  /*b7e0*/  @P2 BRA `(.L_x_2928) ;  /* 0x0000000000302947 */ /* 0x000ff40003800000 */
[----:B------:R-:W-:Y:S02]  /*b7f0*/  ULDC UR4, c[0x0][0xac8] ;  /* 0x0002b20000047ab9 */ /* 0x000fe40000000800 */
[----:B------:R-:W-:Y:S02]  /*b800*/  ISETP.GE.AND P3, PT, R17, UR4, PT ;  /* 0x0000000411007c0c */ /* 0x000fe4000bf66270 */
[----:B------:R-:W-:Y:S02]  /*b810*/  ISETP.GE.AND P4, PT, R16, UR4, PT ;  /* 0x0000000410007c0c */ /* 0x000fe4000bf86270 */
[----:B------:R-:W-:-:S09]  /*b820*/  ISETP.GE.AND P2, PT, R2, UR4, PT ;  /* 0x0000000402007c0c */ /* 0x000fd2000bf46270 */
[CC--:B01----:R-:W-:Y:S02]  /*b830*/  @!P3 LEA R8, P5, R17.reuse, R6.reuse, 0x1 ;  /* 0x000000061108b211 */ /* 0x0c3fe400078a08ff */
[----:B------:R-:W-:Y:S02]  /*b840*/  @!P4 LEA R10, P6, R16, R6, 0x1 ;  /* 0x00000006100ac211 */ /* 0x000fe400078c08ff */
[----:B--2---:R-:W-:Y:S01]  /*b850*/  @!P2 IMAD.WIDE R4, R2, 0x2, R6 ;  /* 0x000000020204a825 */ /* 0x004fe200078e0206 */
[-C--:B------:R-:W-:Y:S02]  /*b860*/  @!P3 LEA.HI.X R9, R17, R7.reuse, R226, 0x1, P5 ;  /* 0x000000071109b211 */ /* 0x080fe400028f0ce2 */
[----:B------:R-:W-:Y:S02]  /*b870*/  @!P4 LEA.HI.X R11, R16, R7, R225, 0x1, P6 ;  /* 0x00000007100bc211 */ /* 0x000fe400030f0ce1 */
[----:B-----5:R3:W-:Y:S04]  /*b880*/  @!P2 ST.E.128 desc[UR48][R4.64], R64 ;  /* 0x000000400400a985 */ /* 0x0207e8000c101d30 */
[----:B------:R3:W-:Y:S04]  /*b890*/  @!P3 ST.E.128 desc[UR48][R8.64], R76 ;  /* 0x0000004c0800b985 */ /* 0x0007e8000c101d30 */
[----:B------:R3:W-:Y:S02]  /*b8a0*/  @!P4 ST.E.128 desc[UR48][R10.64], R84 ;  /* 0x000000540a00c985 */ /* 0x0007e4000c101d30 */
.L_x_2928:
[----:B------:R-:W-:Y:S05]  /*b8b0*/  BSYNC B0 ;  /* 0x0000000000007941 */ /* 0x000fea0003800000 */
.L_x_2927:
[----:B--2---:R2:W4:Y:S01]  /*b8c0*/  SHFL.IDX PT, R7, R12, 0x1, 0x181f ;  /* 0x00381f000c077f89 */ /* 0x00452200000e0000 */
[----:B------:R-:W-:Y:S03]  /*b8d0*/  BSSY B0, `(.L_x_2929) ;  /* 0x000000f000007945 */ /* 0x000fe60003800000 */
[----:B0-----:R2:W0:Y:S01]  /*b8e0*/  SHFL.IDX PT, R6, R0, 0x1, 0x181f ;  /* 0x00381f0000067f89 */ /* 0x00142200000e0000 */
[----:B------:R-:W-:Y:S05]  /*b8f0*/  @P0 BRA `(.L_x_2930) ;  /* 0x0000000000300947 */ /* 0x000fea0003800000 */
[----:B------:R-:W-:Y:S02]  /*b900*/  ULDC UR4, c[0x0][0xac8] ;  /* 0x0002b20000047ab9 */ /* 0x000fe40000000800 */
[----:B------:R-:W-:Y:S02]  /*b910*/  ISETP.GE.AND P4, PT, R17, UR4, PT ;  /* 0x0000000411007c0c */ /* 0x000fe4000bf86270 */
[----:B------:R-:W-:Y:S02]  /*b920*/  ISETP.GE.AND P5, PT, R16, UR4, PT ;  /* 0x0000000410007c0c */ /* 0x000fe4000bfa6270 */
[----:B------:R-:W-:-:S09]  /*b930*/  ISETP.GE.AND P3, PT, R2, UR4, PT ;  /* 0x0000000402007c0c */ /* 0x000fd2000bf66270 */
[CC--:B01-3--:R-:W-:Y:S02]  /*b940*/  @!P4 LEA R8, P0, R17.reuse, R6.reuse, 0x1 ;  /* 0x000000061108c211 */ /* 0x0cbfe400078008ff */
[----:B------:R-:W-:Y:S02]  /*b950*/  @!P5 LEA R10, P2, R16, R6, 0x1 ;  /* 0x00000006100ad211 */ /* 0x000fe400078408ff */
[----:B----4-:R-:W-:Y:S01]  /*b960*/  @!P3 IMAD.WIDE R4, R2, 0x2, R6 ;  /* 0x000000020204b825 */ /* 0x010fe200078e0206 */
[-C--:B------:R-:W-:Y:S02]  /*b970*/  @!P4 LEA.HI.X R9, R17, R7.reuse, R226, 0x1, P0 ;  /* 0x000000071109c211 */ /* 0x080fe400000f0ce2 */
[----:B------:R-:W-:Y:S02]  /*b980*/  @!P5 LEA.HI.X R11, R16, R7, R225, 0x1, P2 ;  /* 0x00000007100bd211 */ /* 0x000fe400010f0ce1 */
[----:B-----5:R0:W-:Y:S04]  /*b990*/  @!P3 ST.E.128 desc[UR48][R4.64], R52 ;  /* 0x000000340400b985 */ /* 0x0201e8000c101d30 */
[----:B------:R0:W-:Y:S04]  /*b9a0*/  @!P4 ST.E.128 desc[UR48][R8.64], R68 ;  /* 0x000000440800c985 */ /* 0x0001e8000c101d30 */
[----:B------:R0:W-:Y:S02]  /*b9b0*/  @!P5 ST.E.128 desc[UR48][R10.64], R80 ;  /* 0x000000500a00d985 */ /* 0x0001e4000c101d30 */
.L_x_2930:
[----:B------:R-:W-:Y:S05]  /*b9c0*/  BSYNC B0 ;  /* 0x0000000000007941 */ /* 0x000fea0003800000 */
.L_x_2929:
[----:B----4-:R4:W1:Y:S01]  /*b9d0*/  SHFL.IDX PT, R7, R12, 0x2, 0x181f ;  /* 0x00581f000c077f89 */ /* 0x01086200000e0000 */
        /* <DEDUP_REMOVED lines=9> */
[----:B------:R-:W-:Y:S01]  /*ba70*/  @!P2 IMAD.WIDE R4, R2, 0x2, R6 ;  /* 0x000000020204a825 */ /* 0x000fe200078e0206 */
[-C--:B------:R-:W-:Y:S02]  /*ba80*/  @!P3 LEA.HI.X R9, R17, R7.reuse, R226, 0x1, P0 ;  /* 0x000000071109b211 */ /* 0x080fe400000f0ce2 */
[----:B------:R-:W-:Y:S02]  /*ba90*/  @!P4 LEA.HI.X R11, R16, R7, R225, 0x1, P1 ;  /* 0x00000007100bc211 */ /* 0x000fe400008f0ce1 */
[----:B-----5:R0:W-:Y:S04]  /*baa0*/  @!P2 ST.E.128 desc[UR48][R4.64], R44 ;  /* 0x0000002c0400a985 */ /* 0x0201e8000c101d30 */
[----:B------:R0:W-:Y:S04]  /*bab0*/  @!P3 ST.E.128 desc[UR48][R8.64], R56 ;  /* 0x000000380800b985 */ /* 0x0001e8000c101d30 */
[----:B------:R0:W-:Y:S02]  /*bac0*/  @!P4 ST.E.128 desc[UR48][R10.64], R72 ;  /* 0x000000480a00c985 */ /* 0x0001e4000c101d30 */
.L_x_2932:
[----:B------:R-:W-:Y:S05]  /*bad0*/  BSYNC B0 ;  /* 0x0000000000007941 */ /* 0x000fea0003800000 */
.L_x_2931:
        /* <DEDUP_REMOVED lines=10> */
[----:B------:R-:W-:-:S09]  /*bb80*/  ISETP.GE.AND P2, PT, R2, UR4, PT ;  /* 0x0000000402007c0c */ /* 0x000fd2000bf46270 */
[CC--:B0--3--:R-:W-:Y:S02]  /*bb90*/  @!P3 LEA R8, P0, R17.reuse, R6.reuse, 0x1 ;  /* 0x000000061108b211 */ /* 0x0c9fe400078008ff */
[----:B------:R-:W-:Y:S02]  /*bba0*/  @!P4 LEA R10, P1, R16, R6, 0x1 ;  /* 0x00000006100ac211 */ /* 0x000fe400078208ff */
[----:B-1----:R-:W-:Y:S01]  /*bbb0*/  @!P2 IMAD.WIDE R4, R2, 0x2, R6 ;  /* 0x000000020204a825 */ /* 0x002fe200078e0206 */
[-C--:B------:R-:W-:Y:S02]  /*bbc0*/  @!P3 LEA.HI.X R9, R17, R7.reuse, R226, 0x1, P0 ;  /* 0x000000071109b211 */ /* 0x080fe400000f0ce2 */
[----:B------:R-:W-:Y:S02]  /*bbd0*/  @!P4 LEA.HI.X R11, R16, R7, R225, 0x1, P1 ;  /* 0x00000007100bc211 */ /* 0x000fe400008f0ce1 */
[----:B-----5:R0:W-:Y:S04]  /*bbe0*/  @!P2 ST.E.128 desc[UR48][R4.64], R40 ;  /* 0x000000280400a985 */ /* 0x0201e8000c101d30 */
[----:B------:R0:W-:Y:S04]  /*bbf0*/  @!P3 ST.E.128 desc[UR48][R8.64], R36 ;  /* 0x000000240800b985 */ /* 0x0001e8000c101d30 */
[----:B------:R0:W-:Y:S02]  /*bc00*/  @!P4 ST.E.128 desc[UR48][R10.64], R60 ;  /* 0x0000003c0a00c985 */ /* 0x0001e4000c101d30 */
.L_x_2934:
[----:B------:R-:W-:Y:S05]  /*bc10*/  BSYNC B0 ;  /* 0x0000000000007941 */ /* 0x000fea0003800000 */
.L_x_2933:
[----:B0-2-4-:R-:W0:Y:S02]  /*bc20*/  LDC R0, c[0x0][0xc34] ;  /* 0x00030d00ff007b82 */ /* 0x015e240000000800 */
[----:B0-----:R-:W-:-:S13]  /*bc30*/  ISETP.LE.AND P0, PT, R0, UR41, PT ;  /* 0x0000002900007c0c */ /* 0x001fda000bf03270 */
[----:B------:R-:W-:Y:S05]  /*bc40*/  @!P0 BRA `(.L_x_2935) ;  /* 0xffffff50005c8947 */ /* 0x000fea000383ffff */
[----:B------:R-:W-:Y:S05]  /*bc50*/  EXIT ;  /* 0x000000000000794d */ /* 0x000fea0003800000 */
.L_x_2903:
[----:B------:R-:W-:-:S08]  /*bc60*/  NOP ;  /* 0x0000000000007918 */ /* 0x000fd00000000000 */
[----:B------:R-:W0:-:S00]  /*bc70*/  USETMAXREG.DEALLOC.CTAPOOL 0x18 ;  /* 0x00000018000079c8 */ /* 0x000e0000080e0500 */
[----:B------:R-:W1:Y:S01]  /*bc80*/  S2UR UR50, SR_CTAID.X ;  /* 0x00000000003279c3 */ /* 0x000e620000002500 */
[----:B0-----:R-:W-:Y:S01]  /*bc90*/  IMAD.MOV.U32 R0, RZ, RZ, 0x1 ;  /* 0x00000001ff007424 */ /* 0x001fe200078e00ff */
[----:B------:R-:W-:Y:S01]  /*bca0*/  UMOV UR46, 0x1 ;  /* 0x00000001002e7882 */ /* 0x000fe20000000000 */
[----:B------:R-:W-:-:S03]  /*bcb0*/  IMAD.MOV.U32 R19, RZ, RZ, RZ ;  /* 0x000000ffff137224 */ /* 0x000fc600078e00ff */
[----:B------:R0:W-:Y:S02]  /*bcc0*/  STL [R1], R0 ;  /* 0x0000000001007387 */ /* 0x0001e40000100800 */
[----:B------:R-:W1:Y:S02]  /*bcd0*/  LDC R2, c[0x0][0xc34] ;  /* 0x00030d00ff027b82 */ /* 0x000e640000000800 */
[----:B-1----:R-:W-:-:S13]  /*bce0*/  ISETP.LE.AND P0, PT, R2, UR50, PT ;  /* 0x0000003202007c0c */ /* 0x002fda000bf03270 */
[----:B0-----:R-:W-:Y:S05]  /*bcf0*/  @P0 BRA `(.L_x_2936) ;  /* 0x0000004000040947 */ /* 0x001fea0003800000 */
[----:B------:R-:W0:Y:S01]  /*bd00*/  S2R R7, SR_TID.X ;  /* 0x0000000000077919 */ /* 0x000e220000002100 */
[----:B------:R-:W1:Y:S01]  /*bd10*/  S2UR UR4, SR_CgaCtaId ;  /* 0x00000000000479c3 */ /* 0x000e620000008800 */
[----:B------:R-:W-:Y:S01]  /*bd20*/  UMOV UR41, 0x400 ;  /* 0x0000040000297882 */ /* 0x000fe20000000000 */
[----:B------:R-:W-:Y:S01]  /*bd30*/  IMAD.MOV.U32 R19, RZ, RZ, RZ ;  /* 0x000000ffff137224 */ /* 0x000fe200078e00ff */
[----:B------:R-:W-:Y:S01]  /*bd40*/  ULDC.64 UR52, c[0x0][0x198] ;  /* 0x0000660000347ab9 */ /* 0x000fe20000000a00 */
[----:B------:R-:W-:Y:S02]  /*bd50*/  ULOP3.LUT UR42, UR38, 0x1, URZ, 0xfc, !UPT ;  /* 0x00000001262a7892 */ /* 0x000fe4000f8efc3f */
[----:B------:R-:W-:Y:S01]  /*bd60*/  ULOP3.LUT UR47, UR38, 0x2, URZ, 0xfc, !UPT ;  /* 0x00000002262f7892 */ /* 0x000fe2000f8efc3f */
[----:B------:R-:W-:Y:S01]  /*bd70*/  ULDC UR43, c[0x0][0xc] ;  /* 0x00000300002b7ab9 */ /* 0x000fe20000000800 */
[----:B------:R-:W-:Y:S01]  /*bd80*/  UMOV UR46, URZ ;  /* 0x0000003f002e7c82 */ /* 0x000fe20008000000 */
[----:B-1----:R-:W-:Y:S01]  /*bd90*/  ULEA UR41, UR4, UR41, 0x18 ;  /* 0x0000002904297291 */ /* 0x002fe2000f8ec03f */
[C---:B0-----:R-:W-:Y:S01]  /*bda0*/  IMAD.SHL.U32 R0, R7.reuse, 0x10, RZ ;  /* 0x0000001007007824 */ /* 0x041fe200078e00ff */
[C---:B------:R-:W-:Y:S01]  /*bdb0*/  LOP3.LUT R8, R7.reuse, 0x7f, RZ, 0xc0, !PT ;  /* 0x0000007f07087812 */ /* 0x040fe200078ec0ff */
[----:B------:R-:W-:-:S02]  /*bdc0*/  IMAD.SHL.U32 R3, R7, 0x2, RZ ;  /* 0x0000000207037824 */ /* 0x000fc400078e00ff */
[C---:B------:R-:W-:Y:S01]  /*bdd0*/  IMAD.SHL.U32 R18, R7.reuse, 0x40, RZ ;  /* 0x0000004007127824 */ /* 0x040fe200078e00ff */
[----:B------:R-:W-:Y:S01]  /*bde0*/  LOP3.LUT R2, R0, 0x1b0, RZ, 0xc0, !PT ;  /* 0x000001b000027812 */ /* 0x000fe200078ec0ff */
[----:B------:R-:W-:-:S03]  /*bdf0*/  IMAD.SHL.U32 R17, R7, 0x4, RZ ;  /* 0x0000000407117824 */ /* 0x000fc600078e00ff */
[----:B------:R-:W-:Y:S02]  /*be00*/  LOP3.LUT R6, R2, 0x30, R3, 0x78, !PT ;  /* 0x0000003002067812 */ /* 0x000fe400078e7803 */
[----:B------:R-:W-:Y:S02]  /*be10*/  SHF.R.U32.HI R2, RZ, 0x1, R7 ;  /* 0x00000001ff027819 */ /* 0x000fe40000011607 */
[----:B------:R-:W-:-:S04]  /*be20*/  LOP3.LUT R3, R18, 0x180, RZ, 0xc0, !PT ;  /* 0x0000018012037812 */ /* 0x000fc800078ec0ff */
[----:B------:R-:W-:Y:S01]  /*be30*/  LOP3.LUT R3, R3, 0x30, R2, 0xf8, !PT ;  /* 0x0000003003037812 */ /* 0x000fe200078ef802 */
[----:B------:R-:W-:-:S05]  /*be40*/  IMAD.SHL.U32 R2, R7, 0x20, RZ ;  /* 0x0000002007027824 */ /* 0x000fca00078e00ff */
[----:B------:R-:W-:-:S04]  /*be50*/  LOP3.LUT R4, R2, 0x80, RZ, 0xc0, !PT ;  /* 0x0000008002047812 */ /* 0x000fc800078ec0ff */
[----:B------:R-:W-:-:S04]  /*be60*/  LOP3.LUT R4, R4, 0x10, R7, 0xf8, !PT ;  /* 0x0000001004047812 */ /* 0x000fc800078ef807 */
[----:B------:R-:W-:Y:S01]  /*be70*/  LOP3.LUT R17, R4, 0x10, R17, 0x78, !PT ;  /* 0x0000001004117812 */ /* 0x000fe200078e7811 */
[----:B------:R-:W-:Y:S01]  /*be80*/  IMAD.SHL.U32 R4, R8, 0x10, RZ ;  /* 0x0000001008047824 */ /* 0x000fe200078e00ff */
[----:B------:R-:W-:-:S04]  /*be90*/  SHF.R.U32.HI R8, RZ, 0x2, R8 ;  /* 0x00000002ff087819 */ /* 0x000fc80000011608 */
[----:B------:R-:W-:Y:S01]  /*bea0*/  LOP3.LUT R5, R4, 0x600, RZ, 0xc0, !PT ;  /* 0x0000060004057812 */ /* 0x000fe200078ec0ff */
[----:B------:R-:W-:-:S03]  /*beb0*/  IMAD.SHL.U32 R4, R7, 0x8, RZ ;  /* 0x0000000807047824 */ /* 0x000fc600078e00ff */
[C---:B------:R-:W-:Y:S02]  /*bec0*/  LOP3.LUT R7, R5.reuse, 0x60, R2, 0xf8, !PT ;  /* 0x0000006005077812 */ /* 0x040fe400078ef802 */
[----:B------:R-:W-:Y:S02]  /*bed0*/  LOP3.LUT R5, R5, 0x40, R0, 0xf8, !PT ;  /* 0x0000004005057812 */ /* 0x000fe400078ef800 */
[----:B------:R-:W-:Y:S02]  /*bee0*/  LOP3.LUT R3, R3, 0x30, R4, 0x78, !PT ;  /* 0x0000003003037812 */ /* 0x000fe400078e7804 */
[----:B------:R-:W-:Y:S02]  /*bef0*/  LOP3.LUT R4, R7, 0x100, R2, 0xf8, !PT ;  /* 0x0000010007047812 */ /* 0x000fe400078ef802 */
[----:B------:R-:W-:Y:S02]  /*bf00*/  LOP3.LUT R5, R5, R6, RZ, 0xfc, !PT ;  /* 0x0000000605057212 */ /* 0x000fe400078efcff */
[----:B------:R-:W-:-:S02]  /*bf10*/  LOP3.LUT R17, R4, R17, RZ, 0xfc, !PT ;  /* 0x0000001104117212 */ /* 0x000fc400078efcff */
[----:B------:R-:W-:Y:S01]  /*bf20*/  LOP3.LUT R4, R8, 0x60, R2, 0xf8, !PT ;  /* 0x0000006008047812 */ /* 0x000fe200078ef802 */
[----:B------:R-:W-:Y:S01]  /*bf30*/  VIADD R2, R5, UR41 ;  /* 0x0000002905027c36 */ /* 0x000fe20008000000 */
[----:B------:R-:W-:Y:S01]  /*bf40*/  LOP3.LUT R18, R3, 0x640, R18, 0xf8, !PT ;  /* 0x0000064003127812 */ /* 0x000fe200078ef812 */
[----:B------:R-:W-:Y:S01]  /*bf50*/  IMAD.MOV.U32 R3, RZ, RZ, 0x1 ;  /* 0x00000001ff037424 */ /* 0x000fe200078e00ff */
[----:B------:R-:W-:Y:S02]  /*bf60*/  LOP3.LUT R0, R0, 0x30, RZ, 0xc0, !PT ;  /* 0x0000003000007812 */ /* 0x000fe400078ec0ff */
[----:B------:R0:W-:Y:S04]  /*bf70*/  STL [R1+0x10], R2 ;  /* 0x0000100201007387 */ /* 0x0001e80000100800 */
[----:B------:R1:W-:Y:S01]  /*bf80*/  STL [R1], R3 ;  /* 0x0000000301007387 */ /* 0x0003e20000100800 */
[----:B0-----:R-:W-:-:S02]  /*bf90*/  LOP3.LUT R2, R0, 0x40, RZ, 0xfc, !PT ;  /* 0x0000004000027812 */ /* 0x001fc400078efcff */
[----:B------:R-:W-:-:S07]  /*bfa0*/  LOP3.LUT R0, R0, 0x80, RZ, 0xfc, !PT ;  /* 0x0000008000007812 */ /* 0x000fce00078efcff */
.L_x_2985:
[----:B------:R-:W-:Y:S01]  /*bfb0*/  ULDC UR4, c[0x0][0xc38] ;  /* 0x00030e0000047ab9 */ /* 0x000fe20000000800 */
[----:B------:R-:W-:Y:S01]  /*bfc0*/  ULDC UR8, c[0x0][0xc44] ;  /* 0x0003110000087ab9 */ /* 0x000fe20000000800 */
[----:B------:R-:W-:Y:S02]  /*bfd0*/  UISETP.NE.AND UP2, UPT, UR4, 0x1, UPT ;  /* 0x000000010400788c */ /* 0x000fe4000bf45270 */
[----:B------:R-:W-:Y:S01]  /*bfe0*/  UISETP.NE.AND UP1, UPT, UR8, 0x1, UPT ;  /* 0x000000010800788c */ /* 0x000fe2000bf25270 */
[----:B------:R-:W-:Y:S01]  /*bff0*/  ULDC.64 UR4, c[0x0][0x418] ;  /* 0x0001060000047ab9 */ /* 0x000fe20000000a00 */
[----:B------:R-:W-:Y:S01]  /*c000*/  ULDC UR6, c[0x0][0x424] ;  /* 0x0001090000067ab9 */ /* 0x000fe20000000800 */
[----:B------:R-:W-:Y:S02]  /*c010*/  UISETP.NE.U32.AND UP0, UPT, UR4, URZ, UPT ;  /* 0x0000003f0400728c */ /* 0x000fe4000bf05070 */
[----:B------:R-:W-:Y:S02]  /*c020*/  UIADD3 UR9, UR41, 0x24200, URZ ;  /* 0x0002420029097890 */ /* 0x000fe4000fffe03f */
[----:B------:R-:W-:-:S02]  /*c030*/  UISETP.NE.AND.EX UP0, UPT, UR5, URZ, UPT, UP0 ;  /* 0x0000003f0500728c */ /* 0x000fc4000bf05300 */
[----:B------:R-:W-:Y:S01]  /*c040*/  @UP2 ULDC UR4, c[0x0][0xc3c] ;  /* 0x00030f0000042ab9 */ /* 0x000fe20000000800 */
[----:B------:R-:W-:Y:S01]  /*c050*/  ULDC UR40, c[0x0][0x2f0] ;  /* 0x0000bc0000287ab9 */ /* 0x000fe20000000800 */
[----:B------:R-:W-:Y:S02]  /*c060*/  UIMAD.WIDE.U32 UR4, UR50, UR4, URZ ;  /* 0x00000004320472a5 */ /* 0x000fe4000f8e003f */
[----:B------:R-:W-:Y:S01]  /*c070*/  USEL UR6, UR6, 0x1, UP0 ;  /* 0x0000000106067887 */ /* 0x000fe20008000000 */
[----:B------:R-:W-:Y:S01]  /*c080*/  @UP2 ULDC UR7, c[0x0][0xc40] ;  /* 0x0003100000072ab9 */ /* 0x000fe20000000800 */
[----:B------:R-:W-:Y:S01]  /*c090*/  ULOP3.LUT UP0, URZ, UR9, 0x1bf, URZ, 0xc0, !UPT ;  /* 0x000001bf093f7892 */ /* 0x000fe2000f80c03f */
[----:B------:R-:W-:Y:S01]  /*c0a0*/  UMOV UR45, UR50 ;  /* 0x00000032002d7c82 */ /* 0x000fe20008000000 */
[----:B------:R-:W-:Y:S02]  /*c0b0*/  UIMAD UR40, UR6, UR40, URZ ;  /* 0x00000028062872a4 */ /* 0x000fe4000f8e023f */
[----:B------:R-:W-:-:S02]  /*c0c0*/  @UP2 USHF.R.U32.HI UR45, URZ, UR7, UR5 ;  /* 0x000000073f2d2299 */ /* 0x000fc40008011605 */
[----:B------:R-:W-:Y:S01]  /*c0d0*/  PLOP3.LUT P0, PT, PT, PT, UP0, 0x80, 0x0 ;  /* 0x000000000000781c */ /* 0x000fe20003f0f008 */
[----:B------:R-:W-:Y:S01]  /*c0e0*/  @UP1 ULDC.64 UR10, c[0x0][0xc48] ;  /* 0x00031200000a1ab9 */ /* 0x000fe20000000a00 */
[----:B------:R-:W-:Y:S02]  /*c0f0*/  UIADD3 UR6, UR40, 0x9f, URZ ;  /* 0x0000009f28067890 */ /* 0x000fe4000fffe03f */
[----:B------:R-:W-:Y:S02]  /*c100*/  UIMAD.WIDE.U32 UR4, UR45, UR10, URZ ;  /* 0x0000000a2d0472a5 */ /* 0x000fe4000f8e003f */
[----:B------:R-:W-:Y:S01]  /*c110*/  UMOV UR44, UR45 ;  /* 0x0000002d002c7c82 */ /* 0x000fe20008000000 */
[----:B------:R-:W-:Y:S02]  /*c120*/  UIMAD.WIDE UR6, UR6, 0x66666667, URZ ;  /* 0x66666667060678a5 */ /* 0x000fe4000f8e023f */
[----:B------:R-:W-:Y:S02]  /*c130*/  @UP1 USHF.R.U32.HI UR44, URZ, UR11, UR5 ;  /* 0x0000000b3f2c1299 */ /* 0x000fe40008011605 */
[----:B------:R-:W-:-:S02]  /*c140*/  USHF.R.U32.HI UR39, URZ, 0x1f, UR7 ;  /* 0x0000001f3f277899 */ /* 0x000fc40008011607 */
[----:B------:R-:W-:Y:S02]  /*c150*/  UIADD3 UR36, -UR44, URZ, URZ ;  /* 0x0000003f2c247290 */ /* 0x000fe4000fffe13f */
[----:B------:R-:W-:Y:S02]  /*c160*/  ULEA.HI.SX32 UR39, UR7, UR39, 0x1a ;  /* 0x0000002707277291 */ /* 0x000fe4000f8fd23f */
        /* <DEDUP_REMOVED lines=18> */
.L_x_2937:
        /* <DEDUP_REMOVED lines=20> */
.L_x_2938:
[----:B------:R-:W-:-:S04]  /*c3d0*/  IMAD.U32 R0, RZ, RZ, UR41 ;  /* 0x00000029ff007e24 */ /* 0x000fc8000f8e00ff */
[----:B------:R-:W-:-:S05]  /*c3e0*/  VIADD R0, R0, 0x200 ;  /* 0x0000020000007836 */ /* 0x000fca0000000000 */
        /* <DEDUP_REMOVED lines=18> */
.L_x_2939:
        /* <DEDUP_REMOVED lines=18> */
.L_x_2940:
        /* <DEDUP_REMOVED lines=9> */
[----:B-1----:R-:W-:-:S05]  /*c6c0*/  IMAD.U32 R3, RZ, RZ, UR5 ;  /* 0x00000005ff037e24 */ /* 0x002fca000f8e00ff */
        /* <DEDUP_REMOVED lines=17> */
.L_x_3001:
[----:B------:R-:W-:Y:S02]  /*c7e0*/  PLOP3.LUT P2, PT, PT, PT, PT, 0x8, 0x0 ;  /* 0x000000000000781c */ /* 0x000fe40003f4e170 */
[----:B0-----:R-:W-:Y:S02]  /*c7f0*/  LOP3.LUT R0, R0, 0xfffffffd, RZ, 0xc0, !PT ;  /* 0xfffffffd00007812 */ /* 0x001fe400078ec0ff */
[----:B--2---:R-:W-:-:S09]  /*c800*/  ISETP.NE.AND P0, PT, R14, RZ, PT ;  /* 0x000000ff0e00720c */ /* 0x004fd20003f05270 */
        /* <DEDUP_REMOVED lines=8> */
.L_x_3004:
[----:B------:R-:W-:Y:S05]  /*c890*/  @!P6 BRA `(.L_x_2942) ;  /* 0x0000000400ace947 */ /* 0x000fea0003800000 */
[----:B------:R-:W-:Y:S01]  /*c8a0*/  IMAD.MOV.U32 R16, RZ, RZ, R8 ;  /* 0x000000ffff107224 */ /* 0x000fe200078e0008 */
[----:B------:R-:W-:Y:S06]  /*c8b0*/  @!P1 BRA `(.L_x_2944) ;  /* 0x0000000000449947 */ /* 0x000fec0003800000 */
[----:B------:R-:W0:Y:S01]  /*c8c0*/  LDC R7, c[0x0][0x43c] ;  /* 0x00010f00ff077b82 */ /* 0x000e220000000800 */
[----:B------:R-:W-:Y:S01]  /*c8d0*/  ULDC.64 UR4, c[0x0][0x428] ;  /* 0x00010a0000047ab9 */ /* 0x000fe20000000a00 */
[----:B0-----:R-:W-:-:S13]  /*c8e0*/  ISETP.NE.AND P0, PT, R7, 0x1, PT ;  /* 0x000000010700780c */ /* 0x001fda0003f05270 */
[----:B-1----:R-:W0:Y:S02]  /*c8f0*/  @P0 LDC.64 R4, c[0x0][0x440] ;  /* 0x00011000ff040b82 */ /* 0x002e240000000a00 */
        /* <DEDUP_REMOVED lines=13> */
.L_x_2944:
[----:B0-----:R-:W2:Y:S01]  /*c9d0*/  LDL R3, [R1] ;  /* 0x0000000001037983 */ /* 0x001ea20000100800 */
[----:B-1----:R-:W-:Y:S01]  /*c9e0*/  LEA R4, R19, UR41, 0x3 ;  /* 0x0000002913047c11 */ /* 0x002fe2000f8e18ff */
[----:B------:R-:W0:Y:S02]  /*c9f0*/  S2R R8, SR_TID.X ;  /* 0x0000000000087919 */ /* 0x000e240000002100 */
[----:B0-----:R-:W-:-:S04]  /*ca00*/  LOP3.LUT R2, R8, 0x7f, RZ, 0xc0, !PT ;  /* 0x0000007f08027812 */ /* 0x001fc800078ec0ff */
[----:B------:R-:W-:Y:S02]  /*ca10*/  ISETP.NE.AND P1, PT, R2, RZ, PT ;  /* 0x000000ff0200720c */ /* 0x000fe40003f25270 */
[----:B--2---:R-:W-:-:S04]  /*ca20*/  SHF.L.U32 R3, R3, 0x1f, RZ ;  /* 0x0000001f03037819 */ /* 0x004fc800000006ff */
[----:B------:R-:W0:Y:S02]  /*ca30*/  SYNCS.PHASECHK.TRANS64.TRYWAIT P0, [R4+URZ+0x33480], R3 ;  /* 0x03348003040075a7 */ /* 0x000e24000800017f */
[----:B0-----:R-:W-:Y:S05]  /*ca40*/  @!P0 BRA `(.L_x_2945) ;  /* 0x0000003800448947 */ /* 0x001fea0003800000 */
.L_x_3005:
        /* <DEDUP_REMOVED lines=8> */
.L_x_2946:
[----:B------:R-:W-:Y:S01]  /*cad0*/  IMAD.U32 R2, RZ, RZ, UR41 ;  /* 0x00000029ff027e24 */ /* 0x000fe2000f8e00ff */
[----:B------:R-:W-:Y:S01]  /*cae0*/  R2UR UR33, R4 ;  /* 0x00000000042172ca */ /* 0x000fe200000e0000 */
[----:B------:R-:W-:Y:S01]  /*caf0*/  IMAD R0, R0, 0xa0, RZ ;  /* 0x000000a000007824 */ /* 0x000fe200078e02ff */
[----:B-----5:R-:W-:Y:S01]  /*cb00*/  R2UR UR37, R16 ;  /* 0x00000000102572ca */ /* 0x020fe200000e0000 */
[----:B------:R-:W-:Y:S01]  /*cb10*/  IMAD R2, R19, 0x7800, R2 ;  /* 0x0000780013027824 */ /* 0x000fe200078e0202 */
[----:B------:R-:W-:Y:S02]  /*cb20*/  UIADD3 UR4, UP0, UR52, 0x470, URZ ;  /* 0x0000047034047890 */ /* 0x000fe4000ff1e03f */
[----:B------:R-:W-:Y:S01]  /*cb30*/  R2UR UR35, R0 ;  /* 0x00000000002372ca */ /* 0x000fe200000e0000 */
[----:B------:R-:W-:Y:S01]  /*cb40*/  UMOV UR6, 0x0 ;  /* 0x0000000000067882 */ /* 0x000fe20000000000 */
[----:B------:R-:W-:Y:S01]  /*cb50*/  R2UR UR8, R2 ;  /* 0x00000000020872ca */ /* 0x000fe200000e0000 */
[----:B------:R-:W-:Y:S01]  /*cb60*/  UIADD3.X UR5, URZ, UR53, URZ, UP0, !UPT ;  /* 0x000000353f057290 */ /* 0x000fe200087fe43f */
[----:B------:R-:W-:Y:S01]  /*cb70*/  UMOV UR7, 0x14f00000 ;  /* 0x14f0000000077882 */ /* 0x000fe20000000000 */
[----:B------:R-:W-:-:S02]  /*cb80*/  UMOV UR34, URZ ;  /* 0x0000003f00227c82 */ /* 0x000fc40008000000 */
[----:B------:R-:W-:Y:S01]  /*cb90*/  UIADD3 UR33, UR33, 0x33470, URZ ;  /* 0x0003347021217890 */ /* 0x000fe2000fffe03f */
[----:B------:R-:W-:Y:S01]  /*cba0*/  UMOV UR18, 0x40 ;  /* 0x0000004000127882 */ /* 0x000fe20000000000 */
[----:B------:R-:W-:Y:S01]  /*cbb0*/  UMOV UR20, UR36 ;  /* 0x0000002400147c82 */ /* 0x000fe20008000000 */
[----:B------:R-:W-:Y:S01]  /*cbc0*/  UMOV UR21, UR37 ;  /* 0x0000002500157c82 */ /* 0x000fe20008000000 */
[----:B------:R-:W-:Y:S02]  /*cbd0*/  UMOV UR10, 0x80 ;  /* 0x00000080000a7882 */ /* 0x000fe40000000000 */
[----:B------:R-:W-:Y:S01]  /*cbe0*/  UMOV UR19, UR35 ;  /* 0x0000002300137c82 */ /* 0x000fe20008000000 */
[----:B------:R-:W-:Y:S01]  /*cbf0*/  UMOV UR17, UR33 ;  /* 0x0000002100117c82 */ /* 0x000fe20008000000 */
[----:B------:R-:W-:Y:S02]  /*cc00*/  UIADD3 UR32, UR8, 0xf200, URZ ;  /* 0x0000f20008207890 */ /* 0x000fe4000fffe03f */
[----:B------:R-:W-:-:S02]  /*cc10*/  UIADD3 UR16, UR8, 0x11a00, URZ ;  /* 0x00011a0008107890 */ /* 0x000fc4000fffe03f */
[----:B------:R-:W-:Y:S01]  /*cc20*/  UIADD3 UR8, UR8, 0x14200, URZ ;  /* 0x0001420008087890 */ /* 0x000fe2000fffe03f */
[----:B------:R-:W-:Y:S01]  /*cc30*/  UMOV UR12, UR36 ;  /* 0x00000024000c7c82 */ /* 0x000fe20008000000 */
[----:B------:R-:W-:Y:S01]  /*cc40*/  UMOV UR13, UR37 ;  /* 0x00000025000d7c82 */ /* 0x000fe20008000000 */
[----:B------:R-:W-:Y:S01]  /*cc50*/  UMOV UR9, UR33 ;  /* 0x0000002100097c82 */ /* 0x000fe20008000000 */
[----:B------:R-:W-:Y:S01]  /*cc60*/  UMOV UR11, UR35 ;  /* 0x00000023000b7c82 */ /* 0x000fe20008000000 */
[----:B------:R1:W-:Y:S02]  /*cc70*/  UTMALDG.4D [UR32], [UR4], desc[UR6] ;  /* 0x00000620040075b4 */ /* 0x0003e40008019000 */
[----:B------:R1:W-:Y:S02]  /*cc80*/  UTMALDG.4D [UR16], [UR4], desc[UR6] ;  /* 0x00000610040075b4 */ /* 0x0003e40008019000 */
[----:B------:R1:W-:Y:S01]  /*cc90*/  UTMALDG.4D [UR8], [UR4], desc[UR6] ;  /* 0x00000608040075b4 */ /* 0x0003e20008019000 */
[----:B------:R-:W2:Y:S02]  /*cca0*/  SYNCS.PHASECHK.TRANS64.TRYWAIT P0, [R4+URZ+0x33440], R3 ;  /* 0x03344003040075a7 */ /* 0x000ea4000800017f */
[----:B-12---:R-:W-:Y:S05]  /*ccb0*/  @!P0 BRA `(.L_x_2947) ;  /* 0x0000003400bc8947 */ /* 0x006fea0003800000 */
.L_x_3006:
        /* <DEDUP_REMOVED lines=8> */
.L_x_2948:
        /* <DEDUP_REMOVED lines=17> */
[----:B------:R-:W-:Y:S01]  /*ce50*/  UIADD3 UR8, UR8, 0x29200, URZ ;  /* 0x0002920008087890 */ /* 0x000fe2000fffe03f */
[----:B------:R-:W-:Y:S01]  /*ce60*/  UMOV UR19, UR27 ;  /* 0x0000001b00137c82 */ /* 0x000fe20008000000 */
[----:B------:R-:W-:Y:S01]  /*ce70*/  UMOV UR21, UR29 ;  /* 0x0000001d00157c82 */ /* 0x000fe20008000000 */
[----:B------:R-:W-:Y:S01]  /*ce80*/  UMOV UR17, UR25 ;  /* 0x0000001900117c82 */ /* 0x000fe20008000000 */
[----:B------:R-:W-:Y:S01]  /*ce90*/  UMOV UR10, 0x80 ;  /* 0x00000080000a7882 */ /* 0x000fe20000000000 */
[----:B------:R-:W-:Y:S01]  /*cea0*/  UMOV UR12, UR36 ;  /* 0x00000024000c7c82 */ /* 0x000fe20008000000 */
[----:B------:R-:W-:Y:S01]  /*ceb0*/  UMOV UR11, UR27 ;  /* 0x0000001b000b7c82 */ /* 0x000fe20008000000 */
[----:B------:R-:W-:Y:S01]  /*cec0*/  UMOV UR13, UR29 ;  /* 0x0000001d000d7c82 */ /* 0x000fe20008000000 */
[----:B------:R3:W-:Y:S01]  /*ced0*/  UTMALDG.4D [UR24], [UR4], desc[UR6] ;  /* 0x00000618040075b4 */ /* 0x0007e20008019000 */
[----:B------:R-:W-:Y:S01]  /*cee0*/  UMOV UR9, UR25 ;  /* 0x0000001900097c82 */ /* 0x000fe20008000000 */
[----:B------:R3:W-:Y:S01]  /*cef0*/  UTMALDG.4D [UR16], [UR4], desc[UR6] ;  /* 0x00000610040075b4 */ /* 0x0007e20008019000 */
[----:B------:R3:W-:Y:S01]  /*cf00*/  UTMALDG.4D [UR8], [UR4], desc[UR6] ;  /* 0x00000608040075b4 */ /* 0x0007e20008019000 */
[----:B--2---:R-:W-:-:S04]  /*cf10*/  LOP3.LUT R3, R3, 0xfffffffd, RZ, 0xc0, !PT ;  /* 0xfffffffd03037812 */ /* 0x004fc800078ec0ff */
[----:B------:R-:W-:-:S05]  /*cf20*/  @P0 LOP3.LUT R3, R3, 0x2, RZ, 0xfc, !PT ;  /* 0x0000000203030812 */ /* 0x000fca00078efcff */
[----:B------:R3:W-:Y:S01]  /*cf30*/  STL [R1+0x8], R3 ;  /* 0x0000080301007387 */ /* 0x0007e20000100800 */
[----:B------:R-:W-:Y:S01]  /*cf40*/  NOP ;  /* 0x0000000000007918 */ /* 0x000fe20000000000 */
.L_x_2942:
        /* <DEDUP_REMOVED lines=10> */
[----:B-1----:R-:W-:Y:S02]  /*cff0*/  IMAD.U32 R4, RZ, RZ, UR6 ;  /* 0x00000006ff047e24 */ /* 0x002fe4000f8e00ff */
        /* <DEDUP_REMOVED lines=11> */
.L_x_2949:
[----:B------:R-:W2:Y:S01]  /*d0b0*/  S2R R2, SR_TID.X ;  /* 0x0000000000027919 */ /* 0x000ea20000002100 */
[----:B------:R-:W3:Y:S01]  /*d0c0*/  LDC R7, c[0x0][0x448] ;  /* 0x00011200ff077b82 */ /* 0x000ee20000000800 */
[----:B0-----:R-:W-:Y:S01]  /*d0d0*/  IMAD R0, RZ, RZ, -UR45 ;  /* 0x8000002dff007e24 */ /* 0x001fe2000f8e02ff */
[----:B------:R-:W-:Y:S01]  /*d0e0*/  USHF.R.S32.HI UR4, URZ, 0x1f, UR36 ;  /* 0x0000001f3f047899 */ /* 0x000fe20008011424 */
[----:B------:R-:W0:Y:S01]  /*d0f0*/  S2R R5, SR_TID.X ;  /* 0x0000000000057919 */ /* 0x000e220000002100 */
[----:B------:R-:W-:Y:S01]  /*d100*/  ULDC.64 UR8, c[0x0][0x2d8] ;  /* 0x0000b60000087ab9 */ /* 0x000fe20000000a00 */
[----:B------:R-:W-:Y:S01]  /*d110*/  USHF.R.S32.HI UR7, URZ, 0x1f, UR44 ;  /* 0x0000001f3f077899 */ /* 0x000fe2000801142c */
[----:B------:R-:W4:Y:S02]  /*d120*/  S2R R8, SR_TID.X ;  /* 0x0000000000087919 */ /* 0x000f240000002100 */
[----:B------:R-:W1:Y:S01]  /*d130*/  LDC R3, c[0x0][0xc38] ;  /* 0x00030e00ff037b82 */ /* 0x000e620000000800 */
[----:B------:R-:W-:-:S02]  /*d140*/  UIMAD UR6, UR4, UR8, URZ ;  /* 0x00000008040672a4 */ /* 0x000fc4000f8e023f */
[----:B------:R-:W-:Y:S01]  /*d150*/  UIMAD.WIDE.U32 UR4, UR36, UR8, URZ ;  /* 0x00000008240472a5 */ /* 0x000fe2000f8e003f */
[----:B------:R-:W4:Y:S01]  /*d160*/  S2R R10, SR_TID.X ;  /* 0x00000000000a7919 */ /* 0x000f220000002100 */
[----:B------:R-:W-:-:S03]  /*d170*/  UIMAD UR6, UR36, UR9, UR6 ;  /* 0x00000009240672a4 */ /* 0x000fc6000f8e0206 */
[----:B------:R-:W-:Y:S01]  /*d180*/  ULDC.64 UR8, c[0x0][0x2e0] ;  /* 0x0000b80000087ab9 */ /* 0x000fe20000000a00 */
[----:B------:R-:W-:Y:S02]  /*d190*/  UIADD3 UR5, UR5, UR6, URZ ;  /* 0x0000000605057290 */ /* 0x000fe4000fffe03f */
[----:B------:R-:W-:Y:S02]  /*d1a0*/  UIMAD UR6, UR7, UR8, URZ ;  /* 0x00000008070672a4 */ /* 0x000fe4000f8e023f */
[----:B------:R-:W-:Y:S02]  /*d1b0*/  UIMAD.WIDE.U32 UR4, UR44, UR8, UR4 ;  /* 0x000000082c0472a5 */ /* 0x000fe4000f8e0004 */
[----:B------:R-:W-:Y:S01]  /*d1c0*/  UIMAD UR6, UR44, UR9, UR6 ;  /* 0x000000092c0672a4 */ /* 0x000fe2000f8e0206 */
[----:B---3--:R-:W-:-:S03]  /*d1d0*/  ISETP.NE.AND P0, PT, R7, 0x1, PT ;  /* 0x000000010700780c */ /* 0x008fc60003f05270 */
[----:B------:R-:W-:-:S03]  /*d1e0*/  UIADD3 UR5, UR5, UR6, URZ ;  /* 0x0000000605057290 */ /* 0x000fc6000fffe03f */
[----:B------:R-:W-:Y:S01]  /*d1f0*/  ULDC.64 UR6, c[0x0][0x280] ;  /* 0x0000a00000067ab9 */ /* 0x000fe20000000a00 */
[----:B--2---:R-:W-:Y:S01]  /*d200*/  LOP3.LUT R2, R2, 0x7f, RZ, 0xc0, !PT ;  /* 0x0000007f02027812 */ /* 0x004fe200078ec0ff */
[----:B-1----:R-:W-:-:S03]  /*d210*/  IMAD R0, R3, R0, UR50 ;  /* 0x0000003203007e24 */ /* 0x002fc6000f8e0200 */
[----:B------:R-:W-:Y:S01]  /*d220*/  SHF.R.U32.HI R2, RZ, 0x2, R2 ;  /* 0x00000002ff027819 */ /* 0x000fe20000011602 */
[----:B0-----:R-:W-:Y:S01]  /*d230*/  IMAD.SHL.U32 R5, R5, 0x20, RZ ;  /* 0x0000002005057824 */ /* 0x001fe200078e00ff */
[----:B------:R-:W0:Y:S01]  /*d240*/  @P0 LDC R4, c[0x0][0x44c] ;  /* 0x00011300ff040b82 */ /* 0x000e220000000800 */
[----:B------:R-:W-:Y:S02]  /*d250*/  IMAD.SHL.U32 R0, R0, 0x80, RZ ;  /* 0x0000008000007824 */ /* 0x000fe400078e00ff */
[----:B----4-:R-:W-:Y:S01]  /*d260*/  IMAD.SHL.U32 R8, R8, 0x10, RZ ;  /* 0x0000001008087824 */ /* 0x010fe200078e00ff */
[----:B------:R-:W-:Y:S01]  /*d270*/  LOP3.LUT R5, R2, 0x60, R5, 0xf8, !PT ;  /* 0x0000006002057812 */ /* 0x000fe200078ef805 */
[----:B------:R-:W-:-:S03]  /*d280*/  IMAD.SHL.U32 R9, R10, 0x10, RZ ;  /* 0x000000100a097824 */ /* 0x000fc600078e00ff */
[----:B------:R-:W1:Y:S01]  /*d290*/  @P0 LDC R2, c[0x0][0x450] ;  /* 0x00011400ff020b82 */ /* 0x000e620000000800 */
[----:B------:R-:W-:Y:S02]  /*d2a0*/  LOP3.LUT R3, R5, R0, RZ, 0xfc, !PT ;  /* 0x0000000005037212 */ /* 0x000fe400078efcff */
[----:B------:R-:W-:Y:S02]  /*d2b0*/  LOP3.LUT R8, R8, 0x30, RZ, 0xc0, !PT ;  /* 0x0000003008087812 */ /* 0x000fe400078ec0ff */
[----:B------:R-:W-:Y:S01]  /*d2c0*/  LOP3.LUT R9, R9, 0x30, RZ, 0xc0, !PT ;  /* 0x0000003009097812 */ /* 0x000fe200078ec0ff */
[----:B------:R-:W-:Y:S01]  /*d2d0*/  IMAD.MOV.U32 R6, RZ, RZ, R3 ;  /* 0x000000ffff067224 */ /* 0x000fe200078e0003 */
[C---:B------:R-:W-:Y:S02]  /*d2e0*/  LOP3.LUT R11, R8.reuse, 0x40, RZ, 0xfc, !PT ;  /* 0x00000040080b7812 */ /* 0x040fe400078efcff */
[----:B------:R-:W-:Y:S01]  /*d2f0*/  LOP3.LUT R8, R8, 0x80, RZ, 0xfc, !PT ;  /* 0x0000008008087812 */ /* 0x000fe200078efcff */
[----:B0-----:R-:W-:-:S05]  /*d300*/  @P0 IMAD.HI.U32 R4, R3, R4, RZ ;  /* 0x0000000403040227 */ /* 0x001fca00078e00ff */
[----:B-1----:R-:W-:-:S04]  /*d310*/  @P0 SHF.R.U32.HI R6, RZ, R2, R4 ;  /* 0x00000002ff060219 */ /* 0x002fc80000011604 */
[--C-:B------:R-:W-:Y:S01]  /*d320*/  SHF.R.S32.HI R5, RZ, 0x1f, R6.reuse ;  /* 0x0000001fff057819 */ /* 0x100fe20000011406 */
[----:B------:R-:W-:-:S04]  /*d330*/  IMAD.MOV R4, RZ, RZ, -R6 ;  /* 0x000000ffff047224 */ /* 0x000fc800078e0a06 */
[----:B------:R-:W-:Y:S02]  /*d340*/  IMAD R4, R7, R4, R3 ;  /* 0x0000000407047224 */ /* 0x000fe400078e0203 */
[----:B------:R-:W0:Y:S02]  /*d350*/  LDC.64 R2, c[0x0][0x2d0] ;  /* 0x0000b400ff027b82 */ /* 0x000e240000000a00 */
        /* <DEDUP_REMOVED lines=13> */
[----:B------:R-:W-:Y:S02]  /*d430*/  ISETP.GE.AND P0, PT, R9, UR4, PT ;  /* 0x0000000409007c0c */ /* 0x000fe4000bf06270 */
[----:B------:R-:W-:Y:S01]  /*d440*/  ISETP.GE.AND P1, PT, R11, UR4, PT ;  /* 0x000000040b007c0c */ /* 0x000fe2000bf26270 */
[----:B------:R-:W-:Y:S01]  /*d450*/  UMOV UR4, 0xffffffff ;  /* 0xffffffff00047882 */ /* 0x000fe20000000000 */
[----:B------:R-:W-:-:S02]  /*d460*/  LOP3.LUT R10, R10, 0x7f, RZ, 0xc0, !PT ;  /* 0x0000007f0a0a7812 */ /* 0x000fc400078ec0ff */
[----:B------:R-:W-:Y:S02]  /*d470*/  IADD3.X R3, R3, UR7, R5, P3, !PT ;  /* 0x0000000703037c10 */ /* 0x000fe40009ffe405 */
[----:B------:R-:W-:Y:S01]  /*d480*/  SHF.R.U32.HI R10, RZ, 0x2, R10 ;  /* 0x00000002ff0a7819 */ /* 0x000fe2000001160a */
[----:B0-----:R-:W-:Y:S06]  /*d490*/  BRA.DIV UR4, `(.L_x_2950) ;  /* 0x0000002e04d87947 */ /* 0x001fec000b800000 */
[----:B------:R-:W0:Y:S01]  /*d4a0*/  SHFL.IDX PT, R6, R4, RZ, 0x1c1f ;  /* 0x001c1fff04067589 */ /* 0x000e2200000e0000 */
[----:B------:R-:W-:Y:S01]  /*d4b0*/  ULDC UR4, c[0x0][0x288] ;  /* 0x0000a20000047ab9 */ /* 0x000fe20000000800 */
[----:B------:R-:W-:Y:S02]  /*d4c0*/  IMAD.IADD R0, R10, 0x1, R0 ;  /* 0x000000010a007824 */ /* 0x000fe400078e0200 */
[----:B------:R-:W1:Y:S01]  /*d4d0*/  SHFL.IDX PT, R5, R3, RZ, 0x1c1f ;  /* 0x001c1fff03057589 */ /* 0x000e6200000e0000 */
[----:B------:R-:W-:-:S05]  /*d4e0*/  IMAD R2, R7, UR4, RZ ;  /* 0x0000000407027c24 */ /* 0x000fca000f8e02ff */
[----:B------:R-:W-:-:S13]  /*d4f0*/  ISETP.GE.AND P4, PT, R0, R2, PT ;  /* 0x000000020000720c */ /* 0x000fda0003f86270 */
[----:B0-----:R-:W-:-:S05]  /*d500*/  @!P4 IADD3 R6, P3, R9, R6, RZ ;  /* 0x000000060906c210 */ /* 0x001fca0007f7e0ff */
[----:B-1----:R-:W-:-:S04]  /*d510*/  @!P4 IMAD.X R5, RZ, RZ, R5, P3 ;  /* 0x000000ffff05c224 */ /* 0x002fc800018e0605 */
[----:B------:R-:W-:Y:S02]  /*d520*/  @!P4 IMAD.MOV.U32 R7, RZ, RZ, R5 ;  /* 0x000000ffff07c224 */ /* 0x000fe400078e0005 */
[----:B------:R-:W-:-:S03]  /*d530*/  VIADD R5, R0, 0x20 ;  /* 0x0000002000057836 */ /* 0x000fc60000000000 */
[----:B------:R-:W-:Y:S01]  /*d540*/  @!PT LDS RZ, [RZ] ;  /* 0x00000000fffff984 */ /* 0x000fe20000000800 */
[----:B-----5:R-:W-:Y:S02]  /*d550*/  @!P4 LDGSTS.E.BYPASS.LTC128B.128 [R8+0x1e200], desc[UR48][R6.64], !P0 ;  /* 0x1e2000000608cfae */ /* 0x020fe4000c101d70 */
[----:B------:R-:W-:Y:S02]  /*d560*/  ISETP.GE.AND P3, PT, R5, R2, PT ;  /* 0x000000020500720c */ /* 0x000fe40003f66270 */
[----:B------:R-:W-:Y:S04]  /*d570*/  @!P4 LDGSTS.E.BYPASS.LTC128B.128 [R8+0x20200], desc[UR48][R6.64+0x40], !P1 ;  /* 0x202000400608cfae */ /* 0x000fe8000c901d70 */
[----:B------:R0:W-:Y:S04]  /*d580*/  @!P4 LDGSTS.E.BYPASS.LTC128B.128 [R8+0x22200], desc[UR48][R6.64+0x80], !P2 ;  /* 0x222000800608cfae */ /* 0x0001e8000d101d70 */
[----:B------:R-:W-:Y:S04]  /*d590*/  SHFL.IDX PT, R5, R3, 0x1, 0x1c1f ;  /* 0x003c1f0003057f89 */ /* 0x000fe800000e0000 */
[----:B0-----:R-:W0:Y:S02]  /*d5a0*/  SHFL.IDX PT, R6, R4, 0x1, 0x1c1f ;  /* 0x003c1f0004067f89 */ /* 0x001e2400000e0000 */
[----:B0-----:R-:W-:-:S05]  /*d5b0*/  @!P3 IADD3 R6, P4, R9, R6, RZ ;  /* 0x000000060906b210 */ /* 0x001fca0007f9e0ff */
[----:B------:R-:W-:-:S04]  /*d5c0*/  @!P3 IMAD.X R5, RZ, RZ, R5, P4 ;  /* 0x000000ffff05b224 */ /* 0x000fc800020e0605 */
[----:B------:R-:W-:Y:S02]  /*d5d0*/  @!P3 IMAD.MOV.U32 R7, RZ, RZ, R5 ;  /* 0x000000ffff07b224 */ /* 0x000fe400078e0005 */
[----:B------:R-:W-:-:S03]  /*d5e0*/  VIADD R5, R0, 0x40 ;  /* 0x0000004000057836 */ /* 0x000fc60000000000 */
[----:B------:R-:W-:Y:S04]  /*d5f0*/  @!P3 LDGSTS.E.BYPASS.LTC128B.128 [R8+0x1ea00], desc[UR48][R6.64], !P0 ;  /* 0x1ea000000608bfae */ /* 0x000fe8000c101d70 */
[----:B------:R-:W-:Y:S04]  /*d600*/  @!P3 LDGSTS.E.BYPASS.LTC128B.128 [R8+0x20a00], desc[UR48][R6.64+0x40], !P1 ;  /* 0x20a000400608bfae */ /* 0x000fe8000c901d70 */
[----:B------:R0:W-:Y:S01]  /*d610*/  @!P3 LDGSTS.E.BYPASS.LTC128B.128 [R8+0x22a00], desc[UR48][R6.64+0x80], !P2 ;  /* 0x22a000800608bfae */ /* 0x0001e2000d101d70 */
[----:B------:R-:W-:-:S03]  /*d620*/  ISETP.GE.AND P3, PT, R5, R2, PT ;  /* 0x000000020500720c */ /* 0x000fc60003f66270 */
        /* <DEDUP_REMOVED lines=8> */
[----:B------:R0:W-:Y:S04]  /*d6b0*/  @!P3 LDGSTS.E.BYPASS.LTC128B.128 [R8+0x21200], desc[UR48][R6.64+0x40], !P1 ;  /* 0x212000400608bfae */ /* 0x0001e8000c901d70 */
[----:B-1----:R0:W-:Y:S02]  /*d6c0*/  @!P3 LDGSTS.E.BYPASS.LTC128B.128 [R8+0x23200], desc[UR48][R6.64+0x80], !P2 ;  /* 0x232000800608bfae */ /* 0x0021e4000d101d70 */
.L_x_3015:
        /* <DEDUP_REMOVED lines=10> */
[----:B------:R1:W-:Y:S04]  /*d770*/  LDGSTS.E.BYPASS.LTC128B.128 [R8+0x21a00], desc[UR48][R2.64+0x40], !P1 ;  /* 0x21a0004002087fae */ /* 0x0003e8000c901d70 */
[----:B------:R1:W-:Y:S02]  /*d780*/  LDGSTS.E.BYPASS.LTC128B.128 [R8+0x23a00], desc[UR48][R2.64+0x80], !P2 ;  /* 0x23a0008002087fae */ /* 0x0003e4000d101d70 */
.L_x_2952:
[----:B------:R-:W-:Y:S05]  /*d790*/  BSYNC B0 ;  /* 0x0000000000007941 */ /* 0x000fea0003800000 */
.L_x_2951:
        /* <DEDUP_REMOVED lines=8> */
[----:B------:R-:W2:Y:S02]  /*d820*/  SYNCS.PHASECHK.TRANS64.TRYWAIT P0, [UR41+0x33420], R0 ;  /* 0x03342000ff0075a7 */ /* 0x000ea40008000169 */
[----:B--2---:R-:W-:Y:S05]  /*d830*/  @!P0 BRA `(.L_x_2953) ;  /* 0x0000003000388947 */ /* 0x004fea0003800000 */
.L_x_3016:
[----:B------:R-:W-:-:S06]  /*d840*/  UISETP.GE.AND UP0, UPT, UR40, 0xa1, UPT ;  /* 0x000000a12800788c */ /* 0x000fcc000bf06270 */
[----:B------:R-:W-:-:S13]  /*d850*/  PLOP3.LUT P0, PT, PT, PT, UP0, 0x80, 0x0 ;  /* 0x000000000000781c */ /* 0x000fda0003f0f008 */
[----:B------:R-:W-:Y:S05]  /*d860*/  @!P0 BRA `(.L_x_2954) ;  /* 0x0000001400e88947 */ /* 0x000fea0003800000 */
[----:B-1----:R1:W5:Y:S01]  /*d870*/  LDL.LU R0, [R1] ;  /* 0x0000000001007983 */ /* 0x0023620000300800 */
[----:B------:R-:W-:Y:S01]  /*d880*/  UIADD3 UR4, UR39, -0x2, URZ ;  /* 0xfffffffe27047890 */ /* 0x000fe2000fffe03f */
[----:B0-----:R-:W-:-:S05]  /*d890*/  IMAD.MOV.U32 R8, RZ, RZ, R19 ;  /* 0x000000ffff087224 */ /* 0x001fca00078e0013 */
[----:B------:R-:W-:-:S07]  /*d8a0*/  IMAD.U32 R2, RZ, RZ, UR4 ;  /* 0x00000004ff027e24 */ /* 0x000fce000f8e00ff */
.L_x_2978:
[----:B------:R-:W2:Y:S01]  /*d8b0*/  LDL R4, [R1+0x8] ;  /* 0x0000080001047983 */ /* 0x000ea20000100800 */
[----:B------:R-:W-:Y:S01]  /*d8c0*/  VIADD R19, R8, 0x1 ;  /* 0x0000000108137836 */ /* 0x000fe20000000000 */
[----:B------:R-:W-:Y:S04]  /*d8d0*/  BSSY B0, `(.L_x_2955) ;  /* 0x00000a8000007945 */ /* 0x000fe80003800000 */
[----:B------:R-:W-:-:S04]  /*d8e0*/  ISETP.NE.AND P0, PT, R19, 0x2, PT ;  /* 0x000000021300780c */ /* 0x000fc80003f05270 */
[----:B------:R-:W-:Y:S02]  /*d8f0*/  SEL R3, RZ, 0x1, P0 ;  /* 0x00000001ff037807 */ /* 0x000fe40000000000 */
[----:B------:R-:W-:Y:S02]  /*d900*/  SEL R19, R19, RZ, P0 ;  /* 0x000000ff13137207 */ /* 0x000fe40000000000 */
[----:B-----5:R-:W-:-:S05]  /*d910*/  LOP3.LUT R9, R0, R3, RZ, 0x3c, !PT ;  /* 0x0000000300097212 */ /* 0x020fca00078e3cff */
        /* <DEDUP_REMOVED lines=26> */
.L_x_2957:
[----:B------:R-:W2:Y:S01]  /*dac0*/  S2R R4, SR_TID.X ;  /* 0x0000000000047919 */ /* 0x000ea20000002100 */
[----:B0-----:R-:W-:Y:S01]  /*dad0*/  LEA R6, R19, UR41, 0x3 ;  /* 0x0000002913067c11 */ /* 0x001fe2000f8e18ff */
[----:B------:R-:W-:Y:S01]  /*dae0*/  BSSY B1, `(.L_x_2958) ;  /* 0x0000006000017945 */ /* 0x000fe20003800000 */
[----:B--2---:R-:W-:Y:S02]  /*daf0*/  LOP3.LUT R5, R4, 0x7f, RZ, 0xc0, !PT ;  /* 0x0000007f04057812 */ /* 0x004fe400078ec0ff */
[----:B------:R-:W-:Y:S02]  /*db00*/  SHF.L.U32 R4, R9, 0x1f, RZ ;  /* 0x0000001f09047819 */ /* 0x000fe400000006ff */
[----:B------:R-:W-:Y:S02]  /*db10*/  ISETP.NE.AND P1, PT, R5, RZ, PT ;  /* 0x000000ff0500720c */ /* 0x000fe40003f25270 */
[----:B------:R-:W0:Y:S02]  /*db20*/  SYNCS.PHASECHK.TRANS64.TRYWAIT P0, [R6+URZ+0x33480], R4 ;  /* 0x03348004060075a7 */ /* 0x000e24000800017f */
[----:B0-----:R-:W-:Y:S09]  /*db30*/  @!P0 BRA `(.L_x_2959) ;  /* 0x0000002c00908947 */ /* 0x001ff20003800000 */
.L_x_3017:
[----:B------:R-:W-:Y:S05]  /*db40*/  BSYNC B1 ;  /* 0x0000000000017941 */ /* 0x000fea0003800000 */
.L_x_2958:
        /* <DEDUP_REMOVED lines=9> */
.L_x_2961:
[----:B------:R-:W-:Y:S05]  /*dbe0*/  BSYNC B1 ;  /* 0x0000000000017941 */ /* 0x000fea0003800000 */
.L_x_2960:
[----:B------:R-:W-:Y:S01]  /*dbf0*/  IMAD.MOV.U32 R11, RZ, RZ, RZ ;  /* 0x000000ffff0b7224 */ /* 0x000fe200078e00ff */
[----:B------:R-:W-:Y:S01]  /*dc00*/  UIADD3 UR4, UP0, UR52, 0x470, URZ ;  /* 0x0000047034047890 */ /* 0x000fe2000ff1e03f */
[----:B------:R-:W-:Y:S01]  /*dc10*/  IMAD.U32 R5, RZ, RZ, UR41 ;  /* 0x00000029ff057e24 */ /* 0x000fe2000f8e00ff */
[----:B------:R-:W-:Y:S01]  /*dc20*/  PLOP3.LUT P0, PT, PT, PT, PT, 0x80, 0x0 ;  /* 0x000000000000781c */ /* 0x000fe20003f0f070 */
[----:B------:R-:W-:Y:S01]  /*dc30*/  IMAD R3, R3, 0xa0, RZ ;  /* 0x000000a003037824 */ /* 0x000fe200078e02ff */
[----:B------:R-:W-:Y:S01]  /*dc40*/  R2UR UR10, R11 ;  /* 0x000000000b0a72ca */ /* 0x000fe200000e0000 */
[----:B------:R-:W-:Y:S01]  /*dc50*/  IMAD R7, R19, 0x7800, R5 ;  /* 0x0000780013077824 */ /* 0x000fe200078e0205 */
[----:B------:R-:W-:Y:S01]  /*dc60*/  UIADD3.X UR5, URZ, UR53, URZ, UP0, !UPT ;  /* 0x000000353f057290 */ /* 0x000fe200087fe43f */
[----:B------:R-:W-:Y:S01]  /*dc70*/  VIADD R5, R6, 0x33470 ;  /* 0x0003347006057836 */ /* 0x000fe20000000000 */
[----:B------:R-:W-:Y:S01]  /*dc80*/  UMOV UR6, 0x0 ;  /* 0x0000000000067882 */ /* 0x000fe20000000000 */
[----:B------:R-:W-:Y:S01]  /*dc90*/  VIADD R9, R7, 0xf200 ;  /* 0x0000f20007097836 */ /* 0x000fe20000000000 */
[----:B------:R-:W-:-:S09]  /*dca0*/  UMOV UR7, 0x14f00000 ;  /* 0x14f0000000077882 */ /* 0x000fd20000000000 */
.L_x_2962:
        /* <DEDUP_REMOVED lines=16> */
.L_x_2963:
        /* <DEDUP_REMOVED lines=16> */
.L_x_2964:
        /* <DEDUP_REMOVED lines=13> */
.L_x_3018:
[----:B------:R-:W-:Y:S05]  /*df80*/  BSYNC B1 ;  /* 0x0000000000017941 */ /* 0x000fea0003800000 */
.L_x_2965:
[----:B------:R-:W-:Y:S01]  /*df90*/  BSSY B1, `(.L_x_2967) ;  /* 0x000000b000017945 */ /* 0x000fe20003800000 */
[----:B0-2---:R-:W-:Y:S02]  /*dfa0*/  IMAD.MOV.U32 R4, RZ, RZ, 0x0 ;  /* 0x00000000ff047424 */ /* 0x005fe400078e00ff */
[----:B------:R-:W-:Y:S01]  /*dfb0*/  IMAD.MOV.U32 R5, RZ, RZ, 0x14f00000 ;  /* 0x14f00000ff057424 */ /* 0x000fe200078e00ff */
        /* <DEDUP_REMOVED lines=8> */
.L_x_2968:
[----:B------:R-:W-:Y:S05]  /*e040*/  BSYNC B1 ;  /* 0x0000000000017941 */ /* 0x000fea0003800000 */
.L_x_2967:
[----:B------:R-:W-:Y:S01]  /*e050*/  R2UR UR10, R11 ;  /* 0x000000000b0a72ca */ /* 0x000fe200000e0000 */
[----:B------:R-:W-:Y:S01]  /*e060*/  UIADD3 UR4, UP0, UR52, 0x370, URZ ;  /* 0x0000037034047890 */ /* 0x000fe2000ff1e03f */
[----:B------:R-:W-:Y:S01]  /*e070*/  R2UR UR6, R4 ;  /* 0x00000000040672ca */ /* 0x000fe200000e0000 */
[----:B------:R-:W-:Y:S01]  /*e080*/  VIADD R6, R6, 0x33430 ;  /* 0x0003343006067836 */ /* 0x000fe20000000000 */
[----:B------:R-:W-:Y:S01]  /*e090*/  R2UR UR7, R5 ;  /* 0x00000000050772ca */ /* 0x000fe200000e0000 */
[----:B------:R-:W-:Y:S01]  /*e0a0*/  VIADD R10, R7, 0x24200 ;  /* 0x00024200070a7836 */ /* 0x000fe20000000000 */
[----:B------:R-:W-:Y:S01]  /*e0b0*/  PLOP3.LUT P0, PT, PT, PT, PT, 0x80, 0x0 ;  /* 0x000000000000781c */ /* 0x000fe20003f0f070 */
[----:B------:R-:W-:-:S12]  /*e0c0*/  UIADD3.X UR5, URZ, UR53, URZ, UP0, !UPT ;  /* 0x000000353f057290 */ /* 0x000fd800087fe43f */
.L_x_2969:
        /* <DEDUP_REMOVED lines=15> */
.L_x_2970:
        /* <DEDUP_REMOVED lines=15> */
.L_x_2971:
        /* <DEDUP_REMOVED lines=10> */
.L_x_2956:
[----:B------:R-:W-:Y:S05]  /*e350*/  BSYNC B0 ;  /* 0x0000000000007941 */ /* 0x000fea0003800000 */
.L_x_2955:
[----:B------:R-:W-:-:S06]  /*e360*/  UISETP.NE.AND UP0, UPT, UR42, 0x3, UPT ;  /* 0x000000032a00788c */ /* 0x000fcc000bf05270 */
[----:B------:R-:W-:-:S13]  /*e370*/  PLOP3.LUT P0, PT, PT, PT, UP0, 0x80, 0x0 ;  /* 0x000000000000781c */ /* 0x000fda0003f0f008 */
[----:B------:R-:W-:Y:S05]  /*e380*/  @!P0 BRA `(.L_x_2972) ;  /* 0x0000000000048947 */ /* 0x000fea0003800000 */
[----:B------:R-:W-:Y:S01]  /*e390*/  BPT.TRAP 0x1 ;  /* 0x000000040000795c */ /* 0x000fe20000300000 */
.L_x_2972:
[----:B------:R-:W-:Y:S01]  /*e3a0*/  IMAD.U32 R3, RZ, RZ, UR47 ;  /* 0x0000002fff037e24 */ /* 0x000fe2000f8e00ff */
[----:B------:R-:W-:Y:S01]  /*e3b0*/  LOP3.LUT R4, R0, 0x1, RZ, 0x3c, !PT ;  /* 0x0000000100047812 */ /* 0x000fe200078e3cff */
[----:B------:R-:W-:Y:S03]  /*e3c0*/  BSSY B0, `(.L_x_2973) ;  /* 0x0000006000007945 */ /* 0x000fe60003800000 */
[----:B------:R-:W-:Y:S02]  /*e3d0*/  ISETP.NE.AND P1, PT, R3, 0x3, PT ;  /* 0x000000030300780c */ /* 0x000fe40003f25270 */
[----:B------:R-:W-:Y:S02]  /*e3e0*/  SHF.L.U32 R4, R4, 0x1f, RZ ;  /* 0x0000001f04047819 */ /* 0x000fe400000006ff */
[----:B------:R-:W-:-:S04]  /*e3f0*/  LEA R3, R8, UR41, 0x3 ;  /* 0x0000002908037c11 */ /* 0x000fc8000f8e18ff */
[----:B------:R-:W0:Y:S02]  /*e400*/  SYNCS.PHASECHK.TRANS64.TRYWAIT P0, [R3+URZ+0x33470], R4 ;  /* 0x03347004030075a7 */ /* 0x000e24000800017f */
[----:B0-----:R-:W-:Y:S05]  /*e410*/  @!P0 BRA `(.L_x_2974) ;  /* 0x0000002400808947 */ /* 0x001fea0003800000 */
.L_x_3019:
[----:B------:R-:W-:Y:S05]  /*e420*/  BSYNC B0 ;  /* 0x0000000000007941 */ /* 0x000fea0003800000 */
.L_x_2973:
[----:B------:R-:W-:Y:S05]  /*e430*/  @!P1 BRA `(.L_x_2975) ;  /* 0x0000000000049947 */ /* 0x000fea0003800000 */
[----:B------:R-:W-:Y:S01]  /*e440*/  BPT.TRAP 0x1 ;  /* 0x000000040000795c */ /* 0x000fe20000300000 */
.L_x_2975:
[----:B0-----:R-:W-:Y:S01]  /*e450*/  SHF.L.U32 R4, R0, 0x1f, RZ ;  /* 0x0000001f00047819 */ /* 0x001fe200000006ff */
[----:B------:R-:W-:-:S03]  /*e460*/  IMAD R0, R8, 0x7800, RZ ;  /* 0x0000780008007824 */ /* 0x000fc600078e02ff */
[----:B------:R-:W0:Y:S02]  /*e470*/  SYNCS.PHASECHK.TRANS64.TRYWAIT P0, [R3+URZ+0x33460], R4 ;  /* 0x03346004030075a7 */ /* 0x000e24000800017f */
[----:B0-----:R-:W-:Y:S05]  /*e480*/  @!P0 BRA `(.L_x_2976) ;  /* 0x0000002400788947 */ /* 0x001fea0003800000 */
.L_x_3020:
[C---:B0-----:R-:W-:Y:S01]  /*e490*/  LOP3.LUT R4, R0.reuse, R18, RZ, 0xfc, !PT ;  /* 0x0000001200047212 */ /* 0x041fe200078efcff */
[----:B------:R-:W-:Y:S05]  /*e4a0*/  WARPSYNC.ALL ;  /* 0x0000000000007948 */ /* 0x000fea0003800000 */
[----:B------:R-:W0:Y:S01]  /*e4b0*/  LDSM.16.MT88.4 R4, [R4+UR41+0xf200] ;  /* 0x00f200290404783b */ /* 0x000e220008004200 */
[----:B------:R-:W-:Y:S02]  /*e4c0*/  IMAD.U32 R15, RZ, RZ, UR41 ;  /* 0x00000029ff0f7e24 */ /* 0x000fe4000f8e00ff */
[----:B------:R-:W-:Y:S02]  /*e4d0*/  VIADD R14, R0, 0x2800 ;  /* 0x00002800000e7836 */ /* 0x000fe40000000000 */
[----:B------:R-:W-:-:S02]  /*e4e0*/  VIADD R15, R15, 0x200 ;  /* 0x000002000f0f7836 */ /* 0x000fc40000000000 */
[C---:B------:R-:W-:Y:S02]  /*e4f0*/  VIADD R12, R0.reuse, 0x800 ;  /* 0x00000800000c7836 */ /* 0x040fe40000000000 */
[C---:B------:R-:W-:Y:S02]  /*e500*/  VIADD R13, R0.reuse, 0x5000 ;  /* 0x00005000000d7836 */ /* 0x040fe40000000000 */
[C---:B------:R-:W-:Y:S02]  /*e510*/  VIADD R21, R0.reuse, 0x2000 ;  /* 0x0000200000157836 */ /* 0x040fe40000000000 */
[----:B------:R-:W-:Y:S01]  /*e520*/  VIADD R20, R0, 0x5800 ;  /* 0x0000580000147836 */ /* 0x000fe20000000000 */
[C-C-:B0-----:R-:W-:Y:S02]  /*e530*/  PRMT R8, R4.reuse, 0x6420, R5.reuse ;  /* 0x0000642004087816 */ /* 0x141fe40000000005 */
[----:B------:R-:W-:Y:S02]  /*e540*/  PRMT R9, R4, 0x7531, R5 ;  /* 0x0000753104097816 */ /* 0x000fe40000000005 */
[----:B------:R-:W-:-:S02]  /*e550*/  LOP3.LUT R4, R0, R17, RZ, 0xfc, !PT ;  /* 0x0000001100047212 */ /* 0x000fc400078efcff */
[C-C-:B------:R-:W-:Y:S02]  /*e560*/  PRMT R10, R6.reuse, 0x6420, R7.reuse ;  /* 0x00006420060a7816 */ /* 0x140fe40000000007 */
[----:B------:R-:W-:Y:S01]  /*e570*/  PRMT R11, R6, 0x7531, R7 ;  /* 0x00007531060b7816 */ /* 0x000fe20000000007 */
[----:B------:R-:W-:-:S05]  /*e580*/  IMAD.IADD R4, R15, 0x1, R4 ;  /* 0x000000010f047824 */ /* 0x000fca00078e0204 */
[----:B------:R0:W-:Y:S02]  /*e590*/  STSM.16.M88.4 [R4], R8 ;  /* 0x0000000804007844 */ /* 0x0001e40000000200 */
[C---:B0-----:R-:W-:Y:S02]  /*e5a0*/  LOP3.LUT R4, R14.reuse, R18, RZ, 0xfc, !PT ;  /* 0x000000120e047212 */ /* 0x041fe400078efcff */
[----:B------:R-:W-:-:S04]  /*e5b0*/  LOP3.LUT R14, R14, R17, RZ, 0xfc, !PT ;  /* 0x000000110e0e7212 */ /* 0x000fc800078efcff */
[----:B------:R-:W0:Y:S02]  /*e5c0*/  LDSM.16.MT88.4 R4, [R4+UR41+0xf200] ;  /* 0x00f200290404783b */ /* 0x000e240008004200 */
[C-C-:B0-----:R-:W-:Y:S02]  /*e5d0*/  PRMT R8, R4.reuse, 0x6420, R5.reuse ;  /* 0x0000642004087816 */ /* 0x141fe40000000005 */
[----:B------:R-:W-:Y:S02]  /*e5e0*/  PRMT R9, R4, 0x7531, R5 ;  /* 0x0000753104097816 */ /* 0x000fe40000000005 */
[----:B------:R-:W-:Y:S02]  /*e5f0*/  LOP3.LUT R4, R12, R17, RZ, 0xfc, !PT ;  /* 0x000000110c047212 */ /* 0x000fe400078efcff */
[C-C-:B------:R-:W-:Y:S02]  /*e600*/  PRMT R10, R6.reuse, 0x6420, R7.reuse ;  /* 0x00006420060a7816 */ /* 0x140fe40000000007 */
[----:B------:R-:W-:Y:S01]  /*e610*/  PRMT R11, R6, 0x7531, R7 ;  /* 0x00007531060b7816 */ /* 0x000fe20000000007 */
[----:B------:R-:W-:-:S05]  /*e620*/  IMAD.IADD R4, R15, 0x1, R4 ;  /* 0x000000010f047824 */ /* 0x000fca00078e0204 */
[----:B------:R0:W-:Y:S02]  /*e630*/  STSM.16.M88.4 [R4], R8 ;  /* 0x0000000804007844 */ /* 0x0001e40000000200 */
[----:B0-----:R-:W-:Y:S01]  /*e640*/  LOP3.LUT R4, R13, R18, RZ, 0xfc, !PT ;  /* 0x000000120d047212 */ /* 0x001fe200078efcff */
[----:B------:R-:W-:-:S05]  /*e650*/  VIADD R13, R0, 0x1000 ;  /* 0x00001000000d7836 */ /* 0x000fca0000000000 */
[----:B------:R-:W0:Y:S02]  /*e660*/  LDSM.16.MT88.4 R4, [R4+UR41+0xf200] ;  /* 0x00f200290404783b */ /* 0x000e240008004200 */
[C-C-:B0-----:R-:W-:Y:S02]  /*e670*/  PRMT R8, R4.reuse, 0x6420, R5.reuse ;  /* 0x0000642004087816 */ /* 0x141fe40000000005 */
[----:B------:R-:W-:Y:S02]  /*e680*/  PRMT R9, R4, 0x7531, R5 ;  /* 0x0000753104097816 */ /* 0x000fe40000000005 */
[----:B------:R-:W-:Y:S02]  /*e690*/  LOP3.LUT R4, R13, R17, RZ, 0xfc, !PT ;  /* 0x000000110d047212 */ /* 0x000fe400078efcff */
[C-C-:B------:R-:W-:Y:S02]  /*e6a0*/  PRMT R10, R6.reuse, 0x6420, R7.reuse ;  /* 0x00006420060a7816 */ /* 0x140fe40000000007 */
[----:B------:R-:W-:Y:S01]  /*e6b0*/  PRMT R11, R6, 0x7531, R7 ;  /* 0x00007531060b7816 */ /* 0x000fe20000000007 */
[----:B------:R-:W-:-:S02]  /*e6c0*/  IMAD.IADD R4, R15, 0x1, R4 ;  /* 0x000000010f047824 */ /* 0x000fc400078e0204 */
[----:B------:R-:W-:-:S03]  /*e6d0*/  VIADD R15, R0, 0x1800 ;  /* 0x00001800000f7836 */ /* 0x000fc60000000000 */
[----:B------:R0:W-:Y:S02]  /*e6e0*/  STSM.16.M88.4 [R4], R8 ;  /* 0x0000000804007844 */ /* 0x0001e40000000200 */
[----:B0-----:R-:W-:Y:S01]  /*e6f0*/  LOP3.LUT R4, R12, R18, RZ, 0xfc, !PT ;  /* 0x000000120c047212 */ /* 0x001fe200078efcff */
[----:B------:R-:W-:-:S04]  /*e700*/  IMAD.U32 R12, RZ, RZ, UR41 ;  /* 0x00000029ff0c7e24 */ /* 0x000fc8000f8e00ff */
[----:B------:R-:W-:Y:S01]  /*e710*/  VIADD R12, R12, 0x200 ;  /* 0x000002000c0c7836 */ /* 0x000fe20000000000 */
        /* <DEDUP_REMOVED lines=9> */
[C---:B0-----:R-:W-:Y:S02]  /*e7b0*/  LOP3.LUT R4, R12.reuse, R18, RZ, 0xfc, !PT ;  /* 0x000000120c047212 */ /* 0x041fe400078efcff */
[----:B------:R-:W-:-:S04]  /*e7c0*/  LOP3.LUT R12, R12, R17, RZ, 0xfc, !PT ;  /* 0x000000110c0c7212 */ /* 0x000fc800078efcff */
[----:B------:R-:W0:Y:S02]  /*e7d0*/  LDSM.16.MT88.4 R4, [R4+UR41+0xf200] ;  /* 0x00f200290404783b */ /* 0x000e240008004200 */
[C-C-:B0-----:R-:W-:Y:S02]  /*e7e0*/  PRMT R8, R4.reuse, 0x6420, R5.reuse ;  /* 0x0000642004087816 */ /* 0x141fe40000000005 */
[----:B------:R-:W-:Y:S01]  /*e7f0*/  PRMT R9, R4, 0x7531, R5 ;  /* 0x0000753104097816 */ /* 0x000fe20000000005 */
[----:B------:R-:W-:Y:S01]  /*e800*/  IMAD.U32 R5, RZ, RZ, UR41 ;  /* 0x00000029ff057e24 */ /* 0x000fe2000f8e00ff */
[----:B------:R-:W-:Y:S02]  /*e810*/  LOP3.LUT R4, R21, R17, RZ, 0xfc, !PT ;  /* 0x0000001115047212 */ /* 0x000fe400078efcff */
[C-C-:B------:R-:W-:Y:S01]  /*e820*/  PRMT R10, R6.reuse, 0x6420, R7.reuse ;  /* 0x00006420060a7816 */ /* 0x140fe20000000007 */
[----:B------:R-:W-:Y:S01]  /*e830*/  VIADD R5, R5, 0x200 ;  /* 0x0000020005057836 */ /* 0x000fe20000000000 */
[----:B------:R-:W-:-:S03]  /*e840*/  PRMT R11, R6, 0x7531, R7 ;  /* 0x00007531060b7816 */ /* 0x000fc60000000007 */
[----:B------:R-:W-:-:S05]  /*e850*/  IMAD.IADD R4, R5, 0x1, R4 ;  /* 0x0000000105047824 */ /* 0x000fca00078e0204 */
[----:B------:R0:W-:Y:S02]  /*e860*/  STSM.16.M88.4 [R4], R8 ;  /* 0x0000000804007844 */ /* 0x0001e40000000200 */
[C---:B0-----:R-:W-:Y:S02]  /*e870*/  LOP3.LUT R4, R20.reuse, R18, RZ, 0xfc, !PT ;  /* 0x0000001214047212 */ /* 0x041fe400078efcff */
[----:B------:R-:W-:-:S04]  /*e880*/  LOP3.LUT R20, R20, R17, RZ, 0xfc, !PT ;  /* 0x0000001114147212 */ /* 0x000fc800078efcff */
[----:B------:R-:W0:Y:S02]  /*e890*/  LDSM.16.MT88.4 R4, [R4+UR41+0xf200] ;  /* 0x00f200290404783b */ /* 0x000e240008004200 */
[C-C-:B0-----:R-:W-:Y:S02]  /*e8a0*/  PRMT R8, R4.reuse, 0x6420, R5.reuse ;  /* 0x0000642004087816 */ /* 0x141fe40000000005 */
[----:B------:R-:W-:Y:S01]  /*e8b0*/  PRMT R9, R4, 0x7531, R5 ;  /* 0x0000753104097816 */ /* 0x000fe20000000005 */
[----:B------:R-:W-:Y:S01]  /*e8c0*/  IMAD.U32 R5, RZ, RZ, UR41 ;  /* 0x00000029ff057e24 */ /* 0x000fe2000f8e00ff */
[C-C-:B------:R-:W-:Y:S02]  /*e8d0*/  PRMT R10, R6.reuse, 0x6420, R7.reuse ;  /* 0x00006420060a7816 */ /* 0x140fe40000000007 */
[----:B------:R-:W-:Y:S01]  /*e8e0*/  PRMT R11, R6, 0x7531, R7 ;  /* 0x00007531060b7816 */ /* 0x000fe20000000007 */
[----:B------:R-:W-:Y:S01]  /*e8f0*/  VIADD R5, R5, 0x200 ;  /* 0x0000020005057836 */ /* 0x000fe20000000000 */
[----:B------:R-:W-:Y:S01]  /*e900*/  LOP3.LUT R4, R13, R18, RZ, 0xfc, !PT ;  /* 0x000000120d047212 */ /* 0x000fe200078efcff */
[----:B------:R-:W-:-:S02]  /*e910*/  IMAD.U32 R13, RZ, RZ, UR41 ;  /* 0x00000029ff0d7e24 */ /* 0x000fc4000f8e00ff */
[----:B------:R-:W-:Y:S02]  /*e920*/  IMAD.IADD R14, R5, 0x1, R14 ;  /* 0x00000001050e7824 */ /* 0x000fe400078e020e */
[----:B------:R-:W-:-:S03]  /*e930*/  VIADD R13, R13, 0x200 ;  /* 0x000002000d0d7836 */ /* 0x000fc60000000000 */
[----:B------:R0:W-:Y:S01]  /*e940*/  STSM.16.M88.4 [R14], R8 ;  /* 0x000000080e007844 */ /* 0x0001e20000000200 */
[----:B------:R-:W-:-:S03]  /*e950*/  IMAD.IADD R12, R13, 0x1, R12 ;  /* 0x000000010d0c7824 */ /* 0x000fc600078e020c */
[----:B------:R-:W2:Y:S01]  /*e960*/  LDSM.16.MT88.4 R4, [R4+UR41+0xf200] ;  /* 0x00f200290404783b */ /* 0x000ea20008004200 */
[----:B0-----:R-:W-:Y:S01]  /*e970*/  VIADD R14, R0, 0x6000 ;  /* 0x00006000000e7836 */ /* 0x001fe20000000000 */
[C-C-:B--2---:R-:W-:Y:S02]  /*e980*/  PRMT R8, R4.reuse, 0x6420, R5.reuse ;  /* 0x0000642004087816 */ /* 0x144fe40000000005 */
[----:B------:R-:W-:Y:S02]  /*e990*/  PRMT R9, R4, 0x7531, R5 ;  /* 0x0000753104097816 */ /* 0x000fe40000000005 */
[C-C-:B------:R-:W-:Y:S02]  /*e9a0*/  PRMT R10, R6.reuse, 0x6420, R7.reuse ;  /* 0x00006420060a7816 */ /* 0x140fe40000000007 */
[----:B------:R-:W-:-:S05]  /*e9b0*/  PRMT R11, R6, 0x7531, R7 ;  /* 0x00007531060b7816 */ /* 0x000fca0000000007 */
[----:B------:R0:W-:Y:S02]  /*e9c0*/  STSM.16.M88.4 [R12], R8 ;  /* 0x000000080c007844 */ /* 0x0001e40000000200 */
[C---:B0-----:R-:W-:Y:S02]  /*e9d0*/  VIADD R10, R0.reuse, 0x3800 ;  /* 0x00003800000a7836 */ /* 0x041fe40000000000 */
[----:B------:R-:W-:-:S03]  /*e9e0*/  VIADD R12, R0, 0x4000 ;  /* 0x00004000000c7836 */ /* 0x000fc60000000000 */
[----:B------:R-:W-:-:S06]  /*e9f0*/  LOP3.LUT R4, R10, R18, RZ, 0xfc, !PT ;  /* 0x000000120a047212 */ /* 0x000fcc00078efcff */
        /* <DEDUP_REMOVED lines=22> */
[----:B------:R-:W0:Y:S03]  /*eb60*/  LDSM.16.MT88.4 R4, [R4+UR41+0xf200] ;  /* 0x00f200290404783b */ /* 0x000e260008004200 */
[C---:B------:R-:W-:Y:S02]  /*eb70*/  IMAD.IADD R20, R15.reuse, 0x1, R20 ;  /* 0x000000010f147824 */ /* 0x040fe400078e0214 */
[----:B------:R-:W-:Y:S01]  /*eb80*/  IMAD.IADD R14, R15, 0x1, R14 ;  /* 0x000000010f0e7824 */ /* 0x000fe200078e020e */
[C-C-:B0-----:R-:W-:Y:S02]  /*eb90*/  PRMT R8, R4.reuse, 0x6420, R5.reuse ;  /* 0x0000642004087816 */ /* 0x141fe40000000005 */
[----:B------:R-:W-:Y:S02]  /*eba0*/  PRMT R9, R4, 0x7531, R5 ;  /* 0x0000753104097816 */ /* 0x000fe40000000005 */
[----:B------:R-:W-:-:S02]  /*ebb0*/  LOP3.LUT R4, R13, R17, RZ, 0xfc, !PT ;  /* 0x000000110d047212 */ /* 0x000fc400078efcff */
[C-C-:B------:R-:W-:Y:S02]  /*ebc0*/  PRMT R10, R6.reuse, 0x6420, R7.reuse ;  /* 0x00006420060a7816 */ /* 0x140fe40000000007 */
[----:B------:R-:W-:Y:S01]  /*ebd0*/  PRMT R11, R6, 0x7531, R7 ;  /* 0x00007531060b7816 */ /* 0x000fe20000000007 */
[----:B------:R-:W-:-:S05]  /*ebe0*/  IMAD.IADD R4, R15, 0x1, R4 ;  /* 0x000000010f047824 */ /* 0x000fca00078e0204 */
[----:B------:R0:W-:Y:S02]  /*ebf0*/  STSM.16.M88.4 [R4], R8 ;  /* 0x0000000804007844 */ /* 0x0001e40000000200 */
[----:B0-----:R-:W-:Y:S01]  /*ec00*/  LOP3.LUT R4, R12, R18, RZ, 0xfc, !PT ;  /* 0x000000120c047212 */ /* 0x001fe200078efcff */
[C---:B------:R-:W-:Y:S02]  /*ec10*/  VIADD R11, R0.reuse, 0x5000 ;  /* 0x00005000000b7836 */ /* 0x040fe40000000000 */
[C---:B------:R-:W-:Y:S02]  /*ec20*/  VIADD R12, R0.reuse, 0x6800 ;  /* 0x00006800000c7836 */ /* 0x040fe40000000000 */
[----:B------:R-:W-:Y:S01]  /*ec30*/  VIADD R0, R0, 0x7000 ;  /* 0x0000700000007836 */ /* 0x000fe20000000000 */
[----:B------:R-:W0:Y:S02]  /*ec40*/  LDSM.16.MT88.4 R4, [R4+UR41+0xf200] ;  /* 0x00f200290404783b */ /* 0x000e240008004200 */
[----:B0-----:R-:W-:-:S02]  /*ec50*/  PRMT R8, R4, 0x6420, R5 ;  /* 0x0000642004087816 */ /* 0x001fc40000000005 */
        /* <DEDUP_REMOVED lines=8> */
[----:B------:R-:W0:Y:S01]  /*ece0*/  LDSM.16.MT88.4 R4, [R4+UR41+0xf200] ;  /* 0x00f200290404783b */ /* 0x000e220008004200 */
[----:B------:R-:W-:Y:S01]  /*ecf0*/  IMAD.IADD R12, R15, 0x1, R12 ;  /* 0x000000010f0c7824 */ /* 0x000fe200078e020c */
[C-C-:B0-----:R-:W-:Y:S02]  /*ed00*/  PRMT R8, R4.reuse, 0x6420, R5.reuse ;  /* 0x0000642004087816 */ /* 0x141fe40000000005 */
[----:B------:R-:W-:Y:S02]  /*ed10*/  PRMT R9, R4, 0x7531, R5 ;  /* 0x0000753104097816 */ /* 0x000fe40000000005 */
[C-C-:B------:R-:W-:Y:S02]  /*ed20*/  PRMT R10, R6.reuse, 0x6420, R7.reuse ;  /* 0x00006420060a7816 */ /* 0x140fe40000000007 */
[----:B------:R-:W-:Y:S02]  /*ed30*/  PRMT R11, R6, 0x7531, R7 ;  /* 0x00007531060b7816 */ /* 0x000fe40000000007 */
[----:B------:R-:W-:-:S03]  /*ed40*/  LOP3.LUT R4, R21, R18, RZ, 0xfc, !PT ;  /* 0x0000001215047212 */ /* 0x000fc600078efcff */
[----:B------:R-:W-:Y:S04]  /*ed50*/  STSM.16.M88.4 [R20], R8 ;  /* 0x0000000814007844 */ /* 0x000fe80000000200 */
[----:B------:R-:W0:Y:S02]  /*ed60*/  LDSM.16.MT88.4 R4, [R4+UR41+0xf200] ;  /* 0x00f200290404783b */ /* 0x000e240008004200 */
[C-C-:B0-----:R-:W-:Y:S02]  /*ed70*/  PRMT R8, R4.reuse, 0x6420, R5.reuse ;  /* 0x0000642004087816 */ /* 0x141fe40000000005 */
[----:B------:R-:W-:Y:S02]  /*ed80*/  PRMT R9, R4, 0x7531, R5 ;  /* 0x0000753104097816 */ /* 0x000fe40000000005 */
[----:B------:R-:W-:-:S02]  /*ed90*/  PRMT R10, R6, 0x6420, R7 ;  /* 0x00006420060a7816 */ /* 0x000fc40000000007 */
        /* <DEDUP_REMOVED lines=8> */
[C---:B------:R-:W-:Y:S02]  /*ee20*/  LOP3.LUT R4, R0.reuse, R18, RZ, 0xfc, !PT ;  /* 0x0000001200047212 */ /* 0x040fe400078efcff */
[----:B------:R-:W-:Y:S01]  /*ee30*/  LOP3.LUT R0, R0, R17, RZ, 0xfc, !PT ;  /* 0x0000001100007212 */ /* 0x000fe200078efcff */
[----:B------:R-:W-:Y:S04]  /*ee40*/  STSM.16.M88.4 [R12], R8 ;  /* 0x000000080c007844 */ /* 0x000fe80000000200 */
[----:B------:R-:W0:Y:S01]  /*ee50*/  LDSM.16.MT88.4 R4, [R4+UR41+0xf200] ;  /* 0x00f200290404783b */ /* 0x000e220008004200 */
[----:B------:R-:W-:Y:S01]  /*ee60*/  IMAD.IADD R0, R15, 0x1, R0 ;  /* 0x000000010f007824 */ /* 0x000fe200078e0200 */
[----:B0-----:R-:W-:-:S02]  /*ee70*/  PRMT R8, R4, 0x6420, R5 ;  /* 0x0000642004087816 */ /* 0x001fc40000000005 */
[----:B------:R-:W-:Y:S02]  /*ee80*/  PRMT R9, R4, 0x7531, R5 ;  /* 0x0000753104097816 */ /* 0x000fe40000000005 */
[C-C-:B------:R-:W-:Y:S02]  /*ee90*/  PRMT R10, R6.reuse, 0x6420, R7.reuse ;  /* 0x00006420060a7816 */ /* 0x140fe40000000007 */
[----:B------:R-:W-:-:S05]  /*eea0*/  PRMT R11, R6, 0x7531, R7 ;  /* 0x00007531060b7816 */ /* 0x000fca0000000007 */
[----:B------:R0:W-:Y:S01]  /*eeb0*/  STSM.16.M88.4 [R0], R8 ;  /* 0x0000000800007844 */ /* 0x0001e20000000200 */
        /* <DEDUP_REMOVED lines=8> */
.L_x_2977:
[----:B0-----:R-:W0:Y:S01]  /*ef40*/  S2R R0, SR_TID.X ;  /* 0x0000000000007919 */ /* 0x001e220000002100 */
[----:B--2---:R2:W-:Y:S01]  /*ef50*/  SYNCS.ARRIVE.TRANS64.A1T0 RZ, [R3+URZ+0x33450], RZ ;  /* 0x033450ff03ff79a7 */ /* 0x0045e2000810003f */
[----:B0-----:R-:W-:Y:S01]  /*ef60*/  LOP3.LUT R0, R0, 0x7f, RZ, 0xc0, !PT ;  /* 0x0000007f00007812 */ /* 0x001fe200078ec0ff */
[----:B------:R-:W-:Y:S03]  /*ef70*/  BAR.SYNC.DEFER_BLOCKING 0x2, 0x80 ;  /* 0x0082000000007b1d */ /* 0x000fe60000010000 */
[----:B------:R-:W-:-:S03]  /*ef80*/  ISETP.NE.AND P0, PT, R0, RZ, PT ;  /* 0x000000ff0000720c */ /* 0x000fc60003f05270 */
[----:B------:R3:W5:Y:S10]  /*ef90*/  LDL R0, [R1] ;  /* 0x0000000001007983 */ /* 0x0007740000100800 */
[----:B--2---:R-:W-:-:S05]  /*efa0*/  @!P0 VIADD R3, R3, 0x33480 ;  /* 0x0003348003038836 */ /* 0x004fca0000000000 */
[----:B------:R-:W-:-:S04]  /*efb0*/  @!P0 PRMT R3, RZ, 0x654, R3 ;  /* 0x00000654ff038816 */ /* 0x000fc80000000003 */
[----:B------:R3:W-:Y:S01]  /*efc0*/  @!P0 SYNCS.ARRIVE.TRANS64.RED.A1T0 RZ, [R3+URZ], RZ ;  /* 0x000000ff03ff89a7 */ /* 0x0007e2000810043f */
[C---:B------:R-:W-:Y:S01]  /*efd0*/  ISETP.GT.AND P0, PT, R2.reuse, RZ, PT ;  /* 0x000000ff0200720c */ /* 0x040fe20003f04270 */
[----:B------:R-:W-:Y:S02]  /*efe0*/  VIADD R2, R2, 0xffffffff ;  /* 0xffffffff02027836 */ /* 0x000fe40000000000 */
[----:B------:R-:W-:-:S10]  /*eff0*/  IMAD.MOV.U32 R8, RZ, RZ, R19 ;  /* 0x000000ffff087224 */ /* 0x000fd400078e0013 */
[----:B---3--:R-:W-:Y:S05]  /*f000*/  @P0 BRA `(.L_x_2978) ;  /* 0xffffffe800280947 */ /* 0x008fea000383ffff */
.L_x_2954:
[----:B------:R-:W-:-:S06]  /*f010*/  UISETP.NE.AND UP0, UPT, UR42, 0x3, UPT ;  /* 0x000000032a00788c */ /* 0x000fcc000bf05270 */
[----:B------:R-:W-:-:S13]  /*f020*/  PLOP3.LUT P0, PT, PT, PT, UP0, 0x80, 0x0 ;  /* 0x000000000000781c */ /* 0x000fda0003f0f008 */
[----:B------:R-:W-:Y:S05]  /*f030*/  @!P0 BRA `(.L_x_2979) ;  /* 0x0000000000048947 */ /* 0x000fea0003800000 */
[----:B------:R-:W-:Y:S01]  /*f040*/  BPT.TRAP 0x1 ;  /* 0x000000040000795c */ /* 0x000fe20000300000 */
.L_x_2979:
[----:B-1---5:R-:W2:Y:S01]  /*f050*/  LDL R0, [R1] ;  /* 0x0000000001007983 */ /* 0x022ea20000100800 */
[----:B------:R-:W-:Y:S01]  /*f060*/  IMAD.U32 R2, RZ, RZ, UR47 ;  /* 0x0000002fff027e24 */ /* 0x000fe2000f8e00ff */
[----:B------:R-:W-:Y:S04]  /*f070*/  BSSY B0, `(.L_x_2980) ;  /* 0x0000007000007945 */ /* 0x000fe80003800000 */
[----:B------:R-:W-:Y:S02]  /*f080*/  ISETP.NE.AND P1, PT, R2, 0x3, PT ;  /* 0x000000030200780c */ /* 0x000fe40003f25270 */
[----:B--2---:R-:W-:Y:S02]  /*f090*/  LOP3.LUT R3, R0, 0x1, RZ, 0x3c, !PT ;  /* 0x0000000100037812 */ /* 0x004fe400078e3cff */
[----:B------:R-:W-:-:S02]  /*f0a0*/  LEA R0, R19, UR41, 0x3 ;  /* 0x0000002913007c11 */ /* 0x000fc4000f8e18ff */
[----:B------:R-:W-:-:S04]  /*f0b0*/  SHF.L.U32 R3, R3, 0x1f, RZ ;  /* 0x0000001f03037819 */ /* 0x000fc800000006ff */
[----:B------:R-:W1:Y:S02]  /*f0c0*/  SYNCS.PHASECHK.TRANS64.TRYWAIT P0, [R0+URZ+0x33470], R3 ;  /* 0x03347003000075a7 */ /* 0x000e64000800017f */
[----:B-1----:R-:W-:Y:S05]  /*f0d0*/  @!P0 BRA `(.L_x_2981) ;  /* 0x0000001800788947 */ /* 0x002fea0003800000 */
.L_x_3021:
[----:B------:R-:W-:Y:S05]  /*f0e0*/  BSYNC B0 ;  /* 0x0000000000007941 */ /* 0x000fea0003800000 */
.L_x_2980:
[----:B------:R-:W-:Y:S05]  /*f0f0*/  @!P1 BRA `(.L_x_2982) ;  /* 0x0000000000049947 */ /* 0x000fea0003800000 */
[----:B------:R-:W-:Y:S01]  /*f100*/  BPT.TRAP 0x1 ;  /* 0x000000040000795c */ /* 0x000fe20000300000 */
.L_x_2982:
[----:B------:R-:W1:Y:S02]  /*f110*/  LDL R2, [R1] ;  /* 0x0000000001027983 */ /* 0x000e640000100800 */
[----:B-1----:R-:W-:-:S04]  /*f120*/  SHF.L.U32 R3, R2, 0x1f, RZ ;  /* 0x0000001f02037819 */ /* 0x002fc800000006ff */
[----:B------:R-:W1:Y:S02]  /*f130*/  SYNCS.PHASECHK.TRANS64.TRYWAIT P0, [R0+URZ+0x33460], R3 ;  /* 0x03346003000075a7 */ /* 0x000e64000800017f */
[----:B-1----:R-:W-:Y:S05]  /*f140*/  @!P0 BRA `(.L_x_2983) ;  /* 0x0000001800708947 */ /* 0x002fea0003800000 */
.L_x_3022:
[----:B------:R-:W-:Y:S01]  /*f150*/  IMAD R2, R19, 0x7800, RZ ;  /* 0x0000780013027824 */ /* 0x000fe200078e02ff */
[----:B------:R-:W-:Y:S05]  /*f160*/  WARPSYNC.ALL ;  /* 0x0000000000007948 */ /* 0x000fea0003800000 */
[C---:B------:R-:W-:Y:S01]  /*f170*/  LOP3.LUT R12, R2.reuse, R18, RZ, 0xfc, !PT ;  /* 0x00000012020c7212 */ /* 0x040fe200078efcff */
[----:B------:R-:W-:Y:S01]  /*f180*/  IMAD.U32 R15, RZ, RZ, UR41 ;  /* 0x00000029ff0f7e24 */ /* 0x000fe2000f8e00ff */
[C---:B-1----:R-:W-:Y:S01]  /*f190*/  LOP3.LUT R3, R2.reuse, R17, RZ, 0xfc, !PT ;  /* 0x0000001102037212 */ /* 0x042fe200078efcff */
[----:B------:R-:W-:Y:S02]  /*f1a0*/  VIADD R13, R2, 0x2800 ;  /* 0x00002800020d7836 */ /* 0x000fe40000000000 */
[----:B0-----:R0:W1:Y:S01]  /*f1b0*/  LDSM.16.MT88.4 R4, [R12+UR41+0xf200] ;  /* 0x00f200290c04783b */ /* 0x0010620008004200 */
[----:B------:R-:W-:-:S02]  /*f1c0*/  VIADD R15, R15, 0x200 ;  /* 0x000002000f0f7836 */ /* 0x000fc40000000000 */
[C---:B------:R-:W-:Y:S02]  /*f1d0*/  VIADD R20, R2.reuse, 0x5000 ;  /* 0x0000500002147836 */ /* 0x040fe40000000000 */
[----:B------:R-:W-:Y:S02]  /*f1e0*/  IMAD.IADD R3, R15, 0x1, R3 ;  /* 0x000000010f037824 */ /* 0x000fe400078e0203 */
[----:B------:R-:W-:Y:S01]  /*f1f0*/  VIADD R16, R2, 0x2000 ;  /* 0x0000200002107836 */ /* 0x000fe20000000000 */
[----:B------:R-:W-:Y:S01]  /*f200*/  LOP3.LUT R14, R20, R18, RZ, 0xfc, !PT ;  /* 0x00000012140e7212 */ /* 0x000fe200078efcff */
[----:B0-----:R-:W-:Y:S01]  /*f210*/  VIADD R12, R2, 0x1000 ;  /* 0x00001000020c7836 */ /* 0x001fe20000000000 */
[----:B------:R-:W-:Y:S02]  /*f220*/  LOP3.LUT R20, R20, R17, RZ, 0xfc, !PT ;  /* 0x0000001114147212 */ /* 0x000fe400078efcff */
[C-C-:B-1----:R-:W-:Y:S02]  /*f230*/  PRMT R8, R4.reuse, 0x6420, R5.reuse ;  /* 0x0000642004087816 */ /* 0x142fe40000000005 */
[----:B------:R-:W-:-:S02]  /*f240*/  PRMT R9, R4, 0x7531, R5 ;  /* 0x0000753104097816 */ /* 0x000fc40000000005 */
[C-C-:B------:R-:W-:Y:S02]  /*f250*/  PRMT R10, R6.reuse, 0x6420, R7.reuse ;  /* 0x00006420060a7816 */ /* 0x140fe40000000007 */
[----:B------:R-:W-:Y:S02]  /*f260*/  PRMT R11, R6, 0x7531, R7 ;  /* 0x00007531060b7816 */ /* 0x000fe40000000007 */
[C---:B------:R-:W-:Y:S02]  /*f270*/  LOP3.LUT R5, R13.reuse, R18, RZ, 0xfc, !PT ;  /* 0x000000120d057212 */ /* 0x040fe400078efcff */
[----:B------:R-:W-:Y:S01]  /*f280*/  LOP3.LUT R13, R13, R17, RZ, 0xfc, !PT ;  /* 0x000000110d0d7212 */ /* 0x000fe200078efcff */
[----:B------:R0:W-:Y:S04]  /*f290*/  STSM.16.M88.4 [R3], R8 ;  /* 0x0000000803007844 */ /* 0x0001e80000000200 */
[----:B------:R-:W1:Y:S01]  /*f2a0*/  LDSM.16.MT88.4 R4, [R5+UR41+0xf200] ;  /* 0x00f200290504783b */ /* 0x000e620008004200 */
[----:B0-----:R-:W-:Y:S01]  /*f2b0*/  VIADD R3, R2, 0x800 ;  /* 0x0000080002037836 */ /* 0x001fe20000000000 */
[----:B-1----:R-:W-:-:S02]  /*f2c0*/  PRMT R8, R4, 0x6420, R5 ;  /* 0x0000642004087816 */ /* 0x002fc40000000005 */
[----:B------:R-:W-:Y:S02]  /*f2d0*/  PRMT R9, R4, 0x7531, R5 ;  /* 0x0000753104097816 */ /* 0x000fe40000000005 */
[----:B------:R-:W-:Y:S02]  /*f2e0*/  LOP3.LUT R4, R3, R17, RZ, 0xfc, !PT ;  /* 0x0000001103047212 */ /* 0x000fe400078efcff */
[C-C-:B------:R-:W-:Y:S02]  /*f2f0*/  PRMT R10, R6.reuse, 0x6420, R7.reuse ;  /* 0x00006420060a7816 */ /* 0x140fe40000000007 */
[----:B------:R-:W-:Y:S01]  /*f300*/  PRMT R11, R6, 0x7531, R7 ;  /* 0x00007531060b7816 */ /* 0x000fe20000000007 */
[----:B------:R-:W-:-:S05]  /*f310*/  IMAD.IADD R4, R15, 0x1, R4 ;  /* 0x000000010f047824 */ /* 0x000fca00078e0204 */
[----:B------:R-:W-:Y:S04]  /*f320*/  STSM.16.M88.4 [R4], R8 ;  /* 0x0000000804007844 */ /* 0x000fe80000000200 */
[----:B------:R0:W1:Y:S02]  /*f330*/  LDSM.16.MT88.4 R4, [R14+UR41+0xf200] ;  /* 0x00f200290e04783b */ /* 0x0000640008004200 */
[----:B0-----:R-:W-:Y:S01]  /*f340*/  VIADD R14, R2, 0x1800 ;  /* 0x00001800020e7836 */ /* 0x001fe20000000000 */
[C-C-:B-1----:R-:W-:Y:S02]  /*f350*/  PRMT R8, R4.reuse, 0x6420, R5.reuse ;  /* 0x0000642004087816 */ /* 0x142fe40000000005 */
[----:B------:R-:W-:Y:S02]  /*f360*/  PRMT R9, R4, 0x7531, R5 ;  /* 0x0000753104097816 */ /* 0x000fe40000000005 */
[----:B------:R-:W-:-:S02]  /*f370*/  LOP3.LUT R4, R12, R17, RZ, 0xfc, !PT ;  /* 0x000000110c047212 */ /* 0x000fc400078efcff */
[C-C-:B------:R-:W-:Y:S02]  /*f380*/  PRMT R10, R6.reuse, 0x6420, R7.reuse ;  /* 0x00006420060a7816 */ /* 0x140fe40000000007 */
[----:B------:R-:W-:Y:S01]  /*f390*/  PRMT R11, R6, 0x7531, R7 ;  /* 0x00007531060b7816 */ /* 0x000fe20000000007 */
[----:B------:R-:W-:Y:S01]  /*f3a0*/  IMAD.IADD R4, R15, 0x1, R4 ;  /* 0x000000010f047824 */ /* 0x000fe200078e0204 */
[----:B------:R-:W-:Y:S02]  /*f3b0*/  LOP3.LUT R5, R3, R18, RZ, 0xfc, !PT ;  /* 0x0000001203057212 */ /* 0x000fe400078efcff */
[----:B------:R-:W-:Y:S02]  /*f3c0*/  LOP3.LUT R3, R14, R17, RZ, 0xfc, !PT ;  /* 0x000000110e037212 */ /* 0x000fe400078efcff */
[----:B------:R-:W-:Y:S03]  /*f3d0*/  STSM.16.M88.4 [R4], R8 ;  /* 0x0000000804007844 */ /* 0x000fe60000000200 */
[----:B------:R-:W-:Y:S01]  /*f3e0*/  IMAD.IADD R3, R15, 0x1, R3 ;  /* 0x000000010f037824 */ /* 0x000fe200078e0203 */
[----:B------:R-:W0:Y:S02]  /*f3f0*/  LDSM.16.MT88.4 R4, [R5+UR41+0xf200] ;  /* 0x00f200290504783b */ /* 0x000e240008004200 */
[----:B0-----:R-:W-:-:S02]  /*f400*/  PRMT R8, R4, 0x6420, R5 ;  /* 0x0000642004087816 */ /* 0x001fc40000000005 */
[----:B------:R-:W-:Y:S02]  /*f410*/  PRMT R9, R4, 0x7531, R5 ;  /* 0x0000753104097816 */ /* 0x000fe40000000005 */
[C-C-:B------:R-:W-:Y:S02]  /*f420*/  PRMT R10, R6.reuse, 0x6420, R7.reuse ;  /* 0x00006420060a7816 */ /* 0x140fe40000000007 */
[----:B------:R-:W-:-:S05]  /*f430*/  PRMT R11, R6, 0x7531, R7 ;  /* 0x00007531060b7816 */ /* 0x000fca0000000007 */
[----:B------:R0:W-:Y:S02]  /*f440*/  STSM.16.M88.4 [R3], R8 ;  /* 0x0000000803007844 */ /* 0x0001e40000000200 */
[----:B0-----:R-:W-:-:S05]  /*f450*/  VIADD R3, R2, 0x3000 ;  /* 0x0000300002037836 */ /* 0x001fca0000000000 */
[C---:B------:R-:W-:Y:S02]  /*f460*/  LOP3.LUT R4, R3.reuse, R18, RZ, 0xfc, !PT ;  /* 0x0000001203047212 */ /* 0x040fe400078efcff */
[----:B------:R-:W-:-:S04]  /*f470*/  LOP3.LUT R3, R3, R17, RZ, 0xfc, !PT ;  /* 0x0000001103037212 */ /* 0x000fc800078efcff */
[----:B------:R-:W0:Y:S02]  /*f480*/  LDSM.16.MT88.4 R4, [R4+UR41+0xf200] ;  /* 0x00f200290404783b */ /* 0x000e240008004200 */
[C-C-:B0-----:R-:W-:Y:S02]  /*f490*/  PRMT R8, R4.reuse, 0x6420, R5.reuse ;  /* 0x0000642004087816 */ /* 0x141fe40000000005 */
[----:B------:R-:W-:Y:S02]  /*f4a0*/  PRMT R9, R4, 0x7531, R5 ;  /* 0x0000753104097816 */ /* 0x000fe40000000005 */
[----:B------:R-:W-:Y:S02]  /*f4b0*/  LOP3.LUT R4, R16, R17, RZ, 0xfc, !PT ;  /* 0x0000001110047212 */ /* 0x000fe400078efcff */
[C-C-:B------:R-:W-:Y:S02]  /*f4c0*/  PRMT R10, R6.reuse, 0x6420, R7.reuse ;  /* 0x00006420060a7816 */ /* 0x140fe40000000007 */
[----:B------:R-:W-:Y:S01]  /*f4d0*/  PRMT R11, R6, 0x7531, R7 ;  /* 0x00007531060b7816 */ /* 0x000fe20000000007 */
[----:B------:R-:W-:Y:S01]  /*f4e0*/  IMAD.IADD R4, R15, 0x1, R4 ;  /* 0x000000010f047824 */ /* 0x000fe200078e0204 */
[----:B------:R-:W-:Y:S01]  /*f4f0*/  LOP3.LUT R16, R16, R18, RZ, 0xfc, !PT ;  /* 0x0000001210107212 */ /* 0x000fe200078efcff */
        /* <DEDUP_REMOVED lines=17> */
[----:B------:R-:W1:Y:S01]  /*f610*/  LDSM.16.MT88.4 R4, [R4+UR41+0xf200] ;  /* 0x00f200290404783b */ /* 0x000e620008004200 */
[----:B0-----:R-:W-:Y:S01]  /*f620*/  VIADD R13, R2, 0x6000 ;  /* 0x00006000020d7836 */ /* 0x001fe20000000000 */
[C-C-:B-1----:R-:W-:Y:S02]  /*f630*/  PRMT R8, R4.reuse, 0x6420, R5.reuse ;  /* 0x0000642004087816 */ /* 0x142fe40000000005 */
[----:B------:R-:W-:Y:S02]  /*f640*/  PRMT R9, R4, 0x7531, R5 ;  /* 0x0000753104097816 */ /* 0x000fe40000000005 */
[C-C-:B------:R-:W-:Y:S02]  /*f650*/  PRMT R10, R6.reuse, 0x6420, R7.reuse ;  /* 0x00006420060a7816 */ /* 0x140fe40000000007 */
[----:B------:R-:W-:-:S05]  /*f660*/  PRMT R11, R6, 0x7531, R7 ;  /* 0x00007531060b7816 */ /* 0x000fca0000000007 */
[----:B------:R0:W-:Y:S02]  /*f670*/  STSM.16.M88.4 [R3], R8 ;  /* 0x0000000803007844 */ /* 0x0001e40000000200 */
[----:B0-----:R-:W-:-:S05]  /*f680*/  VIADD R3, R2, 0x3800 ;  /* 0x0000380002037836 */ /* 0x001fca0000000000 */
[C---:B------:R-:W-:Y:S02]  /*f690*/  LOP3.LUT R4, R3.reuse, R18, RZ, 0xfc, !PT ;  /* 0x0000001203047212 */ /* 0x040fe400078efcff */
[----:B------:R-:W-:-:S04]  /*f6a0*/  LOP3.LUT R3, R3, R17, RZ, 0xfc, !PT ;  /* 0x0000001103037212 */ /* 0x000fc800078efcff */
[----:B------:R-:W0:Y:S01]  /*f6b0*/  LDSM.16.MT88.4 R4, [R4+UR41+0xf200] ;  /* 0x00f200290404783b */ /* 0x000e220008004200 */
[----:B------:R-:W-:Y:S01]  /*f6c0*/  IMAD.IADD R3, R12, 0x1, R3 ;  /* 0x000000010c037824 */ /* 0x000fe200078e0203 */
[C-C-:B0-----:R-:W-:Y:S02]  /*f6d0*/  PRMT R8, R4.reuse, 0x6420, R5.reuse ;  /* 0x0000642004087816 */ /* 0x141fe40000000005 */
[----:B------:R-:W-:Y:S02]  /*f6e0*/  PRMT R9, R4, 0x7531, R5 ;  /* 0x0000753104097816 */ /* 0x000fe40000000005 */
[C-C-:B------:R-:W-:Y:S02]  /*f6f0*/  PRMT R10, R6.reuse, 0x6420, R7.reuse ;  /* 0x00006420060a7816 */ /* 0x140fe40000000007 */
[----:B------:R-:W-:Y:S02]  /*f700*/  PRMT R11, R6, 0x7531, R7 ;  /* 0x00007531060b7816 */ /* 0x000fe40000000007 */
[----:B------:R-:W-:-:S02]  /*f710*/  LOP3.LUT R4, R13, R18, RZ, 0xfc, !PT ;  /* 0x000000120d047212 */ /* 0x000fc400078efcff */
[-C--:B------:R-:W-:Y:S01]  /*f720*/  LOP3.LUT R13, R13, R17.reuse, RZ, 0xfc, !PT ;  /* 0x000000110d0d7212 */ /* 0x080fe200078efcff */
[----:B------:R0:W-:Y:S04]  /*f730*/  STSM.16.M88.4 [R3], R8 ;  /* 0x0000000803007844 */ /* 0x0001e80000000200 */
[----:B------:R-:W1:Y:S01]  /*f740*/  LDSM.16.MT88.4 R4, [R4+UR41+0xf200] ;  /* 0x00f200290404783b */ /* 0x000e620008004200 */
[----:B0-----:R-:W-:Y:S01]  /*f750*/  VIADD R3, R2, 0x4000 ;  /* 0x0000400002037836 */ /* 0x001fe20000000000 */
[C-C-:B-1----:R-:W-:Y:S02]  /*f760*/  PRMT R8, R4.reuse, 0x6420, R5.reuse ;  /* 0x0000642004087816 */ /* 0x142fe40000000005 */
[----:B------:R-:W-:Y:S02]  /*f770*/  PRMT R9, R4, 0x7531, R5 ;  /* 0x0000753104097816 */ /* 0x000fe40000000005 */
[----:B------:R-:W-:-:S02]  /*f780*/  LOP3.LUT R4, R3, R17, RZ, 0xfc, !PT ;  /* 0x0000001103047212 */ /* 0x000fc400078efcff */
[C-C-:B------:R-:W-:Y:S02]  /*f790*/  PRMT R10, R6.reuse, 0x6420, R7.reuse ;  /* 0x00006420060a7816 */ /* 0x140fe40000000007 */
[----:B------:R-:W-:Y:S01]  /*f7a0*/  PRMT R11, R6, 0x7531, R7 ;  /* 0x00007531060b7816 */ /* 0x000fe20000000007 */
[----:B------:R-:W-:Y:S02]  /*f7b0*/  IMAD.IADD R4, R12, 0x1, R4 ;  /* 0x000000010c047824 */ /* 0x000fe400078e0204 */
[----:B------:R-:W-:-:S03]  /*f7c0*/  VIADD R12, R2, 0x4800 ;  /* 0x00004800020c7836 */ /* 0x000fc60000000000 */
[----:B------:R0:W-:Y:S02]  /*f7d0*/  STSM.16.M88.4 [R4], R8 ;  /* 0x0000000804007844 */ /* 0x0001e40000000200 */
[----:B0-----:R-:W-:Y:S01]  /*f7e0*/  LOP3.LUT R4, R14, R18, RZ, 0xfc, !PT ;  /* 0x000000120e047212 */ /* 0x001fe200078efcff */
[----:B------:R-:W-:-:S04]  /*f7f0*/  IMAD.U32 R14, RZ, RZ, UR41 ;  /* 0x00000029ff0e7e24 */ /* 0x000fc8000f8e00ff */
[----:B------:R-:W-:Y:S01]  /*f800*/  VIADD R14, R14, 0x200 ;  /* 0x000002000e0e7836 */ /* 0x000fe20000000000 */
[----:B------:R-:W0:Y:S03]  /*f810*/  LDSM.16.MT88.4 R4, [R4+UR41+0xf200] ;  /* 0x00f200290404783b */ /* 0x000e260008004200 */
[C---:B------:R-:W-:Y:S02]  /*f820*/  IMAD.IADD R20, R14.reuse, 0x1, R20 ;  /* 0x000000010e147824 */ /* 0x040fe400078e0214 */
[C---:B------:R-:W-:Y:S02]  /*f830*/  IMAD.IADD R15, R14.reuse, 0x1, R15 ;  /* 0x000000010e0f7824 */ /* 0x040fe400078e020f */
[----:B------:R-:W-:Y:S01]  /*f840*/  IMAD.IADD R13, R14, 0x1, R13 ;  /* 0x000000010e0d7824 */ /* 0x000fe200078e020d */
[C-C-:B0-----:R-:W-:Y:S02]  /*f850*/  PRMT R8, R4.reuse, 0x6420, R5.reuse ;  /* 0x0000642004087816 */ /* 0x141fe40000000005 */
[----:B------:R-:W-:-:S02]  /*f860*/  PRMT R9, R4, 0x7531, R5 ;  /* 0x0000753104097816 */ /* 0x000fc40000000005 */
[----:B------:R-:W-:Y:S02]  /*f870*/  LOP3.LUT R4, R12, R17, RZ, 0xfc, !PT ;  /* 0x000000110c047212 */ /* 0x000fe400078efcff */
[C-C-:B------:R-:W-:Y:S02]  /*f880*/  PRMT R10, R6.reuse, 0x6420, R7.reuse ;  /* 0x00006420060a7816 */ /* 0x140fe40000000007 */
[----:B------:R-:W-:Y:S01]  /*f890*/  PRMT R11, R6, 0x7531, R7 ;  /* 0x00007531060b7816 */ /* 0x000fe20000000007 */
[----:B------:R-:W-:Y:S01]  /*f8a0*/  IMAD.IADD R4, R14, 0x1, R4 ;  /* 0x000000010e047824 */ /* 0x000fe200078e0204 */
[----:B------:R-:W-:-:S04]  /*f8b0*/  LOP3.LUT R12, R12, R18, RZ, 0xfc, !PT ;  /* 0x000000120c0c7212 */ /* 0x000fc800078efcff */
[----:B------:R0:W-:Y:S02]  /*f8c0*/  STSM.16.M88.4 [R4], R8 ;  /* 0x0000000804007844 */ /* 0x0001e40000000200 */
[----:B0-----:R-:W-:Y:S01]  /*f8d0*/  LOP3.LUT R4, R3, R18, RZ, 0xfc, !PT ;  /* 0x0000001203047212 */ /* 0x001fe200078efcff */
[C---:B------:R-:W-:Y:S02]  /*f8e0*/  VIADD R3, R2.reuse, 0x6800 ;  /* 0x0000680002037836 */ /* 0x040fe40000000000 */
[----:B------:R-:W-:-:S03]  /*f8f0*/  VIADD R2, R2, 0x7000 ;  /* 0x0000700002027836 */ /* 0x000fc60000000000 */
[----:B------:R-:W0:Y:S02]  /*f900*/  LDSM.16.MT88.4 R4, [R4+UR41+0xf200] ;  /* 0x00f200290404783b */ /* 0x000e240008004200 */
[C-C-:B0-----:R-:W-:Y:S02]  /*f910*/  PRMT R8, R4.reuse, 0x6420, R5.reuse ;  /* 0x0000642004087816 */ /* 0x141fe40000000005 */
[----:B------:R-:W-:Y:S02]  /*f920*/  PRMT R9, R4, 0x7531, R5 ;  /* 0x0000753104097816 */ /* 0x000fe40000000005 */
[C-C-:B------:R-:W-:Y:S02]  /*f930*/  PRMT R10, R6.reuse, 0x6420, R7.reuse ;  /* 0x00006420060a7816 */ /* 0x140fe40000000007 */
[----:B------:R-:W-:Y:S02]  /*f940*/  PRMT R11, R6, 0x7531, R7 ;  /* 0x00007531060b7816 */ /* 0x000fe40000000007 */
[----:B------:R-:W-:-:S02]  /*f950*/  LOP3.LUT R4, R3, R18, RZ, 0xfc, !PT ;  /* 0x0000001203047212 */ /* 0x000fc400078efcff */
[----:B------:R-:W-:Y:S01]  /*f960*/  LOP3.LUT R3, R3, R17, RZ, 0xfc, !PT ;  /* 0x0000001103037212 */ /* 0x000fe200078efcff */
[----:B------:R-:W-:Y:S04]  /*f970*/  STSM.16.M88.4 [R20], R8 ;  /* 0x0000000814007844 */ /* 0x000fe80000000200 */
[----:B------:R-:W0:Y:S01]  /*f980*/  LDSM.16.MT88.4 R4, [R4+UR41+0xf200] ;  /* 0x00f200290404783b */ /* 0x000e220008004200 */
[----:B------:R-:W-:Y:S01]  /*f990*/  IMAD.IADD R3, R14, 0x1, R3 ;  /* 0x000000010e037824 */ /* 0x000fe200078e0203 */
[C-C-:B0-----:R-:W-:Y:S02]  /*f9a0*/  PRMT R8, R4.reuse, 0x6420, R5.reuse ;  /* 0x0000642004087816 */ /* 0x141fe40000000005 */
[----:B------:R-:W-:Y:S02]  /*f9b0*/  PRMT R9, R4, 0x7531, R5 ;  /* 0x0000753104097816 */ /* 0x000fe40000000005 */
[----:B------:R-:W-:-:S02]  /*f9c0*/  PRMT R10, R6, 0x6420, R7 ;  /* 0x00006420060a7816 */ /* 0x000fc40000000007 */
[----:B------:R-:W-:-:S05]  /*f9d0*/  PRMT R11, R6, 0x7531, R7 ;  /* 0x00007531060b7816 */ /* 0x000fca0000000007 */
[----:B------:R-:W-:Y:S04]  /*f9e0*/  STSM.16.M88.4 [R15], R8 ;  /* 0x000000080f007844 */ /* 0x000fe80000000200 */
[----:B------:R-:W0:Y:S02]  /*f9f0*/  LDSM.16.MT88.4 R4, [R16+UR41+0xf200] ;  /* 0x00f200291004783b */ /* 0x000e240008004200 */
        /* <DEDUP_REMOVED lines=28> */
.L_x_2984:
[----:B------:R-:W2:Y:S01]  /*fbc0*/  LDL.LU R4, [R1] ;  /* 0x0000000001047983 */ /* 0x000ea20000300800 */
[----:B-1----:R1:W-:Y:S01]  /*fbd0*/  SYNCS.ARRIVE.TRANS64.A1T0 RZ, [R0+URZ+0x33450], RZ ;  /* 0x033450ff00ff79a7 */ /* 0x0023e2000810003f */
[----:B0-----:R-:W0:Y:S01]  /*fbe0*/  S2R R2, SR_TID.X ;  /* 0x0000000000027919 */ /* 0x001e220000002100 */
[----:B------:R-:W-:Y:S01]  /*fbf0*/  VIADD R19, R19, 0x1 ;  /* 0x0000000113137836 */ /* 0x000fe20000000000 */
[----:B------:R-:W3:Y:S01]  /*fc00*/  LDC R3, c[0x0][0xc34] ;  /* 0x00030d00ff037b82 */ /* 0x000ee20000000800 */
[----:B0-----:R-:W-:-:S07]  /*fc10*/  LOP3.LUT R2, R2, 0x7f, RZ, 0xc0, !PT ;  /* 0x0000007f02027812 */ /* 0x001fce00078ec0ff */
[----:B------:R-:W-:Y:S01]  /*fc20*/  BAR.SYNC.DEFER_BLOCKING 0x2, 0x80 ;  /* 0x0082000000007b1d */ /* 0x000fe20000010000 */
[----:B------:R-:W-:-:S13]  /*fc30*/  ISETP.NE.AND P0, PT, R2, RZ, PT ;  /* 0x000000ff0200720c */ /* 0x000fda0003f05270 */
[----:B------:R-:W-:-:S05]  /*fc40*/  @!P0 VIADD R2, R0, 0x33480 ;  /* 0x0003348000028836 */ /* 0x000fca0000000000 */
[----:B------:R-:W-:-:S04]  /*fc50*/  @!P0 PRMT R2, RZ, 0x654, R2 ;  /* 0x00000654ff028816 */ /* 0x000fc80000000002 */
[----:B------:R0:W-:Y:S01]  /*fc60*/  @!P0 SYNCS.ARRIVE.TRANS64.RED.A1T0 RZ, [R2+URZ], RZ ;  /* 0x000000ff02ff89a7 */ /* 0x0001e2000810043f */
[----:B------:R-:W-:-:S04]  /*fc70*/  ISETP.NE.AND P0, PT, R19, 0x2, PT ;  /* 0x000000021300780c */ /* 0x000fc80003f05270 */
[----:B-1----:R-:W-:Y:S01]  /*fc80*/  SEL R0, RZ, 0x1, P0 ;  /* 0x00000001ff007807 */ /* 0x002fe20000000000 */
[----:B------:R-:W-:-:S06]  /*fc90*/  UIADD3 UR50, UR43, UR50, URZ ;  /* 0x000000322b327290 */ /* 0x000fcc000fffe03f */
[----:B---3--:R-:W-:Y:S01]  /*fca0*/  ISETP.LE.AND P1, PT, R3, UR50, PT ;  /* 0x0000003203007c0c */ /* 0x008fe2000bf23270 */
[----:B------:R-:W-:Y:S01]  /*fcb0*/  UIADD3 UR46, UR46, 0x1, URZ ;  /* 0x000000012e2e7890 */ /* 0x000fe2000fffe03f */
[----:B------:R-:W-:Y:S02]  /*fcc0*/  SEL R19, R19, RZ, P0 ;  /* 0x000000ff13137207 */ /* 0x000fe40000000000 */
[----:B--2---:R-:W-:-:S05]  /*fcd0*/  LOP3.LUT R4, R4, R0, RZ, 0x3c, !PT ;  /* 0x0000000004047212 */ /* 0x004fca00078e3cff */
[----:B------:R0:W-:Y:S04]  /*fce0*/  STL [R1], R4 ;  /* 0x0000000401007387 */ /* 0x0001e80000100800 */
[----:B------:R-:W-:Y:S05]  /*fcf0*/  @!P1 BRA `(.L_x_2985) ;  /* 0xffffffc000ac9947 */ /* 0x000fea000383ffff */
[----:B------:R-:W-:-:S12]  /*fd00*/  ULOP3.LUT UR46, UR46, 0x1, URZ, 0xc, !UPT ;  /* 0x000000012e2e7892 */ /* 0x000fd8000f8e0c3f */
.L_x_2936:
[----:B------:R-:W1:Y:S01]  /*fd10*/  S2R R3, SR_CgaCtaId ;  /* 0x0000000000037919 */ /* 0x000e620000008800 */
[----:B------:R-:W-:-:S04]  /*fd20*/  MOV R0, 0x400 ;  /* 0x0000040000007802 */ /* 0x000fc80000000f00 */
[----:B-1----:R-:W-:Y:S01]  /*fd30*/  LEA R8, R3, R0, 0x18 ;  /* 0x0000000003087211 */ /* 0x002fe200078ec0ff */
[----:B------:R-:W-:-:S05]  /*fd40*/  IMAD.U32 R0, RZ, RZ, UR46 ;  /* 0x0000002eff007e24 */ /* 0x000fca000f8e00ff */
[----:B------:R-:W-:-:S04]  /*fd50*/  SHF.L.U32 R0, R0, 0x1f, RZ ;  /* 0x0000001f00007819 */ /* 0x000fc800000006ff */
[----:B------:R-:W1:Y:S02]  /*fd60*/  SYNCS.PHASECHK.TRANS64.TRYWAIT P0, [R8+URZ+0x33420], R0 ;  /* 0x03342000080075a7 */ /* 0x000e64000800017f */
[----:B-1----:R-:W-:Y:S05]  /*fd70*/  @!P0 BRA `(.L_x_2986) ;  /* 0x0000000c00788947 */ /* 0x002fea0003800000 */
.L_x_3023:
[----:B0-----:R-:W0:Y:S02]  /*fd80*/  S2R R2, SR_TID.X ;  /* 0x0000000000027919 */ /* 0x001e240000002100 */
[----:B0-----:R-:W-:-:S04]  /*fd90*/  SHF.R.U32.HI R2, RZ, 0x5, R2 ;  /* 0x00000005ff027819 */ /* 0x001fc80000011602 */
[----:B------:R-:W-:-:S05]  /*fda0*/  LOP3.LUT R2, R2, 0x3, RZ, 0xc0, !PT ;  /* 0x0000000302027812 */ /* 0x000fca00078ec0ff */
[----:B-1----:R-:W0:Y:S02]  /*fdb0*/  SHFL.IDX PT, R0, R2, RZ, 0x1f ;  /* 0x00001fff02007589 */ /* 0x002e2400000e0000 */
        /* <DEDUP_REMOVED lines=10> */
.L_x_2989:
[----:B------:R-:W2:Y:S01]  /*fe60*/  LDL.LU R6, [R1] ;  /* 0x0000000001067983 */ /* 0x000ea20000300800 */
[----:B------:R-:W-:Y:S02]  /*fe70*/  VIADD R0, R8, 0x33440 ;  /* 0x0003344008007836 */ /* 0x000fe40000000000 */
[C---:B------:R-:W-:Y:S02]  /*fe80*/  VIADD R2, R19.reuse, 0x1 ;  /* 0x0000000113027836 */ /* 0x040fe40000000000 */
[----:B------:R-:W-:-:S03]  /*fe90*/  IMAD R5, R19, 0x8, R0 ;  /* 0x0000000813057824 */ /* 0x000fc600078e0200 */
[----:B------:R-:W-:-:S04]  /*fea0*/  ISETP.NE.AND P2, PT, R2, 0x2, PT ;  /* 0x000000020200780c */ /* 0x000fc80003f45270 */
[----:B------:R-:W-:Y:S02]  /*feb0*/  SEL R3, RZ, 0x1, P2 ;  /* 0x00000001ff037807 */ /* 0x000fe40001000000 */
[C---:B--2---:R-:W-:Y:S02]  /*fec0*/  SHF.L.U32 R4, R6.reuse, 0x1f, RZ ;  /* 0x0000001f06047819 */ /* 0x044fe400000006ff */
[----:B------:R-:W-:Y:S02]  /*fed0*/  LOP3.LUT R6, R6, R3, RZ, 0x3c, !PT ;  /* 0x0000000306067212 */ /* 0x000fe400078e3cff */
[----:B------:R-:W0:Y:S01]  /*fee0*/  SYNCS.PHASECHK.TRANS64.TRYWAIT P1, [R5+URZ], R4 ;  /* 0x00000004050075a7 */ /* 0x000e22000802017f */
[----:B------:R-:W-:-:S05]  /*fef0*/  SEL R3, R2, RZ, P2 ;  /* 0x000000ff02037207 */ /* 0x000fca0001000000 */
[----:B------:R-:W-:Y:S01]  /*ff00*/  IMAD R7, R3, 0x8, R0 ;  /* 0x0000000803077824 */ /* 0x000fe200078e0200 */
[----:B------:R-:W-:Y:S01]  /*ff10*/  SHF.L.U32 R0, R6, 0x1f, RZ ;  /* 0x0000001f06007819 */ /* 0x000fe200000006ff */
[----:B0-----:R-:W-:Y:S06]  /*ff20*/  @!P1 BRA `(.L_x_2990) ;  /* 0x0000000c00209947 */ /* 0x001fec0003800000 */
.L_x_3024:
[----:B------:R-:W1:Y:S02]  /*ff30*/  SYNCS.PHASECHK.TRANS64.TRYWAIT P1, [R7+URZ], R0 ;  /* 0x00000000070075a7 */ /* 0x000e64000802017f */
[----:B-1----:R-:W-:Y:S05]  /*ff40*/  @!P1 BRA `(.L_x_2991) ;  /* 0x0000000c002c9947 */ /* 0x002fea0003800000 */
.L_x_3025:
[----:B------:R-:W-:Y:S05]  /*ff50*/  @!P0 BRA `(.L_x_2992) ;  /* 0x0000000000048947 */ /* 0x000fea0003800000 */
[----:B------:R-:W-:Y:S01]  /*ff60*/  BPT.TRAP 0x1 ;  /* 0x000000040000795c */ /* 0x000fe20000300000 */
.L_x_2992:
[----:B------:R-:W-:-:S04]  /*ff70*/  IMAD R19, R19, 0x8, R8 ;  /* 0x0000000813137824 */ /* 0x000fc800078e0208 */
[----:B------:R-:W2:Y:S02]  /*ff80*/  SYNCS.PHASECHK.TRANS64.TRYWAIT P1, [R19+URZ+0x33460], R4 ;  /* 0x03346004130075a7 */ /* 0x000ea4000802017f */
[----:B--2---:R-:W-:Y:S05]  /*ff90*/  @!P1 BRA `(.L_x_2993) ;  /* 0x0000000c002c9947 */ /* 0x004fea0003800000 */
.L_x_3026:
[----:B------:R-:W-:Y:S05]  /*ffa0*/  @!P0 BRA `(.L_x_2994) ;  /* 0x0000000000048947 */ /* 0x000fea0003800000 */
[----:B------:R-:W-:Y:S01]  /*ffb0*/  BPT.TRAP 0x1 ;  /* 0x000000040000795c */ /* 0x000fe20000300000 */
.L_x_2994:
[----:B------:R-:W-:-:S04]  /*ffc0*/  IMAD R3, R3, 0x8, R8 ;  /* 0x0000000803037824 */ /* 0x000fc800078e0208 */
[----:B------:R-:W3:Y:S02]  /*ffd0*/  SYNCS.PHASECHK.TRANS64.TRYWAIT P1, [R3+URZ+0x33460], R0 ;  /* 0x03346000030075a7 */ /* 0x000ee4000802017f */
[----:B---3--:R-:W-:Y:S05]  /*ffe0*/  @!P1 BRA `(.L_x_2995) ;  /* 0x0000000c002c9947 */ /* 0x008fea0003800000 */
.L_x_3027:
[----:B------:R-:W-:Y:S05]  /*fff0*/  @!P0 BRA `(.L_x_2996) ;  /* 0x0000000000048947 */ /* 0x000fea0003800000 */
[----:B------:R-:W-:Y:S01]  /*10000*/  BPT.TRAP 0x1 ;  /* 0x000000040000795c */ /* 0x000fe20000300000 */
.L_x_2996:
[----:B------:R-:W4:Y:S02]  /*10010*/  SYNCS.PHASECHK.TRANS64.TRYWAIT P0, [R19+URZ+0x33480], R4 ;  /* 0x03348004130075a7 */ /* 0x000f24000800017f */
[----:B----4-:R-:W-:Y:S05]  /*10020*/  @!P0 BRA `(.L_x_2997) ;  /* 0x0000000c00308947 */ /* 0x010fea0003800000 */
.L_x_2998:
[----:B------:R0:W0:Y:S02]  /*10030*/  SYNCS.PHASECHK.TRANS64.TRYWAIT P0, [R3+URZ+0x33480], R0 ;  /* 0x03348000030075a7 */ /* 0x000024000800017f */
[----:B0-----:R-:W-:Y:S05]  /*10040*/  @!P0 NANOSLEEP.SYNCS 0x989680 ;  /* 0x009896800000895d */ /* 0x001fea0003900000 */
[----:B------:R-:W0:Y:S02]  /*10050*/  @!P0 SYNCS.PHASECHK.TRANS64 P0, [R3+URZ+0x33480], R0 ;  /* 0x03348000030085a7 */ /* 0x000e24000800007f */
[----:B0-----:R-:W-:Y:S05]  /*10060*/  @!P0 BRA `(.L_x_2998) ;  /* 0xfffffffc00f08947 */ /* 0x001fea000383ffff */
.L_x_2988:
[----:B------:R-:W-:Y:S05]  /*10070*/  BSYNC B0 ;  /* 0x0000000000007941 */ /* 0x000fea0003800000 */
.L_x_2987:
[----:B------:R-:W-:Y:S05]  /*10080*/  EXIT ;  /* 0x000000000000794d */ /* 0x000fea0003800000 */
.L_x_2906:
[----:B0-----:R-:W-:-:S04]  /*10090*/  IMAD.U32 R3, RZ, RZ, UR39 ;  /* 0x00000027ff037e24 */ /* 0x001fc8000f8e00ff */
[----:B------:R0:W1:Y:S03]  /*100a0*/  SYNCS.PHASECHK.TRANS64.TRYWAIT P1, [R3+URZ+0x33400], R8 ;  /* 0x03340008030075a7 */ /* 0x000066000802017f */
[----:B-1----:R-:W-:Y:S05]  /*100b0*/  @!P1 NANOSLEEP.SYNCS 0x989680 ;  /* 0x009896800000995d */ /* 0x002fea0003900000 */
[----:B------:R-:W1:Y:S02]  /*100c0*/  @!P1 SYNCS.PHASECHK.TRANS64 P1, [R3+URZ+0x33400], R8 ;  /* 0x03340008030095a7 */ /* 0x000e64000802007f */
[----:B-1----:R-:W-:Y:S05]  /*100d0*/  @!P1 BRA `(.L_x_2906) ;  /* 0xfffffffc00ec9947 */ /* 0x002fea000383ffff */
[----:B------:R-:W-:Y:S05]  /*100e0*/  BRA `(.L_x_2999) ;  /* 0xffffff1400007947 */ /* 0x000fea000383ffff */
.L_x_2910:
[----:B-1----:R1:W2:Y:S02]  /*100f0*/  SYNCS.PHASECHK.TRANS64.TRYWAIT P1, [R3+URZ+0x33430], R4 ;  /* 0x03343004030075a7 */ /* 0x0022a4000802017f */
[----:B--2---:R-:W-:Y:S05]  /*10100*/  @!P1 NANOSLEEP.SYNCS 0x989680 ;  /* 0x009896800000995d */ /* 0x004fea0003900000 */
[----:B------:R-:W2:Y:S02]  /*10110*/  @!P1 SYNCS.PHASECHK.TRANS64 P1, [R3+URZ+0x33430], R4 ;  /* 0x03343004030095a7 */ /* 0x000ea4000802007f */
[----:B--2---:R-:W-:Y:S05]  /*10120*/  @!P1 BRA `(.L_x_2910) ;  /* 0xfffffffc00f09947 */ /* 0x004fea000383ffff */
[----:B------:R-:W-:Y:S05]  /*10130*/  BRA `(.L_x_2909) ;  /* 0xffffff1400287947 */ /* 0x000fea000383ffff */
.L_x_2915:
[----:B-1----:R-:W-:-:S04]  /*10140*/  IMAD.U32 R8, RZ, RZ, UR6 ;  /* 0x00000006ff087e24 */ /* 0x002fc8000f8e00ff */
[----:B------:R1:W2:Y:S03]  /*10150*/  SYNCS.PHASECHK.TRANS64.TRYWAIT P1, [R8+URZ+0x33430], R7 ;  /* 0x03343007080075a7 */ /* 0x0002a6000802017f */
[----:B--2---:R-:W-:Y:S05]  /*10160*/  @!P1 NANOSLEEP.SYNCS 0x989680 ;  /* 0x009896800000995d */ /* 0x004fea0003900000 */
[----:B------:R-:W2:Y:S02]  /*10170*/  @!P1 SYNCS.PHASECHK.TRANS64 P1, [R8+URZ+0x33430], R7 ;  /* 0x03343007080095a7 */ /* 0x000ea4000802007f */
[----:B--2---:R-:W-:Y:S05]  /*10180*/  @!P1 BRA `(.L_x_2915) ;  /* 0xfffffffc00ec9947 */ /* 0x004fea000383ffff */
[----:B------:R-:W-:Y:S05]  /*10190*/  BRA `(.L_x_2912) ;  /* 0xffffff5400187947 */ /* 0x000fea000383ffff */
.L_x_2919:
[----:B-1----:R-:W-:-:S04]  /*101a0*/  IMAD.U32 R8, RZ, RZ, UR6 ;  /* 0x00000006ff087e24 */ /* 0x002fc8000f8e00ff */
[----:B------:R1:W2:Y:S03]  /*101b0*/  SYNCS.PHASECHK.TRANS64.TRYWAIT P1, [R8+URZ+0x33450], R7 ;  /* 0x03345007080075a7 */ /* 0x0002a6000802017f */
[----:B--2---:R-:W-:Y:S05]  /*101c0*/  @!P1 NANOSLEEP.SYNCS 0x989680 ;  /* 0x009896800000995d */ /* 0x004fea0003900000 */
[----:B------:R-:W2:Y:S02]  /*101d0*/  @!P1 SYNCS.PHASECHK.TRANS64 P1, [R8+URZ+0x33450], R7 ;  /* 0x03345007080095a7 */ /* 0x000ea4000802007f */
[----:B--2---:R-:W-:Y:S05]  /*101e0*/  @!P1 BRA `(.L_x_2919) ;  /* 0xfffffffc00ec9947 */ /* 0x004fea000383ffff */
[----:B------:R-:W-:Y:S05]  /*101f0*/  BRA `(.L_x_2916) ;  /* 0xffffff6000187947 */ /* 0x000fea000383ffff */
.L_x_2925:
[----:B-1----:R-:W-:-:S04]  /*10200*/  IMAD.U32 R3, RZ, RZ, UR4 ;  /* 0x00000004ff037e24 */ /* 0x002fc8000f8e00ff */
[----:B------:R1:W2:Y:S03]  /*10210*/  SYNCS.PHASECHK.TRANS64.TRYWAIT P1, [R3+URZ+0x33450], R0 ;  /* 0x03345000030075a7 */ /* 0x0002a6000802017f */
[----:B--2---:R-:W-:Y:S05]  /*10220*/  @!P1 NANOSLEEP.SYNCS 0x989680 ;  /* 0x009896800000995d */ /* 0x004fea0003900000 */
[----:B------:R-:W2:Y:S02]  /*10230*/  @!P1 SYNCS.PHASECHK.TRANS64 P1, [R3+URZ+0x33450], R0 ;  /* 0x03345000030095a7 */ /* 0x000ea4000802007f */
[----:B--2---:R-:W-:Y:S05]  /*10240*/  @!P1 BRA `(.L_x_2925) ;  /* 0xfffffffc00ec9947 */ /* 0x004fea000383ffff */
[----:B------:R-:W-:Y:S05]  /*10250*/  BRA `(.L_x_2924) ;  /* 0xffffff8800f07947 */ /* 0x000fea000383ffff */
.L_x_2941:
[----:B------:R-:W-:Y:S02]  /*10260*/  IMAD.MOV.U32 R13, RZ, RZ, R4 ;  /* 0x000000ffff0d7224 */ /* 0x000fe400078e0004 */
[----:B------:R-:W-:Y:S02]  /*10270*/  IMAD.MOV.U32 R12, RZ, RZ, RZ ;  /* 0x000000ffff0c7224 */ /* 0x000fe400078e00ff */
[----:B------:R-:W-:Y:S02]  /*10280*/  IMAD.MOV.U32 R11, RZ, RZ, 0x1f ;  /* 0x0000001fff0b7424 */ /* 0x000fe400078e00ff */
[----:B------:R-:W-:-:S07]  /*10290*/  IMAD.MOV.U32 R15, RZ, RZ, -0x1 ;  /* 0xffffffffff0f7424 */ /* 0x000fce00078e00ff */
[----:B0-----:R-:W-:Y:S05]  /*102a0*/  WARPSYNC.COLLECTIVE R15, `(.L_x_3000) ;  /* 0x000000000f087348 */ /* 0x001fea0003c00000 */
[----:B------:R1:W2:Y:S02]  /*102b0*/  SHFL.IDX P6, R14, R13, R12, R11 ;  /* 0x0000000c0d0e7389 */ /* 0x0002a400000c000b */
[----:B012---:R-:W-:Y:S01]  /*102c0*/  ENDCOLLECTIVE ;  /* 0x000000000000791b */ /* 0x007fe20003800000 */
.L_x_3000:
[----:B------:R-:W-:Y:S05]  /*102d0*/  BRA `(.L_x_3001) ;  /* 0xffffffc400407947 */ /* 0x000fea000383ffff */
.L_x_2943:
[----:B------:R-:W-:Y:S01]  /*102e0*/  BSSY B0, `(.L_x_3002) ;  /* 0x0000006000007945 */ /* 0x000fe20003800000 */
[----:B------:R-:W-:-:S07]  /*102f0*/  IMAD.MOV.U32 R15, RZ, RZ, -0x1 ;  /* 0xffffffffff0f7424 */ /* 0x000fce00078e00ff */
[----:B-1----:R-:W-:Y:S05]  /*10300*/  WARPSYNC.COLLECTIVE R15, `(.L_x_3003) ;  /* 0x000000000f0c7348 */ /* 0x002fea0003c00000 */
[----:B------:R-:W-:Y:S02]  /*10310*/  ELECT P6, UR62, PT ;  /* 0x00000000003e782f */ /* 0x000fe400038c0000 */
[----:B------:R-:W-:Y:S01]  /*10320*/  MOV R14, UR62 ;  /* 0x0000003e000e7c02 */ /* 0x000fe20008000f00 */
[----:B-1----:R-:W-:Y:S10]  /*10330*/  ENDCOLLECTIVE ;  /* 0x000000000000791b */ /* 0x002ff40003800000 */
.L_x_3003:
[----:B------:R-:W-:Y:S05]  /*10340*/  BSYNC B0 ;  /* 0x0000000000007941 */ /* 0x000fea0003800000 */
.L_x_3002:
[----:B------:R-:W-:Y:S05]  /*10350*/  BRA `(.L_x_3004) ;  /* 0xffffffc4004c7947 */ /* 0x000fea000383ffff */
.L_x_2945:
[----:B0-----:R0:W1:Y:S02]  /*10360*/  SYNCS.PHASECHK.TRANS64.TRYWAIT P0, [R4+URZ+0x33480], R3 ;  /* 0x03348003040075a7 */ /* 0x001064000800017f */
[----:B-1----:R-:W-:Y:S05]  /*10370*/  @!P0 NANOSLEEP.SYNCS 0x989680 ;  /* 0x009896800000895d */ /* 0x002fea0003900000 */
[----:B------:R-:W1:Y:S02]  /*10380*/  @!P0 SYNCS.PHASECHK.TRANS64 P0, [R4+URZ+0x33480], R3 ;  /* 0x03348003040085a7 */ /* 0x000e64000800007f */
[----:B-1----:R-:W-:Y:S05]  /*10390*/  @!P0 BRA `(.L_x_2945) ;  /* 0xfffffffc00f08947 */ /* 0x002fea000383ffff */
[----:B------:R-:W-:Y:S05]  /*103a0*/  BRA `(.L_x_3005) ;  /* 0xffffffc400a87947 */ /* 0x000fea000383ffff */
.L_x_2947:
[----:B-1----:R1:W2:Y:S02]  /*103b0*/  SYNCS.PHASECHK.TRANS64.TRYWAIT P0, [R4+URZ+0x33440], R3 ;  /* 0x03344003040075a7 */ /* 0x0022a4000800017f */
[----:B--2---:R-:W-:Y:S05]  /*103c0*/  @!P0 NANOSLEEP.SYNCS 0x989680 ;  /* 0x009896800000895d */ /* 0x004fea0003900000 */
[----:B------:R-:W2:Y:S02]  /*103d0*/  @!P0 SYNCS.PHASECHK.TRANS64 P0, [R4+URZ+0x33440], R3 ;  /* 0x03344003040085a7 */ /* 0x000ea4000800007f */
[----:B--2---:R-:W-:Y:S05]  /*103e0*/  @!P0 BRA `(.L_x_2947) ;  /* 0xfffffffc00f08947 */ /* 0x004fea000383ffff */
[----:B------:R-:W-:Y:S05]  /*103f0*/  BRA `(.L_x_3006) ;  /* 0xffffffc800307947 */ /* 0x000fea000383ffff */
.L_x_2950:
        /* <DEDUP_REMOVED lines=8> */
.L_x_3007:
[----:B------:R-:W-:Y:S02]  /*10480*/  IMAD.MOV.U32 R13, RZ, RZ, R4 ;  /* 0x000000ffff0d7224 */ /* 0x000fe400078e0004 */
[----:B------:R-:W-:-:S07]  /*10490*/  IMAD.MOV.U32 R5, RZ, RZ, R14 ;  /* 0x000000ffff057224 */ /* 0x000fce00078e000e */
[----:B------:R-:W-:Y:S05]  /*104a0*/  WARPSYNC.COLLECTIVE R15, `(.L_x_3008) ;  /* 0x000000000f087348 */ /* 0x000fea0003c00000 */
[----:B------:R0:W1:Y:S02]  /*104b0*/  SHFL.IDX P6, R14, R13, R12, R11 ;  /* 0x0000000c0d0e7389 */ /* 0x00006400000c000b */
[----:B01----:R-:W-:Y:S01]  /*104c0*/  ENDCOLLECTIVE ;  /* 0x000000000000791b */ /* 0x003fe20003800000 */
.L_x_3008:
        /* <DEDUP_REMOVED lines=9> */
.L_x_3009:
        /* <DEDUP_REMOVED lines=8> */
[----:B------:R0:W-:Y:S02]  /*105e0*/  @!P4 LDGSTS.E.BYPASS.LTC128B.128 [R8+0x1e200], desc[UR48][R6.64], !P0 ;  /* 0x1e2000000608cfae */ /* 0x0001e4000c101d70 */
[----:B------:R-:W-:Y:S02]  /*105f0*/  ISETP.GE.AND P3, PT, R5, R2, PT ;  /* 0x000000020500720c */ /* 0x000fe40003f66270 */
[----:B------:R0:W-:Y:S01]  /*10600*/  @!P4 LDGSTS.E.BYPASS.LTC128B.128 [R8+0x20200], desc[UR48][R6.64+0x40], !P1 ;  /* 0x202000400608cfae */ /* 0x0001e2000c901d70 */
[----:B------:R-:W-:-:S03]  /*10610*/  IMAD.MOV.U32 R5, RZ, RZ, R14 ;  /* 0x000000ffff057224 */ /* 0x000fc600078e000e */
[----:B------:R0:W-:Y:S07]  /*10620*/  @!P4 LDGSTS.E.BYPASS.LTC128B.128 [R8+0x22200], desc[UR48][R6.64+0x80], !P2 ;  /* 0x222000800608cfae */ /* 0x0001ee000d101d70 */
[----:B0-----:R-:W-:Y:S05]  /*10630*/  WARPSYNC.COLLECTIVE R15, `(.L_x_3010) ;  /* 0x000000000f087348 */ /* 0x001fea0003c00000 */
[----:B------:R1:W2:Y:S02]  /*10640*/  SHFL.IDX P6, R14, R13, R12, R11 ;  /* 0x0000000c0d0e7389 */ /* 0x0002a400000c000b */
[----:B012---:R-:W-:Y:S01]  /*10650*/  ENDCOLLECTIVE ;  /* 0x000000000000791b */ /* 0x007fe20003800000 */
.L_x_3010:
[----:B------:R-:W-:Y:S02]  /*10660*/  IMAD.MOV.U32 R13, RZ, RZ, R3 ;  /* 0x000000ffff0d7224 */ /* 0x000fe400078e0003 */
[----:B------:R-:W-:Y:S02]  /*10670*/  IMAD.MOV.U32 R12, RZ, RZ, 0x2 ;  /* 0x00000002ff0c7424 */ /* 0x000fe400078e00ff */
[----:B------:R-:W-:-:S07]  /*10680*/  IMAD.MOV.U32 R6, RZ, RZ, R14 ;  /* 0x000000ffff067224 */ /* 0x000fce00078e000e */
[----:B------:R-:W-:Y:S05]  /*10690*/  WARPSYNC.COLLECTIVE R15, `(.L_x_3011) ;  /* 0x000000000f087348 */ /* 0x000fea0003c00000 */
[----:B------:R0:W1:Y:S02]  /*106a0*/  SHFL.IDX P6, R14, R13, R12, R11 ;  /* 0x0000000c0d0e7389 */ /* 0x00006400000c000b */
[----:B01----:R-:W-:Y:S01]  /*106b0*/  ENDCOLLECTIVE ;  /* 0x000000000000791b */ /* 0x003fe20003800000 */
.L_x_3011:
        /* <DEDUP_REMOVED lines=9> */
[----:B------:R0:W-:Y:S04]  /*10750*/  @!P3 LDGSTS.E.BYPASS.LTC128B.128 [R8+0x20a00], desc[UR48][R6.64+0x40], !P1 ;  /* 0x20a000400608bfae */ /* 0x0001e8000c901d70 */
[----:B------:R0:W-:Y:S01]  /*10760*/  @!P3 LDGSTS.E.BYPASS.LTC128B.128 [R8+0x22a00], desc[UR48][R6.64+0x80], !P2 ;  /* 0x22a000800608bfae */ /* 0x0001e2000d101d70 */
[----:B------:R-:W-:Y:S01]  /*10770*/  ISETP.GE.AND P3, PT, R5, R2, PT ;  /* 0x000000020500720c */ /* 0x000fe20003f66270 */
[----:B------:R-:W-:-:S12]  /*10780*/  IMAD.MOV.U32 R5, RZ, RZ, R14 ;  /* 0x000000ffff057224 */ /* 0x000fd800078e000e */
[----:B0-----:R-:W-:Y:S05]  /*10790*/  WARPSYNC.COLLECTIVE R15, `(.L_x_3012) ;  /* 0x000000000f087348 */ /* 0x001fea0003c00000 */
[----:B------:R1:W2:Y:S02]  /*107a0*/  SHFL.IDX P6, R14, R13, R12, R11 ;  /* 0x0000000c0d0e7389 */ /* 0x0002a400000c000b */
[----:B012---:R-:W-:Y:S01]  /*107b0*/  ENDCOLLECTIVE ;  /* 0x000000000000791b */ /* 0x007fe20003800000 */
.L_x_3012:
[----:B------:R-:W-:Y:S02]  /*107c0*/  IMAD.MOV.U32 R13, RZ, RZ, R3 ;  /* 0x000000ffff0d7224 */ /* 0x000fe400078e0003 */
[----:B------:R-:W-:Y:S02]  /*107d0*/  IMAD.MOV.U32 R12, RZ, RZ, 0x3 ;  /* 0x00000003ff0c7424 */ /* 0x000fe400078e00ff */
[----:B------:R-:W-:-:S07]  /*107e0*/  IMAD.MOV.U32 R6, RZ, RZ, R14 ;  /* 0x000000ffff067224 */ /* 0x000fce00078e000e */
[----:B------:R-:W-:Y:S05]  /*107f0*/  WARPSYNC.COLLECTIVE R15, `(.L_x_3013) ;  /* 0x000000000f087348 */ /* 0x000fea0003c00000 */
[----:B------:R0:W1:Y:S02]  /*10800*/  SHFL.IDX P6, R14, R13, R12, R11 ;  /* 0x0000000c0d0e7389 */ /* 0x00006400000c000b */
[----:B01----:R-:W-:Y:S01]  /*10810*/  ENDCOLLECTIVE ;  /* 0x000000000000791b */ /* 0x003fe20003800000 */
.L_x_3013:
        /* <DEDUP_REMOVED lines=9> */
[----:B------:R-:W-:-:S03]  /*108b0*/  IMAD.MOV.U32 R3, RZ, RZ, R14 ;  /* 0x000000ffff037224 */ /* 0x000fc600078e000e */
[----:B------:R0:W-:Y:S04]  /*108c0*/  @!P3 LDGSTS.E.BYPASS.LTC128B.128 [R8+0x23200], desc[UR48][R6.64+0x80], !P2 ;  /* 0x232000800608bfae */ /* 0x0001e8000d101d70 */
[----:B0-----:R-:W-:Y:S05]  /*108d0*/  WARPSYNC.COLLECTIVE R15, `(.L_x_3014) ;  /* 0x000000000f087348 */ /* 0x001fea0003c00000 */
[----:B------:R1:W2:Y:S02]  /*108e0*/  SHFL.IDX P6, R14, R13, R12, R11 ;  /* 0x0000000c0d0e7389 */ /* 0x0002a400000c000b */
[----:B012---:R-:W-:Y:S01]  /*108f0*/  ENDCOLLECTIVE ;  /* 0x000000000000791b */ /* 0x007fe20003800000 */
.L_x_3014:
[----:B------:R-:W-:Y:S01]  /*10900*/  IMAD.MOV.U32 R4, RZ, RZ, R14 ;  /* 0x000000ffff047224 */ /* 0x000fe200078e000e */
[----:B------:R-:W-:Y:S06]  /*10910*/  BRA `(.L_x_3015) ;  /* 0xffffffcc006c7947 */ /* 0x000fec000383ffff */
.L_x_2953:
[----:B-1----:R-:W-:-:S04]  /*10920*/  IMAD.U32 R2, RZ, RZ, UR41 ;  /* 0x00000029ff027e24 */ /* 0x002fc8000f8e00ff */
[----:B------:R1:W2:Y:S03]  /*10930*/  SYNCS.PHASECHK.TRANS64.TRYWAIT P0, [R2+URZ+0x33420], R0 ;  /* 0x03342000020075a7 */ /* 0x0002a6000800017f */
[----:B--2---:R-:W-:Y:S05]  /*10940*/  @!P0 NANOSLEEP.SYNCS 0x989680 ;  /* 0x009896800000895d */ /* 0x004fea0003900000 */
[----:B------:R-:W2:Y:S02]  /*10950*/  @!P0 SYNCS.PHASECHK.TRANS64 P0, [R2+URZ+0x33420], R0 ;  /* 0x03342000020085a7 */ /* 0x000ea4000800007f */
[----:B--2---:R-:W-:Y:S05]  /*10960*/  @!P0 BRA `(.L_x_2953) ;  /* 0xfffffffc00ec8947 */ /* 0x004fea000383ffff */
[----:B------:R-:W-:Y:S05]  /*10970*/  BRA `(.L_x_3016) ;  /* 0xffffffcc00b07947 */ /* 0x000fea000383ffff */
.L_x_2959:
[----:B0-----:R0:W2:Y:S02]  /*10980*/  SYNCS.PHASECHK.TRANS64.TRYWAIT P0, [R6+URZ+0x33480], R4 ;  /* 0x03348004060075a7 */ /* 0x0010a4000800017f */
[----:B--2---:R-:W-:Y:S05]  /*10990*/  @!P0 NANOSLEEP.SYNCS 0x989680 ;  /* 0x009896800000895d */ /* 0x004fea0003900000 */
[----:B------:R-:W2:Y:S02]  /*109a0*/  @!P0 SYNCS.PHASECHK.TRANS64 P0, [R6+URZ+0x33480], R4 ;  /* 0x03348004060085a7 */ /* 0x000ea4000800007f */
[----:B--2---:R-:W-:Y:S05]  /*109b0*/  @!P0 BRA `(.L_x_2959) ;  /* 0xfffffffc00f08947 */ /* 0x004fea000383ffff */
[----:B------:R-:W-:Y:S05]  /*109c0*/  BRA `(.L_x_3017) ;  /* 0xffffffd0005c7947 */ /* 0x000fea000383ffff */
.L_x_2966:
[----:B--2---:R2:W3:Y:S02]  /*109d0*/  SYNCS.PHASECHK.TRANS64.TRYWAIT P0, [R6+URZ+0x33440], R4 ;  /* 0x03344004060075a7 */ /* 0x0044e4000800017f */
[----:B---3--:R-:W-:Y:S05]  /*109e0*/  @!P0 NANOSLEEP.SYNCS 0x989680 ;  /* 0x009896800000895d */ /* 0x008fea0003900000 */
[----:B------:R-:W3:Y:S02]  /*109f0*/  @!P0 SYNCS.PHASECHK.TRANS64 P0, [R6+URZ+0x33440], R4 ;  /* 0x03344004060085a7 */ /* 0x000ee4000800007f */
[----:B---3--:R-:W-:Y:S05]  /*10a00*/  @!P0 BRA `(.L_x_2966) ;  /* 0xfffffffc00f08947 */ /* 0x008fea000383ffff */
[----:B------:R-:W-:Y:S05]  /*10a10*/  BRA `(.L_x_3018) ;  /* 0xffffffd400587947 */ /* 0x000fea000383ffff */
.L_x_2974:
[----:B0-----:R0:W2:Y:S02]  /*10a20*/  SYNCS.PHASECHK.TRANS64.TRYWAIT P0, [R3+URZ+0x33470], R4 ;  /* 0x03347004030075a7 */ /* 0x0010a4000800017f */
[----:B--2---:R-:W-:Y:S05]  /*10a30*/  @!P0 NANOSLEEP.SYNCS 0x989680 ;  /* 0x009896800000895d */ /* 0x004fea0003900000 */
[----:B------:R-:W2:Y:S02]  /*10a40*/  @!P0 SYNCS.PHASECHK.TRANS64 P0, [R3+URZ+0x33470], R4 ;  /* 0x03347004030085a7 */ /* 0x000ea4000800007f */
[----:B--2---:R-:W-:Y:S05]  /*10a50*/  @!P0 BRA `(.L_x_2974) ;  /* 0xfffffffc00f08947 */ /* 0x004fea000383ffff */
[----:B------:R-:W-:Y:S05]  /*10a60*/  BRA `(.L_x_3019) ;  /* 0xffffffd8006c7947 */ /* 0x000fea000383ffff */
.L_x_2976:
[----:B0-----:R0:W2:Y:S02]  /*10a70*/  SYNCS.PHASECHK.TRANS64.TRYWAIT P0, [R3+URZ+0x33460], R4 ;  /* 0x03346004030075a7 */ /* 0x0010a4000800017f */
[----:B--2---:R-:W-:Y:S05]  /*10a80*/  @!P0 NANOSLEEP.SYNCS 0x989680 ;  /* 0x009896800000895d */ /* 0x004fea0003900000 */
[----:B------:R-:W2:Y:S02]  /*10a90*/  @!P0 SYNCS.PHASECHK.TRANS64 P0, [R3+URZ+0x33460], R4 ;  /* 0x03346004030085a7 */ /* 0x000ea4000800007f */
[----:B--2---:R-:W-:Y:S05]  /*10aa0*/  @!P0 BRA `(.L_x_2976) ;  /* 0xfffffffc00f08947 */ /* 0x004fea000383ffff */
[----:B------:R-:W-:Y:S05]  /*10ab0*/  BRA `(.L_x_3020) ;  /* 0xffffffd800747947 */ /* 0x000fea000383ffff */
.L_x_2981:
[----:B-1----:R1:W2:Y:S02]  /*10ac0*/  SYNCS.PHASECHK.TRANS64.TRYWAIT P0, [R0+URZ+0x33470], R3 ;  /* 0x03347003000075a7 */ /* 0x0022a4000800017f */
[----:B--2---:R-:W-:Y:S05]  /*10ad0*/  @!P0 NANOSLEEP.SYNCS 0x989680 ;  /* 0x009896800000895d */ /* 0x004fea0003900000 */
[----:B------:R-:W2:Y:S02]  /*10ae0*/  @!P0 SYNCS.PHASECHK.TRANS64 P0, [R0+URZ+0x33470], R3 ;  /* 0x03347003000085a7 */ /* 0x000ea4000800007f */
[----:B--2---:R-:W-:Y:S05]  /*10af0*/  @!P0 BRA `(.L_x_2981) ;  /* 0xfffffffc00f08947 */ /* 0x004fea000383ffff */
[----:B------:R-:W-:Y:S05]  /*10b00*/  BRA `(.L_x_3021) ;  /* 0xffffffe400747947 */ /* 0x000fea000383ffff */
.L_x_2983:
[----:B-1----:R1:W2:Y:S02]  /*10b10*/  SYNCS.PHASECHK.TRANS64.TRYWAIT P0, [R0+URZ+0x33460], R3 ;  /* 0x03346003000075a7 */ /* 0x0022a4000800017f */
[----:B--2---:R-:W-:Y:S05]  /*10b20*/  @!P0 NANOSLEEP.SYNCS 0x989680 ;  /* 0x009896800000895d */ /* 0x004fea0003900000 */
[----:B------:R-:W2:Y:S02]  /*10b30*/  @!P0 SYNCS.PHASECHK.TRANS64 P0, [R0+URZ+0x33460], R3 ;  /* 0x03346003000085a7 */ /* 0x000ea4000800007f */
[----:B--2---:R-:W-:Y:S05]  /*10b40*/  @!P0 BRA `(.L_x_2983) ;  /* 0xfffffffc00f08947 */ /* 0x004fea000383ffff */
[----:B------:R-:W-:Y:S05]  /*10b50*/  BRA `(.L_x_3022) ;  /* 0xffffffe4007c7947 */ /* 0x000fea000383ffff */
.L_x_2986:
[----:B-1----:R1:W2:Y:S02]  /*10b60*/  SYNCS.PHASECHK.TRANS64.TRYWAIT P0, [R8+URZ+0x33420], R0 ;  /* 0x03342000080075a7 */ /* 0x0022a4000800017f */
[----:B--2---:R-:W-:Y:S05]  /*10b70*/  @!P0 NANOSLEEP.SYNCS 0x989680 ;  /* 0x009896800000895d */ /* 0x004fea0003900000 */
[----:B------:R-:W2:Y:S02]  /*10b80*/  @!P0 SYNCS.PHASECHK.TRANS64 P0, [R8+URZ+0x33420], R0 ;  /* 0x03342000080085a7 */ /* 0x000ea4000800007f */
[----:B--2---:R-:W-:Y:S05]  /*10b90*/  @!P0 BRA `(.L_x_2986) ;  /* 0xfffffffc00f08947 */ /* 0x004fea000383ffff */
[----:B------:R-:W-:Y:S05]  /*10ba0*/  BRA `(.L_x_3023) ;  /* 0xfffffff000747947 */ /* 0x000fea000383ffff */
.L_x_2990:
[----:B0-----:R0:W1:Y:S02]  /*10bb0*/  SYNCS.PHASECHK.TRANS64.TRYWAIT P1, [R5+URZ], R4 ;  /* 0x00000004050075a7 */ /* 0x001064000802017f */
[----:B-1----:R-:W-:Y:S05]  /*10bc0*/  @!P1 NANOSLEEP.SYNCS 0x989680 ;  /* 0x009896800000995d */ /* 0x002fea0003900000 */
[----:B------:R-:W1:Y:S02]  /*10bd0*/  @!P1 SYNCS.PHASECHK.TRANS64 P1, [R5+URZ], R4 ;  /* 0x00000004050095a7 */ /* 0x000e64000802007f */
[----:B-1----:R-:W-:Y:S05]  /*10be0*/  @!P1 BRA `(.L_x_2990) ;  /* 0xfffffffc00f09947 */ /* 0x002fea000383ffff */
[----:B------:R-:W-:Y:S05]  /*10bf0*/  BRA `(.L_x_3024) ;  /* 0xfffffff000cc7947 */ /* 0x000fea000383ffff */
.L_x_2991:
[----:B-1----:R1:W2:Y:S02]  /*10c00*/  SYNCS.PHASECHK.TRANS64.TRYWAIT P1, [R7+URZ], R0 ;  /* 0x00000000070075a7 */ /* 0x0022a4000802017f */
[----:B--2---:R-:W-:Y:S05]  /*10c10*/  @!P1 NANOSLEEP.SYNCS 0x989680 ;  /* 0x009896800000995d */ /* 0x004fea0003900000 */
[----:B------:R-:W2:Y:S02]  /*10c20*/  @!P1 SYNCS.PHASECHK.TRANS64 P1, [R7+URZ], R0 ;  /* 0x00000000070095a7 */ /* 0x000ea4000802007f */
[----:B--2---:R-:W-:Y:S05]  /*10c30*/  @!P1 BRA `(.L_x_2991) ;  /* 0xfffffffc00f09947 */ /* 0x004fea000383ffff */
[----:B------:R-:W-:Y:S05]  /*10c40*/  BRA `(.L_x_3025) ;  /* 0xfffffff000c07947 */ /* 0x000fea000383ffff */
.L_x_2993:
[----:B--2---:R2:W3:Y:S02]  /*10c50*/  SYNCS.PHASECHK.TRANS64.TRYWAIT P1, [R19+URZ+0x33460], R4 ;  /* 0x03346004130075a7 */ /* 0x0044e4000802017f */
[----:B---3--:R-:W-:Y:S05]  /*10c60*/  @!P1 NANOSLEEP.SYNCS 0x989680 ;  /* 0x009896800000995d */ /* 0x008fea0003900000 */
[----:B------:R-:W3:Y:S02]  /*10c70*/  @!P1 SYNCS.PHASECHK.TRANS64 P1, [R19+URZ+0x33460], R4 ;  /* 0x03346004130095a7 */ /* 0x000ee4000802007f */
[----:B---3--:R-:W-:Y:S05]  /*10c80*/  @!P1 BRA `(.L_x_2993) ;  /* 0xfffffffc00f09947 */ /* 0x008fea000383ffff */
[----:B------:R-:W-:Y:S05]  /*10c90*/  BRA `(.L_x_3026) ;  /* 0xfffffff000c07947 */ /* 0x000fea000383ffff */
.L_x_2995:
[----:B---3--:R3:W4:Y:S02]  /*10ca0*/  SYNCS.PHASECHK.TRANS64.TRYWAIT P1, [R3+URZ+0x33460], R0 ;  /* 0x03346000030075a7 */ /* 0x008724000802017f */
[----:B----4-:R-:W-:Y:S05]  /*10cb0*/  @!P1 NANOSLEEP.SYNCS 0x989680 ;  /* 0x009896800000995d */ /* 0x010fea0003900000 */
[----:B------:R-:W4:Y:S02]  /*10cc0*/  @!P1 SYNCS.PHASECHK.TRANS64 P1, [R3+URZ+0x33460], R0 ;  /* 0x03346000030095a7 */ /* 0x000f24000802007f */
[----:B----4-:R-:W-:Y:S05]  /*10cd0*/  @!P1 BRA `(.L_x_2995) ;  /* 0xfffffffc00f09947 */ /* 0x010fea000383ffff */
[----:B------:R-:W-:Y:S05]  /*10ce0*/  BRA `(.L_x_3027) ;  /* 0xfffffff000c07947 */ /* 0x000fea000383ffff */
.L_x_2997:
[----:B----4-:R4:W0:Y:S02]  /*10cf0*/  SYNCS.PHASECHK.TRANS64.TRYWAIT P0, [R19+URZ+0x33480], R4 ;  /* 0x03348004130075a7 */ /* 0x010824000800017f */
[----:B0-----:R-:W-:Y:S05]  /*10d00*/  @!P0 NANOSLEEP.SYNCS 0x989680 ;  /* 0x009896800000895d */ /* 0x001fea0003900000 */
[----:B------:R-:W0:Y:S02]  /*10d10*/  @!P0 SYNCS.PHASECHK.TRANS64 P0, [R19+URZ+0x33480], R4 ;  /* 0x03348004130085a7 */ /* 0x000e24000800007f */
[----:B0-----:R-:W-:Y:S05]  /*10d20*/  @!P0 BRA `(.L_x_2997) ;  /* 0xfffffffc00f08947 */ /* 0x001fea000383ffff */
[----:B------:R-:W-:Y:S05]  /*10d30*/  BRA `(.L_x_2998) ;  /* 0xfffffff000bc7947 */ /* 0x000fea000383ffff */
.L_x_3028:
        /* <DEDUP_REMOVED lines=12> */
.L_x_12962:


//--------------------- .text._ZN7cutlass13device_kernelIN5flash11enable_sm90INS1_16FlashAttnFwdSm90INS1_25CollectiveMainloopFwdSm90ILi2EN4cute5tupleIJNS5_1CILi2EEENS7_ILi1EEES9_EEENS6_IJNS7_ILi128EEENS7_ILi160EEENS7_ILi192EEEEEELi192ENS_12float_e4m3_tEfNS_4arch4Sm90ELb0ELb0ELb1ELb0ELb0ELb0ELb0ELb1ELb1ELb1ELb0ELb0EEENS1_21CollectiveEpilogueFwdINS6_IJSB_SD_SC_EEESA_NS_10bfloat16_tESH_Li256ELb0ELb1ELb0ELb1EEENS1_29StaticPersistentTileSchedulerILb0EEEEEEEEEvNT_6ParamsE --------------------------
	.section	.text._ZN7cutlass13device_kernelIN5flash11enable_sm90INS1_16FlashAttnFwdSm90INS1_25CollectiveMainloopFwdSm90ILi2EN4cute5tupleIJNS5_1CILi2EEENS7_ILi1EEES9_EEENS6_IJNS7_ILi128EEENS7_ILi160EEENS7_ILi192EEEEEELi192ENS_12float_e4m3_tEfNS_4arch4Sm90ELb0ELb0ELb1ELb0ELb0ELb0ELb0ELb1ELb1ELb1ELb0ELb0EEENS1_21CollectiveEpilogueFwdINS6_IJSB_SD_SC_EEESA_NS_10bfloat16_tESH_Li256ELb0ELb1ELb0ELb1EEENS1_29StaticPersistentTileSchedulerILb0EEEEEEEEEvNT_6ParamsE,"ax",@progbits
	.align	128
.text._ZN7cutlass13device_kernelIN5flash11enable_sm90INS1_16FlashAttnFwdSm90INS1_25CollectiveMainloopFwdSm90ILi2EN4cute5tupleIJNS5_1CILi2EEENS7_ILi1EEES9_EEENS6_IJNS7_ILi128EEENS7_ILi160EEENS7_ILi192EEEEEELi192ENS_12float_e4m3_tEfNS_4arch4Sm90ELb0ELb0ELb1ELb0ELb0ELb0ELb0ELb1ELb1ELb1ELb0ELb0EEENS1_21CollectiveEpilogueFwdINS6_IJSB_SD_SC_EEESA_NS_10bfloat16_tESH_Li256ELb0ELb1ELb0ELb1EEENS1_29StaticPersistentTileSchedulerILb0EEEEEEEEEvNT_6ParamsE:
        .type           _ZN7cutlass13device_kernelIN5flash11enable_sm90INS1_16FlashAttnFwdSm90INS1_25CollectiveMainloopFwdSm90ILi2EN4cute5tupleIJNS5_1CILi2EEENS7_ILi1EEES9_EEENS6_IJNS7_ILi128EEENS7_ILi160EEENS7_ILi192EEEEEELi192ENS_12float_e4m3_tEfNS_4arch4Sm90ELb0ELb0ELb1ELb0ELb0ELb0ELb0ELb1ELb1ELb1ELb0ELb0EEENS1_21CollectiveEpilogueFwdINS6_IJSB_SD_SC_EEESA_NS_10bfloat16_tESH_Li256ELb0ELb1ELb0ELb1EEENS1_29StaticPersistentTileSchedulerILb0EEEEEEEEEvNT_6ParamsE,@function
        .size           _ZN7cutlass13device_kernelIN5flash11enable_sm90INS1_16FlashAttnFwdSm90INS1_25CollectiveMainloopFwdSm90ILi2EN4cute5tupleIJNS5_1CILi2EEENS7_ILi1EEES9_EEENS6_IJNS7_ILi128EEENS7_ILi160EEENS7_ILi192EEEEEELi192ENS_12float_e4m3_tEfNS_4arch4Sm90ELb0ELb0ELb1ELb0ELb0ELb0ELb0ELb1ELb1ELb1ELb0ELb0EEENS1_21CollectiveEpilogueFwdINS6_IJSB_SD_SC_EEESA_NS_10bfloat16_tESH_Li256ELb0ELb1ELb0ELb1EEENS1_29StaticPersistentTileSchedulerILb0EEEEEEEEEvNT_6ParamsE,(.L_x_12963 - _ZN7cutlass13device_kernelIN5flash11enable_sm90INS1_16FlashAttnFwdSm90INS1_25CollectiveMainloopFwdSm90ILi2EN4cute5tupleIJNS5_1CILi2EEENS7_ILi1EEES9_EEENS6_IJNS7_ILi128EEENS7_ILi160EEENS7_ILi192EEEEEELi192ENS_12float_e4m3_tEfNS_4arch4Sm90ELb0ELb0ELb1ELb0ELb0ELb0ELb0ELb1ELb1ELb1ELb0ELb0EEENS1_21CollectiveEpilogueFwdINS6_IJSB_SD_SC_EEESA_NS_10bfloat16_tESH_Li256ELb0ELb1ELb0ELb1EEENS1_29StaticPersistentTileSchedulerILb0EEEEEEEEEvNT_6ParamsE)
        .other          _ZN7cutlass13device_kernelIN5flash11enable_sm90INS1_16FlashAttnFwdSm90INS1_25CollectiveMainloopFwdSm90ILi2EN4cute5tupleIJNS5_1CILi2EEENS7_ILi1EEES9_EEENS6_IJNS7_ILi128EEENS7_ILi160EEENS7_ILi192EEEEEELi192ENS_12float_e4m3_tEfNS_4arch4Sm90ELb0ELb0ELb1ELb0ELb0ELb0ELb0ELb1ELb1ELb1ELb0ELb0EEENS1_21CollectiveEpilogueFwdINS6_IJSB_SD_SC_EEESA_NS_10bfloat16_tESH_Li256ELb0ELb1ELb0ELb1EEENS1_29StaticPersistentTileSchedulerILb0EEEEEEEEEvNT_6ParamsE,@"STO_CUDA_ENTRY STV_DEFAULT"
_ZN7cutlass13device_kernelIN5flash11enable_sm90INS1_16FlashAttnFwdSm90INS1_25CollectiveMainloopFwdSm90ILi2EN4cute5tupleIJNS5_1CILi2EEENS7_ILi1EEES9_EEENS6_IJNS7_ILi128EEENS7_ILi160EEENS7_ILi192EEEEEELi192ENS_12float_e4m3_tEfNS_4arch4Sm90ELb0ELb0ELb1ELb0ELb0ELb0ELb0ELb1ELb1ELb1ELb0ELb0EEENS1_21CollectiveEpilogueFwdINS6_IJSB_SD_SC_EEESA_NS_10bfloat16_tESH_Li256ELb0ELb1ELb0ELb1EEENS1_29StaticPersistentTileSchedulerILb0EEEEEEEEEvNT_6ParamsE:
        /* <DEDUP_REMOVED lines=18> */
.L_x_3030:
[----:B------:R-:W-:Y:S05]  /*0120*/  BSYNC B0 ;  /* 0x0000000000007941 */ /* 0x000fea0003800000 */
.L_x_3029:
        /* <DEDUP_REMOVED lines=41> */
.L_x_3031:
[----:B0-----:R-:W0:Y:S01]  /*03c0*/  S2UR UR4, SR_CTAID.Y ;  /* 0x00000000000479c3 */ /* 0x001e220000002600 */
[----:B------:R-:W3:Y:S01]  /*03d0*/  SHFL.IDX PT, R4, R0, RZ, 0x1f ;  /* 0x00001fff00047589 */ /* 0x000ee200000e0000 */
[----:B------:R-:W-:Y:S01]  /*03e0*/  ULDC UR5, c[0x0][0x154] ;  /* 0x0000550000057ab9 */ /* 0x000fe20000000800 */
[----:B------:R-:W-:-:S05]  /*03f0*/  NOP ;  /* 0x0000000000007918 */ /* 0x000fca0000000000 */
[----:B------:R-:W5:Y:S08]  /*0400*/  S2UR UR50, SR_CTAID.X ;  /* 0x00000000003279c3 */ /* 0x000f700000002500 */
[----:B------:R-:W1:Y:S01]  /*0410*/  LDC R6, c[0x0][0x148] ;  /* 0x00005200ff067b82 */ /* 0x000e620000000800 */
[----:B0-----:R-:W-:Y:S02]  /*0420*/  I2FP.F32.U32 R3, UR4 ;  /* 0x0000000400037c45 */ /* 0x001fe40008201000 */
[----:B---3--:R-:W-:-:S03]  /*0430*/  ISETP.NE.AND P0, PT, R4, RZ, PT ;  /* 0x000000ff0400720c */ /* 0x008fc60003f05270 */
[----:B------:R-:W-:Y:S01]  /*0440*/  FMUL R5, R3, UR5 ;  /* 0x0000000503057c20 */ /* 0x000fe20008400000 */
[----:B------:R-:W-:Y:S02]  /*0450*/  SHF.R.S32.HI R3, RZ, 0x1f, R7 ;  /* 0x0000001fff037819 */ /* 0x000fe40000011407 */
[----:B-----5:R-:W-:-:S03]  /*0460*/  I2FP.F32.U32 R4, UR50 ;  /* 0x0000003200047c45 */ /* 0x020fc60008201000 */
[----:B------:R-:W0:Y:S02]  /*0470*/  F2I.U32.TRUNC.NTZ R5, R5 ;  /* 0x0000000500057305 */ /* 0x000e24000020f000 */
[----:B0-----:R-:W-:-:S04]  /*0480*/  IMAD.MOV R11, RZ, RZ, -R5 ;  /* 0x000000ffff0b7224 */ /* 0x001fc800078e0a05 */
[----:B-1----:R-:W-:Y:S01]  /*0490*/  IMAD R11, R6, R11, UR4 ;  /* 0x00000004060b7e24 */ /* 0x002fe2000f8e020b */
[----:B------:R-:W-:Y:S02]  /*04a0*/  ULDC UR4, c[0x0][0x150] ;  /* 0x0000540000047ab9 */ /* 0x000fe40000000800 */
[----:B------:R-:W-:Y:S01]  /*04b0*/  FMUL R8, R4, UR4 ;  /* 0x0000000404087c20 */ /* 0x000fe20008400000 */
[----:B------:R-:W-:Y:S06]  /*04c0*/  @P0 BRA `(.L_x_3032) ;  /* 0x0000000000480947 */ /* 0x000fec0003800000 */
[----:B------:R-:W0:Y:S01]  /*04d0*/  S2UR UR5, SR_CgaCtaId ;  /* 0x00000000000579c3 */ /* 0x000e220000008800 */
[----:B------:R-:W-:Y:S01]  /*04e0*/  UMOV UR4, 0x400 ;  /* 0x0000040000047882 */ /* 0x000fe20000000000 */
[----:B------:R-:W-:Y:S01]  /*04f0*/  UMOV UR6, 0x80 ;  /* 0x0000008000067882 */ /* 0x000fe20000000000 */
[----:B------:R-:W-:Y:S01]  /*0500*/  UMOV UR9, 0x100 ;  /* 0x0000010000097882 */ /* 0x000fe20000000000 */
[----:B------:R-:W-:-:S04]  /*0510*/  UIADD3 UR6, -UR6, 0x100000, URZ ;  /* 0x0010000006067890 */ /* 0x000fc8000fffe13f */
[----:B------:R-:W-:Y:S02]  /*0520*/  USHF.L.U32 UR7, UR6, 0xb, URZ ;  /* 0x0000000b06077899 */ /* 0x000fe4000800063f */
[----:B------:R-:W-:Y:S01]  /*0530*/  USHF.L.U32 UR6, UR6, 0x1, URZ ;  /* 0x0000000106067899 */ /* 0x000fe2000800063f */
[----:B------:R-:W-:Y:S01]  /*0540*/  ELECT P0, URZ, PT ;  /* 0x00000000003f782f */ /* 0x000fe20003800000 */
[----:B0-----:R-:W-:Y:S02]  /*0550*/  ULEA UR8, UR5, UR4, 0x18 ;  /* 0x0000000405087291 */ /* 0x001fe4000f8ec03f */
[----:B------:R-:W-:-:S04]  /*0560*/  UIADD3 UR4, -UR9, 0x100000, URZ ;  /* 0x0010000009047890 */ /* 0x000fc8000fffe13f */
[----:B------:R-:W-:Y:S02]  /*0570*/  USHF.L.U32 UR5, UR4, 0xb, URZ ;  /* 0x0000000b04057899 */ /* 0x000fe4000800063f */
[----:B------:R-:W-:Y:S01]  /*0580*/  USHF.L.U32 UR4, UR4, 0x1, URZ ;  /* 0x0000000104047899 */ /* 0x000fe2000800063f */
[----:B------:R-:W0:Y:S03]  /*0590*/  FENCE.VIEW.ASYNC.S ;  /* 0x00000000000073c6 */ /* 0x000e260000000000 */
[----:B0-----:R0:W1:Y:S08]  /*05a0*/  SYNCS.EXCH.64 URZ, [UR8+0x33450], UR6 ;  /* 0x03345006083f75b2 */ /* 0x0010700008000100 */
[----:B------:R0:W3:Y:S01]  /*05b0*/  SYNCS.EXCH.64 URZ, [UR8+0x33460], UR4 ;  /* 0x03346004083f75b2 */ /* 0x0000e20008000100 */
[----:B------:R0:W0:Y:S01]  /*05c0*/  SYNCS.EXCH.64 URZ, [UR8+0x33458], UR6 ;  /* 0x03345806083f75b2 */ /* 0x0000220008000100 */
[----:B------:R0:W0:Y:S01]  /*05d0*/  SYNCS.EXCH.64 URZ, [UR8+0x33468], UR4 ;  /* 0x03346804083f75b2 */ /* 0x0000220008000100 */
[----:B------:R-:W-:Y:S01]  /*05e0*/  NOP ;  /* 0x0000000000007918 */ /* 0x000fe20000000000 */
.L_x_3032:
[----:B------:R-:W5:Y:S01]  /*05f0*/  SHFL.IDX PT, R6, R0, RZ, 0x1f ;  /* 0x00001fff00067589 */ /* 0x000f6200000e0000 */
[----:B------:R-:W-:Y:S01]  /*0600*/  LEA.HI R3, R3, R7, RZ, 0x7 ;  /* 0x0000000703037211 */ /* 0x000fe200078f38ff */
[----:B------:R-:W0:Y:S01]  /*0610*/  LDC R9, c[0x0][0x144] ;  /* 0x00005100ff097b82 */ /* 0x000e220000000800 */
[----:B------:R-:W0:Y:S01]  /*0620*/  F2I.U32.TRUNC.NTZ R8, R8 ;  /* 0x0000000800087305 */ /* 0x000e22000020f000 */
[----:B------:R-:W-:Y:S01]  /*0630*/  NOP ;  /* 0x0000000000007918 */ /* 0x000fe20000000000 */
[----:B------:R-:W-:-:S05]  /*0640*/  LOP3.LUT R3, R3, 0xffffff80, RZ, 0xc0, !PT ;  /* 0xffffff8003037812 */ /* 0x000fca00078ec0ff */
[----:B------:R-:W-:Y:S01]  /*0650*/  IMAD.IADD R3, R7, 0x1, -R3 ;  /* 0x0000000107037824 */ /* 0x000fe200078e0a03 */
[----:B------:R-:W-:-:S04]  /*0660*/  SHF.R.S32.HI R7, RZ, 0x1f, R2 ;  /* 0x0000001fff077819 */ /* 0x000fc80000011402 */
[----:B------:R-:W-:Y:S02]  /*0670*/  SHF.R.S32.HI R4, RZ, 0x1f, R3 ;  /* 0x0000001fff047819 */ /* 0x000fe40000011403 */
[----:B------:R-:W-:Y:S02]  /*0680*/  LEA.HI R7, R7, R2, RZ, 0x2 ;  /* 0x0000000207077211 */ /* 0x000fe400078f10ff */
[----:B------:R-:W-:-:S04]  /*0690*/  LEA.HI R4, R4, R3, RZ, 0x3 ;  /* 0x0000000304047211 */ /* 0x000fc800078f18ff */
[--C-:B------:R-:W-:Y:S02]  /*06a0*/  SHF.R.S32.HI R5, RZ, 0x3, R4.reuse ;  /* 0x00000003ff057819 */ /* 0x100fe40000011404 */
[----:B-----5:R-:W-:Y:S02]  /*06b0*/  ISETP.NE.AND P0, PT, R6, RZ, PT ;  /* 0x000000ff0600720c */ /* 0x020fe40003f05270 */
[----:B------:R-:W-:-:S04]  /*06c0*/  SHF.R.S32.HI R4, RZ, 0x1f, R4 ;  /* 0x0000001fff047819 */ /* 0x000fc80000011404 */
[----:B------:R-:W-:-:S04]  /*06d0*/  LEA.HI R4, R4, R5, RZ, 0x2 ;  /* 0x0000000504047211 */ /* 0x000fc800078f10ff */
[----:B------:R-:W-:-:S03]  /*06e0*/  LOP3.LUT R4, R4, 0xfffffffc, RZ, 0xc0, !PT ;  /* 0xfffffffc04047812 */ /* 0x000fc600078ec0ff */
[----:B------:R-:W-:Y:S05]  /*06f0*/  @P0 BRA `(.L_x_3033) ;  /* 0x0000000000480947 */ /* 0x000fea0003800000 */
[----:B0-----:R-:W0:Y:S01]  /*0700*/  S2UR UR5, SR_CgaCtaId ;  /* 0x00000000000579c3 */ /* 0x001e220000008800 */
        /* <DEDUP_REMOVED lines=12> */
[----:B0-----:R0:W0:Y:S08]  /*07d0*/  SYNCS.EXCH.64 URZ, [UR8+0x33470], UR6 ;  /* 0x03347006083f75b2 */ /* 0x0010300008000100 */
[----:B------:R0:W0:Y:S01]  /*07e0*/  SYNCS.EXCH.64 URZ, [UR8+0x33480], UR4 ;  /* 0x03348004083f75b2 */ /* 0x0000220008000100 */
[----:B------:R0:W0:Y:S01]  /*07f0*/  SYNCS.EXCH.64 URZ, [UR8+0x33478], UR6 ;  /* 0x03347806083f75b2 */ /* 0x0000220008000100 */
[----:B------:R0:W0:Y:S01]  /*0800*/  SYNCS.EXCH.64 URZ, [UR8+0x33488], UR4 ;  /* 0x03348804083f75b2 */ /* 0x0000220008000100 */
[----:B------:R-:W-:Y:S01]  /*0810*/  NOP ;  /* 0x0000000000007918 */ /* 0x000fe20000000000 */
.L_x_3033:
[----:B------:R-:W5:Y:S01]  /*0820*/  SHFL.IDX PT, R12, R0, RZ, 0x1f ;  /* 0x00001fff000c7589 */ /* 0x000f6200000e0000 */
[----:B------:R-:W-:Y:S01]  /*0830*/  LOP3.LUT R7, R7, 0x3ffffffc, RZ, 0xc0, !PT ;  /* 0x3ffffffc07077812 */ /* 0x000fe200078ec0ff */
[----:B------:R-:W-:Y:S01]  /*0840*/  IMAD.IADD R4, R5, 0x1, -R4 ;  /* 0x0000000105047824 */ /* 0x000fe200078e0a04 */
[----:B------:R-:W-:Y:S01]  /*0850*/  SHF.R.S32.HI R5, RZ, 0x1f, R6 ;  /* 0x0000001fff057819 */ /* 0x000fe20000011406 */
[----:B------:R-:W1:Y:S01]  /*0860*/  LDC R10, c[0x0][0x140] ;  /* 0x00005000ff0a7b82 */ /* 0x000e620000000800 */
[----:B0-----:R-:W-:Y:S01]  /*0870*/  IMAD.MOV R8, RZ, RZ, -R8 ;  /* 0x000000ffff087224 */ /* 0x001fe200078e0a08 */
[----:B------:R-:W-:Y:S01]  /*0880*/  NOP ;  /* 0x0000000000007918 */ /* 0x000fe20000000000 */
[----:B------:R-:W-:Y:S01]  /*0890*/  IMAD.IADD R7, R2, 0x1, -R7 ;  /* 0x0000000102077824 */ /* 0x000fe200078e0a07 */
[----:B------:R-:W-:Y:S01]  /*08a0*/  LEA.HI R5, R5, R6, RZ, 0x2 ;  /* 0x0000000605057211 */ /* 0x000fe200078f10ff */
[----:B------:R-:W-:Y:S02]  /*08b0*/  IMAD R9, R9, R8, UR50 ;  /* 0x0000003209097e24 */ /* 0x000fe4000f8e0208 */
[----:B------:R-:W-:Y:S01]  /*08c0*/  IMAD R7, R7, 0x4, R4 ;  /* 0x0000000407077824 */ /* 0x000fe200078e0204 */
[----:B------:R-:W-:-:S04]  /*08d0*/  LOP3.LUT R5, R5, 0x3ffffffc, RZ, 0xc0, !PT ;  /* 0x3ffffffc05057812 */ /* 0x000fc800078ec0ff */
[----:B------:R-:W-:Y:S01]  /*08e0*/  LEA.HI R2, R7, R7, RZ, 0x1 ;  /* 0x0000000707027211 */ /* 0x000fe200078f08ff */
[----:B------:R-:W-:-:S03]  /*08f0*/  IMAD.IADD R5, R6, 0x1, -R5 ;  /* 0x0000000106057824 */ /* 0x000fc600078e0a05 */
[----:B------:R-:W-:Y:S01]  /*0900*/  LOP3.LUT R2, R2, 0xfffffffe, RZ, 0xc0, !PT ;  /* 0xfffffffe02027812 */ /* 0x000fe200078ec0ff */
[----:B------:R-:W-:Y:S01]  /*0910*/  IMAD R5, R5, 0x4, R4 ;  /* 0x0000000405057824 */ /* 0x000fe200078e0204 */
[----:B-----5:R-:W-:-:S03]  /*0920*/  ISETP.NE.AND P0, PT, R12, RZ, PT ;  /* 0x000000ff0c00720c */ /* 0x020fc60003f05270 */
[----:B------:R-:W-:-:S05]  /*0930*/  IMAD.IADD R2, R7, 0x1, -R2 ;  /* 0x0000000107027824 */ /* 0x000fca00078e0a02 */
[----:B------:R-:W-:Y:S02]  /*0940*/  ISETP.NE.AND P5, PT, R2, R9, PT ;  /* 0x000000090200720c */ /* 0x000fe40003fa5270 */
[----:B------:R-:W-:-:S04]  /*0950*/  LEA.HI R2, R5, R5, RZ, 0x1 ;  /* 0x0000000505027211 */ /* 0x000fc800078f08ff */
[----:B------:R-:W-:Y:S01]  /*0960*/  LOP3.LUT R2, R2, 0xfffffffe, RZ, 0xc0, !PT ;  /* 0xfffffffe02027812 */ /* 0x000fe200078ec0ff */
[----:B------:R-:W-:Y:S06]  /*0970*/  @P0 BRA `(.L_x_3034) ;  /* 0x0000000000480947 */ /* 0x000fec0003800000 */
[----:B------:R-:W0:Y:S01]  /*0980*/  S2UR UR5, SR_CgaCtaId ;  /* 0x00000000000579c3 */ /* 0x000e220000008800 */
        /* <DEDUP_REMOVED lines=17> */
.L_x_3034:
[----:B------:R-:W5:Y:S01]  /*0aa0*/  SHFL.IDX PT, R6, R0, RZ, 0x1f ;  /* 0x00001fff00067589 */ /* 0x000f6200000e0000 */
[----:B------:R-:W-:Y:S01]  /*0ab0*/  IMAD.IADD R2, R5, 0x1, -R2 ;  /* 0x0000000105027824 */ /* 0x000fe200078e0a02 */
[----:B------:R-:W-:Y:S01]  /*0ac0*/  LOP3.LUT P0, RZ, R3, 0x7, RZ, 0xc0, !PT ;  /* 0x0000000703ff7812 */ /* 0x000fe2000780c0ff */
[----:B------:R-:W-:Y:S01]  /*0ad0*/  IMAD.SHL.U32 R4, R5, 0x4, RZ ;  /* 0x0000000405047824 */ /* 0x000fe200078e00ff */
[----:B-1----:R-:W-:Y:S01]  /*0ae0*/  ISETP.EQ.U32.AND P1, PT, R10, 0x1, PT ;  /* 0x000000010a00780c */ /* 0x002fe20003f22070 */
[----:B------:R-:W-:Y:S01]  /*0af0*/  IMAD.SHL.U32 R16, R7, 0x4, RZ ;  /* 0x0000000407107824 */ /* 0x000fe200078e00ff */
[----:B------:R-:W-:Y:S01]  /*0b00*/  ISETP.NE.AND P2, PT, R2, R9, PT ;  /* 0x000000090200720c */ /* 0x000fe20003f45270 */
[----:B------:R-:W-:Y:S01]  /*0b10*/  NOP ;  /* 0x0000000000007918 */ /* 0x000fe20000000000 */
[----:B------:R-:W-:Y:S02]  /*0b20*/  LOP3.LUT R8, R5, 0xc, R4, 0x78, !PT ;  /* 0x0000000c05087812 */ /* 0x000fe400078e7804 */
[----:B------:R-:W-:-:S03]  /*0b30*/  LOP3.LUT R16, R7, 0xc, R16, 0x78, !PT ;  /* 0x0000000c07107812 */ /* 0x000fc600078e7810 */
[----:B------:R1:W-:Y:S01]  /*0b40*/  STL [R1+0x18], R8 ;  /* 0x0000180801007387 */ /* 0x0003e20000100800 */
[C---:B------:R-:W-:Y:S02]  /*0b50*/  @P5 LEA.HI R2, R16.reuse, R16, RZ, 0x1 ;  /* 0x0000001010025211 */ /* 0x040fe400078f08ff */
[----:B------:R-:W-:Y:S02]  /*0b60*/  ISETP.LT.U32.AND P4, PT, R16, 0x2, !P0 ;  /* 0x000000021000780c */ /* 0x000fe40004781070 */
[----:B------:R-:W-:Y:S02]  /*0b70*/  @P5 SHF.R.S32.HI R2, RZ, 0x1, R2 ;  /* 0x00000001ff025819 */ /* 0x000fe40000011402 */
[----:B------:R-:W-:Y:S02]  /*0b80*/  @P2 LEA.HI R3, R8, R8, RZ, 0x1 ;  /* 0x0000000808032211 */ /* 0x000fe400078f08ff */
[----:B------:R-:W-:Y:S01]  /*0b90*/  @P5 ISETP.NE.AND P6, PT, R2, R11, PT ;  /* 0x0000000b0200520c */ /* 0x000fe20003fc5270 */
[----:B------:R-:W-:Y:S01]  /*0ba0*/  IMAD.MOV.U32 R2, RZ, RZ, 0x1 ;  /* 0x00000001ff027424 */ /* 0x000fe200078e00ff */
[----:B-----5:R-:W-:-:S02]  /*0bb0*/  ISETP.NE.AND P3, PT, R6, RZ, PT ;  /* 0x000000ff0600720c */ /* 0x020fc40003f65270 */
[----:B------:R-:W-:Y:S02]  /*0bc0*/  @P2 SHF.R.S32.HI R4, RZ, 0x1, R3 ;  /* 0x00000001ff042819 */ /* 0x000fe40000011403 */
[----:B------:R-:W-:Y:S02]  /*0bd0*/  SEL R3, RZ, 0x1, !P4 ;  /* 0x00000001ff037807 */ /* 0x000fe40006000000 */
[----:B------:R-:W-:Y:S02]  /*0be0*/  @P5 SEL R2, RZ, 0x1, P6 ;  /* 0x00000001ff025807 */ /* 0x000fe40003000000 */
[----:B------:R-:W-:Y:S01]  /*0bf0*/  @P2 ISETP.NE.AND P4, PT, R4, R11, PT ;  /* 0x0000000b0400220c */ /* 0x000fe20003f85270 */
[----:B------:R-:W-:Y:S01]  /*0c00*/  IMAD.MOV.U32 R4, RZ, RZ, 0x1 ;  /* 0x00000001ff047424 */ /* 0x000fe200078e00ff */
[----:B------:R-:W-:Y:S02]  /*0c10*/  ISETP.LT.U32.AND P0, PT, R8, 0x2, !P0 ;  /* 0x000000020800780c */ /* 0x000fe40004701070 */
[----:B------:R-:W-:-:S02]  /*0c20*/  LOP3.LUT R2, R2, R3, RZ, 0xc0, !PT ;  /* 0x0000000302027212 */ /* 0x000fc400078ec0ff */
[----:B------:R-:W-:Y:S02]  /*0c30*/  SEL R3, RZ, 0x1, !P0 ;  /* 0x00000001ff037807 */ /* 0x000fe40004000000 */
[----:B------:R-:W-:Y:S01]  /*0c40*/  @P2 SEL R4, RZ, 0x1, P4 ;  /* 0x00000001ff042807 */ /* 0x000fe20002000000 */
[----:B-1----:R-:W-:Y:S06]  /*0c50*/  @P3 BRA `(.L_x_3035) ;  /* 0x0000000000483947 */ /* 0x002fec0003800000 */
        /* <DEDUP_REMOVED lines=17> */
[----:B-1----:R-:W-:Y:S01]  /*0d70*/  NOP ;  /* 0x0000000000007918 */ /* 0x002fe20000000000 */
.L_x_3035:
[----:B------:R-:W-:Y:S01]  /*0d80*/  LOP3.LUT R3, R4, R3, RZ, 0xc0, !PT ;  /* 0x0000000304037212 */ /* 0x000fe200078ec0ff */
[----:B------:R-:W-:-:S04]  /*0d90*/  NOP ;  /* 0x0000000000007918 */ /* 0x000fc80000000000 */
[----:B------:R1:W-:Y:S01]  /*0da0*/  STL [R1+0x14], R3 ;  /* 0x0000140301007387 */ /* 0x0003e20000100800 */
[----:B------:R-:W-:Y:S05]  /*0db0*/  @!P1 BRA `(.L_x_3036) ;  /* 0x0000000000089947 */ /* 0x000fea0003800000 */
[----:B0-234-:R-:W-:Y:S01]  /*0dc0*/  UCGABAR_ARV ;  /* 0x00000000000079c7 */ /* 0x01dfe20008000000 */
[----:B------:R-:W-:Y:S05]  /*0dd0*/  BRA `(.L_x_3037) ;  /* 0x0000000000047947 */ /* 0x000fea0003800000 */
.L_x_3036:
[----:B0-234-:R-:W-:Y:S01]  /*0de0*/  NOP ;  /* 0x0000000000007918 */ /* 0x01dfe20000000000 */
.L_x_3037:
[----:B------:R-:W-:Y:S05]  /*0df0*/  @!P1 BRA `(.L_x_3038) ;  /* 0x00000000000c9947 */ /* 0x000fea0003800000 */
[----:B------:R-:W-:Y:S01]  /*0e00*/  UCGABAR_WAIT ;  /* 0x0000000000007dc7 */ /* 0x000fe20008000000 */
[----:B------:R-:W-:Y:S01]  /*0e10*/  CCTL.IVALL ;  /* 0x00000000ff00798f */ /* 0x000fe20002000000 */
[----:B------:R-:W-:Y:S05]  /*0e20*/  BRA `(.L_x_3039) ;  /* 0x0000000000047947 */ /* 0x000fea0003800000 */
.L_x_3038:
[----:B------:R-:W-:Y:S06]  /*0e30*/  BAR.SYNC.DEFER_BLOCKING 0x0 ;  /* 0x0000000000007b1d */ /* 0x000fec0000010000 */
.L_x_3039:
[----:B------:R-:W-:Y:S01]  /*0e40*/  PLOP3.LUT P0, PT, PT, PT, UP0, 0x80, 0x0 ;  /* 0x000000000000781c */ /* 0x000fe20003f0f008 */
[----:B------:R-:W-:Y:S01]  /*0e50*/  UMOV UR38, 0x1 ;  /* 0x0000000100267882 */ /* 0x000fe20000000000 */
[----:B------:R-:W-:Y:S01]  /*0e60*/  ULDC.64 UR48, c[0x0][0x208] ;  /* 0x0000820000307ab9 */ /* 0x000fe20000000a00 */
[----:B------:R-:W-:-:S10]  /*0e70*/  USEL UR38, UR38, 0x2, !UP0 ;  /* 0x0000000226267887 */ /* 0x000fd4000c000000 */
[----:B------:R-:W-:Y:S05]  /*0e80*/  @!P0 BRA `(.L_x_3040) ;  /* 0x000000ac00848947 */ /* 0x000fea0003800000 */
.L_x_3041:
[----:B------:R-:W-:-:S08]  /*0e90*/  NOP ;  /* 0x0000000000007918 */ /* 0x000fd00000000000 */
[----:B------:R-:W0:Y:S02]  /*0ea0*/  USETMAXREG.TRY_ALLOC.CTAPOOL UP0, 0xf0 ;  /* 0x000000f0000079c8 */ /* 0x000e240008000600 */
[----:B0-----:R-:W-:-:S13]  /*0eb0*/  PLOP3.LUT P0, PT, PT, PT, UP0, 0x80, 0x0 ;  /* 0x000000000000781c */ /* 0x001fda0003f0f008 */
[----:B------:R-:W-:Y:S05]  /*0ec0*/  @!P0 BRA `(.L_x_3041) ;  /* 0xfffffffc00f08947 */ /* 0x000fea000383ffff */
[----:B-1----:R-:W0:Y:S01]  /*0ed0*/  S2R R3, SR_TID.X ;  /* 0x0000000000037919 */ /* 0x002e220000002100 */
        /* <DEDUP_REMOVED lines=23> */
[----:B------:R-:W-:Y:S02]  /*1050*/  LOP3.LUT R13, R7, 0xfffffffc, RZ, 0xc0, !PT ;  /* 0xfffffffc070d7812 */ /* 0x000fe400078ec0ff */
[----:B------:R-:W-:Y:S02]  /*1060*/  SHF.R.S32.HI R5, RZ, 0x1f, R220 ;  /* 0x0000001fff057819 */ /* 0x000fe400000114dc */
[----:B------:R-:W-:Y:S01]  /*1070*/  LOP3.LUT R7, R4, 0x3fffff0, RZ, 0xc0, !PT ;  /* 0x03fffff004077812 */ /* 0x000fe200078ec0ff */
[C---:B------:R-:W-:Y:S01]  /*1080*/  IMAD.IADD R13, R22.reuse, 0x1, -R13 ;  /* 0x00000001160d7824 */ /* 0x040fe200078e0a0d */
[----:B------:R-:W-:Y:S02]  /*1090*/  LEA.HI R3, R5, R220, RZ, 0x2 ;  /* 0x000000dc05037211 */ /* 0x000fe400078f10ff */
[----:B------:R-:W-:Y:S01]  /*10a0*/  SHF.R.S32.HI R221, RZ, 0x7, R0 ;  /* 0x00000007ffdd7819 */ /* 0x000fe20000011400 */
[----:B------:R-:W-:Y:S01]  /*10b0*/  IMAD.IADD R7, R22, 0x1, -R7 ;  /* 0x0000000116077824 */ /* 0x000fe200078e0a07 */
[----:B------:R-:W-:-:S02]  /*10c0*/  SHF.R.S32.HI R8, RZ, 0x2, R3 ;  /* 0x00000002ff087819 */ /* 0x000fc40000011403 */
[----:B------:R-:W-:Y:S02]  /*10d0*/  SHF.R.S32.HI R11, RZ, 0x1f, R3 ;  /* 0x0000001fff0b7819 */ /* 0x000fe40000011403 */
[----:B------:R-:W-:Y:S02]  /*10e0*/  LOP3.LUT R6, R6, 0xfffffc00, RZ, 0xc0, !PT ;  /* 0xfffffc0006067812 */ /* 0x000fe400078ec0ff */
[----:B------:R-:W-:Y:S02]  /*10f0*/  LEA.HI R11, R11, R8, RZ, 0x3 ;  /* 0x000000080b0b7211 */ /* 0x000fe400078f18ff */
[----:B------:R-:W-:Y:S01]  /*1100*/  LOP3.LUT R15, R23, 0xfffffff8, RZ, 0xc0, !PT ;  /* 0xfffffff8170f7812 */ /* 0x000fe200078ec0ff */
[----:B------:R-:W-:Y:S01]  /*1110*/  IMAD R7, R7, 0x40, R6 ;  /* 0x0000004007077824 */ /* 0x000fe200078e0206 */
[----:B------:R-:W-:Y:S02]  /*1120*/  SHF.R.S32.HI R9, RZ, 0x4, R4 ;  /* 0x00000004ff097819 */ /* 0x000fe40000011404 */
[----:B------:R-:W-:Y:S01]  /*1130*/  LOP3.LUT R11, R11, 0xfffffff8, RZ, 0xc0, !PT ;  /* 0xfffffff80b0b7812 */ /* 0x000fe200078ec0ff */
[----:B------:R-:W-:Y:S01]  /*1140*/  IMAD.IADD R22, R22, 0x1, -R15 ;  /* 0x0000000116167824 */ /* 0x000fe200078e0a0f */
[----:B------:R-:W-:-:S02]  /*1150*/  LEA.HI R0, R0, R221, RZ, 0x1 ;  /* 0x000000dd00007211 */ /* 0x000fc400078f08ff */
[----:B------:R-:W-:Y:S01]  /*1160*/  LEA.HI R5, R5, R220, RZ, 0x5 ;  /* 0x000000dc05057211 */ /* 0x000fe200078f28ff */
[----:B------:R-:W-:Y:S01]  /*1170*/  IMAD.IADD R8, R8, 0x1, -R11 ;  /* 0x0000000108087824 */ /* 0x000fe200078e0a0b */
[----:B------:R-:W-:Y:S01]  /*1180*/  LEA.HI R4, R4, R9, RZ, 0x1 ;  /* 0x0000000904047211 */ /* 0x000fe200078f08ff */
[----:B------:R-:W-:Y:S01]  /*1190*/  IMAD.SHL.U32 R17, R22, 0x8, RZ ;  /* 0x0000000816117824 */ /* 0x000fe200078e00ff */
[----:B------:R-:W-:Y:S02]  /*11a0*/  LEA.HI R6, R13, R13, RZ, 0x1 ;  /* 0x0000000d0d067211 */ /* 0x000fe400078f08ff */
[----:B------:R-:W-:Y:S01]  /*11b0*/  LOP3.LUT R0, R0, 0x3fffffe, RZ, 0xc0, !PT ;  /* 0x03fffffe00007812 */ /* 0x000fe200078ec0ff */
[C---:B------:R-:W-:Y:S01]  /*11c0*/  VIADD R19, R17.reuse, 0x40 ;  /* 0x0000004011137836 */ /* 0x040fe20000000000 */
[----:B------:R-:W-:Y:S01]  /*11d0*/  SHF.R.S32.HI R5, RZ, 0x5, R5 ;  /* 0x00000005ff057819 */ /* 0x000fe20000011405 */
[----:B------:R-:W-:Y:S01]  /*11e0*/  VIADD R18, R17, 0x80 ;  /* 0x0000008011127836 */ /* 0x000fe20000000000 */
[----:B------:R-:W-:Y:S01]  /*11f0*/  LOP3.LUT R4, R4, 0x1ffffffe, RZ, 0xc0, !PT ;  /* 0x1ffffffe04047812 */ /* 0x000fe200078ec0ff */
[----:B------:R-:W-:Y:S01]  /*1200*/  IMAD.IADD R0, R221, 0x1, -R0 ;  /* 0x00000001dd007824 */ /* 0x000fe200078e0a00 */
[----:B------:R-:W-:Y:S01]  /*1210*/  LOP3.LUT R3, R3, 0x7ffffffc, RZ, 0xc0, !PT ;  /* 0x7ffffffc03037812 */ /* 0x000fe200078ec0ff */
[----:B------:R-:W-:Y:S01]  /*1220*/  IMAD R5, R5, 0x10, R8 ;  /* 0x0000001005057824 */ /* 0x000fe200078e0208 */
[----:B------:R-:W-:Y:S01]  /*1230*/  LOP3.LUT R6, R6, 0x1ffffffe, RZ, 0xc0, !PT ;  /* 0x1ffffffe06067812 */ /* 0x000fe200078ec0ff */
[----:B------:R-:W-:Y:S01]  /*1240*/  IMAD.IADD R4, R9, 0x1, -R4 ;  /* 0x0000000109047824 */ /* 0x000fe200078e0a04 */
[----:B------:R-:W-:Y:S01]  /*1250*/  SHF.R.S32.HI R23, RZ, 0x3, R23 ;  /* 0x00000003ff177819 */ /* 0x000fe20000011417 */
[----:B------:R-:W-:Y:S01]  /*1260*/  IMAD.IADD R3, R220, 0x1, -R3 ;  /* 0x00000001dc037824 */ /* 0x000fe200078e0a03 */
[----:B------:R-:W-:Y:S01]  /*1270*/  SHF.R.S32.HI R227, RZ, 0x1f, R19 ;  /* 0x0000001fffe37819 */ /* 0x000fe20000011413 */
[----:B------:R-:W-:Y:S01]  /*1280*/  IMAD.IADD R223, R13, 0x1, -R6 ;  /* 0x000000010ddf7824 */ /* 0x000fe200078e0a06 */
[----:B------:R-:W-:Y:S01]  /*1290*/  SHF.R.S32.HI R226, RZ, 0x1f, R18 ;  /* 0x0000001fffe27819 */ /* 0x000fe20000011412 */
[----:B------:R-:W-:-:S02]  /*12a0*/  IMAD R222, R0, 0x40, R5 ;  /* 0x0000004000de7824 */ /* 0x000fc400078e0205 */
[----:B------:R-:W-:Y:S02]  /*12b0*/  IMAD R224, R4, 0x8, R7 ;  /* 0x0000000804e07824 */ /* 0x000fe400078e0207 */
[----:B------:R-:W-:Y:S02]  /*12c0*/  IMAD R225, R3, R10, 0xa0 ;  /* 0x000000a003e17424 */ /* 0x000fe400078e020a */
[----:B------:R-:W-:-:S07]  /*12d0*/  IMAD R223, R223, 0x8, R222 ;  /* 0x00000008dfdf7824 */ /* 0x000fce00078e02de */
.L_x_3074:
[----:B0-----:R-:W0:Y:S01]  /*12e0*/  SHFL.IDX PT, R0, R221, RZ, 0x1f ;  /* 0x00001fffdd007589 */ /* 0x001e2200000e0000 */
        /* <DEDUP_REMOVED lines=37> */
[----:B---345:R-:W-:Y:S11]  /*1540*/  @!P0 BRA `(.L_x_3042) ;  /* 0x0000000000408947 */ /* 0x038ff60003800000 */
        /* <DEDUP_REMOVED lines=16> */
.L_x_3042:
        /* <DEDUP_REMOVED lines=60> */
.L_x_3144:
[----:B------:R-:W-:Y:S05]  /*1a10*/  @!P0 BRA `(.L_x_3044) ;  /* 0x0000000000048947 */ /* 0x000fea0003800000 */
[----:B------:R-:W-:Y:S01]  /*1a20*/  BPT.TRAP 0x1 ;  /* 0x000000040000795c */ /* 0x000fe20000300000 */
.L_x_3044:
[----:B0-----:R-:W-:Y:S02]  /*1a30*/  IMAD.U32 R3, RZ, RZ, UR51 ;  /* 0x00000033ff037e24 */ /* 0x001fe4000f8e00ff */
[----:B------:R-:W-:-:S03]  /*1a40*/  IMAD.U32 R4, RZ, RZ, UR43 ;  /* 0x0000002bff047e24 */ /* 0x000fc6000f8e00ff */
[----:B------:R-:W-:Y:S02]  /*1a50*/  LEA R3, R3, UR39, 0x3 ;  /* 0x0000002703037c11 */ /* 0x000fe4000f8e18ff */
[----:B------:R-:W-:-:S04]  /*1a60*/  SHF.L.U32 R4, R4, 0x1f, RZ ;  /* 0x0000001f04047819 */ /* 0x000fc800000006ff */
[----:B------:R0:W1:Y:S01]  /*1a70*/  SYNCS.PHASECHK.TRANS64.TRYWAIT P1, [R3+URZ+0x33430], R4 ;  /* 0x03343004030075a7 */ /* 0x000062000802017f */
[----:B------:R-:W-:Y:S05]  /*1a80*/  @!P0 BRA `(.L_x_3045) ;  /* 0x0000000000048947 */ /* 0x000fea0003800000 */
[----:B------:R-:W-:Y:S01]  /*1a90*/  BPT.TRAP 0x1 ;  /* 0x000000040000795c */ /* 0x000fe20000300000 */
.L_x_3045:
[----:B-1----:R-:W-:Y:S05]  /*1aa0*/  @P1 BRA `(.L_x_3046) ;  /* 0x0000000000081947 */ /* 0x002fea0003800000 */
[----:B------:R-:W1:Y:S02]  /*1ab0*/  SYNCS.PHASECHK.TRANS64.TRYWAIT P1, [R3+URZ+0x33430], R4 ;  /* 0x03343004030075a7 */ /* 0x000e64000802017f */
[----:B-1----:R-:W-:Y:S05]  /*1ac0*/  @!P1 BRA `(.L_x_3047) ;  /* 0x000000e8003c9947 */ /* 0x002fea0003800000 */
.L_x_3046:
[----:B------:R-:W-:Y:S05]  /*1ad0*/  WARPSYNC.ALL ;  /* 0x0000000000007948 */ /* 0x000fea0003800000 */
[----:B------:R-:W-:Y:S01]  /*1ae0*/  UIADD3 UR4, UR39, 0x24200, URZ ;  /* 0x0002420027047890 */ /* 0x000fe2000fffe03f */
[----:B------:R-:W-:Y:S01]  /*1af0*/  WARPGROUP.ARRIVE ;  /* 0x00000000000079c5 */ /* 0x000fe20000000000 */
[----:B------:R-:W-:Y:S02]  /*1b00*/  ULOP3.LUT UR28, UR46, 0x10000, URZ, 0xfc, !UPT ;  /* 0x000100002e1c7892 */ /* 0x000fe4000f8efc3f */
[----:B------:R-:W-:Y:S01]  /*1b10*/  USHF.R.U32.HI UR4, URZ, 0x4, UR4 ;  /* 0x000000043f047899 */ /* 0x000fe20008011604 */
[----:B------:R-:W-:Y:S01]  /*1b20*/  UMOV UR25, 0x80000020 ;  /* 0x8000002000197882 */ /* 0x000fe20000000000 */
[----:B------:R-:W-:-:S02]  /*1b30*/  UMOV UR27, 0x80000020 ;  /* 0x80000020001b7882 */ /* 0x000fc40000000000 */
[----:B------:R-:W-:Y:S01]  /*1b40*/  ULOP3.LUT UR4, UR4, 0x3fff, URZ, 0xc0, !UPT ;  /* 0x00003fff04047892 */ /* 0x000fe2000f8ec03f */
[----:B------:R-:W-:Y:S01]  /*1b50*/  UMOV UR24, UR28 ;  /* 0x0000001c00187c82 */ /* 0x000fe20008000000 */
[----:B------:R-:W-:Y:S02]  /*1b60*/  UMOV UR5, UR25 ;  /* 0x0000001900057c82 */ /* 0x000fe40008000000 */
[----:B------:R-:W-:Y:S01]  /*1b70*/  ULOP3.LUT UR46, UR4, 0x10000, URZ, 0xfc, !UPT ;  /* 0x00010000042e7892 */ /* 0x000fe2000f8efc3f */
[----:B------:R-:W-:Y:S02]  /*1b80*/  UMOV UR7, 0x80000020 ;  /* 0x8000002000077882 */ /* 0x000fe40000000000 */
[----:B------:R-:W-:Y:S01]  /*1b90*/  UMOV UR4, UR24 ;  /* 0x0000001800047c82 */ /* 0x000fe20008000000 */
[----:B------:R-:W-:Y:S01]  /*1ba0*/  UIMAD UR30, UR51, 0x780, UR46 ;  /* 0x00000780331e78a4 */ /* 0x000fe2000f8e022e */
[----:B------:R-:W-:Y:S01]  /*1bb0*/  UMOV UR11, 0x80000020 ;  /* 0x80000020000b7882 */ /* 0x000fe20000000000 */
[----:B------:R-:W-:-:S02]  /*1bc0*/  UMOV UR15, 0x80000020 ;  /* 0x80000020000f7882 */ /* 0x000fc40000000000 */
[----:B------:R-:W-:Y:S02]  /*1bd0*/  UIADD3 UR6, UR30, 0x80, URZ ;  /* 0x000000801e067890 */ /* 0x000fe4000fffe03f */
[----:B------:R-:W-:Y:S02]  /*1be0*/  UIADD3 UR8, UR30, 0x100, URZ ;  /* 0x000001001e087890 */ /* 0x000fe4000fffe03f */
[----:B------:R-:W-:Y:S01]  /*1bf0*/  UMOV UR26, UR30 ;  /* 0x0000001e001a7c82 */ /* 0x000fe20008000000 */
[----:B------:R-:W-:Y:S01]  /*1c00*/  UIADD3 UR9, UR30, 0x180, URZ ;  /* 0x000001801e097890 */ /* 0x000fe2000fffe03f */
[----:B------:R-:W-:Y:S01]  /*1c10*/  QGMMA.64x32x32.F32.E4M3.E4M3 R88, gdesc[UR24], RZ, !UPT, gsb0 ;  /* 0x00600000185879f3 */ /* 0x000fe2000c0008ff */
[----:B------:R-:W-:Y:S01]  /*1c20*/  UMOV UR26, UR6 ;  /* 0x00000006001a7c82 */ /* 0x000fe20008000000 */
[----:B------:R-:W-:Y:S01]  /*1c30*/  UMOV UR27, 0x80000020 ;  /* 0x80000020001b7882 */ /* 0x000fe20000000000 */
[----:B------:R-:W-:Y:S01]  /*1c40*/  UMOV UR6, UR8 ;  /* 0x0000000800067c82 */ /* 0x000fe20008000000 */
[----:B------:R-:W-:-:S02]  /*1c50*/  UIADD3 UR10, UR30, 0x200, URZ ;  /* 0x000002001e0a7890 */ /* 0x000fc4000fffe03f */
[----:B------:R-:W-:Y:S02]  /*1c60*/  UIADD3 UR12, UR30, 0x102, URZ ;  /* 0x000001021e0c7890 */ /* 0x000fe4000fffe03f */
[----:B------:R-:W-:Y:S02]  /*1c70*/  UIADD3 UR13, UR30, 0x182, URZ ;  /* 0x000001821e0d7890 */ /* 0x000fe4000fffe03f */
[----:B------:R-:W-:Y:S02]  /*1c80*/  UIADD3 UR14, UR30, 0x202, URZ ;  /* 0x000002021e0e7890 */ /* 0x000fe4000fffe03f */
[----:B------:R-:W-:Y:S01]  /*1c90*/  UIADD3 UR18, UR30, 0x382, URZ ;  /* 0x000003821e127890 */ /* 0x000fe2000fffe03f */
[----:B------:R-:W-:Y:S01]  /*1ca0*/  UMOV UR19, 0x80000020 ;  /* 0x8000002000137882 */ /* 0x000fe20000000000 */
[----:B------:R-:W-:Y:S01]  /*1cb0*/  UIADD3 UR22, UR30, 0x600, URZ ;  /* 0x000006001e167890 */ /* 0x000fe2000fffe03f */
[----:B------:R-:W-:Y:S01]  /*1cc0*/  UMOV UR23, 0x80000020 ;  /* 0x8000002000177882 */ /* 0x000fe20000000000 */
[----:B------:R-:W-:Y:S01]  /*1cd0*/  UMOV UR31, 0x80000020 ;  /* 0x80000020001f7882 */ /* 0x000fe20000000000 */
[----:B------:R-:W-:-:S02]  /*1ce0*/  WARPGROUP.DEPBAR.LE gsb0, 0x0 ;  /* 0x00008000000079c5 */ /* 0x000fc40000010000 */
[----:B------:R-:W-:-:S06]  /*1cf0*/  WARPGROUP.ARRIVE ;  /* 0x00000000000079c5 */ /* 0x000fcc0000000000 */
[----:B------:R-:W-:Y:S01]  /*1d00*/  QGMMA.64x32x32.F32.E4M3.E4M3 R72, gdesc[UR24], RZ, !UPT, gsb0 ;  /* 0x00600000184879f3 */ /* 0x000fe2000c0008ff */
[----:B------:R-:W-:Y:S01]  /*1d10*/  UMOV UR26, UR9 ;  /* 0x00000009001a7c82 */ /* 0x000fe20008000000 */
[----:B------:R-:W-:Y:S01]  /*1d20*/  UMOV UR27, 0x80000020 ;  /* 0x80000020001b7882 */ /* 0x000fe20000000000 */
[----:B------:R-:W-:Y:S02]  /*1d30*/  WARPGROUP.DEPBAR.LE gsb0, 0x0 ;  /* 0x00008000000079c5 */ /* 0x000fe40000010000 */
[----:B------:R-:W-:-:S06]  /*1d40*/  WARPGROUP.ARRIVE ;  /* 0x00000000000079c5 */ /* 0x000fcc0000000000 */
[----:B------:R-:W-:Y:S01]  /*1d50*/  QGMMA.64x32x32.F32.E4M3.E4M3 R56, gdesc[UR4], RZ, !UPT, gsb0 ;  /* 0x00600000043879f3 */ /* 0x000fe2000c0008ff */
[----:B------:R-:W-:Y:S02]  /*1d60*/  UIADD3 UR4, UR28, 0x2, URZ ;  /* 0x000000021c047890 */ /* 0x000fe4000fffe03f */
[----:B------:R-:W-:Y:S01]  /*1d70*/  UIADD3 UR6, UR30, 0x2, URZ ;  /* 0x000000021e067890 */ /* 0x000fe2000fffe03f */
[----:B------:R-:W-:Y:S01]  /*1d80*/  UMOV UR5, 0x80000020 ;  /* 0x8000002000057882 */ /* 0x000fe20000000000 */
[----:B------:R-:W-:Y:S01]  /*1d90*/  UMOV UR7, 0x80000020 ;  /* 0x8000002000077882 */ /* 0x000fe20000000000 */
[----:B------:R-:W-:Y:S02]  /*1da0*/  UMOV UR9, UR5 ;  /* 0x0000000500097c82 */ /* 0x000fe40008000000 */
[----:B------:R-:W-:Y:S01]  /*1db0*/  UMOV UR8, UR4 ;  /* 0x0000000400087c82 */ /* 0x000fe20008000000 */
        /* <DEDUP_REMOVED lines=12> */
[----:B------:R-:W-:Y:S01]  /*1e80*/  UMOV UR6, UR10 ;  /* 0x0000000a00067c82 */ /* 0x000fe20008000000 */
[----:B------:R-:W-:Y:S01]  /*1e90*/  UMOV UR7, 0x80000020 ;  /* 0x8000002000077882 */ /* 0x000fe20000000000 */
[----:B------:R-:W-:Y:S01]  /*1ea0*/  UMOV UR10, UR12 ;  /* 0x0000000c000a7c82 */ /* 0x000fe20008000000 */
[----:B------:R-:W-:Y:S02]  /*1eb0*/  WARPGROUP.DEPBAR.LE gsb0, 0x0 ;  /* 0x00008000000079c5 */ /* 0x000fe40000010000 */
[----:B------:R-:W-:-:S06]  /*1ec0*/  WARPGROUP.ARRIVE ;  /* 0x00000000000079c5 */ /* 0x000fcc0000000000 */
[----:B------:R-:W-:Y:S01]  /*1ed0*/  QGMMA.64x32x32.F32.E4M3.E4M3 R72, gdesc[UR4], R72, gsb0 ;  /* 0x00600000044879f3 */ /* 0x000fe20008000848 */
[----:B------:R-:W-:Y:S01]  /*1ee0*/  UMOV UR6, UR13 ;  /* 0x0000000d00067c82 */ /* 0x000fe20008000000 */
[----:B------:R-:W-:Y:S01]  /*1ef0*/  UMOV UR7, 0x80000020 ;  /* 0x8000002000077882 */ /* 0x000fe20000000000 */
[----:B------:R-:W-:Y:S02]  /*1f00*/  WARPGROUP.DEPBAR.LE gsb0, 0x0 ;  /* 0x00008000000079c5 */ /* 0x000fe40000010000 */
[----:B------:R-:W-:-:S06]  /*1f10*/  WARPGROUP.ARRIVE ;  /* 0x00000000000079c5 */ /* 0x000fcc0000000000 */
[----:B------:R-:W-:Y:S01]  /*1f20*/  QGMMA.64x32x32.F32.E4M3.E4M3 R56, gdesc[UR8], R56, gsb0 ;  /* 0x00600000083879f3 */ /* 0x000fe20008000838 */
        /* <DEDUP_REMOVED lines=16> */
[----:B------:R-:W-:Y:S01]  /*2030*/  UIADD3 UR7, UR30, 0x400, URZ ;  /* 0x000004001e077890 */ /* 0x000fe2000fffe03f */
        /* <DEDUP_REMOVED lines=96> */
[----:B------:R-:W-:-:S03]  /*2640*/  UIADD3 UR6, UR30, 0x702, URZ ;  /* 0x000007021e067890 */ /* 0x000fc6000fffe03f */
        /* <DEDUP_REMOVED lines=18> */
[----:B------:R-:W-:Y:S05]  /*2770*/  @!P0 BRA `(.L_x_3048) ;  /* 0x0000000000048947 */ /* 0x000fea0003800000 */
[----:B------:R-:W-:Y:S01]  /*2780*/  BPT.TRAP 0x1 ;  /* 0x000000040000795c */ /* 0x000fe20000300000 */
.L_x_3048:
[C---:B01----:R-:W-:Y:S01]  /*2790*/  FMUL.FTZ R4, R0.reuse, R88 ;  /* 0x0000005800047220 */ /* 0x043fe20000410000 */
        /* <DEDUP_REMOVED lines=32> */
[C---:B------:R-:W-:Y:S01]  /*29a0*/  FMUL.FTZ R85, R0.reuse, R85 ;  /* 0x0000005500557220 */ /* 0x040fe20000410000 */
[C---:B------:R-:W-:Y:S01]  /*29b0*/  FMUL.FTZ R77, R0.reuse, R82 ;  /* 0x00000052004d7220 */ /* 0x040fe20000410000 */
[C---:B------:R-:W-:Y:S01]  /*29c0*/  FMUL.FTZ R74, R0.reuse, R79 ;  /* 0x0000004f004a7220 */ /* 0x040fe20000410000 */
[C---:B------:R-:W-:Y:S01]  /*29d0*/  FMUL.FTZ R56, R0.reuse, R56 ;  /* 0x0000003800387220 */ /* 0x040fe20000410000 */
[C---:B------:R-:W-:Y:S01]  /*29e0*/  FMUL.FTZ R57, R0.reuse, R57 ;  /* 0x0000003900397220 */ /* 0x040fe20000410000 */
[----:B------:R-:W2:Y:S01]  /*29f0*/  MUFU.TANH R8, R8 ;  /* 0x0000000800087308 */ /* 0x000ea20000002400 */
[----:B---3--:R-:W-:Y:S02]  /*2a00*/  IMAD.U32 R25, RZ, RZ, UR47 ;  /* 0x0000002fff197e24 */ /* 0x008fe4000f8e00ff */
[C---:B------:R-:W-:Y:S01]  /*2a10*/  FMUL.FTZ R60, R0.reuse, R60 ;  /* 0x0000003c003c7220 */ /* 0x040fe20000410000 */
[C---:B------:R-:W-:Y:S01]  /*2a20*/  FMUL.FTZ R51, R0.reuse, R51 ;  /* 0x0000003300337220 */ /* 0x040fe20000410000 */
[----:B------:R-:W-:Y:S01]  /*2a30*/  FMUL.FTZ R79, R0, R86 ;  /* 0x00000056004f7220 */ /* 0x000fe20000410000 */
[----:B------:R-:W-:-:S02]  /*2a40*/  IMAD R116, R25, -0xa0, R24 ;  /* 0xffffff6019747824 */ /* 0x000fc400078e0218 */
[C---:B------:R-:W-:Y:S01]  /*2a50*/  FMUL.FTZ R61, R0.reuse, R61 ;  /* 0x0000003d003d7220 */ /* 0x040fe20000410000 */
[C---:B------:R-:W-:Y:S01]  /*2a60*/  FMUL.FTZ R58, R0.reuse, R58 ;  /* 0x0000003a003a7220 */ /* 0x040fe20000410000 */
[----:B------:R-:W3:Y:S01]  /*2a70*/  MUFU.TANH R10, R10 ;  /* 0x0000000a000a7308 */ /* 0x000ee20000002400 */
[----:B------:R-:W-:Y:S01]  /*2a80*/  FMUL.FTZ R78, R0, R87 ;  /* 0x00000057004e7220 */ /* 0x000fe20000410000 */
[----:B------:R-:W-:Y:S01]  /*2a90*/  ISETP.GT.AND P4, PT, R116, RZ, PT ;  /* 0x000000ff7400720c */ /* 0x000fe20003f84270 */
[----:B------:R-:W-:Y:S01]  /*2aa0*/  FMUL.FTZ R64, R0, R64 ;  /* 0x0000004000407220 */ /* 0x000fe20000410000 */
[----:B------:R-:W-:Y:S01]  /*2ab0*/  ISETP.GT.AND P3, PT, R116, 0x1, PT ;  /* 0x000000017400780c */ /* 0x000fe20003f64270 */
[----:B------:R-:W-:Y:S01]  /*2ac0*/  FMUL.FTZ R55, R0, R55 ;  /* 0x0000003700377220 */ /* 0x000fe20000410000 */
[----:B------:R-:W-:Y:S01]  /*2ad0*/  ISETP.GT.AND P2, PT, R116, 0x8, PT ;  /* 0x000000087400780c */ /* 0x000fe20003f44270 */
[----:B------:R-:W-:Y:S01]  /*2ae0*/  FMUL.FTZ R65, R0, R65 ;  /* 0x0000004100417220 */ /* 0x000fe20000410000 */
[----:B------:R-:W4:Y:S01]  /*2af0*/  MUFU.TANH R20, R20 ;  /* 0x0000001400147308 */ /* 0x000f220000002400 */
[----:B0-----:R-:W-:Y:S01]  /*2b00*/  FSEL R118, R4, -INF , P4 ;  /* 0xff80000004767808 */ /* 0x001fe20002000000 */
[C---:B------:R-:W-:Y:S01]  /*2b10*/  FMUL.FTZ R54, R0.reuse, R54 ;  /* 0x0000003600367220 */ /* 0x040fe20000410000 */
[----:B-1----:R-:W-:Y:S01]  /*2b20*/  FSEL R120, R5, -INF , P3 ;  /* 0xff80000005787808 */ /* 0x002fe20001800000 */
[----:B------:R-:W-:Y:S01]  /*2b30*/  FMUL.FTZ R59, R0, R59 ;  /* 0x0000003b003b7220 */ /* 0x000fe20000410000 */
[----:B------:R-:W-:Y:S01]  /*2b40*/  ISETP.GT.AND P1, PT, R116, 0x9, PT ;  /* 0x000000097400780c */ /* 0x000fe20003f24270 */
[----:B------:R-:W-:Y:S01]  /*2b50*/  FMUL.FTZ R68, R0, R68 ;  /* 0x0000004400447220 */ /* 0x000fe20000410000 */
[----:B--2---:R-:W-:Y:S01]  /*2b60*/  FSEL R122, R8, -INF , P2 ;  /* 0xff800000087a7808 */ /* 0x004fe20001000000 */
[----:B------:R-:W0:Y:S01]  /*2b70*/  MUFU.TANH R6, R6 ;  /* 0x0000000600067308 */ /* 0x000e220000002400 */
[----:B------:R-:W-:Y:S01]  /*2b80*/  FMNMX.FTZ R5, R118, R120, !PT ;  /* 0x0000007876057209 */ /* 0x000fe20007810000 */
[----:B------:R-:W-:Y:S01]  /*2b90*/  FMUL.FTZ R49, R0, R49 ;  /* 0x0000003100317220 */ /* 0x000fe20000410000 */
[----:B------:R-:W-:Y:S01]  /*2ba0*/  ISETP.GT.AND P6, PT, R116, 0x10, PT ;  /* 0x000000107400780c */ /* 0x000fe20003fc4270 */
[----:B------:R-:W-:Y:S01]  /*2bb0*/  FMUL.FTZ R62, R0, R62 ;  /* 0x0000003e003e7220 */ /* 0x000fe20000410000 */
[----:B---3--:R-:W-:Y:S01]  /*2bc0*/  FSEL R124, R10, -INF , P1 ;  /* 0xff8000000a7c7808 */ /* 0x008fe20000800000 */
[----:B------:R-:W-:Y:S01]  /*2bd0*/  FMUL.FTZ R69, R0, R69 ;  /* 0x0000004500457220 */ /* 0x000fe20000410000 */
[----:B------:R-:W-:Y:S01]  /*2be0*/  FMNMX.FTZ R5, R122, R5, !PT ;  /* 0x000000057a057209 */ /* 0x000fe20007810000 */
[----:B------:R-:W1:Y:S01]  /*2bf0*/  MUFU.TANH R21, R21 ;  /* 0x0000001500157308 */ /* 0x000e620000002400 */
[----:B------:R-:W-:Y:S01]  /*2c00*/  ISETP.GT.AND P5, PT, R116, 0x11, PT ;  /* 0x000000117400780c */ /* 0x000fe20003fa4270 */
[----:B------:R-:W-:Y:S01]  /*2c10*/  FMUL.FTZ R63, R0, R63 ;  /* 0x0000003f003f7220 */ /* 0x000fe20000410000 */
[----:B----4-:R-:W-:Y:S01]  /*2c20*/  FSEL R126, R20, -INF , P6 ;  /* 0xff800000147e7808 */ /* 0x010fe20003000000 */
[----:B------:R-:W-:Y:S01]  /*2c30*/  FMUL.FTZ R40, R0, R40 ;  /* 0x0000002800287220 */ /* 0x000fe20000410000 */
[----:B------:R-:W-:Y:S01]  /*2c40*/  FMNMX.FTZ R5, R124, R5, !PT ;  /* 0x000000057c057209 */ /* 0x000fe20007810000 */
[C---:B------:R-:W-:Y:S01]  /*2c50*/  FMUL.FTZ R53, R0.reuse, R53 ;  /* 0x0000003500357220 */ /* 0x040fe20000410000 */
[----:B------:R-:W-:Y:S01]  /*2c60*/  FMUL.FTZ R66, R0, R66 ;  /* 0x0000004200427220 */ /* 0x000fe20000410000 */
[----:B------:R-:W2:Y:S01]  /*2c70*/  MUFU.TANH R7, R7 ;  /* 0x0000000700077308 */ /* 0x000ea20000002400 */
[----:B0-----:R-:W-:Y:S01]  /*2c80*/  FSEL R6, R6, -INF , P4 ;  /* 0xff80000006067808 */ /* 0x001fe20002000000 */
[----:B------:R-:W-:Y:S01]  /*2c90*/  FMUL.FTZ R41, R0, R41 ;  /* 0x0000002900297220 */ /* 0x000fe20000410000 */
[----:B------:R-:W-:Y:S01]  /*2ca0*/  ISETP.GT.AND P4, PT, R116, 0x18, PT ;  /* 0x000000187400780c */ /* 0x000fe20003f84270 */
[----:B------:R-:W-:Y:S01]  /*2cb0*/  FMUL.FTZ R52, R0, R52 ;  /* 0x0000003400347220 */ /* 0x000fe20000410000 */
[----:B------:R-:W-:Y:S01]  /*2cc0*/  FMNMX.FTZ R5, R126, R5, !PT ;  /* 0x000000057e057209 */ /* 0x000fe20007810000 */
[C---:B------:R-:W-:Y:S01]  /*2cd0*/  FMUL.FTZ R67, R0.reuse, R67 ;  /* 0x0000004300437220 */ /* 0x040fe20000410000 */
[C---:B------:R-:W-:Y:S01]  /*2ce0*/  FMUL.FTZ R44, R0.reuse, R44 ;  /* 0x0000002c002c7220 */ /* 0x040fe20000410000 */
[----:B------:R-:W0:Y:S01]  /*2cf0*/  MUFU.TANH R100, R100 ;  /* 0x0000006400647308 */ /* 0x000e220000002400 */
[----:B-1----:R-:W-:Y:S01]  /*2d00*/  FSEL R128, R21, -INF , P5 ;  /* 0xff80000015807808 */ /* 0x002fe20002800000 */
[C---:B------:R-:W-:Y:S01]  /*2d10*/  FMUL.FTZ R50, R0.reuse, R50 ;  /* 0x0000003200327220 */ /* 0x040fe20000410000 */
[C---:B------:R-:W-:Y:S01]  /*2d20*/  FMUL.FTZ R70, R0.reuse, R70 ;  /* 0x0000004600467220 */ /* 0x040fe20000410000 */
[----:B------:R-:W-:Y:S01]  /*2d30*/  FMUL.FTZ R45, R0, R45 ;  /* 0x0000002d002d7220 */ /* 0x000fe20000410000 */
[----:B------:R-:W-:Y:S01]  /*2d40*/  FMNMX.FTZ R5, R128, R5, !PT ;  /* 0x0000000580057209 */ /* 0x000fe20007810000 */
[C---:B------:R-:W-:Y:S01]  /*2d50*/  FMUL.FTZ R47, R0.reuse, R47 ;  /* 0x0000002f002f7220 */ /* 0x040fe20000410000 */
[C---:B------:R-:W-:Y:S01]  /*2d60*/  FMUL.FTZ R71, R0.reuse, R71 ;  /* 0x0000004700477220 */ /* 0x040fe20000410000 */
[----:B------:R-:W1:Y:S01]  /*2d70*/  MUFU.TANH R9, R9 ;  /* 0x0000000900097308 */ /* 0x000e620000002400 */
[----:B--2---:R-:W-:Y:S01]  /*2d80*/  FSEL R7, R7, -INF , P3 ;  /* 0xff80000007077808 */ /* 0x004fe20001800000 */
[----:B------:R-:W-:Y:S01]  /*2d90*/  FMUL.FTZ R48, R0, R48 ;  /* 0x0000003000307220 */ /* 0x000fe20000410000 */
[----:B------:R-:W-:Y:S01]  /*2da0*/  ISETP.GT.AND P3, PT, R116, 0x19, PT ;  /* 0x000000197400780c */ /* 0x000fe20003f64270 */
[C---:B------:R-:W-:Y:S01]  /*2db0*/  FMUL.FTZ R42, R0.reuse, R42 ;  /* 0x0000002a002a7220 */ /* 0x040fe20000410000 */
[C---:B------:R-:W-:Y:S01]  /*2dc0*/  FMUL.FTZ R43, R0.reuse, R43 ;  /* 0x0000002b002b7220 */ /* 0x040fe20000410000 */
[C---:B------:R-:W-:Y:S01]  /*2dd0*/  FMUL.FTZ R46, R0.reuse, R46 ;  /* 0x0000002e002e7220 */ /* 0x040fe20000410000 */
[----:B------:R-:W-:Y:S01]  /*2de0*/  FMUL.FTZ R26, R0, R26 ;  /* 0x0000001a001a7220 */ /* 0x000fe20000410000 */
[----:B------:R-:W2:Y:S01]  /*2df0*/  MUFU.TANH R88, R88 ;  /* 0x0000005800587308 */ /* 0x000ea20000002400 */
[----:B0-----:R-:W-:Y:S01]  /*2e00*/  FSEL R100, R100, -INF , P4 ;  /* 0xff80000064647808 */ /* 0x001fe20002000000 */
[C---:B------:R-:W-:Y:S01]  /*2e10*/  FMUL.FTZ R27, R0.reuse, R27 ;  /* 0x0000001b001b7220 */ /* 0x040fe20000410000 */
[C---:B------:R-:W-:Y:S01]  /*2e20*/  FMUL.FTZ R29, R0.reuse, R29 ;  /* 0x0000001d001d7220 */ /* 0x040fe20000410000 */
[----:B------:R-:W-:Y:S01]  /*2e30*/  FMUL.FTZ R28, R0, R28 ;  /* 0x0000001c001c7220 */ /* 0x000fe20000410000 */
[----:B------:R-:W-:Y:S01]  /*2e40*/  FMNMX.FTZ R5, R100, R5, !PT ;  /* 0x0000000564057209 */ /* 0x000fe20007810000 */
[C---:B------:R-:W-:Y:S01]  /*2e50*/  FMUL.FTZ R32, R0.reuse, R32 ;  /* 0x0000002000207220 */ /* 0x040fe20000410000 */
[C---:B------:R-:W-:Y:S01]  /*2e60*/  FMUL.FTZ R33, R0.reuse, R33 ;  /* 0x0000002100217220 */ /* 0x040fe20000410000 */
[----:B------:R-:W0:Y:S01]  /*2e70*/  MUFU.TANH R11, R11 ;  /* 0x0000000b000b7308 */ /* 0x000e220000002400 */
[----:B-1----:R-:W-:Y:S01]  /*2e80*/  FSEL R9, R9, -INF , P2 ;  /* 0xff80000009097808 */ /* 0x002fe20001000000 */
[----:B------:R-:W-:Y:S01]  /*2e90*/  FMUL.FTZ R36, R0, R36 ;  /* 0x0000002400247220 */ /* 0x000fe20000410000 */
[----:B------:R-:W-:Y:S01]  /*2ea0*/  ISETP.GT.AND P2, PT, R116, 0x20, PT ;  /* 0x000000207400780c */ /* 0x000fe20003f44270 */
[C---:B------:R-:W-:Y:S01]  /*2eb0*/  FMUL.FTZ R37, R0.reuse, R37 ;  /* 0x0000002500257220 */ /* 0x040fe20000410000 */
[----:B------:R-:W-:Y:S01]  /*2ec0*/  ULDC UR6, c[0x0][0x988] ;  /* 0x0002620000067ab9 */ /* 0x000fe20000000800 */
[----:B------:R-:W-:Y:S01]  /*2ed0*/  P2R R104, PR, RZ, 0x1 ;  /* 0x00000001ff687803 */ /* 0x000fe20000000000 */
[----:B------:R-:W-:Y:S01]  /*2ee0*/  FMUL.FTZ R30, R0, R30 ;  /* 0x0000001e001e7220 */ /* 0x000fe20000410000 */
[----:B------:R-:W1:Y:S01]  /*2ef0*/  MUFU.TANH R89, R89 ;  /* 0x0000005900597308 */ /* 0x000e620000002400 */
[----:B--2---:R-:W-:Y:S01]  /*2f00*/  FSEL R130, R88, -INF , P3 ;  /* 0xff80000058827808 */ /* 0x004fe20001800000 */
[C---:B------:R-:W-:Y:S01]  /*2f10*/  FMUL.FTZ R31, R0.reuse, R31 ;  /* 0x0000001f001f7220 */ /* 0x040fe20000410000 */
[C---:B------:R-:W-:Y:S01]  /*2f20*/  FMUL.FTZ R34, R0.reuse, R34 ;  /* 0x0000002200227220 */ /* 0x040fe20000410000 */
[----:B------:R-:W-:Y:S01]  /*2f30*/  FMUL.FTZ R35, R0, R35 ;  /* 0x0000002300237220 */ /* 0x000fe20000410000 */
[----:B------:R-:W-:Y:S01]  /*2f40*/  FMNMX.FTZ R5, R130, R5, !PT ;  /* 0x0000000582057209 */ /* 0x000fe20007810000 */
[C---:B------:R-:W-:Y:S01]  /*2f50*/  FMUL.FTZ R38, R0.reuse, R38 ;  /* 0x0000002600267220 */ /* 0x040fe20000410000 */
[----:B------:R-:W-:Y:S01]  /*2f60*/  FMUL.FTZ R39, R0, R39 ;  /* 0x0000002700277220 */ /* 0x000fe20000410000 */
[----:B------:R-:W2:Y:S01]  /*2f70*/  MUFU.TANH R12, R12 ;  /* 0x0000000c000c7308 */ /* 0x000ea20000002400 */
[----:B0-----:R-:W-:Y:S01]  /*2f80*/  FSEL R11, R11, -INF , P1 ;  /* 0xff8000000b0b7808 */ /* 0x001fe20000800000 */
[----:B------:R-:W-:Y:S01]  /*2f90*/  UISETP.GE.AND UP0, UPT, UR50, 0xa1, UPT ;  /* 0x000000a13200788c */ /* 0x000fe2000bf06270 */
[----:B------:R-:W-:-:S05]  /*2fa0*/  ISETP.GT.AND P1, PT, R116, 0x21, PT ;  /* 0x000000217400780c */ /* 0x000fca0003f24270 */
[----:B------:R-:W0:Y:S01]  /*2fb0*/  MUFU.TANH R90, R90 ;  /* 0x0000005a005a7308 */ /* 0x000e220000002400 */
[----:B-1----:R-:W-:-:S04]  /*2fc0*/  FSEL R132, R89, -INF , P2 ;  /* 0xff80000059847808 */ /* 0x002fc80001000000 */
[----:B------:R-:W-:-:S03]  /*2fd0*/  FMNMX.FTZ R5, R132, R5, !PT ;  /* 0x0000000584057209 */ /* 0x000fc60007810000 */
[----:B------:R-:W1:Y:S01]  /*2fe0*/  MUFU.TANH R13, R13 ;  /* 0x0000000d000d7308 */ /* 0x000e620000002400 */
[----:B--2---:R-:W-:Y:S02]  /*2ff0*/  FSEL R12, R12, -INF , P6 ;  /* 0xff8000000c0c7808 */ /* 0x004fe40003000000 */
[----:B------:R-:W-:-:S05]  /*3000*/  ISETP.GT.AND P6, PT, R116, 0x28, PT ;  /* 0x000000287400780c */ /* 0x000fca0003fc4270 */
[----:B------:R2:W3:Y:S01]  /*3010*/  MUFU.TANH R91, R76 ;  /* 0x0000004c005b7308 */ /* 0x0004e20000002400 */
[----:B0-----:R-:W-:-:S04]  /*3020*/  FSEL R134, R90, -INF , P1 ;  /* 0xff8000005a867808 */ /* 0x001fc80000800000 */
[----:B------:R-:W-:-:S03]  /*3030*/  FMNMX.FTZ R5, R134, R5, !PT ;  /* 0x0000000586057209 */ /* 0x000fc60007810000 */
[----:B------:R-:W0:Y:S01]  /*3040*/  MUFU.TANH R15, R15 ;  /* 0x0000000f000f7308 */ /* 0x000e220000002400 */
[----:B-1----:R-:W-:Y:S01]  /*3050*/  FSEL R13, R13, -INF , P5 ;  /* 0xff8000000d0d7808 */ /* 0x002fe20002800000 */
[----:B--2---:R-:W-:Y:S01]  /*3060*/  FMUL.FTZ R76, R0, R83 ;  /* 0x00000053004c7220 */ /* 0x004fe20000410000 */
[----:B------:R-:W-:-:S05]  /*3070*/  ISETP.GT.AND P5, PT, R116, 0x29, PT ;  /* 0x000000297400780c */ /* 0x000fca0003fa4270 */
[----:B------:R-:W1:Y:S01]  /*3080*/  MUFU.TANH R92, R92 ;  /* 0x0000005c005c7308 */ /* 0x000e620000002400 */
[----:B---3--:R-:W-:-:S04]  /*3090*/  FSEL R136, R91, -INF , P6 ;  /* 0xff8000005b887808 */ /* 0x008fc80003000000 */
[----:B------:R-:W-:-:S03]  /*30a0*/  FMNMX.FTZ R5, R136, R5, !PT ;  /* 0x0000000588057209 */ /* 0x000fc60007810000 */
[----:B------:R-:W2:Y:S01]  /*30b0*/  MUFU.TANH R14, R14 ;  /* 0x0000000e000e7308 */ /* 0x000ea20000002400 */
[----:B0-----:R-:W-:Y:S02]  /*30c0*/  FSEL R15, R15, -INF , P4 ;  /* 0xff8000000f0f7808 */ /* 0x001fe40002000000 */
[----:B------:R-:W-:-:S05]  /*30d0*/  ISETP.GT.AND P4, PT, R116, 0x30, PT ;  /* 0x000000307400780c */ /* 0x000fca0003f84270 */
[----:B------:R-:W-:Y:S01]  /*30e0*/  MUFU.TANH R80, R80 ;  /* 0x0000005000507308 */ /* 0x000fe20000002400 */
[----:B-1----:R-:W-:-:S04]  /*30f0*/  FSEL R138, R92, -INF , P5 ;  /* 0xff8000005c8a7808 */ /* 0x002fc80002800000 */
[----:B------:R-:W-:-:S03]  /*3100*/  FMNMX.FTZ R5, R138, R5, !PT ;  /* 0x000000058a057209 */ /* 0x000fc60007810000 */
[----:B------:R-:W0:Y:S01]  /*3110*/  MUFU.TANH R73, R73 ;  /* 0x0000004900497308 */ /* 0x000e220000002400 */
[----:B--2---:R-:W-:Y:S02]  /*3120*/  FSEL R14, R14, -INF , P3 ;  /* 0xff8000000e0e7808 */ /* 0x004fe40001800000 */
[----:B------:R-:W-:-:S05]  /*3130*/  ISETP.GT.AND P3, PT, R116, 0x31, PT ;  /* 0x000000317400780c */ /* 0x000fca0003f64270 */
[----:B------:R-:W-:Y:S08]  /*3140*/  MUFU.TANH R81, R81 ;  /* 0x0000005100517308 */ /* 0x000ff00000002400 */
[----:B------:R-:W1:Y:S01]  /*3150*/  MUFU.TANH R72, R72 ;  /* 0x0000004800487308 */ /* 0x000e620000002400 */
[----:B0-----:R-:W-:Y:S02]  /*3160*/  FSEL R73, R73, -INF , P2 ;  /* 0xff80000049497808 */ /* 0x001fe40001000000 */
[----:B------:R-:W-:-:S05]  /*3170*/  ISETP.GT.AND P2, PT, R116, 0x38, PT ;  /* 0x000000387400780c */ /* 0x000fca0003f44270 */
[----:B------:R0:W-:Y:S08]  /*3180*/  MUFU.TANH R82, R84 ;  /* 0x0000005400527308 */ /* 0x0001f00000002400 */
[----:B------:R-:W2:Y:S01]  /*3190*/  MUFU.TANH R75, R75 ;  /* 0x0000004b004b7308 */ /* 0x000ea20000002400 */
[----:B0-----:R-:W-:Y:S02]  /*31a0*/  FSEL R84, R80, -INF , P4 ;  /* 0xff80000050547808 */ /* 0x001fe40002000000 */
[----:B-1----:R-:W-:-:S02]  /*31b0*/  FSEL R72, R72, -INF , P1 ;  /* 0xff80000048487808 */ /* 0x002fc40000800000 */
[----:B------:R-:W-:Y:S02]  /*31c0*/  FMNMX.FTZ R5, R84, R5, !PT ;  /* 0x0000000554057209 */ /* 0x000fe40007810000 */
[----:B------:R-:W-:Y:S01]  /*31d0*/  ISETP.GT.AND P1, PT, R116, 0x39, PT ;  /* 0x000000397400780c */ /* 0x000fe20003f24270 */
[----:B------:R-:W-:Y:S08]  /*31e0*/  MUFU.TANH R85, R85 ;  /* 0x0000005500557308 */ /* 0x000ff00000002400 */
[----:B------:R-:W0:Y:S01]  /*31f0*/  MUFU.TANH R74, R74 ;  /* 0x0000004a004a7308 */ /* 0x000e220000002400 */
[----:B--2---:R-:W-:-:S02]  /*3200*/  FSEL R75, R75, -INF , P6 ;  /* 0xff8000004b4b7808 */ /* 0x004fc40003000000 */
[----:B------:R-:W-:-:S05]  /*3210*/  ISETP.GT.AND P6, PT, R116, 0x40, PT ;  /* 0x000000407400780c */ /* 0x000fca0003fc4270 */
[----:B------:R1:W-:Y:S08]  /*3220*/  MUFU.TANH R83, R56 ;  /* 0x0000003800537308 */ /* 0x0003f00000002400 */
[----:B------:R-:W2:Y:S01]  /*3230*/  MUFU.TANH R77, R77 ;  /* 0x0000004d004d7308 */ /* 0x000ea20000002400 */
[----:B-1----:R-:W-:Y:S02]  /*3240*/  FSEL R56, R81, -INF , P3 ;  /* 0xff80000051387808 */ /* 0x002fe40001800000 */
[----:B0-----:R-:W-:-:S02]  /*3250*/  FSEL R74, R74, -INF , P5 ;  /* 0xff8000004a4a7808 */ /* 0x001fc40002800000 */
[----:B------:R-:W-:Y:S02]  /*3260*/  FMNMX.FTZ R4, R56, R5, !PT ;  /* 0x0000000538047209 */ /* 0x000fe40007810000 */
[----:B------:R-:W-:Y:S01]  /*3270*/  ISETP.GT.AND P5, PT, R116, 0x41, PT ;  /* 0x000000417400780c */ /* 0x000fe20003fa4270 */
[----:B------:R-:W-:Y:S08]  /*3280*/  MUFU.TANH R57, R57 ;  /* 0x0000003900397308 */ /* 0x000ff00000002400 */
[----:B------:R-:W0:Y:S01]  /*3290*/  MUFU.TANH R76, R76 ;  /* 0x0000004c004c7308 */ /* 0x000e220000002400 */
[----:B--2---:R-:W-:-:S02]  /*32a0*/  FSEL R77, R77, -INF , P4 ;  /* 0xff8000004d4d7808 */ /* 0x004fc40002000000 */
[----:B------:R-:W-:-:S05]  /*32b0*/  ISETP.GT.AND P4, PT, R116, 0x48, PT ;  /* 0x000000487400780c */ /* 0x000fca0003f84270 */
[----:B------:R-:W-:Y:S08]  /*32c0*/  MUFU.TANH R60, R60 ;  /* 0x0000003c003c7308 */ /* 0x000ff00000002400 */
[----:B------:R1:W-:Y:S01]  /*32d0*/  MUFU.TANH R99, R51 ;  /* 0x0000003300637308 */ /* 0x0003e20000002400 */
[----:B0-----:R-:W-:Y:S02]  /*32e0*/  FSEL R76, R76, -INF , P3 ;  /* 0xff8000004c4c7808 */ /* 0x001fe40001800000 */
[----:B------:R-:W-:-:S05]  /*32f0*/  ISETP.GT.AND P3, PT, R116, 0x49, PT ;  /* 0x000000497400780c */ /* 0x000fca0003f64270 */
[----:B------:R-:W0:Y:S01]  /*3300*/  MUFU.TANH R79, R79 ;  /* 0x0000004f004f7308 */ /* 0x000e220000002400 */
[----:B-1----:R-:W-:-:S04]  /*3310*/  FSEL R51, R82, -INF , P2 ;  /* 0xff80000052337808 */ /* 0x002fc80001000000 */
[----:B------:R-:W-:-:S03]  /*3320*/  FMNMX.FTZ R5, R51, R4, !PT ;  /* 0x0000000433057209 */ /* 0x000fc60007810000 */
[----:B------:R1:W-:Y:S08]  /*3330*/  MUFU.TANH R86, R58 ;  /* 0x0000003a00567308 */ /* 0x0003f00000002400 */
[----:B------:R-:W-:Y:S01]  /*3340*/  MUFU.TANH R61, R61 ;  /* 0x0000003d003d7308 */ /* 0x000fe20000002400 */
[----:B-1----:R-:W-:Y:S02]  /*3350*/  FSEL R58, R85, -INF , P1 ;  /* 0xff800000553a7808 */ /* 0x002fe40000800000 */
[----:B0-----:R-:W-:-:S02]  /*3360*/  FSEL R79, R79, -INF , P2 ;  /* 0xff8000004f4f7808 */ /* 0x001fc40001000000 */
[----:B------:R-:W-:Y:S02]  /*3370*/  FMNMX.FTZ R4, R58, R5, !PT ;  /* 0x000000053a047209 */ /* 0x000fe40007810000 */
[----:B------:R-:W-:Y:S01]  /*3380*/  ISETP.GT.AND P2, PT, R116, 0x50, PT ;  /* 0x000000507400780c */ /* 0x000fe20003f44270 */
[----:B------:R-:W0:Y:S08]  /*3390*/  MUFU.TANH R78, R78 ;  /* 0x0000004e004e7308 */ /* 0x000e300000002400 */
[----:B------:R-:W-:Y:S08]  /*33a0*/  MUFU.TANH R64, R64 ;  /* 0x0000004000407308 */ /* 0x000ff00000002400 */
[----:B------:R1:W-:Y:S01]  /*33b0*/  MUFU.TANH R105, R55 ;  /* 0x0000003700697308 */ /* 0x0003e20000002400 */
[----:B0-----:R-:W-:-:S02]  /*33c0*/  FSEL R78, R78, -INF , P1 ;  /* 0xff8000004e4e7808 */ /* 0x001fc40000800000 */
[----:B------:R-:W-:-:S05]  /*33d0*/  ISETP.GT.AND P1, PT, R116, 0x51, PT ;  /* 0x000000517400780c */ /* 0x000fca0003f24270 */
[----:B------:R-:W-:Y:S01]  /*33e0*/  MUFU.TANH R65, R65 ;  /* 0x0000004100417308 */ /* 0x000fe20000002400 */
[----:B-1----:R-:W-:-:S04]  /*33f0*/  FSEL R55, R83, -INF , P6 ;  /* 0xff80000053377808 */ /* 0x002fc80003000000 */
[----:B------:R-:W-:-:S03]  /*3400*/  FMNMX.FTZ R5, R55, R4, !PT ;  /* 0x0000000437057209 */ /* 0x000fc60007810000 */
[----:B------:R0:W-:Y:S08]  /*3410*/  MUFU.TANH R103, R54 ;  /* 0x0000003600677308 */ /* 0x0001f00000002400 */
[----:B------:R-:W1:Y:S01]  /*3420*/  MUFU.TANH R59, R59 ;  /* 0x0000003b003b7308 */ /* 0x000e620000002400 */
[----:B0-----:R-:W-:Y:S02]  /*3430*/  FSEL R54, R57, -INF , P5 ;  /* 0xff80000039367808 */ /* 0x001fe40002800000 */
[----:B------:R-:W-:-:S02]  /*3440*/  FSEL R57, R61, -INF , P3 ;  /* 0xff8000003d397808 */ /* 0x000fc40001800000 */
[----:B------:R-:W-:-:S03]  /*3450*/  FMNMX.FTZ R4, R54, R5, !PT ;  /* 0x0000000536047209 */ /* 0x000fc60007810000 */
[----:B------:R-:W-:Y:S08]  /*3460*/  MUFU.TANH R68, R68 ;  /* 0x0000004400447308 */ /* 0x000ff00000002400 */
[----:B------:R0:W-:Y:S01]  /*3470*/  MUFU.TANH R97, R49 ;  /* 0x0000003100617308 */ /* 0x0001e20000002400 */
[----:B-1----:R-:W-:Y:S02]  /*3480*/  FSEL R5, R59, -INF , P5 ;  /* 0xff8000003b057808 */ /* 0x002fe40002800000 */
[----:B------:R-:W-:-:S05]  /*3490*/  ISETP.GT.AND P5, PT, R116, 0x59, PT ;  /* 0x000000597400780c */ /* 0x000fca0003fa4270 */
[----:B------:R-:W-:Y:S01]  /*34a0*/  MUFU.TANH R62, R62 ;  /* 0x0000003e003e7308 */ /* 0x000fe20000002400 */
[----:B0-----:R-:W-:-:S04]  /*34b0*/  FSEL R49, R60, -INF , P4 ;  /* 0xff8000003c317808 */ /* 0x001fc80002000000 */
[----:B------:R-:W-:-:S03]  /*34c0*/  FMNMX.FTZ R4, R49, R4, !PT ;  /* 0x0000000431047209 */ /* 0x000fc60007810000 */
[----:B------:R-:W-:Y:S01]  /*34d0*/  MUFU.TANH R69, R69 ;  /* 0x0000004500457308 */ /* 0x000fe20000002400 */
[----:B------:R-:W-:Y:S02]  /*34e0*/  FMNMX.FTZ R8, R57, R4, !PT ;  /* 0x0000000439087209 */ /* 0x000fe40007810000 */
[----:B------:R-:W-:Y:S02]  /*34f0*/  FSEL R4, R86, -INF , P6 ;  /* 0xff80000056047808 */ /* 0x000fe40003000000 */
[----:B------:R-:W-:-:S03]  /*3500*/  ISETP.GT.AND P6, PT, R116, 0x58, PT ;  /* 0x000000587400780c */ /* 0x000fc60003fc4270 */
[----:B------:R-:W0:Y:S08]  /*3510*/  MUFU.TANH R63, R63 ;  /* 0x0000003f003f7308 */ /* 0x000e300000002400 */
[----:B------:R-:W1:Y:S08]  /*3520*/  MUFU.TANH R40, R40 ;  /* 0x0000002800287308 */ /* 0x000e700000002400 */
[----:B------:R2:W-:Y:S01]  /*3530*/  MUFU.TANH R102, R53 ;  /* 0x0000003500667308 */ /* 0x0005e20000002400 */
[----:B0-----:R-:W-:-:S02]  /*3540*/  FSEL R10, R63, -INF , P3 ;  /* 0xff8000003f0a7808 */ /* 0x001fc40001800000 */
[----:B------:R-:W-:-:S05]  /*3550*/  ISETP.GT.AND P3, PT, R116, 0x61, PT ;  /* 0x000000617400780c */ /* 0x000fca0003f64270 */
[----:B------:R-:W-:Y:S01]  /*3560*/  MUFU.TANH R66, R66 ;  /* 0x0000004200427308 */ /* 0x000fe20000002400 */
[----:B--2---:R-:W-:-:S04]  /*3570*/  FSEL R53, R64, -INF , P2 ;  /* 0xff80000040357808 */ /* 0x004fc80001000000 */
[----:B------:R-:W-:Y:S02]  /*3580*/  FMNMX.FTZ R21, R53, R8, !PT ;  /* 0x0000000835157209 */ /* 0x000fe40007810000 */
[----:B------:R-:W-:Y:S01]  /*3590*/  FSEL R8, R62, -INF , P4 ;  /* 0xff8000003e087808 */ /* 0x000fe20002000000 */
[----:B------:R-:W-:Y:S01]  /*35a0*/  MUFU.TANH R41, R41 ;  /* 0x0000002900297308 */ /* 0x000fe20000002400 */
[----:B------:R-:W-:-:S07]  /*35b0*/  ISETP.GT.AND P4, PT, R116, 0x60, PT ;  /* 0x000000607400780c */ /* 0x000fce0003f84270 */
[----:B------:R0:W-:Y:S08]  /*35c0*/  MUFU.TANH R101, R52 ;  /* 0x0000003400657308 */ /* 0x0001f00000002400 */
[----:B------:R-:W-:Y:S01]  /*35d0*/  MUFU.TANH R67, R67 ;  /* 0x0000004300437308 */ /* 0x000fe20000002400 */
[----:B0-----:R-:W-:-:S04]  /*35e0*/  FSEL R52, R65, -INF , P1 ;  /* 0xff80000041347808 */ /* 0x001fc80000800000 */
[----:B------:R-:W-:-:S03]  /*35f0*/  FMNMX.FTZ R21, R52, R21, !PT ;  /* 0x0000001534157209 */ /* 0x000fc60007810000 */
[----:B------:R1:W-:Y:S08]  /*3600*/  MUFU.TANH R94, R44 ;  /* 0x0000002c005e7308 */ /* 0x0003f00000002400 */
[----:B------:R0:W-:Y:S01]  /*3610*/  MUFU.TANH R98, R50 ;  /* 0x0000003200627308 */ /* 0x0001e20000002400 */
[----:B-1----:R-:W-:-:S07]  /*3620*/  FSEL R44, R40, -INF , P4 ;  /* 0xff800000282c7808 */ /* 0x002fce0002000000 */
[----:B------:R-:W1:Y:S01]  /*3630*/  MUFU.TANH R70, R70 ;  /* 0x0000004600467308 */ /* 0x000e620000002400 */
[----:B0-----:R-:W-:-:S04]  /*3640*/  FSEL R50, R68, -INF , P6 ;  /* 0xff80000044327808 */ /* 0x001fc80003000000 */
[----:B------:R-:W-:-:S03]  /*3650*/  FMNMX.FTZ R20, R50, R21, !PT ;  /* 0x0000001532147209 */ /* 0x000fc60007810000 */
[----:B------:R-:W0:Y:S08]  /*3660*/  MUFU.TANH R45, R45 ;  /* 0x0000002d002d7308 */ /* 0x000e300000002400 */
[----:B------:R2:W-:Y:S01]  /*3670*/  MUFU.TANH R96, R47 ;  /* 0x0000002f00607308 */ /* 0x0005e20000002400 */
[----:B-1----:R-:W-:Y:S02]  /*3680*/  FSEL R24, R70, -INF , P6 ;  /* 0xff80000046187808 */ /* 0x002fe40003000000 */
[----:B------:R-:W-:-:S05]  /*3690*/  ISETP.GT.AND P6, PT, R116, 0x70, PT ;  /* 0x000000707400780c */ /* 0x000fca0003fc4270 */
[----:B------:R-:W-:Y:S01]  /*36a0*/  MUFU.TANH R71, R71 ;  /* 0x0000004700477308 */ /* 0x000fe20000002400 */
[----:B--2---:R-:W-:-:S04]  /*36b0*/  FSEL R47, R69, -INF , P5 ;  /* 0xff800000452f7808 */ /* 0x004fc80002800000 */
[----:B------:R-:W-:Y:S02]  /*36c0*/  FMNMX.FTZ R21, R47, R20, !PT ;  /* 0x000000142f157209 */ /* 0x000fe40007810000 */
[----:B------:R-:W-:Y:S01]  /*36d0*/  FSEL R20, R66, -INF , P2 ;  /* 0xff80000042147808 */ /* 0x000fe20001000000 */
[----:B------:R-:W1:Y:S01]  /*36e0*/  MUFU.TANH R48, R48 ;  /* 0x0000003000307308 */ /* 0x000e620000002400 */
[----:B------:R-:W-:Y:S02]  /*36f0*/  ISETP.GT.AND P2, PT, R116, 0x68, PT ;  /* 0x000000687400780c */ /* 0x000fe40003f44270 */
[----:B------:R-:W-:Y:S02]  /*3700*/  FMNMX.FTZ R25, R44, R21, !PT ;  /* 0x000000152c197209 */ /* 0x000fe40007810000 */
[----:B------:R-:W-:Y:S02]  /*3710*/  FSEL R21, R67, -INF , P1 ;  /* 0xff80000043157808 */ /* 0x000fe40000800000 */
[----:B------:R-:W-:Y:S01]  /*3720*/  ISETP.GT.AND P1, PT, R116, 0x69, PT ;  /* 0x000000697400780c */ /* 0x000fe20003f24270 */
[----:B------:R2:W3:Y:S01]  /*3730*/  MUFU.TANH R87, R42 ;  /* 0x0000002a00577308 */ /* 0x0004e20000002400 */
[----:B------:R-:W-:-:S07]  /*3740*/  FSEL R40, R94, -INF , P2 ;  /* 0xff8000005e287808 */ /* 0x000fce0001000000 */
[----:B------:R0:W4:Y:S01]  /*3750*/  MUFU.TANH R93, R43 ;  /* 0x0000002b005d7308 */ /* 0x0001220000002400 */
[----:B--2---:R-:W-:-:S04]  /*3760*/  FSEL R42, R41, -INF , P3 ;  /* 0xff800000292a7808 */ /* 0x004fc80001800000 */
[----:B------:R-:W-:-:S03]  /*3770*/  FMNMX.FTZ R25, R42, R25, !PT ;  /* 0x000000192a197209 */ /* 0x000fc60007810000 */
[----:B------:R1:W2:Y:S01]  /*3780*/  MUFU.TANH R95, R46 ;  /* 0x0000002e005f7308 */ /* 0x0002a20000002400 */
[----:B0-----:R-:W-:-:S07]  /*3790*/  FSEL R43, R45, -INF , P1 ;  /* 0xff8000002d2b7808 */ /* 0x001fce0000800000 */
[----:B------:R0:W-:Y:S01]  /*37a0*/  MUFU.TANH R108, R26 ;  /* 0x0000001a006c7308 */ /* 0x0001e20000002400 */
[----:B-1----:R-:W-:-:S07]  /*37b0*/  FSEL R46, R48, -INF , P6 ;  /* 0xff800000302e7808 */ /* 0x002fce0003000000 */
[----:B------:R1:W-:Y:S01]  /*37c0*/  MUFU.TANH R109, R27 ;  /* 0x0000001b006d7308 */ /* 0x0003e20000002400 */
[----:B0-----:R-:W-:Y:S02]  /*37d0*/  FMNMX.FTZ R26, R40, R25, !PT ;  /* 0x00000019281a7209 */ /* 0x001fe40007810000 */
[----:B------:R-:W-:Y:S02]  /*37e0*/  FSEL R25, R71, -INF , P5 ;  /* 0xff80000047197808 */ /* 0x000fe40002800000 */
[----:B------:R-:W-:-:S03]  /*37f0*/  ISETP.GT.AND P5, PT, R116, 0x71, PT ;  /* 0x000000717400780c */ /* 0x000fc60003fa4270 */
[----:B------:R0:W-:Y:S01]  /*3800*/  MUFU.TANH R111, R29 ;  /* 0x0000001d006f7308 */ /* 0x0001e20000002400 */
[----:B-1----:R-:W-:Y:S02]  /*3810*/  FMNMX.FTZ R27, R43, R26, !PT ;  /* 0x0000001a2b1b7209 */ /* 0x002fe40007810000 */
[----:B---3--:R-:W-:Y:S02]  /*3820*/  FSEL R26, R87, -INF , P4 ;  /* 0xff800000571a7808 */ /* 0x008fe40002000000 */
[----:B------:R-:W-:Y:S02]  /*3830*/  ISETP.GT.AND P4, PT, R116, 0x78, PT ;  /* 0x000000787400780c */ /* 0x000fe40003f84270 */
[----:B------:R-:W-:Y:S01]  /*3840*/  FSEL R48, R97, -INF , P5 ;  /* 0xff80000061307808 */ /* 0x000fe20002800000 */
[----:B------:R2:W1:Y:S01]  /*3850*/  MUFU.TANH R110, R28 ;  /* 0x0000001c006e7308 */ /* 0x0004620000002400 */
[----:B0-----:R-:W-:Y:S02]  /*3860*/  FMNMX.FTZ R29, R46, R27, !PT ;  /* 0x0000001b2e1d7209 */ /* 0x001fe40007810000 */
[----:B----4-:R-:W-:-:S02]  /*3870*/  FSEL R27, R93, -INF , P3 ;  /* 0xff8000005d1b7808 */ /* 0x010fc40001800000 */
[C---:B------:R-:W-:Y:S02]  /*3880*/  ISETP.GT.AND P3, PT, R116.reuse, 0x79, PT ;  /* 0x000000797400780c */ /* 0x040fe40003f64270 */
[----:B------:R-:W-:Y:S01]  /*3890*/  FSEL R59, R101, -INF , P4 ;  /* 0xff800000653b7808 */ /* 0x000fe20002000000 */
[----:B------:R0:W3:Y:S01]  /*38a0*/  MUFU.TANH R112, R32 ;  /* 0x0000002000707308 */ /* 0x0000e20000002400 */
[----:B--2---:R-:W-:Y:S02]  /*38b0*/  FSEL R28, R95, -INF , P2 ;  /* 0xff8000005f1c7808 */ /* 0x004fe40001000000 */
[----:B------:R-:W-:Y:S02]  /*38c0*/  ISETP.GT.AND P2, PT, R116, 0x80, PT ;  /* 0x000000807400780c */ /* 0x000fe40003f44270 */
[----:B------:R-:W-:Y:S02]  /*38d0*/  FSEL R60, R102, -INF , P3 ;  /* 0xff800000663c7808 */ /* 0x000fe40001800000 */
[----:B------:R-:W-:Y:S01]  /*38e0*/  FSEL R61, R106, -INF , P2 ;  /* 0xff8000006a3d7808 */ /* 0x000fe20001000000 */
[----:B------:R2:W4:Y:S01]  /*38f0*/  MUFU.TANH R113, R33 ;  /* 0x0000002100717308 */ /* 0x0005220000002400 */
[----:B0-----:R-:W-:-:S02]  /*3900*/  FMNMX.FTZ R32, R48, R29, !PT ;  /* 0x0000001d30207209 */ /* 0x001fc40007810000 */
[----:B------:R-:W-:Y:S02]  /*3910*/  FSEL R29, R96, -INF , P1 ;  /* 0xff800000601d7808 */ /* 0x000fe40000800000 */
[----:B------:R-:W-:-:S03]  /*3920*/  ISETP.GT.AND P1, PT, R116, 0x81, PT ;  /* 0x000000817400780c */ /* 0x000fc60003f24270 */
[----:B------:R0:W5:Y:S01]  /*3930*/  MUFU.TANH R114, R36 ;  /* 0x0000002400727308 */ /* 0x0001620000002400 */
[----:B--2---:R-:W-:Y:S02]  /*3940*/  FMNMX.FTZ R33, R59, R32, !PT ;  /* 0x000000203b217209 */ /* 0x004fe40007810000 */
[----:B------:R-:W-:Y:S02]  /*3950*/  FSEL R32, R98, -INF , P6 ;  /* 0xff80000062207808 */ /* 0x000fe40003000000 */
[----:B------:R-:W-:Y:S02]  /*3960*/  ISETP.GT.AND P6, PT, R116, 0x88, PT ;  /* 0x000000887400780c */ /* 0x000fe40003fc4270 */
[----:B------:R-:W-:Y:S01]  /*3970*/  FSEL R62, R107, -INF , P1 ;  /* 0xff8000006b3e7808 */ /* 0x000fe20000800000 */
[----:B------:R2:W5:Y:S01]  /*3980*/  MUFU.TANH R115, R37 ;  /* 0x0000002500737308 */ /* 0x0005620000002400 */
[----:B0-----:R-:W-:Y:S02]  /*3990*/  FMNMX.FTZ R36, R60, R33, !PT ;  /* 0x000000213c247209 */ /* 0x001fe40007810000 */
[----:B------:R-:W-:-:S02]  /*39a0*/  CS2R R106, SRZ ;  /* 0x00000000006a7805 */ /* 0x000fc4000001ff00 */
[----:B------:R-:W-:Y:S02]  /*39b0*/  FSEL R33, R99, -INF , P5 ;  /* 0xff80000063217808 */ /* 0x000fe40002800000 */
[----:B------:R-:W-:Y:S02]  /*39c0*/  CS2R R98, SRZ ;  /* 0x0000000000627805 */ /* 0x000fe4000001ff00 */
[----:B------:R-:W-:Y:S02]  /*39d0*/  ISETP.GT.AND P5, PT, R116, 0x89, PT ;  /* 0x000000897400780c */ /* 0x000fe40003fa4270 */
[----:B-1----:R-:W-:Y:S01]  /*39e0*/  FSEL R63, R110, -INF , P6 ;  /* 0xff8000006e3f7808 */ /* 0x002fe20003000000 */
[----:B------:R-:W0:Y:S01]  /*39f0*/  MUFU.TANH R86, R30 ;  /* 0x0000001e00567308 */ /* 0x000e220000002400 */
[----:B--2---:R-:W-:Y:S02]  /*3a00*/  FMNMX.FTZ R37, R61, R36, !PT ;  /* 0x000000243d257209 */ /* 0x004fe40007810000 */
[----:B------:R-:W-:-:S02]  /*3a10*/  FSEL R36, R103, -INF , P4 ;  /* 0xff80000067247808 */ /* 0x000fc40002000000 */
[----:B------:R-:W-:Y:S02]  /*3a20*/  CS2R R102, SRZ ;  /* 0x0000000000667805 */ /* 0x000fe4000001ff00 */
[----:B------:R-:W-:Y:S02]  /*3a30*/  FMNMX.FTZ R66, R62, R37, !PT ;  /* 0x000000253e427209 */ /* 0x000fe40007810000 */
[----:B------:R-:W-:Y:S01]  /*3a40*/  ISETP.GT.AND P4, PT, R116, 0x90, PT ;  /* 0x000000907400780c */ /* 0x000fe20003f84270 */
[----:B------:R-:W1:Y:S01]  /*3a50*/  MUFU.TANH R87, R31 ;  /* 0x0000001f00577308 */ /* 0x000e620000002400 */
[----:B------:R-:W-:Y:S02]  /*3a60*/  FSEL R64, R111, -INF , P5 ;  /* 0xff8000006f407808 */ /* 0x000fe40002800000 */
[----:B------:R-:W-:Y:S02]  /*3a70*/  CS2R R110, SRZ ;  /* 0x00000000006e7805 */ /* 0x000fe4000001ff00 */
[----:B------:R-:W-:-:S02]  /*3a80*/  FMNMX.FTZ R41, R63, R66, !PT ;  /* 0x000000423f297209 */ /* 0x000fc40007810000 */
[----:B------:R-:W-:Y:S02]  /*3a90*/  FSEL R37, R105, -INF , P3 ;  /* 0xff80000069257808 */ /* 0x000fe40001800000 */
[----:B------:R-:W-:Y:S01]  /*3aa0*/  ISETP.GT.AND P3, PT, R116, 0x91, PT ;  /* 0x000000917400780c */ /* 0x000fe20003f64270 */
[----:B------:R-:W2:Y:S01]  /*3ab0*/  MUFU.TANH R88, R34 ;  /* 0x0000002200587308 */ /* 0x000ea20000002400 */
[----:B---3--:R-:W-:Y:S02]  /*3ac0*/  FSEL R65, R112, -INF , P4 ;  /* 0xff80000070417808 */ /* 0x008fe40002000000 */
[----:B------:R-:W-:Y:S02]  /*3ad0*/  FMNMX.FTZ R68, R64, R41, !PT ;  /* 0x0000002940447209 */ /* 0x000fe40007810000 */
[----:B------:R-:W-:Y:S02]  /*3ae0*/  FSEL R41, R108, -INF , P2 ;  /* 0xff8000006c297808 */ /* 0x000fe40001000000 */
[----:B------:R-:W-:Y:S01]  /*3af0*/  ISETP.GT.AND P2, PT, R116, 0x98, PT ;  /* 0x000000987400780c */ /* 0x000fe20003f44270 */
[----:B------:R-:W3:Y:S01]  /*3b00*/  MUFU.TANH R89, R35 ;  /* 0x0000002300597308 */ /* 0x000ee20000002400 */
[----:B----4-:R-:W-:-:S02]  /*3b10*/  FSEL R66, R113, -INF , P3 ;  /* 0xff80000071427808 */ /* 0x010fc40001800000 */
[----:B------:R-:W-:Y:S02]  /*3b20*/  CS2R R112, SRZ ;  /* 0x0000000000707805 */ /* 0x000fe4000001ff00 */
[----:B------:R-:W-:Y:S02]  /*3b30*/  FMNMX.FTZ R69, R65, R68, !PT ;  /* 0x0000004441457209 */ /* 0x000fe40007810000 */
[----:B------:R-:W-:Y:S02]  /*3b40*/  FSEL R45, R109, -INF , P1 ;  /* 0xff8000006d2d7808 */ /* 0x000fe40000800000 */
[----:B------:R-:W-:Y:S02]  /*3b50*/  CS2R R108, SRZ ;  /* 0x00000000006c7805 */ /* 0x000fe4000001ff00 */
[----:B------:R-:W-:Y:S01]  /*3b60*/  ISETP.GT.AND P1, PT, R116, 0x99, PT ;  /* 0x000000997400780c */ /* 0x000fe20003f24270 */
[----:B------:R-:W4:Y:S01]  /*3b70*/  MUFU.TANH R90, R38 ;  /* 0x00000026005a7308 */ /* 0x000f220000002400 */
[----:B-----5:R-:W-:-:S02]  /*3b80*/  FSEL R67, R114, -INF , P2 ;  /* 0xff80000072437808 */ /* 0x020fc40001000000 */
[----:B------:R-:W-:Y:S02]  /*3b90*/  CS2R R116, SRZ ;  /* 0x0000000000747805 */ /* 0x000fe4000001ff00 */
[----:B------:R-:W-:Y:S02]  /*3ba0*/  FMNMX.FTZ R70, R66, R69, !PT ;  /* 0x0000004542467209 */ /* 0x000fe40007810000 */
[----:B------:R-:W-:Y:S02]  /*3bb0*/  FSEL R68, R115, -INF , P1 ;  /* 0xff80000073447808 */ /* 0x000fe40000800000 */
[----:B------:R-:W-:Y:S02]  /*3bc0*/  CS2R R114, SRZ ;  /* 0x0000000000727805 */ /* 0x000fe4000001ff00 */
[----:B------:R-:W-:Y:S01]  /*3bd0*/  FMNMX.FTZ R69, R67, R70, !PT ;  /* 0x0000004643457209 */ /* 0x000fe20007810000 */
[----:B------:R-:W5:Y:S01]  /*3be0*/  MUFU.TANH R92, R39 ;  /* 0x00000027005c7308 */ /* 0x000f620000002400 */
[----:B0-----:R-:W-:-:S02]  /*3bf0*/  FSEL R86, R86, -INF , P6 ;  /* 0xff80000056567808 */ /* 0x001fc40003000000 */
[----:B------:R-:W-:Y:S02]  /*3c00*/  FMNMX.FTZ R70, R68, R69, !PT ;  /* 0x0000004544467209 */ /* 0x000fe40007810000 */
[----:B-1----:R-:W-:Y:S02]  /*3c10*/  FSEL R87, R87, -INF , P5 ;  /* 0xff80000057577808 */ /* 0x002fe40002800000 */
[----:B--2---:R-:W-:Y:S01]  /*3c20*/  FSEL R88, R88, -INF , P4 ;  /* 0xff80000058587808 */ /* 0x004fe20002000000 */
[----:B------:R-:W0:Y:S01]  /*3c30*/  SHFL.BFLY PT, R69, R70, 0x2, 0x1f ;  /* 0x0c401f0046457f89 */ /* 0x000e2200000e0000 */
[----:B---3--:R-:W-:Y:S02]  /*3c40*/  FSEL R89, R89, -INF , P3 ;  /* 0xff80000059597808 */ /* 0x008fe40001800000 */
[----:B----4-:R-:W-:Y:S02]  /*3c50*/  FSEL R90, R90, -INF , P2 ;  /* 0xff8000005a5a7808 */ /* 0x010fe40001000000 */
[----:B-----5:R-:W-:-:S02]  /*3c60*/  FSEL R92, R92, -INF , P1 ;  /* 0xff8000005c5c7808 */ /* 0x020fc40000800000 */
[----:B0-----:R-:W-:-:S05]  /*3c70*/  FMNMX.FTZ R71, R70, R69, !PT ;  /* 0x0000004546477209 */ /* 0x001fca0007810000 */
[----:B------:R-:W0:Y:S02]  /*3c80*/  SHFL.BFLY PT, R80, R71, 0x1, 0x1f ;  /* 0x0c201f0047507f89 */ /* 0x000e2400000e0000 */
[----:B0-----:R-:W-:Y:S01]  /*3c90*/  FMNMX.FTZ R121, R71, R80, !PT ;  /* 0x0000005047797209 */ /* 0x001fe20007810000 */
[----:B------:R-:W-:-:S03]  /*3ca0*/  IMAD.U32 R80, RZ, RZ, UR6 ;  /* 0x00000006ff507e24 */ /* 0x000fc6000f8e00ff */
[C---:B------:R-:W-:Y:S01]  /*3cb0*/  FSETP.NEU.FTZ.AND P0, PT, R121.reuse, -INF , PT ;  /* 0xff8000007900780b */ /* 0x040fe20003f1d000 */
[----:B------:R-:W-:-:S01]  /*3cc0*/  FFMA.FTZ R69, R121, R80, -8 ;  /* 0xc100000079457423 */ /* 0x000fc20000010050 */
[----:B------:R-:W-:-:S04]  /*3cd0*/  FMNMX.FTZ R80, R6, R7, !PT ;  /* 0x0000000706507209 */ /* 0x000fc80007810000 */
[----:B------:R-:W-:Y:S02]  /*3ce0*/  FMNMX.FTZ R80, R9, R80, !PT ;  /* 0x0000005009507209 */ /* 0x000fe40007810000 */
[----:B------:R-:W-:Y:S02]  /*3cf0*/  FSEL R69, R69, RZ, P0 ;  /* 0x000000ff45457208 */ /* 0x000fe40000000000 */
[----:B------:R-:W-:Y:S02]  /*3d00*/  FMNMX.FTZ R81, R11, R80, !PT ;  /* 0x000000500b517209 */ /* 0x000fe40007810000 */
[----:B------:R-:W-:Y:S01]  /*3d10*/  ISETP.NE.AND P0, PT, R104, RZ, PT ;  /* 0x000000ff6800720c */ /* 0x000fe20003f05270 */
        /* <DEDUP_REMOVED lines=47> */
[----:B------:R-:W-:Y:S01]  /*4010*/  FFMA.FTZ R43, R43, UR6, -R69 ;  /* 0x000000062b2b7c23 */ /* 0x000fe20008010845 */
[----:B------:R-:W0:Y:S01]  /*4020*/  MUFU.EX2 R35, R35 ;  /* 0x0000002300237308 */ /* 0x000e220000000800 */
[----:B------:R-:W-:-:S02]  /*4030*/  FMNMX.FTZ R56, R4, R91, !PT ;  /* 0x0000005b04387209 */ /* 0x000fc40007810000 */
[----:B------:R-:W-:Y:S02]  /*4040*/  CS2R R118, SRZ ;  /* 0x0000000000767805 */ /* 0x000fe4000001ff00 */
[----:B------:R-:W-:Y:S02]  /*4050*/  CS2R R104, SRZ ;  /* 0x0000000000687805 */ /* 0x000fe4000001ff00 */
[----:B------:R-:W-:Y:S02]  /*4060*/  CS2R R100, SRZ ;  /* 0x0000000000647805 */ /* 0x000fe4000001ff00 */
[----:B------:R-:W-:Y:S01]  /*4070*/  FMNMX.FTZ R91, R5, R56, !PT ;  /* 0x00000038055b7209 */ /* 0x000fe20007810000 */
[----:B------:R-:W-:Y:S01]  /*4080*/  FFMA.FTZ R56, R58, UR6, -R69 ;  /* 0x000000063a387c23 */ /* 0x000fe20008010845 */
[----:B------:R-:W-:Y:S02]  /*4090*/  MUFU.EX2 R38, R38 ;  /* 0x0000002600267308 */ /* 0x000fe40000000800 */
[----:B------:R-:W-:-:S04]  /*40a0*/  FMNMX.FTZ R91, R8, R91, !PT ;  /* 0x0000005b085b7209 */ /* 0x000fc80007810000 */
[----:B------:R-:W-:Y:S02]  /*40b0*/  FMNMX.FTZ R91, R10, R91, !PT ;  /* 0x0000005b0a5b7209 */ /* 0x000fe40007810000 */
[----:B------:R-:W-:Y:S02]  /*40c0*/  MUFU.EX2 R39, R39 ;  /* 0x0000002700277308 */ /* 0x000fe40000000800 */
[----:B------:R-:W-:Y:S02]  /*40d0*/  FMNMX.FTZ R58, R20, R91, !PT ;  /* 0x0000005b143a7209 */ /* 0x000fe40007810000 */
[----:B0-----:R-:W-:Y:S02]  /*40e0*/  F2FP.SATFINITE.E4M3.F32.PACK_AB_MERGE_C R200, R35, R34, RZ ;  /* 0x0000002223c8723e */ /* 0x001fe400048070ff */
[----:B------:R-:W-:Y:S02]  /*40f0*/  FMNMX.FTZ R91, R21, R58, !PT ;  /* 0x0000003a155b7209 */ /* 0x000fe40007810000 */
[----:B------:R-:W-:Y:S01]  /*4100*/  F2FP.SATFINITE.E4M3.F32.PACK_AB_MERGE_C R200, R31, R30, R200 ;  /* 0x0000001e1fc8723e */ /* 0x000fe200048070c8 */
[----:B------:R-:W-:Y:S01]  /*4110*/  MUFU.EX2 R70, R70 ;  /* 0x0000004600467308 */ /* 0x000fe20000000800 */
[----:B------:R-:W-:-:S04]  /*4120*/  FMNMX.FTZ R58, R24, R91, !PT ;  /* 0x0000005b183a7209 */ /* 0x000fc80007810000 */
[----:B------:R-:W-:-:S03]  /*4130*/  FMNMX.FTZ R91, R25, R58, !PT ;  /* 0x0000003a195b7209 */ /* 0x000fc60007810000 */
[----:B------:R-:W0:Y:S01]  /*4140*/  MUFU.EX2 R71, R71 ;  /* 0x0000004700477308 */ /* 0x000e220000000800 */
[----:B------:R-:W-:-:S04]  /*4150*/  FMNMX.FTZ R58, R26, R91, !PT ;  /* 0x0000005b1a3a7209 */ /* 0x000fc80007810000 */
[----:B------:R-:W-:Y:S01]  /*4160*/  FMNMX.FTZ R91, R27, R58, !PT ;  /* 0x0000003a1b5b7209 */ /* 0x000fe20007810000 */
[----:B------:R-:W-:-:S02]  /*4170*/  FFMA.FTZ R58, R57, UR6, -R69 ;  /* 0x00000006393a7c23 */ /* 0x000fc40008010845 */
[----:B------:R-:W-:Y:S01]  /*4180*/  MUFU.EX2 R80, R80 ;  /* 0x0000005000507308 */ /* 0x000fe20000000800 */
[----:B------:R-:W-:-:S04]  /*4190*/  FMNMX.FTZ R94, R28, R91, !PT ;  /* 0x0000005b1c5e7209 */ /* 0x000fc80007810000 */
[----:B------:R-:W-:-:S03]  /*41a0*/  FMNMX.FTZ R57, R29, R94, !PT ;  /* 0x0000005e1d397209 */ /* 0x000fc60007810000 */
[----:B------:R-:W-:Y:S01]  /*41b0*/  MUFU.EX2 R81, R81 ;  /* 0x0000005100517308 */ /* 0x000fe20000000800 */
        /* <DEDUP_REMOVED lines=9> */
[----:B------:R-:W-:-:S03]  /*4250*/  FMNMX.FTZ R57, R45, R94, !PT ;  /* 0x0000005e2d397209 */ /* 0x000fc60007810000 */
        /* <DEDUP_REMOVED lines=10> */
[----:B------:R-:W-:Y:S01]  /*4300*/  FMNMX.FTZ R93, R92, R91, !PT ;  /* 0x0000005b5c5d7209 */ /* 0x000fe20007810000 */
[----:B------:R-:W-:-:S01]  /*4310*/  FFMA.FTZ R91, R48, UR6, -R69 ;  /* 0x00000006305b7c23 */ /* 0x000fc20008010845 */
[--C-:B------:R-:W-:Y:S01]  /*4320*/  FFMA.FTZ R48, R61, UR6, -R69.reuse ;  /* 0x000000063d307c23 */ /* 0x100fe20008010845 */
[----:B------:R-:W-:-:S01]  /*4330*/  FFMA.FTZ R61, R62, UR6, -R69 ;  /* 0x000000063e3d7c23 */ /* 0x000fc20008010845 */
[--C-:B------:R-:W-:Y:S01]  /*4340*/  FFMA.FTZ R62, R65, UR6, -R69.reuse ;  /* 0x00000006413e7c23 */ /* 0x100fe20008010845 */
[----:B------:R-:W0:Y:S01]  /*4350*/  SHFL.BFLY PT, R94, R93, 0x2, 0x1f ;  /* 0x0c401f005d5e7f89 */ /* 0x000e2200000e0000 */
[----:B------:R-:W-:-:S01]  /*4360*/  FFMA.FTZ R65, R66, UR6, -R69 ;  /* 0x0000000642417c23 */ /* 0x000fc20008010845 */
[----:B------:R-:W-:Y:S08]  /*4370*/  MUFU.EX2 R57, R95 ;  /* 0x0000005f00397308 */ /* 0x000ff00000000800 */
[----:B------:R-:W1:Y:S08]  /*4380*/  MUFU.EX2 R56, R56 ;  /* 0x0000003800387308 */ /* 0x000e700000000800 */
[----:B------:R-:W-:Y:S01]  /*4390*/  MUFU.EX2 R55, R55 ;  /* 0x0000003700377308 */ /* 0x000fe20000000800 */
[----:B0-----:R-:W-:-:S07]  /*43a0*/  FMNMX.FTZ R94, R93, R94, !PT ;  /* 0x0000005e5d5e7209 */ /* 0x001fce0007810000 */
[----:B------:R-:W-:Y:S01]  /*43b0*/  MUFU.EX2 R54, R54 ;  /* 0x0000003600367308 */ /* 0x000fe20000000800 */
[----:B-1----:R-:W-:Y:S01]  /*43c0*/  F2FP.SATFINITE.E4M3.F32.PACK_AB_MERGE_C R206, R56, R51, RZ ;  /* 0x0000003338ce723e */ /* 0x002fe200048070ff */
[----:B------:R-:W0:Y:S03]  /*43d0*/  SHFL.BFLY PT, R93, R94, 0x1, 0x1f ;  /* 0x0c201f005e5d7f89 */ /* 0x000e2600000e0000 */
[----:B------:R-:W-:-:S03]  /*43e0*/  F2FP.SATFINITE.E4M3.F32.PACK_AB_MERGE_C R206, R85, R84, R206 ;  /* 0x0000005455ce723e */ /* 0x000fc600048070ce */
        /* <DEDUP_REMOVED lines=9> */
[----:B------:R-:W-:-:S03]  /*4480*/  ISETP.NE.AND P1, PT, R2, RZ, PT ;  /* 0x000000ff0200720c */ /* 0x000fc60003f25270 */
        /* <DEDUP_REMOVED lines=17> */
[----:B------:R-:W-:-:S02]  /*45a0*/  @P1 VIADD R3, R3, 0x33440 ;  /* 0x0003344003031836 */ /* 0x000fc40000000000 */
[--C-:B------:R-:W-:Y:S01]  /*45b0*/  FFMA.FTZ R75, R75, UR6, -R68.reuse ;  /* 0x000000064b4b7c23 */ /* 0x100fe20008010844 */
[----:B------:R-:W-:-:S01]  /*45c0*/  FFMA.FTZ R74, R74, UR6, -R68 ;  /* 0x000000064a4a7c23 */ /* 0x000fc20008010844 */
[--C-:B------:R-:W-:Y:S01]  /*45d0*/  FFMA.FTZ R79, R79, UR6, -R68.reuse ;  /* 0x000000064f4f7c23 */ /* 0x100fe20008010844 */
[----:B------:R-:W-:-:S01]  /*45e0*/  FFMA.FTZ R78, R78, UR6, -R68 ;  /* 0x000000064e4e7c23 */ /* 0x000fc20008010844 */
[----:B------:R-:W-:Y:S01]  /*45f0*/  @P1 PRMT R3, R16, 0x654, R3 ;  /* 0x0000065410031816 */ /* 0x000fe20000000003 */
[----:B------:R-:W-:-:S01]  /*4600*/  FFMA.FTZ R4, R4, UR6, -R68 ;  /* 0x0000000604047c23 */ /* 0x000fc20008010844 */
[----:B------:R1:W2:Y:S01]  /*4610*/  MUFU.EX2 R69, R66 ;  /* 0x0000004200457308 */ /* 0x0002a20000000800 */
[----:B------:R-:W-:-:S01]  /*4620*/  FFMA.FTZ R5, R5, UR6, -R68 ;  /* 0x0000000605057c23 */ /* 0x000fc20008010844 */
[----:B------:R3:W-:Y:S01]  /*4630*/  @P1 SYNCS.ARRIVE.TRANS64.RED.A1T0 RZ, [R3+URZ], RZ ;  /* 0x000000ff03ff19a7 */ /* 0x0007e2000810043f */
[----:B------:R-:W-:-:S01]  /*4640*/  FFMA.FTZ R24, R24, UR6, -R68 ;  /* 0x0000000618187c23 */ /* 0x000fc20008010844 */
[--C-:B------:R-:W-:Y:S01]  /*4650*/  FFMA.FTZ R25, R25, UR6, -R68.reuse ;  /* 0x0000000619197c23 */ /* 0x100fe20008010844 */
[----:B------:R-:W-:-:S01]  /*4660*/  FFMA.FTZ R26, R26, UR6, -R68 ;  /* 0x000000061a1a7c23 */ /* 0x000fc20008010844 */
[--C-:B------:R-:W-:Y:S01]  /*4670*/  FFMA.FTZ R27, R27, UR6, -R68.reuse ;  /* 0x000000061b1b7c23 */ /* 0x100fe20008010844 */
[----:B------:R-:W-:-:S01]  /*4680*/  FFMA.FTZ R28, R28, UR6, -R68 ;  /* 0x000000061c1c7c23 */ /* 0x000fc20008010844 */
[----:B------:R-:W4:Y:S01]  /*4690*/  MUFU.EX2 R94, R93 ;  /* 0x0000005d005e7308 */ /* 0x000f220000000800 */
[----:B0-----:R-:W-:-:S01]  /*46a0*/  FADD.FTZ R20, R6, R7 ;  /* 0x0000000706147221 */ /* 0x001fc20000010000 */
[--C-:B-1----:R-:W-:Y:S01]  /*46b0*/  FFMA.FTZ R66, R76, UR6, -R68.reuse ;  /* 0x000000064c427c23 */ /* 0x102fe20008010844 */
        /* <DEDUP_REMOVED lines=13> */
[----:B------:R1:W-:Y:S01]  /*4790*/  MUFU.EX2 R95, R15 ;  /* 0x0000000f005f7308 */ /* 0x0003e20000000800 */
[----:B------:R-:W-:-:S07]  /*47a0*/  PLOP3.LUT P1, PT, PT, PT, UP0, 0x80, 0x0 ;  /* 0x000000000000781c */ /* 0x000fce0003f2f008 */
[----:B------:R-:W5:Y:S01]  /*47b0*/  MUFU.EX2 R12, R12 ;  /* 0x0000000c000c7308 */ /* 0x000f620000000800 */
[----:B-1----:R-:W-:-:S01]  /*47c0*/  FFMA.FTZ R15, R21, UR6, -R68 ;  /* 0x00000006150f7c23 */ /* 0x002fc20008010844 */
[----:B------:R-:W-:Y:S01]  /*47d0*/  FADD.FTZ R21, R30, R31 ;  /* 0x0000001f1e157221 */ /* 0x000fe20000010000 */
[----:B------:R-:W-:-:S01]  /*47e0*/  FFMA.FTZ R68, R92, UR6, -R68 ;  /* 0x000000065c447c23 */ /* 0x000fc20008010844 */
[----:B------:R-:W-:-:S04]  /*47f0*/  CS2R R92, SRZ ;  /* 0x00000000005c7805 */ /* 0x000fc8000001ff00 */
[----:B------:R1:W-:Y:S08]  /*4800*/  MUFU.EX2 R73, R10 ;  /* 0x0000000a00497308 */ /* 0x0003f00000000800 */
[----:B------:R-:W3:Y:S01]  /*4810*/  MUFU.EX2 R96, R96 ;  /* 0x0000006000607308 */ /* 0x000ee20000000800 */
[----:B-1----:R-:W-:-:S01]  /*4820*/  FADD.FTZ R10, R34, R21 ;  /* 0x00000015220a7221 */ /* 0x002fc20000010000 */
[----:B--2---:R-:W-:Y:S01]  /*4830*/  FADD.FTZ R21, R69, R20 ;  /* 0x0000001445157221 */ /* 0x004fe20000010000 */
[----:B----4-:R-:W-:-:S02]  /*4840*/  F2FP.SATFINITE.E4M3.F32.PACK_AB_MERGE_C R69, R94, R69, RZ ;  /* 0x000000455e45723e */ /* 0x010fc400048070ff */
[----:B------:R-:W-:Y:S01]  /*4850*/  FADD.FTZ R77, R35, R10 ;  /* 0x0000000a234d7221 */ /* 0x000fe20000010000 */
[----:B------:R-:W-:-:S01]  /*4860*/  FADD.FTZ R10, R94, R21 ;  /* 0x000000155e0a7221 */ /* 0x000fc20000010000 */
[----:B------:R-:W-:Y:S01]  /*4870*/  F2FP.SATFINITE.E4M3.F32.PACK_AB_MERGE_C R201, R7, R6, R69 ;  /* 0x0000000607c9723e */ /* 0x000fe20004807045 */
[----:B------:R-:W1:Y:S01]  /*4880*/  MUFU.EX2 R11, R11 ;  /* 0x0000000b000b7308 */ /* 0x000e620000000800 */
[----:B------:R-:W-:-:S01]  /*4890*/  FADD.FTZ R20, R38, R77 ;  /* 0x0000004d26147221 */ /* 0x000fc20000010000 */
[----:B0-----:R-:W-:Y:S01]  /*48a0*/  FADD.FTZ R21, R9, R10 ;  /* 0x0000000a09157221 */ /* 0x001fe20000010000 */
[----:B------:R-:W-:Y:S02]  /*48b0*/  CS2R R34, SRZ ;  /* 0x0000000000227805 */ /* 0x000fe4000001ff00 */
[----:B------:R-:W-:Y:S01]  /*48c0*/  FADD.FTZ R77, R39, R20 ;  /* 0x00000014274d7221 */ /* 0x000fe20000010000 */
[----:B-----5:R-:W-:-:S01]  /*48d0*/  FADD.FTZ R10, R12, R21 ;  /* 0x000000150c0a7221 */ /* 0x020fc20000010000 */
[----:B------:R-:W-:Y:S01]  /*48e0*/  CS2R R38, SRZ ;  /* 0x0000000000267805 */ /* 0x000fe2000001ff00 */
[----:B------:R-:W0:Y:S01]  /*48f0*/  MUFU.EX2 R14, R14 ;  /* 0x0000000e000e7308 */ /* 0x000e220000000800 */
[----:B------:R-:W-:-:S01]  /*4900*/  FADD.FTZ R20, R70, R77 ;  /* 0x0000004d46147221 */ /* 0x000fc20000010000 */
[----:B---3--:R-:W-:Y:S01]  /*4910*/  FADD.FTZ R3, R95, R10 ;  /* 0x0000000a5f037221 */ /* 0x008fe20000010000 */
[----:B------:R-:W-:-:S02]  /*4920*/  F2FP.SATFINITE.E4M3.F32.PACK_AB_MERGE_C R95, R96, R95, RZ ;  /* 0x0000005f605f723e */ /* 0x000fc400048070ff */
[----:B------:R-:W-:Y:S01]  /*4930*/  CS2R R76, SRZ ;  /* 0x00000000004c7805 */ /* 0x000fe2000001ff00 */
[----:B------:R-:W-:-:S01]  /*4940*/  FADD.FTZ R21, R71, R20 ;  /* 0x0000001447157221 */ /* 0x000fc20000010000 */
[----:B------:R-:W-:Y:S01]  /*4950*/  FADD.FTZ R10, R96, R3 ;  /* 0x00000003600a7221 */ /* 0x000fe20000010000 */
[----:B------:R-:W-:Y:S01]  /*4960*/  F2FP.SATFINITE.E4M3.F32.PACK_AB_MERGE_C R203, R12, R9, R95 ;  /* 0x000000090ccb723e */ /* 0x000fe2000480705f */
[----:B------:R-:W2:Y:S01]  /*4970*/  MUFU.EX2 R75, R75 ;  /* 0x0000004b004b7308 */ /* 0x000ea20000000800 */
[----:B------:R-:W-:-:S01]  /*4980*/  FADD.FTZ R20, R80, R21 ;  /* 0x0000001550147221 */ /* 0x000fc20000010000 */
[----:B-1----:R-:W-:Y:S01]  /*4990*/  FADD.FTZ R3, R11, R10 ;  /* 0x0000000a0b037221 */ /* 0x002fe20000010000 */
[----:B------:R-:W-:Y:S02]  /*49a0*/  CS2R R96, SRZ ;  /* 0x0000000000607805 */ /* 0x000fe4000001ff00 */
[----:B------:R-:W-:Y:S01]  /*49b0*/  CS2R R94, SRZ ;  /* 0x00000000005e7805 */ /* 0x000fe2000001ff00 */
[----:B------:R-:W-:-:S01]  /*49c0*/  FADD.FTZ R21, R81, R20 ;  /* 0x0000001451157221 */ /* 0x000fc20000010000 */
[----:B------:R-:W-:-:S02]  /*49d0*/  CS2R R80, SRZ ;  /* 0x0000000000507805 */ /* 0x000fc4000001ff00 */
[----:B------:R-:W-:Y:S01]  /*49e0*/  CS2R R70, SRZ ;  /* 0x0000000000467805 */ /* 0x000fe2000001ff00 */
[----:B------:R-:W1:Y:S01]  /*49f0*/  MUFU.EX2 R74, R74 ;  /* 0x0000004a004a7308 */ /* 0x000e620000000800 */
[----:B0-----:R-:W-:-:S01]  /*4a00*/  FADD.FTZ R10, R14, R3 ;  /* 0x000000030e0a7221 */ /* 0x001fc20000010000 */
[----:B------:R-:W-:-:S04]  /*4a10*/  FADD.FTZ R20, R82, R21 ;  /* 0x0000001552147221 */ /* 0x000fc80000010000 */
[----:B------:R-:W-:Y:S01]  /*4a20*/  FADD.FTZ R21, R83, R20 ;  /* 0x0000001453157221 */ /* 0x000fe20000010000 */
[----:B------:R-:W-:Y:S01]  /*4a30*/  CS2R R82, SRZ ;  /* 0x0000000000527805 */ /* 0x000fe2000001ff00 */
[----:B------:R-:W0:Y:S01]  /*4a40*/  MUFU.EX2 R13, R13 ;  /* 0x0000000d000d7308 */ /* 0x000e220000000800 */
[----:B--2---:R-:W-:-:S01]  /*4a50*/  FADD.FTZ R3, R75, R10 ;  /* 0x0000000a4b037221 */ /* 0x004fc20000010000 */
[----:B------:R-:W-:-:S04]  /*4a60*/  FADD.FTZ R20, R84, R21 ;  /* 0x0000001554147221 */ /* 0x000fc80000010000 */
[----:B------:R-:W-:Y:S01]  /*4a70*/  FADD.FTZ R20, R85, R20 ;  /* 0x0000001455147221 */ /* 0x000fe20000010000 */
[----:B------:R-:W-:Y:S01]  /*4a80*/  CS2R R84, SRZ ;  /* 0x0000000000547805 */ /* 0x000fe2000001ff00 */
[----:B------:R-:W2:Y:S01]  /*4a90*/  MUFU.EX2 R66, R66 ;  /* 0x0000004200427308 */ /* 0x000ea20000000800 */
[----:B-1----:R-:W-:-:S01]  /*4aa0*/  FADD.FTZ R10, R74, R3 ;  /* 0x000000034a0a7221 */ /* 0x002fc20000010000 */
[----:B------:R-:W-:-:S04]  /*4ab0*/  F2FP.SATFINITE.E4M3.F32.PACK_AB_MERGE_C R74, R74, R75, RZ ;  /* 0x0000004b4a4a723e */ /* 0x000fc800048070ff */
[----:B------:R-:W-:Y:S02]  /*4ac0*/  F2FP.SATFINITE.E4M3.F32.PACK_AB_MERGE_C R205, R14, R11, R74 ;  /* 0x0000000b0ecd723e */ /* 0x000fe4000480704a */
[----:B------:R-:W-:Y:S01]  /*4ad0*/  CS2R R74, SRZ ;  /* 0x00000000004a7805 */ /* 0x000fe2000001ff00 */
[----:B------:R-:W1:Y:S01]  /*4ae0*/  MUFU.EX2 R79, R79 ;  /* 0x0000004f004f7308 */ /* 0x000e620000000800 */
[----:B0-----:R-:W-:-:S07]  /*4af0*/  FADD.FTZ R3, R13, R10 ;  /* 0x0000000a0d037221 */ /* 0x001fce0000010000 */
[----:B------:R-:W0:Y:S01]  /*4b00*/  MUFU.EX2 R78, R78 ;  /* 0x0000004e004e7308 */ /* 0x000e220000000800 */
[----:B--2---:R-:W-:-:S01]  /*4b10*/  FADD.FTZ R10, R66, R3 ;  /* 0x00000003420a7221 */ /* 0x004fc20000010000 */
[----:B------:R-:W-:-:S06]  /*4b20*/  FADD.FTZ R3, R51, R20 ;  /* 0x0000001433037221 */ /* 0x000fcc0000010000 */
[----:B------:R-:W2:Y:S01]  /*4b30*/  MUFU.EX2 R4, R4 ;  /* 0x0000000400047308 */ /* 0x000ea20000000800 */
[----:B-1----:R-:W-:-:S01]  /*4b40*/  FADD.FTZ R21, R79, R10 ;  /* 0x0000000a4f157221 */ /* 0x002fc20000010000 */
[----:B------:R-:W-:-:S04]  /*4b50*/  FADD.FTZ R10, R56, R3 ;  /* 0x00000003380a7221 */ /* 0x000fc80000010000 */
[----:B------:R-:W-:Y:S02]  /*4b60*/  FADD.FTZ R3, R55, R10 ;  /* 0x0000000a37037221 */ /* 0x000fe40000010000 */
[----:B------:R-:W1:Y:S01]  /*4b70*/  MUFU.EX2 R5, R5 ;  /* 0x0000000500057308 */ /* 0x000e620000000800 */
[----:B0-----:R-:W-:-:S01]  /*4b80*/  FADD.FTZ R21, R78, R21 ;  /* 0x000000154e157221 */ /* 0x001fc20000010000 */
[----:B------:R-:W-:Y:S01]  /*4b90*/  FADD.FTZ R20, R54, R3 ;  /* 0x0000000336147221 */ /* 0x000fe20000010000 */
[----:B------:R-:W-:-:S04]  /*4ba0*/  F2FP.SATFINITE.E4M3.F32.PACK_AB_MERGE_C R78, R78, R79, RZ ;  /* 0x0000004f4e4e723e */ /* 0x000fc800048070ff */
[----:B------:R-:W-:Y:S01]  /*4bb0*/  F2FP.SATFINITE.E4M3.F32.PACK_AB_MERGE_C R207, R66, R13, R78 ;  /* 0x0000000d42cf723e */ /* 0x000fe2000480704e */
[----:B------:R-:W0:Y:S01]  /*4bc0*/  MUFU.EX2 R72, R72 ;  /* 0x0000004800487308 */ /* 0x000e220000000800 */
[----:B--2---:R-:W-:-:S01]  /*4bd0*/  FADD.FTZ R10, R4, R21 ;  /* 0x00000015040a7221 */ /* 0x004fc20000010000 */
[----:B------:R-:W-:Y:S01]  /*4be0*/  FADD.FTZ R21, R49, R20 ;  /* 0x0000001431157221 */ /* 0x000fe20000010000 */
[C---:B------:R-:W-:Y:S02]  /*4bf0*/  F2FP.SATFINITE.E4M3.F32.PACK_AB_MERGE_C R49, R58.reuse, R49, RZ ;  /* 0x000000313a31723e */ /* 0x040fe400048070ff */
[----:B------:R-:W-:Y:S01]  /*4c00*/  CS2R R78, SRZ ;  /* 0x00000000004e7805 */ /* 0x000fe2000001ff00 */
[----:B------:R-:W-:-:S01]  /*4c10*/  FADD.FTZ R58, R58, R21 ;  /* 0x000000153a3a7221 */ /* 0x000fc20000010000 */
[----:B------:R-:W-:Y:S01]  /*4c20*/  F2FP.SATFINITE.E4M3.F32.PACK_AB_MERGE_C R208, R54, R55, R49 ;  /* 0x0000003736d0723e */ /* 0x000fe20004807031 */
[----:B------:R-:W2:Y:S01]  /*4c30*/  MUFU.EX2 R8, R8 ;  /* 0x0000000800087308 */ /* 0x000ea20000000800 */
[----:B-1----:R-:W-:-:S01]  /*4c40*/  FADD.FTZ R3, R5, R10 ;  /* 0x0000000a05037221 */ /* 0x002fc20000010000 */
[----:B------:R-:W-:Y:S01]  /*4c50*/  FADD.FTZ R21, R53, R58 ;  /* 0x0000003a35157221 */ /* 0x000fe20000010000 */
[----:B------:R-:W-:-:S03]  /*4c60*/  CS2R R54, SRZ ;  /* 0x0000000000367805 */ /* 0x000fc6000001ff00 */
[----:B------:R-:W-:Y:S02]  /*4c70*/  FADD.FTZ R21, R52, R21 ;  /* 0x0000001534157221 */ /* 0x000fe40000010000 */
[----:B------:R-:W1:Y:S01]  /*4c80*/  MUFU.EX2 R15, R15 ;  /* 0x0000000f000f7308 */ /* 0x000e620000000800 */
[----:B0-----:R-:W-:-:S01]  /*4c90*/  FADD.FTZ R10, R72, R3 ;  /* 0x00000003480a7221 */ /* 0x001fc20000010000 */
[----:B------:R-:W-:Y:S01]  /*4ca0*/  FADD.FTZ R20, R50, R21 ;  /* 0x0000001532147221 */ /* 0x000fe20000010000 */
[C---:B------:R-:W-:Y:S02]  /*4cb0*/  F2FP.SATFINITE.E4M3.F32.PACK_AB_MERGE_C R72, R73.reuse, R72, RZ ;  /* 0x000000484948723e */ /* 0x040fe400048070ff */
[----:B------:R-:W-:Y:S02]  /*4cc0*/  FADD.FTZ R3, R73, R10 ;  /* 0x0000000a49037221 */ /* 0x000fe40000010000 */
[----:B------:R-:W-:Y:S01]  /*4cd0*/  F2FP.SATFINITE.E4M3.F32.PACK_AB_MERGE_C R209, R5, R4, R72 ;  /* 0x0000000405d1723e */ /* 0x000fe20004807048 */
[----:B------:R-:W0:Y:S01]  /*4ce0*/  MUFU.EX2 R24, R24 ;  /* 0x0000001800187308 */ /* 0x000e220000000800 */
[----:B--2---:R-:W-:-:S01]  /*4cf0*/  FADD.FTZ R10, R8, R3 ;  /* 0x00000003080a7221 */ /* 0x004fc20000010000 */
[----:B------:R-:W-:-:S06]  /*4d00*/  CS2R R72, SRZ ;  /* 0x0000000000487805 */ /* 0x000fcc000001ff00 */
[----:B------:R-:W2:Y:S01]  /*4d10*/  MUFU.EX2 R47, R47 ;  /* 0x0000002f002f7308 */ /* 0x000ea20000000800 */
[----:B-1----:R-:W-:-:S07]  /*4d20*/  FADD.FTZ R3, R15, R10 ;  /* 0x0000000a0f037221 */ /* 0x002fce0000010000 */
[----:B------:R-:W1:Y:S01]  /*4d30*/  MUFU.EX2 R25, R25 ;  /* 0x0000001900197308 */ /* 0x000e620000000800 */
[----:B0-----:R-:W-:-:S07]  /*4d40*/  FADD.FTZ R30, R24, R3 ;  /* 0x00000003181e7221 */ /* 0x001fce0000010000 */
[----:B------:R-:W0:Y:S01]  /*4d50*/  MUFU.EX2 R44, R44 ;  /* 0x0000002c002c7308 */ /* 0x000e220000000800 */
[C---:B--2---:R-:W-:Y:S01]  /*4d60*/  F2FP.SATFINITE.E4M3.F32.PACK_AB_MERGE_C R50, R47.reuse, R50, RZ ;  /* 0x000000322f32723e */ /* 0x044fe200048070ff */
[----:B------:R-:W-:-:S03]  /*4d70*/  FADD.FTZ R47, R47, R20 ;  /* 0x000000142f2f7221 */ /* 0x000fc60000010000 */
[----:B------:R-:W-:Y:S02]  /*4d80*/  F2FP.SATFINITE.E4M3.F32.PACK_AB_MERGE_C R210, R52, R53, R50 ;  /* 0x0000003534d2723e */ /* 0x000fe40004807032 */
[----:B------:R-:W-:Y:S02]  /*4d90*/  CS2R R52, SRZ ;  /* 0x0000000000347805 */ /* 0x000fe4000001ff00 */
[----:B------:R-:W-:Y:S01]  /*4da0*/  CS2R R50, SRZ ;  /* 0x0000000000327805 */ /* 0x000fe2000001ff00 */
[----:B------:R-:W2:Y:S01]  /*4db0*/  MUFU.EX2 R26, R26 ;  /* 0x0000001a001a7308 */ /* 0x000ea20000000800 */
[C---:B-1----:R-:W-:Y:S01]  /*4dc0*/  F2FP.SATFINITE.E4M3.F32.PACK_AB_MERGE_C R31, R25.reuse, R24, RZ ;  /* 0x00000018191f723e */ /* 0x042fe200048070ff */
[----:B------:R-:W-:-:S03]  /*4dd0*/  FADD.FTZ R25, R25, R30 ;  /* 0x0000001e19197221 */ /* 0x000fc60000010000 */
[----:B------:R-:W-:Y:S02]  /*4de0*/  F2FP.SATFINITE.E4M3.F32.PACK_AB_MERGE_C R211, R15, R8, R31 ;  /* 0x000000080fd3723e */ /* 0x000fe4000480701f */
[----:B------:R-:W-:Y:S01]  /*4df0*/  CS2R R30, SRZ ;  /* 0x00000000001e7805 */ /* 0x000fe2000001ff00 */
[----:B------:R-:W1:Y:S01]  /*4e00*/  MUFU.EX2 R27, R27 ;  /* 0x0000001b001b7308 */ /* 0x000e620000000800 */
[----:B0-----:R-:W-:-:S04]  /*4e10*/  FADD.FTZ R20, R44, R47 ;  /* 0x0000002f2c147221 */ /* 0x001fc80000010000 */
[----:B------:R-:W-:-:S03]  /*4e20*/  FADD.FTZ R3, R57, R20 ;  /* 0x0000001439037221 */ /* 0x000fc60000010000 */
        /* <DEDUP_REMOVED lines=9> */
[C---:B-1----:R-:W-:Y:S01]  /*4ec0*/  F2FP.SATFINITE.E4M3.F32.PACK_AB_MERGE_C R40, R43.reuse, R40, RZ ;  /* 0x000000282b28723e */ /* 0x042fe200048070ff */
[----:B------:R-:W-:-:S03]  /*4ed0*/  FADD.FTZ R43, R43, R20 ;  /* 0x000000142b2b7221 */ /* 0x000fc60000010000 */
[----:B------:R-:W-:Y:S02]  /*4ee0*/  F2FP.SATFINITE.E4M3.F32.PACK_AB_MERGE_C R212, R57, R44, R40 ;  /* 0x0000002c39d4723e */ /* 0x000fe40004807028 */
[----:B------:R-:W-:Y:S01]  /*4ef0*/  CS2R R56, SRZ ;  /* 0x0000000000387805 */ /* 0x000fe2000001ff00 */
[----:B------:R-:W1:Y:S01]  /*4f00*/  MUFU.EX2 R32, R32 ;  /* 0x0000002000207308 */ /* 0x000e620000000800 */
[C---:B0-----:R-:W-:Y:S01]  /*4f10*/  F2FP.SATFINITE.E4M3.F32.PACK_AB_MERGE_C R28, R29.reuse, R28, RZ ;  /* 0x0000001c1d1c723e */ /* 0x041fe200048070ff */
[----:B------:R-:W-:-:S03]  /*4f20*/  FADD.FTZ R29, R29, R24 ;  /* 0x000000181d1d7221 */ /* 0x000fc60000010000 */
[----:B------:R-:W-:Y:S02]  /*4f30*/  F2FP.SATFINITE.E4M3.F32.PACK_AB_MERGE_C R213, R27, R26, R28 ;  /* 0x0000001a1bd5723e */ /* 0x000fe4000480701c */
[----:B------:R-:W-:Y:S01]  /*4f40*/  CS2R R26, SRZ ;  /* 0x00000000001a7805 */ /* 0x000fe2000001ff00 */
[----:B------:R-:W0:Y:S01]  /*4f50*/  MUFU.EX2 R91, R91 ;  /* 0x0000005b005b7308 */ /* 0x000e220000000800 */
[----:B--2---:R-:W-:-:S07]  /*4f60*/  FADD.FTZ R20, R42, R43 ;  /* 0x0000002b2a147221 */ /* 0x004fce0000010000 */
[----:B------:R-:W-:Y:S01]  /*4f70*/  MUFU.EX2 R46, R46 ;  /* 0x0000002e002e7308 */ /* 0x000fe20000000800 */
[----:B-1----:R-:W-:-:S01]  /*4f80*/  FADD.FTZ R24, R32, R29 ;  /* 0x0000001d20187221 */ /* 0x002fc20000010000 */
[----:B------:R-:W-:-:S06]  /*4f90*/  CS2R R28, SRZ ;  /* 0x00000000001c7805 */ /* 0x000fcc000001ff00 */
        /* <DEDUP_REMOVED lines=8> */
[----:B------:R-:W-:Y:S01]  /*5020*/  CS2R R46, SRZ ;  /* 0x00000000002e7805 */ /* 0x000fe2000001ff00 */
[----:B------:R-:W1:Y:S01]  /*5030*/  MUFU.EX2 R37, R37 ;  /* 0x0000002500257308 */ /* 0x000e620000000800 */
[----:B0-----:R-:W-:-:S01]  /*5040*/  FADD.FTZ R21, R33, R24 ;  /* 0x0000001821157221 */ /* 0x001fc20000010000 */
[----:B------:R-:W-:Y:S02]  /*5050*/  CS2R R42, SRZ ;  /* 0x00000000002a7805 */ /* 0x000fe4000001ff00 */
[----:B------:R-:W-:-:S04]  /*5060*/  CS2R R24, SRZ ;  /* 0x0000000000187805 */ /* 0x000fc8000001ff00 */
[----:B------:R-:W-:Y:S01]  /*5070*/  MUFU.EX2 R60, R60 ;  /* 0x0000003c003c7308 */ /* 0x000fe20000000800 */
[----:B--2---:R-:W-:-:S07]  /*5080*/  FADD.FTZ R20, R36, R21 ;  /* 0x0000001524147221 */ /* 0x004fce0000010000 */
        /* <DEDUP_REMOVED lines=12> */
[----:B------:R1:W3:Y:S01]  /*5150*/  MUFU.EX2 R10, R45 ;  /* 0x0000002d000a7308 */ /* 0x0002e20000000800 */
[----:B--2---:R-:W-:-:S07]  /*5160*/  FADD.FTZ R3, R41, R20 ;  /* 0x0000001429037221 */ /* 0x004fce0000010000 */
[----:B------:R-:W2:Y:S01]  /*5170*/  MUFU.EX2 R86, R86 ;  /* 0x0000005600567308 */ /* 0x000ea20000000800 */
[C---:B0-----:R-:W-:Y:S01]  /*5180*/  F2FP.SATFINITE.E4M3.F32.PACK_AB_MERGE_C R216, R61.reuse, R48, R7 ;  /* 0x000000303dd8723e */ /* 0x041fe20004807007 */
[----:B------:R-:W-:Y:S01]  /*5190*/  FADD.FTZ R61, R61, R6 ;  /* 0x000000063d3d7221 */ /* 0x000fe20000010000 */
[----:B------:R-:W-:Y:S02]  /*51a0*/  CS2R R48, SRZ ;  /* 0x0000000000307805 */ /* 0x000fe4000001ff00 */
[----:B-1----:R-:W-:Y:S01]  /*51b0*/  CS2R R44, SRZ ;  /* 0x00000000002c7805 */ /* 0x002fe2000001ff00 */
[----:B------:R-:W-:-:S02]  /*51c0*/  FADD.FTZ R60, R60, R61 ;  /* 0x0000003d3c3c7221 */ /* 0x000fc40000010000 */
[----:B------:R-:W0:Y:S01]  /*51d0*/  MUFU.EX2 R87, R87 ;  /* 0x0000005700577308 */ /* 0x000e220000000800 */
[----:B---3--:R-:W-:-:S01]  /*51e0*/  FADD.FTZ R3, R10, R3 ;  /* 0x000000030a037221 */ /* 0x008fc20000010000 */
[----:B------:R-:W-:Y:S01]  /*51f0*/  FADD.FTZ R63, R63, R60 ;  /* 0x0000003c3f3f7221 */ /* 0x000fe20000010000 */
[----:B------:R-:W-:-:S05]  /*5200*/  CS2R R60, SRZ ;  /* 0x00000000003c7805 */ /* 0x000fca000001ff00 */
[----:B------:R-:W-:Y:S01]  /*5210*/  MUFU.EX2 R64, R64 ;  /* 0x0000004000407308 */ /* 0x000fe20000000800 */
[----:B--2---:R-:W-:-:S07]  /*5220*/  FADD.FTZ R6, R86, R3 ;  /* 0x0000000356067221 */ /* 0x004fce0000010000 */
[----:B------:R-:W1:Y:S01]  /*5230*/  MUFU.EX2 R67, R67 ;  /* 0x0000004300437308 */ /* 0x000e620000000800 */
[C---:B0-----:R-:W-:Y:S01]  /*5240*/  F2FP.SATFINITE.E4M3.F32.PACK_AB_MERGE_C R86, R87.reuse, R86, RZ ;  /* 0x000000565756723e */ /* 0x041fe200048070ff */
[----:B------:R-:W-:-:S03]  /*5250*/  FADD.FTZ R87, R87, R6 ;  /* 0x0000000657577221 */ /* 0x000fc60000010000 */
[----:B------:R-:W-:Y:S02]  /*5260*/  F2FP.SATFINITE.E4M3.F32.PACK_AB_MERGE_C R217, R10, R41, R86 ;  /* 0x000000290ad9723e */ /* 0x000fe40004807056 */
[----:B------:R-:W-:Y:S01]  /*5270*/  CS2R R40, SRZ ;  /* 0x0000000000287805 */ /* 0x000fe2000001ff00 */
[----:B------:R-:W0:Y:S08]  /*5280*/  MUFU.EX2 R62, R62 ;  /* 0x0000003e003e7308 */ /* 0x000e300000000800 */
[----:B------:R-:W2:Y:S01]  /*5290*/  MUFU.EX2 R88, R88 ;  /* 0x0000005800587308 */ /* 0x000ea20000000800 */
[----:B-1----:R-:W-:-:S07]  /*52a0*/  F2FP.SATFINITE.E4M3.F32.PACK_AB_MERGE_C R3, R67, R64, RZ ;  /* 0x000000404303723e */ /* 0x002fce00048070ff */
[----:B------:R-:W1:Y:S01]  /*52b0*/  MUFU.EX2 R65, R65 ;  /* 0x0000004100417308 */ /* 0x000e620000000800 */
[----:B0-----:R-:W-:-:S07]  /*52c0*/  FADD.FTZ R4, R62, R63 ;  /* 0x0000003f3e047221 */ /* 0x001fce0000010000 */
[----:B------:R-:W0:Y:S01]  /*52d0*/  MUFU.EX2 R89, R89 ;  /* 0x0000005900597308 */ /* 0x000e220000000800 */
[----:B--2---:R-:W-:-:S01]  /*52e0*/  FADD.FTZ R6, R88, R87 ;  /* 0x0000005758067221 */ /* 0x004fc20000010000 */
[----:B------:R-:W-:-:S06]  /*52f0*/  CS2R R86, SRZ ;  /* 0x0000000000567805 */ /* 0x000fcc000001ff00 */
[----:B------:R-:W2:Y:S01]  /*5300*/  MUFU.EX2 R90, R90 ;  /* 0x0000005a005a7308 */ /* 0x000ea20000000800 */
[C---:B-1----:R-:W-:Y:S01]  /*5310*/  F2FP.SATFINITE.E4M3.F32.PACK_AB_MERGE_C R218, R65.reuse, R62, R3 ;  /* 0x0000003e41da723e */ /* 0x042fe20004807003 */
[----:B------:R-:W-:Y:S01]  /*5320*/  FADD.FTZ R65, R65, R4 ;  /* 0x0000000441417221 */ /* 0x000fe20000010000 */
[----:B------:R-:W-:-:S03]  /*5330*/  CS2R R62, SRZ ;  /* 0x00000000003e7805 */ /* 0x000fc6000001ff00 */
[----:B------:R-:W-:Y:S02]  /*5340*/  FADD.FTZ R64, R64, R65 ;  /* 0x0000004140407221 */ /* 0x000fe40000010000 */
[----:B------:R1:W3:Y:S01]  /*5350*/  MUFU.EX2 R7, R68 ;  /* 0x0000004400077308 */ /* 0x0002e20000000800 */
[----:B0-----:R-:W-:-:S04]  /*5360*/  FADD.FTZ R3, R89, R6 ;  /* 0x0000000659037221 */ /* 0x001fc80000010000 */
[----:B--2---:R-:W-:Y:S01]  /*5370*/  FADD.FTZ R6, R90, R3 ;  /* 0x000000035a067221 */ /* 0x004fe20000010000 */
[----:B------:R-:W-:-:S01]  /*5380*/  FADD.FTZ R3, R67, R64 ;  /* 0x0000004043037221 */ /* 0x000fc20000010000 */
[----:B-1----:R-:W-:Y:S02]  /*5390*/  CS2R R68, SRZ ;  /* 0x0000000000447805 */ /* 0x002fe4000001ff00 */
[----:B------:R-:W-:Y:S02]  /*53a0*/  CS2R R66, SRZ ;  /* 0x0000000000427805 */ /* 0x000fe4000001ff00 */
[----:B------:R-:W-:Y:S02]  /*53b0*/  CS2R R64, SRZ ;  /* 0x0000000000407805 */ /* 0x000fe4000001ff00 */
[C---:B---3--:R-:W-:Y:S01]  /*53c0*/  F2FP.SATFINITE.E4M3.F32.PACK_AB_MERGE_C R4, R7.reuse, R90, RZ ;  /* 0x0000005a0704723e */ /* 0x048fe200048070ff */
[----:B------:R-:W-:Y:S01]  /*53d0*/  FADD.FTZ R6, R7, R6 ;  /* 0x0000000607067221 */ /* 0x000fe20000010000 */
[----:B------:R-:W-:-:S02]  /*53e0*/  CS2R R90, SRZ ;  /* 0x00000000005a7805 */ /* 0x000fc4000001ff00 */
[----:B------:R-:W-:Y:S02]  /*53f0*/  F2FP.SATFINITE.E4M3.F32.PACK_AB_MERGE_C R219, R89, R88, R4 ;  /* 0x0000005859db723e */ /* 0x000fe40004807004 */
[----:B------:R-:W-:Y:S01]  /*5400*/  CS2R R88, SRZ ;  /* 0x0000000000587805 */ /* 0x000fe2000001ff00 */
[----:B------:R-:W-:Y:S06]  /*5410*/  @!P1 BRA `(.L_x_3049) ;  /* 0x0000003800549947 */ /* 0x000fec0003800000 */
[----:B------:R-:W-:Y:S01]  /*5420*/  IMAD.MOV.U32 R5, RZ, RZ, R120 ;  /* 0x000000ffff057224 */ /* 0x000fe200078e0078 */
[----:B------:R-:W-:Y:S01]  /*5430*/  UIADD3 UR47, UR47, -0x2, URZ ;  /* 0xfffffffe2f2f7890 */ /* 0x000fe2000fffe03f */
[----:B------:R-:W-:Y:S01]  /*5440*/  IMAD.MOV.U32 R4, RZ, RZ, R121 ;  /* 0x000000ffff047224 */ /* 0x000fe200078e0079 */
[----:B------:R-:W-:Y:S01]  /*5450*/  UMOV UR53, UR43 ;  /* 0x0000002b00357c82 */ /* 0x000fe20008000000 */
[----:B------:R-:W-:Y:S01]  /*5460*/  IMAD.MOV.U32 R119, RZ, RZ, RZ ;  /* 0x000000ffff777224 */ /* 0x000fe200078e00ff */
[----:B------:R-:W-:Y:S01]  /*5470*/  UMOV UR52, UR51 ;  /* 0x0000003300347c82 */ /* 0x000fe20008000000 */
[----:B------:R-:W-:-:S07]  /*5480*/  ULDC UR50, c[0x0][0x988] ;  /* 0x0002620000327ab9 */ /* 0x000fce0000000800 */
.L_x_3060:
[----:B------:R-:W-:Y:S01]  /*5490*/  ISETP.NE.AND P2, PT, RZ, UR37, PT ;  /* 0x00000025ff007c0c */ /* 0x000fe2000bf45270 */
[----:B------:R-:W-:-:S04]  /*54a0*/  UISETP.NE.AND UP0, UPT, UR52, 0x1, UPT ;  /* 0x000000013400788c */ /* 0x000fc8000bf05270 */
[----:B------:R-:W-:-:S04]  /*54b0*/  USEL UR43, URZ, 0x1, UP0 ;  /* 0x000000013f2b7887 */ /* 0x000fc80008000000 */
[----:B------:R-:W-:-:S04]  /*54c0*/  ULOP3.LUT UR43, UR53, UR43, URZ, 0x3c, !UPT ;  /* 0x0000002b352b7292 */ /* 0x000fc8000f8e3c3f */
[----:B------:R-:W-:Y:S08]  /*54d0*/  @P2 BRA `(.L_x_3050) ;  /* 0x0000000000382947 */ /* 0x000ff00003800000 */
[----:B------:R-:W-:Y:S05]  /*54e0*/  @!P0 BRA `(.L_x_3051) ;  /* 0x0000000000048947 */ /* 0x000fea0003800000 */
[----:B------:R-:W-:Y:S01]  /*54f0*/  BPT.TRAP 0x1 ;  /* 0x000000040000795c */ /* 0x000fe20000300000 */
.L_x_3051:
        /* <DEDUP_REMOVED lines=9> */
.L_x_3052:
[----:B-1----:R-:W-:Y:S05]  /*5590*/  @P1 BRA `(.L_x_3050) ;  /* 0x0000000000081947 */ /* 0x002fea0003800000 */
[----:B------:R-:W1:Y:S02]  /*55a0*/  SYNCS.PHASECHK.TRANS64.TRYWAIT P1, [UR6+0x33430], R7 ;  /* 0x03343007ff0075a7 */ /* 0x000e640008020146 */
[----:B-1----:R-:W-:Y:S05]  /*55b0*/  @!P1 BRA `(.L_x_3053) ;  /* 0x000000ac00949947 */ /* 0x002fea0003800000 */
.L_x_3050:
[----:B-1----:R-:W1:Y:S01]  /*55c0*/  S2R R8, SR_TID.X ;  /* 0x0000000000087919 */ /* 0x002e620000002100 */
[----:B------:R-:W-:Y:S01]  /*55d0*/  UIADD3 UR51, UR52, 0x1, URZ ;  /* 0x0000000134337890 */ /* 0x000fe2000fffe03f */
[----:B------:R-:W-:Y:S01]  /*55e0*/  UMOV UR27, 0x80000020 ;  /* 0x80000020001b7882 */ /* 0x000fe20000000000 */
[----:B------:R-:W-:Y:S02]  /*55f0*/  UMOV UR28, UR24 ;  /* 0x00000018001c7c82 */ /* 0x000fe40008000000 */
[----:B------:R-:W-:Y:S01]  /*5600*/  UISETP.NE.AND UP0, UPT, UR51, 0x2, UPT ;  /* 0x000000023300788c */ /* 0x000fe2000bf05270 */
[----:B------:R-:W-:Y:S01]  /*5610*/  UMOV UR29, UR25 ;  /* 0x00000019001d7c82 */ /* 0x000fe20008000000 */
[----:B------:R-:W-:Y:S02]  /*5620*/  UMOV UR31, 0x80000020 ;  /* 0x80000020001f7882 */ /* 0x000fe40000000000 */
[----:B------:R-:W-:Y:S01]  /*5630*/  USEL UR51, UR51, URZ, UP0 ;  /* 0x0000003f33337287 */ /* 0x000fe20008000000 */
[----:B------:R-:W-:Y:S01]  /*5640*/  UMOV UR32, UR24 ;  /* 0x0000001800207c82 */ /* 0x000fe20008000000 */
[----:B------:R-:W-:-:S02]  /*5650*/  UMOV UR33, UR25 ;  /* 0x0000001900217c82 */ /* 0x000fc40008000000 */
[----:B------:R-:W-:Y:S01]  /*5660*/  UIMAD UR54, UR51, 0x780, UR46 ;  /* 0x00000780333678a4 */ /* 0x000fe2000f8e022e */
[----:B------:R-:W-:Y:S01]  /*5670*/  UMOV UR35, 0x80000020 ;  /* 0x8000002000237882 */ /* 0x000fe20000000000 */
[----:B------:R-:W-:Y:S02]  /*5680*/  UMOV UR7, 0x80000020 ;  /* 0x8000002000077882 */ /* 0x000fe40000000000 */
[----:B------:R-:W-:Y:S02]  /*5690*/  UIADD3 UR30, UR54, 0x80, URZ ;  /* 0x00000080361e7890 */ /* 0x000fe4000fffe03f */
[----:B------:R-:W-:Y:S02]  /*56a0*/  UIADD3 UR34, UR54, 0x100, URZ ;  /* 0x0000010036227890 */ /* 0x000fe4000fffe03f */
[----:B------:R-:W-:Y:S01]  /*56b0*/  UMOV UR26, UR54 ;  /* 0x00000036001a7c82 */ /* 0x000fe20008000000 */
[----:B------:R-:W-:Y:S02]  /*56c0*/  UIADD3 UR6, UR54, 0x200, URZ ;  /* 0x0000020036067890 */ /* 0x000fe4000fffe03f */
[----:B------:R-:W-:Y:S01]  /*56d0*/  UIADD3 UR10, UR54, 0x202, URZ ;  /* 0x00000202360a7890 */ /* 0x000fe2000fffe03f */
[----:B------:R-:W-:Y:S01]  /*56e0*/  UMOV UR11, 0x80000020 ;  /* 0x80000020000b7882 */ /* 0x000fe20000000000 */
[----:B------:R-:W-:Y:S01]  /*56f0*/  UIADD3 UR14, UR54, 0x282, URZ ;  /* 0x00000282360e7890 */ /* 0x000fe2000fffe03f */
[----:B------:R-:W-:Y:S01]  /*5700*/  UMOV UR15, 0x80000020 ;  /* 0x80000020000f7882 */ /* 0x000fe20000000000 */
[----:B------:R-:W-:Y:S01]  /*5710*/  UIADD3 UR18, UR54, 0x500, URZ ;  /* 0x0000050036127890 */ /* 0x000fe2000fffe03f */
[----:B-1----:R-:W-:Y:S01]  /*5720*/  SHF.R.U32.HI R8, RZ, 0x7, R8 ;  /* 0x00000007ff087819 */ /* 0x002fe20000011608 */
[----:B------:R-:W-:Y:S01]  /*5730*/  UMOV UR19, 0x80000020 ;  /* 0x8000002000137882 */ /* 0x000fe20000000000 */
[----:B------:R-:W-:Y:S01]  /*5740*/  UIADD3 UR22, UR54, 0x502, URZ ;  /* 0x0000050236167890 */ /* 0x000fe2000fffe03f */
[----:B------:R-:W-:-:S02]  /*5750*/  UMOV UR23, 0x80000020 ;  /* 0x8000002000177882 */ /* 0x000fc40000000000 */
[----:B0-----:R-:W-:-:S05]  /*5760*/  VIADD R7, R8, 0x8 ;  /* 0x0000000808077836 */ /* 0x001fca0000000000 */
[----:B------:R0:W-:Y:S06]  /*5770*/  BAR.SYNC.DEFER_BLOCKING R7, 0x100 ;  /* 0x000400070000751d */ /* 0x0001ec0000010000 */
        /* <DEDUP_REMOVED lines=163> */
.L_x_3055:
[----:B------:R-:W-:Y:S01]  /*61b0*/  ULEA UR6, UR52, UR39, 0x3 ;  /* 0x0000002734067291 */ /* 0x000fe2000f8e183f */
[----:B------:R-:W-:-:S05]  /*61c0*/  IMAD.U32 R7, RZ, RZ, UR53 ;  /* 0x00000035ff077e24 */ /* 0x000fca000f8e00ff */
[----:B------:R-:W-:-:S04]  /*61d0*/  SHF.L.U32 R7, R7, 0x1f, RZ ;  /* 0x0000001f07077819 */ /* 0x000fc800000006ff */
[----:B------:R0:W1:Y:S01]  /*61e0*/  SYNCS.PHASECHK.TRANS64.TRYWAIT P1, [UR6+0x33450], R7 ;  /* 0x03345007ff0075a7 */ /* 0x0000620008020146 */
[----:B------:R-:W-:Y:S05]  /*61f0*/  @!P0 BRA `(.L_x_3056) ;  /* 0x0000000000048947 */ /* 0x000fea0003800000 */
[----:B------:R-:W-:Y:S01]  /*6200*/  BPT.TRAP 0x1 ;  /* 0x000000040000795c */ /* 0x000fe20000300000 */
.L_x_3056:
[----:B-1----:R-:W-:Y:S05]  /*6210*/  @P1 BRA `(.L_x_3054) ;  /* 0x0000000000081947 */ /* 0x002fea0003800000 */
[----:B------:R-:W1:Y:S02]  /*6220*/  SYNCS.PHASECHK.TRANS64.TRYWAIT P1, [UR6+0x33450], R7 ;  /* 0x03345007ff0075a7 */ /* 0x000e640008020146 */
[----:B-1----:R-:W-:Y:S05]  /*6230*/  @!P1 BRA `(.L_x_3057) ;  /* 0x000000a0008c9947 */ /* 0x002fea0003800000 */
.L_x_3054:
[----:B------:R-:W-:Y:S01]  /*6240*/  UIADD3 UR6, UR39, 0x200, URZ ;  /* 0x0000020027067890 */ /* 0x000fe2000fffe03f */
[----:B------:R-:W-:Y:S01]  /*6250*/  WARPGROUP.ARRIVE ;  /* 0x00000000000079c5 */ /* 0x000fe20000000000 */
[----:B------:R-:W-:-:S05]  /*6260*/  UMOV UR7, 0xc0000010 ;  /* 0xc000001000077882 */ /* 0x000fca0000000000 */
[----:B-1----:R-:W1:Y:S01]  /*6270*/  S2R R8, SR_TID.X ;  /* 0x0000000000087919 */ /* 0x002e620000002100 */
        /* <DEDUP_REMOVED lines=8> */
[----:B-1----:R-:W-:-:S04]  /*6300*/  SHF.R.U32.HI R8, RZ, 0x7, R8 ;  /* 0x00000007ff087819 */ /* 0x002fc80000011608 */
[----:B0-----:R-:W-:Y:S01]  /*6310*/  IADD3 R7, -R8, 0xb, RZ ;  /* 0x0000000b08077810 */ /* 0x001fe20007ffe1ff */
[----:B------:R-:W-:Y:S02]  /*6320*/  WARPGROUP.DEPBAR.LE gsb0, 0x0 ;  /* 0x00008000000079c5 */ /* 0x000fe40000010000 */
[----:B------:R-:W-:-:S10]  /*6330*/  WARPGROUP.ARRIVE ;  /* 0x00000000000079c5 */ /* 0x000fd40000000000 */
        /* <DEDUP_REMOVED lines=15> */
[----:B------:R-:W-:Y:S03]  /*6430*/  QGMMA.64x192x32.F32.E4M3.E4M3 R24, R216, gdesc[UR4], R24, gsb0 ;  /* 0x02e00004d8187df3 */ /* 0x000fe60008000818 */
[----:B------:R-:W-:Y:S02]  /*6440*/  WARPGROUP.DEPBAR.LE gsb0, 0x0 ;  /* 0x00008000000079c5 */ /* 0x000fe40000010000 */
[----:B------:R0:W-:Y:S06]  /*6450*/  BAR.ARV R7, 0x100 ;  /* 0x000400070000751d */ /* 0x0001ec0000002000 */
[----:B------:R-:W-:Y:S05]  /*6460*/  @!P0 BRA `(.L_x_3058) ;  /* 0x0000000000048947 */ /* 0x000fea0003800000 */
[----:B------:R-:W-:Y:S01]  /*6470*/  BPT.TRAP 0x1 ;  /* 0x000000040000795c */ /* 0x000fe20000300000 */
.L_x_3058:
[C---:B0-----:R-:W-:Y:S01]  /*6480*/  FMUL.FTZ R7, R0.reuse, R184 ;  /* 0x000000b800077220 */ /* 0x041fe20000410000 */
        /* <DEDUP_REMOVED lines=103> */
[----:B------:R-:W-:Y:S01]  /*6b00*/  UMOV UR6, UR50 ;  /* 0x0000003200067c82 */ /* 0x000fe20008000000 */
[----:B------:R-:W-:Y:S01]  /*6b10*/  ISETP.NE.AND P1, PT, R2, RZ, PT ;  /* 0x000000ff0200720c */ /* 0x000fe20003f25270 */
[----:B------:R-:W-:-:S04]  /*6b20*/  IMAD.U32 R196, RZ, RZ, UR6 ;  /* 0x00000006ffc47e24 */ /* 0x000fc8000f8e00ff */
        /* <DEDUP_REMOVED lines=138> */
[----:B0-----:R-:W-:-:S05]  /*73d0*/  FMNMX.FTZ R193, R191, R120, !PT ;  /* 0x00000078bfc17209 */ /* 0x001fca0007810000 */
[----:B------:R-:W0:Y:S01]  /*73e0*/  SHFL.BFLY PT, R120, R193, 0x1, 0x1f ;  /* 0x0c201f00c1787f89 */ /* 0x000e2200000e0000 */
[----:B-1----:R-:W-:-:S05]  /*73f0*/  FMNMX.FTZ R194, R192, R121, !PT ;  /* 0x00000079c0c27209 */ /* 0x002fca0007810000 */
[----:B------:R-:W1:Y:S01]  /*7400*/  SHFL.BFLY PT, R195, R194, 0x1, 0x1f ;  /* 0x0c201f00c2c37f89 */ /* 0x000e6200000e0000 */
[----:B0-----:R-:W-:Y:S01]  /*7410*/  FMNMX.FTZ R121, R193, R120, !PT ;  /* 0x00000078c1797209 */ /* 0x001fe20007810000 */
[----:B------:R-:W-:-:S04]  /*7420*/  IMAD.U32 R193, RZ, RZ, UR6 ;  /* 0x00000006ffc17e24 */ /* 0x000fc8000f8e00ff */
[C---:B------:R-:W-:Y:S01]  /*7430*/  FFMA.FTZ R191, R121.reuse, R196, -8 ;  /* 0xc100000079bf7423 */ /* 0x040fe200000100c4 */
[----:B------:R-:W-:-:S01]  /*7440*/  FADD.FTZ R4, -R121, R4 ;  /* 0x0000000479047221 */ /* 0x000fc20000010100 */
[----:B-1----:R-:W-:Y:S02]  /*7450*/  FMNMX.FTZ R120, R194, R195, !PT ;  /* 0x000000c3c2787209 */ /* 0x002fe40007810000 */
        /* <DEDUP_REMOVED lines=40> */
[----:B------:R-:W-:-:S01]  /*76e0*/  FADD.FTZ R5, -R120, R5 ;  /* 0x0000000578057221 */ /* 0x000fc20000010100 */
[----:B------:R-:W-:Y:S01]  /*76f0*/  FFMA.FTZ R191, R120, R193, -8 ;  /* 0xc100000078bf7423 */ /* 0x000fe200000100c1 */
        /* <DEDUP_REMOVED lines=51> */
[----:B------:R-:W-:-:S06]  /*7a30*/  FFMA.FTZ R135, R135, UR6, -R191 ;  /* 0x0000000687877c23 */ /* 0x000fcc00080108bf */
        /* <DEDUP_REMOVED lines=116> */
[----:B------:R-:W-:-:S06]  /*8180*/  IMAD.U32 R193, RZ, RZ, UR51 ;  /* 0x00000033ffc17e24 */ /* 0x000fcc000f8e00ff */
[----:B------:R-:W0:Y:S01]  /*8190*/  MUFU.EX2 R151, R151 ;  /* 0x0000009700977308 */ /* 0x000e220000000800 */
[----:B-1----:R-:W-:-:S07]  /*81a0*/  FADD.FTZ R6, R148, R3 ;  /* 0x0000000394067221 */ /* 0x002fce0000010000 */
[----:B------:R-:W1:Y:S01]  /*81b0*/  MUFU.EX2 R189, R189 ;  /* 0x000000bd00bd7308 */ /* 0x000e620000000800 */
[----:B--2---:R-:W-:-:S07]  /*81c0*/  FADD.FTZ R6, R149, R6 ;  /* 0x0000000695067221 */ /* 0x004fce0000010000 */
[----:B------:R-:W2:Y:S01]  /*81d0*/  MUFU.EX2 R122, R122 ;  /* 0x0000007a007a7308 */ /* 0x000ea20000000800 */
[----:B0-----:R-:W-:-:S01]  /*81e0*/  FADD.FTZ R3, R151, R192 ;  /* 0x000000c097037221 */ /* 0x001fc20000010000 */
[----:B------:R-:W-:-:S06]  /*81f0*/  @P1 LEA R192, R193, UR39, 0x3 ;  /* 0x00000027c1c01c11 */ /* 0x000fcc000f8e18ff */
[----:B------:R-:W0:Y:S01]  /*8200*/  MUFU.EX2 R190, R190 ;  /* 0x000000be00be7308 */ /* 0x000e220000000800 */
[----:B-1----:R-:W-:-:S07]  /*8210*/  FADD.FTZ R193, R189, R6 ;  /* 0x00000006bdc17221 */ /* 0x002fce0000010000 */
[----:B------:R-:W1:Y:S01]  /*8220*/  MUFU.EX2 R123, R123 ;  /* 0x0000007b007b7308 */ /* 0x000e620000000800 */
[----:B--2---:R-:W-:-:S01]  /*8230*/  FADD.FTZ R6, R122, R3 ;  /* 0x000000037a067221 */ /* 0x004fc20000010000 */
[----:B------:R-:W-:-:S05]  /*8240*/  @P1 VIADD R3, R192, 0x33440 ;  /* 0x00033440c0031836 */ /* 0x000fca0000000000 */
[----:B------:R-:W-:Y:S01]  /*8250*/  @P1 PRMT R3, R16, 0x654, R3 ;  /* 0x0000065410031816 */ /* 0x000fe20000000003 */
[----:B------:R-:W2:Y:S01]  /*8260*/  MUFU.EX2 R124, R124 ;  /* 0x0000007c007c7308 */ /* 0x000ea20000000800 */
[----:B0-----:R-:W-:-:S02]  /*8270*/  FADD.FTZ R193, R190, R193 ;  /* 0x000000c1bec17221 */ /* 0x001fc40000010000 */
[----:B------:R0:W-:Y:S05]  /*8280*/  @P1 SYNCS.ARRIVE.TRANS64.RED.A1T0 RZ, [R3+URZ], RZ ;  /* 0x000000ff03ff19a7 */ /* 0x0001ea000810043f */
[----:B------:R-:W3:Y:S01]  /*8290*/  MUFU.EX2 R126, R126 ;  /* 0x0000007e007e7308 */ /* 0x000ee20000000800 */
[----:B-1----:R-:W-:-:S07]  /*82a0*/  FADD.FTZ R195, R123, R6 ;  /* 0x000000067bc37221 */ /* 0x002fce0000010000 */
        /* <DEDUP_REMOVED lines=24> */
.L_x_3059:
        /* <DEDUP_REMOVED lines=148> */
.L_x_3049:
[----:B------:R-:W-:Y:S06]  /*8d70*/  BAR.ARV 0x8, 0x180 ;  /* 0x0206000000007b1d */ /* 0x000fec0000002000 */
[----:B------:R-:W-:Y:S05]  /*8d80*/  @!P0 BRA `(.L_x_3061) ;  /* 0x0000000000048947 */ /* 0x000fea0003800000 */
[----:B------:R-:W-:Y:S01]  /*8d90*/  BPT.TRAP 0x1 ;  /* 0x000000040000795c */ /* 0x000fe20000300000 */
.L_x_3061:
[----:B------:R-:W-:Y:S01]  /*8da0*/  ULEA UR4, UR51, UR39, 0x3 ;  /* 0x0000002733047291 */ /* 0x000fe2000f8e183f */
[----:B------:R-:W-:-:S05]  /*8db0*/  IMAD.U32 R0, RZ, RZ, UR43 ;  /* 0x0000002bff007e24 */ /* 0x000fca000f8e00ff */
[----:B------:R-:W-:-:S04]  /*8dc0*/  SHF.L.U32 R0, R0, 0x1f, RZ ;  /* 0x0000001f00007819 */ /* 0x000fc800000006ff */
[----:B------:R0:W1:Y:S01]  /*8dd0*/  SYNCS.PHASECHK.TRANS64.TRYWAIT P1, [UR4+0x33450], R0 ;  /* 0x03345000ff0075a7 */ /* 0x0000620008020144 */
[----:B------:R-:W-:Y:S05]  /*8de0*/  @!P0 BRA `(.L_x_3062) ;  /* 0x0000000000048947 */ /* 0x000fea0003800000 */
[----:B------:R-:W-:Y:S01]  /*8df0*/  BPT.TRAP 0x1 ;  /* 0x000000040000795c */ /* 0x000fe20000300000 */
.L_x_3062:
[----:B-1----:R-:W-:Y:S05]  /*8e00*/  @P1 BRA `(.L_x_3063) ;  /* 0x0000000000081947 */ /* 0x002fea0003800000 */
[----:B------:R-:W1:Y:S02]  /*8e10*/  SYNCS.PHASECHK.TRANS64.TRYWAIT P1, [UR4+0x33450], R0 ;  /* 0x03345000ff0075a7 */ /* 0x000e640008020144 */
[----:B-1----:R-:W-:Y:S05]  /*8e20*/  @!P1 BRA `(.L_x_3064) ;  /* 0x0000007400a89947 */ /* 0x002fea0003800000 */
.L_x_3063:
        /* <DEDUP_REMOVED lines=10> */
[----:B------:R-:W-:Y:S01]  /*8ed0*/  UIMAD UR5, UR51, 0x780, UR5 ;  /* 0x00000780330578a4 */ /* 0x000fe2000f8e0205 */
[----:B------:R-:W-:-:S04]  /*8ee0*/  PLOP3.LUT P1, PT, PT, PT, UP0, 0x80, 0x0 ;  /* 0x000000000000781c */ /* 0x000fc80003f2f008 */
[----:B------:R-:W-:Y:S02]  /*8ef0*/  @UP0 USHF.R.S32.HI UR7, URZ, 0x1f, UR40 ;  /* 0x0000001f3f070899 */ /* 0x000fe40008011428 */
[----:B------:R-:W-:Y:S01]  /*8f00*/  UMOV UR10, UR5 ;  /* 0x00000005000a7c82 */ /* 0x000fe20008000000 */
[----:B------:R-:W-:Y:S01]  /*8f10*/  @UP0 ULDC.64 UR12, c[0x0][0x9c8] ;  /* 0x00027200000c0ab9 */ /* 0x000fe20000000a00 */
[----:B------:R-:W-:Y:S01]  /*8f20*/  QGMMA.64x192x32.F32.E4M3.E4M3 R24, R200, gdesc[UR8], R24, gsb0 ;  /* 0x02e00008c8187df3 */ /* 0x000fe20008000818 */
[----:B------:R-:W-:Y:S01]  /*8f30*/  UIADD3 UR10, UR5, 0x180, URZ ;  /* 0x00000180050a7890 */ /* 0x000fe2000fffe03f */
[----:B------:R-:W-:Y:S01]  /*8f40*/  UMOV UR11, 0xc0000010 ;  /* 0xc0000010000b7882 */ /* 0x000fe20000000000 */
[----:B------:R-:W-:-:S04]  /*8f50*/  @UP0 UIMAD UR7, UR7, UR12, URZ ;  /* 0x0000000c070702a4 */ /* 0x000fc8000f8e023f */
[----:B------:R-:W-:Y:S01]  /*8f60*/  @UP0 UIMAD UR7, UR40, UR13, UR7 ;  /* 0x0000000d280702a4 */ /* 0x000fe2000f8e0207 */
        /* <DEDUP_REMOVED lines=8> */
[----:B------:R-:W-:Y:S01]  /*8ff0*/  @UP0 UIADD3 UR10, -UR40, URZ, URZ ;  /* 0x0000003f280a0290 */ /* 0x000fe2000fffe13f */
[----:B------:R-:W-:-:S03]  /*9000*/  @UP0 ULDC UR11, c[0x0][0xc44] ;  /* 0x00031100000b0ab9 */ /* 0x000fc60000000800 */
[----:B------:R-:W-:Y:S02]  /*9010*/  @UP0 UIMAD UR14, UR11, UR10, UR42 ;  /* 0x0000000a0b0e02a4 */ /* 0x000fe4000f8e022a */
[----:B------:R-:W-:Y:S02]  /*9020*/  @UP0 UIMAD.WIDE.U32 UR10, UR40, UR12, URZ ;  /* 0x0000000c280a02a5 */ /* 0x000fe4000f8e003f */
[----:B------:R-:W-:Y:S01]  /*9030*/  @UP0 USHF.R.S32.HI UR15, URZ, 0x1f, UR14 ;  /* 0x0000001f3f0f0899 */ /* 0x000fe2000801140e */
[----:B------:R-:W-:Y:S01]  /*9040*/  @UP0 ULDC.64 UR12, c[0x0][0x9d0] ;  /* 0x00027400000c0ab9 */ /* 0x000fe20000000a00 */
[----:B------:R-:W-:Y:S02]  /*9050*/  @UP0 UIADD3 UR11, UR11, UR7, URZ ;  /* 0x000000070b0b0290 */ /* 0x000fe4000fffe03f */
[----:B------:R-:W-:Y:S02]  /*9060*/  @UP0 UIMAD UR7, UR15, UR12, URZ ;  /* 0x0000000c0f0702a4 */ /* 0x000fe4000f8e023f */
[----:B------:R-:W-:-:S02]  /*9070*/  @UP0 UIMAD.WIDE.U32 UR10, UR14, UR12, UR10 ;  /* 0x0000000c0e0a02a5 */ /* 0x000fc4000f8e000a */
[----:B------:R-:W-:Y:S02]  /*9080*/  @UP0 UIMAD UR7, UR14, UR13, UR7 ;  /* 0x0000000d0e0702a4 */ /* 0x000fe4000f8e0207 */
[----:B------:R-:W-:Y:S02]  /*9090*/  @UP0 ULEA UR8, UP1, UR10, UR8, 0x2 ;  /* 0x000000080a080291 */ /* 0x000fe4000f82103f */
[----:B------:R-:W-:-:S04]  /*90a0*/  @UP0 UIADD3 UR7, UR11, UR7, URZ ;  /* 0x000000070b070290 */ /* 0x000fc8000fffe03f */
[----:B------:R-:W-:Y:S01]  /*90b0*/  @UP0 ULEA.HI.X UR9, UR10, UR9, UR7, 0x2, UP1 ;  /* 0x000000090a090291 */ /* 0x000fe200088f1407 */
[----:B------:R-:W-:-:S05]  /*90c0*/  IMAD.U32 R4, RZ, RZ, UR8 ;  /* 0x00000008ff047e24 */ /* 0x000fca000f8e00ff */
[----:B-1----:R-:W-:-:S05]  /*90d0*/  IMAD.U32 R5, RZ, RZ, UR9 ;  /* 0x00000009ff057e24 */ /* 0x002fca000f8e00ff */
[----:B------:R1:W2:Y:S01]  /*90e0*/  @P1 LDG.E R7, desc[UR48][R4.64] ;  /* 0x0000003004071981 */ /* 0x0002a2000c1e1900 */
[----:B------:R-:W-:Y:S01]  /*90f0*/  UIADD3 UR10, UR5, 0x480, URZ ;  /* 0x00000480050a7890 */ /* 0x000fe2000fffe03f */
[----:B------:R-:W-:Y:S01]  /*9100*/  UMOV UR11, 0xc0000010 ;  /* 0xc0000010000b7882 */ /* 0x000fe20000000000 */
[----:B------:R-:W-:Y:S02]  /*9110*/  WARPGROUP.DEPBAR.LE gsb0, 0x0 ;  /* 0x00008000000079c5 */ /* 0x000fe40000010000 */
[----:B------:R-:W-:-:S06]  /*9120*/  WARPGROUP.ARRIVE ;  /* 0x00000000000079c5 */ /* 0x000fcc0000000000 */
[----:B------:R-:W-:Y:S01]  /*9130*/  QGMMA.64x192x32.F32.E4M3.E4M3 R24, R212, gdesc[UR8], R24, gsb0 ;  /* 0x02e00008d4187df3 */ /* 0x000fe20008000818 */
[----:B------:R-:W-:Y:S01]  /*9140*/  UIADD3 UR10, UR5, 0x600, URZ ;  /* 0x00000600050a7890 */ /* 0x000fe2000fffe03f */
[----:B------:R-:W-:Y:S01]  /*9150*/  UMOV UR11, 0xc0000010 ;  /* 0xc0000010000b7882 */ /* 0x000fe20000000000 */
[----:B0-----:R-:W0:Y:S04]  /*9160*/  SHFL.BFLY PT, R0, R3, 0x2, 0x1f ;  /* 0x0c401f0003007f89 */ /* 0x001e2800000e0000 */
[----:B------:R-:W3:Y:S01]  /*9170*/  SHFL.BFLY PT, R11, R6, 0x2, 0x1f ;  /* 0x0c401f00060b7f89 */ /* 0x000ee200000e0000 */
[----:B0-----:R-:W-:-:S01]  /*9180*/  FADD.FTZ R0, R0, R3 ;  /* 0x0000000300007221 */ /* 0x001fc20000010000 */
[----:B---3--:R-:W-:-:S04]  /*9190*/  FADD.FTZ R11, R11, R6 ;  /* 0x000000060b0b7221 */ /* 0x008fc80000010000 */
[----:B------:R-:W0:Y:S04]  /*91a0*/  SHFL.BFLY PT, R9, R0, 0x1, 0x1f ;  /* 0x0c201f0000097f89 */ /* 0x000e2800000e0000 */
[----:B-1----:R-:W1:Y:S01]  /*91b0*/  SHFL.BFLY PT, R4, R11, 0x1, 0x1f ;  /* 0x0c201f000b047f89 */ /* 0x002e6200000e0000 */
[----:B0-----:R-:W-:-:S01]  /*91c0*/  FADD.FTZ R10, R0, R9 ;  /* 0x00000009000a7221 */ /* 0x001fc20000010000 */
[----:B-1----:R-:W-:-:S04]  /*91d0*/  FADD.FTZ R12, R11, R4 ;  /* 0x000000040b0c7221 */ /* 0x002fc80000010000 */
[C---:B------:R-:W-:Y:S01]  /*91e0*/  FSETP.NE.FTZ.AND P1, PT, R10.reuse, RZ, PT ;  /* 0x000000ff0a00720b */ /* 0x040fe20003f35000 */
[----:B------:R-:W-:Y:S01]  /*91f0*/  FMUL.FTZ R5, R10, 0.00390625 ;  /* 0x3b8000000a057820 */ /* 0x000fe20000410000 */
[----:B------:R-:W-:Y:S01]  /*9200*/  FMUL.FTZ R13, R12, 0.00390625 ;  /* 0x3b8000000c0d7820 */ /* 0x000fe20000410000 */
[----:B------:R-:W-:-:S03]  /*9210*/  IMAD.MOV.U32 R4, RZ, RZ, RZ ;  /* 0x000000ffff047224 */ /* 0x000fc600078e00ff */
        /* <DEDUP_REMOVED lines=26> */
.L_x_3065:
        /* <DEDUP_REMOVED lines=31> */
[----:B------:R-:W-:Y:S01]  /*95b0*/  FMUL.FTZ R76, R76, R9 ;  /* 0x000000094c4c7220 */ /* 0x000fe20000410000 */
[----:B0-----:R-:W-:Y:S01]  /*95c0*/  IMAD.SHL.U32 R4, R121, 0x4, RZ ;  /* 0x0000000479047824 */ /* 0x001fe200078e00ff */
[----:B------:R-:W-:Y:S01]  /*95d0*/  F2FP.BF16.F32.PACK_AB R7, R28, R7 ;  /* 0x000000071c07723e */ /* 0x000fe200000010ff */
[-C--:B------:R-:W-:Y:S01]  /*95e0*/  FMUL.FTZ R41, R64, R9.reuse ;  /* 0x0000000940297220 */ /* 0x080fe20000410000 */
[-C--:B------:R-:W-:Y:S01]  /*95f0*/  FMUL.FTZ R40, R65, R9.reuse ;  /* 0x0000000941287220 */ /* 0x080fe20000410000 */
[-C--:B------:R-:W-:Y:S01]  /*9600*/  FMUL.FTZ R65, R88, R9.reuse ;  /* 0x0000000958417220 */ /* 0x080fe20000410000 */
[----:B------:R-:W-:Y:S01]  /*9610*/  LOP3.LUT R4, R4, 0xc, RZ, 0xc0, !PT ;  /* 0x0000000c04047812 */ /* 0x000fe200078ec0ff */
[----:B------:R-:W-:Y:S01]  /*9620*/  FMUL.FTZ R64, R89, R9 ;  /* 0x0000000959407220 */ /* 0x000fe20000410000 */
[----:B------:R-:W-:Y:S01]  /*9630*/  F2FP.BF16.F32.PACK_AB R33, R60, R33 ;  /* 0x000000213c21723e */ /* 0x000fe200000010ff */
[-C--:B------:R-:W-:Y:S01]  /*9640*/  FMUL.FTZ R57, R80, R9.reuse ;  /* 0x0000000950397220 */ /* 0x080fe20000410000 */
[----:B------:R-:W-:Y:S01]  /*9650*/  IADD3 R4, P0, R4, UR6, RZ ;  /* 0x0000000604047c10 */ /* 0x000fe2000ff1e0ff */
[----:B------:R-:W-:Y:S01]  /*9660*/  FMUL.FTZ R24, R49, R9 ;  /* 0x0000000931187220 */ /* 0x000fe20000410000 */
[----:B------:R-:W-:Y:S01]  /*9670*/  F2FP.BF16.F32.PACK_AB R32, R61, R32 ;  /* 0x000000203d20723e */ /* 0x000fe200000010ff */
[----:B------:R-:W-:Y:S01]  /*9680*/  FMUL.FTZ R35, R58, R120 ;  /* 0x000000783a237220 */ /* 0x000fe20000410000 */
[----:B------:R-:W-:Y:S01]  /*9690*/  F2FP.BF16.F32.PACK_AB R40, R69, R40 ;  /* 0x000000284528723e */ /* 0x000fe200000010ff */
[----:B------:R-:W-:-:S02]  /*96a0*/  IMAD.X R5, RZ, RZ, UR7, P0 ;  /* 0x00000007ff057e24 */ /* 0x000fc400080e06ff */
[----:B------:R-:W-:Y:S01]  /*96b0*/  FMUL.FTZ R34, R59, R120 ;  /* 0x000000783b227220 */ /* 0x000fe20000410000 */
[----:B------:R-:W-:Y:S01]  /*96c0*/  F2FP.BF16.F32.PACK_AB R92, R92, R65 ;  /* 0x000000415c5c723e */ /* 0x000fe200000010ff */
[-C--:B------:R-:W-:Y:S01]  /*96d0*/  FMUL.FTZ R80, R105, R9.reuse ;  /* 0x0000000969507220 */ /* 0x080fe20000410000 */
[-C--:B------:R-:W-:Y:S01]  /*96e0*/  FMUL.FTZ R25, R48, R9.reuse ;  /* 0x0000000930197220 */ /* 0x080fe20000410000 */
[----:B------:R0:W2:Y:S01]  /*96f0*/  LDG.E.CONSTANT R36, desc[UR48][R4.64] ;  /* 0x0000003004247981 */ /* 0x0000a2000c1e9900 */
[----:B------:R-:W-:Y:S01]  /*9700*/  LOP3.LUT P0, R28, R121, 0x3, RZ, 0xc0, !PT ;  /* 0x00000003791c7812 */ /* 0x000fe2000780c0ff */
[----:B------:R-:W-:Y:S01]  /*9710*/  UMOV UR6, UR39 ;  /* 0x0000002700067c82 */ /* 0x000fe20008000000 */
[----:B-1----:R-:W-:Y:S01]  /*9720*/  UMOV UR7, UR5 ;  /* 0x0000000500077c82 */ /* 0x002fe20008000000 */
[----:B------:R-:W-:Y:S01]  /*9730*/  F2FP.BF16.F32.PACK_AB R69, R93, R64 ;  /* 0x000000405d45723e */ /* 0x000fe200000010ff */
[-C--:B------:R-:W-:Y:S01]  /*9740*/  FMUL.FTZ R59, R82, R120.reuse ;  /* 0x00000078523b7220 */ /* 0x080fe20000410000 */
[----:B------:R-:W-:Y:S01]  /*9750*/  ISETP.EQ.OR P0, PT, R28, 0x3, !P0 ;  /* 0x000000031c00780c */ /* 0x000fe20004702670 */
[----:B------:R-:W-:Y:S01]  /*9760*/  FMUL.FTZ R58, R83, R120 ;  /* 0x00000078533a7220 */ /* 0x000fe20000410000 */
[-C--:B------:R-:W-:Y:S01]  /*9770*/  FMUL.FTZ R49, R72, R9.reuse ;  /* 0x0000000948317220 */ /* 0x080fe20000410000 */
[-C--:B------:R-:W-:Y:S01]  /*9780*/  FMUL.FTZ R48, R73, R9.reuse ;  /* 0x0000000949307220 */ /* 0x080fe20000410000 */
[----:B------:R-:W-:Y:S01]  /*9790*/  SEL R93, R33, R32, P0 ;  /* 0x00000020215d7207 */ /* 0x000fe20000000000 */
[----:B------:R-:W-:Y:S01]  /*97a0*/  FMUL.FTZ R72, R97, R9 ;  /* 0x0000000961487220 */ /* 0x000fe20000410000 */
[----:B------:R-:W-:Y:S01]  /*97b0*/  SEL R65, R32, R33, P0 ;  /* 0x0000002120417207 */ /* 0x000fe20000000000 */
[----:B------:R-:W-:Y:S01]  /*97c0*/  IMAD.U32 R32, RZ, RZ, UR6 ;  /* 0x00000006ff207e24 */ /* 0x000fe2000f8e00ff */
[----:B------:R-:W-:Y:S01]  /*97d0*/  F2FP.BF16.F32.PACK_AB R59, R86, R59 ;  /* 0x0000003b563b723e */ /* 0x000fe200000010ff */
[----:B------:R-:W-:Y:S01]  /*97e0*/  IMAD.U32 R33, RZ, RZ, UR7 ;  /* 0x00000007ff217e24 */ /* 0x000fe2000f8e00ff */
[----:B------:R-:W-:Y:S01]  /*97f0*/  F2FP.BF16.F32.PACK_AB R58, R87, R58 ;  /* 0x0000003a573a723e */ /* 0x000fe200000010ff */
[-C--:B------:R-:W-:Y:S01]  /*9800*/  FMUL.FTZ R77, R77, R9.reuse ;  /* 0x000000094d4d7220 */ /* 0x080fe20000410000 */
[----:B------:R-:W-:Y:S01]  /*9810*/  FMUL.FTZ R84, R84, R9 ;  /* 0x0000000954547220 */ /* 0x000fe20000410000 */
[----:B------:R-:W-:-:S04]  /*9820*/  IMAD.WIDE R60, R224, 0x2, R32 ;  /* 0x00000002e03c7825 */ /* 0x000fc800078e0220 */
        /* <DEDUP_REMOVED lines=12> */
[----:B------:R-:W-:Y:S01]  /*98f0*/  F2FP.BF16.F32.PACK_AB R10, R10, R11 ;  /* 0x0000000b0a0a723e */ /* 0x000fe200000010ff */
[----:B------:R-:W-:Y:S01]  /*9900*/  FMUL.FTZ R46, R46, R120 ;  /* 0x000000782e2e7220 */ /* 0x000fe20000410000 */
[----:B0-----:R-:W-:Y:S01]  /*9910*/  F2FP.BF16.F32.PACK_AB R5, R37, R12 ;  /* 0x0000000c2505723e */ /* 0x001fe200000010ff */
[-C--:B------:R-:W-:Y:S01]  /*9920*/  FMUL.FTZ R21, R42, R120.reuse ;  /* 0x000000782a157220 */ /* 0x080fe20000410000 */
[-C--:B------:R-:W-:Y:S01]  /*9930*/  FMUL.FTZ R47, R47, R120.reuse ;  /* 0x000000782f2f7220 */ /* 0x080fe20000410000 */
[-C--:B------:R-:W-:Y:S01]  /*9940*/  FMUL.FTZ R4, R43, R120.reuse ;  /* 0x000000782b047220 */ /* 0x080fe20000410000 */
[----:B------:R-:W-:Y:S01]  /*9950*/  FMUL.FTZ R26, R51, R120 ;  /* 0x00000078331a7220 */ /* 0x000fe20000410000 */
[----:B------:R-:W-:Y:S01]  /*9960*/  F2FP.BF16.F32.PACK_AB R109, R109, R80 ;  /* 0x000000506d6d723e */ /* 0x000fe200000010ff */
[-C--:B------:R-:W-:Y:S01]  /*9970*/  FMUL.FTZ R43, R66, R120.reuse ;  /* 0x00000078422b7220 */ /* 0x080fe20000410000 */
[----:B------:R-:W-:Y:S01]  /*9980*/  FMUL.FTZ R51, R74, R120 ;  /* 0x000000784a337220 */ /* 0x000fe20000410000 */
[----:B------:R-:W-:Y:S01]  /*9990*/  SEL R123, R59, R58, P0 ;  /* 0x0000003a3b7b7207 */ /* 0x000fe20000000000 */
[-C--:B------:R-:W-:Y:S01]  /*99a0*/  FMUL.FTZ R71, R71, R120.reuse ;  /* 0x0000007847477220 */ /* 0x080fe20000410000 */
[----:B------:R-:W-:Y:S01]  /*99b0*/  SEL R80, R58, R59, P0 ;  /* 0x0000003b3a507207 */ /* 0x000fe20000000000 */
[-C--:B------:R-:W-:Y:S01]  /*99c0*/  FMUL.FTZ R42, R67, R120.reuse ;  /* 0x00000078432a7220 */ /* 0x080fe20000410000 */
[-C--:B------:R-:W-:Y:S01]  /*99d0*/  FMUL.FTZ R66, R91, R120.reuse ;  /* 0x000000785b427220 */ /* 0x080fe20000410000 */
[-C--:B------:R-:W-:Y:S01]  /*99e0*/  FMUL.FTZ R103, R103, R120.reuse ;  /* 0x0000007867677220 */ /* 0x080fe20000410000 */
[-C--:B------:R-:W-:Y:S01]  /*99f0*/  FMUL.FTZ R74, R99, R120.reuse ;  /* 0x00000078634a7220 */ /* 0x080fe20000410000 */
[----:B------:R-:W-:Y:S01]  /*9a00*/  F2FP.BF16.F32.PACK_AB R35, R62, R35 ;  /* 0x000000233e23723e */ /* 0x000fe200000010ff */
[-C--:B------:R-:W-:Y:S01]  /*9a10*/  FMUL.FTZ R8, R27, R120.reuse ;  /* 0x000000781b087220 */ /* 0x080fe20000410000 */
[----:B------:R-:W-:Y:S01]  /*9a20*/  IADD3 R59, P4, R60, 0x8060, RZ ;  /* 0x000080603c3b7810 */ /* 0x000fe20007f9e0ff */
[-C--:B------:R-:W-:Y:S01]  /*9a30*/  FMUL.FTZ R63, R63, R120.reuse ;  /* 0x000000783f3f7220 */ /* 0x080fe20000410000 */
[-C--:B------:R-:W-:Y:S01]  /*9a40*/  FMUL.FTZ R118, R118, R120.reuse ;  /* 0x0000007876767220 */ /* 0x080fe20000410000 */
[-C--:B------:R-:W-:Y:S01]  /*9a50*/  FMUL.FTZ R91, R114, R120.reuse ;  /* 0x00000078725b7220 */ /* 0x080fe20000410000 */
[----:B------:R-:W-:Y:S01]  /*9a60*/  SEL R87, R10, R5, P0 ;  /* 0x000000050a577207 */ /* 0x000fe20000000000 */
[----:B------:R-:W-:Y:S01]  /*9a70*/  FMUL.FTZ R27, R50, R120 ;  /* 0x00000078321b7220 */ /* 0x000fe20000410000 */
[----:B------:R-:W-:Y:S01]  /*9a80*/  SEL R62, R5, R10, P0 ;  /* 0x0000000a053e7207 */ /* 0x000fe20000000000 */
[----:B------:R-:W-:Y:S01]  /*9a90*/  IMAD R5, R23, 0x40, R17 ;  /* 0x0000004017057824 */ /* 0x000fe200078e0211 */
[----:B------:R-:W-:Y:S01]  /*9aa0*/  F2FP.BF16.F32.PACK_AB R73, R100, R73 ;  /* 0x000000496449723e */ /* 0x000fe200000010ff */
[----:B------:R-:W-:Y:S01]  /*9ab0*/  FMUL.FTZ R78, R78, R120 ;  /* 0x000000784e4e7220 */ /* 0x000fe20000410000 */
[----:B------:R-:W-:Y:S01]  /*9ac0*/  F2FP.BF16.F32.PACK_AB R72, R101, R72 ;  /* 0x000000486548723e */ /* 0x000fe200000010ff */
[-C--:B------:R-:W-:Y:S01]  /*9ad0*/  FMUL.FTZ R79, R79, R120.reuse ;  /* 0x000000784f4f7220 */ /* 0x080fe20000410000 */
[-C--:B------:R-:W-:Y:S01]  /*9ae0*/  FMUL.FTZ R50, R75, R120.reuse ;  /* 0x000000784b327220 */ /* 0x080fe20000410000 */
[----:B------:R-:W-:Y:S01]  /*9af0*/  F2FP.BF16.F32.PACK_AB R15, R44, R15 ;  /* 0x0000000f2c0f723e */ /* 0x000fe200000010ff */
[-C--:B------:R-:W-:Y:S01]  /*9b00*/  FMUL.FTZ R30, R30, R120.reuse ;  /* 0x000000781e1e7220 */ /* 0x080fe20000410000 */
[----:B------:R-:W-:Y:S01]  /*9b10*/  F2FP.BF16.F32.PACK_AB R21, R46, R21 ;  /* 0x000000152e15723e */ /* 0x000fe200000010ff */
[----:B------:R-:W-:Y:S01]  /*9b20*/  FMUL.FTZ R31, R31, R120 ;  /* 0x000000781f1f7220 */ /* 0x000fe20000410000 */
[----:B------:R-:W-:Y:S01]  /*9b30*/  F2FP.BF16.F32.PACK_AB R20, R45, R20 ;  /* 0x000000142d14723e */ /* 0x000fe200000010ff */
[----:B------:R-:W-:Y:S01]  /*9b40*/  FMUL.FTZ R38, R38, R120 ;  /* 0x0000007826267220 */ /* 0x000fe20000410000 */
[----:B------:R-:W-:Y:S01]  /*9b50*/  F2FP.BF16.F32.PACK_AB R4, R47, R4 ;  /* 0x000000042f04723e */ /* 0x000fe200000010ff */
[-C--:B------:R-:W-:Y:S01]  /*9b60*/  FMUL.FTZ R39, R39, R120.reuse ;  /* 0x0000007827277220 */ /* 0x080fe20000410000 */
[----:B------:R-:W-:Y:S01]  /*9b70*/  F2FP.BF16.F32.PACK_AB R25, R52, R25 ;  /* 0x000000193419723e */ /* 0x000fe200000010ff */
[----:B------:R-:W-:Y:S01]  /*9b80*/  FMUL.FTZ R70, R70, R120 ;  /* 0x0000007846467220 */ /* 0x000fe20000410000 */
[----:B------:R-:W-:Y:S01]  /*9b90*/  F2FP.BF16.F32.PACK_AB R24, R53, R24 ;  /* 0x000000183518723e */ /* 0x000fe200000010ff */
[----:B------:R-:W-:Y:S01]  /*9ba0*/  FMUL.FTZ R55, R55, R120 ;  /* 0x0000007837377220 */ /* 0x000fe20000410000 */
[----:B------:R-:W-:Y:S01]  /*9bb0*/  F2FP.BF16.F32.PACK_AB R6, R29, R6 ;  /* 0x000000061d06723e */ /* 0x000fe200000010ff */
[----:B------:R-:W-:Y:S01]  /*9bc0*/  FMUL.FTZ R102, R102, R120 ;  /* 0x0000007866667220 */ /* 0x000fe20000410000 */
[----:B------:R-:W-:Y:S01]  /*9bd0*/  LOP3.LUT R58, R59, 0x380, RZ, 0xc0, !PT ;  /* 0x000003803b3a7812 */ /* 0x000fe200078ec0ff */
[----:B------:R-:W-:Y:S01]  /*9be0*/  IMAD.WIDE R32, R5, 0x2, R32 ;  /* 0x0000000205207825 */ /* 0x000fe200078e0220 */
[----:B------:R-:W-:-:S03]  /*9bf0*/  F2FP.BF16.F32.PACK_AB R42, R71, R42 ;  /* 0x0000002a472a723e */ /* 0x000fc600000010ff */
[----:B------:R-:W-:Y:S01]  /*9c00*/  FMUL.FTZ R111, R111, R120 ;  /* 0x000000786f6f7220 */ /* 0x000fe20000410000 */
[----:B------:R-:W-:Y:S01]  /*9c10*/  F2FP.BF16.F32.PACK_AB R29, R103, R74 ;  /* 0x0000004a671d723e */ /* 0x000fe200000010ff */
[----:B------:R-:W-:Y:S01]  /*9c20*/  FMUL.FTZ R75, R98, R120 ;  /* 0x00000078624b7220 */ /* 0x000fe20000410000 */
[----:B------:R-:W-:Y:S01]  /*9c30*/  F2FP.BF16.F32.PACK_AB R34, R63, R34 ;  /* 0x000000223f22723e */ /* 0x000fe200000010ff */
[-C--:B------:R-:W-:Y:S01]  /*9c40*/  FMUL.FTZ R82, R107, R120.reuse ;  /* 0x000000786b527220 */ /* 0x080fe20000410000 */
[----:B------:R-:W-:Y:S01]  /*9c50*/  F2FP.BF16.F32.PACK_AB R108, R108, R89 ;  /* 0x000000596c6c723e */ /* 0x000fe200000010ff */
[-C--:B------:R-:W-:Y:S01]  /*9c60*/  FMUL.FTZ R119, R119, R120.reuse ;  /* 0x0000007877777220 */ /* 0x080fe20000410000 */
[----:B------:R-:W-:Y:S01]  /*9c70*/  F2FP.BF16.F32.PACK_AB R118, R118, R91 ;  /* 0x0000005b7676723e */ /* 0x000fe200000010ff */
[----:B------:R-:W-:Y:S01]  /*9c80*/  FMUL.FTZ R95, R95, R120 ;  /* 0x000000785f5f7220 */ /* 0x000fe20000410000 */
[----:B------:R-:W-:Y:S01]  /*9c90*/  SEL R103, R73, R72, P0 ;  /* 0x0000004849677207 */ /* 0x000fe20000000000 */
[-C--:B------:R-:W-:Y:S01]  /*9ca0*/  FMUL.FTZ R94, R94, R120.reuse ;  /* 0x000000785e5e7220 */ /* 0x080fe20000410000 */
[----:B------:R-:W-:Y:S01]  /*9cb0*/  SEL R71, R72, R73, P0 ;  /* 0x0000004948477207 */ /* 0x000fe20000000000 */
[----:B------:R-:W-:Y:S01]  /*9cc0*/  FMUL.FTZ R110, R110, R120 ;  /* 0x000000786e6e7220 */ /* 0x000fe20000410000 */
[----:B------:R-:W-:Y:S01]  /*9cd0*/  SEL R89, R15, R20, P0 ;  /* 0x000000140f597207 */ /* 0x000fe20000000000 */
[----:B------:R-:W-:Y:S01]  /*9ce0*/  FMUL.FTZ R54, R54, R120 ;  /* 0x0000007836367220 */ /* 0x000fe20000410000 */
[----:B------:R-:W-:Y:S01]  /*9cf0*/  SEL R63, R20, R15, P0 ;  /* 0x0000000f143f7207 */ /* 0x000fe20000000000 */
[----:B------:R-:W0:Y:S01]  /*9d00*/  LDC R133, c[0x0][0xc38] ;  /* 0x00030e00ff857b82 */ /* 0x000e220000000800 */
[----:B------:R-:W-:Y:S01]  /*9d10*/  SEL R91, R25, R24, P0 ;  /* 0x00000018195b7207 */ /* 0x000fe20000000000 */
[----:B------:R-:W-:Y:S01]  /*9d20*/  ULDC.64 UR8, c[0x0][0xb90] ;  /* 0x0002e40000087ab9 */ /* 0x000fe20000000a00 */
[----:B------:R-:W-:-:S02]  /*9d30*/  SEL R64, R24, R25, P0 ;  /* 0x0000001918407207 */ /* 0x000fc40000000000 */
[----:B------:R-:W-:Y:S01]  /*9d40*/  F2FP.BF16.F32.PACK_AB R41, R68, R41 ;  /* 0x000000294429723e */ /* 0x000fe200000010ff */
[----:B------:R-:W-:Y:S01]  /*9d50*/  FMUL.FTZ R83, R106, R120 ;  /* 0x000000786a537220 */ /* 0x000fe20000410000 */
[----:B------:R-:W-:Y:S01]  /*9d60*/  SEL R113, R21, R4, P0 ;  /* 0x0000000415717207 */ /* 0x000fe20000000000 */
[----:B------:R-:W-:Y:S01]  /*9d70*/  UIADD3 UR4, UR4, 0x33460, URZ ;  /* 0x0003346004047890 */ /* 0x000fe2000fffe03f */
[----:B------:R-:W-:Y:S01]  /*9d80*/  SEL R73, R4, R21, P0 ;  /* 0x0000001504497207 */ /* 0x000fe20000000000 */
[----:B------:R-:W-:Y:S01]  /*9d90*/  UIADD3 UR5, -UR40, URZ, URZ ;  /* 0x0000003f28057290 */ /* 0x000fe2000fffe13f */
[----:B------:R-:W-:Y:S01]  /*9da0*/  LOP3.LUT R5, R60, 0x380, RZ, 0xc0, !PT ;  /* 0x000003803c057812 */ /* 0x000fe200078ec0ff */
[----:B------:R-:W-:Y:S01]  /*9db0*/  ULDC UR6, c[0x0][0xc44] ;  /* 0x0003110000067ab9 */ /* 0x000fe20000000800 */
[----:B------:R-:W-:Y:S02]  /*9dc0*/  F2FP.BF16.F32.PACK_AB R78, R78, R51 ;  /* 0x000000334e4e723e */ /* 0x000fe400000010ff */
[----:B------:R-:W-:-:S02]  /*9dd0*/  F2FP.BF16.F32.PACK_AB R11, R79, R50 ;  /* 0x000000324f0b723e */ /* 0x000fc400000010ff */
        /* <DEDUP_REMOVED lines=12> */
[----:B------:R-:W-:Y:S01]  /*9ea0*/  SHF.R.U64 R5, R5, 0x3, RZ ;  /* 0x0000000305057819 */ /* 0x000fe200000012ff */
[--C-:B------:R-:W-:Y:S01]  /*9eb0*/  IMAD.X R53, RZ, RZ, R61.reuse, P5 ;  /* 0x000000ffff357224 */ /* 0x100fe200028e063d */
[----:B------:R-:W-:Y:S01]  /*9ec0*/  F2FP.BF16.F32.PACK_AB R26, R55, R26 ;  /* 0x0000001a371a723e */ /* 0x000fe200000010ff */
[--C-:B------:R-:W-:Y:S01]  /*9ed0*/  IMAD.X R55, RZ, RZ, R61.reuse, P6 ;  /* 0x000000ffff377224 */ /* 0x100fe200030e063d */
[----:B------:R-:W-:Y:S01]  /*9ee0*/  F2FP.BF16.F32.PACK_AB R102, R102, R75 ;  /* 0x0000004b6666723e */ /* 0x000fe200000010ff */
[--C-:B------:R-:W-:Y:S01]  /*9ef0*/  IMAD.X R51, RZ, RZ, R61.reuse, P2 ;  /* 0x000000ffff337224 */ /* 0x100fe200010e063d */
[----:B------:R-:W-:Y:S02]  /*9f00*/  F2FP.BF16.F32.PACK_AB R12, R111, R82 ;  /* 0x000000526f0c723e */ /* 0x000fe400000010ff */
[----:B------:R-:W-:Y:S02]  /*9f10*/  SEL R99, R57, R56, P0 ;  /* 0x0000003839637207 */ /* 0x000fe40000000000 */
[----:B------:R-:W-:Y:S01]  /*9f20*/  SEL R68, R56, R57, P0 ;  /* 0x0000003938447207 */ /* 0x000fe20000000000 */
[----:B------:R-:W-:Y:S01]  /*9f30*/  IMAD.X R57, RZ, RZ, R61, P3 ;  /* 0x000000ffff397224 */ /* 0x000fe200018e063d */
[----:B------:R-:W-:-:S02]  /*9f40*/  SEL R105, R108, R109, P0 ;  /* 0x0000006d6c697207 */ /* 0x000fc40000000000 */
[----:B------:R-:W-:Y:S02]  /*9f50*/  SEL R70, R109, R108, P0 ;  /* 0x0000006c6d467207 */ /* 0x000fe40000000000 */
[----:B------:R-:W-:Y:S02]  /*9f60*/  SEL R121, R78, R11, P0 ;  /* 0x0000000b4e797207 */ /* 0x000fe40000000000 */
[----:B------:R-:W-:Y:S01]  /*9f70*/  LOP3.LUT R58, R58, R59, RZ, 0x3c, !PT ;  /* 0x0000003b3a3a7212 */ /* 0x000fe200078e3cff */
        /* <DEDUP_REMOVED lines=15> */
[----:B------:R-:W-:-:S02]  /*a070*/  LOP3.LUT R5, R10, 0x380, RZ, 0xc0, !PT ;  /* 0x000003800a057812 */ /* 0x000fc400078ec0ff */
[----:B------:R-:W-:Y:S02]  /*a080*/  LOP3.LUT R4, R15, 0x380, RZ, 0xc0, !PT ;  /* 0x000003800f047812 */ /* 0x000fe400078ec0ff */
[----:B------:R-:W-:Y:S01]  /*a090*/  SHF.R.U64 R5, R5, 0x3, RZ ;  /* 0x0000000305057819 */ /* 0x000fe200000012ff */
[----:B------:R-:W-:Y:S01]  /*a0a0*/  IMAD.X R45, RZ, RZ, R61, P3 ;  /* 0x000000ffff2d7224 */ /* 0x000fe200018e063d */
[----:B------:R-:W-:Y:S02]  /*a0b0*/  F2FP.BF16.F32.PACK_AB R116, R116, R97 ;  /* 0x000000617474723e */ /* 0x000fe400000010ff */
[----:B------:R-:W-:Y:S01]  /*a0c0*/  F2FP.BF16.F32.PACK_AB R117, R117, R88 ;  /* 0x000000587575723e */ /* 0x000fe200000010ff */
[----:B------:R-:W-:Y:S01]  /*a0d0*/  FMUL.FTZ R67, R90, R120 ;  /* 0x000000785a437220 */ /* 0x000fe20000410000 */
[----:B------:R-:W-:Y:S02]  /*a0e0*/  SEL R127, R102, R29, P0 ;  /* 0x0000001d667f7207 */ /* 0x000fe40000000000 */
[----:B------:R-:W-:-:S02]  /*a0f0*/  SEL R82, R29, R102, P0 ;  /* 0x000000661d527207 */ /* 0x000fc40000000000 */
[----:B------:R-:W-:Y:S01]  /*a100*/  LOP3.LUT R52, R5, R10, RZ, 0x3c, !PT ;  /* 0x0000000a05347212 */ /* 0x000fe200078e3cff */
[----:B------:R-:W-:Y:S01]  /*a110*/  FMUL.FTZ R90, R115, R120 ;  /* 0x00000078735a7220 */ /* 0x000fe20000410000 */
[----:B------:R-:W-:Y:S02]  /*a120*/  SHF.R.U64 R4, R4, 0x3, RZ ;  /* 0x0000000304047819 */ /* 0x000fe400000012ff */
[----:B------:R-:W-:Y:S02]  /*a130*/  LOP3.LUT R5, R8, 0x380, RZ, 0xc0, !PT ;  /* 0x0000038008057812 */ /* 0x000fe400078ec0ff */
[----:B------:R-:W-:Y:S02]  /*a140*/  IADD3 R29, P3, R32, 0x2000, RZ ;  /* 0x00002000201d7810 */ /* 0x000fe40007f7e0ff */
[----:B------:R-:W-:Y:S02]  /*a150*/  F2FP.BF16.F32.PACK_AB R49, R76, R49 ;  /* 0x000000314c31723e */ /* 0x000fe400000010ff */
[----:B------:R-:W-:-:S02]  /*a160*/  SEL R107, R116, R117, P0 ;  /* 0x00000075746b7207 */ /* 0x000fc40000000000 */
[----:B------:R-:W-:Y:S02]  /*a170*/  SEL R72, R117, R116, P0 ;  /* 0x0000007475487207 */ /* 0x000fe40000000000 */
[----:B------:R-:W-:Y:S02]  /*a180*/  SEL R117, R35, R34, P0 ;  /* 0x0000002223757207 */ /* 0x000fe40000000000 */
[----:B------:R-:W-:Y:S02]  /*a190*/  SEL R76, R34, R35, P0 ;  /* 0x00000023224c7207 */ /* 0x000fe40000000000 */
[----:B------:R-:W-:Y:S01]  /*a1a0*/  LOP3.LUT R50, R4, R15, RZ, 0x3c, !PT ;  /* 0x0000000f04327212 */ /* 0x000fe200078e3cff */
[----:B------:R-:W1:Y:S01]  /*a1b0*/  LDC R34, c[0x0][0xbe8] ;  /* 0x0002fa00ff227b82 */ /* 0x000e620000000800 */
[----:B------:R-:W-:Y:S02]  /*a1c0*/  SHF.R.U64 R5, R5, 0x3, RZ ;  /* 0x0000000305057819 */ /* 0x000fe400000012ff */
[----:B------:R-:W-:-:S02]  /*a1d0*/  LOP3.LUT R28, R29, 0x380, RZ, 0xc0, !PT ;  /* 0x000003801d1c7812 */ /* 0x000fc400078ec0ff */
[----:B------:R-:W-:Y:S02]  /*a1e0*/  LOP3.LUT R4, R7, 0x380, RZ, 0xc0, !PT ;  /* 0x0000038007047812 */ /* 0x000fe400078ec0ff */
[----:B------:R-:W-:Y:S02]  /*a1f0*/  F2FP.BF16.F32.PACK_AB R48, R77, R48 ;  /* 0x000000304d30723e */ /* 0x000fe400000010ff */
[----:B------:R-:W-:Y:S02]  /*a200*/  F2FP.BF16.F32.PACK_AB R31, R119, R90 ;  /* 0x0000005a771f723e */ /* 0x000fe400000010ff */
[----:B------:R-:W-:Y:S02]  /*a210*/  SEL R119, R43, R42, P0 ;  /* 0x0000002a2b777207 */ /* 0x000fe40000000000 */
[----:B------:R-:W-:Y:S02]  /*a220*/  SEL R77, R42, R43, P0 ;  /* 0x0000002b2a4d7207 */ /* 0x000fe40000000000 */
[----:B------:R-:W-:-:S02]  /*a230*/  LOP3.LUT R42, R5, R8, RZ, 0x3c, !PT ;  /* 0x00000008052a7212 */ /* 0x000fc400078e3cff */
[----:B------:R-:W-:Y:S02]  /*a240*/  SHF.R.U64 R28, R28, 0x3, RZ ;  /* 0x000000031c1c7819 */ /* 0x000fe400000012ff */
[----:B------:R-:W-:Y:S02]  /*a250*/  SHF.R.U64 R4, R4, 0x3, RZ ;  /* 0x0000000304047819 */ /* 0x000fe400000012ff */
[----:B------:R-:W-:Y:S02]  /*a260*/  LOP3.LUT R5, R6, 0x380, RZ, 0xc0, !PT ;  /* 0x0000038006057812 */ /* 0x000fe400078ec0ff */
[----:B------:R-:W-:Y:S02]  /*a270*/  F2FP.BF16.F32.PACK_AB R81, R95, R66 ;  /* 0x000000425f51723e */ /* 0x000fe400000010ff */
[----:B------:R-:W-:Y:S02]  /*a280*/  SEL R97, R49, R48, P0 ;  /* 0x0000003031617207 */ /* 0x000fe40000000000 */
[----:B------:R-:W-:-:S02]  /*a290*/  SEL R66, R48, R49, P0 ;  /* 0x0000003130427207 */ /* 0x000fc40000000000 */
[----:B------:R-:W-:Y:S01]  /*a2a0*/  LOP3.LUT R28, R28, R29, RZ, 0x3c, !PT ;  /* 0x0000001d1c1c7212 */ /* 0x000fe200078e3cff */
[----:B------:R-:W-:Y:S01]  /*a2b0*/  IMAD.X R29, RZ, RZ, R33, P3 ;  /* 0x000000ffff1d7224 */ /* 0x000fe200018e0621 */
[----:B------:R-:W-:Y:S02]  /*a2c0*/  LOP3.LUT R48, R4, R7, RZ, 0x3c, !PT ;  /* 0x0000000704307212 */ /* 0x000fe400078e3cff */
[----:B------:R-:W-:Y:S02]  /*a2d0*/  SHF.R.U64 R5, R5, 0x3, RZ ;  /* 0x0000000305057819 */ /* 0x000fe400000012ff */
[----:B------:R-:W-:Y:S02]  /*a2e0*/  IADD3 R7, P3, R32, 0x8000, RZ ;  /* 0x0000800020077810 */ /* 0x000fe40007f7e0ff */
[----:B------:R-:W-:Y:S02]  /*a2f0*/  F2FP.BF16.F32.PACK_AB R94, R94, R67 ;  /* 0x000000435e5e723e */ /* 0x000fe400000010ff */
[----:B------:R-:W-:-:S02]  /*a300*/  SEL R95, R41, R40, P0 ;  /* 0x00000028295f7207 */ /* 0x000fc40000000000 */
[----:B------:R-:W-:Y:S02]  /*a310*/  SEL R67, R40, R41, P0 ;  /* 0x0000002928437207 */ /* 0x000fe40000000000 */
[----:B------:R-:W-:Y:S02]  /*a320*/  LOP3.LUT R40, R5, R6, RZ, 0x3c, !PT ;  /* 0x0000000605287212 */ /* 0x000fe400078e3cff */
[----:B------:R-:W-:Y:S02]  /*a330*/  LOP3.LUT R6, R7, 0x380, RZ, 0xc0, !PT ;  /* 0x0000038007067812 */ /* 0x000fe400078ec0ff */
[----:B------:R-:W-:Y:S02]  /*a340*/  F2FP.BF16.F32.PACK_AB R83, R110, R83 ;  /* 0x000000536e53723e */ /* 0x000fe400000010ff */
[----:B------:R-:W-:Y:S02]  /*a350*/  SHF.R.U64 R6, R6, 0x3, RZ ;  /* 0x0000000306067819 */ /* 0x000fe400000012ff */
[----:B------:R-:W-:-:S02]  /*a360*/  SEL R129, R83, R12, P0 ;  /* 0x0000000c53817207 */ /* 0x000fc40000000000 */
[----:B------:R-:W-:Y:S01]  /*a370*/  LOP3.LUT R6, R6, R7, RZ, 0x3c, !PT ;  /* 0x0000000706067212 */ /* 0x000fe200078e3cff */
[----:B------:R-:W-:Y:S01]  /*a380*/  IMAD.X R7, RZ, RZ, R33, P3 ;  /* 0x000000ffff077224 */ /* 0x000fe200018e0621 */
[----:B------:R-:W-:Y:S02]  /*a390*/  SEL R83, R12, R83, P0 ;  /* 0x000000530c537207 */ /* 0x000fe40000000000 */
[----:B------:R-:W-:Y:S02]  /*a3a0*/  LOP3.LUT R4, R9, 0x380, RZ, 0xc0, !PT ;  /* 0x0000038009047812 */ /* 0x000fe400078ec0ff */
[----:B-1----:R-:W-:Y:S02]  /*a3b0*/  ISETP.NE.AND P3, PT, R34, 0x1, PT ;  /* 0x000000012200780c */ /* 0x002fe40003f65270 */
[----:B------:R-:W-:Y:S02]  /*a3c0*/  LOP3.LUT R12, R21, 0x380, RZ, 0xc0, !PT ;  /* 0x00000380150c7812 */ /* 0x000fe400078ec0ff */
[----:B------:R-:W-:-:S02]  /*a3d0*/  LOP3.LUT R14, R25, 0x380, RZ, 0xc0, !PT ;  /* 0x00000380190e7812 */ /* 0x000fc400078ec0ff */
[----:B------:R-:W-:Y:S02]  /*a3e0*/  SHF.R.U64 R4, R4, 0x3, RZ ;  /* 0x0000000304047819 */ /* 0x000fe400000012ff */
[----:B------:R-:W-:Y:S01]  /*a3f0*/  SHF.R.U64 R12, R12, 0x3, RZ ;  /* 0x000000030c0c7819 */ /* 0x000fe200000012ff */
[----:B------:R-:W-:Y:S01]  /*a400*/  IMAD.X R39, RZ, RZ, R61, P2 ;  /* 0x000000ffff277224 */ /* 0x000fe200010e063d */
[----:B------:R-:W-:Y:S02]  /*a410*/  SHF.R.U64 R14, R14, 0x3, RZ ;  /* 0x000000030e0e7819 */ /* 0x000fe400000012ff */
[----:B------:R-:W-:Y:S02]  /*a420*/  F2FP.BF16.F32.PACK_AB R27, R54, R27 ;  /* 0x0000001b361b723e */ /* 0x000fe400000010ff */
[----:B------:R-:W-:Y:S02]  /*a430*/  LOP3.LUT R38, R4, R9, RZ, 0x3c, !PT ;  /* 0x0000000904267212 */ /* 0x000fe400078e3cff */
[----:B------:R-:W-:-:S02]  /*a440*/  LOP3.LUT R54, R12, R21, RZ, 0x3c, !PT ;  /* 0x000000150c367212 */ /* 0x000fc400078e3cff */
[----:B------:R-:W-:Y:S01]  /*a450*/  LOP3.LUT R10, R11, 0x380, RZ, 0xc0, !PT ;  /* 0x000003800b0a7812 */ /* 0x000fe200078ec0ff */
[--C-:B------:R-:W-:Y:S01]  /*a460*/  IMAD.X R41, RZ, RZ, R61.reuse, P5 ;  /* 0x000000ffff297224 */ /* 0x100fe200028e063d */
[----:B------:R-:W-:Y:S01]  /*a470*/  LOP3.LUT R12, R13, 0x380, RZ, 0xc0, !PT ;  /* 0x000003800d0c7812 */ /* 0x000fe200078ec0ff */
[----:B------:R-:W-:Y:S01]  /*a480*/  IMAD.X R43, RZ, RZ, R61, P6 ;  /* 0x000000ffff2b7224 */ /* 0x000fe200030e063d */
[----:B------:R-:W-:Y:S02]  /*a490*/  LOP3.LUT R56, R14, R25, RZ, 0x3c, !PT ;  /* 0x000000190e387212 */ /* 0x000fe400078e3cff */
[----:B------:R-:W-:Y:S02]  /*a4a0*/  IADD3 R25, P2, R32, 0x5000, RZ ;  /* 0x0000500020197810 */ /* 0x000fe40007f5e0ff */
[----:B------:R-:W-:Y:S02]  /*a4b0*/  MOV R106, R38 ;  /* 0x00000026006a7202 */ /* 0x000fe40000000f00 */
[----:B------:R-:W-:Y:S01]  /*a4c0*/  SHF.R.U64 R10, R10, 0x3, RZ ;  /* 0x000000030a0a7819 */ /* 0x000fe200000012ff */
[----:B------:R-:W1:Y:S01]  /*a4d0*/  @P3 LDC R39, c[0x0][0xbec] ;  /* 0x0002fb00ff273b82 */ /* 0x000e620000000800 */
[----:B------:R-:W-:-:S02]  /*a4e0*/  SHF.R.U64 R12, R12, 0x3, RZ ;  /* 0x000000030c0c7819 */ /* 0x000fc400000012ff */
[----:B------:R-:W-:Y:S02]  /*a4f0*/  LOP3.LUT R24, R25, 0x380, RZ, 0xc0, !PT ;  /* 0x0000038019187812 */ /* 0x000fe400078ec0ff */
[----:B------:R-:W-:Y:S01]  /*a500*/  MOV R104, R40 ;  /* 0x0000002800687202 */ /* 0x000fe20000000f00 */
[--C-:B------:R-:W-:Y:S01]  /*a510*/  IMAD.X R47, RZ, RZ, R61.reuse, P4 ;  /* 0x000000ffff2f7224 */ /* 0x100fe200020e063d */
[----:B------:R-:W-:Y:S01]  /*a520*/  LOP3.LUT R44, R10, R11, RZ, 0x3c, !PT ;  /* 0x0000000b0a2c7212 */ /* 0x000fe200078e3cff */
[----:B------:R-:W-:Y:S01]  /*a530*/  UPRMT UR4, UR36, 0x654, UR4 ;  /* 0x0000065424047896 */ /* 0x000fe20008000004 */
[----:B------:R-:W-:Y:S02]  /*a540*/  MOV R102, R42 ;  /* 0x0000002a00667202 */ /* 0x000fe40000000f00 */
[----:B--2---:R-:W-:Y:S01]  /*a550*/  LOP3.LUT R41, R36, 0x2, RZ, 0x3c, !PT ;  /* 0x0000000224297812 */ /* 0x004fe200078e3cff */
[----:B------:R-:W2:Y:S01]  /*a560*/  @P3 LDC R42, c[0x0][0xbf0] ;  /* 0x0002fc00ff2a3b82 */ /* 0x000ea20000000800 */
[----:B------:R-:W-:Y:S01]  /*a570*/  LOP3.LUT R46, R12, R13, RZ, 0x3c, !PT ;  /* 0x0000000d0c2e7212 */ /* 0x000fe200078e3cff */
[----:B------:R-:W-:Y:S01]  /*a580*/  IMAD.X R49, RZ, RZ, R61, P1 ;  /* 0x000000ffff317224 */ /* 0x000fe200008e063d */
[----:B------:R-:W-:Y:S01]  /*a590*/  SHF.R.U64 R24, R24, 0x3, RZ ;  /* 0x0000000318187819 */ /* 0x000fe200000012ff */
[----:B------:R-:W-:Y:S01]  /*a5a0*/  SHFL.IDX PT, R85, R85, R36, 0x1c1f ;  /* 0x001c1f2455557589 */ /* 0x000fe200000e0000 */
[----:B------:R-:W-:-:S02]  /*a5b0*/  MOV R110, R60 ;  /* 0x0000003c006e7202 */ /* 0x000fc40000000f00 */
[----:B------:R-:W-:Y:S01]  /*a5c0*/  MOV R100, R44 ;  /* 0x0000002c00647202 */ /* 0x000fe20000000f00 */
[----:B------:R-:W-:Y:S01]  /*a5d0*/  SHFL.IDX PT, R38, R37, R41, 0x1c1f ;  /* 0x001c1f2925267589 */ /* 0x000fe200000e0000 */
[----:B------:R-:W-:Y:S01]  /*a5e0*/  MOV R61, R46 ;  /* 0x0000002e003d7202 */ /* 0x000fe20000000f00 */
[----:B------:R-:W-:Y:S01]  /*a5f0*/  UIMAD UR11, UR6, UR5, UR42 ;  /* 0x00000005060b72a4 */ /* 0x000fe2000f8e022a */
[----:B------:R-:W-:Y:S01]  /*a600*/  LOP3.LUT R24, R24, R25, RZ, 0x3c, !PT ;  /* 0x0000001918187212 */ /* 0x000fe200078e3cff */
[----:B------:R-:W-:Y:S01]  /*a610*/  SHFL.IDX PT, R109, R109, R36, 0x1c1f ;  /* 0x001c1f246d6d7589 */ /* 0x000fe200000e0000 */
[----:B------:R-:W-:Y:S01]  /*a620*/  MOV R53, R52 ;  /* 0x0000003400357202 */ /* 0x000fe20000000f00 */
[----:B------:R-:W-:Y:S01]  /*a630*/  IMAD.X R25, RZ, RZ, R33, P2 ;  /* 0x000000ffff197224 */ /* 0x000fe200010e0621 */
[----:B------:R-:W-:Y:S01]  /*a640*/  MOV R108, R48 ;  /* 0x00000030006c7202 */ /* 0x000fe20000000f00 */
[----:B------:R-:W-:Y:S01]  /*a650*/  SHFL.IDX PT, R111, R111, R36, 0x1c1f ;  /* 0x001c1f246f6f7589 */ /* 0x000fe200000e0000 */
[----:B------:R-:W-:Y:S01]  /*a660*/  IMAD R52, RZ, RZ, -UR42 ;  /* 0x8000002aff347e24 */ /* 0x000fe2000f8e02ff */
[----:B------:R-:W-:Y:S02]  /*a670*/  SYNCS.ARRIVE.TRANS64.RED.A1T0 RZ, [UR4], RZ ;  /* 0x000000ffffff79a7 */ /* 0x000fe40008100404 */
[----:B------:R-:W3:Y:S01]  /*a680*/  SHFL.IDX PT, R40, R79, R41, 0x1c1f ;  /* 0x001c1f294f287589 */ /* 0x000ee200000e0000 */
[----:B------:R-:W-:-:S03]  /*a690*/  IADD3 R35, P2, R32, 0xb000, RZ ;  /* 0x0000b00020237810 */ /* 0x000fc60007f5e0ff */
[----:B------:R-:W4:Y:S04]  /*a6a0*/  SHFL.IDX PT, R44, R75, R41, 0x1c1f ;  /* 0x001c1f294b2c7589 */ /* 0x000f2800000e0000 */
[----:B------:R-:W-:Y:S04]  /*a6b0*/  SHFL.IDX PT, R87, R87, R36, 0x1c1f ;  /* 0x001c1f2457577589 */ /* 0x000fe800000e0000 */
[----:B------:R-:W-:Y:S04]  /*a6c0*/  SHFL.IDX PT, R89, R89, R36, 0x1c1f ;  /* 0x001c1f2459597589 */ /* 0x000fe800000e0000 */
[----:B------:R-:W4:Y:S04]  /*a6d0*/  SHFL.IDX PT, R62, R62, R41, 0x1c1f ;  /* 0x001c1f293e3e7589 */ /* 0x000f2800000e0000 */
[----:B------:R-:W-:Y:S04]  /*a6e0*/  SHFL.IDX PT, R46, R63, R41, 0x1c1f ;  /* 0x001c1f293f2e7589 */ /* 0x000fe800000e0000 */
[----:B------:R-:W-:Y:S04]  /*a6f0*/  SHFL.IDX PT, R113, R113, R36, 0x1c1f ;  /* 0x001c1f2471717589 */ /* 0x000fe800000e0000 */
[----:B------:R-:W4:Y:S01]  /*a700*/  SHFL.IDX PT, R48, R73, R41, 0x1c1f ;  /* 0x001c1f2949307589 */ /* 0x000f2200000e0000 */
[----:B0-----:R-:W-:Y:S01]  /*a710*/  IMAD R52, R133, R52, UR41 ;  /* 0x0000002985347e24 */ /* 0x001fe2000f8e0234 */
[----:B------:R-:W-:Y:S01]  /*a720*/  LOP3.LUT R4, R35, 0x380, RZ, 0xc0, !PT ;  /* 0x0000038023047812 */ /* 0x000fe200078ec0ff */
[----:B------:R-:W-:Y:S01]  /*a730*/  USHF.R.S32.HI UR10, URZ, 0x1f, UR11 ;  /* 0x0000001f3f0a7899 */ /* 0x000fe2000801140b */
[----:B------:R-:W-:Y:S01]  /*a740*/  MOV R60, R56 ;  /* 0x00000038003c7202 */ /* 0x000fe20000000f00 */
[----:B------:R-:W-:Y:S01]  /*a750*/  SHFL.IDX PT, R93, R93, R36, 0x1c1f ;  /* 0x001c1f245d5d7589 */ /* 0x000fe200000e0000 */
[----:B------:R-:W-:-:S02]  /*a760*/  MOV R54, R54 ;  /* 0x0000003600367202 */ /* 0x000fc40000000f00 */
[----:B------:R-:W-:Y:S01]  /*a770*/  SEL R115, R27, R26, P0 ;  /* 0x0000001a1b737207 */ /* 0x000fe20000000000 */
[----:B------:R-:W0:Y:S01]  /*a780*/  SHFL.IDX PT, R56, R65, R41, 0x1c1f ;  /* 0x001c1f2941387589 */ /* 0x000e2200000e0000 */
[----:B------:R-:W-:Y:S02]  /*a790*/  SEL R74, R26, R27, P0 ;  /* 0x0000001b1a4a7207 */ /* 0x000fe40000000000 */
[----:B------:R-:W-:Y:S01]  /*a7a0*/  MOV R55, R50 ;  /* 0x0000003200377202 */ /* 0x000fe20000000f00 */
[----:B------:R-:W-:Y:S01]  /*a7b0*/  IMAD R50, R52, 0x80, R223 ;  /* 0x0000008034327824 */ /* 0x000fe200078e02df */
[----:B------:R-:W-:Y:S01]  /*a7c0*/  SHF.R.U64 R4, R4, 0x3, RZ ;  /* 0x0000000304047819 */ /* 0x000fe200000012ff */
[----:B------:R-:W-:Y:S01]  /*a7d0*/  UIMAD UR5, UR10, UR8, URZ ;  /* 0x000000080a0572a4 */ /* 0x000fe2000f8e023f */
[----:B------:R-:W-:Y:S01]  /*a7e0*/  SEL R125, R94, R81, P0 ;  /* 0x000000515e7d7207 */ /* 0x000fe20000000000 */
[----:B-1----:R-:W-:Y:S01]  /*a7f0*/  @P3 IMAD.HI.U32 R39, R50, R39, RZ ;  /* 0x0000002732273227 */ /* 0x002fe200078e00ff */
[----:B------:R-:W-:Y:S01]  /*a800*/  USHF.R.S32.HI UR12, URZ, 0x1f, UR40 ;  /* 0x0000001f3f0c7899 */ /* 0x000fe20008011428 */
[----:B------:R-:W-:Y:S01]  /*a810*/  LOP3.LUT R4, R4, R35, RZ, 0x3c, !PT ;  /* 0x0000002304047212 */ /* 0x000fe200078e3cff */
[----:B------:R-:W-:Y:S01]  /*a820*/  SHFL.IDX PT, R91, R91, R36, 0x1c1f ;  /* 0x001c1f245b5b7589 */ /* 0x000fe200000e0000 */
[----:B------:R-:W-:Y:S01]  /*a830*/  UIMAD.WIDE.U32 UR6, UR11, UR8, URZ ;  /* 0x000000080b0672a5 */ /* 0x000fe2000f8e003f */
[----:B------:R-:W-:Y:S01]  /*a840*/  SEL R101, R92, R69, P0 ;  /* 0x000000455c657207 */ /* 0x000fe20000000000 */
[----:B------:R-:W-:Y:S01]  /*a850*/  UIMAD UR5, UR11, UR9, UR5 ;  /* 0x000000090b0572a4 */ /* 0x000fe2000f8e0205 */
[----:B------:R-:W-:Y:S01]  /*a860*/  SHFL.IDX PT, R115, R115, R36, 0x1c1f ;  /* 0x001c1f2473737589 */ /* 0x000fe200000e0000 */
[----:B------:R-:W-:Y:S01]  /*a870*/  SEL R81, R81, R94, P0 ;  /* 0x0000005e51517207 */ /* 0x000fe20000000000 */
[----:B------:R-:W-:Y:S01]  /*a880*/  ULDC.64 UR8, c[0x0][0xb98] ;  /* 0x0002e60000087ab9 */ /* 0x000fe20000000a00 */
[----:B------:R-:W-:Y:S01]  /*a890*/  SEL R131, R118, R31, P0 ;  /* 0x0000001f76837207 */ /* 0x000fe20000000000 */
[----:B------:R-:W1:Y:S01]  /*a8a0*/  SHFL.IDX PT, R64, R64, R41, 0x1c1f ;  /* 0x001c1f2940407589 */ /* 0x000e6200000e0000 */
[----:B------:R-:W-:-:S03]  /*a8b0*/  MOV R35, R58 ;  /* 0x0000003a00237202 */ /* 0x000fc60000000f00 */
[----:B------:R-:W1:Y:S01]  /*a8c0*/  SHFL.IDX PT, R74, R74, R41, 0x1c1f ;  /* 0x001c1f294a4a7589 */ /* 0x000e6200000e0000 */
[----:B------:R-:W-:Y:S01]  /*a8d0*/  SEL R84, R31, R118, P0 ;  /* 0x000000761f547207 */ /* 0x000fe20000000000 */
[----:B------:R-:W-:Y:S02]  /*a8e0*/  IMAD.MOV.U32 R57, RZ, RZ, R50 ;  /* 0x000000ffff397224 */ /* 0x000fe400078e0032 */
[----:B------:R-:W-:Y:S01]  /*a8f0*/  SHFL.IDX PT, R117, R117, R36, 0x1c1f ;  /* 0x001c1f2475757589 */ /* 0x000fe200000e0000 */
[----:B------:R-:W-:Y:S01]  /*a900*/  SEL R69, R69, R92, P0 ;  /* 0x0000005c45457207 */ /* 0x000fe20000000000 */
[----:B------:R-:W-:Y:S02]  /*a910*/  UIMAD UR4, UR12, UR8, URZ ;  /* 0x000000080c0472a4 */ /* 0x000fe4000f8e023f */
[----:B------:R-:W1:Y:S01]  /*a920*/  SHFL.IDX PT, R76, R76, R41, 0x1c1f ;  /* 0x001c1f294c4c7589 */ /* 0x000e6200000e0000 */
[----:B------:R-:W-:-:S03]  /*a930*/  IADD3 R31, P4, R32, 0x1000, RZ ;  /* 0x00001000201f7810 */ /* 0x000fc60007f9e0ff */
[----:B------:R-:W-:Y:S01]  /*a940*/  SHFL.IDX PT, R95, R95, R36, 0x1c1f ;  /* 0x001c1f245f5f7589 */ /* 0x000fe200000e0000 */
[----:B------:R-:W-:-:S03]  /*a950*/  IADD3 R15, P1, R32, 0x6000, RZ ;  /* 0x00006000200f7810 */ /* 0x000fc60007f3e0ff */
[----:B------:R-:W-:Y:S01]  /*a960*/  SHFL.IDX PT, R119, R119, R36, 0x1c1f ;  /* 0x001c1f2477777589 */ /* 0x000fe200000e0000 */
[----:B--2---:R-:W-:-:S03]  /*a970*/  @P3 SHF.R.U32.HI R57, RZ, R42, R39 ;  /* 0x0000002aff393219 */ /* 0x004fc60000011627 */
[----:B------:R-:W2:Y:S04]  /*a980*/  SHFL.IDX PT, R58, R67, R41, 0x1c1f ;  /* 0x001c1f29433a7589 */ /* 0x000ea800000e0000 */
[----:B------:R-:W2:Y:S01]  /*a990*/  SHFL.IDX PT, R94, R77, R41, 0x1c1f ;  /* 0x001c1f294d5e7589 */ /* 0x000ea200000e0000 */
[----:B------:R-:W-:Y:S01]  /*a9a0*/  LOP3.LUT R30, R31, 0x380, RZ, 0xc0, !PT ;  /* 0x000003801f1e7812 */ /* 0x000fe200078ec0ff */
[----:B------:R-:W-:Y:S01]  /*a9b0*/  UIADD3 UR5, UR7, UR5, URZ ;  /* 0x0000000507057290 */ /* 0x000fe2000fffe03f */
[----:B------:R-:W-:Y:S01]  /*a9c0*/  LOP3.LUT R14, R15, 0x380, RZ, 0xc0, !PT ;  /* 0x000003800f0e7812 */ /* 0x000fe200078ec0ff */
[----:B------:R-:W-:Y:S01]  /*a9d0*/  SHFL.IDX PT, R97, R97, R36, 0x1c1f ;  /* 0x001c1f2461617589 */ /* 0x000fe200000e0000 */
[----:B---3--:R-:W-:Y:S01]  /*a9e0*/  SEL R37, R109, R40, P0 ;  /* 0x000000286d257207 */ /* 0x008fe20000000000 */
[----:B------:R-:W-:-:S02]  /*a9f0*/  IMAD.MOV R59, RZ, RZ, -R57 ;  /* 0x000000ffff3b7224 */ /* 0x000fc400078e0a39 */
[----:B------:R-:W-:Y:S01]  /*aa00*/  SHFL.IDX PT, R99, R99, R36, 0x1c1f ;  /* 0x001c1f2463637589 */ /* 0x000fe200000e0000 */
[----:B------:R-:W-:Y:S01]  /*aa10*/  SEL R39, R40, R109, P0 ;  /* 0x0000006d28277207 */ /* 0x000fe20000000000 */
[----:B------:R-:W-:Y:S02]  /*aa20*/  UIMAD UR7, UR40, UR9, UR4 ;  /* 0x00000009280772a4 */ /* 0x000fe4000f8e0204 */
[----:B------:R-:W-:Y:S01]  /*aa30*/  SHFL.IDX PT, R101, R101, R36, 0x1c1f ;  /* 0x001c1f2465657589 */ /* 0x000fe200000e0000 */
[----:B----4-:R-:W-:-:S03]  /*aa40*/  SEL R43, R44, R111, P0 ;  /* 0x0000006f2c2b7207 */ /* 0x010fc60000000000 */
[----:B------:R-:W-:Y:S01]  /*aa50*/  SHFL.IDX PT, R103, R103, R36, 0x1c1f ;  /* 0x001c1f2467677589 */ /* 0x000fe200000e0000 */
[----:B------:R-:W-:-:S03]  /*aa60*/  SEL R40, R87, R62, P0 ;  /* 0x0000003e57287207 */ /* 0x000fc60000000000 */
[----:B------:R-:W-:Y:S01]  /*aa70*/  SHFL.IDX PT, R105, R105, R36, 0x1c1f ;  /* 0x001c1f2469697589 */ /* 0x000fe200000e0000 */
[----:B------:R-:W-:-:S03]  /*aa80*/  SEL R42, R62, R87, P0 ;  /* 0x000000573e2a7207 */ /* 0x000fc60000000000 */
[----:B------:R-:W-:Y:S01]  /*aa90*/  SHFL.IDX PT, R107, R107, R36, 0x1c1f ;  /* 0x001c1f246b6b7589 */ /* 0x000fe200000e0000 */
[----:B------:R-:W-:-:S03]  /*aaa0*/  UMOV UR4, UR6 ;  /* 0x0000000600047c82 */ /* 0x000fc60008000000 */
[----:B------:R-:W-:Y:S04]  /*aab0*/  SHFL.IDX PT, R121, R121, R36, 0x1c1f ;  /* 0x001c1f2479797589 */ /* 0x000fe800000e0000 */
[----:B------:R-:W-:Y:S04]  /*aac0*/  SHFL.IDX PT, R123, R123, R36, 0x1c1f ;  /* 0x001c1f247b7b7589 */ /* 0x000fe800000e0000 */
[----:B------:R-:W-:Y:S04]  /*aad0*/  SHFL.IDX PT, R125, R125, R36, 0x1c1f ;  /* 0x001c1f247d7d7589 */ /* 0x000fe800000e0000 */
[----:B------:R-:W-:Y:S04]  /*aae0*/  SHFL.IDX PT, R127, R127, R36, 0x1c1f ;  /* 0x001c1f247f7f7589 */ /* 0x000fe800000e0000 */
[----:B------:R-:W-:Y:S04]  /*aaf0*/  SHFL.IDX PT, R129, R129, R36, 0x1c1f ;  /* 0x001c1f2481817589 */ /* 0x000fe800000e0000 */
[----:B------:R3:W-:Y:S01]  /*ab00*/  SHFL.IDX PT, R131, R131, R36, 0x1c1f ;  /* 0x001c1f2483837589 */ /* 0x0007e200000e0000 */
[----:B------:R-:W-:-:S03]  /*ab10*/  SEL R45, R113, R48, P0 ;  /* 0x00000030712d7207 */ /* 0x000fc60000000000 */
[----:B------:R-:W4:Y:S01]  /*ab20*/  SHFL.IDX PT, R66, R66, R41, 0x1c1f ;  /* 0x001c1f2942427589 */ /* 0x000f2200000e0000 */
[----:B------:R-:W-:-:S03]  /*ab30*/  SEL R47, R48, R113, P0 ;  /* 0x00000071302f7207 */ /* 0x000fc60000000000 */
[----:B------:R-:W-:Y:S01]  /*ab40*/  SHFL.IDX PT, R68, R68, R41, 0x1c1f ;  /* 0x001c1f2944447589 */ /* 0x000fe200000e0000 */
[----:B---3--:R-:W-:-:S03]  /*ab50*/  SEL R36, R85, R38, P0 ;  /* 0x0000002655247207 */ /* 0x008fc60000000000 */
[----:B------:R-:W-:Y:S01]  /*ab60*/  SHFL.IDX PT, R86, R69, R41, 0x1c1f ;  /* 0x001c1f2945567589 */ /* 0x000fe200000e0000 */
[----:B------:R-:W-:Y:S01]  /*ab70*/  SEL R38, R38, R85, P0 ;  /* 0x0000005526267207 */ /* 0x000fe20000000000 */
[----:B------:R-:W-:Y:S01]  /*ab80*/  BAR.SYNC.DEFER_BLOCKING 0x1, 0x100 ;  /* 0x0044000000007b1d */ /* 0x000fe20000010000 */
[----:B------:R-:W-:Y:S01]  /*ab90*/  SHF.R.U64 R30, R30, 0x3, RZ ;  /* 0x000000031e1e7819 */ /* 0x000fe200000012ff */
[----:B------:R-:W-:Y:S01]  /*aba0*/  UIMAD.WIDE.U32 UR4, UR40, UR8, UR4 ;  /* 0x00000008280472a5 */ /* 0x000fe2000f8e0004 */
[----:B------:R-:W-:-:S03]  /*abb0*/  SHF.R.U64 R14, R14, 0x3, RZ ;  /* 0x000000030e0e7819 */ /* 0x000fc600000012ff */
[----:B------:R-:W-:Y:S04]  /*abc0*/  SHFL.IDX PT, R88, R71, R41, 0x1c1f ;  /* 0x001c1f2947587589 */ /* 0x000fe800000e0000 */
[----:B------:R-:W-:Y:S04]  /*abd0*/  SHFL.IDX PT, R90, R70, R41, 0x1c1f ;  /* 0x001c1f29465a7589 */ /* 0x000fe800000e0000 */
[----:B------:R-:W-:Y:S04]  /*abe0*/  SHFL.IDX PT, R92, R72, R41, 0x1c1f ;  /* 0x001c1f29485c7589 */ /* 0x000fe800000e0000 */
[----:B------:R-:W3:Y:S04]  /*abf0*/  SHFL.IDX PT, R78, R78, R41, 0x1c1f ;  /* 0x001c1f294e4e7589 */ /* 0x000ee800000e0000 */
[----:B------:R-:W3:Y:S04]  /*ac00*/  SHFL.IDX PT, R80, R80, R41, 0x1c1f ;  /* 0x001c1f2950507589 */ /* 0x000ee800000e0000 */
[----:B------:R-:W3:Y:S04]  /*ac10*/  SHFL.IDX PT, R96, R81, R41, 0x1c1f ;  /* 0x001c1f2951607589 */ /* 0x000ee800000e0000 */
[----:B------:R-:W3:Y:S04]  /*ac20*/  SHFL.IDX PT, R82, R82, R41, 0x1c1f ;  /* 0x001c1f2952527589 */ /* 0x000ee800000e0000 */
[----:B------:R-:W3:Y:S04]  /*ac30*/  SHFL.IDX PT, R98, R83, R41, 0x1c1f ;  /* 0x001c1f2953627589 */ /* 0x000ee800000e0000 */
[----:B------:R0:W3:Y:S01]  /*ac40*/  SHFL.IDX PT, R84, R84, R41, 0x1c1f ;  /* 0x001c1f2954547589 */ /* 0x0000e200000e0000 */
[----:B------:R-:W-:Y:S01]  /*ac50*/  IMAD R59, R34, R59, R50 ;  /* 0x0000003b223b7224 */ /* 0x000fe200078e0232 */
[----:B------:R-:W-:Y:S01]  /*ac60*/  LOP3.LUT R30, R30, R31, RZ, 0x3c, !PT ;  /* 0x0000001f1e1e7212 */ /* 0x000fe200078e3cff */
[----:B------:R-:W-:Y:S01]  /*ac70*/  ULDC.64 UR8, c[0x0][0xae8] ;  /* 0x0002ba0000087ab9 */ /* 0x000fe20000000a00 */
[----:B------:R1:W-:Y:S01]  /*ac80*/  STSM.16.M88.4 [R110], R36 ;  /* 0x000000246e007844 */ /* 0x0003e20000000200 */
[----:B0-----:R-:W-:-:S02]  /*ac90*/  SEL R41, R111, R44, P0 ;  /* 0x0000002c6f297207 */ /* 0x001fc40000000000 */
[----:B------:R-:W-:Y:S02]  /*aca0*/  SEL R44, R89, R46, P0 ;  /* 0x0000002e592c7207 */ /* 0x000fe40000000000 */
[----:B------:R-:W-:Y:S01]  /*acb0*/  SEL R46, R46, R89, P0 ;  /* 0x000000592e2e7207 */ /* 0x000fe20000000000 */
[----:B------:R-:W-:Y:S01]  /*acc0*/  STSM.16.M88.4 [R108], R40 ;  /* 0x000000286c007844 */ /* 0x000fe20000000200 */
[----:B------:R-:W-:Y:S01]  /*acd0*/  LOP3.LUT R14, R14, R15, RZ, 0x3c, !PT ;  /* 0x0000000f0e0e7212 */ /* 0x000fe200078e3cff */
[--C-:B------:R-:W-:Y:S02]  /*ace0*/  IMAD.X R31, RZ, RZ, R33.reuse, P4 ;  /* 0x000000ffff1f7224 */ /* 0x100fe400020e0621 */
[----:B------:R0:W-:Y:S01]  /*acf0*/  STSM.16.M88.4 [R106], R44 ;  /* 0x0000002c6a007844 */ /* 0x0001e20000000200 */
[----:B------:R-:W-:Y:S01]  /*ad00*/  IMAD.X R15, RZ, RZ, R33, P1 ;  /* 0x000000ffff0f7224 */ /* 0x000fe200008e0621 */
[----:B-1----:R-:W-:Y:S02]  /*ad10*/  SEL R36, R93, R56, P0 ;  /* 0x000000385d247207 */ /* 0x002fe40000000000 */
[----:B------:R-:W-:-:S02]  /*ad20*/  SEL R38, R56, R93, P0 ;  /* 0x0000005d38267207 */ /* 0x000fc40000000000 */
[C---:B------:R-:W-:Y:S02]  /*ad30*/  IADD3 R27, P6, R32.reuse, 0x3000, RZ ;  /* 0x00003000201b7810 */ /* 0x040fe40007fde0ff */
[C---:B------:R-:W-:Y:S02]  /*ad40*/  IADD3 R21, P5, R32.reuse, 0x4000, RZ ;  /* 0x0000400020157810 */ /* 0x040fe40007fbe0ff */
[----:B------:R-:W-:Y:S02]  /*ad50*/  IADD3 R13, P4, R32, 0x7000, RZ ;  /* 0x00007000200d7810 */ /* 0x000fe40007f9e0ff */
[----:B------:R-:W-:Y:S01]  /*ad60*/  IADD3 R56, P1, R57, UR4, RZ ;  /* 0x0000000439387c10 */ /* 0x000fe2000ff3e0ff */
[----:B0-----:R-:W-:Y:S01]  /*ad70*/  IMAD.U32 R46, RZ, RZ, UR7 ;  /* 0x00000007ff2e7e24 */ /* 0x001fe2000f8e00ff */
[----:B------:R-:W-:Y:S01]  /*ad80*/  SHF.R.S32.HI R45, RZ, 0x1f, R57 ;  /* 0x0000001fff2d7819 */ /* 0x000fe20000011439 */
[----:B------:R-:W-:Y:S01]  /*ad90*/  ULDC.64 UR6, c[0x0][0xb88] ;  /* 0x0002e20000067ab9 */ /* 0x000fe20000000a00 */
[----:B------:R-:W-:-:S02]  /*ada0*/  SHF.R.S32.HI R44, RZ, 0x1f, R59 ;  /* 0x0000001fff2c7819 */ /* 0x000fc4000001143b */
[----:B------:R-:W-:Y:S02]  /*adb0*/  LOP3.LUT R26, R27, 0x380, RZ, 0xc0, !PT ;  /* 0x000003801b1a7812 */ /* 0x000fe400078ec0ff */
[----:B------:R-:W-:Y:S01]  /*adc0*/  LOP3.LUT R20, R21, 0x380, RZ, 0xc0, !PT ;  /* 0x0000038015147812 */ /* 0x000fe200078ec0ff */
[----:B------:R-:W-:Y:S01]  /*add0*/  IMAD R44, R44, UR6, RZ ;  /* 0x000000062c2c7c24 */ /* 0x000fe2000f8e02ff */
[----:B------:R-:W-:Y:S02]  /*ade0*/  LOP3.LUT R12, R13, 0x380, RZ, 0xc0, !PT ;  /* 0x000003800d0c7812 */ /* 0x000fe400078ec0ff */
[----:B------:R-:W-:Y:S02]  /*adf0*/  IADD3.X R57, R45, UR5, R46, P1, !PT ;  /* 0x000000052d397c10 */ /* 0x000fe40008ffe42e */
[----:B------:R-:W-:Y:S02]  /*ae00*/  SEL R48, R91, R64, P0 ;  /* 0x000000405b307207 */ /* 0x000fe40000000000 */
[----:B------:R-:W-:-:S02]  /*ae10*/  SEL R50, R64, R91, P0 ;  /* 0x0000005b40327207 */ /* 0x000fc40000000000 */
[----:B------:R-:W-:Y:S02]  /*ae20*/  SEL R49, R115, R74, P0 ;  /* 0x0000004a73317207 */ /* 0x000fe40000000000 */
[----:B------:R-:W-:Y:S02]  /*ae30*/  SEL R51, R74, R115, P0 ;  /* 0x000000734a337207 */ /* 0x000fe40000000000 */
[----:B------:R-:W-:Y:S02]  /*ae40*/  LOP3.LUT R5, R32, 0x380, RZ, 0xc0, !PT ;  /* 0x0000038020057812 */ /* 0x000fe400078ec0ff */
[----:B------:R-:W-:Y:S02]  /*ae50*/  SEL R37, R117, R76, P0 ;  /* 0x0000004c75257207 */ /* 0x000fe40000000000 */
[----:B------:R-:W-:Y:S01]  /*ae60*/  SEL R39, R76, R117, P0 ;  /* 0x000000754c277207 */ /* 0x000fe20000000000 */
[C---:B------:R-:W-:Y:S01]  /*ae70*/  IMAD R63, R59.reuse, UR7, R44 ;  /* 0x000000073b3f7c24 */ /* 0x040fe2000f8e022c */
[----:B------:R-:W-:Y:S01]  /*ae80*/  SHF.R.U64 R26, R26, 0x3, RZ ;  /* 0x000000031a1a7819 */ /* 0x000fe200000012ff */
[----:B------:R-:W-:Y:S01]  /*ae90*/  IMAD.WIDE.U32 R56, R59, UR6, R56 ;  /* 0x000000063b387c25 */ /* 0x000fe2000f8e0038 */
[----:B------:R-:W-:Y:S01]  /*aea0*/  SHF.R.U64 R20, R20, 0x3, RZ ;  /* 0x0000000314147819 */ /* 0x000fe200000012ff */
[----:B------:R-:W-:Y:S01]  /*aeb0*/  ULDC UR6, c[0x0][0xa88] ;  /* 0x0002a20000067ab9 */ /* 0x000fe20000000800 */
[----:B------:R-:W-:-:S02]  /*aec0*/  SHF.R.U64 R12, R12, 0x3, RZ ;  /* 0x000000030c0c7819 */ /* 0x000fc400000012ff */
[----:B--2---:R-:W-:Y:S02]  /*aed0*/  SEL R40, R95, R58, P0 ;  /* 0x0000003a5f287207 */ /* 0x004fe40000000000 */
[----:B------:R-:W-:Y:S01]  /*aee0*/  SEL R42, R58, R95, P0 ;  /* 0x0000005f3a2a7207 */ /* 0x000fe20000000000 */
[----:B------:R-:W-:Y:S01]  /*aef0*/  IMAD R58, R52, 0x80, R222 ;  /* 0x00000080343a7824 */ /* 0x000fe200078e02de */
[----:B------:R-:W-:Y:S02]  /*af00*/  SEL R41, R119, R94, P0 ;  /* 0x0000005e77297207 */ /* 0x000fe40000000000 */
[----:B------:R-:W-:Y:S01]  /*af10*/  SEL R43, R94, R119, P0 ;  /* 0x000000775e2b7207 */ /* 0x000fe20000000000 */
[----:B------:R-:W-:Y:S01]  /*af20*/  STSM.16.M88.4 [R104], R48 ;  /* 0x0000003068007844 */ /* 0x000fe20000000200 */
[----:B------:R-:W-:Y:S01]  /*af30*/  SHF.R.U64 R5, R5, 0x3, RZ ;  /* 0x0000000305057819 */ /* 0x000fe200000012ff */
[----:B------:R-:W-:Y:S01]  /*af40*/  ULDC.64 UR4, c[0x0][0xb50] ;  /* 0x0002d40000047ab9 */ /* 0x000fe20000000a00 */
[----:B------:R-:W-:Y:S01]  /*af50*/  LOP3.LUT R26, R26, R27, RZ, 0x3c, !PT ;  /* 0x0000001b1a1a7212 */ /* 0x000fe200078e3cff */
[----:B------:R0:W-:Y:S01]  /*af60*/  STSM.16.M88.4 [R102], R36 ;  /* 0x0000002466007844 */ /* 0x0001e20000000200 */
[----:B------:R-:W-:Y:S01]  /*af70*/  LOP3.LUT R20, R20, R21, RZ, 0x3c, !PT ;  /* 0x0000001514147212 */ /* 0x000fe200078e3cff */
[----:B------:R-:W-:Y:S01]  /*af80*/  IMAD R93, R34, UR6, RZ ;  /* 0x00000006225d7c24 */ /* 0x000fe2000f8e02ff */
[----:B------:R-:W-:Y:S01]  /*af90*/  LOP3.LUT R12, R12, R13, RZ, 0x3c, !PT ;  /* 0x0000000d0c0c7212 */ /* 0x000fe200078e3cff */
[--C-:B------:R-:W-:Y:S01]  /*afa0*/  IMAD.X R27, RZ, RZ, R33.reuse, P6 ;  /* 0x000000ffff1b7224 */ /* 0x100fe200030e0621 */
[----:B------:R1:W-:Y:S01]  /*afb0*/  STSM.16.M88.4 [R100], R40 ;  /* 0x0000002864007844 */ /* 0x0003e20000000200 */
[--C-:B------:R-:W-:Y:S01]  /*afc0*/  IMAD.X R21, RZ, RZ, R33.reuse, P5 ;  /* 0x000000ffff157224 */ /* 0x100fe200028e0621 */
[----:B------:R-:W-:Y:S01]  /*afd0*/  LOP3.LUT P1, RZ, R220, 0x3, RZ, 0xc0, !PT ;  /* 0x00000003dcff7812 */ /* 0x000fe2000782c0ff */
[----:B------:R-:W-:Y:S01]  /*afe0*/  IMAD.X R13, RZ, RZ, R33, P4 ;  /* 0x000000ffff0d7224 */ /* 0x000fe200020e0621 */
[----:B------:R-:W-:-:S02]  /*aff0*/  IADD3 R9, P6, R32, 0x9000, RZ ;  /* 0x0000900020097810 */ /* 0x000fc40007fde0ff */
[----:B------:R-:W-:Y:S02]  /*b000*/  IADD3 R11, P5, R32, 0xa000, RZ ;  /* 0x0000a000200b7810 */ /* 0x000fe40007fbe0ff */
[----:B----4-:R-:W-:Y:S02]  /*b010*/  SEL R44, R97, R66, P0 ;  /* 0x00000042612c7207 */ /* 0x010fe40000000000 */
[----:B------:R-:W-:Y:S01]  /*b020*/  SEL R46, R66, R97, P0 ;  /* 0x00000061422e7207 */ /* 0x000fe20000000000 */
[----:B0-----:R-:W-:Y:S01]  /*b030*/  VIADD R36, R58, 0x8 ;  /* 0x000000083a247836 */ /* 0x001fe20000000000 */
[----:B---3--:R-:W-:Y:S01]  /*b040*/  SEL R45, R121, R78, P0 ;  /* 0x0000004e792d7207 */ /* 0x008fe20000000000 */
[----:B------:R-:W-:Y:S01]  /*b050*/  IMAD.IADD R37, R57, 0x1, R63 ;  /* 0x0000000139257824 */ /* 0x000fe200078e023f */
[----:B------:R-:W-:Y:S02]  /*b060*/  SEL R47, R78, R121, P0 ;  /* 0x000000794e2f7207 */ /* 0x000fe40000000000 */
[----:B-1----:R-:W-:-:S02]  /*b070*/  LEA R40, P4, R56, UR4, 0x2 ;  /* 0x0000000438287c11 */ /* 0x002fc4000f8810ff */
[----:B------:R-:W-:Y:S01]  /*b080*/  LOP3.LUT R32, R5, R32, RZ, 0x3c, !PT ;  /* 0x0000002005207212 */ /* 0x000fe200078e3cff */
[----:B------:R-:W-:Y:S01]  /*b090*/  IMAD.X R5, RZ, RZ, R33, P2 ;  /* 0x000000ffff057224 */ /* 0x000fe200010e0621 */
[-C--:B------:R-:W-:Y:S01]  /*b0a0*/  ISETP.GE.OR P2, PT, R58, R93.reuse, P1 ;  /* 0x0000005d3a00720c */ /* 0x080fe20000f46670 */
[----:B------:R0:W-:Y:S01]  /*b0b0*/  STSM.16.M88.4 [R61], R44 ;  /* 0x0000002c3d007844 */ /* 0x0001e20000000200 */
[----:B------:R-:W-:Y:S02]  /*b0c0*/  ISETP.GE.OR P1, PT, R36, R93, P1 ;  /* 0x0000005d2400720c */ /* 0x000fe40000f26670 */
[----:B------:R-:W-:Y:S02]  /*b0d0*/  LEA.HI.X R56, R56, UR5, R37, 0x2, P4 ;  /* 0x0000000538387c11 */ /* 0x000fe4000a0f1425 */
[----:B------:R-:W-:Y:S02]  /*b0e0*/  SEL R36, R99, R68, P0 ;  /* 0x0000004463247207 */ /* 0x000fe40000000000 */
[----:B------:R-:W-:-:S02]  /*b0f0*/  SEL R38, R68, R99, P0 ;  /* 0x0000006344267207 */ /* 0x000fc40000000000 */
[----:B------:R-:W-:Y:S02]  /*b100*/  SEL R37, R123, R80, P0 ;  /* 0x000000507b257207 */ /* 0x000fe40000000000 */
[----:B------:R-:W-:Y:S02]  /*b110*/  SEL R39, R80, R123, P0 ;  /* 0x0000007b50277207 */ /* 0x000fe40000000000 */
[----:B------:R-:W-:Y:S02]  /*b120*/  SEL R68, R103, R88, P0 ;  /* 0x0000005867447207 */ /* 0x000fe40000000000 */
[----:B------:R-:W-:Y:S02]  /*b130*/  SEL R70, R88, R103, P0 ;  /* 0x0000006758467207 */ /* 0x000fe40000000000 */
[----:B0-----:R-:W-:Y:S02]  /*b140*/  SEL R44, R101, R86, P0 ;  /* 0x00000056652c7207 */ /* 0x001fe40000000000 */
[----:B------:R-:W-:-:S02]  /*b150*/  SEL R46, R86, R101, P0 ;  /* 0x00000065562e7207 */ /* 0x000fc40000000000 */
[----:B------:R-:W-:Y:S02]  /*b160*/  SEL R45, R125, R96, P0 ;  /* 0x000000607d2d7207 */ /* 0x000fe40000000000 */
[----:B------:R-:W-:Y:S01]  /*b170*/  SEL R47, R96, R125, P0 ;  /* 0x0000007d602f7207 */ /* 0x000fe20000000000 */
[----:B------:R-:W-:Y:S01]  /*b180*/  SHFL.IDX PT, R62, R40, RZ, 0x1c1f ;  /* 0x001c1fff283e7589 */ /* 0x000fe200000e0000 */
[----:B------:R-:W-:Y:S02]  /*b190*/  SEL R69, R127, R82, P0 ;  /* 0x000000527f457207 */ /* 0x000fe40000000000 */
[----:B------:R-:W-:Y:S01]  /*b1a0*/  SEL R71, R82, R127, P0 ;  /* 0x0000007f52477207 */ /* 0x000fe20000000000 */
[----:B------:R0:W-:Y:S01]  /*b1b0*/  SHFL.IDX PT, R72, R40, 0x1, 0x1c1f ;  /* 0x003c1f0028487f89 */ /* 0x0001e200000e0000 */
[----:B------:R-:W-:Y:S02]  /*b1c0*/  SEL R88, R105, R90, P0 ;  /* 0x0000005a69587207 */ /* 0x000fe40000000000 */
[----:B------:R-:W-:-:S02]  /*b1d0*/  SEL R90, R90, R105, P0 ;  /* 0x000000695a5a7207 */ /* 0x000fc40000000000 */
[----:B------:R-:W-:Y:S02]  /*b1e0*/  SEL R89, R129, R98, P0 ;  /* 0x0000006281597207 */ /* 0x000fe40000000000 */
        /* <DEDUP_REMOVED lines=15> */
[----:B------:R2:W5:Y:S04]  /*b2e0*/  LD.E.128 R56, desc[UR48][R30.64] ;  /* 0x000000301e387980 */ /* 0x000568000c101d00 */
[----:B------:R3:W5:Y:S01]  /*b2f0*/  LD.E.128 R48, desc[UR48][R28.64] ;  /* 0x000000301c307980 */ /* 0x000762000c101d00 */
[----:B------:R-:W-:Y:S01]  /*b300*/  UIMAD UR6, UR10, UR8, URZ ;  /* 0x000000080a0672a4 */ /* 0x000fe2000f8e023f */
[----:B0-----:R-:W-:Y:S01]  /*b310*/  IMAD R3, R22, 0x20, R23 ;  /* 0x0000002016037824 */ /* 0x001fe200078e0217 */
[----:B------:R-:W-:Y:S01]  /*b320*/  UIMAD.WIDE.U32 UR4, UR11, UR8, URZ ;  /* 0x000000080b0472a5 */ /* 0x000fe2000f8e003f */
[----:B------:R0:W5:Y:S01]  /*b330*/  LD.E.128 R84, desc[UR48][R6.64] ;  /* 0x0000003006547980 */ /* 0x000162000c101d00 */
[----:B--2---:R-:W1:Y:S01]  /*b340*/  @P3 LDC R31, c[0x0][0xbec] ;  /* 0x0002fb00ff1f3b82 */ /* 0x004e620000000800 */
[----:B------:R-:W-:-:S02]  /*b350*/  LOP3.LUT R8, R9, 0x380, RZ, 0xc0, !PT ;  /* 0x0000038009087812 */ /* 0x000fc400078ec0ff */
[----:B------:R2:W5:Y:S01]  /*b360*/  LD.E.128 R60, desc[UR48][R4.64] ;  /* 0x00000030043c7980 */ /* 0x000562000c101d00 */
[----:B------:R-:W-:-:S03]  /*b370*/  LOP3.LUT R10, R11, 0x380, RZ, 0xc0, !PT ;  /* 0x000003800b0a7812 */ /* 0x000fc600078ec0ff */
[----:B------:R-:W5:Y:S01]  /*b380*/  LD.E.128 R64, desc[UR48][R32.64] ;  /* 0x0000003020407980 */ /* 0x000f62000c101d00 */
[----:B---3--:R-:W3:Y:S01]  /*b390*/  @P3 LDC R29, c[0x0][0xbf0] ;  /* 0x0002fc00ff1d3b82 */ /* 0x008ee20000000800 */
[----:B------:R-:W-:Y:S01]  /*b3a0*/  UIMAD UR6, UR11, UR9, UR6 ;  /* 0x000000090b0672a4 */ /* 0x000fe2000f8e0206 */
[----:B0-----:R-:W-:Y:S01]  /*b3b0*/  IMAD R6, R52, 0x80, R3 ;  /* 0x0000008034067824 */ /* 0x001fe200078e0203 */
[----:B------:R-:W5:Y:S01]  /*b3c0*/  LD.E.128 R36, desc[UR48][R26.64] ;  /* 0x000000301a247980 */ /* 0x000f62000c101d00 */
[----:B------:R-:W-:Y:S01]  /*b3d0*/  ULDC.64 UR8, c[0x0][0xaf0] ;  /* 0x0002bc0000087ab9 */ /* 0x000fe20000000a00 */
[----:B------:R-:W-:Y:S02]  /*b3e0*/  UIADD3 UR5, UR5, UR6, URZ ;  /* 0x0000000605057290 */ /* 0x000fe4000fffe03f */
[----:B------:R-:W-:Y:S01]  /*b3f0*/  UIMAD UR7, UR12, UR8, URZ ;  /* 0x000000080c0772a4 */ /* 0x000fe2000f8e023f */
[----:B------:R-:W-:Y:S01]  /*b400*/  SHF.R.U64 R8, R8, 0x3, RZ ;  /* 0x0000000308087819 */ /* 0x000fe200000012ff */
[----:B------:R-:W-:Y:S01]  /*b410*/  IMAD.MOV.U32 R3, RZ, RZ, R6 ;  /* 0x000000ffff037224 */ /* 0x000fe200078e0006 */
[----:B------:R-:W-:Y:S01]  /*b420*/  UIMAD.WIDE.U32 UR4, UR40, UR8, UR4 ;  /* 0x00000008280472a5 */ /* 0x000fe2000f8e0004 */
[----:B------:R-:W5:Y:S01]  /*b430*/  LD.E.128 R76, desc[UR48][R20.64] ;  /* 0x00000030144c7980 */ /* 0x000f62000c101d00 */
[----:B------:R-:W-:-:S03]  /*b440*/  UIMAD UR6, UR40, UR9, UR7 ;  /* 0x00000009280672a4 */ /* 0x000fc6000f8e0207 */
[----:B------:R-:W5:Y:S01]  /*b450*/  LD.E.128 R68, desc[UR48][R24.64] ;  /* 0x0000003018447980 */ /* 0x000f62000c101d00 */
[----:B-1----:R-:W-:Y:S01]  /*b460*/  @P3 IMAD.HI.U32 R0, R6, R31, RZ ;  /* 0x0000001f06003227 */ /* 0x002fe200078e00ff */
[----:B------:R-:W-:Y:S01]  /*b470*/  LOP3.LUT R8, R8, R9, RZ, 0x3c, !PT ;  /* 0x0000000908087212 */ /* 0x000fe200078e3cff */
[----:B------:R-:W-:Y:S01]  /*b480*/  UIADD3 UR6, UR5, UR6, URZ ;  /* 0x0000000605067290 */ /* 0x000fe2000fffe03f */
[----:B------:R-:W5:Y:S01]  /*b490*/  LD.E.128 R44, desc[UR48][R14.64] ;  /* 0x000000300e2c7980 */ /* 0x000f62000c101d00 */
[----:B------:R-:W-:Y:S01]  /*b4a0*/  IMAD.X R9, RZ, RZ, R33, P6 ;  /* 0x000000ffff097224 */ /* 0x000fe200030e0621 */
[----:B------:R-:W-:Y:S01]  /*b4b0*/  SHF.R.U64 R10, R10, 0x3, RZ ;  /* 0x000000030a0a7819 */ /* 0x000fe200000012ff */
[----:B------:R-:W-:Y:S01]  /*b4c0*/  ULDC.64 UR8, c[0x0][0xae0] ;  /* 0x0002b80000087ab9 */ /* 0x000fe20000000a00 */
[----:B------:R-:W5:Y:S01]  /*b4d0*/  LD.E.128 R40, desc[UR48][R12.64] ;  /* 0x000000300c287980 */ /* 0x000f62000c101d00 */
[----:B---3--:R-:W-:Y:S01]  /*b4e0*/  @P3 SHF.R.U32.HI R3, RZ, R29, R0 ;  /* 0x0000001dff033219 */ /* 0x008fe20000011600 */
[----:B--2---:R-:W-:-:S02]  /*b4f0*/  IMAD.U32 R5, RZ, RZ, UR5 ;  /* 0x00000005ff057e24 */ /* 0x004fc4000f8e00ff */
[----:B------:R0:W5:Y:S01]  /*b500*/  LD.E.128 R80, desc[UR48][R8.64] ;  /* 0x0000003008507980 */ /* 0x000162000c101d00 */
[----:B------:R-:W-:Y:S01]  /*b510*/  SHF.R.S32.HI R0, RZ, 0x1f, R3 ;  /* 0x0000001fff007819 */ /* 0x000fe20000011403 */
[----:B------:R-:W-:Y:S01]  /*b520*/  IMAD.U32 R4, RZ, RZ, UR4 ;  /* 0x00000004ff047e24 */ /* 0x000fe2000f8e00ff */
[----:B------:R-:W-:Y:S01]  /*b530*/  LOP3.LUT R10, R10, R11, RZ, 0x3c, !PT ;  /* 0x0000000b0a0a7212 */ /* 0x000fe200078e3cff */
[----:B------:R-:W-:Y:S01]  /*b540*/  IMAD.U32 R5, RZ, RZ, UR6 ;  /* 0x00000006ff057e24 */ /* 0x000fe2000f8e00ff */
[----:B------:R-:W-:Y:S01]  /*b550*/  ULDC.64 UR6, c[0x0][0xad8] ;  /* 0x0002b60000067ab9 */ /* 0x000fe20000000a00 */
[----:B------:R-:W-:Y:S02]  /*b560*/  IMAD R0, R0, UR8, RZ ;  /* 0x0000000800007c24 */ /* 0x000fe4000f8e02ff */
[----:B------:R-:W-:Y:S02]  /*b570*/  IMAD.X R11, RZ, RZ, R33, P5 ;  /* 0x000000ffff0b7224 */ /* 0x000fe400028e0621 */
[----:B0-----:R-:W-:-:S02]  /*b580*/  IMAD.MOV R9, RZ, RZ, -R3 ;  /* 0x000000ffff097224 */ /* 0x001fc400078e0a03 */
[C---:B------:R-:W-:Y:S01]  /*b590*/  IMAD R7, R3.reuse, UR9, R0 ;  /* 0x0000000903077c24 */ /* 0x040fe2000f8e0200 */
[----:B------:R0:W5:Y:S01]  /*b5a0*/  LD.E.128 R72, desc[UR48][R10.64] ;  /* 0x000000300a487980 */ /* 0x000162000c101d00 */
[----:B------:R-:W-:Y:S01]  /*b5b0*/  IMAD.WIDE.U32 R4, R3, UR8, R4 ;  /* 0x0000000803047c25 */ /* 0x000fe2000f8e0004 */
[----:B------:R-:W-:Y:S01]  /*b5c0*/  UIADD3 UR39, UR39, 0x33420, URZ ;  /* 0x0003342027277890 */ /* 0x000fe2000fffe03f */
[----:B------:R-:W-:Y:S01]  /*b5d0*/  @!PT LDS RZ, [RZ] ;  /* 0x00000000fffff984 */ /* 0x000fe20000000800 */
[----:B------:R-:W-:Y:S01]  /*b5e0*/  @!PT LDS RZ, [RZ] ;  /* 0x00000000fffff984 */ /* 0x000fe20000000800 */
[----:B------:R-:W-:Y:S01]  /*b5f0*/  @!PT LDS RZ, [RZ] ;  /* 0x00000000fffff984 */ /* 0x000fe20000000800 */
[----:B------:R-:W-:Y:S01]  /*b600*/  @!PT LDS RZ, [RZ] ;  /* 0x00000000fffff984 */ /* 0x000fe20000000800 */
[----:B------:R1:W-:Y:S06]  /*b610*/  MEMBAR.ALL.CTA ;  /* 0x0000000000007992 */ /* 0x0003ec0000008000 */
[----:B-1----:R-:W1:Y:S01]  /*b620*/  FENCE.VIEW.ASYNC.S ;  /* 0x00000000000073c6 */ /* 0x002e620000000000 */
[----:B------:R-:W-:-:S02]  /*b630*/  IMAD R3, R34, R9, R6 ;  /* 0x0000000922037224 */ /* 0x000fc400078e0206 */
[----:B------:R-:W-:Y:S01]  /*b640*/  IMAD R52, R52, 0x80, R23 ;  /* 0x0000008034347824 */ /* 0x000fe200078e0217 */
[----:B------:R-:W-:Y:S01]  /*b650*/  ULDC UR4, c[0x0][0xc] ;  /* 0x0000030000047ab9 */ /* 0x000fe20000000800 */
[----:B------:R-:W-:Y:S01]  /*b660*/  UIADD3 UR51, UR51, 0x1, URZ ;  /* 0x0000000133337890 */ /* 0x000fe2000fffe03f */
[----:B------:R-:W-:Y:S01]  /*b670*/  SHF.R.S32.HI R0, RZ, 0x1f, R3 ;  /* 0x0000001fff007819 */ /* 0x000fe20000011403 */
[----:B------:R-:W-:Y:S01]  /*b680*/  IMAD.IADD R5, R5, 0x1, R7 ;  /* 0x0000000105057824 */ /* 0x000fe200078e0207 */
[----:B------:R-:W-:Y:S01]  /*b690*/  UMOV UR5, 0x1 ;  /* 0x0000000100057882 */ /* 0x000fe20000000000 */
[----:B------:R-:W-:Y:S02]  /*b6a0*/  ULDC.64 UR8, c[0x0][0xa80] ;  /* 0x0002a00000087ab9 */ /* 0x000fe40000000a00 */
[----:B------:R-:W-:Y:S02]  /*b6b0*/  IMAD R0, R0, UR6, RZ ;  /* 0x0000000600007c24 */ /* 0x000fe4000f8e02ff */
[----:B------:R-:W-:Y:S01]  /*b6c0*/  IMAD.WIDE.U32 R4, R3, UR6, R4 ;  /* 0x0000000603047c25 */ /* 0x000fe2000f8e0004 */
[----:B------:R-:W-:-:S03]  /*b6d0*/  ISETP.GE.AND P2, PT, R52, R93, PT ;  /* 0x0000005d3400720c */ /* 0x000fc60003f46270 */
[----:B------:R-:W-:Y:S01]  /*b6e0*/  IMAD R7, R3, UR7, R0 ;  /* 0x0000000703077c24 */ /* 0x000fe2000f8e0200 */
[----:B------:R-:W-:Y:S01]  /*b6f0*/  UIADD3 UR41, UR4, UR41, URZ ;  /* 0x0000002904297290 */ /* 0x000fe2000fffe03f */
[----:B------:R-:W-:Y:S01]  /*b700*/  LEA R12, P1, R4, UR8, 0x1 ;  /* 0x00000008040c7c11 */ /* 0x000fe2000f8208ff */
[----:B------:R-:W-:Y:S01]  /*b710*/  UPRMT UR4, URZ, 0x654, UR39 ;  /* 0x000006543f047896 */ /* 0x000fe20008000027 */
[----:B------:R-:W-:Y:S01]  /*b720*/  IMAD.IADD R3, R5, 0x1, R7 ;  /* 0x0000000105037824 */ /* 0x000fe200078e0207 */
[----:B------:R-:W-:Y:S01]  /*b730*/  UPRMT UR39, UR5, 0x654, UR39 ;  /* 0x0000065405277896 */ /* 0x000fe20008000027 */
[----:B------:R-:W-:Y:S01]  /*b740*/  VIADD R0, R52, 0x20 ;  /* 0x0000002034007836 */ /* 0x000fe20000000000 */
[----:B------:R-:W-:Y:S02]  /*b750*/  UISETP.NE.AND UP0, UPT, UR51, 0x2, UPT ;  /* 0x000000023300788c */ /* 0x000fe4000bf05270 */
[----:B------:R-:W-:Y:S02]  /*b760*/  LEA.HI.X R3, R4, UR9, R3, 0x1, P1 ;  /* 0x0000000904037c11 */ /* 0x000fe400088f0c03 */
[----:B------:R-:W-:Y:S01]  /*b770*/  USEL UR5, URZ, 0x1, UP0 ;  /* 0x000000013f057887 */ /* 0x000fe20008000000 */
[-C--:B------:R-:W-:Y:S01]  /*b780*/  ISETP.GE.AND P0, PT, R0, R93.reuse, PT ;  /* 0x0000005d0000720c */ /* 0x080fe20003f06270 */
[----:B------:R-:W-:Y:S01]  /*b790*/  VIADD R0, R52, 0x40 ;  /* 0x0000004034007836 */ /* 0x000fe20000000000 */
[----:B-1----:R-:W-:Y:S01]  /*b7a0*/  SYNCS.ARRIVE.TRANS64.RED.A1T0 RZ, [UR4], RZ ;  /* 0x000000ffffff79a7 */ /* 0x002fe20008100404 */
[----:B------:R-:W-:Y:S01]  /*b7b0*/  USEL UR51, UR51, URZ, UP0 ;  /* 0x0000003f33337287 */ /* 0x000fe20008000000 */
[----:B------:R0:W1:Y:S01]  /*b7c0*/  SHFL.IDX PT, R6, R12, RZ, 0x181f ;  /* 0x00181fff0c067589 */ /* 0x00006200000e0000 */
[----:B------:R-:W-:Y:S01]  /*b7d0*/  ULOP3.LUT UR43, UR43, UR5, URZ, 0x3c, !UPT ;  /* 0x000000052b2b7292 */ /* 0x000fe2000f8e3c3f */
[----:B------:R-:W-:Y:S02]  /*b7e0*/  BSSY B0, `(.L_x_3066) ;  /* 0x0000011000007945 */ /* 0x000fe40003800000 */
[----:B------:R0:W2:Y:S01]  /*b7f0*/  SHFL.IDX PT, R7, R3, RZ, 0x181f ;  /* 0x00181fff03077589 */ /* 0x0000a200000e0000 */
[----:B------:R-:W-:Y:S01]  /*b800*/  SYNCS.ARRIVE.TRANS64.RED.A1T0 RZ, [UR39], RZ ;  /* 0x000000ffffff79a7 */ /* 0x000fe20008100427 */
[----:B------:R-:W-:Y:S01]  /*b810*/  ISETP.GE.AND P1, PT, R0, R93, PT ;  /* 0x0000005d0000720c */ /* 0x000fe20003f26270 */
[----:B------:R-:W-:-:S12]  /*b820*/  @P2 BRA `(.L_x_3067) ;  /* 0x0000000000302947 */ /* 0x000fd80003800000 */
[----:B------:R-:W-:Y:S02]  /*b830*/  ULDC UR4, c[0x0][0xac8] ;  /* 0x0002b20000047ab9 */ /* 0x000fe40000000800 */
[----:B------:R-:W-:Y:S02]  /*b840*/  ISETP.GE.AND P3, PT, R19, UR4, PT ;  /* 0x0000000413007c0c */ /* 0x000fe4000bf66270 */
[----:B------:R-:W-:Y:S02]  /*b850*/  ISETP.GE.AND P4, PT, R18, UR4, PT ;  /* 0x0000000412007c0c */ /* 0x000fe4000bf86270 */
[----:B------:R-:W-:-:S09]  /*b860*/  ISETP.GE.AND P2, PT, R17, UR4, PT ;  /* 0x0000000411007c0c */ /* 0x000fd2000bf46270 */
[-C--:B-1----:R-:W-:Y:S02]  /*b870*/  @!P3 LEA R8, P5, R19, R6.reuse, 0x1 ;  /* 0x000000061308b211 */ /* 0x082fe400078a08ff */
[C---:B0-----:R-:W-:Y:S02]  /*b880*/  @!P4 LEA R10, P6, R18.reuse, R6, 0x1 ;  /* 0x00000006120ac211 */ /* 0x041fe400078c08ff */
[----:B--2---:R-:W-:Y:S01]  /*b890*/  @!P2 IMAD.WIDE R4, R17, 0x2, R6 ;  /* 0x000000021104a825 */ /* 0x004fe200078e0206 */
[-C--:B------:R-:W-:Y:S02]  /*b8a0*/  @!P3 LEA.HI.X R9, R19, R7.reuse, R227, 0x1, P5 ;  /* 0x000000071309b211 */ /* 0x080fe400028f0ce3 */
[----:B------:R-:W-:Y:S02]  /*b8b0*/  @!P4 LEA.HI.X R11, R18, R7, R226, 0x1, P6 ;  /* 0x00000007120bc211 */ /* 0x000fe400030f0ce2 */
[----:B-----5:R3:W-:Y:S04]  /*b8c0*/  @!P2 ST.E.128 desc[UR48][R4.64], R64 ;  /* 0x000000400400a985 */ /* 0x0207e8000c101d30 */
[----:B------:R3:W-:Y:S04]  /*b8d0*/  @!P3 ST.E.128 desc[UR48][R8.64], R76 ;  /* 0x0000004c0800b985 */ /* 0x0007e8000c101d30 */
[----:B------:R3:W-:Y:S02]  /*b8e0*/  @!P4 ST.E.128 desc[UR48][R10.64], R84 ;  /* 0x000000540a00c985 */ /* 0x0007e4000c101d30 */
.L_x_3067:
[----:B------:R-:W-:Y:S05]  /*b8f0*/  BSYNC B0 ;  /* 0x0000000000007941 */ /* 0x000fea0003800000 */
.L_x_3066:
[----:B--2---:R2:W4:Y:S01]  /*b900*/  SHFL.IDX PT, R7, R3, 0x1, 0x181f ;  /* 0x00381f0003077f89 */ /* 0x00452200000e0000 */
[----:B------:R-:W-:Y:S03]  /*b910*/  BSSY B0, `(.L_x_3068) ;  /* 0x000000f000007945 */ /* 0x000fe60003800000 */
[----:B-1----:R2:W1:Y:S01]  /*b920*/  SHFL.IDX PT, R6, R12, 0x1, 0x181f ;  /* 0x00381f000c067f89 */ /* 0x00246200000e0000 */
[----:B------:R-:W-:Y:S05]  /*b930*/  @P0 BRA `(.L_x_3069) ;  /* 0x0000000000300947 */ /* 0x000fea0003800000 */
[----:B------:R-:W-:Y:S02]  /*b940*/  ULDC UR4, c[0x0][0xac8] ;  /* 0x0002b20000047ab9 */ /* 0x000fe40000000800 */
[----:B------:R-:W-:Y:S02]  /*b950*/  ISETP.GE.AND P4, PT, R19, UR4, PT ;  /* 0x0000000413007c0c */ /* 0x000fe4000bf86270 */
[----:B------:R-:W-:Y:S02]  /*b960*/  ISETP.GE.AND P5, PT, R18, UR4, PT ;  /* 0x0000000412007c0c */ /* 0x000fe4000bfa6270 */
[----:B------:R-:W-:-:S09]  /*b970*/  ISETP.GE.AND P3, PT, R17, UR4, PT ;  /* 0x0000000411007c0c */ /* 0x000fd2000bf66270 */
[-C--:B-1-3--:R-:W-:Y:S02]  /*b980*/  @!P4 LEA R8, P0, R19, R6.reuse, 0x1 ;  /* 0x000000061308c211 */ /* 0x08afe400078008ff */
[C---:B0-----:R-:W-:Y:S02]  /*b990*/  @!P5 LEA R10, P2, R18.reuse, R6, 0x1 ;  /* 0x00000006120ad211 */ /* 0x041fe400078408ff */
[----:B----4-:R-:W-:Y:S01]  /*b9a0*/  @!P3 IMAD.WIDE R4, R17, 0x2, R6 ;  /* 0x000000021104b825 */ /* 0x010fe200078e0206 */
[-C--:B------:R-:W-:Y:S02]  /*b9b0*/  @!P4 LEA.HI.X R9, R19, R7.reuse, R227, 0x1, P0 ;  /* 0x000000071309c211 */ /* 0x080fe400000f0ce3 */
[----:B------:R-:W-:Y:S02]  /*b9c0*/  @!P5 LEA.HI.X R11, R18, R7, R226, 0x1, P2 ;  /* 0x00000007120bd211 */ /* 0x000fe400010f0ce2 */
[----:B-----5:R0:W-:Y:S04]  /*b9d0*/  @!P3 ST.E.128 desc[UR48][R4.64], R56 ;  /* 0x000000380400b985 */ /* 0x0201e8000c101d30 */
[----:B------:R0:W-:Y:S04]  /*b9e0*/  @!P4 ST.E.128 desc[UR48][R8.64], R68 ;  /* 0x000000440800c985 */ /* 0x0001e8000c101d30 */
[----:B------:R0:W-:Y:S02]  /*b9f0*/  @!P5 ST.E.128 desc[UR48][R10.64], R80 ;  /* 0x000000500a00d985 */ /* 0x0001e4000c101d30 */
.L_x_3069:
[----:B------:R-:W-:Y:S05]  /*ba00*/  BSYNC B0 ;  /* 0x0000000000007941 */ /* 0x000fea0003800000 */
.L_x_3068:
[----:B----4-:R4:W0:Y:S01]  /*ba10*/  SHFL.IDX PT, R7, R3, 0x2, 0x181f ;  /* 0x00581f0003077f89 */ /* 0x01082200000e0000 */
[----:B------:R-:W-:Y:S03]  /*ba20*/  BSSY B0, `(.L_x_3070) ;  /* 0x000000f000007945 */ /* 0x000fe60003800000 */
[----:B-1----:R4:W1:Y:S01]  /*ba30*/  SHFL.IDX PT, R6, R12, 0x2, 0x181f ;  /* 0x00581f000c067f89 */ /* 0x00286200000e0000 */
[----:B------:R-:W-:Y:S05]  /*ba40*/  @P1 BRA `(.L_x_3071) ;  /* 0x0000000000301947 */ /* 0x000fea0003800000 */
[----:B------:R-:W-:Y:S02]  /*ba50*/  ULDC UR4, c[0x0][0xac8] ;  /* 0x0002b20000047ab9 */ /* 0x000fe40000000800 */
[----:B------:R-:W-:Y:S02]  /*ba60*/  ISETP.GE.AND P3, PT, R19, UR4, PT ;  /* 0x0000000413007c0c */ /* 0x000fe4000bf66270 */
[----:B------:R-:W-:Y:S02]  /*ba70*/  ISETP.GE.AND P4, PT, R18, UR4, PT ;  /* 0x0000000412007c0c */ /* 0x000fe4000bf86270 */
[----:B------:R-:W-:-:S09]  /*ba80*/  ISETP.GE.AND P2, PT, R17, UR4, PT ;  /* 0x0000000411007c0c */ /* 0x000fd2000bf46270 */
[-C--:B01-3--:R-:W-:Y:S02]  /*ba90*/  @!P3 LEA R8, P0, R19, R6.reuse, 0x1 ;  /* 0x000000061308b211 */ /* 0x08bfe400078008ff */
[C---:B------:R-:W-:Y:S02]  /*baa0*/  @!P4 LEA R10, P1, R18.reuse, R6, 0x1 ;  /* 0x00000006120ac211 */ /* 0x040fe400078208ff */
[----:B------:R-:W-:Y:S01]  /*bab0*/  @!P2 IMAD.WIDE R4, R17, 0x2, R6 ;  /* 0x000000021104a825 */ /* 0x000fe200078e0206 */
[-C--:B------:R-:W-:Y:S02]  /*bac0*/  @!P3 LEA.HI.X R9, R19, R7.reuse, R227, 0x1, P0 ;  /* 0x000000071309b211 */ /* 0x080fe400000f0ce3 */
[----:B------:R-:W-:Y:S02]  /*bad0*/  @!P4 LEA.HI.X R11, R18, R7, R226, 0x1, P1 ;  /* 0x00000007120bc211 */ /* 0x000fe400008f0ce2 */
[----:B-----5:R0:W-:Y:S04]  /*bae0*/  @!P2 ST.E.128 desc[UR48][R4.64], R48 ;  /* 0x000000300400a985 */ /* 0x0201e8000c101d30 */
[----:B------:R0:W-:Y:S04]  /*baf0*/  @!P3 ST.E.128 desc[UR48][R8.64], R44 ;  /* 0x0000002c0800b985 */ /* 0x0001e8000c101d30 */
[----:B------:R0:W-:Y:S02]  /*bb00*/  @!P4 ST.E.128 desc[UR48][R10.64], R72 ;  /* 0x000000480a00c985 */ /* 0x0001e4000c101d30 */
.L_x_3071:
[----:B------:R-:W-:Y:S05]  /*bb10*/  BSYNC B0 ;  /* 0x0000000000007941 */ /* 0x000fea0003800000 */
.L_x_3070:
[----:B------:R-:W-:Y:S01]  /*bb20*/  VIADD R0, R52, 0x60 ;  /* 0x0000006034007836 */ /* 0x000fe20000000000 */
[----:B0-----:R0:W0:Y:S01]  /*bb30*/  SHFL.IDX PT, R7, R3, 0x3, 0x181f ;  /* 0x00781f0003077f89 */ /* 0x00102200000e0000 */
[----:B------:R-:W-:Y:S01]  /*bb40*/  UIADD3 UR44, UR44, 0x1, URZ ;  /* 0x000000012c2c7890 */ /* 0x000fe2000fffe03f */
[----:B------:R-:W-:Y:S02]  /*bb50*/  BSSY B0, `(.L_x_3072) ;  /* 0x0000010000007945 */ /* 0x000fe40003800000 */
[----:B------:R-:W-:Y:S01]  /*bb60*/  ISETP.GE.AND P0, PT, R0, R93, PT ;  /* 0x0000005d0000720c */ /* 0x000fe20003f06270 */
[----:B-1----:R1:W0:-:S12]  /*bb70*/  SHFL.IDX PT, R6, R12, 0x3, 0x181f ;  /* 0x00781f000c067f89 */ /* 0x00221800000e0000 */
[----:B-1----:R-:W-:Y:S05]  /*bb80*/  @P0 BRA `(.L_x_3073) ;  /* 0x0000000000300947 */ /* 0x002fea0003800000 */
[----:B------:R-:W-:Y:S02]  /*bb90*/  ULDC UR4, c[0x0][0xac8] ;  /* 0x0002b20000047ab9 */ /* 0x000fe40000000800 */
[----:B------:R-:W-:Y:S02]  /*bba0*/  ISETP.GE.AND P3, PT, R19, UR4, PT ;  /* 0x0000000413007c0c */ /* 0x000fe4000bf66270 */
[----:B------:R-:W-:Y:S02]  /*bbb0*/  ISETP.GE.AND P4, PT, R18, UR4, PT ;  /* 0x0000000412007c0c */ /* 0x000fe4000bf86270 */
[----:B------:R-:W-:-:S09]  /*bbc0*/  ISETP.GE.AND P2, PT, R17, UR4, PT ;  /* 0x0000000411007c0c */ /* 0x000fd2000bf46270 */
[-C--:B0--3--:R-:W-:Y:S02]  /*bbd0*/  @!P3 LEA R8, P0, R19, R6.reuse, 0x1 ;  /* 0x000000061308b211 */ /* 0x089fe400078008ff */
[C---:B------:R-:W-:Y:S02]  /*bbe0*/  @!P4 LEA R10, P1, R18.reuse, R6, 0x1 ;  /* 0x00000006120ac211 */ /* 0x040fe400078208ff */
[----:B------:R-:W-:Y:S01]  /*bbf0*/  @!P2 IMAD.WIDE R4, R17, 0x2, R6 ;  /* 0x000000021104a825 */ /* 0x000fe200078e0206 */
[-C--:B------:R-:W-:Y:S02]  /*bc00*/  @!P3 LEA.HI.X R9, R19, R7.reuse, R227, 0x1, P0 ;  /* 0x000000071309b211 */ /* 0x080fe400000f0ce3 */
[----:B------:R-:W-:Y:S02]  /*bc10*/  @!P4 LEA.HI.X R11, R18, R7, R226, 0x1, P1 ;  /* 0x00000007120bc211 */ /* 0x000fe400008f0ce2 */
[----:B-----5:R1:W-:Y:S04]  /*bc20*/  @!P2 ST.E.128 desc[UR48][R4.64], R36 ;  /* 0x000000240400a985 */ /* 0x0203e8000c101d30 */
[----:B------:R1:W-:Y:S04]  /*bc30*/  @!P3 ST.E.128 desc[UR48][R8.64], R40 ;  /* 0x000000280800b985 */ /* 0x0003e8000c101d30 */
[----:B------:R1:W-:Y:S02]  /*bc40*/  @!P4 ST.E.128 desc[UR48][R10.64], R60 ;  /* 0x0000003c0a00c985 */ /* 0x0003e4000c101d30 */
.L_x_3073:
[----:B------:R-:W-:Y:S05]  /*bc50*/  BSYNC B0 ;  /* 0x0000000000007941 */ /* 0x000fea0003800000 */
.L_x_3072:
[----:B------:R-:W2:Y:S02]  /*bc60*/  LDC R0, c[0x0][0xc34] ;  /* 0x00030d00ff007b82 */ /* 0x000ea40000000800 */
[----:B--2---:R-:W-:-:S13]  /*bc70*/  ISETP.LE.AND P0, PT, R0, UR41, PT ;  /* 0x0000002900007c0c */ /* 0x004fda000bf03270 */
[----:B------:R-:W-:Y:S05]  /*bc80*/  @!P0 BRA `(.L_x_3074) ;  /* 0xffffff5400948947 */ /* 0x000fea000383ffff */
[----:B------:R-:W-:Y:S05]  /*bc90*/  EXIT ;  /* 0x000000000000794d */ /* 0x000fea0003800000 */
.L_x_3040:
[----:B------:R-:W-:-:S08]  /*bca0*/  NOP ;  /* 0x0000000000007918 */ /* 0x000fd00000000000 */
[----:B-1----:R-:W0:-:S00]  /*bcb0*/  USETMAXREG.DEALLOC.CTAPOOL 0x18 ;  /* 0x00000018000079c8 */ /* 0x002e0000080e0500 */
[----:B0-----:R-:W0:Y:S01]  /*bcc0*/  LDC R2, c[0x0][0xc34] ;  /* 0x00030d00ff027b82 */ /* 0x001e220000000800 */
[----:B------:R-:W-:Y:S01]  /*bcd0*/  IMAD.MOV.U32 R0, RZ, RZ, 0x1 ;  /* 0x00000001ff007424 */ /* 0x000fe200078e00ff */
[----:B------:R1:W-:Y:S01]  /*bce0*/  STL [R1+0x4], RZ ;  /* 0x000004ff01007387 */ /* 0x0003e20000100800 */
[----:B------:R-:W-:-:S03]  /*bcf0*/  UMOV UR46, 0x1 ;  /* 0x00000001002e7882 */ /* 0x000fc60000000000 */
[----:B------:R1:W-:Y:S01]  /*bd00*/  STL [R1+0x8], R0 ;  /* 0x0000080001007387 */ /* 0x0003e20000100800 */
[----:B0-----:R-:W-:-:S13]  /*bd10*/  ISETP.LE.AND P0, PT, R2, UR50, PT ;  /* 0x0000003202007c0c */ /* 0x001fda000bf03270 */
[----:B-1----:R-:W-:Y:S05]  /*bd20*/  @P0 BRA `(.L_x_3075) ;  /* 0x0000004000a40947 */ /* 0x002fea0003800000 */
[----:B------:R-:W2:Y:S01]  /*bd30*/  LDL.LU R7, [R1] ;  /* 0x0000000001077983 */ /* 0x000ea20000300800 */
[----:B------:R-:W0:Y:S01]  /*bd40*/  S2R R5, SR_TID.X ;  /* 0x0000000000057919 */ /* 0x000e220000002100 */
[----:B------:R-:W1:Y:S01]  /*bd50*/  S2UR UR4, SR_CgaCtaId ;  /* 0x00000000000479c3 */ /* 0x000e620000008800 */
[----:B0-----:R-:W-:Y:S01]  /*bd60*/  IMAD.SHL.U32 R19, R5, 0x40, RZ ;  /* 0x0000004005137824 */ /* 0x001fe200078e00ff */
[----:B------:R-:W-:-:S04]  /*bd70*/  SHF.R.U32.HI R0, RZ, 0x1, R5 ;  /* 0x00000001ff007819 */ /* 0x000fc80000011605 */
[----:B------:R-:W-:-:S04]  /*bd80*/  LOP3.LUT R3, R19, 0x180, RZ, 0xc0, !PT ;  /* 0x0000018013037812 */ /* 0x000fc800078ec0ff */
[----:B------:R-:W-:Y:S01]  /*bd90*/  LOP3.LUT R0, R3, 0x30, R0, 0xf8, !PT ;  /* 0x0000003003007812 */ /* 0x000fe200078ef800 */
[----:B------:R-:W-:-:S05]  /*bda0*/  IMAD.SHL.U32 R3, R5, 0x8, RZ ;  /* 0x0000000805037824 */ /* 0x000fca00078e00ff */
[----:B------:R-:W-:Y:S01]  /*bdb0*/  LOP3.LUT R4, R0, 0x30, R3, 0x78, !PT ;  /* 0x0000003000047812 */ /* 0x000fe200078e7803 */
[C---:B------:R-:W-:Y:S02]  /*bdc0*/  IMAD.SHL.U32 R0, R5.reuse, 0x20, RZ ;  /* 0x0000002005007824 */ /* 0x040fe400078e00ff */
[----:B------:R-:W-:-:S03]  /*bdd0*/  IMAD.SHL.U32 R3, R5, 0x4, RZ ;  /* 0x0000000405037824 */ /* 0x000fc600078e00ff */
[----:B------:R-:W-:Y:S02]  /*bde0*/  LOP3.LUT R2, R0, 0x80, RZ, 0xc0, !PT ;  /* 0x0000008000027812 */ /* 0x000fe400078ec0ff */
[----:B------:R-:W-:Y:S02]  /*bdf0*/  LOP3.LUT R8, R5, 0x7f, RZ, 0xc0, !PT ;  /* 0x0000007f05087812 */ /* 0x000fe400078ec0ff */
[----:B------:R-:W-:-:S04]  /*be00*/  LOP3.LUT R2, R2, 0x10, R5, 0xf8, !PT ;  /* 0x0000001002027812 */ /* 0x000fc800078ef805 */
[----:B------:R-:W-:Y:S01]  /*be10*/  LOP3.LUT R18, R2, 0x10, R3, 0x78, !PT ;  /* 0x0000001002127812 */ /* 0x000fe200078e7803 */
[C---:B------:R-:W-:Y:S01]  /*be20*/  IMAD.SHL.U32 R2, R5.reuse, 0x10, RZ ;  /* 0x0000001005027824 */ /* 0x040fe200078e00ff */
[C---:B------:R-:W-:Y:S01]  /*be30*/  ISETP.NE.AND P1, PT, R8.reuse, RZ, PT ;  /* 0x000000ff0800720c */ /* 0x040fe20003f25270 */
[----:B------:R-:W-:Y:S01]  /*be40*/  IMAD.SHL.U32 R3, R8, 0x10, RZ ;  /* 0x0000001008037824 */ /* 0x000fe200078e00ff */
[C---:B------:R-:W-:Y:S01]  /*be50*/  LOP3.LUT P0, RZ, R5.reuse, 0x1f, RZ, 0xc0, !PT ;  /* 0x0000001f05ff7812 */ /* 0x040fe2000780c0ff */
[----:B------:R-:W-:Y:S01]  /*be60*/  IMAD.SHL.U32 R6, R5, 0x2, RZ ;  /* 0x0000000205067824 */ /* 0x000fe200078e00ff */
[----:B------:R-:W-:Y:S02]  /*be70*/  LOP3.LUT R5, R2, 0x1b0, RZ, 0xc0, !PT ;  /* 0x000001b002057812 */ /* 0x000fe400078ec0ff */
[----:B------:R-:W-:Y:S02]  /*be80*/  LOP3.LUT R3, R3, 0x600, RZ, 0xc0, !PT ;  /* 0x0000060003037812 */ /* 0x000fe400078ec0ff */
[----:B------:R-:W-:-:S02]  /*be90*/  LOP3.LUT R5, R5, 0x30, R6, 0x78, !PT ;  /* 0x0000003005057812 */ /* 0x000fc400078e7806 */
[C---:B------:R-:W-:Y:S02]  /*bea0*/  LOP3.LUT R6, R3.reuse, 0x40, R2, 0xf8, !PT ;  /* 0x0000004003067812 */ /* 0x040fe400078ef802 */
[----:B------:R-:W-:Y:S02]  /*beb0*/  ISETP.NE.OR P0, PT, R8, RZ, !P0 ;  /* 0x000000ff0800720c */ /* 0x000fe40004705670 */
[----:B------:R-:W-:Y:S01]  /*bec0*/  LOP3.LUT R3, R3, 0x60, R0, 0xf8, !PT ;  /* 0x0000006003037812 */ /* 0x000fe200078ef800 */
[----:B------:R-:W-:-:S03]  /*bed0*/  UMOV UR41, 0x400 ;  /* 0x0000040000297882 */ /* 0x000fc60000000000 */
[----:B------:R-:W-:Y:S01]  /*bee0*/  LOP3.LUT R3, R3, 0x100, R0, 0xf8, !PT ;  /* 0x0000010003037812 */ /* 0x000fe200078ef800 */
[----:B-1----:R-:W-:Y:S01]  /*bef0*/  ULEA UR41, UR4, UR41, 0x18 ;  /* 0x0000002904297291 */ /* 0x002fe2000f8ec03f */
[----:B------:R-:W-:Y:S02]  /*bf00*/  LOP3.LUT R5, R6, R5, RZ, 0xfc, !PT ;  /* 0x0000000506057212 */ /* 0x000fe400078efcff */
[----:B------:R-:W-:Y:S02]  /*bf10*/  LOP3.LUT R18, R3, R18, RZ, 0xfc, !PT ;  /* 0x0000001203127212 */ /* 0x000fe400078efcff */
[----:B------:R-:W-:Y:S02]  /*bf20*/  SHF.R.U32.HI R3, RZ, 0x2, R8 ;  /* 0x00000002ff037819 */ /* 0x000fe40000011608 */
[----:B------:R-:W-:Y:S02]  /*bf30*/  LOP3.LUT R19, R4, 0x640, R19, 0xf8, !PT ;  /* 0x0000064004137812 */ /* 0x000fe400078ef813 */
[----:B------:R-:W-:Y:S01]  /*bf40*/  LOP3.LUT R3, R3, 0x60, R0, 0xf8, !PT ;  /* 0x0000006003037812 */ /* 0x000fe200078ef800 */
[----:B------:R-:W-:-:S02]  /*bf50*/  VIADD R0, R5, UR41 ;  /* 0x0000002905007c36 */ /* 0x000fc40008000000 */
[----:B------:R-:W-:Y:S01]  /*bf60*/  IMAD.MOV.U32 R4, RZ, RZ, 0x1 ;  /* 0x00000001ff047424 */ /* 0x000fe200078e00ff */
[----:B------:R-:W-:Y:S01]  /*bf70*/  LOP3.LUT R2, R2, 0x30, RZ, 0xc0, !PT ;  /* 0x0000003002027812 */ /* 0x000fe200078ec0ff */
[----:B------:R-:W-:-:S03]  /*bf80*/  ULDC.64 UR52, c[0x0][0x198] ;  /* 0x0000660000347ab9 */ /* 0x000fc60000000a00 */
[----:B------:R-:W-:Y:S01]  /*bf90*/  LOP3.LUT R3, R2, 0x40, RZ, 0xfc, !PT ;  /* 0x0000004002037812 */ /* 0x000fe200078efcff */
[----:B------:R-:W-:Y:S02]  /*bfa0*/  ULOP3.LUT UR42, UR38, 0x1, URZ, 0xfc, !UPT ;  /* 0x00000001262a7892 */ /* 0x000fe4000f8efc3f */
[----:B------:R-:W-:Y:S01]  /*bfb0*/  ULOP3.LUT UR47, UR38, 0x2, URZ, 0xfc, !UPT ;  /* 0x00000002262f7892 */ /* 0x000fe2000f8efc3f */
[----:B------:R-:W-:Y:S01]  /*bfc0*/  ULDC UR43, c[0x0][0xc] ;  /* 0x00000300002b7ab9 */ /* 0x000fe20000000800 */
[----:B------:R-:W-:Y:S01]  /*bfd0*/  UMOV UR46, URZ ;  /* 0x0000003f002e7c82 */ /* 0x000fe20008000000 */
[----:B--2---:R-:W-:-:S04]  /*bfe0*/  LOP3.LUT R7, R7, 0xfffffffe, RZ, 0xc0, !PT ;  /* 0xfffffffe07077812 */ /* 0x004fc800078ec0ff */
[----:B------:R-:W-:-:S04]  /*bff0*/  @P1 LOP3.LUT R7, R7, 0x1, RZ, 0xfc, !PT ;  /* 0x0000000107071812 */ /* 0x000fc800078efcff */
[----:B------:R-:W-:-:S04]  /*c000*/  LOP3.LUT R7, R7, 0xfffffffd, RZ, 0xc0, !PT ;  /* 0xfffffffd07077812 */ /* 0x000fc800078ec0ff */
[----:B------:R-:W-:-:S05]  /*c010*/  @P0 LOP3.LUT R7, R7, 0x2, RZ, 0xfc, !PT ;  /* 0x0000000207070812 */ /* 0x000fca00078efcff */
[----:B------:R-:W-:Y:S04]  /*c020*/  STL [R1], R7 ;  /* 0x0000000701007387 */ /* 0x000fe80000100800 */
[----:B------:R-:W-:Y:S04]  /*c030*/  STL [R1+0x4], RZ ;  /* 0x000004ff01007387 */ /* 0x000fe80000100800 */
[----:B------:R0:W-:Y:S04]  /*c040*/  STL [R1+0x1c], R0 ;  /* 0x00001c0001007387 */ /* 0x0001e80000100800 */
[----:B------:R1:W-:Y:S01]  /*c050*/  STL [R1+0x8], R4 ;  /* 0x0000080401007387 */ /* 0x0003e20000100800 */
[----:B0-----:R-:W-:-:S07]  /*c060*/  LOP3.LUT R0, R2, 0x80, RZ, 0xfc, !PT ;  /* 0x0000008002007812 */ /* 0x001fce00078efcff */
.L_x_3130:
        /* <DEDUP_REMOVED lines=29> */
[----:B0-2---:R-:W-:Y:S11]  /*c240*/  @!P0 BRA `(.L_x_3076) ;  /* 0x0000000000408947 */ /* 0x005ff60003800000 */
[----:B------:R-:W-:Y:S01]  /*c250*/  MOV R2, 0x0 ;  /* 0x0000000000027802 */ /* 0x000fe20000000f00 */
[----:B------:R-:W-:Y:S01]  /*c260*/  ULDC.64 UR6, c[0x4][0x1c8] ;  /* 0x0100720000067ab9 */ /* 0x000fe20000000a00 */
[----:B------:R-:W-:Y:S01]  /*c270*/  ULDC.64 UR8, c[0x4][0x1d0] ;  /* 0x0100740000087ab9 */ /* 0x000fe20000000a00 */
[----:B------:R-:W-:Y:S01]  /*c280*/  ULDC.64 UR4, c[0x4][0xd8] ;  /* 0x0100360000047ab9 */ /* 0x000fe20000000a00 */
[----:B-1----:R-:W-:Y:S02]  /*c290*/  IMAD.U32 R4, RZ, RZ, UR6 ;  /* 0x00000006ff047e24 */ /* 0x002fe4000f8e00ff */
        /* <DEDUP_REMOVED lines=11> */
.L_x_3076:
[----:B------:R-:W2:Y:S01]  /*c350*/  LDL.LU R2, [R1] ;  /* 0x0000000001027983 */ /* 0x000ea20000300800 */
[----:B------:R-:W-:-:S06]  /*c360*/  UIADD3 UR4, UR41, 0xf200, URZ ;  /* 0x0000f20029047890 */ /* 0x000fcc000fffe03f */
[----:B------:R-:W-:-:S05]  /*c370*/  IMAD.U32 R16, RZ, RZ, UR4 ;  /* 0x00000004ff107e24 */ /* 0x000fca000f8e00ff */
[----:B------:R-:W-:Y:S02]  /*c380*/  LOP3.LUT P0, RZ, R16, 0x1bf, RZ, 0xc0, !PT ;  /* 0x000001bf10ff7812 */ /* 0x000fe4000780c0ff */
[----:B--2---:R-:W-:-:S11]  /*c390*/  LOP3.LUT R2, R2, 0xfffffffb, RZ, 0xc0, !PT ;  /* 0xfffffffb02027812 */ /* 0x004fd600078ec0ff */
[----:B------:R-:W-:-:S05]  /*c3a0*/  @P0 LOP3.LUT R2, R2, 0x4, RZ, 0xfc, !PT ;  /* 0x0000000402020812 */ /* 0x000fca00078efcff */
[----:B------:R0:W-:Y:S01]  /*c3b0*/  STL [R1], R2 ;  /* 0x0000000201007387 */ /* 0x0001e20000100800 */
[----:B------:R-:W-:Y:S05]  /*c3c0*/  @!P0 BRA `(.L_x_3077) ;  /* 0x0000000000408947 */ /* 0x000fea0003800000 */
[----:B0-----:R-:W-:Y:S01]  /*c3d0*/  MOV R2, 0x0 ;  /* 0x0000000000027802 */ /* 0x001fe20000000f00 */
        /* <DEDUP_REMOVED lines=15> */
.L_x_3077:
[----:B------:R-:W-:-:S04]  /*c4d0*/  IMAD.U32 R0, RZ, RZ, UR41 ;  /* 0x00000029ff007e24 */ /* 0x000fc8000f8e00ff */
[----:B------:R-:W-:-:S05]  /*c4e0*/  VIADD R17, R0, 0x200 ;  /* 0x0000020000117836 */ /* 0x000fca0000000000 */
[----:B------:R-:W-:-:S13]  /*c4f0*/  LOP3.LUT P0, RZ, R17, 0x9f, RZ, 0xc0, !PT ;  /* 0x0000009f11ff7812 */ /* 0x000fda000780c0ff */
        /* <DEDUP_REMOVED lines=17> */
.L_x_3078:
        /* <DEDUP_REMOVED lines=18> */
.L_x_3079:
[----:B------:R-:W-:Y:S01]  /*c730*/  ULDC.64 UR4, c[0x0][0x9f8] ;  /* 0x00027e0000047ab9 */ /* 0x000fe20000000a00 */
[----:B------:R-:W2:Y:S01]  /*c740*/  LDL.LU R5, [R1] ;  /* 0x0000000001057983 */ /* 0x000ea20000300800 */
[----:B------:R-:W-:Y:S01]  /*c750*/  UISETP.NE.U32.AND UP0, UPT, UR4, URZ, UPT ;  /* 0x0000003f0400728c */ /* 0x000fe2000bf05070 */
[----:B------:R-:W-:-:S03]  /*c760*/  IMAD.U32 R0, RZ, RZ, UR44 ;  /* 0x0000002cff007e24 */ /* 0x000fc6000f8e00ff */
[----:B------:R-:W-:-:S06]  /*c770*/  UISETP.NE.AND.EX UP0, UPT, UR5, URZ, UPT, UP0 ;  /* 0x0000003f0500728c */ /* 0x000fcc000bf05300 */
[----:B------:R-:W-:-:S05]  /*c780*/  PLOP3.LUT P0, PT, PT, PT, UP0, 0x80, 0x0 ;  /* 0x000000000000781c */ /* 0x000fca0003f0f008 */
[----:B------:R-:W-:Y:S02]  /*c790*/  @UP0 ULDC.64 UR4, c[0x0][0x9f8] ;  /* 0x00027e0000040ab9 */ /* 0x000fe40000000a00 */
[----:B------:R-:W-:-:S06]  /*c7a0*/  @UP0 UIMAD.WIDE UR4, UR44, 0x4, UR4 ;  /* 0x000000042c0408a5 */ /* 0x000fcc000f8e0204 */
[----:B0-----:R-:W-:Y:S02]  /*c7b0*/  IMAD.U32 R2, RZ, RZ, UR4 ;  /* 0x00000004ff027e24 */ /* 0x001fe4000f8e00ff */
[----:B------:R-:W-:-:S05]  /*c7c0*/  IMAD.U32 R3, RZ, RZ, UR5 ;  /* 0x00000005ff037e24 */ /* 0x000fca000f8e00ff */
[----:B------:R0:W3:Y:S01]  /*c7d0*/  @P0 LDG.E R0, desc[UR48][R2.64] ;  /* 0x0000003002000981 */ /* 0x0000e2000c1e1900 */
[----:B------:R-:W-:Y:S01]  /*c7e0*/  UMOV UR4, 0xffffffff ;  /* 0xffffffff00047882 */ /* 0x000fe20000000000 */
[----:B------:R-:W4:Y:S01]  /*c7f0*/  S2R R6, SR_TID.X ;  /* 0x0000000000067919 */ /* 0x000f220000002100 */
[----:B0-----:R-:W0:Y:S02]  /*c800*/  LDC.64 R2, c[0x0][0x418] ;  /* 0x00010600ff027b82 */ /* 0x001e240000000a00 */
[----:B0-----:R-:W-:Y:S02]  /*c810*/  ISETP.NE.U32.AND P0, PT, R2, RZ, PT ;  /* 0x000000ff0200720c */ /* 0x001fe40003f05070 */
[----:B----4-:R-:W-:Y:S02]  /*c820*/  SHF.R.U32.HI R6, RZ, 0x5, R6 ;  /* 0x00000005ff067819 */ /* 0x010fe40000011606 */
        /* <DEDUP_REMOVED lines=8> */
[----:B------:R0:W-:Y:S01]  /*c8b0*/  STL [R1], R5 ;  /* 0x0000000501007387 */ /* 0x0001e20000100800 */
[----:B------:R-:W-:Y:S05]  /*c8c0*/  BRA.DIV UR4, `(.L_x_3080) ;  /* 0x0000003e04187947 */ /* 0x000fea000b800000 */
[----:B------:R2:W3:Y:S02]  /*c8d0*/  SHFL.IDX PT, R14, R6, RZ, 0x1f ;  /* 0x00001fff060e7589 */ /* 0x0004e400000e0000 */
.L_x_3146:
[----:B------:R-:W-:Y:S01]  /*c8e0*/  PLOP3.LUT P2, PT, PT, PT, PT, 0x8, 0x0 ;  /* 0x000000000000781c */ /* 0x000fe20003f4e170 */
[----:B-1----:R-:W-:Y:S01]  /*c8f0*/  IMAD.MOV.U32 R4, RZ, RZ, R5 ;  /* 0x000000ffff047224 */ /* 0x002fe200078e0005 */
[----:B---3--:R-:W-:-:S04]  /*c900*/  ISETP.NE.AND P0, PT, R14, RZ, PT ;  /* 0x000000ff0e00720c */ /* 0x008fc80003f05270 */
[----:B------:R-:W-:-:S07]  /*c910*/  LOP3.LUT R4, R4, 0xfffffff7, RZ, 0xc0, !PT ;  /* 0xfffffff704047812 */ /* 0x000fce00078ec0ff */
[----:B------:R-:W-:-:S05]  /*c920*/  @P2 LOP3.LUT R4, R4, 0x8, RZ, 0xfc, !PT ;  /* 0x0000000804042812 */ /* 0x000fca00078efcff */
[----:B------:R1:W-:Y:S01]  /*c930*/  STL [R1], R4 ;  /* 0x0000000401007387 */ /* 0x0003e20000100800 */
[----:B------:R-:W-:Y:S05]  /*c940*/  @P0 BRA `(.L_x_3081) ;  /* 0x0000000800000947 */ /* 0x000fea0003800000 */
[----:B------:R-:W-:-:S06]  /*c950*/  UIADD3 UR4, UR39, -0x1, URZ ;  /* 0xffffffff27047890 */ /* 0x000fcc000fffe03f */
[----:B--2---:R-:W-:Y:S01]  /*c960*/  IMAD.U32 R6, RZ, RZ, UR4 ;  /* 0x00000004ff067e24 */ /* 0x004fe2000f8e00ff */
[----:B------:R-:W-:-:S03]  /*c970*/  UMOV UR4, 0xffffffff ;  /* 0xffffffff00047882 */ /* 0x000fc60000000000 */
[----:B------:R-:W-:Y:S05]  /*c980*/  BRA.DIV UR4, `(.L_x_3082) ;  /* 0x0000003e04087947 */ /* 0x000fea000b800000 */
[----:B------:R-:W-:-:S13]  /*c990*/  ELECT P6, URZ, PT ;  /* 0x00000000003f782f */ /* 0x000fda00038c0000 */
.L_x_3149:
[----:B------:R-:W-:Y:S05]  /*c9a0*/  @!P6 BRA `(.L_x_3081) ;  /* 0x0000000400e8e947 */ /* 0x000fea0003800000 */
[----:B------:R-:W-:Y:S05]  /*c9b0*/  @!P1 BRA `(.L_x_3083) ;  /* 0x0000000000449947 */ /* 0x000fea0003800000 */
[----:B------:R-:W2:Y:S01]  /*c9c0*/  LDC R8, c[0x0][0x43c] ;  /* 0x00010f00ff087b82 */ /* 0x000ea20000000800 */
[----:B------:R-:W-:Y:S01]  /*c9d0*/  ULDC.64 UR4, c[0x0][0x428] ;  /* 0x00010a0000047ab9 */ /* 0x000fe20000000a00 */
[----:B--2---:R-:W-:-:S13]  /*c9e0*/  ISETP.NE.AND P0, PT, R8, 0x1, PT ;  /* 0x000000010800780c */ /* 0x004fda0003f05270 */
[----:B01----:R-:W0:Y:S02]  /*c9f0*/  @P0 LDC.64 R4, c[0x0][0x440] ;  /* 0x00011000ff040b82 */ /* 0x003e240000000a00 */
        /* <DEDUP_REMOVED lines=13> */
.L_x_3083:
[----:B--2---:R-:W1:Y:S04]  /*cad0*/  LDL R3, [R1+0x4] ;  /* 0x0000040001037983 */ /* 0x004e680000100800 */
[----:B------:R-:W2:Y:S01]  /*cae0*/  LDL R2, [R1+0x8] ;  /* 0x0000080001027983 */ /* 0x000ea20000100800 */
[----:B-1----:R-:W-:Y:S02]  /*caf0*/  LEA R4, R3, UR41, 0x3 ;  /* 0x0000002903047c11 */ /* 0x002fe4000f8e18ff */
[----:B--2---:R-:W-:-:S04]  /*cb00*/  SHF.L.U32 R3, R2, 0x1f, RZ ;  /* 0x0000001f02037819 */ /* 0x004fc800000006ff */
[----:B------:R-:W1:Y:S02]  /*cb10*/  SYNCS.PHASECHK.TRANS64.TRYWAIT P0, [R4+URZ+0x33480], R3 ;  /* 0x03348003040075a7 */ /* 0x000e64000800017f */
[----:B-1----:R-:W-:Y:S05]  /*cb20*/  @!P0 BRA `(.L_x_3084) ;  /* 0x0000003800c08947 */ /* 0x002fea0003800000 */
.L_x_3150:
[----:B------:R-:W2:Y:S01]  /*cb30*/  S2R R2, SR_TID.X ;  /* 0x0000000000027919 */ /* 0x000ea20000002100 */
[----:B------:R-:W-:Y:S01]  /*cb40*/  UPRMT UR4, UR47, 0x9910, URZ ;  /* 0x000099102f047896 */ /* 0x000fe2000800003f */
[----:B--2---:R-:W-:-:S04]  /*cb50*/  LOP3.LUT R2, R2, 0x7f, RZ, 0xc0, !PT ;  /* 0x0000007f02027812 */ /* 0x004fc800078ec0ff */
[----:B------:R-:W-:-:S13]  /*cb60*/  ISETP.NE.AND P0, PT, R2, RZ, PT ;  /* 0x000000ff0200720c */ /* 0x000fda0003f05270 */
[----:B------:R-:W-:-:S04]  /*cb70*/  @!P0 IMAD.MOV.U32 R2, RZ, RZ, 0x7800 ;  /* 0x00007800ff028424 */ /* 0x000fc800078e00ff */
[----:B------:R2:W-:Y:S02]  /*cb80*/  @!P0 SYNCS.ARRIVE.TRANS64 RZ, [R4+URZ+0x33470], R2 ;  /* 0x0334700204ff89a7 */ /* 0x0005e4000800003f */
[----:B--2---:R-:W-:-:S05]  /*cb90*/  IMAD.U32 R2, RZ, RZ, UR4 ;  /* 0x00000004ff027e24 */ /* 0x004fca000f8e00ff */
[----:B------:R-:W-:-:S13]  /*cba0*/  ISETP.NE.AND P1, PT, R2, 0x2, PT ;  /* 0x000000020200780c */ /* 0x000fda0003f25270 */
[----:B------:R-:W-:Y:S05]  /*cbb0*/  @P1 BRA `(.L_x_3085) ;  /* 0x0000000000041947 */ /* 0x000fea0003800000 */
[----:B------:R-:W-:Y:S01]  /*cbc0*/  BPT.TRAP 0x1 ;  /* 0x000000040000795c */ /* 0x000fe20000300000 */
.L_x_3085:
[----:B------:R-:W2:Y:S02]  /*cbd0*/  LDL R2, [R1] ;  /* 0x0000000001027983 */ /* 0x000ea40000100800 */
[----:B--2---:R-:W-:-:S13]  /*cbe0*/  LOP3.LUT P0, RZ, R2, 0x2, RZ, 0xc0, !PT ;  /* 0x0000000202ff7812 */ /* 0x004fda000780c0ff */
[----:B------:R-:W-:Y:S05]  /*cbf0*/  @P0 BRA `(.L_x_3086) ;  /* 0x0000000000040947 */ /* 0x000fea0003800000 */
[----:B------:R-:W-:Y:S01]  /*cc00*/  BPT.TRAP 0x1 ;  /* 0x000000040000795c */ /* 0x000fe20000300000 */
.L_x_3086:
[----:B------:R-:W2:Y:S01]  /*cc10*/  LDL R2, [R1+0x4] ;  /* 0x0000040001027983 */ /* 0x000ea20000100800 */
[----:B------:R-:W-:Y:S01]  /*cc20*/  R2UR UR33, R4 ;  /* 0x00000000042172ca */ /* 0x000fe200000e0000 */
[----:B------:R-:W-:Y:S01]  /*cc30*/  UIADD3 UR4, UP0, UR52, 0x470, URZ ;  /* 0x0000047034047890 */ /* 0x000fe2000ff1e03f */
[----:B-----5:R-:W-:Y:S01]  /*cc40*/  R2UR UR37, R0 ;  /* 0x00000000002572ca */ /* 0x020fe200000e0000 */
[----:B------:R-:W3:Y:S01]  /*cc50*/  S2R R7, SR_CgaCtaId ;  /* 0x0000000000077919 */ /* 0x000ee20000008800 */
[----:B------:R-:W-:Y:S01]  /*cc60*/  UMOV UR6, 0x30000 ;  /* 0x0003000000067882 */ /* 0x000fe20000000000 */
[----:B------:R-:W-:Y:S01]  /*cc70*/  UIADD3.X UR5, URZ, UR53, URZ, UP0, !UPT ;  /* 0x000000353f057290 */ /* 0x000fe200087fe43f */
[----:B0-----:R-:W0:Y:S01]  /*cc80*/  S2R R5, SR_CgaCtaId ;  /* 0x0000000000057919 */ /* 0x001e220000008800 */
[----:B------:R-:W-:Y:S01]  /*cc90*/  UMOV UR14, 0x0 ;  /* 0x00000000000e7882 */ /* 0x000fe20000000000 */
[----:B------:R-:W-:Y:S01]  /*cca0*/  UMOV UR15, 0x14f00000 ;  /* 0x14f00000000f7882 */ /* 0x000fe20000000000 */
[----:B------:R-:W-:Y:S01]  /*ccb0*/  UMOV UR34, URZ ;  /* 0x0000003f00227c82 */ /* 0x000fe20008000000 */
[----:B------:R-:W-:Y:S01]  /*ccc0*/  UMOV UR18, 0x40 ;  /* 0x0000004000127882 */ /* 0x000fe20000000000 */
[----:B------:R-:W-:-:S02]  /*ccd0*/  UMOV UR20, UR36 ;  /* 0x0000002400147c82 */ /* 0x000fc40008000000 */
[----:B------:R-:W-:Y:S02]  /*cce0*/  UIADD3 UR33, UR33, 0x33470, URZ ;  /* 0x0003347021217890 */ /* 0x000fe4000fffe03f */
[----:B------:R-:W-:Y:S01]  /*ccf0*/  UMOV UR21, UR37 ;  /* 0x0000002500157c82 */ /* 0x000fe20008000000 */
[----:B------:R-:W-:Y:S01]  /*cd00*/  UMOV UR10, 0x80 ;  /* 0x00000080000a7882 */ /* 0x000fe20000000000 */
[----:B------:R-:W-:Y:S01]  /*cd10*/  UMOV UR12, UR36 ;  /* 0x00000024000c7c82 */ /* 0x000fe20008000000 */
[----:B------:R-:W-:Y:S02]  /*cd20*/  UMOV UR13, UR37 ;  /* 0x00000025000d7c82 */ /* 0x000fe40008000000 */
[----:B------:R-:W-:Y:S01]  /*cd30*/  UMOV UR17, UR33 ;  /* 0x0000002100117c82 */ /* 0x000fe20008000000 */
[----:B------:R-:W-:Y:S01]  /*cd40*/  UMOV UR9, UR33 ;  /* 0x0000002100097c82 */ /* 0x000fe20008000000 */
[----:B---3--:R-:W-:Y:S02]  /*cd50*/  LOP3.LUT R7, R7, 0x1, RZ, 0xc0, !PT ;  /* 0x0000000107077812 */ /* 0x008fe400078ec0ff */
[----:B0-----:R-:W-:-:S03]  /*cd60*/  LOP3.LUT R5, R5, 0x1, RZ, 0xc0, !PT ;  /* 0x0000000105057812 */ /* 0x001fc600078ec0ff */
[----:B------:R-:W-:Y:S02]  /*cd70*/  IMAD R7, R7, 0x1400, RZ ;  /* 0x0000140007077824 */ /* 0x000fe400078e02ff */
[----:B------:R-:W-:-:S04]  /*cd80*/  IMAD R5, R5, 0x50, RZ ;  /* 0x0000005005057824 */ /* 0x000fc800078e02ff */
[----:B------:R-:W-:-:S05]  /*cd90*/  IMAD R6, R6, 0xa0, R5 ;  /* 0x000000a006067824 */ /* 0x000fca00078e0205 */
[----:B------:R-:W-:-:S13]  /*cda0*/  R2UR UR35, R6 ;  /* 0x00000000062372ca */ /* 0x000fda00000e0000 */
[----:B------:R-:W-:Y:S01]  /*cdb0*/  UMOV UR19, UR35 ;  /* 0x0000002300137c82 */ /* 0x000fe20008000000 */
[----:B------:R-:W-:Y:S01]  /*cdc0*/  UMOV UR11, UR35 ;  /* 0x00000023000b7c82 */ /* 0x000fe20008000000 */
[----:B--2---:R-:W-:-:S04]  /*cdd0*/  IMAD R2, R2, 0x7800, R7 ;  /* 0x0000780002027824 */ /* 0x004fc800078e0207 */
[----:B------:R-:W-:-:S05]  /*cde0*/  VIADD R2, R2, UR41 ;  /* 0x0000002902027c36 */ /* 0x000fca0008000000 */
[----:B------:R-:W-:-:S13]  /*cdf0*/  R2UR UR8, R2 ;  /* 0x00000000020872ca */ /* 0x000fda00000e0000 */
[----:B------:R-:W-:Y:S02]  /*ce00*/  UIADD3 UR32, UR8, 0xf200, URZ ;  /* 0x0000f20008207890 */ /* 0x000fe4000fffe03f */
[----:B------:R-:W-:Y:S02]  /*ce10*/  UIADD3 UR16, UR8, 0x11a00, URZ ;  /* 0x00011a0008107890 */ /* 0x000fe4000fffe03f */
[----:B------:R-:W-:-:S05]  /*ce20*/  UIADD3 UR8, UR8, 0x14200, URZ ;  /* 0x0001420008087890 */ /* 0x000fca000fffe03f */
[----:B------:R0:W-:Y:S02]  /*ce30*/  UTMALDG.4D.MULTICAST [UR32], [UR4], UR6, desc[UR14] ;  /* 0x00000e20040073b4 */ /* 0x0001e40008019806 */
[----:B------:R0:W-:Y:S02]  /*ce40*/  UTMALDG.4D.MULTICAST [UR16], [UR4], UR6, desc[UR14] ;  /* 0x00000e10040073b4 */ /* 0x0001e40008019806 */
[----:B------:R0:W-:Y:S01]  /*ce50*/  UTMALDG.4D.MULTICAST [UR8], [UR4], UR6, desc[UR14] ;  /* 0x00000e08040073b4 */ /* 0x0001e20008019806 */
[----:B------:R-:W2:Y:S02]  /*ce60*/  SYNCS.PHASECHK.TRANS64.TRYWAIT P0, [R4+URZ+0x33440], R3 ;  /* 0x03344003040075a7 */ /* 0x000ea4000800017f */
[----:B0-2---:R-:W-:Y:S05]  /*ce70*/  @!P0 BRA `(.L_x_3087) ;  /* 0x0000003800008947 */ /* 0x005fea0003800000 */
.L_x_3151:
[----:B------:R-:W2:Y:S02]  /*ce80*/  S2R R5, SR_TID.X ;  /* 0x0000000000057919 */ /* 0x000ea40000002100 */
[----:B--2---:R-:W-:-:S04]  /*ce90*/  LOP3.LUT R5, R5, 0x7f, RZ, 0xc0, !PT ;  /* 0x0000007f05057812 */ /* 0x004fc800078ec0ff */
[----:B------:R-:W-:-:S13]  /*cea0*/  ISETP.NE.AND P0, PT, R5, RZ, PT ;  /* 0x000000ff0500720c */ /* 0x000fda0003f05270 */
[----:B01----:R-:W-:-:S04]  /*ceb0*/  @!P0 IMAD.MOV.U32 R3, RZ, RZ, 0x7800 ;  /* 0x00007800ff038424 */ /* 0x003fc800078e00ff */
[----:B------:R0:W-:Y:S01]  /*cec0*/  @!P0 SYNCS.ARRIVE.TRANS64 RZ, [R4+URZ+0x33430], R3 ;  /* 0x0334300304ff89a7 */ /* 0x0001e2000800003f */
[----:B------:R-:W-:Y:S05]  /*ced0*/  @P1 BRA `(.L_x_3088) ;  /* 0x0000000000041947 */ /* 0x000fea0003800000 */
[----:B------:R-:W-:Y:S01]  /*cee0*/  BPT.TRAP 0x1 ;  /* 0x000000040000795c */ /* 0x000fe20000300000 */
.L_x_3088:
[----:B0-----:R-:W2:Y:S02]  /*cef0*/  LDL R3, [R1] ;  /* 0x0000000001037983 */ /* 0x001ea40000100800 */
[----:B--2---:R-:W-:-:S13]  /*cf00*/  LOP3.LUT P0, RZ, R3, 0x2, RZ, 0xc0, !PT ;  /* 0x0000000203ff7812 */ /* 0x004fda000780c0ff */
[----:B------:R-:W-:Y:S05]  /*cf10*/  @P0 BRA `(.L_x_3089) ;  /* 0x0000000000040947 */ /* 0x000fea0003800000 */
[----:B------:R-:W-:Y:S01]  /*cf20*/  BPT.TRAP 0x1 ;  /* 0x000000040000795c */ /* 0x000fe20000300000 */
.L_x_3089:
        /* <DEDUP_REMOVED lines=9> */
[----:B------:R-:W-:Y:S01]  /*cfc0*/  UMOV UR7, 0x14f00000 ;  /* 0x14f0000000077882 */ /* 0x000fe20000000000 */
[----:B------:R-:W-:Y:S01]  /*cfd0*/  LOP3.LUT R3, R3, 0xfffffff7, RZ, 0xc0, !PT ;  /* 0xfffffff703037812 */ /* 0x000fe200078ec0ff */
[----:B------:R-:W-:Y:S01]  /*cfe0*/  UMOV UR26, URZ ;  /* 0x0000003f001a7c82 */ /* 0x000fe20008000000 */
[----:B------:R-:W-:Y:S01]  /*cff0*/  UMOV UR28, UR36 ;  /* 0x00000024001c7c82 */ /* 0x000fe20008000000 */
[----:B------:R-:W-:Y:S01]  /*d000*/  UIADD3 UR24, UR8, 0x24200, URZ ;  /* 0x0002420008187890 */ /* 0x000fe2000fffe03f */
[----:B------:R-:W-:Y:S01]  /*d010*/  IMAD.MOV.U32 R16, RZ, RZ, R0 ;  /* 0x000000ffff107224 */ /* 0x000fe200078e0000 */
[----:B------:R-:W-:-:S02]  /*d020*/  UIADD3 UR25, UR25, 0x33430, URZ ;  /* 0x0003343019197890 */ /* 0x000fc4000fffe03f */
[----:B------:R-:W-:Y:S01]  /*d030*/  UIADD3 UR16, UR8, 0x26a00, URZ ;  /* 0x00026a0008107890 */ /* 0x000fe2000fffe03f */
[----:B------:R-:W-:Y:S01]  /*d040*/  @P0 LOP3.LUT R3, R3, 0x8, RZ, 0xfc, !PT ;  /* 0x0000000803030812 */ /* 0x000fe200078efcff */
[----:B------:R-:W-:Y:S01]  /*d050*/  UIADD3 UR8, UR8, 0x29200, URZ ;  /* 0x0002920008087890 */ /* 0x000fe2000fffe03f */
[----:B------:R-:W-:Y:S01]  /*d060*/  UMOV UR18, 0x40 ;  /* 0x0000004000127882 */ /* 0x000fe20000000000 */
[----:B------:R-:W-:Y:S01]  /*d070*/  UMOV UR20, UR36 ;  /* 0x0000002400147c82 */ /* 0x000fe20008000000 */
[----:B------:R-:W-:Y:S01]  /*d080*/  UMOV UR19, UR27 ;  /* 0x0000001b00137c82 */ /* 0x000fe20008000000 */
[----:B------:R-:W-:Y:S01]  /*d090*/  UMOV UR21, UR29 ;  /* 0x0000001d00157c82 */ /* 0x000fe20008000000 */
[----:B------:R-:W-:Y:S01]  /*d0a0*/  UMOV UR17, UR25 ;  /* 0x0000001900117c82 */ /* 0x000fe20008000000 */
[----:B------:R-:W-:Y:S01]  /*d0b0*/  UMOV UR10, 0x80 ;  /* 0x00000080000a7882 */ /* 0x000fe20000000000 */
[----:B------:R-:W-:Y:S01]  /*d0c0*/  UMOV UR12, UR36 ;  /* 0x00000024000c7c82 */ /* 0x000fe20008000000 */
[----:B------:R-:W-:Y:S01]  /*d0d0*/  UMOV UR11, UR27 ;  /* 0x0000001b000b7c82 */ /* 0x000fe20008000000 */
[----:B------:R-:W-:Y:S01]  /*d0e0*/  UMOV UR13, UR29 ;  /* 0x0000001d000d7c82 */ /* 0x000fe20008000000 */
[----:B------:R3:W-:Y:S01]  /*d0f0*/  UTMALDG.4D.MULTICAST [UR24], [UR4], UR14, desc[UR6] ;  /* 0x00000618040073b4 */ /* 0x0007e2000801980e */
[----:B------:R-:W-:Y:S01]  /*d100*/  UMOV UR9, UR25 ;  /* 0x0000001900097c82 */ /* 0x000fe20008000000 */
[----:B------:R3:W-:Y:S01]  /*d110*/  UTMALDG.4D.MULTICAST [UR16], [UR4], UR14, desc[UR6] ;  /* 0x00000610040073b4 */ /* 0x0007e2000801980e */
[----:B------:R3:W-:Y:S01]  /*d120*/  UTMALDG.4D.MULTICAST [UR8], [UR4], UR14, desc[UR6] ;  /* 0x00000608040073b4 */ /* 0x0007e2000801980e */
[----:B------:R3:W-:Y:S01]  /*d130*/  STL [R1], R3 ;  /* 0x0000000301007387 */ /* 0x0007e20000100800 */
[----:B------:R-:W-:Y:S01]  /*d140*/  NOP ;  /* 0x0000000000007918 */ /* 0x000fe20000000000 */
.L_x_3081:
        /* <DEDUP_REMOVED lines=12> */
[----:B0-----:R-:W-:Y:S02]  /*d210*/  IMAD.U32 R5, RZ, RZ, UR7 ;  /* 0x00000007ff057e24 */ /* 0x001fe4000f8e00ff */
[----:B--2---:R-:W-:Y:S02]  /*d220*/  IMAD.U32 R6, RZ, RZ, UR8 ;  /* 0x00000008ff067e24 */ /* 0x004fe4000f8e00ff */
[----:B------:R-:W-:-:S02]  /*d230*/  IMAD.U32 R7, RZ, RZ, UR9 ;  /* 0x00000009ff077e24 */ /* 0x000fc4000f8e00ff */
[----:B------:R-:W-:Y:S02]  /*d240*/  IMAD.U32 R10, RZ, RZ, UR4 ;  /* 0x00000004ff0a7e24 */ /* 0x000fe4000f8e00ff */
[----:B------:R-:W-:Y:S02]  /*d250*/  IMAD.U32 R11, RZ, RZ, UR5 ;  /* 0x00000005ff0b7e24 */ /* 0x000fe4000f8e00ff */
[----:B------:R-:W-:Y:S02]  /*d260*/  IMAD.MOV.U32 R8, RZ, RZ, 0x70 ;  /* 0x00000070ff087424 */ /* 0x000fe400078e00ff */
[----:B------:R-:W-:Y:S02]  /*d270*/  IMAD.MOV.U32 R12, RZ, RZ, 0x1 ;  /* 0x00000001ff0c7424 */ /* 0x000fe400078e00ff */
[----:B------:R-:W-:-:S07]  /*d280*/  IMAD.MOV.U32 R13, RZ, RZ, RZ ;  /* 0x000000ffff0d7224 */ /* 0x000fce00078e00ff */
[----:B------:R-:W-:-:S07]  /*d290*/  LEPC R20, `(.L_x_3090) ;  /* 0x000000001014794e */ /* 0x000fce0000000000 */
[----:B-1----:R-:W-:Y:S05]  /*d2a0*/  CALL.ABS.NOINC R2 ;  /* 0x0000000002007343 */ /* 0x002fea0003c00000 */
.L_x_3090:
[----:B------:R-:W3:Y:S01]  /*d2b0*/  S2R R2, SR_TID.X ;  /* 0x0000000000027919 */ /* 0x000ee20000002100 */
[----:B------:R-:W4:Y:S01]  /*d2c0*/  LDC R8, c[0x0][0x448] ;  /* 0x00011200ff087b82 */ /* 0x000f220000000800 */
[----:B------:R-:W-:Y:S01]  /*d2d0*/  USHF.R.S32.HI UR4, URZ, 0x1f, UR36 ;  /* 0x0000001f3f047899 */ /* 0x000fe20008011424 */
[----:B0-----:R-:W2:Y:S01]  /*d2e0*/  S2R R5, SR_TID.X ;  /* 0x0000000000057919 */ /* 0x001ea20000002100 */
[----:B------:R-:W-:Y:S01]  /*d2f0*/  ULDC.64 UR8, c[0x0][0x2d8] ;  /* 0x0000b60000087ab9 */ /* 0x000fe20000000a00 */
[----:B------:R-:W-:Y:S01]  /*d300*/  USHF.R.S32.HI UR7, URZ, 0x1f, UR44 ;  /* 0x0000001f3f077899 */ /* 0x000fe2000801142c */
[----:B------:R-:W0:Y:S03]  /*d310*/  S2R R9, SR_TID.X ;  /* 0x0000000000097919 */ /* 0x000e260000002100 */
[----:B-1----:R-:W1:Y:S01]  /*d320*/  LDC R4, c[0x0][0xc38] ;  /* 0x00030e00ff047b82 */ /* 0x002e620000000800 */
[----:B------:R-:W-:-:S02]  /*d330*/  UIMAD UR6, UR4, UR8, URZ ;  /* 0x00000008040672a4 */ /* 0x000fc4000f8e023f */
[----:B------:R-:W-:Y:S01]  /*d340*/  UIMAD.WIDE.U32 UR4, UR36, UR8, URZ ;  /* 0x00000008240472a5 */ /* 0x000fe2000f8e003f */
[----:B------:R-:W1:Y:S01]  /*d350*/  S2R R7, SR_TID.X ;  /* 0x0000000000077919 */ /* 0x000e620000002100 */
[----:B------:R-:W-:-:S03]  /*d360*/  UIMAD UR6, UR36, UR9, UR6 ;  /* 0x00000009240672a4 */ /* 0x000fc6000f8e0206 */
[----:B------:R-:W-:Y:S01]  /*d370*/  ULDC.64 UR8, c[0x0][0x2e0] ;  /* 0x0000b80000087ab9 */ /* 0x000fe20000000a00 */
[----:B------:R-:W-:Y:S02]  /*d380*/  UIADD3 UR5, UR5, UR6, URZ ;  /* 0x0000000605057290 */ /* 0x000fe4000fffe03f */
[----:B------:R-:W-:Y:S02]  /*d390*/  UIMAD UR6, UR7, UR8, URZ ;  /* 0x00000008070672a4 */ /* 0x000fe4000f8e023f */
[----:B------:R-:W-:Y:S02]  /*d3a0*/  UIMAD.WIDE.U32 UR4, UR44, UR8, UR4 ;  /* 0x000000082c0472a5 */ /* 0x000fe4000f8e0004 */
[----:B------:R-:W-:Y:S01]  /*d3b0*/  UIMAD UR6, UR44, UR9, UR6 ;  /* 0x000000092c0672a4 */ /* 0x000fe2000f8e0206 */
[----:B----4-:R-:W-:-:S03]  /*d3c0*/  ISETP.NE.AND P0, PT, R8, 0x1, PT ;  /* 0x000000010800780c */ /* 0x010fc60003f05270 */
[----:B------:R-:W-:Y:S01]  /*d3d0*/  UIADD3 UR5, UR5, UR6, URZ ;  /* 0x0000000605057290 */ /* 0x000fe2000fffe03f */
[----:B---3--:R-:W-:-:S04]  /*d3e0*/  LOP3.LUT R2, R2, 0x7f, RZ, 0xc0, !PT ;  /* 0x0000007f02027812 */ /* 0x008fc800078ec0ff */
[----:B------:R-:W-:Y:S01]  /*d3f0*/  SHF.R.U32.HI R0, RZ, 0x2, R2 ;  /* 0x00000002ff007819 */ /* 0x000fe20000011602 */
[----:B--2---:R-:W-:-:S04]  /*d400*/  IMAD.SHL.U32 R6, R5, 0x20, RZ ;  /* 0x0000002005067824 */ /* 0x004fc800078e00ff */
[----:B------:R-:W2:Y:S01]  /*d410*/  @P0 LDC R3, c[0x0][0x44c] ;  /* 0x00011300ff030b82 */ /* 0x000ea20000000800 */
[----:B------:R-:W-:Y:S02]  /*d420*/  IMAD R2, RZ, RZ, -UR45 ;  /* 0x8000002dff027e24 */ /* 0x000fe4000f8e02ff */
[----:B0-----:R-:W-:Y:S01]  /*d430*/  IMAD.SHL.U32 R9, R9, 0x10, RZ ;  /* 0x0000001009097824 */ /* 0x001fe200078e00ff */
[----:B------:R-:W-:Y:S01]  /*d440*/  LOP3.LUT R6, R0, 0x60, R6, 0xf8, !PT ;  /* 0x0000006000067812 */ /* 0x000fe200078ef806 */
[----:B-1----:R-:W-:Y:S02]  /*d450*/  IMAD R2, R4, R2, UR50 ;  /* 0x0000003204027e24 */ /* 0x002fe4000f8e0202 */
[----:B------:R-:W-:Y:S01]  /*d460*/  IMAD.SHL.U32 R10, R7, 0x10, RZ ;  /* 0x00000010070a7824 */ /* 0x000fe200078e00ff */
[----:B------:R-:W0:Y:S01]  /*d470*/  @P0 LDC R0, c[0x0][0x450] ;  /* 0x00011400ff000b82 */ /* 0x000e220000000800 */
[----:B------:R-:W-:Y:S01]  /*d480*/  IMAD.SHL.U32 R5, R2, 0x80, RZ ;  /* 0x0000008002057824 */ /* 0x000fe200078e00ff */
[----:B------:R-:W-:-:S02]  /*d490*/  LOP3.LUT R9, R9, 0x30, RZ, 0xc0, !PT ;  /* 0x0000003009097812 */ /* 0x000fc400078ec0ff */
[----:B------:R-:W-:Y:S02]  /*d4a0*/  LOP3.LUT R10, R10, 0x30, RZ, 0xc0, !PT ;  /* 0x000000300a0a7812 */ /* 0x000fe400078ec0ff */
[----:B------:R-:W-:Y:S02]  /*d4b0*/  LOP3.LUT R2, R6, R5, RZ, 0xfc, !PT ;  /* 0x0000000506027212 */ /* 0x000fe400078efcff */
[C---:B------:R-:W-:Y:S02]  /*d4c0*/  LOP3.LUT R11, R9.reuse, 0x40, RZ, 0xfc, !PT ;  /* 0x00000040090b7812 */ /* 0x040fe400078efcff */
[----:B------:R-:W-:Y:S01]  /*d4d0*/  LOP3.LUT R9, R9, 0x80, RZ, 0xfc, !PT ;  /* 0x0000008009097812 */ /* 0x000fe200078efcff */
[----:B------:R-:W-:Y:S02]  /*d4e0*/  IMAD.MOV.U32 R6, RZ, RZ, R2 ;  /* 0x000000ffff067224 */ /* 0x000fe400078e0002 */
[----:B--2---:R-:W-:-:S05]  /*d4f0*/  @P0 IMAD.HI.U32 R3, R2, R3, RZ ;  /* 0x0000000302030227 */ /* 0x004fca00078e00ff */
[----:B0-----:R-:W-:-:S04]  /*d500*/  @P0 SHF.R.U32.HI R6, RZ, R0, R3 ;  /* 0x00000000ff060219 */ /* 0x001fc80000011603 */
        /* <DEDUP_REMOVED lines=17> */
[----:B------:R0:W5:Y:S01]  /*d620*/  LDL R9, [R1+0x1c] ;  /* 0x00001c0001097983 */ /* 0x0001620000100800 */
[----:B------:R-:W-:Y:S02]  /*d630*/  IADD3.X R3, R3, UR5, R0, P0, !PT ;  /* 0x0000000503037c10 */ /* 0x000fe400087fe400 */
[----:B------:R-:W-:-:S02]  /*d640*/  ISETP.GE.AND P3, PT, R10, UR4, PT ;  /* 0x000000040a007c0c */ /* 0x000fc4000bf66270 */
[----:B------:R-:W-:Y:S01]  /*d650*/  ISETP.GE.AND P0, PT, R11, UR4, PT ;  /* 0x000000040b007c0c */ /* 0x000fe2000bf06270 */
[----:B------:R-:W-:-:S03]  /*d660*/  UMOV UR4, 0xffffffff ;  /* 0xffffffff00047882 */ /* 0x000fc60000000000 */
[----:B0-----:R-:W-:Y:S09]  /*d670*/  BRA.DIV UR4, `(.L_x_3091) ;  /* 0x0000003204147947 */ /* 0x001ff2000b800000 */
[----:B------:R-:W0:Y:S01]  /*d680*/  S2R R6, SR_TID.X ;  /* 0x0000000000067919 */ /* 0x000e220000002100 */
[----:B------:R-:W-:Y:S02]  /*d690*/  ULDC UR4, c[0x0][0x288] ;  /* 0x0000a20000047ab9 */ /* 0x000fe40000000800 */
[----:B------:R-:W-:Y:S01]  /*d6a0*/  IMAD R2, R8, UR4, RZ ;  /* 0x0000000408027c24 */ /* 0x000fe2000f8e02ff */
[----:B------:R-:W1:Y:S01]  /*d6b0*/  SHFL.IDX PT, R7, R4, RZ, 0x1c1f ;  /* 0x001c1fff04077589 */ /* 0x000e6200000e0000 */
[----:B0-----:R-:W-:-:S04]  /*d6c0*/  LOP3.LUT R6, R6, 0x7f, RZ, 0xc0, !PT ;  /* 0x0000007f06067812 */ /* 0x001fc800078ec0ff */
[----:B------:R-:W-:Y:S02]  /*d6d0*/  SHF.R.U32.HI R11, RZ, 0x2, R6 ;  /* 0x00000002ff0b7819 */ /* 0x000fe40000011606 */
[----:B------:R-:W0:Y:S03]  /*d6e0*/  SHFL.IDX PT, R6, R3, RZ, 0x1c1f ;  /* 0x001c1fff03067589 */ /* 0x000e2600000e0000 */
[----:B------:R-:W-:-:S04]  /*d6f0*/  IMAD.IADD R0, R11, 0x1, R5 ;  /* 0x000000010b007824 */ /* 0x000fc800078e0205 */
[C---:B------:R-:W-:Y:S01]  /*d700*/  VIADD R5, R0.reuse, 0x20 ;  /* 0x0000002000057836 */ /* 0x040fe20000000000 */
[----:B------:R-:W-:-:S13]  /*d710*/  ISETP.GE.AND P2, PT, R0, R2, PT ;  /* 0x000000020000720c */ /* 0x000fda0003f46270 */
[----:B-1----:R-:W-:-:S05]  /*d720*/  @!P2 IADD3 R7, P4, R10, R7, RZ ;  /* 0x000000070a07a210 */ /* 0x002fca0007f9e0ff */
[----:B0-----:R-:W-:-:S05]  /*d730*/  @!P2 IMAD.X R6, RZ, RZ, R6, P4 ;  /* 0x000000ffff06a224 */ /* 0x001fca00020e0606 */
[----:B------:R-:W-:-:S04]  /*d740*/  @!P2 LOP3.LUT R7, R7, R6, RZ, 0x3c, !PT ;  /* 0x000000060707a212 */ /* 0x000fc800078e3cff */
[----:B------:R-:W-:-:S04]  /*d750*/  @!P2 LOP3.LUT R6, R7, R6, RZ, 0x3c, !PT ;  /* 0x000000060706a212 */ /* 0x000fc800078e3cff */
[----:B------:R-:W-:-:S05]  /*d760*/  @!P2 LOP3.LUT R7, R7, R6, RZ, 0x3c, !PT ;  /* 0x000000060707a212 */ /* 0x000fca00078e3cff */
[----:B------:R-:W-:Y:S01]  /*d770*/  @!PT LDS RZ, [RZ] ;  /* 0x00000000fffff984 */ /* 0x000fe20000000800 */
[----:B-----5:R-:W-:Y:S04]  /*d780*/  @!P2 LDGSTS.E.BYPASS.LTC128B.128 [R9+0x1e200], desc[UR48][R6.64], !P3 ;  /* 0x1e2000000609afae */ /* 0x020fe8000d901d70 */
        /* <DEDUP_REMOVED lines=23> */
.L_x_3160:
        /* <DEDUP_REMOVED lines=12> */
.L_x_3093:
[----:B------:R-:W-:Y:S05]  /*d9c0*/  BSYNC B0 ;  /* 0x0000000000007941 */ /* 0x000fea0003800000 */
.L_x_3092:
        /* <DEDUP_REMOVED lines=10> */
.L_x_3161:
[----:B------:R-:W-:-:S06]  /*da70*/  UISETP.GE.AND UP0, UPT, UR40, 0xa1, UPT ;  /* 0x000000a12800788c */ /* 0x000fcc000bf06270 */
[----:B------:R-:W-:-:S13]  /*da80*/  PLOP3.LUT P0, PT, PT, PT, UP0, 0x80, 0x0 ;  /* 0x000000000000781c */ /* 0x000fda0003f0f008 */
[----:B------:R-:W-:Y:S05]  /*da90*/  @!P0 BRA `(.L_x_3095) ;  /* 0x00000018000c8947 */ /* 0x000fea0003800000 */
[----:B-1----:R1:W5:Y:S01]  /*daa0*/  LDL.LU R0, [R1+0x8] ;  /* 0x0000080001007983 */ /* 0x0023620000300800 */
[----:B------:R-:W-:-:S03]  /*dab0*/  UIADD3 UR4, UR39, -0x2, URZ ;  /* 0xfffffffe27047890 */ /* 0x000fc6000fffe03f */
[----:B------:R1:W5:Y:S03]  /*dac0*/  LDL.LU R8, [R1+0x4] ;  /* 0x0000040001087983 */ /* 0x0003660000300800 */
[----:B------:R-:W-:-:S07]  /*dad0*/  IMAD.U32 R2, RZ, RZ, UR4 ;  /* 0x00000004ff027e24 */ /* 0x000fce000f8e00ff */
.L_x_3122:
[----:B------:R-:W2:Y:S01]  /*dae0*/  LDL R5, [R1] ;  /* 0x0000000001057983 */ /* 0x000ea20000100800 */
[----:B-----5:R-:W-:Y:S01]  /*daf0*/  VIADD R4, R8, 0x1 ;  /* 0x0000000108047836 */ /* 0x020fe20000000000 */
[----:B------:R-:W-:Y:S04]  /*db00*/  BSSY B0, `(.L_x_3096) ;  /* 0x00000ba000007945 */ /* 0x000fe80003800000 */
[----:B------:R-:W-:-:S04]  /*db10*/  ISETP.NE.AND P0, PT, R4, 0x2, PT ;  /* 0x000000020400780c */ /* 0x000fc80003f05270 */
[----:B0-----:R-:W-:Y:S02]  /*db20*/  SEL R3, RZ, 0x1, P0 ;  /* 0x00000001ff037807 */ /* 0x001fe40000000000 */
[----:B------:R-:W-:Y:S02]  /*db30*/  SEL R10, R4, RZ, P0 ;  /* 0x000000ff040a7207 */ /* 0x000fe40000000000 */
[----:B0-----:R-:W-:-:S05]  /*db40*/  LOP3.LUT R9, R0, R3, RZ, 0x3c, !PT ;  /* 0x0000000300097212 */ /* 0x001fca00078e3cff */
[----:B------:R0:W-:Y:S04]  /*db50*/  STL [R1+0x8], R9 ;  /* 0x0000080901007387 */ /* 0x0001e80000100800 */
[----:B------:R0:W-:Y:S01]  /*db60*/  STL [R1+0x4], R10 ;  /* 0x0000040a01007387 */ /* 0x0001e20000100800 */
        /* <DEDUP_REMOVED lines=25> */
.L_x_3098:
[----:B0-----:R-:W-:Y:S01]  /*dd00*/  LEA R6, R10, UR41, 0x3 ;  /* 0x000000290a067c11 */ /* 0x001fe2000f8e18ff */
[----:B------:R-:W-:Y:S01]  /*dd10*/  BSSY B1, `(.L_x_3099) ;  /* 0x0000004000017945 */ /* 0x000fe20003800000 */
[----:B------:R-:W-:-:S04]  /*dd20*/  SHF.L.U32 R5, R9, 0x1f, RZ ;  /* 0x0000001f09057819 */ /* 0x000fc800000006ff */
[----:B------:R-:W0:Y:S02]  /*dd30*/  SYNCS.PHASECHK.TRANS64.TRYWAIT P0, [R6+URZ+0x33480], R5 ;  /* 0x03348005060075a7 */ /* 0x000e24000800017f */
[----:B0-----:R-:W-:Y:S05]  /*dd40*/  @!P0 BRA `(.L_x_3100) ;  /* 0x0000002c00d08947 */ /* 0x001fea0003800000 */
.L_x_3162:
[----:B------:R-:W-:Y:S05]  /*dd50*/  BSYNC B1 ;  /* 0x0000000000017941 */ /* 0x000fea0003800000 */
.L_x_3099:
        /* <DEDUP_REMOVED lines=10> */
.L_x_3101:
[----:B------:R-:W2:Y:S01]  /*de00*/  LDL R4, [R1] ;  /* 0x0000000001047983 */ /* 0x000ea20000100800 */
[----:B------:R-:W-:Y:S01]  /*de10*/  BSSY B1, `(.L_x_3102) ;  /* 0x0000004000017945 */ /* 0x000fe20003800000 */
[----:B--2---:R-:W-:-:S13]  /*de20*/  LOP3.LUT P0, RZ, R4, 0x2, RZ, 0xc0, !PT ;  /* 0x0000000204ff7812 */ /* 0x004fda000780c0ff */
[----:B------:R-:W-:Y:S05]  /*de30*/  @P0 BRA `(.L_x_3103) ;  /* 0x0000000000040947 */ /* 0x000fea0003800000 */
[----:B------:R-:W-:Y:S01]  /*de40*/  BPT.TRAP 0x1 ;  /* 0x000000040000795c */ /* 0x000fe20000300000 */
.L_x_3103:
[----:B------:R-:W-:Y:S05]  /*de50*/  BSYNC B1 ;  /* 0x0000000000017941 */ /* 0x000fea0003800000 */
.L_x_3102:
[----:B------:R-:W2:Y:S01]  /*de60*/  LDL R4, [R1+0x4] ;  /* 0x0000040001047983 */ /* 0x000ea20000100800 */
[----:B------:R-:W-:Y:S01]  /*de70*/  IMAD.MOV.U32 R12, RZ, RZ, RZ ;  /* 0x000000ffff0c7224 */ /* 0x000fe200078e00ff */
[----:B------:R-:W-:Y:S01]  /*de80*/  UIADD3 UR4, UP0, UR52, 0x470, URZ ;  /* 0x0000047034047890 */ /* 0x000fe2000ff1e03f */
[----:B------:R-:W-:Y:S01]  /*de90*/  PLOP3.LUT P0, PT, PT, PT, PT, 0x80, 0x0 ;  /* 0x000000000000781c */ /* 0x000fe20003f0f070 */
[----:B------:R-:W3:Y:S01]  /*dea0*/  S2R R7, SR_CgaCtaId ;  /* 0x0000000000077919 */ /* 0x000ee20000008800 */
[----:B------:R-:W-:Y:S01]  /*deb0*/  UMOV UR6, 0x30000 ;  /* 0x0003000000067882 */ /* 0x000fe20000000000 */
[----:B------:R-:W-:Y:S01]  /*dec0*/  R2UR UR10, R12 ;  /* 0x000000000c0a72ca */ /* 0x000fe200000e0000 */
[----:B------:R-:W-:Y:S01]  /*ded0*/  UIADD3.X UR5, URZ, UR53, URZ, UP0, !UPT ;  /* 0x000000353f057290 */ /* 0x000fe200087fe43f */
[----:B------:R-:W-:Y:S01]  /*dee0*/  UMOV UR14, 0x0 ;  /* 0x00000000000e7882 */ /* 0x000fe20000000000 */
[----:B------:R-:W-:Y:S01]  /*def0*/  UMOV UR15, 0x14f00000 ;  /* 0x14f00000000f7882 */ /* 0x000fe20000000000 */
[----:B---3--:R-:W-:-:S05]  /*df00*/  LOP3.LUT R7, R7, 0x1, RZ, 0xc0, !PT ;  /* 0x0000000107077812 */ /* 0x008fca00078ec0ff */
[----:B------:R-:W-:-:S04]  /*df10*/  IMAD R7, R7, 0x1400, RZ ;  /* 0x0000140007077824 */ /* 0x000fc800078e02ff */
[----:B--2---:R-:W-:Y:S02]  /*df20*/  IMAD R4, R4, 0x7800, R7 ;  /* 0x0000780004047824 */ /* 0x004fe400078e0207 */
[----:B------:R-:W2:Y:S02]  /*df30*/  S2R R7, SR_CgaCtaId ;  /* 0x0000000000077919 */ /* 0x000ea40000008800 */
[----:B------:R-:W-:-:S04]  /*df40*/  VIADD R4, R4, UR41 ;  /* 0x0000002904047c36 */ /* 0x000fc80008000000 */
[----:B------:R-:W-:Y:S01]  /*df50*/  VIADD R9, R4, 0xf200 ;  /* 0x0000f20004097836 */ /* 0x000fe20000000000 */
[----:B--2---:R-:W-:-:S05]  /*df60*/  LOP3.LUT R7, R7, 0x1, RZ, 0xc0, !PT ;  /* 0x0000000107077812 */ /* 0x004fca00078ec0ff */
[----:B------:R-:W-:-:S04]  /*df70*/  IMAD R7, R7, 0x50, RZ ;  /* 0x0000005007077824 */ /* 0x000fc800078e02ff */
[----:B------:R-:W-:Y:S02]  /*df80*/  IMAD R7, R3, 0xa0, R7 ;  /* 0x000000a003077824 */ /* 0x000fe400078e0207 */
[----:B------:R-:W-:-:S07]  /*df90*/  VIADD R3, R6, 0x33470 ;  /* 0x0003347006037836 */ /* 0x000fce0000000000 */
.L_x_3104:
        /* <DEDUP_REMOVED lines=8> */
[----:B------:R2:W-:Y:S02]  /*e020*/  UTMALDG.4D.MULTICAST [UR8], [UR4], UR6, desc[UR14] ;  /* 0x00000e08040073b4 */ /* 0x0005e40008019806 */
[----:B--2---:R-:W-:Y:S05]  /*e030*/  @P0 BRA.U.ANY `(.L_x_3104) ;  /* 0xfffffffd00d80947 */ /* 0x004fea000393ffff */
[----:B------:R-:W-:Y:S01]  /*e040*/  IMAD.MOV.U32 R11, RZ, RZ, 0x40 ;  /* 0x00000040ff0b7424 */ /* 0x000fe200078e00ff */
[----:B------:R-:W-:Y:S01]  /*e050*/  PLOP3.LUT P0, PT, PT, PT, PT, 0x80, 0x0 ;  /* 0x000000000000781c */ /* 0x000fe20003f0f070 */
[----:B------:R-:W-:Y:S01]  /*e060*/  VIADD R9, R4, 0x11a00 ;  /* 0x00011a0004097836 */ /* 0x000fe20000000000 */
[----:B------:R-:W-:Y:S01]  /*e070*/  UMOV UR6, 0x30000 ;  /* 0x0003000000067882 */ /* 0x000fe20000000000 */
[----:B------:R-:W-:Y:S01]  /*e080*/  UMOV UR14, 0x0 ;  /* 0x00000000000e7882 */ /* 0x000fe20000000000 */
[----:B------:R-:W-:Y:S01]  /*e090*/  R2UR UR10, R11 ;  /* 0x000000000b0a72ca */ /* 0x000fe200000e0000 */
[----:B------:R-:W-:-:S14]  /*e0a0*/  UMOV UR15, 0x14f00000 ;  /* 0x14f00000000f7882 */ /* 0x000fdc0000000000 */
.L_x_3105:
        /* <DEDUP_REMOVED lines=17> */
.L_x_3106:
        /* <DEDUP_REMOVED lines=10> */
[----:B------:R-:W2:Y:S01]  /*e260*/  SYNCS.PHASECHK.TRANS64.TRYWAIT P0, [R6+URZ+0x33440], R5 ;  /* 0x03344005060075a7 */ /* 0x000ea2000800017f */
[----:B------:R-:W-:Y:S04]  /*e270*/  BSSY B1, `(.L_x_3107) ;  /* 0x0000002000017945 */ /* 0x000fe80003800000 */
[----:B--2---:R-:W-:Y:S05]  /*e280*/  @!P0 BRA `(.L_x_3108) ;  /* 0x0000002800948947 */ /* 0x004fea0003800000 */
.L_x_3163:
[----:B------:R-:W-:Y:S05]  /*e290*/  BSYNC B1 ;  /* 0x0000000000017941 */ /* 0x000fea0003800000 */
.L_x_3107:
[----:B------:R-:W3:Y:S02]  /*e2a0*/  S2R R3, SR_TID.X ;  /* 0x0000000000037919 */ /* 0x000ee40000002100 */
[----:B---3--:R-:W-:-:S04]  /*e2b0*/  LOP3.LUT R3, R3, 0x7f, RZ, 0xc0, !PT ;  /* 0x0000007f03037812 */ /* 0x008fc800078ec0ff */
[----:B------:R-:W-:-:S13]  /*e2c0*/  ISETP.NE.AND P0, PT, R3, RZ, PT ;  /* 0x000000ff0300720c */ /* 0x000fda0003f05270 */
[----:B------:R-:W-:-:S04]  /*e2d0*/  @!P0 IMAD.MOV.U32 R3, RZ, RZ, 0x7800 ;  /* 0x00007800ff038424 */ /* 0x000fc800078e00ff */
[----:B------:R3:W-:Y:S01]  /*e2e0*/  @!P0 SYNCS.ARRIVE.TRANS64 RZ, [R6+URZ+0x33430], R3 ;  /* 0x0334300306ff89a7 */ /* 0x0007e2000800003f */
[----:B------:R-:W-:Y:S05]  /*e2f0*/  @P1 BRA `(.L_x_3109) ;  /* 0x0000000000041947 */ /* 0x000fea0003800000 */
[----:B------:R-:W-:Y:S01]  /*e300*/  BPT.TRAP 0x1 ;  /* 0x000000040000795c */ /* 0x000fe20000300000 */
.L_x_3109:
[----:B---3--:R-:W3:Y:S01]  /*e310*/  LDL R3, [R1] ;  /* 0x0000000001037983 */ /* 0x008ee20000100800 */
[----:B------:R-:W-:Y:S01]  /*e320*/  BSSY B1, `(.L_x_3110) ;  /* 0x0000004000017945 */ /* 0x000fe20003800000 */
[----:B---3--:R-:W-:-:S13]  /*e330*/  LOP3.LUT P0, RZ, R3, 0x2, RZ, 0xc0, !PT ;  /* 0x0000000203ff7812 */ /* 0x008fda000780c0ff */
[----:B------:R-:W-:Y:S05]  /*e340*/  @P0 BRA `(.L_x_3111) ;  /* 0x0000000000040947 */ /* 0x000fea0003800000 */
[----:B------:R-:W-:Y:S01]  /*e350*/  BPT.TRAP 0x1 ;  /* 0x000000040000795c */ /* 0x000fe20000300000 */
.L_x_3111:
[----:B------:R-:W-:Y:S05]  /*e360*/  BSYNC B1 ;  /* 0x0000000000017941 */ /* 0x000fea0003800000 */
.L_x_3110:
[----:B------:R-:W-:Y:S01]  /*e370*/  R2UR UR10, R12 ;  /* 0x000000000c0a72ca */ /* 0x000fe200000e0000 */
[----:B------:R-:W-:Y:S01]  /*e380*/  UIADD3 UR4, UP0, UR52, 0x370, URZ ;  /* 0x0000037034047890 */ /* 0x000fe2000ff1e03f */
[----:B------:R-:W-:Y:S01]  /*e390*/  PLOP3.LUT P0, PT, PT, PT, PT, 0x80, 0x0 ;  /* 0x000000000000781c */ /* 0x000fe20003f0f070 */
[----:B0-2---:R-:W-:Y:S01]  /*e3a0*/  VIADD R6, R6, 0x33430 ;  /* 0x0003343006067836 */ /* 0x005fe20000000000 */
[----:B------:R-:W-:Y:S01]  /*e3b0*/  UMOV UR6, 0x30000 ;  /* 0x0003000000067882 */ /* 0x000fe20000000000 */
[----:B------:R-:W-:Y:S01]  /*e3c0*/  VIADD R3, R4, 0x24200 ;  /* 0x0002420004037836 */ /* 0x000fe20000000000 */
[----:B------:R-:W-:Y:S01]  /*e3d0*/  UIADD3.X UR5, URZ, UR53, URZ, UP0, !UPT ;  /* 0x000000353f057290 */ /* 0x000fe200087fe43f */
[----:B------:R-:W-:Y:S01]  /*e3e0*/  UMOV UR14, 0x0 ;  /* 0x00000000000e7882 */ /* 0x000fe20000000000 */
[----:B------:R-:W-:-:S10]  /*e3f0*/  UMOV UR15, 0x14f00000 ;  /* 0x14f00000000f7882 */ /* 0x000fd40000000000 */
.L_x_3112:
        /* <DEDUP_REMOVED lines=9> */
[----:B0-----:R-:W-:Y:S05]  /*e490*/  @P0 BRA.U.ANY `(.L_x_3112) ;  /* 0xfffffffd00d80947 */ /* 0x001fea000393ffff */
[----:B------:R-:W-:Y:S01]  /*e4a0*/  R2UR UR10, R11 ;  /* 0x000000000b0a72ca */ /* 0x000fe200000e0000 */
[----:B------:R-:W-:Y:S01]  /*e4b0*/  VIADD R3, R4, 0x26a00 ;  /* 0x00026a0004037836 */ /* 0x000fe20000000000 */
[----:B------:R-:W-:Y:S01]  /*e4c0*/  PLOP3.LUT P0, PT, PT, PT, PT, 0x80, 0x0 ;  /* 0x000000000000781c */ /* 0x000fe20003f0f070 */
[----:B------:R-:W-:Y:S01]  /*e4d0*/  UMOV UR6, 0x30000 ;  /* 0x0003000000067882 */ /* 0x000fe20000000000 */
[----:B------:R-:W-:Y:S01]  /*e4e0*/  UMOV UR14, 0x0 ;  /* 0x00000000000e7882 */ /* 0x000fe20000000000 */
[----:B------:R-:W-:-:S10]  /*e4f0*/  UMOV UR15, 0x14f00000 ;  /* 0x14f00000000f7882 */ /* 0x000fd40000000000 */
.L_x_3113:
        /* <DEDUP_REMOVED lines=16> */
.L_x_3114:
        /* <DEDUP_REMOVED lines=10> */
.L_x_3097:
[----:B------:R-:W-:Y:S05]  /*e6a0*/  BSYNC B0 ;  /* 0x0000000000007941 */ /* 0x000fea0003800000 */
.L_x_3096:
[----:B------:R-:W-:-:S05]  /*e6b0*/  IMAD.U32 R3, RZ, RZ, UR42 ;  /* 0x0000002aff037e24 */ /* 0x000fca000f8e00ff */
[----:B------:R-:W-:-:S13]  /*e6c0*/  ISETP.NE.AND P0, PT, R3, 0x3, PT ;  /* 0x000000030300780c */ /* 0x000fda0003f05270 */
[----:B------:R-:W-:Y:S05]  /*e6d0*/  @!P0 BRA `(.L_x_3115) ;  /* 0x0000000000048947 */ /* 0x000fea0003800000 */
[----:B------:R-:W-:Y:S01]  /*e6e0*/  BPT.TRAP 0x1 ;  /* 0x000000040000795c */ /* 0x000fe20000300000 */
.L_x_3115:
        /* <DEDUP_REMOVED lines=8> */
.L_x_3164:
[----:B------:R-:W-:Y:S05]  /*e770*/  BSYNC B0 ;  /* 0x0000000000007941 */ /* 0x000fea0003800000 */
.L_x_3116:
[----:B------:R-:W-:Y:S05]  /*e780*/  @!P1 BRA `(.L_x_3118) ;  /* 0x0000000000049947 */ /* 0x000fea0003800000 */
[----:B------:R-:W-:Y:S01]  /*e790*/  BPT.TRAP 0x1 ;  /* 0x000000040000795c */ /* 0x000fe20000300000 */
.L_x_3118:
[----:B0-----:R-:W-:Y:S01]  /*e7a0*/  SHF.L.U32 R4, R0, 0x1f, RZ ;  /* 0x0000001f00047819 */ /* 0x001fe200000006ff */
[----:B------:R-:W-:-:S03]  /*e7b0*/  IMAD R0, R8, 0x7800, RZ ;  /* 0x0000780008007824 */ /* 0x000fc600078e02ff */
[----:B------:R-:W0:Y:S02]  /*e7c0*/  SYNCS.PHASECHK.TRANS64.TRYWAIT P2, [R3+URZ+0x33460], R4 ;  /* 0x03346004030075a7 */ /* 0x000e24000804017f */
[----:B0-----:R-:W-:Y:S05]  /*e7d0*/  @!P2 BRA `(.L_x_3119) ;  /* 0x000000240068a947 */ /* 0x001fea0003800000 */
.L_x_3165:
[C---:B0-----:R-:W-:Y:S01]  /*e7e0*/  LOP3.LUT R4, R0.reuse, R19, RZ, 0xfc, !PT ;  /* 0x0000001300047212 */ /* 0x041fe200078efcff */
[----:B------:R-:W-:Y:S05]  /*e7f0*/  WARPSYNC.ALL ;  /* 0x0000000000007948 */ /* 0x000fea0003800000 */
[----:B------:R-:W0:Y:S01]  /*e800*/  LDSM.16.MT88.4 R4, [R4+UR41+0xf200] ;  /* 0x00f200290404783b */ /* 0x000e220008004200 */
[C---:B------:R-:W-:Y:S02]  /*e810*/  VIADD R14, R0.reuse, 0x2800 ;  /* 0x00002800000e7836 */ /* 0x040fe40000000000 */
[C---:B------:R-:W-:Y:S02]  /*e820*/  VIADD R12, R0.reuse, 0x800 ;  /* 0x00000800000c7836 */ /* 0x040fe40000000000 */
[----:B------:R-:W-:-:S02]  /*e830*/  VIADD R13, R0, 0x5000 ;  /* 0x00005000000d7836 */ /* 0x000fc40000000000 */
[C---:B------:R-:W-:Y:S02]  /*e840*/  VIADD R15, R0.reuse, 0x1800 ;  /* 0x00001800000f7836 */ /* 0x040fe40000000000 */
[C---:B------:R-:W-:Y:S02]  /*e850*/  VIADD R21, R0.reuse, 0x2000 ;  /* 0x0000200000157836 */ /* 0x040fe40000000000 */
[----:B------:R-:W-:Y:S01]  /*e860*/  VIADD R20, R0, 0x5800 ;  /* 0x0000580000147836 */ /* 0x000fe20000000000 */
[C-C-:B0-----:R-:W-:Y:S02]  /*e870*/  PRMT R8, R4.reuse, 0x6420, R5.reuse ;  /* 0x0000642004087816 */ /* 0x141fe40000000005 */
[----:B------:R-:W-:Y:S02]  /*e880*/  PRMT R9, R4, 0x7531, R5 ;  /* 0x0000753104097816 */ /* 0x000fe40000000005 */
[----:B------:R-:W-:Y:S02]  /*e890*/  LOP3.LUT R4, R0, R18, RZ, 0xfc, !PT ;  /* 0x0000001200047212 */ /* 0x000fe400078efcff */
[----:B------:R-:W-:-:S02]  /*e8a0*/  PRMT R10, R6, 0x6420, R7 ;  /* 0x00006420060a7816 */ /* 0x000fc40000000007 */
[----:B------:R-:W-:Y:S01]  /*e8b0*/  PRMT R11, R6, 0x7531, R7 ;  /* 0x00007531060b7816 */ /* 0x000fe20000000007 */
[----:B------:R-:W-:-:S05]  /*e8c0*/  IMAD.IADD R4, R17, 0x1, R4 ;  /* 0x0000000111047824 */ /* 0x000fca00078e0204 */
[----:B------:R0:W-:Y:S02]  /*e8d0*/  STSM.16.M88.4 [R4], R8 ;  /* 0x0000000804007844 */ /* 0x0001e40000000200 */
[C---:B0-----:R-:W-:Y:S02]  /*e8e0*/  LOP3.LUT R4, R14.reuse, R19, RZ, 0xfc, !PT ;  /* 0x000000130e047212 */ /* 0x041fe400078efcff */
[----:B------:R-:W-:-:S04]  /*e8f0*/  LOP3.LUT R14, R14, R18, RZ, 0xfc, !PT ;  /* 0x000000120e0e7212 */ /* 0x000fc800078efcff */
[----:B------:R-:W0:Y:S01]  /*e900*/  LDSM.16.MT88.4 R4, [R4+UR41+0xf200] ;  /* 0x00f200290404783b */ /* 0x000e220008004200 */
[C---:B------:R-:W-:Y:S01]  /*e910*/  IMAD.IADD R14, R17.reuse, 0x1, R14 ;  /* 0x00000001110e7824 */ /* 0x040fe200078e020e */
        /* <DEDUP_REMOVED lines=46> */
[----:B------:R-:W-:Y:S01]  /*ec00*/  LOP3.LUT R4, R13, R19, RZ, 0xfc, !PT ;  /* 0x000000130d047212 */ /* 0x000fe200078efcff */
[----:B------:R-:W-:-:S02]  /*ec10*/  VIADD R13, R0, 0x4800 ;  /* 0x00004800000d7836 */ /* 0x000fc40000000000 */
[----:B------:R0:W-:Y:S04]  /*ec20*/  STSM.16.M88.4 [R14], R8 ;  /* 0x000000080e007844 */ /* 0x0001e80000000200 */
[----:B------:R-:W2:Y:S01]  /*ec30*/  LDSM.16.MT88.4 R4, [R4+UR41+0xf200] ;  /* 0x00f200290404783b */ /* 0x000ea20008004200 */
[----:B0-----:R-:W-:Y:S01]  /*ec40*/  VIADD R14, R0, 0x6000 ;  /* 0x00006000000e7836 */ /* 0x001fe20000000000 */
[C-C-:B--2---:R-:W-:Y:S02]  /*ec50*/  PRMT R8, R4.reuse, 0x6420, R5.reuse ;  /* 0x0000642004087816 */ /* 0x144fe40000000005 */
[----:B------:R-:W-:Y:S02]  /*ec60*/  PRMT R9, R4, 0x7531, R5 ;  /* 0x0000753104097816 */ /* 0x000fe40000000005 */
[----:B------:R-:W-:-:S02]  /*ec70*/  PRMT R10, R6, 0x6420, R7 ;  /* 0x00006420060a7816 */ /* 0x000fc40000000007 */
        /* <DEDUP_REMOVED lines=35> */
[C---:B------:R-:W-:Y:S02]  /*eeb0*/  VIADD R12, R0.reuse, 0x6800 ;  /* 0x00006800000c7836 */ /* 0x040fe40000000000 */
[----:B------:R-:W-:-:S03]  /*eec0*/  VIADD R0, R0, 0x7000 ;  /* 0x0000700000007836 */ /* 0x000fc60000000000 */
        /* <DEDUP_REMOVED lines=48> */
.L_x_3120:
[----:B--2---:R2:W-:Y:S01]  /*f1d0*/  SYNCS.ARRIVE.TRANS64.A1T0 RZ, [R3+URZ+0x33450], RZ ;  /* 0x033450ff03ff79a7 */ /* 0x0045e2000810003f */
[----:B------:R-:W-:Y:S06]  /*f1e0*/  BAR.SYNC.DEFER_BLOCKING 0x2, 0x80 ;  /* 0x0082000000007b1d */ /* 0x000fec0000010000 */
[----:B------:R-:W-:Y:S05]  /*f1f0*/  @!P0 BRA `(.L_x_3121) ;  /* 0x0000000000048947 */ /* 0x000fea0003800000 */
[----:B------:R-:W-:Y:S01]  /*f200*/  BPT.TRAP 0x1 ;  /* 0x000000040000795c */ /* 0x000fe20000300000 */
.L_x_3121:
[----:B------:R-:W3:Y:S04]  /*f210*/  LDL R4, [R1+0x14] ;  /* 0x0000140001047983 */ /* 0x000ee80000100800 */
[----:B0-----:R-:W4:Y:S01]  /*f220*/  LDL R0, [R1+0x18] ;  /* 0x0000180001007983 */ /* 0x001f220000100800 */
[----:B---3--:R-:W-:-:S13]  /*f230*/  ISETP.NE.AND P0, PT, R4, RZ, PT ;  /* 0x000000ff0400720c */ /* 0x008fda0003f05270 */
[----:B--2---:R-:W-:-:S05]  /*f240*/  @P0 VIADD R3, R3, 0x33480 ;  /* 0x0003348003030836 */ /* 0x004fca0000000000 */
[----:B----4-:R-:W-:-:S04]  /*f250*/  @P0 PRMT R3, R0, 0x654, R3 ;  /* 0x0000065400030816 */ /* 0x010fc80000000003 */
[----:B------:R0:W-:Y:S01]  /*f260*/  @P0 SYNCS.ARRIVE.TRANS64.RED.A1T0 RZ, [R3+URZ], RZ ;  /* 0x000000ff03ff09a7 */ /* 0x0001e2000810043f */
[----:B------:R-:W-:Y:S02]  /*f270*/  BPT.TRAP 0x1 ;  /* 0x000000040000795c */ /* 0x000fe40000300000 */
[----:B------:R2:W5:Y:S01]  /*f280*/  LDL R0, [R1+0x8] ;  /* 0x0000080001007983 */ /* 0x0005620000100800 */
[C---:B------:R-:W-:Y:S01]  /*f290*/  ISETP.GT.AND P0, PT, R2.reuse, RZ, PT ;  /* 0x000000ff0200720c */ /* 0x040fe20003f04270 */
[----:B------:R-:W-:Y:S02]  /*f2a0*/  VIADD R2, R2, 0xffffffff ;  /* 0xffffffff02027836 */ /* 0x000fe40000000000 */
[----:B------:R2:W5:Y:S10]  /*f2b0*/  LDL R8, [R1+0x4] ;  /* 0x0000040001087983 */ /* 0x0005740000100800 */
[----:B--2---:R-:W-:Y:S05]  /*f2c0*/  @P0 BRA `(.L_x_3122) ;  /* 0xffffffe800040947 */ /* 0x004fea000383ffff */
.L_x_3095:
[----:B-1---5:R-:W-:-:S05]  /*f2d0*/  IMAD.U32 R0, RZ, RZ, UR42 ;  /* 0x0000002aff007e24 */ /* 0x022fca000f8e00ff */
[----:B------:R-:W-:-:S13]  /*f2e0*/  ISETP.NE.AND P0, PT, R0, 0x3, PT ;  /* 0x000000030000780c */ /* 0x000fda0003f05270 */
[----:B------:R-:W-:Y:S05]  /*f2f0*/  @!P0 BRA `(.L_x_3123) ;  /* 0x0000000000048947 */ /* 0x000fea0003800000 */
[----:B------:R-:W-:Y:S01]  /*f300*/  BPT.TRAP 0x1 ;  /* 0x000000040000795c */ /* 0x000fe20000300000 */
.L_x_3123:
[----:B------:R-:W0:Y:S04]  /*f310*/  LDL R2, [R1+0x8] ;  /* 0x0000080001027983 */ /* 0x000e280000100800 */
[----:B------:R-:W2:Y:S01]  /*f320*/  LDL R0, [R1+0x4] ;  /* 0x0000040001007983 */ /* 0x000ea20000100800 */
[----:B------:R-:W-:Y:S01]  /*f330*/  BSSY B0, `(.L_x_3124) ;  /* 0x0000008000007945 */ /* 0x000fe20003800000 */
[----:B0-----:R-:W-:-:S04]  /*f340*/  LOP3.LUT R3, R2, 0x1, RZ, 0x3c, !PT ;  /* 0x0000000102037812 */ /* 0x001fc800078e3cff */
[----:B------:R-:W-:Y:S02]  /*f350*/  SHF.L.U32 R3, R3, 0x1f, RZ ;  /* 0x0000001f03037819 */ /* 0x000fe400000006ff */
[----:B--2---:R-:W-:-:S04]  /*f360*/  LEA R0, R0, UR41, 0x3 ;  /* 0x0000002900007c11 */ /* 0x004fc8000f8e18ff */
[----:B------:R-:W0:Y:S01]  /*f370*/  SYNCS.PHASECHK.TRANS64.TRYWAIT P2, [R0+URZ+0x33470], R3 ;  /* 0x03347003000075a7 */ /* 0x000e22000804017f */
[----:B------:R-:W-:-:S05]  /*f380*/  IMAD.U32 R2, RZ, RZ, UR47 ;  /* 0x0000002fff027e24 */ /* 0x000fca000f8e00ff */
[----:B------:R-:W-:Y:S01]  /*f390*/  ISETP.NE.AND P1, PT, R2, 0x3, PT ;  /* 0x000000030200780c */ /* 0x000fe20003f25270 */
[----:B0-----:R-:W-:-:S12]  /*f3a0*/  @!P2 BRA `(.L_x_3125) ;  /* 0x000000180088a947 */ /* 0x001fd80003800000 */
.L_x_3166:
[----:B------:R-:W-:Y:S05]  /*f3b0*/  BSYNC B0 ;  /* 0x0000000000007941 */ /* 0x000fea0003800000 */
.L_x_3124:
[----:B------:R-:W-:Y:S05]  /*f3c0*/  @!P1 BRA `(.L_x_3126) ;  /* 0x0000000000049947 */ /* 0x000fea0003800000 */
[----:B------:R-:W-:Y:S01]  /*f3d0*/  BPT.TRAP 0x1 ;  /* 0x000000040000795c */ /* 0x000fe20000300000 */
.L_x_3126:
[----:B------:R-:W0:Y:S02]  /*f3e0*/  LDL R2, [R1+0x8] ;  /* 0x0000080001027983 */ /* 0x000e240000100800 */
[----:B0-----:R-:W-:-:S04]  /*f3f0*/  SHF.L.U32 R3, R2, 0x1f, RZ ;  /* 0x0000001f02037819 */ /* 0x001fc800000006ff */
[----:B------:R-:W0:Y:S02]  /*f400*/  SYNCS.PHASECHK.TRANS64.TRYWAIT P2, [R0+URZ+0x33460], R3 ;  /* 0x03346003000075a7 */ /* 0x000e24000804017f */
[----:B0-----:R-:W-:Y:S05]  /*f410*/  @!P2 BRA `(.L_x_3127) ;  /* 0x000000180080a947 */ /* 0x001fea0003800000 */
.L_x_3167:
[----:B------:R-:W2:Y:S01]  /*f420*/  LDL R2, [R1+0x4] ;  /* 0x0000040001027983 */ /* 0x000ea20000100800 */
[----:B------:R-:W-:Y:S05]  /*f430*/  WARPSYNC.ALL ;  /* 0x0000000000007948 */ /* 0x000fea0003800000 */
[----:B--2---:R-:W-:-:S04]  /*f440*/  IMAD R2, R2, 0x7800, RZ ;  /* 0x0000780002027824 */ /* 0x004fc800078e02ff */
[C---:B------:R-:W-:Y:S01]  /*f450*/  VIADD R13, R2.reuse, 0x2800 ;  /* 0x00002800020d7836 */ /* 0x040fe20000000000 */
[C---:B------:R-:W-:Y:S01]  /*f460*/  LOP3.LUT R12, R2.reuse, R19, RZ, 0xfc, !PT ;  /* 0x00000013020c7212 */ /* 0x040fe200078efcff */
[C---:B------:R-:W-:Y:S01]  /*f470*/  VIADD R20, R2.reuse, 0x5000 ;  /* 0x0000500002147836 */ /* 0x040fe20000000000 */
[C---:B0-----:R-:W-:Y:S01]  /*f480*/  LOP3.LUT R3, R2.reuse, R18, RZ, 0xfc, !PT ;  /* 0x0000001202037212 */ /* 0x041fe200078efcff */
[C---:B------:R-:W-:Y:S02]  /*f490*/  VIADD R14, R2.reuse, 0x1800 ;  /* 0x00001800020e7836 */ /* 0x040fe40000000000 */
[----:B------:R0:W1:Y:S01]  /*f4a0*/  LDSM.16.MT88.4 R4, [R12+UR41+0xf200] ;  /* 0x00f200290c04783b */ /* 0x0000620008004200 */
[C---:B------:R-:W-:Y:S02]  /*f4b0*/  VIADD R16, R2.reuse, 0x2000 ;  /* 0x0000200002107836 */ /* 0x040fe40000000000 */
[----:B------:R-:W-:Y:S02]  /*f4c0*/  IMAD.IADD R3, R17, 0x1, R3 ;  /* 0x0000000111037824 */ /* 0x000fe400078e0203 */
[----:B------:R-:W-:-:S02]  /*f4d0*/  VIADD R15, R2, 0x5800 ;  /* 0x00005800020f7836 */ /* 0x000fc40000000000 */
[----:B0-----:R-:W-:Y:S01]  /*f4e0*/  VIADD R12, R2, 0x1000 ;  /* 0x00001000020c7836 */ /* 0x001fe20000000000 */
[C-C-:B-1----:R-:W-:Y:S02]  /*f4f0*/  PRMT R8, R4.reuse, 0x6420, R5.reuse ;  /* 0x0000642004087816 */ /* 0x142fe40000000005 */
[----:B------:R-:W-:Y:S02]  /*f500*/  PRMT R9, R4, 0x7531, R5 ;  /* 0x0000753104097816 */ /* 0x000fe40000000005 */
[C-C-:B------:R-:W-:Y:S02]  /*f510*/  PRMT R10, R6.reuse, 0x6420, R7.reuse ;  /* 0x00006420060a7816 */ /* 0x140fe40000000007 */
[----:B------:R-:W-:Y:S02]  /*f520*/  PRMT R11, R6, 0x7531, R7 ;  /* 0x00007531060b7816 */ /* 0x000fe40000000007 */
[C---:B------:R-:W-:Y:S02]  /*f530*/  LOP3.LUT R5, R13.reuse, R19, RZ, 0xfc, !PT ;  /* 0x000000130d057212 */ /* 0x040fe400078efcff */
[----:B------:R-:W-:Y:S01]  /*f540*/  LOP3.LUT R13, R13, R18, RZ, 0xfc, !PT ;  /* 0x000000120d0d7212 */ /* 0x000fe200078efcff */
[----:B------:R0:W-:Y:S04]  /*f550*/  STSM.16.M88.4 [R3], R8 ;  /* 0x0000000803007844 */ /* 0x0001e80000000200 */
[----:B------:R-:W1:Y:S01]  /*f560*/  LDSM.16.MT88.4 R4, [R5+UR41+0xf200] ;  /* 0x00f200290504783b */ /* 0x000e620008004200 */
[----:B------:R-:W-:-:S02]  /*f570*/  IMAD.IADD R13, R17, 0x1, R13 ;  /* 0x00000001110d7824 */ /* 0x000fc400078e020d */
[----:B0-----:R-:W-:Y:S01]  /*f580*/  VIADD R3, R2, 0x800 ;  /* 0x0000080002037836 */ /* 0x001fe20000000000 */
[C-C-:B-1----:R-:W-:Y:S02]  /*f590*/  PRMT R8, R4.reuse, 0x6420, R5.reuse ;  /* 0x0000642004087816 */ /* 0x142fe40000000005 */
[----:B------:R-:W-:Y:S02]  /*f5a0*/  PRMT R9, R4, 0x7531, R5 ;  /* 0x0000753104097816 */ /* 0x000fe40000000005 */
[----:B------:R-:W-:Y:S02]  /*f5b0*/  LOP3.LUT R4, R3, R18, RZ, 0xfc, !PT ;  /* 0x0000001203047212 */ /* 0x000fe400078efcff */
[C-C-:B------:R-:W-:Y:S02]  /*f5c0*/  PRMT R10, R6.reuse, 0x6420, R7.reuse ;  /* 0x00006420060a7816 */ /* 0x140fe40000000007 */
[----:B------:R-:W-:Y:S01]  /*f5d0*/  PRMT R11, R6, 0x7531, R7 ;  /* 0x00007531060b7816 */ /* 0x000fe20000000007 */
[----:B------:R-:W-:-:S05]  /*f5e0*/  IMAD.IADD R4, R17, 0x1, R4 ;  /* 0x0000000111047824 */ /* 0x000fca00078e0204 */
[----:B------:R0:W-:Y:S02]  /*f5f0*/  STSM.16.M88.4 [R4], R8 ;  /* 0x0000000804007844 */ /* 0x0001e40000000200 */
[----:B0-----:R-:W-:-:S06]  /*f600*/  LOP3.LUT R4, R20, R19, RZ, 0xfc, !PT ;  /* 0x0000001314047212 */ /* 0x001fcc00078efcff */
        /* <DEDUP_REMOVED lines=8> */
[----:B0-----:R-:W-:Y:S02]  /*f690*/  LOP3.LUT R4, R3, R19, RZ, 0xfc, !PT ;  /* 0x0000001303047212 */ /* 0x001fe400078efcff */
[----:B------:R-:W-:-:S04]  /*f6a0*/  LOP3.LUT R3, R14, R18, RZ, 0xfc, !PT ;  /* 0x000000120e037212 */ /* 0x000fc800078efcff */
[----:B------:R-:W0:Y:S01]  /*f6b0*/  LDSM.16.MT88.4 R4, [R4+UR41+0xf200] ;  /* 0x00f200290404783b */ /* 0x000e220008004200 */
[----:B------:R-:W-:Y:S01]  /*f6c0*/  IMAD.IADD R3, R17, 0x1, R3 ;  /* 0x0000000111037824 */ /* 0x000fe200078e0203 */
[C-C-:B0-----:R-:W-:Y:S02]  /*f6d0*/  PRMT R8, R4.reuse, 0x6420, R5.reuse ;  /* 0x0000642004087816 */ /* 0x141fe40000000005 */
        /* <DEDUP_REMOVED lines=27> */
[----:B------:R-:W1:Y:S01]  /*f890*/  LDSM.16.MT88.4 R4, [R4+UR41+0xf200] ;  /* 0x00f200290404783b */ /* 0x000e620008004200 */
[----:B0-----:R-:W-:Y:S01]  /*f8a0*/  VIADD R13, R2, 0x6000 ;  /* 0x00006000020d7836 */ /* 0x001fe20000000000 */
[C-C-:B-1----:R-:W-:Y:S02]  /*f8b0*/  PRMT R8, R4.reuse, 0x6420, R5.reuse ;  /* 0x0000642004087816 */ /* 0x142fe40000000005 */
[----:B------:R-:W-:Y:S02]  /*f8c0*/  PRMT R9, R4, 0x7531, R5 ;  /* 0x0000753104097816 */ /* 0x000fe40000000005 */
[----:B------:R-:W-:-:S02]  /*f8d0*/  PRMT R10, R6, 0x6420, R7 ;  /* 0x00006420060a7816 */ /* 0x000fc40000000007 */
        /* <DEDUP_REMOVED lines=12> */
[----:B------:R-:W-:Y:S01]  /*f9a0*/  LOP3.LUT R13, R13, R18, RZ, 0xfc, !PT ;  /* 0x000000120d0d7212 */ /* 0x000fe200078efcff */
[----:B------:R0:W-:Y:S04]  /*f9b0*/  STSM.16.M88.4 [R3], R8 ;  /* 0x0000000803007844 */ /* 0x0001e80000000200 */
[----:B------:R-:W1:Y:S01]  /*f9c0*/  LDSM.16.MT88.4 R4, [R4+UR41+0xf200] ;  /* 0x00f200290404783b */ /* 0x000e620008004200 */
[----:B------:R-:W-:Y:S02]  /*f9d0*/  IMAD.IADD R13, R17, 0x1, R13 ;  /* 0x00000001110d7824 */ /* 0x000fe400078e020d */
[----:B0-----:R-:W-:Y:S01]  /*f9e0*/  VIADD R3, R2, 0x4000 ;  /* 0x0000400002037836 */ /* 0x001fe20000000000 */
[C-C-:B-1----:R-:W-:Y:S02]  /*f9f0*/  PRMT R8, R4.reuse, 0x6420, R5.reuse ;  /* 0x0000642004087816 */ /* 0x142fe40000000005 */
[----:B------:R-:W-:-:S02]  /*fa00*/  PRMT R9, R4, 0x7531, R5 ;  /* 0x0000753104097816 */ /* 0x000fc40000000005 */
        /* <DEDUP_REMOVED lines=12> */
[----:B------:R-:W-:Y:S01]  /*fad0*/  IMAD.IADD R4, R17, 0x1, R4 ;  /* 0x0000000111047824 */ /* 0x000fe200078e0204 */
[----:B------:R-:W-:-:S04]  /*fae0*/  LOP3.LUT R12, R12, R19, RZ, 0xfc, !PT ;  /* 0x000000130c0c7212 */ /* 0x000fc800078efcff */
        /* <DEDUP_REMOVED lines=10> */
[C---:B0-----:R-:W-:Y:S02]  /*fb90*/  VIADD R3, R2.reuse, 0x6800 ;  /* 0x0000680002037836 */ /* 0x041fe40000000000 */
[----:B------:R-:W-:-:S03]  /*fba0*/  VIADD R2, R2, 0x7000 ;  /* 0x0000700002027836 */ /* 0x000fc60000000000 */
        /* <DEDUP_REMOVED lines=39> */
.L_x_3128:
[----:B-1----:R1:W-:Y:S01]  /*fe20*/  SYNCS.ARRIVE.TRANS64.A1T0 RZ, [R0+URZ+0x33450], RZ ;  /* 0x033450ff00ff79a7 */ /* 0x0023e2000810003f */
[----:B------:R-:W-:Y:S06]  /*fe30*/  BAR.SYNC.DEFER_BLOCKING 0x2, 0x80 ;  /* 0x0082000000007b1d */ /* 0x000fec0000010000 */
[----:B------:R-:W-:Y:S05]  /*fe40*/  @!P0 BRA `(.L_x_3129) ;  /* 0x0000000000048947 */ /* 0x000fea0003800000 */
[----:B------:R-:W-:Y:S01]  /*fe50*/  BPT.TRAP 0x1 ;  /* 0x000000040000795c */ /* 0x000fe20000300000 */
.L_x_3129:
[----:B------:R-:W2:Y:S04]  /*fe60*/  LDL R3, [R1+0x14] ;  /* 0x0000140001037983 */ /* 0x000ea80000100800 */
[----:B------:R-:W3:Y:S01]  /*fe70*/  LDL R2, [R1+0x18] ;  /* 0x0000180001027983 */ /* 0x000ee20000100800 */
[----:B--2---:R-:W-:-:S13]  /*fe80*/  ISETP.NE.AND P0, PT, R3, RZ, PT ;  /* 0x000000ff0300720c */ /* 0x004fda0003f05270 */
[----:B-1----:R-:W-:-:S05]  /*fe90*/  @P0 VIADD R0, R0, 0x33480 ;  /* 0x0003348000000836 */ /* 0x002fca0000000000 */
[----:B---3--:R-:W-:-:S04]  /*fea0*/  @P0 PRMT R0, R2, 0x654, R0 ;  /* 0x0000065402000816 */ /* 0x008fc80000000000 */
[----:B------:R1:W-:Y:S01]  /*feb0*/  @P0 SYNCS.ARRIVE.TRANS64.RED.A1T0 RZ, [R0+URZ], RZ ;  /* 0x000000ff00ff09a7 */ /* 0x0003e2000810043f */
[----:B------:R-:W-:Y:S02]  /*fec0*/  BPT.TRAP 0x1 ;  /* 0x000000040000795c */ /* 0x000fe40000300000 */
[----:B------:R-:W1:Y:S01]  /*fed0*/  LDL.LU R4, [R1+0x4] ;  /* 0x0000040001047983 */ /* 0x000e620000300800 */
[----:B------:R-:W2:Y:S03]  /*fee0*/  LDC R2, c[0x0][0xc34] ;  /* 0x00030d00ff027b82 */ /* 0x000ea60000000800 */
[----:B------:R-:W3:Y:S01]  /*fef0*/  LDL.LU R3, [R1+0x8] ;  /* 0x0000080001037983 */ /* 0x000ee20000300800 */
[----:B------:R-:W-:Y:S02]  /*ff00*/  UIADD3 UR50, UR43, UR50, URZ ;  /* 0x000000322b327290 */ /* 0x000fe4000fffe03f */
[----:B------:R-:W-:-:S04]  /*ff10*/  UIADD3 UR46, UR46, 0x1, URZ ;  /* 0x000000012e2e7890 */ /* 0x000fc8000fffe03f */
[----:B--2---:R-:W-:Y:S01]  /*ff20*/  ISETP.LE.AND P1, PT, R2, UR50, PT ;  /* 0x0000003202007c0c */ /* 0x004fe2000bf23270 */
[----:B-1----:R-:W-:-:S05]  /*ff30*/  VIADD R0, R4, 0x1 ;  /* 0x0000000104007836 */ /* 0x002fca0000000000 */
[----:B------:R-:W-:-:S04]  /*ff40*/  ISETP.NE.AND P0, PT, R0, 0x2, PT ;  /* 0x000000020000780c */ /* 0x000fc80003f05270 */
[----:B------:R-:W-:Y:S02]  /*ff50*/  SEL R2, RZ, 0x1, P0 ;  /* 0x00000001ff027807 */ /* 0x000fe40000000000 */
[----:B------:R-:W-:Y:S02]  /*ff60*/  SEL R0, R0, RZ, P0 ;  /* 0x000000ff00007207 */ /* 0x000fe40000000000 */
[----:B---3--:R-:W-:-:S03]  /*ff70*/  LOP3.LUT R3, R3, R2, RZ, 0x3c, !PT ;  /* 0x0000000203037212 */ /* 0x008fc600078e3cff */
[----:B------:R2:W-:Y:S04]  /*ff80*/  STL [R1+0x4], R0 ;  /* 0x0000040001007387 */ /* 0x0005e80000100800 */
[----:B------:R2:W-:Y:S01]  /*ff90*/  STL [R1+0x8], R3 ;  /* 0x0000080301007387 */ /* 0x0005e20000100800 */
[----:B------:R-:W-:Y:S05]  /*ffa0*/  @!P1 BRA `(.L_x_3130) ;  /* 0xffffffc000309947 */ /* 0x000fea000383ffff */
[----:B------:R-:W-:-:S12]  /*ffb0*/  ULOP3.LUT UR46, UR46, 0x1, URZ, 0xc, !UPT ;  /* 0x000000012e2e7892 */ /* 0x000fd8000f8e0c3f */
.L_x_3075:
[----:B--2---:R-:W0:Y:S01]  /*ffc0*/  S2R R3, SR_CgaCtaId ;  /* 0x0000000000037919 */ /* 0x004e220000008800 */
[----:B------:R-:W-:-:S04]  /*ffd0*/  MOV R0, 0x400 ;  /* 0x0000040000007802 */ /* 0x000fc80000000f00 */
[----:B0-----:R-:W-:Y:S01]  /*ffe0*/  LEA R9, R3, R0, 0x18 ;  /* 0x0000000003097211 */ /* 0x001fe200078ec0ff */
[----:B------:R-:W-:-:S05]  /*fff0*/  IMAD.U32 R0, RZ, RZ, UR46 ;  /* 0x0000002eff007e24 */ /* 0x000fca000f8e00ff */
[----:B------:R-:W-:-:S04]  /*10000*/  SHF.L.U32 R0, R0, 0x1f, RZ ;  /* 0x0000001f00007819 */ /* 0x000fc800000006ff */
[----:B------:R-:W0:Y:S02]  /*10010*/  SYNCS.PHASECHK.TRANS64.TRYWAIT P0, [R9+URZ+0x33420], R0 ;  /* 0x03342000090075a7 */ /* 0x000e24000800017f */
[----:B0-----:R-:W-:Y:S05]  /*10020*/  @!P0 BRA `(.L_x_3131) ;  /* 0x0000000c00908947 */ /* 0x001fea0003800000 */
.L_x_3168:
        /* <DEDUP_REMOVED lines=14> */
.L_x_3134:
[----:B------:R-:W2:Y:S04]  /*10110*/  LDL R2, [R1+0x4] ;  /* 0x0000040001027983 */ /* 0x000ea80000100800 */
        /* <DEDUP_REMOVED lines=13> */
.L_x_3169:
[----:B------:R-:W1:Y:S02]  /*101f0*/  SYNCS.PHASECHK.TRANS64.TRYWAIT P1, [R7+URZ], R0 ;  /* 0x00000000070075a7 */ /* 0x000e64000802017f */
[----:B-1----:R-:W-:Y:S05]  /*10200*/  @!P1 BRA `(.L_x_3136) ;  /* 0x0000000c00409947 */ /* 0x002fea0003800000 */
.L_x_3170:
[----:B------:R-:W-:Y:S05]  /*10210*/  @!P0 BRA `(.L_x_3137) ;  /* 0x0000000000048947 */ /* 0x000fea0003800000 */
[----:B------:R-:W-:Y:S01]  /*10220*/  BPT.TRAP 0x1 ;  /* 0x000000040000795c */ /* 0x000fe20000300000 */
.L_x_3137:
[----:B------:R-:W0:Y:S02]  /*10230*/  LDL.LU R2, [R1+0x4] ;  /* 0x0000040001027983 */ /* 0x000e240000300800 */
[----:B0-----:R-:W-:-:S04]  /*10240*/  IMAD R5, R2, 0x8, R9 ;  /* 0x0000000802057824 */ /* 0x001fc800078e0209 */
[----:B------:R-:W0:Y:S02]  /*10250*/  SYNCS.PHASECHK.TRANS64.TRYWAIT P1, [R5+URZ+0x33460], R4 ;  /* 0x03346004050075a7 */ /* 0x000e24000802017f */
[----:B0-----:R-:W-:Y:S05]  /*10260*/  @!P1 BRA `(.L_x_3138) ;  /* 0x0000000c003c9947 */ /* 0x001fea0003800000 */
.L_x_3171:
[----:B------:R-:W-:Y:S05]  /*10270*/  @!P0 BRA `(.L_x_3139) ;  /* 0x0000000000048947 */ /* 0x000fea0003800000 */
[----:B------:R-:W-:Y:S01]  /*10280*/  BPT.TRAP 0x1 ;  /* 0x000000040000795c */ /* 0x000fe20000300000 */
.L_x_3139:
[----:B------:R-:W-:-:S04]  /*10290*/  IMAD R3, R3, 0x8, R9 ;  /* 0x0000000803037824 */ /* 0x000fc800078e0209 */
[----:B------:R-:W2:Y:S02]  /*102a0*/  SYNCS.PHASECHK.TRANS64.TRYWAIT P1, [R3+URZ+0x33460], R0 ;  /* 0x03346000030075a7 */ /* 0x000ea4000802017f */
[----:B--2---:R-:W-:Y:S05]  /*102b0*/  @!P1 BRA `(.L_x_3140) ;  /* 0x0000000c003c9947 */ /* 0x004fea0003800000 */
.L_x_3172:
[----:B------:R-:W-:Y:S05]  /*102c0*/  @!P0 BRA `(.L_x_3141) ;  /* 0x0000000000048947 */ /* 0x000fea0003800000 */
[----:B------:R-:W-:Y:S01]  /*102d0*/  BPT.TRAP 0x1 ;  /* 0x000000040000795c */ /* 0x000fe20000300000 */
.L_x_3141:
[----:B------:R-:W3:Y:S02]  /*102e0*/  SYNCS.PHASECHK.TRANS64.TRYWAIT P0, [R5+URZ+0x33480], R4 ;  /* 0x03348004050075a7 */ /* 0x000ee4000800017f */
[----:B---3--:R-:W-:Y:S05]  /*102f0*/  @!P0 BRA `(.L_x_3142) ;  /* 0x0000000c00408947 */ /* 0x008fea0003800000 */
.L_x_3143:
[----:B----4-:R4:W0:Y:S02]  /*10300*/  SYNCS.PHASECHK.TRANS64.TRYWAIT P0, [R3+URZ+0x33480], R0 ;  /* 0x03348000030075a7 */ /* 0x010824000800017f */
[----:B0-----:R-:W-:Y:S05]  /*10310*/  @!P0 NANOSLEEP.SYNCS 0x989680 ;  /* 0x009896800000895d */ /* 0x001fea0003900000 */
[----:B------:R-:W0:Y:S02]  /*10320*/  @!P0 SYNCS.PHASECHK.TRANS64 P0, [R3+URZ+0x33480], R0 ;  /* 0x03348000030085a7 */ /* 0x000e24000800007f */
[----:B0-----:R-:W-:Y:S05]  /*10330*/  @!P0 BRA `(.L_x_3143) ;  /* 0xfffffffc00f08947 */ /* 0x001fea000383ffff */
.L_x_3133:
[----:B------:R-:W-:Y:S05]  /*10340*/  BSYNC B0 ;  /* 0x0000000000007941 */ /* 0x000fea0003800000 */
.L_x_3132:
[----:B------:R-:W-:Y:S05]  /*10350*/  EXIT ;  /* 0x000000000000794d */ /* 0x000fea0003800000 */
.L_x_3043:
[----:B0-----:R-:W-:-:S04]  /*10360*/  IMAD.U32 R3, RZ, RZ, UR39 ;  /* 0x00000027ff037e24 */ /* 0x001fc8000f8e00ff */
[----:B------:R0:W1:Y:S03]  /*10370*/  SYNCS.PHASECHK.TRANS64.TRYWAIT P1, [R3+URZ+0x33400], R8 ;  /* 0x03340008030075a7 */ /* 0x000066000802017f */
[----:B-1----:R-:W-:Y:S05]  /*10380*/  @!P1 NANOSLEEP.SYNCS 0x989680 ;  /* 0x009896800000995d */ /* 0x002fea0003900000 */
[----:B------:R-:W1:Y:S02]  /*10390*/  @!P1 SYNCS.PHASECHK.TRANS64 P1, [R3+URZ+0x33400], R8 ;  /* 0x03340008030095a7 */ /* 0x000e64000802007f */
[----:B-1----:R-:W-:Y:S05]  /*103a0*/  @!P1 BRA `(.L_x_3043) ;  /* 0xfffffffc00ec9947 */ /* 0x002fea000383ffff */
[----:B------:R-:W-:Y:S05]  /*103b0*/  BRA `(.L_x_3144) ;  /* 0xffffff1400947947 */ /* 0x000fea000383ffff */
.L_x_3047:
[----:B-1----:R1:W2:Y:S02]  /*103c0*/  SYNCS.PHASECHK.TRANS64.TRYWAIT P1, [R3+URZ+0x33430], R4 ;  /* 0x03343004030075a7 */ /* 0x0022a4000802017f */
[----:B--2---:R-:W-:Y:S05]  /*103d0*/  @!P1 NANOSLEEP.SYNCS 0x989680 ;  /* 0x009896800000995d */ /* 0x004fea0003900000 */
[----:B------:R-:W2:Y:S02]  /*103e0*/  @!P1 SYNCS.PHASECHK.TRANS64 P1, [R3+URZ+0x33430], R4 ;  /* 0x03343004030095a7 */ /* 0x000ea4000802007f */
[----:B--2---:R-:W-:Y:S05]  /*103f0*/  @!P1 BRA `(.L_x_3047) ;  /* 0xfffffffc00f09947 */ /* 0x004fea000383ffff */
[----:B------:R-:W-:Y:S05]  /*10400*/  BRA `(.L_x_3046) ;  /* 0xffffff1400b07947 */ /* 0x000fea000383ffff */
.L_x_3053:
[----:B-1----:R-:W-:-:S04]  /*10410*/  IMAD.U32 R8, RZ, RZ, UR6 ;  /* 0x00000006ff087e24 */ /* 0x002fc8000f8e00ff */
[----:B------:R1:W2:Y:S03]  /*10420*/  SYNCS.PHASECHK.TRANS64.TRYWAIT P1, [R8+URZ+0x33430], R7 ;  /* 0x03343007080075a7 */ /* 0x0002a6000802017f */
[----:B--2---:R-:W-:Y:S05]  /*10430*/  @!P1 NANOSLEEP.SYNCS 0x989680 ;  /* 0x009896800000995d */ /* 0x004fea0003900000 */
[----:B------:R-:W2:Y:S02]  /*10440*/  @!P1 SYNCS.PHASECHK.TRANS64 P1, [R8+URZ+0x33430], R7 ;  /* 0x03343007080095a7 */ /* 0x000ea4000802007f */
[----:B--2---:R-:W-:Y:S05]  /*10450*/  @!P1 BRA `(.L_x_3053) ;  /* 0xfffffffc00ec9947 */ /* 0x004fea000383ffff */
[----:B------:R-:W-:Y:S05]  /*10460*/  BRA `(.L_x_3050) ;  /* 0xffffff5000547947 */ /* 0x000fea000383ffff */
.L_x_3057:
[----:B-1----:R-:W-:-:S04]  /*10470*/  IMAD.U32 R8, RZ, RZ, UR6 ;  /* 0x00000006ff087e24 */ /* 0x002fc8000f8e00ff */
[----:B------:R1:W2:Y:S03]  /*10480*/  SYNCS.PHASECHK.TRANS64.TRYWAIT P1, [R8+URZ+0x33450], R7 ;  /* 0x03345007080075a7 */ /* 0x0002a6000802017f */
[----:B--2---:R-:W-:Y:S05]  /*10490*/  @!P1 NANOSLEEP.SYNCS 0x989680 ;  /* 0x009896800000995d */ /* 0x004fea0003900000 */
[----:B------:R-:W2:Y:S02]  /*104a0*/  @!P1 SYNCS.PHASECHK.TRANS64 P1, [R8+URZ+0x33450], R7 ;  /* 0x03345007080095a7 */ /* 0x000ea4000802007f */
[----:B--2---:R-:W-:Y:S05]  /*104b0*/  @!P1 BRA `(.L_x_3057) ;  /* 0xfffffffc00ec9947 */ /* 0x004fea000383ffff */
[----:B------:R-:W-:Y:S05]  /*104c0*/  BRA `(.L_x_3054) ;  /* 0xffffff5c005c7947 */ /* 0x000fea000383ffff */
.L_x_3064:
[----:B-1----:R-:W-:-:S04]  /*104d0*/  IMAD.U32 R5, RZ, RZ, UR4 ;  /* 0x00000004ff057e24 */ /* 0x002fc8000f8e00ff */
[----:B------:R1:W2:Y:S03]  /*104e0*/  SYNCS.PHASECHK.TRANS64.TRYWAIT P1, [R5+URZ+0x33450], R0 ;  /* 0x03345000050075a7 */ /* 0x0002a6000802017f */
[----:B--2---:R-:W-:Y:S05]  /*104f0*/  @!P1 NANOSLEEP.SYNCS 0x989680 ;  /* 0x009896800000995d */ /* 0x004fea0003900000 */
[----:B------:R-:W2:Y:S02]  /*10500*/  @!P1 SYNCS.PHASECHK.TRANS64 P1, [R5+URZ+0x33450], R0 ;  /* 0x03345000050095a7 */ /* 0x000ea4000802007f */
[----:B--2---:R-:W-:Y:S05]  /*10510*/  @!P1 BRA `(.L_x_3064) ;  /* 0xfffffffc00ec9947 */ /* 0x004fea000383ffff */
[----:B------:R-:W-:Y:S05]  /*10520*/  BRA `(.L_x_3063) ;  /* 0xffffff8800407947 */ /* 0x000fea000383ffff */
.L_x_3080:
[----:B------:R-:W-:Y:S02]  /*10530*/  IMAD.MOV.U32 R13, RZ, RZ, R6 ;  /* 0x000000ffff0d7224 */ /* 0x000fe400078e0006 */
[----:B------:R-:W-:Y:S02]  /*10540*/  IMAD.MOV.U32 R12, RZ, RZ, RZ ;  /* 0x000000ffff0c7224 */ /* 0x000fe400078e00ff */
[----:B------:R-:W-:Y:S02]  /*10550*/  IMAD.MOV.U32 R11, RZ, RZ, 0x1f ;  /* 0x0000001fff0b7424 */ /* 0x000fe400078e00ff */
[----:B------:R-:W-:-:S07]  /*10560*/  IMAD.MOV.U32 R15, RZ, RZ, -0x1 ;  /* 0xffffffffff0f7424 */ /* 0x000fce00078e00ff */
[----:B01----:R-:W-:Y:S05]  /*10570*/  WARPSYNC.COLLECTIVE R15, `(.L_x_3145) ;  /* 0x000000000f087348 */ /* 0x003fea0003c00000 */
[----:B------:R2:W3:Y:S02]  /*10580*/  SHFL.IDX P6, R14, R13, R12, R11 ;  /* 0x0000000c0d0e7389 */ /* 0x0004e400000c000b */
[----:B0123--:R-:W-:Y:S01]  /*10590*/  ENDCOLLECTIVE ;  /* 0x000000000000791b */ /* 0x00ffe20003800000 */
.L_x_3145:
[----:B------:R-:W-:Y:S05]  /*105a0*/  BRA `(.L_x_3146) ;  /* 0xffffffc000cc7947 */ /* 0x000fea000383ffff */
.L_x_3082:
[----:B------:R-:W-:Y:S01]  /*105b0*/  BSSY B0, `(.L_x_3147) ;  /* 0x0000006000007945 */ /* 0x000fe20003800000 */
[----:B------:R-:W-:-:S07]  /*105c0*/  IMAD.MOV.U32 R15, RZ, RZ, -0x1 ;  /* 0xffffffffff0f7424 */ /* 0x000fce00078e00ff */
[----:B01----:R-:W-:Y:S05]  /*105d0*/  WARPSYNC.COLLECTIVE R15, `(.L_x_3148) ;  /* 0x000000000f0c7348 */ /* 0x003fea0003c00000 */
[----:B------:R-:W-:Y:S02]  /*105e0*/  ELECT P6, UR62, PT ;  /* 0x00000000003e782f */ /* 0x000fe400038c0000 */
[----:B------:R-:W-:Y:S01]  /*105f0*/  MOV R14, UR62 ;  /* 0x0000003e000e7c02 */ /* 0x000fe20008000f00 */
[----:B01----:R-:W-:Y:S10]  /*10600*/  ENDCOLLECTIVE ;  /* 0x000000000000791b */ /* 0x003ff40003800000 */
.L_x_3148:
[----:B------:R-:W-:Y:S05]  /*10610*/  BSYNC B0 ;  /* 0x0000000000007941 */ /* 0x000fea0003800000 */
.L_x_3147:
[----:B------:R-:W-:Y:S05]  /*10620*/  BRA `(.L_x_3149) ;  /* 0xffffffc000dc7947 */ /* 0x000fea000383ffff */
.L_x_3084:
[----:B-1----:R1:W2:Y:S02]  /*10630*/  SYNCS.PHASECHK.TRANS64.TRYWAIT P0, [R4+URZ+0x33480], R3 ;  /* 0x03348003040075a7 */ /* 0x0022a4000800017f */
[----:B--2---:R-:W-:Y:S05]  /*10640*/  @!P0 NANOSLEEP.SYNCS 0x989680 ;  /* 0x009896800000895d */ /* 0x004fea0003900000 */
[----:B------:R-:W2:Y:S02]  /*10650*/  @!P0 SYNCS.PHASECHK.TRANS64 P0, [R4+URZ+0x33480], R3 ;  /* 0x03348003040085a7 */ /* 0x000ea4000800007f */
[----:B--2---:R-:W-:Y:S05]  /*10660*/  @!P0 BRA `(.L_x_3084) ;  /* 0xfffffffc00f08947 */ /* 0x004fea000383ffff */
[----:B------:R-:W-:Y:S05]  /*10670*/  BRA `(.L_x_3150) ;  /* 0xffffffc4002c7947 */ /* 0x000fea000383ffff */
.L_x_3087:
[----:B0-----:R0:W2:Y:S02]  /*10680*/  SYNCS.PHASECHK.TRANS64.TRYWAIT P0, [R4+URZ+0x33440], R3 ;  /* 0x03344003040075a7 */ /* 0x0010a4000800017f */
[----:B--2---:R-:W-:Y:S05]  /*10690*/  @!P0 NANOSLEEP.SYNCS 0x989680 ;  /* 0x009896800000895d */ /* 0x004fea0003900000 */
[----:B------:R-:W2:Y:S02]  /*106a0*/  @!P0 SYNCS.PHASECHK.TRANS64 P0, [R4+URZ+0x33440], R3 ;  /* 0x03344003040085a7 */ /* 0x000ea4000800007f */
[----:B--2---:R-:W-:Y:S05]  /*106b0*/  @!P0 BRA `(.L_x_3087) ;  /* 0xfffffffc00f08947 */ /* 0x004fea000383ffff */
[----:B------:R-:W-:Y:S05]  /*106c0*/  BRA `(.L_x_3151) ;  /* 0xffffffc400ec7947 */ /* 0x000fea000383ffff */
.L_x_3091:
[----:B------:R-:W-:Y:S01]  /*106d0*/  IMAD.MOV.U32 R13, RZ, RZ, R3 ;  /* 0x000000ffff0d7224 */ /* 0x000fe200078e0003 */
[----:B------:R-:W-:Y:S01]  /*106e0*/  LOP3.LUT R7, R7, 0x7f, RZ, 0xc0, !PT ;  /* 0x0000007f07077812 */ /* 0x000fe200078ec0ff */
[----:B------:R-:W-:Y:S02]  /*106f0*/  IMAD.MOV.U32 R12, RZ, RZ, RZ ;  /* 0x000000ffff0c7224 */ /* 0x000fe400078e00ff */
[----:B------:R-:W-:Y:S01]  /*10700*/  IMAD.MOV.U32 R11, RZ, RZ, 0x1c1f ;  /* 0x00001c1fff0b7424 */ /* 0x000fe200078e00ff */
[----:B------:R-:W-:Y:S01]  /*10710*/  SHF.R.U32.HI R0, RZ, 0x2, R7 ;  /* 0x00000002ff007819 */ /* 0x000fe20000011607 */
[----:B------:R-:W-:-:S04]  /*10720*/  IMAD.MOV.U32 R15, RZ, RZ, -0x1 ;  /* 0xffffffffff0f7424 */ /* 0x000fc800078e00ff */
[----:B------:R-:W-:-:S07]  /*10730*/  IMAD.IADD R0, R0, 0x1, R5 ;  /* 0x0000000100007824 */ /* 0x000fce00078e0205 */
[----:B-----5:R-:W-:Y:S05]  /*10740*/  WARPSYNC.COLLECTIVE R15, `(.L_x_3152) ;  /* 0x000000000f087348 */ /* 0x020fea0003c00000 */
[----:B------:R0:W1:Y:S02]  /*10750*/  SHFL.IDX P6, R14, R13, R12, R11 ;  /* 0x0000000c0d0e7389 */ /* 0x00006400000c000b */
[----:B01---5:R-:W-:Y:S01]  /*10760*/  ENDCOLLECTIVE ;  /* 0x000000000000791b */ /* 0x023fe20003800000 */
.L_x_3152:
[----:B------:R-:W-:Y:S02]  /*10770*/  VIADD R5, R0, 0x20 ;  /* 0x0000002000057836 */ /* 0x000fe40000000000 */
[----:B------:R-:W-:Y:S02]  /*10780*/  IMAD.MOV.U32 R13, RZ, RZ, R4 ;  /* 0x000000ffff0d7224 */ /* 0x000fe400078e0004 */
[----:B------:R-:W-:-:S07]  /*10790*/  IMAD.MOV.U32 R6, RZ, RZ, R14 ;  /* 0x000000ffff067224 */ /* 0x000fce00078e000e */
[----:B------:R-:W-:Y:S05]  /*107a0*/  WARPSYNC.COLLECTIVE R15, `(.L_x_3153) ;  /* 0x000000000f087348 */ /* 0x000fea0003c00000 */
[----:B------:R0:W1:Y:S02]  /*107b0*/  SHFL.IDX P6, R14, R13, R12, R11 ;  /* 0x0000000c0d0e7389 */ /* 0x00006400000c000b */
[----:B01----:R-:W-:Y:S01]  /*107c0*/  ENDCOLLECTIVE ;  /* 0x000000000000791b */ /* 0x003fe20003800000 */
.L_x_3153:
        /* <DEDUP_REMOVED lines=9> */
.L_x_3154:
        /* <DEDUP_REMOVED lines=17> */
.L_x_3155:
[----:B------:R-:W-:Y:S02]  /*10970*/  IMAD.MOV.U32 R13, RZ, RZ, R3 ;  /* 0x000000ffff0d7224 */ /* 0x000fe400078e0003 */
[----:B------:R-:W-:Y:S02]  /*10980*/  IMAD.MOV.U32 R12, RZ, RZ, 0x2 ;  /* 0x00000002ff0c7424 */ /* 0x000fe400078e00ff */
[----:B------:R-:W-:-:S07]  /*10990*/  IMAD.MOV.U32 R6, RZ, RZ, R14 ;  /* 0x000000ffff067224 */ /* 0x000fce00078e000e */
[----:B------:R-:W-:Y:S05]  /*109a0*/  WARPSYNC.COLLECTIVE R15, `(.L_x_3156) ;  /* 0x000000000f087348 */ /* 0x000fea0003c00000 */
[----:B------:R0:W1:Y:S02]  /*109b0*/  SHFL.IDX P6, R14, R13, R12, R11 ;  /* 0x0000000c0d0e7389 */ /* 0x00006400000c000b */
[----:B01----:R-:W-:Y:S01]  /*109c0*/  ENDCOLLECTIVE ;  /* 0x000000000000791b */ /* 0x003fe20003800000 */
.L_x_3156:
        /* <DEDUP_REMOVED lines=16> */
.L_x_3157:
[----:B------:R-:W-:Y:S02]  /*10ad0*/  IMAD.MOV.U32 R13, RZ, RZ, R3 ;  /* 0x000000ffff0d7224 */ /* 0x000fe400078e0003 */
[----:B------:R-:W-:Y:S02]  /*10ae0*/  IMAD.MOV.U32 R12, RZ, RZ, 0x3 ;  /* 0x00000003ff0c7424 */ /* 0x000fe400078e00ff */
[----:B------:R-:W-:-:S07]  /*10af0*/  IMAD.MOV.U32 R6, RZ, RZ, R14 ;  /* 0x000000ffff067224 */ /* 0x000fce00078e000e */
[----:B------:R-:W-:Y:S05]  /*10b00*/  WARPSYNC.COLLECTIVE R15, `(.L_x_3158) ;  /* 0x000000000f087348 */ /* 0x000fea0003c00000 */
[----:B------:R0:W1:Y:S02]  /*10b10*/  SHFL.IDX P6, R14, R13, R12, R11 ;  /* 0x0000000c0d0e7389 */ /* 0x00006400000c000b */
[----:B01----:R-:W-:Y:S01]  /*10b20*/  ENDCOLLECTIVE ;  /* 0x000000000000791b */ /* 0x003fe20003800000 */
.L_x_3158:
        /* <DEDUP_REMOVED lines=14> */
.L_x_3159:
[----:B------:R-:W-:Y:S01]  /*10c10*/  IMAD.MOV.U32 R4, RZ, RZ, R14 ;  /* 0x000000ffff047224 */ /* 0x000fe200078e000e */
[----:B------:R-:W-:Y:S06]  /*10c20*/  BRA `(.L_x_3160) ;  /* 0xffffffcc00347947 */ /* 0x000fec000383ffff */
.L_x_3094:
[----:B-1----:R-:W-:-:S04]  /*10c30*/  IMAD.U32 R2, RZ, RZ, UR41 ;  /* 0x00000029ff027e24 */ /* 0x002fc8000f8e00ff */
[----:B------:R1:W2:Y:S03]  /*10c40*/  SYNCS.PHASECHK.TRANS64.TRYWAIT P0, [R2+URZ+0x33420], R0 ;  /* 0x03342000020075a7 */ /* 0x0002a6000800017f */
[----:B--2---:R-:W-:Y:S05]  /*10c50*/  @!P0 NANOSLEEP.SYNCS 0x989680 ;  /* 0x009896800000895d */ /* 0x004fea0003900000 */
[----:B------:R-:W2:Y:S02]  /*10c60*/  @!P0 SYNCS.PHASECHK.TRANS64 P0, [R2+URZ+0x33420], R0 ;  /* 0x03342000020085a7 */ /* 0x000ea4000800007f */
[----:B--2---:R-:W-:Y:S05]  /*10c70*/  @!P0 BRA `(.L_x_3094) ;  /* 0xfffffffc00ec8947 */ /* 0x004fea000383ffff */
[----:B------:R-:W-:Y:S05]  /*10c80*/  BRA `(.L_x_3161) ;  /* 0xffffffcc00787947 */ /* 0x000fea000383ffff */
.L_x_3100:
[----:B0-----:R0:W2:Y:S02]  /*10c90*/  SYNCS.PHASECHK.TRANS64.TRYWAIT P0, [R6+URZ+0x33480], R5 ;  /* 0x03348005060075a7 */ /* 0x0010a4000800017f */
[----:B--2---:R-:W-:Y:S05]  /*10ca0*/  @!P0 NANOSLEEP.SYNCS 0x989680 ;  /* 0x009896800000895d */ /* 0x004fea0003900000 */
[----:B------:R-:W2:Y:S02]  /*10cb0*/  @!P0 SYNCS.PHASECHK.TRANS64 P0, [R6+URZ+0x33480], R5 ;  /* 0x03348005060085a7 */ /* 0x000ea4000800007f */
[----:B--2---:R-:W-:Y:S05]  /*10cc0*/  @!P0 BRA `(.L_x_3100) ;  /* 0xfffffffc00f08947 */ /* 0x004fea000383ffff */
[----:B------:R-:W-:Y:S05]  /*10cd0*/  BRA `(.L_x_3162) ;  /* 0xffffffd0001c7947 */ /* 0x000fea000383ffff */
.L_x_3108:
[----:B--2---:R2:W3:Y:S02]  /*10ce0*/  SYNCS.PHASECHK.TRANS64.TRYWAIT P0, [R6+URZ+0x33440], R5 ;  /* 0x03344005060075a7 */ /* 0x0044e4000800017f */
[----:B---3--:R-:W-:Y:S05]  /*10cf0*/  @!P0 NANOSLEEP.SYNCS 0x989680 ;  /* 0x009896800000895d */ /* 0x008fea0003900000 */
[----:B------:R-:W3:Y:S02]  /*10d00*/  @!P0 SYNCS.PHASECHK.TRANS64 P0, [R6+URZ+0x33440], R5 ;  /* 0x03344005060085a7 */ /* 0x000ee4000800007f */
[----:B---3--:R-:W-:Y:S05]  /*10d10*/  @!P0 BRA `(.L_x_3108) ;  /* 0xfffffffc00f08947 */ /* 0x008fea000383ffff */
[----:B------:R-:W-:Y:S05]  /*10d20*/  BRA `(.L_x_3163) ;  /* 0xffffffd400587947 */ /* 0x000fea000383ffff */
.L_x_3117:
[----:B0-----:R0:W2:Y:S02]  /*10d30*/  SYNCS.PHASECHK.TRANS64.TRYWAIT P2, [R3+URZ+0x33470], R4 ;  /* 0x03347004030075a7 */ /* 0x0010a4000804017f */
[----:B--2---:R-:W-:Y:S05]  /*10d40*/  @!P2 NANOSLEEP.SYNCS 0x989680 ;  /* 0x009896800000a95d */ /* 0x004fea0003900000 */
[----:B------:R-:W2:Y:S02]  /*10d50*/  @!P2 SYNCS.PHASECHK.TRANS64 P2, [R3+URZ+0x33470], R4 ;  /* 0x033470040300a5a7 */ /* 0x000ea4000804007f */
[----:B--2---:R-:W-:Y:S05]  /*10d60*/  @!P2 BRA `(.L_x_3117) ;  /* 0xfffffffc00f0a947 */ /* 0x004fea000383ffff */
[----:B------:R-:W-:Y:S05]  /*10d70*/  BRA `(.L_x_3164) ;  /* 0xffffffd8007c7947 */ /* 0x000fea000383ffff */
.L_x_3119:
[----:B0-----:R0:W2:Y:S02]  /*10d80*/  SYNCS.PHASECHK.TRANS64.TRYWAIT P2, [R3+URZ+0x33460], R4 ;  /* 0x03346004030075a7 */ /* 0x0010a4000804017f */
[----:B--2---:R-:W-:Y:S05]  /*10d90*/  @!P2 NANOSLEEP.SYNCS 0x989680 ;  /* 0x009896800000a95d */ /* 0x004fea0003900000 */
[----:B------:R-:W2:Y:S02]  /*10da0*/  @!P2 SYNCS.PHASECHK.TRANS64 P2, [R3+URZ+0x33460], R4 ;  /* 0x033460040300a5a7 */ /* 0x000ea4000804007f */
[----:B--2---:R-:W-:Y:S05]  /*10db0*/  @!P2 BRA `(.L_x_3119) ;  /* 0xfffffffc00f0a947 */ /* 0x004fea000383ffff */
[----:B------:R-:W-:Y:S05]  /*10dc0*/  BRA `(.L_x_3165) ;  /* 0xffffffd800847947 */ /* 0x000fea000383ffff */
.L_x_3125:
[----:B0-----:R0:W1:Y:S02]  /*10dd0*/  SYNCS.PHASECHK.TRANS64.TRYWAIT P2, [R0+URZ+0x33470], R3 ;  /* 0x03347003000075a7 */ /* 0x001064000804017f */
[----:B-1----:R-:W-:Y:S05]  /*10de0*/  @!P2 NANOSLEEP.SYNCS 0x989680 ;  /* 0x009896800000a95d */ /* 0x002fea0003900000 */
[----:B------:R-:W1:Y:S02]  /*10df0*/  @!P2 SYNCS.PHASECHK.TRANS64 P2, [R0+URZ+0x33470], R3 ;  /* 0x033470030000a5a7 */ /* 0x000e64000804007f */
[----:B-1----:R-:W-:Y:S05]  /*10e00*/  @!P2 BRA `(.L_x_3125) ;  /* 0xfffffffc00f0a947 */ /* 0x002fea000383ffff */
[----:B------:R-:W-:Y:S05]  /*10e10*/  BRA `(.L_x_3166) ;  /* 0xffffffe400647947 */ /* 0x000fea000383ffff */
.L_x_3127:
[----:B0-----:R0:W1:Y:S02]  /*10e20*/  SYNCS.PHASECHK.TRANS64.TRYWAIT P2, [R0+URZ+0x33460], R3 ;  /* 0x03346003000075a7 */ /* 0x001064000804017f */
[----:B-1----:R-:W-:Y:S05]  /*10e30*/  @!P2 NANOSLEEP.SYNCS 0x989680 ;  /* 0x009896800000a95d */ /* 0x002fea0003900000 */
[----:B------:R-:W1:Y:S02]  /*10e40*/  @!P2 SYNCS.PHASECHK.TRANS64 P2, [R0+URZ+0x33460], R3 ;  /* 0x033460030000a5a7 */ /* 0x000e64000804007f */
[----:B-1----:R-:W-:Y:S05]  /*10e50*/  @!P2 BRA `(.L_x_3127) ;  /* 0xfffffffc00f0a947 */ /* 0x002fea000383ffff */
[----:B------:R-:W-:Y:S05]  /*10e60*/  BRA `(.L_x_3167) ;  /* 0xffffffe4006c7947 */ /* 0x000fea000383ffff */
.L_x_3131:
[----:B0-----:R0:W1:Y:S02]  /*10e70*/  SYNCS.PHASECHK.TRANS64.TRYWAIT P0, [R9+URZ+0x33420], R0 ;  /* 0x03342000090075a7 */ /* 0x001064000800017f */
[----:B-1----:R-:W-:Y:S05]  /*10e80*/  @!P0 NANOSLEEP.SYNCS 0x989680 ;  /* 0x009896800000895d */ /* 0x002fea0003900000 */
[----:B------:R-:W1:Y:S02]  /*10e90*/  @!P0 SYNCS.PHASECHK.TRANS64 P0, [R9+URZ+0x33420], R0 ;  /* 0x03342000090085a7 */ /* 0x000e64000800007f */
[----:B-1----:R-:W-:Y:S05]  /*10ea0*/  @!P0 BRA `(.L_x_3131) ;  /* 0xfffffffc00f08947 */ /* 0x002fea000383ffff */
[----:B------:R-:W-:Y:S05]  /*10eb0*/  BRA `(.L_x_3168) ;  /* 0xfffffff0005c7947 */ /* 0x000fea000383ffff */
.L_x_3135:
[----:B0-----:R0:W1:Y:S02]  /*10ec0*/  SYNCS.PHASECHK.TRANS64.TRYWAIT P1, [R5+URZ], R4 ;  /* 0x00000004050075a7 */ /* 0x001064000802017f */
[----:B-1----:R-:W-:Y:S05]  /*10ed0*/  @!P1 NANOSLEEP.SYNCS 0x989680 ;  /* 0x009896800000995d */ /* 0x002fea0003900000 */
[----:B------:R-:W1:Y:S02]  /*10ee0*/  @!P1 SYNCS.PHASECHK.TRANS64 P1, [R5+URZ], R4 ;  /* 0x00000004050095a7 */ /* 0x000e64000802007f */
[----:B-1----:R-:W-:Y:S05]  /*10ef0*/  @!P1 BRA `(.L_x_3135) ;  /* 0xfffffffc00f09947 */ /* 0x002fea000383ffff */
[----:B------:R-:W-:Y:S05]  /*10f00*/  BRA `(.L_x_3169) ;  /* 0xfffffff000b87947 */ /* 0x000fea000383ffff */
.L_x_3136:
[----:B-1----:R1:W2:Y:S02]  /*10f10*/  SYNCS.PHASECHK.TRANS64.TRYWAIT P1, [R7+URZ], R0 ;  /* 0x00000000070075a7 */ /* 0x0022a4000802017f */
[----:B--2---:R-:W-:Y:S05]  /*10f20*/  @!P1 NANOSLEEP.SYNCS 0x989680 ;  /* 0x009896800000995d */ /* 0x004fea0003900000 */
[----:B------:R-:W2:Y:S02]  /*10f30*/  @!P1 SYNCS.PHASECHK.TRANS64 P1, [R7+URZ], R0 ;  /* 0x00000000070095a7 */ /* 0x000ea4000802007f */
[----:B--2---:R-:W-:Y:S05]  /*10f40*/  @!P1 BRA `(.L_x_3136) ;  /* 0xfffffffc00f09947 */ /* 0x004fea000383ffff */
[----:B------:R-:W-:Y:S05]  /*10f50*/  BRA `(.L_x_3170) ;  /* 0xfffffff000ac7947 */ /* 0x000fea000383ffff */
.L_x_3138:
[----:B0-----:R0:W2:Y:S02]  /*10f60*/  SYNCS.PHASECHK.TRANS64.TRYWAIT P1, [R5+URZ+0x33460], R4 ;  /* 0x03346004050075a7 */ /* 0x0010a4000802017f */
[----:B--2---:R-:W-:Y:S05]  /*10f70*/  @!P1 NANOSLEEP.SYNCS 0x989680 ;  /* 0x009896800000995d */ /* 0x004fea0003900000 */
[----:B------:R-:W2:Y:S02]  /*10f80*/  @!P1 SYNCS.PHASECHK.TRANS64 P1, [R5+URZ+0x33460], R4 ;  /* 0x03346004050095a7 */ /* 0x000ea4000802007f */
[----:B--2---:R-:W-:Y:S05]  /*10f90*/  @!P1 BRA `(.L_x_3138) ;  /* 0xfffffffc00f09947 */ /* 0x004fea000383ffff */
[----:B------:R-:W-:Y:S05]  /*10fa0*/  BRA `(.L_x_3171) ;  /* 0xfffffff000b07947 */ /* 0x000fea000383ffff */
.L_x_3140:
[----:B--2---:R2:W3:Y:S02]  /*10fb0*/  SYNCS.PHASECHK.TRANS64.TRYWAIT P1, [R3+URZ+0x33460], R0 ;  /* 0x03346000030075a7 */ /* 0x0044e4000802017f */
[----:B---3--:R-:W-:Y:S05]  /*10fc0*/  @!P1 NANOSLEEP.SYNCS 0x989680 ;  /* 0x009896800000995d */ /* 0x008fea0003900000 */
[----:B------:R-:W3:Y:S02]  /*10fd0*/  @!P1 SYNCS.PHASECHK.TRANS64 P1, [R3+URZ+0x33460], R0 ;  /* 0x03346000030095a7 */ /* 0x000ee4000802007f */
[----:B---3--:R-:W-:Y:S05]  /*10fe0*/  @!P1 BRA `(.L_x_3140) ;  /* 0xfffffffc00f09947 */ /* 0x008fea000383ffff */
[----:B------:R-:W-:Y:S05]  /*10ff0*/  BRA `(.L_x_3172) ;  /* 0xfffffff000b07947 */ /* 0x000fea000383ffff */
.L_x_3142:
[----:B---3--:R3:W4:Y:S02]  /*11000*/  SYNCS.PHASECHK.TRANS64.TRYWAIT P0, [R5+URZ+0x33480], R4 ;  /* 0x03348004050075a7 */ /* 0x008724000800017f */
[----:B----4-:R-:W-:Y:S05]  /*11010*/  @!P0 NANOSLEEP.SYNCS 0x989680 ;  /* 0x009896800000895d */ /* 0x010fea0003900000 */
[----:B------:R-:W4:Y:S02]  /*11020*/  @!P0 SYNCS.PHASECHK.TRANS64 P0, [R5+URZ+0x33480], R4 ;  /* 0x03348004050085a7 */ /* 0x000f24000800007f */
[----:B----4-:R-:W-:Y:S05]  /*11030*/  @!P0 BRA `(.L_x_3142) ;  /* 0xfffffffc00f08947 */ /* 0x010fea000383ffff */
[----:B------:R-:W-:Y:S05]  /*11040*/  BRA `(.L_x_3143) ;  /* 0xfffffff000ac7947 */ /* 0x000fea000383ffff */
.L_x_3173:
        /* <DEDUP_REMOVED lines=11> */
.L_x_12963:


//--------------------- .text._ZN7cutlass13device_kernelIN5flash11enable_sm90INS1_16FlashAttnFwdSm90INS1_25CollectiveMainloopFwdSm90ILi2EN4cute5tupleIJNS5_1CILi1EEES8_S8_EEENS6_IJNS7_ILi128EEENS7_ILi160EEENS7_ILi192EEEEEELi192ENS_12float_e4m3_tEfNS_4arch4Sm90ELb0ELb0ELb1ELb1ELb0ELb0ELb0ELb1ELb1ELb1ELb0ELb0EEENS1_21CollectiveEpilogueFwdINS6_IJSA_SC_SB_EEES9_NS_10bfloat16_tESG_Li256ELb1ELb1ELb0ELb1EEENS1_36VarlenDynamicPersistentTileSchedulerILi128ELi160ELi256ELi128ELb0ELb1ELb1ELb0ELb1ELb1EEEEEEEEEvNT_6ParamsE --------------------------
	.section	.text._ZN7cutlass13device_kernelIN5flash11enable_sm90INS1_16FlashAttnFwdSm90INS1_25CollectiveMainloopFwdSm90ILi2EN4cute5tupleIJNS5_1CILi1EEES8_S8_EEENS6_IJNS7_ILi128EEENS7_ILi160EEENS7_ILi192EEEEEELi192ENS_12float_e4m3_tEfNS_4arch4Sm90ELb0ELb0ELb1ELb1ELb0ELb0ELb0ELb1ELb1ELb1ELb0ELb0EEENS1_21CollectiveEpilogueFwdINS6_IJSA_SC_SB_EEES9_NS_10bfloat16_tESG_Li256ELb1ELb1ELb0ELb1EEENS1_36VarlenDynamicPersistentTileSchedulerILi128ELi160ELi256ELi128ELb0ELb1ELb1ELb0ELb1ELb1EEEEEEEEEvNT_6ParamsE,"ax",@progbits
	.align	128
.text._ZN7cutlass13device_kernelIN5flash11enable_sm90INS1_16FlashAttnFwdSm90INS1_25CollectiveMainloopFwdSm90ILi2EN4cute5tupleIJNS5_1CILi1EEES8_S8_EEENS6_IJNS7_ILi128EEENS7_ILi160EEENS7_ILi192EEEEEELi192ENS_12float_e4m3_tEfNS_4arch4Sm90ELb0ELb0ELb1ELb1ELb0ELb0ELb0ELb1ELb1ELb1ELb0ELb0EEENS1_21CollectiveEpilogueFwdINS6_IJSA_SC_SB_EEES9_NS_10bfloat16_tESG_Li256ELb1ELb1ELb0ELb1EEENS1_36VarlenDynamicPersistentTileSchedulerILi128ELi160ELi256ELi128ELb0ELb1ELb1ELb0ELb1ELb1EEEEEEEEEvNT_6ParamsE:
        .type           _ZN7cutlass13device_kernelIN5flash11enable_sm90INS1_16FlashAttnFwdSm90INS1_25CollectiveMainloopFwdSm90ILi2EN4cute5tupleIJNS5_1CILi1EEES8_S8_EEENS6_IJNS7_ILi128EEENS7_ILi160EEENS7_ILi192EEEEEELi192ENS_12float_e4m3_tEfNS_4arch4Sm90ELb0ELb0ELb1ELb1ELb0ELb0ELb0ELb1ELb1ELb1ELb0ELb0EEENS1_21CollectiveEpilogueFwdINS6_IJSA_SC_SB_EEES9_NS_10bfloat16_tESG_Li256ELb1ELb1ELb0ELb1EEENS1_36VarlenDynamicPersistentTileSchedulerILi128ELi160ELi256ELi128ELb0ELb1ELb1ELb0ELb1ELb1EEEEEEEEEvNT_6ParamsE,@function
        .size           _ZN7cutlass13device_kernelIN5flash11enable_sm90INS1_16FlashAttnFwdSm90INS1_25CollectiveMainloopFwdSm90ILi2EN4cute5tupleIJNS5_1CILi1EEES8_S8_EEENS6_IJNS7_ILi128EEENS7_ILi160EEENS7_ILi192EEEEEELi192ENS_12float_e4m3_tEfNS_4arch4Sm90ELb0ELb0ELb1ELb1ELb0ELb0ELb0ELb1ELb1ELb1ELb0ELb0EEENS1_21CollectiveEpilogueFwdINS6_IJSA_SC_SB_EEES9_NS_10bfloat16_tESG_Li256ELb1ELb1ELb0ELb1EEENS1_36VarlenDynamicPersistentTileSchedulerILi128ELi160ELi256ELi128ELb0ELb1ELb1ELb0ELb1ELb1EEEEEEEEEvNT_6ParamsE,(.L_x_12964 - _ZN7cutlass13device_kernelIN5flash11enable_sm90INS1_16FlashAttnFwdSm90INS1_25CollectiveMainloopFwdSm90ILi2EN4cute5tupleIJNS5_1CILi1EEES8_S8_EEENS6_IJNS7_ILi128EEENS7_ILi160EEENS7_ILi192EEEEEELi192ENS_12float_e4m3_tEfNS_4arch4Sm90ELb0ELb0ELb1ELb1ELb0ELb0ELb0ELb1ELb1ELb1ELb0ELb0EEENS1_21CollectiveEpilogueFwdINS6_IJSA_SC_SB_EEES9_NS_10bfloat16_tESG_Li256ELb1ELb1ELb0ELb1EEENS1_36VarlenDynamicPersistentTileSchedulerILi128ELi160ELi256ELi128ELb0ELb1ELb1ELb0ELb1ELb1EEEEEEEEEvNT_6ParamsE)
        .other          _ZN7cutlass13device_kernelIN5flash11enable_sm90INS1_16FlashAttnFwdSm90INS1_25CollectiveMainloopFwdSm90ILi2EN4cute5tupleIJNS5_1CILi1EEES8_S8_EEENS6_IJNS7_ILi128EEENS7_ILi160EEENS7_ILi192EEEEEELi192ENS_12float_e4m3_tEfNS_4arch4Sm90ELb0ELb0ELb1ELb1ELb0ELb0ELb0ELb1ELb1ELb1ELb0ELb0EEENS1_21CollectiveEpilogueFwdINS6_IJSA_SC_SB_EEES9_NS_10bfloat16_tESG_Li256ELb1ELb1ELb0ELb1EEENS1_36VarlenDynamicPersistentTileSchedulerILi128ELi160ELi256ELi128ELb0ELb1ELb1ELb0ELb1ELb1EEEEEEEEEvNT_6ParamsE,@"STO_CUDA_ENTRY STV_DEFAULT"
_ZN7cutlass13device_kernelIN5flash11enable_sm90INS1_16FlashAttnFwdSm90INS1_25CollectiveMainloopFwdSm90ILi2EN4cute5tupleIJNS5_1CILi1EEES8_S8_EEENS6_IJNS7_ILi128EEENS7_ILi160EEENS7_ILi192EEEEEELi192ENS_12float_e4m3_tEfNS_4arch4Sm90ELb0ELb0ELb1ELb1ELb0ELb0ELb0ELb1ELb1ELb1ELb0ELb0EEENS1_21CollectiveEpilogueFwdINS6_IJSA_SC_SB_EEES9_NS_10bfloat16_tESG_Li256ELb1ELb1ELb0ELb1EEENS1_36VarlenDynamicPersistentTileSchedulerILi128ELi160ELi256ELi128ELb0ELb1ELb1ELb0ELb1ELb1EEEEEEEEEvNT_6ParamsE:
        /* <DEDUP_REMOVED lines=18> */
.L_x_3175:
[----:B------:R-:W-:Y:S05]  /*0120*/  BSYNC B0 ;  /* 0x0000000000007941 */ /* 0x000fea0003800000 */
.L_x_3174:
        /* <DEDUP_REMOVED lines=41> */
.L_x_3176:
        /* <DEDUP_REMOVED lines=22> */
.L_x_3177:
        /* <DEDUP_REMOVED lines=18> */
.L_x_3178:
        /* <DEDUP_REMOVED lines=22> */
.L_x_3179:
        /* <DEDUP_REMOVED lines=22> */
.L_x_3180:
[----:B------:R-:W-:Y:S01]  /*0900*/  PLOP3.LUT P0, PT, PT, PT, UP0, 0x80, 0x0 ;  /* 0x000000000000781c */ /* 0x000fe20003f0f008 */
[----:B------:R-:W-:Y:S01]  /*0910*/  UMOV UR38, 0x1 ;  /* 0x0000000100267882 */ /* 0x000fe20000000000 */
[----:B------:R-:W-:Y:S01]  /*0920*/  NOP ;  /* 0x0000000000007918 */ /* 0x000fe20000000000 */
[----:B------:R-:W-:Y:S01]  /*0930*/  USEL UR38, UR38, 0x2, !UP0 ;  /* 0x0000000226267887 */ /* 0x000fe2000c000000 */
[----:B------:R-:W-:Y:S01]  /*0940*/  ULDC.64 UR48, c[0x0][0x208] ;  /* 0x0000820000307ab9 */ /* 0x000fe20000000a00 */
[----:B012-4-:R-:W-:Y:S08]  /*0950*/  BAR.SYNC.DEFER_BLOCKING 0x0 ;  /* 0x0000000000007b1d */ /* 0x017ff00000010000 */
[----:B------:R-:W-:Y:S05]  /*0960*/  @!P0 BRA `(.L_x_3181) ;  /* 0x000000c800608947 */ /* 0x000fea0003800000 */
.L_x_3182:
        /* <DEDUP_REMOVED lines=20> */
[----:B------:R-:W-:Y:S01]  /*0ab0*/  IMAD.MOV.U32 R222, RZ, RZ, -0x2 ;  /* 0xfffffffeffde7424 */ /* 0x000fe200078e00ff */
[----:B------:R-:W-:Y:S01]  /*0ac0*/  R2UR UR45, R62 ;  /* 0x000000003e2d72ca */ /* 0x000fe200000e0000 */
[----:B------:R-:W-:Y:S01]  /*0ad0*/  ULOP3.LUT UR44, UR38, 0x1, URZ, 0xfc, !UPT ;  /* 0x00000001262c7892 */ /* 0x000fe2000f8efc3f */
[----:B------:R-:W-:Y:S01]  /*0ae0*/  SHF.R.S32.HI R3, RZ, 0x1f, R228 ;  /* 0x0000001fff037819 */ /* 0x000fe200000114e4 */
[----:B------:R-:W-:Y:S01]  /*0af0*/  UMOV UR43, URZ ;  /* 0x0000003f002b7c82 */ /* 0x000fe20008000000 */
[----:B------:R-:W-:Y:S01]  /*0b00*/  UMOV UR42, URZ ;  /* 0x0000003f002a7c82 */ /* 0x000fe20008000000 */
[----:B------:R-:W-:Y:S01]  /*0b10*/  UMOV UR51, URZ ;  /* 0x0000003f00337c82 */ /* 0x000fe20008000000 */
[CC--:B------:R-:W-:Y:S02]  /*0b20*/  LEA.HI R5, R3.reuse, R228.reuse, RZ, 0x7 ;  /* 0x000000e403057211 */ /* 0x0c0fe400078f38ff */
[----:B------:R-:W-:-:S02]  /*0b30*/  LEA.HI R0, R3, R228, RZ, 0x4 ;  /* 0x000000e403007211 */ /* 0x000fc400078f20ff */
[----:B------:R-:W-:Y:S02]  /*0b40*/  LOP3.LUT R7, R5, 0xffffff80, RZ, 0xc0, !PT ;  /* 0xffffff8005077812 */ /* 0x000fe400078ec0ff */
[----:B------:R-:W-:Y:S02]  /*0b50*/  LEA.HI R2, R3, R228, RZ, 0x5 ;  /* 0x000000e403027211 */ /* 0x000fe400078f28ff */
[----:B------:R-:W-:Y:S01]  /*0b60*/  SHF.R.S32.HI R9, RZ, 0x4, R0 ;  /* 0x00000004ff097819 */ /* 0x000fe20000011400 */
[----:B------:R-:W-:Y:S01]  /*0b70*/  IMAD.IADD R22, R228, 0x1, -R7 ;  /* 0x00000001e4167824 */ /* 0x000fe200078e0a07 */
[----:B------:R-:W-:Y:S01]  /*0b80*/  LOP3.LUT R7, R0, 0x3fffff0, RZ, 0xc0, !PT ;  /* 0x03fffff000077812 */ /* 0x000fe200078ec0ff */
[----:B------:R-:W-:Y:S01]  /*0b90*/  IMAD.SHL.U32 R2, R2, 0x20, RZ ;  /* 0x0000002002027824 */ /* 0x000fe200078e00ff */
[----:B------:R-:W-:Y:S02]  /*0ba0*/  LEA.HI R0, R0, R9, RZ, 0x1 ;  /* 0x0000000900007211 */ /* 0x000fe400078f08ff */
[----:B------:R-:W-:Y:S01]  /*0bb0*/  SHF.R.S32.HI R11, RZ, 0x1f, R22 ;  /* 0x0000001fff0b7819 */ /* 0x000fe20000011416 */
[----:B------:R-:W-:Y:S01]  /*0bc0*/  IMAD.IADD R7, R228, 0x1, -R7 ;  /* 0x00000001e4077824 */ /* 0x000fe200078e0a07 */
[----:B------:R-:W-:-:S02]  /*0bd0*/  LOP3.LUT R2, R2, 0xfffffc00, RZ, 0xc0, !PT ;  /* 0xfffffc0002027812 */ /* 0x000fc400078ec0ff */
[----:B------:R-:W-:Y:S02]  /*0be0*/  LOP3.LUT R0, R0, 0x1ffffffe, RZ, 0xc0, !PT ;  /* 0x1ffffffe00007812 */ /* 0x000fe400078ec0ff */
[----:B------:R-:W-:Y:S01]  /*0bf0*/  LEA.HI R4, R11, R22, RZ, 0x2 ;  /* 0x000000160b047211 */ /* 0x000fe200078f10ff */
[----:B------:R-:W-:Y:S01]  /*0c00*/  IMAD R7, R7, 0x40, R2 ;  /* 0x0000004007077824 */ /* 0x000fe200078e0202 */
[----:B------:R-:W-:Y:S01]  /*0c10*/  LEA.HI R2, R3, R228, RZ, 0x2 ;  /* 0x000000e403027211 */ /* 0x000fe200078f10ff */
[----:B------:R-:W-:Y:S01]  /*0c20*/  IMAD.IADD R0, R9, 0x1, -R0 ;  /* 0x0000000109007824 */ /* 0x000fe200078e0a00 */
[--C-:B------:R-:W-:Y:S02]  /*0c30*/  SHF.R.S32.HI R6, RZ, 0x2, R4.reuse ;  /* 0x00000002ff067819 */ /* 0x100fe40000011404 */
[----:B------:R-:W-:Y:S01]  /*0c40*/  SHF.R.S32.HI R13, RZ, 0x1f, R4 ;  /* 0x0000001fff0d7819 */ /* 0x000fe20000011404 */
[----:B------:R-:W-:Y:S01]  /*0c50*/  IMAD R224, R0, 0x8, R7 ;  /* 0x0000000800e07824 */ /* 0x000fe200078e0207 */
[----:B------:R-:W-:-:S02]  /*0c60*/  LOP3.LUT R7, R2, 0xfffffffc, RZ, 0xc0, !PT ;  /* 0xfffffffc02077812 */ /* 0x000fc400078ec0ff */
[----:B------:R-:W-:Y:S02]  /*0c70*/  LEA.HI R3, R3, R228, RZ, 0x3 ;  /* 0x000000e403037211 */ /* 0x000fe400078f18ff */
[----:B------:R-:W-:Y:S01]  /*0c80*/  LEA.HI R13, R13, R6, RZ, 0x3 ;  /* 0x000000060d0d7211 */ /* 0x000fe200078f18ff */
[C---:B------:R-:W-:Y:S01]  /*0c90*/  IMAD.IADD R0, R228.reuse, 0x1, -R7 ;  /* 0x00000001e4007824 */ /* 0x040fe200078e0a07 */
[----:B------:R-:W-:Y:S02]  /*0ca0*/  SHF.R.S32.HI R220, RZ, 0x7, R5 ;  /* 0x00000007ffdc7819 */ /* 0x000fe40000011405 */
[----:B------:R-:W-:Y:S02]  /*0cb0*/  LOP3.LUT R7, R3, 0xfffffff8, RZ, 0xc0, !PT ;  /* 0xfffffff803077812 */ /* 0x000fe400078ec0ff */
[----:B------:R-:W-:Y:S02]  /*0cc0*/  LOP3.LUT R13, R13, 0xfffffff8, RZ, 0xc0, !PT ;  /* 0xfffffff80d0d7812 */ /* 0x000fe400078ec0ff */
[----:B------:R-:W-:Y:S01]  /*0cd0*/  LEA.HI R11, R11, R22, RZ, 0x5 ;  /* 0x000000160b0b7211 */ /* 0x000fe200078f28ff */
[----:B------:R-:W-:Y:S01]  /*0ce0*/  IMAD.IADD R18, R228, 0x1, -R7 ;  /* 0x00000001e4127824 */ /* 0x000fe200078e0a07 */
[----:B------:R-:W-:Y:S01]  /*0cf0*/  LEA.HI R5, R5, R220, RZ, 0x1 ;  /* 0x000000dc05057211 */ /* 0x000fe200078f08ff */
[----:B------:R-:W-:Y:S01]  /*0d00*/  IMAD.IADD R6, R6, 0x1, -R13 ;  /* 0x0000000106067824 */ /* 0x000fe200078e0a0d */
[----:B------:R-:W-:-:S02]  /*0d10*/  LEA.HI R2, R0, R0, RZ, 0x1 ;  /* 0x0000000000027211 */ /* 0x000fc400078f08ff */
[----:B------:R-:W-:Y:S02]  /*0d20*/  SHF.R.S32.HI R11, RZ, 0x5, R11 ;  /* 0x00000005ff0b7819 */ /* 0x000fe4000001140b */
[----:B------:R-:W-:Y:S02]  /*0d30*/  LOP3.LUT R5, R5, 0x3fffffe, RZ, 0xc0, !PT ;  /* 0x03fffffe05057812 */ /* 0x000fe400078ec0ff */
[----:B------:R-:W-:Y:S01]  /*0d40*/  LOP3.LUT R9, R2, 0x1ffffffe, RZ, 0xc0, !PT ;  /* 0x1ffffffe02097812 */ /* 0x000fe200078ec0ff */
[----:B------:R-:W-:Y:S01]  /*0d50*/  IMAD.SHL.U32 R2, R18, 0x8, RZ ;  /* 0x0000000812027824 */ /* 0x000fe200078e00ff */
[----:B------:R-:W-:Y:S01]  /*0d60*/  LOP3.LUT R13, R4, 0x7ffffffc, RZ, 0xc0, !PT ;  /* 0x7ffffffc040d7812 */ /* 0x000fe200078ec0ff */
[----:B------:R-:W-:Y:S01]  /*0d70*/  IMAD R6, R11, 0x10, R6 ;  /* 0x000000100b067824 */ /* 0x000fe200078e0206 */
[----:B------:R-:W-:Y:S01]  /*0d80*/  SHF.R.S32.HI R19, RZ, 0x3, R3 ;  /* 0x00000003ff137819 */ /* 0x000fe20000011403 */
[----:B------:R-:W-:Y:S01]  /*0d90*/  IMAD.IADD R5, R220, 0x1, -R5 ;  /* 0x00000001dc057824 */ /* 0x000fe200078e0a05 */
[----:B------:R-:W-:Y:S01]  /*0da0*/  SHF.R.S32.HI R227, RZ, 0x1f, R2 ;  /* 0x0000001fffe37819 */ /* 0x000fe20000011402 */
[----:B------:R-:W-:-:S02]  /*0db0*/  VIADD R16, R2, 0x40 ;  /* 0x0000004002107836 */ /* 0x000fc40000000000 */
[----:B------:R-:W-:Y:S02]  /*0dc0*/  VIADD R17, R2, 0x80 ;  /* 0x0000008002117836 */ /* 0x000fe40000000000 */
[----:B------:R-:W-:Y:S01]  /*0dd0*/  IMAD.IADD R13, R22, 0x1, -R13 ;  /* 0x00000001160d7824 */ /* 0x000fe200078e0a0d */
[----:B------:R-:W-:Y:S01]  /*0de0*/  SHF.R.S32.HI R226, RZ, 0x1f, R16 ;  /* 0x0000001fffe27819 */ /* 0x000fe20000011410 */
[----:B------:R-:W-:Y:S01]  /*0df0*/  IMAD.IADD R0, R0, 0x1, -R9 ;  /* 0x0000000100007824 */ /* 0x000fe200078e0a09 */
[----:B------:R-:W-:Y:S01]  /*0e00*/  SHF.R.S32.HI R225, RZ, 0x1f, R17 ;  /* 0x0000001fffe17819 */ /* 0x000fe20000011411 */
[----:B------:R-:W-:Y:S02]  /*0e10*/  IMAD R221, R5, 0x40, R6 ;  /* 0x0000004005dd7824 */ /* 0x000fe400078e0206 */
[----:B------:R-:W-:Y:S02]  /*0e20*/  IMAD R222, R13, R222, 0xa0 ;  /* 0x000000a00dde7424 */ /* 0x000fe400078e02de */
[----:B------:R-:W-:-:S07]  /*0e30*/  IMAD R223, R0, 0x8, R221 ;  /* 0x0000000800df7824 */ /* 0x000fce00078e02dd */
.L_x_3226:
        /* <DEDUP_REMOVED lines=30> */
[----:B------:R-:W-:Y:S01]  /*1020*/  IMAD.MOV.U32 R119, RZ, RZ, RZ ;  /* 0x000000ffff777224 */ /* 0x000fe200078e00ff */
        /* <DEDUP_REMOVED lines=27> */
[----:B----4-:R-:W-:Y:S02]  /*11e0*/  CS2R R66, SRZ ;  /* 0x0000000000427805 */ /* 0x010fe4000001ff00 */
        /* <DEDUP_REMOVED lines=19> */
[----:B------:R-:W-:-:S14]  /*1320*/  @P1 BRA `(.L_x_3183) ;  /* 0x0000000000341947 */ /* 0x000fdc0003800000 */
        /* <DEDUP_REMOVED lines=13> */
.L_x_3183:
[----:B------:R-:W-:Y:S01]  /*1400*/  UIADD3 UR50, -UR50, UR4, URZ ;  /* 0x0000000432327290 */ /* 0x000fe2000fffe13f */
[----:B------:R-:W-:Y:S01]  /*1410*/  CS2R R134, SRZ ;  /* 0x0000000000867805 */ /* 0x000fe2000001ff00 */
[----:B------:R-:W-:Y:S01]  /*1420*/  UMOV UR40, UR45 ;  /* 0x0000002d00287c82 */ /* 0x000fe20008000000 */
[----:B------:R-:W-:Y:S01]  /*1430*/  IMAD.MOV.U32 R93, RZ, RZ, RZ ;  /* 0x000000ffff5d7224 */ /* 0x000fe200078e00ff */
[----:B------:R-:W-:Y:S01]  /*1440*/  UISETP.GE.AND UP0, UPT, UR50, 0x1, UPT ;  /* 0x000000013200788c */ /* 0x000fe2000bf06270 */
[----:B------:R-:W-:Y:S01]  /*1450*/  CS2R R100, SRZ ;  /* 0x0000000000647805 */ /* 0x000fe2000001ff00 */
[----:B------:R-:W-:Y:S01]  /*1460*/  UIADD3 UR4, UR50, 0x9f, URZ ;  /* 0x0000009f32047890 */ /* 0x000fe2000fffe03f */
[----:B------:R-:W-:Y:S01]  /*1470*/  CS2R R136, SRZ ;  /* 0x0000000000887805 */ /* 0x000fe2000001ff00 */
[----:B------:R-:W-:Y:S01]  /*1480*/  IMAD.MOV.U32 R97, RZ, RZ, RZ ;  /* 0x000000ffff617224 */ /* 0x000fe200078e00ff */
[----:B------:R-:W-:Y:S02]  /*1490*/  CS2R R104, SRZ ;  /* 0x0000000000687805 */ /* 0x000fe4000001ff00 */
[----:B------:R-:W-:Y:S01]  /*14a0*/  PLOP3.LUT P1, PT, PT, PT, UP0, 0x80, 0x0 ;  /* 0x000000000000781c */ /* 0x000fe20003f2f008 */
[----:B------:R-:W-:Y:S01]  /*14b0*/  UIMAD.WIDE UR4, UR4, 0x66666667, URZ ;  /* 0x66666667040478a5 */ /* 0x000fe2000f8e023f */
[----:B------:R-:W-:Y:S01]  /*14c0*/  CS2R R138, SRZ ;  /* 0x00000000008a7805 */ /* 0x000fe2000001ff00 */
[----:B------:R-:W-:Y:S01]  /*14d0*/  IMAD.MOV.U32 R108, RZ, RZ, RZ ;  /* 0x000000ffff6c7224 */ /* 0x000fe200078e00ff */
[----:B------:R-:W-:Y:S01]  /*14e0*/  CS2R R140, SRZ ;  /* 0x00000000008c7805 */ /* 0x000fe2000001ff00 */
[----:B------:R-:W-:Y:S01]  /*14f0*/  USHF.R.U32.HI UR47, URZ, 0x1f, UR5 ;  /* 0x0000001f3f2f7899 */ /* 0x000fe20008011605 */
[----:B------:R-:W-:-:S02]  /*1500*/  IMAD.MOV.U32 R112, RZ, RZ, RZ ;  /* 0x000000ffff707224 */ /* 0x000fc400078e00ff */
[----:B------:R-:W-:Y:S01]  /*1510*/  IMAD.MOV.U32 R143, RZ, RZ, RZ ;  /* 0x000000ffff8f7224 */ /* 0x000fe200078e00ff */
[----:B------:R-:W-:-:S04]  /*1520*/  ULEA.HI.SX32 UR47, UR5, UR47, 0x1a ;  /* 0x0000002f052f7291 */ /* 0x000fc8000f8fd23f */
[----:B------:R-:W-:Y:S08]  /*1530*/  @!P1 BRA `(.L_x_3184) ;  /* 0x0000008c00149947 */ /* 0x000ff00003800000 */
        /* <DEDUP_REMOVED lines=31> */
.L_x_3185:
        /* <DEDUP_REMOVED lines=58> */
.L_x_3326:
[----:B------:R-:W-:Y:S05]  /*1ad0*/  @!P0 BRA `(.L_x_3187) ;  /* 0x0000000000048947 */ /* 0x000fea0003800000 */
[----:B------:R-:W-:Y:S01]  /*1ae0*/  BPT.TRAP 0x1 ;  /* 0x000000040000795c */ /* 0x000fe20000300000 */
.L_x_3187:
[----:B------:R-:W-:Y:S02]  /*1af0*/  IMAD.U32 R6, RZ, RZ, UR42 ;  /* 0x0000002aff067e24 */ /* 0x000fe4000f8e00ff */
[----:B------:R-:W-:-:S03]  /*1b00*/  IMAD.U32 R5, RZ, RZ, UR51 ;  /* 0x00000033ff057e24 */ /* 0x000fc6000f8e00ff */
[----:B------:R-:W-:Y:S01]  /*1b10*/  SHF.L.U32 R6, R6, 0x1f, RZ ;  /* 0x0000001f06067819 */ /* 0x000fe200000006ff */
[----:B------:R-:W-:-:S04]  /*1b20*/  IMAD R5, R5, 0x8, R4 ;  /* 0x0000000805057824 */ /* 0x000fc800078e0204 */
[----:B------:R1:W2:Y:S01]  /*1b30*/  SYNCS.PHASECHK.TRANS64.TRYWAIT P1, [R5+URZ+0x33430], R6 ;  /* 0x03343006050075a7 */ /* 0x0002a2000802017f */
[----:B------:R-:W-:Y:S05]  /*1b40*/  @!P0 BRA `(.L_x_3188) ;  /* 0x0000000000048947 */ /* 0x000fea0003800000 */
[----:B------:R-:W-:Y:S01]  /*1b50*/  BPT.TRAP 0x1 ;  /* 0x000000040000795c */ /* 0x000fe20000300000 */
.L_x_3188:
[----:B------:R-:W3:Y:S01]  /*1b60*/  S2R R7, SR_TID.X ;  /* 0x0000000000077919 */ /* 0x000ee20000002100 */
[----:B------:R-:W-:Y:S01]  /*1b70*/  IMAD.MOV.U32 R119, RZ, RZ, RZ ;  /* 0x000000ffff777224 */ /* 0x000fe200078e00ff */
[----:B---3--:R-:W-:Y:S01]  /*1b80*/  LOP3.LUT P2, RZ, R7, 0x7f, RZ, 0xc0, !PT ;  /* 0x0000007f07ff7812 */ /* 0x008fe2000784c0ff */
[----:B--2---:R-:W-:-:S12]  /*1b90*/  @P1 BRA `(.L_x_3189) ;  /* 0x0000000000081947 */ /* 0x004fd80003800000 */
[----:B------:R-:W2:Y:S02]  /*1ba0*/  SYNCS.PHASECHK.TRANS64.TRYWAIT P1, [R5+URZ+0x33430], R6 ;  /* 0x03343006050075a7 */ /* 0x000ea4000802017f */
[----:B--2---:R-:W-:Y:S05]  /*1bb0*/  @!P1 BRA `(.L_x_3190) ;  /* 0x00000118008c9947 */ /* 0x004fea0003800000 */
.L_x_3189:
[----:B------:R-:W-:Y:S05]  /*1bc0*/  WARPSYNC.ALL ;  /* 0x0000000000007948 */ /* 0x000fea0003800000 */
[----:B------:R-:W-:Y:S01]  /*1bd0*/  R2UR UR4, R4 ;  /* 0x00000000040472ca */ /* 0x000fe200000e0000 */
[----:B------:R-:W-:Y:S01]  /*1be0*/  ULOP3.LUT UR28, UR52, 0x10000, URZ, 0xfc, !UPT ;  /* 0x00010000341c7892 */ /* 0x000fe2000f8efc3f */
[----:B------:R-:W-:Y:S01]  /*1bf0*/  WARPGROUP.ARRIVE ;  /* 0x00000000000079c5 */ /* 0x000fe20000000000 */
[----:B------:R-:W-:Y:S01]  /*1c00*/  UMOV UR25, 0x80000020 ;  /* 0x8000002000197882 */ /* 0x000fe20000000000 */
[----:B------:R-:W-:Y:S01]  /*1c10*/  UMOV UR27, 0x80000020 ;  /* 0x80000020001b7882 */ /* 0x000fe20000000000 */
[----:B------:R-:W-:Y:S01]  /*1c20*/  UMOV UR5, UR25 ;  /* 0x0000001900057c82 */ /* 0x000fe20008000000 */
[----:B------:R-:W-:Y:S01]  /*1c30*/  UMOV UR7, 0x80000020 ;  /* 0x8000002000077882 */ /* 0x000fe20000000000 */
[----:B------:R-:W-:Y:S01]  /*1c40*/  UMOV UR9, UR25 ;  /* 0x0000001900097c82 */ /* 0x000fe20008000000 */
[----:B------:R-:W-:Y:S01]  /*1c50*/  UMOV UR24, UR28 ;  /* 0x0000001c00187c82 */ /* 0x000fe20008000000 */
[----:B------:R-:W-:Y:S01]  /*1c60*/  UMOV UR11, 0x80000020 ;  /* 0x80000020000b7882 */ /* 0x000fe20000000000 */
[----:B------:R-:W-:Y:S01]  /*1c70*/  UMOV UR8, UR24 ;  /* 0x0000001800087c82 */ /* 0x000fe20008000000 */
[----:B------:R-:W-:Y:S01]  /*1c80*/  UIADD3 UR12, UR28, 0x2, URZ ;  /* 0x000000021c0c7890 */ /* 0x000fe2000fffe03f */
[----:B------:R-:W3:Y:S01]  /*1c90*/  S2R R112, SR_TID.X ;  /* 0x0000000000707919 */ /* 0x000ee20000002100 */
[----:B------:R-:W-:Y:S01]  /*1ca0*/  UIADD3 UR4, UR4, 0x24200, URZ ;  /* 0x0002420004047890 */ /* 0x000fe2000fffe03f */
[--C-:B------:R-:W-:Y:S01]  /*1cb0*/  IMAD.MOV.U32 R118, RZ, RZ, R119.reuse ;  /* 0x000000ffff767224 */ /* 0x100fe200078e0077 */
[----:B------:R-:W-:Y:S01]  /*1cc0*/  UMOV UR15, 0x80000020 ;  /* 0x80000020000f7882 */ /* 0x000fe20000000000 */
[----:B------:R-:W-:Y:S01]  /*1cd0*/  UIADD3 UR16, UR28, 0x200, URZ ;  /* 0x000002001c107890 */ /* 0x000fe2000fffe03f */
[--C-:B------:R-:W-:Y:S01]  /*1ce0*/  IMAD.MOV.U32 R117, RZ, RZ, R119.reuse ;  /* 0x000000ffff757224 */ /* 0x100fe200078e0077 */
[----:B------:R-:W-:Y:S01]  /*1cf0*/  USHF.R.U32.HI UR4, URZ, 0x4, UR4 ;  /* 0x000000043f047899 */ /* 0x000fe20008011604 */
[--C-:B------:R-:W-:Y:S01]  /*1d00*/  IMAD.MOV.U32 R116, RZ, RZ, R119.reuse ;  /* 0x000000ffff747224 */ /* 0x100fe200078e0077 */
[----:B------:R-:W-:Y:S01]  /*1d10*/  UMOV UR19, 0x80000020 ;  /* 0x8000002000137882 */ /* 0x000fe20000000000 */
[----:B------:R-:W-:Y:S01]  /*1d20*/  UMOV UR23, 0x80000020 ;  /* 0x8000002000177882 */ /* 0x000fe20000000000 */
[----:B------:R-:W-:Y:S01]  /*1d30*/  ULOP3.LUT UR4, UR4, 0x3fff, URZ, 0xc0, !UPT ;  /* 0x00003fff04047892 */ /* 0x000fe2000f8ec03f */
[--C-:B------:R-:W-:Y:S01]  /*1d40*/  IMAD.MOV.U32 R115, RZ, RZ, R119.reuse ;  /* 0x000000ffff737224 */ /* 0x100fe200078e0077 */
[----:B------:R-:W-:Y:S01]  /*1d50*/  UMOV UR31, 0x80000020 ;  /* 0x80000020001f7882 */ /* 0x000fe20000000000 */
[----:B------:R-:W-:Y:S01]  /*1d60*/  UISETP.GE.AND UP0, UPT, UR50, 0xa1, UPT ;  /* 0x000000a13200788c */ /* 0x000fe2000bf06270 */
[--C-:B------:R-:W-:Y:S01]  /*1d70*/  IMAD.MOV.U32 R114, RZ, RZ, R119.reuse ;  /* 0x000000ffff727224 */ /* 0x100fe200078e0077 */
[----:B------:R-:W-:Y:S01]  /*1d80*/  ULOP3.LUT UR46, UR4, 0x10000, URZ, 0xfc, !UPT ;  /* 0x00010000042e7892 */ /* 0x000fe2000f8efc3f */
[----:B------:R-:W-:-:S02]  /*1d90*/  IMAD.MOV.U32 R113, RZ, RZ, R119 ;  /* 0x000000ffff717224 */ /* 0x000fc400078e0077 */
[----:B------:R-:W-:Y:S01]  /*1da0*/  UMOV UR4, UR24 ;  /* 0x0000001800047c82 */ /* 0x000fe20008000000 */
[----:B------:R-:W-:-:S04]  /*1db0*/  UIMAD UR32, UR51, 0x780, UR46 ;  /* 0x00000780332078a4 */ /* 0x000fc8000f8e022e */
[----:B------:R-:W-:Y:S02]  /*1dc0*/  UIADD3 UR6, UR32, 0x100, URZ ;  /* 0x0000010020067890 */ /* 0x000fe4000fffe03f */
[----:B------:R-:W-:Y:S02]  /*1dd0*/  UIADD3 UR10, UR32, 0x180, URZ ;  /* 0x00000180200a7890 */ /* 0x000fe4000fffe03f */
[----:B------:R-:W-:Y:S01]  /*1de0*/  UMOV UR26, UR32 ;  /* 0x00000020001a7c82 */ /* 0x000fe20008000000 */
[----:B------:R-:W-:Y:S01]  /*1df0*/  UIADD3 UR14, UR32, 0x182, URZ ;  /* 0x00000182200e7890 */ /* 0x000fe2000fffe03f */
[----:B------:R-:W-:Y:S01]  /*1e00*/  QGMMA.64x32x32.F32.E4M3.E4M3 R88, gdesc[UR24], RZ, !UPT, gsb0 ;  /* 0x00600000185879f3 */ /* 0x000fe2000c0008ff */
[----:B------:R-:W-:Y:S01]  /*1e10*/  UIADD3 UR26, UR32, 0x80, URZ ;  /* 0x00000080201a7890 */ /* 0x000fe2000fffe03f */
[----:B------:R-:W-:Y:S01]  /*1e20*/  UMOV UR27, 0x80000020 ;  /* 0x80000020001b7882 */ /* 0x000fe20000000000 */
[----:B------:R-:W-:Y:S02]  /*1e30*/  UIADD3 UR18, UR32, 0x400, URZ ;  /* 0x0000040020127890 */ /* 0x000fe4000fffe03f */
[----:B------:R-:W-:-:S02]  /*1e40*/  UIADD3 UR22, UR32, 0x402, URZ ;  /* 0x0000040220167890 */ /* 0x000fc4000fffe03f */
[----:B------:R-:W-:Y:S01]  /*1e50*/  UIADD3 UR30, UR32, 0x680, URZ ;  /* 0x00000680201e7890 */ /* 0x000fe2000fffe03f */
        /* <DEDUP_REMOVED lines=168> */
[----:B-12---:R-:W1:Y:S08]  /*28e0*/  MUFU.TANH R6, R90 ;  /* 0x0000005a00067308 */ /* 0x006e700000002400 */
[----:B------:R-:W-:Y:S08]  /*28f0*/  MUFU.TANH R96, R96 ;  /* 0x0000006000607308 */ /* 0x000ff00000002400 */
[----:B------:R-:W2:Y:S08]  /*2900*/  MUFU.TANH R7, R91 ;  /* 0x0000005b00077308 */ /* 0x000eb00000002400 */
[----:B------:R-:W-:Y:S01]  /*2910*/  MUFU.TANH R97, R97 ;  /* 0x0000006100617308 */ /* 0x000fe20000002400 */
[----:B------:R-:W-:-:S02]  /*2920*/  WARPGROUP.DEPBAR.LE gsb0, 0x0 ;  /* 0x00008000000079c5 */ /* 0x000fc40000010000 */
[----:B------:R-:W-:Y:S01]  /*2930*/  WARPGROUP.ARRIVE ;  /* 0x00000000000079c5 */ /* 0x000fe20000000000 */
[C---:B------:R-:W-:Y:S01]  /*2940*/  FMUL.FTZ R74, R0.reuse, R74 ;  /* 0x0000004a004a7220 */ /* 0x040fe20000410000 */
[C---:B------:R-:W-:Y:S01]  /*2950*/  FMUL.FTZ R75, R0.reuse, R75 ;  /* 0x0000004b004b7220 */ /* 0x040fe20000410000 */
[C---:B------:R-:W-:Y:S02]  /*2960*/  FMUL.FTZ R72, R0.reuse, R72 ;  /* 0x0000004800487220 */ /* 0x040fe40000410000 */
[----:B------:R-:W4:Y:S01]  /*2970*/  MUFU.TANH R8, R94 ;  /* 0x0000005e00087308 */ /* 0x000f220000002400 */
        /* <DEDUP_REMOVED lines=19> */
[----:B------:R-:W5:Y:S08]  /*2ab0*/  MUFU.TANH R9, R95 ;  /* 0x0000005f00097308 */ /* 0x000f700000002400 */
[----:B------:R-:W-:Y:S08]  /*2ac0*/  MUFU.TANH R101, R101 ;  /* 0x0000006500657308 */ /* 0x000ff00000002400 */
[----:B------:R-:W3:Y:S08]  /*2ad0*/  MUFU.TANH R10, R98 ;  /* 0x00000062000a7308 */ /* 0x000ef00000002400 */
[----:B------:R-:W-:Y:S01]  /*2ae0*/  MUFU.TANH R72, R72 ;  /* 0x0000004800487308 */ /* 0x000fe20000002400 */
[----:B------:R-:W-:-:S02]  /*2af0*/  WARPGROUP.DEPBAR.LE gsb0, 0x0 ;  /* 0x00008000000079c5 */ /* 0x000fc40000010000 */
[----:B------:R-:W-:Y:S01]  /*2b00*/  WARPGROUP.ARRIVE ;  /* 0x00000000000079c5 */ /* 0x000fe20000000000 */
[C---:B------:R-:W-:Y:S01]  /*2b10*/  FMUL.FTZ R56, R0.reuse, R56 ;  /* 0x0000003800387220 */ /* 0x040fe20000410000 */
[C---:B------:R-:W-:Y:S01]  /*2b20*/  FMUL.FTZ R57, R0.reuse, R57 ;  /* 0x0000003900397220 */ /* 0x040fe20000410000 */
[C---:B------:R-:W-:Y:S01]  /*2b30*/  FMUL.FTZ R60, R0.reuse, R60 ;  /* 0x0000003c003c7220 */ /* 0x040fe20000410000 */
[C---:B------:R-:W-:Y:S01]  /*2b40*/  FMUL.FTZ R61, R0.reuse, R61 ;  /* 0x0000003d003d7220 */ /* 0x040fe20000410000 */
[----:B------:R0:W-:Y:S01]  /*2b50*/  MUFU.TANH R74, R56 ;  /* 0x00000038004a7308 */ /* 0x0001e20000002400 */
[----:B------:R-:W-:Y:S01]  /*2b60*/  QGMMA.64x32x32.F32.E4M3.E4M3 R40, gdesc[UR20], R40, gsb0 ;  /* 0x00600000142879f3 */ /* 0x000fe20008000828 */
[----:B------:R-:W-:Y:S01]  /*2b70*/  UIADD3 UR22, UR32, 0x702, URZ ;  /* 0x0000070220167890 */ /* 0x000fe2000fffe03f */
[C---:B------:R-:W-:Y:S01]  /*2b80*/  FMUL.FTZ R65, R0.reuse, R65 ;  /* 0x0000004100417220 */ /* 0x040fe20000410000 */
[----:B------:R-:W-:Y:S01]  /*2b90*/  UMOV UR23, 0x80000020 ;  /* 0x8000002000177882 */ /* 0x000fe20000000000 */
[C---:B------:R-:W-:Y:S01]  /*2ba0*/  FMUL.FTZ R59, R0.reuse, R59 ;  /* 0x0000003b003b7220 */ /* 0x040fe20000410000 */
[C---:B------:R-:W-:Y:S01]  /*2bb0*/  FMUL.FTZ R70, R0.reuse, R70 ;  /* 0x0000004600467220 */ /* 0x040fe20000410000 */
[----:B------:R-:W-:Y:S01]  /*2bc0*/  FMUL.FTZ R68, R0, R68 ;  /* 0x0000004400447220 */ /* 0x000fe20000410000 */
[----:B------:R1:W-:Y:S01]  /*2bd0*/  MUFU.TANH R75, R57 ;  /* 0x00000039004b7308 */ /* 0x0003e20000002400 */
[----:B0-----:R-:W-:-:S02]  /*2be0*/  VIADD R56, R222, UR50 ;  /* 0x00000032de387c36 */ /* 0x001fc40008000000 */
[C---:B------:R-:W-:Y:S01]  /*2bf0*/  FMUL.FTZ R58, R0.reuse, R58 ;  /* 0x0000003a003a7220 */ /* 0x040fe20000410000 */
[C---:B------:R-:W-:Y:S01]  /*2c00*/  FMUL.FTZ R62, R0.reuse, R62 ;  /* 0x0000003e003e7220 */ /* 0x040fe20000410000 */
[C---:B------:R-:W-:Y:S01]  /*2c10*/  FMUL.FTZ R69, R0.reuse, R69 ;  /* 0x0000004500457220 */ /* 0x040fe20000410000 */
[C---:B------:R-:W-:Y:S01]  /*2c20*/  FMUL.FTZ R64, R0.reuse, R64 ;  /* 0x0000004000407220 */ /* 0x040fe20000410000 */
[C---:B------:R-:W-:Y:S01]  /*2c30*/  FMUL.FTZ R71, R0.reuse, R71 ;  /* 0x0000004700477220 */ /* 0x040fe20000410000 */
[C---:B------:R-:W-:Y:S01]  /*2c40*/  FMUL.FTZ R67, R0.reuse, R67 ;  /* 0x0000004300437220 */ /* 0x040fe20000410000 */
[----:B------:R0:W-:Y:S01]  /*2c50*/  MUFU.TANH R90, R60 ;  /* 0x0000003c005a7308 */ /* 0x0001e20000002400 */
[----:B-1----:R-:W-:Y:S02]  /*2c60*/  IMAD.U32 R57, RZ, RZ, UR47 ;  /* 0x0000002fff397e24 */ /* 0x002fe4000f8e00ff */
[C---:B------:R-:W-:Y:S01]  /*2c70*/  FMUL.FTZ R66, R0.reuse, R66 ;  /* 0x0000004200427220 */ /* 0x040fe20000410000 */
[----:B------:R-:W-:Y:S01]  /*2c80*/  FMUL.FTZ R63, R0, R63 ;  /* 0x0000003f003f7220 */ /* 0x000fe20000410000 */
[----:B------:R-:W-:-:S03]  /*2c90*/  IMAD R56, R57, -0xa0, R56 ;  /* 0xffffff6039387824 */ /* 0x000fc600078e0238 */
[----:B------:R1:W-:Y:S02]  /*2ca0*/  MUFU.TANH R91, R61 ;  /* 0x0000003d005b7308 */ /* 0x0003e40000002400 */
[C---:B------:R-:W-:Y:S02]  /*2cb0*/  ISETP.GT.AND P1, PT, R56.reuse, RZ, PT ;  /* 0x000000ff3800720c */ /* 0x040fe40003f24270 */
[C---:B------:R-:W-:Y:S02]  /*2cc0*/  ISETP.GT.AND P2, PT, R56.reuse, 0x1, PT ;  /* 0x000000013800780c */ /* 0x040fe40003f44270 */
[C---:B------:R-:W-:Y:S02]  /*2cd0*/  ISETP.GT.AND P3, PT, R56.reuse, 0x8, PT ;  /* 0x000000083800780c */ /* 0x040fe40003f64270 */
[C---:B------:R-:W-:Y:S01]  /*2ce0*/  ISETP.GT.AND P4, PT, R56.reuse, 0x9, PT ;  /* 0x000000093800780c */ /* 0x040fe20003f84270 */
[----:B------:R-:W1:Y:S01]  /*2cf0*/  MUFU.TANH R11, R99 ;  /* 0x00000063000b7308 */ /* 0x000e620000002400 */
[----:B------:R-:W-:-:S02]  /*2d00*/  ISETP.GT.AND P5, PT, R56, 0x10, PT ;  /* 0x000000103800780c */ /* 0x000fc40003fa4270 */
[----:B------:R-:W-:Y:S02]  /*2d10*/  FSEL R6, R6, -INF , P1 ;  /* 0xff80000006067808 */ /* 0x000fe40000800000 */
[----:B--2---:R-:W-:Y:S02]  /*2d20*/  FSEL R7, R7, -INF , P2 ;  /* 0xff80000007077808 */ /* 0x004fe40001000000 */
[----:B----4-:R-:W-:Y:S01]  /*2d30*/  FSEL R8, R8, -INF , P3 ;  /* 0xff80000008087808 */ /* 0x010fe20001800000 */
[----:B------:R2:W-:Y:S01]  /*2d40*/  MUFU.TANH R98, R65 ;  /* 0x0000004100627308 */ /* 0x0005e20000002400 */
[----:B-----5:R-:W-:Y:S02]  /*2d50*/  FSEL R9, R9, -INF , P4 ;  /* 0xff80000009097808 */ /* 0x020fe40002000000 */
[----:B---3--:R-:W-:-:S05]  /*2d60*/  FSEL R10, R10, -INF , P5 ;  /* 0xff8000000a0a7808 */ /* 0x008fca0002800000 */
[----:B------:R-:W-:Y:S08]  /*2d70*/  MUFU.TANH R73, R73 ;  /* 0x0000004900497308 */ /* 0x000ff00000002400 */
[----:B------:R-:W3:Y:S01]  /*2d80*/  MUFU.TANH R12, R102 ;  /* 0x00000066000c7308 */ /* 0x000ee20000002400 */
[----:B------:R-:W-:Y:S02]  /*2d90*/  WARPGROUP.DEPBAR.LE gsb0, 0x0 ;  /* 0x00008000000079c5 */ /* 0x000fe40000010000 */
[----:B------:R-:W-:Y:S01]  /*2da0*/  WARPGROUP.ARRIVE ;  /* 0x00000000000079c5 */ /* 0x000fe20000000000 */
[C---:B------:R-:W-:Y:S01]  /*2db0*/  FMUL.FTZ R40, R0.reuse, R40 ;  /* 0x0000002800287220 */ /* 0x040fe20000410000 */
[C---:B------:R-:W-:Y:S01]  /*2dc0*/  FMUL.FTZ R41, R0.reuse, R41 ;  /* 0x0000002900297220 */ /* 0x040fe20000410000 */
[C---:B------:R-:W-:Y:S01]  /*2dd0*/  FMUL.FTZ R42, R0.reuse, R42 ;  /* 0x0000002a002a7220 */ /* 0x040fe20000410000 */
[C---:B0-----:R-:W-:Y:S01]  /*2de0*/  FMUL.FTZ R60, R0.reuse, R50 ;  /* 0x00000032003c7220 */ /* 0x041fe20000410000 */
[----:B------:R0:W-:Y:S01]  /*2df0*/  MUFU.TANH R106, R40 ;  /* 0x00000028006a7308 */ /* 0x0001e20000002400 */
[----:B------:R-:W-:Y:S01]  /*2e00*/  QGMMA.64x32x32.F32.E4M3.E4M3 R24, gdesc[UR20], R24, gsb0 ;  /* 0x00600000141879f3 */ /* 0x000fe20008000818 */
[----:B------:R-:W-:Y:S01]  /*2e10*/  FSEL R50, R93, -INF , P4 ;  /* 0xff8000005d327808 */ /* 0x000fe20002000000 */
[----:B-1----:R-:W-:Y:S01]  /*2e20*/  FMUL.FTZ R61, R0, R51 ;  /* 0x00000033003d7220 */ /* 0x002fe20000410000 */
[----:B------:R-:W-:Y:S01]  /*2e30*/  FSEL R51, R96, -INF , P5 ;  /* 0xff80000060337808 */ /* 0x000fe20002800000 */
[C---:B--2---:R-:W-:Y:S01]  /*2e40*/  FMUL.FTZ R65, R0.reuse, R53 ;  /* 0x0000003500417220 */ /* 0x044fe20000410000 */
[----:B------:R-:W-:Y:S01]  /*2e50*/  FMUL.FTZ R44, R0, R44 ;  /* 0x0000002c002c7220 */ /* 0x000fe20000410000 */
[----:B------:R-:W-:Y:S01]  /*2e60*/  ISETP.GT.AND P4, PT, R56, 0x20, PT ;  /* 0x000000203800780c */ /* 0x000fe20003f84270 */
[----:B------:R1:W-:Y:S01]  /*2e70*/  MUFU.TANH R107, R41 ;  /* 0x00000029006b7308 */ /* 0x0003e20000002400 */
[----:B0-----:R-:W-:Y:S01]  /*2e80*/  FMUL.FTZ R40, R0, R46 ;  /* 0x0000002e00287220 */ /* 0x001fe20000410000 */
[----:B------:R-:W-:Y:S01]  /*2e90*/  FSEL R46, R88, -INF , P1 ;  /* 0xff800000582e7808 */ /* 0x000fe20000800000 */
[----:B------:R-:W-:Y:S01]  /*2ea0*/  FMUL.FTZ R45, R0, R45 ;  /* 0x0000002d002d7220 */ /* 0x000fe20000410000 */
[----:B------:R-:W-:Y:S01]  /*2eb0*/  ISETP.GT.AND P1, PT, R56, 0x11, PT ;  /* 0x000000113800780c */ /* 0x000fe20003f24270 */
[----:B------:R-:W-:Y:S01]  /*2ec0*/  FMUL.FTZ R52, R0, R52 ;  /* 0x0000003400347220 */ /* 0x000fe20000410000 */
[----:B------:R-:W-:Y:S01]  /*2ed0*/  ISETP.GT.AND P5, PT, R56, 0x21, PT ;  /* 0x000000213800780c */ /* 0x000fe20003fa4270 */
[C---:B------:R-:W-:Y:S01]  /*2ee0*/  FMUL.FTZ R47, R0.reuse, R47 ;  /* 0x0000002f002f7220 */ /* 0x040fe20000410000 */
[----:B------:R0:W-:Y:S01]  /*2ef0*/  MUFU.TANH R108, R42 ;  /* 0x0000002a006c7308 */ /* 0x0001e20000002400 */
[----:B-1----:R-:W-:Y:S01]  /*2f00*/  FMUL.FTZ R41, R0, R48 ;  /* 0x0000003000297220 */ /* 0x002fe20000410000 */
[----:B------:R-:W-:Y:S01]  /*2f10*/  FSEL R48, R92, -INF , P3 ;  /* 0xff8000005c307808 */ /* 0x000fe20001800000 */
[----:B------:R-:W-:Y:S01]  /*2f20*/  FMUL.FTZ R43, R0, R43 ;  /* 0x0000002b002b7220 */ /* 0x000fe20000410000 */
[----:B------:R-:W-:-:S02]  /*2f30*/  FSEL R53, R97, -INF , P1 ;  /* 0xff80000061357808 */ /* 0x000fc40000800000 */
[----:B------:R-:W-:Y:S02]  /*2f40*/  ISETP.GT.AND P3, PT, R56, 0x19, PT ;  /* 0x000000193800780c */ /* 0x000fe40003f64270 */
[----:B------:R1:W-:Y:S01]  /*2f50*/  MUFU.TANH R92, R41 ;  /* 0x00000029005c7308 */ /* 0x0003e20000002400 */
[----:B0-----:R-:W-:Y:S01]  /*2f60*/  FMUL.FTZ R42, R0, R49 ;  /* 0x00000031002a7220 */ /* 0x001fe20000410000 */
[----:B------:R-:W-:Y:S02]  /*2f70*/  FSEL R49, R89, -INF , P2 ;  /* 0xff80000059317808 */ /* 0x000fe40001000000 */
[----:B------:R-:W-:Y:S02]  /*2f80*/  ISETP.GT.AND P2, PT, R56, 0x18, PT ;  /* 0x000000183800780c */ /* 0x000fe40003f44270 */
[----:B------:R-:W-:Y:S01]  /*2f90*/  FSEL R57, R101, -INF , P3 ;  /* 0xff80000065397808 */ /* 0x000fe20001800000 */
[----:B------:R-:W-:Y:S01]  /*2fa0*/  IMAD.MOV.U32 R101, RZ, RZ, R119 ;  /* 0x000000ffff657224 */ /* 0x000fe200078e0077 */
[----:B------:R0:W-:Y:S01]  /*2fb0*/  MUFU.TANH R88, R40 ;  /* 0x0000002800587308 */ /* 0x0001e20000002400 */
[----:B-1----:R-:W-:-:S02]  /*2fc0*/  FMNMX.FTZ R41, R46, R49, !PT ;  /* 0x000000312e297209 */ /* 0x002fc40007810000 */
[----:B------:R-:W-:Y:S02]  /*2fd0*/  FSEL R11, R11, -INF , P1 ;  /* 0xff8000000b0b7808 */ /* 0x000fe40000800000 */
[----:B------:R-:W-:Y:S02]  /*2fe0*/  FMNMX.FTZ R41, R48, R41, !PT ;  /* 0x0000002930297209 */ /* 0x000fe40007810000 */
[----:B------:R-:W-:Y:S01]  /*2ff0*/  ISETP.GT.AND P1, PT, R56, 0x28, PT ;  /* 0x000000283800780c */ /* 0x000fe20003f24270 */
[----:B------:R1:W-:Y:S01]  /*3000*/  MUFU.TANH R93, R42 ;  /* 0x0000002a005d7308 */ /* 0x0003e20000002400 */
[----:B0-----:R-:W-:Y:S02]  /*3010*/  FMNMX.FTZ R40, R50, R41, !PT ;  /* 0x0000002932287209 */ /* 0x001fe40007810000 */
[----:B---3--:R-:W-:Y:S02]  /*3020*/  FSEL R12, R12, -INF , P2 ;  /* 0xff8000000c0c7808 */ /* 0x008fe40001000000 */
[----:B------:R-:W-:-:S02]  /*3030*/  FSEL R14, R14, -INF , P4 ;  /* 0xff8000000e0e7808 */ /* 0x000fc40002000000 */
[----:B------:R-:W-:Y:S01]  /*3040*/  FSEL R15, R15, -INF , P5 ;  /* 0xff8000000f0f7808 */ /* 0x000fe20002800000 */
[----:B------:R-:W0:Y:S01]  /*3050*/  MUFU.TANH R21, R79 ;  /* 0x0000004f00157308 */ /* 0x000e220000002400 */
[----:B-1----:R-:W-:-:S04]  /*3060*/  FMNMX.FTZ R42, R51, R40, !PT ;  /* 0x00000028332a7209 */ /* 0x002fc80007810000 */
[----:B------:R-:W-:-:S03]  /*3070*/  FMNMX.FTZ R42, R53, R42, !PT ;  /* 0x0000002a352a7209 */ /* 0x000fc60007810000 */
[----:B------:R-:W-:Y:S01]  /*3080*/  MUFU.TANH R76, R76 ;  /* 0x0000004c004c7308 */ /* 0x000fe20000002400 */
[----:B------:R-:W-:-:S07]  /*3090*/  WARPGROUP.DEPBAR.LE gsb0, 0x0 ;  /* 0x00008000000079c5 */ /* 0x000fce0000010000 */
[----:B------:R1:W-:Y:S08]  /*30a0*/  MUFU.TANH R79, R59 ;  /* 0x0000003b004f7308 */ /* 0x0003f00000002400 */
[----:B------:R-:W2:Y:S01]  /*30b0*/  MUFU.TANH R13, R103 ;  /* 0x00000067000d7308 */ /* 0x000ea20000002400 */
[----:B-1----:R-:W-:Y:S02]  /*30c0*/  FSEL R59, R100, -INF , P2 ;  /* 0xff800000643b7808 */ /* 0x002fe40001000000 */
[----:B------:R-:W-:-:S04]  /*30d0*/  ISETP.GT.AND P2, PT, R56, 0x29, PT ;  /* 0x000000293800780c */ /* 0x000fc80003f44270 */
[----:B0-----:R-:W-:Y:S01]  /*30e0*/  FSEL R21, R21, -INF , P2 ;  /* 0xff80000015157808 */ /* 0x001fe20001000000 */
[----:B------:R-:W-:Y:S08]  /*30f0*/  MUFU.TANH R77, R77 ;  /* 0x0000004d004d7308 */ /* 0x000ff00000002400 */
[----:B------:R0:W-:Y:S01]  /*3100*/  MUFU.TANH R110, R44 ;  /* 0x0000002c006e7308 */ /* 0x0001e20000002400 */
[----:B--2---:R-:W-:-:S02]  /*3110*/  FSEL R13, R13, -INF , P3 ;  /* 0xff8000000d0d7808 */ /* 0x004fc40001800000 */
[----:B------:R-:W-:-:S05]  /*3120*/  ISETP.GT.AND P3, PT, R56, 0x30, PT ;  /* 0x000000303800780c */ /* 0x000fca0003f64270 */
[----:B------:R1:W-:Y:S01]  /*3130*/  MUFU.TANH R104, R70 ;  /* 0x0000004600687308 */ /* 0x0003e20000002400 */
[----:B0-----:R-:W-:-:S04]  /*3140*/  FMNMX.FTZ R44, R59, R42, !PT ;  /* 0x0000002a3b2c7209 */ /* 0x001fc80007810000 */
[----:B------:R-:W-:-:S03]  /*3150*/  FMNMX.FTZ R44, R57, R44, !PT ;  /* 0x0000002c392c7209 */ /* 0x000fc60007810000 */
[----:B------:R-:W-:Y:S01]  /*3160*/  MUFU.TANH R80, R80 ;  /* 0x0000005000507308 */ /* 0x000fe20000002400 */
[----:B-1----:R-:W-:Y:S01]  /*3170*/  FMUL.FTZ R70, R0, R55 ;  /* 0x0000003700467220 */ /* 0x002fe20000410000 */
[----:B------:R-:W-:Y:S02]  /*3180*/  FSEL R55, R72, -INF , P4 ;  /* 0xff80000048377808 */ /* 0x000fe40002000000 */
[----:B------:R-:W-:-:S04]  /*3190*/  ISETP.GT.AND P4, PT, R56, 0x31, PT ;  /* 0x000000313800780c */ /* 0x000fc80003f84270 */
[----:B------:R0:W-:Y:S08]  /*31a0*/  MUFU.TANH R102, R68 ;  /* 0x0000004400667308 */ /* 0x0001f00000002400 */
[----:B------:R-:W-:Y:S01]  /*31b0*/  MUFU.TANH R81, R81 ;  /* 0x0000005100517308 */ /* 0x000fe20000002400 */
[----:B0-----:R-:W-:Y:S01]  /*31c0*/  FMUL.FTZ R68, R0, R54 ;  /* 0x0000003600447220 */ /* 0x001fe20000410000 */
[----:B------:R-:W-:-:S02]  /*31d0*/  FSEL R54, R73, -INF , P5 ;  /* 0xff80000049367808 */ /* 0x000fc40002800000 */
[----:B------:R-:W-:-:S04]  /*31e0*/  ISETP.GT.AND P5, PT, R56, 0x38, PT ;  /* 0x000000383800780c */ /* 0x000fc80003fa4270 */
[----:B------:R0:W-:Y:S08]  /*31f0*/  MUFU.TANH R111, R45 ;  /* 0x0000002d006f7308 */ /* 0x0001f00000002400 */
[----:B------:R-:W1:Y:S01]  /*3200*/  MUFU.TANH R20, R78 ;  /* 0x0000004e00147308 */ /* 0x000e620000002400 */
[----:B0-----:R-:W-:-:S04]  /*3210*/  FMNMX.FTZ R45, R55, R44, !PT ;  /* 0x0000002c372d7209 */ /* 0x001fc80007810000 */
[----:B------:R-:W-:-:S03]  /*3220*/  FMNMX.FTZ R45, R54, R45, !PT ;  /* 0x0000002d362d7209 */ /* 0x000fc60007810000 */
[----:B------:R-:W-:Y:S08]  /*3230*/  MUFU.TANH R84, R84 ;  /* 0x0000005400547308 */ /* 0x000ff00000002400 */
[----:B------:R0:W2:Y:S01]  /*3240*/  MUFU.TANH R78, R58 ;  /* 0x0000003a004e7308 */ /* 0x0000a20000002400 */
[----:B-1----:R-:W-:-:S07]  /*3250*/  FSEL R20, R20, -INF , P1 ;  /* 0xff80000014147808 */ /* 0x002fce0000800000 */
[----:B------:R-:W-:Y:S01]  /*3260*/  MUFU.TANH R85, R85 ;  /* 0x0000005500557308 */ /* 0x000fe20000002400 */
[----:B0-----:R-:W-:Y:S02]  /*3270*/  FSEL R58, R76, -INF , P1 ;  /* 0xff8000004c3a7808 */ /* 0x001fe40000800000 */
[----:B------:R-:W-:Y:S02]  /*3280*/  ISETP.GT.AND P1, PT, R56, 0x39, PT ;  /* 0x000000393800780c */ /* 0x000fe40003f24270 */
[----:B------:R-:W-:-:S03]  /*3290*/  FMNMX.FTZ R45, R58, R45, !PT ;  /* 0x0000002d3a2d7209 */ /* 0x000fc60007810000 */
[----:B------:R0:W-:Y:S08]  /*32a0*/  MUFU.TANH R96, R60 ;  /* 0x0000003c00607308 */ /* 0x0001f00000002400 */
[----:B------:R-:W1:Y:S01]  /*32b0*/  MUFU.TANH R82, R82 ;  /* 0x0000005200527308 */ /* 0x000e620000002400 */
[----:B0-----:R-:W-:Y:S02]  /*32c0*/  FSEL R60, R77, -INF , P2 ;  /* 0xff8000004d3c7808 */ /* 0x001fe40001000000 */
[----:B------:R-:W-:-:S04]  /*32d0*/  ISETP.GT.AND P2, PT, R56, 0x40, PT ;  /* 0x000000403800780c */ /* 0x000fc80003f44270 */
[----:B--2---:R-:W-:Y:S01]  /*32e0*/  FSEL R44, R78, -INF , P2 ;  /* 0xff8000004e2c7808 */ /* 0x004fe20001000000 */
[----:B------:R0:W-:Y:S08]  /*32f0*/  MUFU.TANH R94, R62 ;  /* 0x0000003e005e7308 */ /* 0x0001f00000002400 */
[----:B------:R2:W-:Y:S01]  /*3300*/  MUFU.TANH R103, R69 ;  /* 0x0000004500677308 */ /* 0x0005e20000002400 */
[----:B0-----:R-:W-:-:S02]  /*3310*/  FSEL R62, R80, -INF , P3 ;  /* 0xff800000503e7808 */ /* 0x001fc40001800000 */
[----:B-1----:R-:W-:Y:S01]  /*3320*/  FSEL R40, R82, -INF , P3 ;  /* 0xff80000052287808 */ /* 0x002fe20001800000 */
[----:B------:R-:W-:Y:S01]  /*3330*/  FMUL.FTZ R82, R0, R30 ;  /* 0x0000001e00527220 */ /* 0x000fe20000410000 */
[----:B------:R-:W-:-:S03]  /*3340*/  ISETP.GT.AND P3, PT, R56, 0x41, PT ;  /* 0x000000413800780c */ /* 0x000fc60003f64270 */
[----:B------:R-:W0:Y:S01]  /*3350*/  MUFU.TANH R86, R86 ;  /* 0x0000005600567308 */ /* 0x000e220000002400 */
[----:B--2---:R-:W-:-:S07]  /*3360*/  FMNMX.FTZ R69, R60, R45, !PT ;  /* 0x0000002d3c457209 */ /* 0x004fce0007810000 */
[----:B------:R-:W1:Y:S08]  /*3370*/  MUFU.TANH R83, R83 ;  /* 0x0000005300537308 */ /* 0x000e700000002400 */
[----:B------:R2:W-:Y:S01]  /*3380*/  MUFU.TANH R97, R61 ;  /* 0x0000003d00617308 */ /* 0x0005e20000002400 */
[----:B0-----:R-:W-:-:S07]  /*3390*/  FSEL R42, R86, -INF , P5 ;  /* 0xff800000562a7808 */ /* 0x001fce0002800000 */
[----:B------:R0:W-:Y:S01]  /*33a0*/  MUFU.TANH R100, R52 ;  /* 0x0000003400647308 */ /* 0x0001e20000002400 */
[----:B--2---:R-:W-:Y:S02]  /*33b0*/  FSEL R61, R81, -INF , P4 ;  /* 0xff800000513d7808 */ /* 0x004fe40002000000 */
[----:B-1----:R-:W-:Y:S02]  /*33c0*/  FSEL R41, R83, -INF , P4 ;  /* 0xff80000053297808 */ /* 0x002fe40002000000 */
[----:B------:R-:W-:-:S03]  /*33d0*/  ISETP.GT.AND P4, PT, R56, 0x48, PT ;  /* 0x000000483800780c */ /* 0x000fc60003f84270 */
[----:B------:R1:W-:Y:S01]  /*33e0*/  MUFU.TANH R95, R64 ;  /* 0x00000040005f7308 */ /* 0x0003e20000002400 */
[----:B0-----:R-:W-:Y:S02]  /*33f0*/  FMNMX.FTZ R52, R62, R69, !PT ;  /* 0x000000453e347209 */ /* 0x001fe40007810000 */
[----:B------:R-:W-:Y:S02]  /*3400*/  FSEL R69, R90, -INF , P4 ;  /* 0xff8000005a457808 */ /* 0x000fe40002000000 */
[----:B------:R-:W-:Y:S02]  /*3410*/  FSEL R45, R94, -INF , P4 ;  /* 0xff8000005e2d7808 */ /* 0x000fe40002000000 */
[----:B------:R-:W-:Y:S01]  /*3420*/  ISETP.GT.AND P4, PT, R56, 0x59, PT ;  /* 0x000000593800780c */ /* 0x000fe20003f84270 */
[----:B------:R0:W-:Y:S01]  /*3430*/  MUFU.TANH R105, R71 ;  /* 0x0000004700697308 */ /* 0x0001e20000002400 */
[----:B-1----:R-:W-:Y:S02]  /*3440*/  FSEL R64, R84, -INF , P5 ;  /* 0xff80000054407808 */ /* 0x002fe40002800000 */
[----:B------:R-:W-:-:S02]  /*3450*/  ISETP.GT.AND P5, PT, R56, 0x49, PT ;  /* 0x000000493800780c */ /* 0x000fc40003fa4270 */
[----:B------:R-:W-:Y:S01]  /*3460*/  FSEL R73, R103, -INF , P4 ;  /* 0xff80000067497808 */ /* 0x000fe20002000000 */
[----:B------:R-:W-:Y:S02]  /*3470*/  IMAD.MOV.U32 R103, RZ, RZ, R119 ;  /* 0x000000ffff677224 */ /* 0x000fe400078e0077 */
[----:B------:R-:W-:Y:S01]  /*3480*/  MUFU.TANH R87, R87 ;  /* 0x0000005700577308 */ /* 0x000fe20000002400 */
[----:B0-----:R-:W-:Y:S01]  /*3490*/  FMNMX.FTZ R71, R61, R52, !PT ;  /* 0x000000343d477209 */ /* 0x001fe20007810000 */
[----:B------:R-:W-:-:S03]  /*34a0*/  FMUL.FTZ R52, R0, R25 ;  /* 0x0000001900347220 */ /* 0x000fc60000410000 */
[----:B------:R-:W-:-:S03]  /*34b0*/  FMNMX.FTZ R71, R64, R71, !PT ;  /* 0x0000004740477209 */ /* 0x000fc60007810000 */
[----:B------:R-:W0:Y:S08]  /*34c0*/  MUFU.TANH R67, R67 ;  /* 0x0000004300437308 */ /* 0x000e300000002400 */
[----:B------:R1:W-:Y:S08]  /*34d0*/  MUFU.TANH R99, R66 ;  /* 0x0000004200637308 */ /* 0x0003f00000002400 */
[----:B------:R2:W-:Y:S01]  /*34e0*/  MUFU.TANH R89, R47 ;  /* 0x0000002f00597308 */ /* 0x0005e20000002400 */
[----:B-1----:R-:W-:-:S04]  /*34f0*/  FSEL R66, R85, -INF , P1 ;  /* 0xff80000055427808 */ /* 0x002fc80000800000 */
[----:B------:R-:W-:-:S03]  /*3500*/  FMNMX.FTZ R72, R66, R71, !PT ;  /* 0x0000004742487209 */ /* 0x000fc60007810000 */
[----:B------:R1:W-:Y:S01]  /*3510*/  MUFU.TANH R81, R65 ;  /* 0x0000004100517308 */ /* 0x0003e20000002400 */
[----:B--2---:R-:W-:Y:S01]  /*3520*/  FMUL.FTZ R47, R0, R24 ;  /* 0x00000018002f7220 */ /* 0x004fe20000410000 */
[----:B------:R-:W-:-:S06]  /*3530*/  FSEL R24, R79, -INF , P3 ;  /* 0xff8000004f187808 */ /* 0x000fcc0001800000 */
[----:B------:R2:W-:Y:S01]  /*3540*/  MUFU.TANH R86, R68 ;  /* 0x0000004400567308 */ /* 0x0005e20000002400 */
[----:B-1----:R-:W-:Y:S02]  /*3550*/  FSEL R65, R74, -INF , P2 ;  /* 0xff8000004a417808 */ /* 0x002fe40001000000 */
[----:B------:R-:W-:-:S05]  /*3560*/  ISETP.GT.AND P2, PT, R56, 0x51, PT ;  /* 0x000000513800780c */ /* 0x000fca0003f44270 */
[----:B------:R1:W-:Y:S01]  /*3570*/  MUFU.TANH R85, R47 ;  /* 0x0000002f00557308 */ /* 0x0003e20000002400 */
[----:B--2---:R-:W-:Y:S01]  /*3580*/  FSEL R68, R75, -INF , P3 ;  /* 0xff8000004b447808 */ /* 0x004fe20001800000 */
[----:B------:R-:W-:Y:S01]  /*3590*/  FMUL.FTZ R75, R0, R27 ;  /* 0x0000001b004b7220 */ /* 0x000fe20000410000 */
[----:B0-----:R-:W-:Y:S02]  /*35a0*/  FSEL R27, R67, -INF , P2 ;  /* 0xff800000431b7808 */ /* 0x001fe40001000000 */
[----:B------:R-:W-:-:S03]  /*35b0*/  ISETP.GT.AND P3, PT, R56, 0x58, PT ;  /* 0x000000583800780c */ /* 0x000fc60003f64270 */
[----:B------:R-:W0:Y:S01]  /*35c0*/  MUFU.TANH R63, R63 ;  /* 0x0000003f003f7308 */ /* 0x000e220000002400 */
[----:B-1----:R-:W-:Y:S02]  /*35d0*/  FMNMX.FTZ R47, R65, R72, !PT ;  /* 0x00000048412f7209 */ /* 0x002fe40007810000 */
[----:B------:R-:W-:Y:S02]  /*35e0*/  FSEL R72, R98, -INF , P2 ;  /* 0xff80000062487808 */ /* 0x000fe40001000000 */
[----:B------:R-:W-:Y:S01]  /*35f0*/  FSEL R74, R102, -INF , P3 ;  /* 0xff800000664a7808 */ /* 0x000fe20001800000 */
[----:B------:R-:W-:Y:S01]  /*3600*/  IMAD.MOV.U32 R102, RZ, RZ, R119 ;  /* 0x000000ffff667224 */ /* 0x000fe200078e0077 */
[----:B------:R-:W-:Y:S01]  /*3610*/  ISETP.GT.AND P2, PT, R56, 0x68, PT ;  /* 0x000000683800780c */ /* 0x000fe20003f44270 */
[----:B------:R1:W-:Y:S03]  /*3620*/  MUFU.TANH R79, R52 ;  /* 0x00000034004f7308 */ /* 0x0003e60000002400 */
[----:B------:R-:W-:Y:S01]  /*3630*/  FSEL R30, R88, -INF , P2 ;  /* 0xff800000581e7808 */ /* 0x000fe20001000000 */
[----:B------:R-:W-:-:S04]  /*3640*/  FMUL.FTZ R88, R0, R32 ;  /* 0x0000002000587220 */ /* 0x000fc80000410000 */
[----:B------:R2:W3:Y:S01]  /*3650*/  MUFU.TANH R109, R43 ;  /* 0x0000002b006d7308 */ /* 0x0004e20000002400 */
[----:B-1----:R-:W-:Y:S02]  /*3660*/  FMNMX.FTZ R52, R68, R47, !PT ;  /* 0x0000002f44347209 */ /* 0x002fe40007810000 */
[----:B0-----:R-:W-:Y:S01]  /*3670*/  FSEL R25, R63, -INF , P5 ;  /* 0xff8000003f197808 */ /* 0x001fe20002800000 */
[----:B------:R-:W-:Y:S01]  /*3680*/  FMUL.FTZ R63, R0, R26 ;  /* 0x0000001a003f7220 */ /* 0x000fe20000410000 */
[----:B------:R-:W-:Y:S02]  /*3690*/  FMNMX.FTZ R67, R69, R52, !PT ;  /* 0x0000003445437209 */ /* 0x000fe40007810000 */
[----:B------:R-:W-:Y:S01]  /*36a0*/  FSEL R47, R104, -INF , P3 ;  /* 0xff800000682f7808 */ /* 0x000fe20001800000 */
[----:B------:R0:W-:Y:S01]  /*36b0*/  MUFU.TANH R90, R63 ;  /* 0x0000003f005a7308 */ /* 0x0001e20000002400 */
[----:B--2---:R-:W-:Y:S01]  /*36c0*/  FSEL R43, R87, -INF , P1 ;  /* 0xff800000572b7808 */ /* 0x004fe20000800000 */
[----:B------:R-:W-:Y:S01]  /*36d0*/  IMAD.MOV.U32 R104, RZ, RZ, R119 ;  /* 0x000000ffff687224 */ /* 0x000fe200078e0077 */
[----:B------:R-:W-:-:S02]  /*36e0*/  ISETP.GT.AND P1, PT, R56, 0x50, PT ;  /* 0x000000503800780c */ /* 0x000fc40003f24270 */
[----:B------:R-:W-:Y:S02]  /*36f0*/  ISETP.GT.AND P3, PT, R56, 0x69, PT ;  /* 0x000000693800780c */ /* 0x000fe40003f64270 */
[----:B------:R-:W-:Y:S01]  /*3700*/  FSEL R71, R95, -INF , P1 ;  /* 0xff8000005f477808 */ /* 0x000fe20000800000 */
[----:B------:R1:W2:Y:S01]  /*3710*/  MUFU.TANH R87, R70 ;  /* 0x0000004600577308 */ /* 0x0002a20000002400 */
[----:B0-----:R-:W-:Y:S01]  /*3720*/  FMUL.FTZ R63, R0, R28 ;  /* 0x0000001c003f7220 */ /* 0x001fe20000410000 */
[----:B------:R-:W-:Y:S01]  /*3730*/  FSEL R26, R99, -INF , P1 ;  /* 0xff800000631a7808 */ /* 0x000fe20000800000 */
[--C-:B------:R-:W-:Y:S01]  /*3740*/  IMAD.MOV.U32 R99, RZ, RZ, R119.reuse ;  /* 0x000000ffff637224 */ /* 0x100fe200078e0077 */
[----:B------:R-:W-:Y:S02]  /*3750*/  ISETP.GT.AND P1, PT, R56, 0x61, PT ;  /* 0x000000613800780c */ /* 0x000fe40003f24270 */
[----:B------:R-:W-:Y:S01]  /*3760*/  FSEL R28, R105, -INF , P4 ;  /* 0xff800000691c7808 */ /* 0x000fe20002000000 */
[----:B------:R-:W-:Y:S01]  /*3770*/  IMAD.MOV.U32 R105, RZ, RZ, R119 ;  /* 0x000000ffff697224 */ /* 0x000fe200078e0077 */
[----:B------:R-:W0:Y:S01]  /*3780*/  MUFU.TANH R94, R63 ;  /* 0x0000003f005e7308 */ /* 0x000e220000002400 */
[----:B-1----:R-:W-:-:S02]  /*3790*/  FSEL R70, R91, -INF , P5 ;  /* 0xff8000005b467808 */ /* 0x002fc40002800000 */
[----:B------:R-:W-:Y:S02]  /*37a0*/  ISETP.GT.AND P5, PT, R56, 0x60, PT ;  /* 0x000000603800780c */ /* 0x000fe40003fa4270 */
[----:B------:R-:W-:Y:S01]  /*37b0*/  FMNMX.FTZ R52, R70, R67, !PT ;  /* 0x0000004346347209 */ /* 0x000fe20007810000 */
[----:B------:R-:W-:Y:S01]  /*37c0*/  FMUL.FTZ R67, R0, R29 ;  /* 0x0000001d00437220 */ /* 0x000fe20000410000 */
[----:B------:R-:W-:Y:S01]  /*37d0*/  FSEL R76, R106, -INF , P5 ;  /* 0xff8000006a4c7808 */ /* 0x000fe20002800000 */
[----:B------:R1:W-:Y:S01]  /*37e0*/  MUFU.TANH R91, R75 ;  /* 0x0000004b005b7308 */ /* 0x0003e20000002400 */
[----:B------:R-:W-:Y:S01]  /*37f0*/  FMNMX.FTZ R77, R71, R52, !PT ;  /* 0x00000034474d7209 */ /* 0x000fe20007810000 */
[----:B------:R-:W-:Y:S01]  /*3800*/  IMAD.MOV.U32 R106, RZ, RZ, R119 ;  /* 0x000000ffff6a7224 */ /* 0x000fe200078e0077 */
[----:B------:R-:W-:Y:S02]  /*3810*/  ISETP.GT.AND P4, PT, R56, 0x70, PT ;  /* 0x000000703800780c */ /* 0x000fe40003f84270 */
[----:B------:R-:W-:-:S02]  /*3820*/  FMNMX.FTZ R77, R72, R77, !PT ;  /* 0x0000004d484d7209 */ /* 0x000fc40007810000 */
[----:B------:R-:W-:Y:S01]  /*3830*/  FSEL R29, R108, -INF , P5 ;  /* 0xff8000006c1d7808 */ /* 0x000fe20002800000 */
[----:B------:R4:W5:Y:S01]  /*3840*/  MUFU.TANH R95, R67 ;  /* 0x00000043005f7308 */ /* 0x0009620000002400 */
[----:B------:R-:W-:Y:S01]  /*3850*/  FMNMX.FTZ R78, R74, R77, !PT ;  /* 0x0000004d4a4e7209 */ /* 0x000fe20007810000 */
[--C-:B------:R-:W-:Y:S01]  /*3860*/  IMAD.MOV.U32 R108, RZ, RZ, R119.reuse ;  /* 0x000000ffff6c7224 */ /* 0x100fe200078e0077 */
[----:B-1----:R-:W-:Y:S01]  /*3870*/  FSEL R75, R107, -INF , P1 ;  /* 0xff8000006b4b7808 */ /* 0x002fe20000800000 */
[--C-:B------:R-:W-:Y:S01]  /*3880*/  IMAD.MOV.U32 R107, RZ, RZ, R119.reuse ;  /* 0x000000ffff6b7224 */ /* 0x100fe200078e0077 */
[----:B------:R-:W-:Y:S02]  /*3890*/  FMNMX.FTZ R63, R73, R78, !PT ;  /* 0x0000004e493f7209 */ /* 0x000fe40007810000 */
[----:B------:R-:W-:Y:S01]  /*38a0*/  FSEL R77, R110, -INF , P2 ;  /* 0xff8000006e4d7808 */ /* 0x000fe20001000000 */
[----:B------:R1:W-:Y:S01]  /*38b0*/  MUFU.TANH R98, R82 ;  /* 0x0000005200627308 */ /* 0x0003e20000002400 */
[----:B------:R-:W-:Y:S01]  /*38c0*/  FMNMX.FTZ R78, R76, R63, !PT ;  /* 0x0000003f4c4e7209 */ /* 0x000fe20007810000 */
[----:B------:R-:W-:Y:S01]  /*38d0*/  IMAD.MOV.U32 R110, RZ, RZ, R119 ;  /* 0x000000ffff6e7224 */ /* 0x000fe200078e0077 */
[----:B------:R-:W-:-:S02]  /*38e0*/  ISETP.GT.AND P5, PT, R56, 0x71, PT ;  /* 0x000000713800780c */ /* 0x000fc40003fa4270 */
[----:B------:R-:W-:Y:S02]  /*38f0*/  FMNMX.FTZ R80, R75, R78, !PT ;  /* 0x0000004e4b507209 */ /* 0x000fe40007810000 */
[----:B------:R-:W-:Y:S01]  /*3900*/  FSEL R78, R111, -INF , P3 ;  /* 0xff8000006f4e7808 */ /* 0x000fe20001800000 */
[--C-:B------:R-:W-:Y:S01]  /*3910*/  IMAD.MOV.U32 R111, RZ, RZ, R119.reuse ;  /* 0x000000ffff6f7224 */ /* 0x100fe200078e0077 */
[----:B----4-:R-:W-:Y:S02]  /*3920*/  FMNMX.FTZ R67, R77, R80, !PT ;  /* 0x000000504d437209 */ /* 0x010fe40007810000 */
[----:B------:R-:W-:Y:S01]  /*3930*/  FSEL R80, R92, -INF , P4 ;  /* 0xff8000005c507808 */ /* 0x000fe20002000000 */
[----:B------:R-:W-:Y:S01]  /*3940*/  FMUL.FTZ R92, R0, R33 ;  /* 0x00000021005c7220 */ /* 0x000fe20000410000 */
[----:B------:R-:W-:Y:S02]  /*3950*/  FMNMX.FTZ R83, R78, R67, !PT ;  /* 0x000000434e537209 */ /* 0x000fe40007810000 */
[----:B---3--:R-:W-:Y:S01]  /*3960*/  FSEL R52, R109, -INF , P1 ;  /* 0xff8000006d347808 */ /* 0x008fe20000800000 */
[----:B------:R-:W-:Y:S01]  /*3970*/  IMAD.MOV.U32 R109, RZ, RZ, R119 ;  /* 0x000000ffff6d7224 */ /* 0x000fe200078e0077 */
[----:B-1----:R-:W-:Y:S01]  /*3980*/  FSEL R82, R93, -INF , P5 ;  /* 0xff8000005d527808 */ /* 0x002fe20002800000 */
[----:B------:R-:W-:Y:S01]  /*3990*/  MUFU.TANH R92, R92 ;  /* 0x0000005c005c7308 */ /* 0x000fe20000002400 */
[----:B------:R-:W-:-:S02]  /*39a0*/  ISETP.GT.AND P1, PT, R56, 0x78, PT ;  /* 0x000000783800780c */ /* 0x000fc40003f24270 */
[----:B------:R-:W-:Y:S02]  /*39b0*/  FMNMX.FTZ R93, R80, R83, !PT ;  /* 0x00000053505d7209 */ /* 0x000fe40007810000 */
[----:B------:R-:W-:Y:S02]  /*39c0*/  FSEL R32, R96, -INF , P4 ;  /* 0xff80000060207808 */ /* 0x000fe40002000000 */
[----:B------:R-:W-:Y:S02]  /*39d0*/  ISETP.GT.AND P2, PT, R56, 0x79, PT ;  /* 0x000000793800780c */ /* 0x000fe40003f44270 */
[----:B------:R-:W-:Y:S01]  /*39e0*/  FSEL R83, R100, -INF , P1 ;  /* 0xff80000064537808 */ /* 0x000fe20000800000 */
[----:B------:R-:W-:Y:S01]  /*39f0*/  IMAD.MOV.U32 R100, RZ, RZ, R119 ;  /* 0x000000ffff647224 */ /* 0x000fe200078e0077 */
[----:B------:R-:W-:Y:S02]  /*3a00*/  FMNMX.FTZ R96, R82, R93, !PT ;  /* 0x0000005d52607209 */ /* 0x000fe40007810000 */
[----:B------:R-:W-:-:S02]  /*3a10*/  FSEL R63, R89, -INF , P3 ;  /* 0xff800000593f7808 */ /* 0x000fc40001800000 */
[----:B------:R-:W-:Y:S01]  /*3a20*/  ISETP.GT.AND P3, PT, R56, 0x80, PT ;  /* 0x000000803800780c */ /* 0x000fe20003f64270 */
[----:B------:R5:W1:Y:S01]  /*3a30*/  MUFU.TANH R89, R88 ;  /* 0x0000005800597308 */ /* 0x000a620000002400 */
[----:B------:R-:W-:Y:S01]  /*3a40*/  FSEL R84, R81, -INF , P2 ;  /* 0xff80000051547808 */ /* 0x000fe20001000000 */
[C---:B------:R-:W-:Y:S01]  /*3a50*/  FMUL.FTZ R81, R0.reuse, R36 ;  /* 0x0000002400517220 */ /* 0x040fe20000410000 */
[----:B------:R-:W-:Y:S01]  /*3a60*/  FMNMX.FTZ R93, R83, R96, !PT ;  /* 0x00000060535d7209 */ /* 0x000fe20007810000 */
[----:B------:R-:W-:Y:S01]  /*3a70*/  FMUL.FTZ R96, R0, R37 ;  /* 0x0000002500607220 */ /* 0x000fe20000410000 */
[----:B------:R-:W-:Y:S02]  /*3a80*/  ISETP.GT.AND P4, PT, R56, 0x81, PT ;  /* 0x000000813800780c */ /* 0x000fe40003f84270 */
[----:B------:R-:W-:Y:S02]  /*3a90*/  FSEL R85, R85, -INF , P3 ;  /* 0xff80000055557808 */ /* 0x000fe40001800000 */
[----:B------:R-:W-:Y:S01]  /*3aa0*/  FMNMX.FTZ R36, R84, R93, !PT ;  /* 0x0000005d54247209 */ /* 0x000fe20007810000 */
[----:B------:R-:W-:Y:S01]  /*3ab0*/  MUFU.TANH R96, R96 ;  /* 0x0000006000607308 */ /* 0x000fe20000002400 */
[----:B------:R-:W-:Y:S01]  /*3ac0*/  FSEL R67, R97, -INF , P5 ;  /* 0xff80000061437808 */ /* 0x000fe20002800000 */
[----:B------:R-:W-:Y:S01]  /*3ad0*/  FMUL.FTZ R97, R0, R39 ;  /* 0x0000002700617220 */ /* 0x000fe20000410000 */
[----:B------:R-:W-:-:S02]  /*3ae0*/  FSEL R33, R86, -INF , P1 ;  /* 0xff80000056217808 */ /* 0x000fc40000800000 */
[----:B------:R-:W-:Y:S02]  /*3af0*/  ISETP.GT.AND P5, PT, R56, 0x88, PT ;  /* 0x000000883800780c */ /* 0x000fe40003fa4270 */
[----:B------:R-:W-:Y:S01]  /*3b00*/  FSEL R86, R79, -INF , P4 ;  /* 0xff8000004f567808 */ /* 0x000fe20002000000 */
[----:B------:R3:W4:Y:S01]  /*3b10*/  MUFU.TANH R93, R81 ;  /* 0x00000051005d7308 */ /* 0x0007220000002400 */
[----:B------:R-:W-:Y:S02]  /*3b20*/  FMNMX.FTZ R79, R85, R36, !PT ;  /* 0x00000024554f7209 */ /* 0x000fe40007810000 */
[----:B--2---:R-:W-:Y:S02]  /*3b30*/  FSEL R36, R87, -INF , P2 ;  /* 0xff80000057247808 */ /* 0x004fe40001000000 */
[----:B0-----:R-:W-:Y:S02]  /*3b40*/  FSEL R87, R94, -INF , P5 ;  /* 0xff8000005e577808 */ /* 0x001fe40002800000 */
[----:B------:R-:W-:Y:S01]  /*3b50*/  ISETP.GT.AND P1, PT, R56, 0x89, PT ;  /* 0x000000893800780c */ /* 0x000fe20003f24270 */
[----:B------:R-:W-:Y:S01]  /*3b60*/  MUFU.TANH R97, R97 ;  /* 0x0000006100617308 */ /* 0x000fe20000002400 */
[----:B------:R-:W-:-:S02]  /*3b70*/  FMNMX.FTZ R94, R86, R79, !PT ;  /* 0x0000004f565e7209 */ /* 0x000fc40007810000 */
[----:B------:R-:W-:Y:S02]  /*3b80*/  ISETP.GT.AND P2, PT, R56, 0x90, PT ;  /* 0x000000903800780c */ /* 0x000fe40003f44270 */
[----:B-----5:R-:W-:Y:S02]  /*3b90*/  FSEL R88, R95, -INF , P1 ;  /* 0xff8000005f587808 */ /* 0x020fe40000800000 */
[----:B------:R-:W-:Y:S02]  /*3ba0*/  FMNMX.FTZ R79, R87, R94, !PT ;  /* 0x0000005e574f7209 */ /* 0x000fe40007810000 */
[----:B------:R-:W-:Y:S02]  /*3bb0*/  FSEL R37, R90, -INF , P3 ;  /* 0xff8000005a257808 */ /* 0x000fe40001800000 */
[----:B------:R-:W-:Y:S02]  /*3bc0*/  ISETP.GT.AND P3, PT, R56, 0x91, PT ;  /* 0x000000913800780c */ /* 0x000fe40003f64270 */
[----:B-1----:R-:W-:-:S02]  /*3bd0*/  FSEL R89, R89, -INF , P2 ;  /* 0xff80000059597808 */ /* 0x002fc40001000000 */
[----:B------:R-:W-:Y:S02]  /*3be0*/  FMNMX.FTZ R94, R88, R79, !PT ;  /* 0x0000004f585e7209 */ /* 0x000fe40007810000 */
[----:B------:R-:W-:Y:S02]  /*3bf0*/  FSEL R79, R91, -INF , P4 ;  /* 0xff8000005b4f7808 */ /* 0x000fe40002000000 */
[----:B------:R-:W-:Y:S02]  /*3c00*/  ISETP.GT.AND P4, PT, R56, 0x98, PT ;  /* 0x000000983800780c */ /* 0x000fe40003f84270 */
[----:B------:R-:W-:Y:S02]  /*3c10*/  FSEL R90, R92, -INF , P3 ;  /* 0xff8000005c5a7808 */ /* 0x000fe40001800000 */
[----:B------:R-:W-:Y:S02]  /*3c20*/  FMNMX.FTZ R91, R89, R94, !PT ;  /* 0x0000005e595b7209 */ /* 0x000fe40007810000 */
[----:B---3--:R-:W-:-:S02]  /*3c30*/  FSEL R81, R98, -INF , P5 ;  /* 0xff80000062517808 */ /* 0x008fc40002800000 */
[----:B------:R-:W-:Y:S02]  /*3c40*/  ISETP.GT.AND P5, PT, R56, 0x99, PT ;  /* 0x000000993800780c */ /* 0x000fe40003fa4270 */
[----:B----4-:R-:W-:Y:S02]  /*3c50*/  FSEL R56, R93, -INF , P4 ;  /* 0xff8000005d387808 */ /* 0x010fe40002000000 */
[----:B------:R-:W-:Y:S02]  /*3c60*/  FMNMX.FTZ R93, R90, R91, !PT ;  /* 0x0000005b5a5d7209 */ /* 0x000fe40007810000 */
[----:B------:R-:W-:Y:S01]  /*3c70*/  FSEL R91, R96, -INF , P5 ;  /* 0xff800000605b7808 */ /* 0x000fe20002800000 */
[----:B------:R-:W-:Y:S01]  /*3c80*/  FMUL.FTZ R96, R0, R38 ;  /* 0x0000002600607220 */ /* 0x000fe20000410000 */
[----:B------:R-:W-:-:S04]  /*3c90*/  FMNMX.FTZ R92, R56, R93, !PT ;  /* 0x0000005d385c7209 */ /* 0x000fc80007810000 */
[----:B------:R-:W-:Y:S01]  /*3ca0*/  FMNMX.FTZ R94, R91, R92, !PT ;  /* 0x0000005c5b5e7209 */ /* 0x000fe20007810000 */
[----:B------:R-:W-:Y:S01]  /*3cb0*/  FMUL.FTZ R92, R0, R31 ;  /* 0x0000001f005c7220 */ /* 0x000fe20000410000 */
[----:B------:R-:W-:Y:S03]  /*3cc0*/  MUFU.TANH R96, R96 ;  /* 0x0000006000607308 */ /* 0x000fe60000002400 */
[----:B------:R-:W0:Y:S05]  /*3cd0*/  SHFL.BFLY PT, R93, R94, 0x2, 0x1f ;  /* 0x0c401f005e5d7f89 */ /* 0x000e2a00000e0000 */
[----:B------:R-:W-:Y:S01]  /*3ce0*/  MUFU.TANH R92, R92 ;  /* 0x0000005c005c7308 */ /* 0x000fe20000002400 */
[----:B0-----:R-:W-:Y:S01]  /*3cf0*/  FMNMX.FTZ R95, R94, R93, !PT ;  /* 0x0000005d5e5f7209 */ /* 0x001fe20007810000 */
[----:B------:R-:W-:-:S02]  /*3d00*/  IMAD.U32 R93, RZ, RZ, UR10 ;  /* 0x0000000aff5d7e24 */ /* 0x000fc4000f8e00ff */
[C---:B------:R-:W-:Y:S02]  /*3d10*/  FMUL.FTZ R94, R0.reuse, R34 ;  /* 0x00000022005e7220 */ /* 0x040fe40000410000 */
[----:B------:R-:W0:Y:S04]  /*3d20*/  SHFL.BFLY PT, R126, R95, 0x1, 0x1f ;  /* 0x0c201f005f7e7f89 */ /* 0x000e2800000e0000 */
[----:B------:R-:W-:Y:S01]  /*3d30*/  MUFU.TANH R94, R94 ;  /* 0x0000005e005e7308 */ /* 0x000fe20000002400 */
[----:B0-----:R-:W-:Y:S01]  /*3d40*/  FMNMX.FTZ R126, R95, R126, !PT ;  /* 0x0000007e5f7e7209 */ /* 0x001fe20007810000 */
[----:B------:R-:W-:-:S03]  /*3d50*/  FMUL.FTZ R95, R0, R35 ;  /* 0x00000023005f7220 */ /* 0x000fc60000410000 */
[C---:B------:R-:W-:Y:S01]  /*3d60*/  FSETP.NEU.FTZ.AND P6, PT, R126.reuse, -INF , PT ;  /* 0xff8000007e00780b */ /* 0x040fe20003fdd000 */
[----:B------:R-:W-:-:S02]  /*3d70*/  FFMA.FTZ R93, R126, R93, -8 ;  /* 0xc10000007e5d7423 */ /* 0x000fc4000001005d */
[----:B------:R-:W-:Y:S03]  /*3d80*/  MUFU.TANH R95, R95 ;  /* 0x0000005f005f7308 */ /* 0x000fe60000002400 */
        /* <DEDUP_REMOVED lines=29> */
[----:B------:R-:W-:-:S03]  /*3f60*/  FFMA.FTZ R91, R91, UR10, -R93 ;  /* 0x0000000a5b5b7c23 */ /* 0x000fc6000801085d */
[----:B------:R-:W-:-:S03]  /*3f70*/  FMNMX.FTZ R54, R14, R53, !PT ;  /* 0x000000350e367209 */ /* 0x000fc60007810000 */
[----:B------:R0:W-:Y:S01]  /*3f80*/  MUFU.EX2 R53, R98 ;  /* 0x0000006200357308 */ /* 0x0001e20000000800 */
[----:B------:R-:W-:Y:S01]  /*3f90*/  FMNMX.FTZ R55, R15, R54, !PT ;  /* 0x000000360f377209 */ /* 0x000fe20007810000 */
[----:B------:R-:W-:-:S03]  /*3fa0*/  FFMA.FTZ R54, R60, UR10, -R93 ;  /* 0x0000000a3c367c23 */ /* 0x000fc6000801085d */
[----:B------:R-:W-:-:S03]  /*3fb0*/  FMNMX.FTZ R58, R20, R55, !PT ;  /* 0x00000037143a7209 */ /* 0x000fc60007810000 */
[----:B------:R-:W-:Y:S01]  /*3fc0*/  MUFU.EX2 R31, R31 ;  /* 0x0000001f001f7308 */ /* 0x000fe20000000800 */
[----:B------:R-:W-:Y:S01]  /*3fd0*/  FMNMX.FTZ R55, R21, R58, !PT ;  /* 0x0000003a15377209 */ /* 0x000fe20007810000 */
[----:B0-----:R-:W-:-:S03]  /*3fe0*/  FFMA.FTZ R98, R65, UR10, -R93 ;  /* 0x0000000a41627c23 */ /* 0x001fc6000801085d */
[----:B------:R-:W-:-:S03]  /*3ff0*/  FMNMX.FTZ R58, R40, R55, !PT ;  /* 0x00000037283a7209 */ /* 0x000fc60007810000 */
[----:B------:R0:W-:Y:S01]  /*4000*/  MUFU.EX2 R55, R62 ;  /* 0x0000003e00377308 */ /* 0x0001e20000000800 */
[----:B------:R-:W-:Y:S01]  /*4010*/  FMNMX.FTZ R57, R41, R58, !PT ;  /* 0x0000003a29397209 */ /* 0x000fe20007810000 */
[----:B------:R-:W-:-:S03]  /*4020*/  FFMA.FTZ R58, R61, UR10, -R93 ;  /* 0x0000000a3d3a7c23 */ /* 0x000fc6000801085d */
[----:B------:R-:W-:-:S03]  /*4030*/  FMNMX.FTZ R60, R42, R57, !PT ;  /* 0x000000392a3c7209 */ /* 0x000fc60007810000 */
[----:B------:R-:W-:Y:S01]  /*4040*/  MUFU.EX2 R34, R34 ;  /* 0x0000002200227308 */ /* 0x000fe20000000800 */
[----:B------:R-:W-:-:S04]  /*4050*/  FMNMX.FTZ R57, R43, R60, !PT ;  /* 0x0000003c2b397209 */ /* 0x000fc80007810000 */
[----:B------:R-:W-:-:S03]  /*4060*/  FMNMX.FTZ R59, R44, R57, !PT ;  /* 0x000000392c3b7209 */ /* 0x000fc60007810000 */
[----:B------:R-:W-:Y:S01]  /*4070*/  MUFU.EX2 R57, R64 ;  /* 0x0000004000397308 */ /* 0x000fe20000000800 */
[----:B------:R-:W-:-:S04]  /*4080*/  FMNMX.FTZ R60, R24, R59, !PT ;  /* 0x0000003b183c7209 */ /* 0x000fc80007810000 */
[----:B0-----:R-:W-:-:S03]  /*4090*/  FMNMX.FTZ R62, R45, R60, !PT ;  /* 0x0000003c2d3e7209 */ /* 0x001fc60007810000 */
[----:B------:R0:W1:Y:S01]  /*40a0*/  MUFU.EX2 R60, R66 ;  /* 0x00000042003c7308 */ /* 0x0000620000000800 */
[----:B------:R-:W-:-:S04]  /*40b0*/  FMNMX.FTZ R59, R25, R62, !PT ;  /* 0x0000003e193b7209 */ /* 0x000fc80007810000 */
[----:B------:R-:W-:-:S03]  /*40c0*/  FMNMX.FTZ R62, R26, R59, !PT ;  /* 0x0000003b1a3e7209 */ /* 0x000fc60007810000 */
[----:B------:R-:W-:Y:S01]  /*40d0*/  MUFU.EX2 R35, R35 ;  /* 0x0000002300237308 */ /* 0x000fe20000000800 */
[----:B------:R-:W-:Y:S01]  /*40e0*/  FMNMX.FTZ R62, R27, R62, !PT ;  /* 0x0000003e1b3e7209 */ /* 0x000fe20007810000 */
[----:B0-----:R-:W-:-:S03]  /*40f0*/  FFMA.FTZ R66, R70, UR10, -R93 ;  /* 0x0000000a46427c23 */ /* 0x001fc6000801085d */
[----:B------:R-:W-:-:S03]  /*4100*/  FMNMX.FTZ R61, R47, R62, !PT ;  /* 0x0000003e2f3d7209 */ /* 0x000fc60007810000 */
[----:B------:R0:W-:Y:S01]  /*4110*/  MUFU.EX2 R62, R68 ;  /* 0x00000044003e7308 */ /* 0x0001e20000000800 */
[----:B------:R-:W-:Y:S01]  /*4120*/  FMNMX.FTZ R64, R28, R61, !PT ;  /* 0x0000003d1c407209 */ /* 0x000fe20007810000 */
[----:B------:R-:W-:Y:S01]  /*4130*/  FFMA.FTZ R61, R69, UR10, -R93 ;  /* 0x0000000a453d7c23 */ /* 0x000fe2000801085d */
[----:B-1----:R-:W-:Y:S02]  /*4140*/  F2FP.SATFINITE.E4M3.F32.PACK_AB_MERGE_C R206, R60, R57, RZ ;  /* 0x000000393cce723e */ /* 0x002fe400048070ff */
[----:B------:R-:W-:-:S03]  /*4150*/  FMNMX.FTZ R65, R29, R64, !PT ;  /* 0x000000401d417209 */ /* 0x000fc60007810000 */
[----:B------:R-:W1:Y:S01]  /*4160*/  MUFU.EX2 R38, R38 ;  /* 0x0000002600267308 */ /* 0x000e620000000800 */
[----:B------:R-:W-:-:S04]  /*4170*/  FMNMX.FTZ R65, R52, R65, !PT ;  /* 0x0000004134417209 */ /* 0x000fc80007810000 */
[----:B------:R-:W-:-:S03]  /*4180*/  FMNMX.FTZ R64, R30, R65, !PT ;  /* 0x000000411e407209 */ /* 0x000fc60007810000 */
[----:B------:R-:W-:Y:S01]  /*4190*/  MUFU.EX2 R39, R39 ;  /* 0x0000002700277308 */ /* 0x000fe20000000800 */
[----:B------:R-:W-:Y:S01]  /*41a0*/  FMNMX.FTZ R65, R63, R64, !PT ;  /* 0x000000403f417209 */ /* 0x000fe20007810000 */
[--C-:B------:R-:W-:Y:S01]  /*41b0*/  FFMA.FTZ R64, R71, UR10, -R93.reuse ;  /* 0x0000000a47407c23 */ /* 0x100fe2000801085d */
[----:B------:R-:W-:-:S01]  /*41c0*/  FFMA.FTZ R71, R73, UR10, -R93 ;  /* 0x0000000a49477c23 */ /* 0x000fc2000801085d */
[----:B------:R-:W-:Y:S02]  /*41d0*/  FSEL R73, R94, -INF , P2 ;  /* 0xff8000005e497808 */ /* 0x000fe40001000000 */
[----:B0-----:R-:W-:Y:S01]  /*41e0*/  FMNMX.FTZ R68, R32, R65, !PT ;  /* 0x0000004120447209 */ /* 0x001fe20007810000 */
[----:B------:R-:W-:Y:S01]  /*41f0*/  FFMA.FTZ R65, R72, UR10, -R93 ;  /* 0x0000000a48417c23 */ /* 0x000fe2000801085d */
[----:B------:R-:W-:Y:S01]  /*4200*/  FSEL R72, R92, -INF , P1 ;  /* 0xff8000005c487808 */ /* 0x000fe20000800000 */
[----:B------:R-:W-:Y:S01]  /*4210*/  MUFU.EX2 R59, R98 ;  /* 0x00000062003b7308 */ /* 0x000fe20000000800 */
[----:B------:R-:W-:-:S02]  /*4220*/  FMNMX.FTZ R68, R67, R68, !PT ;  /* 0x0000004443447209 */ /* 0x000fc40007810000 */
[----:B------:R-:W-:Y:S02]  /*4230*/  FSEL R92, R95, -INF , P3 ;  /* 0xff8000005f5c7808 */ /* 0x000fe40001800000 */
[----:B------:R-:W-:Y:S02]  /*4240*/  FMNMX.FTZ R69, R33, R68, !PT ;  /* 0x0000004421457209 */ /* 0x000fe40007810000 */
[----:B------:R-:W-:Y:S01]  /*4250*/  FSEL R94, R97, -INF , P5 ;  /* 0xff800000615e7808 */ /* 0x000fe20002800000 */
[----:B------:R-:W-:Y:S01]  /*4260*/  MUFU.EX2 R46, R46 ;  /* 0x0000002e002e7308 */ /* 0x000fe20000000800 */
[----:B------:R-:W-:Y:S02]  /*4270*/  FMNMX.FTZ R68, R36, R69, !PT ;  /* 0x0000004524447209 */ /* 0x000fe40007810000 */
[----:B-1----:R-:W-:Y:S02]  /*4280*/  F2FP.SATFINITE.E4M3.F32.PACK_AB_MERGE_C R200, R38, R35, RZ ;  /* 0x0000002326c8723e */ /* 0x002fe400048070ff */
[----:B------:R-:W-:-:S02]  /*4290*/  FMNMX.FTZ R70, R37, R68, !PT ;  /* 0x0000004425467209 */ /* 0x000fc40007810000 */
[----:B------:R-:W-:Y:S01]  /*42a0*/  F2FP.SATFINITE.E4M3.F32.PACK_AB_MERGE_C R200, R34, R31, R200 ;  /* 0x0000001f22c8723e */ /* 0x000fe200048070c8 */
[----:B------:R0:W-:Y:S01]  /*42b0*/  MUFU.EX2 R68, R74 ;  /* 0x0000004a00447308 */ /* 0x0001e20000000800 */
[----:B------:R-:W-:-:S04]  /*42c0*/  FMNMX.FTZ R70, R79, R70, !PT ;  /* 0x000000464f467209 */ /* 0x000fc80007810000 */
[----:B------:R-:W-:-:S03]  /*42d0*/  FMNMX.FTZ R69, R81, R70, !PT ;  /* 0x0000004651457209 */ /* 0x000fc60007810000 */
[----:B------:R-:W1:Y:S01]  /*42e0*/  MUFU.EX2 R48, R48 ;  /* 0x0000003000307308 */ /* 0x000e620000000800 */
[----:B------:R-:W-:Y:S01]  /*42f0*/  FMNMX.FTZ R70, R72, R69, !PT ;  /* 0x0000004548467209 */ /* 0x000fe20007810000 */
[--C-:B------:R-:W-:Y:S01]  /*4300*/  FFMA.FTZ R69, R76, UR10, -R93.reuse ;  /* 0x0000000a4c457c23 */ /* 0x100fe2000801085d */
[----:B------:R-:W-:Y:S01]  /*4310*/  FSEL R76, R96, -INF , P4 ;  /* 0xff800000604c7808 */ /* 0x000fe20002000000 */
[--C-:B0-----:R-:W-:Y:S01]  /*4320*/  FFMA.FTZ R74, R77, UR10, -R93.reuse ;  /* 0x0000000a4d4a7c23 */ /* 0x101fe2000801085d */
        /* <DEDUP_REMOVED lines=15> */
[----:B------:R-:W-:Y:S01]  /*4420*/  FFMA.FTZ R89, R90, UR10, -R93 ;  /* 0x0000000a5a597c23 */ /* 0x000fe2000801085d */
[----:B------:R-:W-:Y:S01]  /*4430*/  MUFU.EX2 R50, R50 ;  /* 0x0000003200327308 */ /* 0x000fe20000000800 */
[----:B------:R-:W0:Y:S01]  /*4440*/  SHFL.BFLY PT, R96, R95, 0x2, 0x1f ;  /* 0x0c401f005f607f89 */ /* 0x000e2200000e0000 */
[----:B-1----:R-:W-:-:S04]  /*4450*/  F2FP.SATFINITE.E4M3.F32.PACK_AB_MERGE_C R202, R49, R48, RZ ;  /* 0x0000003031ca723e */ /* 0x002fc800048070ff */
[----:B------:R-:W-:Y:S02]  /*4460*/  F2FP.SATFINITE.E4M3.F32.PACK_AB_MERGE_C R202, R46, R39, R202 ;  /* 0x000000272eca723e */ /* 0x000fe400048070ca */
[----:B------:R-:W1:Y:S08]  /*4470*/  MUFU.EX2 R54, R54 ;  /* 0x0000003600367308 */ /* 0x000e700000000800 */
[----:B------:R-:W2:Y:S08]  /*4480*/  MUFU.EX2 R58, R58 ;  /* 0x0000003a003a7308 */ /* 0x000eb00000000800 */
[----:B------:R-:W-:Y:S01]  /*4490*/  MUFU.EX2 R61, R61 ;  /* 0x0000003d003d7308 */ /* 0x000fe20000000800 */
[----:B0-----:R-:W-:-:S02]  /*44a0*/  FMNMX.FTZ R96, R95, R96, !PT ;  /* 0x000000605f607209 */ /* 0x001fc40007810000 */
[----:B-1----:R-:W-:-:S03]  /*44b0*/  F2FP.SATFINITE.E4M3.F32.PACK_AB_MERGE_C R204, R54, R53, RZ ;  /* 0x0000003536cc723e */ /* 0x002fc600048070ff */
[----:B------:R-:W0:Y:S01]  /*44c0*/  SHFL.BFLY PT, R95, R96, 0x1, 0x1f ;  /* 0x0c201f00605f7f89 */ /* 0x000e2200000e0000 */
[----:B------:R-:W-:Y:S01]  /*44d0*/  F2FP.SATFINITE.E4M3.F32.PACK_AB_MERGE_C R204, R51, R50, R204 ;  /* 0x0000003233cc723e */ /* 0x000fe200048070cc */
[----:B------:R-:W-:Y:S01]  /*44e0*/  MUFU.EX2 R66, R66 ;  /* 0x0000004200427308 */ /* 0x000fe20000000800 */
[----:B--2---:R-:W-:-:S07]  /*44f0*/  F2FP.SATFINITE.E4M3.F32.PACK_AB_MERGE_C R206, R58, R55, R206 ;  /* 0x000000373ace723e */ /* 0x004fce00048070ce */
[----:B------:R-:W-:Y:S08]  /*4500*/  MUFU.EX2 R64, R64 ;  /* 0x0000004000407308 */ /* 0x000ff00000000800 */
[----:B------:R-:W-:Y:S01]  /*4510*/  MUFU.EX2 R65, R65 ;  /* 0x0000004100417308 */ /* 0x000fe20000000800 */
[----:B0-----:R-:W-:Y:S01]  /*4520*/  FMNMX.FTZ R132, R96, R95, !PT ;  /* 0x0000005f60847209 */ /* 0x001fe20007810000 */
[----:B------:R-:W-:-:S06]  /*4530*/  IMAD.U32 R95, RZ, RZ, UR10 ;  /* 0x0000000aff5f7e24 */ /* 0x000fcc000f8e00ff */
[----:B------:R-:W-:Y:S01]  /*4540*/  MUFU.EX2 R71, R71 ;  /* 0x0000004700477308 */ /* 0x000fe20000000800 */
[C---:B------:R-:W-:Y:S01]  /*4550*/  FSETP.NEU.FTZ.AND P1, PT, R132.reuse, -INF , PT ;  /* 0xff8000008400780b */ /* 0x040fe20003f3d000 */
[----:B------:R-:W-:-:S05]  /*4560*/  FFMA.FTZ R88, R132, R95, -8 ;  /* 0xc100000084587423 */ /* 0x000fca000001005f */
[----:B------:R-:W-:Y:S01]  /*4570*/  FSEL R88, R88, RZ, P1 ;  /* 0x000000ff58587208 */ /* 0x000fe20000800000 */
[----:B------:R-:W-:Y:S01]  /*4580*/  MUFU.EX2 R69, R69 ;  /* 0x0000004500457308 */ /* 0x000fe20000000800 */
        /* <DEDUP_REMOVED lines=14> */
[----:B------:R-:W-:-:S01]  /*4670*/  FADD.FTZ R24, R31, R34 ;  /* 0x000000221f187221 */ /* 0x000fc20000010000 */
        /* <DEDUP_REMOVED lines=28> */
[----:B------:R-:W-:-:S03]  /*4840*/  IMAD.MOV.U32 R31, RZ, RZ, R119 ;  /* 0x000000ffff1f7224 */ /* 0x000fc600078e0077 */
[----:B------:R4:W-:Y:S08]  /*4850*/  MUFU.EX2 R98, R21 ;  /* 0x0000001500627308 */ /* 0x0009f00000000800 */
[----:B------:R-:W5:Y:S01]  /*4860*/  MUFU.EX2 R9, R9 ;  /* 0x0000000900097308 */ /* 0x000f620000000800 */
[----:B----4-:R-:W-:-:S01]  /*4870*/  FFMA.FTZ R21, R27, UR10, -R88 ;  /* 0x0000000a1b157c23 */ /* 0x010fc20008010858 */
[----:B0-----:R-:W-:-:S06]  /*4880*/  FADD.FTZ R27, R6, R7 ;  /* 0x00000007061b7221 */ /* 0x001fcc0000010000 */
[----:B------:R0:W4:Y:S08]  /*4890*/  MUFU.EX2 R95, R12 ;  /* 0x0000000c005f7308 */ /* 0x0001300000000800 */
[----:B------:R1:W-:Y:S01]  /*48a0*/  MUFU.EX2 R97, R20 ;  /* 0x0000001400617308 */ /* 0x0003e20000000800 */
[----:B0-----:R-:W-:-:S07]  /*48b0*/  FFMA.FTZ R12, R40, UR10, -R88 ;  /* 0x0000000a280c7c23 */ /* 0x001fce0008010858 */
[----:B------:R0:W-:Y:S01]  /*48c0*/  MUFU.EX2 R40, R25 ;  /* 0x0000001900287308 */ /* 0x0001e20000000800 */
[----:B-1----:R-:W-:-:S01]  /*48d0*/  FFMA.FTZ R20, R26, UR10, -R88 ;  /* 0x0000000a1a147c23 */ /* 0x002fc20008010858 */
[----:B------:R-:W-:Y:S01]  /*48e0*/  FADD.FTZ R26, R90, R27 ;  /* 0x0000001b5a1a7221 */ /* 0x000fe20000010000 */
[----:B--2---:R-:W-:-:S04]  /*48f0*/  F2FP.SATFINITE.E4M3.F32.PACK_AB_MERGE_C R90, R93, R90, RZ ;  /* 0x0000005a5d5a723e */ /* 0x004fc800048070ff */
[----:B------:R-:W-:Y:S01]  /*4900*/  F2FP.SATFINITE.E4M3.F32.PACK_AB_MERGE_C R201, R7, R6, R90 ;  /* 0x0000000607c9723e */ /* 0x000fe2000480705a */
[----:B------:R1:W2:Y:S01]  /*4910*/  MUFU.EX2 R96, R13 ;  /* 0x0000000d00607308 */ /* 0x0002a20000000800 */
[----:B0-----:R-:W-:-:S01]  /*4920*/  FADD.FTZ R25, R35, R24 ;  /* 0x0000001823197221 */ /* 0x001fc20000010000 */
[----:B------:R-:W-:Y:S02]  /*4930*/  @!P6 VIADD R24, R5, 0x33440 ;  /* 0x000334400518e836 */ /* 0x000fe40000000000 */
[----:B------:R-:W-:Y:S02]  /*4940*/  IMAD.MOV.U32 R90, RZ, RZ, R119 ;  /* 0x000000ffff5a7224 */ /* 0x000fe400078e0077 */
[----:B------:R-:W-:Y:S01]  /*4950*/  FADD.FTZ R44, R38, R25 ;  /* 0x00000019262c7221 */ /* 0x000fe20000010000 */
[----:B------:R-:W-:-:S01]  /*4960*/  FADD.FTZ R25, R93, R26 ;  /* 0x0000001a5d197221 */ /* 0x000fc20000010000 */
[----:B------:R-:W-:Y:S01]  /*4970*/  @!P6 PRMT R24, RZ, 0x654, R24 ;  /* 0x00000654ff18e816 */ /* 0x000fe20000000018 */
[----:B------:R-:W0:Y:S01]  /*4980*/  MUFU.EX2 R10, R10 ;  /* 0x0000000a000a7308 */ /* 0x000e220000000800 */
[----:B------:R-:W-:-:S01]  /*4990*/  FADD.FTZ R27, R39, R44 ;  /* 0x0000002c271b7221 */ /* 0x000fc20000010000 */
[----:B---3--:R-:W-:Y:S01]  /*49a0*/  FADD.FTZ R26, R8, R25 ;  /* 0x00000019081a7221 */ /* 0x008fe20000010000 */
[----:B------:R3:W-:Y:S01]  /*49b0*/  @!P6 SYNCS.ARRIVE.TRANS64.RED.A1T0 RZ, [R24+URZ], RZ ;  /* 0x000000ff18ffe9a7 */ /* 0x0007e2000810043f */
[----:B-1----:R-:W-:-:S01]  /*49c0*/  FFMA.FTZ R13, R41, UR10, -R88 ;  /* 0x0000000a290d7c23 */ /* 0x002fc20008010858 */
[----:B------:R-:W-:Y:S01]  /*49d0*/  FADD.FTZ R27, R46, R27 ;  /* 0x0000001b2e1b7221 */ /* 0x000fe20000010000 */
[----:B-----5:R-:W-:-:S01]  /*49e0*/  FADD.FTZ R26, R9, R26 ;  /* 0x0000001a091a7221 */ /* 0x020fc20000010000 */
[----:B------:R-:W-:Y:S01]  /*49f0*/  FFMA.FTZ R88, R94, UR10, -R88 ;  /* 0x0000000a5e587c23 */ /* 0x000fe20008010858 */
[----:B------:R-:W1:Y:S01]  /*4a00*/  MUFU.EX2 R11, R11 ;  /* 0x0000000b000b7308 */ /* 0x000e620000000800 */
[----:B------:R-:W-:-:S02]  /*4a10*/  IMAD.MOV.U32 R94, RZ, RZ, R119 ;  /* 0x000000ffff5e7224 */ /* 0x000fc400078e0077 */
[----:B----4-:R-:W-:Y:S01]  /*4a20*/  FADD.FTZ R25, R95, R26 ;  /* 0x0000001a5f197221 */ /* 0x010fe20000010000 */
[----:B---3--:R-:W-:-:S01]  /*4a30*/  FADD.FTZ R24, R48, R27 ;  /* 0x0000001b30187221 */ /* 0x008fc20000010000 */
[C---:B--2---:R-:W-:Y:S01]  /*4a40*/  F2FP.SATFINITE.E4M3.F32.PACK_AB_MERGE_C R95, R96.reuse, R95, RZ ;  /* 0x0000005f605f723e */ /* 0x044fe200048070ff */
[----:B------:R-:W-:Y:S02]  /*4a50*/  IMAD.MOV.U32 R93, RZ, RZ, R119 ;  /* 0x000000ffff5d7224 */ /* 0x000fe400078e0077 */
[----:B------:R-:W-:Y:S01]  /*4a60*/  FADD.FTZ R25, R96, R25 ;  /* 0x0000001960197221 */ /* 0x000fe20000010000 */
[----:B------:R-:W-:-:S01]  /*4a70*/  FADD.FTZ R27, R49, R24 ;  /* 0x00000018311b7221 */ /* 0x000fc20000010000 */
[----:B------:R-:W2:Y:S01]  /*4a80*/  MUFU.EX2 R12, R12 ;  /* 0x0000000c000c7308 */ /* 0x000ea20000000800 */
[----:B------:R-:W-:Y:S01]  /*4a90*/  F2FP.SATFINITE.E4M3.F32.PACK_AB_MERGE_C R203, R9, R8, R95 ;  /* 0x0000000809cb723e */ /* 0x000fe2000480705f */
[----:B0-----:R-:W-:Y:S01]  /*4aa0*/  FADD.FTZ R26, R10, R25 ;  /* 0x000000190a1a7221 */ /* 0x001fe20000010000 */
[----:B------:R-:W-:-:S01]  /*4ab0*/  FADD.FTZ R24, R50, R27 ;  /* 0x0000001b32187221 */ /* 0x000fc20000010000 */
[----:B------:R-:W-:-:S02]  /*4ac0*/  IMAD.MOV.U32 R96, RZ, RZ, R119 ;  /* 0x000000ffff607224 */ /* 0x000fc400078e0077 */
[----:B------:R-:W-:Y:S02]  /*4ad0*/  IMAD.MOV.U32 R95, RZ, RZ, R119 ;  /* 0x000000ffff5f7224 */ /* 0x000fe400078e0077 */
[----:B------:R-:W-:Y:S01]  /*4ae0*/  FADD.FTZ R24, R51, R24 ;  /* 0x0000001833187221 */ /* 0x000fe20000010000 */
[----:B------:R-:W0:Y:S01]  /*4af0*/  MUFU.EX2 R13, R13 ;  /* 0x0000000d000d7308 */ /* 0x000e220000000800 */
[----:B-1----:R-:W-:-:S01]  /*4b00*/  FADD.FTZ R26, R11, R26 ;  /* 0x0000001a0b1a7221 */ /* 0x002fc20000010000 */
[----:B------:R-:W-:Y:S02]  /*4b10*/  IMAD.MOV.U32 R51, RZ, RZ, R119 ;  /* 0x000000ffff337224 */ /* 0x000fe400078e0077 */
[----:B------:R-:W-:-:S01]  /*4b20*/  FADD.FTZ R25, R53, R24 ;  /* 0x0000001835197221 */ /* 0x000fc20000010000 */
[----:B------:R-:W-:Y:S02]  /*4b30*/  IMAD.MOV.U32 R53, RZ, RZ, R119 ;  /* 0x000000ffff357224 */ /* 0x000fe400078e0077 */
[----:B------:R-:W-:-:S01]  /*4b40*/  FADD.FTZ R27, R97, R26 ;  /* 0x0000001a611b7221 */ /* 0x000fc20000010000 */
[----:B------:R-:W-:Y:S01]  /*4b50*/  F2FP.SATFINITE.E4M3.F32.PACK_AB_MERGE_C R97, R98, R97, RZ ;  /* 0x000000616261723e */ /* 0x000fe200048070ff */
[----:B------:R-:W-:-:S01]  /*4b60*/  FADD.FTZ R24, R54, R25 ;  /* 0x0000001936187221 */ /* 0x000fc20000010000 */
[----:B------:R-:W1:Y:S01]  /*4b70*/  MUFU.EX2 R42, R42 ;  /* 0x0000002a002a7308 */ /* 0x000e620000000800 */
[----:B------:R-:W-:-:S01]  /*4b80*/  FADD.FTZ R27, R98, R27 ;  /* 0x0000001b621b7221 */ /* 0x000fc20000010000 */
[----:B------:R-:W-:Y:S01]  /*4b90*/  F2FP.SATFINITE.E4M3.F32.PACK_AB_MERGE_C R205, R11, R10, R97 ;  /* 0x0000000a0bcd723e */ /* 0x000fe20004807061 */
[----:B------:R-:W-:-:S01]  /*4ba0*/  FADD.FTZ R25, R55, R24 ;  /* 0x0000001837197221 */ /* 0x000fc20000010000 */
[----:B------:R-:W-:-:S02]  /*4bb0*/  IMAD.MOV.U32 R98, RZ, RZ, R119 ;  /* 0x000000ffff627224 */ /* 0x000fc400078e0077 */
[----:B--2---:R-:W-:-:S01]  /*4bc0*/  FADD.FTZ R24, R12, R27 ;  /* 0x0000001b0c187221 */ /* 0x004fc20000010000 */
[----:B------:R-:W-:Y:S02]  /*4bd0*/  IMAD.MOV.U32 R97, RZ, RZ, R119 ;  /* 0x000000ffff617224 */ /* 0x000fe400078e0077 */
[----:B------:R-:W-:-:S01]  /*4be0*/  FADD.FTZ R26, R58, R25 ;  /* 0x000000193a1a7221 */ /* 0x000fc20000010000 */
[----:B------:R-:W2:Y:S01]  /*4bf0*/  MUFU.EX2 R43, R43 ;  /* 0x0000002b002b7308 */ /* 0x000ea20000000800 */
[----:B0-----:R-:W-:-:S01]  /*4c00*/  FADD.FTZ R25, R13, R24 ;  /* 0x000000180d197221 */ /* 0x001fc20000010000 */
[----:B------:R-:W-:Y:S02]  /*4c10*/  IMAD.MOV.U32 R58, RZ, RZ, R119 ;  /* 0x000000ffff3a7224 */ /* 0x000fe400078e0077 */
[----:B------:R-:W-:-:S01]  /*4c20*/  FADD.FTZ R27, R57, R26 ;  /* 0x0000001a391b7221 */ /* 0x000fc20000010000 */
[--C-:B------:R-:W-:Y:S02]  /*4c30*/  IMAD.MOV.U32 R57, RZ, RZ, R119.reuse ;  /* 0x000000ffff397224 */ /* 0x100fe400078e0077 */
[----:B------:R-:W-:-:S02]  /*4c40*/  IMAD.MOV.U32 R55, RZ, RZ, R119 ;  /* 0x000000ffff377224 */ /* 0x000fc400078e0077 */
[----:B------:R-:W-:Y:S01]  /*4c50*/  FADD.FTZ R26, R60, R27 ;  /* 0x0000001b3c1a7221 */ /* 0x000fe20000010000 */
[----:B------:R-:W0:Y:S01]  /*4c60*/  MUFU.EX2 R14, R14 ;  /* 0x0000000e000e7308 */ /* 0x000e220000000800 */
[----:B-1----:R-:W-:-:S01]  /*4c70*/  FADD.FTZ R24, R42, R25 ;  /* 0x000000192a187221 */ /* 0x002fc20000010000 */
[----:B------:R-:W-:Y:S02]  /*4c80*/  IMAD.MOV.U32 R60, RZ, RZ, R119 ;  /* 0x000000ffff3c7224 */ /* 0x000fe400078e0077 */
[----:B------:R-:W-:-:S01]  /*4c90*/  FADD.FTZ R27, R59, R26 ;  /* 0x0000001a3b1b7221 */ /* 0x000fc20000010000 */
[--C-:B------:R-:W-:Y:S02]  /*4ca0*/  IMAD.MOV.U32 R54, RZ, RZ, R119.reuse ;  /* 0x000000ffff367224 */ /* 0x100fe400078e0077 */
[----:B------:R-:W-:Y:S02]  /*4cb0*/  IMAD.MOV.U32 R50, RZ, RZ, R119 ;  /* 0x000000ffff327224 */ /* 0x000fe400078e0077 */
[----:B------:R-:W-:Y:S01]  /*4cc0*/  FADD.FTZ R26, R62, R27 ;  /* 0x0000001b3e1a7221 */ /* 0x000fe20000010000 */
[----:B------:R-:W1:Y:S01]  /*4cd0*/  MUFU.EX2 R15, R15 ;  /* 0x0000000f000f7308 */ /* 0x000e620000000800 */
[----:B--2---:R-:W-:-:S01]  /*4ce0*/  FADD.FTZ R25, R43, R24 ;  /* 0x000000182b197221 */ /* 0x004fc20000010000 */
[----:B------:R-:W-:Y:S01]  /*4cf0*/  F2FP.SATFINITE.E4M3.F32.PACK_AB_MERGE_C R42, R43, R42, RZ ;  /* 0x0000002a2b2a723e */ /* 0x000fe200048070ff */
[----:B------:R-:W-:-:S02]  /*4d00*/  IMAD.MOV.U32 R49, RZ, RZ, R119 ;  /* 0x000000ffff317224 */ /* 0x000fc400078e0077 */
[--C-:B------:R-:W-:Y:S01]  /*4d10*/  IMAD.MOV.U32 R48, RZ, RZ, R119.reuse ;  /* 0x000000ffff307224 */ /* 0x100fe200078e0077 */
[----:B------:R-:W-:Y:S01]  /*4d20*/  F2FP.SATFINITE.E4M3.F32.PACK_AB_MERGE_C R207, R13, R12, R42 ;  /* 0x0000000c0dcf723e */ /* 0x000fe2000480702a */
[----:B------:R-:W-:Y:S01]  /*4d30*/  IMAD.MOV.U32 R46, RZ, RZ, R119 ;  /* 0x000000ffff2e7224 */ /* 0x000fe200078e0077 */
[----:B------:R-:W2:Y:S01]  /*4d40*/  MUFU.EX2 R45, R45 ;  /* 0x0000002d002d7308 */ /* 0x000ea20000000800 */
[----:B0-----:R-:W-:-:S01]  /*4d50*/  FADD.FTZ R24, R14, R25 ;  /* 0x000000190e187221 */ /* 0x001fc20000010000 */
[----:B------:R-:W-:Y:S01]  /*4d60*/  FADD.FTZ R25, R61, R26 ;  /* 0x0000001a3d197221 */ /* 0x000fe20000010000 */
[C---:B------:R-:W-:Y:S01]  /*4d70*/  F2FP.SATFINITE.E4M3.F32.PACK_AB_MERGE_C R61, R66.reuse, R61, RZ ;  /* 0x0000003d423d723e */ /* 0x040fe200048070ff */
[----:B------:R-:W-:Y:S02]  /*4d80*/  IMAD.MOV.U32 R44, RZ, RZ, R119 ;  /* 0x000000ffff2c7224 */ /* 0x000fe400078e0077 */
[----:B------:R-:W-:-:S01]  /*4d90*/  FADD.FTZ R25, R66, R25 ;  /* 0x0000001942197221 */ /* 0x000fc20000010000 */
[----:B------:R-:W-:Y:S01]  /*4da0*/  F2FP.SATFINITE.E4M3.F32.PACK_AB_MERGE_C R208, R62, R59, R61 ;  /* 0x0000003b3ed0723e */ /* 0x000fe2000480703d */
[----:B------:R-:W0:Y:S01]  /*4db0*/  MUFU.EX2 R20, R20 ;  /* 0x0000001400147308 */ /* 0x000e220000000800 */
[----:B-1----:R-:W-:-:S01]  /*4dc0*/  FADD.FTZ R24, R15, R24 ;  /* 0x000000180f187221 */ /* 0x002fc20000010000 */
[----:B------:R-:W-:-:S02]  /*4dd0*/  IMAD.MOV.U32 R66, RZ, RZ, R119 ;  /* 0x000000ffff427224 */ /* 0x000fc400078e0077 */
[--C-:B------:R-:W-:Y:S02]  /*4de0*/  IMAD.MOV.U32 R62, RZ, RZ, R119.reuse ;  /* 0x000000ffff3e7224 */ /* 0x100fe400078e0077 */
[----:B------:R-:W-:Y:S02]  /*4df0*/  IMAD.MOV.U32 R61, RZ, RZ, R119 ;  /* 0x000000ffff3d7224 */ /* 0x000fe400078e0077 */
[----:B------:R-:W1:Y:S01]  /*4e00*/  MUFU.EX2 R21, R21 ;  /* 0x0000001500157308 */ /* 0x000e620000000800 */
[----:B--2---:R-:W-:-:S01]  /*4e10*/  FADD.FTZ R27, R45, R24 ;  /* 0x000000182d1b7221 */ /* 0x004fc20000010000 */
[----:B------:R-:W-:Y:S01]  /*4e20*/  FADD.FTZ R24, R64, R25 ;  /* 0x0000001940187221 */ /* 0x000fe20000010000 */
[----:B------:R-:W-:Y:S02]  /*4e30*/  IMAD.MOV.U32 R59, RZ, RZ, R119 ;  /* 0x000000ffff3b7224 */ /* 0x000fe400078e0077 */
[----:B------:R-:W-:Y:S01]  /*4e40*/  FADD.FTZ R27, R40, R27 ;  /* 0x0000001b281b7221 */ /* 0x000fe20000010000 */
[----:B------:R-:W-:-:S01]  /*4e50*/  FADD.FTZ R25, R65, R24 ;  /* 0x0000001841197221 */ /* 0x000fc20000010000 */
[----:B------:R-:W-:Y:S01]  /*4e60*/  F2FP.SATFINITE.E4M3.F32.PACK_AB_MERGE_C R40, R40, R45, RZ ;  /* 0x0000002d2828723e */ /* 0x000fe200048070ff */
[----:B------:R-:W2:Y:S01]  /*4e70*/  MUFU.EX2 R47, R47 ;  /* 0x0000002f002f7308 */ /* 0x000ea20000000800 */
[----:B0-----:R-:W-:-:S01]  /*4e80*/  FADD.FTZ R26, R20, R27 ;  /* 0x0000001b141a7221 */ /* 0x001fc20000010000 */
[----:B------:R-:W-:Y:S01]  /*4e90*/  FADD.FTZ R38, R68, R25 ;  /* 0x0000001944267221 */ /* 0x000fe20000010000 */
[----:B------:R-:W-:Y:S01]  /*4ea0*/  F2FP.SATFINITE.E4M3.F32.PACK_AB_MERGE_C R68, R71, R68, RZ ;  /* 0x000000444744723e */ /* 0x000fe200048070ff */
[----:B------:R-:W-:Y:S01]  /*4eb0*/  IMAD.MOV.U32 R45, RZ, RZ, R119 ;  /* 0x000000ffff2d7224 */ /* 0x000fe200078e0077 */
[----:B------:R-:W-:Y:S01]  /*4ec0*/  F2FP.SATFINITE.E4M3.F32.PACK_AB_MERGE_C R209, R15, R14, R40 ;  /* 0x0000000e0fd1723e */ /* 0x000fe20004807028 */
[----:B------:R-:W-:Y:S01]  /*4ed0*/  FADD.FTZ R38, R71, R38 ;  /* 0x0000002647267221 */ /* 0x000fe20000010000 */
        /* <DEDUP_REMOVED lines=8> */
[--C-:B------:R-:W-:Y:S02]  /*4f60*/  IMAD.MOV.U32 R64, RZ, RZ, R119.reuse ;  /* 0x000000ffff407224 */ /* 0x100fe400078e0077 */
[--C-:B------:R-:W-:Y:S02]  /*4f70*/  IMAD.MOV.U32 R43, RZ, RZ, R119.reuse ;  /* 0x000000ffff2b7224 */ /* 0x100fe400078e0077 */
[----:B------:R-:W-:-:S02]  /*4f80*/  IMAD.MOV.U32 R42, RZ, RZ, R119 ;  /* 0x000000ffff2a7224 */ /* 0x000fc400078e0077 */
[----:B------:R-:W2:Y:S01]  /*4f90*/  MUFU.EX2 R70, R70 ;  /* 0x0000004600467308 */ /* 0x000ea20000000800 */
[C---:B0-----:R-:W-:Y:S01]  /*4fa0*/  F2FP.SATFINITE.E4M3.F32.PACK_AB_MERGE_C R47, R28.reuse, R47, RZ ;  /* 0x0000002f1c2f723e */ /* 0x041fe200048070ff */
[----:B------:R-:W-:Y:S01]  /*4fb0*/  FADD.FTZ R28, R28, R25 ;  /* 0x000000191c1c7221 */ /* 0x000fe20000010000 */
[----:B------:R-:W-:-:S01]  /*4fc0*/  FADD.FTZ R25, R69, R38 ;  /* 0x0000002645197221 */ /* 0x000fc20000010000 */
[----:B------:R-:W-:Y:S01]  /*4fd0*/  IMAD.MOV.U32 R41, RZ, RZ, R119 ;  /* 0x000000ffff297224 */ /* 0x000fe200078e0077 */
[----:B------:R-:W-:Y:S01]  /*4fe0*/  F2FP.SATFINITE.E4M3.F32.PACK_AB_MERGE_C R211, R21, R20, R47 ;  /* 0x0000001415d3723e */ /* 0x000fe2000480702f */
[----:B------:R-:W-:Y:S02]  /*4ff0*/  IMAD.MOV.U32 R47, RZ, RZ, R119 ;  /* 0x000000ffff2f7224 */ /* 0x000fe400078e0077 */
        /* <DEDUP_REMOVED lines=8> */
[----:B------:R-:W-:-:S04]  /*5080*/  IMAD.MOV.U32 R29, RZ, RZ, R119 ;  /* 0x000000ffff1d7224 */ /* 0x000fc800078e0077 */
        /* <DEDUP_REMOVED lines=8> */
[----:B------:R-:W-:Y:S01]  /*5110*/  F2FP.SATFINITE.E4M3.F32.PACK_AB_MERGE_C R74, R77, R74, RZ ;  /* 0x0000004a4d4a723e */ /* 0x000fe200048070ff */
[----:B------:R-:W-:-:S03]  /*5120*/  IMAD.MOV.U32 R77, RZ, RZ, R119 ;  /* 0x000000ffff4d7224 */ /* 0x000fc600078e0077 */
[----:B------:R-:W-:Y:S01]  /*5130*/  F2FP.SATFINITE.E4M3.F32.PACK_AB_MERGE_C R212, R70, R69, R74 ;  /* 0x0000004546d4723e */ /* 0x000fe2000480704a */
[--C-:B------:R-:W-:Y:S01]  /*5140*/  IMAD.MOV.U32 R74, RZ, RZ, R119.reuse ;  /* 0x000000ffff4a7224 */ /* 0x100fe200078e0077 */
[----:B------:R-:W0:Y:S01]  /*5150*/  MUFU.EX2 R32, R32 ;  /* 0x0000002000207308 */ /* 0x000e220000000800 */
[C---:B-1----:R-:W-:Y:S01]  /*5160*/  F2FP.SATFINITE.E4M3.F32.PACK_AB_MERGE_C R30, R63.reuse, R30, RZ ;  /* 0x0000001e3f1e723e */ /* 0x042fe200048070ff */
[----:B------:R-:W-:Y:S01]  /*5170*/  FADD.FTZ R63, R63, R28 ;  /* 0x0000001c3f3f7221 */ /* 0x000fe20000010000 */
[--C-:B------:R-:W-:Y:S02]  /*5180*/  IMAD.MOV.U32 R70, RZ, RZ, R119.reuse ;  /* 0x000000ffff467224 */ /* 0x100fe400078e0077 */
[----:B------:R-:W-:Y:S01]  /*5190*/  F2FP.SATFINITE.E4M3.F32.PACK_AB_MERGE_C R213, R52, R5, R30 ;  /* 0x0000000534d5723e */ /* 0x000fe2000480701e */
[----:B------:R-:W-:Y:S02]  /*51a0*/  IMAD.MOV.U32 R69, RZ, RZ, R119 ;  /* 0x000000ffff457224 */ /* 0x000fe400078e0077 */
[----:B------:R-:W1:Y:S01]  /*51b0*/  MUFU.EX2 R78, R78 ;  /* 0x0000004e004e7308 */ /* 0x000e620000000800 */
[----:B--2---:R-:W-:-:S01]  /*51c0*/  FADD.FTZ R25, R75, R26 ;  /* 0x0000001a4b197221 */ /* 0x004fc20000010000 */
[----:B------:R-:W-:-:S02]  /*51d0*/  IMAD.MOV.U32 R52, RZ, RZ, R119 ;  /* 0x000000ffff347224 */ /* 0x000fc400078e0077 */
[--C-:B------:R-:W-:Y:S02]  /*51e0*/  IMAD.MOV.U32 R30, RZ, RZ, R119.reuse ;  /* 0x000000ffff1e7224 */ /* 0x100fe400078e0077 */
[----:B------:R-:W-:Y:S02]  /*51f0*/  IMAD.MOV.U32 R28, RZ, RZ, R119 ;  /* 0x000000ffff1c7224 */ /* 0x000fe400078e0077 */
[----:B------:R-:W2:Y:S01]  /*5200*/  MUFU.EX2 R67, R67 ;  /* 0x0000004300437308 */ /* 0x000ea20000000800 */
[----:B0-----:R-:W-:-:S01]  /*5210*/  FADD.FTZ R26, R32, R63 ;  /* 0x0000003f201a7221 */ /* 0x001fc20000010000 */
[----:B------:R-:W-:-:S06]  /*5220*/  IMAD.MOV.U32 R63, RZ, RZ, R119 ;  /* 0x000000ffff3f7224 */ /* 0x000fcc00078e0077 */
[----:B------:R-:W-:Y:S01]  /*5230*/  MUFU.EX2 R80, R80 ;  /* 0x0000005000507308 */ /* 0x000fe20000000800 */
[----:B-1----:R-:W-:-:S07]  /*5240*/  FADD.FTZ R25, R78, R25 ;  /* 0x000000194e197221 */ /* 0x002fce0000010000 */
[----:B------:R-:W0:Y:S01]  /*5250*/  MUFU.EX2 R83, R83 ;  /* 0x0000005300537308 */ /* 0x000e220000000800 */
[----:B--2---:R-:W-:-:S07]  /*5260*/  FADD.FTZ R26, R67, R26 ;  /* 0x0000001a431a7221 */ /* 0x004fce0000010000 */
[----:B------:R-:W1:Y:S08]  /*5270*/  MUFU.EX2 R33, R33 ;  /* 0x0000002100217308 */ /* 0x000e700000000800 */
[----:B------:R-:W2:Y:S01]  /*5280*/  MUFU.EX2 R36, R36 ;  /* 0x0000002400247308 */ /* 0x000ea20000000800 */
[----:B0-----:R-:W-:Y:S01]  /*5290*/  F2FP.SATFINITE.E4M3.F32.PACK_AB_MERGE_C R27, R83, R80, RZ ;  /* 0x00000050531b723e */ /* 0x001fe200048070ff */
[----:B------:R-:W-:-:S03]  /*52a0*/  FADD.FTZ R80, R80, R25 ;  /* 0x0000001950507221 */ /* 0x000fc60000010000 */
[----:B------:R-:W-:Y:S01]  /*52b0*/  F2FP.SATFINITE.E4M3.F32.PACK_AB_MERGE_C R214, R78, R75, R27 ;  /* 0x0000004b4ed6723e */ /* 0x000fe2000480701b */
[----:B------:R-:W-:-:S01]  /*52c0*/  FADD.FTZ R83, R83, R80 ;  /* 0x0000005053537221 */ /* 0x000fc20000010000 */
[----:B------:R-:W-:Y:S01]  /*52d0*/  IMAD.MOV.U32 R80, RZ, RZ, R119 ;  /* 0x000000ffff507224 */ /* 0x000fe200078e0077 */
[----:B------:R-:W-:Y:S01]  /*52e0*/  MUFU.EX2 R84, R84 ;  /* 0x0000005400547308 */ /* 0x000fe20000000800 */
[----:B-1----:R-:W-:-:S01]  /*52f0*/  FADD.FTZ R25, R33, R26 ;  /* 0x0000001a21197221 */ /* 0x002fc20000010000 */
[--C-:B------:R-:W-:Y:S02]  /*5300*/  IMAD.MOV.U32 R78, RZ, RZ, R119.reuse ;  /* 0x000000ffff4e7224 */ /* 0x100fe400078e0077 */
[--C-:B------:R-:W-:Y:S02]  /*5310*/  IMAD.MOV.U32 R75, RZ, RZ, R119.reuse ;  /* 0x000000ffff4b7224 */ /* 0x100fe400078e0077 */
[----:B------:R-:W-:Y:S02]  /*5320*/  IMAD.MOV.U32 R27, RZ, RZ, R119 ;  /* 0x000000ffff1b7224 */ /* 0x000fe400078e0077 */
[----:B------:R-:W0:Y:S01]  /*5330*/  MUFU.EX2 R87, R87 ;  /* 0x0000005700577308 */ /* 0x000e220000000800 */
[C---:B--2---:R-:W-:Y:S01]  /*5340*/  F2FP.SATFINITE.E4M3.F32.PACK_AB_MERGE_C R33, R36.reuse, R33, RZ ;  /* 0x000000212421723e */ /* 0x044fe200048070ff */
[----:B------:R-:W-:Y:S01]  /*5350*/  FADD.FTZ R36, R36, R25 ;  /* 0x0000001924247221 */ /* 0x000fe20000010000 */
[----:B------:R-:W-:-:S02]  /*5360*/  IMAD.MOV.U32 R26, RZ, RZ, R119 ;  /* 0x000000ffff1a7224 */ /* 0x000fc400078e0077 */
        /* <DEDUP_REMOVED lines=23> */
[----:B------:R-:W-:-:S02]  /*54e0*/  IMAD.MOV.U32 R84, RZ, RZ, R119 ;  /* 0x000000ffff547224 */ /* 0x000fc400078e0077 */
[----:B------:R-:W-:-:S03]  /*54f0*/  IMAD.MOV.U32 R25, RZ, RZ, R119 ;  /* 0x000000ffff197224 */ /* 0x000fc600078e0077 */
        /* <DEDUP_REMOVED lines=8> */
[--C-:B------:R-:W-:Y:S02]  /*5580*/  IMAD.MOV.U32 R37, RZ, RZ, R119.reuse ;  /* 0x000000ffff257224 */ /* 0x100fe400078e0077 */
[----:B------:R-:W-:-:S05]  /*5590*/  IMAD.MOV.U32 R24, RZ, RZ, R119 ;  /* 0x000000ffff187224 */ /* 0x000fca00078e0077 */
        /* <DEDUP_REMOVED lines=82> */
.L_x_3201:
[----:B------:R-:W-:Y:S01]  /*5ac0*/  ISETP.NE.AND P2, PT, RZ, UR41, PT ;  /* 0x00000029ff007c0c */ /* 0x000fe2000bf45270 */
[----:B------:R-:W-:-:S04]  /*5ad0*/  UISETP.NE.AND UP0, UPT, UR52, 0x1, UPT ;  /* 0x000000013400788c */ /* 0x000fc8000bf05270 */
[----:B------:R-:W-:-:S04]  /*5ae0*/  USEL UR42, URZ, 0x1, UP0 ;  /* 0x000000013f2a7887 */ /* 0x000fc80008000000 */
[----:B------:R-:W-:-:S04]  /*5af0*/  ULOP3.LUT UR42, UR53, UR42, URZ, 0x3c, !UPT ;  /* 0x0000002a352a7292 */ /* 0x000fc8000f8e3c3f */
[----:B------:R-:W-:Y:S08]  /*5b00*/  @P2 BRA `(.L_x_3192) ;  /* 0x0000000000442947 */ /* 0x000ff00003800000 */
[----:B------:R-:W-:Y:S05]  /*5b10*/  @!P0 BRA `(.L_x_3193) ;  /* 0x0000000000048947 */ /* 0x000fea0003800000 */
[----:B------:R-:W-:Y:S01]  /*5b20*/  BPT.TRAP 0x1 ;  /* 0x000000040000795c */ /* 0x000fe20000300000 */
.L_x_3193:
        /* <DEDUP_REMOVED lines=12> */
.L_x_3194:
[----:B-1----:R-:W-:Y:S05]  /*5bf0*/  @P1 BRA `(.L_x_3192) ;  /* 0x0000000000081947 */ /* 0x002fea0003800000 */
[----:B------:R-:W1:Y:S02]  /*5c00*/  SYNCS.PHASECHK.TRANS64.TRYWAIT P1, [UR6+0x33430], R3 ;  /* 0x03343003ff0075a7 */ /* 0x000e640008020146 */
[----:B-1----:R-:W-:Y:S05]  /*5c10*/  @!P1 BRA `(.L_x_3195) ;  /* 0x000000d800889947 */ /* 0x002fea0003800000 */
.L_x_3192:
        /* <DEDUP_REMOVED lines=189> */
.L_x_3197:
        /* <DEDUP_REMOVED lines=9> */
.L_x_3198:
[----:B-1----:R-:W-:Y:S05]  /*6880*/  @P1 BRA `(.L_x_3196) ;  /* 0x0000000000081947 */ /* 0x002fea0003800000 */
[----:B------:R-:W1:Y:S02]  /*6890*/  SYNCS.PHASECHK.TRANS64.TRYWAIT P1, [UR6+0x33450], R3 ;  /* 0x03345003ff0075a7 */ /* 0x000e640008020146 */
[----:B-1----:R-:W-:Y:S05]  /*68a0*/  @!P1 BRA `(.L_x_3199) ;  /* 0x000000cc007c9947 */ /* 0x002fea0003800000 */
.L_x_3196:
[----:B------:R-:W0:Y:S01]  /*68b0*/  S2UR UR6, SR_CgaCtaId ;  /* 0x00000000000679c3 */ /* 0x000e220000008800 */
[----:B-1----:R-:W-:Y:S01]  /*68c0*/  MOV R4, 0x400 ;  /* 0x0000040000047802 */ /* 0x002fe20000000f00 */
        /* <DEDUP_REMOVED lines=21> */
[----:B------:R-:W-:Y:S01]  /*6a20*/  FMUL.FTZ R170, R0, R170 ;  /* 0x000000aa00aa7220 */ /* 0x000fe20000410000 */
[----:B0-----:R-:W-:-:S02]  /*6a30*/  IMAD.U32 R3, RZ, RZ, UR6 ;  /* 0x00000006ff037e24 */ /* 0x001fc4000f8e00ff */
[----:B------:R-:W-:Y:S01]  /*6a40*/  FMUL.FTZ R169, R0, R169 ;  /* 0x000000a900a97220 */ /* 0x000fe20000410000 */
[----:B------:R-:W0:Y:S01]  /*6a50*/  MUFU.TANH R9, R9 ;  /* 0x0000000900097308 */ /* 0x000e220000002400 */
[----:B-1----:R-:W-:Y:S01]  /*6a60*/  FMNMX.FTZ R192, R10, R5, !PT ;  /* 0x000000050ac07209 */ /* 0x002fe20007810000 */
[C---:B------:R-:W-:Y:S01]  /*6a70*/  FMUL.FTZ R171, R0.reuse, R171 ;  /* 0x000000ab00ab7220 */ /* 0x040fe20000410000 */
[----:B------:R-:W-:Y:S01]  /*6a80*/  LEA R4, R3, R4, 0x18 ;  /* 0x0000000403047211 */ /* 0x000fe200078ec0ff */
[C---:B------:R-:W-:Y:S01]  /*6a90*/  FMUL.FTZ R172, R0.reuse, R172 ;  /* 0x000000ac00ac7220 */ /* 0x040fe20000410000 */
[C---:B------:R-:W-:Y:S01]  /*6aa0*/  FMUL.FTZ R174, R0.reuse, R174 ;  /* 0x000000ae00ae7220 */ /* 0x040fe20000410000 */
[----:B------:R-:W-:Y:S01]  /*6ab0*/  FMUL.FTZ R173, R0, R173 ;  /* 0x000000ad00ad7220 */ /* 0x000fe20000410000 */
[----:B------:R-:W-:Y:S01]  /*6ac0*/  R2UR UR6, R4 ;  /* 0x00000000040672ca */ /* 0x000fe200000e0000 */
        /* <DEDUP_REMOVED lines=12> */
[----:B------:R-:W-:Y:S01]  /*6b90*/  UIADD3 UR6, UR6, 0x200, URZ ;  /* 0x0000020006067890 */ /* 0x000fe2000fffe03f */
[C---:B------:R-:W-:Y:S01]  /*6ba0*/  FMUL.FTZ R183, R0.reuse, R183 ;  /* 0x000000b700b77220 */ /* 0x040fe20000410000 */
[C---:B------:R-:W-:Y:S01]  /*6bb0*/  FMUL.FTZ R152, R0.reuse, R152 ;  /* 0x0000009800987220 */ /* 0x040fe20000410000 */
[C---:B------:R-:W-:Y:S01]  /*6bc0*/  FMUL.FTZ R154, R0.reuse, R154 ;  /* 0x0000009a009a7220 */ /* 0x040fe20000410000 */
[----:B------:R-:W-:Y:S01]  /*6bd0*/  USHF.R.U32.HI UR6, URZ, 0x4, UR6 ;  /* 0x000000043f067899 */ /* 0x000fe20008011606 */
[----:B------:R-:W0:Y:S01]  /*6be0*/  MUFU.TANH R15, R15 ;  /* 0x0000000f000f7308 */ /* 0x000e220000002400 */
[----:B-1----:R-:W-:Y:S01]  /*6bf0*/  FMNMX.FTZ R194, R11, R194, !PT ;  /* 0x000000c20bc27209 */ /* 0x002fe20007810000 */
[C---:B------:R-:W-:Y:S01]  /*6c00*/  FMUL.FTZ R153, R0.reuse, R153 ;  /* 0x0000009900997220 */ /* 0x040fe20000410000 */
[----:B------:R-:W-:Y:S01]  /*6c10*/  ULOP3.LUT UR6, UR6, 0x3fff, URZ, 0xc0, !UPT ;  /* 0x00003fff06067892 */ /* 0x000fe2000f8ec03f */
[C---:B------:R-:W-:Y:S01]  /*6c20*/  FMUL.FTZ R155, R0.reuse, R155 ;  /* 0x0000009b009b7220 */ /* 0x040fe20000410000 */
[C---:B------:R-:W-:Y:S01]  /*6c30*/  FMUL.FTZ R156, R0.reuse, R156 ;  /* 0x0000009c009c7220 */ /* 0x040fe20000410000 */
[C---:B------:R-:W-:Y:S01]  /*6c40*/  FMUL.FTZ R157, R0.reuse, R157 ;  /* 0x0000009d009d7220 */ /* 0x040fe20000410000 */
[----:B------:R-:W-:Y:S01]  /*6c50*/  ULOP3.LUT UR6, UR6, 0x10000, URZ, 0xfc, !UPT ;  /* 0x0001000006067892 */ /* 0x000fe2000f8efc3f */
[----:B------:R-:W1:Y:S01]  /*6c60*/  MUFU.TANH R14, R14 ;  /* 0x0000000e000e7308 */ /* 0x000e620000002400 */
[----:B--2---:R-:W-:Y:S01]  /*6c70*/  FMNMX.FTZ R191, R13, R192, !PT ;  /* 0x000000c00dbf7209 */ /* 0x004fe20007810000 */
[C---:B------:R-:W-:Y:S01]  /*6c80*/  FMUL.FTZ R158, R0.reuse, R158 ;  /* 0x0000009e009e7220 */ /* 0x040fe20000410000 */
[----:B------:R-:W-:Y:S01]  /*6c90*/  UIMAD UR11, UR52, 0x780, UR6 ;  /* 0x00000780340b78a4 */ /* 0x000fe2000f8e0206 */
[C---:B------:R-:W-:Y:S01]  /*6ca0*/  FMUL.FTZ R160, R0.reuse, R160 ;  /* 0x000000a000a07220 */ /* 0x040fe20000410000 */
[C---:B------:R-:W-:Y:S01]  /*6cb0*/  FMUL.FTZ R159, R0.reuse, R159 ;  /* 0x0000009f009f7220 */ /* 0x040fe20000410000 */
[C---:B------:R-:W-:Y:S01]  /*6cc0*/  FMUL.FTZ R161, R0.reuse, R161 ;  /* 0x000000a100a17220 */ /* 0x040fe20000410000 */
[C---:B------:R-:W-:Y:S01]  /*6cd0*/  FMUL.FTZ R162, R0.reuse, R162 ;  /* 0x000000a200a27220 */ /* 0x040fe20000410000 */
[----:B------:R-:W2:Y:S01]  /*6ce0*/  MUFU.TANH R20, R20 ;  /* 0x0000001400147308 */ /* 0x000ea20000002400 */
[----:B0-----:R-:W-:Y:S01]  /*6cf0*/  FMNMX.FTZ R193, R15, R194, !PT ;  /* 0x000000c20fc17209 */ /* 0x001fe20007810000 */
[----:B------:R-:W-:Y:S01]  /*6d00*/  UMOV UR6, UR11 ;  /* 0x0000000b00067c82 */ /* 0x000fe20008000000 */
[C---:B------:R-:W-:Y:S01]  /*6d10*/  FMUL.FTZ R164, R0.reuse, R164 ;  /* 0x000000a400a47220 */ /* 0x040fe20000410000 */
[----:B------:R-:W-:Y:S01]  /*6d20*/  QGMMA.64x192x32.F32.E4M3.E4M3 R24, R200, gdesc[UR4], R24, gsb0 ;  /* 0x02e00004c8187df3 */ /* 0x000fe20008000818 */
[----:B------:R-:W-:Y:S01]  /*6d30*/  UIADD3 UR6, UR11, 0x180, URZ ;  /* 0x000001800b067890 */ /* 0x000fe2000fffe03f */
[----:B------:R-:W-:Y:S01]  /*6d40*/  FMUL.FTZ R163, R0, R163 ;  /* 0x000000a300a37220 */ /* 0x000fe20000410000 */
[----:B------:R-:W-:Y:S01]  /*6d50*/  UMOV UR7, 0xc0000010 ;  /* 0xc000001000077882 */ /* 0x000fe20000000000 */
        /* <DEDUP_REMOVED lines=44> */
[----:B------:R-:W-:Y:S01]  /*7020*/  FMUL.FTZ R135, R0, R135 ;  /* 0x0000008700877220 */ /* 0x000fe20000410000 */
[----:B------:R-:W-:Y:S01]  /*7030*/  UMOV UR10, UR50 ;  /* 0x00000032000a7c82 */ /* 0x000fe20008000000 */
[----:B------:R-:W0:Y:S02]  /*7040*/  S2R R229, SR_TID.X ;  /* 0x0000000000e57919 */ /* 0x000e240000002100 */
[----:B------:R-:W3:Y:S01]  /*7050*/  MUFU.TANH R188, R188 ;  /* 0x000000bc00bc7308 */ /* 0x000ee20000002400 */
[----:B-1----:R-:W-:-:S07]  /*7060*/  FMNMX.FTZ R191, R187, R192, !PT ;  /* 0x000000c0bbbf7209 */ /* 0x002fce0007810000 */
        /* <DEDUP_REMOVED lines=8> */
[----:B--2---:R-:W-:-:S07]  /*70f0*/  FMNMX.FTZ R192, R168, R191, !PT ;  /* 0x000000bfa8c07209 */ /* 0x004fce0007810000 */
[----:B------:R-:W1:Y:S01]  /*7100*/  MUFU.TANH R171, R171 ;  /* 0x000000ab00ab7308 */ /* 0x000e620000002400 */
[----:B---3--:R-:W-:-:S07]  /*7110*/  FMNMX.FTZ R194, R170, R193, !PT ;  /* 0x000000c1aac27209 */ /* 0x008fce0007810000 */
        /* <DEDUP_REMOVED lines=28> */
[----:B------:R-:W-:Y:S02]  /*72e0*/  WARPGROUP.DEPBAR.LE gsb0, 0x0 ;  /* 0x00008000000079c5 */ /* 0x000fe40000010000 */
[----:B------:R-:W-:-:S04]  /*72f0*/  WARPGROUP.ARRIVE ;  /* 0x00000000000079c5 */ /* 0x000fc80000000000 */
[----:B------:R-:W1:Y:S01]  /*7300*/  MUFU.TANH R153, R153 ;  /* 0x0000009900997308 */ /* 0x000e620000002400 */
[----:B--2---:R-:W-:Y:S01]  /*7310*/  FMNMX.FTZ R192, R152, R191, !PT ;  /* 0x000000bf98c07209 */ /* 0x004fe20007810000 */
[----:B------:R-:W-:Y:S01]  /*7320*/  QGMMA.64x192x32.F32.E4M3.E4M3 R24, R204, gdesc[UR4], R24, gsb0 ;  /* 0x02e00004cc187df3 */ /* 0x000fe20008000818 */
[----:B------:R-:W-:Y:S01]  /*7330*/  UIADD3 UR6, UR11, 0x300, URZ ;  /* 0x000003000b067890 */ /* 0x000fe2000fffe03f */
[----:B------:R-:W-:Y:S01]  /*7340*/  FMUL.FTZ R191, R0, R126 ;  /* 0x0000007e00bf7220 */ /* 0x000fe20000410000 */
[----:B------:R-:W-:-:S03]  /*7350*/  UMOV UR7, 0xc0000010 ;  /* 0xc000001000077882 */ /* 0x000fc60000000000 */
        /* <DEDUP_REMOVED lines=52> */
[----:B------:R-:W-:-:S04]  /*76a0*/  WARPGROUP.ARRIVE ;  /* 0x00000000000079c5 */ /* 0x000fc80000000000 */
[----:B------:R-:W0:Y:S01]  /*76b0*/  MUFU.TANH R147, R147 ;  /* 0x0000009300937308 */ /* 0x000e220000002400 */
[----:B-1----:R-:W-:Y:S01]  /*76c0*/  FMNMX.FTZ R132, R146, R195, !PT ;  /* 0x000000c392847209 */ /* 0x002fe20007810000 */
[----:B------:R-:W-:Y:S01]  /*76d0*/  QGMMA.64x192x32.F32.E4M3.E4M3 R24, R208, gdesc[UR4], R24, gsb0 ;  /* 0x02e00004d0187df3 */ /* 0x000fe20008000818 */
[----:B------:R-:W-:Y:S01]  /*76e0*/  UIADD3 UR6, UR11, 0x480, URZ ;  /* 0x000004800b067890 */ /* 0x000fe2000fffe03f */
[----:B--2---:R-:W-:-:S04]  /*76f0*/  FMNMX.FTZ R126, R148, R193, !PT ;  /* 0x000000c1947e7209 */ /* 0x004fc80007810000 */
[----:B------:R-:W1:Y:S01]  /*7700*/  MUFU.TANH R149, R149 ;  /* 0x0000009500957308 */ /* 0x000e620000002400 */
[----:B------:R-:W-:-:S07]  /*7710*/  UMOV UR7, 0xc0000010 ;  /* 0xc000001000077882 */ /* 0x000fce0000000000 */
        /* <DEDUP_REMOVED lines=40> */
[----:B--2---:R-:W-:Y:S01]  /*79a0*/  FMNMX.FTZ R195, R193, R126, !PT ;  /* 0x0000007ec1c37209 */ /* 0x004fe20007810000 */
[----:B------:R-:W-:-:S04]  /*79b0*/  IMAD.U32 R193, RZ, RZ, UR10 ;  /* 0x0000000affc17e24 */ /* 0x000fc8000f8e00ff */
[----:B------:R-:W1:Y:S01]  /*79c0*/  SHFL.BFLY PT, R126, R195, 0x1, 0x1f ;  /* 0x0c201f00c37e7f89 */ /* 0x000e6200000e0000 */
[----:B0-----:R-:W-:-:S05]  /*79d0*/  FMNMX.FTZ R197, R194, R197, !PT ;  /* 0x000000c5c2c57209 */ /* 0x001fca0007810000 */
[----:B------:R-:W0:Y:S01]  /*79e0*/  SHFL.BFLY PT, R132, R197, 0x1, 0x1f ;  /* 0x0c201f00c5847f89 */ /* 0x000e2200000e0000 */
[----:B------:R-:W-:Y:S02]  /*79f0*/  WARPGROUP.DEPBAR.LE gsb0, 0x0 ;  /* 0x00008000000079c5 */ /* 0x000fe40000010000 */
[----:B------:R-:W-:Y:S01]  /*7a00*/  WARPGROUP.ARRIVE ;  /* 0x00000000000079c5 */ /* 0x000fe20000000000 */
[----:B-1----:R-:W-:Y:S01]  /*7a10*/  FMNMX.FTZ R126, R195, R126, !PT ;  /* 0x0000007ec37e7209 */ /* 0x002fe20007810000 */
[----:B------:R-:W-:-:S04]  /*7a20*/  IMAD.U32 R195, RZ, RZ, UR10 ;  /* 0x0000000affc37e24 */ /* 0x000fc8000f8e00ff */
[----:B------:R-:W-:Y:S01]  /*7a30*/  QGMMA.64x192x32.F32.E4M3.E4M3 R24, R212, gdesc[UR4], R24, gsb0 ;  /* 0x02e00004d4187df3 */ /* 0x000fe20008000818 */
[----:B------:R-:W-:-:S01]  /*7a40*/  FADD.FTZ R5, -R126, R5 ;  /* 0x000000057e057221 */ /* 0x000fc20000010100 */
[----:B------:R-:W-:Y:S01]  /*7a50*/  FFMA.FTZ R193, R126, R193, -8 ;  /* 0xc10000007ec17423 */ /* 0x000fe200000100c1 */
[----:B------:R-:W-:Y:S02]  /*7a60*/  UIADD3 UR6, UR11, 0x600, URZ ;  /* 0x000006000b067890 */ /* 0x000fe4000fffe03f */
[----:B------:R-:W-:Y:S01]  /*7a70*/  FMUL.FTZ R194, R5, UR10 ;  /* 0x0000000a05c27c20 */ /* 0x000fe20008410000 */
[----:B------:R-:W-:-:S01]  /*7a80*/  FFMA.FTZ R10, R10, UR10, -R193 ;  /* 0x0000000a0a0a7c23 */ /* 0x000fc200080108c1 */
[--C-:B------:R-:W-:Y:S01]  /*7a90*/  FFMA.FTZ R9, R9, UR10, -R193.reuse ;  /* 0x0000000a09097c23 */ /* 0x100fe200080108c1 */
[----:B0-----:R-:W-:Y:S01]  /*7aa0*/  FMNMX.FTZ R132, R197, R132, !PT ;  /* 0x00000084c5847209 */ /* 0x001fe20007810000 */
[--C-:B------:R-:W-:Y:S01]  /*7ab0*/  FFMA.FTZ R13, R13, UR10, -R193.reuse ;  /* 0x0000000a0d0d7c23 */ /* 0x100fe200080108c1 */
[----:B------:R-:W-:-:S01]  /*7ac0*/  FFMA.FTZ R14, R14, UR10, -R193 ;  /* 0x0000000a0e0e7c23 */ /* 0x000fc200080108c1 */
[----:B------:R-:W-:Y:S01]  /*7ad0*/  FFMA.FTZ R21, R21, UR10, -R193 ;  /* 0x0000000a15157c23 */ /* 0x000fe200080108c1 */
[----:B------:R-:W-:Y:S01]  /*7ae0*/  MUFU.EX2 R10, R10 ;  /* 0x0000000a000a7308 */ /* 0x000fe20000000800 */
[----:B------:R-:W-:-:S01]  /*7af0*/  FADD.FTZ R5, -R132, R7 ;  /* 0x0000000784057221 */ /* 0x000fc20000010100 */
[--C-:B------:R-:W-:Y:S01]  /*7b00*/  FFMA.FTZ R184, R184, UR10, -R193.reuse ;  /* 0x0000000ab8b87c23 */ /* 0x100fe200080108c1 */
[----:B------:R-:W-:Y:S01]  /*7b10*/  UMOV UR7, 0xc0000010 ;  /* 0xc000001000077882 */ /* 0x000fe20000000000 */
[--C-:B------:R-:W-:Y:S01]  /*7b20*/  FFMA.FTZ R187, R187, UR10, -R193.reuse ;  /* 0x0000000abbbb7c23 */ /* 0x100fe200080108c1 */
[----:B------:R-:W-:Y:S01]  /*7b30*/  FMUL.FTZ R5, R5, UR10 ;  /* 0x0000000a05057c20 */ /* 0x000fe20008410000 */
        /* <DEDUP_REMOVED lines=18> */
[----:B------:R-:W0:Y:S01]  /*7c60*/  MUFU.EX2 R9, R9 ;  /* 0x0000000900097308 */ /* 0x000e220000000800 */
[----:B------:R-:W-:-:S01]  /*7c70*/  FFMA.FTZ R20, R20, UR10, -R194 ;  /* 0x0000000a14147c23 */ /* 0x000fc200080108c2 */
[--C-:B------:R-:W-:Y:S01]  /*7c80*/  FFMA.FTZ R185, R185, UR10, -R194.reuse ;  /* 0x0000000ab9b97c23 */ /* 0x100fe200080108c2 */
[----:B------:R-:W-:-:S01]  /*7c90*/  FFMA.FTZ R186, R186, UR10, -R194 ;  /* 0x0000000ababa7c23 */ /* 0x000fc200080108c2 */
[----:B-1----:R-:W-:Y:S01]  /*7ca0*/  FFMA.FTZ R6, R7, R6, R10 ;  /* 0x0000000607067223 */ /* 0x002fe2000001000a */
        /* <DEDUP_REMOVED lines=69> */
[----:B------:R-:W-:-:S02]  /*8100*/  IMAD.U32 R197, RZ, RZ, UR51 ;  /* 0x00000033ffc57e24 */ /* 0x000fc4000f8e00ff */
[----:B------:R-:W-:-:S02]  /*8110*/  FFMA.FTZ R135, R135, UR10, -R194 ;  /* 0x0000000a87877c23 */ /* 0x000fc400080108c2 */
[----:B------:R-:W-:Y:S02]  /*8120*/  @!P1 IMAD R197, R197, 0x8, R4 ;  /* 0x00000008c5c59824 */ /* 0x000fe400078e0204 */
        /* <DEDUP_REMOVED lines=28> */
[----:B------:R-:W-:Y:S06]  /*82f0*/  QGMMA.64x192x32.F32.E4M3.E4M3 R24, R216, gdesc[UR4], R24, gsb0 ;  /* 0x02e00004d8187df3 */ /* 0x000fec0008000818 */
        /* <DEDUP_REMOVED lines=52> */
[----:B------:R-:W-:-:S06]  /*8640*/  WARPGROUP.DEPBAR.LE gsb0, 0x0 ;  /* 0x00008000000079c5 */ /* 0x000fcc0000010000 */
        /* <DEDUP_REMOVED lines=14> */
[----:B------:R-:W-:-:S05]  /*8730*/  IADD3 R6, -R23, 0xb, RZ ;  /* 0x0000000b17067810 */ /* 0x000fca0007ffe1ff */
[----:B------:R2:W-:Y:S06]  /*8740*/  BAR.ARV R6, 0x100 ;  /* 0x000400060000751d */ /* 0x0005ec0000002000 */
[----:B------:R-:W3:Y:S01]  /*8750*/  MUFU.EX2 R146, R146 ;  /* 0x0000009200927308 */ /* 0x000ee20000000800 */
[----:B0-----:R-:W-:-:S01]  /*8760*/  FADD.FTZ R195, R143, R8 ;  /* 0x000000088fc37221 */ /* 0x001fc20000010000 */
[----:B--2---:R-:W-:Y:S02]  /*8770*/  @!P1 VIADD R6, R197, 0x33440 ;  /* 0x00033440c5069836 */ /* 0x004fe40000000000 */
[----:B-1----:R-:W-:-:S03]  /*8780*/  FADD.FTZ R8, R144, R193 ;  /* 0x000000c190087221 */ /* 0x002fc60000010000 */
[----:B------:R-:W-:Y:S01]  /*8790*/  @!P1 PRMT R6, RZ, 0x654, R6 ;  /* 0x00000654ff069816 */ /* 0x000fe20000000006 */
[----:B------:R-:W0:Y:S03]  /*87a0*/  MUFU.EX2 R145, R145 ;  /* 0x0000009100917308 */ /* 0x000e260000000800 */
[----:B------:R1:W-:Y:S05]  /*87b0*/  @!P1 SYNCS.ARRIVE.TRANS64.RED.A1T0 RZ, [R6+URZ], RZ ;  /* 0x000000ff06ff99a7 */ /* 0x0003ea000810043f */
[----:B------:R-:W2:Y:S01]  /*87c0*/  MUFU.EX2 R147, R147 ;  /* 0x0000009300937308 */ /* 0x000ea20000000800 */
[----:B---3--:R-:W-:-:S07]  /*87d0*/  FADD.FTZ R130, R146, R195 ;  /* 0x000000c392827221 */ /* 0x008fce0000010000 */
[----:B------:R-:W3:Y:S01]  /*87e0*/  MUFU.EX2 R148, R148 ;  /* 0x0000009400947308 */ /* 0x000ee20000000800 */
[----:B0-----:R-:W-:-:S07]  /*87f0*/  FADD.FTZ R193, R145, R8 ;  /* 0x0000000891c17221 */ /* 0x001fce0000010000 */
[----:B------:R-:W0:Y:S01]  /*8800*/  MUFU.EX2 R150, R150 ;  /* 0x0000009600967308 */ /* 0x000e220000000800 */
[----:B--2---:R-:W-:-:S01]  /*8810*/  FADD.FTZ R195, R147, R130 ;  /* 0x0000008293c37221 */ /* 0x004fc20000010000 */
[--C-:B------:R-:W-:Y:S01]  /*8820*/  FFMA.FTZ R130, R131, UR10, -R194.reuse ;  /* 0x0000000a83827c23 */ /* 0x100fe200080108c2 */
[----:B------:R-:W-:-:S05]  /*8830*/  FFMA.FTZ R131, R134, UR10, -R194 ;  /* 0x0000000a86837c23 */ /* 0x000fca00080108c2 */
        /* <DEDUP_REMOVED lines=40> */
.L_x_3200:
        /* <DEDUP_REMOVED lines=15> */
[-C--:B------:R-:W-:Y:S01]  /*8bb0*/  FMUL.FTZ R24, R24, R7.reuse ;  /* 0x0000000718187220 */ /* 0x080fe20000410000 */
[----:B------:R-:W-:Y:S01]  /*8bc0*/  F2FP.SATFINITE.E4M3.F32.PACK_AB_MERGE_C R180, R181, R180, RZ ;  /* 0x000000b4b5b4723e */ /* 0x000fe200048070ff */
        /* <DEDUP_REMOVED lines=130> */
[----:B------:R-:W-:Y:S01]  /*93f0*/  F2FP.SATFINITE.E4M3.F32.PACK_AB_MERGE_C R219, R130, R127, R131 ;  /* 0x0000007f82db723e */ /* 0x000fe20004807083 */
[----:B0-----:R-:W-:Y:S06]  /*9400*/  @P1 BRA `(.L_x_3201) ;  /* 0xffffffc400ac1947 */ /* 0x001fec000383ffff */
.L_x_3191:
[----:B------:R-:W-:Y:S06]  /*9410*/  BAR.ARV 0x8, 0x180 ;  /* 0x0206000000007b1d */ /* 0x000fec0000002000 */
[----:B------:R-:W-:Y:S05]  /*9420*/  @!P0 BRA `(.L_x_3202) ;  /* 0x0000000000048947 */ /* 0x000fea0003800000 */
[----:B------:R-:W-:Y:S01]  /*9430*/  BPT.TRAP 0x1 ;  /* 0x000000040000795c */ /* 0x000fe20000300000 */
.L_x_3202:
[----:B------:R-:W-:Y:S02]  /*9440*/  IMAD.U32 R0, RZ, RZ, UR42 ;  /* 0x0000002aff007e24 */ /* 0x000fe4000f8e00ff */
[----:B------:R-:W-:-:S03]  /*9450*/  IMAD.U32 R15, RZ, RZ, UR51 ;  /* 0x00000033ff0f7e24 */ /* 0x000fc6000f8e00ff */
[----:B------:R-:W-:Y:S01]  /*9460*/  SHF.L.U32 R0, R0, 0x1f, RZ ;  /* 0x0000001f00007819 */ /* 0x000fe200000006ff */
[----:B------:R-:W-:-:S04]  /*9470*/  IMAD R15, R15, 0x8, R4 ;  /* 0x000000080f0f7824 */ /* 0x000fc800078e0204 */
[----:B------:R0:W1:Y:S01]  /*9480*/  SYNCS.PHASECHK.TRANS64.TRYWAIT P1, [R15+URZ+0x33450], R0 ;  /* 0x033450000f0075a7 */ /* 0x000062000802017f */
[----:B------:R-:W-:Y:S05]  /*9490*/  @!P0 BRA `(.L_x_3203) ;  /* 0x0000000000048947 */ /* 0x000fea0003800000 */
[----:B------:R-:W-:Y:S01]  /*94a0*/  BPT.TRAP 0x1 ;  /* 0x000000040000795c */ /* 0x000fe20000300000 */
.L_x_3203:
        /* <DEDUP_REMOVED lines=8> */
.L_x_3204:
[----:B------:R-:W-:Y:S01]  /*9530*/  IMAD R4, R5, 0x780, R4 ;  /* 0x0000078005047824 */ /* 0x000fe200078e0204 */
[----:B------:R-:W-:Y:S05]  /*9540*/  WARPSYNC.ALL ;  /* 0x0000000000007948 */ /* 0x000fea0003800000 */
[----:B------:R-:W-:Y:S01]  /*9550*/  IMAD.MOV.U32 R5, RZ, RZ, -0x3ffffff0 ;  /* 0xc0000010ff057424 */ /* 0x000fe200078e00ff */
[C---:B------:R-:W-:Y:S01]  /*9560*/  R2UR UR6, R4.reuse ;  /* 0x00000000040672ca */ /* 0x040fe200000e0000 */
[----:B------:R-:W-:Y:S01]  /*9570*/  WARPGROUP.ARRIVE ;  /* 0x00000000000079c5 */ /* 0x000fe20000000000 */
[----:B------:R-:W-:Y:S01]  /*9580*/  VIADD R10, R4, 0x180 ;  /* 0x00000180040a7836 */ /* 0x000fe20000000000 */
[----:B------:R-:W-:Y:S01]  /*9590*/  ULDC.64 UR8, c[0x0][0x9a0] ;  /* 0x0002680000087ab9 */ /* 0x000fe20000000a00 */
[----:B------:R-:W-:Y:S01]  /*95a0*/  R2UR UR7, R5 ;  /* 0x00000000050772ca */ /* 0x000fe200000e0000 */
[----:B------:R-:W-:Y:S01]  /*95b0*/  IMAD.MOV.U32 R11, RZ, RZ, -0x3ffffff0 ;  /* 0xc0000010ff0b7424 */ /* 0x000fe200078e00ff */
[----:B------:R-:W-:Y:S01]  /*95c0*/  UISETP.NE.U32.AND UP0, UPT, UR8, URZ, UPT ;  /* 0x0000003f0800728c */ /* 0x000fe2000bf05070 */
[----:B------:R-:W-:-:S03]  /*95d0*/  IMAD.MOV.U32 R7, RZ, RZ, 0x3f800000 ;  /* 0x3f800000ff077424 */ /* 0x000fc600078e00ff */
[----:B------:R-:W-:-:S06]  /*95e0*/  UISETP.NE.AND.EX UP0, UPT, UR9, URZ, UPT, UP0 ;  /* 0x0000003f0900728c */ /* 0x000fcc000bf05300 */
[----:B------:R-:W-:Y:S01]  /*95f0*/  PLOP3.LUT P1, PT, PT, PT, UP0, 0x80, 0x0 ;  /* 0x000000000000781c */ /* 0x000fe20003f2f008 */
[----:B------:R-:W-:Y:S01]  /*9600*/  QGMMA.64x192x32.F32.E4M3.E4M3 R24, R200, gdesc[UR4], R24, gsb0 ;  /* 0x02e00004c8187df3 */ /* 0x000fe20008000818 */
[----:B------:R-:W-:Y:S01]  /*9610*/  R2UR UR6, R10 ;  /* 0x000000000a0672ca */ /* 0x000fe200000e0000 */
[----:B------:R-:W-:Y:S01]  /*9620*/  VIADD R10, R4, 0x300 ;  /* 0x00000300040a7836 */ /* 0x000fe20000000000 */
[----:B------:R-:W-:Y:S01]  /*9630*/  R2UR UR7, R11 ;  /* 0x000000000b0772ca */ /* 0x000fe200000e0000 */
[----:B------:R-:W-:Y:S01]  /*9640*/  IMAD.MOV.U32 R11, RZ, RZ, -0x3ffffff0 ;  /* 0xc0000010ff0b7424 */ /* 0x000fe200078e00ff */
[----:B------:R-:W-:Y:S02]  /*9650*/  @UP0 ULDC.64 UR12, c[0x0][0x9c8] ;  /* 0x00027200000c0ab9 */ /* 0x000fe40000000a00 */
[----:B------:R-:W-:Y:S01]  /*9660*/  @UP0 UIMAD.WIDE.U32 UR4, UR36, UR12, URZ ;  /* 0x0000000c240402a5 */ /* 0x000fe2000f8e003f */
[----:B------:R-:W-:Y:S02]  /*9670*/  WARPGROUP.DEPBAR.LE gsb0, 0x0 ;  /* 0x00008000000079c5 */ /* 0x000fe40000010000 */
[----:B------:R-:W-:-:S10]  /*9680*/  WARPGROUP.ARRIVE ;  /* 0x00000000000079c5 */ /* 0x000fd40000000000 */
[----:B------:R-:W-:Y:S01]  /*9690*/  QGMMA.64x192x32.F32.E4M3.E4M3 R24, R204, gdesc[UR4], R24, gsb0 ;  /* 0x02e00004cc187df3 */ /* 0x000fe20008000818 */
[----:B------:R-:W-:Y:S02]  /*96a0*/  R2UR UR6, R10 ;  /* 0x000000000a0672ca */ /* 0x000fe400000e0000 */
[----:B------:R-:W-:Y:S01]  /*96b0*/  R2UR UR7, R11 ;  /* 0x000000000b0772ca */ /* 0x000fe200000e0000 */
[----:B------:R-:W-:Y:S02]  /*96c0*/  VIADD R10, R4, 0x480 ;  /* 0x00000480040a7836 */ /* 0x000fe40000000000 */
[----:B------:R-:W-:Y:S01]  /*96d0*/  IMAD.MOV.U32 R11, RZ, RZ, -0x3ffffff0 ;  /* 0xc0000010ff0b7424 */ /* 0x000fe200078e00ff */
[----:B------:R-:W-:Y:S02]  /*96e0*/  WARPGROUP.DEPBAR.LE gsb0, 0x0 ;  /* 0x00008000000079c5 */ /* 0x000fe40000010000 */
[----:B------:R-:W-:-:S11]  /*96f0*/  WARPGROUP.ARRIVE ;  /* 0x00000000000079c5 */ /* 0x000fd60000000000 */
[----:B------:R-:W-:Y:S01]  /*9700*/  QGMMA.64x192x32.F32.E4M3.E4M3 R24, R208, gdesc[UR4], R24, gsb0 ;  /* 0x02e00004d0187df3 */ /* 0x000fe20008000818 */
[----:B------:R-:W-:Y:S02]  /*9710*/  @UP0 UIMAD UR6, UR37, UR12, URZ ;  /* 0x0000000c250602a4 */ /* 0x000fe4000f8e023f */
[----:B------:R-:W-:Y:S02]  /*9720*/  @UP0 USHF.R.S32.HI UR7, URZ, 0x1f, UR45 ;  /* 0x0000001f3f070899 */ /* 0x000fe4000801142d */
[----:B------:R-:W-:-:S03]  /*9730*/  @UP0 UIMAD UR6, UR36, UR13, UR6 ;  /* 0x0000000d240602a4 */ /* 0x000fc6000f8e0206 */
[----:B------:R-:W-:Y:S01]  /*9740*/  @UP0 ULDC.64 UR12, c[0x0][0x9d0] ;  /* 0x00027400000c0ab9 */ /* 0x000fe20000000a00 */
        /* <DEDUP_REMOVED lines=11> */
[----:B------:R-:W-:Y:S02]  /*9800*/  R2UR UR6, R10 ;  /* 0x000000000a0672ca */ /* 0x000fe400000e0000 */
[----:B------:R-:W-:Y:S01]  /*9810*/  R2UR UR7, R11 ;  /* 0x000000000b0772ca */ /* 0x000fe200000e0000 */
[----:B------:R-:W-:Y:S02]  /*9820*/  VIADD R4, R4, 0x600 ;  /* 0x0000060004047836 */ /* 0x000fe40000000000 */
[----:B------:R-:W-:Y:S01]  /*9830*/  IMAD.MOV.U32 R5, RZ, RZ, -0x3ffffff0 ;  /* 0xc0000010ff057424 */ /* 0x000fe200078e00ff */
[----:B------:R-:W-:Y:S02]  /*9840*/  WARPGROUP.DEPBAR.LE gsb0, 0x0 ;  /* 0x00008000000079c5 */ /* 0x000fe40000010000 */
[----:B------:R-:W-:-:S07]  /*9850*/  WARPGROUP.ARRIVE ;  /* 0x00000000000079c5 */ /* 0x000fce0000000000 */
[----:B------:R-:W-:Y:S01]  /*9860*/  QGMMA.64x192x32.F32.E4M3.E4M3 R24, R212, gdesc[UR4], R24, gsb0 ;  /* 0x02e00004d4187df3 */ /* 0x000fe20008000818 */
[----:B------:R-:W-:Y:S02]  /*9870*/  R2UR UR6, R4 ;  /* 0x00000000040672ca */ /* 0x000fe400000e0000 */
[----:B------:R-:W-:Y:S02]  /*9880*/  R2UR UR7, R5 ;  /* 0x00000000050772ca */ /* 0x000fe400000e0000 */
[----:B------:R-:W4:Y:S04]  /*9890*/  SHFL.BFLY PT, R5, R6, 0x2, 0x1f ;  /* 0x0c401f0006057f89 */ /* 0x000f2800000e0000 */
[----:B------:R-:W5:Y:S01]  /*98a0*/  SHFL.BFLY PT, R9, R8, 0x2, 0x1f ;  /* 0x0c401f0008097f89 */ /* 0x000f6200000e0000 */
[----:B----4-:R-:W-:-:S01]  /*98b0*/  FADD.FTZ R5, R5, R6 ;  /* 0x0000000605057221 */ /* 0x010fc20000010000 */
[----:B-----5:R-:W-:-:S04]  /*98c0*/  FADD.FTZ R9, R9, R8 ;  /* 0x0000000809097221 */ /* 0x020fc80000010000 */
[----:B01----:R-:W0:Y:S04]  /*98d0*/  SHFL.BFLY PT, R0, R5, 0x1, 0x1f ;  /* 0x0c201f0005007f89 */ /* 0x003e2800000e0000 */
[----:B------:R-:W2:Y:S01]  /*98e0*/  SHFL.BFLY PT, R4, R9, 0x1, 0x1f ;  /* 0x0c201f0009047f89 */ /* 0x000ea200000e0000 */
[----:B------:R-:W-:Y:S02]  /*98f0*/  IMAD.MOV.U32 R6, RZ, RZ, RZ ;  /* 0x000000ffff067224 */ /* 0x000fe400078e00ff */
[----:B0-----:R-:W-:Y:S01]  /*9900*/  FADD.FTZ R11, R5, R0 ;  /* 0x00000000050b7221 */ /* 0x001fe20000010000 */
[----:B--2---:R-:W-:-:S04]  /*9910*/  FADD.FTZ R12, R9, R4 ;  /* 0x00000004090c7221 */ /* 0x004fc80000010000 */
        /* <DEDUP_REMOVED lines=12> */
[----:B------:R-:W1:Y:S01]  /*99e0*/  @P2 MUFU.LG2 R8, R13 ;  /* 0x0000000d00082308 */ /* 0x000e620000000c00 */
[----:B------:R-:W-:-:S07]  /*99f0*/  IMAD.U32 R20, RZ, RZ, UR10 ;  /* 0x0000000aff147e24 */ /* 0x000fce000f8e00ff */
[----:B------:R-:W2:Y:S01]  /*9a00*/  @P1 MUFU.RCP R10, R12 ;  /* 0x0000000c000a1308 */ /* 0x000ea20000001000 */
[----:B------:R-:W-:Y:S02]  /*9a10*/  IMAD.U32 R5, RZ, RZ, UR10 ;  /* 0x0000000aff057e24 */ /* 0x000fe4000f8e00ff */
[----:B------:R-:W-:Y:S01]  /*9a20*/  @P3 FMUL.FTZ R20, R20, 0.69314718246459960938 ;  /* 0x3f31721814143820 */ /* 0x000fe20000410000 */
[----:B0-----:R-:W-:Y:S01]  /*9a30*/  @P3 FMUL.FTZ R9, R9, 0.69314718246459960938 ;  /* 0x3f31721809093820 */ /* 0x001fe20000410000 */
[----:B------:R-:W-:Y:S02]  /*9a40*/  IMAD.MOV.U32 R4, RZ, RZ, -0x800000 ;  /* 0xff800000ff047424 */ /* 0x000fe400078e00ff */
[----:B------:R-:W-:Y:S01]  /*9a50*/  @P2 FMUL.FTZ R5, R5, 0.69314718246459960938 ;  /* 0x3f31721805052820 */ /* 0x000fe20000410000 */
[----:B------:R-:W-:Y:S02]  /*9a60*/  IMAD.MOV.U32 R0, RZ, RZ, -0x800000 ;  /* 0xff800000ff007424 */ /* 0x000fe400078e00ff */
[----:B------:R-:W-:-:S01]  /*9a70*/  @P3 FFMA.FTZ R4, R20, R132, R9 ;  /* 0x0000008414043223 */ /* 0x000fc20000010009 */
[----:B-1----:R-:W-:Y:S01]  /*9a80*/  @P2 FMUL.FTZ R8, R8, 0.69314718246459960938 ;  /* 0x3f31721808082820 */ /* 0x002fe20000410000 */
[----:B---3--:R-:W-:-:S03]  /*9a90*/  FMUL.FTZ R9, R6, R7 ;  /* 0x0000000706097220 */ /* 0x008fc60000410000 */
[----:B------:R-:W-:Y:S01]  /*9aa0*/  @P2 FFMA.FTZ R0, R5, R126, R8 ;  /* 0x0000007e05002223 */ /* 0x000fe20000010008 */
[----:B--2---:R-:W-:Y:S01]  /*9ab0*/  FMUL.FTZ R7, R10, R7 ;  /* 0x000000070a077220 */ /* 0x004fe20000410000 */
[----:B------:R-:W-:Y:S02]  /*9ac0*/  WARPGROUP.DEPBAR.LE gsb0, 0x0 ;  /* 0x00008000000079c5 */ /* 0x000fe40000010000 */
[----:B------:R-:W-:Y:S05]  /*9ad0*/  @!P0 BRA `(.L_x_3206) ;  /* 0x0000000000048947 */ /* 0x000fea0003800000 */
[----:B------:R-:W-:Y:S01]  /*9ae0*/  BPT.TRAP 0x1 ;  /* 0x000000040000795c */ /* 0x000fe20000300000 */
.L_x_3206:
[----:B------:R-:W-:Y:S01]  /*9af0*/  VIADD R6, R15, 0x33460 ;  /* 0x000334600f067836 */ /* 0x000fe20000000000 */
[----:B------:R-:W-:Y:S01]  /*9b00*/  UIADD3 UR51, UR51, 0x1, URZ ;  /* 0x0000000133337890 */ /* 0x000fe2000fffe03f */
[-C--:B------:R-:W-:Y:S01]  /*9b10*/  FMUL.FTZ R121, R65, R9.reuse ;  /* 0x0000000941797220 */ /* 0x080fe20000410000 */
[-C--:B------:R-:W-:Y:S01]  /*9b20*/  FMUL.FTZ R143, R24, R9.reuse ;  /* 0x00000009188f7220 */ /* 0x080fe20000410000 */
[-C--:B------:R-:W-:Y:S01]  /*9b30*/  FMUL.FTZ R140, R28, R9.reuse ;  /* 0x000000091c8c7220 */ /* 0x080fe20000410000 */
[----:B------:R-:W-:Y:S01]  /*9b40*/  PRMT R6, R3, 0x654, R6 ;  /* 0x0000065403067816 */ /* 0x000fe20000000006 */
[----:B------:R-:W-:Y:S01]  /*9b50*/  UISETP.NE.AND UP0, UPT, UR51, 0x2, UPT ;  /* 0x000000023300788c */ /* 0x000fe2000bf05270 */
        /* <DEDUP_REMOVED lines=98> */
[----:B0-----:R-:W-:-:S12]  /*a180*/  ULOP3.LUT UR42, UR42, UR4, URZ, 0x3c, !UPT ;  /* 0x000000042a2a7292 */ /* 0x001fd8000f8e3c3f */
.L_x_3184:
        /* <DEDUP_REMOVED lines=21> */
[----:B------:R-:W-:Y:S01]  /*a2e0*/  F2FP.BF16.F32.PACK_AB R49, R48, R49 ;  /* 0x000000313031723e */ /* 0x000fe200000010ff */
[----:B------:R-:W1:Y:S01]  /*a2f0*/  S2R R12, SR_SWINHI ;  /* 0x00000000000c7919 */ /* 0x000e620000002f00 */
        /* <DEDUP_REMOVED lines=12> */
[----:B------:R-:W-:Y:S02]  /*a3c0*/  SEL R52, R44, R41, P0 ;  /* 0x000000292c347207 */ /* 0x000fe40000000000 */
[----:B------:R-:W-:-:S02]  /*a3d0*/  SEL R41, R41, R44, P0 ;  /* 0x0000002c29297207 */ /* 0x000fc40000000000 */
[----:B------:R-:W-:Y:S02]  /*a3e0*/  SEL R44, R36, R33, P0 ;  /* 0x00000021242c7207 */ /* 0x000fe40000000000 */
[----:B------:R-:W-:Y:S02]  /*a3f0*/  SEL R43, R33, R36, P0 ;  /* 0x00000024212b7207 */ /* 0x000fe40000000000 */
        /* <DEDUP_REMOVED lines=10> */
[----:B------:R-:W-:-:S02]  /*a4a0*/  IADD3 R61, P4, R36, 0x20, RZ ;  /* 0x00000020243d7810 */ /* 0x000fc40007f9e0ff */
[C---:B------:R-:W-:Y:S02]  /*a4b0*/  IADD3 R69, P5, R36.reuse, 0x40, RZ ;  /* 0x0000004024457810 */ /* 0x040fe40007fbe0ff */
[----:B------:R-:W-:Y:S01]  /*a4c0*/  SEL R78, R81, R84, P0 ;  /* 0x00000054514e7207 */ /* 0x000fe20000000000 */
[--C-:B------:R-:W-:Y:S01]  /*a4d0*/  IMAD.X R35, RZ, RZ, R37.reuse, P4 ;  /* 0x000000ffff237224 */ /* 0x100fe200020e0625 */
[----:B------:R-:W-:Y:S01]  /*a4e0*/  IADD3 R83, P4, R36, 0x4060, RZ ;  /* 0x0000406024537810 */ /* 0x000fe20007f9e0ff */
[----:B------:R-:W-:Y:S01]  /*a4f0*/  IMAD.X R33, RZ, RZ, R37, P5 ;  /* 0x000000ffff217224 */ /* 0x000fe200028e0625 */
[----:B------:R-:W-:Y:S02]  /*a500*/  F2FP.BF16.F32.PACK_AB R73, R73, R80 ;  /* 0x000000504949723e */ /* 0x000fe400000010ff */
[----:B------:R-:W-:Y:S02]  /*a510*/  F2FP.BF16.F32.PACK_AB R121, R68, R121 ;  /* 0x000000794479723e */ /* 0x000fe400000010ff */
[----:B------:R-:W-:-:S02]  /*a520*/  F2FP.BF16.F32.PACK_AB R64, R64, R65 ;  /* 0x000000414040723e */ /* 0x000fc400000010ff */
[----:B------:R-:W-:Y:S02]  /*a530*/  F2FP.BF16.F32.PACK_AB R54, R51, R54 ;  /* 0x000000363336723e */ /* 0x000fe400000010ff */
[----:B------:R-:W-:Y:S02]  /*a540*/  SEL R81, R84, R81, P0 ;  /* 0x0000005154517207 */ /* 0x000fe40000000000 */
[----:B------:R-:W-:Y:S02]  /*a550*/  SEL R68, R13, R10, P0 ;  /* 0x0000000a0d447207 */ /* 0x000fe40000000000 */
[----:B------:R-:W-:Y:S02]  /*a560*/  SEL R51, R10, R13, P0 ;  /* 0x0000000d0a337207 */ /* 0x000fe40000000000 */
[----:B------:R-:W-:Y:S02]  /*a570*/  SEL R84, R11, R8, P0 ;  /* 0x000000080b547207 */ /* 0x000fe40000000000 */
[----:B------:R-:W-:-:S02]  /*a580*/  SEL R65, R8, R11, P0 ;  /* 0x0000000b08417207 */ /* 0x000fc40000000000 */
[----:B------:R-:W-:Y:S02]  /*a590*/  F2FP.BF16.F32.PACK_AB R67, R67, R72 ;  /* 0x000000484343723e */ /* 0x000fe400000010ff */
[----:B------:R-:W-:Y:S02]  /*a5a0*/  F2FP.BF16.F32.PACK_AB R66, R59, R66 ;  /* 0x000000423b42723e */ /* 0x000fe400000010ff */
[----:B------:R-:W-:Y:S02]  /*a5b0*/  F2FP.BF16.F32.PACK_AB R57, R56, R57 ;  /* 0x000000393839723e */ /* 0x000fe400000010ff */
[----:B------:R-:W-:Y:S02]  /*a5c0*/  LOP3.LUT R8, R61, 0x380, RZ, 0xc0, !PT ;  /* 0x000003803d087812 */ /* 0x000fe400078ec0ff */
[----:B------:R-:W-:Y:S02]  /*a5d0*/  LOP3.LUT R10, R69, 0x380, RZ, 0xc0, !PT ;  /* 0x00000380450a7812 */ /* 0x000fe400078ec0ff */
[----:B------:R-:W-:-:S02]  /*a5e0*/  LOP3.LUT R14, R83, 0x380, RZ, 0xc0, !PT ;  /* 0x00000380530e7812 */ /* 0x000fc400078ec0ff */
[----:B------:R-:W-:Y:S02]  /*a5f0*/  F2FP.BF16.F32.PACK_AB R55, R55, R58 ;  /* 0x0000003a3737723e */ /* 0x000fe400000010ff */
[----:B------:R-:W-:Y:S02]  /*a600*/  F2FP.BF16.F32.PACK_AB R28, R28, R29 ;  /* 0x0000001d1c1c723e */ /* 0x000fe400000010ff */
[----:B------:R-:W-:Y:S02]  /*a610*/  F2FP.BF16.F32.PACK_AB R21, R21, R24 ;  /* 0x000000181515723e */ /* 0x000fe400000010ff */
[----:B------:R-:W-:Y:S02]  /*a620*/  SEL R80, R73, R76, P0 ;  /* 0x0000004c49507207 */ /* 0x000fe40000000000 */
[----:B------:R-:W-:Y:S02]  /*a630*/  F2FP.BF16.F32.PACK_AB R25, R25, R26 ;  /* 0x0000001a1919723e */ /* 0x000fe400000010ff */
[----:B------:R-:W-:-:S02]  /*a640*/  F2FP.BF16.F32.PACK_AB R20, R15, R20 ;  /* 0x000000140f14723e */ /* 0x000fc400000010ff */
[----:B------:R-:W-:Y:S02]  /*a650*/  SEL R73, R76, R73, P0 ;  /* 0x000000494c497207 */ /* 0x000fe40000000000 */
[----:B------:R-:W-:Y:S02]  /*a660*/  F2FP.BF16.F32.PACK_AB R47, R47, R50 ;  /* 0x000000322f2f723e */ /* 0x000fe400000010ff */
[----:B------:R-:W-:Y:S02]  /*a670*/  SEL R60, R64, R57, P0 ;  /* 0x00000039403c7207 */ /* 0x000fe40000000000 */
[----:B------:R-:W-:Y:S02]  /*a680*/  SEL R76, R67, R66, P0 ;  /* 0x00000042434c7207 */ /* 0x000fe40000000000 */
[----:B------:R-:W-:Y:S02]  /*a690*/  IADD3 R71, P6, R36, 0x60, RZ ;  /* 0x0000006024477810 */ /* 0x000fe40007fde0ff */
[----:B------:R-:W-:-:S02]  /*a6a0*/  SHF.R.U64 R8, R8, 0x3, RZ ;  /* 0x0000000308087819 */ /* 0x000fc400000012ff */
[----:B------:R-:W-:Y:S02]  /*a6b0*/  SHF.R.U64 R10, R10, 0x3, RZ ;  /* 0x000000030a0a7819 */ /* 0x000fe400000012ff */
[----:B------:R-:W-:Y:S02]  /*a6c0*/  SHF.R.U64 R14, R14, 0x3, RZ ;  /* 0x000000030e0e7819 */ /* 0x000fe400000012ff */
[----:B------:R-:W-:Y:S02]  /*a6d0*/  SEL R57, R57, R64, P0 ;  /* 0x0000004039397207 */ /* 0x000fe40000000000 */
[----:B------:R-:W-:Y:S02]  /*a6e0*/  SEL R67, R66, R67, P0 ;  /* 0x0000004342437207 */ /* 0x000fe40000000000 */
[C---:B------:R-:W-:Y:S02]  /*a6f0*/  IADD3 R75, P1, R36.reuse, 0x4000, RZ ;  /* 0x00004000244b7810 */ /* 0x040fe40007f3e0ff */
[----:B------:R-:W-:-:S02]  /*a700*/  IADD3 R77, P2, R36, 0x4020, RZ ;  /* 0x00004020244d7810 */ /* 0x000fc40007f5e0ff */
[----:B------:R-:W-:Y:S01]  /*a710*/  F2FP.BF16.F32.PACK_AB R39, R39, R42 ;  /* 0x0000002a2727723e */ /* 0x000fe200000010ff */
[--C-:B------:R-:W-:Y:S01]  /*a720*/  IMAD.X R29, RZ, RZ, R37.reuse, P1 ;  /* 0x000000ffff1d7224 */ /* 0x100fe200008e0625 */
[----:B------:R-:W-:Y:S02]  /*a730*/  SEL R64, R28, R21, P0 ;  /* 0x000000151c407207 */ /* 0x000fe40000000000 */
[----:B------:R-:W-:Y:S01]  /*a740*/  SEL R45, R21, R28, P0 ;  /* 0x0000001c152d7207 */ /* 0x000fe20000000000 */
[----:B------:R-:W-:Y:S01]  /*a750*/  IMAD.X R21, RZ, RZ, R37, P4 ;  /* 0x000000ffff157224 */ /* 0x000fe200020e0625 */
        /* <DEDUP_REMOVED lines=8> */
[----:B------:R-:W-:Y:S01]  /*a7e0*/  SEL R59, R20, R25, P0 ;  /* 0x00000019143b7207 */ /* 0x000fe20000000000 */
[----:B------:R-:W-:Y:S01]  /*a7f0*/  IMAD.X R25, RZ, RZ, R37, P2 ;  /* 0x000000ffff197224 */ /* 0x000fe200010e0625 */
[----:B------:R-:W-:-:S02]  /*a800*/  F2FP.BF16.F32.PACK_AB R136, R136, R139 ;  /* 0x0000008b8888723e */ /* 0x000fc400000010ff */
[----:B------:R-:W-:Y:S02]  /*a810*/  F2FP.BF16.F32.PACK_AB R97, R97, R104 ;  /* 0x000000686161723e */ /* 0x000fe400000010ff */
[----:B------:R-:W-:Y:S02]  /*a820*/  F2FP.BF16.F32.PACK_AB R137, R134, R137 ;  /* 0x000000898689723e */ /* 0x000fe400000010ff */
[----:B------:R-:W-:Y:S02]  /*a830*/  F2FP.BF16.F32.PACK_AB R100, R93, R100 ;  /* 0x000000645d64723e */ /* 0x000fe400000010ff */
[----:B------:R-:W-:Y:S02]  /*a840*/  F2FP.BF16.F32.PACK_AB R30, R27, R30 ;  /* 0x0000001e1b1e723e */ /* 0x000fe400000010ff */
[----:B------:R-:W-:Y:S02]  /*a850*/  SEL R54, R47, R46, P0 ;  /* 0x0000002e2f367207 */ /* 0x000fe40000000000 */
[----:B------:R-:W-:-:S02]  /*a860*/  LOP3.LUT R12, R71, 0x380, RZ, 0xc0, !PT ;  /* 0x00000380470c7812 */ /* 0x000fc400078ec0ff */
[----:B------:R-:W-:Y:S02]  /*a870*/  LOP3.LUT R34, R8, R61, RZ, 0x3c, !PT ;  /* 0x0000003d08227212 */ /* 0x000fe400078e3cff */
[----:B------:R-:W-:Y:S02]  /*a880*/  LOP3.LUT R32, R10, R69, RZ, 0x3c, !PT ;  /* 0x000000450a207212 */ /* 0x000fe400078e3cff */
[----:B------:R-:W-:Y:S02]  /*a890*/  LOP3.LUT R20, R14, R83, RZ, 0x3c, !PT ;  /* 0x000000530e147212 */ /* 0x000fe400078e3cff */
[----:B------:R-:W-:Y:S02]  /*a8a0*/  F2FP.BF16.F32.PACK_AB R132, R132, R135 ;  /* 0x000000878484723e */ /* 0x000fe400000010ff */
[----:B------:R-:W-:Y:S02]  /*a8b0*/  F2FP.BF16.F32.PACK_AB R89, R89, R96 ;  /* 0x000000605959723e */ /* 0x000fe400000010ff */
[----:B------:R-:W-:-:S02]  /*a8c0*/  F2FP.BF16.F32.PACK_AB R133, R130, R133 ;  /* 0x000000858285723e */ /* 0x000fc400000010ff */
[----:B------:R-:W-:Y:S02]  /*a8d0*/  F2FP.BF16.F32.PACK_AB R92, R85, R92 ;  /* 0x0000005c555c723e */ /* 0x000fe400000010ff */
[----:B------:R-:W-:Y:S02]  /*a8e0*/  SEL R47, R46, R47, P0 ;  /* 0x0000002f2e2f7207 */ /* 0x000fe40000000000 */
[----:B------:R-:W-:Y:S02]  /*a8f0*/  LOP3.LUT R8, R75, 0x380, RZ, 0xc0, !PT ;  /* 0x000003804b087812 */ /* 0x000fe400078ec0ff */
[----:B------:R-:W-:Y:S02]  /*a900*/  LOP3.LUT R10, R77, 0x380, RZ, 0xc0, !PT ;  /* 0x000003804d0a7812 */ /* 0x000fe400078ec0ff */
[----:B------:R-:W-:Y:S02]  /*a910*/  F2FP.BF16.F32.PACK_AB R128, R128, R131 ;  /* 0x000000838080723e */ /* 0x000fe400000010ff */
[----:B------:R-:W-:-:S02]  /*a920*/  F2FP.BF16.F32.PACK_AB R129, R126, R129 ;  /* 0x000000817e81723e */ /* 0x000fc400000010ff */
[----:B------:R-:W-:Y:S02]  /*a930*/  SEL R46, R39, R38, P0 ;  /* 0x00000026272e7207 */ /* 0x000fe40000000000 */
[----:B------:R-:W-:Y:S02]  /*a940*/  F2FP.BF16.F32.PACK_AB R124, R124, R127 ;  /* 0x0000007f7c7c723e */ /* 0x000fe400000010ff */
[----:B------:R-:W-:Y:S02]  /*a950*/  F2FP.BF16.F32.PACK_AB R125, R122, R125 ;  /* 0x0000007d7a7d723e */ /* 0x000fe400000010ff */
[----:B------:R-:W-:Y:S02]  /*a960*/  SEL R40, R140, R141, P0 ;  /* 0x0000008d8c287207 */ /* 0x000fe40000000000 */
[----:B------:R-:W-:Y:S02]  /*a970*/  SEL R70, R105, R108, P0 ;  /* 0x0000006c69467207 */ /* 0x000fe40000000000 */
[----:B------:R-:W-:-:S02]  /*a980*/  SEL R39, R38, R39, P0 ;  /* 0x0000002726277207 */ /* 0x000fc40000000000 */
[----:B------:R-:W-:Y:S02]  /*a990*/  F2FP.BF16.F32.PACK_AB R120, R120, R123 ;  /* 0x0000007b7878723e */ /* 0x000fe400000010ff */
[----:B------:R-:W-:Y:S02]  /*a9a0*/  SEL R141, R141, R140, P0 ;  /* 0x0000008c8d8d7207 */ /* 0x000fe40000000000 */
[----:B------:R-:W-:Y:S02]  /*a9b0*/  SEL R42, R136, R137, P0 ;  /* 0x00000089882a7207 */ /* 0x000fe40000000000 */
[----:B------:R-:W-:Y:S02]  /*a9c0*/  SEL R105, R108, R105, P0 ;  /* 0x000000696c697207 */ /* 0x000fe40000000000 */
[----:B------:R-:W-:Y:S02]  /*a9d0*/  SEL R72, R97, R100, P0 ;  /* 0x0000006461487207 */ /* 0x000fe40000000000 */
[----:B------:R-:W-:-:S02]  /*a9e0*/  SEL R38, R31, R30, P0 ;  /* 0x0000001e1f267207 */ /* 0x000fc40000000000 */
[----:B------:R-:W-:Y:S01]  /*a9f0*/  SEL R53, R30, R31, P0 ;  /* 0x0000001f1e357207 */ /* 0x000fe20000000000 */
[----:B------:R-:W-:Y:S01]  /*aa00*/  IMAD.X R31, RZ, RZ, R37, P6 ;  /* 0x000000ffff1f7224 */ /* 0x000fe200030e0625 */
[----:B------:R-:W-:Y:S02]  /*aa10*/  SHF.R.U64 R12, R12, 0x3, RZ ;  /* 0x000000030c0c7819 */ /* 0x000fe400000012ff */
[----:B------:R-:W-:Y:S02]  /*aa20*/  MOV R83, R20 ;  /* 0x0000001400537202 */ /* 0x000fe40000000f00 */
[----:B------:R-:W-:Y:S02]  /*aa30*/  SEL R137, R137, R136, P0 ;  /* 0x0000008889897207 */ /* 0x000fe40000000000 */
[----:B------:R-:W-:Y:S02]  /*aa40*/  SEL R48, R132, R133, P0 ;  /* 0x0000008584307207 */ /* 0x000fe40000000000 */
[----:B------:R-:W-:-:S02]  /*aa50*/  SEL R97, R100, R97, P0 ;  /* 0x0000006164617207 */ /* 0x000fc40000000000 */
[----:B------:R-:W-:Y:S02]  /*aa60*/  SEL R74, R89, R92, P0 ;  /* 0x0000005c594a7207 */ /* 0x000fe40000000000 */
[----:B------:R-:W-:Y:S02]  /*aa70*/  IADD3 R79, P3, R36, 0x4040, RZ ;  /* 0x00004040244f7810 */ /* 0x000fe40007f7e0ff */
[----:B------:R-:W-:Y:S02]  /*aa80*/  SHF.R.U64 R8, R8, 0x3, RZ ;  /* 0x0000000308087819 */ /* 0x000fe400000012ff */
[----:B------:R-:W-:Y:S01]  /*aa90*/  SHF.R.U64 R10, R10, 0x3, RZ ;  /* 0x000000030a0a7819 */ /* 0x000fe200000012ff */
[----:B------:R-:W-:Y:S01]  /*aaa0*/  IMAD.X R27, RZ, RZ, R37, P3 ;  /* 0x000000ffff1b7224 */ /* 0x000fe200018e0625 */
[----:B------:R-:W-:Y:S02]  /*aab0*/  SEL R133, R133, R132, P0 ;  /* 0x0000008485857207 */ /* 0x000fe40000000000 */
[----:B------:R-:W-:-:S02]  /*aac0*/  SEL R50, R128, R129, P0 ;  /* 0x0000008180327207 */ /* 0x000fc40000000000 */
[----:B------:R-:W-:Y:S02]  /*aad0*/  SEL R89, R92, R89, P0 ;  /* 0x000000595c597207 */ /* 0x000fe40000000000 */
[C---:B------:R-:W-:Y:S02]  /*aae0*/  IADD3 R85, P5, R36.reuse, 0x8000, RZ ;  /* 0x0000800024557810 */ /* 0x040fe40007fbe0ff */
[C---:B------:R-:W-:Y:S02]  /*aaf0*/  IADD3 R87, P6, R36.reuse, 0x8020, RZ ;  /* 0x0000802024577810 */ /* 0x040fe40007fde0ff */
[C---:B------:R-:W-:Y:S01]  /*ab00*/  IADD3 R86, P1, R36.reuse, 0x8040, RZ ;  /* 0x0000804024567810 */ /* 0x040fe20007f3e0ff */
[--C-:B------:R-:W-:Y:S01]  /*ab10*/  IMAD.X R15, RZ, RZ, R37.reuse, P5 ;  /* 0x000000ffff0f7224 */ /* 0x100fe200028e0625 */
[----:B------:R-:W-:Y:S01]  /*ab20*/  IADD3 R88, P2, R36, 0x8060, RZ ;  /* 0x0000806024587810 */ /* 0x000fe20007f5e0ff */
[--C-:B------:R-:W-:Y:S01]  /*ab30*/  IMAD.X R13, RZ, RZ, R37.reuse, P6 ;  /* 0x000000ffff0d7224 */ /* 0x100fe200030e0625 */
[----:B------:R-:W-:Y:S01]  /*ab40*/  SEL R129, R129, R128, P0 ;  /* 0x0000008081817207 */ /* 0x000fe20000000000 */
[----:B------:R-:W-:Y:S01]  /*ab50*/  IMAD.X R9, RZ, RZ, R37, P1 ;  /* 0x000000ffff097224 */ /* 0x000fe200008e0625 */
[----:B------:R-:W-:-:S02]  /*ab60*/  SEL R56, R124, R125, P0 ;  /* 0x0000007d7c387207 */ /* 0x000fc40000000000 */
[----:B------:R-:W-:Y:S02]  /*ab70*/  SEL R125, R125, R124, P0 ;  /* 0x0000007c7d7d7207 */ /* 0x000fe40000000000 */
[----:B------:R-:W-:Y:S02]  /*ab80*/  SEL R58, R120, R121, P0 ;  /* 0x00000079783a7207 */ /* 0x000fe40000000000 */
[----:B------:R-:W-:Y:S02]  /*ab90*/  LOP3.LUT R30, R12, R71, RZ, 0x3c, !PT ;  /* 0x000000470c1e7212 */ /* 0x000fe400078e3cff */
[----:B------:R-:W-:Y:S02]  /*aba0*/  SEL R121, R121, R120, P0 ;  /* 0x0000007879797207 */ /* 0x000fe40000000000 */
[----:B------:R-:W-:Y:S02]  /*abb0*/  LOP3.LUT R12, R79, 0x380, RZ, 0xc0, !PT ;  /* 0x000003804f0c7812 */ /* 0x000fe400078ec0ff */
[----:B------:R-:W-:-:S02]  /*abc0*/  LOP3.LUT R28, R8, R75, RZ, 0x3c, !PT ;  /* 0x0000004b081c7212 */ /* 0x000fc400078e3cff */
[----:B------:R-:W-:Y:S02]  /*abd0*/  LOP3.LUT R24, R10, R77, RZ, 0x3c, !PT ;  /* 0x0000004d0a187212 */ /* 0x000fe400078e3cff */
        /* <DEDUP_REMOVED lines=9> */
[----:B------:R-:W-:Y:S02]  /*ac70*/  LOP3.LUT R26, R12, R79, RZ, 0x3c, !PT ;  /* 0x0000004f0c1a7212 */ /* 0x000fe400078e3cff */
[----:B------:R-:W-:-:S02]  /*ac80*/  LOP3.LUT R14, R8, R85, RZ, 0x3c, !PT ;  /* 0x00000055080e7212 */ /* 0x000fc400078e3cff */
[----:B------:R-:W-:Y:S02]  /*ac90*/  LOP3.LUT R12, R10, R87, RZ, 0x3c, !PT ;  /* 0x000000570a0c7212 */ /* 0x000fe400078e3cff */
[----:B------:R-:W-:Y:S02]  /*aca0*/  LOP3.LUT R11, R36, 0x380, RZ, 0xc0, !PT ;  /* 0x00000380240b7812 */ /* 0x000fe400078ec0ff */
[----:B------:R-:W-:Y:S02]  /*acb0*/  LOP3.LUT R8, R61, R86, RZ, 0x3c, !PT ;  /* 0x000000563d087212 */ /* 0x000fe400078e3cff */
[----:B------:R-:W-:Y:S02]  /*acc0*/  LOP3.LUT R10, R69, R88, RZ, 0x3c, !PT ;  /* 0x00000058450a7212 */ /* 0x000fe400078e3cff */
[----:B------:R-:W-:Y:S02]  /*acd0*/  SHF.R.U64 R11, R11, 0x3, RZ ;  /* 0x000000030b0b7819 */ /* 0x000fe400000012ff */
[----:B------:R-:W-:-:S02]  /*ace0*/  MOV R75, R8 ;  /* 0x00000008004b7202 */ /* 0x000fc40000000f00 */
[----:B------:R-:W-:Y:S01]  /*acf0*/  LOP3.LUT R36, R11, R36, RZ, 0x3c, !PT ;  /* 0x000000240b247212 */ /* 0x000fe200078e3cff */
[----:B------:R-:W-:Y:S01]  /*ad00*/  IMAD.X R11, RZ, RZ, R37, P2 ;  /* 0x000000ffff0b7224 */ /* 0x000fe200010e0625 */
[----:B------:R-:W-:Y:S02]  /*ad10*/  MOV R79, R14 ;  /* 0x0000000e004f7202 */ /* 0x000fe40000000f00 */
[----:B------:R-:W-:Y:S02]  /*ad20*/  MOV R93, R36 ;  /* 0x00000024005d7202 */ /* 0x000fe40000000f00 */
[----:B------:R-:W-:Y:S01]  /*ad30*/  MOV R71, R10 ;  /* 0x0000000a00477202 */ /* 0x000fe20000000f00 */
[----:B--2---:R-:W-:Y:S01]  /*ad40*/  SHFL.IDX PT, R40, R40, R5, 0x1c1f ;  /* 0x001c1f0528287589 */ /* 0x004fe200000e0000 */
[----:B------:R-:W-:Y:S02]  /*ad50*/  LOP3.LUT R20, R5, 0x2, RZ, 0x3c, !PT ;  /* 0x0000000205147812 */ /* 0x000fe400078e3cff */
[----:B------:R-:W-:Y:S01]  /*ad60*/  MOV R77, R12 ;  /* 0x0000000c004d7202 */ /* 0x000fe20000000f00 */
[----:B------:R-:W-:Y:S01]  /*ad70*/  SHFL.IDX PT, R70, R70, R5, 0x1c1f ;  /* 0x001c1f0546467589 */ /* 0x000fe200000e0000 */
[----:B------:R-:W-:-:S02]  /*ad80*/  MOV R92, R34 ;  /* 0x00000022005c7202 */ /* 0x000fc40000000f00 */
[----:B------:R-:W-:Y:S01]  /*ad90*/  MOV R87, R24 ;  /* 0x0000001800577202 */ /* 0x000fe20000000f00 */
[----:B------:R-:W0:Y:S01]  /*ada0*/  SHFL.IDX PT, R141, R141, R20, 0x1c1f ;  /* 0x001c1f148d8d7589 */ /* 0x000e2200000e0000 */
[----:B------:R-:W-:Y:S02]  /*adb0*/  MOV R85, R26 ;  /* 0x0000001a00557202 */ /* 0x000fe40000000f00 */
[----:B------:R-:W-:Y:S01]  /*adc0*/  MOV R91, R32 ;  /* 0x00000020005b7202 */ /* 0x000fe20000000f00 */
[----:B------:R-:W1:Y:S01]  /*add0*/  SHFL.IDX PT, R105, R105, R20, 0x1c1f ;  /* 0x001c1f1469697589 */ /* 0x000e6200000e0000 */
[----:B------:R-:W-:Y:S02]  /*ade0*/  MOV R90, R30 ;  /* 0x0000001e005a7202 */ /* 0x000fe40000000f00 */
[----:B------:R-:W-:Y:S01]  /*adf0*/  MOV R88, R28 ;  /* 0x0000001c00587202 */ /* 0x000fe20000000f00 */
[----:B------:R-:W-:Y:S01]  /*ae00*/  SHFL.IDX PT, R42, R42, R5, 0x1c1f ;  /* 0x001c1f052a2a7589 */ /* 0x000fe200000e0000 */
[----:B------:R-:W-:-:S03]  /*ae10*/  PLOP3.LUT P2, PT, PT, PT, UP0, 0x80, 0x0 ;  /* 0x000000000000781c */ /* 0x000fc60003f4f008 */
[----:B------:R-:W-:Y:S04]  /*ae20*/  SHFL.IDX PT, R72, R72, R5, 0x1c1f ;  /* 0x001c1f0548487589 */ /* 0x000fe800000e0000 */
[----:B------:R-:W2:Y:S04]  /*ae30*/  SHFL.IDX PT, R137, R137, R20, 0x1c1f ;  /* 0x001c1f1489897589 */ /* 0x000ea800000e0000 */
[----:B------:R-:W3:Y:S04]  /*ae40*/  SHFL.IDX PT, R97, R97, R20, 0x1c1f ;  /* 0x001c1f1461617589 */ /* 0x000ee800000e0000 */
        /* <DEDUP_REMOVED lines=8> */
[----:B------:R-:W-:Y:S01]  /*aed0*/  SHFL.IDX PT, R50, R50, R5, 0x1c1f ;  /* 0x001c1f0532327589 */ /* 0x000fe200000e0000 */
[----:B--2---:R-:W-:-:S02]  /*aee0*/  SEL R12, R42, R137, P0 ;  /* 0x000000892a0c7207 */ /* 0x004fc40000000000 */
[----:B------:R-:W-:Y:S01]  /*aef0*/  SEL R14, R137, R42, P0 ;  /* 0x0000002a890e7207 */ /* 0x000fe20000000000 */
[----:B------:R-:W-:Y:S01]  /*af00*/  SHFL.IDX PT, R78, R78, R5, 0x1c1f ;  /* 0x001c1f054e4e7589 */ /* 0x000fe200000e0000 */
[----:B---3--:R-:W-:Y:S02]  /*af10*/  SEL R13, R72, R97, P0 ;  /* 0x00000061480d7207 */ /* 0x008fe40000000000 */
[----:B------:R-:W-:Y:S01]  /*af20*/  SEL R15, R97, R72, P0 ;  /* 0x00000048610f7207 */ /* 0x000fe20000000000 */
        /* <DEDUP_REMOVED lines=17> */
[----:B------:R-:W3:Y:S01]  /*b040*/  SHFL.IDX PT, R67, R67, R20, 0x1c1f ;  /* 0x001c1f1443437589 */ /* 0x000ee200000e0000 */
[----:B------:R-:W-:Y:S01]  /*b050*/  BAR.SYNC.DEFER_BLOCKING 0x1, 0x100 ;  /* 0x0044000000007b1d */ /* 0x000fe20000010000 */
[----:B0-----:R-:W-:-:S02]  /*b060*/  SEL R32, R56, R125, P0 ;  /* 0x0000007d38207207 */ /* 0x001fc40000000000 */
[----:B------:R-:W-:Y:S02]  /*b070*/  SEL R34, R125, R56, P0 ;  /* 0x000000387d227207 */ /* 0x000fe40000000000 */
[----:B-1----:R-:W-:Y:S02]  /*b080*/  SEL R33, R80, R73, P0 ;  /* 0x0000004950217207 */ /* 0x002fe40000000000 */
[----:B------:R-:W-:Y:S01]  /*b090*/  SEL R35, R73, R80, P0 ;  /* 0x0000005049237207 */ /* 0x000fe20000000000 */
[----:B------:R-:W-:Y:S04]  /*b0a0*/  SHFL.IDX PT, R60, R60, R5, 0x1c1f ;  /* 0x001c1f053c3c7589 */ /* 0x000fe800000e0000 */
[----:B------:R-:W-:Y:S04]  /*b0b0*/  SHFL.IDX PT, R66, R66, R5, 0x1c1f ;  /* 0x001c1f0542427589 */ /* 0x000fe800000e0000 */
[----:B------:R-:W0:Y:S01]  /*b0c0*/  SHFL.IDX PT, R57, R57, R20, 0x1c1f ;  /* 0x001c1f1439397589 */ /* 0x000e2200000e0000 */
[----:B--2---:R-:W-:-:S03]  /*b0d0*/  SEL R36, R58, R121, P0 ;  /* 0x000000793a247207 */ /* 0x004fc60000000000 */
[----:B------:R-:W1:Y:S01]  /*b0e0*/  SHFL.IDX PT, R55, R55, R20, 0x1c1f ;  /* 0x001c1f1437377589 */ /* 0x000e6200000e0000 */
[----:B---3--:R-:W-:-:S03]  /*b0f0*/  SEL R37, R76, R67, P0 ;  /* 0x000000434c257207 */ /* 0x008fc60000000000 */
[----:B------:R-:W-:Y:S04]  /*b100*/  SHFL.IDX PT, R62, R62, R5, 0x1c1f ;  /* 0x001c1f053e3e7589 */ /* 0x000fe800000e0000 */
[----:B------:R-:W-:Y:S04]  /*b110*/  SHFL.IDX PT, R54, R54, R5, 0x1c1f ;  /* 0x001c1f0536367589 */ /* 0x000fe800000e0000 */
[----:B------:R-:W2:Y:S04]  /*b120*/  SHFL.IDX PT, R49, R49, R20, 0x1c1f ;  /* 0x001c1f1431317589 */ /* 0x000ea800000e0000 */
[----:B------:R-:W3:Y:S04]  /*b130*/  SHFL.IDX PT, R47, R47, R20, 0x1c1f ;  /* 0x001c1f142f2f7589 */ /* 0x000ee800000e0000 */
[----:B------:R-:W-:Y:S04]  /*b140*/  SHFL.IDX PT, R52, R52, R5, 0x1c1f ;  /* 0x001c1f0534347589 */ /* 0x000fe800000e0000 */
[----:B------:R-:W-:Y:S04]  /*b150*/  SHFL.IDX PT, R44, R44, R5, 0x1c1f ;  /* 0x001c1f052c2c7589 */ /* 0x000fe800000e0000 */
[----:B------:R-:W-:Y:S04]  /*b160*/  SHFL.IDX PT, R64, R64, R5, 0x1c1f ;  /* 0x001c1f0540407589 */ /* 0x000fe800000e0000 */
[----:B------:R-:W-:Y:S04]  /*b170*/  SHFL.IDX PT, R68, R68, R5, 0x1c1f ;  /* 0x001c1f0544447589 */ /* 0x000fe800000e0000 */
[----:B------:R-:W-:Y:S04]  /*b180*/  SHFL.IDX PT, R46, R46, R5, 0x1c1f ;  /* 0x001c1f052e2e7589 */ /* 0x000fe800000e0000 */
[----:B------:R4:W-:Y:S04]  /*b190*/  SHFL.IDX PT, R21, R38, R5, 0x1c1f ;  /* 0x001c1f0526157589 */ /* 0x0009e800000e0000 */
[----:B------:R-:W-:Y:S04]  /*b1a0*/  SHFL.IDX PT, R61, R82, R5, 0x1c1f ;  /* 0x001c1f05523d7589 */ /* 0x000fe800000e0000 */
[----:B------:R-:W-:Y:S01]  /*b1b0*/  SHFL.IDX PT, R69, R84, R5, 0x1c1f ;  /* 0x001c1f0554457589 */ /* 0x000fe200000e0000 */
[----:B----4-:R-:W-:-:S03]  /*b1c0*/  SEL R38, R121, R58, P0 ;  /* 0x0000003a79267207 */ /* 0x010fc60000000000 */
[----:B------:R-:W4:Y:S04]  /*b1d0*/  SHFL.IDX PT, R41, R41, R20, 0x1c1f ;  /* 0x001c1f1429297589 */ /* 0x000f2800000e0000 */
[----:B------:R0:W4:Y:S04]  /*b1e0*/  SHFL.IDX PT, R5, R39, R20, 0x1c1f ;  /* 0x001c1f1427057589 */ /* 0x00012800000e0000 */
[----:B------:R-:W4:Y:S04]  /*b1f0*/  SHFL.IDX PT, R43, R43, R20, 0x1c1f ;  /* 0x001c1f142b2b7589 */ /* 0x000f2800000e0000 */
[----:B------:R-:W4:Y:S01]  /*b200*/  SHFL.IDX PT, R82, R53, R20, 0x1c1f ;  /* 0x001c1f1435527589 */ /* 0x000f2200000e0000 */
[----:B0-----:R-:W-:-:S03]  /*b210*/  SEL R39, R67, R76, P0 ;  /* 0x0000004c43277207 */ /* 0x001fc60000000000 */
[----:B------:R-:W-:Y:S04]  /*b220*/  SHFL.IDX PT, R45, R45, R20, 0x1c1f ;  /* 0x001c1f142d2d7589 */ /* 0x000fe800000e0000 */
[----:B------:R-:W-:Y:S04]  /*b230*/  SHFL.IDX PT, R84, R59, R20, 0x1c1f ;  /* 0x001c1f143b547589 */ /* 0x000fe800000e0000 */
[----:B------:R-:W-:Y:S04]  /*b240*/  SHFL.IDX PT, R51, R51, R20, 0x1c1f ;  /* 0x001c1f1433337589 */ /* 0x000fe800000e0000 */
[----:B------:R-:W0:Y:S04]  /*b250*/  SHFL.IDX PT, R86, R65, R20, 0x1c1f ;  /* 0x001c1f1441567589 */ /* 0x000e2800000e0000 */
[----:B------:R1:W-:Y:S04]  /*b260*/  STSM.16.M88.4 [R93], R8 ;  /* 0x000000085d007844 */ /* 0x0003e80000000200 */
[----:B------:R2:W-:Y:S04]  /*b270*/  STSM.16.M88.4 [R92], R12 ;  /* 0x0000000c5c007844 */ /* 0x0005e80000000200 */
[----:B------:R4:W-:Y:S04]  /*b280*/  STSM.16.M88.4 [R91], R24 ;  /* 0x000000185b007844 */ /* 0x0009e80000000200 */
[----:B------:R0:W-:Y:S01]  /*b290*/  STSM.16.M88.4 [R90], R28 ;  /* 0x0000001c5a007844 */ /* 0x0001e20000000200 */
[----:B-1----:R-:W-:-:S03]  /*b2a0*/  SEL R8, R60, R57, P0 ;  /* 0x000000393c087207 */ /* 0x002fc60000000000 */
[----:B------:R-:W-:Y:S01]  /*b2b0*/  STSM.16.M88.4 [R88], R32 ;  /* 0x0000002058007844 */ /* 0x000fe20000000200 */
[----:B------:R-:W-:Y:S02]  /*b2c0*/  SEL R10, R57, R60, P0 ;  /* 0x0000003c390a7207 */ /* 0x000fe40000000000 */
[----:B------:R-:W-:Y:S01]  /*b2d0*/  SEL R9, R66, R55, P0 ;  /* 0x0000003742097207 */ /* 0x000fe20000000000 */
[----:B------:R-:W-:Y:S01]  /*b2e0*/  STSM.16.M88.4 [R87], R36 ;  /* 0x0000002457007844 */ /* 0x000fe20000000200 */
[----:B------:R-:W-:Y:S02]  /*b2f0*/  SEL R11, R55, R66, P0 ;  /* 0x00000042370b7207 */ /* 0x000fe40000000000 */
[----:B--2---:R-:W-:Y:S02]  /*b300*/  SEL R12, R62, R49, P0 ;  /* 0x000000313e0c7207 */ /* 0x004fe40000000000 */
[----:B------:R-:W-:Y:S01]  /*b310*/  SEL R14, R49, R62, P0 ;  /* 0x0000003e310e7207 */ /* 0x000fe20000000000 */
[----:B------:R1:W-:Y:S01]  /*b320*/  STSM.16.M88.4 [R85], R8 ;  /* 0x0000000855007844 */ /* 0x0003e20000000200 */
[----:B---3--:R-:W-:Y:S01]  /*b330*/  SEL R13, R54, R47, P0 ;  /* 0x0000002f360d7207 */ /* 0x008fe20000000000 */
[----:B------:R-:W-:Y:S01]  /*b340*/  UMOV UR4, URZ ;  /* 0x0000003f00047c82 */ /* 0x000fe20008000000 */
[----:B------:R-:W-:Y:S01]  /*b350*/  SEL R15, R47, R54, P0 ;  /* 0x000000362f0f7207 */ /* 0x000fe20000000000 */
[----:B------:R-:W-:Y:S01]  /*b360*/  ULDC UR8, c[0x0][0xa88] ;  /* 0x0002a20000087ab9 */ /* 0x000fe20000000800 */
[----:B----4-:R-:W-:Y:S01]  /*b370*/  SEL R24, R52, R41, P0 ;  /* 0x0000002934187207 */ /* 0x010fe20000000000 */
[----:B------:R-:W2:Y:S01]  /*b380*/  LDC R62, c[0x0][0xbe8] ;  /* 0x0002fa00ff3e7b82 */ /* 0x000ea20000000800 */
[----:B------:R-:W-:Y:S01]  /*b390*/  SEL R26, R41, R52, P0 ;  /* 0x00000034291a7207 */ /* 0x000fe20000000000 */
[----:B------:R3:W-:Y:S01]  /*b3a0*/  STSM.16.M88.4 [R83], R12 ;  /* 0x0000000c53007844 */ /* 0x0007e20000000200 */
[----:B------:R-:W-:-:S02]  /*b3b0*/  SEL R25, R46, R5, P0 ;  /* 0x000000052e197207 */ /* 0x000fc40000000000 */
[----:B------:R-:W-:Y:S02]  /*b3c0*/  SEL R27, R5, R46, P0 ;  /* 0x0000002e051b7207 */ /* 0x000fe40000000000 */
[----:B0-----:R-:W-:Y:S02]  /*b3d0*/  SEL R28, R44, R43, P0 ;  /* 0x0000002b2c1c7207 */ /* 0x001fe40000000000 */
[----:B------:R-:W-:Y:S01]  /*b3e0*/  SEL R30, R43, R44, P0 ;  /* 0x0000002c2b1e7207 */ /* 0x000fe20000000000 */
[----:B------:R-:W-:Y:S01]  /*b3f0*/  STSM.16.M88.4 [R79], R24 ;  /* 0x000000184f007844 */ /* 0x000fe20000000200 */
[----:B------:R-:W-:Y:S01]  /*b400*/  SEL R29, R21, R82, P0 ;  /* 0x00000052151d7207 */ /* 0x000fe20000000000 */
[----:B-1----:R-:W-:Y:S01]  /*b410*/  IMAD.U32 R8, RZ, RZ, UR6 ;  /* 0x00000006ff087e24 */ /* 0x002fe2000f8e00ff */
[----:B------:R-:W-:Y:S01]  /*b420*/  SEL R31, R82, R21, P0 ;  /* 0x00000015521f7207 */ /* 0x000fe20000000000 */
[----:B------:R-:W-:Y:S01]  /*b430*/  IMAD.U32 R9, RZ, RZ, UR7 ;  /* 0x00000007ff097e24 */ /* 0x000fe2000f8e00ff */
[----:B------:R-:W-:Y:S01]  /*b440*/  SEL R53, R69, R86, P0 ;  /* 0x0000005645357207 */ /* 0x000fe20000000000 */
[----:B------:R-:W-:Y:S01]  /*b450*/  ULDC.64 UR6, c[0x0][0xc08] ;  /* 0x0003020000067ab9 */ /* 0x000fe20000000a00 */
[----:B------:R-:W-:Y:S01]  /*b460*/  SEL R55, R86, R69, P0 ;  /* 0x0000004556377207 */ /* 0x000fe20000000000 */
[----:B------:R-:W-:Y:S01]  /*b470*/  STSM.16.M88.4 [R77], R28 ;  /* 0x0000001c4d007844 */ /* 0x000fe20000000200 */
[----:B---3--:R-:W-:-:S02]  /*b480*/  SEL R12, R64, R45, P0 ;  /* 0x0000002d400c7207 */ /* 0x008fc40000000000 */
[----:B------:R-:W-:Y:S02]  /*b490*/  SEL R14, R45, R64, P0 ;  /* 0x000000402d0e7207 */ /* 0x000fe40000000000 */
[----:B------:R-:W-:Y:S02]  /*b4a0*/  SEL R13, R61, R84, P0 ;  /* 0x000000543d0d7207 */ /* 0x000fe40000000000 */
[----:B------:R-:W-:Y:S02]  /*b4b0*/  SEL R15, R84, R61, P0 ;  /* 0x0000003d540f7207 */ /* 0x000fe40000000000 */
[----:B------:R-:W-:Y:S02]  /*b4c0*/  SEL R52, R68, R51, P0 ;  /* 0x0000003344347207 */ /* 0x000fe40000000000 */
[----:B------:R-:W-:Y:S01]  /*b4d0*/  SEL R54, R51, R68, P0 ;  /* 0x0000004433367207 */ /* 0x000fe20000000000 */
[----:B------:R0:W-:Y:S04]  /*b4e0*/  STSM.16.M88.4 [R75], R12 ;  /* 0x0000000c4b007844 */ /* 0x0001e80000000200 */
[----:B------:R1:W-:Y:S01]  /*b4f0*/  STSM.16.M88.4 [R71], R52 ;  /* 0x0000003447007844 */ /* 0x0003e20000000200 */
[----:B------:R-:W-:Y:S06]  /*b500*/  BAR.SYNC.DEFER_BLOCKING 0x1, 0x100 ;  /* 0x0044000000007b1d */ /* 0x000fec0000010000 */
[----:B------:R-:W3:Y:S01]  /*b510*/  @P2 LDG.E R5, desc[UR48][R8.64] ;  /* 0x0000003008052981 */ /* 0x000ee2000c1e1900 */
[----:B------:R-:W-:Y:S01]  /*b520*/  UISETP.NE.U32.AND UP1, UPT, UR6, URZ, UPT ;  /* 0x0000003f0600728c */ /* 0x000fe2000bf25070 */
[----:B--2---:R-:W-:Y:S01]  /*b530*/  ISETP.NE.AND P1, PT, R62, 0x1, PT ;  /* 0x000000013e00780c */ /* 0x004fe20003f25270 */
[----:B0-----:R-:W-:-:S02]  /*b540*/  IMAD.U32 R14, RZ, RZ, UR39 ;  /* 0x00000027ff0e7e24 */ /* 0x001fc4000f8e00ff */
[----:B------:R-:W-:-:S06]  /*b550*/  UISETP.NE.AND.EX UP1, UPT, UR7, URZ, UPT, UP1 ;  /* 0x0000003f0700728c */ /* 0x000fcc000bf25310 */
[----:B------:R-:W-:-:S04]  /*b560*/  PLOP3.LUT P0, PT, PT, PT, UP1, 0x80, 0x0 ;  /* 0x000000000000781c */ /* 0x000fc80003f0f018 */
[----:B------:R-:W0:Y:S01]  /*b570*/  @P1 LDC R10, c[0x0][0xbec] ;  /* 0x0002fb00ff0a1b82 */ /* 0x000e220000000800 */
[----:B------:R-:W-:-:S04]  /*b580*/  @UP1 ULEA UR6, UP2, UR36, UR6, 0x2 ;  /* 0x0000000624061291 */ /* 0x000fc8000f84103f */
[----:B------:R-:W-:Y:S02]  /*b590*/  @UP1 ULEA.HI.X UR7, UR36, UR7, UR37, 0x2, UP2 ;  /* 0x0000000724071291 */ /* 0x000fe400090f1425 */
[----:B------:R-:W-:Y:S01]  /*b5a0*/  IMAD.U32 R12, RZ, RZ, UR6 ;  /* 0x00000006ff0c7e24 */ /* 0x000fe2000f8e00ff */
[----:B------:R-:W2:Y:S03]  /*b5b0*/  @P1 LDC R20, c[0x0][0xbf0] ;  /* 0x0002fc00ff141b82 */ /* 0x000ea60000000800 */
[----:B------:R-:W-:Y:S01]  /*b5c0*/  IMAD.U32 R13, RZ, RZ, UR7 ;  /* 0x00000007ff0d7e24 */ /* 0x000fe2000f8e00ff */
[----:B---3--:R-:W-:Y:S01]  /*b5d0*/  @P2 R2UR UR4, R5 ;  /* 0x00000000050422ca */ /* 0x008fe200000e0000 */
[----:B------:R-:W-:-:S06]  /*b5e0*/  IMAD.U32 R5, RZ, RZ, UR8 ;  /* 0x00000008ff057e24 */ /* 0x000fcc000f8e00ff */
[----:B------:R1:W5:Y:S01]  /*b5f0*/  @P0 LDG.E R5, desc[UR48][R12.64] ;  /* 0x000000300c050981 */ /* 0x000362000c1e1900 */
[----:B0-2---:R-:W-:Y:S07]  /*b600*/  @P0 BRA `(.L_x_3209) ;  /* 0x0000000000100947 */ /* 0x005fee0003800000 */
[----:B------:R-:W-:Y:S05]  /*b610*/  @!P2 BRA `(.L_x_3209) ;  /* 0x00000000000ca947 */ /* 0x000fea0003800000 */
[----:B-1----:R-:W2:Y:S04]  /*b620*/  LDG.E R12, desc[UR48][R8.64] ;  /* 0x00000030080c7981 */ /* 0x002ea8000c1e1900 */
[----:B-----5:R-:W2:Y:S02]  /*b630*/  LDG.E R5, desc[UR48][R8.64+0x4] ;  /* 0x0000043008057981 */ /* 0x020ea4000c1e1900 */
[----:B--2---:R-:W-:-:S07]  /*b640*/  IMAD.IADD R5, R5, 0x1, -R12 ;  /* 0x0000000105057824 */ /* 0x004fce00078e0a0c */
.L_x_3209:
[----:B------:R-:W-:Y:S01]  /*b650*/  USHF.R.S32.HI UR14, URZ, 0x1f, UR40 ;  /* 0x0000001f3f0e7899 */ /* 0x000fe20008011428 */
[----:B-1----:R-:W-:Y:S01]  /*b660*/  IMAD R13, R14, 0x80, R223 ;  /* 0x000000800e0d7824 */ /* 0x002fe200078e02df */
[----:B------:R-:W-:Y:S01]  /*b670*/  ULDC.64 UR12, c[0x0][0xb90] ;  /* 0x0002e400000c7ab9 */ /* 0x000fe20000000a00 */
[----:B------:R-:W-:Y:S01]  /*b680*/  USHF.R.S32.HI UR9, URZ, 0x1f, UR4 ;  /* 0x0000001f3f097899 */ /* 0x000fe20008011404 */
[----:B------:R-:W-:Y:S01]  /*b690*/  IMAD.U32 R26, RZ, RZ, UR39 ;  /* 0x00000027ff1a7e24 */ /* 0x000fe2000f8e00ff */
        /* <DEDUP_REMOVED lines=21> */
[----:B------:R-:W-:Y:S01]  /*b7f0*/  IMAD R26, R26, 0x80, R221 ;  /* 0x000000801a1a7824 */ /* 0x000fe200078e02dd */
[----:B------:R-:W-:Y:S01]  /*b800*/  IADD3 R8, P0, R8, UR6, RZ ;  /* 0x0000000608087c10 */ /* 0x000fe2000ff1e0ff */
[----:B-----5:R-:W-:Y:S01]  /*b810*/  IMAD R69, R5, R62, RZ ;  /* 0x0000003e05457224 */ /* 0x020fe200078e02ff */
[----:B------:R-:W-:Y:S01]  /*b820*/  LOP3.LUT R12, R15, 0x380, RZ, 0xc0, !PT ;  /* 0x000003800f0c7812 */ /* 0x000fe200078ec0ff */
[----:B------:R-:W-:Y:S01]  /*b830*/  IMAD.U32 R10, RZ, RZ, UR8 ;  /* 0x00000008ff0a7e24 */ /* 0x000fe2000f8e00ff */
[----:B------:R-:W-:Y:S01]  /*b840*/  IADD3 R25, P2, R6, 0x1000, RZ ;  /* 0x0000100006197810 */ /* 0x000fe20007f5e0ff */
[----:B------:R-:W1:Y:S01]  /*b850*/  @P1 LDC R67, c[0x0][0xbf0] ;  /* 0x0002fc00ff431b82 */ /* 0x000e620000000800 */
[----:B------:R-:W-:Y:S01]  /*b860*/  SHF.R.U64 R12, R12, 0x3, RZ ;  /* 0x000000030c0c7819 */ /* 0x000fe200000012ff */
[----:B------:R-:W-:Y:S01]  /*b870*/  ULDC.64 UR10, c[0x0][0xaa0] ;  /* 0x0002a800000a7ab9 */ /* 0x000fe20000000a00 */
[----:B------:R-:W-:Y:S01]  /*b880*/  IADD3.X R9, R9, UR7, R10, P0, !PT ;  /* 0x0000000709097c10 */ /* 0x000fe200087fe40a */
[----:B------:R-:W-:Y:S01]  /*b890*/  ULDC.64 UR6, c[0x0][0xb88] ;  /* 0x0002e20000067ab9 */ /* 0x000fe20000000a00 */
[----:B------:R-:W-:-:S02]  /*b8a0*/  SHF.R.S32.HI R10, RZ, 0x1f, R11 ;  /* 0x0000001fff0a7819 */ /* 0x000fc4000001140b */
[----:B------:R-:W-:Y:S01]  /*b8b0*/  LOP3.LUT R12, R12, R15, RZ, 0x3c, !PT ;  /* 0x0000000f0c0c7212 */ /* 0x000fe200078e3cff */
[----:B------:R-:W-:Y:S01]  /*b8c0*/  IMAD.WIDE.U32 R8, R11, UR6, R8 ;  /* 0x000000060b087c25 */ /* 0x000fe2000f8e0008 */
[----:B------:R-:W-:Y:S02]  /*b8d0*/  LOP3.LUT R24, R25, 0x380, RZ, 0xc0, !PT ;  /* 0x0000038019187812 */ /* 0x000fe400078ec0ff */
[----:B------:R-:W-:Y:S01]  /*b8e0*/  IADD3 R41, P0, R6, 0x5000, RZ ;  /* 0x0000500006297810 */ /* 0x000fe20007f1e0ff */
[----:B------:R-:W-:Y:S01]  /*b8f0*/  IMAD R14, R10, UR6, RZ ;  /* 0x000000060a0e7c24 */ /* 0x000fe2000f8e02ff */
[----:B------:R-:W-:Y:S02]  /*b900*/  SHF.R.U64 R24, R24, 0x3, RZ ;  /* 0x0000000318187819 */ /* 0x000fe400000012ff */
[----:B------:R-:W-:Y:S01]  /*b910*/  LOP3.LUT R40, R41, 0x380, RZ, 0xc0, !PT ;  /* 0x0000038029287812 */ /* 0x000fe200078ec0ff */
[----:B------:R-:W-:Y:S01]  /*b920*/  IMAD R15, R11, UR7, R14 ;  /* 0x000000070b0f7c24 */ /* 0x000fe2000f8e020e */
[----:B------:R-:W-:Y:S01]  /*b930*/  ULDC.64 UR6, c[0x0][0xb50] ;  /* 0x0002d40000067ab9 */ /* 0x000fe20000000a00 */
[----:B------:R-:W-:Y:S01]  /*b940*/  LOP3.LUT R24, R24, R25, RZ, 0x3c, !PT ;  /* 0x0000001918187212 */ /* 0x000fe200078e3cff */
[----:B------:R-:W-:Y:S01]  /*b950*/  IMAD.X R25, RZ, RZ, R7, P2 ;  /* 0x000000ffff197224 */ /* 0x000fe200010e0607 */
[----:B------:R-:W-:Y:S01]  /*b960*/  IADD3 R29, P2, R6, 0x7000, RZ ;  /* 0x00007000061d7810 */ /* 0x000fe20007f5e0ff */
[----:B------:R-:W-:Y:S01]  /*b970*/  IMAD.IADD R9, R9, 0x1, R15 ;  /* 0x0000000109097824 */ /* 0x000fe200078e020f */
[----:B------:R-:W-:-:S02]  /*b980*/  LEA R15, P3, R8, UR6, 0x2 ;  /* 0x00000006080f7c11 */ /* 0x000fc4000f8610ff */
[----:B------:R-:W-:Y:S02]  /*b990*/  IADD3 R13, P5, R6, 0x3000, RZ ;  /* 0x00003000060d7810 */ /* 0x000fe40007fbe0ff */
[----:B------:R-:W-:Y:S01]  /*b9a0*/  LEA.HI.X R20, R8, UR7, R9, 0x2, P3 ;  /* 0x0000000708147c11 */ /* 0x000fe200098f1409 */
[----:B------:R-:W-:Y:S01]  /*b9b0*/  SHFL.IDX PT, R50, R15, RZ, 0x1c1f ;  /* 0x001c1fff0f327589 */ /* 0x000fe200000e0000 */
[----:B------:R-:W-:Y:S01]  /*b9c0*/  IADD3 R37, P3, R6, 0x6000, RZ ;  /* 0x0000600006257810 */ /* 0x000fe20007f7e0ff */
[----:B------:R-:W-:Y:S01]  /*b9d0*/  VIADD R8, R26, 0x8 ;  /* 0x000000081a087836 */ /* 0x000fe20000000000 */
[----:B------:R-:W-:Y:S01]  /*b9e0*/  IADD3 R45, P4, R6, 0x4000, RZ ;  /* 0x00004000062d7810 */ /* 0x000fe20007f9e0ff */
[----:B------:R-:W2:Y:S01]  /*b9f0*/  SHFL.IDX PT, R51, R20, RZ, 0x1c1f ;  /* 0x001c1fff14337589 */ /* 0x000ea200000e0000 */
[----:B------:R-:W-:Y:S01]  /*ba00*/  LOP3.LUT R36, R37, 0x380, RZ, 0xc0, !PT ;  /* 0x0000038025247812 */ /* 0x000fe200078ec0ff */
[----:B------:R-:W-:Y:S01]  /*ba10*/  IMAD.X R11, RZ, RZ, R7, P5 ;  /* 0x000000ffff0b7224 */ /* 0x000fe200028e0607 */
[----:B------:R-:W-:Y:S01]  /*ba20*/  SHF.R.U64 R40, R40, 0x3, RZ ;  /* 0x0000000328287819 */ /* 0x000fe200000012ff */
[----:B------:R-:W-:Y:S01]  /*ba30*/  SHFL.IDX PT, R60, R15, 0x1, 0x1c1f ;  /* 0x003c1f000f3c7f89 */ /* 0x000fe200000e0000 */
[----:B------:R-:W-:-:S02]  /*ba40*/  LOP3.LUT R28, R29, 0x380, RZ, 0xc0, !PT ;  /* 0x000003801d1c7812 */ /* 0x000fc400078ec0ff */
[----:B------:R-:W-:Y:S01]  /*ba50*/  LOP3.LUT R10, R13, 0x380, RZ, 0xc0, !PT ;  /* 0x000003800d0a7812 */ /* 0x000fe200078ec0ff */
[----:B------:R-:W3:Y:S01]  /*ba60*/  SHFL.IDX PT, R61, R20, 0x1, 0x1c1f ;  /* 0x003c1f00143d7f89 */ /* 0x000ee200000e0000 */
[----:B------:R-:W-:Y:S02]  /*ba70*/  LOP3.LUT R44, R45, 0x380, RZ, 0xc0, !PT ;  /* 0x000003802d2c7812 */ /* 0x000fe400078ec0ff */
[----:B------:R-:W-:Y:S02]  /*ba80*/  SHF.R.U64 R36, R36, 0x3, RZ ;  /* 0x0000000324247819 */ /* 0x000fe400000012ff */
[----:B------:R-:W-:Y:S01]  /*ba90*/  LOP3.LUT R40, R40, R41, RZ, 0x3c, !PT ;  /* 0x0000002928287212 */ /* 0x000fe200078e3cff */
[----:B------:R-:W-:Y:S01]  /*baa0*/  IMAD.X R41, RZ, RZ, R7, P0 ;  /* 0x000000ffff297224 */ /* 0x000fe200000e0607 */
[----:B------:R-:W-:Y:S02]  /*bab0*/  SHF.R.U64 R28, R28, 0x3, RZ ;  /* 0x000000031c1c7819 */ /* 0x000fe400000012ff */
[----:B------:R-:W-:-:S02]  /*bac0*/  SHF.R.U64 R10, R10, 0x3, RZ ;  /* 0x000000030a0a7819 */ /* 0x000fc400000012ff */
[----:B------:R-:W-:Y:S02]  /*bad0*/  SHF.R.U64 R44, R44, 0x3, RZ ;  /* 0x000000032c2c7819 */ /* 0x000fe400000012ff */
[----:B------:R-:W-:Y:S02]  /*bae0*/  LOP3.LUT P0, RZ, R22, 0x3, RZ, 0xc0, !PT ;  /* 0x0000000316ff7812 */ /* 0x000fe4000780c0ff */
[----:B------:R-:W-:Y:S01]  /*baf0*/  LOP3.LUT R36, R36, R37, RZ, 0x3c, !PT ;  /* 0x0000002524247212 */ /* 0x000fe200078e3cff */
[--C-:B------:R-:W-:Y:S01]  /*bb00*/  IMAD.X R37, RZ, RZ, R7.reuse, P3 ;  /* 0x000000ffff257224 */ /* 0x100fe200018e0607 */
[----:B------:R-:W-:Y:S01]  /*bb10*/  LOP3.LUT R28, R28, R29, RZ, 0x3c, !PT ;  /* 0x0000001d1c1c7212 */ /* 0x000fe200078e3cff */
[--C-:B------:R-:W-:Y:S01]  /*bb20*/  IMAD.X R29, RZ, RZ, R7.reuse, P2 ;  /* 0x000000ffff1d7224 */ /* 0x100fe200010e0607 */
[----:B------:R-:W-:Y:S02]  /*bb30*/  IADD3 R14, P3, R6, 0xb000, RZ ;  /* 0x0000b000060e7810 */ /* 0x000fe40007f7e0ff */
[----:B------:R-:W-:Y:S01]  /*bb40*/  LOP3.LUT R10, R10, R13, RZ, 0x3c, !PT ;  /* 0x0000000d0a0a7212 */ /* 0x000fe200078e3cff */
[--C-:B------:R-:W-:Y:S01]  /*bb50*/  IMAD.X R13, RZ, RZ, R7.reuse, P6 ;  /* 0x000000ffff0d7224 */ /* 0x100fe200030e0607 */
[----:B------:R-:W-:Y:S01]  /*bb60*/  LOP3.LUT R44, R44, R45, RZ, 0x3c, !PT ;  /* 0x0000002d2c2c7212 */ /* 0x000fe200078e3cff */
[--C-:B------:R-:W-:Y:S01]  /*bb70*/  IMAD.X R45, RZ, RZ, R7.reuse, P4 ;  /* 0x000000ffff2d7224 */ /* 0x100fe200020e0607 */
[-C--:B------:R-:W-:Y:S01]  /*bb80*/  ISETP.GE.OR P2, PT, R26, R69.reuse, P0 ;  /* 0x000000451a00720c */ /* 0x080fe20000746670 */
[----:B------:R-:W-:Y:S01]  /*bb90*/  UIMAD UR8, UR9, UR10, URZ ;  /* 0x0000000a090872a4 */ /* 0x000fe2000f8e023f */
[----:B------:R-:W-:Y:S01]  /*bba0*/  ISETP.GE.OR P0, PT, R8, R69, P0 ;  /* 0x000000450800720c */ /* 0x000fe20000706670 */
[----:B------:R-:W-:Y:S01]  /*bbb0*/  IMAD.X R21, RZ, RZ, R7, P3 ;  /* 0x000000ffff157224 */ /* 0x000fe200018e0607 */
[----:B------:R-:W-:-:S02]  /*bbc0*/  IADD3 R57, P6, R6, 0x8000, RZ ;  /* 0x0000800006397810 */ /* 0x000fc40007fde0ff */
[C---:B------:R-:W-:Y:S02]  /*bbd0*/  IADD3 R53, P5, R6.reuse, 0x9000, RZ ;  /* 0x0000900006357810 */ /* 0x040fe40007fbe0ff */
[C---:B------:R-:W-:Y:S02]  /*bbe0*/  IADD3 R49, P4, R6.reuse, 0xa000, RZ ;  /* 0x0000a00006317810 */ /* 0x040fe40007f9e0ff */
[----:B------:R-:W-:Y:S02]  /*bbf0*/  LOP3.LUT R9, R6, 0x380, RZ, 0xc0, !PT ;  /* 0x0000038006097812 */ /* 0x000fe400078ec0ff */
[----:B------:R-:W-:Y:S01]  /*bc00*/  LOP3.LUT R5, R14, 0x380, RZ, 0xc0, !PT ;  /* 0x000003800e057812 */ /* 0x000fe200078ec0ff */
[----:B--2---:R2:W-:Y:S01]  /*bc10*/  @!P2 ST.E desc[UR48][R50.64], R0 ;  /* 0x000000003200a985 */ /* 0x0045e2000c101930 */
[----:B------:R-:W-:Y:S02]  /*bc20*/  LOP3.LUT R56, R57, 0x380, RZ, 0xc0, !PT ;  /* 0x0000038039387812 */ /* 0x000fe400078ec0ff */
[----:B------:R-:W-:Y:S01]  /*bc30*/  LOP3.LUT R52, R53, 0x380, RZ, 0xc0, !PT ;  /* 0x0000038035347812 */ /* 0x000fe200078ec0ff */
[----:B---3--:R3:W-:Y:S01]  /*bc40*/  @!P0 ST.E desc[UR48][R60.64], R4 ;  /* 0x000000043c008985 */ /* 0x0087e2000c101930 */
[----:B------:R-:W-:-:S02]  /*bc50*/  LOP3.LUT R48, R49, 0x380, RZ, 0xc0, !PT ;  /* 0x0000038031307812 */ /* 0x000fc400078ec0ff */
[----:B------:R-:W-:Y:S01]  /*bc60*/  SHF.R.U64 R9, R9, 0x3, RZ ;  /* 0x0000000309097819 */ /* 0x000fe200000012ff */
[----:B------:R-:W-:Y:S01]  /*bc70*/  UIMAD.WIDE.U32 UR6, UR4, UR10, URZ ;  /* 0x0000000a040672a5 */ /* 0x000fe2000f8e003f */
[----:B------:R-:W-:Y:S01]  /*bc80*/  SHF.R.U64 R5, R5, 0x3, RZ ;  /* 0x0000000305057819 */ /* 0x000fe200000012ff */
[----:B------:R-:W-:Y:S01]  /*bc90*/  UIMAD UR8, UR4, UR11, UR8 ;  /* 0x0000000b040872a4 */ /* 0x000fe2000f8e0208 */
[----:B------:R-:W-:Y:S01]  /*bca0*/  SHF.R.U64 R56, R56, 0x3, RZ ;  /* 0x0000000338387819 */ /* 0x000fe200000012ff */
[----:B--2---:R-:W-:Y:S01]  /*bcb0*/  IMAD R0, R18, 0x20, R19 ;  /* 0x0000002012007824 */ /* 0x004fe200078e0213 */
[----:B------:R-:W-:Y:S01]  /*bcc0*/  SHF.R.U64 R52, R52, 0x3, RZ ;  /* 0x0000000334347819 */ /* 0x000fe200000012ff */
[----:B------:R-:W-:Y:S01]  /*bcd0*/  ULDC.64 UR10, c[0x0][0xae8] ;  /* 0x0002ba00000a7ab9 */ /* 0x000fe20000000a00 */
[----:B------:R-:W-:Y:S01]  /*bce0*/  SHF.R.U64 R48, R48, 0x3, RZ ;  /* 0x0000000330307819 */ /* 0x000fe200000012ff */
[----:B------:R-:W5:Y:S01]  /*bcf0*/  LD.E.128 R24, desc[UR48][R24.64] ;  /* 0x0000003018187980 */ /* 0x000f62000c101d00 */
[----:B------:R-:W-:-:S02]  /*bd00*/  LOP3.LUT R6, R9, R6, RZ, 0x3c, !PT ;  /* 0x0000000609067212 */ /* 0x000fc400078e3cff */
[----:B------:R-:W-:Y:S01]  /*bd10*/  LOP3.LUT R20, R5, R14, RZ, 0x3c, !PT ;  /* 0x0000000e05147212 */ /* 0x000fe200078e3cff */
[----:B------:R-:W5:Y:S01]  /*bd20*/  LD.E.128 R44, desc[UR48][R44.64] ;  /* 0x000000302c2c7980 */ /* 0x000f62000c101d00 */
[----:B------:R-:W-:Y:S01]  /*bd30*/  LOP3.LUT R56, R56, R57, RZ, 0x3c, !PT ;  /* 0x0000003938387212 */ /* 0x000fe200078e3cff */
[--C-:B------:R-:W-:Y:S01]  /*bd40*/  IMAD.X R57, RZ, RZ, R7.reuse, P6 ;  /* 0x000000ffff397224 */ /* 0x100fe200030e0607 */
[----:B------:R-:W-:Y:S01]  /*bd50*/  LOP3.LUT R52, R52, R53, RZ, 0x3c, !PT ;  /* 0x0000003534347212 */ /* 0x000fe200078e3cff */
[--C-:B------:R-:W-:Y:S01]  /*bd60*/  IMAD.X R53, RZ, RZ, R7.reuse, P5 ;  /* 0x000000ffff357224 */ /* 0x100fe200028e0607 */
[----:B------:R-:W-:Y:S01]  /*bd70*/  LOP3.LUT R48, R48, R49, RZ, 0x3c, !PT ;  /* 0x0000003130307212 */ /* 0x000fe200078e3cff */
[----:B------:R-:W-:Y:S01]  /*bd80*/  IMAD.X R49, RZ, RZ, R7, P4 ;  /* 0x000000ffff317224 */ /* 0x000fe200020e0607 */
[----:B------:R-:W5:Y:S01]  /*bd90*/  LD.E.128 R32, desc[UR48][R6.64] ;  /* 0x0000003006207980 */ /* 0x000f62000c101d00 */
[----:B------:R-:W-:Y:S02]  /*bda0*/  UIADD3 UR7, UR7, UR8, URZ ;  /* 0x0000000807077290 */ /* 0x000fe4000fffe03f */
[----:B------:R-:W-:Y:S01]  /*bdb0*/  UIMAD UR4, UR14, UR10, URZ ;  /* 0x0000000a0e0472a4 */ /* 0x000fe2000f8e023f */
[----:B------:R-:W5:Y:S04]  /*bdc0*/  LD.E.128 R12, desc[UR48][R12.64] ;  /* 0x000000300c0c7980 */ /* 0x000f68000c101d00 */
[----:B------:R-:W5:Y:S04]  /*bdd0*/  LD.E.128 R8, desc[UR48][R10.64] ;  /* 0x000000300a087980 */ /* 0x000f68000c101d00 */
[----:B---3--:R2:W5:Y:S01]  /*bde0*/  LD.E.128 R4, desc[UR48][R20.64] ;  /* 0x0000003014047980 */ /* 0x008562000c101d00 */
[----:B------:R-:W-:-:S02]  /*bdf0*/  UIMAD UR4, UR40, UR11, UR4 ;  /* 0x0000000b280472a4 */ /* 0x000fc4000f8e0204 */
[----:B------:R-:W-:Y:S01]  /*be00*/  UIMAD.WIDE.U32 UR6, UR40, UR10, UR6 ;  /* 0x0000000a280672a5 */ /* 0x000fe2000f8e0006 */
[----:B------:R-:W5:Y:S01]  /*be10*/  LD.E.128 R40, desc[UR48][R40.64] ;  /* 0x0000003028287980 */ /* 0x000f62000c101d00 */
[----:B------:R-:W-:-:S03]  /*be20*/  ULDC.64 UR8, c[0x0][0xaf0] ;  /* 0x0002bc0000087ab9 */ /* 0x000fc60000000a00 */
[----:B------:R-:W5:Y:S01]  /*be30*/  LD.E.128 R36, desc[UR48][R36.64] ;  /* 0x0000003024247980 */ /* 0x000f62000c101d00 */
[----:B--2---:R-:W-:-:S03]  /*be40*/  IMAD.U32 R21, RZ, RZ, UR39 ;  /* 0x00000027ff157e24 */ /* 0x004fc6000f8e00ff */
[----:B------:R-:W5:Y:S01]  /*be50*/  LD.E.128 R28, desc[UR48][R28.64] ;  /* 0x000000301c1c7980 */ /* 0x000f62000c101d00 */
[----:B------:R-:W-:Y:S01]  /*be60*/  IMAD R60, R21, 0x80, R0 ;  /* 0x00000080153c7824 */ /* 0x000fe200078e0200 */
[----:B------:R-:W-:Y:S02]  /*be70*/  UIADD3 UR7, UR7, UR4, URZ ;  /* 0x0000000407077290 */ /* 0x000fe4000fffe03f */
[----:B------:R-:W5:Y:S01]  /*be80*/  LD.E.128 R56, desc[UR48][R56.64] ;  /* 0x0000003038387980 */ /* 0x000f62000c101d00 */
[----:B0-----:R-:W-:Y:S01]  /*be90*/  @P1 IMAD.HI.U32 R0, R60, R65, RZ ;  /* 0x000000413c001227 */ /* 0x001fe200078e00ff */
[----:B------:R-:W-:Y:S02]  /*bea0*/  UIMAD UR4, UR37, UR8, URZ ;  /* 0x00000008250472a4 */ /* 0x000fe4000f8e023f */
[----:B------:R-:W5:Y:S01]  /*beb0*/  LD.E.128 R52, desc[UR48][R52.64] ;  /* 0x0000003034347980 */ /* 0x000f62000c101d00 */
[----:B------:R-:W-:Y:S01]  /*bec0*/  UIMAD.WIDE.U32 UR6, UR36, UR8, UR6 ;  /* 0x00000008240672a5 */ /* 0x000fe2000f8e0006 */
[----:B------:R-:W-:Y:S01]  /*bed0*/  IMAD.MOV.U32 R61, RZ, RZ, R60 ;  /* 0x000000ffff3d7224 */ /* 0x000fe200078e003c */
[----:B-1----:R-:W-:Y:S01]  /*bee0*/  @P1 SHF.R.U32.HI R61, RZ, R67, R0 ;  /* 0x00000043ff3d1219 */ /* 0x002fe20000011600 */
[----:B------:R-:W-:Y:S01]  /*bef0*/  UIMAD UR4, UR36, UR9, UR4 ;  /* 0x00000009240472a4 */ /* 0x000fe2000f8e0204 */
[----:B------:R-:W5:Y:S02]  /*bf00*/  LD.E.128 R48, desc[UR48][R48.64] ;  /* 0x0000003030307980 */ /* 0x000f64000c101d00 */
[--C-:B------:R-:W-:Y:S01]  /*bf10*/  SHF.R.S32.HI R0, RZ, 0x1f, R61.reuse ;  /* 0x0000001fff007819 */ /* 0x100fe2000001143d */
[----:B------:R-:W-:Y:S01]  /*bf20*/  UIADD3 UR4, UR7, UR4, URZ ;  /* 0x0000000407047290 */ /* 0x000fe2000fffe03f */
[----:B------:R-:W-:Y:S01]  /*bf30*/  IMAD.MOV R65, RZ, RZ, -R61 ;  /* 0x000000ffff417224 */ /* 0x000fe200078e0a3d */
[----:B------:R-:W-:Y:S01]  /*bf40*/  @!PT LDS RZ, [RZ] ;  /* 0x00000000fffff984 */ /* 0x000fe20000000800 */
[----:B------:R-:W-:Y:S01]  /*bf50*/  @!PT LDS RZ, [RZ] ;  /* 0x00000000fffff984 */ /* 0x000fe20000000800 */
[----:B------:R-:W-:Y:S01]  /*bf60*/  @!PT LDS RZ, [RZ] ;  /* 0x00000000fffff984 */ /* 0x000fe20000000800 */
[----:B------:R-:W-:Y:S01]  /*bf70*/  @!PT LDS RZ, [RZ] ;  /* 0x00000000fffff984 */ /* 0x000fe20000000800 */
[----:B------:R0:W-:Y:S06]  /*bf80*/  MEMBAR.ALL.CTA ;  /* 0x0000000000007992 */ /* 0x0001ec0000008000 */
[----:B0-----:R-:W0:Y:S01]  /*bf90*/  FENCE.VIEW.ASYNC.S ;  /* 0x00000000000073c6 */ /* 0x001e220000000000 */
[----:B------:R-:W-:-:S02]  /*bfa0*/  IMAD.U32 R20, RZ, RZ, UR6 ;  /* 0x00000006ff147e24 */ /* 0x000fc4000f8e00ff */
[----:B------:R-:W-:Y:S01]  /*bfb0*/  IMAD.U32 R21, RZ, RZ, UR7 ;  /* 0x00000007ff157e24 */ /* 0x000fe2000f8e00ff */
[----:B------:R-:W-:Y:S01]  /*bfc0*/  ULDC.64 UR6, c[0x0][0xae0] ;  /* 0x0002b80000067ab9 */ /* 0x000fe20000000a00 */
[----:B------:R-:W-:Y:S02]  /*bfd0*/  IMAD R65, R62, R65, R60 ;  /* 0x000000413e417224 */ /* 0x000fe400078e023c */
[----:B------:R-:W-:Y:S02]  /*bfe0*/  IMAD R0, R0, UR6, RZ ;  /* 0x0000000600007c24 */ /* 0x000fe4000f8e02ff */
[----:B------:R-:W-:Y:S02]  /*bff0*/  IMAD.U32 R21, RZ, RZ, UR4 ;  /* 0x00000004ff157e24 */ /* 0x000fe4000f8e00ff */
[C---:B------:R-:W-:Y:S01]  /*c000*/  IMAD R67, R61.reuse, UR7, R0 ;  /* 0x000000073d437c24 */ /* 0x040fe2000f8e0200 */
[----:B------:R-:W-:Y:S01]  /*c010*/  SHF.R.S32.HI R0, RZ, 0x1f, R65 ;  /* 0x0000001fff007819 */ /* 0x000fe20000011441 */
[----:B------:R-:W-:Y:S01]  /*c020*/  IMAD.WIDE.U32 R20, R61, UR6, R20 ;  /* 0x000000063d147c25 */ /* 0x000fe2000f8e0014 */
[----:B------:R-:W-:-:S03]  /*c030*/  ULDC.64 UR6, c[0x0][0xad8] ;  /* 0x0002b60000067ab9 */ /* 0x000fc60000000a00 */
[----:B------:R-:W-:Y:S02]  /*c040*/  IMAD.U32 R68, RZ, RZ, UR39 ;  /* 0x00000027ff447e24 */ /* 0x000fe4000f8e00ff */
[----:B------:R-:W-:Y:S02]  /*c050*/  IMAD.IADD R21, R21, 0x1, R67 ;  /* 0x0000000115157824 */ /* 0x000fe400078e0243 */
[----:B------:R-:W-:Y:S02]  /*c060*/  IMAD R60, R0, UR6, RZ ;  /* 0x00000006003c7c24 */ /* 0x000fe4000f8e02ff */
[----:B------:R-:W-:Y:S02]  /*c070*/  IMAD R68, R68, 0x80, R19 ;  /* 0x0000008044447824 */ /* 0x000fe400078e0213 */
[C---:B------:R-:W-:Y:S02]  /*c080*/  IMAD R61, R65.reuse, UR7, R60 ;  /* 0x00000007413d7c24 */ /* 0x040fe4000f8e023c */
[----:B------:R-:W-:Y:S01]  /*c090*/  IMAD.WIDE.U32 R20, R65, UR6, R20 ;  /* 0x0000000641147c25 */ /* 0x000fe2000f8e0014 */
[----:B------:R-:W-:Y:S01]  /*c0a0*/  ISETP.GE.AND P2, PT, R68, R69, PT ;  /* 0x000000454400720c */ /* 0x000fe20003f46270 */
[----:B------:R-:W-:-:S02]  /*c0b0*/  ULDC.64 UR6, c[0x0][0xa80] ;  /* 0x0002a00000067ab9 */ /* 0x000fc40000000a00 */
[----:B------:R-:W-:Y:S01]  /*c0c0*/  VIADD R0, R68, 0x20 ;  /* 0x0000002044007836 */ /* 0x000fe20000000000 */
[----:B------:R-:W-:Y:S01]  /*c0d0*/  LEA R62, P3, R20, UR6, 0x1 ;  /* 0x00000006143e7c11 */ /* 0x000fe2000f8608ff */
[----:B------:R-:W-:Y:S02]  /*c0e0*/  IMAD.IADD R21, R21, 0x1, R61 ;  /* 0x0000000115157824 */ /* 0x000fe400078e023d */
        /* <DEDUP_REMOVED lines=14> */
[----:B------:R-:W-:-:S09]  /*c1d0*/  ISETP.GE.AND P2, PT, R17, UR4, PT ;  /* 0x0000000411007c0c */ /* 0x000fd2000bf46270 */
[-C--:B-1----:R-:W-:Y:S02]  /*c1e0*/  @!P4 LEA R20, P6, R2, R65.reuse, 0x1 ;  /* 0x000000410214c211 */ /* 0x082fe400078c08ff */
[-C--:B------:R-:W-:Y:S02]  /*c1f0*/  @!P3 LEA R60, P5, R16, R65.reuse, 0x1 ;  /* 0x00000041103cb211 */ /* 0x080fe400078a08ff */
[-C--:B--2---:R-:W-:Y:S02]  /*c200*/  @!P4 LEA.HI.X R21, R2, R0.reuse, R227, 0x1, P6 ;  /* 0x000000000215c211 */ /* 0x084fe400030f0ce3 */
[C---:B------:R-:W-:Y:S02]  /*c210*/  @!P2 LEA R64, P6, R17.reuse, R65, 0x1 ;  /* 0x000000411140a211 */ /* 0x040fe400078c08ff */
[-C--:B------:R-:W-:Y:S01]  /*c220*/  @!P3 LEA.HI.X R61, R16, R0.reuse, R226, 0x1, P5 ;  /* 0x00000000103db211 */ /* 0x080fe200028f0ce2 */
[----:B-----5:R3:W-:Y:S01]  /*c230*/  @!P4 ST.E.128 desc[UR48][R20.64], R32 ;  /* 0x000000201400c985 */ /* 0x0207e2000c101d30 */
[----:B------:R-:W-:-:S03]  /*c240*/  @!P2 LEA.HI.X R65, R17, R0, R225, 0x1, P6 ;  /* 0x000000001141a211 */ /* 0x000fc600030f0ce1 */
[----:B------:R3:W-:Y:S04]  /*c250*/  @!P3 ST.E.128 desc[UR48][R60.64], R44 ;  /* 0x0000002c3c00b985 */ /* 0x0007e8000c101d30 */
[----:B------:R3:W-:Y:S02]  /*c260*/  @!P2 ST.E.128 desc[UR48][R64.64], R56 ;  /* 0x000000384000a985 */ /* 0x0007e4000c101d30 */
.L_x_3211:
[----:B------:R-:W-:Y:S05]  /*c270*/  BSYNC B1 ;  /* 0x0000000000017941 */ /* 0x000fea0003800000 */
.L_x_3210:
[----:B--2---:R2:W4:Y:S01]  /*c280*/  SHFL.IDX PT, R0, R66, 0x1, 0x181f ;  /* 0x00381f0042007f89 */ /* 0x00452200000e0000 */
[----:B------:R-:W-:Y:S03]  /*c290*/  BSSY B1, `(.L_x_3212) ;  /* 0x0000010000017945 */ /* 0x000fe60003800000 */
[----:B---3-5:R2:W3:Y:S01]  /*c2a0*/  SHFL.IDX PT, R35, R62, 0x1, 0x181f ;  /* 0x00381f003e237f89 */ /* 0x0284e200000e0000 */
        /* <DEDUP_REMOVED lines=8> */
[-C--:B----4-:R-:W-:Y:S02]  /*c330*/  @!P4 LEA.HI.X R21, R2, R0.reuse, R227, 0x1, P1 ;  /* 0x000000000215c211 */ /* 0x090fe400008f0ce3 */
[-C--:B------:R-:W-:Y:S02]  /*c340*/  @!P5 LEA.HI.X R33, R16, R0.reuse, R226, 0x1, P2 ;  /* 0x000000001021d211 */ /* 0x080fe400010f0ce2 */
[----:B------:R-:W-:Y:S01]  /*c350*/  @!P6 LEA.HI.X R35, R17, R0, R225, 0x1, P3 ;  /* 0x000000001123e211 */ /* 0x000fe200018f0ce1 */
[----:B------:R3:W-:Y:S04]  /*c360*/  @!P4 ST.E.128 desc[UR48][R20.64], R24 ;  /* 0x000000181400c985 */ /* 0x0007e8000c101d30 */
[----:B------:R3:W-:Y:S04]  /*c370*/  @!P5 ST.E.128 desc[UR48][R32.64], R40 ;  /* 0x000000282000d985 */ /* 0x0007e8000c101d30 */
[----:B------:R3:W-:Y:S02]  /*c380*/  @!P6 ST.E.128 desc[UR48][R34.64], R52 ;  /* 0x000000342200e985 */ /* 0x0007e4000c101d30 */
.L_x_3213:
[----:B------:R-:W-:Y:S05]  /*c390*/  BSYNC B1 ;  /* 0x0000000000017941 */ /* 0x000fea0003800000 */
.L_x_3212:
[----:B----4-:R4:W0:Y:S01]  /*c3a0*/  SHFL.IDX PT, R0, R66, 0x2, 0x181f ;  /* 0x00581f0042007f89 */ /* 0x01082200000e0000 */
[----:B------:R-:W-:Y:S03]  /*c3b0*/  BSSY B1, `(.L_x_3214) ;  /* 0x0000010000017945 */ /* 0x000fe60003800000 */
[----:B---3--:R4:W3:Y:S01]  /*c3c0*/  SHFL.IDX PT, R27, R62, 0x2, 0x181f ;  /* 0x00581f003e1b7f89 */ /* 0x0088e200000e0000 */
        /* <DEDUP_REMOVED lines=11> */
[----:B------:R0:W-:Y:S04]  /*c480*/  @!P3 ST.E.128 desc[UR48][R20.64], R12 ;  /* 0x0000000c1400b985 */ /* 0x0001e8000c101d30 */
[----:B------:R0:W-:Y:S04]  /*c490*/  @!P4 ST.E.128 desc[UR48][R24.64], R36 ;  /* 0x000000241800c985 */ /* 0x0001e8000c101d30 */
[----:B------:R0:W-:Y:S02]  /*c4a0*/  @!P5 ST.E.128 desc[UR48][R26.64], R48 ;  /* 0x000000301a00d985 */ /* 0x0001e4000c101d30 */
.L_x_3215:
[----:B------:R-:W-:Y:S05]  /*c4b0*/  BSYNC B1 ;  /* 0x0000000000017941 */ /* 0x000fea0003800000 */
.L_x_3214:
[----:B0-----:R-:W-:Y:S01]  /*c4c0*/  VIADD R0, R68, 0x60 ;  /* 0x0000006044007836 */ /* 0x001fe20000000000 */
[----:B--2-4-:R-:W4:Y:S04]  /*c4d0*/  SHFL.IDX PT, R66, R66, 0x3, 0x181f ;  /* 0x00781f0042427f89 */ /* 0x014f2800000e0000 */
[----:B------:R-:W-:Y:S01]  /*c4e0*/  ISETP.GE.AND P0, PT, R0, R69, PT ;  /* 0x000000450000720c */ /* 0x000fe20003f06270 */
[----:B------:R0:W2:-:S12]  /*c4f0*/  SHFL.IDX PT, R3, R62, 0x3, 0x181f ;  /* 0x00781f003e037f89 */ /* 0x00009800000e0000 */
[----:B0-----:R-:W-:Y:S05]  /*c500*/  @P0 BRA `(.L_x_3216) ;  /* 0x0000000c00640947 */ /* 0x001fea0003800000 */
[----:B------:R-:W-:Y:S02]  /*c510*/  ULDC UR4, c[0x0][0xac8] ;  /* 0x0002b20000047ab9 */ /* 0x000fe40000000800 */
[----:B------:R-:W-:Y:S02]  /*c520*/  ISETP.GE.AND P2, PT, R2, UR4, PT ;  /* 0x0000000402007c0c */ /* 0x000fe4000bf46270 */
[----:B------:R-:W-:-:S11]  /*c530*/  ISETP.GE.AND P3, PT, R16, UR4, PT ;  /* 0x0000000410007c0c */ /* 0x000fd6000bf66270 */
[-C--:B--2---:R-:W-:Y:S02]  /*c540*/  @!P2 LEA R12, P0, R2, R3.reuse, 0x1 ;  /* 0x00000003020ca211 */ /* 0x084fe400078008ff */
[----:B------:R-:W-:Y:S02]  /*c550*/  @!P3 LEA R14, P1, R16, R3, 0x1 ;  /* 0x00000003100eb211 */ /* 0x000fe400078208ff */
[-C--:B----4-:R-:W-:Y:S02]  /*c560*/  @!P2 LEA.HI.X R13, R2, R66.reuse, R227, 0x1, P0 ;  /* 0x00000042020da211 */ /* 0x090fe400000f0ce3 */
[----:B------:R-:W-:Y:S02]  /*c570*/  @!P3 LEA.HI.X R15, R16, R66, R226, 0x1, P1 ;  /* 0x00000042100fb211 */ /* 0x000fe400008f0ce2 */
[----:B------:R-:W-:Y:S01]  /*c580*/  ISETP.GE.AND P0, PT, R17, UR4, PT ;  /* 0x0000000411007c0c */ /* 0x000fe2000bf06270 */
[----:B------:R0:W-:Y:S04]  /*c590*/  @!P2 ST.E.128 desc[UR48][R12.64], R8 ;  /* 0x000000080c00a985 */ /* 0x0001e8000c101d30 */
[----:B------:R0:W-:Y:S08]  /*c5a0*/  @!P3 ST.E.128 desc[UR48][R14.64], R28 ;  /* 0x0000001c0e00b985 */ /* 0x0001f0000c101d30 */
[----:B------:R-:W-:Y:S05]  /*c5b0*/  @P0 BRA `(.L_x_3216) ;  /* 0x0000000c00380947 */ /* 0x000fea0003800000 */
[----:B0-----:R-:W-:-:S04]  /*c5c0*/  LEA R8, P0, R17, R3, 0x1 ;  /* 0x0000000311087211 */ /* 0x001fc800078008ff */
[----:B------:R-:W-:-:S05]  /*c5d0*/  LEA.HI.X R9, R17, R66, R225, 0x1, P0 ;  /* 0x0000004211097211 */ /* 0x000fca00000f0ce1 */
[----:B------:R0:W-:Y:S01]  /*c5e0*/  ST.E.128 desc[UR48][R8.64], R4 ;  /* 0x0000000408007985 */ /* 0x0001e2000c101d30 */
[----:B------:R-:W-:Y:S05]  /*c5f0*/  BRA `(.L_x_3216) ;  /* 0x0000000c00287947 */ /* 0x000fea0003800000 */
.L_x_3208:
        /* <DEDUP_REMOVED lines=26> */
[----:B--2---:R-:W-:-:S13]  /*c7a0*/  @P2 R2UR UR4, R3 ;  /* 0x00000000030422ca */ /* 0x004fda00000e0000 */
[----:B------:R-:W-:Y:S01]  /*c7b0*/  USHF.R.S32.HI UR9, URZ, 0x1f, UR4 ;  /* 0x0000001f3f097899 */ /* 0x000fe20008011404 */
[----:B01----:R-:W-:Y:S11]  /*c7c0*/  @P3 BRA `(.L_x_3217) ;  /* 0x0000000000103947 */ /* 0x003ff60003800000 */
[----:B------:R-:W-:Y:S05]  /*c7d0*/  @!P2 BRA `(.L_x_3217) ;  /* 0x00000000000ca947 */ /* 0x000fea0003800000 */
[----:B------:R-:W2:Y:S04]  /*c7e0*/  LDG.E R3, desc[UR48][R4.64] ;  /* 0x0000003004037981 */ /* 0x000ea8000c1e1900 */
[----:B-----5:R-:W2:Y:S02]  /*c7f0*/  LDG.E R0, desc[UR48][R4.64+0x4] ;  /* 0x0000043004007981 */ /* 0x020ea4000c1e1900 */
[----:B--2---:R-:W-:-:S07]  /*c800*/  IMAD.IADD R0, R0, 0x1, -R3 ;  /* 0x0000000100007824 */ /* 0x004fce00078e0a03 */
.L_x_3217:
        /* <DEDUP_REMOVED lines=16> */
[----:B------:R-:W-:Y:S02]  /*c910*/  UMOV UR7, UR9 ;  /* 0x0000000900077c82 */ /* 0x000fe40008000000 */
[----:B------:R-:W-:Y:S02]  /*c920*/  UIMAD.WIDE.U32 UR6, UR40, UR12, UR6 ;  /* 0x0000000c280672a5 */ /* 0x000fe4000f8e0006 */
[----:B------:R-:W-:-:S03]  /*c930*/  UIMAD UR8, UR40, UR13, UR8 ;  /* 0x0000000d280872a4 */ /* 0x000fc6000f8e0208 */
[----:B------:R-:W-:Y:S02]  /*c940*/  ULDC.64 UR12, c[0x0][0xb98] ;  /* 0x0002e600000c7ab9 */ /* 0x000fe40000000a00 */
[----:B------:R-:W0:Y:S01]  /*c950*/  @P1 LDC R4, c[0x0][0xbec] ;  /* 0x0002fb00ff041b82 */ /* 0x000e220000000800 */
[----:B------:R-:W-:Y:S02]  /*c960*/  UIADD3 UR7, UR7, UR8, URZ ;  /* 0x0000000807077290 */ /* 0x000fe4000fffe03f */
[----:B------:R-:W-:Y:S02]  /*c970*/  UIMAD UR8, UR37, UR12, URZ ;  /* 0x0000000c250872a4 */ /* 0x000fe4000f8e023f */
[----:B------:R-:W-:Y:S02]  /*c980*/  UIMAD.WIDE.U32 UR6, UR36, UR12, UR6 ;  /* 0x0000000c240672a5 */ /* 0x000fe4000f8e0006 */
[----:B------:R-:W-:Y:S01]  /*c990*/  UIMAD UR8, UR36, UR13, UR8 ;  /* 0x0000000d240872a4 */ /* 0x000fe2000f8e0208 */
[----:B------:R-:W1:Y:S02]  /*c9a0*/  @P1 LDC R8, c[0x0][0xbf0] ;  /* 0x0002fc00ff081b82 */ /* 0x000e640000000800 */
[----:B------:R-:W-:Y:S01]  /*c9b0*/  ULDC.64 UR12, c[0x0][0xb88] ;  /* 0x0002e200000c7ab9 */ /* 0x000fe20000000a00 */
[----:B0-----:R-:W-:-:S04]  /*c9c0*/  @P1 IMAD.HI.U32 R3, R5, R4, RZ ;  /* 0x0000000405031227 */ /* 0x001fc800078e00ff */
[----:B------:R-:W-:Y:S01]  /*c9d0*/  IMAD.MOV.U32 R4, RZ, RZ, R5 ;  /* 0x000000ffff047224 */ /* 0x000fe200078e0005 */
        /* <DEDUP_REMOVED lines=17> */
.L_x_3219:
[----:B------:R-:W-:Y:S05]  /*caf0*/  BSYNC B1 ;  /* 0x0000000000017941 */ /* 0x000fea0003800000 */
.L_x_3218:
[----:B------:R-:W1:Y:S01]  /*cb00*/  @P0 LDC R5, c[0x0][0xbf0] ;  /* 0x0002fc00ff050b82 */ /* 0x000e620000000800 */
[----:B------:R-:W-:Y:S01]  /*cb10*/  ULDC.64 UR12, c[0x0][0xaa0] ;  /* 0x0002a800000c7ab9 */ /* 0x000fe20000000a00 */
[----:B0-----:R-:W-:Y:S01]  /*cb20*/  IMAD R3, R18, 0x20, R19 ;  /* 0x0000002012037824 */ /* 0x001fe200078e0213 */
[----:B------:R-:W-:Y:S01]  /*cb30*/  UIMAD UR8, UR9, UR12, URZ ;  /* 0x0000000c090872a4 */ /* 0x000fe2000f8e023f */
[----:B------:R-:W-:Y:S01]  /*cb40*/  IMAD.U32 R8, RZ, RZ, UR39 ;  /* 0x00000027ff087e24 */ /* 0x000fe2000f8e00ff */
[----:B------:R-:W-:Y:S01]  /*cb50*/  UIMAD.WIDE.U32 UR6, UR4, UR12, URZ ;  /* 0x0000000c040672a5 */ /* 0x000fe2000f8e003f */
[----:B------:R-:W-:Y:S01]  /*cb60*/  BSSY B1, `(.L_x_3220) ;  /* 0x000003d000017945 */ /* 0x000fe20003800000 */
[----:B------:R-:W-:Y:S01]  /*cb70*/  UIMAD UR8, UR4, UR13, UR8 ;  /* 0x0000000d040872a4 */ /* 0x000fe2000f8e0208 */
[----:B------:R-:W-:Y:S02]  /*cb80*/  IMAD R8, R8, 0x80, R3 ;  /* 0x0000008008087824 */ /* 0x000fe400078e0203 */
[----:B------:R-:W-:Y:S01]  /*cb90*/  ULDC.64 UR12, c[0x0][0xae8] ;  /* 0x0002ba00000c7ab9 */ /* 0x000fe20000000a00 */
[----:B------:R-:W-:Y:S01]  /*cba0*/  UIADD3 UR7, UR7, UR8, URZ ;  /* 0x0000000807077290 */ /* 0x000fe2000fffe03f */
[----:B------:R-:W-:Y:S01]  /*cbb0*/  @P0 IMAD.HI.U32 R4, R8, R9, RZ ;  /* 0x0000000908040227 */ /* 0x000fe200078e00ff */
[----:B------:R-:W-:-:S02]  /*cbc0*/  UIMAD UR4, UR10, UR12, URZ ;  /* 0x0000000c0a0472a4 */ /* 0x000fc4000f8e023f */
        /* <DEDUP_REMOVED lines=36> */
[----:B------:R-:W-:Y:S01]  /*ce10*/  LEA.HI.X R3, R4, UR7, R3, 0x1, P3 ;  /* 0x0000000704037c11 */ /* 0x000fe200098f0c03 */
[----:B------:R0:W1:Y:S03]  /*ce20*/  SHFL.IDX PT, R5, R6, RZ, 0x181f ;  /* 0x00181fff06057589 */ /* 0x00006600000e0000 */
[----:B------:R-:W-:Y:S02]  /*ce30*/  ISETP.GE.AND P0, PT, R0, R11, PT ;  /* 0x0000000b0000720c */ /* 0x000fe40003f06270 */
[----:B------:R0:W2:Y:S01]  /*ce40*/  SHFL.IDX PT, R0, R3, RZ, 0x181f ;  /* 0x00181fff03007589 */ /* 0x0000a200000e0000 */
[----:B------:R-:W-:Y:S10]  /*ce50*/  @P2 BRA `(.L_x_3221) ;  /* 0x0000000000342947 */ /* 0x000ff40003800000 */
        /* <DEDUP_REMOVED lines=9> */
[----:B------:R3:W-:Y:S01]  /*cef0*/  @!P4 ST.E.128 desc[UR48][R12.64], RZ ;  /* 0x000000ff0c00c985 */ /* 0x0007e2000c101d30 */
[----:B------:R-:W-:-:S03]  /*cf00*/  @!P2 LEA.HI.X R5, R17, R0, R225, 0x1, P6 ;  /* 0x000000001105a211 */ /* 0x000fc600030f0ce1 */
[----:B------:R3:W-:Y:S04]  /*cf10*/  @!P3 ST.E.128 desc[UR48][R14.64], RZ ;  /* 0x000000ff0e00b985 */ /* 0x0007e8000c101d30 */
[----:B------:R3:W-:Y:S02]  /*cf20*/  @!P2 ST.E.128 desc[UR48][R4.64], RZ ;  /* 0x000000ff0400a985 */ /* 0x0007e4000c101d30 */
.L_x_3221:
[----:B------:R-:W-:Y:S05]  /*cf30*/  BSYNC B1 ;  /* 0x0000000000017941 */ /* 0x000fea0003800000 */
.L_x_3220:
[----:B--2---:R2:W4:Y:S01]  /*cf40*/  SHFL.IDX PT, R0, R3, 0x1, 0x181f ;  /* 0x00381f0003007f89 */ /* 0x00452200000e0000 */
[----:B------:R-:W-:Y:S03]  /*cf50*/  BSSY B1, `(.L_x_3222) ;  /* 0x0000010000017945 */ /* 0x000fe60003800000 */
[----:B-1-3--:R2:W1:Y:S01]  /*cf60*/  SHFL.IDX PT, R5, R6, 0x1, 0x181f ;  /* 0x00381f0006057f89 */ /* 0x00a46200000e0000 */
[----:B------:R-:W-:Y:S05]  /*cf70*/  @P1 BRA `(.L_x_3223) ;  /* 0x0000000000341947 */ /* 0x000fea0003800000 */
[----:B------:R-:W-:Y:S02]  /*cf80*/  ULDC UR4, c[0x0][0xac8] ;  /* 0x0002b20000047ab9 */ /* 0x000fe40000000800 */
[----:B------:R-:W-:Y:S02]  /*cf90*/  ISETP.GE.AND P4, PT, R2, UR4, PT ;  /* 0x0000000402007c0c */ /* 0x000fe4000bf86270 */
[----:B------:R-:W-:Y:S02]  /*cfa0*/  ISETP.GE.AND P5, PT, R16, UR4, PT ;  /* 0x0000000410007c0c */ /* 0x000fe4000bfa6270 */
[----:B------:R-:W-:-:S09]  /*cfb0*/  ISETP.GE.AND P6, PT, R17, UR4, PT ;  /* 0x0000000411007c0c */ /* 0x000fd2000bfc6270 */
[-C--:B-1----:R-:W-:Y:S02]  /*cfc0*/  @!P4 LEA R12, P1, R2, R5.reuse, 0x1 ;  /* 0x00000005020cc211 */ /* 0x082fe400078208ff */
[-C--:B------:R-:W-:Y:S02]  /*cfd0*/  @!P5 LEA R14, P2, R16, R5.reuse, 0x1 ;  /* 0x00000005100ed211 */ /* 0x080fe400078408ff */
[C---:B------:R-:W-:Y:S02]  /*cfe0*/  @!P6 LEA R4, P3, R17.reuse, R5, 0x1 ;  /* 0x000000051104e211 */ /* 0x040fe400078608ff */
[-C--:B----4-:R-:W-:Y:S02]  /*cff0*/  @!P4 LEA.HI.X R13, R2, R0.reuse, R227, 0x1, P1 ;  /* 0x00000000020dc211 */ /* 0x090fe400008f0ce3 */
[-C--:B------:R-:W-:Y:S02]  /*d000*/  @!P5 LEA.HI.X R15, R16, R0.reuse, R226, 0x1, P2 ;  /* 0x00000000100fd211 */ /* 0x080fe400010f0ce2 */
[----:B------:R-:W-:Y:S01]  /*d010*/  @!P6 LEA.HI.X R5, R17, R0, R225, 0x1, P3 ;  /* 0x000000001105e211 */ /* 0x000fe200018f0ce1 */
[----:B------:R3:W-:Y:S04]  /*d020*/  @!P4 ST.E.128 desc[UR48][R12.64], RZ ;  /* 0x000000ff0c00c985 */ /* 0x0007e8000c101d30 */
[----:B------:R3:W-:Y:S04]  /*d030*/  @!P5 ST.E.128 desc[UR48][R14.64], RZ ;  /* 0x000000ff0e00d985 */ /* 0x0007e8000c101d30 */
[----:B------:R3:W-:Y:S02]  /*d040*/  @!P6 ST.E.128 desc[UR48][R4.64], RZ ;  /* 0x000000ff0400e985 */ /* 0x0007e4000c101d30 */
.L_x_3223:
[----:B------:R-:W-:Y:S05]  /*d050*/  BSYNC B1 ;  /* 0x0000000000017941 */ /* 0x000fea0003800000 */
.L_x_3222:
[----:B----4-:R4:W0:Y:S01]  /*d060*/  SHFL.IDX PT, R0, R3, 0x2, 0x181f ;  /* 0x00581f0003007f89 */ /* 0x01082200000e0000 */
        /* <DEDUP_REMOVED lines=10> */
[-C--:B0-----:R-:W-:Y:S02]  /*d110*/  @!P3 LEA.HI.X R13, R2, R0.reuse, R227, 0x1, P0 ;  /* 0x00000000020db211 */ /* 0x081fe400000f0ce3 */
[-C--:B------:R-:W-:Y:S02]  /*d120*/  @!P4 LEA.HI.X R15, R16, R0.reuse, R226, 0x1, P1 ;  /* 0x00000000100fc211 */ /* 0x080fe400008f0ce2 */
[----:B------:R-:W-:Y:S01]  /*d130*/  @!P5 LEA.HI.X R5, R17, R0, R225, 0x1, P2 ;  /* 0x000000001105d211 */ /* 0x000fe200010f0ce1 */
[----:B------:R3:W-:Y:S04]  /*d140*/  @!P3 ST.E.128 desc[UR48][R12.64], RZ ;  /* 0x000000ff0c00b985 */ /* 0x0007e8000c101d30 */
[----:B------:R3:W-:Y:S04]  /*d150*/  @!P4 ST.E.128 desc[UR48][R14.64], RZ ;  /* 0x000000ff0e00c985 */ /* 0x0007e8000c101d30 */
[----:B------:R3:W-:Y:S02]  /*d160*/  @!P5 ST.E.128 desc[UR48][R4.64], RZ ;  /* 0x000000ff0400d985 */ /* 0x0007e4000c101d30 */
.L_x_3225:
[----:B------:R-:W-:Y:S05]  /*d170*/  BSYNC B1 ;  /* 0x0000000000017941 */ /* 0x000fea0003800000 */
.L_x_3224:
        /* <DEDUP_REMOVED lines=18> */
.L_x_3216:
[----:B------:R-:W-:Y:S05]  /*d2a0*/  BSYNC B0 ;  /* 0x0000000000007941 */ /* 0x000fea0003800000 */
.L_x_3207:
[----:B------:R-:W-:Y:S02]  /*d2b0*/  ULDC UR4, c[0x0][0xc3c] ;  /* 0x00030f0000047ab9 */ /* 0x000fe40000000800 */
[----:B------:R-:W-:-:S13]  /*d2c0*/  ISETP.GE.AND P0, PT, R63, UR4, PT ;  /* 0x000000043f007c0c */ /* 0x000fda000bf06270 */
[----:B------:R-:W-:Y:S05]  /*d2d0*/  @!P0 BRA `(.L_x_3226) ;  /* 0xffffff3800d88947 */ /* 0x000fea000383ffff */
[----:B------:R-:W-:Y:S05]  /*d2e0*/  EXIT ;  /* 0x000000000000794d */ /* 0x000fea0003800000 */
.L_x_3181:
        /* <DEDUP_REMOVED lines=22> */
.L_x_3227:
        /* <DEDUP_REMOVED lines=41> */
.L_x_3233:
        /* <DEDUP_REMOVED lines=14> */
.L_x_3232:
[----:B------:R-:W-:Y:S05]  /*d7c0*/  BSYNC B0 ;  /* 0x0000000000007941 */ /* 0x000fea0003800000 */
.L_x_3231:
        /* <DEDUP_REMOVED lines=22> */
.L_x_3229:
        /* <DEDUP_REMOVED lines=17> */
.L_x_3234:
        /* <DEDUP_REMOVED lines=28> */
.L_x_3230:
[----:B------:R0:W-:Y:S01]  /*dc00*/  STL [R1+0x20], R4 ;  /* 0x0000200401007387 */ /* 0x0001e20000100800 */
[----:B------:R-:W-:-:S03]  /*dc10*/  UMOV UR36, URZ ;  /* 0x0000003f00247c82 */ /* 0x000fc60008000000 */
[----:B------:R0:W-:Y:S02]  /*dc20*/  STL [R1+0x24], RZ ;  /* 0x000024ff01007387 */ /* 0x0001e40000100800 */
.L_x_3235:
        /* <DEDUP_REMOVED lines=11> */
.L_x_3228:
        /* <DEDUP_REMOVED lines=8> */
[----:B------:R-:W2:Y:S01]  /*dd60*/  S2R R10, SR_TID.X ;  /* 0x00000000000a7919 */ /* 0x000ea20000002100 */
[----:B------:R-:W3:Y:S01]  /*dd70*/  S2UR UR5, SR_CgaCtaId ;  /* 0x00000000000579c3 */ /* 0x000ee20000008800 */
[----:B------:R-:W-:Y:S01]  /*dd80*/  UMOV UR4, 0x400 ;  /* 0x0000040000047882 */ /* 0x000fe20000000000 */
[----:B------:R-:W-:Y:S01]  /*dd90*/  ULDC UR43, c[0x0][0xc] ;  /* 0x00000300002b7ab9 */ /* 0x000fe20000000800 */
[----:B------:R-:W-:Y:S02]  /*dda0*/  ULOP3.LUT UR39, UR38, 0x1, URZ, 0xfc, !UPT ;  /* 0x0000000126277892 */ /* 0x000fe4000f8efc3f */
[----:B------:R-:W-:Y:S01]  /*ddb0*/  ULOP3.LUT UR44, UR38, 0x2, URZ, 0xfc, !UPT ;  /* 0x00000002262c7892 */ /* 0x000fe2000f8efc3f */
[----:B------:R-:W-:Y:S01]  /*ddc0*/  ULDC.64 UR52, c[0x0][0x198] ;  /* 0x0000660000347ab9 */ /* 0x000fe20000000a00 */
[----:B---3--:R-:W-:-:S06]  /*ddd0*/  ULEA UR4, UR5, UR4, 0x18 ;  /* 0x0000000405047291 */ /* 0x008fcc000f8ec03f */
[----:B------:R-:W-:Y:S01]  /*dde0*/  IMAD.U32 R17, RZ, RZ, UR4 ;  /* 0x00000004ff117e24 */ /* 0x000fe2000f8e00ff */
[----:B--2---:R-:W-:Y:S01]  /*ddf0*/  SHF.R.U32.HI R0, RZ, 0x1, R10 ;  /* 0x00000001ff007819 */ /* 0x004fe2000001160a */
[C---:B-1----:R-:W-:Y:S01]  /*de00*/  IMAD.SHL.U32 R4, R10.reuse, 0x40, RZ ;  /* 0x000000400a047824 */ /* 0x042fe200078e00ff */
[C---:B------:R-:W-:Y:S01]  /*de10*/  LOP3.LUT R9, R10.reuse, 0x7f, RZ, 0xc0, !PT ;  /* 0x0000007f0a097812 */ /* 0x040fe200078ec0ff */
[----:B------:R-:W-:-:S03]  /*de20*/  IMAD.SHL.U32 R5, R10, 0x2, RZ ;  /* 0x000000020a057824 */ /* 0x000fc600078e00ff */
[----:B------:R-:W-:-:S04]  /*de30*/  LOP3.LUT R3, R4, 0x180, RZ, 0xc0, !PT ;  /* 0x0000018004037812 */ /* 0x000fc800078ec0ff */
[----:B------:R-:W-:Y:S01]  /*de40*/  LOP3.LUT R3, R3, 0x30, R0, 0xf8, !PT ;  /* 0x0000003003037812 */ /* 0x000fe200078ef800 */
[----:B------:R-:W-:-:S05]  /*de50*/  IMAD.SHL.U32 R0, R10, 0x10, RZ ;  /* 0x000000100a007824 */ /* 0x000fca00078e00ff */
[----:B0-----:R-:W-:-:S04]  /*de60*/  LOP3.LUT R2, R0, 0x1b0, RZ, 0xc0, !PT ;  /* 0x000001b000027812 */ /* 0x001fc800078ec0ff */
[----:B------:R-:W-:Y:S01]  /*de70*/  LOP3.LUT R6, R2, 0x30, R5, 0x78, !PT ;  /* 0x0000003002067812 */ /* 0x000fe200078e7805 */
[----:B------:R-:W-:-:S05]  /*de80*/  IMAD.SHL.U32 R2, R9, 0x10, RZ ;  /* 0x0000001009027824 */ /* 0x000fca00078e00ff */
[----:B------:R-:W-:Y:S01]  /*de90*/  LOP3.LUT R7, R2, 0x600, RZ, 0xc0, !PT ;  /* 0x0000060002077812 */ /* 0x000fe200078ec0ff */
[----:B------:R-:W-:-:S05]  /*dea0*/  IMAD.SHL.U32 R2, R10, 0x8, RZ ;  /* 0x000000080a027824 */ /* 0x000fca00078e00ff */
[----:B------:R-:W-:Y:S02]  /*deb0*/  LOP3.LUT R5, R3, 0x30, R2, 0x78, !PT ;  /* 0x0000003003057812 */ /* 0x000fe400078e7802 */
[----:B------:R-:W-:Y:S02]  /*dec0*/  LOP3.LUT R3, R7, 0x40, R0, 0xf8, !PT ;  /* 0x0000004007037812 */ /* 0x000fe400078ef800 */
[----:B------:R-:W-:Y:S02]  /*ded0*/  LOP3.LUT R4, R5, 0x640, R4, 0xf8, !PT ;  /* 0x0000064005047812 */ /* 0x000fe400078ef804 */
[----:B------:R-:W-:Y:S01]  /*dee0*/  LOP3.LUT R2, R3, R6, RZ, 0xfc, !PT ;  /* 0x0000000603027212 */ /* 0x000fe200078efcff */
[----:B------:R-:W-:Y:S01]  /*def0*/  IMAD.SHL.U32 R3, R10, 0x20, RZ ;  /* 0x000000200a037824 */ /* 0x000fe200078e00ff */
[----:B------:R-:W-:Y:S01]  /*df00*/  LOP3.LUT R0, R0, 0x30, RZ, 0xc0, !PT ;  /* 0x0000003000007812 */ /* 0x000fe200078ec0ff */
[----:B------:R0:W-:Y:S03]  /*df10*/  STL [R1], R4 ;  /* 0x0000000401007387 */ /* 0x0001e60000100800 */
[----:B------:R-:W-:Y:S01]  /*df20*/  LOP3.LUT R8, R7, 0x60, R3, 0xf8, !PT ;  /* 0x0000006007087812 */ /* 0x000fe200078ef803 */
[----:B------:R-:W-:Y:S01]  /*df30*/  IMAD.SHL.U32 R7, R10, 0x4, RZ ;  /* 0x000000040a077824 */ /* 0x000fe200078e00ff */
[----:B------:R-:W-:-:S02]  /*df40*/  LOP3.LUT R6, R3, 0x80, RZ, 0xc0, !PT ;  /* 0x0000008003067812 */ /* 0x000fc400078ec0ff */
[----:B------:R-:W-:Y:S02]  /*df50*/  LOP3.LUT R19, R8, 0x100, R3, 0xf8, !PT ;  /* 0x0000010008137812 */ /* 0x000fe400078ef803 */
[----:B------:R-:W-:Y:S02]  /*df60*/  LOP3.LUT R6, R6, 0x10, R10, 0xf8, !PT ;  /* 0x0000001006067812 */ /* 0x000fe400078ef80a */
[----:B0-----:R-:W-:Y:S02]  /*df70*/  SHF.R.U32.HI R4, RZ, 0x2, R9 ;  /* 0x00000002ff047819 */ /* 0x001fe40000011609 */
[----:B------:R-:W-:Y:S02]  /*df80*/  LOP3.LUT R6, R6, 0x10, R7, 0x78, !PT ;  /* 0x0000001006067812 */ /* 0x000fe400078e7807 */
[----:B------:R-:W-:Y:S01]  /*df90*/  LOP3.LUT R4, R4, 0x60, R3, 0xf8, !PT ;  /* 0x0000006004047812 */ /* 0x000fe200078ef803 */
[----:B------:R-:W-:Y:S01]  /*dfa0*/  IMAD.IADD R3, R17, 0x1, R2 ;  /* 0x0000000111037824 */ /* 0x000fe200078e0202 */
[----:B------:R-:W-:Y:S01]  /*dfb0*/  LOP3.LUT R19, R19, R6, RZ, 0xfc, !PT ;  /* 0x0000000613137212 */ /* 0x000fe200078efcff */
[----:B------:R-:W-:-:S03]  /*dfc0*/  IMAD.MOV.U32 R2, RZ, RZ, 0x1 ;  /* 0x00000001ff027424 */ /* 0x000fc600078e00ff */
[----:B------:R-:W-:Y:S04]  /*dfd0*/  STL [R1+0x1c], R3 ;  /* 0x00001c0301007387 */ /* 0x000fe80000100800 */
[----:B------:R-:W-:Y:S04]  /*dfe0*/  STL [R1+0x4], RZ ;  /* 0x000004ff01007387 */ /* 0x000fe80000100800 */
[----:B------:R0:W-:Y:S04]  /*dff0*/  STL [R1+0xc], R2 ;  /* 0x00000c0201007387 */ /* 0x0001e80000100800 */
[----:B------:R1:W-:Y:S01]  /*e000*/  STL [R1+0x28], RZ ;  /* 0x000028ff01007387 */ /* 0x0003e20000100800 */
[----:B0-----:R-:W-:-:S02]  /*e010*/  LOP3.LUT R2, R0, 0x40, RZ, 0xfc, !PT ;  /* 0x0000004000027812 */ /* 0x001fc400078efcff */
[----:B-1----:R-:W-:-:S07]  /*e020*/  LOP3.LUT R0, R0, 0x80, RZ, 0xfc, !PT ;  /* 0x0000008000007812 */ /* 0x002fce00078efcff */
.L_x_3309:
[----:B------:R-:W-:Y:S01]  /*e030*/  ULDC.64 UR4, c[0x0][0xc88] ;  /* 0x0003220000047ab9 */ /* 0x000fe20000000a00 */
[----:B------:R-:W-:Y:S01]  /*e040*/  ULDC.64 UR6, c[0x0][0xa18] ;  /* 0x0002860000067ab9 */ /* 0x000fe20000000a00 */
[----:B------:R-:W-:-:S06]  /*e050*/  UIMAD.WIDE UR4, UR45, 0x4, UR4 ;  /* 0x000000042d0478a5 */ /* 0x000fcc000f8e0204 */
[----:B------:R-:W-:Y:S02]  /*e060*/  IMAD.U32 R2, RZ, RZ, UR4 ;  /* 0x00000004ff027e24 */ /* 0x000fe4000f8e00ff */
[----:B------:R-:W-:Y:S01]  /*e070*/  IMAD.U32 R3, RZ, RZ, UR5 ;  /* 0x00000005ff037e24 */ /* 0x000fe2000f8e00ff */
[----:B------:R-:W-:Y:S01]  /*e080*/  UISETP.NE.U32.AND UP0, UPT, UR6, URZ, UPT ;  /* 0x0000003f0600728c */ /* 0x000fe2000bf05070 */
[----:B------:R-:W-:Y:S01]  /*e090*/  ULDC UR8, c[0x0][0x288] ;  /* 0x0000a20000087ab9 */ /* 0x000fe20000000800 */
[----:B------:R-:W-:Y:S02]  /*e0a0*/  ULDC.64 UR4, c[0x0][0xa28] ;  /* 0x00028a0000047ab9 */ /* 0x000fe40000000a00 */
[----:B------:R-:W2:Y:S01]  /*e0b0*/  LDG.E R2, desc[UR48][R2.64] ;  /* 0x0000003002027981 */ /* 0x000ea2000c1e1900 */
[----:B------:R-:W-:Y:S01]  /*e0c0*/  UISETP.NE.AND.EX UP0, UPT, UR7, URZ, UPT, UP0 ;  /* 0x0000003f0700728c */ /* 0x000fe2000bf05300 */
[----:B------:R-:W-:Y:S01]  /*e0d0*/  IMAD.U32 R0, RZ, RZ, UR8 ;  /* 0x00000008ff007e24 */ /* 0x000fe2000f8e00ff */
[----:B------:R-:W-:-:S04]  /*e0e0*/  UISETP.NE.U32.AND UP1, UPT, UR4, URZ, UPT ;  /* 0x0000003f0400728c */ /* 0x000fc8000bf25070 */
[----:B------:R-:W-:Y:S01]  /*e0f0*/  PLOP3.LUT P3, PT, PT, PT, UP0, 0x80, 0x0 ;  /* 0x000000000000781c */ /* 0x000fe20003f6f008 */
[----:B------:R-:W-:-:S06]  /*e100*/  UISETP.NE.AND.EX UP1, UPT, UR5, URZ, UPT, UP1 ;  /* 0x0000003f0500728c */ /* 0x000fcc000bf25310 */
        /* <DEDUP_REMOVED lines=8> */
[----:B------:R-:W-:Y:S01]  /*e190*/  IMAD.U32 R2, RZ, RZ, UR6 ;  /* 0x00000006ff027e24 */ /* 0x000fe2000f8e00ff */
[----:B------:R-:W-:-:S03]  /*e1a0*/  @UP1 ULEA.HI.X UR5, UR46, UR5, UR50, 0x2, UP2 ;  /* 0x000000052e051291 */ /* 0x000fc600090f1432 */
[----:B------:R-:W-:Y:S01]  /*e1b0*/  IMAD.U32 R3, RZ, RZ, UR7 ;  /* 0x00000007ff037e24 */ /* 0x000fe2000f8e00ff */
[----:B------:R-:W-:-:S04]  /*e1c0*/  ULDC.64 UR6, c[0x0][0xa08] ;  /* 0x0002820000067ab9 */ /* 0x000fc80000000a00 */
[----:B0-----:R0:W2:Y:S01]  /*e1d0*/  @P3 LDG.E R0, desc[UR48][R2.64] ;  /* 0x0000003002003981 */ /* 0x0010a2000c1e1900 */
        /* <DEDUP_REMOVED lines=8> */
[----:B-1----:R0:W3:Y:S01]  /*e260*/  @P2 LDG.E R7, desc[UR48][R2.64] ;  /* 0x0000003002072981 */ /* 0x0020e2000c1e1900 */
[----:B------:R-:W-:Y:S01]  /*e270*/  ISETP.NE.AND.EX P0, PT, RZ, UR5, PT, P0 ;  /* 0x00000005ff007c0c */ /* 0x000fe2000bf05300 */
[----:B------:R-:W-:Y:S01]  /*e280*/  UIADD3.X UR5, UR51, UR5, URZ, UP0, !UPT ;  /* 0x0000000533057290 */ /* 0x000fe200087fe43f */
[----:B------:R-:W-:Y:S01]  /*e290*/  IMAD.U32 R4, RZ, RZ, UR6 ;  /* 0x00000006ff047e24 */ /* 0x000fe2000f8e00ff */
[----:B------:R-:W-:Y:S01]  /*e2a0*/  UIADD3.X UR7, UR51, UR7, URZ, UP1, !UPT ;  /* 0x0000000733077290 */ /* 0x000fe20008ffe43f */
[----:B0-----:R-:W-:-:S03]  /*e2b0*/  IMAD.U32 R2, RZ, RZ, UR4 ;  /* 0x00000004ff027e24 */ /* 0x001fc6000f8e00ff */
[----:B------:R-:W-:Y:S02]  /*e2c0*/  IMAD.U32 R3, RZ, RZ, UR5 ;  /* 0x00000005ff037e24 */ /* 0x000fe4000f8e00ff */
[----:B------:R-:W-:-:S05]  /*e2d0*/  IMAD.U32 R5, RZ, RZ, UR7 ;  /* 0x00000007ff057e24 */ /* 0x000fca000f8e00ff */
[----:B------:R0:W5:Y:S04]  /*e2e0*/  @P1 LDG.E R6, desc[UR48][R4.64] ;  /* 0x0000003004061981 */ /* 0x000168000c1e1900 */
[----:B--2---:R1:W-:Y:S04]  /*e2f0*/  STL [R1+0x8], R0 ;  /* 0x0000080001007387 */ /* 0x0043e80000100800 */
[----:B-1----:R0:W5:Y:S01]  /*e300*/  @P0 LDG.E R0, desc[UR48][R2.64] ;  /* 0x0000003002000981 */ /* 0x002162000c1e1900 */
[----:B------:R-:W-:Y:S01]  /*e310*/  UMOV UR41, URZ ;  /* 0x0000003f00297c82 */ /* 0x000fe20008000000 */
[----:B---3--:R-:W-:Y:S01]  /*e320*/  @P2 R2UR UR41, R7 ;  /* 0x00000000072922ca */ /* 0x008fe200000e0000 */
[----:B------:R-:W-:-:S14]  /*e330*/  @P3 BRA `(.L_x_3237) ;  /* 0x0000000000143947 */ /* 0x000fdc0003800000 */
[----:B------:R-:W-:Y:S05]  /*e340*/  @!P0 BRA `(.L_x_3237) ;  /* 0x0000000000108947 */ /* 0x000fea0003800000 */
[----:B------:R-:W2:Y:S04]  /*e350*/  LDG.E R7, desc[UR48][R2.64] ;  /* 0x0000003002077981 */ /* 0x000ea8000c1e1900 */
[----:B0-----:R-:W2:Y:S02]  /*e360*/  LDG.E R2, desc[UR48][R2.64+0x4] ;  /* 0x0000043002027981 */ /* 0x001ea4000c1e1900 */
[----:B--2---:R-:W-:-:S05]  /*e370*/  IMAD.IADD R2, R2, 0x1, -R7 ;  /* 0x0000000102027824 */ /* 0x004fca00078e0a07 */
[----:B------:R1:W-:Y:S02]  /*e380*/  STL [R1+0x8], R2 ;  /* 0x0000080201007387 */ /* 0x0003e40000100800 */
.L_x_3237:
        /* <DEDUP_REMOVED lines=17> */
[----:B--2---:R-:W-:Y:S11]  /*e4a0*/  @!P0 BRA `(.L_x_3238) ;  /* 0x00000000001c8947 */ /* 0x004ff60003800000 */
[----:B------:R-:W-:-:S04]  /*e4b0*/  UIADD3 UR4, UP0, UR47, UR6, URZ ;  /* 0x000000062f047290 */ /* 0x000fc8000ff1e03f */
[----:B------:R-:W-:Y:S02]  /*e4c0*/  UIADD3.X UR5, UR51, UR7, URZ, UP0, !UPT ;  /* 0x0000000733057290 */ /* 0x000fe400087fe43f */
[----:B01----:R-:W-:-:S04]  /*e4d0*/  IMAD.U32 R2, RZ, RZ, UR4 ;  /* 0x00000004ff027e24 */ /* 0x003fc8000f8e00ff */
[----:B------:R-:W-:-:S05]  /*e4e0*/  IMAD.U32 R3, RZ, RZ, UR5 ;  /* 0x00000005ff037e24 */ /* 0x000fca000f8e00ff */
[----:B------:R-:W2:Y:S02]  /*e4f0*/  LDG.E R2, desc[UR48][R2.64] ;  /* 0x0000003002027981 */ /* 0x000ea4000c1e1900 */
[----:B--2---:R-:W-:Y:S01]  /*e500*/  R2UR UR4, R2 ;  /* 0x00000000020472ca */ /* 0x004fe200000e0000 */
[----:B------:R-:W-:-:S14]  /*e510*/  BRA `(.L_x_3239) ;  /* 0x0000000000187947 */ /* 0x000fdc0003800000 */
.L_x_3238:
[----:B------:R-:W-:Y:S05]  /*e520*/  @!P1 BRA `(.L_x_3239) ;  /* 0x0000000000149947 */ /* 0x000fea0003800000 */
[----:B------:R-:W2:Y:S04]  /*e530*/  LDG.E R0, desc[UR48][R4.64] ;  /* 0x0000003004007981 */ /* 0x000ea8000c1e1900 */
[----:B0-----:R-:W3:Y:S01]  /*e540*/  LDG.E R4, desc[UR48][R4.64+0x4] ;  /* 0x0000043004047981 */ /* 0x001ee2000c1e1900 */
[----:B--2---:R-:W-:Y:S02]  /*e550*/  R2UR UR5, R0 ;  /* 0x00000000000572ca */ /* 0x004fe400000e0000 */
[----:B---3--:R-:W-:-:S13]  /*e560*/  R2UR UR4, R4 ;  /* 0x00000000040472ca */ /* 0x008fda00000e0000 */
[----:B------:R-:W-:-:S12]  /*e570*/  UIADD3 UR4, -UR5, UR4, URZ ;  /* 0x0000000405047290 */ /* 0x000fd8000fffe13f */
.L_x_3239:
[----:B------:R-:W-:Y:S01]  /*e580*/  UIADD3 UR41, -UR41, UR4, URZ ;  /* 0x0000000429297290 */ /* 0x000fe2000fffe13f */
[----:B------:R-:W-:Y:S03]  /*e590*/  BSSY B7, `(.L_x_3240) ;  /* 0x000041a000077945 */ /* 0x000fe60003800000 */
[----:B------:R-:W-:Y:S02]  /*e5a0*/  UIADD3 UR4, UR41, 0x9f, URZ ;  /* 0x0000009f29047890 */ /* 0x000fe4000fffe03f */
[----:B------:R-:W-:Y:S02]  /*e5b0*/  ISETP.LT.AND P0, PT, RZ, UR41, PT ;  /* 0x00000029ff007c0c */ /* 0x000fe4000bf01270 */
[----:B------:R-:W-:-:S04]  /*e5c0*/  UIMAD.WIDE UR4, UR4, 0x66666667, URZ ;  /* 0x66666667040478a5 */ /* 0x000fc8000f8e023f */
[----:B------:R-:W-:-:S04]  /*e5d0*/  USHF.R.U32.HI UR40, URZ, 0x1f, UR5 ;  /* 0x0000001f3f287899 */ /* 0x000fc80008011605 */
[----:B------:R-:W-:-:S03]  /*e5e0*/  ULEA.HI.SX32 UR40, UR5, UR40, 0x1a ;  /* 0x0000002805287291 */ /* 0x000fc6000f8fd23f */
[----:B------:R-:W-:Y:S09]  /*e5f0*/  @P0 BRA `(.L_x_3241) ;  /* 0x0000000000480947 */ /* 0x000ff20003800000 */
[----:B------:R-:W2:Y:S02]  /*e600*/  S2R R0, SR_TID.X ;  /* 0x0000000000007919 */ /* 0x000ea40000002100 */
[----:B--2---:R-:W-:-:S04]  /*e610*/  LOP3.LUT R0, R0, 0x7f, RZ, 0xc0, !PT ;  /* 0x0000007f00007812 */ /* 0x004fc800078ec0ff */
[----:B------:R-:W-:-:S13]  /*e620*/  ISETP.NE.AND P0, PT, R0, RZ, PT ;  /* 0x000000ff0000720c */ /* 0x000fda0003f05270 */
[----:B------:R-:W-:Y:S05]  /*e630*/  @P0 BRA `(.L_x_3242) ;  /* 0x00000040003c0947 */ /* 0x000fea0003800000 */
[----:B0-----:R-:W0:Y:S01]  /*e640*/  S2R R3, SR_LANEID ;  /* 0x0000000000037919 */ /* 0x001e220000000000 */
[----:B------:R-:W-:Y:S02]  /*e650*/  VOTEU.ANY UR4, UPT, PT ;  /* 0x0000000000047886 */ /* 0x000fe400038e0100 */
[----:B------:R-:W0:Y:S08]  /*e660*/  FLO.U32 R0, UR4 ;  /* 0x0000000400007d00 */ /* 0x000e3000080e0000 */
[----:B------:R-:W2:Y:S01]  /*e670*/  POPC R5, UR4 ;  /* 0x0000000400057d09 */ /* 0x000ea20008000000 */
[----:B0-----:R-:W-:-:S02]  /*e680*/  ISETP.EQ.U32.AND P0, PT, R0, R3, PT ;  /* 0x000000030000720c */ /* 0x001fc40003f02070 */
[----:B-1----:R-:W2:Y:S11]  /*e690*/  LDC.64 R2, c[0x0][0xc60] ;  /* 0x00031800ff027b82 */ /* 0x002eb60000000a00 */
        /* <DEDUP_REMOVED lines=8> */
.L_x_3241:
[----:B------:R-:W-:Y:S01]  /*e720*/  VIADD R0, R17, 0x24200 ;  /* 0x0002420011007836 */ /* 0x000fe20000000000 */
[----:B------:R-:W-:Y:S04]  /*e730*/  BSSY B6, `(.L_x_3243) ;  /* 0x0000013000067945 */ /* 0x000fe80003800000 */
[----:B------:R-:W-:-:S13]  /*e740*/  LOP3.LUT P0, RZ, R0, 0x1bf, RZ, 0xc0, !PT ;  /* 0x000001bf00ff7812 */ /* 0x000fda000780c0ff */
[----:B------:R-:W-:Y:S05]  /*e750*/  @!P0 BRA `(.L_x_3244) ;  /* 0x0000000000408947 */ /* 0x000fea0003800000 */
[----:B01----:R-:W-:Y:S01]  /*e760*/  MOV R2, 0x0 ;  /* 0x0000000000027802 */ /* 0x003fe20000000f00 */
        /* <DEDUP_REMOVED lines=15> */
.L_x_3244:
[----:B------:R-:W-:Y:S05]  /*e860*/  BSYNC B6 ;  /* 0x0000000000067941 */ /* 0x000fea0003800000 */
.L_x_3243:
        /* <DEDUP_REMOVED lines=23> */
[----:B0-2---:R-:W-:Y:S05]  /*e9e0*/  CALL.ABS.NOINC R2 ;  /* 0x0000000002007343 */ /* 0x005fea0003c00000 */
.L_x_3246:
[----:B------:R-:W-:Y:S05]  /*e9f0*/  BSYNC B6 ;  /* 0x0000000000067941 */ /* 0x000fea0003800000 */
.L_x_3245:
        /* <DEDUP_REMOVED lines=20> */
.L_x_3248:
[----:B------:R-:W-:Y:S05]  /*eb40*/  BSYNC B6 ;  /* 0x0000000000067941 */ /* 0x000fea0003800000 */
.L_x_3247:
[----:B------:R-:W-:Y:S01]  /*eb50*/  LOP3.LUT P6, RZ, R16, 0x1, RZ, 0xc0, !PT ;  /* 0x0000000110ff7812 */ /* 0x000fe200078cc0ff */
[----:B------:R-:W-:-:S12]  /*eb60*/  BSSY B6, `(.L_x_3249) ;  /* 0x0000012000067945 */ /* 0x000fd80003800000 */
        /* <DEDUP_REMOVED lines=17> */
.L_x_3250:
[----:B------:R-:W-:Y:S05]  /*ec80*/  BSYNC B6 ;  /* 0x0000000000067941 */ /* 0x000fea0003800000 */
.L_x_3249:
[----:B------:R-:W3:Y:S01]  /*ec90*/  LDL R8, [R1+0x10] ;  /* 0x0000100001087983 */ /* 0x000ee20000100800 */
[----:B------:R-:W-:Y:S02]  /*eca0*/  ULDC.64 UR4, c[0x0][0x9f8] ;  /* 0x00027e0000047ab9 */ /* 0x000fe40000000a00 */
[----:B------:R-:W-:-:S04]  /*ecb0*/  UISETP.NE.U32.AND UP0, UPT, UR4, URZ, UPT ;  /* 0x0000003f0400728c */ /* 0x000fc8000bf05070 */
[----:B------:R-:W-:-:S06]  /*ecc0*/  UISETP.NE.AND.EX UP0, UPT, UR5, URZ, UPT, UP0 ;  /* 0x0000003f0500728c */ /* 0x000fcc000bf05300 */
[----:B------:R-:W-:-:S05]  /*ecd0*/  PLOP3.LUT P0, PT, PT, PT, UP0, 0x80, 0x0 ;  /* 0x000000000000781c */ /* 0x000fca0003f0f008 */
[----:B------:R-:W-:-:S04]  /*ece0*/  @UP0 UIADD3 UR4, UP1, UR47, UR4, URZ ;  /* 0x000000042f040290 */ /* 0x000fc8000ff3e03f */
[----:B------:R-:W-:Y:S02]  /*ecf0*/  @UP0 UIADD3.X UR5, UR51, UR5, URZ, UP1, !UPT ;  /* 0x0000000533050290 */ /* 0x000fe40008ffe43f */
[----:B01----:R-:W-:-:S04]  /*ed00*/  IMAD.U32 R2, RZ, RZ, UR4 ;  /* 0x00000004ff027e24 */ /* 0x003fc8000f8e00ff */
[----:B------:R-:W-:Y:S01]  /*ed10*/  IMAD.U32 R3, RZ, RZ, UR5 ;  /* 0x00000005ff037e24 */ /* 0x000fe2000f8e00ff */
[----:B------:R-:W0:Y:S01]  /*ed20*/  S2R R0, SR_TID.X ;  /* 0x0000000000007919 */ /* 0x000e220000002100 */
[----:B------:R-:W-:-:S03]  /*ed30*/  ULDC.64 UR4, c[0x0][0xa08] ;  /* 0x0002820000047ab9 */ /* 0x000fc60000000a00 */
[----:B---3--:R1:W3:Y:S01]  /*ed40*/  @P0 LDG.E R8, desc[UR48][R2.64] ;  /* 0x0000003002080981 */ /* 0x0082e2000c1e1900 */
[----:B0-----:R-:W-:-:S04]  /*ed50*/  SHF.R.U32.HI R0, RZ, 0x5, R0 ;  /* 0x00000005ff007819 */ /* 0x001fc80000011600 */
[----:B------:R-:W-:Y:S01]  /*ed60*/  LOP3.LUT R0, R0, 0x3, RZ, 0xc0, !PT ;  /* 0x0000000300007812 */ /* 0x000fe200078ec0ff */
[----:B-1----:R-:W0:Y:S01]  /*ed70*/  LDC.64 R2, c[0x0][0x418] ;  /* 0x00010600ff027b82 */ /* 0x002e220000000a00 */
[----:B---3--:R-:W-:Y:S01]  /*ed80*/  SHF.R.S32.HI R9, RZ, 0x1f, R8 ;  /* 0x0000001fff097819 */ /* 0x008fe20000011408 */
[----:B------:R1:W-:Y:S01]  /*ed90*/  @P0 STL [R1+0x10], R8 ;  /* 0x0000100801000387 */ /* 0x0003e20000100800 */
[----:B0-----:R-:W-:Y:S01]  /*eda0*/  LOP3.LUT P0, RZ, R2, UR4, RZ, 0xfc, !PT ;  /* 0x0000000402ff7c12 */ /* 0x001fe2000f80fcff */
[----:B------:R-:W-:Y:S02]  /*edb0*/  UMOV UR4, 0xffffffff ;  /* 0xffffffff00047882 */ /* 0x000fe40000000000 */
[----:B------:R1:W-:Y:S01]  /*edc0*/  STL [R1+0x18], R9 ;  /* 0x0000180901007387 */ /* 0x0003e20000100800 */
[----:B------:R-:W-:-:S04]  /*edd0*/  LOP3.LUT P0, RZ, R3, UR5, RZ, 0xfc, P0 ;  /* 0x0000000503ff7c12 */ /* 0x000fc8000800fcff */
[----:B--2---:R-:W-:Y:S01]  /*ede0*/  SEL R16, R8, RZ, !P0 ;  /* 0x000000ff08107207 */ /* 0x004fe20004000000 */
[----:B------:R-:W-:Y:S08]  /*edf0*/  BRA.DIV UR4, `(.L_x_3251) ;  /* 0x0000004a04547947 */ /* 0x000ff0000b800000 */
[----:B------:R0:W2:Y:S02]  /*ee00*/  SHFL.IDX PT, R14, R0, RZ, 0x1f ;  /* 0x00001fff000e7589 */ /* 0x0000a400000e0000 */
.L_x_3328:
[----:B0-----:R-:W3:Y:S01]  /*ee10*/  LDL.LU R0, [R1+0x14] ;  /* 0x0000140001007983 */ /* 0x001ee20000300800 */
[----:B------:R-:W-:Y:S02]  /*ee20*/  PLOP3.LUT P1, PT, PT, PT, PT, 0x8, 0x0 ;  /* 0x000000000000781c */ /* 0x000fe40003f2e170 */
[----:B--2---:R-:W-:Y:S02]  /*ee30*/  ISETP.NE.AND P0, PT, R14, RZ, PT ;  /* 0x000000ff0e00720c */ /* 0x004fe40003f05270 */
[----:B---3--:R-:W-:-:S09]  /*ee40*/  LOP3.LUT R0, R0, 0xfffffffe, RZ, 0xc0, !PT ;  /* 0xfffffffe00007812 */ /* 0x008fd200078ec0ff */
        /* <DEDUP_REMOVED lines=8> */
.L_x_3331:
        /* <DEDUP_REMOVED lines=21> */
.L_x_3254:
        /* <DEDUP_REMOVED lines=9> */
.L_x_3332:
        /* <DEDUP_REMOVED lines=8> */
.L_x_3256:
[----:B------:R-:W2:Y:S01]  /*f130*/  LDL R5, [R1+0x4] ;  /* 0x0000040001057983 */ /* 0x000ea20000100800 */
[----:B------:R-:W-:Y:S01]  /*f140*/  IMAD.MOV.U32 R4, RZ, RZ, 0xa0 ;  /* 0x000000a0ff047424 */ /* 0x000fe200078e00ff */
[----:B------:R-:W-:Y:S01]  /*f150*/  R2UR UR33, R3 ;  /* 0x00000000032172ca */ /* 0x000fe200000e0000 */
[----:B------:R-:W-:Y:S01]  /*f160*/  UIADD3 UR4, UP0, UR52, 0x470, URZ ;  /* 0x0000047034047890 */ /* 0x000fe2000ff1e03f */
[----:B-----5:R-:W-:Y:S01]  /*f170*/  R2UR UR37, R16 ;  /* 0x00000000102572ca */ /* 0x020fe200000e0000 */
[----:B------:R-:W-:Y:S01]  /*f180*/  IMAD R0, R0, R4, UR42 ;  /* 0x0000002a00007e24 */ /* 0x000fe2000f8e0204 */
[----:B------:R-:W-:Y:S01]  /*f190*/  UMOV UR6, 0x0 ;  /* 0x0000000000067882 */ /* 0x000fe20000000000 */
[----:B------:R-:W-:Y:S01]  /*f1a0*/  UIADD3.X UR5, URZ, UR53, URZ, UP0, !UPT ;  /* 0x000000353f057290 */ /* 0x000fe200087fe43f */
[----:B------:R-:W-:Y:S02]  /*f1b0*/  UMOV UR7, 0x14f00000 ;  /* 0x14f0000000077882 */ /* 0x000fe40000000000 */
[----:B------:R-:W-:Y:S01]  /*f1c0*/  R2UR UR35, R0 ;  /* 0x00000000002372ca */ /* 0x000fe200000e0000 */
[----:B------:R-:W-:Y:S01]  /*f1d0*/  UMOV UR34, URZ ;  /* 0x0000003f00227c82 */ /* 0x000fe20008000000 */
[----:B------:R-:W-:Y:S01]  /*f1e0*/  UMOV UR18, 0x40 ;  /* 0x0000004000127882 */ /* 0x000fe20000000000 */
[----:B------:R-:W-:Y:S01]  /*f1f0*/  UMOV UR20, UR36 ;  /* 0x0000002400147c82 */ /* 0x000fe20008000000 */
[----:B------:R-:W-:Y:S01]  /*f200*/  UMOV UR10, 0x80 ;  /* 0x00000080000a7882 */ /* 0x000fe20000000000 */
[----:B------:R-:W-:-:S02]  /*f210*/  UIADD3 UR33, UR33, 0x33470, URZ ;  /* 0x0003347021217890 */ /* 0x000fc4000fffe03f */
[----:B------:R-:W-:Y:S01]  /*f220*/  UMOV UR21, UR37 ;  /* 0x0000002500157c82 */ /* 0x000fe20008000000 */
[----:B------:R-:W-:Y:S01]  /*f230*/  UMOV UR12, UR36 ;  /* 0x00000024000c7c82 */ /* 0x000fe20008000000 */
[----:B------:R-:W-:-:S03]  /*f240*/  UMOV UR13, UR37 ;  /* 0x00000025000d7c82 */ /* 0x000fc60008000000 */
[----:B------:R-:W-:Y:S01]  /*f250*/  UMOV UR17, UR33 ;  /* 0x0000002100117c82 */ /* 0x000fe20008000000 */
[----:B------:R-:W-:Y:S01]  /*f260*/  UMOV UR19, UR35 ;  /* 0x0000002300137c82 */ /* 0x000fe20008000000 */
[----:B------:R-:W-:Y:S01]  /*f270*/  UMOV UR9, UR33 ;  /* 0x0000002100097c82 */ /* 0x000fe20008000000 */
[----:B------:R-:W-:Y:S01]  /*f280*/  UMOV UR11, UR35 ;  /* 0x00000023000b7c82 */ /* 0x000fe20008000000 */
[----:B--2---:R-:W-:-:S05]  /*f290*/  IMAD R4, R5, 0x7800, R17 ;  /* 0x0000780005047824 */ /* 0x004fca00078e0211 */
[----:B------:R-:W-:-:S13]  /*f2a0*/  R2UR UR8, R4 ;  /* 0x00000000040872ca */ /* 0x000fda00000e0000 */
[----:B------:R-:W-:Y:S02]  /*f2b0*/  UIADD3 UR32, UR8, 0xf200, URZ ;  /* 0x0000f20008207890 */ /* 0x000fe4000fffe03f */
[----:B------:R-:W-:Y:S02]  /*f2c0*/  UIADD3 UR16, UR8, 0x11a00, URZ ;  /* 0x00011a0008107890 */ /* 0x000fe4000fffe03f */
[----:B------:R-:W-:-:S05]  /*f2d0*/  UIADD3 UR8, UR8, 0x14200, URZ ;  /* 0x0001420008087890 */ /* 0x000fca000fffe03f */
[----:B------:R1:W-:Y:S02]  /*f2e0*/  UTMALDG.4D [UR32], [UR4], desc[UR6] ;  /* 0x00000620040075b4 */ /* 0x0003e40008019000 */
[----:B------:R1:W-:Y:S02]  /*f2f0*/  UTMALDG.4D [UR16], [UR4], desc[UR6] ;  /* 0x00000610040075b4 */ /* 0x0003e40008019000 */
[----:B------:R1:W-:Y:S01]  /*f300*/  UTMALDG.4D [UR8], [UR4], desc[UR6] ;  /* 0x00000608040075b4 */ /* 0x0003e20008019000 */
[----:B------:R-:W2:Y:S02]  /*f310*/  SYNCS.PHASECHK.TRANS64.TRYWAIT P0, [R3+URZ+0x33440], R2 ;  /* 0x03344002030075a7 */ /* 0x000ea4000800017f */
[----:B-12---:R-:W-:Y:S05]  /*f320*/  @!P0 BRA `(.L_x_3257) ;  /* 0x00000044005c8947 */ /* 0x006fea0003800000 */
.L_x_3333:
        /* <DEDUP_REMOVED lines=8> */
.L_x_3258:
        /* <DEDUP_REMOVED lines=33> */
.L_x_3252:
[----:B------:R-:W-:Y:S05]  /*f5c0*/  WARPSYNC.ALL ;  /* 0x0000000000007948 */ /* 0x000fea0003800000 */
[----:B0-----:R-:W-:Y:S01]  /*f5d0*/  VIADD R0, R17, 0x1e200 ;  /* 0x0001e20011007836 */ /* 0x001fe20000000000 */
[----:B---3--:R-:W-:Y:S01]  /*f5e0*/  USHF.R.S32.HI UR4, URZ, 0x1f, UR54 ;  /* 0x0000001f3f047899 */ /* 0x008fe20008011436 */
        /* <DEDUP_REMOVED lines=31> */
.L_x_3260:
[----:B------:R-:W-:Y:S05]  /*f7e0*/  BSYNC B6 ;  /* 0x0000000000067941 */ /* 0x000fea0003800000 */
.L_x_3259:
[----:B------:R-:W2:Y:S01]  /*f7f0*/  LDL.LU R0, [R1+0x24] ;  /* 0x0000240001007983 */ /* 0x000ea20000300800 */
[----:B-1----:R-:W0:Y:S01]  /*f800*/  LDC R8, c[0x0][0x448] ;  /* 0x00011200ff087b82 */ /* 0x002e220000000800 */
[----:B------:R-:W-:Y:S01]  /*f810*/  ULDC.64 UR8, c[0x0][0x2d8] ;  /* 0x0000b60000087ab9 */ /* 0x000fe20000000a00 */
[----:B------:R-:W1:Y:S01]  /*f820*/  S2R R2, SR_TID.X ;  /* 0x0000000000027919 */ /* 0x000e620000002100 */
[----:B------:R-:W3:Y:S01]  /*f830*/  S2R R3, SR_TID.X ;  /* 0x0000000000037919 */ /* 0x000ee20000002100 */
[----:B0-----:R-:W-:Y:S02]  /*f840*/  ISETP.NE.AND P0, PT, R8, 0x1, PT ;  /* 0x000000010800780c */ /* 0x001fe40003f05270 */
[----:B-1----:R-:W-:-:S04]  /*f850*/  LOP3.LUT R2, R2, 0x7f, RZ, 0xc0, !PT ;  /* 0x0000007f02027812 */ /* 0x002fc800078ec0ff */
[----:B------:R-:W-:Y:S01]  /*f860*/  SHF.R.U32.HI R2, RZ, 0x2, R2 ;  /* 0x00000002ff027819 */ /* 0x000fe20000011602 */
[----:B---3--:R-:W-:-:S06]  /*f870*/  IMAD.SHL.U32 R4, R3, 0x20, RZ ;  /* 0x0000002003047824 */ /* 0x008fcc00078e00ff */
[----:B------:R-:W0:Y:S01]  /*f880*/  @P0 LDC R3, c[0x0][0x450] ;  /* 0x00011400ff030b82 */ /* 0x000e220000000800 */
[----:B------:R-:W-:-:S07]  /*f890*/  LOP3.LUT R4, R2, 0x60, R4, 0xf8, !PT ;  /* 0x0000006002047812 */ /* 0x000fce00078ef804 */
[----:B------:R-:W1:Y:S01]  /*f8a0*/  @P0 LDC R2, c[0x0][0x44c] ;  /* 0x00011300ff020b82 */ /* 0x000e620000000800 */
[----:B------:R-:W3:Y:S01]  /*f8b0*/  S2R R9, SR_TID.X ;  /* 0x0000000000097919 */ /* 0x000ee20000002100 */
[----:B------:R-:W-:Y:S01]  /*f8c0*/  UIMAD UR6, UR47, UR8, URZ ;  /* 0x000000082f0672a4 */ /* 0x000fe2000f8e023f */
[----:B------:R-:W-:Y:S02]  /*f8d0*/  UMOV UR50, UR56 ;  /* 0x0000003800327c82 */ /* 0x000fe40008000000 */
[----:B------:R-:W-:Y:S02]  /*f8e0*/  UIMAD.WIDE.U32 UR4, UR36, UR8, UR50 ;  /* 0x00000008240472a5 */ /* 0x000fe4000f8e0032 */
        /* <DEDUP_REMOVED lines=10> */
[C---:B------:R-:W-:Y:S02]  /*f990*/  LOP3.LUT R11, R9.reuse, 0x40, RZ, 0xfc, !PT ;  /* 0x00000040090b7812 */ /* 0x040fe400078efcff */
[----:B------:R-:W-:Y:S01]  /*f9a0*/  LOP3.LUT R9, R9, 0x80, RZ, 0xfc, !PT ;  /* 0x0000008009097812 */ /* 0x000fe200078efcff */
[----:B--2---:R-:W-:-:S05]  /*f9b0*/  IMAD.SHL.U32 R0, R0, 0x80, RZ ;  /* 0x0000008000007824 */ /* 0x004fca00078e00ff */
[----:B------:R-:W-:-:S05]  /*f9c0*/  LOP3.LUT R4, R4, R0, RZ, 0xfc, !PT ;  /* 0x0000000004047212 */ /* 0x000fca00078efcff */
[----:B-1----:R-:W-:-:S04]  /*f9d0*/  @P0 IMAD.HI.U32 R5, R4, R2, RZ ;  /* 0x0000000204050227 */ /* 0x002fc800078e00ff */
[----:B------:R-:W-:Y:S01]  /*f9e0*/  IMAD.MOV.U32 R2, RZ, RZ, R4 ;  /* 0x000000ffff027224 */ /* 0x000fe200078e0004 */
[----:B0-----:R-:W-:-:S05]  /*f9f0*/  @P0 SHF.R.U32.HI R2, RZ, R3, R5 ;  /* 0x00000003ff020219 */ /* 0x001fca0000011605 */
[----:B------:R-:W-:-:S04]  /*fa00*/  IMAD.MOV R6, RZ, RZ, -R2 ;  /* 0x000000ffff067224 */ /* 0x000fc800078e0a02 */
[----:B------:R-:W-:Y:S01]  /*fa10*/  IMAD R6, R8, R6, R4 ;  /* 0x0000000608067224 */ /* 0x000fe200078e0204 */
[----:B------:R-:W-:Y:S01]  /*fa20*/  SHF.R.S32.HI R4, RZ, 0x1f, R2 ;  /* 0x0000001fff047819 */ /* 0x000fe20000011402 */
[----:B------:R-:W-:-:S04]  /*fa30*/  IMAD.U32 R3, RZ, RZ, UR8 ;  /* 0x00000008ff037e24 */ /* 0x000fc8000f8e00ff */
[----:B------:R-:W-:Y:S01]  /*fa40*/  IMAD R4, R4, UR8, RZ ;  /* 0x0000000804047c24 */ /* 0x000fe2000f8e02ff */
[----:B------:R-:W-:-:S03]  /*fa50*/  SHF.R.S32.HI R7, RZ, 0x1f, R6 ;  /* 0x0000001fff077819 */ /* 0x000fc60000011406 */
[C---:B------:R-:W-:Y:S02]  /*fa60*/  IMAD R4, R2.reuse, UR9, R4 ;  /* 0x0000000902047c24 */ /* 0x040fe4000f8e0204 */
[----:B------:R-:W-:Y:S01]  /*fa70*/  IMAD.WIDE.U32 R2, R2, R3, UR4 ;  /* 0x0000000402027e25 */ /* 0x000fe2000f8e0003 */
[----:B------:R-:W-:-:S03]  /*fa80*/  ULDC.64 UR4, c[0x0][0x2c8] ;  /* 0x0000b20000047ab9 */ /* 0x000fc60000000a00 */
        /* <DEDUP_REMOVED lines=10> */
[----:B------:R-:W-:-:S02]  /*fb30*/  IADD3.X R2, R5, UR5, R2, P0, !PT ;  /* 0x0000000505027c10 */ /* 0x000fc400087fe402 */
[----:B------:R-:W-:Y:S01]  /*fb40*/  ISETP.GE.AND P1, PT, R11, UR4, PT ;  /* 0x000000040b007c0c */ /* 0x000fe2000bf26270 */
[----:B-1----:R-:W-:-:S05]  /*fb50*/  IMAD.SHL.U32 R10, R7, 0x10, RZ ;  /* 0x00000010070a7824 */ /* 0x002fca00078e00ff */
[----:B------:R-:W-:-:S04]  /*fb60*/  LOP3.LUT R10, R10, 0x30, RZ, 0xc0, !PT ;  /* 0x000000300a0a7812 */ /* 0x000fc800078ec0ff */
[----:B------:R-:W-:Y:S01]  /*fb70*/  ISETP.GE.AND P0, PT, R10, UR4, PT ;  /* 0x000000040a007c0c */ /* 0x000fe2000bf06270 */
[----:B------:R-:W-:-:S03]  /*fb80*/  UMOV UR4, 0xffffffff ;  /* 0xffffffff00047882 */ /* 0x000fc60000000000 */
[----:B0-----:R-:W-:Y:S09]  /*fb90*/  BRA.DIV UR4, `(.L_x_3261) ;  /* 0x0000003e04547947 */ /* 0x001ff2000b800000 */
[----:B------:R-:W0:Y:S02]  /*fba0*/  S2R R6, SR_TID.X ;  /* 0x0000000000067919 */ /* 0x000e240000002100 */
[----:B0-----:R-:W-:Y:S02]  /*fbb0*/  LOP3.LUT R7, R6, 0x7f, RZ, 0xc0, !PT ;  /* 0x0000007f06077812 */ /* 0x001fe400078ec0ff */
[----:B------:R-:W2:Y:S02]  /*fbc0*/  LDL.LU R6, [R1+0x8] ;  /* 0x0000080001067983 */ /* 0x000ea40000300800 */
[----:B------:R-:W-:Y:S02]  /*fbd0*/  SHF.R.U32.HI R7, RZ, 0x2, R7 ;  /* 0x00000002ff077819 */ /* 0x000fe40000011607 */
[----:B------:R-:W-:Y:S03]  /*fbe0*/  SHFL.IDX PT, R5, R2, RZ, 0x1c1f ;  /* 0x001c1fff02057589 */ /* 0x000fe600000e0000 */
[----:B------:R-:W-:-:S02]  /*fbf0*/  IMAD.IADD R0, R7, 0x1, R0 ;  /* 0x0000000107007824 */ /* 0x000fc400078e0200 */
[----:B--2---:R-:W-:Y:S02]  /*fc00*/  IMAD R4, R6, R8, RZ ;  /* 0x0000000806047224 */ /* 0x004fe400078e02ff */
[----:B------:R-:W0:Y:S03]  /*fc10*/  SHFL.IDX PT, R6, R3, RZ, 0x1c1f ;  /* 0x001c1fff03067589 */ /* 0x000e2600000e0000 */
[----:B------:R-:W-:-:S13]  /*fc20*/  ISETP.GE.AND P4, PT, R0, R4, PT ;  /* 0x000000040000720c */ /* 0x000fda0003f86270 */
[----:B0-----:R-:W-:-:S05]  /*fc30*/  @!P4 IADD3 R6, P3, R10, R6, RZ ;  /* 0x000000060a06c210 */ /* 0x001fca0007f7e0ff */
[----:B------:R-:W-:-:S04]  /*fc40*/  @!P4 IMAD.X R5, RZ, RZ, R5, P3 ;  /* 0x000000ffff05c224 */ /* 0x000fc800018e0605 */
        /* <DEDUP_REMOVED lines=25> */
[----:B------:R0:W-:Y:S04]  /*fde0*/  @!P3 LDGSTS.E.BYPASS.LTC128B.128 [R9+0x21200], desc[UR48][R6.64+0x40], !P1 ;  /* 0x212000400609bfae */ /* 0x0001e8000c901d70 */
[----:B-1----:R0:W-:Y:S02]  /*fdf0*/  @!P3 LDGSTS.E.BYPASS.LTC128B.128 [R9+0x23200], desc[UR48][R6.64+0x80], !P2 ;  /* 0x232000800609bfae */ /* 0x0021e4000d101d70 */
.L_x_3342:
        /* <DEDUP_REMOVED lines=10> */
[----:B------:R1:W-:Y:S04]  /*fea0*/  LDGSTS.E.BYPASS.LTC128B.128 [R9+0x21a00], desc[UR48][R2.64+0x40], !P1 ;  /* 0x21a0004002097fae */ /* 0x0003e8000c901d70 */
[----:B------:R1:W-:Y:S02]  /*feb0*/  LDGSTS.E.BYPASS.LTC128B.128 [R9+0x23a00], desc[UR48][R2.64+0x80], !P2 ;  /* 0x23a0008002097fae */ /* 0x0003e4000d101d70 */
.L_x_3263:
[----:B------:R-:W-:Y:S05]  /*fec0*/  BSYNC B0 ;  /* 0x0000000000007941 */ /* 0x000fea0003800000 */
.L_x_3262:
[----:B------:R-:W-:Y:S01]  /*fed0*/  NOP ;  /* 0x0000000000007918 */ /* 0x000fe20000000000 */
[----:B------:R-:W-:-:S13]  /*fee0*/  PLOP3.LUT P0, PT, PT, PT, PT, 0x80, 0x0 ;  /* 0x000000000000781c */ /* 0x000fda0003f0f070 */
.L_x_3264:
[----:B------:R-:W-:Y:S02]  /*fef0*/  PLOP3.LUT P1, PT, P1, P0, PT, 0xa2, 0x0 ;  /* 0x000000000000781c */ /* 0x000fe40000f21472 */
[----:B------:R-:W-:-:S08]  /*ff00*/  @P0 R2UR P1, UR4, R17 ;  /* 0x00000000110402ca */ /* 0x000fd00000020000 */
[----:B------:R-:W-:-:S05]  /*ff10*/  @P0 PLOP3.LUT P0, PT, P1, PT, PT, 0x80, 0x0 ;  /* 0x000000000000081c */ /* 0x000fca0000f0f070 */
[----:B------:R-:W-:Y:S01]  /*ff20*/  @!P1 SYNCS.ARRIVE.TRANS64.RED.A0T1 RZ, [UR4+0x33400], RZ ;  /* 0x033400ffffff99a7 */ /* 0x000fe20008200404 */
[----:B------:R-:W-:Y:S07]  /*ff30*/  @!P1 ARRIVES.LDGSTSBAR.64.TRANSCNT [UR4+0x33400] ;  /* 0x03340000ff0099b0 */ /* 0x000fee0008000a84 */
[----:B------:R-:W-:Y:S05]  /*ff40*/  @P0 BRA.U.ANY `(.L_x_3264) ;  /* 0xfffffffd00e80947 */ /* 0x000fea000393ffff */
[----:B01----:R-:W3:Y:S02]  /*ff50*/  LDL.LU R2, [R1+0x28] ;  /* 0x0000280001027983 */ /* 0x003ee40000300800 */
        /* <DEDUP_REMOVED lines=9> */
[----:B------:R-:W1:Y:S03]  /*fff0*/  SYNCS.PHASECHK.TRANS64.TRYWAIT P0, [R17+URZ+0x33420], R0 ;  /* 0x03342000110075a7 */ /* 0x000e66000800017f */
[----:B01----:R-:W-:Y:S05]  /*10000*/  @!P0 BRA `(.L_x_3266) ;  /* 0x0000003c00888947 */ /* 0x003fea0003800000 */
.L_x_3343:
[----:B------:R-:W-:Y:S05]  /*10010*/  BSYNC B0 ;  /* 0x0000000000007941 */ /* 0x000fea0003800000 */
.L_x_3265:
[----:B------:R-:W-:-:S06]  /*10020*/  UISETP.GE.AND UP0, UPT, UR41, 0xa1, UPT ;  /* 0x000000a12900788c */ /* 0x000fcc000bf06270 */
[----:B------:R-:W-:-:S13]  /*10030*/  PLOP3.LUT P0, PT, PT, PT, UP0, 0x80, 0x0 ;  /* 0x000000000000781c */ /* 0x000fda0003f0f008 */
[----:B------:R-:W-:Y:S05]  /*10040*/  @!P0 BRA `(.L_x_3267) ;  /* 0x0000001800108947 */ /* 0x000fea0003800000 */
[----:B0-----:R0:W5:Y:S01]  /*10050*/  LDL.LU R0, [R1+0xc] ;  /* 0x00000c0001007983 */ /* 0x0011620000300800 */
[----:B------:R-:W-:-:S03]  /*10060*/  UIADD3 UR4, UR40, -0x2, URZ ;  /* 0xfffffffe28047890 */ /* 0x000fc6000fffe03f */
[----:B------:R0:W5:Y:S03]  /*10070*/  LDL.LU R8, [R1+0x4] ;  /* 0x0000040001087983 */ /* 0x0001660000300800 */
[----:B------:R-:W-:-:S07]  /*10080*/  IMAD.U32 R2, RZ, RZ, UR4 ;  /* 0x00000004ff027e24 */ /* 0x000fce000f8e00ff */
.L_x_3291:
        /* <DEDUP_REMOVED lines=20> */
[----:B------:R-:W3:Y:S01]  /*101d0*/  LDL R7, [R1+0x10] ;  /* 0x0000100001077983 */ /* 0x000ee20000100800 */
[----:B----4-:R-:W-:-:S13]  /*101e0*/  ISETP.NE.AND P0, PT, R3, 0x1, PT ;  /* 0x000000010300780c */ /* 0x010fda0003f05270 */
[----:B--2---:R-:W2:Y:S02]  /*101f0*/  @P0 LDC.64 R4, c[0x0][0x440] ;  /* 0x00011000ff040b82 */ /* 0x004ea40000000a00 */
[----:B--2---:R-:W-:-:S04]  /*10200*/  @P0 IMAD.HI.U32 R6, R2, R4, RZ ;  /* 0x0000000402060227 */ /* 0x004fc800078e00ff */
[----:B------:R-:W-:Y:S01]  /*10210*/  IMAD.MOV.U32 R4, RZ, RZ, R2 ;  /* 0x000000ffff047224 */ /* 0x000fe200078e0002 */
[----:B------:R-:W-:-:S05]  /*10220*/  @P0 SHF.R.U32.HI R4, RZ, R5, R6 ;  /* 0x00000005ff040219 */ /* 0x000fca0000011606 */
[----:B------:R-:W-:-:S04]  /*10230*/  IMAD.MOV R5, RZ, RZ, -R4 ;  /* 0x000000ffff057224 */ /* 0x000fc800078e0a04 */
[----:B------:R-:W-:Y:S01]  /*10240*/  IMAD R3, R3, R5, R2 ;  /* 0x0000000503037224 */ /* 0x000fe200078e0202 */
[----:B------:R-:W-:Y:S01]  /*10250*/  SHF.R.S32.HI R5, RZ, 0x1f, R4 ;  /* 0x0000001fff057819 */ /* 0x000fe20000011404 */
[----:B---3--:R-:W-:-:S04]  /*10260*/  IMAD R6, R11, UR6, RZ ;  /* 0x000000060b067c24 */ /* 0x008fc8000f8e02ff */
[C---:B------:R-:W-:Y:S02]  /*10270*/  IMAD R6, R7.reuse, UR7, R6 ;  /* 0x0000000707067c24 */ /* 0x040fe4000f8e0206 */
[----:B------:R-:W-:-:S04]  /*10280*/  IMAD.WIDE.U32 R4, R7, UR6, R4 ;  /* 0x0000000607047c25 */ /* 0x000fc8000f8e0004 */
[----:B------:R-:W-:Y:S01]  /*10290*/  IMAD.IADD R5, R6, 0x1, R5 ;  /* 0x0000000106057824 */ /* 0x000fe200078e0205 */
[----:B------:R-:W-:-:S04]  /*102a0*/  LEA R6, P0, R4, UR4, 0x2 ;  /* 0x0000000404067c11 */ /* 0x000fc8000f8010ff */
[----:B------:R-:W-:-:S05]  /*102b0*/  LEA.HI.X R7, R4, UR5, R5, 0x2, P0 ;  /* 0x0000000504077c11 */ /* 0x000fca00080f1405 */
[----:B------:R3:W5:Y:S04]  /*102c0*/  LDG.E R16, desc[UR48][R6.64] ;  /* 0x0000003006107981 */ /* 0x000768000c1e1900 */
.L_x_3270:
[----:B------:R-:W2:Y:S01]  /*102d0*/  S2R R4, SR_TID.X ;  /* 0x0000000000047919 */ /* 0x000ea20000002100 */
[----:B---3--:R-:W-:Y:S01]  /*102e0*/  IMAD R6, R10, 0x8, R17 ;  /* 0x000000080a067824 */ /* 0x008fe200078e0211 */
[----:B------:R-:W-:Y:S01]  /*102f0*/  BSSY B1, `(.L_x_3271) ;  /* 0x0000006000017945 */ /* 0x000fe20003800000 */
[----:B--2---:R-:W-:Y:S02]  /*10300*/  LOP3.LUT R5, R4, 0x7f, RZ, 0xc0, !PT ;  /* 0x0000007f04057812 */ /* 0x004fe400078ec0ff */
[----:B------:R-:W-:Y:S02]  /*10310*/  SHF.L.U32 R4, R9, 0x1f, RZ ;  /* 0x0000001f09047819 */ /* 0x000fe400000006ff */
[----:B------:R-:W-:Y:S02]  /*10320*/  ISETP.NE.AND P1, PT, R5, RZ, PT ;  /* 0x000000ff0500720c */ /* 0x000fe40003f25270 */
[----:B------:R-:W2:Y:S02]  /*10330*/  SYNCS.PHASECHK.TRANS64.TRYWAIT P0, [R6+URZ+0x33480], R4 ;  /* 0x03348004060075a7 */ /* 0x000ea4000800017f */
[----:B--2---:R-:W-:Y:S09]  /*10340*/  @!P0 BRA `(.L_x_3272) ;  /* 0x0000003800cc8947 */ /* 0x004ff20003800000 */
.L_x_3344:
[----:B------:R-:W-:Y:S05]  /*10350*/  BSYNC B1 ;  /* 0x0000000000017941 */ /* 0x000fea0003800000 */
.L_x_3271:
        /* <DEDUP_REMOVED lines=9> */
.L_x_3274:
[----:B------:R-:W-:Y:S05]  /*103f0*/  BSYNC B1 ;  /* 0x0000000000017941 */ /* 0x000fea0003800000 */
.L_x_3273:
[----:B------:R-:W3:Y:S01]  /*10400*/  LDL R5, [R1+0x4] ;  /* 0x0000040001057983 */ /* 0x000ee20000100800 */
[----:B-1----:R-:W-:Y:S01]  /*10410*/  IMAD.MOV.U32 R10, RZ, RZ, RZ ;  /* 0x000000ffff0a7224 */ /* 0x002fe200078e00ff */
[----:B------:R-:W-:Y:S01]  /*10420*/  UIADD3 UR4, UP0, UR52, 0x470, URZ ;  /* 0x0000047034047890 */ /* 0x000fe2000ff1e03f */
[----:B------:R-:W-:Y:S01]  /*10430*/  IMAD.MOV.U32 R7, RZ, RZ, 0xa0 ;  /* 0x000000a0ff077424 */ /* 0x000fe200078e00ff */
[----:B------:R-:W-:Y:S01]  /*10440*/  PLOP3.LUT P0, PT, PT, PT, PT, 0x80, 0x0 ;  /* 0x000000000000781c */ /* 0x000fe20003f0f070 */
[----:B------:R-:W-:Y:S01]  /*10450*/  UMOV UR6, 0x0 ;  /* 0x0000000000067882 */ /* 0x000fe20000000000 */
[----:B------:R-:W-:Y:S01]  /*10460*/  R2UR UR10, R10 ;  /* 0x000000000a0a72ca */ /* 0x000fe200000e0000 */
[----:B------:R-:W-:Y:S01]  /*10470*/  IMAD R7, R3, R7, UR42 ;  /* 0x0000002a03077e24 */ /* 0x000fe2000f8e0207 */
[----:B------:R-:W-:Y:S01]  /*10480*/  UIADD3.X UR5, URZ, UR53, URZ, UP0, !UPT ;  /* 0x000000353f057290 */ /* 0x000fe200087fe43f */
[----:B------:R-:W-:Y:S01]  /*10490*/  UMOV UR7, 0x14f00000 ;  /* 0x14f0000000077882 */ /* 0x000fe20000000000 */
[----:B---3--:R-:W-:-:S02]  /*104a0*/  IMAD R3, R5, 0x7800, R17 ;  /* 0x0000780005037824 */ /* 0x008fc400078e0211 */
[----:B------:R-:W-:Y:S02]  /*104b0*/  VIADD R5, R6, 0x33470 ;  /* 0x0003347006057836 */ /* 0x000fe40000000000 */
[----:B------:R-:W-:-:S07]  /*104c0*/  VIADD R9, R3, 0xf200 ;  /* 0x0000f20003097836 */ /* 0x000fce0000000000 */
.L_x_3275:
        /* <DEDUP_REMOVED lines=16> */
.L_x_3276:
        /* <DEDUP_REMOVED lines=16> */
.L_x_3277:
        /* <DEDUP_REMOVED lines=13> */
.L_x_3345:
[----:B------:R-:W-:Y:S05]  /*107a0*/  BSYNC B1 ;  /* 0x0000000000017941 */ /* 0x000fea0003800000 */
.L_x_3278:
[----:B------:R-:W-:Y:S01]  /*107b0*/  BSSY B1, `(.L_x_3280) ;  /* 0x000000b000017945 */ /* 0x000fe20003800000 */
[----:B-12---:R-:W-:Y:S02]  /*107c0*/  IMAD.MOV.U32 R4, RZ, RZ, 0x0 ;  /* 0x00000000ff047424 */ /* 0x006fe400078e00ff */
[----:B------:R-:W-:Y:S01]  /*107d0*/  IMAD.MOV.U32 R5, RZ, RZ, 0x14f00000 ;  /* 0x14f00000ff057424 */ /* 0x000fe200078e00ff */
[----:B------:R-:W-:Y:S06]  /*107e0*/  @P1 BRA `(.L_x_3281) ;  /* 0x00000000001c1947 */ /* 0x000fec0003800000 */
[----:B------:R-:W1:Y:S02]  /*107f0*/  S2R R9, SR_TID.X ;  /* 0x0000000000097919 */ /* 0x000e640000002100 */
[----:B-1----:R-:W-:Y:S01]  /*10800*/  LOP3.LUT R13, R9, 0x1f, RZ, 0xc0, !PT ;  /* 0x0000001f090d7812 */ /* 0x002fe200078ec0ff */
[----:B------:R-:W-:-:S03]  /*10810*/  IMAD.MOV.U32 R9, RZ, RZ, 0x7800 ;  /* 0x00007800ff097424 */ /* 0x000fc600078e00ff */
[----:B------:R-:W-:Y:S01]  /*10820*/  ISETP.NE.AND P0, PT, R13, RZ, PT ;  /* 0x000000ff0d00720c */ /* 0x000fe20003f05270 */
[----:B------:R1:W-:-:S12]  /*10830*/  SYNCS.ARRIVE.TRANS64 RZ, [R6+URZ+0x33430], R9 ;  /* 0x0334300906ff79a7 */ /* 0x0003d8000800003f */
[----:B-1----:R-:W-:Y:S05]  /*10840*/  @!P0 BRA `(.L_x_3281) ;  /* 0x0000000000048947 */ /* 0x002fea0003800000 */
[----:B------:R-:W-:Y:S01]  /*10850*/  BPT.TRAP 0x1 ;  /* 0x000000040000795c */ /* 0x000fe20000300000 */
.L_x_3281:
[----:B------:R-:W-:Y:S05]  /*10860*/  BSYNC B1 ;  /* 0x0000000000017941 */ /* 0x000fea0003800000 */
.L_x_3280:
        /* <DEDUP_REMOVED lines=8> */
.L_x_3282:
        /* <DEDUP_REMOVED lines=15> */
.L_x_3283:
        /* <DEDUP_REMOVED lines=15> */
.L_x_3284:
        /* <DEDUP_REMOVED lines=9> */
[----:B---3--:R-:W-:Y:S05]  /*10b60*/  @P0 BRA.U.ANY `(.L_x_3284) ;  /* 0xfffffffd00d80947 */ /* 0x008fea000393ffff */
.L_x_3269:
[----:B------:R-:W-:Y:S05]  /*10b70*/  BSYNC B0 ;  /* 0x0000000000007941 */ /* 0x000fea0003800000 */
.L_x_3268:
[----:B------:R-:W-:-:S06]  /*10b80*/  UISETP.NE.AND UP0, UPT, UR39, 0x3, UPT ;  /* 0x000000032700788c */ /* 0x000fcc000bf05270 */
[----:B------:R-:W-:-:S13]  /*10b90*/  PLOP3.LUT P0, PT, PT, PT, UP0, 0x80, 0x0 ;  /* 0x000000000000781c */ /* 0x000fda0003f0f008 */
[----:B------:R-:W-:Y:S05]  /*10ba0*/  @!P0 BRA `(.L_x_3285) ;  /* 0x0000000000048947 */ /* 0x000fea0003800000 */
[----:B------:R-:W-:Y:S01]  /*10bb0*/  BPT.TRAP 0x1 ;  /* 0x000000040000795c */ /* 0x000fe20000300000 */
.L_x_3285:
[----:B------:R-:W-:Y:S01]  /*10bc0*/  IMAD.U32 R3, RZ, RZ, UR44 ;  /* 0x0000002cff037e24 */ /* 0x000fe2000f8e00ff */
[----:B------:R-:W-:Y:S01]  /*10bd0*/  LOP3.LUT R4, R0, 0x1, RZ, 0x3c, !PT ;  /* 0x0000000100047812 */ /* 0x000fe200078e3cff */
[----:B------:R-:W-:Y:S03]  /*10be0*/  BSSY B0, `(.L_x_3286) ;  /* 0x0000006000007945 */ /* 0x000fe60003800000 */
[----:B------:R-:W-:Y:S01]  /*10bf0*/  ISETP.NE.AND P1, PT, R3, 0x3, PT ;  /* 0x000000030300780c */ /* 0x000fe20003f25270 */
[----:B------:R-:W-:Y:S01]  /*10c00*/  IMAD R3, R8, 0x8, R17 ;  /* 0x0000000808037824 */ /* 0x000fe200078e0211 */
[----:B------:R-:W-:-:S04]  /*10c10*/  SHF.L.U32 R4, R4, 0x1f, RZ ;  /* 0x0000001f04047819 */ /* 0x000fc800000006ff */
[----:B------:R-:W3:Y:S02]  /*10c20*/  SYNCS.PHASECHK.TRANS64.TRYWAIT P0, [R3+URZ+0x33470], R4 ;  /* 0x03347004030075a7 */ /* 0x000ee4000800017f */
[----:B---3--:R-:W-:Y:S05]  /*10c30*/  @!P0 BRA `(.L_x_3287) ;  /* 0x0000003000b88947 */ /* 0x008fea0003800000 */
.L_x_3346:
[----:B------:R-:W-:Y:S05]  /*10c40*/  BSYNC B0 ;  /* 0x0000000000007941 */ /* 0x000fea0003800000 */
.L_x_3286:
[----:B------:R-:W-:Y:S05]  /*10c50*/  @!P1 BRA `(.L_x_3288) ;  /* 0x0000000000049947 */ /* 0x000fea0003800000 */
[----:B------:R-:W-:Y:S01]  /*10c60*/  BPT.TRAP 0x1 ;  /* 0x000000040000795c */ /* 0x000fe20000300000 */
.L_x_3288:
[----:B---3--:R-:W-:Y:S01]  /*10c70*/  SHF.L.U32 R4, R0, 0x1f, RZ ;  /* 0x0000001f00047819 */ /* 0x008fe200000006ff */
[----:B------:R-:W-:-:S03]  /*10c80*/  IMAD R0, R8, 0x7800, RZ ;  /* 0x0000780008007824 */ /* 0x000fc600078e02ff */
[----:B------:R-:W3:Y:S02]  /*10c90*/  SYNCS.PHASECHK.TRANS64.TRYWAIT P0, [R3+URZ+0x33460], R4 ;  /* 0x03346004030075a7 */ /* 0x000ee4000800017f */
[----:B---3--:R-:W-:Y:S05]  /*10ca0*/  @!P0 BRA `(.L_x_3289) ;  /* 0x0000003000b08947 */ /* 0x008fea0003800000 */
.L_x_3347:
[----:B------:R4:W-:Y:S04]  /*10cb0*/  STL [R1+0x2c], R2 ;  /* 0x00002c0201007387 */ /* 0x0009e80000100800 */
[----:B----4-:R-:W3:Y:S01]  /*10cc0*/  LDL R2, [R1] ;  /* 0x0000000001027983 */ /* 0x010ee20000100800 */
[----:B------:R-:W-:Y:S05]  /*10cd0*/  WARPSYNC.ALL ;  /* 0x0000000000007948 */ /* 0x000fea0003800000 */
[----:B------:R-:W-:-:S02]  /*10ce0*/  VIADD R14, R0, 0x2800 ;  /* 0x00002800000e7836 */ /* 0x000fc40000000000 */
[C---:B------:R-:W-:Y:S02]  /*10cf0*/  VIADD R12, R0.reuse, 0x800 ;  /* 0x00000800000c7836 */ /* 0x040fe40000000000 */
[C---:B------:R-:W-:Y:S02]  /*10d00*/  VIADD R13, R0.reuse, 0x5000 ;  /* 0x00005000000d7836 */ /* 0x040fe40000000000 */
[C---:B------:R-:W-:Y:S02]  /*10d10*/  VIADD R15, R0.reuse, 0x1800 ;  /* 0x00001800000f7836 */ /* 0x040fe40000000000 */
[C---:B------:R-:W-:Y:S02]  /*10d20*/  VIADD R21, R0.reuse, 0x2000 ;  /* 0x0000200000157836 */ /* 0x040fe40000000000 */
[C---:B------:R-:W-:Y:S01]  /*10d30*/  VIADD R20, R0.reuse, 0x5800 ;  /* 0x0000580000147836 */ /* 0x040fe20000000000 */
[----:B---3--:R-:W-:-:S05]  /*10d40*/  LOP3.LUT R4, R0, R2, RZ, 0xfc, !PT ;  /* 0x0000000200047212 */ /* 0x008fca00078efcff */
[----:B------:R-:W-:-:S06]  /*10d50*/  IMAD.IADD R4, R17, 0x1, R4 ;  /* 0x0000000111047824 */ /* 0x000fcc00078e0204 */
[----:B--2---:R-:W2:Y:S02]  /*10d60*/  LDSM.16.MT88.4 R4, [R4+0xf200] ;  /* 0x00f200000404783b */ /* 0x004ea40000004200 */
[C-C-:B--2---:R-:W-:Y:S02]  /*10d70*/  PRMT R8, R4.reuse, 0x6420, R5.reuse ;  /* 0x0000642004087816 */ /* 0x144fe40000000005 */
[----:B-1----:R-:W-:Y:S02]  /*10d80*/  PRMT R9, R4, 0x7531, R5 ;  /* 0x0000753104097816 */ /* 0x002fe40000000005 */
[----:B------:R-:W-:Y:S02]  /*10d90*/  LOP3.LUT R4, R0, R19, RZ, 0xfc, !PT ;  /* 0x0000001300047212 */ /* 0x000fe400078efcff */
[C-C-:B------:R-:W-:Y:S02]  /*10da0*/  PRMT R10, R6.reuse, 0x6420, R7.reuse ;  /* 0x00006420060a7816 */ /* 0x140fe40000000007 */
[----:B------:R-:W-:Y:S01]  /*10db0*/  PRMT R11, R6, 0x7531, R7 ;  /* 0x00007531060b7816 */ /* 0x000fe20000000007 */
[----:B------:R-:W-:-:S05]  /*10dc0*/  IMAD.IADD R4, R18, 0x1, R4 ;  /* 0x0000000112047824 */ /* 0x000fca00078e0204 */
[----:B------:R1:W-:Y:S02]  /*10dd0*/  STSM.16.M88.4 [R4], R8 ;  /* 0x0000000804007844 */ /* 0x0003e40000000200 */
[----:B-1----:R-:W-:-:S05]  /*10de0*/  LOP3.LUT R4, R14, R2, RZ, 0xfc, !PT ;  /* 0x000000020e047212 */ /* 0x002fca00078efcff */
[----:B------:R-:W-:-:S06]  /*10df0*/  IMAD.IADD R4, R17, 0x1, R4 ;  /* 0x0000000111047824 */ /* 0x000fcc00078e0204 */
[----:B------:R-:W1:Y:S02]  /*10e00*/  LDSM.16.MT88.4 R4, [R4+0xf200] ;  /* 0x00f200000404783b */ /* 0x000e640000004200 */
[C-C-:B-1----:R-:W-:Y:S02]  /*10e10*/  PRMT R8, R4.reuse, 0x6420, R5.reuse ;  /* 0x0000642004087816 */ /* 0x142fe40000000005 */
[----:B------:R-:W-:Y:S02]  /*10e20*/  PRMT R9, R4, 0x7531, R5 ;  /* 0x0000753104097816 */ /* 0x000fe40000000005 */
[----:B------:R-:W-:Y:S02]  /*10e30*/  LOP3.LUT R4, R12, R19, RZ, 0xfc, !PT ;  /* 0x000000130c047212 */ /* 0x000fe400078efcff */
[C-C-:B------:R-:W-:Y:S02]  /*10e40*/  PRMT R10, R6.reuse, 0x6420, R7.reuse ;  /* 0x00006420060a7816 */ /* 0x140fe40000000007 */
[----:B------:R-:W-:Y:S01]  /*10e50*/  PRMT R11, R6, 0x7531, R7 ;  /* 0x00007531060b7816 */ /* 0x000fe20000000007 */
[----:B------:R-:W-:Y:S01]  /*10e60*/  IMAD.IADD R4, R18, 0x1, R4 ;  /* 0x0000000112047824 */ /* 0x000fe200078e0204 */
[----:B------:R-:W-:-:S04]  /*10e70*/  LOP3.LUT R12, R12, R2, RZ, 0xfc, !PT ;  /* 0x000000020c0c7212 */ /* 0x000fc800078efcff */
[----:B------:R1:W-:Y:S02]  /*10e80*/  STSM.16.M88.4 [R4], R8 ;  /* 0x0000000804007844 */ /* 0x0003e40000000200 */
[----:B-1----:R-:W-:Y:S01]  /*10e90*/  LOP3.LUT R4, R13, R2, RZ, 0xfc, !PT ;  /* 0x000000020d047212 */ /* 0x002fe200078efcff */
[----:B------:R-:W-:-:S04]  /*10ea0*/  VIADD R13, R0, 0x1000 ;  /* 0x00001000000d7836 */ /* 0x000fc80000000000 */
[----:B------:R-:W-:-:S06]  /*10eb0*/  IMAD.IADD R4, R17, 0x1, R4 ;  /* 0x0000000111047824 */ /* 0x000fcc00078e0204 */
[----:B------:R-:W1:Y:S02]  /*10ec0*/  LDSM.16.MT88.4 R4, [R4+0xf200] ;  /* 0x00f200000404783b */ /* 0x000e640000004200 */
[C-C-:B-1----:R-:W-:Y:S02]  /*10ed0*/  PRMT R8, R4.reuse, 0x6420, R5.reuse ;  /* 0x0000642004087816 */ /* 0x142fe40000000005 */
[----:B------:R-:W-:Y:S02]  /*10ee0*/  PRMT R9, R4, 0x7531, R5 ;  /* 0x0000753104097816 */ /* 0x000fe40000000005 */
[C---:B------:R-:W-:Y:S02]  /*10ef0*/  LOP3.LUT R4, R13.reuse, R19, RZ, 0xfc, !PT ;  /* 0x000000130d047212 */ /* 0x040fe400078efcff */
[C-C-:B------:R-:W-:Y:S02]  /*10f00*/  PRMT R10, R6.reuse, 0x6420, R7.reuse ;  /* 0x00006420060a7816 */ /* 0x140fe40000000007 */
[----:B------:R-:W-:Y:S01]  /*10f10*/  PRMT R11, R6, 0x7531, R7 ;  /* 0x00007531060b7816 */ /* 0x000fe20000000007 */
[----:B------:R-:W-:Y:S01]  /*10f20*/  IMAD.IADD R4, R18, 0x1, R4 ;  /* 0x0000000112047824 */ /* 0x000fe200078e0204 */
[----:B------:R-:W-:-:S04]  /*10f30*/  LOP3.LUT R13, R13, R2, RZ, 0xfc, !PT ;  /* 0x000000020d0d7212 */ /* 0x000fc800078efcff */
[----:B------:R1:W-:Y:S02]  /*10f40*/  STSM.16.M88.4 [R4], R8 ;  /* 0x0000000804007844 */ /* 0x0003e40000000200 */
[----:B-1----:R-:W-:Y:S02]  /*10f50*/  IMAD.IADD R4, R17, 0x1, R12 ;  /* 0x0000000111047824 */ /* 0x002fe400078e020c */
[----:B------:R-:W-:-:S04]  /*10f60*/  VIADD R12, R0, 0x3000 ;  /* 0x00003000000c7836 */ /* 0x000fc80000000000 */
        /* <DEDUP_REMOVED lines=9> */
[----:B-1----:R-:W-:-:S05]  /*11000*/  LOP3.LUT R4, R12, R2, RZ, 0xfc, !PT ;  /* 0x000000020c047212 */ /* 0x002fca00078efcff */
        /* <DEDUP_REMOVED lines=15> */
[----:B------:R-:W-:Y:S01]  /*11100*/  LOP3.LUT R4, R14, R19, RZ, 0xfc, !PT ;  /* 0x000000130e047212 */ /* 0x000fe200078efcff */
[----:B------:R-:W-:Y:S01]  /*11110*/  VIADD R14, R0, 0x6000 ;  /* 0x00006000000e7836 */ /* 0x000fe20000000000 */
[C-C-:B------:R-:W-:Y:S02]  /*11120*/  PRMT R10, R6.reuse, 0x6420, R7.reuse ;  /* 0x00006420060a7816 */ /* 0x140fe40000000007 */
[----:B------:R-:W-:Y:S01]  /*11130*/  PRMT R11, R6, 0x7531, R7 ;  /* 0x00007531060b7816 */ /* 0x000fe20000000007 */
[----:B------:R-:W-:-:S05]  /*11140*/  IMAD.IADD R4, R18, 0x1, R4 ;  /* 0x0000000112047824 */ /* 0x000fca00078e0204 */
[----:B------:R1:W-:Y:S02]  /*11150*/  STSM.16.M88.4 [R4], R8 ;  /* 0x0000000804007844 */ /* 0x0003e40000000200 */
[----:B-1----:R-:W-:Y:S02]  /*11160*/  IMAD.IADD R4, R17, 0x1, R13 ;  /* 0x0000000111047824 */ /* 0x002fe400078e020d */
[----:B------:R-:W-:-:S04]  /*11170*/  VIADD R13, R0, 0x4800 ;  /* 0x00004800000d7836 */ /* 0x000fc80000000000 */
        /* <DEDUP_REMOVED lines=9> */
[----:B-1----:R-:W-:-:S05]  /*11210*/  VIADD R10, R0, 0x3800 ;  /* 0x00003800000a7836 */ /* 0x002fca0000000000 */
[----:B------:R-:W-:-:S05]  /*11220*/  LOP3.LUT R4, R10, R2, RZ, 0xfc, !PT ;  /* 0x000000020a047212 */ /* 0x000fca00078efcff */
[----:B------:R-:W-:-:S06]  /*11230*/  IMAD.IADD R4, R17, 0x1, R4 ;  /* 0x0000000111047824 */ /* 0x000fcc00078e0204 */
[----:B------:R-:W1:Y:S02]  /*11240*/  LDSM.16.MT88.4 R4, [R4+0xf200] ;  /* 0x00f200000404783b */ /* 0x000e640000004200 */
[C-C-:B-1----:R-:W-:Y:S02]  /*11250*/  PRMT R8, R4.reuse, 0x6420, R5.reuse ;  /* 0x0000642004087816 */ /* 0x142fe40000000005 */
[----:B------:R-:W-:Y:S02]  /*11260*/  PRMT R9, R4, 0x7531, R5 ;  /* 0x0000753104097816 */ /* 0x000fe40000000005 */
        /* <DEDUP_REMOVED lines=28> */
[C---:B------:R-:W-:Y:S02]  /*11430*/  VIADD R12, R0.reuse, 0x6800 ;  /* 0x00006800000c7836 */ /* 0x040fe40000000000 */
[----:B------:R-:W-:Y:S02]  /*11440*/  VIADD R0, R0, 0x7000 ;  /* 0x0000700000007836 */ /* 0x000fe40000000000 */
[----:B------:R-:W1:Y:S02]  /*11450*/  LDSM.16.MT88.4 R4, [R4+0xf200] ;  /* 0x00f200000404783b */ /* 0x000e640000004200 */
[----:B-1----:R-:W-:-:S02]  /*11460*/  PRMT R8, R4, 0x6420, R5 ;  /* 0x0000642004087816 */ /* 0x002fc40000000005 */
[----:B------:R-:W-:Y:S02]  /*11470*/  PRMT R9, R4, 0x7531, R5 ;  /* 0x0000753104097816 */ /* 0x000fe40000000005 */
[----:B------:R-:W-:Y:S02]  /*11480*/  LOP3.LUT R4, R15, R19, RZ, 0xfc, !PT ;  /* 0x000000130f047212 */ /* 0x000fe400078efcff */
[C-C-:B------:R-:W-:Y:S02]  /*11490*/  PRMT R10, R6.reuse, 0x6420, R7.reuse ;  /* 0x00006420060a7816 */ /* 0x140fe40000000007 */
[----:B------:R-:W-:Y:S01]  /*114a0*/  PRMT R11, R6, 0x7531, R7 ;  /* 0x00007531060b7816 */ /* 0x000fe20000000007 */
[----:B------:R-:W-:-:S05]  /*114b0*/  IMAD.IADD R4, R18, 0x1, R4 ;  /* 0x0000000112047824 */ /* 0x000fca00078e0204 */
[----:B------:R1:W-:Y:S02]  /*114c0*/  STSM.16.M88.4 [R4], R8 ;  /* 0x0000000804007844 */ /* 0x0003e40000000200 */
[C---:B-1----:R-:W-:Y:S02]  /*114d0*/  LOP3.LUT R4, R12.reuse, R2, RZ, 0xfc, !PT ;  /* 0x000000020c047212 */ /* 0x042fe400078efcff */
[----:B------:R-:W-:-:S03]  /*114e0*/  LOP3.LUT R12, R12, R19, RZ, 0xfc, !PT ;  /* 0x000000130c0c7212 */ /* 0x000fc600078efcff */
[----:B------:R-:W-:Y:S02]  /*114f0*/  IMAD.IADD R4, R17, 0x1, R4 ;  /* 0x0000000111047824 */ /* 0x000fe400078e0204 */
[----:B------:R-:W-:-:S04]  /*11500*/  IMAD.IADD R12, R18, 0x1, R12 ;  /* 0x00000001120c7824 */ /* 0x000fc800078e020c */
        /* <DEDUP_REMOVED lines=8> */
[----:B-1----:R-:W-:-:S06]  /*11590*/  IMAD.IADD R4, R17, 0x1, R21 ;  /* 0x0000000111047824 */ /* 0x002fcc00078e0215 */
        /* <DEDUP_REMOVED lines=13> */
[----:B------:R1:W5:Y:S01]  /*11670*/  LDL.LU R2, [R1+0x2c] ;  /* 0x00002c0001027983 */ /* 0x0003620000300800 */
[C-C-:B------:R-:W-:Y:S02]  /*11680*/  PRMT R10, R6.reuse, 0x6420, R7.reuse ;  /* 0x00006420060a7816 */ /* 0x140fe40000000007 */
[----:B------:R-:W-:Y:S01]  /*11690*/  PRMT R11, R6, 0x7531, R7 ;  /* 0x00007531060b7816 */ /* 0x000fe20000000007 */
[----:B------:R-:W-:-:S04]  /*116a0*/  IMAD.IADD R4, R17, 0x1, R4 ;  /* 0x0000000111047824 */ /* 0x000fc800078e0204 */
[----:B------:R-:W-:Y:S04]  /*116b0*/  STSM.16.M88.4 [R12], R8 ;  /* 0x000000080c007844 */ /* 0x000fe80000000200 */
[----:B------:R-:W2:Y:S01]  /*116c0*/  LDSM.16.MT88.4 R4, [R4+0xf200] ;  /* 0x00f200000404783b */ /* 0x000ea20000004200 */
[----:B------:R-:W-:-:S05]  /*116d0*/  LOP3.LUT R0, R0, R19, RZ, 0xfc, !PT ;  /* 0x0000001300007212 */ /* 0x000fca00078efcff */
[----:B------:R-:W-:Y:S01]  /*116e0*/  IMAD.IADD R0, R18, 0x1, R0 ;  /* 0x0000000112007824 */ /* 0x000fe200078e0200 */
[C-C-:B--2---:R-:W-:Y:S02]  /*116f0*/  PRMT R8, R4.reuse, 0x6420, R5.reuse ;  /* 0x0000642004087816 */ /* 0x144fe40000000005 */
        /* <DEDUP_REMOVED lines=12> */
.L_x_3290:
[----:B-1----:R-:W1:Y:S01]  /*117c0*/  S2R R0, SR_TID.X ;  /* 0x0000000000007919 */ /* 0x002e620000002100 */
[----:B--2---:R2:W-:Y:S01]  /*117d0*/  SYNCS.ARRIVE.TRANS64.A1T0 RZ, [R3+URZ+0x33450], RZ ;  /* 0x033450ff03ff79a7 */ /* 0x0045e2000810003f */
[----:B------:R3:W5:Y:S01]  /*117e0*/  LDL R8, [R1+0x4] ;  /* 0x0000040001087983 */ /* 0x0007620000100800 */
[----:B-1----:R-:W-:Y:S01]  /*117f0*/  LOP3.LUT R0, R0, 0x7f, RZ, 0xc0, !PT ;  /* 0x0000007f00007812 */ /* 0x002fe200078ec0ff */
[----:B------:R-:W-:Y:S03]  /*11800*/  BAR.SYNC.DEFER_BLOCKING 0x2, 0x80 ;  /* 0x0082000000007b1d */ /* 0x000fe60000010000 */
[----:B------:R-:W-:-:S03]  /*11810*/  ISETP.NE.AND P0, PT, R0, RZ, PT ;  /* 0x000000ff0000720c */ /* 0x000fc60003f05270 */
[----:B------:R3:W5:Y:S10]  /*11820*/  LDL R0, [R1+0xc] ;  /* 0x00000c0001007983 */ /* 0x0007740000100800 */
[----:B--2---:R-:W-:-:S05]  /*11830*/  @!P0 VIADD R3, R3, 0x33480 ;  /* 0x0003348003038836 */ /* 0x004fca0000000000 */
[----:B------:R-:W-:-:S04]  /*11840*/  @!P0 PRMT R3, RZ, 0x654, R3 ;  /* 0x00000654ff038816 */ /* 0x000fc80000000003 */
[----:B------:R3:W-:Y:S01]  /*11850*/  @!P0 SYNCS.ARRIVE.TRANS64.RED.A1T0 RZ, [R3+URZ], RZ ;  /* 0x000000ff03ff89a7 */ /* 0x0007e2000810043f */
[C---:B-----5:R-:W-:Y:S01]  /*11860*/  ISETP.GT.AND P0, PT, R2.reuse, RZ, PT ;  /* 0x000000ff0200720c */ /* 0x060fe20003f04270 */
[----:B------:R-:W-:-:S12]  /*11870*/  VIADD R2, R2, 0xffffffff ;  /* 0xffffffff02027836 */ /* 0x000fd80000000000 */
[----:B---3--:R-:W-:Y:S05]  /*11880*/  @P0 BRA `(.L_x_3291) ;  /* 0xffffffe800000947 */ /* 0x008fea000383ffff */
.L_x_3267:
[----:B------:R-:W1:Y:S01]  /*11890*/  S2R R3, SR_TID.X ;  /* 0x0000000000037919 */ /* 0x000e620000002100 */
[----:B------:R-:W-:Y:S01]  /*118a0*/  BSSY B0, `(.L_x_3292) ;  /* 0x0000011000007945 */ /* 0x000fe20003800000 */
[----:B-1----:R-:W-:-:S04]  /*118b0*/  LOP3.LUT R3, R3, 0x7f, RZ, 0xc0, !PT ;  /* 0x0000007f03037812 */ /* 0x002fc800078ec0ff */
[----:B------:R-:W-:-:S13]  /*118c0*/  ISETP.NE.AND P0, PT, R3, RZ, PT ;  /* 0x000000ff0300720c */ /* 0x000fda0003f05270 */
[----:B------:R-:W-:Y:S05]  /*118d0*/  @P0 BRA `(.L_x_3293) ;  /* 0x0000000000340947 */ /* 0x000fea0003800000 */
[----:B------:R-:W1:Y:S01]  /*118e0*/  S2R R3, SR_LANEID ;  /* 0x0000000000037919 */ /* 0x000e620000000000 */
[----:B------:R-:W-:Y:S02]  /*118f0*/  VOTEU.ANY UR4, UPT, PT ;  /* 0x0000000000047886 */ /* 0x000fe400038e0100 */
[----:B0-----:R-:W1:Y:S08]  /*11900*/  FLO.U32 R0, UR4 ;  /* 0x0000000400007d00 */ /* 0x001e7000080e0000 */
[----:B--2---:R-:W0:Y:S01]  /*11910*/  POPC R5, UR4 ;  /* 0x0000000400057d09 */ /* 0x004e220008000000 */
[----:B-1----:R-:W-:-:S02]  /*11920*/  ISETP.EQ.U32.AND P1, PT, R0, R3, PT ;  /* 0x000000030000720c */ /* 0x002fc40003f22070 */
[----:B------:R-:W0:Y:S11]  /*11930*/  LDC.64 R2, c[0x0][0xc60] ;  /* 0x00031800ff027b82 */ /* 0x000e360000000a00 */
[----:B0-----:R-:W2:Y:S01]  /*11940*/  @P1 ATOMG.E.ADD.STRONG.GPU PT, R3, desc[UR48][R2.64], R5 ;  /* 0x00000005020319a8 */ /* 0x001ea200081ee1f0 */
[----:B------:R-:W0:Y:S02]  /*11950*/  S2R R4, SR_LTMASK ;  /* 0x0000000000047919 */ /* 0x000e240000003900 */
[----:B0-----:R-:W-:-:S04]  /*11960*/  LOP3.LUT R4, R4, UR4, RZ, 0xc0, !PT ;  /* 0x0000000404047c12 */ /* 0x001fc8000f8ec0ff */
[----:B------:R-:W0:Y:S01]  /*11970*/  POPC R7, R4 ;  /* 0x0000000400077309 */ /* 0x000e220000000000 */
[----:B--2---:R-:W0:Y:S02]  /*11980*/  SHFL.IDX PT, R0, R3, R0, 0x1f ;  /* 0x00001f0003007589 */ /* 0x004e2400000e0000 */
[----:B0-----:R-:W-:-:S05]  /*11990*/  IADD3 R0, R0, UR43, R7 ;  /* 0x0000002b00007c10 */ /* 0x001fca000fffe007 */
[----:B------:R1:W-:Y:S02]  /*119a0*/  STL [R1+0x20], R0 ;  /* 0x0000200001007387 */ /* 0x0003e40000100800 */
.L_x_3293:
[----:B------:R-:W-:Y:S05]  /*119b0*/  BSYNC B0 ;  /* 0x0000000000007941 */ /* 0x000fea0003800000 */
.L_x_3292:
[----:B------:R-:W-:-:S06]  /*119c0*/  UISETP.NE.AND UP0, UPT, UR39, 0x3, UPT ;  /* 0x000000032700788c */ /* 0x000fcc000bf05270 */
[----:B------:R-:W-:-:S13]  /*119d0*/  PLOP3.LUT P1, PT, PT, PT, UP0, 0x80, 0x0 ;  /* 0x000000000000781c */ /* 0x000fda0003f2f008 */
[----:B------:R-:W-:Y:S05]  /*119e0*/  @!P1 BRA `(.L_x_3294) ;  /* 0x0000000000049947 */ /* 0x000fea0003800000 */
[----:B------:R-:W-:Y:S01]  /*119f0*/  BPT.TRAP 0x1 ;  /* 0x000000040000795c */ /* 0x000fe20000300000 */
.L_x_3294:
[----:B------:R-:W3:Y:S04]  /*11a00*/  LDL R3, [R1+0xc] ;  /* 0x00000c0001037983 */ /* 0x000ee80000100800 */
[----:B------:R-:W4:Y:S01]  /*11a10*/  LDL R2, [R1+0x4] ;  /* 0x0000040001027983 */ /* 0x000f220000100800 */
[----:B01----:R-:W-:Y:S01]  /*11a20*/  IMAD.U32 R0, RZ, RZ, UR44 ;  /* 0x0000002cff007e24 */ /* 0x003fe2000f8e00ff */
[----:B------:R-:W-:Y:S04]  /*11a30*/  BSSY B0, `(.L_x_3295) ;  /* 0x0000007000007945 */ /* 0x000fe80003800000 */
[----:B------:R-:W-:-:S02]  /*11a40*/  ISETP.NE.AND P2, PT, R0, 0x3, PT ;  /* 0x000000030000780c */ /* 0x000fc40003f45270 */
[----:B---3--:R-:W-:-:S04]  /*11a50*/  LOP3.LUT R3, R3, 0x1, RZ, 0x3c, !PT ;  /* 0x0000000103037812 */ /* 0x008fc800078e3cff */
[----:B------:R-:W-:Y:S01]  /*11a60*/  SHF.L.U32 R3, R3, 0x1f, RZ ;  /* 0x0000001f03037819 */ /* 0x000fe200000006ff */
[----:B----4-:R-:W-:-:S04]  /*11a70*/  IMAD R0, R2, 0x8, R17 ;  /* 0x0000000802007824 */ /* 0x010fc800078e0211 */
[----:B------:R-:W0:Y:S02]  /*11a80*/  SYNCS.PHASECHK.TRANS64.TRYWAIT P1, [R0+URZ+0x33470], R3 ;  /* 0x03347003000075a7 */ /* 0x000e24000802017f */
[----:B0-----:R-:W-:Y:S05]  /*11a90*/  @!P1 BRA `(.L_x_3296) ;  /* 0x0000002400489947 */ /* 0x001fea0003800000 */
.L_x_3348:
[----:B------:R-:W-:Y:S05]  /*11aa0*/  BSYNC B0 ;  /* 0x0000000000007941 */ /* 0x000fea0003800000 */
.L_x_3295:
[----:B------:R-:W-:Y:S05]  /*11ab0*/  @!P2 BRA `(.L_x_3297) ;  /* 0x000000000004a947 */ /* 0x000fea0003800000 */
[----:B------:R-:W-:Y:S01]  /*11ac0*/  BPT.TRAP 0x1 ;  /* 0x000000040000795c */ /* 0x000fe20000300000 */
.L_x_3297:
[----:B------:R-:W0:Y:S02]  /*11ad0*/  LDL R2, [R1+0xc] ;  /* 0x00000c0001027983 */ /* 0x000e240000100800 */
[----:B0-----:R-:W-:-:S04]  /*11ae0*/  SHF.L.U32 R3, R2, 0x1f, RZ ;  /* 0x0000001f02037819 */ /* 0x001fc800000006ff */
[----:B------:R-:W0:Y:S02]  /*11af0*/  SYNCS.PHASECHK.TRANS64.TRYWAIT P1, [R0+URZ+0x33460], R3 ;  /* 0x03346003000075a7 */ /* 0x000e24000802017f */
[----:B0-----:R-:W-:Y:S05]  /*11b00*/  @!P1 BRA `(.L_x_3298) ;  /* 0x0000002400409947 */ /* 0x001fea0003800000 */
.L_x_3349:
[----:B------:R-:W3:Y:S04]  /*11b10*/  LDL R2, [R1+0x4] ;  /* 0x0000040001027983 */ /* 0x000ee80000100800 */
[----:B------:R-:W4:Y:S01]  /*11b20*/  LDL R15, [R1] ;  /* 0x00000000010f7983 */ /* 0x000f220000100800 */
[----:B------:R-:W-:Y:S05]  /*11b30*/  WARPSYNC.ALL ;  /* 0x0000000000007948 */ /* 0x000fea0003800000 */
[----:B---3--:R-:W-:-:S04]  /*11b40*/  IMAD R2, R2, 0x7800, RZ ;  /* 0x0000780002027824 */ /* 0x008fc800078e02ff */
[C---:B------:R-:W-:Y:S01]  /*11b50*/  VIADD R13, R2.reuse, 0x2800 ;  /* 0x00002800020d7836 */ /* 0x040fe20000000000 */
[C---:B----4-:R-:W-:Y:S01]  /*11b60*/  LOP3.LUT R4, R2.reuse, R15, RZ, 0xfc, !PT ;  /* 0x0000000f02047212 */ /* 0x050fe200078efcff */
[C---:B------:R-:W-:Y:S01]  /*11b70*/  VIADD R20, R2.reuse, 0x5000 ;  /* 0x0000500002147836 */ /* 0x040fe20000000000 */
[C---:B0-----:R-:W-:Y:S01]  /*11b80*/  LOP3.LUT R3, R2.reuse, R19, RZ, 0xfc, !PT ;  /* 0x0000001302037212 */ /* 0x041fe200078efcff */
[----:B------:R-:W-:Y:S02]  /*11b90*/  VIADD R12, R2, 0x1000 ;  /* 0x00001000020c7836 */ /* 0x000fe40000000000 */
[----:B------:R-:W-:Y:S02]  /*11ba0*/  IMAD.IADD R4, R17, 0x1, R4 ;  /* 0x0000000111047824 */ /* 0x000fe400078e0204 */
[----:B------:R-:W-:Y:S02]  /*11bb0*/  IMAD.IADD R3, R18, 0x1, R3 ;  /* 0x0000000112037824 */ /* 0x000fe400078e0203 */
[----:B------:R-:W-:-:S02]  /*11bc0*/  VIADD R14, R2, 0x1800 ;  /* 0x00001800020e7836 */ /* 0x000fc40000000000 */
[----:B--2---:R-:W0:Y:S01]  /*11bd0*/  LDSM.16.MT88.4 R4, [R4+0xf200] ;  /* 0x00f200000404783b */ /* 0x004e220000004200 */
[----:B------:R-:W-:Y:S01]  /*11be0*/  VIADD R16, R2, 0x2000 ;  /* 0x0000200002107836 */ /* 0x000fe20000000000 */
[C-C-:B0-----:R-:W-:Y:S02]  /*11bf0*/  PRMT R8, R4.reuse, 0x6420, R5.reuse ;  /* 0x0000642004087816 */ /* 0x141fe40000000005 */
[----:B------:R-:W-:Y:S02]  /*11c00*/  PRMT R9, R4, 0x7531, R5 ;  /* 0x0000753104097816 */ /* 0x000fe40000000005 */
[C-C-:B------:R-:W-:Y:S02]  /*11c10*/  PRMT R10, R6.reuse, 0x6420, R7.reuse ;  /* 0x00006420060a7816 */ /* 0x140fe40000000007 */
[----:B------:R-:W-:-:S05]  /*11c20*/  PRMT R11, R6, 0x7531, R7 ;  /* 0x00007531060b7816 */ /* 0x000fca0000000007 */
[----:B------:R0:W-:Y:S02]  /*11c30*/  STSM.16.M88.4 [R3], R8 ;  /* 0x0000000803007844 */ /* 0x0001e40000000200 */
[----:B0-----:R-:W-:-:S05]  /*11c40*/  LOP3.LUT R3, R13, R15, RZ, 0xfc, !PT ;  /* 0x0000000f0d037212 */ /* 0x001fca00078efcff */
[----:B------:R-:W-:-:S05]  /*11c50*/  IMAD.IADD R3, R17, 0x1, R3 ;  /* 0x0000000111037824 */ /* 0x000fca00078e0203 */
[----:B------:R0:W1:Y:S02]  /*11c60*/  LDSM.16.MT88.4 R4, [R3+0xf200] ;  /* 0x00f200000304783b */ /* 0x0000640000004200 */
[----:B0-----:R-:W-:Y:S01]  /*11c70*/  VIADD R3, R2, 0x800 ;  /* 0x0000080002037836 */ /* 0x001fe20000000000 */
[C-C-:B-1----:R-:W-:Y:S02]  /*11c80*/  PRMT R8, R4.reuse, 0x6420, R5.reuse ;  /* 0x0000642004087816 */ /* 0x142fe40000000005 */
[----:B------:R-:W-:Y:S02]  /*11c90*/  PRMT R9, R4, 0x7531, R5 ;  /* 0x0000753104097816 */ /* 0x000fe40000000005 */
[C---:B------:R-:W-:Y:S02]  /*11ca0*/  LOP3.LUT R4, R3.reuse, R19, RZ, 0xfc, !PT ;  /* 0x0000001303047212 */ /* 0x040fe400078efcff */
[C-C-:B------:R-:W-:Y:S02]  /*11cb0*/  PRMT R10, R6.reuse, 0x6420, R7.reuse ;  /* 0x00006420060a7816 */ /* 0x140fe40000000007 */
[----:B------:R-:W-:Y:S01]  /*11cc0*/  PRMT R11, R6, 0x7531, R7 ;  /* 0x00007531060b7816 */ /* 0x000fe20000000007 */
[----:B------:R-:W-:Y:S01]  /*11cd0*/  IMAD.IADD R4, R18, 0x1, R4 ;  /* 0x0000000112047824 */ /* 0x000fe200078e0204 */
[----:B------:R-:W-:-:S04]  /*11ce0*/  LOP3.LUT R3, R3, R15, RZ, 0xfc, !PT ;  /* 0x0000000f03037212 */ /* 0x000fc800078efcff */
[----:B------:R0:W-:Y:S01]  /*11cf0*/  STSM.16.M88.4 [R4], R8 ;  /* 0x0000000804007844 */ /* 0x0001e20000000200 */
[----:B------:R-:W-:Y:S01]  /*11d00*/  IMAD.IADD R3, R17, 0x1, R3 ;  /* 0x0000000111037824 */ /* 0x000fe200078e0203 */
[----:B0-----:R-:W-:-:S05]  /*11d10*/  LOP3.LUT R4, R20, R15, RZ, 0xfc, !PT ;  /* 0x0000000f14047212 */ /* 0x001fca00078efcff */
[----:B------:R-:W-:-:S06]  /*11d20*/  IMAD.IADD R4, R17, 0x1, R4 ;  /* 0x0000000111047824 */ /* 0x000fcc00078e0204 */
[----:B------:R-:W0:Y:S02]  /*11d30*/  LDSM.16.MT88.4 R4, [R4+0xf200] ;  /* 0x00f200000404783b */ /* 0x000e240000004200 */
[C-C-:B0-----:R-:W-:Y:S02]  /*11d40*/  PRMT R8, R4.reuse, 0x6420, R5.reuse ;  /* 0x0000642004087816 */ /* 0x141fe40000000005 */
[----:B------:R-:W-:Y:S02]  /*11d50*/  PRMT R9, R4, 0x7531, R5 ;  /* 0x0000753104097816 */ /* 0x000fe40000000005 */
[----:B------:R-:W-:Y:S02]  /*11d60*/  LOP3.LUT R4, R12, R19, RZ, 0xfc, !PT ;  /* 0x000000130c047212 */ /* 0x000fe400078efcff */
[C-C-:B------:R-:W-:Y:S02]  /*11d70*/  PRMT R10, R6.reuse, 0x6420, R7.reuse ;  /* 0x00006420060a7816 */ /* 0x140fe40000000007 */
[----:B------:R-:W-:Y:S01]  /*11d80*/  PRMT R11, R6, 0x7531, R7 ;  /* 0x00007531060b7816 */ /* 0x000fe20000000007 */
[----:B------:R-:W-:-:S05]  /*11d90*/  IMAD.IADD R4, R18, 0x1, R4 ;  /* 0x0000000112047824 */ /* 0x000fca00078e0204 */
[----:B------:R-:W-:Y:S04]  /*11da0*/  STSM.16.M88.4 [R4], R8 ;  /* 0x0000000804007844 */ /* 0x000fe80000000200 */
[----:B------:R0:W1:Y:S02]  /*11db0*/  LDSM.16.MT88.4 R4, [R3+0xf200] ;  /* 0x00f200000304783b */ /* 0x0000640000004200 */
[----:B0-----:R-:W-:-:S05]  /*11dc0*/  LOP3.LUT R3, R14, R19, RZ, 0xfc, !PT ;  /* 0x000000130e037212 */ /* 0x001fca00078efcff */
[----:B------:R-:W-:Y:S01]  /*11dd0*/  IMAD.IADD R3, R18, 0x1, R3 ;  /* 0x0000000112037824 */ /* 0x000fe200078e0203 */
[C-C-:B-1----:R-:W-:Y:S02]  /*11de0*/  PRMT R8, R4.reuse, 0x6420, R5.reuse ;  /* 0x0000642004087816 */ /* 0x142fe40000000005 */
[----:B------:R-:W-:Y:S02]  /*11df0*/  PRMT R9, R4, 0x7531, R5 ;  /* 0x0000753104097816 */ /* 0x000fe40000000005 */
[C-C-:B------:R-:W-:Y:S02]  /*11e00*/  PRMT R10, R6.reuse, 0x6420, R7.reuse ;  /* 0x00006420060a7816 */ /* 0x140fe40000000007 */
[----:B------:R-:W-:-:S05]  /*11e10*/  PRMT R11, R6, 0x7531, R7 ;  /* 0x00007531060b7816 */ /* 0x000fca0000000007 */
[----:B------:R0:W-:Y:S02]  /*11e20*/  STSM.16.M88.4 [R3], R8 ;  /* 0x0000000803007844 */ /* 0x0001e40000000200 */
[----:B0-----:R-:W-:-:S05]  /*11e30*/  VIADD R3, R2, 0x3000 ;  /* 0x0000300002037836 */ /* 0x001fca0000000000 */
[C---:B------:R-:W-:Y:S02]  /*11e40*/  LOP3.LUT R4, R3.reuse, R15, RZ, 0xfc, !PT ;  /* 0x0000000f03047212 */ /* 0x040fe400078efcff */
[----:B------:R-:W-:-:S03]  /*11e50*/  LOP3.LUT R3, R3, R19, RZ, 0xfc, !PT ;  /* 0x0000001303037212 */ /* 0x000fc600078efcff */
[----:B------:R-:W-:Y:S02]  /*11e60*/  IMAD.IADD R4, R17, 0x1, R4 ;  /* 0x0000000111047824 */ /* 0x000fe400078e0204 */
[----:B------:R-:W-:-:S04]  /*11e70*/  IMAD.IADD R3, R18, 0x1, R3 ;  /* 0x0000000112037824 */ /* 0x000fc800078e0203 */
[----:B------:R-:W0:Y:S02]  /*11e80*/  LDSM.16.MT88.4 R4, [R4+0xf200] ;  /* 0x00f200000404783b */ /* 0x000e240000004200 */
[C-C-:B0-----:R-:W-:Y:S02]  /*11e90*/  PRMT R8, R4.reuse, 0x6420, R5.reuse ;  /* 0x0000642004087816 */ /* 0x141fe40000000005 */
[----:B------:R-:W-:Y:S02]  /*11ea0*/  PRMT R9, R4, 0x7531, R5 ;  /* 0x0000753104097816 */ /* 0x000fe40000000005 */
[----:B------:R-:W-:Y:S02]  /*11eb0*/  LOP3.LUT R4, R16, R19, RZ, 0xfc, !PT ;  /* 0x0000001310047212 */ /* 0x000fe400078efcff */
[C-C-:B------:R-:W-:Y:S02]  /*11ec0*/  PRMT R10, R6.reuse, 0x6420, R7.reuse ;  /* 0x00006420060a7816 */ /* 0x140fe40000000007 */
[----:B------:R-:W-:Y:S01]  /*11ed0*/  PRMT R11, R6, 0x7531, R7 ;  /* 0x00007531060b7816 */ /* 0x000fe20000000007 */
[----:B------:R-:W-:-:S05]  /*11ee0*/  IMAD.IADD R4, R18, 0x1, R4 ;  /* 0x0000000112047824 */ /* 0x000fca00078e0204 */
[----:B------:R0:W-:Y:S02]  /*11ef0*/  STSM.16.M88.4 [R4], R8 ;  /* 0x0000000804007844 */ /* 0x0001e40000000200 */
[----:B0-----:R-:W-:Y:S02]  /*11f00*/  IMAD.MOV.U32 R11, RZ, RZ, R15 ;  /* 0x000000ffff0b7224 */ /* 0x001fe400078e000f */
[----:B------:R-:W-:-:S05]  /*11f10*/  VIADD R15, R2, 0x5800 ;  /* 0x00005800020f7836 */ /* 0x000fca0000000000 */
[----:B------:R-:W-:-:S05]  /*11f20*/  LOP3.LUT R4, R15, R11, RZ, 0xfc, !PT ;  /* 0x0000000b0f047212 */ /* 0x000fca00078efcff */
[----:B------:R-:W-:-:S06]  /*11f30*/  IMAD.IADD R4, R17, 0x1, R4 ;  /* 0x0000000111047824 */ /* 0x000fcc00078e0204 */
[----:B------:R-:W0:Y:S02]  /*11f40*/  LDSM.16.MT88.4 R4, [R4+0xf200] ;  /* 0x00f200000404783b */ /* 0x000e240000004200 */
[C-C-:B0-----:R-:W-:Y:S02]  /*11f50*/  PRMT R8, R4.reuse, 0x6420, R5.reuse ;  /* 0x0000642004087816 */ /* 0x141fe40000000005 */
[----:B------:R-:W-:Y:S01]  /*11f60*/  PRMT R9, R4, 0x7531, R5 ;  /* 0x0000753104097816 */ /* 0x000fe20000000005 */
[----:B------:R-:W-:Y:S01]  /*11f70*/  IMAD.MOV.U32 R5, RZ, RZ, R11 ;  /* 0x000000ffff057224 */ /* 0x000fe200078e000b */
[----:B------:R-:W-:Y:S01]  /*11f80*/  LOP3.LUT R4, R13, R19, RZ, 0xfc, !PT ;  /* 0x000000130d047212 */ /* 0x000fe200078efcff */
[----:B------:R-:W-:Y:S01]  /*11f90*/  VIADD R13, R2, 0x6000 ;  /* 0x00006000020d7836 */ /* 0x000fe20000000000 */
[C-C-:B------:R-:W-:Y:S02]  /*11fa0*/  PRMT R10, R6.reuse, 0x6420, R7.reuse ;  /* 0x00006420060a7816 */ /* 0x140fe40000000007 */
[----:B------:R-:W-:Y:S01]  /*11fb0*/  PRMT R11, R6, 0x7531, R7 ;  /* 0x00007531060b7816 */ /* 0x000fe20000000007 */
[----:B------:R-:W-:Y:S01]  /*11fc0*/  IMAD.IADD R4, R18, 0x1, R4 ;  /* 0x0000000112047824 */ /* 0x000fe200078e0204 */
[----:B------:R-:W-:-:S04]  /*11fd0*/  LOP3.LUT R12, R12, R5, RZ, 0xfc, !PT ;  /* 0x000000050c0c7212 */ /* 0x000fc800078efcff */
[----:B------:R0:W-:Y:S02]  /*11fe0*/  STSM.16.M88.4 [R4], R8 ;  /* 0x0000000804007844 */ /* 0x0001e40000000200 */
[----:B0-----:R-:W-:Y:S02]  /*11ff0*/  IMAD.IADD R4, R17, 0x1, R12 ;  /* 0x0000000111047824 */ /* 0x001fe400078e020c */
[----:B------:R-:W-:-:S04]  /*12000*/  IMAD.MOV.U32 R12, RZ, RZ, R5 ;  /* 0x000000ffff0c7224 */ /* 0x000fc800078e0005 */
[----:B------:R-:W0:Y:S01]  /*12010*/  LDSM.16.MT88.4 R4, [R4+0xf200] ;  /* 0x00f200000404783b */ /* 0x000e220000004200 */
[----:B------:R-:W-:Y:S02]  /*12020*/  LOP3.LUT R14, R14, R12, RZ, 0xfc, !PT ;  /* 0x0000000c0e0e7212 */ /* 0x000fe400078efcff */
[C-C-:B0-----:R-:W-:Y:S02]  /*12030*/  PRMT R8, R4.reuse, 0x6420, R5.reuse ;  /* 0x0000642004087816 */ /* 0x141fe40000000005 */
        /* <DEDUP_REMOVED lines=26> */
[----:B0-----:R-:W-:Y:S02]  /*121e0*/  IMAD.IADD R4, R17, 0x1, R14 ;  /* 0x0000000111047824 */ /* 0x001fe400078e020e */
[----:B------:R-:W-:Y:S02]  /*121f0*/  IMAD.MOV.U32 R14, RZ, RZ, R12 ;  /* 0x000000ffff0e7224 */ /* 0x000fe400078e000c */
[----:B------:R-:W-:Y:S02]  /*12200*/  VIADD R12, R2, 0x4800 ;  /* 0x00004800020c7836 */ /* 0x000fe40000000000 */
[----:B------:R-:W0:Y:S01]  /*12210*/  LDSM.16.MT88.4 R4, [R4+0xf200] ;  /* 0x00f200000404783b */ /* 0x000e220000004200 */
[-C--:B------:R-:W-:Y:S02]  /*12220*/  LOP3.LUT R3, R3, R14.reuse, RZ, 0xfc, !PT ;  /* 0x0000000e03037212 */ /* 0x080fe400078efcff */
[----:B------:R-:W-:-:S03]  /*12230*/  LOP3.LUT R16, R16, R14, RZ, 0xfc, !PT ;  /* 0x0000000e10107212 */ /* 0x000fc600078efcff */
[----:B------:R-:W-:Y:S01]  /*12240*/  IMAD.IADD R3, R17, 0x1, R3 ;  /* 0x0000000111037824 */ /* 0x000fe200078e0203 */
[C-C-:B0-----:R-:W-:Y:S02]  /*12250*/  PRMT R8, R4.reuse, 0x6420, R5.reuse ;  /* 0x0000642004087816 */ /* 0x141fe40000000005 */
[----:B------:R-:W-:Y:S02]  /*12260*/  PRMT R9, R4, 0x7531, R5 ;  /* 0x0000753104097816 */ /* 0x000fe40000000005 */
[----:B------:R-:W-:Y:S02]  /*12270*/  LOP3.LUT R4, R12, R19, RZ, 0xfc, !PT ;  /* 0x000000130c047212 */ /* 0x000fe400078efcff */
[C-C-:B------:R-:W-:Y:S02]  /*12280*/  PRMT R10, R6.reuse, 0x6420, R7.reuse ;  /* 0x00006420060a7816 */ /* 0x140fe40000000007 */
[----:B------:R-:W-:Y:S01]  /*12290*/  PRMT R11, R6, 0x7531, R7 ;  /* 0x00007531060b7816 */ /* 0x000fe20000000007 */
[----:B------:R-:W-:Y:S01]  /*122a0*/  IMAD.IADD R4, R18, 0x1, R4 ;  /* 0x0000000112047824 */ /* 0x000fe200078e0204 */
[----:B------:R-:W-:-:S04]  /*122b0*/  LOP3.LUT R12, R12, R14, RZ, 0xfc, !PT ;  /* 0x0000000e0c0c7212 */ /* 0x000fc800078efcff */
        /* <DEDUP_REMOVED lines=9> */
[C---:B0-----:R-:W-:Y:S02]  /*12350*/  VIADD R3, R2.reuse, 0x6800 ;  /* 0x0000680002037836 */ /* 0x041fe40000000000 */
[----:B------:R-:W-:-:S03]  /*12360*/  VIADD R2, R2, 0x7000 ;  /* 0x0000700002027836 */ /* 0x000fc60000000000 */
        /* <DEDUP_REMOVED lines=12> */
[----:B0-----:R-:W-:-:S06]  /*12430*/  IMAD.IADD R4, R17, 0x1, R16 ;  /* 0x0000000111047824 */ /* 0x001fcc00078e0210 */
        /* <DEDUP_REMOVED lines=15> */
[----:B------:R-:W-:Y:S01]  /*12530*/  IMAD.IADD R6, R17, 0x1, R6 ;  /* 0x0000000111067824 */ /* 0x000fe200078e0206 */
[----:B------:R-:W-:-:S03]  /*12540*/  LOP3.LUT R2, R2, R19, RZ, 0xfc, !PT ;  /* 0x0000001302027212 */ /* 0x000fc600078efcff */
[----:B------:R-:W-:Y:S02]  /*12550*/  STSM.16.M88.4 [R3], R8 ;  /* 0x0000000803007844 */ /* 0x000fe40000000200 */
[----:B------:R-:W-:Y:S02]  /*12560*/  IMAD.IADD R18, R18, 0x1, R2 ;  /* 0x0000000112127824 */ /* 0x000fe400078e0202 */
[----:B------:R-:W0:Y:S02]  /*12570*/  LDSM.16.MT88.4 R4, [R6+0xf200] ;  /* 0x00f200000604783b */ /* 0x000e240000004200 */
[C-C-:B0-----:R-:W-:Y:S02]  /*12580*/  PRMT R8, R4.reuse, 0x6420, R5.reuse ;  /* 0x0000642004087816 */ /* 0x141fe40000000005 */
[----:B------:R-:W-:Y:S02]  /*12590*/  PRMT R9, R4, 0x7531, R5 ;  /* 0x0000753104097816 */ /* 0x000fe40000000005 */
[----:B------:R-:W-:-:S02]  /*125a0*/  PRMT R10, R6, 0x6420, R7 ;  /* 0x00006420060a7816 */ /* 0x000fc40000000007 */
        /* <DEDUP_REMOVED lines=10> */
.L_x_3299:
[----:B------:R-:W2:Y:S01]  /*12650*/  LDL.LU R4, [R1+0x4] ;  /* 0x0000040001047983 */ /* 0x000ea20000300800 */
[----:B-1----:R2:W-:Y:S03]  /*12660*/  SYNCS.ARRIVE.TRANS64.A1T0 RZ, [R0+URZ+0x33450], RZ ;  /* 0x033450ff00ff79a7 */ /* 0x0025e6000810003f */
[----:B------:R-:W3:Y:S01]  /*12670*/  LDL.LU R3, [R1+0xc] ;  /* 0x00000c0001037983 */ /* 0x000ee20000300800 */
[----:B------:R-:W-:-:S05]  /*12680*/  @!P0 VIADD R2, R0, 0x33480 ;  /* 0x0003348000028836 */ /* 0x000fca0000000000 */
[----:B------:R-:W-:Y:S01]  /*12690*/  @!P0 PRMT R2, RZ, 0x654, R2 ;  /* 0x00000654ff028816 */ /* 0x000fe20000000002 */
[----:B------:R-:W-:Y:S06]  /*126a0*/  BAR.SYNC.DEFER_BLOCKING 0x2, 0x80 ;  /* 0x0082000000007b1d */ /* 0x000fec0000010000 */
[----:B------:R1:W-:Y:S01]  /*126b0*/  @!P0 SYNCS.ARRIVE.TRANS64.RED.A1T0 RZ, [R2+URZ], RZ ;  /* 0x000000ff02ff89a7 */ /* 0x0003e2000810043f */
[----:B--2---:R-:W-:-:S05]  /*126c0*/  VIADD R0, R4, 0x1 ;  /* 0x0000000104007836 */ /* 0x004fca0000000000 */
[----:B------:R-:W-:-:S04]  /*126d0*/  ISETP.NE.AND P0, PT, R0, 0x2, PT ;  /* 0x000000020000780c */ /* 0x000fc80003f05270 */
[----:B-1----:R-:W-:Y:S02]  /*126e0*/  SEL R2, RZ, 0x1, P0 ;  /* 0x00000001ff027807 */ /* 0x002fe40000000000 */
[----:B------:R-:W-:Y:S02]  /*126f0*/  SEL R0, R0, RZ, P0 ;  /* 0x000000ff00007207 */ /* 0x000fe40000000000 */
[----:B---3--:R-:W-:-:S03]  /*12700*/  LOP3.LUT R3, R3, R2, RZ, 0x3c, !PT ;  /* 0x0000000203037212 */ /* 0x008fc600078e3cff */
[----:B------:R3:W-:Y:S04]  /*12710*/  STL [R1+0x4], R0 ;  /* 0x0000040001007387 */ /* 0x0007e80000100800 */
[----:B------:R3:W-:Y:S02]  /*12720*/  STL [R1+0xc], R3 ;  /* 0x00000c0301007387 */ /* 0x0007e40000100800 */
.L_x_3242:
[----:B------:R-:W-:Y:S05]  /*12730*/  BSYNC B7 ;  /* 0x0000000000077941 */ /* 0x000fea0003800000 */
.L_x_3240:
[----:B--23--:R-:W2:Y:S02]  /*12740*/  LDL R0, [R1+0x14] ;  /* 0x0000140001007983 */ /* 0x00cea40000100800 */
[----:B--2---:R-:W-:-:S13]  /*12750*/  LOP3.LUT P0, RZ, R0, 0x2, RZ, 0xc0, !PT ;  /* 0x0000000200ff7812 */ /* 0x004fda000780c0ff */
[----:B------:R-:W-:Y:S05]  /*12760*/  @!P0 BRA `(.L_x_3300) ;  /* 0x0000000000348947 */ /* 0x000fea0003800000 */
[----:B------:R-:W2:Y:S08]  /*12770*/  S2UR UR5, SR_CgaCtaId ;  /* 0x00000000000579c3 */ /* 0x000eb00000008800 */
[----:B------:R-:W-:Y:S06]  /*12780*/  BAR.SYNC.DEFER_BLOCKING 0x5, 0x180 ;  /* 0x0146000000007b1d */ /* 0x000fec0000010000 */
[----:B------:R-:W-:-:S02]  /*12790*/  UMOV UR4, 0x400 ;  /* 0x0000040000047882 */ /* 0x000fc40000000000 */
[----:B--2---:R-:W-:-:S06]  /*127a0*/  ULEA UR4, UR5, UR4, 0x18 ;  /* 0x0000000405047291 */ /* 0x004fcc000f8ec03f */
[----:B------:R-:W-:-:S05]  /*127b0*/  IMAD.U32 R17, RZ, RZ, UR4 ;  /* 0x00000004ff117e24 */ /* 0x000fca000f8e00ff */
[----:B0-----:R-:W0:Y:S04]  /*127c0*/  LDS.128 R4, [R17+0x334d0] ;  /* 0x0334d00011047984 */ /* 0x001e280000000c00 */
[----:B0-----:R0:W-:Y:S01]  /*127d0*/  STL.64 [R1+0x20], R4 ;  /* 0x0000200401007387 */ /* 0x0011e20000100a00 */
[----:B-1----:R-:W-:Y:S02]  /*127e0*/  IMAD.MOV.U32 R2, RZ, RZ, R7 ;  /* 0x000000ffff027224 */ /* 0x002fe400078e0007 */
[----:B------:R-:W-:-:S03]  /*127f0*/  IMAD.MOV.U32 R0, RZ, RZ, R6 ;  /* 0x000000ffff007224 */ /* 0x000fc600078e0006 */
[----:B------:R-:W-:Y:S02]  /*12800*/  R2UR UR45, R2 ;  /* 0x00000000022d72ca */ /* 0x000fe400000e0000 */
[----:B------:R-:W-:Y:S01]  /*12810*/  R2UR UR36, R0 ;  /* 0x00000000002472ca */ /* 0x000fe200000e0000 */
[----:B------:R-:W-:Y:S06]  /*12820*/  BAR.ARV 0x4, 0x180 ;  /* 0x0106000000007b1d */ /* 0x000fec0000002000 */
[----:B------:R-:W-:Y:S08]  /*12830*/  BRA `(.L_x_3301) ;  /* 0x0000000800387947 */ /* 0x000ff00003800000 */
.L_x_3300:
[----:B01----:R-:W0:Y:S01]  /*12840*/  S2R R2, SR_TID.X ;  /* 0x0000000000027919 */ /* 0x003e220000002100 */
[----:B------:R-:W-:Y:S01]  /*12850*/  ULDC UR4, c[0x0][0xc3c] ;  /* 0x00030f0000047ab9 */ /* 0x000fe20000000800 */
[----:B------:R-:W2:Y:S01]  /*12860*/  LDL.LU R0, [R1+0x20] ;  /* 0x0000200001007983 */ /* 0x000ea20000300800 */
        /* <DEDUP_REMOVED lines=8> */
[----:B------:R-:W3:Y:S01]  /*128f0*/  @!P1 LDG.E R5, desc[UR48][R2.64] ;  /* 0x0000003002059981 */ /* 0x000ee2000c1e1900 */
[C---:B------:R-:W-:Y:S02]  /*12900*/  ISETP.NE.AND P1, PT, R6.reuse, RZ, PT ;  /* 0x000000ff0600720c */ /* 0x040fe40003f25270 */
[C---:B------:R-:W-:Y:S02]  /*12910*/  ISETP.GE.U32.AND P2, PT, R6.reuse, 0x2, PT ;  /* 0x000000020600780c */ /* 0x040fe40003f46070 */
[C---:B------:R-:W-:Y:S02]  /*12920*/  ISETP.GE.U32.AND P3, PT, R6.reuse, 0x4, PT ;  /* 0x000000040600780c */ /* 0x040fe40003f66070 */
[C---:B------:R-:W-:Y:S02]  /*12930*/  ISETP.GE.U32.AND P4, PT, R6.reuse, 0x8, PT ;  /* 0x000000080600780c */ /* 0x040fe40003f86070 */
[----:B------:R-:W-:Y:S01]  /*12940*/  ISETP.GE.U32.AND P5, PT, R6, 0x10, PT ;  /* 0x000000100600780c */ /* 0x000fe20003fa6070 */
[----:B--2---:R-:W-:-:S02]  /*12950*/  IMAD.MOV.U32 R10, RZ, RZ, R0 ;  /* 0x000000ffff0a7224 */ /* 0x004fc400078e0000 */
        /* <DEDUP_REMOVED lines=13> */
[----:B------:R-:W1:Y:S04]  /*12a30*/  SHFL.UP PT, R0, R9, 0x10, RZ ;  /* 0x0600000009007989 */ /* 0x000e6800000e00ff */
[----:B------:R-:W-:Y:S01]  /*12a40*/  SHFL.IDX PT, R4, R10, 0x1, 0x1f ;  /* 0x00201f000a047f89 */ /* 0x000fe200000e0000 */
[----:B-1----:R-:W-:-:S05]  /*12a50*/  SEL R0, R0, RZ, P5 ;  /* 0x000000ff00007207 */ /* 0x002fca0002800000 */
[----:B------:R-:W-:-:S05]  /*12a60*/  IMAD.IADD R2, R9, 0x1, R0 ;  /* 0x0000000109027824 */ /* 0x000fca00078e0200 */
[----:B------:R-:W0:Y:S04]  /*12a70*/  SHFL.IDX PT, R6, R2, 0x1f, 0x1f ;  /* 0x03e01f0002067f89 */ /* 0x000e2800000e0000 */
[----:B------:R-:W1:Y:S01]  /*12a80*/  SHFL.IDX PT, R0, R10, RZ, 0x1f ;  /* 0x00001fff0a007589 */ /* 0x000e6200000e0000 */
[----:B0-----:R-:W-:-:S04]  /*12a90*/  IMAD R6, R6, R3, RZ ;  /* 0x0000000306067224 */ /* 0x001fc800078e02ff */
[----:B------:R-:W-:-:S05]  /*12aa0*/  IMAD.IADD R4, R4, 0x1, R6 ;  /* 0x0000000104047824 */ /* 0x000fca00078e0206 */
[----:B-1----:R-:W-:-:S13]  /*12ab0*/  ISETP.GT.AND P6, PT, R4, R0, PT ;  /* 0x000000000400720c */ /* 0x002fda0003fc4270 */
[----:B------:R-:W-:Y:S05]  /*12ac0*/  @P6 BRA `(.L_x_3302) ;  /* 0x0000000000906947 */ /* 0x000fea0003800000 */
.L_x_3306:
        /* <DEDUP_REMOVED lines=14> */
.L_x_3305:
[----:B------:R-:W-:Y:S05]  /*12bb0*/  BSYNC B0 ;  /* 0x0000000000007941 */ /* 0x000fea0003800000 */
.L_x_3304:
        /* <DEDUP_REMOVED lines=13> */
[----:B0-----:R-:W-:Y:S02]  /*12c90*/  SEL R6, R3, RZ, P5 ;  /* 0x000000ff03067207 */ /* 0x001fe40002800000 */
[----:B------:R-:W0:Y:S03]  /*12ca0*/  LDC R3, c[0x0][0xc38] ;  /* 0x00030e00ff037b82 */ /* 0x000e260000000800 */
[----:B------:R-:W-:-:S05]  /*12cb0*/  IMAD.IADD R2, R9, 0x1, R6 ;  /* 0x0000000109027824 */ /* 0x000fca00078e0206 */
[----:B------:R-:W0:Y:S02]  /*12cc0*/  SHFL.IDX PT, R6, R2, 0x1f, 0x1f ;  /* 0x03e01f0002067f89 */ /* 0x000e2400000e0000 */
[----:B0-----:R-:W-:-:S04]  /*12cd0*/  IMAD R6, R6, R3, RZ ;  /* 0x0000000306067224 */ /* 0x001fc800078e02ff */
[----:B------:R-:W-:-:S05]  /*12ce0*/  IMAD.IADD R4, R6, 0x1, R4 ;  /* 0x0000000106047824 */ /* 0x000fca00078e0204 */
[----:B------:R-:W-:-:S13]  /*12cf0*/  ISETP.GT.AND P6, PT, R4, R0, PT ;  /* 0x000000000400720c */ /* 0x000fda0003fc4270 */
[----:B------:R-:W-:Y:S05]  /*12d00*/  @!P6 BRA `(.L_x_3306) ;  /* 0xfffffffc0070e947 */ /* 0x000fea000383ffff */
.L_x_3302:
[----:B------:R-:W-:-:S04]  /*12d10*/  IMAD.IADD R6, R4, 0x1, -R6 ;  /* 0x0000000104067824 */ /* 0x000fc800078e0a06 */
[----:B------:R-:W-:-:S05]  /*12d20*/  IMAD R4, R2, R3, R6 ;  /* 0x0000000302047224 */ /* 0x000fca00078e0206 */
[----:B------:R-:W-:-:S13]  /*12d30*/  ISETP.GT.AND P0, PT, R4, R0, PT ;  /* 0x000000000400720c */ /* 0x000fda0003f04270 */
[----:B------:R-:W-:Y:S02]  /*12d40*/  VOTEU.ANY UR5, UPT, !P0 ;  /* 0x0000000000057886 */ /* 0x000fe400040e0100 */
[----:B------:R-:W-:Y:S02]  /*12d50*/  UPOPC UR4, UR5 ;  /* 0x00000005000472bf */ /* 0x000fe40008000000 */
[----:B------:R-:W-:-:S04]  /*12d60*/  ISETP.NE.AND P0, PT, RZ, UR5, PT ;  /* 0x00000005ff007c0c */ /* 0x000fc8000bf05270 */
[----:B------:R-:W-:-:S06]  /*12d70*/  IMAD.U32 R4, RZ, RZ, UR4 ;  /* 0x00000004ff047e24 */ /* 0x000fcc000f8e00ff */
[----:B------:R0:W1:Y:S02]  /*12d80*/  SHFL.IDX PT, R4, R5, R4, 0x1f ;  /* 0x00001f0405047589 */ /* 0x00006400000e0000 */
[----:B0-----:R-:W-:Y:S01]  /*12d90*/  IMAD.MOV.U32 R5, RZ, RZ, RZ ;  /* 0x000000ffff057224 */ /* 0x001fe200078e00ff */
[----:B------:R-:W-:Y:S06]  /*12da0*/  @!P0 BRA `(.L_x_3307) ;  /* 0x00000000000c8947 */ /* 0x000fec0003800000 */
[----:B------:R-:W-:-:S06]  /*12db0*/  UIADD3 UR5, UR4, -0x1, URZ ;  /* 0xffffffff04057890 */ /* 0x000fcc000fffe03f */
[----:B------:R-:W-:-:S06]  /*12dc0*/  IMAD.U32 R5, RZ, RZ, UR5 ;  /* 0x00000005ff057e24 */ /* 0x000fcc000f8e00ff */
[----:B------:R0:W2:Y:S02]  /*12dd0*/  SHFL.IDX PT, R5, R2, R5, 0x1f ;  /* 0x00001f0502057589 */ /* 0x0000a400000e0000 */
.L_x_3307:
[----:B--2---:R-:W-:Y:S01]  /*12de0*/  IMAD R9, R5, R3, R6 ;  /* 0x0000000305097224 */ /* 0x004fe200078e0206 */
[----:B-1----:R-:W-:Y:S01]  /*12df0*/  IABS R5, R4 ;  /* 0x0000000400057213 */ /* 0x002fe20000000000 */
[----:B------:R-:W-:Y:S02]  /*12e00*/  UIADD3 UR45, UR4, UR45, URZ ;  /* 0x0000002d042d7290 */ /* 0x000fe4000fffe03f */
[----:B------:R-:W-:Y:S01]  /*12e10*/  IMAD.IADD R0, R0, 0x1, -R9 ;  /* 0x0000000100007824 */ /* 0x000fe200078e0a09 */
[----:B------:R-:W1:Y:S01]  /*12e20*/  I2F.RP R7, R5 ;  /* 0x0000000500077306 */ /* 0x000e620000209400 */
[----:B------:R2:W-:Y:S07]  /*12e30*/  STL [R1+0x20], R9 ;  /* 0x0000200901007387 */ /* 0x0005ee0000100800 */
[----:B-1----:R-:W1:Y:S02]  /*12e40*/  MUFU.RCP R7, R7 ;  /* 0x0000000700077308 */ /* 0x002e640000001000 */
[----:B-1----:R-:W-:-:S06]  /*12e50*/  VIADD R8, R7, 0xffffffe ;  /* 0x0ffffffe07087836 */ /* 0x002fcc0000000000 */
        /* <DEDUP_REMOVED lines=25> */
.L_x_3303:
[----:B------:R0:W-:Y:S01]  /*12ff0*/  STL [R1+0x20], R0 ;  /* 0x0000200001007387 */ /* 0x0001e20000100800 */
[----:B------:R-:W-:Y:S01]  /*13000*/  ULDC UR45, c[0x0][0xc3c] ;  /* 0x00030f00002d7ab9 */ /* 0x000fe20000000800 */
[----:B------:R-:W-:Y:S02]  /*13010*/  UMOV UR36, URZ ;  /* 0x0000003f00247c82 */ /* 0x000fe40008000000 */
[----:B------:R0:W-:Y:S03]  /*13020*/  STL [R1+0x24], RZ ;  /* 0x000024ff01007387 */ /* 0x0001e60000100800 */
.L_x_3308:
        /* <DEDUP_REMOVED lines=15> */
.L_x_3301:
[----:B------:R-:W-:Y:S02]  /*13120*/  ULDC UR4, c[0x0][0xc3c] ;  /* 0x00030f0000047ab9 */ /* 0x000fe40000000800 */
[----:B------:R-:W-:-:S06]  /*13130*/  UISETP.GE.AND UP0, UPT, UR45, UR4, UPT ;  /* 0x000000042d00728c */ /* 0x000fcc000bf06270 */
[----:B------:R-:W-:-:S13]  /*13140*/  PLOP3.LUT P0, PT, PT, PT, UP0, 0x80, 0x0 ;  /* 0x000000000000781c */ /* 0x000fda0003f0f008 */
[----:B------:R-:W-:Y:S05]  /*13150*/  @!P0 BRA `(.L_x_3309) ;  /* 0xffffffac00b48947 */ /* 0x000fea000383ffff */
.L_x_3236:
        /* <DEDUP_REMOVED lines=12> */
.L_x_3350:
[----:B------:R-:W-:Y:S05]  /*13220*/  BSYNC B0 ;  /* 0x0000000000007941 */ /* 0x000fea0003800000 */
.L_x_3310:
[----:B------:R-:W-:-:S03]  /*13230*/  UMOV UR4, 0xffffffff ;  /* 0xffffffff00047882 */ /* 0x000fc60000000000 */
[----:B------:R-:W-:Y:S05]  /*13240*/  BRA.DIV UR4, `(.L_x_3312) ;  /* 0x0000000e04987947 */ /* 0x000fea000b800000 */
[----:B------:R-:W1:Y:S02]  /*13250*/  S2R R2, SR_TID.X ;  /* 0x0000000000027919 */ /* 0x000e640000002100 */
[----:B-1----:R-:W-:-:S04]  /*13260*/  SHF.R.U32.HI R2, RZ, 0x5, R2 ;  /* 0x00000005ff027819 */ /* 0x002fc80000011602 */
[----:B------:R-:W-:-:S05]  /*13270*/  LOP3.LUT R2, R2, 0x3, RZ, 0xc0, !PT ;  /* 0x0000000302027812 */ /* 0x000fca00078ec0ff */
[----:B------:R1:W2:Y:S02]  /*13280*/  SHFL.IDX PT, R14, R2, RZ, 0x1f ;  /* 0x00001fff020e7589 */ /* 0x0002a400000e0000 */
.L_x_3353:
[----:B--2---:R-:W-:Y:S01]  /*13290*/  ISETP.NE.AND P0, PT, R14, RZ, PT ;  /* 0x000000ff0e00720c */ /* 0x004fe20003f05270 */
[----:B------:R-:W-:-:S12]  /*132a0*/  BSSY B0, `(.L_x_3313) ;  /* 0x000002e000007945 */ /* 0x000fd80003800000 */
[----:B------:R-:W-:Y:S05]  /*132b0*/  @P0 BRA `(.L_x_3314) ;  /* 0x0000000000b00947 */ /* 0x000fea0003800000 */
[----:B------:R-:W-:-:S03]  /*132c0*/  UMOV UR4, 0xffffffff ;  /* 0xffffffff00047882 */ /* 0x000fc60000000000 */
[----:B------:R-:W-:Y:S05]  /*132d0*/  BRA.DIV UR4, `(.L_x_3315) ;  /* 0x0000000e04a87947 */ /* 0x000fea000b800000 */
[----:B------:R-:W-:-:S13]  /*132e0*/  ELECT P6, URZ, PT ;  /* 0x00000000003f782f */ /* 0x000fda00038c0000 */
.L_x_3356:
[----:B------:R-:W-:Y:S05]  /*132f0*/  @!P6 BRA `(.L_x_3314) ;  /* 0x0000000000a0e947 */ /* 0x000fea0003800000 */
[----:B------:R-:W-:-:S06]  /*13300*/  ULOP3.LUT UR4, UR38, 0x2, URZ, 0xfc, !UPT ;  /* 0x0000000226047892 */ /* 0x000fcc000f8efc3f */
[----:B-1----:R-:W-:-:S05]  /*13310*/  IMAD.U32 R2, RZ, RZ, UR4 ;  /* 0x00000004ff027e24 */ /* 0x002fca000f8e00ff */
[----:B------:R-:W-:-:S13]  /*13320*/  ISETP.NE.AND P0, PT, R2, 0x3, PT ;  /* 0x000000030200780c */ /* 0x000fda0003f05270 */
[----:B------:R-:W-:Y:S05]  /*13330*/  @!P0 BRA `(.L_x_3316) ;  /* 0x0000000000048947 */ /* 0x000fea0003800000 */
[----:B------:R-:W-:Y:S01]  /*13340*/  BPT.TRAP 0x1 ;  /* 0x000000040000795c */ /* 0x000fe20000300000 */
.L_x_3316:
        /* <DEDUP_REMOVED lines=14> */
.L_x_3357:
[----:B------:R-:W1:Y:S02]  /*13430*/  SYNCS.PHASECHK.TRANS64.TRYWAIT P1, [R7+URZ], R2 ;  /* 0x00000002070075a7 */ /* 0x000e64000802017f */
[----:B-1----:R-:W-:Y:S05]  /*13440*/  @!P1 BRA `(.L_x_3318) ;  /* 0x0000000c00809947 */ /* 0x002fea0003800000 */
.L_x_3358:
[----:B------:R-:W-:Y:S05]  /*13450*/  @!P0 BRA `(.L_x_3319) ;  /* 0x0000000000048947 */ /* 0x000fea0003800000 */
[----:B------:R-:W-:Y:S01]  /*13460*/  BPT.TRAP 0x1 ;  /* 0x000000040000795c */ /* 0x000fe20000300000 */
.L_x_3319:
[----:B------:R-:W2:Y:S02]  /*13470*/  LDL.LU R4, [R1+0x4] ;  /* 0x0000040001047983 */ /* 0x000ea40000300800 */
[----:B--2---:R-:W-:-:S04]  /*13480*/  IMAD R4, R4, 0x8, R0 ;  /* 0x0000000804047824 */ /* 0x004fc800078e0200 */
[----:B------:R-:W2:Y:S02]  /*13490*/  SYNCS.PHASECHK.TRANS64.TRYWAIT P1, [R4+URZ+0x33460], R5 ;  /* 0x03346005040075a7 */ /* 0x000ea4000802017f */
[----:B--2---:R-:W-:Y:S05]  /*134a0*/  @!P1 BRA `(.L_x_3320) ;  /* 0x0000000c007c9947 */ /* 0x004fea0003800000 */
.L_x_3359:
[----:B------:R-:W-:Y:S05]  /*134b0*/  @!P0 BRA `(.L_x_3321) ;  /* 0x0000000000048947 */ /* 0x000fea0003800000 */
[----:B------:R-:W-:Y:S01]  /*134c0*/  BPT.TRAP 0x1 ;  /* 0x000000040000795c */ /* 0x000fe20000300000 */
.L_x_3321:
[----:B------:R-:W-:-:S04]  /*134d0*/  IMAD R3, R3, 0x8, R0 ;  /* 0x0000000803037824 */ /* 0x000fc800078e0200 */
[----:B------:R-:W3:Y:S02]  /*134e0*/  SYNCS.PHASECHK.TRANS64.TRYWAIT P1, [R3+URZ+0x33460], R2 ;  /* 0x03346002030075a7 */ /* 0x000ee4000802017f */
[----:B---3--:R-:W-:Y:S05]  /*134f0*/  @!P1 BRA `(.L_x_3322) ;  /* 0x0000000c007c9947 */ /* 0x008fea0003800000 */
.L_x_3360:
[----:B------:R-:W-:Y:S05]  /*13500*/  @!P0 BRA `(.L_x_3323) ;  /* 0x0000000000048947 */ /* 0x000fea0003800000 */
[----:B------:R-:W-:Y:S01]  /*13510*/  BPT.TRAP 0x1 ;  /* 0x000000040000795c */ /* 0x000fe20000300000 */
.L_x_3323:
[----:B------:R-:W4:Y:S02]  /*13520*/  SYNCS.PHASECHK.TRANS64.TRYWAIT P0, [R4+URZ+0x33480], R5 ;  /* 0x03348005040075a7 */ /* 0x000f24000800017f */
[----:B----4-:R-:W-:Y:S05]  /*13530*/  @!P0 BRA `(.L_x_3324) ;  /* 0x0000000c00808947 */ /* 0x010fea0003800000 */
.L_x_3325:
[----:B------:R0:W0:Y:S02]  /*13540*/  SYNCS.PHASECHK.TRANS64.TRYWAIT P0, [R3+URZ+0x33480], R2 ;  /* 0x03348002030075a7 */ /* 0x000024000800017f */
[----:B0-----:R-:W-:Y:S05]  /*13550*/  @!P0 NANOSLEEP.SYNCS 0x989680 ;  /* 0x009896800000895d */ /* 0x001fea0003900000 */
[----:B------:R-:W0:Y:S02]  /*13560*/  @!P0 SYNCS.PHASECHK.TRANS64 P0, [R3+URZ+0x33480], R2 ;  /* 0x03348002030085a7 */ /* 0x000e24000800007f */
[----:B0-----:R-:W-:Y:S05]  /*13570*/  @!P0 BRA `(.L_x_3325) ;  /* 0xfffffffc00f08947 */ /* 0x001fea000383ffff */
.L_x_3314:
[----:B------:R-:W-:Y:S05]  /*13580*/  BSYNC B0 ;  /* 0x0000000000007941 */ /* 0x000fea0003800000 */
.L_x_3313:
[----:B------:R-:W-:Y:S05]  /*13590*/  EXIT ;  /* 0x000000000000794d */ /* 0x000fea0003800000 */
.L_x_3186:
[----:B0-----:R0:W1:Y:S02]  /*135a0*/  SYNCS.PHASECHK.TRANS64.TRYWAIT P1, [R4+URZ+0x33400], R11 ;  /* 0x0334000b040075a7 */ /* 0x001064000802017f */
[----:B-1----:R-:W-:Y:S05]  /*135b0*/  @!P1 NANOSLEEP.SYNCS 0x989680 ;  /* 0x009896800000995d */ /* 0x002fea0003900000 */
[----:B------:R-:W1:Y:S02]  /*135c0*/  @!P1 SYNCS.PHASECHK.TRANS64 P1, [R4+URZ+0x33400], R11 ;  /* 0x0334000b040095a7 */ /* 0x000e64000802007f */
[----:B-1----:R-:W-:Y:S05]  /*135d0*/  @!P1 BRA `(.L_x_3186) ;  /* 0xfffffffc00f09947 */ /* 0x002fea000383ffff */
[----:B------:R-:W-:Y:S05]  /*135e0*/  BRA `(.L_x_3326) ;  /* 0xfffffee400387947 */ /* 0x000fea000383ffff */
.L_x_3190:
[----:B--2---:R2:W3:Y:S02]  /*135f0*/  SYNCS.PHASECHK.TRANS64.TRYWAIT P1, [R5+URZ+0x33430], R6 ;  /* 0x03343006050075a7 */ /* 0x0044e4000802017f */
[----:B---3--:R-:W-:Y:S05]  /*13600*/  @!P1 NANOSLEEP.SYNCS 0x989680 ;  /* 0x009896800000995d */ /* 0x008fea0003900000 */
[----:B------:R-:W3:Y:S02]  /*13610*/  @!P1 SYNCS.PHASECHK.TRANS64 P1, [R5+URZ+0x33430], R6 ;  /* 0x03343006050095a7 */ /* 0x000ee4000802007f */
[----:B---3--:R-:W-:Y:S05]  /*13620*/  @!P1 BRA `(.L_x_3190) ;  /* 0xfffffffc00f09947 */ /* 0x008fea000383ffff */
[----:B------:R-:W-:Y:S05]  /*13630*/  BRA `(.L_x_3189) ;  /* 0xfffffee400607947 */ /* 0x000fea000383ffff */
.L_x_3195:
[----:B-1----:R-:W-:-:S04]  /*13640*/  IMAD.U32 R4, RZ, RZ, UR6 ;  /* 0x00000006ff047e24 */ /* 0x002fc8000f8e00ff */
[----:B------:R1:W2:Y:S03]  /*13650*/  SYNCS.PHASECHK.TRANS64.TRYWAIT P1, [R4+URZ+0x33430], R3 ;  /* 0x03343003040075a7 */ /* 0x0002a6000802017f */
[----:B--2---:R-:W-:Y:S05]  /*13660*/  @!P1 NANOSLEEP.SYNCS 0x989680 ;  /* 0x009896800000995d */ /* 0x004fea0003900000 */
[----:B------:R-:W2:Y:S02]  /*13670*/  @!P1 SYNCS.PHASECHK.TRANS64 P1, [R4+URZ+0x33430], R3 ;  /* 0x03343003040095a7 */ /* 0x000ea4000802007f */
[----:B--2---:R-:W-:Y:S05]  /*13680*/  @!P1 BRA `(.L_x_3195) ;  /* 0xfffffffc00ec9947 */ /* 0x004fea000383ffff */
[----:B------:R-:W-:Y:S05]  /*13690*/  BRA `(.L_x_3192) ;  /* 0xffffff2400607947 */ /* 0x000fea000383ffff */
.L_x_3199:
[----:B-1----:R-:W-:-:S04]  /*136a0*/  IMAD.U32 R4, RZ, RZ, UR6 ;  /* 0x00000006ff047e24 */ /* 0x002fc8000f8e00ff */
[----:B------:R1:W2:Y:S03]  /*136b0*/  SYNCS.PHASECHK.TRANS64.TRYWAIT P1, [R4+URZ+0x33450], R3 ;  /* 0x03345003040075a7 */ /* 0x0002a6000802017f */
[----:B--2---:R-:W-:Y:S05]  /*136c0*/  @!P1 NANOSLEEP.SYNCS 0x989680 ;  /* 0x009896800000995d */ /* 0x004fea0003900000 */
[----:B------:R-:W2:Y:S02]  /*136d0*/  @!P1 SYNCS.PHASECHK.TRANS64 P1, [R4+URZ+0x33450], R3 ;  /* 0x03345003040095a7 */ /* 0x000ea4000802007f */
[----:B--2---:R-:W-:Y:S05]  /*136e0*/  @!P1 BRA `(.L_x_3199) ;  /* 0xfffffffc00ec9947 */ /* 0x004fea000383ffff */
[----:B------:R-:W-:Y:S05]  /*136f0*/  BRA `(.L_x_3196) ;  /* 0xffffff30006c7947 */ /* 0x000fea000383ffff */
.L_x_3205:
[----:B-1----:R1:W2:Y:S02]  /*13700*/  SYNCS.PHASECHK.TRANS64.TRYWAIT P1, [R15+URZ+0x33450], R0 ;  /* 0x033450000f0075a7 */ /* 0x0022a4000802017f */
[----:B--2---:R-:W-:Y:S05]  /*13710*/  @!P1 NANOSLEEP.SYNCS 0x989680 ;  /* 0x009896800000995d */ /* 0x004fea0003900000 */
[----:B------:R-:W2:Y:S02]  /*13720*/  @!P1 SYNCS.PHASECHK.TRANS64 P1, [R15+URZ+0x33450], R0 ;  /* 0x033450000f0095a7 */ /* 0x000ea4000802007f */
[----:B--2---:R-:W-:Y:S05]  /*13730*/  @!P1 BRA `(.L_x_3205) ;  /* 0xfffffffc00f09947 */ /* 0x004fea000383ffff */
[----:B------:R-:W-:Y:S05]  /*13740*/  BRA `(.L_x_3204) ;  /* 0xffffff5c00787947 */ /* 0x000fea000383ffff */
.L_x_3251:
[----:B------:R-:W-:Y:S02]  /*13750*/  IMAD.MOV.U32 R13, RZ, RZ, R0 ;  /* 0x000000ffff0d7224 */ /* 0x000fe400078e0000 */
[----:B------:R-:W-:Y:S02]  /*13760*/  IMAD.MOV.U32 R12, RZ, RZ, RZ ;  /* 0x000000ffff0c7224 */ /* 0x000fe400078e00ff */
[----:B------:R-:W-:Y:S02]  /*13770*/  IMAD.MOV.U32 R11, RZ, RZ, 0x1f ;  /* 0x0000001fff0b7424 */ /* 0x000fe400078e00ff */
[----:B------:R-:W-:-:S07]  /*13780*/  IMAD.MOV.U32 R15, RZ, RZ, -0x1 ;  /* 0xffffffffff0f7424 */ /* 0x000fce00078e00ff */
[----:B-1----:R-:W-:Y:S05]  /*13790*/  WARPSYNC.COLLECTIVE R15, `(.L_x_3327) ;  /* 0x000000000f087348 */ /* 0x002fea0003c00000 */
[----:B------:R0:W2:Y:S02]  /*137a0*/  SHFL.IDX P6, R14, R13, R12, R11 ;  /* 0x0000000c0d0e7389 */ /* 0x0000a400000c000b */
[----:B012---:R-:W-:Y:S01]  /*137b0*/  ENDCOLLECTIVE ;  /* 0x000000000000791b */ /* 0x007fe20003800000 */
.L_x_3327:
[----:B------:R-:W-:Y:S05]  /*137c0*/  BRA `(.L_x_3328) ;  /* 0xffffffb400907947 */ /* 0x000fea000383ffff */
.L_x_3253:
[----:B------:R-:W-:Y:S01]  /*137d0*/  BSSY B0, `(.L_x_3329) ;  /* 0x0000006000007945 */ /* 0x000fe20003800000 */
[----:B------:R-:W-:-:S07]  /*137e0*/  IMAD.MOV.U32 R15, RZ, RZ, -0x1 ;  /* 0xffffffffff0f7424 */ /* 0x000fce00078e00ff */
[----:B-1----:R-:W-:Y:S05]  /*137f0*/  WARPSYNC.COLLECTIVE R15, `(.L_x_3330) ;  /* 0x000000000f0c7348 */ /* 0x002fea0003c00000 */
[----:B------:R-:W-:Y:S02]  /*13800*/  ELECT P6, UR62, PT ;  /* 0x00000000003e782f */ /* 0x000fe400038c0000 */
[----:B------:R-:W-:Y:S01]  /*13810*/  MOV R14, UR62 ;  /* 0x0000003e000e7c02 */ /* 0x000fe20008000f00 */
[----:B-1----:R-:W-:Y:S10]  /*13820*/  ENDCOLLECTIVE ;  /* 0x000000000000791b */ /* 0x002ff40003800000 */
.L_x_3330:
[----:B------:R-:W-:Y:S05]  /*13830*/  BSYNC B0 ;  /* 0x0000000000007941 */ /* 0x000fea0003800000 */
.L_x_3329:
[----:B------:R-:W-:Y:S05]  /*13840*/  BRA `(.L_x_3331) ;  /* 0xffffffb400a07947 */ /* 0x000fea000383ffff */
.L_x_3255:
[----:B0-----:R0:W1:Y:S02]  /*13850*/  SYNCS.PHASECHK.TRANS64.TRYWAIT P0, [R3+URZ+0x33480], R2 ;  /* 0x03348002030075a7 */ /* 0x001064000800017f */
[----:B-1----:R-:W-:Y:S05]  /*13860*/  @!P0 NANOSLEEP.SYNCS 0x989680 ;  /* 0x009896800000895d */ /* 0x002fea0003900000 */
[----:B------:R-:W1:Y:S02]  /*13870*/  @!P0 SYNCS.PHASECHK.TRANS64 P0, [R3+URZ+0x33480], R2 ;  /* 0x03348002030085a7 */ /* 0x000e64000800007f */
[----:B-1----:R-:W-:Y:S05]  /*13880*/  @!P0 BRA `(.L_x_3255) ;  /* 0xfffffffc00f08947 */ /* 0x002fea000383ffff */
[----:B------:R-:W-:Y:S05]  /*13890*/  BRA `(.L_x_3332) ;  /* 0xffffffb800047947 */ /* 0x000fea000383ffff */
.L_x_3257:
[----:B-1----:R1:W2:Y:S02]  /*138a0*/  SYNCS.PHASECHK.TRANS64.TRYWAIT P0, [R3+URZ+0x33440], R2 ;  /* 0x03344002030075a7 */ /* 0x0022a4000800017f */
[----:B--2---:R-:W-:Y:S05]  /*138b0*/  @!P0 NANOSLEEP.SYNCS 0x989680 ;  /* 0x009896800000895d */ /* 0x004fea0003900000 */
[----:B------:R-:W2:Y:S02]  /*138c0*/  @!P0 SYNCS.PHASECHK.TRANS64 P0, [R3+URZ+0x33440], R2 ;  /* 0x03344002030085a7 */ /* 0x000ea4000800007f */
[----:B--2---:R-:W-:Y:S05]  /*138d0*/  @!P0 BRA `(.L_x_3257) ;  /* 0xfffffffc00f08947 */ /* 0x004fea000383ffff */
[----:B------:R-:W-:Y:S05]  /*138e0*/  BRA `(.L_x_3333) ;  /* 0xffffffb800907947 */ /* 0x000fea000383ffff */
.L_x_3261:
[----:B------:R-:W2:Y:S01]  /*138f0*/  LDL.LU R11, [R1+0x8] ;  /* 0x00000800010b7983 */ /* 0x000ea20000300800 */
[----:B------:R-:W-:Y:S01]  /*13900*/  IMAD.MOV.U32 R13, RZ, RZ, R2 ;  /* 0x000000ffff0d7224 */ /* 0x000fe200078e0002 */
[----:B------:R-:W-:Y:S01]  /*13910*/  LOP3.LUT R7, R7, 0x7f, RZ, 0xc0, !PT ;  /* 0x0000007f07077812 */ /* 0x000fe200078ec0ff */
[----:B------:R-:W-:Y:S02]  /*13920*/  IMAD.MOV.U32 R12, RZ, RZ, RZ ;  /* 0x000000ffff0c7224 */ /* 0x000fe400078e00ff */
[----:B------:R-:W-:Y:S01]  /*13930*/  IMAD.MOV.U32 R15, RZ, RZ, -0x1 ;  /* 0xffffffffff0f7424 */ /* 0x000fe200078e00ff */
[----:B------:R-:W-:-:S05]  /*13940*/  SHF.R.U32.HI R7, RZ, 0x2, R7 ;  /* 0x00000002ff077819 */ /* 0x000fca0000011607 */
[----:B------:R-:W-:Y:S02]  /*13950*/  IMAD.IADD R0, R7, 0x1, R0 ;  /* 0x0000000107007824 */ /* 0x000fe400078e0200 */
[----:B--2---:R-:W-:Y:S02]  /*13960*/  IMAD R4, R11, R8, RZ ;  /* 0x000000080b047224 */ /* 0x004fe400078e02ff */
[----:B------:R-:W-:-:S03]  /*13970*/  IMAD.MOV.U32 R11, RZ, RZ, 0x1c1f ;  /* 0x00001c1fff0b7424 */ /* 0x000fc600078e00ff */
[----:B------:R-:W-:-:S13]  /*13980*/  ISETP.GE.AND P4, PT, R0, R4, PT ;  /* 0x000000040000720c */ /* 0x000fda0003f86270 */
[----:B-----5:R-:W-:Y:S05]  /*13990*/  WARPSYNC.COLLECTIVE R15, `(.L_x_3334) ;  /* 0x000000000f087348 */ /* 0x020fea0003c00000 */
[----:B------:R0:W1:Y:S02]  /*139a0*/  SHFL.IDX P6, R14, R13, R12, R11 ;  /* 0x0000000c0d0e7389 */ /* 0x00006400000c000b */
[----:B01---5:R-:W-:Y:S01]  /*139b0*/  ENDCOLLECTIVE ;  /* 0x000000000000791b */ /* 0x023fe20003800000 */
.L_x_3334:
[----:B------:R-:W-:Y:S02]  /*139c0*/  IMAD.MOV.U32 R13, RZ, RZ, R3 ;  /* 0x000000ffff0d7224 */ /* 0x000fe400078e0003 */
[----:B------:R-:W-:-:S07]  /*139d0*/  IMAD.MOV.U32 R5, RZ, RZ, R14 ;  /* 0x000000ffff057224 */ /* 0x000fce00078e000e */
[----:B------:R-:W-:Y:S05]  /*139e0*/  WARPSYNC.COLLECTIVE R15, `(.L_x_3335) ;  /* 0x000000000f087348 */ /* 0x000fea0003c00000 */
[----:B------:R0:W1:Y:S02]  /*139f0*/  SHFL.IDX P6, R14, R13, R12, R11 ;  /* 0x0000000c0d0e7389 */ /* 0x00006400000c000b */
[----:B01----:R-:W-:Y:S01]  /*13a00*/  ENDCOLLECTIVE ;  /* 0x000000000000791b */ /* 0x003fe20003800000 */
.L_x_3335:
[----:B------:R-:W-:Y:S02]  /*13a10*/  IMAD.MOV.U32 R13, RZ, RZ, R2 ;  /* 0x000000ffff0d7224 */ /* 0x000fe400078e0002 */
[----:B------:R-:W-:Y:S02]  /*13a20*/  IMAD.MOV.U32 R12, RZ, RZ, 0x1 ;  /* 0x00000001ff0c7424 */ /* 0x000fe400078e00ff */
[----:B------:R-:W-:-:S07]  /*13a30*/  IMAD.MOV.U32 R6, RZ, RZ, R14 ;  /* 0x000000ffff067224 */ /* 0x000fce00078e000e */
[----:B------:R-:W-:Y:S05]  /*13a40*/  WARPSYNC.COLLECTIVE R15, `(.L_x_3336) ;  /* 0x000000000f087348 */ /* 0x000fea0003c00000 */
[----:B------:R0:W1:Y:S02]  /*13a50*/  SHFL.IDX P6, R14, R13, R12, R11 ;  /* 0x0000000c0d0e7389 */ /* 0x00006400000c000b */
[----:B01----:R-:W-:Y:S01]  /*13a60*/  ENDCOLLECTIVE ;  /* 0x000000000000791b */ /* 0x003fe20003800000 */
.L_x_3336:
        /* <DEDUP_REMOVED lines=16> */
.L_x_3337:
[----:B------:R-:W-:Y:S02]  /*13b70*/  IMAD.MOV.U32 R13, RZ, RZ, R2 ;  /* 0x000000ffff0d7224 */ /* 0x000fe400078e0002 */
[----:B------:R-:W-:Y:S02]  /*13b80*/  IMAD.MOV.U32 R12, RZ, RZ, 0x2 ;  /* 0x00000002ff0c7424 */ /* 0x000fe400078e00ff */
[----:B------:R-:W-:-:S07]  /*13b90*/  IMAD.MOV.U32 R6, RZ, RZ, R14 ;  /* 0x000000ffff067224 */ /* 0x000fce00078e000e */
[----:B------:R-:W-:Y:S05]  /*13ba0*/  WARPSYNC.COLLECTIVE R15, `(.L_x_3338) ;  /* 0x000000000f087348 */ /* 0x000fea0003c00000 */
[----:B------:R0:W1:Y:S02]  /*13bb0*/  SHFL.IDX P6, R14, R13, R12, R11 ;  /* 0x0000000c0d0e7389 */ /* 0x00006400000c000b */
[----:B01----:R-:W-:Y:S01]  /*13bc0*/  ENDCOLLECTIVE ;  /* 0x000000000000791b */ /* 0x003fe20003800000 */
.L_x_3338:
        /* <DEDUP_REMOVED lines=16> */
.L_x_3339:
[----:B------:R-:W-:Y:S02]  /*13cd0*/  IMAD.MOV.U32 R13, RZ, RZ, R2 ;  /* 0x000000ffff0d7224 */ /* 0x000fe400078e0002 */
[----:B------:R-:W-:Y:S02]  /*13ce0*/  IMAD.MOV.U32 R12, RZ, RZ, 0x3 ;  /* 0x00000003ff0c7424 */ /* 0x000fe400078e00ff */
[----:B------:R-:W-:-:S07]  /*13cf0*/  IMAD.MOV.U32 R6, RZ, RZ, R14 ;  /* 0x000000ffff067224 */ /* 0x000fce00078e000e */
[----:B------:R-:W-:Y:S05]  /*13d00*/  WARPSYNC.COLLECTIVE R15, `(.L_x_3340) ;  /* 0x000000000f087348 */ /* 0x000fea0003c00000 */
[----:B------:R0:W1:Y:S02]  /*13d10*/  SHFL.IDX P6, R14, R13, R12, R11 ;  /* 0x0000000c0d0e7389 */ /* 0x00006400000c000b */
[----:B01----:R-:W-:Y:S01]  /*13d20*/  ENDCOLLECTIVE ;  /* 0x000000000000791b */ /* 0x003fe20003800000 */
.L_x_3340:
        /* <DEDUP_REMOVED lines=14> */
.L_x_3341:
[----:B------:R-:W-:Y:S01]  /*13e10*/  IMAD.MOV.U32 R3, RZ, RZ, R14 ;  /* 0x000000ffff037224 */ /* 0x000fe200078e000e */
[----:B------:R-:W-:Y:S06]  /*13e20*/  BRA `(.L_x_3342) ;  /* 0xffffffbc00f47947 */ /* 0x000fec000383ffff */
.L_x_3266:
[----:B0-----:R0:W1:Y:S02]  /*13e30*/  SYNCS.PHASECHK.TRANS64.TRYWAIT P0, [R17+URZ+0x33420], R0 ;  /* 0x03342000110075a7 */ /* 0x001064000800017f */
[----:B-1----:R-:W-:Y:S05]  /*13e40*/  @!P0 NANOSLEEP.SYNCS 0x989680 ;  /* 0x009896800000895d */ /* 0x002fea0003900000 */
[----:B------:R-:W1:Y:S02]  /*13e50*/  @!P0 SYNCS.PHASECHK.TRANS64 P0, [R17+URZ+0x33420], R0 ;  /* 0x03342000110085a7 */ /* 0x000e64000800007f */
[----:B-1----:R-:W-:Y:S05]  /*13e60*/  @!P0 BRA `(.L_x_3266) ;  /* 0xfffffffc00f08947 */ /* 0x002fea000383ffff */
[----:B------:R-:W-:Y:S05]  /*13e70*/  BRA `(.L_x_3343) ;  /* 0xffffffc000647947 */ /* 0x000fea000383ffff */
.L_x_3272:
[----:B--2---:R2:W3:Y:S02]  /*13e80*/  SYNCS.PHASECHK.TRANS64.TRYWAIT P0, [R6+URZ+0x33480], R4 ;  /* 0x03348004060075a7 */ /* 0x0044e4000800017f */
[----:B---3--:R-:W-:Y:S05]  /*13e90*/  @!P0 NANOSLEEP.SYNCS 0x989680 ;  /* 0x009896800000895d */ /* 0x008fea0003900000 */
[----:B------:R-:W3:Y:S02]  /*13ea0*/  @!P0 SYNCS.PHASECHK.TRANS64 P0, [R6+URZ+0x33480], R4 ;  /* 0x03348004060085a7 */ /* 0x000ee4000800007f */
[----:B---3--:R-:W-:Y:S05]  /*13eb0*/  @!P0 BRA `(.L_x_3272) ;  /* 0xfffffffc00f08947 */ /* 0x008fea000383ffff */
[----:B------:R-:W-:Y:S05]  /*13ec0*/  BRA `(.L_x_3344) ;  /* 0xffffffc400207947 */ /* 0x000fea000383ffff */
.L_x_3279:
[----:B-1----:R1:W3:Y:S02]  /*13ed0*/  SYNCS.PHASECHK.TRANS64.TRYWAIT P0, [R6+URZ+0x33440], R4 ;  /* 0x03344004060075a7 */ /* 0x0022e4000800017f */
[----:B---3--:R-:W-:Y:S05]  /*13ee0*/  @!P0 NANOSLEEP.SYNCS 0x989680 ;  /* 0x009896800000895d */ /* 0x008fea0003900000 */
[----:B------:R-:W3:Y:S02]  /*13ef0*/  @!P0 SYNCS.PHASECHK.TRANS64 P0, [R6+URZ+0x33440], R4 ;  /* 0x03344004060085a7 */ /* 0x000ee4000800007f */
[----:B---3--:R-:W-:Y:S05]  /*13f00*/  @!P0 BRA `(.L_x_3279) ;  /* 0xfffffffc00f08947 */ /* 0x008fea000383ffff */
[----:B------:R-:W-:Y:S05]  /*13f10*/  BRA `(.L_x_3345) ;  /* 0xffffffc800207947 */ /* 0x000fea000383ffff */
.L_x_3287:
[----:B---3--:R3:W4:Y:S02]  /*13f20*/  SYNCS.PHASECHK.TRANS64.TRYWAIT P0, [R3+URZ+0x33470], R4 ;  /* 0x03347004030075a7 */ /* 0x008724000800017f */
[----:B----4-:R-:W-:Y:S05]  /*13f30*/  @!P0 NANOSLEEP.SYNCS 0x989680 ;  /* 0x009896800000895d */ /* 0x010fea0003900000 */
[----:B------:R-:W4:Y:S02]  /*13f40*/  @!P0 SYNCS.PHASECHK.TRANS64 P0, [R3+URZ+0x33470], R4 ;  /* 0x03347004030085a7 */ /* 0x000f24000800007f */
[----:B----4-:R-:W-:Y:S05]  /*13f50*/  @!P0 BRA `(.L_x_3287) ;  /* 0xfffffffc00f08947 */ /* 0x010fea000383ffff */
[----:B------:R-:W-:Y:S05]  /*13f60*/  BRA `(.L_x_3346) ;  /* 0xffffffcc00347947 */ /* 0x000fea000383ffff */
.L_x_3289:
[----:B---3--:R3:W4:Y:S02]  /*13f70*/  SYNCS.PHASECHK.TRANS64.TRYWAIT P0, [R3+URZ+0x33460], R4 ;  /* 0x03346004030075a7 */ /* 0x008724000800017f */
[----:B----4-:R-:W-:Y:S05]  /*13f80*/  @!P0 NANOSLEEP.SYNCS 0x989680 ;  /* 0x009896800000895d */ /* 0x010fea0003900000 */
[----:B------:R-:W4:Y:S02]  /*13f90*/  @!P0 SYNCS.PHASECHK.TRANS64 P0, [R3+URZ+0x33460], R4 ;  /* 0x03346004030085a7 */ /* 0x000f24000800007f */
[----:B----4-:R-:W-:Y:S05]  /*13fa0*/  @!P0 BRA `(.L_x_3289) ;  /* 0xfffffffc00f08947 */ /* 0x010fea000383ffff */
[----:B------:R-:W-:Y:S05]  /*13fb0*/  BRA `(.L_x_3347) ;  /* 0xffffffcc003c7947 */ /* 0x000fea000383ffff */
.L_x_3296:
[----:B0-----:R0:W1:Y:S02]  /*13fc0*/  SYNCS.PHASECHK.TRANS64.TRYWAIT P1, [R0+URZ+0x33470], R3 ;  /* 0x03347003000075a7 */ /* 0x001064000802017f */
[----:B-1----:R-:W-:Y:S05]  /*13fd0*/  @!P1 NANOSLEEP.SYNCS 0x989680 ;  /* 0x009896800000995d */ /* 0x002fea0003900000 */
[----:B------:R-:W1:Y:S02]  /*13fe0*/  @!P1 SYNCS.PHASECHK.TRANS64 P1, [R0+URZ+0x33470], R3 ;  /* 0x03347003000095a7 */ /* 0x000e64000802007f */
[----:B-1----:R-:W-:Y:S05]  /*13ff0*/  @!P1 BRA `(.L_x_3296) ;  /* 0xfffffffc00f09947 */ /* 0x002fea000383ffff */
[----:B------:R-:W-:Y:S05]  /*14000*/  BRA `(.L_x_3348) ;  /* 0xffffffd800a47947 */ /* 0x000fea000383ffff */
.L_x_3298:
[----:B0-----:R0:W1:Y:S02]  /*14010*/  SYNCS.PHASECHK.TRANS64.TRYWAIT P1, [R0+URZ+0x33460], R3 ;  /* 0x03346003000075a7 */ /* 0x001064000802017f */
[----:B-1----:R-:W-:Y:S05]  /*14020*/  @!P1 NANOSLEEP.SYNCS 0x989680 ;  /* 0x009896800000995d */ /* 0x002fea0003900000 */
[----:B------:R-:W1:Y:S02]  /*14030*/  @!P1 SYNCS.PHASECHK.TRANS64 P1, [R0+URZ+0x33460], R3 ;  /* 0x03346003000095a7 */ /* 0x000e64000802007f */
[----:B-1----:R-:W-:Y:S05]  /*14040*/  @!P1 BRA `(.L_x_3298) ;  /* 0xfffffffc00f09947 */ /* 0x002fea000383ffff */
[----:B------:R-:W-:Y:S05]  /*14050*/  BRA `(.L_x_3349) ;  /* 0xffffffd800ac7947 */ /* 0x000fea000383ffff */
.L_x_3311:
[----:B0-----:R0:W1:Y:S02]  /*14060*/  SYNCS.PHASECHK.TRANS64.TRYWAIT P0, [R0+URZ+0x33420], R3 ;  /* 0x03342003000075a7 */ /* 0x001064000800017f */
[----:B-1----:R-:W-:Y:S05]  /*14070*/  @!P0 NANOSLEEP.SYNCS 0x989680 ;  /* 0x009896800000895d */ /* 0x002fea0003900000 */
[----:B------:R-:W1:Y:S02]  /*14080*/  @!P0 SYNCS.PHASECHK.TRANS64 P0, [R0+URZ+0x33420], R3 ;  /* 0x03342003000085a7 */ /* 0x000e64000800007f */
[----:B-1----:R-:W-:Y:S05]  /*14090*/  @!P0 BRA `(.L_x_3311) ;  /* 0xfffffffc00f08947 */ /* 0x002fea000383ffff */
[----:B------:R-:W-:Y:S05]  /*140a0*/  BRA `(.L_x_3350) ;  /* 0xfffffff0005c7947 */ /* 0x000fea000383ffff */
.L_x_3312:
        /* <DEDUP_REMOVED lines=11> */
.L_x_3352:
[----:B------:R-:W-:Y:S05]  /*14160*/  BSYNC B0 ;  /* 0x0000000000007941 */ /* 0x000fea0003800000 */
.L_x_3351:
[----:B------:R-:W-:Y:S05]  /*14170*/  BRA `(.L_x_3353) ;  /* 0xfffffff000447947 */ /* 0x000fea000383ffff */
.L_x_3315:
[----:B------:R-:W-:Y:S01]  /*14180*/  BSSY B1, `(.L_x_3354) ;  /* 0x0000006000017945 */ /* 0x000fe20003800000 */
[----:B------:R-:W-:-:S07]  /*14190*/  IMAD.MOV.U32 R15, RZ, RZ, -0x1 ;  /* 0xffffffffff0f7424 */ /* 0x000fce00078e00ff */
[----:B01----:R-:W-:Y:S05]  /*141a0*/  WARPSYNC.COLLECTIVE R15, `(.L_x_3355) ;  /* 0x000000000f0c7348 */ /* 0x003fea0003c00000 */
[----:B------:R-:W-:Y:S02]  /*141b0*/  ELECT P6, UR62, PT ;  /* 0x00000000003e782f */ /* 0x000fe400038c0000 */
[----:B------:R-:W-:Y:S01]  /*141c0*/  MOV R14, UR62 ;  /* 0x0000003e000e7c02 */ /* 0x000fe20008000f00 */
[----:B01----:R-:W-:Y:S10]  /*141d0*/  ENDCOLLECTIVE ;  /* 0x000000000000791b */ /* 0x003ff40003800000 */
.L_x_3355:
[----:B------:R-:W-:Y:S05]  /*141e0*/  BSYNC B1 ;  /* 0x0000000000017941 */ /* 0x000fea0003800000 */
.L_x_3354:
[----:B------:R-:W-:Y:S05]  /*141f0*/  BRA `(.L_x_3356) ;  /* 0xfffffff0003c7947 */ /* 0x000fea000383ffff */
.L_x_3317:
[----:B0-----:R0:W1:Y:S02]  /*14200*/  SYNCS.PHASECHK.TRANS64.TRYWAIT P1, [R6+URZ], R5 ;  /* 0x00000005060075a7 */ /* 0x001064000802017f */
[----:B-1----:R-:W-:Y:S05]  /*14210*/  @!P1 NANOSLEEP.SYNCS 0x989680 ;  /* 0x009896800000995d */ /* 0x002fea0003900000 */
[----:B------:R-:W1:Y:S02]  /*14220*/  @!P1 SYNCS.PHASECHK.TRANS64 P1, [R6+URZ], R5 ;  /* 0x00000005060095a7 */ /* 0x000e64000802007f */
[----:B-1----:R-:W-:Y:S05]  /*14230*/  @!P1 BRA `(.L_x_3317) ;  /* 0xfffffffc00f09947 */ /* 0x002fea000383ffff */
[----:B------:R-:W-:Y:S05]  /*14240*/  BRA `(.L_x_3357) ;  /* 0xfffffff000787947 */ /* 0x000fea000383ffff */
.L_x_3318:
[----:B-1----:R1:W2:Y:S02]  /*14250*/  SYNCS.PHASECHK.TRANS64.TRYWAIT P1, [R7+URZ], R2 ;  /* 0x00000002070075a7 */ /* 0x0022a4000802017f */
[----:B--2---:R-:W-:Y:S05]  /*14260*/  @!P1 NANOSLEEP.SYNCS 0x989680 ;  /* 0x009896800000995d */ /* 0x004fea0003900000 */
[----:B------:R-:W2:Y:S02]  /*14270*/  @!P1 SYNCS.PHASECHK.TRANS64 P1, [R7+URZ], R2 ;  /* 0x00000002070095a7 */ /* 0x000ea4000802007f */
[----:B--2---:R-:W-:Y:S05]  /*14280*/  @!P1 BRA `(.L_x_3318) ;  /* 0xfffffffc00f09947 */ /* 0x004fea000383ffff */
[----:B------:R-:W-:Y:S05]  /*14290*/  BRA `(.L_x_3358) ;  /* 0xfffffff0006c7947 */ /* 0x000fea000383ffff */
.L_x_3320:
[----:B--2---:R2:W3:Y:S02]  /*142a0*/  SYNCS.PHASECHK.TRANS64.TRYWAIT P1, [R4+URZ+0x33460], R5 ;  /* 0x03346005040075a7 */ /* 0x0044e4000802017f */
[----:B---3--:R-:W-:Y:S05]  /*142b0*/  @!P1 NANOSLEEP.SYNCS 0x989680 ;  /* 0x009896800000995d */ /* 0x008fea0003900000 */
[----:B------:R-:W3:Y:S02]  /*142c0*/  @!P1 SYNCS.PHASECHK.TRANS64 P1, [R4+URZ+0x33460], R5 ;  /* 0x03346005040095a7 */ /* 0x000ee4000802007f */
[----:B---3--:R-:W-:Y:S05]  /*142d0*/  @!P1 BRA `(.L_x_3320) ;  /* 0xfffffffc00f09947 */ /* 0x008fea000383ffff */
[----:B------:R-:W-:Y:S05]  /*142e0*/  BRA `(.L_x_3359) ;  /* 0xfffffff000707947 */ /* 0x000fea000383ffff */
.L_x_3322:
[----:B---3--:R3:W4:Y:S02]  /*142f0*/  SYNCS.PHASECHK.TRANS64.TRYWAIT P1, [R3+URZ+0x33460], R2 ;  /* 0x03346002030075a7 */ /* 0x008724000802017f */
[----:B----4-:R-:W-:Y:S05]  /*14300*/  @!P1 NANOSLEEP.SYNCS 0x989680 ;  /* 0x009896800000995d */ /* 0x010fea0003900000 */
[----:B------:R-:W4:Y:S02]  /*14310*/  @!P1 SYNCS.PHASECHK.TRANS64 P1, [R3+URZ+0x33460], R2 ;  /* 0x03346002030095a7 */ /* 0x000f24000802007f */
[----:B----4-:R-:W-:Y:S05]  /*14320*/  @!P1 BRA `(.L_x_3322) ;  /* 0xfffffffc00f09947 */ /* 0x010fea000383ffff */
[----:B------:R-:W-:Y:S05]  /*14330*/  BRA `(.L_x_3360) ;  /* 0xfffffff000707947 */ /* 0x000fea000383ffff */
.L_x_3324:
[----:B----4-:R4:W0:Y:S02]  /*14340*/  SYNCS.PHASECHK.TRANS64.TRYWAIT P0, [R4+URZ+0x33480], R5 ;  /* 0x03348005040075a7 */ /* 0x010824000800017f */
[----:B0-----:R-:W-:Y:S05]  /*14350*/  @!P0 NANOSLEEP.SYNCS 0x989680 ;  /* 0x009896800000895d */ /* 0x001fea0003900000 */
[----:B------:R-:W0:Y:S02]  /*14360*/  @!P0 SYNCS.PHASECHK.TRANS64 P0, [R4+URZ+0x33480], R5 ;  /* 0x03348005040085a7 */ /* 0x000e24000800007f */
[----:B0-----:R-:W-:Y:S05]  /*14370*/  @!P0 BRA `(.L_x_3324) ;  /* 0xfffffffc00f08947 */ /* 0x001fea000383ffff */
[----:B------:R-:W-:Y:S05]  /*14380*/  BRA `(.L_x_3325) ;  /* 0xfffffff0006c7947 */ /* 0x000fea000383ffff */
.L_x_3361:
        /* <DEDUP_REMOVED lines=15> */
.L_x_12964:


//--------------------- .text._ZN7cutlass13device_kernelIN5flash11enable_sm90INS1_16FlashAttnFwdSm90INS1_25CollectiveMainloopFwdSm90ILi2EN4cute5tupleIJNS5_1CILi1EEES8_S8_EEENS6_IJNS7_ILi128EEENS7_ILi160EEENS7_ILi192EEEEEELi192ENS_12float_e4m3_tEfNS_4arch4Sm90ELb0ELb0ELb1ELb1ELb0ELb1ELb0ELb1ELb1ELb1ELb0ELb0EEENS1_21CollectiveEpilogueFwdINS6_IJSA_SC_SB_EEES9_NS_10bfloat16_tESG_Li256ELb1ELb1ELb0ELb1EEENS1_36VarlenDynamicPersistentTileSchedulerILi128ELi160ELi256ELi128ELb0ELb1ELb1ELb0ELb1ELb1EEEEEEEEEvNT_6ParamsE --------------------------
	.section	.text._ZN7cutlass13device_kernelIN5flash11enable_sm90INS1_16FlashAttnFwdSm90INS1_25CollectiveMainloopFwdSm90ILi2EN4cute5tupleIJNS5_1CILi1EEES8_S8_EEENS6_IJNS7_ILi128EEENS7_ILi160EEENS7_ILi192EEEEEELi192ENS_12float_e4m3_tEfNS_4arch4Sm90ELb0ELb0ELb1ELb1ELb0ELb1ELb0ELb1ELb1ELb1ELb0ELb0EEENS1_21CollectiveEpilogueFwdINS6_IJSA_SC_SB_EEES9_NS_10bfloat16_tESG_Li256ELb1ELb1ELb0ELb1EEENS1_36VarlenDynamicPersistentTileSchedulerILi128ELi160ELi256ELi128ELb0ELb1ELb1ELb0ELb1ELb1EEEEEEEEEvNT_6ParamsE,"ax",@progbits
	.align	128
.text._ZN7cutlass13device_kernelIN5flash11enable_sm90INS1_16FlashAttnFwdSm90INS1_25CollectiveMainloopFwdSm90ILi2EN4cute5tupleIJNS5_1CILi1EEES8_S8_EEENS6_IJNS7_ILi128EEENS7_ILi160EEENS7_ILi192EEEEEELi192ENS_12float_e4m3_tEfNS_4arch4Sm90ELb0ELb0ELb1ELb1ELb0ELb1ELb0ELb1ELb1ELb1ELb0ELb0EEENS1_21CollectiveEpilogueFwdINS6_IJSA_SC_SB_EEES9_NS_10bfloat16_tESG_Li256ELb1ELb1ELb0ELb1EEENS1_36VarlenDynamicPersistentTileSchedulerILi128ELi160ELi256ELi128ELb0ELb1ELb1ELb0ELb1ELb1EEEEEEEEEvNT_6ParamsE:
        .type           _ZN7cutlass13device_kernelIN5flash11enable_sm90INS1_16FlashAttnFwdSm90INS1_25CollectiveMainloopFwdSm90ILi2EN4cute5tupleIJNS5_1CILi1EEES8_S8_EEENS6_IJNS7_ILi128EEENS7_ILi160EEENS7_ILi192EEEEEELi192ENS_12float_e4m3_tEfNS_4arch4Sm90ELb0ELb0ELb1ELb1ELb0ELb1ELb0ELb1ELb1ELb1ELb0ELb0EEENS1_21CollectiveEpilogueFwdINS6_IJSA_SC_SB_EEES9_NS_10bfloat16_tESG_Li256ELb1ELb1ELb0ELb1EEENS1_36VarlenDynamicPersistentTileSchedulerILi128ELi160ELi256ELi128ELb0ELb1ELb1ELb0ELb1ELb1EEEEEEEEEvNT_6ParamsE,@function
        .size           _ZN7cutlass13device_kernelIN5flash11enable_sm90INS1_16FlashAttnFwdSm90INS1_25CollectiveMainloopFwdSm90ILi2EN4cute5tupleIJNS5_1CILi1EEES8_S8_EEENS6_IJNS7_ILi128EEENS7_ILi160EEENS7_ILi192EEEEEELi192ENS_12float_e4m3_tEfNS_4arch4Sm90ELb0ELb0ELb1ELb1ELb0ELb1ELb0ELb1ELb1ELb1ELb0ELb0EEENS1_21CollectiveEpilogueFwdINS6_IJSA_SC_SB_EEES9_NS_10bfloat16_tESG_Li256ELb1ELb1ELb0ELb1EEENS1_36VarlenDynamicPersistentTileSchedulerILi128ELi160ELi256ELi128ELb0ELb1ELb1ELb0ELb1ELb1EEEEEEEEEvNT_6ParamsE,(.L_x_12965 - _ZN7cutlass13device_kernelIN5flash11enable_sm90INS1_16FlashAttnFwdSm90INS1_25CollectiveMainloopFwdSm90ILi2EN4cute5tupleIJNS5_1CILi1EEES8_S8_EEENS6_IJNS7_ILi128EEENS7_ILi160EEENS7_ILi192EEEEEELi192ENS_12float_e4m3_tEfNS_4arch4Sm90ELb0ELb0ELb1ELb1ELb0ELb1ELb0ELb1ELb1ELb1ELb0ELb0EEENS1_21CollectiveEpilogueFwdINS6_IJSA_SC_SB_EEES9_NS_10bfloat16_tESG_Li256ELb1ELb1ELb0ELb1EEENS1_36VarlenDynamicPersistentTileSchedulerILi128ELi160ELi256ELi128ELb0ELb1ELb1ELb0ELb1ELb1EEEEEEEEEvNT_6ParamsE)
        .other          _ZN7cutlass13device_kernelIN5flash11enable_sm90INS1_16FlashAttnFwdSm90INS1_25CollectiveMainloopFwdSm90ILi2EN4cute5tupleIJNS5_1CILi1EEES8_S8_EEENS6_IJNS7_ILi128EEENS7_ILi160EEENS7_ILi192EEEEEELi192ENS_12float_e4m3_tEfNS_4arch4Sm90ELb0ELb0ELb1ELb1ELb0ELb1ELb0ELb1ELb1ELb1ELb0ELb0EEENS1_21CollectiveEpilogueFwdINS6_IJSA_SC_SB_EEES9_NS_10bfloat16_tESG_Li256ELb1ELb1ELb0ELb1EEENS1_36VarlenDynamicPersistentTileSchedulerILi128ELi160ELi256ELi128ELb0ELb1ELb1ELb0ELb1ELb1EEEEEEEEEvNT_6ParamsE,@"STO_CUDA_ENTRY STV_DEFAULT"
_ZN7cutlass13device_kernelIN5flash11enable_sm90INS1_16FlashAttnFwdSm90INS1_25CollectiveMainloopFwdSm90ILi2EN4cute5tupleIJNS5_1CILi1EEES8_S8_EEENS6_IJNS7_ILi128EEENS7_ILi160EEENS7_ILi192EEEEEELi192ENS_12float_e4m3_tEfNS_4arch4Sm90ELb0ELb0ELb1ELb1ELb0ELb1ELb0ELb1ELb1ELb1ELb0ELb0EEENS1_21CollectiveEpilogueFwdINS6_IJSA_SC_SB_EEES9_NS_10bfloat16_tESG_Li256ELb1ELb1ELb0ELb1EEENS1_36VarlenDynamicPersistentTileSchedulerILi128ELi160ELi256ELi128ELb0ELb1ELb1ELb0ELb1ELb1EEEEEEEEEvNT_6ParamsE:
        /* <DEDUP_REMOVED lines=24> */
.L_x_3363:
[----:B------:R-:W-:Y:S05]  /*0180*/  BSYNC B0 ;  /* 0x0000000000007941 */ /* 0x000fea0003800000 */
.L_x_3362:
        /* <DEDUP_REMOVED lines=41> */
.L_x_3364:
        /* <DEDUP_REMOVED lines=22> */
.L_x_3365:
        /* <DEDUP_REMOVED lines=18> */
.L_x_3366:
        /* <DEDUP_REMOVED lines=22> */
.L_x_3367:
        /* <DEDUP_REMOVED lines=22> */
.L_x_3368:
        /* <DEDUP_REMOVED lines=8> */
.L_x_3371:
[----:B------:R-:W-:-:S08]  /*09e0*/  NOP ;  /* 0x0000000000007918 */ /* 0x000fd00000000000 */
[----:B------:R-:W0:Y:S02]  /*09f0*/  USETMAXREG.TRY_ALLOC.CTAPOOL UP0, 0xf0 ;  /* 0x000000f0000079c8 */ /* 0x000e240008000600 */
[----:B0-----:R-:W-:-:S13]  /*0a00*/  PLOP3.LUT P0, PT, PT, PT, UP0, 0x80, 0x0 ;  /* 0x000000000000781c */ /* 0x001fda0003f0f008 */
[----:B------:R-:W-:Y:S05]  /*0a10*/  @!P0 BRA `(.L_x_3371) ;  /* 0xfffffffc00f08947 */ /* 0x000fea000383ffff */
[----:B------:R-:W2:Y:S01]  /*0a20*/  LDL.LU R0, [R1+0x14] ;  /* 0x0000140001007983 */ /* 0x000ea20000300800 */
[----:B------:R-:W0:Y:S01]  /*0a30*/  S2R R2, SR_TID.X ;  /* 0x0000000000027919 */ /* 0x000e220000002100 */
[----:B------:R-:W1:Y:S01]  /*0a40*/  S2UR UR42, SR_CgaCtaId ;  /* 0x00000000002a79c3 */ /* 0x000e620000008800 */
[----:B------:R-:W-:Y:S01]  /*0a50*/  UMOV UR4, 0x400 ;  /* 0x0000040000047882 */ /* 0x000fe20000000000 */
[----:B0-----:R-:W-:-:S06]  /*0a60*/  SHF.R.U32.HI R2, RZ, 0x7, R2 ;  /* 0x00000007ff027819 */ /* 0x001fcc0000011602 */
[----:B------:R-:W-:Y:S06]  /*0a70*/  BAR.ARV 0x8, 0x180 ;  /* 0x0206000000007b1d */ /* 0x000fec0000002000 */
[----:B------:R-:W-:-:S13]  /*0a80*/  ISETP.NE.AND P0, PT, R2, 0x1, PT ;  /* 0x000000010200780c */ /* 0x000fda0003f05270 */
[----:B------:R-:W-:Y:S08]  /*0a90*/  @!P0 BAR.ARV 0x9, 0x100 ;  /* 0x0244000000008b1d */ /* 0x000ff00000002000 */
[----:B------:R-:W-:Y:S01]  /*0aa0*/  BAR.SYNC.DEFER_BLOCKING 0x5, 0x180 ;  /* 0x0146000000007b1d */ /* 0x000fe20000010000 */
[----:B-1----:R-:W-:-:S06]  /*0ab0*/  ULEA UR4, UR42, UR4, 0x18 ;  /* 0x000000042a047291 */ /* 0x002fcc000f8ec03f */
[----:B------:R-:W-:Y:S01]  /*0ac0*/  IMAD.U32 R16, RZ, RZ, UR4 ;  /* 0x00000004ff107e24 */ /* 0x000fe2000f8e00ff */
[----:B------:R-:W-:-:S04]  /*0ad0*/  ULDC UR4, c[0x0][0xc3c] ;  /* 0x00030f0000047ab9 */ /* 0x000fc80000000800 */
[----:B------:R-:W0:Y:S01]  /*0ae0*/  LDS.128 R12, [R16+0x334d0] ;  /* 0x0334d000100c7984 */ /* 0x000e220000000c00 */
[----:B------:R-:W-:Y:S06]  /*0af0*/  BAR.ARV 0x4, 0x180 ;  /* 0x0106000000007b1d */ /* 0x000fec0000002000 */
[----:B--2---:R-:W-:-:S04]  /*0b00*/  LOP3.LUT R0, R0, 0xfffffff7, RZ, 0xc0, !PT ;  /* 0xfffffff700007812 */ /* 0x004fc800078ec0ff */
[----:B------:R-:W-:-:S05]  /*0b10*/  @P0 LOP3.LUT R0, R0, 0x8, RZ, 0xfc, !PT ;  /* 0x0000000800000812 */ /* 0x000fca00078efcff */
[----:B------:R1:W-:Y:S01]  /*0b20*/  STL [R1+0x14], R0 ;  /* 0x0000140001007387 */ /* 0x0003e20000100800 */
[----:B0-----:R-:W-:-:S13]  /*0b30*/  ISETP.GE.AND P0, PT, R15, UR4, PT ;  /* 0x000000040f007c0c */ /* 0x001fda000bf06270 */
[----:B-1----:R-:W-:Y:S05]  /*0b40*/  @P0 BRA `(.L_x_3372) ;  /* 0x000002a800d40947 */ /* 0x002fea0003800000 */
[----:B------:R-:W0:Y:S01]  /*0b50*/  S2R R0, SR_TID.X ;  /* 0x0000000000007919 */ /* 0x000e220000002100 */
[----:B------:R-:W-:Y:S01]  /*0b60*/  R2UR UR52, R16 ;  /* 0x00000000103472ca */ /* 0x000fe200000e0000 */
[----:B------:R-:W-:Y:S01]  /*0b70*/  IMAD.MOV.U32 R230, RZ, RZ, RZ ;  /* 0x000000ffffe67224 */ /* 0x000fe200078e00ff */
[----:B------:R-:W-:Y:S01]  /*0b80*/  MOV R221, RZ ;  /* 0x000000ff00dd7202 */ /* 0x000fe20000000f00 */
[----:B------:R-:W-:Y:S01]  /*0b90*/  IMAD.MOV.U32 R147, RZ, RZ, RZ ;  /* 0x000000ffff937224 */ /* 0x000fe200078e00ff */
[----:B------:R-:W-:Y:S01]  /*0ba0*/  ULOP3.LUT UR53, UR36, 0x1, URZ, 0xfc, !UPT ;  /* 0x0000000124357892 */ /* 0x000fe2000f8efc3f */
[----:B------:R-:W-:-:S08]  /*0bb0*/  UMOV UR43, URZ ;  /* 0x0000003f002b7c82 */ /* 0x000fd00008000000 */
[----:B------:R-:W-:Y:S01]  /*0bc0*/  UIADD3 UR52, UR52, 0x1e200, URZ ;  /* 0x0001e20034347890 */ /* 0x000fe2000fffe03f */
[----:B0-----:R-:W-:-:S05]  /*0bd0*/  VIADD R24, R0, 0xffffff80 ;  /* 0xffffff8000187836 */ /* 0x001fca0000000000 */
[----:B------:R-:W-:Y:S02]  /*0be0*/  SHF.R.S32.HI R0, RZ, 0x1f, R24 ;  /* 0x0000001fff007819 */ /* 0x000fe40000011418 */
[-C--:B------:R-:W-:Y:S02]  /*0bf0*/  LEA.HI R7, R24, R24.reuse, RZ, 0x1 ;  /* 0x0000001818077211 */ /* 0x080fe400078f08ff */
[CC--:B------:R-:W-:Y:S02]  /*0c00*/  LEA.HI R3, R0.reuse, R24.reuse, RZ, 0x5 ;  /* 0x0000001800037211 */ /* 0x0c0fe400078f28ff */
[CC--:B------:R-:W-:Y:S02]  /*0c10*/  LEA.HI R2, R0.reuse, R24.reuse, RZ, 0x4 ;  /* 0x0000001800027211 */ /* 0x0c0fe400078f20ff */
[----:B------:R-:W-:Y:S01]  /*0c20*/  LEA.HI R6, R0, R24, RZ, 0x2 ;  /* 0x0000001800067211 */ /* 0x000fe200078f10ff */
[----:B------:R-:W-:Y:S01]  /*0c30*/  IMAD.SHL.U32 R4, R3, 0x20, RZ ;  /* 0x0000002003047824 */ /* 0x000fe200078e00ff */
[----:B------:R-:W-:-:S02]  /*0c40*/  LOP3.LUT R3, R2, 0x3fffff0, RZ, 0xc0, !PT ;  /* 0x03fffff002037812 */ /* 0x000fc400078ec0ff */
[----:B------:R-:W-:Y:S02]  /*0c50*/  SHF.R.S32.HI R220, RZ, 0x1, R7 ;  /* 0x00000001ffdc7819 */ /* 0x000fe40000011407 */
[----:B------:R-:W-:Y:S01]  /*0c60*/  LOP3.LUT R4, R4, 0xfffffc00, RZ, 0xc0, !PT ;  /* 0xfffffc0004047812 */ /* 0x000fe200078ec0ff */
[----:B------:R-:W-:Y:S01]  /*0c70*/  IMAD.IADD R3, R24, 0x1, -R3 ;  /* 0x0000000118037824 */ /* 0x000fe200078e0a03 */
[--C-:B------:R-:W-:Y:S02]  /*0c80*/  SHF.R.S32.HI R236, RZ, 0x2, R6.reuse ;  /* 0x00000002ffec7819 */ /* 0x100fe40000011406 */
[----:B------:R-:W-:Y:S02]  /*0c90*/  SHF.R.S32.HI R9, RZ, 0x1f, R6 ;  /* 0x0000001fff097819 */ /* 0x000fe40000011406 */
[----:B------:R-:W-:Y:S02]  /*0ca0*/  LEA R5, R3, R4, 0x6 ;  /* 0x0000000403057211 */ /* 0x000fe400078e30ff */
[----:B------:R-:W-:-:S02]  /*0cb0*/  SHF.R.S32.HI R3, RZ, 0x4, R2 ;  /* 0x00000004ff037819 */ /* 0x000fc40000011402 */
[----:B------:R-:W-:Y:S02]  /*0cc0*/  LEA.HI R4, R7, R220, RZ, 0x1 ;  /* 0x000000dc07047211 */ /* 0x000fe400078f08ff */
[----:B------:R-:W-:Y:S02]  /*0cd0*/  LEA.HI R2, R2, R3, RZ, 0x1 ;  /* 0x0000000302027211 */ /* 0x000fe400078f08ff */
[----:B------:R-:W-:Y:S02]  /*0ce0*/  LOP3.LUT R6, R6, 0xfffffffc, RZ, 0xc0, !PT ;  /* 0xfffffffc06067812 */ /* 0x000fe400078ec0ff */
[----:B------:R-:W-:Y:S02]  /*0cf0*/  LOP3.LUT R2, R2, 0x1ffffffe, RZ, 0xc0, !PT ;  /* 0x1ffffffe02027812 */ /* 0x000fe400078ec0ff */
[----:B------:R-:W-:Y:S01]  /*0d00*/  LOP3.LUT R11, R4, 0x3fffffe, RZ, 0xc0, !PT ;  /* 0x03fffffe040b7812 */ /* 0x000fe200078ec0ff */
[----:B------:R-:W-:Y:S01]  /*0d10*/  IMAD.IADD R6, R24, 0x1, -R6 ;  /* 0x0000000118067824 */ /* 0x000fe200078e0a06 */
[----:B------:R-:W-:Y:S01]  /*0d20*/  LEA.HI R9, R9, R236, RZ, 0x2 ;  /* 0x000000ec09097211 */ /* 0x000fe200078f10ff */
[----:B------:R-:W-:Y:S01]  /*0d30*/  IMAD.IADD R2, R3, 0x1, -R2 ;  /* 0x0000000103027824 */ /* 0x000fe200078e0a02 */
[----:B------:R-:W-:Y:S01]  /*0d40*/  LOP3.LUT R7, R7, 0xfffffffe, RZ, 0xc0, !PT ;  /* 0xfffffffe07077812 */ /* 0x000fe200078ec0ff */
[----:B------:R-:W-:Y:S01]  /*0d50*/  IMAD.IADD R4, R220, 0x1, -R11 ;  /* 0x00000001dc047824 */ /* 0x000fe200078e0a0b */
[----:B------:R-:W-:Y:S01]  /*0d60*/  LOP3.LUT R9, R9, 0xfffffffc, RZ, 0xc0, !PT ;  /* 0xfffffffc09097812 */ /* 0x000fe200078ec0ff */
[----:B------:R-:W-:Y:S01]  /*0d70*/  IMAD.MOV.U32 R11, RZ, RZ, -0x2 ;  /* 0xfffffffeff0b7424 */ /* 0x000fe200078e00ff */
[----:B------:R-:W-:Y:S01]  /*0d80*/  LEA.HI R8, R6, R6, RZ, 0x1 ;  /* 0x0000000606087211 */ /* 0x000fe200078f08ff */
[----:B------:R-:W-:Y:S01]  /*0d90*/  IMAD R229, R3, 0x8, R4 ;  /* 0x0000000803e57824 */ /* 0x000fe200078e0204 */
[----:B------:R-:W-:Y:S01]  /*0da0*/  LEA R2, R2, R5, 0x3 ;  /* 0x0000000502027211 */ /* 0x000fe200078e18ff */
[----:B------:R-:W-:Y:S01]  /*0db0*/  IMAD.IADD R236, R236, 0x1, -R9 ;  /* 0x00000001ecec7824 */ /* 0x000fe200078e0a09 */
[----:B------:R-:W-:Y:S01]  /*0dc0*/  LOP3.LUT R3, R8, 0x1ffffffe, RZ, 0xc0, !PT ;  /* 0x1ffffffe08037812 */ /* 0x000fe200078ec0ff */
[----:B------:R-:W-:Y:S01]  /*0dd0*/  VIADD R9, R220, 0x80 ;  /* 0x00000080dc097836 */ /* 0x000fe20000000000 */
[----:B------:R-:W-:Y:S01]  /*0de0*/  SHF.L.U32 R229, R229, 0x6, RZ ;  /* 0x00000006e5e57819 */ /* 0x000fe200000006ff */
[----:B------:R0:W-:Y:S01]  /*0df0*/  STL [R1+0x80], R2 ;  /* 0x0000800201007387 */ /* 0x0001e20000100800 */
[----:B------:R-:W-:-:S02]  /*0e00*/  IMAD.IADD R21, R24, 0x1, -R7 ;  /* 0x0000000118157824 */ /* 0x000fc400078e0a07 */
[----:B------:R-:W-:Y:S01]  /*0e10*/  IMAD.IADD R8, R6, 0x1, -R3 ;  /* 0x0000000106087824 */ /* 0x000fe200078e0a03 */
[----:B------:R-:W-:Y:S01]  /*0e20*/  SHF.R.S32.HI R4, RZ, 0x1f, R9 ;  /* 0x0000001fff047819 */ /* 0x000fe20000011409 */
[----:B------:R-:W-:Y:S01]  /*0e30*/  IMAD.SHL.U32 R22, R21, 0x8, RZ ;  /* 0x0000000815167824 */ /* 0x000fe200078e00ff */
[-C--:B------:R-:W-:Y:S01]  /*0e40*/  LEA.HI R10, R9, R9.reuse, RZ, 0x1 ;  /* 0x00000009090a7211 */ /* 0x080fe200078f08ff */
[----:B------:R-:W-:Y:S01]  /*0e50*/  IMAD.SHL.U32 R227, R236, 0x80, RZ ;  /* 0x00000080ece37824 */ /* 0x000fe200078e00ff */
[----:B------:R-:W-:Y:S01]  /*0e60*/  LEA.HI R5, R4, R9, RZ, 0x3 ;  /* 0x0000000904057211 */ /* 0x000fe200078f18ff */
[----:B------:R-:W-:Y:S01]  /*0e70*/  VIADD R222, R22, 0x20 ;  /* 0x0000002016de7836 */ /* 0x000fe20000000000 */
[----:B0-----:R-:W-:Y:S01]  /*0e80*/  LEA.HI R2, R0, R24, RZ, 0x7 ;  /* 0x0000001800027211 */ /* 0x001fe200078f38ff */
[----:B------:R-:W-:Y:S01]  /*0e90*/  VIADD R224, R22, 0x40 ;  /* 0x0000004016e07836 */ /* 0x000fe20000000000 */
[----:B------:R-:W-:Y:S01]  /*0ea0*/  LOP3.LUT R4, R10, 0x3fffffe, RZ, 0xc0, !PT ;  /* 0x03fffffe0a047812 */ /* 0x000fe200078ec0ff */
[----:B------:R-:W-:Y:S01]  /*0eb0*/  IMAD.IADD R7, R22, 0x1, R222 ;  /* 0x0000000116077824 */ /* 0x000fe200078e02de */
[----:B------:R-:W-:Y:S01]  /*0ec0*/  LOP3.LUT R3, R2, 0xffffff80, RZ, 0xc0, !PT ;  /* 0xffffff8002037812 */ /* 0x000fe200078ec0ff */
[----:B------:R-:W-:Y:S01]  /*0ed0*/  VIADD R225, R22, 0x30 ;  /* 0x0000003016e17836 */ /* 0x000fe20000000000 */
[----:B------:R-:W-:Y:S01]  /*0ee0*/  SHF.L.U32 R5, R5, 0x6, RZ ;  /* 0x0000000605057819 */ /* 0x000fe200000006ff */
[----:B------:R-:W-:Y:S01]  /*0ef0*/  IMAD.IADD R232, R9, 0x1, -R4 ;  /* 0x0000000109e87824 */ /* 0x000fe200078e0a04 */
[----:B------:R-:W-:Y:S01]  /*0f00*/  SHF.R.S32.HI R17, RZ, 0x7, R2 ;  /* 0x00000007ff117819 */ /* 0x000fe20000011402 */
[----:B------:R-:W-:Y:S01]  /*0f10*/  IMAD.IADD R25, R24, 0x1, -R3 ;  /* 0x0000000118197824 */ /* 0x000fe200078e0a03 */
[----:B------:R-:W-:Y:S01]  /*0f20*/  LOP3.LUT R5, R5, 0xfffffe00, RZ, 0xc0, !PT ;  /* 0xfffffe0005057812 */ /* 0x000fe200078ec0ff */
[----:B------:R-:W-:Y:S01]  /*0f30*/  VIADD R226, R22, 0x50 ;  /* 0x0000005016e27836 */ /* 0x000fe20000000000 */
[----:B------:R-:W-:-:S02]  /*0f40*/  LEA.HI R2, R2, R17, RZ, 0x1 ;  /* 0x0000001102027211 */ /* 0x000fc400078f08ff */
[----:B------:R-:W-:Y:S01]  /*0f50*/  SHF.R.S32.HI R3, RZ, 0x1f, R25 ;  /* 0x0000001fff037819 */ /* 0x000fe20000011419 */
[----:B------:R-:W-:Y:S01]  /*0f60*/  IMAD R232, R232, 0x40, R5 ;  /* 0x00000040e8e87824 */ /* 0x000fe200078e0205 */
[----:B------:R-:W-:Y:S02]  /*0f70*/  LOP3.LUT R2, R2, 0x3fffffe, RZ, 0xc0, !PT ;  /* 0x03fffffe02027812 */ /* 0x000fe400078ec0ff */
[CC--:B------:R-:W-:Y:S02]  /*0f80*/  LEA.HI R4, R3.reuse, R25.reuse, RZ, 0x2 ;  /* 0x0000001903047211 */ /* 0x0c0fe400078f10ff */
[----:B------:R-:W-:Y:S01]  /*0f90*/  LEA.HI R3, R3, R25, RZ, 0x5 ;  /* 0x0000001903037211 */ /* 0x000fe200078f28ff */
[----:B------:R-:W-:Y:S01]  /*0fa0*/  IMAD.IADD R2, R17, 0x1, -R2 ;  /* 0x0000000111027824 */ /* 0x000fe200078e0a02 */
[--C-:B------:R-:W-:Y:S01]  /*0fb0*/  SHF.R.S32.HI R5, RZ, 0x2, R4.reuse ;  /* 0x00000002ff057819 */ /* 0x100fe20000011404 */
[----:B------:R-:W-:Y:S01]  /*0fc0*/  IMAD.MOV.U32 R17, RZ, RZ, RZ ;  /* 0x000000ffff117224 */ /* 0x000fe200078e00ff */
[----:B------:R-:W-:-:S02]  /*0fd0*/  SHF.R.S32.HI R6, RZ, 0x1f, R4 ;  /* 0x0000001fff067819 */ /* 0x000fc40000011404 */
[----:B------:R-:W-:Y:S02]  /*0fe0*/  LOP3.LUT R4, R4, 0x7ffffffc, RZ, 0xc0, !PT ;  /* 0x7ffffffc04047812 */ /* 0x000fe400078ec0ff */
[----:B------:R-:W-:Y:S02]  /*0ff0*/  LEA.HI R6, R6, R5, RZ, 0x3 ;  /* 0x0000000506067211 */ /* 0x000fe400078f18ff */
[----:B------:R-:W-:Y:S01]  /*1000*/  SHF.R.S32.HI R3, RZ, 0x5, R3 ;  /* 0x00000005ff037819 */ /* 0x000fe20000011403 */
[----:B------:R-:W-:Y:S01]  /*1010*/  IMAD.IADD R4, R25, 0x1, -R4 ;  /* 0x0000000119047824 */ /* 0x000fe200078e0a04 */
[----:B------:R-:W-:Y:S02]  /*1020*/  LOP3.LUT R6, R6, 0xfffffff8, RZ, 0xc0, !PT ;  /* 0xfffffff806067812 */ /* 0x000fe400078ec0ff */
[----:B------:R-:W-:Y:S01]  /*1030*/  SHF.R.S32.HI R12, RZ, 0x1f, R7 ;  /* 0x0000001fff0c7819 */ /* 0x000fe20000011407 */
[----:B------:R-:W-:Y:S01]  /*1040*/  IMAD R4, R4, R11, 0xa0 ;  /* 0x000000a004047424 */ /* 0x000fe200078e020b */
[----:B------:R-:W-:Y:S01]  /*1050*/  LEA.HI R0, R0, R24, RZ, 0x3 ;  /* 0x0000001800007211 */ /* 0x000fe200078f18ff */
[----:B------:R-:W-:Y:S01]  /*1060*/  IMAD.IADD R6, R5, 0x1, -R6 ;  /* 0x0000000105067824 */ /* 0x000fe200078e0a06 */
[----:B------:R-:W-:-:S02]  /*1070*/  LEA.HI R20, R12, R7, RZ, 0x4 ;  /* 0x000000070c147211 */ /* 0x000fc400078f20ff */
[----:B------:R-:W-:Y:S01]  /*1080*/  LEA.HI R7, R12, R7, RZ, 0x6 ;  /* 0x000000070c077211 */ /* 0x000fe200078f30ff */
[----:B------:R-:W-:Y:S01]  /*1090*/  IMAD R3, R3, 0x10, R6 ;  /* 0x0000001003037824 */ /* 0x000fe200078e0206 */
[----:B------:R-:W-:Y:S01]  /*10a0*/  LOP3.LUT R227, R227, 0x180, RZ, 0xc0, !PT ;  /* 0x00000180e3e37812 */ /* 0x000fe200078ec0ff */
[----:B------:R0:W-:Y:S01]  /*10b0*/  STL [R1+0x78], R4 ;  /* 0x0000780401007387 */ /* 0x0001e20000100800 */
[----:B------:R-:W-:Y:S01]  /*10c0*/  IADD3 R223, R22, 0x10, RZ ;  /* 0x0000001016df7810 */ /* 0x000fe20007ffe0ff */
[----:B------:R-:W-:Y:S01]  /*10d0*/  IMAD R11, R2, 0x40, R3 ;  /* 0x00000040020b7824 */ /* 0x000fe200078e0203 */
[----:B------:R-:W-:Y:S01]  /*10e0*/  LOP3.LUT R2, R0, 0xfffffff8, RZ, 0xc0, !PT ;  /* 0xfffffff800027812 */ /* 0x000fe200078ec0ff */
[----:B------:R-:W-:Y:S01]  /*10f0*/  IMAD.SHL.U32 R7, R7, 0x80, RZ ;  /* 0x0000008007077824 */ /* 0x000fe200078e00ff */
[----:B------:R-:W-:Y:S01]  /*1100*/  LOP3.LUT R5, R227, 0x30, R20, 0xf8, !PT ;  /* 0x00000030e3057812 */ /* 0x000fe200078ef814 */
[----:B------:R-:W-:Y:S01]  /*1110*/  STL [R1+0x4], R13 ;  /* 0x0000040d01007387 */ /* 0x000fe20000100800 */
[----:B------:R-:W-:Y:S01]  /*1120*/  SHF.R.U32.HI R228, RZ, 0x3, R227 ;  /* 0x00000003ffe47819 */ /* 0x000fe200000116e3 */
[----:B------:R-:W-:Y:S01]  /*1130*/  IMAD.IADD R2, R24, 0x1, -R2 ;  /* 0x0000000118027824 */ /* 0x000fe200078e0a02 */
[----:B------:R-:W-:Y:S01]  /*1140*/  IADD3 R9, R22, R224, RZ ;  /* 0x000000e016097210 */ /* 0x000fe20007ffe0ff */
[----:B------:R-:W-:Y:S01]  /*1150*/  STL [R1+0x8], R14 ;  /* 0x0000080e01007387 */ /* 0x000fe20000100800 */
[----:B0-----:R-:W-:Y:S01]  /*1160*/  LOP3.LUT R4, R7, 0xffffe000, RZ, 0xc0, !PT ;  /* 0xffffe00007047812 */ /* 0x001fe200078ec0ff */
[----:B------:R-:W-:Y:S01]  /*1170*/  IMAD.SHL.U32 R234, R2, 0x8, RZ ;  /* 0x0000000802ea7824 */ /* 0x000fe200078e00ff */
[----:B------:R-:W-:Y:S01]  /*1180*/  LOP3.LUT R5, R5, R228, RZ, 0x3c, !PT ;  /* 0x000000e405057212 */ /* 0x000fe200078e3cff */
[----:B------:R-:W-:Y:S01]  /*1190*/  STL [R1+0xc], R15 ;  /* 0x00000c0f01007387 */ /* 0x000fe20000100800 */
[----:B------:R-:W-:Y:S01]  /*11a0*/  SHF.R.S32.HI R2, RZ, 0x1f, R223 ;  /* 0x0000001fff027819 */ /* 0x000fe200000114df */
[----:B------:R-:W-:Y:S01]  /*11b0*/  VIADD R237, R234, 0x40 ;  /* 0x00000040eaed7836 */ /* 0x000fe20000000000 */
[----:B------:R-:W-:Y:S01]  /*11c0*/  SHF.R.S32.HI R18, RZ, 0x1f, R9 ;  /* 0x0000001fff127819 */ /* 0x000fe20000011409 */
[----:B------:R-:W-:Y:S01]  /*11d0*/  STL [R1+0x74], R11 ;  /* 0x0000740b01007387 */ /* 0x000fe20000100800 */
[----:B------:R-:W-:-:S02]  /*11e0*/  IADD3 R7, R5, R229, R4 ;  /* 0x000000e505077210 */ /* 0x000fc40007ffe004 */
[----:B------:R-:W-:Y:S01]  /*11f0*/  SHF.R.S32.HI R4, RZ, 0x1f, R222 ;  /* 0x0000001fff047819 */ /* 0x000fe200000114de */
[----:B------:R0:W-:Y:S01]  /*1200*/  STL [R1+0x64], R2 ;  /* 0x0000640201007387 */ /* 0x0001e20000100800 */
[CC--:B------:R-:W-:Y:S02]  /*1210*/  LEA.HI R12, R18.reuse, R9.reuse, RZ, 0x4 ;  /* 0x00000009120c7211 */ /* 0x0c0fe400078f20ff */
[----:B------:R-:W-:Y:S01]  /*1220*/  SHF.R.S32.HI R3, RZ, 0x3, R0 ;  /* 0x00000003ff037819 */ /* 0x000fe20000011400 */
[----:B------:R-:W-:Y:S01]  /*1230*/  STL [R1+0x60], R4 ;  /* 0x0000600401007387 */ /* 0x000fe20000100800 */
[----:B------:R-:W-:Y:S01]  /*1240*/  LEA.HI R9, R18, R9, RZ, 0x6 ;  /* 0x0000000912097211 */ /* 0x000fe200078f30ff */
[----:B------:R-:W-:Y:S01]  /*1250*/  IMAD.SHL.U32 R18, R21, 0x10, RZ ;  /* 0x0000001015127824 */ /* 0x000fe200078e00ff */
[----:B------:R-:W-:Y:S02]  /*1260*/  SHF.R.S32.HI R3, RZ, 0x1f, R224 ;  /* 0x0000001fff037819 */ /* 0x000fe400000114e0 */
[----:B------:R-:W-:Y:S01]  /*1270*/  SHF.R.S32.HI R0, RZ, 0x1f, R220 ;  /* 0x0000001fff007819 */ /* 0x000fe200000114dc */
[----:B------:R-:W-:Y:S01]  /*1280*/  IMAD.SHL.U32 R6, R9, 0x80, RZ ;  /* 0x0000008009067824 */ /* 0x000fe200078e00ff */
[----:B0-----:R-:W-:-:S02]  /*1290*/  SHF.R.S32.HI R2, RZ, 0x1f, R225 ;  /* 0x0000001fff027819 */ /* 0x001fc400000114e1 */
[----:B------:R-:W-:Y:S01]  /*12a0*/  SHF.R.S32.HI R0, RZ, 0x1f, R234 ;  /* 0x0000001fff007819 */ /* 0x000fe200000114ea */
[----:B------:R-:W-:Y:S01]  /*12b0*/  VIADD R0, R234, 0x80 ;  /* 0x00000080ea007836 */ /* 0x000fe20000000000 */
[C---:B------:R-:W-:Y:S01]  /*12c0*/  LOP3.LUT R9, R227.reuse, 0x30, R12, 0xf8, !PT ;  /* 0x00000030e3097812 */ /* 0x040fe200078ef80c */
[----:B------:R0:W-:Y:S01]  /*12d0*/  STL [R1+0x5c], R2 ;  /* 0x00005c0201007387 */ /* 0x0001e20000100800 */
[----:B------:R-:W-:Y:S02]  /*12e0*/  LOP3.LUT R5, R227, 0x30, R18, 0xf8, !PT ;  /* 0x00000030e3057812 */ /* 0x000fe400078ef812 */
[----:B------:R-:W-:Y:S01]  /*12f0*/  LOP3.LUT R6, R6, 0xffffe000, RZ, 0xc0, !PT ;  /* 0xffffe00006067812 */ /* 0x000fe200078ec0ff */
[----:B------:R1:W-:Y:S01]  /*1300*/  STL [R1+0x58], R3 ;  /* 0x0000580301007387 */ /* 0x0003e20000100800 */
[-C--:B------:R-:W-:Y:S02]  /*1310*/  LOP3.LUT R9, R9, R228.reuse, RZ, 0x3c, !PT ;  /* 0x000000e409097212 */ /* 0x080fe400078e3cff */
[----:B------:R-:W-:-:S02]  /*1320*/  LOP3.LUT R5, R5, R228, RZ, 0x3c, !PT ;  /* 0x000000e405057212 */ /* 0x000fc400078e3cff */
[----:B------:R-:W-:Y:S02]  /*1330*/  IADD3 R9, R9, R229, R6 ;  /* 0x000000e509097210 */ /* 0x000fe40007ffe006 */
[----:B0-----:R-:W-:Y:S02]  /*1340*/  SHF.R.S32.HI R2, RZ, 0x1f, R226 ;  /* 0x0000001fff027819 */ /* 0x001fe400000114e2 */
[----:B------:R-:W-:Y:S02]  /*1350*/  SHF.R.S32.HI R10, RZ, 0x1, R10 ;  /* 0x00000001ff0a7819 */ /* 0x000fe4000001140a */
[----:B-1----:R-:W-:Y:S01]  /*1360*/  LOP3.LUT R3, R227, 0x10, R18, 0xf8, !PT ;  /* 0x00000010e3037812 */ /* 0x002fe200078ef812 */
[----:B------:R0:W-:Y:S01]  /*1370*/  STL [R1+0x54], R2 ;  /* 0x0000540201007387 */ /* 0x0001e20000100800 */
[----:B------:R-:W-:Y:S01]  /*1380*/  SHF.R.S32.HI R4, RZ, 0x1f, R237 ;  /* 0x0000001fff047819 */ /* 0x000fe200000114ed */
[----:B------:R-:W-:-:S05]  /*1390*/  IMAD.SHL.U32 R10, R10, 0x80, RZ ;  /* 0x000000800a0a7824 */ /* 0x000fca00078e00ff */
[----:B------:R-:W-:Y:S02]  /*13a0*/  LOP3.LUT R231, R10, 0x180, RZ, 0xc0, !PT ;  /* 0x000001800ae77812 */ /* 0x000fe400078ec0ff */
[----:B0-----:R-:W-:Y:S02]  /*13b0*/  SHF.R.S32.HI R2, RZ, 0x1f, R0 ;  /* 0x0000001fff027819 */ /* 0x001fe40000011400 */
[----:B------:R-:W-:Y:S02]  /*13c0*/  LOP3.LUT R0, R3, R228, RZ, 0x3c, !PT ;  /* 0x000000e403007212 */ /* 0x000fe400078e3cff */
[----:B------:R-:W-:Y:S02]  /*13d0*/  SHF.R.S32.HI R3, RZ, 0x4, R20 ;  /* 0x00000004ff037819 */ /* 0x000fe40000011414 */
[----:B------:R-:W-:Y:S02]  /*13e0*/  SHF.R.S32.HI R2, RZ, 0x4, R12 ;  /* 0x00000004ff027819 */ /* 0x000fe4000001140c */
[----:B------:R-:W-:Y:S01]  /*13f0*/  IADD3 R235, R229, R0, RZ ;  /* 0x00000000e5eb7210 */ /* 0x000fe20007ffe0ff */
[----:B------:R0:W-:Y:S01]  /*1400*/  STL [R1+0x40], R3 ;  /* 0x0000400301007387 */ /* 0x0001e20000100800 */
[----:B------:R-:W-:-:S03]  /*1410*/  IADD3 R0, R16, R229, R5 ;  /* 0x000000e510007210 */ /* 0x000fc60007ffe005 */
[----:B------:R1:W-:Y:S04]  /*1420*/  STL [R1+0x48], R2 ;  /* 0x0000480201007387 */ /* 0x0003e80000100800 */
[----:B------:R2:W-:Y:S01]  /*1430*/  STL [R1+0x70], R0 ;  /* 0x0000700001007387 */ /* 0x0005e20000100800 */
[C---:B0-----:R-:W-:Y:S02]  /*1440*/  IMAD.IADD R3, R16.reuse, 0x1, R7 ;  /* 0x0000000110037824 */ /* 0x041fe400078e0207 */
[----:B-1----:R-:W-:-:S03]  /*1450*/  IMAD.IADD R2, R16, 0x1, R9 ;  /* 0x0000000110027824 */ /* 0x002fc600078e0209 */
[----:B------:R0:W-:Y:S01]  /*1460*/  STL [R1+0x6c], R3 ;  /* 0x00006c0301007387 */ /* 0x0001e20000100800 */
[----:B--2---:R-:W-:-:S03]  /*1470*/  IMAD R0, R8, 0x8, R11 ;  /* 0x0000000808007824 */ /* 0x004fc600078e020b */
[----:B------:R0:W-:Y:S04]  /*1480*/  STL [R1+0x68], R2 ;  /* 0x0000680201007387 */ /* 0x0001e80000100800 */
[----:B------:R0:W-:Y:S02]  /*1490*/  STL [R1+0x7c], R0 ;  /* 0x00007c0001007387 */ /* 0x0001e40000100800 */
.L_x_3563:
[----:B0-2---:R-:W2:Y:S01]  /*14a0*/  LDL.LU R0, [R1+0xc] ;  /* 0x00000c0001007983 */ /* 0x005ea20000300800 */
        /* <DEDUP_REMOVED lines=13> */
[----:B--23--:R-:W-:Y:S01]  /*1580*/  SHF.R.S32.HI R6, RZ, 0x1f, R0 ;  /* 0x0000001fff067819 */ /* 0x00cfe20000011400 */
        /* <DEDUP_REMOVED lines=8> */
[C---:B------:R-:W-:Y:S01]  /*1610*/  IADD3 R8, P3, R30.reuse, UR6, RZ ;  /* 0x000000061e087c10 */ /* 0x040fe2000ff7e0ff */
[----:B-1----:R1:W5:Y:S01]  /*1620*/  @P1 LDG.E R3, desc[UR54][R4.64] ;  /* 0x0000003604031981 */ /* 0x002362000c1e1900 */
[----:B------:R-:W-:Y:S01]  /*1630*/  ISETP.NE.AND.EX P2, PT, RZ, UR9, PT, P2 ;  /* 0x00000009ff007c0c */ /* 0x000fe2000bf45320 */
[----:B------:R-:W-:Y:S01]  /*1640*/  IMAD.U32 R153, RZ, RZ, UR4 ;  /* 0x00000004ff997e24 */ /* 0x000fe2000f8e00ff */
[C---:B------:R-:W-:Y:S01]  /*1650*/  IADD3.X R9, R29.reuse, UR7, RZ, P3, !PT ;  /* 0x000000071d097c10 */ /* 0x040fe20009ffe4ff */
[----:B------:R-:W-:Y:S01]  /*1660*/  ULDC.64 UR4, c[0x0][0x418] ;  /* 0x0001060000047ab9 */ /* 0x000fe20000000a00 */
[----:B------:R1:W-:Y:S04]  /*1670*/  STL [R1+0x24], R30 ;  /* 0x0000241e01007387 */ /* 0x0003e80000100800 */
[----:B------:R1:W5:Y:S05]  /*1680*/  @P0 LDG.E R27, desc[UR54][R8.64] ;  /* 0x00000036081b0981 */ /* 0x00036a000c1e1900 */
[----:B0-----:R-:W-:Y:S01]  /*1690*/  @P2 IADD3 R6, P1, R30, UR8, RZ ;  /* 0x000000081e062c10 */ /* 0x001fe2000ff3e0ff */
[----:B------:R-:W-:Y:S01]  /*16a0*/  UISETP.NE.U32.AND UP0, UPT, UR4, URZ, UPT ;  /* 0x0000003f0400728c */ /* 0x000fe2000bf05070 */
[----:B------:R1:W-:Y:S02]  /*16b0*/  STL [R1+0x28], R29 ;  /* 0x0000281d01007387 */ /* 0x0003e40000100800 */
[----:B------:R-:W-:Y:S01]  /*16c0*/  @P2 IADD3.X R7, R29, UR9, RZ, P1, !PT ;  /* 0x000000091d072c10 */ /* 0x000fe20008ffe4ff */
[----:B------:R-:W-:-:S04]  /*16d0*/  ULDC UR4, c[0x0][0x424] ;  /* 0x0001090000047ab9 */ /* 0x000fc80000000800 */
[----:B------:R1:W5:Y:S01]  /*16e0*/  @P2 LDG.E R153, desc[UR54][R6.64] ;  /* 0x0000003606992981 */ /* 0x000362000c1e1900 */
[----:B------:R-:W-:-:S03]  /*16f0*/  UISETP.NE.AND.EX UP0, UPT, UR5, URZ, UPT, UP0 ;  /* 0x0000003f0500728c */ /* 0x000fc6000bf05300 */
[----:B------:R-:W-:Y:S01]  /*1700*/  ULDC UR5, c[0x0][0x2f0] ;  /* 0x0000bc0000057ab9 */ /* 0x000fe20000000800 */
[----:B------:R-:W-:-:S04]  /*1710*/  USEL UR4, UR4, 0x1, UP0 ;  /* 0x0000000104047887 */ /* 0x000fc80008000000 */
[----:B------:R-:W-:-:S03]  /*1720*/  UIMAD UR4, UR4, UR5, URZ ;  /* 0x00000005040472a4 */ /* 0x000fc6000f8e023f */
[----:B------:R-:W-:Y:S02]  /*1730*/  ULDC UR5, c[0x0][0x348] ;  /* 0x0000d20000057ab9 */ /* 0x000fe40000000800 */
[----:B------:R-:W-:Y:S02]  /*1740*/  IMAD.U32 R2, RZ, RZ, UR5 ;  /* 0x00000005ff027e24 */ /* 0x000fe4000f8e00ff */
[----:B------:R-:W-:Y:S02]  /*1750*/  IMAD.U32 R26, RZ, RZ, UR4 ;  /* 0x00000004ff1a7e24 */ /* 0x000fe4000f8e00ff */
        /* <DEDUP_REMOVED lines=11> */
.L_x_3373:
        /* <DEDUP_REMOVED lines=12> */
.L_x_3374:
[----:B------:R-:W-:Y:S05]  /*18d0*/  @!P0 BRA `(.L_x_3375) ;  /* 0x00000000000c8947 */ /* 0x000fea0003800000 */
[----:B------:R-:W2:Y:S04]  /*18e0*/  LDG.E R5, desc[UR54][R8.64] ;  /* 0x0000003608057981 */ /* 0x000ea8000c1e1900 */
[----:B------:R-:W2:Y:S02]  /*18f0*/  LDG.E R26, desc[UR54][R8.64+0x4] ;  /* 0x00000436081a7981 */ /* 0x000ea4000c1e1900 */
[----:B--2---:R-:W-:-:S07]  /*1900*/  IADD3 R26, -R5, R26, RZ ;  /* 0x0000001a051a7210 */ /* 0x004fce0007ffe1ff */
.L_x_3375:
[----:B------:R-:W-:Y:S02]  /*1910*/  ULDC.64 UR4, c[0x0][0xa10] ;  /* 0x0002840000047ab9 */ /* 0x000fe40000000a00 */
[----:B------:R-:W-:-:S04]  /*1920*/  ISETP.NE.U32.AND P0, PT, RZ, UR4, PT ;  /* 0x00000004ff007c0c */ /* 0x000fc8000bf05070 */
[----:B------:R-:W-:Y:S01]  /*1930*/  ISETP.NE.AND.EX P0, PT, RZ, UR5, PT, P0 ;  /* 0x00000005ff007c0c */ /* 0x000fe2000bf05300 */
[----:B-----5:R-:W-:Y:S01]  /*1940*/  IMAD.IADD R3, R26, 0x1, -R3 ;  /* 0x000000011a037824 */ /* 0x020fe200078e0a03 */
[----:B------:R-:W-:-:S11]  /*1950*/  ULDC.64 UR4, c[0x0][0xa30] ;  /* 0x00028c0000047ab9 */ /* 0x000fd60000000a00 */
[----:B-1----:R-:W1:Y:S02]  /*1960*/  @P0 LDC.64 R4, c[0x0][0xa10] ;  /* 0x00028400ff040b82 */ /* 0x002e640000000a00 */
[----:B-1----:R-:W-:-:S05]  /*1970*/  @P0 IMAD.WIDE R4, R25, 0x4, R4 ;  /* 0x0000000419040825 */ /* 0x002fca00078e0204 */
[----:B0-----:R-:W2:Y:S04]  /*1980*/  @P0 LDG.E R0, desc[UR54][R4.64] ;  /* 0x0000003604000981 */ /* 0x001ea8000c1e1900 */
[----:B------:R-:W2:Y:S01]  /*1990*/  @P0 LDG.E R9, desc[UR54][R4.64+0x4] ;  /* 0x0000043604090981 */ /* 0x000ea2000c1e1900 */
[----:B------:R-:W-:Y:S01]  /*19a0*/  IADD3 R126, -R3, RZ, RZ ;  /* 0x000000ff037e7210 */ /* 0x000fe20007ffe1ff */
[----:B------:R-:W-:Y:S01]  /*19b0*/  IMAD.MOV.U32 R145, RZ, RZ, R26 ;  /* 0x000000ffff917224 */ /* 0x000fe200078e001a */
[----:B------:R-:W-:Y:S02]  /*19c0*/  ISETP.NE.U32.AND P1, PT, RZ, UR4, PT ;  /* 0x00000004ff007c0c */ /* 0x000fe4000bf25070 */
[----:B------:R-:W-:Y:S02]  /*19d0*/  VIMNMX R126, RZ, R126, !PT ;  /* 0x0000007eff7e7248 */ /* 0x000fe40007fe0100 */
[----:B------:R-:W-:-:S13]  /*19e0*/  ISETP.NE.AND.EX P1, PT, RZ, UR5, PT, P1 ;  /* 0x00000005ff007c0c */ /* 0x000fda000bf25310 */
[----:B------:R-:W-:-:S04]  /*19f0*/  @P1 IADD3 R6, P2, R30, UR4, RZ ;  /* 0x000000041e061c10 */ /* 0x000fc8000ff5e0ff */
[----:B------:R-:W-:-:S05]  /*1a00*/  @P1 IADD3.X R7, R29, UR5, RZ, P2, !PT ;  /* 0x000000051d071c10 */ /* 0x000fca00097fe4ff */
[----:B------:R0:W5:Y:S01]  /*1a10*/  @P1 LDG.E R145, desc[UR54][R6.64] ;  /* 0x0000003606911981 */ /* 0x000162000c1e1900 */
[----:B--2---:R-:W-:-:S04]  /*1a20*/  @P0 IMAD.IADD R2, R9, 0x1, -R0 ;  /* 0x0000000109020824 */ /* 0x004fc800078e0a00 */
[----:B------:R-:W-:-:S04]  /*1a30*/  IMAD.IADD R159, R3, 0x1, R2 ;  /* 0x00000001039f7824 */ /* 0x000fc800078e0202 */
[----:B------:R-:W-:-:S04]  /*1a40*/  VIADD R0, R159, 0x9f ;  /* 0x0000009f9f007836 */ /* 0x000fc80000000000 */
[----:B------:R-:W-:-:S05]  /*1a50*/  IMAD.HI R0, R0, 0x66666667, RZ ;  /* 0x6666666700007827 */ /* 0x000fca00078e02ff */
[----:B------:R-:W-:-:S04]  /*1a60*/  SHF.R.U32.HI R161, RZ, 0x1f, R0 ;  /* 0x0000001fffa17819 */ /* 0x000fc80000011600 */
[----:B------:R-:W-:-:S05]  /*1a70*/  LEA.HI.SX32 R161, R0, R161, 0x1a ;  /* 0x000000a100a17211 */ /* 0x000fca00078fd2ff */
[----:B------:R-:W-:-:S05]  /*1a80*/  IMAD R3, R161, 0xa0, -R3 ;  /* 0x000000a0a1037824 */ /* 0x000fca00078e0a03 */
[----:B------:R-:W-:-:S04]  /*1a90*/  VIMNMX R3, R3, R2, PT ;  /* 0x0000000203037248 */ /* 0x000fc80003fe0100 */
[----:B------:R-:W-:Y:S01]  /*1aa0*/  ISETP.GT.AND P0, PT, R3, R126, PT ;  /* 0x0000007e0300720c */ /* 0x000fe20003f04270 */
[----:B------:R-:W-:-:S05]  /*1ab0*/  IMAD.WIDE.U32 R126, R126, -0x33333333, RZ ;  /* 0xcccccccd7e7e7825 */ /* 0x000fca00078e00ff */
[----:B------:R-:W-:-:S05]  /*1ac0*/  SHF.R.U32.HI R126, RZ, 0x7, R127 ;  /* 0x00000007ff7e7819 */ /* 0x000fca000001167f */
[----:B------:R-:W-:Y:S02]  /*1ad0*/  IMAD.MOV.U32 R24, RZ, RZ, R126 ;  /* 0x000000ffff187224 */ /* 0x000fe400078e007e */
[----:B------:R-:W-:-:S04]  /*1ae0*/  @P0 VIADD R0, R3, 0x9f ;  /* 0x0000009f03000836 */ /* 0x000fc80000000000 */
[----:B------:R-:W-:-:S05]  /*1af0*/  @P0 IMAD.HI R0, R0, 0x66666667, RZ ;  /* 0x6666666700000827 */ /* 0x000fca00078e02ff */
[----:B------:R-:W-:-:S04]  /*1b00*/  @P0 SHF.R.U32.HI R3, RZ, 0x1f, R0 ;  /* 0x0000001fff030819 */ /* 0x000fc80000011600 */
[----:B------:R-:W-:Y:S02]  /*1b10*/  @P0 LEA.HI.SX32 R24, R0, R3, 0x1a ;  /* 0x0000000300180211 */ /* 0x000fe400078fd2ff */
        /* <DEDUP_REMOVED lines=22> */
[----:B-1---5:R-:W-:Y:S05]  /*1c80*/  CALL.ABS.NOINC R14 ;  /* 0x000000000e007343 */ /* 0x022fea0003c00000 */
.L_x_3378:
[----:B------:R-:W-:Y:S05]  /*1c90*/  BSYNC B6 ;  /* 0x0000000000067941 */ /* 0x000fea0003800000 */
.L_x_3377:
        /* <DEDUP_REMOVED lines=12> */
[----:B------:R-:W-:Y:S02]  /*1d60*/  IMAD.U32 R6, RZ, RZ, UR4 ;  /* 0x00000004ff067e24 */ /* 0x000fe4000f8e00ff */
[----:B------:R-:W-:-:S02]  /*1d70*/  IMAD.U32 R7, RZ, RZ, UR5 ;  /* 0x00000005ff077e24 */ /* 0x000fc4000f8e00ff */
[----:B------:R-:W-:Y:S02]  /*1d80*/  IMAD.U32 R11, RZ, RZ, UR7 ;  /* 0x00000007ff0b7e24 */ /* 0x000fe4000f8e00ff */
[----:B------:R-:W-:Y:S02]  /*1d90*/  IMAD.MOV.U32 R8, RZ, RZ, 0x70 ;  /* 0x00000070ff087424 */ /* 0x000fe400078e00ff */
[----:B------:R-:W-:Y:S02]  /*1da0*/  IMAD.MOV.U32 R12, RZ, RZ, 0x1 ;  /* 0x00000001ff0c7424 */ /* 0x000fe400078e00ff */
[----:B0-----:R-:W-:-:S07]  /*1db0*/  IMAD.MOV.U32 R13, RZ, RZ, RZ ;  /* 0x000000ffff0d7224 */ /* 0x001fce00078e00ff */
[----:B------:R-:W-:-:S07]  /*1dc0*/  LEPC R20, `(.L_x_3380) ;  /* 0x000000001014794e */ /* 0x000fce0000000000 */
[----:B-1---5:R-:W-:Y:S05]  /*1dd0*/  CALL.ABS.NOINC R14 ;  /* 0x000000000e007343 */ /* 0x022fea0003c00000 */
.L_x_3380:
[----:B------:R-:W-:Y:S05]  /*1de0*/  BSYNC B6 ;  /* 0x0000000000067941 */ /* 0x000fea0003800000 */
.L_x_3379:
[----:B------:R-:W-:Y:S01]  /*1df0*/  ULDC.64 UR4, c[0x0][0x9f8] ;  /* 0x00027e0000047ab9 */ /* 0x000fe20000000a00 */
[----:B------:R-:W2:Y:S01]  /*1e00*/  LDL.LU R36, [R1+0x14] ;  /* 0x0000140001247983 */ /* 0x000ea20000300800 */
[----:B------:R-:W-:Y:S01]  /*1e10*/  ISETP.NE.U32.AND P0, PT, RZ, UR4, PT ;  /* 0x00000004ff007c0c */ /* 0x000fe2000bf05070 */
[----:B------:R-:W0:Y:S01]  /*1e20*/  LDC.64 R114, c[0x0][0x300] ;  /* 0x0000c000ff727b82 */ /* 0x000e220000000a00 */
[----:B------:R-:W-:Y:S01]  /*1e30*/  IMAD.IADD R27, R27, 0x1, R26 ;  /* 0x000000011b1b7824 */ /* 0x000fe200078e021a */
[----:B------:R-:W-:Y:S01]  /*1e40*/  SHF.R.S32.HI R8, RZ, 0x1f, R28 ;  /* 0x0000001fff087819 */ /* 0x000fe2000001141c */
[----:B------:R-:W-:Y:S01]  /*1e50*/  ULDC.64 UR6, c[0x0][0xa08] ;  /* 0x0002820000067ab9 */ /* 0x000fe20000000a00 */
[----:B------:R-:W-:Y:S01]  /*1e60*/  ISETP.NE.AND.EX P0, PT, RZ, UR5, PT, P0 ;  /* 0x00000005ff007c0c */ /* 0x000fe2000bf05300 */
[----:B------:R-:W1:Y:S03]  /*1e70*/  S2R R20, SR_TID.X ;  /* 0x0000000000147919 */ /* 0x000e660000002100 */
[----:B------:R-:W3:Y:S01]  /*1e80*/  LDC.64 R108, c[0x0][0x3f8] ;  /* 0x0000fe00ff6c7b82 */ /* 0x000ee20000000a00 */
[----:B------:R-:W-:-:S02]  /*1e90*/  SHF.R.S32.HI R19, RZ, 0x1f, R18 ;  /* 0x0000001fff137819 */ /* 0x000fc40000011412 */
[----:B------:R-:W-:-:S05]  /*1ea0*/  SHF.R.S32.HI R31, RZ, 0x1f, R220 ;  /* 0x0000001fff1f7819 */ /* 0x000fca00000114dc */
[----:B------:R-:W4:Y:S01]  /*1eb0*/  LDC.64 R102, c[0x0][0x408] ;  /* 0x00010200ff667b82 */ /* 0x000f220000000a00 */
[----:B------:R-:W-:-:S04]  /*1ec0*/  @P0 IADD3 R4, P1, R30, UR4, RZ ;  /* 0x000000041e040c10 */ /* 0x000fc8000ff3e0ff */
[----:B------:R-:W-:Y:S01]  /*1ed0*/  @P0 IADD3.X R5, R29, UR5, RZ, P1, !PT ;  /* 0x000000051d050c10 */ /* 0x000fe20008ffe4ff */
[----:B------:R-:W-:Y:S02]  /*1ee0*/  ULDC.64 UR4, c[0x0][0x308] ;  /* 0x0000c20000047ab9 */ /* 0x000fe40000000a00 */
[----:B------:R-:W2:Y:S02]  /*1ef0*/  LDC R121, c[0x0][0x3f4] ;  /* 0x0000fd00ff797b82 */ /* 0x000ea40000000800 */
[----:B------:R1:W2:Y:S01]  /*1f00*/  @P0 LDG.E R25, desc[UR54][R4.64] ;  /* 0x0000003604190981 */ /* 0x0002a2000c1e1900 */
[----:B------:R-:W-:Y:S01]  /*1f10*/  SHF.R.S32.HI R29, RZ, 0x1f, R27 ;  /* 0x0000001fff1d7819 */ /* 0x000fe2000001141b */
[----:B0-----:R-:W-:Y:S01]  /*1f20*/  IMAD.WIDE.U32 R6, R27, R114, RZ ;  /* 0x000000721b067225 */ /* 0x001fe200078e00ff */
[----:B------:R-:W-:-:S03]  /*1f30*/  ISETP.NE.U32.AND P0, PT, RZ, UR6, PT ;  /* 0x00000006ff007c0c */ /* 0x000fc6000bf05070 */
[----:B------:R-:W-:Y:S01]  /*1f40*/  IMAD R0, R29, R114, RZ ;  /* 0x000000721d007224 */ /* 0x000fe200078e02ff */
[----:B------:R-:W-:-:S03]  /*1f50*/  ISETP.NE.AND.EX P0, PT, RZ, UR7, PT, P0 ;  /* 0x00000007ff007c0c */ /* 0x000fc6000bf05300 */
[----:B------:R-:W-:Y:S01]  /*1f60*/  IMAD R3, R27, R115, R0 ;  /* 0x000000731b037224 */ /* 0x000fe200078e0200 */
[----:B-1----:R-:W-:Y:S01]  /*1f70*/  SHF.R.U32.HI R32, RZ, 0x7, R20 ;  /* 0x00000007ff207819 */ /* 0x002fe20000011614 */
[----:B------:R-:W-:-:S03]  /*1f80*/  IMAD R0, R8, UR4, RZ ;  /* 0x0000000408007c24 */ /* 0x000fc6000f8e02ff */
[----:B------:R-:W-:Y:S01]  /*1f90*/  IADD3 R7, R7, R3, RZ ;  /* 0x0000000307077210 */ /* 0x000fe20007ffe0ff */
[----:B------:R-:W-:Y:S01]  /*1fa0*/  IMAD R3, R28, UR5, R0 ;  /* 0x000000051c037c24 */ /* 0x000fe2000f8e0200 */
[----:B------:R-:W-:Y:S01]  /*1fb0*/  ISETP.NE.AND P6, PT, R32, 0x1, PT ;  /* 0x000000012000780c */ /* 0x000fe20003fc5270 */
[----:B------:R-:W-:Y:S01]  /*1fc0*/  IMAD.WIDE.U32 R4, R28, UR4, R6 ;  /* 0x000000041c047c25 */ /* 0x000fe2000f8e0006 */
[----:B------:R-:W-:-:S03]  /*1fd0*/  ULDC.64 UR4, c[0x0][0x310] ;  /* 0x0000c40000047ab9 */ /* 0x000fc60000000a00 */
[----:B------:R-:W-:Y:S02]  /*1fe0*/  IMAD.IADD R5, R5, 0x1, R3 ;  /* 0x0000000105057824 */ /* 0x000fe400078e0203 */
[----:B------:R-:W-:-:S04]  /*1ff0*/  IMAD R3, R31, R114, RZ ;  /* 0x000000721f037224 */ /* 0x000fc800078e02ff */
[----:B------:R-:W-:Y:S02]  /*2000*/  IMAD R11, R220, R115, R3 ;  /* 0x00000073dc0b7224 */ /* 0x000fe400078e0203 */
[----:B---3--:R-:W-:-:S04]  /*2010*/  IMAD R10, R31, R108, RZ ;  /* 0x0000006c1f0a7224 */ /* 0x008fc800078e02ff */
[C---:B------:R-:W-:Y:S01]  /*2020*/  IMAD R13, R220.reuse, R109, R10 ;  /* 0x0000006ddc0d7224 */ /* 0x040fe200078e020a */
[----:B------:R-:W-:Y:S01]  /*2030*/  SHF.R.S32.HI R23, RZ, 0x1f, R22 ;  /* 0x0000001fff177819 */ /* 0x000fe20000011416 */
[----:B------:R-:W-:-:S04]  /*2040*/  IMAD.WIDE.U32 R110, R220, R108, R18 ;  /* 0x0000006cdc6e7225 */ /* 0x000fc800078e0012 */
[----:B------:R-:W-:-:S04]  /*2050*/  IMAD.WIDE.U32 R112, R220, R108, R22 ;  /* 0x0000006cdc707225 */ /* 0x000fc800078e0016 */
[----:B------:R-:W-:Y:S02]  /*2060*/  IMAD.IADD R113, R113, 0x1, R13 ;  /* 0x0000000171717824 */ /* 0x000fe400078e020d */
[----:B------:R-:W-:Y:S02]  /*2070*/  IMAD.IADD R111, R13, 0x1, R111 ;  /* 0x000000010d6f7824 */ /* 0x000fe400078e026f */
[----:B----4-:R-:W-:-:S04]  /*2080*/  IMAD.WIDE.U32 R106, R220, R102, R22 ;  /* 0x00000066dc6a7225 */ /* 0x010fc800078e0016 */
[----:B------:R-:W-:-:S04]  /*2090*/  IMAD.WIDE.U32 R104, R220, R102, R18 ;  /* 0x00000066dc687225 */ /* 0x000fc800078e0012 */
[----:B------:R-:W-:Y:S02]  /*20a0*/  VIADD R160, R32, 0x8 ;  /* 0x0000000820a07836 */ /* 0x000fe40000000000 */
[----:B-----5:R-:W-:Y:S01]  /*20b0*/  IMAD.WIDE.U32 R112, R145, R108, R112 ;  /* 0x0000006c91707225 */ /* 0x020fe200078e0070 */
[----:B------:R-:W-:-:S03]  /*20c0*/  SHF.L.U64.HI R130, R114, 0x7, R115 ;  /* 0x0000000772827819 */ /* 0x000fc60000010273 */
[----:B------:R-:W-:-:S04]  /*20d0*/  IMAD.WIDE.U32 R110, R145, R108, R110 ;  /* 0x0000006c916e7225 */ /* 0x000fc800078e006e */
[----:B------:R-:W-:Y:S02]  /*20e0*/  VIADD R34, R220, 0x80 ;  /* 0x00000080dc227836 */ /* 0x000fe40000000000 */
[----:B------:R-:W-:Y:S02]  /*20f0*/  IMAD R127, R115, 0xa0, RZ ;  /* 0x000000a0737f7824 */ /* 0x000fe400078e02ff */
[----:B------:R-:W-:Y:S02]  /*2100*/  IMAD.SHL.U32 R131, R114, 0x80, RZ ;  /* 0x0000008072837824 */ /* 0x000fe400078e00ff */
[----:B------:R-:W-:Y:S01]  /*2110*/  IMAD R129, R103, 0xa0, RZ ;  /* 0x000000a067817824 */ /* 0x000fe200078e02ff */
[----:B------:R-:W-:Y:S02]  /*2120*/  SHF.R.S32.HI R146, RZ, 0x1f, R34 ;  /* 0x0000001fff927819 */ /* 0x000fe40000011422 */
[----:B--2---:R-:W-:Y:S02]  /*2130*/  SHF.R.S32.HI R0, RZ, 0x1f, R25 ;  /* 0x0000001fff007819 */ /* 0x004fe40000011419 */
[----:B------:R-:W-:-:S02]  /*2140*/  SEL R15, R25, RZ, !P0 ;  /* 0x000000ff190f7207 */ /* 0x000fc40004000000 */
[----:B------:R-:W-:-:S03]  /*2150*/  SEL R12, R0, RZ, !P0 ;  /* 0x000000ff000c7207 */ /* 0x000fc60004000000 */
[----:B------:R-:W-:-:S04]  /*2160*/  IMAD.WIDE.U32 R118, R15, UR4, R4 ;  /* 0x000000040f767c25 */ /* 0x000fc8000f8e0004 */
[----:B------:R-:W-:Y:S02]  /*2170*/  IMAD R0, R12, UR4, RZ ;  /* 0x000000040c007c24 */ /* 0x000fe4000f8e02ff */
[----:B------:R-:W-:-:S04]  /*2180*/  IMAD.WIDE.U32 R4, R220, R114, R18 ;  /* 0x00000072dc047225 */ /* 0x000fc800078e0012 */
[----:B------:R-:W-:Y:S01]  /*2190*/  IMAD R9, R15, UR5, R0 ;  /* 0x000000050f097c24 */ /* 0x000fe2000f8e0200 */
[----:B------:R-:W-:Y:S05]  /*21a0*/  @!P6 WARPSYNC.ALL ;  /* 0x000000000000e948 */ /* 0x000fea0003800000 */
[----:B------:R-:W-:Y:S01]  /*21b0*/  VIADD R0, R18, 0x20 ;  /* 0x0000002012007836 */ /* 0x000fe20000000000 */
[----:B------:R-:W-:Y:S01]  /*21c0*/  ULDC.64 UR6, c[0x0][0x330] ;  /* 0x0000cc0000067ab9 */ /* 0x000fe20000000a00 */
[----:B------:R-:W-:Y:S01]  /*21d0*/  ULDC UR4, c[0x0][0x2f4] ;  /* 0x0000bd0000047ab9 */ /* 0x000fe20000000800 */
[----:B------:R-:W-:Y:S01]  /*21e0*/  IMAD R8, R8, UR6, RZ ;  /* 0x0000000608087c24 */ /* 0x000fe2000f8e02ff */
[----:B------:R-:W-:Y:S01]  /*21f0*/  @!P6 BAR.SYNC.DEFER_BLOCKING 0x9, 0x100 ;  /* 0x024400000000eb1d */ /* 0x000fe20000010000 */
[----:B------:R-:W-:Y:S01]  /*2200*/  ISETP.GE.AND P1, PT, R0, UR4, PT ;  /* 0x0000000400007c0c */ /* 0x000fe2000bf26270 */
[----:B------:R-:W-:Y:S01]  /*2210*/  IMAD.WIDE.U32 R6, R28, UR6, R18 ;  /* 0x000000061c067c25 */ /* 0x000fe2000f8e0012 */
[----:B------:R-:W-:-:S03]  /*2220*/  ISETP.GE.AND P0, PT, R18, UR4, PT ;  /* 0x0000000412007c0c */ /* 0x000fc6000bf06270 */
[----:B------:R-:W-:Y:S01]  /*2230*/  IMAD R117, R28, UR7, R8 ;  /* 0x000000071c757c24 */ /* 0x000fe2000f8e0208 */
[----:B------:R-:W-:Y:S01]  /*2240*/  SEL R8, RZ, 0xffffffff, P1 ;  /* 0xffffffffff087807 */ /* 0x000fe20000800000 */
[----:B------:R-:W-:Y:S02]  /*2250*/  ULDC.64 UR6, c[0x0][0x338] ;  /* 0x0000ce0000067ab9 */ /* 0x000fe40000000a00 */
[----:B------:R-:W-:Y:S01]  /*2260*/  IMAD.IADD R117, R7, 0x1, R117 ;  /* 0x0000000107757824 */ /* 0x000fe200078e0275 */
[----:B------:R-:W-:Y:S01]  /*2270*/  SEL R7, RZ, 0x1, P0 ;  /* 0x00000001ff077807 */ /* 0x000fe20000000000 */
[----:B------:R-:W-:Y:S01]  /*2280*/  IMAD.SHL.U32 R8, R8, 0x2, RZ ;  /* 0x0000000208087824 */ /* 0x000fe200078e00ff */
[----:B------:R-:W-:Y:S01]  /*2290*/  IADD3 R3, P2, R118, R4, RZ ;  /* 0x0000000476037210 */ /* 0x000fe20007f5e0ff */
[----:B------:R-:W-:Y:S01]  /*22a0*/  IMAD.IADD R4, R119, 0x1, R9 ;  /* 0x0000000177047824 */ /* 0x000fe200078e0209 */
[----:B------:R-:W-:Y:S01]  /*22b0*/  MOV R116, R6 ;  /* 0x0000000600747202 */ /* 0x000fe20000000f00 */
[----:B------:R-:W-:Y:S01]  /*22c0*/  VIADD R6, R18, 0x40 ;  /* 0x0000004012067836 */ /* 0x000fe20000000000 */
[----:B------:R-:W-:Y:S01]  /*22d0*/  LOP3.LUT R9, R8, 0x2, R7, 0xe2, !PT ;  /* 0x0000000208097812 */ /* 0x000fe200078ee207 */
[----:B------:R-:W-:-:S02]  /*22e0*/  VIADD R7, R18, 0x60 ;  /* 0x0000006012077836 */ /* 0x000fc40000000000 */
[----:B------:R-:W-:Y:S01]  /*22f0*/  VIADD R8, R18, 0x80 ;  /* 0x0000008012087836 */ /* 0x000fe20000000000 */
[----:B------:R-:W-:Y:S02]  /*2300*/  ISETP.GE.AND P0, PT, R6, UR4, PT ;  /* 0x0000000406007c0c */ /* 0x000fe4000bf06270 */
[----:B------:R-:W-:Y:S02]  /*2310*/  ISETP.GE.AND P1, PT, R7, UR4, PT ;  /* 0x0000000407007c0c */ /* 0x000fe4000bf26270 */
[----:B------:R-:W-:Y:S02]  /*2320*/  IADD3.X R5, R4, R5, R11, P2, !PT ;  /* 0x0000000504057210 */ /* 0x000fe400017fe40b */
[----:B------:R-:W-:Y:S02]  /*2330*/  SEL R10, RZ, 0x4, P0 ;  /* 0x00000004ff0a7807 */ /* 0x000fe40000000000 */
[----:B------:R-:W-:Y:S02]  /*2340*/  SEL R11, RZ, 0x8, P1 ;  /* 0x00000008ff0b7807 */ /* 0x000fe40000800000 */
[----:B------:R-:W-:-:S02]  /*2350*/  ISETP.GE.AND P0, PT, R8, UR4, PT ;  /* 0x0000000408007c0c */ /* 0x000fc4000bf06270 */
[----:B------:R-:W-:Y:S02]  /*2360*/  LOP3.LUT R9, R11, R9, R10, 0xfe, !PT ;  /* 0x000000090b097212 */ /* 0x000fe400078efe0a */
[----:B------:R-:W-:Y:S01]  /*2370*/  SEL R10, RZ, 0x10, P0 ;  /* 0x00000010ff0a7807 */ /* 0x000fe20000000000 */
[----:B------:R-:W-:Y:S01]  /*2380*/  IMAD R11, R12, UR6, RZ ;  /* 0x000000060c0b7c24 */ /* 0x000fe2000f8e02ff */
[-C--:B------:R-:W-:Y:S02]  /*2390*/  ISETP.GE.AND P0, PT, R18, R121.reuse, PT ;  /* 0x000000791200720c */ /* 0x080fe40003f06270 */
[----:B------:R-:W-:Y:S01]  /*23a0*/  LOP3.LUT R35, R9, R10, RZ, 0xfc, !PT ;  /* 0x0000000a09237212 */ /* 0x000fe200078efcff */
[----:B------:R-:W-:Y:S01]  /*23b0*/  IMAD R9, R31, R102, RZ ;  /* 0x000000661f097224 */ /* 0x000fe200078e02ff */
[----:B------:R-:W-:Y:S01]  /*23c0*/  ISETP.GE.AND P1, PT, R0, R121, PT ;  /* 0x000000790000720c */ /* 0x000fe20003f26270 */
[----:B------:R-:W-:Y:S02]  /*23d0*/  IMAD R33, R15, UR7, R11 ;  /* 0x000000070f217c24 */ /* 0x000fe4000f8e020b */
[----:B------:R-:W-:Y:S01]  /*23e0*/  IMAD R13, R220, R103, R9 ;  /* 0x00000067dc0d7224 */ /* 0x000fe200078e0209 */
[----:B------:R-:W-:-:S02]  /*23f0*/  SEL R9, R121, RZ, P0 ;  /* 0x000000ff79097207 */ /* 0x000fc40000000000 */
[----:B------:R-:W-:-:S03]  /*2400*/  SEL R11, R121, RZ, P1 ;  /* 0x000000ff790b7207 */ /* 0x000fc60000800000 */
[----:B------:R-:W-:Y:S02]  /*2410*/  IMAD.IADD R9, R18, 0x1, R9 ;  /* 0x0000000112097824 */ /* 0x000fe400078e0209 */
[----:B------:R-:W-:Y:S01]  /*2420*/  IMAD.IADD R11, R0, 0x1, R11 ;  /* 0x00000001000b7824 */ /* 0x000fe200078e020b */
[----:B------:R-:W-:Y:S02]  /*2430*/  ISETP.GE.AND P3, PT, R6, R121, PT ;  /* 0x000000790600720c */ /* 0x000fe40003f66270 */
[----:B------:R-:W-:Y:S02]  /*2440*/  SHF.R.S32.HI R10, RZ, 0x1f, R9 ;  /* 0x0000001fff0a7819 */ /* 0x000fe40000011409 */
[----:B------:R-:W-:Y:S01]  /*2450*/  SHF.R.S32.HI R12, RZ, 0x1f, R11 ;  /* 0x0000001fff0c7819 */ /* 0x000fe2000001140b */
[----:B------:R-:W-:Y:S01]  /*2460*/  IMAD.IADD R105, R13, 0x1, R105 ;  /* 0x000000010d697824 */ /* 0x000fe200078e0269 */
[----:B------:R-:W-:Y:S02]  /*2470*/  IADD3 R107, R107, R13, RZ ;  /* 0x0000000d6b6b7210 */ /* 0x000fe40007ffe0ff */
[----:B------:R-:W-:-:S02]  /*2480*/  LEA.HI R26, R10, R9, RZ, 0x4 ;  /* 0x000000090a1a7211 */ /* 0x000fc400078f20ff */
[----:B------:R-:W-:Y:S02]  /*2490*/  LEA.HI R28, R12, R11, RZ, 0x4 ;  /* 0x0000000b0c1c7211 */ /* 0x000fe400078f20ff */
[----:B------:R-:W-:Y:S02]  /*24a0*/  SEL R13, R121, RZ, P3 ;  /* 0x000000ff790d7207 */ /* 0x000fe40001800000 */
[----:B------:R-:W-:Y:S02]  /*24b0*/  LEA.HI R10, R10, R9, RZ, 0x6 ;  /* 0x000000090a0a7211 */ /* 0x000fe400078f30ff */
[----:B------:R-:W-:Y:S01]  /*24c0*/  LEA.HI R11, R12, R11, RZ, 0x6 ;  /* 0x0000000b0c0b7211 */ /* 0x000fe200078f30ff */
[----:B------:R-:W-:Y:S01]  /*24d0*/  IMAD.WIDE.U32 R116, R15, UR6, R116 ;  /* 0x000000060f747c25 */ /* 0x000fe2000f8e0074 */
[----:B------:R-:W-:Y:S02]  /*24e0*/  SHF.R.S32.HI R10, RZ, 0x6, R10 ;  /* 0x00000006ff0a7819 */ /* 0x000fe4000001140a */
[----:B------:R-:W-:Y:S01]  /*24f0*/  SHF.R.S32.HI R12, RZ, 0x6, R11 ;  /* 0x00000006ff0c7819 */ /* 0x000fe2000001140b */
[----:B------:R-:W-:Y:S01]  /*2500*/  IMAD.IADD R15, R6, 0x1, R13 ;  /* 0x00000001060f7824 */ /* 0x000fe200078e020d */
[C---:B------:R-:W-:Y:S01]  /*2510*/  LOP3.LUT R13, R227.reuse, 0x30, R28, 0xf8, !PT ;  /* 0x00000030e30d7812 */ /* 0x040fe200078ef81c */
[C---:B------:R-:W-:Y:S01]  /*2520*/  IMAD R144, R10.reuse, 0x2800, R229 ;  /* 0x000028000a907824 */ /* 0x040fe200078e02e5 */
[----:B------:R-:W-:Y:S01]  /*2530*/  SHF.R.U32.HI R9, RZ, 0x3, R231 ;  /* 0x00000003ff097819 */ /* 0x000fe200000116e7 */
[----:B------:R-:W-:Y:S01]  /*2540*/  IMAD R142, R10, 0x2800, R232 ;  /* 0x000028000a8e7824 */ /* 0x000fe200078e02e8 */
[--C-:B------:R-:W-:Y:S01]  /*2550*/  LOP3.LUT R11, R227, 0x30, R26.reuse, 0xf8, !PT ;  /* 0x00000030e30b7812 */ /* 0x100fe200078ef81a */
[----:B------:R-:W-:Y:S01]  /*2560*/  IMAD R143, R12, 0x2800, R229 ;  /* 0x000028000c8f7824 */ /* 0x000fe200078e02e5 */
[----:B------:R-:W-:-:S02]  /*2570*/  LOP3.LUT R14, R231, 0x30, R26, 0xf8, !PT ;  /* 0x00000030e70e7812 */ /* 0x000fc400078ef81a */
[-C--:B------:R-:W-:Y:S02]  /*2580*/  LOP3.LUT R10, R13, R228.reuse, RZ, 0x3c, !PT ;  /* 0x000000e40d0a7212 */ /* 0x080fe400078e3cff */
[----:B------:R-:W-:Y:S02]  /*2590*/  SHF.R.S32.HI R20, RZ, 0x1f, R15 ;  /* 0x0000001fff147819 */ /* 0x000fe4000001140f */
[----:B------:R-:W-:Y:S02]  /*25a0*/  LOP3.LUT R11, R11, R228, RZ, 0x3c, !PT ;  /* 0x000000e40b0b7212 */ /* 0x000fe400078e3cff */
[----:B------:R-:W-:Y:S02]  /*25b0*/  LOP3.LUT R13, R14, R9, RZ, 0x3c, !PT ;  /* 0x000000090e0d7212 */ /* 0x000fe400078e3cff */
[----:B------:R-:W-:Y:S02]  /*25c0*/  IADD3 R143, R143, R10, RZ ;  /* 0x0000000a8f8f7210 */ /* 0x000fe40007ffe0ff */
[----:B------:R-:W-:-:S02]  /*25d0*/  LEA.HI R30, R20, R15, RZ, 0x4 ;  /* 0x0000000f141e7211 */ /* 0x000fc400078f20ff */
[----:B------:R-:W-:Y:S02]  /*25e0*/  LOP3.LUT R10, R231, 0x30, R28, 0xf8, !PT ;  /* 0x00000030e70a7812 */ /* 0x000fe400078ef81c */
[----:B------:R-:W-:Y:S01]  /*25f0*/  LEA.HI R15, R20, R15, RZ, 0x6 ;  /* 0x0000000f140f7211 */ /* 0x000fe200078f30ff */
[----:B------:R-:W-:Y:S01]  /*2600*/  IMAD.IADD R144, R144, 0x1, R11 ;  /* 0x0000000190907824 */ /* 0x000fe200078e020b */
[----:B------:R-:W-:Y:S01]  /*2610*/  LOP3.LUT R36, R36, 0xfffffffe, RZ, 0xc0, !PT ;  /* 0xfffffffe24247812 */ /* 0x000fe200078ec0ff */
[----:B------:R-:W-:Y:S01]  /*2620*/  IMAD.IADD R142, R142, 0x1, R13 ;  /* 0x000000018e8e7824 */ /* 0x000fe200078e020d */
[----:B------:R-:W-:Y:S01]  /*2630*/  LOP3.LUT R11, R227, 0x30, R30, 0xf8, !PT ;  /* 0x00000030e30b7812 */ /* 0x000fe200078ef81e */
[----:B------:R-:W-:Y:S01]  /*2640*/  IMAD R134, R12, 0x2800, R232 ;  /* 0x000028000c867824 */ /* 0x000fe200078e02e8 */
[----:B------:R-:W-:Y:S02]  /*2650*/  LOP3.LUT R13, R10, R9, RZ, 0x3c, !PT ;  /* 0x000000090a0d7212 */ /* 0x000fe400078e3cff */
[----:B------:R-:W-:-:S02]  /*2660*/  SHF.R.S32.HI R15, RZ, 0x6, R15 ;  /* 0x00000006ff0f7819 */ /* 0x000fc4000001140f */
[----:B------:R-:W-:Y:S02]  /*2670*/  LOP3.LUT R14, R231, 0x30, R30, 0xf8, !PT ;  /* 0x00000030e70e7812 */ /* 0x000fe400078ef81e */
[----:B------:R-:W-:Y:S01]  /*2680*/  @P3 LOP3.LUT R36, R36, 0x1, RZ, 0xfc, !PT ;  /* 0x0000000124243812 */ /* 0x000fe200078efcff */
[----:B------:R-:W-:Y:S01]  /*2690*/  IMAD.IADD R134, R134, 0x1, R13 ;  /* 0x0000000186867824 */ /* 0x000fe200078e020d */
[----:B------:R-:W-:Y:S02]  /*26a0*/  LOP3.LUT R10, R11, R228, RZ, 0x3c, !PT ;  /* 0x000000e40b0a7212 */ /* 0x000fe400078e3cff */
[----:B------:R-:W-:Y:S01]  /*26b0*/  LOP3.LUT P3, RZ, R236, 0x2, RZ, 0xc0, !PT ;  /* 0x00000002ecff7812 */ /* 0x000fe2000786c0ff */
[----:B------:R-:W-:Y:S01]  /*26c0*/  IMAD R135, R15, 0x2800, R229 ;  /* 0x000028000f877824 */ /* 0x000fe200078e02e5 */
[----:B------:R-:W-:Y:S01]  /*26d0*/  LOP3.LUT R11, R14, R9, RZ, 0x3c, !PT ;  /* 0x000000090e0b7212 */ /* 0x000fe200078e3cff */
[----:B------:R-:W-:Y:S01]  /*26e0*/  VIADD R14, R18, 0xa0 ;  /* 0x000000a0120e7836 */ /* 0x000fe20000000000 */
[----:B------:R-:W-:-:S02]  /*26f0*/  SHF.R.S32.HI R13, RZ, 0x1f, R145 ;  /* 0x0000001fff0d7819 */ /* 0x000fc40000011491 */
[----:B------:R-:W-:Y:S01]  /*2700*/  IADD3 R122, P2, R220, R27, RZ ;  /* 0x0000001bdc7a7210 */ /* 0x000fe20007f5e0ff */
[----:B------:R-:W-:Y:S02]  /*2710*/  IMAD.IADD R135, R135, 0x1, R10 ;  /* 0x0000000187877824 */ /* 0x000fe400078e020a */
[----:B------:R-:W-:Y:S01]  /*2720*/  IMAD R132, R15, 0x2800, R232 ;  /* 0x000028000f847824 */ /* 0x000fe200078e02e8 */
[----:B------:R-:W-:Y:S01]  /*2730*/  IADD3.X R123, R31, R29, RZ, P2, !PT ;  /* 0x0000001d1f7b7210 */ /* 0x000fe200017fe4ff */
[C---:B------:R-:W-:Y:S01]  /*2740*/  IMAD R10, R13.reuse, R108, RZ ;  /* 0x0000006c0d0a7224 */ /* 0x040fe200078e02ff */
[----:B------:R-:W-:Y:S01]  /*2750*/  ISETP.GE.AND P2, PT, R14, UR4, PT ;  /* 0x000000040e007c0c */ /* 0x000fe2000bf46270 */
[----:B------:R-:W-:Y:S01]  /*2760*/  IMAD R12, R13, R102, RZ ;  /* 0x000000660d0c7224 */ /* 0x000fe200078e02ff */
[----:B------:R-:W-:Y:S01]  /*2770*/  LOP3.LUT R36, R36, 0xfffffffb, RZ, 0xc0, !PT ;  /* 0xfffffffb24247812 */ /* 0x000fe200078ec0ff */
[----:B------:R-:W-:Y:S01]  /*2780*/  IMAD.IADD R132, R132, 0x1, R11 ;  /* 0x0000000184847824 */ /* 0x000fe200078e020b */
[----:B------:R-:W-:Y:S01]  /*2790*/  SEL R32, RZ, 0x20, P2 ;  /* 0x00000020ff207807 */ /* 0x000fe20001000000 */
[----:B------:R-:W-:Y:S01]  /*27a0*/  IMAD R21, R145, R109, R10 ;  /* 0x0000006d91157224 */ /* 0x000fe200078e020a */
[C---:B------:R-:W-:Y:S01]  /*27b0*/  SHF.L.U64.HI R10, R108.reuse, 0x7, R109 ;  /* 0x000000076c0a7819 */ /* 0x040fe2000001026d */
[----:B------:R-:W-:Y:S01]  /*27c0*/  IMAD R15, R109, 0xa0, RZ ;  /* 0x000000a06d0f7824 */ /* 0x000fe200078e02ff */
[C---:B------:R-:W-:Y:S01]  /*27d0*/  SHF.L.U32 R11, R108.reuse, 0x7, RZ ;  /* 0x000000076c0b7819 */ /* 0x040fe200000006ff */
[----:B------:R-:W-:Y:S01]  /*27e0*/  IMAD.WIDE.U32 R108, R108, 0xa0, RZ ;  /* 0x000000a06c6c7825 */ /* 0x000fe200078e00ff */
[----:B------:R-:W-:-:S02]  /*27f0*/  @P3 LOP3.LUT R36, R36, 0x4, RZ, 0xfc, !PT ;  /* 0x0000000424243812 */ /* 0x000fc400078efcff */
[----:B------:R-:W-:Y:S01]  /*2800*/  SHF.R.S32.HI R120, RZ, 0x4, R26 ;  /* 0x00000004ff787819 */ /* 0x000fe2000001141a */
[C---:B------:R-:W-:Y:S01]  /*2810*/  IMAD R25, R145.reuse, R103, R12 ;  /* 0x0000006791197224 */ /* 0x040fe200078e020c */
[----:B------:R-:W-:Y:S01]  /*2820*/  SHF.L.U64.HI R12, R102, 0x7, R103 ;  /* 0x00000007660c7819 */ /* 0x000fe20000010267 */
[----:B------:R-:W-:Y:S01]  /*2830*/  IMAD.WIDE.U32 R106, R145, R102, R106 ;  /* 0x00000066916a7225 */ /* 0x000fe200078e006a */
[----:B------:R-:W-:Y:S02]  /*2840*/  LOP3.LUT R39, R35, R32, RZ, 0xfc, !PT ;  /* 0x0000002023277212 */ /* 0x000fe400078efcff */
[----:B------:R-:W-:Y:S01]  /*2850*/  LOP3.LUT R26, R26, 0xfffffff0, RZ, 0xc0, !PT ;  /* 0xfffffff01a1a7812 */ /* 0x000fe200078ec0ff */
[----:B------:R-:W-:Y:S01]  /*2860*/  IMAD.SHL.U32 R13, R102, 0x80, RZ ;  /* 0x00000080660d7824 */ /* 0x000fe200078e00ff */
[----:B------:R-:W-:Y:S01]  /*2870*/  LOP3.LUT R27, R28, 0xfffffff0, RZ, 0xc0, !PT ;  /* 0xfffffff01c1b7812 */ /* 0x000fe200078ec0ff */
[----:B------:R-:W-:Y:S01]  /*2880*/  IMAD.WIDE.U32 R104, R145, R102, R104 ;  /* 0x0000006691687225 */ /* 0x000fe200078e0068 */
[----:B------:R-:W-:Y:S01]  /*2890*/  LOP3.LUT R29, R30, 0xfffffff0, RZ, 0xc0, !PT ;  /* 0xfffffff01e1d7812 */ /* 0x000fe200078ec0ff */
[----:B------:R0:W-:Y:S02]  /*28a0*/  STL [R1+0x14], R36 ;  /* 0x0000142401007387 */ /* 0x0001e40000100800 */
[----:B------:R-:W-:Y:S01]  /*28b0*/  IMAD.WIDE.U32 R114, R114, 0xa0, RZ ;  /* 0x000000a072727825 */ /* 0x000fe200078e00ff */
[----:B------:R-:W-:-:S03]  /*28c0*/  SHF.R.S32.HI R101, RZ, 0x4, R28 ;  /* 0x00000004ff657819 */ /* 0x000fc6000001141c */
[----:B------:R-:W-:Y:S01]  /*28d0*/  IMAD.WIDE.U32 R102, R102, 0xa0, RZ ;  /* 0x000000a066667825 */ /* 0x000fe200078e00ff */
[----:B------:R-:W-:-:S03]  /*28e0*/  LOP3.LUT R34, R35, 0x1, RZ, 0xc0, !PT ;  /* 0x0000000123227812 */ /* 0x000fc600078ec0ff */
[----:B------:R-:W-:Y:S01]  /*28f0*/  IMAD.IADD R128, R109, 0x1, R15 ;  /* 0x000000016d807824 */ /* 0x000fe200078e020f */
[----:B------:R-:W-:Y:S01]  /*2900*/  SHF.R.S32.HI R28, RZ, 0x4, R30 ;  /* 0x00000004ff1c7819 */ /* 0x000fe2000001141e */
[----:B------:R-:W-:Y:S01]  /*2910*/  IMAD.IADD R15, R113, 0x1, R21 ;  /* 0x00000001710f7824 */ /* 0x000fe200078e0215 */
[----:B------:R-:W-:Y:S01]  /*2920*/  LOP3.LUT R35, R39, 0x2, RZ, 0xc0, !PT ;  /* 0x0000000227237812 */ /* 0x000fe200078ec0ff */
[----:B------:R-:W-:Y:S01]  /*2930*/  IMAD.IADD R20, R21, 0x1, R111 ;  /* 0x0000000115147824 */ /* 0x000fe200078e026f */
[----:B------:R-:W-:Y:S01]  /*2940*/  IADD3 R21, R107, R25, RZ ;  /* 0x000000196b157210 */ /* 0x000fe20007ffe0ff */
[----:B------:R-:W-:Y:S01]  /*2950*/  IMAD.SHL.U32 R121, R121, 0x2, RZ ;  /* 0x0000000279797824 */ /* 0x000fe200078e00ff */
[----:B0-----:R-:W-:Y:S01]  /*2960*/  LOP3.LUT R36, R39, 0x4, RZ, 0xc0, !PT ;  /* 0x0000000427247812 */ /* 0x001fe200078ec0ff */
[----:B------:R-:W-:Y:S01]  /*2970*/  IMAD.IADD R127, R115, 0x1, R127 ;  /* 0x00000001737f7824 */ /* 0x000fe200078e027f */
[----:B------:R-:W-:Y:S01]  /*2980*/  LOP3.LUT R37, R39, 0x8, RZ, 0xc0, !PT ;  /* 0x0000000827257812 */ /* 0x000fe200078ec0ff */
[----:B------:R-:W-:Y:S01]  /*2990*/  IMAD.IADD R129, R103, 0x1, R129 ;  /* 0x0000000167817824 */ /* 0x000fe200078e0281 */
[----:B------:R-:W-:Y:S01]  /*29a0*/  LOP3.LUT R38, R39, 0x10, RZ, 0xc0, !PT ;  /* 0x0000001027267812 */ /* 0x000fe200078ec0ff */
[----:B------:R-:W-:Y:S01]  /*29b0*/  IMAD.IADD R25, R25, 0x1, R105 ;  /* 0x0000000119197824 */ /* 0x000fe200078e0269 */
[----:B------:R-:W-:Y:S01]  /*29c0*/  SHF.R.S32.HI R30, RZ, 0x1f, R26 ;  /* 0x0000001fff1e7819 */ /* 0x000fe2000001141a */
[----:B------:R-:W-:Y:S01]  /*29d0*/  IMAD.IADD R33, R117, 0x1, R33 ;  /* 0x0000000175217824 */ /* 0x000fe200078e0221 */
[----:B------:R-:W-:-:S02]  /*29e0*/  SHF.R.S32.HI R31, RZ, 0x1f, R27 ;  /* 0x0000001fff1f7819 */ /* 0x000fc4000001141b */
[----:B------:R-:W-:Y:S02]  /*29f0*/  SHF.R.S32.HI R32, RZ, 0x1f, R29 ;  /* 0x0000001fff207819 */ /* 0x000fe4000001141d */
[----:B------:R-:W-:-:S07]  /*2a00*/  LOP3.LUT R39, R39, 0x20, RZ, 0xc0, !PT ;  /* 0x0000002027277812 */ /* 0x000fce00078ec0ff */
.L_x_3480:
[----:B------:R-:W2:Y:S01]  /*2a10*/  LDL.LU R40, [R1+0x14] ;  /* 0x0000140001287983 */ /* 0x000ea20000300800 */
[----:B0-----:R-:W0:Y:S01]  /*2a20*/  LDC.64 R124, c[0x0][0x2e8] ;  /* 0x0000ba00ff7c7b82 */ /* 0x001e220000000a00 */
[----:B------:R-:W-:Y:S01]  /*2a30*/  VIADD R47, R24, 0xffffffff ;  /* 0xffffffff182f7836 */ /* 0x000fe20000000000 */
[----:B------:R-:W-:Y:S01]  /*2a40*/  LOP3.LUT P4, RZ, R236, 0x2, RZ, 0xc0, !PT ;  /* 0x00000002ecff7812 */ /* 0x000fe2000788c0ff */
[----:B------:R-:W-:Y:S05]  /*2a50*/  YIELD ;  /* 0x0000000000007946 */ /* 0x000fea0003800000 */
[----:B------:R-:W-:Y:S01]  /*2a60*/  SHF.R.S32.HI R42, RZ, 0x1f, R47 ;  /* 0x0000001fff2a7819 */ /* 0x000fe2000001142f */
[----:B------:R-:W1:Y:S01]  /*2a70*/  LDC R133, c[0x0][0x3f4] ;  /* 0x0000fd00ff857b82 */ /* 0x000e620000000800 */
[-C--:B------:R-:W-:Y:S01]  /*2a80*/  IMAD R41, R127, R47.reuse, RZ ;  /* 0x0000002f7f297224 */ /* 0x080fe200078e02ff */
[----:B------:R-:W-:Y:S01]  /*2a90*/  BSSY B0, `(.L_x_3381) ;  /* 0x0000cfd000007945 */ /* 0x000fe20003800000 */
[----:B------:R-:W-:-:S04]  /*2aa0*/  IMAD.WIDE.U32 R138, R114, R47, RZ ;  /* 0x0000002f728a7225 */ /* 0x000fc800078e00ff */
[----:B------:R-:W-:Y:S01]  /*2ab0*/  IMAD R41, R42, R114, R41 ;  /* 0x000000722a297224 */ /* 0x000fe200078e0229 */
[----:B------:R-:W-:-:S03]  /*2ac0*/  IADD3 R49, P2, P3, R3, R138, R131 ;  /* 0x0000008a03317210 */ /* 0x000fc60007b5e083 */
[----:B------:R-:W-:Y:S02]  /*2ad0*/  IMAD.IADD R140, R139, 0x1, R41 ;  /* 0x000000018b8c7824 */ /* 0x000fe400078e0229 */
[----:B------:R-:W-:-:S03]  /*2ae0*/  IMAD R41, R17, 0x7800, R235 ;  /* 0x0000780011297824 */ /* 0x000fc600078e02eb */
[----:B------:R-:W-:Y:S01]  /*2af0*/  IADD3.X R24, R5, R140, R130, P2, P3 ;  /* 0x0000008c05187210 */ /* 0x000fe200017e6482 */
[C---:B------:R-:W-:Y:S01]  /*2b00*/  VIADD R43, R41.reuse, 0x20 ;  /* 0x00000020292b7836 */ /* 0x040fe20000000000 */
[----:B0-----:R-:W-:Y:S01]  /*2b10*/  IADD3 R50, P2, P3, R138, R124, R3 ;  /* 0x0000007c8a327210 */ /* 0x001fe20007b5e003 */
[----:B------:R-:W-:-:S03]  /*2b20*/  @P4 VIADD R43, R41, 0xffffffe0 ;  /* 0xffffffe0292b4836 */ /* 0x000fc60000000000 */
[-C--:B------:R-:W-:Y:S02]  /*2b30*/  IADD3.X R51, R140, R125.reuse, R5, P2, P3 ;  /* 0x0000007d8c337210 */ /* 0x080fe400017e6405 */
[----:B------:R-:W-:Y:S02]  /*2b40*/  IADD3 R48, P2, R49, R124, RZ ;  /* 0x0000007c31307210 */ /* 0x000fe40007f5e0ff */
[----:B------:R-:W-:Y:S02]  /*2b50*/  ISETP.GT.AND P3, PT, R47, R126, PT ;  /* 0x0000007e2f00720c */ /* 0x000fe40003f64270 */
[----:B------:R-:W-:Y:S01]  /*2b60*/  IADD3.X R49, R24, R125, RZ, P2, !PT ;  /* 0x0000007d18317210 */ /* 0x000fe200017fe4ff */
[----:B------:R-:W-:Y:S01]  /*2b70*/  IMAD.MOV.U32 R24, RZ, RZ, R47 ;  /* 0x000000ffff187224 */ /* 0x000fe200078e002f */
[----:B-1----:R-:W-:Y:S02]  /*2b80*/  ISETP.GE.AND P2, PT, R133, 0x1, PT ;  /* 0x000000018500780c */ /* 0x002fe40003f46270 */
[----:B--2---:R-:W-:-:S07]  /*2b90*/  LOP3.LUT R40, R40, 0xfffffffd, RZ, 0xc0, !PT ;  /* 0xfffffffd28287812 */ /* 0x004fce00078ec0ff */
[----:B------:R-:W-:-:S05]  /*2ba0*/  @P3 LOP3.LUT R40, R40, 0x2, RZ, 0xfc, !PT ;  /* 0x0000000228283812 */ /* 0x000fca00078efcff */
[----:B------:R0:W-:Y:S02]  /*2bb0*/  STL [R1+0x14], R40 ;  /* 0x0000142801007387 */ /* 0x0001e40000100800 */
[C---:B0-----:R-:W-:Y:S02]  /*2bc0*/  IMAD.IADD R40, R16.reuse, 0x1, R41 ;  /* 0x0000000110287824 */ /* 0x041fe400078e0229 */
[----:B------:R-:W-:Y:S01]  /*2bd0*/  IMAD.IADD R41, R16, 0x1, R43 ;  /* 0x0000000110297824 */ /* 0x000fe200078e022b */
[----:B------:R-:W-:Y:S06]  /*2be0*/  @!P2 BRA `(.L_x_3382) ;  /* 0x000000c800c0a947 */ /* 0x000fec0003800000 */
        /* <DEDUP_REMOVED lines=10> */
[----:B------:R-:W-:Y:S01]  /*2c90*/  IMAD.IADD R100, R95, 0x1, R43 ;  /* 0x000000015f647824 */ /* 0x000fe200078e022b */
[----:B------:R-:W-:Y:S01]  /*2ca0*/  IADD3 R43, R93, R45, RZ ;  /* 0x0000002d5d2b7210 */ /* 0x000fe20007ffe0ff */
[----:B------:R-:W-:Y:S06]  /*2cb0*/  @!P2 BRA `(.L_x_3383) ;  /* 0x000000600054a947 */ /* 0x000fec0003800000 */
[----:B------:R-:W-:Y:S01]  /*2cc0*/  ISETP.GE.AND P3, PT, R220, R42, PT ;  /* 0x0000002adc00720c */ /* 0x000fe20003f66270 */
[----:B------:R-:W-:Y:S01]  /*2cd0*/  BSSY B1, `(.L_x_3384) ;  /* 0x000003e000017945 */ /* 0x000fe20003800000 */
        /* <DEDUP_REMOVED lines=24> */
[----:B------:R-:W-:Y:S06]  /*2e60*/  @P3 BRA `(.L_x_3385) ;  /* 0x0000000000903947 */ /* 0x000fec0003800000 */
        /* <DEDUP_REMOVED lines=36> */
.L_x_3385:
[----:B------:R-:W-:Y:S05]  /*30b0*/  BSYNC B1 ;  /* 0x0000000000017941 */ /* 0x000fea0003800000 */
.L_x_3384:
[----:B0-----:R-:W-:Y:S01]  /*30c0*/  VIADD R44, R220, 0x80 ;  /* 0x00000080dc2c7836 */ /* 0x001fe20000000000 */
[----:B------:R-:W-:Y:S01]  /*30d0*/  BSSY B1, `(.L_x_3386) ;  /* 0x000002d000017945 */ /* 0x000fe20003800000 */
[----:B-----5:R-:W-:Y:S02]  /*30e0*/  IMAD.MOV.U32 R148, RZ, RZ, R76 ;  /* 0x000000ffff947224 */ /* 0x020fe400078e004c */
[----:B------:R-:W-:Y:S01]  /*30f0*/  IMAD.MOV.U32 R151, RZ, RZ, R80 ;  /* 0x000000ffff977224 */ /* 0x000fe200078e0050 */
[----:B------:R-:W-:-:S13]  /*3100*/  ISETP.GE.AND P4, PT, R44, R42, PT ;  /* 0x0000002a2c00720c */ /* 0x000fda0003f86270 */
        /* <DEDUP_REMOVED lines=41> */
.L_x_3387:
[----:B------:R-:W-:Y:S05]  /*33a0*/  BSYNC B1 ;  /* 0x0000000000017941 */ /* 0x000fea0003800000 */
.L_x_3386:
[----:B------:R-:W-:Y:S01]  /*33b0*/  UISETP.NE.AND UP0, UPT, UR53, 0x3, UPT ;  /* 0x000000033500788c */ /* 0x000fe2000bf05270 */
[----:B------:R-:W-:Y:S01]  /*33c0*/  IMAD.MOV.U32 R157, RZ, RZ, R84 ;  /* 0x000000ffff9d7224 */ /* 0x000fe200078e0054 */
[----:B------:R-:W-:Y:S01]  /*33d0*/  MOV R164, R96 ;  /* 0x0000006000a47202 */ /* 0x000fe20000000f00 */
[----:B------:R-:W-:Y:S01]  /*33e0*/  IMAD.MOV.U32 R162, RZ, RZ, R88 ;  /* 0x000000ffffa27224 */ /* 0x000fe200078e0058 */
[----:B------:R-:W-:Y:S01]  /*33f0*/  MOV R165, R98 ;  /* 0x0000006200a57202 */ /* 0x000fe20000000f00 */
[----:B------:R-:W-:Y:S01]  /*3400*/  IMAD.MOV.U32 R166, RZ, RZ, R124 ;  /* 0x000000ffffa67224 */ /* 0x000fe200078e007c */
[----:B------:R-:W-:Y:S01]  /*3410*/  PLOP3.LUT P2, PT, PT, PT, UP0, 0x80, 0x0 ;  /* 0x000000000000781c */ /* 0x000fe20003f4f008 */
[----:B------:R-:W-:Y:S01]  /*3420*/  IMAD.MOV.U32 R155, RZ, RZ, R78 ;  /* 0x000000ffff9b7224 */ /* 0x000fe200078e004e */
[----:B-----5:R-:W-:Y:S01]  /*3430*/  MOV R149, R68 ;  /* 0x0000004400957202 */ /* 0x020fe20000000f00 */
[----:B------:R-:W-:Y:S01]  /*3440*/  IMAD.MOV.U32 R156, RZ, RZ, R82 ;  /* 0x000000ffff9c7224 */ /* 0x000fe200078e0052 */
[----:B------:R-:W-:Y:S01]  /*3450*/  MOV R150, R70 ;  /* 0x0000004600967202 */ /* 0x000fe20000000f00 */
[----:B------:R-:W-:-:S02]  /*3460*/  IMAD.MOV.U32 R158, RZ, RZ, R86 ;  /* 0x000000ffff9e7224 */ /* 0x000fc400078e0056 */
[----:B------:R-:W-:Y:S02]  /*3470*/  IMAD.MOV.U32 R163, RZ, RZ, R90 ;  /* 0x000000ffffa37224 */ /* 0x000fe400078e005a */
[----:B------:R-:W-:Y:S02]  /*3480*/  IMAD.MOV.U32 R168, RZ, RZ, R136 ;  /* 0x000000ffffa87224 */ /* 0x000fe400078e0088 */
[----:B------:R-:W-:Y:S02]  /*3490*/  IMAD.MOV.U32 R92, RZ, RZ, R52 ;  /* 0x000000ffff5c7224 */ /* 0x000fe400078e0034 */
        /* <DEDUP_REMOVED lines=11> */
.L_x_3388:
[----:B------:R-:W-:Y:S01]  /*3550*/  IMAD R43, R17, 0x8, R16 ;  /* 0x00000008112b7824 */ /* 0x000fe200078e0210 */
[----:B------:R-:W-:Y:S01]  /*3560*/  SHF.L.U32 R100, R221, 0x1f, RZ ;  /* 0x0000001fdd647819 */ /* 0x000fe200000006ff */
[----:B------:R-:W-:Y:S03]  /*3570*/  BSSY B1, `(.L_x_3389) ;  /* 0x0000003000017945 */ /* 0x000fe60003800000 */
[----:B------:R-:W1:Y:S02]  /*3580*/  SYNCS.PHASECHK.TRANS64.TRYWAIT P5, [R43+URZ+0x33490], R100 ;  /* 0x033490642b0075a7 */ /* 0x000e6400080a017f */
[----:B-1----:R-:W-:Y:S05]  /*3590*/  @!P5 BRA `(.L_x_3390) ;  /* 0x000002800048d947 */ /* 0x002fea0003800000 */
.L_x_3704:
[----:B------:R-:W-:Y:S05]  /*35a0*/  BSYNC B1 ;  /* 0x0000000000017941 */ /* 0x000fea0003800000 */
.L_x_3389:
[----:B------:R-:W-:Y:S04]  /*35b0*/  BSSY B1, `(.L_x_3391) ;  /* 0x00002c8000017945 */ /* 0x000fe80003800000 */
[----:B------:R-:W-:Y:S05]  /*35c0*/  @P3 BRA `(.L_x_3392) ;  /* 0x0000002c00183947 */ /* 0x000fea0003800000 */
[----:B------:R-:W-:Y:S01]  /*35d0*/  ISETP.NE.AND P3, PT, R34, RZ, PT ;  /* 0x000000ff2200720c */ /* 0x000fe20003f65270 */
[----:B------:R-:W-:-:S12]  /*35e0*/  BSSY B2, `(.L_x_3393) ;  /* 0x0000077000027945 */ /* 0x000fd80003800000 */
[----:B------:R-:W-:Y:S05]  /*35f0*/  @!P3 BRA `(.L_x_3394) ;  /* 0x0000000400d4b947 */ /* 0x000fea0003800000 */
[----:B0-----:R0:W2:Y:S01]  /*3600*/  LDS.128 R44, [R40+0x24200] ;  /* 0x02420000282c7984 */ /* 0x0010a20000000c00 */
[----:B------:R-:W-:Y:S01]  /*3610*/  ISETP.GE.AND P3, PT, R22, R133, PT ;  /* 0x000000851600720c */ /* 0x000fe20003f66270 */
[----:B------:R-:W-:-:S12]  /*3620*/  BSSY B3, `(.L_x_3395) ;  /* 0x0000071000037945 */ /* 0x000fd80003800000 */
[----:B0-----:R-:W-:Y:S05]  /*3630*/  @P3 BRA `(.L_x_3396) ;  /* 0x0000000400bc3947 */ /* 0x001fea0003800000 */
[----:B--2---:R-:W-:Y:S01]  /*3640*/  IMAD.MOV.U32 R136, RZ, RZ, R45 ;  /* 0x000000ffff887224 */ /* 0x004fe200078e002d */
[----:B------:R-:W-:Y:S02]  /*3650*/  F2FP.F16.E4M3.UNPACK_B R171, R168.H1 ;  /* 0x000000a8ffab723e */ /* 0x000fe400030006ff */
[----:B------:R-:W-:Y:S02]  /*3660*/  F2FP.F16.E4M3.UNPACK_B R45, R166.H1 ;  /* 0x000000a6ff2d723e */ /* 0x000fe400030006ff */
[----:B------:R-:W-:Y:S01]  /*3670*/  F2FP.F16.E4M3.UNPACK_B R124, R136 ;  /* 0x00000088ff7c723e */ /* 0x000fe200020006ff */
[----:B------:R-:W-:Y:S01]  /*3680*/  HADD2.F32 R167, -RZ, R171.H0_H0 ;  /* 0x200000abffa77230 */ /* 0x000fe20000004100 */
[----:B------:R-:W-:Y:S01]  /*3690*/  F2FP.F16.E4M3.UNPACK_B R166, R166 ;  /* 0x000000a6ffa6723e */ /* 0x000fe200020006ff */
[----:B------:R-:W-:Y:S02]  /*36a0*/  HADD2.F32 R170, -RZ, R45.H0_H0 ;  /* 0x2000002dffaa7230 */ /* 0x000fe40000004100 */
[----:B------:R-:W-:-:S02]  /*36b0*/  HADD2.F32 R169, -RZ, R124.H1_H1 ;  /* 0x3000007cffa97230 */ /* 0x000fc40000004100 */
[----:B------:R-:W-:Y:S02]  /*36c0*/  HADD2.F32 R124, -RZ, R124.H0_H0 ;  /* 0x2000007cff7c7230 */ /* 0x000fe40000004100 */
[----:B------:R-:W-:Y:S02]  /*36d0*/  HADD2.F32 R171, -RZ, R171.H1_H1 ;  /* 0x300000abffab7230 */ /* 0x000fe40000004100 */
[-C--:B------:R-:W-:Y:S01]  /*36e0*/  FMUL.FTZ R173, R169, R167.reuse ;  /* 0x000000a7a9ad7220 */ /* 0x080fe20000410000 */
[----:B------:R-:W-:Y:S02]  /*36f0*/  HADD2.F32 R45, -RZ, R45.H1_H1 ;  /* 0x3000002dff2d7230 */ /* 0x000fe40000004100 */
[C---:B------:R-:W-:Y:S01]  /*3700*/  FMUL.FTZ R172, R124.reuse, R167 ;  /* 0x000000a77cac7220 */ /* 0x040fe20000410000 */
[----:B------:R-:W-:-:S03]  /*3710*/  FFMA.FTZ R167, R124, R170, -R173 ;  /* 0x000000aa7ca77223 */ /* 0x000fc600000108ad */
[----:B------:R-:W-:Y:S01]  /*3720*/  FFMA.FTZ R124, R169, R170, R172 ;  /* 0x000000aaa97c7223 */ /* 0x000fe200000100ac */
[----:B------:R-:W-:Y:S01]  /*3730*/  F2FP.F16.E4M3.UNPACK_B R169, R136.H1 ;  /* 0x00000088ffa9723e */ /* 0x000fe200030006ff */
[----:B------:R-:W-:-:S04]  /*3740*/  IMAD.MOV.U32 R136, RZ, RZ, R44 ;  /* 0x000000ffff887224 */ /* 0x000fc800078e002c */
[--C-:B------:R-:W-:Y:S02]  /*3750*/  HADD2.F32 R44, -RZ, R169.reuse.H1_H1 ;  /* 0x300000a9ff2c7230 */ /* 0x100fe40000004100 */
[----:B------:R-:W-:-:S03]  /*3760*/  HADD2.F32 R169, -RZ, R169.H0_H0 ;  /* 0x200000a9ffa97230 */ /* 0x000fc60000004100 */
[CC--:B------:R-:W-:Y:S02]  /*3770*/  FMUL.FTZ R170, R44.reuse, R171.reuse ;  /* 0x000000ab2caa7220 */ /* 0x0c0fe40000410000 */
[C---:B------:R-:W-:Y:S02]  /*3780*/  FMUL.FTZ R171, R169.reuse, R171 ;  /* 0x000000aba9ab7220 */ /* 0x040fe40000410000 */
[-C--:B------:R-:W-:Y:S01]  /*3790*/  FFMA.FTZ R169, R169, R45.reuse, -R170 ;  /* 0x0000002da9a97223 */ /* 0x080fe200000108aa */
[----:B------:R-:W-:Y:S01]  /*37a0*/  F2FP.F16.E4M3.UNPACK_B R170, R168 ;  /* 0x000000a8ffaa723e */ /* 0x000fe200020006ff */
[----:B------:R-:W-:Y:S01]  /*37b0*/  FFMA.FTZ R174, R44, R45, R171 ;  /* 0x0000002d2cae7223 */ /* 0x000fe200000100ab */
[-C--:B------:R-:W-:Y:S01]  /*37c0*/  F2FP.F16.E4M3.UNPACK_B R44, R136.reuse.H1 ;  /* 0x00000088ff2c723e */ /* 0x080fe200030006ff */
[----:B------:R-:W-:Y:S01]  /*37d0*/  HADD2.F32 R168, -RZ, R166.H1_H1 ;  /* 0x300000a6ffa87230 */ /* 0x000fe20000004100 */
[----:B------:R-:W-:Y:S01]  /*37e0*/  F2FP.F16.E4M3.UNPACK_B R136, R136 ;  /* 0x00000088ff88723e */ /* 0x000fe200020006ff */
[----:B------:R-:W-:Y:S01]  /*37f0*/  HADD2.F32 R171, -RZ, R170.H1_H1 ;  /* 0x300000aaffab7230 */ /* 0x000fe20000004100 */
[----:B------:R-:W-:Y:S01]  /*3800*/  F2FP.SATFINITE.E4M3.F32.PACK_AB_MERGE_C R174, R174, R169, RZ ;  /* 0x000000a9aeae723e */ /* 0x000fe200048070ff */
[----:B------:R-:W-:-:S02]  /*3810*/  HADD2.F32 R45, -RZ, R44.H1_H1 ;  /* 0x3000002cff2d7230 */ /* 0x000fc40000004100 */
[----:B------:R-:W-:Y:S01]  /*3820*/  HADD2.F32 R44, -RZ, R44.H0_H0 ;  /* 0x2000002cff2c7230 */ /* 0x000fe20000004100 */
[----:B------:R-:W-:Y:S01]  /*3830*/  F2FP.SATFINITE.E4M3.F32.PACK_AB_MERGE_C R124, R124, R167, R174 ;  /* 0x000000a77c7c723e */ /* 0x000fe200048070ae */
[----:B------:R-:W-:Y:S02]  /*3840*/  HADD2.F32 R170, -RZ, R170.H0_H0 ;  /* 0x200000aaffaa7230 */ /* 0x000fe40000004100 */
[-C--:B------:R-:W-:Y:S01]  /*3850*/  FMUL.FTZ R173, R45, R171.reuse ;  /* 0x000000ab2dad7220 */ /* 0x080fe20000410000 */
[--C-:B------:R-:W-:Y:S02]  /*3860*/  HADD2.F32 R169, -RZ, R136.reuse.H1_H1 ;  /* 0x30000088ffa97230 */ /* 0x100fe40000004100 */
[----:B------:R-:W-:Y:S01]  /*3870*/  FMUL.FTZ R172, R44, R171 ;  /* 0x000000ab2cac7220 */ /* 0x000fe20000410000 */
[----:B------:R-:W-:Y:S01]  /*3880*/  HADD2.F32 R136, -RZ, R136.H0_H0 ;  /* 0x20000088ff887230 */ /* 0x000fe20000004100 */
[----:B------:R-:W-:Y:S01]  /*3890*/  LOP3.LUT R167, R125, 0xff, RZ, 0xc0, !PT ;  /* 0x000000ff7da77812 */ /* 0x000fe200078ec0ff */
[----:B------:R-:W-:-:S02]  /*38a0*/  HADD2.F32 R166, -RZ, R166.H0_H0 ;  /* 0x200000a6ffa67230 */ /* 0x000fc40000004100 */
[----:B------:R-:W-:Y:S01]  /*38b0*/  FMUL.FTZ R171, R169, R170 ;  /* 0x000000aaa9ab7220 */ /* 0x000fe20000410000 */
[----:B------:R-:W-:Y:S01]  /*38c0*/  FFMA.FTZ R45, R45, R168, R172 ;  /* 0x000000a82d2d7223 */ /* 0x000fe200000100ac */
[C---:B------:R-:W-:Y:S01]  /*38d0*/  FMUL.FTZ R170, R136.reuse, R170 ;  /* 0x000000aa88aa7220 */ /* 0x040fe20000410000 */
[----:B------:R-:W-:Y:S01]  /*38e0*/  SHF.R.U32.HI R172, RZ, 0x18, R125 ;  /* 0x00000018ffac7819 */ /* 0x000fe2000001167d */
[-C--:B------:R-:W-:Y:S01]  /*38f0*/  FFMA.FTZ R136, R136, R166.reuse, -R171 ;  /* 0x000000a688887223 */ /* 0x080fe200000108ab */
[--C-:B------:R-:W-:Y:S01]  /*3900*/  SHF.R.U32.HI R171, RZ, 0x8, R125.reuse ;  /* 0x00000008ffab7819 */ /* 0x100fe2000001167d */
[----:B------:R-:W-:Y:S01]  /*3910*/  FFMA.FTZ R169, R169, R166, R170 ;  /* 0x000000a6a9a97223 */ /* 0x000fe200000100aa */
[----:B------:R-:W-:Y:S01]  /*3920*/  SHF.R.U32.HI R166, RZ, 0x10, R125 ;  /* 0x00000010ffa67819 */ /* 0x000fe2000001167d */
[----:B------:R-:W-:Y:S01]  /*3930*/  FFMA.FTZ R44, R44, R168, -R173 ;  /* 0x000000a82c2c7223 */ /* 0x000fe200000108ad */
[----:B------:R-:W-:Y:S02]  /*3940*/  LOP3.LUT R125, R137, 0xff, RZ, 0xc0, !PT ;  /* 0x000000ff897d7812 */ /* 0x000fe400078ec0ff */
[----:B------:R-:W-:-:S02]  /*3950*/  SHF.R.U32.HI R170, RZ, 0x18, R137 ;  /* 0x00000018ffaa7819 */ /* 0x000fc40000011689 */
[----:B------:R-:W-:Y:S02]  /*3960*/  SHF.R.U32.HI R168, RZ, 0x8, R137 ;  /* 0x00000008ffa87819 */ /* 0x000fe40000011689 */
[----:B------:R-:W-:Y:S02]  /*3970*/  PRMT R170, R170, 0x654, R125 ;  /* 0x00000654aaaa7816 */ /* 0x000fe4000000007d */
[----:B------:R-:W-:Y:S02]  /*3980*/  SHF.L.U32 R125, R168, 0x8, RZ ;  /* 0x00000008a87d7819 */ /* 0x000fe400000006ff */
[----:B------:R-:W-:Y:S02]  /*3990*/  SHF.R.U32.HI R137, RZ, 0x10, R137 ;  /* 0x00000010ff897819 */ /* 0x000fe40000011689 */
[----:B------:R-:W-:Y:S01]  /*39a0*/  LOP3.LUT R170, R170, 0xff00, R125, 0xf8, !PT ;  /* 0x0000ff00aaaa7812 */ /* 0x000fe200078ef87d */
[----:B------:R-:W-:Y:S01]  /*39b0*/  IMAD.SHL.U32 R125, R171, 0x100, RZ ;  /* 0x00000100ab7d7824 */ /* 0x000fe200078e00ff */
[----:B------:R-:W-:Y:S01]  /*39c0*/  PRMT R168, R172, 0x654, R167 ;  /* 0x00000654aca87816 */ /* 0x000fe200000000a7 */
[----:B------:R-:W-:Y:S01]  /*39d0*/  IMAD.U32 R137, R137, 0x10000, RZ ;  /* 0x0001000089897824 */ /* 0x000fe200078e00ff */
[----:B------:R-:W-:Y:S01]  /*39e0*/  F2FP.SATFINITE.E4M3.F32.PACK_AB_MERGE_C R44, R45, R44, RZ ;  /* 0x0000002c2d2c723e */ /* 0x000fe200048070ff */
[----:B------:R-:W-:Y:S01]  /*39f0*/  IMAD.MOV.U32 R167, RZ, RZ, R47 ;  /* 0x000000ffffa77224 */ /* 0x000fe200078e002f */
[----:B------:R-:W-:Y:S01]  /*3a00*/  LOP3.LUT R168, R168, 0xff00, R125, 0xf8, !PT ;  /* 0x0000ff00a8a87812 */ /* 0x000fe200078ef87d */
[----:B------:R-:W-:Y:S01]  /*3a10*/  IMAD.MOV.U32 R45, RZ, RZ, R124 ;  /* 0x000000ffff2d7224 */ /* 0x000fe200078e007c */
[----:B------:R-:W-:Y:S01]  /*3a20*/  LOP3.LUT R125, R170, 0xff0000, R137, 0xf8, !PT ;  /* 0x00ff0000aa7d7812 */ /* 0x000fe200078ef889 */
[----:B------:R-:W-:Y:S01]  /*3a30*/  IMAD.U32 R137, R166, 0x10000, RZ ;  /* 0x00010000a6897824 */ /* 0x000fe200078e00ff */
[----:B------:R-:W-:-:S02]  /*3a40*/  F2FP.F16.E4M3.UNPACK_B R47, R167 ;  /* 0x000000a7ff2f723e */ /* 0x000fc400020006ff */
[----:B------:R-:W-:Y:S02]  /*3a50*/  F2FP.F16.E4M3.UNPACK_B R171, R125.H1 ;  /* 0x0000007dffab723e */ /* 0x000fe400030006ff */
[----:B------:R-:W-:Y:S01]  /*3a60*/  LOP3.LUT R137, R168, 0xff0000, R137, 0xf8, !PT ;  /* 0x00ff0000a8897812 */ /* 0x000fe200078ef889 */
[----:B------:R-:W-:Y:S01]  /*3a70*/  HADD2.F32 R166, -RZ, R47.H1_H1 ;  /* 0x3000002fffa67230 */ /* 0x000fe20000004100 */
[----:B------:R-:W-:Y:S01]  /*3a80*/  F2FP.SATFINITE.E4M3.F32.PACK_AB_MERGE_C R44, R169, R136, R44 ;  /* 0x00000088a92c723e */ /* 0x000fe2000480702c */
[----:B------:R-:W-:Y:S01]  /*3a90*/  HADD2.F32 R172, -RZ, R171.H0_H0 ;  /* 0x200000abffac7230 */ /* 0x000fe20000004100 */
[----:B------:R-:W-:Y:S01]  /*3aa0*/  F2FP.F16.E4M3.UNPACK_B R168, R137.H1 ;  /* 0x00000089ffa8723e */ /* 0x000fe200030006ff */
[----:B------:R-:W-:-:S03]  /*3ab0*/  HADD2.F32 R47, -RZ, R47.H0_H0 ;  /* 0x2000002fff2f7230 */ /* 0x000fc60000004100 */
[CC--:B------:R-:W-:Y:S01]  /*3ac0*/  FMUL.FTZ R174, R166.reuse, R172.reuse ;  /* 0x000000aca6ae7220 */ /* 0x0c0fe20000410000 */
[--C-:B------:R-:W-:Y:S02]  /*3ad0*/  HADD2.F32 R170, -RZ, R168.reuse.H0_H0 ;  /* 0x200000a8ffaa7230 */ /* 0x100fe40000004100 */
[C---:B------:R-:W-:Y:S01]  /*3ae0*/  FMUL.FTZ R173, R47.reuse, R172 ;  /* 0x000000ac2fad7220 */ /* 0x040fe20000410000 */
[----:B------:R-:W-:Y:S02]  /*3af0*/  HADD2.F32 R168, -RZ, R168.H1_H1 ;  /* 0x300000a8ffa87230 */ /* 0x000fe40000004100 */
[-C--:B------:R-:W-:Y:S01]  /*3b00*/  FFMA.FTZ R47, R47, R170.reuse, -R174 ;  /* 0x000000aa2f2f7223 */ /* 0x080fe200000108ae */
[----:B------:R-:W-:Y:S01]  /*3b10*/  FFMA.FTZ R166, R166, R170, R173 ;  /* 0x000000aaa6a67223 */ /* 0x000fe200000100ad */
[----:B------:R-:W-:Y:S02]  /*3b20*/  F2FP.F16.E4M3.UNPACK_B R170, R167.H1 ;  /* 0x000000a7ffaa723e */ /* 0x000fe400030006ff */
[----:B------:R-:W-:Y:S01]  /*3b30*/  MOV R167, R46 ;  /* 0x0000002e00a77202 */ /* 0x000fe20000000f00 */
[----:B------:R-:W-:-:S02]  /*3b40*/  HADD2.F32 R46, -RZ, R171.H1_H1 ;  /* 0x300000abff2e7230 */ /* 0x000fc40000004100 */
[--C-:B------:R-:W-:Y:S02]  /*3b50*/  HADD2.F32 R171, -RZ, R170.reuse.H1_H1 ;  /* 0x300000aaffab7230 */ /* 0x100fe40000004100 */
[----:B------:R-:W-:-:S03]  /*3b60*/  HADD2.F32 R170, -RZ, R170.H0_H0 ;  /* 0x200000aaffaa7230 */ /* 0x000fc60000004100 */
[CC--:B------:R-:W-:Y:S02]  /*3b70*/  FMUL.FTZ R173, R171.reuse, R46.reuse ;  /* 0x0000002eabad7220 */ /* 0x0c0fe40000410000 */
[C---:B------:R-:W-:Y:S02]  /*3b80*/  FMUL.FTZ R172, R170.reuse, R46 ;  /* 0x0000002eaaac7220 */ /* 0x040fe40000410000 */
[-C--:B------:R-:W-:Y:S02]  /*3b90*/  FFMA.FTZ R46, R170, R168.reuse, -R173 ;  /* 0x000000a8aa2e7223 */ /* 0x080fe400000108ad */
[----:B------:R-:W-:Y:S01]  /*3ba0*/  FFMA.FTZ R171, R171, R168, R172 ;  /* 0x000000a8abab7223 */ /* 0x000fe200000100ac */
[----:B------:R-:W-:Y:S02]  /*3bb0*/  F2FP.F16.E4M3.UNPACK_B R172, R125 ;  /* 0x0000007dffac723e */ /* 0x000fe400020006ff */
[----:B------:R-:W-:Y:S02]  /*3bc0*/  F2FP.F16.E4M3.UNPACK_B R125, R167.H1 ;  /* 0x000000a7ff7d723e */ /* 0x000fe400030006ff */
[----:B------:R-:W-:Y:S01]  /*3bd0*/  F2FP.F16.E4M3.UNPACK_B R168, R137 ;  /* 0x00000089ffa8723e */ /* 0x000fe200020006ff */
[----:B------:R-:W-:Y:S01]  /*3be0*/  HADD2.F32 R174, -RZ, R172.H1_H1 ;  /* 0x300000acffae7230 */ /* 0x000fe20000004100 */
[----:B------:R-:W-:Y:S01]  /*3bf0*/  F2FP.F16.E4M3.UNPACK_B R167, R167 ;  /* 0x000000a7ffa7723e */ /* 0x000fe200020006ff */
[--C-:B------:R-:W-:Y:S01]  /*3c00*/  HADD2.F32 R137, -RZ, R125.reuse.H1_H1 ;  /* 0x3000007dff897230 */ /* 0x100fe20000004100 */
[----:B------:R-:W-:Y:S01]  /*3c10*/  F2FP.SATFINITE.E4M3.F32.PACK_AB_MERGE_C R171, R171, R46, RZ ;  /* 0x0000002eabab723e */ /* 0x000fe200048070ff */
[----:B------:R-:W-:-:S02]  /*3c20*/  HADD2.F32 R125, -RZ, R125.H0_H0 ;  /* 0x2000007dff7d7230 */ /* 0x000fc40000004100 */
[----:B------:R-:W-:Y:S02]  /*3c30*/  HADD2.F32 R170, -RZ, R168.H1_H1 ;  /* 0x300000a8ffaa7230 */ /* 0x000fe40000004100 */
[-C--:B------:R-:W-:Y:S01]  /*3c40*/  FMUL.FTZ R176, R137, R174.reuse ;  /* 0x000000ae89b07220 */ /* 0x080fe20000410000 */
[----:B------:R-:W-:Y:S02]  /*3c50*/  HADD2.F32 R172, -RZ, R172.H0_H0 ;  /* 0x200000acffac7230 */ /* 0x000fe40000004100 */
[C---:B------:R-:W-:Y:S01]  /*3c60*/  FMUL.FTZ R174, R125.reuse, R174 ;  /* 0x000000ae7dae7220 */ /* 0x040fe20000410000 */
[----:B------:R-:W-:Y:S02]  /*3c70*/  HADD2.F32 R168, -RZ, R168.H0_H0 ;  /* 0x200000a8ffa87230 */ /* 0x000fe40000004100 */
[-C--:B------:R-:W-:Y:S01]  /*3c80*/  FFMA.FTZ R125, R125, R170.reuse, -R176 ;  /* 0x000000aa7d7d7223 */ /* 0x080fe200000108b0 */
[----:B------:R-:W-:Y:S01]  /*3c90*/  F2FP.SATFINITE.E4M3.F32.PACK_AB_MERGE_C R47, R166, R47, R171 ;  /* 0x0000002fa62f723e */ /* 0x000fe200048070ab */
[----:B------:R-:W-:Y:S01]  /*3ca0*/  FFMA.FTZ R174, R137, R170, R174 ;  /* 0x000000aa89ae7223 */ /* 0x000fe200000100ae */
[----:B------:R-:W-:-:S02]  /*3cb0*/  HADD2.F32 R137, -RZ, R167.H1_H1 ;  /* 0x300000a7ff897230 */ /* 0x000fc40000004100 */
[----:B------:R-:W-:Y:S02]  /*3cc0*/  HADD2.F32 R167, -RZ, R167.H0_H0 ;  /* 0x200000a7ffa77230 */ /* 0x000fe40000004100 */
[----:B------:R-:W-:Y:S01]  /*3cd0*/  F2FP.SATFINITE.E4M3.F32.PACK_AB_MERGE_C R125, R174, R125, RZ ;  /* 0x0000007dae7d723e */ /* 0x000fe200048070ff */
[-C--:B------:R-:W-:Y:S02]  /*3ce0*/  FMUL.FTZ R170, R137, R172.reuse ;  /* 0x000000ac89aa7220 */ /* 0x080fe40000410000 */
[C---:B------:R-:W-:Y:S02]  /*3cf0*/  FMUL.FTZ R172, R167.reuse, R172 ;  /* 0x000000aca7ac7220 */ /* 0x040fe40000410000 */
[-C--:B------:R-:W-:Y:S02]  /*3d00*/  FFMA.FTZ R170, R167, R168.reuse, -R170 ;  /* 0x000000a8a7aa7223 */ /* 0x080fe400000108aa */
[----:B------:R-:W-:-:S05]  /*3d10*/  FFMA.FTZ R137, R137, R168, R172 ;  /* 0x000000a889897223 */ /* 0x000fca00000100ac */
[----:B------:R-:W-:-:S07]  /*3d20*/  F2FP.SATFINITE.E4M3.F32.PACK_AB_MERGE_C R46, R137, R170, R125 ;  /* 0x000000aa892e723e */ /* 0x000fce000480707d */
.L_x_3396:
[----:B------:R-:W-:Y:S05]  /*3d30*/  BSYNC B3 ;  /* 0x0000000000037941 */ /* 0x000fea0003800000 */
.L_x_3395:
[----:B--2---:R2:W-:Y:S02]  /*3d40*/  STG.E.128 desc[UR54][R50.64], R44 ;  /* 0x0000002c32007986 */ /* 0x0045e4000c101d36 */
.L_x_3394:
[----:B------:R-:W-:Y:S05]  /*3d50*/  BSYNC B2 ;  /* 0x0000000000027941 */ /* 0x000fea0003800000 */
.L_x_3393:
[----:B------:R-:W-:Y:S01]  /*3d60*/  ISETP.NE.AND P3, PT, R35, RZ, PT ;  /* 0x000000ff2300720c */ /* 0x000fe20003f65270 */
[----:B------:R-:W-:-:S12]  /*3d70*/  BSSY B2, `(.L_x_3397) ;  /* 0x0000078000027945 */ /* 0x000fd80003800000 */
[----:B------:R-:W-:Y:S05]  /*3d80*/  @!P3 BRA `(.L_x_3398) ;  /* 0x0000000400d8b947 */ /* 0x000fea0003800000 */
        /* <DEDUP_REMOVED lines=17> */
[----:B------:R-:W-:Y:S01]  /*3ea0*/  MOV R124, R44 ;  /* 0x0000002c007c7202 */ /* 0x000fe20000000f00 */
[----:B------:R-:W-:Y:S01]  /*3eb0*/  IMAD.U32 R137, R137, 0x10000, RZ ;  /* 0x0001000089897824 */ /* 0x000fe200078e00ff */
[----:B------:R-:W-:Y:S01]  /*3ec0*/  LOP3.LUT R44, R97, 0xff00, R98, 0xf8, !PT ;  /* 0x0000ff00612c7812 */ /* 0x000fe200078ef862 */
[----:B------:R-:W-:Y:S01]  /*3ed0*/  IMAD.U32 R97, R166, 0x10000, RZ ;  /* 0x00010000a6617824 */ /* 0x000fe200078e00ff */
[----:B------:R-:W-:-:S02]  /*3ee0*/  LOP3.LUT R98, R99, 0xff00, R136, 0xf8, !PT ;  /* 0x0000ff0063627812 */ /* 0x000fc400078ef888 */
[----:B------:R-:W-:Y:S02]  /*3ef0*/  F2FP.F16.E4M3.UNPACK_B R45, R96 ;  /* 0x00000060ff2d723e */ /* 0x000fe400020006ff */
[-C--:B------:R-:W-:Y:S02]  /*3f00*/  F2FP.F16.E4M3.UNPACK_B R136, R165.reuse.H1 ;  /* 0x000000a5ff88723e */ /* 0x080fe400030006ff */
[----:B------:R-:W-:Y:S01]  /*3f10*/  LOP3.LUT R44, R44, 0xff0000, R97, 0xf8, !PT ;  /* 0x00ff00002c2c7812 */ /* 0x000fe200078ef861 */
[--C-:B------:R-:W-:Y:S01]  /*3f20*/  HADD2.F32 R99, -RZ, R45.reuse.H1_H1 ;  /* 0x3000002dff637230 */ /* 0x100fe20000004100 */
[----:B------:R-:W-:Y:S01]  /*3f30*/  F2FP.F16.E4M3.UNPACK_B R125, R164.H1 ;  /* 0x000000a4ff7d723e */ /* 0x000fe200030006ff */
[----:B------:R-:W-:Y:S01]  /*3f40*/  HADD2.F32 R97, -RZ, R45.H0_H0 ;  /* 0x2000002dff617230 */ /* 0x000fe20000004100 */
[----:B------:R-:W-:Y:S01]  /*3f50*/  LOP3.LUT R45, R98, 0xff0000, R137, 0xf8, !PT ;  /* 0x00ff0000622d7812 */ /* 0x000fe200078ef889 */
[--C-:B------:R-:W-:Y:S01]  /*3f60*/  HADD2.F32 R168, -RZ, R136.reuse.H0_H0 ;  /* 0x20000088ffa87230 */ /* 0x100fe20000004100 */
[----:B------:R-:W-:Y:S01]  /*3f70*/  F2FP.F16.E4M3.UNPACK_B R98, R96.H1 ;  /* 0x00000060ff62723e */ /* 0x000fe200030006ff */
[----:B------:R-:W-:Y:S01]  /*3f80*/  HADD2.F32 R166, -RZ, R125.H0_H0 ;  /* 0x2000007dffa67230 */ /* 0x000fe20000004100 */
[----:B------:R-:W-:Y:S01]  /*3f90*/  F2FP.F16.E4M3.UNPACK_B R167, R165 ;  /* 0x000000a5ffa7723e */ /* 0x000fe200020006ff */
[----:B------:R-:W-:-:S02]  /*3fa0*/  HADD2.F32 R169, -RZ, R136.H1_H1 ;  /* 0x30000088ffa97230 */ /* 0x000fc40000004100 */
[-C--:B------:R-:W-:Y:S01]  /*3fb0*/  FMUL.FTZ R96, R99, R168.reuse ;  /* 0x000000a863607220 */ /* 0x080fe20000410000 */
[C---:B------:R-:W-:Y:S01]  /*3fc0*/  FMUL.FTZ R168, R97.reuse, R168 ;  /* 0x000000a861a87220 */ /* 0x040fe20000410000 */
[--C-:B------:R-:W-:Y:S01]  /*3fd0*/  HADD2.F32 R136, -RZ, R98.reuse.H1_H1 ;  /* 0x30000062ff887230 */ /* 0x100fe20000004100 */
[----:B------:R-:W-:Y:S01]  /*3fe0*/  F2FP.F16.E4M3.UNPACK_B R165, R164 ;  /* 0x000000a4ffa5723e */ /* 0x000fe200020006ff */
[----:B------:R-:W-:Y:S02]  /*3ff0*/  HADD2.F32 R98, -RZ, R98.H0_H0 ;  /* 0x20000062ff627230 */ /* 0x000fe40000004100 */
[-C--:B------:R-:W-:Y:S01]  /*4000*/  FFMA.FTZ R96, R97, R166.reuse, -R96 ;  /* 0x000000a661607223 */ /* 0x080fe20000010860 */
[----:B------:R-:W-:Y:S01]  /*4010*/  FFMA.FTZ R97, R99, R166, R168 ;  /* 0x000000a663617223 */ /* 0x000fe200000100a8 */
[----:B------:R-:W-:Y:S02]  /*4020*/  HADD2.F32 R137, -RZ, R125.H1_H1 ;  /* 0x3000007dff897230 */ /* 0x000fe40000004100 */
[-C--:B------:R-:W-:Y:S01]  /*4030*/  FMUL.FTZ R125, R136, R169.reuse ;  /* 0x000000a9887d7220 */ /* 0x080fe20000410000 */
[----:B------:R-:W-:Y:S01]  /*4040*/  F2FP.F16.E4M3.UNPACK_B R99, R124.H1 ;  /* 0x0000007cff63723e */ /* 0x000fe200030006ff */
[----:B------:R-:W-:Y:S01]  /*4050*/  FMUL.FTZ R169, R98, R169 ;  /* 0x000000a962a97220 */ /* 0x000fe20000410000 */
[----:B------:R-:W-:-:S02]  /*4060*/  HADD2.F32 R168, -RZ, R167.H1_H1 ;  /* 0x300000a7ffa87230 */ /* 0x000fc40000004100 */
[-C--:B------:R-:W-:Y:S01]  /*4070*/  FFMA.FTZ R98, R98, R137.reuse, -R125 ;  /* 0x0000008962627223 */ /* 0x080fe2000001087d */
[----:B------:R-:W-:Y:S02]  /*4080*/  HADD2.F32 R166, -RZ, R165.H1_H1 ;  /* 0x300000a5ffa67230 */ /* 0x000fe40000004100 */
[--C-:B------:R-:W-:Y:S02]  /*4090*/  HADD2.F32 R164, -RZ, R99.reuse.H1_H1 ;  /* 0x30000063ffa47230 */ /* 0x100fe40000004100 */
[----:B------:R-:W-:Y:S02]  /*40a0*/  HADD2.F32 R125, -RZ, R99.H0_H0 ;  /* 0x20000063ff7d7230 */ /* 0x000fe40000004100 */
[----:B------:R-:W-:Y:S01]  /*40b0*/  FFMA.FTZ R99, R136, R137, R169 ;  /* 0x0000008988637223 */ /* 0x000fe200000100a9 */
[----:B------:R-:W-:Y:S01]  /*40c0*/  F2FP.F16.E4M3.UNPACK_B R136, R124 ;  /* 0x0000007cff88723e */ /* 0x000fe200020006ff */
[----:B------:R-:W-:Y:S01]  /*40d0*/  FMUL.FTZ R124, R164, R168 ;  /* 0x000000a8a47c7220 */ /* 0x000fe20000410000 */
[----:B------:R-:W-:-:S02]  /*40e0*/  HADD2.F32 R167, -RZ, R167.H0_H0 ;  /* 0x200000a7ffa77230 */ /* 0x000fc40000004100 */
[----:B------:R-:W-:Y:S01]  /*40f0*/  FMUL.FTZ R169, R125, R168 ;  /* 0x000000a87da97220 */ /* 0x000fe20000410000 */
[----:B------:R-:W-:Y:S01]  /*4100*/  F2FP.SATFINITE.E4M3.F32.PACK_AB_MERGE_C R98, R99, R98, RZ ;  /* 0x000000626362723e */ /* 0x000fe200048070ff */
[--C-:B------:R-:W-:Y:S02]  /*4110*/  HADD2.F32 R137, -RZ, R136.reuse.H1_H1 ;  /* 0x30000088ff897230 */ /* 0x100fe40000004100 */
[-C--:B------:R-:W-:Y:S01]  /*4120*/  FFMA.FTZ R124, R125, R166.reuse, -R124 ;  /* 0x000000a67d7c7223 */ /* 0x080fe2000001087c */
[----:B------:R-:W-:Y:S01]  /*4130*/  FFMA.FTZ R125, R164, R166, R169 ;  /* 0x000000a6a47d7223 */ /* 0x000fe200000100a9 */
[----:B------:R-:W-:Y:S02]  /*4140*/  HADD2.F32 R136, -RZ, R136.H0_H0 ;  /* 0x20000088ff887230 */ /* 0x000fe40000004100 */
[----:B------:R-:W-:Y:S02]  /*4150*/  HADD2.F32 R166, -RZ, R165.H0_H0 ;  /* 0x200000a5ffa67230 */ /* 0x000fe40000004100 */
[----:B------:R-:W-:Y:S01]  /*4160*/  FMUL.FTZ R169, R137, R167 ;  /* 0x000000a789a97220 */ /* 0x000fe20000410000 */
[----:B------:R-:W-:-:S02]  /*4170*/  IMAD.MOV.U32 R165, RZ, RZ, R47 ;  /* 0x000000ffffa57224 */ /* 0x000fc400078e002f */
[C---:B------:R-:W-:Y:S01]  /*4180*/  FMUL.FTZ R168, R136.reuse, R167 ;  /* 0x000000a788a87220 */ /* 0x040fe20000410000 */
[----:B------:R-:W-:Y:S01]  /*4190*/  F2FP.SATFINITE.E4M3.F32.PACK_AB_MERGE_C R124, R125, R124, RZ ;  /* 0x0000007c7d7c723e */ /* 0x000fe200048070ff */
[-C--:B------:R-:W-:Y:S01]  /*41a0*/  FFMA.FTZ R47, R136, R166.reuse, -R169 ;  /* 0x000000a6882f7223 */ /* 0x080fe200000108a9 */
[----:B------:R-:W-:Y:S01]  /*41b0*/  F2FP.F16.E4M3.UNPACK_B R169, R45.H1 ;  /* 0x0000002dffa9723e */ /* 0x000fe200030006ff */
[----:B------:R-:W-:Y:S01]  /*41c0*/  FFMA.FTZ R136, R137, R166, R168 ;  /* 0x000000a689887223 */ /* 0x000fe200000100a8 */
[-C--:B------:R-:W-:Y:S02]  /*41d0*/  F2FP.F16.E4M3.UNPACK_B R164, R165.reuse ;  /* 0x000000a5ffa4723e */ /* 0x080fe400020006ff */
[----:B------:R-:W-:Y:S01]  /*41e0*/  F2FP.F16.E4M3.UNPACK_B R168, R44.H1 ;  /* 0x0000002cffa8723e */ /* 0x000fe200030006ff */
[----:B------:R-:W-:Y:S01]  /*41f0*/  HADD2.F32 R137, -RZ, R169.H0_H0 ;  /* 0x200000a9ff897230 */ /* 0x000fe20000004100 */
[----:B------:R-:W-:Y:S01]  /*4200*/  F2FP.F16.E4M3.UNPACK_B R165, R165.H1 ;  /* 0x000000a5ffa5723e */ /* 0x000fe200030006ff */
[--C-:B------:R-:W-:Y:S01]  /*4210*/  HADD2.F32 R166, -RZ, R164.reuse.H1_H1 ;  /* 0x300000a4ffa67230 */ /* 0x100fe20000004100 */
[----:B------:R-:W-:Y:S01]  /*4220*/  F2FP.SATFINITE.E4M3.F32.PACK_AB_MERGE_C R47, R136, R47, R124 ;  /* 0x0000002f882f723e */ /* 0x000fe2000480707c */
[----:B------:R-:W-:-:S02]  /*4230*/  HADD2.F32 R164, -RZ, R164.H0_H0 ;  /* 0x200000a4ffa47230 */ /* 0x000fc40000004100 */
[--C-:B------:R-:W-:Y:S02]  /*4240*/  HADD2.F32 R167, -RZ, R168.reuse.H0_H0 ;  /* 0x200000a8ffa77230 */ /* 0x100fe40000004100 */
[-C--:B------:R-:W-:Y:S01]  /*4250*/  FMUL.FTZ R171, R166, R137.reuse ;  /* 0x00000089a6ab7220 */ /* 0x080fe20000410000 */
[----:B------:R-:W-:Y:S02]  /*4260*/  HADD2.F32 R168, -RZ, R168.H1_H1 ;  /* 0x300000a8ffa87230 */ /* 0x000fe40000004100 */
[C---:B------:R-:W-:Y:S01]  /*4270*/  FMUL.FTZ R173, R164.reuse, R137 ;  /* 0x00000089a4ad7220 */ /* 0x040fe20000410000 */
[----:B------:R-:W-:-:S03]  /*4280*/  FFMA.FTZ R137, R164, R167, -R171 ;  /* 0x000000a7a4897223 */ /* 0x000fc600000108ab */
[----:B------:R-:W-:Y:S01]  /*4290*/  FFMA.FTZ R164, R166, R167, R173 ;  /* 0x000000a7a6a47223 */ /* 0x000fe200000100ad */
[----:B------:R-:W-:Y:S02]  /*42a0*/  IMAD.MOV.U32 R166, RZ, RZ, R46 ;  /* 0x000000ffffa67224 */ /* 0x000fe400078e002e */
[----:B------:R-:W-:Y:S01]  /*42b0*/  HADD2.F32 R46, -RZ, R169.H1_H1 ;  /* 0x300000a9ff2e7230 */ /* 0x000fe20000004100 */
[----:B------:R-:W-:Y:S01]  /*42c0*/  F2FP.F16.E4M3.UNPACK_B R169, R45 ;  /* 0x0000002dffa9723e */ /* 0x000fe200020006ff */
[--C-:B------:R-:W-:Y:S01]  /*42d0*/  HADD2.F32 R167, -RZ, R165.reuse.H1_H1 ;  /* 0x300000a5ffa77230 */ /* 0x100fe20000004100 */
[----:B------:R-:W-:Y:S01]  /*42e0*/  F2FP.F16.E4M3.UNPACK_B R45, R44 ;  /* 0x0000002cff2d723e */ /* 0x000fe200020006ff */
[----:B------:R-:W-:-:S03]  /*42f0*/  HADD2.F32 R165, -RZ, R165.H0_H0 ;  /* 0x200000a5ffa57230 */ /* 0x000fc60000004100 */
[-C--:B------:R-:W-:Y:S02]  /*4300*/  FMUL.FTZ R170, R167, R46.reuse ;  /* 0x0000002ea7aa7220 */ /* 0x080fe40000410000 */
[C---:B------:R-:W-:Y:S02]  /*4310*/  FMUL.FTZ R172, R165.reuse, R46 ;  /* 0x0000002ea5ac7220 */ /* 0x040fe40000410000 */
[-C--:B------:R-:W-:Y:S01]  /*4320*/  FFMA.FTZ R46, R165, R168.reuse, -R170 ;  /* 0x000000a8a52e7223 */ /* 0x080fe200000108aa */
[----:B------:R-:W-:Y:S02]  /*4330*/  HADD2.F32 R170, -RZ, R169.H1_H1 ;  /* 0x300000a9ffaa7230 */ /* 0x000fe40000004100 */
[----:B------:R-:W-:Y:S01]  /*4340*/  FFMA.FTZ R165, R167, R168, R172 ;  /* 0x000000a8a7a57223 */ /* 0x000fe200000100ac */
[-C--:B------:R-:W-:Y:S01]  /*4350*/  F2FP.F16.E4M3.UNPACK_B R167, R166.reuse.H1 ;  /* 0x000000a6ffa7723e */ /* 0x080fe200030006ff */
[----:B------:R-:W-:Y:S01]  /*4360*/  HADD2.F32 R168, -RZ, R45.H1_H1 ;  /* 0x3000002dffa87230 */ /* 0x000fe20000004100 */
[----:B------:R-:W-:Y:S01]  /*4370*/  F2FP.F16.E4M3.UNPACK_B R166, R166 ;  /* 0x000000a6ffa6723e */ /* 0x000fe200020006ff */
[----:B------:R-:W-:Y:S01]  /*4380*/  HADD2.F32 R169, -RZ, R169.H0_H0 ;  /* 0x200000a9ffa97230 */ /* 0x000fe20000004100 */
[----:B------:R-:W-:Y:S01]  /*4390*/  F2FP.SATFINITE.E4M3.F32.PACK_AB_MERGE_C R165, R165, R46, RZ ;  /* 0x0000002ea5a5723e */ /* 0x000fe200048070ff */
[----:B------:R-:W-:-:S02]  /*43a0*/  HADD2.F32 R44, -RZ, R167.H1_H1 ;  /* 0x300000a7ff2c7230 */ /* 0x000fc40000004100 */
[----:B------:R-:W-:Y:S01]  /*43b0*/  HADD2.F32 R167, -RZ, R167.H0_H0 ;  /* 0x200000a7ffa77230 */ /* 0x000fe20000004100 */
[----:B------:R-:W-:Y:S01]  /*43c0*/  F2FP.SATFINITE.E4M3.F32.PACK_AB_MERGE_C R137, R164, R137, R165 ;  /* 0x00000089a489723e */ /* 0x000fe200048070a5 */
[----:B------:R-:W-:Y:S02]  /*43d0*/  HADD2.F32 R45, -RZ, R45.H0_H0 ;  /* 0x2000002dff2d7230 */ /* 0x000fe40000004100 */
[-C--:B------:R-:W-:Y:S01]  /*43e0*/  FMUL.FTZ R172, R44, R170.reuse ;  /* 0x000000aa2cac7220 */ /* 0x080fe20000410000 */
[----:B------:R-:W-:-:S03]  /*43f0*/  FMUL.FTZ R171, R167, R170 ;  /* 0x000000aaa7ab7220 */ /* 0x000fc60000410000 */
[-C--:B------:R-:W-:Y:S01]  /*4400*/  FFMA.FTZ R172, R167, R168.reuse, -R172 ;  /* 0x000000a8a7ac7223 */ /* 0x080fe200000108ac */
[----:B------:R-:W-:Y:S01]  /*4410*/  FFMA.FTZ R171, R44, R168, R171 ;  /* 0x000000a82cab7223 */ /* 0x000fe200000100ab */
[--C-:B------:R-:W-:Y:S02]  /*4420*/  HADD2.F32 R44, -RZ, R166.reuse.H1_H1 ;  /* 0x300000a6ff2c7230 */ /* 0x100fe40000004100 */
[----:B------:R-:W-:Y:S02]  /*4430*/  HADD2.F32 R166, -RZ, R166.H0_H0 ;  /* 0x200000a6ffa67230 */ /* 0x000fe40000004100 */
[----:B------:R-:W-:Y:S01]  /*4440*/  F2FP.SATFINITE.E4M3.F32.PACK_AB_MERGE_C R171, R171, R172, RZ ;  /* 0x000000acabab723e */ /* 0x000fe200048070ff */
[-C--:B------:R-:W-:Y:S02]  /*4450*/  FMUL.FTZ R99, R44, R169.reuse ;  /* 0x000000a92c637220 */ /* 0x080fe40000410000 */
[C---:B------:R-:W-:Y:S02]  /*4460*/  FMUL.FTZ R169, R166.reuse, R169 ;  /* 0x000000a9a6a97220 */ /* 0x040fe40000410000 */
[----:B------:R-:W-:-:S02]  /*4470*/  FFMA.FTZ R99, R166, R45, -R99 ;  /* 0x0000002da6637223 */ /* 0x000fc40000010863 */
[----:B------:R-:W-:Y:S01]  /*4480*/  FFMA.FTZ R44, R44, R45, R169 ;  /* 0x0000002d2c2c7223 */ /* 0x000fe200000100a9 */
[----:B------:R-:W-:-:S04]  /*4490*/  F2FP.SATFINITE.E4M3.F32.PACK_AB_MERGE_C R45, R97, R96, R98 ;  /* 0x00000060612d723e */ /* 0x000fc80004807062 */
[----:B------:R-:W-:Y:S02]  /*44a0*/  F2FP.SATFINITE.E4M3.F32.PACK_AB_MERGE_C R46, R44, R99, R171 ;  /* 0x000000632c2e723e */ /* 0x000fe400048070ab */
[----:B------:R-:W-:Y:S01]  /*44b0*/  MOV R44, R47 ;  /* 0x0000002f002c7202 */ /* 0x000fe20000000f00 */
[----:B------:R-:W-:-:S07]  /*44c0*/  IMAD.MOV.U32 R47, RZ, RZ, R137 ;  /* 0x000000ffff2f7224 */ /* 0x000fce00078e0089 */
.L_x_3400:
[----:B------:R-:W-:Y:S05]  /*44d0*/  BSYNC B3 ;  /* 0x0000000000037941 */ /* 0x000fea0003800000 */
.L_x_3399:
[----:B--2---:R3:W-:Y:S02]  /*44e0*/  STG.E.128 desc[UR54][R50.64+0x20], R44 ;  /* 0x0000202c32007986 */ /* 0x0047e4000c101d36 */
.L_x_3398:
[----:B------:R-:W-:Y:S05]  /*44f0*/  BSYNC B2 ;  /* 0x0000000000027941 */ /* 0x000fea0003800000 */
.L_x_3397:
[----:B------:R-:W-:Y:S01]  /*4500*/  ISETP.NE.AND P3, PT, R36, RZ, PT ;  /* 0x000000ff2400720c */ /* 0x000fe20003f65270 */
[----:B------:R-:W-:-:S12]  /*4510*/  BSSY B2, `(.L_x_3401) ;  /* 0x0000073000027945 */ /* 0x000fd80003800000 */
[----:B------:R-:W-:Y:S05]  /*4520*/  @!P3 BRA `(.L_x_3402) ;  /* 0x0000000400c4b947 */ /* 0x000fea0003800000 */
        /* <DEDUP_REMOVED lines=15> */
[----:B------:R-:W-:Y:S02]  /*4620*/  IMAD.SHL.U32 R91, R97, 0x100, RZ ;  /* 0x00000100615b7824 */ /* 0x000fe400078e00ff */
[----:B--2---:R-:W-:Y:S01]  /*4630*/  IMAD.MOV.U32 R90, RZ, RZ, R44 ;  /* 0x000000ffff5a7224 */ /* 0x004fe200078e002c */
[----:B------:R-:W-:-:S02]  /*4640*/  LOP3.LUT R89, R89, 0xff00, R88, 0xf8, !PT ;  /* 0x0000ff0059597812 */ /* 0x000fc400078ef858 */
[----:B------:R-:W-:Y:S01]  /*4650*/  LOP3.LUT R98, R96, 0xff00, R91, 0xf8, !PT ;  /* 0x0000ff0060627812 */ /* 0x000fe200078ef85b */
[----:B------:R-:W-:Y:S01]  /*4660*/  IMAD.U32 R91, R99, 0x10000, RZ ;  /* 0x00010000635b7824 */ /* 0x000fe200078e00ff */
[----:B------:R-:W-:Y:S02]  /*4670*/  SHF.L.U32 R88, R124, 0x10, RZ ;  /* 0x000000107c587819 */ /* 0x000fe400000006ff */
[----:B------:R-:W-:Y:S02]  /*4680*/  F2FP.F16.E4M3.UNPACK_B R96, R163.H1 ;  /* 0x000000a3ff60723e */ /* 0x000fe400030006ff */
[-C--:B------:R-:W-:Y:S02]  /*4690*/  F2FP.F16.E4M3.UNPACK_B R44, R45.reuse ;  /* 0x0000002dff2c723e */ /* 0x080fe400020006ff */
[----:B------:R-:W-:Y:S01]  /*46a0*/  LOP3.LUT R88, R89, 0xff0000, R88, 0xf8, !PT ;  /* 0x00ff000059587812 */ /* 0x000fe200078ef858 */
[----:B------:R-:W-:Y:S01]  /*46b0*/  HADD2.F32 R124, -RZ, R96.H0_H0 ;  /* 0x20000060ff7c7230 */ /* 0x000fe20000004100 */
[----:B------:R-:W-:Y:S01]  /*46c0*/  LOP3.LUT R89, R98, 0xff0000, R91, 0xf8, !PT ;  /* 0x00ff000062597812 */ /* 0x000fe200078ef85b */
[--C-:B------:R-:W-:Y:S01]  /*46d0*/  HADD2.F32 R91, -RZ, R44.reuse.H1_H1 ;  /* 0x3000002cff5b7230 */ /* 0x100fe20000004100 */
[----:B------:R-:W-:Y:S01]  /*46e0*/  F2FP.F16.E4M3.UNPACK_B R98, R162.H1 ;  /* 0x000000a2ff62723e */ /* 0x000fe200030006ff */
[----:B------:R-:W-:Y:S01]  /*46f0*/  HADD2.F32 R44, -RZ, R44.H0_H0 ;  /* 0x2000002cff2c7230 */ /* 0x000fe20000004100 */
[----:B------:R-:W-:Y:S01]  /*4700*/  F2FP.F16.E4M3.UNPACK_B R45, R45.H1 ;  /* 0x0000002dff2d723e */ /* 0x000fe200030006ff */
[----:B------:R-:W-:-:S02]  /*4710*/  HADD2.F32 R125, -RZ, R96.H1_H1 ;  /* 0x30000060ff7d7230 */ /* 0x000fc40000004100 */
[CC--:B------:R-:W-:Y:S01]  /*4720*/  FMUL.FTZ R137, R91.reuse, R124.reuse ;  /* 0x0000007c5b897220 */ /* 0x0c0fe20000410000 */
[--C-:B------:R-:W-:Y:S02]  /*4730*/  HADD2.F32 R99, -RZ, R98.reuse.H0_H0 ;  /* 0x20000062ff637230 */ /* 0x100fe40000004100 */
        /* <DEDUP_REMOVED lines=15> */
[----:B------:R-:W-:-:S02]  /*4830*/  HADD2.F32 R98, -RZ, R91.H1_H1 ;  /* 0x3000005bff627230 */ /* 0x000fc40000004100 */
[----:B------:R-:W-:Y:S02]  /*4840*/  HADD2.F32 R97, -RZ, R91.H0_H0 ;  /* 0x2000005bff617230 */ /* 0x000fe40000004100 */
[----:B------:R-:W-:Y:S02]  /*4850*/  HADD2.F32 R163, -RZ, R163.H0_H0 ;  /* 0x200000a3ffa37230 */ /* 0x000fe40000004100 */
[-C--:B------:R-:W-:Y:S01]  /*4860*/  FMUL.FTZ R136, R98, R99.reuse ;  /* 0x0000006362887220 */ /* 0x080fe20000410000 */
[--C-:B------:R-:W-:Y:S02]  /*4870*/  HADD2.F32 R96, -RZ, R90.reuse.H1_H1 ;  /* 0x3000005aff607230 */ /* 0x100fe40000004100 */
[----:B------:R-:W-:Y:S01]  /*4880*/  FMUL.FTZ R99, R97, R99 ;  /* 0x0000006361637220 */ /* 0x000fe20000410000 */
[----:B------:R-:W-:Y:S02]  /*4890*/  HADD2.F32 R91, -RZ, R90.H0_H0 ;  /* 0x2000005aff5b7230 */ /* 0x000fe40000004100 */
[----:B------:R-:W-:-:S02]  /*48a0*/  HADD2.F32 R90, -RZ, R162.H1_H1 ;  /* 0x300000a2ff5a7230 */ /* 0x000fc40000004100 */
[-C--:B------:R-:W-:Y:S01]  /*48b0*/  FMUL.FTZ R124, R96, R163.reuse ;  /* 0x000000a3607c7220 */ /* 0x080fe20000410000 */
[----:B------:R-:W-:Y:S02]  /*48c0*/  HADD2.F32 R162, -RZ, R162.H0_H0 ;  /* 0x200000a2ffa27230 */ /* 0x000fe40000004100 */
[----:B------:R-:W-:Y:S01]  /*48d0*/  FMUL.FTZ R163, R91, R163 ;  /* 0x000000a35ba37220 */ /* 0x000fe20000410000 */
[-C--:B------:R-:W-:Y:S01]  /*48e0*/  FFMA.FTZ R97, R97, R90.reuse, -R136 ;  /* 0x0000005a61617223 */ /* 0x080fe20000010888 */
[----:B------:R-:W-:Y:S01]  /*48f0*/  FFMA.FTZ R136, R98, R90, R99 ;  /* 0x0000005a62887223 */ /* 0x000fe20000010063 */
[-C--:B------:R-:W-:Y:S01]  /*4900*/  FFMA.FTZ R90, R91, R162.reuse, -R124 ;  /* 0x000000a25b5a7223 */ /* 0x080fe2000001087c */
[----:B------:R-:W-:Y:S01]  /*4910*/  FFMA.FTZ R91, R96, R162, R163 ;  /* 0x000000a2605b7223 */ /* 0x000fe200000100a3 */
[----:B------:R-:W-:Y:S02]  /*4920*/  F2FP.F16.E4M3.UNPACK_B R98, R47.H1 ;  /* 0x0000002fff62723e */ /* 0x000fe400030006ff */
[----:B------:R-:W-:-:S02]  /*4930*/  F2FP.SATFINITE.E4M3.F32.PACK_AB_MERGE_C R96, R164, R137, RZ ;  /* 0x00000089a460723e */ /* 0x000fc400048070ff */
[----:B------:R-:W-:Y:S01]  /*4940*/  F2FP.F16.E4M3.UNPACK_B R164, R89.H1 ;  /* 0x00000059ffa4723e */ /* 0x000fe200030006ff */
[--C-:B------:R-:W-:Y:S01]  /*4950*/  HADD2.F32 R125, -RZ, R98.reuse.H0_H0 ;  /* 0x20000062ff7d7230 */ /* 0x100fe20000004100 */
[----:B------:R-:W-:Y:S01]  /*4960*/  F2FP.SATFINITE.E4M3.F32.PACK_AB_MERGE_C R97, R136, R97, RZ ;  /* 0x000000618861723e */ /* 0x000fe200048070ff */
[----:B------:R-:W-:Y:S01]  /*4970*/  HADD2.F32 R136, -RZ, R98.H1_H1 ;  /* 0x30000062ff887230 */ /* 0x000fe20000004100 */
[----:B------:R-:W-:Y:S01]  /*4980*/  F2FP.F16.E4M3.UNPACK_B R99, R46.H1 ;  /* 0x0000002eff63723e */ /* 0x000fe200030006ff */
[--C-:B------:R-:W-:Y:S01]  /*4990*/  HADD2.F32 R137, -RZ, R164.reuse.H1_H1 ;  /* 0x300000a4ff897230 */ /* 0x100fe20000004100 */
[-C--:B------:R-:W-:Y:S01]  /*49a0*/  F2FP.F16.E4M3.UNPACK_B R98, R88.reuse.H1 ;  /* 0x00000058ff62723e */ /* 0x080fe200030006ff */
[----:B------:R-:W-:Y:S01]  /*49b0*/  HADD2.F32 R164, -RZ, R164.H0_H0 ;  /* 0x200000a4ffa47230 */ /* 0x000fe20000004100 */
[----:B------:R-:W-:Y:S01]  /*49c0*/  F2FP.F16.E4M3.UNPACK_B R163, R89 ;  /* 0x00000059ffa3723e */ /* 0x000fe200020006ff */
[----:B------:R-:W-:Y:S01]  /*49d0*/  HADD2.F32 R124, -RZ, R99.H1_H1 ;  /* 0x30000063ff7c7230 */ /* 0x000fe20000004100 */
[----:B------:R-:W-:Y:S01]  /*49e0*/  F2FP.F16.E4M3.UNPACK_B R89, R88 ;  /* 0x00000058ff59723e */ /* 0x000fe200020006ff */
[----:B------:R-:W-:-:S02]  /*49f0*/  HADD2.F32 R162, -RZ, R98.H1_H1 ;  /* 0x30000062ffa27230 */ /* 0x000fc40000004100 */
[-C--:B------:R-:W-:Y:S01]  /*4a00*/  FMUL.FTZ R88, R136, R137.reuse ;  /* 0x0000008988587220 */ /* 0x080fe20000410000 */
[----:B------:R-:W-:Y:S02]  /*4a10*/  HADD2.F32 R165, -RZ, R163.H1_H1 ;  /* 0x300000a3ffa57230 */ /* 0x000fe40000004100 */
        /* <DEDUP_REMOVED lines=13> */
[--C-:B------:R-:W-:Y:S01]  /*4af0*/  HADD2.F32 R99, -RZ, R46.reuse.H0_H0 ;  /* 0x2000002eff637230 */ /* 0x100fe20000004100 */
[----:B------:R-:W-:Y:S01]  /*4b00*/  F2FP.SATFINITE.E4M3.F32.PACK_AB_MERGE_C R45, R45, R44, R96 ;  /* 0x0000002c2d2d723e */ /* 0x000fe20004807060 */
[----:B------:R-:W-:Y:S01]  /*4b10*/  HADD2.F32 R125, -RZ, R125.H1_H1 ;  /* 0x3000007dff7d7230 */ /* 0x000fe20000004100 */
[----:B------:R-:W-:Y:S01]  /*4b20*/  F2FP.SATFINITE.E4M3.F32.PACK_AB_MERGE_C R165, R165, R166, RZ ;  /* 0x000000a6a5a5723e */ /* 0x000fe200048070ff */
[----:B------:R-:W-:Y:S01]  /*4b30*/  HADD2.F32 R46, -RZ, R46.H1_H1 ;  /* 0x3000002eff2e7230 */ /* 0x000fe20000004100 */
[----:B------:R-:W-:Y:S01]  /*4b40*/  F2FP.SATFINITE.E4M3.F32.PACK_AB_MERGE_C R47, R47, R88, RZ ;  /* 0x000000582f2f723e */ /* 0x000fe200048070ff */
[----:B------:R-:W-:-:S02]  /*4b50*/  HADD2.F32 R98, -RZ, R98.H0_H0 ;  /* 0x20000062ff627230 */ /* 0x000fc40000004100 */
[-C--:B------:R-:W-:Y:S01]  /*4b60*/  FMUL.FTZ R137, R125, R164.reuse ;  /* 0x000000a47d897220 */ /* 0x080fe20000410000 */
[----:B------:R-:W-:Y:S02]  /*4b70*/  HADD2.F32 R89, -RZ, R89.H0_H0 ;  /* 0x20000059ff597230 */ /* 0x000fe40000004100 */
[-C--:B------:R-:W-:Y:S01]  /*4b80*/  FMUL.FTZ R136, R46, R163.reuse ;  /* 0x000000a32e887220 */ /* 0x080fe20000410000 */
[C---:B------:R-:W-:Y:S01]  /*4b90*/  FMUL.FTZ R164, R124.reuse, R164 ;  /* 0x000000a47ca47220 */ /* 0x040fe20000410000 */
[C---:B------:R-:W-:Y:S01]  /*4ba0*/  FMUL.FTZ R163, R99.reuse, R163 ;  /* 0x000000a363a37220 */ /* 0x040fe20000410000 */
[-C--:B------:R-:W-:Y:S01]  /*4bb0*/  FFMA.FTZ R137, R124, R98.reuse, -R137 ;  /* 0x000000627c897223 */ /* 0x080fe20000010889 */
[-C--:B------:R-:W-:Y:S01]  /*4bc0*/  FFMA.FTZ R136, R99, R89.reuse, -R136 ;  /* 0x0000005963887223 */ /* 0x080fe20000010888 */
[----:B------:R-:W-:Y:S01]  /*4bd0*/  FFMA.FTZ R164, R125, R98, R164 ;  /* 0x000000627da47223 */ /* 0x000fe200000100a4 */
[----:B------:R-:W-:Y:S01]  /*4be0*/  FFMA.FTZ R163, R46, R89, R163 ;  /* 0x000000592ea37223 */ /* 0x000fe200000100a3 */
[----:B------:R-:W-:-:S03]  /*4bf0*/  F2FP.SATFINITE.E4M3.F32.PACK_AB_MERGE_C R44, R91, R90, R97 ;  /* 0x0000005a5b2c723e */ /* 0x000fc60004807061 */
[----:B------:R-:W-:Y:S02]  /*4c00*/  F2FP.SATFINITE.E4M3.F32.PACK_AB_MERGE_C R47, R164, R137, R47 ;  /* 0x00000089a42f723e */ /* 0x000fe4000480702f */
[----:B------:R-:W-:-:S07]  /*4c10*/  F2FP.SATFINITE.E4M3.F32.PACK_AB_MERGE_C R46, R163, R136, R165 ;  /* 0x00000088a32e723e */ /* 0x000fce00048070a5 */
.L_x_3404:
[----:B------:R-:W-:Y:S05]  /*4c20*/  BSYNC B3 ;  /* 0x0000000000037941 */ /* 0x000fea0003800000 */
.L_x_3403:
[----:B--2---:R4:W-:Y:S02]  /*4c30*/  STG.E.128 desc[UR54][R50.64+0x40], R44 ;  /* 0x0000402c32007986 */ /* 0x0049e4000c101d36 */
.L_x_3402:
[----:B------:R-:W-:Y:S05]  /*4c40*/  BSYNC B2 ;  /* 0x0000000000027941 */ /* 0x000fea0003800000 */
.L_x_3401:
[----:B------:R-:W-:Y:S01]  /*4c50*/  ISETP.NE.AND P3, PT, R37, RZ, PT ;  /* 0x000000ff2500720c */ /* 0x000fe20003f65270 */
[----:B------:R-:W-:-:S12]  /*4c60*/  BSSY B2, `(.L_x_3405) ;  /* 0x0000073000027945 */ /* 0x000fd80003800000 */
[----:B------:R-:W-:Y:S05]  /*4c70*/  @!P3 BRA `(.L_x_3406) ;  /* 0x0000000400c4b947 */ /* 0x000fea0003800000 */
[----:B0-234-:R0:W2:Y:S01]  /*4c80*/  LDS.128 R44, [R41+0x26a00] ;  /* 0x026a0000292c7984 */ /* 0x01d0a20000000c00 */
[----:B------:R-:W-:Y:S01]  /*4c90*/  ISETP.GE.AND P3, PT, R225, R133, PT ;  /* 0x00000085e100720c */ /* 0x000fe20003f66270 */
[----:B------:R-:W-:-:S12]  /*4ca0*/  BSSY B3, `(.L_x_3407) ;  /* 0x000006d000037945 */ /* 0x000fd80003800000 */
[----:B0-----:R-:W-:Y:S05]  /*4cb0*/  @P3 BRA `(.L_x_3408) ;  /* 0x0000000400ac3947 */ /* 0x001fea0003800000 */
[--C-:B------:R-:W-:Y:S02]  /*4cc0*/  SHF.R.U32.HI R97, RZ, 0x18, R85.reuse ;  /* 0x00000018ff617819 */ /* 0x100fe40000011655 */
[----:B------:R-:W-:Y:S02]  /*4cd0*/  LOP3.LUT R84, R85, 0xff, RZ, 0xc0, !PT ;  /* 0x000000ff55547812 */ /* 0x000fe400078ec0ff */
[--C-:B------:R-:W-:Y:S02]  /*4ce0*/  SHF.R.U32.HI R91, RZ, 0x8, R85.reuse ;  /* 0x00000008ff5b7819 */ /* 0x100fe40000011655 */
[----:B------:R-:W-:Y:S02]  /*4cf0*/  SHF.R.U32.HI R89, RZ, 0x10, R85 ;  /* 0x00000010ff597819 */ /* 0x000fe40000011655 */
[----:B------:R-:W-:Y:S02]  /*4d00*/  SHF.R.U32.HI R86, RZ, 0x18, R87 ;  /* 0x00000018ff567819 */ /* 0x000fe40000011657 */
[----:B------:R-:W-:-:S02]  /*4d10*/  LOP3.LUT R85, R87, 0xff, RZ, 0xc0, !PT ;  /* 0x000000ff57557812 */ /* 0x000fc400078ec0ff */
[--C-:B------:R-:W-:Y:S02]  /*4d20*/  SHF.R.U32.HI R88, RZ, 0x8, R87.reuse ;  /* 0x00000008ff587819 */ /* 0x100fe40000011657 */
[----:B------:R-:W-:Y:S02]  /*4d30*/  SHF.R.U32.HI R90, RZ, 0x10, R87 ;  /* 0x00000010ff5a7819 */ /* 0x000fe40000011657 */
[----:B------:R-:W-:Y:S01]  /*4d40*/  PRMT R87, R86, 0x654, R85 ;  /* 0x0000065456577816 */ /* 0x000fe20000000055 */
[----:B------:R-:W-:Y:S01]  /*4d50*/  IMAD.SHL.U32 R85, R91, 0x100, RZ ;  /* 0x000001005b557824 */ /* 0x000fe200078e00ff */
[----:B------:R-:W-:Y:S01]  /*4d60*/  PRMT R84, R97, 0x654, R84 ;  /* 0x0000065461547816 */ /* 0x000fe20000000054 */
[----:B------:R-:W-:Y:S02]  /*4d70*/  IMAD.SHL.U32 R88, R88, 0x100, RZ ;  /* 0x0000010058587824 */ /* 0x000fe400078e00ff */
[----:B--2---:R-:W-:Y:S01]  /*4d80*/  IMAD.MOV.U32 R86, RZ, RZ, R44 ;  /* 0x000000ffff567224 */ /* 0x004fe200078e002c */
[----:B------:R-:W-:Y:S01]  /*4d90*/  LOP3.LUT R84, R84, 0xff00, R85, 0xf8, !PT ;  /* 0x0000ff0054547812 */ /* 0x000fe200078ef855 */
[----:B------:R-:W-:Y:S01]  /*4da0*/  IMAD.U32 R90, R90, 0x10000, RZ ;  /* 0x000100005a5a7824 */ /* 0x000fe200078e00ff */
[----:B------:R-:W-:-:S02]  /*4db0*/  LOP3.LUT R87, R87, 0xff00, R88, 0xf8, !PT ;  /* 0x0000ff0057577812 */ /* 0x000fc400078ef858 */
[----:B------:R-:W-:Y:S02]  /*4dc0*/  SHF.L.U32 R85, R89, 0x10, RZ ;  /* 0x0000001059557819 */ /* 0x000fe400000006ff */
[----:B------:R-:W-:Y:S02]  /*4dd0*/  F2FP.F16.E4M3.UNPACK_B R88, R158.H1 ;  /* 0x0000009eff58723e */ /* 0x000fe400030006ff */
[----:B------:R-:W-:Y:S02]  /*4de0*/  F2FP.F16.E4M3.UNPACK_B R44, R45 ;  /* 0x0000002dff2c723e */ /* 0x000fe400020006ff */
        /* <DEDUP_REMOVED lines=25> */
[--C-:B------:R-:W-:Y:S01]  /*4f80*/  HADD2.F32 R89, -RZ, R87.reuse.H0_H0 ;  /* 0x20000057ff597230 */ /* 0x100fe20000004100 */
[----:B------:R-:W-:Y:S01]  /*4f90*/  F2FP.F16.E4M3.UNPACK_B R125, R85.H1 ;  /* 0x00000055ff7d723e */ /* 0x000fe200030006ff */
[----:B------:R-:W-:-:S02]  /*4fa0*/  HADD2.F32 R90, -RZ, R87.H1_H1 ;  /* 0x30000057ff5a7230 */ /* 0x000fc40000004100 */
[----:B------:R-:W-:Y:S02]  /*4fb0*/  HADD2.F32 R158, -RZ, R158.H0_H0 ;  /* 0x2000009eff9e7230 */ /* 0x000fe40000004100 */
[-C--:B------:R-:W-:Y:S01]  /*4fc0*/  FMUL.FTZ R97, R89, R91.reuse ;  /* 0x0000005b59617220 */ /* 0x080fe20000410000 */
[--C-:B------:R-:W-:Y:S02]  /*4fd0*/  HADD2.F32 R88, -RZ, R86.reuse.H1_H1 ;  /* 0x30000056ff587230 */ /* 0x100fe40000004100 */
[----:B------:R-:W-:Y:S01]  /*4fe0*/  FMUL.FTZ R98, R90, R91 ;  /* 0x0000005b5a627220 */ /* 0x000fe20000410000 */
[----:B------:R-:W-:Y:S02]  /*4ff0*/  HADD2.F32 R87, -RZ, R86.H0_H0 ;  /* 0x20000056ff577230 */ /* 0x000fe40000004100 */
[--C-:B------:R-:W-:Y:S02]  /*5000*/  HADD2.F32 R86, -RZ, R157.reuse.H1_H1 ;  /* 0x3000009dff567230 */ /* 0x100fe40000004100 */
[----:B------:R-:W-:Y:S01]  /*5010*/  FMUL.FTZ R96, R88, R158 ;  /* 0x0000009e58607220 */ /* 0x000fe20000410000 */
[----:B------:R-:W-:-:S02]  /*5020*/  HADD2.F32 R157, -RZ, R157.H0_H0 ;  /* 0x2000009dff9d7230 */ /* 0x000fc40000004100 */
[----:B------:R-:W-:Y:S01]  /*5030*/  FMUL.FTZ R91, R87, R158 ;  /* 0x0000009e575b7220 */ /* 0x000fe20000410000 */
[--C-:B------:R-:W-:Y:S02]  /*5040*/  HADD2.F32 R137, -RZ, R125.reuse.H1_H1 ;  /* 0x3000007dff897230 */ /* 0x100fe40000004100 */
[-C--:B------:R-:W-:Y:S01]  /*5050*/  FFMA.FTZ R89, R89, R86.reuse, -R98 ;  /* 0x0000005659597223 */ /* 0x080fe20000010862 */
[----:B------:R-:W-:Y:S01]  /*5060*/  FFMA.FTZ R90, R90, R86, R97 ;  /* 0x000000565a5a7223 */ /* 0x000fe20000010061 */
[-C--:B------:R-:W-:Y:S01]  /*5070*/  FFMA.FTZ R86, R87, R157.reuse, -R96 ;  /* 0x0000009d57567223 */ /* 0x080fe20000010860 */
[----:B------:R-:W-:Y:S01]  /*5080*/  FFMA.FTZ R87, R88, R157, R91 ;  /* 0x0000009d58577223 */ /* 0x000fe2000001005b */
[----:B------:R-:W-:Y:S01]  /*5090*/  F2FP.F16.E4M3.UNPACK_B R91, R47.H1 ;  /* 0x0000002fff5b723e */ /* 0x000fe200030006ff */
[----:B------:R-:W-:Y:S01]  /*50a0*/  HADD2.F32 R125, -RZ, R125.H0_H0 ;  /* 0x2000007dff7d7230 */ /* 0x000fe20000004100 */
[----:B------:R-:W-:Y:S02]  /*50b0*/  F2FP.SATFINITE.E4M3.F32.PACK_AB_MERGE_C R88, R124, R99, RZ ;  /* 0x000000637c58723e */ /* 0x000fe400048070ff */
[----:B------:R-:W-:Y:S01]  /*50c0*/  F2FP.SATFINITE.E4M3.F32.PACK_AB_MERGE_C R89, R90, R89, RZ ;  /* 0x000000595a59723e */ /* 0x000fe200048070ff */
[--C-:B------:R-:W-:Y:S01]  /*50d0*/  HADD2.F32 R96, -RZ, R91.reuse.H0_H0 ;  /* 0x2000005bff607230 */ /* 0x100fe20000004100 */
[----:B------:R-:W-:Y:S01]  /*50e0*/  F2FP.F16.E4M3.UNPACK_B R98, R84.H1 ;  /* 0x00000054ff62723e */ /* 0x000fe200030006ff */
[----:B------:R-:W-:Y:S01]  /*50f0*/  HADD2.F32 R91, -RZ, R91.H1_H1 ;  /* 0x3000005bff5b7230 */ /* 0x000fe20000004100 */
[----:B------:R-:W-:-:S02]  /*5100*/  F2FP.F16.E4M3.UNPACK_B R90, R46.H1 ;  /* 0x0000002eff5a723e */ /* 0x000fc400030006ff */
[----:B------:R-:W-:Y:S01]  /*5110*/  F2FP.F16.E4M3.UNPACK_B R124, R85 ;  /* 0x00000055ff7c723e */ /* 0x000fe200020006ff */
[----:B------:R-:W-:Y:S01]  /*5120*/  HADD2.F32 R99, -RZ, R98.H1_H1 ;  /* 0x30000062ff637230 */ /* 0x000fe20000004100 */
[----:B------:R-:W-:Y:S01]  /*5130*/  F2FP.F16.E4M3.UNPACK_B R97, R84 ;  /* 0x00000054ff61723e */ /* 0x000fe200020006ff */
[----:B------:R-:W-:Y:S02]  /*5140*/  HADD2.F32 R85, -RZ, R90.H1_H1 ;  /* 0x3000005aff557230 */ /* 0x000fe40000004100 */
[-C--:B------:R-:W-:Y:S01]  /*5150*/  FMUL.FTZ R157, R91, R137.reuse ;  /* 0x000000895b9d7220 */ /* 0x080fe20000410000 */
[----:B------:R-:W-:Y:S02]  /*5160*/  HADD2.F32 R136, -RZ, R124.H1_H1 ;  /* 0x3000007cff887230 */ /* 0x000fe40000004100 */
[C---:B------:R-:W-:Y:S01]  /*5170*/  FMUL.FTZ R158, R96.reuse, R137 ;  /* 0x00000089609e7220 */ /* 0x040fe20000410000 */
[----:B------:R-:W-:Y:S02]  /*5180*/  HADD2.F32 R90, -RZ, R90.H0_H0 ;  /* 0x2000005aff5a7230 */ /* 0x000fe40000004100 */
[----:B------:R-:W-:Y:S01]  /*5190*/  FFMA.FTZ R84, R96, R99, -R157 ;  /* 0x0000006360547223 */ /* 0x000fe2000001089d */
[----:B------:R-:W-:-:S02]  /*51a0*/  HADD2.F32 R96, -RZ, R97.H1_H1 ;  /* 0x30000061ff607230 */ /* 0x000fc40000004100 */
[CC--:B------:R-:W-:Y:S01]  /*51b0*/  FMUL.FTZ R137, R85.reuse, R136.reuse ;  /* 0x0000008855897220 */ /* 0x0c0fe20000410000 */
[----:B------:R-:W-:Y:S01]  /*51c0*/  F2FP.F16.E4M3.UNPACK_B R47, R47 ;  /* 0x0000002fff2f723e */ /* 0x000fe200020006ff */
[C---:B------:R-:W-:Y:S01]  /*51d0*/  FMUL.FTZ R136, R90.reuse, R136 ;  /* 0x000000885a887220 */ /* 0x040fe20000410000 */
[----:B------:R-:W-:Y:S01]  /*51e0*/  F2FP.F16.E4M3.UNPACK_B R46, R46 ;  /* 0x0000002eff2e723e */ /* 0x000fe200020006ff */
[-C--:B------:R-:W-:Y:S01]  /*51f0*/  FFMA.FTZ R137, R90, R96.reuse, -R137 ;  /* 0x000000605a897223 */ /* 0x080fe20000010889 */
[----:B------:R-:W-:Y:S02]  /*5200*/  HADD2.F32 R124, -RZ, R124.H0_H0 ;  /* 0x2000007cff7c7230 */ /* 0x000fe40000004100 */
[----:B------:R-:W-:Y:S01]  /*5210*/  FFMA.FTZ R136, R85, R96, R136 ;  /* 0x0000006055887223 */ /* 0x000fe20000010088 */
[--C-:B------:R-:W-:Y:S02]  /*5220*/  HADD2.F32 R85, -RZ, R47.reuse.H0_H0 ;  /* 0x2000002fff557230 */ /* 0x100fe40000004100 */
[----:B------:R-:W-:Y:S01]  /*5230*/  FFMA.FTZ R99, R91, R99, R158 ;  /* 0x000000635b637223 */ /* 0x000fe2000001009e */
[----:B------:R-:W-:Y:S01]  /*5240*/  HADD2.F32 R90, -RZ, R47.H1_H1 ;  /* 0x3000002fff5a7230 */ /* 0x000fe20000004100 */
[----:B------:R-:W-:Y:S01]  /*5250*/  F2FP.SATFINITE.E4M3.F32.PACK_AB_MERGE_C R45, R45, R44, R88 ;  /* 0x0000002c2d2d723e */ /* 0x000fe20004807058 */
[--C-:B------:R-:W-:Y:S01]  /*5260*/  HADD2.F32 R47, -RZ, R46.reuse.H0_H0 ;  /* 0x2000002eff2f7230 */ /* 0x100fe20000004100 */
[----:B------:R-:W-:Y:S01]  /*5270*/  F2FP.SATFINITE.E4M3.F32.PACK_AB_MERGE_C R136, R136, R137, RZ ;  /* 0x000000898888723e */ /* 0x000fe200048070ff */
[----:B------:R-:W-:-:S02]  /*5280*/  HADD2.F32 R46, -RZ, R46.H1_H1 ;  /* 0x3000002eff2e7230 */ /* 0x000fc40000004100 */
[-C--:B------:R-:W-:Y:S01]  /*5290*/  FMUL.FTZ R158, R90, R125.reuse ;  /* 0x0000007d5a9e7220 */ /* 0x080fe20000410000 */
[----:B------:R-:W-:Y:S02]  /*52a0*/  HADD2.F32 R98, -RZ, R98.H0_H0 ;  /* 0x20000062ff627230 */ /* 0x000fe40000004100 */
        /* <DEDUP_REMOVED lines=11> */
[----:B------:R-:W-:-:S07]  /*5360*/  F2FP.SATFINITE.E4M3.F32.PACK_AB_MERGE_C R47, R125, R158, R84 ;  /* 0x0000009e7d2f723e */ /* 0x000fce0004807054 */
.L_x_3408:
[----:B------:R-:W-:Y:S05]  /*5370*/  BSYNC B3 ;  /* 0x0000000000037941 */ /* 0x000fea0003800000 */
.L_x_3407:
[----:B--2---:R0:W-:Y:S02]  /*5380*/  STG.E.128 desc[UR54][R50.64+0x60], R44 ;  /* 0x0000602c32007986 */ /* 0x0041e4000c101d36 */
.L_x_3406:
[----:B------:R-:W-:Y:S05]  /*5390*/  BSYNC B2 ;  /* 0x0000000000027941 */ /* 0x000fea0003800000 */
.L_x_3405:
        /* <DEDUP_REMOVED lines=75> */
[----:B------:R-:W-:-:S02]  /*5850*/  F2FP.F16.E4M3.UNPACK_B R96, R81 ;  /* 0x00000051ff60723e */ /* 0x000fc400020006ff */
[-C--:B------:R-:W-:Y:S01]  /*5860*/  F2FP.F16.E4M3.UNPACK_B R89, R80.reuse ;  /* 0x00000050ff59723e */ /* 0x080fe200020006ff */
[----:B------:R-:W-:Y:S01]  /*5870*/  HADD2.F32 R81, -RZ, R86.H1_H1 ;  /* 0x30000056ff517230 */ /* 0x000fe20000004100 */
[----:B------:R-:W-:Y:S01]  /*5880*/  F2FP.F16.E4M3.UNPACK_B R90, R80.H1 ;  /* 0x00000050ff5a723e */ /* 0x000fe200030006ff */
[----:B------:R-:W-:Y:S02]  /*5890*/  HADD2.F32 R98, -RZ, R96.H1_H1 ;  /* 0x30000060ff627230 */ /* 0x000fe40000004100 */
[-C--:B------:R-:W-:Y:S01]  /*58a0*/  FMUL.FTZ R125, R87, R99.reuse ;  /* 0x00000063577d7220 */ /* 0x080fe20000410000 */
[----:B------:R-:W-:Y:S02]  /*58b0*/  HADD2.F32 R86, -RZ, R86.H0_H0 ;  /* 0x20000056ff567230 */ /* 0x000fe40000004100 */
[----:B------:R-:W-:Y:S01]  /*58c0*/  FMUL.FTZ R124, R88, R99 ;  /* 0x00000063587c7220 */ /* 0x000fe20000410000 */
[----:B------:R-:W-:Y:S02]  /*58d0*/  HADD2.F32 R80, -RZ, R89.H1_H1 ;  /* 0x30000059ff507230 */ /* 0x000fe40000004100 */
[-C--:B------:R-:W-:Y:S01]  /*58e0*/  FMUL.FTZ R99, R81, R98.reuse ;  /* 0x0000006251637220 */ /* 0x080fe20000410000 */
[----:B------:R-:W-:Y:S01]  /*58f0*/  F2FP.F16.E4M3.UNPACK_B R47, R47 ;  /* 0x0000002fff2f723e */ /* 0x000fe200020006ff */
[C---:B------:R-:W-:Y:S01]  /*5900*/  FMUL.FTZ R98, R86.reuse, R98 ;  /* 0x0000006256627220 */ /* 0x040fe20000410000 */
[----:B------:R-:W-:Y:S01]  /*5910*/  F2FP.F16.E4M3.UNPACK_B R46, R46 ;  /* 0x0000002eff2e723e */ /* 0x000fe200020006ff */
[----:B------:R-:W-:Y:S01]  /*5920*/  FFMA.FTZ R99, R86, R80, -R99 ;  /* 0x0000005056637223 */ /* 0x000fe20000010863 */
[----:B------:R-:W-:-:S02]  /*5930*/  HADD2.F32 R91, -RZ, R90.H1_H1 ;  /* 0x3000005aff5b7230 */ /* 0x000fc40000004100 */
[----:B------:R-:W-:Y:S01]  /*5940*/  FFMA.FTZ R98, R81, R80, R98 ;  /* 0x0000005051627223 */ /* 0x000fe20000010062 */
[--C-:B------:R-:W-:Y:S01]  /*5950*/  HADD2.F32 R80, -RZ, R47.reuse.H0_H0 ;  /* 0x2000002fff507230 */ /* 0x100fe20000004100 */
[----:B------:R-:W-:Y:S01]  /*5960*/  F2FP.SATFINITE.E4M3.F32.PACK_AB_MERGE_C R45, R45, R44, R84 ;  /* 0x0000002c2d2d723e */ /* 0x000fe20004807054 */
[----:B------:R-:W-:Y:S02]  /*5970*/  HADD2.F32 R81, -RZ, R47.H1_H1 ;  /* 0x3000002fff517230 */ /* 0x000fe40000004100 */
[-C--:B------:R-:W-:Y:S01]  /*5980*/  FFMA.FTZ R125, R88, R91.reuse, -R125 ;  /* 0x0000005b587d7223 */ /* 0x080fe2000001087d */
[--C-:B------:R-:W-:Y:S02]  /*5990*/  HADD2.F32 R47, -RZ, R46.reuse.H0_H0 ;  /* 0x2000002eff2f7230 */ /* 0x100fe40000004100 */
[----:B------:R-:W-:Y:S01]  /*59a0*/  FFMA.FTZ R124, R87, R91, R124 ;  /* 0x0000005b577c7223 */ /* 0x000fe2000001007c */
        /* <DEDUP_REMOVED lines=17> */
.L_x_3412:
[----:B------:R-:W-:Y:S05]  /*5ac0*/  BSYNC B3 ;  /* 0x0000000000037941 */ /* 0x000fea0003800000 */
.L_x_3411:
[----:B--2---:R0:W-:Y:S02]  /*5ad0*/  STG.E.128 desc[UR54][R50.64+0x80], R44 ;  /* 0x0000802c32007986 */ /* 0x0041e4000c101d36 */
.L_x_3410:
[----:B------:R-:W-:Y:S05]  /*5ae0*/  BSYNC B2 ;  /* 0x0000000000027941 */ /* 0x000fea0003800000 */
.L_x_3409:
[----:B------:R-:W-:-:S13]  /*5af0*/  ISETP.NE.AND P3, PT, R39, RZ, PT ;  /* 0x000000ff2700720c */ /* 0x000fda0003f65270 */
[----:B------:R-:W-:Y:S05]  /*5b00*/  @!P3 BRA `(.L_x_3392) ;  /* 0x0000000400c8b947 */ /* 0x000fea0003800000 */
[----:B0-234-:R0:W2:Y:S01]  /*5b10*/  LDS.128 R44, [R41+0x29200] ;  /* 0x02920000292c7984 */ /* 0x01d0a20000000c00 */
[----:B------:R-:W-:Y:S01]  /*5b20*/  ISETP.GE.AND P3, PT, R226, R133, PT ;  /* 0x00000085e200720c */ /* 0x000fe20003f66270 */
[----:B------:R-:W-:-:S12]  /*5b30*/  BSSY B2, `(.L_x_3413) ;  /* 0x000006e000027945 */ /* 0x000fd80003800000 */
[----:B0-----:R-:W-:Y:S05]  /*5b40*/  @P3 BRA `(.L_x_3414) ;  /* 0x0000000400b03947 */ /* 0x001fea0003800000 */
[--C-:B------:R-:W-:Y:S02]  /*5b50*/  SHF.R.U32.HI R78, RZ, 0x8, R77.reuse ;  /* 0x00000008ff4e7819 */ /* 0x100fe4000001164d */
[--C-:B------:R-:W-:Y:S02]  /*5b60*/  SHF.R.U32.HI R85, RZ, 0x18, R77.reuse ;  /* 0x00000018ff557819 */ /* 0x100fe4000001164d */
[----:B------:R-:W-:Y:S02]  /*5b70*/  LOP3.LUT R76, R77, 0xff, RZ, 0xc0, !PT ;  /* 0x000000ff4d4c7812 */ /* 0x000fe400078ec0ff */
[----:B------:R-:W-:Y:S02]  /*5b80*/  SHF.R.U32.HI R83, RZ, 0x10, R77 ;  /* 0x00000010ff537819 */ /* 0x000fe4000001164d */
[--C-:B------:R-:W-:Y:S02]  /*5b90*/  SHF.R.U32.HI R81, RZ, 0x8, R79.reuse ;  /* 0x00000008ff517819 */ /* 0x100fe4000001164f */
[----:B------:R-:W-:-:S02]  /*5ba0*/  SHF.R.U32.HI R80, RZ, 0x18, R79 ;  /* 0x00000018ff507819 */ /* 0x000fc4000001164f */
[----:B------:R-:W-:Y:S01]  /*5bb0*/  LOP3.LUT R77, R79, 0xff, RZ, 0xc0, !PT ;  /* 0x000000ff4f4d7812 */ /* 0x000fe200078ec0ff */
[----:B------:R-:W-:Y:S01]  /*5bc0*/  IMAD.SHL.U32 R81, R81, 0x100, RZ ;  /* 0x0000010051517824 */ /* 0x000fe200078e00ff */
[----:B------:R-:W-:Y:S01]  /*5bd0*/  SHF.R.U32.HI R82, RZ, 0x10, R79 ;  /* 0x00000010ff527819 */ /* 0x000fe2000001164f */
[----:B------:R-:W-:Y:S01]  /*5be0*/  IMAD.SHL.U32 R79, R78, 0x100, RZ ;  /* 0x000001004e4f7824 */ /* 0x000fe200078e00ff */
[----:B------:R-:W-:Y:S02]  /*5bf0*/  PRMT R76, R85, 0x654, R76 ;  /* 0x00000654554c7816 */ /* 0x000fe4000000004c */
[----:B------:R-:W-:Y:S01]  /*5c00*/  PRMT R80, R80, 0x654, R77 ;  /* 0x0000065450507816 */ /* 0x000fe2000000004d */
[----:B--2---:R-:W-:Y:S01]  /*5c10*/  IMAD.MOV.U32 R77, RZ, RZ, R45 ;  /* 0x000000ffff4d7224 */ /* 0x004fe200078e002d */
[----:B------:R-:W-:Y:S01]  /*5c20*/  LOP3.LUT R45, R76, 0xff00, R79, 0xf8, !PT ;  /* 0x0000ff004c2d7812 */ /* 0x000fe200078ef84f */
[----:B------:R-:W-:Y:S01]  /*5c30*/  IMAD.U32 R76, R83, 0x10000, RZ ;  /* 0x00010000534c7824 */ /* 0x000fe200078e00ff */
[----:B------:R-:W-:Y:S01]  /*5c40*/  MOV R78, R44 ;  /* 0x0000002c004e7202 */ /* 0x000fe20000000f00 */
[----:B------:R-:W-:Y:S01]  /*5c50*/  IMAD.U32 R82, R82, 0x10000, RZ ;  /* 0x0001000052527824 */ /* 0x000fe200078e00ff */
[----:B------:R-:W-:-:S02]  /*5c60*/  LOP3.LUT R81, R80, 0xff00, R81, 0xf8, !PT ;  /* 0x0000ff0050517812 */ /* 0x000fc400078ef851 */
        /* <DEDUP_REMOVED lines=28> */
[----:B------:R-:W-:Y:S01]  /*5e30*/  HADD2.F32 R81, -RZ, R79.H0_H0 ;  /* 0x2000004fff517230 */ /* 0x000fe20000004100 */
[----:B------:R-:W-:Y:S01]  /*5e40*/  F2FP.SATFINITE.E4M3.F32.PACK_AB_MERGE_C R98, R88, R87, RZ ;  /* 0x000000575862723e */ /* 0x000fe200048070ff */
[--C-:B------:R-:W-:Y:S02]  /*5e50*/  HADD2.F32 R79, -RZ, R78.reuse.H0_H0 ;  /* 0x2000004eff4f7230 */ /* 0x100fe40000004100 */
[-C--:B------:R-:W-:Y:S01]  /*5e60*/  FMUL.FTZ R86, R82, R83.reuse ;  /* 0x0000005352567220 */ /* 0x080fe20000410000 */
[----:B------:R-:W-:Y:S02]  /*5e70*/  HADD2.F32 R80, -RZ, R78.H1_H1 ;  /* 0x3000004eff507230 */ /* 0x000fe40000004100 */
[----:B------:R-:W-:Y:S01]  /*5e80*/  FMUL.FTZ R83, R81, R83 ;  /* 0x0000005351537220 */ /* 0x000fe20000410000 */
[----:B------:R-:W-:Y:S01]  /*5e90*/  HADD2.F32 R78, -RZ, R148.H1_H1 ;  /* 0x30000094ff4e7230 */ /* 0x000fe20000004100 */
[----:B------:R-:W-:Y:S01]  /*5ea0*/  F2FP.F16.E4M3.UNPACK_B R87, R76.H1 ;  /* 0x0000004cff57723e */ /* 0x000fe200030006ff */
[----:B------:R-:W-:-:S02]  /*5eb0*/  HADD2.F32 R155, -RZ, R155.H0_H0 ;  /* 0x2000009bff9b7230 */ /* 0x000fc40000004100 */
[----:B------:R-:W-:Y:S02]  /*5ec0*/  HADD2.F32 R148, -RZ, R148.H0_H0 ;  /* 0x20000094ff947230 */ /* 0x000fe40000004100 */
[-C--:B------:R-:W-:Y:S01]  /*5ed0*/  FFMA.FTZ R86, R81, R78.reuse, -R86 ;  /* 0x0000004e51567223 */ /* 0x080fe20000010856 */
[----:B------:R-:W-:Y:S01]  /*5ee0*/  FFMA.FTZ R83, R82, R78, R83 ;  /* 0x0000004e52537223 */ /* 0x000fe20000010053 */
[C---:B------:R-:W-:Y:S01]  /*5ef0*/  FMUL.FTZ R84, R80.reuse, R155 ;  /* 0x0000009b50547220 */ /* 0x040fe20000410000 */
[----:B------:R-:W-:Y:S01]  /*5f00*/  F2FP.F16.E4M3.UNPACK_B R81, R47.H1 ;  /* 0x0000002fff51723e */ /* 0x000fe200030006ff */
[C---:B------:R-:W-:Y:S01]  /*5f10*/  FMUL.FTZ R155, R79.reuse, R155 ;  /* 0x0000009b4f9b7220 */ /* 0x040fe20000410000 */
[----:B------:R-:W-:Y:S02]  /*5f20*/  HADD2.F32 R88, -RZ, R87.H1_H1 ;  /* 0x30000057ff587230 */ /* 0x000fe40000004100 */
[----:B------:R-:W-:Y:S01]  /*5f30*/  FFMA.FTZ R78, R79, R148, -R84 ;  /* 0x000000944f4e7223 */ /* 0x000fe20000010854 */
[----:B------:R-:W-:Y:S01]  /*5f40*/  F2FP.SATFINITE.E4M3.F32.PACK_AB_MERGE_C R96, R83, R86, RZ ;  /* 0x000000565360723e */ /* 0x000fe200048070ff */
[----:B------:R-:W-:Y:S01]  /*5f50*/  FFMA.FTZ R79, R80, R148, R155 ;  /* 0x00000094504f7223 */ /* 0x000fe2000001009b */
[--C-:B------:R-:W-:Y:S01]  /*5f60*/  HADD2.F32 R82, -RZ, R81.reuse.H0_H0 ;  /* 0x20000051ff527230 */ /* 0x100fe20000004100 */
[-C--:B------:R-:W-:Y:S01]  /*5f70*/  F2FP.F16.E4M3.UNPACK_B R84, R45.reuse.H1 ;  /* 0x0000002dff54723e */ /* 0x080fe200030006ff */
[----:B------:R-:W-:Y:S01]  /*5f80*/  HADD2.F32 R81, -RZ, R81.H1_H1 ;  /* 0x30000051ff517230 */ /* 0x000fe20000004100 */
[----:B------:R-:W-:Y:S01]  /*5f90*/  F2FP.F16.E4M3.UNPACK_B R80, R46.H1 ;  /* 0x0000002eff50723e */ /* 0x000fe200030006ff */
[----:B------:R-:W-:Y:S01]  /*5fa0*/  HADD2.F32 R87, -RZ, R87.H0_H0 ;  /* 0x20000057ff577230 */ /* 0x000fe20000004100 */
[----:B------:R-:W-:Y:S01]  /*5fb0*/  F2FP.F16.E4M3.UNPACK_B R86, R76 ;  /* 0x0000004cff56723e */ /* 0x000fe200020006ff */
[----:B------:R-:W-:Y:S01]  /*5fc0*/  HADD2.F32 R85, -RZ, R84.H1_H1 ;  /* 0x30000054ff557230 */ /* 0x000fe20000004100 */
[----:B------:R-:W-:Y:S01]  /*5fd0*/  F2FP.F16.E4M3.UNPACK_B R83, R45 ;  /* 0x0000002dff53723e */ /* 0x000fe200020006ff */
[----:B------:R-:W-:-:S02]  /*5fe0*/  HADD2.F32 R76, -RZ, R80.H1_H1 ;  /* 0x30000050ff4c7230 */ /* 0x000fc40000004100 */
[----:B------:R-:W-:Y:S01]  /*5ff0*/  FMUL.FTZ R45, R81, R88 ;  /* 0x00000058512d7220 */ /* 0x000fe20000410000 */
[----:B------:R-:W-:Y:S01]  /*6000*/  HADD2.F32 R89, -RZ, R86.H1_H1 ;  /* 0x30000056ff597230 */ /* 0x000fe20000004100 */
[----:B------:R-:W-:Y:S01]  /*6010*/  F2FP.F16.E4M3.UNPACK_B R47, R47 ;  /* 0x0000002fff2f723e */ /* 0x000fe200020006ff */
[----:B------:R-:W-:Y:S02]  /*6020*/  HADD2.F32 R80, -RZ, R80.H0_H0 ;  /* 0x20000050ff507230 */ /* 0x000fe40000004100 */
[----:B------:R-:W-:Y:S01]  /*6030*/  FFMA.FTZ R90, R82, R85, -R45 ;  /* 0x00000055525a7223 */ /* 0x000fe2000001082d */
[----:B------:R-:W-:Y:S02]  /*6040*/  HADD2.F32 R45, -RZ, R83.H1_H1 ;  /* 0x30000053ff2d7230 */ /* 0x000fe40000004100 */
[-C--:B------:R-:W-:Y:S01]  /*6050*/  FMUL.FTZ R91, R76, R89.reuse ;  /* 0x000000594c5b7220 */ /* 0x080fe20000410000 */
[----:B------:R-:W-:Y:S01]  /*6060*/  F2FP.F16.E4M3.UNPACK_B R46, R46 ;  /* 0x0000002eff2e723e */ /* 0x000fe200020006ff */
[----:B------:R-:W-:Y:S01]  /*6070*/  FMUL.FTZ R89, R80, R89 ;  /* 0x0000005950597220 */ /* 0x000fe20000410000 */
[----:B------:R-:W-:Y:S01]  /*6080*/  FMUL.FTZ R88, R82, R88 ;  /* 0x0000005852587220 */ /* 0x000fe20000410000 */
[----:B------:R-:W-:Y:S01]  /*6090*/  FFMA.FTZ R91, R80, R45, -R91 ;  /* 0x0000002d505b7223 */ /* 0x000fe2000001085b */
[----:B------:R-:W-:-:S02]  /*60a0*/  HADD2.F32 R86, -RZ, R86.H0_H0 ;  /* 0x20000056ff567230 */ /* 0x000fc40000004100 */
[----:B------:R-:W-:Y:S01]  /*60b0*/  FFMA.FTZ R82, R76, R45, R89 ;  /* 0x0000002d4c527223 */ /* 0x000fe20000010059 */
[--C-:B------:R-:W-:Y:S02]  /*60c0*/  HADD2.F32 R76, -RZ, R47.reuse.H0_H0 ;  /* 0x2000002fff4c7230 */ /* 0x100fe40000004100 */
[----:B------:R-:W-:Y:S01]  /*60d0*/  FFMA.FTZ R97, R81, R85, R88 ;  /* 0x0000005551617223 */ /* 0x000fe20000010058 */
[--C-:B------:R-:W-:Y:S02]  /*60e0*/  HADD2.F32 R45, -RZ, R46.reuse.H0_H0 ;  /* 0x2000002eff2d7230 */ /* 0x100fe40000004100 */
[----:B------:R-:W-:Y:S02]  /*60f0*/  HADD2.F32 R47, -RZ, R47.H1_H1 ;  /* 0x3000002fff2f7230 */ /* 0x000fe40000004100 */
[----:B------:R-:W-:Y:S01]  /*6100*/  FMUL.FTZ R88, R76, R87 ;  /* 0x000000574c587220 */ /* 0x000fe20000410000 */
[----:B------:R-:W-:Y:S02]  /*6110*/  HADD2.F32 R46, -RZ, R46.H1_H1 ;  /* 0x3000002eff2e7230 */ /* 0x000fe40000004100 */
[----:B------:R-:W-:Y:S01]  /*6120*/  FMUL.FTZ R81, R45, R86 ;  /* 0x000000562d517220 */ /* 0x000fe20000410000 */
[----:B------:R-:W-:-:S02]  /*6130*/  HADD2.F32 R84, -RZ, R84.H0_H0 ;  /* 0x20000054ff547230 */ /* 0x000fc40000004100 */
[C---:B------:R-:W-:Y:S01]  /*6140*/  FMUL.FTZ R85, R47.reuse, R87 ;  /* 0x000000572f557220 */ /* 0x040fe20000410000 */
[----:B------:R-:W-:Y:S02]  /*6150*/  HADD2.F32 R83, -RZ, R83.H0_H0 ;  /* 0x20000053ff537230 */ /* 0x000fe40000004100 */
[----:B------:R-:W-:Y:S01]  /*6160*/  FMUL.FTZ R80, R46, R86 ;  /* 0x000000562e507220 */ /* 0x000fe20000410000 */
[----:B------:R-:W-:Y:S01]  /*6170*/  F2FP.SATFINITE.E4M3.F32.PACK_AB_MERGE_C R82, R82, R91, RZ ;  /* 0x0000005b5252723e */ /* 0x000fe200048070ff */
        /* <DEDUP_REMOVED lines=9> */
.L_x_3414:
[----:B------:R-:W-:Y:S05]  /*6210*/  BSYNC B2 ;  /* 0x0000000000027941 */ /* 0x000fea0003800000 */
.L_x_3413:
[----:B--2---:R0:W-:Y:S02]  /*6220*/  STG.E.128 desc[UR54][R50.64+0xa0], R44 ;  /* 0x0000a02c32007986 */ /* 0x0041e4000c101d36 */
.L_x_3392:
[----:B------:R-:W-:Y:S05]  /*6230*/  BSYNC B1 ;  /* 0x0000000000017941 */ /* 0x000fea0003800000 */
.L_x_3391:
[----:B------:R-:W-:Y:S05]  /*6240*/  @P4 BRA `(.L_x_3415) ;  /* 0x0000009800044947 */ /* 0x000fea0003800000 */
        /* <DEDUP_REMOVED lines=14> */
[----:B------:R-:W-:Y:S01]  /*6330*/  PRMT R73, R73, 0x654, R72 ;  /* 0x0000065449497816 */ /* 0x000fe20000000048 */
[----:B------:R-:W-:Y:S01]  /*6340*/  IMAD.SHL.U32 R72, R77, 0x100, RZ ;  /* 0x000001004d487824 */ /* 0x000fe200078e00ff */
[----:B------:R-:W-:Y:S01]  /*6350*/  SHF.R.U32.HI R75, RZ, 0x10, R75 ;  /* 0x00000010ff4b7819 */ /* 0x000fe2000001164b */
[----:B------:R-:W-:Y:S01]  /*6360*/  IMAD.SHL.U32 R74, R74, 0x100, RZ ;  /* 0x000001004a4a7824 */ /* 0x000fe200078e00ff */
[----:B------:R-:W-:Y:S02]  /*6370*/  PRMT R51, R51, 0x654, R50 ;  /* 0x0000065433337816 */ /* 0x000fe40000000032 */
[----:B--2---:R-:W-:Y:S01]  /*6380*/  MOV R50, R44 ;  /* 0x0000002c00327202 */ /* 0x004fe20000000f00 */
[----:B------:R-:W-:Y:S01]  /*6390*/  IMAD.U32 R75, R75, 0x10000, RZ ;  /* 0x000100004b4b7824 */ /* 0x000fe200078e00ff */
[----:B------:R-:W-:Y:S01]  /*63a0*/  LOP3.LUT R51, R51, 0xff00, R72, 0xf8, !PT ;  /* 0x0000ff0033337812 */ /* 0x000fe200078ef848 */
[----:B------:R-:W-:Y:S01]  /*63b0*/  IMAD.U32 R72, R76, 0x10000, RZ ;  /* 0x000100004c487824 */ /* 0x000fe200078e00ff */
[----:B------:R-:W-:-:S02]  /*63c0*/  LOP3.LUT R74, R73, 0xff00, R74, 0xf8, !PT ;  /* 0x0000ff00494a7812 */ /* 0x000fc400078ef84a */
[-C--:B------:R-:W-:Y:S02]  /*63d0*/  F2FP.F16.E4M3.UNPACK_B R44, R45.reuse ;  /* 0x0000002dff2c723e */ /* 0x080fe400020006ff */
        /* <DEDUP_REMOVED lines=89> */
.L_x_3419:
[----:B------:R-:W-:Y:S05]  /*6970*/  BSYNC B2 ;  /* 0x0000000000027941 */ /* 0x000fea0003800000 */
.L_x_3418:
[----:B--2---:R0:W-:Y:S02]  /*6980*/  STG.E.128 desc[UR54][R48.64], R44 ;  /* 0x0000002c30007986 */ /* 0x0041e4000c101d36 */
.L_x_3417:
[----:B------:R-:W-:Y:S05]  /*6990*/  BSYNC B1 ;  /* 0x0000000000017941 */ /* 0x000fea0003800000 */
.L_x_3416:
        /* <DEDUP_REMOVED lines=13> */
[--C-:B------:R-:W-:Y:S01]  /*6a70*/  SHF.R.U32.HI R70, RZ, 0x18, R71.reuse ;  /* 0x00000018ff467819 */ /* 0x100fe20000011647 */
[----:B------:R-:W-:Y:S01]  /*6a80*/  IMAD.SHL.U32 R69, R69, 0x100, RZ ;  /* 0x0000010045457824 */ /* 0x000fe200078e00ff */
[----:B------:R-:W-:Y:S02]  /*6a90*/  SHF.R.U32.HI R72, RZ, 0x10, R71 ;  /* 0x00000010ff487819 */ /* 0x000fe40000011647 */
[----:B------:R-:W-:Y:S01]  /*6aa0*/  PRMT R70, R70, 0x654, R51 ;  /* 0x0000065446467816 */ /* 0x000fe20000000033 */
[----:B------:R-:W-:Y:S01]  /*6ab0*/  IMAD.SHL.U32 R51, R74, 0x100, RZ ;  /* 0x000001004a337824 */ /* 0x000fe200078e00ff */
[----:B------:R-:W-:Y:S02]  /*6ac0*/  PRMT R68, R73, 0x654, R50 ;  /* 0x0000065449447816 */ /* 0x000fe40000000032 */
[----:B------:R-:W-:Y:S01]  /*6ad0*/  LOP3.LUT R71, R70, 0xff00, R69, 0xf8, !PT ;  /* 0x0000ff0046477812 */ /* 0x000fe200078ef845 */
[----:B------:R-:W-:Y:S01]  /*6ae0*/  IMAD.U32 R70, R72, 0x10000, RZ ;  /* 0x0001000048467824 */ /* 0x000fe200078e00ff */
[----:B------:R-:W-:Y:S01]  /*6af0*/  LOP3.LUT R68, R68, 0xff00, R51, 0xf8, !PT ;  /* 0x0000ff0044447812 */ /* 0x000fe200078ef833 */
[----:B------:R-:W-:Y:S01]  /*6b00*/  IMAD.U32 R51, R75, 0x10000, RZ ;  /* 0x000100004b337824 */ /* 0x000fe200078e00ff */
[----:B--2---:R-:W-:-:S02]  /*6b10*/  MOV R50, R44 ;  /* 0x0000002c00327202 */ /* 0x004fc40000000f00 */
        /* <DEDUP_REMOVED lines=90> */
.L_x_3423:
[----:B------:R-:W-:Y:S05]  /*70c0*/  BSYNC B2 ;  /* 0x0000000000027941 */ /* 0x000fea0003800000 */
.L_x_3422:
[----:B--2---:R0:W-:Y:S02]  /*70d0*/  STG.E.128 desc[UR54][R48.64+0x20], R44 ;  /* 0x0000202c30007986 */ /* 0x0041e4000c101d36 */
.L_x_3421:
[----:B------:R-:W-:Y:S05]  /*70e0*/  BSYNC B1 ;  /* 0x0000000000017941 */ /* 0x000fea0003800000 */
.L_x_3420:
        /* <DEDUP_REMOVED lines=64> */
[-C--:B------:R-:W-:Y:S01]  /*74f0*/  F2FP.F16.E4M3.UNPACK_B R66, R68.reuse.H1 ;  /* 0x00000044ff42723e */ /* 0x080fe200030006ff */
[-C--:B------:R-:W-:Y:S01]  /*7500*/  FMUL.FTZ R70, R50, R141.reuse ;  /* 0x0000008d32467220 */ /* 0x080fe20000410000 */
[C---:B------:R-:W-:Y:S01]  /*7510*/  FMUL.FTZ R141, R51.reuse, R141 ;  /* 0x0000008d338d7220 */ /* 0x040fe20000410000 */
[----:B------:R-:W-:Y:S02]  /*7520*/  F2FP.F16.E4M3.UNPACK_B R68, R68 ;  /* 0x00000044ff44723e */ /* 0x000fe400020006ff */
[-C--:B------:R-:W-:Y:S01]  /*7530*/  FFMA.FTZ R73, R51, R140.reuse, -R70 ;  /* 0x0000008c33497223 */ /* 0x080fe20000010846 */
[----:B------:R-:W-:Y:S01]  /*7540*/  F2FP.SATFINITE.E4M3.F32.PACK_AB_MERGE_C R76, R72, R69, RZ ;  /* 0x00000045484c723e */ /* 0x000fe200048070ff */
[----:B------:R-:W-:Y:S01]  /*7550*/  FFMA.FTZ R140, R50, R140, R141 ;  /* 0x0000008c328c7223 */ /* 0x000fe2000001008d */
[----:B------:R-:W-:Y:S01]  /*7560*/  F2FP.F16.E4M3.UNPACK_B R51, R47.H1 ;  /* 0x0000002fff33723e */ /* 0x000fe200030006ff */
[--C-:B------:R-:W-:Y:S01]  /*7570*/  HADD2.F32 R67, -RZ, R66.reuse.H1_H1 ;  /* 0x30000042ff437230 */ /* 0x100fe20000004100 */
[-C--:B------:R-:W-:Y:S01]  /*7580*/  F2FP.F16.E4M3.UNPACK_B R69, R71.reuse.H1 ;  /* 0x00000047ff45723e */ /* 0x080fe200030006ff */
[----:B------:R-:W-:Y:S01]  /*7590*/  HADD2.F32 R66, -RZ, R66.H0_H0 ;  /* 0x20000042ff427230 */ /* 0x000fe20000004100 */
[-C--:B------:R-:W-:Y:S01]  /*75a0*/  F2FP.F16.E4M3.UNPACK_B R50, R46.reuse.H1 ;  /* 0x0000002eff32723e */ /* 0x080fe200030006ff */
        /* <DEDUP_REMOVED lines=14> */
[----:B------:R-:W-:-:S02]  /*7690*/  HADD2.F32 R71, -RZ, R71.H0_H0 ;  /* 0x20000047ff477230 */ /* 0x000fc40000004100 */
[C---:B------:R-:W-:Y:S01]  /*76a0*/  FMUL.FTZ R70, R50.reuse, R70 ;  /* 0x0000004632467220 */ /* 0x040fe20000410000 */
[----:B------:R-:W-:Y:S02]  /*76b0*/  HADD2.F32 R69, -RZ, R69.H0_H0 ;  /* 0x20000045ff457230 */ /* 0x000fe40000004100 */
[-C--:B------:R-:W-:Y:S01]  /*76c0*/  FFMA.FTZ R75, R50, R64.reuse, -R75 ;  /* 0x00000040324b7223 */ /* 0x080fe2000001084b */
[--C-:B------:R-:W-:Y:S02]  /*76d0*/  HADD2.F32 R50, -RZ, R47.reuse.H0_H0 ;  /* 0x2000002fff327230 */ /* 0x100fe40000004100 */
[----:B------:R-:W-:Y:S01]  /*76e0*/  FFMA.FTZ R70, R51, R64, R70 ;  /* 0x0000004033467223 */ /* 0x000fe20000010046 */
[----:B------:R-:W-:Y:S02]  /*76f0*/  HADD2.F32 R51, -RZ, R47.H1_H1 ;  /* 0x3000002fff337230 */ /* 0x000fe40000004100 */
[----:B------:R-:W-:Y:S01]  /*7700*/  FFMA.FTZ R67, R65, R67, R72 ;  /* 0x0000004341437223 */ /* 0x000fe20000010048 */
[----:B------:R-:W-:-:S02]  /*7710*/  HADD2.F32 R47, -RZ, R46.H0_H0 ;  /* 0x2000002eff2f7230 */ /* 0x000fc40000004100 */
[-C--:B------:R-:W-:Y:S01]  /*7720*/  FMUL.FTZ R72, R50, R69.reuse ;  /* 0x0000004532487220 */ /* 0x080fe20000410000 */
[----:B------:R-:W-:Y:S02]  /*7730*/  HADD2.F32 R46, -RZ, R46.H1_H1 ;  /* 0x3000002eff2e7230 */ /* 0x000fe40000004100 */
[C---:B------:R-:W-:Y:S01]  /*7740*/  FMUL.FTZ R65, R51.reuse, R69 ;  /* 0x0000004533417220 */ /* 0x040fe20000410000 */
[----:B------:R-:W-:Y:S02]  /*7750*/  HADD2.F32 R68, -RZ, R68.H0_H0 ;  /* 0x20000044ff447230 */ /* 0x000fe40000004100 */
[-C--:B------:R-:W-:Y:S01]  /*7760*/  FFMA.FTZ R72, R51, R66.reuse, R72 ;  /* 0x0000004233487223 */ /* 0x080fe20000010048 */
[----:B------:R-:W-:Y:S01]  /*7770*/  F2FP.SATFINITE.E4M3.F32.PACK_AB_MERGE_C R70, R70, R75, RZ ;  /* 0x0000004b4646723e */ /* 0x000fe200048070ff */
[-C--:B------:R-:W-:Y:S01]  /*7780*/  FMUL.FTZ R64, R46, R71.reuse ;  /* 0x000000472e407220 */ /* 0x080fe20000410000 */
[----:B------:R-:W-:Y:S01]  /*7790*/  FMUL.FTZ R71, R47, R71 ;  /* 0x000000472f477220 */ /* 0x000fe20000410000 */
[----:B------:R-:W-:Y:S01]  /*77a0*/  FFMA.FTZ R65, R50, R66, -R65 ;  /* 0x0000004232417223 */ /* 0x000fe20000010841 */
[----:B------:R-:W-:Y:S01]  /*77b0*/  F2FP.SATFINITE.E4M3.F32.PACK_AB_MERGE_C R67, R67, R74, RZ ;  /* 0x0000004a4343723e */ /* 0x000fe200048070ff */
[-C--:B------:R-:W-:Y:S01]  /*77c0*/  FFMA.FTZ R64, R47, R68.reuse, -R64 ;  /* 0x000000442f407223 */ /* 0x080fe20000010840 */
[----:B------:R-:W-:Y:S01]  /*77d0*/  FFMA.FTZ R71, R46, R68, R71 ;  /* 0x000000442e477223 */ /* 0x000fe20000010047 */
[----:B------:R-:W-:-:S02]  /*77e0*/  F2FP.SATFINITE.E4M3.F32.PACK_AB_MERGE_C R44, R140, R73, R76 ;  /* 0x000000498c2c723e */ /* 0x000fc4000480704c */
[----:B------:R-:W-:Y:S02]  /*77f0*/  F2FP.SATFINITE.E4M3.F32.PACK_AB_MERGE_C R47, R72, R65, R67 ;  /* 0x00000041482f723e */ /* 0x000fe40004807043 */
[----:B------:R-:W-:-:S07]  /*7800*/  F2FP.SATFINITE.E4M3.F32.PACK_AB_MERGE_C R46, R71, R64, R70 ;  /* 0x00000040472e723e */ /* 0x000fce0004807046 */
.L_x_3427:
[----:B------:R-:W-:Y:S05]  /*7810*/  BSYNC B2 ;  /* 0x0000000000027941 */ /* 0x000fea0003800000 */
.L_x_3426:
[----:B--2---:R0:W-:Y:S02]  /*7820*/  STG.E.128 desc[UR54][R48.64+0x40], R44 ;  /* 0x0000402c30007986 */ /* 0x0041e4000c101d36 */
.L_x_3425:
[----:B------:R-:W-:Y:S05]  /*7830*/  BSYNC B1 ;  /* 0x0000000000017941 */ /* 0x000fea0003800000 */
.L_x_3424:
        /* <DEDUP_REMOVED lines=71> */
[-C--:B------:R-:W-:Y:S01]  /*7cb0*/  F2FP.F16.E4M3.UNPACK_B R61, R63.reuse.H1 ;  /* 0x0000003fff3d723e */ /* 0x080fe200030006ff */
[----:B------:R-:W-:Y:S01]  /*7cc0*/  HADD2.F32 R51, -RZ, R50.H0_H0 ;  /* 0x20000032ff337230 */ /* 0x000fe20000004100 */
[----:B------:R-:W-:Y:S01]  /*7cd0*/  F2FP.F16.E4M3.UNPACK_B R45, R46.H1 ;  /* 0x0000002eff2d723e */ /* 0x000fe200030006ff */
[----:B------:R-:W-:Y:S01]  /*7ce0*/  HADD2.F32 R67, -RZ, R64.H1_H1 ;  /* 0x30000040ff437230 */ /* 0x000fe20000004100 */
        /* <DEDUP_REMOVED lines=39> */
.L_x_3431:
[----:B------:R-:W-:Y:S05]  /*7f60*/  BSYNC B2 ;  /* 0x0000000000027941 */ /* 0x000fea0003800000 */
.L_x_3430:
[----:B--2---:R0:W-:Y:S02]  /*7f70*/  STG.E.128 desc[UR54][R48.64+0x60], R44 ;  /* 0x0000602c30007986 */ /* 0x0041e4000c101d36 */
.L_x_3429:
[----:B------:R-:W-:Y:S05]  /*7f80*/  BSYNC B1 ;  /* 0x0000000000017941 */ /* 0x000fea0003800000 */
.L_x_3428:
        /* <DEDUP_REMOVED lines=11> */
[--C-:B------:R-:W-:Y:S02]  /*8040*/  SHF.R.U32.HI R57, RZ, 0x8, R59.reuse ;  /* 0x00000008ff397819 */ /* 0x100fe4000001163b */
[----:B------:R-:W-:-:S02]  /*8050*/  SHF.R.U32.HI R56, RZ, 0x18, R59 ;  /* 0x00000018ff387819 */ /* 0x000fc4000001163b */
[----:B------:R-:W-:Y:S01]  /*8060*/  LOP3.LUT R51, R59, 0xff, RZ, 0xc0, !PT ;  /* 0x000000ff3b337812 */ /* 0x000fe200078ec0ff */
[----:B------:R-:W-:Y:S01]  /*8070*/  IMAD.SHL.U32 R57, R57, 0x100, RZ ;  /* 0x0000010039397824 */ /* 0x000fe200078e00ff */
[----:B------:R-:W-:Y:S02]  /*8080*/  SHF.R.U32.HI R60, RZ, 0x10, R59 ;  /* 0x00000010ff3c7819 */ /* 0x000fe4000001163b */
[----:B------:R-:W-:Y:S01]  /*8090*/  PRMT R56, R56, 0x654, R51 ;  /* 0x0000065438387816 */ /* 0x000fe20000000033 */
[----:B------:R-:W-:Y:S01]  /*80a0*/  IMAD.SHL.U32 R51, R61, 0x100, RZ ;  /* 0x000001003d337824 */ /* 0x000fe200078e00ff */
[----:B------:R-:W-:Y:S01]  /*80b0*/  PRMT R50, R63, 0x654, R50 ;  /* 0x000006543f327816 */ /* 0x000fe20000000032 */
[----:B------:R-:W-:Y:S01]  /*80c0*/  IMAD.U32 R60, R60, 0x10000, RZ ;  /* 0x000100003c3c7824 */ /* 0x000fe200078e00ff */
[----:B------:R-:W-:Y:S02]  /*80d0*/  LOP3.LUT R57, R56, 0xff00, R57, 0xf8, !PT ;  /* 0x0000ff0038397812 */ /* 0x000fe400078ef839 */
[----:B------:R-:W-:-:S02]  /*80e0*/  LOP3.LUT R51, R50, 0xff00, R51, 0xf8, !PT ;  /* 0x0000ff0032337812 */ /* 0x000fc400078ef833 */
[----:B------:R-:W-:Y:S02]  /*80f0*/  SHF.L.U32 R56, R58, 0x10, RZ ;  /* 0x000000103a387819 */ /* 0x000fe400000006ff */
[----:B------:R-:W-:Y:S02]  /*8100*/  F2FP.F16.E4M3.UNPACK_B R58, R95.H1 ;  /* 0x0000005fff3a723e */ /* 0x000fe400030006ff */
[-C--:B--2---:R-:W-:Y:S02]  /*8110*/  F2FP.F16.E4M3.UNPACK_B R50, R45.reuse ;  /* 0x0000002dff32723e */ /* 0x084fe400020006ff */
        /* <DEDUP_REMOVED lines=88> */
.L_x_3435:
[----:B------:R-:W-:Y:S05]  /*86a0*/  BSYNC B2 ;  /* 0x0000000000027941 */ /* 0x000fea0003800000 */
.L_x_3434:
[----:B--2---:R0:W-:Y:S02]  /*86b0*/  STG.E.128 desc[UR54][R48.64+0x80], R44 ;  /* 0x0000802c30007986 */ /* 0x0041e4000c101d36 */
.L_x_3433:
[----:B------:R-:W-:Y:S05]  /*86c0*/  BSYNC B1 ;  /* 0x0000000000017941 */ /* 0x000fea0003800000 */
.L_x_3432:
[----:B------:R-:W-:-:S13]  /*86d0*/  ISETP.NE.AND P3, PT, R39, RZ, PT ;  /* 0x000000ff2700720c */ /* 0x000fda0003f65270 */
[----:B------:R-:W-:Y:S05]  /*86e0*/  @!P3 BRA `(.L_x_3415) ;  /* 0x0000007000dcb947 */ /* 0x000fea0003800000 */
[----:B0-234-:R0:W2:Y:S01]  /*86f0*/  LDS.128 R44, [R41+0x2b200] ;  /* 0x02b20000292c7984 */ /* 0x01d0a20000000c00 */
[----:B------:R-:W-:Y:S01]  /*8700*/  ISETP.GE.AND P3, PT, R226, R133, PT ;  /* 0x00000085e200720c */ /* 0x000fe20003f66270 */
[----:B------:R-:W-:-:S12]  /*8710*/  BSSY B1, `(.L_x_3436) ;  /* 0x000006d000017945 */ /* 0x000fd80003800000 */
[----:B0-----:R-:W-:Y:S05]  /*8720*/  @P3 BRA `(.L_x_3437) ;  /* 0x0000000400ac3947 */ /* 0x001fea0003800000 */
[--C-:B------:R-:W-:Y:S01]  /*8730*/  SHF.R.U32.HI R58, RZ, 0x10, R53.reuse ;  /* 0x00000010ff3a7819 */ /* 0x100fe20000011635 */
[----:B--2---:R-:W-:Y:S01]  /*8740*/  IMAD.MOV.U32 R51, RZ, RZ, R46 ;  /* 0x000000ffff337224 */ /* 0x004fe200078e002e */
[----:B------:R-:W-:Y:S01]  /*8750*/  SHF.R.U32.HI R56, RZ, 0x8, R53 ;  /* 0x00000008ff387819 */ /* 0x000fe20000011635 */
[----:B------:R-:W-:Y:S01]  /*8760*/  IMAD.MOV.U32 R52, RZ, RZ, R47 ;  /* 0x000000ffff347224 */ /* 0x000fe200078e002f */
[----:B------:R-:W-:Y:S02]  /*8770*/  LOP3.LUT R50, R53, 0xff, RZ, 0xc0, !PT ;  /* 0x000000ff35327812 */ /* 0x000fe400078ec0ff */
[----:B------:R-:W-:Y:S01]  /*8780*/  SHF.R.U32.HI R59, RZ, 0x18, R53 ;  /* 0x00000018ff3b7819 */ /* 0x000fe20000011635 */
[----:B------:R-:W-:Y:S01]  /*8790*/  IMAD.SHL.U32 R46, R56, 0x100, RZ ;  /* 0x00000100382e7824 */ /* 0x000fe200078e00ff */
[--C-:B------:R-:W-:Y:S02]  /*87a0*/  SHF.R.U32.HI R53, RZ, 0x8, R55.reuse ;  /* 0x00000008ff357819 */ /* 0x100fe40000011637 */
[----:B------:R-:W-:-:S02]  /*87b0*/  SHF.R.U32.HI R57, RZ, 0x10, R55 ;  /* 0x00000010ff397819 */ /* 0x000fc40000011637 */
[----:B------:R-:W-:Y:S02]  /*87c0*/  LOP3.LUT R54, R55, 0xff0000ff, RZ, 0xc0, !PT ;  /* 0xff0000ff37367812 */ /* 0x000fe400078ec0ff */
[----:B------:R-:W-:Y:S02]  /*87d0*/  SHF.L.U32 R53, R53, 0x8, RZ ;  /* 0x0000000835357819 */ /* 0x000fe400000006ff */
[----:B------:R-:W-:Y:S02]  /*87e0*/  PRMT R47, R59, 0x654, R50 ;  /* 0x000006543b2f7816 */ /* 0x000fe40000000032 */
[----:B------:R-:W-:Y:S01]  /*87f0*/  LOP3.LUT R56, R54, 0xff00, R53, 0xf8, !PT ;  /* 0x0000ff0036387812 */ /* 0x000fe200078ef835 */
[----:B------:R-:W-:Y:S01]  /*8800*/  IMAD.U32 R53, R57, 0x10000, RZ ;  /* 0x0001000039357824 */ /* 0x000fe200078e00ff */
[----:B------:R-:W-:Y:S01]  /*8810*/  LOP3.LUT R50, R47, 0xff00, R46, 0xf8, !PT ;  /* 0x0000ff002f327812 */ /* 0x000fe200078ef82e */
[----:B------:R-:W-:Y:S01]  /*8820*/  IMAD.U32 R47, R58, 0x10000, RZ ;  /* 0x000100003a2f7824 */ /* 0x000fe200078e00ff */
[----:B------:R-:W-:-:S02]  /*8830*/  F2FP.F16.E4M3.UNPACK_B R54, R93.H1 ;  /* 0x0000005dff36723e */ /* 0x000fc400030006ff */
        /* <DEDUP_REMOVED lines=90> */
.L_x_3437:
[----:B------:R-:W-:Y:S05]  /*8de0*/  BSYNC B1 ;  /* 0x0000000000017941 */ /* 0x000fea0003800000 */
.L_x_3436:
[----:B--2---:R0:W-:Y:S01]  /*8df0*/  STG.E.128 desc[UR54][R48.64+0xa0], R44 ;  /* 0x0000a02c30007986 */ /* 0x0041e2000c101d36 */
[----:B------:R-:W-:Y:S05]  /*8e00*/  BRA `(.L_x_3415) ;  /* 0x0000006c00147947 */ /* 0x000fea0003800000 */
.L_x_3383:
        /* <DEDUP_REMOVED lines=31> */
[----:B------:R-:W-:Y:S02]  /*9000*/  CS2R R90, SRZ ;  /* 0x00000000005a7805 */ /* 0x000fe4000001ff00 */
[----:B------:R-:W-:Y:S02]  /*9010*/  CS2R R88, SRZ ;  /* 0x0000000000587805 */ /* 0x000fe4000001ff00 */
[----:B------:R-:W-:Y:S01]  /*9020*/  IADD3.X R97, R20, UR5, R100, P2, P3 ;  /* 0x0000000514617c10 */ /* 0x000fe200097e6464 */
[----:B------:R-:W-:-:S02]  /*9030*/  ULDC.64 UR4, c[0x0][0x400] ;  /* 0x0001000000047ab9 */ /* 0x000fc40000000a00 */
[----:B------:R-:W-:-:S04]  /*9040*/  IADD3 R98, P2, P3, R104, UR4, R92 ;  /* 0x0000000468627c10 */ /* 0x000fc8000fb5e05c */
[----:B------:R-:W-:Y:S02]  /*9050*/  IADD3.X R99, R25, UR5, R43, P2, P3 ;  /* 0x0000000519637c10 */ /* 0x000fe400097e642b */
[----:B------:R-:W-:Y:S02]  /*9060*/  ISETP.GE.AND P2, PT, R18, R133, PT ;  /* 0x000000851200720c */ /* 0x000fe40003f46270 */
[----:B------:R-:W-:Y:S02]  /*9070*/  CS2R R50, SRZ ;  /* 0x0000000000327805 */ /* 0x000fe4000001ff00 */
[----:B------:R-:W-:Y:S02]  /*9080*/  CS2R R48, SRZ ;  /* 0x0000000000307805 */ /* 0x000fe4000001ff00 */
[----:B------:R-:W-:Y:S02]  /*9090*/  CS2R R62, SRZ ;  /* 0x00000000003e7805 */ /* 0x000fe4000001ff00 */
[----:B------:R-:W-:-:S05]  /*90a0*/  CS2R R60, SRZ ;  /* 0x00000000003c7805 */ /* 0x000fca000001ff00 */
[----:B------:R0:W5:Y:S04]  /*90b0*/  @!P2 LDG.E.128 R52, desc[UR54][R96.64] ;  /* 0x000000366034a981 */ /* 0x000168000c1e1d00 */
[----:B------:R0:W5:Y:S01]  /*90c0*/  @!P2 LDG.E.128 R88, desc[UR54][R98.64] ;  /* 0x000000366258a981 */ /* 0x000162000c1e1d00 */
[----:B------:R-:W-:Y:S02]  /*90d0*/  ISETP.GE.AND P2, PT, R0, R133, PT ;  /* 0x000000850000720c */ /* 0x000fe40003f46270 */
[----:B------:R-:W-:Y:S02]  /*90e0*/  CS2R R46, SRZ ;  /* 0x00000000002e7805 */ /* 0x000fe4000001ff00 */
[----:B------:R-:W-:Y:S02]  /*90f0*/  CS2R R44, SRZ ;  /* 0x00000000002c7805 */ /* 0x000fe4000001ff00 */
[----:B------:R-:W-:-:S02]  /*9100*/  CS2R R58, SRZ ;  /* 0x00000000003a7805 */ /* 0x000fc4000001ff00 */
[----:B------:R-:W-:-:S05]  /*9110*/  CS2R R56, SRZ ;  /* 0x0000000000387805 */ /* 0x000fca000001ff00 */
[----:B------:R0:W5:Y:S04]  /*9120*/  @!P2 LDG.E.128 R48, desc[UR54][R96.64+0x20] ;  /* 0x000020366030a981 */ /* 0x000168000c1e1d00 */
[----:B------:R0:W5:Y:S01]  /*9130*/  @!P2 LDG.E.128 R60, desc[UR54][R98.64+0x20] ;  /* 0x00002036623ca981 */ /* 0x000162000c1e1d00 */
[----:B------:R-:W-:-:S13]  /*9140*/  ISETP.GE.AND P2, PT, R6, R133, PT ;  /* 0x000000850600720c */ /* 0x000fda0003f46270 */
[----:B------:R0:W5:Y:S04]  /*9150*/  @!P2 LDG.E.128 R44, desc[UR54][R96.64+0x40] ;  /* 0x00004036602ca981 */ /* 0x000168000c1e1d00 */
[----:B------:R0:W5:Y:S02]  /*9160*/  @!P2 LDG.E.128 R56, desc[UR54][R98.64+0x40] ;  /* 0x000040366238a981 */ /* 0x000164000c1e1d00 */
.L_x_3439:
[----:B------:R-:W-:Y:S05]  /*9170*/  BSYNC B1 ;  /* 0x0000000000017941 */ /* 0x000fea0003800000 */
.L_x_3438:
[----:B0-----:R-:W-:Y:S01]  /*9180*/  VIADD R96, R220, 0x80 ;  /* 0x00000080dc607836 */ /* 0x001fe20000000000 */
[----:B------:R-:W-:Y:S01]  /*9190*/  BSSY B1, `(.L_x_3440) ;  /* 0x0000024000017945 */ /* 0x000fe20003800000 */
[----:B-----5:R-:W-:Y:S01]  /*91a0*/  MOV R166, R46 ;  /* 0x0000002e00a67202 */ /* 0x020fe20000000f00 */
[----:B------:R-:W-:Y:S02]  /*91b0*/  IMAD.MOV.U32 R167, RZ, RZ, R44 ;  /* 0x000000ffffa77224 */ /* 0x000fe400078e002c */
[----:B------:R-:W-:-:S13]  /*91c0*/  ISETP.GE.AND P3, PT, R96, R42, PT ;  /* 0x0000002a6000720c */ /* 0x000fda0003f66270 */
[----:B------:R-:W-:Y:S05]  /*91d0*/  @P3 BRA `(.L_x_3441) ;  /* 0x00000000007c3947 */ /* 0x000fea0003800000 */
[----:B------:R-:W-:Y:S01]  /*91e0*/  IADD3 R93, P2, P5, R110, R94, R11 ;  /* 0x0000005e6e5d7210 */ /* 0x000fe20007d5e00b */
[----:B------:R-:W-:Y:S01]  /*91f0*/  ULDC.64 UR4, c[0x0][0x3e8] ;  /* 0x0000fa0000047ab9 */ /* 0x000fe20000000a00 */
[----:B------:R-:W-:Y:S02]  /*9200*/  CS2R R74, SRZ ;  /* 0x00000000004a7805 */ /* 0x000fe4000001ff00 */
[----:B------:R-:W-:Y:S02]  /*9210*/  CS2R R72, SRZ ;  /* 0x0000000000487805 */ /* 0x000fe4000001ff00 */
[----:B------:R-:W-:Y:S02]  /*9220*/  IADD3.X R100, R20, R100, R10, P2, P5 ;  /* 0x0000006414647210 */ /* 0x000fe400017ea40a */
[----:B------:R-:W-:Y:S02]  /*9230*/  CS2R R86, SRZ ;  /* 0x0000000000567805 */ /* 0x000fe4000001ff00 */
[----:B------:R-:W-:-:S02]  /*9240*/  IADD3 R94, P2, P5, R104, R92, R13 ;  /* 0x0000005c685e7210 */ /* 0x000fc40007d5e00d */
[----:B------:R-:W-:Y:S02]  /*9250*/  CS2R R84, SRZ ;  /* 0x0000000000547805 */ /* 0x000fe4000001ff00 */
        /* <DEDUP_REMOVED lines=23> */
.L_x_3441:
[----:B------:R-:W-:Y:S05]  /*93d0*/  BSYNC B1 ;  /* 0x0000000000017941 */ /* 0x000fea0003800000 */
.L_x_3440:
        /* <DEDUP_REMOVED lines=26> */
.L_x_3442:
[----:B------:R-:W-:Y:S01]  /*9580*/  IMAD R43, R17, 0x8, R16 ;  /* 0x00000008112b7824 */ /* 0x000fe200078e0210 */
[----:B------:R-:W-:Y:S01]  /*9590*/  SHF.L.U32 R100, R221, 0x1f, RZ ;  /* 0x0000001fdd647819 */ /* 0x000fe200000006ff */
[----:B------:R-:W1:Y:S01]  /*95a0*/  LDC R152, c[0x0][0x2f4] ;  /* 0x0000bd00ff987b82 */ /* 0x000e620000000800 */
[----:B------:R-:W-:Y:S02]  /*95b0*/  BSSY B1, `(.L_x_3443) ;  /* 0x0000004000017945 */ /* 0x000fe40003800000 */
[----:B------:R-:W2:Y:S05]  /*95c0*/  SYNCS.PHASECHK.TRANS64.TRYWAIT P5, [R43+URZ+0x33490], R100 ;  /* 0x033490642b0075a7 */ /* 0x000eaa00080a017f */
[----:B------:R-:W3:Y:S01]  /*95d0*/  LDC.64 R136, c[0x0][0x300] ;  /* 0x0000c000ff887b82 */ /* 0x000ee20000000a00 */
[----:B--2---:R-:W-:Y:S05]  /*95e0*/  @!P5 BRA `(.L_x_3444) ;  /* 0x000002200048d947 */ /* 0x004fea0003800000 */
.L_x_3705:
[----:B------:R-:W-:Y:S05]  /*95f0*/  BSYNC B1 ;  /* 0x0000000000017941 */ /* 0x000fea0003800000 */
.L_x_3443:
[----:B------:R-:W-:Y:S01]  /*9600*/  BSSY B1, `(.L_x_3445) ;  /* 0x0000304000017945 */ /* 0x000fe20003800000 */
[----:B-1----:R-:W-:Y:S01]  /*9610*/  IADD3 R158, -R121, R152, RZ ;  /* 0x00000098799e7210 */ /* 0x002fe20007ffe1ff */
[----:B------:R-:W-:Y:S02]  /*9620*/  IMAD.MOV.U32 R139, RZ, RZ, R140 ;  /* 0x000000ffff8b7224 */ /* 0x000fe400078e008c */
[----:B------:R-:W-:Y:S05]  /*9630*/  @P4 BRA `(.L_x_3446) ;  /* 0x0000003000004947 */ /* 0x000fea0003800000 */
[----:B------:R-:W-:Y:S01]  /*9640*/  ISETP.NE.AND P4, PT, R34, RZ, PT ;  /* 0x000000ff2200720c */ /* 0x000fe20003f85270 */
[-C--:B---3--:R-:W-:Y:S01]  /*9650*/  IMAD.WIDE.U32 R140, R220, R136.reuse, R138 ;  /* 0x00000088dc8c7225 */ /* 0x088fe200078e008a */
[----:B0-----:R-:W-:Y:S01]  /*9660*/  SHF.R.S32.HI R92, RZ, 0x1f, R220 ;  /* 0x0000001fff5c7819 */ /* 0x001fe200000114dc */
[----:B------:R-:W-:Y:S04]  /*9670*/  BSSY B2, `(.L_x_3447) ;  /* 0x0000100000027945 */ /* 0x000fe80003800000 */
[----:B------:R-:W-:-:S04]  /*9680*/  IMAD R92, R92, R136, RZ ;  /* 0x000000885c5c7224 */ /* 0x000fc800078e02ff */
[----:B------:R-:W-:-:S04]  /*9690*/  IMAD R93, R220, R137, R92 ;  /* 0x00000089dc5d7224 */ /* 0x000fc800078e025c */
[----:B------:R-:W-:Y:S01]  /*96a0*/  IMAD.IADD R170, R93, 0x1, R141 ;  /* 0x000000015daa7824 */ /* 0x000fe200078e028d */
[----:B------:R-:W-:Y:S06]  /*96b0*/  @!P4 BRA `(.L_x_3448) ;  /* 0x0000000c00ecc947 */ /* 0x000fec0003800000 */
[----:B------:R-:W-:Y:S01]  /*96c0*/  SEL R92, R121, R158, !P0 ;  /* 0x0000009e795c7207 */ /* 0x000fe20004000000 */
[----:B------:R-:W-:Y:S01]  /*96d0*/  BSSY B3, `(.L_x_3449) ;  /* 0x00000ed000037945 */ /* 0x000fe20003800000 */
[----:B------:R-:W-:Y:S02]  /*96e0*/  ISETP.GE.AND P4, PT, R18, R133, PT ;  /* 0x000000851200720c */ /* 0x000fe40003f86270 */
[----:B------:R-:W-:-:S04]  /*96f0*/  SHF.R.S32.HI R93, RZ, 0x1f, R92 ;  /* 0x0000001fff5d7819 */ /* 0x000fc8000001145c */
[----:B------:R-:W-:-:S04]  /*9700*/  LEA.HI R93, R93, R92, RZ, 0x5 ;  /* 0x0000005c5d5d7211 */ /* 0x000fc800078f28ff */
[----:B------:R-:W-:-:S04]  /*9710*/  LEA.HI.SX32 R93, R93, R120, 0x1b ;  /* 0x000000785d5d7211 */ /* 0x000fc800078fdaff */
[----:B------:R-:W-:Y:S01]  /*9720*/  SHF.R.S32.HI R92, RZ, 0x1f, R93 ;  /* 0x0000001fff5c7819 */ /* 0x000fe2000001145d */
[----:B------:R-:W-:-:S03]  /*9730*/  IMAD.SHL.U32 R179, R93, 0x10, RZ ;  /* 0x000000105db37824 */ /* 0x000fc600078e00ff */
[----:B------:R-:W-:Y:S02]  /*9740*/  LEA.HI R92, R92, R93, RZ, 0x2 ;  /* 0x0000005d5c5c7211 */ /* 0x000fe400078f10ff */
[----:B------:R-:W-:Y:S02]  /*9750*/  LOP3.LUT R93, R227, 0x30, R179, 0xf8, !PT ;  /* 0x00000030e35d7812 */ /* 0x000fe400078ef8b3 */
[----:B------:R-:W-:Y:S02]  /*9760*/  SHF.R.S32.HI R92, RZ, 0x2, R92 ;  /* 0x00000002ff5c7819 */ /* 0x000fe4000001145c */
[----:B------:R-:W-:-:S03]  /*9770*/  LOP3.LUT R93, R93, R228, RZ, 0x3c, !PT ;  /* 0x000000e45d5d7212 */ /* 0x000fc600078e3cff */
[----:B------:R-:W-:-:S04]  /*9780*/  IMAD R92, R92, 0x2800, R229 ;  /* 0x000028005c5c7824 */ /* 0x000fc800078e02e5 */
[----:B------:R-:W-:Y:S02]  /*9790*/  IMAD.IADD R92, R92, 0x1, R93 ;  /* 0x000000015c5c7824 */ /* 0x000fe400078e025d */
[C---:B------:R-:W-:Y:S02]  /*97a0*/  IMAD R93, R17.reuse, 0x7800, R144 ;  /* 0x00007800115d7824 */ /* 0x040fe400078e0290 */
[----:B------:R-:W-:-:S03]  /*97b0*/  IMAD R95, R17, 0x7800, R92 ;  /* 0x00007800115f7824 */ /* 0x000fc600078e025c */
[C---:B------:R-:W-:Y:S01]  /*97c0*/  IADD3 R93, R16.reuse, R93, RZ ;  /* 0x0000005d105d7210 */ /* 0x040fe20007ffe0ff */
[----:B------:R-:W-:-:S05]  /*97d0*/  IMAD.IADD R96, R16, 0x1, R95 ;  /* 0x0000000110607824 */ /* 0x000fca00078e025f */
[----:B------:R-:W0:Y:S04]  /*97e0*/  LDS.128 R92, [R93+0x24200] ;  /* 0x024200005d5c7984 */ /* 0x000e280000000c00 */
[----:B------:R-:W1:Y:S01]  /*97f0*/  LDS.128 R96, [R96+0x24200] ;  /* 0x0242000060607984 */ /* 0x000e620000000c00 */
[----:B------:R-:W-:Y:S05]  /*9800*/  @P4 BRA `(.L_x_3450) ;  /* 0x0000000c00644947 */ /* 0x000fea0003800000 */
[--C-:B------:R-:W-:Y:S02]  /*9810*/  SHF.R.U32.HI R88, RZ, 0x8, R53.reuse ;  /* 0x00000008ff587819 */ /* 0x100fe40000011635 */
[----:B------:R-:W-:Y:S02]  /*9820*/  LOP3.LUT R54, R53, 0xff, RZ, 0xc0, !PT ;  /* 0x000000ff35367812 */ /* 0x000fe400078ec0ff */
[----:B------:R-:W-:Y:S01]  /*9830*/  SHF.R.U32.HI R183, RZ, 0x18, R53 ;  /* 0x00000018ffb77819 */ /* 0x000fe20000011635 */
[----:B------:R-:W-:Y:S01]  /*9840*/  IMAD.SHL.U32 R88, R88, 0x100, RZ ;  /* 0x0000010058587824 */ /* 0x000fe200078e00ff */
[--C-:B------:R-:W-:Y:S02]  /*9850*/  SHF.R.U32.HI R182, RZ, 0x8, R89.reuse ;  /* 0x00000008ffb67819 */ /* 0x100fe40000011659 */
[--C-:B------:R-:W-:Y:S02]  /*9860*/  SHF.R.U32.HI R181, RZ, 0x10, R89.reuse ;  /* 0x00000010ffb57819 */ /* 0x100fe40000011659 */
[----:B------:R-:W-:Y:S01]  /*9870*/  LOP3.LUT R185, R89, 0xff, RZ, 0xc0, !PT ;  /* 0x000000ff59b97812 */ /* 0x000fe200078ec0ff */
[----:B------:R-:W-:Y:S01]  /*9880*/  IMAD.SHL.U32 R182, R182, 0x100, RZ ;  /* 0x00000100b6b67824 */ /* 0x000fe200078e00ff */
[----:B------:R-:W-:-:S02]  /*9890*/  SHF.R.U32.HI R89, RZ, 0x18, R89 ;  /* 0x00000018ff597819 */ /* 0x000fc40000011659 */
[----:B------:R-:W-:Y:S02]  /*98a0*/  PRMT R183, R183, 0x654, R54 ;  /* 0x00000654b7b77816 */ /* 0x000fe40000000036 */
[----:B------:R-:W-:Y:S02]  /*98b0*/  SHF.R.U32.HI R52, RZ, 0x10, R53 ;  /* 0x00000010ff347819 */ /* 0x000fe40000011635 */
[----:B------:R-:W-:Y:S02]  /*98c0*/  PRMT R89, R89, 0x654, R185 ;  /* 0x0000065459597816 */ /* 0x000fe400000000b9 */
[----:B------:R-:W-:Y:S02]  /*98d0*/  LOP3.LUT R88, R183, 0xff00, R88, 0xf8, !PT ;  /* 0x0000ff00b7587812 */ /* 0x000fe400078ef858 */
[----:B------:R-:W-:Y:S01]  /*98e0*/  SHF.L.U32 R183, R52, 0x10, RZ ;  /* 0x0000001034b77819 */ /* 0x000fe200000006ff */
[----:B------:R-:W-:Y:S01]  /*98f0*/  IMAD.U32 R52, R181, 0x10000, RZ ;  /* 0x00010000b5347824 */ /* 0x000fe200078e00ff */
[----:B------:R-:W-:-:S02]  /*9900*/  SHF.R.U32.HI R53, RZ, 0x10, R55 ;  /* 0x00000010ff357819 */ /* 0x000fc40000011637 */
[--C-:B------:R-:W-:Y:S02]  /*9910*/  SHF.R.U32.HI R180, RZ, 0x8, R55.reuse ;  /* 0x00000008ffb47819 */ /* 0x100fe40000011637 */
[----:B------:R-:W-:Y:S01]  /*9920*/  LOP3.LUT R90, R55, 0xff, RZ, 0xc0, !PT ;  /* 0x000000ff375a7812 */ /* 0x000fe200078ec0ff */
[----:B------:R-:W-:Y:S01]  /*9930*/  IMAD.U32 R53, R53, 0x10000, RZ ;  /* 0x0001000035357824 */ /* 0x000fe200078e00ff */
[----:B------:R-:W-:Y:S02]  /*9940*/  SHF.R.U32.HI R184, RZ, 0x18, R55 ;  /* 0x00000018ffb87819 */ /* 0x000fe40000011637 */
[--C-:B------:R-:W-:Y:S02]  /*9950*/  SHF.R.U32.HI R54, RZ, 0x10, R91.reuse ;  /* 0x00000010ff367819 */ /* 0x100fe4000001165b */
[--C-:B------:R-:W-:Y:S02]  /*9960*/  SHF.R.U32.HI R55, RZ, 0x8, R91.reuse ;  /* 0x00000008ff377819 */ /* 0x100fe4000001165b */
[----:B------:R-:W-:Y:S01]  /*9970*/  LOP3.LUT R186, R91, 0xff, RZ, 0xc0, !PT ;  /* 0x000000ff5bba7812 */ /* 0x000fe200078ec0ff */
[----:B------:R-:W-:Y:S01]  /*9980*/  IMAD.U32 R54, R54, 0x10000, RZ ;  /* 0x0001000036367824 */ /* 0x000fe200078e00ff */
[----:B------:R-:W-:Y:S01]  /*9990*/  LOP3.LUT R89, R89, 0xff00, R182, 0xf8, !PT ;  /* 0x0000ff0059597812 */ /* 0x000fe200078ef8b6 */
[----:B------:R-:W-:Y:S01]  /*99a0*/  IMAD.SHL.U32 R55, R55, 0x100, RZ ;  /* 0x0000010037377824 */ /* 0x000fe200078e00ff */
[----:B------:R-:W-:-:S02]  /*99b0*/  SHF.R.U32.HI R91, RZ, 0x18, R91 ;  /* 0x00000018ff5b7819 */ /* 0x000fc4000001165b */
[----:B------:R-:W-:Y:S02]  /*99c0*/  PRMT R184, R184, 0x654, R90 ;  /* 0x00000654b8b87816 */ /* 0x000fe4000000005a */
[----:B------:R-:W-:Y:S02]  /*99d0*/  LOP3.LUT R52, R89, 0xff0000, R52, 0xf8, !PT ;  /* 0x00ff000059347812 */ /* 0x000fe400078ef834 */
[----:B------:R-:W-:Y:S01]  /*99e0*/  PRMT R90, R91, 0x654, R186 ;  /* 0x000006545b5a7816 */ /* 0x000fe200000000ba */
[----:B------:R-:W-:Y:S01]  /*99f0*/  IMAD.SHL.U32 R91, R180, 0x100, RZ ;  /* 0x00000100b45b7824 */ /* 0x000fe200078e00ff */
[----:B------:R-:W-:Y:S02]  /*9a00*/  LOP3.LUT R180, R88, 0xff0000, R183, 0xf8, !PT ;  /* 0x00ff000058b47812 */ /* 0x000fe400078ef8b7 */
[----:B-1----:R-:W-:Y:S02]  /*9a10*/  F2FP.F16.E4M3.UNPACK_B R181, R97 ;  /* 0x00000061ffb5723e */ /* 0x002fe400020006ff */
[----:B------:R-:W-:-:S02]  /*9a20*/  F2FP.F16.E4M3.UNPACK_B R183, R52 ;  /* 0x00000034ffb7723e */ /* 0x000fc400020006ff */
[----:B0-----:R-:W-:Y:S01]  /*9a30*/  F2FP.F16.E4M3.UNPACK_B R88, R93 ;  /* 0x0000005dff58723e */ /* 0x001fe200020006ff */
[----:B------:R-:W-:Y:S01]  /*9a40*/  HADD2.F32 R89, -RZ, R181.H0_H0 ;  /* 0x200000b5ff597230 */ /* 0x000fe20000004100 */
[----:B------:R-:W-:Y:S01]  /*9a50*/  LOP3.LUT R91, R184, 0xff00, R91, 0xf8, !PT ;  /* 0x0000ff00b85b7812 */ /* 0x000fe200078ef85b */
[--C-:B------:R-:W-:Y:S01]  /*9a60*/  HADD2.F32 R186, -RZ, R183.reuse.H0_H0 ;  /* 0x200000b7ffba7230 */ /* 0x100fe20000004100 */
[----:B------:R-:W-:Y:S01]  /*9a70*/  F2FP.F16.E4M3.UNPACK_B R184, R180 ;  /* 0x000000b4ffb8723e */ /* 0x000fe200020006ff */
[----:B------:R-:W-:Y:S01]  /*9a80*/  HADD2.F32 R182, -RZ, R88.H0_H0 ;  /* 0x20000058ffb67230 */ /* 0x000fe20000004100 */
[----:B------:R-:W-:Y:S01]  /*9a90*/  F2FP.F16.E4M3.UNPACK_B R97, R97.H1 ;  /* 0x00000061ff61723e */ /* 0x000fe200030006ff */
[----:B------:R-:W-:Y:S02]  /*9aa0*/  HADD2.F32 R183, -RZ, R183.H1_H1 ;  /* 0x300000b7ffb77230 */ /* 0x000fe40000004100 */
[----:B------:R-:W-:Y:S01]  /*9ab0*/  FMUL.FTZ R187, R89, R186 ;  /* 0x000000ba59bb7220 */ /* 0x000fe20000410000 */
[----:B------:R-:W-:-:S02]  /*9ac0*/  HADD2.F32 R185, -RZ, R184.H0_H0 ;  /* 0x200000b8ffb97230 */ /* 0x000fc40000004100 */
[C---:B------:R-:W-:Y:S01]  /*9ad0*/  FMUL.FTZ R186, R182.reuse, R186 ;  /* 0x000000bab6ba7220 */ /* 0x040fe20000410000 */
[----:B------:R-:W-:Y:S01]  /*9ae0*/  HADD2.F32 R88, -RZ, R88.H1_H1 ;  /* 0x30000058ff587230 */ /* 0x000fe20000004100 */
[----:B------:R-:W-:Y:S01]  /*9af0*/  F2FP.F16.E4M3.UNPACK_B R180, R180.H1 ;  /* 0x000000b4ffb4723e */ /* 0x000fe200030006ff */
[----:B------:R-:W-:Y:S02]  /*9b00*/  HADD2.F32 R184, -RZ, R184.H1_H1 ;  /* 0x300000b8ffb87230 */ /* 0x000fe40000004100 */
[-C--:B------:R-:W-:Y:S01]  /*9b10*/  FFMA.FTZ R182, R182, R185.reuse, -R187 ;  /* 0x000000b9b6b67223 */ /* 0x080fe200000108bb */
[----:B------:R-:W-:Y:S01]  /*9b20*/  FFMA.FTZ R89, R89, R185, R186 ;  /* 0x000000b959597223 */ /* 0x000fe200000100ba */
[----:B------:R-:W-:Y:S01]  /*9b30*/  HADD2.F32 R185, -RZ, R181.H1_H1 ;  /* 0x300000b5ffb97230 */ /* 0x000fe20000004100 */
[----:B------:R-:W-:-:S04]  /*9b40*/  LOP3.LUT R90, R90, 0xff00, R55, 0xf8, !PT ;  /* 0x0000ff005a5a7812 */ /* 0x000fc800078ef837 */
[-C--:B------:R-:W-:Y:S01]  /*9b50*/  FMUL.FTZ R181, R185, R183.reuse ;  /* 0x000000b7b9b57220 */ /* 0x080fe20000410000 */
[----:B------:R-:W-:-:S03]  /*9b60*/  FMUL.FTZ R183, R88, R183 ;  /* 0x000000b758b77220 */ /* 0x000fc60000410000 */
[-C--:B------:R-:W-:Y:S01]  /*9b70*/  FFMA.FTZ R181, R88, R184.reuse, -R181 ;  /* 0x000000b858b57223 */ /* 0x080fe200000108b5 */
[----:B------:R-:W-:Y:S01]  /*9b80*/  FFMA.FTZ R88, R185, R184, R183 ;  /* 0x000000b8b9587223 */ /* 0x000fe200000100b7 */
[----:B------:R-:W-:Y:S01]  /*9b90*/  F2FP.F16.E4M3.UNPACK_B R183, R52.H1 ;  /* 0x00000034ffb7723e */ /* 0x000fe200030006ff */
[----:B------:R-:W-:Y:S01]  /*9ba0*/  HADD2.F32 R52, -RZ, R97.H0_H0 ;  /* 0x20000061ff347230 */ /* 0x000fe20000004100 */
[----:B------:R-:W-:Y:S01]  /*9bb0*/  F2FP.F16.E4M3.UNPACK_B R184, R93.H1 ;  /* 0x0000005dffb8723e */ /* 0x000fe200030006ff */
[----:B------:R-:W-:Y:S02]  /*9bc0*/  HADD2.F32 R185, -RZ, R180.H0_H0 ;  /* 0x200000b4ffb97230 */ /* 0x000fe40000004100 */
[----:B------:R-:W-:Y:S02]  /*9bd0*/  HADD2.F32 R186, -RZ, R183.H0_H0 ;  /* 0x200000b7ffba7230 */ /* 0x000fe40000004100 */
[----:B------:R-:W-:Y:S02]  /*9be0*/  HADD2.F32 R93, -RZ, R184.H0_H0 ;  /* 0x200000b8ff5d7230 */ /* 0x000fe40000004100 */
[----:B------:R-:W-:-:S02]  /*9bf0*/  HADD2.F32 R97, -RZ, R97.H1_H1 ;  /* 0x30000061ff617230 */ /* 0x000fc40000004100 */
[CC--:B------:R-:W-:Y:S01]  /*9c00*/  FMUL.FTZ R187, R52.reuse, R186.reuse ;  /* 0x000000ba34bb7220 */ /* 0x0c0fe20000410000 */
[----:B------:R-:W-:Y:S02]  /*9c10*/  HADD2.F32 R183, -RZ, R183.H1_H1 ;  /* 0x300000b7ffb77230 */ /* 0x000fe40000004100 */
[C---:B------:R-:W-:Y:S01]  /*9c20*/  FMUL.FTZ R186, R93.reuse, R186 ;  /* 0x000000ba5dba7220 */ /* 0x040fe20000410000 */
[----:B------:R-:W-:Y:S02]  /*9c30*/  HADD2.F32 R184, -RZ, R184.H1_H1 ;  /* 0x300000b8ffb87230 */ /* 0x000fe40000004100 */
[-C--:B------:R-:W-:Y:S01]  /*9c40*/  FFMA.FTZ R93, R93, R185.reuse, -R187 ;  /* 0x000000b95d5d7223 */ /* 0x080fe200000108bb */
[----:B------:R-:W-:Y:S02]  /*9c50*/  HADD2.F32 R180, -RZ, R180.H1_H1 ;  /* 0x300000b4ffb47230 */ /* 0x000fe40000004100 */
[----:B------:R-:W-:Y:S01]  /*9c60*/  FFMA.FTZ R52, R52, R185, R186 ;  /* 0x000000b934347223 */ /* 0x000fe200000100ba */
[-C--:B------:R-:W-:Y:S01]  /*9c70*/  FMUL.FTZ R185, R97, R183.reuse ;  /* 0x000000b761b97220 */ /* 0x080fe20000410000 */
[----:B------:R-:W-:-:S03]  /*9c80*/  FMUL.FTZ R186, R184, R183 ;  /* 0x000000b7b8ba7220 */ /* 0x000fc60000410000 */
[-C--:B------:R-:W-:Y:S01]  /*9c90*/  FFMA.FTZ R183, R184, R180.reuse, -R185 ;  /* 0x000000b4b8b77223 */ /* 0x080fe200000108b9 */
[----:B------:R-:W-:Y:S01]  /*9ca0*/  FFMA.FTZ R180, R97, R180, R186 ;  /* 0x000000b461b47223 */ /* 0x000fe200000100ba */
[----:B------:R-:W-:Y:S02]  /*9cb0*/  LOP3.LUT R97, R91, 0xff0000, R53, 0xf8, !PT ;  /* 0x00ff00005b617812 */ /* 0x000fe400078ef835 */
[----:B------:R-:W-:Y:S02]  /*9cc0*/  LOP3.LUT R53, R90, 0xff0000, R54, 0xf8, !PT ;  /* 0x00ff00005a357812 */ /* 0x000fe400078ef836 */
[----:B------:R-:W-:Y:S02]  /*9cd0*/  MOV R54, R99 ;  /* 0x0000006300367202 */ /* 0x000fe40000000f00 */
[----:B------:R-:W-:Y:S02]  /*9ce0*/  F2FP.F16.E4M3.UNPACK_B R99, R53 ;  /* 0x00000035ff63723e */ /* 0x000fe400020006ff */
[----:B------:R-:W-:-:S02]  /*9cf0*/  F2FP.F16.E4M3.UNPACK_B R55, R54 ;  /* 0x00000036ff37723e */ /* 0x000fc400020006ff */
[----:B------:R-:W-:Y:S01]  /*9d00*/  F2FP.F16.E4M3.UNPACK_B R90, R95 ;  /* 0x0000005fff5a723e */ /* 0x000fe200020006ff */
[----:B------:R-:W-:Y:S01]  /*9d10*/  HADD2.F32 R91, -RZ, R99.H0_H0 ;  /* 0x20000063ff5b7230 */ /* 0x000fe20000004100 */
[----:B------:R-:W-:Y:S01]  /*9d20*/  F2FP.F16.E4M3.UNPACK_B R184, R97 ;  /* 0x00000061ffb8723e */ /* 0x000fe200020006ff */
[--C-:B------:R-:W-:Y:S01]  /*9d30*/  HADD2.F32 R185, -RZ, R55.reuse.H0_H0 ;  /* 0x20000037ffb97230 */ /* 0x100fe20000004100 */
[----:B------:R-:W-:Y:S01]  /*9d40*/  F2FP.F16.E4M3.UNPACK_B R54, R54.H1 ;  /* 0x00000036ff36723e */ /* 0x000fe200030006ff */
[----:B------:R-:W-:Y:S01]  /*9d50*/  HADD2.F32 R187, -RZ, R90.H0_H0 ;  /* 0x2000005affbb7230 */ /* 0x000fe20000004100 */
[----:B------:R-:W-:Y:S01]  /*9d60*/  F2FP.F16.E4M3.UNPACK_B R53, R53.H1 ;  /* 0x00000035ff35723e */ /* 0x000fe200030006ff */
        /* <DEDUP_REMOVED lines=11> */
[----:B------:R-:W-:Y:S01]  /*9e20*/  HADD2.F32 R186, -RZ, R53.H0_H0 ;  /* 0x20000035ffba7230 */ /* 0x000fe20000004100 */
[----:B------:R-:W-:Y:S01]  /*9e30*/  F2FP.SATFINITE.E4M3.F32.PACK_AB_MERGE_C R93, R183, R93, RZ ;  /* 0x0000005db75d723e */ /* 0x000fe200048070ff */
[C---:B------:R-:W-:Y:S01]  /*9e40*/  FFMA.FTZ R90, R91.reuse, R184, -R90 ;  /* 0x000000b85b5a7223 */ /* 0x040fe2000001085a */
[----:B------:R-:W-:Y:S01]  /*9e50*/  FMUL.FTZ R91, R91, R99 ;  /* 0x000000635b5b7220 */ /* 0x000fe20000410000 */
[----:B------:R-:W-:Y:S01]  /*9e60*/  HADD2.F32 R99, -RZ, R97.H0_H0 ;  /* 0x20000061ff637230 */ /* 0x000fe20000004100 */
[----:B------:R-:W-:Y:S01]  /*9e70*/  F2FP.SATFINITE.E4M3.F32.PACK_AB_MERGE_C R181, R181, R182, R93 ;  /* 0x000000b6b5b5723e */ /* 0x000fe2000480705d */
[----:B------:R-:W-:-:S02]  /*9e80*/  HADD2.F32 R53, -RZ, R53.H1_H1 ;  /* 0x30000035ff357230 */ /* 0x000fc40000004100 */
[----:B------:R-:W-:Y:S01]  /*9e90*/  FFMA.FTZ R55, R55, R184, R91 ;  /* 0x000000b837377223 */ /* 0x000fe2000001005b */
[----:B------:R-:W-:Y:S01]  /*9ea0*/  F2FP.F16.E4M3.UNPACK_B R91, R95.H1 ;  /* 0x0000005fff5b723e */ /* 0x000fe200030006ff */
[--C-:B------:R-:W-:Y:S01]  /*9eb0*/  HADD2.F32 R95, -RZ, R54.reuse.H0_H0 ;  /* 0x20000036ff5f7230 */ /* 0x100fe20000004100 */
[----:B------:R-:W-:Y:S01]  /*9ec0*/  F2FP.F16.E4M3.UNPACK_B R93, R96.H1 ;  /* 0x00000060ff5d723e */ /* 0x000fe200030006ff */
[----:B------:R-:W-:Y:S01]  /*9ed0*/  HADD2.F32 R54, -RZ, R54.H1_H1 ;  /* 0x30000036ff367230 */ /* 0x000fe20000004100 */
[----:B------:R-:W-:Y:S01]  /*9ee0*/  F2FP.SATFINITE.E4M3.F32.PACK_AB_MERGE_C R52, R180, R52, RZ ;  /* 0x00000034b434723e */ /* 0x000fe200048070ff */
[--C-:B------:R-:W-:Y:S02]  /*9ef0*/  HADD2.F32 R184, -RZ, R91.reuse.H0_H0 ;  /* 0x2000005bffb87230 */ /* 0x100fe40000004100 */
[----:B------:R-:W-:Y:S01]  /*9f00*/  FMUL.FTZ R187, R95, R186 ;  /* 0x000000ba5fbb7220 */ /* 0x000fe20000410000 */
[----:B------:R-:W-:Y:S01]  /*9f10*/  HADD2.F32 R91, -RZ, R91.H1_H1 ;  /* 0x3000005bff5b7230 */ /* 0x000fe20000004100 */
[----:B------:R-:W-:Y:S01]  /*9f20*/  F2FP.F16.E4M3.UNPACK_B R96, R96 ;  /* 0x00000060ff60723e */ /* 0x000fe200020006ff */
[----:B------:R-:W-:-:S02]  /*9f30*/  HADD2.F32 R97, -RZ, R97.H1_H1 ;  /* 0x30000061ff617230 */ /* 0x000fc40000004100 */
[C---:B------:R-:W-:Y:S01]  /*9f40*/  FFMA.FTZ R187, R184.reuse, R99, -R187 ;  /* 0x00000063b8bb7223 */ /* 0x040fe200000108bb */
[----:B------:R-:W-:-:S04]  /*9f50*/  FMUL.FTZ R184, R184, R186 ;  /* 0x000000bab8b87220 */ /* 0x000fc80000410000 */
[----:B------:R-:W-:Y:S01]  /*9f60*/  FFMA.FTZ R184, R95, R99, R184 ;  /* 0x000000635fb87223 */ /* 0x000fe200000100b8 */
[CC--:B------:R-:W-:Y:S01]  /*9f70*/  FMUL.FTZ R95, R54.reuse, R53.reuse ;  /* 0x00000035365f7220 */ /* 0x0c0fe20000410000 */
[C---:B------:R-:W-:Y:S01]  /*9f80*/  FMUL.FTZ R53, R91.reuse, R53 ;  /* 0x000000355b357220 */ /* 0x040fe20000410000 */
[----:B------:R-:W-:Y:S02]  /*9f90*/  F2FP.F16.E4M3.UNPACK_B R99, R175.H1 ;  /* 0x000000afff63723e */ /* 0x000fe400030006ff */
[-C--:B------:R-:W-:Y:S01]  /*9fa0*/  FFMA.FTZ R95, R91, R97.reuse, -R95 ;  /* 0x000000615b5f7223 */ /* 0x080fe2000001085f */
[----:B------:R-:W-:Y:S01]  /*9fb0*/  FFMA.FTZ R54, R54, R97, R53 ;  /* 0x0000006136367223 */ /* 0x000fe20000010035 */
[----:B------:R-:W-:Y:S01]  /*9fc0*/  IMAD.MOV.U32 R53, RZ, RZ, R92 ;  /* 0x000000ffff357224 */ /* 0x000fe200078e005c */
[-C--:B------:R-:W-:Y:S01]  /*9fd0*/  F2FP.F16.E4M3.UNPACK_B R91, R176.reuse.H1 ;  /* 0x000000b0ff5b723e */ /* 0x080fe200030006ff */
[----:B------:R-:W-:Y:S01]  /*9fe0*/  HADD2.F32 R97, -RZ, R93.H0_H0 ;  /* 0x2000005dff617230 */ /* 0x000fe20000004100 */
[----:B------:R-:W-:Y:S01]  /*9ff0*/  F2FP.F16.E4M3.UNPACK_B R176, R176 ;  /* 0x000000b0ffb0723e */ /* 0x000fe200020006ff */
[----:B------:R-:W-:Y:S01]  /*a000*/  HADD2.F32 R182, -RZ, R99.H0_H0 ;  /* 0x20000063ffb67230 */ /* 0x000fe20000004100 */
[-C--:B------:R-:W-:Y:S01]  /*a010*/  F2FP.F16.E4M3.UNPACK_B R92, R53.reuse.H1 ;  /* 0x00000035ff5c723e */ /* 0x080fe200030006ff */
[--C-:B------:R-:W-:Y:S01]  /*a020*/  HADD2.F32 R186, -RZ, R91.reuse.H0_H0 ;  /* 0x2000005bffba7230 */ /* 0x100fe20000004100 */
[----:B------:R-:W-:Y:S01]  /*a030*/  F2FP.F16.E4M3.UNPACK_B R53, R53 ;  /* 0x00000035ff35723e */ /* 0x000fe200020006ff */
[----:B------:R-:W-:Y:S01]  /*a040*/  HADD2.F32 R91, -RZ, R91.H1_H1 ;  /* 0x3000005bff5b7230 */ /* 0x000fe20000004100 */
[----:B------:R-:W-:Y:S01]  /*a050*/  F2FP.F16.E4M3.UNPACK_B R175, R175 ;  /* 0x000000afffaf723e */ /* 0x000fe200020006ff */
[----:B------:R-:W-:-:S02]  /*a060*/  HADD2.F32 R180, -RZ, R92.H0_H0 ;  /* 0x2000005cffb47230 */ /* 0x000fc40000004100 */
[-C--:B------:R-:W-:Y:S01]  /*a070*/  FMUL.FTZ R183, R97, R186.reuse ;  /* 0x000000ba61b77220 */ /* 0x080fe20000410000 */
[----:B------:R-:W-:Y:S01]  /*a080*/  HADD2.F32 R93, -RZ, R93.H1_H1 ;  /* 0x3000005dff5d7230 */ /* 0x000fe20000004100 */
[----:B------:R-:W-:Y:S01]  /*a090*/  F2FP.SATFINITE.E4M3.F32.PACK_AB_MERGE_C R95, R95, R187, RZ ;  /* 0x000000bb5f5f723e */ /* 0x000fe200048070ff */
[----:B------:R-:W-:Y:S02]  /*a0a0*/  HADD2.F32 R92, -RZ, R92.H1_H1 ;  /* 0x3000005cff5c7230 */ /* 0x000fe40000004100 */
[C---:B------:R-:W-:Y:S01]  /*a0b0*/  FMUL.FTZ R186, R180.reuse, R186 ;  /* 0x000000bab4ba7220 */ /* 0x040fe20000410000 */
[----:B------:R-:W-:Y:S02]  /*a0c0*/  HADD2.F32 R99, -RZ, R99.H1_H1 ;  /* 0x30000063ff637230 */ /* 0x000fe40000004100 */
[----:B------:R-:W-:Y:S01]  /*a0d0*/  FFMA.FTZ R183, R180, R182, -R183 ;  /* 0x000000b6b4b77223 */ /* 0x000fe200000108b7 */
[----:B------:R-:W-:Y:S01]  /*a0e0*/  F2FP.SATFINITE.E4M3.F32.PACK_AB_MERGE_C R54, R54, R184, RZ ;  /* 0x000000b83636723e */ /* 0x000fe200048070ff */
[----:B------:R-:W-:Y:S01]  /*a0f0*/  FFMA.FTZ R186, R97, R182, R186 ;  /* 0x000000b661ba7223 */ /* 0x000fe200000100ba */
[CC--:B------:R-:W-:Y:S01]  /*a100*/  FMUL.FTZ R97, R93.reuse, R91.reuse ;  /* 0x0000005b5d617220 */ /* 0x0c0fe20000410000 */
[----:B------:R-:W-:Y:S01]  /*a110*/  FMUL.FTZ R91, R92, R91 ;  /* 0x0000005b5c5b7220 */ /* 0x000fe20000410000 */
[----:B------:R-:W-:Y:S01]  /*a120*/  HADD2.F32 R182, -RZ, R176.H0_H0 ;  /* 0x200000b0ffb67230 */ /* 0x000fe20000004100 */
[----:B------:R-:W-:Y:S01]  /*a130*/  F2FP.SATFINITE.E4M3.F32.PACK_AB_MERGE_C R95, R90, R188, R95 ;  /* 0x000000bc5a5f723e */ /* 0x000fe2000480705f */
[-C--:B------:R-:W-:Y:S01]  /*a140*/  FFMA.FTZ R92, R92, R99.reuse, -R97 ;  /* 0x000000635c5c7223 */ /* 0x080fe20000010861 */
[----:B------:R-:W-:Y:S01]  /*a150*/  FFMA.FTZ R91, R93, R99, R91 ;  /* 0x000000635d5b7223 */ /* 0x000fe2000001005b */
[----:B------:R-:W-:-:S02]  /*a160*/  HADD2.F32 R93, -RZ, R96.H0_H0 ;  /* 0x20000060ff5d7230 */ /* 0x000fc40000004100 */
[----:B------:R-:W-:Y:S01]  /*a170*/  HADD2.F32 R99, -RZ, R53.H0_H0 ;  /* 0x20000035ff637230 */ /* 0x000fe20000004100 */
[----:B------:R-:W-:Y:S01]  /*a180*/  F2FP.SATFINITE.E4M3.F32.PACK_AB_MERGE_C R92, R92, R183, RZ ;  /* 0x000000b75c5c723e */ /* 0x000fe200048070ff */
[----:B------:R-:W-:Y:S02]  /*a190*/  HADD2.F32 R97, -RZ, R175.H0_H0 ;  /* 0x200000afff617230 */ /* 0x000fe40000004100 */
[-C--:B------:R-:W-:Y:S01]  /*a1a0*/  FMUL.FTZ R180, R93, R182.reuse ;  /* 0x000000b65db47220 */ /* 0x080fe20000410000 */
[----:B------:R-:W-:Y:S02]  /*a1b0*/  HADD2.F32 R176, -RZ, R176.H1_H1 ;  /* 0x300000b0ffb07230 */ /* 0x000fe40000004100 */
[C---:B------:R-:W-:Y:S01]  /*a1c0*/  FMUL.FTZ R182, R99.reuse, R182 ;  /* 0x000000b663b67220 */ /* 0x040fe20000410000 */
[----:B------:R-:W-:Y:S02]  /*a1d0*/  HADD2.F32 R96, -RZ, R96.H1_H1 ;  /* 0x30000060ff607230 */ /* 0x000fe40000004100 */
[----:B------:R-:W-:Y:S01]  /*a1e0*/  FFMA.FTZ R180, R99, R97, -R180 ;  /* 0x0000006163b47223 */ /* 0x000fe200000108b4 */
[----:B------:R-:W-:-:S02]  /*a1f0*/  HADD2.F32 R53, -RZ, R53.H1_H1 ;  /* 0x30000035ff357230 */ /* 0x000fc40000004100 */
[----:B------:R-:W-:Y:S01]  /*a200*/  FFMA.FTZ R182, R93, R97, R182 ;  /* 0x000000615db67223 */ /* 0x000fe200000100b6 */
[----:B------:R-:W-:Y:S02]  /*a210*/  HADD2.F32 R175, -RZ, R175.H1_H1 ;  /* 0x300000afffaf7230 */ /* 0x000fe40000004100 */
[C---:B------:R-:W-:Y:S01]  /*a220*/  FMUL.FTZ R93, R96.reuse, R176 ;  /* 0x000000b0605d7220 */ /* 0x040fe20000410000 */
[----:B------:R-:W-:Y:S01]  /*a230*/  F2FP.F16.E4M3.UNPACK_B R99, R178.H1 ;  /* 0x000000b2ff63723e */ /* 0x000fe200030006ff */
[C---:B------:R-:W-:Y:S01]  /*a240*/  FMUL.FTZ R176, R53.reuse, R176 ;  /* 0x000000b035b07220 */ /* 0x040fe20000410000 */
[----:B------:R-:W-:Y:S01]  /*a250*/  F2FP.F16.E4M3.UNPACK_B R178, R178 ;  /* 0x000000b2ffb2723e */ /* 0x000fe200020006ff */
[-C--:B------:R-:W-:Y:S01]  /*a260*/  FFMA.FTZ R93, R53, R175.reuse, -R93 ;  /* 0x000000af355d7223 */ /* 0x080fe2000001085d */
[----:B------:R-:W-:Y:S01]  /*a270*/  F2FP.SATFINITE.E4M3.F32.PACK_AB_MERGE_C R91, R91, R186, RZ ;  /* 0x000000ba5b5b723e */ /* 0x000fe200048070ff */
[----:B------:R-:W-:Y:S01]  /*a280*/  FFMA.FTZ R53, R96, R175, R176 ;  /* 0x000000af60357223 */ /* 0x000fe200000100b0 */
[----:B------:R-:W-:Y:S01]  /*a290*/  F2FP.F16.E4M3.UNPACK_B R96, R98.H1 ;  /* 0x00000062ff60723e */ /* 0x000fe200030006ff */
[--C-:B------:R-:W-:Y:S01]  /*a2a0*/  HADD2.F32 R176, -RZ, R99.reuse.H0_H0 ;  /* 0x20000063ffb07230 */ /* 0x100fe20000004100 */
[----:B------:R-:W-:Y:S01]  /*a2b0*/  F2FP.SATFINITE.E4M3.F32.PACK_AB_MERGE_C R180, R93, R180, R92 ;  /* 0x000000b45db4723e */ /* 0x000fe2000480705c */
[----:B------:R-:W-:Y:S01]  /*a2c0*/  HADD2.F32 R99, -RZ, R99.H1_H1 ;  /* 0x30000063ff637230 */ /* 0x000fe20000004100 */
[-C--:B------:R-:W-:Y:S01]  /*a2d0*/  F2FP.F16.E4M3.UNPACK_B R92, R177.reuse.H1 ;  /* 0x000000b1ff5c723e */ /* 0x080fe200030006ff */
[--C-:B------:R-:W-:Y:S01]  /*a2e0*/  HADD2.F32 R97, -RZ, R96.reuse.H0_H0 ;  /* 0x20000060ff617230 */ /* 0x100fe20000004100 */
[----:B------:R-:W-:Y:S01]  /*a2f0*/  F2FP.F16.E4M3.UNPACK_B R93, R94.H1 ;  /* 0x0000005eff5d723e */ /* 0x000fe200030006ff */
[----:B------:R-:W-:Y:S01]  /*a300*/  HADD2.F32 R96, -RZ, R96.H1_H1 ;  /* 0x30000060ff607230 */ /* 0x000fe20000004100 */
[----:B------:R-:W-:Y:S01]  /*a310*/  F2FP.F16.E4M3.UNPACK_B R177, R177 ;  /* 0x000000b1ffb1723e */ /* 0x000fe200020006ff */
[--C-:B------:R-:W-:Y:S01]  /*a320*/  HADD2.F32 R187, -RZ, R92.reuse.H0_H0 ;  /* 0x2000005cffbb7230 */ /* 0x100fe20000004100 */
[----:B------:R-:W-:Y:S01]  /*a330*/  F2FP.F16.E4M3.UNPACK_B R98, R98 ;  /* 0x00000062ff62723e */ /* 0x000fe200020006ff */
[----:B------:R-:W-:Y:S01]  /*a340*/  HADD2.F32 R175, -RZ, R93.H0_H0 ;  /* 0x2000005dffaf7230 */ /* 0x000fe20000004100 */
[----:B------:R-:W-:Y:S01]  /*a350*/  F2FP.F16.E4M3.UNPACK_B R94, R94 ;  /* 0x0000005eff5e723e */ /* 0x000fe200020006ff */
[----:B------:R-:W-:-:S02]  /*a360*/  HADD2.F32 R92, -RZ, R92.H1_H1 ;  /* 0x3000005cff5c7230 */ /* 0x000fc40000004100 */
[-C--:B------:R-:W-:Y:S01]  /*a370*/  FMUL.FTZ R183, R97, R187.reuse ;  /* 0x000000bb61b77220 */ /* 0x080fe20000410000 */
[----:B------:R-:W-:Y:S02]  /*a380*/  HADD2.F32 R93, -RZ, R93.H1_H1 ;  /* 0x3000005dff5d7230 */ /* 0x000fe40000004100 */
[----:B------:R-:W-:Y:S01]  /*a390*/  FMUL.FTZ R187, R175, R187 ;  /* 0x000000bbafbb7220 */ /* 0x000fe20000410000 */
[----:B------:R-:W-:Y:S01]  /*a3a0*/  F2FP.SATFINITE.E4M3.F32.PACK_AB_MERGE_C R53, R53, R182, R91 ;  /* 0x000000b63535723e */ /* 0x000fe2000480705b */
[-C--:B------:R-:W-:Y:S02]  /*a3b0*/  FFMA.FTZ R183, R175, R176.reuse, -R183 ;  /* 0x000000b0afb77223 */ /* 0x080fe400000108b7 */
[----:B------:R-:W-:Y:S01]  /*a3c0*/  FFMA.FTZ R187, R97, R176, R187 ;  /* 0x000000b061bb7223 */ /* 0x000fe200000100bb */
[-C--:B------:R-:W-:Y:S01]  /*a3d0*/  FMUL.FTZ R97, R96, R92.reuse ;  /* 0x0000005c60617220 */ /* 0x080fe20000410000 */
[----:B------:R-:W-:Y:S01]  /*a3e0*/  FMUL.FTZ R92, R93, R92 ;  /* 0x0000005c5d5c7220 */ /* 0x000fe20000410000 */
[----:B------:R-:W-:-:S02]  /*a3f0*/  HADD2.F32 R176, -RZ, R177.H0_H0 ;  /* 0x200000b1ffb07230 */ /* 0x000fc40000004100 */
[-C--:B------:R-:W-:Y:S01]  /*a400*/  FFMA.FTZ R93, R93, R99.reuse, -R97 ;  /* 0x000000635d5d7223 */ /* 0x080fe20000010861 */
[----:B------:R-:W-:Y:S01]  /*a410*/  FFMA.FTZ R92, R96, R99, R92 ;  /* 0x00000063605c7223 */ /* 0x000fe2000001005c */
[----:B------:R-:W-:Y:S02]  /*a420*/  HADD2.F32 R96, -RZ, R98.H0_H0 ;  /* 0x20000062ff607230 */ /* 0x000fe40000004100 */
[----:B------:R-:W-:Y:S01]  /*a430*/  HADD2.F32 R99, -RZ, R94.H0_H0 ;  /* 0x2000005eff637230 */ /* 0x000fe20000004100 */
[----:B------:R-:W-:Y:S01]  /*a440*/  F2FP.SATFINITE.E4M3.F32.PACK_AB_MERGE_C R93, R93, R183, RZ ;  /* 0x000000b75d5d723e */ /* 0x000fe200048070ff */
[----:B------:R-:W-:Y:S02]  /*a450*/  HADD2.F32 R97, -RZ, R178.H0_H0 ;  /* 0x200000b2ff617230 */ /* 0x000fe40000004100 */
[-C--:B------:R-:W-:Y:S01]  /*a460*/  FMUL.FTZ R175, R96, R176.reuse ;  /* 0x000000b060af7220 */ /* 0x080fe20000410000 */
[----:B------:R-:W-:Y:S02]  /*a470*/  HADD2.F32 R177, -RZ, R177.H1_H1 ;  /* 0x300000b1ffb17230 */ /* 0x000fe40000004100 */
[----:B------:R-:W-:Y:S01]  /*a480*/  FMUL.FTZ R176, R99, R176 ;  /* 0x000000b063b07220 */ /* 0x000fe20000410000 */
[----:B------:R-:W-:-:S02]  /*a490*/  HADD2.F32 R98, -RZ, R98.H1_H1 ;  /* 0x30000062ff627230 */ /* 0x000fc40000004100 */
[-C--:B------:R-:W-:Y:S01]  /*a4a0*/  FFMA.FTZ R175, R99, R97.reuse, -R175 ;  /* 0x0000006163af7223 */ /* 0x080fe200000108af */
[----:B------:R-:W-:Y:S02]  /*a4b0*/  HADD2.F32 R94, -RZ, R94.H1_H1 ;  /* 0x3000005eff5e7230 */ /* 0x000fe40000004100 */
[----:B------:R-:W-:Y:S01]  /*a4c0*/  FFMA.FTZ R176, R96, R97, R176 ;  /* 0x0000006160b07223 */ /* 0x000fe200000100b0 */
[----:B------:R-:W-:Y:S02]  /*a4d0*/  HADD2.F32 R178, -RZ, R178.H1_H1 ;  /* 0x300000b2ffb27230 */ /* 0x000fe40000004100 */
[----:B------:R-:W-:Y:S01]  /*a4e0*/  FMUL.FTZ R96, R98, R177 ;  /* 0x000000b162607220 */ /* 0x000fe20000410000 */
[----:B------:R-:W-:Y:S01]  /*a4f0*/  F2FP.SATFINITE.E4M3.F32.PACK_AB_MERGE_C R92, R92, R187, RZ ;  /* 0x000000bb5c5c723e */ /* 0x000fe200048070ff */
[----:B------:R-:W-:Y:S01]  /*a500*/  FMUL.FTZ R177, R94, R177 ;  /* 0x000000b15eb17220 */ /* 0x000fe20000410000 */
[----:B------:R-:W-:Y:S01]  /*a510*/  F2FP.SATFINITE.E4M3.F32.PACK_AB_MERGE_C R97, R88, R89, R52 ;  /* 0x000000595861723e */ /* 0x000fe20004807034 */
[-C--:B------:R-:W-:Y:S01]  /*a520*/  FFMA.FTZ R96, R94, R178.reuse, -R96 ;  /* 0x000000b25e607223 */ /* 0x080fe20000010860 */
[----:B------:R-:W-:Y:S01]  /*a530*/  F2FP.SATFINITE.E4M3.F32.PACK_AB_MERGE_C R99, R55, R185, R54 ;  /* 0x000000b93763723e */ /* 0x000fe20004807036 */
[----:B------:R-:W-:-:S03]  /*a540*/  FFMA.FTZ R177, R98, R178, R177 ;  /* 0x000000b262b17223 */ /* 0x000fc600000100b1 */
[----:B------:R-:W-:Y:S01]  /*a550*/  F2FP.SATFINITE.E4M3.F32.PACK_AB_MERGE_C R94, R96, R175, R93 ;  /* 0x000000af605e723e */ /* 0x000fe2000480705d */
[----:B------:R-:W-:Y:S01]  /*a560*/  IMAD.MOV.U32 R93, RZ, RZ, R181 ;  /* 0x000000ffff5d7224 */ /* 0x000fe200078e00b5 */
[----:B------:R-:W-:Y:S01]  /*a570*/  F2FP.SATFINITE.E4M3.F32.PACK_AB_MERGE_C R98, R177, R176, R92 ;  /* 0x000000b0b162723e */ /* 0x000fe2000480705c */
[----:B------:R-:W-:Y:S02]  /*a580*/  IMAD.MOV.U32 R92, RZ, RZ, R180 ;  /* 0x000000ffff5c7224 */ /* 0x000fe400078e00b4 */
[----:B------:R-:W-:-:S07]  /*a590*/  IMAD.MOV.U32 R96, RZ, RZ, R53 ;  /* 0x000000ffff607224 */ /* 0x000fce00078e0035 */
.L_x_3450:
[----:B------:R-:W-:Y:S05]  /*a5a0*/  BSYNC B3 ;  /* 0x0000000000037941 */ /* 0x000fea0003800000 */
.L_x_3449:
[----:B------:R-:W-:-:S13]  /*a5b0*/  ISETP.GE.AND P4, PT, R179, R152, PT ;  /* 0x00000098b300720c */ /* 0x000fda0003f86270 */
[--C-:B------:R-:W-:Y:S02]  /*a5c0*/  @!P4 SHF.R.S32.HI R53, RZ, 0x1f, R179.reuse ;  /* 0x0000001fff35c819 */ /* 0x100fe400000114b3 */
[----:B------:R-:W-:-:S04]  /*a5d0*/  @!P4 IADD3 R55, P5, P6, R118, R140, R179 ;  /* 0x0000008c7637c210 */ /* 0x000fc80007ebe0b3 */
[----:B------:R-:W-:Y:S02]  /*a5e0*/  @!P4 IADD3.X R88, R4, R170, R53, P5, P6 ;  /* 0x000000aa0458c210 */ /* 0x000fe40002fec435 */
[----:B------:R-:W-:-:S04]  /*a5f0*/  IADD3 R53, P5, P6, R118, R140, R26 ;  /* 0x0000008c76357210 */ /* 0x000fc80007ebe01a */
[----:B------:R-:W-:Y:S02]  /*a600*/  IADD3.X R54, R4, R170, R30, P5, P6 ;  /* 0x000000aa04367210 */ /* 0x000fe40002fec41e */
[----:B------:R-:W-:-:S04]  /*a610*/  IADD3 R52, P5, R53, R124, RZ ;  /* 0x0000007c35347210 */ /* 0x000fc80007fbe0ff */
[----:B------:R-:W-:Y:S02]  /*a620*/  IADD3.X R53, R54, R125, RZ, P5, !PT ;  /* 0x0000007d36357210 */ /* 0x000fe40002ffe4ff */
[----:B------:R-:W-:-:S03]  /*a630*/  @!P4 IADD3 R54, P5, R55, R124, RZ ;  /* 0x0000007c3736c210 */ /* 0x000fc60007fbe0ff */
[----:B0-----:R0:W-:Y:S02]  /*a640*/  STG.E.128 desc[UR54][R52.64], R92 ;  /* 0x0000005c34007986 */ /* 0x0011e4000c101d36 */
[----:B------:R-:W-:-:S05]  /*a650*/  @!P4 IMAD.X R55, R88, 0x1, R125, P5 ;  /* 0x000000015837c824 */ /* 0x000fca00028e067d */
[----:B-1----:R0:W-:Y:S03]  /*a660*/  @!P4 STG.E.128 desc[UR54][R54.64], R96 ;  /* 0x000000603600c986 */ /* 0x0021e6000c101d36 */
.L_x_3448:
[----:B------:R-:W-:Y:S05]  /*a670*/  BSYNC B2 ;  /* 0x0000000000027941 */ /* 0x000fea0003800000 */
.L_x_3447:
[----:B------:R-:W-:Y:S01]  /*a680*/  ISETP.NE.AND P4, PT, R35, RZ, PT ;  /* 0x000000ff2300720c */ /* 0x000fe20003f85270 */
[----:B------:R-:W-:-:S12]  /*a690*/  BSSY B2, `(.L_x_3451) ;  /* 0x00000fe000027945 */ /* 0x000fd80003800000 */
[----:B------:R-:W-:Y:S05]  /*a6a0*/  @!P4 BRA `(.L_x_3452) ;  /* 0x0000000c00f0c947 */ /* 0x000fea0003800000 */
[----:B0-----:R-:W-:Y:S01]  /*a6b0*/  SEL R52, R121, R158, !P1 ;  /* 0x0000009e79347207 */ /* 0x001fe20004800000 */
[----:B------:R-:W-:Y:S01]  /*a6c0*/  BSSY B3, `(.L_x_3453) ;  /* 0x00000f0000037945 */ /* 0x000fe20003800000 */
[----:B------:R-:W-:Y:S02]  /*a6d0*/  IADD3 R93, P4, P5, R118, R140, R27 ;  /* 0x0000008c765d7210 */ /* 0x000fe40007d9e01b */
[----:B------:R-:W-:Y:S02]  /*a6e0*/  SHF.R.S32.HI R53, RZ, 0x1f, R52 ;  /* 0x0000001fff357819 */ /* 0x000fe40000011434 */
[----:B------:R-:W-:Y:S02]  /*a6f0*/  IADD3.X R92, R4, R170, R31, P4, P5 ;  /* 0x000000aa045c7210 */ /* 0x000fe400027ea41f */
[----:B------:R-:W-:Y:S02]  /*a700*/  LEA.HI R52, R53, R52, RZ, 0x5 ;  /* 0x0000003435347211 */ /* 0x000fe400078f28ff */
[----:B------:R-:W-:-:S02]  /*a710*/  ISETP.GE.AND P4, PT, R0, R133, PT ;  /* 0x000000850000720c */ /* 0x000fc40003f86270 */
[----:B------:R-:W-:-:S04]  /*a720*/  LEA.HI.SX32 R52, R52, R101, 0x1b ;  /* 0x0000006534347211 */ /* 0x000fc800078fdaff */
[----:B------:R-:W-:Y:S01]  /*a730*/  SHF.R.S32.HI R53, RZ, 0x1f, R52 ;  /* 0x0000001fff357819 */ /* 0x000fe20000011434 */
[----:B------:R-:W-:-:S03]  /*a740*/  IMAD.SHL.U32 R94, R52, 0x10, RZ ;  /* 0x00000010345e7824 */ /* 0x000fc600078e00ff */
[----:B------:R-:W-:-:S04]  /*a750*/  LEA.HI R53, R53, R52, RZ, 0x2 ;  /* 0x0000003435357211 */ /* 0x000fc800078f10ff */
[----:B------:R-:W-:Y:S02]  /*a760*/  SHF.R.S32.HI R52, RZ, 0x2, R53 ;  /* 0x00000002ff347819 */ /* 0x000fe40000011435 */
[----:B------:R-:W-:-:S03]  /*a770*/  LOP3.LUT R53, R227, 0x30, R94, 0xf8, !PT ;  /* 0x00000030e3357812 */ /* 0x000fc600078ef85e */
[----:B------:R-:W-:Y:S01]  /*a780*/  IMAD R52, R52, 0x2800, R229 ;  /* 0x0000280034347824 */ /* 0x000fe200078e02e5 */
[----:B------:R-:W-:-:S05]  /*a790*/  LOP3.LUT R53, R53, R228, RZ, 0x3c, !PT ;  /* 0x000000e435357212 */ /* 0x000fca00078e3cff */
[----:B------:R-:W-:Y:S02]  /*a7a0*/  IMAD.IADD R52, R52, 0x1, R53 ;  /* 0x0000000134347824 */ /* 0x000fe400078e0235 */
[C---:B------:R-:W-:Y:S02]  /*a7b0*/  IMAD R53, R17.reuse, 0x7800, R143 ;  /* 0x0000780011357824 */ /* 0x040fe400078e028f */
[----:B------:R-:W-:Y:S02]  /*a7c0*/  IMAD R55, R17, 0x7800, R52 ;  /* 0x0000780011377824 */ /* 0x000fe400078e0234 */
[----:B------:R-:W-:-:S03]  /*a7d0*/  IMAD.IADD R53, R16, 0x1, R53 ;  /* 0x0000000110357824 */ /* 0x000fc600078e0235 */
[----:B------:R-:W-:-:S03]  /*a7e0*/  IADD3 R88, R16, R55, RZ ;  /* 0x0000003710587210 */ /* 0x000fc60007ffe0ff */
[----:B------:R-:W0:Y:S04]  /*a7f0*/  LDS.128 R52, [R53+0x24200] ;  /* 0x0242000035347984 */ /* 0x000e280000000c00 */
[----:B------:R-:W1:Y:S01]  /*a800*/  LDS.128 R88, [R88+0x24200] ;  /* 0x0242000058587984 */ /* 0x000e620000000c00 */
[----:B------:R-:W-:Y:S05]  /*a810*/  @P4 BRA `(.L_x_3454) ;  /* 0x0000000c00684947 */ /* 0x000fea0003800000 */
        /* <DEDUP_REMOVED lines=11> */
[----:B------:R-:W-:-:S03]  /*a8d0*/  IMAD.SHL.U32 R61, R62, 0x100, RZ ;  /* 0x000001003e3d7824 */ /* 0x000fc600078e00ff */
[----:B------:R-:W-:Y:S01]  /*a8e0*/  LOP3.LUT R48, R48, 0xff00, R49, 0xf8, !PT ;  /* 0x0000ff0030307812 */ /* 0x000fe200078ef831 */
[----:B------:R-:W-:Y:S01]  /*a8f0*/  IMAD.U32 R49, R95, 0x10000, RZ ;  /* 0x000100005f317824 */ /* 0x000fe200078e00ff */
[----:B------:R-:W-:Y:S01]  /*a900*/  LOP3.LUT R50, R50, 0xff00, R61, 0xf8, !PT ;  /* 0x0000ff0032327812 */ /* 0x000fe200078ef83d */
[----:B------:R-:W-:Y:S01]  /*a910*/  IMAD.U32 R61, R60, 0x10000, RZ ;  /* 0x000100003c3d7824 */ /* 0x000fe200078e00ff */
[----:B-1----:R-:W-:Y:S02]  /*a920*/  F2FP.F16.E4M3.UNPACK_B R95, R89 ;  /* 0x00000059ff5f723e */ /* 0x002fe400020006ff */
[----:B------:R-:W-:Y:S02]  /*a930*/  LOP3.LUT R48, R48, 0xff0000, R49, 0xf8, !PT ;  /* 0x00ff000030307812 */ /* 0x000fe400078ef831 */
[----:B------:R-:W-:Y:S02]  /*a940*/  LOP3.LUT R62, R50, 0xff0000, R61, 0xf8, !PT ;  /* 0x00ff0000323e7812 */ /* 0x000fe400078ef83d */
[----:B0-----:R-:W-:Y:S01]  /*a950*/  MOV R49, R53 ;  /* 0x0000003500317202 */ /* 0x001fe20000000f00 */
[--C-:B------:R-:W-:Y:S01]  /*a960*/  HADD2.F32 R53, -RZ, R95.reuse.H0_H0 ;  /* 0x2000005fff357230 */ /* 0x100fe20000004100 */
[----:B------:R-:W-:Y:S01]  /*a970*/  F2FP.F16.E4M3.UNPACK_B R97, R62 ;  /* 0x0000003eff61723e */ /* 0x000fe200020006ff */
[----:B------:R-:W-:Y:S01]  /*a980*/  HADD2.F32 R95, -RZ, R95.H1_H1 ;  /* 0x3000005fff5f7230 */ /* 0x000fe20000004100 */
[----:B------:R-:W-:-:S02]  /*a990*/  F2FP.F16.E4M3.UNPACK_B R60, R49 ;  /* 0x00000031ff3c723e */ /* 0x000fc400020006ff */
[----:B------:R-:W-:Y:S01]  /*a9a0*/  F2FP.F16.E4M3.UNPACK_B R50, R48 ;  /* 0x00000030ff32723e */ /* 0x000fe200020006ff */
[--C-:B------:R-:W-:Y:S01]  /*a9b0*/  HADD2.F32 R98, -RZ, R97.reuse.H0_H0 ;  /* 0x20000061ff627230 */ /* 0x100fe20000004100 */
[----:B------:R-:W-:Y:S01]  /*a9c0*/  F2FP.F16.E4M3.UNPACK_B R89, R89.H1 ;  /* 0x00000059ff59723e */ /* 0x000fe200030006ff */
[----:B------:R-:W-:Y:S02]  /*a9d0*/  HADD2.F32 R61, -RZ, R60.H0_H0 ;  /* 0x2000003cff3d7230 */ /* 0x000fe40000004100 */
        /* <DEDUP_REMOVED lines=8> */
[-C--:B------:R-:W-:Y:S01]  /*aa60*/  FMUL.FTZ R99, R95, R97.reuse ;  /* 0x000000615f637220 */ /* 0x080fe20000410000 */
[----:B------:R-:W-:-:S03]  /*aa70*/  FMUL.FTZ R96, R60, R97 ;  /* 0x000000613c607220 */ /* 0x000fc60000410000 */
[-C--:B------:R-:W-:Y:S01]  /*aa80*/  FFMA.FTZ R60, R60, R50.reuse, -R99 ;  /* 0x000000323c3c7223 */ /* 0x080fe20000010863 */
[----:B------:R-:W-:Y:S01]  /*aa90*/  FFMA.FTZ R50, R95, R50, R96 ;  /* 0x000000325f327223 */ /* 0x000fe20000010060 */
[----:B------:R-:W-:Y:S02]  /*aaa0*/  F2FP.F16.E4M3.UNPACK_B R95, R62.H1 ;  /* 0x0000003eff5f723e */ /* 0x000fe400030006ff */
[----:B------:R-:W-:Y:S02]  /*aab0*/  F2FP.F16.E4M3.UNPACK_B R62, R49.H1 ;  /* 0x00000031ff3e723e */ /* 0x000fe400030006ff */
[----:B------:R-:W-:Y:S01]  /*aac0*/  F2FP.F16.E4M3.UNPACK_B R96, R48.H1 ;  /* 0x00000030ff60723e */ /* 0x000fe200030006ff */
[----:B------:R-:W-:Y:S02]  /*aad0*/  HADD2.F32 R48, -RZ, R89.H0_H0 ;  /* 0x20000059ff307230 */ /* 0x000fe40000004100 */
[----:B------:R-:W-:Y:S02]  /*aae0*/  HADD2.F32 R98, -RZ, R95.H0_H0 ;  /* 0x2000005fff627230 */ /* 0x000fe40000004100 */
[----:B------:R-:W-:-:S02]  /*aaf0*/  HADD2.F32 R49, -RZ, R62.H0_H0 ;  /* 0x2000003eff317230 */ /* 0x000fc40000004100 */
[----:B------:R-:W-:Y:S02]  /*ab00*/  HADD2.F32 R97, -RZ, R96.H0_H0 ;  /* 0x20000060ff617230 */ /* 0x000fe40000004100 */
        /* <DEDUP_REMOVED lines=8> */
[-C--:B------:R-:W-:Y:S01]  /*ab90*/  FMUL.FTZ R98, R62, R95.reuse ;  /* 0x0000005f3e627220 */ /* 0x080fe20000410000 */
[----:B------:R-:W-:Y:S02]  /*aba0*/  SHF.R.U32.HI R176, RZ, 0x18, R63 ;  /* 0x00000018ffb07819 */ /* 0x000fe4000001163f */
[--C-:B------:R-:W-:Y:S01]  /*abb0*/  SHF.R.U32.HI R99, RZ, 0x18, R51.reuse ;  /* 0x00000018ff637819 */ /* 0x100fe20000011633 */
[----:B------:R-:W-:Y:S01]  /*abc0*/  FMUL.FTZ R89, R97, R95 ;  /* 0x0000005f61597220 */ /* 0x000fe20000410000 */
[----:B------:R-:W-:-:S03]  /*abd0*/  SHF.R.U32.HI R95, RZ, 0x8, R51 ;  /* 0x00000008ff5f7819 */ /* 0x000fc60000011633 */
[-C--:B------:R-:W-:Y:S01]  /*abe0*/  FFMA.FTZ R89, R62, R96.reuse, -R89 ;  /* 0x000000603e597223 */ /* 0x080fe20000010859 */
[----:B------:R-:W-:Y:S01]  /*abf0*/  FFMA.FTZ R62, R97, R96, R98 ;  /* 0x00000060613e7223 */ /* 0x000fe20000010062 */
[--C-:B------:R-:W-:Y:S01]  /*ac00*/  SHF.R.U32.HI R98, RZ, 0x8, R63.reuse ;  /* 0x00000008ff627819 */ /* 0x100fe2000001163f */
[----:B------:R-:W-:Y:S01]  /*ac10*/  IMAD.SHL.U32 R95, R95, 0x100, RZ ;  /* 0x000001005f5f7824 */ /* 0x000fe200078e00ff */
[----:B------:R-:W-:Y:S02]  /*ac20*/  LOP3.LUT R97, R63, 0xff, RZ, 0xc0, !PT ;  /* 0x000000ff3f617812 */ /* 0x000fe400078ec0ff */
[----:B------:R-:W-:Y:S01]  /*ac30*/  SHF.R.U32.HI R63, RZ, 0x10, R63 ;  /* 0x00000010ff3f7819 */ /* 0x000fe2000001163f */
[----:B------:R-:W-:Y:S01]  /*ac40*/  IMAD.SHL.U32 R98, R98, 0x100, RZ ;  /* 0x0000010062627824 */ /* 0x000fe200078e00ff */
[----:B------:R-:W-:Y:S02]  /*ac50*/  PRMT R97, R176, 0x654, R97 ;  /* 0x00000654b0617816 */ /* 0x000fe40000000061 */
[----:B------:R-:W-:-:S02]  /*ac60*/  LOP3.LUT R96, R51, 0xff, RZ, 0xc0, !PT ;  /* 0x000000ff33607812 */ /* 0x000fc400078ec0ff */
[----:B------:R-:W-:Y:S01]  /*ac70*/  LOP3.LUT R97, R97, 0xff00, R98, 0xf8, !PT ;  /* 0x0000ff0061617812 */ /* 0x000fe200078ef862 */
[----:B------:R-:W-:Y:S01]  /*ac80*/  IMAD.U32 R98, R63, 0x10000, RZ ;  /* 0x000100003f627824 */ /* 0x000fe200078e00ff */
[----:B------:R-:W-:Y:S02]  /*ac90*/  SHF.R.U32.HI R51, RZ, 0x10, R51 ;  /* 0x00000010ff337819 */ /* 0x000fe40000011633 */
[----:B------:R-:W-:Y:S02]  /*aca0*/  PRMT R96, R99, 0x654, R96 ;  /* 0x0000065463607816 */ /* 0x000fe40000000060 */
[----:B------:R-:W-:Y:S02]  /*acb0*/  LOP3.LUT R97, R97, 0xff0000, R98, 0xf8, !PT ;  /* 0x00ff000061617812 */ /* 0x000fe400078ef862 */
[----:B------:R-:W-:Y:S01]  /*acc0*/  LOP3.LUT R95, R96, 0xff00, R95, 0xf8, !PT ;  /* 0x0000ff00605f7812 */ /* 0x000fe200078ef85f */
[----:B------:R-:W-:Y:S01]  /*acd0*/  IMAD.U32 R96, R51, 0x10000, RZ ;  /* 0x0001000033607824 */ /* 0x000fe200078e00ff */
[----:B------:R-:W-:-:S02]  /*ace0*/  MOV R98, R91 ;  /* 0x0000005b00627202 */ /* 0x000fc40000000f00 */
[----:B------:R-:W-:Y:S02]  /*acf0*/  F2FP.F16.E4M3.UNPACK_B R99, R97 ;  /* 0x00000061ff63723e */ /* 0x000fe400020006ff */
[----:B------:R-:W-:Y:S02]  /*ad00*/  LOP3.LUT R51, R95, 0xff0000, R96, 0xf8, !PT ;  /* 0x00ff00005f337812 */ /* 0x000fe400078ef860 */
[-C--:B------:R-:W-:Y:S01]  /*ad10*/  F2FP.F16.E4M3.UNPACK_B R63, R98.reuse ;  /* 0x00000062ff3f723e */ /* 0x080fe200020006ff */
[----:B------:R-:W-:Y:S01]  /*ad20*/  HADD2.F32 R178, -RZ, R99.H0_H0 ;  /* 0x20000063ffb27230 */ /* 0x000fe20000004100 */
[----:B------:R-:W-:Y:S02]  /*ad30*/  F2FP.F16.E4M3.UNPACK_B R95, R55 ;  /* 0x00000037ff5f723e */ /* 0x000fe400020006ff */
[----:B------:R-:W-:Y:S01]  /*ad40*/  F2FP.F16.E4M3.UNPACK_B R175, R51 ;  /* 0x00000033ffaf723e */ /* 0x000fe200020006ff */
[----:B------:R-:W-:Y:S01]  /*ad50*/  HADD2.F32 R91, -RZ, R63.H0_H0 ;  /* 0x2000003fff5b7230 */ /* 0x000fe20000004100 */
[----:B------:R-:W-:Y:S01]  /*ad60*/  F2FP.F16.E4M3.UNPACK_B R98, R98.H1 ;  /* 0x00000062ff62723e */ /* 0x000fe200030006ff */
[----:B------:R-:W-:Y:S01]  /*ad70*/  HADD2.F32 R177, -RZ, R95.H0_H0 ;  /* 0x2000005fffb17230 */ /* 0x000fe20000004100 */
[----:B------:R-:W-:Y:S01]  /*ad80*/  F2FP.F16.E4M3.UNPACK_B R97, R97.H1 ;  /* 0x00000061ff61723e */ /* 0x000fe200030006ff */
[----:B------:R-:W-:-:S02]  /*ad90*/  HADD2.F32 R176, -RZ, R175.H0_H0 ;  /* 0x200000afffb07230 */ /* 0x000fc40000004100 */
[-C--:B------:R-:W-:Y:S01]  /*ada0*/  FMUL.FTZ R96, R91, R178.reuse ;  /* 0x000000b25b607220 */ /* 0x080fe20000410000 */
[----:B------:R-:W-:Y:S02]  /*adb0*/  HADD2.F32 R63, -RZ, R63.H1_H1 ;  /* 0x3000003fff3f7230 */ /* 0x000fe40000004100 */
[C---:B------:R-:W-:Y:S01]  /*adc0*/  FMUL.FTZ R178, R177.reuse, R178 ;  /* 0x000000b2b1b27220 */ /* 0x040fe20000410000 */
[----:B------:R-:W-:Y:S02]  /*add0*/  HADD2.F32 R95, -RZ, R95.H1_H1 ;  /* 0x3000005fff5f7230 */ /* 0x000fe40000004100 */
[-C--:B------:R-:W-:Y:S01]  /*ade0*/  FFMA.FTZ R96, R177, R176.reuse, -R96 ;  /* 0x000000b0b1607223 */ /* 0x080fe20000010860 */
[----:B------:R-:W-:Y:S01]  /*adf0*/  F2FP.SATFINITE.E4M3.F32.PACK_AB_MERGE_C R49, R89, R49, RZ ;  /* 0x000000315931723e */ /* 0x000fe200048070ff */
[----:B------:R-:W-:Y:S01]  /*ae00*/  FFMA.FTZ R91, R91, R176, R178 ;  /* 0x000000b05b5b7223 */ /* 0x000fe200000100b2 */
[----:B------:R-:W-:Y:S01]  /*ae10*/  HADD2.F32 R178, -RZ, R99.H1_H1 ;  /* 0x30000063ffb27230 */ /* 0x000fe20000004100 */
[----:B------:R-:W-:Y:S01]  /*ae20*/  F2FP.F16.E4M3.UNPACK_B R99, R55.H1 ;  /* 0x00000037ff63723e */ /* 0x000fe200030006ff */
[----:B------:R-:W-:Y:S01]  /*ae30*/  HADD2.F32 R176, -RZ, R175.H1_H1 ;  /* 0x300000afffb07230 */ /* 0x000fe20000004100 */
[----:B------:R-:W-:Y:S01]  /*ae40*/  F2FP.F16.E4M3.UNPACK_B R175, R51.H1 ;  /* 0x00000033ffaf723e */ /* 0x000fe200030006ff */
[----:B------:R-:W-:-:S02]  /*ae50*/  HADD2.F32 R55, -RZ, R98.H0_H0 ;  /* 0x20000062ff377230 */ /* 0x000fc40000004100 */
[-C--:B------:R-:W-:Y:S01]  /*ae60*/  FMUL.FTZ R180, R63, R178.reuse ;  /* 0x000000b23fb47220 */ /* 0x080fe20000410000 */
[C---:B------:R-:W-:Y:S01]  /*ae70*/  FMUL.FTZ R178, R95.reuse, R178 ;  /* 0x000000b25fb27220 */ /* 0x040fe20000410000 */
[----:B------:R-:W-:Y:S01]  /*ae80*/  HADD2.F32 R51, -RZ, R99.H0_H0 ;  /* 0x20000063ff337230 */ /* 0x000fe20000004100 */
[----:B------:R-:W-:Y:S01]  /*ae90*/  F2FP.SATFINITE.E4M3.F32.PACK_AB_MERGE_C R48, R62, R48, RZ ;  /* 0x000000303e30723e */ /* 0x000fe200048070ff */
[-C--:B------:R-:W-:Y:S01]  /*aea0*/  FFMA.FTZ R95, R95, R176.reuse, -R180 ;  /* 0x000000b05f5f7223 */ /* 0x080fe200000108b4 */
[----:B------:R-:W-:Y:S01]  /*aeb0*/  FFMA.FTZ R63, R63, R176, R178 ;  /* 0x000000b03f3f7223 */ /* 0x000fe200000100b2 */
[----:B------:R-:W-:Y:S01]  /*aec0*/  HADD2.F32 R178, -RZ, R97.H0_H0 ;  /* 0x20000061ffb27230 */ /* 0x000fe20000004100 */
[----:B------:R-:W-:Y:S01]  /*aed0*/  F2FP.SATFINITE.E4M3.F32.PACK_AB_MERGE_C R60, R60, R61, R49 ;  /* 0x0000003d3c3c723e */ /* 0x000fe20004807031 */
[----:B------:R-:W-:Y:S01]  /*aee0*/  HADD2.F32 R176, -RZ, R175.H0_H0 ;  /* 0x200000afffb07230 */ /* 0x000fe20000004100 */
[----:B------:R-:W-:Y:S01]  /*aef0*/  F2FP.SATFINITE.E4M3.F32.PACK_AB_MERGE_C R89, R50, R53, R48 ;  /* 0x000000353259723e */ /* 0x000fe20004807030 */
[----:B------:R-:W-:-:S02]  /*af00*/  HADD2.F32 R97, -RZ, R97.H1_H1 ;  /* 0x30000061ff617230 */ /* 0x000fc40000004100 */
[-C--:B------:R-:W-:Y:S01]  /*af10*/  FMUL.FTZ R180, R55, R178.reuse ;  /* 0x000000b237b47220 */ /* 0x080fe20000410000 */
[C---:B------:R-:W-:Y:S01]  /*af20*/  FMUL.FTZ R178, R51.reuse, R178 ;  /* 0x000000b233b27220 */ /* 0x040fe20000410000 */
[----:B------:R-:W-:Y:S02]  /*af30*/  HADD2.F32 R99, -RZ, R99.H1_H1 ;  /* 0x30000063ff637230 */ /* 0x000fe40000004100 */
[-C--:B------:R-:W-:Y:S01]  /*af40*/  FFMA.FTZ R51, R51, R176.reuse, -R180 ;  /* 0x000000b033337223 */ /* 0x080fe200000108b4 */
[----:B------:R-:W-:Y:S01]  /*af50*/  FFMA.FTZ R55, R55, R176, R178 ;  /* 0x000000b037377223 */ /* 0x000fe200000100b2 */
[----:B------:R-:W-:Y:S01]  /*af60*/  HADD2.F32 R176, -RZ, R98.H1_H1 ;  /* 0x30000062ffb07230 */ /* 0x000fe20000004100 */
[-C--:B------:R-:W-:Y:S01]  /*af70*/  F2FP.F16.E4M3.UNPACK_B R178, R173.reuse.H1 ;  /* 0x000000adffb2723e */ /* 0x080fe200030006ff */
[----:B------:R-:W-:Y:S01]  /*af80*/  HADD2.F32 R175, -RZ, R175.H1_H1 ;  /* 0x300000afffaf7230 */ /* 0x000fe20000004100 */
[----:B------:R-:W-:Y:S01]  /*af90*/  F2FP.F16.E4M3.UNPACK_B R173, R173 ;  /* 0x000000adffad723e */ /* 0x000fe200020006ff */
[----:B------:R-:W-:-:S02]  /*afa0*/  IMAD.MOV.U32 R53, RZ, RZ, R60 ;  /* 0x000000ffff357224 */ /* 0x000fc400078e003c */
[CC--:B------:R-:W-:Y:S01]  /*afb0*/  FMUL.FTZ R98, R176.reuse, R97.reuse ;  /* 0x00000061b0627220 */ /* 0x0c0fe20000410000 */
[C---:B------:R-:W-:Y:S01]  /*afc0*/  FMUL.FTZ R97, R99.reuse, R97 ;  /* 0x0000006163617220 */ /* 0x040fe20000410000 */
[--C-:B------:R-:W-:Y:S02]  /*afd0*/  HADD2.F32 R180, -RZ, R178.reuse.H0_H0 ;  /* 0x200000b2ffb47230 */ /* 0x100fe40000004100 */
[-C--:B------:R-:W-:Y:S01]  /*afe0*/  FFMA.FTZ R98, R99, R175.reuse, -R98 ;  /* 0x000000af63627223 */ /* 0x080fe20000010862 */
[----:B------:R-:W-:Y:S02]  /*aff0*/  IMAD.MOV.U32 R99, RZ, RZ, R52 ;  /* 0x000000ffff637224 */ /* 0x000fe400078e0034 */
[----:B------:R-:W-:Y:S01]  /*b000*/  FFMA.FTZ R97, R176, R175, R97 ;  /* 0x000000afb0617223 */ /* 0x000fe20000010061 */
[----:B------:R-:W-:Y:S01]  /*b010*/  F2FP.F16.E4M3.UNPACK_B R52, R171.H1 ;  /* 0x000000abff34723e */ /* 0x000fe200030006ff */
[----:B------:R-:W-:Y:S01]  /*b020*/  HADD2.F32 R178, -RZ, R178.H1_H1 ;  /* 0x300000b2ffb27230 */ /* 0x000fe20000004100 */
[----:B------:R-:W-:-:S02]  /*b030*/  F2FP.F16.E4M3.UNPACK_B R176, R88.H1 ;  /* 0x00000058ffb0723e */ /* 0x000fc400030006ff */
[----:B------:R-:W-:Y:S01]  /*b040*/  F2FP.F16.E4M3.UNPACK_B R175, R99.H1 ;  /* 0x00000063ffaf723e */ /* 0x000fe200030006ff */
[----:B------:R-:W-:Y:S01]  /*b050*/  HADD2.F32 R182, -RZ, R52.H0_H0 ;  /* 0x20000034ffb67230 */ /* 0x000fe20000004100 */
[----:B------:R-:W-:Y:S01]  /*b060*/  F2FP.F16.E4M3.UNPACK_B R171, R171 ;  /* 0x000000abffab723e */ /* 0x000fe200020006ff */
[----:B------:R-:W-:Y:S01]  /*b070*/  HADD2.F32 R177, -RZ, R176.H0_H0 ;  /* 0x200000b0ffb17230 */ /* 0x000fe20000004100 */
[----:B------:R-:W-:Y:S01]  /*b080*/  F2FP.F16.E4M3.UNPACK_B R88, R88 ;  /* 0x00000058ff58723e */ /* 0x000fe200020006ff */
[----:B------:R-:W-:Y:S01]  /*b090*/  HADD2.F32 R179, -RZ, R175.H0_H0 ;  /* 0x200000afffb37230 */ /* 0x000fe20000004100 */
[----:B------:R-:W-:Y:S01]  /*b0a0*/  F2FP.F16.E4M3.UNPACK_B R99, R99 ;  /* 0x00000063ff63723e */ /* 0x000fe200020006ff */
[----:B------:R-:W-:Y:S02]  /*b0b0*/  HADD2.F32 R52, -RZ, R52.H1_H1 ;  /* 0x30000034ff347230 */ /* 0x000fe40000004100 */
[----:B------:R-:W-:Y:S01]  /*b0c0*/  FMUL.FTZ R181, R177, R182 ;  /* 0x000000b6b1b57220 */ /* 0x000fe20000410000 */
[----:B------:R-:W-:-:S02]  /*b0d0*/  HADD2.F32 R176, -RZ, R176.H1_H1 ;  /* 0x300000b0ffb07230 */ /* 0x000fc40000004100 */
[C---:B------:R-:W-:Y:S01]  /*b0e0*/  FMUL.FTZ R182, R179.reuse, R182 ;  /* 0x000000b6b3b67220 */ /* 0x040fe20000410000 */
[----:B------:R-:W-:Y:S02]  /*b0f0*/  HADD2.F32 R175, -RZ, R175.H1_H1 ;  /* 0x300000afffaf7230 */ /* 0x000fe40000004100 */
[-C--:B------:R-:W-:Y:S01]  /*b100*/  FFMA.FTZ R181, R179, R180.reuse, -R181 ;  /* 0x000000b4b3b57223 */ /* 0x080fe200000108b5 */
[----:B------:R-:W-:Y:S01]  /*b110*/  F2FP.SATFINITE.E4M3.F32.PACK_AB_MERGE_C R51, R98, R51, RZ ;  /* 0x000000336233723e */ /* 0x000fe200048070ff */
[----:B------:R-:W-:Y:S01]  /*b120*/  FFMA.FTZ R182, R177, R180, R182 ;  /* 0x000000b4b1b67223 */ /* 0x000fe200000100b6 */
[CC--:B------:R-:W-:Y:S01]  /*b130*/  FMUL.FTZ R177, R176.reuse, R52.reuse ;  /* 0x00000034b0b17220 */ /* 0x0c0fe20000410000 */
[C---:B------:R-:W-:Y:S01]  /*b140*/  FMUL.FTZ R52, R175.reuse, R52 ;  /* 0x00000034af347220 */ /* 0x040fe20000410000 */
[----:B------:R-:W-:Y:S02]  /*b150*/  HADD2.F32 R180, -RZ, R171.H0_H0 ;  /* 0x200000abffb47230 */ /* 0x000fe40000004100 */
        /* <DEDUP_REMOVED lines=14> */
[----:B------:R-:W-:-:S03]  /*b240*/  FMUL.FTZ R99, R88, R171 ;  /* 0x000000ab58637220 */ /* 0x000fc60000410000 */
[C---:B------:R-:W-:Y:S01]  /*b250*/  FMUL.FTZ R171, R176.reuse, R171 ;  /* 0x000000abb0ab7220 */ /* 0x040fe20000410000 */
[-C--:B------:R-:W-:Y:S01]  /*b260*/  FFMA.FTZ R176, R176, R173.reuse, -R99 ;  /* 0x000000adb0b07223 */ /* 0x080fe20000010863 */
[----:B------:R-:W-:Y:S01]  /*b270*/  IMAD.MOV.U32 R99, RZ, RZ, R54 ;  /* 0x000000ffff637224 */ /* 0x000fe200078e0036 */
[----:B------:R-:W-:Y:S01]  /*b280*/  F2FP.F16.E4M3.UNPACK_B R54, R172.H1 ;  /* 0x000000acff36723e */ /* 0x000fe200030006ff */
[----:B------:R-:W-:Y:S01]  /*b290*/  FFMA.FTZ R88, R88, R173, R171 ;  /* 0x000000ad58587223 */ /* 0x000fe200000100ab */
[----:B------:R-:W-:Y:S02]  /*b2a0*/  F2FP.F16.E4M3.UNPACK_B R173, R90.H1 ;  /* 0x0000005affad723e */ /* 0x000fe400030006ff */
[----:B------:R-:W-:Y:S01]  /*b2b0*/  F2FP.F16.E4M3.UNPACK_B R171, R99.H1 ;  /* 0x00000063ffab723e */ /* 0x000fe200030006ff */
[--C-:B------:R-:W-:Y:S01]  /*b2c0*/  HADD2.F32 R183, -RZ, R54.reuse.H0_H0 ;  /* 0x20000036ffb77230 */ /* 0x100fe20000004100 */
[----:B------:R-:W-:Y:S01]  /*b2d0*/  F2FP.SATFINITE.E4M3.F32.PACK_AB_MERGE_C R179, R176, R179, R175 ;  /* 0x000000b3b0b3723e */ /* 0x000fe200048070af */
[----:B------:R-:W-:Y:S01]  /*b2e0*/  HADD2.F32 R175, -RZ, R173.H0_H0 ;  /* 0x200000adffaf7230 */ /* 0x000fe20000004100 */
[----:B------:R-:W-:Y:S01]  /*b2f0*/  F2FP.F16.E4M3.UNPACK_B R176, R174.H1 ;  /* 0x000000aeffb0723e */ /* 0x000fe200030006ff */
[----:B------:R-:W-:Y:S01]  /*b300*/  HADD2.F32 R177, -RZ, R171.H0_H0 ;  /* 0x200000abffb17230 */ /* 0x000fe20000004100 */
[----:B------:R-:W-:Y:S01]  /*b310*/  F2FP.F16.E4M3.UNPACK_B R172, R172 ;  /* 0x000000acffac723e */ /* 0x000fe200020006ff */
[----:B------:R-:W-:-:S02]  /*b320*/  HADD2.F32 R54, -RZ, R54.H1_H1 ;  /* 0x30000036ff367230 */ /* 0x000fc40000004100 */
[-C--:B------:R-:W-:Y:S01]  /*b330*/  FMUL.FTZ R181, R175, R183.reuse ;  /* 0x000000b7afb57220 */ /* 0x080fe20000410000 */
[--C-:B------:R-:W-:Y:S02]  /*b340*/  HADD2.F32 R178, -RZ, R176.reuse.H0_H0 ;  /* 0x200000b0ffb27230 */ /* 0x100fe40000004100 */
[C---:B------:R-:W-:Y:S01]  /*b350*/  FMUL.FTZ R183, R177.reuse, R183 ;  /* 0x000000b7b1b77220 */ /* 0x040fe20000410000 */
[----:B------:R-:W-:Y:S01]  /*b360*/  HADD2.F32 R173, -RZ, R173.H1_H1 ;  /* 0x300000adffad7230 */ /* 0x000fe20000004100 */
[----:B------:R-:W-:Y:S01]  /*b370*/  F2FP.F16.E4M3.UNPACK_B R90, R90 ;  /* 0x0000005aff5a723e */ /* 0x000fe200020006ff */
[----:B------:R-:W-:Y:S02]  /*b380*/  HADD2.F32 R171, -RZ, R171.H1_H1 ;  /* 0x300000abffab7230 */ /* 0x000fe40000004100 */
[-C--:B------:R-:W-:Y:S01]  /*b390*/  FFMA.FTZ R181, R177, R178.reuse, -R181 ;  /* 0x000000b2b1b57223 */ /* 0x080fe200000108b5 */
[----:B------:R-:W-:Y:S01]  /*b3a0*/  FFMA.FTZ R183, R175, R178, R183 ;  /* 0x000000b2afb77223 */ /* 0x000fe200000100b7 */
[----:B------:R-:W-:-:S02]  /*b3b0*/  HADD2.F32 R176, -RZ, R176.H1_H1 ;  /* 0x300000b0ffb07230 */ /* 0x000fc40000004100 */
[-C--:B------:R-:W-:Y:S01]  /*b3c0*/  FMUL.FTZ R178, R173, R54.reuse ;  /* 0x00000036adb27220 */ /* 0x080fe20000410000 */
[C---:B------:R-:W-:Y:S01]  /*b3d0*/  FMUL.FTZ R54, R171.reuse, R54 ;  /* 0x00000036ab367220 */ /* 0x040fe20000410000 */
[----:B------:R-:W-:Y:S02]  /*b3e0*/  F2FP.F16.E4M3.UNPACK_B R99, R99 ;  /* 0x00000063ff63723e */ /* 0x000fe400020006ff */
[-C--:B------:R-:W-:Y:S01]  /*b3f0*/  FFMA.FTZ R171, R171, R176.reuse, -R178 ;  /* 0x000000b0abab7223 */ /* 0x080fe200000108b2 */
[----:B------:R-:W-:Y:S01]  /*b400*/  FFMA.FTZ R54, R173, R176, R54 ;  /* 0x000000b0ad367223 */ /* 0x000fe20000010036 */
[----:B------:R-:W-:Y:S01]  /*b410*/  F2FP.F16.E4M3.UNPACK_B R174, R174 ;  /* 0x000000aeffae723e */ /* 0x000fe200020006ff */
[----:B------:R-:W-:Y:S02]  /*b420*/  HADD2.F32 R178, -RZ, R172.H0_H0 ;  /* 0x200000acffb27230 */ /* 0x000fe40000004100 */
[----:B------:R-:W-:Y:S01]  /*b430*/  HADD2.F32 R173, -RZ, R90.H0_H0 ;  /* 0x2000005affad7230 */ /* 0x000fe20000004100 */
[----:B------:R-:W-:Y:S01]  /*b440*/  F2FP.SATFINITE.E4M3.F32.PACK_AB_MERGE_C R171, R171, R181, RZ ;  /* 0x000000b5abab723e */ /* 0x000fe200048070ff */
[----:B------:R-:W-:Y:S01]  /*b450*/  HADD2.F32 R176, -RZ, R99.H0_H0 ;  /* 0x20000063ffb07230 */ /* 0x000fe20000004100 */
[----:B------:R-:W-:Y:S01]  /*b460*/  F2FP.SATFINITE.E4M3.F32.PACK_AB_MERGE_C R183, R54, R183, RZ ;  /* 0x000000b736b7723e */ /* 0x000fe200048070ff */
        /* <DEDUP_REMOVED lines=8> */
[----:B------:R-:W-:-:S05]  /*b4f0*/  HADD2.F32 R173, -RZ, R90.H1_H1 ;  /* 0x3000005affad7230 */ /* 0x000fca0000004100 */
[-C--:B------:R-:W-:Y:S01]  /*b500*/  FMUL.FTZ R90, R173, R172.reuse ;  /* 0x000000acad5a7220 */ /* 0x080fe20000410000 */
[----:B------:R-:W-:-:S03]  /*b510*/  FMUL.FTZ R172, R99, R172 ;  /* 0x000000ac63ac7220 */ /* 0x000fc60000410000 */
[----:B------:R-:W-:Y:S01]  /*b520*/  FFMA.FTZ R90, R99, R174, -R90 ;  /* 0x000000ae635a7223 */ /* 0x000fe2000001085a */
[----:B------:R-:W-:Y:S01]  /*b530*/  F2FP.SATFINITE.E4M3.F32.PACK_AB_MERGE_C R99, R52, R182, RZ ;  /* 0x000000b63463723e */ /* 0x000fe200048070ff */
[----:B------:R-:W-:Y:S01]  /*b540*/  FFMA.FTZ R173, R173, R174, R172 ;  /* 0x000000aeadad7223 */ /* 0x000fe200000100ac */
[----:B------:R-:W-:Y:S02]  /*b550*/  F2FP.SATFINITE.E4M3.F32.PACK_AB_MERGE_C R52, R97, R55, RZ ;  /* 0x000000376134723e */ /* 0x000fe400048070ff */
[----:B------:R-:W-:Y:S02]  /*b560*/  F2FP.SATFINITE.E4M3.F32.PACK_AB_MERGE_C R54, R90, R177, R171 ;  /* 0x000000b15a36723e */ /* 0x000fe400048070ab */
[----:B------:R-:W-:Y:S01]  /*b570*/  F2FP.SATFINITE.E4M3.F32.PACK_AB_MERGE_C R91, R63, R91, R52 ;  /* 0x0000005b3f5b723e */ /* 0x000fe20004807034 */
[----:B------:R-:W-:Y:S01]  /*b580*/  IMAD.MOV.U32 R52, RZ, RZ, R179 ;  /* 0x000000ffff347224 */ /* 0x000fe200078e00b3 */
[----:B------:R-:W-:Y:S02]  /*b590*/  F2FP.SATFINITE.E4M3.F32.PACK_AB_MERGE_C R88, R88, R180, R99 ;  /* 0x000000b45858723e */ /* 0x000fe40004807063 */
[----:B------:R-:W-:-:S02]  /*b5a0*/  F2FP.SATFINITE.E4M3.F32.PACK_AB_MERGE_C R90, R173, R178, R183 ;  /* 0x000000b2ad5a723e */ /* 0x000fc400048070b7 */
[----:B------:R-:W-:-:S07]  /*b5b0*/  F2FP.SATFINITE.E4M3.F32.PACK_AB_MERGE_C R55, R95, R96, R51 ;  /* 0x000000605f37723e */ /* 0x000fce0004807033 */
.L_x_3454:
[----:B------:R-:W-:Y:S05]  /*b5c0*/  BSYNC B3 ;  /* 0x0000000000037941 */ /* 0x000fea0003800000 */
.L_x_3453:
[----:B------:R-:W-:-:S13]  /*b5d0*/  ISETP.GE.AND P4, PT, R94, R152, PT ;  /* 0x000000985e00720c */ /* 0x000fda0003f86270 */
[--C-:B------:R-:W-:Y:S02]  /*b5e0*/  @!P4 SHF.R.S32.HI R49, RZ, 0x1f, R94.reuse ;  /* 0x0000001fff31c819 */ /* 0x100fe4000001145e */
[----:B------:R-:W-:-:S04]  /*b5f0*/  @!P4 IADD3 R51, P5, P6, R118, R140, R94 ;  /* 0x0000008c7633c210 */ /* 0x000fc80007ebe05e */
[----:B------:R-:W-:Y:S02]  /*b600*/  @!P4 IADD3.X R60, R4, R170, R49, P5, P6 ;  /* 0x000000aa043cc210 */ /* 0x000fe40002fec431 */
[----:B------:R-:W-:-:S04]  /*b610*/  IADD3 R48, P5, R93, R124, RZ ;  /* 0x0000007c5d307210 */ /* 0x000fc80007fbe0ff */
[----:B------:R-:W-:Y:S02]  /*b620*/  IADD3.X R49, R92, R125, RZ, P5, !PT ;  /* 0x0000007d5c317210 */ /* 0x000fe40002ffe4ff */
[----:B------:R-:W-:-:S03]  /*b630*/  @!P4 IADD3 R50, P5, R51, R124, RZ ;  /* 0x0000007c3332c210 */ /* 0x000fc60007fbe0ff */
[----:B0-----:R3:W-:Y:S02]  /*b640*/  STG.E.128 desc[UR54][R48.64], R52 ;  /* 0x0000003430007986 */ /* 0x0017e4000c101d36 */
[----:B------:R-:W-:-:S05]  /*b650*/  @!P4 IMAD.X R51, R60, 0x1, R125, P5 ;  /* 0x000000013c33c824 */ /* 0x000fca00028e067d */
[----:B-1----:R3:W-:Y:S03]  /*b660*/  @!P4 STG.E.128 desc[UR54][R50.64], R88 ;  /* 0x000000583200c986 */ /* 0x0027e6000c101d36 */
.L_x_3452:
[----:B------:R-:W-:Y:S05]  /*b670*/  BSYNC B2 ;  /* 0x0000000000027941 */ /* 0x000fea0003800000 */
.L_x_3451:
[----:B------:R-:W-:-:S13]  /*b680*/  ISETP.NE.AND P4, PT, R36, RZ, PT ;  /* 0x000000ff2400720c */ /* 0x000fda0003f85270 */
[----:B------:R-:W-:Y:S05]  /*b690*/  @!P4 BRA `(.L_x_3446) ;  /* 0x0000000c00e8c947 */ /* 0x000fea0003800000 */
[----:B---3--:R-:W3:Y:S01]  /*b6a0*/  LDL R48, [R1+0x14] ;  /* 0x0000140001307983 */ /* 0x008ee20000100800 */
[----:B------:R-:W-:Y:S01]  /*b6b0*/  IADD3 R61, P4, P5, R118, R140, R29 ;  /* 0x0000008c763d7210 */ /* 0x000fe20007d9e01d */
[----:B------:R-:W-:Y:S03]  /*b6c0*/  BSSY B2, `(.L_x_3455) ;  /* 0x00000ed000027945 */ /* 0x000fe60003800000 */
[----:B------:R-:W-:Y:S02]  /*b6d0*/  IADD3.X R60, R4, R170, R32, P4, P5 ;  /* 0x000000aa043c7210 */ /* 0x000fe400027ea420 */
[----:B------:R-:W-:Y:S02]  /*b6e0*/  ISETP.GE.AND P4, PT, R6, R133, PT ;  /* 0x000000850600720c */ /* 0x000fe40003f86270 */
[----:B---3--:R-:W-:-:S04]  /*b6f0*/  LOP3.LUT P6, RZ, R48, 0x1, RZ, 0xc0, !PT ;  /* 0x0000000130ff7812 */ /* 0x008fc800078cc0ff */
[----:B------:R-:W-:-:S04]  /*b700*/  SEL R48, R121, R158, !P6 ;  /* 0x0000009e79307207 */ /* 0x000fc80007000000 */
        /* <DEDUP_REMOVED lines=12> */
[----:B------:R-:W-:Y:S02]  /*b7d0*/  IMAD R51, R17, 0x7800, R48 ;  /* 0x0000780011337824 */ /* 0x000fe400078e0230 */
[----:B------:R-:W-:-:S03]  /*b7e0*/  IMAD.IADD R49, R16, 0x1, R49 ;  /* 0x0000000110317824 */ /* 0x000fc600078e0231 */
[----:B0-----:R-:W-:-:S03]  /*b7f0*/  IADD3 R52, R16, R51, RZ ;  /* 0x0000003310347210 */ /* 0x001fc60007ffe0ff */
[----:B------:R-:W0:Y:S04]  /*b800*/  LDS.128 R48, [R49+0x24200] ;  /* 0x0242000031307984 */ /* 0x000e280000000c00 */
[----:B------:R-:W1:Y:S01]  /*b810*/  LDS.128 R52, [R52+0x24200] ;  /* 0x0242000034347984 */ /* 0x000e620000000c00 */
[----:B------:R-:W-:Y:S05]  /*b820*/  @P4 BRA `(.L_x_3456) ;  /* 0x0000000c00584947 */ /* 0x000fea0003800000 */
[----:B------:R-:W-:Y:S01]  /*b830*/  SHF.R.U32.HI R58, RZ, 0x8, R47 ;  /* 0x00000008ff3a7819 */ /* 0x000fe2000001162f */
[----:B0-----:R-:W-:Y:S01]  /*b840*/  IMAD.MOV.U32 R56, RZ, RZ, R48 ;  /* 0x000000ffff387224 */ /* 0x001fe200078e0030 */
[----:B------:R-:W-:Y:S02]  /*b850*/  SHF.R.U32.HI R88, RZ, 0x8, R59 ;  /* 0x00000008ff587819 */ /* 0x000fe4000001163b */
[----:B------:R-:W-:Y:S01]  /*b860*/  LOP3.LUT R90, R47, 0xff, RZ, 0xc0, !PT ;  /* 0x000000ff2f5a7812 */ /* 0x000fe200078ec0ff */
[----:B------:R-:W-:Y:S01]  /*b870*/  IMAD.SHL.U32 R58, R58, 0x100, RZ ;  /* 0x000001003a3a7824 */ /* 0x000fe200078e00ff */
[----:B------:R-:W-:Y:S01]  /*b880*/  SHF.R.U32.HI R93, RZ, 0x18, R47 ;  /* 0x00000018ff5d7819 */ /* 0x000fe2000001162f */
[----:B------:R-:W-:Y:S01]  /*b890*/  IMAD.SHL.U32 R88, R88, 0x100, RZ ;  /* 0x0000010058587824 */ /* 0x000fe200078e00ff */
[----:B------:R-:W-:Y:S02]  /*b8a0*/  LOP3.LUT R92, R59, 0xff, RZ, 0xc0, !PT ;  /* 0x000000ff3b5c7812 */ /* 0x000fe400078ec0ff */
[----:B------:R-:W-:-:S02]  /*b8b0*/  SHF.R.U32.HI R95, RZ, 0x18, R59 ;  /* 0x00000018ff5f7819 */ /* 0x000fc4000001163b */
[--C-:B------:R-:W-:Y:S02]  /*b8c0*/  SHF.R.U32.HI R46, RZ, 0x10, R45.reuse ;  /* 0x00000010ff2e7819 */ /* 0x100fe4000001162d */
[--C-:B------:R-:W-:Y:S02]  /*b8d0*/  SHF.R.U32.HI R97, RZ, 0x8, R45.reuse ;  /* 0x00000008ff617819 */ /* 0x100fe4000001162d */
[----:B------:R-:W-:Y:S01]  /*b8e0*/  LOP3.LUT R89, R45, 0xff, RZ, 0xc0, !PT ;  /* 0x000000ff2d597812 */ /* 0x000fe200078ec0ff */
[----:B------:R-:W-:Y:S01]  /*b8f0*/  IMAD.U32 R46, R46, 0x10000, RZ ;  /* 0x000100002e2e7824 */ /* 0x000fe200078e00ff */
[----:B------:R-:W-:Y:S01]  /*b900*/  SHF.R.U32.HI R96, RZ, 0x18, R45 ;  /* 0x00000018ff607819 */ /* 0x000fe2000001162d */
[----:B------:R-:W-:Y:S01]  /*b910*/  IMAD.SHL.U32 R48, R97, 0x100, RZ ;  /* 0x0000010061307824 */ /* 0x000fe200078e00ff */
[----:B------:R-:W-:Y:S02]  /*b920*/  SHF.R.U32.HI R44, RZ, 0x10, R47 ;  /* 0x00000010ff2c7819 */ /* 0x000fe4000001162f */
[----:B------:R-:W-:-:S02]  /*b930*/  SHF.R.U32.HI R45, RZ, 0x10, R57 ;  /* 0x00000010ff2d7819 */ /* 0x000fc40000011639 */
[--C-:B------:R-:W-:Y:S01]  /*b940*/  SHF.R.U32.HI R62, RZ, 0x8, R57.reuse ;  /* 0x00000008ff3e7819 */ /* 0x100fe20000011639 */
[----:B------:R-:W-:Y:S01]  /*b950*/  IMAD.U32 R44, R44, 0x10000, RZ ;  /* 0x000100002c2c7824 */ /* 0x000fe200078e00ff */
[----:B------:R-:W-:Y:S01]  /*b960*/  LOP3.LUT R91, R57, 0xff, RZ, 0xc0, !PT ;  /* 0x000000ff395b7812 */ /* 0x000fe200078ec0ff */
[----:B------:R-:W-:Y:S01]  /*b970*/  IMAD.U32 R45, R45, 0x10000, RZ ;  /* 0x000100002d2d7824 */ /* 0x000fe200078e00ff */
[----:B------:R-:W-:Y:S01]  /*b980*/  SHF.R.U32.HI R94, RZ, 0x18, R57 ;  /* 0x00000018ff5e7819 */ /* 0x000fe20000011639 */
[----:B-1----:R-:W-:Y:S01]  /*b990*/  IMAD.MOV.U32 R57, RZ, RZ, R52 ;  /* 0x000000ffff397224 */ /* 0x002fe200078e0034 */
[----:B------:R-:W-:Y:S02]  /*b9a0*/  SHF.R.U32.HI R47, RZ, 0x10, R59 ;  /* 0x00000010ff2f7819 */ /* 0x000fe4000001163b */
[----:B------:R-:W-:Y:S02]  /*b9b0*/  PRMT R59, R93, 0x654, R90 ;  /* 0x000006545d3b7816 */ /* 0x000fe4000000005a */
[----:B------:R-:W-:-:S02]  /*b9c0*/  PRMT R95, R95, 0x654, R92 ;  /* 0x000006545f5f7816 */ /* 0x000fc4000000005c */
[----:B------:R-:W-:Y:S02]  /*b9d0*/  PRMT R93, R94, 0x654, R91 ;  /* 0x000006545e5d7816 */ /* 0x000fe4000000005b */
[----:B------:R-:W-:Y:S02]  /*b9e0*/  LOP3.LUT R91, R59, 0xff00, R58, 0xf8, !PT ;  /* 0x0000ff003b5b7812 */ /* 0x000fe400078ef83a */
[----:B------:R-:W-:Y:S02]  /*b9f0*/  LOP3.LUT R95, R95, 0xff00, R88, 0xf8, !PT ;  /* 0x0000ff005f5f7812 */ /* 0x000fe400078ef858 */
[----:B------:R-:W-:Y:S02]  /*ba00*/  SHF.L.U32 R62, R62, 0x8, RZ ;  /* 0x000000083e3e7819 */ /* 0x000fe400000006ff */
[----:B------:R-:W-:Y:S02]  /*ba10*/  F2FP.F16.E4M3.UNPACK_B R88, R169.H1 ;  /* 0x000000a9ff58723e */ /* 0x000fe400030006ff */
[----:B------:R-:W-:-:S02]  /*ba20*/  F2FP.F16.E4M3.UNPACK_B R59, R57.H1 ;  /* 0x00000039ff3b723e */ /* 0x000fc400030006ff */
[----:B------:R-:W-:Y:S02]  /*ba30*/  PRMT R89, R96, 0x654, R89 ;  /* 0x0000065460597816 */ /* 0x000fe40000000059 */
[----:B------:R-:W-:Y:S01]  /*ba40*/  F2FP.F16.E4M3.UNPACK_B R58, R56.H1 ;  /* 0x00000038ff3a723e */ /* 0x000fe200030006ff */
[--C-:B------:R-:W-:Y:S01]  /*ba50*/  HADD2.F32 R52, -RZ, R59.reuse.H0_H0 ;  /* 0x2000003bff347230 */ /* 0x100fe20000004100 */
[----:B------:R-:W-:Y:S01]  /*ba60*/  LOP3.LUT R90, R93, 0xff00, R62, 0xf8, !PT ;  /* 0x0000ff005d5a7812 */ /* 0x000fe200078ef83e */
[----:B------:R-:W-:Y:S01]  /*ba70*/  HADD2.F32 R59, -RZ, R59.H1_H1 ;  /* 0x3000003bff3b7230 */ /* 0x000fe20000004100 */
[----:B------:R-:W-:Y:S01]  /*ba80*/  LOP3.LUT R44, R91, 0xff0000, R44, 0xf8, !PT ;  /* 0x00ff00005b2c7812 */ /* 0x000fe200078ef82c */
[----:B------:R-:W-:Y:S01]  /*ba90*/  HADD2.F32 R91, -RZ, R88.H0_H0 ;  /* 0x20000058ff5b7230 */ /* 0x000fe20000004100 */
[----:B------:R-:W-:Y:S01]  /*baa0*/  LOP3.LUT R89, R89, 0xff00, R48, 0xf8, !PT ;  /* 0x0000ff0059597812 */ /* 0x000fe200078ef830 */
[--C-:B------:R-:W-:Y:S01]  /*bab0*/  HADD2.F32 R48, -RZ, R58.reuse.H0_H0 ;  /* 0x2000003aff307230 */ /* 0x100fe20000004100 */
[----:B------:R-:W-:Y:S01]  /*bac0*/  F2FP.F16.E4M3.UNPACK_B R62, R167.H1 ;  /* 0x000000a7ff3e723e */ /* 0x000fe200030006ff */
[----:B------:R-:W-:Y:S01]  /*bad0*/  HADD2.F32 R58, -RZ, R58.H1_H1 ;  /* 0x3000003aff3a7230 */ /* 0x000fe20000004100 */
[----:B------:R-:W-:Y:S01]  /*bae0*/  LOP3.LUT R46, R89, 0xff0000, R46, 0xf8, !PT ;  /* 0x00ff0000592e7812 */ /* 0x000fe200078ef82e */
[-C--:B------:R-:W-:Y:S01]  /*baf0*/  FMUL.FTZ R93, R52, R91.reuse ;  /* 0x0000005b345d7220 */ /* 0x080fe20000410000 */
[----:B------:R-:W-:Y:S01]  /*bb00*/  FMUL.FTZ R91, R48, R91 ;  /* 0x0000005b305b7220 */ /* 0x000fe20000410000 */
[----:B------:R-:W-:Y:S01]  /*bb10*/  HADD2.F32 R89, -RZ, R62.H0_H0 ;  /* 0x2000003eff597230 */ /* 0x000fe20000004100 */
[----:B------:R-:W-:-:S02]  /*bb20*/  SHF.L.U32 R92, R47, 0x10, RZ ;  /* 0x000000102f5c7819 */ /* 0x000fc400000006ff */
[----:B------:R-:W-:Y:S01]  /*bb30*/  LOP3.LUT R47, R90, 0xff0000, R45, 0xf8, !PT ;  /* 0x00ff00005a2f7812 */ /* 0x000fe200078ef82d */
[----:B------:R-:W-:Y:S02]  /*bb40*/  HADD2.F32 R90, -RZ, R62.H1_H1 ;  /* 0x3000003eff5a7230 */ /* 0x000fe40000004100 */
[-C--:B------:R-:W-:Y:S01]  /*bb50*/  FFMA.FTZ R48, R48, R89.reuse, -R93 ;  /* 0x0000005930307223 */ /* 0x080fe2000001085d */
[----:B------:R-:W-:Y:S01]  /*bb60*/  FFMA.FTZ R52, R52, R89, R91 ;  /* 0x0000005934347223 */ /* 0x000fe2000001005b */
[----:B------:R-:W-:Y:S01]  /*bb70*/  HADD2.F32 R89, -RZ, R88.H1_H1 ;  /* 0x30000058ff597230 */ /* 0x000fe20000004100 */
[----:B------:R-:W-:Y:S02]  /*bb80*/  F2FP.F16.E4M3.UNPACK_B R169, R169 ;  /* 0x000000a9ffa9723e */ /* 0x000fe400020006ff */
[----:B------:R-:W-:Y:S02]  /*bb90*/  F2FP.F16.E4M3.UNPACK_B R88, R57 ;  /* 0x00000039ff58723e */ /* 0x000fe400020006ff */
[----:B------:R-:W-:Y:S01]  /*bba0*/  F2FP.F16.E4M3.UNPACK_B R62, R56 ;  /* 0x00000038ff3e723e */ /* 0x000fe200020006ff */
[-C--:B------:R-:W-:Y:S01]  /*bbb0*/  FMUL.FTZ R57, R59, R89.reuse ;  /* 0x000000593b397220 */ /* 0x080fe20000410000 */
[----:B------:R-:W-:Y:S01]  /*bbc0*/  LOP3.LUT R45, R95, 0xff0000, R92, 0xf8, !PT ;  /* 0x00ff00005f2d7812 */ /* 0x000fe200078ef85c */
[----:B------:R-:W-:Y:S01]  /*bbd0*/  FMUL.FTZ R92, R58, R89 ;  /* 0x000000593a5c7220 */ /* 0x000fe20000410000 */
[----:B------:R-:W-:Y:S01]  /*bbe0*/  F2FP.F16.E4M3.UNPACK_B R167, R167 ;  /* 0x000000a7ffa7723e */ /* 0x000fe200020006ff */
[----:B------:R-:W-:-:S02]  /*bbf0*/  HADD2.F32 R91, -RZ, R169.H0_H0 ;  /* 0x200000a9ff5b7230 */ /* 0x000fc40000004100 */
[-C--:B------:R-:W-:Y:S01]  /*bc00*/  FFMA.FTZ R57, R58, R90.reuse, -R57 ;  /* 0x0000005a3a397223 */ /* 0x080fe20000010839 */
[----:B------:R-:W-:Y:S02]  /*bc10*/  HADD2.F32 R89, -RZ, R88.H0_H0 ;  /* 0x20000058ff597230 */ /* 0x000fe40000004100 */
[----:B------:R-:W-:Y:S01]  /*bc20*/  FFMA.FTZ R59, R59, R90, R92 ;  /* 0x0000005a3b3b7223 */ /* 0x000fe2000001005c */
[----:B------:R-:W-:Y:S01]  /*bc30*/  HADD2.F32 R56, -RZ, R62.H0_H0 ;  /* 0x2000003eff387230 */ /* 0x000fe20000004100 */
[----:B------:R-:W-:Y:S01]  /*bc40*/  F2FP.F16.E4M3.UNPACK_B R94, R166.H1 ;  /* 0x000000a6ff5e723e */ /* 0x000fe200030006ff */
        /* <DEDUP_REMOVED lines=17> */
[----:B------:R-:W-:Y:S01]  /*bd60*/  HADD2.F32 R92, -RZ, R90.H0_H0 ;  /* 0x2000005aff5c7230 */ /* 0x000fe20000004100 */
[----:B------:R-:W-:Y:S01]  /*bd70*/  F2FP.F16.E4M3.UNPACK_B R168, R168 ;  /* 0x000000a8ffa8723e */ /* 0x000fe200020006ff */
[----:B------:R-:W-:Y:S01]  /*bd80*/  HADD2.F32 R96, -RZ, R93.H1_H1 ;  /* 0x3000005dff607230 */ /* 0x000fe20000004100 */
[----:B------:R-:W-:Y:S01]  /*bd90*/  F2FP.F16.E4M3.UNPACK_B R50, R50 ;  /* 0x00000032ff32723e */ /* 0x000fe200020006ff */
[----:B------:R-:W-:Y:S02]  /*bda0*/  HADD2.F32 R88, -RZ, R62.H0_H0 ;  /* 0x2000003eff587230 */ /* 0x000fe40000004100 */
[----:B------:R-:W-:Y:S01]  /*bdb0*/  FMUL.FTZ R99, R92, R97 ;  /* 0x000000615c637220 */ /* 0x000fe20000410000 */
[----:B------:R-:W-:Y:S01]  /*bdc0*/  HADD2.F32 R95, -RZ, R94.H0_H0 ;  /* 0x2000005eff5f7230 */ /* 0x000fe20000004100 */
[----:B------:R-:W-:Y:S01]  /*bdd0*/  F2FP.F16.E4M3.UNPACK_B R166, R166 ;  /* 0x000000a6ffa6723e */ /* 0x000fe200020006ff */
[----:B------:R-:W-:-:S02]  /*bde0*/  HADD2.F32 R93, -RZ, R62.H1_H1 ;  /* 0x3000003eff5d7230 */ /* 0x000fc40000004100 */
[C---:B------:R-:W-:Y:S01]  /*bdf0*/  FMUL.FTZ R97, R88.reuse, R97 ;  /* 0x0000006158617220 */ /* 0x040fe20000410000 */
[----:B------:R-:W-:Y:S02]  /*be00*/  HADD2.F32 R90, -RZ, R90.H1_H1 ;  /* 0x3000005aff5a7230 */ /* 0x000fe40000004100 */
[-C--:B------:R-:W-:Y:S01]  /*be10*/  FFMA.FTZ R62, R88, R95.reuse, -R99 ;  /* 0x0000005f583e7223 */ /* 0x080fe20000010863 */
[----:B------:R-:W-:Y:S02]  /*be20*/  HADD2.F32 R94, -RZ, R94.H1_H1 ;  /* 0x3000005eff5e7230 */ /* 0x000fe40000004100 */
[-C--:B------:R-:W-:Y:S01]  /*be30*/  FMUL.FTZ R99, R93, R96.reuse ;  /* 0x000000605d637220 */ /* 0x080fe20000410000 */
[----:B------:R-:W-:Y:S01]  /*be40*/  FFMA.FTZ R88, R92, R95, R97 ;  /* 0x0000005f5c587223 */ /* 0x000fe20000010061 */
[C---:B------:R-:W-:Y:S01]  /*be50*/  FMUL.FTZ R98, R90.reuse, R96 ;  /* 0x000000605a627220 */ /* 0x040fe20000410000 */
[----:B------:R-:W-:Y:S02]  /*be60*/  HADD2.F32 R169, -RZ, R168.H1_H1 ;  /* 0x300000a8ffa97230 */ /* 0x000fe40000004100 */
[----:B------:R-:W-:Y:S01]  /*be70*/  FFMA.FTZ R95, R90, R94, R99 ;  /* 0x0000005e5a5f7223 */ /* 0x000fe20000010063 */
[----:B------:R-:W-:Y:S01]  /*be80*/  F2FP.F16.E4M3.UNPACK_B R90, R54 ;  /* 0x00000036ff5a723e */ /* 0x000fe200020006ff */
[----:B------:R-:W-:-:S02]  /*be90*/  HADD2.F32 R54, -RZ, R50.H0_H0 ;  /* 0x20000032ff367230 */ /* 0x000fc40000004100 */
[----:B------:R-:W-:Y:S01]  /*bea0*/  FFMA.FTZ R93, R93, R94, -R98 ;  /* 0x0000005e5d5d7223 */ /* 0x000fe20000010862 */
[----:B------:R-:W-:Y:S01]  /*beb0*/  HADD2.F32 R50, -RZ, R50.H1_H1 ;  /* 0x30000032ff327230 */ /* 0x000fe20000004100 */
[----:B------:R-:W-:Y:S01]  /*bec0*/  F2FP.SATFINITE.E4M3.F32.PACK_AB_MERGE_C R48, R57, R48, RZ ;  /* 0x000000303930723e */ /* 0x000fe200048070ff */
[--C-:B------:R-:W-:Y:S01]  /*bed0*/  HADD2.F32 R92, -RZ, R90.reuse.H0_H0 ;  /* 0x2000005aff5c7230 */ /* 0x100fe20000004100 */
[----:B------:R-:W-:Y:S01]  /*bee0*/  F2FP.SATFINITE.E4M3.F32.PACK_AB_MERGE_C R52, R59, R52, RZ ;  /* 0x000000343b34723e */ /* 0x000fe200048070ff */
[----:B------:R-:W-:Y:S01]  /*bef0*/  HADD2.F32 R90, -RZ, R90.H1_H1 ;  /* 0x3000005aff5a7230 */ /* 0x000fe20000004100 */
[----:B------:R-:W-:Y:S01]  /*bf00*/  F2FP.F16.E4M3.UNPACK_B R59, R53 ;  /* 0x00000035ff3b723e */ /* 0x000fe200020006ff */
[----:B------:R-:W-:Y:S01]  /*bf10*/  HADD2.F32 R167, -RZ, R168.H0_H0 ;  /* 0x200000a8ffa77230 */ /* 0x000fe20000004100 */
[----:B------:R-:W-:Y:S01]  /*bf20*/  F2FP.F16.E4M3.UNPACK_B R57, R49 ;  /* 0x00000031ff39723e */ /* 0x000fe200020006ff */
[--C-:B------:R-:W-:Y:S02]  /*bf30*/  HADD2.F32 R99, -RZ, R166.reuse.H1_H1 ;  /* 0x300000a6ff637230 */ /* 0x100fe40000004100 */
[-C--:B------:R-:W-:Y:S01]  /*bf40*/  FMUL.FTZ R173, R90, R169.reuse ;  /* 0x000000a95aad7220 */ /* 0x080fe20000410000 */
[----:B------:R-:W-:Y:S01]  /*bf50*/  FMUL.FTZ R169, R50, R169 ;  /* 0x000000a932a97220 */ /* 0x000fe20000410000 */
[----:B------:R-:W-:-:S02]  /*bf60*/  HADD2.F32 R97, -RZ, R166.H0_H0 ;  /* 0x200000a6ff617230 */ /* 0x000fc40000004100 */
[-C--:B------:R-:W-:Y:S01]  /*bf70*/  FMUL.FTZ R171, R92, R167.reuse ;  /* 0x000000a75cab7220 */ /* 0x080fe20000410000 */
[----:B------:R-:W-:Y:S01]  /*bf80*/  FMUL.FTZ R167, R54, R167 ;  /* 0x000000a736a77220 */ /* 0x000fe20000410000 */
[----:B------:R-:W-:Y:S01]  /*bf90*/  FFMA.FTZ R169, R90, R99, R169 ;  /* 0x000000635aa97223 */ /* 0x000fe200000100a9 */
[----:B------:R-:W-:Y:S01]  /*bfa0*/  F2FP.F16.E4M3.UNPACK_B R90, R47 ;  /* 0x0000002fff5a723e */ /* 0x000fe200020006ff */
[-C--:B------:R-:W-:Y:S01]  /*bfb0*/  FFMA.FTZ R171, R54, R97.reuse, -R171 ;  /* 0x0000006136ab7223 */ /* 0x080fe200000108ab */
[----:B------:R-:W-:Y:S01]  /*bfc0*/  FFMA.FTZ R54, R92, R97, R167 ;  /* 0x000000615c367223 */ /* 0x000fe200000100a7 */
[----:B------:R-:W-:Y:S01]  /*bfd0*/  F2FP.SATFINITE.E4M3.F32.PACK_AB_MERGE_C R92, R93, R62, RZ ;  /* 0x0000003e5d5c723e */ /* 0x000fe200048070ff */
[----:B------:R-:W-:Y:S01]  /*bfe0*/  HADD2.F32 R62, -RZ, R59.H0_H0 ;  /* 0x2000003bff3e7230 */ /* 0x000fe20000004100 */
[----:B------:R-:W-:Y:S01]  /*bff0*/  F2FP.SATFINITE.E4M3.F32.PACK_AB_MERGE_C R88, R95, R88, RZ ;  /* 0x000000585f58723e */ /* 0x000fe200048070ff */
[----:B------:R-:W-:Y:S01]  /*c000*/  HADD2.F32 R93, -RZ, R90.H0_H0 ;  /* 0x2000005aff5d7230 */ /* 0x000fe20000004100 */
[----:B------:R-:W-:Y:S01]  /*c010*/  F2FP.SATFINITE.E4M3.F32.PACK_AB_MERGE_C R48, R91, R56, R48 ;  /* 0x000000385b30723e */ /* 0x000fe20004807030 */
[--C-:B------:R-:W-:Y:S01]  /*c020*/  HADD2.F32 R56, -RZ, R57.reuse.H0_H0 ;  /* 0x20000039ff387230 */ /* 0x100fe20000004100 */
[----:B------:R-:W-:Y:S01]  /*c030*/  F2FP.SATFINITE.E4M3.F32.PACK_AB_MERGE_C R52, R89, R58, R52 ;  /* 0x0000003a5934723e */ /* 0x000fe20004807034 */
[----:B------:R-:W-:Y:S01]  /*c040*/  HADD2.F32 R58, -RZ, R57.H1_H1 ;  /* 0x30000039ff3a7230 */ /* 0x000fe20000004100 */
[----:B------:R-:W-:Y:S01]  /*c050*/  F2FP.F16.E4M3.UNPACK_B R89, R46 ;  /* 0x0000002eff59723e */ /* 0x000fe200020006ff */
[----:B------:R-:W-:Y:S01]  /*c060*/  FMUL.FTZ R95, R62, R93 ;  /* 0x0000005d3e5f7220 */ /* 0x000fe20000410000 */
[----:B------:R-:W-:Y:S01]  /*c070*/  F2FP.SATFINITE.E4M3.F32.PACK_AB_MERGE_C R54, R169, R54, R88 ;  /* 0x00000036a936723e */ /* 0x000fe20004807058 */
[----:B------:R-:W-:-:S02]  /*c080*/  HADD2.F32 R88, -RZ, R59.H1_H1 ;  /* 0x3000003bff587230 */ /* 0x000fc40000004100 */
[C---:B------:R-:W-:Y:S01]  /*c090*/  FMUL.FTZ R59, R56.reuse, R93 ;  /* 0x0000005d383b7220 */ /* 0x040fe20000410000 */
[--C-:B------:R-:W-:Y:S01]  /*c0a0*/  HADD2.F32 R91, -RZ, R89.reuse.H0_H0 ;  /* 0x20000059ff5b7230 */ /* 0x100fe20000004100 */
[----:B------:R-:W-:Y:S01]  /*c0b0*/  F2FP.F16.E4M3.UNPACK_B R53, R53.H1 ;  /* 0x00000035ff35723e */ /* 0x000fe200030006ff */
[----:B------:R-:W-:Y:S01]  /*c0c0*/  HADD2.F32 R93, -RZ, R90.H1_H1 ;  /* 0x3000005aff5d7230 */ /* 0x000fe20000004100 */
[----:B------:R-:W-:Y:S01]  /*c0d0*/  F2FP.F16.E4M3.UNPACK_B R90, R47.H1 ;  /* 0x0000002fff5a723e */ /* 0x000fe200030006ff */
[----:B------:R-:W-:Y:S02]  /*c0e0*/  HADD2.F32 R89, -RZ, R89.H1_H1 ;  /* 0x30000059ff597230 */ /* 0x000fe40000004100 */
[-C--:B------:R-:W-:Y:S01]  /*c0f0*/  FFMA.FTZ R56, R56, R91.reuse, -R95 ;  /* 0x0000005b38387223 */ /* 0x080fe2000001085f */
[----:B------:R-:W-:Y:S01]  /*c100*/  FFMA.FTZ R57, R62, R91, R59 ;  /* 0x0000005b3e397223 */ /* 0x000fe2000001003b */
[-C--:B------:R-:W-:Y:S01]  /*c110*/  FMUL.FTZ R91, R88, R93.reuse ;  /* 0x0000005d585b7220 */ /* 0x080fe20000410000 */
[----:B------:R-:W-:Y:S01]  /*c120*/  FMUL.FTZ R93, R58, R93 ;  /* 0x0000005d3a5d7220 */ /* 0x000fe20000410000 */
[----:B------:R-:W-:Y:S01]  /*c130*/  F2FP.F16.E4M3.UNPACK_B R59, R49.H1 ;  /* 0x00000031ff3b723e */ /* 0x000fe200030006ff */
[----:B------:R-:W-:Y:S01]  /*c140*/  FFMA.FTZ R50, R50, R99, -R173 ;  /* 0x0000006332327223 */ /* 0x000fe200000108ad */
[-C--:B------:R-:W-:Y:S01]  /*c150*/  FFMA.FTZ R49, R58, R89.reuse, -R91 ;  /* 0x000000593a317223 */ /* 0x080fe2000001085b */
[----:B------:R-:W-:Y:S01]  /*c160*/  FFMA.FTZ R58, R88, R89, R93 ;  /* 0x00000059583a7223 */ /* 0x000fe2000001005d */
[----:B------:R-:W-:Y:S01]  /*c170*/  F2FP.F16.E4M3.UNPACK_B R46, R46.H1 ;  /* 0x0000002eff2e723e */ /* 0x000fe200030006ff */
[----:B------:R-:W-:Y:S01]  /*c180*/  HADD2.F32 R62, -RZ, R53.H0_H0 ;  /* 0x20000035ff3e7230 */ /* 0x000fe20000004100 */
[----:B------:R-:W-:Y:S01]  /*c190*/  F2FP.SATFINITE.E4M3.F32.PACK_AB_MERGE_C R50, R50, R171, R92 ;  /* 0x000000ab3232723e */ /* 0x000fe2000480705c */
        /* <DEDUP_REMOVED lines=11> */
[----:B------:R-:W-:Y:S01]  /*c250*/  FMUL.FTZ R94, R88, R91 ;  /* 0x0000005b585e7220 */ /* 0x000fe20000410000 */
[----:B------:R-:W-:Y:S02]  /*c260*/  HADD2.F32 R90, -RZ, R46.H1_H1 ;  /* 0x3000002eff5a7230 */ /* 0x000fe40000004100 */
[-C--:B------:R-:W-:Y:S01]  /*c270*/  FFMA.FTZ R46, R47, R53.reuse, -R92 ;  /* 0x000000352f2e7223 */ /* 0x080fe2000001085c */
[----:B------:R-:W-:Y:S01]  /*c280*/  FFMA.FTZ R47, R62, R53, R89 ;  /* 0x000000353e2f7223 */ /* 0x000fe20000010059 */
[C---:B------:R-:W-:Y:S01]  /*c290*/  FMUL.FTZ R91, R59.reuse, R91 ;  /* 0x0000005b3b5b7220 */ /* 0x040fe20000410000 */
[----:B------:R-:W-:Y:S01]  /*c2a0*/  F2FP.F16.E4M3.UNPACK_B R89, R55 ;  /* 0x00000037ff59723e */ /* 0x000fe200020006ff */
[-C--:B------:R-:W-:Y:S01]  /*c2b0*/  FFMA.FTZ R53, R59, R90.reuse, -R94 ;  /* 0x0000005a3b357223 */ /* 0x080fe2000001085e */
[-C--:B------:R-:W-:Y:S01]  /*c2c0*/  F2FP.F16.E4M3.UNPACK_B R59, R51.reuse ;  /* 0x00000033ff3b723e */ /* 0x080fe200020006ff */
        /* <DEDUP_REMOVED lines=13> */
[----:B------:R-:W-:Y:S01]  /*c3a0*/  FMUL.FTZ R166, R91, R44 ;  /* 0x0000002c5ba67220 */ /* 0x000fe20000410000 */
[----:B------:R-:W-:Y:S02]  /*c3b0*/  HADD2.F32 R55, -RZ, R59.H0_H0 ;  /* 0x2000003bff377230 */ /* 0x000fe40000004100 */
[C---:B------:R-:W-:Y:S01]  /*c3c0*/  FMUL.FTZ R99, R92.reuse, R45 ;  /* 0x0000002d5c637220 */ /* 0x040fe20000410000 */
[----:B------:R-:W-:Y:S02]  /*c3d0*/  HADD2.F32 R96, -RZ, R93.H0_H0 ;  /* 0x2000005dff607230 */ /* 0x000fe40000004100 */
[----:B------:R-:W-:Y:S01]  /*c3e0*/  FFMA.FTZ R167, R92, R95, R167 ;  /* 0x0000005f5ca77223 */ /* 0x000fe200000100a7 */
        /* <DEDUP_REMOVED lines=16> */
[----:B------:R-:W-:Y:S01]  /*c4f0*/  F2FP.SATFINITE.E4M3.F32.PACK_AB_MERGE_C R49, R49, R56, R46 ;  /* 0x000000383131723e */ /* 0x000fe2000480702e */
[-C--:B------:R-:W-:Y:S01]  /*c500*/  FFMA.FTZ R166, R51, R94.reuse, -R166 ;  /* 0x0000005e33a67223 */ /* 0x080fe200000108a6 */
[----:B------:R-:W-:Y:S01]  /*c510*/  FFMA.FTZ R90, R90, R94, R55 ;  /* 0x0000005e5a5a7223 */ /* 0x000fe20000010037 */
[-C--:B------:R-:W-:Y:S01]  /*c520*/  FFMA.FTZ R59, R59, R88.reuse, -R96 ;  /* 0x000000583b3b7223 */ /* 0x080fe20000010860 */
[----:B------:R-:W-:Y:S01]  /*c530*/  FFMA.FTZ R92, R89, R88, R92 ;  /* 0x00000058595c7223 */ /* 0x000fe2000001005c */
[----:B------:R-:W-:-:S02]  /*c540*/  F2FP.SATFINITE.E4M3.F32.PACK_AB_MERGE_C R53, R58, R57, R47 ;  /* 0x000000393a35723e */ /* 0x000fc4000480702f */
[----:B------:R-:W-:Y:S02]  /*c550*/  F2FP.SATFINITE.E4M3.F32.PACK_AB_MERGE_C R99, R166, R99, RZ ;  /* 0x00000063a663723e */ /* 0x000fe400048070ff */
[----:B------:R-:W-:Y:S02]  /*c560*/  F2FP.SATFINITE.E4M3.F32.PACK_AB_MERGE_C R90, R90, R167, RZ ;  /* 0x000000a75a5a723e */ /* 0x000fe400048070ff */
[----:B------:R-:W-:Y:S02]  /*c570*/  F2FP.SATFINITE.E4M3.F32.PACK_AB_MERGE_C R51, R59, R44, R99 ;  /* 0x0000002c3b33723e */ /* 0x000fe40004807063 */
[----:B------:R-:W-:-:S07]  /*c580*/  F2FP.SATFINITE.E4M3.F32.PACK_AB_MERGE_C R55, R92, R45, R90 ;  /* 0x0000002d5c37723e */ /* 0x000fce000480705a */
.L_x_3456:
[----:B------:R-:W-:Y:S05]  /*c590*/  BSYNC B2 ;  /* 0x0000000000027941 */ /* 0x000fea0003800000 */
.L_x_3455:
[----:B------:R-:W-:-:S13]  /*c5a0*/  ISETP.GE.AND P4, PT, R63, R152, PT ;  /* 0x000000983f00720c */ /* 0x000fda0003f86270 */
[--C-:B------:R-:W-:Y:S02]  /*c5b0*/  @!P4 SHF.R.S32.HI R45, RZ, 0x1f, R63.reuse ;  /* 0x0000001fff2dc819 */ /* 0x100fe4000001143f */
[----:B------:R-:W-:-:S04]  /*c5c0*/  @!P4 IADD3 R47, P5, P6, R118, R140, R63 ;  /* 0x0000008c762fc210 */ /* 0x000fc80007ebe03f */
[----:B------:R-:W-:Y:S02]  /*c5d0*/  @!P4 IADD3.X R170, R4, R170, R45, P5, P6 ;  /* 0x000000aa04aac210 */ /* 0x000fe40002fec42d */
[----:B------:R-:W-:-:S05]  /*c5e0*/  IADD3 R44, P5, R61, R124, RZ ;  /* 0x0000007c3d2c7210 */ /* 0x000fca0007fbe0ff */
[----:B------:R-:W-:Y:S01]  /*c5f0*/  IMAD.X R45, R60, 0x1, R125, P5 ;  /* 0x000000013c2d7824 */ /* 0x000fe200028e067d */
[----:B------:R-:W-:-:S04]  /*c600*/  @!P4 IADD3 R46, P5, R47, R124, RZ ;  /* 0x0000007c2f2ec210 */ /* 0x000fc80007fbe0ff */
[----:B0-----:R4:W-:Y:S01]  /*c610*/  STG.E.128 desc[UR54][R44.64], R48 ;  /* 0x000000302c007986 */ /* 0x0019e2000c101d36 */
[----:B------:R-:W-:-:S05]  /*c620*/  @!P4 IMAD.X R47, R170, 0x1, R125, P5 ;  /* 0x00000001aa2fc824 */ /* 0x000fca00028e067d */
[----:B-1----:R4:W-:Y:S03]  /*c630*/  @!P4 STG.E.128 desc[UR54][R46.64], R52 ;  /* 0x000000342e00c986 */ /* 0x0029e6000c101d36 */
.L_x_3446:
[----:B------:R-:W-:Y:S05]  /*c640*/  BSYNC B1 ;  /* 0x0000000000017941 */ /* 0x000fea0003800000 */
.L_x_3445:
[----:B----4-:R-:W-:Y:S02]  /*c650*/  VIADD R45, R220, 0x80 ;  /* 0x00000080dc2d7836 */ /* 0x010fe40000000000 */
[-C--:B---3--:R-:W-:Y:S02]  /*c660*/  IMAD R44, R146, R136.reuse, RZ ;  /* 0x00000088922c7224 */ /* 0x088fe400078e02ff */
[----:B------:R-:W-:-:S04]  /*c670*/  IMAD.WIDE.U32 R138, R45, R136, R138 ;  /* 0x000000882d8a7225 */ /* 0x000fc800078e008a */
[----:B------:R-:W-:Y:S01]  /*c680*/  IMAD R57, R45, R137, R44 ;  /* 0x000000892d397224 */ /* 0x000fe200078e022c */
[----:B------:R-:W-:Y:S06]  /*c690*/  @P3 BRA `(.L_x_3415) ;  /* 0x0000003000f03947 */ /* 0x000fec0003800000 */
[----:B------:R-:W-:Y:S01]  /*c6a0*/  ISETP.NE.AND P3, PT, R34, RZ, PT ;  /* 0x000000ff2200720c */ /* 0x000fe20003f65270 */
[----:B------:R-:W-:Y:S01]  /*c6b0*/  BSSY B1, `(.L_x_3457) ;  /* 0x0000100000017945 */ /* 0x000fe20003800000 */
[----:B------:R-:W-:-:S11]  /*c6c0*/  IMAD.IADD R57, R139, 0x1, R57 ;  /* 0x000000018b397824 */ /* 0x000fd600078e0239 */
[----:B------:R-:W-:Y:S05]  /*c6d0*/  @!P3 BRA `(.L_x_3458) ;  /* 0x0000000c00f4b947 */ /* 0x000fea0003800000 */
[----:B------:R-:W-:Y:S01]  /*c6e0*/  SEL R44, R121, R158, !P0 ;  /* 0x0000009e792c7207 */ /* 0x000fe20004000000 */
[----:B------:R-:W-:Y:S01]  /*c6f0*/  BSSY B2, `(.L_x_3459) ;  /* 0x00000f1000027945 */ /* 0x000fe20003800000 */
[----:B0-----:R-:W-:Y:S02]  /*c700*/  IADD3 R53, P3, P4, R118, R138, R26 ;  /* 0x0000008a76357210 */ /* 0x001fe40007c7e01a */
[----:B------:R-:W-:Y:S02]  /*c710*/  SHF.R.S32.HI R45, RZ, 0x1f, R44 ;  /* 0x0000001fff2d7819 */ /* 0x000fe4000001142c */
[----:B------:R-:W-:Y:S02]  /*c720*/  IADD3.X R54, R4, R57, R30, P3, P4 ;  /* 0x0000003904367210 */ /* 0x000fe40001fe841e */
[----:B------:R-:W-:Y:S02]  /*c730*/  LEA.HI R45, R45, R44, RZ, 0x5 ;  /* 0x0000002c2d2d7211 */ /* 0x000fe400078f28ff */
[----:B------:R-:W-:-:S02]  /*c740*/  ISETP.GE.AND P3, PT, R18, R133, PT ;  /* 0x000000851200720c */ /* 0x000fc40003f66270 */
[----:B------:R-:W-:-:S04]  /*c750*/  LEA.HI.SX32 R45, R45, R120, 0x1b ;  /* 0x000000782d2d7211 */ /* 0x000fc800078fdaff */
[----:B------:R-:W-:Y:S02]  /*c760*/  SHF.R.S32.HI R44, RZ, 0x1f, R45 ;  /* 0x0000001fff2c7819 */ /* 0x000fe4000001142d */
[----:B------:R-:W-:Y:S02]  /*c770*/  SHF.L.U32 R55, R45, 0x4, RZ ;  /* 0x000000042d377819 */ /* 0x000fe400000006ff */
        /* <DEDUP_REMOVED lines=8> */
[C---:B------:R-:W-:Y:S02]  /*c800*/  IMAD.IADD R45, R16.reuse, 0x1, R45 ;  /* 0x00000001102d7824 */ /* 0x040fe400078e022d */
[----:B------:R-:W-:-:S04]  /*c810*/  IMAD.IADD R48, R16, 0x1, R47 ;  /* 0x0000000110307824 */ /* 0x000fc800078e022f */
[----:B------:R-:W0:Y:S04]  /*c820*/  LDS.128 R44, [R45+0x24200] ;  /* 0x024200002d2c7984 */ /* 0x000e280000000c00 */
[----:B------:R-:W1:Y:S01]  /*c830*/  LDS.128 R48, [R48+0x24200] ;  /* 0x0242000030307984 */ /* 0x000e620000000c00 */
[----:B------:R-:W-:Y:S05]  /*c840*/  @P3 BRA `(.L_x_3460) ;  /* 0x0000000c006c3947 */ /* 0x000fea0003800000 */
[----:B------:R-:W-:Y:S01]  /*c850*/  SHF.R.U32.HI R91, RZ, 0x8, R73 ;  /* 0x00000008ff5b7819 */ /* 0x000fe20000011649 */
[----:B0-----:R-:W-:Y:S01]  /*c860*/  IMAD.MOV.U32 R52, RZ, RZ, R45 ;  /* 0x000000ffff347224 */ /* 0x001fe200078e002d */
[--C-:B------:R-:W-:Y:S01]  /*c870*/  SHF.R.U32.HI R93, RZ, 0x18, R73.reuse ;  /* 0x00000018ff5d7819 */ /* 0x100fe20000011649 */
[----:B------:R-:W-:Y:S01]  /*c880*/  IMAD.MOV.U32 R56, RZ, RZ, R46 ;  /* 0x000000ffff387224 */ /* 0x000fe200078e002e */
[----:B------:R-:W-:Y:S01]  /*c890*/  LOP3.LUT R58, R73, 0xff, RZ, 0xc0, !PT ;  /* 0x000000ff493a7812 */ /* 0x000fe200078ec0ff */
[----:B------:R-:W-:Y:S01]  /*c8a0*/  IMAD.SHL.U32 R45, R91, 0x100, RZ ;  /* 0x000001005b2d7824 */ /* 0x000fe200078e00ff */
[----:B------:R-:W-:Y:S01]  /*c8b0*/  SHF.R.U32.HI R90, RZ, 0x10, R73 ;  /* 0x00000010ff5a7819 */ /* 0x000fe20000011649 */
[----:B-1----:R-:W-:Y:S01]  /*c8c0*/  IMAD.MOV.U32 R61, RZ, RZ, R48 ;  /* 0x000000ffff3d7224 */ /* 0x002fe200078e0030 */
[----:B------:R-:W-:Y:S02]  /*c8d0*/  SHF.R.U32.HI R73, RZ, 0x8, R87 ;  /* 0x00000008ff497819 */ /* 0x000fe40000011657 */
[----:B------:R-:W-:Y:S01]  /*c8e0*/  SHF.R.U32.HI R84, RZ, 0x8, R75 ;  /* 0x00000008ff547819 */ /* 0x000fe2000001164b */
[----:B------:R-:W-:Y:S01]  /*c8f0*/  IMAD.U32 R46, R90, 0x10000, RZ ;  /* 0x000100005a2e7824 */ /* 0x000fe200078e00ff */
[----:B------:R-:W-:Y:S01]  /*c900*/  SHF.R.U32.HI R72, RZ, 0x18, R87 ;  /* 0x00000018ff487819 */ /* 0x000fe20000011657 */
[----:B------:R-:W-:Y:S01]  /*c910*/  IMAD.SHL.U32 R73, R73, 0x100, RZ ;  /* 0x0000010049497824 */ /* 0x000fe200078e00ff */
[----:B------:R-:W-:-:S02]  /*c920*/  LOP3.LUT R63, R87, 0xff, RZ, 0xc0, !PT ;  /* 0x000000ff573f7812 */ /* 0x000fc400078ec0ff */
[----:B------:R-:W-:Y:S02]  /*c930*/  PRMT R58, R93, 0x654, R58 ;  /* 0x000006545d3a7816 */ /* 0x000fe4000000003a */
[--C-:B------:R-:W-:Y:S02]  /*c940*/  SHF.R.U32.HI R89, RZ, 0x18, R85.reuse ;  /* 0x00000018ff597819 */ /* 0x100fe40000011655 */
[----:B------:R-:W-:Y:S02]  /*c950*/  LOP3.LUT R62, R85, 0xff, RZ, 0xc0, !PT ;  /* 0x000000ff553e7812 */ /* 0x000fe400078ec0ff */
[----:B------:R-:W-:Y:S02]  /*c960*/  SHF.R.U32.HI R74, RZ, 0x8, R85 ;  /* 0x00000008ff4a7819 */ /* 0x000fe40000011655 */
[----:B------:R-:W-:Y:S02]  /*c970*/  SHF.R.U32.HI R88, RZ, 0x18, R75 ;  /* 0x00000018ff587819 */ /* 0x000fe4000001164b */
[----:B------:R-:W-:-:S02]  /*c980*/  LOP3.LUT R59, R75, 0xff, RZ, 0xc0, !PT ;  /* 0x000000ff4b3b7812 */ /* 0x000fc400078ec0ff */
[----:B------:R-:W-:Y:S02]  /*c990*/  SHF.R.U32.HI R86, RZ, 0x10, R75 ;  /* 0x00000010ff567819 */ /* 0x000fe4000001164b */
[----:B------:R-:W-:Y:S01]  /*c9a0*/  MOV R60, R44 ;  /* 0x0000002c003c7202 */ /* 0x000fe20000000f00 */
[----:B------:R-:W-:Y:S01]  /*c9b0*/  IMAD.SHL.U32 R44, R84, 0x100, RZ ;  /* 0x00000100542c7824 */ /* 0x000fe200078e00ff */
[----:B------:R-:W-:Y:S02]  /*c9c0*/  PRMT R72, R72, 0x654, R63 ;  /* 0x0000065448487816 */ /* 0x000fe4000000003f */
[----:B------:R-:W-:Y:S02]  /*c9d0*/  LOP3.LUT R45, R58, 0xff00, R45, 0xf8, !PT ;  /* 0x0000ff003a2d7812 */ /* 0x000fe400078ef82d */
[----:B------:R-:W-:Y:S02]  /*c9e0*/  PRMT R62, R89, 0x654, R62 ;  /* 0x00000654593e7816 */ /* 0x000fe4000000003e */
[----:B------:R-:W-:-:S02]  /*c9f0*/  SHF.L.U32 R63, R74, 0x8, RZ ;  /* 0x000000084a3f7819 */ /* 0x000fc400000006ff */
[----:B------:R-:W-:Y:S02]  /*ca00*/  PRMT R59, R88, 0x654, R59 ;  /* 0x00000654583b7816 */ /* 0x000fe4000000003b */
[----:B------:R-:W-:Y:S01]  /*ca10*/  LOP3.LUT R46, R45, 0xff0000, R46, 0xf8, !PT ;  /* 0x00ff00002d2e7812 */ /* 0x000fe200078ef82e */
[----:B------:R-:W-:Y:S01]  /*ca20*/  IMAD.U32 R45, R86, 0x10000, RZ ;  /* 0x00010000562d7824 */ /* 0x000fe200078e00ff */
[----:B------:R-:W-:Y:S02]  /*ca30*/  LOP3.LUT R48, R62, 0xff00, R63, 0xf8, !PT ;  /* 0x0000ff003e307812 */ /* 0x000fe400078ef83f */
[----:B------:R-:W-:Y:S02]  /*ca40*/  LOP3.LUT R84, R72, 0xff00, R73, 0xf8, !PT ;  /* 0x0000ff0048547812 */ /* 0x000fe400078ef849 */
[----:B------:R-:W-:Y:S02]  /*ca50*/  LOP3.LUT R44, R59, 0xff00, R44, 0xf8, !PT ;  /* 0x0000ff003b2c7812 */ /* 0x000fe400078ef82c */
[----:B------:R-:W-:-:S02]  /*ca60*/  F2FP.F16.E4M3.UNPACK_B R74, R165.H1 ;  /* 0x000000a5ff4a723e */ /* 0x000fc400030006ff */
[----:B------:R-:W-:Y:S02]  /*ca70*/  F2FP.F16.E4M3.UNPACK_B R72, R61.H1 ;  /* 0x0000003dff48723e */ /* 0x000fe400030006ff */
[----:B------:R-:W-:Y:S02]  /*ca80*/  F2FP.F16.E4M3.UNPACK_B R62, R60.H1 ;  /* 0x0000003cff3e723e */ /* 0x000fe400030006ff */
[----:B------:R-:W-:Y:S01]  /*ca90*/  SHF.R.U32.HI R75, RZ, 0x10, R85 ;  /* 0x00000010ff4b7819 */ /* 0x000fe20000011655 */
[----:B------:R-:W-:Y:S01]  /*caa0*/  HADD2.F32 R59, -RZ, R72.H0_H0 ;  /* 0x20000048ff3b7230 */ /* 0x000fe20000004100 */
[----:B------:R-:W-:Y:S01]  /*cab0*/  SHF.R.U32.HI R85, RZ, 0x10, R87 ;  /* 0x00000010ff557819 */ /* 0x000fe20000011657 */
[----:B------:R-:W-:Y:S01]  /*cac0*/  HADD2.F32 R58, -RZ, R62.H0_H0 ;  /* 0x2000003eff3a7230 */ /* 0x000fe20000004100 */
[----:B------:R-:W-:Y:S01]  /*cad0*/  LOP3.LUT R44, R44, 0xff0000, R45, 0xf8, !PT ;  /* 0x00ff00002c2c7812 */ /* 0x000fe200078ef82d */
[--C-:B------:R-:W-:Y:S01]  /*cae0*/  HADD2.F32 R45, -RZ, R74.reuse.H0_H0 ;  /* 0x2000004aff2d7230 */ /* 0x100fe20000004100 */
[----:B------:R-:W-:Y:S01]  /*caf0*/  F2FP.F16.E4M3.UNPACK_B R63, R163.H1 ;  /* 0x000000a3ff3f723e */ /* 0x000fe200030006ff */
[----:B------:R-:W-:Y:S01]  /*cb00*/  IMAD.U32 R75, R75, 0x10000, RZ ;  /* 0x000100004b4b7824 */ /* 0x000fe200078e00ff */
[----:B------:R-:W-:Y:S01]  /*cb10*/  SHF.L.U32 R85, R85, 0x10, RZ ;  /* 0x0000001055557819 */ /* 0x000fe200000006ff */
[----:B------:R-:W-:-:S02]  /*cb20*/  HADD2.F32 R74, -RZ, R74.H1_H1 ;  /* 0x3000004aff4a7230 */ /* 0x000fc40000004100 */
[CC--:B------:R-:W-:Y:S01]  /*cb30*/  FMUL.FTZ R87, R59.reuse, R45.reuse ;  /* 0x0000002d3b577220 */ /* 0x0c0fe20000410000 */
[--C-:B------:R-:W-:Y:S02]  /*cb40*/  HADD2.F32 R73, -RZ, R63.reuse.H0_H0 ;  /* 0x2000003fff497230 */ /* 0x100fe40000004100 */
[----:B------:R-:W-:Y:S01]  /*cb50*/  FMUL.FTZ R86, R58, R45 ;  /* 0x0000002d3a567220 */ /* 0x000fe20000410000 */
        /* <DEDUP_REMOVED lines=8> */
[----:B------:R-:W-:-:S02]  /*cbe0*/  F2FP.F16.E4M3.UNPACK_B R73, R61 ;  /* 0x0000003dff49723e */ /* 0x000fc400020006ff */
[----:B------:R-:W-:Y:S01]  /*cbf0*/  F2FP.F16.E4M3.UNPACK_B R72, R60 ;  /* 0x0000003cff48723e */ /* 0x000fe200020006ff */
[-C--:B------:R-:W-:Y:S01]  /*cc00*/  FMUL.FTZ R86, R63, R74.reuse ;  /* 0x0000004a3f567220 */ /* 0x080fe20000410000 */
[----:B------:R-:W-:Y:S01]  /*cc10*/  F2FP.F16.E4M3.UNPACK_B R163, R163 ;  /* 0x000000a3ffa3723e */ /* 0x000fe200020006ff */
[----:B------:R-:W-:Y:S01]  /*cc20*/  FMUL.FTZ R60, R75, R74 ;  /* 0x0000004a4b3c7220 */ /* 0x000fe20000410000 */
[----:B------:R-:W-:Y:S02]  /*cc30*/  HADD2.F32 R85, -RZ, R165.H0_H0 ;  /* 0x200000a5ff557230 */ /* 0x000fe40000004100 */
[----:B------:R-:W-:Y:S02]  /*cc40*/  HADD2.F32 R74, -RZ, R73.H0_H0 ;  /* 0x20000049ff4a7230 */ /* 0x000fe40000004100 */
[-C--:B------:R-:W-:Y:S01]  /*cc50*/  FFMA.FTZ R61, R63, R84.reuse, -R60 ;  /* 0x000000543f3d7223 */ /* 0x080fe2000001083c */
[----:B------:R-:W-:Y:S02]  /*cc60*/  HADD2.F32 R62, -RZ, R72.H0_H0 ;  /* 0x20000048ff3e7230 */ /* 0x000fe40000004100 */
[----:B------:R-:W-:Y:S01]  /*cc70*/  FFMA.FTZ R60, R75, R84, R86 ;  /* 0x000000544b3c7223 */ /* 0x000fe20000010056 */
[----:B------:R-:W-:-:S02]  /*cc80*/  HADD2.F32 R63, -RZ, R163.H0_H0 ;  /* 0x200000a3ff3f7230 */ /* 0x000fc40000004100 */
[-C--:B------:R-:W-:Y:S01]  /*cc90*/  FMUL.FTZ R87, R74, R85.reuse ;  /* 0x000000554a577220 */ /* 0x080fe20000410000 */
[----:B------:R-:W-:Y:S02]  /*cca0*/  HADD2.F32 R165, -RZ, R165.H1_H1 ;  /* 0x300000a5ffa57230 */ /* 0x000fe40000004100 */
[C---:B------:R-:W-:Y:S01]  /*ccb0*/  FMUL.FTZ R85, R62.reuse, R85 ;  /* 0x000000553e557220 */ /* 0x040fe20000410000 */
[----:B------:R-:W-:Y:S02]  /*ccc0*/  HADD2.F32 R75, -RZ, R73.H1_H1 ;  /* 0x30000049ff4b7230 */ /* 0x000fe40000004100 */
[-C--:B------:R-:W-:Y:S01]  /*ccd0*/  FFMA.FTZ R62, R62, R63.reuse, -R87 ;  /* 0x0000003f3e3e7223 */ /* 0x080fe20000010857 */
[----:B------:R-:W-:Y:S01]  /*cce0*/  HADD2.F32 R72, -RZ, R72.H1_H1 ;  /* 0x30000048ff487230 */ /* 0x000fe20000004100 */
[----:B------:R-:W-:Y:S01]  /*ccf0*/  F2FP.F16.E4M3.UNPACK_B R87, R164.H1 ;  /* 0x000000a4ff57723e */ /* 0x000fe200030006ff */
[----:B------:R-:W-:Y:S01]  /*cd00*/  HADD2.F32 R163, -RZ, R163.H1_H1 ;  /* 0x300000a3ffa37230 */ /* 0x000fe20000004100 */
[----:B------:R-:W-:Y:S01]  /*cd10*/  F2FP.F16.E4M3.UNPACK_B R84, R50.H1 ;  /* 0x00000032ff54723e */ /* 0x000fe200030006ff */
[----:B------:R-:W-:Y:S01]  /*cd20*/  FFMA.FTZ R63, R74, R63, R85 ;  /* 0x0000003f4a3f7223 */ /* 0x000fe20000010055 */
[-C--:B------:R-:W-:Y:S01]  /*cd30*/  FMUL.FTZ R73, R75, R165.reuse ;  /* 0x000000a54b497220 */ /* 0x080fe20000410000 */
[----:B------:R-:W-:Y:S01]  /*cd40*/  FMUL.FTZ R88, R72, R165 ;  /* 0x000000a548587220 */ /* 0x000fe20000410000 */
[----:B------:R-:W-:Y:S01]  /*cd50*/  F2FP.F16.E4M3.UNPACK_B R86, R162.H1 ;  /* 0x000000a2ff56723e */ /* 0x000fe200030006ff */
[----:B------:R-:W-:Y:S01]  /*cd60*/  HADD2.F32 R90, -RZ, R87.H0_H0 ;  /* 0x20000057ff5a7230 */ /* 0x000fe20000004100 */
[----:B------:R-:W-:Y:S01]  /*cd70*/  F2FP.F16.E4M3.UNPACK_B R74, R56.H1 ;  /* 0x00000038ff4a723e */ /* 0x000fe200030006ff */
[----:B------:R-:W-:-:S02]  /*cd80*/  HADD2.F32 R85, -RZ, R84.H0_H0 ;  /* 0x20000054ff557230 */ /* 0x000fc40000004100 */
[-C--:B------:R-:W-:Y:S01]  /*cd90*/  FFMA.FTZ R73, R72, R163.reuse, -R73 ;  /* 0x000000a348497223 */ /* 0x080fe20000010849 */
[----:B------:R-:W-:Y:S01]  /*cda0*/  FFMA.FTZ R72, R75, R163, R88 ;  /* 0x000000a34b487223 */ /* 0x000fe20000010058 */
[----:B------:R-:W-:Y:S01]  /*cdb0*/  HADD2.F32 R88, -RZ, R86.H0_H0 ;  /* 0x20000056ff587230 */ /* 0x000fe20000004100 */
[----:B------:R-:W-:Y:S01]  /*cdc0*/  F2FP.F16.E4M3.UNPACK_B R164, R164 ;  /* 0x000000a4ffa4723e */ /* 0x000fe200020006ff */
[----:B------:R-:W-:Y:S02]  /*cdd0*/  HADD2.F32 R75, -RZ, R74.H0_H0 ;  /* 0x2000004aff4b7230 */ /* 0x000fe40000004100 */
[----:B------:R-:W-:Y:S01]  /*cde0*/  FMUL.FTZ R92, R85, R90 ;  /* 0x0000005a555c7220 */ /* 0x000fe20000410000 */
[----:B------:R-:W-:Y:S01]  /*cdf0*/  HADD2.F32 R87, -RZ, R87.H1_H1 ;  /* 0x30000057ff577230 */ /* 0x000fe20000004100 */
[----:B------:R-:W-:Y:S01]  /*ce00*/  F2FP.F16.E4M3.UNPACK_B R56, R56 ;  /* 0x00000038ff38723e */ /* 0x000fe200020006ff */
[----:B------:R-:W-:Y:S02]  /*ce10*/  HADD2.F32 R84, -RZ, R84.H1_H1 ;  /* 0x30000054ff547230 */ /* 0x000fe40000004100 */
[C---:B------:R-:W-:Y:S01]  /*ce20*/  FMUL.FTZ R90, R75.reuse, R90 ;  /* 0x0000005a4b5a7220 */ /* 0x040fe20000410000 */
[----:B------:R-:W-:Y:S01]  /*ce30*/  FFMA.FTZ R92, R75, R88, -R92 ;  /* 0x000000584b5c7223 */ /* 0x000fe2000001085c */
[----:B------:R-:W-:Y:S01]  /*ce40*/  HADD2.F32 R74, -RZ, R74.H1_H1 ;  /* 0x3000004aff4a7230 */ /* 0x000fe20000004100 */
[----:B------:R-:W-:Y:S01]  /*ce50*/  F2FP.F16.E4M3.UNPACK_B R162, R162 ;  /* 0x000000a2ffa2723e */ /* 0x000fe200020006ff */
[----:B------:R-:W-:-:S02]  /*ce60*/  HADD2.F32 R75, -RZ, R86.H1_H1 ;  /* 0x30000056ff4b7230 */ /* 0x000fc40000004100 */
[-C--:B------:R-:W-:Y:S01]  /*ce70*/  FMUL.FTZ R89, R84, R87.reuse ;  /* 0x0000005754597220 */ /* 0x080fe20000410000 */
[----:B------:R-:W-:Y:S01]  /*ce80*/  FFMA.FTZ R90, R85, R88, R90 ;  /* 0x00000058555a7223 */ /* 0x000fe2000001005a */
[C---:B------:R-:W-:Y:S01]  /*ce90*/  FMUL.FTZ R87, R74.reuse, R87 ;  /* 0x000000574a577220 */ /* 0x040fe20000410000 */
[--C-:B------:R-:W-:Y:S02]  /*cea0*/  HADD2.F32 R86, -RZ, R164.reuse.H0_H0 ;  /* 0x200000a4ff567230 */ /* 0x100fe40000004100 */
[-C--:B------:R-:W-:Y:S01]  /*ceb0*/  FFMA.FTZ R93, R74, R75.reuse, -R89 ;  /* 0x0000004b4a5d7223 */ /* 0x080fe20000010859 */
[----:B------:R-:W-:Y:S01]  /*cec0*/  F2FP.F16.E4M3.UNPACK_B R74, R50 ;  /* 0x00000032ff4a723e */ /* 0x000fe200020006ff */
[----:B------:R-:W-:Y:S01]  /*ced0*/  FFMA.FTZ R95, R84, R75, R87 ;  /* 0x0000004b545f7223 */ /* 0x000fe20000010057 */
[----:B------:R-:W-:Y:S01]  /*cee0*/  HADD2.F32 R87, -RZ, R164.H1_H1 ;  /* 0x300000a4ff577230 */ /* 0x000fe20000004100 */
[----:B------:R-:W-:Y:S01]  /*cef0*/  F2FP.SATFINITE.E4M3.F32.PACK_AB_MERGE_C R58, R61, R58, RZ ;  /* 0x0000003a3d3a723e */ /* 0x000fe200048070ff */
[----:B------:R-:W-:Y:S01]  /*cf00*/  HADD2.F32 R50, -RZ, R56.H0_H0 ;  /* 0x20000038ff327230 */ /* 0x000fe20000004100 */
[----:B------:R-:W-:Y:S01]  /*cf10*/  F2FP.SATFINITE.E4M3.F32.PACK_AB_MERGE_C R60, R60, R59, RZ ;  /* 0x0000003b3c3c723e */ /* 0x000fe200048070ff */
[--C-:B------:R-:W-:Y:S01]  /*cf20*/  HADD2.F32 R75, -RZ, R74.reuse.H0_H0 ;  /* 0x2000004aff4b7230 */ /* 0x100fe20000004100 */
[----:B------:R-:W-:Y:S01]  /*cf30*/  F2FP.SATFINITE.E4M3.F32.PACK_AB_MERGE_C R59, R73, R62, R58 ;  /* 0x0000003e493b723e */ /* 0x000fe2000480703a */
[----:B------:R-:W-:Y:S01]  /*cf40*/  HADD2.F32 R74, -RZ, R74.H1_H1 ;  /* 0x3000004aff4a7230 */ /* 0x000fe20000004100 */
[----:B------:R-:W-:Y:S01]  /*cf50*/  F2FP.F16.E4M3.UNPACK_B R62, R48 ;  /* 0x00000030ff3e723e */ /* 0x000fe200020006ff */
[----:B------:R-:W-:-:S02]  /*cf60*/  HADD2.F32 R56, -RZ, R56.H1_H1 ;  /* 0x30000038ff387230 */ /* 0x000fc40000004100 */
[CC--:B------:R-:W-:Y:S01]  /*cf70*/  FMUL.FTZ R89, R75.reuse, R86.reuse ;  /* 0x000000564b597220 */ /* 0x0c0fe20000410000 */
[--C-:B------:R-:W-:Y:S02]  /*cf80*/  HADD2.F32 R85, -RZ, R162.reuse.H1_H1 ;  /* 0x300000a2ff557230 */ /* 0x100fe40000004100 */
[-C--:B------:R-:W-:Y:S01]  /*cf90*/  FMUL.FTZ R91, R74, R87.reuse ;  /* 0x000000574a5b7220 */ /* 0x080fe20000410000 */
[----:B------:R-:W-:Y:S02]  /*cfa0*/  HADD2.F32 R84, -RZ, R162.H0_H0 ;  /* 0x200000a2ff547230 */ /* 0x000fe40000004100 */
[----:B------:R-:W-:Y:S01]  /*cfb0*/  FMUL.FTZ R87, R56, R87 ;  /* 0x0000005738577220 */ /* 0x000fe20000410000 */
[----:B------:R-:W-:Y:S01]  /*cfc0*/  FMUL.FTZ R86, R50, R86 ;  /* 0x0000005632567220 */ /* 0x000fe20000410000 */
[----:B------:R-:W-:Y:S01]  /*cfd0*/  F2FP.F16.E4M3.UNPACK_B R61, R52 ;  /* 0x00000034ff3d723e */ /* 0x000fe200020006ff */
[-C--:B------:R-:W-:Y:S01]  /*cfe0*/  FFMA.FTZ R56, R56, R85.reuse, -R91 ;  /* 0x0000005538387223 */ /* 0x080fe2000001085b */
[----:B------:R-:W-:Y:S01]  /*cff0*/  FFMA.FTZ R87, R74, R85, R87 ;  /* 0x000000554a577223 */ /* 0x000fe20000010057 */
[----:B------:R-:W-:Y:S01]  /*d000*/  F2FP.F16.E4M3.UNPACK_B R74, R49 ;  /* 0x00000031ff4a723e */ /* 0x000fe200020006ff */
[-C--:B------:R-:W-:Y:S01]  /*d010*/  FFMA.FTZ R89, R50, R84.reuse, -R89 ;  /* 0x0000005432597223 */ /* 0x080fe20000010859 */
[----:B------:R-:W-:Y:S01]  /*d020*/  FFMA.FTZ R50, R75, R84, R86 ;  /* 0x000000544b327223 */ /* 0x000fe20000010056 */
[----:B------:R-:W-:Y:S01]  /*d030*/  F2FP.SATFINITE.E4M3.F32.PACK_AB_MERGE_C R58, R72, R63, R60 ;  /* 0x0000003f483a723e */ /* 0x000fe2000480703c */
[----:B------:R-:W-:Y:S01]  /*d040*/  HADD2.F32 R75, -RZ, R62.H0_H0 ;  /* 0x2000003eff4b7230 */ /* 0x000fe20000004100 */
[----:B------:R-:W-:Y:S01]  /*d050*/  F2FP.F16.E4M3.UNPACK_B R72, R46 ;  /* 0x0000002eff48723e */ /* 0x000fe200020006ff */
[----:B------:R-:W-:Y:S01]  /*d060*/  HADD2.F32 R63, -RZ, R74.H0_H0 ;  /* 0x2000004aff3f7230 */ /* 0x000fe20000004100 */
[----:B------:R-:W-:Y:S01]  /*d070*/  F2FP.F16.E4M3.UNPACK_B R52, R52.H1 ;  /* 0x00000034ff34723e */ /* 0x000fe200030006ff */
        /* <DEDUP_REMOVED lines=16> */
[----:B------:R-:W-:Y:S02]  /*d180*/  HADD2.F32 R62, -RZ, R52.H0_H0 ;  /* 0x20000034ff3e7230 */ /* 0x000fe40000004100 */
[----:B------:R-:W-:Y:S01]  /*d190*/  FFMA.FTZ R48, R74, R63, R85 ;  /* 0x0000003f4a307223 */ /* 0x000fe20000010055 */
[--C-:B------:R-:W-:Y:S01]  /*d1a0*/  HADD2.F32 R73, -RZ, R72.reuse.H0_H0 ;  /* 0x20000048ff497230 */ /* 0x100fe20000004100 */
[----:B------:R-:W-:Y:S01]  /*d1b0*/  F2FP.SATFINITE.E4M3.F32.PACK_AB_MERGE_C R90, R95, R90, RZ ;  /* 0x0000005a5f5a723e */ /* 0x000fe200048070ff */
[--C-:B------:R-:W-:Y:S01]  /*d1c0*/  HADD2.F32 R74, -RZ, R75.reuse.H0_H0 ;  /* 0x2000004bff4a7230 */ /* 0x100fe20000004100 */
[----:B------:R-:W-:Y:S01]  /*d1d0*/  F2FP.SATFINITE.E4M3.F32.PACK_AB_MERGE_C R92, R93, R92, RZ ;  /* 0x0000005c5d5c723e */ /* 0x000fe200048070ff */
[----:B------:R-:W-:Y:S01]  /*d1e0*/  HADD2.F32 R72, -RZ, R72.H1_H1 ;  /* 0x30000048ff487230 */ /* 0x000fe20000004100 */
[----:B------:R-:W-:Y:S01]  /*d1f0*/  F2FP.SATFINITE.E4M3.F32.PACK_AB_MERGE_C R50, R87, R50, R90 ;  /* 0x000000325732723e */ /* 0x000fe2000480705a */
[----:B------:R-:W-:-:S02]  /*d200*/  HADD2.F32 R75, -RZ, R75.H1_H1 ;  /* 0x3000004bff4b7230 */ /* 0x000fc40000004100 */
[-C--:B------:R-:W-:Y:S01]  /*d210*/  FMUL.FTZ R85, R73, R74.reuse ;  /* 0x0000004a49557220 */ /* 0x080fe20000410000 */
[----:B------:R-:W-:Y:S02]  /*d220*/  HADD2.F32 R63, -RZ, R52.H1_H1 ;  /* 0x30000034ff3f7230 */ /* 0x000fe40000004100 */
[----:B------:R-:W-:Y:S01]  /*d230*/  FMUL.FTZ R84, R62, R74 ;  /* 0x0000004a3e547220 */ /* 0x000fe20000410000 */
[--C-:B------:R-:W-:Y:S02]  /*d240*/  HADD2.F32 R52, -RZ, R46.reuse.H0_H0 ;  /* 0x2000002eff347230 */ /* 0x100fe40000004100 */
[-C--:B------:R-:W-:Y:S01]  /*d250*/  FMUL.FTZ R86, R72, R75.reuse ;  /* 0x0000004b48567220 */ /* 0x080fe20000410000 */
[----:B------:R-:W-:Y:S02]  /*d260*/  HADD2.F32 R74, -RZ, R46.H1_H1 ;  /* 0x3000002eff4a7230 */ /* 0x000fe40000004100 */
[----:B------:R-:W-:Y:S01]  /*d270*/  FMUL.FTZ R75, R63, R75 ;  /* 0x0000004b3f4b7220 */ /* 0x000fe20000410000 */
[----:B------:R-:W-:Y:S01]  /*d280*/  F2FP.F16.E4M3.UNPACK_B R87, R45.H1 ;  /* 0x0000002dff57723e */ /* 0x000fe200030006ff */
[-C--:B------:R-:W-:Y:S01]  /*d290*/  FFMA.FTZ R46, R62, R52.reuse, -R85 ;  /* 0x000000343e2e7223 */ /* 0x080fe20000010855 */
[----:B------:R-:W-:Y:S01]  /*d2a0*/  FFMA.FTZ R52, R73, R52, R84 ;  /* 0x0000003449347223 */ /* 0x000fe20000010054 */
[-C--:B------:R-:W-:Y:S01]  /*d2b0*/  FFMA.FTZ R91, R63, R74.reuse, -R86 ;  /* 0x0000004a3f5b7223 */ /* 0x080fe20000010856 */
[----:B------:R-:W-:Y:S01]  /*d2c0*/  F2FP.F16.E4M3.UNPACK_B R62, R47 ;  /* 0x0000002fff3e723e */ /* 0x000fe200020006ff */
[----:B------:R-:W-:Y:S01]  /*d2d0*/  FFMA.FTZ R93, R72, R74, R75 ;  /* 0x0000004a485d7223 */ /* 0x000fe2000001004b */
[----:B------:R-:W-:-:S02]  /*d2e0*/  F2FP.F16.E4M3.UNPACK_B R73, R51 ;  /* 0x00000033ff49723e */ /* 0x000fc400020006ff */
[----:B------:R-:W-:Y:S02]  /*d2f0*/  F2FP.F16.E4M3.UNPACK_B R86, R45 ;  /* 0x0000002dff56723e */ /* 0x000fe400020006ff */
[----:B------:R-:W-:Y:S01]  /*d300*/  F2FP.F16.E4M3.UNPACK_B R72, R51.H1 ;  /* 0x00000033ff48723e */ /* 0x000fe200030006ff */
[----:B------:R-:W-:Y:S01]  /*d310*/  HADD2.F32 R51, -RZ, R62.H0_H0 ;  /* 0x2000003eff337230 */ /* 0x000fe20000004100 */
[----:B------:R-:W-:Y:S01]  /*d320*/  F2FP.F16.E4M3.UNPACK_B R47, R47.H1 ;  /* 0x0000002fff2f723e */ /* 0x000fe200030006ff */
[----:B------:R-:W-:Y:S01]  /*d330*/  HADD2.F32 R74, -RZ, R73.H0_H0 ;  /* 0x20000049ff4a7230 */ /* 0x000fe20000004100 */
[----:B------:R-:W-:Y:S01]  /*d340*/  F2FP.SATFINITE.E4M3.F32.PACK_AB_MERGE_C R56, R56, R89, R92 ;  /* 0x000000593838723e */ /* 0x000fe2000480705c */
        /* <DEDUP_REMOVED lines=16> */
[----:B------:R-:W-:Y:S02]  /*d450*/  HADD2.F32 R84, -RZ, R45.H0_H0 ;  /* 0x2000002dff547230 */ /* 0x000fe40000004100 */
[-C--:B------:R-:W-:Y:S01]  /*d460*/  FMUL.FTZ R44, R72, R87.reuse ;  /* 0x00000057482c7220 */ /* 0x080fe20000410000 */
[----:B------:R-:W-:Y:S02]  /*d470*/  HADD2.F32 R73, -RZ, R73.H1_H1 ;  /* 0x30000049ff497230 */ /* 0x000fe40000004100 */
[----:B------:R-:W-:Y:S01]  /*d480*/  FMUL.FTZ R87, R47, R87 ;  /* 0x000000572f577220 */ /* 0x000fe20000410000 */
[----:B------:R-:W-:-:S02]  /*d490*/  HADD2.F32 R86, -RZ, R86.H1_H1 ;  /* 0x30000056ff567230 */ /* 0x000fc40000004100 */
[----:B------:R-:W-:Y:S01]  /*d4a0*/  FFMA.FTZ R90, R51, R84, -R90 ;  /* 0x00000054335a7223 */ /* 0x000fe2000001085a */
[----:B------:R-:W-:Y:S01]  /*d4b0*/  HADD2.F32 R75, -RZ, R75.H1_H1 ;  /* 0x3000004bff4b7230 */ /* 0x000fe20000004100 */
[----:B------:R-:W-:Y:S01]  /*d4c0*/  F2FP.SATFINITE.E4M3.F32.PACK_AB_MERGE_C R46, R91, R46, RZ ;  /* 0x0000002e5b2e723e */ /* 0x000fe200048070ff */
[----:B------:R-:W-:Y:S02]  /*d4d0*/  HADD2.F32 R62, -RZ, R62.H1_H1 ;  /* 0x3000003eff3e7230 */ /* 0x000fe40000004100 */
[-C--:B------:R-:W-:Y:S01]  /*d4e0*/  FMUL.FTZ R51, R73, R86.reuse ;  /* 0x0000005649337220 */ /* 0x080fe20000410000 */
[----:B------:R-:W-:Y:S02]  /*d4f0*/  HADD2.F32 R45, -RZ, R45.H1_H1 ;  /* 0x3000002dff2d7230 */ /* 0x000fe40000004100 */
[-C--:B------:R-:W-:Y:S01]  /*d500*/  FFMA.FTZ R47, R47, R75.reuse, -R44 ;  /* 0x0000004b2f2f7223 */ /* 0x080fe2000001082c */
[----:B------:R-:W-:Y:S01]  /*d510*/  FFMA.FTZ R72, R72, R75, R87 ;  /* 0x0000004b48487223 */ /* 0x000fe20000010057 */
[----:B------:R-:W-:Y:S01]  /*d520*/  FMUL.FTZ R86, R62, R86 ;  /* 0x000000563e567220 */ /* 0x000fe20000410000 */
[----:B------:R-:W-:Y:S01]  /*d530*/  FFMA.FTZ R95, R74, R84, R95 ;  /* 0x000000544a5f7223 */ /* 0x000fe2000001005f */
[-C--:B------:R-:W-:Y:S01]  /*d540*/  FFMA.FTZ R51, R62, R45.reuse, -R51 ;  /* 0x0000002d3e337223 */ /* 0x080fe20000010833 */
[----:B------:R-:W-:Y:S01]  /*d550*/  F2FP.SATFINITE.E4M3.F32.PACK_AB_MERGE_C R47, R47, R88, RZ ;  /* 0x000000582f2f723e */ /* 0x000fe200048070ff */
[----:B------:R-:W-:Y:S01]  /*d560*/  FFMA.FTZ R86, R73, R45, R86 ;  /* 0x0000002d49567223 */ /* 0x000fe20000010056 */
[----:B------:R-:W-:Y:S01]  /*d570*/  F2FP.SATFINITE.E4M3.F32.PACK_AB_MERGE_C R52, R93, R52, RZ ;  /* 0x000000345d34723e */ /* 0x000fe200048070ff */
[----:B------:R-:W-:Y:S01]  /*d580*/  IMAD.MOV.U32 R44, RZ, RZ, R59 ;  /* 0x000000ffff2c7224 */ /* 0x000fe200078e003b */
[----:B------:R-:W-:-:S02]  /*d590*/  F2FP.SATFINITE.E4M3.F32.PACK_AB_MERGE_C R72, R72, R89, RZ ;  /* 0x000000594848723e */ /* 0x000fc400048070ff */
[----:B------:R-:W-:Y:S01]  /*d5a0*/  F2FP.SATFINITE.E4M3.F32.PACK_AB_MERGE_C R45, R49, R60, R46 ;  /* 0x0000003c312d723e */ /* 0x000fe2000480702e */
[----:B------:R-:W-:Y:S01]  /*d5b0*/  IMAD.MOV.U32 R46, RZ, RZ, R56 ;  /* 0x000000ffff2e7224 */ /* 0x000fe200078e0038 */
[----:B------:R-:W-:Y:S02]  /*d5c0*/  F2FP.SATFINITE.E4M3.F32.PACK_AB_MERGE_C R47, R51, R90, R47 ;  /* 0x0000005a332f723e */ /* 0x000fe4000480702f */
[----:B------:R-:W-:Y:S01]  /*d5d0*/  F2FP.SATFINITE.E4M3.F32.PACK_AB_MERGE_C R49, R48, R61, R52 ;  /* 0x0000003d3031723e */ /* 0x000fe20004807034 */
[----:B------:R-:W-:Y:S01]  /*d5e0*/  IMAD.MOV.U32 R48, RZ, RZ, R58 ;  /* 0x000000ffff307224 */ /* 0x000fe200078e003a */
[----:B------:R-:W-:-:S07]  /*d5f0*/  F2FP.SATFINITE.E4M3.F32.PACK_AB_MERGE_C R51, R86, R95, R72 ;  /* 0x0000005f5633723e */ /* 0x000fce0004807048 */
.L_x_3460:
[----:B------:R-:W-:Y:S05]  /*d600*/  BSYNC B2 ;  /* 0x0000000000027941 */ /* 0x000fea0003800000 */
.L_x_3459:
[----:B------:R-:W-:-:S13]  /*d610*/  ISETP.GE.AND P3, PT, R55, R152, PT ;  /* 0x000000983700720c */ /* 0x000fda0003f66270 */
[--C-:B------:R-:W-:Y:S02]  /*d620*/  @!P3 SHF.R.S32.HI R56, RZ, 0x1f, R55.reuse ;  /* 0x0000001fff38b819 */ /* 0x100fe40000011437 */
[----:B------:R-:W-:-:S04]  /*d630*/  @!P3 IADD3 R55, P4, P5, R118, R138, R55 ;  /* 0x0000008a7637b210 */ /* 0x000fc80007d9e037 */
[----:B------:R-:W-:Y:S02]  /*d640*/  @!P3 IADD3.X R56, R4, R57, R56, P4, P5 ;  /* 0x000000390438b210 */ /* 0x000fe400027ea438 */
[----:B------:R-:W-:-:S05]  /*d650*/  IADD3 R52, P4, R53, R124, RZ ;  /* 0x0000007c35347210 */ /* 0x000fca0007f9e0ff */
[----:B------:R-:W-:Y:S01]  /*d660*/  IMAD.X R53, R54, 0x1, R125, P4 ;  /* 0x0000000136357824 */ /* 0x000fe200020e067d */
[----:B------:R-:W-:-:S04]  /*d670*/  @!P3 IADD3 R54, P4, R55, R124, RZ ;  /* 0x0000007c3736b210 */ /* 0x000fc80007f9e0ff */
[----:B------:R-:W-:Y:S01]  /*d680*/  @!P3 IADD3.X R55, R56, R125, RZ, P4, !PT ;  /* 0x0000007d3837b210 */ /* 0x000fe200027fe4ff */
[----:B0-----:R3:W-:Y:S04]  /*d690*/  STG.E.128 desc[UR54][R52.64], R44 ;  /* 0x0000002c34007986 */ /* 0x0017e8000c101d36 */
[----:B-1----:R3:W-:Y:S04]  /*d6a0*/  @!P3 STG.E.128 desc[UR54][R54.64], R48 ;  /* 0x000000303600b986 */ /* 0x0027e8000c101d36 */
.L_x_3458:
[----:B------:R-:W-:Y:S05]  /*d6b0*/  BSYNC B1 ;  /* 0x0000000000017941 */ /* 0x000fea0003800000 */
.L_x_3457:
[----:B------:R-:W-:Y:S01]  /*d6c0*/  ISETP.NE.AND P3, PT, R35, RZ, PT ;  /* 0x000000ff2300720c */ /* 0x000fe20003f65270 */
[----:B------:R-:W-:-:S12]  /*d6d0*/  BSSY B1, `(.L_x_3461) ;  /* 0x00000ff000017945 */ /* 0x000fd80003800000 */
[----:B------:R-:W-:Y:S05]  /*d6e0*/  @!P3 BRA `(.L_x_3462) ;  /* 0x0000000c00f4b947 */ /* 0x000fea0003800000 */
[----:B---3--:R-:W-:Y:S01]  /*d6f0*/  SEL R44, R121, R158, !P1 ;  /* 0x0000009e792c7207 */ /* 0x008fe20004800000 */
[----:B------:R-:W-:Y:S01]  /*d700*/  BSSY B2, `(.L_x_3463) ;  /* 0x00000f1000027945 */ /* 0x000fe20003800000 */
[----:B0-----:R-:W-:Y:S02]  /*d710*/  IADD3 R53, P3, P4, R118, R138, R27 ;  /* 0x0000008a76357210 */ /* 0x001fe40007c7e01b */
[----:B------:R-:W-:Y:S02]  /*d720*/  SHF.R.S32.HI R45, RZ, 0x1f, R44 ;  /* 0x0000001fff2d7819 */ /* 0x000fe4000001142c */
[----:B------:R-:W-:Y:S02]  /*d730*/  IADD3.X R54, R4, R57, R31, P3, P4 ;  /* 0x0000003904367210 */ /* 0x000fe40001fe841f */
[----:B------:R-:W-:Y:S02]  /*d740*/  LEA.HI R44, R45, R44, RZ, 0x5 ;  /* 0x0000002c2d2c7211 */ /* 0x000fe400078f28ff */
[----:B------:R-:W-:-:S02]  /*d750*/  ISETP.GE.AND P3, PT, R0, R133, PT ;  /* 0x000000850000720c */ /* 0x000fc40003f66270 */
        /* <DEDUP_REMOVED lines=16> */
[--C-:B------:R-:W-:Y:S01]  /*d860*/  SHF.R.U32.HI R82, RZ, 0x8, R69.reuse ;  /* 0x00000008ff527819 */ /* 0x100fe20000011645 */
[----:B0-----:R-:W-:Y:S01]  /*d870*/  IMAD.MOV.U32 R60, RZ, RZ, R44 ;  /* 0x000000ffff3c7224 */ /* 0x001fe200078e002c */
[----:B------:R-:W-:Y:S01]  /*d880*/  LOP3.LUT R58, R69, 0xff, RZ, 0xc0, !PT ;  /* 0x000000ff453a7812 */ /* 0x000fe200078ec0ff */
[----:B-1----:R-:W-:Y:S01]  /*d890*/  IMAD.MOV.U32 R62, RZ, RZ, R48 ;  /* 0x000000ffff3e7224 */ /* 0x002fe200078e0030 */
[--C-:B------:R-:W-:Y:S01]  /*d8a0*/  SHF.R.U32.HI R85, RZ, 0x18, R69.reuse ;  /* 0x00000018ff557819 */ /* 0x100fe20000011645 */
[----:B------:R-:W-:Y:S01]  /*d8b0*/  IMAD.SHL.U32 R44, R82, 0x100, RZ ;  /* 0x00000100522c7824 */ /* 0x000fe200078e00ff */
[----:B------:R-:W-:Y:S01]  /*d8c0*/  SHF.R.U32.HI R84, RZ, 0x10, R69 ;  /* 0x00000010ff547819 */ /* 0x000fe20000011645 */
[----:B------:R-:W-:Y:S01]  /*d8d0*/  IMAD.MOV.U32 R56, RZ, RZ, R46 ;  /* 0x000000ffff387224 */ /* 0x000fe200078e002e */
[--C-:B------:R-:W-:Y:S02]  /*d8e0*/  SHF.R.U32.HI R75, RZ, 0x10, R71.reuse ;  /* 0x00000010ff4b7819 */ /* 0x100fe40000011647 */
[----:B------:R-:W-:Y:S01]  /*d8f0*/  SHF.R.U32.HI R73, RZ, 0x8, R71 ;  /* 0x00000008ff497819 */ /* 0x000fe20000011647 */
[----:B------:R-:W-:Y:S01]  /*d900*/  IMAD.U32 R46, R84, 0x10000, RZ ;  /* 0x00010000542e7824 */ /* 0x000fe200078e00ff */
[----:B------:R-:W-:-:S02]  /*d910*/  LOP3.LUT R59, R71, 0xff, RZ, 0xc0, !PT ;  /* 0x000000ff473b7812 */ /* 0x000fc400078ec0ff */
[----:B------:R-:W-:Y:S02]  /*d920*/  SHF.R.U32.HI R80, RZ, 0x18, R71 ;  /* 0x00000018ff507819 */ /* 0x000fe40000011647 */
[----:B------:R-:W-:Y:S02]  /*d930*/  MOV R52, R45 ;  /* 0x0000002d00347202 */ /* 0x000fe40000000f00 */
[----:B------:R-:W-:Y:S02]  /*d940*/  SHF.R.U32.HI R71, RZ, 0x8, R81 ;  /* 0x00000008ff477819 */ /* 0x000fe40000011651 */
[----:B------:R-:W-:Y:S02]  /*d950*/  SHF.R.U32.HI R69, RZ, 0x8, R83 ;  /* 0x00000008ff457819 */ /* 0x000fe40000011653 */
[----:B------:R-:W-:Y:S01]  /*d960*/  PRMT R45, R85, 0x654, R58 ;  /* 0x00000654552d7816 */ /* 0x000fe2000000003a */
[----:B------:R-:W-:Y:S01]  /*d970*/  IMAD.SHL.U32 R48, R71, 0x100, RZ ;  /* 0x0000010047307824 */ /* 0x000fe200078e00ff */
[----:B------:R-:W-:Y:S01]  /*d980*/  LOP3.LUT R61, R81, 0xff, RZ, 0xc0, !PT ;  /* 0x000000ff513d7812 */ /* 0x000fe200078ec0ff */
[----:B------:R-:W-:Y:S01]  /*d990*/  IMAD.SHL.U32 R58, R69, 0x100, RZ ;  /* 0x00000100453a7824 */ /* 0x000fe200078e00ff */
[----:B------:R-:W-:-:S02]  /*d9a0*/  SHF.R.U32.HI R70, RZ, 0x18, R81 ;  /* 0x00000018ff467819 */ /* 0x000fc40000011651 */
[----:B------:R-:W-:Y:S02]  /*d9b0*/  LOP3.LUT R63, R83, 0xff, RZ, 0xc0, !PT ;  /* 0x000000ff533f7812 */ /* 0x000fe400078ec0ff */
[----:B------:R-:W-:Y:S02]  /*d9c0*/  SHF.R.U32.HI R68, RZ, 0x18, R83 ;  /* 0x00000018ff447819 */ /* 0x000fe40000011653 */
[----:B------:R-:W-:Y:S02]  /*d9d0*/  LOP3.LUT R45, R45, 0xff00, R44, 0xf8, !PT ;  /* 0x0000ff002d2d7812 */ /* 0x000fe400078ef82c */
[----:B------:R-:W-:Y:S02]  /*d9e0*/  PRMT R59, R80, 0x654, R59 ;  /* 0x00000654503b7816 */ /* 0x000fe4000000003b */
[----:B------:R-:W-:Y:S02]  /*d9f0*/  SHF.L.U32 R44, R73, 0x8, RZ ;  /* 0x00000008492c7819 */ /* 0x000fe400000006ff */
[----:B------:R-:W-:-:S02]  /*da00*/  PRMT R61, R70, 0x654, R61 ;  /* 0x00000654463d7816 */ /* 0x000fc4000000003d */
[----:B------:R-:W-:Y:S02]  /*da10*/  PRMT R63, R68, 0x654, R63 ;  /* 0x00000654443f7816 */ /* 0x000fe4000000003f */
[----:B------:R-:W-:Y:S01]  /*da20*/  LOP3.LUT R59, R59, 0xff00, R44, 0xf8, !PT ;  /* 0x0000ff003b3b7812 */ /* 0x000fe200078ef82c */
[----:B------:R-:W-:Y:S01]  /*da30*/  IMAD.U32 R44, R75, 0x10000, RZ ;  /* 0x000100004b2c7824 */ /* 0x000fe200078e00ff */
[----:B------:R-:W-:Y:S02]  /*da40*/  LOP3.LUT R71, R61, 0xff00, R48, 0xf8, !PT ;  /* 0x0000ff003d477812 */ /* 0x000fe400078ef830 */
[----:B------:R-:W-:Y:S02]  /*da50*/  LOP3.LUT R73, R63, 0xff00, R58, 0xf8, !PT ;  /* 0x0000ff003f497812 */ /* 0x000fe400078ef83a */
[----:B------:R-:W-:Y:S02]  /*da60*/  F2FP.F16.E4M3.UNPACK_B R70, R157.H1 ;  /* 0x0000009dff46723e */ /* 0x000fe400030006ff */
[----:B------:R-:W-:-:S02]  /*da70*/  F2FP.F16.E4M3.UNPACK_B R63, R62.H1 ;  /* 0x0000003eff3f723e */ /* 0x000fc400030006ff */
[----:B------:R-:W-:Y:S02]  /*da80*/  F2FP.F16.E4M3.UNPACK_B R61, R60.H1 ;  /* 0x0000003cff3d723e */ /* 0x000fe400030006ff */
[----:B------:R-:W-:Y:S01]  /*da90*/  LOP3.LUT R46, R45, 0xff0000, R46, 0xf8, !PT ;  /* 0x00ff00002d2e7812 */ /* 0x000fe200078ef82e */
[----:B------:R-:W-:Y:S01]  /*daa0*/  HADD2.F32 R45, -RZ, R70.H0_H0 ;  /* 0x20000046ff2d7230 */ /* 0x000fe20000004100 */
[----:B------:R-:W-:Y:S01]  /*dab0*/  LOP3.LUT R44, R59, 0xff0000, R44, 0xf8, !PT ;  /* 0x00ff00003b2c7812 */ /* 0x000fe200078ef82c */
[----:B------:R-:W-:Y:S01]  /*dac0*/  HADD2.F32 R59, -RZ, R63.H0_H0 ;  /* 0x2000003fff3b7230 */ /* 0x000fe20000004100 */
[----:B------:R-:W-:Y:S01]  /*dad0*/  F2FP.F16.E4M3.UNPACK_B R68, R155.H1 ;  /* 0x0000009bff44723e */ /* 0x000fe200030006ff */
[--C-:B------:R-:W-:Y:S01]  /*dae0*/  HADD2.F32 R58, -RZ, R61.reuse.H0_H0 ;  /* 0x2000003dff3a7230 */ /* 0x100fe20000004100 */
[----:B------:R-:W-:Y:S01]  /*daf0*/  SHF.R.U32.HI R74, RZ, 0x10, R81 ;  /* 0x00000010ff4a7819 */ /* 0x000fe20000011651 */
[----:B------:R-:W-:Y:S02]  /*db00*/  HADD2.F32 R61, -RZ, R61.H1_H1 ;  /* 0x3000003dff3d7230 */ /* 0x000fe40000004100 */
[-C--:B------:R-:W-:Y:S01]  /*db10*/  FMUL.FTZ R75, R59, R45.reuse ;  /* 0x0000002d3b4b7220 */ /* 0x080fe20000410000 */
[----:B------:R-:W-:Y:S01]  /*db20*/  HADD2.F32 R69, -RZ, R68.H0_H0 ;  /* 0x20000044ff457230 */ /* 0x000fe20000004100 */
[----:B------:R-:W-:Y:S01]  /*db30*/  SHF.L.U32 R48, R74, 0x10, RZ ;  /* 0x000000104a307819 */ /* 0x000fe200000006ff */
[----:B------:R-:W-:Y:S01]  /*db40*/  FMUL.FTZ R74, R58, R45 ;  /* 0x0000002d3a4a7220 */ /* 0x000fe20000410000 */
[----:B------:R-:W-:-:S02]  /*db50*/  SHF.R.U32.HI R72, RZ, 0x10, R83 ;  /* 0x00000010ff487819 */ /* 0x000fc40000011653 */
[-C--:B------:R-:W-:Y:S01]  /*db60*/  FFMA.FTZ R58, R58, R69.reuse, -R75 ;  /* 0x000000453a3a7223 */ /* 0x080fe2000001084b */
[----:B------:R-:W-:Y:S01]  /*db70*/  FFMA.FTZ R59, R59, R69, R74 ;  /* 0x000000453b3b7223 */ /* 0x000fe2000001004a */
[----:B------:R-:W-:Y:S01]  /*db80*/  HADD2.F32 R69, -RZ, R70.H1_H1 ;  /* 0x30000046ff457230 */ /* 0x000fe20000004100 */
[----:B------:R-:W-:Y:S01]  /*db90*/  LOP3.LUT R48, R71, 0xff0000, R48, 0xf8, !PT ;  /* 0x00ff000047307812 */ /* 0x000fe200078ef830 */
[----:B------:R-:W-:Y:S01]  /*dba0*/  IMAD.U32 R72, R72, 0x10000, RZ ;  /* 0x0001000048487824 */ /* 0x000fe200078e00ff */
[----:B------:R-:W-:Y:S01]  /*dbb0*/  F2FP.F16.E4M3.UNPACK_B R157, R157 ;  /* 0x0000009dff9d723e */ /* 0x000fe200020006ff */
[----:B------:R-:W-:Y:S01]  /*dbc0*/  HADD2.F32 R70, -RZ, R63.H1_H1 ;  /* 0x3000003fff467230 */ /* 0x000fe20000004100 */
[----:B------:R-:W-:Y:S01]  /*dbd0*/  F2FP.F16.E4M3.UNPACK_B R63, R62 ;  /* 0x0000003eff3f723e */ /* 0x000fe200020006ff */
[----:B------:R-:W-:Y:S01]  /*dbe0*/  HADD2.F32 R71, -RZ, R68.H1_H1 ;  /* 0x30000044ff477230 */ /* 0x000fe20000004100 */
[----:B------:R-:W-:Y:S02]  /*dbf0*/  F2FP.F16.E4M3.UNPACK_B R68, R60 ;  /* 0x0000003cff44723e */ /* 0x000fe400020006ff */
[----:B------:R-:W-:Y:S01]  /*dc00*/  LOP3.LUT R45, R73, 0xff0000, R72, 0xf8, !PT ;  /* 0x00ff0000492d7812 */ /* 0x000fe200078ef848 */
[----:B------:R-:W-:Y:S01]  /*dc10*/  FMUL.FTZ R60, R70, R69 ;  /* 0x00000045463c7220 */ /* 0x000fe20000410000 */
[----:B------:R-:W-:Y:S01]  /*dc20*/  F2FP.F16.E4M3.UNPACK_B R155, R155 ;  /* 0x0000009bff9b723e */ /* 0x000fe200020006ff */
[----:B------:R-:W-:Y:S01]  /*dc30*/  FMUL.FTZ R73, R61, R69 ;  /* 0x000000453d497220 */ /* 0x000fe20000410000 */
[----:B------:R-:W-:-:S02]  /*dc40*/  HADD2.F32 R72, -RZ, R157.H0_H0 ;  /* 0x2000009dff487230 */ /* 0x000fc40000004100 */
[-C--:B------:R-:W-:Y:S01]  /*dc50*/  FFMA.FTZ R61, R61, R71.reuse, -R60 ;  /* 0x000000473d3d7223 */ /* 0x080fe2000001083c */
[----:B------:R-:W-:Y:S02]  /*dc60*/  HADD2.F32 R69, -RZ, R63.H0_H0 ;  /* 0x2000003fff457230 */ /* 0x000fe40000004100 */
[----:B------:R-:W-:Y:S01]  /*dc70*/  FFMA.FTZ R60, R70, R71, R73 ;  /* 0x00000047463c7223 */ /* 0x000fe20000010049 */
        /* <DEDUP_REMOVED lines=22> */
[--C-:B------:R-:W-:Y:S02]  /*dde0*/  HADD2.F32 R69, -RZ, R68.reuse.H0_H0 ;  /* 0x20000044ff457230 */ /* 0x100fe40000004100 */
        /* <DEDUP_REMOVED lines=8> */
[CC--:B------:R-:W-:Y:S01]  /*de70*/  FMUL.FTZ R69, R71.reuse, R75.reuse ;  /* 0x0000004b47457220 */ /* 0x0c0fe20000410000 */
[----:B------:R-:W-:Y:S01]  /*de80*/  F2FP.F16.E4M3.UNPACK_B R154, R154 ;  /* 0x0000009aff9a723e */ /* 0x000fe200020006ff */
[----:B------:R-:W-:Y:S01]  /*de90*/  FMUL.FTZ R84, R68, R75 ;  /* 0x0000004b44547220 */ /* 0x000fe20000410000 */
[----:B------:R-:W-:Y:S01]  /*dea0*/  FFMA.FTZ R74, R72, R70, R83 ;  /* 0x00000046484a7223 */ /* 0x000fe20000010053 */
        /* <DEDUP_REMOVED lines=11> */
[----:B------:R-:W-:Y:S01]  /*df60*/  HADD2.F32 R56, -RZ, R56.H1_H1 ;  /* 0x30000038ff387230 */ /* 0x000fe20000004100 */
[----:B------:R-:W-:Y:S01]  /*df70*/  F2FP.F16.E4M3.UNPACK_B R61, R52 ;  /* 0x00000034ff3d723e */ /* 0x000fe200020006ff */
[----:B------:R-:W-:-:S02]  /*df80*/  HADD2.F32 R72, -RZ, R156.H0_H0 ;  /* 0x2000009cff487230 */ /* 0x000fc40000004100 */
[-C--:B------:R-:W-:Y:S01]  /*df90*/  FMUL.FTZ R83, R68, R73.reuse ;  /* 0x0000004944537220 */ /* 0x080fe20000410000 */
[--C-:B------:R-:W-:Y:S02]  /*dfa0*/  HADD2.F32 R71, -RZ, R154.reuse.H1_H1 ;  /* 0x3000009aff477230 */ /* 0x100fe40000004100 */
[----:B------:R-:W-:Y:S01]  /*dfb0*/  FMUL.FTZ R73, R56, R73 ;  /* 0x0000004938497220 */ /* 0x000fe20000410000 */
[----:B------:R-:W-:Y:S02]  /*dfc0*/  HADD2.F32 R70, -RZ, R154.H0_H0 ;  /* 0x2000009aff467230 */ /* 0x000fe40000004100 */
[CC--:B------:R-:W-:Y:S01]  /*dfd0*/  FMUL.FTZ R75, R69.reuse, R72.reuse ;  /* 0x00000048454b7220 */ /* 0x0c0fe20000410000 */
[----:B------:R-:W-:Y:S01]  /*dfe0*/  FMUL.FTZ R72, R50, R72 ;  /* 0x0000004832487220 */ /* 0x000fe20000410000 */
[----:B------:R-:W-:Y:S01]  /*dff0*/  FFMA.FTZ R73, R68, R71, R73 ;  /* 0x0000004744497223 */ /* 0x000fe20000010049 */
[----:B------:R-:W-:Y:S01]  /*e000*/  F2FP.F16.E4M3.UNPACK_B R68, R49 ;  /* 0x00000031ff44723e */ /* 0x000fe200020006ff */
[-C--:B------:R-:W-:Y:S01]  /*e010*/  FFMA.FTZ R75, R50, R70.reuse, -R75 ;  /* 0x00000046324b7223 */ /* 0x080fe2000001084b */
[----:B------:R-:W-:Y:S01]  /*e020*/  FFMA.FTZ R50, R69, R70, R72 ;  /* 0x0000004645327223 */ /* 0x000fe20000010048 */
[----:B------:R-:W-:Y:S01]  /*e030*/  FFMA.FTZ R56, R56, R71, -R83 ;  /* 0x0000004738387223 */ /* 0x000fe20000010853 */
[----:B------:R-:W-:Y:S01]  /*e040*/  F2FP.SATFINITE.E4M3.F32.PACK_AB_MERGE_C R58, R80, R63, R60 ;  /* 0x0000003f503a723e */ /* 0x000fe2000480703c */
[----:B------:R-:W-:Y:S01]  /*e050*/  HADD2.F32 R63, -RZ, R68.H0_H0 ;  /* 0x20000044ff3f7230 */ /* 0x000fe20000004100 */
[----:B------:R-:W-:Y:S01]  /*e060*/  F2FP.SATFINITE.E4M3.F32.PACK_AB_MERGE_C R74, R87, R74, RZ ;  /* 0x0000004a574a723e */ /* 0x000fe200048070ff */
[----:B------:R-:W-:Y:S01]  /*e070*/  HADD2.F32 R71, -RZ, R62.H0_H0 ;  /* 0x2000003eff477230 */ /* 0x000fe20000004100 */
[----:B------:R-:W-:Y:S01]  /*e080*/  F2FP.F16.E4M3.UNPACK_B R69, R46 ;  /* 0x0000002eff45723e */ /* 0x000fe200020006ff */
[----:B------:R-:W-:Y:S01]  /*e090*/  HADD2.F32 R60, -RZ, R61.H0_H0 ;  /* 0x2000003dff3c7230 */ /* 0x000fe20000004100 */
[----:B------:R-:W-:Y:S01]  /*e0a0*/  F2FP.SATFINITE.E4M3.F32.PACK_AB_MERGE_C R50, R73, R50, R74 ;  /* 0x000000324932723e */ /* 0x000fe2000480704a */
[----:B------:R-:W-:-:S02]  /*e0b0*/  HADD2.F32 R68, -RZ, R68.H1_H1 ;  /* 0x30000044ff447230 */ /* 0x000fc40000004100 */
[CC--:B------:R-:W-:Y:S01]  /*e0c0*/  FMUL.FTZ R73, R63.reuse, R71.reuse ;  /* 0x000000473f497220 */ /* 0x0c0fe20000410000 */
[----:B------:R-:W-:Y:S02]  /*e0d0*/  HADD2.F32 R70, -RZ, R69.H0_H0 ;  /* 0x20000045ff467230 */ /* 0x000fe40000004100 */
[C---:B------:R-:W-:Y:S01]  /*e0e0*/  FMUL.FTZ R72, R60.reuse, R71 ;  /* 0x000000473c487220 */ /* 0x040fe20000410000 */
[----:B------:R-:W-:Y:S01]  /*e0f0*/  HADD2.F32 R71, -RZ, R62.H1_H1 ;  /* 0x3000003eff477230 */ /* 0x000fe20000004100 */
[----:B------:R-:W-:Y:S01]  /*e100*/  F2FP.F16.E4M3.UNPACK_B R52, R52.H1 ;  /* 0x00000034ff34723e */ /* 0x000fe200030006ff */
[----:B------:R-:W-:Y:S02]  /*e110*/  HADD2.F32 R62, -RZ, R61.H1_H1 ;  /* 0x3000003dff3e7230 */ /* 0x000fe40000004100 */
[-C--:B------:R-:W-:Y:S01]  /*e120*/  FFMA.FTZ R60, R60, R70.reuse, -R73 ;  /* 0x000000463c3c7223 */ /* 0x080fe20000010849 */
[----:B------:R-:W-:Y:S01]  /*e130*/  FFMA.FTZ R61, R63, R70, R72 ;  /* 0x000000463f3d7223 */ /* 0x000fe20000010048 */
[----:B------:R-:W-:-:S02]  /*e140*/  HADD2.F32 R69, -RZ, R69.H1_H1 ;  /* 0x30000045ff457230 */ /* 0x000fc40000004100 */
[-C--:B------:R-:W-:Y:S01]  /*e150*/  FMUL.FTZ R73, R68, R71.reuse ;  /* 0x0000004744497220 */ /* 0x080fe20000410000 */
[----:B------:R-:W-:Y:S01]  /*e160*/  FMUL.FTZ R71, R62, R71 ;  /* 0x000000473e477220 */ /* 0x000fe20000410000 */
[----:B------:R-:W-:Y:S02]  /*e170*/  F2FP.F16.E4M3.UNPACK_B R63, R49.H1 ;  /* 0x00000031ff3f723e */ /* 0x000fe400030006ff */
[----:B------:R-:W-:Y:S01]  /*e180*/  F2FP.F16.E4M3.UNPACK_B R70, R48.H1 ;  /* 0x00000030ff46723e */ /* 0x000fe200030006ff */
[-C--:B------:R-:W-:Y:S01]  /*e190*/  FFMA.FTZ R48, R68, R69.reuse, R71 ;  /* 0x0000004544307223 */ /* 0x080fe20000010047 */
[----:B------:R-:W-:Y:S01]  /*e1a0*/  FFMA.FTZ R49, R62, R69, -R73 ;  /* 0x000000453e317223 */ /* 0x000fe20000010849 */
[--C-:B------:R-:W-:Y:S01]  /*e1b0*/  HADD2.F32 R68, -RZ, R63.reuse.H0_H0 ;  /* 0x2000003fff447230 */ /* 0x100fe20000004100 */
[----:B------:R-:W-:Y:S01]  /*e1c0*/  F2FP.SATFINITE.E4M3.F32.PACK_AB_MERGE_C R82, R85, R82, RZ ;  /* 0x000000525552723e */ /* 0x000fe200048070ff */
[----:B------:R-:W-:Y:S01]  /*e1d0*/  HADD2.F32 R62, -RZ, R52.H0_H0 ;  /* 0x20000034ff3e7230 */ /* 0x000fe20000004100 */
[----:B------:R-:W-:Y:S01]  /*e1e0*/  F2FP.F16.E4M3.UNPACK_B R46, R46.H1 ;  /* 0x0000002eff2e723e */ /* 0x000fe200030006ff */
[----:B------:R-:W-:Y:S01]  /*e1f0*/  HADD2.F32 R63, -RZ, R63.H1_H1 ;  /* 0x3000003fff3f7230 */ /* 0x000fe20000004100 */
[----:B------:R-:W-:Y:S01]  /*e200*/  F2FP.SATFINITE.E4M3.F32.PACK_AB_MERGE_C R56, R56, R75, R82 ;  /* 0x0000004b3838723e */ /* 0x000fe20004807052 */
[----:B------:R-:W-:-:S02]  /*e210*/  HADD2.F32 R72, -RZ, R70.H1_H1 ;  /* 0x30000046ff487230 */ /* 0x000fc40000004100 */
[----:B------:R-:W-:Y:S02]  /*e220*/  HADD2.F32 R71, -RZ, R70.H0_H0 ;  /* 0x20000046ff477230 */ /* 0x000fe40000004100 */
[----:B------:R-:W-:Y:S02]  /*e230*/  HADD2.F32 R52, -RZ, R52.H1_H1 ;  /* 0x30000034ff347230 */ /* 0x000fe40000004100 */
[CC--:B------:R-:W-:Y:S01]  /*e240*/  FMUL.FTZ R75, R63.reuse, R72.reuse ;  /* 0x000000483f4b7220 */ /* 0x0c0fe20000410000 */
[--C-:B------:R-:W-:Y:S02]  /*e250*/  HADD2.F32 R69, -RZ, R46.reuse.H0_H0 ;  /* 0x2000002eff457230 */ /* 0x100fe40000004100 */
[-C--:B------:R-:W-:Y:S01]  /*e260*/  FMUL.FTZ R73, R68, R71.reuse ;  /* 0x0000004744497220 */ /* 0x080fe20000410000 */
[----:B------:R-:W-:Y:S02]  /*e270*/  HADD2.F32 R70, -RZ, R46.H1_H1 ;  /* 0x3000002eff467230 */ /* 0x000fe40000004100 */
[----:B------:R-:W-:Y:S01]  /*e280*/  FMUL.FTZ R72, R52, R72 ;  /* 0x0000004834487220 */ /* 0x000fe20000410000 */
[C---:B------:R-:W-:Y:S01]  /*e290*/  FMUL.FTZ R71, R62.reuse, R71 ;  /* 0x000000473e477220 */ /* 0x040fe20000410000 */
[----:B------:R-:W-:Y:S01]  /*e2a0*/  FFMA.FTZ R80, R62, R69, -R73 ;  /* 0x000000453e507223 */ /* 0x000fe20000010849 */
[----:B------:R-:W-:Y:S01]  /*e2b0*/  F2FP.F16.E4M3.UNPACK_B R73, R45.H1 ;  /* 0x0000002dff49723e */ /* 0x000fe200030006ff */
[-C--:B------:R-:W-:Y:S01]  /*e2c0*/  FFMA.FTZ R82, R63, R70.reuse, R72 ;  /* 0x000000463f527223 */ /* 0x080fe20000010048 */
[----:B------:R-:W-:Y:S01]  /*e2d0*/  F2FP.F16.E4M3.UNPACK_B R63, R51.H1 ;  /* 0x00000033ff3f723e */ /* 0x000fe200030006ff */
[----:B------:R-:W-:Y:S01]  /*e2e0*/  FFMA.FTZ R81, R68, R69, R71 ;  /* 0x0000004544517223 */ /* 0x000fe20000010047 */
[----:B------:R-:W-:Y:S01]  /*e2f0*/  F2FP.F16.E4M3.UNPACK_B R46, R47 ;  /* 0x0000002fff2e723e */ /* 0x000fe200020006ff */
[----:B------:R-:W-:Y:S01]  /*e300*/  FFMA.FTZ R83, R52, R70, -R75 ;  /* 0x0000004634537223 */ /* 0x000fe2000001084b */
[----:B------:R-:W-:Y:S01]  /*e310*/  F2FP.F16.E4M3.UNPACK_B R72, R45 ;  /* 0x0000002dff48723e */ /* 0x000fe200020006ff */
[----:B------:R-:W-:Y:S01]  /*e320*/  HADD2.F32 R75, -RZ, R73.H0_H0 ;  /* 0x20000049ff4b7230 */ /* 0x000fe20000004100 */
[----:B------:R-:W-:Y:S01]  /*e330*/  F2FP.F16.E4M3.UNPACK_B R62, R51 ;  /* 0x00000033ff3e723e */ /* 0x000fe200020006ff */
        /* <DEDUP_REMOVED lines=17> */
[-C--:B------:R-:W-:Y:S01]  /*e450*/  FFMA.FTZ R84, R51, R70.reuse, -R84 ;  /* 0x0000004633547223 */ /* 0x080fe20000010854 */
[----:B------:R-:W-:Y:S02]  /*e460*/  HADD2.F32 R47, -RZ, R47.H1_H1 ;  /* 0x3000002fff2f7230 */ /* 0x000fe40000004100 */
[----:B------:R-:W-:Y:S01]  /*e470*/  FFMA.FTZ R85, R68, R70, R85 ;  /* 0x0000004644557223 */ /* 0x000fe20000010055 */
[----:B------:R-:W-:Y:S01]  /*e480*/  FFMA.FTZ R75, R44, R71, R75 ;  /* 0x000000472c4b7223 */ /* 0x000fe2000001004b */
[----:B------:R-:W-:Y:S02]  /*e490*/  HADD2.F32 R62, -RZ, R62.H1_H1 ;  /* 0x3000003eff3e7230 */ /* 0x000fe40000004100 */
[----:B------:R-:W-:Y:S01]  /*e4a0*/  FMUL.FTZ R68, R63, R52 ;  /* 0x000000343f447220 */ /* 0x000fe20000410000 */
[----:B------:R-:W-:-:S02]  /*e4b0*/  HADD2.F32 R51, -RZ, R72.H1_H1 ;  /* 0x30000048ff337230 */ /* 0x000fc40000004100 */
[----:B------:R-:W-:Y:S01]  /*e4c0*/  FMUL.FTZ R52, R47, R52 ;  /* 0x000000342f347220 */ /* 0x000fe20000410000 */
[----:B------:R-:W-:Y:S01]  /*e4d0*/  HADD2.F32 R46, -RZ, R46.H1_H1 ;  /* 0x3000002eff2e7230 */ /* 0x000fe20000004100 */
[----:B------:R-:W-:Y:S01]  /*e4e0*/  F2FP.SATFINITE.E4M3.F32.PACK_AB_MERGE_C R80, R83, R80, RZ ;  /* 0x000000505350723e */ /* 0x000fe200048070ff */
        /* <DEDUP_REMOVED lines=17> */
[----:B------:R-:W-:-:S07]  /*e600*/  F2FP.SATFINITE.E4M3.F32.PACK_AB_MERGE_C R51, R62, R85, R52 ;  /* 0x000000553e33723e */ /* 0x000fce0004807034 */
.L_x_3464:
[----:B------:R-:W-:Y:S05]  /*e610*/  BSYNC B2 ;  /* 0x0000000000027941 */ /* 0x000fea0003800000 */
.L_x_3463:
        /* <DEDUP_REMOVED lines=10> */
.L_x_3462:
[----:B------:R-:W-:Y:S05]  /*e6c0*/  BSYNC B1 ;  /* 0x0000000000017941 */ /* 0x000fea0003800000 */
.L_x_3461:
[----:B------:R-:W-:-:S13]  /*e6d0*/  ISETP.NE.AND P3, PT, R36, RZ, PT ;  /* 0x000000ff2400720c */ /* 0x000fda0003f65270 */
[----:B------:R-:W-:Y:S05]  /*e6e0*/  @!P3 BRA `(.L_x_3415) ;  /* 0x0000001000dcb947 */ /* 0x000fea0003800000 */
[----:B---34-:R-:W3:Y:S01]  /*e6f0*/  LDL R44, [R1+0x14] ;  /* 0x00001400012c7983 */ /* 0x018ee20000100800 */
[----:B0-----:R-:W-:Y:S01]  /*e700*/  IADD3 R53, P3, P4, R118, R138, R29 ;  /* 0x0000008a76357210 */ /* 0x001fe20007c7e01d */
[----:B------:R-:W-:Y:S01]  /*e710*/  BSSY B1, `(.L_x_3465) ;  /* 0x00000f3000017945 */ /* 0x000fe20003800000 */
[----:B---3--:R-:W-:Y:S02]  /*e720*/  LOP3.LUT P5, RZ, R44, 0x1, RZ, 0xc0, !PT ;  /* 0x000000012cff7812 */ /* 0x008fe400078ac0ff */
[----:B------:R-:W-:Y:S02]  /*e730*/  IADD3.X R44, R4, R57, R32, P3, P4 ;  /* 0x00000039042c7210 */ /* 0x000fe40001fe8420 */
[----:B------:R-:W-:Y:S02]  /*e740*/  SEL R158, R121, R158, !P5 ;  /* 0x0000009e799e7207 */ /* 0x000fe40006800000 */
[----:B------:R-:W-:Y:S02]  /*e750*/  IADD3 R52, P3, R53, R124, RZ ;  /* 0x0000007c35347210 */ /* 0x000fe40007f7e0ff */
[----:B------:R-:W-:-:S03]  /*e760*/  SHF.R.S32.HI R45, RZ, 0x1f, R158 ;  /* 0x0000001fff2d7819 */ /* 0x000fc6000001149e */
[----:B------:R-:W-:Y:S01]  /*e770*/  IMAD.X R53, R44, 0x1, R125, P3 ;  /* 0x000000012c357824 */ /* 0x000fe200018e067d */
[----:B------:R-:W-:Y:S02]  /*e780*/  LEA.HI R45, R45, R158, RZ, 0x5 ;  /* 0x0000009e2d2d7211 */ /* 0x000fe400078f28ff */
[----:B------:R-:W-:Y:S02]  /*e790*/  ISETP.GE.AND P3, PT, R6, R133, PT ;  /* 0x000000850600720c */ /* 0x000fe40003f66270 */
        /* <DEDUP_REMOVED lines=16> */
[--C-:B------:R-:W-:Y:S01]  /*e8a0*/  SHF.R.U32.HI R75, RZ, 0x18, R65.reuse ;  /* 0x00000018ff4b7819 */ /* 0x100fe20000011641 */
[----:B0-----:R-:W-:Y:S01]  /*e8b0*/  IMAD.MOV.U32 R60, RZ, RZ, R44 ;  /* 0x000000ffff3c7224 */ /* 0x001fe200078e002c */
[----:B------:R-:W-:Y:S01]  /*e8c0*/  LOP3.LUT R56, R65, 0xff, RZ, 0xc0, !PT ;  /* 0x000000ff41387812 */ /* 0x000fe200078ec0ff */
[----:B------:R-:W-:Y:S01]  /*e8d0*/  IMAD.MOV.U32 R54, RZ, RZ, R46 ;  /* 0x000000ffff367224 */ /* 0x000fe200078e002e */
[----:B------:R-:W-:Y:S01]  /*e8e0*/  SHF.R.U32.HI R59, RZ, 0x8, R65 ;  /* 0x00000008ff3b7819 */ /* 0x000fe20000011641 */
[----:B-1----:R-:W-:Y:S01]  /*e8f0*/  IMAD.MOV.U32 R63, RZ, RZ, R48 ;  /* 0x000000ffff3f7224 */ /* 0x002fe200078e0030 */
[--C-:B------:R-:W-:Y:S02]  /*e900*/  SHF.R.U32.HI R73, RZ, 0x18, R67.reuse ;  /* 0x00000018ff497819 */ /* 0x100fe40000011643 */
[----:B------:R-:W-:Y:S02]  /*e910*/  LOP3.LUT R58, R67, 0xff, RZ, 0xc0, !PT ;  /* 0x000000ff433a7812 */ /* 0x000fe400078ec0ff */
[----:B------:R-:W-:-:S02]  /*e920*/  SHF.R.U32.HI R66, RZ, 0x8, R67 ;  /* 0x00000008ff427819 */ /* 0x000fc40000011643 */
[----:B------:R-:W-:Y:S02]  /*e930*/  SHF.R.U32.HI R68, RZ, 0x10, R67 ;  /* 0x00000010ff447819 */ /* 0x000fe40000011643 */
[----:B------:R-:W-:Y:S02]  /*e940*/  SHF.R.U32.HI R64, RZ, 0x18, R77 ;  /* 0x00000018ff407819 */ /* 0x000fe4000001164d */
[----:B------:R-:W-:Y:S02]  /*e950*/  LOP3.LUT R61, R77, 0xff, RZ, 0xc0, !PT ;  /* 0x000000ff4d3d7812 */ /* 0x000fe400078ec0ff */
[----:B------:R-:W-:Y:S02]  /*e960*/  SHF.R.U32.HI R67, RZ, 0x8, R79 ;  /* 0x00000008ff437819 */ /* 0x000fe4000001164f */
[----:B------:R-:W-:Y:S01]  /*e970*/  PRMT R44, R75, 0x654, R56 ;  /* 0x000006544b2c7816 */ /* 0x000fe20000000038 */
[----:B------:R-:W-:Y:S01]  /*e980*/  IMAD.MOV.U32 R56, RZ, RZ, R50 ;  /* 0x000000ffff387224 */ /* 0x000fe200078e0032 */
[----:B------:R-:W-:Y:S01]  /*e990*/  SHF.L.U32 R59, R59, 0x8, RZ ;  /* 0x000000083b3b7819 */ /* 0x000fe200000006ff */
[----:B------:R-:W-:Y:S01]  /*e9a0*/  IMAD.SHL.U32 R67, R67, 0x100, RZ ;  /* 0x0000010043437824 */ /* 0x000fe200078e00ff */
[----:B------:R-:W-:-:S02]  /*e9b0*/  SHF.R.U32.HI R70, RZ, 0x10, R65 ;  /* 0x00000010ff467819 */ /* 0x000fc40000011641 */
[----:B------:R-:W-:Y:S01]  /*e9c0*/  PRMT R46, R64, 0x654, R61 ;  /* 0x00000654402e7816 */ /* 0x000fe2000000003d */
[----:B------:R-:W-:Y:S01]  /*e9d0*/  IMAD.SHL.U32 R61, R66, 0x100, RZ ;  /* 0x00000100423d7824 */ /* 0x000fe200078e00ff */
[----:B------:R-:W-:Y:S02]  /*e9e0*/  LOP3.LUT R44, R44, 0xff00, R59, 0xf8, !PT ;  /* 0x0000ff002c2c7812 */ /* 0x000fe400078ef83b */
[----:B------:R-:W-:Y:S02]  /*e9f0*/  SHF.R.U32.HI R65, RZ, 0x8, R77 ;  /* 0x00000008ff417819 */ /* 0x000fe4000001164d */
[----:B------:R-:W-:Y:S02]  /*ea00*/  SHF.L.U32 R59, R70, 0x10, RZ ;  /* 0x00000010463b7819 */ /* 0x000fe400000006ff */
[----:B------:R-:W-:Y:S01]  /*ea10*/  LOP3.LUT R62, R79, 0xff0000ff, RZ, 0xc0, !PT ;  /* 0xff0000ff4f3e7812 */ /* 0x000fe200078ec0ff */
[----:B------:R-:W-:Y:S01]  /*ea20*/  IMAD.SHL.U32 R65, R65, 0x100, RZ ;  /* 0x0000010041417824 */ /* 0x000fe200078e00ff */
[----:B------:R-:W-:-:S02]  /*ea30*/  PRMT R58, R73, 0x654, R58 ;  /* 0x00000654493a7816 */ /* 0x000fc4000000003a */
[----:B------:R-:W-:Y:S01]  /*ea40*/  LOP3.LUT R48, R44, 0xff0000, R59, 0xf8, !PT ;  /* 0x00ff00002c307812 */ /* 0x000fe200078ef83b */
[----:B------:R-:W-:Y:S01]  /*ea50*/  IMAD.U32 R59, R68, 0x10000, RZ ;  /* 0x00010000443b7824 */ /* 0x000fe200078e00ff */
[----:B------:R-:W-:Y:S02]  /*ea60*/  LOP3.LUT R58, R58, 0xff00, R61, 0xf8, !PT ;  /* 0x0000ff003a3a7812 */ /* 0x000fe400078ef83d */
[----:B------:R-:W-:Y:S02]  /*ea70*/  LOP3.LUT R66, R62, 0xff00, R67, 0xf8, !PT ;  /* 0x0000ff003e427812 */ /* 0x000fe400078ef843 */
[----:B------:R-:W-:Y:S02]  /*ea80*/  F2FP.F16.E4M3.UNPACK_B R67, R151.H1 ;  /* 0x00000097ff43723e */ /* 0x000fe400030006ff */
[----:B------:R-:W-:Y:S02]  /*ea90*/  F2FP.F16.E4M3.UNPACK_B R64, R63.H1 ;  /* 0x0000003fff40723e */ /* 0x000fe400030006ff */
[----:B------:R-:W-:-:S02]  /*eaa0*/  F2FP.F16.E4M3.UNPACK_B R61, R60.H1 ;  /* 0x0000003cff3d723e */ /* 0x000fc400030006ff */
[----:B------:R-:W-:Y:S02]  /*eab0*/  SHF.R.U32.HI R71, RZ, 0x10, R79 ;  /* 0x00000010ff477819 */ /* 0x000fe4000001164f */
[----:B------:R-:W-:Y:S01]  /*eac0*/  LOP3.LUT R50, R46, 0xff00, R65, 0xf8, !PT ;  /* 0x0000ff002e327812 */ /* 0x000fe200078ef841 */
[----:B------:R-:W-:Y:S01]  /*ead0*/  HADD2.F32 R46, -RZ, R67.H0_H0 ;  /* 0x20000043ff2e7230 */ /* 0x000fe20000004100 */
[----:B------:R-:W-:Y:S01]  /*eae0*/  LOP3.LUT R44, R58, 0xff0000, R59, 0xf8, !PT ;  /* 0x00ff00003a2c7812 */ /* 0x000fe200078ef83b */
[----:B------:R-:W-:Y:S01]  /*eaf0*/  HADD2.F32 R59, -RZ, R64.H0_H0 ;  /* 0x20000040ff3b7230 */ /* 0x000fe20000004100 */
[----:B------:R-:W-:Y:S01]  /*eb00*/  F2FP.F16.E4M3.UNPACK_B R62, R149.H1 ;  /* 0x00000095ff3e723e */ /* 0x000fe200030006ff */
[----:B------:R-:W-:Y:S01]  /*eb10*/  HADD2.F32 R58, -RZ, R61.H0_H0 ;  /* 0x2000003dff3a7230 */ /* 0x000fe20000004100 */
[----:B------:R-:W-:Y:S01]  /*eb20*/  SHF.R.U32.HI R69, RZ, 0x10, R77 ;  /* 0x00000010ff457819 */ /* 0x000fe2000001164d */
[----:B------:R-:W-:Y:S02]  /*eb30*/  IMAD.U32 R71, R71, 0x10000, RZ ;  /* 0x0001000047477824 */ /* 0x000fe400078e00ff */
[----:B------:R-:W-:Y:S01]  /*eb40*/  FMUL.FTZ R73, R59, R46 ;  /* 0x0000002e3b497220 */ /* 0x000fe20000410000 */
[----:B------:R-:W-:-:S02]  /*eb50*/  HADD2.F32 R65, -RZ, R62.H0_H0 ;  /* 0x2000003eff417230 */ /* 0x000fc40000004100 */
[----:B------:R-:W-:Y:S01]  /*eb60*/  FMUL.FTZ R68, R58, R46 ;  /* 0x0000002e3a447220 */ /* 0x000fe20000410000 */
[----:B------:R-:W-:Y:S01]  /*eb70*/  IMAD.U32 R69, R69, 0x10000, RZ ;  /* 0x0001000045457824 */ /* 0x000fe200078e00ff */
        /* <DEDUP_REMOVED lines=10> */
[----:B------:R-:W-:Y:S01]  /*ec20*/  HADD2.F32 R67, -RZ, R151.H0_H0 ;  /* 0x20000097ff437230 */ /* 0x000fe20000004100 */
[----:B------:R-:W-:Y:S01]  /*ec30*/  LOP3.LUT R50, R50, 0xff0000, R69, 0xf8, !PT ;  /* 0x00ff000032327812 */ /* 0x000fe200078ef845 */
[-C--:B------:R-:W-:Y:S01]  /*ec40*/  FMUL.FTZ R69, R65, R68.reuse ;  /* 0x0000004441457220 */ /* 0x080fe20000410000 */
[----:B------:R-:W-:Y:S01]  /*ec50*/  F2FP.F16.E4M3.UNPACK_B R149, R149 ;  /* 0x00000095ff95723e */ /* 0x000fe200020006ff */
[----:B------:R-:W-:Y:S01]  /*ec60*/  FMUL.FTZ R68, R62, R68 ;  /* 0x000000443e447220 */ /* 0x000fe20000410000 */
[----:B------:R-:W-:-:S02]  /*ec70*/  HADD2.F32 R64, -RZ, R63.H0_H0 ;  /* 0x2000003fff407230 */ /* 0x000fc40000004100 */
[-C--:B------:R-:W-:Y:S01]  /*ec80*/  FFMA.FTZ R73, R62, R66.reuse, -R69 ;  /* 0x000000423e497223 */ /* 0x080fe20000010845 */
[----:B------:R-:W-:Y:S02]  /*ec90*/  HADD2.F32 R61, -RZ, R60.H0_H0 ;  /* 0x2000003cff3d7230 */ /* 0x000fe40000004100 */
[----:B------:R-:W-:Y:S01]  /*eca0*/  FFMA.FTZ R72, R65, R66, R68 ;  /* 0x0000004241487223 */ /* 0x000fe20000010044 */
        /* <DEDUP_REMOVED lines=33> */
[----:B------:R-:W-:Y:S02]  /*eec0*/  HADD2.F32 R64, -RZ, R150.H0_H0 ;  /* 0x20000096ff407230 */ /* 0x000fe40000004100 */
[-C--:B------:R-:W-:Y:S01]  /*eed0*/  FFMA.FTZ R79, R60, R65.reuse, -R61 ;  /* 0x000000413c4f7223 */ /* 0x080fe2000001083d */
        /* <DEDUP_REMOVED lines=11> */
[CC--:B------:R-:W-:Y:S01]  /*ef90*/  FMUL.FTZ R67, R61.reuse, R64.reuse ;  /* 0x000000403d437220 */ /* 0x0c0fe20000410000 */
[--C-:B------:R-:W-:Y:S02]  /*efa0*/  HADD2.F32 R62, -RZ, R148.reuse.H0_H0 ;  /* 0x20000094ff3e7230 */ /* 0x100fe40000004100 */
[----:B------:R-:W-:Y:S01]  /*efb0*/  FMUL.FTZ R64, R56, R64 ;  /* 0x0000004038407220 */ /* 0x000fe20000410000 */
[----:B------:R-:W-:Y:S02]  /*efc0*/  HADD2.F32 R63, -RZ, R148.H1_H1 ;  /* 0x30000094ff3f7230 */ /* 0x000fe40000004100 */
[-C--:B------:R-:W-:Y:S01]  /*efd0*/  FMUL.FTZ R75, R60, R65.reuse ;  /* 0x000000413c4b7220 */ /* 0x080fe20000410000 */
[----:B------:R-:W-:Y:S01]  /*efe0*/  FMUL.FTZ R65, R54, R65 ;  /* 0x0000004136417220 */ /* 0x000fe20000410000 */
[-C--:B------:R-:W-:Y:S01]  /*eff0*/  FFMA.FTZ R56, R56, R62.reuse, -R67 ;  /* 0x0000003e38387223 */ /* 0x080fe20000010843 */
[----:B------:R-:W-:Y:S01]  /*f000*/  FFMA.FTZ R64, R61, R62, R64 ;  /* 0x0000003e3d407223 */ /* 0x000fe20000010040 */
[----:B------:R-:W-:Y:S01]  /*f010*/  F2FP.F16.E4M3.UNPACK_B R62, R49 ;  /* 0x00000031ff3e723e */ /* 0x000fe200020006ff */
[-C--:B------:R-:W-:Y:S01]  /*f020*/  FFMA.FTZ R77, R60, R63.reuse, R65 ;  /* 0x0000003f3c4d7223 */ /* 0x080fe20000010041 */
[----:B------:R-:W-:Y:S01]  /*f030*/  F2FP.F16.E4M3.UNPACK_B R67, R50 ;  /* 0x00000032ff43723e */ /* 0x000fe200020006ff */
[----:B------:R-:W-:Y:S01]  /*f040*/  FFMA.FTZ R75, R54, R63, -R75 ;  /* 0x0000003f364b7223 */ /* 0x000fe2000001084b */
[----:B------:R-:W-:Y:S01]  /*f050*/  F2FP.F16.E4M3.UNPACK_B R61, R45 ;  /* 0x0000002dff3d723e */ /* 0x000fe200020006ff */
[--C-:B------:R-:W-:Y:S01]  /*f060*/  HADD2.F32 R63, -RZ, R62.reuse.H0_H0 ;  /* 0x2000003eff3f7230 */ /* 0x100fe20000004100 */
[----:B------:R-:W-:Y:S01]  /*f070*/  F2FP.F16.E4M3.UNPACK_B R65, R48 ;  /* 0x00000030ff41723e */ /* 0x000fe200020006ff */
[----:B------:R-:W-:Y:S01]  /*f080*/  HADD2.F32 R68, -RZ, R67.H0_H0 ;  /* 0x20000043ff447230 */ /* 0x000fe20000004100 */
        /* <DEDUP_REMOVED lines=91> */
.L_x_3466:
[----:B------:R-:W-:Y:S05]  /*f640*/  BSYNC B1 ;  /* 0x0000000000017941 */ /* 0x000fea0003800000 */
.L_x_3465:
[----:B0-----:R0:W-:Y:S01]  /*f650*/  STG.E.128 desc[UR54][R52.64], R44 ;  /* 0x0000002c34007986 */ /* 0x0011e2000c101d36 */
[----:B------:R-:W-:-:S13]  /*f660*/  ISETP.GE.AND P3, PT, R55, R152, PT ;  /* 0x000000983700720c */ /* 0x000fda0003f66270 */
[----:B------:R-:W-:Y:S05]  /*f670*/  @P3 BRA `(.L_x_3415) ;  /* 0x0000000000f83947 */ /* 0x000fea0003800000 */
[--C-:B0-----:R-:W-:Y:S02]  /*f680*/  SHF.R.S32.HI R44, RZ, 0x1f, R55.reuse ;  /* 0x0000001fff2c7819 */ /* 0x101fe40000011437 */
[----:B------:R-:W-:-:S04]  /*f690*/  IADD3 R55, P3, P4, R118, R138, R55 ;  /* 0x0000008a76377210 */ /* 0x000fc80007c7e037 */
[----:B------:R-:W-:Y:S02]  /*f6a0*/  IADD3.X R44, R4, R57, R44, P3, P4 ;  /* 0x00000039042c7210 */ /* 0x000fe40001fe842c */
[----:B------:R-:W-:-:S05]  /*f6b0*/  IADD3 R124, P3, R55, R124, RZ ;  /* 0x0000007c377c7210 */ /* 0x000fca0007f7e0ff */
[----:B------:R-:W-:-:S05]  /*f6c0*/  IMAD.X R125, R44, 0x1, R125, P3 ;  /* 0x000000012c7d7824 */ /* 0x000fca00018e067d */
[----:B-1----:R0:W-:Y:S01]  /*f6d0*/  STG.E.128 desc[UR54][R124.64], R48 ;  /* 0x000000307c007986 */ /* 0x0021e2000c101d36 */
[----:B------:R-:W-:Y:S05]  /*f6e0*/  BRA `(.L_x_3415) ;  /* 0x0000000000dc7947 */ /* 0x000fea0003800000 */
.L_x_3382:
[----:B------:R-:W-:-:S06]  /*f6f0*/  UISETP.NE.AND UP0, UPT, UR53, 0x3, UPT ;  /* 0x000000033500788c */ /* 0x000fcc000bf05270 */
[----:B------:R-:W-:-:S13]  /*f700*/  PLOP3.LUT P2, PT, PT, PT, UP0, 0x80, 0x0 ;  /* 0x000000000000781c */ /* 0x000fda0003f4f008 */
[----:B------:R-:W-:Y:S05]  /*f710*/  @!P2 BRA `(.L_x_3467) ;  /* 0x000000000004a947 */ /* 0x000fea0003800000 */
[----:B------:R-:W-:Y:S01]  /*f720*/  BPT.TRAP 0x1 ;  /* 0x000000040000795c */ /* 0x000fe20000300000 */
.L_x_3467:
[----:B------:R-:W-:Y:S01]  /*f730*/  IMAD R43, R17, 0x8, R16 ;  /* 0x00000008112b7824 */ /* 0x000fe200078e0210 */
[----:B------:R-:W-:Y:S01]  /*f740*/  SHF.L.U32 R100, R221, 0x1f, RZ ;  /* 0x0000001fdd647819 */ /* 0x000fe200000006ff */
[----:B------:R-:W-:Y:S01]  /*f750*/  IMAD R42, R24, -0xa0, R2 ;  /* 0xffffff60182a7824 */ /* 0x000fe200078e0202 */
[----:B------:R-:W-:Y:S02]  /*f760*/  BSSY B1, `(.L_x_3468) ;  /* 0x0000004000017945 */ /* 0x000fe40003800000 */
[----:B------:R-:W0:Y:S02]  /*f770*/  SYNCS.PHASECHK.TRANS64.TRYWAIT P3, [R43+URZ+0x33490], R100 ;  /* 0x033490642b0075a7 */ /* 0x000e24000806017f */
[----:B------:R-:W-:Y:S01]  /*f780*/  VIMNMX R42, R42, 0xa0, PT ;  /* 0x000000a02a2a7848 */ /* 0x000fe20003fe0100 */
[----:B0-----:R-:W-:Y:S06]  /*f790*/  @!P3 BRA `(.L_x_3469) ;  /* 0x000001bc00f0b947 */ /* 0x001fec0003800000 */
.L_x_3706:
[----:B------:R-:W-:Y:S05]  /*f7a0*/  BSYNC B1 ;  /* 0x0000000000017941 */ /* 0x000fea0003800000 */
.L_x_3468:
[----:B------:R-:W-:Y:S01]  /*f7b0*/  ISETP.GE.AND P3, PT, R220, R42, PT ;  /* 0x0000002adc00720c */ /* 0x000fe20003f66270 */
[----:B------:R-:W-:-:S12]  /*f7c0*/  BSSY B1, `(.L_x_3470) ;  /* 0x0000014000017945 */ /* 0x000fd80003800000 */
[----:B------:R-:W-:Y:S05]  /*f7d0*/  @P3 BRA `(.L_x_3471) ;  /* 0x0000000000483947 */ /* 0x000fea0003800000 */
[----:B------:R-:W-:-:S13]  /*f7e0*/  ISETP.NE.AND P3, PT, R34, RZ, PT ;  /* 0x000000ff2200720c */ /* 0x000fda0003f65270 */
[----:B------:R-:W1:Y:S04]  /*f7f0*/  @P3 LDS.128 R44, [R40+0x24200] ;  /* 0x02420000282c3984 */ /* 0x000e680000000c00 */
[----:B-1----:R-:W-:Y:S01]  /*f800*/  @P3 STG.E.128 desc[UR54][R50.64], R44 ;  /* 0x0000002c32003986 */ /* 0x002fe2000c101d36 */
        /* <DEDUP_REMOVED lines=14> */
[----:B-1----:R1:W-:Y:S02]  /*f8f0*/  @P3 STG.E.128 desc[UR54][R50.64+0xa0], R44 ;  /* 0x0000a02c32003986 */ /* 0x0023e4000c101d36 */
.L_x_3471:
[----:B------:R-:W-:Y:S05]  /*f900*/  BSYNC B1 ;  /* 0x0000000000017941 */ /* 0x000fea0003800000 */
.L_x_3470:
[----:B-1----:R-:W-:-:S04]  /*f910*/  IADD3 R44, R220, 0x80, RZ ;  /* 0x00000080dc2c7810 */ /* 0x002fc80007ffe0ff */
[----:B------:R-:W-:-:S13]  /*f920*/  ISETP.GE.AND P3, PT, R44, R42, PT ;  /* 0x0000002a2c00720c */ /* 0x000fda0003f66270 */
        /* <DEDUP_REMOVED lines=19> */
.L_x_3415:
[----:B------:R-:W-:Y:S05]  /*fa60*/  BSYNC B0 ;  /* 0x0000000000007941 */ /* 0x000fea0003800000 */
.L_x_3381:
        /* <DEDUP_REMOVED lines=17> */
.L_x_3473:
[----:B------:R-:W-:Y:S05]  /*fb80*/  BSYNC B0 ;  /* 0x0000000000007941 */ /* 0x000fea0003800000 */
.L_x_3472:
[----:B------:R-:W1:Y:S01]  /*fb90*/  SYNCS.PHASECHK.TRANS64.TRYWAIT P2, [R43+URZ+0x334b0], R100 ;  /* 0x0334b0642b0075a7 */ /* 0x000e62000804017f */
[----:B------:R-:W-:Y:S01]  /*fba0*/  ULDC UR37, c[0x0][0x2f4] ;  /* 0x0000bd0000257ab9 */ /* 0x000fe20000000800 */
[----:B------:R-:W-:Y:S01]  /*fbb0*/  ULDC.64 UR40, c[0x0][0x328] ;  /* 0x0000ca0000287ab9 */ /* 0x000fe20000000a00 */
[----:B------:R-:W-:Y:S01]  /*fbc0*/  ULDC.64 UR38, c[0x0][0x318] ;  /* 0x0000c60000267ab9 */ /* 0x000fe20000000a00 */
[----:B------:R-:W-:Y:S01]  /*fbd0*/  BSSY B0, `(.L_x_3474) ;  /* 0x0000003000007945 */ /* 0x000fe20003800000 */
[----:B------:R-:W-:-:S03]  /*fbe0*/  IMAD.WIDE R48, R24, 0xa0, R122 ;  /* 0x000000a018307825 */ /* 0x000fc600078e027a */
[----:B-1----:R-:W-:Y:S05]  /*fbf0*/  @!P2 BRA `(.L_x_3475) ;  /* 0x000001b800eca947 */ /* 0x002fea0003800000 */
.L_x_3707:
[----:B------:R-:W-:Y:S05]  /*fc00*/  BSYNC B0 ;  /* 0x0000000000007941 */ /* 0x000fea0003800000 */
.L_x_3474:
[----:B------:R-:W-:Y:S01]  /*fc10*/  ISETP.GE.AND P2, PT, R220, R42, PT ;  /* 0x0000002adc00720c */ /* 0x000fe20003f46270 */
[----:B------:R-:W-:-:S12]  /*fc20*/  BSSY B0, `(.L_x_3476) ;  /* 0x000001b000007945 */ /* 0x000fd80003800000 */
        /* <DEDUP_REMOVED lines=25> */
[----:B0-----:R2:W-:Y:S02]  /*fdc0*/  @!P2 STG.E.128 desc[UR54][R50.64+0xa0], R44 ;  /* 0x0000a02c3200a986 */ /* 0x0015e4000c101d36 */
.L_x_3477:
[----:B------:R-:W-:Y:S05]  /*fdd0*/  BSYNC B0 ;  /* 0x0000000000007941 */ /* 0x000fea0003800000 */
.L_x_3476:
        /* <DEDUP_REMOVED lines=31> */
.L_x_3479:
[----:B------:R-:W-:Y:S05]  /*ffd0*/  BSYNC B0 ;  /* 0x0000000000007941 */ /* 0x000fea0003800000 */
.L_x_3478:
[----:B------:R-:W2:Y:S01]  /*ffe0*/  LDL R40, [R1+0x14] ;  /* 0x0000140001287983 */ /* 0x000ea20000100800 */
[----:B------:R-:W-:Y:S02]  /*fff0*/  VIADD R17, R17, 0x1 ;  /* 0x0000000111117836 */ /* 0x000fe40000000000 */
[----:B-1----:R-:W-:Y:S01]  /*10000*/  @!P3 VIADD R43, R43, 0x334c0 ;  /* 0x000334c02b2bb836 */ /* 0x002fe20000000000 */
[----:B------:R-:W-:Y:S01]  /*10010*/  @!PT LDS RZ, [RZ] ;  /* 0x00000000fffff984 */ /* 0x000fe20000000800 */
[----:B------:R-:W-:Y:S01]  /*10020*/  @!PT LDS RZ, [RZ] ;  /* 0x00000000fffff984 */ /* 0x000fe20000000800 */
[----:B------:R-:W-:Y:S01]  /*10030*/  @!PT LDS RZ, [RZ] ;  /* 0x00000000fffff984 */ /* 0x000fe20000000800 */
[----:B------:R-:W-:Y:S01]  /*10040*/  @!PT LDS RZ, [RZ] ;  /* 0x00000000fffff984 */ /* 0x000fe20000000800 */
[----:B------:R1:W-:Y:S06]  /*10050*/  MEMBAR.ALL.CTA ;  /* 0x0000000000007992 */ /* 0x0003ec0000008000 */
[----:B-1----:R-:W1:Y:S02]  /*10060*/  FENCE.VIEW.ASYNC.S ;  /* 0x00000000000073c6 */ /* 0x002e640000000000 */
[----:B-1----:R1:W-:Y:S01]  /*10070*/  BAR.SYNC.DEFER_BLOCKING R160, 0x80 ;  /* 0x000200a00000751d */ /* 0x0023e20000010000 */
[----:B------:R-:W-:-:S02]  /*10080*/  ISETP.NE.AND P2, PT, R17, 0x2, PT ;  /* 0x000000021100780c */ /* 0x000fc40003f45270 */
[----:B------:R-:W-:Y:S02]  /*10090*/  @!P3 PRMT R43, RZ, 0x654, R43 ;  /* 0x00000654ff2bb816 */ /* 0x000fe4000000002b */
[----:B------:R-:W-:Y:S02]  /*100a0*/  SEL R17, R17, RZ, P2 ;  /* 0x000000ff11117207 */ /* 0x000fe40001000000 */
[----:B------:R1:W-:Y:S01]  /*100b0*/  @!P3 SYNCS.ARRIVE.TRANS64.RED.A1T0 RZ, [R43+URZ], RZ ;  /* 0x000000ff2bffb9a7 */ /* 0x0003e2000810043f */
[----:B--2---:R-:W-:Y:S02]  /*100c0*/  LOP3.LUT P4, RZ, R40, 0x2, RZ, 0xc0, !PT ;  /* 0x0000000228ff7812 */ /* 0x004fe4000788c0ff */
[----:B------:R-:W-:-:S04]  /*100d0*/  SEL R40, RZ, 0x1, P2 ;  /* 0x00000001ff287807 */ /* 0x000fc80001000000 */
[----:B------:R-:W-:-:S07]  /*100e0*/  LOP3.LUT R221, R221, R40, RZ, 0x3c, !PT ;  /* 0x00000028dddd7212 */ /* 0x000fce00078e3cff */
[----:B-1----:R-:W-:Y:S05]  /*100f0*/  @P4 BRA `(.L_x_3480) ;  /* 0xffffff2800444947 */ /* 0x002fea000383ffff */
[----:B------:R-:W1:Y:S01]  /*10100*/  S2R R41, SR_TID.X ;  /* 0x0000000000297919 */ /* 0x000e620000002100 */
[----:B------:R-:W-:Y:S02]  /*10110*/  PLOP3.LUT P0, PT, PT, PT, PT, 0x8, 0x0 ;  /* 0x000000000000781c */ /* 0x000fe40003f0e170 */
[----:B-1----:R-:W-:-:S04]  /*10120*/  SHF.R.U32.HI R41, RZ, 0x7, R41 ;  /* 0x00000007ff297819 */ /* 0x002fc80000011629 */
[----:B------:R-:W-:-:S13]  /*10130*/  ISETP.NE.AND P4, PT, R41, 0x1, PT ;  /* 0x000000012900780c */ /* 0x000fda0003f85270 */
[----:B------:R-:W-:Y:S06]  /*10140*/  @!P4 BAR.ARV 0x9, 0x100 ;  /* 0x024400000000cb1d */ /* 0x000fec0000002000 */
.L_x_3376:
[----:B------:R-:W-:Y:S02]  /*10150*/  ISETP.GE.AND P2, PT, R159, 0x1, PT ;  /* 0x000000019f00780c */ /* 0x000fe40003f46270 */
[----:B------:R-:W-:Y:S02]  /*10160*/  CS2R R122, SRZ ;  /* 0x00000000007a7805 */ /* 0x000fe4000001ff00 */
[----:B------:R-:W-:Y:S02]  /*10170*/  PLOP3.LUT P1, PT, PT, PT, PT, 0x80, 0x0 ;  /* 0x000000000000781c */ /* 0x000fe40003f2f070 */
[----:B------:R-:W-:Y:S02]  /*10180*/  CS2R R92, SRZ ;  /* 0x00000000005c7805 */ /* 0x000fe4000001ff00 */
[----:B------:R-:W-:Y:S02]  /*10190*/  CS2R R26, SRZ ;  /* 0x00000000001a7805 */ /* 0x000fe4000001ff00 */
[----:B------:R-:W-:-:S02]  /*101a0*/  CS2R R80, SRZ ;  /* 0x0000000000507805 */ /* 0x000fc4000001ff00 */
[----:B0-----:R-:W-:Y:S02]  /*101b0*/  CS2R R44, SRZ ;  /* 0x00000000002c7805 */ /* 0x001fe4000001ff00 */
[----:B------:R-:W-:Y:S02]  /*101c0*/  CS2R R54, SRZ ;  /* 0x0000000000367805 */ /* 0x000fe4000001ff00 */
[----:B------:R-:W-:Y:S02]  /*101d0*/  CS2R R84, SRZ ;  /* 0x0000000000547805 */ /* 0x000fe4000001ff00 */
[----:B------:R-:W-:Y:S02]  /*101e0*/  CS2R R76, SRZ ;  /* 0x00000000004c7805 */ /* 0x000fe4000001ff00 */
[----:B------:R-:W-:Y:S02]  /*101f0*/  CS2R R30, SRZ ;  /* 0x00000000001e7805 */ /* 0x000fe4000001ff00 */
[----:B------:R-:W-:-:S02]  /*10200*/  CS2R R40, SRZ ;  /* 0x0000000000287805 */ /* 0x000fc4000001ff00 */
[----:B------:R-:W-:Y:S01]  /*10210*/  MOV R82, RZ ;  /* 0x000000ff00527202 */ /* 0x000fe20000000f00 */
[----:B------:R-:W-:Y:S01]  /*10220*/  IMAD.MOV.U32 R67, RZ, RZ, RZ ;  /* 0x000000ffff437224 */ /* 0x000fe200078e00ff */
[----:B------:R-:W-:Y:S01]  /*10230*/  CS2R R72, SRZ ;  /* 0x0000000000487805 */ /* 0x000fe2000001ff00 */
[----:B------:R-:W-:Y:S01]  /*10240*/  IMAD.MOV.U32 R63, RZ, RZ, RZ ;  /* 0x000000ffff3f7224 */ /* 0x000fe200078e00ff */
[----:B------:R-:W-:Y:S02]  /*10250*/  CS2R R58, SRZ ;  /* 0x00000000003a7805 */ /* 0x000fe4000001ff00 */
[----:B------:R-:W-:Y:S02]  /*10260*/  CS2R R68, SRZ ;  /* 0x0000000000447805 */ /* 0x000fe4000001ff00 */
        /* <DEDUP_REMOVED lines=9> */
[----:B------:R-:W-:-:S02]  /*10300*/  CS2R R56, SRZ ;  /* 0x0000000000387805 */ /* 0x000fc4000001ff00 */
[----:B------:R-:W-:Y:S02]  /*10310*/  CS2R R14, SRZ ;  /* 0x00000000000e7805 */ /* 0x000fe4000001ff00 */
[----:B------:R-:W-:Y:S02]  /*10320*/  CS2R R88, SRZ ;  /* 0x0000000000587805 */ /* 0x000fe4000001ff00 */
[----:B------:R-:W-:Y:S02]  /*10330*/  MOV R34, RZ ;  /* 0x000000ff00227202 */ /* 0x000fe40000000f00 */
        /* <DEDUP_REMOVED lines=21> */
[----:B------:R-:W-:Y:S02]  /*10490*/  IMAD.MOV.U32 R121, RZ, RZ, RZ ;  /* 0x000000ffff797224 */ /* 0x000fe400078e00ff */
[----:B------:R-:W-:-:S02]  /*104a0*/  IMAD.MOV.U32 R4, RZ, RZ, RZ ;  /* 0x000000ffff047224 */ /* 0x000fc400078e00ff */
[----:B------:R-:W-:Y:S01]  /*104b0*/  IMAD.MOV.U32 R131, RZ, RZ, RZ ;  /* 0x000000ffff837224 */ /* 0x000fe200078e00ff */
[----:B------:R-:W-:Y:S06]  /*104c0*/  @P0 BRA `(.L_x_3481) ;  /* 0x00000000000c0947 */ /* 0x000fec0003800000 */
[----:B------:R-:W0:Y:S01]  /*104d0*/  FENCE.VIEW.ASYNC.G ;  /* 0x00000000000073c6 */ /* 0x000e220000000100 */
[----:B------:R-:W-:Y:S05]  /*104e0*/  WARPSYNC.ALL ;  /* 0x0000000000007948 */ /* 0x000fea0003800000 */
[----:B0-----:R-:W-:Y:S06]  /*104f0*/  BAR.ARV 0xc, 0x180 ;  /* 0x0306000000007b1d */ /* 0x001fec0000002000 */
.L_x_3481:
[----:B------:R-:W-:Y:S01]  /*10500*/  MOV R120, RZ ;  /* 0x000000ff00787202 */ /* 0x000fe20000000f00 */
        /* <DEDUP_REMOVED lines=10> */
.L_x_3710:
[----:B01----:R-:W-:Y:S01]  /*105b0*/  LEA.HI R0, R233, R233, RZ, 0x1 ;  /* 0x000000e9e9007211 */ /* 0x003fe200078f08ff */
        /* <DEDUP_REMOVED lines=23> */
[----:B-1---5:R-:W-:Y:S05]  /*10730*/  CALL.ABS.NOINC R2 ;  /* 0x0000000002007343 */ /* 0x022fea0003c00000 */
.L_x_3484:
        /* <DEDUP_REMOVED lines=18> */
[----:B------:R-:W-:Y:S01]  /*10860*/  @P0 IMAD.IADD R3, R3, 0x1, R7 ;  /* 0x0000000103030824 */ /* 0x000fe200078e0207 */
[----:B------:R-:W-:Y:S01]  /*10870*/  @P1 SHF.R.S32.HI R7, RZ, 0x1f, R20 ;  /* 0x0000001fff071819 */ /* 0x000fe20000011414 */
[C---:B------:R-:W-:Y:S02]  /*10880*/  @P1 IMAD R9, R21.reuse, R9, R4 ;  /* 0x0000000915091224 */ /* 0x040fe400078e0204 */
[----:B------:R-:W-:-:S04]  /*10890*/  @P1 IMAD.WIDE.U32 R4, R21, R8, RZ ;  /* 0x0000000815041225 */ /* 0x000fc800078e00ff */
[----:B-1----:R-:W-:Y:S02]  /*108a0*/  @P0 IMAD R0, R15, R10, RZ ;  /* 0x0000000a0f000224 */ /* 0x002fe400078e02ff */
[----:B------:R-:W-:Y:S02]  /*108b0*/  @P1 IMAD R6, R7, R12, RZ ;  /* 0x0000000c07061224 */ /* 0x000fe400078e02ff */
[----:B------:R-:W-:Y:S02]  /*108c0*/  @P1 IMAD.IADD R5, R5, 0x1, R9 ;  /* 0x0000000105051824 */ /* 0x000fe400078e0209 */
[C---:B------:R-:W-:Y:S02]  /*108d0*/  @P0 IMAD R9, R20.reuse, R11, R0 ;  /* 0x0000000b14090224 */ /* 0x040fe400078e0200 */
[----:B------:R-:W-:-:S04]  /*108e0*/  @P0 IMAD.WIDE.U32 R2, R20, R10, R2 ;  /* 0x0000000a14020225 */ /* 0x000fc800078e0002 */
[C---:B------:R-:W-:Y:S02]  /*108f0*/  @P1 IMAD R11, R20.reuse, R13, R6 ;  /* 0x0000000d140b1224 */ /* 0x040fe400078e0206 */
[----:B------:R-:W-:Y:S01]  /*10900*/  @P1 IMAD.WIDE.U32 R6, R20, R12, R4 ;  /* 0x0000000c14061225 */ /* 0x000fe200078e0004 */
[----:B------:R-:W-:Y:S02]  /*10910*/  @P0 IADD3 R5, R3, R9, RZ ;  /* 0x0000000903050210 */ /* 0x000fe40007ffe0ff */
[----:B------:R-:W-:Y:S01]  /*10920*/  @P0 LEA R4, P2, R2, UR4, 0x2 ;  /* 0x0000000402040c11 */ /* 0x000fe2000f8410ff */
[----:B------:R-:W-:Y:S01]  /*10930*/  @P1 IMAD.IADD R3, R7, 0x1, R11 ;  /* 0x0000000107031824 */ /* 0x000fe200078e020b */
[----:B------:R-:W-:Y:S01]  /*10940*/  @P1 LEA R8, P3, R6, UR6, 0x2 ;  /* 0x0000000606081c11 */ /* 0x000fe2000f8610ff */
[----:B------:R-:W-:Y:S01]  /*10950*/  IMAD.MOV.U32 R0, RZ, RZ, 0x3f800000 ;  /* 0x3f800000ff007424 */ /* 0x000fe200078e00ff */
[----:B------:R-:W-:Y:S01]  /*10960*/  @P0 LEA.HI.X R5, R2, UR5, R5, 0x2, P2 ;  /* 0x0000000502050c11 */ /* 0x000fe200090f1405 */
[----:B------:R-:W-:Y:S01]  /*10970*/  ULDC UR4, c[0x0][0x3f4] ;  /* 0x0000fd0000047ab9 */ /* 0x000fe20000000800 */
        /* <DEDUP_REMOVED lines=19> */
.L_x_3488:
[----:B-1----:R1:W2:Y:S02]  /*10ab0*/  SYNCS.PHASECHK.TRANS64.TRYWAIT P0, [R16+URZ+0x33400], R3 ;  /* 0x03340003100075a7 */ /* 0x0022a4000800017f */
[----:B--2---:R-:W-:Y:S05]  /*10ac0*/  @!P0 NANOSLEEP.SYNCS 0x989680 ;  /* 0x009896800000895d */ /* 0x004fea0003900000 */
[----:B------:R-:W2:Y:S02]  /*10ad0*/  @!P0 SYNCS.PHASECHK.TRANS64 P0, [R16+URZ+0x33400], R3 ;  /* 0x03340003100085a7 */ /* 0x000ea4000800007f */
[----:B--2---:R-:W-:Y:S05]  /*10ae0*/  @!P0 BRA `(.L_x_3488) ;  /* 0xfffffffc00f08947 */ /* 0x004fea000383ffff */
.L_x_3487:
[----:B------:R-:W-:Y:S05]  /*10af0*/  BSYNC B0 ;  /* 0x0000000000007941 */ /* 0x000fea0003800000 */
.L_x_3486:
[----:B------:R-:W-:Y:S05]  /*10b00*/  BRA `(.L_x_3489) ;  /* 0x0000006c003c7947 */ /* 0x000fea0003800000 */
.L_x_3485:
[----:B------:R-:W0:Y:S01]  /*10b10*/  LDC.64 R24, c[0x0][0x3e8] ;  /* 0x0000fa00ff187b82 */ /* 0x000e220000000a00 */
[----:B------:R-:W-:Y:S01]  /*10b20*/  ULOP3.LUT UP0, URZ, UR52, 0x1bf, URZ, 0xc0, !UPT ;  /* 0x000001bf343f7892 */ /* 0x000fe2000f80c03f */
[----:B-----5:R-:W-:Y:S01]  /*10b30*/  SHF.R.S32.HI R0, RZ, 0x1f, R145 ;  /* 0x0000001fff007819 */ /* 0x020fe20000011491 */
[----:B------:R-:W-:Y:S01]  /*10b40*/  ULDC.64 UR4, c[0x0][0x3f8] ;  /* 0x0000fe0000047ab9 */ /* 0x000fe20000000a00 */
[----:B------:R-:W-:-:S03]  /*10b50*/  ULDC.64 UR6, c[0x0][0x408] ;  /* 0x0001020000067ab9 */ /* 0x000fc60000000a00 */
[----:B------:R-:W-:Y:S01]  /*10b60*/  PLOP3.LUT P0, PT, PT, PT, UP0, 0x80, 0x0 ;  /* 0x000000000000781c */ /* 0x000fe20003f0f008 */
[----:B------:R-:W1:Y:S01]  /*10b70*/  LDC.64 R28, c[0x0][0x400] ;  /* 0x00010000ff1c7b82 */ /* 0x000e620000000a00 */
[C---:B------:R-:W-:Y:S02]  /*10b80*/  IMAD R4, R0.reuse, UR4, RZ ;  /* 0x0000000400047c24 */ /* 0x040fe4000f8e02ff */
[----:B------:R-:W-:Y:S02]  /*10b90*/  IMAD R0, R0, UR6, RZ ;  /* 0x0000000600007c24 */ /* 0x000fe4000f8e02ff */
[C---:B------:R-:W-:Y:S02]  /*10ba0*/  IMAD R3, R145.reuse, UR5, R4 ;  /* 0x0000000591037c24 */ /* 0x040fe4000f8e0204 */
[C---:B------:R-:W-:Y:S02]  /*10bb0*/  IMAD R27, R145.reuse, UR7, R0 ;  /* 0x00000007911b7c24 */ /* 0x040fe4000f8e0200 */
[----:B0-----:R-:W-:-:S05]  /*10bc0*/  IMAD.WIDE.U32 R24, R145, UR4, R24 ;  /* 0x0000000491187c25 */ /* 0x001fca000f8e0018 */
[----:B------:R-:W-:Y:S01]  /*10bd0*/  IADD3 R26, R3, R25, RZ ;  /* 0x00000019031a7210 */ /* 0x000fe20007ffe0ff */
[----:B-1----:R-:W-:-:S04]  /*10be0*/  IMAD.WIDE.U32 R28, R145, UR6, R28 ;  /* 0x00000006911c7c25 */ /* 0x002fc8000f8e001c */
        /* <DEDUP_REMOVED lines=18> */
.L_x_3490:
        /* <DEDUP_REMOVED lines=12> */
.L_x_3716:
[----:B------:R-:W-:Y:S01]  /*10dd0*/  ULDC UR4, c[0x0][0x448] ;  /* 0x0001120000047ab9 */ /* 0x000fe20000000800 */
[----:B------:R-:W-:Y:S01]  /*10de0*/  BSSY B1, `(.L_x_3494) ;  /* 0x000004d000017945 */ /* 0x000fe20003800000 */
[----:B------:R-:W-:Y:S01]  /*10df0*/  IMAD R153, R153, UR4, RZ ;  /* 0x0000000499997c24 */ /* 0x000fe2000f8e02ff */
[----:B------:R-:W-:Y:S02]  /*10e00*/  CS2R R8, SRZ ;  /* 0x0000000000087805 */ /* 0x000fe4000001ff00 */
[----:B------:R-:W-:Y:S02]  /*10e10*/  CS2R R12, SRZ ;  /* 0x00000000000c7805 */ /* 0x000fe4000001ff00 */
[----:B0-----:R-:W-:Y:S02]  /*10e20*/  CS2R R24, SRZ ;  /* 0x0000000000187805 */ /* 0x001fe4000001ff00 */
        /* <DEDUP_REMOVED lines=10> */
[----:B------:R-:W-:Y:S06]  /*10ed0*/  @P0 BRA `(.L_x_3495) ;  /* 0x0000000000f40947 */ /* 0x000fec0003800000 */
[----:B------:R-:W4:Y:S01]  /*10ee0*/  LDL R43, [R1+0x64] ;  /* 0x00006400012b7983 */ /* 0x000f220000100800 */
[----:B------:R-:W-:-:S03]  /*10ef0*/  ULDC UR4, c[0x0][0x3f4] ;  /* 0x0000fd0000047ab9 */ /* 0x000fc60000000800 */
[----:B------:R-:W4:Y:S04]  /*10f00*/  LDL R42, [R1+0x60] ;  /* 0x00006000012a7983 */ /* 0x000f280000100800 */
[----:B------:R-:W4:Y:S04]  /*10f10*/  LDL R15, [R1+0x5c] ;  /* 0x00005c00010f7983 */ /* 0x000f280000100800 */
[----:B------:R-:W4:Y:S04]  /*10f20*/  LDL R51, [R1+0x58] ;  /* 0x0000580001337983 */ /* 0x000f280000100800 */
[----:B------:R-:W4:Y:S01]  /*10f30*/  LDL R50, [R1+0x54] ;  /* 0x0000540001327983 */ /* 0x000f220000100800 */
[----:B------:R-:W-:-:S02]  /*10f40*/  ISETP.GE.AND P5, PT, R22, UR4, PT ;  /* 0x0000000416007c0c */ /* 0x000fc4000bfa6270 */
[----:B------:R-:W-:Y:S02]  /*10f50*/  CS2R R38, SRZ ;  /* 0x0000000000267805 */ /* 0x000fe4000001ff00 */
[----:B------:R-:W-:Y:S02]  /*10f60*/  ISETP.GE.AND P2, PT, R223, UR4, PT ;  /* 0x00000004df007c0c */ /* 0x000fe4000bf46270 */
[----:B------:R-:W-:Y:S02]  /*10f70*/  CS2R R36, SRZ ;  /* 0x0000000000247805 */ /* 0x000fe4000001ff00 */
[----:B------:R-:W-:Y:S02]  /*10f80*/  ISETP.GE.AND P3, PT, R222, UR4, PT ;  /* 0x00000004de007c0c */ /* 0x000fe4000bf66270 */
[----:B------:R-:W-:-:S03]  /*10f90*/  CS2R R32, SRZ ;  /* 0x0000000000207805 */ /* 0x000fc6000001ff00 */
[----:B------:R-:W-:Y:S02]  /*10fa0*/  @!P5 SHF.R.S32.HI R5, RZ, 0x1f, R22 ;  /* 0x0000001fff05d819 */ /* 0x000fe40000011416 */
[CC--:B-1----:R-:W-:Y:S02]  /*10fb0*/  @!P5 IADD3 R6, P0, R22.reuse, R3.reuse, RZ ;  /* 0x000000031606d210 */ /* 0x0c2fe40007f1e0ff */
[----:B--2---:R-:W-:Y:S02]  /*10fc0*/  @!P5 IADD3 R8, P1, R22, R14, RZ ;  /* 0x0000000e1608d210 */ /* 0x004fe40007f3e0ff */
[----:B------:R-:W-:Y:S01]  /*10fd0*/  @!P2 IADD3 R10, P4, R223, R3, RZ ;  /* 0x00000003df0aa210 */ /* 0x000fe20007f9e0ff */
[--C-:B---3--:R-:W-:Y:S02]  /*10fe0*/  @!P5 IMAD.X R7, R0, 0x1, R5.reuse, P0 ;  /* 0x000000010007d824 */ /* 0x108fe400000e0605 */
[----:B----4-:R-:W-:Y:S01]  /*10ff0*/  @!P5 IMAD.X R9, R4, 0x1, R5, P1 ;  /* 0x000000010409d824 */ /* 0x010fe200008e0605 */
[----:B------:R-:W-:-:S02]  /*11000*/  ISETP.GE.AND P1, PT, R225, UR4, PT ;  /* 0x00000004e1007c0c */ /* 0x000fc4000bf26270 */
[----:B------:R-:W5:Y:S01]  /*11010*/  @!P5 LD.E.64 R38, desc[UR54][R6.64] ;  /* 0x000000360626d980 */ /* 0x000f62000c101b00 */
[----:B------:R-:W-:-:S03]  /*11020*/  @!P2 IADD3 R12, P0, R223, R14, RZ ;  /* 0x0000000edf0ca210 */ /* 0x000fc60007f1e0ff */
[----:B------:R0:W5:Y:S01]  /*11030*/  @!P5 LD.E.64 R36, desc[UR54][R8.64] ;  /* 0x000000360824d980 */ /* 0x000162000c101b00 */
[----:B------:R-:W-:Y:S02]  /*11040*/  @!P3 IADD3 R40, P5, R222, R14, RZ ;  /* 0x0000000ede28b210 */ /* 0x000fe40007fbe0ff */
[----:B------:R-:W-:Y:S02]  /*11050*/  CS2R R34, SRZ ;  /* 0x0000000000227805 */ /* 0x000fe4000001ff00 */
[----:B------:R-:W-:Y:S02]  /*11060*/  CS2R R28, SRZ ;  /* 0x00000000001c7805 */ /* 0x000fe4000001ff00 */
[----:B------:R-:W-:Y:S02]  /*11070*/  CS2R R30, SRZ ;  /* 0x00000000001e7805 */ /* 0x000fe4000001ff00 */
[----:B------:R-:W-:Y:S02]  /*11080*/  CS2R R24, SRZ ;  /* 0x0000000000187805 */ /* 0x000fe4000001ff00 */
[----:B------:R-:W-:-:S02]  /*11090*/  CS2R R26, SRZ ;  /* 0x00000000001a7805 */ /* 0x000fc4000001ff00 */
[----:B0-----:R-:W-:Y:S01]  /*110a0*/  CS2R R8, SRZ ;  /* 0x0000000000087805 */ /* 0x001fe2000001ff00 */
[----:B------:R-:W-:Y:S01]  /*110b0*/  @!P2 IMAD.X R11, R0, 0x1, R43, P4 ;  /* 0x00000001000ba824 */ /* 0x000fe200020e062b */
[----:B------:R-:W-:Y:S02]  /*110c0*/  @!P3 IADD3 R20, P4, R222, R3, RZ ;  /* 0x00000003de14b210 */ /* 0x000fe40007f9e0ff */
[C---:B------:R-:W-:Y:S01]  /*110d0*/  @!P2 IADD3.X R13, R4.reuse, R43, RZ, P0, !PT ;  /* 0x0000002b040da210 */ /* 0x040fe200007fe4ff */
[--C-:B------:R-:W-:Y:S01]  /*110e0*/  @!P3 IMAD.X R41, R4, 0x1, R42.reuse, P5 ;  /* 0x000000010429b824 */ /* 0x100fe200028e062a */
[----:B------:R-:W5:Y:S01]  /*110f0*/  @!P2 LD.E.64 R32, desc[UR54][R10.64] ;  /* 0x000000360a20a980 */ /* 0x000f62000c101b00 */
[----:B------:R-:W-:Y:S01]  /*11100*/  @!P3 IMAD.X R21, R0, 0x1, R42, P4 ;  /* 0x000000010015b824 */ /* 0x000fe200020e062a */
[----:B------:R-:W-:Y:S02]  /*11110*/  ISETP.GE.AND P0, PT, R224, UR4, PT ;  /* 0x00000004e0007c0c */ /* 0x000fe4000bf06270 */
[----:B------:R-:W5:Y:S01]  /*11120*/  @!P2 LD.E.64 R34, desc[UR54][R12.64] ;  /* 0x000000360c22a980 */ /* 0x000f62000c101b00 */
[----:B------:R-:W-:-:S02]  /*11130*/  ISETP.GE.AND P2, PT, R226, UR4, PT ;  /* 0x00000004e2007c0c */ /* 0x000fc4000bf46270 */
[C---:B------:R-:W-:Y:S01]  /*11140*/  @!P1 IADD3 R42, P4, R225.reuse, R14, RZ ;  /* 0x0000000ee12a9210 */ /* 0x040fe20007f9e0ff */
[----:B------:R-:W5:Y:S04]  /*11150*/  @!P3 LD.E.64 R28, desc[UR54][R20.64] ;  /* 0x00000036141cb980 */ /* 0x000f68000c101b00 */
[----:B------:R0:W5:Y:S01]  /*11160*/  @!P3 LD.E.64 R30, desc[UR54][R40.64] ;  /* 0x00000036281eb980 */ /* 0x000162000c101b00 */
[----:B------:R-:W-:Y:S01]  /*11170*/  @!P1 IADD3 R6, P3, R225, R3, RZ ;  /* 0x00000003e1069210 */ /* 0x000fe20007f7e0ff */
[----:B------:R-:W-:-:S04]  /*11180*/  @!P1 IMAD.X R43, R4, 0x1, R15, P4 ;  /* 0x00000001042b9824 */ /* 0x000fc800020e060f */
[----:B------:R-:W-:Y:S01]  /*11190*/  @!P1 IMAD.X R7, R0, 0x1, R15, P3 ;  /* 0x0000000100079824 */ /* 0x000fe200018e060f */
[----:B------:R1:W5:Y:S01]  /*111a0*/  @!P1 LD.E.64 R26, desc[UR54][R42.64] ;  /* 0x000000362a1a9980 */ /* 0x000362000c101b00 */
[----:B------:R-:W-:-:S03]  /*111b0*/  @!P2 IADD3 R48, P3, R226, R3, RZ ;  /* 0x00000003e230a210 */ /* 0x000fc60007f7e0ff */
[----:B------:R1:W5:Y:S01]  /*111c0*/  @!P1 LD.E.64 R24, desc[UR54][R6.64] ;  /* 0x0000003606189980 */ /* 0x000362000c101b00 */
[-C--:B0-----:R-:W-:Y:S02]  /*111d0*/  @!P0 IADD3 R40, P1, R224, R14.reuse, RZ ;  /* 0x0000000ee0288210 */ /* 0x081fe40007f3e0ff */
[----:B------:R-:W-:Y:S02]  /*111e0*/  @!P2 IADD3 R14, P4, R226, R14, RZ ;  /* 0x0000000ee20ea210 */ /* 0x000fe40007f9e0ff */
[----:B------:R-:W-:Y:S02]  /*111f0*/  @!P0 IADD3 R46, P5, R224, R3, RZ ;  /* 0x00000003e02e8210 */ /* 0x000fe40007fbe0ff */
[----:B------:R-:W-:Y:S02]  /*11200*/  CS2R R12, SRZ ;  /* 0x00000000000c7805 */ /* 0x000fe4000001ff00 */
[----:B------:R-:W-:Y:S02]  /*11210*/  CS2R R20, SRZ ;  /* 0x0000000000147805 */ /* 0x000fe4000001ff00 */
[----:B------:R-:W-:-:S02]  /*11220*/  CS2R R10, SRZ ;  /* 0x00000000000a7805 */ /* 0x000fc4000001ff00 */
[----:B------:R-:W-:Y:S01]  /*11230*/  @!P0 IADD3.X R47, R0, R51, RZ, P5, !PT ;  /* 0x00000033002f8210 */ /* 0x000fe20002ffe4ff */
[----:B------:R-:W-:Y:S02]  /*11240*/  @!P0 IMAD.X R41, R4, 0x1, R51, P1 ;  /* 0x0000000104298824 */ /* 0x000fe400008e0633 */
[--C-:B------:R-:W-:Y:S02]  /*11250*/  @!P2 IMAD.X R49, R0, 0x1, R50.reuse, P3 ;  /* 0x000000010031a824 */ /* 0x100fe400018e0632 */
[----:B------:R-:W-:Y:S01]  /*11260*/  @!P2 IMAD.X R15, R4, 0x1, R50, P4 ;  /* 0x00000001040fa824 */ /* 0x000fe200020e0632 */
[----:B------:R1:W5:Y:S04]  /*11270*/  @!P0 LD.E.64 R12, desc[UR54][R46.64] ;  /* 0x000000362e0c8980 */ /* 0x000368000c101b00 */
[----:B------:R1:W5:Y:S04]  /*11280*/  @!P0 LD.E.64 R20, desc[UR54][R40.64] ;  /* 0x0000003628148980 */ /* 0x000368000c101b00 */
[----:B------:R1:W5:Y:S04]  /*11290*/  @!P2 LD.E.64 R8, desc[UR54][R48.64] ;  /* 0x000000363008a980 */ /* 0x000368000c101b00 */
[----:B------:R1:W5:Y:S02]  /*112a0*/  @!P2 LD.E.64 R10, desc[UR54][R14.64] ;  /* 0x000000360e0aa980 */ /* 0x000364000c101b00 */
.L_x_3495:
[----:B------:R-:W-:Y:S05]  /*112b0*/  BSYNC B1 ;  /* 0x0000000000017941 */ /* 0x000fea0003800000 */
.L_x_3494:
[----:B------:R-:W-:Y:S01]  /*112c0*/  ULEA.HI UR4, UR43, UR43, URZ, 0x1 ;  /* 0x0000002b2b047291 */ /* 0x000fe2000f8f083f */
[----:B---3--:R-:W-:Y:S01]  /*112d0*/  IMAD R0, R45, -0x80, R153 ;  /* 0xffffff802d007824 */ /* 0x008fe200078e0299 */
[----:B------:R-:W-:Y:S02]  /*112e0*/  BSSY B1, `(.L_x_3496) ;  /* 0x0000009000017945 */ /* 0x000fe40003800000 */
[----:B------:R-:W-:Y:S02]  /*112f0*/  ULOP3.LUT UR4, UR4, 0xfffffffe, URZ, 0xc0, !UPT ;  /* 0xfffffffe04047892 */ /* 0x000fe4000f8ec03f */
[----:B-1----:R-:W-:Y:S02]  /*11300*/  VIMNMX R3, R0, 0x80, PT ;  /* 0x0000008000037848 */ /* 0x002fe40003fe0100 */
[----:B------:R-:W-:Y:S02]  /*11310*/  UIADD3 UR4, UR43, -UR4, URZ ;  /* 0x800000042b047290 */ /* 0x000fe4000fffe03f */
[----:B------:R-:W-:-:S04]  /*11320*/  ISETP.GE.AND P1, PT, R220, R3, PT ;  /* 0x00000003dc00720c */ /* 0x000fc80003f26270 */
[----:B------:R-:W-:-:S05]  /*11330*/  IMAD.U32 R5, RZ, RZ, UR4 ;  /* 0x00000004ff057e24 */ /* 0x000fca000f8e00ff */
[----:B------:R-:W-:-:S04]  /*11340*/  SHF.L.U32 R5, R5, 0x1f, RZ ;  /* 0x0000001f05057819 */ /* 0x000fc800000006ff */
[----:B------:R-:W0:Y:S02]  /*11350*/  SYNCS.PHASECHK.TRANS64.TRYWAIT P0, [R16+URZ+0x33400], R5 ;  /* 0x03340005100075a7 */ /* 0x000e24000800017f */
[----:B0-----:R-:W-:Y:S05]  /*11360*/  @!P0 BRA `(.L_x_3497) ;  /* 0x000001a400d48947 */ /* 0x001fea0003800000 */
.L_x_3717:
[----:B------:R-:W-:Y:S05]  /*11370*/  BSYNC B1 ;  /* 0x0000000000017941 */ /* 0x000fea0003800000 */
.L_x_3496:
[----:B------:R-:W-:Y:S05]  /*11380*/  @P1 BRA `(.L_x_3498) ;  /* 0x0000006000f81947 */ /* 0x000fea0003800000 */
[----:B0-----:R-:W0:Y:S01]  /*11390*/  LDC R5, c[0x0][0x3f4] ;  /* 0x0000fd00ff057b82 */ /* 0x001e220000000800 */
[----:B------:R-:W-:Y:S01]  /*113a0*/  IADD3 R3, R16, R235, RZ ;  /* 0x000000eb10037210 */ /* 0x000fe20007ffe0ff */
[----:B------:R-:W-:Y:S01]  /*113b0*/  BSSY B1, `(.L_x_3499) ;  /* 0x0000080000017945 */ /* 0x000fe20003800000 */
[----:B------:R-:W-:-:S03]  /*113c0*/  LOP3.LUT P5, RZ, R236, 0x2, RZ, 0xc0, !PT ;  /* 0x00000002ecff7812 */ /* 0x000fc600078ac0ff */
[----:B------:R-:W-:Y:S01]  /*113d0*/  VIADD R0, R3, 0x20 ;  /* 0x0000002003007836 */ /* 0x000fe20000000000 */
[-C--:B0-----:R-:W-:Y:S02]  /*113e0*/  ISETP.GE.AND P6, PT, R22, R5.reuse, PT ;  /* 0x000000051600720c */ /* 0x081fe40003fc6270 */
[-C--:B------:R-:W-:Y:S02]  /*113f0*/  ISETP.GE.AND P0, PT, R223, R5.reuse, PT ;  /* 0x00000005df00720c */ /* 0x080fe40003f06270 */
[-C--:B------:R-:W-:Y:S02]  /*11400*/  ISETP.GE.AND P1, PT, R222, R5.reuse, PT ;  /* 0x00000005de00720c */ /* 0x080fe40003f26270 */
[-C--:B------:R-:W-:Y:S02]  /*11410*/  ISETP.GE.AND P2, PT, R225, R5.reuse, PT ;  /* 0x00000005e100720c */ /* 0x080fe40003f46270 */
[-C--:B------:R-:W-:Y:S02]  /*11420*/  ISETP.GE.AND P3, PT, R224, R5.reuse, PT ;  /* 0x00000005e000720c */ /* 0x080fe40003f66270 */
[----:B------:R-:W-:-:S03]  /*11430*/  ISETP.GE.AND P4, PT, R226, R5, PT ;  /* 0x00000005e200720c */ /* 0x000fc60003f86270 */
[----:B------:R-:W-:Y:S10]  /*11440*/  @P6 BRA `(.L_x_3500) ;  /* 0x0000000400d86947 */ /* 0x000ff40003800000 */
[----:B----4-:R-:W0:Y:S01]  /*11450*/  LDS.128 R4, [R3+0x1e200] ;  /* 0x01e2000003047984 */ /* 0x010e220000000c00 */
[----:B-----5:R-:W-:Y:S02]  /*11460*/  SHF.R.U32.HI R41, RZ, 0x8, R39 ;  /* 0x00000008ff297819 */ /* 0x020fe40000011627 */
[----:B------:R-:W-:Y:S02]  /*11470*/  LOP3.LUT R40, R39, 0xff, RZ, 0xc0, !PT ;  /* 0x000000ff27287812 */ /* 0x000fe400078ec0ff */
[----:B------:R-:W-:Y:S02]  /*11480*/  LOP3.LUT R41, R41, 0xff, RZ, 0xc0, !PT ;  /* 0x000000ff29297812 */ /* 0x000fe400078ec0ff */
[----:B------:R-:W-:Y:S02]  /*11490*/  SHF.R.U32.HI R45, RZ, 0x8, R37 ;  /* 0x00000008ff2d7819 */ /* 0x000fe40000011625 */
[----:B------:R-:W-:Y:S02]  /*114a0*/  PRMT R40, R41, 0x7604, R40 ;  /* 0x0000760429287816 */ /* 0x000fe40000000028 */
[----:B------:R-:W-:-:S02]  /*114b0*/  SHF.R.U32.HI R47, RZ, 0x10, R39 ;  /* 0x00000010ff2f7819 */ /* 0x000fc40000011627 */
[----:B------:R-:W-:Y:S02]  /*114c0*/  SHF.R.U32.HI R41, RZ, 0x8, R36 ;  /* 0x00000008ff297819 */ /* 0x000fe40000011624 */
[----:B------:R-:W-:Y:S02]  /*114d0*/  LOP3.LUT R42, R37, 0xff, RZ, 0xc0, !PT ;  /* 0x000000ff252a7812 */ /* 0x000fe400078ec0ff */
[----:B------:R-:W-:Y:S02]  /*114e0*/  LOP3.LUT R45, R45, 0xff, RZ, 0xc0, !PT ;  /* 0x000000ff2d2d7812 */ /* 0x000fe400078ec0ff */
[----:B------:R-:W-:Y:S02]  /*114f0*/  SHF.R.U32.HI R46, RZ, 0x10, R37 ;  /* 0x00000010ff2e7819 */ /* 0x000fe40000011625 */
[----:B------:R-:W-:Y:S02]  /*11500*/  SHF.R.U32.HI R15, RZ, 0x8, R38 ;  /* 0x00000008ff0f7819 */ /* 0x000fe40000011626 */
[----:B------:R-:W-:Y:S01]  /*11510*/  LOP3.LUT R43, R41, 0xff, RZ, 0xc0, !PT ;  /* 0x000000ff292b7812 */ /* 0x000fe200078ec0ff */
[----:B------:R-:W-:Y:S01]  /*11520*/  IMAD.U32 R41, R47, 0x10000, RZ ;  /* 0x000100002f297824 */ /* 0x000fe200078e00ff */
[----:B------:R-:W-:Y:S01]  /*11530*/  PRMT R42, R45, 0x7604, R42 ;  /* 0x000076042d2a7816 */ /* 0x000fe2000000002a */
[----:B------:R-:W-:Y:S01]  /*11540*/  IMAD.U32 R45, R46, 0x10000, RZ ;  /* 0x000100002e2d7824 */ /* 0x000fe200078e00ff */
[----:B--2---:R-:W-:-:S02]  /*11550*/  LOP3.LUT R14, R38, 0xff, RZ, 0xc0, !PT ;  /* 0x000000ff260e7812 */ /* 0x004fc400078ec0ff */
[----:B------:R-:W-:Y:S02]  /*11560*/  LOP3.LUT R15, R15, 0xff, RZ, 0xc0, !PT ;  /* 0x000000ff0f0f7812 */ /* 0x000fe400078ec0ff */
[----:B------:R-:W-:Y:S02]  /*11570*/  LOP3.LUT R41, R40, 0xff0000, R41, 0xf8, !PT ;  /* 0x00ff000028297812 */ /* 0x000fe400078ef829 */
[----:B------:R-:W-:Y:S02]  /*11580*/  LOP3.LUT R45, R42, 0xff0000, R45, 0xf8, !PT ;  /* 0x00ff00002a2d7812 */ /* 0x000fe400078ef82d */
[----:B------:R-:W-:Y:S02]  /*11590*/  PRMT R15, R15, 0x7604, R14 ;  /* 0x000076040f0f7816 */ /* 0x000fe4000000000e */
[----:B------:R-:W-:Y:S02]  /*115a0*/  LOP3.LUT R14, R36, 0xff, RZ, 0xc0, !PT ;  /* 0x000000ff240e7812 */ /* 0x000fe400078ec0ff */
[----:B------:R-:W-:-:S02]  /*115b0*/  LOP3.LUT R45, R45, 0xff000000, R37, 0xf8, !PT ;  /* 0xff0000002d2d7812 */ /* 0x000fc400078ef825 */
[----:B------:R-:W-:Y:S02]  /*115c0*/  LOP3.LUT R41, R41, 0xff000000, R39, 0xf8, !PT ;  /* 0xff00000029297812 */ /* 0x000fe400078ef827 */
[----:B------:R-:W-:Y:S02]  /*115d0*/  PRMT R43, R43, 0x7604, R14 ;  /* 0x000076042b2b7816 */ /* 0x000fe4000000000e */
[-C--:B0-----:R-:W-:Y:S02]  /*115e0*/  F2FP.F16.E4M3.UNPACK_B R14, R6.reuse.H1 ;  /* 0x00000006ff0e723e */ /* 0x081fe400030006ff */
[----:B------:R-:W-:Y:S02]  /*115f0*/  F2FP.F16.E4M3.UNPACK_B R46, R45 ;  /* 0x0000002dff2e723e */ /* 0x000fe400020006ff */
[----:B------:R-:W-:Y:S01]  /*11600*/  F2FP.F16.E4M3.UNPACK_B R39, R41 ;  /* 0x00000029ff27723e */ /* 0x000fe200020006ff */
[--C-:B------:R-:W-:Y:S01]  /*11610*/  HADD2.F32 R37, -RZ, R14.reuse.H0_H0 ;  /* 0x2000000eff257230 */ /* 0x100fe20000004100 */
[----:B------:R-:W-:Y:S01]  /*11620*/  LOP3.LUT R43, R43, 0xff0000, R36, 0xf8, !PT ;  /* 0x00ff00002b2b7812 */ /* 0x000fe200078ef824 */
[----:B------:R-:W-:Y:S01]  /*11630*/  HADD2.F32 R14, -RZ, R14.H1_H1 ;  /* 0x3000000eff0e7230 */ /* 0x000fe20000004100 */
[----:B------:R-:W-:Y:S01]  /*11640*/  LOP3.LUT R15, R15, 0xff0000, R38, 0xf8, !PT ;  /* 0x00ff00000f0f7812 */ /* 0x000fe200078ef826 */
[--C-:B------:R-:W-:Y:S01]  /*11650*/  HADD2.F32 R47, -RZ, R46.reuse.H1_H1 ;  /* 0x3000002eff2f7230 */ /* 0x100fe20000004100 */
[----:B------:R-:W-:Y:S01]  /*11660*/  LOP3.LUT R43, R43, 0xff000000, R36, 0xf8, !PT ;  /* 0xff0000002b2b7812 */ /* 0x000fe200078ef824 */
[--C-:B------:R-:W-:Y:S01]  /*11670*/  HADD2.F32 R42, -RZ, R39.reuse.H1_H1 ;  /* 0x30000027ff2a7230 */ /* 0x100fe20000004100 */
[----:B------:R-:W-:Y:S01]  /*11680*/  F2FP.F16.E4M3.UNPACK_B R36, R6 ;  /* 0x00000006ff24723e */ /* 0x000fe200020006ff */
[----:B------:R-:W-:Y:S01]  /*11690*/  HADD2.F32 R46, -RZ, R46.H0_H0 ;  /* 0x2000002eff2e7230 */ /* 0x000fe20000004100 */
[----:B------:R-:W-:Y:S01]  /*116a0*/  LOP3.LUT R40, R15, 0xff000000, R38, 0xf8, !PT ;  /* 0xff0000000f287812 */ /* 0x000fe200078ef826 */
[C---:B------:R-:W-:Y:S01]  /*116b0*/  FMUL.FTZ R48, R14.reuse, R47 ;  /* 0x0000002f0e307220 */ /* 0x040fe20000410000 */
[----:B------:R-:W-:Y:S01]  /*116c0*/  FMUL.FTZ R52, R14, R42 ;  /* 0x0000002a0e347220 */ /* 0x000fe20000410000 */
[-C--:B------:R-:W-:Y:S01]  /*116d0*/  F2FP.F16.E4M3.UNPACK_B R14, R5.reuse ;  /* 0x00000005ff0e723e */ /* 0x080fe200020006ff */
[----:B------:R-:W-:Y:S01]  /*116e0*/  HADD2.F32 R39, -RZ, R39.H0_H0 ;  /* 0x20000027ff277230 */ /* 0x000fe20000004100 */
[----:B------:R-:W-:Y:S01]  /*116f0*/  F2FP.F16.E4M3.UNPACK_B R15, R5.H1 ;  /* 0x00000005ff0f723e */ /* 0x000fe200030006ff */
[----:B------:R-:W-:-:S02]  /*11700*/  HADD2.F32 R5, -RZ, R36.H1_H1 ;  /* 0x30000024ff057230 */ /* 0x000fc40000004100 */
[C---:B------:R-:W-:Y:S01]  /*11710*/  FFMA.FTZ R50, R37.reuse, R42, -R48 ;  /* 0x0000002a25327223 */ /* 0x040fe20000010830 */
[----:B------:R-:W-:Y:S01]  /*11720*/  FFMA.FTZ R51, R37, R47, R52 ;  /* 0x0000002f25337223 */ /* 0x000fe20000010034 */
[----:B------:R-:W-:Y:S01]  /*11730*/  HADD2.F32 R36, -RZ, R36.H0_H0 ;  /* 0x20000024ff247230 */ /* 0x000fe20000004100 */
[----:B------:R-:W-:Y:S01]  /*11740*/  F2FP.F16.E4M3.UNPACK_B R38, R7 ;  /* 0x00000007ff26723e */ /* 0x000fe200020006ff */
[C---:B------:R-:W-:Y:S01]  /*11750*/  FMUL.FTZ R37, R5.reuse, R46 ;  /* 0x0000002e05257220 */ /* 0x040fe20000410000 */
[----:B------:R-:W-:Y:S01]  /*11760*/  F2FP.F16.E4M3.UNPACK_B R45, R45.H1 ;  /* 0x0000002dff2d723e */ /* 0x000fe200030006ff */
[----:B------:R-:W-:Y:S01]  /*11770*/  FMUL.FTZ R49, R5, R39 ;  /* 0x0000002705317220 */ /* 0x000fe20000410000 */
[----:B------:R-:W-:Y:S01]  /*11780*/  F2FP.F16.E4M3.UNPACK_B R41, R41.H1 ;  /* 0x00000029ff29723e */ /* 0x000fe200030006ff */
[----:B------:R-:W-:Y:S01]  /*11790*/  FFMA.FTZ R47, R36, R39, -R37 ;  /* 0x00000027242f7223 */ /* 0x000fe20000010825 */
[----:B------:R-:W-:Y:S01]  /*117a0*/  F2FP.F16.E4M3.UNPACK_B R7, R7.H1 ;  /* 0x00000007ff07723e */ /* 0x000fe200030006ff */
[----:B------:R-:W-:-:S02]  /*117b0*/  HADD2.F32 R5, -RZ, R38.H1_H1 ;  /* 0x30000026ff057230 */ /* 0x000fc40000004100 */
[----:B------:R-:W-:Y:S01]  /*117c0*/  FFMA.FTZ R48, R36, R46, R49 ;  /* 0x0000002e24307223 */ /* 0x000fe20000010031 */
[----:B------:R-:W-:Y:S01]  /*117d0*/  HADD2.F32 R42, -RZ, R45.H0_H0 ;  /* 0x2000002dff2a7230 */ /* 0x000fe20000004100 */
[-C--:B------:R-:W-:Y:S01]  /*117e0*/  F2FP.F16.E4M3.UNPACK_B R6, R4.reuse ;  /* 0x00000004ff06723e */ /* 0x080fe200020006ff */
[----:B------:R-:W-:Y:S01]  /*117f0*/  HADD2.F32 R37, -RZ, R41.H0_H0 ;  /* 0x20000029ff257230 */ /* 0x000fe20000004100 */
[----:B------:R-:W-:Y:S01]  /*11800*/  F2FP.F16.E4M3.UNPACK_B R4, R4.H1 ;  /* 0x00000004ff04723e */ /* 0x000fe200030006ff */
        /* <DEDUP_REMOVED lines=11> */
[-C--:B------:R-:W-:Y:S01]  /*118c0*/  FMUL.FTZ R38, R36, R41.reuse ;  /* 0x0000002924267220 */ /* 0x080fe20000410000 */
[----:B------:R-:W-:Y:S01]  /*118d0*/  F2FP.F16.E4M3.UNPACK_B R36, R40 ;  /* 0x00000028ff24723e */ /* 0x000fe200020006ff */
[----:B------:R-:W-:Y:S01]  /*118e0*/  FFMA.FTZ R53, R5, R41, -R46 ;  /* 0x0000002905357223 */ /* 0x000fe2000001082e */
[----:B------:R-:W-:-:S02]  /*118f0*/  HADD2.F32 R7, -RZ, R4.H1_H1 ;  /* 0x30000004ff077230 */ /* 0x000fc40000004100 */
[----:B------:R-:W-:Y:S01]  /*11900*/  FFMA.FTZ R54, R5, R45, R38 ;  /* 0x0000002d05367223 */ /* 0x000fe20000010026 */
[--C-:B------:R-:W-:Y:S01]  /*11910*/  HADD2.F32 R42, -RZ, R37.reuse.H1_H1 ;  /* 0x30000025ff2a7230 */ /* 0x100fe20000004100 */
[----:B------:R-:W-:Y:S01]  /*11920*/  F2FP.F16.E4M3.UNPACK_B R40, R40.H1 ;  /* 0x00000028ff28723e */ /* 0x000fe200030006ff */
[----:B------:R-:W-:Y:S01]  /*11930*/  HADD2.F32 R38, -RZ, R36.H1_H1 ;  /* 0x30000024ff267230 */ /* 0x000fe20000004100 */
[----:B------:R-:W-:Y:S01]  /*11940*/  F2FP.F16.E4M3.UNPACK_B R43, R43.H1 ;  /* 0x0000002bff2b723e */ /* 0x000fe200030006ff */
[----:B------:R-:W-:Y:S02]  /*11950*/  HADD2.F32 R5, -RZ, R4.H0_H0 ;  /* 0x20000004ff057230 */ /* 0x000fe40000004100 */
[----:B------:R-:W-:Y:S01]  /*11960*/  FMUL.FTZ R46, R7, R42 ;  /* 0x0000002a072e7220 */ /* 0x000fe20000410000 */
[----:B------:R-:W-:Y:S02]  /*11970*/  HADD2.F32 R39, -RZ, R37.H0_H0 ;  /* 0x20000025ff277230 */ /* 0x000fe40000004100 */
[----:B------:R-:W-:-:S02]  /*11980*/  HADD2.F32 R4, -RZ, R6.H1_H1 ;  /* 0x30000006ff047230 */ /* 0x000fc40000004100 */
[-C--:B------:R-:W-:Y:S01]  /*11990*/  FFMA.FTZ R46, R5, R38.reuse, -R46 ;  /* 0x00000026052e7223 */ /* 0x080fe2000001082e */
[----:B------:R-:W-:Y:S02]  /*119a0*/  HADD2.F32 R37, -RZ, R36.H0_H0 ;  /* 0x20000024ff257230 */ /* 0x000fe40000004100 */
[----:B------:R-:W-:Y:S01]  /*119b0*/  FMUL.FTZ R36, R7, R38 ;  /* 0x0000002607247220 */ /* 0x000fe20000410000 */
[----:B------:R-:W-:Y:S02]  /*119c0*/  HADD2.F32 R6, -RZ, R6.H0_H0 ;  /* 0x20000006ff067230 */ /* 0x000fe40000004100 */
[C---:B------:R-:W-:Y:S01]  /*119d0*/  FMUL.FTZ R7, R4.reuse, R39 ;  /* 0x0000002704077220 */ /* 0x040fe20000410000 */
[-C--:B------:R-:W-:Y:S01]  /*119e0*/  FMUL.FTZ R4, R4, R37.reuse ;  /* 0x0000002504047220 */ /* 0x080fe20000410000 */
[----:B------:R-:W-:Y:S02]  /*119f0*/  FFMA.FTZ R41, R5, R42, R36 ;  /* 0x0000002a05297223 */ /* 0x000fe40000010024 */
[----:B------:R-:W-:Y:S01]  /*11a00*/  FFMA.FTZ R37, R6, R37, -R7 ;  /* 0x0000002506257223 */ /* 0x000fe20000010807 */
[----:B------:R-:W-:-:S02]  /*11a10*/  HADD2.F32 R5, -RZ, R15.H1_H1 ;  /* 0x3000000fff057230 */ /* 0x000fc40000004100 */
[----:B------:R-:W-:Y:S01]  /*11a20*/  FFMA.FTZ R38, R6, R39, R4 ;  /* 0x0000002706267223 */ /* 0x000fe20000010004 */
[----:B------:R-:W-:Y:S02]  /*11a30*/  HADD2.F32 R6, -RZ, R40.H1_H1 ;  /* 0x30000028ff067230 */ /* 0x000fe40000004100 */
[--C-:B------:R-:W-:Y:S02]  /*11a40*/  HADD2.F32 R36, -RZ, R43.reuse.H1_H1 ;  /* 0x3000002bff247230 */ /* 0x100fe40000004100 */
[----:B------:R-:W-:Y:S02]  /*11a50*/  HADD2.F32 R43, -RZ, R43.H0_H0 ;  /* 0x2000002bff2b7230 */ /* 0x000fe40000004100 */
[----:B------:R-:W-:Y:S01]  /*11a60*/  FMUL.FTZ R39, R5, R6 ;  /* 0x0000000605277220 */ /* 0x000fe20000410000 */
[----:B------:R-:W-:Y:S02]  /*11a70*/  HADD2.F32 R4, -RZ, R14.H1_H1 ;  /* 0x3000000eff047230 */ /* 0x000fe40000004100 */
[----:B------:R-:W-:-:S02]  /*11a80*/  HADD2.F32 R7, -RZ, R40.H0_H0 ;  /* 0x20000028ff077230 */ /* 0x000fc40000004100 */
        /* <DEDUP_REMOVED lines=18> */
.L_x_3500:
[----:B------:R-:W-:Y:S05]  /*11bb0*/  BSYNC B1 ;  /* 0x0000000000017941 */ /* 0x000fea0003800000 */
.L_x_3499:
[----:B------:R-:W-:Y:S01]  /*11bc0*/  BSSY B1, `(.L_x_3501) ;  /* 0x000007d000017945 */ /* 0x000fe20003800000 */
[----:B------:R-:W-:-:S03]  /*11bd0*/  @P5 VIADD R0, R3, 0xffffffe0 ;  /* 0xffffffe003005836 */ /* 0x000fc60000000000 */
[----:B------:R-:W-:Y:S05]  /*11be0*/  @P0 BRA `(.L_x_3502) ;  /* 0x0000000400e80947 */ /* 0x000fea0003800000 */
[----:B0---4-:R-:W0:Y:S01]  /*11bf0*/  LDS.128 R4, [R0+0x1e200] ;  /* 0x01e2000000047984 */ /* 0x011e220000000c00 */
[----:B-----5:R-:W-:Y:S02]  /*11c00*/  SHF.R.U32.HI R36, RZ, 0x8, R33 ;  /* 0x00000008ff247819 */ /* 0x020fe40000011621 */
[----:B------:R-:W-:Y:S02]  /*11c10*/  SHF.R.U32.HI R40, RZ, 0x8, R35 ;  /* 0x00000008ff287819 */ /* 0x000fe40000011623 */
[----:B------:R-:W-:Y:S02]  /*11c20*/  LOP3.LUT R37, R33, 0xff, RZ, 0xc0, !PT ;  /* 0x000000ff21257812 */ /* 0x000fe400078ec0ff */
[----:B------:R-:W-:Y:S02]  /*11c30*/  LOP3.LUT R41, R35, 0xff, RZ, 0xc0, !PT ;  /* 0x000000ff23297812 */ /* 0x000fe400078ec0ff */
[----:B------:R-:W-:Y:S02]  /*11c40*/  LOP3.LUT R36, R36, 0xff, RZ, 0xc0, !PT ;  /* 0x000000ff24247812 */ /* 0x000fe400078ec0ff */
[----:B------:R-:W-:-:S02]  /*11c50*/  LOP3.LUT R40, R40, 0xff, RZ, 0xc0, !PT ;  /* 0x000000ff28287812 */ /* 0x000fc400078ec0ff */
[----:B--2---:R-:W-:Y:S02]  /*11c60*/  SHF.R.U32.HI R14, RZ, 0x8, R32 ;  /* 0x00000008ff0e7819 */ /* 0x004fe40000011620 */
[----:B------:R-:W-:Y:S02]  /*11c70*/  PRMT R37, R36, 0x7604, R37 ;  /* 0x0000760424257816 */ /* 0x000fe40000000025 */
[----:B------:R-:W-:Y:S02]  /*11c80*/  PRMT R41, R40, 0x7604, R41 ;  /* 0x0000760428297816 */ /* 0x000fe40000000029 */
[----:B------:R-:W-:Y:S02]  /*11c90*/  SHF.R.U32.HI R36, RZ, 0x10, R33 ;  /* 0x00000010ff247819 */ /* 0x000fe40000011621 */
[----:B------:R-:W-:Y:S02]  /*11ca0*/  SHF.R.U32.HI R40, RZ, 0x10, R35 ;  /* 0x00000010ff287819 */ /* 0x000fe40000011623 */
[----:B------:R-:W-:-:S02]  /*11cb0*/  LOP3.LUT R15, R32, 0xff, RZ, 0xc0, !PT ;  /* 0x000000ff200f7812 */ /* 0x000fc400078ec0ff */
[----:B------:R-:W-:Y:S02]  /*11cc0*/  LOP3.LUT R14, R14, 0xff, RZ, 0xc0, !PT ;  /* 0x000000ff0e0e7812 */ /* 0x000fe400078ec0ff */
        /* <DEDUP_REMOVED lines=8> */
[----:B------:R-:W-:Y:S02]  /*11d50*/  PRMT R41, R40, 0x7054, R41 ;  /* 0x0000705428297816 */ /* 0x000fe40000000029 */
[----:B------:R-:W-:Y:S02]  /*11d60*/  LOP3.LUT R14, R14, 0xff, RZ, 0xc0, !PT ;  /* 0x000000ff0e0e7812 */ /* 0x000fe400078ec0ff */
[----:B------:R-:W-:-:S02]  /*11d70*/  PRMT R39, R38, 0x7604, R39 ;  /* 0x0000760426277816 */ /* 0x000fc40000000027 */
[----:B------:R-:W-:Y:S02]  /*11d80*/  SHF.R.U32.HI R38, RZ, 0x10, R34 ;  /* 0x00000010ff267819 */ /* 0x000fe40000011622 */
[----:B------:R-:W-:Y:S02]  /*11d90*/  LOP3.LUT R41, R41, 0xff000000, R35, 0xf8, !PT ;  /* 0xff00000029297812 */ /* 0x000fe400078ef823 */
[----:B------:R-:W-:Y:S02]  /*11da0*/  LOP3.LUT R37, R37, 0xff000000, R33, 0xf8, !PT ;  /* 0xff00000025257812 */ /* 0x000fe400078ef821 */
[----:B------:R-:W-:Y:S02]  /*11db0*/  PRMT R15, R14, 0x7054, R15 ;  /* 0x000070540e0f7816 */ /* 0x000fe4000000000f */
[----:B0-----:R-:W-:Y:S02]  /*11dc0*/  F2FP.F16.E4M3.UNPACK_B R14, R6.H1 ;  /* 0x00000006ff0e723e */ /* 0x001fe400030006ff */
[----:B------:R-:W-:-:S02]  /*11dd0*/  LOP3.LUT R38, R38, 0xff, RZ, 0xc0, !PT ;  /* 0x000000ff26267812 */ /* 0x000fc400078ec0ff */
[----:B------:R-:W-:Y:S01]  /*11de0*/  F2FP.F16.E4M3.UNPACK_B R40, R41 ;  /* 0x00000029ff28723e */ /* 0x000fe200020006ff */
[--C-:B------:R-:W-:Y:S01]  /*11df0*/  HADD2.F32 R33, -RZ, R14.reuse.H0_H0 ;  /* 0x2000000eff217230 */ /* 0x100fe20000004100 */
[----:B------:R-:W-:Y:S01]  /*11e00*/  F2FP.F16.E4M3.UNPACK_B R35, R37 ;  /* 0x00000025ff23723e */ /* 0x000fe200020006ff */
[----:B------:R-:W-:Y:S01]  /*11e10*/  HADD2.F32 R14, -RZ, R14.H1_H1 ;  /* 0x3000000eff0e7230 */ /* 0x000fe20000004100 */
[----:B------:R-:W-:Y:S01]  /*11e20*/  PRMT R39, R38, 0x7054, R39 ;  /* 0x0000705426277816 */ /* 0x000fe20000000027 */
[--C-:B------:R-:W-:Y:S01]  /*11e30*/  HADD2.F32 R42, -RZ, R40.reuse.H1_H1 ;  /* 0x30000028ff2a7230 */ /* 0x100fe20000004100 */
[----:B------:R-:W-:Y:S01]  /*11e40*/  LOP3.LUT R36, R15, 0xff000000, R32, 0xf8, !PT ;  /* 0xff0000000f247812 */ /* 0x000fe200078ef820 */
[--C-:B------:R-:W-:Y:S01]  /*11e50*/  HADD2.F32 R38, -RZ, R35.reuse.H1_H1 ;  /* 0x30000023ff267230 */ /* 0x100fe20000004100 */
[----:B------:R-:W-:Y:S01]  /*11e60*/  F2FP.F16.E4M3.UNPACK_B R32, R6 ;  /* 0x00000006ff20723e */ /* 0x000fe200020006ff */
[----:B------:R-:W-:Y:S02]  /*11e70*/  HADD2.F32 R40, -RZ, R40.H0_H0 ;  /* 0x20000028ff287230 */ /* 0x000fe40000004100 */
[C---:B------:R-:W-:Y:S01]  /*11e80*/  FMUL.FTZ R46, R14.reuse, R42 ;  /* 0x0000002a0e2e7220 */ /* 0x040fe20000410000 */
[-C--:B------:R-:W-:Y:S01]  /*11e90*/  F2FP.F16.E4M3.UNPACK_B R15, R5.reuse.H1 ;  /* 0x00000005ff0f723e */ /* 0x080fe200030006ff */
[-C--:B------:R-:W-:Y:S01]  /*11ea0*/  FMUL.FTZ R43, R14, R38.reuse ;  /* 0x000000260e2b7220 */ /* 0x080fe20000410000 */
[----:B------:R-:W-:Y:S01]  /*11eb0*/  F2FP.F16.E4M3.UNPACK_B R14, R5 ;  /* 0x00000005ff0e723e */ /* 0x000fe200020006ff */
[--C-:B------:R-:W-:Y:S01]  /*11ec0*/  HADD2.F32 R5, -RZ, R32.reuse.H1_H1 ;  /* 0x30000020ff057230 */ /* 0x100fe20000004100 */
[----:B------:R-:W-:Y:S01]  /*11ed0*/  LOP3.LUT R39, R39, 0xff000000, R34, 0xf8, !PT ;  /* 0xff00000027277812 */ /* 0x000fe200078ef822 */
[C---:B------:R-:W-:Y:S01]  /*11ee0*/  FFMA.FTZ R46, R33.reuse, R38, -R46 ;  /* 0x00000026212e7223 */ /* 0x040fe2000001082e */
[----:B------:R-:W-:Y:S01]  /*11ef0*/  FFMA.FTZ R45, R33, R42, R43 ;  /* 0x0000002a212d7223 */ /* 0x000fe2000001002b */
[----:B------:R-:W-:Y:S01]  /*11f00*/  HADD2.F32 R35, -RZ, R35.H0_H0 ;  /* 0x20000023ff237230 */ /* 0x000fe20000004100 */
[----:B------:R-:W-:Y:S01]  /*11f10*/  F2FP.F16.E4M3.UNPACK_B R34, R7 ;  /* 0x00000007ff22723e */ /* 0x000fe200020006ff */
[----:B------:R-:W-:Y:S01]  /*11f20*/  HADD2.F32 R32, -RZ, R32.H0_H0 ;  /* 0x20000020ff207230 */ /* 0x000fe20000004100 */
[----:B------:R-:W-:Y:S01]  /*11f30*/  F2FP.F16.E4M3.UNPACK_B R41, R41.H1 ;  /* 0x00000029ff29723e */ /* 0x000fe200030006ff */
[C---:B------:R-:W-:Y:S01]  /*11f40*/  FMUL.FTZ R33, R5.reuse, R40 ;  /* 0x0000002805217220 */ /* 0x040fe20000410000 */
[----:B------:R-:W-:Y:S01]  /*11f50*/  F2FP.F16.E4M3.UNPACK_B R37, R37.H1 ;  /* 0x00000025ff25723e */ /* 0x000fe200030006ff */
[----:B------:R-:W-:Y:S01]  /*11f60*/  FMUL.FTZ R43, R5, R35 ;  /* 0x00000023052b7220 */ /* 0x000fe20000410000 */
[----:B------:R-:W-:Y:S01]  /*11f70*/  F2FP.F16.E4M3.UNPACK_B R7, R7.H1 ;  /* 0x00000007ff07723e */ /* 0x000fe200030006ff */
[----:B------:R-:W-:Y:S01]  /*11f80*/  FFMA.FTZ R42, R32, R35, -R33 ;  /* 0x00000023202a7223 */ /* 0x000fe20000010821 */
        /* <DEDUP_REMOVED lines=64> */
.L_x_3502:
[----:B------:R-:W-:Y:S05]  /*12390*/  BSYNC B1 ;  /* 0x0000000000017941 */ /* 0x000fea0003800000 */
.L_x_3501:
[----:B------:R-:W-:Y:S04]  /*123a0*/  BSSY B1, `(.L_x_3503) ;  /* 0x0000078000017945 */ /* 0x000fe80003800000 */
[----:B------:R-:W-:Y:S05]  /*123b0*/  @P1 BRA `(.L_x_3504) ;  /* 0x0000000400d81947 */ /* 0x000fea0003800000 */
[----:B01--4-:R-:W0:Y:S01]  /*123c0*/  LDS.128 R4, [R3+0x20200] ;  /* 0x0202000003047984 */ /* 0x013e220000000c00 */
        /* <DEDUP_REMOVED lines=8> */
[----:B------:R-:W-:Y:S02]  /*12450*/  SHF.R.U32.HI R33, RZ, 0x8, R30 ;  /* 0x00000008ff217819 */ /* 0x000fe4000001161e */
[----:B------:R-:W-:Y:S02]  /*12460*/  SHF.R.U32.HI R38, RZ, 0x10, R29 ;  /* 0x00000010ff267819 */ /* 0x000fe4000001161d */
[----:B------:R-:W-:Y:S02]  /*12470*/  SHF.R.U32.HI R15, RZ, 0x8, R28 ;  /* 0x00000008ff0f7819 */ /* 0x000fe4000001161c */
[----:B------:R-:W-:Y:S01]  /*12480*/  PRMT R34, R37, 0x7604, R34 ;  /* 0x0000760425227816 */ /* 0x000fe20000000022 */
[----:B------:R-:W-:Y:S01]  /*12490*/  IMAD.U32 R37, R36, 0x10000, RZ ;  /* 0x0001000024257824 */ /* 0x000fe200078e00ff */
[----:B------:R-:W-:-:S02]  /*124a0*/  LOP3.LUT R35, R33, 0xff, RZ, 0xc0, !PT ;  /* 0x000000ff21237812 */ /* 0x000fc400078ec0ff */
[----:B------:R-:W-:Y:S02]  /*124b0*/  SHF.L.U32 R33, R38, 0x10, RZ ;  /* 0x0000001026217819 */ /* 0x000fe400000006ff */
[----:B--2---:R-:W-:Y:S02]  /*124c0*/  LOP3.LUT R14, R28, 0xff, RZ, 0xc0, !PT ;  /* 0x000000ff1c0e7812 */ /* 0x004fe400078ec0ff */
[----:B------:R-:W-:Y:S02]  /*124d0*/  LOP3.LUT R15, R15, 0xff, RZ, 0xc0, !PT ;  /* 0x000000ff0f0f7812 */ /* 0x000fe400078ec0ff */
[----:B------:R-:W-:Y:S02]  /*124e0*/  LOP3.LUT R33, R32, 0xff0000, R33, 0xf8, !PT ;  /* 0x00ff000020217812 */ /* 0x000fe400078ef821 */
[----:B------:R-:W-:Y:S02]  /*124f0*/  LOP3.LUT R37, R34, 0xff0000, R37, 0xf8, !PT ;  /* 0x00ff000022257812 */ /* 0x000fe400078ef825 */
[----:B------:R-:W-:-:S02]  /*12500*/  PRMT R15, R15, 0x7604, R14 ;  /* 0x000076040f0f7816 */ /* 0x000fc4000000000e */
[----:B------:R-:W-:Y:S02]  /*12510*/  LOP3.LUT R14, R30, 0xff, RZ, 0xc0, !PT ;  /* 0x000000ff1e0e7812 */ /* 0x000fe400078ec0ff */
[----:B------:R-:W-:Y:S02]  /*12520*/  LOP3.LUT R37, R37, 0xff000000, R31, 0xf8, !PT ;  /* 0xff00000025257812 */ /* 0x000fe400078ef81f */
[----:B------:R-:W-:Y:S02]  /*12530*/  LOP3.LUT R33, R33, 0xff000000, R29, 0xf8, !PT ;  /* 0xff00000021217812 */ /* 0x000fe400078ef81d */
[----:B------:R-:W-:Y:S02]  /*12540*/  PRMT R35, R35, 0x7604, R14 ;  /* 0x0000760423237816 */ /* 0x000fe4000000000e */
[----:B0-----:R-:W-:Y:S02]  /*12550*/  F2FP.F16.E4M3.UNPACK_B R14, R6.H1 ;  /* 0x00000006ff0e723e */ /* 0x001fe400030006ff */
[----:B------:R-:W-:-:S02]  /*12560*/  F2FP.F16.E4M3.UNPACK_B R36, R37 ;  /* 0x00000025ff24723e */ /* 0x000fc400020006ff */
        /* <DEDUP_REMOVED lines=91> */
.L_x_3504:
[----:B------:R-:W-:Y:S05]  /*12b20*/  BSYNC B1 ;  /* 0x0000000000017941 */ /* 0x000fea0003800000 */
.L_x_3503:
[----:B------:R-:W-:Y:S04]  /*12b30*/  BSSY B1, `(.L_x_3505) ;  /* 0x000007c000017945 */ /* 0x000fe80003800000 */
[----:B------:R-:W-:Y:S05]  /*12b40*/  @P2 BRA `(.L_x_3506) ;  /* 0x0000000400e82947 */ /* 0x000fea0003800000 */
[----:B01-34-:R-:W0:Y:S01]  /*12b50*/  LDS.128 R4, [R0+0x20200] ;  /* 0x0202000000047984 */ /* 0x01be220000000c00 */
        /* <DEDUP_REMOVED lines=121> */
.L_x_3506:
[----:B------:R-:W-:Y:S05]  /*132f0*/  BSYNC B1 ;  /* 0x0000000000017941 */ /* 0x000fea0003800000 */
.L_x_3505:
[----:B------:R-:W-:Y:S04]  /*13300*/  BSSY B1, `(.L_x_3507) ;  /* 0x0000078000017945 */ /* 0x000fe80003800000 */
[----:B------:R-:W-:Y:S05]  /*13310*/  @P3 BRA `(.L_x_3508) ;  /* 0x0000000400d83947 */ /* 0x000fea0003800000 */
[----:B01-34-:R-:W0:Y:S01]  /*13320*/  LDS.128 R4, [R3+0x22200] ;  /* 0x0222000003047984 */ /* 0x01be220000000c00 */
        /* <DEDUP_REMOVED lines=24> */
[----:B------:R-:W-:Y:S02]  /*134b0*/  LOP3.LUT R15, R15, 0xff0000, R12, 0xf8, !PT ;  /* 0x00ff00000f0f7812 */ /* 0x000fe400078ef80c */
[----:B0-----:R-:W-:Y:S02]  /*134c0*/  F2FP.F16.E4M3.UNPACK_B R14, R6.H1 ;  /* 0x00000006ff0e723e */ /* 0x001fe400030006ff */
[----:B------:R-:W-:Y:S02]  /*134d0*/  F2FP.F16.E4M3.UNPACK_B R28, R29 ;  /* 0x0000001dff1c723e */ /* 0x000fe400020006ff */
[----:B------:R-:W-:-:S02]  /*134e0*/  F2FP.F16.E4M3.UNPACK_B R21, R25 ;  /* 0x00000019ff15723e */ /* 0x000fc400020006ff */
[----:B------:R-:W-:Y:S01]  /*134f0*/  LOP3.LUT R24, R15, 0xff000000, R12, 0xf8, !PT ;  /* 0xff0000000f187812 */ /* 0x000fe200078ef80c */
[----:B------:R-:W-:Y:S01]  /*13500*/  HADD2.F32 R12, -RZ, R14.H1_H1 ;  /* 0x3000000eff0c7230 */ /* 0x000fe20000004100 */
[----:B------:R-:W-:Y:S01]  /*13510*/  F2FP.F16.E4M3.UNPACK_B R13, R5.H1 ;  /* 0x00000005ff0d723e */ /* 0x000fe200030006ff */
[----:B------:R-:W-:Y:S01]  /*13520*/  HADD2.F32 R30, -RZ, R28.H1_H1 ;  /* 0x3000001cff1e7230 */ /* 0x000fe20000004100 */
[--C-:B------:R-:W-:Y:S01]  /*13530*/  LOP3.LUT R27, R27, 0xff0000, R20.reuse, 0xf8, !PT ;  /* 0x00ff00001b1b7812 */ /* 0x100fe200078ef814 */
[----:B------:R-:W-:Y:S01]  /*13540*/  HADD2.F32 R26, -RZ, R21.H1_H1 ;  /* 0x30000015ff1a7230 */ /* 0x000fe20000004100 */
[----:B------:R-:W-:Y:S01]  /*13550*/  F2FP.F16.E4M3.UNPACK_B R29, R29.H1 ;  /* 0x0000001dff1d723e */ /* 0x000fe200030006ff */
[----:B------:R-:W-:Y:S01]  /*13560*/  HADD2.F32 R15, -RZ, R14.H0_H0 ;  /* 0x2000000eff0f7230 */ /* 0x000fe20000004100 */
[----:B------:R-:W-:Y:S01]  /*13570*/  F2FP.F16.E4M3.UNPACK_B R14, R6 ;  /* 0x00000006ff0e723e */ /* 0x000fe200020006ff */
[C---:B------:R-:W-:Y:S01]  /*13580*/  FMUL.FTZ R32, R12.reuse, R30 ;  /* 0x0000001e0c207220 */ /* 0x040fe20000410000 */
[----:B------:R-:W-:Y:S01]  /*13590*/  FMUL.FTZ R31, R12, R26 ;  /* 0x0000001a0c1f7220 */ /* 0x000fe20000410000 */
[----:B------:R-:W-:Y:S01]  /*135a0*/  F2FP.F16.E4M3.UNPACK_B R12, R5 ;  /* 0x00000005ff0c723e */ /* 0x000fe200020006ff */
[----:B------:R-:W-:Y:S01]  /*135b0*/  HADD2.F32 R28, -RZ, R28.H0_H0 ;  /* 0x2000001cff1c7230 */ /* 0x000fe20000004100 */
[----:B------:R-:W-:Y:S01]  /*135c0*/  LOP3.LUT R27, R27, 0xff000000, R20, 0xf8, !PT ;  /* 0xff0000001b1b7812 */ /* 0x000fe200078ef814 */
[----:B------:R-:W-:-:S02]  /*135d0*/  HADD2.F32 R5, -RZ, R14.H1_H1 ;  /* 0x3000000eff057230 */ /* 0x000fc40000004100 */
[C---:B------:R-:W-:Y:S01]  /*135e0*/  FFMA.FTZ R32, R15.reuse, R26, -R32 ;  /* 0x0000001a0f207223 */ /* 0x040fe20000010820 */
[----:B------:R-:W-:Y:S01]  /*135f0*/  FFMA.FTZ R33, R15, R30, R31 ;  /* 0x0000001e0f217223 */ /* 0x000fe2000001001f */
[----:B------:R-:W-:Y:S01]  /*13600*/  HADD2.F32 R21, -RZ, R21.H0_H0 ;  /* 0x20000015ff157230 */ /* 0x000fe20000004100 */
[----:B------:R-:W-:Y:S01]  /*13610*/  F2FP.F16.E4M3.UNPACK_B R20, R7 ;  /* 0x00000007ff14723e */ /* 0x000fe200020006ff */
[----:B------:R-:W-:Y:S01]  /*13620*/  HADD2.F32 R14, -RZ, R14.H0_H0 ;  /* 0x2000000eff0e7230 */ /* 0x000fe20000004100 */
[----:B------:R-:W-:Y:S01]  /*13630*/  F2FP.F16.E4M3.UNPACK_B R25, R25.H1 ;  /* 0x00000019ff19723e */ /* 0x000fe200030006ff */
[C---:B------:R-:W-:Y:S01]  /*13640*/  FMUL.FTZ R15, R5.reuse, R28 ;  /* 0x0000001c050f7220 */ /* 0x040fe20000410000 */
[----:B------:R-:W-:Y:S01]  /*13650*/  FMUL.FTZ R31, R5, R21 ;  /* 0x00000015051f7220 */ /* 0x000fe20000410000 */
[----:B------:R-:W-:Y:S01]  /*13660*/  F2FP.F16.E4M3.UNPACK_B R7, R7.H1 ;  /* 0x00000007ff07723e */ /* 0x000fe200030006ff */
        /* <DEDUP_REMOVED lines=16> */
[----:B------:R-:W-:Y:S01]  /*13770*/  F2FP.F16.E4M3.UNPACK_B R4, R4.H1 ;  /* 0x00000004ff04723e */ /* 0x000fe200030006ff */
[----:B------:R-:W-:Y:S01]  /*13780*/  FMUL.FTZ R20, R14, R25 ;  /* 0x000000190e147220 */ /* 0x000fe20000410000 */
[----:B------:R-:W-:Y:S01]  /*13790*/  F2FP.F16.E4M3.UNPACK_B R15, R27 ;  /* 0x0000001bff0f723e */ /* 0x000fe200020006ff */
[C---:B------:R-:W-:Y:S01]  /*137a0*/  FFMA.FTZ R36, R5.reuse, R25, -R28 ;  /* 0x0000001905247223 */ /* 0x040fe2000001081c */
[-C--:B------:R-:W-:Y:S01]  /*137b0*/  F2FP.F16.E4M3.UNPACK_B R14, R24.reuse ;  /* 0x00000018ff0e723e */ /* 0x080fe200020006ff */
[----:B------:R-:W-:Y:S01]  /*137c0*/  FFMA.FTZ R29, R5, R29, R20 ;  /* 0x0000001d051d7223 */ /* 0x000fe20000010014 */
[----:B------:R-:W-:Y:S01]  /*137d0*/  HADD2.F32 R7, -RZ, R4.H1_H1 ;  /* 0x30000004ff077230 */ /* 0x000fe20000004100 */
[----:B------:R-:W-:Y:S01]  /*137e0*/  F2FP.F16.E4M3.UNPACK_B R24, R24.H1 ;  /* 0x00000018ff18723e */ /* 0x000fe200030006ff */
[----:B------:R-:W-:Y:S01]  /*137f0*/  HADD2.F32 R26, -RZ, R15.H1_H1 ;  /* 0x3000000fff1a7230 */ /* 0x000fe20000004100 */
[----:B------:R-:W-:Y:S01]  /*13800*/  F2FP.F16.E4M3.UNPACK_B R27, R27.H1 ;  /* 0x0000001bff1b723e */ /* 0x000fe200030006ff */
[----:B------:R-:W-:-:S02]  /*13810*/  HADD2.F32 R20, -RZ, R14.H1_H1 ;  /* 0x3000000eff147230 */ /* 0x000fc40000004100 */
[----:B------:R-:W-:Y:S02]  /*13820*/  HADD2.F32 R5, -RZ, R4.H0_H0 ;  /* 0x20000004ff057230 */ /* 0x000fe40000004100 */
[----:B------:R-:W-:Y:S01]  /*13830*/  FMUL.FTZ R28, R7, R26 ;  /* 0x0000001a071c7220 */ /* 0x000fe20000410000 */
[----:B------:R-:W-:Y:S02]  /*13840*/  HADD2.F32 R21, -RZ, R15.H0_H0 ;  /* 0x2000000fff157230 */ /* 0x000fe40000004100 */
[----:B------:R-:W-:Y:S02]  /*13850*/  HADD2.F32 R4, -RZ, R6.H1_H1 ;  /* 0x30000006ff047230 */ /* 0x000fe40000004100 */
[-C--:B------:R-:W-:Y:S01]  /*13860*/  FFMA.FTZ R28, R5, R20.reuse, -R28 ;  /* 0x00000014051c7223 */ /* 0x080fe2000001081c */
[----:B------:R-:W-:Y:S02]  /*13870*/  HADD2.F32 R15, -RZ, R14.H0_H0 ;  /* 0x2000000eff0f7230 */ /* 0x000fe40000004100 */
[----:B------:R-:W-:Y:S01]  /*13880*/  FMUL.FTZ R14, R7, R20 ;  /* 0x00000014070e7220 */ /* 0x000fe20000410000 */
[----:B------:R-:W-:-:S02]  /*13890*/  HADD2.F32 R6, -RZ, R6.H0_H0 ;  /* 0x20000006ff067230 */ /* 0x000fc40000004100 */
[C---:B------:R-:W-:Y:S01]  /*138a0*/  FMUL.FTZ R7, R4.reuse, R21 ;  /* 0x0000001504077220 */ /* 0x040fe20000410000 */
[-C--:B------:R-:W-:Y:S01]  /*138b0*/  FMUL.FTZ R4, R4, R15.reuse ;  /* 0x0000000f04047220 */ /* 0x080fe20000410000 */
[----:B------:R-:W-:Y:S02]  /*138c0*/  FFMA.FTZ R25, R5, R26, R14 ;  /* 0x0000001a05197223 */ /* 0x000fe4000001000e */
[C---:B------:R-:W-:Y:S01]  /*138d0*/  FFMA.FTZ R15, R6.reuse, R15, -R7 ;  /* 0x0000000f060f7223 */ /* 0x040fe20000010807 */
[----:B------:R-:W-:Y:S02]  /*138e0*/  HADD2.F32 R5, -RZ, R13.H1_H1 ;  /* 0x3000000dff057230 */ /* 0x000fe40000004100 */
[----:B------:R-:W-:Y:S01]  /*138f0*/  FFMA.FTZ R20, R6, R21, R4 ;  /* 0x0000001506147223 */ /* 0x000fe20000010004 */
[----:B------:R-:W-:Y:S02]  /*13900*/  HADD2.F32 R6, -RZ, R24.H1_H1 ;  /* 0x30000018ff067230 */ /* 0x000fe40000004100 */
[----:B------:R-:W-:-:S02]  /*13910*/  HADD2.F32 R14, -RZ, R27.H1_H1 ;  /* 0x3000001bff0e7230 */ /* 0x000fc40000004100 */
[----:B------:R-:W-:Y:S02]  /*13920*/  HADD2.F32 R27, -RZ, R27.H0_H0 ;  /* 0x2000001bff1b7230 */ /* 0x000fe40000004100 */
[C---:B------:R-:W-:Y:S01]  /*13930*/  FMUL.FTZ R21, R5.reuse, R6 ;  /* 0x0000000605157220 */ /* 0x040fe20000410000 */
[----:B------:R-:W-:Y:S02]  /*13940*/  HADD2.F32 R4, -RZ, R12.H1_H1 ;  /* 0x3000000cff047230 */ /* 0x000fe40000004100 */
        /* <DEDUP_REMOVED lines=10> */
[----:B------:R-:W-:Y:S02]  /*139f0*/  F2FP.SATFINITE.E4M3.F32.PACK_AB_MERGE_C R6, R33, R32, RZ ;  /* 0x000000202106723e */ /* 0x000fe400048070ff */
        /* <DEDUP_REMOVED lines=8> */
.L_x_3508:
[----:B------:R-:W-:Y:S05]  /*13a80*/  BSYNC B1 ;  /* 0x0000000000017941 */ /* 0x000fea0003800000 */
.L_x_3507:
[----:B------:R-:W-:Y:S05]  /*13a90*/  @P4 BRA `(.L_x_3498) ;  /* 0x0000003c00344947 */ /* 0x000fea0003800000 */
[----:B01-34-:R-:W0:Y:S01]  /*13aa0*/  LDS.128 R4, [R0+0x22200] ;  /* 0x0222000000047984 */ /* 0x01be220000000c00 */
[----:B-----5:R-:W-:Y:S02]  /*13ab0*/  SHF.R.U32.HI R13, RZ, 0x8, R9 ;  /* 0x00000008ff0d7819 */ /* 0x020fe40000011609 */
[----:B------:R-:W-:Y:S02]  /*13ac0*/  SHF.R.U32.HI R24, RZ, 0x8, R11 ;  /* 0x00000008ff187819 */ /* 0x000fe4000001160b */
[----:B------:R-:W-:Y:S02]  /*13ad0*/  SHF.R.U32.HI R15, RZ, 0x8, R10 ;  /* 0x00000008ff0f7819 */ /* 0x000fe4000001160a */
[----:B--2---:R-:W-:Y:S02]  /*13ae0*/  LOP3.LUT R14, R9, 0xff, RZ, 0xc0, !PT ;  /* 0x000000ff090e7812 */ /* 0x004fe400078ec0ff */
        /* <DEDUP_REMOVED lines=9> */
[----:B------:R-:W-:Y:S02]  /*13b80*/  LOP3.LUT R12, R8, 0xff, RZ, 0xc0, !PT ;  /* 0x000000ff080c7812 */ /* 0x000fe400078ec0ff */
[----:B------:R-:W-:Y:S02]  /*13b90*/  LOP3.LUT R3, R3, 0xff, RZ, 0xc0, !PT ;  /* 0x000000ff03037812 */ /* 0x000fe400078ec0ff */
[----:B------:R-:W-:Y:S02]  /*13ba0*/  LOP3.LUT R14, R14, 0xff, RZ, 0xc0, !PT ;  /* 0x000000ff0e0e7812 */ /* 0x000fe400078ec0ff */
[----:B------:R-:W-:Y:S02]  /*13bb0*/  LOP3.LUT R24, R24, 0xff, RZ, 0xc0, !PT ;  /* 0x000000ff18187812 */ /* 0x000fe400078ec0ff */
[----:B------:R-:W-:-:S02]  /*13bc0*/  LOP3.LUT R21, R10, 0xff, RZ, 0xc0, !PT ;  /* 0x000000ff0a157812 */ /* 0x000fc400078ec0ff */
[----:B------:R-:W-:Y:S02]  /*13bd0*/  PRMT R12, R3, 0x7604, R12 ;  /* 0x00007604030c7816 */ /* 0x000fe4000000000c */
[----:B------:R-:W-:Y:S02]  /*13be0*/  SHF.R.U32.HI R3, RZ, 0x10, R8 ;  /* 0x00000010ff037819 */ /* 0x000fe40000011608 */
[----:B------:R-:W-:Y:S02]  /*13bf0*/  SHF.R.U32.HI R13, RZ, 0x10, R10 ;  /* 0x00000010ff0d7819 */ /* 0x000fe4000001160a */
[----:B------:R-:W-:Y:S02]  /*13c00*/  PRMT R15, R14, 0x7054, R15 ;  /* 0x000070540e0f7816 */ /* 0x000fe4000000000f */
        /* <DEDUP_REMOVED lines=11> */
[--C-:B------:R-:W-:Y:S01]  /*13cc0*/  HADD2.F32 R9, -RZ, R3.reuse.H0_H0 ;  /* 0x20000003ff097230 */ /* 0x100fe20000004100 */
[----:B------:R-:W-:Y:S01]  /*13cd0*/  LOP3.LUT R13, R13, 0xff000000, R8, 0xf8, !PT ;  /* 0xff0000000d0d7812 */ /* 0x000fe200078ef808 */
[----:B------:R-:W-:Y:S01]  /*13ce0*/  HADD2.F32 R8, -RZ, R3.H1_H1 ;  /* 0x30000003ff087230 */ /* 0x000fe20000004100 */
        /* <DEDUP_REMOVED lines=86> */
.L_x_3492:
[----:B------:R-:W-:-:S03]  /*14250*/  UMOV UR4, 0xffffffff ;  /* 0xffffffff00047882 */ /* 0x000fc60000000000 */
[----:B------:R-:W-:Y:S05]  /*14260*/  BRA.DIV UR4, `(.L_x_3509) ;  /* 0x0000017a04287947 */ /* 0x000fea000b800000 */
[----:B------:R0:W1:Y:S04]  /*14270*/  SHFL.IDX PT, R3, R24, RZ, 0x1e1f ;  /* 0x001e1fff18037589 */ /* 0x00006800000e0000 */
[----:B------:R0:W2:Y:S04]  /*14280*/  SHFL.IDX PT, R21, R28, RZ, 0x1e1f ;  /* 0x001e1fff1c157589 */ /* 0x0000a800000e0000 */
[----:B------:R0:W3:Y:S04]  /*14290*/  SHFL.IDX PT, R0, R26, RZ, 0x1e1f ;  /* 0x001e1fff1a007589 */ /* 0x0000e800000e0000 */
[----:B------:R0:W4:Y:S02]  /*142a0*/  SHFL.IDX PT, R20, R27, RZ, 0x1e1f ;  /* 0x001e1fff1b147589 */ /* 0x00012400000e0000 */
.L_x_3723:
[----:B------:R-:W-:Y:S01]  /*142b0*/  ULDC UR4, c[0x0][0x448] ;  /* 0x0001120000047ab9 */ /* 0x000fe20000000800 */
[----:B------:R-:W-:Y:S01]  /*142c0*/  BSSY B1, `(.L_x_3510) ;  /* 0x000003b000017945 */ /* 0x000fe20003800000 */
[----:B------:R-:W-:Y:S01]  /*142d0*/  IMAD R153, R153, UR4, RZ ;  /* 0x0000000499997c24 */ /* 0x000fe2000f8e02ff */
[----:B------:R-:W-:Y:S02]  /*142e0*/  CS2R R4, SRZ ;  /* 0x0000000000047805 */ /* 0x000fe4000001ff00 */
[----:B------:R-:W-:Y:S02]  /*142f0*/  CS2R R6, SRZ ;  /* 0x0000000000067805 */ /* 0x000fe4000001ff00 */
[----:B------:R-:W-:Y:S02]  /*14300*/  CS2R R8, SRZ ;  /* 0x0000000000087805 */ /* 0x000fe4000001ff00 */
[----:B------:R-:W-:Y:S02]  /*14310*/  CS2R R12, SRZ ;  /* 0x00000000000c7805 */ /* 0x000fe4000001ff00 */
[----:B------:R-:W-:-:S02]  /*14320*/  ISETP.GE.AND P0, PT, R10, R153, PT ;  /* 0x000000990a00720c */ /* 0x000fc40003f06270 */
[----:B------:R-:W-:Y:S02]  /*14330*/  CS2R R10, SRZ ;  /* 0x00000000000a7805 */ /* 0x000fe4000001ff00 */
[----:B------:R-:W-:Y:S02]  /*14340*/  CS2R R14, SRZ ;  /* 0x00000000000e7805 */ /* 0x000fe4000001ff00 */
[----:B0-----:R-:W-:Y:S02]  /*14350*/  CS2R R24, SRZ ;  /* 0x0000000000187805 */ /* 0x001fe4000001ff00 */
[----:B------:R-:W-:Y:S02]  /*14360*/  CS2R R26, SRZ ;  /* 0x00000000001a7805 */ /* 0x000fe4000001ff00 */
[----:B------:R-:W-:Y:S02]  /*14370*/  CS2R R28, SRZ ;  /* 0x00000000001c7805 */ /* 0x000fe4000001ff00 */
[----:B------:R-:W-:-:S02]  /*14380*/  CS2R R30, SRZ ;  /* 0x00000000001e7805 */ /* 0x000fc4000001ff00 */
[----:B------:R-:W-:Y:S02]  /*14390*/  CS2R R32, SRZ ;  /* 0x0000000000207805 */ /* 0x000fe4000001ff00 */
[----:B------:R-:W-:Y:S01]  /*143a0*/  CS2R R34, SRZ ;  /* 0x0000000000227805 */ /* 0x000fe2000001ff00 */
[----:B------:R-:W-:Y:S06]  /*143b0*/  @P0 BRA `(.L_x_3511) ;  /* 0x0000000000ac0947 */ /* 0x000fec0003800000 */
[----:B------:R-:W4:Y:S04]  /*143c0*/  LDL R41, [R1+0x40] ;  /* 0x0000400001297983 */ /* 0x000f280000100800 */
[----:B------:R-:W4:Y:S01]  /*143d0*/  LDL R40, [R1+0x48] ;  /* 0x0000480001287983 */ /* 0x000f220000100800 */
[C---:B------:R-:W-:Y:S01]  /*143e0*/  VIADD R4, R18.reuse, 0x20 ;  /* 0x0000002012047836 */ /* 0x040fe20000000000 */
[----:B------:R-:W-:Y:S01]  /*143f0*/  ULDC UR4, c[0x0][0x3f4] ;  /* 0x0000fd0000047ab9 */ /* 0x000fe20000000800 */
[C---:B------:R-:W-:Y:S02]  /*14400*/  IADD3 R5, R18.reuse, 0x40, RZ ;  /* 0x0000004012057810 */ /* 0x040fe40007ffe0ff */
[----:B------:R-:W-:Y:S02]  /*14410*/  CS2R R24, SRZ ;  /* 0x0000000000187805 */ /* 0x000fe4000001ff00 */
[----:B------:R-:W-:-:S02]  /*14420*/  ISETP.GE.AND P2, PT, R18, UR4, PT ;  /* 0x0000000412007c0c */ /* 0x000fc4000bf46270 */
[----:B------:R-:W-:Y:S02]  /*14430*/  CS2R R26, SRZ ;  /* 0x00000000001a7805 */ /* 0x000fe4000001ff00 */
[----:B------:R-:W-:Y:S02]  /*14440*/  ISETP.GE.AND P1, PT, R4, UR4, PT ;  /* 0x0000000404007c0c */ /* 0x000fe4000bf26270 */
[----:B------:R-:W-:Y:S02]  /*14450*/  CS2R R6, SRZ ;  /* 0x0000000000067805 */ /* 0x000fe4000001ff00 */
[----:B------:R-:W-:Y:S02]  /*14460*/  ISETP.GE.AND P0, PT, R5, UR4, PT ;  /* 0x0000000405007c0c */ /* 0x000fe4000bf06270 */
[----:B------:R-:W-:Y:S02]  /*14470*/  CS2R R28, SRZ ;  /* 0x00000000001c7805 */ /* 0x000fe4000001ff00 */
[----:B------:R-:W-:-:S02]  /*14480*/  CS2R R30, SRZ ;  /* 0x00000000001e7805 */ /* 0x000fc4000001ff00 */
[----:B------:R-:W-:Y:S02]  /*14490*/  @!P2 SHF.R.S32.HI R5, RZ, 0x1f, R18 ;  /* 0x0000001fff05a819 */ /* 0x000fe40000011412 */
[C---:B-1----:R-:W-:Y:S02]  /*144a0*/  @!P2 IADD3 R36, P3, R18.reuse, R3, RZ ;  /* 0x000000031224a210 */ /* 0x042fe40007f7e0ff */
[----:B--2---:R-:W-:-:S03]  /*144b0*/  @!P2 IADD3 R38, P4, R18, R21, RZ ;  /* 0x000000151226a210 */ /* 0x004fc60007f9e0ff */
[--C-:B---3--:R-:W-:Y:S02]  /*144c0*/  @!P2 IMAD.X R37, R0, 0x1, R5.reuse, P3 ;  /* 0x000000010025a824 */ /* 0x108fe400018e0605 */
[----:B----4-:R-:W-:Y:S01]  /*144d0*/  @!P2 IMAD.X R39, R20, 0x1, R5, P4 ;  /* 0x000000011427a824 */ /* 0x010fe200020e0605 */
[----:B------:R-:W-:Y:S02]  /*144e0*/  CS2R R8, SRZ ;  /* 0x0000000000087805 */ /* 0x000fe4000001ff00 */
[----:B------:R-:W-:Y:S02]  /*144f0*/  CS2R R10, SRZ ;  /* 0x00000000000a7805 */ /* 0x000fe4000001ff00 */
[----:B------:R-:W-:Y:S02]  /*14500*/  CS2R R32, SRZ ;  /* 0x0000000000207805 */ /* 0x000fe4000001ff00 */
[----:B------:R-:W-:Y:S02]  /*14510*/  CS2R R34, SRZ ;  /* 0x0000000000227805 */ /* 0x000fe4000001ff00 */
[----:B------:R-:W-:-:S02]  /*14520*/  CS2R R12, SRZ ;  /* 0x00000000000c7805 */ /* 0x000fc4000001ff00 */
[----:B------:R-:W-:Y:S01]  /*14530*/  CS2R R14, SRZ ;  /* 0x00000000000e7805 */ /* 0x000fe2000001ff00 */
[----:B------:R0:W5:Y:S01]  /*14540*/  @!P2 LD.E.128 R24, desc[UR54][R36.64] ;  /* 0x000000362418a980 */ /* 0x000162000c101d00 */
[----:B------:R-:W-:Y:S02]  /*14550*/  @!P1 IMAD.SHL.U32 R42, R41, 0x10, RZ ;  /* 0x00000010292a9824 */ /* 0x000fe400078e00ff */
[----:B------:R-:W-:-:S03]  /*14560*/  @!P0 IMAD.SHL.U32 R48, R40, 0x10, RZ ;  /* 0x0000001028308824 */ /* 0x000fc600078e00ff */
[----:B------:R-:W-:Y:S02]  /*14570*/  @!P1 SHF.R.S32.HI R5, RZ, 0x1f, R42 ;  /* 0x0000001fff059819 */ /* 0x000fe4000001142a */
[-C--:B------:R-:W-:Y:S02]  /*14580*/  @!P1 IADD3 R40, P5, R3, R42.reuse, RZ ;  /* 0x0000002a03289210 */ /* 0x080fe40007fbe0ff */
[----:B------:R-:W-:Y:S02]  /*14590*/  @!P1 IADD3 R42, P4, R21, R42, RZ ;  /* 0x0000002a152a9210 */ /* 0x000fe40007f9e0ff */
[----:B------:R-:W-:Y:S02]  /*145a0*/  @!P0 IADD3 R46, P3, R3, R48, RZ ;  /* 0x00000030032e8210 */ /* 0x000fe40007f7e0ff */
[----:B------:R-:W-:Y:S01]  /*145b0*/  @!P0 SHF.R.S32.HI R3, RZ, 0x1f, R48 ;  /* 0x0000001fff038819 */ /* 0x000fe20000011430 */
[----:B------:R-:W-:Y:S01]  /*145c0*/  @!P1 IMAD.X R43, R20, 0x1, R5, P4 ;  /* 0x00000001142b9824 */ /* 0x000fe200020e0605 */
[----:B------:R-:W-:-:S02]  /*145d0*/  @!P1 IADD3.X R41, R0, R5, RZ, P5, !PT ;  /* 0x0000000500299210 */ /* 0x000fc40002ffe4ff */
[----:B------:R-:W-:Y:S02]  /*145e0*/  CS2R R4, SRZ ;  /* 0x0000000000047805 */ /* 0x000fe4000001ff00 */
[----:B------:R-:W-:Y:S01]  /*145f0*/  @!P0 IADD3 R48, P5, R21, R48, RZ ;  /* 0x0000003015308210 */ /* 0x000fe20007fbe0ff */
[--C-:B------:R-:W-:Y:S01]  /*14600*/  @!P0 IMAD.X R47, R0, 0x1, R3.reuse, P3 ;  /* 0x00000001002f8824 */ /* 0x100fe200018e0603 */
[----:B------:R0:W5:Y:S03]  /*14610*/  @!P1 LD.E.128 R8, desc[UR54][R42.64] ;  /* 0x000000362a089980 */ /* 0x000166000c101d00 */
[----:B------:R-:W-:Y:S01]  /*14620*/  @!P0 IMAD.X R49, R20, 0x1, R3, P5 ;  /* 0x0000000114318824 */ /* 0x000fe200028e0603 */
[----:B------:R0:W5:Y:S04]  /*14630*/  @!P2 LD.E.128 R4, desc[UR54][R38.64] ;  /* 0x000000362604a980 */ /* 0x000168000c101d00 */
[----:B------:R0:W5:Y:S04]  /*14640*/  @!P1 LD.E.128 R28, desc[UR54][R40.64] ;  /* 0x00000036281c9980 */ /* 0x000168000c101d00 */
[----:B------:R0:W5:Y:S04]  /*14650*/  @!P0 LD.E.128 R32, desc[UR54][R46.64] ;  /* 0x000000362e208980 */ /* 0x000168000c101d00 */
[----:B------:R0:W5:Y:S02]  /*14660*/  @!P0 LD.E.128 R12, desc[UR54][R48.64] ;  /* 0x00000036300c8980 */ /* 0x000164000c101d00 */
.L_x_3511:
[----:B------:R-:W-:Y:S05]  /*14670*/  BSYNC B1 ;  /* 0x0000000000017941 */ /* 0x000fea0003800000 */
.L_x_3510:
[----:B---3--:R-:W3:Y:S01]  /*14680*/  LDL.LU R0, [R1+0x4] ;  /* 0x0000040001007983 */ /* 0x008ee20000300800 */
[----:B------:R-:W-:Y:S01]  /*14690*/  ULEA.HI UR4, UR43, UR43, URZ, 0x1 ;  /* 0x0000002b2b047291 */ /* 0x000fe2000f8f083f */
[----:B------:R-:W-:Y:S03]  /*146a0*/  BSSY B1, `(.L_x_3512) ;  /* 0x000000a000017945 */ /* 0x000fe60003800000 */
[----:B------:R-:W-:-:S04]  /*146b0*/  ULOP3.LUT UR4, UR4, 0xfffffffe, URZ, 0xc0, !UPT ;  /* 0xfffffffe04047892 */ /* 0x000fc8000f8ec03f */
[----:B------:R-:W-:-:S06]  /*146c0*/  UIADD3 UR4, UR43, -UR4, URZ ;  /* 0x800000042b047290 */ /* 0x000fcc000fffe03f */
[----:B--2---:R-:W-:-:S05]  /*146d0*/  IMAD.U32 R21, RZ, RZ, UR4 ;  /* 0x00000004ff157e24 */ /* 0x004fca000f8e00ff */
[----:B------:R-:W-:-:S04]  /*146e0*/  SHF.L.U32 R21, R21, 0x1f, RZ ;  /* 0x0000001f15157819 */ /* 0x000fc800000006ff */
[----:B------:R-:W2:Y:S01]  /*146f0*/  SYNCS.PHASECHK.TRANS64.TRYWAIT P0, [R16+URZ+0x33400], R21 ;  /* 0x03340015100075a7 */ /* 0x000ea2000800017f */
[----:B---3--:R-:W-:-:S05]  /*14700*/  IMAD R0, R0, -0x80, R153 ;  /* 0xffffff8000007824 */ /* 0x008fca00078e0299 */
[----:B-1----:R-:W-:-:S04]  /*14710*/  VIMNMX R3, R0, 0x80, PT ;  /* 0x0000008000037848 */ /* 0x002fc80003fe0100 */
[----:B------:R-:W-:Y:S01]  /*14720*/  ISETP.GE.AND P1, PT, R220, R3, PT ;  /* 0x00000003dc00720c */ /* 0x000fe20003f26270 */
[----:B--2---:R-:W-:-:S12]  /*14730*/  @!P0 BRA `(.L_x_3513) ;  /* 0x0000017400688947 */ /* 0x004fd80003800000 */
.L_x_3724:
[----:B------:R-:W-:Y:S05]  /*14740*/  BSYNC B1 ;  /* 0x0000000000017941 */ /* 0x000fea0003800000 */
.L_x_3512:
[----:B------:R-:W-:Y:S05]  /*14750*/  @P1 BRA `(.L_x_3498) ;  /* 0x0000003000041947 */ /* 0x000fea0003800000 */
[----:B------:R-:W2:Y:S01]  /*14760*/  LDC R3, c[0x0][0x3f4] ;  /* 0x0000fd00ff037b82 */ /* 0x000ea20000000800 */
[C---:B----4-:R-:W-:Y:S01]  /*14770*/  VIADD R20, R18.reuse, 0x40 ;  /* 0x0000004012147836 */ /* 0x050fe20000000000 */
[C---:B------:R-:W-:Y:S01]  /*14780*/  IADD3 R0, R18.reuse, 0x20, RZ ;  /* 0x0000002012007810 */ /* 0x040fe20007ffe0ff */
[----:B------:R-:W-:Y:S01]  /*14790*/  BSSY B1, `(.L_x_3514) ;  /* 0x0000101000017945 */ /* 0x000fe20003800000 */
[-C--:B--2---:R-:W-:Y:S02]  /*147a0*/  ISETP.GE.AND P0, PT, R18, R3.reuse, PT ;  /* 0x000000031200720c */ /* 0x084fe40003f06270 */
[-C--:B------:R-:W-:Y:S02]  /*147b0*/  ISETP.GE.AND P1, PT, R0, R3.reuse, PT ;  /* 0x000000030000720c */ /* 0x080fe40003f26270 */
[----:B------:R-:W-:-:S09]  /*147c0*/  ISETP.GE.AND P2, PT, R20, R3, PT ;  /* 0x000000031400720c */ /* 0x000fd20003f46270 */
[----:B------:R-:W-:Y:S05]  /*147d0*/  @P0 BRA `(.L_x_3515) ;  /* 0x0000000c00f00947 */ /* 0x000fea0003800000 */
[----:B------:R-:W2:Y:S01]  /*147e0*/  LDL R68, [R1+0x70] ;  /* 0x0000700001447983 */ /* 0x000ea20000100800 */
[----:B0-----:R-:W0:Y:S01]  /*147f0*/  S2R R36, SR_TID.X ;  /* 0x0000000000247919 */ /* 0x001e220000002100 */
[----:B-----5:R-:W-:Y:S02]  /*14800*/  SHF.R.U32.HI R0, RZ, 0x8, R24 ;  /* 0x00000008ff007819 */ /* 0x020fe40000011618 */
[----:B------:R-:W-:Y:S02]  /*14810*/  LOP3.LUT R20, R24, 0xff, RZ, 0xc0, !PT ;  /* 0x000000ff18147812 */ /* 0x000fe400078ec0ff */
[----:B-1----:R-:W-:-:S04]  /*14820*/  LOP3.LUT R21, R0, 0xff, RZ, 0xc0, !PT ;  /* 0x000000ff00157812 */ /* 0x002fc800078ec0ff */
[----:B------:R-:W-:Y:S01]  /*14830*/  PRMT R45, R21, 0x7604, R20 ;  /* 0x00007604152d7816 */ /* 0x000fe20000000014 */
[----:B0-----:R-:W-:-:S05]  /*14840*/  VIADD R38, R36, 0xffffff80 ;  /* 0xffffff8024267836 */ /* 0x001fca0000000000 */
[----:B------:R-:W-:-:S04]  /*14850*/  LEA.HI R40, R38, R38, RZ, 0x1 ;  /* 0x0000002626287211 */ /* 0x000fc800078f08ff */
[----:B------:R-:W-:-:S05]  /*14860*/  LOP3.LUT R40, R40, 0xfffffffe, RZ, 0xc0, !PT ;  /* 0xfffffffe28287812 */ /* 0x000fca00078ec0ff */
[----:B------:R-:W-:-:S05]  /*14870*/  IMAD.IADD R40, R38, 0x1, -R40 ;  /* 0x0000000126287824 */ /* 0x000fca00078e0a28 */
[----:B------:R-:W-:-:S04]  /*14880*/  LEA.HI R0, R3, R40, RZ, 0x1c ;  /* 0x0000002803007211 */ /* 0x000fc800078fe0ff */
[----:B------:R-:W-:-:S04]  /*14890*/  SHF.R.S32.HI R21, RZ, 0x1f, R0 ;  /* 0x0000001fff157819 */ /* 0x000fc80000011400 */
[----:B------:R-:W-:Y:S01]  /*148a0*/  LEA.HI R20, R21, R0, RZ, 0x2 ;  /* 0x0000000015147211 */ /* 0x000fe200078f10ff */
[----:B------:R-:W-:-:S03]  /*148b0*/  IMAD.SHL.U32 R0, R0, 0x10, RZ ;  /* 0x0000001000007824 */ /* 0x000fc600078e00ff */
[----:B------:R-:W-:Y:S02]  /*148c0*/  SHF.L.U32 R20, R20, 0xb, RZ ;  /* 0x0000000b14147819 */ /* 0x000fe400000006ff */
[----:B------:R-:W-:Y:S02]  /*148d0*/  LOP3.LUT R21, R227, 0x30, R0, 0xf8, !PT ;  /* 0x00000030e3157812 */ /* 0x000fe400078ef800 */
[----:B------:R-:W-:Y:S02]  /*148e0*/  SHF.R.U32.HI R37, RZ, 0x8, R25 ;  /* 0x00000008ff257819 */ /* 0x000fe40000011619 */
[----:B------:R-:W-:Y:S02]  /*148f0*/  SHF.R.U32.HI R39, RZ, 0x8, R26 ;  /* 0x00000008ff277819 */ /* 0x000fe4000001161a */
[----:B------:R-:W-:Y:S02]  /*14900*/  LOP3.LUT R21, R21, R228, RZ, 0x3c, !PT ;  /* 0x000000e415157212 */ /* 0x000fe400078e3cff */
[----:B------:R-:W-:-:S02]  /*14910*/  LOP3.LUT R20, R20, 0xffffe000, RZ, 0xc0, !PT ;  /* 0xffffe00014147812 */ /* 0x000fc400078ec0ff */
[----:B------:R-:W-:Y:S02]  /*14920*/  LOP3.LUT R36, R25, 0xff, RZ, 0xc0, !PT ;  /* 0x000000ff19247812 */ /* 0x000fe400078ec0ff */
[----:B------:R-:W-:Y:S02]  /*14930*/  LOP3.LUT R38, R26, 0xff, RZ, 0xc0, !PT ;  /* 0x000000ff1a267812 */ /* 0x000fe400078ec0ff */
[----:B------:R-:W-:Y:S02]  /*14940*/  LOP3.LUT R37, R37, 0xff, RZ, 0xc0, !PT ;  /* 0x000000ff25257812 */ /* 0x000fe400078ec0ff */
[----:B------:R-:W-:Y:S02]  /*14950*/  LOP3.LUT R39, R39, 0xff, RZ, 0xc0, !PT ;  /* 0x000000ff27277812 */ /* 0x000fe400078ec0ff */
[----:B------:R-:W-:Y:S02]  /*14960*/  IADD3 R21, R21, R229, R20 ;  /* 0x000000e515157210 */ /* 0x000fe40007ffe014 */
[----:B------:R-:W-:-:S02]  /*14970*/  PRMT R46, R37, 0x7604, R36 ;  /* 0x00007604252e7816 */ /* 0x000fc40000000024 */
[----:B------:R-:W-:Y:S01]  /*14980*/  PRMT R47, R39, 0x7604, R38 ;  /* 0x00007604272f7816 */ /* 0x000fe20000000026 */
[----:B------:R-:W-:Y:S01]  /*14990*/  IMAD.IADD R0, R16, 0x1, R21 ;  /* 0x0000000110007824 */ /* 0x000fe200078e0215 */
[----:B------:R-:W-:Y:S02]  /*149a0*/  SHF.R.U32.HI R37, RZ, 0x8, R27 ;  /* 0x00000008ff257819 */ /* 0x000fe4000001161b */
[----:B------:R-:W-:Y:S02]  /*149b0*/  SHF.R.U32.HI R39, RZ, 0x8, R4 ;  /* 0x00000008ff277819 */ /* 0x000fe40000011604 */
[----:B------:R-:W-:Y:S02]  /*149c0*/  SHF.R.U32.HI R40, RZ, 0x8, R5 ;  /* 0x00000008ff287819 */ /* 0x000fe40000011605 */
[----:B------:R-:W-:Y:S02]  /*149d0*/  LOP3.LUT R36, R27, 0xff, RZ, 0xc0, !PT ;  /* 0x000000ff1b247812 */ /* 0x000fe400078ec0ff */
[----:B------:R-:W-:-:S02]  /*149e0*/  LOP3.LUT R38, R4, 0xff, RZ, 0xc0, !PT ;  /* 0x000000ff04267812 */ /* 0x000fc400078ec0ff */
[----:B------:R-:W-:Y:S02]  /*149f0*/  LOP3.LUT R37, R37, 0xff, RZ, 0xc0, !PT ;  /* 0x000000ff25257812 */ /* 0x000fe400078ec0ff */
[----:B------:R-:W-:Y:S02]  /*14a00*/  LOP3.LUT R39, R39, 0xff, RZ, 0xc0, !PT ;  /* 0x000000ff27277812 */ /* 0x000fe400078ec0ff */
[----:B------:R-:W-:Y:S02]  /*14a10*/  LOP3.LUT R21, R40, 0xff, RZ, 0xc0, !PT ;  /* 0x000000ff28157812 */ /* 0x000fe400078ec0ff */
[----:B------:R-:W0:Y:S01]  /*14a20*/  LDS.128 R40, [R0+0x1e200] ;  /* 0x01e2000000287984 */ /* 0x000e220000000c00 */
[----:B------:R-:W-:Y:S02]  /*14a30*/  PRMT R48, R37, 0x7604, R36 ;  /* 0x0000760425307816 */ /* 0x000fe40000000024 */
[----:B------:R-:W-:Y:S02]  /*14a40*/  PRMT R53, R39, 0x7604, R38 ;  /* 0x0000760427357816 */ /* 0x000fe40000000026 */
[----:B------:R-:W-:-:S02]  /*14a50*/  SHF.R.U32.HI R50, RZ, 0x8, R6 ;  /* 0x00000008ff327819 */ /* 0x000fc40000011606 */
[----:B------:R-:W-:Y:S02]  /*14a60*/  LOP3.LUT R20, R5, 0xff, RZ, 0xc0, !PT ;  /* 0x000000ff05147812 */ /* 0x000fe400078ec0ff */
[----:B------:R-:W-:Y:S02]  /*14a70*/  LOP3.LUT R49, R6, 0xff, RZ, 0xc0, !PT ;  /* 0x000000ff06317812 */ /* 0x000fe400078ec0ff */
[----:B------:R-:W-:Y:S02]  /*14a80*/  LOP3.LUT R50, R50, 0xff, RZ, 0xc0, !PT ;  /* 0x000000ff32327812 */ /* 0x000fe400078ec0ff */
[----:B------:R-:W-:Y:S02]  /*14a90*/  PRMT R20, R21, 0x7604, R20 ;  /* 0x0000760415147816 */ /* 0x000fe40000000014 */
[----:B------:R-:W-:Y:S02]  /*14aa0*/  SHF.R.U32.HI R55, RZ, 0x10, R5 ;  /* 0x00000010ff377819 */ /* 0x000fe40000011605 */
[----:B------:R-:W-:-:S02]  /*14ab0*/  SHF.R.U32.HI R21, RZ, 0x10, R25 ;  /* 0x00000010ff157819 */ /* 0x000fc40000011619 */
[----:B------:R-:W-:Y:S02]  /*14ac0*/  PRMT R57, R50, 0x7604, R49 ;  /* 0x0000760432397816 */ /* 0x000fe40000000031 */
[----:B------:R-:W-:Y:S01]  /*14ad0*/  SHF.R.U32.HI R49, RZ, 0x10, R27 ;  /* 0x00000010ff317819 */ /* 0x000fe2000001161b */
[----:B------:R-:W-:Y:S01]  /*14ae0*/  IMAD.U32 R55, R55, 0x10000, RZ ;  /* 0x0001000037377824 */ /* 0x000fe200078e00ff */
[----:B------:R-:W-:Y:S01]  /*14af0*/  SHF.R.U32.HI R52, RZ, 0x8, R7 ;  /* 0x00000008ff347819 */ /* 0x000fe20000011607 */
[----:B------:R-:W-:Y:S01]  /*14b00*/  IMAD.U32 R21, R21, 0x10000, RZ ;  /* 0x0001000015157824 */ /* 0x000fe200078e00ff */
[----:B------:R-:W-:Y:S01]  /*14b10*/  LOP3.LUT R51, R7, 0xff, RZ, 0xc0, !PT ;  /* 0x000000ff07337812 */ /* 0x000fe200078ec0ff */
[----:B------:R-:W-:Y:S01]  /*14b20*/  IMAD.U32 R49, R49, 0x10000, RZ ;  /* 0x0001000031317824 */ /* 0x000fe200078e00ff */
[----:B------:R-:W-:Y:S02]  /*14b30*/  LOP3.LUT R52, R52, 0xff, RZ, 0xc0, !PT ;  /* 0x000000ff34347812 */ /* 0x000fe400078ec0ff */
[----:B------:R-:W-:-:S02]  /*14b40*/  LOP3.LUT R55, R20, 0xff0000, R55, 0xf8, !PT ;  /* 0x00ff000014377812 */ /* 0x000fc400078ef837 */
[----:B------:R-:W-:Y:S02]  /*14b50*/  LOP3.LUT R21, R46, 0xff0000, R21, 0xf8, !PT ;  /* 0x00ff00002e157812 */ /* 0x000fe400078ef815 */
[----:B------:R-:W-:Y:S02]  /*14b60*/  PRMT R52, R52, 0x7604, R51 ;  /* 0x0000760434347816 */ /* 0x000fe40000000033 */
[----:B------:R-:W-:Y:S02]  /*14b70*/  LOP3.LUT R51, R48, 0xff0000, R49, 0xf8, !PT ;  /* 0x00ff000030337812 */ /* 0x000fe400078ef831 */
[----:B------:R-:W-:Y:S02]  /*14b80*/  LOP3.LUT R47, R47, 0xff0000, R26, 0xf8, !PT ;  /* 0x00ff00002f2f7812 */ /* 0x000fe400078ef81a */
[----:B------:R-:W-:Y:S02]  /*14b90*/  LOP3.LUT R55, R55, 0xff000000, R5, 0xf8, !PT ;  /* 0xff00000037377812 */ /* 0x000fe400078ef805 */
[----:B------:R-:W-:-:S02]  /*14ba0*/  SHF.R.U32.HI R59, RZ, 0x10, R7 ;  /* 0x00000010ff3b7819 */ /* 0x000fc40000011607 */
[----:B------:R-:W-:Y:S02]  /*14bb0*/  LOP3.LUT R50, R21, 0xff000000, R25, 0xf8, !PT ;  /* 0xff00000015327812 */ /* 0x000fe400078ef819 */
[----:B------:R-:W-:Y:S02]  /*14bc0*/  LOP3.LUT R21, R53, 0xff0000, R4, 0xf8, !PT ;  /* 0x00ff000035157812 */ /* 0x000fe400078ef804 */
[----:B------:R-:W-:Y:S02]  /*14bd0*/  LOP3.LUT R45, R45, 0xff0000, R24, 0xf8, !PT ;  /* 0x00ff00002d2d7812 */ /* 0x000fe400078ef818 */
[----:B------:R-:W-:Y:S02]  /*14be0*/  LOP3.LUT R53, R51, 0xff000000, R27, 0xf8, !PT ;  /* 0xff00000033357812 */ /* 0x000fe400078ef81b */
[----:B------:R-:W-:Y:S02]  /*14bf0*/  LOP3.LUT R20, R47, 0xff000000, R26, 0xf8, !PT ;  /* 0xff0000002f147812 */ /* 0x000fe400078ef81a */
[----:B------:R-:W-:-:S02]  /*14c00*/  F2FP.F16.E4M3.UNPACK_B R56, R55 ;  /* 0x00000037ff38723e */ /* 0x000fc400020006ff */
[-C--:B0-----:R-:W-:Y:S02]  /*14c10*/  F2FP.F16.E4M3.UNPACK_B R27, R41.reuse ;  /* 0x00000029ff1b723e */ /* 0x081fe400020006ff */
[----:B------:R-:W-:Y:S02]  /*14c20*/  SHF.L.U32 R59, R59, 0x10, RZ ;  /* 0x000000103b3b7819 */ /* 0x000fe400000006ff */
[----:B------:R-:W-:Y:S02]  /*14c30*/  F2FP.F16.E4M3.UNPACK_B R26, R50 ;  /* 0x00000032ff1a723e */ /* 0x000fe400020006ff */
[----:B------:R-:W-:Y:S01]  /*14c40*/  LOP3.LUT R49, R45, 0xff000000, R24, 0xf8, !PT ;  /* 0xff0000002d317812 */ /* 0x000fe200078ef818 */
[----:B------:R-:W-:Y:S01]  /*14c50*/  HADD2.F32 R58, -RZ, R56.H0_H0 ;  /* 0x20000038ff3a7230 */ /* 0x000fe20000004100 */
[----:B------:R-:W-:Y:S01]  /*14c60*/  LOP3.LUT R59, R52, 0xff0000, R59, 0xf8, !PT ;  /* 0x00ff0000343b7812 */ /* 0x000fe200078ef83b */
[----:B------:R-:W-:Y:S02]  /*14c70*/  HADD2.F32 R5, -RZ, R27.H0_H0 ;  /* 0x2000001bff057230 */ /* 0x000fe40000004100 */
[----:B------:R-:W-:Y:S01]  /*14c80*/  HADD2.F32 R52, -RZ, R26.H0_H0 ;  /* 0x2000001aff347230 */ /* 0x000fe20000004100 */
[----:B------:R-:W-:-:S02]  /*14c90*/  F2FP.F16.E4M3.UNPACK_B R46, R41.H1 ;  /* 0x00000029ff2e723e */ /* 0x000fc400030006ff */
[C---:B------:R-:W-:Y:S01]  /*14ca0*/  FMUL.FTZ R60, R5.reuse, R58 ;  /* 0x0000003a053c7220 */ /* 0x040fe20000410000 */
[----:B------:R-:W-:Y:S01]  /*14cb0*/  F2FP.F16.E4M3.UNPACK_B R50, R50.H1 ;  /* 0x00000032ff32723e */ /* 0x000fe200030006ff */
[----:B------:R-:W-:Y:S01]  /*14cc0*/  FMUL.FTZ R51, R5, R52 ;  /* 0x0000003405337220 */ /* 0x000fe20000410000 */
[----:B------:R-:W-:Y:S02]  /*14cd0*/  LOP3.LUT R57, R57, 0xff0000, R6, 0xf8, !PT ;  /* 0x00ff000039397812 */ /* 0x000fe400078ef806 */
[----:B------:R-:W-:Y:S02]  /*14ce0*/  LOP3.LUT R59, R59, 0xff000000, R7, 0xf8, !PT ;  /* 0xff0000003b3b7812 */ /* 0x000fe400078ef807 */
[-C--:B------:R-:W-:Y:S02]  /*14cf0*/  F2FP.F16.E4M3.UNPACK_B R47, R43.reuse ;  /* 0x0000002bff2f723e */ /* 0x080fe400020006ff */
[----:B------:R-:W-:Y:S02]  /*14d00*/  F2FP.F16.E4M3.UNPACK_B R48, R43.H1 ;  /* 0x0000002bff30723e */ /* 0x000fe400030006ff */
[----:B------:R-:W-:-:S02]  /*14d10*/  F2FP.F16.E4M3.UNPACK_B R7, R42 ;  /* 0x0000002aff07723e */ /* 0x000fc400020006ff */
[----:B------:R-:W-:Y:S01]  /*14d20*/  F2FP.F16.E4M3.UNPACK_B R43, R42.H1 ;  /* 0x0000002aff2b723e */ /* 0x000fe200030006ff */
[----:B------:R-:W-:Y:S01]  /*14d30*/  HADD2.F32 R42, -RZ, R46.H0_H0 ;  /* 0x2000002eff2a7230 */ /* 0x000fe20000004100 */
[----:B------:R-:W-:Y:S02]  /*14d40*/  F2FP.F16.E4M3.UNPACK_B R55, R55.H1 ;  /* 0x00000037ff37723e */ /* 0x000fe400030006ff */
[----:B------:R-:W-:Y:S01]  /*14d50*/  LOP3.LUT R6, R57, 0xff000000, R6, 0xf8, !PT ;  /* 0xff00000039067812 */ /* 0x000fe200078ef806 */
[----:B------:R-:W-:Y:S02]  /*14d60*/  HADD2.F32 R57, -RZ, R56.H1_H1 ;  /* 0x30000038ff397230 */ /* 0x000fe40000004100 */
[--C-:B------:R-:W-:Y:S02]  /*14d70*/  HADD2.F32 R56, -RZ, R55.reuse.H0_H0 ;  /* 0x20000037ff387230 */ /* 0x100fe40000004100 */
[----:B------:R-:W-:Y:S02]  /*14d80*/  HADD2.F32 R55, -RZ, R55.H1_H1 ;  /* 0x30000037ff377230 */ /* 0x000fe40000004100 */
[----:B------:R-:W-:Y:S01]  /*14d90*/  HADD2.F32 R46, -RZ, R46.H1_H1 ;  /* 0x3000002eff2e7230 */ /* 0x000fe20000004100 */
[----:B------:R-:W-:-:S02]  /*14da0*/  LOP3.LUT R54, R21, 0xff000000, R4, 0xf8, !PT ;  /* 0xff00000015367812 */ /* 0x000fc400078ef804 */
[-C--:B------:R-:W-:Y:S02]  /*14db0*/  F2FP.F16.E4M3.UNPACK_B R41, R40.reuse ;  /* 0x00000028ff29723e */ /* 0x080fe400020006ff */
[----:B------:R-:W-:Y:S01]  /*14dc0*/  F2FP.F16.E4M3.UNPACK_B R40, R40.H1 ;  /* 0x00000028ff28723e */ /* 0x000fe200030006ff */
[----:B--2---:R-:W0:Y:S02]  /*14dd0*/  LDS.128 R36, [R68+0x1e200] ;  /* 0x01e2000044247984 */ /* 0x004e240000000c00 */
[----:B0-----:R-:W-:-:S05]  /*14de0*/  F2FP.F16.E4M3.UNPACK_B R24, R37 ;  /* 0x00000025ff18723e */ /* 0x001fca00020006ff */
[----:B------:R-:W-:Y:S01]  /*14df0*/  HADD2.F32 R25, -RZ, R24.H0_H0 ;  /* 0x20000018ff197230 */ /* 0x000fe20000004100 */
[----:B------:R-:W-:-:S04]  /*14e00*/  F2FP.F16.E4M3.UNPACK_B R37, R37.H1 ;  /* 0x00000025ff25723e */ /* 0x000fc800030006ff */
[C---:B------:R-:W-:Y:S01]  /*14e10*/  FFMA.FTZ R5, R25.reuse, R52, -R60 ;  /* 0x0000003419057223 */ /* 0x040fe2000001083c */
[----:B------:R-:W-:Y:S01]  /*14e20*/  FFMA.FTZ R25, R25, R58, R51 ;  /* 0x0000003a19197223 */ /* 0x000fe20000010033 */
[----:B------:R-:W-:Y:S02]  /*14e30*/  HADD2.F32 R51, -RZ, R26.H1_H1 ;  /* 0x3000001aff337230 */ /* 0x000fe40000004100 */
[----:B------:R-:W-:Y:S02]  /*14e40*/  HADD2.F32 R26, -RZ, R24.H1_H1 ;  /* 0x30000018ff1a7230 */ /* 0x000fe40000004100 */
[----:B------:R-:W-:Y:S02]  /*14e50*/  HADD2.F32 R52, -RZ, R50.H0_H0 ;  /* 0x20000032ff347230 */ /* 0x000fe40000004100 */
[----:B------:R-:W-:Y:S02]  /*14e60*/  HADD2.F32 R24, -RZ, R27.H1_H1 ;  /* 0x3000001bff187230 */ /* 0x000fe40000004100 */
[----:B------:R-:W-:-:S02]  /*14e70*/  HADD2.F32 R27, -RZ, R37.H0_H0 ;  /* 0x20000025ff1b7230 */ /* 0x000fc40000004100 */
[----:B------:R-:W-:Y:S01]  /*14e80*/  FMUL.FTZ R63, R42, R52 ;  /* 0x000000342a3f7220 */ /* 0x000fe20000410000 */
[C---:B------:R-:W-:Y:S01]  /*14e90*/  FMUL.FTZ R61, R24.reuse, R57 ;  /* 0x00000039183d7220 */ /* 0x040fe20000410000 */
[-C--:B------:R-:W-:Y:S01]  /*14ea0*/  FMUL.FTZ R58, R24, R51.reuse ;  /* 0x00000033183a7220 */ /* 0x080fe20000410000 */
[-C--:B------:R-:W-:Y:S01]  /*14eb0*/  FMUL.FTZ R60, R42, R56.reuse ;  /* 0x000000382a3c7220 */ /* 0x080fe20000410000 */
[C---:B------:R-:W-:Y:S01]  /*14ec0*/  FFMA.FTZ R63, R27.reuse, R56, R63 ;  /* 0x000000381b3f7223 */ /* 0x040fe2000001003f */
[C---:B------:R-:W-:Y:S01]  /*14ed0*/  FFMA.FTZ R24, R26.reuse, R51, -R61 ;  /* 0x000000331a187223 */ /* 0x040fe2000001083d */
[----:B------:R-:W-:Y:S02]  /*14ee0*/  F2FP.F16.E4M3.UNPACK_B R56, R59 ;  /* 0x0000003bff38723e */ /* 0x000fe400020006ff */
[----:B------:R-:W-:Y:S01]  /*14ef0*/  F2FP.F16.E4M3.UNPACK_B R51, R53 ;  /* 0x00000035ff33723e */ /* 0x000fe200020006ff */
[----:B------:R-:W-:Y:S01]  /*14f00*/  FFMA.FTZ R26, R26, R57, R58 ;  /* 0x000000391a1a7223 */ /* 0x000fe2000001003a */
[----:B------:R-:W-:Y:S01]  /*14f10*/  F2FP.F16.E4M3.UNPACK_B R45, R39 ;  /* 0x00000027ff2d723e */ /* 0x000fe200020006ff */
[----:B------:R-:W-:Y:S01]  /*14f20*/  FFMA.FTZ R60, R27, R52, -R60 ;  /* 0x000000341b3c7223 */ /* 0x000fe2000001083c */
[----:B------:R-:W-:-:S02]  /*14f30*/  HADD2.F32 R57, -RZ, R56.H0_H0 ;  /* 0x20000038ff397230 */ /* 0x000fc40000004100 */
[----:B------:R-:W-:Y:S02]  /*14f40*/  HADD2.F32 R42, -RZ, R47.H0_H0 ;  /* 0x2000002fff2a7230 */ /* 0x000fe40000004100 */
[----:B------:R-:W-:Y:S02]  /*14f50*/  HADD2.F32 R52, -RZ, R51.H0_H0 ;  /* 0x20000033ff347230 */ /* 0x000fe40000004100 */
[----:B------:R-:W-:Y:S02]  /*14f60*/  HADD2.F32 R50, -RZ, R50.H1_H1 ;  /* 0x30000032ff327230 */ /* 0x000fe40000004100 */
[C---:B------:R-:W-:Y:S01]  /*14f70*/  FMUL.FTZ R62, R42.reuse, R57 ;  /* 0x000000392a3e7220 */ /* 0x040fe20000410000 */
[----:B------:R-:W-:Y:S02]  /*14f80*/  HADD2.F32 R27, -RZ, R45.H0_H0 ;  /* 0x2000002dff1b7230 */ /* 0x000fe40000004100 */
[----:B------:R-:W-:Y:S01]  /*14f90*/  FMUL.FTZ R42, R42, R52 ;  /* 0x000000342a2a7220 */ /* 0x000fe20000410000 */
[----:B------:R-:W-:-:S02]  /*14fa0*/  HADD2.F32 R37, -RZ, R37.H1_H1 ;  /* 0x30000025ff257230 */ /* 0x000fc40000004100 */
[C---:B------:R-:W-:Y:S01]  /*14fb0*/  FMUL.FTZ R58, R46.reuse, R55 ;  /* 0x000000372e3a7220 */ /* 0x040fe20000410000 */
[-C--:B------:R-:W-:Y:S01]  /*14fc0*/  FMUL.FTZ R46, R46, R50.reuse ;  /* 0x000000322e2e7220 */ /* 0x080fe20000410000 */
[----:B------:R-:W-:Y:S01]  /*14fd0*/  FFMA.FTZ R57, R27, R57, R42 ;  /* 0x000000391b397223 */ /* 0x000fe2000001002a */
[----:B------:R-:W-:Y:S01]  /*14fe0*/  F2FP.F16.E4M3.UNPACK_B R59, R59.H1 ;  /* 0x0000003bff3b723e */ /* 0x000fe200030006ff */
[----:B------:R-:W-:Y:S01]  /*14ff0*/  HADD2.F32 R56, -RZ, R56.H1_H1 ;  /* 0x30000038ff387230 */ /* 0x000fe20000004100 */
[----:B------:R-:W-:Y:S01]  /*15000*/  F2FP.F16.E4M3.UNPACK_B R53, R53.H1 ;  /* 0x00000035ff35723e */ /* 0x000fe200030006ff */
[----:B------:R-:W-:Y:S02]  /*15010*/  HADD2.F32 R47, -RZ, R47.H1_H1 ;  /* 0x3000002fff2f7230 */ /* 0x000fe40000004100 */
[----:B------:R-:W-:Y:S02]  /*15020*/  HADD2.F32 R42, -RZ, R51.H1_H1 ;  /* 0x30000033ff2a7230 */ /* 0x000fe40000004100 */
[C---:B------:R-:W-:Y:S01]  /*15030*/  FFMA.FTZ R61, R37.reuse, R50, -R58 ;  /* 0x00000032253d7223 */ /* 0x040fe2000001083a */
[----:B------:R-:W-:Y:S01]  /*15040*/  FFMA.FTZ R58, R37, R55, R46 ;  /* 0x00000037253a7223 */ /* 0x000fe2000001002e */
[----:B------:R-:W-:Y:S01]  /*15050*/  FFMA.FTZ R62, R27, R52, -R62 ;  /* 0x000000341b3e7223 */ /* 0x000fe2000001083e */
[----:B------:R-:W-:Y:S01]  /*15060*/  F2FP.F16.E4M3.UNPACK_B R39, R39.H1 ;  /* 0x00000027ff27723e */ /* 0x000fe200030006ff */
[----:B------:R-:W-:-:S02]  /*15070*/  HADD2.F32 R45, -RZ, R45.H1_H1 ;  /* 0x3000002dff2d7230 */ /* 0x000fc40000004100 */
[C---:B------:R-:W-:Y:S01]  /*15080*/  FMUL.FTZ R52, R47.reuse, R56 ;  /* 0x000000382f347220 */ /* 0x040fe20000410000 */
[----:B------:R-:W-:Y:S02]  /*15090*/  HADD2.F32 R50, -RZ, R59.H0_H0 ;  /* 0x2000003bff327230 */ /* 0x000fe40000004100 */
[-C--:B------:R-:W-:Y:S01]  /*150a0*/  FMUL.FTZ R47, R47, R42.reuse ;  /* 0x0000002a2f2f7220 */ /* 0x080fe20000410000 */
[----:B------:R-:W-:Y:S02]  /*150b0*/  HADD2.F32 R37, -RZ, R48.H0_H0 ;  /* 0x20000030ff257230 */ /* 0x000fe40000004100 */
[----:B------:R-:W-:Y:S02]  /*150c0*/  HADD2.F32 R46, -RZ, R53.H0_H0 ;  /* 0x20000035ff2e7230 */ /* 0x000fe40000004100 */
[----:B------:R-:W-:Y:S01]  /*150d0*/  FFMA.FTZ R55, R45, R42, -R52 ;  /* 0x0000002a2d377223 */ /* 0x000fe20000010834 */
[----:B------:R-:W-:Y:S02]  /*150e0*/  HADD2.F32 R27, -RZ, R39.H0_H0 ;  /* 0x20000027ff1b7230 */ /* 0x000fe40000004100 */
[----:B------:R-:W-:Y:S01]  /*150f0*/  FMUL.FTZ R64, R37, R50 ;  /* 0x0000003225407220 */ /* 0x000fe20000410000 */
[----:B------:R-:W-:Y:S01]  /*15100*/  FFMA.FTZ R56, R45, R56, R47 ;  /* 0x000000382d387223 */ /* 0x000fe2000001002f */
[----:B------:R-:W-:Y:S01]  /*15110*/  FMUL.FTZ R37, R37, R46 ;  /* 0x0000002e25257220 */ /* 0x000fe20000410000 */
[----:B------:R-:W-:-:S02]  /*15120*/  F2FP.F16.E4M3.UNPACK_B R45, R54.H1 ;  /* 0x00000036ff2d723e */ /* 0x000fc400030006ff */
[----:B------:R-:W-:Y:S01]  /*15130*/  F2FP.F16.E4M3.UNPACK_B R42, R49.H1 ;  /* 0x00000031ff2a723e */ /* 0x000fe200030006ff */
[C---:B------:R-:W-:Y:S01]  /*15140*/  FFMA.FTZ R65, R27.reuse, R50, R37 ;  /* 0x000000321b417223 */ /* 0x040fe20000010025 */
[-C--:B------:R-:W-:Y:S01]  /*15150*/  F2FP.F16.E4M3.UNPACK_B R21, R36.reuse ;  /* 0x00000024ff15723e */ /* 0x080fe200020006ff */
[----:B------:R-:W-:Y:S01]  /*15160*/  HADD2.F32 R53, -RZ, R53.H1_H1 ;  /* 0x30000035ff357230 */ /* 0x000fe20000004100 */
[----:B------:R-:W-:Y:S01]  /*15170*/  F2FP.F16.E4M3.UNPACK_B R36, R36.H1 ;  /* 0x00000024ff24723e */ /* 0x000fe200030006ff */
[----:B------:R-:W-:Y:S02]  /*15180*/  HADD2.F32 R59, -RZ, R59.H1_H1 ;  /* 0x3000003bff3b7230 */ /* 0x000fe40000004100 */
[----:B------:R-:W-:Y:S01]  /*15190*/  FFMA.FTZ R64, R27, R46, -R64 ;  /* 0x0000002e1b407223 */ /* 0x000fe20000010840 */
[----:B------:R-:W-:Y:S02]  /*151a0*/  HADD2.F32 R48, -RZ, R48.H1_H1 ;  /* 0x30000030ff307230 */ /* 0x000fe40000004100 */
[----:B------:R-:W-:-:S02]  /*151b0*/  HADD2.F32 R50, -RZ, R45.H0_H0 ;  /* 0x2000002dff327230 */ /* 0x000fc40000004100 */
[----:B------:R-:W-:Y:S02]  /*151c0*/  HADD2.F32 R37, -RZ, R40.H0_H0 ;  /* 0x20000028ff257230 */ /* 0x000fe40000004100 */
[----:B------:R-:W-:Y:S02]  /*151d0*/  HADD2.F32 R46, -RZ, R42.H0_H0 ;  /* 0x2000002aff2e7230 */ /* 0x000fe40000004100 */
[C---:B------:R-:W-:Y:S01]  /*151e0*/  FMUL.FTZ R52, R48.reuse, R59 ;  /* 0x0000003b30347220 */ /* 0x040fe20000410000 */
[----:B------:R-:W-:Y:S01]  /*151f0*/  FMUL.FTZ R66, R48, R53 ;  /* 0x0000003530427220 */ /* 0x000fe20000410000 */
[----:B------:R-:W-:Y:S02]  /*15200*/  HADD2.F32 R27, -RZ, R36.H0_H0 ;  /* 0x20000024ff1b7230 */ /* 0x000fe40000004100 */
[C---:B------:R-:W-:Y:S01]  /*15210*/  FMUL.FTZ R48, R37.reuse, R50 ;  /* 0x0000003225307220 */ /* 0x040fe20000410000 */
[----:B------:R-:W-:Y:S01]  /*15220*/  FMUL.FTZ R37, R37, R46 ;  /* 0x0000002e25257220 */ /* 0x000fe20000410000 */
[----:B------:R-:W-:-:S02]  /*15230*/  HADD2.F32 R39, -RZ, R39.H1_H1 ;  /* 0x30000027ff277230 */ /* 0x000fc40000004100 */
[C---:B------:R-:W-:Y:S01]  /*15240*/  FFMA.FTZ R47, R27.reuse, R46, -R48 ;  /* 0x0000002e1b2f7223 */ /* 0x040fe20000010830 */
[----:B------:R-:W-:Y:S01]  /*15250*/  FFMA.FTZ R50, R27, R50, R37 ;  /* 0x000000321b327223 */ /* 0x000fe20000010025 */
[----:B------:R-:W-:Y:S01]  /*15260*/  HADD2.F32 R45, -RZ, R45.H1_H1 ;  /* 0x3000002dff2d7230 */ /* 0x000fe20000004100 */
[----:B------:R-:W-:Y:S01]  /*15270*/  F2FP.F16.E4M3.UNPACK_B R54, R54 ;  /* 0x00000036ff36723e */ /* 0x000fe200020006ff */
[----:B------:R-:W-:Y:S02]  /*15280*/  HADD2.F32 R40, -RZ, R40.H1_H1 ;  /* 0x30000028ff287230 */ /* 0x000fe40000004100 */
[----:B------:R-:W-:Y:S02]  /*15290*/  HADD2.F32 R27, -RZ, R42.H1_H1 ;  /* 0x3000002aff1b7230 */ /* 0x000fe40000004100 */
[C---:B------:R-:W-:Y:S01]  /*152a0*/  FFMA.FTZ R67, R39.reuse, R53, -R52 ;  /* 0x0000003527437223 */ /* 0x040fe20000010834 */
        /* <DEDUP_REMOVED lines=11> */
[C---:B------:R-:W-:Y:S01]  /*15360*/  FMUL.FTZ R42, R37.reuse, R40 ;  /* 0x00000028252a7220 */ /* 0x040fe20000410000 */
[----:B------:R-:W-:Y:S02]  /*15370*/  HADD2.F32 R54, -RZ, R54.H1_H1 ;  /* 0x30000036ff367230 */ /* 0x000fe40000004100 */
[----:B------:R-:W-:Y:S01]  /*15380*/  FMUL.FTZ R46, R37, R36 ;  /* 0x00000024252e7220 */ /* 0x000fe20000410000 */
[----:B------:R-:W-:-:S02]  /*15390*/  HADD2.F32 R41, -RZ, R41.H1_H1 ;  /* 0x30000029ff297230 */ /* 0x000fc40000004100 */
[----:B------:R-:W-:Y:S01]  /*153a0*/  FFMA.FTZ R42, R27, R36, -R42 ;  /* 0x000000241b2a7223 */ /* 0x000fe2000001082a */
[----:B------:R-:W-:Y:S01]  /*153b0*/  HADD2.F32 R36, -RZ, R49.H1_H1 ;  /* 0x30000031ff247230 */ /* 0x000fe20000004100 */
[----:B------:R-:W-:Y:S01]  /*153c0*/  F2FP.F16.E4M3.UNPACK_B R39, R6.H1 ;  /* 0x00000006ff27723e */ /* 0x000fe200030006ff */
[----:B------:R-:W-:Y:S02]  /*153d0*/  HADD2.F32 R21, -RZ, R21.H1_H1 ;  /* 0x30000015ff157230 */ /* 0x000fe40000004100 */
[----:B------:R-:W-:Y:S01]  /*153e0*/  FMUL.FTZ R48, R41, R54 ;  /* 0x0000003629307220 */ /* 0x000fe20000410000 */
[----:B------:R-:W-:Y:S01]  /*153f0*/  F2FP.F16.E4M3.UNPACK_B R37, R20.H1 ;  /* 0x00000014ff25723e */ /* 0x000fe200030006ff */
[----:B------:R-:W-:Y:S01]  /*15400*/  FFMA.FTZ R46, R27, R40, R46 ;  /* 0x000000281b2e7223 */ /* 0x000fe2000001002e */
[----:B------:R-:W-:Y:S01]  /*15410*/  F2FP.F16.E4M3.UNPACK_B R4, R38 ;  /* 0x00000026ff04723e */ /* 0x000fe200020006ff */
[----:B------:R-:W-:Y:S01]  /*15420*/  FMUL.FTZ R45, R41, R36 ;  /* 0x00000024292d7220 */ /* 0x000fe20000410000 */
[----:B------:R-:W-:Y:S01]  /*15430*/  F2FP.F16.E4M3.UNPACK_B R38, R38.H1 ;  /* 0x00000026ff26723e */ /* 0x000fe200030006ff */
[----:B------:R-:W-:-:S02]  /*15440*/  HADD2.F32 R40, -RZ, R39.H0_H0 ;  /* 0x20000027ff287230 */ /* 0x000fc40000004100 */
[C---:B------:R-:W-:Y:S01]  /*15450*/  FFMA.FTZ R41, R21.reuse, R36, -R48 ;  /* 0x0000002415297223 */ /* 0x040fe20000010830 */
[----:B------:R-:W-:Y:S02]  /*15460*/  HADD2.F32 R27, -RZ, R43.H0_H0 ;  /* 0x2000002bff1b7230 */ /* 0x000fe40000004100 */
[----:B------:R-:W-:Y:S01]  /*15470*/  FFMA.FTZ R45, R21, R54, R45 ;  /* 0x00000036152d7223 */ /* 0x000fe2000001002d */
[----:B------:R-:W-:Y:S02]  /*15480*/  HADD2.F32 R36, -RZ, R37.H0_H0 ;  /* 0x20000025ff247230 */ /* 0x000fe40000004100 */
[----:B------:R-:W-:Y:S02]  /*15490*/  HADD2.F32 R39, -RZ, R39.H1_H1 ;  /* 0x30000027ff277230 */ /* 0x000fe40000004100 */
[----:B------:R-:W-:Y:S02]  /*154a0*/  HADD2.F32 R43, -RZ, R43.H1_H1 ;  /* 0x3000002bff2b7230 */ /* 0x000fe40000004100 */
[----:B------:R-:W-:Y:S01]  /*154b0*/  FMUL.FTZ R48, R27, R40 ;  /* 0x000000281b307220 */ /* 0x000fe20000410000 */
[----:B------:R-:W-:-:S02]  /*154c0*/  HADD2.F32 R21, -RZ, R38.H0_H0 ;  /* 0x20000026ff157230 */ /* 0x000fc40000004100 */
[----:B------:R-:W-:Y:S02]  /*154d0*/  HADD2.F32 R37, -RZ, R37.H1_H1 ;  /* 0x30000025ff257230 */ /* 0x000fe40000004100 */
[----:B------:R-:W-:Y:S01]  /*154e0*/  FMUL.FTZ R54, R27, R36 ;  /* 0x000000241b367220 */ /* 0x000fe20000410000 */
[----:B------:R-:W-:Y:S01]  /*154f0*/  HADD2.F32 R38, -RZ, R38.H1_H1 ;  /* 0x30000026ff267230 */ /* 0x000fe20000004100 */
[----:B------:R-:W-:Y:S01]  /*15500*/  F2FP.F16.E4M3.UNPACK_B R20, R20 ;  /* 0x00000014ff14723e */ /* 0x000fe200020006ff */
[----:B------:R-:W-:Y:S01]  /*15510*/  FMUL.FTZ R27, R43, R39 ;  /* 0x000000272b1b7220 */ /* 0x000fe20000410000 */
[----:B------:R-:W-:Y:S01]  /*15520*/  FFMA.FTZ R48, R21, R36, -R48 ;  /* 0x0000002415307223 */ /* 0x000fe20000010830 */
[----:B------:R-:W-:Y:S01]  /*15530*/  F2FP.F16.E4M3.UNPACK_B R6, R6 ;  /* 0x00000006ff06723e */ /* 0x000fe200020006ff */
[-C--:B------:R-:W-:Y:S01]  /*15540*/  FMUL.FTZ R36, R43, R37.reuse ;  /* 0x000000252b247220 */ /* 0x080fe20000410000 */
[----:B------:R-:W-:Y:S01]  /*15550*/  FFMA.FTZ R54, R21, R40, R54 ;  /* 0x0000002815367223 */ /* 0x000fe20000010036 */
        /* <DEDUP_REMOVED lines=8> */
[----:B------:R-:W-:Y:S01]  /*155e0*/  FMUL.FTZ R39, R20, R37 ;  /* 0x0000002514277220 */ /* 0x000fe20000410000 */
[----:B------:R-:W-:-:S02]  /*155f0*/  HADD2.F32 R6, -RZ, R4.H0_H0 ;  /* 0x20000004ff067230 */ /* 0x000fc40000004100 */
[----:B------:R-:W-:Y:S01]  /*15600*/  FMUL.FTZ R20, R20, R21 ;  /* 0x0000001514147220 */ /* 0x000fe20000410000 */
[----:B------:R-:W-:Y:S02]  /*15610*/  HADD2.F32 R4, -RZ, R4.H1_H1 ;  /* 0x30000004ff047230 */ /* 0x000fe40000004100 */
[CC--:B------:R-:W-:Y:S01]  /*15620*/  FMUL.FTZ R43, R7.reuse, R36.reuse ;  /* 0x00000024072b7220 */ /* 0x0c0fe20000410000 */
        /* <DEDUP_REMOVED lines=23> */
.L_x_3515:
[----:B------:R-:W-:Y:S05]  /*157a0*/  BSYNC B1 ;  /* 0x0000000000017941 */ /* 0x000fea0003800000 */
.L_x_3514:
[----:B------:R-:W-:Y:S04]  /*157b0*/  BSSY B1, `(.L_x_3516) ;  /* 0x0000102000017945 */ /* 0x000fe80003800000 */
[----:B------:R-:W-:Y:S05]  /*157c0*/  @P1 BRA `(.L_x_3517) ;  /* 0x0000001000001947 */ /* 0x000fea0003800000 */
[----:B------:R-:W3:Y:S04]  /*157d0*/  LDL R20, [R1+0x40] ;  /* 0x0000400001147983 */ /* 0x000ee80000100800 */
[----:B------:R-:W4:Y:S01]  /*157e0*/  LDL R60, [R1+0x6c] ;  /* 0x00006c00013c7983 */ /* 0x000f220000100800 */
[----:B--2--5:R-:W-:Y:S02]  /*157f0*/  SHF.R.U32.HI R0, RZ, 0x8, R28 ;  /* 0x00000008ff007819 */ /* 0x024fe4000001161c */
[----:B------:R-:W-:Y:S02]  /*15800*/  LOP3.LUT R5, R28, 0xff, RZ, 0xc0, !PT ;  /* 0x000000ff1c057812 */ /* 0x000fe400078ec0ff */
[----:B------:R-:W-:Y:S02]  /*15810*/  LOP3.LUT R4, R0, 0xff, RZ, 0xc0, !PT ;  /* 0x000000ff00047812 */ /* 0x000fe400078ec0ff */
[----:B------:R-:W-:-:S02]  /*15820*/  SHF.R.U32.HI R24, RZ, 0x8, R31 ;  /* 0x00000008ff187819 */ /* 0x000fc4000001161f */
[----:B0-----:R-:W-:Y:S02]  /*15830*/  PRMT R37, R4, 0x7604, R5 ;  /* 0x0000760404257816 */ /* 0x001fe40000000005 */
[----:B------:R-:W-:Y:S02]  /*15840*/  SHF.R.U32.HI R6, RZ, 0x8, R29 ;  /* 0x00000008ff067819 */ /* 0x000fe4000001161d */
[----:B-1----:R-:W-:Y:S02]  /*15850*/  LOP3.LUT R21, R31, 0xff, RZ, 0xc0, !PT ;  /* 0x000000ff1f157812 */ /* 0x002fe400078ec0ff */
[----:B------:R-:W-:Y:S02]  /*15860*/  LOP3.LUT R7, R29, 0xff, RZ, 0xc0, !PT ;  /* 0x000000ff1d077812 */ /* 0x000fe400078ec0ff */
[----:B------:R-:W-:Y:S02]  /*15870*/  LOP3.LUT R6, R6, 0xff, RZ, 0xc0, !PT ;  /* 0x000000ff06067812 */ /* 0x000fe400078ec0ff */
        /* <DEDUP_REMOVED lines=9> */
[----:B------:R-:W-:Y:S02]  /*15910*/  SHF.R.U32.HI R40, RZ, 0x10, R31 ;  /* 0x00000010ff287819 */ /* 0x000fe4000001161f */
[----:B------:R-:W-:Y:S02]  /*15920*/  LOP3.LUT R38, R38, 0xff, RZ, 0xc0, !PT ;  /* 0x000000ff26267812 */ /* 0x000fe400078ec0ff */
[----:B------:R-:W-:Y:S02]  /*15930*/  LOP3.LUT R40, R40, 0xff, RZ, 0xc0, !PT ;  /* 0x000000ff28287812 */ /* 0x000fe400078ec0ff */
[----:B---3--:R-:W-:-:S02]  /*15940*/  LEA.HI R0, R3, R20, RZ, 0x1c ;  /* 0x0000001403007211 */ /* 0x008fc400078fe0ff */
[----:B------:R-:W-:Y:S02]  /*15950*/  SHF.R.U32.HI R20, RZ, 0x8, R8 ;  /* 0x00000008ff147819 */ /* 0x000fe40000011608 */
[----:B------:R-:W-:Y:S02]  /*15960*/  SHF.R.S32.HI R5, RZ, 0x1f, R0 ;  /* 0x0000001fff057819 */ /* 0x000fe40000011400 */
[----:B------:R-:W-:Y:S02]  /*15970*/  LOP3.LUT R20, R20, 0xff, RZ, 0xc0, !PT ;  /* 0x000000ff14147812 */ /* 0x000fe400078ec0ff */
[----:B------:R-:W-:Y:S01]  /*15980*/  LEA.HI R4, R5, R0, RZ, 0x2 ;  /* 0x0000000005047211 */ /* 0x000fe200078f10ff */
[----:B------:R-:W-:Y:S01]  /*15990*/  IMAD.SHL.U32 R0, R0, 0x10, RZ ;  /* 0x0000001000007824 */ /* 0x000fe200078e00ff */
[----:B------:R-:W-:Y:S02]  /*159a0*/  PRMT R45, R20, 0x7604, R25 ;  /* 0x00007604142d7816 */ /* 0x000fe40000000019 */
[----:B------:R-:W-:Y:S01]  /*159b0*/  LOP3.LUT R25, R9, 0xff, RZ, 0xc0, !PT ;  /* 0x000000ff09197812 */ /* 0x000fe200078ec0ff */
[----:B------:R-:W-:Y:S01]  /*159c0*/  IMAD.SHL.U32 R4, R4, 0x800, RZ ;  /* 0x0000080004047824 */ /* 0x000fe200078e00ff */
[----:B------:R-:W-:-:S02]  /*159d0*/  LOP3.LUT R5, R227, 0x30, R0, 0xf8, !PT ;  /* 0x00000030e3057812 */ /* 0x000fc400078ef800 */
[----:B------:R-:W-:Y:S02]  /*159e0*/  LOP3.LUT R0, R24, 0xff, RZ, 0xc0, !PT ;  /* 0x000000ff18007812 */ /* 0x000fe400078ec0ff */
[----:B------:R-:W-:Y:S02]  /*159f0*/  LOP3.LUT R5, R5, R228, RZ, 0x3c, !PT ;  /* 0x000000e405057212 */ /* 0x000fe400078e3cff */
[----:B------:R-:W-:Y:S02]  /*15a00*/  PRMT R43, R0, 0x7604, R21 ;  /* 0x00007604002b7816 */ /* 0x000fe40000000015 */
[----:B------:R-:W-:Y:S02]  /*15a10*/  LOP3.LUT R4, R4, 0xffffe000, RZ, 0xc0, !PT ;  /* 0xffffe00004047812 */ /* 0x000fe400078ec0ff */
[----:B------:R-:W-:Y:S02]  /*15a20*/  SHF.R.U32.HI R0, RZ, 0x8, R9 ;  /* 0x00000008ff007819 */ /* 0x000fe40000011609 */
[----:B------:R-:W-:-:S02]  /*15a30*/  IADD3 R21, R5, R229, R4 ;  /* 0x000000e505157210 */ /* 0x000fc40007ffe004 */
[----:B------:R-:W-:Y:S01]  /*15a40*/  SHF.R.U32.HI R24, RZ, 0x8, R11 ;  /* 0x00000008ff187819 */ /* 0x000fe2000001160b */
[----:B----4-:R-:W0:Y:S01]  /*15a50*/  LDS.128 R4, [R60+0x1e200] ;  /* 0x01e200003c047984 */ /* 0x010e220000000c00 */
[----:B------:R-:W-:Y:S02]  /*15a60*/  LOP3.LUT R0, R0, 0xff, RZ, 0xc0, !PT ;  /* 0x000000ff00007812 */ /* 0x000fe400078ec0ff */
[----:B------:R-:W-:Y:S02]  /*15a70*/  SHF.R.U32.HI R20, RZ, 0x8, R10 ;  /* 0x00000008ff147819 */ /* 0x000fe4000001160a */
[----:B------:R-:W-:Y:S02]  /*15a80*/  LOP3.LUT R24, R24, 0xff, RZ, 0xc0, !PT ;  /* 0x000000ff18187812 */ /* 0x000fe400078ec0ff */
[----:B------:R-:W-:Y:S01]  /*15a90*/  PRMT R47, R0, 0x7604, R25 ;  /* 0x00007604002f7816 */ /* 0x000fe20000000019 */
[----:B------:R-:W-:Y:S01]  /*15aa0*/  IMAD.IADD R0, R16, 0x1, R21 ;  /* 0x0000000110007824 */ /* 0x000fe200078e0215 */
[----:B------:R-:W-:-:S02]  /*15ab0*/  LOP3.LUT R20, R20, 0xff, RZ, 0xc0, !PT ;  /* 0x000000ff14147812 */ /* 0x000fc400078ec0ff */
[----:B------:R-:W-:Y:S02]  /*15ac0*/  PRMT R42, R24, 0x7604, R41 ;  /* 0x00007604182a7816 */ /* 0x000fe40000000029 */
[----:B------:R-:W-:Y:S02]  /*15ad0*/  PRMT R49, R20, 0x7604, R27 ;  /* 0x0000760414317816 */ /* 0x000fe4000000001b */
[----:B------:R-:W1:Y:S01]  /*15ae0*/  LDS.128 R24, [R0+0x1e200] ;  /* 0x01e2000000187984 */ /* 0x000e620000000c00 */
[----:B------:R-:W-:Y:S02]  /*15af0*/  SHF.R.U32.HI R21, RZ, 0x10, R29 ;  /* 0x00000010ff157819 */ /* 0x000fe4000001161d */
[----:B------:R-:W-:Y:S02]  /*15b00*/  SHF.R.U32.HI R20, RZ, 0x10, R28 ;  /* 0x00000010ff147819 */ /* 0x000fe4000001161c */
[----:B------:R-:W-:Y:S02]  /*15b10*/  LOP3.LUT R21, R21, 0xff, RZ, 0xc0, !PT ;  /* 0x000000ff15157812 */ /* 0x000fe400078ec0ff */
[----:B------:R-:W-:-:S02]  /*15b20*/  LOP3.LUT R20, R20, 0xff, RZ, 0xc0, !PT ;  /* 0x000000ff14147812 */ /* 0x000fc400078ec0ff */
[----:B------:R-:W-:Y:S02]  /*15b30*/  PRMT R21, R21, 0x7054, R36 ;  /* 0x0000705415157816 */ /* 0x000fe40000000024 */
[----:B------:R-:W-:Y:S02]  /*15b40*/  PRMT R37, R20, 0x7054, R37 ;  /* 0x0000705414257816 */ /* 0x000fe40000000025 */
[----:B------:R-:W-:Y:S02]  /*15b50*/  SHF.R.U32.HI R36, RZ, 0x10, R9 ;  /* 0x00000010ff247819 */ /* 0x000fe40000011609 */
[----:B------:R-:W-:Y:S02]  /*15b60*/  SHF.R.U32.HI R20, RZ, 0x10, R8 ;  /* 0x00000010ff147819 */ /* 0x000fe40000011608 */
[----:B------:R-:W-:Y:S02]  /*15b70*/  PRMT R41, R38, 0x7054, R39 ;  /* 0x0000705426297816 */ /* 0x000fe40000000027 */
[----:B------:R-:W-:-:S02]  /*15b80*/  SHF.R.U32.HI R39, RZ, 0x10, R11 ;  /* 0x00000010ff277819 */ /* 0x000fc4000001160b */
[----:B------:R-:W-:Y:S02]  /*15b90*/  LOP3.LUT R36, R36, 0xff, RZ, 0xc0, !PT ;  /* 0x000000ff24247812 */ /* 0x000fe400078ec0ff */
[----:B------:R-:W-:Y:S02]  /*15ba0*/  LOP3.LUT R20, R20, 0xff, RZ, 0xc0, !PT ;  /* 0x000000ff14147812 */ /* 0x000fe400078ec0ff */
[----:B------:R-:W-:Y:S02]  /*15bb0*/  SHF.R.U32.HI R38, RZ, 0x10, R10 ;  /* 0x00000010ff267819 */ /* 0x000fe4000001160a */
[----:B------:R-:W-:Y:S02]  /*15bc0*/  LOP3.LUT R39, R39, 0xff, RZ, 0xc0, !PT ;  /* 0x000000ff27277812 */ /* 0x000fe400078ec0ff */
[----:B------:R-:W-:Y:S02]  /*15bd0*/  PRMT R47, R36, 0x7054, R47 ;  /* 0x00007054242f7816 */ /* 0x000fe4000000002f */
[----:B------:R-:W-:-:S02]  /*15be0*/  PRMT R45, R20, 0x7054, R45 ;  /* 0x00007054142d7816 */ /* 0x000fc4000000002d */
[----:B------:R-:W-:Y:S02]  /*15bf0*/  PRMT R43, R40, 0x7054, R43 ;  /* 0x00007054282b7816 */ /* 0x000fe4000000002b */
[----:B------:R-:W-:Y:S02]  /*15c00*/  LOP3.LUT R38, R38, 0xff, RZ, 0xc0, !PT ;  /* 0x000000ff26267812 */ /* 0x000fe400078ec0ff */
[----:B------:R-:W-:Y:S02]  /*15c10*/  PRMT R51, R39, 0x7054, R42 ;  /* 0x0000705427337816 */ /* 0x000fe4000000002a */
        /* <DEDUP_REMOVED lines=18> */
[----:B------:R-:W-:Y:S01]  /*15d40*/  LOP3.LUT R51, R51, 0xff000000, R11, 0xf8, !PT ;  /* 0xff00000033337812 */ /* 0x000fe200078ef80b */
[--C-:B------:R-:W-:Y:S01]  /*15d50*/  HADD2.F32 R42, -RZ, R41.reuse.H0_H0 ;  /* 0x20000029ff2a7230 */ /* 0x100fe20000004100 */
[-C--:B------:R-:W-:Y:S01]  /*15d60*/  F2FP.F16.E4M3.UNPACK_B R10, R5.reuse ;  /* 0x00000005ff0a723e */ /* 0x080fe200020006ff */
[----:B------:R-:W-:Y:S01]  /*15d70*/  HADD2.F32 R41, -RZ, R41.H1_H1 ;  /* 0x30000029ff297230 */ /* 0x000fe20000004100 */
[----:B------:R-:W-:Y:S01]  /*15d80*/  F2FP.F16.E4M3.UNPACK_B R11, R5.H1 ;  /* 0x00000005ff0b723e */ /* 0x000fe200030006ff */
[----:B------:R-:W-:Y:S01]  /*15d90*/  HADD2.F32 R5, -RZ, R6.H0_H0 ;  /* 0x20000006ff057230 */ /* 0x000fe20000004100 */
[----:B------:R-:W-:Y:S01]  /*15da0*/  LOP3.LUT R43, R43, 0xff000000, R31, 0xf8, !PT ;  /* 0xff0000002b2b7812 */ /* 0x000fe200078ef81f */
[--C-:B------:R-:W-:Y:S01]  /*15db0*/  HADD2.F32 R9, -RZ, R10.reuse.H0_H0 ;  /* 0x2000000aff097230 */ /* 0x100fe20000004100 */
[-C--:B------:R-:W-:Y:S01]  /*15dc0*/  F2FP.F16.E4M3.UNPACK_B R37, R27.reuse ;  /* 0x0000001bff25723e */ /* 0x080fe200020006ff */
[----:B------:R-:W-:Y:S01]  /*15dd0*/  HADD2.F32 R10, -RZ, R10.H1_H1 ;  /* 0x3000000aff0a7230 */ /* 0x000fe20000004100 */
[----:B------:R-:W-:Y:S01]  /*15de0*/  F2FP.F16.E4M3.UNPACK_B R38, R27.H1 ;  /* 0x0000001bff26723e */ /* 0x000fe200030006ff */
[C---:B------:R-:W-:Y:S01]  /*15df0*/  FMUL.FTZ R52, R5.reuse, R48 ;  /* 0x0000003005347220 */ /* 0x040fe20000410000 */
[----:B------:R-:W-:Y:S01]  /*15e00*/  F2FP.F16.E4M3.UNPACK_B R31, R26 ;  /* 0x0000001aff1f723e */ /* 0x000fe200020006ff */
[----:B------:R-:W-:Y:S01]  /*15e10*/  FMUL.FTZ R27, R5, R42 ;  /* 0x0000002a051b7220 */ /* 0x000fe20000410000 */
[----:B------:R-:W-:Y:S01]  /*15e20*/  F2FP.F16.E4M3.UNPACK_B R36, R26.H1 ;  /* 0x0000001aff24723e */ /* 0x000fe200030006ff */
[----:B------:R-:W-:Y:S01]  /*15e30*/  HADD2.F32 R26, -RZ, R6.H1_H1 ;  /* 0x30000006ff1a7230 */ /* 0x000fe20000004100 */
[----:B------:R-:W-:Y:S01]  /*15e40*/  F2FP.F16.E4M3.UNPACK_B R30, R25.H1 ;  /* 0x00000019ff1e723e */ /* 0x000fe200030006ff */
[C---:B------:R-:W-:Y:S01]  /*15e50*/  FFMA.FTZ R5, R9.reuse, R42, -R52 ;  /* 0x0000002a09057223 */ /* 0x040fe20000010834 */
[----:B------:R-:W-:Y:S01]  /*15e60*/  F2FP.F16.E4M3.UNPACK_B R47, R47.H1 ;  /* 0x0000002fff2f723e */ /* 0x000fe200030006ff */
[----:B------:R-:W-:Y:S01]  /*15e70*/  FFMA.FTZ R9, R9, R48, R27 ;  /* 0x0000003009097223 */ /* 0x000fe2000001001b */
[----:B------:R-:W-:Y:S01]  /*15e80*/  F2FP.F16.E4M3.UNPACK_B R40, R40.H1 ;  /* 0x00000028ff28723e */ /* 0x000fe200030006ff */
[----:B------:R-:W-:-:S02]  /*15e90*/  HADD2.F32 R27, -RZ, R30.H0_H0 ;  /* 0x2000001eff1b7230 */ /* 0x000fc40000004100 */
[C---:B------:R-:W-:Y:S01]  /*15ea0*/  FMUL.FTZ R53, R26.reuse, R49 ;  /* 0x000000311a357220 */ /* 0x040fe20000410000 */
[----:B------:R-:W-:Y:S02]  /*15eb0*/  HADD2.F32 R46, -RZ, R47.H0_H0 ;  /* 0x2000002fff2e7230 */ /* 0x000fe40000004100 */
[-C--:B------:R-:W-:Y:S01]  /*15ec0*/  FMUL.FTZ R26, R26, R41.reuse ;  /* 0x000000291a1a7220 */ /* 0x080fe20000410000 */
[----:B------:R-:W-:Y:S02]  /*15ed0*/  HADD2.F32 R42, -RZ, R40.H0_H0 ;  /* 0x20000028ff2a7230 */ /* 0x000fe40000004100 */
[C---:B------:R-:W-:Y:S01]  /*15ee0*/  FFMA.FTZ R48, R10.reuse, R41, -R53 ;  /* 0x000000290a307223 */ /* 0x040fe20000010835 */
[----:B------:R-:W-:Y:S02]  /*15ef0*/  HADD2.F32 R6, -RZ, R11.H0_H0 ;  /* 0x2000000bff067230 */ /* 0x000fe40000004100 */
[C---:B------:R-:W-:Y:S01]  /*15f00*/  FMUL.FTZ R55, R27.reuse, R46 ;  /* 0x0000002e1b377220 */ /* 0x040fe20000410000 */
[----:B------:R-:W-:Y:S01]  /*15f10*/  FFMA.FTZ R52, R10, R49, R26 ;  /* 0x000000310a347223 */ /* 0x000fe2000001001a */
[----:B------:R-:W-:Y:S01]  /*15f20*/  F2FP.F16.E4M3.UNPACK_B R41, R51 ;  /* 0x00000033ff29723e */ /* 0x000fe200020006ff */
[----:B------:R-:W-:Y:S01]  /*15f30*/  FMUL.FTZ R27, R27, R42 ;  /* 0x0000002a1b1b7220 */ /* 0x000fe20000410000 */
[----:B------:R-:W-:Y:S01]  /*15f40*/  F2FP.F16.E4M3.UNPACK_B R26, R43 ;  /* 0x0000002bff1a723e */ /* 0x000fe200020006ff */
[----:B------:R-:W-:-:S02]  /*15f50*/  HADD2.F32 R10, -RZ, R37.H0_H0 ;  /* 0x20000025ff0a7230 */ /* 0x000fc40000004100 */
[C---:B------:R-:W-:Y:S01]  /*15f60*/  FFMA.FTZ R55, R6.reuse, R42, -R55 ;  /* 0x0000002a06377223 */ /* 0x040fe20000010837 */
[----:B------:R-:W-:Y:S01]  /*15f70*/  FFMA.FTZ R46, R6, R46, R27 ;  /* 0x0000002e062e7223 */ /* 0x000fe2000001001b */
[----:B------:R-:W-:Y:S01]  /*15f80*/  HADD2.F32 R49, -RZ, R41.H0_H0 ;  /* 0x20000029ff317230 */ /* 0x000fe20000004100 */
[----:B------:R-:W-:Y:S01]  /*15f90*/  F2FP.F16.E4M3.UNPACK_B R51, R51.H1 ;  /* 0x00000033ff33723e */ /* 0x000fe200030006ff */
[----:B------:R-:W-:Y:S01]  /*15fa0*/  HADD2.F32 R27, -RZ, R26.H0_H0 ;  /* 0x2000001aff1b7230 */ /* 0x000fe20000004100 */
[----:B------:R-:W-:Y:S01]  /*15fb0*/  F2FP.F16.E4M3.UNPACK_B R43, R43.H1 ;  /* 0x0000002bff2b723e */ /* 0x000fe200030006ff */
[----:B------:R-:W-:Y:S02]  /*15fc0*/  HADD2.F32 R47, -RZ, R47.H1_H1 ;  /* 0x3000002fff2f7230 */ /* 0x000fe40000004100 */
[C---:B------:R-:W-:Y:S01]  /*15fd0*/  FMUL.FTZ R53, R10.reuse, R49 ;  /* 0x000000310a357220 */ /* 0x040fe20000410000 */
[----:B------:R-:W-:Y:S02]  /*15fe0*/  HADD2.F32 R30, -RZ, R30.H1_H1 ;  /* 0x3000001eff1e7230 */ /* 0x000fe40000004100 */
[----:B------:R-:W-:Y:S01]  /*15ff0*/  FMUL.FTZ R10, R10, R27 ;  /* 0x0000001b0a0a7220 */ /* 0x000fe20000410000 */
[----:B------:R-:W-:Y:S01]  /*16000*/  HADD2.F32 R40, -RZ, R40.H1_H1 ;  /* 0x30000028ff287230 */ /* 0x000fe20000004100 */
[----:B------:R-:W-:Y:S01]  /*16010*/  F2FP.F16.E4M3.UNPACK_B R25, R24 ;  /* 0x00000018ff19723e */ /* 0x000fe200020006ff */
[----:B------:R-:W-:-:S02]  /*16020*/  HADD2.F32 R6, -RZ, R28.H0_H0 ;  /* 0x2000001cff067230 */ /* 0x000fc40000004100 */
[C---:B------:R-:W-:Y:S01]  /*16030*/  FMUL.FTZ R42, R30.reuse, R47 ;  /* 0x0000002f1e2a7220 */ /* 0x040fe20000410000 */
[----:B------:R-:W-:Y:S02]  /*16040*/  HADD2.F32 R11, -RZ, R11.H1_H1 ;  /* 0x3000000bff0b7230 */ /* 0x000fe40000004100 */
[-C--:B------:R-:W-:Y:S01]  /*16050*/  FMUL.FTZ R30, R30, R40.reuse ;  /* 0x000000281e1e7220 */ /* 0x080fe20000410000 */
[----:B------:R-:W-:Y:S02]  /*16060*/  HADD2.F32 R26, -RZ, R26.H1_H1 ;  /* 0x3000001aff1a7230 */ /* 0x000fe40000004100 */
[C---:B------:R-:W-:Y:S01]  /*16070*/  FFMA.FTZ R53, R6.reuse, R27, -R53 ;  /* 0x0000001b06357223 */ /* 0x040fe20000010835 */
[----:B------:R-:W-:Y:S01]  /*16080*/  FFMA.FTZ R49, R6, R49, R10 ;  /* 0x0000003106317223 */ /* 0x000fe2000001000a */
[----:B------:R-:W-:Y:S02]  /*16090*/  HADD2.F32 R41, -RZ, R41.H1_H1 ;  /* 0x30000029ff297230 */ /* 0x000fe40000004100 */
[----:B------:R-:W-:Y:S01]  /*160a0*/  FFMA.FTZ R42, R11, R40, -R42 ;  /* 0x000000280b2a7223 */ /* 0x000fe2000001082a */
[----:B------:R-:W-:-:S02]  /*160b0*/  HADD2.F32 R37, -RZ, R37.H1_H1 ;  /* 0x30000025ff257230 */ /* 0x000fc40000004100 */
[----:B------:R-:W-:Y:S01]  /*160c0*/  FFMA.FTZ R47, R11, R47, R30 ;  /* 0x0000002f0b2f7223 */ /* 0x000fe2000001001e */
[----:B------:R-:W-:Y:S01]  /*160d0*/  HADD2.F32 R27, -RZ, R51.H0_H0 ;  /* 0x20000033ff1b7230 */ /* 0x000fe20000004100 */
[----:B------:R-:W-:Y:S01]  /*160e0*/  F2FP.F16.E4M3.UNPACK_B R24, R24.H1 ;  /* 0x00000018ff18723e */ /* 0x000fe200030006ff */
[----:B------:R-:W-:Y:S02]  /*160f0*/  HADD2.F32 R10, -RZ, R38.H0_H0 ;  /* 0x20000026ff0a7230 */ /* 0x000fe40000004100 */
[C---:B------:R-:W-:Y:S01]  /*16100*/  FMUL.FTZ R57, R37.reuse, R41 ;  /* 0x0000002925397220 */ /* 0x040fe20000410000 */
[----:B------:R-:W-:Y:S02]  /*16110*/  HADD2.F32 R28, -RZ, R28.H1_H1 ;  /* 0x3000001cff1c7230 */ /* 0x000fe40000004100 */
[----:B------:R-:W-:Y:S01]  /*16120*/  FMUL.FTZ R30, R37, R26 ;  /* 0x0000001a251e7220 */ /* 0x000fe20000410000 */
[----:B------:R-:W-:Y:S02]  /*16130*/  HADD2.F32 R11, -RZ, R43.H0_H0 ;  /* 0x2000002bff0b7230 */ /* 0x000fe40000004100 */
[----:B------:R-:W-:Y:S01]  /*16140*/  FMUL.FTZ R37, R10, R27 ;  /* 0x0000001b0a257220 */ /* 0x000fe20000410000 */
[----:B------:R-:W-:-:S02]  /*16150*/  HADD2.F32 R6, -RZ, R29.H0_H0 ;  /* 0x2000001dff067230 */ /* 0x000fc40000004100 */
[----:B------:R-:W-:Y:S01]  /*16160*/  FFMA.FTZ R40, R28, R26, -R57 ;  /* 0x0000001a1c287223 */ /* 0x000fe20000010839 */
[----:B------:R-:W-:Y:S01]  /*16170*/  F2FP.F16.E4M3.UNPACK_B R26, R45.H1 ;  /* 0x0000002dff1a723e */ /* 0x000fe200030006ff */
[-C--:B------:R-:W-:Y:S01]  /*16180*/  FMUL.FTZ R10, R10, R11.reuse ;  /* 0x0000000b0a0a7220 */ /* 0x080fe20000410000 */
[----:B------:R-:W-:Y:S02]  /*16190*/  HADD2.F32 R51, -RZ, R51.H1_H1 ;  /* 0x30000033ff337230 */ /* 0x000fe40000004100 */
[----:B------:R-:W-:Y:S01]  /*161a0*/  FFMA.FTZ R56, R6, R11, -R37 ;  /* 0x0000000b06387223 */ /* 0x000fe20000010825 */
[----:B------:R-:W-:Y:S01]  /*161b0*/  HADD2.F32 R38, -RZ, R38.H1_H1 ;  /* 0x30000026ff267230 */ /* 0x000fe20000004100 */
[----:B------:R-:W-:Y:S01]  /*161c0*/  F2FP.F16.E4M3.UNPACK_B R11, R39.H1 ;  /* 0x00000027ff0b723e */ /* 0x000fe200030006ff */
[----:B------:R-:W-:Y:S02]  /*161d0*/  HADD2.F32 R43, -RZ, R43.H1_H1 ;  /* 0x3000002bff2b7230 */ /* 0x000fe40000004100 */
[----:B------:R-:W-:Y:S01]  /*161e0*/  FFMA.FTZ R54, R28, R41, R30 ;  /* 0x000000291c367223 */ /* 0x000fe2000001001e */
[----:B------:R-:W-:Y:S01]  /*161f0*/  FFMA.FTZ R57, R6, R27, R10 ;  /* 0x0000001b06397223 */ /* 0x000fe2000001000a */
        /* <DEDUP_REMOVED lines=23> */
[----:B------:R-:W-:Y:S02]  /*16370*/  HADD2.F32 R10, -RZ, R25.H0_H0 ;  /* 0x20000019ff0a7230 */ /* 0x000fe40000004100 */
[----:B------:R-:W-:Y:S01]  /*16380*/  FFMA.FTZ R43, R8, R29, R24 ;  /* 0x0000001d082b7223 */ /* 0x000fe20000010018 */
[----:B------:R-:W-:Y:S01]  /*16390*/  HADD2.F32 R11, -RZ, R39.H0_H0 ;  /* 0x20000027ff0b7230 */ /* 0x000fe20000004100 */
[----:B------:R-:W-:Y:S01]  /*163a0*/  F2FP.SATFINITE.E4M3.F32.PACK_AB_MERGE_C R42, R42, R55, RZ ;  /* 0x000000372a2a723e */ /* 0x000fe200048070ff */
        /* <DEDUP_REMOVED lines=8> */
[----:B------:R-:W-:Y:S01]  /*16430*/  HADD2.F32 R7, -RZ, R7.H1_H1 ;  /* 0x30000007ff077230 */ /* 0x000fe20000004100 */
[----:B------:R-:W-:Y:S01]  /*16440*/  F2FP.F16.E4M3.UNPACK_B R11, R50.H1 ;  /* 0x00000032ff0b723e */ /* 0x000fe200030006ff */
[C---:B------:R-:W-:Y:S01]  /*16450*/  FMUL.FTZ R10, R25.reuse, R24 ;  /* 0x00000018190a7220 */ /* 0x040fe20000410000 */
[----:B------:R-:W-:Y:S01]  /*16460*/  F2FP.F16.E4M3.UNPACK_B R6, R20.H1 ;  /* 0x00000014ff06723e */ /* 0x000fe200030006ff */
[----:B------:R-:W-:Y:S01]  /*16470*/  FMUL.FTZ R27, R25, R8 ;  /* 0x00000008191b7220 */ /* 0x000fe20000410000 */
[----:B------:R-:W-:Y:S01]  /*16480*/  F2FP.F16.E4M3.UNPACK_B R50, R50 ;  /* 0x00000032ff32723e */ /* 0x000fe200020006ff */
[----:B------:R-:W-:Y:S01]  /*16490*/  FFMA.FTZ R26, R7, R8, -R10 ;  /* 0x00000008071a7223 */ /* 0x000fe2000001080a */
[----:B------:R-:W-:-:S02]  /*164a0*/  HADD2.F32 R25, -RZ, R11.H0_H0 ;  /* 0x2000000bff197230 */ /* 0x000fc40000004100 */
[----:B------:R-:W-:Y:S01]  /*164b0*/  FFMA.FTZ R24, R7, R24, R27 ;  /* 0x0000001807187223 */ /* 0x000fe2000001001b */
[----:B------:R-:W-:Y:S01]  /*164c0*/  HADD2.F32 R8, -RZ, R36.H0_H0 ;  /* 0x20000024ff087230 */ /* 0x000fe20000004100 */
[----:B------:R-:W-:Y:S01]  /*164d0*/  F2FP.F16.E4M3.UNPACK_B R20, R20 ;  /* 0x00000014ff14723e */ /* 0x000fe200020006ff */
[----:B------:R-:W-:Y:S01]  /*164e0*/  HADD2.F32 R7, -RZ, R6.H0_H0 ;  /* 0x20000006ff077230 */ /* 0x000fe20000004100 */
[----:B------:R-:W-:Y:S01]  /*164f0*/  F2FP.SATFINITE.E4M3.F32.PACK_AB_MERGE_C R46, R47, R46, RZ ;  /* 0x0000002e2f2e723e */ /* 0x000fe200048070ff */
[----:B------:R-:W-:Y:S02]  /*16500*/  HADD2.F32 R11, -RZ, R11.H1_H1 ;  /* 0x3000000bff0b7230 */ /* 0x000fe40000004100 */
[C---:B------:R-:W-:Y:S01]  /*16510*/  FMUL.FTZ R27, R8.reuse, R25 ;  /* 0x00000019081b7220 */ /* 0x040fe20000410000 */
[----:B------:R-:W-:Y:S02]  /*16520*/  HADD2.F32 R36, -RZ, R36.H1_H1 ;  /* 0x30000024ff247230 */ /* 0x000fe40000004100 */
[----:B------:R-:W-:Y:S01]  /*16530*/  FMUL.FTZ R39, R8, R7 ;  /* 0x0000000708277220 */ /* 0x000fe20000410000 */
[----:B------:R-:W-:Y:S01]  /*16540*/  HADD2.F32 R10, -RZ, R6.H1_H1 ;  /* 0x30000006ff0a7230 */ /* 0x000fe20000004100 */
[----:B------:R-:W-:Y:S01]  /*16550*/  F2FP.SATFINITE.E4M3.F32.PACK_AB_MERGE_C R5, R48, R5, R42 ;  /* 0x000000053005723e */ /* 0x000fe2000480702a */
[----:B------:R-:W-:-:S02]  /*16560*/  HADD2.F32 R6, -RZ, R21.H0_H0 ;  /* 0x20000015ff067230 */ /* 0x000fc40000004100 */
[C---:B------:R-:W-:Y:S01]  /*16570*/  FMUL.FTZ R8, R36.reuse, R11 ;  /* 0x0000000b24087220 */ /* 0x040fe20000410000 */
[----:B------:R-:W-:Y:S02]  /*16580*/  HADD2.F32 R21, -RZ, R21.H1_H1 ;  /* 0x30000015ff157230 */ /* 0x000fe40000004100 */
[-C--:B------:R-:W-:Y:S01]  /*16590*/  FMUL.FTZ R38, R36, R10.reuse ;  /* 0x0000000a24267220 */ /* 0x080fe20000410000 */
[----:B------:R-:W-:Y:S01]  /*165a0*/  F2FP.SATFINITE.E4M3.F32.PACK_AB_MERGE_C R9, R52, R9, R46 ;  /* 0x000000093409723e */ /* 0x000fe2000480702e */
[C---:B------:R-:W-:Y:S01]  /*165b0*/  FFMA.FTZ R27, R6.reuse, R7, -R27 ;  /* 0x00000007061b7223 */ /* 0x040fe2000001081b */
[----:B------:R-:W-:Y:S02]  /*165c0*/  HADD2.F32 R7, -RZ, R31.H0_H0 ;  /* 0x2000001fff077230 */ /* 0x000fe40000004100 */
[----:B------:R-:W-:Y:S01]  /*165d0*/  FFMA.FTZ R36, R21, R10, -R8 ;  /* 0x0000000a15247223 */ /* 0x000fe20000010808 */
[----:B------:R-:W-:Y:S02]  /*165e0*/  HADD2.F32 R10, -RZ, R50.H0_H0 ;  /* 0x20000032ff0a7230 */ /* 0x000fe40000004100 */
[----:B------:R-:W-:Y:S01]  /*165f0*/  FFMA.FTZ R39, R6, R25, R39 ;  /* 0x0000001906277223 */ /* 0x000fe20000010027 */
[----:B------:R-:W-:-:S02]  /*16600*/  HADD2.F32 R8, -RZ, R20.H0_H0 ;  /* 0x20000014ff087230 */ /* 0x000fc40000004100 */
[----:B------:R-:W-:Y:S01]  /*16610*/  FFMA.FTZ R38, R21, R11, R38 ;  /* 0x0000000b15267223 */ /* 0x000fe20000010026 */
[----:B------:R-:W-:Y:S02]  /*16620*/  HADD2.F32 R50, -RZ, R50.H1_H1 ;  /* 0x30000032ff327230 */ /* 0x000fe40000004100 */
[C---:B------:R-:W-:Y:S01]  /*16630*/  FMUL.FTZ R11, R7.reuse, R10 ;  /* 0x0000000a070b7220 */ /* 0x040fe20000410000 */
[----:B------:R-:W-:Y:S02]  /*16640*/  HADD2.F32 R31, -RZ, R31.H1_H1 ;  /* 0x3000001fff1f7230 */ /* 0x000fe40000004100 */
[----:B------:R-:W-:Y:S01]  /*16650*/  FMUL.FTZ R7, R7, R8 ;  /* 0x0000000807077220 */ /* 0x000fe20000410000 */
[----:B------:R-:W-:Y:S01]  /*16660*/  HADD2.F32 R20, -RZ, R20.H1_H1 ;  /* 0x30000014ff147230 */ /* 0x000fe20000004100 */
[----:B------:R-:W-:Y:S01]  /*16670*/  F2FP.SATFINITE.E4M3.F32.PACK_AB_MERGE_C R27, R36, R27, RZ ;  /* 0x0000001b241b723e */ /* 0x000fe200048070ff */
[--C-:B------:R-:W-:Y:S02]  /*16680*/  HADD2.F32 R6, -RZ, R4.reuse.H0_H0 ;  /* 0x20000004ff067230 */ /* 0x100fe40000004100 */
[----:B------:R-:W-:Y:S01]  /*16690*/  FMUL.FTZ R25, R31, R50 ;  /* 0x000000321f197220 */ /* 0x000fe20000410000 */
[----:B------:R-:W-:-:S02]  /*166a0*/  HADD2.F32 R4, -RZ, R4.H1_H1 ;  /* 0x30000004ff047230 */ /* 0x000fc40000004100 */
[----:B------:R-:W-:Y:S01]  /*166b0*/  FMUL.FTZ R31, R31, R20 ;  /* 0x000000141f1f7220 */ /* 0x000fe20000410000 */
[----:B------:R-:W-:Y:S01]  /*166c0*/  F2FP.SATFINITE.E4M3.F32.PACK_AB_MERGE_C R38, R38, R39, RZ ;  /* 0x000000272626723e */ /* 0x000fe200048070ff */
        /* <DEDUP_REMOVED lines=16> */
.L_x_3517:
[----:B------:R-:W-:Y:S05]  /*167d0*/  BSYNC B1 ;  /* 0x0000000000017941 */ /* 0x000fea0003800000 */
.L_x_3516:
[----:B------:R-:W-:Y:S05]  /*167e0*/  @P2 BRA `(.L_x_3498) ;  /* 0x0000000c00e02947 */ /* 0x000fea0003800000 */
[----:B--23--:R-:W2:Y:S04]  /*167f0*/  LDL R0, [R1+0x48] ;  /* 0x0000480001007983 */ /* 0x00cea80000100800 */
[----:B------:R-:W3:Y:S01]  /*16800*/  LDL R51, [R1+0x68] ;  /* 0x0000680001337983 */ /* 0x000ee20000100800 */
[----:B-----5:R-:W-:Y:S02]  /*16810*/  SHF.R.U32.HI R4, RZ, 0x8, R32 ;  /* 0x00000008ff047819 */ /* 0x020fe40000011620 */
[----:B------:R-:W-:Y:S02]  /*16820*/  SHF.R.U32.HI R8, RZ, 0x8, R34 ;  /* 0x00000008ff087819 */ /* 0x000fe40000011622 */
[----:B------:R-:W-:Y:S02]  /*16830*/  LOP3.LUT R5, R4, 0xff, RZ, 0xc0, !PT ;  /* 0x000000ff04057812 */ /* 0x000fe400078ec0ff */
[----:B------:R-:W-:-:S02]  /*16840*/  LOP3.LUT R4, R34, 0xff, RZ, 0xc0, !PT ;  /* 0x000000ff22047812 */ /* 0x000fc400078ec0ff */
[----:B------:R-:W-:Y:S02]  /*16850*/  LOP3.LUT R9, R8, 0xff, RZ, 0xc0, !PT ;  /* 0x000000ff08097812 */ /* 0x000fe400078ec0ff */
[----:B------:R-:W-:Y:S02]  /*16860*/  SHF.R.U32.HI R7, RZ, 0x8, R33 ;  /* 0x00000008ff077819 */ /* 0x000fe40000011621 */
[----:B------:R-:W-:Y:S02]  /*16870*/  PRMT R25, R9, 0x7604, R4 ;  /* 0x0000760409197816 */ /* 0x000fe40000000004 */
[----:B------:R-:W-:Y:S02]  /*16880*/  LOP3.LUT R6, R33, 0xff, RZ, 0xc0, !PT ;  /* 0x000000ff21067812 */ /* 0x000fe400078ec0ff */
[----:B------:R-:W-:Y:S02]  /*16890*/  LOP3.LUT R7, R7, 0xff, RZ, 0xc0, !PT ;  /* 0x000000ff07077812 */ /* 0x000fe400078ec0ff */
[----:B------:R-:W-:-:S02]  /*168a0*/  SHF.R.U32.HI R8, RZ, 0x8, R12 ;  /* 0x00000008ff087819 */ /* 0x000fc4000001160c */
[----:B------:R-:W-:Y:S02]  /*168b0*/  PRMT R20, R7, 0x7604, R6 ;  /* 0x0000760407147816 */ /* 0x000fe40000000006 */
[----:B------:R-:W-:Y:S02]  /*168c0*/  LOP3.LUT R7, R12, 0xff, RZ, 0xc0, !PT ;  /* 0x000000ff0c077812 */ /* 0x000fe400078ec0ff */
[----:B------:R-:W-:Y:S02]  /*168d0*/  LOP3.LUT R8, R8, 0xff, RZ, 0xc0, !PT ;  /* 0x000000ff08087812 */ /* 0x000fe400078ec0ff */
[----:B------:R-:W-:Y:S02]  /*168e0*/  SHF.R.U32.HI R6, RZ, 0x8, R35 ;  /* 0x00000008ff067819 */ /* 0x000fe40000011623 */
[----:B------:R-:W-:Y:S02]  /*168f0*/  PRMT R31, R8, 0x7604, R7 ;  /* 0x00007604081f7816 */ /* 0x000fe40000000007 */
[----:B------:R-:W-:-:S02]  /*16900*/  SHF.R.U32.HI R8, RZ, 0x8, R13 ;  /* 0x00000008ff087819 */ /* 0x000fc4000001160d */
[----:B------:R-:W-:Y:S02]  /*16910*/  LOP3.LUT R6, R6, 0xff, RZ, 0xc0, !PT ;  /* 0x000000ff06067812 */ /* 0x000fe400078ec0ff */
[----:B------:R-:W-:Y:S02]  /*16920*/  SHF.R.U32.HI R30, RZ, 0x8, R15 ;  /* 0x00000008ff1e7819 */ /* 0x000fe4000001160f */
        /* <DEDUP_REMOVED lines=9> */
[----:B0-----:R-:W-:Y:S02]  /*169c0*/  SHF.R.U32.HI R41, RZ, 0x10, R15 ;  /* 0x00000010ff297819 */ /* 0x001fe4000001160f */
[----:B------:R-:W-:-:S02]  /*169d0*/  PRMT R39, R28, 0x7604, R27 ;  /* 0x000076041c277816 */ /* 0x000fc4000000001b */
[----:B------:R-:W-:Y:S02]  /*169e0*/  SHF.R.U32.HI R27, RZ, 0x10, R35 ;  /* 0x00000010ff1b7819 */ /* 0x000fe40000011623 */
[----:B------:R-:W-:Y:S02]  /*169f0*/  SHF.L.U32 R41, R41, 0x10, RZ ;  /* 0x0000001029297819 */ /* 0x000fe400000006ff */
[----:B------:R-:W-:Y:S01]  /*16a00*/  LOP3.LUT R25, R25, 0xff0000, R34, 0xf8, !PT ;  /* 0x00ff000019197812 */ /* 0x000fe200078ef822 */
[----:B------:R-:W-:Y:S01]  /*16a10*/  IMAD.U32 R27, R27, 0x10000, RZ ;  /* 0x000100001b1b7824 */ /* 0x000fe200078e00ff */
[----:B------:R-:W-:Y:S02]  /*16a20*/  LOP3.LUT R31, R31, 0xff0000, R12, 0xf8, !PT ;  /* 0x00ff00001f1f7812 */ /* 0x000fe400078ef80c */
[----:B------:R-:W-:Y:S02]  /*16a30*/  LOP3.LUT R41, R30, 0xff0000, R41, 0xf8, !PT ;  /* 0x00ff00001e297812 */ /* 0x000fe400078ef829 */
[----:B------:R-:W-:-:S02]  /*16a40*/  LOP3.LUT R39, R39, 0xff0000, R14, 0xf8, !PT ;  /* 0x00ff000027277812 */ /* 0x000fc400078ef80e */
[----:B------:R-:W-:Y:S02]  /*16a50*/  LOP3.LUT R41, R41, 0xff000000, R15, 0xf8, !PT ;  /* 0xff00000029297812 */ /* 0x000fe400078ef80f */
[----:B------:R-:W-:Y:S02]  /*16a60*/  LOP3.LUT R40, R39, 0xff000000, R14, 0xf8, !PT ;  /* 0xff00000027287812 */ /* 0x000fe400078ef80e */
[----:B--2---:R-:W-:Y:S02]  /*16a70*/  LEA.HI R3, R3, R0, RZ, 0x1c ;  /* 0x0000000003037211 */ /* 0x004fe400078fe0ff */
[----:B------:R-:W-:-:S04]  /*16a80*/  LOP3.LUT R0, R32, 0xff, RZ, 0xc0, !PT ;  /* 0x000000ff20007812 */ /* 0x000fc800078ec0ff */
[----:B-1----:R-:W-:Y:S02]  /*16a90*/  PRMT R21, R5, 0x7604, R0 ;  /* 0x0000760405157816 */ /* 0x002fe40000000000 */
[----:B------:R-:W-:Y:S02]  /*16aa0*/  SHF.R.S32.HI R0, RZ, 0x1f, R3 ;  /* 0x0000001fff007819 */ /* 0x000fe40000011403 */
[----:B------:R-:W-:Y:S02]  /*16ab0*/  LOP3.LUT R5, R35, 0xff, RZ, 0xc0, !PT ;  /* 0x000000ff23057812 */ /* 0x000fe400078ec0ff */
[----:B------:R-:W-:Y:S01]  /*16ac0*/  LEA.HI R4, R0, R3, RZ, 0x2 ;  /* 0x0000000300047211 */ /* 0x000fe200078f10ff */
[----:B------:R-:W-:Y:S01]  /*16ad0*/  IMAD.SHL.U32 R0, R3, 0x10, RZ ;  /* 0x0000001003007824 */ /* 0x000fe200078e00ff */
[----:B------:R-:W-:Y:S02]  /*16ae0*/  PRMT R24, R6, 0x7604, R5 ;  /* 0x0000760406187816 */ /* 0x000fe40000000005 */
[----:B------:R-:W-:-:S02]  /*16af0*/  SHF.L.U32 R4, R4, 0xb, RZ ;  /* 0x0000000b04047819 */ /* 0x000fc400000006ff */
[----:B------:R-:W-:Y:S02]  /*16b00*/  LOP3.LUT R3, R227, 0x30, R0, 0xf8, !PT ;  /* 0x00000030e3037812 */ /* 0x000fe400078ef800 */
[----:B------:R-:W-:Y:S02]  /*16b10*/  LOP3.LUT R0, R4, 0xffffe000, RZ, 0xc0, !PT ;  /* 0xffffe00004007812 */ /* 0x000fe400078ec0ff */
[----:B------:R-:W-:Y:S01]  /*16b20*/  LOP3.LUT R3, R3, R228, RZ, 0x3c, !PT ;  /* 0x000000e403037212 */ /* 0x000fe200078e3cff */
[----:B---3--:R-:W0:Y:S01]  /*16b30*/  LDS.128 R4, [R51+0x1e200] ;  /* 0x01e2000033047984 */ /* 0x008e220000000c00 */
[----:B------:R-:W-:Y:S02]  /*16b40*/  LOP3.LUT R21, R21, 0xff0000, R32, 0xf8, !PT ;  /* 0x00ff000015157812 */ /* 0x000fe400078ef820 */
[----:B------:R-:W-:Y:S02]  /*16b50*/  IADD3 R3, R3, R229, R0 ;  /* 0x000000e503037210 */ /* 0x000fe40007ffe000 */
[----:B------:R-:W-:-:S03]  /*16b60*/  LOP3.LUT R27, R24, 0xff0000, R27, 0xf8, !PT ;  /* 0x00ff0000181b7812 */ /* 0x000fc600078ef81b */
        /* <DEDUP_REMOVED lines=12> */
[----:B------:R-:W-:Y:S01]  /*16c30*/  LOP3.LUT R33, R25, 0xff000000, R34, 0xf8, !PT ;  /* 0xff00000019217812 */ /* 0x000fe200078ef822 */
[--C-:B------:R-:W-:Y:S01]  /*16c40*/  HADD2.F32 R38, -RZ, R36.reuse.H0_H0 ;  /* 0x20000024ff267230 */ /* 0x100fe20000004100 */
[----:B------:R-:W-:Y:S01]  /*16c50*/  F2FP.F16.E4M3.UNPACK_B R30, R32 ;  /* 0x00000020ff1e723e */ /* 0x000fe200020006ff */
[----:B------:R-:W-:Y:S01]  /*16c60*/  HADD2.F32 R36, -RZ, R36.H1_H1 ;  /* 0x30000024ff247230 */ /* 0x000fe20000004100 */
[----:B------:R-:W-:-:S02]  /*16c70*/  LOP3.LUT R34, R27, 0xff000000, R35, 0xf8, !PT ;  /* 0xff0000001b227812 */ /* 0x000fc400078ef823 */
[----:B------:R-:W-:Y:S01]  /*16c80*/  LOP3.LUT R35, R31, 0xff000000, R12, 0xf8, !PT ;  /* 0xff0000001f237812 */ /* 0x000fe200078ef80c */
[--C-:B------:R-:W-:Y:S01]  /*16c90*/  HADD2.F32 R31, -RZ, R30.reuse.H0_H0 ;  /* 0x2000001eff1f7230 */ /* 0x100fe20000004100 */
[-C--:B0-----:R-:W-:Y:S01]  /*16ca0*/  F2FP.F16.E4M3.UNPACK_B R12, R5.reuse ;  /* 0x00000005ff0c723e */ /* 0x081fe200020006ff */
[----:B------:R-:W-:Y:S01]  /*16cb0*/  HADD2.F32 R30, -RZ, R30.H1_H1 ;  /* 0x3000001eff1e7230 */ /* 0x000fe20000004100 */
[----:B------:R-:W-:Y:S02]  /*16cc0*/  F2FP.F16.E4M3.UNPACK_B R13, R5.H1 ;  /* 0x00000005ff0d723e */ /* 0x000fe400030006ff */
[-C--:B------:R-:W-:Y:S02]  /*16cd0*/  F2FP.F16.E4M3.UNPACK_B R15, R7.reuse ;  /* 0x00000007ff0f723e */ /* 0x080fe400020006ff */
[----:B------:R-:W-:Y:S02]  /*16ce0*/  F2FP.F16.E4M3.UNPACK_B R20, R7.H1 ;  /* 0x00000007ff14723e */ /* 0x000fe400030006ff */
[----:B------:R-:W-:-:S02]  /*16cf0*/  F2FP.F16.E4M3.UNPACK_B R7, R6 ;  /* 0x00000006ff07723e */ /* 0x000fc400020006ff */
[----:B------:R-:W-:Y:S01]  /*16d00*/  F2FP.F16.E4M3.UNPACK_B R14, R6.H1 ;  /* 0x00000006ff0e723e */ /* 0x000fe200030006ff */
[--C-:B------:R-:W-:Y:S01]  /*16d10*/  HADD2.F32 R6, -RZ, R12.reuse.H0_H0 ;  /* 0x2000000cff067230 */ /* 0x100fe20000004100 */
[----:B------:R-:W-:Y:S01]  /*16d20*/  F2FP.F16.E4M3.UNPACK_B R37, R37.H1 ;  /* 0x00000025ff25723e */ /* 0x000fe200030006ff */
[----:B------:R-:W-:Y:S01]  /*16d30*/  HADD2.F32 R12, -RZ, R12.H1_H1 ;  /* 0x3000000cff0c7230 */ /* 0x000fe20000004100 */
[-C--:B-1----:R-:W-:Y:S02]  /*16d40*/  F2FP.F16.E4M3.UNPACK_B R21, R9.reuse ;  /* 0x00000009ff15723e */ /* 0x082fe400020006ff */
[----:B------:R-:W-:Y:S02]  /*16d50*/  F2FP.F16.E4M3.UNPACK_B R24, R9.H1 ;  /* 0x00000009ff18723e */ /* 0x000fe400030006ff */
[----:B------:R-:W-:Y:S01]  /*16d60*/  F2FP.F16.E4M3.UNPACK_B R32, R32.H1 ;  /* 0x00000020ff20723e */ /* 0x000fe200030006ff */
[--C-:B------:R-:W-:Y:S01]  /*16d70*/  HADD2.F32 R5, -RZ, R21.reuse.H0_H0 ;  /* 0x20000015ff057230 */ /* 0x100fe20000004100 */
[-C--:B------:R-:W-:Y:S01]  /*16d80*/  F2FP.F16.E4M3.UNPACK_B R25, R10.reuse ;  /* 0x0000000aff19723e */ /* 0x080fe200020006ff */
[----:B------:R-:W-:Y:S01]  /*16d90*/  HADD2.F32 R21, -RZ, R21.H1_H1 ;  /* 0x30000015ff157230 */ /* 0x000fe20000004100 */
[----:B------:R-:W-:Y:S01]  /*16da0*/  F2FP.F16.E4M3.UNPACK_B R26, R10.H1 ;  /* 0x0000000aff1a723e */ /* 0x000fe200030006ff */
[----:B------:R-:W-:-:S02]  /*16db0*/  HADD2.F32 R10, -RZ, R24.H0_H0 ;  /* 0x20000018ff0a7230 */ /* 0x000fc40000004100 */
[C---:B------:R-:W-:Y:S01]  /*16dc0*/  FMUL.FTZ R9, R5.reuse, R38 ;  /* 0x0000002605097220 */ /* 0x040fe20000410000 */
[-C--:B------:R-:W-:Y:S01]  /*16dd0*/  FMUL.FTZ R39, R5, R31.reuse ;  /* 0x0000001f05277220 */ /* 0x080fe20000410000 */
[C---:B------:R-:W-:Y:S01]  /*16de0*/  FMUL.FTZ R43, R21.reuse, R36 ;  /* 0x00000024152b7220 */ /* 0x040fe20000410000 */
[----:B------:R-:W-:Y:S01]  /*16df0*/  FMUL.FTZ R21, R21, R30 ;  /* 0x0000001e15157220 */ /* 0x000fe20000410000 */
[C---:B------:R-:W-:Y:S01]  /*16e00*/  FFMA.FTZ R5, R6.reuse, R31, -R9 ;  /* 0x0000001f06057223 */ /* 0x040fe20000010809 */
[----:B------:R-:W-:Y:S01]  /*16e10*/  FFMA.FTZ R9, R6, R38, R39 ;  /* 0x0000002606097223 */ /* 0x000fe20000010027 */
[----:B------:R-:W-:Y:S02]  /*16e20*/  HADD2.F32 R39, -RZ, R37.H0_H0 ;  /* 0x20000025ff277230 */ /* 0x000fe40000004100 */
[----:B------:R-:W-:Y:S01]  /*16e30*/  FFMA.FTZ R38, R12, R30, -R43 ;  /* 0x0000001e0c267223 */ /* 0x000fe2000001082b */
[----:B------:R-:W-:Y:S01]  /*16e40*/  HADD2.F32 R31, -RZ, R32.H0_H0 ;  /* 0x20000020ff1f7230 */ /* 0x000fe20000004100 */
[----:B------:R-:W-:Y:S01]  /*16e50*/  F2FP.F16.E4M3.UNPACK_B R27, R11 ;  /* 0x0000000bff1b723e */ /* 0x000fe200020006ff */
[----:B------:R-:W-:-:S02]  /*16e60*/  HADD2.F32 R6, -RZ, R13.H0_H0 ;  /* 0x2000000dff067230 */ /* 0x000fc40000004100 */
[----:B------:R-:W-:Y:S01]  /*16e70*/  FMUL.FTZ R45, R10, R39 ;  /* 0x000000270a2d7220 */ /* 0x000fe20000410000 */
[----:B------:R-:W-:Y:S01]  /*16e80*/  FFMA.FTZ R36, R12, R36, R21 ;  /* 0x000000240c247223 */ /* 0x000fe20000010015 */
[----:B------:R-:W-:Y:S01]  /*16e90*/  FMUL.FTZ R10, R10, R31 ;  /* 0x0000001f0a0a7220 */ /* 0x000fe20000410000 */
[----:B------:R-:W-:Y:S01]  /*16ea0*/  F2FP.F16.E4M3.UNPACK_B R30, R41 ;  /* 0x00000029ff1e723e */ /* 0x000fe200020006ff */
[C---:B------:R-:W-:Y:S01]  /*16eb0*/  FFMA.FTZ R45, R6.reuse, R31, -R45 ;  /* 0x0000001f062d7223 */ /* 0x040fe2000001082d */
[-C--:B------:R-:W-:Y:S01]  /*16ec0*/  F2FP.F16.E4M3.UNPACK_B R12, R34.reuse ;  /* 0x00000022ff0c723e */ /* 0x080fe200020006ff */
[----:B------:R-:W-:Y:S01]  /*16ed0*/  FFMA.FTZ R39, R6, R39, R10 ;  /* 0x0000002706277223 */ /* 0x000fe2000001000a */
[----:B------:R-:W-:Y:S01]  /*16ee0*/  HADD2.F32 R10, -RZ, R27.H0_H0 ;  /* 0x2000001bff0a7230 */ /* 0x000fe20000004100 */
[----:B------:R-:W-:Y:S01]  /*16ef0*/  F2FP.F16.E4M3.UNPACK_B R28, R11.H1 ;  /* 0x0000000bff1c723e */ /* 0x000fe200030006ff */
[----:B------:R-:W-:Y:S01]  /*16f00*/  HADD2.F32 R31, -RZ, R30.H0_H0 ;  /* 0x2000001eff1f7230 */ /* 0x000fe20000004100 */
[----:B------:R-:W-:Y:S01]  /*16f10*/  F2FP.F16.E4M3.UNPACK_B R41, R41.H1 ;  /* 0x00000029ff29723e */ /* 0x000fe200030006ff */
[----:B------:R-:W-:Y:S01]  /*16f20*/  HADD2.F32 R37, -RZ, R37.H1_H1 ;  /* 0x30000025ff257230 */ /* 0x000fe20000004100 */
[----:B------:R-:W-:Y:S01]  /*16f30*/  F2FP.F16.E4M3.UNPACK_B R34, R34.H1 ;  /* 0x00000022ff22723e */ /* 0x000fe200030006ff */
[----:B------:R-:W-:-:S02]  /*16f40*/  HADD2.F32 R24, -RZ, R24.H1_H1 ;  /* 0x30000018ff187230 */ /* 0x000fc40000004100 */
[----:B------:R-:W-:Y:S01]  /*16f50*/  FMUL.FTZ R43, R10, R31 ;  /* 0x0000001f0a2b7220 */ /* 0x000fe20000410000 */
[----:B------:R-:W-:Y:S01]  /*16f60*/  HADD2.F32 R21, -RZ, R12.H0_H0 ;  /* 0x2000000cff157230 */ /* 0x000fe20000004100 */
[----:B------:R-:W-:Y:S01]  /*16f70*/  F2FP.F16.E4M3.UNPACK_B R11, R8 ;  /* 0x00000008ff0b723e */ /* 0x000fe200020006ff */
[----:B------:R-:W-:Y:S02]  /*16f80*/  HADD2.F32 R32, -RZ, R32.H1_H1 ;  /* 0x30000020ff207230 */ /* 0x000fe40000004100 */
[----:B------:R-:W-:Y:S01]  /*16f90*/  FMUL.FTZ R42, R24, R37 ;  /* 0x00000025182a7220 */ /* 0x000fe20000410000 */
[----:B------:R-:W-:Y:S02]  /*16fa0*/  HADD2.F32 R13, -RZ, R13.H1_H1 ;  /* 0x3000000dff0d7230 */ /* 0x000fe40000004100 */
[----:B------:R-:W-:Y:S01]  /*16fb0*/  FMUL.FTZ R10, R10, R21 ;  /* 0x000000150a0a7220 */ /* 0x000fe20000410000 */
[----:B------:R-:W-:Y:S02]  /*16fc0*/  HADD2.F32 R6, -RZ, R15.H0_H0 ;  /* 0x2000000fff067230 */ /* 0x000fe40000004100 */
[----:B------:R-:W-:Y:S01]  /*16fd0*/  FMUL.FTZ R24, R24, R32 ;  /* 0x0000002018187220 */ /* 0x000fe20000410000 */
[----:B------:R-:W-:-:S02]  /*16fe0*/  HADD2.F32 R30, -RZ, R30.H1_H1 ;  /* 0x3000001eff1e7230 */ /* 0x000fc40000004100 */
[C---:B------:R-:W-:Y:S01]  /*16ff0*/  FFMA.FTZ R42, R13.reuse, R32, -R42 ;  /* 0x000000200d2a7223 */ /* 0x040fe2000001082a */
[----:B------:R-:W-:Y:S02]  /*17000*/  HADD2.F32 R27, -RZ, R27.H1_H1 ;  /* 0x3000001bff1b7230 */ /* 0x000fe40000004100 */
[C---:B------:R-:W-:Y:S01]  /*17010*/  FFMA.FTZ R43, R6.reuse, R21, -R43 ;  /* 0x00000015062b7223 */ /* 0x040fe2000001082b */
[----:B------:R-:W-:Y:S01]  /*17020*/  FFMA.FTZ R46, R6, R31, R10 ;  /* 0x0000001f062e7223 */ /* 0x000fe2000001000a */
[----:B------:R-:W-:Y:S01]  /*17030*/  FFMA.FTZ R32, R13, R37, R24 ;  /* 0x000000250d207223 */ /* 0x000fe20000010018 */
[----:B------:R-:W-:Y:S02]  /*17040*/  HADD2.F32 R21, -RZ, R41.H0_H0 ;  /* 0x20000029ff157230 */ /* 0x000fe40000004100 */
[----:B------:R-:W-:Y:S01]  /*17050*/  FMUL.FTZ R24, R27, R30 ;  /* 0x0000001e1b187220 */ /* 0x000fe20000410000 */
[----:B------:R-:W-:Y:S01]  /*17060*/  HADD2.F32 R10, -RZ, R28.H0_H0 ;  /* 0x2000001cff0a7230 */ /* 0x000fe20000004100 */
[----:B------:R-:W-:Y:S01]  /*17070*/  F2FP.F16.E4M3.UNPACK_B R8, R8.H1 ;  /* 0x00000008ff08723e */ /* 0x000fe200030006ff */
[----:B------:R-:W-:Y:S01]  /*17080*/  HADD2.F32 R13, -RZ, R34.H0_H0 ;  /* 0x20000022ff0d7230 */ /* 0x000fe20000004100 */
[----:B------:R-:W-:Y:S01]  /*17090*/  F2FP.F16.E4M3.UNPACK_B R3, R4 ;  /* 0x00000004ff03723e */ /* 0x000fe200020006ff */
[----:B------:R-:W-:-:S02]  /*170a0*/  HADD2.F32 R6, -RZ, R20.H0_H0 ;  /* 0x20000014ff067230 */ /* 0x000fc40000004100 */
[C---:B------:R-:W-:Y:S01]  /*170b0*/  FMUL.FTZ R31, R10.reuse, R21 ;  /* 0x000000150a1f7220 */ /* 0x040fe20000410000 */
[----:B------:R-:W-:Y:S02]  /*170c0*/  HADD2.F32 R12, -RZ, R12.H1_H1 ;  /* 0x3000000cff0c7230 */ /* 0x000fe40000004100 */
[----:B------:R-:W-:Y:S01]  /*170d0*/  FMUL.FTZ R10, R10, R13 ;  /* 0x0000000d0a0a7220 */ /* 0x000fe20000410000 */
[----:B------:R-:W-:Y:S01]  /*170e0*/  HADD2.F32 R15, -RZ, R15.H1_H1 ;  /* 0x3000000fff0f7230 */ /* 0x000fe20000004100 */
[----:B------:R-:W-:Y:S01]  /*170f0*/  F2FP.F16.E4M3.UNPACK_B R4, R4.H1 ;  /* 0x00000004ff04723e */ /* 0x000fe200030006ff */
[----:B------:R-:W-:Y:S02]  /*17100*/  HADD2.F32 R41, -RZ, R41.H1_H1 ;  /* 0x30000029ff297230 */ /* 0x000fe40000004100 */
[C---:B------:R-:W-:Y:S01]  /*17110*/  FFMA.FTZ R50, R6.reuse, R21, R10 ;  /* 0x0000001506327223 */ /* 0x040fe2000001000a */
[-C--:B------:R-:W-:Y:S01]  /*17120*/  FMUL.FTZ R27, R27, R12.reuse ;  /* 0x0000000c1b1b7220 */ /* 0x080fe20000410000 */
[C---:B------:R-:W-:Y:S01]  /*17130*/  FFMA.FTZ R48, R15.reuse, R12, -R24 ;  /* 0x0000000c0f307223 */ /* 0x040fe20000010818 */
[----:B------:R-:W-:Y:S01]  /*17140*/  F2FP.F16.E4M3.UNPACK_B R21, R35.H1 ;  /* 0x00000023ff15723e */ /* 0x000fe200030006ff */
[----:B------:R-:W-:Y:S01]  /*17150*/  HADD2.F32 R28, -RZ, R28.H1_H1 ;  /* 0x3000001cff1c7230 */ /* 0x000fe20000004100 */
[----:B------:R-:W-:Y:S01]  /*17160*/  F2FP.F16.E4M3.UNPACK_B R12, R29.H1 ;  /* 0x0000001dff0c723e */ /* 0x000fe200030006ff */
[----:B------:R-:W-:Y:S01]  /*17170*/  FFMA.FTZ R47, R15, R30, R27 ;  /* 0x0000001e0f2f7223 */ /* 0x000fe2000001001b */
[----:B------:R-:W-:Y:S01]  /*17180*/  FFMA.FTZ R49, R6, R13, -R31 ;  /* 0x0000000d06317223 */ /* 0x000fe2000001081f */
[----:B------:R-:W-:-:S02]  /*17190*/  HADD2.F32 R15, -RZ, R34.H1_H1 ;  /* 0x30000022ff0f7230 */ /* 0x000fc40000004100 */
[C---:B------:R-:W-:Y:S01]  /*171a0*/  FMUL.FTZ R37, R28.reuse, R41 ;  /* 0x000000291c257220 */ /* 0x040fe20000410000 */
[----:B------:R-:W-:Y:S01]  /*171b0*/  HADD2.F32 R27, -RZ, R21.H0_H0 ;  /* 0x20000015ff1b7230 */ /* 0x000fe20000004100 */
[----:B------:R-:W-:Y:S01]  /*171c0*/  F2FP.F16.E4M3.UNPACK_B R35, R35 ;  /* 0x00000023ff23723e */ /* 0x000fe200020006ff */
        /* <DEDUP_REMOVED lines=9> */
[----:B------:R-:W-:Y:S01]  /*17260*/  FFMA.FTZ R41, R20, R41, R28 ;  /* 0x0000002914297223 */ /* 0x000fe2000001001c */
[----:B------:R-:W-:Y:S02]  /*17270*/  HADD2.F32 R8, -RZ, R8.H1_H1 ;  /* 0x30000008ff087230 */ /* 0x000fe40000004100 */
[C---:B------:R-:W-:Y:S01]  /*17280*/  FFMA.FTZ R31, R6.reuse, R13, -R31 ;  /* 0x0000000d061f7223 */ /* 0x040fe2000001081f */
[----:B------:R-:W-:Y:S01]  /*17290*/  FFMA.FTZ R28, R6, R27, R10 ;  /* 0x0000001b061c7223 */ /* 0x000fe2000001000a */
[----:B------:R-:W-:Y:S02]  /*172a0*/  HADD2.F32 R13, -RZ, R12.H1_H1 ;  /* 0x3000000cff0d7230 */ /* 0x000fe40000004100 */
[----:B------:R-:W-:Y:S01]  /*172b0*/  FFMA.FTZ R34, R20, R15, -R37 ;  /* 0x0000000f14227223 */ /* 0x000fe20000010825 */
        /* <DEDUP_REMOVED lines=8> */
[----:B------:R-:W-:-:S02]  /*17340*/  HADD2.F32 R10, -RZ, R35.H1_H1 ;  /* 0x30000023ff0a7230 */ /* 0x000fc40000004100 */
[C---:B------:R-:W-:Y:S01]  /*17350*/  FMUL.FTZ R21, R6.reuse, R15 ;  /* 0x0000000f06157220 */ /* 0x040fe20000410000 */
[----:B------:R-:W-:Y:S02]  /*17360*/  HADD2.F32 R11, -RZ, R11.H1_H1 ;  /* 0x3000000bff0b7230 */ /* 0x000fe40000004100 */
[-C--:B------:R-:W-:Y:S01]  /*17370*/  FMUL.FTZ R27, R6, R13.reuse ;  /* 0x0000000d061b7220 */ /* 0x080fe20000410000 */
[----:B------:R-:W-:Y:S01]  /*17380*/  HADD2.F32 R4, -RZ, R3.H0_H0 ;  /* 0x20000003ff047230 */ /* 0x000fe20000004100 */
[----:B------:R-:W-:Y:S01]  /*17390*/  F2FP.F16.E4M3.UNPACK_B R12, R40.H1 ;  /* 0x00000028ff0c723e */ /* 0x000fe200030006ff */
[----:B------:R-:W-:Y:S02]  /*173a0*/  HADD2.F32 R6, -RZ, R29.H1_H1 ;  /* 0x3000001dff067230 */ /* 0x000fe40000004100 */
[C---:B------:R-:W-:Y:S01]  /*173b0*/  FMUL.FTZ R20, R11.reuse, R10 ;  /* 0x0000000a0b147220 */ /* 0x040fe20000410000 */
[----:B------:R-:W-:Y:S02]  /*173c0*/  HADD2.F32 R3, -RZ, R3.H1_H1 ;  /* 0x30000003ff037230 */ /* 0x000fe40000004100 */
[C---:B------:R-:W-:Y:S01]  /*173d0*/  FFMA.FTZ R21, R4.reuse, R13, -R21 ;  /* 0x0000000d04157223 */ /* 0x040fe20000010815 */
[----:B------:R-:W-:Y:S01]  /*173e0*/  FFMA.FTZ R27, R4, R15, R27 ;  /* 0x0000000f041b7223 */ /* 0x000fe2000001001b */
[----:B------:R-:W-:Y:S01]  /*173f0*/  F2FP.F16.E4M3.UNPACK_B R8, R33.H1 ;  /* 0x00000021ff08723e */ /* 0x000fe200030006ff */
[----:B------:R-:W-:Y:S01]  /*17400*/  FMUL.FTZ R11, R11, R6 ;  /* 0x000000060b0b7220 */ /* 0x000fe20000410000 */
[----:B------:R-:W-:-:S02]  /*17410*/  HADD2.F32 R13, -RZ, R12.H0_H0 ;  /* 0x2000000cff0d7230 */ /* 0x000fc40000004100 */
[C---:B------:R-:W-:Y:S01]  /*17420*/  FFMA.FTZ R20, R3.reuse, R6, -R20 ;  /* 0x0000000603147223 */ /* 0x040fe20000010814 */
[----:B------:R-:W-:Y:S02]  /*17430*/  HADD2.F32 R4, -RZ, R26.H0_H0 ;  /* 0x2000001aff047230 */ /* 0x000fe40000004100 */
        /* <DEDUP_REMOVED lines=15> */
[----:B------:R-:W-:Y:S01]  /*17530*/  FMUL.FTZ R6, R26, R11 ;  /* 0x0000000b1a067220 */ /* 0x000fe20000410000 */
[----:B------:R-:W-:Y:S01]  /*17540*/  HADD2.F32 R4, -RZ, R25.H0_H0 ;  /* 0x20000019ff047230 */ /* 0x000fe20000004100 */
[----:B------:R-:W-:Y:S01]  /*17550*/  F2FP.SATFINITE.E4M3.F32.PACK_AB_MERGE_C R42, R42, R45, RZ ;  /* 0x0000002d2a2a723e */ /* 0x000fe200048070ff */
[C---:B------:R-:W-:Y:S01]  /*17560*/  FFMA.FTZ R26, R14.reuse, R11, -R35 ;  /* 0x0000000b0e1a7223 */ /* 0x040fe20000010823 */
[----:B------:R-:W-:Y:S01]  /*17570*/  FFMA.FTZ R14, R14, R15, R6 ;  /* 0x0000000f0e0e7223 */ /* 0x000fe20000010006 */
[----:B------:R-:W-:-:S02]  /*17580*/  HADD2.F32 R6, -RZ, R33.H0_H0 ;  /* 0x20000021ff067230 */ /* 0x000fc40000004100 */
[----:B------:R-:W-:Y:S01]  /*17590*/  FMUL.FTZ R12, R4, R10 ;  /* 0x0000000a040c7220 */ /* 0x000fe20000410000 */
[----:B------:R-:W-:Y:S01]  /*175a0*/  HADD2.F32 R40, -RZ, R40.H1_H1 ;  /* 0x30000028ff287230 */ /* 0x000fe20000004100 */
[----:B------:R-:W-:Y:S01]  /*175b0*/  F2FP.SATFINITE.E4M3.F32.PACK_AB_MERGE_C R26, R26, R29, RZ ;  /* 0x0000001d1a1a723e */ /* 0x000fe200048070ff */
        /* <DEDUP_REMOVED lines=22> */
[----:B------:R-:W-:Y:S01]  /*17720*/  F2FP.SATFINITE.E4M3.F32.PACK_AB_MERGE_C R11, R47, R46, R11 ;  /* 0x0000002e2f0b723e */ /* 0x000fe2000480700b */
[----:B------:R0:W-:Y:S01]  /*17730*/  STS.128 [R51+0x1e200], R4 ;  /* 0x01e2000433007388 */ /* 0x0001e20000000c00 */
[----:B------:R-:W-:Y:S02]  /*17740*/  F2FP.SATFINITE.E4M3.F32.PACK_AB_MERGE_C R8, R24, R27, R8 ;  /* 0x0000001b1808723e */ /* 0x000fe40004807008 */
[----:B------:R-:W-:-:S05]  /*17750*/  F2FP.SATFINITE.E4M3.F32.PACK_AB_MERGE_C R10, R25, R10, R13 ;  /* 0x0000000a190a723e */ /* 0x000fca000480700d */
[----:B------:R0:W-:Y:S02]  /*17760*/  STS.128 [R0+0x1e200], R8 ;  /* 0x01e2000800007388 */ /* 0x0001e40000000c00 */
.L_x_3498:
[----:B------:R-:W-:Y:S05]  /*17770*/  BSYNC B0 ;  /* 0x0000000000007941 */ /* 0x000fea0003800000 */
.L_x_3491:
        /* <DEDUP_REMOVED lines=8> */
.L_x_3489:
[----:B0-23--:R-:W-:-:S05]  /*17800*/  IMAD.U32 R0, RZ, RZ, UR53 ;  /* 0x00000035ff007e24 */ /* 0x00dfca000f8e00ff */
[----:B------:R-:W-:-:S13]  /*17810*/  ISETP.NE.AND P0, PT, R0, 0x3, PT ;  /* 0x000000030000780c */ /* 0x000fda0003f05270 */
[----:B------:R-:W-:Y:S05]  /*17820*/  @!P0 BRA `(.L_x_3518) ;  /* 0x0000000000048947 */ /* 0x000fea0003800000 */
[----:B------:R-:W-:Y:S01]  /*17830*/  BPT.TRAP 0x1 ;  /* 0x000000040000795c */ /* 0x000fe20000300000 */
.L_x_3518:
[----:B------:R-:W-:Y:S01]  /*17840*/  IMAD R0, R147, 0x8, R16 ;  /* 0x0000000893007824 */ /* 0x000fe200078e0210 */
[----:B-1----:R-:W-:-:S04]  /*17850*/  SHF.L.U32 R3, R230, 0x1f, RZ ;  /* 0x0000001fe6037819 */ /* 0x002fc800000006ff */
[----:B------:R0:W1:Y:S01]  /*17860*/  SYNCS.PHASECHK.TRANS64.TRYWAIT P2, [R0+URZ+0x33430], R3 ;  /* 0x03343003000075a7 */ /* 0x000062000804017f */
[----:B------:R-:W-:Y:S05]  /*17870*/  @!P0 BRA `(.L_x_3519) ;  /* 0x0000000000048947 */ /* 0x000fea0003800000 */
[----:B------:R-:W-:Y:S01]  /*17880*/  BPT.TRAP 0x1 ;  /* 0x000000040000795c */ /* 0x000fe20000300000 */
.L_x_3519:
[----:B----45:R-:W2:Y:S01]  /*17890*/  S2R R4, SR_TID.X ;  /* 0x0000000000047919 */ /* 0x030ea20000002100 */
[----:B------:R-:W-:Y:S01]  /*178a0*/  IMAD.MOV.U32 R119, RZ, RZ, RZ ;  /* 0x000000ffff777224 */ /* 0x000fe200078e00ff */
[----:B--2---:R-:W-:-:S04]  /*178b0*/  LOP3.LUT R4, R4, 0x7f, RZ, 0xc0, !PT ;  /* 0x0000007f04047812 */ /* 0x004fc800078ec0ff */
[----:B------:R-:W-:Y:S01]  /*178c0*/  ISETP.NE.AND P1, PT, R4, RZ, PT ;  /* 0x000000ff0400720c */ /* 0x000fe20003f25270 */
[----:B-1----:R-:W-:-:S12]  /*178d0*/  @P2 BRA `(.L_x_3520) ;  /* 0x0000000000082947 */ /* 0x002fd80003800000 */
[----:B------:R-:W1:Y:S02]  /*178e0*/  SYNCS.PHASECHK.TRANS64.TRYWAIT P2, [R0+URZ+0x33430], R3 ;  /* 0x03343003000075a7 */ /* 0x000e64000804017f */
[----:B-1----:R-:W-:Y:S05]  /*178f0*/  @!P2 BRA `(.L_x_3521) ;  /* 0x00000144000ca947 */ /* 0x002fea0003800000 */
.L_x_3520:
[----:B------:R-:W-:Y:S05]  /*17900*/  WARPSYNC.ALL ;  /* 0x0000000000007948 */ /* 0x000fea0003800000 */
[----:B01----:R-:W-:Y:S01]  /*17910*/  VIADD R3, R16, 0x24200 ;  /* 0x0002420010037836 */ /* 0x003fe20000000000 */
[----:B------:R-:W-:Y:S01]  /*17920*/  R2UR UR32, R44 ;  /* 0x000000002c2072ca */ /* 0x000fe200000e0000 */
[----:B------:R-:W2:Y:S01]  /*17930*/  LDL R104, [R1+0x78] ;  /* 0x0000780001687983 */ /* 0x000ea20000100800 */
[----:B------:R-:W-:Y:S01]  /*17940*/  MOV R5, 0x80000020 ;  /* 0x8000002000057802 */ /* 0x000fe20000000f00 */
[----:B------:R-:W-:Y:S01]  /*17950*/  WARPGROUP.ARRIVE ;  /* 0x00000000000079c5 */ /* 0x000fe20000000000 */
[----:B------:R-:W-:Y:S01]  /*17960*/  SHF.R.U32.HI R3, RZ, 0x4, R3 ;  /* 0x00000004ff037819 */ /* 0x000fe20000011603 */
[----:B------:R-:W-:Y:S01]  /*17970*/  UMOV UR29, 0x80000020 ;  /* 0x80000020001d7882 */ /* 0x000fe20000000000 */
[----:B------:R-:W-:Y:S01]  /*17980*/  R2UR UR31, R5 ;  /* 0x00000000051f72ca */ /* 0x000fe200000e0000 */
[----:B------:R-:W-:Y:S01]  /*17990*/  IMAD.MOV.U32 R7, RZ, RZ, -0x7fffffe0 ;  /* 0x80000020ff077424 */ /* 0x000fe200078e00ff */
[----:B------:R-:W-:Y:S01]  /*179a0*/  LOP3.LUT R3, R3, 0x3fff, RZ, 0xc0, !PT ;  /* 0x00003fff03037812 */ /* 0x000fe200078ec0ff */
[----:B------:R-:W-:Y:S01]  /*179b0*/  UMOV UR5, UR29 ;  /* 0x0000001d00057c82 */ /* 0x000fe20008000000 */
[----:B------:R-:W-:Y:S01]  /*179c0*/  MOV R9, 0x80000020 ;  /* 0x8000002000097802 */ /* 0x000fe20000000f00 */
[----:B------:R-:W-:Y:S01]  /*179d0*/  UMOV UR9, UR29 ;  /* 0x0000001d00097c82 */ /* 0x000fe20008000000 */
[----:B------:R-:W-:Y:S01]  /*179e0*/  LOP3.LUT R14, R3, 0x10000, RZ, 0xfc, !PT ;  /* 0x00010000030e7812 */ /* 0x000fe200078efcff */
[----:B------:R-:W-:Y:S01]  /*179f0*/  ULOP3.LUT UR32, UR32, 0x10000, URZ, 0xfc, !UPT ;  /* 0x0001000020207892 */ /* 0x000fe2000f8efc3f */
[----:B------:R-:W-:Y:S01]  /*17a00*/  R2UR UR7, R9 ;  /* 0x00000000090772ca */ /* 0x000fe200000e0000 */
[----:B------:R-:W-:Y:S01]  /*17a10*/  IMAD.MOV.U32 R9, RZ, RZ, -0x7fffffe0 ;  /* 0x80000020ff097424 */ /* 0x000fe200078e00ff */
[----:B------:R-:W-:Y:S01]  /*17a20*/  UMOV UR13, UR29 ;  /* 0x0000001d000d7c82 */ /* 0x000fe20008000000 */
[----:B------:R-:W-:Y:S01]  /*17a30*/  IMAD R4, R147, 0x780, R14 ;  /* 0x0000078093047824 */ /* 0x000fe200078e020e */
[----:B------:R-:W-:Y:S01]  /*17a40*/  MOV R11, 0x80000020 ;  /* 0x80000020000b7802 */ /* 0x000fe20000000f00 */
[----:B------:R-:W-:Y:S01]  /*17a50*/  UIADD3 UR48, UR32, 0x2, URZ ;  /* 0x0000000220307890 */ /* 0x000fe2000fffe03f */
[----:B------:R-:W-:Y:S01]  /*17a60*/  R2UR UR15, R9 ;  /* 0x00000000090f72ca */ /* 0x000fe200000e0000 */
[----:B------:R-:W-:Y:S01]  /*17a70*/  UMOV UR28, UR32 ;  /* 0x00000020001c7c82 */ /* 0x000fe20008000000 */
[C---:B------:R-:W-:Y:S01]  /*17a80*/  R2UR UR30, R4.reuse ;  /* 0x00000000041e72ca */ /* 0x040fe200000e0000 */
[C---:B------:R-:W-:Y:S01]  /*17a90*/  VIADD R6, R4.reuse, 0x80 ;  /* 0x0000008004067836 */ /* 0x040fe20000000000 */
[----:B------:R-:W-:Y:S01]  /*17aa0*/  UMOV UR4, UR28 ;  /* 0x0000001c00047c82 */ /* 0x000fe20008000000 */
[C---:B------:R-:W-:Y:S01]  /*17ab0*/  VIADD R8, R4.reuse, 0x100 ;  /* 0x0000010004087836 */ /* 0x040fe20000000000 */
[----:B------:R-:W-:Y:S01]  /*17ac0*/  UMOV UR8, UR28 ;  /* 0x0000001c00087c82 */ /* 0x000fe20008000000 */
[----:B------:R-:W-:Y:S01]  /*17ad0*/  UMOV UR12, UR28 ;  /* 0x0000001c000c7c82 */ /* 0x000fe20008000000 */
[----:B------:R-:W-:Y:S01]  /*17ae0*/  VIADD R10, R4, 0x2 ;  /* 0x00000002040a7836 */ /* 0x000fe20000000000 */
[----:B------:R-:W-:Y:S01]  /*17af0*/  R2UR UR51, R11 ;  /* 0x000000000b3372ca */ /* 0x000fe200000e0000 */
[----:B------:R-:W-:Y:S01]  /*17b00*/  UMOV UR49, 0x80000020 ;  /* 0x8000002000317882 */ /* 0x000fe20000000000 */
[----:B------:R-:W-:Y:S01]  /*17b10*/  R2UR UR6, R8 ;  /* 0x00000000080672ca */ /* 0x000fe200000e0000 */
[----:B------:R-:W-:Y:S01]  /*17b20*/  VIADD R8, R4, 0x200 ;  /* 0x0000020004087836 */ /* 0x000fe20000000000 */
[----:B------:R-:W-:Y:S01]  /*17b30*/  R2UR UR50, R10 ;  /* 0x000000000a3272ca */ /* 0x000fe200000e0000 */
[----:B------:R-:W-:Y:S01]  /*17b40*/  UMOV UR16, UR48 ;  /* 0x0000003000107c82 */ /* 0x000fe20008000000 */
[----:B------:R-:W-:Y:S01]  /*17b50*/  QGMMA.64x32x32.F32.E4M3.E4M3 R88, gdesc[UR28], RZ, !UPT, gsb0 ;  /* 0x006000001c5879f3 */ /* 0x000fe2000c0008ff */
[----:B------:R-:W-:Y:S01]  /*17b60*/  R2UR UR30, R6 ;  /* 0x00000000061e72ca */ /* 0x000fe200000e0000 */
[----:B------:R-:W-:Y:S01]  /*17b70*/  VIADD R6, R4, 0x180 ;  /* 0x0000018004067836 */ /* 0x000fe20000000000 */
[----:B------:R-:W-:Y:S01]  /*17b80*/  R2UR UR31, R7 ;  /* 0x00000000071f72ca */ /* 0x000fe200000e0000 */
[----:B------:R-:W-:Y:S01]  /*17b90*/  IMAD.MOV.U32 R7, RZ, RZ, -0x7fffffe0 ;  /* 0x80000020ff077424 */ /* 0x000fe200078e00ff */
[----:B------:R-:W-:Y:S01]  /*17ba0*/  R2UR UR14, R8 ;  /* 0x00000000080e72ca */ /* 0x000fe200000e0000 */
[----:B------:R-:W-:Y:S01]  /*17bb0*/  VIADD R8, R4, 0x102 ;  /* 0x0000010204087836 */ /* 0x000fe20000000000 */
[----:B------:R-:W-:Y:S01]  /*17bc0*/  R2UR UR10, R6 ;  /* 0x00000000060a72ca */ /* 0x000fe200000e0000 */
[C---:B------:R-:W-:Y:S01]  /*17bd0*/  VIADD R6, R4.reuse, 0x82 ;  /* 0x0000008204067836 */ /* 0x040fe20000000000 */
[----:B------:R-:W-:Y:S01]  /*17be0*/  R2UR UR11, R7 ;  /* 0x00000000070b72ca */ /* 0x000fe200000e0000 */
[----:B------:R-:W-:Y:S01]  /*17bf0*/  IMAD.MOV.U32 R7, RZ, RZ, -0x7fffffe0 ;  /* 0x80000020ff077424 */ /* 0x000fe200078e00ff */
[----:B------:R-:W-:Y:S01]  /*17c00*/  MOV R9, 0x80000020 ;  /* 0x8000002000097802 */ /* 0x000fe20000000f00 */
[----:B------:R-:W-:Y:S01]  /*17c10*/  UMOV UR17, UR49 ;  /* 0x0000003100117c82 */ /* 0x000fe20008000000 */
[----:B------:R-:W-:Y:S01]  /*17c20*/  VIADD R10, R4, 0x280 ;  /* 0x00000280040a7836 */ /* 0x000fe20000000000 */
[----:B------:R-:W-:Y:S01]  /*17c30*/  MOV R11, 0x80000020 ;  /* 0x80000020000b7802 */ /* 0x000fe20000000f00 */
[----:B------:R-:W-:Y:S01]  /*17c40*/  IMAD.MOV.U32 R5, RZ, RZ, -0x7fffffe0 ;  /* 0x80000020ff057424 */ /* 0x000fe200078e00ff */
[----:B------:R-:W-:Y:S01]  /*17c50*/  ULDC UR56, c[0x0][0x988] ;  /* 0x0002620000387ab9 */ /* 0x000fe20000000800 */
[--C-:B------:R-:W-:Y:S01]  /*17c60*/  IMAD.MOV.U32 R118, RZ, RZ, R119.reuse ;  /* 0x000000ffff767224 */ /* 0x100fe200078e0077 */
[----:B------:R-:W-:Y:S01]  /*17c70*/  MOV R110, R119 ;  /* 0x00000077006e7202 */ /* 0x000fe20000000f00 */
[----:B------:R-:W-:-:S02]  /*17c80*/  IMAD.MOV.U32 R116, RZ, RZ, R119 ;  /* 0x000000ffff747224 */ /* 0x000fc400078e0077 */
[--C-:B------:R-:W-:Y:S02]  /*17c90*/  IMAD.MOV.U32 R114, RZ, RZ, R119.reuse ;  /* 0x000000ffff727224 */ /* 0x100fe400078e0077 */
[--C-:B------:R-:W-:Y:S02]  /*17ca0*/  IMAD.MOV.U32 R112, RZ, RZ, R119.reuse ;  /* 0x000000ffff707224 */ /* 0x100fe400078e0077 */
[--C-:B------:R-:W-:Y:S02]  /*17cb0*/  IMAD.MOV.U32 R108, RZ, RZ, R119.reuse ;  /* 0x000000ffff6c7224 */ /* 0x100fe400078e0077 */
[----:B------:R-:W-:Y:S01]  /*17cc0*/  IMAD.MOV.U32 R106, RZ, RZ, R119 ;  /* 0x000000ffff6a7224 */ /* 0x000fe200078e0077 */
[----:B------:R-:W-:Y:S02]  /*17cd0*/  WARPGROUP.DEPBAR.LE gsb0, 0x0 ;  /* 0x00008000000079c5 */ /* 0x000fe40000010000 */
[----:B------:R-:W-:-:S06]  /*17ce0*/  WARPGROUP.ARRIVE ;  /* 0x00000000000079c5 */ /* 0x000fcc0000000000 */
[----:B------:R-:W-:Y:S03]  /*17cf0*/  QGMMA.64x32x32.F32.E4M3.E4M3 R72, gdesc[UR28], RZ, !UPT, gsb0 ;  /* 0x006000001c4879f3 */ /* 0x000fe6000c0008ff */
[----:B------:R-:W-:Y:S02]  /*17d00*/  WARPGROUP.DEPBAR.LE gsb0, 0x0 ;  /* 0x00008000000079c5 */ /* 0x000fe40000010000 */
[----:B------:R-:W-:-:S06]  /*17d10*/  WARPGROUP.ARRIVE ;  /* 0x00000000000079c5 */ /* 0x000fcc0000000000 */
[----:B------:R-:W-:Y:S01]  /*17d20*/  QGMMA.64x32x32.F32.E4M3.E4M3 R56, gdesc[UR4], RZ, !UPT, gsb0 ;  /* 0x00600000043879f3 */ /* 0x000fe2000c0008ff */
[----:B------:R-:W-:Y:S01]  /*17d30*/  R2UR UR6, R10 ;  /* 0x000000000a0672ca */ /* 0x000fe200000e0000 */
[----:B------:R-:W-:Y:S01]  /*17d40*/  UIADD3 UR4, UR32, 0x200, URZ ;  /* 0x0000020020047890 */ /* 0x000fe2000fffe03f */
[----:B------:R-:W-:Y:S01]  /*17d50*/  R2UR UR7, R11 ;  /* 0x000000000b0772ca */ /* 0x000fe200000e0000 */
[----:B------:R-:W-:Y:S01]  /*17d60*/  UMOV UR5, 0x80000020 ;  /* 0x8000002000057882 */ /* 0x000fe20000000000 */
[----:B------:R-:W-:Y:S01]  /*17d70*/  VIADD R10, R4, 0x282 ;  /* 0x00000282040a7836 */ /* 0x000fe20000000000 */
[----:B------:R-:W-:Y:S01]  /*17d80*/  UMOV UR21, UR5 ;  /* 0x0000000500157c82 */ /* 0x000fe20008000000 */
[----:B------:R-:W-:Y:S02]  /*17d90*/  MOV R11, 0x80000020 ;  /* 0x80000020000b7802 */ /* 0x000fe40000000f00 */
[----:B------:R-:W-:Y:S01]  /*17da0*/  UMOV UR20, UR4 ;  /* 0x0000000400147c82 */ /* 0x000fe20008000000 */
[----:B------:R-:W-:-:S02]  /*17db0*/  WARPGROUP.DEPBAR.LE gsb0, 0x0 ;  /* 0x00008000000079c5 */ /* 0x000fc40000010000 */
[----:B------:R-:W-:-:S06]  /*17dc0*/  WARPGROUP.ARRIVE ;  /* 0x00000000000079c5 */ /* 0x000fcc0000000000 */
[----:B------:R-:W-:Y:S01]  /*17dd0*/  QGMMA.64x32x32.F32.E4M3.E4M3 R40, gdesc[UR8], RZ, !UPT, gsb0 ;  /* 0x00600000082879f3 */ /* 0x000fe2000c0008ff */
[----:B------:R-:W-:Y:S01]  /*17de0*/  R2UR UR10, R8 ;  /* 0x00000000080a72ca */ /* 0x000fe200000e0000 */
[----:B------:R-:W-:Y:S01]  /*17df0*/  UMOV UR8, UR48 ;  /* 0x0000003000087c82 */ /* 0x000fe20008000000 */
[----:B------:R-:W-:Y:S01]  /*17e00*/  R2UR UR11, R9 ;  /* 0x00000000090b72ca */ /* 0x000fe200000e0000 */
[----:B------:R-:W-:Y:S01]  /*17e10*/  UMOV UR9, UR49 ;  /* 0x0000003100097c82 */ /* 0x000fe20008000000 */
[----:B------:R-:W-:Y:S02]  /*17e20*/  VIADD R8, R4, 0x202 ;  /* 0x0000020204087836 */ /* 0x000fe40000000000 */
[----:B------:R-:W-:-:S03]  /*17e30*/  IMAD.MOV.U32 R9, RZ, RZ, -0x7fffffe0 ;  /* 0x80000020ff097424 */ /* 0x000fc600078e00ff */
[----:B------:R-:W-:Y:S01]  /*17e40*/  R2UR UR18, R8 ;  /* 0x00000000081272ca */ /* 0x000fe200000e0000 */
[----:B------:R-:W-:Y:S01]  /*17e50*/  VIADD R8, R4, 0x380 ;  /* 0x0000038004087836 */ /* 0x000fe20000000000 */
[----:B------:R-:W-:Y:S02]  /*17e60*/  R2UR UR19, R9 ;  /* 0x00000000091372ca */ /* 0x000fe400000e0000 */
[----:B------:R-:W-:Y:S01]  /*17e70*/  MOV R9, 0x80000020 ;  /* 0x8000002000097802 */ /* 0x000fe20000000f00 */
[----:B------:R-:W-:Y:S02]  /*17e80*/  WARPGROUP.DEPBAR.LE gsb0, 0x0 ;  /* 0x00008000000079c5 */ /* 0x000fe40000010000 */
[----:B------:R-:W-:-:S06]  /*17e90*/  WARPGROUP.ARRIVE ;  /* 0x00000000000079c5 */ /* 0x000fcc0000000000 */
[----:B------:R-:W-:Y:S01]  /*17ea0*/  QGMMA.64x32x32.F32.E4M3.E4M3 R24, gdesc[UR12], RZ, !UPT, gsb0 ;  /* 0x006000000c1879f3 */ /* 0x000fe2000c0008ff */
[----:B------:R-:W-:Y:S01]  /*17eb0*/  UMOV UR12, UR48 ;  /* 0x00000030000c7c82 */ /* 0x000fe20008000000 */
[----:B------:R-:W-:Y:S01]  /*17ec0*/  UMOV UR13, UR49 ;  /* 0x00000031000d7c82 */ /* 0x000fe20008000000 */
[----:B------:R-:W-:Y:S02]  /*17ed0*/  WARPGROUP.DEPBAR.LE gsb0, 0x0 ;  /* 0x00008000000079c5 */ /* 0x000fe40000010000 */
[----:B------:R-:W-:-:S06]  /*17ee0*/  WARPGROUP.ARRIVE ;  /* 0x00000000000079c5 */ /* 0x000fcc0000000000 */
[----:B------:R-:W-:Y:S01]  /*17ef0*/  QGMMA.64x32x32.F32.E4M3.E4M3 R88, gdesc[UR48], R88, gsb0 ;  /* 0x00600000305879f3 */ /* 0x000fe20008000858 */
[----:B------:R-:W-:Y:S01]  /*17f00*/  R2UR UR50, R6 ;  /* 0x00000000063272ca */ /* 0x000fe200000e0000 */
[----:B------:R-:W-:Y:S01]  /*17f10*/  VIADD R6, R4, 0x182 ;  /* 0x0000018204067836 */ /* 0x000fe20000000000 */
[----:B------:R-:W-:Y:S01]  /*17f20*/  R2UR UR51, R7 ;  /* 0x00000000073372ca */ /* 0x000fe200000e0000 */
[----:B------:R-:W-:-:S03]  /*17f30*/  IMAD.MOV.U32 R7, RZ, RZ, -0x7fffffe0 ;  /* 0x80000020ff077424 */ /* 0x000fc600078e00ff */
[----:B------:R-:W-:Y:S01]  /*17f40*/  R2UR UR14, R6 ;  /* 0x00000000060e72ca */ /* 0x000fe200000e0000 */
[----:B------:R-:W-:Y:S01]  /*17f50*/  VIADD R6, R4, 0x300 ;  /* 0x0000030004067836 */ /* 0x000fe20000000000 */
[----:B------:R-:W-:Y:S01]  /*17f60*/  R2UR UR15, R7 ;  /* 0x00000000070f72ca */ /* 0x000fe200000e0000 */
[----:B------:R-:W-:Y:S01]  /*17f70*/  IMAD.MOV.U32 R7, RZ, RZ, -0x7fffffe0 ;  /* 0x80000020ff077424 */ /* 0x000fe200078e00ff */
[----:B------:R-:W-:Y:S02]  /*17f80*/  WARPGROUP.DEPBAR.LE gsb0, 0x0 ;  /* 0x00008000000079c5 */ /* 0x000fe40000010000 */
[----:B------:R-:W-:-:S06]  /*17f90*/  WARPGROUP.ARRIVE ;  /* 0x00000000000079c5 */ /* 0x000fcc0000000000 */
[----:B------:R-:W-:Y:S03]  /*17fa0*/  QGMMA.64x32x32.F32.E4M3.E4M3 R72, gdesc[UR48], R72, gsb0 ;  /* 0x00600000304879f3 */ /* 0x000fe60008000848 */
[----:B------:R-:W-:Y:S02]  /*17fb0*/  WARPGROUP.DEPBAR.LE gsb0, 0x0 ;  /* 0x00008000000079c5 */ /* 0x000fe40000010000 */
[----:B------:R-:W-:-:S06]  /*17fc0*/  WARPGROUP.ARRIVE ;  /* 0x00000000000079c5 */ /* 0x000fcc0000000000 */
[----:B------:R-:W-:Y:S01]  /*17fd0*/  QGMMA.64x32x32.F32.E4M3.E4M3 R56, gdesc[UR8], R56, gsb0 ;  /* 0x00600000083879f3 */ /* 0x000fe20008000838 */
        /* <DEDUP_REMOVED lines=10> */
[----:B------:R-:W-:Y:S01]  /*18080*/  QGMMA.64x32x32.F32.E4M3.E4M3 R40, gdesc[UR12], R40, gsb0 ;  /* 0x006000000c2879f3 */ /* 0x000fe20008000828 */
        /* <DEDUP_REMOVED lines=12> */
[----:B------:R-:W-:Y:S01]  /*18150*/  QGMMA.64x32x32.F32.E4M3.E4M3 R24, gdesc[UR16], R24, gsb0 ;  /* 0x00600000101879f3 */ /* 0x000fe20008000818 */
        /* <DEDUP_REMOVED lines=15> */
[----:B------:R-:W-:Y:S01]  /*18250*/  QGMMA.64x32x32.F32.E4M3.E4M3 R72, gdesc[UR4], R72, gsb0 ;  /* 0x00600000044879f3 */ /* 0x000fe20008000848 */
[----:B------:R-:W-:Y:S02]  /*18260*/  ULDC UR6, c[0x0][0x988] ;  /* 0x0002620000067ab9 */ /* 0x000fe40000000800 */
        /* <DEDUP_REMOVED lines=9> */
[----:B------:R-:W-:Y:S01]  /*18300*/  MOV R11, 0x80000020 ;  /* 0x80000020000b7802 */ /* 0x000fe20000000f00 */
[----:B------:R-:W-:Y:S02]  /*18310*/  WARPGROUP.DEPBAR.LE gsb0, 0x0 ;  /* 0x00008000000079c5 */ /* 0x000fe40000010000 */
        /* <DEDUP_REMOVED lines=34> */
[----:B------:R-:W-:Y:S01]  /*18540*/  UIADD3 UR16, UR32, 0x402, URZ ;  /* 0x0000040220107890 */ /* 0x000fe2000fffe03f */
[----:B------:R-:W-:Y:S01]  /*18550*/  R2UR UR18, R10 ;  /* 0x000000000a1272ca */ /* 0x000fe200000e0000 */
[----:B------:R-:W-:Y:S01]  /*18560*/  UMOV UR17, 0x80000020 ;  /* 0x8000002000117882 */ /* 0x000fe20000000000 */
[----:B------:R-:W-:Y:S01]  /*18570*/  UMOV UR32, UR12 ;  /* 0x0000000c00207c82 */ /* 0x000fe20008000000 */
[----:B------:R-:W-:Y:S01]  /*18580*/  R2UR UR19, R11 ;  /* 0x000000000b1372ca */ /* 0x000fe200000e0000 */
        /* <DEDUP_REMOVED lines=9> */
[----:B------:R-:W-:Y:S02]  /*18620*/  R2UR UR34, R8 ;  /* 0x00000000082272ca */ /* 0x000fe400000e0000 */
[----:B------:R-:W-:Y:S01]  /*18630*/  R2UR UR35, R9 ;  /* 0x00000000092372ca */ /* 0x000fe200000e0000 */
        /* <DEDUP_REMOVED lines=31> */
[----:B------:R-:W-:Y:S01]  /*18830*/  R2UR UR18, R6 ;  /* 0x00000000061272ca */ /* 0x000fe200000e0000 */
[----:B------:R-:W-:Y:S01]  /*18840*/  VIADD R6, R4, 0x602 ;  /* 0x0000060204067836 */ /* 0x000fe20000000000 */
[----:B------:R-:W-:Y:S01]  /*18850*/  R2UR UR19, R7 ;  /* 0x00000000071372ca */ /* 0x000fe200000e0000 */
[----:B------:R-:W-:Y:S01]  /*18860*/  IMAD.MOV.U32 R7, RZ, RZ, -0x7fffffe0 ;  /* 0x80000020ff077424 */ /* 0x000fe200078e00ff */
[----:B------:R-:W-:Y:S02]  /*18870*/  WARPGROUP.DEPBAR.LE gsb0, 0x0 ;  /* 0x00008000000079c5 */ /* 0x000fe40000010000 */
[----:B------:R-:W-:Y:S01]  /*18880*/  WARPGROUP.ARRIVE ;  /* 0x00000000000079c5 */ /* 0x000fe20000000000 */
[C---:B------:R-:W-:Y:S01]  /*18890*/  FMUL.FTZ R8, R2.reuse, R88 ;  /* 0x0000005802087220 */ /* 0x040fe20000410000 */
[C---:B------:R-:W-:Y:S01]  /*188a0*/  FMUL.FTZ R9, R2.reuse, R89 ;  /* 0x0000005902097220 */ /* 0x040fe20000410000 */
[C---:B------:R-:W-:Y:S01]  /*188b0*/  FMUL.FTZ R12, R2.reuse, R91 ;  /* 0x0000005b020c7220 */ /* 0x040fe20000410000 */
[C---:B------:R-:W-:Y:S01]  /*188c0*/  FMUL.FTZ R3, R2.reuse, R90 ;  /* 0x0000005a02037220 */ /* 0x040fe20000410000 */
[----:B------:R-:W-:-:S04]  /*188d0*/  FMUL.FTZ R11, R2, R92 ;  /* 0x0000005c020b7220 */ /* 0x000fc80000410000 */
[----:B------:R-:W-:Y:S01]  /*188e0*/  QGMMA.64x32x32.F32.E4M3.E4M3 R72, gdesc[UR16], R72, gsb0 ;  /* 0x00600000104879f3 */ /* 0x000fe20008000848 */
[----:B------:R-:W-:Y:S01]  /*188f0*/  R2UR UR18, R6 ;  /* 0x00000000061272ca */ /* 0x000fe200000e0000 */
[----:B------:R-:W0:Y:S01]  /*18900*/  MUFU.TANH R8, R8 ;  /* 0x0000000800087308 */ /* 0x000e220000002400 */
[----:B------:R-:W-:Y:S01]  /*18910*/  R2UR UR19, R7 ;  /* 0x00000000071372ca */ /* 0x000fe200000e0000 */
[----:B------:R-:W-:Y:S01]  /*18920*/  IMAD.MOV.U32 R7, RZ, RZ, -0x7fffffe0 ;  /* 0x80000020ff077424 */ /* 0x000fe200078e00ff */
[----:B------:R-:W-:Y:S01]  /*18930*/  IADD3 R6, R4, 0x682, RZ ;  /* 0x0000068204067810 */ /* 0x000fe20007ffe0ff */
[C---:B------:R-:W-:Y:S01]  /*18940*/  FMUL.FTZ R13, R2.reuse, R97 ;  /* 0x00000061020d7220 */ /* 0x040fe20000410000 */
[C---:B------:R-:W-:Y:S01]  /*18950*/  FMUL.FTZ R90, R2.reuse, R99 ;  /* 0x00000063025a7220 */ /* 0x040fe20000410000 */
[C---:B------:R-:W-:Y:S01]  /*18960*/  FMUL.FTZ R10, R2.reuse, R93 ;  /* 0x0000005d020a7220 */ /* 0x040fe20000410000 */
[----:B------:R-:W-:Y:S01]  /*18970*/  FMUL.FTZ R15, R2, R96 ;  /* 0x00000060020f7220 */ /* 0x000fe20000410000 */
[----:B------:R-:W1:Y:S01]  /*18980*/  MUFU.TANH R9, R9 ;  /* 0x0000000900097308 */ /* 0x000e620000002400 */
[----:B------:R-:W-:-:S02]  /*18990*/  VIADD R4, R4, 0x702 ;  /* 0x0000070204047836 */ /* 0x000fc40000000000 */
[C---:B------:R-:W-:Y:S01]  /*189a0*/  FMUL.FTZ R91, R2.reuse, R98 ;  /* 0x00000062025b7220 */ /* 0x040fe20000410000 */
[C---:B------:R-:W-:Y:S01]  /*189b0*/  FMUL.FTZ R21, R2.reuse, R94 ;  /* 0x0000005e02157220 */ /* 0x040fe20000410000 */
[C---:B------:R-:W-:Y:S01]  /*189c0*/  FMUL.FTZ R20, R2.reuse, R95 ;  /* 0x0000005f02147220 */ /* 0x040fe20000410000 */
[C---:B------:R-:W-:Y:S01]  /*189d0*/  FMUL.FTZ R89, R2.reuse, R100 ;  /* 0x0000006402597220 */ /* 0x040fe20000410000 */
[C---:B------:R-:W-:Y:S01]  /*189e0*/  FMUL.FTZ R88, R2.reuse, R101 ;  /* 0x0000006502587220 */ /* 0x040fe20000410000 */
[C---:B------:R-:W-:Y:S01]  /*189f0*/  FMUL.FTZ R93, R2.reuse, R103 ;  /* 0x00000067025d7220 */ /* 0x040fe20000410000 */
[----:B------:R-:W-:Y:S01]  /*18a00*/  MUFU.TANH R12, R12 ;  /* 0x0000000c000c7308 */ /* 0x000fe20000002400 */
[----:B------:R-:W-:Y:S01]  /*18a10*/  FMUL.FTZ R94, R2, R102 ;  /* 0x00000066025e7220 */ /* 0x000fe20000410000 */
[----:B------:R-:W-:Y:S01]  /*18a20*/  IMAD.MOV.U32 R102, RZ, RZ, R119 ;  /* 0x000000ffff667224 */ /* 0x000fe200078e0077 */
[----:B------:R-:W-:-:S05]  /*18a30*/  MOV R100, R119 ;  /* 0x0000007700647202 */ /* 0x000fca0000000f00 */
[----:B------:R-:W3:Y:S08]  /*18a40*/  MUFU.TANH R11, R11 ;  /* 0x0000000b000b7308 */ /* 0x000ef00000002400 */
[----:B------:R-:W-:Y:S08]  /*18a50*/  MUFU.TANH R13, R13 ;  /* 0x0000000d000d7308 */ /* 0x000ff00000002400 */
[----:B------:R-:W-:Y:S08]  /*18a60*/  MUFU.TANH R90, R90 ;  /* 0x0000005a005a7308 */ /* 0x000ff00000002400 */
[----:B------:R-:W4:Y:S08]  /*18a70*/  MUFU.TANH R3, R3 ;  /* 0x0000000300037308 */ /* 0x000f300000002400 */
[----:B------:R-:W5:Y:S01]  /*18a80*/  MUFU.TANH R10, R10 ;  /* 0x0000000a000a7308 */ /* 0x000f620000002400 */
[----:B------:R-:W-:-:S02]  /*18a90*/  WARPGROUP.DEPBAR.LE gsb0, 0x0 ;  /* 0x00008000000079c5 */ /* 0x000fc40000010000 */
[----:B------:R-:W-:Y:S01]  /*18aa0*/  WARPGROUP.ARRIVE ;  /* 0x00000000000079c5 */ /* 0x000fe20000000000 */
[C---:B------:R-:W-:Y:S01]  /*18ab0*/  FMUL.FTZ R92, R2.reuse, R72 ;  /* 0x00000048025c7220 */ /* 0x040fe20000410000 */
[C---:B------:R-:W-:Y:S01]  /*18ac0*/  FMUL.FTZ R72, R2.reuse, R73 ;  /* 0x0000004902487220 */ /* 0x040fe20000410000 */
[C---:B------:R-:W-:Y:S01]  /*18ad0*/  FMUL.FTZ R96, R2.reuse, R78 ;  /* 0x0000004e02607220 */ /* 0x040fe20000410000 */
[C---:B------:R-:W-:Y:S01]  /*18ae0*/  FMUL.FTZ R78, R2.reuse, R79 ;  /* 0x0000004f024e7220 */ /* 0x040fe20000410000 */
[----:B------:R-:W-:Y:S01]  /*18af0*/  FMUL.FTZ R79, R2, R84 ;  /* 0x00000054024f7220 */ /* 0x000fe20000410000 */
[----:B------:R-:W-:Y:S01]  /*18b00*/  QGMMA.64x32x32.F32.E4M3.E4M3 R56, gdesc[UR16], R56, gsb0 ;  /* 0x00600000103879f3 */ /* 0x000fe20008000838 */
[----:B------:R-:W-:Y:S01]  /*18b10*/  R2UR UR18, R6 ;  /* 0x00000000061272ca */ /* 0x000fe200000e0000 */
[----:B--2---:R-:W-:Y:S01]  /*18b20*/  IMAD.IADD R6, R104, 0x1, R159 ;  /* 0x0000000168067824 */ /* 0x004fe200078e029f */
[----:B------:R-:W-:Y:S01]  /*18b30*/  R2UR UR19, R7 ;  /* 0x00000000071372ca */ /* 0x000fe200000e0000 */
[----:B------:R-:W-:Y:S01]  /*18b40*/  MUFU.TANH R72, R72 ;  /* 0x0000004800487308 */ /* 0x000fe20000002400 */
[----:B------:R-:W-:Y:S01]  /*18b50*/  FMUL.FTZ R84, R2, R87 ;  /* 0x0000005702547220 */ /* 0x000fe20000410000 */
[----:B------:R-:W-:-:S02]  /*18b60*/  IMAD R6, R161, -0xa0, R6 ;  /* 0xffffff60a1067824 */ /* 0x000fc400078e0206 */
[C---:B------:R-:W-:Y:S01]  /*18b70*/  FMUL.FTZ R95, R2.reuse, R74 ;  /* 0x0000004a025f7220 */ /* 0x040fe20000410000 */
[C---:B------:R-:W-:Y:S01]  /*18b80*/  FMUL.FTZ R74, R2.reuse, R76 ;  /* 0x0000004c024a7220 */ /* 0x040fe20000410000 */
[C---:B------:R-:W-:Y:S01]  /*18b90*/  FMUL.FTZ R73, R2.reuse, R77 ;  /* 0x0000004d02497220 */ /* 0x040fe20000410000 */
[----:B------:R-:W-:Y:S01]  /*18ba0*/  FMUL.FTZ R75, R2, R75 ;  /* 0x0000004b024b7220 */ /* 0x000fe20000410000 */
[C---:B------:R-:W-:Y:S01]  /*18bb0*/  ISETP.GT.AND P2, PT, R6.reuse, RZ, PT ;  /* 0x000000ff0600720c */ /* 0x040fe20003f44270 */
[----:B------:R-:W2:Y:S01]  /*18bc0*/  MUFU.TANH R91, R91 ;  /* 0x0000005b005b7308 */ /* 0x000ea20000002400 */
[----:B------:R-:W-:Y:S01]  /*18bd0*/  ISETP.GT.AND P3, PT, R6, 0x1, PT ;  /* 0x000000010600780c */ /* 0x000fe20003f64270 */
[----:B------:R-:W-:Y:S01]  /*18be0*/  FMUL.FTZ R77, R2, R80 ;  /* 0x00000050024d7220 */ /* 0x000fe20000410000 */
[----:B0-----:R-:W-:Y:S01]  /*18bf0*/  FSEL R87, R8, -INF , P2 ;  /* 0xff80000008577808 */ /* 0x001fe20001000000 */
[----:B------:R-:W-:Y:S01]  /*18c00*/  FMUL.FTZ R76, R2, R81 ;  /* 0x00000051024c7220 */ /* 0x000fe20000410000 */
[----:B------:R-:W-:Y:S01]  /*18c10*/  ISETP.GT.AND P4, PT, R6, 0x8, PT ;  /* 0x000000080600780c */ /* 0x000fe20003f84270 */
[C---:B------:R-:W-:Y:S01]  /*18c20*/  FMUL.FTZ R81, R2.reuse, R83 ;  /* 0x0000005302517220 */ /* 0x040fe20000410000 */
[----:B-1----:R-:W-:Y:S01]  /*18c30*/  FSEL R8, R9, -INF , P3 ;  /* 0xff80000009087808 */ /* 0x002fe20001800000 */
[----:B------:R-:W0:Y:S01]  /*18c40*/  MUFU.TANH R15, R15 ;  /* 0x0000000f000f7308 */ /* 0x000e220000002400 */
[----:B---3--:R-:W-:Y:S01]  /*18c50*/  FSEL R97, R11, -INF , P4 ;  /* 0xff8000000b617808 */ /* 0x008fe20002000000 */
[----:B------:R-:W-:Y:S01]  /*18c60*/  FMUL.FTZ R82, R2, R82 ;  /* 0x0000005202527220 */ /* 0x000fe20000410000 */
[----:B------:R-:W-:Y:S01]  /*18c70*/  ISETP.GT.AND P5, PT, R6, 0x9, PT ;  /* 0x000000090600780c */ /* 0x000fe20003fa4270 */
[C---:B------:R-:W-:Y:S01]  /*18c80*/  FMUL.FTZ R83, R2.reuse, R86 ;  /* 0x0000005602537220 */ /* 0x040fe20000410000 */
[----:B----4-:R-:W-:Y:S01]  /*18c90*/  FSEL R3, R3, -INF , P2 ;  /* 0xff80000003037808 */ /* 0x010fe20001000000 */
[----:B------:R-:W-:Y:S01]  /*18ca0*/  FMUL.FTZ R80, R2, R85 ;  /* 0x0000005502507220 */ /* 0x000fe20000410000 */
[----:B------:R-:W-:Y:S01]  /*18cb0*/  ISETP.GT.AND P2, PT, R6, 0x10, PT ;  /* 0x000000100600780c */ /* 0x000fe20003f44270 */
[----:B------:R-:W-:Y:S01]  /*18cc0*/  MUFU.TANH R21, R21 ;  /* 0x0000001500157308 */ /* 0x000fe20000002400 */
[----:B-----5:R-:W-:Y:S01]  /*18cd0*/  FSEL R99, R10, -INF , P5 ;  /* 0xff8000000a637808 */ /* 0x020fe20002800000 */
[----:B------:R-:W-:Y:S01]  /*18ce0*/  IMAD.MOV.U32 R104, RZ, RZ, R119 ;  /* 0x000000ffff687224 */ /* 0x000fe200078e0077 */
[----:B--2---:R-:W-:-:S05]  /*18cf0*/  FSEL R9, R91, -INF , P2 ;  /* 0xff8000005b097808 */ /* 0x004fca0001000000 */
[----:B------:R-:W1:Y:S01]  /*18d00*/  MUFU.TANH R20, R20 ;  /* 0x0000001400147308 */ /* 0x000e620000002400 */
[----:B0-----:R-:W-:Y:S02]  /*18d10*/  FSEL R91, R15, -INF , P2 ;  /* 0xff8000000f5b7808 */ /* 0x001fe40001000000 */
[----:B------:R-:W-:-:S05]  /*18d20*/  ISETP.GT.AND P2, PT, R6, 0x20, PT ;  /* 0x000000200600780c */ /* 0x000fca0003f44270 */
[----:B------:R-:W0:Y:S08]  /*18d30*/  MUFU.TANH R89, R89 ;  /* 0x0000005900597308 */ /* 0x000e300000002400 */
[----:B------:R-:W2:Y:S01]  /*18d40*/  MUFU.TANH R93, R93 ;  /* 0x0000005d005d7308 */ /* 0x000ea20000002400 */
[----:B-1----:R-:W-:Y:S02]  /*18d50*/  FSEL R7, R20, -INF , P5 ;  /* 0xff80000014077808 */ /* 0x002fe40002800000 */
[----:B------:R-:W-:Y:S01]  /*18d60*/  ISETP.GT.AND P5, PT, R6, 0x19, PT ;  /* 0x000000190600780c */ /* 0x000fe20003fa4270 */
[----:B------:R-:W-:-:S02]  /*18d70*/  WARPGROUP.DEPBAR.LE gsb0, 0x0 ;  /* 0x00008000000079c5 */ /* 0x000fc40000010000 */
[----:B------:R-:W-:Y:S02]  /*18d80*/  WARPGROUP.ARRIVE ;  /* 0x00000000000079c5 */ /* 0x000fe40000000000 */
[----:B------:R-:W1:Y:S01]  /*18d90*/  MUFU.TANH R88, R88 ;  /* 0x0000005800587308 */ /* 0x000e620000002400 */
[C---:B------:R-:W-:Y:S01]  /*18da0*/  FMUL.FTZ R86, R2.reuse, R59 ;  /* 0x0000003b02567220 */ /* 0x040fe20000410000 */
[C---:B------:R-:W-:Y:S01]  /*18db0*/  FMUL.FTZ R59, R2.reuse, R60 ;  /* 0x0000003c023b7220 */ /* 0x040fe20000410000 */
[C---:B------:R-:W-:Y:S01]  /*18dc0*/  FMUL.FTZ R85, R2.reuse, R58 ;  /* 0x0000003a02557220 */ /* 0x040fe20000410000 */
[----:B------:R-:W-:Y:S01]  /*18dd0*/  FMUL.FTZ R60, R2, R65 ;  /* 0x00000041023c7220 */ /* 0x000fe20000410000 */
[----:B------:R-:W-:Y:S01]  /*18de0*/  QGMMA.64x32x32.F32.E4M3.E4M3 R40, gdesc[UR16], R40, gsb0 ;  /* 0x00600000102879f3 */ /* 0x000fe20008000828 */
[----:B------:R-:W-:Y:S01]  /*18df0*/  R2UR UR18, R4 ;  /* 0x00000000041272ca */ /* 0x000fe200000e0000 */
[----:B------:R-:W-:Y:S01]  /*18e00*/  FMUL.FTZ R58, R2, R61 ;  /* 0x0000003d023a7220 */ /* 0x000fe20000410000 */
[----:B------:R-:W-:Y:S01]  /*18e10*/  FSEL R4, R12, -INF , P3 ;  /* 0xff8000000c047808 */ /* 0x000fe20001800000 */
[----:B------:R-:W3:Y:S01]  /*18e20*/  MUFU.TANH R95, R95 ;  /* 0x0000005f005f7308 */ /* 0x000ee20000002400 */
[----:B------:R-:W-:Y:S01]  /*18e30*/  ISETP.GT.AND P3, PT, R6, 0x11, PT ;  /* 0x000000110600780c */ /* 0x000fe20003f64270 */
[C---:B------:R-:W-:Y:S01]  /*18e40*/  FMUL.FTZ R65, R2.reuse, R68 ;  /* 0x0000004402417220 */ /* 0x040fe20000410000 */
[----:B------:R-:W-:Y:S01]  /*18e50*/  R2UR UR19, R5 ;  /* 0x00000000051372ca */ /* 0x000fe200000e0000 */
[----:B------:R-:W-:Y:S01]  /*18e60*/  FMUL.FTZ R61, R2, R64 ;  /* 0x00000040023d7220 */ /* 0x000fe20000410000 */
[----:B------:R-:W-:Y:S01]  /*18e70*/  FSEL R11, R90, -INF , P3 ;  /* 0xff8000005a0b7808 */ /* 0x000fe20001800000 */
[----:B------:R-:W-:Y:S01]  /*18e80*/  FMUL.FTZ R56, R2, R56 ;  /* 0x0000003802387220 */ /* 0x000fe20000410000 */
[----:B------:R-:W-:Y:S01]  /*18e90*/  FSEL R101, R13, -INF , P3 ;  /* 0xff8000000d657808 */ /* 0x000fe20001800000 */
[----:B------:R-:W4:Y:S01]  /*18ea0*/  MUFU.TANH R92, R92 ;  /* 0x0000005c005c7308 */ /* 0x000f220000002400 */
[----:B------:R-:W-:Y:S01]  /*18eb0*/  ISETP.GT.AND P3, PT, R6, 0x21, PT ;  /* 0x000000210600780c */ /* 0x000fe20003f64270 */
[C---:B------:R-:W-:Y:S01]  /*18ec0*/  FMUL.FTZ R64, R2.reuse, R69 ;  /* 0x0000004502407220 */ /* 0x040fe20000410000 */
[----:B------:R-:W-:Y:S01]  /*18ed0*/  FSEL R5, R21, -INF , P4 ;  /* 0xff80000015057808 */ /* 0x000fe20002000000 */
[----:B------:R-:W-:Y:S01]  /*18ee0*/  FMUL.FTZ R69, R2, R70 ;  /* 0x0000004602457220 */ /* 0x000fe20000410000 */
[----:B------:R-:W-:Y:S01]  /*18ef0*/  FSEL R103, R72, -INF , P3 ;  /* 0xff80000048677808 */ /* 0x000fe20001800000 */
[----:B------:R-:W-:Y:S01]  /*18f00*/  FMUL.FTZ R70, R2, R71 ;  /* 0x0000004702467220 */ /* 0x000fe20000410000 */
[----:B------:R-:W-:Y:S01]  /*18f10*/  FMNMX.FTZ R72, R87, R8, !PT ;  /* 0x0000000857487209 */ /* 0x000fe20007810000 */
[----:B------:R-:W5:Y:S01]  /*18f20*/  MUFU.TANH R94, R94 ;  /* 0x0000005e005e7308 */ /* 0x000f620000002400 */
[----:B------:R-:W-:Y:S01]  /*18f30*/  ISETP.GT.AND P4, PT, R6, 0x18, PT ;  /* 0x000000180600780c */ /* 0x000fe20003f84270 */
[C---:B------:R-:W-:Y:S01]  /*18f40*/  FMUL.FTZ R57, R2.reuse, R57 ;  /* 0x0000003902397220 */ /* 0x040fe20000410000 */
[----:B------:R-:W-:Y:S01]  /*18f50*/  FMNMX.FTZ R72, R97, R72, !PT ;  /* 0x0000004861487209 */ /* 0x000fe20007810000 */
[C---:B------:R-:W-:Y:S01]  /*18f60*/  FMUL.FTZ R62, R2.reuse, R62 ;  /* 0x0000003e023e7220 */ /* 0x040fe20000410000 */
[----:B0-----:R-:W-:Y:S01]  /*18f70*/  FSEL R89, R89, -INF , P4 ;  /* 0xff80000059597808 */ /* 0x001fe20002000000 */
[C---:B------:R-:W-:Y:S01]  /*18f80*/  FMUL.FTZ R63, R2.reuse, R63 ;  /* 0x0000003f023f7220 */ /* 0x040fe20000410000 */
[----:B------:R-:W-:Y:S01]  /*18f90*/  FMNMX.FTZ R72, R99, R72, !PT ;  /* 0x0000004863487209 */ /* 0x000fe20007810000 */
[----:B------:R-:W0:Y:S01]  /*18fa0*/  MUFU.TANH R74, R74 ;  /* 0x0000004a004a7308 */ /* 0x000e220000002400 */
[----:B--2---:R-:W-:Y:S01]  /*18fb0*/  FSEL R15, R93, -INF , P5 ;  /* 0xff8000005d0f7808 */ /* 0x004fe20002800000 */
[C---:B------:R-:W-:Y:S01]  /*18fc0*/  FMUL.FTZ R66, R2.reuse, R66 ;  /* 0x0000004202427220 */ /* 0x040fe20000410000 */
[----:B------:R-:W-:Y:S01]  /*18fd0*/  FMNMX.FTZ R72, R91, R72, !PT ;  /* 0x000000485b487209 */ /* 0x000fe20007810000 */
[----:B------:R-:W-:Y:S01]  /*18fe0*/  FMUL.FTZ R67, R2, R67 ;  /* 0x0000004302437220 */ /* 0x000fe20000410000 */
[----:B-1----:R-:W-:Y:S01]  /*18ff0*/  FSEL R93, R88, -INF , P5 ;  /* 0xff800000585d7808 */ /* 0x002fe20002800000 */
[----:B------:R-:W-:Y:S01]  /*19000*/  IMAD.MOV.U32 R88, RZ, RZ, R119 ;  /* 0x000000ffff587224 */ /* 0x000fe200078e0077 */
[----:B------:R-:W-:Y:S01]  /*19010*/  FMNMX.FTZ R72, R101, R72, !PT ;  /* 0x0000004865487209 */ /* 0x000fe20007810000 */
[----:B------:R-:W1:Y:S01]  /*19020*/  MUFU.TANH R73, R73 ;  /* 0x0000004900497308 */ /* 0x000e620000002400 */
[----:B---3--:R-:W-:-:S02]  /*19030*/  FSEL R21, R95, -INF , P2 ;  /* 0xff8000005f157808 */ /* 0x008fc40001000000 */
[----:B------:R-:W-:Y:S02]  /*19040*/  FMNMX.FTZ R72, R89, R72, !PT ;  /* 0x0000004859487209 */ /* 0x000fe40007810000 */
[----:B----4-:R-:W-:Y:S01]  /*19050*/  FSEL R95, R92, -INF , P2 ;  /* 0xff8000005c5f7808 */ /* 0x010fe20001000000 */
[--C-:B------:R-:W-:Y:S01]  /*19060*/  IMAD.MOV.U32 R92, RZ, RZ, R119.reuse ;  /* 0x000000ffff5c7224 */ /* 0x100fe200078e0077 */
[----:B------:R-:W-:Y:S01]  /*19070*/  FMNMX.FTZ R72, R93, R72, !PT ;  /* 0x000000485d487209 */ /* 0x000fe20007810000 */
[----:B------:R-:W-:Y:S01]  /*19080*/  MUFU.TANH R75, R75 ;  /* 0x0000004b004b7308 */ /* 0x000fe20000002400 */
[----:B-----5:R-:W-:Y:S01]  /*19090*/  FSEL R13, R94, -INF , P4 ;  /* 0xff8000005e0d7808 */ /* 0x020fe20002000000 */
[----:B------:R-:W-:Y:S01]  /*190a0*/  IMAD.MOV.U32 R94, RZ, RZ, R119 ;  /* 0x000000ffff5e7224 */ /* 0x000fe200078e0077 */
[----:B------:R-:W-:Y:S02]  /*190b0*/  ISETP.GT.AND P4, PT, R6, 0x28, PT ;  /* 0x000000280600780c */ /* 0x000fe40003f84270 */
[----:B------:R-:W-:-:S02]  /*190c0*/  FMNMX.FTZ R72, R95, R72, !PT ;  /* 0x000000485f487209 */ /* 0x000fc40007810000 */
[----:B------:R-:W-:Y:S01]  /*190d0*/  ISETP.GT.AND P5, PT, R6, 0x29, PT ;  /* 0x000000290600780c */ /* 0x000fe20003fa4270 */
[----:B------:R-:W2:Y:S01]  /*190e0*/  MUFU.TANH R77, R77 ;  /* 0x0000004d004d7308 */ /* 0x000ea20000002400 */
[----:B0-----:R-:W-:Y:S02]  /*190f0*/  FSEL R105, R74, -INF , P4 ;  /* 0xff8000004a697808 */ /* 0x001fe40002000000 */
[----:B------:R-:W-:Y:S02]  /*19100*/  FMNMX.FTZ R72, R103, R72, !PT ;  /* 0x0000004867487209 */ /* 0x000fe40007810000 */
[----:B------:R-:W-:Y:S02]  /*19110*/  ISETP.GT.AND P2, PT, R6, 0x30, PT ;  /* 0x000000300600780c */ /* 0x000fe40003f44270 */
[----:B-1----:R-:W-:Y:S01]  /*19120*/  FSEL R107, R73, -INF , P5 ;  /* 0xff800000496b7808 */ /* 0x002fe20002800000 */
[----:B------:R-:W-:Y:S02]  /*19130*/  WARPGROUP.DEPBAR.LE gsb0, 0x0 ;  /* 0x00008000000079c5 */ /* 0x000fe40000010000 */
[----:B------:R-:W-:Y:S01]  /*19140*/  WARPGROUP.ARRIVE ;  /* 0x00000000000079c5 */ /* 0x000fe20000000000 */
[----:B------:R-:W-:Y:S01]  /*19150*/  MUFU.TANH R96, R96 ;  /* 0x0000006000607308 */ /* 0x000fe20000002400 */
[C---:B------:R-:W-:Y:S01]  /*19160*/  FMUL.FTZ R68, R2.reuse, R41 ;  /* 0x0000002902447220 */ /* 0x040fe20000410000 */
[C---:B------:R-:W-:Y:S01]  /*19170*/  FMUL.FTZ R41, R2.reuse, R48 ;  /* 0x0000003002297220 */ /* 0x040fe20000410000 */
[C---:B------:R-:W-:Y:S01]  /*19180*/  FMUL.FTZ R71, R2.reuse, R42 ;  /* 0x0000002a02477220 */ /* 0x040fe20000410000 */
[----:B------:R-:W-:Y:S01]  /*19190*/  FMNMX.FTZ R72, R105, R72, !PT ;  /* 0x0000004869487209 */ /* 0x000fe20007810000 */
[----:B------:R-:W-:Y:S01]  /*191a0*/  QGMMA.64x32x32.F32.E4M3.E4M3 R24, gdesc[UR16], R24, gsb0 ;  /* 0x00600000101879f3 */ /* 0x000fe20008000818 */
[C---:B------:R-:W-:Y:S01]  /*191b0*/  FMUL.FTZ R42, R2.reuse, R43 ;  /* 0x0000002b022a7220 */ /* 0x040fe20000410000 */
[C---:B------:R-:W-:Y:S01]  /*191c0*/  FMUL.FTZ R49, R2.reuse, R49 ;  /* 0x0000003102317220 */ /* 0x040fe20000410000 */
[----:B------:R-:W-:Y:S01]  /*191d0*/  MUFU.TANH R81, R81 ;  /* 0x0000005100517308 */ /* 0x000fe20000002400 */
[C---:B------:R-:W-:Y:S01]  /*191e0*/  FMUL.FTZ R43, R2.reuse, R50 ;  /* 0x00000032022b7220 */ /* 0x040fe20000410000 */
[----:B--2---:R-:W-:Y:S01]  /*191f0*/  FSEL R77, R77, -INF , P2 ;  /* 0xff8000004d4d7808 */ /* 0x004fe20001000000 */
[C---:B------:R-:W-:Y:S01]  /*19200*/  FMUL.FTZ R47, R2.reuse, R47 ;  /* 0x0000002f022f7220 */ /* 0x040fe20000410000 */
[----:B------:R-:W-:Y:S01]  /*19210*/  FMNMX.FTZ R72, R107, R72, !PT ;  /* 0x000000486b487209 */ /* 0x000fe20007810000 */
[C---:B------:R-:W-:Y:S01]  /*19220*/  FMUL.FTZ R98, R2.reuse, R45 ;  /* 0x0000002d02627220 */ /* 0x040fe20000410000 */
[C---:B------:R-:W-:Y:S01]  /*19230*/  FMUL.FTZ R50, R2.reuse, R51 ;  /* 0x0000003302327220 */ /* 0x040fe20000410000 */
[C---:B------:R-:W-:Y:S01]  /*19240*/  FMUL.FTZ R143, R2.reuse, R52 ;  /* 0x00000034028f7220 */ /* 0x040fe20000410000 */
[----:B------:R-:W-:Y:S01]  /*19250*/  MUFU.TANH R76, R76 ;  /* 0x0000004c004c7308 */ /* 0x000fe20000002400 */
[----:B------:R-:W-:Y:S01]  /*19260*/  FMNMX.FTZ R72, R77, R72, !PT ;  /* 0x000000484d487209 */ /* 0x000fe20007810000 */
[C---:B------:R-:W-:Y:S01]  /*19270*/  FMUL.FTZ R52, R2.reuse, R55 ;  /* 0x0000003702347220 */ /* 0x040fe20000410000 */
[C---:B------:R-:W-:Y:S01]  /*19280*/  FMUL.FTZ R53, R2.reuse, R53 ;  /* 0x0000003502357220 */ /* 0x040fe20000410000 */
[C---:B------:R-:W-:Y:S01]  /*19290*/  FMUL.FTZ R40, R2.reuse, R40 ;  /* 0x0000002802287220 */ /* 0x040fe20000410000 */
[C---:B------:R-:W-:Y:S01]  /*192a0*/  FMUL.FTZ R44, R2.reuse, R44 ;  /* 0x0000002c022c7220 */ /* 0x040fe20000410000 */
[C---:B------:R-:W-:Y:S01]  /*192b0*/  FMUL.FTZ R46, R2.reuse, R46 ;  /* 0x0000002e022e7220 */ /* 0x040fe20000410000 */
[----:B------:R-:W-:Y:S01]  /*192c0*/  FMUL.FTZ R54, R2, R54 ;  /* 0x0000003602367220 */ /* 0x000fe20000410000 */
[----:B------:R-:W0:Y:S01]  /*192d0*/  MUFU.TANH R78, R78 ;  /* 0x0000004e004e7308 */ /* 0x000e220000002400 */
[----:B------:R-:W-:-:S07]  /*192e0*/  MOV R90, R119 ;  /* 0x00000077005a7202 */ /* 0x000fce0000000f00 */
[----:B------:R-:W1:Y:S08]  /*192f0*/  MUFU.TANH R79, R79 ;  /* 0x0000004f004f7308 */ /* 0x000e700000002400 */
[----:B------:R-:W-:Y:S01]  /*19300*/  MUFU.TANH R82, R82 ;  /* 0x0000005200527308 */ /* 0x000fe20000002400 */
[----:B0-----:R-:W-:Y:S02]  /*19310*/  FSEL R45, R78, -INF , P5 ;  /* 0xff8000004e2d7808 */ /* 0x001fe40002800000 */
[----:B------:R-:W-:-:S05]  /*19320*/  ISETP.GT.AND P5, PT, R6, 0x39, PT ;  /* 0x000000390600780c */ /* 0x000fca0003fa4270 */
[----:B------:R-:W0:Y:S08]  /*19330*/  MUFU.TANH R83, R83 ;  /* 0x0000005300537308 */ /* 0x000e300000002400 */
[----:B------:R-:W2:Y:S08]  /*19340*/  MUFU.TANH R80, R80 ;  /* 0x0000005000507308 */ /* 0x000eb00000002400 */
[----:B------:R3:W-:Y:S01]  /*19350*/  MUFU.TANH R12, R41 ;  /* 0x00000029000c7308 */ /* 0x0007e20000002400 */
[----:B------:R-:W-:-:S02]  /*19360*/  WARPGROUP.DEPBAR.LE gsb0, 0x0 ;  /* 0x00008000000079c5 */ /* 0x000fc40000010000 */
[C---:B------:R-:W-:Y:S01]  /*19370*/  FMUL.FTZ R24, R2.reuse, R24 ;  /* 0x0000001802187220 */ /* 0x040fe20000410000 */
[C---:B------:R-:W-:Y:S01]  /*19380*/  FMUL.FTZ R28, R2.reuse, R28 ;  /* 0x0000001c021c7220 */ /* 0x040fe20000410000 */
[C---:B------:R-:W-:Y:S01]  /*19390*/  FMUL.FTZ R26, R2.reuse, R26 ;  /* 0x0000001a021a7220 */ /* 0x040fe20000410000 */
[C---:B------:R-:W-:Y:S01]  /*193a0*/  FMUL.FTZ R32, R2.reuse, R32 ;  /* 0x0000002002207220 */ /* 0x040fe20000410000 */
[C---:B------:R-:W-:Y:S01]  /*193b0*/  FMUL.FTZ R30, R2.reuse, R30 ;  /* 0x0000001e021e7220 */ /* 0x040fe20000410000 */
[----:B------:R-:W-:Y:S01]  /*193c0*/  MUFU.TANH R85, R85 ;  /* 0x0000005500557308 */ /* 0x000fe20000002400 */
[----:B---3--:R-:W-:Y:S01]  /*193d0*/  FSEL R41, R75, -INF , P3 ;  /* 0xff8000004b297808 */ /* 0x008fe20001800000 */
[----:B------:R-:W-:Y:S01]  /*193e0*/  FMUL.FTZ R36, R2, R36 ;  /* 0x0000002402247220 */ /* 0x000fe20000410000 */
[----:B------:R-:W-:Y:S01]  /*193f0*/  ISETP.GT.AND P3, PT, R6, 0x31, PT ;  /* 0x000000310600780c */ /* 0x000fe20003f64270 */
[----:B------:R-:W-:-:S04]  /*19400*/  FMUL.FTZ R38, R2, R38 ;  /* 0x0000002602267220 */ /* 0x000fc80000410000 */
[----:B------:R-:W-:Y:S08]  /*19410*/  MUFU.TANH R56, R56 ;  /* 0x0000003800387308 */ /* 0x000ff00000002400 */
[----:B------:R3:W-:Y:S08]  /*19420*/  MUFU.TANH R10, R49 ;  /* 0x00000031000a7308 */ /* 0x0007f00000002400 */
[----:B------:R4:W-:Y:S01]  /*19430*/  MUFU.TANH R20, R43 ;  /* 0x0000002b00147308 */ /* 0x0009e20000002400 */
[----:B---3--:R-:W-:-:S02]  /*19440*/  FSEL R49, R81, -INF , P3 ;  /* 0xff80000051317808 */ /* 0x008fc40001800000 */
[----:B------:R-:W-:Y:S02]  /*19450*/  FSEL R81, R76, -INF , P3 ;  /* 0xff8000004c517808 */ /* 0x000fe40001800000 */
[----:B------:R-:W-:Y:S02]  /*19460*/  ISETP.GT.AND P3, PT, R6, 0x41, PT ;  /* 0x000000410600780c */ /* 0x000fe40003f64270 */
[----:B------:R-:W-:Y:S01]  /*19470*/  FMNMX.FTZ R72, R81, R72, !PT ;  /* 0x0000004851487209 */ /* 0x000fe20007810000 */
[----:B------:R-:W3:Y:S01]  /*19480*/  MUFU.TANH R57, R57 ;  /* 0x0000003900397308 */ /* 0x000ee20000002400 */
[----:B----4-:R-:W-:Y:S01]  /*19490*/  FSEL R43, R96, -INF , P4 ;  /* 0xff800000602b7808 */ /* 0x010fe20002000000 */
[----:B------:R-:W-:Y:S01]  /*194a0*/  IMAD.MOV.U32 R96, RZ, RZ, R119 ;  /* 0x000000ffff607224 */ /* 0x000fe200078e0077 */
[----:B------:R-:W-:-:S04]  /*194b0*/  ISETP.GT.AND P4, PT, R6, 0x38, PT ;  /* 0x000000380600780c */ /* 0x000fc80003f84270 */
[----:B-1----:R-:W-:Y:S01]  /*194c0*/  FSEL R79, R79, -INF , P4 ;  /* 0xff8000004f4f7808 */ /* 0x002fe20002000000 */
[----:B------:R-:W-:Y:S01]  /*194d0*/  MUFU.TANH R84, R84 ;  /* 0x0000005400547308 */ /* 0x000fe20000002400 */
[----:B0-----:R-:W-:Y:S02]  /*194e0*/  FSEL R51, R83, -INF , P4 ;  /* 0xff80000053337808 */ /* 0x001fe40002000000 */
[----:B--2---:R-:W-:Y:S02]  /*194f0*/  FSEL R83, R80, -INF , P5 ;  /* 0xff80000050537808 */ /* 0x004fe40002800000 */
[----:B------:R-:W-:Y:S02]  /*19500*/  FMNMX.FTZ R72, R79, R72, !PT ;  /* 0x000000484f487209 */ /* 0x000fe40007810000 */
[----:B------:R-:W-:Y:S01]  /*19510*/  ISETP.GT.AND P4, PT, R6, 0x48, PT ;  /* 0x000000480600780c */ /* 0x000fe20003f84270 */
[----:B------:R-:W0:Y:S01]  /*19520*/  MUFU.TANH R59, R59 ;  /* 0x0000003b003b7308 */ /* 0x000e220000002400 */
[----:B------:R-:W-:-:S02]  /*19530*/  FMNMX.FTZ R72, R83, R72, !PT ;  /* 0x0000004853487209 */ /* 0x000fc40007810000 */
[----:B---3--:R-:W-:-:S05]  /*19540*/  FSEL R111, R57, -INF , P3 ;  /* 0xff800000396f7808 */ /* 0x008fca0001800000 */
[----:B------:R1:W-:Y:S08]  /*19550*/  MUFU.TANH R48, R47 ;  /* 0x0000002f00307308 */ /* 0x0003f00000002400 */
[----:B------:R-:W-:Y:S01]  /*19560*/  MUFU.TANH R58, R58 ;  /* 0x0000003a003a7308 */ /* 0x000fe20000002400 */
[----:B-1----:R-:W-:Y:S02]  /*19570*/  FSEL R47, R82, -INF , P2 ;  /* 0xff800000522f7808 */ /* 0x002fe40001000000 */
[----:B------:R-:W-:-:S02]  /*19580*/  ISETP.GT.AND P2, PT, R6, 0x40, PT ;  /* 0x000000400600780c */ /* 0x000fc40003f44270 */
[----:B0-----:R-:W-:Y:S02]  /*19590*/  FSEL R117, R59, -INF , P4 ;  /* 0xff8000003b757808 */ /* 0x001fe40002000000 */
[----:B------:R-:W-:Y:S01]  /*195a0*/  FSEL R55, R85, -INF , P2 ;  /* 0xff80000055377808 */ /* 0x000fe20001000000 */
[----:B------:R-:W0:Y:S01]  /*195b0*/  MUFU.TANH R86, R86 ;  /* 0x0000005600567308 */ /* 0x000e220000002400 */
[----:B------:R-:W-:Y:S01]  /*195c0*/  FSEL R85, R56, -INF , P2 ;  /* 0xff80000038557808 */ /* 0x000fe20001000000 */
[----:B------:R-:W-:Y:S01]  /*195d0*/  FMUL.FTZ R56, R2, R25 ;  /* 0x0000001902387220 */ /* 0x000fe20000410000 */
[----:B------:R-:W-:Y:S02]  /*195e0*/  ISETP.GT.AND P2, PT, R6, 0x50, PT ;  /* 0x000000500600780c */ /* 0x000fe40003f44270 */
[----:B------:R-:W-:-:S03]  /*195f0*/  FMNMX.FTZ R72, R85, R72, !PT ;  /* 0x0000004855487209 */ /* 0x000fc60007810000 */
[----:B------:R-:W1:Y:S01]  /*19600*/  MUFU.TANH R61, R61 ;  /* 0x0000003d003d7308 */ /* 0x000e620000002400 */
[----:B------:R-:W-:-:S04]  /*19610*/  FMNMX.FTZ R72, R111, R72, !PT ;  /* 0x000000486f487209 */ /* 0x000fc80007810000 */
[----:B------:R-:W-:-:S03]  /*19620*/  FMNMX.FTZ R72, R117, R72, !PT ;  /* 0x0000004875487209 */ /* 0x000fc60007810000 */
[----:B------:R-:W2:Y:S01]  /*19630*/  MUFU.TANH R62, R62 ;  /* 0x0000003e003e7308 */ /* 0x000ea20000002400 */
[----:B0-----:R-:W-:Y:S02]  /*19640*/  FSEL R25, R86, -INF , P3 ;  /* 0xff80000056197808 */ /* 0x001fe40001800000 */
[----:B------:R-:W-:-:S05]  /*19650*/  ISETP.GT.AND P3, PT, R6, 0x51, PT ;  /* 0x000000510600780c */ /* 0x000fca0003f64270 */
[----:B------:R-:W0:Y:S01]  /*19660*/  MUFU.TANH R60, R60 ;  /* 0x0000003c003c7308 */ /* 0x000e220000002400 */
[----:B-1----:R-:W-:-:S07]  /*19670*/  FSEL R123, R61, -INF , P2 ;  /* 0xff8000003d7b7808 */ /* 0x002fce0001000000 */
[----:B------:R-:W1:Y:S01]  /*19680*/  MUFU.TANH R63, R63 ;  /* 0x0000003f003f7308 */ /* 0x000e620000002400 */
[----:B--2---:R-:W-:Y:S02]  /*19690*/  FSEL R57, R62, -INF , P4 ;  /* 0xff8000003e397808 */ /* 0x004fe40002000000 */
[----:B------:R-:W-:-:S05]  /*196a0*/  ISETP.GT.AND P4, PT, R6, 0x58, PT ;  /* 0x000000580600780c */ /* 0x000fca0003f84270 */
[----:B------:R2:W-:Y:S01]  /*196b0*/  MUFU.TANH R145, R53 ;  /* 0x0000003500917308 */ /* 0x0005e20000002400 */
[----:B0-----:R-:W-:Y:S01]  /*196c0*/  FSEL R125, R60, -INF , P3 ;  /* 0xff8000003c7d7808 */ /* 0x001fe20001800000 */
[----:B------:R-:W-:-:S06]  /*196d0*/  FMUL.FTZ R60, R2, R29 ;  /* 0x0000001d023c7220 */ /* 0x000fcc0000410000 */
[----:B------:R-:W0:Y:S01]  /*196e0*/  MUFU.TANH R65, R65 ;  /* 0x0000004100417308 */ /* 0x000e220000002400 */
[----:B--2---:R-:W-:Y:S02]  /*196f0*/  FSEL R53, R84, -INF , P5 ;  /* 0xff80000054357808 */ /* 0x004fe40002800000 */
[----:B------:R-:W-:-:S04]  /*19700*/  ISETP.GT.AND P5, PT, R6, 0x49, PT ;  /* 0x000000490600780c */ /* 0x000fc80003fa4270 */
[----:B------:R-:W-:Y:S01]  /*19710*/  FSEL R121, R58, -INF , P5 ;  /* 0xff8000003a797808 */ /* 0x000fe20002800000 */
[----:B------:R-:W2:Y:S01]  /*19720*/  MUFU.TANH R66, R66 ;  /* 0x0000004200427308 */ /* 0x000ea20000002400 */
[----:B-1----:R-:W-:Y:S01]  /*19730*/  FSEL R59, R63, -INF , P5 ;  /* 0xff8000003f3b7808 */ /* 0x002fe20002800000 */
[----:B------:R-:W-:Y:S01]  /*19740*/  FMUL.FTZ R58, R2, R27 ;  /* 0x0000001b023a7220 */ /* 0x000fe20000410000 */
[----:B------:R-:W-:Y:S02]  /*19750*/  FMNMX.FTZ R72, R121, R72, !PT ;  /* 0x0000004879487209 */ /* 0x000fe40007810000 */
[----:B------:R-:W-:Y:S02]  /*19760*/  ISETP.GT.AND P5, PT, R6, 0x59, PT ;  /* 0x000000590600780c */ /* 0x000fe40003fa4270 */
[----:B------:R-:W-:Y:S01]  /*19770*/  FMNMX.FTZ R72, R123, R72, !PT ;  /* 0x000000487b487209 */ /* 0x000fe20007810000 */
[----:B------:R-:W1:Y:S01]  /*19780*/  MUFU.TANH R64, R64 ;  /* 0x0000004000407308 */ /* 0x000e620000002400 */
[----:B0-----:R-:W-:-:S02]  /*19790*/  FSEL R127, R65, -INF , P4 ;  /* 0xff800000417f7808 */ /* 0x001fc40002000000 */
[----:B------:R-:W-:-:S04]  /*197a0*/  FMNMX.FTZ R72, R125, R72, !PT ;  /* 0x000000487d487209 */ /* 0x000fc80007810000 */
[----:B------:R-:W-:Y:S01]  /*197b0*/  FMNMX.FTZ R72, R127, R72, !PT ;  /* 0x000000487f487209 */ /* 0x000fe20007810000 */
[----:B------:R-:W0:Y:S01]  /*197c0*/  MUFU.TANH R67, R67 ;  /* 0x0000004300437308 */ /* 0x000e220000002400 */
[----:B--2---:R-:W-:Y:S02]  /*197d0*/  FSEL R27, R66, -INF , P2 ;  /* 0xff800000421b7808 */ /* 0x004fe40001000000 */
[----:B------:R-:W-:-:S05]  /*197e0*/  ISETP.GT.AND P2, PT, R6, 0x60, PT ;  /* 0x000000600600780c */ /* 0x000fca0003f44270 */
[----:B------:R-:W2:Y:S01]  /*197f0*/  MUFU.TANH R40, R40 ;  /* 0x0000002800287308 */ /* 0x000ea20000002400 */
[----:B-1----:R-:W-:-:S04]  /*19800*/  FSEL R129, R64, -INF , P5 ;  /* 0xff80000040817808 */ /* 0x002fc80002800000 */
[----:B------:R-:W-:-:S03]  /*19810*/  FMNMX.FTZ R72, R129, R72, !PT ;  /* 0x0000004881487209 */ /* 0x000fc60007810000 */
[----:B------:R-:W1:Y:S01]  /*19820*/  MUFU.TANH R69, R69 ;  /* 0x0000004500457308 */ /* 0x000e620000002400 */
[----:B0-----:R-:W-:Y:S02]  /*19830*/  FSEL R61, R67, -INF , P3 ;  /* 0xff800000433d7808 */ /* 0x001fe40001800000 */
[----:B------:R-:W-:-:S05]  /*19840*/  ISETP.GT.AND P3, PT, R6, 0x61, PT ;  /* 0x000000610600780c */ /* 0x000fca0003f64270 */
[----:B------:R-:W0:Y:S01]  /*19850*/  MUFU.TANH R68, R68 ;  /* 0x0000004400447308 */ /* 0x000e220000002400 */
[----:B--2---:R-:W-:Y:S01]  /*19860*/  FSEL R131, R40, -INF , P2 ;  /* 0xff80000028837808 */ /* 0x004fe20001000000 */
[----:B------:R-:W-:-:S03]  /*19870*/  FMUL.FTZ R40, R2, R31 ;  /* 0x0000001f02287220 */ /* 0x000fc60000410000 */
        /* <DEDUP_REMOVED lines=8> */
[----:B--2---:R-:W-:Y:S02]  /*19900*/  FSEL R29, R70, -INF , P5 ;  /* 0xff800000461d7808 */ /* 0x004fe40002800000 */
[----:B------:R-:W-:-:S04]  /*19910*/  ISETP.GT.AND P5, PT, R6, 0x69, PT ;  /* 0x000000690600780c */ /* 0x000fc80003fa4270 */
[----:B------:R-:W-:Y:S01]  /*19920*/  FSEL R69, R48, -INF , P5 ;  /* 0xff80000030457808 */ /* 0x000fe20002800000 */
[----:B------:R-:W2:Y:S01]  /*19930*/  MUFU.TANH R98, R98 ;  /* 0x0000006200627308 */ /* 0x000ea20000002400 */
[----:B-1----:R-:W-:-:S04]  /*19940*/  FSEL R135, R44, -INF , P4 ;  /* 0xff8000002c877808 */ /* 0x002fc80002000000 */
[----:B------:R-:W-:-:S03]  /*19950*/  FMNMX.FTZ R72, R135, R72, !PT ;  /* 0x0000004887487209 */ /* 0x000fc60007810000 */
[----:B------:R-:W1:Y:S01]  /*19960*/  MUFU.TANH R42, R42 ;  /* 0x0000002a002a7308 */ /* 0x000e620000002400 */
[----:B0-----:R-:W-:Y:S02]  /*19970*/  FSEL R65, R71, -INF , P2 ;  /* 0xff80000047417808 */ /* 0x001fe40001000000 */
[----:B------:R-:W-:-:S04]  /*19980*/  ISETP.GT.AND P2, PT, R6, 0x70, PT ;  /* 0x000000700600780c */ /* 0x000fc80003f44270 */
[----:B------:R-:W-:Y:S01]  /*19990*/  FSEL R139, R12, -INF , P2 ;  /* 0xff8000000c8b7808 */ /* 0x000fe20001000000 */
[----:B------:R-:W0:Y:S01]  /*199a0*/  MUFU.TANH R46, R46 ;  /* 0x0000002e002e7308 */ /* 0x000e220000002400 */
[----:B--2---:R-:W-:Y:S01]  /*199b0*/  FSEL R137, R98, -INF , P5 ;  /* 0xff80000062897808 */ /* 0x004fe20002800000 */
[----:B------:R-:W-:Y:S01]  /*199c0*/  FMUL.FTZ R12, R2, R37 ;  /* 0x00000025020c7220 */ /* 0x000fe20000410000 */
[----:B------:R-:W-:Y:S01]  /*199d0*/  ISETP.GT.AND P5, PT, R6, 0x79, PT ;  /* 0x000000790600780c */ /* 0x000fe20003fa4270 */
[----:B------:R-:W-:Y:S01]  /*199e0*/  IMAD.MOV.U32 R98, RZ, RZ, R119 ;  /* 0x000000ffff627224 */ /* 0x000fe200078e0077 */
[----:B------:R-:W-:Y:S02]  /*199f0*/  FMNMX.FTZ R72, R137, R72, !PT ;  /* 0x0000004889487209 */ /* 0x000fe40007810000 */
[----:B------:R-:W-:Y:S01]  /*19a00*/  FSEL R71, R20, -INF , P2 ;  /* 0xff80000014477808 */ /* 0x000fe20001000000 */
[----:B------:R-:W2:Y:S01]  /*19a10*/  MUFU.TANH R143, R143 ;  /* 0x0000008f008f7308 */ /* 0x000ea20000002400 */
[----:B-1----:R-:W-:Y:S01]  /*19a20*/  FSEL R67, R42, -INF , P3 ;  /* 0xff8000002a437808 */ /* 0x002fe20001800000 */
[----:B------:R-:W-:Y:S01]  /*19a30*/  FMUL.FTZ R42, R2, R35 ;  /* 0x00000023022a7220 */ /* 0x000fe20000410000 */
[----:B------:R-:W-:-:S02]  /*19a40*/  ISETP.GT.AND P3, PT, R6, 0x71, PT ;  /* 0x000000710600780c */ /* 0x000fc40003f64270 */
[----:B------:R-:W-:Y:S02]  /*19a50*/  FMNMX.FTZ R72, R139, R72, !PT ;  /* 0x000000488b487209 */ /* 0x000fe40007810000 */
[----:B------:R-:W-:Y:S01]  /*19a60*/  FSEL R141, R10, -INF , P3 ;  /* 0xff8000000a8d7808 */ /* 0x000fe20001800000 */
[----:B------:R-:W1:Y:S01]  /*19a70*/  MUFU.TANH R50, R50 ;  /* 0x0000003200327308 */ /* 0x000e620000002400 */
[----:B0-----:R-:W-:Y:S01]  /*19a80*/  FSEL R31, R46, -INF , P4 ;  /* 0xff8000002e1f7808 */ /* 0x001fe20002000000 */
[----:B------:R-:W-:Y:S01]  /*19a90*/  FMUL.FTZ R10, R2, R33 ;  /* 0x00000021020a7220 */ /* 0x000fe20000410000 */
[C---:B------:R-:W-:Y:S02]  /*19aa0*/  ISETP.GT.AND P4, PT, R6.reuse, 0x78, PT ;  /* 0x000000780600780c */ /* 0x040fe40003f84270 */
[----:B------:R-:W-:Y:S02]  /*19ab0*/  FMNMX.FTZ R72, R141, R72, !PT ;  /* 0x000000488d487209 */ /* 0x000fe40007810000 */
[----:B------:R-:W-:Y:S01]  /*19ac0*/  ISETP.GT.AND P2, PT, R6, 0x80, PT ;  /* 0x000000800600780c */ /* 0x000fe20003f44270 */
[----:B------:R-:W0:Y:S01]  /*19ad0*/  MUFU.TANH R24, R24 ;  /* 0x0000001800187308 */ /* 0x000e220000002400 */
[----:B--2---:R-:W-:-:S02]  /*19ae0*/  FSEL R143, R143, -INF , P4 ;  /* 0xff8000008f8f7808 */ /* 0x004fc40002000000 */
[----:B------:R-:W-:Y:S02]  /*19af0*/  FSEL R145, R145, -INF , P5 ;  /* 0xff80000091917808 */ /* 0x000fe40002800000 */
[----:B------:R-:W-:-:S03]  /*19b00*/  FMNMX.FTZ R72, R143, R72, !PT ;  /* 0x000000488f487209 */ /* 0x000fc60007810000 */
[----:B------:R-:W2:Y:S01]  /*19b10*/  MUFU.TANH R54, R54 ;  /* 0x0000003600367308 */ /* 0x000ea20000002400 */
[----:B-1----:R-:W-:Y:S02]  /*19b20*/  FSEL R73, R50, -INF , P3 ;  /* 0xff80000032497808 */ /* 0x002fe40001800000 */
[----:B------:R-:W-:Y:S02]  /*19b30*/  ISETP.GT.AND P3, PT, R6, 0x81, PT ;  /* 0x000000810600780c */ /* 0x000fe40003f64270 */
[----:B------:R-:W-:-:S03]  /*19b40*/  FMNMX.FTZ R72, R145, R72, !PT ;  /* 0x0000004891487209 */ /* 0x000fc60007810000 */
[----:B------:R-:W1:Y:S01]  /*19b50*/  MUFU.TANH R56, R56 ;  /* 0x0000003800387308 */ /* 0x000e620000002400 */
[----:B0-----:R-:W-:Y:S02]  /*19b60*/  FSEL R149, R24, -INF , P2 ;  /* 0xff80000018957808 */ /* 0x001fe40001000000 */
[----:B------:R-:W-:Y:S02]  /*19b70*/  FMNMX.FTZ R24, R3, R4, !PT ;  /* 0x0000000403187209 */ /* 0x000fe40007810000 */
[----:B------:R-:W-:Y:S02]  /*19b80*/  FMNMX.FTZ R72, R149, R72, !PT ;  /* 0x0000004895487209 */ /* 0x000fe40007810000 */
        /* <DEDUP_REMOVED lines=24> */
[----:B------:R-:W-:-:S02]  /*19d10*/  ISETP.GT.AND P3, PT, R6, 0x91, PT ;  /* 0x000000910600780c */ /* 0x000fc40003f64270 */
[----:B------:R-:W-:-:S03]  /*19d20*/  FMNMX.FTZ R26, R13, R26, !PT ;  /* 0x0000001a0d1a7209 */ /* 0x000fc60007810000 */
[----:B------:R-:W2:Y:S01]  /*19d30*/  MUFU.TANH R10, R10 ;  /* 0x0000000a000a7308 */ /* 0x000ea20000002400 */
[----:B-1----:R-:W-:Y:S02]  /*19d40*/  FSEL R157, R32, -INF , P2 ;  /* 0xff800000209d7808 */ /* 0x002fe40001000000 */
[----:B------:R-:W-:Y:S02]  /*19d50*/  FMNMX.FTZ R28, R15, R26, !PT ;  /* 0x0000001a0f1c7209 */ /* 0x000fe40007810000 */
[----:B------:R-:W-:Y:S02]  /*19d60*/  FMNMX.FTZ R72, R157, R72, !PT ;  /* 0x000000489d487209 */ /* 0x000fe40007810000 */
[----:B------:R-:W-:Y:S01]  /*19d70*/  FMNMX.FTZ R28, R21, R28, !PT ;  /* 0x0000001c151c7209 */ /* 0x000fe20007810000 */
[----:B------:R-:W1:Y:S01]  /*19d80*/  MUFU.TANH R40, R40 ;  /* 0x0000002800287308 */ /* 0x000e620000002400 */
[----:B0-----:R-:W-:Y:S02]  /*19d90*/  FSEL R113, R30, -INF , P4 ;  /* 0xff8000001e717808 */ /* 0x001fe40002000000 */
[----:B------:R-:W-:-:S02]  /*19da0*/  ISETP.GT.AND P4, PT, R6, 0x98, PT ;  /* 0x000000980600780c */ /* 0x000fc40003f84270 */
[----:B------:R-:W-:-:S03]  /*19db0*/  FMNMX.FTZ R28, R41, R28, !PT ;  /* 0x0000001c291c7209 */ /* 0x000fc60007810000 */
[----:B------:R-:W0:Y:S01]  /*19dc0*/  MUFU.TANH R36, R36 ;  /* 0x0000002400247308 */ /* 0x000e220000002400 */
[----:B--2---:R-:W-:Y:S02]  /*19dd0*/  FSEL R163, R10, -INF , P3 ;  /* 0xff8000000aa37808 */ /* 0x004fe40001800000 */
[----:B------:R-:W-:Y:S02]  /*19de0*/  FMNMX.FTZ R28, R43, R28, !PT ;  /* 0x0000001c2b1c7209 */ /* 0x000fe40007810000 */
[----:B------:R-:W-:Y:S02]  /*19df0*/  FMNMX.FTZ R72, R163, R72, !PT ;  /* 0x00000048a3487209 */ /* 0x000fe40007810000 */
[----:B------:R-:W-:Y:S01]  /*19e00*/  FMNMX.FTZ R32, R45, R28, !PT ;  /* 0x0000001c2d207209 */ /* 0x000fe20007810000 */
[----:B------:R-:W2:Y:S01]  /*19e10*/  MUFU.TANH R12, R12 ;  /* 0x0000000c000c7308 */ /* 0x000ea20000002400 */
[----:B-1----:R-:W-:Y:S01]  /*19e20*/  FSEL R115, R40, -INF , P5 ;  /* 0xff80000028737808 */ /* 0x002fe20002800000 */
[----:B------:R-:W-:Y:S01]  /*19e30*/  FMUL.FTZ R40, R2, R34 ;  /* 0x0000002202287220 */ /* 0x000fe20000410000 */
[----:B------:R-:W-:-:S02]  /*19e40*/  ISETP.GT.AND P5, PT, R6, 0x99, PT ;  /* 0x000000990600780c */ /* 0x000fc40003fa4270 */
[----:B------:R-:W-:Y:S02]  /*19e50*/  FMNMX.FTZ R32, R47, R32, !PT ;  /* 0x000000202f207209 */ /* 0x000fe40007810000 */
[----:B------:R-:W-:Y:S01]  /*19e60*/  MOV R10, UR6 ;  /* 0x00000006000a7c02 */ /* 0x000fe20008000f00 */
[----:B------:R-:W1:Y:S01]  /*19e70*/  MUFU.TANH R40, R40 ;  /* 0x0000002800287308 */ /* 0x000e620000002400 */
[----:B0-----:R-:W-:Y:S01]  /*19e80*/  FSEL R167, R36, -INF , P4 ;  /* 0xff80000024a77808 */ /* 0x001fe20002000000 */
[----:B------:R-:W-:Y:S01]  /*19e90*/  FMUL.FTZ R36, R2, R39 ;  /* 0x0000002702247220 */ /* 0x000fe20000410000 */
[----:B------:R-:W-:Y:S02]  /*19ea0*/  FMNMX.FTZ R32, R49, R32, !PT ;  /* 0x0000002031207209 */ /* 0x000fe40007810000 */
[----:B------:R-:W-:Y:S02]  /*19eb0*/  FMNMX.FTZ R72, R167, R72, !PT ;  /* 0x00000048a7487209 */ /* 0x000fe40007810000 */
[----:B------:R-:W-:Y:S01]  /*19ec0*/  FMNMX.FTZ R32, R51, R32, !PT ;  /* 0x0000002033207209 */ /* 0x000fe20007810000 */
[----:B------:R-:W0:Y:S01]  /*19ed0*/  MUFU.TANH R42, R42 ;  /* 0x0000002a002a7308 */ /* 0x000e220000002400 */
[----:B--2---:R-:W-:-:S02]  /*19ee0*/  FSEL R165, R12, -INF , P5 ;  /* 0xff8000000ca57808 */ /* 0x004fc40002800000 */
[----:B------:R-:W-:Y:S02]  /*19ef0*/  FMNMX.FTZ R34, R53, R32, !PT ;  /* 0x0000002035227209 */ /* 0x000fe40007810000 */
[----:B------:R-:W-:Y:S02]  /*19f00*/  FMNMX.FTZ R72, R165, R72, !PT ;  /* 0x00000048a5487209 */ /* 0x000fe40007810000 */
[----:B------:R-:W-:Y:S01]  /*19f10*/  FMNMX.FTZ R34, R55, R34, !PT ;  /* 0x0000002237227209 */ /* 0x000fe20007810000 */
[----:B------:R-:W2:Y:S02]  /*19f20*/  MUFU.TANH R38, R38 ;  /* 0x0000002600267308 */ /* 0x000ea40000002400 */
[----:B------:R-:W3:Y:S01]  /*19f30*/  SHFL.BFLY PT, R169, R72, 0x2, 0x1f ;  /* 0x0c401f0048a97f89 */ /* 0x000ee200000e0000 */
[----:B------:R-:W-:-:S04]  /*19f40*/  FMNMX.FTZ R34, R25, R34, !PT ;  /* 0x0000002219227209 */ /* 0x000fc80007810000 */
[----:B------:R-:W-:Y:S01]  /*19f50*/  FMNMX.FTZ R34, R57, R34, !PT ;  /* 0x0000002239227209 */ /* 0x000fe20007810000 */
[----:B------:R-:W4:Y:S01]  /*19f60*/  MUFU.TANH R36, R36 ;  /* 0x0000002400247308 */ /* 0x000f220000002400 */
[----:B---3--:R-:W-:-:S05]  /*19f70*/  FMNMX.FTZ R169, R72, R169, !PT ;  /* 0x000000a948a97209 */ /* 0x008fca0007810000 */
[----:B------:R-:W3:Y:S02]  /*19f80*/  SHFL.BFLY PT, R120, R169, 0x1, 0x1f ;  /* 0x0c201f00a9787f89 */ /* 0x000ee400000e0000 */
[----:B---3--:R-:W-:-:S04]  /*19f90*/  FMNMX.FTZ R120, R169, R120, !PT ;  /* 0x00000078a9787209 */ /* 0x008fc80007810000 */
[C---:B------:R-:W-:Y:S01]  /*19fa0*/  FSETP.NEU.FTZ.AND P6, PT, R120.reuse, -INF , PT ;  /* 0xff8000007800780b */ /* 0x040fe20003fdd000 */
[----:B------:R-:W-:-:S05]  /*19fb0*/  FFMA.FTZ R30, R120, R10, -8 ;  /* 0xc1000000781e7423 */ /* 0x000fca000001000a */
[----:B------:R-:W-:-:S05]  /*19fc0*/  FSEL R30, R30, RZ, P6 ;  /* 0x000000ff1e1e7208 */ /* 0x000fca0003000000 */
[-CC-:B------:R-:W-:Y:S01]  /*19fd0*/  FFMA.FTZ R44, R77, R10.reuse, -R30.reuse ;  /* 0x0000000a4d2c7223 */ /* 0x180fe2000001081e */
[----:B------:R-:W-:-:S01]  /*19fe0*/  FFMA.FTZ R46, R79, R10, -R30 ;  /* 0x0000000a4f2e7223 */ /* 0x000fc2000001081e */
[-CC-:B------:R-:W-:Y:S01]  /*19ff0*/  FFMA.FTZ R35, R8, R10.reuse, -R30.reuse ;  /* 0x0000000a08237223 */ /* 0x180fe2000001081e */
[----:B------:R-:W-:-:S01]  /*1a000*/  FFMA.FTZ R8, R97, R10, -R30 ;  /* 0x0000000a61087223 */ /* 0x000fc2000001081e */
[----:B------:R3:W-:Y:S01]  /*1a010*/  MUFU.EX2 R28, R44 ;  /* 0x0000002c001c7308 */ /* 0x0007e20000000800 */
[----:B-1----:R-:W-:Y:S01]  /*1a020*/  FSEL R97, R40, -INF , P2 ;  /* 0xff80000028617808 */ /* 0x002fe20001000000 */
[-CC-:B------:R-:W-:Y:S01]  /*1a030*/  FFMA.FTZ R39, R99, R10.reuse, -R30.reuse ;  /* 0x0000000a63277223 */ /* 0x180fe2000001081e */
[----:B0-----:R-:W-:Y:S01]  /*1a040*/  FSEL R99, R42, -INF , P3 ;  /* 0xff8000002a637808 */ /* 0x001fe20001800000 */
[-CC-:B------:R-:W-:Y:S01]  /*1a050*/  FFMA.FTZ R12, R91, R10.reuse, -R30.reuse ;  /* 0x0000000a5b0c7223 */ /* 0x180fe2000001081e */
[----:B------:R-:W-:-:S01]  /*1a060*/  FFMA.FTZ R91, R103, R10, -R30 ;  /* 0x0000000a675b7223 */ /* 0x000fc2000001081e */
[--C-:B------:R-:W-:Y:S01]  /*1a070*/  FFMA.FTZ R105, R105, R10, -R30.reuse ;  /* 0x0000000a69697223 */ /* 0x100fe2000001081e */
[----:B--2---:R-:W-:Y:S01]  /*1a080*/  FSEL R103, R38, -INF , P4 ;  /* 0xff80000026677808 */ /* 0x004fe20002000000 */
[----:B------:R0:W-:Y:S01]  /*1a090*/  MUFU.EX2 R32, R46 ;  /* 0x0000002e00207308 */ /* 0x0001e20000000800 */
[----:B---3--:R-:W-:Y:S01]  /*1a0a0*/  FMNMX.FTZ R44, R59, R34, !PT ;  /* 0x000000223b2c7209 */ /* 0x008fe20007810000 */
[-CC-:B------:R-:W-:Y:S01]  /*1a0b0*/  FFMA.FTZ R79, R83, R10.reuse, -R30.reuse ;  /* 0x0000000a534f7223 */ /* 0x180fe2000001081e */
[----:B------:R-:W-:-:S01]  /*1a0c0*/  FFMA.FTZ R83, R121, R10, -R30 ;  /* 0x0000000a79537223 */ /* 0x000fc2000001081e */
[--C-:B------:R-:W-:Y:S01]  /*1a0d0*/  FFMA.FTZ R6, R87, R10, -R30.reuse ;  /* 0x0000000a57067223 */ /* 0x100fe2000001081e */
[----:B------:R-:W-:Y:S01]  /*1a0e0*/  FMNMX.FTZ R44, R27, R44, !PT ;  /* 0x0000002c1b2c7209 */ /* 0x000fe20007810000 */
[-CC-:B------:R-:W-:Y:S01]  /*1a0f0*/  FFMA.FTZ R40, R131, R10.reuse, -R30.reuse ;  /* 0x0000000a83287223 */ /* 0x180fe2000001081e */
[----:B------:R-:W-:-:S01]  /*1a100*/  FFMA.FTZ R95, R95, R10, -R30 ;  /* 0x0000000a5f5f7223 */ /* 0x000fc2000001081e */
[----:B------:R4:W-:Y:S01]  /*1a110*/  MUFU.EX2 R26, R105 ;  /* 0x00000069001a7308 */ /* 0x0009e20000000800 */
[----:B------:R-:W-:Y:S01]  /*1a120*/  FMNMX.FTZ R44, R61, R44, !PT ;  /* 0x0000002c3d2c7209 */ /* 0x000fe20007810000 */
[-CC-:B------:R-:W-:Y:S01]  /*1a130*/  FFMA.FTZ R85, R85, R10.reuse, -R30.reuse ;  /* 0x0000000a55557223 */ /* 0x180fe2000001081e */
[----:B------:R-:W-:-:S01]  /*1a140*/  FFMA.FTZ R117, R117, R10, -R30 ;  /* 0x0000000a75757223 */ /* 0x000fc2000001081e */
[--C-:B------:R-:W-:Y:S01]  /*1a150*/  FFMA.FTZ R123, R123, R10, -R30.reuse ;  /* 0x0000000a7b7b7223 */ /* 0x100fe2000001081e */
[----:B------:R-:W-:Y:S01]  /*1a160*/  FMNMX.FTZ R44, R63, R44, !PT ;  /* 0x0000002c3f2c7209 */ /* 0x000fe20007810000 */
[-CC-:B------:R-:W-:Y:S01]  /*1a170*/  FFMA.FTZ R127, R127, R10.reuse, -R30.reuse ;  /* 0x0000000a7f7f7223 */ /* 0x180fe2000001081e */
[----:B------:R-:W-:-:S01]  /*1a180*/  FFMA.FTZ R20, R89, R10, -R30 ;  /* 0x0000000a59147223 */ /* 0x000fc2000001081e */
[----:B------:R-:W-:Y:S01]  /*1a190*/  MUFU.EX2 R6, R6 ;  /* 0x0000000600067308 */ /* 0x000fe20000000800 */
[----:B0-----:R-:W-:Y:S01]  /*1a1a0*/  FMNMX.FTZ R46, R29, R44, !PT ;  /* 0x0000002c1d2e7209 */ /* 0x001fe20007810000 */
[-CC-:B------:R-:W-:Y:S01]  /*1a1b0*/  FFMA.FTZ R89, R93, R10.reuse, -R30.reuse ;  /* 0x0000000a5d597223 */ /* 0x180fe2000001081e */
[----:B----4-:R-:W-:Y:S01]  /*1a1c0*/  FSEL R105, R36, -INF , P5 ;  /* 0xff80000024697808 */ /* 0x010fe20002800000 */
        /* <DEDUP_REMOVED lines=18> */
[----:B------:R-:W-:-:S02]  /*1a2f0*/  FFMA.FTZ R54, R157, R10, -R30 ;  /* 0x0000000a9d367223 */ /* 0x000fc4000001081e */
[----:B------:R-:W0:Y:S01]  /*1a300*/  MUFU.EX2 R39, R39 ;  /* 0x0000002700277308 */ /* 0x000e220000000800 */
[----:B------:R-:W-:-:S04]  /*1a310*/  FMNMX.FTZ R48, R73, R48, !PT ;  /* 0x0000003049307209 */ /* 0x000fc80007810000 */
[----:B------:R-:W-:-:S03]  /*1a320*/  FMNMX.FTZ R48, R33, R48, !PT ;  /* 0x0000003021307209 */ /* 0x000fc60007810000 */
[----:B------:R1:W-:Y:S01]  /*1a330*/  MUFU.EX2 R24, R95 ;  /* 0x0000005f00187308 */ /* 0x0003e20000000800 */
[----:B------:R-:W-:-:S04]  /*1a340*/  FMNMX.FTZ R50, R75, R48, !PT ;  /* 0x000000304b327209 */ /* 0x000fc80007810000 */
[----:B------:R-:W-:-:S03]  /*1a350*/  FMNMX.FTZ R50, R37, R50, !PT ;  /* 0x0000003225327209 */ /* 0x000fc60007810000 */
[----:B------:R2:W-:Y:S01]  /*1a360*/  MUFU.EX2 R34, R85 ;  /* 0x0000005500227308 */ /* 0x0005e20000000800 */
[----:B------:R-:W-:Y:S01]  /*1a370*/  FMNMX.FTZ R50, R109, R50, !PT ;  /* 0x000000326d327209 */ /* 0x000fe20007810000 */
[-CC-:B-1----:R-:W-:Y:S01]  /*1a380*/  FFMA.FTZ R95, R129, R10.reuse, -R30.reuse ;  /* 0x0000000a815f7223 */ /* 0x182fe2000001081e */
[----:B------:R-:W-:-:S01]  /*1a390*/  FFMA.FTZ R129, R165, R10, -R30 ;  /* 0x0000000aa5817223 */ /* 0x000fc2000001081e */
[----:B0-----:R-:W-:Y:S02]  /*1a3a0*/  F2FP.SATFINITE.E4M3.F32.PACK_AB_MERGE_C R200, R39, R8, RZ ;  /* 0x0000000827c8723e */ /* 0x001fe400048070ff */
[----:B------:R-:W-:Y:S02]  /*1a3b0*/  FMNMX.FTZ R50, R113, R50, !PT ;  /* 0x0000003271327209 */ /* 0x000fe40007810000 */
[----:B------:R0:W-:Y:S01]  /*1a3c0*/  MUFU.EX2 R44, R117 ;  /* 0x00000075002c7308 */ /* 0x0001e20000000800 */
[----:B--2---:R-:W-:-:S01]  /*1a3d0*/  FFMA.FTZ R85, R125, R10, -R30 ;  /* 0x0000000a7d557223 */ /* 0x004fc2000001081e */
[----:B------:R-:W-:Y:S01]  /*1a3e0*/  FMNMX.FTZ R50, R115, R50, !PT ;  /* 0x0000003273327209 */ /* 0x000fe20007810000 */
[----:B------:R-:W-:-:S01]  /*1a3f0*/  FFMA.FTZ R125, R155, R10, -R30 ;  /* 0x0000000a9b7d7223 */ /* 0x000fc2000001081e */
[----:B------:R-:W-:-:S02]  /*1a400*/  F2FP.SATFINITE.E4M3.F32.PACK_AB_MERGE_C R200, R35, R6, R200 ;  /* 0x0000000623c8723e */ /* 0x000fc400048070c8 */
[----:B------:R-:W-:Y:S02]  /*1a410*/  FMNMX.FTZ R50, R97, R50, !PT ;  /* 0x0000003261327209 */ /* 0x000fe40007810000 */
[----:B------:R1:W-:Y:S01]  /*1a420*/  MUFU.EX2 R46, R123 ;  /* 0x0000007b002e7308 */ /* 0x0003e20000000800 */
[----:B0-----:R-:W-:-:S01]  /*1a430*/  FFMA.FTZ R117, R145, R10, -R30 ;  /* 0x0000000a91757223 */ /* 0x001fc2000001081e */
[----:B------:R-:W-:-:S04]  /*1a440*/  FMNMX.FTZ R50, R99, R50, !PT ;  /* 0x0000003263327209 */ /* 0x000fc80007810000 */
[----:B------:R-:W-:Y:S02]  /*1a450*/  FMNMX.FTZ R50, R103, R50, !PT ;  /* 0x0000003267327209 */ /* 0x000fe40007810000 */
[----:B------:R0:W-:Y:S01]  /*1a460*/  MUFU.EX2 R48, R127 ;  /* 0x0000007f00307308 */ /* 0x0001e20000000800 */
[----:B-1----:R-:W-:-:S01]  /*1a470*/  FFMA.FTZ R123, R151, R10, -R30 ;  /* 0x0000000a977b7223 */ /* 0x002fc2000001081e */
[----:B------:R-:W-:-:S05]  /*1a480*/  FMNMX.FTZ R50, R105, R50, !PT ;  /* 0x0000003269327209 */ /* 0x000fca0007810000 */
[----:B------:R-:W1:Y:S01]  /*1a490*/  SHFL.BFLY PT, R121, R50, 0x2, 0x1f ;  /* 0x0c401f0032797f89 */ /* 0x000e6200000e0000 */
[----:B------:R-:W-:Y:S01]  /*1a4a0*/  MUFU.EX2 R12, R12 ;  /* 0x0000000c000c7308 */ /* 0x000fe20000000800 */
[----:B0-----:R-:W-:-:S07]  /*1a4b0*/  FFMA.FTZ R127, R163, R10, -R30 ;  /* 0x0000000aa37f7223 */ /* 0x001fce000001081e */
[----:B------:R-:W-:Y:S08]  /*1a4c0*/  MUFU.EX2 R87, R87 ;  /* 0x0000005700577308 */ /* 0x000ff00000000800 */
[----:B------:R-:W-:Y:S01]  /*1a4d0*/  MUFU.EX2 R20, R20 ;  /* 0x0000001400147308 */ /* 0x000fe20000000800 */
[----:B-1----:R-:W-:Y:S01]  /*1a4e0*/  FMNMX.FTZ R56, R50, R121, !PT ;  /* 0x0000007932387209 */ /* 0x002fe20007810000 */
[----:B------:R-:W-:-:S06]  /*1a4f0*/  FFMA.FTZ R50, R149, R10, -R30 ;  /* 0x0000000a95327223 */ /* 0x000fcc000001081e */
[----:B------:R-:W0:Y:S01]  /*1a500*/  MUFU.EX2 R89, R89 ;  /* 0x0000005900597308 */ /* 0x000e220000000800 */
[----:B------:R-:W1:Y:S07]  /*1a510*/  SHFL.BFLY PT, R121, R56, 0x1, 0x1f ;  /* 0x0c201f0038797f89 */ /* 0x000e6e00000e0000 */
[----:B------:R-:W-:Y:S08]  /*1a520*/  MUFU.EX2 R91, R91 ;  /* 0x0000005b005b7308 */ /* 0x000ff00000000800 */
[----:B------:R-:W2:Y:S01]  /*1a530*/  MUFU.EX2 R93, R93 ;  /* 0x0000005d005d7308 */ /* 0x000ea20000000800 */
[----:B0-----:R-:W-:-:S04]  /*1a540*/  F2FP.SATFINITE.E4M3.F32.PACK_AB_MERGE_C R202, R89, R20, RZ ;  /* 0x0000001459ca723e */ /* 0x001fc800048070ff */
[----:B------:R-:W-:-:S03]  /*1a550*/  F2FP.SATFINITE.E4M3.F32.PACK_AB_MERGE_C R202, R87, R12, R202 ;  /* 0x0000000c57ca723e */ /* 0x000fc600048070ca */
[----:B------:R-:W-:Y:S01]  /*1a560*/  MUFU.EX2 R77, R77 ;  /* 0x0000004d004d7308 */ /* 0x000fe20000000800 */
[----:B-1----:R-:W-:Y:S01]  /*1a570*/  FMNMX.FTZ R121, R56, R121, !PT ;  /* 0x0000007938797209 */ /* 0x002fe20007810000 */
[----:B------:R-:W-:-:S03]  /*1a580*/  FFMA.FTZ R56, R167, R10, -R30 ;  /* 0x0000000aa7387223 */ /* 0x000fc6000001081e */
[C---:B------:R-:W-:Y:S01]  /*1a590*/  FSETP.NEU.FTZ.AND P2, PT, R121.reuse, -INF , PT ;  /* 0xff8000007900780b */ /* 0x040fe20003f5d000 */
[----:B------:R-:W-:-:S02]  /*1a5a0*/  FFMA.FTZ R58, R121, R10, -8 ;  /* 0xc1000000793a7423 */ /* 0x000fc4000001000a */
[----:B------:R-:W-:Y:S01]  /*1a5b0*/  MUFU.EX2 R79, R79 ;  /* 0x0000004f004f7308 */ /* 0x000fe20000000800 */
[----:B--2---:R-:W-:Y:S02]  /*1a5c0*/  F2FP.SATFINITE.E4M3.F32.PACK_AB_MERGE_C R204, R93, R26, RZ ;  /* 0x0000001a5dcc723e */ /* 0x004fe400048070ff */
[----:B------:R-:W-:Y:S02]  /*1a5d0*/  FSEL R58, R58, RZ, P2 ;  /* 0x000000ff3a3a7208 */ /* 0x000fe40001000000 */
[----:B------:R-:W-:-:S03]  /*1a5e0*/  F2FP.SATFINITE.E4M3.F32.PACK_AB_MERGE_C R204, R91, R24, R204 ;  /* 0x000000185bcc723e */ /* 0x000fc600048070cc */
[----:B------:R-:W-:Y:S01]  /*1a5f0*/  MUFU.EX2 R81, R81 ;  /* 0x0000005100517308 */ /* 0x000fe20000000800 */
[----:B------:R-:W-:-:S01]  /*1a600*/  FFMA.FTZ R3, R3, R10, -R58 ;  /* 0x0000000a03037223 */ /* 0x000fc2000001083a */
[-CC-:B------:R-:W-:Y:S01]  /*1a610*/  FFMA.FTZ R4, R4, R10.reuse, -R58.reuse ;  /* 0x0000000a04047223 */ /* 0x180fe2000001083a */
[----:B------:R-:W-:-:S01]  /*1a620*/  FFMA.FTZ R62, R5, R10, -R58 ;  /* 0x0000000a053e7223 */ /* 0x000fc2000001083a */
[-CC-:B------:R-:W-:Y:S01]  /*1a630*/  FFMA.FTZ R131, R7, R10.reuse, -R58.reuse ;  /* 0x0000000a07837223 */ /* 0x180fe2000001083a */
[----:B------:R-:W-:-:S01]  /*1a640*/  FFMA.FTZ R5, R9, R10, -R58 ;  /* 0x0000000a09057223 */ /* 0x000fc2000001083a */
[-CC-:B------:R-:W-:Y:S01]  /*1a650*/  FFMA.FTZ R30, R11, R10.reuse, -R58.reuse ;  /* 0x0000000a0b1e7223 */ /* 0x180fe2000001083a */
[----:B------:R-:W-:-:S01]  /*1a660*/  FFMA.FTZ R13, R13, R10, -R58 ;  /* 0x0000000a0d0d7223 */ /* 0x000fc2000001083a */
[----:B------:R-:W-:Y:S01]  /*1a670*/  MUFU.EX2 R3, R3 ;  /* 0x0000000300037308 */ /* 0x000fe20000000800 */
[----:B------:R-:W-:-:S01]  /*1a680*/  FFMA.FTZ R7, R21, R10, -R58 ;  /* 0x0000000a15077223 */ /* 0x000fc2000001083a */
[-CC-:B------:R-:W-:Y:S01]  /*1a690*/  FFMA.FTZ R66, R25, R10.reuse, -R58.reuse ;  /* 0x0000000a19427223 */ /* 0x180fe2000001083a */
[----:B------:R-:W-:-:S01]  /*1a6a0*/  FFMA.FTZ R21, R27, R10, -R58 ;  /* 0x0000000a1b157223 */ /* 0x000fc2000001083a */
[----:B------:R-:W-:Y:S01]  /*1a6b0*/  FADD.FTZ R25, R6, R35 ;  /* 0x0000002306197221 */ /* 0x000fe20000010000 */
[----:B------:R-:W-:-:S01]  /*1a6c0*/  FFMA.FTZ R68, R15, R10, -R58 ;  /* 0x0000000a0f447223 */ /* 0x000fc2000001083a */
[-CC-:B------:R-:W-:Y:S01]  /*1a6d0*/  FFMA.FTZ R60, R41, R10.reuse, -R58.reuse ;  /* 0x0000000a293c7223 */ /* 0x180fe2000001083a */
[----:B------:R-:W-:-:S01]  /*1a6e0*/  FFMA.FTZ R15, R43, R10, -R58 ;  /* 0x0000000a2b0f7223 */ /* 0x000fc2000001083a */
[----:B------:R-:W0:Y:S01]  /*1a6f0*/  MUFU.EX2 R4, R4 ;  /* 0x0000000400047308 */ /* 0x000e220000000800 */
[----:B------:R-:W-:-:S01]  /*1a700*/  FADD.FTZ R76, R8, R25 ;  /* 0x00000019084c7221 */ /* 0x000fc20000010000 */
        /* <DEDUP_REMOVED lines=12> */
[----:B------:R-:W-:-:S02]  /*1a7d0*/  @!P1 VIADD R25, R0, 0x33440 ;  /* 0x0003344000199836 */ /* 0x000fc40000000000 */
[----:B------:R-:W-:-:S01]  /*1a7e0*/  FFMA.FTZ R65, R65, R10, -R58 ;  /* 0x0000000a41417223 */ /* 0x000fc2000001083a */
[----:B------:R-:W2:Y:S01]  /*1a7f0*/  MUFU.EX2 R131, R131 ;  /* 0x0000008300837308 */ /* 0x000ea20000000800 */
[----:B0-----:R-:W-:-:S01]  /*1a800*/  FADD.FTZ R27, R3, R4 ;  /* 0x00000004031b7221 */ /* 0x001fc20000010000 */
[-CC-:B------:R-:W-:Y:S01]  /*1a810*/  FFMA.FTZ R67, R67, R10.reuse, -R58.reuse ;  /* 0x0000000a43437223 */ /* 0x180fe2000001083a */
[----:B------:R-:W-:Y:S01]  /*1a820*/  @!P1 PRMT R25, RZ, 0x654, R25 ;  /* 0x00000654ff199816 */ /* 0x000fe20000000019 */
[-CC-:B------:R-:W-:Y:S01]  /*1a830*/  FFMA.FTZ R31, R31, R10.reuse, -R58.reuse ;  /* 0x0000000a1f1f7223 */ /* 0x180fe2000001083a */
[----:B------:R-:W-:-:S01]  /*1a840*/  FFMA.FTZ R69, R69, R10, -R58 ;  /* 0x0000000a45457223 */ /* 0x000fc2000001083a */
[----:B------:R-:W-:Y:S01]  /*1a850*/  F2FP.SATFINITE.E4M3.F32.PACK_AB_MERGE_C R206, R79, R32, RZ ;  /* 0x000000204fce723e */ /* 0x000fe200048070ff */
[----:B------:R0:W-:Y:S01]  /*1a860*/  @!P1 SYNCS.ARRIVE.TRANS64.RED.A1T0 RZ, [R25+URZ], RZ ;  /* 0x000000ff19ff99a7 */ /* 0x0001e2000810043f */
[----:B------:R-:W3:Y:S01]  /*1a870*/  MUFU.EX2 R5, R5 ;  /* 0x0000000500057308 */ /* 0x000ee20000000800 */
[----:B-1----:R-:W-:-:S01]  /*1a880*/  FADD.FTZ R82, R62, R27 ;  /* 0x0000001b3e527221 */ /* 0x002fc20000010000 */
[----:B------:R-:W-:Y:S01]  /*1a890*/  FADD.FTZ R27, R39, R76 ;  /* 0x0000004c271b7221 */ /* 0x000fe20000010000 */
[----:B------:R-:W-:-:S01]  /*1a8a0*/  FFMA.FTZ R33, R33, R10, -R58 ;  /* 0x0000000a21217223 */ /* 0x000fc2000001083a */
[-CC-:B------:R-:W-:Y:S01]  /*1a8b0*/  FFMA.FTZ R75, R75, R10.reuse, -R58.reuse ;  /* 0x0000000a4b4b7223 */ /* 0x180fe2000001083a */
[----:B------:R-:W-:-:S01]  /*1a8c0*/  FFMA.FTZ R37, R37, R10, -R58 ;  /* 0x0000000a25257223 */ /* 0x000fc2000001083a */
[----:B------:R-:W-:Y:S01]  /*1a8d0*/  FADD.FTZ R76, R12, R27 ;  /* 0x0000001b0c4c7221 */ /* 0x000fe20000010000 */
[----:B------:R-:W-:-:S01]  /*1a8e0*/  FFMA.FTZ R109, R109, R10, -R58 ;  /* 0x0000000a6d6d7223 */ /* 0x000fc2000001083a */
[----:B------:R-:W1:Y:S01]  /*1a8f0*/  MUFU.EX2 R30, R30 ;  /* 0x0000001e001e7308 */ /* 0x000e620000000800 */
[----:B--2---:R-:W-:-:S01]  /*1a900*/  FADD.FTZ R82, R131, R82 ;  /* 0x0000005283527221 */ /* 0x004fc20000010000 */
[----:B------:R-:W-:Y:S01]  /*1a910*/  FADD.FTZ R29, R87, R76 ;  /* 0x0000004c571d7221 */ /* 0x000fe20000010000 */
[----:B------:R-:W-:-:S01]  /*1a920*/  FFMA.FTZ R113, R113, R10, -R58 ;  /* 0x0000000a71717223 */ /* 0x000fc2000001083a */
[-CC-:B------:R-:W-:Y:S01]  /*1a930*/  FFMA.FTZ R115, R115, R10.reuse, -R58.reuse ;  /* 0x0000000a73737223 */ /* 0x180fe2000001083a */
[----:B------:R-:W-:-:S01]  /*1a940*/  FFMA.FTZ R97, R97, R10, -R58 ;  /* 0x0000000a61617223 */ /* 0x000fc2000001083a */
[----:B------:R-:W-:Y:S01]  /*1a950*/  F2FP.SATFINITE.E4M3.F32.PACK_AB_MERGE_C R201, R131, R62, RZ ;  /* 0x0000003e83c9723e */ /* 0x000fe200048070ff */
[----:B------:R-:W-:-:S01]  /*1a960*/  FFMA.FTZ R99, R99, R10, -R58 ;  /* 0x0000000a63637223 */ /* 0x000fc2000001083a */
[----:B------:R-:W2:Y:S01]  /*1a970*/  MUFU.EX2 R13, R13 ;  /* 0x0000000d000d7308 */ /* 0x000ea20000000800 */
[----:B---3--:R-:W-:-:S01]  /*1a980*/  FADD.FTZ R27, R5, R82 ;  /* 0x00000052051b7221 */ /* 0x008fc20000010000 */
[----:B------:R-:W-:Y:S01]  /*1a990*/  FADD.FTZ R82, R20, R29 ;  /* 0x0000001d14527221 */ /* 0x000fe20000010000 */
[----:B------:R-:W-:Y:S01]  /*1a9a0*/  F2FP.SATFINITE.E4M3.F32.PACK_AB_MERGE_C R201, R4, R3, R201 ;  /* 0x0000000304c9723e */ /* 0x000fe200048070c9 */
[----:B------:R-:W-:Y:S01]  /*1a9b0*/  FFMA.FTZ R103, R103, R10, -R58 ;  /* 0x0000000a67677223 */ /* 0x000fe2000001083a */
[----:B------:R-:W-:Y:S01]  /*1a9c0*/  ISETP.GE.AND P2, PT, R159, 0xa1, PT ;  /* 0x000000a19f00780c */ /* 0x000fe20003f46270 */
[----:B------:R-:W-:Y:S01]  /*1a9d0*/  FADD.FTZ R47, R89, R82 ;  /* 0x00000052592f7221 */ /* 0x000fe20000010000 */
[----:B------:R-:W-:Y:S01]  /*1a9e0*/  F2FP.SATFINITE.E4M3.F32.PACK_AB_MERGE_C R206, R77, R28, R206 ;  /* 0x0000001c4dce723e */ /* 0x000fe200048070ce */
[----:B------:R-:W3:Y:S01]  /*1a9f0*/  MUFU.EX2 R68, R68 ;  /* 0x0000004400447308 */ /* 0x000ee20000000800 */
[----:B-1----:R-:W-:-:S01]  /*1aa00*/  FADD.FTZ R76, R30, R27 ;  /* 0x0000001b1e4c7221 */ /* 0x002fc20000010000 */
[----:B------:R-:W-:Y:S01]  /*1aa10*/  FADD.FTZ R84, R24, R47 ;  /* 0x0000002f18547221 */ /* 0x000fe20000010000 */
[----:B------:R-:W-:-:S01]  /*1aa20*/  FFMA.FTZ R27, R71, R10, -R58 ;  /* 0x0000000a471b7223 */ /* 0x000fc2000001083a */
[--C-:B------:R-:W-:Y:S01]  /*1aa30*/  IMAD.MOV.U32 R89, RZ, RZ, R119.reuse ;  /* 0x000000ffff597224 */ /* 0x100fe200078e0077 */
[----:B------:R-:W-:Y:S01]  /*1aa40*/  MOV R55, R119 ;  /* 0x0000007700377202 */ /* 0x000fe20000000f00 */
[----:B------:R-:W-:Y:S01]  /*1aa50*/  FADD.FTZ R47, R91, R84 ;  /* 0x000000545b2f7221 */ /* 0x000fe20000010000 */
[----:B------:R-:W-:Y:S01]  /*1aa60*/  IMAD.MOV.U32 R91, RZ, RZ, R119 ;  /* 0x000000ffff5b7224 */ /* 0x000fe200078e0077 */
[----:B------:R-:W1:Y:S01]  /*1aa70*/  MUFU.EX2 R7, R7 ;  /* 0x0000000700077308 */ /* 0x000e620000000800 */
[----:B--2---:R-:W-:-:S01]  /*1aa80*/  FADD.FTZ R29, R13, R76 ;  /* 0x0000004c0d1d7221 */ /* 0x004fc20000010000 */
[----:B------:R-:W-:Y:S01]  /*1aa90*/  FADD.FTZ R86, R26, R47 ;  /* 0x0000002f1a567221 */ /* 0x000fe20000010000 */
[----:B------:R-:W-:-:S01]  /*1aaa0*/  FFMA.FTZ R76, R73, R10, -R58 ;  /* 0x0000000a494c7223 */ /* 0x000fc2000001083a */
[----:B------:R-:W-:Y:S01]  /*1aab0*/  FFMA.FTZ R58, R105, R10, -R58 ;  /* 0x0000000a693a7223 */ /* 0x000fe2000001083a */
[----:B------:R-:W-:Y:S01]  /*1aac0*/  MOV R105, R119 ;  /* 0x0000007700697202 */ /* 0x000fe20000000f00 */
[----:B------:R-:W-:Y:S01]  /*1aad0*/  FADD.FTZ R47, R93, R86 ;  /* 0x000000565d2f7221 */ /* 0x000fe20000010000 */
[----:B------:R-:W-:Y:S01]  /*1aae0*/  IMAD.MOV.U32 R93, RZ, RZ, R119 ;  /* 0x000000ffff5d7224 */ /* 0x000fe200078e0077 */
[----:B------:R-:W2:Y:S01]  /*1aaf0*/  MUFU.EX2 R60, R60 ;  /* 0x0000003c003c7308 */ /* 0x000ea20000000800 */
[----:B---3--:R-:W-:-:S01]  /*1ab00*/  FADD.FTZ R82, R68, R29 ;  /* 0x0000001d44527221 */ /* 0x008fc20000010000 */
[----:B------:R-:W-:Y:S01]  /*1ab10*/  FADD.FTZ R86, R28, R47 ;  /* 0x0000002f1c567221 */ /* 0x000fe20000010000 */
[----:B------:R-:W-:Y:S01]  /*1ab20*/  F2FP.SATFINITE.E4M3.F32.PACK_AB_MERGE_C R203, R68, R13, RZ ;  /* 0x0000000d44cb723e */ /* 0x000fe200048070ff */
[----:B------:R-:W-:Y:S01]  /*1ab30*/  IMAD.MOV.U32 R87, RZ, RZ, R119 ;  /* 0x000000ffff577224 */ /* 0x000fe200078e0077 */
[----:B------:R-:W-:Y:S01]  /*1ab40*/  MOV R35, R119 ;  /* 0x0000007700237202 */ /* 0x000fe20000000f00 */
[----:B------:R-:W-:Y:S01]  /*1ab50*/  FADD.FTZ R47, R77, R86 ;  /* 0x000000564d2f7221 */ /* 0x000fe20000010000 */
[----:B------:R-:W-:Y:S01]  /*1ab60*/  F2FP.SATFINITE.E4M3.F32.PACK_AB_MERGE_C R203, R30, R5, R203 ;  /* 0x000000051ecb723e */ /* 0x000fe200048070cb */
[----:B------:R-:W3:Y:S01]  /*1ab70*/  MUFU.EX2 R15, R15 ;  /* 0x0000000f000f7308 */ /* 0x000ee20000000800 */
[----:B-1----:R-:W-:-:S01]  /*1ab80*/  FADD.FTZ R29, R7, R82 ;  /* 0x00000052071d7221 */ /* 0x002fc20000010000 */
[----:B------:R-:W-:Y:S01]  /*1ab90*/  FADD.FTZ R86, R32, R47 ;  /* 0x0000002f20567221 */ /* 0x000fe20000010000 */
[--C-:B------:R-:W-:Y:S01]  /*1aba0*/  IMAD.MOV.U32 R77, RZ, RZ, R119.reuse ;  /* 0x000000ffff4d7224 */ /* 0x100fe200078e0077 */
[----:B------:R-:W-:Y:S01]  /*1abb0*/  MOV R30, R119 ;  /* 0x00000077001e7202 */ /* 0x000fe20000000f00 */
[----:B------:R-:W-:-:S02]  /*1abc0*/  IMAD.MOV.U32 R73, RZ, RZ, R119 ;  /* 0x000000ffff497224 */ /* 0x000fc400078e0077 */
[----:B------:R-:W-:Y:S01]  /*1abd0*/  FADD.FTZ R47, R79, R86 ;  /* 0x000000564f2f7221 */ /* 0x000fe20000010000 */
[----:B------:R-:W-:Y:S01]  /*1abe0*/  IMAD.MOV.U32 R86, RZ, RZ, R119 ;  /* 0x000000ffff567224 */ /* 0x000fe200078e0077 */
[----:B------:R-:W1:Y:S01]  /*1abf0*/  MUFU.EX2 R72, R72 ;  /* 0x0000004800487308 */ /* 0x000e620000000800 */
[----:B--2---:R-:W-:-:S01]  /*1ac00*/  FADD.FTZ R84, R60, R29 ;  /* 0x0000001d3c547221 */ /* 0x004fc20000010000 */
[--C-:B------:R-:W-:Y:S02]  /*1ac10*/  IMAD.MOV.U32 R79, RZ, RZ, R119.reuse ;  /* 0x000000ffff4f7224 */ /* 0x100fe400078e0077 */
[--C-:B------:R-:W-:Y:S02]  /*1ac20*/  IMAD.MOV.U32 R71, RZ, RZ, R119.reuse ;  /* 0x000000ffff477224 */ /* 0x100fe400078e0077 */
[----:B------:R-:W-:Y:S02]  /*1ac30*/  IMAD.MOV.U32 R68, RZ, RZ, R119 ;  /* 0x000000ffff447224 */ /* 0x000fe400078e0077 */
[----:B------:R-:W2:Y:S01]  /*1ac40*/  MUFU.EX2 R9, R9 ;  /* 0x0000000900097308 */ /* 0x000ea20000000800 */
[----:B---3--:R-:W-:-:S01]  /*1ac50*/  FADD.FTZ R29, R15, R84 ;  /* 0x000000540f1d7221 */ /* 0x008fc20000010000 */
[----:B------:R-:W-:-:S02]  /*1ac60*/  IMAD.MOV.U32 R63, RZ, RZ, R119 ;  /* 0x000000ffff3f7224 */ /* 0x000fc400078e0077 */
[--C-:B------:R-:W-:Y:S02]  /*1ac70*/  IMAD.MOV.U32 R62, RZ, RZ, R119.reuse ;  /* 0x000000ffff3e7224 */ /* 0x100fe400078e0077 */
[----:B------:R-:W-:Y:S02]  /*1ac80*/  IMAD.MOV.U32 R61, RZ, RZ, R119 ;  /* 0x000000ffff3d7224 */ /* 0x000fe400078e0077 */
[----:B------:R-:W3:Y:S01]  /*1ac90*/  MUFU.EX2 R64, R64 ;  /* 0x0000004000407308 */ /* 0x000ee20000000800 */
[----:B-1----:R-:W-:-:S01]  /*1aca0*/  FADD.FTZ R84, R72, R29 ;  /* 0x0000001d48547221 */ /* 0x002fc20000010000 */
[----:B------:R-:W-:Y:S01]  /*1acb0*/  F2FP.SATFINITE.E4M3.F32.PACK_AB_MERGE_C R205, R72, R15, RZ ;  /* 0x0000000f48cd723e */ /* 0x000fe200048070ff */
[--C-:B------:R-:W-:Y:S02]  /*1acc0*/  IMAD.MOV.U32 R72, RZ, RZ, R119.reuse ;  /* 0x000000ffff487224 */ /* 0x100fe400078e0077 */
[----:B------:R-:W-:Y:S01]  /*1acd0*/  IMAD.MOV.U32 R57, RZ, RZ, R119 ;  /* 0x000000ffff397224 */ /* 0x000fe200078e0077 */
[----:B------:R-:W-:Y:S01]  /*1ace0*/  F2FP.SATFINITE.E4M3.F32.PACK_AB_MERGE_C R205, R60, R7, R205 ;  /* 0x000000073ccd723e */ /* 0x000fe200048070cd */
[----:B------:R-:W-:Y:S01]  /*1acf0*/  IMAD.MOV.U32 R53, RZ, RZ, R119 ;  /* 0x000000ffff357224 */ /* 0x000fe200078e0077 */
[----:B------:R-:W1:Y:S01]  /*1ad00*/  MUFU.EX2 R41, R41 ;  /* 0x0000002900297308 */ /* 0x000e620000000800 */
[----:B--2---:R-:W-:-:S01]  /*1ad10*/  FADD.FTZ R29, R9, R84 ;  /* 0x00000054091d7221 */ /* 0x004fc20000010000 */
[----:B------:R-:W-:Y:S01]  /*1ad20*/  MOV R60, R119 ;  /* 0x00000077003c7202 */ /* 0x000fe20000000f00 */
[----:B------:R-:W-:-:S02]  /*1ad30*/  IMAD.MOV.U32 R51, RZ, RZ, R119 ;  /* 0x000000ffff337224 */ /* 0x000fc400078e0077 */
[--C-:B------:R-:W-:Y:S02]  /*1ad40*/  IMAD.MOV.U32 R49, RZ, RZ, R119.reuse ;  /* 0x000000ffff317224 */ /* 0x100fe400078e0077 */
[----:B------:R-:W-:Y:S01]  /*1ad50*/  IMAD.MOV.U32 R28, RZ, RZ, R119 ;  /* 0x000000ffff1c7224 */ /* 0x000fe200078e0077 */
[----:B------:R-:W2:Y:S01]  /*1ad60*/  MUFU.EX2 R74, R74 ;  /* 0x0000004a004a7308 */ /* 0x000ea20000000800 */
[----:B---3--:R-:W-:-:S07]  /*1ad70*/  FADD.FTZ R84, R64, R29 ;  /* 0x0000001d40547221 */ /* 0x008fce0000010000 */
[----:B------:R-:W3:Y:S01]  /*1ad80*/  MUFU.EX2 R11, R11 ;  /* 0x0000000b000b7308 */ /* 0x000ee20000000800 */
[----:B-1----:R-:W-:-:S01]  /*1ad90*/  FADD.FTZ R29, R41, R84 ;  /* 0x00000054291d7221 */ /* 0x002fc20000010000 */
[----:B------:R-:W-:Y:S01]  /*1ada0*/  FADD.FTZ R84, R34, R47 ;  /* 0x0000002f22547221 */ /* 0x000fe20000010000 */
[----:B------:R-:W-:-:S03]  /*1adb0*/  IMAD.MOV.U32 R47, RZ, RZ, R119 ;  /* 0x000000ffff2f7224 */ /* 0x000fc600078e0077 */
[----:B------:R-:W-:Y:S01]  /*1adc0*/  FADD.FTZ R39, R81, R84 ;  /* 0x0000005451277221 */ /* 0x000fe20000010000 */
[----:B------:R-:W-:Y:S01]  /*1add0*/  IMAD.MOV.U32 R84, RZ, RZ, R119 ;  /* 0x000000ffff547224 */ /* 0x000fe200078e0077 */
[----:B------:R-:W1:Y:S01]  /*1ade0*/  MUFU.EX2 R66, R66 ;  /* 0x0000004200427308 */ /* 0x000e620000000800 */
[----:B--2---:R-:W-:-:S01]  /*1adf0*/  FADD.FTZ R8, R74, R29 ;  /* 0x0000001d4a087221 */ /* 0x004fc20000010000 */
[----:B------:R-:W-:Y:S01]  /*1ae00*/  FADD.FTZ R26, R44, R39 ;  /* 0x000000272c1a7221 */ /* 0x000fe20000010000 */
[----:B------:R-:W-:Y:S01]  /*1ae10*/  F2FP.SATFINITE.E4M3.F32.PACK_AB_MERGE_C R207, R74, R41, RZ ;  /* 0x000000294acf723e */ /* 0x000fe200048070ff */
[--C-:B------:R-:W-:Y:S02]  /*1ae20*/  IMAD.MOV.U32 R74, RZ, RZ, R119.reuse ;  /* 0x000000ffff4a7224 */ /* 0x100fe400078e0077 */
[----:B------:R-:W-:Y:S01]  /*1ae30*/  IMAD.MOV.U32 R41, RZ, RZ, R119 ;  /* 0x000000ffff297224 */ /* 0x000fe200078e0077 */
[----:B------:R-:W-:Y:S01]  /*1ae40*/  F2FP.SATFINITE.E4M3.F32.PACK_AB_MERGE_C R207, R64, R9, R207 ;  /* 0x0000000940cf723e */ /* 0x000fe200048070cf */
[----:B------:R-:W2:Y:S01]  /*1ae50*/  MUFU.EX2 R43, R43 ;  /* 0x0000002b002b7308 */ /* 0x000ea20000000800 */
[----:B---3--:R-:W-:-:S01]  /*1ae60*/  FADD.FTZ R29, R11, R8 ;  /* 0x000000080b1d7221 */ /* 0x008fc20000010000 */
[----:B------:R-:W-:-:S02]  /*1ae70*/  IMAD.MOV.U32 R64, RZ, RZ, R119 ;  /* 0x000000ffff407224 */ /* 0x000fc400078e0077 */
[----:B------:R-:W-:-:S04]  /*1ae80*/  IMAD.MOV.U32 R39, RZ, RZ, R119 ;  /* 0x000000ffff277224 */ /* 0x000fc800078e0077 */
[----:B------:R-:W3:Y:S01]  /*1ae90*/  MUFU.EX2 R83, R83 ;  /* 0x0000005300537308 */ /* 0x000ee20000000800 */
[----:B-1----:R-:W-:-:S07]  /*1aea0*/  FADD.FTZ R20, R66, R29 ;  /* 0x0000001d42147221 */ /* 0x002fce0000010000 */
[----:B------:R1:W4:Y:S01]  /*1aeb0*/  MUFU.EX2 R80, R59 ;  /* 0x0000003b00507308 */ /* 0x0003220000000800 */
[----:B--2---:R-:W-:-:S07]  /*1aec0*/  FADD.FTZ R29, R43, R20 ;  /* 0x000000142b1d7221 */ /* 0x004fce0000010000 */
[----:B------:R-:W2:Y:S01]  /*1aed0*/  MUFU.EX2 R21, R21 ;  /* 0x0000001500157308 */ /* 0x000ea20000000800 */
[C---:B---3--:R-:W-:Y:S01]  /*1aee0*/  F2FP.SATFINITE.E4M3.F32.PACK_AB_MERGE_C R208, R83.reuse, R44, RZ ;  /* 0x0000002c53d0723e */ /* 0x048fe200048070ff */
[----:B------:R-:W-:Y:S01]  /*1aef0*/  FADD.FTZ R83, R83, R26 ;  /* 0x0000001a53537221 */ /* 0x000fe20000010000 */
[----:B-1----:R-:W-:Y:S02]  /*1af00*/  IMAD.MOV.U32 R59, RZ, RZ, R119 ;  /* 0x000000ffff3b7224 */ /* 0x002fe400078e0077 */
[----:B------:R-:W-:Y:S01]  /*1af10*/  F2FP.SATFINITE.E4M3.F32.PACK_AB_MERGE_C R208, R81, R34, R208 ;  /* 0x0000002251d0723e */ /* 0x000fe200048070d0 */
[----:B------:R-:W-:-:S01]  /*1af20*/  FADD.FTZ R26, R46, R83 ;  /* 0x000000532e1a7221 */ /* 0x000fc20000010000 */
[----:B------:R-:W-:Y:S01]  /*1af30*/  IMAD.MOV.U32 R83, RZ, RZ, R119 ;  /* 0x000000ffff537224 */ /* 0x000fe200078e0077 */
[----:B------:R-:W1:Y:S01]  /*1af40*/  MUFU.EX2 R85, R85 ;  /* 0x0000005500557308 */ /* 0x000e620000000800 */
[----:B----4-:R-:W-:-:S01]  /*1af50*/  FADD.FTZ R20, R80, R29 ;  /* 0x0000001d50147221 */ /* 0x010fc20000010000 */
[----:B------:R-:W-:Y:S01]  /*1af60*/  F2FP.SATFINITE.E4M3.F32.PACK_AB_MERGE_C R43, R80, R43, RZ ;  /* 0x0000002b502b723e */ /* 0x000fe200048070ff */
[--C-:B------:R-:W-:Y:S01]  /*1af70*/  IMAD.MOV.U32 R81, RZ, RZ, R119.reuse ;  /* 0x000000ffff517224 */ /* 0x100fe200078e0077 */
[----:B------:R-:W-:Y:S01]  /*1af80*/  MOV R80, R119 ;  /* 0x0000007700507202 */ /* 0x000fe20000000f00 */
[----:B------:R-:W-:Y:S01]  /*1af90*/  IMAD.MOV.U32 R44, RZ, RZ, R119 ;  /* 0x000000ffff2c7224 */ /* 0x000fe200078e0077 */
[----:B------:R-:W-:Y:S01]  /*1afa0*/  F2FP.SATFINITE.E4M3.F32.PACK_AB_MERGE_C R209, R66, R11, R43 ;  /* 0x0000000b42d1723e */ /* 0x000fe2000480702b */
[----:B------:R-:W-:Y:S01]  /*1afb0*/  IMAD.MOV.U32 R66, RZ, RZ, R119 ;  /* 0x000000ffff427224 */ /* 0x000fe200078e0077 */
[----:B------:R-:W3:Y:S01]  /*1afc0*/  MUFU.EX2 R70, R70 ;  /* 0x0000004600467308 */ /* 0x000ee20000000800 */
[----:B--2---:R-:W-:-:S01]  /*1afd0*/  FADD.FTZ R13, R21, R20 ;  /* 0x00000014150d7221 */ /* 0x004fc20000010000 */
[----:B------:R-:W-:-:S02]  /*1afe0*/  IMAD.MOV.U32 R43, RZ, RZ, R119 ;  /* 0x000000ffff2b7224 */ /* 0x000fc400078e0077 */
[--C-:B------:R-:W-:Y:S02]  /*1aff0*/  IMAD.MOV.U32 R34, RZ, RZ, R119.reuse ;  /* 0x000000ffff227224 */ /* 0x100fe400078e0077 */
[----:B------:R-:W-:Y:S02]  /*1b000*/  IMAD.MOV.U32 R29, RZ, RZ, R119 ;  /* 0x000000ffff1d7224 */ /* 0x000fe400078e0077 */
[----:B------:R-:W2:Y:S01]  /*1b010*/  MUFU.EX2 R45, R45 ;  /* 0x0000002d002d7308 */ /* 0x000ea20000000800 */
[----:B-1----:R-:W-:-:S04]  /*1b020*/  FADD.FTZ R15, R85, R26 ;  /* 0x0000001a550f7221 */ /* 0x002fc80000010000 */
[----:B------:R-:W-:-:S03]  /*1b030*/  FADD.FTZ R32, R48, R15 ;  /* 0x0000000f30207221 */ /* 0x000fc60000010000 */
[----:B------:R-:W1:Y:S01]  /*1b040*/  MUFU.EX2 R95, R95 ;  /* 0x0000005f005f7308 */ /* 0x000e620000000800 */
[----:B---3--:R-:W-:-:S07]  /*1b050*/  FADD.FTZ R26, R70, R13 ;  /* 0x0000000d461a7221 */ /* 0x008fce0000010000 */
[----:B------:R-:W3:Y:S01]  /*1b060*/  MUFU.EX2 R78, R78 ;  /* 0x0000004e004e7308 */ /* 0x000ee20000000800 */
[----:B--2---:R-:W-:-:S01]  /*1b070*/  FADD.FTZ R13, R45, R26 ;  /* 0x0000001a2d0d7221 */ /* 0x004fc20000010000 */
[----:B------:R-:W-:-:S06]  /*1b080*/  IMAD.MOV.U32 R26, RZ, RZ, R119 ;  /* 0x000000ffff1a7224 */ /* 0x000fcc00078e0077 */
[----:B------:R-:W2:Y:S01]  /*1b090*/  MUFU.EX2 R40, R40 ;  /* 0x0000002800287308 */ /* 0x000ea20000000800 */
[C---:B-1----:R-:W-:Y:S01]  /*1b0a0*/  F2FP.SATFINITE.E4M3.F32.PACK_AB_MERGE_C R210, R95.reuse, R48, RZ ;  /* 0x000000305fd2723e */ /* 0x042fe200048070ff */
[----:B------:R-:W-:Y:S01]  /*1b0b0*/  FADD.FTZ R95, R95, R32 ;  /* 0x000000205f5f7221 */ /* 0x000fe20000010000 */
[--C-:B------:R-:W-:Y:S02]  /*1b0c0*/  IMAD.MOV.U32 R48, RZ, RZ, R119.reuse ;  /* 0x000000ffff307224 */ /* 0x100fe400078e0077 */
[----:B------:R-:W-:Y:S01]  /*1b0d0*/  F2FP.SATFINITE.E4M3.F32.PACK_AB_MERGE_C R210, R85, R46, R210 ;  /* 0x0000002e55d2723e */ /* 0x000fe200048070d2 */
[----:B------:R-:W-:Y:S01]  /*1b0e0*/  IMAD.MOV.U32 R46, RZ, RZ, R119 ;  /* 0x000000ffff2e7224 */ /* 0x000fe200078e0077 */
[----:B------:R-:W-:Y:S01]  /*1b0f0*/  MOV R85, R119 ;  /* 0x0000007700557202 */ /* 0x000fe20000000f00 */
[----:B------:R1:W4:Y:S01]  /*1b100*/  MUFU.EX2 R0, R65 ;  /* 0x0000004100007308 */ /* 0x0003220000000800 */
[----:B---3--:R-:W-:-:S01]  /*1b110*/  FADD.FTZ R13, R78, R13 ;  /* 0x0000000d4e0d7221 */ /* 0x008fc20000010000 */
[----:B------:R-:W-:Y:S01]  /*1b120*/  F2FP.SATFINITE.E4M3.F32.PACK_AB_MERGE_C R45, R78, R45, RZ ;  /* 0x0000002d4e2d723e */ /* 0x000fe200048070ff */
[----:B------:R-:W-:-:S02]  /*1b130*/  IMAD.MOV.U32 R78, RZ, RZ, R119 ;  /* 0x000000ffff4e7224 */ /* 0x000fc400078e0077 */
[----:B------:R-:W-:Y:S01]  /*1b140*/  IMAD.MOV.U32 R32, RZ, RZ, R119 ;  /* 0x000000ffff207224 */ /* 0x000fe200078e0077 */
[----:B------:R-:W-:Y:S02]  /*1b150*/  F2FP.SATFINITE.E4M3.F32.PACK_AB_MERGE_C R211, R70, R21, R45 ;  /* 0x0000001546d3723e */ /* 0x000fe4000480702d */
[----:B------:R-:W3:Y:S01]  /*1b160*/  MUFU.EX2 R101, R101 ;  /* 0x0000006500657308 */ /* 0x000ee20000000800 */
[----:B--2---:R-:W-:-:S01]  /*1b170*/  FADD.FTZ R6, R40, R95 ;  /* 0x0000005f28067221 */ /* 0x004fc20000010000 */
[-C--:B------:R-:W-:Y:S02]  /*1b180*/  MOV R95, R119.reuse ;  /* 0x00000077005f7202 */ /* 0x080fe40000000f00 */
[-C--:B------:R-:W-:Y:S02]  /*1b190*/  MOV R70, R119.reuse ;  /* 0x0000007700467202 */ /* 0x080fe40000000f00 */
[----:B-1----:R-:W-:Y:S02]  /*1b1a0*/  MOV R65, R119 ;  /* 0x0000007700417202 */ /* 0x002fe40000000f00 */
[----:B0-----:R0:W1:Y:S01]  /*1b1b0*/  MUFU.EX2 R25, R67 ;  /* 0x0000004300197308 */ /* 0x0010620000000800 */
[----:B----4-:R-:W-:-:S01]  /*1b1c0*/  FADD.FTZ R12, R0, R13 ;  /* 0x0000000d000c7221 */ /* 0x010fc20000010000 */
[----:B------:R-:W-:-:S06]  /*1b1d0*/  MOV R45, R119 ;  /* 0x00000077002d7202 */ /* 0x000fcc0000000f00 */
[----:B------:R-:W2:Y:S01]  /*1b1e0*/  MUFU.EX2 R36, R36 ;  /* 0x0000002400247308 */ /* 0x000ea20000000800 */
[----:B---3--:R-:W-:-:S01]  /*1b1f0*/  FADD.FTZ R13, R101, R6 ;  /* 0x00000006650d7221 */ /* 0x008fc20000010000 */
[----:B0-----:R-:W-:-:S06]  /*1b200*/  IMAD.MOV.U32 R67, RZ, RZ, R119 ;  /* 0x000000ffff437224 */ /* 0x001fcc00078e0077 */
[----:B------:R-:W0:Y:S01]  /*1b210*/  MUFU.EX2 R31, R31 ;  /* 0x0000001f001f7308 */ /* 0x000e220000000800 */
[----:B-1----:R-:W-:-:S07]  /*1b220*/  FADD.FTZ R12, R25, R12 ;  /* 0x0000000c190c7221 */ /* 0x002fce0000010000 */
[----:B------:R-:W1:Y:S01]  /*1b230*/  MUFU.EX2 R107, R107 ;  /* 0x0000006b006b7308 */ /* 0x000e620000000800 */
[----:B--2---:R-:W-:-:S07]  /*1b240*/  FADD.FTZ R24, R36, R13 ;  /* 0x0000000d24187221 */ /* 0x004fce0000010000 */
[----:B------:R2:W3:Y:S01]  /*1b250*/  MUFU.EX2 R82, R69 ;  /* 0x0000004500527308 */ /* 0x0004e20000000800 */
[----:B0-----:R-:W-:-:S07]  /*1b260*/  FADD.FTZ R13, R31, R12 ;  /* 0x0000000c1f0d7221 */ /* 0x001fce0000010000 */
[----:B------:R-:W0:Y:S01]  /*1b270*/  MUFU.EX2 R38, R38 ;  /* 0x0000002600267308 */ /* 0x000e220000000800 */
[C---:B-1----:R-:W-:Y:S01]  /*1b280*/  F2FP.SATFINITE.E4M3.F32.PACK_AB_MERGE_C R212, R107.reuse, R36, RZ ;  /* 0x000000246bd4723e */ /* 0x042fe200048070ff */
[----:B------:R-:W-:Y:S01]  /*1b290*/  FADD.FTZ R107, R107, R24 ;  /* 0x000000186b6b7221 */ /* 0x000fe20000010000 */
[--C-:B--2---:R-:W-:Y:S02]  /*1b2a0*/  IMAD.MOV.U32 R69, RZ, RZ, R119.reuse ;  /* 0x000000ffff457224 */ /* 0x104fe400078e0077 */
[----:B------:R-:W-:Y:S01]  /*1b2b0*/  F2FP.SATFINITE.E4M3.F32.PACK_AB_MERGE_C R212, R101, R40, R212 ;  /* 0x0000002865d4723e */ /* 0x000fe200048070d4 */
[----:B------:R-:W-:Y:S01]  /*1b2c0*/  IMAD.MOV.U32 R101, RZ, RZ, R119 ;  /* 0x000000ffff657224 */ /* 0x000fe200078e0077 */
[----:B------:R-:W-:Y:S01]  /*1b2d0*/  MOV R40, R119 ;  /* 0x0000007700287202 */ /* 0x000fe20000000f00 */
        /* <DEDUP_REMOVED lines=9> */
[----:B------:R-:W-:-:S06]  /*1b370*/  IMAD.MOV.U32 R107, RZ, RZ, R119 ;  /* 0x000000ffff6b7224 */ /* 0x000fcc00078e0077 */
[----:B------:R-:W0:Y:S01]  /*1b380*/  MUFU.EX2 R76, R76 ;  /* 0x0000004c004c7308 */ /* 0x000e220000000800 */
[----:B-1----:R-:W-:-:S01]  /*1b390*/  FADD.FTZ R13, R27, R82 ;  /* 0x000000521b0d7221 */ /* 0x002fc20000010000 */
[----:B------:R-:W-:-:S06]  /*1b3a0*/  IMAD.MOV.U32 R82, RZ, RZ, R119 ;  /* 0x000000ffff527224 */ /* 0x000fcc00078e0077 */
[----:B------:R-:W-:Y:S01]  /*1b3b0*/  MUFU.EX2 R42, R42 ;  /* 0x0000002a002a7308 */ /* 0x000fe20000000800 */
[----:B--2---:R-:W-:-:S07]  /*1b3c0*/  FADD.FTZ R15, R111, R12 ;  /* 0x0000000c6f0f7221 */ /* 0x004fce0000010000 */
[----:B------:R-:W1:Y:S01]  /*1b3d0*/  MUFU.EX2 R117, R117 ;  /* 0x0000007500757308 */ /* 0x000e620000000800 */
[----:B0-----:R-:W-:-:S07]  /*1b3e0*/  FADD.FTZ R24, R76, R13 ;  /* 0x0000000d4c187221 */ /* 0x001fce0000010000 */
[----:B------:R-:W0:Y:S08]  /*1b3f0*/  MUFU.EX2 R33, R33 ;  /* 0x0000002100217308 */ /* 0x000e300000000800 */
[----:B------:R2:W3:Y:S01]  /*1b400*/  MUFU.EX2 R8, R75 ;  /* 0x0000004b00087308 */ /* 0x0004e20000000800 */
[----:B-1----:R-:W-:Y:S01]  /*1b410*/  F2FP.SATFINITE.E4M3.F32.PACK_AB_MERGE_C R214, R117, R42, RZ ;  /* 0x0000002a75d6723e */ /* 0x002fe200048070ff */
[----:B------:R-:W-:-:S03]  /*1b420*/  FADD.FTZ R42, R42, R15 ;  /* 0x0000000f2a2a7221 */ /* 0x000fc60000010000 */
[----:B------:R-:W-:Y:S01]  /*1b430*/  F2FP.SATFINITE.E4M3.F32.PACK_AB_MERGE_C R214, R111, R38, R214 ;  /* 0x000000266fd6723e */ /* 0x000fe200048070d6 */
[----:B------:R-:W-:-:S01]  /*1b440*/  FADD.FTZ R117, R117, R42 ;  /* 0x0000002a75757221 */ /* 0x000fc20000010000 */
[----:B------:R-:W-:Y:S01]  /*1b450*/  IMAD.MOV.U32 R111, RZ, RZ, R119 ;  /* 0x000000ffff6f7224 */ /* 0x000fe200078e0077 */
[----:B------:R-:W-:Y:S01]  /*1b460*/  MUFU.EX2 R52, R52 ;  /* 0x0000003400347308 */ /* 0x000fe20000000800 */
[----:B0-----:R-:W-:-:S01]  /*1b470*/  FADD.FTZ R13, R33, R24 ;  /* 0x00000018210d7221 */ /* 0x001fc20000010000 */
[----:B--2---:R-:W-:Y:S01]  /*1b480*/  MOV R75, R119 ;  /* 0x00000077004b7202 */ /* 0x004fe20000000f00 */
[--C-:B------:R-:W-:Y:S02]  /*1b490*/  IMAD.MOV.U32 R42, RZ, RZ, R119.reuse ;  /* 0x000000ffff2a7224 */ /* 0x100fe400078e0077 */
[--C-:B------:R-:W-:Y:S02]  /*1b4a0*/  IMAD.MOV.U32 R38, RZ, RZ, R119.reuse ;  /* 0x000000ffff267224 */ /* 0x100fe400078e0077 */
[----:B------:R-:W-:Y:S01]  /*1b4b0*/  IMAD.MOV.U32 R24, RZ, RZ, R119 ;  /* 0x000000ffff187224 */ /* 0x000fe200078e0077 */
[----:B------:R-:W0:Y:S01]  /*1b4c0*/  MUFU.EX2 R125, R125 ;  /* 0x0000007d007d7308 */ /* 0x000e220000000800 */
[C---:B---3--:R-:W-:Y:S01]  /*1b4d0*/  F2FP.SATFINITE.E4M3.F32.PACK_AB_MERGE_C R33, R8.reuse, R33, RZ ;  /* 0x000000210821723e */ /* 0x048fe200048070ff */
        /* <DEDUP_REMOVED lines=12> */
[----:B--2---:R-:W-:-:S07]  /*1b5a0*/  FADD.FTZ R3, R37, R8 ;  /* 0x0000000825037221 */ /* 0x004fce0000010000 */
[----:B------:R-:W2:Y:S01]  /*1b5b0*/  MUFU.EX2 R113, R113 ;  /* 0x0000007100717308 */ /* 0x000ea20000000800 */
[C---:B0-----:R-:W-:Y:S01]  /*1b5c0*/  F2FP.SATFINITE.E4M3.F32.PACK_AB_MERGE_C R216, R123.reuse, R50, R216 ;  /* 0x000000327bd8723e */ /* 0x041fe200048070d8 */
[----:B------:R-:W-:Y:S01]  /*1b5d0*/  FADD.FTZ R123, R123, R4 ;  /* 0x000000047b7b7221 */ /* 0x000fe20000010000 */
[----:B-1----:R-:W-:Y:S01]  /*1b5e0*/  IMAD.MOV.U32 R109, RZ, RZ, R119 ;  /* 0x000000ffff6d7224 */ /* 0x002fe200078e0077 */
[----:B------:R-:W-:Y:S02]  /*1b5f0*/  MOV R50, R119 ;  /* 0x0000007700327202 */ /* 0x000fe40000000f00 */
[----:B------:R-:W-:-:S02]  /*1b600*/  FADD.FTZ R52, R52, R123 ;  /* 0x0000007b34347221 */ /* 0x000fc40000010000 */
[----:B------:R0:W1:Y:S01]  /*1b610*/  MUFU.EX2 R6, R115 ;  /* 0x0000007300067308 */ /* 0x0000620000000800 */
[----:B---3--:R-:W-:-:S01]  /*1b620*/  FADD.FTZ R4, R20, R3 ;  /* 0x0000000314047221 */ /* 0x008fc20000010000 */
[----:B------:R-:W-:Y:S01]  /*1b630*/  FADD.FTZ R125, R125, R52 ;  /* 0x000000347d7d7221 */ /* 0x000fe20000010000 */
[----:B------:R-:W-:-:S05]  /*1b640*/  IMAD.MOV.U32 R52, RZ, RZ, R119 ;  /* 0x000000ffff347224 */ /* 0x000fca00078e0077 */
[----:B------:R-:W-:Y:S01]  /*1b650*/  MUFU.EX2 R56, R56 ;  /* 0x0000003800387308 */ /* 0x000fe20000000800 */
[----:B--2---:R-:W-:-:S01]  /*1b660*/  FADD.FTZ R3, R113, R4 ;  /* 0x0000000471037221 */ /* 0x004fc20000010000 */
[----:B0-----:R-:W-:-:S06]  /*1b670*/  MOV R115, R119 ;  /* 0x0000007700737202 */ /* 0x001fcc0000000f00 */
[----:B------:R-:W0:Y:S01]  /*1b680*/  MUFU.EX2 R129, R129 ;  /* 0x0000008100817308 */ /* 0x000e220000000800 */
[C---:B-1----:R-:W-:Y:S01]  /*1b690*/  F2FP.SATFINITE.E4M3.F32.PACK_AB_MERGE_C R113, R6.reuse, R113, RZ ;  /* 0x000000710671723e */ /* 0x042fe200048070ff */
[----:B------:R-:W-:-:S03]  /*1b6a0*/  FADD.FTZ R6, R6, R3 ;  /* 0x0000000306067221 */ /* 0x000fc60000010000 */
[----:B------:R-:W-:Y:S01]  /*1b6b0*/  F2FP.SATFINITE.E4M3.F32.PACK_AB_MERGE_C R217, R20, R37, R113 ;  /* 0x0000002514d9723e */ /* 0x000fe20004807071 */
[--C-:B------:R-:W-:Y:S02]  /*1b6c0*/  IMAD.MOV.U32 R113, RZ, RZ, R119.reuse ;  /* 0x000000ffff717224 */ /* 0x100fe400078e0077 */
[----:B------:R-:W1:Y:S01]  /*1b6d0*/  MUFU.EX2 R54, R54 ;  /* 0x0000003600367308 */ /* 0x000e620000000800 */
[----:B------:R-:W-:-:S07]  /*1b6e0*/  IMAD.MOV.U32 R37, RZ, RZ, R119 ;  /* 0x000000ffff257224 */ /* 0x000fce00078e0077 */
[----:B------:R-:W2:Y:S01]  /*1b6f0*/  MUFU.EX2 R97, R97 ;  /* 0x0000006100617308 */ /* 0x000ea20000000800 */
[----:B0-----:R-:W-:-:S07]  /*1b700*/  F2FP.SATFINITE.E4M3.F32.PACK_AB_MERGE_C R5, R129, R56, RZ ;  /* 0x000000388105723e */ /* 0x001fce00048070ff */
[----:B------:R-:W0:Y:S01]  /*1b710*/  MUFU.EX2 R127, R127 ;  /* 0x0000007f007f7308 */ /* 0x000e220000000800 */
[----:B-1----:R-:W-:-:S07]  /*1b720*/  FADD.FTZ R4, R54, R125 ;  /* 0x0000007d36047221 */ /* 0x002fce0000010000 */
[----:B------:R1:W3:Y:S01]  /*1b730*/  MUFU.EX2 R12, R99 ;  /* 0x00000063000c7308 */ /* 0x0002e20000000800 */
[----:B--2---:R-:W-:-:S07]  /*1b740*/  FADD.FTZ R3, R97, R6 ;  /* 0x0000000661037221 */ /* 0x004fce0000010000 */
[----:B------:R-:W-:Y:S01]  /*1b750*/  MUFU.EX2 R103, R103 ;  /* 0x0000006700677308 */ /* 0x000fe20000000800 */
[C---:B0-----:R-:W-:Y:S01]  /*1b760*/  F2FP.SATFINITE.E4M3.F32.PACK_AB_MERGE_C R218, R127.reuse, R54, R5 ;  /* 0x000000367fda723e */ /* 0x041fe20004807005 */
[----:B------:R-:W-:Y:S01]  /*1b770*/  FADD.FTZ R127, R127, R4 ;  /* 0x000000047f7f7221 */ /* 0x000fe20000010000 */
[--C-:B-1----:R-:W-:Y:S02]  /*1b780*/  IMAD.MOV.U32 R99, RZ, RZ, R119.reuse ;  /* 0x000000ffff637224 */ /* 0x102fe400078e0077 */
[----:B------:R-:W-:Y:S02]  /*1b790*/  IMAD.MOV.U32 R54, RZ, RZ, R119 ;  /* 0x000000ffff367224 */ /* 0x000fe400078e0077 */
[----:B------:R-:W-:-:S01]  /*1b7a0*/  FADD.FTZ R56, R56, R127 ;  /* 0x0000007f38387221 */ /* 0x000fc20000010000 */
[----:B------:R-:W0:Y:S01]  /*1b7b0*/  MUFU.EX2 R58, R58 ;  /* 0x0000003a003a7308 */ /* 0x000e220000000800 */
[----:B---3--:R-:W-:-:S02]  /*1b7c0*/  FADD.FTZ R0, R12, R3 ;  /* 0x000000030c007221 */ /* 0x008fc40000010000 */
[----:B------:R-:W-:Y:S01]  /*1b7d0*/  FADD.FTZ R9, R129, R56 ;  /* 0x0000003881097221 */ /* 0x000fe20000010000 */
[----:B------:R-:W-:Y:S01]  /*1b7e0*/  IMAD.MOV.U32 R56, RZ, RZ, R119 ;  /* 0x000000ffff387224 */ /* 0x000fe200078e0077 */
[----:B0-----:R-:W-:Y:S01]  /*1b7f0*/  F2FP.SATFINITE.E4M3.F32.PACK_AB_MERGE_C R3, R58, R103, RZ ;  /* 0x000000673a03723e */ /* 0x001fe200048070ff */
[----:B------:R-:W-:-:S03]  /*1b800*/  FADD.FTZ R103, R103, R0 ;  /* 0x0000000067677221 */ /* 0x000fc60000010000 */
[----:B------:R-:W-:Y:S01]  /*1b810*/  F2FP.SATFINITE.E4M3.F32.PACK_AB_MERGE_C R219, R12, R97, R3 ;  /* 0x000000610cdb723e */ /* 0x000fe20004807003 */
[----:B------:R-:W-:-:S01]  /*1b820*/  FADD.FTZ R0, R58, R103 ;  /* 0x000000673a007221 */ /* 0x000fc20000010000 */
        /* <DEDUP_REMOVED lines=56> */
[----:B------:R-:W-:-:S07]  /*1bbb0*/  CS2R R24, SRZ ;  /* 0x0000000000187805 */ /* 0x000fce000001ff00 */
.L_x_3533:
        /* <DEDUP_REMOVED lines=8> */
.L_x_3524:
        /* <DEDUP_REMOVED lines=8> */
.L_x_3525:
[----:B------:R-:W-:Y:S04]  /*1bcc0*/  BSSY B0, `(.L_x_3523) ;  /* 0x0000004000007945 */ /* 0x000fe80003800000 */
[----:B-1----:R-:W-:Y:S05]  /*1bcd0*/  @P2 BRA `(.L_x_3526) ;  /* 0x0000000000082947 */ /* 0x002fea0003800000 */
[----:B------:R-:W1:Y:S02]  /*1bce0*/  SYNCS.PHASECHK.TRANS64.TRYWAIT P2, [R11+URZ+0x33430], R8 ;  /* 0x033430080b0075a7 */ /* 0x000e64000804017f */
[----:B-1----:R-:W-:Y:S05]  /*1bcf0*/  @!P2 BRA `(.L_x_3527) ;  /* 0x000001000020a947 */ /* 0x002fea0003800000 */
.L_x_3526:
[----:B------:R-:W-:Y:S05]  /*1bd00*/  BSYNC B0 ;  /* 0x0000000000007941 */ /* 0x000fea0003800000 */
.L_x_3523:
[----:B01----:R-:W0:Y:S01]  /*1bd10*/  S2R R8, SR_TID.X ;  /* 0x0000000000087919 */ /* 0x003e220000002100 */
[----:B------:R-:W-:Y:S05]  /*1bd20*/  WARPSYNC.ALL ;  /* 0x0000000000007948 */ /* 0x000fea0003800000 */
[----:B------:R-:W-:Y:S01]  /*1bd30*/  IMAD.MOV.U32 R11, RZ, RZ, -0x7fffffe0 ;  /* 0x80000020ff0b7424 */ /* 0x000fe200078e00ff */
[----:B------:R-:W-:Y:S01]  /*1bd40*/  UMOV UR20, UR28 ;  /* 0x0000001c00147c82 */ /* 0x000fe20008000000 */
[----:B------:R-:W-:Y:S01]  /*1bd50*/  UMOV UR21, UR29 ;  /* 0x0000001d00157c82 */ /* 0x000fe20008000000 */
[----:B------:R-:W-:Y:S01]  /*1bd60*/  MOV R121, 0x80000020 ;  /* 0x8000002000797802 */ /* 0x000fe20000000f00 */
[----:B------:R-:W-:Y:S01]  /*1bd70*/  UMOV UR24, UR28 ;  /* 0x0000001c00187c82 */ /* 0x000fe20008000000 */
[----:B------:R-:W-:Y:S01]  /*1bd80*/  R2UR UR23, R11 ;  /* 0x000000000b1772ca */ /* 0x000fe200000e0000 */
[----:B------:R-:W-:Y:S01]  /*1bd90*/  UMOV UR25, UR29 ;  /* 0x0000001d00197c82 */ /* 0x000fe20008000000 */
[C---:B------:R-:W-:Y:S01]  /*1bda0*/  R2UR UR27, R121.reuse ;  /* 0x00000000791b72ca */ /* 0x040fe200000e0000 */
[----:B------:R-:W-:Y:S01]  /*1bdb0*/  IMAD.MOV.U32 R13, RZ, RZ, -0x7fffffe0 ;  /* 0x80000020ff0d7424 */ /* 0x000fe200078e00ff */
[----:B------:R-:W-:Y:S01]  /*1bdc0*/  UMOV UR32, UR28 ;  /* 0x0000001c00207c82 */ /* 0x000fe20008000000 */
[----:B------:R-:W-:Y:S01]  /*1bdd0*/  IMAD.MOV.U32 R21, RZ, RZ, -0x7fffffe0 ;  /* 0x80000020ff157424 */ /* 0x000fe200078e00ff */
[----:B------:R-:W-:Y:S01]  /*1bde0*/  UMOV UR33, UR29 ;  /* 0x0000001d00217c82 */ /* 0x000fe20008000000 */
[----:B------:R-:W-:Y:S01]  /*1bdf0*/  R2UR UR47, R121 ;  /* 0x00000000792f72ca */ /* 0x000fe200000e0000 */
[----:B------:R-:W-:Y:S01]  /*1be00*/  UMOV UR44, UR28 ;  /* 0x0000001c002c7c82 */ /* 0x000fe20008000000 */
[----:B------:R-:W-:Y:S01]  /*1be10*/  R2UR UR31, R13 ;  /* 0x000000000d1f72ca */ /* 0x000fe200000e0000 */
[----:B------:R-:W-:Y:S01]  /*1be20*/  UMOV UR45, UR29 ;  /* 0x0000001d002d7c82 */ /* 0x000fe20008000000 */
[----:B------:R-:W-:Y:S01]  /*1be30*/  R2UR UR35, R21 ;  /* 0x00000000152372ca */ /* 0x000fe200000e0000 */
[----:B------:R-:W-:Y:S01]  /*1be40*/  IMAD.MOV.U32 R21, RZ, RZ, -0x7fffffe0 ;  /* 0x80000020ff157424 */ /* 0x000fe200078e00ff */
[----:B------:R-:W-:Y:S01]  /*1be50*/  R2UR UR51, R13 ;  /* 0x000000000d3372ca */ /* 0x000fe200000e0000 */
[----:B------:R-:W-:-:S02]  /*1be60*/  IMAD.MOV.U32 R13, RZ, RZ, -0x7fffffe0 ;  /* 0x80000020ff0d7424 */ /* 0x000fc400078e00ff */
[----:B------:R-:W-:Y:S01]  /*1be70*/  IMAD.MOV.U32 R11, RZ, RZ, -0x7fffffe0 ;  /* 0x80000020ff0b7424 */ /* 0x000fe200078e00ff */
[----:B0-----:R-:W-:Y:S01]  /*1be80*/  SHF.R.U32.HI R10, RZ, 0x7, R8 ;  /* 0x00000007ff0a7819 */ /* 0x001fe20000011608 */
[----:B------:R-:W-:-:S03]  /*1be90*/  VIADD R8, R7, 0x1 ;  /* 0x0000000107087836 */ /* 0x000fc60000000000 */
[----:B------:R-:W-:-:S05]  /*1bea0*/  IADD3 R15, R10, 0x8, RZ ;  /* 0x000000080a0f7810 */ /* 0x000fca0007ffe0ff */
[----:B------:R0:W-:Y:S01]  /*1beb0*/  BAR.SYNC.DEFER_BLOCKING R15, 0x100 ;  /* 0x0004000f0000751d */ /* 0x0001e20000010000 */
[----:B------:R-:W-:-:S04]  /*1bec0*/  ISETP.NE.AND P2, PT, R8, 0x2, PT ;  /* 0x000000020800780c */ /* 0x000fc80003f45270 */
[----:B------:R-:W-:-:S05]  /*1bed0*/  SEL R8, R8, RZ, P2 ;  /* 0x000000ff08087207 */ /* 0x000fca0001000000 */
[----:B------:R-:W-:-:S04]  /*1bee0*/  IMAD R10, R8, 0x780, R14 ;  /* 0x00000780080a7824 */ /* 0x000fc800078e020e */
        /* <DEDUP_REMOVED lines=9> */
[----:B------:R-:W-:Y:S01]  /*1bf80*/  WARPGROUP.ARRIVE ;  /* 0x00000000000079c5 */ /* 0x000fe20000000000 */
[----:B------:R-:W-:-:S02]  /*1bf90*/  R2UR UR46, R120 ;  /* 0x00000000782e72ca */ /* 0x000fc400000e0000 */
[----:B------:R-:W-:Y:S01]  /*1bfa0*/  R2UR UR50, R12 ;  /* 0x000000000c3272ca */ /* 0x000fe200000e0000 */
[C---:B------:R-:W-:Y:S01]  /*1bfb0*/  VIADD R12, R10.reuse, 0x102 ;  /* 0x000001020a0c7836 */ /* 0x040fe20000000000 */
[----:B------:R-:W-:Y:S01]  /*1bfc0*/  IADD3 R20, R10, 0x82, RZ ;  /* 0x000000820a147810 */ /* 0x000fe20007ffe0ff */
[----:B------:R-:W-:Y:S01]  /*1bfd0*/  QGMMA.64x32x32.F32.E4M3.E4M3 R184, gdesc[UR20], RZ, !UPT, gsb0 ;  /* 0x0060000014b879f3 */ /* 0x000fe2000c0008ff */
[----:B------:R-:W-:Y:S01]  /*1bfe0*/  R2UR UR23, R21 ;  /* 0x00000000151772ca */ /* 0x000fe200000e0000 */
[----:B------:R-:W-:Y:S01]  /*1bff0*/  UMOV UR20, UR48 ;  /* 0x0000003000147c82 */ /* 0x000fe20008000000 */
[----:B------:R-:W-:Y:S01]  /*1c000*/  R2UR UR22, R20 ;  /* 0x00000000141672ca */ /* 0x000fe200000e0000 */
[----:B------:R-:W-:Y:S01]  /*1c010*/  UMOV UR21, UR49 ;  /* 0x0000003100157c82 */ /* 0x000fe20008000000 */
[----:B------:R-:W-:Y:S02]  /*1c020*/  WARPGROUP.DEPBAR.LE gsb0, 0x0 ;  /* 0x00008000000079c5 */ /* 0x000fe40000010000 */
[----:B------:R-:W-:-:S06]  /*1c030*/  WARPGROUP.ARRIVE ;  /* 0x00000000000079c5 */ /* 0x000fcc0000000000 */
[----:B------:R-:W-:Y:S01]  /*1c040*/  QGMMA.64x32x32.F32.E4M3.E4M3 R168, gdesc[UR24], RZ, !UPT, gsb0 ;  /* 0x0060000018a879f3 */ /* 0x000fe2000c0008ff */
[----:B------:R-:W-:Y:S01]  /*1c050*/  R2UR UR26, R12 ;  /* 0x000000000c1a72ca */ /* 0x000fe200000e0000 */
[----:B------:R-:W-:Y:S01]  /*1c060*/  UMOV UR24, UR48 ;  /* 0x0000003000187c82 */ /* 0x000fe20008000000 */
[----:B------:R-:W-:Y:S01]  /*1c070*/  R2UR UR27, R13 ;  /* 0x000000000d1b72ca */ /* 0x000fe200000e0000 */
[----:B------:R-:W-:Y:S01]  /*1c080*/  UMOV UR25, UR49 ;  /* 0x0000003100197c82 */ /* 0x000fe20008000000 */
[----:B------:R-:W-:Y:S01]  /*1c090*/  VIADD R12, R10, 0x182 ;  /* 0x000001820a0c7836 */ /* 0x000fe20000000000 */
[----:B------:R-:W-:Y:S01]  /*1c0a0*/  MOV R13, 0x80000020 ;  /* 0x80000020000d7802 */ /* 0x000fe20000000f00 */
[----:B------:R-:W-:Y:S02]  /*1c0b0*/  WARPGROUP.DEPBAR.LE gsb0, 0x0 ;  /* 0x00008000000079c5 */ /* 0x000fe40000010000 */
[----:B------:R-:W-:-:S06]  /*1c0c0*/  WARPGROUP.ARRIVE ;  /* 0x00000000000079c5 */ /* 0x000fcc0000000000 */
[----:B------:R-:W-:Y:S03]  /*1c0d0*/  QGMMA.64x32x32.F32.E4M3.E4M3 R152, gdesc[UR28], RZ, !UPT, gsb0 ;  /* 0x006000001c9879f3 */ /* 0x000fe6000c0008ff */
[----:B------:R-:W-:Y:S02]  /*1c0e0*/  WARPGROUP.DEPBAR.LE gsb0, 0x0 ;  /* 0x00008000000079c5 */ /* 0x000fe40000010000 */
[----:B------:R-:W-:-:S06]  /*1c0f0*/  WARPGROUP.ARRIVE ;  /* 0x00000000000079c5 */ /* 0x000fcc0000000000 */
[----:B------:R-:W-:Y:S01]  /*1c100*/  QGMMA.64x32x32.F32.E4M3.E4M3 R136, gdesc[UR32], RZ, !UPT, gsb0 ;  /* 0x00600000208879f3 */ /* 0x000fe2000c0008ff */
[----:B------:R-:W-:Y:S01]  /*1c110*/  R2UR UR34, R12 ;  /* 0x000000000c2272ca */ /* 0x000fe200000e0000 */
[----:B------:R-:W-:Y:S01]  /*1c120*/  UMOV UR32, UR48 ;  /* 0x0000003000207c82 */ /* 0x000fe20008000000 */
[----:B------:R-:W-:Y:S01]  /*1c130*/  R2UR UR35, R13 ;  /* 0x000000000d2372ca */ /* 0x000fe200000e0000 */
[----:B------:R-:W-:Y:S01]  /*1c140*/  UMOV UR33, UR49 ;  /* 0x0000003100217c82 */ /* 0x000fe20008000000 */
[----:B------:R-:W-:Y:S02]  /*1c150*/  VIADD R12, R10, 0x202 ;  /* 0x000002020a0c7836 */ /* 0x000fe40000000000 */
[----:B------:R-:W-:Y:S01]  /*1c160*/  IMAD.MOV.U32 R13, RZ, RZ, -0x7fffffe0 ;  /* 0x80000020ff0d7424 */ /* 0x000fe200078e00ff */
        /* <DEDUP_REMOVED lines=11> */
[----:B------:R-:W-:Y:S01]  /*1c220*/  IMAD.MOV.U32 R13, RZ, RZ, -0x7fffffe0 ;  /* 0x80000020ff0d7424 */ /* 0x000fe200078e00ff */
[----:B------:R-:W-:Y:S01]  /*1c230*/  IADD3 R12, R10, 0x300, RZ ;  /* 0x000003000a0c7810 */ /* 0x000fe20007ffe0ff */
[----:B------:R-:W-:Y:S02]  /*1c240*/  WARPGROUP.DEPBAR.LE gsb0, 0x0 ;  /* 0x00008000000079c5 */ /* 0x000fe40000010000 */
[----:B------:R-:W-:-:S06]  /*1c250*/  WARPGROUP.ARRIVE ;  /* 0x00000000000079c5 */ /* 0x000fcc0000000000 */
[----:B------:R-:W-:Y:S03]  /*1c260*/  QGMMA.64x32x32.F32.E4M3.E4M3 R184, gdesc[UR48], R184, gsb0 ;  /* 0x0060000030b879f3 */ /* 0x000fe600080008b8 */
        /* <DEDUP_REMOVED lines=11> */
[----:B------:R-:W-:Y:S01]  /*1c320*/  QGMMA.64x32x32.F32.E4M3.E4M3 R152, gdesc[UR24], R152, gsb0 ;  /* 0x00600000189879f3 */ /* 0x000fe20008000898 */
        /* <DEDUP_REMOVED lines=133> */
[C---:B------:R-:W-:Y:S01]  /*1cb80*/  VIADD R12, R10.reuse, 0x682 ;  /* 0x000006820a0c7836 */ /* 0x040fe20000000000 */
[----:B------:R-:W-:Y:S01]  /*1cb90*/  MOV R13, 0x80000020 ;  /* 0x80000020000d7802 */ /* 0x000fe20000000f00 */
[----:B------:R-:W-:Y:S01]  /*1cba0*/  VIADD R10, R10, 0x702 ;  /* 0x000007020a0a7836 */ /* 0x000fe20000000000 */
[----:B------:R-:W-:Y:S02]  /*1cbb0*/  WARPGROUP.DEPBAR.LE gsb0, 0x0 ;  /* 0x00008000000079c5 */ /* 0x000fe40000010000 */
[----:B------:R-:W-:-:S06]  /*1cbc0*/  WARPGROUP.ARRIVE ;  /* 0x00000000000079c5 */ /* 0x000fcc0000000000 */
[----:B------:R-:W-:Y:S01]  /*1cbd0*/  QGMMA.64x32x32.F32.E4M3.E4M3 R136, gdesc[UR32], R136, gsb0 ;  /* 0x00600000208879f3 */ /* 0x000fe20008000888 */
[----:B------:R-:W-:Y:S01]  /*1cbe0*/  R2UR UR34, R12 ;  /* 0x000000000c2272ca */ /* 0x000fe200000e0000 */
[----:B------:R-:W-:Y:S01]  /*1cbf0*/  UMOV UR32, UR16 ;  /* 0x0000001000207c82 */ /* 0x000fe20008000000 */
[----:B------:R-:W-:Y:S01]  /*1cc00*/  R2UR UR35, R13 ;  /* 0x000000000d2372ca */ /* 0x000fe200000e0000 */
[----:B------:R-:W-:Y:S01]  /*1cc10*/  UMOV UR33, UR17 ;  /* 0x0000001100217c82 */ /* 0x000fe20008000000 */
        /* <DEDUP_REMOVED lines=23> */
[----:B0-----:R-:W-:Y:S05]  /*1cd90*/  @P1 BRA `(.L_x_3528) ;  /* 0x0000000000281947 */ /* 0x001fea0003800000 */
[----:B------:R-:W-:Y:S05]  /*1cda0*/  @!P0 BRA `(.L_x_3529) ;  /* 0x0000000000048947 */ /* 0x000fea0003800000 */
[----:B------:R-:W-:Y:S01]  /*1cdb0*/  BPT.TRAP 0x1 ;  /* 0x000000040000795c */ /* 0x000fe20000300000 */
.L_x_3529:
[----:B------:R-:W-:Y:S01]  /*1cdc0*/  SHF.L.U32 R6, R6, 0x1f, RZ ;  /* 0x0000001f06067819 */ /* 0x000fe200000006ff */
[----:B------:R-:W-:-:S04]  /*1cdd0*/  IMAD R10, R7, 0x8, R16 ;  /* 0x00000008070a7824 */ /* 0x000fc800078e0210 */
[----:B------:R0:W1:Y:S01]  /*1cde0*/  SYNCS.PHASECHK.TRANS64.TRYWAIT P1, [R10+URZ+0x33450], R6 ;  /* 0x033450060a0075a7 */ /* 0x000062000802017f */
[----:B------:R-:W-:Y:S05]  /*1cdf0*/  @!P0 BRA `(.L_x_3530) ;  /* 0x0000000000048947 */ /* 0x000fea0003800000 */
[----:B------:R-:W-:Y:S01]  /*1ce00*/  BPT.TRAP 0x1 ;  /* 0x000000040000795c */ /* 0x000fe20000300000 */
.L_x_3530:
[----:B-1----:R-:W-:Y:S05]  /*1ce10*/  @P1 BRA `(.L_x_3528) ;  /* 0x0000000000081947 */ /* 0x002fea0003800000 */
[----:B------:R-:W1:Y:S02]  /*1ce20*/  SYNCS.PHASECHK.TRANS64.TRYWAIT P1, [R10+URZ+0x33450], R6 ;  /* 0x033450060a0075a7 */ /* 0x000e64000802017f */
[----:B-1----:R-:W-:Y:S05]  /*1ce30*/  @!P1 BRA `(.L_x_3531) ;  /* 0x000000ec00e49947 */ /* 0x002fea0003800000 */
.L_x_3528:
[----:B01----:R-:W-:Y:S01]  /*1ce40*/  VIADD R6, R16, 0x200 ;  /* 0x0000020010067836 */ /* 0x003fe20000000000 */
[----:B------:R-:W-:Y:S01]  /*1ce50*/  MOV R11, 0xc0000010 ;  /* 0xc0000010000b7802 */ /* 0x000fe20000000f00 */
[----:B------:R-:W-:Y:S05]  /*1ce60*/  WARPSYNC.ALL ;  /* 0x0000000000007948 */ /* 0x000fea0003800000 */
[----:B------:R-:W-:Y:S01]  /*1ce70*/  SHF.R.U32.HI R6, RZ, 0x4, R6 ;  /* 0x00000004ff067819 */ /* 0x000fe20000011606 */
[----:B------:R-:W-:Y:S01]  /*1ce80*/  WARPGROUP.ARRIVE ;  /* 0x00000000000079c5 */ /* 0x000fe20000000000 */
[----:B------:R-:W-:Y:S01]  /*1ce90*/  R2UR UR7, R11 ;  /* 0x000000000b0772ca */ /* 0x000fe200000e0000 */
[----:B------:R-:W-:Y:S01]  /*1cea0*/  IMAD.MOV.U32 R13, RZ, RZ, -0x3ffffff0 ;  /* 0xc0000010ff0d7424 */ /* 0x000fe200078e00ff */
[----:B------:R-:W-:Y:S01]  /*1ceb0*/  LOP3.LUT R6, R6, 0x3fff, RZ, 0xc0, !PT ;  /* 0x00003fff06067812 */ /* 0x000fe200078ec0ff */
[C---:B------:R-:W-:Y:S01]  /*1cec0*/  FMUL.FTZ R11, R2.reuse, R185 ;  /* 0x000000b9020b7220 */ /* 0x040fe20000410000 */
[C---:B------:R-:W-:Y:S01]  /*1ced0*/  FMUL.FTZ R15, R2.reuse, R188 ;  /* 0x000000bc020f7220 */ /* 0x040fe20000410000 */
[----:B------:R-:W-:Y:S01]  /*1cee0*/  FMUL.FTZ R21, R2, R190 ;  /* 0x000000be02157220 */ /* 0x000fe20000410000 */
[----:B------:R-:W-:Y:S01]  /*1cef0*/  LOP3.LUT R6, R6, 0x10000, RZ, 0xfc, !PT ;  /* 0x0001000006067812 */ /* 0x000fe200078efcff */
[C---:B------:R-:W-:Y:S01]  /*1cf00*/  FMUL.FTZ R20, R2.reuse, R189 ;  /* 0x000000bd02147220 */ /* 0x040fe20000410000 */
[C---:B------:R-:W-:Y:S01]  /*1cf10*/  FMUL.FTZ R185, R2.reuse, R192 ;  /* 0x000000c002b97220 */ /* 0x040fe20000410000 */
[----:B------:R-:W-:Y:S01]  /*1cf20*/  MUFU.TANH R11, R11 ;  /* 0x0000000b000b7308 */ /* 0x000fe20000002400 */
        /* <DEDUP_REMOVED lines=18> */
[----:B------:R-:W-:Y:S01]  /*1d050*/  FMUL.FTZ R173, R2, R173 ;  /* 0x000000ad02ad7220 */ /* 0x000fe20000410000 */
[----:B------:R-:W-:Y:S01]  /*1d060*/  QGMMA.64x192x32.F32.E4M3.E4M3 R24, R200, gdesc[UR4], R24, gsb0 ;  /* 0x02e00004c8187df3 */ /* 0x000fe20008000818 */
[----:B------:R-:W-:Y:S01]  /*1d070*/  R2UR UR6, R12 ;  /* 0x000000000c0672ca */ /* 0x000fe200000e0000 */
[----:B------:R-:W-:Y:S01]  /*1d080*/  VIADD R12, R10, 0x300 ;  /* 0x000003000a0c7836 */ /* 0x000fe20000000000 */
[----:B------:R-:W-:Y:S01]  /*1d090*/  R2UR UR7, R13 ;  /* 0x000000000d0772ca */ /* 0x000fe200000e0000 */
[----:B------:R-:W-:Y:S01]  /*1d0a0*/  IMAD.MOV.U32 R13, RZ, RZ, -0x3ffffff0 ;  /* 0xc0000010ff0d7424 */ /* 0x000fe200078e00ff */
        /* <DEDUP_REMOVED lines=62> */
[----:B------:R-:W-:-:S02]  /*1d490*/  FMUL.FTZ R135, R2, R135 ;  /* 0x0000008702877220 */ /* 0x000fc40000410000 */
        /* <DEDUP_REMOVED lines=20> */
[----:B------:R-:W3:Y:S01]  /*1d5e0*/  S2R R203, SR_TID.X ;  /* 0x0000000000cb7919 */ /* 0x000ee20000002100 */
[----:B------:R-:W-:Y:S01]  /*1d5f0*/  MUFU.TANH R154, R154 ;  /* 0x0000009a009a7308 */ /* 0x000fe20000002400 */
[----:B------:R-:W-:Y:S01]  /*1d600*/  QGMMA.64x192x32.F32.E4M3.E4M3 R24, R204, gdesc[UR4], R24, gsb0 ;  /* 0x02e00004cc187df3 */ /* 0x000fe20008000818 */
[----:B------:R-:W-:Y:S02]  /*1d610*/  R2UR UR6, R12 ;  /* 0x000000000c0672ca */ /* 0x000fe400000e0000 */
[----:B------:R-:W-:Y:S01]  /*1d620*/  R2UR UR7, R13 ;  /* 0x000000000d0772ca */ /* 0x000fe200000e0000 */
[----:B------:R-:W-:Y:S01]  /*1d630*/  IMAD.MOV.U32 R13, RZ, RZ, -0x3ffffff0 ;  /* 0xc0000010ff0d7424 */ /* 0x000fe200078e00ff */
[----:B------:R-:W-:Y:S02]  /*1d640*/  IADD3 R12, R10, 0x480, RZ ;  /* 0x000004800a0c7810 */ /* 0x000fe40007ffe0ff */
[----:B------:R-:W-:Y:S08]  /*1d650*/  MUFU.TANH R153, R153 ;  /* 0x0000009900997308 */ /* 0x000ff00000002400 */
[----:B------:R-:W-:Y:S08]  /*1d660*/  MUFU.TANH R155, R155 ;  /* 0x0000009b009b7308 */ /* 0x000ff00000002400 */
[----:B------:R-:W-:Y:S01]  /*1d670*/  MUFU.TANH R156, R156 ;  /* 0x0000009c009c7308 */ /* 0x000fe20000002400 */
[----:B---3--:R-:W-:-:S07]  /*1d680*/  LOP3.LUT R203, R203, 0x7f, RZ, 0xc0, !PT ;  /* 0x0000007fcbcb7812 */ /* 0x008fce00078ec0ff */
[----:B------:R-:W-:Y:S01]  /*1d690*/  MUFU.TANH R158, R158 ;  /* 0x0000009e009e7308 */ /* 0x000fe20000002400 */
[----:B------:R-:W-:Y:S02]  /*1d6a0*/  ISETP.NE.AND P1, PT, R203, RZ, PT ;  /* 0x000000ffcb00720c */ /* 0x000fe40003f25270 */
[----:B------:R-:W3:Y:S05]  /*1d6b0*/  S2R R203, SR_TID.X ;  /* 0x0000000000cb7919 */ /* 0x000eea0000002100 */
[----:B------:R-:W-:Y:S08]  /*1d6c0*/  MUFU.TANH R157, R157 ;  /* 0x0000009d009d7308 */ /* 0x000ff00000002400 */
[----:B------:R-:W-:Y:S08]  /*1d6d0*/  MUFU.TANH R159, R159 ;  /* 0x0000009f009f7308 */ /* 0x000ff00000002400 */
[----:B------:R-:W-:Y:S08]  /*1d6e0*/  MUFU.TANH R160, R160 ;  /* 0x000000a000a07308 */ /* 0x000ff00000002400 */
[----:B------:R-:W-:Y:S01]  /*1d6f0*/  MUFU.TANH R162, R162 ;  /* 0x000000a200a27308 */ /* 0x000fe20000002400 */
[----:B---3--:R-:W-:-:S07]  /*1d700*/  SHF.R.U32.HI R203, RZ, 0x7, R203 ;  /* 0x00000007ffcb7819 */ /* 0x008fce00000116cb */
        /* <DEDUP_REMOVED lines=20> */
[----:B------:R-:W-:Y:S01]  /*1d850*/  QGMMA.64x192x32.F32.E4M3.E4M3 R24, R208, gdesc[UR4], R24, gsb0 ;  /* 0x02e00004d0187df3 */ /* 0x000fe20008000818 */
[----:B------:R-:W-:Y:S01]  /*1d860*/  R2UR UR6, R12 ;  /* 0x000000000c0672ca */ /* 0x000fe200000e0000 */
[C---:B------:R-:W-:Y:S01]  /*1d870*/  FMUL.FTZ R12, R2.reuse, R186 ;  /* 0x000000ba020c7220 */ /* 0x040fe20000410000 */
[----:B------:R-:W-:Y:S01]  /*1d880*/  R2UR UR7, R13 ;  /* 0x000000000d0772ca */ /* 0x000fe200000e0000 */
[C---:B------:R-:W-:Y:S01]  /*1d890*/  FMUL.FTZ R13, R2.reuse, R187 ;  /* 0x000000bb020d7220 */ /* 0x040fe20000410000 */
[C---:B------:R-:W-:Y:S01]  /*1d8a0*/  FMUL.FTZ R187, R2.reuse, R194 ;  /* 0x000000c202bb7220 */ /* 0x040fe20000410000 */
[----:B------:R-:W-:Y:S01]  /*1d8b0*/  FMUL.FTZ R186, R2, R193 ;  /* 0x000000c102ba7220 */ /* 0x000fe20000410000 */
[----:B0-----:R-:W-:Y:S01]  /*1d8c0*/  FMNMX.FTZ R194, R6, R5, !PT ;  /* 0x0000000506c27209 */ /* 0x001fe20007810000 */
[----:B------:R-:W0:Y:S01]  /*1d8d0*/  MUFU.TANH R12, R12 ;  /* 0x0000000c000c7308 */ /* 0x000e220000002400 */
[----:B------:R-:W-:-:S02]  /*1d8e0*/  FMUL.FTZ R193, R2, R120 ;  /* 0x0000007802c17220 */ /* 0x000fc40000410000 */
[----:B------:R-:W-:-:S04]  /*1d8f0*/  FMNMX.FTZ R194, R11, R194, !PT ;  /* 0x000000c20bc27209 */ /* 0x000fc80007810000 */
[----:B------:R-:W-:Y:S01]  /*1d900*/  FMNMX.FTZ R194, R15, R194, !PT ;  /* 0x000000c20fc27209 */ /* 0x000fe20007810000 */
[----:B------:R-:W3:Y:S03]  /*1d910*/  MUFU.TANH R13, R13 ;  /* 0x0000000d000d7308 */ /* 0x000ee60000002400 */
[----:B-1----:R-:W-:-:S04]  /*1d920*/  FMNMX.FTZ R194, R20, R194, !PT ;  /* 0x000000c214c27209 */ /* 0x002fc80007810000 */
[----:B--2---:R-:W-:Y:S01]  /*1d930*/  FMNMX.FTZ R194, R185, R194, !PT ;  /* 0x000000c2b9c27209 */ /* 0x004fe20007810000 */
[----:B------:R-:W1:Y:S01]  /*1d940*/  MUFU.TANH R187, R187 ;  /* 0x000000bb00bb7308 */ /* 0x000e620000002400 */
[----:B0-----:R-:W-:-:S07]  /*1d950*/  FMNMX.FTZ R195, R12, R4, !PT ;  /* 0x000000040cc37209 */ /* 0x001fce0007810000 */
[----:B------:R-:W0:Y:S01]  /*1d960*/  MUFU.TANH R186, R186 ;  /* 0x000000ba00ba7308 */ /* 0x000e220000002400 */
[----:B---3--:R-:W-:-:S04]  /*1d970*/  FMNMX.FTZ R195, R13, R195, !PT ;  /* 0x000000c30dc37209 */ /* 0x008fc80007810000 */
[----:B------:R-:W-:-:S03]  /*1d980*/  FMNMX.FTZ R195, R21, R195, !PT ;  /* 0x000000c315c37209 */ /* 0x000fc60007810000 */
[----:B------:R-:W2:Y:S01]  /*1d990*/  MUFU.TANH R148, R148 ;  /* 0x0000009400947308 */ /* 0x000ea20000002400 */
[----:B------:R-:W-:-:S04]  /*1d9a0*/  FMNMX.FTZ R195, R184, R195, !PT ;  /* 0x000000c3b8c37209 */ /* 0x000fc80007810000 */
[----:B-1----:R-:W-:Y:S01]  /*1d9b0*/  FMNMX.FTZ R120, R187, R195, !PT ;  /* 0x000000c3bb787209 */ /* 0x002fe20007810000 */
[----:B------:R-:W-:Y:S02]  /*1d9c0*/  FMUL.FTZ R195, R2, R121 ;  /* 0x0000007902c37220 */ /* 0x000fe40000410000 */
[----:B------:R-:W1:Y:S01]  /*1d9d0*/  MUFU.TANH R150, R150 ;  /* 0x0000009600967308 */ /* 0x000e620000002400 */
[----:B0-----:R-:W-:Y:S02]  /*1d9e0*/  FMNMX.FTZ R194, R186, R194, !PT ;  /* 0x000000c2bac27209 */ /* 0x001fe40007810000 */
[----:B------:R-:W-:Y:S02]  /*1d9f0*/  FMNMX.FTZ R120, R188, R120, !PT ;  /* 0x00000078bc787209 */ /* 0x000fe40007810000 */
[----:B------:R-:W-:Y:S02]  /*1da00*/  FMNMX.FTZ R194, R189, R194, !PT ;  /* 0x000000c2bdc27209 */ /* 0x000fe40007810000 */
[----:B------:R-:W-:Y:S01]  /*1da10*/  FMNMX.FTZ R120, R191, R120, !PT ;  /* 0x00000078bf787209 */ /* 0x000fe20007810000 */
[----:B------:R-:W0:Y:S01]  /*1da20*/  MUFU.TANH R149, R149 ;  /* 0x0000009500957308 */ /* 0x000e220000002400 */
[----:B------:R-:W-:-:S02]  /*1da30*/  FMNMX.FTZ R121, R190, R194, !PT ;  /* 0x000000c2be797209 */ /* 0x000fc40007810000 */
[----:B------:R-:W-:Y:S02]  /*1da40*/  FMNMX.FTZ R120, R192, R120, !PT ;  /* 0x00000078c0787209 */ /* 0x000fe40007810000 */
[----:B------:R-:W-:Y:S02]  /*1da50*/  FMNMX.FTZ R121, R168, R121, !PT ;  /* 0x00000079a8797209 */ /* 0x000fe40007810000 */
[----:B------:R-:W-:Y:S01]  /*1da60*/  FMNMX.FTZ R120, R170, R120, !PT ;  /* 0x00000078aa787209 */ /* 0x000fe20007810000 */
[----:B------:R-:W3:Y:S01]  /*1da70*/  MUFU.TANH R151, R151 ;  /* 0x0000009700977308 */ /* 0x000ee20000002400 */
[----:B------:R-:W-:Y:S02]  /*1da80*/  FMNMX.FTZ R121, R169, R121, !PT ;  /* 0x00000079a9797209 */ /* 0x000fe40007810000 */
[----:B------:R-:W-:Y:S02]  /*1da90*/  FMNMX.FTZ R120, R171, R120, !PT ;  /* 0x00000078ab787209 */ /* 0x000fe40007810000 */
[----:B------:R-:W-:-:S02]  /*1daa0*/  FMNMX.FTZ R121, R172, R121, !PT ;  /* 0x00000079ac797209 */ /* 0x000fc40007810000 */
[----:B------:R-:W-:Y:S01]  /*1dab0*/  FMNMX.FTZ R120, R174, R120, !PT ;  /* 0x00000078ae787209 */ /* 0x000fe20007810000 */
[----:B------:R-:W4:Y:S01]  /*1dac0*/  MUFU.TANH R193, R193 ;  /* 0x000000c100c17308 */ /* 0x000f220000002400 */
[----:B------:R-:W-:Y:S02]  /*1dad0*/  FMNMX.FTZ R121, R173, R121, !PT ;  /* 0x00000079ad797209 */ /* 0x000fe40007810000 */
[----:B------:R-:W-:Y:S02]  /*1dae0*/  FMNMX.FTZ R120, R175, R120, !PT ;  /* 0x00000078af787209 */ /* 0x000fe40007810000 */
[----:B------:R-:W-:Y:S02]  /*1daf0*/  FMNMX.FTZ R121, R176, R121, !PT ;  /* 0x00000079b0797209 */ /* 0x000fe40007810000 */
[----:B------:R-:W-:Y:S01]  /*1db00*/  FMNMX.FTZ R120, R178, R120, !PT ;  /* 0x00000078b2787209 */ /* 0x000fe20007810000 */
[----:B------:R-:W5:Y:S01]  /*1db10*/  MUFU.TANH R122, R122 ;  /* 0x0000007a007a7308 */ /* 0x000f620000002400 */
[----:B------:R-:W-:-:S02]  /*1db20*/  FMNMX.FTZ R121, R177, R121, !PT ;  /* 0x00000079b1797209 */ /* 0x000fc40007810000 */
[----:B------:R-:W-:Y:S02]  /*1db30*/  FMNMX.FTZ R120, R179, R120, !PT ;  /* 0x00000078b3787209 */ /* 0x000fe40007810000 */
[----:B------:R-:W-:Y:S02]  /*1db40*/  FMNMX.FTZ R121, R180, R121, !PT ;  /* 0x00000079b4797209 */ /* 0x000fe40007810000 */
[----:B------:R-:W-:Y:S01]  /*1db50*/  FMNMX.FTZ R120, R182, R120, !PT ;  /* 0x00000078b6787209 */ /* 0x000fe20007810000 */
[----:B------:R-:W5:Y:S01]  /*1db60*/  MUFU.TANH R194, R195 ;  /* 0x000000c300c27308 */ /* 0x000f620000002400 */
[----:B------:R-:W-:Y:S02]  /*1db70*/  FMNMX.FTZ R121, R181, R121, !PT ;  /* 0x00000079b5797209 */ /* 0x000fe40007810000 */
[----:B------:R-:W-:Y:S02]  /*1db80*/  FMNMX.FTZ R120, R183, R120, !PT ;  /* 0x00000078b7787209 */ /* 0x000fe40007810000 */
[----:B------:R-:W-:-:S02]  /*1db90*/  FMNMX.FTZ R121, R152, R121, !PT ;  /* 0x0000007998797209 */ /* 0x000fc40007810000 */
[----:B------:R-:W-:Y:S01]  /*1dba0*/  FMNMX.FTZ R120, R154, R120, !PT ;  /* 0x000000789a787209 */ /* 0x000fe20007810000 */
[----:B------:R-:W5:Y:S01]  /*1dbb0*/  MUFU.TANH R123, R123 ;  /* 0x0000007b007b7308 */ /* 0x000f620000002400 */
        /* <DEDUP_REMOVED lines=32> */
[----:B--2---:R-:W-:Y:S02]  /*1ddc0*/  FMNMX.FTZ R121, R148, R121, !PT ;  /* 0x0000007994797209 */ /* 0x004fe40007810000 */
[----:B-1----:R-:W-:Y:S01]  /*1ddd0*/  FMNMX.FTZ R120, R150, R120, !PT ;  /* 0x0000007896787209 */ /* 0x002fe20007810000 */
[----:B------:R-:W1:Y:S01]  /*1dde0*/  MUFU.TANH R129, R129 ;  /* 0x0000008100817308 */ /* 0x000e620000002400 */
[----:B0-----:R-:W-:-:S02]  /*1ddf0*/  FMNMX.FTZ R121, R149, R121, !PT ;  /* 0x0000007995797209 */ /* 0x001fc40007810000 */
[----:B---3--:R-:W-:Y:S02]  /*1de00*/  FMNMX.FTZ R120, R151, R120, !PT ;  /* 0x0000007897787209 */ /* 0x008fe40007810000 */
[----:B----4-:R-:W-:Y:S02]  /*1de10*/  FMNMX.FTZ R121, R193, R121, !PT ;  /* 0x00000079c1797209 */ /* 0x010fe40007810000 */
[----:B-----5:R-:W-:Y:S01]  /*1de20*/  FMNMX.FTZ R120, R122, R120, !PT ;  /* 0x000000787a787209 */ /* 0x020fe20007810000 */
[----:B------:R-:W0:Y:S01]  /*1de30*/  MUFU.TANH R131, R131 ;  /* 0x0000008300837308 */ /* 0x000e220000002400 */
[----:B------:R-:W-:Y:S02]  /*1de40*/  FMNMX.FTZ R121, R194, R121, !PT ;  /* 0x00000079c2797209 */ /* 0x000fe40007810000 */
[----:B------:R-:W-:Y:S02]  /*1de50*/  FMNMX.FTZ R120, R123, R120, !PT ;  /* 0x000000787b787209 */ /* 0x000fe40007810000 */
[----:B------:R-:W-:-:S02]  /*1de60*/  FMNMX.FTZ R121, R124, R121, !PT ;  /* 0x000000797c797209 */ /* 0x000fc40007810000 */
[----:B------:R-:W-:Y:S01]  /*1de70*/  FMNMX.FTZ R120, R126, R120, !PT ;  /* 0x000000787e787209 */ /* 0x000fe20007810000 */
[----:B------:R-:W2:Y:S01]  /*1de80*/  MUFU.TANH R132, R132 ;  /* 0x0000008400847308 */ /* 0x000ea20000002400 */
[----:B------:R-:W-:Y:S02]  /*1de90*/  FMNMX.FTZ R121, R125, R121, !PT ;  /* 0x000000797d797209 */ /* 0x000fe40007810000 */
[----:B------:R-:W-:Y:S02]  /*1dea0*/  FMNMX.FTZ R120, R127, R120, !PT ;  /* 0x000000787f787209 */ /* 0x000fe40007810000 */
[----:B------:R-:W-:Y:S02]  /*1deb0*/  FMNMX.FTZ R121, R128, R121, !PT ;  /* 0x0000007980797209 */ /* 0x000fe40007810000 */
[----:B------:R-:W-:Y:S01]  /*1dec0*/  FMNMX.FTZ R120, R130, R120, !PT ;  /* 0x0000007882787209 */ /* 0x000fe20007810000 */
[----:B------:R-:W3:Y:S01]  /*1ded0*/  MUFU.TANH R134, R134 ;  /* 0x0000008600867308 */ /* 0x000ee20000002400 */
[----:B-1----:R-:W-:-:S02]  /*1dee0*/  FMNMX.FTZ R121, R129, R121, !PT ;  /* 0x0000007981797209 */ /* 0x002fc40007810000 */
[----:B0-----:R-:W-:-:S05]  /*1def0*/  FMNMX.FTZ R120, R131, R120, !PT ;  /* 0x0000007883787209 */ /* 0x001fca0007810000 */
[----:B------:R-:W0:Y:S01]  /*1df00*/  MUFU.TANH R133, R133 ;  /* 0x0000008500857308 */ /* 0x000e220000002400 */
[----:B--2---:R-:W-:-:S07]  /*1df10*/  FMNMX.FTZ R121, R132, R121, !PT ;  /* 0x0000007984797209 */ /* 0x004fce0007810000 */
[----:B------:R-:W1:Y:S01]  /*1df20*/  MUFU.TANH R135, R135 ;  /* 0x0000008700877308 */ /* 0x000e620000002400 */
[----:B---3--:R-:W-:Y:S02]  /*1df30*/  FMNMX.FTZ R120, R134, R120, !PT ;  /* 0x0000007886787209 */ /* 0x008fe40007810000 */
[----:B0-----:R-:W-:Y:S01]  /*1df40*/  FMNMX.FTZ R196, R133, R121, !PT ;  /* 0x0000007985c47209 */ /* 0x001fe20007810000 */
[----:B------:R-:W-:Y:S02]  /*1df50*/  WARPGROUP.DEPBAR.LE gsb0, 0x0 ;  /* 0x00008000000079c5 */ /* 0x000fe40000010000 */
[----:B------:R-:W-:Y:S01]  /*1df60*/  WARPGROUP.ARRIVE ;  /* 0x00000000000079c5 */ /* 0x000fe20000000000 */
[----:B-1----:R-:W-:Y:S01]  /*1df70*/  FMNMX.FTZ R195, R135, R120, !PT ;  /* 0x0000007887c37209 */ /* 0x002fe20007810000 */
[----:B------:R-:W0:Y:S04]  /*1df80*/  SHFL.BFLY PT, R121, R196, 0x2, 0x1f ;  /* 0x0c401f00c4797f89 */ /* 0x000e2800000e0000 */
[----:B------:R-:W-:Y:S01]  /*1df90*/  QGMMA.64x192x32.F32.E4M3.E4M3 R24, R212, gdesc[UR4], R24, gsb0 ;  /* 0x02e00004d4187df3 */ /* 0x000fe20008000818 */
[----:B------:R-:W1:Y:S01]  /*1dfa0*/  SHFL.BFLY PT, R120, R195, 0x2, 0x1f ;  /* 0x0c401f00c3787f89 */ /* 0x000e6200000e0000 */
[----:B0-----:R-:W-:Y:S01]  /*1dfb0*/  FMNMX.FTZ R196, R196, R121, !PT ;  /* 0x00000079c4c47209 */ /* 0x001fe20007810000 */
[----:B------:R-:W-:Y:S01]  /*1dfc0*/  IMAD.MOV.U32 R121, RZ, RZ, -0x3ffffff0 ;  /* 0xc0000010ff797424 */ /* 0x000fe200078e00ff */
[----:B-1----:R-:W-:Y:S01]  /*1dfd0*/  FMNMX.FTZ R195, R195, R120, !PT ;  /* 0x00000078c3c37209 */ /* 0x002fe20007810000 */
[----:B------:R-:W-:-:S02]  /*1dfe0*/  VIADD R120, R10, 0x600 ;  /* 0x000006000a787836 */ /* 0x000fc40000000000 */
[----:B------:R-:W0:Y:S01]  /*1dff0*/  SHFL.BFLY PT, R197, R196, 0x1, 0x1f ;  /* 0x0c201f00c4c57f89 */ /* 0x000e2200000e0000 */
[----:B------:R-:W-:-:S03]  /*1e000*/  R2UR UR7, R121 ;  /* 0x00000000790772ca */ /* 0x000fc600000e0000 */
[----:B------:R-:W1:Y:S01]  /*1e010*/  SHFL.BFLY PT, R10, R195, 0x1, 0x1f ;  /* 0x0c201f00c30a7f89 */ /* 0x000e6200000e0000 */
[----:B------:R-:W-:Y:S02]  /*1e020*/  R2UR UR6, R120 ;  /* 0x00000000780672ca */ /* 0x000fe400000e0000 */
[----:B0-----:R-:W-:Y:S02]  /*1e030*/  FMNMX.FTZ R120, R196, R197, !PT ;  /* 0x000000c5c4787209 */ /* 0x001fe40007810000 */
[----:B------:R-:W-:Y:S02]  /*1e040*/  @!P1 LEA R196, R8, R16, 0x3 ;  /* 0x0000001008c49211 */ /* 0x000fe400078e18ff */
[----:B-1----:R-:W-:Y:S01]  /*1e050*/  FMNMX.FTZ R121, R195, R10, !PT ;  /* 0x0000000ac3797209 */ /* 0x002fe20007810000 */
[----:B------:R-:W-:Y:S02]  /*1e060*/  IMAD.U32 R10, RZ, RZ, UR56 ;  /* 0x00000038ff0a7e24 */ /* 0x000fe4000f8e00ff */
[----:B------:R-:W-:-:S01]  /*1e070*/  FADD.FTZ R5, -R120, R5 ;  /* 0x0000000578057221 */ /* 0x000fc20000010100 */
[----:B------:R-:W-:Y:S01]  /*1e080*/  @!P1 VIADD R196, R196, 0x33440 ;  /* 0x00033440c4c49836 */ /* 0x000fe20000000000 */
[----:B------:R-:W-:Y:S01]  /*1e090*/  IADD3 R197, -R203, 0xb, RZ ;  /* 0x0000000bcbc57810 */ /* 0x000fe20007ffe1ff */
[----:B------:R-:W-:Y:S01]  /*1e0a0*/  FFMA.FTZ R195, R120, R10, -8 ;  /* 0xc100000078c37423 */ /* 0x000fe2000001000a */
[----:B------:R-:W-:-:S01]  /*1e0b0*/  FADD.FTZ R4, -R121, R4 ;  /* 0x0000000479047221 */ /* 0x000fc20000010100 */
[-C--:B------:R-:W-:Y:S01]  /*1e0c0*/  FMUL.FTZ R5, R5, R10.reuse ;  /* 0x0000000a05057220 */ /* 0x080fe20000410000 */
[----:B------:R-:W-:Y:S01]  /*1e0d0*/  @!P1 PRMT R196, RZ, 0x654, R196 ;  /* 0x00000654ffc49816 */ /* 0x000fe200000000c4 */
        /* <DEDUP_REMOVED lines=41> */
[-C--:B------:R-:W-:Y:S01]  /*1e370*/  FMUL.FTZ R4, R4, R10.reuse ;  /* 0x0000000a04047220 */ /* 0x080fe20000410000 */
[----:B------:R-:W-:Y:S02]  /*1e380*/  MUFU.EX2 R5, R5 ;  /* 0x0000000500057308 */ /* 0x000fe40000000800 */
[----:B------:R-:W-:-:S01]  /*1e390*/  FFMA.FTZ R12, R12, R10, -R195 ;  /* 0x0000000a0c0c7223 */ /* 0x000fc200000108c3 */
[-CC-:B------:R-:W-:Y:S01]  /*1e3a0*/  FFMA.FTZ R13, R13, R10.reuse, -R195.reuse ;  /* 0x0000000a0d0d7223 */ /* 0x180fe200000108c3 */
[----:B------:R-:W-:-:S01]  /*1e3b0*/  FFMA.FTZ R21, R21, R10, -R195 ;  /* 0x0000000a15157223 */ /* 0x000fc200000108c3 */
[-CC-:B------:R-:W-:Y:S01]  /*1e3c0*/  FFMA.FTZ R184, R184, R10.reuse, -R195.reuse ;  /* 0x0000000ab8b87223 */ /* 0x180fe200000108c3 */
[----:B------:R-:W-:-:S01]  /*1e3d0*/  FFMA.FTZ R187, R187, R10, -R195 ;  /* 0x0000000abbbb7223 */ /* 0x000fc200000108c3 */
[-CC-:B------:R-:W-:Y:S01]  /*1e3e0*/  FFMA.FTZ R188, R188, R10.reuse, -R195.reuse ;  /* 0x0000000abcbc7223 */ /* 0x180fe200000108c3 */
        /* <DEDUP_REMOVED lines=55> */
[----:B------:R-:W-:Y:S02]  /*1e760*/  WARPGROUP.DEPBAR.LE gsb0, 0x0 ;  /* 0x00008000000079c5 */ /* 0x000fe40000010000 */
[----:B------:R-:W-:-:S04]  /*1e770*/  WARPGROUP.ARRIVE ;  /* 0x00000000000079c5 */ /* 0x000fc80000000000 */
[----:B------:R-:W2:Y:S01]  /*1e780*/  MUFU.EX2 R188, R188 ;  /* 0x000000bc00bc7308 */ /* 0x000ea20000000800 */
[----:B0-----:R-:W-:-:S01]  /*1e790*/  FADD.FTZ R0, R187, R0 ;  /* 0x00000000bb007221 */ /* 0x001fc20000010000 */
[----:B------:R-:W-:Y:S06]  /*1e7a0*/  QGMMA.64x192x32.F32.E4M3.E4M3 R24, R216, gdesc[UR4], R24, gsb0 ;  /* 0x02e00004d8187df3 */ /* 0x000fec0008000818 */
        /* <DEDUP_REMOVED lines=53> */
[----:B------:R2:W-:Y:S06]  /*1eb00*/  BAR.ARV R197, 0x100 ;  /* 0x000400c50000751d */ /* 0x0005ec0000002000 */
[----:B------:R-:W3:Y:S01]  /*1eb10*/  MUFU.EX2 R157, R157 ;  /* 0x0000009d009d7308 */ /* 0x000ee20000000800 */
[----:B0-----:R-:W-:-:S01]  /*1eb20*/  FADD.FTZ R9, R156, R9 ;  /* 0x000000099c097221 */ /* 0x001fc20000010000 */
[----:B------:R2:W-:Y:S01]  /*1eb30*/  @!P1 SYNCS.ARRIVE.TRANS64.RED.A1T0 RZ, [R196+URZ], RZ ;  /* 0x000000ffc4ff99a7 */ /* 0x0005e2000810043f */
[----:B-1----:R-:W-:-:S05]  /*1eb40*/  FADD.FTZ R0, R158, R0 ;  /* 0x000000009e007221 */ /* 0x002fca0000010000 */
        /* <DEDUP_REMOVED lines=80> */
[----:B---3--:R-:W-:-:S01]  /*1f050*/  FADD.FTZ R0, R134, R0 ;  /* 0x0000000086007221 */ /* 0x008fc20000010000 */
[----:B0-----:R-:W-:-:S03]  /*1f060*/  FADD.FTZ R9, R133, R9 ;  /* 0x0000000985097221 */ /* 0x001fc60000010000 */
[----:B-1----:R-:W-:Y:S01]  /*1f070*/  FADD.FTZ R0, R135, R0 ;  /* 0x0000000087007221 */ /* 0x002fe20000010000 */
[----:B--2---:R-:W-:Y:S06]  /*1f080*/  @!P0 BRA `(.L_x_3532) ;  /* 0x0000000000048947 */ /* 0x004fec0003800000 */
[----:B------:R-:W-:Y:S01]  /*1f090*/  BPT.TRAP 0x1 ;  /* 0x000000040000795c */ /* 0x000fe20000300000 */
.L_x_3532:
[----:B------:R-:W-:Y:S01]  /*1f0a0*/  IMAD R7, R7, 0x8, R16 ;  /* 0x0000000807077824 */ /* 0x000fe200078e0210 */
[----:B------:R-:W-:Y:S01]  /*1f0b0*/  ISETP.GT.AND P1, PT, R3, RZ, PT ;  /* 0x000000ff0300720c */ /* 0x000fe20003f24270 */
        /* <DEDUP_REMOVED lines=144> */
[----:B------:R-:W-:Y:S01]  /*1f9c0*/  IADD3 R3, R3, -0x1, RZ ;  /* 0xffffffff03037810 */ /* 0x000fe20007ffe0ff */
[----:B------:R-:W-:Y:S06]  /*1f9d0*/  @P1 BRA `(.L_x_3533) ;  /* 0xffffffc000781947 */ /* 0x000fec000383ffff */
[----:B------:R-:W-:-:S07]  /*1f9e0*/  MOV R147, R8 ;  /* 0x0000000800937202 */ /* 0x000fce0000000f00 */
.L_x_3522:
[----:B------:R-:W-:Y:S05]  /*1f9f0*/  WARPSYNC.ALL ;  /* 0x0000000000007948 */ /* 0x000fea0003800000 */
[----:B------:R-:W-:Y:S06]  /*1fa00*/  BAR.ARV 0x8, 0x180 ;  /* 0x0206000000007b1d */ /* 0x000fec0000002000 */
[----:B------:R-:W-:Y:S05]  /*1fa10*/  @!P0 BRA `(.L_x_3534) ;  /* 0x0000000000048947 */ /* 0x000fea0003800000 */
[----:B------:R-:W-:Y:S01]  /*1fa20*/  BPT.TRAP 0x1 ;  /* 0x000000040000795c */ /* 0x000fe20000300000 */
.L_x_3534:
[----:B------:R-:W-:Y:S01]  /*1fa30*/  IMAD R8, R147, 0x8, R16 ;  /* 0x0000000893087824 */ /* 0x000fe200078e0210 */
[----:B------:R-:W-:-:S04]  /*1fa40*/  SHF.L.U32 R3, R230, 0x1f, RZ ;  /* 0x0000001fe6037819 */ /* 0x000fc800000006ff */
[----:B------:R0:W1:Y:S01]  /*1fa50*/  SYNCS.PHASECHK.TRANS64.TRYWAIT P1, [R8+URZ+0x33450], R3 ;  /* 0x03345003080075a7 */ /* 0x000062000802017f */
[----:B------:R-:W-:Y:S05]  /*1fa60*/  @!P0 BRA `(.L_x_3535) ;  /* 0x0000000000048947 */ /* 0x000fea0003800000 */
[----:B------:R-:W-:Y:S01]  /*1fa70*/  BPT.TRAP 0x1 ;  /* 0x000000040000795c */ /* 0x000fe20000300000 */
.L_x_3535:
[----:B------:R-:W-:-:S05]  /*1fa80*/  VIADD R16, R16, 0x200 ;  /* 0x0000020010107836 */ /* 0x000fca0000000000 */
[----:B------:R-:W-:-:S04]  /*1fa90*/  SHF.R.U32.HI R16, RZ, 0x4, R16 ;  /* 0x00000004ff107819 */ /* 0x000fc80000011610 */
[----:B------:R-:W-:-:S04]  /*1faa0*/  LOP3.LUT R16, R16, 0x3fff, RZ, 0xc0, !PT ;  /* 0x00003fff10107812 */ /* 0x000fc800078ec0ff */
[----:B------:R-:W-:Y:S01]  /*1fab0*/  LOP3.LUT R16, R16, 0x10000, RZ, 0xfc, !PT ;  /* 0x0001000010107812 */ /* 0x000fe200078efcff */
[----:B-1----:R-:W-:Y:S06]  /*1fac0*/  @P1 BRA `(.L_x_3536) ;  /* 0x0000000000081947 */ /* 0x002fec0003800000 */
[----:B------:R-:W1:Y:S02]  /*1fad0*/  SYNCS.PHASECHK.TRANS64.TRYWAIT P1, [R8+URZ+0x33450], R3 ;  /* 0x03345003080075a7 */ /* 0x000e64000802017f */
[----:B-1----:R-:W-:Y:S05]  /*1fae0*/  @!P1 BRA `(.L_x_3537) ;  /* 0x000000c000cc9947 */ /* 0x002fea0003800000 */
.L_x_3536:
[----:B------:R-:W-:Y:S01]  /*1faf0*/  IMAD R2, R147, 0x780, R16 ;  /* 0x0000078093027824 */ /* 0x000fe200078e0210 */
[----:B------:R-:W2:Y:S01]  /*1fb00*/  LDL R11, [R1+0x2c] ;  /* 0x00002c00010b7983 */ /* 0x000ea20000100800 */
[----:B01----:R-:W-:Y:S01]  /*1fb10*/  IMAD.MOV.U32 R3, RZ, RZ, -0x3ffffff0 ;  /* 0xc0000010ff037424 */ /* 0x003fe200078e00ff */
[----:B------:R-:W-:Y:S05]  /*1fb20*/  WARPSYNC.ALL ;  /* 0x0000000000007948 */ /* 0x000fea0003800000 */
[C---:B------:R-:W-:Y:S01]  /*1fb30*/  R2UR UR6, R2.reuse ;  /* 0x00000000020672ca */ /* 0x040fe200000e0000 */
[----:B------:R-:W3:Y:S01]  /*1fb40*/  LDL R14, [R1+0x10] ;  /* 0x00001000010e7983 */ /* 0x000ee20000100800 */
[----:B------:R-:W-:Y:S01]  /*1fb50*/  R2UR UR7, R3 ;  /* 0x00000000030772ca */ /* 0x000fe200000e0000 */
[----:B------:R-:W-:Y:S01]  /*1fb60*/  WARPGROUP.ARRIVE ;  /* 0x00000000000079c5 */ /* 0x000fe20000000000 */
[----:B------:R-:W-:Y:S01]  /*1fb70*/  VIADD R4, R2, 0x180 ;  /* 0x0000018002047836 */ /* 0x000fe20000000000 */
[----:B------:R-:W4:Y:S01]  /*1fb80*/  LDL.LU R13, [R1+0x8] ;  /* 0x00000800010d7983 */ /* 0x000f220000300800 */
[----:B------:R-:W-:Y:S01]  /*1fb90*/  MOV R5, 0xc0000010 ;  /* 0xc000001000057802 */ /* 0x000fe20000000f00 */
[----:B------:R-:W-:-:S02]  /*1fba0*/  ULDC.64 UR4, c[0x0][0x9a0] ;  /* 0x0002680000047ab9 */ /* 0x000fc40000000a00 */
[----:B------:R-:W-:-:S04]  /*1fbb0*/  ISETP.NE.U32.AND P1, PT, RZ, UR4, PT ;  /* 0x00000004ff007c0c */ /* 0x000fc8000bf25070 */
[----:B------:R-:W-:Y:S02]  /*1fbc0*/  ISETP.NE.AND.EX P1, PT, RZ, UR5, PT, P1 ;  /* 0x00000005ff007c0c */ /* 0x000fe4000bf25310 */
[----:B------:R-:W-:Y:S01]  /*1fbd0*/  QGMMA.64x192x32.F32.E4M3.E4M3 R24, R200, gdesc[UR4], R24, gsb0 ;  /* 0x02e00004c8187df3 */ /* 0x000fe20008000818 */
[----:B------:R-:W-:Y:S01]  /*1fbe0*/  R2UR UR6, R4 ;  /* 0x00000000040672ca */ /* 0x000fe200000e0000 */
[----:B------:R-:W-:Y:S01]  /*1fbf0*/  VIADD R4, R2, 0x300 ;  /* 0x0000030002047836 */ /* 0x000fe20000000000 */
[----:B------:R-:W-:Y:S01]  /*1fc00*/  R2UR UR7, R5 ;  /* 0x00000000050772ca */ /* 0x000fe200000e0000 */
[----:B------:R-:W-:-:S07]  /*1fc10*/  IMAD.MOV.U32 R5, RZ, RZ, -0x3ffffff0 ;  /* 0xc0000010ff057424 */ /* 0x000fce00078e00ff */
[----:B------:R-:W2:Y:S01]  /*1fc20*/  @P1 LDC.64 R6, c[0x0][0x9c8] ;  /* 0x00027200ff061b82 */ /* 0x000ea20000000a00 */
[----:B------:R-:W-:Y:S02]  /*1fc30*/  WARPGROUP.DEPBAR.LE gsb0, 0x0 ;  /* 0x00008000000079c5 */ /* 0x000fe40000010000 */
[----:B------:R-:W-:-:S06]  /*1fc40*/  WARPGROUP.ARRIVE ;  /* 0x00000000000079c5 */ /* 0x000fcc0000000000 */
[----:B------:R-:W-:Y:S01]  /*1fc50*/  QGMMA.64x192x32.F32.E4M3.E4M3 R24, R204, gdesc[UR4], R24, gsb0 ;  /* 0x02e00004cc187df3 */ /* 0x000fe20008000818 */
[----:B------:R-:W-:Y:S02]  /*1fc60*/  R2UR UR6, R4 ;  /* 0x00000000040672ca */ /* 0x000fe400000e0000 */
[----:B------:R-:W-:Y:S02]  /*1fc70*/  R2UR UR7, R5 ;  /* 0x00000000050772ca */ /* 0x000fe400000e0000 */
[----:B------:R-:W0:Y:S01]  /*1fc80*/  @P1 LDC.64 R4, c[0x0][0x9d0] ;  /* 0x00027400ff041b82 */ /* 0x000e220000000a00 */
[----:B--2---:R-:W-:-:S04]  /*1fc90*/  @P1 IMAD R12, R11, R6, RZ ;  /* 0x000000060b0c1224 */ /* 0x004fc800078e02ff */
[C---:B---3--:R-:W-:Y:S02]  /*1fca0*/  @P1 IMAD R3, R14.reuse, R7, R12 ;  /* 0x000000070e031224 */ /* 0x048fe400078e020c */
[----:B------:R-:W-:Y:S01]  /*1fcb0*/  @P1 IMAD.WIDE.U32 R6, R14, R6, RZ ;  /* 0x000000060e061225 */ /* 0x000fe200078e00ff */
[----:B----4-:R-:W-:-:S03]  /*1fcc0*/  @P1 SHF.R.S32.HI R11, RZ, 0x1f, R13 ;  /* 0x0000001fff0b1819 */ /* 0x010fc6000001140d */
[----:B------:R-:W-:Y:S02]  /*1fcd0*/  @P1 IMAD.IADD R7, R7, 0x1, R3 ;  /* 0x0000000107071824 */ /* 0x000fe400078e0203 */
[-C--:B0-----:R-:W-:Y:S01]  /*1fce0*/  @P1 IMAD R12, R11, R4.reuse, RZ ;  /* 0x000000040b0c1224 */ /* 0x081fe200078e02ff */
[----:B------:R-:W-:Y:S01]  /*1fcf0*/  MOV R11, 0x3f800000 ;  /* 0x3f800000000b7802 */ /* 0x000fe20000000f00 */
[----:B------:R-:W-:-:S04]  /*1fd00*/  @P1 IMAD.WIDE.U32 R6, R13, R4, R6 ;  /* 0x000000040d061225 */ /* 0x000fc800078e0006 */
[----:B------:R-:W-:Y:S01]  /*1fd10*/  @P1 IMAD R3, R13, R5, R12 ;  /* 0x000000050d031224 */ /* 0x000fe200078e020c */
[----:B------:R-:W-:-:S03]  /*1fd20*/  @P1 LEA R4, P2, R6, UR4, 0x2 ;  /* 0x0000000406041c11 */ /* 0x000fc6000f8410ff */
[----:B------:R-:W-:-:S05]  /*1fd30*/  @P1 IMAD.IADD R3, R7, 0x1, R3 ;  /* 0x0000000107031824 */ /* 0x000fca00078e0203 */
[----:B------:R-:W-:-:S05]  /*1fd40*/  @P1 LEA.HI.X R5, R6, UR5, R3, 0x2, P2 ;  /* 0x0000000506051c11 */ /* 0x000fca00090f1403 */
[----:B------:R0:W2:Y:S01]  /*1fd50*/  @P1 LDG.E R11, desc[UR54][R4.64] ;  /* 0x00000036040b1981 */ /* 0x0000a2000c1e1900 */
[----:B------:R-:W-:Y:S02]  /*1fd60*/  WARPGROUP.DEPBAR.LE gsb0, 0x0 ;  /* 0x00008000000079c5 */ /* 0x000fe40000010000 */
[----:B------:R-:W-:-:S06]  /*1fd70*/  WARPGROUP.ARRIVE ;  /* 0x00000000000079c5 */ /* 0x000fcc0000000000 */
[----:B------:R-:W-:Y:S01]  /*1fd80*/  QGMMA.64x192x32.F32.E4M3.E4M3 R24, R208, gdesc[UR4], R24, gsb0 ;  /* 0x02e00004d0187df3 */ /* 0x000fe20008000818 */
[----:B------:R-:W-:Y:S02]  /*1fd90*/  VIADD R6, R2, 0x480 ;  /* 0x0000048002067836 */ /* 0x000fe40000000000 */
[----:B------:R-:W-:-:S03]  /*1fda0*/  IMAD.MOV.U32 R7, RZ, RZ, -0x3ffffff0 ;  /* 0xc0000010ff077424 */ /* 0x000fc600078e00ff */
[----:B------:R-:W-:Y:S02]  /*1fdb0*/  R2UR UR6, R6 ;  /* 0x00000000060672ca */ /* 0x000fe400000e0000 */
[----:B------:R-:W-:Y:S01]  /*1fdc0*/  R2UR UR7, R7 ;  /* 0x00000000070772ca */ /* 0x000fe200000e0000 */
[----:B------:R-:W-:Y:S02]  /*1fdd0*/  VIADD R2, R2, 0x600 ;  /* 0x0000060002027836 */ /* 0x000fe40000000000 */
[----:B------:R-:W-:Y:S01]  /*1fde0*/  IMAD.MOV.U32 R3, RZ, RZ, -0x3ffffff0 ;  /* 0xc0000010ff037424 */ /* 0x000fe200078e00ff */
[----:B------:R-:W1:Y:S01]  /*1fdf0*/  SHFL.BFLY PT, R7, R0, 0x2, 0x1f ;  /* 0x0c401f0000077f89 */ /* 0x000e6200000e0000 */
[----:B------:R-:W-:Y:S02]  /*1fe00*/  WARPGROUP.DEPBAR.LE gsb0, 0x0 ;  /* 0x00008000000079c5 */ /* 0x000fe40000010000 */
[----:B------:R-:W-:-:S06]  /*1fe10*/  WARPGROUP.ARRIVE ;  /* 0x00000000000079c5 */ /* 0x000fcc0000000000 */
[----:B------:R-:W-:Y:S01]  /*1fe20*/  QGMMA.64x192x32.F32.E4M3.E4M3 R24, R212, gdesc[UR4], R24, gsb0 ;  /* 0x02e00004d4187df3 */ /* 0x000fe20008000818 */
[----:B------:R-:W-:Y:S02]  /*1fe30*/  R2UR UR6, R2 ;  /* 0x00000000020672ca */ /* 0x000fe400000e0000 */
[----:B------:R-:W-:Y:S01]  /*1fe40*/  R2UR UR7, R3 ;  /* 0x00000000030772ca */ /* 0x000fe200000e0000 */
[----:B------:R-:W3:Y:S01]  /*1fe50*/  SHFL.BFLY PT, R2, R9, 0x2, 0x1f ;  /* 0x0c401f0009027f89 */ /* 0x000ee200000e0000 */
[----:B-1----:R-:W-:-:S05]  /*1fe60*/  FADD.FTZ R7, R7, R0 ;  /* 0x0000000007077221 */ /* 0x002fca0000010000 */
[----:B0-----:R-:W0:Y:S01]  /*1fe70*/  SHFL.BFLY PT, R4, R7, 0x1, 0x1f ;  /* 0x0c201f0007047f89 */ /* 0x001e2200000e0000 */
[----:B---3--:R-:W-:-:S05]  /*1fe80*/  FADD.FTZ R2, R2, R9 ;  /* 0x0000000902027221 */ /* 0x008fca0000010000 */
[----:B------:R-:W1:Y:S01]  /*1fe90*/  SHFL.BFLY PT, R3, R2, 0x1, 0x1f ;  /* 0x0c201f0002037f89 */ /* 0x000e6200000e0000 */
[----:B0-----:R-:W-:-:S01]  /*1fea0*/  FADD.FTZ R12, R7, R4 ;  /* 0x00000004070c7221 */ /* 0x001fc20000010000 */
[----:B------:R-:W-:-:S03]  /*1feb0*/  MOV R4, RZ ;  /* 0x000000ff00047202 */ /* 0x000fc60000000f00 */
[----:B------:R-:W-:Y:S01]  /*1fec0*/  FMUL.FTZ R5, R12, 0.00390625 ;  /* 0x3b8000000c057820 */ /* 0x000fe20000410000 */
[----:B-1----:R-:W-:-:S05]  /*1fed0*/  FADD.FTZ R6, R2, R3 ;  /* 0x0000000302067221 */ /* 0x002fca0000010000 */
[C---:B------:R-:W-:Y:S01]  /*1fee0*/  FSETP.NE.FTZ.AND P1, PT, R6.reuse, RZ, PT ;  /* 0x000000ff0600720b */ /* 0x040fe20003f35000 */
[----:B------:R-:W-:Y:S01]  /*1fef0*/  FMUL.FTZ R13, R6, 0.00390625 ;  /* 0x3b800000060d7820 */ /* 0x000fe20000410000 */
[----:B------:R-:W-:-:S04]  /*1ff00*/  FSETP.NE.FTZ.AND P3, PT, R5, RZ, PT ;  /* 0x000000ff0500720b */ /* 0x000fc80003f75000 */
[----:B------:R-:W-:-:S07]  /*1ff10*/  FSETP.NE.FTZ.AND P2, PT, R13, RZ, PT ;  /* 0x000000ff0d00720b */ /* 0x000fce0003f55000 */
        /* <DEDUP_REMOVED lines=9> */
[----:B------:R-:W-:Y:S01]  /*1ffb0*/  @P2 FMUL.FTZ R3, R10, 0.69314718246459960938 ;  /* 0x3f3172180a032820 */ /* 0x000fe20000410000 */
[----:B0-----:R-:W-:Y:S01]  /*1ffc0*/  @P2 FMUL.FTZ R0, R0, 0.69314718246459960938 ;  /* 0x3f31721800002820 */ /* 0x001fe20000410000 */
[----:B------:R-:W-:Y:S01]  /*1ffd0*/  @P3 FMUL.FTZ R7, R10, 0.69314718246459960938 ;  /* 0x3f3172180a073820 */ /* 0x000fe20000410000 */
[----:B------:R-:W-:-:S02]  /*1ffe0*/  IMAD.MOV.U32 R122, RZ, RZ, -0x800000 ;  /* 0xff800000ff7a7424 */ /* 0x000fc400078e00ff */
[----:B------:R-:W-:Y:S02]  /*1fff0*/  IMAD.MOV.U32 R123, RZ, RZ, -0x800000 ;  /* 0xff800000ff7b7424 */ /* 0x000fe400078e00ff */
[----:B-1----:R-:W-:Y:S01]  /*20000*/  @P3 FMUL.FTZ R6, R5, 0.69314718246459960938 ;  /* 0x3f31721805063820 */ /* 0x002fe20000410000 */
[----:B------:R-:W-:-:S01]  /*20010*/  @P2 FFMA.FTZ R122, R3, R120, R0 ;  /* 0x00000078037a2223 */ /* 0x000fc20000010000 */
[----:B--2---:R-:W-:Y:S02]  /*20020*/  FMUL.FTZ R3, R4, R11 ;  /* 0x0000000b04037220 */ /* 0x004fe40000410000 */
[----:B------:R-:W-:-:S01]  /*20030*/  @P3 FFMA.FTZ R123, R7, R121, R6 ;  /* 0x00000079077b3223 */ /* 0x000fc20000010006 */
[----:B---3--:R-:W-:Y:S01]  /*20040*/  FMUL.FTZ R0, R2, R11 ;  /* 0x0000000b02007220 */ /* 0x008fe20000410000 */
[----:B------:R-:W-:Y:S02]  /*20050*/  WARPGROUP.DEPBAR.LE gsb0, 0x0 ;  /* 0x00008000000079c5 */ /* 0x000fe40000010000 */
[----:B------:R-:W-:Y:S05]  /*20060*/  @!P0 BRA `(.L_x_3538) ;  /* 0x0000000000048947 */ /* 0x000fea0003800000 */
[----:B------:R-:W-:Y:S01]  /*20070*/  BPT.TRAP 0x1 ;  /* 0x000000040000795c */ /* 0x000fe20000300000 */
.L_x_3538:
[----:B------:R-:W-:Y:S01]  /*20080*/  VIADD R8, R8, 0x33460 ;  /* 0x0003346008087836 */ /* 0x000fe20000000000 */
[----:B------:R-:W-:Y:S01]  /*20090*/  MOV R7, UR42 ;  /* 0x0000002a00077c02 */ /* 0x000fe20008000f00 */
[----:B------:R-:W-:Y:S02]  /*200a0*/  VIADD R147, R147, 0x1 ;  /* 0x0000000193937836 */ /* 0x000fe40000000000 */
[-C--:B------:R-:W-:Y:S01]  /*200b0*/  FMUL.FTZ R126, R52, R3.reuse ;  /* 0x00000003347e7220 */ /* 0x080fe20000410000 */
[-C--:B------:R-:W-:Y:S01]  /*200c0*/  FMUL.FTZ R4, R25, R3.reuse ;  /* 0x0000000319047220 */ /* 0x080fe20000410000 */
[----:B------:R-:W-:Y:S01]  /*200d0*/  PRMT R2, R7, 0x654, R8 ;  /* 0x0000065407027816 */ /* 0x000fe20000000008 */
[-C--:B------:R-:W-:Y:S01]  /*200e0*/  FMUL.FTZ R52, R53, R3.reuse ;  /* 0x0000000335347220 */ /* 0x080fe20000410000 */
[----:B------:R-:W-:Y:S01]  /*200f0*/  ISETP.NE.AND P0, PT, R147, 0x2, PT ;  /* 0x000000029300780c */ /* 0x000fe20003f05270 */
        /* <DEDUP_REMOVED lines=99> */
.L_x_3482:
        /* <DEDUP_REMOVED lines=12> */
[----:B------:R-:W1:Y:S01]  /*207f0*/  S2R R90, SR_TID.X ;  /* 0x00000000005a7919 */ /* 0x000e620000002100 */
[----:B------:R-:W-:Y:S01]  /*20800*/  ULDC.64 UR4, c[0x4][0x100] ;  /* 0x0100400000047ab9 */ /* 0x000fe20000000a00 */
[----:B------:R-:W2:Y:S01]  /*20810*/  LDL R83, [R1+0x80] ;  /* 0x0000800001537983 */ /* 0x000ea20000100800 */
[----:B-1----:R-:W-:-:S05]  /*20820*/  IMAD.SHL.U32 R0, R90, 0x4, RZ ;  /* 0x000000045a007824 */ /* 0x002fca00078e00ff */
[----:B------:R-:W-:-:S04]  /*20830*/  LOP3.LUT R0, R0, 0xc, RZ, 0xc0, !PT ;  /* 0x0000000c00007812 */ /* 0x000fc800078ec0ff */
[----:B------:R-:W-:-:S05]  /*20840*/  IADD3 R2, P0, R0, UR4, RZ ;  /* 0x0000000400027c10 */ /* 0x000fca000ff1e0ff */
[----:B------:R-:W-:-:S05]  /*20850*/  IMAD.X R3, RZ, RZ, UR5, P0 ;  /* 0x00000005ff037e24 */ /* 0x000fca00080e06ff */
[----:B------:R1:W3:Y:S01]  /*20860*/  LDG.E.CONSTANT R0, desc[UR54][R2.64] ;  /* 0x0000003602007981 */ /* 0x0002e2000c1e9900 */
[----:B------:R-:W-:Y:S01]  /*20870*/  F2FP.BF16.F32.PACK_AB R51, R51, R46 ;  /* 0x0000002e3333723e */ /* 0x000fe200000010ff */
[----:B------:R-:W-:Y:S01]  /*20880*/  UMOV UR4, 0xffffffff ;  /* 0xffffffff00047882 */ /* 0x000fe20000000000 */
[----:B------:R-:W-:Y:S02]  /*20890*/  F2FP.BF16.F32.PACK_AB R55, R55, R50 ;  /* 0x000000323737723e */ /* 0x000fe400000010ff */
[----:B------:R-:W-:Y:S02]  /*208a0*/  F2FP.BF16.F32.PACK_AB R46, R60, R21 ;  /* 0x000000153c2e723e */ /* 0x000fe400000010ff */
[----:B------:R-:W-:Y:S02]  /*208b0*/  F2FP.BF16.F32.PACK_AB R50, R61, R14 ;  /* 0x0000000e3d32723e */ /* 0x000fe400000010ff */
[----:B------:R-:W-:Y:S01]  /*208c0*/  F2FP.BF16.F32.PACK_AB R68, R68, R39 ;  /* 0x000000274444723e */ /* 0x000fe200000010ff */
[----:B-1----:R-:W1:Y:S01]  /*208d0*/  S2R R3, SR_SWINHI ;  /* 0x0000000000037919 */ /* 0x002e620000002f00 */
        /* <DEDUP_REMOVED lines=16> */
[----:B------:R-:W-:Y:S02]  /*209e0*/  MOV R60, R16 ;  /* 0x00000010003c7202 */ /* 0x000fe40000000f00 */
[----:B-1----:R-:W-:Y:S02]  /*209f0*/  MOV R61, R3 ;  /* 0x00000003003d7202 */ /* 0x002fe40000000f00 */
[----:B------:R-:W-:-:S02]  /*20a00*/  F2FP.BF16.F32.PACK_AB R93, R93, R26 ;  /* 0x0000001a5d5d723e */ /* 0x000fc400000010ff */
[----:B------:R-:W-:Y:S02]  /*20a10*/  LOP3.LUT P0, R2, R90, 0x3, RZ, 0xc0, !PT ;  /* 0x000000035a027812 */ /* 0x000fe4000780c0ff */
[----:B------:R-:W-:Y:S02]  /*20a20*/  F2FP.BF16.F32.PACK_AB R5, R120, R5 ;  /* 0x000000057805723e */ /* 0x000fe400000010ff */
[----:B------:R-:W-:Y:S02]  /*20a30*/  F2FP.BF16.F32.PACK_AB R4, R121, R4 ;  /* 0x000000047904723e */ /* 0x000fe400000010ff */
[----:B------:R-:W-:Y:S02]  /*20a40*/  ISETP.EQ.OR P0, PT, R2, 0x3, !P0 ;  /* 0x000000030200780c */ /* 0x000fe40004702670 */
[----:B------:R-:W-:Y:S02]  /*20a50*/  F2FP.BF16.F32.PACK_AB R35, R124, R13 ;  /* 0x0000000d7c23723e */ /* 0x000fe400000010ff */
[----:B------:R-:W-:-:S02]  /*20a60*/  SEL R13, R5, R4, P0 ;  /* 0x00000004050d7207 */ /* 0x000fc40000000000 */
        /* <DEDUP_REMOVED lines=27> */
[----:B------:R-:W-:Y:S02]  /*20c20*/  LOP3.LUT R32, R33, 0x380, RZ, 0xc0, !PT ;  /* 0x0000038021207812 */ /* 0x000fe400078ec0ff */
[----:B------:R-:W-:Y:S02]  /*20c30*/  IADD3 R29, P2, R30, 0x8040, RZ ;  /* 0x000080401e1d7810 */ /* 0x000fe40007f5e0ff */
[----:B------:R-:W-:Y:S02]  /*20c40*/  SHF.R.U64 R32, R32, 0x3, RZ ;  /* 0x0000000320207819 */ /* 0x000fe400000012ff */
[----:B------:R-:W-:-:S02]  /*20c50*/  IADD3 R27, P1, R30, 0x8020, RZ ;  /* 0x000080201e1b7810 */ /* 0x000fc40007f3e0ff */
[----:B------:R-:W-:Y:S02]  /*20c60*/  LOP3.LUT R32, R32, R33, RZ, 0x3c, !PT ;  /* 0x0000002120207212 */ /* 0x000fe400078e3cff */
[C---:B------:R-:W-:Y:S02]  /*20c70*/  IADD3 R25, P5, R30.reuse, 0x8000, RZ ;  /* 0x000080001e197810 */ /* 0x040fe40007fbe0ff */
[----:B------:R-:W-:Y:S02]  /*20c80*/  IADD3.X R33, RZ, R31, RZ, P3, !PT ;  /* 0x0000001fff217210 */ /* 0x000fe40001ffe4ff */
        /* <DEDUP_REMOVED lines=20> */
[C---:B------:R-:W-:Y:S02]  /*20dd0*/  IADD3 R87, P4, R30.reuse, 0x40, RZ ;  /* 0x000000401e577810 */ /* 0x040fe40007f9e0ff */
[C---:B------:R-:W-:Y:S02]  /*20de0*/  IADD3 R11, P2, R30.reuse, 0x4020, RZ ;  /* 0x000040201e0b7810 */ /* 0x040fe40007f5e0ff */
[C---:B------:R-:W-:Y:S02]  /*20df0*/  IADD3 R9, P1, R30.reuse, 0x4000, RZ ;  /* 0x000040001e097810 */ /* 0x040fe40007f3e0ff */
[C---:B------:R-:W-:Y:S02]  /*20e00*/  IADD3 R7, P5, R30.reuse, 0x60, RZ ;  /* 0x000000601e077810 */ /* 0x040fe40007fbe0ff */
[----:B------:R-:W-:Y:S02]  /*20e10*/  IADD3.X R15, RZ, R31, RZ, P3, !PT ;  /* 0x0000001fff0f7210 */ /* 0x000fe40001ffe4ff */
        /* <DEDUP_REMOVED lines=36> */
[----:B---3--:R-:W-:Y:S01]  /*21060*/  LOP3.LUT R3, R0, 0x2, RZ, 0x3c, !PT ;  /* 0x0000000200037812 */ /* 0x008fe200078e3cff */
[----:B------:R-:W-:Y:S06]  /*21070*/  BRA.DIV UR4, `(.L_x_3541) ;  /* 0x000000ae047c7947 */ /* 0x000fec000b800000 */
[----:B------:R-:W-:Y:S01]  /*21080*/  SEL R7, R128, R35, P0 ;  /* 0x0000002380077207 */ /* 0x000fe20000000000 */
[----:B------:R-:W-:Y:S01]  /*21090*/  SHFL.IDX PT, R6, R13, R0, 0x1c1f ;  /* 0x001c1f000d067589 */ /* 0x000fe200000e0000 */
[----:B------:R-:W-:Y:S02]  /*210a0*/  SEL R8, R35, R128, P0 ;  /* 0x0000008023087207 */ /* 0x000fe40000000000 */
[----:B------:R-:W-:Y:S01]  /*210b0*/  SEL R29, R48, R91, P0 ;  /* 0x0000005b301d7207 */ /* 0x000fe20000000000 */
[----:B------:R-:W-:Y:S01]  /*210c0*/  SHFL.IDX PT, R10, R7, R0, 0x1c1f ;  /* 0x001c1f00070a7589 */ /* 0x000fe200000e0000 */
[----:B------:R-:W-:Y:S02]  /*210d0*/  SEL R36, R91, R48, P0 ;  /* 0x000000305b247207 */ /* 0x000fe40000000000 */
[----:B------:R-:W-:Y:S01]  /*210e0*/  SEL R31, R50, R37, P0 ;  /* 0x00000025321f7207 */ /* 0x000fe20000000000 */
[----:B------:R1:W2:Y:S01]  /*210f0*/  SHFL.IDX PT, R5, R2, R3, 0x1c1f ;  /* 0x001c1f0302057589 */ /* 0x0002a200000e0000 */
[----:B------:R-:W-:-:S02]  /*21100*/  SEL R40, R37, R50, P0 ;  /* 0x0000003225287207 */ /* 0x000fc40000000000 */
[----:B------:R-:W-:Y:S01]  /*21110*/  SEL R35, R52, R97, P0 ;  /* 0x0000006134237207 */ /* 0x000fe20000000000 */
[----:B------:R-:W3:Y:S01]  /*21120*/  SHFL.IDX PT, R7, R8, R3, 0x1c1f ;  /* 0x001c1f0308077589 */ /* 0x000ee200000e0000 */
[----:B------:R-:W-:Y:S02]  /*21130*/  SEL R48, R97, R52, P0 ;  /* 0x0000003461307207 */ /* 0x000fe40000000000 */
[----:B------:R-:W-:Y:S01]  /*21140*/  SEL R37, R80, R41, P0 ;  /* 0x0000002950257207 */ /* 0x000fe20000000000 */
[----:B------:R-:W-:Y:S01]  /*21150*/  SHFL.IDX PT, R50, R35, R0, 0x1c1f ;  /* 0x001c1f0023327589 */ /* 0x000fe200000e0000 */
[----:B------:R-:W-:Y:S01]  /*21160*/  SEL R52, R41, R80, P0 ;  /* 0x0000005029347207 */ /* 0x000fe20000000000 */
[----:B-1----:R-:W-:Y:S01]  /*21170*/  IMAD.MOV.U32 R2, RZ, RZ, RZ ;  /* 0x000000ffff027224 */ /* 0x002fe200078e00ff */
[----:B------:R-:W-:Y:S01]  /*21180*/  SEL R41, R62, R43, P0 ;  /* 0x0000002b3e297207 */ /* 0x000fe20000000000 */
[----:B------:R-:W-:Y:S01]  /*21190*/  SHFL.IDX PT, R54, R37, R0, 0x1c1f ;  /* 0x001c1f0025367589 */ /* 0x000fe200000e0000 */
[----:B------:R-:W-:-:S02]  /*211a0*/  SEL R62, R43, R62, P0 ;  /* 0x0000003e2b3e7207 */ /* 0x000fc40000000000 */
[----:B------:R-:W-:Y:S01]  /*211b0*/  SEL R43, R64, R45, P0 ;  /* 0x0000002d402b7207 */ /* 0x000fe20000000000 */
[----:B------:R-:W1:Y:S01]  /*211c0*/  SHFL.IDX PT, R35, R48, R3, 0x1c1f ;  /* 0x001c1f0330237589 */ /* 0x000e6200000e0000 */
        /* <DEDUP_REMOVED lines=49> */
[----:B--2---:R-:W-:Y:S01]  /*214e0*/  SEL R4, R6, R5, P0 ;  /* 0x0000000506047207 */ /* 0x004fe20000000000 */
[----:B------:R-:W2:Y:S01]  /*214f0*/  SHFL.IDX PT, R20, R20, R3, 0x1c1f ;  /* 0x001c1f0314147589 */ /* 0x000ea200000e0000 */
[----:B---3--:R-:W-:-:S02]  /*21500*/  SEL R8, R10, R7, P0 ;  /* 0x000000070a087207 */ /* 0x008fc40000000000 */
[----:B------:R-:W-:Y:S01]  /*21510*/  SEL R6, R5, R6, P0 ;  /* 0x0000000605067207 */ /* 0x000fe20000000000 */
[----:B------:R-:W3:Y:S01]  /*21520*/  SHFL.IDX PT, R25, R28, R3, 0x1c1f ;  /* 0x001c1f031c197589 */ /* 0x000ee200000e0000 */
[----:B------:R-:W-:Y:S02]  /*21530*/  SEL R10, R7, R10, P0 ;  /* 0x0000000a070a7207 */ /* 0x000fe40000000000 */
[----:B-1----:R-:W-:Y:S01]  /*21540*/  SEL R48, R50, R35, P0 ;  /* 0x0000002332307207 */ /* 0x002fe20000000000 */
[----:B------:R-:W1:Y:S01]  /*21550*/  SHFL.IDX PT, R27, R32, R3, 0x1c1f ;  /* 0x001c1f03201b7589 */ /* 0x000e6200000e0000 */
[----:B----4-:R-:W-:Y:S02]  /*21560*/  SEL R52, R54, R37, P0 ;  /* 0x0000002536347207 */ /* 0x010fe40000000000 */
[----:B------:R-:W-:Y:S01]  /*21570*/  SEL R50, R35, R50, P0 ;  /* 0x0000003223327207 */ /* 0x000fe20000000000 */
[----:B------:R-:W4:Y:S01]  /*21580*/  SHFL.IDX PT, R29, R36, R3, 0x1c1f ;  /* 0x001c1f03241d7589 */ /* 0x000f2200000e0000 */
[----:B------:R-:W-:-:S02]  /*21590*/  SEL R54, R37, R54, P0 ;  /* 0x0000003625367207 */ /* 0x000fc40000000000 */
[----:B0-----:R-:W-:Y:S01]  /*215a0*/  SEL R5, R41, R62, P0 ;  /* 0x0000003e29057207 */ /* 0x001fe20000000000 */
[----:B------:R-:W0:Y:S01]  /*215b0*/  SHFL.IDX PT, R31, R40, R3, 0x1c1f ;  /* 0x001c1f03281f7589 */ /* 0x000e2200000e0000 */
[----:B------:R-:W-:Y:S02]  /*215c0*/  SEL R7, R62, R41, P0 ;  /* 0x000000293e077207 */ /* 0x000fe40000000000 */
[----:B------:R-:W-:Y:S01]  /*215d0*/  SEL R11, R64, R43, P0 ;  /* 0x0000002b400b7207 */ /* 0x000fe20000000000 */
[----:B------:R-:W0:Y:S04]  /*215e0*/  SHFL.IDX PT, R33, R44, R3, 0x1c1f ;  /* 0x001c1f032c217589 */ /* 0x000e2800000e0000 */
[----:B------:R-:W0:Y:S01]  /*215f0*/  SHFL.IDX PT, R39, R56, R3, 0x1c1f ;  /* 0x001c1f0338277589 */ /* 0x000e2200000e0000 */
[----:B--2---:R-:W-:-:S02]  /*21600*/  SEL R12, R9, R20, P0 ;  /* 0x00000014090c7207 */ /* 0x004fc40000000000 */
[----:B------:R-:W-:Y:S01]  /*21610*/  SEL R14, R20, R9, P0 ;  /* 0x00000009140e7207 */ /* 0x000fe20000000000 */
[----:B------:R-:W-:Y:S01]  /*21620*/  SHFL.IDX PT, R51, R51, R0, 0x1c1f ;  /* 0x001c1f0033337589 */ /* 0x000fe200000e0000 */
[----:B---3--:R-:W-:Y:S02]  /*21630*/  SEL R28, R30, R25, P0 ;  /* 0x000000191e1c7207 */ /* 0x008fe40000000000 */
[----:B------:R-:W-:Y:S01]  /*21640*/  SEL R30, R25, R30, P0 ;  /* 0x0000001e191e7207 */ /* 0x000fe20000000000 */
[----:B------:R-:W-:Y:S01]  /*21650*/  SHFL.IDX PT, R53, R53, R0, 0x1c1f ;  /* 0x001c1f0035357589 */ /* 0x000fe200000e0000 */
[----:B-1----:R-:W-:Y:S02]  /*21660*/  SEL R32, R34, R27, P0 ;  /* 0x0000001b22207207 */ /* 0x002fe40000000000 */
[----:B------:R-:W-:Y:S01]  /*21670*/  SEL R34, R27, R34, P0 ;  /* 0x000000221b227207 */ /* 0x000fe20000000000 */
[----:B------:R-:W-:Y:S01]  /*21680*/  SHFL.IDX PT, R55, R55, R0, 0x1c1f ;  /* 0x001c1f0037377589 */ /* 0x000fe200000e0000 */
[----:B----4-:R-:W-:-:S02]  /*21690*/  SEL R36, R38, R29, P0 ;  /* 0x0000001d26247207 */ /* 0x010fc40000000000 */
[----:B------:R-:W-:Y:S01]  /*216a0*/  SEL R38, R29, R38, P0 ;  /* 0x000000261d267207 */ /* 0x000fe20000000000 */
[----:B------:R-:W1:Y:S01]  /*216b0*/  SHFL.IDX PT, R21, R24, R3, 0x1c1f ;  /* 0x001c1f0318157589 */ /* 0x000e6200000e0000 */
[----:B0-----:R-:W-:Y:S02]  /*216c0*/  SEL R40, R42, R31, P0 ;  /* 0x0000001f2a287207 */ /* 0x001fe40000000000 */
[----:B------:R-:W-:Y:S01]  /*216d0*/  SEL R42, R31, R42, P0 ;  /* 0x0000002a1f2a7207 */ /* 0x000fe20000000000 */
[----:B------:R-:W0:Y:S01]  /*216e0*/  SHFL.IDX PT, R66, R66, R3, 0x1c1f ;  /* 0x001c1f0342427589 */ /* 0x000e2200000e0000 */
[----:B------:R-:W-:Y:S02]  /*216f0*/  SEL R44, R46, R33, P0 ;  /* 0x000000212e2c7207 */ /* 0x000fe40000000000 */
[----:B------:R-:W-:Y:S01]  /*21700*/  SEL R46, R33, R46, P0 ;  /* 0x0000002e212e7207 */ /* 0x000fe20000000000 */
[----:B------:R-:W2:Y:S01]  /*21710*/  SHFL.IDX PT, R68, R68, R3, 0x1c1f ;  /* 0x001c1f0344447589 */ /* 0x000ea200000e0000 */
[----:B------:R-:W-:-:S02]  /*21720*/  SEL R56, R58, R39, P0 ;  /* 0x000000273a387207 */ /* 0x000fc40000000000 */
[----:B------:R-:W-:Y:S01]  /*21730*/  SEL R58, R39, R58, P0 ;  /* 0x0000003a273a7207 */ /* 0x000fe20000000000 */
[----:B------:R-:W3:Y:S01]  /*21740*/  SHFL.IDX PT, R70, R70, R3, 0x1c1f ;  /* 0x001c1f0346467589 */ /* 0x000ee200000e0000 */
[----:B------:R-:W-:-:S03]  /*21750*/  SEL R9, R43, R64, P0 ;  /* 0x000000402b097207 */ /* 0x000fc60000000000 */
[----:B------:R-:W4:Y:S04]  /*21760*/  SHFL.IDX PT, R72, R72, R3, 0x1c1f ;  /* 0x001c1f0348487589 */ /* 0x000f2800000e0000 */
[----:B------:R-:W4:Y:S04]  /*21770*/  SHFL.IDX PT, R74, R74, R3, 0x1c1f ;  /* 0x001c1f034a4a7589 */ /* 0x000f2800000e0000 */
[----:B------:R-:W4:Y:S01]  /*21780*/  SHFL.IDX PT, R76, R76, R3, 0x1c1f ;  /* 0x001c1f034c4c7589 */ /* 0x000f2200000e0000 */
[----:B-1----:R-:W-:Y:S02]  /*21790*/  SEL R24, R26, R21, P0 ;  /* 0x000000151a187207 */ /* 0x002fe40000000000 */
[----:B------:R-:W-:Y:S01]  /*217a0*/  SEL R26, R21, R26, P0 ;  /* 0x0000001a151a7207 */ /* 0x000fe20000000000 */
[----:B------:R-:W-:Y:S01]  /*217b0*/  SHFL.IDX PT, R57, R57, R0, 0x1c1f ;  /* 0x001c1f0039397589 */ /* 0x000fe200000e0000 */
[----:B0-----:R-:W-:-:S02]  /*217c0*/  SEL R13, R45, R66, P0 ;  /* 0x000000422d0d7207 */ /* 0x001fc40000000000 */
[----:B------:R-:W-:Y:S01]  /*217d0*/  SEL R15, R66, R45, P0 ;  /* 0x0000002d420f7207 */ /* 0x000fe20000000000 */
[----:B------:R-:W-:Y:S01]  /*217e0*/  SHFL.IDX PT, R59, R59, R0, 0x1c1f ;  /* 0x001c1f003b3b7589 */ /* 0x000fe200000e0000 */
[----:B--2---:R-:W-:Y:S02]  /*217f0*/  SEL R25, R47, R68, P0 ;  /* 0x000000442f197207 */ /* 0x004fe40000000000 */
[----:B------:R-:W-:Y:S01]  /*21800*/  SEL R27, R68, R47, P0 ;  /* 0x0000002f441b7207 */ /* 0x000fe20000000000 */
[----:B------:R-:W-:Y:S01]  /*21810*/  SHFL.IDX PT, R63, R63, R0, 0x1c1f ;  /* 0x001c1f003f3f7589 */ /* 0x000fe200000e0000 */
[----:B---3--:R-:W-:Y:S02]  /*21820*/  SEL R29, R49, R70, P0 ;  /* 0x00000046311d7207 */ /* 0x008fe40000000000 */
[----:B------:R-:W-:Y:S01]  /*21830*/  SEL R31, R70, R49, P0 ;  /* 0x00000031461f7207 */ /* 0x000fe20000000000 */
[----:B------:R-:W0:Y:S01]  /*21840*/  SHFL.IDX PT, R78, R78, R3, 0x1c1f ;  /* 0x001c1f034e4e7589 */ /* 0x000e2200000e0000 */
[----:B----4-:R-:W-:-:S02]  /*21850*/  SEL R33, R51, R72, P0 ;  /* 0x0000004833217207 */ /* 0x010fc40000000000 */
[----:B------:R-:W-:Y:S01]  /*21860*/  SEL R35, R72, R51, P0 ;  /* 0x0000003348237207 */ /* 0x000fe20000000000 */
[----:B------:R-:W1:Y:S01]  /*21870*/  SHFL.IDX PT, R80, R80, R3, 0x1c1f ;  /* 0x001c1f0350507589 */ /* 0x000e6200000e0000 */
[----:B------:R-:W-:Y:S02]  /*21880*/  SEL R37, R53, R74, P0 ;  /* 0x0000004a35257207 */ /* 0x000fe40000000000 */
[----:B------:R-:W-:Y:S01]  /*21890*/  SEL R39, R74, R53, P0 ;  /* 0x000000354a277207 */ /* 0x000fe20000000000 */
[----:B------:R-:W2:Y:S01]  /*218a0*/  SHFL.IDX PT, R82, R82, R3, 0x1c1f ;  /* 0x001c1f0352527589 */ /* 0x000ea200000e0000 */
[----:B------:R-:W-:Y:S02]  /*218b0*/  SEL R41, R55, R76, P0 ;  /* 0x0000004c37297207 */ /* 0x000fe40000000000 */
[----:B------:R-:W-:Y:S01]  /*218c0*/  SEL R43, R76, R55, P0 ;  /* 0x000000374c2b7207 */ /* 0x000fe20000000000 */
[----:B------:R3:W4:Y:S04]  /*218d0*/  SHFL.IDX PT, R65, R65, R0, 0x1c1f ;  /* 0x001c1f0041417589 */ /* 0x00072800000e0000 */
[----:B------:R3:W3:Y:S01]  /*218e0*/  SHFL.IDX PT, R84, R84, R3, 0x1c1f ;  /* 0x001c1f0354547589 */ /* 0x0006e200000e0000 */
[----:B0-----:R-:W-:-:S02]  /*218f0*/  SEL R45, R57, R78, P0 ;  /* 0x0000004e392d7207 */ /* 0x001fc40000000000 */
[----:B------:R-:W-:Y:S02]  /*21900*/  SEL R47, R78, R57, P0 ;  /* 0x000000394e2f7207 */ /* 0x000fe40000000000 */
[----:B-1----:R-:W-:Y:S02]  /*21910*/  SEL R49, R59, R80, P0 ;  /* 0x000000503b317207 */ /* 0x002fe40000000000 */
[----:B------:R-:W-:Y:S02]  /*21920*/  SEL R51, R80, R59, P0 ;  /* 0x0000003b50337207 */ /* 0x000fe40000000000 */
[----:B--2---:R-:W-:Y:S02]  /*21930*/  SEL R53, R63, R82, P0 ;  /* 0x000000523f357207 */ /* 0x004fe40000000000 */
[----:B------:R-:W-:-:S07]  /*21940*/  SEL R55, R82, R63, P0 ;  /* 0x0000003f52377207 */ /* 0x000fce0000000000 */
.L_x_3773:
[----:B------:R-:W2:Y:S01]  /*21950*/  LDL.LU R64, [R1+0x24] ;  /* 0x0000240001407983 */ /* 0x000ea20000300800 */
[----:B------:R-:W-:Y:S05]  /*21960*/  WARPSYNC.ALL ;  /* 0x0000000000007948 */ /* 0x000fea0003800000 */
[----:B------:R-:W2:Y:S01]  /*21970*/  LDL.LU R63, [R1+0x28] ;  /* 0x00002800013f7983 */ /* 0x000ea20000300800 */
[----:B------:R-:W-:Y:S01]  /*21980*/  ULDC.64 UR4, c[0x0][0xc00] ;  /* 0x0003000000047ab9 */ /* 0x000fe20000000a00 */
[----:B---34-:R-:W-:Y:S01]  /*21990*/  SEL R57, R65, R84, P0 ;  /* 0x0000005441397207 */ /* 0x018fe20000000000 */
[----:B------:R-:W0:Y:S08]  /*219a0*/  LDC R0, c[0x0][0xbe8] ;  /* 0x0002fa00ff007b82 */ /* 0x000e300000000800 */
[----:B------:R-:W-:Y:S01]  /*219b0*/  BAR.SYNC.DEFER_BLOCKING 0x1, 0x100 ;  /* 0x0044000000007b1d */ /* 0x000fe20000010000 */
[----:B------:R-:W-:-:S02]  /*219c0*/  ISETP.NE.U32.AND P1, PT, RZ, UR4, PT ;  /* 0x00000004ff007c0c */ /* 0x000fc4000bf25070 */
[----:B------:R-:W-:Y:S02]  /*219d0*/  SEL R59, R84, R65, P0 ;  /* 0x00000041543b7207 */ /* 0x000fe40000000000 */
[----:B------:R-:W-:Y:S01]  /*219e0*/  ISETP.NE.AND.EX P1, PT, RZ, UR5, PT, P1 ;  /* 0x00000005ff007c0c */ /* 0x000fe2000bf25310 */
[----:B------:R-:W3:Y:S04]  /*219f0*/  LDL R62, [R1+0x7c] ;  /* 0x00007c00013e7983 */ /* 0x000ee80000100800 */
[----:B------:R-:W3:Y:S04]  /*21a00*/  LDL R66, [R1+0x30] ;  /* 0x0000300001427983 */ /* 0x000ee80000100800 */
[----:B------:R-:W-:Y:S04]  /*21a10*/  STSM.16.M88.4 [R79], R4 ;  /* 0x000000044f007844 */ /* 0x000fe80000000200 */
[----:B------:R3:W-:Y:S04]  /*21a20*/  STSM.16.M88.4 [R87], R8 ;  /* 0x0000000857007844 */ /* 0x0007e80000000200 */
        /* <DEDUP_REMOVED lines=9> */
[----:B------:R1:W-:Y:S01]  /*21ac0*/  STSM.16.M88.4 [R73], R56 ;  /* 0x0000003849007844 */ /* 0x0003e20000000200 */
[----:B------:R-:W-:Y:S01]  /*21ad0*/  BAR.SYNC.DEFER_BLOCKING 0x1, 0x100 ;  /* 0x0044000000007b1d */ /* 0x000fe20000010000 */
[----:B--2---:R-:W-:-:S04]  /*21ae0*/  IADD3 R20, P2, R64, UR4, RZ ;  /* 0x0000000440147c10 */ /* 0x004fc8000ff5e0ff */
[----:B------:R-:W-:Y:S01]  /*21af0*/  IADD3.X R21, R63, UR5, RZ, P2, !PT ;  /* 0x000000053f157c10 */ /* 0x000fe200097fe4ff */
[----:B------:R-:W-:Y:S02]  /*21b00*/  ULDC.64 UR4, c[0x0][0xc08] ;  /* 0x0003020000047ab9 */ /* 0x000fe40000000a00 */
[----:B------:R-:W-:Y:S02]  /*21b10*/  ISETP.NE.U32.AND P0, PT, RZ, UR4, PT ;  /* 0x00000004ff007c0c */ /* 0x000fe4000bf05070 */
[----:B------:R1:W5:Y:S01]  /*21b20*/  @P1 LDG.E R2, desc[UR54][R20.64] ;  /* 0x0000003614021981 */ /* 0x000362000c1e1900 */
[----:B0-----:R-:W-:Y:S02]  /*21b30*/  ISETP.NE.AND P2, PT, R0, 0x1, PT ;  /* 0x000000010000780c */ /* 0x001fe40003f45270 */
[----:B------:R-:W-:Y:S01]  /*21b40*/  ISETP.NE.AND.EX P0, PT, RZ, UR5, PT, P0 ;  /* 0x00000005ff007c0c */ /* 0x000fe2000bf05300 */
[----:B---3--:R-:W-:-:S10]  /*21b50*/  IMAD R8, R66, 0x80, R62 ;  /* 0x0000008042087824 */ /* 0x008fd400078e023e */
[----:B------:R-:W0:Y:S02]  /*21b60*/  @P2 LDC R3, c[0x0][0xbec] ;  /* 0x0002fb00ff032b82 */ /* 0x000e240000000800 */
[----:B------:R-:W-:Y:S01]  /*21b70*/  @P0 IADD3 R4, P3, R64, UR4, RZ ;  /* 0x0000000440040c10 */ /* 0x000fe2000ff7e0ff */
[----:B------:R-:W-:Y:S02]  /*21b80*/  ULDC UR4, c[0x0][0xa88] ;  /* 0x0002a20000047ab9 */ /* 0x000fe40000000800 */
[----:B------:R-:W-:Y:S01]  /*21b90*/  IMAD.U32 R7, RZ, RZ, UR4 ;  /* 0x00000004ff077e24 */ /* 0x000fe2000f8e00ff */
[----:B------:R-:W-:Y:S02]  /*21ba0*/  @P0 IADD3.X R5, R63, UR5, RZ, P3, !PT ;  /* 0x000000053f050c10 */ /* 0x000fe40009ffe4ff */
[----:B------:R-:W2:Y:S03]  /*21bb0*/  @P2 LDC R11, c[0x0][0xbf0] ;  /* 0x0002fc00ff0b2b82 */ /* 0x000ea60000000800 */
[----:B------:R1:W5:Y:S01]  /*21bc0*/  @P0 LDG.E R7, desc[UR54][R4.64] ;  /* 0x0000003604070981 */ /* 0x000362000c1e1900 */
[----:B------:R-:W-:Y:S05]  /*21bd0*/  @P0 BRA `(.L_x_3542) ;  /* 0x0000000000100947 */ /* 0x000fea0003800000 */
[----:B------:R-:W-:Y:S05]  /*21be0*/  @!P1 BRA `(.L_x_3542) ;  /* 0x00000000000c9947 */ /* 0x000fea0003800000 */
[----:B-1----:R-:W3:Y:S04]  /*21bf0*/  LDG.E R4, desc[UR54][R20.64] ;  /* 0x0000003614047981 */ /* 0x002ee8000c1e1900 */
[----:B-----5:R-:W3:Y:S02]  /*21c00*/  LDG.E R7, desc[UR54][R20.64+0x4] ;  /* 0x0000043614077981 */ /* 0x020ee4000c1e1900 */
[----:B---3--:R-:W-:-:S07]  /*21c10*/  IMAD.IADD R7, R7, 0x1, -R4 ;  /* 0x0000000107077824 */ /* 0x008fce00078e0a04 */
.L_x_3542:
[----:B-1----:R-:W3:Y:S01]  /*21c20*/  LDL.LU R12, [R1+0x2c] ;  /* 0x00002c00010c7983 */ /* 0x002ee20000300800 */
[----:B------:R-:W-:Y:S01]  /*21c30*/  VIADD R67, R90, 0xffffff80 ;  /* 0xffffff805a437836 */ /* 0x000fe20000000000 */
[----:B------:R-:W-:Y:S02]  /*21c40*/  ULDC.64 UR4, c[0x0][0xb90] ;  /* 0x0002e40000047ab9 */ /* 0x000fe40000000a00 */
[----:B------:R-:W4:Y:S04]  /*21c50*/  LDL.LU R10, [R1+0x10] ;  /* 0x00001000010a7983 */ /* 0x000f280000300800 */
[----:B------:R-:W4:Y:S01]  /*21c60*/  LDL.LU R69, [R1+0x20] ;  /* 0x0000200001457983 */ /* 0x000f220000300800 */
[----:B0-----:R-:W-:Y:S01]  /*21c70*/  @P2 IMAD.HI.U32 R4, R8, R3, RZ ;  /* 0x0000000308042227 */ /* 0x001fe200078e00ff */
[----:B-----5:R-:W-:-:S02]  /*21c80*/  SHF.R.S32.HI R3, RZ, 0x1f, R2 ;  /* 0x0000001fff037819 */ /* 0x020fc40000011402 */
[----:B------:R-:W4:Y:S01]  /*21c90*/  LDL R14, [R1+0x74] ;  /* 0x00007400010e7983 */ /* 0x000f220000100800 */
[----:B------:R-:W-:Y:S02]  /*21ca0*/  SHF.R.S32.HI R68, RZ, 0x1f, R67 ;  /* 0x0000001fff447819 */ /* 0x000fe40000011443 */
[----:B------:R-:W-:Y:S01]  /*21cb0*/  MOV R9, R8 ;  /* 0x0000000800097202 */ /* 0x000fe20000000f00 */
[----:B------:R-:W0:Y:S01]  /*21cc0*/  S2R R20, SR_TID.X ;  /* 0x0000000000147919 */ /* 0x000e220000002100 */
[----:B--2---:R-:W-:Y:S02]  /*21cd0*/  @P2 SHF.R.U32.HI R9, RZ, R11, R4 ;  /* 0x0000000bff092219 */ /* 0x004fe40000011604 */
[----:B------:R-:W-:-:S03]  /*21ce0*/  LEA.HI R68, R68, R67, RZ, 0x3 ;  /* 0x0000004344447211 */ /* 0x000fc600078f18ff */
[----:B------:R-:W-:Y:S01]  /*21cf0*/  IMAD.MOV R15, RZ, RZ, -R9 ;  /* 0x000000ffff0f7224 */ /* 0x000fe200078e0a09 */
[----:B------:R-:W-:-:S05]  /*21d00*/  SHF.R.S32.HI R68, RZ, 0x3, R68 ;  /* 0x00000003ff447819 */ /* 0x000fca0000011444 */
[----:B------:R-:W-:-:S04]  /*21d10*/  IMAD R13, R68, 0x40, R234 ;  /* 0x00000040440d7824 */ /* 0x000fc800078e02ea */
[----:B------:R-:W-:Y:S01]  /*21d20*/  IMAD.WIDE R60, R13, 0x2, R60 ;  /* 0x000000020d3c7825 */ /* 0x000fe200078e023c */
[----:B------:R-:W-:Y:S02]  /*21d30*/  SHF.R.S32.HI R13, RZ, 0x1f, R9 ;  /* 0x0000001fff0d7819 */ /* 0x000fe40000011409 */
[----:B------:R-:W-:Y:S02]  /*21d40*/  IADD3 R25, P3, R60, 0x3000, RZ ;  /* 0x000030003c197810 */ /* 0x000fe40007f7e0ff */
[----:B0-----:R-:W-:-:S04]  /*21d50*/  IADD3 R21, R20, -0x80, RZ ;  /* 0xffffff8014157810 */ /* 0x001fc80007ffe0ff */
[----:B------:R-:W-:-:S04]  /*21d60*/  SHF.R.S32.HI R20, RZ, 0x1f, R21 ;  /* 0x0000001fff147819 */ /* 0x000fc80000011415 */
[----:B------:R-:W-:Y:S02]  /*21d70*/  LEA.HI R20, R20, R21, RZ, 0x7 ;  /* 0x0000001514147211 */ /* 0x000fe400078f38ff */
[----:B------:R-:W-:Y:S02]  /*21d80*/  LOP3.LUT R24, R25, 0x380, RZ, 0xc0, !PT ;  /* 0x0000038019187812 */ /* 0x000fe400078ec0ff */
[----:B------:R-:W-:Y:S02]  /*21d90*/  LOP3.LUT R20, R20, 0xffffff80, RZ, 0xc0, !PT ;  /* 0xffffff8014147812 */ /* 0x000fe400078ec0ff */
[----:B------:R-:W-:-:S03]  /*21da0*/  SHF.R.U64 R24, R24, 0x3, RZ ;  /* 0x0000000318187819 */ /* 0x000fc600000012ff */
[----:B------:R-:W-:Y:S01]  /*21db0*/  IMAD.IADD R20, R21, 0x1, -R20 ;  /* 0x0000000115147824 */ /* 0x000fe200078e0a14 */
[----:B------:R-:W-:Y:S01]  /*21dc0*/  LOP3.LUT R24, R24, R25, RZ, 0x3c, !PT ;  /* 0x0000001918187212 */ /* 0x000fe200078e3cff */
[----:B------:R-:W-:Y:S01]  /*21dd0*/  IMAD.X R25, RZ, RZ, R61, P3 ;  /* 0x000000ffff197224 */ /* 0x000fe200018e063d */
[C---:B------:R-:W-:Y:S02]  /*21de0*/  IADD3 R45, P3, R60.reuse, 0x8000, RZ ;  /* 0x000080003c2d7810 */ /* 0x040fe40007f7e0ff */
[----:B------:R-:W-:Y:S01]  /*21df0*/  IADD3 R29, P5, R60, 0x4000, RZ ;  /* 0x000040003c1d7810 */ /* 0x000fe20007fbe0ff */
[----:B------:R-:W-:Y:S01]  /*21e00*/  IMAD R65, R7, R0, RZ ;  /* 0x0000000007417224 */ /* 0x000fe200078e02ff */
[----:B------:R-:W-:Y:S02]  /*21e10*/  LOP3.LUT R44, R45, 0x380, RZ, 0xc0, !PT ;  /* 0x000003802d2c7812 */ /* 0x000fe400078ec0ff */
[----:B------:R-:W-:Y:S02]  /*21e20*/  LOP3.LUT R28, R29, 0x380, RZ, 0xc0, !PT ;  /* 0x000003801d1c7812 */ /* 0x000fe400078ec0ff */
[----:B------:R-:W-:-:S02]  /*21e30*/  SHF.R.U64 R44, R44, 0x3, RZ ;  /* 0x000000032c2c7819 */ /* 0x000fc400000012ff */
[----:B------:R-:W-:Y:S02]  /*21e40*/  SHF.R.U64 R28, R28, 0x3, RZ ;  /* 0x000000031c1c7819 */ /* 0x000fe400000012ff */
[----:B------:R-:W-:Y:S01]  /*21e50*/  LOP3.LUT R44, R44, R45, RZ, 0x3c, !PT ;  /* 0x0000002d2c2c7212 */ /* 0x000fe200078e3cff */
[--C-:B------:R-:W-:Y:S01]  /*21e60*/  IMAD.X R45, RZ, RZ, R61.reuse, P3 ;  /* 0x000000ffff2d7224 */ /* 0x100fe200018e063d */
[----:B------:R-:W-:Y:S01]  /*21e70*/  LOP3.LUT R28, R28, R29, RZ, 0x3c, !PT ;  /* 0x0000001d1c1c7212 */ /* 0x000fe200078e3cff */
[----:B------:R-:W-:Y:S01]  /*21e80*/  IMAD.X R29, RZ, RZ, R61, P5 ;  /* 0x000000ffff1d7224 */ /* 0x000fe200028e063d */
[C---:B------:R-:W-:Y:S02]  /*21e90*/  IADD3 R49, P5, R60.reuse, 0x9000, RZ ;  /* 0x000090003c317810 */ /* 0x040fe40007fbe0ff */
[----:B------:R-:W-:Y:S02]  /*21ea0*/  LOP3.LUT R7, R60, 0x380, RZ, 0xc0, !PT ;  /* 0x000003803c077812 */ /* 0x000fe400078ec0ff */
[----:B------:R-:W-:-:S02]  /*21eb0*/  LOP3.LUT R48, R49, 0x380, RZ, 0xc0, !PT ;  /* 0x0000038031307812 */ /* 0x000fc400078ec0ff */
[----:B------:R-:W-:Y:S02]  /*21ec0*/  SHF.R.U64 R7, R7, 0x3, RZ ;  /* 0x0000000307077819 */ /* 0x000fe400000012ff */
[----:B------:R-:W-:Y:S02]  /*21ed0*/  SHF.R.S32.HI R70, RZ, 0x1f, R67 ;  /* 0x0000001fff467819 */ /* 0x000fe40000011443 */
[----:B------:R-:W-:Y:S02]  /*21ee0*/  SHF.R.U64 R48, R48, 0x3, RZ ;  /* 0x0000000330307819 */ /* 0x000fe400000012ff */
[----:B------:R-:W-:Y:S02]  /*21ef0*/  LEA.HI R70, R70, R67, RZ, 0x3 ;  /* 0x0000004346467211 */ /* 0x000fe400078f18ff */
[----:B------:R-:W-:Y:S01]  /*21f00*/  LOP3.LUT R48, R48, R49, RZ, 0x3c, !PT ;  /* 0x0000003130307212 */ /* 0x000fe200078e3cff */
[----:B------:R-:W-:Y:S01]  /*21f10*/  IMAD.X R49, RZ, RZ, R61, P5 ;  /* 0x000000ffff317224 */ /* 0x000fe200028e063d */
[----:B------:R-:W-:-:S05]  /*21f20*/  LOP3.LUT R70, R70, 0xfffffff8, RZ, 0xc0, !PT ;  /* 0xfffffff846467812 */ /* 0x000fca00078ec0ff */
[----:B------:R-:W-:Y:S02]  /*21f30*/  IMAD.IADD R70, R67, 0x1, -R70 ;  /* 0x0000000143467824 */ /* 0x000fe400078e0a46 */
[----:B------:R-:W0:Y:S01]  /*21f40*/  @P2 LDC R67, c[0x0][0xbf0] ;  /* 0x0002fc00ff432b82 */ /* 0x000e220000000800 */
[----:B------:R-:W-:Y:S01]  /*21f50*/  BSSY B1, `(.L_x_3543) ;  /* 0x000009d000017945 */ /* 0x000fe20003800000 */
[----:B---3--:R-:W-:Y:S02]  /*21f60*/  SEL R62, R12, RZ, !P1 ;  /* 0x000000ff0c3e7207 */ /* 0x008fe40004800000 */
[----:B----4-:R-:W-:Y:S02]  /*21f70*/  SEL R63, R10, RZ, !P1 ;  /* 0x000000ff0a3f7207 */ /* 0x010fe40004800000 */
[----:B------:R-:W-:Y:S01]  /*21f80*/  SHF.R.S32.HI R64, RZ, 0x1f, R69 ;  /* 0x0000001fff407819 */ /* 0x000fe20000011445 */
[----:B------:R-:W-:-:S04]  /*21f90*/  IMAD.WIDE.U32 R4, R69, UR4, R2 ;  /* 0x0000000445047c25 */ /* 0x000fc8000f8e0002 */
[----:B------:R-:W-:-:S04]  /*21fa0*/  IMAD R6, R64, UR4, RZ ;  /* 0x0000000440067c24 */ /* 0x000fc8000f8e02ff */
[----:B------:R-:W-:Y:S01]  /*21fb0*/  IMAD R11, R69, UR5, R6 ;  /* 0x00000005450b7c24 */ /* 0x000fe2000f8e0206 */
[----:B------:R-:W-:-:S03]  /*21fc0*/  ULDC.64 UR4, c[0x0][0xb98] ;  /* 0x0002e60000047ab9 */ /* 0x000fc60000000a00 */
[----:B------:R-:W-:Y:S02]  /*21fd0*/  IMAD.IADD R5, R5, 0x1, R11 ;  /* 0x0000000105057824 */ /* 0x000fe400078e020b */
[----:B------:R-:W-:Y:S02]  /*21fe0*/  IMAD R11, R0, R15, R8 ;  /* 0x0000000f000b7224 */ /* 0x000fe400078e0208 */
[----:B------:R-:W-:Y:S02]  /*21ff0*/  IMAD R6, R62, UR4, RZ ;  /* 0x000000043e067c24 */ /* 0x000fe4000f8e02ff */
[----:B------:R-:W-:-:S04]  /*22000*/  IMAD.WIDE.U32 R4, R63, UR4, R4 ;  /* 0x000000043f047c25 */ /* 0x000fc8000f8e0004 */
[----:B------:R-:W-:Y:S01]  /*22010*/  IMAD R8, R63, UR5, R6 ;  /* 0x000000053f087c24 */ /* 0x000fe2000f8e0206 */
[----:B------:R-:W-:Y:S01]  /*22020*/  SHF.R.S32.HI R6, RZ, 0x1f, R11 ;  /* 0x0000001fff067819 */ /* 0x000fe2000001140b */
[----:B------:R-:W-:Y:S01]  /*22030*/  ULDC.64 UR4, c[0x0][0xb88] ;  /* 0x0002e20000047ab9 */ /* 0x000fe20000000a00 */
[----:B------:R-:W-:-:S03]  /*22040*/  IADD3 R4, P0, R9, R4, RZ ;  /* 0x0000000409047210 */ /* 0x000fc60007f1e0ff */
[----:B------:R-:W-:Y:S01]  /*22050*/  IMAD R6, R6, UR4, RZ ;  /* 0x0000000406067c24 */ /* 0x000fe2000f8e02ff */
[----:B------:R-:W-:-:S03]  /*22060*/  IADD3.X R5, R13, R5, R8, P0, !PT ;  /* 0x000000050d057210 */ /* 0x000fc600007fe408 */
[C---:B------:R-:W-:Y:S02]  /*22070*/  IMAD R13, R11.reuse, UR5, R6 ;  /* 0x000000050b0d7c24 */ /* 0x040fe4000f8e0206 */
[----:B------:R-:W-:Y:S01]  /*22080*/  IMAD.WIDE.U32 R4, R11, UR4, R4 ;  /* 0x000000040b047c25 */ /* 0x000fe2000f8e0004 */
[----:B------:R-:W-:-:S04]  /*22090*/  ULDC.64 UR4, c[0x0][0xb50] ;  /* 0x0002d40000047ab9 */ /* 0x000fc80000000a00 */
[----:B------:R-:W-:Y:S02]  /*220a0*/  IADD3 R5, R5, R13, RZ ;  /* 0x0000000d05057210 */ /* 0x000fe40007ffe0ff */
[----:B------:R-:W-:Y:S02]  /*220b0*/  IADD3 R13, P1, R60, 0x2000, RZ ;  /* 0x000020003c0d7810 */ /* 0x000fe40007f3e0ff */
[C---:B------:R-:W-:Y:S02]  /*220c0*/  LEA R6, P0, R4.reuse, UR4, 0x2 ;  /* 0x0000000404067c11 */ /* 0x040fe4000f8010ff */
[----:B------:R-:W-:Y:S02]  /*220d0*/  LOP3.LUT R12, R13, 0x380, RZ, 0xc0, !PT ;  /* 0x000003800d0c7812 */ /* 0x000fe400078ec0ff */
[----:B------:R-:W-:Y:S02]  /*220e0*/  LEA.HI.X R10, R4, UR5, R5, 0x2, P0 ;  /* 0x00000005040a7c11 */ /* 0x000fe400080f1405 */
[----:B------:R-:W-:-:S02]  /*220f0*/  IADD3 R9, P4, R60, 0x1000, RZ ;  /* 0x000010003c097810 */ /* 0x000fc40007f9e0ff */
[----:B------:R-:W-:Y:S01]  /*22100*/  SHF.R.U64 R12, R12, 0x3, RZ ;  /* 0x000000030c0c7819 */ /* 0x000fe200000012ff */
[----:B------:R-:W-:Y:S01]  /*22110*/  IMAD R4, R66, 0x80, R14 ;  /* 0x0000008042047824 */ /* 0x000fe200078e020e */
[----:B------:R-:W-:Y:S01]  /*22120*/  IADD3 R33, P0, R60, 0x5000, RZ ;  /* 0x000050003c217810 */ /* 0x000fe20007f1e0ff */
[----:B------:R-:W-:Y:S01]  /*22130*/  SHFL.IDX PT, R54, R6, 0x1, 0x1c1f ;  /* 0x003c1f0006367f89 */ /* 0x000fe200000e0000 */
[----:B------:R-:W-:Y:S01]  /*22140*/  LOP3.LUT R8, R9, 0x380, RZ, 0xc0, !PT ;  /* 0x0000038009087812 */ /* 0x000fe200078ec0ff */
[----:B------:R-:W-:Y:S01]  /*22150*/  ULDC.64 UR4, c[0x0][0xaa0] ;  /* 0x0002a80000047ab9 */ /* 0x000fe20000000a00 */
[----:B------:R-:W-:Y:S02]  /*22160*/  LOP3.LUT R32, R33, 0x380, RZ, 0xc0, !PT ;  /* 0x0000038021207812 */ /* 0x000fe400078ec0ff */
[----:B------:R-:W-:Y:S01]  /*22170*/  LOP3.LUT R12, R12, R13, RZ, 0x3c, !PT ;  /* 0x0000000d0c0c7212 */ /* 0x000fe200078e3cff */
[----:B------:R-:W-:Y:S01]  /*22180*/  IMAD.X R13, RZ, RZ, R61, P1 ;  /* 0x000000ffff0d7224 */ /* 0x000fe200008e063d */
[----:B------:R-:W-:-:S02]  /*22190*/  IADD3 R41, P1, R60, 0x7000, RZ ;  /* 0x000070003c297810 */ /* 0x000fc40007f3e0ff */
[----:B------:R-:W-:Y:S02]  /*221a0*/  SHF.R.U64 R8, R8, 0x3, RZ ;  /* 0x0000000308087819 */ /* 0x000fe400000012ff */
[----:B------:R-:W-:Y:S02]  /*221b0*/  SHF.R.U64 R32, R32, 0x3, RZ ;  /* 0x0000000320207819 */ /* 0x000fe400000012ff */
[----:B------:R-:W-:Y:S02]  /*221c0*/  LOP3.LUT R40, R41, 0x380, RZ, 0xc0, !PT ;  /* 0x0000038029287812 */ /* 0x000fe400078ec0ff */
[----:B------:R-:W-:Y:S01]  /*221d0*/  LOP3.LUT R8, R8, R9, RZ, 0x3c, !PT ;  /* 0x0000000908087212 */ /* 0x000fe200078e3cff */
[--C-:B------:R-:W-:Y:S01]  /*221e0*/  IMAD.X R9, RZ, RZ, R61.reuse, P4 ;  /* 0x000000ffff097224 */ /* 0x100fe200020e063d */
[----:B------:R-:W-:Y:S01]  /*221f0*/  LOP3.LUT R32, R32, R33, RZ, 0x3c, !PT ;  /* 0x0000002120207212 */ /* 0x000fe200078e3cff */
[----:B------:R-:W-:Y:S01]  /*22200*/  IMAD.X R33, RZ, RZ, R61, P0 ;  /* 0x000000ffff217224 */ /* 0x000fe200000e063d */
[----:B------:R-:W-:Y:S01]  /*22210*/  IADD3 R37, P4, R60, 0x6000, RZ ;  /* 0x000060003c257810 */ /* 0x000fe20007f9e0ff */
[----:B------:R-:W-:Y:S01]  /*22220*/  SHFL.IDX PT, R21, R10, RZ, 0x1c1f ;  /* 0x001c1fff0a157589 */ /* 0x000fe200000e0000 */
[----:B------:R-:W-:-:S02]  /*22230*/  LOP3.LUT P0, RZ, R20, 0x3, RZ, 0xc0, !PT ;  /* 0x0000000314ff7812 */ /* 0x000fc4000780c0ff */
[----:B------:R-:W-:Y:S01]  /*22240*/  SHF.R.U64 R40, R40, 0x3, RZ ;  /* 0x0000000328287819 */ /* 0x000fe200000012ff */
[----:B------:R-:W1:Y:S01]  /*22250*/  SHFL.IDX PT, R20, R6, RZ, 0x1c1f ;  /* 0x001c1fff06147589 */ /* 0x000e6200000e0000 */
[----:B------:R-:W-:-:S03]  /*22260*/  LOP3.LUT R36, R37, 0x380, RZ, 0xc0, !PT ;  /* 0x0000038025247812 */ /* 0x000fc600078ec0ff */
[----:B------:R-:W2:Y:S01]  /*22270*/  SHFL.IDX PT, R55, R10, 0x1, 0x1c1f ;  /* 0x003c1f000a377f89 */ /* 0x000ea200000e0000 */
[----:B------:R-:W-:Y:S02]  /*22280*/  LOP3.LUT R40, R40, R41, RZ, 0x3c, !PT ;  /* 0x0000002928287212 */ /* 0x000fe400078e3cff */
[----:B------:R-:W-:Y:S02]  /*22290*/  IADD3.X R41, RZ, R61, RZ, P1, !PT ;  /* 0x0000003dff297210 */ /* 0x000fe40000ffe4ff */
[C---:B------:R-:W-:Y:S01]  /*222a0*/  ISETP.GE.OR P1, PT, R4.reuse, R65, P0 ;  /* 0x000000410400720c */ /* 0x040fe20000726670 */
[----:B------:R-:W-:Y:S01]  /*222b0*/  VIADD R4, R4, 0x8 ;  /* 0x0000000804047836 */ /* 0x000fe20000000000 */
[----:B------:R-:W-:Y:S02]  /*222c0*/  SHF.R.U64 R36, R36, 0x3, RZ ;  /* 0x0000000324247819 */ /* 0x000fe400000012ff */
[----:B------:R-:W-:Y:S02]  /*222d0*/  IADD3 R5, P3, R60, 0xb000, RZ ;  /* 0x0000b0003c057810 */ /* 0x000fe40007f7e0ff */
[----:B------:R-:W-:Y:S01]  /*222e0*/  LOP3.LUT R36, R36, R37, RZ, 0x3c, !PT ;  /* 0x0000002524247212 */ /* 0x000fe200078e3cff */
[----:B------:R-:W-:Y:S01]  /*222f0*/  IMAD.X R37, RZ, RZ, R61, P4 ;  /* 0x000000ffff257224 */ /* 0x000fe200020e063d */
[----:B------:R-:W-:-:S02]  /*22300*/  ISETP.GE.OR P0, PT, R4, R65, P0 ;  /* 0x000000410400720c */ /* 0x000fc40000706670 */
[----:B------:R-:W-:Y:S02]  /*22310*/  IADD3 R53, P4, R60, 0xa000, RZ ;  /* 0x0000a0003c357810 */ /* 0x000fe40007f9e0ff */
[----:B------:R-:W-:Y:S02]  /*22320*/  LOP3.LUT R4, R5, 0x380, RZ, 0xc0, !PT ;  /* 0x0000038005047812 */ /* 0x000fe400078ec0ff */
[----:B------:R-:W-:Y:S02]  /*22330*/  LOP3.LUT R52, R53, 0x380, RZ, 0xc0, !PT ;  /* 0x0000038035347812 */ /* 0x000fe400078ec0ff */
[----:B------:R-:W-:Y:S02]  /*22340*/  SHF.R.U64 R4, R4, 0x3, RZ ;  /* 0x0000000304047819 */ /* 0x000fe400000012ff */
[----:B------:R-:W-:Y:S02]  /*22350*/  SHF.R.U64 R52, R52, 0x3, RZ ;  /* 0x0000000334347819 */ /* 0x000fe400000012ff */
[----:B------:R-:W-:Y:S01]  /*22360*/  LOP3.LUT R60, R7, R60, RZ, 0x3c, !PT ;  /* 0x0000003c073c7212 */ /* 0x000fe200078e3cff */
[----:B-1----:R1:W-:Y:S01]  /*22370*/  @!P1 ST.E desc[UR54][R20.64], R122 ;  /* 0x0000007a14009985 */ /* 0x0023e2000c101936 */
[----:B------:R-:W-:Y:S01]  /*22380*/  LOP3.LUT R52, R52, R53, RZ, 0x3c, !PT ;  /* 0x0000003534347212 */ /* 0x000fe200078e3cff */
[----:B------:R-:W-:Y:S01]  /*22390*/  IMAD.X R53, RZ, RZ, R61, P4 ;  /* 0x000000ffff357224 */ /* 0x000fe200020e063d */
[----:B------:R-:W-:Y:S01]  /*223a0*/  LOP3.LUT R56, R4, R5, RZ, 0x3c, !PT ;  /* 0x0000000504387212 */ /* 0x000fe200078e3cff */
[----:B--2---:R2:W-:Y:S01]  /*223b0*/  @!P0 ST.E desc[UR54][R54.64], R123 ;  /* 0x0000007b36008985 */ /* 0x0045e2000c101936 */
[----:B------:R-:W-:-:S03]  /*223c0*/  IADD3.X R57, RZ, R61, RZ, P3, !PT ;  /* 0x0000003dff397210 */ /* 0x000fc60001ffe4ff */
[----:B------:R3:W5:Y:S01]  /*223d0*/  LD.E.128 R4, desc[UR54][R60.64] ;  /* 0x000000363c047980 */ /* 0x000762000c101d00 */
[----:B------:R-:W-:Y:S02]  /*223e0*/  IMAD R3, R3, UR4, RZ ;  /* 0x0000000403037c24 */ /* 0x000fe4000f8e02ff */
[----:B-1----:R-:W-:Y:S01]  /*223f0*/  IMAD R20, R70, 0x20, R68 ;  /* 0x0000002046147824 */ /* 0x002fe200078e0244 */
[----:B------:R-:W5:Y:S04]  /*22400*/  LD.E.128 R8, desc[UR54][R8.64] ;  /* 0x0000003608087980 */ /* 0x000f68000c101d00 */
[----:B------:R-:W5:Y:S01]  /*22410*/  LD.E.128 R12, desc[UR54][R12.64] ;  /* 0x000000360c0c7980 */ /* 0x000f62000c101d00 */
[----:B---3--:R-:W1:Y:S01]  /*22420*/  @P2 LDC R61, c[0x0][0xbec] ;  /* 0x0002fb00ff3d2b82 */ /* 0x008e620000000800 */
[----:B------:R-:W-:-:S02]  /*22430*/  IMAD R21, R2, UR5, R3 ;  /* 0x0000000502157c24 */ /* 0x000fc4000f8e0203 */
[----:B------:R-:W-:Y:S01]  /*22440*/  IMAD.WIDE.U32 R2, R2, UR4, RZ ;  /* 0x0000000402027c25 */ /* 0x000fe2000f8e00ff */
[----:B------:R-:W-:Y:S01]  /*22450*/  ULDC.64 UR4, c[0x0][0xae8] ;  /* 0x0002ba0000047ab9 */ /* 0x000fe20000000a00 */
[----:B------:R-:W5:Y:S02]  /*22460*/  LD.E.128 R24, desc[UR54][R24.64] ;  /* 0x0000003618187980 */ /* 0x000f64000c101d00 */
[----:B------:R-:W-:Y:S02]  /*22470*/  IMAD.IADD R3, R3, 0x1, R21 ;  /* 0x0000000103037824 */ /* 0x000fe400078e0215 */
[----:B------:R-:W-:Y:S01]  /*22480*/  IMAD R21, R64, UR4, RZ ;  /* 0x0000000440157c24 */ /* 0x000fe2000f8e02ff */
[----:B------:R-:W5:Y:S01]  /*22490*/  LD.E.128 R28, desc[UR54][R28.64] ;  /* 0x000000361c1c7980 */ /* 0x000f62000c101d00 */
[----:B------:R-:W-:Y:S02]  /*224a0*/  IMAD R64, R66, 0x80, R20 ;  /* 0x0000008042407824 */ /* 0x000fe400078e0214 */
[C---:B------:R-:W-:Y:S01]  /*224b0*/  IMAD R21, R69.reuse, UR5, R21 ;  /* 0x0000000545157c24 */ /* 0x040fe2000f8e0215 */
[----:B------:R-:W5:Y:S01]  /*224c0*/  LD.E.128 R32, desc[UR54][R32.64] ;  /* 0x0000003620207980 */ /* 0x000f62000c101d00 */
[----:B------:R-:W-:Y:S01]  /*224d0*/  IMAD.WIDE.U32 R2, R69, UR4, R2 ;  /* 0x0000000445027c25 */ /* 0x000fe2000f8e0002 */
[----:B------:R-:W-:-:S02]  /*224e0*/  ULDC.64 UR4, c[0x0][0xaf0] ;  /* 0x0002bc0000047ab9 */ /* 0x000fc40000000a00 */
[----:B------:R-:W5:Y:S02]  /*224f0*/  LD.E.128 R36, desc[UR54][R36.64] ;  /* 0x0000003624247980 */ /* 0x000f64000c101d00 */
[----:B------:R-:W-:Y:S02]  /*22500*/  IADD3 R3, R3, R21, RZ ;  /* 0x0000001503037210 */ /* 0x000fe40007ffe0ff */
[----:B------:R-:W5:Y:S01]  /*22510*/  LD.E.128 R40, desc[UR54][R40.64] ;  /* 0x0000003628287980 */ /* 0x000f62000c101d00 */
[----:B-1----:R-:W-:-:S03]  /*22520*/  @P2 IMAD.HI.U32 R20, R64, R61, RZ ;  /* 0x0000003d40142227 */ /* 0x002fc600078e00ff */
[----:B------:R-:W5:Y:S01]  /*22530*/  LD.E.128 R44, desc[UR54][R44.64] ;  /* 0x000000362c2c7980 */ /* 0x000f62000c101d00 */
[----:B------:R-:W-:Y:S01]  /*22540*/  IMAD.MOV.U32 R21, RZ, RZ, R64 ;  /* 0x000000ffff157224 */ /* 0x000fe200078e0040 */
[----:B0-----:R-:W-:Y:S01]  /*22550*/  @P2 SHF.R.U32.HI R21, RZ, R67, R20 ;  /* 0x00000043ff152219 */ /* 0x001fe20000011614 */
[----:B------:R-:W-:Y:S01]  /*22560*/  IMAD R60, R62, UR4, RZ ;  /* 0x000000043e3c7c24 */ /* 0x000fe2000f8e02ff */
[----:B------:R-:W5:Y:S01]  /*22570*/  LD.E.128 R48, desc[UR54][R48.64] ;  /* 0x0000003630307980 */ /* 0x000f62000c101d00 */
[C---:B------:R-:W-:Y:S01]  /*22580*/  IMAD.WIDE.U32 R2, R63.reuse, UR4, R2 ;  /* 0x000000043f027c25 */ /* 0x040fe2000f8e0002 */
[--C-:B------:R-:W-:Y:S02]  /*22590*/  SHF.R.S32.HI R20, RZ, 0x1f, R21.reuse ;  /* 0x0000001fff147819 */ /* 0x100fe40000011415 */
[----:B--2---:R-:W5:Y:S01]  /*225a0*/  LD.E.128 R52, desc[UR54][R52.64] ;  /* 0x0000003634347980 */ /* 0x004f62000c101d00 */
[----:B------:R-:W-:Y:S01]  /*225b0*/  IMAD R61, R63, UR5, R60 ;  /* 0x000000053f3d7c24 */ /* 0x000fe2000f8e023c */
[----:B------:R-:W-:Y:S01]  /*225c0*/  ULDC.64 UR4, c[0x0][0xae0] ;  /* 0x0002b80000047ab9 */ /* 0x000fe20000000a00 */
[----:B------:R-:W-:Y:S01]  /*225d0*/  IMAD.MOV R63, RZ, RZ, -R21 ;  /* 0x000000ffff3f7224 */ /* 0x000fe200078e0a15 */
        /* <DEDUP_REMOVED lines=9> */
[----:B------:R-:W-:Y:S02]  /*22670*/  IMAD R61, R0, R63, R64 ;  /* 0x0000003f003d7224 */ /* 0x000fe400078e0240 */
[----:B------:R-:W-:-:S02]  /*22680*/  IMAD R63, R21, UR5, R20 ;  /* 0x00000005153f7c24 */ /* 0x000fc4000f8e0214 */
[----:B------:R-:W-:Y:S01]  /*22690*/  IMAD.WIDE.U32 R2, R21, UR4, R2 ;  /* 0x0000000415027c25 */ /* 0x000fe2000f8e0002 */
[----:B------:R-:W-:Y:S01]  /*226a0*/  SHF.R.S32.HI R0, RZ, 0x1f, R61 ;  /* 0x0000001fff007819 */ /* 0x000fe2000001143d */
[----:B------:R-:W-:Y:S02]  /*226b0*/  ULDC.64 UR4, c[0x0][0xad8] ;  /* 0x0002b60000047ab9 */ /* 0x000fe40000000a00 */
[----:B------:R-:W-:Y:S01]  /*226c0*/  IMAD R64, R66, 0x80, R68 ;  /* 0x0000008042407824 */ /* 0x000fe200078e0244 */
[----:B------:R-:W-:Y:S01]  /*226d0*/  IADD3 R3, R3, R63, RZ ;  /* 0x0000003f03037210 */ /* 0x000fe20007ffe0ff */
[----:B------:R-:W-:Y:S02]  /*226e0*/  IMAD R20, R0, UR4, RZ ;  /* 0x0000000400147c24 */ /* 0x000fe4000f8e02ff */
[----:B------:R-:W-:Y:S02]  /*226f0*/  VIADD R0, R64, 0x20 ;  /* 0x0000002040007836 */ /* 0x000fe40000000000 */
[----:B------:R-:W-:-:S02]  /*22700*/  IMAD R21, R61, UR5, R20 ;  /* 0x000000053d157c24 */ /* 0x000fc4000f8e0214 */
[----:B------:R-:W-:Y:S01]  /*22710*/  IMAD.WIDE.U32 R2, R61, UR4, R2 ;  /* 0x000000043d027c25 */ /* 0x000fe2000f8e0002 */
[-C--:B------:R-:W-:Y:S01]  /*22720*/  ISETP.GE.AND P1, PT, R0, R65.reuse, PT ;  /* 0x000000410000720c */ /* 0x080fe20003f26270 */
        /* <DEDUP_REMOVED lines=9> */
[C---:B------:R-:W-:Y:S01]  /*227c0*/  VIADD R67, R234.reuse, 0x80 ;  /* 0x00000080ea437836 */ /* 0x040fe20000000000 */
[----:B------:R1:W2:Y:S01]  /*227d0*/  SHFL.IDX PT, R60, R62, RZ, 0x181f ;  /* 0x00181fff3e3c7589 */ /* 0x0002a200000e0000 */
[----:B------:R-:W-:Y:S02]  /*227e0*/  IADD3 R66, R234, 0x80, RZ ;  /* 0x00000080ea427810 */ /* 0x000fe40007ffe0ff */
[----:B------:R-:W-:Y:S01]  /*227f0*/  ISETP.GE.AND P0, PT, R20, R65, PT ;  /* 0x000000411400720c */ /* 0x000fe20003f06270 */
[----:B0-----:R1:W0:Y:S01]  /*22800*/  SHFL.IDX PT, R0, R63, RZ, 0x181f ;  /* 0x00181fff3f007589 */ /* 0x00122200000e0000 */
[----:B------:R-:W-:-:S02]  /*22810*/  SHF.R.S32.HI R67, RZ, 0x1f, R67 ;  /* 0x0000001fff437819 */ /* 0x000fc40000011443 */
        /* <DEDUP_REMOVED lines=9> */
[----:B------:R-:W-:-:S03]  /*228b0*/  @!P3 LEA R20, P5, R237, R60, 0x1 ;  /* 0x0000003ced14b211 */ /* 0x000fc600078a08ff */
[----:B-----5:R3:W-:Y:S01]  /*228c0*/  @!P4 ST.E.128 desc[UR54][R2.64], R4 ;  /* 0x000000040200c985 */ /* 0x0207e2000c101d36 */
[----:B------:R-:W-:Y:S02]  /*228d0*/  @!P3 LEA.HI.X R21, R237, R0, R68, 0x1, P5 ;  /* 0x00000000ed15b211 */ /* 0x000fe400028f0c44 */
[----:B------:R-:W-:-:S03]  /*228e0*/  @!P2 LEA R60, P5, R66, R60, 0x1 ;  /* 0x0000003c423ca211 */ /* 0x000fc600078a08ff */
[----:B------:R3:W-:Y:S01]  /*228f0*/  @!P3 ST.E.128 desc[UR54][R20.64], R28 ;  /* 0x0000001c1400b985 */ /* 0x0007e2000c101d36 */
[----:B------:R-:W-:-:S05]  /*22900*/  @!P2 LEA.HI.X R61, R66, R0, R67, 0x1, P5 ;  /* 0x00000000423da211 */ /* 0x000fca00028f0c43 */
[----:B------:R3:W-:Y:S04]  /*22910*/  @!P2 ST.E.128 desc[UR54][R60.64], R44 ;  /* 0x0000002c3c00a985 */ /* 0x0007e8000c101d36 */
.L_x_3544:
[----:B------:R-:W-:Y:S05]  /*22920*/  BSYNC B1 ;  /* 0x0000000000017941 */ /* 0x000fea0003800000 */
.L_x_3543:
[----:B0-----:R0:W4:Y:S01]  /*22930*/  SHFL.IDX PT, R0, R63, 0x1, 0x181f ;  /* 0x00381f003f007f89 */ /* 0x00112200000e0000 */
[----:B------:R-:W-:Y:S03]  /*22940*/  BSSY B1, `(.L_x_3545) ;  /* 0x0000010000017945 */ /* 0x000fe60003800000 */
[----:B---3-5:R0:W3:Y:S01]  /*22950*/  SHFL.IDX PT, R6, R62, 0x1, 0x181f ;  /* 0x00381f003e067f89 */ /* 0x0280e200000e0000 */
[----:B------:R-:W-:Y:S05]  /*22960*/  @P1 BRA `(.L_x_3546) ;  /* 0x0000000000341947 */ /* 0x000fea0003800000 */
[----:B------:R-:W-:Y:S02]  /*22970*/  ULDC UR4, c[0x0][0xac8] ;  /* 0x0002b20000047ab9 */ /* 0x000fe40000000800 */
[----:B------:R-:W-:Y:S02]  /*22980*/  ISETP.GE.AND P3, PT, R234, UR4, PT ;  /* 0x00000004ea007c0c */ /* 0x000fe4000bf66270 */
[----:B------:R-:W-:Y:S02]  /*22990*/  ISETP.GE.AND P2, PT, R237, UR4, PT ;  /* 0x00000004ed007c0c */ /* 0x000fe4000bf46270 */
[----:B------:R-:W-:-:S09]  /*229a0*/  ISETP.GE.AND P1, PT, R66, UR4, PT ;  /* 0x0000000442007c0c */ /* 0x000fd2000bf26270 */
[CC--:B---3--:R-:W-:Y:S02]  /*229b0*/  @!P3 LEA R2, P5, R234.reuse, R6.reuse, 0x1 ;  /* 0x00000006ea02b211 */ /* 0x0c8fe400078a08ff */
[C---:B------:R-:W-:Y:S02]  /*229c0*/  @!P2 LEA R4, P4, R237.reuse, R6, 0x1 ;  /* 0x00000006ed04a211 */ /* 0x040fe400078808ff */
[----:B----4-:R-:W-:Y:S02]  /*229d0*/  @!P3 LEA.HI.X R3, R234, R0, R69, 0x1, P5 ;  /* 0x00000000ea03b211 */ /* 0x010fe400028f0c45 */
[C---:B------:R-:W-:Y:S02]  /*229e0*/  @!P1 LEA R6, P5, R66.reuse, R6, 0x1 ;  /* 0x0000000642069211 */ /* 0x040fe400078a08ff */
[-C--:B------:R-:W-:Y:S01]  /*229f0*/  @!P2 LEA.HI.X R5, R237, R0.reuse, R68, 0x1, P4 ;  /* 0x00000000ed05a211 */ /* 0x080fe200020f0c44 */
[----:B------:R3:W-:Y:S01]  /*22a00*/  @!P3 ST.E.128 desc[UR54][R2.64], R8 ;  /* 0x000000080200b985 */ /* 0x0007e2000c101d36 */
[----:B------:R-:W-:-:S03]  /*22a10*/  @!P1 LEA.HI.X R7, R66, R0, R67, 0x1, P5 ;  /* 0x0000000042079211 */ /* 0x000fc600028f0c43 */
[----:B------:R3:W-:Y:S04]  /*22a20*/  @!P2 ST.E.128 desc[UR54][R4.64], R32 ;  /* 0x000000200400a985 */ /* 0x0007e8000c101d36 */
[----:B------:R3:W-:Y:S02]  /*22a30*/  @!P1 ST.E.128 desc[UR54][R6.64], R48 ;  /* 0x0000003006009985 */ /* 0x0007e4000c101d36 */
.L_x_3546:
[----:B------:R-:W-:Y:S05]  /*22a40*/  BSYNC B1 ;  /* 0x0000000000017941 */ /* 0x000fea0003800000 */
.L_x_3545:
        /* <DEDUP_REMOVED lines=9> */
[CC--:B------:R-:W-:Y:S02]  /*22ae0*/  @!P4 LEA R4, P1, R237.reuse, R6.reuse, 0x1 ;  /* 0x00000006ed04c211 */ /* 0x0c0fe400078208ff */
[----:B------:R-:W-:Y:S02]  /*22af0*/  @!P5 LEA R6, P2, R66, R6, 0x1 ;  /* 0x000000064206d211 */ /* 0x000fe400078408ff */
[-C--:B0-----:R-:W-:Y:S02]  /*22b00*/  @!P3 LEA.HI.X R3, R234, R0.reuse, R69, 0x1, P0 ;  /* 0x00000000ea03b211 */ /* 0x081fe400000f0c45 */
[-C--:B------:R-:W-:Y:S02]  /*22b10*/  @!P4 LEA.HI.X R5, R237, R0.reuse, R68, 0x1, P1 ;  /* 0x00000000ed05c211 */ /* 0x080fe400008f0c44 */
[----:B------:R-:W-:Y:S01]  /*22b20*/  @!P5 LEA.HI.X R7, R66, R0, R67, 0x1, P2 ;  /* 0x000000004207d211 */ /* 0x000fe200010f0c43 */
[----:B------:R0:W-:Y:S04]  /*22b30*/  @!P3 ST.E.128 desc[UR54][R2.64], R12 ;  /* 0x0000000c0200b985 */ /* 0x0001e8000c101d36 */
[----:B------:R0:W-:Y:S04]  /*22b40*/  @!P4 ST.E.128 desc[UR54][R4.64], R36 ;  /* 0x000000240400c985 */ /* 0x0001e8000c101d36 */
[----:B------:R0:W-:Y:S02]  /*22b50*/  @!P5 ST.E.128 desc[UR54][R6.64], R52 ;  /* 0x000000340600d985 */ /* 0x0001e4000c101d36 */
.L_x_3548:
[----:B------:R-:W-:Y:S05]  /*22b60*/  BSYNC B1 ;  /* 0x0000000000017941 */ /* 0x000fea0003800000 */
.L_x_3547:
[----:B0-----:R-:W-:Y:S01]  /*22b70*/  VIADD R0, R64, 0x60 ;  /* 0x0000006040007836 */ /* 0x001fe20000000000 */
[----:B-1--4-:R-:W0:Y:S04]  /*22b80*/  SHFL.IDX PT, R63, R63, 0x3, 0x181f ;  /* 0x00781f003f3f7f89 */ /* 0x012e2800000e0000 */
[----:B------:R-:W-:Y:S01]  /*22b90*/  ISETP.GE.AND P0, PT, R0, R65, PT ;  /* 0x000000410000720c */ /* 0x000fe20003f06270 */
[----:B------:R-:W1:-:S12]  /*22ba0*/  SHFL.IDX PT, R62, R62, 0x3, 0x181f ;  /* 0x00781f003e3e7f89 */ /* 0x000e5800000e0000 */
[----:B------:R-:W-:Y:S05]  /*22bb0*/  @P0 BRA `(.L_x_3549) ;  /* 0x0000000c00d40947 */ /* 0x000fea0003800000 */
[----:B------:R-:W-:Y:S02]  /*22bc0*/  ULDC UR4, c[0x0][0xac8] ;  /* 0x0002b20000047ab9 */ /* 0x000fe40000000800 */
[----:B------:R-:W-:Y:S02]  /*22bd0*/  ISETP.GE.AND P2, PT, R234, UR4, PT ;  /* 0x00000004ea007c0c */ /* 0x000fe4000bf46270 */
[----:B------:R-:W-:-:S11]  /*22be0*/  ISETP.GE.AND P3, PT, R237, UR4, PT ;  /* 0x00000004ed007c0c */ /* 0x000fd6000bf66270 */
[CC--:B-1----:R-:W-:Y:S02]  /*22bf0*/  @!P2 LEA R2, P0, R234.reuse, R62.reuse, 0x1 ;  /* 0x0000003eea02a211 */ /* 0x0c2fe400078008ff */
[C---:B------:R-:W-:Y:S02]  /*22c00*/  @!P3 LEA R4, P1, R237.reuse, R62, 0x1 ;  /* 0x0000003eed04b211 */ /* 0x040fe400078208ff */
[-C--:B0-----:R-:W-:Y:S02]  /*22c10*/  @!P2 LEA.HI.X R3, R234, R63.reuse, R69, 0x1, P0 ;  /* 0x0000003fea03a211 */ /* 0x081fe400000f0c45 */
[----:B------:R-:W-:Y:S02]  /*22c20*/  @!P3 LEA.HI.X R5, R237, R63, R68, 0x1, P1 ;  /* 0x0000003fed05b211 */ /* 0x000fe400008f0c44 */
[----:B------:R-:W-:Y:S01]  /*22c30*/  ISETP.GE.AND P0, PT, R66, UR4, PT ;  /* 0x0000000442007c0c */ /* 0x000fe2000bf06270 */
[----:B------:R4:W-:Y:S04]  /*22c40*/  @!P2 ST.E.128 desc[UR54][R2.64], R24 ;  /* 0x000000180200a985 */ /* 0x0009e8000c101d36 */
[----:B------:R4:W-:Y:S08]  /*22c50*/  @!P3 ST.E.128 desc[UR54][R4.64], R40 ;  /* 0x000000280400b985 */ /* 0x0009f0000c101d36 */
[----:B------:R-:W-:Y:S05]  /*22c60*/  @P0 BRA `(.L_x_3549) ;  /* 0x0000000c00a80947 */ /* 0x000fea0003800000 */
[----:B----4-:R-:W-:-:S04]  /*22c70*/  LEA R2, P0, R66, R62, 0x1 ;  /* 0x0000003e42027211 */ /* 0x010fc800078008ff */
[----:B------:R-:W-:-:S05]  /*22c80*/  LEA.HI.X R3, R66, R63, R67, 0x1, P0 ;  /* 0x0000003f42037211 */ /* 0x000fca00000f0c43 */
[----:B------:R0:W-:Y:S01]  /*22c90*/  ST.E.128 desc[UR54][R2.64], R56 ;  /* 0x0000003802007985 */ /* 0x0001e2000c101d36 */
[----:B------:R-:W-:Y:S05]  /*22ca0*/  BRA `(.L_x_3549) ;  /* 0x0000000c00987947 */ /* 0x000fea0003800000 */
.L_x_3540:
[----:B------:R-:W2:Y:S01]  /*22cb0*/  LDL.LU R4, [R1+0x24] ;  /* 0x0000240001047983 */ /* 0x000ea20000300800 */
[----:B------:R-:W-:Y:S01]  /*22cc0*/  ULDC.64 UR4, c[0x0][0xc00] ;  /* 0x0003000000047ab9 */ /* 0x000fe20000000a00 */
[----:B------:R-:W-:Y:S01]  /*22cd0*/  IMAD.MOV.U32 R0, RZ, RZ, RZ ;  /* 0x000000ffff007224 */ /* 0x000fe200078e00ff */
[----:B------:R-:W1:Y:S01]  /*22ce0*/  LDC R25, c[0x0][0xbe8] ;  /* 0x0002fa00ff197b82 */ /* 0x000e620000000800 */
[----:B------:R-:W3:Y:S01]  /*22cf0*/  LDL.LU R6, [R1+0x28] ;  /* 0x0000280001067983 */ /* 0x000ee20000300800 */
[----:B------:R-:W-:-:S04]  /*22d00*/  ISETP.NE.U32.AND P0, PT, RZ, UR4, PT ;  /* 0x00000004ff007c0c */ /* 0x000fc8000bf05070 */
[----:B------:R-:W-:Y:S02]  /*22d10*/  ISETP.NE.AND.EX P0, PT, RZ, UR5, PT, P0 ;  /* 0x00000005ff007c0c */ /* 0x000fe4000bf05300 */
[----:B--2---:R-:W-:-:S04]  /*22d20*/  IADD3 R2, P1, R4, UR4, RZ ;  /* 0x0000000404027c10 */ /* 0x004fc8000ff3e0ff */
[----:B---3--:R-:W-:Y:S01]  /*22d30*/  IADD3.X R3, R6, UR5, RZ, P1, !PT ;  /* 0x0000000506037c10 */ /* 0x008fe20008ffe4ff */
[----:B------:R-:W-:Y:S02]  /*22d40*/  ULDC.64 UR4, c[0x0][0xc08] ;  /* 0x0003020000047ab9 */ /* 0x000fe40000000a00 */
[----:B------:R-:W-:-:S04]  /*22d50*/  ISETP.NE.U32.AND P1, PT, RZ, UR4, PT ;  /* 0x00000004ff007c0c */ /* 0x000fc8000bf25070 */
[----:B------:R2:W5:Y:S01]  /*22d60*/  @P0 LDG.E R0, desc[UR54][R2.64] ;  /* 0x0000003602000981 */ /* 0x000562000c1e1900 */
[----:B------:R-:W-:Y:S01]  /*22d70*/  ISETP.NE.AND.EX P1, PT, RZ, UR5, PT, P1 ;  /* 0x00000005ff007c0c */ /* 0x000fe2000bf25310 */
[----:B------:R-:W3:-:S12]  /*22d80*/  S2R R7, SR_TID.X ;  /* 0x0000000000077919 */ /* 0x000ed80000002100 */
[----:B------:R-:W-:Y:S01]  /*22d90*/  @P1 IADD3 R4, P2, R4, UR4, RZ ;  /* 0x0000000404041c10 */ /* 0x000fe2000ff5e0ff */
[----:B------:R-:W-:-:S03]  /*22da0*/  ULDC UR4, c[0x0][0xa88] ;  /* 0x0002a20000047ab9 */ /* 0x000fc60000000800 */
[----:B------:R-:W-:Y:S01]  /*22db0*/  @P1 IADD3.X R5, R6, UR5, RZ, P2, !PT ;  /* 0x0000000506051c10 */ /* 0x000fe200097fe4ff */
[----:B------:R-:W-:-:S06]  /*22dc0*/  IMAD.U32 R6, RZ, RZ, UR4 ;  /* 0x00000004ff067e24 */ /* 0x000fcc000f8e00ff */
[----:B------:R2:W5:Y:S01]  /*22dd0*/  @P1 LDG.E R6, desc[UR54][R4.64] ;  /* 0x0000003604061981 */ /* 0x000562000c1e1900 */
[----:B-1----:R-:W-:Y:S02]  /*22de0*/  ISETP.NE.AND P2, PT, R25, 0x1, PT ;  /* 0x000000011900780c */ /* 0x002fe40003f45270 */
[----:B---3--:R-:W-:-:S11]  /*22df0*/  IADD3 R26, R7, -0x80, RZ ;  /* 0xffffff80071a7810 */ /* 0x008fd60007ffe0ff */
[----:B------:R-:W1:Y:S01]  /*22e00*/  @P2 LDC R14, c[0x0][0xbec] ;  /* 0x0002fb00ff0e2b82 */ /* 0x000e620000000800 */
[----:B------:R-:W-:-:S07]  /*22e10*/  ISETP.GE.AND P3, PT, R26, 0x80, PT ;  /* 0x000000801a00780c */ /* 0x000fce0003f66270 */
[----:B------:R-:W3:Y:S01]  /*22e20*/  @P2 LDC R27, c[0x0][0xbf0] ;  /* 0x0002fc00ff1b2b82 */ /* 0x000ee20000000800 */
[----:B--2---:R-:W-:Y:S05]  /*22e30*/  @P1 BRA `(.L_x_3550) ;  /* 0x0000000000101947 */ /* 0x004fea0003800000 */
[----:B------:R-:W-:Y:S05]  /*22e40*/  @!P0 BRA `(.L_x_3550) ;  /* 0x00000000000c8947 */ /* 0x000fea0003800000 */
[----:B------:R-:W2:Y:S04]  /*22e50*/  LDG.E R5, desc[UR54][R2.64] ;  /* 0x0000003602057981 */ /* 0x000ea8000c1e1900 */
[----:B-----5:R-:W2:Y:S02]  /*22e60*/  LDG.E R6, desc[UR54][R2.64+0x4] ;  /* 0x0000043602067981 */ /* 0x020ea4000c1e1900 */
[----:B--2---:R-:W-:-:S07]  /*22e70*/  IMAD.IADD R6, R6, 0x1, -R5 ;  /* 0x0000000106067824 */ /* 0x004fce00078e0a05 */
.L_x_3550:
[----:B------:R-:W2:Y:S04]  /*22e80*/  LDL.LU R3, [R1+0x10] ;  /* 0x0000100001037983 */ /* 0x000ea80000300800 */
[----:B------:R-:W4:Y:S04]  /*22e90*/  LDL.LU R2, [R1+0x2c] ;  /* 0x00002c0001027983 */ /* 0x000f280000300800 */
[----:B------:R-:W3:Y:S04]  /*22ea0*/  LDL R24, [R1+0x20] ;  /* 0x0000200001187983 */ /* 0x000ee80000100800 */
[----:B------:R0:W5:Y:S01]  /*22eb0*/  LDL R20, [R1+0x30] ;  /* 0x0000300001147983 */ /* 0x0001620000100800 */
[----:B------:R-:W-:Y:S01]  /*22ec0*/  BSSY B1, `(.L_x_3551) ;  /* 0x000002d000017945 */ /* 0x000fe20003800000 */
[----:B-----5:R-:W-:-:S02]  /*22ed0*/  SHF.R.S32.HI R11, RZ, 0x1f, R0 ;  /* 0x0000001fff0b7819 */ /* 0x020fc40000011400 */
[----:B--2---:R-:W-:Y:S02]  /*22ee0*/  SEL R13, R3, RZ, !P0 ;  /* 0x000000ff030d7207 */ /* 0x004fe40004000000 */
[----:B----4-:R-:W-:Y:S02]  /*22ef0*/  SEL R12, R2, RZ, !P0 ;  /* 0x000000ff020c7207 */ /* 0x010fe40004000000 */
[----:B---3--:R-:W-:Y:S01]  /*22f00*/  SHF.R.S32.HI R10, RZ, 0x1f, R24 ;  /* 0x0000001fff0a7819 */ /* 0x008fe20000011418 */
[----:B0-----:R-:W-:Y:S06]  /*22f10*/  @P3 BRA `(.L_x_3552) ;  /* 0x00000000009c3947 */ /* 0x001fec0003800000 */
[----:B------:R-:W0:Y:S01]  /*22f20*/  LDC R9, c[0x0][0xbe8] ;  /* 0x0002fa00ff097b82 */ /* 0x000e220000000800 */
[----:B------:R-:W-:-:S04]  /*22f30*/  IMAD R2, R20, 0x80, R7 ;  /* 0x0000008014027824 */ /* 0x000fc800078e0207 */
[----:B------:R-:W-:Y:S02]  /*22f40*/  VIADD R8, R2, 0xffffff80 ;  /* 0xffffff8002087836 */ /* 0x000fe40000000000 */
[----:B0-----:R-:W-:-:S05]  /*22f50*/  IMAD R3, R6, R9, RZ ;  /* 0x0000000906037224 */ /* 0x001fca00078e02ff */
[----:B------:R-:W-:-:S13]  /*22f60*/  ISETP.GE.AND P0, PT, R8, R3, PT ;  /* 0x000000030800720c */ /* 0x000fda0003f06270 */
[----:B------:R-:W-:Y:S05]  /*22f70*/  @P0 BRA `(.L_x_3552) ;  /* 0x0000000000840947 */ /* 0x000fea0003800000 */
[----:B------:R-:W-:Y:S01]  /*22f80*/  ISETP.NE.AND P0, PT, R9, 0x1, PT ;  /* 0x000000010900780c */ /* 0x000fe20003f05270 */
[----:B------:R-:W-:Y:S01]  /*22f90*/  ULDC.64 UR4, c[0x0][0xb90] ;  /* 0x0002e40000047ab9 */ /* 0x000fe20000000a00 */
[----:B------:R-:W-:Y:S01]  /*22fa0*/  MOV R2, R0 ;  /* 0x0000000000027202 */ /* 0x000fe20000000f00 */
[----:B------:R-:W-:Y:S02]  /*22fb0*/  IMAD R7, R10, UR4, RZ ;  /* 0x000000040a077c24 */ /* 0x000fe4000f8e02ff */
[----:B------:R-:W-:Y:S02]  /*22fc0*/  IMAD.MOV.U32 R3, RZ, RZ, R11 ;  /* 0x000000ffff037224 */ /* 0x000fe400078e000b */
[----:B------:R-:W-:Y:S02]  /*22fd0*/  IMAD.MOV.U32 R5, RZ, RZ, R8 ;  /* 0x000000ffff057224 */ /* 0x000fe400078e0008 */
[----:B------:R-:W-:-:S04]  /*22fe0*/  IMAD.WIDE.U32 R2, R24, UR4, R2 ;  /* 0x0000000418027c25 */ /* 0x000fc8000f8e0002 */
[----:B------:R-:W0:Y:S01]  /*22ff0*/  @P0 LDC R15, c[0x0][0xbec] ;  /* 0x0002fb00ff0f0b82 */ /* 0x000e220000000800 */
[----:B------:R-:W-:Y:S01]  /*23000*/  IMAD R7, R24, UR5, R7 ;  /* 0x0000000518077c24 */ /* 0x000fe2000f8e0207 */
[----:B------:R-:W-:-:S03]  /*23010*/  ULDC.64 UR4, c[0x0][0xb98] ;  /* 0x0002e60000047ab9 */ /* 0x000fc60000000a00 */
[----:B------:R-:W-:-:S03]  /*23020*/  IMAD.IADD R3, R3, 0x1, R7 ;  /* 0x0000000103037824 */ /* 0x000fc600078e0207 */
[----:B------:R-:W2:Y:S01]  /*23030*/  @P0 LDC R21, c[0x0][0xbf0] ;  /* 0x0002fc00ff150b82 */ /* 0x000ea20000000800 */
[----:B------:R-:W-:-:S04]  /*23040*/  IMAD.WIDE.U32 R2, R13, UR4, R2 ;  /* 0x000000040d027c25 */ /* 0x000fc8000f8e0002 */
[----:B0-----:R-:W-:-:S05]  /*23050*/  @P0 IMAD.HI.U32 R4, R8, R15, RZ ;  /* 0x0000000f08040227 */ /* 0x001fca00078e00ff */
        /* <DEDUP_REMOVED lines=16> */
[----:B------:R-:W-:Y:S02]  /*23160*/  LEA.HI.X R5, R2, UR5, R3, 0x2, P0 ;  /* 0x0000000502057c11 */ /* 0x000fe400080f1403 */
[----:B------:R-:W-:-:S05]  /*23170*/  MOV R3, 0xff800000 ;  /* 0xff80000000037802 */ /* 0x000fca0000000f00 */
[----:B------:R0:W-:Y:S02]  /*23180*/  STG.E desc[UR54][R4.64], R3 ;  /* 0x0000000304007986 */ /* 0x0001e4000c101936 */
.L_x_3552:
[----:B------:R-:W-:Y:S05]  /*23190*/  BSYNC B1 ;  /* 0x0000000000017941 */ /* 0x000fea0003800000 */
.L_x_3551:
[--C-:B0-----:R-:W-:Y:S01]  /*231a0*/  SHF.R.S32.HI R4, RZ, 0x1f, R26.reuse ;  /* 0x0000001fff047819 */ /* 0x101fe2000001141a */
[----:B------:R-:W-:Y:S01]  /*231b0*/  ULDC.64 UR4, c[0x0][0xaa0] ;  /* 0x0002a80000047ab9 */ /* 0x000fe20000000a00 */
[----:B------:R-:W-:Y:S01]  /*231c0*/  SHF.R.S32.HI R8, RZ, 0x1f, R26 ;  /* 0x0000001fff087819 */ /* 0x000fe2000001141a */
[----:B------:R-:W-:Y:S01]  /*231d0*/  IMAD R3, R11, UR4, RZ ;  /* 0x000000040b037c24 */ /* 0x000fe2000f8e02ff */
[-C--:B------:R-:W-:Y:S02]  /*231e0*/  LEA.HI R4, R4, R26.reuse, RZ, 0x3 ;  /* 0x0000001a04047211 */ /* 0x080fe400078f18ff */
[----:B------:R-:W-:Y:S01]  /*231f0*/  LEA.HI R8, R8, R26, RZ, 0x3 ;  /* 0x0000001a08087211 */ /* 0x000fe200078f18ff */
[----:B------:R-:W-:Y:S01]  /*23200*/  IMAD R5, R0, UR5, R3 ;  /* 0x0000000500057c24 */ /* 0x000fe2000f8e0203 */
[----:B------:R-:W-:Y:S01]  /*23210*/  LOP3.LUT R4, R4, 0xfffffff8, RZ, 0xc0, !PT ;  /* 0xfffffff804047812 */ /* 0x000fe200078ec0ff */
[----:B------:R-:W-:Y:S01]  /*23220*/  IMAD.WIDE.U32 R2, R0, UR4, RZ ;  /* 0x0000000400027c25 */ /* 0x000fe2000f8e00ff */
[----:B------:R-:W-:Y:S01]  /*23230*/  SHF.R.S32.HI R8, RZ, 0x3, R8 ;  /* 0x00000003ff087819 */ /* 0x000fe20000011408 */
[----:B------:R-:W-:-:S02]  /*23240*/  ULDC.64 UR4, c[0x0][0xae8] ;  /* 0x0002ba0000047ab9 */ /* 0x000fc40000000a00 */
[----:B------:R-:W-:Y:S02]  /*23250*/  IMAD.IADD R4, R26, 0x1, -R4 ;  /* 0x000000011a047824 */ /* 0x000fe400078e0a04 */
[----:B------:R-:W-:Y:S02]  /*23260*/  IMAD.IADD R3, R3, 0x1, R5 ;  /* 0x0000000103037824 */ /* 0x000fe400078e0205 */
[----:B------:R-:W-:Y:S02]  /*23270*/  IMAD R0, R4, 0x20, R8 ;  /* 0x0000002004007824 */ /* 0x000fe400078e0208 */
[----:B------:R-:W-:Y:S02]  /*23280*/  IMAD R4, R10, UR4, RZ ;  /* 0x000000040a047c24 */ /* 0x000fe4000f8e02ff */
[----:B------:R-:W-:Y:S02]  /*23290*/  IMAD R9, R20, 0x80, R0 ;  /* 0x0000008014097824 */ /* 0x000fe400078e0200 */
[----:B------:R-:W-:-:S02]  /*232a0*/  IMAD R7, R24, UR5, R4 ;  /* 0x0000000518077c24 */ /* 0x000fc4000f8e0204 */
[----:B-1----:R-:W-:Y:S01]  /*232b0*/  @P2 IMAD.HI.U32 R0, R9, R14, RZ ;  /* 0x0000000e09002227 */ /* 0x002fe200078e00ff */
[----:B------:R-:W-:-:S03]  /*232c0*/  MOV R5, R9 ;  /* 0x0000000900057202 */ /* 0x000fc60000000f00 */
[----:B------:R-:W-:Y:S01]  /*232d0*/  IMAD.WIDE.U32 R2, R24, UR4, R2 ;  /* 0x0000000418027c25 */ /* 0x000fe2000f8e0002 */
[----:B------:R-:W-:Y:S01]  /*232e0*/  ULDC.64 UR4, c[0x0][0xaf0] ;  /* 0x0002bc0000047ab9 */ /* 0x000fe20000000a00 */
[----:B------:R-:W-:Y:S02]  /*232f0*/  @P2 SHF.R.U32.HI R5, RZ, R27, R0 ;  /* 0x0000001bff052219 */ /* 0x000fe40000011600 */
        /* <DEDUP_REMOVED lines=18> */
[----:B------:R-:W-:Y:S02]  /*23420*/  ULDC.64 UR4, c[0x0][0xa80] ;  /* 0x0002a00000047ab9 */ /* 0x000fe40000000a00 */
[----:B------:R-:W-:Y:S01]  /*23430*/  LEA R2, P0, R4, UR4, 0x1 ;  /* 0x0000000404027c11 */ /* 0x000fe2000f8008ff */
[----:B------:R-:W-:Y:S01]  /*23440*/  UMOV UR4, 0xffffffff ;  /* 0xffffffff00047882 */ /* 0x000fe20000000000 */
[----:B------:R-:W-:-:S04]  /*23450*/  IADD3 R3, R5, R3, RZ ;  /* 0x0000000305037210 */ /* 0x000fc80007ffe0ff */
[----:B------:R-:W-:Y:S01]  /*23460*/  LEA.HI.X R3, R4, UR5, R3, 0x1, P0 ;  /* 0x0000000504037c11 */ /* 0x000fe200080f0c03 */
[----:B------:R-:W-:Y:S06]  /*23470*/  BRA.DIV UR4, `(.L_x_3553) ;  /* 0x000000a204787947 */ /* 0x000fec000b800000 */
[----:B------:R0:W1:Y:S04]  /*23480*/  SHFL.IDX PT, R0, R3, RZ, 0x181f ;  /* 0x00181fff03007589 */ /* 0x00006800000e0000 */
[----:B------:R0:W2:Y:S02]  /*23490*/  SHFL.IDX PT, R14, R2, RZ, 0x181f ;  /* 0x00181fff020e7589 */ /* 0x0000a400000e0000 */
.L_x_3776:
[----:B------:R-:W-:Y:S01]  /*234a0*/  IMAD R25, R6, R25, RZ ;  /* 0x0000001906197224 */ /* 0x000fe200078e02ff */
[----:B------:R-:W-:Y:S01]  /*234b0*/  BSSY B1, `(.L_x_3554) ;  /* 0x0000016000017945 */ /* 0x000fe20003800000 */
[----:B------:R-:W-:-:S05]  /*234c0*/  IMAD R6, R20, 0x80, R8 ;  /* 0x0000008014067824 */ /* 0x000fca00078e0208 */
[----:B------:R-:W-:-:S13]  /*234d0*/  ISETP.GE.AND P0, PT, R6, R25, PT ;  /* 0x000000190600720c */ /* 0x000fda0003f06270 */
[----:B------:R-:W-:Y:S05]  /*234e0*/  @P0 BRA `(.L_x_3555) ;  /* 0x0000000000480947 */ /* 0x000fea0003800000 */
[C---:B------:R-:W-:Y:S01]  /*234f0*/  VIADD R7, R234.reuse, 0x80 ;  /* 0x00000080ea077836 */ /* 0x040fe20000000000 */
[----:B------:R-:W-:Y:S01]  /*23500*/  ULDC UR4, c[0x0][0xac8] ;  /* 0x0002b20000047ab9 */ /* 0x000fe20000000800 */
[C---:B------:R-:W-:Y:S01]  /*23510*/  VIADD R10, R234.reuse, 0x80 ;  /* 0x00000080ea0a7836 */ /* 0x040fe20000000000 */
[----:B------:R-:W-:Y:S02]  /*23520*/  ISETP.GE.AND P3, PT, R234, UR4, PT ;  /* 0x00000004ea007c0c */ /* 0x000fe4000bf66270 */
[----:B------:R-:W-:Y:S02]  /*23530*/  ISETP.GE.AND P4, PT, R237, UR4, PT ;  /* 0x00000004ed007c0c */ /* 0x000fe4000bf86270 */
[----:B------:R-:W-:Y:S02]  /*23540*/  ISETP.GE.AND P5, PT, R7, UR4, PT ;  /* 0x0000000407007c0c */ /* 0x000fe4000bfa6270 */
[----:B------:R-:W-:Y:S02]  /*23550*/  SHF.R.S32.HI R12, RZ, 0x1f, R234 ;  /* 0x0000001fff0c7819 */ /* 0x000fe400000114ea */
[----:B------:R-:W-:-:S02]  /*23560*/  SHF.R.S32.HI R11, RZ, 0x1f, R237 ;  /* 0x0000001fff0b7819 */ /* 0x000fc400000114ed */
[----:B------:R-:W-:-:S03]  /*23570*/  SHF.R.S32.HI R10, RZ, 0x1f, R10 ;  /* 0x0000001fff0a7819 */ /* 0x000fc6000001140a */
[CC--:B--2---:R-:W-:Y:S02]  /*23580*/  @!P3 LEA R4, P0, R234.reuse, R14.reuse, 0x1 ;  /* 0x0000000eea04b211 */ /* 0x0c4fe400078008ff */
[-C--:B------:R-:W-:Y:S02]  /*23590*/  @!P4 LEA R8, P1, R237, R14.reuse, 0x1 ;  /* 0x0000000eed08c211 */ /* 0x080fe400078208ff */
[----:B------:R-:W-:Y:S02]  /*235a0*/  @!P5 LEA R14, P2, R7, R14, 0x1 ;  /* 0x0000000e070ed211 */ /* 0x000fe400078408ff */
[-C--:B-1----:R-:W-:Y:S02]  /*235b0*/  @!P3 LEA.HI.X R5, R234, R0.reuse, R12, 0x1, P0 ;  /* 0x00000000ea05b211 */ /* 0x082fe400000f0c0c */
[-C--:B------:R-:W-:Y:S02]  /*235c0*/  @!P4 LEA.HI.X R9, R237, R0.reuse, R11, 0x1, P1 ;  /* 0x00000000ed09c211 */ /* 0x080fe400008f0c0b */
[----:B------:R-:W-:Y:S01]  /*235d0*/  @!P5 LEA.HI.X R15, R7, R0, R10, 0x1, P2 ;  /* 0x00000000070fd211 */ /* 0x000fe200010f0c0a */
[----:B------:R3:W-:Y:S04]  /*235e0*/  @!P3 ST.E.128 desc[UR54][R4.64], RZ ;  /* 0x000000ff0400b985 */ /* 0x0007e8000c101d36 */
[----:B------:R3:W-:Y:S04]  /*235f0*/  @!P4 ST.E.128 desc[UR54][R8.64], RZ ;  /* 0x000000ff0800c985 */ /* 0x0007e8000c101d36 */
[----:B------:R3:W-:Y:S02]  /*23600*/  @!P5 ST.E.128 desc[UR54][R14.64], RZ ;  /* 0x000000ff0e00d985 */ /* 0x0007e4000c101d36 */
.L_x_3555:
[----:B------:R-:W-:Y:S05]  /*23610*/  BSYNC B1 ;  /* 0x0000000000017941 */ /* 0x000fea0003800000 */
.L_x_3554:
[----:B------:R-:W-:-:S03]  /*23620*/  UMOV UR4, 0xffffffff ;  /* 0xffffffff00047882 */ /* 0x000fc60000000000 */
[----:B------:R-:W-:Y:S05]  /*23630*/  BRA.DIV UR4, `(.L_x_3556) ;  /* 0x000000a2043c7947 */ /* 0x000fea000b800000 */
[----:B-1----:R1:W4:Y:S04]  /*23640*/  SHFL.IDX PT, R0, R3, 0x1, 0x181f ;  /* 0x00381f0003007f89 */ /* 0x00232800000e0000 */
[----:B--23--:R1:W2:Y:S02]  /*23650*/  SHFL.IDX PT, R14, R2, 0x1, 0x181f ;  /* 0x00381f00020e7f89 */ /* 0x00c2a400000e0000 */
.L_x_3780:
[----:B------:R-:W-:Y:S01]  /*23660*/  VIADD R4, R6, 0x20 ;  /* 0x0000002006047836 */ /* 0x000fe20000000000 */
[----:B------:R-:W-:Y:S04]  /*23670*/  BSSY B1, `(.L_x_3557) ;  /* 0x0000015000017945 */ /* 0x000fe80003800000 */
[----:B------:R-:W-:-:S13]  /*23680*/  ISETP.GE.AND P0, PT, R4, R25, PT ;  /* 0x000000190400720c */ /* 0x000fda0003f06270 */
[----:B------:R-:W-:Y:S05]  /*23690*/  @P0 BRA `(.L_x_3558) ;  /* 0x0000000000480947 */ /* 0x000fea0003800000 */
[C---:B------:R-:W-:Y:S01]  /*236a0*/  IADD3 R7, R234.reuse, 0x80, RZ ;  /* 0x00000080ea077810 */ /* 0x040fe20007ffe0ff */
        /* <DEDUP_REMOVED lines=11> */
[-C--:B----4-:R-:W-:Y:S02]  /*23760*/  @!P3 LEA.HI.X R5, R234, R0.reuse, R12, 0x1, P0 ;  /* 0x00000000ea05b211 */ /* 0x090fe400000f0c0c */
[-C--:B------:R-:W-:Y:S02]  /*23770*/  @!P4 LEA.HI.X R9, R237, R0.reuse, R11, 0x1, P1 ;  /* 0x00000000ed09c211 */ /* 0x080fe400008f0c0b */
[----:B------:R-:W-:Y:S01]  /*23780*/  @!P5 LEA.HI.X R15, R7, R0, R10, 0x1, P2 ;  /* 0x00000000070fd211 */ /* 0x000fe200010f0c0a */
[----:B------:R3:W-:Y:S04]  /*23790*/  @!P3 ST.E.128 desc[UR54][R4.64], RZ ;  /* 0x000000ff0400b985 */ /* 0x0007e8000c101d36 */
[----:B------:R3:W-:Y:S04]  /*237a0*/  @!P4 ST.E.128 desc[UR54][R8.64], RZ ;  /* 0x000000ff0800c985 */ /* 0x0007e8000c101d36 */
[----:B------:R3:W-:Y:S02]  /*237b0*/  @!P5 ST.E.128 desc[UR54][R14.64], RZ ;  /* 0x000000ff0e00d985 */ /* 0x0007e4000c101d36 */
.L_x_3558:
[----:B------:R-:W-:Y:S05]  /*237c0*/  BSYNC B1 ;  /* 0x0000000000017941 */ /* 0x000fea0003800000 */
.L_x_3557:
[----:B------:R-:W-:-:S03]  /*237d0*/  UMOV UR4, 0xffffffff ;  /* 0xffffffff00047882 */ /* 0x000fc60000000000 */
[----:B------:R-:W-:Y:S05]  /*237e0*/  BRA.DIV UR4, `(.L_x_3559) ;  /* 0x000000a204187947 */ /* 0x000fea000b800000 */
[----:B----4-:R4:W0:Y:S04]  /*237f0*/  SHFL.IDX PT, R0, R3, 0x2, 0x181f ;  /* 0x00581f0003007f89 */ /* 0x01082800000e0000 */
[----:B--23--:R4:W2:Y:S02]  /*23800*/  SHFL.IDX PT, R14, R2, 0x2, 0x181f ;  /* 0x00581f00020e7f89 */ /* 0x00c8a400000e0000 */
.L_x_3784:
[----:B------:R-:W-:Y:S01]  /*23810*/  VIADD R4, R6, 0x40 ;  /* 0x0000004006047836 */ /* 0x000fe20000000000 */
[----:B------:R-:W-:Y:S04]  /*23820*/  BSSY B1, `(.L_x_3560) ;  /* 0x0000015000017945 */ /* 0x000fe80003800000 */
        /* <DEDUP_REMOVED lines=14> */
[-C--:B0-----:R-:W-:Y:S02]  /*23910*/  @!P3 LEA.HI.X R5, R234, R0.reuse, R12, 0x1, P0 ;  /* 0x00000000ea05b211 */ /* 0x081fe400000f0c0c */
[-C--:B------:R-:W-:Y:S02]  /*23920*/  @!P4 LEA.HI.X R9, R237, R0.reuse, R11, 0x1, P1 ;  /* 0x00000000ed09c211 */ /* 0x080fe400008f0c0b */
[----:B------:R-:W-:Y:S01]  /*23930*/  @!P5 LEA.HI.X R15, R7, R0, R10, 0x1, P2 ;  /* 0x00000000070fd211 */ /* 0x000fe200010f0c0a */
[----:B------:R3:W-:Y:S04]  /*23940*/  @!P3 ST.E.128 desc[UR54][R4.64], RZ ;  /* 0x000000ff0400b985 */ /* 0x0007e8000c101d36 */
[----:B------:R3:W-:Y:S04]  /*23950*/  @!P4 ST.E.128 desc[UR54][R8.64], RZ ;  /* 0x000000ff0800c985 */ /* 0x0007e8000c101d36 */
[----:B------:R3:W-:Y:S02]  /*23960*/  @!P5 ST.E.128 desc[UR54][R14.64], RZ ;  /* 0x000000ff0e00d985 */ /* 0x0007e4000c101d36 */
.L_x_3561:
[----:B------:R-:W-:Y:S05]  /*23970*/  BSYNC B1 ;  /* 0x0000000000017941 */ /* 0x000fea0003800000 */
.L_x_3560:
[----:B------:R-:W-:-:S03]  /*23980*/  UMOV UR4, 0xffffffff ;  /* 0xffffffff00047882 */ /* 0x000fc60000000000 */
[----:B------:R-:W-:Y:S05]  /*23990*/  BRA.DIV UR4, `(.L_x_3562) ;  /* 0x0000009e04f47947 */ /* 0x000fea000b800000 */
[----:B0-----:R0:W0:Y:S04]  /*239a0*/  SHFL.IDX PT, R0, R3, 0x3, 0x181f ;  /* 0x00781f0003007f89 */ /* 0x00102800000e0000 */
[----:B--23--:R2:W3:Y:S02]  /*239b0*/  SHFL.IDX PT, R14, R2, 0x3, 0x181f ;  /* 0x00781f00020e7f89 */ /* 0x00c4e400000e0000 */
.L_x_3788:
[----:B-12-4-:R-:W-:-:S04]  /*239c0*/  IADD3 R2, R6, 0x60, RZ ;  /* 0x0000006006027810 */ /* 0x016fc80007ffe0ff */
        /* <DEDUP_REMOVED lines=11> */
[CC--:B---3--:R-:W-:Y:S02]  /*23a80*/  @!P3 LEA R2, P0, R234.reuse, R14.reuse, 0x1 ;  /* 0x0000000eea02b211 */ /* 0x0c8fe400078008ff */
        /* <DEDUP_REMOVED lines=8> */
.L_x_3549:
[----:B------:R-:W-:Y:S05]  /*23b10*/  BSYNC B0 ;  /* 0x0000000000007941 */ /* 0x000fea0003800000 */
.L_x_3539:
[----:B0-----:R-:W5:Y:S01]  /*23b20*/  LDL R0, [R1+0xc] ;  /* 0x00000c0001007983 */ /* 0x001f620000100800 */
[----:B------:R-:W-:Y:S02]  /*23b30*/  ULDC UR4, c[0x0][0xc3c] ;  /* 0x00030f0000047ab9 */ /* 0x000fe40000000800 */
[----:B-----5:R-:W-:-:S13]  /*23b40*/  ISETP.GE.AND P0, PT, R0, UR4, PT ;  /* 0x0000000400007c0c */ /* 0x020fda000bf06270 */
[----:B------:R-:W-:Y:S05]  /*23b50*/  @!P0 BRA `(.L_x_3563) ;  /* 0xfffffdd800508947 */ /* 0x000fea000383ffff */
[----:B------:R-:W-:Y:S05]  /*23b60*/  BRA `(.L_x_3372) ;  /* 0x0000007800cc7947 */ /* 0x000fea0003800000 */
.L_x_3370:
        /* <DEDUP_REMOVED lines=18> */
.L_x_3564:
        /* <DEDUP_REMOVED lines=34> */
[----:B-1----:R-:W-:Y:S02]  /*23eb0*/  ISETP.GT.AND P6, PT, R4, UR6, PT ;  /* 0x0000000604007c0c */ /* 0x002fe4000bfc4270 */
[----:B------:R-:W-:-:S11]  /*23ec0*/  MOV R7, R4 ;  /* 0x0000000400077202 */ /* 0x000fd60000000f00 */
[----:B------:R-:W-:Y:S05]  /*23ed0*/  @P6 BRA `(.L_x_3566) ;  /* 0x0000000000a06947 */ /* 0x000fea0003800000 */
[----:B------:R-:W0:Y:S01]  /*23ee0*/  LDC R6, c[0x0][0xc3c] ;  /* 0x00030f00ff067b82 */ /* 0x000e220000000800 */
[----:B------:R-:W-:Y:S01]  /*23ef0*/  IMAD.MOV.U32 R4, RZ, RZ, R7 ;  /* 0x000000ffff047224 */ /* 0x000fe200078e0007 */
[----:B------:R-:W-:Y:S01]  /*23f00*/  UMOV UR4, URZ ;  /* 0x0000003f00047c82 */ /* 0x000fe20008000000 */
[----:B------:R-:W-:Y:S01]  /*23f10*/  ULDC UR7, c[0x0][0xc3c] ;  /* 0x00030f0000077ab9 */ /* 0x000fe20000000800 */
[----:B------:R-:W-:-:S05]  /*23f20*/  ULDC UR5, c[0x0][0xc38] ;  /* 0x00030e0000057ab9 */ /* 0x000fca0000000800 */
.L_x_3570:
        /* <DEDUP_REMOVED lines=12> */
.L_x_3569:
[----:B------:R-:W-:Y:S05]  /*23ff0*/  BSYNC B0 ;  /* 0x0000000000007941 */ /* 0x000fea0003800000 */
.L_x_3568:
        /* <DEDUP_REMOVED lines=17> */
[----:B------:R-:W-:-:S04]  /*24110*/  IADD3 R4, R3, R4, RZ ;  /* 0x0000000403047210 */ /* 0x000fc80007ffe0ff */
[----:B------:R-:W-:-:S13]  /*24120*/  ISETP.GT.AND P6, PT, R4, UR6, PT ;  /* 0x0000000604007c0c */ /* 0x000fda000bfc4270 */
[----:B------:R-:W-:Y:S05]  /*24130*/  @!P6 BRA `(.L_x_3570) ;  /* 0xfffffffc007ce947 */ /* 0x000fea000383ffff */
[----:B------:R-:W-:Y:S02]  /*24140*/  IMAD.MOV.U32 R2, RZ, RZ, R9 ;  /* 0x000000ffff027224 */ /* 0x000fe400078e0009 */
[----:B------:R-:W-:-:S07]  /*24150*/  IMAD.MOV.U32 R7, RZ, RZ, R3 ;  /* 0x000000ffff077224 */ /* 0x000fce00078e0003 */
.L_x_3566:
[----:B------:R-:W-:-:S04]  /*24160*/  IMAD.IADD R7, R4, 0x1, -R7 ;  /* 0x0000000104077824 */ /* 0x000fc800078e0a07 */
        /* <DEDUP_REMOVED lines=11> */
[----:B0-----:R-:W-:Y:S01]  /*24220*/  IADD3 R11, RZ, -R3, RZ ;  /* 0x80000003ff0b7210 */ /* 0x001fe20007ffe0ff */
[----:B------:R-:W-:Y:S06]  /*24230*/  @!P0 BRA `(.L_x_3571) ;  /* 0x0000000000088947 */ /* 0x000fec0003800000 */
[----:B------:R-:W-:-:S05]  /*24240*/  VIADD R9, R19, 0xffffffff ;  /* 0xffffffff13097836 */ /* 0x000fca0000000000 */
[----:B------:R0:W1:Y:S02]  /*24250*/  SHFL.IDX PT, R16, R2, R9, 0x1f ;  /* 0x00001f0902107589 */ /* 0x00006400000e0000 */
.L_x_3571:
[----:B-1----:R-:W-:Y:S01]  /*24260*/  IMAD R16, R16, UR5, R7 ;  /* 0x0000000510107c24 */ /* 0x002fe2000f8e0207 */
[----:B------:R-:W-:Y:S01]  /*24270*/  IABS R6, R0 ;  /* 0x0000000000067213 */ /* 0x000fe20000000000 */
[----:B------:R-:W-:Y:S02]  /*24280*/  IMAD R7, R11, R4, RZ ;  /* 0x000000040b077224 */ /* 0x000fe400078e02ff */
[----:B0-----:R-:W-:Y:S02]  /*24290*/  IMAD.MOV.U32 R2, RZ, RZ, RZ ;  /* 0x000000ffff027224 */ /* 0x001fe400078e00ff */
[----:B------:R-:W-:Y:S02]  /*242a0*/  IMAD.MOV R6, RZ, RZ, -R6 ;  /* 0x000000ffff067224 */ /* 0x000fe400078e0a06 */
[----:B------:R-:W-:Y:S01]  /*242b0*/  IMAD.HI.U32 R2, R3, R7, R2 ;  /* 0x0000000703027227 */ /* 0x000fe200078e0002 */
[----:B------:R-:W-:-:S03]  /*242c0*/  IADD3 R7, -R16, UR6, RZ ;  /* 0x0000000610077c10 */ /* 0x000fc6000fffe1ff */
[----:B------:R-:W-:Y:S01]  /*242d0*/  VIADD R19, R19, UR4 ;  /* 0x0000000413137c36 */ /* 0x000fe20008000000 */
        /* <DEDUP_REMOVED lines=13> */
[----:B------:R-:W-:Y:S01]  /*243b0*/  MOV R18, R2 ;  /* 0x0000000200127202 */ /* 0x000fe20000000f00 */
[----:B------:R-:W-:-:S04]  /*243c0*/  IMAD.MOV R17, RZ, RZ, -R2 ;  /* 0x000000ffff117224 */ /* 0x000fc800078e0a02 */
[----:B------:R-:W-:Y:S01]  /*243d0*/  IMAD R17, R0, R17, R7 ;  /* 0x0000001100117224 */ /* 0x000fe200078e0207 */
[----:B------:R-:W-:Y:S06]  /*243e0*/  BRA `(.L_x_3572) ;  /* 0x00000000000c7947 */ /* 0x000fec0003800000 */
.L_x_3567:
[----:B------:R-:W-:Y:S02]  /*243f0*/  IMAD.MOV.U32 R17, RZ, RZ, RZ ;  /* 0x000000ffff117224 */ /* 0x000fe400078e00ff */
[----:B------:R-:W-:Y:S02]  /*24400*/  IMAD.U32 R16, RZ, RZ, UR6 ;  /* 0x00000006ff107e24 */ /* 0x000fe4000f8e00ff */
[----:B------:R-:W-:-:S07]  /*24410*/  IMAD.MOV.U32 R18, RZ, RZ, RZ ;  /* 0x000000ffff127224 */ /* 0x000fce00078e00ff */
.L_x_3572:
[----:B------:R-:W-:-:S13]  /*24420*/  ISETP.NE.AND P0, PT, R5, RZ, PT ;  /* 0x000000ff0500720c */ /* 0x000fda0003f05270 */
[----:B------:R-:W0:Y:S01]  /*24430*/  @!P0 S2R R3, SR_CgaCtaId ;  /* 0x0000000000038919 */ /* 0x000e220000008800 */
[----:B------:R-:W-:-:S04]  /*24440*/  @!P0 MOV R0, 0x400 ;  /* 0x0000040000008802 */ /* 0x000fc80000000f00 */
[----:B0-----:R-:W-:-:S05]  /*24450*/  @!P0 LEA R0, R3, R0, 0x18 ;  /* 0x0000000003008211 */ /* 0x001fca00078ec0ff */
[----:B------:R2:W-:Y:S01]  /*24460*/  @!P0 STS.128 [R0+0x334d0], R16 ;  /* 0x0334d01000008388 */ /* 0x0005e20000000c00 */
[----:B------:R-:W-:Y:S06]  /*24470*/  BAR.ARV 0x5, 0x180 ;  /* 0x0146000000007b1d */ /* 0x000fec0000002000 */
.L_x_3565:
        /* <DEDUP_REMOVED lines=16> */
[C---:B-1----:R-:W-:Y:S01]  /*24580*/  SHF.L.U32 R4, R10.reuse, 0x6, RZ ;  /* 0x000000060a047819 */ /* 0x042fe200000006ff */
[----:B------:R-:W-:Y:S01]  /*24590*/  IMAD.SHL.U32 R5, R10, 0x2, RZ ;  /* 0x000000020a057824 */ /* 0x000fe200078e00ff */
[----:B------:R-:W-:-:S02]  /*245a0*/  SHF.R.U32.HI R0, RZ, 0x1, R10 ;  /* 0x00000001ff007819 */ /* 0x000fc4000001160a */
[----:B------:R-:W-:Y:S02]  /*245b0*/  LOP3.LUT R3, R4, 0x180, RZ, 0xc0, !PT ;  /* 0x0000018004037812 */ /* 0x000fe400078ec0ff */
[C---:B------:R-:W-:Y:S02]  /*245c0*/  LOP3.LUT R9, R10.reuse, 0x7f, RZ, 0xc0, !PT ;  /* 0x0000007f0a097812 */ /* 0x040fe400078ec0ff */
        /* <DEDUP_REMOVED lines=10> */
[----:B------:R-:W-:Y:S02]  /*24670*/  LOP3.LUT R2, R3, R6, RZ, 0xfc, !PT ;  /* 0x0000000603027212 */ /* 0x000fe400078efcff */
[----:B------:R-:W-:Y:S01]  /*24680*/  SHF.L.U32 R3, R10, 0x5, RZ ;  /* 0x000000050a037819 */ /* 0x000fe200000006ff */
[----:B------:R0:W-:Y:S01]  /*24690*/  STL [R1+0x10], R5 ;  /* 0x0000100501007387 */ /* 0x0001e20000100800 */
[----:B------:R-:W-:-:S02]  /*246a0*/  LOP3.LUT R0, R0, 0x30, RZ, 0xc0, !PT ;  /* 0x0000003000007812 */ /* 0x000fc400078ec0ff */
[----:B------:R-:W-:Y:S02]  /*246b0*/  LOP3.LUT R6, R3, 0x80, RZ, 0xc0, !PT ;  /* 0x0000008003067812 */ /* 0x000fe400078ec0ff */
[----:B------:R-:W-:Y:S01]  /*246c0*/  LOP3.LUT R8, R7, 0x60, R3, 0xf8, !PT ;  /* 0x0000006007087812 */ /* 0x000fe200078ef803 */
[----:B------:R-:W-:Y:S01]  /*246d0*/  IMAD.SHL.U32 R7, R10, 0x4, RZ ;  /* 0x000000040a077824 */ /* 0x000fe200078e00ff */
[----:B------:R-:W-:Y:S02]  /*246e0*/  LOP3.LUT R6, R6, 0x10, R10, 0xf8, !PT ;  /* 0x0000001006067812 */ /* 0x000fe400078ef80a */
[----:B0-----:R-:W-:Y:S02]  /*246f0*/  SHF.R.U32.HI R5, RZ, 0x2, R9 ;  /* 0x00000002ff057819 */ /* 0x001fe40000011609 */
[----:B------:R-:W-:Y:S02]  /*24700*/  LOP3.LUT R6, R6, 0x10, R7, 0x78, !PT ;  /* 0x0000001006067812 */ /* 0x000fe400078e7807 */
[----:B------:R-:W-:-:S02]  /*24710*/  LOP3.LUT R7, R8, 0x100, R3, 0xf8, !PT ;  /* 0x0000010008077812 */ /* 0x000fc400078ef803 */
[----:B------:R-:W-:Y:S02]  /*24720*/  LOP3.LUT R5, R5, 0x60, R3, 0xf8, !PT ;  /* 0x0000006005057812 */ /* 0x000fe400078ef803 */
[----:B------:R-:W-:-:S05]  /*24730*/  LOP3.LUT R4, R7, R6, RZ, 0xfc, !PT ;  /* 0x0000000607047212 */ /* 0x000fca00078efcff */
[----:B------:R0:W-:Y:S02]  /*24740*/  STL [R1+0xc], R4 ;  /* 0x00000c0401007387 */ /* 0x0001e40000100800 */
[----:B0-----:R-:W-:-:S04]  /*24750*/  IMAD.U32 R4, RZ, RZ, UR4 ;  /* 0x00000004ff047e24 */ /* 0x001fc8000f8e00ff */
[----:B------:R-:W-:Y:S01]  /*24760*/  IMAD.IADD R3, R4, 0x1, R2 ;  /* 0x0000000104037824 */ /* 0x000fe200078e0202 */
[----:B------:R-:W-:Y:S01]  /*24770*/  STL [R1+0x4], R4 ;  /* 0x0000040401007387 */ /* 0x000fe20000100800 */
[----:B------:R-:W-:-:S03]  /*24780*/  IMAD.MOV.U32 R2, RZ, RZ, 0x1 ;  /* 0x00000001ff027424 */ /* 0x000fc600078e00ff */
[----:B------:R0:W-:Y:S04]  /*24790*/  STL [R1+0x38], R3 ;  /* 0x0000380301007387 */ /* 0x0001e80000100800 */
[----:B------:R-:W-:Y:S04]  /*247a0*/  STL [R1+0x60], RZ ;  /* 0x000060ff01007387 */ /* 0x000fe80000100800 */
[----:B------:R1:W-:Y:S01]  /*247b0*/  STL [R1+0x24], R2 ;  /* 0x0000240201007387 */ /* 0x0003e20000100800 */
[----:B0-----:R-:W-:-:S03]  /*247c0*/  MOV R3, 0x1 ;  /* 0x0000000100037802 */ /* 0x001fc60000000f00 */
[----:B------:R0:W-:Y:S04]  /*247d0*/  STL [R1+0x1c], RZ ;  /* 0x00001cff01007387 */ /* 0x0001e80000100800 */
[----:B------:R0:W-:Y:S01]  /*247e0*/  STL [R1+0x18], RZ ;  /* 0x000018ff01007387 */ /* 0x0001e20000100800 */
[----:B-1----:R-:W-:-:S03]  /*247f0*/  LOP3.LUT R2, R0, 0x40, RZ, 0xfc, !PT ;  /* 0x0000004000027812 */ /* 0x002fc600078efcff */
[----:B------:R0:W-:Y:S01]  /*24800*/  STL [R1+0x20], R3 ;  /* 0x0000200301007387 */ /* 0x0001e20000100800 */
[----:B------:R-:W-:-:S07]  /*24810*/  LOP3.LUT R0, R0, 0x80, RZ, 0xfc, !PT ;  /* 0x0000008000007812 */ /* 0x000fce00078efcff */
.L_x_3689:
[----:B01----:R-:W0:Y:S02]  /*24820*/  LDC.64 R2, c[0x0][0xc88] ;  /* 0x00032200ff027b82 */ /* 0x003e240000000a00 */
        /* <DEDUP_REMOVED lines=12> */
[----:B------:R-:W-:-:S10]  /*248f0*/  IMAD.SHL.U32 R14, R15, 0x4, RZ ;  /* 0x000000040f0e7824 */ /* 0x000fd400078e00ff */
[C---:B------:R-:W-:Y:S01]  /*24900*/  @P0 LEA R2, P1, R15.reuse, UR4, 0x2 ;  /* 0x000000040f020c11 */ /* 0x040fe2000f8210ff */
[----:B------:R-:W-:Y:S03]  /*24910*/  STL [R1+0x34], R15 ;  /* 0x0000340f01007387 */ /* 0x000fe60000100800 */
[C-C-:B------:R-:W-:Y:S01]  /*24920*/  @P0 LEA.HI.X R3, R15.reuse, UR5, R4.reuse, 0x2, P1 ;  /* 0x000000050f030c11 */ /* 0x140fe200088f1404 */
[----:B------:R-:W-:Y:S01]  /*24930*/  ULDC.64 UR4, c[0x0][0xa00] ;  /* 0x0002800000047ab9 */ /* 0x000fe20000000a00 */
[----:B------:R-:W-:Y:S01]  /*24940*/  SHF.L.U64.HI R13, R15, 0x2, R4 ;  /* 0x000000020f0d7819 */ /* 0x000fe20000010204 */
[----:B------:R0:W-:Y:S01]  /*24950*/  STL [R1+0x48], R4 ;  /* 0x0000480401007387 */ /* 0x0001e20000100800 */
[----:B------:R-:W-:-:S03]  /*24960*/  ISETP.NE.U32.AND P2, PT, RZ, UR4, PT ;  /* 0x00000004ff007c0c */ /* 0x000fc6000bf45070 */
[----:B------:R1:W5:Y:S01]  /*24970*/  @P0 LDG.E R0, desc[UR54][R2.64] ;  /* 0x0000003602000981 */ /* 0x000362000c1e1900 */
[----:B------:R-:W-:Y:S02]  /*24980*/  ISETP.NE.AND.EX P2, PT, RZ, UR5, PT, P2 ;  /* 0x00000005ff007c0c */ /* 0x000fe4000bf45320 */
[----:B------:R-:W-:Y:S02]  /*24990*/  CS2R R10, SRZ ;  /* 0x00000000000a7805 */ /* 0x000fe4000001ff00 */
[----:B------:R-:W-:Y:S01]  /*249a0*/  ISETP.NE.U32.AND P3, PT, RZ, UR10, PT ;  /* 0x0000000aff007c0c */ /* 0x000fe2000bf65070 */
[----:B------:R-:W-:Y:S01]  /*249b0*/  STL [R1], R14 ;  /* 0x0000000e01007387 */ /* 0x000fe20000100800 */
[----:B------:R-:W-:Y:S02]  /*249c0*/  ISETP.NE.U32.AND P0, PT, RZ, UR6, PT ;  /* 0x00000006ff007c0c */ /* 0x000fe4000bf05070 */
[----:B------:R-:W-:Y:S01]  /*249d0*/  ISETP.NE.AND.EX P3, PT, RZ, UR11, PT, P3 ;  /* 0x0000000bff007c0c */ /* 0x000fe2000bf65330 */
[----:B------:R-:W-:Y:S01]  /*249e0*/  STL [R1+0x2c], R13 ;  /* 0x00002c0d01007387 */ /* 0x000fe20000100800 */
[----:B------:R-:W-:-:S02]  /*249f0*/  ISETP.NE.U32.AND P1, PT, RZ, UR8, PT ;  /* 0x00000008ff007c0c */ /* 0x000fc4000bf25070 */
[C---:B-1----:R-:W-:Y:S02]  /*24a00*/  IADD3 R2, P4, R14.reuse, UR4, RZ ;  /* 0x000000040e027c10 */ /* 0x042fe4000ff9e0ff */
[----:B------:R-:W-:Y:S02]  /*24a10*/  ISETP.NE.AND.EX P0, PT, RZ, UR7, PT, P0 ;  /* 0x00000007ff007c0c */ /* 0x000fe4000bf05300 */
[C---:B------:R-:W-:Y:S02]  /*24a20*/  IADD3.X R3, R13.reuse, UR5, RZ, P4, !PT ;  /* 0x000000050d037c10 */ /* 0x040fe4000a7fe4ff */
[C---:B0-----:R-:W-:Y:S02]  /*24a30*/  IADD3 R4, P4, R14.reuse, UR8, RZ ;  /* 0x000000080e047c10 */ /* 0x041fe4000ff9e0ff */
[----:B------:R-:W-:Y:S01]  /*24a40*/  ISETP.NE.AND.EX P1, PT, RZ, UR9, PT, P1 ;  /* 0x00000009ff007c0c */ /* 0x000fe2000bf25310 */
[----:B------:R-:W2:Y:S01]  /*24a50*/  @P2 LDG.E R8, desc[UR54][R2.64] ;  /* 0x0000003602082981 */ /* 0x000ea2000c1e1900 */
[----:B------:R-:W-:Y:S01]  /*24a60*/  IADD3.X R5, R13, UR9, RZ, P4, !PT ;  /* 0x000000090d057c10 */ /* 0x000fe2000a7fe4ff */
[----:B------:R-:W-:Y:S01]  /*24a70*/  ULDC UR4, c[0x0][0x288] ;  /* 0x0000a20000047ab9 */ /* 0x000fe20000000800 */
[----:B------:R-:W-:Y:S01]  /*24a80*/  IADD3 R6, P5, R14, UR6, RZ ;  /* 0x000000060e067c10 */ /* 0x000fe2000ffbe0ff */
[----:B------:R-:W-:Y:S01]  /*24a90*/  IMAD.U32 R12, RZ, RZ, UR4 ;  /* 0x00000004ff0c7e24 */ /* 0x000fe2000f8e00ff */
[----:B------:R-:W-:-:S02]  /*24aa0*/  ULDC.64 UR4, c[0x0][0x418] ;  /* 0x0001060000047ab9 */ /* 0x000fc40000000a00 */
        /* <DEDUP_REMOVED lines=23> */
.L_x_3574:
[----:B0-----:R-:W-:Y:S01]  /*24c20*/  IMAD.MOV.U32 R12, RZ, RZ, R15 ;  /* 0x000000ffff0c7224 */ /* 0x001fe200078e000f */
[----:B------:R-:W-:Y:S01]  /*24c30*/  ULDC.64 UR4, c[0x0][0xa20] ;  /* 0x0002880000047ab9 */ /* 0x000fe20000000a00 */
[----:B-1---5:R-:W-:Y:S01]  /*24c40*/  IMAD.IADD R2, R11, 0x1, R0 ;  /* 0x000000010b027824 */ /* 0x022fe200078e0200 */
[----:B------:R-:W-:Y:S02]  /*24c50*/  ISETP.NE.U32.AND P2, PT, RZ, UR4, PT ;  /* 0x00000004ff007c0c */ /* 0x000fe4000bf45070 */
[----:B------:R0:W-:Y:S02]  /*24c60*/  STL [R1+0x28], R12 ;  /* 0x0000280c01007387 */ /* 0x0001e40000100800 */
[----:B------:R-:W-:Y:S02]  /*24c70*/  ISETP.NE.AND.EX P2, PT, RZ, UR5, PT, P2 ;  /* 0x00000005ff007c0c */ /* 0x000fe4000bf45320 */
[----:B------:R0:W-:Y:S11]  /*24c80*/  STL [R1+0x30], R2 ;  /* 0x0000300201007387 */ /* 0x0001f60000100800 */
[----:B0-----:R-:W-:Y:S05]  /*24c90*/  @!P2 BRA `(.L_x_3575) ;  /* 0x000000000010a947 */ /* 0x001fea0003800000 */
[----:B------:R-:W-:-:S04]  /*24ca0*/  IADD3 R2, P0, R14, UR4, RZ ;  /* 0x000000040e027c10 */ /* 0x000fc8000ff1e0ff */
[----:B------:R-:W-:-:S05]  /*24cb0*/  IADD3.X R3, R13, UR5, RZ, P0, !PT ;  /* 0x000000050d037c10 */ /* 0x000fca00087fe4ff */
[----:B------:R0:W5:Y:S01]  /*24cc0*/  LDG.E R8, desc[UR54][R2.64] ;  /* 0x0000003602087981 */ /* 0x000162000c1e1900 */
[----:B------:R-:W-:Y:S05]  /*24cd0*/  BRA `(.L_x_3576) ;  /* 0x0000000000107947 */ /* 0x000fea0003800000 */
.L_x_3575:
[----:B------:R-:W-:Y:S05]  /*24ce0*/  @!P0 BRA `(.L_x_3576) ;  /* 0x00000000000c8947 */ /* 0x000fea0003800000 */
[----:B------:R-:W2:Y:S04]  /*24cf0*/  LDG.E R8, desc[UR54][R6.64] ;  /* 0x0000003606087981 */ /* 0x000ea8000c1e1900 */
[----:B------:R-:W2:Y:S02]  /*24d00*/  LDG.E R6, desc[UR54][R6.64+0x4] ;  /* 0x0000043606067981 */ /* 0x000ea4000c1e1900 */
[----:B--2---:R-:W-:-:S07]  /*24d10*/  IADD3 R8, -R8, R6, RZ ;  /* 0x0000000608087210 */ /* 0x004fce0007ffe1ff */
.L_x_3576:
[----:B0-----:R-:W2:Y:S01]  /*24d20*/  @P1 LDG.E R2, desc[UR54][R4.64] ;  /* 0x0000003604021981 */ /* 0x001ea2000c1e1900 */
[----:B-----5:R-:W-:-:S03]  /*24d30*/  IMAD.IADD R0, R8, 0x1, -R0 ;  /* 0x0000000108007824 */ /* 0x020fc600078e0a00 */
[----:B------:R-:W2:Y:S01]  /*24d40*/  @P1 LDG.E R4, desc[UR54][R4.64+0x4] ;  /* 0x0000043604041981 */ /* 0x000ea2000c1e1900 */
[----:B------:R-:W-:Y:S01]  /*24d50*/  BSSY B0, `(.L_x_3577) ;  /* 0x000016c000007945 */ /* 0x000fe20003800000 */
[----:B--2---:R-:W-:-:S04]  /*24d60*/  @P1 IMAD.IADD R9, R4, 0x1, -R2 ;  /* 0x0000000104091824 */ /* 0x004fc800078e0a02 */
[----:B------:R-:W-:-:S04]  /*24d70*/  IMAD.IADD R3, R0, 0x1, R9 ;  /* 0x0000000100037824 */ /* 0x000fc800078e0209 */
[----:B------:R-:W-:-:S04]  /*24d80*/  VIADD R2, R3, 0x9f ;  /* 0x0000009f03027836 */ /* 0x000fc80000000000 */
[----:B------:R-:W-:Y:S01]  /*24d90*/  IMAD.HI R2, R2, 0x66666667, RZ ;  /* 0x6666666702027827 */ /* 0x000fe200078e02ff */
[----:B------:R0:W-:Y:S04]  /*24da0*/  STL [R1+0x4c], R3 ;  /* 0x00004c0301007387 */ /* 0x0001e80000100800 */
[----:B0-----:R-:W-:-:S04]  /*24db0*/  SHF.R.U32.HI R3, RZ, 0x1f, R2 ;  /* 0x0000001fff037819 */ /* 0x001fc80000011602 */
[----:B------:R-:W-:-:S05]  /*24dc0*/  LEA.HI.SX32 R4, R2, R3, 0x1a ;  /* 0x0000000302047211 */ /* 0x000fca00078fd2ff */
[----:B------:R-:W-:Y:S01]  /*24dd0*/  IMAD R2, R4, 0xa0, -R0 ;  /* 0x000000a004027824 */ /* 0x000fe200078e0a00 */
[----:B------:R-:W-:-:S04]  /*24de0*/  IADD3 R0, -R0, RZ, RZ ;  /* 0x000000ff00007210 */ /* 0x000fc80007ffe1ff */
[----:B------:R-:W-:Y:S02]  /*24df0*/  VIMNMX R9, R2, R9, PT ;  /* 0x0000000902097248 */ /* 0x000fe40003fe0100 */
[----:B------:R-:W-:-:S04]  /*24e00*/  VIMNMX R0, RZ, R0, !PT ;  /* 0x00000000ff007248 */ /* 0x000fc80007fe0100 */
[----:B------:R-:W-:Y:S01]  /*24e10*/  ISETP.GT.AND P0, PT, R9, R0, PT ;  /* 0x000000000900720c */ /* 0x000fe20003f04270 */
[----:B------:R-:W-:-:S05]  /*24e20*/  IMAD.WIDE.U32 R2, R0, -0x33333333, RZ ;  /* 0xcccccccd00027825 */ /* 0x000fca00078e00ff */
[----:B------:R-:W-:-:S07]  /*24e30*/  SHF.R.U32.HI R2, RZ, 0x7, R3 ;  /* 0x00000007ff027819 */ /* 0x000fce0000011603 */
[----:B------:R-:W-:-:S04]  /*24e40*/  @P0 VIADD R9, R9, 0x9f ;  /* 0x0000009f09090836 */ /* 0x000fc80000000000 */
[----:B------:R-:W-:Y:S01]  /*24e50*/  @P0 IMAD.HI R0, R9, 0x66666667, RZ ;  /* 0x6666666709000827 */ /* 0x000fe200078e02ff */
[----:B------:R0:W-:Y:S04]  /*24e60*/  STL [R1+0x50], R4 ;  /* 0x0000500401007387 */ /* 0x0001e80000100800 */
[----:B------:R-:W-:Y:S01]  /*24e70*/  @P0 SHF.R.U32.HI R3, RZ, 0x1f, R0 ;  /* 0x0000001fff030819 */ /* 0x000fe20000011600 */
[----:B------:R-:W-:-:S03]  /*24e80*/  IMAD.MOV.U32 R8, RZ, RZ, R2 ;  /* 0x000000ffff087224 */ /* 0x000fc600078e0002 */
[----:B------:R-:W-:-:S04]  /*24e90*/  @P0 LEA.HI.SX32 R8, R0, R3, 0x1a ;  /* 0x0000000300080211 */ /* 0x000fc800078fd2ff */
        /* <DEDUP_REMOVED lines=10> */
.L_x_3791:
[----:B-1----:R-:W-:Y:S02]  /*24f40*/  ISETP.NE.AND P0, PT, R14, RZ, PT ;  /* 0x000000ff0e00720c */ /* 0x002fe40003f05270 */
[----:B------:R-:W-:-:S11]  /*24f50*/  PLOP3.LUT P6, PT, PT, PT, PT, 0x8, 0x0 ;  /* 0x000000000000781c */ /* 0x000fd60003fce170 */
[----:B------:R-:W-:Y:S05]  /*24f60*/  @P0 BRA `(.L_x_3580) ;  /* 0x00000000000c0947 */ /* 0x000fea0003800000 */
[----:B------:R-:W-:-:S03]  /*24f70*/  UMOV UR4, 0xffffffff ;  /* 0xffffffff00047882 */ /* 0x000fc60000000000 */
[----:B------:R-:W-:Y:S05]  /*24f80*/  BRA.DIV UR4, `(.L_x_3581) ;  /* 0x0000008a04f47947 */ /* 0x000fea000b800000 */
[----:B------:R-:W-:-:S13]  /*24f90*/  ELECT P6, URZ, PT ;  /* 0x00000000003f782f */ /* 0x000fda00038c0000 */
.L_x_3580:
        /* <DEDUP_REMOVED lines=10> */
.L_x_3794:
[----:B------:R-:W-:Y:S05]  /*25040*/  BSYNC B1 ;  /* 0x0000000000017941 */ /* 0x000fea0003800000 */
.L_x_3582:
[----:B------:R-:W-:Y:S04]  /*25050*/  BSSY B1, `(.L_x_3584) ;  /* 0x0000091000017945 */ /* 0x000fe80003800000 */
[----:B------:R-:W-:Y:S05]  /*25060*/  @!P6 BRA `(.L_x_3585) ;  /* 0x00000008003ce947 */ /* 0x000fea0003800000 */
[----:B------:R-:W2:Y:S04]  /*25070*/  LDL R5, [R1+0x4] ;  /* 0x0000040001057983 */ /* 0x000ea80000100800 */
[----:B------:R-:W3:Y:S01]  /*25080*/  LDL R6, [R1+0x24] ;  /* 0x0000240001067983 */ /* 0x000ee20000100800 */
[----:B0-----:R-:W0:Y:S01]  /*25090*/  S2R R4, SR_TID.X ;  /* 0x0000000000047919 */ /* 0x001e220000002100 */
[----:B--2---:R-:W-:Y:S02]  /*250a0*/  MOV R7, R5 ;  /* 0x0000000500077202 */ /* 0x004fe40000000f00 */
[----:B------:R-:W2:Y:S01]  /*250b0*/  LDL R5, [R1+0x1c] ;  /* 0x00001c0001057983 */ /* 0x000ea20000100800 */
[----:B---3--:R-:W-:Y:S01]  /*250c0*/  SHF.L.U32 R9, R6, 0x1f, RZ ;  /* 0x0000001f06097819 */ /* 0x008fe200000006ff */
[----:B------:R-:W-:Y:S01]  /*250d0*/  BSSY B2, `(.L_x_3586) ;  /* 0x0000006000027945 */ /* 0x000fe20003800000 */
[----:B0-----:R-:W-:-:S04]  /*250e0*/  LOP3.LUT R4, R4, 0x7f, RZ, 0xc0, !PT ;  /* 0x0000007f04047812 */ /* 0x001fc800078ec0ff */
[----:B------:R-:W-:Y:S01]  /*250f0*/  ISETP.NE.AND P1, PT, R4, RZ, PT ;  /* 0x000000ff0400720c */ /* 0x000fe20003f25270 */
[----:B--2---:R-:W-:-:S04]  /*25100*/  IMAD R5, R5, 0x8, R7 ;  /* 0x0000000805057824 */ /* 0x004fc800078e0207 */
[----:B------:R-:W0:Y:S02]  /*25110*/  SYNCS.PHASECHK.TRANS64.TRYWAIT P0, [R5+URZ+0x334a0], R9 ;  /* 0x0334a009050075a7 */ /* 0x000e24000800017f */
[----:B0-----:R-:W-:Y:S06]  /*25120*/  @!P0 BRA `(.L_x_3587) ;  /* 0x0000008800c48947 */ /* 0x001fec0003800000 */
.L_x_3795:
[----:B------:R-:W-:Y:S05]  /*25130*/  BSYNC B2 ;  /* 0x0000000000027941 */ /* 0x000fea0003800000 */
.L_x_3586:
        /* <DEDUP_REMOVED lines=9> */
.L_x_3589:
[----:B------:R-:W-:Y:S05]  /*251d0*/  BSYNC B2 ;  /* 0x0000000000027941 */ /* 0x000fea0003800000 */
.L_x_3588:
        /* <DEDUP_REMOVED lines=11> */
[----:B--2---:R-:W-:Y:S01]  /*25290*/  IMAD R7, R3, 0x7800, R6 ;  /* 0x0000780003077824 */ /* 0x004fe200078e0206 */
[----:B------:R-:W-:-:S03]  /*252a0*/  IADD3 R3, R5, 0x33490, RZ ;  /* 0x0003349005037810 */ /* 0x000fc60007ffe0ff */
[----:B------:R-:W-:-:S07]  /*252b0*/  VIADD R6, R7, 0x24200 ;  /* 0x0002420007067836 */ /* 0x000fce0000000000 */
.L_x_3590:
        /* <DEDUP_REMOVED lines=16> */
.L_x_3591:
        /* <DEDUP_REMOVED lines=16> */
.L_x_3592:
        /* <DEDUP_REMOVED lines=13> */
.L_x_3796:
[----:B------:R-:W-:Y:S05]  /*25590*/  BSYNC B2 ;  /* 0x0000000000027941 */ /* 0x000fea0003800000 */
.L_x_3593:
[----:B------:R-:W-:Y:S01]  /*255a0*/  BSSY B2, `(.L_x_3595) ;  /* 0x000000b000027945 */ /* 0x000fe20003800000 */
[----:B------:R-:W-:Y:S02]  /*255b0*/  IMAD.MOV.U32 R12, RZ, RZ, 0x0 ;  /* 0x00000000ff0c7424 */ /* 0x000fe400078e00ff */
[----:B------:R-:W-:Y:S01]  /*255c0*/  IMAD.MOV.U32 R13, RZ, RZ, 0x12f00000 ;  /* 0x12f00000ff0d7424 */ /* 0x000fe200078e00ff */
[----:B------:R-:W-:Y:S06]  /*255d0*/  @P1 BRA `(.L_x_3596) ;  /* 0x00000000001c1947 */ /* 0x000fec0003800000 */
[----:B------:R-:W2:Y:S02]  /*255e0*/  S2R R3, SR_TID.X ;  /* 0x0000000000037919 */ /* 0x000ea40000002100 */
[----:B--2---:R-:W-:Y:S01]  /*255f0*/  LOP3.LUT R6, R3, 0x1f, RZ, 0xc0, !PT ;  /* 0x0000001f03067812 */ /* 0x004fe200078ec0ff */
[----:B------:R-:W-:-:S03]  /*25600*/  IMAD.MOV.U32 R3, RZ, RZ, 0x7800 ;  /* 0x00007800ff037424 */ /* 0x000fc600078e00ff */
[----:B------:R-:W-:Y:S01]  /*25610*/  ISETP.NE.AND P0, PT, R6, RZ, PT ;  /* 0x000000ff0600720c */ /* 0x000fe20003f05270 */
[----:B------:R2:W-:-:S12]  /*25620*/  SYNCS.ARRIVE.TRANS64 RZ, [R5+URZ+0x334b0], R3 ;  /* 0x0334b00305ff79a7 */ /* 0x0005d8000800003f */
[----:B--2---:R-:W-:Y:S05]  /*25630*/  @!P0 BRA `(.L_x_3596) ;  /* 0x0000000000048947 */ /* 0x004fea0003800000 */
[----:B------:R-:W-:Y:S01]  /*25640*/  BPT.TRAP 0x1 ;  /* 0x000000040000795c */ /* 0x000fe20000300000 */
.L_x_3596:
[----:B------:R-:W-:Y:S05]  /*25650*/  BSYNC B2 ;  /* 0x0000000000027941 */ /* 0x000fea0003800000 */
.L_x_3595:
[----:B------:R-:W-:Y:S01]  /*25660*/  R2UR UR10, R15 ;  /* 0x000000000f0a72ca */ /* 0x000fe200000e0000 */
[----:B------:R-:W-:Y:S01]  /*25670*/  UIADD3 UR4, UP0, UR40, 0x670, URZ ;  /* 0x0000067028047890 */ /* 0x000fe2000ff1e03f */
[----:B------:R-:W-:Y:S01]  /*25680*/  R2UR UR6, R12 ;  /* 0x000000000c0672ca */ /* 0x000fe200000e0000 */
[----:B01----:R-:W-:Y:S01]  /*25690*/  VIADD R5, R5, 0x334b0 ;  /* 0x000334b005057836 */ /* 0x003fe20000000000 */
[----:B------:R-:W-:Y:S01]  /*256a0*/  R2UR UR7, R13 ;  /* 0x000000000d0772ca */ /* 0x000fe200000e0000 */
[----:B------:R-:W-:Y:S01]  /*256b0*/  UIADD3.X UR5, URZ, UR41, URZ, UP0, !UPT ;  /* 0x000000293f057290 */ /* 0x000fe200087fe43f */
[----:B------:R-:W-:Y:S02]  /*256c0*/  PLOP3.LUT P0, PT, PT, PT, PT, 0x80, 0x0 ;  /* 0x000000000000781c */ /* 0x000fe40003f0f070 */
[----:B------:R-:W-:-:S11]  /*256d0*/  IADD3 R3, R7, 0xf200, RZ ;  /* 0x0000f20007037810 */ /* 0x000fd60007ffe0ff */
.L_x_3597:
        /* <DEDUP_REMOVED lines=15> */
.L_x_3598:
        /* <DEDUP_REMOVED lines=15> */
.L_x_3599:
        /* <DEDUP_REMOVED lines=10> */
.L_x_3585:
[----:B------:R-:W-:Y:S05]  /*25960*/  BSYNC B1 ;  /* 0x0000000000017941 */ /* 0x000fea0003800000 */
.L_x_3584:
[----:B0-----:R-:W2:Y:S04]  /*25970*/  LDL.LU R3, [R1+0x1c] ;  /* 0x00001c0001037983 */ /* 0x001ea80000300800 */
[----:B------:R-:W3:Y:S01]  /*25980*/  LDL.LU R6, [R1+0x24] ;  /* 0x0000240001067983 */ /* 0x000ee20000300800 */
[----:B------:R-:W-:Y:S01]  /*25990*/  VIADD R8, R8, 0xfffffffe ;  /* 0xfffffffe08087836 */ /* 0x000fe20000000000 */
[----:B------:R-:W-:-:S04]  /*259a0*/  PLOP3.LUT P0, PT, PT, PT, PT, 0x8, 0x0 ;  /* 0x000000000000781c */ /* 0x000fc80003f0e170 */
[----:B------:R-:W-:Y:S01]  /*259b0*/  ISETP.GE.AND P2, PT, R8, R2, PT ;  /* 0x000000020800720c */ /* 0x000fe20003f46270 */
[----:B--2---:R-:W-:-:S05]  /*259c0*/  VIADD R3, R3, 0x1 ;  /* 0x0000000103037836 */ /* 0x004fca0000000000 */
[----:B------:R-:W-:-:S04]  /*259d0*/  ISETP.NE.AND P1, PT, R3, 0x2, PT ;  /* 0x000000020300780c */ /* 0x000fc80003f25270 */
[----:B------:R-:W-:Y:S02]  /*259e0*/  SEL R4, RZ, 0x1, P1 ;  /* 0x00000001ff047807 */ /* 0x000fe40000800000 */
[----:B------:R-:W-:Y:S02]  /*259f0*/  SEL R3, R3, RZ, P1 ;  /* 0x000000ff03037207 */ /* 0x000fe40000800000 */
[----:B---3--:R-:W-:-:S03]  /*25a00*/  LOP3.LUT R6, R6, R4, RZ, 0x3c, !PT ;  /* 0x0000000406067212 */ /* 0x008fc600078e3cff */
[----:B------:R0:W-:Y:S04]  /*25a10*/  STL [R1+0x1c], R3 ;  /* 0x00001c0301007387 */ /* 0x0001e80000100800 */
[----:B------:R0:W-:Y:S01]  /*25a20*/  STL [R1+0x24], R6 ;  /* 0x0000240601007387 */ /* 0x0001e20000100800 */
[----:B------:R-:W-:Y:S05]  /*25a30*/  @!P2 BRA `(.L_x_3578) ;  /* 0x000000080074a947 */ /* 0x000fea0003800000 */
.L_x_3616:
        /* <DEDUP_REMOVED lines=9> */
[----:B------:R-:W-:Y:S02]  /*25ad0*/  ISETP.NE.AND P2, PT, R3, RZ, PT ;  /* 0x000000ff0300720c */ /* 0x000fe40003f45270 */
[----:B--2---:R-:W-:Y:S02]  /*25ae0*/  LEA R7, R5, R6, 0x3 ;  /* 0x0000000605077211 */ /* 0x004fe400078e18ff */
[----:B---3--:R-:W-:-:S04]  /*25af0*/  SHF.L.U32 R6, R4, 0x1f, RZ ;  /* 0x0000001f04067819 */ /* 0x008fc800000006ff */
[----:B------:R-:W0:Y:S02]  /*25b00*/  SYNCS.PHASECHK.TRANS64.TRYWAIT P1, [R7+URZ+0x334a0], R6 ;  /* 0x0334a006070075a7 */ /* 0x000e24000802017f */
[----:B0-----:R-:W-:Y:S05]  /*25b10*/  @!P1 BRA `(.L_x_3603) ;  /* 0x0000008000709947 */ /* 0x001fea0003800000 */
.L_x_3797:
[----:B------:R-:W-:Y:S05]  /*25b20*/  BSYNC B2 ;  /* 0x0000000000027941 */ /* 0x000fea0003800000 */
.L_x_3602:
        /* <DEDUP_REMOVED lines=9> */
.L_x_3605:
[----:B------:R-:W-:Y:S05]  /*25bc0*/  BSYNC B2 ;  /* 0x0000000000027941 */ /* 0x000fea0003800000 */
.L_x_3604:
        /* <DEDUP_REMOVED lines=13> */
.L_x_3606:
        /* <DEDUP_REMOVED lines=16> */
.L_x_3607:
        /* <DEDUP_REMOVED lines=16> */
.L_x_3608:
        /* <DEDUP_REMOVED lines=13> */
.L_x_3798:
[----:B------:R-:W-:Y:S05]  /*25f70*/  BSYNC B2 ;  /* 0x0000000000027941 */ /* 0x000fea0003800000 */
.L_x_3609:
        /* <DEDUP_REMOVED lines=11> */
.L_x_3612:
[----:B------:R-:W-:Y:S05]  /*26030*/  BSYNC B2 ;  /* 0x0000000000027941 */ /* 0x000fea0003800000 */
.L_x_3611:
        /* <DEDUP_REMOVED lines=8> */
.L_x_3613:
        /* <DEDUP_REMOVED lines=15> */
.L_x_3614:
        /* <DEDUP_REMOVED lines=15> */
.L_x_3615:
        /* <DEDUP_REMOVED lines=10> */
.L_x_3601:
[----:B------:R-:W-:Y:S05]  /*26340*/  BSYNC B1 ;  /* 0x0000000000017941 */ /* 0x000fea0003800000 */
.L_x_3600:
        /* <DEDUP_REMOVED lines=12> */
.L_x_3578:
[----:B------:R-:W-:Y:S05]  /*26410*/  BSYNC B0 ;  /* 0x0000000000007941 */ /* 0x000fea0003800000 */
.L_x_3577:
        /* <DEDUP_REMOVED lines=20> */
[----:B0-----:R-:W-:Y:S01]  /*26560*/  IADD3 R16, R0, UR38, R3 ;  /* 0x0000002600107c10 */ /* 0x001fe2000fffe003 */
[----:B------:R-:W-:Y:S06]  /*26570*/  BRA `(.L_x_3618) ;  /* 0x0000004000b87947 */ /* 0x000fec0003800000 */
.L_x_3617:
        /* <DEDUP_REMOVED lines=13> */
[----:B------:R-:W-:Y:S01]  /*26650*/  MOV R8, 0x70 ;  /* 0x0000007000087802 */ /* 0x000fe20000000f00 */
[----:B------:R-:W-:Y:S02]  /*26660*/  IMAD.U32 R7, RZ, RZ, UR9 ;  /* 0x00000009ff077e24 */ /* 0x000fe4000f8e00ff */
[----:B------:R-:W-:-:S02]  /*26670*/  IMAD.U32 R10, RZ, RZ, UR4 ;  /* 0x00000004ff0a7e24 */ /* 0x000fc4000f8e00ff */
[----:B------:R-:W-:Y:S02]  /*26680*/  IMAD.U32 R11, RZ, RZ, UR5 ;  /* 0x00000005ff0b7e24 */ /* 0x000fe4000f8e00ff */
[----:B------:R-:W-:Y:S02]  /*26690*/  IMAD.MOV.U32 R12, RZ, RZ, 0x1 ;  /* 0x00000001ff0c7424 */ /* 0x000fe400078e00ff */
[----:B------:R-:W-:-:S07]  /*266a0*/  IMAD.MOV.U32 R13, RZ, RZ, RZ ;  /* 0x000000ffff0d7224 */ /* 0x000fce00078e00ff */
[----:B------:R-:W-:-:S07]  /*266b0*/  LEPC R20, `(.L_x_3620) ;  /* 0x000000001014794e */ /* 0x000fce0000000000 */
[----:B0-----:R-:W-:Y:S05]  /*266c0*/  CALL.ABS.NOINC R2 ;  /* 0x0000000002007343 */ /* 0x001fea0003c00000 */
.L_x_3620:
[----:B------:R-:W-:Y:S05]  /*266d0*/  BSYNC B6 ;  /* 0x0000000000067941 */ /* 0x000fea0003800000 */
.L_x_3619:
        /* <DEDUP_REMOVED lines=25> */
.L_x_3622:
[----:B------:R-:W-:Y:S05]  /*26870*/  BSYNC B6 ;  /* 0x0000000000067941 */ /* 0x000fea0003800000 */
.L_x_3621:
        /* <DEDUP_REMOVED lines=22> */
.L_x_3624:
[----:B------:R-:W-:Y:S05]  /*269e0*/  BSYNC B6 ;  /* 0x0000000000067941 */ /* 0x000fea0003800000 */
.L_x_3623:
        /* <DEDUP_REMOVED lines=20> */
.L_x_3626:
[----:B------:R-:W-:Y:S05]  /*26b30*/  BSYNC B6 ;  /* 0x0000000000067941 */ /* 0x000fea0003800000 */
.L_x_3625:
        /* <DEDUP_REMOVED lines=23> */
.L_x_3801:
        /* <DEDUP_REMOVED lines=11> */
.L_x_3804:
[----:B------:R-:W-:Y:S05]  /*26d60*/  @!P6 BRA `(.L_x_3628) ;  /* 0x0000000400b8e947 */ /* 0x000fea0003800000 */
[----:B0-----:R-:W2:Y:S01]  /*26d70*/  LDL R0, [R1+0x50] ;  /* 0x0000500001007983 */ /* 0x001ea20000100800 */
[----:B------:R-:W-:-:S04]  /*26d80*/  ISETP.NE.U32.AND P0, PT, R2, RZ, PT ;  /* 0x000000ff0200720c */ /* 0x000fc80003f05070 */
[----:B------:R-:W-:Y:S01]  /*26d90*/  ISETP.NE.AND.EX P0, PT, R3, RZ, PT, P0 ;  /* 0x000000ff0300720c */ /* 0x000fe20003f05300 */
[----:B--2---:R-:W-:-:S12]  /*26da0*/  VIADD R0, R0, 0xffffffff ;  /* 0xffffffff00007836 */ /* 0x004fd80000000000 */
        /* <DEDUP_REMOVED lines=13> */
[----:B------:R-:W-:-:S03]  /*26e80*/  IMAD.WIDE.U32 R4, R8, UR4, R4 ;  /* 0x0000000408047c25 */ /* 0x000fc6000f8e0004 */
[----:B------:R-:W-:Y:S02]  /*26e90*/  LEA R2, P0, R4, R2, 0x2 ;  /* 0x0000000204027211 */ /* 0x000fe400078010ff */
[----:B------:R-:W-:-:S04]  /*26ea0*/  IADD3 R5, R5, R6, RZ ;  /* 0x0000000605057210 */ /* 0x000fc80007ffe0ff */
[----:B------:R-:W-:-:S05]  /*26eb0*/  LEA.HI.X R3, R4, R3, R5, 0x2, P0 ;  /* 0x0000000304037211 */ /* 0x000fca00000f1405 */
[----:B------:R-:W2:Y:S04]  /*26ec0*/  LDG.E R2, desc[UR54][R2.64] ;  /* 0x0000003602027981 */ /* 0x000ea8000c1e1900 */
[----:B--2---:R0:W-:Y:S02]  /*26ed0*/  STL [R1], R2 ;  /* 0x0000000201007387 */ /* 0x0041e40000100800 */
.L_x_3630:
        /* <DEDUP_REMOVED lines=10> */
.L_x_3805:
        /* <DEDUP_REMOVED lines=8> */
.L_x_3632:
        /* <DEDUP_REMOVED lines=19> */
[----:B------:R-:W-:Y:S02]  /*27130*/  UIADD3 UR14, UR15, 0x11a00, URZ ;  /* 0x00011a000f0e7890 */ /* 0x000fe4000fffe03f */
[----:B------:R-:W-:-:S05]  /*27140*/  UIADD3 UR15, UR15, 0x14200, URZ ;  /* 0x000142000f0f7890 */ /* 0x000fca000fffe03f */
[----:B------:R1:W-:Y:S02]  /*27150*/  UTMALDG.4D [UR8], [UR4], desc[UR6] ;  /* 0x00000608040075b4 */ /* 0x0003e40008019000 */
[----:B-1----:R-:W-:Y:S01]  /*27160*/  UMOV UR8, UR14 ;  /* 0x0000000e00087c82 */ /* 0x002fe20008000000 */
[----:B------:R-:W-:Y:S01]  /*27170*/  UMOV UR10, UR16 ;  /* 0x00000010000a7c82 */ /* 0x000fe20008000000 */
[----:B------:R-:W-:Y:S01]  /*27180*/  UMOV UR14, 0x80 ;  /* 0x00000080000e7882 */ /* 0x000fe20000000000 */
[----:B------:R1:W-:Y:S02]  /*27190*/  UTMALDG.4D [UR8], [UR4], desc[UR6] ;  /* 0x00000608040075b4 */ /* 0x0003e40008019000 */
[----:B-1----:R-:W-:Y:S01]  /*271a0*/  UMOV UR8, UR15 ;  /* 0x0000000f00087c82 */ /* 0x002fe20008000000 */
[----:B------:R-:W-:Y:S02]  /*271b0*/  UMOV UR10, UR14 ;  /* 0x0000000e000a7c82 */ /* 0x000fe40008000000 */
[----:B------:R1:W-:Y:S01]  /*271c0*/  UTMALDG.4D [UR8], [UR4], desc[UR6] ;  /* 0x00000608040075b4 */ /* 0x0003e20008019000 */
[----:B------:R-:W2:Y:S02]  /*271d0*/  SYNCS.PHASECHK.TRANS64.TRYWAIT P0, [R2+URZ+0x33440], R4 ;  /* 0x03344004020075a7 */ /* 0x000ea4000800017f */
[----:B-12---:R-:W-:Y:S05]  /*271e0*/  @!P0 BRA `(.L_x_3633) ;  /* 0x0000006c004c8947 */ /* 0x006fea0003800000 */
.L_x_3806:
        /* <DEDUP_REMOVED lines=8> */
.L_x_3634:
[----:B------:R-:W2:Y:S04]  /*27270*/  LDL R5, [R1] ;  /* 0x0000000001057983 */ /* 0x000ea80000100800 */
[----:B01----:R-:W3:Y:S01]  /*27280*/  LDL.LU R4, [R1+0x14] ;  /* 0x0000140001047983 */ /* 0x003ee20000300800 */
[----:B------:R-:W-:Y:S01]  /*27290*/  R2UR UR15, R3 ;  /* 0x00000000030f72ca */ /* 0x000fe200000e0000 */
[----:B------:R-:W-:Y:S01]  /*272a0*/  UIADD3 UR4, UP0, UR40, 0x370, URZ ;  /* 0x0000037028047890 */ /* 0x000fe2000ff1e03f */
[----:B------:R-:W-:Y:S01]  /*272b0*/  R2UR UR9, R2 ;  /* 0x00000000020972ca */ /* 0x000fe200000e0000 */
[----:B------:R-:W-:Y:S01]  /*272c0*/  UMOV UR10, URZ ;  /* 0x0000003f000a7c82 */ /* 0x000fe20008000000 */
[----:B------:R-:W-:Y:S01]  /*272d0*/  R2UR UR11, R0 ;  /* 0x00000000000b72ca */ /* 0x000fe200000e0000 */
[----:B------:R-:W-:Y:S01]  /*272e0*/  UIADD3.X UR5, URZ, UR41, URZ, UP0, !UPT ;  /* 0x000000293f057290 */ /* 0x000fe200087fe43f */
[----:B------:R-:W-:Y:S01]  /*272f0*/  R2UR UR12, R18 ;  /* 0x00000000120c72ca */ /* 0x000fe200000e0000 */
[----:B------:R-:W-:Y:S01]  /*27300*/  UMOV UR6, 0x0 ;  /* 0x0000000000067882 */ /* 0x000fe20000000000 */
[----:B------:R-:W-:Y:S01]  /*27310*/  PLOP3.LUT P0, PT, PT, PT, PT, 0x80, 0x0 ;  /* 0x000000000000781c */ /* 0x000fe20003f0f070 */
[----:B------:R-:W-:Y:S01]  /*27320*/  UMOV UR7, 0x14f00000 ;  /* 0x14f0000000077882 */ /* 0x000fe20000000000 */
[----:B------:R-:W-:-:S03]  /*27330*/  UMOV UR16, 0x40 ;  /* 0x0000004000107882 */ /* 0x000fc60000000000 */
[----:B------:R-:W-:Y:S02]  /*27340*/  UIADD3 UR8, UR15, 0x24200, URZ ;  /* 0x000242000f087890 */ /* 0x000fe4000fffe03f */
        /* <DEDUP_REMOVED lines=9> */
[----:B------:R-:W-:Y:S01]  /*273e0*/  UMOV UR10, UR16 ;  /* 0x00000010000a7c82 */ /* 0x000fe20008000000 */
[----:B------:R-:W-:Y:S01]  /*273f0*/  UMOV UR14, 0x80 ;  /* 0x00000080000e7882 */ /* 0x000fe20000000000 */
[----:B------:R0:W-:Y:S02]  /*27400*/  UTMALDG.4D [UR8], [UR4], desc[UR6] ;  /* 0x00000608040075b4 */ /* 0x0001e40008019000 */
[----:B0-----:R-:W-:Y:S01]  /*27410*/  UMOV UR8, UR15 ;  /* 0x0000000f00087c82 */ /* 0x001fe20008000000 */
[----:B------:R-:W-:Y:S02]  /*27420*/  UMOV UR10, UR14 ;  /* 0x0000000e000a7c82 */ /* 0x000fe40008000000 */
[----:B------:R2:W-:Y:S02]  /*27430*/  UTMALDG.4D [UR8], [UR4], desc[UR6] ;  /* 0x00000608040075b4 */ /* 0x0005e40008019000 */
[----:B--2---:R-:W-:Y:S01]  /*27440*/  NOP ;  /* 0x0000000000007918 */ /* 0x004fe20000000000 */
.L_x_3628:
[----:B------:R-:W2:Y:S04]  /*27450*/  LDL R2, [R1+0x4] ;  /* 0x0000040001027983 */ /* 0x000ea80000100800 */
[----:B------:R-:W3:Y:S04]  /*27460*/  LDL.LU R3, [R1+0x3c] ;  /* 0x00003c0001037983 */ /* 0x000ee80000300800 */
        /* <DEDUP_REMOVED lines=8> */
[----:B------:R-:W-:Y:S01]  /*274f0*/  ISETP.NE.AND.EX P0, PT, RZ, UR7, PT, P0 ;  /* 0x00000007ff007c0c */ /* 0x000fe2000bf05300 */
[----:B--2---:R-:W-:Y:S01]  /*27500*/  VIADD R2, R2, 0x1e200 ;  /* 0x0001e20002027836 */ /* 0x004fe20000000000 */
[----:B---3--:R-:W-:-:S04]  /*27510*/  SHF.R.S32.HI R0, RZ, 0x1f, R3 ;  /* 0x0000001fff007819 */ /* 0x008fc80000011403 */
        /* <DEDUP_REMOVED lines=9> */
[----:B0-----:R-:W-:Y:S02]  /*275b0*/  IADD3 R2, R3, R0, RZ ;  /* 0x0000000003027210 */ /* 0x001fe40007ffe0ff */
        /* <DEDUP_REMOVED lines=11> */
[----:B------:R-:W-:Y:S02]  /*27670*/  IMAD.U32 R5, RZ, RZ, UR5 ;  /* 0x00000005ff057e24 */ /* 0x000fe4000f8e00ff */
[----:B------:R-:W-:Y:S02]  /*27680*/  IMAD.U32 R6, RZ, RZ, UR6 ;  /* 0x00000006ff067e24 */ /* 0x000fe4000f8e00ff */
[----:B------:R-:W-:-:S02]  /*27690*/  IMAD.U32 R7, RZ, RZ, UR7 ;  /* 0x00000007ff077e24 */ /* 0x000fc4000f8e00ff */
[----:B------:R-:W-:Y:S02]  /*276a0*/  IMAD.U32 R11, RZ, RZ, UR9 ;  /* 0x00000009ff0b7e24 */ /* 0x000fe4000f8e00ff */
[----:B-1----:R-:W-:Y:S02]  /*276b0*/  IMAD.MOV.U32 R8, RZ, RZ, 0x70 ;  /* 0x00000070ff087424 */ /* 0x002fe400078e00ff */
[----:B------:R-:W-:Y:S02]  /*276c0*/  IMAD.MOV.U32 R12, RZ, RZ, 0x1 ;  /* 0x00000001ff0c7424 */ /* 0x000fe400078e00ff */
[----:B------:R-:W-:-:S07]  /*276d0*/  IMAD.MOV.U32 R13, RZ, RZ, RZ ;  /* 0x000000ffff0d7224 */ /* 0x000fce00078e00ff */
[----:B------:R-:W-:-:S07]  /*276e0*/  LEPC R20, `(.L_x_3636) ;  /* 0x000000001014794e */ /* 0x000fce0000000000 */
[----:B0-----:R-:W-:Y:S05]  /*276f0*/  CALL.ABS.NOINC R2 ;  /* 0x0000000002007343 */ /* 0x001fea0003c00000 */
.L_x_3636:
[----:B------:R-:W-:Y:S05]  /*27700*/  BSYNC B6 ;  /* 0x0000000000067941 */ /* 0x000fea0003800000 */
.L_x_3635:
[----:B--2---:R-:W2:Y:S01]  /*27710*/  LDL.LU R4, [R1+0x3c] ;  /* 0x00003c0001047983 */ /* 0x004ea20000300800 */
[----:B------:R-:W0:Y:S01]  /*27720*/  LDC R7, c[0x0][0x448] ;  /* 0x00011200ff077b82 */ /* 0x000e220000000800 */
[----:B------:R-:W-:Y:S01]  /*27730*/  ULDC.64 UR4, c[0x0][0x2d8] ;  /* 0x0000b60000047ab9 */ /* 0x000fe20000000a00 */
[----:B------:R-:W-:Y:S01]  /*27740*/  IMAD.SHL.U32 R17, R17, 0x80, RZ ;  /* 0x0000008011117824 */ /* 0x000fe200078e00ff */
[----:B------:R-:W2:Y:S01]  /*27750*/  LDL.LU.64 R2, [R1+0x40] ;  /* 0x0000400001027983 */ /* 0x000ea20000300a00 */
[----:B------:R-:W-:-:S03]  /*27760*/  ULDC.64 UR6, c[0x0][0x280] ;  /* 0x0000a00000067ab9 */ /* 0x000fc60000000a00 */
[----:B------:R-:W3:Y:S04]  /*27770*/  LDL.LU R0, [R1+0x48] ;  /* 0x0000480001007983 */ /* 0x000ee80000300800 */
[----:B------:R-:W4:Y:S04]  /*27780*/  LDL.LU R6, [R1+0x5c] ;  /* 0x00005c0001067983 */ /* 0x000f280000300800 */
[----:B------:R-:W4:Y:S01]  /*27790*/  LDL.LU R5, [R1+0x34] ;  /* 0x0000340001057983 */ /* 0x000f220000300800 */
[----:B------:R-:W0:Y:S01]  /*277a0*/  S2R R10, SR_TID.X ;  /* 0x00000000000a7919 */ /* 0x000e220000002100 */
[----:B-1----:R-:W1:Y:S01]  /*277b0*/  S2R R8, SR_TID.X ;  /* 0x0000000000087919 */ /* 0x002e620000002100 */
[----:B0-----:R-:W-:Y:S01]  /*277c0*/  ISETP.NE.AND P0, PT, R7, 0x1, PT ;  /* 0x000000010700780c */ /* 0x001fe20003f05270 */
[----:B------:R-:W-:-:S02]  /*277d0*/  IMAD.SHL.U32 R10, R10, 0x10, RZ ;  /* 0x000000100a0a7824 */ /* 0x000fc400078e00ff */
[----:B-1----:R-:W-:-:S03]  /*277e0*/  IMAD.SHL.U32 R9, R8, 0x10, RZ ;  /* 0x0000001008097824 */ /* 0x002fc600078e00ff */
[----:B------:R-:W-:-:S04]  /*277f0*/  LOP3.LUT R10, R10, 0x30, RZ, 0xc0, !PT ;  /* 0x000000300a0a7812 */ /* 0x000fc800078ec0ff */
[C---:B------:R-:W-:Y:S02]  /*27800*/  LOP3.LUT R11, R10.reuse, 0x40, RZ, 0xfc, !PT ;  /* 0x000000400a0b7812 */ /* 0x040fe400078efcff */
[----:B------:R-:W-:Y:S02]  /*27810*/  LOP3.LUT R10, R10, 0x80, RZ, 0xfc, !PT ;  /* 0x000000800a0a7812 */ /* 0x000fe400078efcff */
[----:B------:R-:W-:Y:S02]  /*27820*/  LOP3.LUT R9, R9, 0x30, RZ, 0xc0, !PT ;  /* 0x0000003009097812 */ /* 0x000fe400078ec0ff */
[----:B--2---:R-:W-:Y:S02]  /*27830*/  MOV R3, R4 ;  /* 0x0000000400037202 */ /* 0x004fe40000000f00 */
[----:B------:R-:W0:Y:S01]  /*27840*/  S2R R4, SR_TID.X ;  /* 0x0000000000047919 */ /* 0x000e220000002100 */
[----:B---3--:R-:W-:Y:S02]  /*27850*/  IMAD R0, R0, UR4, RZ ;  /* 0x0000000400007c24 */ /* 0x008fe4000f8e02ff */
[----:B------:R-:W-:-:S04]  /*27860*/  IMAD.WIDE.U32 R2, R18, UR4, R2 ;  /* 0x0000000412027c25 */ /* 0x000fc8000f8e0002 */
[----:B------:R-:W-:Y:S01]  /*27870*/  IMAD R0, R18, UR5, R0 ;  /* 0x0000000512007c24 */ /* 0x000fe2000f8e0200 */
[----:B------:R-:W-:-:S03]  /*27880*/  ULDC.64 UR4, c[0x0][0x2e0] ;  /* 0x0000b80000047ab9 */ /* 0x000fc60000000a00 */
[----:B------:R-:W-:Y:S02]  /*27890*/  IMAD.IADD R3, R3, 0x1, R0 ;  /* 0x0000000103037824 */ /* 0x000fe400078e0200 */
[----:B----4-:R-:W-:Y:S02]  /*278a0*/  IMAD R0, R6, UR4, RZ ;  /* 0x0000000406007c24 */ /* 0x010fe4000f8e02ff */
[C---:B------:R-:W-:Y:S01]  /*278b0*/  IMAD.WIDE.U32 R2, R5.reuse, UR4, R2 ;  /* 0x0000000405027c25 */ /* 0x040fe2000f8e0002 */
[----:B------:R-:W1:Y:S03]  /*278c0*/  @P0 LDC R6, c[0x0][0x450] ;  /* 0x00011400ff060b82 */ /* 0x000e660000000800 */
[----:B------:R-:W-:Y:S01]  /*278d0*/  IMAD R0, R5, UR5, R0 ;  /* 0x0000000505007c24 */ /* 0x000fe2000f8e0200 */
[----:B------:R-:W-:-:S03]  /*278e0*/  ULDC.64 UR4, c[0x0][0x2d0] ;  /* 0x0000b40000047ab9 */ /* 0x000fc60000000a00 */
[----:B------:R-:W-:Y:S01]  /*278f0*/  IMAD.IADD R3, R3, 0x1, R0 ;  /* 0x0000000103037824 */ /* 0x000fe200078e0200 */
[C---:B0-----:R-:W-:Y:S01]  /*27900*/  LOP3.LUT R5, R4.reuse, 0x7f, RZ, 0xc0, !PT ;  /* 0x0000007f04057812 */ /* 0x041fe200078ec0ff */
[----:B------:R-:W-:-:S03]  /*27910*/  IMAD.SHL.U32 R4, R4, 0x20, RZ ;  /* 0x0000002004047824 */ /* 0x000fc600078e00ff */
[----:B------:R-:W-:-:S04]  /*27920*/  SHF.R.U32.HI R5, RZ, 0x2, R5 ;  /* 0x00000002ff057819 */ /* 0x000fc80000011605 */
[----:B------:R-:W-:Y:S02]  /*27930*/  LOP3.LUT R4, R5, 0x60, R4, 0xf8, !PT ;  /* 0x0000006005047812 */ /* 0x000fe400078ef804 */
[----:B------:R-:W0:Y:S02]  /*27940*/  @P0 LDC R5, c[0x0][0x44c] ;  /* 0x00011300ff050b82 */ /* 0x000e240000000800 */
[----:B------:R-:W-:-:S04]  /*27950*/  LOP3.LUT R0, R4, R17, RZ, 0xfc, !PT ;  /* 0x0000001104007212 */ /* 0x000fc800078efcff */
[----:B------:R-:W-:Y:S01]  /*27960*/  MOV R4, R0 ;  /* 0x0000000000047202 */ /* 0x000fe20000000f00 */
        /* <DEDUP_REMOVED lines=16> */
[----:B------:R-:W-:Y:S02]  /*27a70*/  LOP3.LUT R10, R8, 0x7f, RZ, 0xc0, !PT ;  /* 0x0000007f080a7812 */ /* 0x000fe400078ec0ff */
[----:B------:R0:W5:Y:S01]  /*27a80*/  LDL R8, [R1+0x38] ;  /* 0x0000380001087983 */ /* 0x0001620000100800 */
[----:B------:R-:W-:Y:S02]  /*27a90*/  IADD3 R4, P3, R2, UR6, RZ ;  /* 0x0000000602047c10 */ /* 0x000fe4000ff7e0ff */
[----:B------:R-:W-:-:S02]  /*27aa0*/  ISETP.GE.AND P0, PT, R9, UR4, PT ;  /* 0x0000000409007c0c */ /* 0x000fc4000bf06270 */
[----:B------:R-:W-:Y:S01]  /*27ab0*/  ISETP.GE.AND P1, PT, R11, UR4, PT ;  /* 0x000000040b007c0c */ /* 0x000fe2000bf26270 */
[----:B------:R-:W-:Y:S01]  /*27ac0*/  UMOV UR4, 0xffffffff ;  /* 0xffffffff00047882 */ /* 0x000fe20000000000 */
[----:B------:R-:W-:Y:S02]  /*27ad0*/  IADD3.X R3, R3, UR7, R0, P3, !PT ;  /* 0x0000000703037c10 */ /* 0x000fe40009ffe400 */
[----:B------:R-:W-:Y:S01]  /*27ae0*/  SHF.R.U32.HI R10, RZ, 0x2, R10 ;  /* 0x00000002ff0a7819 */ /* 0x000fe2000001160a */
[----:B0-----:R-:W-:Y:S08]  /*27af0*/  BRA.DIV UR4, `(.L_x_3637) ;  /* 0x00000066041c7947 */ /* 0x001ff0000b800000 */
[----:B------:R-:W2:Y:S01]  /*27b00*/  LDL.LU R6, [R1+0x54] ;  /* 0x0000540001067983 */ /* 0x000ea20000300800 */
[----:B------:R-:W-:-:S05]  /*27b10*/  IADD3 R0, R10, R17, RZ ;  /* 0x000000110a007210 */ /* 0x000fca0007ffe0ff */
[----:B------:R-:W-:Y:S02]  /*27b20*/  VIADD R5, R0, 0x20 ;  /* 0x0000002000057836 */ /* 0x000fe40000000000 */
[----:B--2---:R-:W-:Y:S02]  /*27b30*/  IMAD R2, R6, R7, RZ ;  /* 0x0000000706027224 */ /* 0x004fe400078e02ff */
[----:B------:R-:W0:Y:S03]  /*27b40*/  SHFL.IDX PT, R7, R4, RZ, 0x1c1f ;  /* 0x001c1fff04077589 */ /* 0x000e2600000e0000 */
[----:B------:R-:W-:Y:S01]  /*27b50*/  ISETP.GE.AND P4, PT, R0, R2, PT ;  /* 0x000000020000720c */ /* 0x000fe20003f86270 */
[----:B------:R-:W1:-:S12]  /*27b60*/  SHFL.IDX PT, R6, R3, RZ, 0x1c1f ;  /* 0x001c1fff03067589 */ /* 0x000e5800000e0000 */
[----:B0-----:R-:W-:-:S05]  /*27b70*/  @!P4 IADD3 R7, P3, R9, R7, RZ ;  /* 0x000000070907c210 */ /* 0x001fca0007f7e0ff */
[----:B-1----:R-:W-:Y:S01]  /*27b80*/  @!P4 IMAD.X R6, RZ, RZ, R6, P3 ;  /* 0x000000ffff06c224 */ /* 0x002fe200018e0606 */
[----:B------:R-:W-:Y:S02]  /*27b90*/  ISETP.GE.AND P3, PT, R5, R2, PT ;  /* 0x000000020500720c */ /* 0x000fe40003f66270 */
[----:B------:R-:W0:Y:S02]  /*27ba0*/  SHFL.IDX PT, R5, R4, 0x1, 0x1c1f ;  /* 0x003c1f0004057f89 */ /* 0x000e2400000e0000 */
[----:B------:R-:W-:-:S04]  /*27bb0*/  @!P4 LOP3.LUT R7, R7, R6, RZ, 0x3c, !PT ;  /* 0x000000060707c212 */ /* 0x000fc800078e3cff */
[----:B------:R-:W-:-:S04]  /*27bc0*/  @!P4 LOP3.LUT R6, R7, R6, RZ, 0x3c, !PT ;  /* 0x000000060706c212 */ /* 0x000fc800078e3cff */
[----:B------:R-:W-:-:S05]  /*27bd0*/  @!P4 LOP3.LUT R7, R7, R6, RZ, 0x3c, !PT ;  /* 0x000000060707c212 */ /* 0x000fca00078e3cff */
[----:B-----5:R-:W-:Y:S04]  /*27be0*/  @!P4 LDGSTS.E.BYPASS.LTC128B.128 [R8+0x1e200], desc[UR54][R6.64], !P0 ;  /* 0x1e2000000608cfae */ /* 0x020fe8000c101d76 */
[----:B------:R-:W-:Y:S04]  /*27bf0*/  @!P4 LDGSTS.E.BYPASS.LTC128B.128 [R8+0x20200], desc[UR54][R6.64+0x40], !P1 ;  /* 0x202000400608cfae */ /* 0x000fe8000c901d76 */
[----:B------:R1:W-:Y:S01]  /*27c00*/  @!P4 LDGSTS.E.BYPASS.LTC128B.128 [R8+0x22200], desc[UR54][R6.64+0x80], !P2 ;  /* 0x222000800608cfae */ /* 0x0003e2000d101d76 */
[----:B0-----:R-:W-:-:S03]  /*27c10*/  @!P3 IADD3 R5, P4, R9, R5, RZ ;  /* 0x000000050905b210 */ /* 0x001fc60007f9e0ff */
[----:B-1----:R-:W0:Y:S02]  /*27c20*/  SHFL.IDX PT, R6, R3, 0x1, 0x1c1f ;  /* 0x003c1f0003067f89 */ /* 0x002e2400000e0000 */
[----:B0-----:R-:W-:-:S04]  /*27c30*/  @!P3 IMAD.X R6, RZ, RZ, R6, P4 ;  /* 0x000000ffff06b224 */ /* 0x001fc800020e0606 */
[----:B------:R-:W-:Y:S01]  /*27c40*/  @!P3 IMAD.MOV.U32 R7, RZ, RZ, R6 ;  /* 0x000000ffff07b224 */ /* 0x000fe200078e0006 */
[----:B------:R-:W-:Y:S01]  /*27c50*/  @!P3 MOV R6, R5 ;  /* 0x000000050006b202 */ /* 0x000fe20000000f00 */
[----:B------:R-:W-:-:S04]  /*27c60*/  VIADD R5, R0, 0x40 ;  /* 0x0000004000057836 */ /* 0x000fc80000000000 */
[----:B------:R-:W-:Y:S04]  /*27c70*/  @!P3 LDGSTS.E.BYPASS.LTC128B.128 [R8+0x1ea00], desc[UR54][R6.64], !P0 ;  /* 0x1ea000000608bfae */ /* 0x000fe8000c101d76 */
        /* <DEDUP_REMOVED lines=9> */
[----:B------:R1:W2:Y:S04]  /*27d10*/  SHFL.IDX PT, R5, R3, 0x3, 0x1c1f ;  /* 0x007c1f0003057f89 */ /* 0x0002a800000e0000 */
[----:B------:R1:W-:Y:S04]  /*27d20*/  @!P3 LDGSTS.E.BYPASS.LTC128B.128 [R8+0x1f200], desc[UR54][R6.64], !P0 ;  /* 0x1f2000000608bfae */ /* 0x0003e8000c101d76 */
[----:B------:R1:W-:Y:S04]  /*27d30*/  @!P3 LDGSTS.E.BYPASS.LTC128B.128 [R8+0x21200], desc[UR54][R6.64+0x40], !P1 ;  /* 0x212000400608bfae */ /* 0x0003e8000c901d76 */
[----:B------:R1:W-:Y:S04]  /*27d40*/  @!P3 LDGSTS.E.BYPASS.LTC128B.128 [R8+0x23200], desc[UR54][R6.64+0x80], !P2 ;  /* 0x232000800608bfae */ /* 0x0003e8000d101d76 */
[----:B------:R1:W3:Y:S02]  /*27d50*/  SHFL.IDX PT, R3, R4, 0x3, 0x1c1f ;  /* 0x007c1f0004037f89 */ /* 0x0002e400000e0000 */
.L_x_3815:
        /* <DEDUP_REMOVED lines=10> */
[----:B------:R4:W-:Y:S04]  /*27e00*/  LDGSTS.E.BYPASS.LTC128B.128 [R8+0x21a00], desc[UR54][R2.64+0x40], !P1 ;  /* 0x21a0004002087fae */ /* 0x0009e8000c901d76 */
[----:B------:R4:W-:Y:S02]  /*27e10*/  LDGSTS.E.BYPASS.LTC128B.128 [R8+0x23a00], desc[UR54][R2.64+0x80], !P2 ;  /* 0x23a0008002087fae */ /* 0x0009e4000d101d76 */
.L_x_3639:
[----:B------:R-:W-:Y:S05]  /*27e20*/  BSYNC B0 ;  /* 0x0000000000007941 */ /* 0x000fea0003800000 */
.L_x_3638:
[----:B01--4-:R0:W5:Y:S01]  /*27e30*/  LDL R8, [R1+0x4] ;  /* 0x0000040001087983 */ /* 0x0131620000100800 */
[----:B------:R-:W-:Y:S01]  /*27e40*/  PLOP3.LUT P0, PT, PT, PT, PT, 0x80, 0x0 ;  /* 0x000000000000781c */ /* 0x000fe20003f0f070 */
[----:B------:R-:W-:-:S12]  /*27e50*/  NOP ;  /* 0x0000000000007918 */ /* 0x000fd80000000000 */
.L_x_3640:
        /* <DEDUP_REMOVED lines=18> */
[----:B-1-3--:R-:W-:Y:S05]  /*27f80*/  @!P0 BRA `(.L_x_3642) ;  /* 0x00000064005c8947 */ /* 0x00afea0003800000 */
.L_x_3816:
[----:B------:R-:W-:Y:S05]  /*27f90*/  BSYNC B0 ;  /* 0x0000000000007941 */ /* 0x000fea0003800000 */
.L_x_3641:
[----:B-1----:R-:W3:Y:S02]  /*27fa0*/  LDL.LU R2, [R1+0x4c] ;  /* 0x00004c0001027983 */ /* 0x002ee40000300800 */
[----:B---3--:R-:W-:-:S13]  /*27fb0*/  ISETP.GE.AND P0, PT, R2, 0xa1, PT ;  /* 0x000000a10200780c */ /* 0x008fda0003f06270 */
[----:B------:R-:W-:Y:S05]  /*27fc0*/  @!P0 BRA `(.L_x_3643) ;  /* 0x0000001800588947 */ /* 0x000fea0003800000 */
[----:B------:R-:W3:Y:S04]  /*27fd0*/  LDL.LU R2, [R1+0x50] ;  /* 0x0000500001027983 */ /* 0x000ee80000300800 */
[----:B------:R1:W5:Y:S04]  /*27fe0*/  LDL.LU R0, [R1+0x18] ;  /* 0x0000180001007983 */ /* 0x0003680000300800 */
[----:B-----5:R1:W5:Y:S02]  /*27ff0*/  LDL.LU R8, [R1+0x20] ;  /* 0x0000200001087983 */ /* 0x0203640000300800 */
[----:B-1-3--:R-:W-:-:S07]  /*28000*/  VIADD R2, R2, 0xfffffffe ;  /* 0xfffffffe02027836 */ /* 0x00afce0000000000 */
.L_x_3667:
[----:B------:R-:W3:Y:S01]  /*28010*/  LDL R3, [R1+0x14] ;  /* 0x0000140001037983 */ /* 0x000ee20000100800 */
[----:B-----5:R-:W-:Y:S01]  /*28020*/  IADD3 R4, R0, 0x1, RZ ;  /* 0x0000000100047810 */ /* 0x020fe20007ffe0ff */
[----:B------:R-:W-:Y:S05]  /*28030*/  YIELD ;  /* 0x0000000000007946 */ /* 0x000fea0003800000 */
[C---:B------:R-:W-:Y:S01]  /*28040*/  ISETP.NE.AND P0, PT, R4.reuse, 0x2, PT ;  /* 0x000000020400780c */ /* 0x040fe20003f05270 */
[----:B------:R-:W-:Y:S03]  /*28050*/  BSSY B0, `(.L_x_3644) ;  /* 0x00000b3000007945 */ /* 0x000fe60003800000 */
[----:B------:R-:W-:-:S02]  /*28060*/  SEL R10, R4, RZ, P0 ;  /* 0x000000ff040a7207 */ /* 0x000fc40000000000 */
[----:B---3--:R-:W-:Y:S02]  /*28070*/  LOP3.LUT P1, RZ, R3, 0x1, RZ, 0xc0, !PT ;  /* 0x0000000103ff7812 */ /* 0x008fe4000782c0ff */
[----:B------:R-:W-:-:S04]  /*28080*/  SEL R3, RZ, 0x1, P0 ;  /* 0x00000001ff037807 */ /* 0x000fc80000000000 */
[----:B-----5:R-:W-:-:S05]  /*28090*/  LOP3.LUT R9, R8, R3, RZ, 0x3c, !PT ;  /* 0x0000000308097212 */ /* 0x020fca00078e3cff */
        /* <DEDUP_REMOVED lines=13> */
[----:B--2---:R-:W2:Y:S02]  /*28170*/  @P0 LDC.64 R4, c[0x0][0x440] ;  /* 0x00011000ff040b82 */ /* 0x004ea40000000a00 */
[----:B--2---:R-:W-:-:S04]  /*28180*/  @P0 IMAD.HI.U32 R3, R2, R4, RZ ;  /* 0x0000000402030227 */ /* 0x004fc800078e00ff */
[----:B------:R-:W-:Y:S01]  /*28190*/  IMAD.MOV.U32 R4, RZ, RZ, R2 ;  /* 0x000000ffff047224 */ /* 0x000fe200078e0002 */
        /* <DEDUP_REMOVED lines=10> */
[----:B------:R-:W2:Y:S04]  /*28240*/  LDG.E R4, desc[UR54][R6.64] ;  /* 0x0000003606047981 */ /* 0x000ea8000c1e1900 */
[----:B--2---:R3:W-:Y:S02]  /*28250*/  STL [R1], R4 ;  /* 0x0000000401007387 */ /* 0x0047e40000100800 */
.L_x_3646:
[----:B--2---:R-:W2:Y:S01]  /*28260*/  LDL R5, [R1+0x4] ;  /* 0x0000040001057983 */ /* 0x004ea20000100800 */
[----:B---3--:R-:W3:Y:S01]  /*28270*/  S2R R4, SR_TID.X ;  /* 0x0000000000047919 */ /* 0x008ee20000002100 */
[----:B------:R-:W-:Y:S01]  /*28280*/  BSSY B1, `(.L_x_3647) ;  /* 0x0000007000017945 */ /* 0x000fe20003800000 */
[----:B---3--:R-:W-:-:S04]  /*28290*/  LOP3.LUT R4, R4, 0x7f, RZ, 0xc0, !PT ;  /* 0x0000007f04047812 */ /* 0x008fc800078ec0ff */
[----:B------:R-:W-:Y:S02]  /*282a0*/  ISETP.NE.AND P1, PT, R4, RZ, PT ;  /* 0x000000ff0400720c */ /* 0x000fe40003f25270 */
[----:B--2---:R-:W-:Y:S02]  /*282b0*/  LEA R6, R10, R5, 0x3 ;  /* 0x000000050a067211 */ /* 0x004fe400078e18ff */
[----:B------:R-:W-:-:S04]  /*282c0*/  SHF.L.U32 R5, R9, 0x1f, RZ ;  /* 0x0000001f09057819 */ /* 0x000fc800000006ff */
[----:B------:R-:W2:Y:S02]  /*282d0*/  SYNCS.PHASECHK.TRANS64.TRYWAIT P0, [R6+URZ+0x33480], R5 ;  /* 0x03348005060075a7 */ /* 0x000ea4000800017f */
[----:B--2---:R-:W-:Y:S05]  /*282e0*/  @!P0 BRA `(.L_x_3648) ;  /* 0x00000060009c8947 */ /* 0x004fea0003800000 */
.L_x_3817:
[----:B------:R-:W-:Y:S05]  /*282f0*/  BSYNC B1 ;  /* 0x0000000000017941 */ /* 0x000fea0003800000 */
.L_x_3647:
        /* <DEDUP_REMOVED lines=9> */
.L_x_3650:
[----:B------:R-:W-:Y:S05]  /*28390*/  BSYNC B1 ;  /* 0x0000000000017941 */ /* 0x000fea0003800000 */
.L_x_3649:
[----:B-1----:R-:W3:Y:S04]  /*283a0*/  LDL R9, [R1+0x4] ;  /* 0x0000040001097983 */ /* 0x002ee80000100800 */
        /* <DEDUP_REMOVED lines=12> */
[----:B------:R-:W-:-:S07]  /*28470*/  VIADD R9, R4, 0xf200 ;  /* 0x0000f20004097836 */ /* 0x000fce0000000000 */
.L_x_3651:
        /* <DEDUP_REMOVED lines=17> */
.L_x_3652:
        /* <DEDUP_REMOVED lines=17> */
.L_x_3653:
        /* <DEDUP_REMOVED lines=11> */
[----:B------:R-:W1:Y:S01]  /*28750*/  SYNCS.PHASECHK.TRANS64.TRYWAIT P0, [R6+URZ+0x33440], R5 ;  /* 0x03344005060075a7 */ /* 0x000e62000800017f */
[----:B------:R-:W-:Y:S04]  /*28760*/  BSSY B1, `(.L_x_3654) ;  /* 0x0000002000017945 */ /* 0x000fe80003800000 */
[----:B-1----:R-:W-:Y:S05]  /*28770*/  @!P0 BRA `(.L_x_3655) ;  /* 0x0000005c008c8947 */ /* 0x002fea0003800000 */
.L_x_3818:
[----:B------:R-:W-:Y:S05]  /*28780*/  BSYNC B1 ;  /* 0x0000000000017941 */ /* 0x000fea0003800000 */
.L_x_3654:
[----:B------:R-:W-:Y:S01]  /*28790*/  BSSY B1, `(.L_x_3656) ;  /* 0x000000b000017945 */ /* 0x000fe20003800000 */
[----:B------:R-:W-:Y:S01]  /*287a0*/  IMAD.MOV.U32 R10, RZ, RZ, 0x0 ;  /* 0x00000000ff0a7424 */ /* 0x000fe200078e00ff */
[----:B------:R-:W-:Y:S02]  /*287b0*/  MOV R11, 0x14f00000 ;  /* 0x14f00000000b7802 */ /* 0x000fe40000000f00 */
        /* <DEDUP_REMOVED lines=8> */
.L_x_3657:
[----:B------:R-:W-:Y:S05]  /*28840*/  BSYNC B1 ;  /* 0x0000000000017941 */ /* 0x000fea0003800000 */
.L_x_3656:
        /* <DEDUP_REMOVED lines=8> */
.L_x_3658:
        /* <DEDUP_REMOVED lines=10> */
[----:B-1----:R-:W-:Y:S05]  /*28970*/  @P0 BRA.U.ANY `(.L_x_3658) ;  /* 0xfffffffd00d40947 */ /* 0x002fea000393ffff */
[----:B------:R-:W-:Y:S01]  /*28980*/  R2UR UR10, R13 ;  /* 0x000000000d0a72ca */ /* 0x000fe200000e0000 */
[----:B------:R-:W-:Y:S01]  /*28990*/  VIADD R3, R4, 0x26a00 ;  /* 0x00026a0004037836 */ /* 0x000fe20000000000 */
[----:B------:R-:W-:Y:S02]  /*289a0*/  R2UR UR6, R10 ;  /* 0x000000000a0672ca */ /* 0x000fe400000e0000 */
[----:B------:R-:W-:Y:S02]  /*289b0*/  R2UR UR7, R11 ;  /* 0x000000000b0772ca */ /* 0x000fe400000e0000 */
[----:B------:R-:W-:-:S13]  /*289c0*/  PLOP3.LUT P0, PT, PT, PT, PT, 0x80, 0x0 ;  /* 0x000000000000781c */ /* 0x000fda0003f0f070 */
.L_x_3659:
        /* <DEDUP_REMOVED lines=11> */
[----:B------:R-:W-:Y:S02]  /*28a80*/  R2UR UR10, R12 ;  /* 0x000000000c0a72ca */ /* 0x000fe400000e0000 */
[----:B------:R-:W-:Y:S02]  /*28a90*/  R2UR UR6, R10 ;  /* 0x000000000a0672ca */ /* 0x000fe400000e0000 */
[----:B------:R-:W-:Y:S02]  /*28aa0*/  R2UR UR7, R11 ;  /* 0x000000000b0772ca */ /* 0x000fe400000e0000 */
[----:B------:R-:W-:Y:S02]  /*28ab0*/  PLOP3.LUT P0, PT, PT, PT, PT, 0x80, 0x0 ;  /* 0x000000000000781c */ /* 0x000fe40003f0f070 */
[----:B------:R-:W-:-:S11]  /*28ac0*/  IADD3 R4, R4, 0x29200, RZ ;  /* 0x0002920004047810 */ /* 0x000fd60007ffe0ff */
.L_x_3660:
        /* <DEDUP_REMOVED lines=11> */
.L_x_3645:
[----:B------:R-:W-:Y:S05]  /*28b80*/  BSYNC B0 ;  /* 0x0000000000007941 */ /* 0x000fea0003800000 */
.L_x_3644:
[----:B------:R-:W-:-:S06]  /*28b90*/  UISETP.NE.AND UP0, UPT, UR37, 0x3, UPT ;  /* 0x000000032500788c */ /* 0x000fcc000bf05270 */
[----:B------:R-:W-:-:S13]  /*28ba0*/  PLOP3.LUT P0, PT, PT, PT, UP0, 0x80, 0x0 ;  /* 0x000000000000781c */ /* 0x000fda0003f0f008 */
[----:B------:R-:W-:Y:S05]  /*28bb0*/  @!P0 BRA `(.L_x_3661) ;  /* 0x0000000000048947 */ /* 0x000fea0003800000 */
[----:B------:R-:W-:Y:S01]  /*28bc0*/  BPT.TRAP 0x1 ;  /* 0x000000040000795c */ /* 0x000fe20000300000 */
.L_x_3661:
[----:B--2---:R-:W2:Y:S01]  /*28bd0*/  LDL R5, [R1+0x4] ;  /* 0x0000040001057983 */ /* 0x004ea20000100800 */
[----:B------:R-:W-:Y:S01]  /*28be0*/  IMAD.U32 R3, RZ, RZ, UR39 ;  /* 0x00000027ff037e24 */ /* 0x000fe2000f8e00ff */
[----:B------:R-:W-:Y:S01]  /*28bf0*/  LOP3.LUT R4, R8, 0x1, RZ, 0x3c, !PT ;  /* 0x0000000108047812 */ /* 0x000fe200078e3cff */
[----:B------:R-:W-:Y:S03]  /*28c00*/  BSSY B0, `(.L_x_3662) ;  /* 0x0000006000007945 */ /* 0x000fe60003800000 */
[----:B------:R-:W-:Y:S02]  /*28c10*/  ISETP.NE.AND P1, PT, R3, 0x3, PT ;  /* 0x000000030300780c */ /* 0x000fe40003f25270 */
[----:B------:R-:W-:Y:S01]  /*28c20*/  SHF.L.U32 R4, R4, 0x1f, RZ ;  /* 0x0000001f04047819 */ /* 0x000fe200000006ff */
[----:B--2---:R-:W-:-:S04]  /*28c30*/  IMAD R3, R0, 0x8, R5 ;  /* 0x0000000800037824 */ /* 0x004fc800078e0205 */
[----:B------:R-:W2:Y:S02]  /*28c40*/  SYNCS.PHASECHK.TRANS64.TRYWAIT P0, [R3+URZ+0x33470], R4 ;  /* 0x03347004030075a7 */ /* 0x000ea4000800017f */
[----:B--2---:R-:W-:Y:S05]  /*28c50*/  @!P0 BRA `(.L_x_3663) ;  /* 0x0000005800688947 */ /* 0x004fea0003800000 */
.L_x_3819:
[----:B------:R-:W-:Y:S05]  /*28c60*/  BSYNC B0 ;  /* 0x0000000000007941 */ /* 0x000fea0003800000 */
.L_x_3662:
[----:B------:R-:W-:Y:S05]  /*28c70*/  @!P1 BRA `(.L_x_3664) ;  /* 0x0000000000049947 */ /* 0x000fea0003800000 */
[----:B------:R-:W-:Y:S01]  /*28c80*/  BPT.TRAP 0x1 ;  /* 0x000000040000795c */ /* 0x000fe20000300000 */
.L_x_3664:
[----:B--2---:R-:W-:Y:S01]  /*28c90*/  SHF.L.U32 R4, R8, 0x1f, RZ ;  /* 0x0000001f08047819 */ /* 0x004fe200000006ff */
[----:B------:R-:W-:-:S03]  /*28ca0*/  IMAD R0, R0, 0x7800, RZ ;  /* 0x0000780000007824 */ /* 0x000fc600078e02ff */
[----:B------:R-:W2:Y:S02]  /*28cb0*/  SYNCS.PHASECHK.TRANS64.TRYWAIT P0, [R3+URZ+0x33460], R4 ;  /* 0x03346004030075a7 */ /* 0x000ea4000800017f */
[----:B--2---:R-:W-:Y:S05]  /*28cc0*/  @!P0 BRA `(.L_x_3665) ;  /* 0x0000005800608947 */ /* 0x004fea0003800000 */
.L_x_3820:
[----:B------:R3:W-:Y:S04]  /*28cd0*/  STL [R1+0x90], R18 ;  /* 0x0000901201007387 */ /* 0x0007e80000100800 */
[----:B---3--:R-:W3:Y:S04]  /*28ce0*/  LDL R18, [R1+0x10] ;  /* 0x0000100001127983 */ /* 0x008ee80000100800 */
[----:B------:R4:W-:Y:S04]  /*28cf0*/  STL [R1+0x8c], R16 ;  /* 0x00008c1001007387 */ /* 0x0009e80000100800 */
[----:B----4-:R-:W4:Y:S04]  /*28d00*/  LDL R16, [R1+0x4] ;  /* 0x0000040001107983 */ /* 0x010f280000100800 */
[----:B------:R2:W-:Y:S04]  /*28d10*/  STL [R1+0x88], R3 ;  /* 0x0000880301007387 */ /* 0x0005e80000100800 */
[----:B--2---:R-:W2:Y:S04]  /*28d20*/  LDL R3, [R1+0xc] ;  /* 0x00000c0001037983 */ /* 0x004ea80000100800 */
[----:B------:R0:W-:Y:S04]  /*28d30*/  STL [R1+0x84], R2 ;  /* 0x0000840201007387 */ /* 0x0001e80000100800 */
[----:B0-----:R-:W2:Y:S01]  /*28d40*/  LDL R2, [R1+0x8] ;  /* 0x0000080001027983 */ /* 0x001ea20000100800 */
[----:B------:R-:W-:Y:S05]  /*28d50*/  WARPSYNC.ALL ;  /* 0x0000000000007948 */ /* 0x000fea0003800000 */
[C---:B------:R-:W-:Y:S01]  /*28d60*/  IADD3 R14, R0.reuse, 0x2800, RZ ;  /* 0x00002800000e7810 */ /* 0x040fe20007ffe0ff */
[C---:B------:R-:W-:Y:S01]  /*28d70*/  VIADD R12, R0.reuse, 0x800 ;  /* 0x00000800000c7836 */ /* 0x040fe20000000000 */
[C---:B------:R-:W-:Y:S01]  /*28d80*/  IADD3 R17, R0.reuse, 0x5800, RZ ;  /* 0x0000580000117810 */ /* 0x040fe20007ffe0ff */
[----:B------:R-:W-:-:S02]  /*28d90*/  VIADD R21, R0, 0x5000 ;  /* 0x0000500000157836 */ /* 0x000fc40000000000 */
[C---:B------:R-:W-:Y:S02]  /*28da0*/  VIADD R13, R0.reuse, 0x1000 ;  /* 0x00001000000d7836 */ /* 0x040fe40000000000 */
[C---:B------:R-:W-:Y:S02]  /*28db0*/  VIADD R15, R0.reuse, 0x1800 ;  /* 0x00001800000f7836 */ /* 0x040fe40000000000 */
[C---:B------:R-:W-:Y:S01]  /*28dc0*/  VIADD R20, R0.reuse, 0x2000 ;  /* 0x0000200000147836 */ /* 0x040fe20000000000 */
[----:B---3--:R-:W-:-:S05]  /*28dd0*/  LOP3.LUT R4, R0, R18, RZ, 0xfc, !PT ;  /* 0x0000001200047212 */ /* 0x008fca00078efcff */
[----:B----4-:R-:W-:-:S06]  /*28de0*/  IMAD.IADD R4, R16, 0x1, R4 ;  /* 0x0000000110047824 */ /* 0x010fcc00078e0204 */
[----:B------:R-:W0:Y:S02]  /*28df0*/  LDSM.16.MT88.4 R4, [R4+0xf200] ;  /* 0x00f200000404783b */ /* 0x000e240000004200 */
[C-C-:B0-----:R-:W-:Y:S02]  /*28e00*/  PRMT R8, R4.reuse, 0x6420, R5.reuse ;  /* 0x0000642004087816 */ /* 0x141fe40000000005 */
[----:B-1----:R-:W-:Y:S02]  /*28e10*/  PRMT R9, R4, 0x7531, R5 ;  /* 0x0000753104097816 */ /* 0x002fe40000000005 */
[----:B--2---:R-:W-:Y:S02]  /*28e20*/  LOP3.LUT R4, R0, R3, RZ, 0xfc, !PT ;  /* 0x0000000300047212 */ /* 0x004fe400078efcff */
[C-C-:B------:R-:W-:Y:S02]  /*28e30*/  PRMT R10, R6.reuse, 0x6420, R7.reuse ;  /* 0x00006420060a7816 */ /* 0x140fe40000000007 */
[----:B------:R-:W-:Y:S01]  /*28e40*/  PRMT R11, R6, 0x7531, R7 ;  /* 0x00007531060b7816 */ /* 0x000fe20000000007 */
[----:B------:R-:W-:-:S05]  /*28e50*/  IMAD.IADD R4, R2, 0x1, R4 ;  /* 0x0000000102047824 */ /* 0x000fca00078e0204 */
[----:B------:R0:W-:Y:S02]  /*28e60*/  STSM.16.M88.4 [R4], R8 ;  /* 0x0000000804007844 */ /* 0x0001e40000000200 */
        /* <DEDUP_REMOVED lines=11> */
[----:B0-----:R-:W-:-:S04]  /*28f20*/  LOP3.LUT R4, R21, R18, RZ, 0xfc, !PT ;  /* 0x0000001215047212 */ /* 0x001fc800078efcff */
[----:B------:R-:W-:-:S06]  /*28f30*/  IADD3 R4, R16, R4, RZ ;  /* 0x0000000410047210 */ /* 0x000fcc0007ffe0ff */
[----:B------:R-:W0:Y:S02]  /*28f40*/  LDSM.16.MT88.4 R4, [R4+0xf200] ;  /* 0x00f200000404783b */ /* 0x000e240000004200 */
[C-C-:B0-----:R-:W-:Y:S02]  /*28f50*/  PRMT R8, R4.reuse, 0x6420, R5.reuse ;  /* 0x0000642004087816 */ /* 0x141fe40000000005 */
[----:B------:R-:W-:Y:S02]  /*28f60*/  PRMT R9, R4, 0x7531, R5 ;  /* 0x0000753104097816 */ /* 0x000fe40000000005 */
[C---:B------:R-:W-:Y:S02]  /*28f70*/  LOP3.LUT R4, R13.reuse, R3, RZ, 0xfc, !PT ;  /* 0x000000030d047212 */ /* 0x040fe400078efcff */
[C-C-:B------:R-:W-:Y:S02]  /*28f80*/  PRMT R10, R6.reuse, 0x6420, R7.reuse ;  /* 0x00006420060a7816 */ /* 0x140fe40000000007 */
[----:B------:R-:W-:Y:S01]  /*28f90*/  PRMT R11, R6, 0x7531, R7 ;  /* 0x00007531060b7816 */ /* 0x000fe20000000007 */
[----:B------:R-:W-:Y:S01]  /*28fa0*/  IMAD.IADD R4, R2, 0x1, R4 ;  /* 0x0000000102047824 */ /* 0x000fe200078e0204 */
[----:B------:R-:W-:-:S04]  /*28fb0*/  LOP3.LUT R13, R13, R18, RZ, 0xfc, !PT ;  /* 0x000000120d0d7212 */ /* 0x000fc800078efcff */
[----:B------:R0:W-:Y:S02]  /*28fc0*/  STSM.16.M88.4 [R4], R8 ;  /* 0x0000000804007844 */ /* 0x0001e40000000200 */
[----:B0-----:R-:W-:Y:S02]  /*28fd0*/  IMAD.IADD R4, R16, 0x1, R12 ;  /* 0x0000000110047824 */ /* 0x001fe400078e020c */
[----:B------:R-:W-:-:S04]  /*28fe0*/  VIADD R12, R0, 0x3000 ;  /* 0x00003000000c7836 */ /* 0x000fc80000000000 */
[----:B------:R-:W0:Y:S02]  /*28ff0*/  LDSM.16.MT88.4 R4, [R4+0xf200] ;  /* 0x00f200000404783b */ /* 0x000e240000004200 */
[C-C-:B0-----:R-:W-:Y:S02]  /*29000*/  PRMT R8, R4.reuse, 0x6420, R5.reuse ;  /* 0x0000642004087816 */ /* 0x141fe40000000005 */
[----:B------:R-:W-:Y:S02]  /*29010*/  PRMT R9, R4, 0x7531, R5 ;  /* 0x0000753104097816 */ /* 0x000fe40000000005 */
[----:B------:R-:W-:Y:S02]  /*29020*/  LOP3.LUT R4, R15, R3, RZ, 0xfc, !PT ;  /* 0x000000030f047212 */ /* 0x000fe400078efcff */
[C-C-:B------:R-:W-:Y:S02]  /*29030*/  PRMT R10, R6.reuse, 0x6420, R7.reuse ;  /* 0x00006420060a7816 */ /* 0x140fe40000000007 */
[----:B------:R-:W-:-:S02]  /*29040*/  PRMT R11, R6, 0x7531, R7 ;  /* 0x00007531060b7816 */ /* 0x000fc40000000007 */
[----:B------:R-:W-:Y:S02]  /*29050*/  IADD3 R4, R2, R4, RZ ;  /* 0x0000000402047210 */ /* 0x000fe40007ffe0ff */
[----:B------:R-:W-:-:S03]  /*29060*/  LOP3.LUT R15, R15, R18, RZ, 0xfc, !PT ;  /* 0x000000120f0f7212 */ /* 0x000fc600078efcff */
        /* <DEDUP_REMOVED lines=12> */
[----:B0-----:R-:W-:-:S05]  /*29130*/  LOP3.LUT R4, R17, R18, RZ, 0xfc, !PT ;  /* 0x0000001211047212 */ /* 0x001fca00078efcff */
[----:B------:R-:W-:-:S06]  /*29140*/  IMAD.IADD R4, R16, 0x1, R4 ;  /* 0x0000000110047824 */ /* 0x000fcc00078e0204 */
[----:B------:R-:W0:Y:S02]  /*29150*/  LDSM.16.MT88.4 R4, [R4+0xf200] ;  /* 0x00f200000404783b */ /* 0x000e240000004200 */
[C-C-:B0-----:R-:W-:Y:S02]  /*29160*/  PRMT R8, R4.reuse, 0x6420, R5.reuse ;  /* 0x0000642004087816 */ /* 0x141fe40000000005 */
[----:B------:R-:W-:Y:S02]  /*29170*/  PRMT R9, R4, 0x7531, R5 ;  /* 0x0000753104097816 */ /* 0x000fe40000000005 */
[----:B------:R-:W-:Y:S01]  /*29180*/  LOP3.LUT R4, R14, R3, RZ, 0xfc, !PT ;  /* 0x000000030e047212 */ /* 0x000fe200078efcff */
[----:B------:R-:W-:Y:S01]  /*29190*/  VIADD R14, R0, 0x6000 ;  /* 0x00006000000e7836 */ /* 0x000fe20000000000 */
[C-C-:B------:R-:W-:Y:S02]  /*291a0*/  PRMT R10, R6.reuse, 0x6420, R7.reuse ;  /* 0x00006420060a7816 */ /* 0x140fe40000000007 */
[----:B------:R-:W-:Y:S01]  /*291b0*/  PRMT R11, R6, 0x7531, R7 ;  /* 0x00007531060b7816 */ /* 0x000fe20000000007 */
[----:B------:R-:W-:-:S05]  /*291c0*/  IMAD.IADD R4, R2, 0x1, R4 ;  /* 0x0000000102047824 */ /* 0x000fca00078e0204 */
        /* <DEDUP_REMOVED lines=8> */
[----:B------:R-:W-:Y:S01]  /*29250*/  PRMT R11, R6, 0x7531, R7 ;  /* 0x00007531060b7816 */ /* 0x000fe20000000007 */
[----:B------:R-:W-:Y:S01]  /*29260*/  IMAD.IADD R4, R2, 0x1, R4 ;  /* 0x0000000102047824 */ /* 0x000fe200078e0204 */
[----:B------:R-:W-:-:S04]  /*29270*/  IADD3 R12, R0, 0x4000, RZ ;  /* 0x00004000000c7810 */ /* 0x000fc80007ffe0ff */
[----:B------:R0:W-:Y:S02]  /*29280*/  STSM.16.M88.4 [R4], R8 ;  /* 0x0000000804007844 */ /* 0x0001e40000000200 */
[----:B0-----:R-:W-:-:S04]  /*29290*/  IADD3 R10, R0, 0x3800, RZ ;  /* 0x00003800000a7810 */ /* 0x001fc80007ffe0ff */
[----:B------:R-:W-:-:S05]  /*292a0*/  LOP3.LUT R4, R10, R18, RZ, 0xfc, !PT ;  /* 0x000000120a047212 */ /* 0x000fca00078efcff */
        /* <DEDUP_REMOVED lines=22> */
[----:B0-----:R-:W-:-:S06]  /*29410*/  IMAD.IADD R4, R16, 0x1, R15 ;  /* 0x0000000110047824 */ /* 0x001fcc00078e020f */
        /* <DEDUP_REMOVED lines=9> */
[----:B0-----:R-:W-:Y:S01]  /*294b0*/  IADD3 R4, R16, R12, RZ ;  /* 0x0000000c10047210 */ /* 0x001fe20007ffe0ff */
[C---:B------:R-:W-:Y:S02]  /*294c0*/  VIADD R12, R0.reuse, 0x6800 ;  /* 0x00006800000c7836 */ /* 0x040fe40000000000 */
[----:B------:R-:W-:-:S03]  /*294d0*/  VIADD R0, R0, 0x7000 ;  /* 0x0000700000007836 */ /* 0x000fc60000000000 */
        /* <DEDUP_REMOVED lines=20> */
[----:B0-----:R-:W-:-:S06]  /*29620*/  IADD3 R4, R16, R20, RZ ;  /* 0x0000001410047210 */ /* 0x001fcc0007ffe0ff */
[----:B------:R-:W0:Y:S02]  /*29630*/  LDSM.16.MT88.4 R4, [R4+0xf200] ;  /* 0x00f200000404783b */ /* 0x000e240000004200 */
[C-C-:B0-----:R-:W-:Y:S02]  /*29640*/  PRMT R8, R4.reuse, 0x6420, R5.reuse ;  /* 0x0000642004087816 */ /* 0x141fe40000000005 */
[----:B------:R-:W-:Y:S01]  /*29650*/  PRMT R9, R4, 0x7531, R5 ;  /* 0x0000753104097816 */ /* 0x000fe20000000005 */
[----:B------:R-:W-:Y:S01]  /*29660*/  IMAD.IADD R4, R16, 0x1, R13 ;  /* 0x0000000110047824 */ /* 0x000fe200078e020d */
[C-C-:B------:R-:W-:Y:S02]  /*29670*/  PRMT R10, R6.reuse, 0x6420, R7.reuse ;  /* 0x00006420060a7816 */ /* 0x140fe40000000007 */
[----:B------:R-:W-:-:S05]  /*29680*/  PRMT R11, R6, 0x7531, R7 ;  /* 0x00007531060b7816 */ /* 0x000fca0000000007 */
[----:B------:R-:W-:Y:S04]  /*29690*/  STSM.16.M88.4 [R14], R8 ;  /* 0x000000080e007844 */ /* 0x000fe80000000200 */
[----:B------:R-:W0:Y:S02]  /*296a0*/  LDSM.16.MT88.4 R4, [R4+0xf200] ;  /* 0x00f200000404783b */ /* 0x000e240000004200 */
[C-C-:B0-----:R-:W-:Y:S02]  /*296b0*/  PRMT R8, R4.reuse, 0x6420, R5.reuse ;  /* 0x0000642004087816 */ /* 0x141fe40000000005 */
[----:B------:R-:W-:Y:S02]  /*296c0*/  PRMT R9, R4, 0x7531, R5 ;  /* 0x0000753104097816 */ /* 0x000fe40000000005 */
[----:B------:R-:W-:-:S02]  /*296d0*/  LOP3.LUT R4, R0, R18, RZ, 0xfc, !PT ;  /* 0x0000001200047212 */ /* 0x000fc400078efcff */
[----:B------:R-:W-:Y:S01]  /*296e0*/  LOP3.LUT R0, R0, R3, RZ, 0xfc, !PT ;  /* 0x0000000300007212 */ /* 0x000fe200078efcff */
[----:B------:R0:W5:Y:S01]  /*296f0*/  LDL.LU R18, [R1+0x90] ;  /* 0x0000900001127983 */ /* 0x0001620000300800 */
[----:B------:R-:W-:Y:S02]  /*29700*/  IADD3 R4, R16, R4, RZ ;  /* 0x0000000410047210 */ /* 0x000fe40007ffe0ff */
[--C-:B------:R-:W-:Y:S01]  /*29710*/  PRMT R10, R6, 0x6420, R7.reuse ;  /* 0x00006420060a7816 */ /* 0x100fe20000000007 */
[----:B------:R0:W5:Y:S01]  /*29720*/  LDL.LU R16, [R1+0x8c] ;  /* 0x00008c0001107983 */ /* 0x0001620000300800 */
[----:B------:R-:W-:Y:S01]  /*29730*/  IMAD.IADD R0, R2, 0x1, R0 ;  /* 0x0000000102007824 */ /* 0x000fe200078e0200 */
[----:B------:R-:W-:Y:S02]  /*29740*/  PRMT R11, R6, 0x7531, R7 ;  /* 0x00007531060b7816 */ /* 0x000fe40000000007 */
[----:B------:R0:W5:Y:S04]  /*29750*/  LDL.LU R3, [R1+0x88] ;  /* 0x0000880001037983 */ /* 0x0001680000300800 */
[----:B------:R0:W5:Y:S04]  /*29760*/  LDL.LU R2, [R1+0x84] ;  /* 0x0000840001027983 */ /* 0x0001680000300800 */
[----:B------:R-:W-:Y:S04]  /*29770*/  STSM.16.M88.4 [R12], R8 ;  /* 0x000000080c007844 */ /* 0x000fe80000000200 */
[----:B------:R-:W1:Y:S02]  /*29780*/  LDSM.16.MT88.4 R4, [R4+0xf200] ;  /* 0x00f200000404783b */ /* 0x000e640000004200 */
[----:B-1----:R-:W-:-:S02]  /*29790*/  PRMT R8, R4, 0x6420, R5 ;  /* 0x0000642004087816 */ /* 0x002fc40000000005 */
        /* <DEDUP_REMOVED lines=12> */
.L_x_3666:
[----:B0-----:R-:W0:Y:S01]  /*29860*/  S2R R0, SR_TID.X ;  /* 0x0000000000007919 */ /* 0x001e220000002100 */
[----:B-1---5:R1:W-:Y:S01]  /*29870*/  SYNCS.ARRIVE.TRANS64.A1T0 RZ, [R3+URZ+0x33450], RZ ;  /* 0x033450ff03ff79a7 */ /* 0x0223e2000810003f */
[----:B------:R3:W5:Y:S01]  /*29880*/  LDL R8, [R1+0x20] ;  /* 0x0000200001087983 */ /* 0x0007620000100800 */
[----:B0-----:R-:W-:Y:S01]  /*29890*/  LOP3.LUT R0, R0, 0x7f, RZ, 0xc0, !PT ;  /* 0x0000007f00007812 */ /* 0x001fe200078ec0ff */
        /* <DEDUP_REMOVED lines=8> */
[----:B---3--:R-:W-:Y:S05]  /*29920*/  @P0 BRA `(.L_x_3667) ;  /* 0xffffffe400b80947 */ /* 0x008fea000383ffff */
.L_x_3643:
[----:B------:R-:W1:Y:S01]  /*29930*/  S2R R3, SR_TID.X ;  /* 0x0000000000037919 */ /* 0x000e620000002100 */
[----:B------:R-:W-:Y:S01]  /*29940*/  BSSY B0, `(.L_x_3668) ;  /* 0x0000010000007945 */ /* 0x000fe20003800000 */
[----:B-1----:R-:W-:-:S04]  /*29950*/  LOP3.LUT R3, R3, 0x7f, RZ, 0xc0, !PT ;  /* 0x0000007f03037812 */ /* 0x002fc800078ec0ff */
[----:B------:R-:W-:-:S13]  /*29960*/  ISETP.NE.AND P0, PT, R3, RZ, PT ;  /* 0x000000ff0300720c */ /* 0x000fda0003f05270 */
[----:B------:R-:W-:Y:S05]  /*29970*/  @P0 BRA `(.L_x_3669) ;  /* 0x0000000000300947 */ /* 0x000fea0003800000 */
[----:B------:R-:W1:Y:S01]  /*29980*/  S2R R2, SR_LANEID ;  /* 0x0000000000027919 */ /* 0x000e620000000000 */
[----:B------:R-:W-:Y:S01]  /*29990*/  VOTEU.ANY UR4, UPT, PT ;  /* 0x0000000000047886 */ /* 0x000fe200038e0100 */
[----:B--2---:R-:W2:Y:S01]  /*299a0*/  LDC.64 R4, c[0x0][0xc60] ;  /* 0x00031800ff047b82 */ /* 0x004ea20000000a00 */
[----:B-----5:R-:W1:Y:S02]  /*299b0*/  FLO.U32 R0, UR4 ;  /* 0x0000000400007d00 */ /* 0x020e6400080e0000 */
[----:B-1----:R-:W-:-:S06]  /*299c0*/  ISETP.EQ.U32.AND P1, PT, R0, R2, PT ;  /* 0x000000020000720c */ /* 0x002fcc0003f22070 */
[----:B------:R-:W2:Y:S07]  /*299d0*/  POPC R2, UR4 ;  /* 0x0000000400027d09 */ /* 0x000eae0008000000 */
[----:B--2---:R-:W2:Y:S04]  /*299e0*/  @P1 ATOMG.E.ADD.STRONG.GPU PT, R2, desc[UR54][R4.64], R2 ;  /* 0x00000002040219a8 */ /* 0x004ea800081ee1f6 */
[----:B--2---:R1:W2:Y:S02]  /*299f0*/  SHFL.IDX PT, R2, R2, R0, 0x1f ;  /* 0x00001f0002027589 */ /* 0x0042a400000e0000 */
[----:B-1----:R-:W1:Y:S02]  /*29a00*/  S2R R0, SR_LTMASK ;  /* 0x0000000000007919 */ /* 0x002e640000003900 */
[----:B-1----:R-:W-:-:S06]  /*29a10*/  LOP3.LUT R0, R0, UR4, RZ, 0xc0, !PT ;  /* 0x0000000400007c12 */ /* 0x002fcc000f8ec0ff */
[----:B------:R-:W2:Y:S02]  /*29a20*/  POPC R0, R0 ;  /* 0x0000000000007309 */ /* 0x000ea40000000000 */
[----:B--2---:R-:W-:-:S07]  /*29a30*/  IADD3 R16, R2, UR38, R0 ;  /* 0x0000002602107c10 */ /* 0x004fce000fffe000 */
.L_x_3669:
[----:B------:R-:W-:Y:S05]  /*29a40*/  BSYNC B0 ;  /* 0x0000000000007941 */ /* 0x000fea0003800000 */
.L_x_3668:
[----:B------:R-:W-:-:S06]  /*29a50*/  UISETP.NE.AND UP0, UPT, UR37, 0x3, UPT ;  /* 0x000000032500788c */ /* 0x000fcc000bf05270 */
[----:B------:R-:W-:-:S13]  /*29a60*/  PLOP3.LUT P1, PT, PT, PT, UP0, 0x80, 0x0 ;  /* 0x000000000000781c */ /* 0x000fda0003f2f008 */
[----:B------:R-:W-:Y:S05]  /*29a70*/  @!P1 BRA `(.L_x_3670) ;  /* 0x0000000000049947 */ /* 0x000fea0003800000 */
[----:B------:R-:W-:Y:S01]  /*29a80*/  BPT.TRAP 0x1 ;  /* 0x000000040000795c */ /* 0x000fe20000300000 */
.L_x_3670:
[----:B------:R-:W3:Y:S04]  /*29a90*/  LDL R2, [R1+0x20] ;  /* 0x0000200001027983 */ /* 0x000ee80000100800 */
[----:B------:R-:W4:Y:S04]  /*29aa0*/  LDL R4, [R1+0x4] ;  /* 0x0000040001047983 */ /* 0x000f280000100800 */
[----:B------:R-:W4:Y:S01]  /*29ab0*/  LDL R3, [R1+0x18] ;  /* 0x0000180001037983 */ /* 0x000f220000100800 */
[----:B-----5:R-:W-:Y:S01]  /*29ac0*/  IMAD.U32 R0, RZ, RZ, UR39 ;  /* 0x00000027ff007e24 */ /* 0x020fe2000f8e00ff */
[----:B------:R-:W-:Y:S04]  /*29ad0*/  BSSY B0, `(.L_x_3671) ;  /* 0x0000007000007945 */ /* 0x000fe80003800000 */
[----:B------:R-:W-:-:S02]  /*29ae0*/  ISETP.NE.AND P2, PT, R0, 0x3, PT ;  /* 0x000000030000780c */ /* 0x000fc40003f45270 */
[----:B---3--:R-:W-:-:S04]  /*29af0*/  LOP3.LUT R2, R2, 0x1, RZ, 0x3c, !PT ;  /* 0x0000000102027812 */ /* 0x008fc800078e3cff */
[----:B------:R-:W-:Y:S02]  /*29b00*/  SHF.L.U32 R2, R2, 0x1f, RZ ;  /* 0x0000001f02027819 */ /* 0x000fe400000006ff */
[----:B----4-:R-:W-:-:S04]  /*29b10*/  LEA R0, R3, R4, 0x3 ;  /* 0x0000000403007211 */ /* 0x010fc800078e18ff */
[----:B------:R-:W1:Y:S02]  /*29b20*/  SYNCS.PHASECHK.TRANS64.TRYWAIT P1, [R0+URZ+0x33470], R2 ;  /* 0x03347002000075a7 */ /* 0x000e64000802017f */
[----:B-1----:R-:W-:Y:S05]  /*29b30*/  @!P1 BRA `(.L_x_3672) ;  /* 0x0000004800d89947 */ /* 0x002fea0003800000 */
.L_x_3821:
[----:B------:R-:W-:Y:S05]  /*29b40*/  BSYNC B0 ;  /* 0x0000000000007941 */ /* 0x000fea0003800000 */
.L_x_3671:
[----:B------:R-:W-:Y:S05]  /*29b50*/  @!P2 BRA `(.L_x_3673) ;  /* 0x000000000004a947 */ /* 0x000fea0003800000 */
[----:B------:R-:W-:Y:S01]  /*29b60*/  BPT.TRAP 0x1 ;  /* 0x000000040000795c */ /* 0x000fe20000300000 */
.L_x_3673:
[----:B-1----:R-:W3:Y:S02]  /*29b70*/  LDL R2, [R1+0x20] ;  /* 0x0000200001027983 */ /* 0x002ee40000100800 */
[----:B---3--:R-:W-:-:S04]  /*29b80*/  SHF.L.U32 R2, R2, 0x1f, RZ ;  /* 0x0000001f02027819 */ /* 0x008fc800000006ff */
[----:B------:R-:W1:Y:S02]  /*29b90*/  SYNCS.PHASECHK.TRANS64.TRYWAIT P1, [R0+URZ+0x33460], R2 ;  /* 0x03346002000075a7 */ /* 0x000e64000802017f */
[----:B-1----:R-:W-:Y:S05]  /*29ba0*/  @!P1 BRA `(.L_x_3674) ;  /* 0x0000004800d09947 */ /* 0x002fea0003800000 */
.L_x_3822:
[----:B------:R-:W3:Y:S04]  /*29bb0*/  LDL R3, [R1+0x18] ;  /* 0x0000180001037983 */ /* 0x000ee80000100800 */
[----:B------:R-:W4:Y:S04]  /*29bc0*/  LDL R17, [R1+0x10] ;  /* 0x0000100001117983 */ /* 0x000f280000100800 */
[----:B------:R0:W-:Y:S04]  /*29bd0*/  STL [R1+0x8c], R19 ;  /* 0x00008c1301007387 */ /* 0x0001e80000100800 */
[----:B0-----:R-:W2:Y:S04]  /*29be0*/  LDL R19, [R1+0x4] ;  /* 0x0000040001137983 */ /* 0x001ea80000100800 */
[----:B------:R0:W-:Y:S04]  /*29bf0*/  STL [R1+0x88], R16 ;  /* 0x0000881001007387 */ /* 0x0001e80000100800 */
[----:B0-----:R-:W2:Y:S04]  /*29c00*/  LDL R16, [R1+0xc] ;  /* 0x00000c0001107983 */ /* 0x001ea80000100800 */
[----:B------:R1:W-:Y:S04]  /*29c10*/  STL [R1+0x84], R0 ;  /* 0x0000840001007387 */ /* 0x0003e80000100800 */
[----:B-1----:R-:W2:Y:S01]  /*29c20*/  LDL.LU R0, [R1+0x8] ;  /* 0x0000080001007983 */ /* 0x002ea20000300800 */
[----:B------:R-:W-:Y:S05]  /*29c30*/  WARPSYNC.ALL ;  /* 0x0000000000007948 */ /* 0x000fea0003800000 */
[----:B---3--:R-:W-:-:S04]  /*29c40*/  IMAD R2, R3, 0x7800, RZ ;  /* 0x0000780003027824 */ /* 0x008fc800078e02ff */
[C---:B------:R-:W-:Y:S01]  /*29c50*/  VIADD R14, R2.reuse, 0x2800 ;  /* 0x00002800020e7836 */ /* 0x040fe20000000000 */
[C---:B----4-:R-:W-:Y:S01]  /*29c60*/  LOP3.LUT R3, R2.reuse, R17, RZ, 0xfc, !PT ;  /* 0x0000001102037212 */ /* 0x050fe200078efcff */
[C---:B------:R-:W-:Y:S01]  /*29c70*/  VIADD R20, R2.reuse, 0x5000 ;  /* 0x0000500002147836 */ /* 0x040fe20000000000 */
[C---:B------:R-:W-:Y:S01]  /*29c80*/  IADD3 R12, R2.reuse, 0x800, RZ ;  /* 0x00000800020c7810 */ /* 0x040fe20007ffe0ff */
[C---:B------:R-:W-:Y:S02]  /*29c90*/  VIADD R13, R2.reuse, 0x1000 ;  /* 0x00001000020d7836 */ /* 0x040fe40000000000 */
[C---:B------:R-:W-:Y:S02]  /*29ca0*/  VIADD R15, R2.reuse, 0x1800 ;  /* 0x00001800020f7836 */ /* 0x040fe40000000000 */
[----:B------:R-:W-:Y:S02]  /*29cb0*/  VIADD R18, R2, 0x2000 ;  /* 0x0000200002127836 */ /* 0x000fe40000000000 */
[----:B--2---:R-:W-:-:S05]  /*29cc0*/  IMAD.IADD R3, R19, 0x1, R3 ;  /* 0x0000000113037824 */ /* 0x004fca00078e0203 */
        /* <DEDUP_REMOVED lines=8> */
[----:B0-----:R-:W-:-:S05]  /*29d50*/  LOP3.LUT R3, R14, R17, RZ, 0xfc, !PT ;  /* 0x000000110e037212 */ /* 0x001fca00078efcff */
[----:B------:R-:W-:-:S05]  /*29d60*/  IMAD.IADD R3, R19, 0x1, R3 ;  /* 0x0000000113037824 */ /* 0x000fca00078e0203 */
[----:B------:R0:W1:Y:S02]  /*29d70*/  LDSM.16.MT88.4 R4, [R3+0xf200] ;  /* 0x00f200000304783b */ /* 0x0000640000004200 */
[C---:B0-----:R-:W-:Y:S02]  /*29d80*/  LOP3.LUT R3, R12.reuse, R16, RZ, 0xfc, !PT ;  /* 0x000000100c037212 */ /* 0x041fe400078efcff */
[----:B------:R-:W-:-:S03]  /*29d90*/  LOP3.LUT R12, R12, R17, RZ, 0xfc, !PT ;  /* 0x000000110c0c7212 */ /* 0x000fc600078efcff */
        /* <DEDUP_REMOVED lines=9> */
[----:B0-----:R-:W-:-:S04]  /*29e30*/  LOP3.LUT R3, R13, R16, RZ, 0xfc, !PT ;  /* 0x000000100d037212 */ /* 0x001fc800078efcff */
[----:B------:R-:W-:Y:S02]  /*29e40*/  IADD3 R3, R0, R3, RZ ;  /* 0x0000000300037210 */ /* 0x000fe40007ffe0ff */
[C-C-:B-1----:R-:W-:Y:S02]  /*29e50*/  PRMT R8, R4.reuse, 0x6420, R5.reuse ;  /* 0x0000642004087816 */ /* 0x142fe40000000005 */
[----:B------:R-:W-:Y:S01]  /*29e60*/  PRMT R9, R4, 0x7531, R5 ;  /* 0x0000753104097816 */ /* 0x000fe20000000005 */
[----:B------:R-:W-:Y:S01]  /*29e70*/  IMAD.IADD R4, R19, 0x1, R12 ;  /* 0x0000000113047824 */ /* 0x000fe200078e020c */
[--C-:B------:R-:W-:Y:S01]  /*29e80*/  PRMT R10, R6, 0x6420, R7.reuse ;  /* 0x00006420060a7816 */ /* 0x100fe20000000007 */
[----:B------:R-:W-:Y:S01]  /*29e90*/  VIADD R12, R2, 0x3000 ;  /* 0x00003000020c7836 */ /* 0x000fe20000000000 */
[----:B------:R-:W-:-:S05]  /*29ea0*/  PRMT R11, R6, 0x7531, R7 ;  /* 0x00007531060b7816 */ /* 0x000fca0000000007 */
[----:B------:R0:W-:Y:S04]  /*29eb0*/  STSM.16.M88.4 [R3], R8 ;  /* 0x0000000803007844 */ /* 0x0001e80000000200 */
[----:B------:R-:W1:Y:S01]  /*29ec0*/  LDSM.16.MT88.4 R4, [R4+0xf200] ;  /* 0x00f200000404783b */ /* 0x000e620000004200 */
[----:B0-----:R-:W-:-:S05]  /*29ed0*/  LOP3.LUT R3, R15, R16, RZ, 0xfc, !PT ;  /* 0x000000100f037212 */ /* 0x001fca00078efcff */
[----:B------:R-:W-:Y:S01]  /*29ee0*/  IMAD.IADD R3, R0, 0x1, R3 ;  /* 0x0000000100037824 */ /* 0x000fe200078e0203 */
[C-C-:B-1----:R-:W-:Y:S02]  /*29ef0*/  PRMT R8, R4.reuse, 0x6420, R5.reuse ;  /* 0x0000642004087816 */ /* 0x142fe40000000005 */
[----:B------:R-:W-:Y:S02]  /*29f00*/  PRMT R9, R4, 0x7531, R5 ;  /* 0x0000753104097816 */ /* 0x000fe40000000005 */
[C-C-:B------:R-:W-:Y:S02]  /*29f10*/  PRMT R10, R6.reuse, 0x6420, R7.reuse ;  /* 0x00006420060a7816 */ /* 0x140fe40000000007 */
[----:B------:R-:W-:-:S05]  /*29f20*/  PRMT R11, R6, 0x7531, R7 ;  /* 0x00007531060b7816 */ /* 0x000fca0000000007 */
[----:B------:R0:W-:Y:S02]  /*29f30*/  STSM.16.M88.4 [R3], R8 ;  /* 0x0000000803007844 */ /* 0x0001e40000000200 */
[----:B0-----:R-:W-:-:S04]  /*29f40*/  LOP3.LUT R3, R12, R17, RZ, 0xfc, !PT ;  /* 0x000000110c037212 */ /* 0x001fc800078efcff */
[----:B------:R-:W-:-:S05]  /*29f50*/  IADD3 R3, R19, R3, RZ ;  /* 0x0000000313037210 */ /* 0x000fca0007ffe0ff */
        /* <DEDUP_REMOVED lines=8> */
[----:B0-----:R-:W-:Y:S02]  /*29fe0*/  IMAD.MOV.U32 R11, RZ, RZ, R17 ;  /* 0x000000ffff0b7224 */ /* 0x001fe400078e0011 */
[----:B------:R-:W-:-:S05]  /*29ff0*/  VIADD R17, R2, 0x5800 ;  /* 0x0000580002117836 */ /* 0x000fca0000000000 */
[----:B------:R-:W-:-:S04]  /*2a000*/  LOP3.LUT R3, R17, R11, RZ, 0xfc, !PT ;  /* 0x0000000b11037212 */ /* 0x000fc800078efcff */
[----:B------:R-:W-:-:S05]  /*2a010*/  IADD3 R3, R19, R3, RZ ;  /* 0x0000000313037210 */ /* 0x000fca0007ffe0ff */
[----:B------:R0:W1:Y:S02]  /*2a020*/  LDSM.16.MT88.4 R4, [R3+0xf200] ;  /* 0x00f200000304783b */ /* 0x0000640000004200 */
[----:B0-----:R-:W-:Y:S01]  /*2a030*/  LOP3.LUT R3, R14, R16, RZ, 0xfc, !PT ;  /* 0x000000100e037212 */ /* 0x001fe200078efcff */
[----:B------:R-:W-:-:S04]  /*2a040*/  VIADD R14, R2, 0x6000 ;  /* 0x00006000020e7836 */ /* 0x000fc80000000000 */
[----:B------:R-:W-:Y:S01]  /*2a050*/  IMAD.IADD R3, R0, 0x1, R3 ;  /* 0x0000000100037824 */ /* 0x000fe200078e0203 */
[C-C-:B-1----:R-:W-:Y:S02]  /*2a060*/  PRMT R8, R4.reuse, 0x6420, R5.reuse ;  /* 0x0000642004087816 */ /* 0x142fe40000000005 */
[----:B------:R-:W-:Y:S01]  /*2a070*/  PRMT R9, R4, 0x7531, R5 ;  /* 0x0000753104097816 */ /* 0x000fe20000000005 */
[----:B------:R-:W-:Y:S01]  /*2a080*/  IMAD.MOV.U32 R5, RZ, RZ, R11 ;  /* 0x000000ffff057224 */ /* 0x000fe200078e000b */
[C-C-:B------:R-:W-:Y:S02]  /*2a090*/  PRMT R10, R6.reuse, 0x6420, R7.reuse ;  /* 0x00006420060a7816 */ /* 0x140fe40000000007 */
[----:B------:R-:W-:Y:S02]  /*2a0a0*/  PRMT R11, R6, 0x7531, R7 ;  /* 0x00007531060b7816 */ /* 0x000fe40000000007 */
[----:B------:R-:W-:-:S03]  /*2a0b0*/  LOP3.LUT R13, R13, R5, RZ, 0xfc, !PT ;  /* 0x000000050d0d7212 */ /* 0x000fc600078efcff */
[----:B------:R0:W-:Y:S02]  /*2a0c0*/  STSM.16.M88.4 [R3], R8 ;  /* 0x0000000803007844 */ /* 0x0001e40000000200 */
[----:B------:R-:W-:Y:S02]  /*2a0d0*/  IMAD.IADD R4, R19, 0x1, R13 ;  /* 0x0000000113047824 */ /* 0x000fe400078e020d */
[----:B------:R-:W-:-:S04]  /*2a0e0*/  IMAD.MOV.U32 R13, RZ, RZ, R5 ;  /* 0x000000ffff0d7224 */ /* 0x000fc800078e0005 */
[----:B------:R-:W1:Y:S01]  /*2a0f0*/  LDSM.16.MT88.4 R4, [R4+0xf200] ;  /* 0x00f200000404783b */ /* 0x000e620000004200 */
[----:B------:R-:W-:Y:S02]  /*2a100*/  LOP3.LUT R15, R15, R13, RZ, 0xfc, !PT ;  /* 0x0000000d0f0f7212 */ /* 0x000fe400078efcff */
[----:B0-----:R-:W-:Y:S01]  /*2a110*/  LOP3.LUT R3, R12, R16, RZ, 0xfc, !PT ;  /* 0x000000100c037212 */ /* 0x001fe200078efcff */
[----:B------:R-:W-:-:S03]  /*2a120*/  VIADD R12, R2, 0x4000 ;  /* 0x00004000020c7836 */ /* 0x000fc60000000000 */
[----:B------:R-:W-:Y:S02]  /*2a130*/  IADD3 R3, R0, R3, RZ ;  /* 0x0000000300037210 */ /* 0x000fe40007ffe0ff */
        /* <DEDUP_REMOVED lines=22> */
[----:B------:R-:W-:Y:S01]  /*2a2a0*/  PRMT R9, R4, 0x7531, R5 ;  /* 0x0000753104097816 */ /* 0x000fe20000000005 */
[----:B------:R-:W-:Y:S01]  /*2a2b0*/  IMAD.IADD R4, R19, 0x1, R15 ;  /* 0x0000000113047824 */ /* 0x000fe200078e020f */
[C-C-:B------:R-:W-:Y:S01]  /*2a2c0*/  PRMT R10, R6.reuse, 0x6420, R7.reuse ;  /* 0x00006420060a7816 */ /* 0x140fe20000000007 */
[----:B------:R-:W2:Y:S01]  /*2a2d0*/  LDL R15, [R1+0x10] ;  /* 0x00001000010f7983 */ /* 0x000ea20000100800 */
[----:B------:R-:W-:-:S05]  /*2a2e0*/  PRMT R11, R6, 0x7531, R7 ;  /* 0x00007531060b7816 */ /* 0x000fca0000000007 */
[----:B------:R0:W-:Y:S04]  /*2a2f0*/  STSM.16.M88.4 [R3], R8 ;  /* 0x0000000803007844 */ /* 0x0001e80000000200 */
[----:B------:R-:W1:Y:S01]  /*2a300*/  LDSM.16.MT88.4 R4, [R4+0xf200] ;  /* 0x00f200000404783b */ /* 0x000e620000004200 */
[----:B------:R-:W-:-:S05]  /*2a310*/  VIADD R13, R2, 0x4800 ;  /* 0x00004800020d7836 */ /* 0x000fca0000000000 */
[----:B0-----:R-:W-:-:S04]  /*2a320*/  LOP3.LUT R3, R13, R16, RZ, 0xfc, !PT ;  /* 0x000000100d037212 */ /* 0x001fc800078efcff */
[----:B------:R-:W-:Y:S02]  /*2a330*/  IADD3 R3, R0, R3, RZ ;  /* 0x0000000300037210 */ /* 0x000fe40007ffe0ff */
[C-C-:B-1----:R-:W-:Y:S02]  /*2a340*/  PRMT R8, R4.reuse, 0x6420, R5.reuse ;  /* 0x0000642004087816 */ /* 0x142fe40000000005 */
[----:B------:R-:W-:Y:S02]  /*2a350*/  PRMT R9, R4, 0x7531, R5 ;  /* 0x0000753104097816 */ /* 0x000fe40000000005 */
[C-C-:B------:R-:W-:Y:S02]  /*2a360*/  PRMT R10, R6.reuse, 0x6420, R7.reuse ;  /* 0x00006420060a7816 */ /* 0x140fe40000000007 */
[----:B------:R-:W-:-:S05]  /*2a370*/  PRMT R11, R6, 0x7531, R7 ;  /* 0x00007531060b7816 */ /* 0x000fca0000000007 */
[----:B------:R0:W-:Y:S02]  /*2a380*/  STSM.16.M88.4 [R3], R8 ;  /* 0x0000000803007844 */ /* 0x0001e40000000200 */
[----:B0-----:R-:W-:-:S05]  /*2a390*/  LOP3.LUT R3, R20, R16, RZ, 0xfc, !PT ;  /* 0x0000001014037212 */ /* 0x001fca00078efcff */
[----:B------:R-:W-:Y:S01]  /*2a3a0*/  IMAD.IADD R3, R0, 0x1, R3 ;  /* 0x0000000100037824 */ /* 0x000fe200078e0203 */
[----:B--2---:R-:W-:-:S05]  /*2a3b0*/  LOP3.LUT R12, R12, R15, RZ, 0xfc, !PT ;  /* 0x0000000f0c0c7212 */ /* 0x004fca00078efcff */
[----:B------:R-:W-:-:S06]  /*2a3c0*/  IMAD.IADD R4, R19, 0x1, R12 ;  /* 0x0000000113047824 */ /* 0x000fcc00078e020c */
[----:B------:R-:W0:Y:S01]  /*2a3d0*/  LDSM.16.MT88.4 R4, [R4+0xf200] ;  /* 0x00f200000404783b */ /* 0x000e220000004200 */
        /* <DEDUP_REMOVED lines=8> */
[----:B------:R0:W1:Y:S01]  /*2a460*/  LDSM.16.MT88.4 R4, [R3+0xf200] ;  /* 0x00f200000304783b */ /* 0x0000620000004200 */
[----:B------:R-:W-:Y:S02]  /*2a470*/  LOP3.LUT R18, R18, R15, RZ, 0xfc, !PT ;  /* 0x0000000f12127212 */ /* 0x000fe400078efcff */
[----:B0-----:R-:W-:-:S04]  /*2a480*/  LOP3.LUT R3, R17, R16, RZ, 0xfc, !PT ;  /* 0x0000001011037212 */ /* 0x001fc800078efcff */
[----:B------:R-:W-:Y:S02]  /*2a490*/  IADD3 R3, R0, R3, RZ ;  /* 0x0000000300037210 */ /* 0x000fe40007ffe0ff */
[C-C-:B-1----:R-:W-:Y:S02]  /*2a4a0*/  PRMT R8, R4.reuse, 0x6420, R5.reuse ;  /* 0x0000642004087816 */ /* 0x142fe40000000005 */
[----:B------:R-:W-:Y:S01]  /*2a4b0*/  PRMT R9, R4, 0x7531, R5 ;  /* 0x0000753104097816 */ /* 0x000fe20000000005 */
[----:B------:R-:W-:Y:S01]  /*2a4c0*/  IMAD.IADD R4, R19, 0x1, R18 ;  /* 0x0000000113047824 */ /* 0x000fe200078e0212 */
[C-C-:B------:R-:W-:Y:S02]  /*2a4d0*/  PRMT R10, R6.reuse, 0x6420, R7.reuse ;  /* 0x00006420060a7816 */ /* 0x140fe40000000007 */
[----:B------:R-:W-:-:S05]  /*2a4e0*/  PRMT R11, R6, 0x7531, R7 ;  /* 0x00007531060b7816 */ /* 0x000fca0000000007 */
[----:B------:R0:W-:Y:S04]  /*2a4f0*/  STSM.16.M88.4 [R3], R8 ;  /* 0x0000000803007844 */ /* 0x0001e80000000200 */
[----:B------:R-:W1:Y:S01]  /*2a500*/  LDSM.16.MT88.4 R4, [R4+0xf200] ;  /* 0x00f200000404783b */ /* 0x000e620000004200 */
[----:B------:R-:W-:Y:S02]  /*2a510*/  LOP3.LUT R13, R13, R15, RZ, 0xfc, !PT ;  /* 0x0000000f0d0d7212 */ /* 0x000fe400078efcff */
[----:B0-----:R-:W-:-:S05]  /*2a520*/  LOP3.LUT R3, R14, R16, RZ, 0xfc, !PT ;  /* 0x000000100e037212 */ /* 0x001fca00078efcff */
[----:B------:R-:W-:Y:S01]  /*2a530*/  IMAD.IADD R3, R0, 0x1, R3 ;  /* 0x0000000100037824 */ /* 0x000fe200078e0203 */
[C-C-:B-1----:R-:W-:Y:S02]  /*2a540*/  PRMT R8, R4.reuse, 0x6420, R5.reuse ;  /* 0x0000642004087816 */ /* 0x142fe40000000005 */
[----:B------:R-:W-:Y:S01]  /*2a550*/  PRMT R9, R4, 0x7531, R5 ;  /* 0x0000753104097816 */ /* 0x000fe20000000005 */
[----:B------:R-:W-:Y:S01]  /*2a560*/  IMAD.IADD R4, R19, 0x1, R13 ;  /* 0x0000000113047824 */ /* 0x000fe200078e020d */
[C-C-:B------:R-:W-:Y:S02]  /*2a570*/  PRMT R10, R6.reuse, 0x6420, R7.reuse ;  /* 0x00006420060a7816 */ /* 0x140fe40000000007 */
[----:B------:R-:W-:-:S05]  /*2a580*/  PRMT R11, R6, 0x7531, R7 ;  /* 0x00007531060b7816 */ /* 0x000fca0000000007 */
[----:B------:R0:W-:Y:S04]  /*2a590*/  STSM.16.M88.4 [R3], R8 ;  /* 0x0000000803007844 */ /* 0x0001e80000000200 */
[----:B------:R-:W1:Y:S01]  /*2a5a0*/  LDSM.16.MT88.4 R4, [R4+0xf200] ;  /* 0x00f200000404783b */ /* 0x000e620000004200 */
[----:B------:R-:W-:Y:S02]  /*2a5b0*/  IADD3 R2, R2, 0x7000, RZ ;  /* 0x0000700002027810 */ /* 0x000fe40007ffe0ff */
[----:B0-----:R-:W-:-:S05]  /*2a5c0*/  LOP3.LUT R3, R12, R16, RZ, 0xfc, !PT ;  /* 0x000000100c037212 */ /* 0x001fca00078efcff */
[----:B------:R-:W-:Y:S01]  /*2a5d0*/  IMAD.IADD R3, R0, 0x1, R3 ;  /* 0x0000000100037824 */ /* 0x000fe200078e0203 */
[C-C-:B-1----:R-:W-:Y:S02]  /*2a5e0*/  PRMT R8, R4.reuse, 0x6420, R5.reuse ;  /* 0x0000642004087816 */ /* 0x142fe40000000005 */
[----:B------:R-:W-:Y:S02]  /*2a5f0*/  PRMT R9, R4, 0x7531, R5 ;  /* 0x0000753104097816 */ /* 0x000fe40000000005 */
[C-C-:B------:R-:W-:Y:S02]  /*2a600*/  PRMT R10, R6.reuse, 0x6420, R7.reuse ;  /* 0x00006420060a7816 */ /* 0x140fe40000000007 */
[----:B------:R-:W-:-:S05]  /*2a610*/  PRMT R11, R6, 0x7531, R7 ;  /* 0x00007531060b7816 */ /* 0x000fca0000000007 */
[----:B------:R0:W-:Y:S02]  /*2a620*/  STSM.16.M88.4 [R3], R8 ;  /* 0x0000000803007844 */ /* 0x0001e40000000200 */
[C---:B0-----:R-:W-:Y:S02]  /*2a630*/  LOP3.LUT R3, R2.reuse, R15, RZ, 0xfc, !PT ;  /* 0x0000000f02037212 */ /* 0x041fe400078efcff */
[----:B------:R-:W-:-:S03]  /*2a640*/  LOP3.LUT R2, R2, R16, RZ, 0xfc, !PT ;  /* 0x0000001002027212 */ /* 0x000fc600078efcff */
[----:B------:R-:W-:Y:S02]  /*2a650*/  IMAD.IADD R3, R19, 0x1, R3 ;  /* 0x0000000113037824 */ /* 0x000fe400078e0203 */
[----:B------:R0:W5:Y:S01]  /*2a660*/  LDL.LU R19, [R1+0x8c] ;  /* 0x00008c0001137983 */ /* 0x0001620000300800 */
[----:B------:R-:W-:-:S03]  /*2a670*/  IMAD.IADD R2, R0, 0x1, R2 ;  /* 0x0000000100027824 */ /* 0x000fc600078e0202 */
[----:B------:R0:W5:Y:S04]  /*2a680*/  LDL.LU R16, [R1+0x88] ;  /* 0x0000880001107983 */ /* 0x0001680000300800 */
[----:B------:R0:W5:Y:S04]  /*2a690*/  LDL.LU R0, [R1+0x84] ;  /* 0x0000840001007983 */ /* 0x0001680000300800 */
        /* <DEDUP_REMOVED lines=14> */
.L_x_3675:
[----:B0-----:R-:W2:Y:S01]  /*2a780*/  LDL.LU R2, [R1+0x18] ;  /* 0x0000180001027983 */ /* 0x001ea20000300800 */
[----:B-1---5:R0:W-:Y:S03]  /*2a790*/  SYNCS.ARRIVE.TRANS64.A1T0 RZ, [R0+URZ+0x33450], RZ ;  /* 0x033450ff00ff79a7 */ /* 0x0221e6000810003f */
[----:B------:R-:W3:Y:S01]  /*2a7a0*/  LDL.LU R3, [R1+0x20] ;  /* 0x0000200001037983 */ /* 0x000ee20000300800 */
[----:B0-----:R-:W-:-:S05]  /*2a7b0*/  @!P0 VIADD R0, R0, 0x33480 ;  /* 0x0003348000008836 */ /* 0x001fca0000000000 */
[----:B------:R-:W-:Y:S01]  /*2a7c0*/  @!P0 PRMT R0, RZ, 0x654, R0 ;  /* 0x00000654ff008816 */ /* 0x000fe20000000000 */
[----:B------:R-:W-:Y:S06]  /*2a7d0*/  BAR.SYNC.DEFER_BLOCKING 0x2, 0x80 ;  /* 0x0082000000007b1d */ /* 0x000fec0000010000 */
[----:B------:R2:W-:Y:S02]  /*2a7e0*/  @!P0 SYNCS.ARRIVE.TRANS64.RED.A1T0 RZ, [R0+URZ], RZ ;  /* 0x000000ff00ff89a7 */ /* 0x0005e4000810043f */
[----:B--2---:R-:W-:-:S05]  /*2a7f0*/  VIADD R0, R2, 0x1 ;  /* 0x0000000102007836 */ /* 0x004fca0000000000 */
[----:B------:R-:W-:-:S04]  /*2a800*/  ISETP.NE.AND P0, PT, R0, 0x2, PT ;  /* 0x000000020000780c */ /* 0x000fc80003f05270 */
[----:B------:R-:W-:Y:S02]  /*2a810*/  SEL R2, RZ, 0x1, P0 ;  /* 0x00000001ff027807 */ /* 0x000fe40000000000 */
[----:B------:R-:W-:Y:S02]  /*2a820*/  SEL R0, R0, RZ, P0 ;  /* 0x000000ff00007207 */ /* 0x000fe40000000000 */
[----:B---3--:R-:W-:-:S03]  /*2a830*/  LOP3.LUT R3, R3, R2, RZ, 0x3c, !PT ;  /* 0x0000000203037212 */ /* 0x008fc600078e3cff */
[----:B------:R0:W-:Y:S04]  /*2a840*/  STL [R1+0x18], R0 ;  /* 0x0000180001007387 */ /* 0x0001e80000100800 */
[----:B------:R0:W-:Y:S02]  /*2a850*/  STL [R1+0x20], R3 ;  /* 0x0000200301007387 */ /* 0x0001e40000100800 */
.L_x_3618:
        /* <DEDUP_REMOVED lines=8> */
[----:B------:R-:W-:-:S05]  /*2a8e0*/  MOV R0, UR4 ;  /* 0x0000000400007c02 */ /* 0x000fca0008000f00 */
[----:B------:R2:W3:Y:S04]  /*2a8f0*/  LDS.128 R16, [R0+0x334d0] ;  /* 0x0334d00000107984 */ /* 0x0004e80000000c00 */
[----:B------:R2:W-:Y:S01]  /*2a900*/  STL [R1+0x4], R0 ;  /* 0x0000040001007387 */ /* 0x0005e20000100800 */
[----:B------:R-:W-:Y:S06]  /*2a910*/  BAR.ARV 0x4, 0x180 ;  /* 0x0106000000007b1d */ /* 0x000fec0000002000 */
[----:B------:R-:W-:Y:S05]  /*2a920*/  BRA `(.L_x_3677) ;  /* 0x0000000800487947 */ /* 0x000fea0003800000 */
.L_x_3676:
[----:B------:R-:W0:Y:S01]  /*2a930*/  S2R R0, SR_TID.X ;  /* 0x0000000000007919 */ /* 0x000e220000002100 */
[----:B------:R-:W-:Y:S01]  /*2a940*/  UMOV UR4, 0xffffffff ;  /* 0xffffffff00047882 */ /* 0x000fe20000000000 */
[----:B0-----:R-:W-:-:S04]  /*2a950*/  LOP3.LUT R7, R0, 0x1f, RZ, 0xc0, !PT ;  /* 0x0000001f00077812 */ /* 0x001fc800078ec0ff */
[----:B------:R-:W-:Y:S01]  /*2a960*/  ISETP.NE.AND P0, PT, R7, 0x1f, PT ;  /* 0x0000001f0700780c */ /* 0x000fe20003f05270 */
[----:B------:R-:W-:-:S12]  /*2a970*/  BRA.DIV UR4, `(.L_x_3678) ;  /* 0x0000003e04707947 */ /* 0x000fd8000b800000 */
[----:B------:R-:W-:Y:S01]  /*2a980*/  IMAD.IADD R0, R19, 0x1, R7 ;  /* 0x0000000113007824 */ /* 0x000fe200078e0207 */
[----:B------:R-:W-:-:S04]  /*2a990*/  ULDC UR4, c[0x0][0xc3c] ;  /* 0x00030f0000047ab9 */ /* 0x000fc80000000800 */
        /* <DEDUP_REMOVED lines=29> */
.L_x_3832:
[----:B------:R-:W-:Y:S02]  /*2ab70*/  ULDC UR4, c[0x0][0xc38] ;  /* 0x00030e0000047ab9 */ /* 0x000fe40000000800 */
[----:B------:R-:W-:-:S04]  /*2ab80*/  IMAD.U32 R16, RZ, RZ, UR4 ;  /* 0x00000004ff107e24 */ /* 0x000fc8000f8e00ff */
[----:B-1----:R-:W-:-:S05]  /*2ab90*/  IMAD R6, R6, R16, RZ ;  /* 0x0000001006067224 */ /* 0x002fca00078e02ff */
[----:B------:R-:W-:-:S04]  /*2aba0*/  IADD3 R4, R4, R6, RZ ;  /* 0x0000000604047210 */ /* 0x000fc80007ffe0ff */
[----:B------:R-:W-:-:S13]  /*2abb0*/  ISETP.GT.AND P6, PT, R4, R0, PT ;  /* 0x000000000400720c */ /* 0x000fda0003fc4270 */
[----:B------:R-:W-:Y:S05]  /*2abc0*/  @P6 BRA `(.L_x_3679) ;  /* 0x00000000009c6947 */ /* 0x000fea0003800000 */
.L_x_3684:
[----:B------:R-:W1:Y:S01]  /*2abd0*/  LDC R2, c[0x0][0xc3c] ;  /* 0x00030f00ff027b82 */ /* 0x000e620000000800 */
[----:B------:R-:W-:-:S05]  /*2abe0*/  VIADD R19, R19, 0x1f ;  /* 0x0000001f13137836 */ /* 0x000fca0000000000 */
[----:B-1----:R-:W-:-:S13]  /*2abf0*/  ISETP.GE.AND P6, PT, R19, R2, PT ;  /* 0x000000021300720c */ /* 0x002fda0003fc6270 */
[----:B------:R-:W-:Y:S05]  /*2ac00*/  @P6 BRA `(.L_x_3680) ;  /* 0x0000000400446947 */ /* 0x000fea0003800000 */
[----:B------:R-:W1:Y:S01]  /*2ac10*/  S2R R3, SR_TID.X ;  /* 0x0000000000037919 */ /* 0x000e620000002100 */
[----:B------:R-:W-:Y:S01]  /*2ac20*/  BSSY B0, `(.L_x_3681) ;  /* 0x0000009000007945 */ /* 0x000fe20003800000 */
[----:B-1----:R-:W-:-:S05]  /*2ac30*/  LOP3.LUT R3, R3, 0x1f, RZ, 0xc0, !PT ;  /* 0x0000001f03037812 */ /* 0x002fca00078ec0ff */
[----:B0-----:R-:W-:-:S05]  /*2ac40*/  IMAD.IADD R5, R19, 0x1, R3 ;  /* 0x0000000113057824 */ /* 0x001fca00078e0203 */
[----:B------:R-:W-:Y:S01]  /*2ac50*/  ISETP.GE.OR P6, PT, R5, R2, !P0 ;  /* 0x000000020500720c */ /* 0x000fe200047c6670 */
[----:B------:R-:W-:-:S12]  /*2ac60*/  IMAD.MOV.U32 R2, RZ, RZ, RZ ;  /* 0x000000ffff027224 */ /* 0x000fd800078e00ff */
[----:B------:R-:W-:Y:S05]  /*2ac70*/  @P6 BRA `(.L_x_3682) ;  /* 0x00000000000c6947 */ /* 0x000fea0003800000 */
[----:B------:R-:W0:Y:S02]  /*2ac80*/  LDC.64 R2, c[0x0][0xc80] ;  /* 0x00032000ff027b82 */ /* 0x000e240000000a00 */
[----:B0-----:R-:W-:-:S06]  /*2ac90*/  IMAD.WIDE R2, R5, 0x4, R2 ;  /* 0x0000000405027825 */ /* 0x001fcc00078e0202 */
[----:B------:R0:W5:Y:S02]  /*2aca0*/  LDG.E R2, desc[UR54][R2.64] ;  /* 0x0000003602027981 */ /* 0x000164000c1e1900 */
.L_x_3682:
[----:B------:R-:W-:Y:S05]  /*2acb0*/  BSYNC B0 ;  /* 0x0000000000007941 */ /* 0x000fea0003800000 */
.L_x_3681:
        /* <DEDUP_REMOVED lines=18> */
.L_x_3840:
[----:B------:R-:W-:Y:S02]  /*2ade0*/  ULDC UR4, c[0x0][0xc38] ;  /* 0x00030e0000047ab9 */ /* 0x000fe40000000800 */
[----:B------:R-:W-:-:S04]  /*2adf0*/  IMAD.U32 R16, RZ, RZ, UR4 ;  /* 0x00000004ff107e24 */ /* 0x000fc8000f8e00ff */
[----:B-1----:R-:W-:-:S05]  /*2ae00*/  IMAD R6, R6, R16, RZ ;  /* 0x0000001006067224 */ /* 0x002fca00078e02ff */
[----:B------:R-:W-:-:S04]  /*2ae10*/  IADD3 R4, R6, R4, RZ ;  /* 0x0000000406047210 */ /* 0x000fc80007ffe0ff */
[----:B------:R-:W-:-:S13]  /*2ae20*/  ISETP.GT.AND P6, PT, R4, R0, PT ;  /* 0x000000000400720c */ /* 0x000fda0003fc4270 */
[----:B------:R-:W-:Y:S05]  /*2ae30*/  @!P6 BRA `(.L_x_3684) ;  /* 0xfffffffc0064e947 */ /* 0x000fea000383ffff */
.L_x_3679:
[----:B------:R-:W-:Y:S01]  /*2ae40*/  IMAD.IADD R6, R4, 0x1, -R6 ;  /* 0x0000000104067824 */ /* 0x000fe200078e0a06 */
[----:B------:R-:W-:-:S03]  /*2ae50*/  UMOV UR4, 0xffffffff ;  /* 0xffffffff00047882 */ /* 0x000fc60000000000 */
[----:B------:R-:W-:-:S05]  /*2ae60*/  IMAD R3, R5, R16, R6 ;  /* 0x0000001005037224 */ /* 0x000fca00078e0206 */
[----:B------:R-:W-:Y:S01]  /*2ae70*/  ISETP.GT.AND P6, PT, R3, R0, PT ;  /* 0x000000000300720c */ /* 0x000fe20003fc4270 */
[----:B------:R-:W-:-:S12]  /*2ae80*/  BRA.DIV UR4, `(.L_x_3685) ;  /* 0x0000004204407947 */ /* 0x000fd8000b800000 */
[----:B------:R-:W-:-:S04]  /*2ae90*/  VOTE.ANY R3, PT, !P6 ;  /* 0x0000000000037806 */ /* 0x000fc800070e0100 */
[----:B------:R-:W1:Y:S02]  /*2aea0*/  POPC R4, R3 ;  /* 0x0000000300047309 */ /* 0x000e640000000000 */
[----:B-1----:R1:W2:Y:S02]  /*2aeb0*/  SHFL.IDX PT, R17, R2, R4, 0x1f ;  /* 0x00001f0402117589 */ /* 0x0022a400000e0000 */
.L_x_3844:
[----:B------:R-:W-:Y:S01]  /*2aec0*/  ISETP.NE.AND P0, PT, R3, RZ, PT ;  /* 0x000000ff0300720c */ /* 0x000fe20003f05270 */
[----:B-1----:R-:W-:-:S12]  /*2aed0*/  IMAD.MOV.U32 R2, RZ, RZ, RZ ;  /* 0x000000ffff027224 */ /* 0x002fd800078e00ff */
[----:B------:R-:W-:Y:S05]  /*2aee0*/  @!P0 BRA `(.L_x_3686) ;  /* 0x0000000000108947 */ /* 0x000fea0003800000 */
[----:B------:R-:W-:Y:S01]  /*2aef0*/  UMOV UR4, 0xffffffff ;  /* 0xffffffff00047882 */ /* 0x000fe20000000000 */
[----:B------:R-:W-:Y:S02]  /*2af00*/  VIADD R12, R4, 0xffffffff ;  /* 0xffffffff040c7836 */ /* 0x000fe40000000000 */
[----:B------:R-:W-:Y:S05]  /*2af10*/  BRA.DIV UR4, `(.L_x_3687) ;  /* 0x0000004204647947 */ /* 0x000fea000b800000 */
[----:B------:R1:W3:Y:S02]  /*2af20*/  SHFL.IDX PT, R2, R5, R12, 0x1f ;  /* 0x00001f0c05027589 */ /* 0x0002e400000e0000 */
.L_x_3686:
[----:B012---:R-:W-:Y:S01]  /*2af30*/  IABS R5, R17 ;  /* 0x0000001100057213 */ /* 0x007fe20000000000 */
[----:B---3--:R-:W-:Y:S02]  /*2af40*/  IMAD R16, R2, R16, R6 ;  /* 0x0000001002107224 */ /* 0x008fe400078e0206 */
[----:B------:R-:W-:Y:S01]  /*2af50*/  IMAD.IADD R19, R4, 0x1, R19 ;  /* 0x0000000104137824 */ /* 0x000fe200078e0213 */
[----:B------:R-:W0:Y:S01]  /*2af60*/  I2F.RP R2, R5 ;  /* 0x0000000500027306 */ /* 0x000e220000209400 */
[----:B------:R-:W-:-:S07]  /*2af70*/  IMAD.IADD R0, R0, 0x1, -R16 ;  /* 0x0000000100007824 */ /* 0x000fce00078e0a10 */
[----:B0-----:R-:W0:Y:S02]  /*2af80*/  MUFU.RCP R2, R2 ;  /* 0x0000000200027308 */ /* 0x001e240000001000 */
[----:B0-----:R-:W-:-:S06]  /*2af90*/  VIADD R2, R2, 0xffffffe ;  /* 0x0ffffffe02027836 */ /* 0x001fcc0000000000 */
[----:B------:R-:W0:Y:S02]  /*2afa0*/  F2I.FTZ.U32.TRUNC.NTZ R3, R2 ;  /* 0x0000000200037305 */ /* 0x000e24000021f000 */
[----:B0-----:R-:W-:-:S05]  /*2afb0*/  IADD3 R2, RZ, -R3, RZ ;  /* 0x80000003ff027210 */ /* 0x001fca0007ffe0ff */
        /* <DEDUP_REMOVED lines=22> */
.L_x_3680:
[----:B------:R-:W-:Y:S01]  /*2b120*/  UMOV UR4, URZ ;  /* 0x0000003f00047c82 */ /* 0x000fe20008000000 */
[----:B------:R-:W-:Y:S01]  /*2b130*/  UMOV UR5, URZ ;  /* 0x0000003f00057c82 */ /* 0x000fe20008000000 */
[----:B------:R-:W-:Y:S01]  /*2b140*/  ULDC UR6, c[0x0][0xc3c] ;  /* 0x00030f0000067ab9 */ /* 0x000fe20000000800 */
[----:B------:R-:W-:Y:S02]  /*2b150*/  IMAD.MOV.U32 R16, RZ, RZ, R0 ;  /* 0x000000ffff107224 */ /* 0x000fe400078e0000 */
[----:B------:R-:W-:Y:S02]  /*2b160*/  IMAD.U32 R17, RZ, RZ, UR4 ;  /* 0x00000004ff117e24 */ /* 0x000fe4000f8e00ff */
[----:B------:R-:W-:Y:S02]  /*2b170*/  IMAD.U32 R18, RZ, RZ, UR5 ;  /* 0x00000005ff127e24 */ /* 0x000fe4000f8e00ff */
[----:B------:R-:W-:-:S07]  /*2b180*/  IMAD.U32 R19, RZ, RZ, UR6 ;  /* 0x00000006ff137e24 */ /* 0x000fce000f8e00ff */
.L_x_3688:
[----:B------:R1:W2:Y:S01]  /*2b190*/  LDL R3, [R1+0x4] ;  /* 0x0000040001037983 */ /* 0x0002a20000100800 */
        /* <DEDUP_REMOVED lines=11> */
.L_x_3677:
[----:B------:R-:W-:Y:S02]  /*2b250*/  ULDC UR4, c[0x0][0xc3c] ;  /* 0x00030f0000047ab9 */ /* 0x000fe40000000800 */
[----:B---3--:R-:W-:-:S13]  /*2b260*/  ISETP.GE.AND P0, PT, R19, UR4, PT ;  /* 0x0000000413007c0c */ /* 0x008fda000bf06270 */
[----:B------:R-:W-:Y:S05]  /*2b270*/  @!P0 BRA `(.L_x_3689) ;  /* 0xffffff9400688947 */ /* 0x000fea000383ffff */
[----:B------:R-:W-:Y:S05]  /*2b280*/  BSYNC B7 ;  /* 0x0000000000077941 */ /* 0x000fea0003800000 */
.L_x_3573:
[----:B--2---:R-:W2:Y:S01]  /*2b290*/  LDL.LU R0, [R1+0x60] ;  /* 0x0000600001007983 */ /* 0x004ea20000300800 */
[----:B------:R-:W-:Y:S01]  /*2b2a0*/  BSSY B0, `(.L_x_3690) ;  /* 0x000000b000007945 */ /* 0x000fe20003800000 */
[----:B0-----:R-:W0:Y:S01]  /*2b2b0*/  S2R R5, SR_CgaCtaId ;  /* 0x0000000000057919 */ /* 0x001e220000008800 */
[----:B--2---:R-:W-:-:S04]  /*2b2c0*/  IADD3 R0, R0, 0x1, RZ ;  /* 0x0000000100007810 */ /* 0x004fc80007ffe0ff */
[----:B------:R-:W-:-:S04]  /*2b2d0*/  LEA.HI R2, R0, R0, RZ, 0x1 ;  /* 0x0000000000027211 */ /* 0x000fc800078f08ff */
[----:B-1----:R-:W-:-:S05]  /*2b2e0*/  LOP3.LUT R3, R2, 0xfffffffe, RZ, 0xc0, !PT ;  /* 0xfffffffe02037812 */ /* 0x002fca00078ec0ff */
[----:B------:R-:W-:Y:S01]  /*2b2f0*/  IMAD.IADD R3, R0, 0x1, -R3 ;  /* 0x0000000100037824 */ /* 0x000fe200078e0a03 */
[----:B------:R-:W-:-:S04]  /*2b300*/  MOV R0, 0x400 ;  /* 0x0000040000007802 */ /* 0x000fc80000000f00 */
[----:B0-----:R-:W-:Y:S02]  /*2b310*/  LEA R0, R5, R0, 0x18 ;  /* 0x0000000005007211 */ /* 0x001fe400078ec0ff */
[----:B------:R-:W-:-:S04]  /*2b320*/  SHF.L.U32 R3, R3, 0x1f, RZ ;  /* 0x0000001f03037819 */ /* 0x000fc800000006ff */
[----:B------:R-:W0:Y:S02]  /*2b330*/  SYNCS.PHASECHK.TRANS64.TRYWAIT P0, [R0+URZ+0x33420], R3 ;  /* 0x03342003000075a7 */ /* 0x000e24000800017f */
[----:B0-----:R-:W-:Y:S05]  /*2b340*/  @!P0 BRA `(.L_x_3691) ;  /* 0x0000003c00808947 */ /* 0x001fea0003800000 */
.L_x_3847:
[----:B------:R-:W-:Y:S05]  /*2b350*/  BSYNC B0 ;  /* 0x0000000000007941 */ /* 0x000fea0003800000 */
.L_x_3690:
[----:B------:R-:W-:-:S03]  /*2b360*/  UMOV UR4, 0xffffffff ;  /* 0xffffffff00047882 */ /* 0x000fc60000000000 */
[----:B------:R-:W-:Y:S05]  /*2b370*/  BRA.DIV UR4, `(.L_x_3692) ;  /* 0x0000003e04887947 */ /* 0x000fea000b800000 */
[----:B------:R-:W1:Y:S02]  /*2b380*/  S2R R2, SR_TID.X ;  /* 0x0000000000027919 */ /* 0x000e640000002100 */
[----:B-1----:R-:W-:-:S04]  /*2b390*/  SHF.R.U32.HI R2, RZ, 0x5, R2 ;  /* 0x00000005ff027819 */ /* 0x002fc80000011602 */
[----:B------:R-:W-:-:S05]  /*2b3a0*/  LOP3.LUT R2, R2, 0x3, RZ, 0xc0, !PT ;  /* 0x0000000302027812 */ /* 0x000fca00078ec0ff */
[----:B------:R1:W2:Y:S02]  /*2b3b0*/  SHFL.IDX PT, R14, R2, RZ, 0x1f ;  /* 0x00001fff020e7589 */ /* 0x0002a400000e0000 */
.L_x_3850:
[----:B--2---:R-:W-:-:S13]  /*2b3c0*/  ISETP.NE.AND P0, PT, R14, RZ, PT ;  /* 0x000000ff0e00720c */ /* 0x004fda0003f05270 */
[----:B------:R-:W-:Y:S05]  /*2b3d0*/  @P0 BRA `(.L_x_3372) ;  /* 0x0000000000b00947 */ /* 0x000fea0003800000 */
[----:B------:R-:W-:-:S03]  /*2b3e0*/  UMOV UR4, 0xffffffff ;  /* 0xffffffff00047882 */ /* 0x000fc60000000000 */
[----:B------:R-:W-:Y:S05]  /*2b3f0*/  BRA.DIV UR4, `(.L_x_3693) ;  /* 0x0000003e049c7947 */ /* 0x000fea000b800000 */
[----:B------:R-:W-:-:S13]  /*2b400*/  ELECT P6, URZ, PT ;  /* 0x00000000003f782f */ /* 0x000fda00038c0000 */
.L_x_3853:
[----:B------:R-:W-:Y:S05]  /*2b410*/  @!P6 BRA `(.L_x_3372) ;  /* 0x0000000000a0e947 */ /* 0x000fea0003800000 */
[----:B------:R-:W-:-:S06]  /*2b420*/  ULOP3.LUT UR4, UR36, 0x2, URZ, 0xfc, !UPT ;  /* 0x0000000224047892 */ /* 0x000fcc000f8efc3f */
[----:B-1----:R-:W-:-:S05]  /*2b430*/  IMAD.U32 R2, RZ, RZ, UR4 ;  /* 0x00000004ff027e24 */ /* 0x002fca000f8e00ff */
[----:B------:R-:W-:-:S13]  /*2b440*/  ISETP.NE.AND P0, PT, R2, 0x3, PT ;  /* 0x000000030200780c */ /* 0x000fda0003f05270 */
[----:B------:R-:W-:Y:S05]  /*2b450*/  @!P0 BRA `(.L_x_3694) ;  /* 0x0000000000048947 */ /* 0x000fea0003800000 */
[----:B------:R-:W-:Y:S01]  /*2b460*/  BPT.TRAP 0x1 ;  /* 0x000000040000795c */ /* 0x000fe20000300000 */
.L_x_3694:
[----:B0-----:R-:W2:Y:S04]  /*2b470*/  LDL R3, [R1+0x18] ;  /* 0x0000180001037983 */ /* 0x001ea80000100800 */
[----:B------:R-:W3:Y:S01]  /*2b480*/  LDL.LU R7, [R1+0x20] ;  /* 0x0000200001077983 */ /* 0x000ee20000300800 */
[----:B------:R-:W-:-:S04]  /*2b490*/  VIADD R2, R0, 0x33440 ;  /* 0x0003344000027836 */ /* 0x000fc80000000000 */
[C---:B--2---:R-:W-:Y:S01]  /*2b4a0*/  IMAD R6, R3.reuse, 0x8, R2 ;  /* 0x0000000803067824 */ /* 0x044fe200078e0202 */
[----:B------:R-:W-:Y:S02]  /*2b4b0*/  IADD3 R3, R3, 0x1, RZ ;  /* 0x0000000103037810 */ /* 0x000fe40007ffe0ff */
[----:B---3--:R-:W-:Y:S02]  /*2b4c0*/  SHF.L.U32 R5, R7, 0x1f, RZ ;  /* 0x0000001f07057819 */ /* 0x008fe400000006ff */
[C---:B------:R-:W-:Y:S02]  /*2b4d0*/  ISETP.NE.AND P2, PT, R3.reuse, 0x2, PT ;  /* 0x000000020300780c */ /* 0x040fe40003f45270 */
[----:B------:R-:W0:Y:S02]  /*2b4e0*/  SYNCS.PHASECHK.TRANS64.TRYWAIT P1, [R6+URZ], R5 ;  /* 0x00000005060075a7 */ /* 0x000e24000802017f */
[----:B------:R-:W-:Y:S02]  /*2b4f0*/  SEL R4, RZ, 0x1, P2 ;  /* 0x00000001ff047807 */ /* 0x000fe40001000000 */
[----:B------:R-:W-:-:S02]  /*2b500*/  SEL R3, R3, RZ, P2 ;  /* 0x000000ff03037207 */ /* 0x000fc40001000000 */
[----:B------:R-:W-:-:S03]  /*2b510*/  LOP3.LUT R4, R7, R4, RZ, 0x3c, !PT ;  /* 0x0000000407047212 */ /* 0x000fc600078e3cff */
[----:B------:R-:W-:Y:S01]  /*2b520*/  IMAD R7, R3, 0x8, R2 ;  /* 0x0000000803077824 */ /* 0x000fe200078e0202 */
[----:B------:R-:W-:Y:S01]  /*2b530*/  SHF.L.U32 R2, R4, 0x1f, RZ ;  /* 0x0000001f04027819 */ /* 0x000fe200000006ff */
[----:B0-----:R-:W-:Y:S06]  /*2b540*/  @!P1 BRA `(.L_x_3695) ;  /* 0x0000003c00689947 */ /* 0x001fec0003800000 */
.L_x_3854:
[----:B------:R-:W1:Y:S02]  /*2b550*/  SYNCS.PHASECHK.TRANS64.TRYWAIT P1, [R7+URZ], R2 ;  /* 0x00000002070075a7 */ /* 0x000e64000802017f */
[----:B-1----:R-:W-:Y:S05]  /*2b560*/  @!P1 BRA `(.L_x_3696) ;  /* 0x0000003c00749947 */ /* 0x002fea0003800000 */
.L_x_3855:
[----:B------:R-:W-:Y:S05]  /*2b570*/  @!P0 BRA `(.L_x_3697) ;  /* 0x0000000000048947 */ /* 0x000fea0003800000 */
[----:B------:R-:W-:Y:S01]  /*2b580*/  BPT.TRAP 0x1 ;  /* 0x000000040000795c */ /* 0x000fe20000300000 */
.L_x_3697:
[----:B------:R-:W2:Y:S02]  /*2b590*/  LDL.LU R4, [R1+0x18] ;  /* 0x0000180001047983 */ /* 0x000ea40000300800 */
[----:B--2---:R-:W-:-:S04]  /*2b5a0*/  IMAD R4, R4, 0x8, R0 ;  /* 0x0000000804047824 */ /* 0x004fc800078e0200 */
[----:B------:R-:W2:Y:S02]  /*2b5b0*/  SYNCS.PHASECHK.TRANS64.TRYWAIT P1, [R4+URZ+0x33460], R5 ;  /* 0x03346005040075a7 */ /* 0x000ea4000802017f */
[----:B--2---:R-:W-:Y:S05]  /*2b5c0*/  @!P1 BRA `(.L_x_3698) ;  /* 0x0000003c00709947 */ /* 0x004fea0003800000 */
.L_x_3856:
[----:B------:R-:W-:Y:S05]  /*2b5d0*/  @!P0 BRA `(.L_x_3699) ;  /* 0x0000000000048947 */ /* 0x000fea0003800000 */
[----:B------:R-:W-:Y:S01]  /*2b5e0*/  BPT.TRAP 0x1 ;  /* 0x000000040000795c */ /* 0x000fe20000300000 */
.L_x_3699:
[----:B------:R-:W-:-:S04]  /*2b5f0*/  IMAD R3, R3, 0x8, R0 ;  /* 0x0000000803037824 */ /* 0x000fc800078e0200 */
[----:B------:R-:W3:Y:S02]  /*2b600*/  SYNCS.PHASECHK.TRANS64.TRYWAIT P1, [R3+URZ+0x33460], R2 ;  /* 0x03346002030075a7 */ /* 0x000ee4000802017f */
[----:B---3--:R-:W-:Y:S05]  /*2b610*/  @!P1 BRA `(.L_x_3700) ;  /* 0x0000003c00709947 */ /* 0x008fea0003800000 */
.L_x_3857:
[----:B------:R-:W-:Y:S05]  /*2b620*/  @!P0 BRA `(.L_x_3701) ;  /* 0x0000000000048947 */ /* 0x000fea0003800000 */
[----:B------:R-:W-:Y:S01]  /*2b630*/  BPT.TRAP 0x1 ;  /* 0x000000040000795c */ /* 0x000fe20000300000 */
.L_x_3701:
[----:B------:R-:W4:Y:S02]  /*2b640*/  SYNCS.PHASECHK.TRANS64.TRYWAIT P0, [R4+URZ+0x33480], R5 ;  /* 0x03348005040075a7 */ /* 0x000f24000800017f */
[----:B----4-:R-:W-:Y:S05]  /*2b650*/  @!P0 BRA `(.L_x_3702) ;  /* 0x0000003c00748947 */ /* 0x010fea0003800000 */
.L_x_3703:
[----:B------:R0:W0:Y:S02]  /*2b660*/  SYNCS.PHASECHK.TRANS64.TRYWAIT P0, [R3+URZ+0x33480], R2 ;  /* 0x03348002030075a7 */ /* 0x000024000800017f */
[----:B0-----:R-:W-:Y:S05]  /*2b670*/  @!P0 NANOSLEEP.SYNCS 0x989680 ;  /* 0x009896800000895d */ /* 0x001fea0003900000 */
[----:B------:R-:W0:Y:S02]  /*2b680*/  @!P0 SYNCS.PHASECHK.TRANS64 P0, [R3+URZ+0x33480], R2 ;  /* 0x03348002030085a7 */ /* 0x000e24000800007f */
[----:B0-----:R-:W-:Y:S05]  /*2b690*/  @!P0 BRA `(.L_x_3703) ;  /* 0xfffffffc00f08947 */ /* 0x001fea000383ffff */
.L_x_3372:
[----:B------:R-:W-:Y:S05]  /*2b6a0*/  BSYNC B8 ;  /* 0x0000000000087941 */ /* 0x000fea0003800000 */
.L_x_3369:
[----:B------:R-:W-:Y:S05]  /*2b6b0*/  EXIT ;  /* 0x000000000000794d */ /* 0x000fea0003800000 */
.L_x_3390:
[----:B-1----:R1:W2:Y:S02]  /*2b6c0*/  SYNCS.PHASECHK.TRANS64.TRYWAIT P5, [R43+URZ+0x33490], R100 ;  /* 0x033490642b0075a7 */ /* 0x0022a400080a017f */
[----:B--2---:R-:W-:Y:S05]  /*2b6d0*/  @!P5 NANOSLEEP.SYNCS 0x989680 ;  /* 0x009896800000d95d */ /* 0x004fea0003900000 */
[----:B------:R-:W2:Y:S02]  /*2b6e0*/  @!P5 SYNCS.PHASECHK.TRANS64 P5, [R43+URZ+0x33490], R100 ;  /* 0x033490642b00d5a7 */ /* 0x000ea400080a007f */
[----:B--2---:R-:W-:Y:S05]  /*2b6f0*/  @!P5 BRA `(.L_x_3390) ;  /* 0xfffffffc00f0d947 */ /* 0x004fea000383ffff */
[----:B------:R-:W-:Y:S05]  /*2b700*/  BRA `(.L_x_3704) ;  /* 0xfffffd7c00a47947 */ /* 0x000fea000383ffff */
.L_x_3444:
[----:B--2---:R2:W4:Y:S02]  /*2b710*/  SYNCS.PHASECHK.TRANS64.TRYWAIT P5, [R43+URZ+0x33490], R100 ;  /* 0x033490642b0075a7 */ /* 0x00452400080a017f */
[----:B----4-:R-:W-:Y:S05]  /*2b720*/  @!P5 NANOSLEEP.SYNCS 0x989680 ;  /* 0x009896800000d95d */ /* 0x010fea0003900000 */
[----:B------:R-:W4:Y:S02]  /*2b730*/  @!P5 SYNCS.PHASECHK.TRANS64 P5, [R43+URZ+0x33490], R100 ;  /* 0x033490642b00d5a7 */ /* 0x000f2400080a007f */
[----:B----4-:R-:W-:Y:S05]  /*2b740*/  @!P5 BRA `(.L_x_3444) ;  /* 0xfffffffc00f0d947 */ /* 0x010fea000383ffff */
[----:B------:R-:W-:Y:S05]  /*2b750*/  BRA `(.L_x_3705) ;  /* 0xfffffddc00a47947 */ /* 0x000fea000383ffff */
.L_x_3469:
[----:B0-----:R0:W1:Y:S02]  /*2b760*/  SYNCS.PHASECHK.TRANS64.TRYWAIT P3, [R43+URZ+0x33490], R100 ;  /* 0x033490642b0075a7 */ /* 0x001064000806017f */
[----:B-1----:R-:W-:Y:S05]  /*2b770*/  @!P3 NANOSLEEP.SYNCS 0x989680 ;  /* 0x009896800000b95d */ /* 0x002fea0003900000 */
[----:B------:R-:W1:Y:S02]  /*2b780*/  @!P3 SYNCS.PHASECHK.TRANS64 P3, [R43+URZ+0x33490], R100 ;  /* 0x033490642b00b5a7 */ /* 0x000e64000806007f */
[----:B-1----:R-:W-:Y:S05]  /*2b790*/  @!P3 BRA `(.L_x_3469) ;  /* 0xfffffffc00f0b947 */ /* 0x002fea000383ffff */
[----:B------:R-:W-:Y:S05]  /*2b7a0*/  BRA `(.L_x_3706) ;  /* 0xfffffe3c00fc7947 */ /* 0x000fea000383ffff */
.L_x_3475:
[----:B-1----:R1:W2:Y:S02]  /*2b7b0*/  SYNCS.PHASECHK.TRANS64.TRYWAIT P2, [R43+URZ+0x334b0], R100 ;  /* 0x0334b0642b0075a7 */ /* 0x0022a4000804017f */
[----:B--2---:R-:W-:Y:S05]  /*2b7c0*/  @!P2 NANOSLEEP.SYNCS 0x989680 ;  /* 0x009896800000a95d */ /* 0x004fea0003900000 */
[----:B------:R-:W2:Y:S02]  /*2b7d0*/  @!P2 SYNCS.PHASECHK.TRANS64 P2, [R43+URZ+0x334b0], R100 ;  /* 0x0334b0642b00a5a7 */ /* 0x000ea4000804007f */
[----:B--2---:R-:W-:Y:S05]  /*2b7e0*/  @!P2 BRA `(.L_x_3475) ;  /* 0xfffffffc00f0a947 */ /* 0x004fea000383ffff */
[----:B------:R-:W-:Y:S05]  /*2b7f0*/  BRA `(.L_x_3707) ;  /* 0xfffffe4400007947 */ /* 0x000fea000383ffff */
.L_x_3483:
[----:B------:R-:W0:Y:S01]  /*2b800*/  S2R R0, SR_TID.X ;  /* 0x0000000000007919 */ /* 0x000e220000002100 */
[----:B------:R-:W-:Y:S01]  /*2b810*/  BSSY B0, `(.L_x_3708) ;  /* 0x000000c000007945 */ /* 0x000fe20003800000 */
[----:B------:R-:W-:Y:S02]  /*2b820*/  IMAD.MOV.U32 R12, RZ, RZ, RZ ;  /* 0x000000ffff0c7224 */ /* 0x000fe400078e00ff */
[----:B------:R-:W-:Y:S02]  /*2b830*/  IMAD.MOV.U32 R11, RZ, RZ, 0x1f ;  /* 0x0000001fff0b7424 */ /* 0x000fe400078e00ff */
[----:B------:R-:W-:Y:S02]  /*2b840*/  IMAD.MOV.U32 R15, RZ, RZ, -0x1 ;  /* 0xffffffffff0f7424 */ /* 0x000fe400078e00ff */
[----:B0-----:R-:W-:-:S05]  /*2b850*/  VIADD R2, R0, 0xffffff80 ;  /* 0xffffff8000027836 */ /* 0x001fca0000000000 */
[----:B------:R-:W-:-:S04]  /*2b860*/  SHF.R.S32.HI R0, RZ, 0x1f, R2 ;  /* 0x0000001fff007819 */ /* 0x000fc80000011402 */
[----:B------:R-:W-:-:S04]  /*2b870*/  LEA.HI R0, R0, R2, RZ, 0x7 ;  /* 0x0000000200007211 */ /* 0x000fc800078f38ff */
[----:B------:R-:W-:-:S04]  /*2b880*/  SHF.R.S32.HI R0, RZ, 0x7, R0 ;  /* 0x00000007ff007819 */ /* 0x000fc80000011400 */
[----:B------:R-:W-:-:S07]  /*2b890*/  MOV R13, R0 ;  /* 0x00000000000d7202 */ /* 0x000fce0000000f00 */
[----:B-----5:R-:W-:Y:S05]  /*2b8a0*/  WARPSYNC.COLLECTIVE R15, `(.L_x_3709) ;  /* 0x000000000f087348 */ /* 0x020fea0003c00000 */
[----:B------:R0:W1:Y:S02]  /*2b8b0*/  SHFL.IDX P6, R14, R13, R12, R11 ;  /* 0x0000000c0d0e7389 */ /* 0x00006400000c000b */
[----:B01---5:R-:W-:Y:S01]  /*2b8c0*/  ENDCOLLECTIVE ;  /* 0x000000000000791b */ /* 0x023fe20003800000 */
.L_x_3709:
[----:B------:R-:W-:Y:S05]  /*2b8d0*/  BSYNC B0 ;  /* 0x0000000000007941 */ /* 0x000fea0003800000 */
.L_x_3708:
[----:B------:R-:W-:Y:S01]  /*2b8e0*/  IMAD.MOV.U32 R233, RZ, RZ, R14 ;  /* 0x000000ffffe97224 */ /* 0x000fe200078e000e */
[----:B------:R-:W-:Y:S06]  /*2b8f0*/  BRA `(.L_x_3710) ;  /* 0xfffffe4c002c7947 */ /* 0x000fec000383ffff */
.L_x_3493:
[----:B------:R-:W-:Y:S01]  /*2b900*/  BSSY B1, `(.L_x_3711) ;  /* 0x0000008000017945 */ /* 0x000fe20003800000 */
[----:B------:R-:W-:Y:S01]  /*2b910*/  MOV R13, R26 ;  /* 0x0000001a000d7202 */ /* 0x000fe20000000f00 */
[----:B------:R-:W-:Y:S02]  /*2b920*/  IMAD.MOV.U32 R12, RZ, RZ, RZ ;  /* 0x000000ffff0c7224 */ /* 0x000fe400078e00ff */
[----:B------:R-:W-:Y:S02]  /*2b930*/  IMAD.MOV.U32 R11, RZ, RZ, 0x1e1f ;  /* 0x00001e1fff0b7424 */ /* 0x000fe400078e00ff */
[----:B------:R-:W-:-:S07]  /*2b940*/  IMAD.MOV.U32 R15, RZ, RZ, -0x1 ;  /* 0xffffffffff0f7424 */ /* 0x000fce00078e00ff */
[----:B------:R-:W-:Y:S05]  /*2b950*/  WARPSYNC.COLLECTIVE R15, `(.L_x_3712) ;  /* 0x000000000f087348 */ /* 0x000fea0003c00000 */
[----:B------:R0:W1:Y:S02]  /*2b960*/  SHFL.IDX P6, R14, R13, R12, R11 ;  /* 0x0000000c0d0e7389 */ /* 0x00006400000c000b */
[----:B01----:R-:W-:Y:S01]  /*2b970*/  ENDCOLLECTIVE ;  /* 0x000000000000791b */ /* 0x003fe20003800000 */
.L_x_3712:
[----:B------:R-:W-:Y:S05]  /*2b980*/  BSYNC B1 ;  /* 0x0000000000017941 */ /* 0x000fea0003800000 */
.L_x_3711:
        /* <DEDUP_REMOVED lines=8> */
.L_x_3713:
[----:B------:R-:W-:Y:S01]  /*2ba10*/  MOV R13, R27 ;  /* 0x0000001b000d7202 */ /* 0x000fe20000000f00 */
[----:B------:R-:W-:-:S07]  /*2ba20*/  IMAD.MOV.U32 R3, RZ, RZ, R14 ;  /* 0x000000ffff037224 */ /* 0x000fce00078e000e */
[----:B------:R-:W-:Y:S05]  /*2ba30*/  WARPSYNC.COLLECTIVE R15, `(.L_x_3714) ;  /* 0x000000000f087348 */ /* 0x000fea0003c00000 */
[----:B------:R0:W1:Y:S02]  /*2ba40*/  SHFL.IDX P6, R14, R13, R12, R11 ;  /* 0x0000000c0d0e7389 */ /* 0x00006400000c000b */
[----:B01----:R-:W-:Y:S01]  /*2ba50*/  ENDCOLLECTIVE ;  /* 0x000000000000791b */ /* 0x003fe20003800000 */
.L_x_3714:
[----:B------:R-:W-:Y:S02]  /*2ba60*/  IMAD.MOV.U32 R13, RZ, RZ, R28 ;  /* 0x000000ffff0d7224 */ /* 0x000fe400078e001c */
[----:B------:R-:W-:-:S07]  /*2ba70*/  IMAD.MOV.U32 R4, RZ, RZ, R14 ;  /* 0x000000ffff047224 */ /* 0x000fce00078e000e */
[----:B------:R-:W-:Y:S05]  /*2ba80*/  WARPSYNC.COLLECTIVE R15, `(.L_x_3715) ;  /* 0x000000000f087348 */ /* 0x000fea0003c00000 */
[----:B------:R0:W1:Y:S02]  /*2ba90*/  SHFL.IDX P6, R14, R13, R12, R11 ;  /* 0x0000000c0d0e7389 */ /* 0x00006400000c000b */
[----:B01----:R-:W-:Y:S01]  /*2baa0*/  ENDCOLLECTIVE ;  /* 0x000000000000791b */ /* 0x003fe20003800000 */
.L_x_3715:
[----:B------:R-:W-:Y:S05]  /*2bab0*/  BRA `(.L_x_3716) ;  /* 0xfffffe5000c47947 */ /* 0x000fea000383ffff */
.L_x_3497:
[----:B0-----:R0:W1:Y:S02]  /*2bac0*/  SYNCS.PHASECHK.TRANS64.TRYWAIT P0, [R16+URZ+0x33400], R5 ;  /* 0x03340005100075a7 */ /* 0x001064000800017f */
[----:B-1----:R-:W-:Y:S05]  /*2bad0*/  @!P0 NANOSLEEP.SYNCS 0x989680 ;  /* 0x009896800000895d */ /* 0x002fea0003900000 */
[----:B------:R-:W1:Y:S02]  /*2bae0*/  @!P0 SYNCS.PHASECHK.TRANS64 P0, [R16+URZ+0x33400], R5 ;  /* 0x03340005100085a7 */ /* 0x000e64000800007f */
[----:B-1----:R-:W-:Y:S05]  /*2baf0*/  @!P0 BRA `(.L_x_3497) ;  /* 0xfffffffc00f08947 */ /* 0x002fea000383ffff */
[----:B------:R-:W-:Y:S05]  /*2bb00*/  BRA `(.L_x_3717) ;  /* 0xfffffe5800187947 */ /* 0x000fea000383ffff */
.L_x_3509:
        /* <DEDUP_REMOVED lines=8> */
.L_x_3719:
[----:B------:R-:W-:Y:S05]  /*2bb90*/  BSYNC B1 ;  /* 0x0000000000017941 */ /* 0x000fea0003800000 */
.L_x_3718:
[----:B------:R-:W-:Y:S01]  /*2bba0*/  IMAD.MOV.U32 R13, RZ, RZ, R24 ;  /* 0x000000ffff0d7224 */ /* 0x000fe200078e0018 */
[----:B------:R-:W-:Y:S01]  /*2bbb0*/  MOV R11, 0x1e1f ;  /* 0x00001e1f000b7802 */ /* 0x000fe20000000f00 */
[----:B------:R-:W-:Y:S02]  /*2bbc0*/  IMAD.MOV.U32 R12, RZ, RZ, RZ ;  /* 0x000000ffff0c7224 */ /* 0x000fe400078e00ff */
[----:B------:R-:W-:Y:S02]  /*2bbd0*/  IMAD.MOV.U32 R15, RZ, RZ, -0x1 ;  /* 0xffffffffff0f7424 */ /* 0x000fe400078e00ff */
[----:B------:R-:W-:-:S07]  /*2bbe0*/  IMAD.MOV.U32 R0, RZ, RZ, R14 ;  /* 0x000000ffff007224 */ /* 0x000fce00078e000e */
[----:B------:R-:W-:Y:S05]  /*2bbf0*/  WARPSYNC.COLLECTIVE R15, `(.L_x_3720) ;  /* 0x000000000f087348 */ /* 0x000fea0003c00000 */
[----:B------:R0:W1:Y:S02]  /*2bc00*/  SHFL.IDX P6, R14, R13, R12, R11 ;  /* 0x0000000c0d0e7389 */ /* 0x00006400000c000b */
[----:B01----:R-:W-:Y:S01]  /*2bc10*/  ENDCOLLECTIVE ;  /* 0x000000000000791b */ /* 0x003fe20003800000 */
.L_x_3720:
[----:B------:R-:W-:Y:S02]  /*2bc20*/  IMAD.MOV.U32 R13, RZ, RZ, R27 ;  /* 0x000000ffff0d7224 */ /* 0x000fe400078e001b */
[----:B------:R-:W-:-:S07]  /*2bc30*/  IMAD.MOV.U32 R3, RZ, RZ, R14 ;  /* 0x000000ffff037224 */ /* 0x000fce00078e000e */
[----:B------:R-:W-:Y:S05]  /*2bc40*/  WARPSYNC.COLLECTIVE R15, `(.L_x_3721) ;  /* 0x000000000f087348 */ /* 0x000fea0003c00000 */
[----:B------:R0:W1:Y:S02]  /*2bc50*/  SHFL.IDX P6, R14, R13, R12, R11 ;  /* 0x0000000c0d0e7389 */ /* 0x00006400000c000b */
[----:B01----:R-:W-:Y:S01]  /*2bc60*/  ENDCOLLECTIVE ;  /* 0x000000000000791b */ /* 0x003fe20003800000 */
.L_x_3721:
[----:B------:R-:W-:Y:S01]  /*2bc70*/  MOV R13, R28 ;  /* 0x0000001c000d7202 */ /* 0x000fe20000000f00 */
[----:B------:R-:W-:-:S07]  /*2bc80*/  IMAD.MOV.U32 R20, RZ, RZ, R14 ;  /* 0x000000ffff147224 */ /* 0x000fce00078e000e */
[----:B------:R-:W-:Y:S05]  /*2bc90*/  WARPSYNC.COLLECTIVE R15, `(.L_x_3722) ;  /* 0x000000000f087348 */ /* 0x000fea0003c00000 */
[----:B------:R0:W1:Y:S02]  /*2bca0*/  SHFL.IDX P6, R14, R13, R12, R11 ;  /* 0x0000000c0d0e7389 */ /* 0x00006400000c000b */
[----:B01----:R-:W-:Y:S01]  /*2bcb0*/  ENDCOLLECTIVE ;  /* 0x000000000000791b */ /* 0x003fe20003800000 */
.L_x_3722:
[----:B------:R-:W-:Y:S01]  /*2bcc0*/  IMAD.MOV.U32 R21, RZ, RZ, R14 ;  /* 0x000000ffff157224 */ /* 0x000fe200078e000e */
[----:B------:R-:W-:Y:S06]  /*2bcd0*/  BRA `(.L_x_3723) ;  /* 0xfffffe8400747947 */ /* 0x000fec000383ffff */
.L_x_3513:
[----:B-1----:R1:W2:Y:S02]  /*2bce0*/  SYNCS.PHASECHK.TRANS64.TRYWAIT P0, [R16+URZ+0x33400], R21 ;  /* 0x03340015100075a7 */ /* 0x0022a4000800017f */
[----:B--2---:R-:W-:Y:S05]  /*2bcf0*/  @!P0 NANOSLEEP.SYNCS 0x989680 ;  /* 0x009896800000895d */ /* 0x004fea0003900000 */
[----:B------:R-:W2:Y:S02]  /*2bd00*/  @!P0 SYNCS.PHASECHK.TRANS64 P0, [R16+URZ+0x33400], R21 ;  /* 0x03340015100085a7 */ /* 0x000ea4000800007f */
[----:B--2---:R-:W-:Y:S05]  /*2bd10*/  @!P0 BRA `(.L_x_3513) ;  /* 0xfffffffc00f08947 */ /* 0x004fea000383ffff */
[----:B------:R-:W-:Y:S05]  /*2bd20*/  BRA `(.L_x_3724) ;  /* 0xfffffe8800847947 */ /* 0x000fea000383ffff */
.L_x_3521:
[----:B-1----:R1:W2:Y:S02]  /*2bd30*/  SYNCS.PHASECHK.TRANS64.TRYWAIT P2, [R0+URZ+0x33430], R3 ;  /* 0x03343003000075a7 */ /* 0x0022a4000804017f */
[----:B--2---:R-:W-:Y:S05]  /*2bd40*/  @!P2 NANOSLEEP.SYNCS 0x989680 ;  /* 0x009896800000a95d */ /* 0x004fea0003900000 */
[----:B------:R-:W2:Y:S02]  /*2bd50*/  @!P2 SYNCS.PHASECHK.TRANS64 P2, [R0+URZ+0x33430], R3 ;  /* 0x033430030000a5a7 */ /* 0x000ea4000804007f */
[----:B--2---:R-:W-:Y:S05]  /*2bd60*/  @!P2 BRA `(.L_x_3521) ;  /* 0xfffffffc00f0a947 */ /* 0x004fea000383ffff */
[----:B------:R-:W-:Y:S05]  /*2bd70*/  BRA `(.L_x_3520) ;  /* 0xfffffeb800e07947 */ /* 0x000fea000383ffff */
.L_x_3527:
[----:B-1----:R1:W2:Y:S02]  /*2bd80*/  SYNCS.PHASECHK.TRANS64.TRYWAIT P2, [R11+URZ+0x33430], R8 ;  /* 0x033430080b0075a7 */ /* 0x0022a4000804017f */
[----:B--2---:R-:W-:Y:S05]  /*2bd90*/  @!P2 NANOSLEEP.SYNCS 0x989680 ;  /* 0x009896800000a95d */ /* 0x004fea0003900000 */
[----:B------:R-:W2:Y:S02]  /*2bda0*/  @!P2 SYNCS.PHASECHK.TRANS64 P2, [R11+URZ+0x33430], R8 ;  /* 0x033430080b00a5a7 */ /* 0x000ea4000804007f */
[----:B--2---:R-:W-:Y:S05]  /*2bdb0*/  @!P2 BRA `(.L_x_3527) ;  /* 0xfffffffc00f0a947 */ /* 0x004fea000383ffff */
[----:B------:R-:W-:Y:S05]  /*2bdc0*/  BRA `(.L_x_3526) ;  /* 0xfffffefc00cc7947 */ /* 0x000fea000383ffff */
.L_x_3531:
[----:B-1----:R1:W2:Y:S02]  /*2bdd0*/  SYNCS.PHASECHK.TRANS64.TRYWAIT P1, [R10+URZ+0x33450], R6 ;  /* 0x033450060a0075a7 */ /* 0x0022a4000802017f */
[----:B--2---:R-:W-:Y:S05]  /*2bde0*/  @!P1 NANOSLEEP.SYNCS 0x989680 ;  /* 0x009896800000995d */ /* 0x004fea0003900000 */
[----:B------:R-:W2:Y:S02]  /*2bdf0*/  @!P1 SYNCS.PHASECHK.TRANS64 P1, [R10+URZ+0x33450], R6 ;  /* 0x033450060a0095a7 */ /* 0x000ea4000802007f */
[----:B--2---:R-:W-:Y:S05]  /*2be00*/  @!P1 BRA `(.L_x_3531) ;  /* 0xfffffffc00f09947 */ /* 0x004fea000383ffff */
[----:B------:R-:W-:Y:S05]  /*2be10*/  BRA `(.L_x_3528) ;  /* 0xffffff1000087947 */ /* 0x000fea000383ffff */
.L_x_3537:
[----:B-1----:R1:W2:Y:S02]  /*2be20*/  SYNCS.PHASECHK.TRANS64.TRYWAIT P1, [R8+URZ+0x33450], R3 ;  /* 0x03345003080075a7 */ /* 0x0022a4000802017f */
[----:B--2---:R-:W-:Y:S05]  /*2be30*/  @!P1 NANOSLEEP.SYNCS 0x989680 ;  /* 0x009896800000995d */ /* 0x004fea0003900000 */
[----:B------:R-:W2:Y:S02]  /*2be40*/  @!P1 SYNCS.PHASECHK.TRANS64 P1, [R8+URZ+0x33450], R3 ;  /* 0x03345003080095a7 */ /* 0x000ea4000802007f */
[----:B--2---:R-:W-:Y:S05]  /*2be50*/  @!P1 BRA `(.L_x_3537) ;  /* 0xfffffffc00f09947 */ /* 0x004fea000383ffff */
[----:B------:R-:W-:Y:S05]  /*2be60*/  BRA `(.L_x_3536) ;  /* 0xffffff3c00207947 */ /* 0x000fea000383ffff */
.L_x_3541:
[----:B------:R-:W-:Y:S01]  /*2be70*/  SEL R9, R129, R12, P0 ;  /* 0x0000000c81097207 */ /* 0x000fe20000000000 */
[----:B------:R-:W-:Y:S01]  /*2be80*/  IMAD.MOV.U32 R11, RZ, RZ, 0x1c1f ;  /* 0x00001c1fff0b7424 */ /* 0x000fe200078e00ff */
[----:B------:R-:W-:Y:S01]  /*2be90*/  SEL R20, R12, R129, P0 ;  /* 0x000000810c147207 */ /* 0x000fe20000000000 */
[----:B------:R-:W-:Y:S01]  /*2bea0*/  IMAD.MOV.U32 R12, RZ, RZ, R0 ;  /* 0x000000ffff0c7224 */ /* 0x000fe200078e0000 */
[----:B------:R-:W-:Y:S01]  /*2beb0*/  SEL R7, R128, R35, P0 ;  /* 0x0000002380077207 */ /* 0x000fe20000000000 */
[----:B------:R-:W-:Y:S01]  /*2bec0*/  IMAD.MOV.U32 R15, RZ, RZ, -0x1 ;  /* 0xffffffffff0f7424 */ /* 0x000fe200078e00ff */
[----:B------:R-:W-:Y:S02]  /*2bed0*/  SEL R8, R35, R128, P0 ;  /* 0x0000008023087207 */ /* 0x000fe40000000000 */
[----:B------:R-:W-:-:S07]  /*2bee0*/  SEL R21, R126, R39, P0 ;  /* 0x000000277e157207 */ /* 0x000fce0000000000 */
[----:B0----5:R-:W-:Y:S05]  /*2bef0*/  WARPSYNC.COLLECTIVE R15, `(.L_x_3725) ;  /* 0x000000000f087348 */ /* 0x021fea0003c00000 */
[----:B------:R1:W2:Y:S02]  /*2bf00*/  SHFL.IDX P6, R14, R13, R12, R11 ;  /* 0x0000000c0d0e7389 */ /* 0x0002a400000c000b */
[----:B012--5:R-:W-:Y:S01]  /*2bf10*/  ENDCOLLECTIVE ;  /* 0x000000000000791b */ /* 0x027fe20003800000 */
.L_x_3725:
        /* <DEDUP_REMOVED lines=10> */
[----:B------:R-:W-:Y:S01]  /*2bfc0*/  SEL R35, R52, R97, P0 ;  /* 0x0000006134237207 */ /* 0x000fe20000000000 */
[----:B------:R-:W-:Y:S01]  /*2bfd0*/  IMAD.MOV.U32 R2, RZ, RZ, RZ ;  /* 0x000000ffff027224 */ /* 0x000fe200078e00ff */
[----:B------:R-:W-:Y:S02]  /*2bfe0*/  SEL R48, R97, R52, P0 ;  /* 0x0000003461307207 */ /* 0x000fe40000000000 */
[----:B------:R-:W-:Y:S02]  /*2bff0*/  SEL R37, R80, R41, P0 ;  /* 0x0000002950257207 */ /* 0x000fe40000000000 */
[----:B------:R-:W-:-:S02]  /*2c000*/  SEL R52, R41, R80, P0 ;  /* 0x0000005029347207 */ /* 0x000fc40000000000 */
[----:B------:R-:W-:-:S07]  /*2c010*/  MOV R6, R14 ;  /* 0x0000000e00067202 */ /* 0x000fce0000000f00 */
[----:B------:R-:W-:Y:S05]  /*2c020*/  WARPSYNC.COLLECTIVE R15, `(.L_x_3726) ;  /* 0x000000000f087348 */ /* 0x000fea0003c00000 */
[----:B------:R0:W1:Y:S02]  /*2c030*/  SHFL.IDX P6, R14, R13, R12, R11 ;  /* 0x0000000c0d0e7389 */ /* 0x00006400000c000b */
[----:B01----:R-:W-:Y:S01]  /*2c040*/  ENDCOLLECTIVE ;  /* 0x000000000000791b */ /* 0x003fe20003800000 */
.L_x_3726:
        /* <DEDUP_REMOVED lines=18> */
.L_x_3727:
        /* <DEDUP_REMOVED lines=19> */
.L_x_3728:
[----:B------:R-:W-:Y:S02]  /*2c2a0*/  SEL R63, R82, R65, P0 ;  /* 0x00000041523f7207 */ /* 0x000fe40000000000 */
[----:B------:R-:W-:Y:S02]  /*2c2b0*/  SEL R82, R65, R82, P0 ;  /* 0x0000005241527207 */ /* 0x000fe40000000000 */
[----:B------:R-:W-:Y:S02]  /*2c2c0*/  SEL R65, R84, R93, P0 ;  /* 0x0000005d54417207 */ /* 0x000fe40000000000 */
[----:B------:R-:W-:Y:S02]  /*2c2d0*/  SEL R84, R93, R84, P0 ;  /* 0x000000545d547207 */ /* 0x000fe40000000000 */
[----:B------:R-:W-:Y:S02]  /*2c2e0*/  SEL R4, R6, R5, P0 ;  /* 0x0000000506047207 */ /* 0x000fe40000000000 */
[----:B------:R-:W-:-:S02]  /*2c2f0*/  SEL R6, R5, R6, P0 ;  /* 0x0000000605067207 */ /* 0x000fc40000000000 */
[----:B------:R-:W-:Y:S01]  /*2c300*/  MOV R13, R9 ;  /* 0x00000009000d7202 */ /* 0x000fe20000000f00 */
[----:B------:R-:W-:Y:S02]  /*2c310*/  IMAD.MOV.U32 R12, RZ, RZ, R0 ;  /* 0x000000ffff0c7224 */ /* 0x000fe400078e0000 */
[----:B------:R-:W-:-:S07]  /*2c320*/  IMAD.MOV.U32 R7, RZ, RZ, R14 ;  /* 0x000000ffff077224 */ /* 0x000fce00078e000e */
[----:B------:R-:W-:Y:S05]  /*2c330*/  WARPSYNC.COLLECTIVE R15, `(.L_x_3729) ;  /* 0x000000000f087348 */ /* 0x000fea0003c00000 */
[----:B------:R0:W1:Y:S02]  /*2c340*/  SHFL.IDX P6, R14, R13, R12, R11 ;  /* 0x0000000c0d0e7389 */ /* 0x00006400000c000b */
[----:B01----:R-:W-:Y:S01]  /*2c350*/  ENDCOLLECTIVE ;  /* 0x000000000000791b */ /* 0x003fe20003800000 */
.L_x_3729:
        /* <DEDUP_REMOVED lines=8> */
.L_x_3730:
[----:B------:R-:W-:Y:S02]  /*2c3e0*/  IMAD.MOV.U32 R13, RZ, RZ, R21 ;  /* 0x000000ffff0d7224 */ /* 0x000fe400078e0015 */
[----:B------:R-:W-:Y:S01]  /*2c3f0*/  IMAD.MOV.U32 R12, RZ, RZ, R0 ;  /* 0x000000ffff0c7224 */ /* 0x000fe200078e0000 */
[----:B------:R-:W-:-:S07]  /*2c400*/  MOV R20, R14 ;  /* 0x0000000e00147202 */ /* 0x000fce0000000f00 */
[----:B------:R-:W-:Y:S05]  /*2c410*/  WARPSYNC.COLLECTIVE R15, `(.L_x_3731) ;  /* 0x000000000f087348 */ /* 0x000fea0003c00000 */
[----:B------:R0:W1:Y:S02]  /*2c420*/  SHFL.IDX P6, R14, R13, R12, R11 ;  /* 0x0000000c0d0e7389 */ /* 0x00006400000c000b */
[----:B01----:R-:W-:Y:S01]  /*2c430*/  ENDCOLLECTIVE ;  /* 0x000000000000791b */ /* 0x003fe20003800000 */
.L_x_3731:
[----:B------:R-:W-:Y:S01]  /*2c440*/  IMAD.MOV.U32 R13, RZ, RZ, R24 ;  /* 0x000000ffff0d7224 */ /* 0x000fe200078e0018 */
[----:B------:R-:W-:Y:S01]  /*2c450*/  MOV R12, R3 ;  /* 0x00000003000c7202 */ /* 0x000fe20000000f00 */
[----:B------:R-:W-:-:S07]  /*2c460*/  IMAD.MOV.U32 R26, RZ, RZ, R14 ;  /* 0x000000ffff1a7224 */ /* 0x000fce00078e000e */
[----:B------:R-:W-:Y:S05]  /*2c470*/  WARPSYNC.COLLECTIVE R15, `(.L_x_3732) ;  /* 0x000000000f087348 */ /* 0x000fea0003c00000 */
[----:B------:R0:W1:Y:S02]  /*2c480*/  SHFL.IDX P6, R14, R13, R12, R11 ;  /* 0x0000000c0d0e7389 */ /* 0x00006400000c000b */
[----:B01----:R-:W-:Y:S01]  /*2c490*/  ENDCOLLECTIVE ;  /* 0x000000000000791b */ /* 0x003fe20003800000 */
.L_x_3732:
[----:B------:R-:W-:Y:S02]  /*2c4a0*/  IMAD.MOV.U32 R13, RZ, RZ, R25 ;  /* 0x000000ffff0d7224 */ /* 0x000fe400078e0019 */
[----:B------:R-:W-:Y:S02]  /*2c4b0*/  IMAD.MOV.U32 R12, RZ, RZ, R0 ;  /* 0x000000ffff0c7224 */ /* 0x000fe400078e0000 */
[----:B------:R-:W-:-:S07]  /*2c4c0*/  IMAD.MOV.U32 R21, RZ, RZ, R14 ;  /* 0x000000ffff157224 */ /* 0x000fce00078e000e */
[----:B------:R-:W-:Y:S05]  /*2c4d0*/  WARPSYNC.COLLECTIVE R15, `(.L_x_3733) ;  /* 0x000000000f087348 */ /* 0x000fea0003c00000 */
[----:B------:R0:W1:Y:S02]  /*2c4e0*/  SHFL.IDX P6, R14, R13, R12, R11 ;  /* 0x0000000c0d0e7389 */ /* 0x00006400000c000b */
[----:B01----:R-:W-:Y:S01]  /*2c4f0*/  ENDCOLLECTIVE ;  /* 0x000000000000791b */ /* 0x003fe20003800000 */
.L_x_3733:
[----:B------:R-:W-:Y:S02]  /*2c500*/  SEL R24, R26, R21, P0 ;  /* 0x000000151a187207 */ /* 0x000fe40000000000 */
[----:B------:R-:W-:Y:S02]  /*2c510*/  SEL R26, R21, R26, P0 ;  /* 0x0000001a151a7207 */ /* 0x000fe40000000000 */
[----:B------:R-:W-:Y:S01]  /*2c520*/  MOV R13, R28 ;  /* 0x0000001c000d7202 */ /* 0x000fe20000000f00 */
[----:B------:R-:W-:Y:S02]  /*2c530*/  IMAD.MOV.U32 R12, RZ, RZ, R3 ;  /* 0x000000ffff0c7224 */ /* 0x000fe400078e0003 */
[----:B------:R-:W-:-:S07]  /*2c540*/  IMAD.MOV.U32 R30, RZ, RZ, R14 ;  /* 0x000000ffff1e7224 */ /* 0x000fce00078e000e */
[----:B------:R-:W-:Y:S05]  /*2c550*/  WARPSYNC.COLLECTIVE R15, `(.L_x_3734) ;  /* 0x000000000f087348 */ /* 0x000fea0003c00000 */
[----:B------:R0:W1:Y:S02]  /*2c560*/  SHFL.IDX P6, R14, R13, R12, R11 ;  /* 0x0000000c0d0e7389 */ /* 0x00006400000c000b */
[----:B01----:R-:W-:Y:S01]  /*2c570*/  ENDCOLLECTIVE ;  /* 0x000000000000791b */ /* 0x003fe20003800000 */
.L_x_3734:
[----:B------:R-:W-:Y:S02]  /*2c580*/  IMAD.MOV.U32 R13, RZ, RZ, R27 ;  /* 0x000000ffff0d7224 */ /* 0x000fe400078e001b */
[----:B------:R-:W-:Y:S02]  /*2c590*/  IMAD.MOV.U32 R12, RZ, RZ, R0 ;  /* 0x000000ffff0c7224 */ /* 0x000fe400078e0000 */
[----:B------:R-:W-:-:S07]  /*2c5a0*/  IMAD.MOV.U32 R25, RZ, RZ, R14 ;  /* 0x000000ffff197224 */ /* 0x000fce00078e000e */
[----:B------:R-:W-:Y:S05]  /*2c5b0*/  WARPSYNC.COLLECTIVE R15, `(.L_x_3735) ;  /* 0x000000000f087348 */ /* 0x000fea0003c00000 */
[----:B------:R0:W1:Y:S02]  /*2c5c0*/  SHFL.IDX P6, R14, R13, R12, R11 ;  /* 0x0000000c0d0e7389 */ /* 0x00006400000c000b */
[----:B01----:R-:W-:Y:S01]  /*2c5d0*/  ENDCOLLECTIVE ;  /* 0x000000000000791b */ /* 0x003fe20003800000 */
.L_x_3735:
        /* <DEDUP_REMOVED lines=8> */
.L_x_3736:
[----:B------:R-:W-:Y:S01]  /*2c660*/  IMAD.MOV.U32 R13, RZ, RZ, R29 ;  /* 0x000000ffff0d7224 */ /* 0x000fe200078e001d */
[----:B------:R-:W-:Y:S01]  /*2c670*/  MOV R12, R0 ;  /* 0x00000000000c7202 */ /* 0x000fe20000000f00 */
[----:B------:R-:W-:-:S07]  /*2c680*/  IMAD.MOV.U32 R27, RZ, RZ, R14 ;  /* 0x000000ffff1b7224 */ /* 0x000fce00078e000e */
[----:B------:R-:W-:Y:S05]  /*2c690*/  WARPSYNC.COLLECTIVE R15, `(.L_x_3737) ;  /* 0x000000000f087348 */ /* 0x000fea0003c00000 */
[----:B------:R0:W1:Y:S02]  /*2c6a0*/  SHFL.IDX P6, R14, R13, R12, R11 ;  /* 0x0000000c0d0e7389 */ /* 0x00006400000c000b */
[----:B01----:R-:W-:Y:S01]  /*2c6b0*/  ENDCOLLECTIVE ;  /* 0x000000000000791b */ /* 0x003fe20003800000 */
.L_x_3737:
        /* <DEDUP_REMOVED lines=8> */
.L_x_3738:
[----:B------:R-:W-:Y:S01]  /*2c740*/  MOV R13, R31 ;  /* 0x0000001f000d7202 */ /* 0x000fe20000000f00 */
[----:B------:R-:W-:Y:S02]  /*2c750*/  IMAD.MOV.U32 R12, RZ, RZ, R0 ;  /* 0x000000ffff0c7224 */ /* 0x000fe400078e0000 */
[----:B------:R-:W-:-:S07]  /*2c760*/  IMAD.MOV.U32 R29, RZ, RZ, R14 ;  /* 0x000000ffff1d7224 */ /* 0x000fce00078e000e */
[----:B------:R-:W-:Y:S05]  /*2c770*/  WARPSYNC.COLLECTIVE R15, `(.L_x_3739) ;  /* 0x000000000f087348 */ /* 0x000fea0003c00000 */
[----:B------:R0:W1:Y:S02]  /*2c780*/  SHFL.IDX P6, R14, R13, R12, R11 ;  /* 0x0000000c0d0e7389 */ /* 0x00006400000c000b */
[----:B01----:R-:W-:Y:S01]  /*2c790*/  ENDCOLLECTIVE ;  /* 0x000000000000791b */ /* 0x003fe20003800000 */
.L_x_3739:
        /* <DEDUP_REMOVED lines=8> */
.L_x_3740:
[----:B------:R-:W-:Y:S02]  /*2c820*/  IMAD.MOV.U32 R13, RZ, RZ, R33 ;  /* 0x000000ffff0d7224 */ /* 0x000fe400078e0021 */
[----:B------:R-:W-:Y:S01]  /*2c830*/  IMAD.MOV.U32 R12, RZ, RZ, R0 ;  /* 0x000000ffff0c7224 */ /* 0x000fe200078e0000 */
[----:B------:R-:W-:-:S07]  /*2c840*/  MOV R31, R14 ;  /* 0x0000000e001f7202 */ /* 0x000fce0000000f00 */
[----:B------:R-:W-:Y:S05]  /*2c850*/  WARPSYNC.COLLECTIVE R15, `(.L_x_3741) ;  /* 0x000000000f087348 */ /* 0x000fea0003c00000 */
[----:B------:R0:W1:Y:S02]  /*2c860*/  SHFL.IDX P6, R14, R13, R12, R11 ;  /* 0x0000000c0d0e7389 */ /* 0x00006400000c000b */
[----:B01----:R-:W-:Y:S01]  /*2c870*/  ENDCOLLECTIVE ;  /* 0x000000000000791b */ /* 0x003fe20003800000 */
.L_x_3741:
        /* <DEDUP_REMOVED lines=8> */
.L_x_3742:
[----:B------:R-:W-:Y:S02]  /*2c900*/  IMAD.MOV.U32 R13, RZ, RZ, R35 ;  /* 0x000000ffff0d7224 */ /* 0x000fe400078e0023 */
[----:B------:R-:W-:Y:S02]  /*2c910*/  IMAD.MOV.U32 R12, RZ, RZ, R0 ;  /* 0x000000ffff0c7224 */ /* 0x000fe400078e0000 */
[----:B------:R-:W-:-:S07]  /*2c920*/  IMAD.MOV.U32 R33, RZ, RZ, R14 ;  /* 0x000000ffff217224 */ /* 0x000fce00078e000e */
[----:B------:R-:W-:Y:S05]  /*2c930*/  WARPSYNC.COLLECTIVE R15, `(.L_x_3743) ;  /* 0x000000000f087348 */ /* 0x000fea0003c00000 */
[----:B------:R0:W1:Y:S02]  /*2c940*/  SHFL.IDX P6, R14, R13, R12, R11 ;  /* 0x0000000c0d0e7389 */ /* 0x00006400000c000b */
[----:B01----:R-:W-:Y:S01]  /*2c950*/  ENDCOLLECTIVE ;  /* 0x000000000000791b */ /* 0x003fe20003800000 */
.L_x_3743:
        /* <DEDUP_REMOVED lines=8> */
.L_x_3744:
[----:B------:R-:W-:Y:S02]  /*2c9e0*/  IMAD.MOV.U32 R13, RZ, RZ, R37 ;  /* 0x000000ffff0d7224 */ /* 0x000fe400078e0025 */
[----:B------:R-:W-:Y:S02]  /*2c9f0*/  IMAD.MOV.U32 R12, RZ, RZ, R0 ;  /* 0x000000ffff0c7224 */ /* 0x000fe400078e0000 */
[----:B------:R-:W-:-:S07]  /*2ca00*/  IMAD.MOV.U32 R35, RZ, RZ, R14 ;  /* 0x000000ffff237224 */ /* 0x000fce00078e000e */
[----:B------:R-:W-:Y:S05]  /*2ca10*/  WARPSYNC.COLLECTIVE R15, `(.L_x_3745) ;  /* 0x000000000f087348 */ /* 0x000fea0003c00000 */
[----:B------:R0:W1:Y:S02]  /*2ca20*/  SHFL.IDX P6, R14, R13, R12, R11 ;  /* 0x0000000c0d0e7389 */ /* 0x00006400000c000b */
[----:B01----:R-:W-:Y:S01]  /*2ca30*/  ENDCOLLECTIVE ;  /* 0x000000000000791b */ /* 0x003fe20003800000 */
.L_x_3745:
        /* <DEDUP_REMOVED lines=8> */
.L_x_3746:
[----:B------:R-:W-:Y:S01]  /*2cac0*/  IMAD.MOV.U32 R13, RZ, RZ, R39 ;  /* 0x000000ffff0d7224 */ /* 0x000fe200078e0027 */
[----:B------:R-:W-:Y:S01]  /*2cad0*/  MOV R12, R0 ;  /* 0x00000000000c7202 */ /* 0x000fe20000000f00 */
[----:B------:R-:W-:-:S07]  /*2cae0*/  IMAD.MOV.U32 R37, RZ, RZ, R14 ;  /* 0x000000ffff257224 */ /* 0x000fce00078e000e */
[----:B------:R-:W-:Y:S05]  /*2caf0*/  WARPSYNC.COLLECTIVE R15, `(.L_x_3747) ;  /* 0x000000000f087348 */ /* 0x000fea0003c00000 */
[----:B------:R0:W1:Y:S02]  /*2cb00*/  SHFL.IDX P6, R14, R13, R12, R11 ;  /* 0x0000000c0d0e7389 */ /* 0x00006400000c000b */
[----:B01----:R-:W-:Y:S01]  /*2cb10*/  ENDCOLLECTIVE ;  /* 0x000000000000791b */ /* 0x003fe20003800000 */
.L_x_3747:
        /* <DEDUP_REMOVED lines=8> */
.L_x_3748:
[----:B------:R-:W-:Y:S01]  /*2cba0*/  MOV R13, R41 ;  /* 0x00000029000d7202 */ /* 0x000fe20000000f00 */
[----:B------:R-:W-:Y:S02]  /*2cbb0*/  IMAD.MOV.U32 R12, RZ, RZ, R0 ;  /* 0x000000ffff0c7224 */ /* 0x000fe400078e0000 */
[----:B------:R-:W-:-:S07]  /*2cbc0*/  IMAD.MOV.U32 R39, RZ, RZ, R14 ;  /* 0x000000ffff277224 */ /* 0x000fce00078e000e */
[----:B------:R-:W-:Y:S05]  /*2cbd0*/  WARPSYNC.COLLECTIVE R15, `(.L_x_3749) ;  /* 0x000000000f087348 */ /* 0x000fea0003c00000 */
[----:B------:R0:W1:Y:S02]  /*2cbe0*/  SHFL.IDX P6, R14, R13, R12, R11 ;  /* 0x0000000c0d0e7389 */ /* 0x00006400000c000b */
[----:B01----:R-:W-:Y:S01]  /*2cbf0*/  ENDCOLLECTIVE ;  /* 0x000000000000791b */ /* 0x003fe20003800000 */
.L_x_3749:
        /* <DEDUP_REMOVED lines=8> */
.L_x_3750:
[----:B------:R-:W-:Y:S02]  /*2cc80*/  IMAD.MOV.U32 R13, RZ, RZ, R43 ;  /* 0x000000ffff0d7224 */ /* 0x000fe400078e002b */
[----:B------:R-:W-:Y:S01]  /*2cc90*/  IMAD.MOV.U32 R12, RZ, RZ, R0 ;  /* 0x000000ffff0c7224 */ /* 0x000fe200078e0000 */
[----:B------:R-:W-:-:S07]  /*2cca0*/  MOV R62, R14 ;  /* 0x0000000e003e7202 */ /* 0x000fce0000000f00 */
[----:B------:R-:W-:Y:S05]  /*2ccb0*/  WARPSYNC.COLLECTIVE R15, `(.L_x_3751) ;  /* 0x000000000f087348 */ /* 0x000fea0003c00000 */
[----:B------:R0:W1:Y:S02]  /*2ccc0*/  SHFL.IDX P6, R14, R13, R12, R11 ;  /* 0x0000000c0d0e7389 */ /* 0x00006400000c000b */
[----:B01----:R-:W-:Y:S01]  /*2ccd0*/  ENDCOLLECTIVE ;  /* 0x000000000000791b */ /* 0x003fe20003800000 */
.L_x_3751:
        /* <DEDUP_REMOVED lines=8> */
.L_x_3752:
[----:B------:R-:W-:Y:S02]  /*2cd60*/  IMAD.MOV.U32 R13, RZ, RZ, R45 ;  /* 0x000000ffff0d7224 */ /* 0x000fe400078e002d */
[----:B------:R-:W-:Y:S02]  /*2cd70*/  IMAD.MOV.U32 R12, RZ, RZ, R0 ;  /* 0x000000ffff0c7224 */ /* 0x000fe400078e0000 */
[----:B------:R-:W-:-:S07]  /*2cd80*/  IMAD.MOV.U32 R64, RZ, RZ, R14 ;  /* 0x000000ffff407224 */ /* 0x000fce00078e000e */
[----:B------:R-:W-:Y:S05]  /*2cd90*/  WARPSYNC.COLLECTIVE R15, `(.L_x_3753) ;  /* 0x000000000f087348 */ /* 0x000fea0003c00000 */
[----:B------:R0:W1:Y:S02]  /*2cda0*/  SHFL.IDX P6, R14, R13, R12, R11 ;  /* 0x0000000c0d0e7389 */ /* 0x00006400000c000b */
[----:B01----:R-:W-:Y:S01]  /*2cdb0*/  ENDCOLLECTIVE ;  /* 0x000000000000791b */ /* 0x003fe20003800000 */
.L_x_3753:
[----:B------:R-:W-:Y:S01]  /*2cdc0*/  MOV R13, R66 ;  /* 0x00000042000d7202 */ /* 0x000fe20000000f00 */
[----:B------:R-:W-:Y:S02]  /*2cdd0*/  IMAD.MOV.U32 R12, RZ, RZ, R3 ;  /* 0x000000ffff0c7224 */ /* 0x000fe400078e0003 */
[----:B------:R-:W-:-:S07]  /*2cde0*/  IMAD.MOV.U32 R45, RZ, RZ, R14 ;  /* 0x000000ffff2d7224 */ /* 0x000fce00078e000e */
[----:B------:R-:W-:Y:S05]  /*2cdf0*/  WARPSYNC.COLLECTIVE R15, `(.L_x_3754) ;  /* 0x000000000f087348 */ /* 0x000fea0003c00000 */
[----:B------:R0:W1:Y:S02]  /*2ce00*/  SHFL.IDX P6, R14, R13, R12, R11 ;  /* 0x0000000c0d0e7389 */ /* 0x00006400000c000b */
[----:B01----:R-:W-:Y:S01]  /*2ce10*/  ENDCOLLECTIVE ;  /* 0x000000000000791b */ /* 0x003fe20003800000 */
.L_x_3754:
[----:B------:R-:W-:Y:S02]  /*2ce20*/  IMAD.MOV.U32 R13, RZ, RZ, R47 ;  /* 0x000000ffff0d7224 */ /* 0x000fe400078e002f */
[----:B------:R-:W-:Y:S02]  /*2ce30*/  IMAD.MOV.U32 R12, RZ, RZ, R0 ;  /* 0x000000ffff0c7224 */ /* 0x000fe400078e0000 */
[----:B------:R-:W-:-:S07]  /*2ce40*/  IMAD.MOV.U32 R66, RZ, RZ, R14 ;  /* 0x000000ffff427224 */ /* 0x000fce00078e000e */
[----:B------:R-:W-:Y:S05]  /*2ce50*/  WARPSYNC.COLLECTIVE R15, `(.L_x_3755) ;  /* 0x000000000f087348 */ /* 0x000fea0003c00000 */
[----:B------:R0:W1:Y:S02]  /*2ce60*/  SHFL.IDX P6, R14, R13, R12, R11 ;  /* 0x0000000c0d0e7389 */ /* 0x00006400000c000b */
[----:B01----:R-:W-:Y:S01]  /*2ce70*/  ENDCOLLECTIVE ;  /* 0x000000000000791b */ /* 0x003fe20003800000 */
.L_x_3755:
[----:B------:R-:W-:Y:S02]  /*2ce80*/  IMAD.MOV.U32 R13, RZ, RZ, R68 ;  /* 0x000000ffff0d7224 */ /* 0x000fe400078e0044 */
[----:B------:R-:W-:Y:S01]  /*2ce90*/  IMAD.MOV.U32 R12, RZ, RZ, R3 ;  /* 0x000000ffff0c7224 */ /* 0x000fe200078e0003 */
[----:B------:R-:W-:-:S07]  /*2cea0*/  MOV R47, R14 ;  /* 0x0000000e002f7202 */ /* 0x000fce0000000f00 */
[----:B------:R-:W-:Y:S05]  /*2ceb0*/  WARPSYNC.COLLECTIVE R15, `(.L_x_3756) ;  /* 0x000000000f087348 */ /* 0x000fea0003c00000 */
[----:B------:R0:W1:Y:S02]  /*2cec0*/  SHFL.IDX P6, R14, R13, R12, R11 ;  /* 0x0000000c0d0e7389 */ /* 0x00006400000c000b */
[----:B01----:R-:W-:Y:S01]  /*2ced0*/  ENDCOLLECTIVE ;  /* 0x000000000000791b */ /* 0x003fe20003800000 */
.L_x_3756:
[----:B------:R-:W-:Y:S01]  /*2cee0*/  IMAD.MOV.U32 R13, RZ, RZ, R49 ;  /* 0x000000ffff0d7224 */ /* 0x000fe200078e0031 */
[----:B------:R-:W-:Y:S01]  /*2cef0*/  MOV R12, R0 ;  /* 0x00000000000c7202 */ /* 0x000fe20000000f00 */
[----:B------:R-:W-:-:S07]  /*2cf00*/  IMAD.MOV.U32 R68, RZ, RZ, R14 ;  /* 0x000000ffff447224 */ /* 0x000fce00078e000e */
[----:B------:R-:W-:Y:S05]  /*2cf10*/  WARPSYNC.COLLECTIVE R15, `(.L_x_3757) ;  /* 0x000000000f087348 */ /* 0x000fea0003c00000 */
[----:B------:R0:W1:Y:S02]  /*2cf20*/  SHFL.IDX P6, R14, R13, R12, R11 ;  /* 0x0000000c0d0e7389 */ /* 0x00006400000c000b */
[----:B01----:R-:W-:Y:S01]  /*2cf30*/  ENDCOLLECTIVE ;  /* 0x000000000000791b */ /* 0x003fe20003800000 */
.L_x_3757:
        /* <DEDUP_REMOVED lines=8> */
.L_x_3758:
[----:B------:R-:W-:Y:S01]  /*2cfc0*/  MOV R13, R51 ;  /* 0x00000033000d7202 */ /* 0x000fe20000000f00 */
[----:B------:R-:W-:Y:S02]  /*2cfd0*/  IMAD.MOV.U32 R12, RZ, RZ, R0 ;  /* 0x000000ffff0c7224 */ /* 0x000fe400078e0000 */
[----:B------:R-:W-:-:S07]  /*2cfe0*/  IMAD.MOV.U32 R70, RZ, RZ, R14 ;  /* 0x000000ffff467224 */ /* 0x000fce00078e000e */
[----:B------:R-:W-:Y:S05]  /*2cff0*/  WARPSYNC.COLLECTIVE R15, `(.L_x_3759) ;  /* 0x000000000f087348 */ /* 0x000fea0003c00000 */
[----:B------:R0:W1:Y:S02]  /*2d000*/  SHFL.IDX P6, R14, R13, R12, R11 ;  /* 0x0000000c0d0e7389 */ /* 0x00006400000c000b */
[----:B01----:R-:W-:Y:S01]  /*2d010*/  ENDCOLLECTIVE ;  /* 0x000000000000791b */ /* 0x003fe20003800000 */
.L_x_3759:
        /* <DEDUP_REMOVED lines=8> */
.L_x_3760:
[----:B------:R-:W-:Y:S02]  /*2d0a0*/  IMAD.MOV.U32 R13, RZ, RZ, R53 ;  /* 0x000000ffff0d7224 */ /* 0x000fe400078e0035 */
[----:B------:R-:W-:Y:S01]  /*2d0b0*/  IMAD.MOV.U32 R12, RZ, RZ, R0 ;  /* 0x000000ffff0c7224 */ /* 0x000fe200078e0000 */
[----:B------:R-:W-:-:S07]  /*2d0c0*/  MOV R72, R14 ;  /* 0x0000000e00487202 */ /* 0x000fce0000000f00 */
[----:B------:R-:W-:Y:S05]  /*2d0d0*/  WARPSYNC.COLLECTIVE R15, `(.L_x_3761) ;  /* 0x000000000f087348 */ /* 0x000fea0003c00000 */
[----:B------:R0:W1:Y:S02]  /*2d0e0*/  SHFL.IDX P6, R14, R13, R12, R11 ;  /* 0x0000000c0d0e7389 */ /* 0x00006400000c000b */
[----:B01----:R-:W-:Y:S01]  /*2d0f0*/  ENDCOLLECTIVE ;  /* 0x000000000000791b */ /* 0x003fe20003800000 */
.L_x_3761:
        /* <DEDUP_REMOVED lines=8> */
.L_x_3762:
[----:B------:R-:W-:Y:S02]  /*2d180*/  IMAD.MOV.U32 R13, RZ, RZ, R55 ;  /* 0x000000ffff0d7224 */ /* 0x000fe400078e0037 */
[----:B------:R-:W-:Y:S02]  /*2d190*/  IMAD.MOV.U32 R12, RZ, RZ, R0 ;  /* 0x000000ffff0c7224 */ /* 0x000fe400078e0000 */
[----:B------:R-:W-:-:S07]  /*2d1a0*/  IMAD.MOV.U32 R74, RZ, RZ, R14 ;  /* 0x000000ffff4a7224 */ /* 0x000fce00078e000e */
[----:B------:R-:W-:Y:S05]  /*2d1b0*/  WARPSYNC.COLLECTIVE R15, `(.L_x_3763) ;  /* 0x000000000f087348 */ /* 0x000fea0003c00000 */
[----:B------:R0:W1:Y:S02]  /*2d1c0*/  SHFL.IDX P6, R14, R13, R12, R11 ;  /* 0x0000000c0d0e7389 */ /* 0x00006400000c000b */
[----:B01----:R-:W-:Y:S01]  /*2d1d0*/  ENDCOLLECTIVE ;  /* 0x000000000000791b */ /* 0x003fe20003800000 */
.L_x_3763:
        /* <DEDUP_REMOVED lines=8> */
.L_x_3764:
[----:B------:R-:W-:Y:S02]  /*2d260*/  IMAD.MOV.U32 R13, RZ, RZ, R57 ;  /* 0x000000ffff0d7224 */ /* 0x000fe400078e0039 */
[----:B------:R-:W-:Y:S02]  /*2d270*/  IMAD.MOV.U32 R12, RZ, RZ, R0 ;  /* 0x000000ffff0c7224 */ /* 0x000fe400078e0000 */
[----:B------:R-:W-:-:S07]  /*2d280*/  IMAD.MOV.U32 R76, RZ, RZ, R14 ;  /* 0x000000ffff4c7224 */ /* 0x000fce00078e000e */
[----:B------:R-:W-:Y:S05]  /*2d290*/  WARPSYNC.COLLECTIVE R15, `(.L_x_3765) ;  /* 0x000000000f087348 */ /* 0x000fea0003c00000 */
[----:B------:R0:W1:Y:S02]  /*2d2a0*/  SHFL.IDX P6, R14, R13, R12, R11 ;  /* 0x0000000c0d0e7389 */ /* 0x00006400000c000b */
[----:B01----:R-:W-:Y:S01]  /*2d2b0*/  ENDCOLLECTIVE ;  /* 0x000000000000791b */ /* 0x003fe20003800000 */
.L_x_3765:
[----:B------:R-:W-:Y:S01]  /*2d2c0*/  SEL R41, R55, R76, P0 ;  /* 0x0000004c37297207 */ /* 0x000fe20000000000 */
[----:B------:R-:W-:Y:S02]  /*2d2d0*/  IMAD.MOV.U32 R13, RZ, RZ, R78 ;  /* 0x000000ffff0d7224 */ /* 0x000fe400078e004e */
[----:B------:R-:W-:Y:S01]  /*2d2e0*/  IMAD.MOV.U32 R12, RZ, RZ, R3 ;  /* 0x000000ffff0c7224 */ /* 0x000fe200078e0003 */
[----:B------:R-:W-:-:S07]  /*2d2f0*/  MOV R57, R14 ;  /* 0x0000000e00397202 */ /* 0x000fce0000000f00 */
[----:B------:R-:W-:Y:S05]  /*2d300*/  WARPSYNC.COLLECTIVE R15, `(.L_x_3766) ;  /* 0x000000000f087348 */ /* 0x000fea0003c00000 */
[----:B------:R0:W1:Y:S02]  /*2d310*/  SHFL.IDX P6, R14, R13, R12, R11 ;  /* 0x0000000c0d0e7389 */ /* 0x00006400000c000b */
[----:B01----:R-:W-:Y:S01]  /*2d320*/  ENDCOLLECTIVE ;  /* 0x000000000000791b */ /* 0x003fe20003800000 */
.L_x_3766:
[----:B------:R-:W-:Y:S01]  /*2d330*/  IMAD.MOV.U32 R13, RZ, RZ, R59 ;  /* 0x000000ffff0d7224 */ /* 0x000fe200078e003b */
[----:B------:R-:W-:Y:S01]  /*2d340*/  MOV R12, R0 ;  /* 0x00000000000c7202 */ /* 0x000fe20000000f00 */
[----:B------:R-:W-:-:S07]  /*2d350*/  IMAD.MOV.U32 R78, RZ, RZ, R14 ;  /* 0x000000ffff4e7224 */ /* 0x000fce00078e000e */
[----:B------:R-:W-:Y:S05]  /*2d360*/  WARPSYNC.COLLECTIVE R15, `(.L_x_3767) ;  /* 0x000000000f087348 */ /* 0x000fea0003c00000 */
[----:B------:R0:W1:Y:S02]  /*2d370*/  SHFL.IDX P6, R14, R13, R12, R11 ;  /* 0x0000000c0d0e7389 */ /* 0x00006400000c000b */
[----:B01----:R-:W-:Y:S01]  /*2d380*/  ENDCOLLECTIVE ;  /* 0x000000000000791b */ /* 0x003fe20003800000 */
.L_x_3767:
[----:B------:R-:W-:Y:S01]  /*2d390*/  SEL R47, R78, R57, P0 ;  /* 0x000000394e2f7207 */ /* 0x000fe20000000000 */
[----:B------:R-:W-:Y:S02]  /*2d3a0*/  IMAD.MOV.U32 R13, RZ, RZ, R80 ;  /* 0x000000ffff0d7224 */ /* 0x000fe400078e0050 */
[----:B------:R-:W-:Y:S02]  /*2d3b0*/  IMAD.MOV.U32 R12, RZ, RZ, R3 ;  /* 0x000000ffff0c7224 */ /* 0x000fe400078e0003 */
[----:B------:R-:W-:-:S07]  /*2d3c0*/  IMAD.MOV.U32 R59, RZ, RZ, R14 ;  /* 0x000000ffff3b7224 */ /* 0x000fce00078e000e */
[----:B------:R-:W-:Y:S05]  /*2d3d0*/  WARPSYNC.COLLECTIVE R15, `(.L_x_3768) ;  /* 0x000000000f087348 */ /* 0x000fea0003c00000 */
[----:B------:R0:W1:Y:S02]  /*2d3e0*/  SHFL.IDX P6, R14, R13, R12, R11 ;  /* 0x0000000c0d0e7389 */ /* 0x00006400000c000b */
[----:B01----:R-:W-:Y:S01]  /*2d3f0*/  ENDCOLLECTIVE ;  /* 0x000000000000791b */ /* 0x003fe20003800000 */
.L_x_3768:
[----:B------:R-:W-:Y:S01]  /*2d400*/  MOV R13, R63 ;  /* 0x0000003f000d7202 */ /* 0x000fe20000000f00 */
[----:B------:R-:W-:Y:S02]  /*2d410*/  IMAD.MOV.U32 R12, RZ, RZ, R0 ;  /* 0x000000ffff0c7224 */ /* 0x000fe400078e0000 */
[----:B------:R-:W-:-:S07]  /*2d420*/  IMAD.MOV.U32 R80, RZ, RZ, R14 ;  /* 0x000000ffff507224 */ /* 0x000fce00078e000e */
[----:B------:R-:W-:Y:S05]  /*2d430*/  WARPSYNC.COLLECTIVE R15, `(.L_x_3769) ;  /* 0x000000000f087348 */ /* 0x000fea0003c00000 */
[----:B------:R0:W1:Y:S02]  /*2d440*/  SHFL.IDX P6, R14, R13, R12, R11 ;  /* 0x0000000c0d0e7389 */ /* 0x00006400000c000b */
[----:B01----:R-:W-:Y:S01]  /*2d450*/  ENDCOLLECTIVE ;  /* 0x000000000000791b */ /* 0x003fe20003800000 */
.L_x_3769:
        /* <DEDUP_REMOVED lines=8> */
.L_x_3770:
[----:B------:R-:W-:Y:S02]  /*2d4e0*/  IMAD.MOV.U32 R13, RZ, RZ, R65 ;  /* 0x000000ffff0d7224 */ /* 0x000fe400078e0041 */
[----:B------:R-:W-:Y:S01]  /*2d4f0*/  IMAD.MOV.U32 R12, RZ, RZ, R0 ;  /* 0x000000ffff0c7224 */ /* 0x000fe200078e0000 */
[----:B------:R-:W-:-:S07]  /*2d500*/  MOV R82, R14 ;  /* 0x0000000e00527202 */ /* 0x000fce0000000f00 */
[----:B------:R-:W-:Y:S05]  /*2d510*/  WARPSYNC.COLLECTIVE R15, `(.L_x_3771) ;  /* 0x000000000f087348 */ /* 0x000fea0003c00000 */
[----:B------:R0:W1:Y:S02]  /*2d520*/  SHFL.IDX P6, R14, R13, R12, R11 ;  /* 0x0000000c0d0e7389 */ /* 0x00006400000c000b */
[----:B01----:R-:W-:Y:S01]  /*2d530*/  ENDCOLLECTIVE ;  /* 0x000000000000791b */ /* 0x003fe20003800000 */
.L_x_3771:
[----:B------:R-:W-:Y:S01]  /*2d540*/  SEL R53, R63, R82, P0 ;  /* 0x000000523f357207 */ /* 0x000fe20000000000 */
[----:B------:R-:W-:Y:S01]  /*2d550*/  IMAD.MOV.U32 R13, RZ, RZ, R84 ;  /* 0x000000ffff0d7224 */ /* 0x000fe200078e0054 */
[----:B------:R-:W-:Y:S01]  /*2d560*/  MOV R12, R3 ;  /* 0x00000003000c7202 */ /* 0x000fe20000000f00 */
[----:B------:R-:W-:-:S07]  /*2d570*/  IMAD.MOV.U32 R65, RZ, RZ, R14 ;  /* 0x000000ffff417224 */ /* 0x000fce00078e000e */
[----:B------:R-:W-:Y:S05]  /*2d580*/  WARPSYNC.COLLECTIVE R15, `(.L_x_3772) ;  /* 0x000000000f087348 */ /* 0x000fea0003c00000 */
[----:B------:R0:W1:Y:S02]  /*2d590*/  SHFL.IDX P6, R14, R13, R12, R11 ;  /* 0x0000000c0d0e7389 */ /* 0x00006400000c000b */
[----:B01----:R-:W-:Y:S01]  /*2d5a0*/  ENDCOLLECTIVE ;  /* 0x000000000000791b */ /* 0x003fe20003800000 */
.L_x_3772:
        /* <DEDUP_REMOVED lines=9> */
[----:B------:R-:W-:Y:S01]  /*2d640*/  SEL R55, R82, R63, P0 ;  /* 0x0000003f52377207 */ /* 0x000fe20000000000 */
[----:B------:R-:W-:Y:S06]  /*2d650*/  BRA `(.L_x_3773) ;  /* 0xffffff4000bc7947 */ /* 0x000fec000383ffff */
.L_x_3553:
[----:B------:R-:W-:Y:S01]  /*2d660*/  IMAD.MOV.U32 R13, RZ, RZ, R3 ;  /* 0x000000ffff0d7224 */ /* 0x000fe200078e0003 */
[----:B------:R-:W-:Y:S01]  /*2d670*/  MOV R11, 0x181f ;  /* 0x0000181f000b7802 */ /* 0x000fe20000000f00 */
[----:B------:R-:W-:Y:S02]  /*2d680*/  IMAD.MOV.U32 R12, RZ, RZ, RZ ;  /* 0x000000ffff0c7224 */ /* 0x000fe400078e00ff */
[----:B------:R-:W-:-:S07]  /*2d690*/  IMAD.MOV.U32 R15, RZ, RZ, -0x1 ;  /* 0xffffffffff0f7424 */ /* 0x000fce00078e00ff */
[----:B------:R-:W-:Y:S05]  /*2d6a0*/  WARPSYNC.COLLECTIVE R15, `(.L_x_3774) ;  /* 0x000000000f087348 */ /* 0x000fea0003c00000 */
[----:B------:R0:W1:Y:S02]  /*2d6b0*/  SHFL.IDX P6, R14, R13, R12, R11 ;  /* 0x0000000c0d0e7389 */ /* 0x00006400000c000b */
[----:B01----:R-:W-:Y:S01]  /*2d6c0*/  ENDCOLLECTIVE ;  /* 0x000000000000791b */ /* 0x003fe20003800000 */
.L_x_3774:
[----:B------:R-:W-:Y:S02]  /*2d6d0*/  IMAD.MOV.U32 R13, RZ, RZ, R2 ;  /* 0x000000ffff0d7224 */ /* 0x000fe400078e0002 */
[----:B------:R-:W-:-:S07]  /*2d6e0*/  IMAD.MOV.U32 R0, RZ, RZ, R14 ;  /* 0x000000ffff007224 */ /* 0x000fce00078e000e */
[----:B------:R-:W-:Y:S05]  /*2d6f0*/  WARPSYNC.COLLECTIVE R15, `(.L_x_3775) ;  /* 0x000000000f087348 */ /* 0x000fea0003c00000 */
[----:B------:R0:W1:Y:S02]  /*2d700*/  SHFL.IDX P6, R14, R13, R12, R11 ;  /* 0x0000000c0d0e7389 */ /* 0x00006400000c000b */
[----:B01----:R-:W-:Y:S01]  /*2d710*/  ENDCOLLECTIVE ;  /* 0x000000000000791b */ /* 0x003fe20003800000 */
.L_x_3775:
[----:B------:R-:W-:Y:S05]  /*2d720*/  BRA `(.L_x_3776) ;  /* 0xffffff5c005c7947 */ /* 0x000fea000383ffff */
.L_x_3556:
[----:B------:R-:W-:Y:S01]  /*2d730*/  BSSY B1, `(.L_x_3777) ;  /* 0x0000008000017945 */ /* 0x000fe20003800000 */
[----:B------:R-:W-:Y:S01]  /*2d740*/  IMAD.MOV.U32 R13, RZ, RZ, R3 ;  /* 0x000000ffff0d7224 */ /* 0x000fe200078e0003 */
[----:B------:R-:W-:Y:S01]  /*2d750*/  MOV R12, 0x1 ;  /* 0x00000001000c7802 */ /* 0x000fe20000000f00 */
[----:B------:R-:W-:Y:S02]  /*2d760*/  IMAD.MOV.U32 R11, RZ, RZ, 0x181f ;  /* 0x0000181fff0b7424 */ /* 0x000fe400078e00ff */
[----:B---3--:R-:W-:-:S07]  /*2d770*/  IMAD.MOV.U32 R15, RZ, RZ, -0x1 ;  /* 0xffffffffff0f7424 */ /* 0x008fce00078e00ff */
[----:B012---:R-:W-:Y:S05]  /*2d780*/  WARPSYNC.COLLECTIVE R15, `(.L_x_3778) ;  /* 0x000000000f087348 */ /* 0x007fea0003c00000 */
[----:B--2---:R2:W3:Y:S02]  /*2d790*/  SHFL.IDX P6, R14, R13, R12, R11 ;  /* 0x0000000c0d0e7389 */ /* 0x0044e400000c000b */
[----:B0123--:R-:W-:Y:S01]  /*2d7a0*/  ENDCOLLECTIVE ;  /* 0x000000000000791b */ /* 0x00ffe20003800000 */
.L_x_3778:
[----:B------:R-:W-:Y:S05]  /*2d7b0*/  BSYNC B1 ;  /* 0x0000000000017941 */ /* 0x000fea0003800000 */
.L_x_3777:
        /* <DEDUP_REMOVED lines=8> */
.L_x_3779:
[----:B------:R-:W-:Y:S05]  /*2d840*/  BRA `(.L_x_3780) ;  /* 0xffffff5c00847947 */ /* 0x000fea000383ffff */
.L_x_3559:
[----:B------:R-:W-:Y:S01]  /*2d850*/  BSSY B1, `(.L_x_3781) ;  /* 0x0000008000017945 */ /* 0x000fe20003800000 */
[----:B------:R-:W-:Y:S01]  /*2d860*/  IMAD.MOV.U32 R13, RZ, RZ, R3 ;  /* 0x000000ffff0d7224 */ /* 0x000fe200078e0003 */
[----:B------:R-:W-:Y:S01]  /*2d870*/  MOV R11, 0x181f ;  /* 0x0000181f000b7802 */ /* 0x000fe20000000f00 */
[----:B------:R-:W-:Y:S02]  /*2d880*/  IMAD.MOV.U32 R12, RZ, RZ, 0x2 ;  /* 0x00000002ff0c7424 */ /* 0x000fe400078e00ff */
[----:B---3--:R-:W-:-:S07]  /*2d890*/  IMAD.MOV.U32 R15, RZ, RZ, -0x1 ;  /* 0xffffffffff0f7424 */ /* 0x008fce00078e00ff */
[----:B012-4-:R-:W-:Y:S05]  /*2d8a0*/  WARPSYNC.COLLECTIVE R15, `(.L_x_3782) ;  /* 0x000000000f087348 */ /* 0x017fea0003c00000 */
[----:B--2---:R2:W3:Y:S02]  /*2d8b0*/  SHFL.IDX P6, R14, R13, R12, R11 ;  /* 0x0000000c0d0e7389 */ /* 0x0044e400000c000b */
[----:B01234-:R-:W-:Y:S01]  /*2d8c0*/  ENDCOLLECTIVE ;  /* 0x000000000000791b */ /* 0x01ffe20003800000 */
.L_x_3782:
[----:B------:R-:W-:Y:S05]  /*2d8d0*/  BSYNC B1 ;  /* 0x0000000000017941 */ /* 0x000fea0003800000 */
.L_x_3781:
        /* <DEDUP_REMOVED lines=8> */
.L_x_3783:
[----:B------:R-:W-:Y:S05]  /*2d960*/  BRA `(.L_x_3784) ;  /* 0xffffff5c00a87947 */ /* 0x000fea000383ffff */
.L_x_3562:
[----:B------:R-:W-:Y:S01]  /*2d970*/  BSSY B1, `(.L_x_3785) ;  /* 0x0000008000017945 */ /* 0x000fe20003800000 */
[----:B------:R-:W-:Y:S01]  /*2d980*/  IMAD.MOV.U32 R13, RZ, RZ, R3 ;  /* 0x000000ffff0d7224 */ /* 0x000fe200078e0003 */
[----:B---3--:R-:W-:Y:S01]  /*2d990*/  MOV R15, 0xffffffff ;  /* 0xffffffff000f7802 */ /* 0x008fe20000000f00 */
[----:B------:R-:W-:Y:S02]  /*2d9a0*/  IMAD.MOV.U32 R12, RZ, RZ, 0x3 ;  /* 0x00000003ff0c7424 */ /* 0x000fe400078e00ff */
[----:B------:R-:W-:-:S07]  /*2d9b0*/  IMAD.MOV.U32 R11, RZ, RZ, 0x181f ;  /* 0x0000181fff0b7424 */ /* 0x000fce00078e00ff */
[----:B012-4-:R-:W-:Y:S05]  /*2d9c0*/  WARPSYNC.COLLECTIVE R15, `(.L_x_3786) ;  /* 0x000000000f087348 */ /* 0x017fea0003c00000 */
[----:B--2---:R2:W3:Y:S02]  /*2d9d0*/  SHFL.IDX P6, R14, R13, R12, R11 ;  /* 0x0000000c0d0e7389 */ /* 0x0044e400000c000b */
[----:B01234-:R-:W-:Y:S01]  /*2d9e0*/  ENDCOLLECTIVE ;  /* 0x000000000000791b */ /* 0x01ffe20003800000 */
.L_x_3786:
[----:B------:R-:W-:Y:S05]  /*2d9f0*/  BSYNC B1 ;  /* 0x0000000000017941 */ /* 0x000fea0003800000 */
.L_x_3785:
        /* <DEDUP_REMOVED lines=8> */
.L_x_3787:
[----:B------:R-:W-:Y:S05]  /*2da80*/  BRA `(.L_x_3788) ;  /* 0xffffff5c00cc7947 */ /* 0x000fea000383ffff */
.L_x_3579:
[----:B------:R-:W0:Y:S01]  /*2da90*/  S2R R6, SR_TID.X ;  /* 0x0000000000067919 */ /* 0x000e220000002100 */
[----:B------:R-:W-:Y:S01]  /*2daa0*/  BSSY B1, `(.L_x_3789) ;  /* 0x000000a000017945 */ /* 0x000fe20003800000 */
[----:B------:R-:W-:Y:S02]  /*2dab0*/  IMAD.MOV.U32 R12, RZ, RZ, RZ ;  /* 0x000000ffff0c7224 */ /* 0x000fe400078e00ff */
[----:B------:R-:W-:Y:S02]  /*2dac0*/  IMAD.MOV.U32 R11, RZ, RZ, 0x1f ;  /* 0x0000001fff0b7424 */ /* 0x000fe400078e00ff */
[----:B------:R-:W-:Y:S01]  /*2dad0*/  IMAD.MOV.U32 R15, RZ, RZ, -0x1 ;  /* 0xffffffffff0f7424 */ /* 0x000fe200078e00ff */
[----:B0-----:R-:W-:-:S04]  /*2dae0*/  SHF.R.U32.HI R6, RZ, 0x5, R6 ;  /* 0x00000005ff067819 */ /* 0x001fc80000011606 */
[----:B------:R-:W-:-:S05]  /*2daf0*/  LOP3.LUT R6, R6, 0x3, RZ, 0xc0, !PT ;  /* 0x0000000306067812 */ /* 0x000fca00078ec0ff */
[----:B------:R-:W-:-:S07]  /*2db00*/  IMAD.MOV.U32 R13, RZ, RZ, R6 ;  /* 0x000000ffff0d7224 */ /* 0x000fce00078e0006 */
[----:B------:R-:W-:Y:S05]  /*2db10*/  WARPSYNC.COLLECTIVE R15, `(.L_x_3790) ;  /* 0x000000000f087348 */ /* 0x000fea0003c00000 */
[----:B------:R0:W1:Y:S02]  /*2db20*/  SHFL.IDX P6, R14, R13, R12, R11 ;  /* 0x0000000c0d0e7389 */ /* 0x00006400000c000b */
[----:B01----:R-:W-:Y:S01]  /*2db30*/  ENDCOLLECTIVE ;  /* 0x000000000000791b */ /* 0x003fe20003800000 */
.L_x_3790:
[----:B------:R-:W-:Y:S05]  /*2db40*/  BSYNC B1 ;  /* 0x0000000000017941 */ /* 0x000fea0003800000 */
.L_x_3789:
[----:B------:R-:W-:Y:S05]  /*2db50*/  BRA `(.L_x_3791) ;  /* 0xffffff7000f87947 */ /* 0x000fea000383ffff */
.L_x_3581:
[----:B------:R-:W-:Y:S01]  /*2db60*/  BSSY B1, `(.L_x_3792) ;  /* 0x0000006000017945 */ /* 0x000fe20003800000 */
[----:B------:R-:W-:-:S07]  /*2db70*/  MOV R15, 0xffffffff ;  /* 0xffffffff000f7802 */ /* 0x000fce0000000f00 */
[----:B0-----:R-:W-:Y:S05]  /*2db80*/  WARPSYNC.COLLECTIVE R15, `(.L_x_3793) ;  /* 0x000000000f0c7348 */ /* 0x001fea0003c00000 */
[----:B------:R-:W-:Y:S02]  /*2db90*/  ELECT P6, UR62, PT ;  /* 0x00000000003e782f */ /* 0x000fe400038c0000 */
[----:B------:R-:W-:Y:S01]  /*2dba0*/  MOV R14, UR62 ;  /* 0x0000003e000e7c02 */ /* 0x000fe20008000f00 */
[----:B0-----:R-:W-:Y:S10]  /*2dbb0*/  ENDCOLLECTIVE ;  /* 0x000000000000791b */ /* 0x001ff40003800000 */
.L_x_3793:
[----:B------:R-:W-:Y:S05]  /*2dbc0*/  BSYNC B1 ;  /* 0x0000000000017941 */ /* 0x000fea0003800000 */
.L_x_3792:
[----:B------:R-:W-:Y:S05]  /*2dbd0*/  BRA `(.L_x_3580) ;  /* 0xffffff7000f07947 */ /* 0x000fea000383ffff */
.L_x_3583:
[----:B0-----:R-:W2:Y:S02]  /*2dbe0*/  LDL R4, [R1+0x4] ;  /* 0x0000040001047983 */ /* 0x001ea40000100800 */
[----:B--2---:R0:W1:Y:S02]  /*2dbf0*/  SYNCS.PHASECHK.TRANS64.TRYWAIT P0, [R4+URZ+0x33420], R3 ;  /* 0x03342003040075a7 */ /* 0x004064000800017f */
[----:B-1----:R-:W-:Y:S05]  /*2dc00*/  @!P0 NANOSLEEP.SYNCS 0x989680 ;  /* 0x009896800000895d */ /* 0x002fea0003900000 */
[----:B------:R-:W1:Y:S02]  /*2dc10*/  @!P0 SYNCS.PHASECHK.TRANS64 P0, [R4+URZ+0x33420], R3 ;  /* 0x03342003040085a7 */ /* 0x000e64000800007f */
[----:B-1----:R-:W-:Y:S05]  /*2dc20*/  @!P0 BRA `(.L_x_3583) ;  /* 0xfffffffc00ec8947 */ /* 0x002fea000383ffff */
[----:B------:R-:W-:Y:S05]  /*2dc30*/  BRA `(.L_x_3794) ;  /* 0xffffff7400007947 */ /* 0x000fea000383ffff */
.L_x_3587:
[----:B0-----:R0:W1:Y:S02]  /*2dc40*/  SYNCS.PHASECHK.TRANS64.TRYWAIT P0, [R5+URZ+0x334a0], R9 ;  /* 0x0334a009050075a7 */ /* 0x001064000800017f */
[----:B-1----:R-:W-:Y:S05]  /*2dc50*/  @!P0 NANOSLEEP.SYNCS 0x989680 ;  /* 0x009896800000895d */ /* 0x002fea0003900000 */
[----:B------:R-:W1:Y:S02]  /*2dc60*/  @!P0 SYNCS.PHASECHK.TRANS64 P0, [R5+URZ+0x334a0], R9 ;  /* 0x0334a009050085a7 */ /* 0x000e64000800007f */
[----:B-1----:R-:W-:Y:S05]  /*2dc70*/  @!P0 BRA `(.L_x_3587) ;  /* 0xfffffffc00f08947 */ /* 0x002fea000383ffff */
[----:B------:R-:W-:Y:S05]  /*2dc80*/  BRA `(.L_x_3795) ;  /* 0xffffff7400287947 */ /* 0x000fea000383ffff */
.L_x_3594:
[----:B-1----:R1:W2:Y:S02]  /*2dc90*/  SYNCS.PHASECHK.TRANS64.TRYWAIT P0, [R5+URZ+0x334c0], R9 ;  /* 0x0334c009050075a7 */ /* 0x0022a4000800017f */
[----:B--2---:R-:W-:Y:S05]  /*2dca0*/  @!P0 NANOSLEEP.SYNCS 0x989680 ;  /* 0x009896800000895d */ /* 0x004fea0003900000 */
[----:B------:R-:W2:Y:S02]  /*2dcb0*/  @!P0 SYNCS.PHASECHK.TRANS64 P0, [R5+URZ+0x334c0], R9 ;  /* 0x0334c009050085a7 */ /* 0x000ea4000800007f */
[----:B--2---:R-:W-:Y:S05]  /*2dcc0*/  @!P0 BRA `(.L_x_3594) ;  /* 0xfffffffc00f08947 */ /* 0x004fea000383ffff */
[----:B------:R-:W-:Y:S05]  /*2dcd0*/  BRA `(.L_x_3796) ;  /* 0xffffff78002c7947 */ /* 0x000fea000383ffff */
.L_x_3603:
[----:B0-----:R0:W1:Y:S02]  /*2dce0*/  SYNCS.PHASECHK.TRANS64.TRYWAIT P1, [R7+URZ+0x334a0], R6 ;  /* 0x0334a006070075a7 */ /* 0x001064000802017f */
[----:B-1----:R-:W-:Y:S05]  /*2dcf0*/  @!P1 NANOSLEEP.SYNCS 0x989680 ;  /* 0x009896800000995d */ /* 0x002fea0003900000 */
[----:B------:R-:W1:Y:S02]  /*2dd00*/  @!P1 SYNCS.PHASECHK.TRANS64 P1, [R7+URZ+0x334a0], R6 ;  /* 0x0334a006070095a7 */ /* 0x000e64000802007f */
[----:B-1----:R-:W-:Y:S05]  /*2dd10*/  @!P1 BRA `(.L_x_3603) ;  /* 0xfffffffc00f09947 */ /* 0x002fea000383ffff */
[----:B------:R-:W-:Y:S05]  /*2dd20*/  BRA `(.L_x_3797) ;  /* 0xffffff7c007c7947 */ /* 0x000fea000383ffff */
.L_x_3610:
[----:B-1----:R1:W2:Y:S02]  /*2dd30*/  SYNCS.PHASECHK.TRANS64.TRYWAIT P1, [R7+URZ+0x334c0], R6 ;  /* 0x0334c006070075a7 */ /* 0x0022a4000802017f */
[----:B--2---:R-:W-:Y:S05]  /*2dd40*/  @!P1 NANOSLEEP.SYNCS 0x989680 ;  /* 0x009896800000995d */ /* 0x004fea0003900000 */
[----:B------:R-:W2:Y:S02]  /*2dd50*/  @!P1 SYNCS.PHASECHK.TRANS64 P1, [R7+URZ+0x334c0], R6 ;  /* 0x0334c006070095a7 */ /* 0x000ea4000802007f */
[----:B--2---:R-:W-:Y:S05]  /*2dd60*/  @!P1 BRA `(.L_x_3610) ;  /* 0xfffffffc00f09947 */ /* 0x004fea000383ffff */
[----:B------:R-:W-:Y:S05]  /*2dd70*/  BRA `(.L_x_3798) ;  /* 0xffffff80007c7947 */ /* 0x000fea000383ffff */
.L_x_3627:
        /* <DEDUP_REMOVED lines=8> */
[----:B-1----:R-:W-:Y:S05]  /*2de00*/  WARPSYNC.COLLECTIVE R15, `(.L_x_3800) ;  /* 0x000000000f087348 */ /* 0x002fea0003c00000 */
[----:B------:R0:W2:Y:S02]  /*2de10*/  SHFL.IDX P6, R14, R13, R12, R11 ;  /* 0x0000000c0d0e7389 */ /* 0x0000a400000c000b */
[----:B012---:R-:W-:Y:S01]  /*2de20*/  ENDCOLLECTIVE ;  /* 0x000000000000791b */ /* 0x007fe20003800000 */
.L_x_3800:
[----:B------:R-:W-:Y:S05]  /*2de30*/  BSYNC B0 ;  /* 0x0000000000007941 */ /* 0x000fea0003800000 */
.L_x_3799:
[----:B------:R-:W-:Y:S05]  /*2de40*/  BRA `(.L_x_3801) ;  /* 0xffffff8c00987947 */ /* 0x000fea000383ffff */
.L_x_3629:
[----:B------:R-:W-:Y:S01]  /*2de50*/  BSSY B0, `(.L_x_3802) ;  /* 0x0000006000007945 */ /* 0x000fe20003800000 */
[----:B------:R-:W-:-:S07]  /*2de60*/  MOV R15, 0xffffffff ;  /* 0xffffffff000f7802 */ /* 0x000fce0000000f00 */
[----:B01----:R-:W-:Y:S05]  /*2de70*/  WARPSYNC.COLLECTIVE R15, `(.L_x_3803) ;  /* 0x000000000f0c7348 */ /* 0x003fea0003c00000 */
[----:B------:R-:W-:Y:S02]  /*2de80*/  ELECT P6, UR62, PT ;  /* 0x00000000003e782f */ /* 0x000fe400038c0000 */
[----:B------:R-:W-:Y:S01]  /*2de90*/  MOV R14, UR62 ;  /* 0x0000003e000e7c02 */ /* 0x000fe20008000f00 */
[----:B01----:R-:W-:Y:S10]  /*2dea0*/  ENDCOLLECTIVE ;  /* 0x000000000000791b */ /* 0x003ff40003800000 */
.L_x_3803:
[----:B------:R-:W-:Y:S05]  /*2deb0*/  BSYNC B0 ;  /* 0x0000000000007941 */ /* 0x000fea0003800000 */
.L_x_3802:
[----:B------:R-:W-:Y:S05]  /*2dec0*/  BRA `(.L_x_3804) ;  /* 0xffffff8c00a47947 */ /* 0x000fea000383ffff */
.L_x_3631:
[----:B0-----:R0:W1:Y:S02]  /*2ded0*/  SYNCS.PHASECHK.TRANS64.TRYWAIT P0, [R2+URZ+0x33480], R4 ;  /* 0x03348004020075a7 */ /* 0x001064000800017f */
[----:B-1----:R-:W-:Y:S05]  /*2dee0*/  @!P0 NANOSLEEP.SYNCS 0x989680 ;  /* 0x009896800000895d */ /* 0x002fea0003900000 */
[----:B------:R-:W1:Y:S02]  /*2def0*/  @!P0 SYNCS.PHASECHK.TRANS64 P0, [R2+URZ+0x33480], R4 ;  /* 0x03348004020085a7 */ /* 0x000e64000800007f */
[----:B-1----:R-:W-:Y:S05]  /*2df00*/  @!P0 BRA `(.L_x_3631) ;  /* 0xfffffffc00f08947 */ /* 0x002fea000383ffff */
[----:B------:R-:W-:Y:S05]  /*2df10*/  BRA `(.L_x_3805) ;  /* 0xffffff9000187947 */ /* 0x000fea000383ffff */
.L_x_3633:
[----:B-1----:R1:W2:Y:S02]  /*2df20*/  SYNCS.PHASECHK.TRANS64.TRYWAIT P0, [R2+URZ+0x33440], R4 ;  /* 0x03344004020075a7 */ /* 0x0022a4000800017f */
[----:B--2---:R-:W-:Y:S05]  /*2df30*/  @!P0 NANOSLEEP.SYNCS 0x989680 ;  /* 0x009896800000895d */ /* 0x004fea0003900000 */
[----:B------:R-:W2:Y:S02]  /*2df40*/  @!P0 SYNCS.PHASECHK.TRANS64 P0, [R2+URZ+0x33440], R4 ;  /* 0x03344004020085a7 */ /* 0x000ea4000800007f */
[----:B--2---:R-:W-:Y:S05]  /*2df50*/  @!P0 BRA `(.L_x_3633) ;  /* 0xfffffffc00f08947 */ /* 0x004fea000383ffff */
[----:B------:R-:W-:Y:S05]  /*2df60*/  BRA `(.L_x_3806) ;  /* 0xffffff9000a07947 */ /* 0x000fea000383ffff */
.L_x_3637:
[----:B------:R-:W2:Y:S01]  /*2df70*/  LDL.LU R11, [R1+0x54] ;  /* 0x00005400010b7983 */ /* 0x000ea20000300800 */
[----:B------:R-:W-:Y:S02]  /*2df80*/  IMAD.MOV.U32 R13, RZ, RZ, R3 ;  /* 0x000000ffff0d7224 */ /* 0x000fe400078e0003 */
[----:B------:R-:W-:Y:S02]  /*2df90*/  IMAD.MOV.U32 R12, RZ, RZ, RZ ;  /* 0x000000ffff0c7224 */ /* 0x000fe400078e00ff */
[----:B------:R-:W-:Y:S02]  /*2dfa0*/  IMAD.MOV.U32 R15, RZ, RZ, -0x1 ;  /* 0xffffffffff0f7424 */ /* 0x000fe400078e00ff */
[----:B------:R-:W-:-:S05]  /*2dfb0*/  IMAD.IADD R0, R10, 0x1, R17 ;  /* 0x000000010a007824 */ /* 0x000fca00078e0211 */
[----:B------:R-:W-:Y:S01]  /*2dfc0*/  IADD3 R5, R0, 0x20, RZ ;  /* 0x0000002000057810 */ /* 0x000fe20007ffe0ff */
[----:B--2---:R-:W-:Y:S02]  /*2dfd0*/  IMAD R2, R11, R7, RZ ;  /* 0x000000070b027224 */ /* 0x004fe400078e02ff */
[----:B------:R-:W-:-:S03]  /*2dfe0*/  IMAD.MOV.U32 R11, RZ, RZ, 0x1c1f ;  /* 0x00001c1fff0b7424 */ /* 0x000fc600078e00ff */
[----:B------:R-:W-:-:S13]  /*2dff0*/  ISETP.GE.AND P4, PT, R0, R2, PT ;  /* 0x000000020000720c */ /* 0x000fda0003f86270 */
[----:B-----5:R-:W-:Y:S05]  /*2e000*/  WARPSYNC.COLLECTIVE R15, `(.L_x_3807) ;  /* 0x000000000f087348 */ /* 0x020fea0003c00000 */
[----:B------:R0:W1:Y:S02]  /*2e010*/  SHFL.IDX P6, R14, R13, R12, R11 ;  /* 0x0000000c0d0e7389 */ /* 0x00006400000c000b */
[----:B01---5:R-:W-:Y:S01]  /*2e020*/  ENDCOLLECTIVE ;  /* 0x000000000000791b */ /* 0x023fe20003800000 */
.L_x_3807:
[----:B------:R-:W-:Y:S01]  /*2e030*/  IMAD.MOV.U32 R13, RZ, RZ, R4 ;  /* 0x000000ffff0d7224 */ /* 0x000fe200078e0004 */
[----:B------:R-:W-:-:S07]  /*2e040*/  MOV R6, R14 ;  /* 0x0000000e00067202 */ /* 0x000fce0000000f00 */
[----:B------:R-:W-:Y:S05]  /*2e050*/  WARPSYNC.COLLECTIVE R15, `(.L_x_3808) ;  /* 0x000000000f087348 */ /* 0x000fea0003c00000 */
[----:B------:R0:W1:Y:S02]  /*2e060*/  SHFL.IDX P6, R14, R13, R12, R11 ;  /* 0x0000000c0d0e7389 */ /* 0x00006400000c000b */
[----:B01----:R-:W-:Y:S01]  /*2e070*/  ENDCOLLECTIVE ;  /* 0x000000000000791b */ /* 0x003fe20003800000 */
.L_x_3808:
[----:B------:R-:W-:Y:S02]  /*2e080*/  IMAD.MOV.U32 R13, RZ, RZ, R3 ;  /* 0x000000ffff0d7224 */ /* 0x000fe400078e0003 */
[----:B------:R-:W-:Y:S02]  /*2e090*/  IMAD.MOV.U32 R12, RZ, RZ, 0x1 ;  /* 0x00000001ff0c7424 */ /* 0x000fe400078e00ff */
[----:B------:R-:W-:-:S07]  /*2e0a0*/  IMAD.MOV.U32 R7, RZ, RZ, R14 ;  /* 0x000000ffff077224 */ /* 0x000fce00078e000e */
[----:B------:R-:W-:Y:S05]  /*2e0b0*/  WARPSYNC.COLLECTIVE R15, `(.L_x_3809) ;  /* 0x000000000f087348 */ /* 0x000fea0003c00000 */
[----:B------:R0:W1:Y:S02]  /*2e0c0*/  SHFL.IDX P6, R14, R13, R12, R11 ;  /* 0x0000000c0d0e7389 */ /* 0x00006400000c000b */
[----:B01----:R-:W-:Y:S01]  /*2e0d0*/  ENDCOLLECTIVE ;  /* 0x000000000000791b */ /* 0x003fe20003800000 */
.L_x_3809:
        /* <DEDUP_REMOVED lines=11> */
[----:B------:R-:W-:Y:S04]  /*2e190*/  @!P4 LDGSTS.E.BYPASS.LTC128B.128 [R8+0x20200], desc[UR54][R6.64+0x40], !P1 ;  /* 0x202000400608cfae */ /* 0x000fe8000c901d76 */
[----:B------:R0:W-:Y:S02]  /*2e1a0*/  @!P4 LDGSTS.E.BYPASS.LTC128B.128 [R8+0x22200], desc[UR54][R6.64+0x80], !P2 ;  /* 0x222000800608cfae */ /* 0x0001e4000d101d76 */
[----:B0-----:R-:W-:-:S07]  /*2e1b0*/  IMAD.MOV.U32 R6, RZ, RZ, R14 ;  /* 0x000000ffff067224 */ /* 0x001fce00078e000e */
[----:B------:R-:W-:Y:S05]  /*2e1c0*/  WARPSYNC.COLLECTIVE R15, `(.L_x_3810) ;  /* 0x000000000f087348 */ /* 0x000fea0003c00000 */
[----:B------:R0:W1:Y:S02]  /*2e1d0*/  SHFL.IDX P6, R14, R13, R12, R11 ;  /* 0x0000000c0d0e7389 */ /* 0x00006400000c000b */
[----:B01----:R-:W-:Y:S01]  /*2e1e0*/  ENDCOLLECTIVE ;  /* 0x000000000000791b */ /* 0x003fe20003800000 */
.L_x_3810:
[----:B------:R-:W-:Y:S01]  /*2e1f0*/  MOV R13, R3 ;  /* 0x00000003000d7202 */ /* 0x000fe20000000f00 */
[----:B------:R-:W-:Y:S01]  /*2e200*/  IMAD.MOV.U32 R12, RZ, RZ, 0x2 ;  /* 0x00000002ff0c7424 */ /* 0x000fe200078e00ff */
[----:B------:R-:W-:-:S07]  /*2e210*/  MOV R5, R14 ;  /* 0x0000000e00057202 */ /* 0x000fce0000000f00 */
[----:B------:R-:W-:Y:S05]  /*2e220*/  WARPSYNC.COLLECTIVE R15, `(.L_x_3811) ;  /* 0x000000000f087348 */ /* 0x000fea0003c00000 */
[----:B------:R0:W1:Y:S02]  /*2e230*/  SHFL.IDX P6, R14, R13, R12, R11 ;  /* 0x0000000c0d0e7389 */ /* 0x00006400000c000b */
[----:B01----:R-:W-:Y:S01]  /*2e240*/  ENDCOLLECTIVE ;  /* 0x000000000000791b */ /* 0x003fe20003800000 */
.L_x_3811:
        /* <DEDUP_REMOVED lines=10> */
[----:B------:R-:W-:Y:S04]  /*2e2f0*/  @!P3 LDGSTS.E.BYPASS.LTC128B.128 [R8+0x20a00], desc[UR54][R6.64+0x40], !P1 ;  /* 0x20a000400608bfae */ /* 0x000fe8000c901d76 */
[----:B------:R0:W-:Y:S01]  /*2e300*/  @!P3 LDGSTS.E.BYPASS.LTC128B.128 [R8+0x22a00], desc[UR54][R6.64+0x80], !P2 ;  /* 0x22a000800608bfae */ /* 0x0001e2000d101d76 */
[----:B------:R-:W-:Y:S01]  /*2e310*/  ISETP.GE.AND P3, PT, R5, R2, PT ;  /* 0x000000020500720c */ /* 0x000fe20003f66270 */
[----:B0-----:R-:W-:-:S12]  /*2e320*/  IMAD.MOV.U32 R6, RZ, RZ, R14 ;  /* 0x000000ffff067224 */ /* 0x001fd800078e000e */
[----:B------:R-:W-:Y:S05]  /*2e330*/  WARPSYNC.COLLECTIVE R15, `(.L_x_3812) ;  /* 0x000000000f087348 */ /* 0x000fea0003c00000 */
[----:B------:R0:W1:Y:S02]  /*2e340*/  SHFL.IDX P6, R14, R13, R12, R11 ;  /* 0x0000000c0d0e7389 */ /* 0x00006400000c000b */
[----:B01----:R-:W-:Y:S01]  /*2e350*/  ENDCOLLECTIVE ;  /* 0x000000000000791b */ /* 0x003fe20003800000 */
.L_x_3812:
[----:B------:R-:W-:Y:S02]  /*2e360*/  IMAD.MOV.U32 R13, RZ, RZ, R3 ;  /* 0x000000ffff0d7224 */ /* 0x000fe400078e0003 */
[----:B------:R-:W-:Y:S02]  /*2e370*/  IMAD.MOV.U32 R12, RZ, RZ, 0x3 ;  /* 0x00000003ff0c7424 */ /* 0x000fe400078e00ff */
[----:B------:R-:W-:-:S07]  /*2e380*/  IMAD.MOV.U32 R5, RZ, RZ, R14 ;  /* 0x000000ffff057224 */ /* 0x000fce00078e000e */
[----:B------:R-:W-:Y:S05]  /*2e390*/  WARPSYNC.COLLECTIVE R15, `(.L_x_3813) ;  /* 0x000000000f087348 */ /* 0x000fea0003c00000 */
[----:B------:R0:W1:Y:S02]  /*2e3a0*/  SHFL.IDX P6, R14, R13, R12, R11 ;  /* 0x0000000c0d0e7389 */ /* 0x00006400000c000b */
[----:B01----:R-:W-:Y:S01]  /*2e3b0*/  ENDCOLLECTIVE ;  /* 0x000000000000791b */ /* 0x003fe20003800000 */
.L_x_3813:
[----:B------:R-:W-:-:S04]  /*2e3c0*/  @!P3 IADD3 R5, P4, R9, R5, RZ ;  /* 0x000000050905b210 */ /* 0x000fc80007f9e0ff */
[----:B------:R-:W-:-:S05]  /*2e3d0*/  @!P3 IADD3.X R6, RZ, R6, RZ, P4, !PT ;  /* 0x00000006ff06b210 */ /* 0x000fca00027fe4ff */
[----:B------:R-:W-:Y:S02]  /*2e3e0*/  @!P3 IMAD.MOV.U32 R7, RZ, RZ, R6 ;  /* 0x000000ffff07b224 */ /* 0x000fe400078e0006 */
[----:B------:R-:W-:Y:S02]  /*2e3f0*/  IMAD.MOV.U32 R13, RZ, RZ, R4 ;  /* 0x000000ffff0d7224 */ /* 0x000fe400078e0004 */
[----:B------:R-:W-:-:S05]  /*2e400*/  @!P3 IMAD.MOV.U32 R6, RZ, RZ, R5 ;  /* 0x000000ffff06b224 */ /* 0x000fca00078e0005 */
[----:B------:R-:W-:Y:S01]  /*2e410*/  @!PT LDS RZ, [RZ] ;  /* 0x00000000fffff984 */ /* 0x000fe20000000800 */
[----:B------:R-:W-:Y:S01]  /*2e420*/  @!PT LDS RZ, [RZ] ;  /* 0x00000000fffff984 */ /* 0x000fe20000000800 */
[----:B------:R-:W-:Y:S01]  /*2e430*/  @!PT LDS RZ, [RZ] ;  /* 0x00000000fffff984 */ /* 0x000fe20000000800 */
[----:B------:R0:W-:Y:S01]  /*2e440*/  @!P3 LDGSTS.E.BYPASS.LTC128B.128 [R8+0x1f200], desc[UR54][R6.64], !P0 ;  /* 0x1f2000000608bfae */ /* 0x0001e2000c101d76 */
[----:B------:R-:W-:-:S03]  /*2e450*/  MOV R5, R14 ;  /* 0x0000000e00057202 */ /* 0x000fc60000000f00 */
[----:B------:R0:W-:Y:S04]  /*2e460*/  @!P3 LDGSTS.E.BYPASS.LTC128B.128 [R8+0x21200], desc[UR54][R6.64+0x40], !P1 ;  /* 0x212000400608bfae */ /* 0x0001e8000c901d76 */
[----:B0-----:R-:W-:Y:S05]  /*2e470*/  WARPSYNC.COLLECTIVE R15, `(.L_x_3814) ;  /* 0x000000000f087348 */ /* 0x001fea0003c00000 */
[----:B------:R1:W2:Y:S02]  /*2e480*/  SHFL.IDX P6, R14, R13, R12, R11 ;  /* 0x0000000c0d0e7389 */ /* 0x0002a400000c000b */
[----:B012---:R-:W-:Y:S01]  /*2e490*/  ENDCOLLECTIVE ;  /* 0x000000000000791b */ /* 0x007fe20003800000 */
.L_x_3814:
[----:B------:R-:W-:Y:S01]  /*2e4a0*/  @!PT LDS RZ, [RZ] ;  /* 0x00000000fffff984 */ /* 0x000fe20000000800 */
[----:B------:R-:W-:Y:S01]  /*2e4b0*/  @!PT LDS RZ, [RZ] ;  /* 0x00000000fffff984 */ /* 0x000fe20000000800 */
[----:B------:R-:W-:Y:S01]  /*2e4c0*/  @!PT LDS RZ, [RZ] ;  /* 0x00000000fffff984 */ /* 0x000fe20000000800 */
[----:B------:R0:W-:Y:S01]  /*2e4d0*/  @!P3 LDGSTS.E.BYPASS.LTC128B.128 [R8+0x23200], desc[UR54][R6.64+0x80], !P2 ;  /* 0x232000800608bfae */ /* 0x0001e2000d101d76 */
[----:B------:R-:W-:Y:S01]  /*2e4e0*/  IMAD.MOV.U32 R3, RZ, RZ, R14 ;  /* 0x000000ffff037224 */ /* 0x000fe200078e000e */
[----:B------:R-:W-:Y:S06]  /*2e4f0*/  BRA `(.L_x_3815) ;  /* 0xffffff9800187947 */ /* 0x000fec000383ffff */
.L_x_3642:
[----:B-1----:R-:W3:Y:S02]  /*2e500*/  LDL R2, [R1+0x4] ;  /* 0x0000040001027983 */ /* 0x002ee40000100800 */
[----:B---3--:R1:W3:Y:S02]  /*2e510*/  SYNCS.PHASECHK.TRANS64.TRYWAIT P0, [R2+URZ+0x33420], R0 ;  /* 0x03342000020075a7 */ /* 0x0082e4000800017f */
[----:B---3--:R-:W-:Y:S05]  /*2e520*/  @!P0 NANOSLEEP.SYNCS 0x989680 ;  /* 0x009896800000895d */ /* 0x008fea0003900000 */
[----:B------:R-:W3:Y:S02]  /*2e530*/  @!P0 SYNCS.PHASECHK.TRANS64 P0, [R2+URZ+0x33420], R0 ;  /* 0x03342000020085a7 */ /* 0x000ee4000800007f */
[----:B---3--:R-:W-:Y:S05]  /*2e540*/  @!P0 BRA `(.L_x_3642) ;  /* 0xfffffffc00ec8947 */ /* 0x008fea000383ffff */
[----:B------:R-:W-:Y:S05]  /*2e550*/  BRA `(.L_x_3816) ;  /* 0xffffff98008c7947 */ /* 0x000fea000383ffff */
.L_x_3648:
[----:B--2---:R2:W3:Y:S02]  /*2e560*/  SYNCS.PHASECHK.TRANS64.TRYWAIT P0, [R6+URZ+0x33480], R5 ;  /* 0x03348005060075a7 */ /* 0x0044e4000800017f */
[----:B---3--:R-:W-:Y:S05]  /*2e570*/  @!P0 NANOSLEEP.SYNCS 0x989680 ;  /* 0x009896800000895d */ /* 0x008fea0003900000 */
[----:B------:R-:W3:Y:S02]  /*2e580*/  @!P0 SYNCS.PHASECHK.TRANS64 P0, [R6+URZ+0x33480], R5 ;  /* 0x03348005060085a7 */ /* 0x000ee4000800007f */
[----:B---3--:R-:W-:Y:S05]  /*2e590*/  @!P0 BRA `(.L_x_3648) ;  /* 0xfffffffc00f08947 */ /* 0x008fea000383ffff */
[----:B------:R-:W-:Y:S05]  /*2e5a0*/  BRA `(.L_x_3817) ;  /* 0xffffff9c00507947 */ /* 0x000fea000383ffff */
.L_x_3655:
[----:B-1----:R1:W3:Y:S02]  /*2e5b0*/  SYNCS.PHASECHK.TRANS64.TRYWAIT P0, [R6+URZ+0x33440], R5 ;  /* 0x03344005060075a7 */ /* 0x0022e4000800017f */
[----:B---3--:R-:W-:Y:S05]  /*2e5c0*/  @!P0 NANOSLEEP.SYNCS 0x989680 ;  /* 0x009896800000895d */ /* 0x008fea0003900000 */
[----:B------:R-:W3:Y:S02]  /*2e5d0*/  @!P0 SYNCS.PHASECHK.TRANS64 P0, [R6+URZ+0x33440], R5 ;  /* 0x03344005060085a7 */ /* 0x000ee4000800007f */
[----:B---3--:R-:W-:Y:S05]  /*2e5e0*/  @!P0 BRA `(.L_x_3655) ;  /* 0xfffffffc00f08947 */ /* 0x008fea000383ffff */
[----:B------:R-:W-:Y:S05]  /*2e5f0*/  BRA `(.L_x_3818) ;  /* 0xffffffa000607947 */ /* 0x000fea000383ffff */
.L_x_3663:
[----:B--2---:R2:W3:Y:S02]  /*2e600*/  SYNCS.PHASECHK.TRANS64.TRYWAIT P0, [R3+URZ+0x33470], R4 ;  /* 0x03347004030075a7 */ /* 0x0044e4000800017f */
[----:B---3--:R-:W-:Y:S05]  /*2e610*/  @!P0 NANOSLEEP.SYNCS 0x989680 ;  /* 0x009896800000895d */ /* 0x008fea0003900000 */
[----:B------:R-:W3:Y:S02]  /*2e620*/  @!P0 SYNCS.PHASECHK.TRANS64 P0, [R3+URZ+0x33470], R4 ;  /* 0x03347004030085a7 */ /* 0x000ee4000800007f */
[----:B---3--:R-:W-:Y:S05]  /*2e630*/  @!P0 BRA `(.L_x_3663) ;  /* 0xfffffffc00f08947 */ /* 0x008fea000383ffff */
[----:B------:R-:W-:Y:S05]  /*2e640*/  BRA `(.L_x_3819) ;  /* 0xffffffa400847947 */ /* 0x000fea000383ffff */
.L_x_3665:
[----:B--2---:R2:W3:Y:S02]  /*2e650*/  SYNCS.PHASECHK.TRANS64.TRYWAIT P0, [R3+URZ+0x33460], R4 ;  /* 0x03346004030075a7 */ /* 0x0044e4000800017f */
[----:B---3--:R-:W-:Y:S05]  /*2e660*/  @!P0 NANOSLEEP.SYNCS 0x989680 ;  /* 0x009896800000895d */ /* 0x008fea0003900000 */
[----:B------:R-:W3:Y:S02]  /*2e670*/  @!P0 SYNCS.PHASECHK.TRANS64 P0, [R3+URZ+0x33460], R4 ;  /* 0x03346004030085a7 */ /* 0x000ee4000800007f */
[----:B---3--:R-:W-:Y:S05]  /*2e680*/  @!P0 BRA `(.L_x_3665) ;  /* 0xfffffffc00f08947 */ /* 0x008fea000383ffff */
[----:B------:R-:W-:Y:S05]  /*2e690*/  BRA `(.L_x_3820) ;  /* 0xffffffa4008c7947 */ /* 0x000fea000383ffff */
.L_x_3672:
[----:B-1----:R1:W3:Y:S02]  /*2e6a0*/  SYNCS.PHASECHK.TRANS64.TRYWAIT P1, [R0+URZ+0x33470], R2 ;  /* 0x03347002000075a7 */ /* 0x0022e4000802017f */
[----:B---3--:R-:W-:Y:S05]  /*2e6b0*/  @!P1 NANOSLEEP.SYNCS 0x989680 ;  /* 0x009896800000995d */ /* 0x008fea0003900000 */
[----:B------:R-:W3:Y:S02]  /*2e6c0*/  @!P1 SYNCS.PHASECHK.TRANS64 P1, [R0+URZ+0x33470], R2 ;  /* 0x03347002000095a7 */ /* 0x000ee4000802007f */
[----:B---3--:R-:W-:Y:S05]  /*2e6d0*/  @!P1 BRA `(.L_x_3672) ;  /* 0xfffffffc00f09947 */ /* 0x008fea000383ffff */
[----:B------:R-:W-:Y:S05]  /*2e6e0*/  BRA `(.L_x_3821) ;  /* 0xffffffb400147947 */ /* 0x000fea000383ffff */
.L_x_3674:
[----:B-1----:R1:W3:Y:S02]  /*2e6f0*/  SYNCS.PHASECHK.TRANS64.TRYWAIT P1, [R0+URZ+0x33460], R2 ;  /* 0x03346002000075a7 */ /* 0x0022e4000802017f */
[----:B---3--:R-:W-:Y:S05]  /*2e700*/  @!P1 NANOSLEEP.SYNCS 0x989680 ;  /* 0x009896800000995d */ /* 0x008fea0003900000 */
[----:B------:R-:W3:Y:S02]  /*2e710*/  @!P1 SYNCS.PHASECHK.TRANS64 P1, [R0+URZ+0x33460], R2 ;  /* 0x03346002000095a7 */ /* 0x000ee4000802007f */
[----:B---3--:R-:W-:Y:S05]  /*2e720*/  @!P1 BRA `(.L_x_3674) ;  /* 0xfffffffc00f09947 */ /* 0x008fea000383ffff */
[----:B------:R-:W-:Y:S05]  /*2e730*/  BRA `(.L_x_3822) ;  /* 0xffffffb4001c7947 */ /* 0x000fea000383ffff */
.L_x_3678:
        /* <DEDUP_REMOVED lines=8> */
.L_x_3824:
[----:B------:R-:W-:Y:S05]  /*2e7c0*/  BSYNC B0 ;  /* 0x0000000000007941 */ /* 0x000fea0003800000 */
.L_x_3823:
[----:B------:R-:W-:Y:S01]  /*2e7d0*/  IMAD.MOV.U32 R13, RZ, RZ, R16 ;  /* 0x000000ffff0d7224 */ /* 0x000fe200078e0010 */
[----:B------:R-:W-:Y:S01]  /*2e7e0*/  MOV R11, 0x1f ;  /* 0x0000001f000b7802 */ /* 0x000fe20000000f00 */
[----:B------:R-:W-:Y:S02]  /*2e7f0*/  IMAD.MOV.U32 R12, RZ, RZ, 0x1 ;  /* 0x00000001ff0c7424 */ /* 0x000fe400078e00ff */
[----:B------:R-:W-:Y:S02]  /*2e800*/  IMAD.MOV.U32 R15, RZ, RZ, -0x1 ;  /* 0xffffffffff0f7424 */ /* 0x000fe400078e00ff */
[----:B------:R-:W-:Y:S02]  /*2e810*/  IMAD.IADD R5, R19, 0x1, R7 ;  /* 0x0000000113057824 */ /* 0x000fe400078e0207 */
[----:B------:R-:W-:-:S07]  /*2e820*/  IMAD.MOV.U32 R0, RZ, RZ, R14 ;  /* 0x000000ffff007224 */ /* 0x000fce00078e000e */
[----:B------:R-:W-:Y:S05]  /*2e830*/  WARPSYNC.COLLECTIVE R15, `(.L_x_3825) ;  /* 0x000000000f087348 */ /* 0x000fea0003c00000 */
[----:B------:R0:W1:Y:S02]  /*2e840*/  SHFL.IDX P6, R14, R13, R12, R11 ;  /* 0x0000000c0d0e7389 */ /* 0x00006400000c000b */
[----:B01----:R-:W-:Y:S01]  /*2e850*/  ENDCOLLECTIVE ;  /* 0x000000000000791b */ /* 0x003fe20003800000 */
.L_x_3825:
        /* <DEDUP_REMOVED lines=11> */
[----:B0-----:R-:W-:Y:S01]  /*2e910*/  IMAD.MOV.U32 R2, RZ, RZ, RZ ;  /* 0x000000ffff027224 */ /* 0x001fe200078e00ff */
[----:B--2---:R-:W-:Y:S02]  /*2e920*/  @!P1 MOV R2, R3 ;  /* 0x0000000300029202 */ /* 0x004fe40000000f00 */
[----:B------:R-:W-:-:S03]  /*2e930*/  ISETP.NE.AND P1, PT, R7, RZ, PT ;  /* 0x000000ff0700720c */ /* 0x000fc60003f25270 */
[----:B------:R-:W-:-:S10]  /*2e940*/  IMAD.MOV.U32 R13, RZ, RZ, R2 ;  /* 0x000000ffff0d7224 */ /* 0x000fd400078e0002 */
[----:B------:R-:W-:Y:S05]  /*2e950*/  WARPSYNC.COLLECTIVE R15, `(.L_x_3826) ;  /* 0x000000000f087348 */ /* 0x000fea0003c00000 */
[----:B------:R0:W1:Y:S02]  /*2e960*/  SHFL.UP P6, R14, R13, R12, R11 ;  /* 0x0400000c0d0e7389 */ /* 0x00006400000c000b */
[----:B01----:R-:W-:Y:S01]  /*2e970*/  ENDCOLLECTIVE ;  /* 0x000000000000791b */ /* 0x003fe20003800000 */
.L_x_3826:
        /* <DEDUP_REMOVED lines=8> */
.L_x_3827:
        /* <DEDUP_REMOVED lines=8> */
.L_x_3828:
        /* <DEDUP_REMOVED lines=8> */
.L_x_3829:
        /* <DEDUP_REMOVED lines=8> */
.L_x_3830:
[----:B------:R-:W-:Y:S02]  /*2eb80*/  IMAD.MOV.U32 R12, RZ, RZ, 0x1f ;  /* 0x0000001fff0c7424 */ /* 0x000fe400078e00ff */
[----:B------:R-:W-:Y:S02]  /*2eb90*/  IMAD.MOV.U32 R11, RZ, RZ, 0x1f ;  /* 0x0000001fff0b7424 */ /* 0x000fe400078e00ff */
[----:B------:R-:W-:-:S05]  /*2eba0*/  IMAD.MOV.U32 R5, RZ, RZ, R14 ;  /* 0x000000ffff057224 */ /* 0x000fca00078e000e */
[----:B------:R-:W-:-:S04]  /*2ebb0*/  SEL R5, R5, RZ, P5 ;  /* 0x000000ff05057207 */ /* 0x000fc80002800000 */
[----:B------:R-:W-:-:S05]  /*2ebc0*/  IADD3 R5, R3, R5, RZ ;  /* 0x0000000503057210 */ /* 0x000fca0007ffe0ff */
[----:B------:R-:W-:-:S07]  /*2ebd0*/  IMAD.MOV.U32 R13, RZ, RZ, R5 ;  /* 0x000000ffff0d7224 */ /* 0x000fce00078e0005 */
[----:B------:R-:W-:Y:S05]  /*2ebe0*/  WARPSYNC.COLLECTIVE R15, `(.L_x_3831) ;  /* 0x000000000f087348 */ /* 0x000fea0003c00000 */
[----:B------:R0:W1:Y:S02]  /*2ebf0*/  SHFL.IDX P6, R14, R13, R12, R11 ;  /* 0x0000000c0d0e7389 */ /* 0x00006400000c000b */
[----:B01----:R-:W-:Y:S01]  /*2ec00*/  ENDCOLLECTIVE ;  /* 0x000000000000791b */ /* 0x003fe20003800000 */
.L_x_3831:
[----:B------:R-:W-:Y:S01]  /*2ec10*/  IMAD.MOV.U32 R6, RZ, RZ, R14 ;  /* 0x000000ffff067224 */ /* 0x000fe200078e000e */
[----:B------:R-:W-:Y:S06]  /*2ec20*/  BRA `(.L_x_3832) ;  /* 0xffffffbc00d07947 */ /* 0x000fec000383ffff */
.L_x_3683:
[----:B------:R-:W-:Y:S01]  /*2ec30*/  BSSY B0, `(.L_x_3833) ;  /* 0x0000008000007945 */ /* 0x000fe20003800000 */
[----:B-----5:R-:W-:Y:S01]  /*2ec40*/  MOV R13, R2 ;  /* 0x00000002000d7202 */ /* 0x020fe20000000f00 */
[----:B------:R-:W-:Y:S02]  /*2ec50*/  IMAD.MOV.U32 R12, RZ, RZ, 0x1 ;  /* 0x00000001ff0c7424 */ /* 0x000fe400078e00ff */
[----:B------:R-:W-:Y:S02]  /*2ec60*/  IMAD.MOV.U32 R11, RZ, RZ, RZ ;  /* 0x000000ffff0b7224 */ /* 0x000fe400078e00ff */
[----:B------:R-:W-:-:S07]  /*2ec70*/  IMAD.MOV.U32 R15, RZ, RZ, -0x1 ;  /* 0xffffffffff0f7424 */ /* 0x000fce00078e00ff */
[----:B0-----:R-:W-:Y:S05]  /*2ec80*/  WARPSYNC.COLLECTIVE R15, `(.L_x_3834) ;  /* 0x000000000f087348 */ /* 0x001fea0003c00000 */
[----:B------:R1:W2:Y:S02]  /*2ec90*/  SHFL.UP P6, R14, R13, R12, R11 ;  /* 0x0400000c0d0e7389 */ /* 0x0002a400000c000b */
[----:B012---:R-:W-:Y:S01]  /*2eca0*/  ENDCOLLECTIVE ;  /* 0x000000000000791b */ /* 0x007fe20003800000 */
.L_x_3834:
[----:B------:R-:W-:Y:S05]  /*2ecb0*/  BSYNC B0 ;  /* 0x0000000000007941 */ /* 0x000fea0003800000 */
.L_x_3833:
[----:B------:R-:W-:Y:S02]  /*2ecc0*/  IMAD.MOV.U32 R3, RZ, RZ, R14 ;  /* 0x000000ffff037224 */ /* 0x000fe400078e000e */
[----:B------:R-:W-:Y:S02]  /*2ecd0*/  IMAD.MOV.U32 R12, RZ, RZ, 0x2 ;  /* 0x00000002ff0c7424 */ /* 0x000fe400078e00ff */
[----:B------:R-:W-:Y:S01]  /*2ece0*/  IMAD.MOV.U32 R11, RZ, RZ, RZ ;  /* 0x000000ffff0b7224 */ /* 0x000fe200078e00ff */
[----:B------:R-:W-:Y:S01]  /*2ecf0*/  SEL R3, R3, RZ, P1 ;  /* 0x000000ff03037207 */ /* 0x000fe20000800000 */
[----:B------:R-:W-:-:S03]  /*2ed00*/  IMAD.MOV.U32 R15, RZ, RZ, -0x1 ;  /* 0xffffffffff0f7424 */ /* 0x000fc600078e00ff */
[----:B------:R-:W-:-:S05]  /*2ed10*/  IADD3 R3, R2, R3, RZ ;  /* 0x0000000302037210 */ /* 0x000fca0007ffe0ff */
[----:B------:R-:W-:-:S07]  /*2ed20*/  IMAD.MOV.U32 R13, RZ, RZ, R3 ;  /* 0x000000ffff0d7224 */ /* 0x000fce00078e0003 */
[----:B------:R-:W-:Y:S05]  /*2ed30*/  WARPSYNC.COLLECTIVE R15, `(.L_x_3835) ;  /* 0x000000000f087348 */ /* 0x000fea0003c00000 */
[----:B------:R0:W1:Y:S02]  /*2ed40*/  SHFL.UP P6, R14, R13, R12, R11 ;  /* 0x0400000c0d0e7389 */ /* 0x00006400000c000b */
[----:B01----:R-:W-:Y:S01]  /*2ed50*/  ENDCOLLECTIVE ;  /* 0x000000000000791b */ /* 0x003fe20003800000 */
.L_x_3835:
        /* <DEDUP_REMOVED lines=8> */
.L_x_3836:
        /* <DEDUP_REMOVED lines=8> */
.L_x_3837:
        /* <DEDUP_REMOVED lines=8> */
.L_x_3838:
        /* <DEDUP_REMOVED lines=9> */
.L_x_3839:
[----:B------:R-:W-:Y:S01]  /*2ef70*/  IMAD.MOV.U32 R6, RZ, RZ, R14 ;  /* 0x000000ffff067224 */ /* 0x000fe200078e000e */
[----:B------:R-:W-:Y:S06]  /*2ef80*/  BRA `(.L_x_3840) ;  /* 0xffffffbc00947947 */ /* 0x000fec000383ffff */
.L_x_3685:
[----:B------:R-:W-:Y:S01]  /*2ef90*/  BSSY B0, `(.L_x_3841) ;  /* 0x0000006000007945 */ /* 0x000fe20003800000 */
[----:B------:R-:W-:Y:S01]  /*2efa0*/  PLOP3.LUT P6, PT, P6, PT, PT, 0x8, 0x0 ;  /* 0x000000000000781c */ /* 0x000fe200037ce170 */
[----:B------:R-:W-:-:S12]  /*2efb0*/  IMAD.MOV.U32 R15, RZ, RZ, -0x1 ;  /* 0xffffffffff0f7424 */ /* 0x000fd800078e00ff */
[----:B0-----:R-:W-:Y:S05]  /*2efc0*/  WARPSYNC.COLLECTIVE R15, `(.L_x_3842) ;  /* 0x000000000f087348 */ /* 0x001fea0003c00000 */
[----:B------:R-:W-:Y:S01]  /*2efd0*/  VOTE.ANY R14, PT, P6 ;  /* 0x00000000000e7806 */ /* 0x000fe200030e0100 */
[----:B0-----:R-:W-:Y:S06]  /*2efe0*/  ENDCOLLECTIVE ;  /* 0x000000000000791b */ /* 0x001fec0003800000 */
.L_x_3842:
[----:B------:R-:W-:Y:S05]  /*2eff0*/  BSYNC B0 ;  /* 0x0000000000007941 */ /* 0x000fea0003800000 */
.L_x_3841:
[----:B------:R-:W-:Y:S01]  /*2f000*/  IMAD.MOV.U32 R3, RZ, RZ, R14 ;  /* 0x000000ffff037224 */ /* 0x000fe200078e000e */
[----:B------:R-:W-:Y:S01]  /*2f010*/  MOV R13, R2 ;  /* 0x00000002000d7202 */ /* 0x000fe20000000f00 */
[----:B------:R-:W-:Y:S02]  /*2f020*/  IMAD.MOV.U32 R11, RZ, RZ, 0x1f ;  /* 0x0000001fff0b7424 */ /* 0x000fe400078e00ff */
[----:B------:R-:W0:Y:S01]  /*2f030*/  POPC R4, R3 ;  /* 0x0000000300047309 */ /* 0x000e220000000000 */
[----:B------:R-:W-:Y:S02]  /*2f040*/  IMAD.MOV.U32 R15, RZ, RZ, -0x1 ;  /* 0xffffffffff0f7424 */ /* 0x000fe400078e00ff */
[----:B0-----:R-:W-:-:S07]  /*2f050*/  IMAD.MOV.U32 R12, RZ, RZ, R4 ;  /* 0x000000ffff0c7224 */ /* 0x001fce00078e0004 */
[----:B------:R-:W-:Y:S05]  /*2f060*/  WARPSYNC.COLLECTIVE R15, `(.L_x_3843) ;  /* 0x000000000f087348 */ /* 0x000fea0003c00000 */
[----:B------:R0:W1:Y:S02]  /*2f070*/  SHFL.IDX P6, R14, R13, R12, R11 ;  /* 0x0000000c0d0e7389 */ /* 0x00006400000c000b */
[----:B01----:R-:W-:Y:S01]  /*2f080*/  ENDCOLLECTIVE ;  /* 0x000000000000791b */ /* 0x003fe20003800000 */
.L_x_3843:
[----:B------:R-:W-:Y:S01]  /*2f090*/  IMAD.MOV.U32 R17, RZ, RZ, R14 ;  /* 0x000000ffff117224 */ /* 0x000fe200078e000e */
[----:B------:R-:W-:Y:S06]  /*2f0a0*/  BRA `(.L_x_3844) ;  /* 0xffffffbc00847947 */ /* 0x000fec000383ffff */
.L_x_3687:
[----:B------:R-:W-:Y:S01]  /*2f0b0*/  BSSY B0, `(.L_x_3845) ;  /* 0x0000007000007945 */ /* 0x000fe20003800000 */
[----:B------:R-:W-:Y:S01]  /*2f0c0*/  MOV R13, R5 ;  /* 0x00000005000d7202 */ /* 0x000fe20000000f00 */
[----:B------:R-:W-:Y:S02]  /*2f0d0*/  IMAD.MOV.U32 R11, RZ, RZ, 0x1f ;  /* 0x0000001fff0b7424 */ /* 0x000fe400078e00ff */
[----:B------:R-:W-:-:S07]  /*2f0e0*/  IMAD.MOV.U32 R15, RZ, RZ, -0x1 ;  /* 0xffffffffff0f7424 */ /* 0x000fce00078e00ff */
[----:B0-2---:R-:W-:Y:S05]  /*2f0f0*/  WARPSYNC.COLLECTIVE R15, `(.L_x_3846) ;  /* 0x000000000f087348 */ /* 0x005fea0003c00000 */
[----:B------:R1:W3:Y:S02]  /*2f100*/  SHFL.IDX P6, R14, R13, R12, R11 ;  /* 0x0000000c0d0e7389 */ /* 0x0002e400000c000b */
[----:B0123--:R-:W-:Y:S01]  /*2f110*/  ENDCOLLECTIVE ;  /* 0x000000000000791b */ /* 0x00ffe20003800000 */
.L_x_3846:
[----:B------:R-:W-:Y:S05]  /*2f120*/  BSYNC B0 ;  /* 0x0000000000007941 */ /* 0x000fea0003800000 */
.L_x_3845:
[----:B------:R-:W-:Y:S01]  /*2f130*/  IMAD.MOV.U32 R2, RZ, RZ, R14 ;  /* 0x000000ffff027224 */ /* 0x000fe200078e000e */
[----:B------:R-:W-:Y:S06]  /*2f140*/  BRA `(.L_x_3686) ;  /* 0xffffffbc00787947 */ /* 0x000fec000383ffff */
.L_x_3691:
[----:B0-----:R0:W1:Y:S02]  /*2f150*/  SYNCS.PHASECHK.TRANS64.TRYWAIT P0, [R0+URZ+0x33420], R3 ;  /* 0x03342003000075a7 */ /* 0x001064000800017f */
[----:B-1----:R-:W-:Y:S05]  /*2f160*/  @!P0 NANOSLEEP.SYNCS 0x989680 ;  /* 0x009896800000895d */ /* 0x002fea0003900000 */
[----:B------:R-:W1:Y:S02]  /*2f170*/  @!P0 SYNCS.PHASECHK.TRANS64 P0, [R0+URZ+0x33420], R3 ;  /* 0x03342003000085a7 */ /* 0x000e64000800007f */
[----:B-1----:R-:W-:Y:S05]  /*2f180*/  @!P0 BRA `(.L_x_3691) ;  /* 0xfffffffc00f08947 */ /* 0x002fea000383ffff */
[----:B------:R-:W-:Y:S05]  /*2f190*/  BRA `(.L_x_3847) ;  /* 0xffffffc0006c7947 */ /* 0x000fea000383ffff */
.L_x_3692:
[----:B------:R-:W1:Y:S01]  /*2f1a0*/  S2R R2, SR_TID.X ;  /* 0x0000000000027919 */ /* 0x000e620000002100 */
[----:B------:R-:W-:Y:S01]  /*2f1b0*/  BSSY B0, `(.L_x_3848) ;  /* 0x000000a000007945 */ /* 0x000fe20003800000 */
[----:B------:R-:W-:Y:S01]  /*2f1c0*/  MOV R12, RZ ;  /* 0x000000ff000c7202 */ /* 0x000fe20000000f00 */
        /* <DEDUP_REMOVED lines=8> */
.L_x_3849:
[----:B------:R-:W-:Y:S05]  /*2f250*/  BSYNC B0 ;  /* 0x0000000000007941 */ /* 0x000fea0003800000 */
.L_x_3848:
[----:B------:R-:W-:Y:S05]  /*2f260*/  BRA `(.L_x_3850) ;  /* 0xffffffc000547947 */ /* 0x000fea000383ffff */
.L_x_3693:
[----:B------:R-:W-:Y:S01]  /*2f270*/  BSSY B0, `(.L_x_3851) ;  /* 0x0000006000007945 */ /* 0x000fe20003800000 */
[----:B------:R-:W-:-:S07]  /*2f280*/  IMAD.MOV.U32 R15, RZ, RZ, -0x1 ;  /* 0xffffffffff0f7424 */ /* 0x000fce00078e00ff */
[----:B01----:R-:W-:Y:S05]  /*2f290*/  WARPSYNC.COLLECTIVE R15, `(.L_x_3852) ;  /* 0x000000000f0c7348 */ /* 0x003fea0003c00000 */
[----:B------:R-:W-:Y:S02]  /*2f2a0*/  ELECT P6, UR62, PT ;  /* 0x00000000003e782f */ /* 0x000fe400038c0000 */
[----:B------:R-:W-:Y:S01]  /*2f2b0*/  MOV R14, UR62 ;  /* 0x0000003e000e7c02 */ /* 0x000fe20008000f00 */
[----:B01----:R-:W-:Y:S10]  /*2f2c0*/  ENDCOLLECTIVE ;  /* 0x000000000000791b */ /* 0x003ff40003800000 */
.L_x_3852:
[----:B------:R-:W-:Y:S05]  /*2f2d0*/  BSYNC B0 ;  /* 0x0000000000007941 */ /* 0x000fea0003800000 */
.L_x_3851:
[----:B------:R-:W-:Y:S05]  /*2f2e0*/  BRA `(.L_x_3853) ;  /* 0xffffffc000487947 */ /* 0x000fea000383ffff */
.L_x_3695:
[----:B0-----:R0:W1:Y:S02]  /*2f2f0*/  SYNCS.PHASECHK.TRANS64.TRYWAIT P1, [R6+URZ], R5 ;  /* 0x00000005060075a7 */ /* 0x001064000802017f */
[----:B-1----:R-:W-:Y:S05]  /*2f300*/  @!P1 NANOSLEEP.SYNCS 0x989680 ;  /* 0x009896800000995d */ /* 0x002fea0003900000 */
[----:B------:R-:W1:Y:S02]  /*2f310*/  @!P1 SYNCS.PHASECHK.TRANS64 P1, [R6+URZ], R5 ;  /* 0x00000005060095a7 */ /* 0x000e64000802007f */
[----:B-1----:R-:W-:Y:S05]  /*2f320*/  @!P1 BRA `(.L_x_3695) ;  /* 0xfffffffc00f09947 */ /* 0x002fea000383ffff */
[----:B------:R-:W-:Y:S05]  /*2f330*/  BRA `(.L_x_3854) ;  /* 0xffffffc000847947 */ /* 0x000fea000383ffff */
.L_x_3696:
[----:B-1----:R1:W2:Y:S02]  /*2f340*/  SYNCS.PHASECHK.TRANS64.TRYWAIT P1, [R7+URZ], R2 ;  /* 0x00000002070075a7 */ /* 0x0022a4000802017f */
[----:B--2---:R-:W-:Y:S05]  /*2f350*/  @!P1 NANOSLEEP.SYNCS 0x989680 ;  /* 0x009896800000995d */ /* 0x004fea0003900000 */
[----:B------:R-:W2:Y:S02]  /*2f360*/  @!P1 SYNCS.PHASECHK.TRANS64 P1, [R7+URZ], R2 ;  /* 0x00000002070095a7 */ /* 0x000ea4000802007f */
[----:B--2---:R-:W-:Y:S05]  /*2f370*/  @!P1 BRA `(.L_x_3696) ;  /* 0xfffffffc00f09947 */ /* 0x004fea000383ffff */
[----:B------:R-:W-:Y:S05]  /*2f380*/  BRA `(.L_x_3855) ;  /* 0xffffffc000787947 */ /* 0x000fea000383ffff */
.L_x_3698:
[----:B--2---:R2:W3:Y:S02]  /*2f390*/  SYNCS.PHASECHK.TRANS64.TRYWAIT P1, [R4+URZ+0x33460], R5 ;  /* 0x03346005040075a7 */ /* 0x0044e4000802017f */
[----:B---3--:R-:W-:Y:S05]  /*2f3a0*/  @!P1 NANOSLEEP.SYNCS 0x989680 ;  /* 0x009896800000995d */ /* 0x008fea0003900000 */
[----:B------:R-:W3:Y:S02]  /*2f3b0*/  @!P1 SYNCS.PHASECHK.TRANS64 P1, [R4+URZ+0x33460], R5 ;  /* 0x03346005040095a7 */ /* 0x000ee4000802007f */
[----:B---3--:R-:W-:Y:S05]  /*2f3c0*/  @!P1 BRA `(.L_x_3698) ;  /* 0xfffffffc00f09947 */ /* 0x008fea000383ffff */
[----:B------:R-:W-:Y:S05]  /*2f3d0*/  BRA `(.L_x_3856) ;  /* 0xffffffc0007c7947 */ /* 0x000fea000383ffff */
.L_x_3700:
[----:B---3--:R3:W4:Y:S02]  /*2f3e0*/  SYNCS.PHASECHK.TRANS64.TRYWAIT P1, [R3+URZ+0x33460], R2 ;  /* 0x03346002030075a7 */ /* 0x008724000802017f */
[----:B----4-:R-:W-:Y:S05]  /*2f3f0*/  @!P1 NANOSLEEP.SYNCS 0x989680 ;  /* 0x009896800000995d */ /* 0x010fea0003900000 */
[----:B------:R-:W4:Y:S02]  /*2f400*/  @!P1 SYNCS.PHASECHK.TRANS64 P1, [R3+URZ+0x33460], R2 ;  /* 0x03346002030095a7 */ /* 0x000f24000802007f */
[----:B----4-:R-:W-:Y:S05]  /*2f410*/  @!P1 BRA `(.L_x_3700) ;  /* 0xfffffffc00f09947 */ /* 0x010fea000383ffff */
[----:B------:R-:W-:Y:S05]  /*2f420*/  BRA `(.L_x_3857) ;  /* 0xffffffc0007c7947 */ /* 0x000fea000383ffff */
.L_x_3702:
[----:B----4-:R4:W0:Y:S02]  /*2f430*/  SYNCS.PHASECHK.TRANS64.TRYWAIT P0, [R4+URZ+0x33480], R5 ;  /* 0x03348005040075a7 */ /* 0x010824000800017f */
[----:B0-----:R-:W-:Y:S05]  /*2f440*/  @!P0 NANOSLEEP.SYNCS 0x989680 ;  /* 0x009896800000895d */ /* 0x001fea0003900000 */
[----:B------:R-:W0:Y:S02]  /*2f450*/  @!P0 SYNCS.PHASECHK.TRANS64 P0, [R4+URZ+0x33480], R5 ;  /* 0x03348005040085a7 */ /* 0x000e24000800007f */
[----:B0-----:R-:W-:Y:S05]  /*2f460*/  @!P0 BRA `(.L_x_3702) ;  /* 0xfffffffc00f08947 */ /* 0x001fea000383ffff */
[----:B------:R-:W-:Y:S05]  /*2f470*/  BRA `(.L_x_3703) ;  /* 0xffffffc000787947 */ /* 0x000fea000383ffff */
.L_x_3858:
        /* <DEDUP_REMOVED lines=16> */
.L_x_12965:


//--------------------- .text._ZN7cutlass13device_kernelIN5flash11enable_sm90INS1_16FlashAttnFwdSm90INS1_25CollectiveMainloopFwdSm90ILi2EN4cute5tupleIJNS5_1CILi1EEES8_S8_EEENS6_IJNS7_ILi128EEESA_NS7_ILi192EEEEEELi192ENS_12float_e4m3_tEfNS_4arch4Sm90ELb0ELb1ELb1ELb0ELb0ELb0ELb0ELb1ELb1ELb1ELb0ELb0EEENS1_21CollectiveEpilogueFwdINS6_IJSA_SB_SA_EEES9_NS_10bfloat16_tESF_Li256ELb0ELb1ELb0ELb1EEENS1_30DynamicPersistentTileSchedulerILi256ELi128ELb0ELb1ELb1EEEEEEEEEvNT_6ParamsE --------------------------
	.section	.text._ZN7cutlass13device_kernelIN5flash11enable_sm90INS1_16FlashAttnFwdSm90INS1_25CollectiveMainloopFwdSm90ILi2EN4cute5tupleIJNS5_1CILi1EEES8_S8_EEENS6_IJNS7_ILi128EEESA_NS7_ILi192EEEEEELi192ENS_12float_e4m3_tEfNS_4arch4Sm90ELb0ELb1ELb1ELb0ELb0ELb0ELb0ELb1ELb1ELb1ELb0ELb0EEENS1_21CollectiveEpilogueFwdINS6_IJSA_SB_SA_EEES9_NS_10bfloat16_tESF_Li256ELb0ELb1ELb0ELb1EEENS1_30DynamicPersistentTileSchedulerILi256ELi128ELb0ELb1ELb1EEEEEEEEEvNT_6ParamsE,"ax",@progbits
	.align	128
.text._ZN7cutlass13device_kernelIN5flash11enable_sm90INS1_16FlashAttnFwdSm90INS1_25CollectiveMainloopFwdSm90ILi2EN4cute5tupleIJNS5_1CILi1EEES8_S8_EEENS6_IJNS7_ILi128EEESA_NS7_ILi192EEEEEELi192ENS_12float_e4m3_tEfNS_4arch4Sm90ELb0ELb1ELb1ELb0ELb0ELb0ELb0ELb1ELb1ELb1ELb0ELb0EEENS1_21CollectiveEpilogueFwdINS6_IJSA_SB_SA_EEES9_NS_10bfloat16_tESF_Li256ELb0ELb1ELb0ELb1EEENS1_30DynamicPersistentTileSchedulerILi256ELi128ELb0ELb1ELb1EEEEEEEEEvNT_6ParamsE:
        .type           _ZN7cutlass13device_kernelIN5flash11enable_sm90INS1_16FlashAttnFwdSm90INS1_25CollectiveMainloopFwdSm90ILi2EN4cute5tupleIJNS5_1CILi1EEES8_S8_EEENS6_IJNS7_ILi128EEESA_NS7_ILi192EEEEEELi192ENS_12float_e4m3_tEfNS_4arch4Sm90ELb0ELb1ELb1ELb0ELb0ELb0ELb0ELb1ELb1ELb1ELb0ELb0EEENS1_21CollectiveEpilogueFwdINS6_IJSA_SB_SA_EEES9_NS_10bfloat16_tESF_Li256ELb0ELb1ELb0ELb1EEENS1_30DynamicPersistentTileSchedulerILi256ELi128ELb0ELb1ELb1EEEEEEEEEvNT_6ParamsE,@function
        .size           _ZN7cutlass13device_kernelIN5flash11enable_sm90INS1_16FlashAttnFwdSm90INS1_25CollectiveMainloopFwdSm90ILi2EN4cute5tupleIJNS5_1CILi1EEES8_S8_EEENS6_IJNS7_ILi128EEESA_NS7_ILi192EEEEEELi192ENS_12float_e4m3_tEfNS_4arch4Sm90ELb0ELb1ELb1ELb0ELb0ELb0ELb0ELb1ELb1ELb1ELb0ELb0EEENS1_21CollectiveEpilogueFwdINS6_IJSA_SB_SA_EEES9_NS_10bfloat16_tESF_Li256ELb0ELb1ELb0ELb1EEENS1_30DynamicPersistentTileSchedulerILi256ELi128ELb0ELb1ELb1EEEEEEEEEvNT_6ParamsE,(.L_x_12966 - _ZN7cutlass13device_kernelIN5flash11enable_sm90INS1_16FlashAttnFwdSm90INS1_25CollectiveMainloopFwdSm90ILi2EN4cute5tupleIJNS5_1CILi1EEES8_S8_EEENS6_IJNS7_ILi128EEESA_NS7_ILi192EEEEEELi192ENS_12float_e4m3_tEfNS_4arch4Sm90ELb0ELb1ELb1ELb0ELb0ELb0ELb0ELb1ELb1ELb1ELb0ELb0EEENS1_21CollectiveEpilogueFwdINS6_IJSA_SB_SA_EEES9_NS_10bfloat16_tESF_Li256ELb0ELb1ELb0ELb1EEENS1_30DynamicPersistentTileSchedulerILi256ELi128ELb0ELb1ELb1EEEEEEEEEvNT_6ParamsE)
        .other          _ZN7cutlass13device_kernelIN5flash11enable_sm90INS1_16FlashAttnFwdSm90INS1_25CollectiveMainloopFwdSm90ILi2EN4cute5tupleIJNS5_1CILi1EEES8_S8_EEENS6_IJNS7_ILi128EEESA_NS7_ILi192EEEEEELi192ENS_12float_e4m3_tEfNS_4arch4Sm90ELb0ELb1ELb1ELb0ELb0ELb0ELb0ELb1ELb1ELb1ELb0ELb0EEENS1_21CollectiveEpilogueFwdINS6_IJSA_SB_SA_EEES9_NS_10bfloat16_tESF_Li256ELb0ELb1ELb0ELb1EEENS1_30DynamicPersistentTileSchedulerILi256ELi128ELb0ELb1ELb1EEEEEEEEEvNT_6ParamsE,@"STO_CUDA_ENTRY STV_DEFAULT"
_ZN7cutlass13device_kernelIN5flash11enable_sm90INS1_16FlashAttnFwdSm90INS1_25CollectiveMainloopFwdSm90ILi2EN4cute5tupleIJNS5_1CILi1EEES8_S8_EEENS6_IJNS7_ILi128EEESA_NS7_ILi192EEEEEELi192ENS_12float_e4m3_tEfNS_4arch4Sm90ELb0ELb1ELb1ELb0ELb0ELb0ELb0ELb1ELb1ELb1ELb0ELb0EEENS1_21CollectiveEpilogueFwdINS6_IJSA_SB_SA_EEES9_NS_10bfloat16_tESF_Li256ELb0ELb1ELb0ELb1EEENS1_30DynamicPersistentTileSchedulerILi256ELi128ELb0ELb1ELb1EEEEEEEEEvNT_6ParamsE:
        /* <DEDUP_REMOVED lines=18> */
.L_x_3860:
[----:B------:R-:W-:Y:S05]  /*0120*/  BSYNC B0 ;  /* 0x0000000000007941 */ /* 0x000fea0003800000 */
.L_x_3859:
        /* <DEDUP_REMOVED lines=41> */
.L_x_3861:
        /* <DEDUP_REMOVED lines=22> */
.L_x_3862:
        /* <DEDUP_REMOVED lines=18> */
.L_x_3863:
        /* <DEDUP_REMOVED lines=22> */
.L_x_3864:
        /* <DEDUP_REMOVED lines=22> */
.L_x_3865:
[----:B------:R-:W-:Y:S01]  /*0900*/  PLOP3.LUT P0, PT, PT, PT, UP0, 0x80, 0x0 ;  /* 0x000000000000781c */ /* 0x000fe20003f0f008 */
[----:B------:R-:W-:Y:S01]  /*0910*/  UMOV UR38, 0x1 ;  /* 0x0000000100267882 */ /* 0x000fe20000000000 */
[----:B------:R-:W-:Y:S01]  /*0920*/  NOP ;  /* 0x0000000000007918 */ /* 0x000fe20000000000 */
[----:B------:R-:W-:Y:S01]  /*0930*/  USEL UR38, UR38, 0x2, !UP0 ;  /* 0x0000000226267887 */ /* 0x000fe2000c000000 */
[----:B------:R-:W-:Y:S01]  /*0940*/  ULDC.64 UR48, c[0x0][0x208] ;  /* 0x0000820000307ab9 */ /* 0x000fe20000000a00 */
[----:B012-4-:R-:W-:Y:S08]  /*0950*/  BAR.SYNC.DEFER_BLOCKING 0x0 ;  /* 0x0000000000007b1d */ /* 0x017ff00000010000 */
[----:B------:R-:W-:Y:S05]  /*0960*/  @!P0 BRA `(.L_x_3866) ;  /* 0x0000012400c08947 */ /* 0x000fea0003800000 */
.L_x_3867:
        /* <DEDUP_REMOVED lines=21> */
[----:B------:R-:W-:Y:S02]  /*0ac0*/  LEA.HI R0, R3, R208, RZ, 0x4 ;  /* 0x000000d003007211 */ /* 0x000fe400078f20ff */
[----:B------:R-:W-:Y:S02]  /*0ad0*/  LOP3.LUT R201, R5, 0xffffff80, RZ, 0xc0, !PT ;  /* 0xffffff8005c97812 */ /* 0x000fe400078ec0ff */
[----:B------:R-:W-:Y:S02]  /*0ae0*/  SHF.R.S32.HI R9, RZ, 0x4, R0 ;  /* 0x00000004ff097819 */ /* 0x000fe40000011400 */
[----:B------:R-:W-:Y:S01]  /*0af0*/  LOP3.LUT R7, R0, 0x3fffff0, RZ, 0xc0, !PT ;  /* 0x03fffff000077812 */ /* 0x000fe200078ec0ff */
[----:B------:R-:W-:Y:S01]  /*0b00*/  IMAD.IADD R201, R208, 0x1, -R201 ;  /* 0x00000001d0c97824 */ /* 0x000fe200078e0ac9 */
[----:B------:R-:W-:-:S02]  /*0b10*/  LEA.HI R0, R0, R9, RZ, 0x1 ;  /* 0x0000000900007211 */ /* 0x000fc400078f08ff */
[CC--:B------:R-:W-:Y:S01]  /*0b20*/  LEA.HI R2, R3.reuse, R208.reuse, RZ, 0x5 ;  /* 0x000000d003027211 */ /* 0x0c0fe200078f28ff */
[----:B------:R-:W-:Y:S01]  /*0b30*/  IMAD.IADD R7, R208, 0x1, -R7 ;  /* 0x00000001d0077824 */ /* 0x000fe200078e0a07 */
[----:B------:R-:W-:Y:S02]  /*0b40*/  SHF.R.S32.HI R4, RZ, 0x1f, R201 ;  /* 0x0000001fff047819 */ /* 0x000fe400000114c9 */
[----:B------:R-:W-:Y:S01]  /*0b50*/  LOP3.LUT R0, R0, 0x1ffffffe, RZ, 0xc0, !PT ;  /* 0x1ffffffe00007812 */ /* 0x000fe200078ec0ff */
[----:B------:R-:W-:Y:S01]  /*0b60*/  IMAD.SHL.U32 R2, R2, 0x20, RZ ;  /* 0x0000002002027824 */ /* 0x000fe200078e00ff */
[----:B------:R-:W-:Y:S02]  /*0b70*/  LEA.HI R6, R4, R201, RZ, 0x2 ;  /* 0x000000c904067211 */ /* 0x000fe400078f10ff */
[----:B------:R-:W-:Y:S01]  /*0b80*/  LEA.HI R10, R3, R208, RZ, 0x2 ;  /* 0x000000d0030a7211 */ /* 0x000fe200078f10ff */
[----:B------:R-:W-:Y:S01]  /*0b90*/  IMAD.IADD R0, R9, 0x1, -R0 ;  /* 0x0000000109007824 */ /* 0x000fe200078e0a00 */
[----:B------:R-:W-:-:S02]  /*0ba0*/  SHF.R.S32.HI R8, RZ, 0x2, R6 ;  /* 0x00000002ff087819 */ /* 0x000fc40000011406 */
[----:B------:R-:W-:Y:S02]  /*0bb0*/  SHF.R.S32.HI R11, RZ, 0x1f, R6 ;  /* 0x0000001fff0b7819 */ /* 0x000fe40000011406 */
[----:B------:R-:W-:Y:S02]  /*0bc0*/  LOP3.LUT R9, R10, 0xfffffffc, RZ, 0xc0, !PT ;  /* 0xfffffffc0a097812 */ /* 0x000fe400078ec0ff */
[----:B------:R-:W-:Y:S02]  /*0bd0*/  LEA.HI R3, R3, R208, RZ, 0x3 ;  /* 0x000000d003037211 */ /* 0x000fe400078f18ff */
[----:B------:R-:W-:Y:S01]  /*0be0*/  LEA.HI R11, R11, R8, RZ, 0x3 ;  /* 0x000000080b0b7211 */ /* 0x000fe200078f18ff */
[----:B------:R-:W-:Y:S01]  /*0bf0*/  IMAD.IADD R9, R208, 0x1, -R9 ;  /* 0x00000001d0097824 */ /* 0x000fe200078e0a09 */
[----:B------:R-:W-:Y:S02]  /*0c00*/  SHF.R.S32.HI R202, RZ, 0x7, R5 ;  /* 0x00000007ffca7819 */ /* 0x000fe40000011405 */
[----:B------:R-:W-:-:S02]  /*0c10*/  LOP3.LUT R2, R2, 0xfffffc00, RZ, 0xc0, !PT ;  /* 0xfffffc0002027812 */ /* 0x000fc400078ec0ff */
[----:B------:R-:W-:Y:S02]  /*0c20*/  LOP3.LUT R23, R3, 0xfffffff8, RZ, 0xc0, !PT ;  /* 0xfffffff803177812 */ /* 0x000fe400078ec0ff */
[----:B------:R-:W-:Y:S01]  /*0c30*/  LOP3.LUT R11, R11, 0xfffffff8, RZ, 0xc0, !PT ;  /* 0xfffffff80b0b7812 */ /* 0x000fe200078ec0ff */
[----:B------:R-:W-:Y:S01]  /*0c40*/  IMAD R7, R7, 0x40, R2 ;  /* 0x0000004007077824 */ /* 0x000fe200078e0202 */
[----:B------:R-:W-:Y:S01]  /*0c50*/  LEA.HI R4, R4, R201, RZ, 0x5 ;  /* 0x000000c904047211 */ /* 0x000fe200078f28ff */
[----:B------:R-:W-:Y:S01]  /*0c60*/  IMAD.IADD R23, R208, 0x1, -R23 ;  /* 0x00000001d0177824 */ /* 0x000fe200078e0a17 */
[----:B------:R-:W-:Y:S01]  /*0c70*/  LEA.HI R5, R5, R202, RZ, 0x1 ;  /* 0x000000ca05057211 */ /* 0x000fe200078f08ff */
[----:B------:R-:W-:Y:S01]  /*0c80*/  IMAD.IADD R11, R8, 0x1, -R11 ;  /* 0x00000001080b7824 */ /* 0x000fe200078e0a0b */
[----:B------:R-:W-:Y:S01]  /*0c90*/  SHF.R.S32.HI R4, RZ, 0x5, R4 ;  /* 0x00000005ff047819 */ /* 0x000fe20000011404 */
[----:B------:R-:W-:Y:S01]  /*0ca0*/  IMAD.SHL.U32 R18, R23, 0x8, RZ ;  /* 0x0000000817127824 */ /* 0x000fe200078e00ff */
[----:B------:R-:W-:Y:S01]  /*0cb0*/  LEA.HI R2, R9, R9, RZ, 0x1 ;  /* 0x0000000909027211 */ /* 0x000fe200078f08ff */
[----:B------:R-:W-:Y:S01]  /*0cc0*/  IMAD R204, R0, 0x8, R7 ;  /* 0x0000000800cc7824 */ /* 0x000fe200078e0207 */
[----:B------:R-:W-:Y:S01]  /*0cd0*/  LOP3.LUT R5, R5, 0x3fffffe, RZ, 0xc0, !PT ;  /* 0x03fffffe05057812 */ /* 0x000fe200078ec0ff */
[----:B------:R-:W-:Y:S01]  /*0ce0*/  IMAD R4, R4, 0x10, R11 ;  /* 0x0000001004047824 */ /* 0x000fe200078e020b */
[----:B------:R-:W-:Y:S01]  /*0cf0*/  LOP3.LUT R2, R2, 0x1ffffffe, RZ, 0xc0, !PT ;  /* 0x1ffffffe02027812 */ /* 0x000fe200078ec0ff */
[----:B------:R-:W-:Y:S01]  /*0d00*/  VIADD R19, R18, 0x40 ;  /* 0x0000004012137836 */ /* 0x000fe20000000000 */
[----:B------:R-:W-:Y:S01]  /*0d10*/  LOP3.LUT R16, R6, 0x7ffffffc, RZ, 0xc0, !PT ;  /* 0x7ffffffc06107812 */ /* 0x000fe200078ec0ff */
[----:B------:R-:W-:Y:S01]  /*0d20*/  IMAD.IADD R5, R202, 0x1, -R5 ;  /* 0x00000001ca057824 */ /* 0x000fe200078e0a05 */
        /* <DEDUP_REMOVED lines=9> */
.L_x_3968:
        /* <DEDUP_REMOVED lines=21> */
.L_x_3868:
[----:B------:R-:W-:Y:S01]  /*0f10*/  ULDC UR7, c[0x0][0xc54] ;  /* 0x0003150000077ab9 */ /* 0x000fe20000000800 */
[----:B------:R-:W-:Y:S01]  /*0f20*/  UMOV UR6, UR9 ;  /* 0x0000000900067c82 */ /* 0x000fe20008000000 */
[----:B------:R-:W-:-:S11]  /*0f30*/  UISETP.NE.AND UP0, UPT, UR7, 0x1, UPT ;  /* 0x000000010700788c */ /* 0x000fd6000bf05270 */
[----:B------:R-:W-:Y:S02]  /*0f40*/  @UP0 ULDC.64 UR10, c[0x0][0xc58] ;  /* 0x00031600000a0ab9 */ /* 0x000fe40000000a00 */
[----:B------:R-:W-:-:S04]  /*0f50*/  UIMAD.WIDE.U32 UR4, UR9, UR10, URZ ;  /* 0x0000000a090472a5 */ /* 0x000fc8000f8e003f */
[----:B------:R-:W-:-:S04]  /*0f60*/  @UP0 USHF.R.U32.HI UR6, URZ, UR11, UR5 ;  /* 0x0000000b3f060299 */ /* 0x000fc80008011605 */
[----:B------:R-:W-:-:S12]  /*0f70*/  UIMAD UR4, UR6, UR7, URZ ;  /* 0x00000007060472a4 */ /* 0x000fd8000f8e023f */
.L_x_3869:
        /* <DEDUP_REMOVED lines=49> */
.L_x_3871:
[----:B------:R-:W-:-:S11]  /*1290*/  UISETP.NE.AND UP0, UPT, UR5, 0x1, UPT ;  /* 0x000000010500788c */ /* 0x000fd6000bf05270 */
[----:B------:R-:W-:Y:S02]  /*12a0*/  @UP0 ULDC.64 UR8, c[0x0][0x9e8] ;  /* 0x00027a0000080ab9 */ /* 0x000fe40000000a00 */
[----:B------:R-:W-:-:S04]  /*12b0*/  UIMAD.WIDE.U32 UR6, UR4, UR8, URZ ;  /* 0x00000008040672a5 */ /* 0x000fc8000f8e003f */
[----:B------:R-:W-:-:S12]  /*12c0*/  @UP0 USHF.R.U32.HI UR4, URZ, UR9, UR7 ;  /* 0x000000093f040299 */ /* 0x000fd80008011607 */
.L_x_3872:
[----:B------:R-:W-:-:S06]  /*12d0*/  UIMAD UR4, UR4, UR5, UR5 ;  /* 0x00000005040472a4 */ /* 0x000fcc000f8e0205 */
[----:B------:R-:W-:-:S07]  /*12e0*/  VIMNMX R0, R0, UR4, PT ;  /* 0x0000000400007c48 */ /* 0x000fce000bfe0100 */
.L_x_3870:
        /* <DEDUP_REMOVED lines=29> */
.L_x_3874:
[----:B------:R-:W-:-:S11]  /*14c0*/  UISETP.NE.AND UP0, UPT, UR5, 0x1, UPT ;  /* 0x000000010500788c */ /* 0x000fd6000bf05270 */
[----:B------:R-:W-:Y:S02]  /*14d0*/  @UP0 ULDC.64 UR10, c[0x0][0x9e8] ;  /* 0x00027a00000a0ab9 */ /* 0x000fe40000000a00 */
[----:B------:R-:W-:-:S04]  /*14e0*/  UIMAD.WIDE.U32 UR6, UR4, UR10, URZ ;  /* 0x0000000a040672a5 */ /* 0x000fc8000f8e003f */
[----:B------:R-:W-:-:S12]  /*14f0*/  @UP0 USHF.R.U32.HI UR4, URZ, UR11, UR7 ;  /* 0x0000000b3f040299 */ /* 0x000fd80008011607 */
.L_x_3875:
[----:B------:R-:W-:-:S04]  /*1500*/  UIMAD UR4, UR4, UR5, URZ ;  /* 0x00000005040472a4 */ /* 0x000fc8000f8e023f */
[----:B------:R-:W-:-:S04]  /*1510*/  UISETP.LT.AND UP0, UPT, UR9, UR4, UPT ;  /* 0x000000040900728c */ /* 0x000fc8000bf01270 */
[----:B------:R-:W-:-:S12]  /*1520*/  USEL UR9, UR9, UR4, !UP0 ;  /* 0x0000000409097287 */ /* 0x000fd8000c000000 */
.L_x_3873:
        /* <DEDUP_REMOVED lines=90> */
.L_x_3877:
        /* <DEDUP_REMOVED lines=56> */
.L_x_4057:
[----:B------:R-:W-:Y:S05]  /*1e50*/  @!P0 BRA `(.L_x_3879) ;  /* 0x0000000000048947 */ /* 0x000fea0003800000 */
[----:B------:R-:W-:Y:S01]  /*1e60*/  BPT.TRAP 0x1 ;  /* 0x000000040000795c */ /* 0x000fe20000300000 */
.L_x_3879:
[----:B------:R-:W-:Y:S02]  /*1e70*/  IMAD.U32 R9, RZ, RZ, UR50 ;  /* 0x00000032ff097e24 */ /* 0x000fe4000f8e00ff */
[----:B------:R-:W-:-:S03]  /*1e80*/  IMAD.U32 R2, RZ, RZ, UR45 ;  /* 0x0000002dff027e24 */ /* 0x000fc6000f8e00ff */
[----:B------:R-:W-:Y:S02]  /*1e90*/  LEA R9, R9, UR36, 0x3 ;  /* 0x0000002409097c11 */ /* 0x000fe4000f8e18ff */
[----:B------:R-:W-:-:S04]  /*1ea0*/  SHF.L.U32 R2, R2, 0x1f, RZ ;  /* 0x0000001f02027819 */ /* 0x000fc800000006ff */
[----:B------:R1:W2:Y:S01]  /*1eb0*/  SYNCS.PHASECHK.TRANS64.TRYWAIT P2, [R9+URZ+0x2a830], R2 ;  /* 0x02a83002090075a7 */ /* 0x0002a2000804017f */
[----:B------:R-:W-:Y:S05]  /*1ec0*/  @!P0 BRA `(.L_x_3880) ;  /* 0x0000000000048947 */ /* 0x000fea0003800000 */
[----:B------:R-:W-:Y:S01]  /*1ed0*/  BPT.TRAP 0x1 ;  /* 0x000000040000795c */ /* 0x000fe20000300000 */
.L_x_3880:
[----:B0-----:R-:W0:Y:S02]  /*1ee0*/  S2R R3, SR_TID.X ;  /* 0x0000000000037919 */ /* 0x001e240000002100 */
[----:B0-----:R-:W-:Y:S01]  /*1ef0*/  LOP3.LUT P1, RZ, R3, 0x7f, RZ, 0xc0, !PT ;  /* 0x0000007f03ff7812 */ /* 0x001fe2000782c0ff */
[----:B--2---:R-:W-:-:S12]  /*1f00*/  @P2 BRA `(.L_x_3881) ;  /* 0x0000000000082947 */ /* 0x004fd80003800000 */
[----:B------:R-:W0:Y:S02]  /*1f10*/  SYNCS.PHASECHK.TRANS64.TRYWAIT P2, [R9+URZ+0x2a830], R2 ;  /* 0x02a83002090075a7 */ /* 0x000e24000804017f */
[----:B0-----:R-:W-:Y:S05]  /*1f20*/  @!P2 BRA `(.L_x_3882) ;  /* 0x0000015c004ca947 */ /* 0x001fea0003800000 */
.L_x_3881:
[----:B------:R-:W-:Y:S05]  /*1f30*/  WARPSYNC.ALL ;  /* 0x0000000000007948 */ /* 0x000fea0003800000 */
[----:B------:R-:W-:Y:S01]  /*1f40*/  UIADD3 UR4, UR36, 0x1e400, URZ ;  /* 0x0001e40024047890 */ /* 0x000fe2000fffe03f */
[----:B------:R-:W-:Y:S01]  /*1f50*/  WARPGROUP.ARRIVE ;  /* 0x00000000000079c5 */ /* 0x000fe20000000000 */
[----:B------:R-:W-:Y:S01]  /*1f60*/  ULOP3.LUT UR24, UR52, 0x10000, URZ, 0xfc, !UPT ;  /* 0x0001000034187892 */ /* 0x000fe2000f8efc3f */
[----:B------:R-:W-:Y:S01]  /*1f70*/  VIADD R3, R17, UR43 ;  /* 0x0000002b11037c36 */ /* 0x000fe20008000000 */
[----:B------:R-:W-:Y:S01]  /*1f80*/  USHF.R.U32.HI UR4, URZ, 0x4, UR4 ;  /* 0x000000043f047899 */ /* 0x000fe20008011604 */
[----:B------:R-:W2:Y:S01]  /*1f90*/  LDC R136, c[0x0][0x2f0] ;  /* 0x0000bc00ff887b82 */ /* 0x000ea20000000800 */
[----:B------:R-:W-:Y:S01]  /*1fa0*/  UMOV UR25, 0x80000020 ;  /* 0x8000002000197882 */ /* 0x000fe20000000000 */
[----:B------:R-:W-:Y:S01]  /*1fb0*/  UMOV UR27, 0x80000020 ;  /* 0x80000020001b7882 */ /* 0x000fe20000000000 */
[----:B------:R-:W-:Y:S01]  /*1fc0*/  ULOP3.LUT UR4, UR4, 0x3fff, URZ, 0xc0, !UPT ;  /* 0x00003fff04047892 */ /* 0x000fe2000f8ec03f */
[----:B------:R-:W-:Y:S01]  /*1fd0*/  IMAD.MOV.U32 R5, RZ, RZ, R3 ;  /* 0x000000ffff057224 */ /* 0x000fe200078e0003 */
[----:B------:R-:W-:Y:S01]  /*1fe0*/  UMOV UR5, 0x80000020 ;  /* 0x8000002000057882 */ /* 0x000fe20000000000 */
[----:B------:R-:W-:Y:S01]  /*1ff0*/  UMOV UR7, 0x80000020 ;  /* 0x8000002000077882 */ /* 0x000fe20000000000 */
[----:B------:R-:W-:Y:S01]  /*2000*/  ULOP3.LUT UR28, UR4, 0x10000, URZ, 0xfc, !UPT ;  /* 0x00010000041c7892 */ /* 0x000fe2000f8efc3f */
[----:B------:R-:W3:Y:S01]  /*2010*/  LDC R137, c[0x0][0x288] ;  /* 0x0000a200ff897b82 */ /* 0x000ee20000000800 */
[----:B------:R-:W-:Y:S01]  /*2020*/  UIADD3 UR4, UR24, 0x2, URZ ;  /* 0x0000000218047890 */ /* 0x000fe2000fffe03f */
[----:B------:R-:W-:Y:S01]  /*2030*/  IMAD.MOV.U32 R7, RZ, RZ, -0x80 ;  /* 0xffffff80ff077424 */ /* 0x000fe200078e00ff */
[----:B------:R-:W-:-:S02]  /*2040*/  UIMAD UR26, UR50, 0x600, UR28 ;  /* 0x00000600321a78a4 */ /* 0x000fc4000f8e021c */
[----:B------:R-:W-:Y:S02]  /*2050*/  UIADD3 UR8, UR24, 0x200, URZ ;  /* 0x0000020018087890 */ /* 0x000fe4000fffe03f */
[----:B------:R-:W-:Y:S02]  /*2060*/  UIADD3 UR6, UR26, 0x2, URZ ;  /* 0x000000021a067890 */ /* 0x000fe4000fffe03f */
[----:B------:R-:W-:Y:S01]  /*2070*/  UIADD3 UR10, UR26, 0x200, URZ ;  /* 0x000002001a0a7890 */ /* 0x000fe2000fffe03f */
[----:B------:R-:W-:Y:S02]  /*2080*/  UMOV UR9, 0x80000020 ;  /* 0x8000002000097882 */ /* 0x000fe40000000000 */
[----:B------:R-:W-:Y:S01]  /*2090*/  QGMMA.64x128x32.F32.E4M3.E4M3 R24, gdesc[UR24], RZ, !UPT, gsb0 ;  /* 0x01e00000181879f3 */ /* 0x000fe2000c0008ff */
        /* <DEDUP_REMOVED lines=13> */
[----:B------:R-:W-:Y:S02]  /*2170*/  ULDC UR29, c[0x0][0x9dc] ;  /* 0x00027700001d7ab9 */ /* 0x000fe40000000800 */
[----:B------:R-:W-:Y:S01]  /*2180*/  ULOP3.LUT UR29, URZ, UR29, URZ, 0x33, !UPT ;  /* 0x0000001d3f1d7292 */ /* 0x000fe2000f8e333f */
[----:B------:R-:W-:-:S02]  /*2190*/  WARPGROUP.DEPBAR.LE gsb0, 0x0 ;  /* 0x00008000000079c5 */ /* 0x000fc40000010000 */
[----:B------:R-:W-:-:S06]  /*21a0*/  WARPGROUP.ARRIVE ;  /* 0x00000000000079c5 */ /* 0x000fcc0000000000 */
[----:B------:R-:W-:Y:S01]  /*21b0*/  QGMMA.64x128x32.F32.E4M3.E4M3 R24, gdesc[UR4], R24, gsb0 ;  /* 0x01e00000041879f3 */ /* 0x000fe20008000818 */
        /* <DEDUP_REMOVED lines=11> */
[----:B------:R-:W-:Y:S01]  /*2270*/  @!P1 PRMT R3, RZ, 0x654, R3 ;  /* 0x00000654ff039816 */ /* 0x000fe20000000003 */
[----:B01----:R-:W0:Y:S04]  /*2280*/  SHFL.IDX PT, R9, R5, RZ, 0x1c1f ;  /* 0x001c1fff05097589 */ /* 0x003e2800000e0000 */
[----:B------:R-:W-:Y:S01]  /*2290*/  PLOP3.LUT P2, PT, PT, PT, UP1, 0x40, 0x0 ;  /* 0x000000000000781c */ /* 0x000fe20003f4e818 */
[----:B------:R-:W-:-:S02]  /*22a0*/  WARPGROUP.DEPBAR.LE gsb0, 0x0 ;  /* 0x00008000000079c5 */ /* 0x000fc40000010000 */
        /* <DEDUP_REMOVED lines=25> */
[----:B-1----:R-:W-:-:S02]  /*2440*/  IMAD R71, R88, R7, 0x80 ;  /* 0x0000008058477424 */ /* 0x002fc400078e0207 */
[C---:B------:R-:W-:Y:S01]  /*2450*/  FMUL.FTZ R10, R0.reuse, R27 ;  /* 0x0000001b000a7220 */ /* 0x040fe20000410000 */
[C---:B------:R-:W-:Y:S01]  /*2460*/  FMUL.FTZ R21, R0.reuse, R42 ;  /* 0x0000002a00157220 */ /* 0x040fe20000410000 */
[C---:B------:R-:W-:Y:S01]  /*2470*/  FMUL.FTZ R24, R0.reuse, R43 ;  /* 0x0000002b00187220 */ /* 0x040fe20000410000 */
[----:B------:R-:W-:Y:S02]  /*2480*/  VIADD R7, R71, 0x1 ;  /* 0x0000000147077836 */ /* 0x000fe40000000000 */
[C---:B------:R-:W-:Y:S01]  /*2490*/  FMUL.FTZ R11, R0.reuse, R30 ;  /* 0x0000001e000b7220 */ /* 0x040fe20000410000 */
[C---:B------:R-:W-:Y:S01]  /*24a0*/  FMUL.FTZ R12, R0.reuse, R31 ;  /* 0x0000001f000c7220 */ /* 0x040fe20000410000 */
[----:B------:R1:W0:Y:S01]  /*24b0*/  MUFU.TANH R89, R28 ;  /* 0x0000001c00597308 */ /* 0x0002220000002400 */
[C---:B------:R-:W-:Y:S01]  /*24c0*/  FMUL.FTZ R13, R0.reuse, R34 ;  /* 0x00000022000d7220 */ /* 0x040fe20000410000 */
[C---:B------:R-:W-:Y:S01]  /*24d0*/  FMUL.FTZ R14, R0.reuse, R35 ;  /* 0x00000023000e7220 */ /* 0x040fe20000410000 */
[C---:B-----5:R-:W-:Y:S01]  /*24e0*/  FMUL.FTZ R25, R0.reuse, R46 ;  /* 0x0000002e00197220 */ /* 0x060fe20000410000 */
[C---:B------:R-:W-:Y:S01]  /*24f0*/  FMUL.FTZ R26, R0.reuse, R47 ;  /* 0x0000002f001a7220 */ /* 0x040fe20000410000 */
[C---:B------:R-:W-:Y:S01]  /*2500*/  FMUL.FTZ R27, R0.reuse, R50 ;  /* 0x00000032001b7220 */ /* 0x040fe20000410000 */
[C---:B------:R-:W-:Y:S01]  /*2510*/  FMUL.FTZ R15, R0.reuse, R38 ;  /* 0x00000026000f7220 */ /* 0x040fe20000410000 */
[C---:B------:R-:W-:Y:S01]  /*2520*/  FMUL.FTZ R20, R0.reuse, R39 ;  /* 0x0000002700147220 */ /* 0x040fe20000410000 */
[----:B------:R5:W0:Y:S01]  /*2530*/  MUFU.TANH R90, R29 ;  /* 0x0000001d005a7308 */ /* 0x000a220000002400 */
[C---:B------:R-:W-:Y:S01]  /*2540*/  FMUL.FTZ R40, R0.reuse, R40 ;  /* 0x0000002800287220 */ /* 0x040fe20000410000 */
[C---:B------:R-:W-:Y:S01]  /*2550*/  FMUL.FTZ R41, R0.reuse, R41 ;  /* 0x0000002900297220 */ /* 0x040fe20000410000 */
[C---:B------:R-:W-:Y:S01]  /*2560*/  FMUL.FTZ R45, R0.reuse, R45 ;  /* 0x0000002d002d7220 */ /* 0x040fe20000410000 */
[C---:B-1----:R-:W-:Y:S01]  /*2570*/  FMUL.FTZ R28, R0.reuse, R51 ;  /* 0x00000033001c7220 */ /* 0x042fe20000410000 */
[C---:B------:R-:W-:Y:S01]  /*2580*/  FMUL.FTZ R52, R0.reuse, R52 ;  /* 0x0000003400347220 */ /* 0x040fe20000410000 */
[C---:B------:R-:W-:Y:S01]  /*2590*/  FMUL.FTZ R53, R0.reuse, R53 ;  /* 0x0000003500357220 */ /* 0x040fe20000410000 */
[C---:B------:R-:W-:Y:S01]  /*25a0*/  FMUL.FTZ R30, R0.reuse, R55 ;  /* 0x00000037001e7220 */ /* 0x040fe20000410000 */
[----:B------:R1:W0:Y:S01]  /*25b0*/  MUFU.TANH R91, R32 ;  /* 0x00000020005b7308 */ /* 0x0002220000002400 */
[C---:B-----5:R-:W-:Y:S01]  /*25c0*/  FMUL.FTZ R29, R0.reuse, R54 ;  /* 0x00000036001d7220 */ /* 0x060fe20000410000 */
[C---:B------:R-:W-:Y:S01]  /*25d0*/  FMUL.FTZ R56, R0.reuse, R56 ;  /* 0x0000003800387220 */ /* 0x040fe20000410000 */
[C---:B------:R-:W-:Y:S01]  /*25e0*/  FMUL.FTZ R57, R0.reuse, R57 ;  /* 0x0000003900397220 */ /* 0x040fe20000410000 */
[C---:B------:R-:W-:Y:S01]  /*25f0*/  FMUL.FTZ R31, R0.reuse, R58 ;  /* 0x0000003a001f7220 */ /* 0x040fe20000410000 */
[C---:B------:R-:W-:Y:S01]  /*2600*/  FMUL.FTZ R60, R0.reuse, R60 ;  /* 0x0000003c003c7220 */ /* 0x040fe20000410000 */
[C---:B------:R-:W-:Y:S01]  /*2610*/  FMUL.FTZ R34, R0.reuse, R63 ;  /* 0x0000003f00227220 */ /* 0x040fe20000410000 */
[C---:B------:R-:W-:Y:S01]  /*2620*/  FMUL.FTZ R35, R0.reuse, R66 ;  /* 0x0000004200237220 */ /* 0x040fe20000410000 */
[----:B------:R5:W0:Y:S01]  /*2630*/  MUFU.TANH R92, R33 ;  /* 0x00000021005c7308 */ /* 0x000a220000002400 */
[C---:B-1----:R-:W-:Y:S01]  /*2640*/  FMUL.FTZ R32, R0.reuse, R59 ;  /* 0x0000003b00207220 */ /* 0x042fe20000410000 */
[C---:B------:R-:W-:Y:S01]  /*2650*/  FMUL.FTZ R74, R0.reuse, R74 ;  /* 0x0000004a004a7220 */ /* 0x040fe20000410000 */
[C---:B------:R-:W-:Y:S01]  /*2660*/  FMUL.FTZ R75, R0.reuse, R75 ;  /* 0x0000004b004b7220 */ /* 0x040fe20000410000 */
[C---:B------:R-:W-:Y:S01]  /*2670*/  FMUL.FTZ R76, R0.reuse, R76 ;  /* 0x0000004c004c7220 */ /* 0x040fe20000410000 */
        /* <DEDUP_REMOVED lines=12> */
[----:B-1----:R-:W-:Y:S01]  /*2740*/  FMUL.FTZ R36, R0, R67 ;  /* 0x0000004300247220 */ /* 0x002fe20000410000 */
[----:B------:R-:W-:-:S02]  /*2750*/  IMAD R7, R16, -0x2, R7 ;  /* 0xfffffffe10077824 */ /* 0x000fc400078e0207 */
        /* <DEDUP_REMOVED lines=10> */
[----:B------:R-:W-:Y:S01]  /*2800*/  FMUL.FTZ R73, R0, R73 ;  /* 0x0000004900497220 */ /* 0x000fe20000410000 */
[----:B--2---:R-:W-:Y:S01]  /*2810*/  IMAD R6, R136, UR42, R7 ;  /* 0x0000002a88067c24 */ /* 0x004fe2000f8e0207 */
[----:B------:R2:W-:Y:S01]  /*2820*/  @!P1 SYNCS.ARRIVE.TRANS64.RED.A1T0 RZ, [R3+URZ], RZ ;  /* 0x000000ff03ff99a7 */ /* 0x0005e2000810043f */
[----:B------:R-:W4:Y:S01]  /*2830*/  MUFU.TANH R58, R60 ;  /* 0x0000003c003a7308 */ /* 0x000f220000002400 */
[----:B-1----:R-:W-:Y:S01]  /*2840*/  FMUL.FTZ R49, R0, R86 ;  /* 0x0000005600317220 */ /* 0x002fe20000410000 */
[----:B---3--:R-:W-:-:S02]  /*2850*/  IMAD.IADD R6, R6, 0x1, -R137 ;  /* 0x0000000106067824 */ /* 0x008fc400078e0a89 */
[----:B------:R-:W-:Y:S01]  /*2860*/  FMUL.FTZ R37, R0, R37 ;  /* 0x0000002500257220 */ /* 0x000fe20000410000 */
[----:B------:R-:W-:Y:S01]  /*2870*/  LEA R79, R88, 0xffffff80, 0x7 ;  /* 0xffffff80584f7811 */ /* 0x000fe200078e38ff */
[----:B------:R-:W-:Y:S02]  /*2880*/  VIADD R83, R6, UR6 ;  /* 0x0000000606537c36 */ /* 0x000fe40008000000 */
[----:B------:R-:W1:Y:S01]  /*2890*/  MUFU.TANH R4, R4 ;  /* 0x0000000400047308 */ /* 0x000e620000002400 */
[----:B--2---:R-:W-:Y:S02]  /*28a0*/  IMAD R3, R136, UR42, R71 ;  /* 0x0000002a88037c24 */ /* 0x004fe4000f8e0247 */
[----:B------:R-:W-:Y:S02]  /*28b0*/  VIADD R86, R6, UR29 ;  /* 0x0000001d06567c36 */ /* 0x000fe40008000000 */
[----:B------:R-:W-:Y:S02]  /*28c0*/  IMAD R82, R16, -0x2, R3 ;  /* 0xfffffffe10527824 */ /* 0x000fe400078e0203 */
[----:B0-----:R-:W-:Y:S01]  /*28d0*/  IMAD.IADD R38, R86, 0x1, R9 ;  /* 0x0000000156267824 */ /* 0x001fe200078e0209 */
[----:B------:R-:W0:Y:S08]  /*28e0*/  MUFU.TANH R2, R2 ;  /* 0x0000000200027308 */ /* 0x000e300000002400 */
[----:B------:R-:W2:Y:S08]  /*28f0*/  MUFU.TANH R10, R10 ;  /* 0x0000000a000a7308 */ /* 0x000eb00000002400 */
        /* <DEDUP_REMOVED lines=50> */
[----:B------:R5:W0:Y:S02]  /*2c20*/  MUFU.TANH R94, R37 ;  /* 0x00000025005e7308 */ /* 0x000a240000002400 */
[----:B-----5:R-:W-:Y:S01]  /*2c30*/  VIADDMNMX R37, R9, R83, R82, PT ;  /* 0x0000005309257246 */ /* 0x020fe20003800152 */
[----:B-1234-:R-:W-:Y:S06]  /*2c40*/  @P2 BRA `(.L_x_3883) ;  /* 0x00000000005c2947 */ /* 0x01efec0003800000 */
        /* <DEDUP_REMOVED lines=13> */
.L_x_3885:
[----:B------:R-:W-:-:S06]  /*2d20*/  UISETP.NE.AND UP2, UPT, UR7, 0x1, UPT ;  /* 0x000000010700788c */ /* 0x000fcc000bf45270 */
[----:B------:R-:W-:-:S05]  /*2d30*/  PLOP3.LUT P2, PT, PT, PT, UP2, 0x80, 0x0 ;  /* 0x000000000000781c */ /* 0x000fca0003f4f028 */
[----:B------:R-:W-:-:S08]  /*2d40*/  @UP2 ULDC.64 UR10, c[0x0][0x9e8] ;  /* 0x00027a00000a2ab9 */ /* 0x000fd00000000a00 */
[----:B------:R-:W-:-:S05]  /*2d50*/  @P2 IMAD.HI.U32 R3, R6, UR10, RZ ;  /* 0x0000000a06032c27 */ /* 0x000fca000f8e00ff */
[----:B------:R-:W-:-:S07]  /*2d60*/  @P2 SHF.R.U32.HI R6, RZ, UR11, R3 ;  /* 0x0000000bff062c19 */ /* 0x000fce0008011603 */
.L_x_3886:
[----:B------:R-:W-:Y:S05]  /*2d70*/  BSYNC B0 ;  /* 0x0000000000007941 */ /* 0x000fea0003800000 */
.L_x_3884:
[----:B------:R-:W-:-:S04]  /*2d80*/  IMAD R3, R6, UR7, -R79 ;  /* 0x0000000706037c24 */ /* 0x000fc8000f8e0a4f */
[----:B------:R-:W-:-:S05]  /*2d90*/  IMAD R3, R16, -0x2, R3 ;  /* 0xfffffffe10037824 */ /* 0x000fca00078e0203 */
[----:B------:R-:W-:Y:S02]  /*2da0*/  VIMNMX R38, R38, R3, !PT ;  /* 0x0000000326267248 */ /* 0x000fe40007fe0100 */
[----:B------:R-:W-:-:S07]  /*2db0*/  VIADDMNMX R37, R3, UR7, R37, PT ;  /* 0x0000000703257c46 */ /* 0x000fce000b800125 */
.L_x_3883:
[C---:B------:R-:W-:Y:S01]  /*2dc0*/  ISETP.GE.AND P2, PT, R71.reuse, 0x2, PT ;  /* 0x000000024700780c */ /* 0x040fe20003f46270 */
[----:B------:R-:W1:Y:S01]  /*2dd0*/  SHFL.IDX PT, R5, R5, 0x1, 0x1c1f ;  /* 0x003c1f0005057f89 */ /* 0x000e6200000e0000 */
[C---:B------:R-:W-:Y:S02]  /*2de0*/  ISETP.GE.AND P5, PT, R71.reuse, 0xa, PT ;  /* 0x0000000a4700780c */ /* 0x040fe40003fa6270 */
[----:B------:R-:W-:Y:S02]  /*2df0*/  ISETP.GT.AND P3, PT, R38, 0x1, !P2 ;  /* 0x000000012600780c */ /* 0x000fe40005764270 */
[----:B------:R-:W-:Y:S02]  /*2e00*/  ISETP.GE.AND P4, PT, R71, 0x9, PT ;  /* 0x000000094700780c */ /* 0x000fe40003f86270 */
[----:B------:R-:W-:Y:S02]  /*2e10*/  ISETP.LT.OR P3, PT, R37, 0x2, P3 ;  /* 0x000000022500780c */ /* 0x000fe40001f61670 */
[----:B------:R-:W-:-:S02]  /*2e20*/  P2R R87, PR, RZ, 0x10 ;  /* 0x00000010ff577803 */ /* 0x000fc40000000000 */
[----:B------:R-:W-:Y:S02]  /*2e30*/  FSEL R98, R8, -INF , !P3 ;  /* 0xff80000008627808 */ /* 0x000fe40005800000 */
[C---:B------:R-:W-:Y:S02]  /*2e40*/  ISETP.GT.AND P3, PT, R38.reuse, 0x9, !P5 ;  /* 0x000000092600780c */ /* 0x040fe40006f64270 */
[----:B------:R-:W-:Y:S02]  /*2e50*/  P2R R99, PR, RZ, 0x20 ;  /* 0x00000020ff637803 */ /* 0x000fe40000000000 */
[----:B------:R-:W-:Y:S02]  /*2e60*/  ISETP.LT.OR P3, PT, R37, 0xa, P3 ;  /* 0x0000000a2500780c */ /* 0x000fe40001f61670 */
[----:B------:R-:W-:Y:S02]  /*2e70*/  ISETP.GT.AND P4, PT, R38, 0x8, !P4 ;  /* 0x000000082600780c */ /* 0x000fe40006784270 */
[----:B------:R-:W-:-:S02]  /*2e80*/  ISETP.GE.AND P5, PT, R71, 0x11, PT ;  /* 0x000000114700780c */ /* 0x000fc40003fa6270 */
[----:B------:R-:W-:Y:S02]  /*2e90*/  FSEL R90, R90, -INF , !P3 ;  /* 0xff8000005a5a7808 */ /* 0x000fe40005800000 */
[----:B------:R-:W-:Y:S02]  /*2ea0*/  ISETP.LT.OR P4, PT, R37, 0x9, P4 ;  /* 0x000000092500780c */ /* 0x000fe40002781670 */
[----:B------:R-:W-:Y:S02]  /*2eb0*/  ISETP.GT.AND P3, PT, R38, 0x10, !P5 ;  /* 0x000000102600780c */ /* 0x000fe40006f64270 */
[----:B------:R-:W-:Y:S02]  /*2ec0*/  FSEL R100, R89, -INF , !P4 ;  /* 0xff80000059647808 */ /* 0x000fe40006000000 */
        /* <DEDUP_REMOVED lines=8> */
[C---:B------:R-:W-:Y:S02]  /*2f50*/  ISETP.GT.AND P3, PT, R38.reuse, 0x18, !P4 ;  /* 0x000000182600780c */ /* 0x040fe40006764270 */
        /* <DEDUP_REMOVED lines=8> */
[----:B0-----:R-:W-:Y:S02]  /*2fe0*/  FSEL R72, R94, -INF , !P3 ;  /* 0xff8000005e487808 */ /* 0x001fe40005800000 */
        /* <DEDUP_REMOVED lines=98> */
[----:B------:R-:W-:Y:S02]  /*3610*/  P2R R89, PR, RZ, 0x20 ;  /* 0x00000020ff597803 */ /* 0x000fe40000000000 */
[----:B------:R-:W-:Y:S02]  /*3620*/  FSEL R8, R77, -INF , !P3 ;  /* 0xff8000004d087808 */ /* 0x000fe40005800000 */
[----:B------:R-:W-:Y:S02]  /*3630*/  ISETP.GE.AND P3, PT, R71, 0x71, PT ;  /* 0x000000714700780c */ /* 0x000fe40003f66270 */
[----:B-1----:R-:W-:Y:S02]  /*3640*/  VIADDMNMX R67, R5, R83, R82, PT ;  /* 0x0000005305437246 */ /* 0x002fe40003800152 */
        /* <DEDUP_REMOVED lines=16> */
[----:B------:R-:W-:Y:S01]  /*3750*/  ISETP.GE.AND P6, PT, R71, 0x7a, PT ;  /* 0x0000007a4700780c */ /* 0x000fe20003fc6270 */
[----:B------:R-:W-:-:S03]  /*3760*/  IMAD.IADD R71, R86, 0x1, R5 ;  /* 0x0000000156477824 */ /* 0x000fc600078e0205 */
[----:B------:R-:W-:Y:S02]  /*3770*/  P2R R77, PR, RZ, 0x40 ;  /* 0x00000040ff4d7803 */ /* 0x000fe40000000000 */
[----:B------:R-:W-:-:S04]  /*3780*/  ISETP.GT.AND P6, PT, R38, 0x79, !P6 ;  /* 0x000000792600780c */ /* 0x000fc800077c4270 */
[----:B------:R-:W-:-:S04]  /*3790*/  ISETP.LT.OR P6, PT, R37, 0x7a, P6 ;  /* 0x0000007a2500780c */ /* 0x000fc800037c1670 */
        /* <DEDUP_REMOVED lines=17> */
.L_x_3889:
[----:B------:R-:W-:-:S06]  /*38b0*/  UISETP.NE.AND UP2, UPT, UR7, 0x1, UPT ;  /* 0x000000010700788c */ /* 0x000fcc000bf45270 */
[----:B------:R-:W-:-:S05]  /*38c0*/  PLOP3.LUT P6, PT, PT, PT, UP2, 0x80, 0x0 ;  /* 0x000000000000781c */ /* 0x000fca0003fcf028 */
[----:B------:R-:W-:-:S08]  /*38d0*/  @UP2 ULDC.64 UR10, c[0x0][0x9e8] ;  /* 0x00027a00000a2ab9 */ /* 0x000fd00000000a00 */
[----:B------:R-:W-:Y:S01]  /*38e0*/  @P6 IMAD.HI.U32 R5, R38, UR10, RZ ;  /* 0x0000000a26056c27 */ /* 0x000fe2000f8e00ff */
[----:B------:R-:W-:-:S13]  /*38f0*/  PLOP3.LUT P6, PT, PT, PT, UP2, 0x80, 0x0 ;  /* 0x000000000000781c */ /* 0x000fda0003fcf028 */
[----:B------:R-:W-:-:S07]  /*3900*/  @P6 SHF.R.U32.HI R38, RZ, UR11, R5 ;  /* 0x0000000bff266c19 */ /* 0x000fce0008011605 */
.L_x_3890:
[----:B------:R-:W-:Y:S05]  /*3910*/  BSYNC B0 ;  /* 0x0000000000007941 */ /* 0x000fea0003800000 */
.L_x_3888:
[----:B------:R-:W-:-:S04]  /*3920*/  IMAD R5, R38, UR7, -R79 ;  /* 0x0000000726057c24 */ /* 0x000fc8000f8e0a4f */
[----:B------:R-:W-:-:S05]  /*3930*/  IMAD R38, R16, -0x2, R5 ;  /* 0xfffffffe10267824 */ /* 0x000fca00078e0205 */
[----:B------:R-:W-:Y:S02]  /*3940*/  VIMNMX R71, R71, R38, !PT ;  /* 0x0000002647477248 */ /* 0x000fe40007fe0100 */
[----:B------:R-:W-:-:S07]  /*3950*/  VIADDMNMX R67, R38, UR7, R67, PT ;  /* 0x0000000726437c46 */ /* 0x000fce000b800143 */
.L_x_3887:
        /* <DEDUP_REMOVED lines=21> */
[C---:B------:R-:W-:Y:S02]  /*3ab0*/  ISETP.GT.AND P3, PT, R71.reuse, 0x70, !P3 ;  /* 0x000000704700780c */ /* 0x040fe40005f64270 */
[C---:B------:R-:W-:Y:S02]  /*3ac0*/  ISETP.GT.AND P2, PT, R71.reuse, 0x9, !P2 ;  /* 0x000000094700780c */ /* 0x040fe40005744270 */
[----:B------:R-:W-:Y:S02]  /*3ad0*/  ISETP.GT.AND P4, PT, R71, 0x71, !P4 ;  /* 0x000000714700780c */ /* 0x000fe40006784270 */
[C---:B------:R-:W-:Y:S02]  /*3ae0*/  ISETP.LT.OR P2, PT, R67.reuse, 0xa, P2 ;  /* 0x0000000a4300780c */ /* 0x040fe40001741670 */
[----:B------:R-:W-:Y:S02]  /*3af0*/  ISETP.LT.OR P3, PT, R67, 0x71, P3 ;  /* 0x000000714300780c */ /* 0x000fe40001f61670 */
[----:B------:R-:W-:-:S02]  /*3b00*/  FSEL R12, R12, -INF , !P2 ;  /* 0xff8000000c0c7808 */ /* 0x000fc40005000000 */
[----:B------:R-:W-:Y:S02]  /*3b10*/  ISETP.GT.AND P2, PT, R71, 0x10, !P6 ;  /* 0x000000104700780c */ /* 0x000fe40007744270 */
[----:B------:R-:W-:Y:S02]  /*3b20*/  ISETP.NE.AND P6, PT, R104, RZ, PT ;  /* 0x000000ff6800720c */ /* 0x000fe40003fc5270 */
[----:B------:R-:W-:Y:S02]  /*3b30*/  ISETP.LT.OR P2, PT, R67, 0x11, P2 ;  /* 0x000000114300780c */ /* 0x000fe40001741670 */
[----:B------:R-:W-:Y:S02]  /*3b40*/  ISETP.GT.AND P5, PT, R71, 0x78, !P5 ;  /* 0x000000784700780c */ /* 0x000fe40006fa4270 */
[----:B------:R-:W-:Y:S02]  /*3b50*/  FSEL R13, R13, -INF , !P2 ;  /* 0xff8000000d0d7808 */ /* 0x000fe40005000000 */
[----:B------:R-:W-:-:S02]  /*3b60*/  ISETP.NE.AND P2, PT, R91, RZ, PT ;  /* 0x000000ff5b00720c */ /* 0x000fc40003f45270 */
[----:B------:R-:W-:Y:S02]  /*3b70*/  ISETP.LT.OR P4, PT, R67, 0x72, P4 ;  /* 0x000000724300780c */ /* 0x000fe40002781670 */
[----:B------:R-:W-:Y:S02]  /*3b80*/  ISETP.GT.AND P2, PT, R71, 0x11, !P2 ;  /* 0x000000114700780c */ /* 0x000fe40005744270 */
[----:B------:R-:W-:Y:S02]  /*3b90*/  FSEL R48, R48, -INF , !P3 ;  /* 0xff80000030307808 */ /* 0x000fe40005800000 */
[C---:B------:R-:W-:Y:S02]  /*3ba0*/  ISETP.LT.OR P2, PT, R67.reuse, 0x12, P2 ;  /* 0x000000124300780c */ /* 0x040fe40001741670 */
[----:B------:R-:W-:Y:S02]  /*3bb0*/  ISETP.LT.OR P5, PT, R67, 0x79, P5 ;  /* 0x000000794300780c */ /* 0x000fe40002fa1670 */
[----:B------:R-:W-:-:S02]  /*3bc0*/  FSEL R14, R14, -INF , !P2 ;  /* 0xff8000000e0e7808 */ /* 0x000fc40005000000 */
[----:B------:R-:W-:Y:S02]  /*3bd0*/  ISETP.NE.AND P2, PT, R101, RZ, PT ;  /* 0x000000ff6500720c */ /* 0x000fe40003f45270 */
[----:B------:R-:W-:Y:S02]  /*3be0*/  FSEL R47, R47, -INF , !P4 ;  /* 0xff8000002f2f7808 */ /* 0x000fe40006000000 */
[----:B------:R-:W-:Y:S02]  /*3bf0*/  ISETP.GT.AND P2, PT, R71, 0x18, !P2 ;  /* 0x000000184700780c */ /* 0x000fe40005744270 */
[----:B------:R-:W-:Y:S02]  /*3c00*/  FSEL R49, R49, -INF , !P5 ;  /* 0xff80000031317808 */ /* 0x000fe40006800000 */
[----:B------:R-:W-:-:S04]  /*3c10*/  ISETP.LT.OR P2, PT, R67, 0x19, P2 ;  /* 0x000000194300780c */ /* 0x000fc80001741670 */
[----:B------:R-:W-:Y:S02]  /*3c20*/  FSEL R15, R15, -INF , !P2 ;  /* 0xff8000000f0f7808 */ /* 0x000fe40005000000 */
[----:B------:R-:W-:-:S04]  /*3c30*/  ISETP.NE.AND P2, PT, R93, RZ, PT ;  /* 0x000000ff5d00720c */ /* 0x000fc80003f45270 */
[----:B------:R-:W-:-:S04]  /*3c40*/  ISETP.GT.AND P2, PT, R71, 0x19, !P2 ;  /* 0x000000194700780c */ /* 0x000fc80005744270 */
        /* <DEDUP_REMOVED lines=69> */
[----:B------:R-:W-:Y:S02]  /*40a0*/  FMNMX.FTZ R42, R51, R42, !PT ;  /* 0x0000002a332a7209 */ /* 0x000fe40007810000 */
        /* <DEDUP_REMOVED lines=14> */
[----:B------:R-:W-:Y:S01]  /*4190*/  ISETP.NE.AND P2, PT, R111, RZ, PT ;  /* 0x000000ff6f00720c */ /* 0x000fe20003f45270 */
[----:B------:R-:W0:Y:S01]  /*41a0*/  SHFL.BFLY PT, R5, R42, 0x2, 0x1f ;  /* 0x0c401f002a057f89 */ /* 0x000e2200000e0000 */
[----:B------:R-:W-:Y:S02]  /*41b0*/  ISETP.NE.AND P6, PT, R97, RZ, PT ;  /* 0x000000ff6100720c */ /* 0x000fe40003fc5270 */
[----:B------:R-:W-:-:S04]  /*41c0*/  ISETP.GT.AND P2, PT, R71, 0x58, !P2 ;  /* 0x000000584700780c */ /* 0x000fc80005744270 */
[----:B------:R-:W-:-:S04]  /*41d0*/  ISETP.LT.OR P2, PT, R67, 0x59, P2 ;  /* 0x000000594300780c */ /* 0x000fc80001741670 */
[----:B------:R-:W-:Y:S02]  /*41e0*/  FSEL R37, R95, -INF , !P2 ;  /* 0xff8000005f257808 */ /* 0x000fe40005000000 */
[----:B------:R-:W-:-:S04]  /*41f0*/  ISETP.NE.AND P2, PT, R60, RZ, PT ;  /* 0x000000ff3c00720c */ /* 0x000fc80003f45270 */
[----:B------:R-:W-:-:S04]  /*4200*/  ISETP.GT.AND P2, PT, R71, 0x59, !P2 ;  /* 0x000000594700780c */ /* 0x000fc80005744270 */
[----:B------:R-:W-:Y:S02]  /*4210*/  ISETP.LT.OR P2, PT, R67, 0x5a, P2 ;  /* 0x0000005a4300780c */ /* 0x000fe40001741670 */
[----:B0-----:R-:W-:Y:S02]  /*4220*/  FMNMX.FTZ R43, R42, R5, !PT ;  /* 0x000000052a2b7209 */ /* 0x001fe40007810000 */
[----:B------:R-:W-:Y:S02]  /*4230*/  FSEL R38, R96, -INF , !P2 ;  /* 0xff80000060267808 */ /* 0x000fe40005000000 */
[----:B------:R-:W-:Y:S01]  /*4240*/  ISETP.NE.AND P2, PT, R63, RZ, PT ;  /* 0x000000ff3f00720c */ /* 0x000fe20003f45270 */
[----:B------:R-:W0:Y:S03]  /*4250*/  SHFL.BFLY PT, R60, R43, 0x1, 0x1f ;  /* 0x0c201f002b3c7f89 */ /* 0x000e2600000e0000 */
[----:B------:R-:W-:-:S04]  /*4260*/  ISETP.GT.AND P2, PT, R71, 0x60, !P2 ;  /* 0x000000604700780c */ /* 0x000fc80005744270 */
[----:B------:R-:W-:-:S04]  /*4270*/  ISETP.LT.OR P2, PT, R67, 0x61, P2 ;  /* 0x000000614300780c */ /* 0x000fc80001741670 */
[----:B------:R-:W-:Y:S02]  /*4280*/  FSEL R41, R74, -INF , !P2 ;  /* 0xff8000004a297808 */ /* 0x000fe40005000000 */
[----:B------:R-:W-:-:S04]  /*4290*/  ISETP.NE.AND P2, PT, R112, RZ, PT ;  /* 0x000000ff7000720c */ /* 0x000fc80003f45270 */
[----:B------:R-:W-:-:S04]  /*42a0*/  ISETP.GT.AND P2, PT, R71, 0x61, !P2 ;  /* 0x000000614700780c */ /* 0x000fc80005744270 */
[----:B------:R-:W-:Y:S02]  /*42b0*/  ISETP.LT.OR P2, PT, R67, 0x62, P2 ;  /* 0x000000624300780c */ /* 0x000fe40001741670 */
[----:B0-----:R-:W-:Y:S01]  /*42c0*/  FMNMX.FTZ R5, R43, R60, !PT ;  /* 0x0000003c2b057209 */ /* 0x001fe20007810000 */
[----:B------:R-:W-:Y:S01]  /*42d0*/  IMAD.U32 R60, RZ, RZ, UR30 ;  /* 0x0000001eff3c7e24 */ /* 0x000fe2000f8e00ff */
[----:B------:R-:W-:Y:S02]  /*42e0*/  FSEL R39, R75, -INF , !P2 ;  /* 0xff8000004b277808 */ /* 0x000fe40005000000 */
[----:B------:R-:W-:Y:S01]  /*42f0*/  ISETP.GT.AND P2, PT, R71, 0x68, !P6 ;  /* 0x000000684700780c */ /* 0x000fe20007744270 */
[----:B------:R-:W-:-:S01]  /*4300*/  FFMA.FTZ R45, R5, R60, -8 ;  /* 0xc1000000052d7423 */ /* 0x000fc2000001003c */
[----:B------:R-:W-:Y:S02]  /*4310*/  ISETP.NE.AND P6, PT, R40, RZ, PT ;  /* 0x000000ff2800720c */ /* 0x000fe40003fc5270 */
[----:B------:R-:W-:-:S04]  /*4320*/  ISETP.LT.OR P2, PT, R67, 0x69, P2 ;  /* 0x000000694300780c */ /* 0x000fc80001741670 */
[----:B------:R-:W-:Y:S02]  /*4330*/  FSEL R40, R78, -INF , !P2 ;  /* 0xff8000004e287808 */ /* 0x000fe40005000000 */
[----:B------:R-:W-:-:S04]  /*4340*/  FSETP.NEU.FTZ.AND P2, PT, R5, -INF , PT ;  /* 0xff8000000500780b */ /* 0x000fc80003f5d000 */
[----:B------:R-:W-:Y:S02]  /*4350*/  FSEL R79, R45, RZ, P2 ;  /* 0x000000ff2d4f7208 */ /* 0x000fe40001000000 */
[----:B------:R-:W-:Y:S02]  /*4360*/  ISETP.GT.AND P2, PT, R71, RZ, !P6 ;  /* 0x000000ff4700720c */ /* 0x000fe40007744270 */
[----:B------:R-:W-:Y:S01]  /*4370*/  ISETP.NE.AND P6, PT, R77, RZ, PT ;  /* 0x000000ff4d00720c */ /* 0x000fe20003fc5270 */
[----:B------:R-:W-:-:S01]  /*4380*/  FFMA.FTZ R78, R72, UR30, -R79 ;  /* 0x0000001e484e7c23 */ /* 0x000fc2000801084f */
[----:B------:R-:W-:Y:S01]  /*4390*/  ISETP.LT.OR P2, PT, R67, 0x1, P2 ;  /* 0x000000014300780c */ /* 0x000fe20001741670 */
[----:B------:R-:W-:-:S01]  /*43a0*/  FFMA.FTZ R62, R62, UR30, -R79 ;  /* 0x0000001e3e3e7c23 */ /* 0x000fc2000801084f */
[----:B------:R-:W-:Y:S01]  /*43b0*/  ISETP.GT.AND P6, PT, R71, 0x79, !P6 ;  /* 0x000000794700780c */ /* 0x000fe200077c4270 */
[----:B------:R-:W-:-:S01]  /*43c0*/  FFMA.FTZ R57, R57, UR30, -R79 ;  /* 0x0000001e39397c23 */ /* 0x000fc2000801084f */
[----:B------:R-:W-:Y:S01]  /*43d0*/  FSEL R75, R2, -INF , !P2 ;  /* 0xff800000024b7808 */ /* 0x000fe20005000000 */
[----:B------:R-:W-:-:S01]  /*43e0*/  FFMA.FTZ R2, R76, UR30, -R79 ;  /* 0x0000001e4c027c23 */ /* 0x000fc2000801084f */
[----:B------:R-:W-:Y:S01]  /*43f0*/  ISETP.NE.AND P2, PT, R113, RZ, PT ;  /* 0x000000ff7100720c */ /* 0x000fe20003f45270 */
[----:B------:R-:W-:-:S01]  /*4400*/  FFMA.FTZ R43, R98, UR30, -R79 ;  /* 0x0000001e622b7c23 */ /* 0x000fc2000801084f */
[----:B------:R-:W-:Y:S01]  /*4410*/  FMNMX.FTZ R42, R75, R10, !PT ;  /* 0x0000000a4b2a7209 */ /* 0x000fe20007810000 */
[----:B------:R-:W-:-:S01]  /*4420*/  FFMA.FTZ R60, R100, UR30, -R79 ;  /* 0x0000001e643c7c23 */ /* 0x000fc2000801084f */
[----:B------:R-:W-:Y:S01]  /*4430*/  ISETP.GT.AND P2, PT, R71, 0x69, !P2 ;  /* 0x000000694700780c */ /* 0x000fe20005744270 */
[----:B------:R-:W-:Y:S01]  /*4440*/  MUFU.EX2 R2, R2 ;  /* 0x0000000200027308 */ /* 0x000fe20000000800 */
[----:B------:R-:W-:Y:S01]  /*4450*/  FMNMX.FTZ R45, R11, R42, !PT ;  /* 0x0000002a0b2d7209 */ /* 0x000fe20007810000 */
[--C-:B------:R-:W-:Y:S01]  /*4460*/  FFMA.FTZ R63, R90, UR30, -R79.reuse ;  /* 0x0000001e5a3f7c23 */ /* 0x100fe2000801084f */
[----:B------:R-:W-:Y:S01]  /*4470*/  ISETP.LT.OR P2, PT, R67, 0x6a, P2 ;  /* 0x0000006a4300780c */ /* 0x000fe20001741670 */
[--C-:B------:R-:W-:Y:S01]  /*4480*/  FFMA.FTZ R76, R102, UR30, -R79.reuse ;  /* 0x0000001e664c7c23 */ /* 0x100fe2000801084f */
[----:B------:R-:W-:Y:S01]  /*4490*/  FMNMX.FTZ R74, R12, R45, !PT ;  /* 0x0000002d0c4a7209 */ /* 0x000fe20007810000 */
[--C-:B------:R-:W-:Y:S01]  /*44a0*/  FFMA.FTZ R45, R92, UR30, -R79.reuse ;  /* 0x0000001e5c2d7c23 */ /* 0x100fe2000801084f */
[----:B------:R-:W-:Y:S01]  /*44b0*/  FSEL R46, R46, -INF , !P2 ;  /* 0xff8000002e2e7808 */ /* 0x000fe20005000000 */
        /* <DEDUP_REMOVED lines=8> */
[----:B------:R-:W0:Y:S01]  /*4540*/  MUFU.EX2 R43, R43 ;  /* 0x0000002b002b7308 */ /* 0x000e220000000800 */
[----:B------:R-:W-:Y:S01]  /*4550*/  FMNMX.FTZ R73, R15, R74, !PT ;  /* 0x0000004a0f497209 */ /* 0x000fe20007810000 */
[--C-:B------:R-:W-:Y:S01]  /*4560*/  FFMA.FTZ R54, R54, UR30, -R79.reuse ;  /* 0x0000001e36367c23 */ /* 0x100fe2000801084f */
[----:B------:R-:W-:-:S01]  /*4570*/  FFMA.FTZ R53, R53, UR30, -R79 ;  /* 0x0000001e35357c23 */ /* 0x000fc2000801084f */
[--C-:B------:R-:W-:Y:S01]  /*4580*/  FFMA.FTZ R56, R56, UR30, -R79.reuse ;  /* 0x0000001e38387c23 */ /* 0x100fe2000801084f */
[----:B------:R-:W-:Y:S01]  /*4590*/  FMNMX.FTZ R74, R20, R73, !PT ;  /* 0x00000049144a7209 */ /* 0x000fe20007810000 */
[--C-:B------:R-:W-:Y:S01]  /*45a0*/  FFMA.FTZ R55, R55, UR30, -R79.reuse ;  /* 0x0000001e37377c23 */ /* 0x100fe2000801084f */
[----:B------:R-:W-:-:S01]  /*45b0*/  FFMA.FTZ R52, R52, UR30, -R79 ;  /* 0x0000001e34347c23 */ /* 0x000fc2000801084f */
[----:B------:R-:W1:Y:S01]  /*45c0*/  MUFU.EX2 R60, R60 ;  /* 0x0000003c003c7308 */ /* 0x000e620000000800 */
[----:B------:R-:W-:Y:S01]  /*45d0*/  FMNMX.FTZ R73, R21, R74, !PT ;  /* 0x0000004a15497209 */ /* 0x000fe20007810000 */
[--C-:B------:R-:W-:Y:S01]  /*45e0*/  FFMA.FTZ R74, R70, UR30, -R79.reuse ;  /* 0x0000001e464a7c23 */ /* 0x100fe2000801084f */
[----:B------:R-:W-:-:S01]  /*45f0*/  FFMA.FTZ R3, R3, UR30, -R79 ;  /* 0x0000001e03037c23 */ /* 0x000fc2000801084f */
[----:B------:R-:W-:Y:S01]  /*4600*/  FFMA.FTZ R4, R4, UR30, -R79 ;  /* 0x0000001e04047c23 */ /* 0x000fe2000801084f */
[----:B------:R-:W-:-:S03]  /*4610*/  FMNMX.FTZ R72, R24, R73, !PT ;  /* 0x0000004918487209 */ /* 0x000fc60007810000 */
[----:B------:R2:W-:Y:S01]  /*4620*/  MUFU.EX2 R81, R74 ;  /* 0x0000004a00517308 */ /* 0x0005e20000000800 */
[----:B------:R-:W-:-:S04]  /*4630*/  FMNMX.FTZ R73, R25, R72, !PT ;  /* 0x0000004819497209 */ /* 0x000fc80007810000 */
[----:B------:R-:W-:-:S03]  /*4640*/  FMNMX.FTZ R72, R26, R73, !PT ;  /* 0x000000491a487209 */ /* 0x000fc60007810000 */
[----:B------:R-:W3:Y:S01]  /*4650*/  MUFU.EX2 R63, R63 ;  /* 0x0000003f003f7308 */ /* 0x000ee20000000800 */
[----:B------:R-:W-:Y:S01]  /*4660*/  FMNMX.FTZ R73, R27, R72, !PT ;  /* 0x000000481b497209 */ /* 0x000fe20007810000 */
[--C-:B------:R-:W-:Y:S01]  /*4670*/  FFMA.FTZ R72, R69, UR30, -R79.reuse ;  /* 0x0000001e45487c23 */ /* 0x100fe2000801084f */
[----:B--2---:R-:W-:-:S02]  /*4680*/  FFMA.FTZ R74, R64, UR30, -R79 ;  /* 0x0000001e404a7c23 */ /* 0x004fc4000801084f */
[----:B------:R-:W-:Y:S01]  /*4690*/  FMNMX.FTZ R70, R28, R73, !PT ;  /* 0x000000491c467209 */ /* 0x000fe20007810000 */
[----:B------:R-:W-:-:S02]  /*46a0*/  FFMA.FTZ R73, R68, UR30, -R79 ;  /* 0x0000001e44497c23 */ /* 0x000fc4000801084f */
[----:B------:R-:W2:Y:S01]  /*46b0*/  MUFU.EX2 R42, R76 ;  /* 0x0000004c002a7308 */ /* 0x000ea20000000800 */
[----:B------:R-:W-:-:S04]  /*46c0*/  FMNMX.FTZ R69, R29, R70, !PT ;  /* 0x000000461d457209 */ /* 0x000fc80007810000 */
[----:B------:R-:W-:-:S03]  /*46d0*/  FMNMX.FTZ R70, R30, R69, !PT ;  /* 0x000000451e467209 */ /* 0x000fc60007810000 */
[----:B------:R-:W4:Y:S01]  /*46e0*/  MUFU.EX2 R45, R45 ;  /* 0x0000002d002d7308 */ /* 0x000f220000000800 */
[----:B------:R-:W-:Y:S01]  /*46f0*/  FMNMX.FTZ R69, R31, R70, !PT ;  /* 0x000000461f457209 */ /* 0x000fe20007810000 */
[----:B------:R-:W-:-:S03]  /*4700*/  FFMA.FTZ R70, R66, UR30, -R79 ;  /* 0x0000001e42467c23 */ /* 0x000fc6000801084f */
[----:B------:R-:W-:-:S03]  /*4710*/  FMNMX.FTZ R68, R32, R69, !PT ;  /* 0x0000004520447209 */ /* 0x000fc60007810000 */
[----:B------:R-:W5:Y:S01]  /*4720*/  MUFU.EX2 R77, R77 ;  /* 0x0000004d004d7308 */ /* 0x000f620000000800 */
[----:B------:R-:W-:Y:S01]  /*4730*/  FMNMX.FTZ R69, R33, R68, !PT ;  /* 0x0000004421457209 */ /* 0x000fe20007810000 */
[----:B------:R-:W-:-:S03]  /*4740*/  FFMA.FTZ R68, R65, UR30, -R79 ;  /* 0x0000001e41447c23 */ /* 0x000fc6000801084f */
[----:B------:R-:W-:-:S03]  /*4750*/  FMNMX.FTZ R66, R34, R69, !PT ;  /* 0x0000004522427209 */ /* 0x000fc60007810000 */
[----:B------:R-:W5:Y:S01]  /*4760*/  MUFU.EX2 R78, R78 ;  /* 0x0000004e004e7308 */ /* 0x000f620000000800 */
[----:B------:R-:W-:-:S04]  /*4770*/  FMNMX.FTZ R65, R35, R66, !PT ;  /* 0x0000004223417209 */ /* 0x000fc80007810000 */
[----:B------:R-:W-:-:S03]  /*4780*/  FMNMX.FTZ R66, R36, R65, !PT ;  /* 0x0000004124427209 */ /* 0x000fc60007810000 */
[----:B------:R-:W-:Y:S01]  /*4790*/  MUFU.EX2 R69, R68 ;  /* 0x0000004400457308 */ /* 0x000fe20000000800 */
[----:B------:R-:W-:-:S04]  /*47a0*/  FMNMX.FTZ R65, R37, R66, !PT ;  /* 0x0000004225417209 */ /* 0x000fc80007810000 */
[----:B------:R-:W-:-:S03]  /*47b0*/  FMNMX.FTZ R64, R38, R65, !PT ;  /* 0x0000004126407209 */ /* 0x000fc60007810000 */
[----:B------:R-:W5:Y:S01]  /*47c0*/  MUFU.EX2 R44, R44 ;  /* 0x0000002c002c7308 */ /* 0x000f620000000800 */
[----:B------:R-:W-:-:S04]  /*47d0*/  FMNMX.FTZ R64, R41, R64, !PT ;  /* 0x0000004029407209 */ /* 0x000fc80007810000 */
[----:B------:R-:W-:Y:S01]  /*47e0*/  FMNMX.FTZ R65, R39, R64, !PT ;  /* 0x0000004027417209 */ /* 0x000fe20007810000 */
[----:B------:R-:W-:-:S02]  /*47f0*/  FFMA.FTZ R64, R59, UR30, -R79 ;  /* 0x0000001e3b407c23 */ /* 0x000fc4000801084f */
[----:B------:R-:W-:Y:S01]  /*4800*/  MUFU.EX2 R72, R72 ;  /* 0x0000004800487308 */ /* 0x000fe20000000800 */
[----:B------:R-:W-:-:S04]  /*4810*/  FMNMX.FTZ R65, R40, R65, !PT ;  /* 0x0000004128417209 */ /* 0x000fc80007810000 */
[----:B------:R-:W-:-:S03]  /*4820*/  FMNMX.FTZ R65, R46, R65, !PT ;  /* 0x000000412e417209 */ /* 0x000fc60007810000 */
[----:B------:R-:W-:Y:S01]  /*4830*/  MUFU.EX2 R73, R73 ;  /* 0x0000004900497308 */ /* 0x000fe20000000800 */
[----:B------:R-:W-:Y:S01]  /*4840*/  FMNMX.FTZ R62, R48, R65, !PT ;  /* 0x00000041303e7209 */ /* 0x000fe20007810000 */
[----:B------:R-:W-:-:S03]  /*4850*/  FFMA.FTZ R65, R58, UR30, -R79 ;  /* 0x0000001e3a417c23 */ /* 0x000fc6000801084f */
[----:B------:R-:W-:-:S03]  /*4860*/  FMNMX.FTZ R62, R47, R62, !PT ;  /* 0x0000003e2f3e7209 */ /* 0x000fc60007810000 */
[----:B------:R-:W-:Y:S01]  /*4870*/  MUFU.EX2 R70, R70 ;  /* 0x0000004600467308 */ /* 0x000fe20000000800 */
[----:B------:R-:W-:-:S04]  /*4880*/  FMNMX.FTZ R59, R49, R62, !PT ;  /* 0x0000003e313b7209 */ /* 0x000fc80007810000 */
[----:B------:R-:W-:-:S03]  /*4890*/  FMNMX.FTZ R59, R50, R59, !PT ;  /* 0x0000003b323b7209 */ /* 0x000fc60007810000 */
[----:B------:R0:W-:Y:S02]  /*48a0*/  MUFU.EX2 R62, R57 ;  /* 0x00000039003e7308 */ /* 0x0001e40000000800 */
[----:B------:R-:W1:Y:S06]  /*48b0*/  SHFL.BFLY PT, R58, R59, 0x2, 0x1f ;  /* 0x0c401f003b3a7f89 */ /* 0x000e6c00000e0000 */
[----:B------:R-:W-:Y:S01]  /*48c0*/  MUFU.EX2 R74, R74 ;  /* 0x0000004a004a7308 */ /* 0x000fe20000000800 */
[----:B0-----:R-:W-:-:S07]  /*48d0*/  FFMA.FTZ R57, R51, UR30, -R79 ;  /* 0x0000001e33397c23 */ /* 0x001fce000801084f */
[----:B------:R-:W-:Y:S08]  /*48e0*/  MUFU.EX2 R65, R65 ;  /* 0x0000004100417308 */ /* 0x000ff00000000800 */
[----:B------:R-:W-:Y:S01]  /*48f0*/  MUFU.EX2 R61, R61 ;  /* 0x0000003d003d7308 */ /* 0x000fe20000000800 */
[----:B-1----:R-:W-:Y:S01]  /*4900*/  FMNMX.FTZ R58, R59, R58, !PT ;  /* 0x0000003a3b3a7209 */ /* 0x002fe20007810000 */
[--C-:B------:R-:W-:Y:S01]  /*4910*/  FFMA.FTZ R59, R9, UR30, -R79.reuse ;  /* 0x0000001e093b7c23 */ /* 0x100fe2000801084f */
[----:B------:R-:W-:-:S01]  /*4920*/  FFMA.FTZ R9, R8, UR30, -R79 ;  /* 0x0000001e08097c23 */ /* 0x000fc2000801084f */
[--C-:B------:R-:W-:Y:S01]  /*4930*/  FFMA.FTZ R8, R7, UR30, -R79.reuse ;  /* 0x0000001e07087c23 */ /* 0x100fe2000801084f */
[----:B------:R-:W-:-:S01]  /*4940*/  FFMA.FTZ R7, R6, UR30, -R79 ;  /* 0x0000001e06077c23 */ /* 0x000fc2000801084f */
[----:B------:R-:W0:Y:S02]  /*4950*/  SHFL.BFLY PT, R51, R58, 0x1, 0x1f ;  /* 0x0c201f003a337f89 */ /* 0x000e2400000e0000 */
[----:B------:R1:W-:Y:S08]  /*4960*/  MUFU.EX2 R66, R59 ;  /* 0x0000003b00427308 */ /* 0x0003f00000000800 */
[----:B------:R-:W-:Y:S01]  /*4970*/  MUFU.EX2 R64, R64 ;  /* 0x0000004000407308 */ /* 0x000fe20000000800 */
[----:B-1----:R-:W-:-:S07]  /*4980*/  FADD.FTZ R59, R2, R43 ;  /* 0x0000002b023b7221 */ /* 0x002fce0000010000 */
[----:B------:R-:W-:Y:S01]  /*4990*/  MUFU.EX2 R54, R54 ;  /* 0x0000003600367308 */ /* 0x000fe20000000800 */
[----:B0-----:R-:W-:Y:S01]  /*49a0*/  FMNMX.FTZ R6, R58, R51, !PT ;  /* 0x000000333a067209 */ /* 0x001fe20007810000 */
[----:B------:R-:W-:Y:S02]  /*49b0*/  IMAD.U32 R51, RZ, RZ, UR30 ;  /* 0x0000001eff337e24 */ /* 0x000fe4000f8e00ff */
[----:B------:R-:W-:-:S04]  /*49c0*/  FADD.FTZ R58, R60, R59 ;  /* 0x0000003b3c3a7221 */ /* 0x000fc80000010000 */
[----:B------:R-:W-:Y:S01]  /*49d0*/  MUFU.EX2 R53, R53 ;  /* 0x0000003500357308 */ /* 0x000fe20000000800 */
[C---:B------:R-:W-:Y:S01]  /*49e0*/  FSETP.NEU.FTZ.AND P2, PT, R6.reuse, -INF , PT ;  /* 0xff8000000600780b */ /* 0x040fe20003f5d000 */
[----:B------:R-:W-:Y:S01]  /*49f0*/  FFMA.FTZ R51, R6, R51, -8 ;  /* 0xc100000006337423 */ /* 0x000fe20000010033 */
[----:B---3--:R-:W-:-:S04]  /*4a00*/  FADD.FTZ R59, R63, R58 ;  /* 0x0000003a3f3b7221 */ /* 0x008fc80000010000 */
[----:B------:R-:W-:Y:S01]  /*4a10*/  FSEL R51, R51, RZ, P2 ;  /* 0x000000ff33337208 */ /* 0x000fe20001000000 */
[----:B--2---:R-:W-:-:S01]  /*4a20*/  FADD.FTZ R58, R42, R59 ;  /* 0x0000003b2a3a7221 */ /* 0x004fc20000010000 */
[----:B------:R-:W-:Y:S01]  /*4a30*/  MUFU.EX2 R56, R56 ;  /* 0x0000003800387308 */ /* 0x000fe20000000800 */
[----:B------:R-:W-:Y:S02]  /*4a40*/  PLOP3.LUT P2, PT, PT, PT, UP1, 0x40, 0x0 ;  /* 0x000000000000781c */ /* 0x000fe40003f4e818 */
        /* <DEDUP_REMOVED lines=8> */
[----:B----4-:R-:W-:Y:S01]  /*4ad0*/  FADD.FTZ R68, R45, R58 ;  /* 0x0000003a2d447221 */ /* 0x010fe20000010000 */
[----:B------:R-:W-:-:S01]  /*4ae0*/  FFMA.FTZ R20, R20, UR30, -R51 ;  /* 0x0000001e14147c23 */ /* 0x000fc20008010833 */
[--C-:B------:R-:W-:Y:S01]  /*4af0*/  FFMA.FTZ R21, R21, UR30, -R51.reuse ;  /* 0x0000001e15157c23 */ /* 0x100fe20008010833 */
[----:B------:R-:W-:-:S01]  /*4b00*/  FFMA.FTZ R24, R24, UR30, -R51 ;  /* 0x0000001e18187c23 */ /* 0x000fc20008010833 */
[----:B-----5:R-:W-:Y:S01]  /*4b10*/  FADD.FTZ R67, R77, R68 ;  /* 0x000000444d437221 */ /* 0x020fe20000010000 */
[----:B------:R-:W-:Y:S01]  /*4b20*/  F2FP.SATFINITE.E4M3.F32.PACK_AB_MERGE_C R68, R63, R60, RZ ;  /* 0x0000003c3f44723e */ /* 0x000fe200048070ff */
[----:B------:R-:W0:Y:S01]  /*4b30*/  MUFU.EX2 R10, R10 ;  /* 0x0000000a000a7308 */ /* 0x000e220000000800 */
[----:B------:R-:W-:-:S01]  /*4b40*/  FFMA.FTZ R25, R25, UR30, -R51 ;  /* 0x0000001e19197c23 */ /* 0x000fc20008010833 */
[----:B------:R-:W-:Y:S01]  /*4b50*/  FADD.FTZ R67, R78, R67 ;  /* 0x000000434e437221 */ /* 0x000fe20000010000 */
[----:B------:R-:W-:Y:S01]  /*4b60*/  F2FP.SATFINITE.E4M3.F32.PACK_AB_MERGE_C R196, R43, R2, R68 ;  /* 0x000000022bc4723e */ /* 0x000fe20004807044 */
[--C-:B------:R-:W-:Y:S01]  /*4b70*/  FFMA.FTZ R26, R26, UR30, -R51.reuse ;  /* 0x0000001e1a1a7c23 */ /* 0x100fe20008010833 */
[----:B------:R-:W-:-:S01]  /*4b80*/  FFMA.FTZ R27, R27, UR30, -R51 ;  /* 0x0000001e1b1b7c23 */ /* 0x000fc20008010833 */
[----:B------:R-:W-:Y:S01]  /*4b90*/  FADD.FTZ R60, R44, R67 ;  /* 0x000000432c3c7221 */ /* 0x000fe20000010000 */
[----:B------:R-:W-:-:S01]  /*4ba0*/  FFMA.FTZ R28, R28, UR30, -R51 ;  /* 0x0000001e1c1c7c23 */ /* 0x000fc20008010833 */
[----:B------:R-:W1:Y:S01]  /*4bb0*/  MUFU.EX2 R11, R11 ;  /* 0x0000000b000b7308 */ /* 0x000e620000000800 */
[----:B------:R-:W-:Y:S01]  /*4bc0*/  F2FP.SATFINITE.E4M3.F32.PACK_AB_MERGE_C R77, R78, R77, RZ ;  /* 0x0000004d4e4d723e */ /* 0x000fe200048070ff */
[----:B------:R-:W-:Y:S01]  /*4bd0*/  FADD.FTZ R63, R81, R60 ;  /* 0x0000003c513f7221 */ /* 0x000fe20000010000 */
[----:B------:R-:W-:-:S01]  /*4be0*/  FFMA.FTZ R29, R29, UR30, -R51 ;  /* 0x0000001e1d1d7c23 */ /* 0x000fc20008010833 */
[----:B------:R-:W-:Y:S01]  /*4bf0*/  FFMA.FTZ R30, R30, UR30, -R51 ;  /* 0x0000001e1e1e7c23 */ /* 0x000fe20008010833 */
[----:B------:R-:W-:Y:S01]  /*4c00*/  F2FP.SATFINITE.E4M3.F32.PACK_AB_MERGE_C R198, R45, R42, R77 ;  /* 0x0000002a2dc6723e */ /* 0x000fe2000480704d */
        /* <DEDUP_REMOVED lines=21> */
[----:B------:R-:W-:-:S05]  /*4d60*/  FFMA.FTZ R50, R50, UR30, -R51 ;  /* 0x0000001e32327c23 */ /* 0x000fca0008010833 */
[----:B------:R-:W2:Y:S01]  /*4d70*/  MUFU.EX2 R15, R15 ;  /* 0x0000000f000f7308 */ /* 0x000ea20000000800 */
[----:B0-----:R-:W-:-:S01]  /*4d80*/  FADD.FTZ R59, R13, R58 ;  /* 0x0000003a0d3b7221 */ /* 0x001fc20000010000 */
[----:B------:R-:W-:Y:S01]  /*4d90*/  FADD.FTZ R58, R72, R63 ;  /* 0x0000003f483a7221 */ /* 0x000fe20000010000 */
[----:B------:R-:W-:-:S03]  /*4da0*/  F2FP.SATFINITE.E4M3.F32.PACK_AB_MERGE_C R72, R73, R72, RZ ;  /* 0x000000484948723e */ /* 0x000fc600048070ff */
[----:B------:R-:W-:Y:S01]  /*4db0*/  FADD.FTZ R73, R73, R58 ;  /* 0x0000003a49497221 */ /* 0x000fe20000010000 */
[----:B------:R-:W-:Y:S01]  /*4dc0*/  F2FP.SATFINITE.E4M3.F32.PACK_AB_MERGE_C R192, R81, R44, R72 ;  /* 0x0000002c51c0723e */ /* 0x000fe20004807048 */
[----:B------:R-:W0:Y:S01]  /*4dd0*/  MUFU.EX2 R20, R20 ;  /* 0x0000001400147308 */ /* 0x000e220000000800 */
[----:B-1----:R-:W-:-:S01]  /*4de0*/  FADD.FTZ R2, R14, R59 ;  /* 0x0000003b0e027221 */ /* 0x002fc20000010000 */
[----:B------:R-:W-:-:S04]  /*4df0*/  FADD.FTZ R42, R70, R73 ;  /* 0x00000049462a7221 */ /* 0x000fc80000010000 */
[----:B------:R-:W-:Y:S01]  /*4e00*/  FADD.FTZ R45, R69, R42 ;  /* 0x0000002a452d7221 */ /* 0x000fe20000010000 */
[----:B------:R-:W-:Y:S01]  /*4e10*/  F2FP.SATFINITE.E4M3.F32.PACK_AB_MERGE_C R42, R71, R74, RZ ;  /* 0x0000004a472a723e */ /* 0x000fe200048070ff */
[----:B------:R-:W1:Y:S01]  /*4e20*/  MUFU.EX2 R21, R21 ;  /* 0x0000001500157308 */ /* 0x000e620000000800 */
[----:B--2---:R-:W-:-:S01]  /*4e30*/  FADD.FTZ R43, R15, R2 ;  /* 0x000000020f2b7221 */ /* 0x004fc20000010000 */
[----:B------:R-:W-:Y:S01]  /*4e40*/  FADD.FTZ R74, R74, R45 ;  /* 0x0000002d4a4a7221 */ /* 0x000fe20000010000 */
[----:B------:R-:W-:Y:S02]  /*4e50*/  F2FP.SATFINITE.E4M3.F32.PACK_AB_MERGE_C R194, R69, R70, R42 ;  /* 0x0000004645c2723e */ /* 0x000fe4000480702a */
[----:B------:R-:W-:Y:S01]  /*4e60*/  F2FP.SATFINITE.E4M3.F32.PACK_AB_MERGE_C R42, R62, R65, RZ ;  /* 0x000000413e2a723e */ /* 0x000fe200048070ff */
[----:B------:R-:W-:-:S02]  /*4e70*/  FADD.FTZ R74, R71, R74 ;  /* 0x0000004a474a7221 */ /* 0x000fc40000010000 */
[----:B------:R-:W2:Y:S01]  /*4e80*/  MUFU.EX2 R24, R24 ;  /* 0x0000001800187308 */ /* 0x000ea20000000800 */
[----:B0-----:R-:W-:-:S01]  /*4e90*/  FADD.FTZ R2, R20, R43 ;  /* 0x0000002b14027221 */ /* 0x001fc20000010000 */
[----:B------:R-:W-:Y:S01]  /*4ea0*/  F2FP.SATFINITE.E4M3.F32.PACK_AB_MERGE_C R188, R64, R61, R42 ;  /* 0x0000003d40bc723e */ /* 0x000fe2000480702a */
[----:B------:R-:W-:-:S01]  /*4eb0*/  FADD.FTZ R45, R61, R74 ;  /* 0x0000004a3d2d7221 */ /* 0x000fc20000010000 */
[----:B------:R-:W-:-:S03]  /*4ec0*/  F2FP.SATFINITE.E4M3.F32.PACK_AB_MERGE_C R20, R20, R15, RZ ;  /* 0x0000000f1414723e */ /* 0x000fc600048070ff */
[----:B------:R-:W-:Y:S01]  /*4ed0*/  FADD.FTZ R64, R64, R45 ;  /* 0x0000002d40407221 */ /* 0x000fe20000010000 */
[----:B------:R-:W0:Y:S01]  /*4ee0*/  MUFU.EX2 R25, R25 ;  /* 0x0000001900197308 */ /* 0x000e220000000800 */
[----:B-1----:R-:W-:-:S01]  /*4ef0*/  FADD.FTZ R43, R21, R2 ;  /* 0x00000002152b7221 */ /* 0x002fc20000010000 */
[----:B------:R-:W-:Y:S01]  /*4f00*/  F2FP.SATFINITE.E4M3.F32.PACK_AB_MERGE_C R199, R14, R13, R20 ;  /* 0x0000000d0ec7723e */ /* 0x000fe20004807014 */
[----:B------:R-:W-:-:S04]  /*4f10*/  FADD.FTZ R65, R65, R64 ;  /* 0x0000004041417221 */ /* 0x000fc80000010000 */
[----:B------:R-:W-:Y:S01]  /*4f20*/  FADD.FTZ R65, R62, R65 ;  /* 0x000000413e417221 */ /* 0x000fe20000010000 */
[----:B------:R-:W1:Y:S01]  /*4f30*/  MUFU.EX2 R26, R26 ;  /* 0x0000001a001a7308 */ /* 0x000e620000000800 */
[----:B--2---:R-:W-:-:S07]  /*4f40*/  FADD.FTZ R2, R24, R43 ;  /* 0x0000002b18027221 */ /* 0x004fce0000010000 */
[----:B------:R-:W2:Y:S01]  /*4f50*/  MUFU.EX2 R27, R27 ;  /* 0x0000001b001b7308 */ /* 0x000ea20000000800 */
[----:B0-----:R-:W-:-:S07]  /*4f60*/  FADD.FTZ R43, R25, R2 ;  /* 0x00000002192b7221 */ /* 0x001fce0000010000 */
[----:B------:R-:W0:Y:S01]  /*4f70*/  MUFU.EX2 R28, R28 ;  /* 0x0000001c001c7308 */ /* 0x000e220000000800 */
[----:B-1----:R-:W-:-:S01]  /*4f80*/  FADD.FTZ R2, R26, R43 ;  /* 0x0000002b1a027221 */ /* 0x002fc20000010000 */
[----:B------:R-:W-:-:S04]  /*4f90*/  F2FP.SATFINITE.E4M3.F32.PACK_AB_MERGE_C R25, R26, R25, RZ ;  /* 0x000000191a19723e */ /* 0x000fc800048070ff */
[----:B------:R-:W-:Y:S02]  /*4fa0*/  F2FP.SATFINITE.E4M3.F32.PACK_AB_MERGE_C R193, R24, R21, R25 ;  /* 0x0000001518c1723e */ /* 0x000fe40004807019 */
[----:B------:R-:W1:Y:S01]  /*4fb0*/  MUFU.EX2 R29, R29 ;  /* 0x0000001d001d7308 */ /* 0x000e620000000800 */
[----:B--2---:R-:W-:-:S07]  /*4fc0*/  FADD.FTZ R43, R27, R2 ;  /* 0x000000021b2b7221 */ /* 0x004fce0000010000 */
[----:B------:R-:W2:Y:S01]  /*4fd0*/  MUFU.EX2 R30, R30 ;  /* 0x0000001e001e7308 */ /* 0x000ea20000000800 */
[----:B0-----:R-:W-:-:S07]  /*4fe0*/  FADD.FTZ R42, R28, R43 ;  /* 0x0000002b1c2a7221 */ /* 0x001fce0000010000 */
[----:B------:R-:W-:Y:S01]  /*4ff0*/  MUFU.EX2 R31, R31 ;  /* 0x0000001f001f7308 */ /* 0x000fe20000000800 */
[----:B-1----:R-:W-:-:S07]  /*5000*/  FADD.FTZ R43, R29, R42 ;  /* 0x0000002a1d2b7221 */ /* 0x002fce0000010000 */
[----:B------:R-:W0:Y:S01]  /*5010*/  MUFU.EX2 R55, R55 ;  /* 0x0000003700377308 */ /* 0x000e220000000800 */
[----:B--2---:R-:W-:-:S01]  /*5020*/  FADD.FTZ R42, R30, R43 ;  /* 0x0000002b1e2a7221 */ /* 0x004fc20000010000 */
[----:B------:R-:W-:Y:S02]  /*5030*/  F2FP.SATFINITE.E4M3.F32.PACK_AB_MERGE_C R43, R12, R11, RZ ;  /* 0x0000000b0c2b723e */ /* 0x000fe400048070ff */
[----:B------:R-:W-:Y:S02]  /*5040*/  F2FP.SATFINITE.E4M3.F32.PACK_AB_MERGE_C R12, R53, R54, RZ ;  /* 0x00000036350c723e */ /* 0x000fe400048070ff */
[----:B------:R-:W-:Y:S02]  /*5050*/  F2FP.SATFINITE.E4M3.F32.PACK_AB_MERGE_C R197, R10, R75, R43 ;  /* 0x0000004b0ac5723e */ /* 0x000fe4000480702b */
[----:B------:R-:W1:Y:S01]  /*5060*/  MUFU.EX2 R32, R32 ;  /* 0x0000002000207308 */ /* 0x000e620000000800 */
[----:B------:R-:W-:-:S04]  /*5070*/  F2FP.SATFINITE.E4M3.F32.PACK_AB_MERGE_C R29, R30, R29, RZ ;  /* 0x0000001d1e1d723e */ /* 0x000fc800048070ff */
[----:B------:R-:W-:-:S03]  /*5080*/  F2FP.SATFINITE.E4M3.F32.PACK_AB_MERGE_C R195, R28, R27, R29 ;  /* 0x0000001b1cc3723e */ /* 0x000fc6000480701d */
[----:B------:R-:W2:Y:S01]  /*5090*/  MUFU.EX2 R33, R33 ;  /* 0x0000002100217308 */ /* 0x000ea20000000800 */
[----:B0-----:R-:W-:Y:S01]  /*50a0*/  F2FP.SATFINITE.E4M3.F32.PACK_AB_MERGE_C R190, R55, R56, R12 ;  /* 0x0000003837be723e */ /* 0x001fe2000480700c */
[----:B------:R-:W-:-:S04]  /*50b0*/  FADD.FTZ R56, R56, R65 ;  /* 0x0000004138387221 */ /* 0x000fc80000010000 */
[----:B------:R-:W-:Y:S02]  /*50c0*/  FADD.FTZ R55, R55, R56 ;  /* 0x0000003837377221 */ /* 0x000fe40000010000 */
[----:B------:R-:W0:Y:S02]  /*50d0*/  MUFU.EX2 R34, R34 ;  /* 0x0000002200227308 */ /* 0x000e240000000800 */
[----:B------:R-:W-:-:S04]  /*50e0*/  FADD.FTZ R54, R54, R55 ;  /* 0x0000003736367221 */ /* 0x000fc80000010000 */
[----:B------:R-:W-:Y:S02]  /*50f0*/  FADD.FTZ R53, R53, R54 ;  /* 0x0000003635357221 */ /* 0x000fe40000010000 */
[----:B------:R-:W3:Y:S08]  /*5100*/  MUFU.EX2 R35, R35 ;  /* 0x0000002300237308 */ /* 0x000ef00000000800 */
[----:B------:R4:W-:Y:S08]  /*5110*/  MUFU.EX2 R2, R39 ;  /* 0x0000002700027308 */ /* 0x0009f00000000800 */
[----:B------:R-:W5:Y:S01]  /*5120*/  MUFU.EX2 R9, R9 ;  /* 0x0000000900097308 */ /* 0x000f620000000800 */
[----:B----4-:R-:W-:-:S04]  /*5130*/  FADD.FTZ R39, R31, R42 ;  /* 0x0000002a1f277221 */ /* 0x010fc80000010000 */
[----:B-1----:R-:W-:-:S03]  /*5140*/  FADD.FTZ R12, R32, R39 ;  /* 0x00000027200c7221 */ /* 0x002fc60000010000 */
[----:B------:R-:W1:Y:S01]  /*5150*/  MUFU.EX2 R36, R36 ;  /* 0x0000002400247308 */ /* 0x000e620000000800 */
[----:B--2---:R-:W-:-:S01]  /*5160*/  FADD.FTZ R15, R33, R12 ;  /* 0x0000000c210f7221 */ /* 0x004fc20000010000 */
[----:B0-----:R-:W-:-:S03]  /*5170*/  F2FP.SATFINITE.E4M3.F32.PACK_AB_MERGE_C R33, R34, R33, RZ ;  /* 0x000000212221723e */ /* 0x001fc600048070ff */
[----:B------:R-:W-:Y:S01]  /*5180*/  FADD.FTZ R12, R34, R15 ;  /* 0x0000000f220c7221 */ /* 0x000fe20000010000 */
[----:B------:R-:W-:Y:S02]  /*5190*/  F2FP.SATFINITE.E4M3.F32.PACK_AB_MERGE_C R189, R32, R31, R33 ;  /* 0x0000001f20bd723e */ /* 0x000fe40004807021 */
[----:B------:R-:W-:Y:S01]  /*51a0*/  MUFU.EX2 R52, R52 ;  /* 0x0000003400347308 */ /* 0x000fe20000000800 */
[----:B---3--:R-:W-:-:S01]  /*51b0*/  FADD.FTZ R15, R35, R12 ;  /* 0x0000000c230f7221 */ /* 0x008fc20000010000 */
[----:B-----5:R-:W-:-:S06]  /*51c0*/  F2FP.SATFINITE.E4M3.F32.PACK_AB_MERGE_C R26, R9, R66, RZ ;  /* 0x00000042091a723e */ /* 0x020fcc00048070ff */
[----:B------:R-:W0:Y:S01]  /*51d0*/  MUFU.EX2 R57, R57 ;  /* 0x0000003900397308 */ /* 0x000e220000000800 */
[----:B-1----:R-:W-:-:S07]  /*51e0*/  FADD.FTZ R12, R36, R15 ;  /* 0x0000000f240c7221 */ /* 0x002fce0000010000 */
[----:B------:R-:W1:Y:S08]  /*51f0*/  MUFU.EX2 R37, R37 ;  /* 0x0000002500257308 */ /* 0x000e700000000800 */
[----:B------:R-:W2:Y:S01]  /*5200*/  MUFU.EX2 R38, R38 ;  /* 0x0000002600267308 */ /* 0x000ea20000000800 */
[----:B0-----:R-:W-:Y:S01]  /*5210*/  F2FP.SATFINITE.E4M3.F32.PACK_AB_MERGE_C R184, R57, R52, R26 ;  /* 0x0000003439b8723e */ /* 0x001fe2000480701a */
[----:B------:R-:W-:-:S04]  /*5220*/  FADD.FTZ R52, R52, R53 ;  /* 0x0000003534347221 */ /* 0x000fc80000010000 */
[----:B------:R-:W-:Y:S02]  /*5230*/  FADD.FTZ R57, R57, R52 ;  /* 0x0000003439397221 */ /* 0x000fe40000010000 */
[----:B------:R-:W0:Y:S01]  /*5240*/  MUFU.EX2 R41, R41 ;  /* 0x0000002900297308 */ /* 0x000e220000000800 */
[----:B-1----:R-:W-:-:S01]  /*5250*/  FADD.FTZ R13, R37, R12 ;  /* 0x0000000c250d7221 */ /* 0x002fc20000010000 */
[----:B------:R-:W-:-:S04]  /*5260*/  FADD.FTZ R66, R66, R57 ;  /* 0x0000003942427221 */ /* 0x000fc80000010000 */
[----:B------:R-:W-:Y:S02]  /*5270*/  FADD.FTZ R9, R9, R66 ;  /* 0x0000004209097221 */ /* 0x000fe40000010000 */
[----:B------:R-:W-:Y:S01]  /*5280*/  MUFU.EX2 R3, R3 ;  /* 0x0000000300037308 */ /* 0x000fe20000000800 */
[C---:B--2---:R-:W-:Y:S01]  /*5290*/  F2FP.SATFINITE.E4M3.F32.PACK_AB_MERGE_C R37, R38.reuse, R37, RZ ;  /* 0x000000252625723e */ /* 0x044fe200048070ff */
[----:B------:R-:W-:-:S03]  /*52a0*/  FADD.FTZ R38, R38, R13 ;  /* 0x0000000d26267221 */ /* 0x000fc60000010000 */
[----:B------:R-:W-:-:S03]  /*52b0*/  F2FP.SATFINITE.E4M3.F32.PACK_AB_MERGE_C R191, R36, R35, R37 ;  /* 0x0000002324bf723e */ /* 0x000fc60004807025 */
[----:B------:R-:W1:Y:S01]  /*52c0*/  MUFU.EX2 R4, R4 ;  /* 0x0000000400047308 */ /* 0x000e620000000800 */
[----:B0-----:R-:W-:-:S04]  /*52d0*/  FADD.FTZ R13, R41, R38 ;  /* 0x00000026290d7221 */ /* 0x001fc80000010000 */
[----:B------:R-:W-:-:S03]  /*52e0*/  FADD.FTZ R13, R2, R13 ;  /* 0x0000000d020d7221 */ /* 0x000fc60000010000 */
[----:B------:R-:W-:Y:S08]  /*52f0*/  MUFU.EX2 R8, R8 ;  /* 0x0000000800087308 */ /* 0x000ff00000000800 */
[----:B------:R-:W0:Y:S01]  /*5300*/  MUFU.EX2 R7, R7 ;  /* 0x0000000700077308 */ /* 0x000e220000000800 */
[----:B-1----:R-:W-:-:S07]  /*5310*/  F2FP.SATFINITE.E4M3.F32.PACK_AB_MERGE_C R10, R4, R3, RZ ;  /* 0x00000003040a723e */ /* 0x002fce00048070ff */
        /* <DEDUP_REMOVED lines=9> */
[----:B------:R-:W1:Y:S01]  /*53b0*/  MUFU.EX2 R47, R47 ;  /* 0x0000002f002f7308 */ /* 0x000e620000000800 */
[C---:B--2---:R-:W-:Y:S01]  /*53c0*/  F2FP.SATFINITE.E4M3.F32.PACK_AB_MERGE_C R40, R11.reuse, R40, RZ ;  /* 0x000000280b28723e */ /* 0x044fe200048070ff */
[----:B------:R-:W-:-:S03]  /*53d0*/  FADD.FTZ R11, R11, R8 ;  /* 0x000000080b0b7221 */ /* 0x000fc60000010000 */
[----:B------:R-:W-:-:S03]  /*53e0*/  F2FP.SATFINITE.E4M3.F32.PACK_AB_MERGE_C R185, R2, R41, R40 ;  /* 0x0000002902b9723e */ /* 0x000fc60004807028 */
[----:B------:R-:W-:Y:S01]  /*53f0*/  MUFU.EX2 R49, R49 ;  /* 0x0000003100317308 */ /* 0x000fe20000000800 */
[----:B0-----:R-:W-:-:S07]  /*5400*/  FADD.FTZ R2, R48, R11 ;  /* 0x0000000b30027221 */ /* 0x001fce0000010000 */
[----:B------:R-:W0:Y:S01]  /*5410*/  MUFU.EX2 R50, R50 ;  /* 0x0000003200327308 */ /* 0x000e220000000800 */
[----:B-1----:R-:W-:-:S01]  /*5420*/  FADD.FTZ R2, R47, R2 ;  /* 0x000000022f027221 */ /* 0x002fc20000010000 */
[----:B0-----:R-:W-:-:S03]  /*5430*/  F2FP.SATFINITE.E4M3.F32.PACK_AB_MERGE_C R7, R50, R49, RZ ;  /* 0x000000313207723e */ /* 0x001fc600048070ff */
[----:B------:R-:W-:Y:S01]  /*5440*/  FADD.FTZ R49, R49, R2 ;  /* 0x0000000231317221 */ /* 0x000fe20000010000 */
[----:B------:R-:W-:Y:S01]  /*5450*/  VIADD R2, R88, 0xfffffffe ;  /* 0xfffffffe58027836 */ /* 0x000fe20000000000 */
[----:B------:R-:W-:Y:S02]  /*5460*/  F2FP.SATFINITE.E4M3.F32.PACK_AB_MERGE_C R187, R47, R48, R7 ;  /* 0x000000302fbb723e */ /* 0x000fe40004807007 */
[----:B------:R-:W-:-:S01]  /*5470*/  FADD.FTZ R3, R50, R49 ;  /* 0x0000003132037221 */ /* 0x000fc20000010000 */
        /* <DEDUP_REMOVED lines=11> */
.L_x_3892:
[----:B------:R-:W-:-:S11]  /*5530*/  UISETP.NE.AND UP2, UPT, UR7, 0x1, UPT ;  /* 0x000000010700788c */ /* 0x000fd6000bf45270 */
[----:B------:R-:W-:Y:S02]  /*5540*/  @UP2 ULDC.64 UR18, c[0x0][0x9e8] ;  /* 0x00027a0000122ab9 */ /* 0x000fe40000000a00 */
[----:B------:R-:W-:-:S04]  /*5550*/  UIMAD.WIDE.U32 UR10, UR14, UR18, URZ ;  /* 0x000000120e0a72a5 */ /* 0x000fc8000f8e003f */
[----:B------:R-:W-:-:S12]  /*5560*/  @UP2 USHF.R.U32.HI UR14, URZ, UR19, UR11 ;  /* 0x000000133f0e2299 */ /* 0x000fd8000801160b */
.L_x_3893:
[----:B------:R-:W-:-:S04]  /*5570*/  UIMAD UR7, UR14, UR7, UR7 ;  /* 0x000000070e0772a4 */ /* 0x000fc8000f8e0207 */
[----:B------:R-:W-:-:S04]  /*5580*/  UISETP.LT.AND UP2, UPT, UR6, UR7, UPT ;  /* 0x000000070600728c */ /* 0x000fc8000bf41270 */
[----:B------:R-:W-:-:S12]  /*5590*/  USEL UR6, UR6, UR7, UP2 ;  /* 0x0000000706067287 */ /* 0x000fd80009000000 */
.L_x_3891:
        /* <DEDUP_REMOVED lines=59> */
.L_x_3912:
        /* <DEDUP_REMOVED lines=9> */
.L_x_3896:
[----:B------:R-:W-:Y:S01]  /*59e0*/  ULEA UR6, UR34, UR36, 0x3 ;  /* 0x0000002422067291 */ /* 0x000fe2000f8e183f */
[----:B------:R-:W-:-:S05]  /*59f0*/  IMAD.U32 R7, RZ, RZ, UR33 ;  /* 0x00000021ff077e24 */ /* 0x000fca000f8e00ff */
[----:B------:R-:W-:-:S04]  /*5a00*/  SHF.L.U32 R7, R7, 0x1f, RZ ;  /* 0x0000001f07077819 */ /* 0x000fc800000006ff */
[----:B------:R0:W1:Y:S01]  /*5a10*/  SYNCS.PHASECHK.TRANS64.TRYWAIT P2, [UR6+0x2a830], R7 ;  /* 0x02a83007ff0075a7 */ /* 0x0000620008040146 */
[----:B------:R-:W-:Y:S05]  /*5a20*/  @!P0 BRA `(.L_x_3897) ;  /* 0x0000000000048947 */ /* 0x000fea0003800000 */
[----:B------:R-:W-:Y:S01]  /*5a30*/  BPT.TRAP 0x1 ;  /* 0x000000040000795c */ /* 0x000fe20000300000 */
.L_x_3897:
[----:B-1----:R-:W-:Y:S05]  /*5a40*/  @P2 BRA `(.L_x_3895) ;  /* 0x0000000000082947 */ /* 0x002fea0003800000 */
[----:B------:R-:W1:Y:S02]  /*5a50*/  SYNCS.PHASECHK.TRANS64.TRYWAIT P2, [UR6+0x2a830], R7 ;  /* 0x02a83007ff0075a7 */ /* 0x000e640008040146 */
[----:B-1----:R-:W-:Y:S05]  /*5a60*/  @!P2 BRA `(.L_x_3898) ;  /* 0x000001200090a947 */ /* 0x002fea0003800000 */
.L_x_3895:
[----:B-1----:R-:W1:Y:S01]  /*5a70*/  S2R R8, SR_TID.X ;  /* 0x0000000000087919 */ /* 0x002e620000002100 */
[----:B------:R-:W-:Y:S01]  /*5a80*/  UIMAD UR26, UR34, 0x600, UR28 ;  /* 0x00000600221a78a4 */ /* 0x000fe2000f8e021c */
        /* <DEDUP_REMOVED lines=35> */
.L_x_3900:
[----:B------:R-:W-:Y:S01]  /*5cc0*/  ULEA UR6, UR50, UR36, 0x3 ;  /* 0x0000002432067291 */ /* 0x000fe2000f8e183f */
[----:B------:R-:W-:-:S05]  /*5cd0*/  IMAD.U32 R7, RZ, RZ, UR45 ;  /* 0x0000002dff077e24 */ /* 0x000fca000f8e00ff */
[----:B------:R-:W-:-:S04]  /*5ce0*/  SHF.L.U32 R7, R7, 0x1f, RZ ;  /* 0x0000001f07077819 */ /* 0x000fc800000006ff */
[----:B------:R0:W1:Y:S01]  /*5cf0*/  SYNCS.PHASECHK.TRANS64.TRYWAIT P2, [UR6+0x2a850], R7 ;  /* 0x02a85007ff0075a7 */ /* 0x0000620008040146 */
[----:B------:R-:W-:Y:S05]  /*5d00*/  @!P0 BRA `(.L_x_3901) ;  /* 0x0000000000048947 */ /* 0x000fea0003800000 */
[----:B------:R-:W-:Y:S01]  /*5d10*/  BPT.TRAP 0x1 ;  /* 0x000000040000795c */ /* 0x000fe20000300000 */
.L_x_3901:
[----:B-1----:R-:W-:Y:S05]  /*5d20*/  @P2 BRA `(.L_x_3899) ;  /* 0x0000000000082947 */ /* 0x002fea0003800000 */
[----:B------:R-:W1:Y:S02]  /*5d30*/  SYNCS.PHASECHK.TRANS64.TRYWAIT P2, [UR6+0x2a850], R7 ;  /* 0x02a85007ff0075a7 */ /* 0x000e640008040146 */
[----:B-1----:R-:W-:Y:S05]  /*5d40*/  @!P2 BRA `(.L_x_3902) ;  /* 0x0000011c00f0a947 */ /* 0x002fea0003800000 */
.L_x_3899:
[----:B------:R-:W-:Y:S01]  /*5d50*/  UIADD3 UR6, UR36, 0x400, URZ ;  /* 0x0000040024067890 */ /* 0x000fe2000fffe03f */
[----:B------:R-:W-:Y:S01]  /*5d60*/  WARPGROUP.ARRIVE ;  /* 0x00000000000079c5 */ /* 0x000fe20000000000 */
[----:B------:R-:W-:Y:S01]  /*5d70*/  UMOV UR7, 0x40000040 ;  /* 0x4000004000077882 */ /* 0x000fe20000000000 */
[----:B------:R-:W-:Y:S01]  /*5d80*/  PLOP3.LUT P2, PT, PT, PT, UP0, 0x80, 0x0 ;  /* 0x000000000000781c */ /* 0x000fe20003f4f008 */
[----:B------:R-:W-:-:S03]  /*5d90*/  USHF.R.U32.HI UR6, URZ, 0x4, UR6 ;  /* 0x000000043f067899 */ /* 0x000fc60008011606 */
[----:B------:R-:W2:Y:S01]  /*5da0*/  S2R R209, SR_TID.X ;  /* 0x0000000000d17919 */ /* 0x000ea20000002100 */
[----:B------:R-:W-:Y:S01]  /*5db0*/  PLOP3.LUT P3, PT, PT, PT, UP0, 0x80, 0x0 ;  /* 0x000000000000781c */ /* 0x000fe20003f6f008 */
[C---:B01----:R-:W-:Y:S01]  /*5dc0*/  FMUL.FTZ R7, R0.reuse, R122 ;  /* 0x0000007a00077220 */ /* 0x043fe20000410000 */
[----:B------:R-:W-:Y:S01]  /*5dd0*/  ULOP3.LUT UR6, UR6, 0x3fff, URZ, 0xc0, !UPT ;  /* 0x00003fff06067892 */ /* 0x000fe2000f8ec03f */
[C---:B------:R-:W-:Y:S01]  /*5de0*/  FMUL.FTZ R11, R0.reuse, R127 ;  /* 0x0000007f000b7220 */ /* 0x040fe20000410000 */
[C---:B------:R-:W-:Y:S01]  /*5df0*/  FMUL.FTZ R127, R0.reuse, R147 ;  /* 0x00000093007f7220 */ /* 0x040fe20000410000 */
[C---:B------:R-:W-:Y:S01]  /*5e00*/  FMUL.FTZ R8, R0.reuse, R123 ;  /* 0x0000007b00087220 */ /* 0x040fe20000410000 */
[----:B------:R-:W-:Y:S01]  /*5e10*/  ULOP3.LUT UR6, UR6, 0x10000, URZ, 0xfc, !UPT ;  /* 0x0001000006067892 */ /* 0x000fe2000f8efc3f */
[C---:B------:R-:W-:Y:S01]  /*5e20*/  FMUL.FTZ R13, R0.reuse, R131 ;  /* 0x00000083000d7220 */ /* 0x040fe20000410000 */
[----:B------:R-:W-:Y:S02]  /*5e30*/  IMAD.U32 R123, RZ, RZ, UR34 ;  /* 0x00000022ff7b7e24 */ /* 0x000fe4000f8e00ff */
[C---:B------:R-:W-:Y:S01]  /*5e40*/  FMUL.FTZ R9, R0.reuse, R120 ;  /* 0x0000007800097220 */ /* 0x040fe20000410000 */
[----:B------:R-:W-:Y:S01]  /*5e50*/  UIMAD UR10, UR50, 0x600, UR6 ;  /* 0x00000600320a78a4 */ /* 0x000fe2000f8e0206 */
[C---:B------:R-:W-:Y:S01]  /*5e60*/  FMUL.FTZ R20, R0.reuse, R121 ;  /* 0x0000007900147220 */ /* 0x040fe20000410000 */
[C---:B------:R-:W-:Y:S01]  /*5e70*/  FMUL.FTZ R14, R0.reuse, R134 ;  /* 0x00000086000e7220 */ /* 0x040fe20000410000 */
[C---:B------:R-:W-:Y:S01]  /*5e80*/  FMUL.FTZ R131, R0.reuse, R155 ;  /* 0x0000009b00837220 */ /* 0x040fe20000410000 */
[C---:B------:R-:W-:Y:S01]  /*5e90*/  FMUL.FTZ R121, R0.reuse, R124 ;  /* 0x0000007c00797220 */ /* 0x040fe20000410000 */
[C---:B------:R-:W-:Y:S01]  /*5ea0*/  FMUL.FTZ R10, R0.reuse, R126 ;  /* 0x0000007e000a7220 */ /* 0x040fe20000410000 */
[C---:B------:R-:W-:Y:S01]  /*5eb0*/  FMUL.FTZ R12, R0.reuse, R130 ;  /* 0x00000082000c7220 */ /* 0x040fe20000410000 */
[----:B------:R-:W-:Y:S01]  /*5ec0*/  UMOV UR6, UR10 ;  /* 0x0000000a00067c82 */ /* 0x000fe20008000000 */
[C---:B------:R-:W-:Y:S01]  /*5ed0*/  FMUL.FTZ R15, R0.reuse, R135 ;  /* 0x00000087000f7220 */ /* 0x040fe20000410000 */
[----:B------:R-:W-:Y:S01]  /*5ee0*/  QGMMA.64x192x32.F32.E4M3.E4M3 R24, R196, gdesc[UR4], R24, gsb0 ;  /* 0x02e00004c4187df3 */ /* 0x000fe20008000818 */
        /* <DEDUP_REMOVED lines=23> */
[----:B------:R-:W0:Y:S01]  /*6060*/  MUFU.TANH R9, R9 ;  /* 0x0000000900097308 */ /* 0x000e220000002400 */
[----:B--2---:R-:W-:-:S03]  /*6070*/  SHF.R.U32.HI R209, RZ, 0x7, R209 ;  /* 0x00000007ffd17819 */ /* 0x004fc600000116d1 */
[----:B------:R-:W-:-:S04]  /*6080*/  @!P1 VIADD R123, R123, 0x2a840 ;  /* 0x0002a8407b7b9836 */ /* 0x000fc80000000000 */
[----:B------:R-:W1:Y:S01]  /*6090*/  MUFU.TANH R20, R20 ;  /* 0x0000001400147308 */ /* 0x000e620000002400 */
[----:B------:R-:W-:-:S07]  /*60a0*/  @!P1 PRMT R123, RZ, 0x654, R123 ;  /* 0x00000654ff7b9816 */ /* 0x000fce000000007b */
        /* <DEDUP_REMOVED lines=22> */
[----:B------:R-:W-:Y:S01]  /*6210*/  WARPGROUP.ARRIVE ;  /* 0x00000000000079c5 */ /* 0x000fe20000000000 */
[C---:B------:R-:W-:Y:S01]  /*6220*/  FMUL.FTZ R198, R0.reuse, R136 ;  /* 0x0000008800c67220 */ /* 0x040fe20000410000 */
[C---:B------:R-:W-:Y:S01]  /*6230*/  FMUL.FTZ R199, R0.reuse, R148 ;  /* 0x0000009400c77220 */ /* 0x040fe20000410000 */
[----:B------:R-:W5:Y:S01]  /*6240*/  LDC R136, c[0x0][0x2f0] ;  /* 0x0000bc00ff887b82 */ /* 0x000f620000000800 */
[C---:B------:R-:W-:Y:S01]  /*6250*/  FMUL.FTZ R148, R0.reuse, R149 ;  /* 0x0000009500947220 */ /* 0x040fe20000410000 */
[C---:B------:R-:W-:Y:S01]  /*6260*/  FMUL.FTZ R197, R0.reuse, R137 ;  /* 0x0000008900c57220 */ /* 0x040fe20000410000 */
[----:B------:R-:W-:Y:S01]  /*6270*/  QGMMA.64x192x32.F32.E4M3.E4M3 R24, R192, gdesc[UR4], R24, gsb0 ;  /* 0x02e00004c0187df3 */ /* 0x000fe20008000818 */
[----:B------:R-:W-:Y:S01]  /*6280*/  UIADD3 UR6, UR10, 0x4, URZ ;  /* 0x000000040a067890 */ /* 0x000fe2000fffe03f */
[C---:B------:R-:W-:Y:S01]  /*6290*/  FMUL.FTZ R149, R0.reuse, R152 ;  /* 0x0000009800957220 */ /* 0x040fe20000410000 */
[----:B------:R-:W-:Y:S01]  /*62a0*/  UMOV UR7, 0x40000040 ;  /* 0x4000004000077882 */ /* 0x000fe20000000000 */
[C---:B------:R-:W-:Y:S01]  /*62b0*/  FMUL.FTZ R152, R0.reuse, R157 ;  /* 0x0000009d00987220 */ /* 0x040fe20000410000 */
[----:B------:R-:W1:Y:S01]  /*62c0*/  LDC R137, c[0x0][0x288] ;  /* 0x0000a200ff897b82 */ /* 0x000e620000000800 */
[C---:B------:R-:W-:Y:S01]  /*62d0*/  FMUL.FTZ R157, R0.reuse, R161 ;  /* 0x000000a1009d7220 */ /* 0x040fe20000410000 */
[----:B------:R-:W-:Y:S01]  /*62e0*/  FMUL.FTZ R161, R0, R168 ;  /* 0x000000a800a17220 */ /* 0x000fe20000410000 */
[----:B------:R-:W-:-:S02]  /*62f0*/  IMAD.SHL.U32 R168, R2, 0x80, RZ ;  /* 0x0000008002a87824 */ /* 0x000fc400078e00ff */
[C---:B------:R-:W-:Y:S01]  /*6300*/  FMUL.FTZ R196, R0.reuse, R132 ;  /* 0x0000008400c47220 */ /* 0x040fe20000410000 */
[----:B------:R-:W-:Y:S01]  /*6310*/  FMUL.FTZ R132, R0, R158 ;  /* 0x0000009e00847220 */ /* 0x000fe20000410000 */
[----:B------:R-:W0:Y:S01]  /*6320*/  MUFU.TANH R198, R198 ;  /* 0x000000c600c67308 */ /* 0x000e220000002400 */
        /* <DEDUP_REMOVED lines=24> */
[----:B------:R-:W-:Y:S02]  /*64b0*/  VIADD R151, R17, UR43 ;  /* 0x0000002b11977c36 */ /* 0x000fe40008000000 */
[C---:B------:R-:W-:Y:S01]  /*64c0*/  FMUL.FTZ R193, R0.reuse, R128 ;  /* 0x0000008000c17220 */ /* 0x040fe20000410000 */
        /* <DEDUP_REMOVED lines=14> */
[----:B------:R-:W0:Y:S01]  /*65b0*/  MUFU.TANH R192, R192 ;  /* 0x000000c000c07308 */ /* 0x000e220000002400 */
[----:B-----5:R-:W-:-:S04]  /*65c0*/  IMAD R156, R136, UR42, R153 ;  /* 0x0000002a889c7c24 */ /* 0x020fc8000f8e0299 */
[----:B-1----:R-:W-:-:S03]  /*65d0*/  IMAD.IADD R156, R156, 0x1, -R137 ;  /* 0x000000019c9c7824 */ /* 0x002fc600078e0a89 */
[----:B------:R-:W1:Y:S01]  /*65e0*/  MUFU.TANH R193, R193 ;  /* 0x000000c100c17308 */ /* 0x000e620000002400 */
[C---:B------:R-:W-:Y:S02]  /*65f0*/  VIADD R174, R156.reuse, UR32 ;  /* 0x000000209cae7c36 */ /* 0x040fe40008000000 */
[----:B------:R-:W-:-:S05]  /*6600*/  VIADD R176, R156, UR29 ;  /* 0x0000001d9cb07c36 */ /* 0x000fca0008000000 */
        /* <DEDUP_REMOVED lines=15> */
[C---:B------:R-:W-:Y:S01]  /*6700*/  FMUL.FTZ R189, R0.reuse, R140 ;  /* 0x0000008c00bd7220 */ /* 0x040fe20000410000 */
[C---:B------:R-:W-:Y:S01]  /*6710*/  FMUL.FTZ R191, R0.reuse, R144 ;  /* 0x0000009000bf7220 */ /* 0x040fe20000410000 */
[C---:B------:R-:W-:Y:S01]  /*6720*/  FMUL.FTZ R190, R0.reuse, R145 ;  /* 0x0000009100be7220 */ /* 0x040fe20000410000 */
[----:B------:R-:W-:Y:S01]  /*6730*/  QGMMA.64x192x32.F32.E4M3.E4M3 R24, R184, gdesc[UR4], R24, gsb0 ;  /* 0x02e00004b8187df3 */ /* 0x000fe20008000818 */
[----:B------:R-:W-:Y:S01]  /*6740*/  @UP0 ULDC UR6, c[0x0][0x44c] ;  /* 0x0001130000060ab9 */ /* 0x000fe20000000800 */
[----:B------:R-:W-:Y:S01]  /*6750*/  FMUL.FTZ R140, R0, R170 ;  /* 0x000000aa008c7220 */ /* 0x000fe20000410000 */
[----:B------:R-:W-:Y:S01]  /*6760*/  @P2 IMAD.HI.U32 R122, R151, UR6, RZ ;  /* 0x00000006977a2c27 */ /* 0x000fe2000f8e00ff */
[----:B------:R-:W-:-:S03]  /*6770*/  @UP0 ULDC UR6, c[0x0][0x450] ;  /* 0x0001140000060ab9 */ /* 0x000fc60000000800 */
[C---:B------:R-:W-:Y:S01]  /*6780*/  FMUL.FTZ R144, R0.reuse, R178 ;  /* 0x000000b200907220 */ /* 0x040fe20000410000 */
[----:B------:R-:W-:Y:S01]  /*6790*/  FMUL.FTZ R145, R0, R179 ;  /* 0x000000b300917220 */ /* 0x000fe20000410000 */
[----:B------:R-:W-:Y:S01]  /*67a0*/  PLOP3.LUT P2, PT, PT, PT, UP1, 0x40, 0x0 ;  /* 0x000000000000781c */ /* 0x000fe20003f4e818 */
[----:B------:R-:W0:Y:S01]  /*67b0*/  MUFU.TANH R189, R189 ;  /* 0x000000bd00bd7308 */ /* 0x000e220000002400 */
[----:B------:R-:W-:Y:S02]  /*67c0*/  @P3 SHF.R.U32.HI R151, RZ, UR6, R122 ;  /* 0x00000006ff973c19 */ /* 0x000fe4000801167a */
[----:B------:R-:W-:-:S03]  /*67d0*/  IADD3 R122, -R209, 0xb, RZ ;  /* 0x0000000bd17a7810 */ /* 0x000fc60007ffe1ff */
[----:B------:R-:W5:Y:S02]  /*67e0*/  SHFL.IDX PT, R171, R151, RZ, 0x1c1f ;  /* 0x001c1fff97ab7589 */ /* 0x000f6400000e0000 */
[----:B------:R-:W0:Y:S08]  /*67f0*/  MUFU.TANH R188, R188 ;  /* 0x000000bc00bc7308 */ /* 0x000e300000002400 */
[----:B------:R-:W0:Y:S08]  /*6800*/  MUFU.TANH R191, R191 ;  /* 0x000000bf00bf7308 */ /* 0x000e300000002400 */
[----:B------:R-:W0:Y:S01]  /*6810*/  MUFU.TANH R190, R190 ;  /* 0x000000be00be7308 */ /* 0x000e220000002400 */
[----:B-----5:R-:W-:-:S07]  /*6820*/  IMAD.IADD R170, R174, 0x1, R171 ;  /* 0x00000001aeaa7824 */ /* 0x020fce00078e02ab */
[----:B------:R-:W0:Y:S01]  /*6830*/  MUFU.TANH R140, R140 ;  /* 0x0000008c008c7308 */ /* 0x000e220000002400 */
[----:B------:R-:W-:-:S07]  /*6840*/  IMAD.IADD R172, R176, 0x1, R171 ;  /* 0x00000001b0ac7824 */ /* 0x000fce00078e02ab */
[----:B------:R-:W0:Y:S08]  /*6850*/  MUFU.TANH R141, R141 ;  /* 0x0000008d008d7308 */ /* 0x000e300000002400 */
[----:B------:R-:W0:Y:S08]  /*6860*/  MUFU.TANH R144, R144 ;  /* 0x0000009000907308 */ /* 0x000e300000002400 */
[----:B------:R-:W0:Y:S01]  /*6870*/  MUFU.TANH R145, R145 ;  /* 0x0000009100917308 */ /* 0x000e220000002400 */
[----:B------:R-:W-:-:S02]  /*6880*/  WARPGROUP.DEPBAR.LE gsb0, 0x0 ;  /* 0x00008000000079c5 */ /* 0x000fc40000010000 */
[----:B------:R0:W-:Y:S06]  /*6890*/  BAR.ARV R122, 0x100 ;  /* 0x0004007a0000751d */ /* 0x0001ec0000002000 */
[----:B------:R0:W-:Y:S01]  /*68a0*/  @!P1 SYNCS.ARRIVE.TRANS64.RED.A1T0 RZ, [R123+URZ], RZ ;  /* 0x000000ff7bff99a7 */ /* 0x0001e2000810043f */
[----:B-1234-:R-:W-:Y:S05]  /*68b0*/  @P2 BRA `(.L_x_3903) ;  /* 0x00000000005c2947 */ /* 0x01efea0003800000 */
[----:B0-----:R-:W-:Y:S01]  /*68c0*/  IMAD R122, R136, UR42, R171 ;  /* 0x0000002a887a7c24 */ /* 0x001fe2000f8e02ab */
        /* <DEDUP_REMOVED lines=12> */
.L_x_3905:
[----:B------:R-:W-:-:S05]  /*6990*/  IMAD.U32 R156, RZ, RZ, UR31 ;  /* 0x0000001fff9c7e24 */ /* 0x000fca000f8e00ff */
[----:B------:R-:W-:-:S13]  /*69a0*/  ISETP.NE.AND P2, PT, R156, 0x1, PT ;  /* 0x000000019c00780c */ /* 0x000fda0003f45270 */
[----:B------:R-:W0:Y:S02]  /*69b0*/  @P2 LDC.64 R122, c[0x0][0x9e8] ;  /* 0x00027a00ff7a2b82 */ /* 0x000e240000000a00 */
[----:B0-----:R-:W-:-:S05]  /*69c0*/  @P2 IMAD.HI.U32 R122, R153, R122, RZ ;  /* 0x0000007a997a2227 */ /* 0x001fca00078e00ff */
[----:B------:R-:W-:-:S07]  /*69d0*/  @P2 SHF.R.U32.HI R153, RZ, R123, R122 ;  /* 0x0000007bff992219 */ /* 0x000fce000001167a */
.L_x_3906:
[----:B------:R-:W-:Y:S05]  /*69e0*/  BSYNC B0 ;  /* 0x0000000000007941 */ /* 0x000fea0003800000 */
.L_x_3904:
[----:B------:R-:W-:-:S04]  /*69f0*/  IMAD R153, R153, R156, -R168 ;  /* 0x0000009c99997224 */ /* 0x000fc800078e0aa8 */
[----:B------:R-:W-:-:S05]  /*6a00*/  IMAD R153, R16, -0x2, R153 ;  /* 0xfffffffe10997824 */ /* 0x000fca00078e0299 */
[----:B------:R-:W-:Y:S02]  /*6a10*/  VIADDMNMX R170, R153, R156, R170, PT ;  /* 0x0000009c99aa7246 */ /* 0x000fe400038001aa */
[----:B------:R-:W-:-:S07]  /*6a20*/  VIMNMX R172, R172, R153, !PT ;  /* 0x00000099acac7248 */ /* 0x000fce0007fe0100 */
.L_x_3903:
        /* <DEDUP_REMOVED lines=20> */
[----:B------:R-:W-:Y:S02]  /*6b70*/  ISETP.GT.AND P6, PT, R172, 0x18, P2 ;  /* 0x00000018ac00780c */ /* 0x000fe400017c4270 */
[----:B------:R-:W-:Y:S02]  /*6b80*/  FSEL R171, R192, -INF , !P3 ;  /* 0xff800000c0ab7808 */ /* 0x000fe40005800000 */
        /* <DEDUP_REMOVED lines=10> */
[C---:B------:R-:W-:Y:S02]  /*6c30*/  ISETP.GT.AND P6, PT, R172.reuse, 0x28, P2 ;  /* 0x00000028ac00780c */ /* 0x040fe400017c4270 */
[----:B------:R-:W-:Y:S02]  /*6c40*/  FSEL R195, R195, -INF , !P3 ;  /* 0xff800000c3c37808 */ /* 0x000fe40005800000 */
        /* <DEDUP_REMOVED lines=23> */
[----:B0-----:R-:W-:Y:S02]  /*6dc0*/  FSEL R151, R148, -INF , !P3 ;  /* 0xff80000094977808 */ /* 0x001fe40005800000 */
        /* <DEDUP_REMOVED lines=26> */
[----:B------:R-:W-:Y:S02]  /*6f70*/  FSEL R162, R166, -INF , !P5 ;  /* 0xff800000a6a27808 */ /* 0x000fe40006800000 */
[----:B------:R-:W-:Y:S02]  /*6f80*/  PLOP3.LUT P5, PT, PT, PT, UP1, 0x40, 0x0 ;  /* 0x000000000000781c */ /* 0x000fe40003fae818 */
[C---:B------:R-:W-:Y:S02]  /*6f90*/  ISETP.LT.OR P6, PT, R170.reuse, 0x69, P6 ;  /* 0x00000069aa00780c */ /* 0x040fe400037c1670 */
[----:B------:R-:W-:Y:S02]  /*6fa0*/  ISETP.LT.OR P3, PT, R170, 0x6a, P3 ;  /* 0x0000006aaa00780c */ /* 0x000fe40001f61670 */
[----:B------:R-:W-:Y:S01]  /*6fb0*/  FSEL R160, R163, -INF , !P6 ;  /* 0xff800000a3a07808 */ /* 0x000fe20007000000 */
[----:B-1----:R-:W-:Y:S01]  /*6fc0*/  IMAD.IADD R163, R174, 0x1, R123 ;  /* 0x00000001aea37824 */ /* 0x002fe200078e027b */
[----:B------:R-:W-:-:S02]  /*6fd0*/  ISETP.GT.AND P6, PT, R172, 0x78, P2 ;  /* 0x00000078ac00780c */ /* 0x000fc400017c4270 */
[----:B------:R-:W-:Y:S01]  /*6fe0*/  FSEL R161, R164, -INF , !P3 ;  /* 0xff800000a4a17808 */ /* 0x000fe20005800000 */
[----:B------:R-:W-:Y:S01]  /*6ff0*/  IMAD.IADD R164, R176, 0x1, R123 ;  /* 0x00000001b0a47824 */ /* 0x000fe200078e027b */
[C---:B------:R-:W-:Y:S02]  /*7000*/  ISETP.GT.AND P4, PT, R172.reuse, 0x71, P2 ;  /* 0x00000071ac00780c */ /* 0x040fe40001784270 */
[----:B------:R-:W-:Y:S02]  /*7010*/  ISETP.GT.AND P3, PT, R172, 0x79, P2 ;  /* 0x00000079ac00780c */ /* 0x000fe40001764270 */
[C---:B------:R-:W-:Y:S02]  /*7020*/  ISETP.LT.OR P6, PT, R170.reuse, 0x79, P6 ;  /* 0x00000079aa00780c */ /* 0x040fe400037c1670 */
[C---:B------:R-:W-:Y:S02]  /*7030*/  ISETP.LT.OR P4, PT, R170.reuse, 0x72, P4 ;  /* 0x00000072aa00780c */ /* 0x040fe40002781670 */
[----:B------:R-:W-:-:S02]  /*7040*/  ISETP.LT.OR P3, PT, R170, 0x7a, P3 ;  /* 0x0000007aaa00780c */ /* 0x000fc40001f61670 */
[----:B------:R-:W-:Y:S02]  /*7050*/  FSEL R166, R167, -INF , !P6 ;  /* 0xff800000a7a67808 */ /* 0x000fe40007000000 */
        /* <DEDUP_REMOVED lines=16> */
.L_x_3909:
[----:B------:R-:W-:-:S05]  /*7160*/  IMAD.U32 R170, RZ, RZ, UR31 ;  /* 0x0000001fffaa7e24 */ /* 0x000fca000f8e00ff */
[----:B------:R-:W-:-:S13]  /*7170*/  ISETP.NE.AND P3, PT, R170, 0x1, PT ;  /* 0x00000001aa00780c */ /* 0x000fda0003f65270 */
[----:B------:R-:W0:Y:S02]  /*7180*/  @P3 LDC.64 R122, c[0x0][0x9e8] ;  /* 0x00027a00ff7a3b82 */ /* 0x000e240000000a00 */
[----:B0-----:R-:W-:-:S05]  /*7190*/  @P3 IMAD.HI.U32 R122, R9, R122, RZ ;  /* 0x0000007a097a3227 */ /* 0x001fca00078e00ff */
[----:B------:R-:W-:-:S07]  /*71a0*/  @P3 SHF.R.U32.HI R9, RZ, R123, R122 ;  /* 0x0000007bff093219 */ /* 0x000fce000001167a */
.L_x_3910:
[----:B------:R-:W-:Y:S05]  /*71b0*/  BSYNC B0 ;  /* 0x0000000000007941 */ /* 0x000fea0003800000 */
.L_x_3908:
[----:B------:R-:W-:-:S04]  /*71c0*/  IMAD R9, R9, R170, -R168 ;  /* 0x000000aa09097224 */ /* 0x000fc800078e0aa8 */
[----:B------:R-:W-:-:S05]  /*71d0*/  IMAD R9, R16, -0x2, R9 ;  /* 0xfffffffe10097824 */ /* 0x000fca00078e0209 */
[----:B------:R-:W-:Y:S02]  /*71e0*/  VIADDMNMX R163, R9, R170, R163, PT ;  /* 0x000000aa09a37246 */ /* 0x000fe400038001a3 */
[----:B------:R-:W-:-:S07]  /*71f0*/  VIMNMX R164, R164, R9, !PT ;  /* 0x00000009a4a47248 */ /* 0x000fce0007fe0100 */
.L_x_3907:
[----:B------:R-:W-:Y:S01]  /*7200*/  FMNMX.FTZ R122, R179, R5, !PT ;  /* 0x00000005b37a7209 */ /* 0x000fe20007810000 */
[----:B------:R-:W-:Y:S01]  /*7210*/  IMAD.U32 R170, RZ, RZ, UR30 ;  /* 0x0000001effaa7e24 */ /* 0x000fe2000f8e00ff */
[----:B------:R-:W-:Y:S02]  /*7220*/  ISETP.GT.AND P5, PT, R164, 0x8, P2 ;  /* 0x00000008a400780c */ /* 0x000fe400017a4270 */
[----:B------:R-:W-:Y:S02]  /*7230*/  FMNMX.FTZ R122, R177, R122, !PT ;  /* 0x0000007ab17a7209 */ /* 0x000fe40007810000 */
[----:B------:R-:W-:Y:S02]  /*7240*/  ISETP.LT.OR P5, PT, R163, 0x9, P5 ;  /* 0x00000009a300780c */ /* 0x000fe40002fa1670 */
        /* <DEDUP_REMOVED lines=19> */
[----:B------:R-:W-:-:S02]  /*7380*/  ISETP.GT.AND P5, PT, R164, RZ, P2 ;  /* 0x000000ffa400720c */ /* 0x000fc400017a4270 */
[----:B------:R-:W-:Y:S02]  /*7390*/  FMNMX.FTZ R9, R158, R9, !PT ;  /* 0x000000099e097209 */ /* 0x000fe40007810000 */
[----:B------:R-:W-:Y:S02]  /*73a0*/  ISETP.LT.OR P5, PT, R163, 0x1, P5 ;  /* 0x00000001a300780c */ /* 0x000fe40002fa1670 */
[----:B------:R-:W-:Y:S02]  /*73b0*/  FMNMX.FTZ R122, R156, R9, !PT ;  /* 0x000000099c7a7209 */ /* 0x000fe40007810000 */
[----:B------:R-:W-:Y:S02]  /*73c0*/  ISETP.GT.AND P3, PT, R164, 0x9, P2 ;  /* 0x00000009a400780c */ /* 0x000fe40001764270 */
[----:B------:R-:W-:Y:S02]  /*73d0*/  FMNMX.FTZ R122, R153, R122, !PT ;  /* 0x0000007a997a7209 */ /* 0x000fe40007810000 */
[----:B------:R-:W-:-:S02]  /*73e0*/  ISETP.LT.OR P3, PT, R163, 0xa, P3 ;  /* 0x0000000aa300780c */ /* 0x000fc40001f61670 */
[----:B------:R-:W-:-:S04]  /*73f0*/  FMNMX.FTZ R122, R151, R122, !PT ;  /* 0x0000007a977a7209 */ /* 0x000fc80007810000 */
        /* <DEDUP_REMOVED lines=15> */
[----:B------:R-:W-:-:S05]  /*74f0*/  FMNMX.FTZ R122, R167, R122, !PT ;  /* 0x0000007aa77a7209 */ /* 0x000fca0007810000 */
[----:B------:R-:W0:Y:S02]  /*7500*/  SHFL.BFLY PT, R9, R122, 0x2, 0x1f ;  /* 0x0c401f007a097f89 */ /* 0x000e2400000e0000 */
        /* <DEDUP_REMOVED lines=13> */
[C---:B------:R-:W-:Y:S01]  /*75e0*/  FSETP.NEU.FTZ.AND P6, PT, R9.reuse, -INF , PT ;  /* 0xff8000000900780b */ /* 0x040fe20003fdd000 */
[----:B------:R-:W-:-:S01]  /*75f0*/  FFMA.FTZ R168, R9, R170, -8 ;  /* 0xc100000009a87423 */ /* 0x000fc200000100aa */
[----:B------:R-:W-:Y:S02]  /*7600*/  ISETP.GT.AND P3, PT, R164, 0x18, P2 ;  /* 0x00000018a400780c */ /* 0x000fe40001764270 */
[----:B------:R-:W-:-:S02]  /*7610*/  FSEL R124, R124, -INF , !P4 ;  /* 0xff8000007c7c7808 */ /* 0x000fc40006000000 */
[----:B------:R-:W-:Y:S02]  /*7620*/  FSEL R8, R168, RZ, P6 ;  /* 0x000000ffa8087208 */ /* 0x000fe40003000000 */
[----:B------:R-:W-:Y:S02]  /*7630*/  ISETP.LT.OR P3, PT, R163, 0x19, P3 ;  /* 0x00000019a300780c */ /* 0x000fe40001f61670 */
[----:B------:R-:W-:Y:S01]  /*7640*/  ISETP.GT.AND P4, PT, R164, 0x30, P2 ;  /* 0x00000030a400780c */ /* 0x000fe20001784270 */
[----:B------:R-:W-:-:S01]  /*7650*/  FFMA.FTZ R175, R175, UR30, -R8 ;  /* 0x0000001eafaf7c23 */ /* 0x000fc20008010808 */
[--C-:B------:R-:W-:Y:S01]  /*7660*/  FFMA.FTZ R172, R171, UR30, -R8.reuse ;  /* 0x0000001eabac7c23 */ /* 0x100fe20008010808 */
[----:B------:R-:W-:Y:S01]  /*7670*/  FSEL R171, R7, -INF , !P5 ;  /* 0xff80000007ab7808 */ /* 0x000fe20006800000 */
[--C-:B------:R-:W-:Y:S01]  /*7680*/  FFMA.FTZ R168, R177, UR30, -R8.reuse ;  /* 0x0000001eb1a87c23 */ /* 0x100fe20008010808 */
[----:B------:R0:W-:Y:S01]  /*7690*/  MUFU.EX2 R15, R175 ;  /* 0x000000af000f7308 */ /* 0x0001e20000000800 */
[----:B------:R-:W-:Y:S01]  /*76a0*/  FSEL R14, R14, -INF , !P3 ;  /* 0xff8000000e0e7808 */ /* 0x000fe20005800000 */
[--C-:B------:R-:W-:Y:S01]  /*76b0*/  FFMA.FTZ R179, R179, UR30, -R8.reuse ;  /* 0x0000001eb3b37c23 */ /* 0x100fe20008010808 */
[----:B------:R-:W-:Y:S01]  /*76c0*/  ISETP.GT.AND P3, PT, R164, 0x21, P2 ;  /* 0x00000021a400780c */ /* 0x000fe20001764270 */
[--C-:B------:R-:W-:Y:S01]  /*76d0*/  FFMA.FTZ R180, R158, UR30, -R8.reuse ;  /* 0x0000001e9eb47c23 */ /* 0x100fe20008010808 */
[C---:B------:R-:W-:Y:S01]  /*76e0*/  ISETP.LT.OR P4, PT, R163.reuse, 0x31, P4 ;  /* 0x00000031a300780c */ /* 0x040fe20002781670 */
[--C-:B------:R-:W-:Y:S01]  /*76f0*/  FFMA.FTZ R182, R156, UR30, -R8.reuse ;  /* 0x0000001e9cb67c23 */ /* 0x100fe20008010808 */
[----:B------:R-:W-:Y:S01]  /*7700*/  ISETP.LT.OR P3, PT, R163, 0x22, P3 ;  /* 0x00000022a300780c */ /* 0x000fe20001f61670 */
[----:B------:R-:W-:Y:S01]  /*7710*/  MUFU.EX2 R11, R179 ;  /* 0x000000b3000b7308 */ /* 0x000fe20000000800 */
[----:B0-----:R-:W-:Y:S01]  /*7720*/  FMNMX.FTZ R175, R171, R6, !PT ;  /* 0x00000006abaf7209 */ /* 0x001fe20007810000 */
[--C-:B------:R-:W-:Y:S01]  /*7730*/  FFMA.FTZ R193, R193, UR30, -R8.reuse ;  /* 0x0000001ec1c17c23 */ /* 0x100fe20008010808 */
[----:B------:R-:W-:Y:S01]  /*7740*/  FSEL R170, R120, -INF , !P3 ;  /* 0xff80000078aa7808 */ /* 0x000fe20005800000 */
[--C-:B------:R-:W-:Y:S01]  /*7750*/  FFMA.FTZ R196, R196, UR30, -R8.reuse ;  /* 0x0000001ec4c47c23 */ /* 0x100fe20008010808 */
[----:B------:R-:W-:Y:S01]  /*7760*/  FMNMX.FTZ R175, R122, R175, !PT ;  /* 0x000000af7aaf7209 */ /* 0x000fe20007810000 */
[--C-:B------:R-:W-:Y:S01]  /*7770*/  FFMA.FTZ R195, R195, UR30, -R8.reuse ;  /* 0x0000001ec3c37c23 */ /* 0x100fe20008010808 */
[----:B------:R-:W-:Y:S01]  /*7780*/  ISETP.GT.AND P3, PT, R164, 0x29, P2 ;  /* 0x00000029a400780c */ /* 0x000fe20001764270 */
[----:B------:R0:W-:Y:S01]  /*7790*/  MUFU.EX2 R120, R172 ;  /* 0x000000ac00787308 */ /* 0x0001e20000000800 */
[----:B------:R-:W-:Y:S01]  /*77a0*/  FMNMX.FTZ R174, R10, R175, !PT ;  /* 0x000000af0aae7209 */ /* 0x000fe20007810000 */
[--C-:B------:R-:W-:Y:S01]  /*77b0*/  FFMA.FTZ R189, R189, UR30, -R8.reuse ;  /* 0x0000001ebdbd7c23 */ /* 0x100fe20008010808 */
[----:B------:R-:W-:Y:S01]  /*77c0*/  ISETP.LT.OR P5, PT, R163, 0x2a, P3 ;  /* 0x0000002aa300780c */ /* 0x000fe20001fa1670 */
[--C-:B------:R-:W-:Y:S01]  /*77d0*/  FFMA.FTZ R153, R153, UR30, -R8.reuse ;  /* 0x0000001e99997c23 */ /* 0x100fe20008010808 */
[----:B------:R-:W-:Y:S01]  /*77e0*/  FMNMX.FTZ R175, R123, R174, !PT ;  /* 0x000000ae7baf7209 */ /* 0x000fe20007810000 */
[--C-:B------:R-:W-:Y:S01]  /*77f0*/  FFMA.FTZ R155, R155, UR30, -R8.reuse ;  /* 0x0000001e9b9b7c23 */ /* 0x100fe20008010808 */
[----:B------:R-:W-:Y:S01]  /*7800*/  ISETP.GT.AND P3, PT, R164, 0x31, P2 ;  /* 0x00000031a400780c */ /* 0x000fe20001764270 */
[--C-:B------:R-:W-:Y:S01]  /*7810*/  FFMA.FTZ R167, R167, UR30, -R8.reuse ;  /* 0x0000001ea7a77c23 */ /* 0x100fe20008010808 */
[----:B------:R-:W-:Y:S01]  /*7820*/  FMNMX.FTZ R174, R12, R175, !PT ;  /* 0x000000af0cae7209 */ /* 0x000fe20007810000 */
[----:B0-----:R-:W-:Y:S01]  /*7830*/  FFMA.FTZ R172, R173, UR30, -R8 ;  /* 0x0000001eadac7c23 */ /* 0x001fe20008010808 */
[----:B------:R-:W-:Y:S01]  /*7840*/  FSEL R125, R125, -INF , !P5 ;  /* 0xff8000007d7d7808 */ /* 0x000fe20006800000 */
[----:B------:R-:W-:Y:S01]  /*7850*/  MUFU.EX2 R168, R168 ;  /* 0x000000a800a87308 */ /* 0x000fe20000000800 */
[----:B------:R-:W-:-:S02]  /*7860*/  FMNMX.FTZ R175, R13, R174, !PT ;  /* 0x000000ae0daf7209 */ /* 0x000fc40007810000 */
[----:B------:R-:W-:Y:S02]  /*7870*/  ISETP.GT.AND P5, PT, R164, 0x38, P2 ;  /* 0x00000038a400780c */ /* 0x000fe400017a4270 */
[----:B------:R-:W-:Y:S01]  /*7880*/  FMNMX.FTZ R176, R14, R175, !PT ;  /* 0x000000af0eb07209 */ /* 0x000fe20007810000 */
[--C-:B------:R-:W-:Y:S01]  /*7890*/  FFMA.FTZ R175, R198, UR30, -R8.reuse ;  /* 0x0000001ec6af7c23 */ /* 0x100fe20008010808 */
[----:B------:R-:W-:Y:S01]  /*78a0*/  ISETP.LT.OR P3, PT, R163, 0x32, P3 ;  /* 0x00000032a300780c */ /* 0x000fe20001f61670 */
[----:B------:R-:W-:Y:S01]  /*78b0*/  MUFU.EX2 R7, R193 ;  /* 0x000000c100077308 */ /* 0x000fe20000000800 */
[----:B------:R-:W-:Y:S02]  /*78c0*/  FMNMX.FTZ R176, R169, R176, !PT ;  /* 0x000000b0a9b07209 */ /* 0x000fe40007810000 */
[----:B------:R-:W-:Y:S02]  /*78d0*/  FSEL R126, R126, -INF , !P4 ;  /* 0xff8000007e7e7808 */ /* 0x000fe40006000000 */
[----:B------:R-:W-:Y:S01]  /*78e0*/  FMNMX.FTZ R177, R21, R176, !PT ;  /* 0x000000b015b17209 */ /* 0x000fe20007810000 */
[----:B------:R-:W-:Y:S01]  /*78f0*/  FFMA.FTZ R176, R197, UR30, -R8 ;  /* 0x0000001ec5b07c23 */ /* 0x000fe20008010808 */
[----:B------:R-:W-:Y:S01]  /*7900*/  ISETP.GT.AND P4, PT, R164, 0x39, P2 ;  /* 0x00000039a400780c */ /* 0x000fe20001784270 */
[----:B------:R-:W-:Y:S01]  /*7910*/  MUFU.EX2 R172, R172 ;  /* 0x000000ac00ac7308 */ /* 0x000fe20000000800 */
[----:B------:R-:W-:-:S02]  /*7920*/  FMNMX.FTZ R177, R170, R177, !PT ;  /* 0x000000b1aab17209 */ /* 0x000fc40007810000 */
[----:B------:R-:W-:Y:S02]  /*7930*/  FSEL R173, R127, -INF , !P3 ;  /* 0xff8000007fad7808 */ /* 0x000fe40005800000 */
[----:B------:R-:W-:Y:S02]  /*7940*/  FMNMX.FTZ R178, R124, R177, !PT ;  /* 0x000000b17cb27209 */ /* 0x000fe40007810000 */
[----:B------:R-:W-:Y:S01]  /*7950*/  ISETP.LT.OR P5, PT, R163, 0x39, P5 ;  /* 0x00000039a300780c */ /* 0x000fe20002fa1670 */
[----:B------:R-:W-:Y:S01]  /*7960*/  MUFU.EX2 R127, R196 ;  /* 0x000000c4007f7308 */ /* 0x000fe20000000800 */
[----:B------:R-:W-:Y:S02]  /*7970*/  FMNMX.FTZ R179, R125, R178, !PT ;  /* 0x000000b27db37209 */ /* 0x000fe40007810000 */
[----:B------:R-:W-:Y:S02]  /*7980*/  ISETP.GT.AND P3, PT, R164, 0x40, P2 ;  /* 0x00000040a400780c */ /* 0x000fe40001764270 */
[----:B------:R-:W-:Y:S01]  /*7990*/  FMNMX.FTZ R178, R126, R179, !PT ;  /* 0x000000b37eb27209 */ /* 0x000fe20007810000 */
[----:B------:R-:W-:Y:S01]  /*79a0*/  FFMA.FTZ R179, R188, UR30, -R8 ;  /* 0x0000001ebcb37c23 */ /* 0x000fe20008010808 */
[----:B------:R-:W-:Y:S01]  /*79b0*/  ISETP.LT.OR P4, PT, R163, 0x3a, P4 ;  /* 0x0000003aa300780c */ /* 0x000fe20002781670 */
[----:B------:R-:W-:Y:S01]  /*79c0*/  MUFU.EX2 R175, R175 ;  /* 0x000000af00af7308 */ /* 0x000fe20000000800 */
[----:B------:R-:W-:-:S02]  /*79d0*/  FSEL R174, R128, -INF , !P5 ;  /* 0xff80000080ae7808 */ /* 0x000fc40006800000 */
[----:B------:R-:W-:Y:S02]  /*79e0*/  FMNMX.FTZ R181, R173, R178, !PT ;  /* 0x000000b2adb57209 */ /* 0x000fe40007810000 */
[----:B------:R-:W-:Y:S02]  /*79f0*/  ISETP.GT.AND P5, PT, R164, 0x41, P2 ;  /* 0x00000041a400780c */ /* 0x000fe400017a4270 */
[----:B------:R-:W-:Y:S01]  /*7a00*/  FSEL R129, R129, -INF , !P4 ;  /* 0xff80000081817808 */ /* 0x000fe20006000000 */
[----:B------:R-:W-:Y:S01]  /*7a10*/  MUFU.EX2 R128, R195 ;  /* 0x000000c300807308 */ /* 0x000fe20000000800 */
[----:B------:R-:W-:Y:S02]  /*7a20*/  ISETP.LT.OR P3, PT, R163, 0x41, P3 ;  /* 0x00000041a300780c */ /* 0x000fe40001f61670 */
[----:B------:R-:W-:Y:S02]  /*7a30*/  FMNMX.FTZ R178, R174, R181, !PT ;  /* 0x000000b5aeb27209 */ /* 0x000fe40007810000 */
[----:B------:R-:W-:-:S02]  /*7a40*/  ISETP.GT.AND P4, PT, R164, 0x48, P2 ;  /* 0x00000048a400780c */ /* 0x000fc40001784270 */
[----:B------:R-:W-:Y:S01]  /*7a50*/  ISETP.LT.OR P5, PT, R163, 0x42, P5 ;  /* 0x00000042a300780c */ /* 0x000fe20002fa1670 */
[----:B------:R-:W-:Y:S01]  /*7a60*/  MUFU.EX2 R176, R176 ;  /* 0x000000b000b07308 */ /* 0x000fe20000000800 */
[----:B------:R-:W-:Y:S02]  /*7a70*/  FSEL R130, R130, -INF , !P3 ;  /* 0xff80000082827808 */ /* 0x000fe40005800000 */
[----:B------:R-:W-:Y:S02]  /*7a80*/  FMNMX.FTZ R181, R129, R178, !PT ;  /* 0x000000b281b57209 */ /* 0x000fe40007810000 */
[----:B------:R-:W-:Y:S02]  /*7a90*/  ISETP.GT.AND P3, PT, R164, 0x49, P2 ;  /* 0x00000049a400780c */ /* 0x000fe40001764270 */
[----:B------:R-:W-:Y:S01]  /*7aa0*/  FSEL R131, R131, -INF , !P5 ;  /* 0xff80000083837808 */ /* 0x000fe20006800000 */
[----:B------:R-:W-:Y:S01]  /*7ab0*/  MUFU.EX2 R179, R179 ;  /* 0x000000b300b37308 */ /* 0x000fe20000000800 */
[----:B------:R-:W-:-:S02]  /*7ac0*/  ISETP.LT.OR P4, PT, R163, 0x49, P4 ;  /* 0x00000049a300780c */ /* 0x000fc40002781670 */
[----:B------:R-:W-:Y:S02]  /*7ad0*/  FMNMX.FTZ R178, R130, R181, !PT ;  /* 0x000000b582b27209 */ /* 0x000fe40007810000 */
[----:B------:R-:W-:Y:S02]  /*7ae0*/  ISETP.GT.AND P5, PT, R164, 0x50, P2 ;  /* 0x00000050a400780c */ /* 0x000fe400017a4270 */
[----:B------:R-:W-:Y:S01]  /*7af0*/  ISETP.LT.OR P3, PT, R163, 0x4a, P3 ;  /* 0x0000004aa300780c */ /* 0x000fe20001f61670 */
[----:B------:R-:W-:Y:S01]  /*7b00*/  MUFU.EX2 R153, R153 ;  /* 0x0000009900997308 */ /* 0x000fe20000000800 */
[----:B------:R-:W-:Y:S02]  /*7b10*/  FSEL R177, R132, -INF , !P4 ;  /* 0xff80000084b17808 */ /* 0x000fe40006000000 */
[----:B------:R-:W-:Y:S02]  /*7b20*/  FMNMX.FTZ R178, R131, R178, !PT ;  /* 0x000000b283b27209 */ /* 0x000fe40007810000 */
[----:B------:R-:W-:-:S02]  /*7b30*/  ISETP.GT.AND P4, PT, R164, 0x51, P2 ;  /* 0x00000051a400780c */ /* 0x000fc40001784270 */
[----:B------:R-:W-:Y:S01]  /*7b40*/  FSEL R133, R133, -INF , !P3 ;  /* 0xff80000085857808 */ /* 0x000fe20005800000 */
[----:B------:R-:W-:Y:S01]  /*7b50*/  MUFU.EX2 R132, R189 ;  /* 0x000000bd00847308 */ /* 0x000fe20000000800 */
[----:B------:R-:W-:Y:S02]  /*7b60*/  ISETP.LT.OR P5, PT, R163, 0x51, P5 ;  /* 0x00000051a300780c */ /* 0x000fe40002fa1670 */
[----:B------:R-:W-:Y:S02]  /*7b70*/  FMNMX.FTZ R178, R177, R178, !PT ;  /* 0x000000b2b1b27209 */ /* 0x000fe40007810000 */
[----:B------:R-:W-:Y:S02]  /*7b80*/  ISETP.GT.AND P3, PT, R164, 0x58, P2 ;  /* 0x00000058a400780c */ /* 0x000fe40001764270 */
[----:B------:R-:W-:Y:S01]  /*7b90*/  ISETP.LT.OR P4, PT, R163, 0x52, P4 ;  /* 0x00000052a300780c */ /* 0x000fe20002781670 */
[----:B------:R-:W-:Y:S01]  /*7ba0*/  MUFU.EX2 R155, R155 ;  /* 0x0000009b009b7308 */ /* 0x000fe20000000800 */
[----:B------:R-:W-:-:S02]  /*7bb0*/  FSEL R134, R134, -INF , !P5 ;  /* 0xff80000086867808 */ /* 0x000fc40006800000 */
[----:B------:R-:W-:Y:S01]  /*7bc0*/  FMNMX.FTZ R181, R133, R178, !PT ;  /* 0x000000b285b57209 */ /* 0x000fe20007810000 */
[----:B------:R-:W-:-:S01]  /*7bd0*/  FFMA.FTZ R178, R151, UR30, -R8 ;  /* 0x0000001e97b27c23 */ /* 0x000fc20008010808 */
[----:B------:R-:W-:Y:S02]  /*7be0*/  ISETP.GT.AND P5, PT, R164, 0x59, P2 ;  /* 0x00000059a400780c */ /* 0x000fe400017a4270 */
[----:B------:R-:W-:Y:S02]  /*7bf0*/  FSEL R158, R135, -INF , !P4 ;  /* 0xff800000879e7808 */ /* 0x000fe40006000000 */
[----:B------:R-:W-:Y:S01]  /*7c00*/  ISETP.LT.OR P3, PT, R163, 0x59, P3 ;  /* 0x00000059a300780c */ /* 0x000fe20001f61670 */
[----:B------:R0:W-:Y:S01]  /*7c10*/  MUFU.EX2 R135, R180 ;  /* 0x000000b400877308 */ /* 0x0001e20000000800 */
[----:B------:R-:W-:Y:S02]  /*7c20*/  FMNMX.FTZ R181, R134, R181, !PT ;  /* 0x000000b586b57209 */ /* 0x000fe40007810000 */
[----:B------:R-:W-:-:S02]  /*7c30*/  ISETP.GT.AND P4, PT, R164, 0x60, P2 ;  /* 0x00000060a400780c */ /* 0x000fc40001784270 */
[----:B------:R-:W-:Y:S02]  /*7c40*/  ISETP.LT.OR P5, PT, R163, 0x5a, P5 ;  /* 0x0000005aa300780c */ /* 0x000fe40002fa1670 */
[----:B------:R-:W-:Y:S01]  /*7c50*/  FSEL R156, R138, -INF , !P3 ;  /* 0xff8000008a9c7808 */ /* 0x000fe20005800000 */
[----:B------:R-:W-:Y:S01]  /*7c60*/  MUFU.EX2 R178, R178 ;  /* 0x000000b200b27308 */ /* 0x000fe20000000800 */
[----:B------:R-:W-:Y:S02]  /*7c70*/  FMNMX.FTZ R181, R158, R181, !PT ;  /* 0x000000b59eb57209 */ /* 0x000fe40007810000 */
[----:B------:R-:W-:Y:S02]  /*7c80*/  ISETP.GT.AND P3, PT, R164, 0x61, P2 ;  /* 0x00000061a400780c */ /* 0x000fe40001764270 */
[----:B------:R-:W-:Y:S02]  /*7c90*/  FSEL R139, R139, -INF , !P5 ;  /* 0xff8000008b8b7808 */ /* 0x000fe40006800000 */
[----:B------:R-:W-:Y:S01]  /*7ca0*/  ISETP.LT.OR P4, PT, R163, 0x61, P4 ;  /* 0x00000061a300780c */ /* 0x000fe20002781670 */
[----:B------:R-:W-:Y:S01]  /*7cb0*/  MUFU.EX2 R138, R182 ;  /* 0x000000b6008a7308 */ /* 0x000fe20000000800 */
[----:B0-----:R-:W-:Y:S01]  /*7cc0*/  FMNMX.FTZ R180, R156, R181, !PT ;  /* 0x000000b59cb47209 */ /* 0x001fe20007810000 */
[----:B------:R-:W-:Y:S01]  /*7cd0*/  FFMA.FTZ R181, R149, UR30, -R8 ;  /* 0x0000001e95b57c23 */ /* 0x000fe20008010808 */
[----:B------:R-:W-:-:S02]  /*7ce0*/  ISETP.GT.AND P5, PT, R164, 0x68, P2 ;  /* 0x00000068a400780c */ /* 0x000fc400017a4270 */
[----:B------:R-:W-:Y:S02]  /*7cf0*/  ISETP.LT.OR P3, PT, R163, 0x62, P3 ;  /* 0x00000062a300780c */ /* 0x000fe40001f61670 */
[----:B------:R-:W-:Y:S02]  /*7d00*/  FSEL R140, R140, -INF , !P4 ;  /* 0xff8000008c8c7808 */ /* 0x000fe40006000000 */
[----:B------:R-:W-:Y:S02]  /*7d10*/  FMNMX.FTZ R151, R139, R180, !PT ;  /* 0x000000b48b977209 */ /* 0x000fe40007810000 */
[----:B------:R-:W-:Y:S02]  /*7d20*/  ISETP.GT.AND P4, PT, R164, 0x69, P2 ;  /* 0x00000069a400780c */ /* 0x000fe40001784270 */
[----:B------:R-:W-:Y:S02]  /*7d30*/  FSEL R141, R141, -INF , !P3 ;  /* 0xff8000008d8d7808 */ /* 0x000fe40005800000 */
[----:B------:R-:W-:-:S02]  /*7d40*/  ISETP.LT.OR P5, PT, R163, 0x69, P5 ;  /* 0x00000069a300780c */ /* 0x000fc40002fa1670 */
[----:B------:R-:W-:Y:S01]  /*7d50*/  FMNMX.FTZ R180, R140, R151, !PT ;  /* 0x000000978cb47209 */ /* 0x000fe20007810000 */
[----:B------:R-:W-:-:S01]  /*7d60*/  FFMA.FTZ R151, R20, UR30, -R8 ;  /* 0x0000001e14977c23 */ /* 0x000fc20008010808 */
[----:B------:R-:W-:Y:S01]  /*7d70*/  ISETP.GT.AND P3, PT, R164, 0x70, P2 ;  /* 0x00000070a400780c */ /* 0x000fe20001764270 */
[----:B------:R-:W-:-:S01]  /*7d80*/  FFMA.FTZ R20, R121, UR30, -R8 ;  /* 0x0000001e79147c23 */ /* 0x000fc20008010808 */
[----:B------:R-:W-:Y:S02]  /*7d90*/  ISETP.LT.OR P4, PT, R163, 0x6a, P4 ;  /* 0x0000006aa300780c */ /* 0x000fe40002781670 */
[----:B------:R-:W-:Y:S01]  /*7da0*/  FSEL R149, R142, -INF , !P5 ;  /* 0xff8000008e957808 */ /* 0x000fe20006800000 */
[----:B------:R-:W-:Y:S01]  /*7db0*/  MUFU.EX2 R151, R151 ;  /* 0x0000009700977308 */ /* 0x000fe20000000800 */
[----:B------:R-:W-:Y:S02]  /*7dc0*/  FMNMX.FTZ R180, R141, R180, !PT ;  /* 0x000000b48db47209 */ /* 0x000fe40007810000 */
[----:B------:R-:W-:-:S02]  /*7dd0*/  ISETP.GT.AND P5, PT, R164, 0x71, P2 ;  /* 0x00000071a400780c */ /* 0x000fc400017a4270 */
[----:B------:R-:W-:Y:S02]  /*7de0*/  FSEL R143, R143, -INF , !P4 ;  /* 0xff8000008f8f7808 */ /* 0x000fe40006000000 */
[----:B------:R-:W-:Y:S01]  /*7df0*/  ISETP.LT.OR P3, PT, R163, 0x71, P3 ;  /* 0x00000071a300780c */ /* 0x000fe20001f61670 */
[----:B------:R0:W-:Y:S01]  /*7e00*/  MUFU.EX2 R142, R181 ;  /* 0x000000b5008e7308 */ /* 0x0001e20000000800 */
[----:B------:R-:W-:Y:S02]  /*7e10*/  FMNMX.FTZ R180, R149, R180, !PT ;  /* 0x000000b495b47209 */ /* 0x000fe40007810000 */
[----:B------:R-:W-:Y:S02]  /*7e20*/  ISETP.GT.AND P4, PT, R164, 0x78, P2 ;  /* 0x00000078a400780c */ /* 0x000fe40001784270 */
[----:B------:R-:W-:Y:S02]  /*7e30*/  ISETP.LT.OR P5, PT, R163, 0x72, P5 ;  /* 0x00000072a300780c */ /* 0x000fe40002fa1670 */
[----:B------:R-:W-:Y:S01]  /*7e40*/  FSEL R144, R144, -INF , !P3 ;  /* 0xff80000090907808 */ /* 0x000fe20005800000 */
[----:B------:R-:W-:Y:S01]  /*7e50*/  MUFU.EX2 R20, R20 ;  /* 0x0000001400147308 */ /* 0x000fe20000000800 */
[----:B------:R-:W-:Y:S01]  /*7e60*/  FMNMX.FTZ R121, R143, R180, !PT ;  /* 0x000000b48f797209 */ /* 0x000fe20007810000 */
[--C-:B------:R-:W-:Y:S01]  /*7e70*/  FFMA.FTZ R180, R150, UR30, -R8.reuse ;  /* 0x0000001e96b47c23 */ /* 0x100fe20008010808 */
[----:B------:R-:W-:Y:S01]  /*7e80*/  ISETP.GT.AND P2, PT, R164, 0x79, P2 ;  /* 0x00000079a400780c */ /* 0x000fe20001744270 */
[--C-:B------:R-:W-:Y:S01]  /*7e90*/  FFMA.FTZ R150, R154, UR30, -R8.reuse ;  /* 0x0000001e9a967c23 */ /* 0x100fe20008010808 */
[----:B------:R-:W-:Y:S01]  /*7ea0*/  ISETP.LT.OR P4, PT, R163, 0x79, P4 ;  /* 0x00000079a300780c */ /* 0x000fe20002781670 */
[--C-:B------:R-:W-:Y:S01]  /*7eb0*/  FFMA.FTZ R154, R160, UR30, -R8.reuse ;  /* 0x0000001ea09a7c23 */ /* 0x100fe20008010808 */
[----:B------:R-:W-:Y:S01]  /*7ec0*/  FSEL R145, R145, -INF , !P5 ;  /* 0xff80000091917808 */ /* 0x000fe20006800000 */
[--C-:B------:R-:W-:Y:S01]  /*7ed0*/  FFMA.FTZ R160, R162, UR30, -R8.reuse ;  /* 0x0000001ea2a07c23 */ /* 0x100fe20008010808 */
[----:B------:R-:W-:Y:S01]  /*7ee0*/  FMNMX.FTZ R164, R144, R121, !PT ;  /* 0x0000007990a47209 */ /* 0x000fe20007810000 */
[--C-:B------:R-:W-:Y:S01]  /*7ef0*/  FFMA.FTZ R121, R148, UR30, -R8.reuse ;  /* 0x0000001e94797c23 */ /* 0x100fe20008010808 */
[----:B------:R-:W-:Y:S01]  /*7f00*/  ISETP.LT.OR P2, PT, R163, 0x7a, P2 ;  /* 0x0000007aa300780c */ /* 0x000fe20001741670 */
[----:B------:R-:W-:Y:S01]  /*7f10*/  FFMA.FTZ R162, R166, UR30, -R8 ;  /* 0x0000001ea6a27c23 */ /* 0x000fe20008010808 */
[----:B------:R-:W-:Y:S01]  /*7f20*/  FSEL R146, R146, -INF , !P4 ;  /* 0xff80000092927808 */ /* 0x000fe20006000000 */
[----:B------:R-:W-:Y:S01]  /*7f30*/  MUFU.EX2 R150, R150 ;  /* 0x0000009600967308 */ /* 0x000fe20000000800 */
[----:B------:R-:W-:-:S02]  /*7f40*/  FMNMX.FTZ R163, R145, R164, !PT ;  /* 0x000000a491a37209 */ /* 0x000fc40007810000 */
[----:B------:R-:W-:Y:S02]  /*7f50*/  FSEL R147, R147, -INF , !P2 ;  /* 0xff80000093937808 */ /* 0x000fe40005000000 */
[----:B------:R-:W-:Y:S01]  /*7f60*/  FMNMX.FTZ R148, R146, R163, !PT ;  /* 0x000000a392947209 */ /* 0x000fe20007810000 */
[--C-:B------:R-:W-:Y:S01]  /*7f70*/  FFMA.FTZ R163, R152, UR30, -R8.reuse ;  /* 0x0000001e98a37c23 */ /* 0x100fe20008010808 */
[----:B------:R-:W-:-:S01]  /*7f80*/  FFMA.FTZ R152, R157, UR30, -R8 ;  /* 0x0000001e9d987c23 */ /* 0x000fc20008010808 */
[--C-:B------:R-:W-:Y:S01]  /*7f90*/  FFMA.FTZ R157, R159, UR30, -R8.reuse ;  /* 0x0000001e9f9d7c23 */ /* 0x100fe20008010808 */
[----:B------:R-:W-:Y:S01]  /*7fa0*/  FMNMX.FTZ R164, R147, R148, !PT ;  /* 0x0000009493a47209 */ /* 0x000fe20007810000 */
[--C-:B------:R-:W-:Y:S01]  /*7fb0*/  FFMA.FTZ R159, R161, UR30, -R8.reuse ;  /* 0x0000001ea19f7c23 */ /* 0x100fe20008010808 */
[----:B------:R-:W-:-:S01]  /*7fc0*/  FFMA.FTZ R161, R165, UR30, -R8 ;  /* 0x0000001ea5a17c23 */ /* 0x000fc20008010808 */
[----:B------:R-:W-:Y:S01]  /*7fd0*/  IMAD.U32 R165, RZ, RZ, UR30 ;  /* 0x0000001effa57e24 */ /* 0x000fe2000f8e00ff */
[----:B------:R1:W-:Y:S01]  /*7fe0*/  MUFU.EX2 R148, R180 ;  /* 0x000000b400947308 */ /* 0x0003e20000000800 */
[----:B0-----:R-:W0:Y:S01]  /*7ff0*/  SHFL.BFLY PT, R181, R164, 0x2, 0x1f ;  /* 0x0c401f00a4b57f89 */ /* 0x001e2200000e0000 */
[----:B------:R-:W-:-:S05]  /*8000*/  FSEL R166, R9, RZ, P6 ;  /* 0x000000ff09a67208 */ /* 0x000fca0003000000 */
[----:B------:R-:W-:Y:S01]  /*8010*/  FADD.FTZ R166, -R166, R5 ;  /* 0x00000005a6a67221 */ /* 0x000fe20000010100 */
[----:B------:R-:W-:Y:S03]  /*8020*/  MUFU.EX2 R121, R121 ;  /* 0x0000007900797308 */ /* 0x000fe60000000800 */
[----:B------:R-:W-:-:S05]  /*8030*/  FMUL.FTZ R166, R166, UR30 ;  /* 0x0000001ea6a67c20 */ /* 0x000fca0008410000 */
[----:B------:R2:W-:Y:S08]  /*8040*/  MUFU.EX2 R5, R167 ;  /* 0x000000a700057308 */ /* 0x0005f00000000800 */
[----:B------:R-:W3:Y:S01]  /*8050*/  MUFU.EX2 R166, R166 ;  /* 0x000000a600a67308 */ /* 0x000ee20000000800 */
[----:B0-----:R-:W-:-:S05]  /*8060*/  FMNMX.FTZ R181, R164, R181, !PT ;  /* 0x000000b5a4b57209 */ /* 0x001fca0007810000 */
[----:B------:R-:W0:Y:S02]  /*8070*/  SHFL.BFLY PT, R164, R181, 0x1, 0x1f ;  /* 0x0c201f00b5a47f89 */ /* 0x000e2400000e0000 */
[----:B------:R-:W-:Y:S08]  /*8080*/  MUFU.EX2 R163, R163 ;  /* 0x000000a300a37308 */ /* 0x000ff00000000800 */
[----:B------:R-:W-:Y:S08]  /*8090*/  MUFU.EX2 R152, R152 ;  /* 0x0000009800987308 */ /* 0x000ff00000000800 */
[----:B------:R-:W-:Y:S01]  /*80a0*/  MUFU.EX2 R157, R157 ;  /* 0x0000009d009d7308 */ /* 0x000fe20000000800 */
[----:B0-----:R-:W-:-:S07]  /*80b0*/  FMNMX.FTZ R8, R181, R164, !PT ;  /* 0x000000a4b5087209 */ /* 0x001fce0007810000 */
[----:B------:R-:W-:Y:S01]  /*80c0*/  MUFU.EX2 R154, R154 ;  /* 0x0000009a009a7308 */ /* 0x000fe20000000800 */
[C---:B------:R-:W-:Y:S01]  /*80d0*/  FSETP.NEU.FTZ.AND P2, PT, R8.reuse, -INF , PT ;  /* 0xff8000000800780b */ /* 0x040fe20003f5d000 */
[----:B------:R-:W-:-:S05]  /*80e0*/  FFMA.FTZ R164, R8, R165, -8 ;  /* 0xc100000008a47423 */ /* 0x000fca00000100a5 */
[----:B------:R-:W-:Y:S01]  /*80f0*/  FSEL R164, R164, RZ, P2 ;  /* 0x000000ffa4a47208 */ /* 0x000fe20001000000 */
[----:B------:R-:W-:Y:S04]  /*8100*/  MUFU.EX2 R159, R159 ;  /* 0x0000009f009f7308 */ /* 0x000fe80000000800 */
[----:B-1----:R-:W-:-:S01]  /*8110*/  FFMA.FTZ R180, R171, UR30, -R164 ;  /* 0x0000001eabb47c23 */ /* 0x002fc200080108a4 */
[----:B------:R-:W-:Y:S01]  /*8120*/  FSEL R171, R8, RZ, P2 ;  /* 0x000000ff08ab7208 */ /* 0x000fe20001000000 */
[----:B------:R-:W-:-:S01]  /*8130*/  FFMA.FTZ R165, R122, UR30, -R164 ;  /* 0x0000001e7aa57c23 */ /* 0x000fc200080108a4 */
[--C-:B------:R-:W-:Y:S01]  /*8140*/  FFMA.FTZ R10, R10, UR30, -R164.reuse ;  /* 0x0000001e0a0a7c23 */ /* 0x100fe200080108a4 */
[----:B------:R-:W-:-:S01]  /*8150*/  FFMA.FTZ R123, R123, UR30, -R164 ;  /* 0x0000001e7b7b7c23 */ /* 0x000fc200080108a4 */
[----:B------:R-:W-:Y:S01]  /*8160*/  FFMA.FTZ R12, R12, UR30, -R164 ;  /* 0x0000001e0c0c7c23 */ /* 0x000fe200080108a4 */
[----:B------:R-:W-:-:S01]  /*8170*/  FADD.FTZ R171, -R171, R6 ;  /* 0x00000006abab7221 */ /* 0x000fc20000010100 */
[----:B------:R-:W-:Y:S01]  /*8180*/  MUFU.EX2 R180, R180 ;  /* 0x000000b400b47308 */ /* 0x000fe20000000800 */
[----:B------:R-:W-:-:S01]  /*8190*/  FFMA.FTZ R13, R13, UR30, -R164 ;  /* 0x0000001e0d0d7c23 */ /* 0x000fc200080108a4 */
[--C-:B--2---:R-:W-:Y:S01]  /*81a0*/  FFMA.FTZ R167, R169, UR30, -R164.reuse ;  /* 0x0000001ea9a77c23 */ /* 0x104fe200080108a4 */
[----:B------:R-:W-:Y:S01]  /*81b0*/  FMUL.FTZ R171, R171, UR30 ;  /* 0x0000001eabab7c20 */ /* 0x000fe20008410000 */
[--C-:B------:R-:W-:Y:S01]  /*81c0*/  FFMA.FTZ R169, R173, UR30, -R164.reuse ;  /* 0x0000001eada97c23 */ /* 0x100fe200080108a4 */
[----:B------:R-:W-:-:S01]  /*81d0*/  FFMA.FTZ R174, R174, UR30, -R164 ;  /* 0x0000001eaeae7c23 */ /* 0x000fc200080108a4 */
[----:B---3--:R-:W-:Y:S01]  /*81e0*/  FFMA.FTZ R173, R166, R4, R11 ;  /* 0x00000004a6ad7223 */ /* 0x008fe2000001000b */
        /* <DEDUP_REMOVED lines=21> */
[----:B------:R-:W-:-:S04]  /*8340*/  FFMA.FTZ R147, R147, UR30, -R164 ;  /* 0x0000001e93937c23 */ /* 0x000fc800080108a4 */
[----:B------:R-:W2:Y:S01]  /*8350*/  MUFU.EX2 R123, R123 ;  /* 0x0000007b007b7308 */ /* 0x000ea20000000800 */
[----:B0-----:R-:W-:-:S04]  /*8360*/  FFMA.FTZ R4, R171, R3, R180 ;  /* 0x00000003ab047223 */ /* 0x001fc800000100b4 */
[----:B------:R-:W-:-:S03]  /*8370*/  FADD.FTZ R3, R165, R4 ;  /* 0x00000004a5037221 */ /* 0x000fc60000010000 */
        /* <DEDUP_REMOVED lines=9> */
[----:B------:R-:W-:-:S04]  /*8410*/  FADD.FTZ R174, R120, R173 ;  /* 0x000000ad78ae7221 */ /* 0x000fc80000010000 */
[----:B------:R-:W-:-:S03]  /*8420*/  FADD.FTZ R173, R7, R174 ;  /* 0x000000ae07ad7221 */ /* 0x000fc60000010000 */
[----:B------:R-:W1:Y:S01]  /*8430*/  MUFU.EX2 R167, R167 ;  /* 0x000000a700a77308 */ /* 0x000e620000000800 */
[----:B------:R-:W-:-:S01]  /*8440*/  FADD.FTZ R174, R172, R173 ;  /* 0x000000adacae7221 */ /* 0x000fc20000010000 */
[----:B--2---:R-:W-:Y:S01]  /*8450*/  FADD.FTZ R3, R13, R4 ;  /* 0x000000040d037221 */ /* 0x004fe20000010000 */
[----:B------:R-:W-:-:S02]  /*8460*/  FFMA.FTZ R173, R158, UR30, -R164 ;  /* 0x0000001e9ead7c23 */ /* 0x000fc400080108a4 */
[----:B------:R-:W-:-:S03]  /*8470*/  FADD.FTZ R177, R127, R174 ;  /* 0x000000ae7fb17221 */ /* 0x000fc60000010000 */
[----:B------:R-:W2:Y:S01]  /*8480*/  MUFU.EX2 R21, R21 ;  /* 0x0000001500157308 */ /* 0x000ea20000000800 */
[----:B0-----:R-:W-:-:S01]  /*8490*/  FADD.FTZ R4, R14, R3 ;  /* 0x000000030e047221 */ /* 0x001fc20000010000 */
[----:B------:R-:W-:-:S04]  /*84a0*/  FADD.FTZ R158, R128, R177 ;  /* 0x000000b1809e7221 */ /* 0x000fc80000010000 */
[----:B------:R-:W-:Y:S02]  /*84b0*/  FADD.FTZ R3, R175, R158 ;  /* 0x0000009eaf037221 */ /* 0x000fe40000010000 */
[----:B------:R-:W0:Y:S01]  /*84c0*/  MUFU.EX2 R122, R122 ;  /* 0x0000007a007a7308 */ /* 0x000e220000000800 */
[----:B-1----:R-:W-:-:S01]  /*84d0*/  FADD.FTZ R4, R167, R4 ;  /* 0x00000004a7047221 */ /* 0x002fc20000010000 */
[----:B------:R-:W-:-:S06]  /*84e0*/  FADD.FTZ R3, R176, R3 ;  /* 0x00000003b0037221 */ /* 0x000fcc0000010000 */
[----:B------:R-:W1:Y:S01]  /*84f0*/  MUFU.EX2 R124, R124 ;  /* 0x0000007c007c7308 */ /* 0x000e620000000800 */
[----:B--2---:R-:W-:-:S01]  /*8500*/  FADD.FTZ R177, R21, R4 ;  /* 0x0000000415b17221 */ /* 0x004fc20000010000 */
[----:B------:R-:W-:-:S04]  /*8510*/  FADD.FTZ R4, R132, R3 ;  /* 0x0000000384047221 */ /* 0x000fc80000010000 */
[----:B------:R-:W-:Y:S02]  /*8520*/  FADD.FTZ R4, R179, R4 ;  /* 0x00000004b3047221 */ /* 0x000fe40000010000 */
[----:B------:R-:W2:Y:S01]  /*8530*/  MUFU.EX2 R125, R125 ;  /* 0x0000007d007d7308 */ /* 0x000ea20000000800 */
[----:B0-----:R-:W-:-:S07]  /*8540*/  FADD.FTZ R177, R122, R177 ;  /* 0x000000b17ab17221 */ /* 0x001fce0000010000 */
        /* <DEDUP_REMOVED lines=11> */
[----:B-1----:R-:W-:-:S04]  /*8600*/  FADD.FTZ R3, R169, R4 ;  /* 0x00000004a9037221 */ /* 0x002fc80000010000 */
[----:B------:R-:W-:-:S03]  /*8610*/  FADD.FTZ R4, R6, R3 ;  /* 0x0000000306047221 */ /* 0x000fc60000010000 */
[----:B------:R-:W1:Y:S01]  /*8620*/  MUFU.EX2 R131, R131 ;  /* 0x0000008300837308 */ /* 0x000e620000000800 */
[----:B--2---:R-:W-:-:S01]  /*8630*/  FADD.FTZ R3, R129, R4 ;  /* 0x0000000481037221 */ /* 0x004fc20000010000 */
[----:B------:R-:W-:-:S04]  /*8640*/  FADD.FTZ R4, R142, R177 ;  /* 0x000000b18e047221 */ /* 0x000fc80000010000 */
[----:B------:R-:W-:Y:S02]  /*8650*/  FADD.FTZ R177, R151, R4 ;  /* 0x0000000497b17221 */ /* 0x000fe40000010000 */
[----:B------:R-:W2:Y:S01]  /*8660*/  MUFU.EX2 R170, R170 ;  /* 0x000000aa00aa7308 */ /* 0x000ea20000000800 */
[----:B0-----:R-:W-:-:S01]  /*8670*/  FADD.FTZ R158, R130, R3 ;  /* 0x00000003829e7221 */ /* 0x001fc20000010000 */
[----:B------:R-:W-:Y:S01]  /*8680*/  FADD.FTZ R4, R20, R177 ;  /* 0x000000b114047221 */ /* 0x000fe20000010000 */
[----:B------:R-:W-:-:S01]  /*8690*/  FFMA.FTZ R3, R143, UR30, -R164 ;  /* 0x0000001e8f037c23 */ /* 0x000fc200080108a4 */
[----:B------:R-:W-:Y:S02]  /*86a0*/  FFMA.FTZ R143, R144, UR30, -R164 ;  /* 0x0000001e908f7c23 */ /* 0x000fe400080108a4 */
[----:B------:R-:W-:-:S02]  /*86b0*/  FADD.FTZ R177, R121, R4 ;  /* 0x0000000479b17221 */ /* 0x000fc40000010000 */
        /* <DEDUP_REMOVED lines=20> */
[----:B------:R2:W3:Y:S01]  /*8800*/  MUFU.EX2 R174, R3 ;  /* 0x0000000300ae7308 */ /* 0x0004e20000000800 */
[----:B0-----:R-:W-:-:S07]  /*8810*/  FADD.FTZ R158, R141, R158 ;  /* 0x0000009e8d9e7221 */ /* 0x001fce0000010000 */
[----:B------:R-:W0:Y:S01]  /*8820*/  MUFU.EX2 R160, R160 ;  /* 0x000000a000a07308 */ /* 0x000e220000000800 */
[----:B--2---:R-:W-:-:S01]  /*8830*/  FADD.FTZ R3, R155, R4 ;  /* 0x000000049b037221 */ /* 0x004fc20000010000 */
[----:B-1----:R-:W-:-:S03]  /*8840*/  FADD.FTZ R158, R149, R158 ;  /* 0x0000009e959e7221 */ /* 0x002fc60000010000 */
[----:B------:R-:W-:-:S03]  /*8850*/  FADD.FTZ R4, R152, R3 ;  /* 0x0000000398047221 */ /* 0x000fc60000010000 */
[----:B------:R-:W1:Y:S01]  /*8860*/  MUFU.EX2 R143, R143 ;  /* 0x0000008f008f7308 */ /* 0x000e620000000800 */
[----:B------:R-:W-:-:S01]  /*8870*/  FADD.FTZ R3, R157, R4 ;  /* 0x000000049d037221 */ /* 0x000fc20000010000 */
[----:B---3--:R-:W-:-:S03]  /*8880*/  FADD.FTZ R158, R174, R158 ;  /* 0x0000009eae9e7221 */ /* 0x008fc60000010000 */
[----:B------:R-:W-:-:S03]  /*8890*/  FADD.FTZ R4, R154, R3 ;  /* 0x000000039a047221 */ /* 0x000fc60000010000 */
[----:B------:R-:W2:Y:S01]  /*88a0*/  MUFU.EX2 R161, R161 ;  /* 0x000000a100a17308 */ /* 0x000ea20000000800 */
[----:B------:R-:W-:-:S04]  /*88b0*/  FADD.FTZ R3, R159, R4 ;  /* 0x000000049f037221 */ /* 0x000fc80000010000 */
[----:B0-----:R-:W-:-:S03]  /*88c0*/  FADD.FTZ R4, R160, R3 ;  /* 0x00000003a0047221 */ /* 0x001fc60000010000 */
        /* <DEDUP_REMOVED lines=13> */
.L_x_3911:
        /* <DEDUP_REMOVED lines=143> */
.L_x_3894:
        /* <DEDUP_REMOVED lines=25> */
.L_x_3914:
[----:B------:R-:W-:-:S13]  /*9420*/  ISETP.NE.AND P2, PT, R12, 0x1, PT ;  /* 0x000000010c00780c */ /* 0x000fda0003f45270 */
[----:B------:R-:W0:Y:S02]  /*9430*/  @P2 LDC.64 R10, c[0x0][0x9e8] ;  /* 0x00027a00ff0a2b82 */ /* 0x000e240000000a00 */
[----:B0-----:R-:W-:-:S05]  /*9440*/  @P2 IMAD.HI.U32 R10, R7, R10, RZ ;  /* 0x0000000a070a2227 */ /* 0x001fca00078e00ff */
[----:B------:R-:W-:-:S07]  /*9450*/  @P2 SHF.R.U32.HI R7, RZ, R11, R10 ;  /* 0x0000000bff072219 */ /* 0x000fce000001160a */
.L_x_3915:
[----:B------:R-:W-:-:S05]  /*9460*/  IMAD R7, R7, R12, RZ ;  /* 0x0000000c07077224 */ /* 0x000fca00078e02ff */
[----:B------:R-:W-:-:S07]  /*9470*/  VIMNMX R8, R8, R7, !PT ;  /* 0x0000000708087248 */ /* 0x000fce0007fe0100 */
.L_x_3913:
        /* <DEDUP_REMOVED lines=12> */
.L_x_3926:
[----:B------:R-:W-:Y:S01]  /*9540*/  ISETP.NE.AND P2, PT, RZ, UR37, PT ;  /* 0x00000025ff007c0c */ /* 0x000fe2000bf45270 */
[----:B------:R-:W-:-:S04]  /*9550*/  UISETP.NE.AND UP0, UPT, UR31, 0x1, UPT ;  /* 0x000000011f00788c */ /* 0x000fc8000bf05270 */
[----:B------:R-:W-:-:S04]  /*9560*/  USEL UR45, URZ, 0x1, UP0 ;  /* 0x000000013f2d7887 */ /* 0x000fc80008000000 */
[----:B------:R-:W-:-:S04]  /*9570*/  ULOP3.LUT UR45, UR32, UR45, URZ, 0x3c, !UPT ;  /* 0x0000002d202d7292 */ /* 0x000fc8000f8e3c3f */
[----:B------:R-:W-:Y:S08]  /*9580*/  @P2 BRA `(.L_x_3917) ;  /* 0x0000000000382947 */ /* 0x000ff00003800000 */
[----:B------:R-:W-:Y:S05]  /*9590*/  @!P0 BRA `(.L_x_3918) ;  /* 0x0000000000048947 */ /* 0x000fea0003800000 */
[----:B------:R-:W-:Y:S01]  /*95a0*/  BPT.TRAP 0x1 ;  /* 0x000000040000795c */ /* 0x000fe20000300000 */
.L_x_3918:
        /* <DEDUP_REMOVED lines=9> */
.L_x_3919:
[----:B-1----:R-:W-:Y:S05]  /*9640*/  @P3 BRA `(.L_x_3917) ;  /* 0x0000000000083947 */ /* 0x002fea0003800000 */
[----:B------:R-:W1:Y:S02]  /*9650*/  SYNCS.PHASECHK.TRANS64.TRYWAIT P3, [UR6+0x2a830], R5 ;  /* 0x02a83005ff0075a7 */ /* 0x000e640008060146 */
[----:B-1----:R-:W-:Y:S05]  /*9660*/  @!P3 BRA `(.L_x_3920) ;  /* 0x000000e400c0b947 */ /* 0x002fea0003800000 */
.L_x_3917:
        /* <DEDUP_REMOVED lines=10> */
[----:B------:R-:W-:-:S04]  /*9710*/  UIMAD UR26, UR50, 0x600, UR28 ;  /* 0x00000600321a78a4 */ /* 0x000fc8000f8e021c */
[----:B------:R-:W-:Y:S02]  /*9720*/  UIADD3 UR6, UR26, 0x2, URZ ;  /* 0x000000021a067890 */ /* 0x000fe4000fffe03f */
[----:B------:R-:W-:Y:S02]  /*9730*/  UIADD3 UR10, UR26, 0x200, URZ ;  /* 0x000002001a0a7890 */ /* 0x000fe4000fffe03f */
        /* <DEDUP_REMOVED lines=27> */
.L_x_3922:
[----:B------:R-:W-:Y:S01]  /*98f0*/  ULEA UR6, UR31, UR36, 0x3 ;  /* 0x000000241f067291 */ /* 0x000fe2000f8e183f */
[----:B------:R-:W-:-:S05]  /*9900*/  IMAD.U32 R5, RZ, RZ, UR32 ;  /* 0x00000020ff057e24 */ /* 0x000fca000f8e00ff */
[----:B------:R-:W-:-:S04]  /*9910*/  SHF.L.U32 R5, R5, 0x1f, RZ ;  /* 0x0000001f05057819 */ /* 0x000fc800000006ff */
[----:B------:R0:W1:Y:S01]  /*9920*/  SYNCS.PHASECHK.TRANS64.TRYWAIT P2, [UR6+0x2a850], R5 ;  /* 0x02a85005ff0075a7 */ /* 0x0000620008040146 */
[----:B------:R-:W-:Y:S05]  /*9930*/  @!P0 BRA `(.L_x_3923) ;  /* 0x0000000000048947 */ /* 0x000fea0003800000 */
[----:B------:R-:W-:Y:S01]  /*9940*/  BPT.TRAP 0x1 ;  /* 0x000000040000795c */ /* 0x000fe20000300000 */
.L_x_3923:
[----:B-1----:R-:W-:Y:S05]  /*9950*/  @P2 BRA `(.L_x_3921) ;  /* 0x0000000000082947 */ /* 0x002fea0003800000 */
[----:B------:R-:W1:Y:S02]  /*9960*/  SYNCS.PHASECHK.TRANS64.TRYWAIT P2, [UR6+0x2a850], R5 ;  /* 0x02a85005ff0075a7 */ /* 0x000e640008040146 */
[----:B-1----:R-:W-:Y:S05]  /*9970*/  @!P2 BRA `(.L_x_3924) ;  /* 0x000000e40014a947 */ /* 0x002fea0003800000 */
.L_x_3921:
        /* <DEDUP_REMOVED lines=17> */
[----:B------:R-:W2:Y:S01]  /*9a90*/  MUFU.TANH R10, R10 ;  /* 0x0000000a000a7308 */ /* 0x000ea20000002400 */
        /* <DEDUP_REMOVED lines=9> */
[----:B------:R-:W3:Y:S01]  /*9b30*/  MUFU.TANH R14, R14 ;  /* 0x0000000e000e7308 */ /* 0x000ee20000002400 */
[----:B------:R-:W-:Y:S01]  /*9b40*/  UMOV UR7, 0x40000040 ;  /* 0x4000004000077882 */ /* 0x000fe20000000000 */
[----:B01----:R-:W-:Y:S01]  /*9b50*/  FMNMX.FTZ R5, R11, R8, !PT ;  /* 0x000000080b057209 */ /* 0x003fe20007810000 */
[C---:B------:R-:W-:Y:S01]  /*9b60*/  FMUL.FTZ R128, R0.reuse, R136 ;  /* 0x0000008800807220 */ /* 0x040fe20000410000 */
[C---:B------:R-:W-:Y:S01]  /*9b70*/  FMUL.FTZ R141, R0.reuse, R149 ;  /* 0x00000095008d7220 */ /* 0x040fe20000410000 */
[C---:B------:R-:W-:Y:S01]  /*9b80*/  FMUL.FTZ R20, R0.reuse, R126 ;  /* 0x0000007e00147220 */ /* 0x040fe20000410000 */
[----:B------:R-:W-:Y:S01]  /*9b90*/  FMUL.FTZ R149, R0, R157 ;  /* 0x0000009d00957220 */ /* 0x000fe20000410000 */
[----:B--2---:R-:W-:Y:S01]  /*9ba0*/  FMNMX.FTZ R5, R10, R5, !PT ;  /* 0x000000050a057209 */ /* 0x004fe20007810000 */
        /* <DEDUP_REMOVED lines=9> */
[----:B---3--:R-:W-:Y:S01]  /*9c40*/  FMNMX.FTZ R164, R14, R5, !PT ;  /* 0x000000050ea47209 */ /* 0x008fe20007810000 */
        /* <DEDUP_REMOVED lines=35> */
[----:B------:R-:W-:Y:S01]  /*9e80*/  FMUL.FTZ R165, R0, R173 ;  /* 0x000000ad00a57220 */ /* 0x000fe20000410000 */
        /* <DEDUP_REMOVED lines=11> */
[----:B--2---:R-:W-:-:S07]  /*9f40*/  FMNMX.FTZ R6, R20, R5, !PT ;  /* 0x0000000514067209 */ /* 0x004fce0007810000 */
[----:B------:R-:W1:Y:S01]  /*9f50*/  MUFU.TANH R132, R132 ;  /* 0x0000008400847308 */ /* 0x000e620000002400 */
[----:B---3--:R-:W-:Y:S01]  /*9f60*/  FMNMX.FTZ R167, R129, R166, !PT ;  /* 0x000000a681a77209 */ /* 0x008fe20007810000 */
[----:B------:R-:W-:-:S06]  /*9f70*/  FMUL.FTZ R166, R0, R174 ;  /* 0x000000ae00a67220 */ /* 0x000fcc0000410000 */
[----:B------:R-:W2:Y:S01]  /*9f80*/  MUFU.TANH R122, R122 ;  /* 0x0000007a007a7308 */ /* 0x000ea20000002400 */
[----:B0-----:R-:W-:-:S07]  /*9f90*/  FMNMX.FTZ R5, R21, R6, !PT ;  /* 0x0000000615057209 */ /* 0x001fce0007810000 */
[----:B------:R-:W0:Y:S01]  /*9fa0*/  MUFU.TANH R133, R133 ;  /* 0x0000008500857308 */ /* 0x000e220000002400 */
[----:B-1----:R-:W-:Y:S01]  /*9fb0*/  FMNMX.FTZ R168, R132, R167, !PT ;  /* 0x000000a784a87209 */ /* 0x002fe20007810000 */
[C---:B------:R-:W-:Y:S01]  /*9fc0*/  FMUL.FTZ R167, R0.reuse, R175 ;  /* 0x000000af00a77220 */ /* 0x040fe20000410000 */
[----:B------:R-:W-:-:S05]  /*9fd0*/  FMUL.FTZ R175, R0, R180 ;  /* 0x000000b400af7220 */ /* 0x000fca0000410000 */
        /* <DEDUP_REMOVED lines=31> */
[----:B------:R-:W-:-:S04]  /*a1d0*/  UMOV UR7, 0x40000040 ;  /* 0x4000004000077882 */ /* 0x000fc80000000000 */
        /* <DEDUP_REMOVED lines=66> */
[----:B0-----:R-:W-:-:S07]  /*a600*/  FMNMX.FTZ R6, R162, R5, !PT ;  /* 0x00000005a2067209 */ /* 0x001fce0007810000 */
[----:B------:R-:W0:Y:S01]  /*a610*/  MUFU.TANH R166, R166 ;  /* 0x000000a600a67308 */ /* 0x000e220000002400 */
[----:B-1----:R-:W-:-:S05]  /*a620*/  FMNMX.FTZ R177, R176, R177, !PT ;  /* 0x000000b1b0b17209 */ /* 0x002fca0007810000 */
[----:B------:R-:W1:Y:S02]  /*a630*/  SHFL.BFLY PT, R178, R177, 0x2, 0x1f ;  /* 0x0c401f00b1b27f89 */ /* 0x000e6400000e0000 */
[----:B------:R-:W3:Y:S01]  /*a640*/  MUFU.TANH R167, R167 ;  /* 0x000000a700a77308 */ /* 0x000ee20000002400 */
[----:B--2---:R-:W-:-:S07]  /*a650*/  FMNMX.FTZ R5, R163, R6, !PT ;  /* 0x00000006a3057209 */ /* 0x004fce0007810000 */
[----:B------:R-:W2:Y:S01]  /*a660*/  MUFU.TANH R170, R170 ;  /* 0x000000aa00aa7308 */ /* 0x000ea20000002400 */
[----:B0-----:R-:W-:-:S07]  /*a670*/  FMNMX.FTZ R6, R166, R5, !PT ;  /* 0x00000005a6067209 */ /* 0x001fce0007810000 */
[----:B------:R-:W0:Y:S01]  /*a680*/  MUFU.TANH R171, R171 ;  /* 0x000000ab00ab7308 */ /* 0x000e220000002400 */
[----:B---3--:R-:W-:Y:S02]  /*a690*/  FMNMX.FTZ R5, R167, R6, !PT ;  /* 0x00000006a7057209 */ /* 0x008fe40007810000 */
[----:B-1----:R-:W-:-:S05]  /*a6a0*/  FMNMX.FTZ R178, R177, R178, !PT ;  /* 0x000000b2b1b27209 */ /* 0x002fca0007810000 */
[----:B------:R-:W1:Y:S01]  /*a6b0*/  MUFU.TANH R172, R172 ;  /* 0x000000ac00ac7308 */ /* 0x000e620000002400 */
[----:B--2---:R-:W-:-:S07]  /*a6c0*/  FMNMX.FTZ R6, R170, R5, !PT ;  /* 0x00000005aa067209 */ /* 0x004fce0007810000 */
[----:B------:R-:W2:Y:S01]  /*a6d0*/  MUFU.TANH R173, R173 ;  /* 0x000000ad00ad7308 */ /* 0x000ea20000002400 */
[----:B0-----:R-:W-:-:S04]  /*a6e0*/  FMNMX.FTZ R5, R171, R6, !PT ;  /* 0x00000006ab057209 */ /* 0x001fc80007810000 */
[----:B-1----:R-:W-:Y:S02]  /*a6f0*/  FMNMX.FTZ R6, R172, R5, !PT ;  /* 0x00000005ac067209 */ /* 0x002fe40007810000 */
[----:B------:R-:W0:Y:S02]  /*a700*/  SHFL.BFLY PT, R5, R178, 0x1, 0x1f ;  /* 0x0c201f00b2057f89 */ /* 0x000e2400000e0000 */
[----:B--2---:R-:W-:-:S05]  /*a710*/  FMNMX.FTZ R174, R173, R6, !PT ;  /* 0x00000006adae7209 */ /* 0x004fca0007810000 */
[----:B------:R-:W1:Y:S01]  /*a720*/  SHFL.BFLY PT, R179, R174, 0x2, 0x1f ;  /* 0x0c401f00aeb37f89 */ /* 0x000e6200000e0000 */
[----:B0-----:R-:W-:Y:S02]  /*a730*/  FMNMX.FTZ R5, R178, R5, !PT ;  /* 0x00000005b2057209 */ /* 0x001fe40007810000 */
[----:B------:R-:W-:-:S03]  /*a740*/  IADD3 R178, -R209, 0xb, RZ ;  /* 0x0000000bd1b27810 */ /* 0x000fc60007ffe1ff */
[----:B------:R-:W-:-:S04]  /*a750*/  FADD.FTZ R8, -R5, R8 ;  /* 0x0000000805087221 */ /* 0x000fc80000010100 */
[----:B------:R-:W-:Y:S01]  /*a760*/  FMUL.FTZ R180, R8, UR30 ;  /* 0x0000001e08b47c20 */ /* 0x000fe20008410000 */
[----:B-1----:R-:W-:Y:S01]  /*a770*/  FMNMX.FTZ R179, R174, R179, !PT ;  /* 0x000000b3aeb37209 */ /* 0x002fe20007810000 */
[----:B------:R-:W-:-:S04]  /*a780*/  IMAD.U32 R174, RZ, RZ, UR30 ;  /* 0x0000001effae7e24 */ /* 0x000fc8000f8e00ff */
[----:B------:R-:W0:Y:S01]  /*a790*/  SHFL.BFLY PT, R6, R179, 0x1, 0x1f ;  /* 0x0c201f00b3067f89 */ /* 0x000e2200000e0000 */
        /* <DEDUP_REMOVED lines=18> */
[----:B------:R-:W-:Y:S01]  /*a8c0*/  IMAD.U32 R175, RZ, RZ, UR30 ;  /* 0x0000001effaf7e24 */ /* 0x000fe2000f8e00ff */
[----:B------:R-:W-:Y:S01]  /*a8d0*/  MUFU.EX2 R174, R174 ;  /* 0x000000ae00ae7308 */ /* 0x000fe20000000800 */
[----:B0-----:R-:W-:Y:S01]  /*a8e0*/  FMNMX.FTZ R6, R179, R6, !PT ;  /* 0x00000006b3067209 */ /* 0x001fe20007810000 */
[--C-:B------:R-:W-:Y:S01]  /*a8f0*/  FFMA.FTZ R15, R15, UR30, -R177.reuse ;  /* 0x0000001e0f0f7c23 */ /* 0x100fe200080108b1 */
[----:B------:R-:W-:-:S01]  /*a900*/  FFMA.FTZ R121, R121, UR30, -R177 ;  /* 0x0000001e79797c23 */ /* 0x000fc200080108b1 */
[--C-:B------:R-:W-:Y:S01]  /*a910*/  FFMA.FTZ R125, R125, UR30, -R177.reuse ;  /* 0x0000001e7d7d7c23 */ /* 0x100fe200080108b1 */
[----:B------:R-:W-:-:S01]  /*a920*/  FFMA.FTZ R129, R129, UR30, -R177 ;  /* 0x0000001e81817c23 */ /* 0x000fc200080108b1 */
[C---:B------:R-:W-:Y:S01]  /*a930*/  FADD.FTZ R8, -R6.reuse, R9 ;  /* 0x0000000906087221 */ /* 0x040fe20000010100 */
[----:B------:R-:W-:-:S01]  /*a940*/  FFMA.FTZ R175, R6, R175, -8 ;  /* 0xc100000006af7423 */ /* 0x000fc200000100af */
[----:B------:R-:W0:Y:S01]  /*a950*/  MUFU.EX2 R9, R180 ;  /* 0x000000b400097308 */ /* 0x000e220000000800 */
[----:B------:R-:W-:-:S01]  /*a960*/  FFMA.FTZ R133, R133, UR30, -R177 ;  /* 0x0000001e85857c23 */ /* 0x000fc200080108b1 */
[----:B------:R-:W-:Y:S01]  /*a970*/  FMUL.FTZ R8, R8, UR30 ;  /* 0x0000001e08087c20 */ /* 0x000fe20008410000 */
        /* <DEDUP_REMOVED lines=23> */
[----:B------:R-:W-:Y:S01]  /*aaf0*/  FFMA.FTZ R169, R169, UR30, -R177 ;  /* 0x0000001ea9a97c23 */ /* 0x000fe200080108b1 */
[----:B------:R-:W-:-:S01]  /*ab00*/  FFMA.FTZ R134, R135, UR30, -R175 ;  /* 0x0000001e87867c23 */ /* 0x000fc200080108af */
[----:B------:R-:W-:Y:S01]  /*ab10*/  FFMA.FTZ R177, R176, UR30, -R177 ;  /* 0x0000001eb0b17c23 */ /* 0x000fe200080108b1 */
        /* <DEDUP_REMOVED lines=13> */
[----:B------:R-:W-:-:S02]  /*abf0*/  IMAD.U32 R180, RZ, RZ, UR50 ;  /* 0x00000032ffb47e24 */ /* 0x000fc4000f8e00ff */
[----:B------:R-:W-:-:S01]  /*ac00*/  FFMA.FTZ R172, R172, UR30, -R175 ;  /* 0x0000001eacac7c23 */ /* 0x000fc200080108af */
[----:B------:R-:W-:-:S03]  /*ac10*/  FFMA.FTZ R173, R173, UR30, -R175 ;  /* 0x0000001eadad7c23 */ /* 0x000fc600080108af */
[----:B------:R-:W0:Y:S01]  /*ac20*/  MUFU.EX2 R13, R13 ;  /* 0x0000000d000d7308 */ /* 0x000e220000000800 */
[----:B--2---:R-:W-:-:S07]  /*ac30*/  FADD.FTZ R4, R12, R3 ;  /* 0x000000030c047221 */ /* 0x004fce0000010000 */
[----:B------:R-:W2:Y:S01]  /*ac40*/  MUFU.EX2 R15, R15 ;  /* 0x0000000f000f7308 */ /* 0x000ea20000000800 */
[----:B-1----:R-:W-:-:S01]  /*ac50*/  FADD.FTZ R176, R10, R181 ;  /* 0x000000b50ab07221 */ /* 0x002fc20000010000 */
[----:B------:R-:W-:Y:S02]  /*ac60*/  WARPGROUP.DEPBAR.LE gsb0, 0x0 ;  /* 0x00008000000079c5 */ /* 0x000fe40000010000 */
[----:B------:R-:W-:-:S04]  /*ac70*/  WARPGROUP.ARRIVE ;  /* 0x00000000000079c5 */ /* 0x000fc80000000000 */
[----:B------:R-:W1:Y:S01]  /*ac80*/  MUFU.EX2 R20, R20 ;  /* 0x0000001400147308 */ /* 0x000e620000000800 */
[----:B0-----:R-:W-:-:S01]  /*ac90*/  FADD.FTZ R3, R13, R4 ;  /* 0x000000040d037221 */ /* 0x001fc20000010000 */
[----:B------:R-:W-:Y:S06]  /*aca0*/  QGMMA.64x192x32.F32.E4M3.E4M3 R24, R184, gdesc[UR4], R24, gsb0 ;  /* 0x02e00004b8187df3 */ /* 0x000fec0008000818 */
        /* <DEDUP_REMOVED lines=28> */
[--C-:B------:R-:W-:Y:S01]  /*ae70*/  FFMA.FTZ R158, R159, UR30, -R175.reuse ;  /* 0x0000001e9f9e7c23 */ /* 0x100fe200080108af */
[----:B------:R-:W-:-:S05]  /*ae80*/  FFMA.FTZ R159, R162, UR30, -R175 ;  /* 0x0000001ea29f7c23 */ /* 0x000fca00080108af */
        /* <DEDUP_REMOVED lines=28> */
[----:B-1----:R-:W-:-:S01]  /*b050*/  FADD.FTZ R4, R142, R3 ;  /* 0x000000038e047221 */ /* 0x002fc20000010000 */
[----:B------:R-:W-:-:S06]  /*b060*/  WARPGROUP.DEPBAR.LE gsb0, 0x0 ;  /* 0x00008000000079c5 */ /* 0x000fcc0000010000 */
        /* <DEDUP_REMOVED lines=14> */
[----:B------:R-:W-:-:S06]  /*b150*/  FFMA.FTZ R166, R170, UR30, -R175 ;  /* 0x0000001eaaa67c23 */ /* 0x000fcc00080108af */
[----:B------:R-:W0:Y:S01]  /*b160*/  MUFU.EX2 R151, R151 ;  /* 0x0000009700977308 */ /* 0x000e220000000800 */
[----:B--2---:R-:W-:-:S07]  /*b170*/  FADD.FTZ R4, R150, R3 ;  /* 0x0000000396047221 */ /* 0x004fce0000010000 */
[----:B------:R-:W2:Y:S01]  /*b180*/  MUFU.EX2 R153, R153 ;  /* 0x0000009900997308 */ /* 0x000ea20000000800 */
[----:B-1----:R-:W-:-:S01]  /*b190*/  FADD.FTZ R170, R148, R167 ;  /* 0x000000a794aa7221 */ /* 0x002fc20000010000 */
[----:B------:R-:W-:-:S06]  /*b1a0*/  FFMA.FTZ R167, R171, UR30, -R175 ;  /* 0x0000001eaba77c23 */ /* 0x000fcc00080108af */
        /* <DEDUP_REMOVED lines=14> */
[----:B------:R-:W-:-:S05]  /*b290*/  @!P1 LEA R3, R180, UR36, 0x3 ;  /* 0x00000024b4039c11 */ /* 0x000fca000f8e18ff */
[----:B------:R-:W-:Y:S01]  /*b2a0*/  @!P1 VIADD R3, R3, 0x2a840 ;  /* 0x0002a84003039836 */ /* 0x000fe20000000000 */
[----:B------:R-:W0:Y:S01]  /*b2b0*/  MUFU.EX2 R161, R161 ;  /* 0x000000a100a17308 */ /* 0x000e220000000800 */
[----:B--2---:R-:W-:-:S03]  /*b2c0*/  FADD.FTZ R170, R156, R171 ;  /* 0x000000ab9caa7221 */ /* 0x004fc60000010000 */
[----:B------:R-:W-:Y:S01]  /*b2d0*/  @!P1 PRMT R3, RZ, 0x654, R3 ;  /* 0x00000654ff039816 */ /* 0x000fe20000000003 */
[----:B------:R2:W-:Y:S06]  /*b2e0*/  BAR.ARV R178, 0x100 ;  /* 0x000400b20000751d */ /* 0x0005ec0000002000 */
[----:B------:R-:W3:Y:S01]  /*b2f0*/  MUFU.EX2 R162, R162 ;  /* 0x000000a200a27308 */ /* 0x000ee20000000800 */
[----:B-1----:R-:W-:-:S01]  /*b300*/  FADD.FTZ R171, R159, R4 ;  /* 0x000000049fab7221 */ /* 0x002fc20000010000 */
[----:B------:R1:W-:Y:S01]  /*b310*/  @!P1 SYNCS.ARRIVE.TRANS64.RED.A1T0 RZ, [R3+URZ], RZ ;  /* 0x000000ff03ff99a7 */ /* 0x0003e2000810043f */
[----:B0-----:R-:W-:-:S05]  /*b320*/  FADD.FTZ R181, R161, R170 ;  /* 0x000000aaa1b57221 */ /* 0x001fca0000010000 */
[----:B------:R-:W0:Y:S08]  /*b330*/  MUFU.EX2 R160, R160 ;  /* 0x000000a000a07308 */ /* 0x000e300000000800 */
[----:B------:R-:W4:Y:S01]  /*b340*/  MUFU.EX2 R163, R163 ;  /* 0x000000a300a37308 */ /* 0x000f220000000800 */
[----:B---3--:R-:W-:-:S07]  /*b350*/  FADD.FTZ R4, R162, R171 ;  /* 0x000000aba2047221 */ /* 0x008fce0000010000 */
[----:B------:R-:W1:Y:S01]  /*b360*/  MUFU.EX2 R165, R165 ;  /* 0x000000a500a57308 */ /* 0x000e620000000800 */
[----:B0-----:R-:W-:-:S07]  /*b370*/  FADD.FTZ R170, R160, R181 ;  /* 0x000000b5a0aa7221 */ /* 0x001fce0000010000 */
[----:B------:R-:W0:Y:S01]  /*b380*/  MUFU.EX2 R176, R176 ;  /* 0x000000b000b07308 */ /* 0x000e220000000800 */
[----:B----4-:R-:W-:-:S07]  /*b390*/  FADD.FTZ R171, R163, R4 ;  /* 0x00000004a3ab7221 */ /* 0x010fce0000010000 */
[----:B------:R-:W3:Y:S01]  /*b3a0*/  MUFU.EX2 R164, R164 ;  /* 0x000000a400a47308 */ /* 0x000ee20000000800 */
[----:B-1----:R-:W-:-:S07]  /*b3b0*/  FADD.FTZ R3, R165, R170 ;  /* 0x000000aaa5037221 */ /* 0x002fce0000010000 */
[----:B------:R-:W1:Y:S01]  /*b3c0*/  MUFU.EX2 R166, R166 ;  /* 0x000000a600a67308 */ /* 0x000e620000000800 */
[----:B0-----:R-:W-:-:S07]  /*b3d0*/  FADD.FTZ R171, R176, R171 ;  /* 0x000000abb0ab7221 */ /* 0x001fce0000010000 */
[----:B------:R-:W0:Y:S01]  /*b3e0*/  MUFU.EX2 R169, R169 ;  /* 0x000000a900a97308 */ /* 0x000e220000000800 */
[----:B---3--:R-:W-:-:S07]  /*b3f0*/  FADD.FTZ R4, R164, R3 ;  /* 0x00000003a4047221 */ /* 0x008fce0000010000 */
        /* <DEDUP_REMOVED lines=9> */
[----:B0-----:R-:W-:-:S01]  /*b490*/  FADD.FTZ R170, R183, R170 ;  /* 0x000000aab7aa7221 */ /* 0x001fc20000010000 */
[----:B---3--:R-:W-:-:S03]  /*b4a0*/  FADD.FTZ R4, R177, R4 ;  /* 0x00000004b1047221 */ /* 0x008fc60000010000 */
[----:B-1----:R-:W-:Y:S01]  /*b4b0*/  FADD.FTZ R3, R173, R170 ;  /* 0x000000aaad037221 */ /* 0x002fe20000010000 */
[----:B--2---:R-:W-:Y:S06]  /*b4c0*/  @!P0 BRA `(.L_x_3925) ;  /* 0x0000000000048947 */ /* 0x004fec0003800000 */
[----:B------:R-:W-:Y:S01]  /*b4d0*/  BPT.TRAP 0x1 ;  /* 0x000000040000795c */ /* 0x000fe20000300000 */
.L_x_3925:
        /* <DEDUP_REMOVED lines=138> */
[----:B------:R-:W-:Y:S06]  /*bd80*/  @P2 BRA `(.L_x_3926) ;  /* 0xffffffd400ec2947 */ /* 0x000fec000383ffff */
.L_x_3916:
        /* <DEDUP_REMOVED lines=10> */
.L_x_3945:
[----:B------:R-:W-:Y:S01]  /*be30*/  ISETP.NE.AND P2, PT, RZ, UR37, PT ;  /* 0x00000025ff007c0c */ /* 0x000fe2000bf45270 */
[----:B------:R-:W-:-:S04]  /*be40*/  UISETP.NE.AND UP0, UPT, UR34, 0x1, UPT ;  /* 0x000000012200788c */ /* 0x000fc8000bf05270 */
[----:B------:R-:W-:-:S04]  /*be50*/  USEL UR45, URZ, 0x1, UP0 ;  /* 0x000000013f2d7887 */ /* 0x000fc80008000000 */
[----:B------:R-:W-:-:S04]  /*be60*/  ULOP3.LUT UR45, UR35, UR45, URZ, 0x3c, !UPT ;  /* 0x0000002d232d7292 */ /* 0x000fc8000f8e3c3f */
[----:B------:R-:W-:Y:S08]  /*be70*/  @P2 BRA `(.L_x_3928) ;  /* 0x0000000000382947 */ /* 0x000ff00003800000 */
[----:B------:R-:W-:Y:S05]  /*be80*/  @!P0 BRA `(.L_x_3929) ;  /* 0x0000000000048947 */ /* 0x000fea0003800000 */
[----:B------:R-:W-:Y:S01]  /*be90*/  BPT.TRAP 0x1 ;  /* 0x000000040000795c */ /* 0x000fe20000300000 */
.L_x_3929:
        /* <DEDUP_REMOVED lines=9> */
.L_x_3930:
[----:B-1----:R-:W-:Y:S05]  /*bf30*/  @P3 BRA `(.L_x_3928) ;  /* 0x0000000000083947 */ /* 0x002fea0003800000 */
[----:B------:R-:W1:Y:S02]  /*bf40*/  SYNCS.PHASECHK.TRANS64.TRYWAIT P3, [UR6+0x2a830], R5 ;  /* 0x02a83005ff0075a7 */ /* 0x000e640008060146 */
[----:B-1----:R-:W-:Y:S05]  /*bf50*/  @!P3 BRA `(.L_x_3931) ;  /* 0x000000bc00b4b947 */ /* 0x002fea0003800000 */
.L_x_3928:
        /* <DEDUP_REMOVED lines=40> */
.L_x_3933:
[----:B------:R-:W-:Y:S01]  /*c1e0*/  ULEA UR6, UR34, UR36, 0x3 ;  /* 0x0000002422067291 */ /* 0x000fe2000f8e183f */
[----:B------:R-:W-:-:S05]  /*c1f0*/  IMAD.U32 R5, RZ, RZ, UR35 ;  /* 0x00000023ff057e24 */ /* 0x000fca000f8e00ff */
[----:B------:R-:W-:-:S04]  /*c200*/  SHF.L.U32 R5, R5, 0x1f, RZ ;  /* 0x0000001f05057819 */ /* 0x000fc800000006ff */
[----:B------:R0:W1:Y:S01]  /*c210*/  SYNCS.PHASECHK.TRANS64.TRYWAIT P2, [UR6+0x2a850], R5 ;  /* 0x02a85005ff0075a7 */ /* 0x0000620008040146 */
[----:B------:R-:W-:Y:S05]  /*c220*/  @!P0 BRA `(.L_x_3934) ;  /* 0x0000000000048947 */ /* 0x000fea0003800000 */
[----:B------:R-:W-:Y:S01]  /*c230*/  BPT.TRAP 0x1 ;  /* 0x000000040000795c */ /* 0x000fe20000300000 */
.L_x_3934:
[----:B-1----:R-:W-:Y:S05]  /*c240*/  @P2 BRA `(.L_x_3932) ;  /* 0x0000000000082947 */ /* 0x002fea0003800000 */
[----:B------:R-:W1:Y:S02]  /*c250*/  SYNCS.PHASECHK.TRANS64.TRYWAIT P2, [UR6+0x2a850], R5 ;  /* 0x02a85005ff0075a7 */ /* 0x000e640008040146 */
[----:B-1----:R-:W-:Y:S05]  /*c260*/  @!P2 BRA `(.L_x_3935) ;  /* 0x000000bc0008a947 */ /* 0x002fea0003800000 */
.L_x_3932:
[----:B------:R-:W-:Y:S01]  /*c270*/  UIADD3 UR6, UR36, 0x400, URZ ;  /* 0x0000040024067890 */ /* 0x000fe2000fffe03f */
[----:B------:R-:W-:Y:S01]  /*c280*/  WARPGROUP.ARRIVE ;  /* 0x00000000000079c5 */ /* 0x000fe20000000000 */
[----:B------:R-:W-:Y:S01]  /*c290*/  UMOV UR7, 0x40000040 ;  /* 0x4000004000077882 */ /* 0x000fe20000000000 */
[C---:B-1----:R-:W-:Y:S01]  /*c2a0*/  FMUL.FTZ R6, R0.reuse, R122 ;  /* 0x0000007a00067220 */ /* 0x042fe20000410000 */
[----:B------:R-:W-:Y:S01]  /*c2b0*/  USHF.R.U32.HI UR6, URZ, 0x4, UR6 ;  /* 0x000000043f067899 */ /* 0x000fe20008011606 */
[----:B------:R-:W1:Y:S01]  /*c2c0*/  @P5 LDC R122, c[0x0][0x44c] ;  /* 0x00011300ff7a5b82 */ /* 0x000e620000000800 */
[C---:B0-----:R-:W-:Y:S01]  /*c2d0*/  FMUL.FTZ R5, R0.reuse, R123 ;  /* 0x0000007b00057220 */ /* 0x041fe20000410000 */
[----:B------:R-:W0:Y:S01]  /*c2e0*/  S2R R209, SR_TID.X ;  /* 0x0000000000d17919 */ /* 0x000e220000002100 */
[----:B------:R-:W-:Y:S01]  /*c2f0*/  ULOP3.LUT UR6, UR6, 0x3fff, URZ, 0xc0, !UPT ;  /* 0x00003fff06067892 */ /* 0x000fe2000f8ec03f */
[C---:B------:R-:W-:Y:S01]  /*c300*/  FMUL.FTZ R13, R0.reuse, R120 ;  /* 0x00000078000d7220 */ /* 0x040fe20000410000 */
[C---:B------:R-:W-:Y:S01]  /*c310*/  FMUL.FTZ R120, R0.reuse, R121 ;  /* 0x0000007900787220 */ /* 0x040fe20000410000 */
[C---:B------:R-:W-:Y:S01]  /*c320*/  FMUL.FTZ R121, R0.reuse, R124 ;  /* 0x0000007c00797220 */ /* 0x040fe20000410000 */
[----:B------:R-:W-:Y:S01]  /*c330*/  ULOP3.LUT UR6, UR6, 0x10000, URZ, 0xfc, !UPT ;  /* 0x0001000006067892 */ /* 0x000fe2000f8efc3f */
[----:B------:R-:W2:Y:S01]  /*c340*/  @P5 LDC R123, c[0x0][0x450] ;  /* 0x00011400ff7b5b82 */ /* 0x000ea20000000800 */
[C---:B------:R-:W-:Y:S01]  /*c350*/  FMUL.FTZ R124, R0.reuse, R142 ;  /* 0x0000008e007c7220 */ /* 0x040fe20000410000 */
[C---:B------:R-:W-:Y:S01]  /*c360*/  FMUL.FTZ R142, R0.reuse, R171 ;  /* 0x000000ab008e7220 */ /* 0x040fe20000410000 */
[----:B------:R-:W-:Y:S01]  /*c370*/  UIMAD UR10, UR34, 0x600, UR6 ;  /* 0x00000600220a78a4 */ /* 0x000fe2000f8e0206 */
[----:B------:R-:W-:Y:S01]  /*c380*/  FMUL.FTZ R10, R0, R127 ;  /* 0x0000007f000a7220 */ /* 0x000fe20000410000 */
[----:B------:R-:W-:-:S02]  /*c390*/  IMAD.SHL.U32 R171, R2, 0x80, RZ ;  /* 0x0000008002ab7824 */ /* 0x000fc400078e00ff */
[C---:B------:R-:W-:Y:S01]  /*c3a0*/  FMUL.FTZ R127, R0.reuse, R147 ;  /* 0x00000093007f7220 */ /* 0x040fe20000410000 */
[----:B------:R-:W-:Y:S02]  /*c3b0*/  IMAD.U32 R147, RZ, RZ, UR50 ;  /* 0x00000032ff937e24 */ /* 0x000fe4000f8e00ff */
        /* <DEDUP_REMOVED lines=29> */
[----:B0-----:R-:W-:Y:S01]  /*c590*/  SHF.R.U32.HI R209, RZ, 0x7, R209 ;  /* 0x00000007ffd17819 */ /* 0x001fe200000116d1 */
[----:B------:R-:W0:Y:S08]  /*c5a0*/  MUFU.TANH R13, R13 ;  /* 0x0000000d000d7308 */ /* 0x000e300000002400 */
        /* <DEDUP_REMOVED lines=25> */
[----:B------:R-:W-:-:S03]  /*c740*/  FMUL.FTZ R148, R0, R183 ;  /* 0x000000b700947220 */ /* 0x000fc60000410000 */
[----:B------:R-:W0:Y:S01]  /*c750*/  MUFU.TANH R135, R135 ;  /* 0x0000008700877308 */ /* 0x000e220000002400 */
[----:B------:R-:W-:Y:S01]  /*c760*/  QGMMA.64x192x32.F32.E4M3.E4M3 R24, R192, gdesc[UR4], R24, gsb0 ;  /* 0x02e00004c0187df3 */ /* 0x000fe20008000818 */
[----:B------:R-:W-:Y:S01]  /*c770*/  UIADD3 UR6, UR10, 0x4, URZ ;  /* 0x000000040a067890 */ /* 0x000fe2000fffe03f */
[----:B------:R-:W-:-:S05]  /*c780*/  UMOV UR7, 0x40000040 ;  /* 0x4000004000077882 */ /* 0x000fca0000000000 */
        /* <DEDUP_REMOVED lines=58> */
[----:B------:R-:W-:Y:S01]  /*cb30*/  VIADD R175, R17, UR43 ;  /* 0x0000002b11af7c36 */ /* 0x000fe20008000000 */
[----:B------:R-:W-:Y:S01]  /*cb40*/  QGMMA.64x192x32.F32.E4M3.E4M3 R24, R184, gdesc[UR4], R24, gsb0 ;  /* 0x02e00004b8187df3 */ /* 0x000fe20008000818 */
[C---:B------:R-:W-:Y:S01]  /*cb50*/  FMUL.FTZ R167, R0.reuse, R172 ;  /* 0x000000ac00a77220 */ /* 0x040fe20000410000 */
[----:B------:R-:W-:Y:S01]  /*cb60*/  FMUL.FTZ R188, R0, R141 ;  /* 0x0000008d00bc7220 */ /* 0x000fe20000410000 */
[----:B------:R-:W5:Y:S01]  /*cb70*/  LDC R172, c[0x0][0x2f0] ;  /* 0x0000bc00ffac7b82 */ /* 0x000f620000000800 */
[----:B-1----:R-:W-:-:S04]  /*cb80*/  @P5 IMAD.HI.U32 R122, R175, R122, RZ ;  /* 0x0000007aaf7a5227 */ /* 0x002fc800078e00ff */
[C---:B------:R-:W-:Y:S01]  /*cb90*/  FMUL.FTZ R190, R0.reuse, R145 ;  /* 0x0000009100be7220 */ /* 0x040fe20000410000 */
[C---:B------:R-:W-:Y:S01]  /*cba0*/  FMUL.FTZ R141, R0.reuse, R170 ;  /* 0x000000aa008d7220 */ /* 0x040fe20000410000 */
[C---:B------:R-:W-:Y:S01]  /*cbb0*/  FMUL.FTZ R170, R0.reuse, R177 ;  /* 0x000000b100aa7220 */ /* 0x040fe20000410000 */
[C---:B------:R-:W-:Y:S01]  /*cbc0*/  FMUL.FTZ R145, R0.reuse, R178 ;  /* 0x000000b200917220 */ /* 0x040fe20000410000 */
[----:B--2---:R-:W-:Y:S01]  /*cbd0*/  @P5 SHF.R.U32.HI R175, RZ, R123, R122 ;  /* 0x0000007bffaf5219 */ /* 0x004fe2000001167a */
[----:B------:R-:W1:Y:S01]  /*cbe0*/  MUFU.TANH R189, R189 ;  /* 0x000000bd00bd7308 */ /* 0x000e620000002400 */
[----:B------:R-:W-:Y:S02]  /*cbf0*/  IADD3 R123, -R171, 0x1, RZ ;  /* 0x00000001ab7b7810 */ /* 0x000fe40007ffe1ff */
[----:B------:R-:W-:Y:S01]  /*cc00*/  @!P1 LEA R122, R147, UR36, 0x3 ;  /* 0x00000024937a9c11 */ /* 0x000fe2000f8e18ff */
[----:B------:R-:W2:Y:S01]  /*cc10*/  SHFL.IDX PT, R153, R175, RZ, 0x1c1f ;  /* 0x001c1fffaf997589 */ /* 0x000ea200000e0000 */
[----:B------:R-:W-:Y:S01]  /*cc20*/  FMUL.FTZ R147, R0, R182 ;  /* 0x000000b600937220 */ /* 0x000fe20000410000 */
[----:B------:R-:W-:-:S02]  /*cc30*/  IMAD R123, R16, -0x2, R123 ;  /* 0xfffffffe107b7824 */ /* 0x000fc400078e027b */
[----:B------:R-:W0:Y:S01]  /*cc40*/  MUFU.TANH R188, R188 ;  /* 0x000000bc00bc7308 */ /* 0x000e220000002400 */
[----:B------:R-:W-:-:S05]  /*cc50*/  @!P1 VIADD R122, R122, 0x2a840 ;  /* 0x0002a8407a7a9836 */ /* 0x000fca0000000000 */
[----:B------:R-:W-:Y:S02]  /*cc60*/  @!P1 PRMT R122, RZ, 0x654, R122 ;  /* 0x00000654ff7a9816 */ /* 0x000fe4000000007a */
[----:B------:R-:W0:Y:S01]  /*cc70*/  MUFU.TANH R191, R191 ;  /* 0x000000bf00bf7308 */ /* 0x000e220000002400 */
[----:B-----5:R-:W-:-:S04]  /*cc80*/  IMAD R123, R172, UR42, R123 ;  /* 0x0000002aac7b7c24 */ /* 0x020fc8000f8e027b */
[----:B------:R-:W-:-:S03]  /*cc90*/  VIADD R123, R123, -UR33 ;  /* 0x800000217b7b7c36 */ /* 0x000fc60008000000 */
[----:B------:R-:W0:Y:S01]  /*cca0*/  MUFU.TANH R190, R190 ;  /* 0x000000be00be7308 */ /* 0x000e220000002400 */
[C---:B------:R-:W-:Y:S02]  /*ccb0*/  VIADD R178, R123.reuse, UR32 ;  /* 0x000000207bb27c36 */ /* 0x040fe40008000000 */
[----:B------:R-:W-:Y:S02]  /*ccc0*/  VIADD R179, R123, UR29 ;  /* 0x0000001d7bb37c36 */ /* 0x000fe40008000000 */
[--C-:B--2---:R-:W-:Y:S02]  /*ccd0*/  IMAD.IADD R176, R178, 0x1, R153.reuse ;  /* 0x00000001b2b07824 */ /* 0x104fe400078e0299 */
[----:B------:R-:W-:Y:S01]  /*cce0*/  IMAD.IADD R177, R179, 0x1, R153 ;  /* 0x00000001b3b17824 */ /* 0x000fe200078e0299 */
[----:B------:R-:W2:Y:S08]  /*ccf0*/  MUFU.TANH R140, R140 ;  /* 0x0000008c008c7308 */ /* 0x000eb00000002400 */
        /* <DEDUP_REMOVED lines=8> */
[----:B------:R0:W-:Y:S01]  /*cd80*/  @!P1 SYNCS.ARRIVE.TRANS64.RED.A1T0 RZ, [R122+URZ], RZ ;  /* 0x000000ff7aff99a7 */ /* 0x0001e2000810043f */
[----:B-1234-:R-:W-:Y:S05]  /*cd90*/  @!P6 BRA `(.L_x_3936) ;  /* 0x00000000005ce947 */ /* 0x01efea0003800000 */
[----:B0-----:R-:W-:Y:S01]  /*cda0*/  IMAD R122, R172, UR42, R153 ;  /* 0x0000002aac7a7c24 */ /* 0x001fe2000f8e0299 */
        /* <DEDUP_REMOVED lines=12> */
.L_x_3938:
[----:B------:R-:W-:-:S05]  /*ce70*/  IMAD.U32 R155, RZ, RZ, UR31 ;  /* 0x0000001fff9b7e24 */ /* 0x000fca000f8e00ff */
[----:B------:R-:W-:-:S13]  /*ce80*/  ISETP.NE.AND P2, PT, R155, 0x1, PT ;  /* 0x000000019b00780c */ /* 0x000fda0003f45270 */
[----:B------:R-:W0:Y:S02]  /*ce90*/  @P2 LDC.64 R122, c[0x0][0x9e8] ;  /* 0x00027a00ff7a2b82 */ /* 0x000e240000000a00 */
[----:B0-----:R-:W-:-:S05]  /*cea0*/  @P2 IMAD.HI.U32 R122, R150, R122, RZ ;  /* 0x0000007a967a2227 */ /* 0x001fca00078e00ff */
[----:B------:R-:W-:-:S07]  /*ceb0*/  @P2 SHF.R.U32.HI R150, RZ, R123, R122 ;  /* 0x0000007bff962219 */ /* 0x000fce000001167a */
.L_x_3939:
[----:B------:R-:W-:Y:S05]  /*cec0*/  BSYNC B0 ;  /* 0x0000000000007941 */ /* 0x000fea0003800000 */
.L_x_3937:
[----:B------:R-:W-:-:S04]  /*ced0*/  IMAD R123, R150, R155, -R171 ;  /* 0x0000009b967b7224 */ /* 0x000fc800078e0aab */
[----:B------:R-:W-:-:S05]  /*cee0*/  IMAD R123, R16, -0x2, R123 ;  /* 0xfffffffe107b7824 */ /* 0x000fca00078e027b */
[----:B------:R-:W-:Y:S02]  /*cef0*/  VIADDMNMX R176, R123, R155, R176, PT ;  /* 0x0000009b7bb07246 */ /* 0x000fe400038001b0 */
[----:B------:R-:W-:-:S07]  /*cf00*/  VIMNMX R177, R177, R123, !PT ;  /* 0x0000007bb1b17248 */ /* 0x000fce0007fe0100 */
.L_x_3936:
[----:B------:R-:W-:Y:S01]  /*cf10*/  ISETP.GT.AND P2, PT, R2, -0x1, PT ;  /* 0xffffffff0200780c */ /* 0x000fe20003f44270 */
[----:B------:R-:W1:Y:S03]  /*cf20*/  SHFL.IDX PT, R175, R175, 0x1, 0x1c1f ;  /* 0x003c1f00afaf7f89 */ /* 0x000e6600000e0000 */
[C---:B------:R-:W-:Y:S02]  /*cf30*/  ISETP.GT.AND P4, PT, R177.reuse, RZ, P2 ;  /* 0x000000ffb100720c */ /* 0x040fe40001784270 */
[----:B------:R-:W-:Y:S02]  /*cf40*/  ISETP.GT.AND P3, PT, R177, 0x1, P2 ;  /* 0x00000001b100780c */ /* 0x000fe40001764270 */
[C---:B------:R-:W-:Y:S02]  /*cf50*/  ISETP.LT.OR P4, PT, R176.reuse, 0x1, P4 ;  /* 0x00000001b000780c */ /* 0x040fe40002781670 */
[----:B------:R-:W-:-:S02]  /*cf60*/  ISETP.LT.OR P3, PT, R176, 0x2, P3 ;  /* 0x00000002b000780c */ /* 0x000fc40001f61670 */
[----:B0-----:R-:W-:Y:S02]  /*cf70*/  FSEL R164, R13, -INF , !P4 ;  /* 0xff8000000da47808 */ /* 0x001fe40006000000 */
        /* <DEDUP_REMOVED lines=78> */
[--C-:B-1----:R-:W-:Y:S01]  /*d460*/  IMAD.IADD R167, R178, 0x1, R175.reuse ;  /* 0x00000001b2a77824 */ /* 0x102fe200078e02af */
[----:B------:R-:W-:Y:S01]  /*d470*/  FSEL R162, R168, -INF , !P3 ;  /* 0xff800000a8a27808 */ /* 0x000fe20005800000 */
[----:B------:R-:W-:Y:S01]  /*d480*/  IMAD.IADD R168, R179, 0x1, R175 ;  /* 0x00000001b3a87824 */ /* 0x000fe200078e02af */
        /* <DEDUP_REMOVED lines=26> */
.L_x_3942:
[----:B------:R-:W-:-:S05]  /*d630*/  IMAD.U32 R174, RZ, RZ, UR31 ;  /* 0x0000001fffae7e24 */ /* 0x000fca000f8e00ff */
[----:B------:R-:W-:-:S13]  /*d640*/  ISETP.NE.AND P3, PT, R174, 0x1, PT ;  /* 0x00000001ae00780c */ /* 0x000fda0003f65270 */
[----:B------:R-:W0:Y:S02]  /*d650*/  @P3 LDC.64 R120, c[0x0][0x9e8] ;  /* 0x00027a00ff783b82 */ /* 0x000e240000000a00 */
[----:B0-----:R-:W-:-:S05]  /*d660*/  @P3 IMAD.HI.U32 R120, R172, R120, RZ ;  /* 0x00000078ac783227 */ /* 0x001fca00078e00ff */
[----:B------:R-:W-:-:S07]  /*d670*/  @P3 SHF.R.U32.HI R172, RZ, R121, R120 ;  /* 0x00000079ffac3219 */ /* 0x000fce0000011678 */
.L_x_3943:
[----:B------:R-:W-:Y:S05]  /*d680*/  BSYNC B0 ;  /* 0x0000000000007941 */ /* 0x000fea0003800000 */
.L_x_3941:
[----:B------:R-:W-:-:S04]  /*d690*/  IMAD R171, R172, R174, -R171 ;  /* 0x000000aeacab7224 */ /* 0x000fc800078e0aab */
[----:B------:R-:W-:-:S05]  /*d6a0*/  IMAD R171, R16, -0x2, R171 ;  /* 0xfffffffe10ab7824 */ /* 0x000fca00078e02ab */
[----:B------:R-:W-:Y:S02]  /*d6b0*/  VIADDMNMX R167, R171, R174, R167, PT ;  /* 0x000000aeaba77246 */ /* 0x000fe400038001a7 */
[----:B------:R-:W-:-:S07]  /*d6c0*/  VIMNMX R168, R168, R171, !PT ;  /* 0x000000aba8a87248 */ /* 0x000fce0007fe0100 */
.L_x_3940:
[----:B------:R-:W-:Y:S02]  /*d6d0*/  FMNMX.FTZ R120, R164, R7, !PT ;  /* 0x00000007a4787209 */ /* 0x000fe40007810000 */
[----:B------:R-:W-:Y:S02]  /*d6e0*/  ISETP.GT.AND P4, PT, R168, 0x8, P2 ;  /* 0x00000008a800780c */ /* 0x000fe40001784270 */
[----:B------:R-:W-:Y:S02]  /*d6f0*/  FMNMX.FTZ R120, R163, R120, !PT ;  /* 0x00000078a3787209 */ /* 0x000fe40007810000 */
[----:B------:R-:W-:Y:S02]  /*d700*/  ISETP.LT.OR P4, PT, R167, 0x9, P4 ;  /* 0x00000009a700780c */ /* 0x000fe40002781670 */
[----:B------:R-:W-:Y:S02]  /*d710*/  FMNMX.FTZ R121, R161, R120, !PT ;  /* 0x00000078a1797209 */ /* 0x000fe40007810000 */
[----:B------:R-:W-:-:S02]  /*d720*/  FSEL R9, R9, -INF , !P4 ;  /* 0xff80000009097808 */ /* 0x000fc40006000000 */
        /* <DEDUP_REMOVED lines=58> */
[C---:B------:R-:W-:Y:S01]  /*dad0*/  ISETP.LT.OR P4, PT, R167.reuse, 0x49, P4 ;  /* 0x00000049a700780c */ /* 0x040fe20002781670 */
[----:B------:R-:W0:Y:S01]  /*dae0*/  SHFL.BFLY PT, R172, R121, 0x2, 0x1f ;  /* 0x0c401f0079ac7f89 */ /* 0x000e2200000e0000 */
[----:B------:R-:W-:-:S02]  /*daf0*/  ISETP.LT.OR P3, PT, R167, 0xa, P3 ;  /* 0x0000000aa700780c */ /* 0x000fc40001f61670 */
[----:B------:R-:W-:Y:S02]  /*db00*/  FSEL R135, R135, -INF , !P4 ;  /* 0xff80000087877808 */ /* 0x000fe40006000000 */
[----:B------:R-:W-:Y:S02]  /*db10*/  FSEL R10, R10, -INF , !P3 ;  /* 0xff8000000a0a7808 */ /* 0x000fe40005800000 */
[C---:B------:R-:W-:Y:S02]  /*db20*/  ISETP.GT.AND P3, PT, R168.reuse, 0x11, P2 ;  /* 0x00000011a800780c */ /* 0x040fe40001764270 */
[----:B------:R-:W-:Y:S02]  /*db30*/  ISETP.GT.AND P4, PT, R168, RZ, P2 ;  /* 0x000000ffa800720c */ /* 0x000fe40001784270 */
[C---:B------:R-:W-:Y:S02]  /*db40*/  ISETP.LT.OR P3, PT, R167.reuse, 0x12, P3 ;  /* 0x00000012a700780c */ /* 0x040fe40001f61670 */
[----:B------:R-:W-:-:S02]  /*db50*/  ISETP.LT.OR P4, PT, R167, 0x1, P4 ;  /* 0x00000001a700780c */ /* 0x000fc40002781670 */
[----:B------:R-:W-:Y:S02]  /*db60*/  FSEL R12, R12, -INF , !P3 ;  /* 0xff8000000c0c7808 */ /* 0x000fe40005800000 */
[----:B------:R-:W-:Y:S02]  /*db70*/  ISETP.GT.AND P3, PT, R168, 0x19, P2 ;  /* 0x00000019a800780c */ /* 0x000fe40001764270 */
[----:B------:R-:W-:Y:S02]  /*db80*/  FSEL R179, R6, -INF , !P4 ;  /* 0xff80000006b37808 */ /* 0x000fe40006000000 */
[----:B------:R-:W-:Y:S02]  /*db90*/  ISETP.LT.OR P3, PT, R167, 0x1a, P3 ;  /* 0x0000001aa700780c */ /* 0x000fe40001f61670 */
[----:B------:R-:W-:Y:S02]  /*dba0*/  FMNMX.FTZ R171, R179, R8, !PT ;  /* 0x00000008b3ab7209 */ /* 0x000fe40007810000 */
[----:B------:R-:W-:-:S02]  /*dbb0*/  FSEL R15, R15, -INF , !P3 ;  /* 0xff8000000f0f7808 */ /* 0x000fc40005800000 */
[----:B------:R-:W-:Y:S02]  /*dbc0*/  ISETP.GT.AND P3, PT, R168, 0x21, P2 ;  /* 0x00000021a800780c */ /* 0x000fe40001764270 */
[----:B0-----:R-:W-:Y:S02]  /*dbd0*/  FMNMX.FTZ R172, R121, R172, !PT ;  /* 0x000000ac79ac7209 */ /* 0x001fe40007810000 */
[----:B------:R-:W-:Y:S02]  /*dbe0*/  ISETP.LT.OR P3, PT, R167, 0x22, P3 ;  /* 0x00000022a700780c */ /* 0x000fe40001f61670 */
[----:B------:R-:W-:Y:S01]  /*dbf0*/  FMNMX.FTZ R6, R120, R171, !PT ;  /* 0x000000ab78067209 */ /* 0x000fe20007810000 */
[----:B------:R-:W0:Y:S01]  /*dc00*/  SHFL.BFLY PT, R5, R172, 0x1, 0x1f ;  /* 0x0c201f00ac057f89 */ /* 0x000e2200000e0000 */
[----:B------:R-:W-:Y:S02]  /*dc10*/  FSEL R21, R21, -INF , !P3 ;  /* 0xff80000015157808 */ /* 0x000fe40005800000 */
[----:B------:R-:W-:-:S02]  /*dc20*/  ISETP.GT.AND P3, PT, R168, 0x29, P2 ;  /* 0x00000029a800780c */ /* 0x000fc40001764270 */
[----:B------:R-:W-:Y:S02]  /*dc30*/  FMNMX.FTZ R173, R9, R6, !PT ;  /* 0x0000000609ad7209 */ /* 0x000fe40007810000 */
[----:B------:R-:W-:Y:S02]  /*dc40*/  ISETP.LT.OR P3, PT, R167, 0x2a, P3 ;  /* 0x0000002aa700780c */ /* 0x000fe40001f61670 */
[C---:B------:R-:W-:Y:S02]  /*dc50*/  ISETP.GT.AND P4, PT, R168.reuse, 0x49, P2 ;  /* 0x00000049a800780c */ /* 0x040fe40001784270 */
[----:B------:R-:W-:Y:S02]  /*dc60*/  FSEL R125, R125, -INF , !P3 ;  /* 0xff8000007d7d7808 */ /* 0x000fe40005800000 */
[----:B------:R-:W-:Y:S02]  /*dc70*/  ISETP.GT.AND P3, PT, R168, 0x31, P2 ;  /* 0x00000031a800780c */ /* 0x000fe40001764270 */
[----:B------:R-:W-:-:S02]  /*dc80*/  FMNMX.FTZ R6, R10, R173, !PT ;  /* 0x000000ad0a067209 */ /* 0x000fc40007810000 */
[C---:B------:R-:W-:Y:S02]  /*dc90*/  ISETP.LT.OR P3, PT, R167.reuse, 0x32, P3 ;  /* 0x00000032a700780c */ /* 0x040fe40001f61670 */
[----:B------:R-:W-:Y:S02]  /*dca0*/  ISETP.LT.OR P4, PT, R167, 0x4a, P4 ;  /* 0x0000004aa700780c */ /* 0x000fe40002781670 */
[----:B------:R-:W-:Y:S02]  /*dcb0*/  FSEL R127, R127, -INF , !P3 ;  /* 0xff8000007f7f7808 */ /* 0x000fe40005800000 */
[----:B------:R-:W-:Y:S02]  /*dcc0*/  ISETP.GT.AND P3, PT, R168, 0x39, P2 ;  /* 0x00000039a800780c */ /* 0x000fe40001764270 */
[----:B0-----:R-:W-:Y:S01]  /*dcd0*/  FMNMX.FTZ R5, R172, R5, !PT ;  /* 0x00000005ac057209 */ /* 0x001fe20007810000 */
[----:B------:R-:W-:Y:S01]  /*dce0*/  IMAD.U32 R172, RZ, RZ, UR30 ;  /* 0x0000001effac7e24 */ /* 0x000fe2000f8e00ff */
[----:B------:R-:W-:-:S02]  /*dcf0*/  ISETP.LT.OR P3, PT, R167, 0x3a, P3 ;  /* 0x0000003aa700780c */ /* 0x000fc40001f61670 */
[----:B------:R-:W-:Y:S01]  /*dd00*/  FMNMX.FTZ R175, R11, R6, !PT ;  /* 0x000000060baf7209 */ /* 0x000fe20007810000 */
[----:B------:R-:W-:-:S01]  /*dd10*/  FFMA.FTZ R177, R5, R172, -8 ;  /* 0xc100000005b17423 */ /* 0x000fc200000100ac */
[----:B------:R-:W-:Y:S02]  /*dd20*/  FSEL R129, R129, -INF , !P3 ;  /* 0xff80000081817808 */ /* 0x000fe40005800000 */
[----:B------:R-:W-:Y:S02]  /*dd30*/  FSEL R171, R136, -INF , !P4 ;  /* 0xff80000088ab7808 */ /* 0x000fe40006000000 */
[----:B------:R-:W-:Y:S02]  /*dd40*/  FSETP.NEU.FTZ.AND P3, PT, R5, -INF , PT ;  /* 0xff8000000500780b */ /* 0x000fe40003f7d000 */
[----:B------:R-:W-:Y:S02]  /*dd50*/  ISETP.GT.AND P4, PT, R168, 0x50, P2 ;  /* 0x00000050a800780c */ /* 0x000fe40001784270 */
[----:B------:R-:W-:-:S02]  /*dd60*/  FMNMX.FTZ R175, R12, R175, !PT ;  /* 0x000000af0caf7209 */ /* 0x000fc40007810000 */
[----:B------:R-:W-:Y:S02]  /*dd70*/  FSEL R177, R177, RZ, P3 ;  /* 0x000000ffb1b17208 */ /* 0x000fe40001800000 */
[----:B------:R-:W-:Y:S02]  /*dd80*/  ISETP.LT.OR P4, PT, R167, 0x51, P4 ;  /* 0x00000051a700780c */ /* 0x000fe40002781670 */
[----:B------:R-:W-:Y:S01]  /*dd90*/  FMNMX.FTZ R6, R14, R175, !PT ;  /* 0x000000af0e067209 */ /* 0x000fe20007810000 */
[--C-:B------:R-:W-:Y:S01]  /*dda0*/  FFMA.FTZ R174, R157, UR30, -R177.reuse ;  /* 0x0000001e9dae7c23 */ /* 0x100fe200080108b1 */
[----:B------:R-:W-:Y:S01]  /*ddb0*/  FSEL R173, R137, -INF , !P4 ;  /* 0xff80000089ad7808 */ /* 0x000fe20006000000 */
        /* <DEDUP_REMOVED lines=36> */
[----:B------:R-:W-:Y:S01]  /*e000*/  FFMA.FTZ R159, R159, UR30, -R177 ;  /* 0x0000001e9f9f7c23 */ /* 0x000fe200080108b1 */
[----:B------:R-:W-:Y:S01]  /*e010*/  ISETP.LT.OR P4, PT, R167, 0x61, P4 ;  /* 0x00000061a700780c */ /* 0x000fe20002781670 */
[----:B------:R-:W-:Y:S01]  /*e020*/  MUFU.EX2 R121, R121 ;  /* 0x0000007900797308 */ /* 0x000fe20000000800 */
[----:B------:R-:W-:-:S02]  /*e030*/  FMNMX.FTZ R175, R129, R6, !PT ;  /* 0x0000000681af7209 */ /* 0x000fc40007810000 */
[----:B------:R-:W-:Y:S02]  /*e040*/  FSEL R157, R141, -INF , !P4 ;  /* 0xff8000008d9d7808 */ /* 0x000fe40006000000 */
[----:B------:R-:W-:Y:S02]  /*e050*/  ISETP.GT.AND P4, PT, R168, 0x61, P2 ;  /* 0x00000061a800780c */ /* 0x000fe40001784270 */
[----:B------:R-:W-:Y:S01]  /*e060*/  FMNMX.FTZ R6, R130, R175, !PT ;  /* 0x000000af82067209 */ /* 0x000fe20007810000 */
[----:B------:R-:W-:-:S01]  /*e070*/  FFMA.FTZ R175, R134, UR30, -R177 ;  /* 0x0000001e86af7c23 */ /* 0x000fc200080108b1 */
[----:B------:R-:W-:Y:S01]  /*e080*/  ISETP.LT.OR P4, PT, R167, 0x62, P4 ;  /* 0x00000062a700780c */ /* 0x000fe20002781670 */
[----:B------:R-:W-:-:S01]  /*e090*/  FFMA.FTZ R134, R149, UR30, -R177 ;  /* 0x0000001e95867c23 */ /* 0x000fc200080108b1 */
[----:B------:R-:W-:Y:S01]  /*e0a0*/  FMNMX.FTZ R6, R131, R6, !PT ;  /* 0x0000000683067209 */ /* 0x000fe20007810000 */
[----:B------:R-:W-:Y:S01]  /*e0b0*/  MUFU.EX2 R164, R164 ;  /* 0x000000a400a47308 */ /* 0x000fe20000000800 */
[----:B------:R-:W-:-:S02]  /*e0c0*/  FSEL R142, R142, -INF , !P4 ;  /* 0xff8000008e8e7808 */ /* 0x000fc40006000000 */
[----:B------:R-:W-:Y:S02]  /*e0d0*/  ISETP.GT.AND P4, PT, R168, 0x68, P2 ;  /* 0x00000068a800780c */ /* 0x000fe40001784270 */
[----:B------:R-:W-:Y:S02]  /*e0e0*/  FMNMX.FTZ R6, R135, R6, !PT ;  /* 0x0000000687067209 */ /* 0x000fe40007810000 */
[----:B------:R-:W-:Y:S01]  /*e0f0*/  ISETP.LT.OR P4, PT, R167, 0x69, P4 ;  /* 0x00000069a700780c */ /* 0x000fe20002781670 */
[----:B------:R-:W-:Y:S01]  /*e100*/  MUFU.EX2 R161, R161 ;  /* 0x000000a100a17308 */ /* 0x000fe20000000800 */
[----:B------:R-:W-:Y:S02]  /*e110*/  FMNMX.FTZ R6, R171, R6, !PT ;  /* 0x00000006ab067209 */ /* 0x000fe40007810000 */
[----:B------:R-:W-:Y:S02]  /*e120*/  FSEL R143, R143, -INF , !P4 ;  /* 0xff8000008f8f7808 */ /* 0x000fe40006000000 */
[----:B------:R-:W-:-:S02]  /*e130*/  FMNMX.FTZ R181, R173, R6, !PT ;  /* 0x00000006adb57209 */ /* 0x000fc40007810000 */
[----:B------:R-:W-:Y:S01]  /*e140*/  ISETP.GT.AND P4, PT, R168, 0x69, P2 ;  /* 0x00000069a800780c */ /* 0x000fe20001784270 */
[----:B------:R-:W-:Y:S01]  /*e150*/  MUFU.EX2 R172, R172 ;  /* 0x000000ac00ac7308 */ /* 0x000fe20000000800 */
[----:B------:R-:W-:Y:S02]  /*e160*/  FMNMX.FTZ R6, R138, R181, !PT ;  /* 0x000000b58a067209 */ /* 0x000fe40007810000 */
[----:B------:R-:W-:Y:S02]  /*e170*/  ISETP.LT.OR P4, PT, R167, 0x6a, P4 ;  /* 0x0000006aa700780c */ /* 0x000fe40002781670 */
[----:B------:R-:W-:Y:S02]  /*e180*/  FMNMX.FTZ R6, R139, R6, !PT ;  /* 0x000000068b067209 */ /* 0x000fe40007810000 */
[----:B------:R-:W-:Y:S01]  /*e190*/  FSEL R144, R144, -INF , !P4 ;  /* 0xff80000090907808 */ /* 0x000fe20006000000 */
[----:B------:R-:W-:Y:S01]  /*e1a0*/  MUFU.EX2 R163, R163 ;  /* 0x000000a300a37308 */ /* 0x000fe20000000800 */
[----:B------:R-:W-:-:S02]  /*e1b0*/  ISETP.GT.AND P4, PT, R168, 0x70, P2 ;  /* 0x00000070a800780c */ /* 0x000fc40001784270 */
[----:B------:R-:W-:Y:S02]  /*e1c0*/  FMNMX.FTZ R6, R153, R6, !PT ;  /* 0x0000000699067209 */ /* 0x000fe40007810000 */
[----:B------:R-:W-:Y:S02]  /*e1d0*/  ISETP.LT.OR P4, PT, R167, 0x71, P4 ;  /* 0x00000071a700780c */ /* 0x000fe40002781670 */
[----:B------:R-:W-:Y:S01]  /*e1e0*/  FMNMX.FTZ R181, R157, R6, !PT ;  /* 0x000000069db57209 */ /* 0x000fe20007810000 */
[----:B------:R-:W-:Y:S01]  /*e1f0*/  MUFU.EX2 R136, R193 ;  /* 0x000000c100887308 */ /* 0x000fe20000000800 */
[----:B------:R-:W-:Y:S02]  /*e200*/  FSEL R145, R145, -INF , !P4 ;  /* 0xff80000091917808 */ /* 0x000fe40006000000 */
[----:B------:R-:W-:Y:S02]  /*e210*/  ISETP.GT.AND P4, PT, R168, 0x71, P2 ;  /* 0x00000071a800780c */ /* 0x000fe40001784270 */
[----:B------:R-:W-:-:S02]  /*e220*/  FMNMX.FTZ R6, R142, R181, !PT ;  /* 0x000000b58e067209 */ /* 0x000fc40007810000 */
[----:B------:R-:W-:Y:S01]  /*e230*/  ISETP.LT.OR P4, PT, R167, 0x72, P4 ;  /* 0x00000072a700780c */ /* 0x000fe20002781670 */
[----:B------:R-:W-:Y:S01]  /*e240*/  MUFU.EX2 R137, R195 ;  /* 0x000000c300897308 */ /* 0x000fe20000000800 */
[----:B------:R-:W-:Y:S02]  /*e250*/  FMNMX.FTZ R181, R143, R6, !PT ;  /* 0x000000068fb57209 */ /* 0x000fe40007810000 */
[----:B------:R-:W-:Y:S02]  /*e260*/  FSEL R146, R146, -INF , !P4 ;  /* 0xff80000092927808 */ /* 0x000fe40006000000 */
[----:B------:R-:W-:Y:S02]  /*e270*/  ISETP.GT.AND P4, PT, R168, 0x78, P2 ;  /* 0x00000078a800780c */ /* 0x000fe40001784270 */
[----:B------:R-:W-:Y:S01]  /*e280*/  FMNMX.FTZ R6, R144, R181, !PT ;  /* 0x000000b590067209 */ /* 0x000fe20007810000 */
[----:B------:R-:W-:Y:S01]  /*e290*/  MUFU.EX2 R174, R174 ;  /* 0x000000ae00ae7308 */ /* 0x000fe20000000800 */
[----:B------:R-:W-:Y:S01]  /*e2a0*/  ISETP.GT.AND P2, PT, R168, 0x79, P2 ;  /* 0x00000079a800780c */ /* 0x000fe20001744270 */
[--C-:B------:R-:W-:Y:S01]  /*e2b0*/  FFMA.FTZ R168, R151, UR30, -R177.reuse ;  /* 0x0000001e97a87c23 */ /* 0x100fe200080108b1 */
[----:B------:R-:W-:Y:S01]  /*e2c0*/  ISETP.LT.OR P4, PT, R167, 0x79, P4 ;  /* 0x00000079a700780c */ /* 0x000fe20002781670 */
[--C-:B------:R-:W-:Y:S01]  /*e2d0*/  FFMA.FTZ R151, R154, UR30, -R177.reuse ;  /* 0x0000001e9a977c23 */ /* 0x100fe200080108b1 */
[----:B------:R-:W-:Y:S01]  /*e2e0*/  FMNMX.FTZ R181, R145, R6, !PT ;  /* 0x0000000691b57209 */ /* 0x000fe20007810000 */
[--C-:B------:R-:W-:Y:S01]  /*e2f0*/  FFMA.FTZ R154, R156, UR30, -R177.reuse ;  /* 0x0000001e9c9a7c23 */ /* 0x100fe200080108b1 */
[----:B------:R-:W-:Y:S01]  /*e300*/  ISETP.LT.OR P2, PT, R167, 0x7a, P2 ;  /* 0x0000007aa700780c */ /* 0x000fe20001741670 */
[--C-:B------:R-:W-:Y:S01]  /*e310*/  FFMA.FTZ R156, R158, UR30, -R177.reuse ;  /* 0x0000001e9e9c7c23 */ /* 0x100fe200080108b1 */
[----:B------:R-:W-:Y:S01]  /*e320*/  FSEL R147, R147, -INF , !P4 ;  /* 0xff80000093937808 */ /* 0x000fe20006000000 */
[--C-:B------:R-:W-:Y:S01]  /*e330*/  FFMA.FTZ R158, R160, UR30, -R177.reuse ;  /* 0x0000001ea09e7c23 */ /* 0x100fe200080108b1 */
[----:B------:R-:W-:Y:S01]  /*e340*/  FMNMX.FTZ R6, R146, R181, !PT ;  /* 0x000000b592067209 */ /* 0x000fe20007810000 */
[--C-:B------:R-:W-:Y:S01]  /*e350*/  FFMA.FTZ R160, R165, UR30, -R177.reuse ;  /* 0x0000001ea5a07c23 */ /* 0x100fe200080108b1 */
[----:B------:R-:W-:Y:S01]  /*e360*/  FSEL R148, R148, -INF , !P2 ;  /* 0xff80000094947808 */ /* 0x000fe20005000000 */
[----:B------:R-:W-:Y:S01]  /*e370*/  FFMA.FTZ R165, R166, UR30, -R177 ;  /* 0x0000001ea6a57c23 */ /* 0x000fe200080108b1 */
[----:B------:R-:W-:Y:S01]  /*e380*/  FMNMX.FTZ R149, R147, R6, !PT ;  /* 0x0000000693957209 */ /* 0x000fe20007810000 */
[----:B------:R-:W-:Y:S01]  /*e390*/  MUFU.EX2 R155, R155 ;  /* 0x0000009b009b7308 */ /* 0x000fe20000000800 */
[----:B------:R-:W-:-:S02]  /*e3a0*/  FSEL R166, R5, RZ, P3 ;  /* 0x000000ff05a67208 */ /* 0x000fc40001800000 */
[----:B------:R-:W-:-:S03]  /*e3b0*/  FMNMX.FTZ R6, R148, R149, !PT ;  /* 0x0000009594067209 */ /* 0x000fc60007810000 */
[----:B------:R-:W-:Y:S02]  /*e3c0*/  FADD.FTZ R166, -R166, R7 ;  /* 0x00000007a6a67221 */ /* 0x000fe40000010100 */
[----:B------:R-:W0:Y:S01]  /*e3d0*/  SHFL.BFLY PT, R167, R6, 0x2, 0x1f ;  /* 0x0c401f0006a77f89 */ /* 0x000e2200000e0000 */
[----:B------:R0:W-:Y:S08]  /*e3e0*/  MUFU.EX2 R149, R168 ;  /* 0x000000a800957308 */ /* 0x0001f00000000800 */
[----:B------:R-:W-:Y:S08]  /*e3f0*/  MUFU.EX2 R176, R176 ;  /* 0x000000b000b07308 */ /* 0x000ff00000000800 */
[----:B------:R-:W-:Y:S01]  /*e400*/  MUFU.EX2 R140, R189 ;  /* 0x000000bd008c7308 */ /* 0x000fe20000000800 */
[----:B0-----:R-:W-:Y:S01]  /*e410*/  FMNMX.FTZ R168, R6, R167, !PT ;  /* 0x000000a706a87209 */ /* 0x001fe20007810000 */
[--C-:B------:R-:W-:Y:S01]  /*e420*/  FFMA.FTZ R167, R162, UR30, -R177.reuse ;  /* 0x0000001ea2a77c23 */ /* 0x100fe200080108b1 */
[----:B------:R-:W-:-:S01]  /*e430*/  FFMA.FTZ R162, R169, UR30, -R177 ;  /* 0x0000001ea9a27c23 */ /* 0x000fc200080108b1 */
[----:B------:R-:W-:Y:S01]  /*e440*/  FFMA.FTZ R177, R170, UR30, -R177 ;  /* 0x0000001eaab17c23 */ /* 0x000fe200080108b1 */
[----:B------:R-:W-:Y:S01]  /*e450*/  IMAD.U32 R169, RZ, RZ, UR30 ;  /* 0x0000001effa97e24 */ /* 0x000fe2000f8e00ff */
[----:B------:R-:W0:Y:S02]  /*e460*/  SHFL.BFLY PT, R181, R168, 0x1, 0x1f ;  /* 0x0c201f00a8b57f89 */ /* 0x000e2400000e0000 */
[----:B------:R-:W-:Y:S08]  /*e470*/  MUFU.EX2 R141, R188 ;  /* 0x000000bc008d7308 */ /* 0x000ff00000000800 */
[----:B------:R1:W-:Y:S08]  /*e480*/  MUFU.EX2 R7, R177 ;  /* 0x000000b100077308 */ /* 0x0003f00000000800 */
[----:B------:R-:W-:Y:S01]  /*e490*/  MUFU.EX2 R150, R150 ;  /* 0x0000009600967308 */ /* 0x000fe20000000800 */
[----:B0-----:R-:W-:Y:S01]  /*e4a0*/  FMNMX.FTZ R6, R168, R181, !PT ;  /* 0x000000b5a8067209 */ /* 0x001fe20007810000 */
[----:B------:R-:W-:-:S06]  /*e4b0*/  FMUL.FTZ R168, R166, UR30 ;  /* 0x0000001ea6a87c20 */ /* 0x000fcc0008410000 */
[----:B------:R-:W-:Y:S01]  /*e4c0*/  MUFU.EX2 R175, R175 ;  /* 0x000000af00af7308 */ /* 0x000fe20000000800 */
[C---:B------:R-:W-:Y:S01]  /*e4d0*/  FSETP.NEU.FTZ.AND P2, PT, R6.reuse, -INF , PT ;  /* 0xff8000000600780b */ /* 0x040fe20003f5d000 */
[----:B------:R-:W-:-:S03]  /*e4e0*/  FFMA.FTZ R169, R6, R169, -8 ;  /* 0xc100000006a97423 */ /* 0x000fc600000100a9 */
[----:B-1----:R-:W-:Y:S02]  /*e4f0*/  FSEL R177, R6, RZ, P2 ;  /* 0x000000ff06b17208 */ /* 0x002fe40001000000 */
[----:B------:R-:W-:Y:S01]  /*e500*/  FSEL R166, R169, RZ, P2 ;  /* 0x000000ffa9a67208 */ /* 0x000fe20001000000 */
[----:B------:R-:W0:Y:S02]  /*e510*/  MUFU.EX2 R168, R168 ;  /* 0x000000a800a87308 */ /* 0x000e240000000800 */
[----:B------:R-:W-:-:S02]  /*e520*/  FADD.FTZ R177, -R177, R8 ;  /* 0x00000008b1b17221 */ /* 0x000fc40000010100 */
        /* <DEDUP_REMOVED lines=13> */
[----:B0-----:R-:W-:-:S01]  /*e600*/  FFMA.FTZ R135, R168, R4, R121 ;  /* 0x00000004a8877223 */ /* 0x001fc20000010079 */
[----:B------:R-:W0:Y:S01]  /*e610*/  MUFU.EX2 R177, R177 ;  /* 0x000000b100b17308 */ /* 0x000e220000000800 */
[----:B------:R-:W-:-:S01]  /*e620*/  FFMA.FTZ R15, R15, UR30, -R166 ;  /* 0x0000001e0f0f7c23 */ /* 0x000fc200080108a6 */
[----:B------:R-:W-:Y:S01]  /*e630*/  FFMA.FTZ R20, R20, UR30, -R166 ;  /* 0x0000001e14147c23 */ /* 0x000fe200080108a6 */
[----:B------:R-:W-:-:S01]  /*e640*/  FADD.FTZ R178, R164, R135 ;  /* 0x00000087a4b27221 */ /* 0x000fc20000010000 */
        /* <DEDUP_REMOVED lines=14> */
[----:B------:R-:W-:Y:S01]  /*e730*/  FADD.FTZ R3, R161, R178 ;  /* 0x000000b2a1037221 */ /* 0x000fe20000010000 */
[----:B------:R-:W-:-:S01]  /*e740*/  FFMA.FTZ R147, R147, UR30, -R166 ;  /* 0x0000001e93937c23 */ /* 0x000fc200080108a6 */
[----:B------:R-:W-:-:S04]  /*e750*/  FFMA.FTZ R148, R148, UR30, -R166 ;  /* 0x0000001e94947c23 */ /* 0x000fc800080108a6 */
[----:B------:R-:W0:Y:S01]  /*e760*/  MUFU.EX2 R10, R10 ;  /* 0x0000000a000a7308 */ /* 0x000e220000000800 */
[----:B-1----:R-:W-:-:S07]  /*e770*/  FADD.FTZ R4, R169, R4 ;  /* 0x00000004a9047221 */ /* 0x002fce0000010000 */
[----:B------:R-:W1:Y:S01]  /*e780*/  MUFU.EX2 R11, R11 ;  /* 0x0000000b000b7308 */ /* 0x000e620000000800 */
[----:B--2---:R-:W-:-:S01]  /*e790*/  FADD.FTZ R171, R9, R4 ;  /* 0x0000000409ab7221 */ /* 0x004fc20000010000 */
[----:B------:R-:W-:-:S04]  /*e7a0*/  FADD.FTZ R4, R172, R3 ;  /* 0x00000003ac047221 */ /* 0x000fc80000010000 */
[----:B------:R-:W-:Y:S02]  /*e7b0*/  FADD.FTZ R3, R163, R4 ;  /* 0x00000004a3037221 */ /* 0x000fe40000010000 */
        /* <DEDUP_REMOVED lines=9> */
[--C-:B------:R-:W-:Y:S01]  /*e850*/  FFMA.FTZ R171, R138, UR30, -R166.reuse ;  /* 0x0000001e8aab7c23 */ /* 0x100fe200080108a6 */
[----:B------:R-:W-:-:S01]  /*e860*/  FFMA.FTZ R138, R139, UR30, -R166 ;  /* 0x0000001e8b8a7c23 */ /* 0x000fc200080108a6 */
[----:B------:R-:W-:-:S04]  /*e870*/  FADD.FTZ R139, R155, R178 ;  /* 0x000000b29b8b7221 */ /* 0x000fc80000010000 */
[----:B------:R-:W2:Y:S01]  /*e880*/  MUFU.EX2 R20, R20 ;  /* 0x0000001400147308 */ /* 0x000ea20000000800 */
[----:B0-----:R-:W-:-:S07]  /*e890*/  FADD.FTZ R4, R14, R3 ;  /* 0x000000030e047221 */ /* 0x001fce0000010000 */
[----:B------:R-:W0:Y:S01]  /*e8a0*/  MUFU.EX2 R21, R21 ;  /* 0x0000001500157308 */ /* 0x000e220000000800 */
[----:B-1----:R-:W-:-:S07]  /*e8b0*/  FADD.FTZ R3, R15, R4 ;  /* 0x000000040f037221 */ /* 0x002fce0000010000 */
[----:B------:R-:W1:Y:S01]  /*e8c0*/  MUFU.EX2 R120, R120 ;  /* 0x0000007800787308 */ /* 0x000e620000000800 */
[----:B--2---:R-:W-:-:S01]  /*e8d0*/  FADD.FTZ R4, R20, R3 ;  /* 0x0000000314047221 */ /* 0x004fc20000010000 */
[----:B------:R-:W-:Y:S01]  /*e8e0*/  FADD.FTZ R3, R176, R139 ;  /* 0x0000008bb0037221 */ /* 0x000fe20000010000 */
[----:B------:R-:W-:-:S01]  /*e8f0*/  FFMA.FTZ R139, R153, UR30, -R166 ;  /* 0x0000001e998b7c23 */ /* 0x000fc200080108a6 */
[----:B------:R-:W-:-:S04]  /*e900*/  FFMA.FTZ R153, R157, UR30, -R166 ;  /* 0x0000001e9d997c23 */ /* 0x000fc800080108a6 */
[----:B------:R-:W2:Y:S08]  /*e910*/  MUFU.EX2 R125, R125 ;  /* 0x0000007d007d7308 */ /* 0x000eb00000000800 */
[----:B------:R-:W3:Y:S08]  /*e920*/  MUFU.EX2 R124, R124 ;  /* 0x0000007c007c7308 */ /* 0x000ef00000000800 */
[----:B------:R-:W-:Y:S08]  /*e930*/  MUFU.EX2 R8, R128 ;  /* 0x0000008000087308 */ /* 0x000ff00000000800 */
[----:B------:R-:W-:Y:S08]  /*e940*/  MUFU.EX2 R128, R130 ;  /* 0x0000008200807308 */ /* 0x000ff00000000800 */
        /* <DEDUP_REMOVED lines=9> */
[----:B------:R-:W-:-:S03]  /*e9e0*/  FADD.FTZ R4, R150, R3 ;  /* 0x0000000396047221 */ /* 0x000fc60000010000 */
[----:B---3--:R-:W-:Y:S01]  /*e9f0*/  FADD.FTZ R178, R124, R173 ;  /* 0x000000ad7cb27221 */ /* 0x008fe20000010000 */
[----:B------:R-:W-:-:S02]  /*ea00*/  FADD.FTZ R4, R175, R4 ;  /* 0x00000004af047221 */ /* 0x000fc40000010000 */
[----:B------:R-:W1:Y:S01]  /*ea10*/  MUFU.EX2 R129, R129 ;  /* 0x0000008100817308 */ /* 0x000e620000000800 */
[----:B----4-:R-:W-:-:S01]  /*ea20*/  FADD.FTZ R3, R127, R178 ;  /* 0x000000b27f037221 */ /* 0x010fc20000010000 */
[----:B-----5:R-:W-:-:S03]  /*ea30*/  FADD.FTZ R157, R123, R4 ;  /* 0x000000047b9d7221 */ /* 0x020fc60000010000 */
[----:B------:R-:W-:-:S03]  /*ea40*/  FADD.FTZ R4, R8, R3 ;  /* 0x0000000308047221 */ /* 0x000fc60000010000 */
[----:B------:R-:W2:Y:S01]  /*ea50*/  MUFU.EX2 R13, R13 ;  /* 0x0000000d000d7308 */ /* 0x000ea20000000800 */
[----:B0-----:R-:W-:-:S01]  /*ea60*/  FADD.FTZ R178, R132, R157 ;  /* 0x0000009d84b27221 */ /* 0x001fc20000010000 */
[----:B------:R-:W-:-:S06]  /*ea70*/  FFMA.FTZ R157, R143, UR30, -R166 ;  /* 0x0000001e8f9d7c23 */ /* 0x000fcc00080108a6 */
        /* <DEDUP_REMOVED lines=9> */
[----:B--2---:R-:W-:-:S04]  /*eb10*/  FADD.FTZ R3, R131, R4 ;  /* 0x0000000483037221 */ /* 0x004fc80000010000 */
[----:B------:R-:W-:-:S03]  /*eb20*/  FADD.FTZ R4, R128, R3 ;  /* 0x0000000380047221 */ /* 0x000fc60000010000 */
[----:B------:R-:W2:Y:S01]  /*eb30*/  MUFU.EX2 R135, R135 ;  /* 0x0000008700877308 */ /* 0x000ea20000000800 */
[----:B0-----:R-:W-:-:S07]  /*eb40*/  FADD.FTZ R143, R133, R178 ;  /* 0x000000b2858f7221 */ /* 0x001fce0000010000 */
[----:B------:R-:W0:Y:S01]  /*eb50*/  MUFU.EX2 R152, R152 ;  /* 0x0000009800987308 */ /* 0x000e220000000800 */
[----:B-1----:R-:W-:-:S01]  /*eb60*/  FADD.FTZ R178, R134, R143 ;  /* 0x0000008f86b27221 */ /* 0x002fc20000010000 */
[----:B------:R-:W-:-:S03]  /*eb70*/  FFMA.FTZ R143, R145, UR30, -R166 ;  /* 0x0000001e918f7c23 */ /* 0x000fc600080108a6 */
[----:B------:R-:W-:-:S03]  /*eb80*/  FADD.FTZ R145, R149, R178 ;  /* 0x000000b295917221 */ /* 0x000fc60000010000 */
[----:B------:R-:W1:Y:S01]  /*eb90*/  MUFU.EX2 R171, R171 ;  /* 0x000000ab00ab7308 */ /* 0x000e620000000800 */
[----:B--2---:R-:W-:-:S04]  /*eba0*/  FADD.FTZ R3, R135, R4 ;  /* 0x0000000487037221 */ /* 0x004fc80000010000 */
[----:B------:R-:W-:-:S03]  /*ebb0*/  FADD.FTZ R4, R130, R3 ;  /* 0x0000000382047221 */ /* 0x000fc60000010000 */
        /* <DEDUP_REMOVED lines=28> */
[----:B------:R-:W1:Y:S08]  /*ed80*/  MUFU.EX2 R165, R165 ;  /* 0x000000a500a57308 */ /* 0x000e700000000800 */
[----:B------:R2:W3:Y:S08]  /*ed90*/  MUFU.EX2 R144, R146 ;  /* 0x0000009200907308 */ /* 0x0004f00000000800 */
[----:B------:R-:W4:Y:S01]  /*eda0*/  MUFU.EX2 R162, R162 ;  /* 0x000000a200a27308 */ /* 0x000f220000000800 */
[----:B--2---:R-:W-:-:S01]  /*edb0*/  FADD.FTZ R146, R160, R3 ;  /* 0x00000003a0927221 */ /* 0x004fc20000010000 */
[----:B0-----:R-:W-:-:S03]  /*edc0*/  FADD.FTZ R3, R143, R4 ;  /* 0x000000048f037221 */ /* 0x001fc60000010000 */
[----:B-1----:R-:W-:-:S03]  /*edd0*/  FADD.FTZ R145, R165, R146 ;  /* 0x00000092a5917221 */ /* 0x002fc60000010000 */
[----:B------:R-:W0:Y:S01]  /*ede0*/  MUFU.EX2 R180, R147 ;  /* 0x0000009300b47308 */ /* 0x000e220000000800 */
[----:B---3--:R-:W-:-:S07]  /*edf0*/  FADD.FTZ R3, R144, R3 ;  /* 0x0000000390037221 */ /* 0x008fce0000010000 */
[----:B------:R-:W1:Y:S01]  /*ee00*/  MUFU.EX2 R148, R148 ;  /* 0x0000009400947308 */ /* 0x000e620000000800 */
[----:B----4-:R-:W-:-:S04]  /*ee10*/  FADD.FTZ R4, R162, R145 ;  /* 0x00000091a2047221 */ /* 0x010fc80000010000 */
[----:B------:R-:W-:Y:S01]  /*ee20*/  FADD.FTZ R4, R7, R4 ;  /* 0x0000000407047221 */ /* 0x000fe20000010000 */
[----:B0-----:R-:W-:-:S04]  /*ee30*/  FADD.FTZ R3, R180, R3 ;  /* 0x00000003b4037221 */ /* 0x001fc80000010000 */
[----:B-1----:R-:W-:Y:S01]  /*ee40*/  FADD.FTZ R3, R148, R3 ;  /* 0x0000000394037221 */ /* 0x002fe20000010000 */
[----:B------:R-:W-:Y:S06]  /*ee50*/  @!P0 BRA `(.L_x_3944) ;  /* 0x0000000000048947 */ /* 0x000fec0003800000 */
[----:B------:R-:W-:Y:S01]  /*ee60*/  BPT.TRAP 0x1 ;  /* 0x000000040000795c */ /* 0x000fe20000300000 */
.L_x_3944:
        /* <DEDUP_REMOVED lines=139> */
.L_x_3927:
[----:B------:R-:W-:Y:S06]  /*f720*/  BAR.ARV 0x8, 0x180 ;  /* 0x0206000000007b1d */ /* 0x000fec0000002000 */
[----:B------:R-:W-:Y:S05]  /*f730*/  @!P0 BRA `(.L_x_3946) ;  /* 0x0000000000048947 */ /* 0x000fea0003800000 */
[----:B------:R-:W-:Y:S01]  /*f740*/  BPT.TRAP 0x1 ;  /* 0x000000040000795c */ /* 0x000fe20000300000 */
.L_x_3946:
[----:B------:R-:W-:Y:S01]  /*f750*/  ULEA UR9, UR50, UR36, 0x3 ;  /* 0x0000002432097291 */ /* 0x000fe2000f8e183f */
[----:B------:R-:W-:-:S05]  /*f760*/  IMAD.U32 R0, RZ, RZ, UR45 ;  /* 0x0000002dff007e24 */ /* 0x000fca000f8e00ff */
[----:B------:R-:W-:-:S04]  /*f770*/  SHF.L.U32 R0, R0, 0x1f, RZ ;  /* 0x0000001f00007819 */ /* 0x000fc800000006ff */
[----:B------:R0:W1:Y:S01]  /*f780*/  SYNCS.PHASECHK.TRANS64.TRYWAIT P1, [UR9+0x2a850], R0 ;  /* 0x02a85000ff0075a7 */ /* 0x0000620008020149 */
[----:B------:R-:W-:Y:S05]  /*f790*/  @!P0 BRA `(.L_x_3947) ;  /* 0x0000000000048947 */ /* 0x000fea0003800000 */
[----:B------:R-:W-:Y:S01]  /*f7a0*/  BPT.TRAP 0x1 ;  /* 0x000000040000795c */ /* 0x000fe20000300000 */
.L_x_3947:
[----:B-1----:R-:W-:Y:S05]  /*f7b0*/  @P1 BRA `(.L_x_3948) ;  /* 0x0000000000081947 */ /* 0x002fea0003800000 */
[----:B------:R-:W1:Y:S02]  /*f7c0*/  SYNCS.PHASECHK.TRANS64.TRYWAIT P1, [UR9+0x2a850], R0 ;  /* 0x02a85000ff0075a7 */ /* 0x000e640008020149 */
[----:B-1----:R-:W-:Y:S05]  /*f7d0*/  @!P1 BRA `(.L_x_3949) ;  /* 0x0000008400c49947 */ /* 0x002fea0003800000 */
.L_x_3948:
[----:B------:R-:W-:Y:S01]  /*f7e0*/  UIADD3 UR36, UR36, 0x400, URZ ;  /* 0x0000040024247890 */ /* 0x000fe2000fffe03f */
[----:B------:R-:W-:Y:S01]  /*f7f0*/  WARPGROUP.ARRIVE ;  /* 0x00000000000079c5 */ /* 0x000fe20000000000 */
[----:B------:R-:W-:Y:S01]  /*f800*/  UMOV UR7, 0x40000040 ;  /* 0x4000004000077882 */ /* 0x000fe20000000000 */
[----:B------:R-:W-:Y:S01]  /*f810*/  ULDC.64 UR10, c[0x0][0x9a0] ;  /* 0x00026800000a7ab9 */ /* 0x000fe20000000a00 */
[----:B------:R-:W-:Y:S01]  /*f820*/  USHF.R.U32.HI UR36, URZ, 0x4, UR36 ;  /* 0x000000043f247899 */ /* 0x000fe20008011624 */
[----:B-1----:R-:W-:Y:S01]  /*f830*/  IMAD.MOV.U32 R7, RZ, RZ, 0x3f800000 ;  /* 0x3f800000ff077424 */ /* 0x002fe200078e00ff */
[----:B------:R-:W-:Y:S02]  /*f840*/  UISETP.NE.U32.AND UP0, UPT, UR10, URZ, UPT ;  /* 0x0000003f0a00728c */ /* 0x000fe4000bf05070 */
[----:B------:R-:W-:Y:S02]  /*f850*/  ULOP3.LUT UR36, UR36, 0x3fff, URZ, 0xc0, !UPT ;  /* 0x00003fff24247892 */ /* 0x000fe4000f8ec03f */
[----:B------:R-:W-:-:S02]  /*f860*/  UISETP.NE.AND.EX UP0, UPT, UR11, URZ, UPT, UP0 ;  /* 0x0000003f0b00728c */ /* 0x000fc4000bf05300 */
[----:B------:R-:W-:-:S04]  /*f870*/  ULOP3.LUT UR8, UR36, 0x10000, URZ, 0xfc, !UPT ;  /* 0x0001000024087892 */ /* 0x000fc8000f8efc3f */
[----:B------:R-:W-:Y:S01]  /*f880*/  UIMAD UR8, UR50, 0x600, UR8 ;  /* 0x00000600320878a4 */ /* 0x000fe2000f8e0208 */
[----:B------:R-:W-:-:S03]  /*f890*/  PLOP3.LUT P1, PT, PT, PT, UP0, 0x80, 0x0 ;  /* 0x000000000000781c */ /* 0x000fc60003f2f008 */
[----:B------:R-:W-:Y:S01]  /*f8a0*/  UIADD3 UR4, UR8, 0x2, URZ ;  /* 0x0000000208047890 */ /* 0x000fe2000fffe03f */
[----:B------:R-:W-:Y:S02]  /*f8b0*/  @UP0 ULDC.64 UR12, c[0x0][0x9c8] ;  /* 0x00027200000c0ab9 */ /* 0x000fe40000000a00 */
[----:B------:R-:W-:-:S06]  /*f8c0*/  UMOV UR6, UR8 ;  /* 0x0000000800067c82 */ /* 0x000fcc0008000000 */
[----:B------:R-:W-:Y:S01]  /*f8d0*/  QGMMA.64x192x32.F32.E4M3.E4M3 R24, R196, gdesc[UR4], R24, gsb0 ;  /* 0x02e00004c4187df3 */ /* 0x000fe20008000818 */
[----:B------:R-:W-:Y:S01]  /*f8e0*/  UMOV UR7, 0x40000040 ;  /* 0x4000004000077882 */ /* 0x000fe20000000000 */
[----:B------:R-:W-:Y:S01]  /*f8f0*/  UMOV UR6, UR4 ;  /* 0x0000000400067c82 */ /* 0x000fe20008000000 */
[----:B------:R-:W-:Y:S01]  /*f900*/  @UP0 UIMAD.WIDE.U32 UR4, UR44, UR12, URZ ;  /* 0x0000000c2c0402a5 */ /* 0x000fe2000f8e003f */
[----:B------:R-:W-:Y:S02]  /*f910*/  WARPGROUP.DEPBAR.LE gsb0, 0x0 ;  /* 0x00008000000079c5 */ /* 0x000fe40000010000 */
[----:B------:R-:W-:-:S14]  /*f920*/  WARPGROUP.ARRIVE ;  /* 0x00000000000079c5 */ /* 0x000fdc0000000000 */
[----:B------:R-:W-:Y:S01]  /*f930*/  QGMMA.64x192x32.F32.E4M3.E4M3 R24, R192, gdesc[UR4], R24, gsb0 ;  /* 0x02e00004c0187df3 */ /* 0x000fe20008000818 */
[----:B------:R-:W-:Y:S02]  /*f940*/  @UP0 USHF.R.S32.HI UR6, URZ, 0x1f, UR44 ;  /* 0x0000001f3f060899 */ /* 0x000fe4000801142c */
[----:B------:R-:W-:Y:S02]  /*f950*/  @UP0 USHF.R.S32.HI UR7, URZ, 0x1f, UR41 ;  /* 0x0000001f3f070899 */ /* 0x000fe40008011429 */
[----:B------:R-:W-:-:S04]  /*f960*/  @UP0 UIMAD UR6, UR6, UR12, URZ ;  /* 0x0000000c060602a4 */ /* 0x000fc8000f8e023f */
        /* <DEDUP_REMOVED lines=8> */
[----:B------:R-:W-:Y:S02]  /*f9f0*/  @UP0 ULEA.HI.X UR7, UR4, UR11, UR5, 0x2, UP1 ;  /* 0x0000000b04070291 */ /* 0x000fe400088f1405 */
[----:B------:R-:W-:-:S04]  /*fa00*/  IMAD.U32 R8, RZ, RZ, UR6 ;  /* 0x00000006ff087e24 */ /* 0x000fc8000f8e00ff */
[----:B------:R-:W-:-:S05]  /*fa10*/  IMAD.U32 R9, RZ, RZ, UR7 ;  /* 0x00000007ff097e24 */ /* 0x000fca000f8e00ff */
[----:B------:R1:W2:Y:S01]  /*fa20*/  @P1 LDG.E R7, desc[UR48][R8.64] ;  /* 0x0000003008071981 */ /* 0x0002a2000c1e1900 */
[----:B------:R-:W-:Y:S01]  /*fa30*/  UIADD3 UR4, UR8, 0x4, URZ ;  /* 0x0000000408047890 */ /* 0x000fe2000fffe03f */
[----:B------:R-:W-:-:S06]  /*fa40*/  UMOV UR7, 0x40000040 ;  /* 0x4000004000077882 */ /* 0x000fcc0000000000 */
[----:B------:R-:W-:Y:S01]  /*fa50*/  UMOV UR6, UR4 ;  /* 0x0000000400067c82 */ /* 0x000fe20008000000 */
[----:B------:R-:W-:Y:S01]  /*fa60*/  UIADD3 UR8, UR8, 0x6, URZ ;  /* 0x0000000608087890 */ /* 0x000fe2000fffe03f */
[----:B------:R-:W-:Y:S02]  /*fa70*/  WARPGROUP.DEPBAR.LE gsb0, 0x0 ;  /* 0x00008000000079c5 */ /* 0x000fe40000010000 */
[----:B------:R-:W-:-:S06]  /*fa80*/  WARPGROUP.ARRIVE ;  /* 0x00000000000079c5 */ /* 0x000fcc0000000000 */
[----:B------:R-:W-:Y:S01]  /*fa90*/  QGMMA.64x192x32.F32.E4M3.E4M3 R24, R188, gdesc[UR4], R24, gsb0 ;  /* 0x02e00004bc187df3 */ /* 0x000fe20008000818 */
[----:B------:R-:W-:Y:S01]  /*faa0*/  UMOV UR6, UR8 ;  /* 0x0000000800067c82 */ /* 0x000fe20008000000 */
[----:B------:R-:W-:Y:S01]  /*fab0*/  UMOV UR7, 0x40000040 ;  /* 0x4000004000077882 */ /* 0x000fe20000000000 */
[----:B------:R-:W3:Y:S04]  /*fac0*/  SHFL.BFLY PT, R11, R4, 0x2, 0x1f ;  /* 0x0c401f00040b7f89 */ /* 0x000ee800000e0000 */
[----:B------:R-:W4:Y:S01]  /*fad0*/  SHFL.BFLY PT, R2, R3, 0x2, 0x1f ;  /* 0x0c401f0003027f89 */ /* 0x000f2200000e0000 */
[----:B---3--:R-:W-:-:S01]  /*fae0*/  FADD.FTZ R11, R11, R4 ;  /* 0x000000040b0b7221 */ /* 0x008fc20000010000 */
[----:B----4-:R-:W-:-:S04]  /*faf0*/  FADD.FTZ R2, R2, R3 ;  /* 0x0000000302027221 */ /* 0x010fc80000010000 */
[----:B0-----:R-:W0:Y:S04]  /*fb00*/  SHFL.BFLY PT, R0, R11, 0x1, 0x1f ;  /* 0x0c201f000b007f89 */ /* 0x001e2800000e0000 */
[----:B-1----:R-:W1:Y:S01]  /*fb10*/  SHFL.BFLY PT, R9, R2, 0x1, 0x1f ;  /* 0x0c201f0002097f89 */ /* 0x002e6200000e0000 */
        /* <DEDUP_REMOVED lines=32> */
.L_x_3950:
        /* <DEDUP_REMOVED lines=106> */
.L_x_3876:
        /* <DEDUP_REMOVED lines=27> */
[----:B0-----:R-:W-:Y:S01]  /*10570*/  IMAD.SHL.U32 R32, R50, 0x4, RZ ;  /* 0x0000000432207824 */ /* 0x001fe200078e00ff */
        /* <DEDUP_REMOVED lines=27> */
[----:B------:R-:W-:Y:S01]  /*10730*/  F2FP.BF16.F32.PACK_AB R131, R128, R131 ;  /* 0x000000838083723e */ /* 0x000fe200000010ff */
[----:B------:R-:W-:Y:S01]  /*10740*/  USHF.R.S32.HI UR10, URZ, 0x1f, UR41 ;  /* 0x0000001f3f0a7899 */ /* 0x000fe20008011429 */
[----:B------:R-:W-:Y:S01]  /*10750*/  LOP3.LUT R32, R32, 0xc, RZ, 0xc0, !PT ;  /* 0x0000000c20207812 */ /* 0x000fe200078ec0ff */
[----:B------:R-:W-:Y:S01]  /*10760*/  ULDC.64 UR8, c[0x0][0xb90] ;  /* 0x0002e40000087ab9 */ /* 0x000fe20000000a00 */
[----:B------:R-:W-:Y:S02]  /*10770*/  BAR.SYNC.DEFER_BLOCKING 0x1, 0x100 ;  /* 0x0044000000007b1d */ /* 0x000fe40000010000 */
[----:B------:R-:W-:-:S05]  /*10780*/  IADD3 R32, P0, R32, UR6, RZ ;  /* 0x0000000620207c10 */ /* 0x000fca000ff1e0ff */
[----:B------:R-:W-:-:S05]  /*10790*/  IMAD.X R33, RZ, RZ, UR7, P0 ;  /* 0x00000007ff217e24 */ /* 0x000fca00080e06ff */
[----:B------:R0:W2:Y:S01]  /*107a0*/  LDG.E.CONSTANT R32, desc[UR48][R32.64] ;  /* 0x0000003020207981 */ /* 0x0000a2000c1e9900 */
[----:B------:R-:W-:Y:S01]  /*107b0*/  F2FP.BF16.F32.PACK_AB R48, R71, R34 ;  /* 0x000000224730723e */ /* 0x000fe200000010ff */
[----:B------:R-:W-:Y:S01]  /*107c0*/  UIMAD UR5, UR10, UR8, URZ ;  /* 0x000000080a0572a4 */ /* 0x000fe2000f8e023f */
[----:B------:R-:W-:Y:S01]  /*107d0*/  LOP3.LUT P0, R34, R50, 0x3, RZ, 0xc0, !PT ;  /* 0x0000000332227812 */ /* 0x000fe2000780c0ff */
[----:B------:R-:W-:Y:S01]  /*107e0*/  UIMAD.WIDE.U32 UR6, UR41, UR8, URZ ;  /* 0x00000008290672a5 */ /* 0x000fe2000f8e003f */
[----:B------:R-:W1:Y:S01]  /*107f0*/  S2R R50, SR_SWINHI ;  /* 0x0000000000327919 */ /* 0x000e620000002f00 */
[----:B------:R-:W-:Y:S01]  /*10800*/  F2FP.BF16.F32.PACK_AB R31, R78, R31 ;  /* 0x0000001f4e1f723e */ /* 0x000fe200000010ff */
[----:B------:R-:W-:Y:S01]  /*10810*/  UIMAD UR5, UR41, UR9, UR5 ;  /* 0x00000009290572a4 */ /* 0x000fe2000f8e0205 */
[----:B------:R-:W-:Y:S01]  /*10820*/  ISETP.EQ.OR P0, PT, R34, 0x3, !P0 ;  /* 0x000000032200780c */ /* 0x000fe20004702670 */
[----:B------:R-:W-:Y:S01]  /*10830*/  USHF.R.S32.HI UR12, URZ, 0x1f, UR44 ;  /* 0x0000001f3f0c7899 */ /* 0x000fe2000801142c */
[----:B0-----:R-:W-:Y:S01]  /*10840*/  F2FP.BF16.F32.PACK_AB R33, R70, R35 ;  /* 0x000000234621723e */ /* 0x001fe200000010ff */
[----:B------:R-:W-:Y:S01]  /*10850*/  ULDC.64 UR8, c[0x0][0xb98] ;  /* 0x0002e60000087ab9 */ /* 0x000fe20000000a00 */
[----:B------:R-:W-:Y:S01]  /*10860*/  SEL R109, R72, R57, P0 ;  /* 0x00000039486d7207 */ /* 0x000fe20000000000 */
[----:B------:R-:W-:Y:S01]  /*10870*/  UIADD3 UR7, UR7, UR5, URZ ;  /* 0x0000000507077290 */ /* 0x000fe2000fffe03f */
        /* <DEDUP_REMOVED lines=17> */
[----:B------:R-:W-:Y:S02]  /*10990*/  MOV R34, R3 ;  /* 0x0000000300227202 */ /* 0x000fe40000000f00 */
[----:B-1----:R-:W-:Y:S02]  /*109a0*/  MOV R35, R50 ;  /* 0x0000003200237202 */ /* 0x002fe40000000f00 */
[----:B------:R-:W-:Y:S02]  /*109b0*/  SEL R70, R10, R11, P0 ;  /* 0x0000000b0a467207 */ /* 0x000fe40000000000 */
[----:B------:R-:W-:Y:S01]  /*109c0*/  SEL R123, R21, R20, P0 ;  /* 0x00000014157b7207 */ /* 0x000fe20000000000 */
[----:B------:R-:W-:Y:S01]  /*109d0*/  IMAD.WIDE R56, R204, 0x2, R34 ;  /* 0x00000002cc387825 */ /* 0x000fe200078e0222 */
[----:B------:R-:W-:-:S02]  /*109e0*/  SEL R79, R20, R21, P0 ;  /* 0x00000015144f7207 */ /* 0x000fc40000000000 */
[----:B------:R-:W-:Y:S01]  /*109f0*/  SEL R85, R126, R127, P0 ;  /* 0x0000007f7e557207 */ /* 0x000fe20000000000 */
[----:B------:R-:W-:Y:S01]  /*10a00*/  IMAD.WIDE R34, R7, 0x2, R34 ;  /* 0x0000000207227825 */ /* 0x000fe200078e0222 */
[C---:B------:R-:W-:Y:S02]  /*10a10*/  IADD3 R61, P4, R56.reuse, 0x8060, RZ ;  /* 0x00008060383d7810 */ /* 0x040fe40007f9e0ff */
[C---:B------:R-:W-:Y:S02]  /*10a20*/  IADD3 R25, P3, R56.reuse, 0x8040, RZ ;  /* 0x0000804038197810 */ /* 0x040fe40007f7e0ff */
[----:B------:R-:W-:Y:S02]  /*10a30*/  LOP3.LUT R60, R61, 0x380, RZ, 0xc0, !PT ;  /* 0x000003803d3c7812 */ /* 0x000fe400078ec0ff */
[C---:B------:R-:W-:Y:S01]  /*10a40*/  IADD3 R15, P2, R56.reuse, 0x4060, RZ ;  /* 0x00004060380f7810 */ /* 0x040fe20007f5e0ff */
[----:B------:R-:W-:Y:S01]  /*10a50*/  IMAD.X R55, RZ, RZ, R57, P3 ;  /* 0x000000ffff377224 */ /* 0x000fe200018e0639 */
[----:B------:R-:W-:-:S02]  /*10a60*/  LOP3.LUT R5, R56, 0x380, RZ, 0xc0, !PT ;  /* 0x0000038038057812 */ /* 0x000fc400078ec0ff */
[----:B------:R-:W-:Y:S01]  /*10a70*/  LOP3.LUT R14, R25, 0x380, RZ, 0xc0, !PT ;  /* 0x00000380190e7812 */ /* 0x000fe200078ec0ff */
[----:B------:R-:W-:Y:S01]  /*10a80*/  IMAD.X R49, RZ, RZ, R57, P2 ;  /* 0x000000ffff317224 */ /* 0x000fe200010e0639 */
[----:B------:R-:W-:Y:S02]  /*10a90*/  SEL R59, R127, R126, P0 ;  /* 0x0000007e7f3b7207 */ /* 0x000fe40000000000 */
[----:B------:R-:W-:Y:S02]  /*10aa0*/  SHF.R.U64 R60, R60, 0x3, RZ ;  /* 0x000000033c3c7819 */ /* 0x000fe400000012ff */
[C---:B------:R-:W-:Y:S02]  /*10ab0*/  IADD3 R21, P6, R56.reuse, 0x8020, RZ ;  /* 0x0000802038157810 */ /* 0x040fe40007fde0ff */
[----:B------:R-:W-:Y:S02]  /*10ac0*/  IADD3 R10, P5, R56, 0x8000, RZ ;  /* 0x00008000380a7810 */ /* 0x000fe40007fbe0ff */
[----:B------:R-:W-:-:S02]  /*10ad0*/  SEL R127, R9, R8, P0 ;  /* 0x00000008097f7207 */ /* 0x000fc40000000000 */
[----:B------:R-:W-:Y:S01]  /*10ae0*/  SEL R82, R8, R9, P0 ;  /* 0x0000000908527207 */ /* 0x000fe20000000000 */
[----:B------:R-:W-:Y:S01]  /*10af0*/  IMAD.X R51, RZ, RZ, R57, P5 ;  /* 0x000000ffff337224 */ /* 0x000fe200028e0639 */
[----:B------:R-:W-:Y:S02]  /*10b00*/  IADD3 R9, P2, R56, 0x40, RZ ;  /* 0x0000004038097810 */ /* 0x000fe40007f5e0ff */
[----:B------:R-:W-:Y:S02]  /*10b10*/  SEL R107, R81, R80, P0 ;  /* 0x00000050516b7207 */ /* 0x000fe40000000000 */
[----:B------:R-:W-:Y:S02]  /*10b20*/  SHF.R.U64 R5, R5, 0x3, RZ ;  /* 0x0000000305057819 */ /* 0x000fe400000012ff */
[----:B------:R-:W-:Y:S02]  /*10b30*/  SHF.R.U64 R14, R14, 0x3, RZ ;  /* 0x000000030e0e7819 */ /* 0x000fe400000012ff */
[----:B------:R-:W-:-:S02]  /*10b40*/  SEL R89, R52, R53, P0 ;  /* 0x0000003534597207 */ /* 0x000fc40000000000 */
[----:B------:R-:W-:Y:S01]  /*10b50*/  SEL R63, R53, R52, P0 ;  /* 0x00000034353f7207 */ /* 0x000fe20000000000 */
[--C-:B------:R-:W-:Y:S01]  /*10b60*/  IMAD.X R53, RZ, RZ, R57.reuse, P6 ;  /* 0x000000ffff357224 */ /* 0x100fe200030e0639 */
[----:B------:R-:W-:Y:S02]  /*10b70*/  SEL R80, R80, R81, P0 ;  /* 0x0000005150507207 */ /* 0x000fe40000000000 */
[----:B------:R-:W-:Y:S01]  /*10b80*/  LOP3.LUT R60, R60, R61, RZ, 0x3c, !PT ;  /* 0x0000003d3c3c7212 */ /* 0x000fe200078e3cff */
[----:B------:R-:W-:Y:S01]  /*10b90*/  IMAD.X R61, RZ, RZ, R57, P4 ;  /* 0x000000ffff3d7224 */ /* 0x000fe200020e0639 */
[----:B------:R-:W-:Y:S02]  /*10ba0*/  SEL R125, R13, R12, P0 ;  /* 0x0000000c0d7d7207 */ /* 0x000fe40000000000 */
[----:B------:R-:W-:Y:S02]  /*10bb0*/  SEL R81, R12, R13, P0 ;  /* 0x0000000d0c517207 */ /* 0x000fe40000000000 */
[----:B------:R-:W-:-:S02]  /*10bc0*/  SEL R95, R37, R36, P0 ;  /* 0x00000024255f7207 */ /* 0x000fc40000000000 */
[----:B------:R-:W-:Y:S01]  /*10bd0*/  SEL R66, R36, R37, P0 ;  /* 0x0000002524427207 */ /* 0x000fe20000000000 */
[----:B------:R-:W-:Y:S01]  /*10be0*/  IMAD.X R37, RZ, RZ, R57, P2 ;  /* 0x000000ffff257224 */ /* 0x000fe200010e0639 */
[C---:B------:R-:W-:Y:S02]  /*10bf0*/  IADD3 R7, P1, R56.reuse, 0x20, RZ ;  /* 0x0000002038077810 */ /* 0x040fe40007f3e0ff */
[C---:B------:R-:W-:Y:S02]  /*10c00*/  IADD3 R13, P4, R56.reuse, 0x4040, RZ ;  /* 0x00004040380d7810 */ /* 0x040fe40007f9e0ff */
[C---:B------:R-:W-:Y:S02]  /*10c10*/  IADD3 R11, P3, R56.reuse, 0x4020, RZ ;  /* 0x00004020380b7810 */ /* 0x040fe40007f7e0ff */
[C---:B------:R-:W-:Y:S02]  /*10c20*/  IADD3 R8, P6, R56.reuse, 0x4000, RZ ;  /* 0x0000400038087810 */ /* 0x040fe40007fde0ff */
[----:B------:R-:W-:-:S02]  /*10c30*/  IADD3 R6, P5, R56, 0x60, RZ ;  /* 0x0000006038067810 */ /* 0x000fc40007fbe0ff */
[----:B------:R-:W-:Y:S02]  /*10c40*/  LOP3.LUT R56, R5, R56, RZ, 0x3c, !PT ;  /* 0x0000003805387212 */ /* 0x000fe400078e3cff */
[----:B------:R-:W-:Y:S02]  /*10c50*/  LOP3.LUT R54, R14, R25, RZ, 0x3c, !PT ;  /* 0x000000190e367212 */ /* 0x000fe400078e3cff */
[----:B------:R-:W-:Y:S02]  /*10c60*/  LOP3.LUT R5, R10, 0x380, RZ, 0xc0, !PT ;  /* 0x000003800a057812 */ /* 0x000fe400078ec0ff */
[----:B------:R-:W-:Y:S02]  /*10c70*/  IADD3 R25, P2, R34, 0x5000, RZ ;  /* 0x0000500022197810 */ /* 0x000fe40007f5e0ff */
[----:B------:R-:W-:Y:S02]  /*10c80*/  SHF.R.U64 R5, R5, 0x3, RZ ;  /* 0x0000000305057819 */ /* 0x000fe400000012ff */
[----:B------:R-:W-:-:S02]  /*10c90*/  LOP3.LUT R24, R25, 0x380, RZ, 0xc0, !PT ;  /* 0x0000038019187812 */ /* 0x000fc400078ec0ff */
[----:B------:R-:W-:Y:S02]  /*10ca0*/  LOP3.LUT R50, R5, R10, RZ, 0x3c, !PT ;  /* 0x0000000a05327212 */ /* 0x000fe400078e3cff */
[----:B------:R-:W-:Y:S02]  /*10cb0*/  SHF.R.U64 R24, R24, 0x3, RZ ;  /* 0x0000000318187819 */ /* 0x000fe400000012ff */
[----:B------:R-:W-:Y:S02]  /*10cc0*/  LOP3.LUT R10, R11, 0x380, RZ, 0xc0, !PT ;  /* 0x000003800b0a7812 */ /* 0x000fe400078ec0ff */
[----:B------:R-:W-:Y:S01]  /*10cd0*/  LOP3.LUT R24, R24, R25, RZ, 0x3c, !PT ;  /* 0x0000001918187212 */ /* 0x000fe200078e3cff */
[----:B------:R-:W-:Y:S01]  /*10ce0*/  IMAD.X R25, RZ, RZ, R35, P2 ;  /* 0x000000ffff197224 */ /* 0x000fe200010e0623 */
[----:B------:R-:W-:Y:S02]  /*10cf0*/  SEL R117, R33, R48, P0 ;  /* 0x0000003021757207 */ /* 0x000fe40000000000 */
[----:B------:R-:W-:-:S02]  /*10d00*/  SEL R76, R48, R33, P0 ;  /* 0x00000021304c7207 */ /* 0x000fc40000000000 */
[----:B------:R-:W-:Y:S02]  /*10d10*/  SHF.R.U64 R10, R10, 0x3, RZ ;  /* 0x000000030a0a7819 */ /* 0x000fe400000012ff */
[----:B------:R-:W-:Y:S02]  /*10d20*/  LOP3.LUT R4, R15, 0x380, RZ, 0xc0, !PT ;  /* 0x000003800f047812 */ /* 0x000fe400078ec0ff */
[----:B------:R-:W-:Y:S02]  /*10d30*/  IADD3 R33, P2, R34, 0xb000, RZ ;  /* 0x0000b00022217810 */ /* 0x000fe40007f5e0ff */
[----:B------:R-:W-:Y:S02]  /*10d40*/  SEL R113, R43, R42, P0 ;  /* 0x0000002a2b717207 */ /* 0x000fe40000000000 */
[----:B------:R-:W-:Y:S01]  /*10d50*/  SEL R74, R42, R43, P0 ;  /* 0x0000002b2a4a7207 */ /* 0x000fe20000000000 */
[----:B------:R-:W-:Y:S01]  /*10d60*/  IMAD.X R43, RZ, RZ, R57, P3 ;  /* 0x000000ffff2b7224 */ /* 0x000fe200018e0639 */
[----:B------:R-:W-:Y:S01]  /*10d70*/  LOP3.LUT R42, R10, R11, RZ, 0x3c, !PT ;  /* 0x0000000b0a2a7212 */ /* 0x000fe200078e3cff */
[----:B------:R-:W-:Y:S01]  /*10d80*/  IMAD.X R11, RZ, RZ, R35, P2 ;  /* 0x000000ffff0b7224 */ /* 0x000fe200010e0623 */
[----:B------:R-:W-:-:S02]  /*10d90*/  SHF.R.U64 R4, R4, 0x3, RZ ;  /* 0x0000000304047819 */ /* 0x000fc400000012ff */
[----:B------:R-:W-:Y:S02]  /*10da0*/  LOP3.LUT R10, R33, 0x380, RZ, 0xc0, !PT ;  /* 0x00000380210a7812 */ /* 0x000fe400078ec0ff */
[----:B------:R-:W-:Y:S02]  /*10db0*/  LOP3.LUT R5, R8, 0x380, RZ, 0xc0, !PT ;  /* 0x0000038008057812 */ /* 0x000fe400078ec0ff */
[----:B------:R-:W-:Y:S02]  /*10dc0*/  SEL R97, R29, R28, P0 ;  /* 0x0000001c1d617207 */ /* 0x000fe40000000000 */
[----:B------:R-:W-:Y:S02]  /*10dd0*/  SEL R67, R28, R29, P0 ;  /* 0x0000001d1c437207 */ /* 0x000fe40000000000 */
[----:B------:R-:W-:Y:S02]  /*10de0*/  LOP3.LUT R48, R4, R15, RZ, 0x3c, !PT ;  /* 0x0000000f04307212 */ /* 0x000fe400078e3cff */
[----:B------:R-:W-:-:S02]  /*10df0*/  SHF.R.U64 R10, R10, 0x3, RZ ;  /* 0x000000030a0a7819 */ /* 0x000fc400000012ff */
[----:B------:R-:W-:Y:S02]  /*10e00*/  LOP3.LUT R4, R7, 0x380, RZ, 0xc0, !PT ;  /* 0x0000038007047812 */ /* 0x000fe400078ec0ff */
[----:B------:R-:W-:Y:S02]  /*10e10*/  SHF.R.U64 R5, R5, 0x3, RZ ;  /* 0x0000000305057819 */ /* 0x000fe400000012ff */
[----:B------:R-:W-:Y:S02]  /*10e20*/  IADD3 R29, P3, R34, 0x2000, RZ ;  /* 0x00002000221d7810 */ /* 0x000fe40007f7e0ff */
[----:B------:R-:W-:Y:S02]  /*10e30*/  SEL R93, R41, R40, P0 ;  /* 0x00000028295d7207 */ /* 0x000fe40000000000 */
[----:B------:R-:W-:Y:S01]  /*10e40*/  SEL R65, R40, R41, P0 ;  /* 0x0000002928417207 */ /* 0x000fe20000000000 */
[----:B------:R-:W-:Y:S01]  /*10e50*/  IMAD.X R41, RZ, RZ, R57, P6 ;  /* 0x000000ffff297224 */ /* 0x000fe200030e0639 */
[----:B------:R-:W-:-:S02]  /*10e60*/  LOP3.LUT R10, R10, R33, RZ, 0x3c, !PT ;  /* 0x000000210a0a7212 */ /* 0x000fc400078e3cff */
[----:B------:R-:W-:Y:S01]  /*10e70*/  SHF.R.U64 R4, R4, 0x3, RZ ;  /* 0x0000000304047819 */ /* 0x000fe200000012ff */
[----:B------:R-:W0:Y:S01]  /*10e80*/  LDC R33, c[0x0][0xbe8] ;  /* 0x0002fa00ff217b82 */ /* 0x000e220000000800 */
[----:B------:R-:W-:Y:S02]  /*10e90*/  LOP3.LUT R40, R5, R8, RZ, 0x3c, !PT ;  /* 0x0000000805287212 */ /* 0x000fe400078e3cff */
[----:B------:R-:W-:Y:S02]  /*10ea0*/  LOP3.LUT R28, R29, 0x380, RZ, 0xc0, !PT ;  /* 0x000003801d1c7812 */ /* 0x000fe400078ec0ff */
[----:B------:R-:W-:Y:S02]  /*10eb0*/  LOP3.LUT R5, R6, 0x380, RZ, 0xc0, !PT ;  /* 0x0000038006057812 */ /* 0x000fe400078ec0ff */
[----:B------:R-:W-:Y:S02]  /*10ec0*/  SEL R111, R46, R47, P0 ;  /* 0x0000002f2e6f7207 */ /* 0x000fe40000000000 */
[----:B------:R-:W-:Y:S01]  /*10ed0*/  SEL R73, R47, R46, P0 ;  /* 0x0000002e2f497207 */ /* 0x000fe20000000000 */
[----:B------:R-:W-:Y:S01]  /*10ee0*/  IMAD.X R47, RZ, RZ, R57, P1 ;  /* 0x000000ffff2f7224 */ /* 0x000fe200008e0639 */
[----:B------:R-:W-:-:S02]  /*10ef0*/  LOP3.LUT R46, R4, R7, RZ, 0x3c, !PT ;  /* 0x00000007042e7212 */ /* 0x000fc400078e3cff */
[----:B------:R-:W-:Y:S02]  /*10f00*/  SHF.R.U64 R28, R28, 0x3, RZ ;  /* 0x000000031c1c7819 */ /* 0x000fe400000012ff */
[----:B------:R-:W-:Y:S02]  /*10f10*/  LOP3.LUT R4, R9, 0x380, RZ, 0xc0, !PT ;  /* 0x0000038009047812 */ /* 0x000fe400078ec0ff */
[----:B------:R-:W-:Y:S02]  /*10f20*/  SHF.R.U64 R5, R5, 0x3, RZ ;  /* 0x0000000305057819 */ /* 0x000fe400000012ff */
[----:B------:R-:W-:Y:S02]  /*10f30*/  SEL R115, R39, R38, P0 ;  /* 0x0000002627737207 */ /* 0x000fe40000000000 */
[----:B------:R-:W-:Y:S01]  /*10f40*/  SEL R75, R38, R39, P0 ;  /* 0x00000027264b7207 */ /* 0x000fe20000000000 */
[----:B------:R-:W-:Y:S01]  /*10f50*/  IMAD.X R39, RZ, RZ, R57, P5 ;  /* 0x000000ffff277224 */ /* 0x000fe200028e0639 */
[----:B------:R-:W-:Y:S01]  /*10f60*/  LOP3.LUT R28, R28, R29, RZ, 0x3c, !PT ;  /* 0x0000001d1c1c7212 */ /* 0x000fe200078e3cff */
[----:B------:R-:W-:Y:S01]  /*10f70*/  IMAD.X R29, RZ, RZ, R35, P3 ;  /* 0x000000ffff1d7224 */ /* 0x000fe200018e0623 */
[----:B------:R-:W-:-:S02]  /*10f80*/  SHF.R.U64 R4, R4, 0x3, RZ ;  /* 0x0000000304047819 */ /* 0x000fc400000012ff */
[----:B------:R-:W-:Y:S02]  /*10f90*/  LOP3.LUT R38, R5, R6, RZ, 0x3c, !PT ;  /* 0x0000000605267212 */ /* 0x000fe400078e3cff */
[----:B------:R-:W-:Y:S02]  /*10fa0*/  IADD3 R5, P3, R34, 0x8000, RZ ;  /* 0x0000800022057810 */ /* 0x000fe40007f7e0ff */
[----:B------:R-:W-:Y:S02]  /*10fb0*/  LOP3.LUT R36, R4, R9, RZ, 0x3c, !PT ;  /* 0x0000000904247212 */ /* 0x000fe400078e3cff */
[----:B------:R-:W-:Y:S02]  /*10fc0*/  LOP3.LUT R4, R5, 0x380, RZ, 0xc0, !PT ;  /* 0x0000038005047812 */ /* 0x000fe400078ec0ff */
[----:B------:R-:W-:Y:S02]  /*10fd0*/  SEL R83, R130, R131, P0 ;  /* 0x0000008382537207 */ /* 0x000fe40000000000 */
[----:B------:R-:W-:-:S02]  /*10fe0*/  SHF.R.U64 R4, R4, 0x3, RZ ;  /* 0x0000000304047819 */ /* 0x000fc400000012ff */
[----:B------:R-:W-:Y:S02]  /*10ff0*/  SEL R58, R131, R130, P0 ;  /* 0x00000082833a7207 */ /* 0x000fe40000000000 */
[----:B------:R-:W-:Y:S01]  /*11000*/  LOP3.LUT R4, R4, R5, RZ, 0x3c, !PT ;  /* 0x0000000504047212 */ /* 0x000fe200078e3cff */
[----:B------:R-:W-:Y:S01]  /*11010*/  IMAD.X R5, RZ, RZ, R35, P3 ;  /* 0x000000ffff057224 */ /* 0x000fe200018e0623 */
[----:B0-----:R-:W-:Y:S02]  /*11020*/  ISETP.NE.AND P3, PT, R33, 0x1, PT ;  /* 0x000000012100780c */ /* 0x001fe40003f65270 */
[----:B------:R-:W-:Y:S02]  /*11030*/  MOV R102, R40 ;  /* 0x0000002800667202 */ /* 0x000fe40000000f00 */
[----:B------:R-:W-:Y:S02]  /*11040*/  MOV R100, R42 ;  /* 0x0000002a00647202 */ /* 0x000fe40000000f00 */
[----:B------:R-:W-:Y:S01]  /*11050*/  MOV R90, R48 ;  /* 0x00000030005a7202 */ /* 0x000fe20000000f00 */
[----:B------:R-:W-:Y:S01]  /*11060*/  VIADD R49, R17, UR43 ;  /* 0x0000002b11317c36 */ /* 0x000fe20008000000 */
[----:B------:R-:W-:-:S02]  /*11070*/  MOV R88, R50 ;  /* 0x0000003200587202 */ /* 0x000fc40000000f00 */
[----:B------:R-:W-:Y:S02]  /*11080*/  LOP3.LUT R12, R21, 0x380, RZ, 0xc0, !PT ;  /* 0x00000380150c7812 */ /* 0x000fe400078ec0ff */
[----:B------:R-:W-:Y:S01]  /*11090*/  F2FP.BF16.F32.PACK_AB R27, R86, R27 ;  /* 0x0000001b561b723e */ /* 0x000fe200000010ff */
[----:B------:R-:W0:Y:S01]  /*110a0*/  @P3 LDC R40, c[0x0][0xbec] ;  /* 0x0002fb00ff283b82 */ /* 0x000e220000000800 */
[----:B------:R-:W-:Y:S02]  /*110b0*/  SHF.R.U64 R12, R12, 0x3, RZ ;  /* 0x000000030c0c7819 */ /* 0x000fe400000012ff */
[----:B------:R-:W-:Y:S02]  /*110c0*/  SEL R91, R45, R44, P0 ;  /* 0x0000002c2d5b7207 */ /* 0x000fe40000000000 */
[----:B------:R-:W-:Y:S02]  /*110d0*/  LOP3.LUT R52, R12, R21, RZ, 0x3c, !PT ;  /* 0x000000150c347212 */ /* 0x000fe400078e3cff */
[----:B------:R-:W-:Y:S01]  /*110e0*/  SEL R64, R44, R45, P0 ;  /* 0x0000002d2c407207 */ /* 0x000fe20000000000 */
[----:B------:R-:W1:Y:S01]  /*110f0*/  @P3 LDC R43, c[0x0][0xbf0] ;  /* 0x0002fc00ff2b3b82 */ /* 0x000e620000000800 */
[----:B------:R-:W-:Y:S01]  /*11100*/  LOP3.LUT R12, R13, 0x380, RZ, 0xc0, !PT ;  /* 0x000003800d0c7812 */ /* 0x000fe200078ec0ff */
[----:B------:R-:W-:Y:S01]  /*11110*/  IMAD.X R45, RZ, RZ, R57, P4 ;  /* 0x000000ffff2d7224 */ /* 0x000fe200020e0639 */
[----:B------:R-:W-:-:S02]  /*11120*/  SEL R119, R31, R30, P0 ;  /* 0x0000001e1f777207 */ /* 0x000fc40000000000 */
[----:B------:R-:W-:Y:S02]  /*11130*/  SEL R121, R27, R26, P0 ;  /* 0x0000001a1b797207 */ /* 0x000fe40000000000 */
[----:B------:R-:W-:Y:S02]  /*11140*/  SHF.R.U64 R12, R12, 0x3, RZ ;  /* 0x000000030c0c7819 */ /* 0x000fe400000012ff */
[----:B------:R-:W-:Y:S02]  /*11150*/  SEL R78, R26, R27, P0 ;  /* 0x0000001b1a4e7207 */ /* 0x000fe40000000000 */
[----:B------:R-:W-:Y:S02]  /*11160*/  MOV R104, R38 ;  /* 0x0000002600687202 */ /* 0x000fe40000000f00 */
[----:B------:R-:W-:Y:S02]  /*11170*/  MOV R106, R36 ;  /* 0x00000024006a7202 */ /* 0x000fe40000000f00 */
[----:B------:R-:W-:Y:S01]  /*11180*/  SEL R77, R30, R31, P0 ;  /* 0x0000001f1e4d7207 */ /* 0x000fe20000000000 */
[----:B0-----:R-:W-:Y:S01]  /*11190*/  @P3 IMAD.HI.U32 R40, R49, R40, RZ ;  /* 0x0000002831283227 */ /* 0x001fe200078e00ff */
[----:B------:R-:W-:-:S02]  /*111a0*/  IADD3 R15, P1, R34, 0x6000, RZ ;  /* 0x00006000220f7810 */ /* 0x000fc40007f3e0ff */
[----:B------:R-:W-:Y:S02]  /*111b0*/  MOV R108, R56 ;  /* 0x00000038006c7202 */ /* 0x000fe40000000f00 */
[----:B------:R-:W-:Y:S01]  /*111c0*/  MOV R86, R52 ;  /* 0x0000003400567202 */ /* 0x000fe20000000f00 */
[----:B------:R-:W-:Y:S01]  /*111d0*/  IMAD.MOV.U32 R53, RZ, RZ, R49 ;  /* 0x000000ffff357224 */ /* 0x000fe200078e0031 */
[----:B------:R-:W-:Y:S02]  /*111e0*/  LOP3.LUT R44, R12, R13, RZ, 0x3c, !PT ;  /* 0x0000000d0c2c7212 */ /* 0x000fe400078e3cff */
[----:B------:R-:W-:Y:S02]  /*111f0*/  IADD3 R31, P4, R34, 0x1000, RZ ;  /* 0x00001000221f7810 */ /* 0x000fe40007f9e0ff */
[----:B-1----:R-:W-:Y:S02]  /*11200*/  @P3 SHF.R.U32.HI R53, RZ, R43, R40 ;  /* 0x0000002bff353219 */ /* 0x002fe40000011628 */
[----:B------:R-:W-:-:S02]  /*11210*/  MOV R60, R60 ;  /* 0x0000003c003c7202 */ /* 0x000fc40000000f00 */
[----:B------:R-:W-:Y:S02]  /*11220*/  LOP3.LUT R14, R15, 0x380, RZ, 0xc0, !PT ;  /* 0x000003800f0e7812 */ /* 0x000fe400078ec0ff */
[----:B------:R-:W-:Y:S02]  /*11230*/  MOV R61, R54 ;  /* 0x00000036003d7202 */ /* 0x000fe40000000f00 */
[----:B------:R-:W-:Y:S02]  /*11240*/  LOP3.LUT R30, R31, 0x380, RZ, 0xc0, !PT ;  /* 0x000003801f1e7812 */ /* 0x000fe400078ec0ff */
[----:B------:R-:W-:Y:S02]  /*11250*/  MOV R51, R46 ;  /* 0x0000002e00337202 */ /* 0x000fe40000000f00 */
[----:B------:R-:W-:Y:S02]  /*11260*/  MOV R57, R44 ;  /* 0x0000002c00397202 */ /* 0x000fe40000000f00 */
[----:B------:R-:W-:-:S02]  /*11270*/  SHF.R.U64 R14, R14, 0x3, RZ ;  /* 0x000000030e0e7819 */ /* 0x000fc400000012ff */
[----:B------:R-:W-:Y:S02]  /*11280*/  SHF.R.U64 R30, R30, 0x3, RZ ;  /* 0x000000031e1e7819 */ /* 0x000fe400000012ff */
[----:B------:R-:W-:Y:S01]  /*11290*/  LOP3.LUT R14, R14, R15, RZ, 0x3c, !PT ;  /* 0x0000000f0e0e7212 */ /* 0x000fe200078e3cff */
[--C-:B------:R-:W-:Y:S01]  /*112a0*/  IMAD.X R15, RZ, RZ, R35.reuse, P1 ;  /* 0x000000ffff0f7224 */ /* 0x100fe200008e0623 */
[----:B------:R-:W-:Y:S01]  /*112b0*/  LOP3.LUT R30, R30, R31, RZ, 0x3c, !PT ;  /* 0x0000001f1e1e7212 */ /* 0x000fe200078e3cff */
[----:B------:R-:W-:Y:S01]  /*112c0*/  IMAD.X R31, RZ, RZ, R35, P4 ;  /* 0x000000ffff1f7224 */ /* 0x000fe200020e0623 */
[C---:B------:R-:W-:Y:S02]  /*112d0*/  IADD3 R13, P4, R34.reuse, 0x7000, RZ ;  /* 0x00007000220d7810 */ /* 0x040fe40007f9e0ff */
[----:B------:R-:W-:Y:S02]  /*112e0*/  IADD3 R27, P6, R34, 0x3000, RZ ;  /* 0x00003000221b7810 */ /* 0x000fe40007fde0ff */
[----:B------:R-:W-:-:S02]  /*112f0*/  LOP3.LUT R12, R13, 0x380, RZ, 0xc0, !PT ;  /* 0x000003800d0c7812 */ /* 0x000fc400078ec0ff */
[----:B------:R-:W-:Y:S02]  /*11300*/  LOP3.LUT R26, R27, 0x380, RZ, 0xc0, !PT ;  /* 0x000003801b1a7812 */ /* 0x000fe400078ec0ff */
[----:B------:R-:W-:Y:S02]  /*11310*/  SHF.R.U64 R12, R12, 0x3, RZ ;  /* 0x000000030c0c7819 */ /* 0x000fe400000012ff */
[----:B------:R-:W-:Y:S02]  /*11320*/  SHF.R.U64 R26, R26, 0x3, RZ ;  /* 0x000000031a1a7819 */ /* 0x000fe400000012ff */
[----:B------:R-:W-:Y:S01]  /*11330*/  LOP3.LUT R12, R12, R13, RZ, 0x3c, !PT ;  /* 0x0000000d0c0c7212 */ /* 0x000fe200078e3cff */
[--C-:B------:R-:W-:Y:S01]  /*11340*/  IMAD.X R13, RZ, RZ, R35.reuse, P4 ;  /* 0x000000ffff0d7224 */ /* 0x100fe200020e0623 */
[----:B------:R-:W-:Y:S01]  /*11350*/  LOP3.LUT R26, R26, R27, RZ, 0x3c, !PT ;  /* 0x0000001b1a1a7212 */ /* 0x000fe200078e3cff */
[----:B------:R-:W-:Y:S01]  /*11360*/  IMAD.X R27, RZ, RZ, R35, P6 ;  /* 0x000000ffff1b7224 */ /* 0x000fe200030e0623 */
[----:B------:R-:W-:-:S02]  /*11370*/  IADD3 R7, P6, R34, 0x9000, RZ ;  /* 0x0000900022077810 */ /* 0x000fc40007fde0ff */
[----:B--2---:R-:W-:Y:S01]  /*11380*/  LOP3.LUT R41, R32, 0x2, RZ, 0x3c, !PT ;  /* 0x0000000220297812 */ /* 0x004fe200078e3cff */
[----:B------:R-:W-:Y:S01]  /*11390*/  SHFL.IDX PT, R83, R83, R32, 0x1c1f ;  /* 0x001c1f2053537589 */ /* 0x000fe200000e0000 */
[----:B------:R-:W-:Y:S02]  /*113a0*/  LOP3.LUT R6, R7, 0x380, RZ, 0xc0, !PT ;  /* 0x0000038007067812 */ /* 0x000fe400078ec0ff */
[----:B------:R-:W-:Y:S01]  /*113b0*/  IADD3 R21, P5, R34, 0x4000, RZ ;  /* 0x0000400022157810 */ /* 0x000fe20007fbe0ff */
[----:B------:R-:W-:Y:S01]  /*113c0*/  SHFL.IDX PT, R107, R107, R32, 0x1c1f ;  /* 0x001c1f206b6b7589 */ /* 0x000fe200000e0000 */
[----:B------:R-:W-:Y:S02]  /*113d0*/  SHF.R.U64 R6, R6, 0x3, RZ ;  /* 0x0000000306067819 */ /* 0x000fe400000012ff */
[----:B------:R-:W-:Y:S01]  /*113e0*/  LOP3.LUT R20, R21, 0x380, RZ, 0xc0, !PT ;  /* 0x0000038015147812 */ /* 0x000fe200078ec0ff */
[----:B------:R-:W0:Y:S01]  /*113f0*/  SHFL.IDX PT, R58, R58, R41, 0x1c1f ;  /* 0x001c1f293a3a7589 */ /* 0x000e2200000e0000 */
[----:B------:R-:W-:-:S02]  /*11400*/  LOP3.LUT R6, R6, R7, RZ, 0x3c, !PT ;  /* 0x0000000706067212 */ /* 0x000fc400078e3cff */
[----:B------:R-:W-:Y:S01]  /*11410*/  LOP3.LUT R7, R34, 0x380, RZ, 0xc0, !PT ;  /* 0x0000038022077812 */ /* 0x000fe200078ec0ff */
[----:B------:R-:W1:Y:S01]  /*11420*/  SHFL.IDX PT, R80, R80, R41, 0x1c1f ;  /* 0x001c1f2950507589 */ /* 0x000e6200000e0000 */
[----:B------:R-:W-:Y:S02]  /*11430*/  SHF.R.U64 R20, R20, 0x3, RZ ;  /* 0x0000000314147819 */ /* 0x000fe400000012ff */
[----:B------:R-:W-:Y:S01]  /*11440*/  SHF.R.U64 R7, R7, 0x3, RZ ;  /* 0x0000000307077819 */ /* 0x000fe200000012ff */
[----:B------:R-:W-:Y:S01]  /*11450*/  SHFL.IDX PT, R85, R85, R32, 0x1c1f ;  /* 0x001c1f2055557589 */ /* 0x000fe200000e0000 */
[----:B------:R-:W-:Y:S01]  /*11460*/  LOP3.LUT R20, R20, R21, RZ, 0x3c, !PT ;  /* 0x0000001514147212 */ /* 0x000fe200078e3cff */
[--C-:B------:R-:W-:Y:S01]  /*11470*/  IMAD.X R21, RZ, RZ, R35.reuse, P5 ;  /* 0x000000ffff157224 */ /* 0x100fe200028e0623 */
[----:B------:R-:W-:Y:S01]  /*11480*/  IADD3 R9, P5, R34, 0xa000, RZ ;  /* 0x0000a00022097810 */ /* 0x000fe20007fbe0ff */
[----:B------:R-:W2:Y:S01]  /*11490*/  SHFL.IDX PT, R42, R59, R41, 0x1c1f ;  /* 0x001c1f293b2a7589 */ /* 0x000ea200000e0000 */
[----:B------:R-:W-:Y:S01]  /*114a0*/  LOP3.LUT R34, R7, R34, RZ, 0x3c, !PT ;  /* 0x0000002207227212 */ /* 0x000fe200078e3cff */
[--C-:B------:R-:W-:Y:S01]  /*114b0*/  IMAD.X R7, RZ, RZ, R35.reuse, P6 ;  /* 0x000000ffff077224 */ /* 0x100fe200030e0623 */
[----:B------:R-:W-:Y:S01]  /*114c0*/  LOP3.LUT R8, R9, 0x380, RZ, 0xc0, !PT ;  /* 0x0000038009087812 */ /* 0x000fe200078ec0ff */
[----:B------:R-:W-:Y:S03]  /*114d0*/  SHFL.IDX PT, R89, R89, R32, 0x1c1f ;  /* 0x001c1f2059597589 */ /* 0x000fe600000e0000 */
[----:B------:R-:W-:Y:S01]  /*114e0*/  SHF.R.U64 R8, R8, 0x3, RZ ;  /* 0x0000000308087819 */ /* 0x000fe200000012ff */
[----:B------:R-:W-:Y:S03]  /*114f0*/  SHFL.IDX PT, R109, R109, R32, 0x1c1f ;  /* 0x001c1f206d6d7589 */ /* 0x000fe600000e0000 */
[----:B------:R-:W-:Y:S01]  /*11500*/  LOP3.LUT R8, R8, R9, RZ, 0x3c, !PT ;  /* 0x0000000908087212 */ /* 0x000fe200078e3cff */
[----:B------:R-:W-:Y:S01]  /*11510*/  SHFL.IDX PT, R48, R63, R41, 0x1c1f ;  /* 0x001c1f293f307589 */ /* 0x000fe200000e0000 */
[----:B0-----:R-:W-:Y:S01]  /*11520*/  SEL R36, R83, R58, P0 ;  /* 0x0000003a53247207 */ /* 0x001fe20000000000 */
[----:B------:R-:W-:Y:S01]  /*11530*/  IMAD.X R9, RZ, RZ, R35, P5 ;  /* 0x000000ffff097224 */ /* 0x000fe200028e0623 */
[----:B------:R-:W-:Y:S01]  /*11540*/  SEL R38, R58, R83, P0 ;  /* 0x000000533a267207 */ /* 0x000fe20000000000 */
[----:B------:R-:W0:Y:S01]  /*11550*/  SHFL.IDX PT, R72, R72, R41, 0x1c1f ;  /* 0x001c1f2948487589 */ /* 0x000e2200000e0000 */
[----:B-1----:R-:W-:-:S02]  /*11560*/  SEL R37, R107, R80, P0 ;  /* 0x000000506b257207 */ /* 0x002fc40000000000 */
[----:B------:R-:W-:Y:S01]  /*11570*/  SEL R39, R80, R107, P0 ;  /* 0x0000006b50277207 */ /* 0x000fe20000000000 */
[----:B------:R-:W-:Y:S04]  /*11580*/  SHFL.IDX PT, R87, R87, R32, 0x1c1f ;  /* 0x001c1f2057577589 */ /* 0x000fe800000e0000 */
[----:B------:R-:W-:Y:S01]  /*11590*/  SHFL.IDX PT, R111, R111, R32, 0x1c1f ;  /* 0x001c1f206f6f7589 */ /* 0x000fe200000e0000 */
[----:B--2---:R-:W-:Y:S02]  /*115a0*/  SEL R40, R85, R42, P0 ;  /* 0x0000002a55287207 */ /* 0x004fe40000000000 */
[----:B------:R-:W-:Y:S01]  /*115b0*/  SEL R42, R42, R85, P0 ;  /* 0x000000552a2a7207 */ /* 0x000fe20000000000 */
[----:B------:R-:W1:Y:S04]  /*115c0*/  SHFL.IDX PT, R62, R62, R41, 0x1c1f ;  /* 0x001c1f293e3e7589 */ /* 0x000e6800000e0000 */
[----:B------:R-:W2:Y:S04]  /*115d0*/  SHFL.IDX PT, R50, R73, R41, 0x1c1f ;  /* 0x001c1f2949327589 */ /* 0x000ea800000e0000 */
[----:B------:R-:W-:Y:S04]  /*115e0*/  SHFL.IDX PT, R113, R113, R32, 0x1c1f ;  /* 0x001c1f2071717589 */ /* 0x000fe800000e0000 */
[----:B------:R-:W-:Y:S01]  /*115f0*/  SHFL.IDX PT, R74, R74, R41, 0x1c1f ;  /* 0x001c1f294a4a7589 */ /* 0x000fe200000e0000 */
[----:B0-----:R-:W-:-:S03]  /*11600*/  SEL R43, R72, R109, P0 ;  /* 0x0000006d482b7207 */ /* 0x001fc60000000000 */
[----:B------:R-:W-:Y:S04]  /*11610*/  SHFL.IDX PT, R91, R91, R32, 0x1c1f ;  /* 0x001c1f205b5b7589 */ /* 0x000fe800000e0000 */
[----:B------:R-:W-:Y:S04]  /*11620*/  SHFL.IDX PT, R115, R115, R32, 0x1c1f ;  /* 0x001c1f2073737589 */ /* 0x000fe800000e0000 */
[----:B------:R-:W0:Y:S01]  /*11630*/  SHFL.IDX PT, R64, R64, R41, 0x1c1f ;  /* 0x001c1f2940407589 */ /* 0x000e2200000e0000 */
[----:B-1----:R-:W-:Y:S02]  /*11640*/  SEL R44, R87, R62, P0 ;  /* 0x0000003e572c7207 */ /* 0x002fe40000000000 */
[----:B------:R-:W-:Y:S01]  /*11650*/  SEL R46, R62, R87, P0 ;  /* 0x000000573e2e7207 */ /* 0x000fe20000000000 */
[----:B------:R-:W-:Y:S01]  /*11660*/  SHFL.IDX PT, R92, R75, R41, 0x1c1f ;  /* 0x001c1f294b5c7589 */ /* 0x000fe200000e0000 */
[----:B--2---:R-:W-:-:S02]  /*11670*/  SEL R45, R111, R50, P0 ;  /* 0x000000326f2d7207 */ /* 0x004fc40000000000 */
[----:B------:R-:W-:Y:S01]  /*11680*/  SEL R47, R50, R111, P0 ;  /* 0x0000006f322f7207 */ /* 0x000fe20000000000 */
[----:B------:R-:W-:Y:S04]  /*11690*/  SHFL.IDX PT, R93, R93, R32, 0x1c1f ;  /* 0x001c1f205d5d7589 */ /* 0x000fe800000e0000 */
[----:B------:R-:W-:Y:S04]  /*116a0*/  SHFL.IDX PT, R95, R95, R32, 0x1c1f ;  /* 0x001c1f205f5f7589 */ /* 0x000fe800000e0000 */
[----:B------:R-:W-:Y:S04]  /*116b0*/  SHFL.IDX PT, R97, R97, R32, 0x1c1f ;  /* 0x001c1f2061617589 */ /* 0x000fe800000e0000 */
[----:B------:R-:W-:Y:S04]  /*116c0*/  SHFL.IDX PT, R99, R99, R32, 0x1c1f ;  /* 0x001c1f2063637589 */ /* 0x000fe800000e0000 */
[----:B------:R-:W-:Y:S01]  /*116d0*/  SHFL.IDX PT, R101, R101, R32, 0x1c1f ;  /* 0x001c1f2065657589 */ /* 0x000fe200000e0000 */
[----:B0-----:R-:W-:-:S03]  /*116e0*/  SEL R50, R64, R91, P0 ;  /* 0x0000005b40327207 */ /* 0x001fc60000000000 */
        /* <DEDUP_REMOVED lines=23> */
[----:B------:R4:W-:Y:S01]  /*11860*/  STSM.16.M88.4 [R108], R36 ;  /* 0x000000246c007844 */ /* 0x0009e20000000200 */
[----:B--2---:R-:W-:-:S05]  /*11870*/  SEL R41, R109, R72, P0 ;  /* 0x000000486d297207 */ /* 0x004fca0000000000 */
[----:B------:R2:W-:Y:S01]  /*11880*/  STSM.16.M88.4 [R51], R40 ;  /* 0x0000002833007844 */ /* 0x0005e20000000200 */
[----:B0-----:R-:W-:Y:S02]  /*11890*/  SEL R65, R125, R98, P0 ;  /* 0x000000627d417207 */ /* 0x001fe40000000000 */
[----:B------:R-:W-:Y:S01]  /*118a0*/  SEL R67, R98, R125, P0 ;  /* 0x0000007d62437207 */ /* 0x000fe20000000000 */
[----:B------:R0:W-:Y:S01]  /*118b0*/  STSM.16.M88.4 [R106], R44 ;  /* 0x0000002c6a007844 */ /* 0x0001e20000000200 */
[----:B----4-:R-:W-:Y:S02]  /*118c0*/  SEL R36, R89, R48, P0 ;  /* 0x0000003059247207 */ /* 0x010fe40000000000 */
[----:B------:R-:W-:Y:S01]  /*118d0*/  SEL R38, R48, R89, P0 ;  /* 0x0000005930267207 */ /* 0x000fe20000000000 */
[----:B------:R-:W-:Y:S01]  /*118e0*/  IMAD.MOV R48, RZ, RZ, -R53 ;  /* 0x000000ffff307224 */ /* 0x000fe200078e0a35 */
[----:B------:R-:W-:Y:S02]  /*118f0*/  SEL R37, R113, R74, P0 ;  /* 0x0000004a71257207 */ /* 0x000fe40000000000 */
[----:B------:R-:W-:Y:S01]  /*11900*/  SEL R39, R74, R113, P0 ;  /* 0x000000714a277207 */ /* 0x000fe20000000000 */
[----:B------:R-:W-:Y:S01]  /*11910*/  IMAD R55, R33, R48, R49 ;  /* 0x0000003021377224 */ /* 0x000fe200078e0231 */
[----:B------:R-:W-:-:S02]  /*11920*/  SEL R48, R91, R64, P0 ;  /* 0x000000405b307207 */ /* 0x000fc40000000000 */
[----:B------:R-:W-:Y:S01]  /*11930*/  SEL R49, R115, R92, P0 ;  /* 0x0000005c73317207 */ /* 0x000fe20000000000 */
[----:B------:R4:W-:Y:S01]  /*11940*/  STSM.16.M88.4 [R104], R36 ;  /* 0x0000002468007844 */ /* 0x0009e20000000200 */
[----:B--2---:R-:W-:Y:S02]  /*11950*/  SEL R51, R92, R115, P0 ;  /* 0x000000735c337207 */ /* 0x004fe40000000000 */
[----:B------:R-:W-:Y:S01]  /*11960*/  SEL R40, R93, R52, P0 ;  /* 0x000000345d287207 */ /* 0x000fe20000000000 */
[----:B0-----:R-:W-:Y:S01]  /*11970*/  IMAD.U32 R44, RZ, RZ, UR5 ;  /* 0x00000005ff2c7e24 */ /* 0x001fe2000f8e00ff */
[----:B------:R-:W-:Y:S01]  /*11980*/  SEL R42, R52, R93, P0 ;  /* 0x0000005d342a7207 */ /* 0x000fe20000000000 */
[----:B------:R-:W-:Y:S01]  /*11990*/  STSM.16.M88.4 [R102], R48 ;  /* 0x0000003066007844 */ /* 0x000fe20000000200 */
[----:B------:R-:W-:Y:S01]  /*119a0*/  SEL R41, R117, R76, P0 ;  /* 0x0000004c75297207 */ /* 0x000fe20000000000 */
[----:B------:R-:W-:Y:S01]  /*119b0*/  VIADD R52, R203, UR43 ;  /* 0x0000002bcb347c36 */ /* 0x000fe20008000000 */
[----:B------:R-:W-:Y:S01]  /*119c0*/  SEL R43, R76, R117, P0 ;  /* 0x000000754c2b7207 */ /* 0x000fe20000000000 */
[----:B------:R-:W-:Y:S01]  /*119d0*/  ULDC UR5, c[0x0][0xa88] ;  /* 0x0002a20000057ab9 */ /* 0x000fe20000000800 */
[----:B------:R-:W-:Y:S01]  /*119e0*/  SEL R46, R66, R95, P0 ;  /* 0x0000005f422e7207 */ /* 0x000fe20000000000 */
[----:B------:R-:W-:Y:S01]  /*119f0*/  IMAD R85, R33, UR5, RZ ;  /* 0x0000000521557c24 */ /* 0x000fe2000f8e02ff */
[----:B------:R-:W-:Y:S01]  /*11a00*/  SEL R45, R119, R94, P0 ;  /* 0x0000005e772d7207 */ /* 0x000fe20000000000 */
[----:B------:R0:W-:Y:S01]  /*11a10*/  STSM.16.M88.4 [R100], R40 ;  /* 0x0000002864007844 */ /* 0x0001e20000000200 */
[----:B------:R-:W-:-:S02]  /*11a20*/  SEL R47, R94, R119, P0 ;  /* 0x000000775e2f7207 */ /* 0x000fc40000000000 */
[----:B----4-:R-:W-:Y:S02]  /*11a30*/  SHF.R.S32.HI R37, RZ, 0x1f, R53 ;  /* 0x0000001fff257819 */ /* 0x010fe40000011435 */
[----:B------:R-:W-:Y:S02]  /*11a40*/  IADD3 R36, P1, R53, UR6, RZ ;  /* 0x0000000635247c10 */ /* 0x000fe4000ff3e0ff */
[----:B------:R-:W-:Y:S02]  /*11a50*/  SHF.R.S32.HI R38, RZ, 0x1f, R55 ;  /* 0x0000001fff267819 */ /* 0x000fe40000011437 */
[----:B------:R-:W-:Y:S01]  /*11a60*/  IADD3.X R37, R37, UR7, R44, P1, !PT ;  /* 0x0000000725257c10 */ /* 0x000fe20008ffe42c */
[----:B------:R-:W-:Y:S01]  /*11a70*/  ULDC.64 UR6, c[0x0][0xb88] ;  /* 0x0002e20000067ab9 */ /* 0x000fe20000000a00 */
[----:B------:R-:W-:Y:S01]  /*11a80*/  SEL R44, R95, R66, P0 ;  /* 0x000000425f2c7207 */ /* 0x000fe20000000000 */
[----:B------:R-:W-:Y:S01]  /*11a90*/  IMAD R38, R38, UR6, RZ ;  /* 0x0000000626267c24 */ /* 0x000fe2000f8e02ff */
[----:B------:R-:W-:Y:S01]  /*11aa0*/  LOP3.LUT P1, RZ, R201, 0x3, RZ, 0xc0, !PT ;  /* 0x00000003c9ff7812 */ /* 0x000fe2000782c0ff */
[----:B------:R-:W-:Y:S01]  /*11ab0*/  IMAD.WIDE.U32 R36, R55, UR6, R36 ;  /* 0x0000000637247c25 */ /* 0x000fe2000f8e0024 */
[----:B------:R-:W-:Y:S01]  /*11ac0*/  SEL R64, R101, R54, P0 ;  /* 0x0000003665407207 */ /* 0x000fe20000000000 */
[----:B------:R2:W-:Y:S01]  /*11ad0*/  STSM.16.M88.4 [R57], R44 ;  /* 0x0000002c39007844 */ /* 0x0005e20000000200 */
[----:B0-----:R-:W-:Y:S01]  /*11ae0*/  SEL R40, R97, R32, P0 ;  /* 0x0000002061287207 */ /* 0x001fe20000000000 */
[----:B------:R-:W-:Y:S01]  /*11af0*/  IMAD R55, R55, UR7, R38 ;  /* 0x0000000737377c24 */ /* 0x000fe2000f8e0226 */
[----:B------:R-:W-:Y:S01]  /*11b00*/  ULDC.64 UR6, c[0x0][0xb50] ;  /* 0x0002d40000067ab9 */ /* 0x000fe20000000a00 */
[----:B------:R-:W-:Y:S01]  /*11b10*/  VIADD R38, R52, 0x8 ;  /* 0x0000000834267836 */ /* 0x000fe20000000000 */
[----:B------:R-:W-:Y:S01]  /*11b20*/  LEA R48, P4, R36, UR6, 0x2 ;  /* 0x0000000624307c11 */ /* 0x000fe2000f8810ff */
[----:B------:R-:W-:Y:S01]  /*11b30*/  IMAD.IADD R37, R37, 0x1, R55 ;  /* 0x0000000125257824 */ /* 0x000fe200078e0237 */
[----:B------:R-:W-:-:S02]  /*11b40*/  SEL R42, R32, R97, P0 ;  /* 0x00000061202a7207 */ /* 0x000fc40000000000 */
[----:B------:R-:W-:Y:S01]  /*11b50*/  SEL R41, R121, R78, P0 ;  /* 0x0000004e79297207 */ /* 0x000fe20000000000 */
[----:B------:R-:W-:Y:S01]  /*11b60*/  SHFL.IDX PT, R62, R48, RZ, 0x1c1f ;  /* 0x001c1fff303e7589 */ /* 0x000fe200000e0000 */
[----:B------:R-:W-:Y:S02]  /*11b70*/  LEA.HI.X R36, R36, UR7, R37, 0x2, P4 ;  /* 0x0000000724247c11 */ /* 0x000fe4000a0f1425 */
[----:B------:R-:W-:Y:S01]  /*11b80*/  SEL R43, R78, R121, P0 ;  /* 0x000000794e2b7207 */ /* 0x000fe20000000000 */
[----:B------:R-:W-:Y:S01]  /*11b90*/  SHFL.IDX PT, R72, R48, 0x1, 0x1c1f ;  /* 0x003c1f0030487f89 */ /* 0x000fe200000e0000 */
[----:B------:R-:W-:Y:S02]  /*11ba0*/  ISETP.GE.OR P2, PT, R52, R85, P1 ;  /* 0x000000553400720c */ /* 0x000fe40000f46670 */
[----:B--2---:R-:W-:Y:S01]  /*11bb0*/  SEL R44, R99, R68, P0 ;  /* 0x00000044632c7207 */ /* 0x004fe20000000000 */
[----:B------:R-:W0:Y:S01]  /*11bc0*/  SHFL.IDX PT, R63, R36, RZ, 0x1c1f ;  /* 0x001c1fff243f7589 */ /* 0x000e2200000e0000 */
[----:B------:R-:W-:-:S02]  /*11bd0*/  SEL R46, R68, R99, P0 ;  /* 0x00000063442e7207 */ /* 0x000fc40000000000 */
[----:B------:R-:W-:Y:S01]  /*11be0*/  SEL R45, R123, R96, P0 ;  /* 0x000000607b2d7207 */ /* 0x000fe20000000000 */
[----:B------:R2:W4:Y:S01]  /*11bf0*/  SHFL.IDX PT, R73, R36, 0x1, 0x1c1f ;  /* 0x003c1f0024497f89 */ /* 0x00052200000e0000 */
[----:B------:R-:W-:Y:S02]  /*11c00*/  SEL R47, R96, R123, P0 ;  /* 0x0000007b602f7207 */ /* 0x000fe40000000000 */
[----:B------:R-:W-:Y:S01]  /*11c10*/  SEL R66, R54, R101, P0 ;  /* 0x0000006536427207 */ /* 0x000fe20000000000 */
[----:B------:R-:W-:Y:S01]  /*11c20*/  STSM.16.M88.4 [R90], R40 ;  /* 0x000000285a007844 */ /* 0x000fe20000000200 */
[----:B------:R-:W-:Y:S02]  /*11c30*/  ISETP.GE.OR P1, PT, R38, R85, P1 ;  /* 0x000000552600720c */ /* 0x000fe40000f26670 */
[----:B------:R-:W-:Y:S01]  /*11c40*/  SEL R76, R103, R70, P0 ;  /* 0x00000046674c7207 */ /* 0x000fe20000000000 */
[----:B------:R-:W-:Y:S01]  /*11c50*/  STSM.16.M88.4 [R88], R44 ;  /* 0x0000002c58007844 */ /* 0x000fe20000000200 */
[----:B------:R-:W-:-:S02]  /*11c60*/  SEL R78, R70, R103, P0 ;  /* 0x00000067464e7207 */ /* 0x000fc40000000000 */
[----:B-1----:R-:W-:Y:S01]  /*11c70*/  SEL R77, R127, R82, P0 ;  /* 0x000000527f4d7207 */ /* 0x002fe20000000000 */
[----:B------:R-:W-:Y:S01]  /*11c80*/  STSM.16.M88.4 [R86], R64 ;  /* 0x0000004056007844 */ /* 0x000fe20000000200 */
[----:B------:R-:W-:Y:S02]  /*11c90*/  SEL R79, R82, R127, P0 ;  /* 0x0000007f524f7207 */ /* 0x000fe40000000000 */
[----:B---3--:R-:W-:Y:S02]  /*11ca0*/  SEL R37, R129, R84, P0 ;  /* 0x0000005481257207 */ /* 0x008fe40000000000 */
[----:B------:R-:W-:Y:S01]  /*11cb0*/  SEL R39, R84, R129, P0 ;  /* 0x0000008154277207 */ /* 0x000fe20000000000 */
[----:B------:R-:W-:Y:S01]  /*11cc0*/  STSM.16.M88.4 [R61], R76 ;  /* 0x0000004c3d007844 */ /* 0x000fe20000000200 */
[----:B--2---:R-:W-:Y:S02]  /*11cd0*/  SEL R36, R105, R56, P0 ;  /* 0x0000003869247207 */ /* 0x004fe40000000000 */
[----:B------:R-:W-:-:S05]  /*11ce0*/  SEL R38, R56, R105, P0 ;  /* 0x0000006938267207 */ /* 0x000fca0000000000 */
[----:B------:R-:W-:Y:S01]  /*11cf0*/  STSM.16.M88.4 [R60], R36 ;  /* 0x000000243c007844 */ /* 0x000fe20000000200 */
[----:B------:R-:W-:Y:S01]  /*11d00*/  BAR.SYNC.DEFER_BLOCKING 0x1, 0x100 ;  /* 0x0044000000007b1d */ /* 0x000fe20000010000 */
[----:B------:R-:W-:-:S05]  /*11d10*/  UIMAD UR5, UR10, UR8, URZ ;  /* 0x000000080a0572a4 */ /* 0x000fca000f8e023f */
[----:B0-----:R-:W-:Y:S01]  /*11d20*/  @!P2 ST.E desc[UR48][R62.64], R2 ;  /* 0x000000023e00a985 */ /* 0x001fe2000c101930 */
[----:B------:R-:W-:Y:S01]  /*11d30*/  UIMAD.WIDE.U32 UR6, UR41, UR8, URZ ;  /* 0x00000008290672a5 */ /* 0x000fe2000f8e003f */
[----:B------:R-:W-:Y:S02]  /*11d40*/  ULDC.64 UR10, c[0x0][0xaf0] ;  /* 0x0002bc00000a7ab9 */ /* 0x000fe40000000a00 */
[----:B----4-:R0:W-:Y:S04]  /*11d50*/  @!P1 ST.E desc[UR48][R72.64], R0 ;  /* 0x0000000048009985 */ /* 0x0101e8000c101930 */
[----:B------:R1:W5:Y:S04]  /*11d60*/  LD.E.128 R52, desc[UR48][R30.64] ;  /* 0x000000301e347980 */ /* 0x000368000c101d00 */
[----:B------:R2:W5:Y:S01]  /*11d70*/  LD.E.128 R48, desc[UR48][R28.64] ;  /* 0x000000301c307980 */ /* 0x000562000c101d00 */
[----:B0-----:R-:W-:-:S03]  /*11d80*/  IMAD R0, R23, 0x20, R200 ;  /* 0x0000002017007824 */ /* 0x001fc600078e02c8 */
[----:B------:R0:W5:Y:S01]  /*11d90*/  LD.E.128 R76, desc[UR48][R6.64] ;  /* 0x00000030064c7980 */ /* 0x000162000c101d00 */
[----:B-1----:R-:W1:Y:S01]  /*11da0*/  @P3 LDC R31, c[0x0][0xbec] ;  /* 0x0002fb00ff1f3b82 */ /* 0x002e620000000800 */
[----:B------:R-:W-:Y:S02]  /*11db0*/  UIMAD UR5, UR41, UR9, UR5 ;  /* 0x00000009290572a4 */ /* 0x000fe4000f8e0205 */
[----:B------:R-:W-:Y:S01]  /*11dc0*/  UIMAD UR8, UR12, UR10, URZ ;  /* 0x0000000a0c0872a4 */ /* 0x000fe2000f8e023f */
[----:B------:R3:W5:Y:S04]  /*11dd0*/  LD.E.128 R80, desc[UR48][R4.64] ;  /* 0x0000003004507980 */ /* 0x000768000c101d00 */
[----:B--2---:R-:W2:Y:S01]  /*11de0*/  @P3 LDC R29, c[0x0][0xbf0] ;  /* 0x0002fc00ff1d3b82 */ /* 0x004ea20000000800 */
[----:B0-----:R-:W-:Y:S01]  /*11df0*/  VIADD R6, R0, UR43 ;  /* 0x0000002b00067c36 */ /* 0x001fe20008000000 */
[----:B------:R-:W-:Y:S01]  /*11e00*/  UIADD3 UR7, UR7, UR5, URZ ;  /* 0x0000000507077290 */ /* 0x000fe2000fffe03f */
[----:B------:R-:W5:Y:S02]  /*11e10*/  LD.E.128 R56, desc[UR48][R34.64] ;  /* 0x0000003022387980 */ /* 0x000f64000c101d00 */
[----:B------:R-:W-:Y:S01]  /*11e20*/  IMAD.MOV.U32 R7, RZ, RZ, R6 ;  /* 0x000000ffff077224 */ /* 0x000fe200078e0006 */
[----:B------:R-:W-:Y:S01]  /*11e30*/  UIMAD UR5, UR44, UR11, UR8 ;  /* 0x0000000b2c0572a4 */ /* 0x000fe2000f8e0208 */
[----:B------:R-:W5:Y:S01]  /*11e40*/  LD.E.128 R40, desc[UR48][R26.64] ;  /* 0x000000301a287980 */ /* 0x000f62000c101d00 */
[----:B------:R-:W-:Y:S01]  /*11e50*/  UIMAD.WIDE.U32 UR6, UR44, UR10, UR6 ;  /* 0x0000000a2c0672a5 */ /* 0x000fe2000f8e0006 */
[----:B------:R-:W-:-:S02]  /*11e60*/  ULDC.64 UR8, c[0x0][0xae0] ;  /* 0x0002b80000087ab9 */ /* 0x000fc40000000a00 */
[----:B------:R-:W5:Y:S04]  /*11e70*/  LD.E.128 R68, desc[UR48][R20.64] ;  /* 0x0000003014447980 */ /* 0x000f68000c101d00 */
[----:B------:R-:W5:Y:S01]  /*11e80*/  LD.E.128 R64, desc[UR48][R24.64] ;  /* 0x0000003018407980 */ /* 0x000f62000c101d00 */
[----:B-1----:R-:W-:Y:S01]  /*11e90*/  @P3 IMAD.HI.U32 R0, R6, R31, RZ ;  /* 0x0000001f06003227 */ /* 0x002fe200078e00ff */
[----:B------:R-:W-:Y:S02]  /*11ea0*/  UIADD3 UR5, UR7, UR5, URZ ;  /* 0x0000000507057290 */ /* 0x000fe4000fffe03f */
[----:B------:R-:W5:Y:S04]  /*11eb0*/  LD.E.128 R44, desc[UR48][R14.64] ;  /* 0x000000300e2c7980 */ /* 0x000f68000c101d00 */
[----:B------:R-:W5:Y:S01]  /*11ec0*/  LD.E.128 R36, desc[UR48][R12.64] ;  /* 0x000000300c247980 */ /* 0x000f62000c101d00 */
[----:B--2---:R-:W-:-:S03]  /*11ed0*/  @P3 SHF.R.U32.HI R7, RZ, R29, R0 ;  /* 0x0000001dff073219 */ /* 0x004fc60000011600 */
[----:B------:R0:W5:Y:S01]  /*11ee0*/  LD.E.128 R72, desc[UR48][R8.64] ;  /* 0x0000003008487980 */ /* 0x000162000c101d00 */
[--C-:B------:R-:W-:Y:S01]  /*11ef0*/  SHF.R.S32.HI R0, RZ, 0x1f, R7.reuse ;  /* 0x0000001fff007819 */ /* 0x100fe20000011407 */
[----:B------:R-:W-:Y:S02]  /*11f00*/  IMAD.MOV R2, RZ, RZ, -R7 ;  /* 0x000000ffff027224 */ /* 0x000fe400078e0a07 */
[----:B---3--:R-:W-:Y:S01]  /*11f10*/  IMAD.U32 R5, RZ, RZ, UR7 ;  /* 0x00000007ff057e24 */ /* 0x008fe2000f8e00ff */
[----:B------:R1:W5:Y:S01]  /*11f20*/  LD.E.128 R60, desc[UR48][R10.64] ;  /* 0x000000300a3c7980 */ /* 0x000362000c101d00 */
[----:B------:R-:W-:Y:S02]  /*11f30*/  IMAD R0, R0, UR8, RZ ;  /* 0x0000000800007c24 */ /* 0x000fe4000f8e02ff */
[----:B------:R-:W-:Y:S01]  /*11f40*/  IMAD R33, R33, R2, R6 ;  /* 0x0000000221217224 */ /* 0x000fe200078e0206 */
[----:B------:R-:W-:Y:S01]  /*11f50*/  @!PT LDS RZ, [RZ] ;  /* 0x00000000fffff984 */ /* 0x000fe20000000800 */
[----:B------:R-:W-:Y:S01]  /*11f60*/  @!PT LDS RZ, [RZ] ;  /* 0x00000000fffff984 */ /* 0x000fe20000000800 */
[----:B------:R-:W-:Y:S01]  /*11f70*/  @!PT LDS RZ, [RZ] ;  /* 0x00000000fffff984 */ /* 0x000fe20000000800 */
[----:B------:R-:W-:Y:S01]  /*11f80*/  @!PT LDS RZ, [RZ] ;  /* 0x00000000fffff984 */ /* 0x000fe20000000800 */
[----:B------:R2:W-:Y:S06]  /*11f90*/  MEMBAR.ALL.CTA ;  /* 0x0000000000007992 */ /* 0x0005ec0000008000 */
[----:B--2---:R-:W2:Y:S01]  /*11fa0*/  FENCE.VIEW.ASYNC.S ;  /* 0x00000000000073c6 */ /* 0x004ea20000000000 */
[----:B------:R-:W-:Y:S01]  /*11fb0*/  IMAD.U32 R4, RZ, RZ, UR6 ;  /* 0x00000006ff047e24 */ /* 0x000fe2000f8e00ff */
[----:B------:R-:W-:Y:S01]  /*11fc0*/  ULDC.64 UR6, c[0x0][0xad8] ;  /* 0x0002b60000067ab9 */ /* 0x000fe20000000a00 */
[----:B------:R-:W-:-:S02]  /*11fd0*/  IMAD.U32 R5, RZ, RZ, UR5 ;  /* 0x00000005ff057e24 */ /* 0x000fc4000f8e00ff */
[C---:B0-----:R-:W-:Y:S01]  /*11fe0*/  IMAD R9, R7.reuse, UR9, R0 ;  /* 0x0000000907097c24 */ /* 0x041fe2000f8e0200 */
[----:B------:R-:W-:Y:S01]  /*11ff0*/  SHF.R.S32.HI R0, RZ, 0x1f, R33 ;  /* 0x0000001fff007819 */ /* 0x000fe20000011421 */
[----:B------:R-:W-:-:S04]  /*12000*/  IMAD.WIDE.U32 R4, R7, UR8, R4 ;  /* 0x0000000807047c25 */ /* 0x000fc8000f8e0004 */
[----:B------:R-:W-:Y:S02]  /*12010*/  IMAD.IADD R5, R5, 0x1, R9 ;  /* 0x0000000105057824 */ /* 0x000fe400078e0209 */
[----:B------:R-:W-:Y:S02]  /*12020*/  IMAD R2, R0, UR6, RZ ;  /* 0x0000000600027c24 */ /* 0x000fe4000f8e02ff */
[----:B-1----:R-:W-:Y:S02]  /*12030*/  VIADD R10, R200, UR43 ;  /* 0x0000002bc80a7c36 */ /* 0x002fe40008000000 */
        /* <DEDUP_REMOVED lines=12> */
[----:B--2---:R0:W1:Y:S01]  /*12100*/  SHFL.IDX PT, R7, R8, RZ, 0x181f ;  /* 0x00181fff08077589 */ /* 0x00406200000e0000 */
        /* <DEDUP_REMOVED lines=9> */
[CC--:B-1----:R-:W-:Y:S02]  /*121a0*/  @!P4 LEA R2, P6, R18.reuse, R7.reuse, 0x1 ;  /* 0x000000071202c211 */ /* 0x0c2fe400078c08ff */
[CC--:B------:R-:W-:Y:S02]  /*121b0*/  @!P3 LEA R4, P5, R19.reuse, R7.reuse, 0x1 ;  /* 0x000000071304b211 */ /* 0x0c0fe400078a08ff */
[-C--:B0-2---:R-:W-:Y:S02]  /*121c0*/  @!P4 LEA.HI.X R3, R18, R0.reuse, R207, 0x1, P6 ;  /* 0x000000001203c211 */ /* 0x085fe400030f0ccf */
[C---:B------:R-:W-:Y:S02]  /*121d0*/  @!P2 LEA R6, P6, R22.reuse, R7, 0x1 ;  /* 0x000000071606a211 */ /* 0x040fe400078c08ff */
[-C--:B------:R-:W-:Y:S01]  /*121e0*/  @!P3 LEA.HI.X R5, R19, R0.reuse, R206, 0x1, P5 ;  /* 0x000000001305b211 */ /* 0x080fe200028f0cce */
[----:B-----5:R3:W-:Y:S01]  /*121f0*/  @!P4 ST.E.128 desc[UR48][R2.64], R56 ;  /* 0x000000380200c985 */ /* 0x0207e2000c101d30 */
[----:B------:R-:W-:-:S03]  /*12200*/  @!P2 LEA.HI.X R7, R22, R0, R205, 0x1, P6 ;  /* 0x000000001607a211 */ /* 0x000fc600030f0ccd */
[----:B------:R3:W-:Y:S04]  /*12210*/  @!P3 ST.E.128 desc[UR48][R4.64], R68 ;  /* 0x000000440400b985 */ /* 0x0007e8000c101d30 */
[----:B------:R3:W-:Y:S02]  /*12220*/  @!P2 ST.E.128 desc[UR48][R6.64], R80 ;  /* 0x000000500600a985 */ /* 0x0007e4000c101d30 */
.L_x_3954:
[----:B------:R-:W-:Y:S05]  /*12230*/  BSYNC B1 ;  /* 0x0000000000017941 */ /* 0x000fea0003800000 */
.L_x_3953:
        /* <DEDUP_REMOVED lines=9> */
[CC--:B------:R-:W-:Y:S02]  /*122d0*/  @!P5 LEA R4, P2, R19.reuse, R7.reuse, 0x1 ;  /* 0x000000071304d211 */ /* 0x0c0fe400078408ff */
[----:B------:R-:W-:Y:S02]  /*122e0*/  @!P6 LEA R6, P3, R22, R7, 0x1 ;  /* 0x000000071606e211 */ /* 0x000fe400078608ff */
[-C--:B0---4-:R-:W-:Y:S02]  /*122f0*/  @!P4 LEA.HI.X R3, R18, R0.reuse, R207, 0x1, P1 ;  /* 0x000000001203c211 */ /* 0x091fe400008f0ccf */
[-C--:B------:R-:W-:Y:S02]  /*12300*/  @!P5 LEA.HI.X R5, R19, R0.reuse, R206, 0x1, P2 ;  /* 0x000000001305d211 */ /* 0x080fe400010f0cce */
[----:B------:R-:W-:Y:S01]  /*12310*/  @!P6 LEA.HI.X R7, R22, R0, R205, 0x1, P3 ;  /* 0x000000001607e211 */ /* 0x000fe200018f0ccd */
[----:B-----5:R3:W-:Y:S04]  /*12320*/  @!P4 ST.E.128 desc[UR48][R2.64], R52 ;  /* 0x000000340200c985 */ /* 0x0207e8000c101d30 */
[----:B------:R3:W-:Y:S04]  /*12330*/  @!P5 ST.E.128 desc[UR48][R4.64], R64 ;  /* 0x000000400400d985 */ /* 0x0007e8000c101d30 */
[----:B------:R3:W-:Y:S02]  /*12340*/  @!P6 ST.E.128 desc[UR48][R6.64], R76 ;  /* 0x0000004c0600e985 */ /* 0x0007e4000c101d30 */
.L_x_3956:
[----:B------:R-:W-:Y:S05]  /*12350*/  BSYNC B1 ;  /* 0x0000000000017941 */ /* 0x000fea0003800000 */
.L_x_3955:
        /* <DEDUP_REMOVED lines=11> */
[-C--:B0-----:R-:W-:Y:S02]  /*12410*/  @!P3 LEA.HI.X R3, R18, R0.reuse, R207, 0x1, P0 ;  /* 0x000000001203b211 */ /* 0x081fe400000f0ccf */
[-C--:B------:R-:W-:Y:S02]  /*12420*/  @!P4 LEA.HI.X R5, R19, R0.reuse, R206, 0x1, P1 ;  /* 0x000000001305c211 */ /* 0x080fe400008f0cce */
[----:B------:R-:W-:Y:S01]  /*12430*/  @!P5 LEA.HI.X R7, R22, R0, R205, 0x1, P2 ;  /* 0x000000001607d211 */ /* 0x000fe200010f0ccd */
[----:B-----5:R3:W-:Y:S04]  /*12440*/  @!P3 ST.E.128 desc[UR48][R2.64], R48 ;  /* 0x000000300200b985 */ /* 0x0207e8000c101d30 */
[----:B------:R3:W-:Y:S04]  /*12450*/  @!P4 ST.E.128 desc[UR48][R4.64], R44 ;  /* 0x0000002c0400c985 */ /* 0x0007e8000c101d30 */
[----:B------:R3:W-:Y:S02]  /*12460*/  @!P5 ST.E.128 desc[UR48][R6.64], R72 ;  /* 0x000000480600d985 */ /* 0x0007e4000c101d30 */
.L_x_3958:
[----:B------:R-:W-:Y:S05]  /*12470*/  BSYNC B1 ;  /* 0x0000000000017941 */ /* 0x000fea0003800000 */
.L_x_3957:
[----:B0-----:R-:W-:Y:S01]  /*12480*/  VIADD R0, R10, 0x60 ;  /* 0x000000600a007836 */ /* 0x001fe20000000000 */
[----:B--2-4-:R-:W0:Y:S04]  /*12490*/  SHFL.IDX PT, R9, R9, 0x3, 0x181f ;  /* 0x00781f0009097f89 */ /* 0x014e2800000e0000 */
[----:B------:R-:W-:Y:S01]  /*124a0*/  ISETP.GE.AND P0, PT, R0, R85, PT ;  /* 0x000000550000720c */ /* 0x000fe20003f06270 */
[----:B-1-3--:R1:W2:-:S12]  /*124b0*/  SHFL.IDX PT, R7, R8, 0x3, 0x181f ;  /* 0x00781f0008077f89 */ /* 0x00a29800000e0000 */
[----:B-1----:R-:W-:Y:S05]  /*124c0*/  @P0 BRA `(.L_x_3959) ;  /* 0x0000000800d00947 */ /* 0x002fea0003800000 */
[----:B------:R-:W-:Y:S02]  /*124d0*/  ULDC UR5, c[0x0][0xac8] ;  /* 0x0002b20000057ab9 */ /* 0x000fe40000000800 */
[----:B------:R-:W-:Y:S02]  /*124e0*/  ISETP.GE.AND P2, PT, R18, UR5, PT ;  /* 0x0000000512007c0c */ /* 0x000fe4000bf46270 */
[----:B------:R-:W-:-:S11]  /*124f0*/  ISETP.GE.AND P3, PT, R19, UR5, PT ;  /* 0x0000000513007c0c */ /* 0x000fd6000bf66270 */
[CC--:B--2---:R-:W-:Y:S02]  /*12500*/  @!P2 LEA R2, P0, R18.reuse, R7.reuse, 0x1 ;  /* 0x000000071202a211 */ /* 0x0c4fe400078008ff */
[C---:B------:R-:W-:Y:S02]  /*12510*/  @!P3 LEA R4, P1, R19.reuse, R7, 0x1 ;  /* 0x000000071304b211 */ /* 0x040fe400078208ff */
[-C--:B0-----:R-:W-:Y:S02]  /*12520*/  @!P2 LEA.HI.X R3, R18, R9.reuse, R207, 0x1, P0 ;  /* 0x000000091203a211 */ /* 0x081fe400000f0ccf */
[----:B------:R-:W-:Y:S02]  /*12530*/  @!P3 LEA.HI.X R5, R19, R9, R206, 0x1, P1 ;  /* 0x000000091305b211 */ /* 0x000fe400008f0cce */
[----:B------:R-:W-:Y:S01]  /*12540*/  ISETP.GE.AND P0, PT, R22, UR5, PT ;  /* 0x0000000516007c0c */ /* 0x000fe2000bf06270 */
[----:B-----5:R0:W-:Y:S04]  /*12550*/  @!P2 ST.E.128 desc[UR48][R2.64], R40 ;  /* 0x000000280200a985 */ /* 0x0201e8000c101d30 */
[----:B------:R0:W-:Y:S08]  /*12560*/  @!P3 ST.E.128 desc[UR48][R4.64], R36 ;  /* 0x000000240400b985 */ /* 0x0001f0000c101d30 */
[----:B------:R-:W-:Y:S05]  /*12570*/  @P0 BRA `(.L_x_3959) ;  /* 0x0000000800a40947 */ /* 0x000fea0003800000 */
[----:B0-----:R-:W-:-:S04]  /*12580*/  LEA R2, P0, R22, R7, 0x1 ;  /* 0x0000000716027211 */ /* 0x001fc800078008ff */
[----:B------:R-:W-:-:S05]  /*12590*/  LEA.HI.X R3, R22, R9, R205, 0x1, P0 ;  /* 0x0000000916037211 */ /* 0x000fca00000f0ccd */
[----:B------:R0:W-:Y:S01]  /*125a0*/  ST.E.128 desc[UR48][R2.64], R60 ;  /* 0x0000003c02007985 */ /* 0x0001e2000c101d30 */
[----:B------:R-:W-:Y:S05]  /*125b0*/  BRA `(.L_x_3959) ;  /* 0x0000000800947947 */ /* 0x000fea0003800000 */
.L_x_3952:
        /* <DEDUP_REMOVED lines=50> */
.L_x_3961:
[----:B------:R-:W-:Y:S05]  /*128e0*/  BSYNC B1 ;  /* 0x0000000000017941 */ /* 0x000fea0003800000 */
.L_x_3960:
        /* <DEDUP_REMOVED lines=49> */
[----:B------:R-:W-:-:S09]  /*12c00*/  ISETP.GE.AND P2, PT, R22, UR5, PT ;  /* 0x0000000516007c0c */ /* 0x000fd2000bf46270 */
[CC--:B-1----:R-:W-:Y:S02]  /*12c10*/  @!P4 LEA R10, P6, R18.reuse, R3.reuse, 0x1 ;  /* 0x00000003120ac211 */ /* 0x0c2fe400078c08ff */
[CC--:B------:R-:W-:Y:S02]  /*12c20*/  @!P3 LEA R12, P5, R19.reuse, R3.reuse, 0x1 ;  /* 0x00000003130cb211 */ /* 0x0c0fe400078a08ff */
[-C--:B--2---:R-:W-:Y:S02]  /*12c30*/  @!P4 LEA.HI.X R11, R18, R0.reuse, R207, 0x1, P6 ;  /* 0x00000000120bc211 */ /* 0x084fe400030f0ccf */
[C---:B------:R-:W-:Y:S02]  /*12c40*/  @!P2 LEA R2, P6, R22.reuse, R3, 0x1 ;  /* 0x000000031602a211 */ /* 0x040fe400078c08ff */
[-C--:B------:R-:W-:Y:S01]  /*12c50*/  @!P3 LEA.HI.X R13, R19, R0.reuse, R206, 0x1, P5 ;  /* 0x00000000130db211 */ /* 0x080fe200028f0cce */
[----:B------:R3:W-:Y:S01]  /*12c60*/  @!P4 ST.E.128 desc[UR48][R10.64], RZ ;  /* 0x000000ff0a00c985 */ /* 0x0007e2000c101d30 */
[----:B------:R-:W-:-:S03]  /*12c70*/  @!P2 LEA.HI.X R3, R22, R0, R205, 0x1, P6 ;  /* 0x000000001603a211 */ /* 0x000fc600030f0ccd */
[----:B------:R3:W-:Y:S04]  /*12c80*/  @!P3 ST.E.128 desc[UR48][R12.64], RZ ;  /* 0x000000ff0c00b985 */ /* 0x0007e8000c101d30 */
[----:B------:R3:W-:Y:S02]  /*12c90*/  @!P2 ST.E.128 desc[UR48][R2.64], RZ ;  /* 0x000000ff0200a985 */ /* 0x0007e4000c101d30 */
.L_x_3963:
[----:B------:R-:W-:Y:S05]  /*12ca0*/  BSYNC B1 ;  /* 0x0000000000017941 */ /* 0x000fea0003800000 */
.L_x_3962:
        /* <DEDUP_REMOVED lines=11> */
[-C--:B----4-:R-:W-:Y:S02]  /*12d60*/  @!P4 LEA.HI.X R11, R18, R0.reuse, R207, 0x1, P1 ;  /* 0x00000000120bc211 */ /* 0x090fe400008f0ccf */
[-C--:B------:R-:W-:Y:S02]  /*12d70*/  @!P5 LEA.HI.X R13, R19, R0.reuse, R206, 0x1, P2 ;  /* 0x00000000130dd211 */ /* 0x080fe400010f0cce */
[----:B------:R-:W-:Y:S01]  /*12d80*/  @!P6 LEA.HI.X R3, R22, R0, R205, 0x1, P3 ;  /* 0x000000001603e211 */ /* 0x000fe200018f0ccd */
[----:B------:R3:W-:Y:S04]  /*12d90*/  @!P4 ST.E.128 desc[UR48][R10.64], RZ ;  /* 0x000000ff0a00c985 */ /* 0x0007e8000c101d30 */
[----:B------:R3:W-:Y:S04]  /*12da0*/  @!P5 ST.E.128 desc[UR48][R12.64], RZ ;  /* 0x000000ff0c00d985 */ /* 0x0007e8000c101d30 */
[----:B------:R3:W-:Y:S02]  /*12db0*/  @!P6 ST.E.128 desc[UR48][R2.64], RZ ;  /* 0x000000ff0200e985 */ /* 0x0007e4000c101d30 */
.L_x_3965:
[----:B------:R-:W-:Y:S05]  /*12dc0*/  BSYNC B1 ;  /* 0x0000000000017941 */ /* 0x000fea0003800000 */
.L_x_3964:
        /* <DEDUP_REMOVED lines=14> */
[----:B------:R3:W-:Y:S04]  /*12eb0*/  @!P3 ST.E.128 desc[UR48][R10.64], RZ ;  /* 0x000000ff0a00b985 */ /* 0x0007e8000c101d30 */
[----:B------:R3:W-:Y:S04]  /*12ec0*/  @!P4 ST.E.128 desc[UR48][R12.64], RZ ;  /* 0x000000ff0c00c985 */ /* 0x0007e8000c101d30 */
[----:B------:R3:W-:Y:S02]  /*12ed0*/  @!P5 ST.E.128 desc[UR48][R2.64], RZ ;  /* 0x000000ff0200d985 */ /* 0x0007e4000c101d30 */
.L_x_3967:
[----:B------:R-:W-:Y:S05]  /*12ee0*/  BSYNC B1 ;  /* 0x0000000000017941 */ /* 0x000fea0003800000 */
.L_x_3966:
        /* <DEDUP_REMOVED lines=8> */
[----:B------:R-:W-:-:S09]  /*12f70*/  ISETP.GE.AND P5, PT, R22, UR5, PT ;  /* 0x0000000516007c0c */ /* 0x000fd2000bfa6270 */
[-C--:B-12-4-:R-:W-:Y:S02]  /*12f80*/  @!P3 LEA R4, P0, R18, R3.reuse, 0x1 ;  /* 0x000000031204b211 */ /* 0x096fe400078008ff */
[CC--:B------:R-:W-:Y:S02]  /*12f90*/  @!P4 LEA R6, P1, R19.reuse, R3.reuse, 0x1 ;  /* 0x000000031306c211 */ /* 0x0c0fe400078208ff */
[----:B------:R-:W-:Y:S02]  /*12fa0*/  @!P5 LEA R2, P2, R22, R3, 0x1 ;  /* 0x000000031602d211 */ /* 0x000fe400078408ff */
[-C--:B---3--:R-:W-:Y:S02]  /*12fb0*/  @!P3 LEA.HI.X R5, R18, R0.reuse, R207, 0x1, P0 ;  /* 0x000000001205b211 */ /* 0x088fe400000f0ccf */
[-C--:B------:R-:W-:Y:S02]  /*12fc0*/  @!P4 LEA.HI.X R7, R19, R0.reuse, R206, 0x1, P1 ;  /* 0x000000001307c211 */ /* 0x080fe400008f0cce */
[----:B------:R-:W-:Y:S01]  /*12fd0*/  @!P5 LEA.HI.X R3, R22, R0, R205, 0x1, P2 ;  /* 0x000000001603d211 */ /* 0x000fe200010f0ccd */
[----:B------:R0:W-:Y:S04]  /*12fe0*/  @!P3 ST.E.128 desc[UR48][R4.64], RZ ;  /* 0x000000ff0400b985 */ /* 0x0001e8000c101d30 */
[----:B------:R0:W-:Y:S04]  /*12ff0*/  @!P4 ST.E.128 desc[UR48][R6.64], RZ ;  /* 0x000000ff0600c985 */ /* 0x0001e8000c101d30 */
[----:B------:R0:W-:Y:S02]  /*13000*/  @!P5 ST.E.128 desc[UR48][R2.64], RZ ;  /* 0x000000ff0200d985 */ /* 0x0001e4000c101d30 */
.L_x_3959:
[----:B------:R-:W-:Y:S05]  /*13010*/  BSYNC B0 ;  /* 0x0000000000007941 */ /* 0x000fea0003800000 */
.L_x_3951:
[----:B------:R-:W-:Y:S02]  /*13020*/  ULDC UR5, c[0x0][0xc38] ;  /* 0x00030e0000057ab9 */ /* 0x000fe40000000800 */
[----:B------:R-:W-:-:S06]  /*13030*/  UISETP.GE.AND UP0, UPT, UR4, UR5, UPT ;  /* 0x000000050400728c */ /* 0x000fcc000bf06270 */
[----:B------:R-:W-:-:S13]  /*13040*/  PLOP3.LUT P0, PT, PT, PT, UP0, 0x80, 0x0 ;  /* 0x000000000000781c */ /* 0x000fda0003f0f008 */
[----:B------:R-:W-:Y:S05]  /*13050*/  @!P0 BRA `(.L_x_3968) ;  /* 0xfffffedc00588947 */ /* 0x000fea000383ffff */
[----:B------:R-:W-:Y:S05]  /*13060*/  EXIT ;  /* 0x000000000000794d */ /* 0x000fea0003800000 */
.L_x_3866:
        /* <DEDUP_REMOVED lines=18> */
[----:B------:R-:W0:Y:S01]  /*13190*/  S2R R4, SR_TID.X ;  /* 0x0000000000047919 */ /* 0x000e220000002100 */
        /* <DEDUP_REMOVED lines=8> */
[----:B0-----:R-:W-:Y:S01]  /*13220*/  SHF.R.U32.HI R0, RZ, 0x1, R4 ;  /* 0x00000001ff007819 */ /* 0x001fe20000011604 */
[C---:B------:R-:W-:Y:S01]  /*13230*/  IMAD.SHL.U32 R18, R4.reuse, 0x40, RZ ;  /* 0x0000004004127824 */ /* 0x040fe200078e00ff */
[C---:B------:R-:W-:Y:S01]  /*13240*/  LOP3.LUT R8, R4.reuse, 0x7f, RZ, 0xc0, !PT ;  /* 0x0000007f04087812 */ /* 0x040fe200078ec0ff */
[C---:B------:R-:W-:Y:S01]  /*13250*/  IMAD.SHL.U32 R2, R4.reuse, 0x80, RZ ;  /* 0x0000008004027824 */ /* 0x040fe200078e00ff */
[----:B------:R-:W-:Y:S02]  /*13260*/  R2P PR, R4, 0x6 ;  /* 0x0000000604007804 */ /* 0x000fe40000000000 */
[----:B------:R-:W-:Y:S02]  /*13270*/  LOP3.LUT R3, R18, 0x180, RZ, 0xc0, !PT ;  /* 0x0000018012037812 */ /* 0x000fe400078ec0ff */
[----:B------:R-:W-:Y:S02]  /*13280*/  SHF.R.U32.HI R7, RZ, 0x5, R8 ;  /* 0x00000005ff077819 */ /* 0x000fe40000011608 */
[----:B------:R-:W-:Y:S01]  /*13290*/  LOP3.LUT R0, R3, 0x30, R0, 0xf8, !PT ;  /* 0x0000003003007812 */ /* 0x000fe200078ef800 */
[----:B------:R-:W-:-:S05]  /*132a0*/  IMAD.SHL.U32 R3, R4, 0x8, RZ ;  /* 0x0000000804037824 */ /* 0x000fca00078e00ff */
[----:B------:R-:W-:Y:S02]  /*132b0*/  LOP3.LUT R3, R0, 0x30, R3, 0x78, !PT ;  /* 0x0000003000037812 */ /* 0x000fe400078e7803 */
[C---:B------:R-:W-:Y:S02]  /*132c0*/  LOP3.LUT R0, R2.reuse, 0x380, RZ, 0xc0, !PT ;  /* 0x0000038002007812 */ /* 0x040fe400078ec0ff */
[----:B------:R-:W-:Y:S02]  /*132d0*/  LOP3.LUT R2, R2, 0x400, RZ, 0xc0, !PT ;  /* 0x0000040002027812 */ /* 0x000fe400078ec0ff */
[----:B------:R-:W-:Y:S01]  /*132e0*/  LOP3.LUT R5, R0, 0x10, R4, 0xf8, !PT ;  /* 0x0000001000057812 */ /* 0x000fe200078ef804 */
[C---:B------:R-:W-:Y:S01]  /*132f0*/  IMAD.SHL.U32 R0, R4.reuse, 0x10, RZ ;  /* 0x0000001004007824 */ /* 0x040fe200078e00ff */
[----:B------:R-:W-:Y:S01]  /*13300*/  LOP3.LUT R18, R3, 0x640, R18, 0xf8, !PT ;  /* 0x0000064003127812 */ /* 0x000fe200078ef812 */
[----:B------:R-:W-:Y:S02]  /*13310*/  IMAD R2, R7, 0x800, R2 ;  /* 0x0000080007027824 */ /* 0x000fe400078e0202 */
[----:B------:R-:W-:Y:S01]  /*13320*/  IMAD.SHL.U32 R3, R4, 0x2, RZ ;  /* 0x0000000204037824 */ /* 0x000fe200078e00ff */
[----:B------:R-:W-:-:S05]  /*13330*/  LOP3.LUT R5, R5, 0x70, R0, 0x78, !PT ;  /* 0x0000007005057812 */ /* 0x000fca00078e7800 */
[----:B------:R-:W-:Y:S01]  /*13340*/  IMAD.IADD R6, R2, 0x1, R5 ;  /* 0x0000000102067824 */ /* 0x000fe200078e0205 */
[C---:B------:R-:W-:Y:S02]  /*13350*/  LOP3.LUT R2, R0.reuse, 0x40, RZ, 0xc0, !PT ;  /* 0x0000004000027812 */ /* 0x040fe400078ec0ff */
[----:B------:R-:W-:Y:S02]  /*13360*/  SHF.R.U32.HI R5, RZ, 0x2, R8 ;  /* 0x00000002ff057819 */ /* 0x000fe40000011608 */
[----:B------:R-:W-:Y:S01]  /*13370*/  STL [R1+0x1c], R6 ;  /* 0x00001c0601007387 */ /* 0x000fe20000100800 */
[----:B------:R-:W-:Y:S01]  /*13380*/  IMAD R7, R7, 0x200, R2 ;  /* 0x0000020007077824 */ /* 0x000fe200078e0202 */
[C---:B------:R-:W-:Y:S02]  /*13390*/  LOP3.LUT R2, R0.reuse, 0x1b0, RZ, 0xc0, !PT ;  /* 0x000001b000027812 */ /* 0x040fe400078ec0ff */
[----:B------:R-:W-:Y:S02]  /*133a0*/  LOP3.LUT R0, R0, 0x30, RZ, 0xc0, !PT ;  /* 0x0000003000007812 */ /* 0x000fe400078ec0ff */
[----:B------:R-:W-:Y:S01]  /*133b0*/  LOP3.LUT R2, R2, 0x30, R3, 0x78, !PT ;  /* 0x0000003002027812 */ /* 0x000fe200078e7803 */
[----:B------:R-:W-:-:S02]  /*133c0*/  IMAD.SHL.U32 R3, R4, 0x20, RZ ;  /* 0x0000002004037824 */ /* 0x000fc400078e00ff */
[C---:B------:R-:W-:Y:S01]  /*133d0*/  VIADD R4, R6.reuse, 0x40 ;  /* 0x0000004006047836 */ /* 0x040fe20000000000 */
[----:B------:R-:W-:Y:S01]  /*133e0*/  IADD3 R2, R17, R7, R2 ;  /* 0x0000000711027210 */ /* 0x000fe20007ffe002 */
[----:B------:R-:W-:Y:S01]  /*133f0*/  @P2 VIADD R4, R6, 0xffffffc0 ;  /* 0xffffffc006042836 */ /* 0x000fe20000000000 */
[----:B------:R-:W-:-:S03]  /*13400*/  LOP3.LUT R5, R5, 0x60, R3, 0xf8, !PT ;  /* 0x0000006005057812 */ /* 0x000fc600078ef803 */
[----:B------:R0:W-:Y:S04]  /*13410*/  STL [R1+0x24], R2 ;  /* 0x0000240201007387 */ /* 0x0001e80000100800 */
[----:B------:R1:W-:Y:S01]  /*13420*/  STL [R1+0x14], R4 ;  /* 0x0000140401007387 */ /* 0x0003e20000100800 */
[----:B0-----:R-:W-:-:S05]  /*13430*/  IMAD.MOV.U32 R2, RZ, RZ, 0x20 ;  /* 0x00000020ff027424 */ /* 0x001fca00078e00ff */
[----:B------:R-:W-:-:S05]  /*13440*/  SEL R2, R2, 0xffffffe0, !P1 ;  /* 0xffffffe002027807 */ /* 0x000fca0004800000 */
[C---:B------:R-:W-:Y:S02]  /*13450*/  IMAD.IADD R3, R2.reuse, 0x1, R6 ;  /* 0x0000000102037824 */ /* 0x040fe400078e0206 */
[----:B-1----:R-:W-:Y:S02]  /*13460*/  IMAD.IADD R4, R2, 0x1, R4 ;  /* 0x0000000102047824 */ /* 0x002fe400078e0204 */
[----:B------:R-:W-:Y:S01]  /*13470*/  IMAD.MOV.U32 R2, RZ, RZ, 0x1 ;  /* 0x00000001ff027424 */ /* 0x000fe200078e00ff */
[----:B------:R0:W-:Y:S04]  /*13480*/  STL [R1+0x18], R3 ;  /* 0x0000180301007387 */ /* 0x0001e80000100800 */
[----:B------:R-:W-:Y:S01]  /*13490*/  STL [R1+0x20], R4 ;  /* 0x0000200401007387 */ /* 0x000fe20000100800 */
[----:B0-----:R-:W-:-:S05]  /*134a0*/  IMAD.U32 R3, RZ, RZ, UR6 ;  /* 0x00000006ff037e24 */ /* 0x001fca000f8e00ff */
[----:B------:R0:W-:Y:S04]  /*134b0*/  STL [R1+0x28], R3 ;  /* 0x0000280301007387 */ /* 0x0001e80000100800 */
[----:B------:R-:W-:Y:S04]  /*134c0*/  STL [R1+0x2c], RZ ;  /* 0x00002cff01007387 */ /* 0x000fe80000100800 */
[----:B------:R1:W-:Y:S01]  /*134d0*/  STL [R1+0x4], R2 ;  /* 0x0000040201007387 */ /* 0x0003e20000100800 */
[----:B0-----:R-:W-:-:S03]  /*134e0*/  LOP3.LUT R3, R18, 0x2800, RZ, 0xfc, !PT ;  /* 0x0000280012037812 */ /* 0x001fc600078efcff */
[----:B------:R0:W-:Y:S01]  /*134f0*/  STL [R1], RZ ;  /* 0x000000ff01007387 */ /* 0x0001e20000100800 */
[----:B------:R-:W-:Y:S02]  /*13500*/  LOP3.LUT R3, R18, 0x5000, RZ, 0xfc, !PT ;  /* 0x0000500012037812 */ /* 0x000fe400078efcff */
[C---:B-1----:R-:W-:Y:S02]  /*13510*/  LOP3.LUT R2, R0.reuse, 0x40, RZ, 0xfc, !PT ;  /* 0x0000004000027812 */ /* 0x042fe400078efcff */
[----:B------:R-:W-:Y:S02]  /*13520*/  LOP3.LUT R0, R0, 0x80, RZ, 0xfc, !PT ;  /* 0x0000008000007812 */ /* 0x000fe400078efcff */
[C---:B------:R-:W-:Y:S02]  /*13530*/  LOP3.LUT R2, R18.reuse, 0x4800, RZ, 0xfc, !PT ;  /* 0x0000480012027812 */ /* 0x040fe400078efcff */
[C---:B------:R-:W-:Y:S02]  /*13540*/  LOP3.LUT R0, R18.reuse, 0x3000, RZ, 0xfc, !PT ;  /* 0x0000300012007812 */ /* 0x040fe400078efcff */
[----:B------:R-:W-:-:S02]  /*13550*/  LOP3.LUT R2, R18, 0x3800, RZ, 0xfc, !PT ;  /* 0x0000380012027812 */ /* 0x000fc400078efcff */
[----:B0-----:R-:W-:-:S07]  /*13560*/  LOP3.LUT R0, R18, 0x5800, RZ, 0xfc, !PT ;  /* 0x0000580012007812 */ /* 0x001fce00078efcff */
.L_x_4040:
        /* <DEDUP_REMOVED lines=23> */
.L_x_3970:
[----:B------:R-:W-:Y:S01]  /*136e0*/  ULDC UR9, c[0x0][0xc54] ;  /* 0x0003150000097ab9 */ /* 0x000fe20000000800 */
[----:B------:R-:W-:Y:S01]  /*136f0*/  UMOV UR6, UR8 ;  /* 0x0000000800067c82 */ /* 0x000fe20008000000 */
[----:B------:R-:W-:-:S11]  /*13700*/  UISETP.NE.AND UP0, UPT, UR9, 0x1, UPT ;  /* 0x000000010900788c */ /* 0x000fd6000bf05270 */
[----:B------:R-:W-:Y:S02]  /*13710*/  @UP0 ULDC.64 UR10, c[0x0][0xc58] ;  /* 0x00031600000a0ab9 */ /* 0x000fe40000000a00 */
[----:B------:R-:W-:-:S04]  /*13720*/  UIMAD.WIDE.U32 UR4, UR8, UR10, URZ ;  /* 0x0000000a080472a5 */ /* 0x000fc8000f8e003f */
[----:B------:R-:W-:-:S04]  /*13730*/  @UP0 USHF.R.U32.HI UR6, URZ, UR11, UR5 ;  /* 0x0000000b3f060299 */ /* 0x000fc80008011605 */
[----:B------:R-:W-:-:S12]  /*13740*/  UIMAD UR4, UR6, UR9, URZ ;  /* 0x00000009060472a4 */ /* 0x000fd8000f8e023f */
.L_x_3971:
        /* <DEDUP_REMOVED lines=48> */
.L_x_3973:
[----:B------:R-:W-:-:S11]  /*13a50*/  UISETP.NE.AND UP0, UPT, UR5, 0x1, UPT ;  /* 0x000000010500788c */ /* 0x000fd6000bf05270 */
[----:B------:R-:W-:Y:S02]  /*13a60*/  @UP0 ULDC.64 UR12, c[0x0][0x9e8] ;  /* 0x00027a00000c0ab9 */ /* 0x000fe40000000a00 */
[----:B------:R-:W-:-:S04]  /*13a70*/  UIMAD.WIDE.U32 UR8, UR10, UR12, URZ ;  /* 0x0000000c0a0872a5 */ /* 0x000fc8000f8e003f */
[----:B------:R-:W-:-:S12]  /*13a80*/  @UP0 USHF.R.U32.HI UR10, URZ, UR13, UR9 ;  /* 0x0000000d3f0a0299 */ /* 0x000fd80008011609 */
.L_x_3974:
[----:B------:R-:W-:-:S04]  /*13a90*/  UIMAD UR10, UR10, UR5, UR5 ;  /* 0x000000050a0a72a4 */ /* 0x000fc8000f8e0205 */
[----:B------:R-:W-:-:S04]  /*13aa0*/  UISETP.LT.AND UP0, UPT, UR4, UR10, UPT ;  /* 0x0000000a0400728c */ /* 0x000fc8000bf01270 */
[----:B------:R-:W-:-:S12]  /*13ab0*/  USEL UR4, UR4, UR10, UP0 ;  /* 0x0000000a04047287 */ /* 0x000fd80008000000 */
.L_x_3972:
        /* <DEDUP_REMOVED lines=30> */
.L_x_3976:
[----:B------:R-:W-:-:S11]  /*13ca0*/  UISETP.NE.AND UP0, UPT, UR5, 0x1, UPT ;  /* 0x000000010500788c */ /* 0x000fd6000bf05270 */
[----:B------:R-:W-:Y:S02]  /*13cb0*/  @UP0 ULDC.64 UR10, c[0x0][0x9e8] ;  /* 0x00027a00000a0ab9 */ /* 0x000fe40000000a00 */
[----:B------:R-:W-:-:S04]  /*13cc0*/  UIMAD.WIDE.U32 UR6, UR4, UR10, URZ ;  /* 0x0000000a040672a5 */ /* 0x000fc8000f8e003f */
[----:B------:R-:W-:-:S12]  /*13cd0*/  @UP0 USHF.R.U32.HI UR4, URZ, UR11, UR7 ;  /* 0x0000000b3f040299 */ /* 0x000fd80008011607 */
.L_x_3977:
[----:B------:R-:W-:-:S04]  /*13ce0*/  UIMAD UR4, UR4, UR5, URZ ;  /* 0x00000005040472a4 */ /* 0x000fc8000f8e023f */
[----:B------:R-:W-:-:S04]  /*13cf0*/  UISETP.LT.AND UP0, UPT, UR8, UR4, UPT ;  /* 0x000000040800728c */ /* 0x000fc8000bf01270 */
[----:B------:R-:W-:-:S12]  /*13d00*/  USEL UR8, UR8, UR4, !UP0 ;  /* 0x0000000408087287 */ /* 0x000fd8000c000000 */
.L_x_3975:
        /* <DEDUP_REMOVED lines=24> */
[----:B-1----:R-:W-:-:S05]  /*13e90*/  IADD3 R0, R2, UR43, R0 ;  /* 0x0000002b02007c10 */ /* 0x002fca000fffe000 */
[----:B------:R0:W-:Y:S01]  /*13ea0*/  STL [R1+0x28], R0 ;  /* 0x0000280001007387 */ /* 0x0001e20000100800 */
[----:B------:R-:W-:Y:S05]  /*13eb0*/  BRA `(.L_x_3980) ;  /* 0x0000003400d87947 */ /* 0x000fea0003800000 */
.L_x_3979:
        /* <DEDUP_REMOVED lines=20> */
.L_x_3982:
[----:B------:R-:W-:Y:S05]  /*14000*/  BSYNC B6 ;  /* 0x0000000000067941 */ /* 0x000fea0003800000 */
.L_x_3981:
        /* <DEDUP_REMOVED lines=24> */
.L_x_3984:
[----:B------:R-:W-:Y:S05]  /*14190*/  BSYNC B6 ;  /* 0x0000000000067941 */ /* 0x000fea0003800000 */
.L_x_3983:
        /* <DEDUP_REMOVED lines=20> */
.L_x_3986:
[----:B------:R-:W-:Y:S05]  /*142e0*/  BSYNC B6 ;  /* 0x0000000000067941 */ /* 0x000fea0003800000 */
.L_x_3985:
        /* <DEDUP_REMOVED lines=19> */
.L_x_3988:
[----:B------:R-:W-:Y:S05]  /*14420*/  BSYNC B6 ;  /* 0x0000000000067941 */ /* 0x000fea0003800000 */
.L_x_3987:
[----:B------:R-:W-:Y:S01]  /*14430*/  ULDC.64 UR4, c[0x0][0x9f8] ;  /* 0x00027e0000047ab9 */ /* 0x000fe20000000a00 */
[----:B------:R-:W-:Y:S01]  /*14440*/  IMAD.U32 R8, RZ, RZ, UR44 ;  /* 0x0000002cff087e24 */ /* 0x000fe2000f8e00ff */
[----:B------:R-:W-:Y:S01]  /*14450*/  UISETP.NE.U32.AND UP0, UPT, UR4, URZ, UPT ;  /* 0x0000003f0400728c */ /* 0x000fe2000bf05070 */
[----:B------:R-:W-:-:S03]  /*14460*/  IMAD.MOV.U32 R0, RZ, RZ, R16 ;  /* 0x000000ffff007224 */ /* 0x000fc600078e0010 */
        /* <DEDUP_REMOVED lines=23> */
.L_x_4059:
[----:B------:R-:W-:Y:S02]  /*145e0*/  PLOP3.LUT P2, PT, PT, PT, PT, 0x8, 0x0 ;  /* 0x000000000000781c */ /* 0x000fe40003f4e170 */
[----:B-1----:R-:W-:Y:S02]  /*145f0*/  LOP3.LUT R0, R0, 0xfffffffd, RZ, 0xc0, !PT ;  /* 0xfffffffd00007812 */ /* 0x002fe400078ec0ff */
[----:B--2---:R-:W-:-:S09]  /*14600*/  ISETP.NE.AND P0, PT, R14, RZ, PT ;  /* 0x000000ff0e00720c */ /* 0x004fd20003f05270 */
[----:B------:R-:W-:-:S05]  /*14610*/  @P2 LOP3.LUT R0, R0, 0x2, RZ, 0xfc, !PT ;  /* 0x0000000200002812 */ /* 0x000fca00078efcff */
[----:B------:R1:W-:Y:S01]  /*14620*/  STL [R1+0x8], R0 ;  /* 0x0000080001007387 */ /* 0x0003e20000100800 */
[----:B------:R-:W-:Y:S05]  /*14630*/  @P0 BRA `(.L_x_3990) ;  /* 0x0000000400c80947 */ /* 0x000fea0003800000 */
[----:B------:R-:W-:-:S06]  /*14640*/  UIADD3 UR4, UR41, -0x1, URZ ;  /* 0xffffffff29047890 */ /* 0x000fcc000fffe03f */
[----:B-1----:R-:W-:Y:S01]  /*14650*/  IMAD.U32 R0, RZ, RZ, UR4 ;  /* 0x00000004ff007e24 */ /* 0x002fe2000f8e00ff */
[----:B------:R-:W-:-:S03]  /*14660*/  UMOV UR4, 0xffffffff ;  /* 0xffffffff00047882 */ /* 0x000fc60000000000 */
[----:B------:R-:W-:Y:S05]  /*14670*/  BRA.DIV UR4, `(.L_x_3991) ;  /* 0x0000003a04547947 */ /* 0x000fea000b800000 */
[----:B------:R-:W-:-:S13]  /*14680*/  ELECT P6, URZ, PT ;  /* 0x00000000003f782f */ /* 0x000fda00038c0000 */
.L_x_4062:
[----:B------:R-:W-:Y:S05]  /*14690*/  @!P6 BRA `(.L_x_3990) ;  /* 0x0000000400b0e947 */ /* 0x000fea0003800000 */
[----:B------:R-:W-:Y:S01]  /*146a0*/  IMAD.MOV.U32 R16, RZ, RZ, R8 ;  /* 0x000000ffff107224 */ /* 0x000fe200078e0008 */
[----:B------:R-:W-:Y:S06]  /*146b0*/  @!P1 BRA `(.L_x_3992) ;  /* 0x0000000000449947 */ /* 0x000fec0003800000 */
[----:B------:R-:W1:Y:S01]  /*146c0*/  LDC R7, c[0x0][0x43c] ;  /* 0x00010f00ff077b82 */ /* 0x000e620000000800 */
[----:B------:R-:W-:Y:S01]  /*146d0*/  ULDC.64 UR4, c[0x0][0x428] ;  /* 0x00010a0000047ab9 */ /* 0x000fe20000000a00 */
[----:B-1----:R-:W-:-:S13]  /*146e0*/  ISETP.NE.AND P0, PT, R7, 0x1, PT ;  /* 0x000000010700780c */ /* 0x002fda0003f05270 */
[----:B0-----:R-:W0:Y:S02]  /*146f0*/  @P0 LDC.64 R4, c[0x0][0x440] ;  /* 0x00011000ff040b82 */ /* 0x001e240000000a00 */
        /* <DEDUP_REMOVED lines=13> */
.L_x_3992:
[----:B-1----:R-:W0:Y:S04]  /*147d0*/  LDL R3, [R1] ;  /* 0x0000000001037983 */ /* 0x002e280000100800 */
[----:B------:R-:W2:Y:S01]  /*147e0*/  LDL R2, [R1+0x4] ;  /* 0x0000040001027983 */ /* 0x000ea20000100800 */
[----:B------:R-:W1:Y:S02]  /*147f0*/  S2R R8, SR_TID.X ;  /* 0x0000000000087919 */ /* 0x000e640000002100 */
[----:B-1----:R-:W-:-:S04]  /*14800*/  LOP3.LUT R8, R8, 0x7f, RZ, 0xc0, !PT ;  /* 0x0000007f08087812 */ /* 0x002fc800078ec0ff */
[----:B------:R-:W-:Y:S01]  /*14810*/  ISETP.NE.AND P0, PT, R8, RZ, PT ;  /* 0x000000ff0800720c */ /* 0x000fe20003f05270 */
[----:B0-----:R-:W-:Y:S01]  /*14820*/  IMAD R4, R3, 0x8, R17 ;  /* 0x0000000803047824 */ /* 0x001fe200078e0211 */
[----:B--2---:R-:W-:-:S04]  /*14830*/  SHF.L.U32 R3, R2, 0x1f, RZ ;  /* 0x0000001f02037819 */ /* 0x004fc800000006ff */
[----:B------:R-:W0:Y:S02]  /*14840*/  SYNCS.PHASECHK.TRANS64.TRYWAIT P1, [R4+URZ+0x2a880], R3 ;  /* 0x02a88003040075a7 */ /* 0x000e24000802017f */
[----:B0-----:R-:W-:Y:S05]  /*14850*/  @!P1 BRA `(.L_x_3993) ;  /* 0x0000003400fc9947 */ /* 0x001fea0003800000 */
.L_x_4063:
        /* <DEDUP_REMOVED lines=8> */
.L_x_3994:
        /* <DEDUP_REMOVED lines=16> */
[----:B------:R-:W-:Y:S01]  /*149e0*/  UMOV UR13, UR37 ;  /* 0x00000025000d7c82 */ /* 0x000fe20008000000 */
        /* <DEDUP_REMOVED lines=14> */
.L_x_4064:
        /* <DEDUP_REMOVED lines=8> */
.L_x_3996:
        /* <DEDUP_REMOVED lines=33> */
.L_x_3990:
[----:B-1----:R-:W-:Y:S01]  /*14d60*/  VIADD R0, R17, 0x18400 ;  /* 0x0001840011007836 */ /* 0x002fe20000000000 */
        /* <DEDUP_REMOVED lines=9> */
[----:B0-----:R-:W-:Y:S02]  /*14e00*/  IMAD.U32 R4, RZ, RZ, UR6 ;  /* 0x00000006ff047e24 */ /* 0x001fe4000f8e00ff */
        /* <DEDUP_REMOVED lines=11> */
.L_x_3998:
[----:B---3--:R-:W-:Y:S05]  /*14ec0*/  BSYNC B6 ;  /* 0x0000000000067941 */ /* 0x008fea0003800000 */
.L_x_3997:
[----:B------:R-:W1:Y:S01]  /*14ed0*/  S2R R2, SR_TID.X ;  /* 0x0000000000027919 */ /* 0x000e620000002100 */
[----:B------:R-:W2:Y:S01]  /*14ee0*/  LDC R8, c[0x0][0x448] ;  /* 0x00011200ff087b82 */ /* 0x000ea20000000800 */
[----:B------:R-:W-:Y:S01]  /*14ef0*/  USHF.R.S32.HI UR4, URZ, 0x1f, UR36 ;  /* 0x0000001f3f047899 */ /* 0x000fe20008011424 */
[----:B------:R-:W3:Y:S01]  /*14f00*/  S2R R9, SR_TID.X ;  /* 0x0000000000097919 */ /* 0x000ee20000002100 */
[----:B------:R-:W-:Y:S01]  /*14f10*/  ULDC.64 UR8, c[0x0][0x2d8] ;  /* 0x0000b60000087ab9 */ /* 0x000fe20000000a00 */
[----:B------:R-:W-:Y:S02]  /*14f20*/  USHF.R.S32.HI UR7, URZ, 0x1f, UR44 ;  /* 0x0000001f3f077899 */ /* 0x000fe4000801142c */
[----:B------:R-:W-:Y:S02]  /*14f30*/  UIMAD UR6, UR4, UR8, URZ ;  /* 0x00000008040672a4 */ /* 0x000fe4000f8e023f */
[----:B------:R-:W-:Y:S02]  /*14f40*/  UIMAD.WIDE.U32 UR4, UR36, UR8, URZ ;  /* 0x00000008240472a5 */ /* 0x000fe4000f8e003f */
[----:B------:R-:W-:-:S03]  /*14f50*/  UIMAD UR6, UR36, UR9, UR6 ;  /* 0x00000009240672a4 */ /* 0x000fc6000f8e0206 */
[----:B------:R-:W-:Y:S01]  /*14f60*/  ULDC.64 UR8, c[0x0][0x2e0] ;  /* 0x0000b80000087ab9 */ /* 0x000fe20000000a00 */
[----:B------:R-:W-:Y:S02]  /*14f70*/  UIADD3 UR5, UR5, UR6, URZ ;  /* 0x0000000605057290 */ /* 0x000fe4000fffe03f */
[----:B------:R-:W-:Y:S02]  /*14f80*/  UIMAD UR6, UR7, UR8, URZ ;  /* 0x00000008070672a4 */ /* 0x000fe4000f8e023f */
[----:B------:R-:W-:Y:S02]  /*14f90*/  UIMAD.WIDE.U32 UR4, UR44, UR8, UR4 ;  /* 0x000000082c0472a5 */ /* 0x000fe4000f8e0004 */
[----:B------:R-:W-:Y:S01]  /*14fa0*/  UIMAD UR6, UR44, UR9, UR6 ;  /* 0x000000092c0672a4 */ /* 0x000fe2000f8e0206 */
[----:B--2---:R-:W-:-:S03]  /*14fb0*/  ISETP.NE.AND P0, PT, R8, 0x1, PT ;  /* 0x000000010800780c */ /* 0x004fc60003f05270 */
[----:B------:R-:W-:Y:S01]  /*14fc0*/  UIADD3 UR6, UR5, UR6, URZ ;  /* 0x0000000605067290 */ /* 0x000fe2000fffe03f */
[----:B------:R-:W-:Y:S02]  /*14fd0*/  IMAD.U32 R6, RZ, RZ, UR4 ;  /* 0x00000004ff067e24 */ /* 0x000fe4000f8e00ff */
[----:B------:R-:W-:Y:S01]  /*14fe0*/  IMAD.U32 R7, RZ, RZ, UR5 ;  /* 0x00000005ff077e24 */ /* 0x000fe2000f8e00ff */
[----:B------:R-:W-:Y:S01]  /*14ff0*/  ULDC.64 UR4, c[0x0][0x2d0] ;  /* 0x0000b40000047ab9 */ /* 0x000fe20000000a00 */
[C---:B-1----:R-:W-:Y:S01]  /*15000*/  LOP3.LUT R0, R2.reuse, 0x7f, RZ, 0xc0, !PT ;  /* 0x0000007f02007812 */ /* 0x042fe200078ec0ff */
[----:B------:R-:W-:-:S03]  /*15010*/  IMAD.SHL.U32 R2, R2, 0x20, RZ ;  /* 0x0000002002027824 */ /* 0x000fc600078e00ff */
[----:B------:R-:W1:Y:S01]  /*15020*/  S2R R7, SR_TID.X ;  /* 0x0000000000077919 */ /* 0x000e620000002100 */
[----:B------:R-:W-:Y:S01]  /*15030*/  SHF.R.U32.HI R0, RZ, 0x2, R0 ;  /* 0x00000002ff007819 */ /* 0x000fe20000011600 */
[----:B---3--:R-:W-:Y:S01]  /*15040*/  IMAD.SHL.U32 R9, R9, 0x10, RZ ;  /* 0x0000001009097824 */ /* 0x008fe200078e00ff */
[----:B------:R-:W2:Y:S02]  /*15050*/  @P0 LDC R3, c[0x0][0x44c] ;  /* 0x00011300ff030b82 */ /* 0x000ea40000000800 */
[----:B------:R-:W-:Y:S02]  /*15060*/  LOP3.LUT R2, R0, 0x60, R2, 0xf8, !PT ;  /* 0x0000006000027812 */ /* 0x000fe400078ef802 */
[----:B------:R-:W-:-:S03]  /*15070*/  LOP3.LUT R9, R9, 0x30, RZ, 0xc0, !PT ;  /* 0x0000003009097812 */ /* 0x000fc600078ec0ff */
[----:B------:R-:W-:Y:S01]  /*15080*/  VIADD R2, R2, UR42 ;  /* 0x0000002a02027c36 */ /* 0x000fe20008000000 */
[----:B------:R-:W3:Y:S01]  /*15090*/  @P0 LDC R0, c[0x0][0x450] ;  /* 0x00011400ff000b82 */ /* 0x000ee20000000800 */
[C---:B------:R-:W-:Y:S02]  /*150a0*/  LOP3.LUT R11, R9.reuse, 0x40, RZ, 0xfc, !PT ;  /* 0x00000040090b7812 */ /* 0x040fe400078efcff */
[----:B0-----:R-:W-:Y:S01]  /*150b0*/  IMAD.MOV.U32 R4, RZ, RZ, R2 ;  /* 0x000000ffff047224 */ /* 0x001fe200078e0002 */
[----:B------:R-:W-:Y:S01]  /*150c0*/  LOP3.LUT R9, R9, 0x80, RZ, 0xfc, !PT ;  /* 0x0000008009097812 */ /* 0x000fe200078efcff */
[----:B--2---:R-:W-:-:S04]  /*150d0*/  @P0 IMAD.HI.U32 R3, R2, R3, RZ ;  /* 0x0000000302030227 */ /* 0x004fc800078e00ff */
[----:B-1----:R-:W-:Y:S01]  /*150e0*/  IMAD.SHL.U32 R10, R7, 0x10, RZ ;  /* 0x00000010070a7824 */ /* 0x002fe200078e00ff */
[----:B---3--:R-:W-:Y:S01]  /*150f0*/  @P0 SHF.R.U32.HI R4, RZ, R0, R3 ;  /* 0x00000000ff040219 */ /* 0x008fe20000011603 */
[----:B------:R-:W-:-:S03]  /*15100*/  IMAD.U32 R3, RZ, RZ, UR6 ;  /* 0x00000006ff037e24 */ /* 0x000fc6000f8e00ff */
[----:B------:R-:W-:Y:S01]  /*15110*/  LOP3.LUT R10, R10, 0x30, RZ, 0xc0, !PT ;  /* 0x000000300a0a7812 */ /* 0x000fe200078ec0ff */
[----:B------:R-:W-:Y:S01]  /*15120*/  ULDC.64 UR6, c[0x0][0x280] ;  /* 0x0000a00000067ab9 */ /* 0x000fe20000000a00 */
        /* <DEDUP_REMOVED lines=8> */
[----:B------:R-:W-:Y:S02]  /*151b0*/  ULDC.64 UR4, c[0x0][0x2c8] ;  /* 0x0000b20000047ab9 */ /* 0x000fe40000000a00 */
[----:B------:R-:W-:Y:S02]  /*151c0*/  IMAD.IADD R3, R3, 0x1, R5 ;  /* 0x0000000103037824 */ /* 0x000fe400078e0205 */
[----:B------:R-:W-:Y:S02]  /*151d0*/  IMAD R4, R4, UR4, RZ ;  /* 0x0000000404047c24 */ /* 0x000fe4000f8e02ff */
[C---:B------:R-:W-:Y:S01]  /*151e0*/  IMAD.WIDE.U32 R2, R0.reuse, UR4, R2 ;  /* 0x0000000400027c25 */ /* 0x040fe2000f8e0002 */
[----:B------:R-:W-:Y:S02]  /*151f0*/  ULDC UR4, c[0x0][0x2b8] ;  /* 0x0000ae0000047ab9 */ /* 0x000fe40000000800 */
[----:B------:R-:W-:Y:S01]  /*15200*/  ISETP.GE.AND P2, PT, R9, UR4, PT ;  /* 0x0000000409007c0c */ /* 0x000fe2000bf46270 */
[----:B------:R-:W-:Y:S01]  /*15210*/  IMAD R0, R0, UR5, R4 ;  /* 0x0000000500007c24 */ /* 0x000fe2000f8e0204 */
[----:B------:R0:W5:Y:S01]  /*15220*/  LDL R9, [R1+0x24] ;  /* 0x0000240001097983 */ /* 0x0001620000100800 */
[----:B------:R-:W-:-:S02]  /*15230*/  IADD3 R4, P3, R2, UR6, RZ ;  /* 0x0000000602047c10 */ /* 0x000fc4000ff7e0ff */
[----:B------:R-:W-:Y:S02]  /*15240*/  ISETP.GE.AND P0, PT, R10, UR4, PT ;  /* 0x000000040a007c0c */ /* 0x000fe4000bf06270 */
[----:B------:R-:W-:Y:S01]  /*15250*/  ISETP.GE.AND P1, PT, R11, UR4, PT ;  /* 0x000000040b007c0c */ /* 0x000fe2000bf26270 */
[----:B------:R-:W-:Y:S01]  /*15260*/  UMOV UR4, 0xffffffff ;  /* 0xffffffff00047882 */ /* 0x000fe20000000000 */
[----:B------:R-:W-:Y:S02]  /*15270*/  IADD3.X R3, R3, UR7, R0, P3, !PT ;  /* 0x0000000703037c10 */ /* 0x000fe40009ffe400 */
        /* <DEDUP_REMOVED lines=8> */
[----:B------:R-:W-:-:S05]  /*15300*/  VIADD R2, R7, UR42 ;  /* 0x0000002a07027c36 */ /* 0x000fca0008000000 */
[----:B------:R-:W-:-:S13]  /*15310*/  ISETP.GE.AND P4, PT, R2, R0, PT ;  /* 0x000000000200720c */ /* 0x000fda0003f86270 */
[----:B-1----:R-:W-:-:S05]  /*15320*/  @!P4 IADD3 R6, P3, R10, R6, RZ ;  /* 0x000000060a06c210 */ /* 0x002fca0007f7e0ff */
[----:B0-----:R-:W-:-:S04]  /*15330*/  @!P4 IMAD.X R5, RZ, RZ, R5, P3 ;  /* 0x000000ffff05c224 */ /* 0x001fc800018e0605 */
[----:B------:R-:W-:Y:S02]  /*15340*/  @!P4 IMAD.MOV.U32 R7, RZ, RZ, R5 ;  /* 0x000000ffff07c224 */ /* 0x000fe400078e0005 */
[----:B------:R-:W-:-:S03]  /*15350*/  VIADD R5, R2, 0x20 ;  /* 0x0000002002057836 */ /* 0x000fc60000000000 */
        /* <DEDUP_REMOVED lines=25> */
.L_x_4073:
        /* <DEDUP_REMOVED lines=12> */
.L_x_4001:
[----:B------:R-:W-:Y:S05]  /*155b0*/  BSYNC B0 ;  /* 0x0000000000007941 */ /* 0x000fea0003800000 */
.L_x_4000:
[----:B------:R-:W-:Y:S01]  /*155c0*/  NOP ;  /* 0x0000000000007918 */ /* 0x000fe20000000000 */
[----:B------:R-:W-:-:S13]  /*155d0*/  PLOP3.LUT P0, PT, PT, PT, PT, 0x80, 0x0 ;  /* 0x000000000000781c */ /* 0x000fda0003f0f070 */
.L_x_4002:
        /* <DEDUP_REMOVED lines=18> */
.L_x_4074:
[----:B------:R-:W-:Y:S05]  /*15700*/  BSYNC B0 ;  /* 0x0000000000007941 */ /* 0x000fea0003800000 */
.L_x_4003:
[----:B------:R-:W-:-:S04]  /*15710*/  UIADD3 UR4, UR41, -0x2, URZ ;  /* 0xfffffffe29047890 */ /* 0x000fc8000fffe03f */
[----:B------:R-:W-:-:S06]  /*15720*/  UISETP.GE.AND UP0, UPT, UR4, UR40, UPT ;  /* 0x000000280400728c */ /* 0x000fcc000bf06270 */
[----:B------:R-:W-:-:S13]  /*15730*/  PLOP3.LUT P0, PT, PT, PT, UP0, 0x80, 0x0 ;  /* 0x000000000000781c */ /* 0x000fda0003f0f008 */
[----:B------:R-:W-:Y:S05]  /*15740*/  @!P0 BRA `(.L_x_4005) ;  /* 0x00000014000c8947 */ /* 0x000fea0003800000 */
[----:B-1----:R1:W5:Y:S04]  /*15750*/  LDL.LU R0, [R1] ;  /* 0x0000000001007983 */ /* 0x0023680000300800 */
[----:B------:R1:W5:Y:S01]  /*15760*/  LDL.LU R3, [R1+0x4] ;  /* 0x0000040001037983 */ /* 0x0003620000300800 */
[----:B------:R-:W-:-:S07]  /*15770*/  IMAD.U32 R2, RZ, RZ, UR4 ;  /* 0x00000004ff027e24 */ /* 0x000fce000f8e00ff */
.L_x_4029:
        /* <DEDUP_REMOVED lines=35> */
.L_x_4008:
        /* <DEDUP_REMOVED lines=8> */
.L_x_4075:
[----:B------:R-:W-:Y:S05]  /*15a30*/  BSYNC B1 ;  /* 0x0000000000017941 */ /* 0x000fea0003800000 */
.L_x_4009:
        /* <DEDUP_REMOVED lines=9> */
.L_x_4012:
[----:B------:R-:W-:Y:S05]  /*15ad0*/  BSYNC B1 ;  /* 0x0000000000017941 */ /* 0x000fea0003800000 */
.L_x_4011:
        /* <DEDUP_REMOVED lines=12> */
.L_x_4013:
        /* <DEDUP_REMOVED lines=16> */
.L_x_4014:
        /* <DEDUP_REMOVED lines=16> */
.L_x_4015:
        /* <DEDUP_REMOVED lines=13> */
.L_x_4076:
[----:B------:R-:W-:Y:S05]  /*15e70*/  BSYNC B1 ;  /* 0x0000000000017941 */ /* 0x000fea0003800000 */
.L_x_4016:
        /* <DEDUP_REMOVED lines=11> */
.L_x_4019:
[----:B------:R-:W-:Y:S05]  /*15f30*/  BSYNC B1 ;  /* 0x0000000000017941 */ /* 0x000fea0003800000 */
.L_x_4018:
        /* <DEDUP_REMOVED lines=8> */
.L_x_4020:
        /* <DEDUP_REMOVED lines=15> */
.L_x_4021:
        /* <DEDUP_REMOVED lines=15> */
.L_x_4022:
        /* <DEDUP_REMOVED lines=10> */
.L_x_4007:
[----:B------:R-:W-:Y:S05]  /*16240*/  BSYNC B0 ;  /* 0x0000000000007941 */ /* 0x000fea0003800000 */
.L_x_4006:
[----:B------:R-:W-:-:S06]  /*16250*/  UISETP.NE.AND UP0, UPT, UR39, 0x3, UPT ;  /* 0x000000032700788c */ /* 0x000fcc000bf05270 */
[----:B------:R-:W-:-:S13]  /*16260*/  PLOP3.LUT P0, PT, PT, PT, UP0, 0x80, 0x0 ;  /* 0x000000000000781c */ /* 0x000fda0003f0f008 */
[----:B------:R-:W-:Y:S05]  /*16270*/  @!P0 BRA `(.L_x_4023) ;  /* 0x0000000000048947 */ /* 0x000fea0003800000 */
[----:B------:R-:W-:Y:S01]  /*16280*/  BPT.TRAP 0x1 ;  /* 0x000000040000795c */ /* 0x000fe20000300000 */
.L_x_4023:
        /* <DEDUP_REMOVED lines=8> */
.L_x_4077:
[----:B------:R-:W-:Y:S05]  /*16310*/  BSYNC B0 ;  /* 0x0000000000007941 */ /* 0x000fea0003800000 */
.L_x_4024:
[----:B------:R-:W-:Y:S05]  /*16320*/  @!P0 BRA `(.L_x_4026) ;  /* 0x0000000000048947 */ /* 0x000fea0003800000 */
[----:B------:R-:W-:Y:S01]  /*16330*/  BPT.TRAP 0x1 ;  /* 0x000000040000795c */ /* 0x000fe20000300000 */
.L_x_4026:
[----:B------:R-:W-:Y:S01]  /*16340*/  SHF.L.U32 R3, R3, 0x1f, RZ ;  /* 0x0000001f03037819 */ /* 0x000fe200000006ff */
[----:B------:R-:W-:-:S03]  /*16350*/  IMAD R0, R0, 0x6000, RZ ;  /* 0x0000600000007824 */ /* 0x000fc600078e02ff */
[----:B------:R-:W2:Y:S02]  /*16360*/  SYNCS.PHASECHK.TRANS64.TRYWAIT P1, [R12+URZ+0x2a860], R3 ;  /* 0x02a860030c0075a7 */ /* 0x000ea4000802017f */
[----:B--2---:R-:W-:Y:S05]  /*16370*/  @!P1 BRA `(.L_x_4027) ;  /* 0x0000002000fc9947 */ /* 0x004fea0003800000 */
.L_x_4078:
[----:B------:R-:W3:Y:S04]  /*16380*/  LDL R13, [R1+0x1c] ;  /* 0x00001c00010d7983 */ /* 0x000ee80000100800 */
[----:B------:R-:W4:Y:S01]  /*16390*/  LDL R14, [R1+0x18] ;  /* 0x00001800010e7983 */ /* 0x000f220000100800 */
[----:B--2---:R-:W-:Y:S01]  /*163a0*/  LOP3.LUT R3, R0, R18, RZ, 0xfc, !PT ;  /* 0x0000001200037212 */ /* 0x004fe200078efcff */
[----:B------:R-:W-:Y:S05]  /*163b0*/  WARPSYNC.ALL ;  /* 0x0000000000007948 */ /* 0x000fea0003800000 */
[----:B------:R-:W-:-:S05]  /*163c0*/  IMAD.IADD R3, R17, 0x1, R3 ;  /* 0x0000000111037824 */ /* 0x000fca00078e0203 */
[----:B0-----:R-:W0:Y:S02]  /*163d0*/  LDSM.16.MT88.4 R4, [R3+0xc400] ;  /* 0x00c400000304783b */ /* 0x001e240000004200 */
[C-C-:B0-----:R-:W-:Y:S02]  /*163e0*/  PRMT R8, R4.reuse, 0x6420, R5.reuse ;  /* 0x0000642004087816 */ /* 0x141fe40000000005 */
[----:B------:R-:W-:Y:S01]  /*163f0*/  PRMT R9, R4, 0x7531, R5 ;  /* 0x0000753104097816 */ /* 0x000fe20000000005 */
[----:B------:R-:W-:Y:S01]  /*16400*/  VIADD R4, R0, 0x2000 ;  /* 0x0000200000047836 */ /* 0x000fe20000000000 */
[C-C-:B------:R-:W-:Y:S02]  /*16410*/  PRMT R10, R6.reuse, 0x6420, R7.reuse ;  /* 0x00006420060a7816 */ /* 0x140fe40000000007 */
[----:B------:R-:W-:Y:S02]  /*16420*/  PRMT R11, R6, 0x7531, R7 ;  /* 0x00007531060b7816 */ /* 0x000fe40000000007 */
[----:B------:R-:W-:-:S05]  /*16430*/  LOP3.LUT R4, R4, R18, RZ, 0xfc, !PT ;  /* 0x0000001204047212 */ /* 0x000fca00078efcff */
[----:B------:R-:W-:Y:S01]  /*16440*/  IMAD.IADD R4, R17, 0x1, R4 ;  /* 0x0000000111047824 */ /* 0x000fe200078e0204 */
[----:B---3--:R-:W-:Y:S02]  /*16450*/  IADD3 R3, R19, R0, R13 ;  /* 0x0000000013037210 */ /* 0x008fe40007ffe00d */
[----:B------:R-:W-:-:S03]  /*16460*/  LOP3.LUT R13, R18, 0x2800, RZ, 0xfc, !PT ;  /* 0x00002800120d7812 */ /* 0x000fc600078efcff */
[----:B------:R-:W-:Y:S04]  /*16470*/  STSM.16.M88.4 [R3], R8 ;  /* 0x0000000803007844 */ /* 0x000fe80000000200 */
[----:B------:R-:W0:Y:S02]  /*16480*/  LDSM.16.MT88.4 R4, [R4+0xc400] ;  /* 0x00c400000404783b */ /* 0x000e240000004200 */
[C-C-:B0-----:R-:W-:Y:S02]  /*16490*/  PRMT R8, R4.reuse, 0x6420, R5.reuse ;  /* 0x0000642004087816 */ /* 0x141fe40000000005 */
[----:B------:R-:W-:Y:S01]  /*164a0*/  PRMT R9, R4, 0x7531, R5 ;  /* 0x0000753104097816 */ /* 0x000fe20000000005 */
[----:B------:R-:W-:Y:S01]  /*164b0*/  VIADD R4, R0, 0x4000 ;  /* 0x0000400000047836 */ /* 0x000fe20000000000 */
[----:B------:R-:W-:-:S02]  /*164c0*/  PRMT R10, R6, 0x6420, R7 ;  /* 0x00006420060a7816 */ /* 0x000fc40000000007 */
[----:B------:R-:W-:Y:S02]  /*164d0*/  PRMT R11, R6, 0x7531, R7 ;  /* 0x00007531060b7816 */ /* 0x000fe40000000007 */
[----:B------:R-:W-:-:S03]  /*164e0*/  LOP3.LUT R4, R4, R18, RZ, 0xfc, !PT ;  /* 0x0000001204047212 */ /* 0x000fc600078efcff */
[----:B------:R-:W-:Y:S02]  /*164f0*/  STSM.16.M88.4 [R3+0x2000], R8 ;  /* 0x0020000803007844 */ /* 0x000fe40000000200 */
[----:B------:R-:W-:-:S06]  /*16500*/  IMAD.IADD R4, R17, 0x1, R4 ;  /* 0x0000000111047824 */ /* 0x000fcc00078e0204 */
[----:B------:R-:W0:Y:S02]  /*16510*/  LDSM.16.MT88.4 R4, [R4+0xc400] ;  /* 0x00c400000404783b */ /* 0x000e240000004200 */
[C-C-:B0-----:R-:W-:Y:S02]  /*16520*/  PRMT R8, R4.reuse, 0x6420, R5.reuse ;  /* 0x0000642004087816 */ /* 0x141fe40000000005 */
[----:B------:R-:W-:Y:S02]  /*16530*/  PRMT R9, R4, 0x7531, R5 ;  /* 0x0000753104097816 */ /* 0x000fe40000000005 */
[C-C-:B------:R-:W-:Y:S02]  /*16540*/  PRMT R10, R6.reuse, 0x6420, R7.reuse ;  /* 0x00006420060a7816 */ /* 0x140fe40000000007 */
[----:B------:R-:W-:-:S05]  /*16550*/  PRMT R11, R6, 0x7531, R7 ;  /* 0x00007531060b7816 */ /* 0x000fca0000000007 */
[----:B------:R0:W-:Y:S02]  /*16560*/  STSM.16.M88.4 [R3+0x4000], R8 ;  /* 0x0040000803007844 */ /* 0x0001e40000000200 */
[----:B0-----:R-:W-:-:S05]  /*16570*/  LOP3.LUT R3, R0, 0x800, R18, 0xfe, !PT ;  /* 0x0000080000037812 */ /* 0x001fca00078efe12 */
[----:B------:R-:W-:-:S05]  /*16580*/  IMAD.IADD R3, R17, 0x1, R3 ;  /* 0x0000000111037824 */ /* 0x000fca00078e0203 */
[----:B------:R4:W0:Y:S02]  /*16590*/  LDSM.16.MT88.4 R4, [R3+0xc400] ;  /* 0x00c400000304783b */ /* 0x0008240000004200 */
[----:B----4-:R-:W-:Y:S02]  /*165a0*/  IADD3 R3, R19, R14, R0 ;  /* 0x0000000e13037210 */ /* 0x010fe40007ffe000 */
[----:B------:R-:W2:Y:S01]  /*165b0*/  LDL R14, [R1+0x14] ;  /* 0x00001400010e7983 */ /* 0x000ea20000100800 */
[C-C-:B0-----:R-:W-:Y:S02]  /*165c0*/  PRMT R8, R4.reuse, 0x6420, R5.reuse ;  /* 0x0000642004087816 */ /* 0x141fe40000000005 */
[----:B------:R-:W-:Y:S02]  /*165d0*/  PRMT R9, R4, 0x7531, R5 ;  /* 0x0000753104097816 */ /* 0x000fe40000000005 */
[C-C-:B------:R-:W-:Y:S02]  /*165e0*/  PRMT R10, R6.reuse, 0x6420, R7.reuse ;  /* 0x00006420060a7816 */ /* 0x140fe40000000007 */
[----:B------:R-:W-:-:S02]  /*165f0*/  PRMT R11, R6, 0x7531, R7 ;  /* 0x00007531060b7816 */ /* 0x000fc40000000007 */
[----:B------:R-:W-:-:S03]  /*16600*/  IADD3 R4, R17, R13, R0 ;  /* 0x0000000d11047210 */ /* 0x000fc60007ffe000 */
[----:B------:R-:W-:Y:S04]  /*16610*/  STSM.16.M88.4 [R3], R8 ;  /* 0x0000000803007844 */ /* 0x000fe80000000200 */
[----:B------:R-:W0:Y:S01]  /*16620*/  LDSM.16.MT88.4 R4, [R4+0xc400] ;  /* 0x00c400000404783b */ /* 0x000e220000004200 */
[----:B------:R-:W-:Y:S02]  /*16630*/  LOP3.LUT R13, R18, 0x4800, RZ, 0xfc, !PT ;  /* 0x00004800120d7812 */ /* 0x000fe400078efcff */
[C-C-:B0-----:R-:W-:Y:S02]  /*16640*/  PRMT R8, R4.reuse, 0x6420, R5.reuse ;  /* 0x0000642004087816 */ /* 0x141fe40000000005 */
[----:B------:R-:W-:Y:S02]  /*16650*/  PRMT R9, R4, 0x7531, R5 ;  /* 0x0000753104097816 */ /* 0x000fe40000000005 */
[----:B------:R-:W-:-:S02]  /*16660*/  PRMT R10, R6, 0x6420, R7 ;  /* 0x00006420060a7816 */ /* 0x000fc40000000007 */
[----:B------:R-:W-:Y:S02]  /*16670*/  PRMT R11, R6, 0x7531, R7 ;  /* 0x00007531060b7816 */ /* 0x000fe40000000007 */
[----:B------:R-:W-:-:S03]  /*16680*/  IADD3 R4, R17, R13, R0 ;  /* 0x0000000d11047210 */ /* 0x000fc60007ffe000 */
[----:B------:R-:W-:Y:S04]  /*16690*/  STSM.16.M88.4 [R3+0x2000], R8 ;  /* 0x0020000803007844 */ /* 0x000fe80000000200 */
[----:B------:R-:W0:Y:S02]  /*166a0*/  LDSM.16.MT88.4 R4, [R4+0xc400] ;  /* 0x00c400000404783b */ /* 0x000e240000004200 */
[C-C-:B0-----:R-:W-:Y:S02]  /*166b0*/  PRMT R8, R4.reuse, 0x6420, R5.reuse ;  /* 0x0000642004087816 */ /* 0x141fe40000000005 */
[----:B------:R-:W-:Y:S02]  /*166c0*/  PRMT R9, R4, 0x7531, R5 ;  /* 0x0000753104097816 */ /* 0x000fe40000000005 */
[----:B------:R-:W-:-:S02]  /*166d0*/  PRMT R10, R6, 0x6420, R7 ;  /* 0x00006420060a7816 */ /* 0x000fc40000000007 */
[----:B------:R-:W-:-:S05]  /*166e0*/  PRMT R11, R6, 0x7531, R7 ;  /* 0x00007531060b7816 */ /* 0x000fca0000000007 */
[----:B------:R0:W-:Y:S02]  /*166f0*/  STSM.16.M88.4 [R3+0x4000], R8 ;  /* 0x0040000803007844 */ /* 0x0001e40000000200 */
[----:B0-----:R-:W-:-:S05]  /*16700*/  LOP3.LUT R3, R0, 0x1000, R18, 0xfe, !PT ;  /* 0x0000100000037812 */ /* 0x001fca00078efe12 */
[----:B------:R-:W-:-:S05]  /*16710*/  IMAD.IADD R3, R17, 0x1, R3 ;  /* 0x0000000111037824 */ /* 0x000fca00078e0203 */
[----:B------:R2:W0:Y:S02]  /*16720*/  LDSM.16.MT88.4 R4, [R3+0xc400] ;  /* 0x00c400000304783b */ /* 0x0004240000004200 */
[----:B--2---:R-:W-:Y:S02]  /*16730*/  IADD3 R3, R19, R14, R0 ;  /* 0x0000000e13037210 */ /* 0x004fe40007ffe000 */
[----:B------:R-:W2:Y:S01]  /*16740*/  LDL R14, [R1+0x20] ;  /* 0x00002000010e7983 */ /* 0x000ea20000100800 */
[----:B------:R-:W-:Y:S02]  /*16750*/  LOP3.LUT R13, R18, 0x3000, RZ, 0xfc, !PT ;  /* 0x00003000120d7812 */ /* 0x000fe400078efcff */
[C-C-:B0-----:R-:W-:Y:S02]  /*16760*/  PRMT R8, R4.reuse, 0x6420, R5.reuse ;  /* 0x0000642004087816 */ /* 0x141fe40000000005 */
[----:B------:R-:W-:Y:S02]  /*16770*/  PRMT R9, R4, 0x7531, R5 ;  /* 0x0000753104097816 */ /* 0x000fe40000000005 */
[----:B------:R-:W-:-:S02]  /*16780*/  PRMT R10, R6, 0x6420, R7 ;  /* 0x00006420060a7816 */ /* 0x000fc40000000007 */
[----:B------:R-:W-:Y:S02]  /*16790*/  PRMT R11, R6, 0x7531, R7 ;  /* 0x00007531060b7816 */ /* 0x000fe40000000007 */
        /* <DEDUP_REMOVED lines=18> */
[----:B------:R-:W0:Y:S01]  /*168c0*/  LDSM.16.MT88.4 R4, [R3+0xc400] ;  /* 0x00c400000304783b */ /* 0x000e220000004200 */
[----:B------:R-:W-:Y:S02]  /*168d0*/  LOP3.LUT R13, R18, 0x3800, RZ, 0xfc, !PT ;  /* 0x00003800120d7812 */ /* 0x000fe400078efcff */
[C-C-:B0-----:R-:W-:Y:S02]  /*168e0*/  PRMT R8, R4.reuse, 0x6420, R5.reuse ;  /* 0x0000642004087816 */ /* 0x141fe40000000005 */
[----:B------:R-:W-:Y:S02]  /*168f0*/  PRMT R9, R4, 0x7531, R5 ;  /* 0x0000753104097816 */ /* 0x000fe40000000005 */
[C-C-:B------:R-:W-:Y:S02]  /*16900*/  PRMT R10, R6.reuse, 0x6420, R7.reuse ;  /* 0x00006420060a7816 */ /* 0x140fe40000000007 */
[----:B------:R-:W-:Y:S02]  /*16910*/  PRMT R11, R6, 0x7531, R7 ;  /* 0x00007531060b7816 */ /* 0x000fe40000000007 */
[----:B------:R-:W-:-:S02]  /*16920*/  IADD3 R4, R17, R13, R0 ;  /* 0x0000000d11047210 */ /* 0x000fc40007ffe000 */
[----:B------:R-:W-:Y:S02]  /*16930*/  LOP3.LUT R13, R18, 0x5800, RZ, 0xfc, !PT ;  /* 0x00005800120d7812 */ /* 0x000fe400078efcff */
[----:B--2---:R-:W-:-:S05]  /*16940*/  IADD3 R3, R19, R14, R0 ;  /* 0x0000000e13037210 */ /* 0x004fca0007ffe000 */
[----:B------:R-:W-:Y:S04]  /*16950*/  STSM.16.M88.4 [R3], R8 ;  /* 0x0000000803007844 */ /* 0x000fe80000000200 */
[----:B------:R-:W0:Y:S02]  /*16960*/  LDSM.16.MT88.4 R4, [R4+0xc400] ;  /* 0x00c400000404783b */ /* 0x000e240000004200 */
        /* <DEDUP_REMOVED lines=20> */
.L_x_4028:
        /* <DEDUP_REMOVED lines=10> */
[C---:B------:R-:W-:Y:S01]  /*16b50*/  ISETP.GT.AND P0, PT, R2.reuse, UR40, PT ;  /* 0x0000002802007c0c */ /* 0x040fe2000bf04270 */
[----:B------:R-:W-:-:S12]  /*16b60*/  VIADD R2, R2, 0xffffffff ;  /* 0xffffffff02027836 */ /* 0x000fd80000000000 */
[----:B----4-:R-:W-:Y:S05]  /*16b70*/  @P0 BRA `(.L_x_4029) ;  /* 0xffffffec00000947 */ /* 0x010fea000383ffff */
.L_x_4005:
        /* <DEDUP_REMOVED lines=8> */
[----:B-1---5:R-:W2:Y:S02]  /*16c00*/  FLO.U32 R0, UR4 ;  /* 0x0000000400007d00 */ /* 0x022ea400080e0000 */
[----:B--2---:R-:W-:-:S06]  /*16c10*/  ISETP.EQ.U32.AND P1, PT, R0, R2, PT ;  /* 0x000000020000720c */ /* 0x004fcc0003f22070 */
[----:B------:R-:W3:Y:S07]  /*16c20*/  POPC R2, UR4 ;  /* 0x0000000400027d09 */ /* 0x000eee0008000000 */
[----:B---3--:R-:W2:Y:S04]  /*16c30*/  @P1 ATOMG.E.ADD.STRONG.GPU PT, R2, desc[UR48][R4.64], R2 ;  /* 0x00000002040219a8 */ /* 0x008ea800081ee1f0 */
[----:B--2---:R1:W2:Y:S02]  /*16c40*/  SHFL.IDX PT, R2, R2, R0, 0x1f ;  /* 0x00001f0002027589 */ /* 0x0042a400000e0000 */
[----:B-1----:R-:W1:Y:S02]  /*16c50*/  S2R R0, SR_LTMASK ;  /* 0x0000000000007919 */ /* 0x002e640000003900 */
[----:B-1----:R-:W-:-:S06]  /*16c60*/  LOP3.LUT R0, R0, UR4, RZ, 0xc0, !PT ;  /* 0x0000000400007c12 */ /* 0x002fcc000f8ec0ff */
[----:B------:R-:W2:Y:S02]  /*16c70*/  POPC R0, R0 ;  /* 0x0000000000007309 */ /* 0x000ea40000000000 */
[----:B--2---:R-:W-:-:S05]  /*16c80*/  IADD3 R0, R2, UR43, R0 ;  /* 0x0000002b02007c10 */ /* 0x004fca000fffe000 */
[----:B------:R2:W-:Y:S02]  /*16c90*/  STL [R1+0x28], R0 ;  /* 0x0000280001007387 */ /* 0x0005e40000100800 */
.L_x_4031:
[----:B------:R-:W-:Y:S05]  /*16ca0*/  BSYNC B0 ;  /* 0x0000000000007941 */ /* 0x000fea0003800000 */
.L_x_4030:
[----:B------:R-:W-:-:S06]  /*16cb0*/  UISETP.NE.AND UP0, UPT, UR39, 0x3, UPT ;  /* 0x000000032700788c */ /* 0x000fcc000bf05270 */
[----:B------:R-:W-:-:S13]  /*16cc0*/  PLOP3.LUT P1, PT, PT, PT, UP0, 0x80, 0x0 ;  /* 0x000000000000781c */ /* 0x000fda0003f2f008 */
[----:B------:R-:W-:Y:S05]  /*16cd0*/  @!P1 BRA `(.L_x_4032) ;  /* 0x0000000000049947 */ /* 0x000fea0003800000 */
[----:B------:R-:W-:Y:S01]  /*16ce0*/  BPT.TRAP 0x1 ;  /* 0x000000040000795c */ /* 0x000fe20000300000 */
.L_x_4032:
[----:B-----5:R-:W3:Y:S04]  /*16cf0*/  LDL R3, [R1+0x4] ;  /* 0x0000040001037983 */ /* 0x020ee80000100800 */
        /* <DEDUP_REMOVED lines=9> */
.L_x_4079:
[----:B------:R-:W-:Y:S05]  /*16d90*/  BSYNC B0 ;  /* 0x0000000000007941 */ /* 0x000fea0003800000 */
.L_x_4033:
[----:B------:R-:W-:Y:S05]  /*16da0*/  @!P2 BRA `(.L_x_4035) ;  /* 0x000000000004a947 */ /* 0x000fea0003800000 */
[----:B------:R-:W-:Y:S01]  /*16db0*/  BPT.TRAP 0x1 ;  /* 0x000000040000795c */ /* 0x000fe20000300000 */
.L_x_4035:
[----:B-1----:R-:W2:Y:S02]  /*16dc0*/  LDL R0, [R1+0x4] ;  /* 0x0000040001007983 */ /* 0x002ea40000100800 */
[----:B--2---:R-:W-:-:S04]  /*16dd0*/  SHF.L.U32 R0, R0, 0x1f, RZ ;  /* 0x0000001f00007819 */ /* 0x004fc800000006ff */
[----:B------:R-:W1:Y:S02]  /*16de0*/  SYNCS.PHASECHK.TRANS64.TRYWAIT P1, [R2+URZ+0x2a860], R0 ;  /* 0x02a86000020075a7 */ /* 0x000e64000802017f */
[----:B-1----:R-:W-:Y:S05]  /*16df0*/  @!P1 BRA `(.L_x_4036) ;  /* 0x0000001800849947 */ /* 0x002fea0003800000 */
.L_x_4080:
[----:B------:R-:W2:Y:S04]  /*16e00*/  LDL R12, [R1] ;  /* 0x00000000010c7983 */ /* 0x000ea80000100800 */
[----:B------:R-:W3:Y:S04]  /*16e10*/  LDL R13, [R1+0x1c] ;  /* 0x00001c00010d7983 */ /* 0x000ee80000100800 */
[----:B------:R-:W4:Y:S01]  /*16e20*/  LDL R14, [R1+0x18] ;  /* 0x00001800010e7983 */ /* 0x000f220000100800 */
[----:B------:R-:W-:Y:S05]  /*16e30*/  WARPSYNC.ALL ;  /* 0x0000000000007948 */ /* 0x000fea0003800000 */
[----:B--2---:R-:W-:-:S05]  /*16e40*/  IMAD R3, R12, 0x6000, RZ ;  /* 0x000060000c037824 */ /* 0x004fca00078e02ff */
[----:B-1----:R-:W-:-:S05]  /*16e50*/  LOP3.LUT R0, R3, R18, RZ, 0xfc, !PT ;  /* 0x0000001203007212 */ /* 0x002fca00078efcff */
[----:B------:R-:W-:-:S05]  /*16e60*/  IMAD.IADD R0, R17, 0x1, R0 ;  /* 0x0000000111007824 */ /* 0x000fca00078e0200 */
[----:B0-----:R3:W0:Y:S02]  /*16e70*/  LDSM.16.MT88.4 R4, [R0+0xc400] ;  /* 0x00c400000004783b */ /* 0x0016240000004200 */
[----:B---3--:R-:W-:Y:S02]  /*16e80*/  IADD3 R0, R19, R3, R13 ;  /* 0x0000000313007210 */ /* 0x008fe40007ffe00d */
[C-C-:B0-----:R-:W-:Y:S02]  /*16e90*/  PRMT R8, R4.reuse, 0x6420, R5.reuse ;  /* 0x0000642004087816 */ /* 0x141fe40000000005 */
[----:B------:R-:W-:Y:S01]  /*16ea0*/  PRMT R9, R4, 0x7531, R5 ;  /* 0x0000753104097816 */ /* 0x000fe20000000005 */
[----:B------:R-:W-:-:S05]  /*16eb0*/  VIADD R4, R3, 0x2000 ;  /* 0x0000200003047836 */ /* 0x000fca0000000000 */
[----:B------:R-:W-:Y:S02]  /*16ec0*/  LOP3.LUT R4, R4, R18, RZ, 0xfc, !PT ;  /* 0x0000001204047212 */ /* 0x000fe400078efcff */
[C-C-:B------:R-:W-:Y:S02]  /*16ed0*/  PRMT R10, R6.reuse, 0x6420, R7.reuse ;  /* 0x00006420060a7816 */ /* 0x140fe40000000007 */
[----:B------:R-:W-:Y:S01]  /*16ee0*/  PRMT R11, R6, 0x7531, R7 ;  /* 0x00007531060b7816 */ /* 0x000fe20000000007 */
[----:B------:R-:W-:-:S04]  /*16ef0*/  IMAD.IADD R4, R17, 0x1, R4 ;  /* 0x0000000111047824 */ /* 0x000fc800078e0204 */
[----:B------:R-:W-:Y:S04]  /*16f00*/  STSM.16.M88.4 [R0], R8 ;  /* 0x0000000800007844 */ /* 0x000fe80000000200 */
[----:B------:R-:W0:Y:S02]  /*16f10*/  LDSM.16.MT88.4 R4, [R4+0xc400] ;  /* 0x00c400000404783b */ /* 0x000e240000004200 */
[C-C-:B0-----:R-:W-:Y:S02]  /*16f20*/  PRMT R8, R4.reuse, 0x6420, R5.reuse ;  /* 0x0000642004087816 */ /* 0x141fe40000000005 */
[----:B------:R-:W-:Y:S01]  /*16f30*/  PRMT R9, R4, 0x7531, R5 ;  /* 0x0000753104097816 */ /* 0x000fe20000000005 */
[----:B------:R-:W-:-:S05]  /*16f40*/  VIADD R4, R3, 0x4000 ;  /* 0x0000400003047836 */ /* 0x000fca0000000000 */
[----:B------:R-:W-:Y:S02]  /*16f50*/  LOP3.LUT R4, R4, R18, RZ, 0xfc, !PT ;  /* 0x0000001204047212 */ /* 0x000fe400078efcff */
[C-C-:B------:R-:W-:Y:S02]  /*16f60*/  PRMT R10, R6.reuse, 0x6420, R7.reuse ;  /* 0x00006420060a7816 */ /* 0x140fe40000000007 */
[----:B------:R-:W-:Y:S01]  /*16f70*/  PRMT R11, R6, 0x7531, R7 ;  /* 0x00007531060b7816 */ /* 0x000fe20000000007 */
[----:B------:R-:W-:-:S04]  /*16f80*/  IMAD.IADD R4, R17, 0x1, R4 ;  /* 0x0000000111047824 */ /* 0x000fc800078e0204 */
        /* <DEDUP_REMOVED lines=10> */
[----:B----4-:R-:W-:Y:S02]  /*17030*/  IADD3 R0, R19, R14, R3 ;  /* 0x0000000e13007210 */ /* 0x010fe40007ffe003 */
        /* <DEDUP_REMOVED lines=81> */
.L_x_4037:
[----:B------:R-:W2:Y:S01]  /*17550*/  LDL.LU R3, [R1+0x4] ;  /* 0x0000040001037983 */ /* 0x000ea20000300800 */
[----:B-1----:R1:W-:Y:S01]  /*17560*/  SYNCS.ARRIVE.TRANS64.A1T0 RZ, [R2+URZ+0x2a850], RZ ;  /* 0x02a850ff02ff79a7 */ /* 0x0023e2000810003f */
[----:B------:R-:W-:Y:S01]  /*17570*/  VIADD R0, R12, 0x1 ;  /* 0x000000010c007836 */ /* 0x000fe20000000000 */
[----:B------:R-:W-:Y:S04]  /*17580*/  BAR.SYNC.DEFER_BLOCKING 0x2, 0x80 ;  /* 0x0082000000007b1d */ /* 0x000fe80000010000 */
[----:B------:R-:W-:Y:S01]  /*17590*/  ISETP.NE.AND P1, PT, R0, 0x2, PT ;  /* 0x000000020000780c */ /* 0x000fe20003f25270 */
[----:B-1----:R-:W-:-:S03]  /*175a0*/  @!P0 VIADD R2, R2, 0x2a880 ;  /* 0x0002a88002028836 */ /* 0x002fc60000000000 */
[----:B------:R-:W-:Y:S02]  /*175b0*/  SEL R0, R0, RZ, P1 ;  /* 0x000000ff00007207 */ /* 0x000fe40000800000 */
[----:B------:R-:W-:-:S03]  /*175c0*/  @!P0 PRMT R2, RZ, 0x654, R2 ;  /* 0x00000654ff028816 */ /* 0x000fc60000000002 */
[----:B------:R1:W-:Y:S01]  /*175d0*/  STL [R1], R0 ;  /* 0x0000000001007387 */ /* 0x0003e20000100800 */
[----:B------:R3:W-:Y:S02]  /*175e0*/  @!P0 SYNCS.ARRIVE.TRANS64.RED.A1T0 RZ, [R2+URZ], RZ ;  /* 0x000000ff02ff89a7 */ /* 0x0007e4000810043f */
[----:B---3--:R-:W-:-:S04]  /*175f0*/  SEL R2, RZ, 0x1, P1 ;  /* 0x00000001ff027807 */ /* 0x008fc80000800000 */
[----:B--2---:R-:W-:-:S05]  /*17600*/  LOP3.LUT R3, R3, R2, RZ, 0x3c, !PT ;  /* 0x0000000203037212 */ /* 0x004fca00078e3cff */
[----:B------:R1:W-:Y:S02]  /*17610*/  STL [R1+0x4], R3 ;  /* 0x0000040301007387 */ /* 0x0003e40000100800 */
.L_x_3980:
[----:B------:R-:W-:Y:S05]  /*17620*/  BSYNC B7 ;  /* 0x0000000000077941 */ /* 0x000fea0003800000 */
.L_x_3978:
        /* <DEDUP_REMOVED lines=13> */
.L_x_4038:
        /* <DEDUP_REMOVED lines=8> */
.L_x_4039:
[----:B-1----:R-:W2:Y:S01]  /*17780*/  LDL R0, [R1+0x28] ;  /* 0x0000280001007983 */ /* 0x002ea20000100800 */
[----:B------:R-:W-:Y:S02]  /*17790*/  ULDC UR4, c[0x0][0xc38] ;  /* 0x00030e0000047ab9 */ /* 0x000fe40000000800 */
[----:B--2---:R-:W-:-:S13]  /*177a0*/  ISETP.GE.AND P0, PT, R0, UR4, PT ;  /* 0x0000000400007c0c */ /* 0x004fda000bf06270 */
[----:B------:R-:W-:Y:S05]  /*177b0*/  @!P0 BRA `(.L_x_4040) ;  /* 0xffffffbc006c8947 */ /* 0x000fea000383ffff */
.L_x_3969:
        /* <DEDUP_REMOVED lines=12> */
.L_x_4081:
[----:B------:R-:W-:Y:S05]  /*17880*/  BSYNC B0 ;  /* 0x0000000000007941 */ /* 0x000fea0003800000 */
.L_x_4041:
[----:B------:R-:W-:-:S03]  /*17890*/  UMOV UR4, 0xffffffff ;  /* 0xffffffff00047882 */ /* 0x000fc60000000000 */
[----:B------:R-:W-:Y:S05]  /*178a0*/  BRA.DIV UR4, `(.L_x_4043) ;  /* 0x0000001204007947 */ /* 0x000fea000b800000 */
[----:B------:R-:W1:Y:S02]  /*178b0*/  S2R R2, SR_TID.X ;  /* 0x0000000000027919 */ /* 0x000e640000002100 */
[----:B-1----:R-:W-:-:S04]  /*178c0*/  SHF.R.U32.HI R2, RZ, 0x5, R2 ;  /* 0x00000005ff027819 */ /* 0x002fc80000011602 */
[----:B------:R-:W-:-:S05]  /*178d0*/  LOP3.LUT R2, R2, 0x3, RZ, 0xc0, !PT ;  /* 0x0000000302027812 */ /* 0x000fca00078ec0ff */
[----:B------:R1:W2:Y:S02]  /*178e0*/  SHFL.IDX PT, R14, R2, RZ, 0x1f ;  /* 0x00001fff020e7589 */ /* 0x0002a400000e0000 */
.L_x_4084:
[----:B--2---:R-:W-:Y:S01]  /*178f0*/  ISETP.NE.AND P0, PT, R14, RZ, PT ;  /* 0x000000ff0e00720c */ /* 0x004fe20003f05270 */
[----:B------:R-:W-:-:S12]  /*17900*/  BSSY B0, `(.L_x_4044) ;  /* 0x000002e000007945 */ /* 0x000fd80003800000 */
[----:B------:R-:W-:Y:S05]  /*17910*/  @P0 BRA `(.L_x_4045) ;  /* 0x0000000000b00947 */ /* 0x000fea0003800000 */
[----:B------:R-:W-:-:S03]  /*17920*/  UMOV UR4, 0xffffffff ;  /* 0xffffffff00047882 */ /* 0x000fc60000000000 */
[----:B------:R-:W-:Y:S05]  /*17930*/  BRA.DIV UR4, `(.L_x_4046) ;  /* 0x0000001204107947 */ /* 0x000fea000b800000 */
[----:B------:R-:W-:-:S13]  /*17940*/  ELECT P6, URZ, PT ;  /* 0x00000000003f782f */ /* 0x000fda00038c0000 */
.L_x_4087:
[----:B------:R-:W-:Y:S05]  /*17950*/  @!P6 BRA `(.L_x_4045) ;  /* 0x0000000000a0e947 */ /* 0x000fea0003800000 */
[----:B------:R-:W-:-:S06]  /*17960*/  ULOP3.LUT UR4, UR38, 0x2, URZ, 0xfc, !UPT ;  /* 0x0000000226047892 */ /* 0x000fcc000f8efc3f */
[----:B-1----:R-:W-:-:S05]  /*17970*/  IMAD.U32 R2, RZ, RZ, UR4 ;  /* 0x00000004ff027e24 */ /* 0x002fca000f8e00ff */
[----:B------:R-:W-:-:S13]  /*17980*/  ISETP.NE.AND P0, PT, R2, 0x3, PT ;  /* 0x000000030200780c */ /* 0x000fda0003f05270 */
[----:B------:R-:W-:Y:S05]  /*17990*/  @!P0 BRA `(.L_x_4047) ;  /* 0x0000000000048947 */ /* 0x000fea0003800000 */
[----:B------:R-:W-:Y:S01]  /*179a0*/  BPT.TRAP 0x1 ;  /* 0x000000040000795c */ /* 0x000fe20000300000 */
.L_x_4047:
        /* <DEDUP_REMOVED lines=14> */
.L_x_4088:
[----:B------:R-:W1:Y:S02]  /*17a90*/  SYNCS.PHASECHK.TRANS64.TRYWAIT P1, [R7+URZ], R2 ;  /* 0x00000002070075a7 */ /* 0x000e64000802017f */
[----:B-1----:R-:W-:Y:S05]  /*17aa0*/  @!P1 BRA `(.L_x_4049) ;  /* 0x0000000c00e89947 */ /* 0x002fea0003800000 */
.L_x_4089:
[----:B------:R-:W-:Y:S05]  /*17ab0*/  @!P0 BRA `(.L_x_4050) ;  /* 0x0000000000048947 */ /* 0x000fea0003800000 */
[----:B------:R-:W-:Y:S01]  /*17ac0*/  BPT.TRAP 0x1 ;  /* 0x000000040000795c */ /* 0x000fe20000300000 */
.L_x_4050:
[----:B------:R-:W2:Y:S02]  /*17ad0*/  LDL.LU R4, [R1] ;  /* 0x0000000001047983 */ /* 0x000ea40000300800 */
[----:B--2---:R-:W-:-:S04]  /*17ae0*/  IMAD R4, R4, 0x8, R0 ;  /* 0x0000000804047824 */ /* 0x004fc800078e0200 */
[----:B------:R-:W2:Y:S02]  /*17af0*/  SYNCS.PHASECHK.TRANS64.TRYWAIT P1, [R4+URZ+0x2a860], R5 ;  /* 0x02a86005040075a7 */ /* 0x000ea4000802017f */
[----:B--2---:R-:W-:Y:S05]  /*17b00*/  @!P1 BRA `(.L_x_4051) ;  /* 0x0000000c00e49947 */ /* 0x004fea0003800000 */
.L_x_4090:
[----:B------:R-:W-:Y:S05]  /*17b10*/  @!P0 BRA `(.L_x_4052) ;  /* 0x0000000000048947 */ /* 0x000fea0003800000 */
[----:B------:R-:W-:Y:S01]  /*17b20*/  BPT.TRAP 0x1 ;  /* 0x000000040000795c */ /* 0x000fe20000300000 */
.L_x_4052:
[----:B------:R-:W-:-:S04]  /*17b30*/  IMAD R3, R3, 0x8, R0 ;  /* 0x0000000803037824 */ /* 0x000fc800078e0200 */
[----:B------:R-:W3:Y:S02]  /*17b40*/  SYNCS.PHASECHK.TRANS64.TRYWAIT P1, [R3+URZ+0x2a860], R2 ;  /* 0x02a86002030075a7 */ /* 0x000ee4000802017f */
[----:B---3--:R-:W-:Y:S05]  /*17b50*/  @!P1 BRA `(.L_x_4053) ;  /* 0x0000000c00e49947 */ /* 0x008fea0003800000 */
.L_x_4091:
[----:B------:R-:W-:Y:S05]  /*17b60*/  @!P0 BRA `(.L_x_4054) ;  /* 0x0000000000048947 */ /* 0x000fea0003800000 */
[----:B------:R-:W-:Y:S01]  /*17b70*/  BPT.TRAP 0x1 ;  /* 0x000000040000795c */ /* 0x000fe20000300000 */
.L_x_4054:
[----:B------:R-:W4:Y:S02]  /*17b80*/  SYNCS.PHASECHK.TRANS64.TRYWAIT P0, [R4+URZ+0x2a880], R5 ;  /* 0x02a88005040075a7 */ /* 0x000f24000800017f */
[----:B----4-:R-:W-:Y:S05]  /*17b90*/  @!P0 BRA `(.L_x_4055) ;  /* 0x0000000c00e88947 */ /* 0x010fea0003800000 */
.L_x_4056:
[----:B------:R0:W0:Y:S02]  /*17ba0*/  SYNCS.PHASECHK.TRANS64.TRYWAIT P0, [R3+URZ+0x2a880], R2 ;  /* 0x02a88002030075a7 */ /* 0x000024000800017f */
[----:B0-----:R-:W-:Y:S05]  /*17bb0*/  @!P0 NANOSLEEP.SYNCS 0x989680 ;  /* 0x009896800000895d */ /* 0x001fea0003900000 */
[----:B------:R-:W0:Y:S02]  /*17bc0*/  @!P0 SYNCS.PHASECHK.TRANS64 P0, [R3+URZ+0x2a880], R2 ;  /* 0x02a88002030085a7 */ /* 0x000e24000800007f */
[----:B0-----:R-:W-:Y:S05]  /*17bd0*/  @!P0 BRA `(.L_x_4056) ;  /* 0xfffffffc00f08947 */ /* 0x001fea000383ffff */
.L_x_4045:
[----:B------:R-:W-:Y:S05]  /*17be0*/  BSYNC B0 ;  /* 0x0000000000007941 */ /* 0x000fea0003800000 */
.L_x_4044:
[----:B------:R-:W-:Y:S05]  /*17bf0*/  EXIT ;  /* 0x000000000000794d */ /* 0x000fea0003800000 */
.L_x_3878:
[----:B0-----:R-:W-:-:S04]  /*17c00*/  IMAD.U32 R3, RZ, RZ, UR36 ;  /* 0x00000024ff037e24 */ /* 0x001fc8000f8e00ff */
[----:B------:R0:W1:Y:S03]  /*17c10*/  SYNCS.PHASECHK.TRANS64.TRYWAIT P1, [R3+URZ+0x2a800], R6 ;  /* 0x02a80006030075a7 */ /* 0x000066000802017f */
[----:B-1----:R-:W-:Y:S05]  /*17c20*/  @!P1 NANOSLEEP.SYNCS 0x989680 ;  /* 0x009896800000995d */ /* 0x002fea0003900000 */
[----:B------:R-:W1:Y:S02]  /*17c30*/  @!P1 SYNCS.PHASECHK.TRANS64 P1, [R3+URZ+0x2a800], R6 ;  /* 0x02a80006030095a7 */ /* 0x000e64000802007f */
[----:B-1----:R-:W-:Y:S05]  /*17c40*/  @!P1 BRA `(.L_x_3878) ;  /* 0xfffffffc00ec9947 */ /* 0x002fea000383ffff */
[----:B------:R-:W-:Y:S05]  /*17c50*/  BRA `(.L_x_4057) ;  /* 0xfffffea0007c7947 */ /* 0x000fea000383ffff */
.L_x_3882:
[----:B0-----:R0:W2:Y:S02]  /*17c60*/  SYNCS.PHASECHK.TRANS64.TRYWAIT P2, [R9+URZ+0x2a830], R2 ;  /* 0x02a83002090075a7 */ /* 0x0010a4000804017f */
[----:B--2---:R-:W-:Y:S05]  /*17c70*/  @!P2 NANOSLEEP.SYNCS 0x989680 ;  /* 0x009896800000a95d */ /* 0x004fea0003900000 */
[----:B------:R-:W2:Y:S02]  /*17c80*/  @!P2 SYNCS.PHASECHK.TRANS64 P2, [R9+URZ+0x2a830], R2 ;  /* 0x02a830020900a5a7 */ /* 0x000ea4000804007f */
[----:B--2---:R-:W-:Y:S05]  /*17c90*/  @!P2 BRA `(.L_x_3882) ;  /* 0xfffffffc00f0a947 */ /* 0x004fea000383ffff */
[----:B------:R-:W-:Y:S05]  /*17ca0*/  BRA `(.L_x_3881) ;  /* 0xfffffea000a07947 */ /* 0x000fea000383ffff */
.L_x_3898:
[----:B-1----:R-:W-:-:S04]  /*17cb0*/  IMAD.U32 R8, RZ, RZ, UR6 ;  /* 0x00000006ff087e24 */ /* 0x002fc8000f8e00ff */
[----:B------:R1:W2:Y:S03]  /*17cc0*/  SYNCS.PHASECHK.TRANS64.TRYWAIT P2, [R8+URZ+0x2a830], R7 ;  /* 0x02a83007080075a7 */ /* 0x0002a6000804017f */
[----:B--2---:R-:W-:Y:S05]  /*17cd0*/  @!P2 NANOSLEEP.SYNCS 0x989680 ;  /* 0x009896800000a95d */ /* 0x004fea0003900000 */
[----:B------:R-:W2:Y:S02]  /*17ce0*/  @!P2 SYNCS.PHASECHK.TRANS64 P2, [R8+URZ+0x2a830], R7 ;  /* 0x02a830070800a5a7 */ /* 0x000ea4000804007f */
[----:B--2---:R-:W-:Y:S05]  /*17cf0*/  @!P2 BRA `(.L_x_3898) ;  /* 0xfffffffc00eca947 */ /* 0x004fea000383ffff */
[----:B------:R-:W-:Y:S05]  /*17d00*/  BRA `(.L_x_3895) ;  /* 0xfffffedc00587947 */ /* 0x000fea000383ffff */
.L_x_3902:
[----:B-1----:R-:W-:-:S04]  /*17d10*/  IMAD.U32 R8, RZ, RZ, UR6 ;  /* 0x00000006ff087e24 */ /* 0x002fc8000f8e00ff */
[----:B------:R1:W2:Y:S03]  /*17d20*/  SYNCS.PHASECHK.TRANS64.TRYWAIT P2, [R8+URZ+0x2a850], R7 ;  /* 0x02a85007080075a7 */ /* 0x0002a6000804017f */
[----:B--2---:R-:W-:Y:S05]  /*17d30*/  @!P2 NANOSLEEP.SYNCS 0x989680 ;  /* 0x009896800000a95d */ /* 0x004fea0003900000 */
[----:B------:R-:W2:Y:S02]  /*17d40*/  @!P2 SYNCS.PHASECHK.TRANS64 P2, [R8+URZ+0x2a850], R7 ;  /* 0x02a850070800a5a7 */ /* 0x000ea4000804007f */
[----:B--2---:R-:W-:Y:S05]  /*17d50*/  @!P2 BRA `(.L_x_3902) ;  /* 0xfffffffc00eca947 */ /* 0x004fea000383ffff */
[----:B------:R-:W-:Y:S05]  /*17d60*/  BRA `(.L_x_3899) ;  /* 0xfffffedc00f87947 */ /* 0x000fea000383ffff */
.L_x_3920:
[----:B-1----:R-:W-:-:S04]  /*17d70*/  IMAD.U32 R6, RZ, RZ, UR6 ;  /* 0x00000006ff067e24 */ /* 0x002fc8000f8e00ff */
[----:B------:R1:W2:Y:S03]  /*17d80*/  SYNCS.PHASECHK.TRANS64.TRYWAIT P3, [R6+URZ+0x2a830], R5 ;  /* 0x02a83005060075a7 */ /* 0x0002a6000806017f */
[----:B--2---:R-:W-:Y:S05]  /*17d90*/  @!P3 NANOSLEEP.SYNCS 0x989680 ;  /* 0x009896800000b95d */ /* 0x004fea0003900000 */
[----:B------:R-:W2:Y:S02]  /*17da0*/  @!P3 SYNCS.PHASECHK.TRANS64 P3, [R6+URZ+0x2a830], R5 ;  /* 0x02a830050600b5a7 */ /* 0x000ea4000806007f */
[----:B--2---:R-:W-:Y:S05]  /*17db0*/  @!P3 BRA `(.L_x_3920) ;  /* 0xfffffffc00ecb947 */ /* 0x004fea000383ffff */
[----:B------:R-:W-:Y:S05]  /*17dc0*/  BRA `(.L_x_3917) ;  /* 0xffffff1800287947 */ /* 0x000fea000383ffff */
.L_x_3924:
[----:B-1----:R-:W-:-:S04]  /*17dd0*/  IMAD.U32 R6, RZ, RZ, UR6 ;  /* 0x00000006ff067e24 */ /* 0x002fc8000f8e00ff */
[----:B------:R1:W2:Y:S03]  /*17de0*/  SYNCS.PHASECHK.TRANS64.TRYWAIT P2, [R6+URZ+0x2a850], R5 ;  /* 0x02a85005060075a7 */ /* 0x0002a6000804017f */
[----:B--2---:R-:W-:Y:S05]  /*17df0*/  @!P2 NANOSLEEP.SYNCS 0x989680 ;  /* 0x009896800000a95d */ /* 0x004fea0003900000 */
[----:B------:R-:W2:Y:S02]  /*17e00*/  @!P2 SYNCS.PHASECHK.TRANS64 P2, [R6+URZ+0x2a850], R5 ;  /* 0x02a850050600a5a7 */ /* 0x000ea4000804007f */
[----:B--2---:R-:W-:Y:S05]  /*17e10*/  @!P2 BRA `(.L_x_3924) ;  /* 0xfffffffc00eca947 */ /* 0x004fea000383ffff */
[----:B------:R-:W-:Y:S05]  /*17e20*/  BRA `(.L_x_3921) ;  /* 0xffffff1800d47947 */ /* 0x000fea000383ffff */
.L_x_3931:
[----:B-1----:R-:W-:-:S04]  /*17e30*/  IMAD.U32 R6, RZ, RZ, UR6 ;  /* 0x00000006ff067e24 */ /* 0x002fc8000f8e00ff */
[----:B------:R1:W2:Y:S03]  /*17e40*/  SYNCS.PHASECHK.TRANS64.TRYWAIT P3, [R6+URZ+0x2a830], R5 ;  /* 0x02a83005060075a7 */ /* 0x0002a6000806017f */
[----:B--2---:R-:W-:Y:S05]  /*17e50*/  @!P3 NANOSLEEP.SYNCS 0x989680 ;  /* 0x009896800000b95d */ /* 0x004fea0003900000 */
[----:B------:R-:W2:Y:S02]  /*17e60*/  @!P3 SYNCS.PHASECHK.TRANS64 P3, [R6+URZ+0x2a830], R5 ;  /* 0x02a830050600b5a7 */ /* 0x000ea4000806007f */
[----:B--2---:R-:W-:Y:S05]  /*17e70*/  @!P3 BRA `(.L_x_3931) ;  /* 0xfffffffc00ecb947 */ /* 0x004fea000383ffff */
[----:B------:R-:W-:Y:S05]  /*17e80*/  BRA `(.L_x_3928) ;  /* 0xffffff4000347947 */ /* 0x000fea000383ffff */
.L_x_3935:
[----:B-1----:R-:W-:-:S04]  /*17e90*/  IMAD.U32 R6, RZ, RZ, UR6 ;  /* 0x00000006ff067e24 */ /* 0x002fc8000f8e00ff */
[----:B------:R1:W2:Y:S03]  /*17ea0*/  SYNCS.PHASECHK.TRANS64.TRYWAIT P2, [R6+URZ+0x2a850], R5 ;  /* 0x02a85005060075a7 */ /* 0x0002a6000804017f */
[----:B--2---:R-:W-:Y:S05]  /*17eb0*/  @!P2 NANOSLEEP.SYNCS 0x989680 ;  /* 0x009896800000a95d */ /* 0x004fea0003900000 */
[----:B------:R-:W2:Y:S02]  /*17ec0*/  @!P2 SYNCS.PHASECHK.TRANS64 P2, [R6+URZ+0x2a850], R5 ;  /* 0x02a850050600a5a7 */ /* 0x000ea4000804007f */
[----:B--2---:R-:W-:Y:S05]  /*17ed0*/  @!P2 BRA `(.L_x_3935) ;  /* 0xfffffffc00eca947 */ /* 0x004fea000383ffff */
[----:B------:R-:W-:Y:S05]  /*17ee0*/  BRA `(.L_x_3932) ;  /* 0xffffff4000e07947 */ /* 0x000fea000383ffff */
.L_x_3949:
[----:B-1----:R-:W-:-:S04]  /*17ef0*/  IMAD.U32 R7, RZ, RZ, UR9 ;  /* 0x00000009ff077e24 */ /* 0x002fc8000f8e00ff */
[----:B------:R1:W2:Y:S03]  /*17f00*/  SYNCS.PHASECHK.TRANS64.TRYWAIT P1, [R7+URZ+0x2a850], R0 ;  /* 0x02a85000070075a7 */ /* 0x0002a6000802017f */
[----:B--2---:R-:W-:Y:S05]  /*17f10*/  @!P1 NANOSLEEP.SYNCS 0x989680 ;  /* 0x009896800000995d */ /* 0x004fea0003900000 */
[----:B------:R-:W2:Y:S02]  /*17f20*/  @!P1 SYNCS.PHASECHK.TRANS64 P1, [R7+URZ+0x2a850], R0 ;  /* 0x02a85000070095a7 */ /* 0x000ea4000802007f */
[----:B--2---:R-:W-:Y:S05]  /*17f30*/  @!P1 BRA `(.L_x_3949) ;  /* 0xfffffffc00ec9947 */ /* 0x004fea000383ffff */
[----:B------:R-:W-:Y:S05]  /*17f40*/  BRA `(.L_x_3948) ;  /* 0xffffff7800247947 */ /* 0x000fea000383ffff */
.L_x_3989:
[----:B------:R-:W-:Y:S02]  /*17f50*/  IMAD.MOV.U32 R13, RZ, RZ, R4 ;  /* 0x000000ffff0d7224 */ /* 0x000fe400078e0004 */
[----:B------:R-:W-:Y:S02]  /*17f60*/  IMAD.MOV.U32 R12, RZ, RZ, RZ ;  /* 0x000000ffff0c7224 */ /* 0x000fe400078e00ff */
[----:B------:R-:W-:Y:S02]  /*17f70*/  IMAD.MOV.U32 R11, RZ, RZ, 0x1f ;  /* 0x0000001fff0b7424 */ /* 0x000fe400078e00ff */
[----:B------:R-:W-:-:S07]  /*17f80*/  IMAD.MOV.U32 R15, RZ, RZ, -0x1 ;  /* 0xffffffffff0f7424 */ /* 0x000fce00078e00ff */
[----:B-1----:R-:W-:Y:S05]  /*17f90*/  WARPSYNC.COLLECTIVE R15, `(.L_x_4058) ;  /* 0x000000000f087348 */ /* 0x002fea0003c00000 */
[----:B------:R0:W2:Y:S02]  /*17fa0*/  SHFL.IDX P6, R14, R13, R12, R11 ;  /* 0x0000000c0d0e7389 */ /* 0x0000a400000c000b */
[----:B012---:R-:W-:Y:S01]  /*17fb0*/  ENDCOLLECTIVE ;  /* 0x000000000000791b */ /* 0x007fe20003800000 */
.L_x_4058:
[----:B------:R-:W-:Y:S05]  /*17fc0*/  BRA `(.L_x_4059) ;  /* 0xffffffc400847947 */ /* 0x000fea000383ffff */
.L_x_3991:
[----:B------:R-:W-:Y:S01]  /*17fd0*/  BSSY B0, `(.L_x_4060) ;  /* 0x0000006000007945 */ /* 0x000fe20003800000 */
[----:B------:R-:W-:-:S07]  /*17fe0*/  IMAD.MOV.U32 R15, RZ, RZ, -0x1 ;  /* 0xffffffffff0f7424 */ /* 0x000fce00078e00ff */
[----:B0-----:R-:W-:Y:S05]  /*17ff0*/  WARPSYNC.COLLECTIVE R15, `(.L_x_4061) ;  /* 0x000000000f0c7348 */ /* 0x001fea0003c00000 */
[----:B------:R-:W-:Y:S02]  /*18000*/  ELECT P6, UR62, PT ;  /* 0x00000000003e782f */ /* 0x000fe400038c0000 */
[----:B------:R-:W-:Y:S01]  /*18010*/  MOV R14, UR62 ;  /* 0x0000003e000e7c02 */ /* 0x000fe20008000f00 */
[----:B0-----:R-:W-:Y:S10]  /*18020*/  ENDCOLLECTIVE ;  /* 0x000000000000791b */ /* 0x001ff40003800000 */
.L_x_4061:
[----:B------:R-:W-:Y:S05]  /*18030*/  BSYNC B0 ;  /* 0x0000000000007941 */ /* 0x000fea0003800000 */
.L_x_4060:
[----:B------:R-:W-:Y:S05]  /*18040*/  BRA `(.L_x_4062) ;  /* 0xffffffc400907947 */ /* 0x000fea000383ffff */
.L_x_3993:
[----:B0-----:R0:W1:Y:S02]  /*18050*/  SYNCS.PHASECHK.TRANS64.TRYWAIT P1, [R4+URZ+0x2a880], R3 ;  /* 0x02a88003040075a7 */ /* 0x001064000802017f */
[----:B-1----:R-:W-:Y:S05]  /*18060*/  @!P1 NANOSLEEP.SYNCS 0x989680 ;  /* 0x009896800000995d */ /* 0x002fea0003900000 */
[----:B------:R-:W1:Y:S02]  /*18070*/  @!P1 SYNCS.PHASECHK.TRANS64 P1, [R4+URZ+0x2a880], R3 ;  /* 0x02a88003040095a7 */ /* 0x000e64000802007f */
[----:B-1----:R-:W-:Y:S05]  /*18080*/  @!P1 BRA `(.L_x_3993) ;  /* 0xfffffffc00f09947 */ /* 0x002fea000383ffff */
[----:B------:R-:W-:Y:S05]  /*18090*/  BRA `(.L_x_4063) ;  /* 0xffffffc400f07947 */ /* 0x000fea000383ffff */
.L_x_3995:
[----:B-1----:R1:W2:Y:S02]  /*180a0*/  SYNCS.PHASECHK.TRANS64.TRYWAIT P1, [R4+URZ+0x2a840], R3 ;  /* 0x02a84003040075a7 */ /* 0x0022a4000802017f */
[----:B--2---:R-:W-:Y:S05]  /*180b0*/  @!P1 NANOSLEEP.SYNCS 0x989680 ;  /* 0x009896800000995d */ /* 0x004fea0003900000 */
[----:B------:R-:W2:Y:S02]  /*180c0*/  @!P1 SYNCS.PHASECHK.TRANS64 P1, [R4+URZ+0x2a840], R3 ;  /* 0x02a84003040095a7 */ /* 0x000ea4000802007f */
[----:B--2---:R-:W-:Y:S05]  /*180d0*/  @!P1 BRA `(.L_x_3995) ;  /* 0xfffffffc00f09947 */ /* 0x004fea000383ffff */
[----:B------:R-:W-:Y:S05]  /*180e0*/  BRA `(.L_x_4064) ;  /* 0xffffffc800787947 */ /* 0x000fea000383ffff */
.L_x_3999:
[----:B------:R-:W-:Y:S01]  /*180f0*/  IMAD.MOV.U32 R13, RZ, RZ, R3 ;  /* 0x000000ffff0d7224 */ /* 0x000fe200078e0003 */
[----:B------:R-:W-:Y:S01]  /*18100*/  LOP3.LUT R7, R7, 0x7f, RZ, 0xc0, !PT ;  /* 0x0000007f07077812 */ /* 0x000fe200078ec0ff */
[----:B------:R-:W-:Y:S02]  /*18110*/  IMAD.MOV.U32 R12, RZ, RZ, RZ ;  /* 0x000000ffff0c7224 */ /* 0x000fe400078e00ff */
[----:B------:R-:W-:Y:S01]  /*18120*/  IMAD.MOV.U32 R11, RZ, RZ, 0x1c1f ;  /* 0x00001c1fff0b7424 */ /* 0x000fe200078e00ff */
[----:B------:R-:W-:Y:S01]  /*18130*/  SHF.R.U32.HI R7, RZ, 0x2, R7 ;  /* 0x00000002ff077819 */ /* 0x000fe20000011607 */
[----:B------:R-:W-:-:S04]  /*18140*/  IMAD.MOV.U32 R15, RZ, RZ, -0x1 ;  /* 0xffffffffff0f7424 */ /* 0x000fc800078e00ff */
[----:B------:R-:W-:-:S07]  /*18150*/  VIADD R2, R7, UR42 ;  /* 0x0000002a07027c36 */ /* 0x000fce0008000000 */
[----:B-----5:R-:W-:Y:S05]  /*18160*/  WARPSYNC.COLLECTIVE R15, `(.L_x_4065) ;  /* 0x000000000f087348 */ /* 0x020fea0003c00000 */
[----:B------:R0:W1:Y:S02]  /*18170*/  SHFL.IDX P6, R14, R13, R12, R11 ;  /* 0x0000000c0d0e7389 */ /* 0x00006400000c000b */
[----:B01---5:R-:W-:Y:S01]  /*18180*/  ENDCOLLECTIVE ;  /* 0x000000000000791b */ /* 0x023fe20003800000 */
.L_x_4065:
[----:B------:R-:W-:Y:S02]  /*18190*/  IMAD.MOV.U32 R13, RZ, RZ, R4 ;  /* 0x000000ffff0d7224 */ /* 0x000fe400078e0004 */
[----:B------:R-:W-:-:S07]  /*181a0*/  IMAD.MOV.U32 R5, RZ, RZ, R14 ;  /* 0x000000ffff057224 */ /* 0x000fce00078e000e */
[----:B------:R-:W-:Y:S05]  /*181b0*/  WARPSYNC.COLLECTIVE R15, `(.L_x_4066) ;  /* 0x000000000f087348 */ /* 0x000fea0003c00000 */
[----:B------:R0:W1:Y:S02]  /*181c0*/  SHFL.IDX P6, R14, R13, R12, R11 ;  /* 0x0000000c0d0e7389 */ /* 0x00006400000c000b */
[----:B01----:R-:W-:Y:S01]  /*181d0*/  ENDCOLLECTIVE ;  /* 0x000000000000791b */ /* 0x003fe20003800000 */
.L_x_4066:
        /* <DEDUP_REMOVED lines=9> */
.L_x_4067:
        /* <DEDUP_REMOVED lines=16> */
.L_x_4068:
[----:B------:R-:W-:Y:S02]  /*18370*/  IMAD.MOV.U32 R13, RZ, RZ, R3 ;  /* 0x000000ffff0d7224 */ /* 0x000fe400078e0003 */
[----:B------:R-:W-:Y:S02]  /*18380*/  IMAD.MOV.U32 R12, RZ, RZ, 0x2 ;  /* 0x00000002ff0c7424 */ /* 0x000fe400078e00ff */
[----:B------:R-:W-:-:S07]  /*18390*/  IMAD.MOV.U32 R6, RZ, RZ, R14 ;  /* 0x000000ffff067224 */ /* 0x000fce00078e000e */
[----:B------:R-:W-:Y:S05]  /*183a0*/  WARPSYNC.COLLECTIVE R15, `(.L_x_4069) ;  /* 0x000000000f087348 */ /* 0x000fea0003c00000 */
[----:B------:R0:W1:Y:S02]  /*183b0*/  SHFL.IDX P6, R14, R13, R12, R11 ;  /* 0x0000000c0d0e7389 */ /* 0x00006400000c000b */
[----:B01----:R-:W-:Y:S01]  /*183c0*/  ENDCOLLECTIVE ;  /* 0x000000000000791b */ /* 0x003fe20003800000 */
.L_x_4069:
        /* <DEDUP_REMOVED lines=16> */
.L_x_4070:
[----:B------:R-:W-:Y:S02]  /*184d0*/  IMAD.MOV.U32 R13, RZ, RZ, R3 ;  /* 0x000000ffff0d7224 */ /* 0x000fe400078e0003 */
[----:B------:R-:W-:Y:S02]  /*184e0*/  IMAD.MOV.U32 R12, RZ, RZ, 0x3 ;  /* 0x00000003ff0c7424 */ /* 0x000fe400078e00ff */
[----:B------:R-:W-:-:S07]  /*184f0*/  IMAD.MOV.U32 R6, RZ, RZ, R14 ;  /* 0x000000ffff067224 */ /* 0x000fce00078e000e */
[----:B------:R-:W-:Y:S05]  /*18500*/  WARPSYNC.COLLECTIVE R15, `(.L_x_4071) ;  /* 0x000000000f087348 */ /* 0x000fea0003c00000 */
[----:B------:R0:W1:Y:S02]  /*18510*/  SHFL.IDX P6, R14, R13, R12, R11 ;  /* 0x0000000c0d0e7389 */ /* 0x00006400000c000b */
[----:B01----:R-:W-:Y:S01]  /*18520*/  ENDCOLLECTIVE ;  /* 0x000000000000791b */ /* 0x003fe20003800000 */
.L_x_4071:
        /* <DEDUP_REMOVED lines=14> */
.L_x_4072:
[----:B------:R-:W-:Y:S01]  /*18610*/  IMAD.MOV.U32 R4, RZ, RZ, R14 ;  /* 0x000000ffff047224 */ /* 0x000fe200078e000e */
[----:B------:R-:W-:Y:S06]  /*18620*/  BRA `(.L_x_4073) ;  /* 0xffffffcc00b07947 */ /* 0x000fec000383ffff */
.L_x_4004:
[----:B-1----:R1:W2:Y:S02]  /*18630*/  SYNCS.PHASECHK.TRANS64.TRYWAIT P0, [R17+URZ+0x2a820], R0 ;  /* 0x02a82000110075a7 */ /* 0x0022a4000800017f */
[----:B--2---:R-:W-:Y:S05]  /*18640*/  @!P0 NANOSLEEP.SYNCS 0x989680 ;  /* 0x009896800000895d */ /* 0x004fea0003900000 */
[----:B------:R-:W2:Y:S02]  /*18650*/  @!P0 SYNCS.PHASECHK.TRANS64 P0, [R17+URZ+0x2a820], R0 ;  /* 0x02a82000110085a7 */ /* 0x000ea4000800007f */
[----:B--2---:R-:W-:Y:S05]  /*18660*/  @!P0 BRA `(.L_x_4004) ;  /* 0xfffffffc00f08947 */ /* 0x004fea000383ffff */
[----:B------:R-:W-:Y:S05]  /*18670*/  BRA `(.L_x_4074) ;  /* 0xffffffd000207947 */ /* 0x000fea000383ffff */
.L_x_4010:
[----:B0-----:R0:W2:Y:S02]  /*18680*/  SYNCS.PHASECHK.TRANS64.TRYWAIT P0, [R6+URZ+0x2a880], R5 ;  /* 0x02a88005060075a7 */ /* 0x0010a4000800017f */
[----:B--2---:R-:W-:Y:S05]  /*18690*/  @!P0 NANOSLEEP.SYNCS 0x989680 ;  /* 0x009896800000895d */ /* 0x004fea0003900000 */
[----:B------:R-:W2:Y:S02]  /*186a0*/  @!P0 SYNCS.PHASECHK.TRANS64 P0, [R6+URZ+0x2a880], R5 ;  /* 0x02a88005060085a7 */ /* 0x000ea4000800007f */
[----:B--2---:R-:W-:Y:S05]  /*186b0*/  @!P0 BRA `(.L_x_4010) ;  /* 0xfffffffc00f08947 */ /* 0x004fea000383ffff */
[----:B------:R-:W-:Y:S05]  /*186c0*/  BRA `(.L_x_4075) ;  /* 0xffffffd000d87947 */ /* 0x000fea000383ffff */
.L_x_4017:
[----:B--2---:R2:W3:Y:S02]  /*186d0*/  SYNCS.PHASECHK.TRANS64.TRYWAIT P0, [R6+URZ+0x2a840], R5 ;  /* 0x02a84005060075a7 */ /* 0x0044e4000800017f */
[----:B---3--:R-:W-:Y:S05]  /*186e0*/  @!P0 NANOSLEEP.SYNCS 0x989680 ;  /* 0x009896800000895d */ /* 0x008fea0003900000 */
[----:B------:R-:W3:Y:S02]  /*186f0*/  @!P0 SYNCS.PHASECHK.TRANS64 P0, [R6+URZ+0x2a840], R5 ;  /* 0x02a84005060085a7 */ /* 0x000ee4000800007f */
[----:B---3--:R-:W-:Y:S05]  /*18700*/  @!P0 BRA `(.L_x_4017) ;  /* 0xfffffffc00f08947 */ /* 0x008fea000383ffff */
[----:B------:R-:W-:Y:S05]  /*18710*/  BRA `(.L_x_4076) ;  /* 0xffffffd400d47947 */ /* 0x000fea000383ffff */
.L_x_4025:
[----:B0-----:R0:W2:Y:S02]  /*18720*/  SYNCS.PHASECHK.TRANS64.TRYWAIT P1, [R12+URZ+0x2a870], R4 ;  /* 0x02a870040c0075a7 */ /* 0x0010a4000802017f */
[----:B--2---:R-:W-:Y:S05]  /*18730*/  @!P1 NANOSLEEP.SYNCS 0x989680 ;  /* 0x009896800000995d */ /* 0x004fea0003900000 */
[----:B------:R-:W2:Y:S02]  /*18740*/  @!P1 SYNCS.PHASECHK.TRANS64 P1, [R12+URZ+0x2a870], R4 ;  /* 0x02a870040c0095a7 */ /* 0x000ea4000802007f */
[----:B--2---:R-:W-:Y:S05]  /*18750*/  @!P1 BRA `(.L_x_4025) ;  /* 0xfffffffc00f09947 */ /* 0x004fea000383ffff */
[----:B------:R-:W-:Y:S05]  /*18760*/  BRA `(.L_x_4077) ;  /* 0xffffffd800e87947 */ /* 0x000fea000383ffff */
.L_x_4027:
[----:B--2---:R2:W3:Y:S02]  /*18770*/  SYNCS.PHASECHK.TRANS64.TRYWAIT P1, [R12+URZ+0x2a860], R3 ;  /* 0x02a860030c0075a7 */ /* 0x0044e4000802017f */
[----:B---3--:R-:W-:Y:S05]  /*18780*/  @!P1 NANOSLEEP.SYNCS 0x989680 ;  /* 0x009896800000995d */ /* 0x008fea0003900000 */
[----:B------:R-:W3:Y:S02]  /*18790*/  @!P1 SYNCS.PHASECHK.TRANS64 P1, [R12+URZ+0x2a860], R3 ;  /* 0x02a860030c0095a7 */ /* 0x000ee4000802007f */
[----:B---3--:R-:W-:Y:S05]  /*187a0*/  @!P1 BRA `(.L_x_4027) ;  /* 0xfffffffc00f09947 */ /* 0x008fea000383ffff */
[----:B------:R-:W-:Y:S05]  /*187b0*/  BRA `(.L_x_4078) ;  /* 0xffffffd800f07947 */ /* 0x000fea000383ffff */
.L_x_4034:
[----:B-1----:R1:W2:Y:S02]  /*187c0*/  SYNCS.PHASECHK.TRANS64.TRYWAIT P1, [R2+URZ+0x2a870], R0 ;  /* 0x02a87000020075a7 */ /* 0x0022a4000802017f */
[----:B--2---:R-:W-:Y:S05]  /*187d0*/  @!P1 NANOSLEEP.SYNCS 0x989680 ;  /* 0x009896800000995d */ /* 0x004fea0003900000 */
[----:B------:R-:W2:Y:S02]  /*187e0*/  @!P1 SYNCS.PHASECHK.TRANS64 P1, [R2+URZ+0x2a870], R0 ;  /* 0x02a87000020095a7 */ /* 0x000ea4000802007f */
[----:B--2---:R-:W-:Y:S05]  /*187f0*/  @!P1 BRA `(.L_x_4034) ;  /* 0xfffffffc00f09947 */ /* 0x004fea000383ffff */
[----:B------:R-:W-:Y:S05]  /*18800*/  BRA `(.L_x_4079) ;  /* 0xffffffe400607947 */ /* 0x000fea000383ffff */
.L_x_4036:
[----:B-1----:R1:W2:Y:S02]  /*18810*/  SYNCS.PHASECHK.TRANS64.TRYWAIT P1, [R2+URZ+0x2a860], R0 ;  /* 0x02a86000020075a7 */ /* 0x0022a4000802017f */
[----:B--2---:R-:W-:Y:S05]  /*18820*/  @!P1 NANOSLEEP.SYNCS 0x989680 ;  /* 0x009896800000995d */ /* 0x004fea0003900000 */
[----:B------:R-:W2:Y:S02]  /*18830*/  @!P1 SYNCS.PHASECHK.TRANS64 P1, [R2+URZ+0x2a860], R0 ;  /* 0x02a86000020095a7 */ /* 0x000ea4000802007f */
[----:B--2---:R-:W-:Y:S05]  /*18840*/  @!P1 BRA `(.L_x_4036) ;  /* 0xfffffffc00f09947 */ /* 0x004fea000383ffff */
[----:B------:R-:W-:Y:S05]  /*18850*/  BRA `(.L_x_4080) ;  /* 0xffffffe400687947 */ /* 0x000fea000383ffff */
.L_x_4042:
[----:B0-----:R0:W1:Y:S02]  /*18860*/  SYNCS.PHASECHK.TRANS64.TRYWAIT P0, [R0+URZ+0x2a820], R3 ;  /* 0x02a82003000075a7 */ /* 0x001064000800017f */
[----:B-1----:R-:W-:Y:S05]  /*18870*/  @!P0 NANOSLEEP.SYNCS 0x989680 ;  /* 0x009896800000895d */ /* 0x002fea0003900000 */
[----:B------:R-:W1:Y:S02]  /*18880*/  @!P0 SYNCS.PHASECHK.TRANS64 P0, [R0+URZ+0x2a820], R3 ;  /* 0x02a82003000085a7 */ /* 0x000e64000800007f */
[----:B-1----:R-:W-:Y:S05]  /*18890*/  @!P0 BRA `(.L_x_4042) ;  /* 0xfffffffc00f08947 */ /* 0x002fea000383ffff */
[----:B------:R-:W-:Y:S05]  /*188a0*/  BRA `(.L_x_4081) ;  /* 0xffffffec00f47947 */ /* 0x000fea000383ffff */
.L_x_4043:
        /* <DEDUP_REMOVED lines=11> */
.L_x_4083:
[----:B------:R-:W-:Y:S05]  /*18960*/  BSYNC B0 ;  /* 0x0000000000007941 */ /* 0x000fea0003800000 */
.L_x_4082:
[----:B------:R-:W-:Y:S05]  /*18970*/  BRA `(.L_x_4084) ;  /* 0xffffffec00dc7947 */ /* 0x000fea000383ffff */
.L_x_4046:
[----:B------:R-:W-:Y:S01]  /*18980*/  BSSY B1, `(.L_x_4085) ;  /* 0x0000006000017945 */ /* 0x000fe20003800000 */
[----:B------:R-:W-:-:S07]  /*18990*/  IMAD.MOV.U32 R15, RZ, RZ, -0x1 ;  /* 0xffffffffff0f7424 */ /* 0x000fce00078e00ff */
[----:B01----:R-:W-:Y:S05]  /*189a0*/  WARPSYNC.COLLECTIVE R15, `(.L_x_4086) ;  /* 0x000000000f0c7348 */ /* 0x003fea0003c00000 */
[----:B------:R-:W-:Y:S02]  /*189b0*/  ELECT P6, UR62, PT ;  /* 0x00000000003e782f */ /* 0x000fe400038c0000 */
[----:B------:R-:W-:Y:S01]  /*189c0*/  MOV R14, UR62 ;  /* 0x0000003e000e7c02 */ /* 0x000fe20008000f00 */
[----:B01----:R-:W-:Y:S10]  /*189d0*/  ENDCOLLECTIVE ;  /* 0x000000000000791b */ /* 0x003ff40003800000 */
.L_x_4086:
[----:B------:R-:W-:Y:S05]  /*189e0*/  BSYNC B1 ;  /* 0x0000000000017941 */ /* 0x000fea0003800000 */
.L_x_4085:
[----:B------:R-:W-:Y:S05]  /*189f0*/  BRA `(.L_x_4087) ;  /* 0xffffffec00d47947 */ /* 0x000fea000383ffff */
.L_x_4048:
[----:B0-----:R0:W1:Y:S02]  /*18a00*/  SYNCS.PHASECHK.TRANS64.TRYWAIT P1, [R6+URZ], R5 ;  /* 0x00000005060075a7 */ /* 0x001064000802017f */
[----:B-1----:R-:W-:Y:S05]  /*18a10*/  @!P1 NANOSLEEP.SYNCS 0x989680 ;  /* 0x009896800000995d */ /* 0x002fea0003900000 */
[----:B------:R-:W1:Y:S02]  /*18a20*/  @!P1 SYNCS.PHASECHK.TRANS64 P1, [R6+URZ], R5 ;  /* 0x00000005060095a7 */ /* 0x000e64000802007f */
[----:B-1----:R-:W-:Y:S05]  /*18a30*/  @!P1 BRA `(.L_x_4048) ;  /* 0xfffffffc00f09947 */ /* 0x002fea000383ffff */
[----:B------:R-:W-:Y:S05]  /*18a40*/  BRA `(.L_x_4088) ;  /* 0xfffffff000107947 */ /* 0x000fea000383ffff */
.L_x_4049:
[----:B-1----:R1:W2:Y:S02]  /*18a50*/  SYNCS.PHASECHK.TRANS64.TRYWAIT P1, [R7+URZ], R2 ;  /* 0x00000002070075a7 */ /* 0x0022a4000802017f */
[----:B--2---:R-:W-:Y:S05]  /*18a60*/  @!P1 NANOSLEEP.SYNCS 0x989680 ;  /* 0x009896800000995d */ /* 0x004fea0003900000 */
[----:B------:R-:W2:Y:S02]  /*18a70*/  @!P1 SYNCS.PHASECHK.TRANS64 P1, [R7+URZ], R2 ;  /* 0x00000002070095a7 */ /* 0x000ea4000802007f */
[----:B--2---:R-:W-:Y:S05]  /*18a80*/  @!P1 BRA `(.L_x_4049) ;  /* 0xfffffffc00f09947 */ /* 0x004fea000383ffff */
[----:B------:R-:W-:Y:S05]  /*18a90*/  BRA `(.L_x_4089) ;  /* 0xfffffff000047947 */ /* 0x000fea000383ffff */
.L_x_4051:
[----:B--2---:R2:W3:Y:S02]  /*18aa0*/  SYNCS.PHASECHK.TRANS64.TRYWAIT P1, [R4+URZ+0x2a860], R5 ;  /* 0x02a86005040075a7 */ /* 0x0044e4000802017f */
[----:B---3--:R-:W-:Y:S05]  /*18ab0*/  @!P1 NANOSLEEP.SYNCS 0x989680 ;  /* 0x009896800000995d */ /* 0x008fea0003900000 */
[----:B------:R-:W3:Y:S02]  /*18ac0*/  @!P1 SYNCS.PHASECHK.TRANS64 P1, [R4+URZ+0x2a860], R5 ;  /* 0x02a86005040095a7 */ /* 0x000ee4000802007f */
[----:B---3--:R-:W-:Y:S05]  /*18ad0*/  @!P1 BRA `(.L_x_4051) ;  /* 0xfffffffc00f09947 */ /* 0x008fea000383ffff */
[----:B------:R-:W-:Y:S05]  /*18ae0*/  BRA `(.L_x_4090) ;  /* 0xfffffff000087947 */ /* 0x000fea000383ffff */
.L_x_4053:
[----:B---3--:R3:W4:Y:S02]  /*18af0*/  SYNCS.PHASECHK.TRANS64.TRYWAIT P1, [R3+URZ+0x2a860], R2 ;  /* 0x02a86002030075a7 */ /* 0x008724000802017f */
[----:B----4-:R-:W-:Y:S05]  /*18b00*/  @!P1 NANOSLEEP.SYNCS 0x989680 ;  /* 0x009896800000995d */ /* 0x010fea0003900000 */
[----:B------:R-:W4:Y:S02]  /*18b10*/  @!P1 SYNCS.PHASECHK.TRANS64 P1, [R3+URZ+0x2a860], R2 ;  /* 0x02a86002030095a7 */ /* 0x000f24000802007f */
[----:B----4-:R-:W-:Y:S05]  /*18b20*/  @!P1 BRA `(.L_x_4053) ;  /* 0xfffffffc00f09947 */ /* 0x010fea000383ffff */
[----:B------:R-:W-:Y:S05]  /*18b30*/  BRA `(.L_x_4091) ;  /* 0xfffffff000087947 */ /* 0x000fea000383ffff */
.L_x_4055:
[----:B----4-:R4:W0:Y:S02]  /*18b40*/  SYNCS.PHASECHK.TRANS64.TRYWAIT P0, [R4+URZ+0x2a880], R5 ;  /* 0x02a88005040075a7 */ /* 0x010824000800017f */
[----:B0-----:R-:W-:Y:S05]  /*18b50*/  @!P0 NANOSLEEP.SYNCS 0x989680 ;  /* 0x009896800000895d */ /* 0x001fea0003900000 */
[----:B------:R-:W0:Y:S02]  /*18b60*/  @!P0 SYNCS.PHASECHK.TRANS64 P0, [R4+URZ+0x2a880], R5 ;  /* 0x02a88005040085a7 */ /* 0x000e24000800007f */
[----:B0-----:R-:W-:Y:S05]  /*18b70*/  @!P0 BRA `(.L_x_4055) ;  /* 0xfffffffc00f08947 */ /* 0x001fea000383ffff */
[----:B------:R-:W-:Y:S05]  /*18b80*/  BRA `(.L_x_4056) ;  /* 0xfffffff000047947 */ /* 0x000fea000383ffff */
.L_x_4092:
        /* <DEDUP_REMOVED lines=15> */
.L_x_12966:


//--------------------- .text._ZN7cutlass13device_kernelIN5flash11enable_sm90INS1_16FlashAttnFwdSm90INS1_25CollectiveMainloopFwdSm90ILi2EN4cute5tupleIJNS5_1CILi1EEES8_S8_EEENS6_IJNS7_ILi128EEESA_NS7_ILi192EEEEEELi192ENS_12float_e4m3_tEfNS_4arch4Sm90ELb0ELb1ELb1ELb1ELb0ELb0ELb0ELb1ELb1ELb1ELb0ELb0EEENS1_21CollectiveEpilogueFwdINS6_IJSA_SB_SA_EEES9_NS_10bfloat16_tESF_Li256ELb1ELb1ELb0ELb1EEENS1_36VarlenDynamicPersistentTileSchedulerILi128ELi128ELi256ELi128ELb0ELb1ELb1ELb1ELb0ELb1EEEEEEEEEvNT_6ParamsE --------------------------
	.section	.text._ZN7cutlass13device_kernelIN5flash11enable_sm90INS1_16FlashAttnFwdSm90INS1_25CollectiveMainloopFwdSm90ILi2EN4cute5tupleIJNS5_1CILi1EEES8_S8_EEENS6_IJNS7_ILi128EEESA_NS7_ILi192EEEEEELi192ENS_12float_e4m3_tEfNS_4arch4Sm90ELb0ELb1ELb1ELb1ELb0ELb0ELb0ELb1ELb1ELb1ELb0ELb0EEENS1_21CollectiveEpilogueFwdINS6_IJSA_SB_SA_EEES9_NS_10bfloat16_tESF_Li256ELb1ELb1ELb0ELb1EEENS1_36VarlenDynamicPersistentTileSchedulerILi128ELi128ELi256ELi128ELb0ELb1ELb1ELb1ELb0ELb1EEEEEEEEEvNT_6ParamsE,"ax",@progbits
	.align	128
.text._ZN7cutlass13device_kernelIN5flash11enable_sm90INS1_16FlashAttnFwdSm90INS1_25CollectiveMainloopFwdSm90ILi2EN4cute5tupleIJNS5_1CILi1EEES8_S8_EEENS6_IJNS7_ILi128EEESA_NS7_ILi192EEEEEELi192ENS_12float_e4m3_tEfNS_4arch4Sm90ELb0ELb1ELb1ELb1ELb0ELb0ELb0ELb1ELb1ELb1ELb0ELb0EEENS1_21CollectiveEpilogueFwdINS6_IJSA_SB_SA_EEES9_NS_10bfloat16_tESF_Li256ELb1ELb1ELb0ELb1EEENS1_36VarlenDynamicPersistentTileSchedulerILi128ELi128ELi256ELi128ELb0ELb1ELb1ELb1ELb0ELb1EEEEEEEEEvNT_6ParamsE:
        .type           _ZN7cutlass13device_kernelIN5flash11enable_sm90INS1_16FlashAttnFwdSm90INS1_25CollectiveMainloopFwdSm90ILi2EN4cute5tupleIJNS5_1CILi1EEES8_S8_EEENS6_IJNS7_ILi128EEESA_NS7_ILi192EEEEEELi192ENS_12float_e4m3_tEfNS_4arch4Sm90ELb0ELb1ELb1ELb1ELb0ELb0ELb0ELb1ELb1ELb1ELb0ELb0EEENS1_21CollectiveEpilogueFwdINS6_IJSA_SB_SA_EEES9_NS_10bfloat16_tESF_Li256ELb1ELb1ELb0ELb1EEENS1_36VarlenDynamicPersistentTileSchedulerILi128ELi128ELi256ELi128ELb0ELb1ELb1ELb1ELb0ELb1EEEEEEEEEvNT_6ParamsE,@function
        .size           _ZN7cutlass13device_kernelIN5flash11enable_sm90INS1_16FlashAttnFwdSm90INS1_25CollectiveMainloopFwdSm90ILi2EN4cute5tupleIJNS5_1CILi1EEES8_S8_EEENS6_IJNS7_ILi128EEESA_NS7_ILi192EEEEEELi192ENS_12float_e4m3_tEfNS_4arch4Sm90ELb0ELb1ELb1ELb1ELb0ELb0ELb0ELb1ELb1ELb1ELb0ELb0EEENS1_21CollectiveEpilogueFwdINS6_IJSA_SB_SA_EEES9_NS_10bfloat16_tESF_Li256ELb1ELb1ELb0ELb1EEENS1_36VarlenDynamicPersistentTileSchedulerILi128ELi128ELi256ELi128ELb0ELb1ELb1ELb1ELb0ELb1EEEEEEEEEvNT_6ParamsE,(.L_x_12967 - _ZN7cutlass13device_kernelIN5flash11enable_sm90INS1_16FlashAttnFwdSm90INS1_25CollectiveMainloopFwdSm90ILi2EN4cute5tupleIJNS5_1CILi1EEES8_S8_EEENS6_IJNS7_ILi128EEESA_NS7_ILi192EEEEEELi192ENS_12float_e4m3_tEfNS_4arch4Sm90ELb0ELb1ELb1ELb1ELb0ELb0ELb0ELb1ELb1ELb1ELb0ELb0EEENS1_21CollectiveEpilogueFwdINS6_IJSA_SB_SA_EEES9_NS_10bfloat16_tESF_Li256ELb1ELb1ELb0ELb1EEENS1_36VarlenDynamicPersistentTileSchedulerILi128ELi128ELi256ELi128ELb0ELb1ELb1ELb1ELb0ELb1EEEEEEEEEvNT_6ParamsE)
        .other          _ZN7cutlass13device_kernelIN5flash11enable_sm90INS1_16FlashAttnFwdSm90INS1_25CollectiveMainloopFwdSm90ILi2EN4cute5tupleIJNS5_1CILi1EEES8_S8_EEENS6_IJNS7_ILi128EEESA_NS7_ILi192EEEEEELi192ENS_12float_e4m3_tEfNS_4arch4Sm90ELb0ELb1ELb1ELb1ELb0ELb0ELb0ELb1ELb1ELb1ELb0ELb0EEENS1_21CollectiveEpilogueFwdINS6_IJSA_SB_SA_EEES9_NS_10bfloat16_tESF_Li256ELb1ELb1ELb0ELb1EEENS1_36VarlenDynamicPersistentTileSchedulerILi128ELi128ELi256ELi128ELb0ELb1ELb1ELb1ELb0ELb1EEEEEEEEEvNT_6ParamsE,@"STO_CUDA_ENTRY STV_DEFAULT"
_ZN7cutlass13device_kernelIN5flash11enable_sm90INS1_16FlashAttnFwdSm90INS1_25CollectiveMainloopFwdSm90ILi2EN4cute5tupleIJNS5_1CILi1EEES8_S8_EEENS6_IJNS7_ILi128EEESA_NS7_ILi192EEEEEELi192ENS_12float_e4m3_tEfNS_4arch4Sm90ELb0ELb1ELb1ELb1ELb0ELb0ELb0ELb1ELb1ELb1ELb0ELb0EEENS1_21CollectiveEpilogueFwdINS6_IJSA_SB_SA_EEES9_NS_10bfloat16_tESF_Li256ELb1ELb1ELb0ELb1EEENS1_36VarlenDynamicPersistentTileSchedulerILi128ELi128ELi256ELi128ELb0ELb1ELb1ELb1ELb0ELb1EEEEEEEEEvNT_6ParamsE:
        /* <DEDUP_REMOVED lines=18> */
.L_x_4094:
[----:B------:R-:W-:Y:S05]  /*0120*/  BSYNC B0 ;  /* 0x0000000000007941 */ /* 0x000fea0003800000 */
.L_x_4093:
        /* <DEDUP_REMOVED lines=41> */
.L_x_4095:
        /* <DEDUP_REMOVED lines=22> */
.L_x_4096:
        /* <DEDUP_REMOVED lines=18> */
.L_x_4097:
        /* <DEDUP_REMOVED lines=22> */
.L_x_4098:
        /* <DEDUP_REMOVED lines=22> */
.L_x_4099:
[----:B------:R-:W-:Y:S01]  /*0900*/  PLOP3.LUT P0, PT, PT, PT, UP0, 0x80, 0x0 ;  /* 0x000000000000781c */ /* 0x000fe20003f0f008 */
[----:B------:R-:W-:Y:S01]  /*0910*/  UMOV UR38, 0x1 ;  /* 0x0000000100267882 */ /* 0x000fe20000000000 */
[----:B------:R-:W-:Y:S01]  /*0920*/  NOP ;  /* 0x0000000000007918 */ /* 0x000fe20000000000 */
[----:B------:R-:W-:Y:S01]  /*0930*/  USEL UR38, UR38, 0x2, !UP0 ;  /* 0x0000000226267887 */ /* 0x000fe2000c000000 */
[----:B------:R-:W-:Y:S01]  /*0940*/  ULDC.64 UR52, c[0x0][0x208] ;  /* 0x0000820000347ab9 */ /* 0x000fe20000000a00 */
[----:B012-4-:R-:W-:Y:S08]  /*0950*/  BAR.SYNC.DEFER_BLOCKING 0x0 ;  /* 0x0000000000007b1d */ /* 0x017ff00000010000 */
[----:B------:R-:W-:Y:S05]  /*0960*/  @!P0 BRA `(.L_x_4100) ;  /* 0x0000012c00488947 */ /* 0x000fea0003800000 */
.L_x_4101:
        /* <DEDUP_REMOVED lines=37> */
[----:B------:R-:W-:Y:S01]  /*0bc0*/  LOP3.LUT R0, R0, 0x1ffffffe, RZ, 0xc0, !PT ;  /* 0x1ffffffe00007812 */ /* 0x000fe200078ec0ff */
[----:B------:R-:W-:Y:S01]  /*0bd0*/  IMAD.SHL.U32 R2, R2, 0x20, RZ ;  /* 0x0000002002027824 */ /* 0x000fe200078e00ff */
[----:B------:R-:W-:Y:S02]  /*0be0*/  LEA.HI R6, R4, R201, RZ, 0x2 ;  /* 0x000000c904067211 */ /* 0x000fe400078f10ff */
[----:B------:R-:W-:Y:S01]  /*0bf0*/  LEA.HI R10, R3, R208, RZ, 0x2 ;  /* 0x000000d0030a7211 */ /* 0x000fe200078f10ff */
[----:B------:R-:W-:Y:S01]  /*0c00*/  IMAD.IADD R0, R9, 0x1, -R0 ;  /* 0x0000000109007824 */ /* 0x000fe200078e0a00 */
[--C-:B------:R-:W-:Y:S02]  /*0c10*/  SHF.R.S32.HI R8, RZ, 0x2, R6.reuse ;  /* 0x00000002ff087819 */ /* 0x100fe40000011406 */
[----:B------:R-:W-:Y:S02]  /*0c20*/  SHF.R.S32.HI R11, RZ, 0x1f, R6 ;  /* 0x0000001fff0b7819 */ /* 0x000fe40000011406 */
[----:B------:R-:W-:-:S02]  /*0c30*/  LOP3.LUT R9, R10, 0xfffffffc, RZ, 0xc0, !PT ;  /* 0xfffffffc0a097812 */ /* 0x000fc400078ec0ff */
[----:B------:R-:W-:Y:S02]  /*0c40*/  LEA.HI R3, R3, R208, RZ, 0x3 ;  /* 0x000000d003037211 */ /* 0x000fe400078f18ff */
[----:B------:R-:W-:Y:S01]  /*0c50*/  LEA.HI R11, R11, R8, RZ, 0x3 ;  /* 0x000000080b0b7211 */ /* 0x000fe200078f18ff */
[----:B------:R-:W-:Y:S01]  /*0c60*/  IMAD.IADD R9, R208, 0x1, -R9 ;  /* 0x00000001d0097824 */ /* 0x000fe200078e0a09 */
[----:B------:R-:W-:Y:S02]  /*0c70*/  SHF.R.S32.HI R202, RZ, 0x7, R5 ;  /* 0x00000007ffca7819 */ /* 0x000fe40000011405 */
        /* <DEDUP_REMOVED lines=27> */
.L_x_4205:
        /* <DEDUP_REMOVED lines=12> */
[----:B0---4-:R-:W-:Y:S02]  /*0ef0*/  IMAD.U32 R2, RZ, RZ, UR6 ;  /* 0x00000006ff027e24 */ /* 0x011fe4000f8e00ff */
[----:B--2---:R-:W-:Y:S01]  /*0f00*/  IMAD.U32 R3, RZ, RZ, UR7 ;  /* 0x00000007ff037e24 */ /* 0x004fe2000f8e00ff */
[----:B------:R-:W-:-:S04]  /*0f10*/  @UP1 UIMAD.WIDE UR6, UR48, 0x4, UR8 ;  /* 0x00000004300618a5 */ /* 0x000fc8000f8e0208 */
[----:B------:R-:W2:Y:S02]  /*0f20*/  @P0 LDG.E R2, desc[UR52][R2.64] ;  /* 0x0000003402020981 */ /* 0x000ea4000c1e1900 */
[----:B------:R-:W-:Y:S02]  /*0f30*/  IMAD.U32 R4, RZ, RZ, UR6 ;  /* 0x00000006ff047e24 */ /* 0x000fe4000f8e00ff */
[----:B------:R-:W-:Y:S01]  /*0f40*/  IMAD.U32 R5, RZ, RZ, UR7 ;  /* 0x00000007ff057e24 */ /* 0x000fe2000f8e00ff */
[----:B------:R-:W-:-:S04]  /*0f50*/  ULDC.64 UR6, c[0x0][0x418] ;  /* 0x0001060000067ab9 */ /* 0x000fc80000000a00 */
[----:B---3--:R-:W3:Y:S01]  /*0f60*/  @P2 LDG.E R4, desc[UR52][R4.64] ;  /* 0x0000003404042981 */ /* 0x008ee2000c1e1900 */
        /* <DEDUP_REMOVED lines=12> */
[----:B-1----:R-:W-:-:S14]  /*1030*/  @P2 BRA `(.L_x_4102) ;  /* 0x0000000000342947 */ /* 0x002fdc0003800000 */
        /* <DEDUP_REMOVED lines=13> */
.L_x_4102:
        /* <DEDUP_REMOVED lines=10> */
.L_x_4103:
        /* <DEDUP_REMOVED lines=13> */
.L_x_4104:
        /* <DEDUP_REMOVED lines=27> */
.L_x_4106:
[----:B------:R-:W-:-:S11]  /*1430*/  UISETP.NE.AND UP0, UPT, UR5, 0x1, UPT ;  /* 0x000000010500788c */ /* 0x000fd6000bf05270 */
[----:B------:R-:W-:Y:S02]  /*1440*/  @UP0 ULDC.64 UR8, c[0x0][0x9e8] ;  /* 0x00027a0000080ab9 */ /* 0x000fe40000000a00 */
[----:B------:R-:W-:-:S04]  /*1450*/  UIMAD.WIDE.U32 UR6, UR4, UR8, URZ ;  /* 0x00000008040672a5 */ /* 0x000fc8000f8e003f */
[----:B------:R-:W-:-:S12]  /*1460*/  @UP0 USHF.R.U32.HI UR4, URZ, UR9, UR7 ;  /* 0x000000093f040299 */ /* 0x000fd80008011607 */
.L_x_4107:
[----:B------:R-:W-:-:S06]  /*1470*/  UIMAD UR4, UR4, UR5, UR5 ;  /* 0x00000005040472a4 */ /* 0x000fcc000f8e0205 */
[----:B------:R-:W-:-:S07]  /*1480*/  VIMNMX R0, R0, UR4, PT ;  /* 0x0000000400007c48 */ /* 0x000fce000bfe0100 */
.L_x_4105:
        /* <DEDUP_REMOVED lines=29> */
.L_x_4109:
[----:B------:R-:W-:-:S11]  /*1660*/  UISETP.NE.AND UP0, UPT, UR5, 0x1, UPT ;  /* 0x000000010500788c */ /* 0x000fd6000bf05270 */
[----:B------:R-:W-:Y:S02]  /*1670*/  @UP0 ULDC.64 UR10, c[0x0][0x9e8] ;  /* 0x00027a00000a0ab9 */ /* 0x000fe40000000a00 */
[----:B------:R-:W-:-:S04]  /*1680*/  UIMAD.WIDE.U32 UR6, UR4, UR10, URZ ;  /* 0x0000000a040672a5 */ /* 0x000fc8000f8e003f */
[----:B------:R-:W-:-:S12]  /*1690*/  @UP0 USHF.R.U32.HI UR4, URZ, UR11, UR7 ;  /* 0x0000000b3f040299 */ /* 0x000fd80008011607 */
.L_x_4110:
[----:B------:R-:W-:-:S04]  /*16a0*/  UIMAD UR4, UR4, UR5, URZ ;  /* 0x00000005040472a4 */ /* 0x000fc8000f8e023f */
[----:B------:R-:W-:-:S04]  /*16b0*/  UISETP.LT.AND UP0, UPT, UR9, UR4, UPT ;  /* 0x000000040900728c */ /* 0x000fc8000bf01270 */
[----:B------:R-:W-:-:S12]  /*16c0*/  USEL UR9, UR9, UR4, !UP0 ;  /* 0x0000000409097287 */ /* 0x000fd8000c000000 */
.L_x_4108:
        /* <DEDUP_REMOVED lines=55> */
[----:B------:R-:W-:Y:S01]  /*1a40*/  CS2R R130, SRZ ;  /* 0x0000000000827805 */ /* 0x000fe2000001ff00 */
[----:B------:R-:W-:Y:S01]  /*1a50*/  IMAD.MOV.U32 R104, RZ, RZ, RZ ;  /* 0x000000ffff687224 */ /* 0x000fe200078e00ff */
        /* <DEDUP_REMOVED lines=33> */
.L_x_4112:
        /* <DEDUP_REMOVED lines=56> */
.L_x_4311:
[----:B------:R-:W-:Y:S05]  /*1ff0*/  @!P0 BRA `(.L_x_4114) ;  /* 0x0000000000048947 */ /* 0x000fea0003800000 */
[----:B------:R-:W-:Y:S01]  /*2000*/  BPT.TRAP 0x1 ;  /* 0x000000040000795c */ /* 0x000fe20000300000 */
.L_x_4114:
[----:B------:R-:W-:Y:S02]  /*2010*/  IMAD.U32 R7, RZ, RZ, UR51 ;  /* 0x00000033ff077e24 */ /* 0x000fe4000f8e00ff */
[----:B------:R-:W-:-:S03]  /*2020*/  IMAD.U32 R2, RZ, RZ, UR50 ;  /* 0x00000032ff027e24 */ /* 0x000fc6000f8e00ff */
[----:B------:R-:W-:Y:S02]  /*2030*/  LEA R7, R7, UR36, 0x3 ;  /* 0x0000002407077c11 */ /* 0x000fe4000f8e18ff */
[----:B------:R-:W-:-:S04]  /*2040*/  SHF.L.U32 R2, R2, 0x1f, RZ ;  /* 0x0000001f02027819 */ /* 0x000fc800000006ff */
[----:B------:R1:W2:Y:S01]  /*2050*/  SYNCS.PHASECHK.TRANS64.TRYWAIT P2, [R7+URZ+0x2a830], R2 ;  /* 0x02a83002070075a7 */ /* 0x0002a2000804017f */
[----:B------:R-:W-:Y:S05]  /*2060*/  @!P0 BRA `(.L_x_4115) ;  /* 0x0000000000048947 */ /* 0x000fea0003800000 */
[----:B------:R-:W-:Y:S01]  /*2070*/  BPT.TRAP 0x1 ;  /* 0x000000040000795c */ /* 0x000fe20000300000 */
.L_x_4115:
[----:B0-----:R-:W0:Y:S02]  /*2080*/  S2R R3, SR_TID.X ;  /* 0x0000000000037919 */ /* 0x001e240000002100 */
[----:B0-----:R-:W-:Y:S01]  /*2090*/  LOP3.LUT P1, RZ, R3, 0x7f, RZ, 0xc0, !PT ;  /* 0x0000007f03ff7812 */ /* 0x001fe2000782c0ff */
[----:B--2---:R-:W-:-:S12]  /*20a0*/  @P2 BRA `(.L_x_4116) ;  /* 0x0000000000082947 */ /* 0x004fd80003800000 */
[----:B------:R-:W0:Y:S02]  /*20b0*/  SYNCS.PHASECHK.TRANS64.TRYWAIT P2, [R7+URZ+0x2a830], R2 ;  /* 0x02a83002070075a7 */ /* 0x000e24000804017f */
[----:B0-----:R-:W-:Y:S05]  /*20c0*/  @!P2 BRA `(.L_x_4117) ;  /* 0x0000017800e8a947 */ /* 0x001fea0003800000 */
.L_x_4116:
[----:B------:R-:W-:Y:S05]  /*20d0*/  WARPSYNC.ALL ;  /* 0x0000000000007948 */ /* 0x000fea0003800000 */
[----:B------:R-:W-:Y:S01]  /*20e0*/  UIADD3 UR4, UR36, 0x1e400, URZ ;  /* 0x0001e40024047890 */ /* 0x000fe2000fffe03f */
[----:B------:R-:W-:Y:S01]  /*20f0*/  WARPGROUP.ARRIVE ;  /* 0x00000000000079c5 */ /* 0x000fe20000000000 */
[----:B------:R-:W-:Y:S01]  /*2100*/  ULOP3.LUT UR24, UR55, 0x10000, URZ, 0xfc, !UPT ;  /* 0x0001000037187892 */ /* 0x000fe2000f8efc3f */
[----:B------:R-:W-:Y:S01]  /*2110*/  VIADD R3, R17, UR41 ;  /* 0x0000002911037c36 */ /* 0x000fe20008000000 */
        /* <DEDUP_REMOVED lines=9> */
[----:B------:R-:W-:Y:S02]  /*21b0*/  UIMAD UR26, UR51, 0x600, UR28 ;  /* 0x00000600331a78a4 */ /* 0x000fe4000f8e021c */
[----:B------:R-:W-:-:S02]  /*21c0*/  UIADD3 UR8, UR24, 0x200, URZ ;  /* 0x0000020018087890 */ /* 0x000fc4000fffe03f */
        /* <DEDUP_REMOVED lines=34> */
[----:B01----:R-:W0:Y:S01]  /*23f0*/  SHFL.IDX PT, R7, R6, RZ, 0x1c1f ;  /* 0x001c1fff06077589 */ /* 0x003e2200000e0000 */
[----:B------:R-:W-:-:S06]  /*2400*/  UISETP.GE.AND UP1, UPT, UR7, 0x1, UPT ;  /* 0x000000010700788c */ /* 0x000fcc000bf26270 */
[----:B------:R-:W-:Y:S01]  /*2410*/  PLOP3.LUT P2, PT, PT, PT, UP1, 0x40, 0x0 ;  /* 0x000000000000781c */ /* 0x000fe20003f4e818 */
        /* <DEDUP_REMOVED lines=23> */
[----:B------:R-:W-:-:S02]  /*2590*/  IMAD R66, R88, R5, 0x80 ;  /* 0x0000008058427424 */ /* 0x000fc400078e0205 */
[C---:B------:R-:W-:Y:S01]  /*25a0*/  FMUL.FTZ R4, R0.reuse, R24 ;  /* 0x0000001800047220 */ /* 0x040fe20000410000 */
[----:B------:R1:W2:Y:S01]  /*25b0*/  MUFU.TANH R8, R25 ;  /* 0x0000001900087308 */ /* 0x0002a20000002400 */
[C---:B------:R-:W-:Y:S01]  /*25c0*/  FMUL.FTZ R36, R0.reuse, R36 ;  /* 0x0000002400247220 */ /* 0x040fe20000410000 */
[C---:B------:R-:W-:Y:S01]  /*25d0*/  FMUL.FTZ R14, R0.reuse, R38 ;  /* 0x00000026000e7220 */ /* 0x040fe20000410000 */
[C---:B------:R-:W-:Y:S01]  /*25e0*/  FMUL.FTZ R15, R0.reuse, R39 ;  /* 0x00000027000f7220 */ /* 0x040fe20000410000 */
[C---:B------:R-:W-:Y:S01]  /*25f0*/  FMUL.FTZ R20, R0.reuse, R42 ;  /* 0x0000002a00147220 */ /* 0x040fe20000410000 */
[----:B------:R3:W-:Y:S01]  /*2600*/  @!P1 SYNCS.ARRIVE.TRANS64.RED.A1T0 RZ, [R3+URZ], RZ ;  /* 0x000000ff03ff99a7 */ /* 0x0007e2000810043f */
[C---:B------:R-:W-:Y:S01]  /*2610*/  FMUL.FTZ R2, R0.reuse, R26 ;  /* 0x0000001a00027220 */ /* 0x040fe20000410000 */
[C---:B------:R-:W-:Y:S01]  /*2620*/  FMUL.FTZ R9, R0.reuse, R27 ;  /* 0x0000001b00097220 */ /* 0x040fe20000410000 */
[----:B------:R4:W0:Y:S01]  /*2630*/  MUFU.TANH R89, R28 ;  /* 0x0000001c00597308 */ /* 0x0008220000002400 */
[C---:B------:R-:W-:Y:S01]  /*2640*/  FMUL.FTZ R10, R0.reuse, R30 ;  /* 0x0000001e000a7220 */ /* 0x040fe20000410000 */
[C---:B------:R-:W-:Y:S01]  /*2650*/  FMUL.FTZ R11, R0.reuse, R31 ;  /* 0x0000001f000b7220 */ /* 0x040fe20000410000 */
[C---:B------:R-:W-:Y:S01]  /*2660*/  FMUL.FTZ R13, R0.reuse, R35 ;  /* 0x00000023000d7220 */ /* 0x040fe20000410000 */
[C---:B------:R-:W-:Y:S01]  /*2670*/  FMUL.FTZ R24, R0.reuse, R46 ;  /* 0x0000002e00187220 */ /* 0x040fe20000410000 */
[----:B-1----:R-:W-:Y:S01]  /*2680*/  FMUL.FTZ R25, R0, R47 ;  /* 0x0000002f00197220 */ /* 0x002fe20000410000 */
[----:B---3--:R-:W-:-:S02]  /*2690*/  VIADD R3, R66, 0x1 ;  /* 0x0000000142037836 */ /* 0x008fc40000000000 */
        /* <DEDUP_REMOVED lines=9> */
[----:B------:R5:W0:Y:S01]  /*2730*/  MUFU.TANH R91, R32 ;  /* 0x00000020005b7308 */ /* 0x000a220000002400 */
[C---:B----4-:R-:W-:Y:S01]  /*2740*/  FMUL.FTZ R28, R0.reuse, R54 ;  /* 0x00000036001c7220 */ /* 0x050fe20000410000 */
[C---:B-1----:R-:W-:Y:S01]  /*2750*/  FMUL.FTZ R29, R0.reuse, R55 ;  /* 0x00000037001d7220 */ /* 0x042fe20000410000 */
[C---:B------:R-:W-:Y:S01]  /*2760*/  FMUL.FTZ R56, R0.reuse, R56 ;  /* 0x0000003800387220 */ /* 0x040fe20000410000 */
[C---:B------:R-:W-:Y:S01]  /*2770*/  FMUL.FTZ R57, R0.reuse, R57 ;  /* 0x0000003900397220 */ /* 0x040fe20000410000 */
[C---:B------:R-:W-:Y:S01]  /*2780*/  FMUL.FTZ R30, R0.reuse, R58 ;  /* 0x0000003a001e7220 */ /* 0x040fe20000410000 */
[C---:B------:R-:W-:Y:S01]  /*2790*/  FMUL.FTZ R31, R0.reuse, R59 ;  /* 0x0000003b001f7220 */ /* 0x040fe20000410000 */
[C---:B------:R-:W-:Y:S01]  /*27a0*/  FMUL.FTZ R35, R0.reuse, R67 ;  /* 0x0000004300237220 */ /* 0x040fe20000410000 */
[----:B------:R1:W4:Y:S01]  /*27b0*/  MUFU.TANH R92, R33 ;  /* 0x00000021005c7308 */ /* 0x0003220000002400 */
        /* <DEDUP_REMOVED lines=26> */
[----:B------:R-:W-:Y:S01]  /*2960*/  FMUL.FTZ R71, R0, R71 ;  /* 0x0000004700477220 */ /* 0x000fe20000410000 */
[----:B------:R-:W-:-:S02]  /*2970*/  IMAD R5, R16, -0x2, R3 ;  /* 0xfffffffe10057824 */ /* 0x000fc400078e0203 */
[----:B------:R-:W-:Y:S01]  /*2980*/  FMUL.FTZ R70, R0, R70 ;  /* 0x0000004600467220 */ /* 0x000fe20000410000 */
[----:B------:R-:W-:Y:S02]  /*2990*/  VIADD R3, R66, UR40 ;  /* 0x0000002842037c36 */ /* 0x000fe40008000000 */
[C---:B------:R-:W-:Y:S01]  /*29a0*/  FMUL.FTZ R37, R0.reuse, R37 ;  /* 0x0000002500257220 */ /* 0x040fe20000410000 */
[----:B------:R1:W0:Y:S01]  /*29b0*/  MUFU.TANH R93, R36 ;  /* 0x00000024005d7308 */ /* 0x0002220000002400 */
[----:B-----5:R-:W-:Y:S01]  /*29c0*/  FMUL.FTZ R48, R0, R87 ;  /* 0x0000005700307220 */ /* 0x020fe20000410000 */
[----:B------:R-:W-:-:S06]  /*29d0*/  LEA R79, R88, 0xffffff80, 0x7 ;  /* 0xffffff80584f7811 */ /* 0x000fcc00078e38ff */
[----:B------:R-:W0:Y:S01]  /*29e0*/  MUFU.TANH R4, R4 ;  /* 0x0000000400047308 */ /* 0x000e220000002400 */
[----:B-1----:R-:W-:-:S05]  /*29f0*/  IMAD.U32 R36, RZ, RZ, UR45 ;  /* 0x0000002dff247e24 */ /* 0x002fca000f8e00ff */
[----:B------:R-:W-:Y:S02]  /*2a00*/  IADD3 R5, -R36, UR40, R5 ;  /* 0x0000002824057c10 */ /* 0x000fe4000fffe105 */
[----:B------:R-:W1:Y:S03]  /*2a10*/  MUFU.TANH R2, R2 ;  /* 0x0000000200027308 */ /* 0x000e660000002400 */
[C---:B------:R-:W-:Y:S02]  /*2a20*/  VIADD R83, R5.reuse, UR6 ;  /* 0x0000000605537c36 */ /* 0x040fe40008000000 */
[----:B------:R-:W-:-:S03]  /*2a30*/  VIADD R82, R5, UR29 ;  /* 0x0000001d05527c36 */ /* 0x000fc60008000000 */
        /* <DEDUP_REMOVED lines=54> */
[----:B0-----:R-:W-:Y:S01]  /*2da0*/  VIADDMNMX R36, R7, R83, R70, PT ;  /* 0x0000005307247246 */ /* 0x001fe20003800146 */
[----:B--2---:R-:W-:Y:S01]  /*2db0*/  IMAD.IADD R37, R82, 0x1, R7 ;  /* 0x0000000152257824 */ /* 0x004fe200078e0207 */
[----:B---34-:R-:W-:Y:S06]  /*2dc0*/  @P2 BRA `(.L_x_4118) ;  /* 0x00000000005c2947 */ /* 0x018fec0003800000 */
        /* <DEDUP_REMOVED lines=13> */
.L_x_4120:
[----:B------:R-:W-:-:S06]  /*2ea0*/  UISETP.NE.AND UP2, UPT, UR7, 0x1, UPT ;  /* 0x000000010700788c */ /* 0x000fcc000bf45270 */
[----:B------:R-:W-:-:S05]  /*2eb0*/  PLOP3.LUT P2, PT, PT, PT, UP2, 0x80, 0x0 ;  /* 0x000000000000781c */ /* 0x000fca0003f4f028 */
[----:B------:R-:W-:-:S08]  /*2ec0*/  @UP2 ULDC.64 UR10, c[0x0][0x9e8] ;  /* 0x00027a00000a2ab9 */ /* 0x000fd00000000a00 */
[----:B------:R-:W-:-:S05]  /*2ed0*/  @P2 IMAD.HI.U32 R5, R3, UR10, RZ ;  /* 0x0000000a03052c27 */ /* 0x000fca000f8e00ff */
[----:B------:R-:W-:-:S07]  /*2ee0*/  @P2 SHF.R.U32.HI R3, RZ, UR11, R5 ;  /* 0x0000000bff032c19 */ /* 0x000fce0008011605 */
.L_x_4121:
[----:B------:R-:W-:Y:S05]  /*2ef0*/  BSYNC B0 ;  /* 0x0000000000007941 */ /* 0x000fea0003800000 */
.L_x_4119:
[----:B------:R-:W-:-:S04]  /*2f00*/  IMAD R3, R3, UR7, -R79 ;  /* 0x0000000703037c24 */ /* 0x000fc8000f8e0a4f */
[----:B------:R-:W-:-:S05]  /*2f10*/  IMAD R3, R16, -0x2, R3 ;  /* 0xfffffffe10037824 */ /* 0x000fca00078e0203 */
[----:B------:R-:W-:Y:S02]  /*2f20*/  VIMNMX R37, R37, R3, !PT ;  /* 0x0000000325257248 */ /* 0x000fe40007fe0100 */
[----:B------:R-:W-:-:S07]  /*2f30*/  VIADDMNMX R36, R3, UR7, R36, PT ;  /* 0x0000000703247c46 */ /* 0x000fce000b800124 */
.L_x_4118:
[C---:B------:R-:W-:Y:S02]  /*2f40*/  ISETP.GE.AND P2, PT, R66.reuse, 0x2, PT ;  /* 0x000000024200780c */ /* 0x040fe40003f46270 */
        /* <DEDUP_REMOVED lines=12> */
[C---:B------:R-:W-:Y:S02]  /*3010*/  ISETP.LT.OR P4, PT, R36.reuse, 0x9, P4 ;  /* 0x000000092400780c */ /* 0x040fe40002781670 */
        /* <DEDUP_REMOVED lines=19> */
[----:B-1----:R-:W-:Y:S02]  /*3150*/  FSEL R71, R94, -INF , !P3 ;  /* 0xff8000005e477808 */ /* 0x002fe40005800000 */
        /* <DEDUP_REMOVED lines=119> */
[----:B------:R-:W-:Y:S02]  /*38d0*/  ISETP.GT.AND P6, PT, R37, 0x79, !P6 ;  /* 0x000000792500780c */ /* 0x000fe400077c4270 */
[----:B------:R-:W0:Y:S02]  /*38e0*/  SHFL.IDX PT, R37, R6, 0x1, 0x1c1f ;  /* 0x003c1f0006257f89 */ /* 0x000e2400000e0000 */
[----:B------:R-:W-:-:S04]  /*38f0*/  ISETP.LT.OR P6, PT, R36, 0x7a, P6 ;  /* 0x0000007a2400780c */ /* 0x000fc800037c1670 */
[----:B------:R-:W-:Y:S02]  /*3900*/  FSEL R4, R85, -INF , !P6 ;  /* 0xff80000055047808 */ /* 0x000fe40007000000 */
[----:B------:R-:W-:Y:S02]  /*3910*/  PLOP3.LUT P6, PT, PT, PT, UP1, 0x40, 0x0 ;  /* 0x000000000000781c */ /* 0x000fe40003fce818 */
[----:B0-----:R-:W-:Y:S01]  /*3920*/  VIADDMNMX R66, R37, R83, R70, PT ;  /* 0x0000005325427246 */ /* 0x001fe20003800146 */
[----:B------:R-:W-:-:S10]  /*3930*/  IMAD.IADD R70, R82, 0x1, R37 ;  /* 0x0000000152467824 */ /* 0x000fd400078e0225 */
        /* <DEDUP_REMOVED lines=15> */
.L_x_4124:
[----:B------:R-:W-:-:S06]  /*3a30*/  UISETP.NE.AND UP2, UPT, UR7, 0x1, UPT ;  /* 0x000000010700788c */ /* 0x000fcc000bf45270 */
[----:B------:R-:W-:-:S05]  /*3a40*/  PLOP3.LUT P6, PT, PT, PT, UP2, 0x80, 0x0 ;  /* 0x000000000000781c */ /* 0x000fca0003fcf028 */
[----:B------:R-:W-:-:S08]  /*3a50*/  @UP2 ULDC.64 UR10, c[0x0][0x9e8] ;  /* 0x00027a00000a2ab9 */ /* 0x000fd00000000a00 */
[----:B------:R-:W-:Y:S01]  /*3a60*/  @P6 IMAD.HI.U32 R36, R6, UR10, RZ ;  /* 0x0000000a06246c27 */ /* 0x000fe2000f8e00ff */
[----:B------:R-:W-:-:S13]  /*3a70*/  PLOP3.LUT P6, PT, PT, PT, UP2, 0x80, 0x0 ;  /* 0x000000000000781c */ /* 0x000fda0003fcf028 */
[----:B------:R-:W-:-:S07]  /*3a80*/  @P6 SHF.R.U32.HI R6, RZ, UR11, R36 ;  /* 0x0000000bff066c19 */ /* 0x000fce0008011624 */
.L_x_4125:
[----:B------:R-:W-:Y:S05]  /*3a90*/  BSYNC B0 ;  /* 0x0000000000007941 */ /* 0x000fea0003800000 */
.L_x_4123:
[----:B------:R-:W-:-:S04]  /*3aa0*/  IMAD R37, R6, UR7, -R79 ;  /* 0x0000000706257c24 */ /* 0x000fc8000f8e0a4f */
[----:B------:R-:W-:-:S05]  /*3ab0*/  IMAD R37, R16, -0x2, R37 ;  /* 0xfffffffe10257824 */ /* 0x000fca00078e0225 */
[----:B------:R-:W-:Y:S02]  /*3ac0*/  VIMNMX R70, R70, R37, !PT ;  /* 0x0000002546467248 */ /* 0x000fe40007fe0100 */
[----:B------:R-:W-:-:S07]  /*3ad0*/  VIADDMNMX R66, R37, UR7, R66, PT ;  /* 0x0000000725427c46 */ /* 0x000fce000b800142 */
.L_x_4122:
        /* <DEDUP_REMOVED lines=27> */
[----:B------:R-:W-:Y:S02]  /*3c90*/  ISETP.GT.AND P2, PT, R70, 0x10, !P6 ;  /* 0x000000104600780c */ /* 0x000fe40007744270 */
[----:B------:R-:W-:Y:S02]  /*3ca0*/  FMNMX.FTZ R6, R61, R6, !PT ;  /* 0x000000063d067209 */ /* 0x000fe40007810000 */
[----:B------:R-:W-:Y:S02]  /*3cb0*/  ISETP.LT.OR P2, PT, R66, 0x11, P2 ;  /* 0x000000114200780c */ /* 0x000fe40001741670 */
[----:B------:R-:W-:Y:S02]  /*3cc0*/  ISETP.NE.AND P6, PT, R104, RZ, PT ;  /* 0x000000ff6800720c */ /* 0x000fe40003fc5270 */
        /* <DEDUP_REMOVED lines=8> */
[----:B------:R-:W-:Y:S02]  /*3d50*/  ISETP.NE.AND P2, PT, R92, RZ, PT ;  /* 0x000000ff5c00720c */ /* 0x000fe40003f45270 */
[C---:B------:R-:W-:Y:S02]  /*3d60*/  ISETP.GT.AND P5, PT, R70.reuse, 0x78, !P5 ;  /* 0x000000784600780c */ /* 0x040fe40006fa4270 */
[----:B------:R-:W-:Y:S02]  /*3d70*/  ISETP.GT.AND P2, PT, R70, 0x18, !P2 ;  /* 0x000000184600780c */ /* 0x000fe40005744270 */
[C---:B------:R-:W-:Y:S02]  /*3d80*/  ISETP.LT.OR P4, PT, R66.reuse, 0x72, P4 ;  /* 0x000000724200780c */ /* 0x040fe40002781670 */
[----:B------:R-:W-:Y:S02]  /*3d90*/  ISETP.LT.OR P2, PT, R66, 0x19, P2 ;  /* 0x000000194200780c */ /* 0x000fe40001741670 */
[----:B------:R-:W-:-:S02]  /*3da0*/  FSEL R46, R46, -INF , !P3 ;  /* 0xff8000002e2e7808 */ /* 0x000fc40005800000 */
[----:B------:R-:W-:Y:S02]  /*3db0*/  FSEL R14, R14, -INF , !P2 ;  /* 0xff8000000e0e7808 */ /* 0x000fe40005000000 */
[----:B------:R-:W-:Y:S02]  /*3dc0*/  ISETP.NE.AND P2, PT, R101, RZ, PT ;  /* 0x000000ff6500720c */ /* 0x000fe40003f45270 */
[----:B------:R-:W-:Y:S02]  /*3dd0*/  ISETP.LT.OR P5, PT, R66, 0x79, P5 ;  /* 0x000000794200780c */ /* 0x000fe40002fa1670 */
[----:B------:R-:W-:Y:S02]  /*3de0*/  ISETP.GT.AND P2, PT, R70, 0x19, !P2 ;  /* 0x000000194600780c */ /* 0x000fe40005744270 */
[----:B------:R-:W-:Y:S02]  /*3df0*/  FSEL R45, R45, -INF , !P4 ;  /* 0xff8000002d2d7808 */ /* 0x000fe40006000000 */
[----:B------:R-:W-:-:S02]  /*3e00*/  ISETP.LT.OR P2, PT, R66, 0x1a, P2 ;  /* 0x0000001a4200780c */ /* 0x000fc40001741670 */
[----:B------:R-:W-:Y:S02]  /*3e10*/  FSEL R47, R47, -INF , !P5 ;  /* 0xff8000002f2f7808 */ /* 0x000fe40006800000 */
        /* <DEDUP_REMOVED lines=85> */
[----:B------:R-:W-:Y:S01]  /*4370*/  ISETP.NE.AND P2, PT, R110, RZ, PT ;  /* 0x000000ff6e00720c */ /* 0x000fe20003f45270 */
[----:B------:R-:W-:-:S03]  /*4380*/  FFMA.FTZ R43, R6, R43, -8 ;  /* 0xc1000000062b7423 */ /* 0x000fc6000001002b */
        /* <DEDUP_REMOVED lines=15> */
[----:B------:R-:W-:Y:S02]  /*4480*/  ISETP.GT.AND P2, PT, R70, 0x68, !P6 ;  /* 0x000000684600780c */ /* 0x000fe40007744270 */
        /* <DEDUP_REMOVED lines=11> */
[----:B------:R0:W-:Y:S01]  /*4540*/  MUFU.EX2 R78, R75 ;  /* 0x0000004b004e7308 */ /* 0x0001e20000000800 */
[----:B------:R-:W-:Y:S01]  /*4550*/  FSEL R72, R2, -INF , !P2 ;  /* 0xff80000002487808 */ /* 0x000fe20005000000 */
[--C-:B------:R-:W-:Y:S01]  /*4560*/  FFMA.FTZ R2, R59, UR10, -R76.reuse ;  /* 0x0000000a3b027c23 */ /* 0x100fe2000801084c */
[----:B------:R-:W-:Y:S01]  /*4570*/  ISETP.NE.AND P2, PT, R113, RZ, PT ;  /* 0x000000ff7100720c */ /* 0x000fe20003f45270 */
[--C-:B------:R-:W-:Y:S01]  /*4580*/  FFMA.FTZ R50, R50, UR10, -R76.reuse ;  /* 0x0000000a32327c23 */ /* 0x100fe2000801084c */
[----:B------:R-:W-:Y:S01]  /*4590*/  FMNMX.FTZ R43, R72, R9, !PT ;  /* 0x00000009482b7209 */ /* 0x000fe20007810000 */
[--C-:B------:R-:W-:Y:S01]  /*45a0*/  FFMA.FTZ R59, R89, UR10, -R76.reuse ;  /* 0x0000000a593b7c23 */ /* 0x100fe2000801084c */
[----:B------:R-:W-:Y:S01]  /*45b0*/  ISETP.GT.AND P2, PT, R70, 0x69, !P2 ;  /* 0x000000694600780c */ /* 0x000fe20005744270 */
[----:B------:R-:W-:Y:S01]  /*45c0*/  MUFU.EX2 R2, R2 ;  /* 0x0000000200027308 */ /* 0x000fe20000000800 */
[----:B------:R-:W-:Y:S01]  /*45d0*/  FMNMX.FTZ R74, R10, R43, !PT ;  /* 0x0000002b0a4a7209 */ /* 0x000fe20007810000 */
[--C-:B0-----:R-:W-:Y:S01]  /*45e0*/  FFMA.FTZ R75, R71, UR10, -R76.reuse ;  /* 0x0000000a474b7c23 */ /* 0x101fe2000801084c */
        /* <DEDUP_REMOVED lines=15> */
[----:B------:R-:W1:Y:S01]  /*46e0*/  MUFU.EX2 R59, R59 ;  /* 0x0000003b003b7308 */ /* 0x000e620000000800 */
        /* <DEDUP_REMOVED lines=8> */
[----:B------:R-:W2:Y:S01]  /*4770*/  MUFU.EX2 R42, R42 ;  /* 0x0000002a002a7308 */ /* 0x000ea20000000800 */
[----:B------:R-:W-:-:S01]  /*4780*/  FFMA.FTZ R54, R54, UR10, -R76 ;  /* 0x0000000a36367c23 */ /* 0x000fc2000801084c */
[----:B------:R-:W-:Y:S01]  /*4790*/  FMNMX.FTZ R71, R21, R74, !PT ;  /* 0x0000004a15477209 */ /* 0x000fe20007810000 */
[----:B------:R-:W-:-:S01]  /*47a0*/  FFMA.FTZ R49, R49, UR10, -R76 ;  /* 0x0000000a31317c23 */ /* 0x000fc2000801084c */
[--C-:B------:R-:W-:Y:S01]  /*47b0*/  FFMA.FTZ R3, R3, UR10, -R76.reuse ;  /* 0x0000000a03037c23 */ /* 0x100fe2000801084c */
[----:B------:R-:W-:-:S01]  /*47c0*/  FFMA.FTZ R4, R4, UR10, -R76 ;  /* 0x0000000a04047c23 */ /* 0x000fc2000801084c */
[----:B------:R-:W-:-:S02]  /*47d0*/  FMNMX.FTZ R74, R24, R71, !PT ;  /* 0x00000047184a7209 */ /* 0x000fc40007810000 */
[----:B------:R3:W-:Y:S02]  /*47e0*/  MUFU.EX2 R82, R73 ;  /* 0x0000004900527308 */ /* 0x0007e40000000800 */
[----:B------:R-:W-:-:S04]  /*47f0*/  FMNMX.FTZ R71, R25, R74, !PT ;  /* 0x0000004a19477209 */ /* 0x000fc80007810000 */
[----:B------:R-:W-:Y:S01]  /*4800*/  FMNMX.FTZ R74, R26, R71, !PT ;  /* 0x000000471a4a7209 */ /* 0x000fe20007810000 */
[----:B------:R-:W-:-:S01]  /*4810*/  FFMA.FTZ R71, R68, UR10, -R76 ;  /* 0x0000000a44477c23 */ /* 0x000fc2000801084c */
[----:B------:R-:W4:Y:S01]  /*4820*/  MUFU.EX2 R43, R77 ;  /* 0x0000004d002b7308 */ /* 0x000f220000000800 */
[----:B---3--:R-:W-:-:S01]  /*4830*/  FFMA.FTZ R73, R63, UR10, -R76 ;  /* 0x0000000a3f497c23 */ /* 0x008fc2000801084c */
[----:B------:R-:W-:Y:S01]  /*4840*/  FMNMX.FTZ R69, R27, R74, !PT ;  /* 0x0000004a1b457209 */ /* 0x000fe20007810000 */
[----:B------:R-:W-:-:S03]  /*4850*/  FFMA.FTZ R74, R67, UR10, -R76 ;  /* 0x0000000a434a7c23 */ /* 0x000fc6000801084c */
[----:B------:R-:W-:Y:S02]  /*4860*/  FMNMX.FTZ R68, R28, R69, !PT ;  /* 0x000000451c447209 */ /* 0x000fe40007810000 */
[----:B------:R-:W3:Y:S02]  /*4870*/  MUFU.EX2 R79, R79 ;  /* 0x0000004f004f7308 */ /* 0x000ee40000000800 */
[----:B------:R-:W-:-:S04]  /*4880*/  FMNMX.FTZ R69, R29, R68, !PT ;  /* 0x000000441d457209 */ /* 0x000fc80007810000 */
[----:B------:R-:W-:Y:S01]  /*4890*/  FMNMX.FTZ R68, R30, R69, !PT ;  /* 0x000000451e447209 */ /* 0x000fe20007810000 */
[----:B------:R-:W-:-:S01]  /*48a0*/  FFMA.FTZ R69, R65, UR10, -R76 ;  /* 0x0000000a41457c23 */ /* 0x000fc2000801084c */
[----:B------:R-:W5:Y:S02]  /*48b0*/  MUFU.EX2 R80, R75 ;  /* 0x0000004b00507308 */ /* 0x000f640000000800 */
[----:B------:R-:W-:-:S04]  /*48c0*/  FMNMX.FTZ R67, R31, R68, !PT ;  /* 0x000000441f437209 */ /* 0x000fc80007810000 */
[----:B------:R-:W-:Y:S01]  /*48d0*/  FMNMX.FTZ R68, R32, R67, !PT ;  /* 0x0000004320447209 */ /* 0x000fe20007810000 */
[----:B------:R-:W-:-:S01]  /*48e0*/  FFMA.FTZ R67, R64, UR10, -R76 ;  /* 0x0000000a40437c23 */ /* 0x000fc2000801084c */
[----:B------:R-:W-:Y:S02]  /*48f0*/  MUFU.EX2 R61, R61 ;  /* 0x0000003d003d7308 */ /* 0x000fe40000000800 */
[----:B------:R-:W-:-:S04]  /*4900*/  FMNMX.FTZ R65, R33, R68, !PT ;  /* 0x0000004421417209 */ /* 0x000fc80007810000 */
[----:B------:R-:W-:Y:S02]  /*4910*/  FMNMX.FTZ R64, R34, R65, !PT ;  /* 0x0000004122407209 */ /* 0x000fe40007810000 */
[----:B------:R-:W-:Y:S02]  /*4920*/  MUFU.EX2 R68, R67 ;  /* 0x0000004300447308 */ /* 0x000fe40000000800 */
[----:B------:R-:W-:-:S04]  /*4930*/  FMNMX.FTZ R65, R35, R64, !PT ;  /* 0x0000004023417209 */ /* 0x000fc80007810000 */
[----:B------:R-:W-:Y:S01]  /*4940*/  FMNMX.FTZ R64, R36, R65, !PT ;  /* 0x0000004124407209 */ /* 0x000fe20007810000 */
[----:B------:R-:W-:-:S01]  /*4950*/  FFMA.FTZ R65, R57, UR10, -R76 ;  /* 0x0000000a39417c23 */ /* 0x000fc2000801084c */
[----:B------:R-:W-:Y:S02]  /*4960*/  MUFU.EX2 R71, R71 ;  /* 0x0000004700477308 */ /* 0x000fe40000000800 */
[----:B------:R-:W-:Y:S01]  /*4970*/  FMNMX.FTZ R63, R37, R64, !PT ;  /* 0x00000040253f7209 */ /* 0x000fe20007810000 */
[----:B------:R-:W-:-:S03]  /*4980*/  FFMA.FTZ R64, R62, UR10, -R76 ;  /* 0x0000000a3e407c23 */ /* 0x000fc6000801084c */
[----:B------:R-:W-:Y:S02]  /*4990*/  FMNMX.FTZ R63, R40, R63, !PT ;  /* 0x0000003f283f7209 */ /* 0x000fe40007810000 */
[----:B------:R-:W-:Y:S02]  /*49a0*/  MUFU.EX2 R74, R74 ;  /* 0x0000004a004a7308 */ /* 0x000fe40000000800 */
[----:B------:R-:W-:-:S04]  /*49b0*/  FMNMX.FTZ R62, R38, R63, !PT ;  /* 0x0000003f263e7209 */ /* 0x000fc80007810000 */
[----:B------:R-:W-:Y:S01]  /*49c0*/  FMNMX.FTZ R63, R39, R62, !PT ;  /* 0x0000003e273f7209 */ /* 0x000fe20007810000 */
[----:B------:R-:W-:-:S01]  /*49d0*/  FFMA.FTZ R62, R58, UR10, -R76 ;  /* 0x0000000a3a3e7c23 */ /* 0x000fc2000801084c */
[----:B------:R-:W-:Y:S02]  /*49e0*/  MUFU.EX2 R69, R69 ;  /* 0x0000004500457308 */ /* 0x000fe40000000800 */
[----:B------:R-:W-:-:S04]  /*49f0*/  FMNMX.FTZ R63, R44, R63, !PT ;  /* 0x0000003f2c3f7209 */ /* 0x000fc80007810000 */
[----:B------:R-:W-:Y:S02]  /*4a00*/  FMNMX.FTZ R58, R46, R63, !PT ;  /* 0x0000003f2e3a7209 */ /* 0x000fe40007810000 */
[----:B------:R0:W-:Y:S02]  /*4a10*/  MUFU.EX2 R63, R62 ;  /* 0x0000003e003f7308 */ /* 0x0001e40000000800 */
[----:B------:R-:W-:-:S04]  /*4a20*/  FMNMX.FTZ R58, R45, R58, !PT ;  /* 0x0000003a2d3a7209 */ /* 0x000fc80007810000 */
[----:B------:R-:W-:Y:S01]  /*4a30*/  FMNMX.FTZ R57, R47, R58, !PT ;  /* 0x0000003a2f397209 */ /* 0x000fe20007810000 */
[----:B------:R-:W-:-:S01]  /*4a40*/  FFMA.FTZ R58, R56, UR10, -R76 ;  /* 0x0000000a383a7c23 */ /* 0x000fc2000801084c */
[----:B------:R-:W-:Y:S01]  /*4a50*/  MUFU.EX2 R73, R73 ;  /* 0x0000004900497308 */ /* 0x000fe20000000800 */
[----:B0-----:R-:W-:-:S01]  /*4a60*/  FFMA.FTZ R62, R51, UR10, -R76 ;  /* 0x0000000a333e7c23 */ /* 0x001fc2000801084c */
[----:B------:R-:W-:-:S05]  /*4a70*/  FMNMX.FTZ R57, R48, R57, !PT ;  /* 0x0000003930397209 */ /* 0x000fca0007810000 */
[----:B------:R-:W0:Y:S01]  /*4a80*/  SHFL.BFLY PT, R56, R57, 0x2, 0x1f ;  /* 0x0c401f0039387f89 */ /* 0x000e2200000e0000 */
[----:B------:R-:W-:Y:S08]  /*4a90*/  MUFU.EX2 R64, R64 ;  /* 0x0000004000407308 */ /* 0x000ff00000000800 */
[----:B------:R-:W-:Y:S08]  /*4aa0*/  MUFU.EX2 R65, R65 ;  /* 0x0000004100417308 */ /* 0x000ff00000000800 */
[----:B------:R-:W-:Y:S01]  /*4ab0*/  MUFU.EX2 R58, R58 ;  /* 0x0000003a003a7308 */ /* 0x000fe20000000800 */
[----:B0-----:R-:W-:-:S07]  /*4ac0*/  FMNMX.FTZ R56, R57, R56, !PT ;  /* 0x0000003839387209 */ /* 0x001fce0007810000 */
[----:B------:R-:W-:Y:S01]  /*4ad0*/  MUFU.EX2 R60, R60 ;  /* 0x0000003c003c7308 */ /* 0x000fe20000000800 */
[----:B------:R-:W0:Y:S07]  /*4ae0*/  SHFL.BFLY PT, R51, R56, 0x1, 0x1f ;  /* 0x0c201f0038337f89 */ /* 0x000e2e00000e0000 */
[----:B------:R1:W-:Y:S08]  /*4af0*/  MUFU.EX2 R57, R50 ;  /* 0x0000003200397308 */ /* 0x0003f00000000800 */
[----:B------:R-:W-:Y:S08]  /*4b00*/  MUFU.EX2 R53, R53 ;  /* 0x0000003500357308 */ /* 0x000ff00000000800 */
[----:B------:R-:W-:Y:S01]  /*4b10*/  MUFU.EX2 R52, R52 ;  /* 0x0000003400347308 */ /* 0x000fe20000000800 */
[----:B0-----:R-:W-:Y:S01]  /*4b20*/  FMNMX.FTZ R5, R56, R51, !PT ;  /* 0x0000003338057209 */ /* 0x001fe20007810000 */
[----:B------:R-:W-:-:S03]  /*4b30*/  IMAD.U32 R56, RZ, RZ, UR10 ;  /* 0x0000000aff387e24 */ /* 0x000fc6000f8e00ff */
[C---:B------:R-:W-:Y:S01]  /*4b40*/  FSETP.NEU.FTZ.AND P2, PT, R5.reuse, -INF , PT ;  /* 0xff8000000500780b */ /* 0x040fe20003f5d000 */
[----:B-1----:R-:W-:-:S02]  /*4b50*/  FFMA.FTZ R50, R5, R56, -8 ;  /* 0xc100000005327423 */ /* 0x002fc40000010038 */
[----:B------:R-:W-:Y:S03]  /*4b60*/  MUFU.EX2 R55, R55 ;  /* 0x0000003700377308 */ /* 0x000fe60000000800 */
[----:B------:R-:W-:Y:S01]  /*4b70*/  FSEL R51, R50, RZ, P2 ;  /* 0x000000ff32337208 */ /* 0x000fe20001000000 */
[----:B------:R-:W-:Y:S01]  /*4b80*/  FADD.FTZ R50, R2, R41 ;  /* 0x0000002902327221 */ /* 0x000fe20000010000 */
[----:B------:R-:W-:-:S03]  /*4b90*/  PLOP3.LUT P2, PT, PT, PT, UP1, 0x40, 0x0 ;  /* 0x000000000000781c */ /* 0x000fc60003f4e818 */
        /* <DEDUP_REMOVED lines=8> */
[----:B------:R-:W-:Y:S01]  /*4c20*/  MUFU.EX2 R72, R72 ;  /* 0x0000004800487308 */ /* 0x000fe20000000800 */
[----:B------:R-:W-:-:S01]  /*4c30*/  FADD.FTZ R67, R78, R67 ;  /* 0x000000434e437221 */ /* 0x000fc20000010000 */
[--C-:B------:R-:W-:Y:S01]  /*4c40*/  FFMA.FTZ R14, R14, UR10, -R51.reuse ;  /* 0x0000000a0e0e7c23 */ /* 0x100fe20008010833 */
[----:B------:R-:W-:-:S01]  /*4c50*/  FFMA.FTZ R15, R15, UR10, -R51 ;  /* 0x0000000a0f0f7c23 */ /* 0x000fc20008010833 */
[----:B------:R-:W-:Y:S01]  /*4c60*/  FFMA.FTZ R20, R20, UR10, -R51 ;  /* 0x0000000a14147c23 */ /* 0x000fe20008010833 */
[----:B--2---:R-:W-:-:S01]  /*4c70*/  FADD.FTZ R50, R42, R67 ;  /* 0x000000432a327221 */ /* 0x004fc20000010000 */
[----:B------:R-:W-:Y:S01]  /*4c80*/  F2FP.SATFINITE.E4M3.F32.PACK_AB_MERGE_C R78, R78, R59, RZ ;  /* 0x0000003b4e4e723e */ /* 0x000fe200048070ff */
[----:B------:R-:W-:-:S01]  /*4c90*/  FFMA.FTZ R21, R21, UR10, -R51 ;  /* 0x0000000a15157c23 */ /* 0x000fc20008010833 */
[----:B------:R-:W0:Y:S01]  /*4ca0*/  MUFU.EX2 R9, R9 ;  /* 0x0000000900097308 */ /* 0x000e220000000800 */
[----:B----4-:R-:W-:-:S01]  /*4cb0*/  FADD.FTZ R50, R43, R50 ;  /* 0x000000322b327221 */ /* 0x010fc20000010000 */
[--C-:B------:R-:W-:Y:S01]  /*4cc0*/  FFMA.FTZ R24, R24, UR10, -R51.reuse ;  /* 0x0000000a18187c23 */ /* 0x100fe20008010833 */
[----:B------:R-:W-:Y:S01]  /*4cd0*/  F2FP.SATFINITE.E4M3.F32.PACK_AB_MERGE_C R196, R41, R2, R78 ;  /* 0x0000000229c4723e */ /* 0x000fe2000480704e */
[----:B------:R-:W-:Y:S01]  /*4ce0*/  FFMA.FTZ R25, R25, UR10, -R51 ;  /* 0x0000000a19197c23 */ /* 0x000fe20008010833 */
[----:B---3--:R-:W-:-:S01]  /*4cf0*/  FADD.FTZ R75, R79, R50 ;  /* 0x000000324f4b7221 */ /* 0x008fc20000010000 */
[--C-:B------:R-:W-:Y:S01]  /*4d00*/  FFMA.FTZ R26, R26, UR10, -R51.reuse ;  /* 0x0000000a1a1a7c23 */ /* 0x100fe20008010833 */
[----:B------:R-:W-:-:S01]  /*4d10*/  FFMA.FTZ R27, R27, UR10, -R51 ;  /* 0x0000000a1b1b7c23 */ /* 0x000fc20008010833 */
[----:B------:R-:W1:Y:S01]  /*4d20*/  MUFU.EX2 R10, R10 ;  /* 0x0000000a000a7308 */ /* 0x000e620000000800 */
[----:B-----5:R-:W-:-:S01]  /*4d30*/  FADD.FTZ R56, R80, R75 ;  /* 0x0000004b50387221 */ /* 0x020fc20000010000 */
[----:B------:R-:W-:Y:S01]  /*4d40*/  F2FP.SATFINITE.E4M3.F32.PACK_AB_MERGE_C R79, R80, R79, RZ ;  /* 0x0000004f504f723e */ /* 0x000fe200048070ff */
[----:B------:R-:W-:-:S01]  /*4d50*/  FFMA.FTZ R28, R28, UR10, -R51 ;  /* 0x0000000a1c1c7c23 */ /* 0x000fc20008010833 */
[--C-:B------:R-:W-:Y:S01]  /*4d60*/  FFMA.FTZ R29, R29, UR10, -R51.reuse ;  /* 0x0000000a1d1d7c23 */ /* 0x100fe20008010833 */
[----:B------:R-:W-:-:S01]  /*4d70*/  FFMA.FTZ R30, R30, UR10, -R51 ;  /* 0x0000000a1e1e7c23 */ /* 0x000fc20008010833 */
[----:B------:R-:W-:Y:S01]  /*4d80*/  F2FP.SATFINITE.E4M3.F32.PACK_AB_MERGE_C R198, R43, R42, R79 ;  /* 0x0000002a2bc6723e */ /* 0x000fe2000480704f */
        /* <DEDUP_REMOVED lines=11> */
[----:B------:R-:W-:Y:S01]  /*4e40*/  FADD.FTZ R67, R61, R56 ;  /* 0x000000383d437221 */ /* 0x000fe20000010000 */
[----:B------:R-:W-:-:S01]  /*4e50*/  FFMA.FTZ R40, R40, UR10, -R51 ;  /* 0x0000000a28287c23 */ /* 0x000fc20008010833 */
[--C-:B------:R-:W-:Y:S01]  /*4e60*/  FFMA.FTZ R38, R38, UR10, -R51.reuse ;  /* 0x0000000a26267c23 */ /* 0x100fe20008010833 */
[----:B------:R-:W-:-:S01]  /*4e70*/  FFMA.FTZ R39, R39, UR10, -R51 ;  /* 0x0000000a27277c23 */ /* 0x000fc20008010833 */
[----:B------:R-:W-:Y:S01]  /*4e80*/  FADD.FTZ R56, R82, R67 ;  /* 0x0000004352387221 */ /* 0x000fe20000010000 */
[----:B------:R-:W-:-:S01]  /*4e90*/  FFMA.FTZ R44, R44, UR10, -R51 ;  /* 0x0000000a2c2c7c23 */ /* 0x000fc20008010833 */
[----:B------:R-:W1:Y:S01]  /*4ea0*/  MUFU.EX2 R13, R13 ;  /* 0x0000000d000d7308 */ /* 0x000e620000000800 */
[----:B--2---:R-:W-:-:S01]  /*4eb0*/  FADD.FTZ R59, R11, R50 ;  /* 0x000000320b3b7221 */ /* 0x004fc20000010000 */
[----:B------:R-:W-:Y:S01]  /*4ec0*/  F2FP.SATFINITE.E4M3.F32.PACK_AB_MERGE_C R10, R11, R10, RZ ;  /* 0x0000000a0b0a723e */ /* 0x000fe200048070ff */
[----:B------:R-:W-:-:S01]  /*4ed0*/  FFMA.FTZ R46, R46, UR10, -R51 ;  /* 0x0000000a2e2e7c23 */ /* 0x000fc20008010833 */
[----:B------:R-:W-:Y:S01]  /*4ee0*/  F2FP.SATFINITE.E4M3.F32.PACK_AB_MERGE_C R11, R52, R53, RZ ;  /* 0x00000035340b723e */ /* 0x000fe200048070ff */
[----:B------:R-:W-:-:S01]  /*4ef0*/  FFMA.FTZ R45, R45, UR10, -R51 ;  /* 0x0000000a2d2d7c23 */ /* 0x000fc20008010833 */
[--C-:B------:R-:W-:Y:S01]  /*4f00*/  FFMA.FTZ R47, R47, UR10, -R51.reuse ;  /* 0x0000000a2f2f7c23 */ /* 0x100fe20008010833 */
[----:B------:R-:W-:-:S01]  /*4f10*/  FFMA.FTZ R48, R48, UR10, -R51 ;  /* 0x0000000a30307c23 */ /* 0x000fc20008010833 */
[----:B------:R-:W2:Y:S01]  /*4f20*/  MUFU.EX2 R14, R14 ;  /* 0x0000000e000e7308 */ /* 0x000ea20000000800 */
[----:B0-----:R-:W-:-:S01]  /*4f30*/  FADD.FTZ R50, R12, R59 ;  /* 0x0000003b0c327221 */ /* 0x001fc20000010000 */
[----:B------:R-:W-:Y:S01]  /*4f40*/  FADD.FTZ R59, R71, R56 ;  /* 0x00000038473b7221 */ /* 0x000fe20000010000 */
[----:B------:R-:W-:-:S02]  /*4f50*/  F2FP.SATFINITE.E4M3.F32.PACK_AB_MERGE_C R71, R74, R71, RZ ;  /* 0x000000474a47723e */ /* 0x000fc400048070ff */
[----:B------:R-:W-:Y:S01]  /*4f60*/  F2FP.SATFINITE.E4M3.F32.PACK_AB_MERGE_C R190, R54, R55, R11 ;  /* 0x0000003736be723e */ /* 0x000fe2000480700b */
[----:B------:R-:W-:-:S01]  /*4f70*/  FADD.FTZ R74, R74, R59 ;  /* 0x0000003b4a4a7221 */ /* 0x000fc20000010000 */
[----:B------:R-:W-:Y:S01]  /*4f80*/  F2FP.SATFINITE.E4M3.F32.PACK_AB_MERGE_C R197, R9, R72, R10 ;  /* 0x0000004809c5723e */ /* 0x000fe2000480700a */
[----:B------:R-:W0:Y:S01]  /*4f90*/  MUFU.EX2 R15, R15 ;  /* 0x0000000f000f7308 */ /* 0x000e220000000800 */
[----:B-1----:R-:W-:-:S01]  /*4fa0*/  FADD.FTZ R41, R13, R50 ;  /* 0x000000320d297221 */ /* 0x002fc20000010000 */
[----:B------:R-:W-:Y:S01]  /*4fb0*/  FADD.FTZ R43, R69, R74 ;  /* 0x0000004a452b7221 */ /* 0x000fe20000010000 */
[----:B------:R-:W-:-:S03]  /*4fc0*/  F2FP.SATFINITE.E4M3.F32.PACK_AB_MERGE_C R192, R82, R61, R71 ;  /* 0x0000003d52c0723e */ /* 0x000fc60004807047 */
        /* <DEDUP_REMOVED lines=20> */
[----:B--2---:R-:W-:-:S02]  /*5110*/  FADD.FTZ R41, R21, R2 ;  /* 0x0000000215297221 */ /* 0x004fc40000010000 */
[----:B------:R-:W-:-:S04]  /*5120*/  FADD.FTZ R55, R55, R58 ;  /* 0x0000003a37377221 */ /* 0x000fc80000010000 */
[----:B------:R-:W-:Y:S01]  /*5130*/  FADD.FTZ R54, R54, R55 ;  /* 0x0000003736367221 */ /* 0x000fe20000010000 */
[----:B------:R-:W2:Y:S01]  /*5140*/  MUFU.EX2 R26, R26 ;  /* 0x0000001a001a7308 */ /* 0x000ea20000000800 */
[----:B0-----:R-:W-:-:S02]  /*5150*/  FADD.FTZ R2, R24, R41 ;  /* 0x0000002918027221 */ /* 0x001fc40000010000 */
[----:B------:R-:W-:-:S04]  /*5160*/  FADD.FTZ R53, R53, R54 ;  /* 0x0000003635357221 */ /* 0x000fc80000010000 */
[----:B------:R-:W-:Y:S01]  /*5170*/  FADD.FTZ R53, R52, R53 ;  /* 0x0000003534357221 */ /* 0x000fe20000010000 */
        /* <DEDUP_REMOVED lines=22> */
[----:B------:R-:W-:-:S04]  /*52e0*/  F2FP.SATFINITE.E4M3.F32.PACK_AB_MERGE_C R32, R33, R32, RZ ;  /* 0x000000202120723e */ /* 0x000fc800048070ff */
[----:B------:R-:W-:Y:S02]  /*52f0*/  F2FP.SATFINITE.E4M3.F32.PACK_AB_MERGE_C R189, R31, R30, R32 ;  /* 0x0000001e1fbd723e */ /* 0x000fe40004807020 */
[----:B------:R-:W0:Y:S01]  /*5300*/  MUFU.EX2 R36, R36 ;  /* 0x0000002400247308 */ /* 0x000e220000000800 */
[----:B-1----:R-:W-:-:S07]  /*5310*/  FADD.FTZ R2, R34, R11 ;  /* 0x0000000b22027221 */ /* 0x002fce0000010000 */
[----:B------:R-:W-:Y:S01]  /*5320*/  MUFU.EX2 R49, R49 ;  /* 0x0000003100317308 */ /* 0x000fe20000000800 */
[----:B--2---:R-:W-:-:S07]  /*5330*/  FADD.FTZ R11, R35, R2 ;  /* 0x00000002230b7221 */ /* 0x004fce0000010000 */
[----:B------:R-:W1:Y:S01]  /*5340*/  MUFU.EX2 R66, R66 ;  /* 0x0000004200427308 */ /* 0x000e620000000800 */
[----:B0-----:R-:W-:-:S07]  /*5350*/  FADD.FTZ R2, R36, R11 ;  /* 0x0000000b24027221 */ /* 0x001fce0000010000 */
[----:B------:R-:W0:Y:S08]  /*5360*/  MUFU.EX2 R37, R37 ;  /* 0x0000002500257308 */ /* 0x000e300000000800 */
[----:B------:R-:W2:Y:S01]  /*5370*/  MUFU.EX2 R62, R62 ;  /* 0x0000003e003e7308 */ /* 0x000ea20000000800 */
[----:B-1----:R-:W-:-:S07]  /*5380*/  F2FP.SATFINITE.E4M3.F32.PACK_AB_MERGE_C R15, R66, R49, RZ ;  /* 0x00000031420f723e */ /* 0x002fce00048070ff */
[----:B------:R-:W1:Y:S01]  /*5390*/  MUFU.EX2 R40, R40 ;  /* 0x0000002800287308 */ /* 0x000e620000000800 */
[C---:B0-----:R-:W-:Y:S01]  /*53a0*/  F2FP.SATFINITE.E4M3.F32.PACK_AB_MERGE_C R36, R37.reuse, R36, RZ ;  /* 0x000000242524723e */ /* 0x041fe200048070ff */
[----:B------:R-:W-:-:S03]  /*53b0*/  FADD.FTZ R37, R37, R2 ;  /* 0x0000000225257221 */ /* 0x000fc60000010000 */
[----:B------:R-:W-:-:S03]  /*53c0*/  F2FP.SATFINITE.E4M3.F32.PACK_AB_MERGE_C R191, R35, R34, R36 ;  /* 0x0000002223bf723e */ /* 0x000fc60004807024 */
[----:B------:R-:W-:Y:S01]  /*53d0*/  MUFU.EX2 R3, R3 ;  /* 0x0000000300037308 */ /* 0x000fe20000000800 */
[----:B--2---:R-:W-:Y:S01]  /*53e0*/  F2FP.SATFINITE.E4M3.F32.PACK_AB_MERGE_C R184, R57, R62, R15 ;  /* 0x0000003e39b8723e */ /* 0x004fe2000480700f */
[----:B------:R-:W-:-:S04]  /*53f0*/  FADD.FTZ R62, R62, R53 ;  /* 0x000000353e3e7221 */ /* 0x000fc80000010000 */
[----:B------:R-:W-:Y:S02]  /*5400*/  FADD.FTZ R62, R57, R62 ;  /* 0x0000003e393e7221 */ /* 0x000fe40000010000 */
[----:B------:R-:W0:Y:S01]  /*5410*/  MUFU.EX2 R4, R4 ;  /* 0x0000000400047308 */ /* 0x000e220000000800 */
[----:B-1----:R-:W-:-:S01]  /*5420*/  FADD.FTZ R2, R40, R37 ;  /* 0x0000002528027221 */ /* 0x002fc20000010000 */
[----:B------:R-:W-:-:S04]  /*5430*/  FADD.FTZ R49, R49, R62 ;  /* 0x0000003e31317221 */ /* 0x000fc80000010000 */
[----:B------:R-:W-:Y:S02]  /*5440*/  FADD.FTZ R49, R66, R49 ;  /* 0x0000003142317221 */ /* 0x000fe40000010000 */
[----:B------:R-:W1:Y:S08]  /*5450*/  MUFU.EX2 R41, R38 ;  /* 0x0000002600297308 */ /* 0x000e700000000800 */
[----:B------:R-:W-:Y:S01]  /*5460*/  MUFU.EX2 R8, R8 ;  /* 0x0000000800087308 */ /* 0x000fe20000000800 */
[----:B0-----:R-:W-:-:S07]  /*5470*/  F2FP.SATFINITE.E4M3.F32.PACK_AB_MERGE_C R9, R4, R3, RZ ;  /* 0x000000030409723e */ /* 0x001fce00048070ff */
        /* <DEDUP_REMOVED lines=13> */
[----:B------:R-:W-:-:S04]  /*5550*/  F2FP.SATFINITE.E4M3.F32.PACK_AB_MERGE_C R39, R44, R39, RZ ;  /* 0x000000272c27723e */ /* 0x000fc800048070ff */
[----:B------:R-:W-:Y:S02]  /*5560*/  F2FP.SATFINITE.E4M3.F32.PACK_AB_MERGE_C R185, R41, R40, R39 ;  /* 0x0000002829b9723e */ /* 0x000fe40004807027 */
        /* <DEDUP_REMOVED lines=20> */
.L_x_4127:
[----:B------:R-:W-:-:S11]  /*56b0*/  UISETP.NE.AND UP2, UPT, UR7, 0x1, UPT ;  /* 0x000000010700788c */ /* 0x000fd6000bf45270 */
[----:B------:R-:W-:Y:S02]  /*56c0*/  @UP2 ULDC.64 UR14, c[0x0][0x9e8] ;  /* 0x00027a00000e2ab9 */ /* 0x000fe40000000a00 */
[----:B------:R-:W-:-:S04]  /*56d0*/  UIMAD.WIDE.U32 UR18, UR11, UR14, URZ ;  /* 0x0000000e0b1272a5 */ /* 0x000fc8000f8e003f */
[----:B------:R-:W-:-:S12]  /*56e0*/  @UP2 USHF.R.U32.HI UR11, URZ, UR15, UR19 ;  /* 0x0000000f3f0b2299 */ /* 0x000fd80008011613 */
.L_x_4128:
[----:B------:R-:W-:-:S04]  /*56f0*/  UIMAD UR7, UR11, UR7, UR7 ;  /* 0x000000070b0772a4 */ /* 0x000fc8000f8e0207 */
[----:B------:R-:W-:-:S04]  /*5700*/  UISETP.LT.AND UP2, UPT, UR6, UR7, UPT ;  /* 0x000000070600728c */ /* 0x000fc8000bf41270 */
[----:B------:R-:W-:-:S12]  /*5710*/  USEL UR6, UR6, UR7, UP2 ;  /* 0x0000000706067287 */ /* 0x000fd80009000000 */
.L_x_4126:
        /* <DEDUP_REMOVED lines=59> */
.L_x_4147:
        /* <DEDUP_REMOVED lines=9> */
.L_x_4131:
[----:B------:R-:W-:Y:S01]  /*5b60*/  ULEA UR6, UR34, UR36, 0x3 ;  /* 0x0000002422067291 */ /* 0x000fe2000f8e183f */
[----:B------:R-:W-:-:S05]  /*5b70*/  IMAD.U32 R7, RZ, RZ, UR33 ;  /* 0x00000021ff077e24 */ /* 0x000fca000f8e00ff */
[----:B------:R-:W-:-:S04]  /*5b80*/  SHF.L.U32 R7, R7, 0x1f, RZ ;  /* 0x0000001f07077819 */ /* 0x000fc800000006ff */
[----:B------:R0:W1:Y:S01]  /*5b90*/  SYNCS.PHASECHK.TRANS64.TRYWAIT P2, [UR6+0x2a830], R7 ;  /* 0x02a83007ff0075a7 */ /* 0x0000620008040146 */
[----:B------:R-:W-:Y:S05]  /*5ba0*/  @!P0 BRA `(.L_x_4132) ;  /* 0x0000000000048947 */ /* 0x000fea0003800000 */
[----:B------:R-:W-:Y:S01]  /*5bb0*/  BPT.TRAP 0x1 ;  /* 0x000000040000795c */ /* 0x000fe20000300000 */
.L_x_4132:
[----:B-1----:R-:W-:Y:S05]  /*5bc0*/  @P2 BRA `(.L_x_4130) ;  /* 0x0000000000082947 */ /* 0x002fea0003800000 */
[----:B------:R-:W1:Y:S02]  /*5bd0*/  SYNCS.PHASECHK.TRANS64.TRYWAIT P2, [UR6+0x2a830], R7 ;  /* 0x02a83007ff0075a7 */ /* 0x000e640008040146 */
[----:B-1----:R-:W-:Y:S05]  /*5be0*/  @!P2 BRA `(.L_x_4133) ;  /* 0x000001400034a947 */ /* 0x002fea0003800000 */
.L_x_4130:
        /* <DEDUP_REMOVED lines=37> */
.L_x_4135:
[----:B------:R-:W-:Y:S01]  /*5e40*/  ULEA UR6, UR51, UR36, 0x3 ;  /* 0x0000002433067291 */ /* 0x000fe2000f8e183f */
[----:B------:R-:W-:-:S05]  /*5e50*/  IMAD.U32 R7, RZ, RZ, UR50 ;  /* 0x00000032ff077e24 */ /* 0x000fca000f8e00ff */
[----:B------:R-:W-:-:S04]  /*5e60*/  SHF.L.U32 R7, R7, 0x1f, RZ ;  /* 0x0000001f07077819 */ /* 0x000fc800000006ff */
[----:B------:R0:W1:Y:S01]  /*5e70*/  SYNCS.PHASECHK.TRANS64.TRYWAIT P2, [UR6+0x2a850], R7 ;  /* 0x02a85007ff0075a7 */ /* 0x0000620008040146 */
[----:B------:R-:W-:Y:S05]  /*5e80*/  @!P0 BRA `(.L_x_4136) ;  /* 0x0000000000048947 */ /* 0x000fea0003800000 */
[----:B------:R-:W-:Y:S01]  /*5e90*/  BPT.TRAP 0x1 ;  /* 0x000000040000795c */ /* 0x000fe20000300000 */
.L_x_4136:
[----:B-1----:R-:W-:Y:S05]  /*5ea0*/  @P2 BRA `(.L_x_4134) ;  /* 0x0000000000082947 */ /* 0x002fea0003800000 */
[----:B------:R-:W1:Y:S02]  /*5eb0*/  SYNCS.PHASECHK.TRANS64.TRYWAIT P2, [UR6+0x2a850], R7 ;  /* 0x02a85007ff0075a7 */ /* 0x000e640008040146 */
[----:B-1----:R-:W-:Y:S05]  /*5ec0*/  @!P2 BRA `(.L_x_4137) ;  /* 0x0000013c0094a947 */ /* 0x002fea0003800000 */
.L_x_4134:
        /* <DEDUP_REMOVED lines=15> */
[----:B------:R-:W-:Y:S01]  /*5fc0*/  IMAD.U32 R121, RZ, RZ, UR34 ;  /* 0x00000022ff797e24 */ /* 0x000fe2000f8e00ff */
[----:B------:R-:W-:Y:S01]  /*5fd0*/  UIMAD UR10, UR51, 0x600, UR6 ;  /* 0x00000600330a78a4 */ /* 0x000fe2000f8e0206 */
[C---:B-1----:R-:W-:Y:S01]  /*5fe0*/  FMUL.FTZ R8, R0.reuse, R123 ;  /* 0x0000007b00087220 */ /* 0x042fe20000410000 */
[C---:B------:R-:W-:Y:S01]  /*5ff0*/  FMUL.FTZ R11, R0.reuse, R130 ;  /* 0x00000082000b7220 */ /* 0x040fe20000410000 */
[C---:B------:R-:W-:Y:S01]  /*6000*/  FMUL.FTZ R12, R0.reuse, R131 ;  /* 0x00000083000c7220 */ /* 0x040fe20000410000 */
[C---:B------:R-:W-:Y:S01]  /*6010*/  FMUL.FTZ R127, R0.reuse, R147 ;  /* 0x00000093007f7220 */ /* 0x040fe20000410000 */
[C---:B------:R-:W-:Y:S01]  /*6020*/  FMUL.FTZ R149, R0.reuse, R152 ;  /* 0x0000009800957220 */ /* 0x040fe20000410000 */
[C---:B0-----:R-:W-:Y:S01]  /*6030*/  FMUL.FTZ R7, R0.reuse, R122 ;  /* 0x0000007a00077220 */ /* 0x041fe20000410000 */
        /* <DEDUP_REMOVED lines=60> */
[----:B------:R-:W-:Y:S01]  /*6400*/  FMUL.FTZ R137, R0, R167 ;  /* 0x000000a700897220 */ /* 0x000fe20000410000 */
[----:B------:R-:W-:Y:S01]  /*6410*/  IMAD.SHL.U32 R166, R2, 0x80, RZ ;  /* 0x0000008002a67824 */ /* 0x000fe200078e00ff */
[----:B------:R-:W-:Y:S01]  /*6420*/  QGMMA.64x192x32.F32.E4M3.E4M3 R24, R192, gdesc[UR4], R24, gsb0 ;  /* 0x02e00004c0187df3 */ /* 0x000fe20008000818 */
[----:B------:R-:W-:Y:S01]  /*6430*/  UIADD3 UR6, UR10, 0x4, URZ ;  /* 0x000000040a067890 */ /* 0x000fe2000fffe03f */
[C---:B------:R-:W-:Y:S01]  /*6440*/  FMUL.FTZ R196, R0.reuse, R133 ;  /* 0x0000008500c47220 */ /* 0x040fe20000410000 */
[----:B------:R-:W-:Y:S01]  /*6450*/  UMOV UR7, 0x40000040 ;  /* 0x4000004000077882 */ /* 0x000fe20000000000 */
[----:B------:R-:W-:Y:S01]  /*6460*/  FMUL.FTZ R133, R0, R159 ;  /* 0x0000009f00857220 */ /* 0x000fe20000410000 */
[----:B------:R-:W-:Y:S01]  /*6470*/  IADD3 R153, -R166, 0x1, RZ ;  /* 0x00000001a6997810 */ /* 0x000fe20007ffe1ff */
[----:B------:R-:W-:Y:S01]  /*6480*/  FMUL.FTZ R159, R0, R169 ;  /* 0x000000a9009f7220 */ /* 0x000fe20000410000 */
[----:B------:R-:W0:Y:S03]  /*6490*/  MUFU.TANH R198, R198 ;  /* 0x000000c600c67308 */ /* 0x000e260000002400 */
[----:B------:R-:W-:-:S05]  /*64a0*/  IMAD R153, R16, -0x2, R153 ;  /* 0xfffffffe10997824 */ /* 0x000fca00078e0299 */
        /* <DEDUP_REMOVED lines=38> */
[----:B------:R-:W-:Y:S01]  /*6710*/  IMAD.U32 R168, RZ, RZ, UR45 ;  /* 0x0000002dffa87e24 */ /* 0x000fe2000f8e00ff */
[----:B------:R-:W0:Y:S04]  /*6720*/  MUFU.TANH R192, R192 ;  /* 0x000000c000c07308 */ /* 0x000e280000002400 */
[----:B------:R-:W-:-:S04]  /*6730*/  IADD3 R153, -R168, UR40, R153 ;  /* 0x00000028a8997c10 */ /* 0x000fc8000fffe199 */
[----:B------:R-:W0:Y:S01]  /*6740*/  MUFU.TANH R193, R193 ;  /* 0x000000c100c17308 */ /* 0x000e220000002400 */
[----:B------:R-:W-:-:S07]  /*6750*/  VIADD R172, R153, UR32 ;  /* 0x0000002099ac7c36 */ /* 0x000fce0008000000 */
        /* <DEDUP_REMOVED lines=27> */
[----:B------:R-:W-:Y:S01]  /*6910*/  @P3 SHF.R.U32.HI R151, RZ, UR6, R120 ;  /* 0x00000006ff973c19 */ /* 0x000fe20008011678 */
[----:B------:R-:W-:Y:S01]  /*6920*/  VIADD R174, R153, UR29 ;  /* 0x0000001d99ae7c36 */ /* 0x000fe20008000000 */
        /* <DEDUP_REMOVED lines=15> */
[----:B0-----:R-:W-:Y:S01]  /*6a20*/  IMAD.U32 R120, RZ, RZ, UR45 ;  /* 0x0000002dff787e24 */ /* 0x001fe2000f8e00ff */
        /* <DEDUP_REMOVED lines=12> */
.L_x_4140:
[----:B------:R-:W-:-:S05]  /*6af0*/  IMAD.U32 R167, RZ, RZ, UR31 ;  /* 0x0000001fffa77e24 */ /* 0x000fca000f8e00ff */
[----:B------:R-:W-:-:S13]  /*6b00*/  ISETP.NE.AND P2, PT, R167, 0x1, PT ;  /* 0x00000001a700780c */ /* 0x000fda0003f45270 */
[----:B------:R-:W0:Y:S02]  /*6b10*/  @P2 LDC.64 R120, c[0x0][0x9e8] ;  /* 0x00027a00ff782b82 */ /* 0x000e240000000a00 */
[----:B0-----:R-:W-:-:S05]  /*6b20*/  @P2 IMAD.HI.U32 R120, R153, R120, RZ ;  /* 0x0000007899782227 */ /* 0x001fca00078e00ff */
[----:B------:R-:W-:-:S07]  /*6b30*/  @P2 SHF.R.U32.HI R153, RZ, R121, R120 ;  /* 0x00000079ff992219 */ /* 0x000fce0000011678 */
.L_x_4141:
[----:B------:R-:W-:Y:S05]  /*6b40*/  BSYNC B0 ;  /* 0x0000000000007941 */ /* 0x000fea0003800000 */
.L_x_4139:
[----:B------:R-:W-:-:S04]  /*6b50*/  IMAD R153, R153, R167, -R166 ;  /* 0x000000a799997224 */ /* 0x000fc800078e0aa6 */
[----:B------:R-:W-:-:S05]  /*6b60*/  IMAD R153, R16, -0x2, R153 ;  /* 0xfffffffe10997824 */ /* 0x000fca00078e0299 */
[----:B------:R-:W-:Y:S02]  /*6b70*/  VIADDMNMX R168, R153, R167, R168, PT ;  /* 0x000000a799a87246 */ /* 0x000fe400038001a8 */
[----:B------:R-:W-:-:S07]  /*6b80*/  VIMNMX R170, R170, R153, !PT ;  /* 0x00000099aaaa7248 */ /* 0x000fce0007fe0100 */
.L_x_4138:
[----:B------:R-:W-:Y:S01]  /*6b90*/  ISETP.GT.AND P2, PT, R2, -0x1, PT ;  /* 0xffffffff0200780c */ /* 0x000fe20003f44270 */
[----:B0-----:R0:W1:Y:S03]  /*6ba0*/  SHFL.IDX PT, R121, R151, 0x1, 0x1c1f ;  /* 0x003c1f0097797f89 */ /* 0x00106600000e0000 */
[C---:B------:R-:W-:Y:S02]  /*6bb0*/  ISETP.GT.AND P5, PT, R170.reuse, RZ, P2 ;  /* 0x000000ffaa00720c */ /* 0x040fe400017a4270 */
[----:B------:R-:W-:Y:S02]  /*6bc0*/  ISETP.GT.AND P4, PT, R170, 0x1, P2 ;  /* 0x00000001aa00780c */ /* 0x000fe40001784270 */
        /* <DEDUP_REMOVED lines=8> */
[C---:B------:R-:W-:Y:S02]  /*6c50*/  ISETP.GT.AND P3, PT, R170.reuse, 0x9, P2 ;  /* 0x00000009aa00780c */ /* 0x040fe40001764270 */
[C---:B------:R-:W-:Y:S02]  /*6c60*/  ISETP.GT.AND P4, PT, R170.reuse, 0x11, P2 ;  /* 0x00000011aa00780c */ /* 0x040fe40001784270 */
[----:B------:R-:W-:Y:S02]  /*6c70*/  FSEL R167, R123, -INF , !P6 ;  /* 0xff8000007ba77808 */ /* 0x000fe40007000000 */
        /* <DEDUP_REMOVED lines=9> */
[C---:B------:R-:W-:Y:S02]  /*6d10*/  ISETP.GT.AND P3, PT, R170.reuse, 0x19, P2 ;  /* 0x00000019aa00780c */ /* 0x040fe40001764270 */
[C---:B------:R-:W-:Y:S02]  /*6d20*/  ISETP.GT.AND P4, PT, R170.reuse, 0x21, P2 ;  /* 0x00000021aa00780c */ /* 0x040fe40001784270 */
[----:B------:R-:W-:Y:S02]  /*6d30*/  FSEL R195, R195, -INF , !P6 ;  /* 0xff800000c3c37808 */ /* 0x000fe40007000000 */
[----:B------:R-:W-:Y:S02]  /*6d40*/  ISETP.GT.AND P6, PT, R170, 0x28, P2 ;  /* 0x00000028aa00780c */ /* 0x000fe400017c4270 */
        /* <DEDUP_REMOVED lines=19> */
[----:B0-----:R-:W-:-:S02]  /*6e80*/  FSEL R151, R190, -INF , !P4 ;  /* 0xff800000be977808 */ /* 0x001fc40006000000 */
[C---:B------:R-:W-:Y:S02]  /*6e90*/  ISETP.GT.AND P3, PT, R170.reuse, 0x39, P2 ;  /* 0x00000039aa00780c */ /* 0x040fe40001764270 */
[----:B------:R-:W-:Y:S02]  /*6ea0*/  ISETP.GT.AND P4, PT, R170, 0x41, P2 ;  /* 0x00000041aa00780c */ /* 0x000fe40001784270 */
        /* <DEDUP_REMOVED lines=10> */
[----:B------:R-:W-:Y:S02]  /*6f50*/  ISETP.GT.AND P3, PT, R170, 0x49, P2 ;  /* 0x00000049aa00780c */ /* 0x000fe40001764270 */
[----:B------:R-:W-:Y:S02]  /*6f60*/  FSEL R147, R150, -INF , !P6 ;  /* 0xff80000096937808 */ /* 0x000fe40007000000 */
[----:B------:R-:W-:Y:S02]  /*6f70*/  ISETP.GT.AND P6, PT, R170, 0x58, P2 ;  /* 0x00000058aa00780c */ /* 0x000fe400017c4270 */
[----:B------:R-:W-:Y:S02]  /*6f80*/  FSEL R150, R154, -INF , !P5 ;  /* 0xff8000009a967808 */ /* 0x000fe40006800000 */
[----:B------:R-:W-:Y:S02]  /*6f90*/  ISETP.GT.AND P5, PT, R170, 0x60, P2 ;  /* 0x00000060aa00780c */ /* 0x000fe400017a4270 */
[----:B------:R-:W-:-:S02]  /*6fa0*/  ISETP.LT.OR P3, PT, R168, 0x4a, P3 ;  /* 0x0000004aa800780c */ /* 0x000fc40001f61670 */
[C---:B------:R-:W-:Y:S02]  /*6fb0*/  ISETP.LT.OR P6, PT, R168.reuse, 0x59, P6 ;  /* 0x00000059a800780c */ /* 0x040fe400037c1670 */
[----:B------:R-:W-:Y:S02]  /*6fc0*/  ISETP.LT.OR P5, PT, R168, 0x61, P5 ;  /* 0x00000061a800780c */ /* 0x000fe40002fa1670 */
        /* <DEDUP_REMOVED lines=16> */
[----:B------:R-:W-:Y:S01]  /*70d0*/  FSEL R160, R162, -INF , !P5 ;  /* 0xff800000a2a07808 */ /* 0x000fe20006800000 */
[--C-:B-1----:R-:W-:Y:S01]  /*70e0*/  IMAD.IADD R162, R174, 0x1, R121.reuse ;  /* 0x00000001aea27824 */ /* 0x102fe200078e0279 */
[----:B------:R-:W-:Y:S02]  /*70f0*/  PLOP3.LUT P5, PT, PT, PT, UP1, 0x40, 0x0 ;  /* 0x000000000000781c */ /* 0x000fe40003fae818 */
[C---:B------:R-:W-:Y:S02]  /*7100*/  ISETP.LT.OR P4, PT, R168.reuse, 0x62, P4 ;  /* 0x00000062a800780c */ /* 0x040fe40002781670 */
[----:B------:R-:W-:Y:S02]  /*7110*/  ISETP.LT.OR P3, PT, R168, 0x6a, P3 ;  /* 0x0000006aa800780c */ /* 0x000fe40001f61670 */
        /* <DEDUP_REMOVED lines=26> */
.L_x_4144:
[----:B------:R-:W-:-:S05]  /*72c0*/  IMAD.U32 R168, RZ, RZ, UR31 ;  /* 0x0000001fffa87e24 */ /* 0x000fca000f8e00ff */
[----:B------:R-:W-:-:S13]  /*72d0*/  ISETP.NE.AND P3, PT, R168, 0x1, PT ;  /* 0x00000001a800780c */ /* 0x000fda0003f65270 */
[----:B------:R-:W0:Y:S02]  /*72e0*/  @P3 LDC.64 R120, c[0x0][0x9e8] ;  /* 0x00027a00ff783b82 */ /* 0x000e240000000a00 */
[----:B0-----:R-:W-:-:S05]  /*72f0*/  @P3 IMAD.HI.U32 R120, R13, R120, RZ ;  /* 0x000000780d783227 */ /* 0x001fca00078e00ff */
[----:B------:R-:W-:-:S07]  /*7300*/  @P3 SHF.R.U32.HI R13, RZ, R121, R120 ;  /* 0x00000079ff0d3219 */ /* 0x000fce0000011678 */
.L_x_4145:
[----:B------:R-:W-:Y:S05]  /*7310*/  BSYNC B0 ;  /* 0x0000000000007941 */ /* 0x000fea0003800000 */
.L_x_4143:
[----:B------:R-:W-:-:S04]  /*7320*/  IMAD R13, R13, R168, -R166 ;  /* 0x000000a80d0d7224 */ /* 0x000fc800078e0aa6 */
[----:B------:R-:W-:-:S05]  /*7330*/  IMAD R13, R16, -0x2, R13 ;  /* 0xfffffffe100d7824 */ /* 0x000fca00078e020d */
[----:B------:R-:W-:Y:S02]  /*7340*/  VIADDMNMX R161, R13, R168, R161, PT ;  /* 0x000000a80da17246 */ /* 0x000fe400038001a1 */
[----:B------:R-:W-:-:S07]  /*7350*/  VIMNMX R162, R162, R13, !PT ;  /* 0x0000000da2a27248 */ /* 0x000fce0007fe0100 */
.L_x_4142:
[----:B------:R-:W-:Y:S01]  /*7360*/  FMNMX.FTZ R120, R177, R6, !PT ;  /* 0x00000006b1787209 */ /* 0x000fe20007810000 */
[----:B------:R-:W-:Y:S01]  /*7370*/  UMOV UR10, UR30 ;  /* 0x0000001e000a7c82 */ /* 0x000fe20008000000 */
[C---:B------:R-:W-:Y:S01]  /*7380*/  ISETP.GT.AND P5, PT, R162.reuse, 0x8, P2 ;  /* 0x00000008a200780c */ /* 0x040fe200017a4270 */
[----:B------:R-:W-:Y:S01]  /*7390*/  IMAD.U32 R168, RZ, RZ, UR10 ;  /* 0x0000000affa87e24 */ /* 0x000fe2000f8e00ff */
        /* <DEDUP_REMOVED lines=13> */
[----:B------:R-:W-:Y:S02]  /*7470*/  ISETP.GT.AND P3, PT, R162, 0x9, P2 ;  /* 0x00000009a200780c */ /* 0x000fe40001764270 */
[----:B------:R-:W-:Y:S02]  /*7480*/  FMNMX.FTZ R120, R198, R13, !PT ;  /* 0x0000000dc6787209 */ /* 0x000fe40007810000 */
[----:B------:R-:W-:-:S02]  /*7490*/  ISETP.LT.OR P3, PT, R161, 0xa, P3 ;  /* 0x0000000aa100780c */ /* 0x000fc40001f61670 */
[----:B------:R-:W-:Y:S02]  /*74a0*/  FMNMX.FTZ R120, R197, R120, !PT ;  /* 0x00000078c5787209 */ /* 0x000fe40007810000 */
[----:B------:R-:W-:Y:S02]  /*74b0*/  FSEL R10, R10, -INF , !P3 ;  /* 0xff8000000a0a7808 */ /* 0x000fe40005800000 */
        /* <DEDUP_REMOVED lines=35> */
[----:B------:R-:W-:Y:S02]  /*76f0*/  ISETP.LT.OR P4, PT, R161, 0x1a, P4 ;  /* 0x0000001aa100780c */ /* 0x000fe40002781670 */
[----:B0-----:R-:W-:-:S04]  /*7700*/  FMNMX.FTZ R13, R121, R166, !PT ;  /* 0x000000a6790d7209 */ /* 0x001fc80007810000 */
[C---:B------:R-:W-:Y:S01]  /*7710*/  FSETP.NEU.FTZ.AND P6, PT, R13.reuse, -INF , PT ;  /* 0xff8000000d00780b */ /* 0x040fe20003fdd000 */
[----:B------:R-:W-:-:S01]  /*7720*/  FFMA.FTZ R166, R13, R168, -8 ;  /* 0xc10000000da67423 */ /* 0x000fc200000100a8 */
[----:B------:R-:W-:Y:S02]  /*7730*/  FSEL R168, R122, -INF , !P3 ;  /* 0xff8000007aa87808 */ /* 0x000fe40005800000 */
[----:B------:R-:W-:Y:S02]  /*7740*/  ISETP.GT.AND P3, PT, R162, 0x29, P2 ;  /* 0x00000029a200780c */ /* 0x000fe40001764270 */
[----:B------:R-:W-:Y:S02]  /*7750*/  FSEL R8, R166, RZ, P6 ;  /* 0x000000ffa6087208 */ /* 0x000fe40003000000 */
[----:B------:R-:W-:Y:S02]  /*7760*/  FSEL R166, R12, -INF , !P5 ;  /* 0xff8000000ca67808 */ /* 0x000fe40006800000 */
[----:B------:R-:W-:Y:S01]  /*7770*/  ISETP.GT.AND P5, PT, R162, 0x20, P2 ;  /* 0x00000020a200780c */ /* 0x000fe200017a4270 */
[----:B------:R-:W-:-:S01]  /*7780*/  FFMA.FTZ R170, R167, UR10, -R8 ;  /* 0x0000000aa7aa7c23 */ /* 0x000fc20008010808 */
[----:B------:R-:W-:Y:S01]  /*7790*/  FSEL R167, R15, -INF , !P4 ;  /* 0xff8000000fa77808 */ /* 0x000fe20006000000 */
[----:B------:R-:W-:-:S01]  /*77a0*/  FFMA.FTZ R172, R173, UR10, -R8 ;  /* 0x0000000aadac7c23 */ /* 0x000fc20008010808 */
[----:B------:R-:W-:Y:S01]  /*77b0*/  ISETP.LT.OR P5, PT, R161, 0x21, P5 ;  /* 0x00000021a100780c */ /* 0x000fe20002fa1670 */
[----:B------:R0:W-:Y:S01]  /*77c0*/  MUFU.EX2 R15, R170 ;  /* 0x000000aa000f7308 */ /* 0x0001e20000000800 */
[----:B------:R-:W-:-:S01]  /*77d0*/  FFMA.FTZ R175, R175, UR10, -R8 ;  /* 0x0000000aafaf7c23 */ /* 0x000fc20008010808 */
[----:B------:R-:W-:Y:S01]  /*77e0*/  ISETP.GT.AND P4, PT, R162, 0x28, P2 ;  /* 0x00000028a200780c */ /* 0x000fe20001784270 */
[----:B------:R-:W-:-:S01]  /*77f0*/  FFMA.FTZ R176, R171, UR10, -R8 ;  /* 0x0000000aabb07c23 */ /* 0x000fc20008010808 */
[----:B------:R-:W-:Y:S01]  /*7800*/  FSEL R21, R21, -INF , !P5 ;  /* 0xff80000015157808 */ /* 0x000fe20006800000 */
[----:B------:R-:W-:-:S01]  /*7810*/  FFMA.FTZ R121, R177, UR10, -R8 ;  /* 0x0000000ab1797c23 */ /* 0x000fc20008010808 */
[----:B------:R-:W-:Y:S01]  /*7820*/  ISETP.GT.AND P5, PT, R162, RZ, P2 ;  /* 0x000000ffa200720c */ /* 0x000fe200017a4270 */
[----:B------:R-:W-:-:S01]  /*7830*/  FFMA.FTZ R178, R153, UR10, -R8 ;  /* 0x0000000a99b27c23 */ /* 0x000fc20008010808 */
[----:B------:R1:W-:Y:S01]  /*7840*/  MUFU.EX2 R122, R172 ;  /* 0x000000ac007a7308 */ /* 0x0003e20000000800 */
[----:B------:R-:W-:Y:S01]  /*7850*/  ISETP.LT.OR P4, PT, R161, 0x29, P4 ;  /* 0x00000029a100780c */ /* 0x000fe20002781670 */
[--C-:B------:R-:W-:Y:S01]  /*7860*/  FFMA.FTZ R180, R151, UR10, -R8.reuse ;  /* 0x0000000a97b47c23 */ /* 0x100fe20008010808 */
[----:B------:R-:W-:Y:S01]  /*7870*/  ISETP.LT.OR P5, PT, R161, 0x1, P5 ;  /* 0x00000001a100780c */ /* 0x000fe20002fa1670 */
[--C-:B------:R-:W-:Y:S01]  /*7880*/  FFMA.FTZ R193, R193, UR10, -R8.reuse ;  /* 0x0000000ac1c17c23 */ /* 0x100fe20008010808 */
[----:B------:R-:W-:Y:S01]  /*7890*/  FSEL R124, R124, -INF , !P4 ;  /* 0xff8000007c7c7808 */ /* 0x000fe20006000000 */
[--C-:B------:R-:W-:Y:S01]  /*78a0*/  FFMA.FTZ R195, R195, UR10, -R8.reuse ;  /* 0x0000000ac3c37c23 */ /* 0x100fe20008010808 */
[----:B0-----:R-:W-:Y:S01]  /*78b0*/  FSEL R170, R7, -INF , !P5 ;  /* 0xff80000007aa7808 */ /* 0x001fe20006800000 */
[----:B------:R0:W-:Y:S01]  /*78c0*/  MUFU.EX2 R12, R175 ;  /* 0x000000af000c7308 */ /* 0x0001e20000000800 */
[----:B-1----:R-:W-:-:S01]  /*78d0*/  FFMA.FTZ R172, R169, UR10, -R8 ;  /* 0x0000000aa9ac7c23 */ /* 0x002fc20008010808 */
        /* <DEDUP_REMOVED lines=8> */
[----:B------:R-:W-:Y:S01]  /*7960*/  ISETP.GT.AND P5, PT, R162, 0x38, P2 ;  /* 0x00000038a200780c */ /* 0x000fe200017a4270 */
[----:B------:R-:W-:-:S01]  /*7970*/  FFMA.FTZ R155, R155, UR10, -R8 ;  /* 0x0000000a9b9b7c23 */ /* 0x000fc20008010808 */
[----:B------:R-:W-:Y:S01]  /*7980*/  FMNMX.FTZ R169, R9, R174, !PT ;  /* 0x000000ae09a97209 */ /* 0x000fe20007810000 */
[----:B------:R-:W-:-:S01]  /*7990*/  FFMA.FTZ R157, R157, UR10, -R8 ;  /* 0x0000000a9d9d7c23 */ /* 0x000fc20008010808 */
[----:B------:R-:W-:Y:S01]  /*79a0*/  ISETP.LT.OR P5, PT, R161, 0x39, P5 ;  /* 0x00000039a100780c */ /* 0x000fe20002fa1670 */
[----:B------:R-:W-:-:S01]  /*79b0*/  FFMA.FTZ R159, R159, UR10, -R8 ;  /* 0x0000000a9f9f7c23 */ /* 0x000fc20008010808 */
[----:B------:R-:W-:Y:S01]  /*79c0*/  FMNMX.FTZ R174, R10, R169, !PT ;  /* 0x000000a90aae7209 */ /* 0x000fe20007810000 */
[----:B------:R-:W-:Y:S01]  /*79d0*/  MUFU.EX2 R121, R121 ;  /* 0x0000007900797308 */ /* 0x000fe20000000800 */
[----:B------:R-:W-:-:S02]  /*79e0*/  ISETP.GT.AND P4, PT, R162, 0x30, P2 ;  /* 0x00000030a200780c */ /* 0x000fc40001784270 */
[----:B------:R-:W-:Y:S02]  /*79f0*/  FMNMX.FTZ R173, R11, R174, !PT ;  /* 0x000000ae0bad7209 */ /* 0x000fe40007810000 */
[----:B------:R-:W-:Y:S02]  /*7a00*/  FSEL R171, R128, -INF , !P5 ;  /* 0xff80000080ab7808 */ /* 0x000fe40006800000 */
[----:B------:R-:W-:Y:S01]  /*7a10*/  FMNMX.FTZ R173, R166, R173, !PT ;  /* 0x000000ada6ad7209 */ /* 0x000fe20007810000 */
[----:B------:R1:W-:Y:S01]  /*7a20*/  MUFU.EX2 R128, R176 ;  /* 0x000000b000807308 */ /* 0x0003e20000000800 */
[----:B------:R-:W-:Y:S02]  /*7a30*/  ISETP.GT.AND P3, PT, R162, 0x31, P2 ;  /* 0x00000031a200780c */ /* 0x000fe40001764270 */
[----:B------:R-:W-:Y:S01]  /*7a40*/  FMNMX.FTZ R174, R14, R173, !PT ;  /* 0x000000ad0eae7209 */ /* 0x000fe20007810000 */
[----:B------:R-:W-:-:S01]  /*7a50*/  FFMA.FTZ R173, R198, UR10, -R8 ;  /* 0x0000000ac6ad7c23 */ /* 0x000fc20008010808 */
[----:B------:R-:W-:-:S02]  /*7a60*/  ISETP.LT.OR P4, PT, R161, 0x31, P4 ;  /* 0x00000031a100780c */ /* 0x000fc40002781670 */
[----:B------:R-:W-:Y:S01]  /*7a70*/  FMNMX.FTZ R174, R167, R174, !PT ;  /* 0x000000aea7ae7209 */ /* 0x000fe20007810000 */
[----:B------:R-:W-:Y:S01]  /*7a80*/  MUFU.EX2 R7, R193 ;  /* 0x000000c100077308 */ /* 0x000fe20000000800 */
[----:B------:R-:W-:Y:S02]  /*7a90*/  ISETP.LT.OR P3, PT, R161, 0x32, P3 ;  /* 0x00000032a100780c */ /* 0x000fe40001f61670 */
[----:B0-----:R-:W-:Y:S01]  /*7aa0*/  FMNMX.FTZ R175, R21, R174, !PT ;  /* 0x000000ae15af7209 */ /* 0x001fe20007810000 */
[----:B------:R-:W-:-:S01]  /*7ab0*/  FFMA.FTZ R174, R197, UR10, -R8 ;  /* 0x0000000ac5ae7c23 */ /* 0x000fc20008010808 */
[----:B------:R-:W-:Y:S02]  /*7ac0*/  FSEL R126, R126, -INF , !P4 ;  /* 0xff8000007e7e7808 */ /* 0x000fe40006000000 */
[----:B------:R-:W-:Y:S01]  /*7ad0*/  FMNMX.FTZ R175, R168, R175, !PT ;  /* 0x000000afa8af7209 */ /* 0x000fe20007810000 */
[----:B------:R-:W-:Y:S01]  /*7ae0*/  MUFU.EX2 R172, R172 ;  /* 0x000000ac00ac7308 */ /* 0x000fe20000000800 */
[----:B------:R-:W-:-:S02]  /*7af0*/  ISETP.GT.AND P4, PT, R162, 0x39, P2 ;  /* 0x00000039a200780c */ /* 0x000fc40001784270 */
[----:B-1----:R-:W-:Y:S02]  /*7b00*/  FMNMX.FTZ R176, R124, R175, !PT ;  /* 0x000000af7cb07209 */ /* 0x002fe40007810000 */
[----:B------:R-:W-:Y:S02]  /*7b10*/  FSEL R169, R127, -INF , !P3 ;  /* 0xff8000007fa97808 */ /* 0x000fe40005800000 */
[----:B------:R-:W-:Y:S01]  /*7b20*/  FMNMX.FTZ R177, R125, R176, !PT ;  /* 0x000000b07db17209 */ /* 0x000fe20007810000 */
[----:B------:R-:W-:Y:S01]  /*7b30*/  MUFU.EX2 R127, R195 ;  /* 0x000000c3007f7308 */ /* 0x000fe20000000800 */
[----:B------:R-:W-:Y:S02]  /*7b40*/  ISETP.GT.AND P3, PT, R162, 0x40, P2 ;  /* 0x00000040a200780c */ /* 0x000fe40001764270 */
[----:B------:R-:W-:Y:S01]  /*7b50*/  FMNMX.FTZ R176, R126, R177, !PT ;  /* 0x000000b17eb07209 */ /* 0x000fe20007810000 */
[----:B------:R-:W-:-:S01]  /*7b60*/  FFMA.FTZ R177, R188, UR10, -R8 ;  /* 0x0000000abcb17c23 */ /* 0x000fc20008010808 */
[----:B------:R-:W-:-:S02]  /*7b70*/  ISETP.LT.OR P4, PT, R161, 0x3a, P4 ;  /* 0x0000003aa100780c */ /* 0x000fc40002781670 */
[----:B------:R-:W-:Y:S01]  /*7b80*/  FMNMX.FTZ R176, R169, R176, !PT ;  /* 0x000000b0a9b07209 */ /* 0x000fe20007810000 */
[----:B------:R-:W-:Y:S01]  /*7b90*/  MUFU.EX2 R173, R173 ;  /* 0x000000ad00ad7308 */ /* 0x000fe20000000800 */
[C---:B------:R-:W-:Y:S02]  /*7ba0*/  ISETP.GT.AND P5, PT, R162.reuse, 0x41, P2 ;  /* 0x00000041a200780c */ /* 0x040fe400017a4270 */
[----:B------:R-:W-:Y:S02]  /*7bb0*/  FSEL R129, R129, -INF , !P4 ;  /* 0xff80000081817808 */ /* 0x000fe40006000000 */
[----:B------:R-:W-:Y:S02]  /*7bc0*/  ISETP.LT.OR P3, PT, R161, 0x41, P3 ;  /* 0x00000041a100780c */ /* 0x000fe40001f61670 */
[----:B------:R-:W-:Y:S01]  /*7bd0*/  FMNMX.FTZ R176, R171, R176, !PT ;  /* 0x000000b0abb07209 */ /* 0x000fe20007810000 */
[----:B------:R-:W-:Y:S01]  /*7be0*/  MUFU.EX2 R174, R174 ;  /* 0x000000ae00ae7308 */ /* 0x000fe20000000800 */
[----:B------:R-:W-:-:S02]  /*7bf0*/  ISETP.GT.AND P4, PT, R162, 0x48, P2 ;  /* 0x00000048a200780c */ /* 0x000fc40001784270 */
[----:B------:R-:W-:Y:S02]  /*7c00*/  ISETP.LT.OR P5, PT, R161, 0x42, P5 ;  /* 0x00000042a100780c */ /* 0x000fe40002fa1670 */
[----:B------:R-:W-:Y:S02]  /*7c10*/  FSEL R130, R130, -INF , !P3 ;  /* 0xff80000082827808 */ /* 0x000fe40005800000 */
[----:B------:R-:W-:Y:S01]  /*7c20*/  FMNMX.FTZ R179, R129, R176, !PT ;  /* 0x000000b081b37209 */ /* 0x000fe20007810000 */
[----:B------:R-:W-:Y:S01]  /*7c30*/  MUFU.EX2 R177, R177 ;  /* 0x000000b100b17308 */ /* 0x000fe20000000800 */
[----:B------:R-:W-:Y:S02]  /*7c40*/  ISETP.GT.AND P3, PT, R162, 0x49, P2 ;  /* 0x00000049a200780c */ /* 0x000fe40001764270 */
[----:B------:R-:W-:Y:S02]  /*7c50*/  FSEL R131, R131, -INF , !P5 ;  /* 0xff80000083837808 */ /* 0x000fe40006800000 */
[----:B------:R-:W-:-:S02]  /*7c60*/  ISETP.LT.OR P4, PT, R161, 0x49, P4 ;  /* 0x00000049a100780c */ /* 0x000fc40002781670 */
[----:B------:R-:W-:Y:S01]  /*7c70*/  FMNMX.FTZ R176, R130, R179, !PT ;  /* 0x000000b382b07209 */ /* 0x000fe20007810000 */
[----:B------:R-:W-:Y:S01]  /*7c80*/  MUFU.EX2 R148, R148 ;  /* 0x0000009400947308 */ /* 0x000fe20000000800 */
[----:B------:R-:W-:Y:S02]  /*7c90*/  ISETP.GT.AND P5, PT, R162, 0x50, P2 ;  /* 0x00000050a200780c */ /* 0x000fe400017a4270 */
[----:B------:R-:W-:Y:S02]  /*7ca0*/  ISETP.LT.OR P3, PT, R161, 0x4a, P3 ;  /* 0x0000004aa100780c */ /* 0x000fe40001f61670 */
[----:B------:R-:W-:Y:S02]  /*7cb0*/  FSEL R175, R132, -INF , !P4 ;  /* 0xff80000084af7808 */ /* 0x000fe40006000000 */
[----:B------:R-:W-:Y:S01]  /*7cc0*/  FMNMX.FTZ R176, R131, R176, !PT ;  /* 0x000000b083b07209 */ /* 0x000fe20007810000 */
[----:B------:R-:W-:Y:S01]  /*7cd0*/  MUFU.EX2 R132, R189 ;  /* 0x000000bd00847308 */ /* 0x000fe20000000800 */
[----:B------:R-:W-:-:S02]  /*7ce0*/  ISETP.GT.AND P4, PT, R162, 0x51, P2 ;  /* 0x00000051a200780c */ /* 0x000fc40001784270 */
[----:B------:R-:W-:Y:S02]  /*7cf0*/  FSEL R133, R133, -INF , !P3 ;  /* 0xff80000085857808 */ /* 0x000fe40005800000 */
[----:B------:R-:W-:Y:S02]  /*7d00*/  ISETP.LT.OR P5, PT, R161, 0x51, P5 ;  /* 0x00000051a100780c */ /* 0x000fe40002fa1670 */
[----:B------:R-:W-:Y:S01]  /*7d10*/  FMNMX.FTZ R176, R175, R176, !PT ;  /* 0x000000b0afb07209 */ /* 0x000fe20007810000 */
[----:B------:R-:W-:Y:S01]  /*7d20*/  MUFU.EX2 R20, R20 ;  /* 0x0000001400147308 */ /* 0x000fe20000000800 */
[----:B------:R-:W-:Y:S02]  /*7d30*/  ISETP.GT.AND P3, PT, R162, 0x58, P2 ;  /* 0x00000058a200780c */ /* 0x000fe40001764270 */
[----:B------:R-:W-:Y:S02]  /*7d40*/  ISETP.LT.OR P4, PT, R161, 0x52, P4 ;  /* 0x00000052a100780c */ /* 0x000fe40002781670 */
[----:B------:R-:W-:-:S02]  /*7d50*/  FSEL R134, R134, -INF , !P5 ;  /* 0xff80000086867808 */ /* 0x000fc40006800000 */
[----:B------:R-:W-:Y:S01]  /*7d60*/  FMNMX.FTZ R179, R133, R176, !PT ;  /* 0x000000b085b37209 */ /* 0x000fe20007810000 */
[----:B------:R-:W-:Y:S01]  /*7d70*/  MUFU.EX2 R123, R123 ;  /* 0x0000007b007b7308 */ /* 0x000fe20000000800 */
[----:B------:R-:W-:Y:S02]  /*7d80*/  ISETP.GT.AND P5, PT, R162, 0x59, P2 ;  /* 0x00000059a200780c */ /* 0x000fe400017a4270 */
[----:B------:R-:W-:Y:S02]  /*7d90*/  FSEL R153, R135, -INF , !P4 ;  /* 0xff80000087997808 */ /* 0x000fe40006000000 */
[----:B------:R-:W-:Y:S02]  /*7da0*/  ISETP.LT.OR P3, PT, R161, 0x59, P3 ;  /* 0x00000059a100780c */ /* 0x000fe40001f61670 */
[----:B------:R-:W-:Y:S01]  /*7db0*/  FMNMX.FTZ R176, R134, R179, !PT ;  /* 0x000000b386b07209 */ /* 0x000fe20007810000 */
[----:B------:R0:W-:Y:S01]  /*7dc0*/  MUFU.EX2 R135, R178 ;  /* 0x000000b200877308 */ /* 0x0001e20000000800 */
[----:B------:R-:W-:-:S02]  /*7dd0*/  ISETP.GT.AND P4, PT, R162, 0x60, P2 ;  /* 0x00000060a200780c */ /* 0x000fc40001784270 */
[----:B------:R-:W-:Y:S02]  /*7de0*/  ISETP.LT.OR P5, PT, R161, 0x5a, P5 ;  /* 0x0000005aa100780c */ /* 0x000fe40002fa1670 */
[----:B------:R-:W-:Y:S02]  /*7df0*/  FSEL R151, R136, -INF , !P3 ;  /* 0xff80000088977808 */ /* 0x000fe40005800000 */
[----:B------:R-:W-:Y:S01]  /*7e00*/  FMNMX.FTZ R176, R153, R176, !PT ;  /* 0x000000b099b07209 */ /* 0x000fe20007810000 */
[----:B------:R-:W-:Y:S01]  /*7e10*/  MUFU.EX2 R136, R180 ;  /* 0x000000b400887308 */ /* 0x000fe20000000800 */
[----:B------:R-:W-:Y:S01]  /*7e20*/  ISETP.GT.AND P3, PT, R162, 0x61, P2 ;  /* 0x00000061a200780c */ /* 0x000fe20001764270 */
[----:B0-----:R-:W-:Y:S01]  /*7e30*/  FFMA.FTZ R178, R146, UR10, -R8 ;  /* 0x0000000a92b27c23 */ /* 0x001fe20008010808 */
        /* <DEDUP_REMOVED lines=11> */
[C---:B------:R-:W-:Y:S02]  /*7ef0*/  ISETP.LT.OR P5, PT, R161.reuse, 0x69, P5 ;  /* 0x00000069a100780c */ /* 0x040fe40002fa1670 */
[----:B------:R-:W-:Y:S01]  /*7f00*/  FMNMX.FTZ R179, R138, R179, !PT ;  /* 0x000000b38ab37209 */ /* 0x000fe20007810000 */
[----:B------:R0:W-:Y:S01]  /*7f10*/  MUFU.EX2 R139, R178 ;  /* 0x000000b2008b7308 */ /* 0x0001e20000000800 */
[----:B------:R-:W-:Y:S02]  /*7f20*/  ISETP.LT.OR P4, PT, R161, 0x6a, P4 ;  /* 0x0000006aa100780c */ /* 0x000fe40002781670 */
[----:B------:R-:W-:Y:S02]  /*7f30*/  ISETP.GT.AND P3, PT, R162, 0x70, P2 ;  /* 0x00000070a200780c */ /* 0x000fe40001764270 */
[----:B------:R-:W-:-:S02]  /*7f40*/  FSEL R140, R140, -INF , !P5 ;  /* 0xff8000008c8c7808 */ /* 0x000fc40006800000 */
[----:B------:R-:W-:Y:S01]  /*7f50*/  FMNMX.FTZ R179, R146, R179, !PT ;  /* 0x000000b392b37209 */ /* 0x000fe20007810000 */
[----:B------:R-:W-:Y:S01]  /*7f60*/  MUFU.EX2 R159, R159 ;  /* 0x0000009f009f7308 */ /* 0x000fe20000000800 */
[----:B------:R-:W-:Y:S01]  /*7f70*/  FSEL R141, R141, -INF , !P4 ;  /* 0xff8000008d8d7808 */ /* 0x000fe20006000000 */
[----:B0-----:R-:W-:Y:S01]  /*7f80*/  FFMA.FTZ R178, R147, UR10, -R8 ;  /* 0x0000000a93b27c23 */ /* 0x001fe20008010808 */
[C---:B------:R-:W-:Y:S02]  /*7f90*/  ISETP.GT.AND P5, PT, R162.reuse, 0x71, P2 ;  /* 0x00000071a200780c */ /* 0x040fe400017a4270 */
[C---:B------:R-:W-:Y:S02]  /*7fa0*/  ISETP.GT.AND P4, PT, R162.reuse, 0x78, P2 ;  /* 0x00000078a200780c */ /* 0x040fe40001784270 */
[----:B------:R-:W-:Y:S02]  /*7fb0*/  ISETP.GT.AND P2, PT, R162, 0x79, P2 ;  /* 0x00000079a200780c */ /* 0x000fe40001744270 */
[----:B------:R-:W-:-:S02]  /*7fc0*/  ISETP.LT.OR P3, PT, R161, 0x71, P3 ;  /* 0x00000071a100780c */ /* 0x000fc40001f61670 */
[----:B------:R-:W-:Y:S02]  /*7fd0*/  FMNMX.FTZ R162, R140, R179, !PT ;  /* 0x000000b38ca27209 */ /* 0x000fe40007810000 */
[----:B------:R-:W-:Y:S02]  /*7fe0*/  ISETP.LT.OR P5, PT, R161, 0x72, P5 ;  /* 0x00000072a100780c */ /* 0x000fe40002fa1670 */
[----:B------:R-:W-:Y:S02]  /*7ff0*/  FSEL R142, R142, -INF , !P3 ;  /* 0xff8000008e8e7808 */ /* 0x000fe40005800000 */
[----:B------:R-:W-:Y:S02]  /*8000*/  FMNMX.FTZ R179, R141, R162, !PT ;  /* 0x000000a28db37209 */ /* 0x000fe40007810000 */
[----:B------:R-:W-:Y:S02]  /*8010*/  ISETP.LT.OR P4, PT, R161, 0x79, P4 ;  /* 0x00000079a100780c */ /* 0x000fe40002781670 */
[----:B------:R-:W-:-:S02]  /*8020*/  FSEL R147, R143, -INF , !P5 ;  /* 0xff8000008f937808 */ /* 0x000fc40006800000 */
[----:B------:R-:W-:Y:S01]  /*8030*/  FMNMX.FTZ R162, R142, R179, !PT ;  /* 0x000000b38ea27209 */ /* 0x000fe20007810000 */
[--C-:B------:R-:W-:Y:S01]  /*8040*/  FFMA.FTZ R179, R149, UR10, -R8.reuse ;  /* 0x0000000a95b37c23 */ /* 0x100fe20008010808 */
[----:B------:R-:W-:Y:S01]  /*8050*/  ISETP.LT.OR P2, PT, R161, 0x7a, P2 ;  /* 0x0000007aa100780c */ /* 0x000fe20001741670 */
[----:B------:R0:W-:Y:S01]  /*8060*/  MUFU.EX2 R143, R178 ;  /* 0x000000b2008f7308 */ /* 0x0001e20000000800 */
[----:B------:R-:W-:Y:S02]  /*8070*/  FSEL R144, R144, -INF , !P4 ;  /* 0xff80000090907808 */ /* 0x000fe40006000000 */
[----:B------:R-:W-:Y:S02]  /*8080*/  FMNMX.FTZ R149, R147, R162, !PT ;  /* 0x000000a293957209 */ /* 0x000fe40007810000 */
[----:B------:R-:W-:Y:S02]  /*8090*/  FSEL R145, R145, -INF , !P2 ;  /* 0xff80000091917808 */ /* 0x000fe40005000000 */
[----:B------:R-:W-:Y:S01]  /*80a0*/  FMNMX.FTZ R176, R144, R149, !PT ;  /* 0x0000009590b07209 */ /* 0x000fe20007810000 */
[----:B------:R1:W-:Y:S01]  /*80b0*/  MUFU.EX2 R162, R179 ;  /* 0x000000b300a27308 */ /* 0x0003e20000000800 */
[----:B------:R-:W-:-:S01]  /*80c0*/  FFMA.FTZ R149, R150, UR10, -R8 ;  /* 0x0000000a96957c23 */ /* 0x000fc20008010808 */
[--C-:B------:R-:W-:Y:S01]  /*80d0*/  FFMA.FTZ R150, R152, UR10, -R8.reuse ;  /* 0x0000000a98967c23 */ /* 0x100fe20008010808 */
[----:B------:R-:W-:Y:S01]  /*80e0*/  FMNMX.FTZ R176, R145, R176, !PT ;  /* 0x000000b091b07209 */ /* 0x000fe20007810000 */
[--C-:B------:R-:W-:Y:S01]  /*80f0*/  FFMA.FTZ R152, R154, UR10, -R8.reuse ;  /* 0x0000000a9a987c23 */ /* 0x100fe20008010808 */
[----:B------:R-:W-:-:S01]  /*8100*/  FFMA.FTZ R154, R156, UR10, -R8 ;  /* 0x0000000a9c9a7c23 */ /* 0x000fc20008010808 */
[--C-:B------:R-:W-:Y:S01]  /*8110*/  FFMA.FTZ R156, R158, UR10, -R8.reuse ;  /* 0x0000000a9e9c7c23 */ /* 0x100fe20008010808 */
[----:B------:R-:W-:-:S01]  /*8120*/  FFMA.FTZ R158, R160, UR10, -R8 ;  /* 0x0000000aa09e7c23 */ /* 0x000fc20008010808 */
[----:B------:R-:W0:Y:S01]  /*8130*/  SHFL.BFLY PT, R161, R176, 0x2, 0x1f ;  /* 0x0c401f00b0a17f89 */ /* 0x000e2200000e0000 */
[----:B------:R-:W-:-:S01]  /*8140*/  FFMA.FTZ R160, R164, UR10, -R8 ;  /* 0x0000000aa4a07c23 */ /* 0x000fc20008010808 */
[----:B------:R-:W-:Y:S08]  /*8150*/  MUFU.EX2 R149, R149 ;  /* 0x0000009500957308 */ /* 0x000ff00000000800 */
[----:B------:R-:W-:Y:S08]  /*8160*/  MUFU.EX2 R150, R150 ;  /* 0x0000009600967308 */ /* 0x000ff00000000800 */
[----:B------:R-:W-:Y:S01]  /*8170*/  MUFU.EX2 R152, R152 ;  /* 0x0000009800987308 */ /* 0x000fe20000000800 */
[----:B0-----:R-:W-:Y:S01]  /*8180*/  FMNMX.FTZ R178, R176, R161, !PT ;  /* 0x000000a1b0b27209 */ /* 0x001fe20007810000 */
[--C-:B------:R-:W-:Y:S01]  /*8190*/  FFMA.FTZ R161, R163, UR10, -R8.reuse ;  /* 0x0000000aa3a17c23 */ /* 0x100fe20008010808 */
[----:B------:R-:W-:-:S01]  /*81a0*/  FFMA.FTZ R176, R165, UR10, -R8 ;  /* 0x0000000aa5b07c23 */ /* 0x000fc20008010808 */
[----:B------:R-:W-:Y:S01]  /*81b0*/  FSEL R163, R13, RZ, P6 ;  /* 0x000000ff0da37208 */ /* 0x000fe20003000000 */
[----:B------:R-:W-:Y:S01]  /*81c0*/  IMAD.U32 R165, RZ, RZ, UR10 ;  /* 0x0000000affa57e24 */ /* 0x000fe2000f8e00ff */
[----:B-1----:R-:W0:Y:S02]  /*81d0*/  SHFL.BFLY PT, R179, R178, 0x1, 0x1f ;  /* 0x0c201f00b2b37f89 */ /* 0x002e2400000e0000 */
[----:B------:R-:W-:Y:S01]  /*81e0*/  MUFU.EX2 R154, R154 ;  /* 0x0000009a009a7308 */ /* 0x000fe20000000800 */
[----:B------:R-:W-:-:S04]  /*81f0*/  FADD.FTZ R6, -R163, R6 ;  /* 0x00000006a3067221 */ /* 0x000fc80000010100 */
[----:B------:R-:W-:-:S03]  /*8200*/  FMUL.FTZ R164, R6, UR10 ;  /* 0x0000000a06a47c20 */ /* 0x000fc60008410000 */
[----:B------:R1:W-:Y:S08]  /*8210*/  MUFU.EX2 R163, R176 ;  /* 0x000000b000a37308 */ /* 0x0003f00000000800 */
[----:B------:R-:W2:Y:S01]  /*8220*/  MUFU.EX2 R164, R164 ;  /* 0x000000a400a47308 */ /* 0x000ea20000000800 */
[----:B0-----:R-:W-:-:S07]  /*8230*/  FMNMX.FTZ R8, R178, R179, !PT ;  /* 0x000000b3b2087209 */ /* 0x001fce0007810000 */
[----:B------:R-:W-:Y:S01]  /*8240*/  MUFU.EX2 R156, R156 ;  /* 0x0000009c009c7308 */ /* 0x000fe20000000800 */
[C---:B------:R-:W-:Y:S01]  /*8250*/  FSETP.NEU.FTZ.AND P2, PT, R8.reuse, -INF , PT ;  /* 0xff8000000800780b */ /* 0x040fe20003f5d000 */
[----:B------:R-:W-:-:S06]  /*8260*/  FFMA.FTZ R165, R8, R165, -8 ;  /* 0xc100000008a57423 */ /* 0x000fcc00000100a5 */
[----:B------:R-:W-:Y:S01]  /*8270*/  MUFU.EX2 R158, R158 ;  /* 0x0000009e009e7308 */ /* 0x000fe20000000800 */
[----:B------:R-:W-:-:S05]  /*8280*/  FSEL R6, R165, RZ, P2 ;  /* 0x000000ffa5067208 */ /* 0x000fca0001000000 */
[--C-:B------:R-:W-:Y:S01]  /*8290*/  FFMA.FTZ R165, R120, UR10, -R6.reuse ;  /* 0x0000000a78a57c23 */ /* 0x100fe20008010806 */
[----:B------:R-:W-:-:S01]  /*82a0*/  FFMA.FTZ R120, R166, UR10, -R6 ;  /* 0x0000000aa6787c23 */ /* 0x000fc20008010806 */
[--C-:B------:R-:W-:Y:S01]  /*82b0*/  FFMA.FTZ R166, R168, UR10, -R6.reuse ;  /* 0x0000000aa8a67c23 */ /* 0x100fe20008010806 */
[----:B------:R-:W-:Y:S01]  /*82c0*/  FSEL R168, R8, RZ, P2 ;  /* 0x000000ff08a87208 */ /* 0x000fe20001000000 */
[--C-:B-1----:R-:W-:Y:S01]  /*82d0*/  FFMA.FTZ R176, R171, UR10, -R6.reuse ;  /* 0x0000000aabb07c23 */ /* 0x102fe20008010806 */
[----:B------:R-:W-:-:S01]  /*82e0*/  FFMA.FTZ R170, R170, UR10, -R6 ;  /* 0x0000000aaaaa7c23 */ /* 0x000fc20008010806 */
[----:B------:R-:W-:Y:S01]  /*82f0*/  FFMA.FTZ R9, R9, UR10, -R6 ;  /* 0x0000000a09097c23 */ /* 0x000fe20008010806 */
[----:B------:R-:W-:Y:S01]  /*8300*/  MUFU.EX2 R165, R165 ;  /* 0x000000a500a57308 */ /* 0x000fe20000000800 */
[----:B------:R-:W-:-:S01]  /*8310*/  FADD.FTZ R168, -R168, R5 ;  /* 0x00000005a8a87221 */ /* 0x000fc20000010100 */
[--C-:B------:R-:W-:Y:S01]  /*8320*/  FFMA.FTZ R10, R10, UR10, -R6.reuse ;  /* 0x0000000a0a0a7c23 */ /* 0x100fe20008010806 */
[----:B------:R-:W-:-:S01]  /*8330*/  FFMA.FTZ R11, R11, UR10, -R6 ;  /* 0x0000000a0b0b7c23 */ /* 0x000fc20008010806 */
[--C-:B------:R-:W-:Y:S01]  /*8340*/  FFMA.FTZ R14, R14, UR10, -R6.reuse ;  /* 0x0000000a0e0e7c23 */ /* 0x100fe20008010806 */
[----:B------:R-:W-:Y:S01]  /*8350*/  FMUL.FTZ R171, R168, UR10 ;  /* 0x0000000aa8ab7c20 */ /* 0x000fe20008410000 */
[--C-:B------:R-:W-:Y:S01]  /*8360*/  FFMA.FTZ R168, R129, UR10, -R6.reuse ;  /* 0x0000000a81a87c23 */ /* 0x100fe20008010806 */
[----:B------:R-:W-:-:S01]  /*8370*/  FFMA.FTZ R129, R130, UR10, -R6 ;  /* 0x0000000a82817c23 */ /* 0x000fc20008010806 */
[----:B------:R-:W-:Y:S01]  /*8380*/  MUFU.EX2 R170, R170 ;  /* 0x000000aa00aa7308 */ /* 0x000fe20000000800 */
[----:B------:R-:W-:-:S01]  /*8390*/  FFMA.FTZ R130, R131, UR10, -R6 ;  /* 0x0000000a83827c23 */ /* 0x000fc20008010806 */
[----:B------:R-:W-:Y:S01]  /*83a0*/  FFMA.FTZ R131, R175, UR10, -R6 ;  /* 0x0000000aaf837c23 */ /* 0x000fe20008010806 */
[----:B--2---:R-:W-:-:S01]  /*83b0*/  FFMA.FTZ R175, R164, R4, R121 ;  /* 0x00000004a4af7223 */ /* 0x004fc20000010079 */
        /* <DEDUP_REMOVED lines=12> */
[----:B------:R-:W1:Y:S08]  /*8480*/  MUFU.EX2 R9, R9 ;  /* 0x0000000900097308 */ /* 0x000e700000000800 */
[----:B------:R-:W2:Y:S01]  /*8490*/  MUFU.EX2 R10, R10 ;  /* 0x0000000a000a7308 */ /* 0x000ea20000000800 */
[----:B0-----:R-:W-:-:S01]  /*84a0*/  FFMA.FTZ R4, R171, R3, R170 ;  /* 0x00000003ab047223 */ /* 0x001fc200000100aa */
[----:B------:R-:W-:-:S03]  /*84b0*/  FADD.FTZ R3, R15, R178 ;  /* 0x000000b20f037221 */ /* 0x000fc60000010000 */
[----:B------:R-:W-:-:S03]  /*84c0*/  FADD.FTZ R4, R165, R4 ;  /* 0x00000004a5047221 */ /* 0x000fc60000010000 */
[----:B------:R-:W0:Y:S08]  /*84d0*/  MUFU.EX2 R11, R11 ;  /* 0x0000000b000b7308 */ /* 0x000e300000000800 */
[----:B------:R-:W3:Y:S08]  /*84e0*/  MUFU.EX2 R120, R120 ;  /* 0x0000007800787308 */ /* 0x000ef00000000800 */
[----:B------:R4:W-:Y:S08]  /*84f0*/  MUFU.EX2 R5, R176 ;  /* 0x000000b000057308 */ /* 0x0009f00000000800 */
[----:B------:R-:W5:Y:S01]  /*8500*/  MUFU.EX2 R14, R14 ;  /* 0x0000000e000e7308 */ /* 0x000f620000000800 */
[----:B----4-:R-:W-:-:S01]  /*8510*/  FFMA.FTZ R176, R133, UR10, -R6 ;  /* 0x0000000a85b07c23 */ /* 0x010fc20008010806 */
[----:B-1----:R-:W-:Y:S01]  /*8520*/  FADD.FTZ R133, R9, R4 ;  /* 0x0000000409857221 */ /* 0x002fe20000010000 */
[----:B------:R-:W-:-:S03]  /*8530*/  FADD.FTZ R4, R122, R3 ;  /* 0x000000037a047221 */ /* 0x000fc60000010000 */
[----:B--2---:R-:W-:Y:S01]  /*8540*/  FADD.FTZ R178, R10, R133 ;  /* 0x000000850ab27221 */ /* 0x004fe20000010000 */
[----:B------:R-:W-:-:S01]  /*8550*/  FADD.FTZ R3, R7, R4 ;  /* 0x0000000407037221 */ /* 0x000fc20000010000 */
[----:B------:R-:W1:Y:S01]  /*8560*/  MUFU.EX2 R167, R167 ;  /* 0x000000a700a77308 */ /* 0x000e620000000800 */
[----:B------:R-:W-:-:S01]  /*8570*/  FFMA.FTZ R133, R134, UR10, -R6 ;  /* 0x0000000a86857c23 */ /* 0x000fc20008010806 */
[----:B0-----:R-:W-:Y:S01]  /*8580*/  FADD.FTZ R175, R11, R178 ;  /* 0x000000b20baf7221 */ /* 0x001fe20000010000 */
[----:B------:R-:W-:-:S01]  /*8590*/  FADD.FTZ R4, R172, R3 ;  /* 0x00000003ac047221 */ /* 0x000fc20000010000 */
[----:B------:R-:W-:Y:S02]  /*85a0*/  FFMA.FTZ R134, R153, UR10, -R6 ;  /* 0x0000000a99867c23 */ /* 0x000fe40008010806 */
[----:B---3--:R-:W-:-:S01]  /*85b0*/  FADD.FTZ R175, R120, R175 ;  /* 0x000000af78af7221 */ /* 0x008fc20000010000 */
[----:B------:R-:W-:Y:S01]  /*85c0*/  FADD.FTZ R3, R127, R4 ;  /* 0x000000047f037221 */ /* 0x000fe20000010000 */
[----:B------:R-:W0:Y:S02]  /*85d0*/  MUFU.EX2 R21, R21 ;  /* 0x0000001500157308 */ /* 0x000e240000000800 */
[----:B-----5:R-:W-:-:S01]  /*85e0*/  FADD.FTZ R4, R14, R175 ;  /* 0x000000af0e047221 */ /* 0x020fc20000010000 */
[----:B------:R-:W-:-:S04]  /*85f0*/  FADD.FTZ R178, R128, R3 ;  /* 0x0000000380b27221 */ /* 0x000fc80000010000 */
[----:B------:R-:W-:Y:S01]  /*8600*/  FADD.FTZ R3, R173, R178 ;  /* 0x000000b2ad037221 */ /* 0x000fe20000010000 */
[----:B------:R-:W2:Y:S01]  /*8610*/  MUFU.EX2 R166, R166 ;  /* 0x000000a600a67308 */ /* 0x000ea20000000800 */
[----:B-1----:R-:W-:-:S01]  /*8620*/  FADD.FTZ R4, R167, R4 ;  /* 0x00000004a7047221 */ /* 0x002fc20000010000 */
[----:B------:R-:W-:Y:S01]  /*8630*/  FFMA.FTZ R178, R137, UR10, -R6 ;  /* 0x0000000a89b27c23 */ /* 0x000fe20008010806 */
[----:B------:R-:W-:-:S01]  /*8640*/  FADD.FTZ R3, R174, R3 ;  /* 0x00000003ae037221 */ /* 0x000fc20000010000 */
[--C-:B------:R-:W-:Y:S01]  /*8650*/  FFMA.FTZ R137, R138, UR10, -R6.reuse ;  /* 0x0000000a8a897c23 */ /* 0x100fe20008010806 */
[----:B------:R-:W-:-:S03]  /*8660*/  FFMA.FTZ R138, R146, UR10, -R6 ;  /* 0x0000000a928a7c23 */ /* 0x000fc60008010806 */
[----:B------:R-:W1:Y:S01]  /*8670*/  MUFU.EX2 R124, R124 ;  /* 0x0000007c007c7308 */ /* 0x000e620000000800 */
[----:B0-----:R-:W-:-:S01]  /*8680*/  FADD.FTZ R153, R21, R4 ;  /* 0x0000000415997221 */ /* 0x001fc20000010000 */
[----:B------:R-:W-:-:S04]  /*8690*/  FADD.FTZ R4, R132, R3 ;  /* 0x0000000384047221 */ /* 0x000fc80000010000 */
[----:B------:R-:W-:Y:S02]  /*86a0*/  FADD.FTZ R4, R177, R4 ;  /* 0x00000004b1047221 */ /* 0x000fe40000010000 */
[----:B------:R-:W0:Y:S01]  /*86b0*/  MUFU.EX2 R125, R125 ;  /* 0x0000007d007d7308 */ /* 0x000e220000000800 */
[----:B--2---:R-:W-:-:S07]  /*86c0*/  FADD.FTZ R153, R166, R153 ;  /* 0x00000099a6997221 */ /* 0x004fce0000010000 */
[----:B------:R-:W2:Y:S01]  /*86d0*/  MUFU.EX2 R126, R126 ;  /* 0x0000007e007e7308 */ /* 0x000ea20000000800 */
[----:B-1----:R-:W-:-:S01]  /*86e0*/  FADD.FTZ R180, R124, R153 ;  /* 0x000000997cb47221 */ /* 0x002fc20000010000 */
[----:B------:R-:W-:-:S04]  /*86f0*/  FADD.FTZ R153, R135, R4 ;  /* 0x0000000487997221 */ /* 0x000fc80000010000 */
[----:B------:R-:W-:Y:S02]  /*8700*/  FADD.FTZ R153, R136, R153 ;  /* 0x0000009988997221 */ /* 0x000fe40000010000 */
[----:B------:R-:W1:Y:S01]  /*8710*/  MUFU.EX2 R169, R169 ;  /* 0x000000a900a97308 */ /* 0x000e620000000800 */
[----:B0-----:R-:W-:-:S01]  /*8720*/  FADD.FTZ R3, R125, R180 ;  /* 0x000000b47d037221 */ /* 0x001fc20000010000 */
[----:B------:R-:W-:-:S04]  /*8730*/  FADD.FTZ R146, R148, R153 ;  /* 0x0000009994927221 */ /* 0x000fc80000010000 */
[----:B------:R-:W-:Y:S01]  /*8740*/  FADD.FTZ R153, R139, R146 ;  /* 0x000000928b997221 */ /* 0x000fe20000010000 */
[----:B------:R-:W-:-:S01]  /*8750*/  FFMA.FTZ R146, R140, UR10, -R6 ;  /* 0x0000000a8c927c23 */ /* 0x000fc20008010806 */
[----:B------:R-:W0:Y:S01]  /*8760*/  MUFU.EX2 R168, R168 ;  /* 0x000000a800a87308 */ /* 0x000e220000000800 */
[----:B--2---:R-:W-:-:S01]  /*8770*/  FADD.FTZ R4, R126, R3 ;  /* 0x000000037e047221 */ /* 0x004fc20000010000 */
[----:B------:R-:W-:-:S04]  /*8780*/  FADD.FTZ R140, R20, R153 ;  /* 0x00000099148c7221 */ /* 0x000fc80000010000 */
[----:B------:R-:W-:Y:S02]  /*8790*/  FADD.FTZ R140, R123, R140 ;  /* 0x0000008c7b8c7221 */ /* 0x000fe40000010000 */
[----:B------:R-:W2:Y:S01]  /*87a0*/  MUFU.EX2 R129, R129 ;  /* 0x0000008100817308 */ /* 0x000ea20000000800 */
[----:B-1----:R-:W-:-:S04]  /*87b0*/  FADD.FTZ R4, R169, R4 ;  /* 0x00000004a9047221 */ /* 0x002fc80000010000 */
[----:B------:R-:W-:-:S03]  /*87c0*/  FADD.FTZ R3, R5, R4 ;  /* 0x0000000405037221 */ /* 0x000fc60000010000 */
[----:B------:R-:W1:Y:S01]  /*87d0*/  MUFU.EX2 R130, R130 ;  /* 0x0000008200827308 */ /* 0x000e620000000800 */
[----:B0-----:R-:W-:-:S07]  /*87e0*/  FADD.FTZ R4, R168, R3 ;  /* 0x00000003a8047221 */ /* 0x001fce0000010000 */
[----:B------:R-:W0:Y:S01]  /*87f0*/  MUFU.EX2 R131, R131 ;  /* 0x0000008300837308 */ /* 0x000e220000000800 */
[----:B--2---:R-:W-:-:S07]  /*8800*/  FADD.FTZ R3, R129, R4 ;  /* 0x0000000481037221 */ /* 0x004fce0000010000 */
[----:B------:R-:W2:Y:S01]  /*8810*/  MUFU.EX2 R176, R176 ;  /* 0x000000b000b07308 */ /* 0x000ea20000000800 */
[----:B-1----:R-:W-:-:S01]  /*8820*/  FADD.FTZ R4, R130, R3 ;  /* 0x0000000382047221 */ /* 0x002fc20000010000 */
[----:B------:R-:W-:Y:S01]  /*8830*/  FADD.FTZ R3, R143, R140 ;  /* 0x0000008c8f037221 */ /* 0x000fe20000010000 */
[----:B------:R-:W-:-:S01]  /*8840*/  FFMA.FTZ R140, R142, UR10, -R6 ;  /* 0x0000000a8e8c7c23 */ /* 0x000fc20008010806 */
[----:B------:R-:W-:-:S04]  /*8850*/  FFMA.FTZ R6, R145, UR10, -R6 ;  /* 0x0000000a91067c23 */ /* 0x000fc80008010806 */
[----:B------:R-:W1:Y:S01]  /*8860*/  MUFU.EX2 R133, R133 ;  /* 0x0000008500857308 */ /* 0x000e620000000800 */
        /* <DEDUP_REMOVED lines=8> */
[----:B-1----:R-:W-:-:S07]  /*88f0*/  FADD.FTZ R153, R133, R180 ;  /* 0x000000b485997221 */ /* 0x002fce0000010000 */
[----:B------:R-:W1:Y:S01]  /*8900*/  MUFU.EX2 R178, R178 ;  /* 0x000000b200b27308 */ /* 0x000e620000000800 */
[----:B0-----:R-:W-:-:S01]  /*8910*/  FADD.FTZ R4, R134, R153 ;  /* 0x0000009986047221 */ /* 0x001fc20000010000 */
[----:B------:R-:W-:-:S04]  /*8920*/  FADD.FTZ R153, R155, R142 ;  /* 0x0000008e9b997221 */ /* 0x000fc80000010000 */
[----:B------:R-:W-:Y:S02]  /*8930*/  FADD.FTZ R142, R154, R153 ;  /* 0x000000999a8e7221 */ /* 0x000fe40000010000 */
[----:B------:R-:W0:Y:S01]  /*8940*/  MUFU.EX2 R137, R137 ;  /* 0x0000008900897308 */ /* 0x000e220000000800 */
[----:B--2---:R-:W-:-:S01]  /*8950*/  FADD.FTZ R3, R151, R4 ;  /* 0x0000000497037221 */ /* 0x004fc20000010000 */
[----:B------:R-:W-:-:S06]  /*8960*/  FADD.FTZ R153, R157, R142 ;  /* 0x0000008e9d997221 */ /* 0x000fcc0000010000 */
        /* <DEDUP_REMOVED lines=20> */
[----:B--2---:R-:W-:-:S04]  /*8ab0*/  FADD.FTZ R4, R160, R3 ;  /* 0x00000003a0047221 */ /* 0x004fc80000010000 */
[----:B------:R-:W-:Y:S01]  /*8ac0*/  FADD.FTZ R4, R163, R4 ;  /* 0x00000004a3047221 */ /* 0x000fe20000010000 */
[----:B-1----:R-:W-:-:S04]  /*8ad0*/  FADD.FTZ R142, R179, R142 ;  /* 0x0000008eb38e7221 */ /* 0x002fc80000010000 */
[----:B0-----:R-:W-:Y:S01]  /*8ae0*/  FADD.FTZ R3, R6, R142 ;  /* 0x0000008e06037221 */ /* 0x001fe20000010000 */
[----:B------:R-:W-:Y:S06]  /*8af0*/  @!P0 BRA `(.L_x_4146) ;  /* 0x0000000000048947 */ /* 0x000fec0003800000 */
[----:B------:R-:W-:Y:S01]  /*8b00*/  BPT.TRAP 0x1 ;  /* 0x000000040000795c */ /* 0x000fe20000300000 */
.L_x_4146:
        /* <DEDUP_REMOVED lines=143> */
.L_x_4129:
        /* <DEDUP_REMOVED lines=25> */
.L_x_4149:
[----:B------:R-:W-:-:S11]  /*9590*/  UISETP.NE.AND UP1, UPT, UR19, 0x1, UPT ;  /* 0x000000011300788c */ /* 0x000fd6000bf25270 */
[----:B------:R-:W-:Y:S02]  /*95a0*/  @UP1 ULDC.64 UR6, c[0x0][0x9e8] ;  /* 0x00027a0000061ab9 */ /* 0x000fe40000000a00 */
[----:B------:R-:W-:-:S04]  /*95b0*/  UIMAD.WIDE.U32 UR14, UR11, UR6, URZ ;  /* 0x000000060b0e72a5 */ /* 0x000fc8000f8e003f */
[----:B------:R-:W-:-:S12]  /*95c0*/  @UP1 USHF.R.U32.HI UR11, URZ, UR7, UR15 ;  /* 0x000000073f0b1299 */ /* 0x000fd8000801160f */
.L_x_4150:
[----:B------:R-:W-:-:S04]  /*95d0*/  UIMAD UR11, UR11, UR19, URZ ;  /* 0x000000130b0b72a4 */ /* 0x000fc8000f8e023f */
[----:B------:R-:W-:-:S04]  /*95e0*/  UISETP.LT.AND UP1, UPT, UR18, UR11, UPT ;  /* 0x0000000b1200728c */ /* 0x000fc8000bf21270 */
[----:B------:R-:W-:-:S12]  /*95f0*/  USEL UR18, UR18, UR11, !UP1 ;  /* 0x0000000b12127287 */ /* 0x000fd8000c800000 */
.L_x_4148:
        /* <DEDUP_REMOVED lines=13> */
.L_x_4161:
[----:B------:R-:W-:Y:S01]  /*96d0*/  ISETP.NE.AND P3, PT, RZ, UR44, PT ;  /* 0x0000002cff007c0c */ /* 0x000fe2000bf65270 */
[----:B------:R-:W-:-:S04]  /*96e0*/  UISETP.NE.AND UP1, UPT, UR32, 0x1, UPT ;  /* 0x000000012000788c */ /* 0x000fc8000bf25270 */
[----:B------:R-:W-:-:S04]  /*96f0*/  USEL UR50, URZ, 0x1, UP1 ;  /* 0x000000013f327887 */ /* 0x000fc80008800000 */
[----:B------:R-:W-:-:S04]  /*9700*/  ULOP3.LUT UR50, UR33, UR50, URZ, 0x3c, !UPT ;  /* 0x0000003221327292 */ /* 0x000fc8000f8e3c3f */
[----:B------:R-:W-:Y:S08]  /*9710*/  @P3 BRA `(.L_x_4152) ;  /* 0x0000000000383947 */ /* 0x000ff00003800000 */
[----:B------:R-:W-:Y:S05]  /*9720*/  @!P0 BRA `(.L_x_4153) ;  /* 0x0000000000048947 */ /* 0x000fea0003800000 */
[----:B------:R-:W-:Y:S01]  /*9730*/  BPT.TRAP 0x1 ;  /* 0x000000040000795c */ /* 0x000fe20000300000 */
.L_x_4153:
        /* <DEDUP_REMOVED lines=9> */
.L_x_4154:
[----:B-1----:R-:W-:Y:S05]  /*97d0*/  @P2 BRA `(.L_x_4152) ;  /* 0x0000000000082947 */ /* 0x002fea0003800000 */
[----:B------:R-:W1:Y:S02]  /*97e0*/  SYNCS.PHASECHK.TRANS64.TRYWAIT P2, [UR6+0x2a830], R5 ;  /* 0x02a83005ff0075a7 */ /* 0x000e640008040146 */
[----:B-1----:R-:W-:Y:S05]  /*97f0*/  @!P2 BRA `(.L_x_4155) ;  /* 0x000001040060a947 */ /* 0x002fea0003800000 */
.L_x_4152:
        /* <DEDUP_REMOVED lines=40> */
.L_x_4157:
[----:B------:R-:W-:Y:S01]  /*9a80*/  ULEA UR6, UR32, UR36, 0x3 ;  /* 0x0000002420067291 */ /* 0x000fe2000f8e183f */
[----:B------:R-:W-:-:S05]  /*9a90*/  IMAD.U32 R5, RZ, RZ, UR33 ;  /* 0x00000021ff057e24 */ /* 0x000fca000f8e00ff */
[----:B------:R-:W-:-:S04]  /*9aa0*/  SHF.L.U32 R5, R5, 0x1f, RZ ;  /* 0x0000001f05057819 */ /* 0x000fc800000006ff */
[----:B------:R0:W1:Y:S01]  /*9ab0*/  SYNCS.PHASECHK.TRANS64.TRYWAIT P2, [UR6+0x2a850], R5 ;  /* 0x02a85005ff0075a7 */ /* 0x0000620008040146 */
[----:B------:R-:W-:Y:S05]  /*9ac0*/  @!P0 BRA `(.L_x_4158) ;  /* 0x0000000000048947 */ /* 0x000fea0003800000 */
[----:B------:R-:W-:Y:S01]  /*9ad0*/  BPT.TRAP 0x1 ;  /* 0x000000040000795c */ /* 0x000fe20000300000 */
.L_x_4158:
[----:B-1----:R-:W-:Y:S05]  /*9ae0*/  @P2 BRA `(.L_x_4156) ;  /* 0x0000000000082947 */ /* 0x002fea0003800000 */
[----:B------:R-:W1:Y:S02]  /*9af0*/  SYNCS.PHASECHK.TRANS64.TRYWAIT P2, [UR6+0x2a850], R5 ;  /* 0x02a85005ff0075a7 */ /* 0x000e640008040146 */
[----:B-1----:R-:W-:Y:S05]  /*9b00*/  @!P2 BRA `(.L_x_4159) ;  /* 0x0000010000b4a947 */ /* 0x002fea0003800000 */
.L_x_4156:
        /* <DEDUP_REMOVED lines=27> */
[----:B------:R-:W0:Y:S01]  /*9cc0*/  MUFU.TANH R11, R11 ;  /* 0x0000000b000b7308 */ /* 0x000e220000002400 */
[----:B------:R-:W-:Y:S01]  /*9cd0*/  UMOV UR7, 0x40000040 ;  /* 0x4000004000077882 */ /* 0x000fe20000000000 */
[----:B-1----:R-:W-:Y:S01]  /*9ce0*/  FMNMX.FTZ R6, R10, R7, !PT ;  /* 0x000000070a067209 */ /* 0x002fe20007810000 */
[C---:B------:R-:W-:Y:S01]  /*9cf0*/  FMUL.FTZ R136, R0.reuse, R145 ;  /* 0x0000009100887220 */ /* 0x040fe20000410000 */
[C---:B------:R-:W-:Y:S01]  /*9d00*/  FMUL.FTZ R125, R0.reuse, R134 ;  /* 0x00000086007d7220 */ /* 0x040fe20000410000 */
[C---:B------:R-:W-:Y:S01]  /*9d10*/  FMUL.FTZ R145, R0.reuse, R154 ;  /* 0x0000009a00917220 */ /* 0x040fe20000410000 */
[C---:B------:R-:W-:Y:S01]  /*9d20*/  FMUL.FTZ R154, R0.reuse, R163 ;  /* 0x000000a3009a7220 */ /* 0x040fe20000410000 */
[----:B--2---:R-:W-:Y:S01]  /*9d30*/  FMNMX.FTZ R6, R9, R6, !PT ;  /* 0x0000000609067209 */ /* 0x004fe20007810000 */
        /* <DEDUP_REMOVED lines=43> */
[----:B------:R-:W-:Y:S01]  /*9ff0*/  FMUL.FTZ R162, R0, R171 ;  /* 0x000000ab00a27220 */ /* 0x000fe20000410000 */
[----:B------:R-:W-:Y:S01]  /*a000*/  UMOV UR10, UR31 ;  /* 0x0000001f000a7c82 */ /* 0x000fe20008000000 */
[----:B------:R-:W1:Y:S03]  /*a010*/  S2R R209, SR_TID.X ;  /* 0x0000000000d17919 */ /* 0x000e660000002100 */
[----:B------:R-:W3:Y:S01]  /*a020*/  MUFU.TANH R120, R120 ;  /* 0x0000007800787308 */ /* 0x000ee20000002400 */
[----:B--2---:R-:W-:-:S07]  /*a030*/  FMNMX.FTZ R163, R21, R164, !PT ;  /* 0x000000a415a37209 */ /* 0x004fce0007810000 */
[----:B------:R-:W2:Y:S01]  /*a040*/  MUFU.TANH R121, R121 ;  /* 0x0000007900797308 */ /* 0x000ea20000002400 */
[----:B0-----:R-:W-:-:S07]  /*a050*/  FMNMX.FTZ R6, R20, R5, !PT ;  /* 0x0000000514067209 */ /* 0x001fce0007810000 */
[----:B------:R-:W0:Y:S01]  /*a060*/  MUFU.TANH R123, R123 ;  /* 0x0000007b007b7308 */ /* 0x000e220000002400 */
[----:B---3--:R-:W-:Y:S01]  /*a070*/  FMNMX.FTZ R164, R120, R163, !PT ;  /* 0x000000a378a47209 */ /* 0x008fe20007810000 */
[----:B------:R-:W-:-:S06]  /*a080*/  FMUL.FTZ R163, R0, R172 ;  /* 0x000000ac00a37220 */ /* 0x000fcc0000410000 */
[----:B------:R-:W3:Y:S01]  /*a090*/  MUFU.TANH R122, R122 ;  /* 0x0000007a007a7308 */ /* 0x000ee20000002400 */
[----:B--2---:R-:W-:Y:S02]  /*a0a0*/  FMNMX.FTZ R5, R121, R6, !PT ;  /* 0x0000000679057209 */ /* 0x004fe40007810000 */
[----:B-1----:R-:W-:-:S05]  /*a0b0*/  SHF.R.U32.HI R209, RZ, 0x7, R209 ;  /* 0x00000007ffd17819 */ /* 0x002fca00000116d1 */
[----:B------:R-:W1:Y:S01]  /*a0c0*/  MUFU.TANH R124, R124 ;  /* 0x0000007c007c7308 */ /* 0x000e620000002400 */
[----:B0-----:R-:W-:Y:S01]  /*a0d0*/  FMNMX.FTZ R165, R123, R164, !PT ;  /* 0x000000a47ba57209 */ /* 0x001fe20007810000 */
[C---:B------:R-:W-:Y:S01]  /*a0e0*/  FMUL.FTZ R164, R0.reuse, R173 ;  /* 0x000000ad00a47220 */ /* 0x040fe20000410000 */
[----:B------:R-:W-:-:S05]  /*a0f0*/  FMUL.FTZ R173, R0, R180 ;  /* 0x000000b400ad7220 */ /* 0x000fca0000410000 */
        /* <DEDUP_REMOVED lines=11> */
[----:B0-----:R-:W-:Y:S01]  /*a1b0*/  FMNMX.FTZ R166, R128, R165, !PT ;  /* 0x000000a580a67209 */ /* 0x001fe20007810000 */
[C---:B------:R-:W-:Y:S01]  /*a1c0*/  FMUL.FTZ R165, R0.reuse, R174 ;  /* 0x000000ae00a57220 */ /* 0x040fe20000410000 */
[----:B------:R-:W-:-:S05]  /*a1d0*/  FMUL.FTZ R174, R0, R181 ;  /* 0x000000b500ae7220 */ /* 0x000fca0000410000 */
        /* <DEDUP_REMOVED lines=17> */
[----:B------:R-:W-:Y:S01]  /*a2f0*/  FMUL.FTZ R167, R0, R176 ;  /* 0x000000b000a77220 */ /* 0x000fe20000410000 */
[----:B------:R-:W-:Y:S02]  /*a300*/  WARPGROUP.DEPBAR.LE gsb0, 0x0 ;  /* 0x00008000000079c5 */ /* 0x000fe40000010000 */
[----:B------:R-:W-:-:S03]  /*a310*/  WARPGROUP.ARRIVE ;  /* 0x00000000000079c5 */ /* 0x000fc60000000000 */
[----:B------:R-:W1:Y:S01]  /*a320*/  MUFU.TANH R138, R138 ;  /* 0x0000008a008a7308 */ /* 0x000e620000002400 */
[----:B0-----:R-:W-:Y:S02]  /*a330*/  FMNMX.FTZ R5, R137, R6, !PT ;  /* 0x0000000689057209 */ /* 0x001fe40007810000 */
[----:B------:R-:W-:Y:S01]  /*a340*/  QGMMA.64x192x32.F32.E4M3.E4M3 R24, R192, gdesc[UR4], R24, gsb0 ;  /* 0x02e00004c0187df3 */ /* 0x000fe20008000818 */
[----:B------:R-:W-:Y:S01]  /*a350*/  UIADD3 UR6, UR11, 0x4, URZ ;  /* 0x000000040b067890 */ /* 0x000fe2000fffe03f */
[----:B------:R-:W-:-:S03]  /*a360*/  UMOV UR7, 0x40000040 ;  /* 0x4000004000077882 */ /* 0x000fc60000000000 */
[----:B------:R-:W0:Y:S01]  /*a370*/  MUFU.TANH R140, R140 ;  /* 0x0000008c008c7308 */ /* 0x000e220000002400 */
[----:B--2---:R-:W-:Y:S01]  /*a380*/  FMNMX.FTZ R169, R139, R168, !PT ;  /* 0x000000a88ba97209 */ /* 0x004fe20007810000 */
[----:B------:R-:W-:-:S06]  /*a390*/  FMUL.FTZ R168, R0, R177 ;  /* 0x000000b100a87220 */ /* 0x000fcc0000410000 */
        /* <DEDUP_REMOVED lines=12> */
[----:B------:R-:W-:-:S06]  /*a460*/  FMUL.FTZ R169, R0, R178 ;  /* 0x000000b200a97220 */ /* 0x000fcc0000410000 */
[----:B------:R-:W2:Y:S01]  /*a470*/  MUFU.TANH R146, R146 ;  /* 0x0000009200927308 */ /* 0x000ea20000002400 */
[----:B-1----:R-:W-:-:S07]  /*a480*/  FMNMX.FTZ R5, R145, R6, !PT ;  /* 0x0000000691057209 */ /* 0x002fce0007810000 */
[----:B------:R-:W1:Y:S01]  /*a490*/  MUFU.TANH R148, R148 ;  /* 0x0000009400947308 */ /* 0x000e620000002400 */
[----:B0-----:R-:W-:Y:S01]  /*a4a0*/  FMNMX.FTZ R171, R147, R170, !PT ;  /* 0x000000aa93ab7209 */ /* 0x001fe20007810000 */
[----:B------:R-:W-:Y:S01]  /*a4b0*/  FMUL.FTZ R170, R0, R179 ;  /* 0x000000b300aa7220 */ /* 0x000fe20000410000 */
[----:B------:R-:W-:-:S05]  /*a4c0*/  IMAD.U32 R179, RZ, RZ, UR51 ;  /* 0x00000033ffb37e24 */ /* 0x000fca000f8e00ff */
        /* <DEDUP_REMOVED lines=32> */
[----:B--2---:R-:W-:Y:S01]  /*a6d0*/  FMNMX.FTZ R175, R163, R172, !PT ;  /* 0x000000aca3af7209 */ /* 0x004fe20007810000 */
[----:B------:R-:W-:-:S06]  /*a6e0*/  FMUL.FTZ R172, R0, R183 ;  /* 0x000000b700ac7220 */ /* 0x000fcc0000410000 */
[----:B------:R-:W2:Y:S01]  /*a6f0*/  MUFU.TANH R165, R165 ;  /* 0x000000a500a57308 */ /* 0x000ea20000002400 */
[----:B-1----:R-:W-:Y:S01]  /*a700*/  FMNMX.FTZ R6, R162, R5, !PT ;  /* 0x00000005a2067209 */ /* 0x002fe20007810000 */
[----:B------:R-:W-:Y:S02]  /*a710*/  WARPGROUP.DEPBAR.LE gsb0, 0x0 ;  /* 0x00008000000079c5 */ /* 0x000fe40000010000 */
[----:B------:R-:W-:-:S04]  /*a720*/  WARPGROUP.ARRIVE ;  /* 0x00000000000079c5 */ /* 0x000fc80000000000 */
[----:B------:R-:W1:Y:S01]  /*a730*/  MUFU.TANH R167, R167 ;  /* 0x000000a700a77308 */ /* 0x000e620000002400 */
[----:B0-----:R-:W-:Y:S01]  /*a740*/  FMNMX.FTZ R176, R164, R175, !PT ;  /* 0x000000afa4b07209 */ /* 0x001fe20007810000 */
[----:B------:R-:W-:Y:S01]  /*a750*/  QGMMA.64x192x32.F32.E4M3.E4M3 R24, R188, gdesc[UR4], R24, gsb0 ;  /* 0x02e00004bc187df3 */ /* 0x000fe20008000818 */
[----:B------:R-:W-:Y:S01]  /*a760*/  UIADD3 UR6, UR11, 0x6, URZ ;  /* 0x000000060b067890 */ /* 0x000fe2000fffe03f */
[----:B------:R-:W-:-:S04]  /*a770*/  UMOV UR7, 0x40000040 ;  /* 0x4000004000077882 */ /* 0x000fc80000000000 */
        /* <DEDUP_REMOVED lines=15> */
[----:B-1----:R-:W-:Y:S02]  /*a870*/  FMNMX.FTZ R175, R174, R175, !PT ;  /* 0x000000afaeaf7209 */ /* 0x002fe40007810000 */
[----:B0-----:R-:W-:-:S03]  /*a880*/  FMNMX.FTZ R5, R171, R6, !PT ;  /* 0x00000006ab057209 */ /* 0x001fc60007810000 */
[----:B------:R-:W0:Y:S01]  /*a890*/  SHFL.BFLY PT, R6, R175, 0x2, 0x1f ;  /* 0x0c401f00af067f89 */ /* 0x000e2200000e0000 */
[----:B--2---:R-:W-:-:S05]  /*a8a0*/  FMNMX.FTZ R176, R172, R5, !PT ;  /* 0x00000005acb07209 */ /* 0x004fca0007810000 */
[----:B------:R-:W1:Y:S01]  /*a8b0*/  SHFL.BFLY PT, R5, R176, 0x2, 0x1f ;  /* 0x0c401f00b0057f89 */ /* 0x000e6200000e0000 */
[----:B0-----:R-:W-:Y:S01]  /*a8c0*/  FMNMX.FTZ R177, R175, R6, !PT ;  /* 0x00000006afb17209 */ /* 0x001fe20007810000 */
[----:B------:R-:W-:-:S04]  /*a8d0*/  IMAD.U32 R175, RZ, RZ, UR10 ;  /* 0x0000000affaf7e24 */ /* 0x000fc8000f8e00ff */
[----:B------:R-:W0:Y:S01]  /*a8e0*/  SHFL.BFLY PT, R6, R177, 0x1, 0x1f ;  /* 0x0c201f00b1067f89 */ /* 0x000e2200000e0000 */
[----:B-1----:R-:W-:-:S05]  /*a8f0*/  FMNMX.FTZ R178, R176, R5, !PT ;  /* 0x00000005b0b27209 */ /* 0x002fca0007810000 */
[----:B------:R-:W1:Y:S01]  /*a900*/  SHFL.BFLY PT, R5, R178, 0x1, 0x1f ;  /* 0x0c201f00b2057f89 */ /* 0x000e6200000e0000 */
[----:B0-----:R-:W-:Y:S02]  /*a910*/  FMNMX.FTZ R6, R177, R6, !PT ;  /* 0x00000006b1067209 */ /* 0x001fe40007810000 */
[----:B------:R-:W-:-:S03]  /*a920*/  IADD3 R177, -R209, 0xb, RZ ;  /* 0x0000000bd1b17810 */ /* 0x000fc60007ffe1ff */
[C---:B------:R-:W-:Y:S01]  /*a930*/  FFMA.FTZ R175, R6.reuse, R175, -8 ;  /* 0xc100000006af7423 */ /* 0x040fe200000100af */
[----:B------:R-:W-:-:S03]  /*a940*/  FADD.FTZ R7, -R6, R7 ;  /* 0x0000000706077221 */ /* 0x000fc60000010100 */
[--C-:B------:R-:W-:Y:S01]  /*a950*/  FFMA.FTZ R176, R174, UR10, -R175.reuse ;  /* 0x0000000aaeb07c23 */ /* 0x100fe200080108af */
[----:B------:R-:W-:Y:S01]  /*a960*/  FMUL.FTZ R7, R7, UR10 ;  /* 0x0000000a07077c20 */ /* 0x000fe20008410000 */
[----:B-1----:R-:W-:Y:S01]  /*a970*/  FMNMX.FTZ R5, R178, R5, !PT ;  /* 0x00000005b2057209 */ /* 0x002fe20007810000 */
[----:B------:R-:W-:Y:S02]  /*a980*/  IMAD.U32 R178, RZ, RZ, UR10 ;  /* 0x0000000affb27e24 */ /* 0x000fe4000f8e00ff */
[--C-:B------:R-:W-:Y:S01]  /*a990*/  FFMA.FTZ R10, R10, UR10, -R175.reuse ;  /* 0x0000000a0a0a7c23 */ /* 0x100fe200080108af */
[----:B------:R-:W-:-:S01]  /*a9a0*/  FFMA.FTZ R9, R9, UR10, -R175 ;  /* 0x0000000a09097c23 */ /* 0x000fc200080108af */
[----:B------:R-:W-:Y:S01]  /*a9b0*/  FFMA.FTZ R13, R13, UR10, -R175 ;  /* 0x0000000a0d0d7c23 */ /* 0x000fe200080108af */
[----:B------:R-:W-:-:S01]  /*a9c0*/  FADD.FTZ R8, -R5, R8 ;  /* 0x0000000805087221 */ /* 0x000fc20000010100 */
[----:B------:R-:W-:Y:S01]  /*a9d0*/  FFMA.FTZ R174, R5, R178, -8 ;  /* 0xc100000005ae7423 */ /* 0x000fe200000100b2 */
[----:B------:R-:W-:Y:S01]  /*a9e0*/  MUFU.EX2 R7, R7 ;  /* 0x0000000700077308 */ /* 0x000fe20000000800 */
[----:B------:R-:W-:-:S01]  /*a9f0*/  FFMA.FTZ R14, R14, UR10, -R175 ;  /* 0x0000000a0e0e7c23 */ /* 0x000fc200080108af */
[----:B------:R-:W-:Y:S01]  /*aa00*/  FMUL.FTZ R8, R8, UR10 ;  /* 0x0000000a08087c20 */ /* 0x000fe20008410000 */
[----:B------:R-:W-:-:S01]  /*aa10*/  FFMA.FTZ R11, R11, UR10, -R174 ;  /* 0x0000000a0b0b7c23 */ /* 0x000fc200080108ae */
[--C-:B------:R-:W-:Y:S01]  /*aa20*/  FFMA.FTZ R12, R12, UR10, -R174.reuse ;  /* 0x0000000a0c0c7c23 */ /* 0x100fe200080108ae */
        /* <DEDUP_REMOVED lines=39> */
[----:B------:R-:W-:Y:S01]  /*aca0*/  FFMA.FTZ R173, R173, UR10, -R175 ;  /* 0x0000000aadad7c23 */ /* 0x000fe200080108af */
[----:B------:R-:W-:-:S01]  /*acb0*/  FFMA.FTZ R129, R129, UR10, -R174 ;  /* 0x0000000a81817c23 */ /* 0x000fc200080108ae */
[--C-:B------:R-:W-:Y:S01]  /*acc0*/  FFMA.FTZ R130, R130, UR10, -R174.reuse ;  /* 0x0000000a82827c23 */ /* 0x100fe200080108ae */
[----:B------:R-:W-:-:S01]  /*acd0*/  FFMA.FTZ R133, R133, UR10, -R174 ;  /* 0x0000000a85857c23 */ /* 0x000fc200080108ae */
[----:B------:R-:W1:Y:S01]  /*ace0*/  MUFU.EX2 R13, R13 ;  /* 0x0000000d000d7308 */ /* 0x000e620000000800 */
        /* <DEDUP_REMOVED lines=9> */
[--C-:B------:R-:W-:Y:S01]  /*ad80*/  FFMA.FTZ R146, R146, UR10, -R174.reuse ;  /* 0x0000000a92927c23 */ /* 0x100fe200080108ae */
[----:B------:R-:W-:-:S01]  /*ad90*/  FFMA.FTZ R149, R149, UR10, -R174 ;  /* 0x0000000a95957c23 */ /* 0x000fc200080108ae */
[--C-:B------:R-:W-:Y:S01]  /*ada0*/  FFMA.FTZ R150, R150, UR10, -R174.reuse ;  /* 0x0000000a96967c23 */ /* 0x100fe200080108ae */
[----:B------:R-:W-:-:S01]  /*adb0*/  FFMA.FTZ R153, R153, UR10, -R174 ;  /* 0x0000000a99997c23 */ /* 0x000fc200080108ae */
[----:B------:R-:W-:-:S02]  /*adc0*/  WARPGROUP.DEPBAR.LE gsb0, 0x0 ;  /* 0x00008000000079c5 */ /* 0x000fc40000010000 */
[----:B------:R-:W-:Y:S01]  /*add0*/  WARPGROUP.ARRIVE ;  /* 0x00000000000079c5 */ /* 0x000fe20000000000 */
[----:B------:R-:W2:Y:S01]  /*ade0*/  MUFU.EX2 R14, R14 ;  /* 0x0000000e000e7308 */ /* 0x000ea20000000800 */
[----:B-1----:R-:W-:-:S01]  /*adf0*/  FADD.FTZ R3, R13, R4 ;  /* 0x000000040d037221 */ /* 0x002fc20000010000 */
[--C-:B------:R-:W-:Y:S01]  /*ae00*/  FFMA.FTZ R154, R154, UR10, -R174.reuse ;  /* 0x0000000a9a9a7c23 */ /* 0x100fe200080108ae */
[----:B------:R-:W-:-:S01]  /*ae10*/  FFMA.FTZ R157, R157, UR10, -R174 ;  /* 0x0000000a9d9d7c23 */ /* 0x000fc200080108ae */
[--C-:B------:R-:W-:Y:S01]  /*ae20*/  FFMA.FTZ R158, R158, UR10, -R174.reuse ;  /* 0x0000000a9e9e7c23 */ /* 0x100fe200080108ae */
[----:B------:R-:W-:Y:S01]  /*ae30*/  QGMMA.64x192x32.F32.E4M3.E4M3 R24, R184, gdesc[UR4], R24, gsb0 ;  /* 0x02e00004b8187df3 */ /* 0x000fe20008000818 */
[----:B------:R-:W-:-:S01]  /*ae40*/  FFMA.FTZ R161, R161, UR10, -R174 ;  /* 0x0000000aa1a17c23 */ /* 0x000fc200080108ae */
[----:B------:R-:W-:Y:S01]  /*ae50*/  FFMA.FTZ R162, R162, UR10, -R174 ;  /* 0x0000000aa2a27c23 */ /* 0x000fe200080108ae */
[----:B------:R-:W1:Y:S01]  /*ae60*/  MUFU.EX2 R20, R20 ;  /* 0x0000001400147308 */ /* 0x000e620000000800 */
[----:B0-----:R-:W-:-:S01]  /*ae70*/  FADD.FTZ R175, R15, R178 ;  /* 0x000000b20faf7221 */ /* 0x001fc20000010000 */
[--C-:B------:R-:W-:Y:S01]  /*ae80*/  FFMA.FTZ R165, R165, UR10, -R174.reuse ;  /* 0x0000000aa5a57c23 */ /* 0x100fe200080108ae */
[----:B------:R-:W-:-:S01]  /*ae90*/  FFMA.FTZ R171, R171, UR10, -R174 ;  /* 0x0000000aabab7c23 */ /* 0x000fc200080108ae */
[----:B------:R-:W-:-:S04]  /*aea0*/  FFMA.FTZ R172, R172, UR10, -R174 ;  /* 0x0000000aacac7c23 */ /* 0x000fc800080108ae */
        /* <DEDUP_REMOVED lines=50> */
[----:B------:R-:W-:-:S06]  /*b1d0*/  WARPGROUP.DEPBAR.LE gsb0, 0x0 ;  /* 0x00008000000079c5 */ /* 0x000fcc0000010000 */
        /* <DEDUP_REMOVED lines=34> */
[----:B-1----:R-:W-:-:S01]  /*b400*/  FADD.FTZ R4, R156, R3 ;  /* 0x000000039c047221 */ /* 0x002fc20000010000 */
[----:B------:R-:W-:-:S05]  /*b410*/  @!P1 LEA R3, R179, UR36, 0x3 ;  /* 0x00000024b3039c11 */ /* 0x000fca000f8e18ff */
[----:B------:R-:W-:Y:S01]  /*b420*/  @!P1 VIADD R3, R3, 0x2a840 ;  /* 0x0002a84003039836 */ /* 0x000fe20000000000 */
[----:B------:R-:W1:Y:S01]  /*b430*/  MUFU.EX2 R161, R161 ;  /* 0x000000a100a17308 */ /* 0x000e620000000800 */
[----:B0-----:R-:W-:-:S01]  /*b440*/  FADD.FTZ R170, R158, R175 ;  /* 0x000000af9eaa7221 */ /* 0x001fc20000010000 */
[----:B------:R1:W-:Y:S06]  /*b450*/  BAR.ARV R177, 0x100 ;  /* 0x000400b10000751d */ /* 0x0003ec0000002000 */
[----:B------:R-:W0:Y:S01]  /*b460*/  MUFU.EX2 R160, R160 ;  /* 0x000000a000a07308 */ /* 0x000e220000000800 */
[----:B--2---:R-:W-:-:S01]  /*b470*/  FADD.FTZ R175, R159, R4 ;  /* 0x000000049faf7221 */ /* 0x004fc20000010000 */
[----:B------:R-:W-:-:S04]  /*b480*/  @!P1 PRMT R3, RZ, 0x654, R3 ;  /* 0x00000654ff039816 */ /* 0x000fc80000000003 */
[----:B------:R2:W-:Y:S02]  /*b490*/  @!P1 SYNCS.ARRIVE.TRANS64.RED.A1T0 RZ, [R3+URZ], RZ ;  /* 0x000000ff03ff99a7 */ /* 0x0005e4000810043f */
        /* <DEDUP_REMOVED lines=10> */
[----:B------:R-:W2:Y:S01]  /*b540*/  MUFU.EX2 R167, R167 ;  /* 0x000000a700a77308 */ /* 0x000ea20000000800 */
[----:B---3--:R-:W-:-:S07]  /*b550*/  FADD.FTZ R4, R164, R175 ;  /* 0x000000afa4047221 */ /* 0x008fce0000010000 */
        /* <DEDUP_REMOVED lines=18> */
.L_x_4160:
        /* <DEDUP_REMOVED lines=139> */
.L_x_4151:
        /* <DEDUP_REMOVED lines=9> */
.L_x_4180:
[----:B------:R-:W-:Y:S01]  /*bfc0*/  ISETP.NE.AND P3, PT, RZ, UR44, PT ;  /* 0x0000002cff007c0c */ /* 0x000fe2000bf65270 */
[----:B------:R-:W-:-:S04]  /*bfd0*/  UISETP.NE.AND UP1, UPT, UR33, 0x1, UPT ;  /* 0x000000012100788c */ /* 0x000fc8000bf25270 */
[----:B------:R-:W-:-:S04]  /*bfe0*/  USEL UR50, URZ, 0x1, UP1 ;  /* 0x000000013f327887 */ /* 0x000fc80008800000 */
[----:B------:R-:W-:-:S04]  /*bff0*/  ULOP3.LUT UR50, UR34, UR50, URZ, 0x3c, !UPT ;  /* 0x0000003222327292 */ /* 0x000fc8000f8e3c3f */
[----:B------:R-:W-:Y:S08]  /*c000*/  @P3 BRA `(.L_x_4163) ;  /* 0x0000000000383947 */ /* 0x000ff00003800000 */
[----:B------:R-:W-:Y:S05]  /*c010*/  @!P0 BRA `(.L_x_4164) ;  /* 0x0000000000048947 */ /* 0x000fea0003800000 */
[----:B------:R-:W-:Y:S01]  /*c020*/  BPT.TRAP 0x1 ;  /* 0x000000040000795c */ /* 0x000fe20000300000 */
.L_x_4164:
        /* <DEDUP_REMOVED lines=9> */
.L_x_4165:
[----:B-1----:R-:W-:Y:S05]  /*c0c0*/  @P2 BRA `(.L_x_4163) ;  /* 0x0000000000082947 */ /* 0x002fea0003800000 */
[----:B------:R-:W1:Y:S02]  /*c0d0*/  SYNCS.PHASECHK.TRANS64.TRYWAIT P2, [UR6+0x2a830], R5 ;  /* 0x02a83005ff0075a7 */ /* 0x000e640008040146 */
[----:B-1----:R-:W-:Y:S05]  /*c0e0*/  @!P2 BRA `(.L_x_4166) ;  /* 0x000000dc0054a947 */ /* 0x002fea0003800000 */
.L_x_4163:
        /* <DEDUP_REMOVED lines=40> */
.L_x_4168:
[----:B------:R-:W-:Y:S01]  /*c370*/  ULEA UR6, UR33, UR36, 0x3 ;  /* 0x0000002421067291 */ /* 0x000fe2000f8e183f */
[----:B------:R-:W-:-:S05]  /*c380*/  IMAD.U32 R5, RZ, RZ, UR34 ;  /* 0x00000022ff057e24 */ /* 0x000fca000f8e00ff */
[----:B------:R-:W-:-:S04]  /*c390*/  SHF.L.U32 R5, R5, 0x1f, RZ ;  /* 0x0000001f05057819 */ /* 0x000fc800000006ff */
[----:B------:R0:W1:Y:S01]  /*c3a0*/  SYNCS.PHASECHK.TRANS64.TRYWAIT P2, [UR6+0x2a850], R5 ;  /* 0x02a85005ff0075a7 */ /* 0x0000620008040146 */
[----:B------:R-:W-:Y:S05]  /*c3b0*/  @!P0 BRA `(.L_x_4169) ;  /* 0x0000000000048947 */ /* 0x000fea0003800000 */
[----:B------:R-:W-:Y:S01]  /*c3c0*/  BPT.TRAP 0x1 ;  /* 0x000000040000795c */ /* 0x000fe20000300000 */
.L_x_4169:
[----:B-1----:R-:W-:Y:S05]  /*c3d0*/  @P2 BRA `(.L_x_4167) ;  /* 0x0000000000082947 */ /* 0x002fea0003800000 */
[----:B------:R-:W1:Y:S02]  /*c3e0*/  SYNCS.PHASECHK.TRANS64.TRYWAIT P2, [UR6+0x2a850], R5 ;  /* 0x02a85005ff0075a7 */ /* 0x000e640008040146 */
[----:B-1----:R-:W-:Y:S05]  /*c3f0*/  @!P2 BRA `(.L_x_4170) ;  /* 0x000000d800a8a947 */ /* 0x002fea0003800000 */
.L_x_4167:
[----:B------:R-:W-:Y:S01]  /*c400*/  UIADD3 UR6, UR36, 0x400, URZ ;  /* 0x0000040024067890 */ /* 0x000fe2000fffe03f */
[----:B------:R-:W-:Y:S01]  /*c410*/  WARPGROUP.ARRIVE ;  /* 0x00000000000079c5 */ /* 0x000fe20000000000 */
[----:B------:R-:W-:-:S05]  /*c420*/  UMOV UR7, 0x40000040 ;  /* 0x4000004000077882 */ /* 0x000fca0000000000 */
[----:B------:R-:W2:Y:S01]  /*c430*/  S2R R209, SR_TID.X ;  /* 0x0000000000d17919 */ /* 0x000ea20000002100 */
[----:B------:R-:W-:Y:S01]  /*c440*/  USHF.R.U32.HI UR6, URZ, 0x4, UR6 ;  /* 0x000000043f067899 */ /* 0x000fe20008011606 */
[----:B------:R-:W-:Y:S01]  /*c450*/  PLOP3.LUT P2, PT, PT, PT, UP0, 0x80, 0x0 ;  /* 0x000000000000781c */ /* 0x000fe20003f4f008 */
[C---:B-1----:R-:W-:Y:S01]  /*c460*/  FMUL.FTZ R6, R0.reuse, R120 ;  /* 0x0000007800067220 */ /* 0x042fe20000410000 */
[C---:B------:R-:W-:Y:S01]  /*c470*/  FMUL.FTZ R21, R0.reuse, R121 ;  /* 0x0000007900157220 */ /* 0x040fe20000410000 */
[----:B------:R-:W-:Y:S01]  /*c480*/  ULOP3.LUT UR6, UR6, 0x3fff, URZ, 0xc0, !UPT ;  /* 0x00003fff06067892 */ /* 0x000fe2000f8ec03f */
[----:B------:R-:W-:Y:S02]  /*c490*/  IMAD.U32 R120, RZ, RZ, UR51 ;  /* 0x00000033ff787e24 */ /* 0x000fe4000f8e00ff */
[C---:B------:R-:W-:Y:S01]  /*c4a0*/  FMUL.FTZ R11, R0.reuse, R127 ;  /* 0x0000007f000b7220 */ /* 0x040fe20000410000 */
[C---:B------:R-:W-:Y:S01]  /*c4b0*/  FMUL.FTZ R127, R0.reuse, R147 ;  /* 0x00000093007f7220 */ /* 0x040fe20000410000 */
[----:B------:R-:W-:Y:S01]  /*c4c0*/  ULOP3.LUT UR6, UR6, 0x10000, URZ, 0xfc, !UPT ;  /* 0x0001000006067892 */ /* 0x000fe2000f8efc3f */
[----:B------:R-:W-:Y:S01]  /*c4d0*/  FMUL.FTZ R147, R0, R149 ;  /* 0x0000009500937220 */ /* 0x000fe20000410000 */
[----:B------:R-:W-:Y:S01]  /*c4e0*/  @!P1 LEA R120, R120, UR36, 0x3 ;  /* 0x0000002478789c11 */ /* 0x000fe2000f8e18ff */
[C---:B------:R-:W-:Y:S01]  /*c4f0*/  FMUL.FTZ R10, R0.reuse, R126 ;  /* 0x0000007e000a7220 */ /* 0x040fe20000410000 */
[----:B------:R-:W-:Y:S01]  /*c500*/  UIMAD UR10, UR33, 0x600, UR6 ;  /* 0x00000600210a78a4 */ /* 0x000fe2000f8e0206 */
[C---:B------:R-:W-:Y:S01]  /*c510*/  FMUL.FTZ R126, R0.reuse, R146 ;  /* 0x00000092007e7220 */ /* 0x040fe20000410000 */
[----:B------:R-:W-:Y:S01]  /*c520*/  FMUL.FTZ R146, R0, R148 ;  /* 0x0000009400927220 */ /* 0x000fe20000410000 */
[----:B------:R-:W-:-:S02]  /*c530*/  @!P1 VIADD R120, R120, 0x2a840 ;  /* 0x0002a84078789836 */ /* 0x000fc40000000000 */
[C---:B------:R-:W-:Y:S01]  /*c540*/  FMUL.FTZ R9, R0.reuse, R123 ;  /* 0x0000007b00097220 */ /* 0x040fe20000410000 */
[C---:B------:R-:W-:Y:S01]  /*c550*/  FMUL.FTZ R13, R0.reuse, R131 ;  /* 0x00000083000d7220 */ /* 0x040fe20000410000 */
[C---:B------:R-:W-:Y:S01]  /*c560*/  FMUL.FTZ R148, R0.reuse, R153 ;  /* 0x0000009900947220 */ /* 0x040fe20000410000 */
[----:B------:R-:W-:Y:S01]  /*c570*/  UMOV UR6, UR10 ;  /* 0x0000000a00067c82 */ /* 0x000fe20008000000 */
[C---:B0-----:R-:W-:Y:S01]  /*c580*/  FMUL.FTZ R5, R0.reuse, R122 ;  /* 0x0000007a00057220 */ /* 0x041fe20000410000 */
        /* <DEDUP_REMOVED lines=12> */
[C---:B------:R-:W-:Y:S01]  /*c650*/  FMUL.FTZ R124, R0.reuse, R142 ;  /* 0x0000008e007c7220 */ /* 0x040fe20000410000 */
[C---:B------:R-:W-:Y:S01]  /*c660*/  FMUL.FTZ R155, R0.reuse, R160 ;  /* 0x000000a0009b7220 */ /* 0x040fe20000410000 */
[C---:B------:R-:W-:Y:S01]  /*c670*/  FMUL.FTZ R156, R0.reuse, R161 ;  /* 0x000000a1009c7220 */ /* 0x040fe20000410000 */
[C---:B------:R-:W-:Y:S01]  /*c680*/  FMUL.FTZ R134, R0.reuse, R162 ;  /* 0x000000a200867220 */ /* 0x040fe20000410000 */
[C---:B------:R-:W-:Y:S01]  /*c690*/  FMUL.FTZ R135, R0.reuse, R163 ;  /* 0x000000a300877220 */ /* 0x040fe20000410000 */
[----:B------:R-:W-:Y:S01]  /*c6a0*/  @!P1 PRMT R120, RZ, 0x654, R120 ;  /* 0x00000654ff789816 */ /* 0x000fe20000000078 */
        /* <DEDUP_REMOVED lines=8> */
[----:B------:R-:W0:Y:S08]  /*c730*/  MUFU.TANH R6, R6 ;  /* 0x0000000600067308 */ /* 0x000e300000002400 */
        /* <DEDUP_REMOVED lines=27> */
[----:B------:R-:W-:Y:S02]  /*c8f0*/  VIADD R168, R17, UR41 ;  /* 0x0000002911a87c36 */ /* 0x000fe40008000000 */
[C---:B------:R-:W-:Y:S01]  /*c900*/  FMUL.FTZ R198, R0.reuse, R136 ;  /* 0x0000008800c67220 */ /* 0x040fe20000410000 */
[----:B------:R-:W-:Y:S01]  /*c910*/  QGMMA.64x192x32.F32.E4M3.E4M3 R24, R192, gdesc[UR4], R24, gsb0 ;  /* 0x02e00004c0187df3 */ /* 0x000fe20008000818 */
[----:B------:R-:W-:Y:S01]  /*c920*/  UIADD3 UR6, UR10, 0x4, URZ ;  /* 0x000000040a067890 */ /* 0x000fe2000fffe03f */
[----:B------:R-:W-:Y:S01]  /*c930*/  FMUL.FTZ R136, R0, R166 ;  /* 0x000000a600887220 */ /* 0x000fe20000410000 */
[----:B------:R-:W-:Y:S01]  /*c940*/  UMOV UR7, 0x40000040 ;  /* 0x4000004000077882 */ /* 0x000fe20000000000 */
[----:B------:R-:W-:-:S02]  /*c950*/  IMAD.SHL.U32 R166, R2, 0x80, RZ ;  /* 0x0000008002a67824 */ /* 0x000fc400078e00ff */
[C---:B------:R-:W-:Y:S01]  /*c960*/  FMUL.FTZ R197, R0.reuse, R137 ;  /* 0x0000008900c57220 */ /* 0x040fe20000410000 */
[C---:B------:R-:W-:Y:S01]  /*c970*/  FMUL.FTZ R137, R0.reuse, R167 ;  /* 0x000000a700897220 */ /* 0x040fe20000410000 */
[----:B------:R-:W-:Y:S01]  /*c980*/  FMUL.FTZ R167, R0, R181 ;  /* 0x000000b500a77220 */ /* 0x000fe20000410000 */
        /* <DEDUP_REMOVED lines=68> */
[----:B------:R-:W0:Y:S01]  /*cdd0*/  MUFU.TANH R189, R189 ;  /* 0x000000bd00bd7308 */ /* 0x000e220000002400 */
[----:B------:R-:W-:Y:S02]  /*cde0*/  @P2 SHF.R.U32.HI R168, RZ, UR6, R121 ;  /* 0x00000006ffa82c19 */ /* 0x000fe40008011679 */
[----:B------:R-:W-:-:S03]  /*cdf0*/  IADD3 R121, -R166, 0x1, RZ ;  /* 0x00000001a6797810 */ /* 0x000fc60007ffe1ff */
[----:B------:R-:W5:Y:S02]  /*ce00*/  SHFL.IDX PT, R149, R168, RZ, 0x1c1f ;  /* 0x001c1fffa8957589 */ /* 0x000f6400000e0000 */
[----:B------:R-:W-:Y:S01]  /*ce10*/  IMAD R121, R16, -0x2, R121 ;  /* 0xfffffffe10797824 */ /* 0x000fe200078e0279 */
        /* <DEDUP_REMOVED lines=10> */
[----:B-1----:R-:W-:-:S05]  /*cec0*/  IMAD.U32 R120, RZ, RZ, UR45 ;  /* 0x0000002dff787e24 */ /* 0x002fca000f8e00ff */
[----:B------:R-:W-:-:S05]  /*ced0*/  IADD3 R121, -R120, UR40, R121 ;  /* 0x0000002878797c10 */ /* 0x000fca000fffe179 */
[C---:B------:R-:W-:Y:S02]  /*cee0*/  VIADD R174, R121.reuse, UR32 ;  /* 0x0000002079ae7c36 */ /* 0x040fe40008000000 */
[----:B------:R-:W-:Y:S02]  /*cef0*/  VIADD R176, R121, UR29 ;  /* 0x0000001d79b07c36 */ /* 0x000fe40008000000 */
[--C-:B-----5:R-:W-:Y:S02]  /*cf00*/  IMAD.IADD R170, R174, 0x1, R149.reuse ;  /* 0x00000001aeaa7824 */ /* 0x120fe400078e0295 */
[----:B------:R-:W-:Y:S01]  /*cf10*/  IMAD.IADD R172, R176, 0x1, R149 ;  /* 0x00000001b0ac7824 */ /* 0x000fe200078e0295 */
        /* <DEDUP_REMOVED lines=14> */
.L_x_4173:
[----:B------:R-:W-:-:S05]  /*d000*/  IMAD.U32 R151, RZ, RZ, UR31 ;  /* 0x0000001fff977e24 */ /* 0x000fca000f8e00ff */
[----:B------:R-:W-:-:S13]  /*d010*/  ISETP.NE.AND P2, PT, R151, 0x1, PT ;  /* 0x000000019700780c */ /* 0x000fda0003f45270 */
[----:B------:R-:W0:Y:S02]  /*d020*/  @P2 LDC.64 R120, c[0x0][0x9e8] ;  /* 0x00027a00ff782b82 */ /* 0x000e240000000a00 */
[----:B0-----:R-:W-:-:S05]  /*d030*/  @P2 IMAD.HI.U32 R120, R149, R120, RZ ;  /* 0x0000007895782227 */ /* 0x001fca00078e00ff */
[----:B------:R-:W-:-:S07]  /*d040*/  @P2 SHF.R.U32.HI R149, RZ, R121, R120 ;  /* 0x00000079ff952219 */ /* 0x000fce0000011678 */
.L_x_4174:
[----:B------:R-:W-:Y:S05]  /*d050*/  BSYNC B0 ;  /* 0x0000000000007941 */ /* 0x000fea0003800000 */
.L_x_4172:
[----:B------:R-:W-:-:S04]  /*d060*/  IMAD R149, R149, R151, -R166 ;  /* 0x0000009795957224 */ /* 0x000fc800078e0aa6 */
[----:B------:R-:W-:-:S05]  /*d070*/  IMAD R149, R16, -0x2, R149 ;  /* 0xfffffffe10957824 */ /* 0x000fca00078e0295 */
[----:B------:R-:W-:Y:S02]  /*d080*/  VIADDMNMX R170, R149, R151, R170, PT ;  /* 0x0000009795aa7246 */ /* 0x000fe400038001aa */
[----:B------:R-:W-:-:S07]  /*d090*/  VIMNMX R172, R172, R149, !PT ;  /* 0x00000095acac7248 */ /* 0x000fce0007fe0100 */
.L_x_4171:
[----:B------:R-:W-:Y:S01]  /*d0a0*/  ISETP.GT.AND P2, PT, R2, -0x1, PT ;  /* 0xffffffff0200780c */ /* 0x000fe20003f44270 */
[----:B------:R-:W0:Y:S03]  /*d0b0*/  SHFL.IDX PT, R121, R168, 0x1, 0x1c1f ;  /* 0x003c1f00a8797f89 */ /* 0x000e2600000e0000 */
[C---:B------:R-:W-:Y:S02]  /*d0c0*/  ISETP.GT.AND P4, PT, R172.reuse, RZ, P2 ;  /* 0x000000ffac00720c */ /* 0x040fe40001784270 */
[----:B------:R-:W-:Y:S02]  /*d0d0*/  ISETP.GT.AND P6, PT, R172, 0x1, P2 ;  /* 0x00000001ac00780c */ /* 0x000fe400017c4270 */
[C---:B------:R-:W-:Y:S02]  /*d0e0*/  ISETP.LT.OR P4, PT, R170.reuse, 0x1, P4 ;  /* 0x00000001aa00780c */ /* 0x040fe40002781670 */
[----:B------:R-:W-:-:S02]  /*d0f0*/  ISETP.LT.OR P6, PT, R170, 0x2, P6 ;  /* 0x00000002aa00780c */ /* 0x000fc400037c1670 */
[----:B------:R-:W-:Y:S02]  /*d100*/  FSEL R177, R6, -INF , !P4 ;  /* 0xff80000006b17808 */ /* 0x000fe40006000000 */
[C---:B------:R-:W-:Y:S02]  /*d110*/  ISETP.GT.AND P3, PT, R172.reuse, 0x8, P2 ;  /* 0x00000008ac00780c */ /* 0x040fe40001764270 */
[C---:B------:R-:W-:Y:S02]  /*d120*/  ISETP.GT.AND P4, PT, R172.reuse, 0x9, P2 ;  /* 0x00000009ac00780c */ /* 0x040fe40001784270 */
[----:B------:R-:W-:Y:S02]  /*d130*/  FSEL R175, R21, -INF , !P6 ;  /* 0xff80000015af7808 */ /* 0x000fe40007000000 */
[----:B------:R-:W-:Y:S02]  /*d140*/  ISETP.GT.AND P6, PT, R172, 0x10, P2 ;  /* 0x00000010ac00780c */ /* 0x000fe400017c4270 */
[----:B------:R-:W-:-:S02]  /*d150*/  ISETP.LT.OR P3, PT, R170, 0x9, P3 ;  /* 0x00000009aa00780c */ /* 0x000fc40001f61670 */
[C---:B------:R-:W-:Y:S02]  /*d160*/  ISETP.LT.OR P4, PT, R170.reuse, 0xa, P4 ;  /* 0x0000000aaa00780c */ /* 0x040fe40002781670 */
[----:B------:R-:W-:Y:S02]  /*d170*/  ISETP.LT.OR P6, PT, R170, 0x11, P6 ;  /* 0x00000011aa00780c */ /* 0x000fe400037c1670 */
[----:B------:R-:W-:Y:S02]  /*d180*/  FSEL R171, R123, -INF , !P3 ;  /* 0xff8000007bab7808 */ /* 0x000fe40005800000 */
[----:B------:R-:W-:Y:S02]  /*d190*/  FSEL R169, R192, -INF , !P4 ;  /* 0xff800000c0a97808 */ /* 0x000fe40006000000 */
[C---:B------:R-:W-:Y:S02]  /*d1a0*/  ISETP.GT.AND P3, PT, R172.reuse, 0x11, P2 ;  /* 0x00000011ac00780c */ /* 0x040fe40001764270 */
[----:B------:R-:W-:-:S02]  /*d1b0*/  ISETP.GT.AND P4, PT, R172, 0x18, P2 ;  /* 0x00000018ac00780c */ /* 0x000fc40001784270 */
[----:B------:R-:W-:Y:S02]  /*d1c0*/  FSEL R193, R193, -INF , !P6 ;  /* 0xff800000c1c17808 */ /* 0x000fe40007000000 */
[----:B------:R-:W-:Y:S02]  /*d1d0*/  ISETP.GT.AND P6, PT, R172, 0x19, P2 ;  /* 0x00000019ac00780c */ /* 0x000fe400017c4270 */
[C---:B------:R-:W-:Y:S02]  /*d1e0*/  ISETP.LT.OR P3, PT, R170.reuse, 0x12, P3 ;  /* 0x00000012aa00780c */ /* 0x040fe40001f61670 */
[C---:B------:R-:W-:Y:S02]  /*d1f0*/  ISETP.LT.OR P4, PT, R170.reuse, 0x19, P4 ;  /* 0x00000019aa00780c */ /* 0x040fe40002781670 */
[----:B------:R-:W-:Y:S02]  /*d200*/  ISETP.LT.OR P6, PT, R170, 0x1a, P6 ;  /* 0x0000001aaa00780c */ /* 0x000fe400037c1670 */
[----:B------:R-:W-:-:S02]  /*d210*/  FSEL R173, R194, -INF , !P3 ;  /* 0xff800000c2ad7808 */ /* 0x000fc40005800000 */
[----:B------:R-:W-:Y:S02]  /*d220*/  FSEL R195, R195, -INF , !P4 ;  /* 0xff800000c3c37808 */ /* 0x000fe40006000000 */
[C---:B------:R-:W-:Y:S02]  /*d230*/  ISETP.GT.AND P3, PT, R172.reuse, 0x20, P2 ;  /* 0x00000020ac00780c */ /* 0x040fe40001764270 */
[----:B------:R-:W-:Y:S02]  /*d240*/  ISETP.GT.AND P4, PT, R172, 0x21, P2 ;  /* 0x00000021ac00780c */ /* 0x000fe40001784270 */
        /* <DEDUP_REMOVED lines=34> */
[----:B------:R-:W-:Y:S02]  /*d470*/  ISETP.GT.AND P4, PT, R172, 0x51, P2 ;  /* 0x00000051ac00780c */ /* 0x000fe40001784270 */
[----:B------:R-:W-:Y:S02]  /*d480*/  FSEL R148, R152, -INF , !P6 ;  /* 0xff80000098947808 */ /* 0x000fe40007000000 */
[C---:B------:R-:W-:Y:S02]  /*d490*/  ISETP.GT.AND P3, PT, R172.reuse, 0x50, P2 ;  /* 0x00000050ac00780c */ /* 0x040fe40001764270 */
[----:B------:R-:W-:Y:S02]  /*d4a0*/  ISETP.GT.AND P6, PT, R172, 0x58, P2 ;  /* 0x00000058ac00780c */ /* 0x000fe400017c4270 */
[----:B------:R-:W-:-:S02]  /*d4b0*/  ISETP.LT.OR P4, PT, R170, 0x52, P4 ;  /* 0x00000052aa00780c */ /* 0x000fc40002781670 */
[C---:B------:R-:W-:Y:S02]  /*d4c0*/  ISETP.LT.OR P3, PT, R170.reuse, 0x51, P3 ;  /* 0x00000051aa00780c */ /* 0x040fe40001f61670 */
[----:B------:R-:W-:Y:S02]  /*d4d0*/  ISETP.LT.OR P6, PT, R170, 0x59, P6 ;  /* 0x00000059aa00780c */ /* 0x000fe400037c1670 */
[----:B------:R-:W-:Y:S02]  /*d4e0*/  FSEL R152, R156, -INF , !P4 ;  /* 0xff8000009c987808 */ /* 0x000fe40006000000 */
[----:B------:R-:W-:Y:S02]  /*d4f0*/  FSEL R150, R155, -INF , !P3 ;  /* 0xff8000009b967808 */ /* 0x000fe40005800000 */
[----:B------:R-:W-:Y:S02]  /*d500*/  ISETP.GT.AND P4, PT, R172, 0x60, P2 ;  /* 0x00000060ac00780c */ /* 0x000fe40001784270 */
[----:B------:R-:W-:-:S02]  /*d510*/  FSEL R153, R157, -INF , !P6 ;  /* 0xff8000009d997808 */ /* 0x000fc40007000000 */
[C---:B------:R-:W-:Y:S02]  /*d520*/  ISETP.GT.AND P3, PT, R172.reuse, 0x59, P2 ;  /* 0x00000059ac00780c */ /* 0x040fe40001764270 */
        /* <DEDUP_REMOVED lines=13> */
[----:B------:R-:W-:Y:S01]  /*d600*/  FSEL R159, R162, -INF , !P4 ;  /* 0xff800000a29f7808 */ /* 0x000fe20006000000 */
[--C-:B0-----:R-:W-:Y:S01]  /*d610*/  IMAD.IADD R162, R176, 0x1, R121.reuse ;  /* 0x00000001b0a27824 */ /* 0x101fe200078e0279 */
[----:B------:R-:W-:Y:S01]  /*d620*/  FSEL R158, R161, -INF , !P3 ;  /* 0xff800000a19e7808 */ /* 0x000fe20005800000 */
[----:B------:R-:W-:Y:S01]  /*d630*/  IMAD.IADD R161, R174, 0x1, R121 ;  /* 0x00000001aea17824 */ /* 0x000fe200078e0279 */
        /* <DEDUP_REMOVED lines=24> */
.L_x_4177:
[----:B------:R-:W-:-:S05]  /*d7c0*/  IMAD.U32 R6, RZ, RZ, UR31 ;  /* 0x0000001fff067e24 */ /* 0x000fca000f8e00ff */
[----:B------:R-:W-:-:S13]  /*d7d0*/  ISETP.NE.AND P3, PT, R6, 0x1, PT ;  /* 0x000000010600780c */ /* 0x000fda0003f65270 */
[----:B------:R-:W0:Y:S02]  /*d7e0*/  @P3 LDC.64 R120, c[0x0][0x9e8] ;  /* 0x00027a00ff783b82 */ /* 0x000e240000000a00 */
[----:B0-----:R-:W-:-:S05]  /*d7f0*/  @P3 IMAD.HI.U32 R120, R167, R120, RZ ;  /* 0x00000078a7783227 */ /* 0x001fca00078e00ff */
[----:B------:R-:W-:-:S07]  /*d800*/  @P3 SHF.R.U32.HI R167, RZ, R121, R120 ;  /* 0x00000079ffa73219 */ /* 0x000fce0000011678 */
.L_x_4178:
[----:B------:R-:W-:Y:S05]  /*d810*/  BSYNC B0 ;  /* 0x0000000000007941 */ /* 0x000fea0003800000 */
.L_x_4176:
[----:B------:R-:W-:-:S04]  /*d820*/  IMAD R167, R167, R6, -R166 ;  /* 0x00000006a7a77224 */ /* 0x000fc800078e0aa6 */
[----:B------:R-:W-:-:S05]  /*d830*/  IMAD R167, R16, -0x2, R167 ;  /* 0xfffffffe10a77824 */ /* 0x000fca00078e02a7 */
[----:B------:R-:W-:Y:S02]  /*d840*/  VIADDMNMX R161, R167, R6, R161, PT ;  /* 0x00000006a7a17246 */ /* 0x000fe400038001a1 */
[----:B------:R-:W-:-:S07]  /*d850*/  VIMNMX R162, R162, R167, !PT ;  /* 0x000000a7a2a27248 */ /* 0x000fce0007fe0100 */
.L_x_4175:
        /* <DEDUP_REMOVED lines=9> */
[C---:B------:R-:W-:Y:S02]  /*d8f0*/  ISETP.GT.AND P3, PT, R162.reuse, 0x11, P2 ;  /* 0x00000011a200780c */ /* 0x040fe40001764270 */
[----:B------:R-:W-:Y:S02]  /*d900*/  FMNMX.FTZ R6, R193, R6, !PT ;  /* 0x00000006c1067209 */ /* 0x000fe40007810000 */
[----:B------:R-:W-:Y:S02]  /*d910*/  ISETP.LT.OR P3, PT, R161, 0x12, P3 ;  /* 0x00000012a100780c */ /* 0x000fe40001f61670 */
[----:B------:R-:W-:Y:S02]  /*d920*/  FMNMX.FTZ R6, R173, R6, !PT ;  /* 0x00000006ad067209 */ /* 0x000fe40007810000 */
[----:B------:R-:W-:-:S02]  /*d930*/  ISETP.GT.AND P6, PT, R162, 0x8, P2 ;  /* 0x00000008a200780c */ /* 0x000fc400017c4270 */
[----:B------:R-:W-:Y:S02]  /*d940*/  FMNMX.FTZ R121, R195, R6, !PT ;  /* 0x00000006c3797209 */ /* 0x000fe40007810000 */
[----:B------:R-:W-:Y:S02]  /*d950*/  ISETP.GT.AND P4, PT, R162, 0x1, P2 ;  /* 0x00000001a200780c */ /* 0x000fe40001784270 */
[----:B------:R-:W-:Y:S02]  /*d960*/  FMNMX.FTZ R121, R196, R121, !PT ;  /* 0x00000079c4797209 */ /* 0x000fe40007810000 */
[C---:B------:R-:W-:Y:S02]  /*d970*/  ISETP.LT.OR P6, PT, R161.reuse, 0x9, P6 ;  /* 0x00000009a100780c */ /* 0x040fe400037c1670 */
[----:B------:R-:W-:Y:S02]  /*d980*/  FMNMX.FTZ R6, R198, R121, !PT ;  /* 0x00000079c6067209 */ /* 0x000fe40007810000 */
[----:B------:R-:W-:-:S02]  /*d990*/  ISETP.LT.OR P4, PT, R161, 0x2, P4 ;  /* 0x00000002a100780c */ /* 0x000fc40002781670 */
[----:B------:R-:W-:Y:S02]  /*d9a0*/  FMNMX.FTZ R6, R197, R6, !PT ;  /* 0x00000006c5067209 */ /* 0x000fe40007810000 */
[----:B------:R-:W-:Y:S02]  /*d9b0*/  FSEL R10, R10, -INF , !P6 ;  /* 0xff8000000a0a7808 */ /* 0x000fe40007000000 */
        /* <DEDUP_REMOVED lines=32> */
[----:B0-----:R-:W-:-:S05]  /*dbc0*/  FMNMX.FTZ R121, R120, R121, !PT ;  /* 0x0000007978797209 */ /* 0x001fca0007810000 */
[----:B------:R-:W0:Y:S02]  /*dbd0*/  SHFL.BFLY PT, R6, R121, 0x1, 0x1f ;  /* 0x0c201f0079067f89 */ /* 0x000e2400000e0000 */
[----:B0-----:R-:W-:Y:S02]  /*dbe0*/  FMNMX.FTZ R6, R121, R6, !PT ;  /* 0x0000000679067209 */ /* 0x001fe40007810000 */
[----:B------:R-:W-:Y:S02]  /*dbf0*/  FSEL R121, R13, -INF , !P3 ;  /* 0xff8000000d797808 */ /* 0x000fe40005800000 */
[----:B------:R-:W-:Y:S01]  /*dc00*/  ISETP.GT.AND P3, PT, R162, 0x19, P2 ;  /* 0x00000019a200780c */ /* 0x000fe20001764270 */
[----:B------:R-:W-:-:S01]  /*dc10*/  FFMA.FTZ R120, R6, R167, -8 ;  /* 0xc100000006787423 */ /* 0x000fc200000100a7 */
[----:B------:R-:W-:Y:S02]  /*dc20*/  FSETP.NEU.FTZ.AND P6, PT, R6, -INF , PT ;  /* 0xff8000000600780b */ /* 0x000fe40003fdd000 */
[----:B------:R-:W-:-:S02]  /*dc30*/  ISETP.LT.OR P3, PT, R161, 0x1a, P3 ;  /* 0x0000001aa100780c */ /* 0x000fc40001f61670 */
[----:B------:R-:W-:Y:S02]  /*dc40*/  FSEL R120, R120, RZ, P6 ;  /* 0x000000ff78787208 */ /* 0x000fe40003000000 */
[----:B------:R-:W-:Y:S02]  /*dc50*/  FSEL R15, R15, -INF , !P3 ;  /* 0xff8000000f0f7808 */ /* 0x000fe40005800000 */
[----:B------:R-:W-:Y:S01]  /*dc60*/  ISETP.GT.AND P3, PT, R162, 0x21, P2 ;  /* 0x00000021a200780c */ /* 0x000fe20001764270 */
[----:B------:R-:W-:-:S01]  /*dc70*/  FFMA.FTZ R168, R171, UR10, -R120 ;  /* 0x0000000aaba87c23 */ /* 0x000fc20008010878 */
[----:B------:R-:W-:Y:S01]  /*dc80*/  FSEL R167, R20, -INF , !P4 ;  /* 0xff80000014a77808 */ /* 0x000fe20006000000 */
[----:B------:R-:W-:-:S01]  /*dc90*/  FFMA.FTZ R166, R175, UR10, -R120 ;  /* 0x0000000aafa67c23 */ /* 0x000fc20008010878 */
[----:B------:R-:W-:Y:S01]  /*dca0*/  ISETP.LT.OR P3, PT, R161, 0x22, P3 ;  /* 0x00000022a100780c */ /* 0x000fe20001f61670 */
[----:B------:R-:W-:-:S01]  /*dcb0*/  FFMA.FTZ R179, R154, UR10, -R120 ;  /* 0x0000000a9ab37c23 */ /* 0x000fc20008010878 */
[----:B------:R-:W-:Y:S01]  /*dcc0*/  ISETP.GT.AND P4, PT, R162, 0x28, P2 ;  /* 0x00000028a200780c */ /* 0x000fe20001784270 */
[----:B------:R-:W-:-:S01]  /*dcd0*/  FFMA.FTZ R151, R151, UR10, -R120 ;  /* 0x0000000a97977c23 */ /* 0x000fc20008010878 */
[----:B------:R-:W-:Y:S01]  /*dce0*/  FSEL R122, R122, -INF , !P3 ;  /* 0xff8000007a7a7808 */ /* 0x000fe20005800000 */
[----:B------:R-:W-:-:S01]  /*dcf0*/  FFMA.FTZ R177, R177, UR10, -R120 ;  /* 0x0000000ab1b17c23 */ /* 0x000fc20008010878 */
[----:B------:R-:W-:Y:S01]  /*dd00*/  ISETP.GT.AND P3, PT, R162, RZ, P2 ;  /* 0x000000ffa200720c */ /* 0x000fe20001764270 */
[----:B------:R0:W-:Y:S01]  /*dd10*/  MUFU.EX2 R20, R168 ;  /* 0x000000a800147308 */ /* 0x0001e20000000800 */
[----:B------:R-:W-:Y:S01]  /*dd20*/  ISETP.LT.OR P4, PT, R161, 0x29, P4 ;  /* 0x00000029a100780c */ /* 0x000fe20002781670 */
[--C-:B------:R-:W-:Y:S01]  /*dd30*/  FFMA.FTZ R169, R169, UR10, -R120.reuse ;  /* 0x0000000aa9a97c23 */ /* 0x100fe20008010878 */
[----:B------:R-:W-:Y:S01]  /*dd40*/  ISETP.LT.OR P3, PT, R161, 0x1, P3 ;  /* 0x00000001a100780c */ /* 0x000fe20001f61670 */
[--C-:B------:R-:W-:Y:S01]  /*dd50*/  FFMA.FTZ R173, R173, UR10, -R120.reuse ;  /* 0x0000000aadad7c23 */ /* 0x100fe20008010878 */
[----:B------:R-:W-:Y:S01]  /*dd60*/  FSEL R124, R124, -INF , !P4 ;  /* 0xff8000007c7c7808 */ /* 0x000fe20006000000 */
[--C-:B------:R-:W-:Y:S01]  /*dd70*/  FFMA.FTZ R195, R195, UR10, -R120.reuse ;  /* 0x0000000ac3c37c23 */ /* 0x100fe20008010878 */
[----:B------:R-:W-:Y:S01]  /*dd80*/  FSEL R171, R5, -INF , !P3 ;  /* 0xff80000005ab7808 */ /* 0x000fe20005800000 */
[----:B------:R1:W-:Y:S01]  /*dd90*/  MUFU.EX2 R13, R177 ;  /* 0x000000b1000d7308 */ /* 0x0003e20000000800 */
[----:B------:R-:W-:Y:S01]  /*dda0*/  ISETP.GT.AND P4, PT, R162, 0x29, P2 ;  /* 0x00000029a200780c */ /* 0x000fe20001784270 */
[--C-:B0-----:R-:W-:Y:S01]  /*ddb0*/  FFMA.FTZ R168, R193, UR10, -R120.reuse ;  /* 0x0000000ac1a87c23 */ /* 0x101fe20008010878 */
        /* <DEDUP_REMOVED lines=9> */
[--C-:B-1----:R-:W-:Y:S01]  /*de50*/  FFMA.FTZ R177, R188, UR10, -R120.reuse ;  /* 0x0000000abcb17c23 */ /* 0x102fe20008010878 */
[----:B------:R-:W-:Y:S01]  /*de60*/  ISETP.LT.OR P3, PT, R161, 0x31, P3 ;  /* 0x00000031a100780c */ /* 0x000fe20001f61670 */
[--C-:B------:R-:W-:Y:S01]  /*de70*/  FFMA.FTZ R21, R21, UR10, -R120.reuse ;  /* 0x0000000a15157c23 */ /* 0x100fe20008010878 */
[----:B------:R-:W-:Y:S01]  /*de80*/  FMNMX.FTZ R5, R11, R170, !PT ;  /* 0x000000aa0b057209 */ /* 0x000fe20007810000 */
[--C-:B------:R-:W-:Y:S01]  /*de90*/  FFMA.FTZ R148, R148, UR10, -R120.reuse ;  /* 0x0000000a94947c23 */ /* 0x100fe20008010878 */
[----:B------:R-:W-:Y:S01]  /*dea0*/  FSEL R125, R125, -INF , !P4 ;  /* 0xff8000007d7d7808 */ /* 0x000fe20006000000 */
[--C-:B------:R-:W-:Y:S01]  /*deb0*/  FFMA.FTZ R150, R150, UR10, -R120.reuse ;  /* 0x0000000a96967c23 */ /* 0x100fe20008010878 */
[----:B------:R-:W-:Y:S01]  /*dec0*/  FMNMX.FTZ R172, R12, R5, !PT ;  /* 0x000000050cac7209 */ /* 0x000fe20007810000 */
[----:B------:R-:W-:Y:S01]  /*ded0*/  FFMA.FTZ R165, R165, UR10, -R120 ;  /* 0x0000000aa5a57c23 */ /* 0x000fe20008010878 */
[----:B------:R-:W-:Y:S01]  /*dee0*/  ISETP.GT.AND P4, PT, R162, 0x31, P2 ;  /* 0x00000031a200780c */ /* 0x000fe20001784270 */
[----:B------:R-:W-:Y:S01]  /*def0*/  MUFU.EX2 R166, R166 ;  /* 0x000000a600a67308 */ /* 0x000fe20000000800 */
[----:B------:R-:W-:-:S02]  /*df00*/  FMNMX.FTZ R5, R121, R172, !PT ;  /* 0x000000ac79057209 */ /* 0x000fc40007810000 */
[----:B------:R-:W-:Y:S02]  /*df10*/  FSEL R126, R126, -INF , !P3 ;  /* 0xff8000007e7e7808 */ /* 0x000fe40005800000 */
[----:B------:R-:W-:Y:S02]  /*df20*/  FMNMX.FTZ R174, R14, R5, !PT ;  /* 0x000000050eae7209 */ /* 0x000fe40007810000 */
[----:B------:R-:W-:Y:S01]  /*df30*/  ISETP.GT.AND P3, PT, R162, 0x38, P2 ;  /* 0x00000038a200780c */ /* 0x000fe20001764270 */
[----:B------:R-:W-:Y:S01]  /*df40*/  MUFU.EX2 R169, R169 ;  /* 0x000000a900a97308 */ /* 0x000fe20000000800 */
[----:B------:R-:W-:Y:S02]  /*df50*/  FMNMX.FTZ R176, R15, R174, !PT ;  /* 0x000000ae0fb07209 */ /* 0x000fe40007810000 */
[----:B------:R-:W-:Y:S02]  /*df60*/  ISETP.LT.OR P4, PT, R161, 0x32, P4 ;  /* 0x00000032a100780c */ /* 0x000fe40002781670 */
[----:B------:R-:W-:-:S02]  /*df70*/  FMNMX.FTZ R5, R167, R176, !PT ;  /* 0x000000b0a7057209 */ /* 0x000fc40007810000 */
[----:B------:R-:W-:Y:S01]  /*df80*/  ISETP.LT.OR P3, PT, R161, 0x39, P3 ;  /* 0x00000039a100780c */ /* 0x000fe20001f61670 */
[----:B------:R-:W-:Y:S01]  /*df90*/  MUFU.EX2 R168, R168 ;  /* 0x000000a800a87308 */ /* 0x000fe20000000800 */
[----:B------:R-:W-:Y:S02]  /*dfa0*/  FMNMX.FTZ R5, R122, R5, !PT ;  /* 0x000000057a057209 */ /* 0x000fe40007810000 */
[----:B------:R-:W-:Y:S02]  /*dfb0*/  FSEL R170, R127, -INF , !P4 ;  /* 0xff8000007faa7808 */ /* 0x000fe40006000000 */
[----:B------:R-:W-:Y:S02]  /*dfc0*/  FMNMX.FTZ R176, R124, R5, !PT ;  /* 0x000000057cb07209 */ /* 0x000fe40007810000 */
[----:B------:R-:W-:Y:S01]  /*dfd0*/  ISETP.GT.AND P4, PT, R162, 0x39, P2 ;  /* 0x00000039a200780c */ /* 0x000fe20001784270 */
[----:B------:R-:W-:Y:S01]  /*dfe0*/  MUFU.EX2 R173, R173 ;  /* 0x000000ad00ad7308 */ /* 0x000fe20000000800 */
[----:B------:R-:W-:-:S02]  /*dff0*/  FSEL R128, R128, -INF , !P3 ;  /* 0xff80000080807808 */ /* 0x000fc40005800000 */
[----:B------:R-:W-:Y:S02]  /*e000*/  FMNMX.FTZ R5, R125, R176, !PT ;  /* 0x000000b07d057209 */ /* 0x000fe40007810000 */
[----:B------:R-:W-:Y:S02]  /*e010*/  ISETP.GT.AND P3, PT, R162, 0x40, P2 ;  /* 0x00000040a200780c */ /* 0x000fe40001764270 */
[C---:B------:R-:W-:Y:S01]  /*e020*/  ISETP.LT.OR P4, PT, R161.reuse, 0x3a, P4 ;  /* 0x0000003aa100780c */ /* 0x040fe20002781670 */
[----:B------:R-:W-:Y:S01]  /*e030*/  MUFU.EX2 R127, R195 ;  /* 0x000000c3007f7308 */ /* 0x000fe20000000800 */
[----:B------:R-:W-:Y:S02]  /*e040*/  FMNMX.FTZ R5, R126, R5, !PT ;  /* 0x000000057e057209 */ /* 0x000fe40007810000 */
[----:B------:R-:W-:Y:S02]  /*e050*/  ISETP.LT.OR P3, PT, R161, 0x41, P3 ;  /* 0x00000041a100780c */ /* 0x000fe40001f61670 */
[----:B------:R-:W-:-:S02]  /*e060*/  FSEL R129, R129, -INF , !P4 ;  /* 0xff80000081817808 */ /* 0x000fc40006000000 */
[----:B------:R-:W-:Y:S01]  /*e070*/  ISETP.GT.AND P4, PT, R162, 0x41, P2 ;  /* 0x00000041a200780c */ /* 0x000fe20001784270 */
[----:B------:R-:W-:Y:S01]  /*e080*/  MUFU.EX2 R172, R196 ;  /* 0x000000c400ac7308 */ /* 0x000fe20000000800 */
[----:B------:R-:W-:Y:S02]  /*e090*/  FMNMX.FTZ R5, R170, R5, !PT ;  /* 0x00000005aa057209 */ /* 0x000fe40007810000 */
[----:B------:R-:W-:Y:S02]  /*e0a0*/  FSEL R174, R130, -INF , !P3 ;  /* 0xff80000082ae7808 */ /* 0x000fe40005800000 */
[----:B------:R-:W-:Y:S02]  /*e0b0*/  ISETP.GT.AND P3, PT, R162, 0x48, P2 ;  /* 0x00000048a200780c */ /* 0x000fe40001764270 */
[----:B------:R-:W-:Y:S01]  /*e0c0*/  ISETP.LT.OR P4, PT, R161, 0x42, P4 ;  /* 0x00000042a100780c */ /* 0x000fe20002781670 */
[----:B------:R-:W-:Y:S01]  /*e0d0*/  MUFU.EX2 R130, R198 ;  /* 0x000000c600827308 */ /* 0x000fe20000000800 */
[----:B------:R-:W-:-:S02]  /*e0e0*/  FMNMX.FTZ R178, R128, R5, !PT ;  /* 0x0000000580b27209 */ /* 0x000fc40007810000 */
[----:B------:R-:W-:Y:S02]  /*e0f0*/  ISETP.LT.OR P3, PT, R161, 0x49, P3 ;  /* 0x00000049a100780c */ /* 0x000fe40001f61670 */
[----:B------:R-:W-:Y:S02]  /*e100*/  FSEL R175, R131, -INF , !P4 ;  /* 0xff80000083af7808 */ /* 0x000fe40006000000 */
[----:B------:R-:W-:Y:S01]  /*e110*/  ISETP.GT.AND P4, PT, R162, 0x49, P2 ;  /* 0x00000049a200780c */ /* 0x000fe20001784270 */
[----:B------:R-:W-:Y:S01]  /*e120*/  MUFU.EX2 R131, R197 ;  /* 0x000000c500837308 */ /* 0x000fe20000000800 */
[----:B------:R-:W-:Y:S02]  /*e130*/  FMNMX.FTZ R5, R129, R178, !PT ;  /* 0x000000b281057209 */ /* 0x000fe40007810000 */
[----:B------:R-:W-:Y:S02]  /*e140*/  FSEL R132, R132, -INF , !P3 ;  /* 0xff80000084847808 */ /* 0x000fe40005800000 */
[----:B------:R-:W-:-:S02]  /*e150*/  ISETP.GT.AND P3, PT, R162, 0x50, P2 ;  /* 0x00000050a200780c */ /* 0x000fc40001764270 */
[C---:B------:R-:W-:Y:S01]  /*e160*/  ISETP.LT.OR P4, PT, R161.reuse, 0x4a, P4 ;  /* 0x0000004aa100780c */ /* 0x040fe20002781670 */
[----:B------:R-:W-:Y:S01]  /*e170*/  MUFU.EX2 R176, R189 ;  /* 0x000000bd00b07308 */ /* 0x000fe20000000800 */
[----:B------:R-:W-:Y:S02]  /*e180*/  FMNMX.FTZ R178, R174, R5, !PT ;  /* 0x00000005aeb27209 */ /* 0x000fe40007810000 */
[----:B------:R-:W-:Y:S02]  /*e190*/  ISETP.LT.OR P3, PT, R161, 0x51, P3 ;  /* 0x00000051a100780c */ /* 0x000fe40001f61670 */
[----:B------:R-:W-:Y:S02]  /*e1a0*/  FSEL R133, R133, -INF , !P4 ;  /* 0xff80000085857808 */ /* 0x000fe40006000000 */
[----:B------:R-:W-:Y:S01]  /*e1b0*/  ISETP.GT.AND P4, PT, R162, 0x51, P2 ;  /* 0x00000051a200780c */ /* 0x000fe20001784270 */
[----:B------:R-:W-:Y:S01]  /*e1c0*/  MUFU.EX2 R177, R177 ;  /* 0x000000b100b17308 */ /* 0x000fe20000000800 */
[----:B------:R-:W-:-:S02]  /*e1d0*/  FMNMX.FTZ R5, R175, R178, !PT ;  /* 0x000000b2af057209 */ /* 0x000fc40007810000 */
[----:B------:R-:W-:Y:S02]  /*e1e0*/  FSEL R134, R134, -INF , !P3 ;  /* 0xff80000086867808 */ /* 0x000fe40005800000 */
[----:B------:R-:W-:Y:S02]  /*e1f0*/  ISETP.GT.AND P3, PT, R162, 0x58, P2 ;  /* 0x00000058a200780c */ /* 0x000fe40001764270 */
[C---:B------:R-:W-:Y:S01]  /*e200*/  ISETP.LT.OR P4, PT, R161.reuse, 0x52, P4 ;  /* 0x00000052a100780c */ /* 0x040fe20002781670 */
[----:B------:R0:W-:Y:S01]  /*e210*/  MUFU.EX2 R178, R151 ;  /* 0x0000009700b27308 */ /* 0x0001e20000000800 */
[----:B------:R-:W-:Y:S02]  /*e220*/  FMNMX.FTZ R180, R132, R5, !PT ;  /* 0x0000000584b47209 */ /* 0x000fe40007810000 */
[----:B------:R-:W-:Y:S02]  /*e230*/  ISETP.LT.OR P3, PT, R161, 0x59, P3 ;  /* 0x00000059a100780c */ /* 0x000fe40001f61670 */
[----:B------:R-:W-:-:S02]  /*e240*/  FSEL R154, R135, -INF , !P4 ;  /* 0xff800000879a7808 */ /* 0x000fc40006000000 */
[----:B------:R-:W-:Y:S01]  /*e250*/  FMNMX.FTZ R5, R133, R180, !PT ;  /* 0x000000b485057209 */ /* 0x000fe20007810000 */
[----:B------:R1:W-:Y:S01]  /*e260*/  MUFU.EX2 R135, R179 ;  /* 0x000000b300877308 */ /* 0x0003e20000000800 */
[----:B------:R-:W-:Y:S01]  /*e270*/  ISETP.GT.AND P4, PT, R162, 0x59, P2 ;  /* 0x00000059a200780c */ /* 0x000fe20001784270 */
[--C-:B0-----:R-:W-:Y:S01]  /*e280*/  FFMA.FTZ R151, R147, UR10, -R120.reuse ;  /* 0x0000000a93977c23 */ /* 0x101fe20008010878 */
[----:B------:R-:W-:Y:S02]  /*e290*/  FSEL R136, R136, -INF , !P3 ;  /* 0xff80000088887808 */ /* 0x000fe40005800000 */
[----:B------:R-:W-:Y:S02]  /*e2a0*/  FMNMX.FTZ R5, R134, R5, !PT ;  /* 0x0000000586057209 */ /* 0x000fe40007810000 */
[----:B------:R-:W-:Y:S01]  /*e2b0*/  ISETP.GT.AND P3, PT, R162, 0x60, P2 ;  /* 0x00000060a200780c */ /* 0x000fe20001764270 */
[----:B------:R-:W-:Y:S01]  /*e2c0*/  MUFU.EX2 R21, R21 ;  /* 0x0000001500157308 */ /* 0x000fe20000000800 */
[----:B------:R-:W-:Y:S01]  /*e2d0*/  ISETP.LT.OR P4, PT, R161, 0x5a, P4 ;  /* 0x0000005aa100780c */ /* 0x000fe20002781670 */
[----:B-1----:R-:W-:Y:S01]  /*e2e0*/  FFMA.FTZ R179, R149, UR10, -R120 ;  /* 0x0000000a95b37c23 */ /* 0x002fe20008010878 */
[----:B------:R-:W-:-:S02]  /*e2f0*/  FMNMX.FTZ R5, R154, R5, !PT ;  /* 0x000000059a057209 */ /* 0x000fc40007810000 */
[----:B------:R-:W-:Y:S02]  /*e300*/  ISETP.LT.OR P3, PT, R161, 0x61, P3 ;  /* 0x00000061a100780c */ /* 0x000fe40001f61670 */
[----:B------:R-:W-:Y:S01]  /*e310*/  FSEL R137, R137, -INF , !P4 ;  /* 0xff80000089897808 */ /* 0x000fe20006000000 */
[----:B------:R-:W-:Y:S01]  /*e320*/  MUFU.EX2 R148, R148 ;  /* 0x0000009400947308 */ /* 0x000fe20000000800 */
[----:B------:R-:W-:Y:S02]  /*e330*/  ISETP.GT.AND P4, PT, R162, 0x61, P2 ;  /* 0x00000061a200780c */ /* 0x000fe40001784270 */
[----:B------:R-:W-:Y:S02]  /*e340*/  FMNMX.FTZ R180, R136, R5, !PT ;  /* 0x0000000588b47209 */ /* 0x000fe40007810000 */
[----:B------:R-:W-:Y:S02]  /*e350*/  FSEL R149, R138, -INF , !P3 ;  /* 0xff8000008a957808 */ /* 0x000fe40005800000 */
[----:B------:R-:W-:Y:S01]  /*e360*/  ISETP.GT.AND P3, PT, R162, 0x68, P2 ;  /* 0x00000068a200780c */ /* 0x000fe20001764270 */
[----:B------:R0:W-:Y:S01]  /*e370*/  MUFU.EX2 R138, R179 ;  /* 0x000000b3008a7308 */ /* 0x0001e20000000800 */
[----:B------:R-:W-:-:S02]  /*e380*/  ISETP.LT.OR P4, PT, R161, 0x62, P4 ;  /* 0x00000062a100780c */ /* 0x000fc40002781670 */
[----:B------:R-:W-:Y:S02]  /*e390*/  FMNMX.FTZ R180, R137, R180, !PT ;  /* 0x000000b489b47209 */ /* 0x000fe40007810000 */
[----:B------:R-:W-:Y:S02]  /*e3a0*/  ISETP.LT.OR P3, PT, R161, 0x69, P3 ;  /* 0x00000069a100780c */ /* 0x000fe40001f61670 */
[----:B------:R-:W-:Y:S01]  /*e3b0*/  FSEL R147, R139, -INF , !P4 ;  /* 0xff8000008b937808 */ /* 0x000fe20006000000 */
[----:B------:R-:W-:Y:S01]  /*e3c0*/  MUFU.EX2 R150, R150 ;  /* 0x0000009600967308 */ /* 0x000fe20000000800 */
[----:B------:R-:W-:Y:S01]  /*e3d0*/  ISETP.GT.AND P4, PT, R162, 0x69, P2 ;  /* 0x00000069a200780c */ /* 0x000fe20001784270 */
[----:B0-----:R-:W-:Y:S01]  /*e3e0*/  FFMA.FTZ R179, R146, UR10, -R120 ;  /* 0x0000000a92b37c23 */ /* 0x001fe20008010878 */
[----:B------:R-:W-:Y:S02]  /*e3f0*/  FMNMX.FTZ R180, R149, R180, !PT ;  /* 0x000000b495b47209 */ /* 0x000fe40007810000 */
[----:B------:R-:W-:-:S02]  /*e400*/  FSEL R140, R140, -INF , !P3 ;  /* 0xff8000008c8c7808 */ /* 0x000fc40005800000 */
[C---:B------:R-:W-:Y:S01]  /*e410*/  ISETP.GT.AND P3, PT, R162.reuse, 0x70, P2 ;  /* 0x00000070a200780c */ /* 0x040fe20001764270 */
[----:B------:R0:W-:Y:S01]  /*e420*/  MUFU.EX2 R139, R151 ;  /* 0x00000097008b7308 */ /* 0x0001e20000000800 */
[----:B------:R-:W-:Y:S02]  /*e430*/  ISETP.LT.OR P4, PT, R161, 0x6a, P4 ;  /* 0x0000006aa100780c */ /* 0x000fe40002781670 */
[----:B------:R-:W-:Y:S02]  /*e440*/  FMNMX.FTZ R5, R147, R180, !PT ;  /* 0x000000b493057209 */ /* 0x000fe40007810000 */
[----:B------:R-:W-:Y:S02]  /*e450*/  ISETP.LT.OR P3, PT, R161, 0x71, P3 ;  /* 0x00000071a100780c */ /* 0x000fe40001f61670 */
[----:B------:R-:W-:Y:S02]  /*e460*/  FSEL R141, R141, -INF , !P4 ;  /* 0xff8000008d8d7808 */ /* 0x000fe40006000000 */
[----:B------:R-:W-:Y:S01]  /*e470*/  ISETP.GT.AND P4, PT, R162, 0x71, P2 ;  /* 0x00000071a200780c */ /* 0x000fe20001784270 */
[----:B0-----:R-:W-:Y:S01]  /*e480*/  FFMA.FTZ R151, R123, UR10, -R120 ;  /* 0x0000000a7b977c23 */ /* 0x001fe20008010878 */
[----:B------:R-:W-:-:S02]  /*e490*/  FMNMX.FTZ R180, R140, R5, !PT ;  /* 0x000000058cb47209 */ /* 0x000fc40007810000 */
[----:B------:R-:W-:Y:S02]  /*e4a0*/  FSEL R123, R142, -INF , !P3 ;  /* 0xff8000008e7b7808 */ /* 0x000fe40005800000 */
[C---:B------:R-:W-:Y:S01]  /*e4b0*/  ISETP.GT.AND P3, PT, R162.reuse, 0x78, P2 ;  /* 0x00000078a200780c */ /* 0x040fe20001764270 */
[----:B------:R0:W-:Y:S01]  /*e4c0*/  MUFU.EX2 R142, R151 ;  /* 0x00000097008e7308 */ /* 0x0001e20000000800 */
[----:B------:R-:W-:Y:S02]  /*e4d0*/  ISETP.LT.OR P4, PT, R161, 0x72, P4 ;  /* 0x00000072a100780c */ /* 0x000fe40002781670 */
[----:B------:R-:W-:Y:S02]  /*e4e0*/  FMNMX.FTZ R180, R141, R180, !PT ;  /* 0x000000b48db47209 */ /* 0x000fe40007810000 */
[----:B------:R-:W-:Y:S02]  /*e4f0*/  ISETP.GT.AND P2, PT, R162, 0x79, P2 ;  /* 0x00000079a200780c */ /* 0x000fe40001744270 */
[----:B------:R-:W-:-:S02]  /*e500*/  ISETP.LT.OR P3, PT, R161, 0x79, P3 ;  /* 0x00000079a100780c */ /* 0x000fc40001f61670 */
[----:B------:R-:W-:Y:S01]  /*e510*/  FSEL R146, R143, -INF , !P4 ;  /* 0xff8000008f927808 */ /* 0x000fe20006000000 */
[--C-:B0-----:R-:W-:Y:S01]  /*e520*/  FFMA.FTZ R151, R152, UR10, -R120.reuse ;  /* 0x0000000a98977c23 */ /* 0x101fe20008010878 */
        /* <DEDUP_REMOVED lines=13> */
[--C-:B------:R-:W-:Y:S01]  /*e600*/  FFMA.FTZ R160, R163, UR10, -R120.reuse ;  /* 0x0000000aa3a07c23 */ /* 0x100fe20008010878 */
[----:B------:R-:W-:Y:S01]  /*e610*/  FMNMX.FTZ R162, R145, R162, !PT ;  /* 0x000000a291a27209 */ /* 0x000fe20007810000 */
[----:B------:R-:W-:Y:S01]  /*e620*/  FFMA.FTZ R161, R164, UR10, -R120 ;  /* 0x0000000aa4a17c23 */ /* 0x000fe20008010878 */
[----:B------:R-:W-:Y:S01]  /*e630*/  FSEL R120, R6, RZ, P6 ;  /* 0x000000ff06787208 */ /* 0x000fe20003000000 */
[----:B------:R-:W-:Y:S02]  /*e640*/  MUFU.EX2 R143, R179 ;  /* 0x000000b3008f7308 */ /* 0x000fe40000000800 */
[----:B------:R-:W0:Y:S02]  /*e650*/  SHFL.BFLY PT, R5, R162, 0x2, 0x1f ;  /* 0x0c401f00a2057f89 */ /* 0x000e2400000e0000 */
[----:B------:R-:W-:-:S04]  /*e660*/  FADD.FTZ R7, -R120, R7 ;  /* 0x0000000778077221 */ /* 0x000fc80000010100 */
[----:B------:R1:W-:Y:S08]  /*e670*/  MUFU.EX2 R120, R165 ;  /* 0x000000a500787308 */ /* 0x0003f00000000800 */
[----:B------:R-:W-:Y:S08]  /*e680*/  MUFU.EX2 R151, R151 ;  /* 0x0000009700977308 */ /* 0x000ff00000000800 */
[----:B------:R-:W-:Y:S01]  /*e690*/  MUFU.EX2 R152, R152 ;  /* 0x0000009800987308 */ /* 0x000fe20000000800 */
[----:B0-----:R-:W-:-:S05]  /*e6a0*/  FMNMX.FTZ R5, R162, R5, !PT ;  /* 0x00000005a2057209 */ /* 0x001fca0007810000 */
[----:B------:R-:W0:Y:S02]  /*e6b0*/  SHFL.BFLY PT, R162, R5, 0x1, 0x1f ;  /* 0x0c201f0005a27f89 */ /* 0x000e2400000e0000 */
[----:B------:R-:W-:Y:S08]  /*e6c0*/  MUFU.EX2 R153, R153 ;  /* 0x0000009900997308 */ /* 0x000ff00000000800 */
[----:B------:R-:W-:Y:S08]  /*e6d0*/  MUFU.EX2 R155, R155 ;  /* 0x0000009b009b7308 */ /* 0x000ff00000000800 */
[----:B------:R-:W-:Y:S01]  /*e6e0*/  MUFU.EX2 R156, R156 ;  /* 0x0000009c009c7308 */ /* 0x000fe20000000800 */
[----:B0-----:R-:W-:Y:S01]  /*e6f0*/  FMNMX.FTZ R5, R5, R162, !PT ;  /* 0x000000a205057209 */ /* 0x001fe20007810000 */
[----:B------:R-:W-:-:S06]  /*e700*/  IMAD.U32 R162, RZ, RZ, UR10 ;  /* 0x0000000affa27e24 */ /* 0x000fcc000f8e00ff */
[----:B------:R-:W-:Y:S01]  /*e710*/  MUFU.EX2 R157, R157 ;  /* 0x0000009d009d7308 */ /* 0x000fe20000000800 */
[C---:B------:R-:W-:Y:S01]  /*e720*/  FSETP.NEU.FTZ.AND P2, PT, R5.reuse, -INF , PT ;  /* 0xff8000000500780b */ /* 0x040fe20003f5d000 */
[----:B------:R-:W-:Y:S01]  /*e730*/  FFMA.FTZ R163, R5, R162, -8 ;  /* 0xc100000005a37423 */ /* 0x000fe200000100a2 */
[----:B------:R-:W-:-:S04]  /*e740*/  FMUL.FTZ R162, R7, UR10 ;  /* 0x0000000a07a27c20 */ /* 0x000fc80008410000 */
[----:B------:R-:W-:Y:S01]  /*e750*/  FSEL R7, R163, RZ, P2 ;  /* 0x000000ffa3077208 */ /* 0x000fe20001000000 */
[----:B------:R-:W-:Y:S04]  /*e760*/  MUFU.EX2 R158, R158 ;  /* 0x0000009e009e7308 */ /* 0x000fe80000000800 */
[----:B------:R-:W-:-:S01]  /*e770*/  FFMA.FTZ R163, R167, UR10, -R7 ;  /* 0x0000000aa7a37c23 */ /* 0x000fc20008010807 */
[----:B------:R-:W-:Y:S01]  /*e780*/  FSEL R167, R5, RZ, P2 ;  /* 0x000000ff05a77208 */ /* 0x000fe20001000000 */
[----:B------:R-:W-:-:S01]  /*e790*/  FFMA.FTZ R164, R171, UR10, -R7 ;  /* 0x0000000aaba47c23 */ /* 0x000fc20008010807 */
[--C-:B------:R-:W-:Y:S01]  /*e7a0*/  FFMA.FTZ R9, R9, UR10, -R7.reuse ;  /* 0x0000000a09097c23 */ /* 0x100fe20008010807 */
[----:B------:R-:W0:Y:S01]  /*e7b0*/  MUFU.EX2 R162, R162 ;  /* 0x000000a200a27308 */ /* 0x000e220000000800 */
[----:B------:R-:W-:-:S01]  /*e7c0*/  FFMA.FTZ R10, R10, UR10, -R7 ;  /* 0x0000000a0a0a7c23 */ /* 0x000fc20008010807 */
[----:B------:R-:W-:Y:S01]  /*e7d0*/  FADD.FTZ R167, -R167, R8 ;  /* 0x00000008a7a77221 */ /* 0x000fe20000010100 */
[----:B------:R-:W-:-:S01]  /*e7e0*/  FFMA.FTZ R11, R11, UR10, -R7 ;  /* 0x0000000a0b0b7c23 */ /* 0x000fc20008010807 */
[--C-:B------:R-:W-:Y:S01]  /*e7f0*/  FFMA.FTZ R12, R12, UR10, -R7.reuse ;  /* 0x0000000a0c0c7c23 */ /* 0x100fe20008010807 */
[----:B------:R-:W-:-:S01]  /*e800*/  FFMA.FTZ R121, R121, UR10, -R7 ;  /* 0x0000000a79797c23 */ /* 0x000fc20008010807 */
[----:B------:R-:W-:Y:S01]  /*e810*/  FMUL.FTZ R167, R167, UR10 ;  /* 0x0000000aa7a77c20 */ /* 0x000fe20008410000 */
[----:B------:R-:W-:-:S01]  /*e820*/  FFMA.FTZ R171, R175, UR10, -R7 ;  /* 0x0000000aafab7c23 */ /* 0x000fc20008010807 */
[----:B------:R-:W-:Y:S01]  /*e830*/  MUFU.EX2 R164, R164 ;  /* 0x000000a400a47308 */ /* 0x000fe20000000800 */
[----:B------:R-:W-:-:S01]  /*e840*/  FFMA.FTZ R14, R14, UR10, -R7 ;  /* 0x0000000a0e0e7c23 */ /* 0x000fc20008010807 */
[--C-:B-1----:R-:W-:Y:S01]  /*e850*/  FFMA.FTZ R165, R170, UR10, -R7.reuse ;  /* 0x0000000aaaa57c23 */ /* 0x102fe20008010807 */
        /* <DEDUP_REMOVED lines=22> */
[----:B-1----:R-:W-:-:S07]  /*e9c0*/  FFMA.FTZ R4, R167, R3, R164 ;  /* 0x00000003a7047223 */ /* 0x002fce00000100a4 */
[----:B------:R-:W1:Y:S01]  /*e9d0*/  MUFU.EX2 R11, R11 ;  /* 0x0000000b000b7308 */ /* 0x000e620000000800 */
[----:B0-----:R-:W-:-:S01]  /*e9e0*/  FADD.FTZ R3, R9, R4 ;  /* 0x0000000409037221 */ /* 0x001fc20000010000 */
[----:B------:R-:W-:-:S06]  /*e9f0*/  FADD.FTZ R4, R20, R175 ;  /* 0x000000af14047221 */ /* 0x000fcc0000010000 */
[----:B------:R-:W0:Y:S08]  /*ea00*/  MUFU.EX2 R12, R12 ;  /* 0x0000000c000c7308 */ /* 0x000e300000000800 */
[----:B------:R-:W3:Y:S08]  /*ea10*/  MUFU.EX2 R121, R121 ;  /* 0x0000007900797308 */ /* 0x000ef00000000800 */
[----:B------:R-:W4:Y:S08]  /*ea20*/  MUFU.EX2 R14, R14 ;  /* 0x0000000e000e7308 */ /* 0x000f300000000800 */
[----:B------:R2:W-:Y:S08]  /*ea30*/  MUFU.EX2 R8, R170 ;  /* 0x000000aa00087308 */ /* 0x0005f00000000800 */
[----:B------:R-:W5:Y:S01]  /*ea40*/  MUFU.EX2 R15, R15 ;  /* 0x0000000f000f7308 */ /* 0x000f620000000800 */
[----:B--2---:R-:W-:-:S01]  /*ea50*/  FADD.FTZ R170, R10, R3 ;  /* 0x000000030aaa7221 */ /* 0x004fc20000010000 */
[----:B------:R-:W-:-:S03]  /*ea60*/  FADD.FTZ R3, R169, R4 ;  /* 0x00000004a9037221 */ /* 0x000fc60000010000 */
[----:B-1----:R-:W-:Y:S01]  /*ea70*/  FADD.FTZ R175, R11, R170 ;  /* 0x000000aa0baf7221 */ /* 0x002fe20000010000 */
[----:B------:R-:W-:-:S02]  /*ea80*/  FADD.FTZ R4, R168, R3 ;  /* 0x00000003a8047221 */ /* 0x000fc40000010000 */
[----:B------:R-:W1:Y:S01]  /*ea90*/  MUFU.EX2 R163, R163 ;  /* 0x000000a300a37308 */ /* 0x000e620000000800 */
[----:B0-----:R-:W-:-:S01]  /*eaa0*/  FADD.FTZ R170, R12, R175 ;  /* 0x000000af0caa7221 */ /* 0x001fc20000010000 */
[----:B------:R-:W-:Y:S01]  /*eab0*/  FADD.FTZ R4, R173, R4 ;  /* 0x00000004ad047221 */ /* 0x000fe20000010000 */
[----:B------:R-:W-:-:S02]  /*eac0*/  FFMA.FTZ R175, R154, UR10, -R7 ;  /* 0x0000000a9aaf7c23 */ /* 0x000fc40008010807 */
[----:B---3--:R-:W-:Y:S01]  /*ead0*/  FADD.FTZ R3, R121, R170 ;  /* 0x000000aa79037221 */ /* 0x008fe20000010000 */
[----:B------:R-:W-:-:S02]  /*eae0*/  FADD.FTZ R179, R127, R4 ;  /* 0x000000047fb37221 */ /* 0x000fc40000010000 */
[----:B------:R-:W0:Y:S01]  /*eaf0*/  MUFU.EX2 R122, R122 ;  /* 0x0000007a007a7308 */ /* 0x000e220000000800 */
[----:B----4-:R-:W-:-:S01]  /*eb00*/  FADD.FTZ R4, R14, R3 ;  /* 0x000000030e047221 */ /* 0x010fc20000010000 */
[----:B------:R-:W-:-:S03]  /*eb10*/  FADD.FTZ R179, R172, R179 ;  /* 0x000000b3acb37221 */ /* 0x000fc60000010000 */
[----:B-----5:R-:W-:Y:S01]  /*eb20*/  FADD.FTZ R4, R15, R4 ;  /* 0x000000040f047221 */ /* 0x020fe20000010000 */
[----:B------:R-:W-:-:S02]  /*eb30*/  FADD.FTZ R154, R130, R179 ;  /* 0x000000b3829a7221 */ /* 0x000fc40000010000 */
[----:B------:R-:W2:Y:S01]  /*eb40*/  MUFU.EX2 R124, R124 ;  /* 0x0000007c007c7308 */ /* 0x000ea20000000800 */
[----:B-1----:R-:W-:-:S01]  /*eb50*/  FADD.FTZ R3, R163, R4 ;  /* 0x00000004a3037221 */ /* 0x002fc20000010000 */
[----:B------:R-:W-:-:S04]  /*eb60*/  FADD.FTZ R179, R131, R154 ;  /* 0x0000009a83b37221 */ /* 0x000fc80000010000 */
[----:B------:R-:W-:Y:S02]  /*eb70*/  FADD.FTZ R4, R176, R179 ;  /* 0x000000b3b0047221 */ /* 0x000fe40000010000 */
        /* <DEDUP_REMOVED lines=8> */
[----:B-1----:R-:W-:-:S01]  /*ec00*/  FADD.FTZ R3, R125, R154 ;  /* 0x0000009a7d037221 */ /* 0x002fc20000010000 */
[--C-:B------:R-:W-:Y:S01]  /*ec10*/  FFMA.FTZ R154, R147, UR10, -R7.reuse ;  /* 0x0000000a939a7c23 */ /* 0x100fe20008010807 */
[----:B------:R-:W-:-:S05]  /*ec20*/  FFMA.FTZ R147, R140, UR10, -R7 ;  /* 0x0000000a8c937c23 */ /* 0x000fca0008010807 */
[----:B------:R-:W1:Y:S01]  /*ec30*/  MUFU.EX2 R129, R129 ;  /* 0x0000008100817308 */ /* 0x000e620000000800 */
[----:B0-----:R-:W-:-:S07]  /*ec40*/  FADD.FTZ R4, R126, R3 ;  /* 0x000000037e047221 */ /* 0x001fce0000010000 */
[----:B------:R-:W0:Y:S01]  /*ec50*/  MUFU.EX2 R128, R128 ;  /* 0x0000008000807308 */ /* 0x000e220000000800 */
[----:B--2---:R-:W-:-:S01]  /*ec60*/  FADD.FTZ R3, R165, R4 ;  /* 0x00000004a5037221 */ /* 0x004fc20000010000 */
[----:B------:R-:W-:-:S03]  /*ec70*/  FADD.FTZ R4, R138, R179 ;  /* 0x000000b38a047221 */ /* 0x000fc60000010000 */
[----:B------:R-:W-:Y:S01]  /*ec80*/  FADD.FTZ R170, R8, R3 ;  /* 0x0000000308aa7221 */ /* 0x000fe20000010000 */
        /* <DEDUP_REMOVED lines=10> */
[----:B--2---:R-:W-:-:S07]  /*ed30*/  FADD.FTZ R3, R171, R4 ;  /* 0x00000004ab037221 */ /* 0x004fce0000010000 */
[----:B------:R-:W2:Y:S01]  /*ed40*/  MUFU.EX2 R134, R134 ;  /* 0x0000008600867308 */ /* 0x000ea20000000800 */
[----:B-1----:R-:W-:-:S07]  /*ed50*/  FADD.FTZ R4, R132, R3 ;  /* 0x0000000384047221 */ /* 0x002fce0000010000 */
[----:B------:R-:W1:Y:S01]  /*ed60*/  MUFU.EX2 R175, R175 ;  /* 0x000000af00af7308 */ /* 0x000e620000000800 */
[----:B0-----:R-:W-:-:S01]  /*ed70*/  FADD.FTZ R3, R133, R4 ;  /* 0x0000000485037221 */ /* 0x001fc20000010000 */
[----:B------:R-:W-:-:S06]  /*ed80*/  FADD.FTZ R4, R150, R179 ;  /* 0x000000b396047221 */ /* 0x000fcc0000010000 */
[----:B------:R-:W0:Y:S01]  /*ed90*/  MUFU.EX2 R136, R136 ;  /* 0x0000008800887308 */ /* 0x000e220000000800 */
[----:B--2---:R-:W-:-:S01]  /*eda0*/  FADD.FTZ R140, R134, R3 ;  /* 0x00000003868c7221 */ /* 0x004fc20000010000 */
[----:B------:R-:W-:-:S04]  /*edb0*/  FADD.FTZ R3, R151, R4 ;  /* 0x0000000497037221 */ /* 0x000fc80000010000 */
[----:B------:R-:W-:Y:S02]  /*edc0*/  FADD.FTZ R4, R152, R3 ;  /* 0x0000000398047221 */ /* 0x000fe40000010000 */
[----:B------:R-:W2:Y:S01]  /*edd0*/  MUFU.EX2 R137, R137 ;  /* 0x0000008900897308 */ /* 0x000ea20000000800 */
[----:B-1----:R-:W-:-:S01]  /*ede0*/  FADD.FTZ R179, R175, R140 ;  /* 0x0000008cafb37221 */ /* 0x002fc20000010000 */
[----:B------:R-:W-:Y:S01]  /*edf0*/  FFMA.FTZ R140, R146, UR10, -R7 ;  /* 0x0000000a928c7c23 */ /* 0x000fe20008010807 */
[----:B------:R-:W-:-:S01]  /*ee00*/  FADD.FTZ R4, R153, R4 ;  /* 0x0000000499047221 */ /* 0x000fc20000010000 */
[----:B------:R-:W-:-:S03]  /*ee10*/  FFMA.FTZ R7, R145, UR10, -R7 ;  /* 0x0000000a91077c23 */ /* 0x000fc60008010807 */
[----:B------:R-:W-:Y:S01]  /*ee20*/  FADD.FTZ R3, R155, R4 ;  /* 0x000000049b037221 */ /* 0x000fe20000010000 */
[----:B------:R-:W1:Y:S01]  /*ee30*/  MUFU.EX2 R149, R149 ;  /* 0x0000009500957308 */ /* 0x000e620000000800 */
[----:B0-----:R-:W-:-:S02]  /*ee40*/  FADD.FTZ R146, R136, R179 ;  /* 0x000000b388927221 */ /* 0x001fc40000010000 */
[----:B------:R-:W-:-:S04]  /*ee50*/  FADD.FTZ R4, R156, R3 ;  /* 0x000000039c047221 */ /* 0x000fc80000010000 */
[----:B------:R-:W-:Y:S01]  /*ee60*/  FADD.FTZ R3, R157, R4 ;  /* 0x000000049d037221 */ /* 0x000fe20000010000 */
[----:B------:R-:W0:Y:S01]  /*ee70*/  MUFU.EX2 R154, R154 ;  /* 0x0000009a009a7308 */ /* 0x000e220000000800 */
[----:B--2---:R-:W-:-:S02]  /*ee80*/  FADD.FTZ R146, R137, R146 ;  /* 0x0000009289927221 */ /* 0x004fc40000010000 */
[----:B------:R-:W-:-:S05]  /*ee90*/  FADD.FTZ R4, R158, R3 ;  /* 0x000000039e047221 */ /* 0x000fca0000010000 */
[----:B------:R-:W2:Y:S08]  /*eea0*/  MUFU.EX2 R147, R147 ;  /* 0x0000009300937308 */ /* 0x000eb00000000800 */
[----:B------:R1:W3:Y:S08]  /*eeb0*/  MUFU.EX2 R170, R141 ;  /* 0x0000008d00aa7308 */ /* 0x0002f00000000800 */
[----:B------:R-:W4:Y:S01]  /*eec0*/  MUFU.EX2 R159, R159 ;  /* 0x0000009f009f7308 */ /* 0x000f220000000800 */
[----:B-1----:R-:W-:-:S04]  /*eed0*/  FADD.FTZ R141, R149, R146 ;  /* 0x00000092958d7221 */ /* 0x002fc80000010000 */
[----:B0-----:R-:W-:-:S03]  /*eee0*/  FADD.FTZ R146, R154, R141 ;  /* 0x0000008d9a927221 */ /* 0x001fc60000010000 */
[----:B------:R-:W0:Y:S01]  /*eef0*/  MUFU.EX2 R123, R123 ;  /* 0x0000007b007b7308 */ /* 0x000e220000000800 */
[----:B--2---:R-:W-:-:S04]  /*ef00*/  FADD.FTZ R146, R147, R146 ;  /* 0x0000009293927221 */ /* 0x004fc80000010000 */
[----:B---3--:R-:W-:-:S03]  /*ef10*/  FADD.FTZ R146, R170, R146 ;  /* 0x00000092aa927221 */ /* 0x008fc60000010000 */
[----:B------:R-:W1:Y:S01]  /*ef20*/  MUFU.EX2 R160, R160 ;  /* 0x000000a000a07308 */ /* 0x000e620000000800 */
[----:B----4-:R-:W-:-:S07]  /*ef30*/  FADD.FTZ R3, R159, R4 ;  /* 0x000000049f037221 */ /* 0x010fce0000010000 */
        /* <DEDUP_REMOVED lines=13> */
.L_x_4179:
        /* <DEDUP_REMOVED lines=139> */
.L_x_4162:
[----:B------:R-:W-:Y:S06]  /*f8c0*/  BAR.ARV 0x8, 0x180 ;  /* 0x0206000000007b1d */ /* 0x000fec0000002000 */
[----:B------:R-:W-:Y:S05]  /*f8d0*/  @!P0 BRA `(.L_x_4181) ;  /* 0x0000000000048947 */ /* 0x000fea0003800000 */
[----:B------:R-:W-:Y:S01]  /*f8e0*/  BPT.TRAP 0x1 ;  /* 0x000000040000795c */ /* 0x000fe20000300000 */
.L_x_4181:
[----:B------:R-:W-:Y:S01]  /*f8f0*/  ULEA UR9, UR51, UR36, 0x3 ;  /* 0x0000002433097291 */ /* 0x000fe2000f8e183f */
[----:B------:R-:W-:-:S05]  /*f900*/  IMAD.U32 R0, RZ, RZ, UR50 ;  /* 0x00000032ff007e24 */ /* 0x000fca000f8e00ff */
[----:B------:R-:W-:-:S04]  /*f910*/  SHF.L.U32 R0, R0, 0x1f, RZ ;  /* 0x0000001f00007819 */ /* 0x000fc800000006ff */
[----:B------:R0:W1:Y:S01]  /*f920*/  SYNCS.PHASECHK.TRANS64.TRYWAIT P1, [UR9+0x2a850], R0 ;  /* 0x02a85000ff0075a7 */ /* 0x0000620008020149 */
[----:B------:R-:W-:Y:S05]  /*f930*/  @!P0 BRA `(.L_x_4182) ;  /* 0x0000000000048947 */ /* 0x000fea0003800000 */
[----:B------:R-:W-:Y:S01]  /*f940*/  BPT.TRAP 0x1 ;  /* 0x000000040000795c */ /* 0x000fe20000300000 */
.L_x_4182:
[----:B-1----:R-:W-:Y:S05]  /*f950*/  @P1 BRA `(.L_x_4183) ;  /* 0x0000000000081947 */ /* 0x002fea0003800000 */
[----:B------:R-:W1:Y:S02]  /*f960*/  SYNCS.PHASECHK.TRANS64.TRYWAIT P1, [UR9+0x2a850], R0 ;  /* 0x02a85000ff0075a7 */ /* 0x000e640008020149 */
[----:B-1----:R-:W-:Y:S05]  /*f970*/  @!P1 BRA `(.L_x_4184) ;  /* 0x000000a400609947 */ /* 0x002fea0003800000 */
.L_x_4183:
        /* <DEDUP_REMOVED lines=11> */
[----:B------:R-:W-:-:S04]  /*fa30*/  PLOP3.LUT P1, PT, PT, PT, UP0, 0x80, 0x0 ;  /* 0x000000000000781c */ /* 0x000fc80003f2f008 */
[----:B------:R-:W-:Y:S02]  /*fa40*/  @UP0 ULDC.64 UR14, c[0x0][0x9c8] ;  /* 0x00027200000e0ab9 */ /* 0x000fe40000000a00 */
[----:B------:R-:W-:Y:S01]  /*fa50*/  UMOV UR6, UR8 ;  /* 0x0000000800067c82 */ /* 0x000fe20008000000 */
[----:B------:R-:W-:-:S09]  /*fa60*/  @UP0 UIMAD.WIDE.U32 UR4, UR48, UR14, URZ ;  /* 0x0000000e300402a5 */ /* 0x000fd2000f8e003f */
[----:B------:R-:W-:Y:S01]  /*fa70*/  QGMMA.64x192x32.F32.E4M3.E4M3 R24, R196, gdesc[UR4], R24, gsb0 ;  /* 0x02e00004c4187df3 */ /* 0x000fe20008000818 */
[----:B------:R-:W-:Y:S01]  /*fa80*/  UIADD3 UR6, UR8, 0x2, URZ ;  /* 0x0000000208067890 */ /* 0x000fe2000fffe03f */
[----:B------:R-:W-:Y:S01]  /*fa90*/  UMOV UR7, 0x40000040 ;  /* 0x4000004000077882 */ /* 0x000fe20000000000 */
[----:B------:R-:W-:Y:S02]  /*faa0*/  WARPGROUP.DEPBAR.LE gsb0, 0x0 ;  /* 0x00008000000079c5 */ /* 0x000fe40000010000 */
[----:B------:R-:W-:-:S15]  /*fab0*/  WARPGROUP.ARRIVE ;  /* 0x00000000000079c5 */ /* 0x000fde0000000000 */
        /* <DEDUP_REMOVED lines=63> */
.L_x_4185:
        /* <DEDUP_REMOVED lines=106> */
.L_x_4111:
        /* <DEDUP_REMOVED lines=17> */
[----:B------:R-:W0:Y:S01]  /*10660*/  S2R R36, SR_SWINHI ;  /* 0x0000000000247919 */ /* 0x000e220000002f00 */
[----:B------:R-:W-:Y:S01]  /*10670*/  F2FP.BF16.F32.PACK_AB R118, R118, R5 ;  /* 0x000000057676723e */ /* 0x000fe200000010ff */
[----:B------:R-:W-:Y:S02]  /*10680*/  ULDC.64 UR6, c[0x0][0xc00] ;  /* 0x0003000000067ab9 */ /* 0x000fe40000000a00 */
[----:B------:R1:W2:Y:S01]  /*10690*/  LDG.E.CONSTANT R6, desc[UR52][R6.64] ;  /* 0x0000003406067981 */ /* 0x0002a2000c1e9900 */
[----:B------:R-:W-:Y:S01]  /*106a0*/  F2FP.BF16.F32.PACK_AB R119, R119, R4 ;  /* 0x000000047777723e */ /* 0x000fe200000010ff */
[----:B------:R-:W-:Y:S01]  /*106b0*/  UISETP.NE.U32.AND UP0, UPT, UR6, URZ, UPT ;  /* 0x0000003f0600728c */ /* 0x000fe2000bf05070 */
[----:B------:R-:W-:Y:S02]  /*106c0*/  F2FP.BF16.F32.PACK_AB R52, R52, R121 ;  /* 0x000000793434723e */ /* 0x000fe400000010ff */
[----:B------:R-:W-:Y:S01]  /*106d0*/  F2FP.BF16.F32.PACK_AB R53, R53, R120 ;  /* 0x000000783535723e */ /* 0x000fe200000010ff */
[----:B------:R-:W-:Y:S01]  /*106e0*/  UISETP.NE.AND.EX UP0, UPT, UR7, URZ, UPT, UP0 ;  /* 0x0000003f0700728c */ /* 0x000fe2000bf05300 */
[----:B------:R-:W-:-:S02]  /*106f0*/  F2FP.BF16.F32.PACK_AB R26, R87, R26 ;  /* 0x0000001a571a723e */ /* 0x000fc400000010ff */
[----:B------:R-:W-:Y:S01]  /*10700*/  F2FP.BF16.F32.PACK_AB R11, R110, R11 ;  /* 0x0000000b6e0b723e */ /* 0x000fe200000010ff */
[----:B------:R-:W-:Y:S01]  /*10710*/  ULDC.64 UR6, c[0x0][0xc00] ;  /* 0x0003000000067ab9 */ /* 0x000fe20000000a00 */
[----:B-1----:R-:W-:Y:S01]  /*10720*/  LOP3.LUT P0, R7, R50, 0x3, RZ, 0xc0, !PT ;  /* 0x0000000332077812 */ /* 0x002fe2000780c0ff */
[----:B------:R-:W-:Y:S01]  /*10730*/  UIMAD.WIDE UR6, UR42, 0x4, UR6 ;  /* 0x000000042a0678a5 */ /* 0x000fe2000f8e0206 */
[----:B------:R-:W-:Y:S02]  /*10740*/  F2FP.BF16.F32.PACK_AB R10, R111, R10 ;  /* 0x0000000a6f0a723e */ /* 0x000fe400000010ff */
[----:B------:R-:W-:Y:S02]  /*10750*/  ISETP.EQ.OR P0, PT, R7, 0x3, !P0 ;  /* 0x000000030700780c */ /* 0x000fe40004702670 */
[----:B------:R-:W-:Y:S02]  /*10760*/  F2FP.BF16.F32.PACK_AB R49, R60, R49 ;  /* 0x000000313c31723e */ /* 0x000fe400000010ff */
[----:B------:R-:W-:-:S02]  /*10770*/  F2FP.BF16.F32.PACK_AB R48, R61, R48 ;  /* 0x000000303d30723e */ /* 0x000fc400000010ff */
[----:B------:R-:W-:Y:S02]  /*10780*/  F2FP.BF16.F32.PACK_AB R80, R80, R81 ;  /* 0x000000515050723e */ /* 0x000fe400000010ff */
[----:B------:R-:W-:Y:S02]  /*10790*/  F2FP.BF16.F32.PACK_AB R73, R72, R73 ;  /* 0x000000494849723e */ /* 0x000fe400000010ff */
[----:B------:R-:W-:Y:S02]  /*107a0*/  F2FP.BF16.F32.PACK_AB R46, R55, R46 ;  /* 0x0000002e372e723e */ /* 0x000fe400000010ff */
[----:B------:R-:W-:Y:S02]  /*107b0*/  F2FP.BF16.F32.PACK_AB R45, R68, R45 ;  /* 0x0000002d442d723e */ /* 0x000fe400000010ff */
[----:B------:R-:W-:Y:S02]  /*107c0*/  MOV R4, R3 ;  /* 0x0000000300047202 */ /* 0x000fe40000000f00 */
[----:B0-----:R-:W-:-:S02]  /*107d0*/  MOV R5, R36 ;  /* 0x0000002400057202 */ /* 0x001fc40000000f00 */
[----:B------:R-:W-:Y:S02]  /*107e0*/  F2FP.BF16.F32.PACK_AB R44, R69, R44 ;  /* 0x0000002c452c723e */ /* 0x000fe400000010ff */
[----:B------:R-:W-:Y:S01]  /*107f0*/  SEL R55, R52, R53, P0 ;  /* 0x0000003534377207 */ /* 0x000fe20000000000 */
[----:B------:R-:W-:Y:S01]  /*10800*/  IMAD.WIDE R36, R204, 0x2, R4 ;  /* 0x00000002cc247825 */ /* 0x000fe200078e0204 */
[----:B------:R-:W-:Y:S02]  /*10810*/  SEL R81, R11, R10, P0 ;  /* 0x0000000a0b517207 */ /* 0x000fe40000000000 */
[----:B------:R-:W-:Y:S02]  /*10820*/  SEL R72, R10, R11, P0 ;  /* 0x0000000b0a487207 */ /* 0x000fe40000000000 */
[----:B------:R-:W-:Y:S02]  /*10830*/  IADD3 R87, P5, R36, 0x40, RZ ;  /* 0x0000004024577810 */ /* 0x000fe40007fbe0ff */
[----:B------:R-:W-:-:S02]  /*10840*/  SEL R52, R53, R52, P0 ;  /* 0x0000003435347207 */ /* 0x000fc40000000000 */
[----:B------:R-:W-:Y:S02]  /*10850*/  LOP3.LUT R10, R87, 0x380, RZ, 0xc0, !PT ;  /* 0x00000380570a7812 */ /* 0x000fe400078ec0ff */
[----:B------:R-:W-:Y:S02]  /*10860*/  F2FP.BF16.F32.PACK_AB R41, R76, R41 ;  /* 0x000000294c29723e */ /* 0x000fe400000010ff */
[----:B------:R-:W-:Y:S02]  /*10870*/  F2FP.BF16.F32.PACK_AB R40, R77, R40 ;  /* 0x000000284d28723e */ /* 0x000fe400000010ff */
[----:B------:R-:W-:Y:S02]  /*10880*/  SEL R53, R49, R48, P0 ;  /* 0x0000003031357207 */ /* 0x000fe40000000000 */
[----:B------:R-:W-:Y:S02]  /*10890*/  F2FP.BF16.F32.PACK_AB R32, R85, R32 ;  /* 0x000000205520723e */ /* 0x000fe400000010ff */
[----:B------:R-:W-:-:S02]  /*108a0*/  F2FP.BF16.F32.PACK_AB R9, R116, R9 ;  /* 0x000000097409723e */ /* 0x000fc400000010ff */
[----:B------:R-:W-:Y:S02]  /*108b0*/  F2FP.BF16.F32.PACK_AB R8, R117, R8 ;  /* 0x000000087508723e */ /* 0x000fe400000010ff */
[----:B------:R-:W-:Y:S02]  /*108c0*/  SEL R48, R48, R49, P0 ;  /* 0x0000003130307207 */ /* 0x000fe40000000000 */
[----:B------:R-:W-:Y:S02]  /*108d0*/  F2FP.BF16.F32.PACK_AB R96, R89, R96 ;  /* 0x000000605960723e */ /* 0x000fe400000010ff */
[----:B------:R-:W-:Y:S02]  /*108e0*/  F2FP.BF16.F32.PACK_AB R64, R64, R65 ;  /* 0x000000414040723e */ /* 0x000fe400000010ff */
[----:B------:R-:W-:Y:S02]  /*108f0*/  F2FP.BF16.F32.PACK_AB R57, R56, R57 ;  /* 0x000000393839723e */ /* 0x000fe400000010ff */
[----:B------:R-:W-:-:S02]  /*10900*/  F2FP.BF16.F32.PACK_AB R33, R84, R33 ;  /* 0x000000215421723e */ /* 0x000fc400000010ff */
[----:B------:R-:W-:Y:S02]  /*10910*/  F2FP.BF16.F32.PACK_AB R13, R108, R13 ;  /* 0x0000000d6c0d723e */ /* 0x000fe400000010ff */
[----:B------:R-:W-:Y:S02]  /*10920*/  F2FP.BF16.F32.PACK_AB R12, R109, R12 ;  /* 0x0000000c6d0c723e */ /* 0x000fe400000010ff */
[----:B------:R-:W-:Y:S02]  /*10930*/  SEL R49, R45, R44, P0 ;  /* 0x0000002c2d317207 */ /* 0x000fe40000000000 */
[----:B------:R-:W-:Y:S02]  /*10940*/  IADD3 R85, P4, R36, 0x20, RZ ;  /* 0x0000002024557810 */ /* 0x000fe40007f9e0ff */
[----:B------:R-:W-:Y:S02]  /*10950*/  F2FP.BF16.F32.PACK_AB R28, R93, R28 ;  /* 0x0000001c5d1c723e */ /* 0x000fe400000010ff */
[----:B------:R-:W-:-:S02]  /*10960*/  SEL R44, R44, R45, P0 ;  /* 0x0000002d2c2c7207 */ /* 0x000fc40000000000 */
[----:B------:R-:W-:Y:S02]  /*10970*/  IADD3 R89, P6, R36, 0x60, RZ ;  /* 0x0000006024597810 */ /* 0x000fe40007fde0ff */
[----:B------:R-:W-:Y:S02]  /*10980*/  SHF.R.U64 R10, R10, 0x3, RZ ;  /* 0x000000030a0a7819 */ /* 0x000fe400000012ff */
[----:B------:R-:W-:Y:S02]  /*10990*/  F2FP.BF16.F32.PACK_AB R47, R54, R47 ;  /* 0x0000002f362f723e */ /* 0x000fe400000010ff */
[----:B------:R-:W-:Y:S02]  /*109a0*/  SEL R45, R41, R40, P0 ;  /* 0x00000028292d7207 */ /* 0x000fe40000000000 */
[----:B------:R-:W-:Y:S02]  /*109b0*/  IADD3 R93, P2, R36, 0x4020, RZ ;  /* 0x00004020245d7810 */ /* 0x000fe40007f5e0ff */
[----:B------:R-:W-:-:S02]  /*109c0*/  F2FP.BF16.F32.PACK_AB R42, R63, R42 ;  /* 0x0000002a3f2a723e */ /* 0x000fc400000010ff */
[----:B------:R-:W-:Y:S02]  /*109d0*/  F2FP.BF16.F32.PACK_AB R34, R71, R34 ;  /* 0x000000224722723e */ /* 0x000fe400000010ff */
[----:B------:R-:W-:Y:S02]  /*109e0*/  SEL R40, R40, R41, P0 ;  /* 0x0000002928287207 */ /* 0x000fe40000000000 */
[----:B------:R-:W-:Y:S02]  /*109f0*/  SEL R65, R9, R8, P0 ;  /* 0x0000000809417207 */ /* 0x000fe40000000000 */
[----:B------:R-:W-:Y:S02]  /*10a00*/  SEL R58, R8, R9, P0 ;  /* 0x00000009083a7207 */ /* 0x000fe40000000000 */
[----:B------:R-:W-:Y:S02]  /*10a10*/  F2FP.BF16.F32.PACK_AB R43, R62, R43 ;  /* 0x0000002b3e2b723e */ /* 0x000fe400000010ff */
[----:B------:R-:W-:-:S02]  /*10a20*/  SEL R41, R33, R32, P0 ;  /* 0x0000002021297207 */ /* 0x000fc40000000000 */
[----:B------:R-:W-:Y:S01]  /*10a30*/  SEL R38, R32, R33, P0 ;  /* 0x0000002120267207 */ /* 0x000fe20000000000 */
[----:B------:R-:W-:Y:S01]  /*10a40*/  IMAD.X R33, RZ, RZ, R37, P5 ;  /* 0x000000ffff217224 */ /* 0x000fe200028e0625 */
[----:B------:R-:W-:Y:S02]  /*10a50*/  SEL R63, R13, R12, P0 ;  /* 0x0000000c0d3f7207 */ /* 0x000fe40000000000 */
[----:B------:R-:W-:Y:S02]  /*10a60*/  SEL R56, R12, R13, P0 ;  /* 0x0000000d0c387207 */ /* 0x000fe40000000000 */
[----:B------:R-:W-:Y:S02]  /*10a70*/  SEL R71, R64, R57, P0 ;  /* 0x0000003940477207 */ /* 0x000fe40000000000 */
[----:B------:R-:W-:Y:S02]  /*10a80*/  LOP3.LUT R8, R85, 0x380, RZ, 0xc0, !PT ;  /* 0x0000038055087812 */ /* 0x000fe400078ec0ff */
[----:B------:R-:W-:-:S02]  /*10a90*/  F2FP.BF16.F32.PACK_AB R31, R78, R31 ;  /* 0x0000001f4e1f723e */ /* 0x000fc400000010ff */
[----:B------:R-:W-:Y:S02]  /*10aa0*/  F2FP.BF16.F32.PACK_AB R30, R79, R30 ;  /* 0x0000001e4f1e723e */ /* 0x000fe400000010ff */
[----:B------:R-:W-:Y:S02]  /*10ab0*/  SEL R64, R57, R64, P0 ;  /* 0x0000004039407207 */ /* 0x000fe40000000000 */
[----:B------:R-:W-:Y:S02]  /*10ac0*/  LOP3.LUT R12, R89, 0x380, RZ, 0xc0, !PT ;  /* 0x00000380590c7812 */ /* 0x000fe400078ec0ff */
[----:B------:R-:W-:Y:S02]  /*10ad0*/  LOP3.LUT R32, R10, R87, RZ, 0x3c, !PT ;  /* 0x000000570a207212 */ /* 0x000fe400078e3cff */
[----:B------:R-:W-:Y:S02]  /*10ae0*/  F2FP.BF16.F32.PACK_AB R97, R97, R104 ;  /* 0x000000686161723e */ /* 0x000fe400000010ff */
[----:B------:R-:W-:-:S02]  /*10af0*/  F2FP.BF16.F32.PACK_AB R35, R70, R35 ;  /* 0x000000234623723e */ /* 0x000fc400000010ff */
[----:B------:R-:W-:Y:S02]  /*10b00*/  F2FP.BF16.F32.PACK_AB R25, R94, R25 ;  /* 0x000000195e19723e */ /* 0x000fe400000010ff */
[----:B------:R-:W-:Y:S02]  /*10b10*/  F2FP.BF16.F32.PACK_AB R24, R95, R24 ;  /* 0x000000185f18723e */ /* 0x000fe400000010ff */
[----:B------:R-:W-:Y:S02]  /*10b20*/  SEL R57, R47, R46, P0 ;  /* 0x0000002e2f397207 */ /* 0x000fe40000000000 */
[----:B------:R-:W-:Y:S02]  /*10b30*/  LOP3.LUT R10, R93, 0x380, RZ, 0xc0, !PT ;  /* 0x000003805d0a7812 */ /* 0x000fe400078ec0ff */
[----:B------:R-:W-:Y:S02]  /*10b40*/  SEL R69, R80, R73, P0 ;  /* 0x0000004950457207 */ /* 0x000fe40000000000 */
[----:B------:R-:W-:-:S02]  /*10b50*/  SEL R46, R46, R47, P0 ;  /* 0x0000002f2e2e7207 */ /* 0x000fc40000000000 */
[----:B------:R-:W-:Y:S02]  /*10b60*/  SEL R80, R73, R80, P0 ;  /* 0x0000005049507207 */ /* 0x000fe40000000000 */
[----:B------:R-:W-:Y:S02]  /*10b70*/  SEL R47, R43, R42, P0 ;  /* 0x0000002a2b2f7207 */ /* 0x000fe40000000000 */
[----:B------:R-:W-:Y:S02]  /*10b80*/  SHF.R.U64 R8, R8, 0x3, RZ ;  /* 0x0000000308087819 */ /* 0x000fe400000012ff */
[----:B------:R-:W-:Y:S02]  /*10b90*/  SEL R42, R42, R43, P0 ;  /* 0x0000002b2a2a7207 */ /* 0x000fe40000000000 */
[----:B------:R-:W-:Y:S02]  /*10ba0*/  SEL R73, R31, R30, P0 ;  /* 0x0000001e1f497207 */ /* 0x000fe40000000000 */
[----:B------:R-:W-:Y:S01]  /*10bb0*/  SEL R62, R30, R31, P0 ;  /* 0x0000001f1e3e7207 */ /* 0x000fe20000000000 */
[----:B------:R-:W-:Y:S01]  /*10bc0*/  IMAD.X R31, RZ, RZ, R37, P6 ;  /* 0x000000ffff1f7224 */ /* 0x000fe200030e0625 */
[----:B------:R-:W-:-:S02]  /*10bd0*/  IADD3 R91, P1, R36, 0x4000, RZ ;  /* 0x00004000245b7810 */ /* 0x000fc40007f3e0ff */
[----:B------:R-:W-:Y:S02]  /*10be0*/  SHF.R.U64 R12, R12, 0x3, RZ ;  /* 0x000000030c0c7819 */ /* 0x000fe400000012ff */
[----:B------:R-:W-:Y:S02]  /*10bf0*/  F2FP.BF16.F32.PACK_AB R20, R101, R20 ;  /* 0x000000146514723e */ /* 0x000fe400000010ff */
[----:B------:R-:W-:Y:S02]  /*10c00*/  SEL R67, R97, R96, P0 ;  /* 0x0000006061437207 */ /* 0x000fe40000000000 */
[----:B------:R-:W-:Y:S02]  /*10c10*/  SEL R43, R35, R34, P0 ;  /* 0x00000022232b7207 */ /* 0x000fe40000000000 */
[----:B------:R-:W-:Y:S01]  /*10c20*/  SEL R60, R34, R35, P0 ;  /* 0x00000023223c7207 */ /* 0x000fe20000000000 */
[----:B------:R-:W-:Y:S01]  /*10c30*/  IMAD.X R35, RZ, RZ, R37, P4 ;  /* 0x000000ffff237224 */ /* 0x000fe200020e0625 */
[----:B------:R-:W-:-:S02]  /*10c40*/  SEL R77, R25, R24, P0 ;  /* 0x00000018194d7207 */ /* 0x000fc40000000000 */
[----:B------:R-:W-:Y:S01]  /*10c50*/  SEL R68, R24, R25, P0 ;  /* 0x0000001918447207 */ /* 0x000fe20000000000 */
[----:B------:R-:W-:Y:S01]  /*10c60*/  IMAD.X R25, RZ, RZ, R37, P2 ;  /* 0x000000ffff197224 */ /* 0x000fe200010e0625 */
[----:B------:R-:W-:Y:S02]  /*10c70*/  IADD3 R95, P3, R36, 0x4040, RZ ;  /* 0x00004040245f7810 */ /* 0x000fe40007f7e0ff */
[----:B------:R-:W-:Y:S02]  /*10c80*/  SHF.R.U64 R10, R10, 0x3, RZ ;  /* 0x000000030a0a7819 */ /* 0x000fe400000012ff */
[----:B------:R-:W-:Y:S02]  /*10c90*/  F2FP.BF16.F32.PACK_AB R15, R102, R15 ;  /* 0x0000000f660f723e */ /* 0x000fe400000010ff */
[----:B------:R-:W-:Y:S02]  /*10ca0*/  F2FP.BF16.F32.PACK_AB R14, R103, R14 ;  /* 0x0000000e670e723e */ /* 0x000fe400000010ff */
[----:B------:R-:W-:-:S02]  /*10cb0*/  SEL R96, R96, R97, P0 ;  /* 0x0000006160607207 */ /* 0x000fc40000000000 */
[C---:B------:R-:W-:Y:S02]  /*10cc0*/  IADD3 R101, P6, R36.reuse, 0x8020, RZ ;  /* 0x0000802024657810 */ /* 0x040fe40007fde0ff */
[C---:B------:R-:W-:Y:S02]  /*10cd0*/  IADD3 R97, P4, R36.reuse, 0x4060, RZ ;  /* 0x0000406024617810 */ /* 0x040fe40007f9e0ff */
[----:B------:R-:W-:Y:S01]  /*10ce0*/  IADD3 R105, P2, R36, 0x8060, RZ ;  /* 0x0000806024697810 */ /* 0x000fe20007f5e0ff */
[----:B------:R-:W-:Y:S01]  /*10cf0*/  IMAD.X R13, RZ, RZ, R37, P6 ;  /* 0x000000ffff0d7224 */ /* 0x000fe200030e0625 */
[----:B------:R-:W-:Y:S02]  /*10d00*/  LOP3.LUT R34, R8, R85, RZ, 0x3c, !PT ;  /* 0x0000005508227212 */ /* 0x000fe400078e3cff */
[----:B------:R-:W-:Y:S02]  /*10d10*/  F2FP.BF16.F32.PACK_AB R29, R92, R29 ;  /* 0x0000001d5c1d723e */ /* 0x000fe400000010ff */
[----:B------:R-:W-:-:S02]  /*10d20*/  LOP3.LUT R30, R12, R89, RZ, 0x3c, !PT ;  /* 0x000000590c1e7212 */ /* 0x000fc400078e3cff */
[----:B------:R-:W-:Y:S02]  /*10d30*/  LOP3.LUT R8, R91, 0x380, RZ, 0xc0, !PT ;  /* 0x000003805b087812 */ /* 0x000fe400078ec0ff */
[----:B------:R-:W-:Y:S02]  /*10d40*/  LOP3.LUT R12, R95, 0x380, RZ, 0xc0, !PT ;  /* 0x000003805f0c7812 */ /* 0x000fe400078ec0ff */
[----:B------:R-:W-:Y:S02]  /*10d50*/  LOP3.LUT R24, R10, R93, RZ, 0x3c, !PT ;  /* 0x0000005d0a187212 */ /* 0x000fe400078e3cff */
[----:B------:R-:W-:Y:S02]  /*10d60*/  SEL R79, R15, R14, P0 ;  /* 0x0000000e0f4f7207 */ /* 0x000fe40000000000 */
[----:B------:R-:W-:Y:S02]  /*10d70*/  SEL R70, R14, R15, P0 ;  /* 0x0000000f0e467207 */ /* 0x000fe40000000000 */
[----:B------:R-:W-:-:S02]  /*10d80*/  LOP3.LUT R11, R36, 0x380, RZ, 0xc0, !PT ;  /* 0x00000380240b7812 */ /* 0x000fc400078ec0ff */
[----:B------:R-:W-:Y:S02]  /*10d90*/  LOP3.LUT R10, R101, 0x380, RZ, 0xc0, !PT ;  /* 0x00000380650a7812 */ /* 0x000fe400078ec0ff */
[----:B------:R-:W-:Y:S02]  /*10da0*/  LOP3.LUT R14, R97, 0x380, RZ, 0xc0, !PT ;  /* 0x00000380610e7812 */ /* 0x000fe400078ec0ff */
[----:B------:R-:W-:Y:S02]  /*10db0*/  LOP3.LUT R76, R105, 0x380, RZ, 0xc0, !PT ;  /* 0x00000380694c7812 */ /* 0x000fe400078ec0ff */
[----:B------:R-:W-:Y:S02]  /*10dc0*/  F2FP.BF16.F32.PACK_AB R27, R86, R27 ;  /* 0x0000001b561b723e */ /* 0x000fe400000010ff */
[----:B------:R-:W-:Y:S02]  /*10dd0*/  SEL R59, R29, R28, P0 ;  /* 0x0000001c1d3b7207 */ /* 0x000fe40000000000 */
[----:B------:R-:W-:Y:S01]  /*10de0*/  SEL R50, R28, R29, P0 ;  /* 0x0000001d1c327207 */ /* 0x000fe20000000000 */
[----:B------:R-:W-:Y:S01]  /*10df0*/  IMAD.X R29, RZ, RZ, R37, P1 ;  /* 0x000000ffff1d7224 */ /* 0x000fe200008e0625 */
[----:B------:R-:W-:-:S02]  /*10e00*/  SHF.R.U64 R8, R8, 0x3, RZ ;  /* 0x0000000308087819 */ /* 0x000fc400000012ff */
[----:B------:R-:W-:Y:S02]  /*10e10*/  F2FP.BF16.F32.PACK_AB R21, R100, R21 ;  /* 0x000000156415723e */ /* 0x000fe400000010ff */
[----:B------:R-:W-:Y:S02]  /*10e20*/  IADD3 R99, P5, R36, 0x8000, RZ ;  /* 0x0000800024637810 */ /* 0x000fe40007fbe0ff */
[----:B------:R-:W-:Y:S02]  /*10e30*/  SHF.R.U64 R12, R12, 0x3, RZ ;  /* 0x000000030c0c7819 */ /* 0x000fe400000012ff */
[----:B------:R-:W-:Y:S01]  /*10e40*/  IADD3 R103, P1, R36, 0x8040, RZ ;  /* 0x0000804024677810 */ /* 0x000fe20007f3e0ff */
[--C-:B------:R-:W-:Y:S01]  /*10e50*/  IMAD.X R15, RZ, RZ, R37.reuse, P5 ;  /* 0x000000ffff0f7224 */ /* 0x100fe200028e0625 */
[----:B------:R-:W-:Y:S02]  /*10e60*/  SHF.R.U64 R11, R11, 0x3, RZ ;  /* 0x000000030b0b7819 */ /* 0x000fe400000012ff */
[----:B------:R-:W-:Y:S01]  /*10e70*/  SHF.R.U64 R10, R10, 0x3, RZ ;  /* 0x000000030a0a7819 */ /* 0x000fe200000012ff */
[----:B------:R-:W-:Y:S01]  /*10e80*/  IMAD.X R9, RZ, RZ, R37, P1 ;  /* 0x000000ffff097224 */ /* 0x000fe200008e0625 */
[----:B------:R-:W-:-:S02]  /*10e90*/  SHF.R.U64 R14, R14, 0x3, RZ ;  /* 0x000000030e0e7819 */ /* 0x000fc400000012ff */
[----:B------:R-:W-:Y:S02]  /*10ea0*/  SHF.R.U64 R76, R76, 0x3, RZ ;  /* 0x000000034c4c7819 */ /* 0x000fe400000012ff */
[----:B------:R-:W-:Y:S02]  /*10eb0*/  F2FP.BF16.F32.PACK_AB R132, R132, R133 ;  /* 0x000000858484723e */ /* 0x000fe400000010ff */
[----:B------:R-:W-:Y:S02]  /*10ec0*/  F2FP.BF16.F32.PACK_AB R131, R130, R131 ;  /* 0x000000838283723e */ /* 0x000fe400000010ff */
[----:B------:R-:W-:Y:S02]  /*10ed0*/  SEL R75, R27, R26, P0 ;  /* 0x0000001a1b4b7207 */ /* 0x000fe40000000000 */
[----:B------:R-:W-:Y:S01]  /*10ee0*/  SEL R66, R26, R27, P0 ;  /* 0x0000001b1a427207 */ /* 0x000fe20000000000 */
[----:B------:R-:W-:Y:S01]  /*10ef0*/  IMAD.X R27, RZ, RZ, R37, P3 ;  /* 0x000000ffff1b7224 */ /* 0x000fe200018e0625 */
[----:B------:R-:W-:-:S02]  /*10f00*/  LOP3.LUT R28, R8, R91, RZ, 0x3c, !PT ;  /* 0x0000005b081c7212 */ /* 0x000fc400078e3cff */
[----:B------:R-:W-:Y:S02]  /*10f10*/  SEL R61, R21, R20, P0 ;  /* 0x00000014153d7207 */ /* 0x000fe40000000000 */
[----:B------:R-:W-:Y:S01]  /*10f20*/  SEL R54, R20, R21, P0 ;  /* 0x0000001514367207 */ /* 0x000fe20000000000 */
[--C-:B------:R-:W-:Y:S01]  /*10f30*/  IMAD.X R21, RZ, RZ, R37.reuse, P4 ;  /* 0x000000ffff157224 */ /* 0x100fe200020e0625 */
[----:B------:R-:W-:Y:S02]  /*10f40*/  LOP3.LUT R26, R12, R95, RZ, 0x3c, !PT ;  /* 0x0000005f0c1a7212 */ /* 0x000fe400078e3cff */
[----:B------:R-:W-:Y:S02]  /*10f50*/  LOP3.LUT R8, R99, 0x380, RZ, 0xc0, !PT ;  /* 0x0000038063087812 */ /* 0x000fe400078ec0ff */
[----:B------:R-:W-:Y:S01]  /*10f60*/  LOP3.LUT R36, R11, R36, RZ, 0x3c, !PT ;  /* 0x000000240b247212 */ /* 0x000fe200078e3cff */
[----:B------:R-:W-:Y:S01]  /*10f70*/  IMAD.X R11, RZ, RZ, R37, P2 ;  /* 0x000000ffff0b7224 */ /* 0x000fe200010e0625 */
[----:B------:R-:W-:-:S02]  /*10f80*/  LOP3.LUT R74, R103, 0x380, RZ, 0xc0, !PT ;  /* 0x00000380674a7812 */ /* 0x000fc400078ec0ff */
[----:B------:R-:W-:Y:S02]  /*10f90*/  LOP3.LUT R12, R10, R101, RZ, 0x3c, !PT ;  /* 0x000000650a0c7212 */ /* 0x000fe400078e3cff */
[----:B------:R-:W-:Y:S02]  /*10fa0*/  LOP3.LUT R20, R14, R97, RZ, 0x3c, !PT ;  /* 0x000000610e147212 */ /* 0x000fe400078e3cff */
[----:B------:R-:W-:Y:S02]  /*10fb0*/  LOP3.LUT R10, R76, R105, RZ, 0x3c, !PT ;  /* 0x000000694c0a7212 */ /* 0x000fe400078e3cff */
[----:B------:R-:W-:Y:S02]  /*10fc0*/  SEL R7, R132, R131, P0 ;  /* 0x0000008384077207 */ /* 0x000fe40000000000 */
[----:B------:R-:W-:Y:S02]  /*10fd0*/  SHF.R.U64 R8, R8, 0x3, RZ ;  /* 0x0000000308087819 */ /* 0x000fe400000012ff */
[----:B------:R-:W-:-:S02]  /*10fe0*/  SHF.R.U64 R74, R74, 0x3, RZ ;  /* 0x000000034a4a7819 */ /* 0x000fc400000012ff */
[----:B------:R-:W-:Y:S02]  /*10ff0*/  F2FP.BF16.F32.PACK_AB R128, R128, R129 ;  /* 0x000000818080723e */ /* 0x000fe400000010ff */
[----:B------:R-:W-:Y:S02]  /*11000*/  F2FP.BF16.F32.PACK_AB R127, R126, R127 ;  /* 0x0000007f7e7f723e */ /* 0x000fe400000010ff */
[----:B------:R-:W-:Y:S02]  /*11010*/  MOV R82, R20 ;  /* 0x0000001400527202 */ /* 0x000fe40000000f00 */
[----:B------:R-:W-:Y:S02]  /*11020*/  F2FP.BF16.F32.PACK_AB R124, R124, R125 ;  /* 0x0000007d7c7c723e */ /* 0x000fe400000010ff */
[----:B------:R-:W-:Y:S02]  /*11030*/  F2FP.BF16.F32.PACK_AB R123, R122, R123 ;  /* 0x0000007b7a7b723e */ /* 0x000fe400000010ff */
[----:B------:R-:W-:-:S02]  /*11040*/  MOV R21, R10 ;  /* 0x0000000a00157202 */ /* 0x000fc40000000f00 */
[----:B------:R-:W-:Y:S02]  /*11050*/  LOP3.LUT R14, R8, R99, RZ, 0x3c, !PT ;  /* 0x00000063080e7212 */ /* 0x000fe400078e3cff */
[----:B------:R-:W-:Y:S02]  /*11060*/  SEL R132, R131, R132, P0 ;  /* 0x0000008483847207 */ /* 0x000fe40000000000 */
[----:B------:R-:W-:Y:S02]  /*11070*/  LOP3.LUT R8, R74, R103, RZ, 0x3c, !PT ;  /* 0x000000674a087212 */ /* 0x000fe400078e3cff */
[----:B------:R-:W-:Y:S02]  /*11080*/  SEL R39, R128, R127, P0 ;  /* 0x0000007f80277207 */ /* 0x000fe40000000000 */
[----:B------:R-:W-:Y:S02]  /*11090*/  SEL R128, R127, R128, P0 ;  /* 0x000000807f807207 */ /* 0x000fe40000000000 */
[----:B------:R-:W-:-:S02]  /*110a0*/  SEL R51, R124, R123, P0 ;  /* 0x0000007b7c337207 */ /* 0x000fc40000000000 */
[----:B------:R-:W-:Y:S02]  /*110b0*/  SEL R124, R123, R124, P0 ;  /* 0x0000007c7b7c7207 */ /* 0x000fe40000000000 */
[----:B------:R-:W-:Y:S02]  /*110c0*/  MOV R74, R8 ;  /* 0x00000008004a7202 */ /* 0x000fe40000000f00 */
[----:B------:R-:W-:Y:S02]  /*110d0*/  SEL R83, R118, R119, P0 ;  /* 0x0000007776537207 */ /* 0x000fe40000000000 */
[----:B------:R-:W-:Y:S02]  /*110e0*/  SEL R118, R119, R118, P0 ;  /* 0x0000007677767207 */ /* 0x000fe40000000000 */
[----:B------:R-:W-:Y:S02]  /*110f0*/  MOV R90, R36 ;  /* 0x00000024005a7202 */ /* 0x000fe40000000f00 */
[----:B------:R-:W-:Y:S01]  /*11100*/  MOV R78, R14 ;  /* 0x0000000e004e7202 */ /* 0x000fe20000000f00 */
[----:B--2---:R0:W-:Y:S01]  /*11110*/  SHFL.IDX PT, R10, R7, R6, 0x1c1f ;  /* 0x001c1f06070a7589 */ /* 0x0041e200000e0000 */
[----:B------:R-:W-:-:S02]  /*11120*/  MOV R76, R12 ;  /* 0x0000000c004c7202 */ /* 0x000fc40000000f00 */
[----:B------:R-:W-:Y:S01]  /*11130*/  MOV R89, R34 ;  /* 0x0000002200597202 */ /* 0x000fe20000000f00 */
[----:B------:R-:W-:Y:S01]  /*11140*/  SHFL.IDX PT, R67, R67, R6, 0x1c1f ;  /* 0x001c1f0643437589 */ /* 0x000fe200000e0000 */
[----:B------:R-:W-:Y:S02]  /*11150*/  MOV R85, R24 ;  /* 0x0000001800557202 */ /* 0x000fe40000000f00 */
[----:B------:R-:W-:Y:S01]  /*11160*/  MOV R84, R26 ;  /* 0x0000001a00547202 */ /* 0x000fe20000000f00 */
[----:B------:R-:W-:Y:S01]  /*11170*/  SHFL.IDX PT, R39, R39, R6, 0x1c1f ;  /* 0x001c1f0627277589 */ /* 0x000fe200000e0000 */
[----:B------:R-:W-:Y:S02]  /*11180*/  MOV R88, R32 ;  /* 0x0000002000587202 */ /* 0x000fe40000000f00 */
[----:B0-----:R-:W-:Y:S01]  /*11190*/  LOP3.LUT R7, R6, 0x2, RZ, 0x3c, !PT ;  /* 0x0000000206077812 */ /* 0x001fe200078e3cff */
[----:B------:R-:W-:Y:S01]  /*111a0*/  SHFL.IDX PT, R69, R69, R6, 0x1c1f ;  /* 0x001c1f0645457589 */ /* 0x000fe200000e0000 */
[----:B------:R-:W-:-:S02]  /*111b0*/  MOV R87, R30 ;  /* 0x0000001e00577202 */ /* 0x000fc40000000f00 */
[----:B------:R-:W-:Y:S01]  /*111c0*/  MOV R86, R28 ;  /* 0x0000001c00567202 */ /* 0x000fe20000000f00 */
[----:B------:R-:W0:Y:S01]  /*111d0*/  SHFL.IDX PT, R9, R132, R7, 0x1c1f ;  /* 0x001c1f0784097589 */ /* 0x000e2200000e0000 */
[----:B------:R-:W-:-:S03]  /*111e0*/  PLOP3.LUT P2, PT, PT, PT, UP0, 0x80, 0x0 ;  /* 0x000000000000781c */ /* 0x000fc60003f4f008 */
[----:B------:R-:W1:Y:S04]  /*111f0*/  SHFL.IDX PT, R96, R96, R7, 0x1c1f ;  /* 0x001c1f0760607589 */ /* 0x000e6800000e0000 */
[----:B------:R-:W2:Y:S04]  /*11200*/  SHFL.IDX PT, R128, R128, R7, 0x1c1f ;  /* 0x001c1f0780807589 */ /* 0x000ea800000e0000 */
[----:B------:R-:W3:Y:S04]  /*11210*/  SHFL.IDX PT, R80, R80, R7, 0x1c1f ;  /* 0x001c1f0750507589 */ /* 0x000ee800000e0000 */
[----:B------:R-:W-:Y:S04]  /*11220*/  SHFL.IDX PT, R51, R51, R6, 0x1c1f ;  /* 0x001c1f0633337589 */ /* 0x000fe800000e0000 */
[----:B------:R-:W-:Y:S04]  /*11230*/  SHFL.IDX PT, R71, R71, R6, 0x1c1f ;  /* 0x001c1f0647477589 */ /* 0x000fe800000e0000 */
[----:B------:R-:W4:Y:S01]  /*11240*/  SHFL.IDX PT, R124, R124, R7, 0x1c1f ;  /* 0x001c1f077c7c7589 */ /* 0x000f2200000e0000 */
[----:B0-----:R-:W-:-:S02]  /*11250*/  SEL R8, R10, R9, P0 ;  /* 0x000000090a087207 */ /* 0x001fc40000000000 */
[----:B------:R-:W-:Y:S01]  /*11260*/  SEL R10, R9, R10, P0 ;  /* 0x0000000a090a7207 */ /* 0x000fe20000000000 */
[----:B------:R-:W0:Y:S01]  /*11270*/  SHFL.IDX PT, R64, R64, R7, 0x1c1f ;  /* 0x001c1f0740407589 */ /* 0x000e2200000e0000 */
[----:B-1----:R-:W-:Y:S02]  /*11280*/  SEL R9, R67, R96, P0 ;  /* 0x0000006043097207 */ /* 0x002fe40000000000 */
[----:B------:R-:W-:Y:S01]  /*11290*/  SEL R11, R96, R67, P0 ;  /* 0x00000043600b7207 */ /* 0x000fe20000000000 */
[----:B------:R-:W-:Y:S01]  /*112a0*/  SHFL.IDX PT, R55, R55, R6, 0x1c1f ;  /* 0x001c1f0637377589 */ /* 0x000fe200000e0000 */
[----:B--2---:R-:W-:Y:S02]  /*112b0*/  SEL R12, R39, R128, P0 ;  /* 0x00000080270c7207 */ /* 0x004fe40000000000 */
[----:B------:R-:W-:Y:S01]  /*112c0*/  SEL R14, R128, R39, P0 ;  /* 0x00000027800e7207 */ /* 0x000fe20000000000 */
[----:B------:R-:W-:Y:S01]  /*112d0*/  SHFL.IDX PT, R57, R57, R6, 0x1c1f ;  /* 0x001c1f0639397589 */ /* 0x000fe200000e0000 */
[----:B---3--:R-:W-:-:S02]  /*112e0*/  SEL R13, R69, R80, P0 ;  /* 0x00000050450d7207 */ /* 0x008fc40000000000 */
[----:B------:R-:W-:Y:S01]  /*112f0*/  SEL R15, R80, R69, P0 ;  /* 0x00000045500f7207 */ /* 0x000fe20000000000 */
[----:B------:R-:W1:Y:S04]  /*11300*/  SHFL.IDX PT, R52, R52, R7, 0x1c1f ;  /* 0x001c1f0734347589 */ /* 0x000e6800000e0000 */
[----:B------:R-:W2:Y:S04]  /*11310*/  SHFL.IDX PT, R46, R46, R7, 0x1c1f ;  /* 0x001c1f072e2e7589 */ /* 0x000ea800000e0000 */
[----:B------:R-:W-:Y:S01]  /*11320*/  SHFL.IDX PT, R53, R53, R6, 0x1c1f ;  /* 0x001c1f0635357589 */ /* 0x000fe200000e0000 */
[----:B----4-:R-:W-:-:S02]  /*11330*/  SEL R24, R51, R124, P0 ;  /* 0x0000007c33187207 */ /* 0x010fc40000000000 */
[----:B------:R-:W-:Y:S01]  /*11340*/  SEL R26, R124, R51, P0 ;  /* 0x000000337c1a7207 */ /* 0x000fe20000000000 */
[----:B------:R-:W-:Y:S01]  /*11350*/  SHFL.IDX PT, R47, R47, R6, 0x1c1f ;  /* 0x001c1f062f2f7589 */ /* 0x000fe200000e0000 */
[----:B0-----:R-:W-:Y:S02]  /*11360*/  SEL R25, R71, R64, P0 ;  /* 0x0000004047197207 */ /* 0x001fe40000000000 */
[----:B------:R-:W-:Y:S01]  /*11370*/  SEL R27, R64, R71, P0 ;  /* 0x00000047401b7207 */ /* 0x000fe20000000000 */
[----:B------:R-:W0:Y:S04]  /*11380*/  SHFL.IDX PT, R48, R48, R7, 0x1c1f ;  /* 0x001c1f0730307589 */ /* 0x000e2800000e0000 */
[----:B------:R-:W3:Y:S04]  /*11390*/  SHFL.IDX PT, R42, R42, R7, 0x1c1f ;  /* 0x001c1f072a2a7589 */ /* 0x000ee800000e0000 */
[----:B------:R-:W-:Y:S01]  /*113a0*/  SHFL.IDX PT, R49, R49, R6, 0x1c1f ;  /* 0x001c1f0631317589 */ /* 0x000fe200000e0000 */
[----:B-1----:R-:W-:-:S02]  /*113b0*/  SEL R28, R55, R52, P0 ;  /* 0x00000034371c7207 */ /* 0x002fc40000000000 */
[----:B------:R-:W-:Y:S01]  /*113c0*/  SEL R30, R52, R55, P0 ;  /* 0x00000037341e7207 */ /* 0x000fe20000000000 */
[----:B------:R-:W-:Y:S01]  /*113d0*/  SHFL.IDX PT, R43, R43, R6, 0x1c1f ;  /* 0x001c1f062b2b7589 */ /* 0x000fe200000e0000 */
[----:B--2---:R-:W-:Y:S02]  /*113e0*/  SEL R29, R57, R46, P0 ;  /* 0x0000002e391d7207 */ /* 0x004fe40000000000 */
[----:B------:R-:W-:Y:S01]  /*113f0*/  SEL R31, R46, R57, P0 ;  /* 0x000000392e1f7207 */ /* 0x000fe20000000000 */
[----:B------:R-:W1:Y:S04]  /*11400*/  SHFL.IDX PT, R44, R44, R7, 0x1c1f ;  /* 0x001c1f072c2c7589 */ /* 0x000e6800000e0000 */
[----:B------:R-:W2:Y:S01]  /*11410*/  SHFL.IDX PT, R60, R60, R7, 0x1c1f ;  /* 0x001c1f073c3c7589 */ /* 0x000ea200000e0000 */
[----:B------:R-:W-:Y:S01]  /*11420*/  BAR.SYNC.DEFER_BLOCKING 0x1, 0x100 ;  /* 0x0044000000007b1d */ /* 0x000fe20000010000 */
[----:B0-----:R-:W-:-:S02]  /*11430*/  SEL R32, R53, R48, P0 ;  /* 0x0000003035207207 */ /* 0x001fc40000000000 */
[----:B------:R-:W-:Y:S02]  /*11440*/  SEL R34, R48, R53, P0 ;  /* 0x0000003530227207 */ /* 0x000fe40000000000 */
[----:B---3--:R-:W-:Y:S02]  /*11450*/  SEL R33, R47, R42, P0 ;  /* 0x0000002a2f217207 */ /* 0x008fe40000000000 */
[----:B------:R-:W-:Y:S01]  /*11460*/  SEL R35, R42, R47, P0 ;  /* 0x0000002f2a237207 */ /* 0x000fe20000000000 */
[----:B------:R-:W-:Y:S04]  /*11470*/  SHFL.IDX PT, R45, R45, R6, 0x1c1f ;  /* 0x001c1f062d2d7589 */ /* 0x000fe800000e0000 */
[----:B------:R-:W-:Y:S04]  /*11480*/  SHFL.IDX PT, R73, R73, R6, 0x1c1f ;  /* 0x001c1f0649497589 */ /* 0x000fe800000e0000 */
[----:B------:R-:W-:Y:S01]  /*11490*/  SHFL.IDX PT, R40, R40, R7, 0x1c1f ;  /* 0x001c1f0728287589 */ /* 0x000fe200000e0000 */
[----:B-1----:R-:W-:-:S03]  /*114a0*/  SEL R36, R49, R44, P0 ;  /* 0x0000002c31247207 */ /* 0x002fc60000000000 */
[----:B------:R-:W-:Y:S01]  /*114b0*/  SHFL.IDX PT, R62, R62, R7, 0x1c1f ;  /* 0x001c1f073e3e7589 */ /* 0x000fe200000e0000 */
[----:B--2---:R-:W-:Y:S02]  /*114c0*/  SEL R37, R43, R60, P0 ;  /* 0x0000003c2b257207 */ /* 0x004fe40000000000 */
[----:B------:R-:W-:Y:S01]  /*114d0*/  SEL R39, R60, R43, P0 ;  /* 0x0000002b3c277207 */ /* 0x000fe20000000000 */
[----:B------:R-:W-:Y:S04]  /*114e0*/  SHFL.IDX PT, R41, R41, R6, 0x1c1f ;  /* 0x001c1f0629297589 */ /* 0x000fe800000e0000 */
[----:B------:R-:W-:Y:S04]  /*114f0*/  SHFL.IDX PT, R59, R59, R6, 0x1c1f ;  /* 0x001c1f063b3b7589 */ /* 0x000fe800000e0000 */
[----:B------:R-:W-:Y:S04]  /*11500*/  SHFL.IDX PT, R75, R75, R6, 0x1c1f ;  /* 0x001c1f064b4b7589 */ /* 0x000fe800000e0000 */
[----:B------:R0:W-:Y:S04]  /*11510*/  SHFL.IDX PT, R20, R38, R7, 0x1c1f ;  /* 0x001c1f0726147589 */ /* 0x0001e800000e0000 */
[----:B------:R-:W1:Y:S04]  /*11520*/  SHFL.IDX PT, R50, R50, R7, 0x1c1f ;  /* 0x001c1f0732327589 */ /* 0x000e6800000e0000 */
[----:B------:R-:W-:Y:S01]  /*11530*/  SHFL.IDX PT, R66, R66, R7, 0x1c1f ;  /* 0x001c1f0742427589 */ /* 0x000fe200000e0000 */
[----:B0-----:R-:W-:-:S03]  /*11540*/  SEL R38, R44, R49, P0 ;  /* 0x000000312c267207 */ /* 0x001fc60000000000 */
[----:B------:R-:W-:Y:S04]  /*11550*/  SHFL.IDX PT, R61, R61, R6, 0x1c1f ;  /* 0x001c1f063d3d7589 */ /* 0x000fe800000e0000 */
[----:B------:R-:W-:Y:S04]  /*11560*/  SHFL.IDX PT, R77, R77, R6, 0x1c1f ;  /* 0x001c1f064d4d7589 */ /* 0x000fe800000e0000 */
[----:B------:R-:W0:Y:S04]  /*11570*/  SHFL.IDX PT, R54, R54, R7, 0x1c1f ;  /* 0x001c1f0736367589 */ /* 0x000e2800000e0000 */
[----:B------:R-:W2:Y:S04]  /*11580*/  SHFL.IDX PT, R68, R68, R7, 0x1c1f ;  /* 0x001c1f0744447589 */ /* 0x000ea800000e0000 */
[----:B------:R-:W-:Y:S01]  /*11590*/  SHFL.IDX PT, R79, R79, R6, 0x1c1f ;  /* 0x001c1f064f4f7589 */ /* 0x000fe200000e0000 */
[----:B-1----:R-:W-:-:S02]  /*115a0*/  SEL R48, R59, R50, P0 ;  /* 0x000000323b307207 */ /* 0x002fc40000000000 */
[----:B------:R-:W-:Y:S01]  /*115b0*/  SEL R50, R50, R59, P0 ;  /* 0x0000003b32327207 */ /* 0x000fe20000000000 */
[----:B------:R-:W1:Y:S04]  /*115c0*/  SHFL.IDX PT, R70, R70, R7, 0x1c1f ;  /* 0x001c1f0746467589 */ /* 0x000e6800000e0000 */
[----:B------:R-:W-:Y:S04]  /*115d0*/  SHFL.IDX PT, R63, R63, R6, 0x1c1f ;  /* 0x001c1f063f3f7589 */ /* 0x000fe800000e0000 */
[----:B------:R-:W-:Y:S04]  /*115e0*/  SHFL.IDX PT, R81, R81, R6, 0x1c1f ;  /* 0x001c1f0651517589 */ /* 0x000fe800000e0000 */
[----:B------:R-:W-:Y:S01]  /*115f0*/  SHFL.IDX PT, R56, R56, R7, 0x1c1f ;  /* 0x001c1f0738387589 */ /* 0x000fe200000e0000 */
[----:B0-----:R-:W-:-:S02]  /*11600*/  SEL R52, R61, R54, P0 ;  /* 0x000000363d347207 */ /* 0x001fc40000000000 */
[----:B------:R-:W-:Y:S01]  /*11610*/  SEL R54, R54, R61, P0 ;  /* 0x0000003d36367207 */ /* 0x000fe20000000000 */
[----:B------:R-:W-:Y:S01]  /*11620*/  SHFL.IDX PT, R72, R72, R7, 0x1c1f ;  /* 0x001c1f0748487589 */ /* 0x000fe200000e0000 */
[----:B--2---:R-:W-:Y:S02]  /*11630*/  SEL R49, R77, R68, P0 ;  /* 0x000000444d317207 */ /* 0x004fe40000000000 */
[----:B------:R-:W-:Y:S01]  /*11640*/  SEL R51, R68, R77, P0 ;  /* 0x0000004d44337207 */ /* 0x000fe20000000000 */
[----:B------:R-:W-:Y:S04]  /*11650*/  SHFL.IDX PT, R65, R65, R6, 0x1c1f ;  /* 0x001c1f0641417589 */ /* 0x000fe800000e0000 */
[----:B------:R0:W-:Y:S01]  /*11660*/  SHFL.IDX PT, R83, R83, R6, 0x1c1f ;  /* 0x001c1f0653537589 */ /* 0x0001e200000e0000 */
[----:B-1----:R-:W-:-:S02]  /*11670*/  SEL R53, R79, R70, P0 ;  /* 0x000000464f357207 */ /* 0x002fc40000000000 */
[----:B------:R-:W-:Y:S01]  /*11680*/  SEL R55, R70, R79, P0 ;  /* 0x0000004f46377207 */ /* 0x000fe20000000000 */
[----:B------:R-:W-:Y:S04]  /*11690*/  SHFL.IDX PT, R58, R58, R7, 0x1c1f ;  /* 0x001c1f073a3a7589 */ /* 0x000fe800000e0000 */
[----:B------:R1:W2:Y:S01]  /*116a0*/  SHFL.IDX PT, R118, R118, R7, 0x1c1f ;  /* 0x001c1f0776767589 */ /* 0x0002a200000e0000 */
[----:B0-----:R-:W-:-:S03]  /*116b0*/  IMAD.U32 R6, RZ, RZ, UR6 ;  /* 0x00000006ff067e24 */ /* 0x001fc6000f8e00ff */
[----:B------:R0:W-:Y:S04]  /*116c0*/  STSM.16.M88.4 [R90], R8 ;  /* 0x000000085a007844 */ /* 0x0001e80000000200 */
[----:B------:R3:W-:Y:S01]  /*116d0*/  STSM.16.M88.4 [R89], R12 ;  /* 0x0000000c59007844 */ /* 0x0007e20000000200 */
[----:B-1----:R-:W-:Y:S01]  /*116e0*/  IMAD.U32 R7, RZ, RZ, UR7 ;  /* 0x00000007ff077e24 */ /* 0x002fe2000f8e00ff */
[----:B------:R-:W-:Y:S02]  /*116f0*/  ULDC.64 UR6, c[0x0][0xc08] ;  /* 0x0003020000067ab9 */ /* 0x000fe40000000a00 */
[----:B------:R2:W-:Y:S04]  /*11700*/  STSM.16.M88.4 [R88], R24 ;  /* 0x0000001858007844 */ /* 0x0005e80000000200 */
[----:B------:R-:W-:Y:S01]  /*11710*/  STSM.16.M88.4 [R87], R28 ;  /* 0x0000001c57007844 */ /* 0x000fe20000000200 */
[----:B0-----:R-:W-:-:S03]  /*11720*/  SEL R8, R45, R40, P0 ;  /* 0x000000282d087207 */ /* 0x001fc60000000000 */
[----:B------:R-:W-:Y:S01]  /*11730*/  STSM.16.M88.4 [R86], R32 ;  /* 0x0000002056007844 */ /* 0x000fe20000000200 */
[----:B------:R-:W-:Y:S02]  /*11740*/  SEL R10, R40, R45, P0 ;  /* 0x0000002d280a7207 */ /* 0x000fe40000000000 */
[----:B------:R-:W-:Y:S01]  /*11750*/  SEL R9, R73, R62, P0 ;  /* 0x0000003e49097207 */ /* 0x000fe20000000000 */
[----:B------:R-:W-:Y:S01]  /*11760*/  STSM.16.M88.4 [R85], R36 ;  /* 0x0000002455007844 */ /* 0x000fe20000000200 */
[----:B------:R-:W-:Y:S02]  /*11770*/  SEL R11, R62, R73, P0 ;  /* 0x000000493e0b7207 */ /* 0x000fe40000000000 */
[----:B---3--:R-:W-:Y:S02]  /*11780*/  SEL R12, R41, R20, P0 ;  /* 0x00000014290c7207 */ /* 0x008fe40000000000 */
[----:B------:R-:W-:Y:S01]  /*11790*/  SEL R14, R20, R41, P0 ;  /* 0x00000029140e7207 */ /* 0x000fe20000000000 */
[----:B------:R0:W-:Y:S01]  /*117a0*/  STSM.16.M88.4 [R84], R8 ;  /* 0x0000000854007844 */ /* 0x0001e20000000200 */
[----:B------:R-:W-:-:S02]  /*117b0*/  SEL R13, R75, R66, P0 ;  /* 0x000000424b0d7207 */ /* 0x000fc40000000000 */
[----:B------:R-:W-:Y:S02]  /*117c0*/  SEL R15, R66, R75, P0 ;  /* 0x0000004b420f7207 */ /* 0x000fe40000000000 */
[----:B--2---:R-:W-:Y:S02]  /*117d0*/  SEL R25, R83, R118, P0 ;  /* 0x0000007653197207 */ /* 0x004fe40000000000 */
[----:B------:R-:W-:Y:S01]  /*117e0*/  SEL R27, R118, R83, P0 ;  /* 0x00000053761b7207 */ /* 0x000fe20000000000 */
[----:B------:R-:W-:Y:S01]  /*117f0*/  STSM.16.M88.4 [R82], R12 ;  /* 0x0000000c52007844 */ /* 0x000fe20000000200 */
[----:B------:R-:W-:Y:S02]  /*11800*/  SEL R24, R65, R58, P0 ;  /* 0x0000003a41187207 */ /* 0x000fe40000000000 */
[----:B------:R-:W-:Y:S01]  /*11810*/  SEL R26, R58, R65, P0 ;  /* 0x000000413a1a7207 */ /* 0x000fe20000000000 */
[----:B------:R-:W-:Y:S01]  /*11820*/  STSM.16.M88.4 [R78], R48 ;  /* 0x000000304e007844 */ /* 0x000fe20000000200 */
[----:B0-----:R-:W-:-:S03]  /*11830*/  SEL R8, R63, R56, P0 ;  /* 0x000000383f087207 */ /* 0x001fc60000000000 */
[----:B------:R-:W-:Y:S01]  /*11840*/  STSM.16.M88.4 [R76], R52 ;  /* 0x000000344c007844 */ /* 0x000fe20000000200 */
[----:B------:R-:W-:Y:S02]  /*11850*/  SEL R10, R56, R63, P0 ;  /* 0x0000003f380a7207 */ /* 0x000fe40000000000 */
[----:B------:R-:W-:Y:S01]  /*11860*/  SEL R9, R81, R72, P0 ;  /* 0x0000004851097207 */ /* 0x000fe20000000000 */
[----:B------:R-:W-:Y:S01]  /*11870*/  UISETP.NE.U32.AND UP1, UPT, UR6, URZ, UPT ;  /* 0x0000003f0600728c */ /* 0x000fe2000bf25070 */
[----:B------:R-:W-:Y:S01]  /*11880*/  SEL R11, R72, R81, P0 ;  /* 0x00000051480b7207 */ /* 0x000fe20000000000 */
[----:B------:R-:W-:Y:S01]  /*11890*/  ULDC UR8, c[0x0][0xa88] ;  /* 0x0002a20000087ab9 */ /* 0x000fe20000000800 */
[----:B------:R-:W0:Y:S03]  /*118a0*/  LDC R63, c[0x0][0xbe8] ;  /* 0x0002fa00ff3f7b82 */ /* 0x000e260000000800 */
[----:B------:R1:W-:Y:S04]  /*118b0*/  STSM.16.M88.4 [R74], R8 ;  /* 0x000000084a007844 */ /* 0x0003e80000000200 */
[----:B------:R2:W-:Y:S01]  /*118c0*/  STSM.16.M88.4 [R21], R24 ;  /* 0x0000001815007844 */ /* 0x0005e20000000200 */
[----:B------:R-:W-:Y:S01]  /*118d0*/  BAR.SYNC.DEFER_BLOCKING 0x1, 0x100 ;  /* 0x0044000000007b1d */ /* 0x000fe20000010000 */
[----:B------:R-:W-:-:S06]  /*118e0*/  UISETP.NE.AND.EX UP1, UPT, UR7, URZ, UPT, UP1 ;  /* 0x0000003f0700728c */ /* 0x000fcc000bf25310 */
[----:B------:R-:W-:-:S05]  /*118f0*/  PLOP3.LUT P0, PT, PT, PT, UP1, 0x80, 0x0 ;  /* 0x000000000000781c */ /* 0x000fca0003f0f018 */
[----:B------:R-:W-:Y:S02]  /*11900*/  @UP1 ULDC.64 UR6, c[0x0][0xc08] ;  /* 0x0003020000061ab9 */ /* 0x000fe40000000a00 */
[----:B------:R-:W-:Y:S01]  /*11910*/  @UP1 UIMAD.WIDE UR6, UR42, 0x4, UR6 ;  /* 0x000000042a0618a5 */ /* 0x000fe2000f8e0206 */
[----:B-1----:R-:W-:-:S05]  /*11920*/  IMAD.U32 R10, RZ, RZ, UR8 ;  /* 0x00000008ff0a7e24 */ /* 0x002fca000f8e00ff */
[----:B------:R-:W-:Y:S02]  /*11930*/  IMAD.U32 R8, RZ, RZ, UR6 ;  /* 0x00000006ff087e24 */ /* 0x000fe4000f8e00ff */
[----:B------:R-:W-:Y:S01]  /*11940*/  IMAD.U32 R9, RZ, RZ, UR7 ;  /* 0x00000007ff097e24 */ /* 0x000fe2000f8e00ff */
[----:B------:R-:W3:Y:S01]  /*11950*/  @P2 LDG.E R12, desc[UR52][R6.64] ;  /* 0x00000034060c2981 */ /* 0x000ee2000c1e1900 */
[----:B0-----:R-:W-:Y:S01]  /*11960*/  ISETP.NE.AND P1, PT, R63, 0x1, PT ;  /* 0x000000013f00780c */ /* 0x001fe20003f25270 */
[----:B------:R-:W-:Y:S02]  /*11970*/  UMOV UR4, URZ ;  /* 0x0000003f00047c82 */ /* 0x000fe40008000000 */
[----:B------:R2:W5:Y:S10]  /*11980*/  @P0 LDG.E R10, desc[UR52][R8.64] ;  /* 0x00000034080a0981 */ /* 0x000574000c1e1900 */
[----:B------:R-:W0:Y:S08]  /*11990*/  @P1 LDC R13, c[0x0][0xbec] ;  /* 0x0002fb00ff0d1b82 */ /* 0x000e300000000800 */
[----:B------:R-:W1:Y:S01]  /*119a0*/  @P1 LDC R14, c[0x0][0xbf0] ;  /* 0x0002fc00ff0e1b82 */ /* 0x000e620000000800 */
[----:B---3--:R-:W-:Y:S01]  /*119b0*/  @P2 R2UR UR4, R12 ;  /* 0x000000000c0422ca */ /* 0x008fe200000e0000 */
[----:B012---:R-:W-:-:S14]  /*119c0*/  @P0 BRA `(.L_x_4188) ;  /* 0x0000000000100947 */ /* 0x007fdc0003800000 */
[----:B------:R-:W-:Y:S05]  /*119d0*/  @!P2 BRA `(.L_x_4188) ;  /* 0x00000000000ca947 */ /* 0x000fea0003800000 */
[----:B------:R-:W2:Y:S04]  /*119e0*/  LDG.E R9, desc[UR52][R6.64] ;  /* 0x0000003406097981 */ /* 0x000ea8000c1e1900 */
[----:B-----5:R-:W2:Y:S02]  /*119f0*/  LDG.E R10, desc[UR52][R6.64+0x4] ;  /* 0x00000434060a7981 */ /* 0x020ea4000c1e1900 */
[----:B--2---:R-:W-:-:S07]  /*11a00*/  IMAD.IADD R10, R10, 0x1, -R9 ;  /* 0x000000010a0a7824 */ /* 0x004fce00078e0a09 */
.L_x_4188:
        /* <DEDUP_REMOVED lines=8> */
[----:B------:R-:W0:Y:S01]  /*11a90*/  @P1 LDC R65, c[0x0][0xbf0] ;  /* 0x0002fc00ff411b82 */ /* 0x000e220000000800 */
        /* <DEDUP_REMOVED lines=28> */
[----:B------:R-:W-:Y:S01]  /*11c60*/  LOP3.LUT R8, R11, 0x380, RZ, 0xc0, !PT ;  /* 0x000003800b087812 */ /* 0x000fe200078ec0ff */
[----:B------:R-:W-:Y:S01]  /*11c70*/  IMAD.WIDE.U32 R6, R9, UR8, R6 ;  /* 0x0000000809067c25 */ /* 0x000fe2000f8e0006 */
[----:B------:R-:W-:-:S02]  /*11c80*/  SHF.R.U64 R12, R12, 0x3, RZ ;  /* 0x000000030c0c7819 */ /* 0x000fc400000012ff */
[----:B------:R-:W-:Y:S01]  /*11c90*/  IADD3 R45, P4, R4, 0x4000, RZ ;  /* 0x00004000042d7810 */ /* 0x000fe20007f9e0ff */
[----:B------:R-:W-:Y:S01]  /*11ca0*/  IMAD R15, R9, UR9, R14 ;  /* 0x00000009090f7c24 */ /* 0x000fe2000f8e020e */
[----:B------:R-:W-:Y:S01]  /*11cb0*/  ULDC.64 UR8, c[0x0][0xb50] ;  /* 0x0002d40000087ab9 */ /* 0x000fe20000000a00 */
[----:B------:R-:W-:Y:S01]  /*11cc0*/  LOP3.LUT R12, R12, R13, RZ, 0x3c, !PT ;  /* 0x0000000d0c0c7212 */ /* 0x000fe200078e3cff */
[----:B------:R-:W-:Y:S01]  /*11cd0*/  IMAD.X R13, RZ, RZ, R5, P2 ;  /* 0x000000ffff0d7224 */ /* 0x000fe200010e0605 */
[----:B------:R-:W-:Y:S01]  /*11ce0*/  LEA R14, P0, R6, UR8, 0x2 ;  /* 0x00000008060e7c11 */ /* 0x000fe2000f8010ff */
[----:B------:R-:W-:Y:S01]  /*11cf0*/  IMAD.IADD R7, R7, 0x1, R15 ;  /* 0x0000000107077824 */ /* 0x000fe200078e020f */
[C---:B------:R-:W-:Y:S01]  /*11d00*/  IADD3 R25, P2, R4.reuse, 0x7000, RZ ;  /* 0x0000700004197810 */ /* 0x040fe20007f5e0ff */
[----:B------:R-:W-:Y:S01]  /*11d10*/  IMAD.X R9, RZ, RZ, R5, P6 ;  /* 0x000000ffff097224 */ /* 0x000fe200030e0605 */
[----:B------:R-:W-:Y:S01]  /*11d20*/  IADD3 R33, P3, R4, 0x6000, RZ ;  /* 0x0000600004217810 */ /* 0x000fe20007f7e0ff */
[----:B------:R-:W-:Y:S01]  /*11d30*/  SHFL.IDX PT, R20, R14, RZ, 0x1c1f ;  /* 0x001c1fff0e147589 */ /* 0x000fe200000e0000 */
[----:B------:R-:W-:-:S02]  /*11d40*/  LEA.HI.X R26, R6, UR9, R7, 0x2, P0 ;  /* 0x00000009061a7c11 */ /* 0x000fc400080f1407 */
[----:B------:R-:W-:Y:S01]  /*11d50*/  IADD3 R41, P0, R4, 0x5000, RZ ;  /* 0x0000500004297810 */ /* 0x000fe20007f1e0ff */
[----:B------:R-:W-:Y:S01]  /*11d60*/  SHFL.IDX PT, R38, R14, 0x1, 0x1c1f ;  /* 0x003c1f000e267f89 */ /* 0x000fe200000e0000 */
[----:B------:R-:W-:Y:S02]  /*11d70*/  LOP3.LUT R24, R25, 0x380, RZ, 0xc0, !PT ;  /* 0x0000038019187812 */ /* 0x000fe400078ec0ff */
[----:B------:R-:W-:Y:S01]  /*11d80*/  LOP3.LUT R40, R41, 0x380, RZ, 0xc0, !PT ;  /* 0x0000038029287812 */ /* 0x000fe200078ec0ff */
[----:B------:R-:W1:Y:S01]  /*11d90*/  SHFL.IDX PT, R21, R26, RZ, 0x1c1f ;  /* 0x001c1fff1a157589 */ /* 0x000e6200000e0000 */
[----:B------:R-:W-:Y:S02]  /*11da0*/  SHF.R.U64 R24, R24, 0x3, RZ ;  /* 0x0000000318187819 */ /* 0x000fe400000012ff */
[----:B------:R-:W-:Y:S01]  /*11db0*/  SHF.R.U64 R40, R40, 0x3, RZ ;  /* 0x0000000328287819 */ /* 0x000fe200000012ff */
[----:B------:R-:W2:Y:S01]  /*11dc0*/  SHFL.IDX PT, R39, R26, 0x1, 0x1c1f ;  /* 0x003c1f001a277f89 */ /* 0x000ea200000e0000 */
[----:B------:R-:W-:Y:S01]  /*11dd0*/  LOP3.LUT R24, R24, R25, RZ, 0x3c, !PT ;  /* 0x0000001918187212 */ /* 0x000fe200078e3cff */
[--C-:B------:R-:W-:Y:S01]  /*11de0*/  IMAD.X R25, RZ, RZ, R5.reuse, P2 ;  /* 0x000000ffff197224 */ /* 0x100fe200010e0605 */
[----:B------:R-:W-:Y:S01]  /*11df0*/  LOP3.LUT R40, R40, R41, RZ, 0x3c, !PT ;  /* 0x0000002928287212 */ /* 0x000fe200078e3cff */
[----:B------:R-:W-:Y:S01]  /*11e00*/  IMAD.X R41, RZ, RZ, R5, P0 ;  /* 0x000000ffff297224 */ /* 0x000fe200000e0605 */
[----:B------:R-:W-:Y:S01]  /*11e10*/  LOP3.LUT P0, RZ, R201, 0x3, RZ, 0xc0, !PT ;  /* 0x00000003c9ff7812 */ /* 0x000fe2000780c0ff */
[----:B------:R-:W-:Y:S01]  /*11e20*/  UIMAD UR8, UR7, UR10, URZ ;  /* 0x0000000a070872a4 */ /* 0x000fe2000f8e023f */
[----:B------:R-:W-:-:S02]  /*11e30*/  IADD3 R7, P5, R4, 0x3000, RZ ;  /* 0x0000300004077810 */ /* 0x000fc40007fbe0ff */
[----:B------:R-:W-:Y:S02]  /*11e40*/  ISETP.GE.OR P2, PT, R28, R67, P0 ;  /* 0x000000431c00720c */ /* 0x000fe40000746670 */
[----:B------:R-:W-:Y:S01]  /*11e50*/  SHF.R.U64 R8, R8, 0x3, RZ ;  /* 0x0000000308087819 */ /* 0x000fe200000012ff */
[----:B------:R-:W-:Y:S01]  /*11e60*/  UIMAD.WIDE.U32 UR6, UR4, UR10, URZ ;  /* 0x0000000a040672a5 */ /* 0x000fe2000f8e003f */
[----:B------:R-:W-:Y:S01]  /*11e70*/  LOP3.LUT R6, R7, 0x380, RZ, 0xc0, !PT ;  /* 0x0000038007067812 */ /* 0x000fe200078ec0ff */
[----:B------:R-:W-:Y:S01]  /*11e80*/  UIMAD UR8, UR4, UR11, UR8 ;  /* 0x0000000b040872a4 */ /* 0x000fe2000f8e0208 */
[----:B------:R-:W-:Y:S02]  /*11e90*/  LOP3.LUT R44, R45, 0x380, RZ, 0xc0, !PT ;  /* 0x000003802d2c7812 */ /* 0x000fe400078ec0ff */
[----:B------:R-:W-:Y:S01]  /*11ea0*/  LOP3.LUT R32, R33, 0x380, RZ, 0xc0, !PT ;  /* 0x0000038021207812 */ /* 0x000fe200078ec0ff */
[----:B------:R-:W-:Y:S01]  /*11eb0*/  ULDC.64 UR10, c[0x0][0xae8] ;  /* 0x0002ba00000a7ab9 */ /* 0x000fe20000000a00 */
[----:B------:R-:W-:Y:S01]  /*11ec0*/  LOP3.LUT R8, R8, R11, RZ, 0x3c, !PT ;  /* 0x0000000b08087212 */ /* 0x000fe200078e3cff */
[----:B------:R-:W-:Y:S01]  /*11ed0*/  VIADD R11, R28, 0x8 ;  /* 0x000000081c0b7836 */ /* 0x000fe20000000000 */
[----:B------:R-:W-:Y:S01]  /*11ee0*/  SHF.R.U64 R6, R6, 0x3, RZ ;  /* 0x0000000306067819 */ /* 0x000fe200000012ff */
[----:B-1----:R1:W-:Y:S01]  /*11ef0*/  @!P2 ST.E desc[UR52][R20.64], R0 ;  /* 0x000000001400a985 */ /* 0x0023e2000c101934 */
[----:B------:R-:W-:Y:S01]  /*11f00*/  SHF.R.U64 R44, R44, 0x3, RZ ;  /* 0x000000032c2c7819 */ /* 0x000fe200000012ff */
[----:B------:R-:W-:Y:S01]  /*11f10*/  UIADD3 UR7, UR7, UR8, URZ ;  /* 0x0000000807077290 */ /* 0x000fe2000fffe03f */
[----:B------:R-:W-:Y:S01]  /*11f20*/  SHF.R.U64 R32, R32, 0x3, RZ ;  /* 0x0000000320207819 */ /* 0x000fe200000012ff */
[----:B------:R-:W-:Y:S01]  /*11f30*/  UIMAD UR4, UR16, UR10, URZ ;  /* 0x0000000a100472a4 */ /* 0x000fe2000f8e023f */
[----:B------:R-:W-:Y:S01]  /*11f40*/  LOP3.LUT R6, R6, R7, RZ, 0x3c, !PT ;  /* 0x0000000706067212 */ /* 0x000fe200078e3cff */
[--C-:B------:R-:W-:Y:S01]  /*11f50*/  IMAD.X R7, RZ, RZ, R5.reuse, P5 ;  /* 0x000000ffff077224 */ /* 0x100fe200028e0605 */
[----:B------:R-:W-:Y:S01]  /*11f60*/  LOP3.LUT R44, R44, R45, RZ, 0x3c, !PT ;  /* 0x0000002d2c2c7212 */ /* 0x000fe200078e3cff */
[----:B------:R-:W-:Y:S01]  /*11f70*/  IMAD.X R45, RZ, RZ, R5, P4 ;  /* 0x000000ffff2d7224 */ /* 0x000fe200020e0605 */
[----:B------:R-:W-:-:S02]  /*11f80*/  ISETP.GE.OR P0, PT, R11, R67, P0 ;  /* 0x000000430b00720c */ /* 0x000fc40000706670 */
[----:B------:R-:W-:Y:S01]  /*11f90*/  IADD3 R57, P6, R4, 0x8000, RZ ;  /* 0x0000800004397810 */ /* 0x000fe20007fde0ff */
[----:B-1----:R-:W1:Y:S01]  /*11fa0*/  @P1 LDC R21, c[0x0][0xbec] ;  /* 0x0002fb00ff151b82 */ /* 0x002e620000000800 */
[----:B------:R-:W-:Y:S01]  /*11fb0*/  IMAD R0, R23, 0x20, R200 ;  /* 0x0000002017007824 */ /* 0x000fe200078e02c8 */
[----:B------:R-:W-:Y:S01]  /*11fc0*/  LOP3.LUT R32, R32, R33, RZ, 0x3c, !PT ;  /* 0x0000002120207212 */ /* 0x000fe200078e3cff */
[----:B------:R-:W-:Y:S01]  /*11fd0*/  UIMAD UR4, UR43, UR11, UR4 ;  /* 0x0000000b2b0472a4 */ /* 0x000fe2000f8e0204 */
[----:B------:R-:W-:Y:S01]  /*11fe0*/  IADD3 R53, P5, R4, 0x9000, RZ ;  /* 0x0000900004357810 */ /* 0x000fe20007fbe0ff */
[----:B------:R-:W-:Y:S01]  /*11ff0*/  VIADD R60, R0, UR41 ;  /* 0x00000029003c7c36 */ /* 0x000fe20008000000 */
[----:B------:R-:W-:Y:S01]  /*12000*/  UIMAD.WIDE.U32 UR6, UR43, UR10, UR6 ;  /* 0x0000000a2b0672a5 */ /* 0x000fe2000f8e0006 */
[C---:B------:R-:W-:Y:S01]  /*12010*/  IADD3 R49, P4, R4.reuse, 0xa000, RZ ;  /* 0x0000a00004317810 */ /* 0x040fe20007f9e0ff */
[--C-:B------:R-:W-:Y:S01]  /*12020*/  IMAD.X R33, RZ, RZ, R5.reuse, P3 ;  /* 0x000000ffff217224 */ /* 0x100fe200018e0605 */
[C---:B------:R-:W-:Y:S01]  /*12030*/  LOP3.LUT R29, R4.reuse, 0x380, RZ, 0xc0, !PT ;  /* 0x00000380041d7812 */ /* 0x040fe200078ec0ff */
[----:B------:R-:W-:Y:S01]  /*12040*/  ULDC.64 UR8, c[0x0][0xaf0] ;  /* 0x0002bc0000087ab9 */ /* 0x000fe20000000a00 */
[----:B------:R-:W-:Y:S01]  /*12050*/  IADD3 R15, P3, R4, 0xb000, RZ ;  /* 0x0000b000040f7810 */ /* 0x000fe20007f7e0ff */
[----:B------:R-:W-:Y:S01]  /*12060*/  UIADD3 UR7, UR7, UR4, URZ ;  /* 0x0000000407077290 */ /* 0x000fe2000fffe03f */
[----:B------:R-:W-:Y:S01]  /*12070*/  LOP3.LUT R56, R57, 0x380, RZ, 0xc0, !PT ;  /* 0x0000038039387812 */ /* 0x000fe200078ec0ff */
[----:B------:R-:W-:Y:S01]  /*12080*/  UIMAD UR4, UR15, UR8, URZ ;  /* 0x000000080f0472a4 */ /* 0x000fe2000f8e023f */
[----:B------:R-:W-:Y:S01]  /*12090*/  LOP3.LUT R52, R53, 0x380, RZ, 0xc0, !PT ;  /* 0x0000038035347812 */ /* 0x000fe200078ec0ff */
[----:B------:R-:W-:Y:S01]  /*120a0*/  IMAD.MOV.U32 R61, RZ, RZ, R60 ;  /* 0x000000ffff3d7224 */ /* 0x000fe200078e003c */
[----:B------:R-:W-:Y:S01]  /*120b0*/  LOP3.LUT R48, R49, 0x380, RZ, 0xc0, !PT ;  /* 0x0000038031307812 */ /* 0x000fe200078ec0ff */
[----:B--2---:R2:W-:Y:S01]  /*120c0*/  @!P0 ST.E desc[UR52][R38.64], R2 ;  /* 0x0000000226008985 */ /* 0x0045e2000c101934 */
[----:B------:R-:W-:Y:S01]  /*120d0*/  SHF.R.U64 R29, R29, 0x3, RZ ;  /* 0x000000031d1d7819 */ /* 0x000fe200000012ff */
[----:B------:R-:W-:Y:S01]  /*120e0*/  IMAD.X R37, RZ, RZ, R5, P3 ;  /* 0x000000ffff257224 */ /* 0x000fe200018e0605 */
[----:B------:R-:W-:Y:S01]  /*120f0*/  LOP3.LUT R10, R15, 0x380, RZ, 0xc0, !PT ;  /* 0x000003800f0a7812 */ /* 0x000fe200078ec0ff */
[----:B-1----:R-:W-:Y:S01]  /*12100*/  @P1 IMAD.HI.U32 R0, R60, R21, RZ ;  /* 0x000000153c001227 */ /* 0x002fe200078e00ff */
[----:B------:R-:W-:Y:S01]  /*12110*/  SHF.R.U64 R56, R56, 0x3, RZ ;  /* 0x0000000338387819 */ /* 0x000fe200000012ff */
[----:B------:R-:W-:Y:S01]  /*12120*/  UIMAD UR4, UR14, UR9, UR4 ;  /* 0x000000090e0472a4 */ /* 0x000fe2000f8e0204 */
[----:B------:R-:W-:Y:S01]  /*12130*/  SHF.R.U64 R52, R52, 0x3, RZ ;  /* 0x0000000334347819 */ /* 0x000fe200000012ff */
[----:B------:R-:W-:Y:S01]  /*12140*/  UIMAD.WIDE.U32 UR6, UR14, UR8, UR6 ;  /* 0x000000080e0672a5 */ /* 0x000fe2000f8e0006 */
[----:B0-----:R-:W-:Y:S01]  /*12150*/  @P1 SHF.R.U32.HI R61, RZ, R65, R0 ;  /* 0x00000041ff3d1219 */ /* 0x001fe20000011600 */
[----:B------:R-:W5:Y:S01]  /*12160*/  LD.E.128 R44, desc[UR52][R44.64] ;  /* 0x000000342c2c7980 */ /* 0x000f62000c101d00 */
[----:B------:R-:W-:-:S02]  /*12170*/  SHF.R.U64 R48, R48, 0x3, RZ ;  /* 0x0000000330307819 */ /* 0x000fc400000012ff */
[----:B------:R-:W-:Y:S01]  /*12180*/  LOP3.LUT R28, R29, R4, RZ, 0x3c, !PT ;  /* 0x000000041d1c7212 */ /* 0x000fe200078e3cff */
[----:B------:R-:W-:Y:S01]  /*12190*/  UIADD3 UR4, UR7, UR4, URZ ;  /* 0x0000000407047290 */ /* 0x000fe2000fffe03f */
[----:B------:R-:W-:Y:S01]  /*121a0*/  SHF.R.U64 R4, R10, 0x3, RZ ;  /* 0x000000030a047819 */ /* 0x000fe200000012ff */
[--C-:B--2---:R-:W-:Y:S01]  /*121b0*/  IMAD.MOV R2, RZ, RZ, -R61.reuse ;  /* 0x000000ffff027224 */ /* 0x104fe200078e0a3d */
[----:B------:R-:W-:Y:S01]  /*121c0*/  SHF.R.S32.HI R0, RZ, 0x1f, R61 ;  /* 0x0000001fff007819 */ /* 0x000fe2000001143d */
[--C-:B------:R-:W-:Y:S01]  /*121d0*/  IMAD.MOV.U32 R29, RZ, RZ, R5.reuse ;  /* 0x000000ffff1d7224 */ /* 0x100fe200078e0005 */
        /* <DEDUP_REMOVED lines=8> */
[----:B------:R-:W-:Y:S01]  /*12260*/  IMAD R63, R63, R2, R60 ;  /* 0x000000023f3f7224 */ /* 0x000fe200078e023c */
[----:B------:R-:W5:Y:S01]  /*12270*/  LD.E.128 R28, desc[UR52][R28.64] ;  /* 0x000000341c1c7980 */ /* 0x000f62000c101d00 */
[----:B------:R-:W-:-:S02]  /*12280*/  IMAD R0, R0, UR8, RZ ;  /* 0x0000000800007c24 */ /* 0x000fc4000f8e02ff */
        /* <DEDUP_REMOVED lines=57> */
.L_x_4190:
[----:B------:R-:W-:Y:S05]  /*12620*/  BSYNC B1 ;  /* 0x0000000000017941 */ /* 0x000fea0003800000 */
.L_x_4189:
        /* <DEDUP_REMOVED lines=11> */
[-C--:B0---4-:R-:W-:Y:S02]  /*126e0*/  @!P4 LEA.HI.X R3, R18, R0.reuse, R207, 0x1, P1 ;  /* 0x000000001203c211 */ /* 0x091fe400008f0ccf */
[-C--:B------:R-:W-:Y:S02]  /*126f0*/  @!P5 LEA.HI.X R21, R19, R0.reuse, R206, 0x1, P2 ;  /* 0x000000001315d211 */ /* 0x080fe400010f0cce */
[----:B------:R-:W-:Y:S01]  /*12700*/  @!P6 LEA.HI.X R29, R22, R0, R205, 0x1, P3 ;  /* 0x00000000161de211 */ /* 0x000fe200018f0ccd */
[----:B------:R0:W-:Y:S04]  /*12710*/  @!P4 ST.E.128 desc[UR52][R2.64], R12 ;  /* 0x0000000c0200c985 */ /* 0x0001e8000c101d34 */
[----:B------:R0:W-:Y:S04]  /*12720*/  @!P5 ST.E.128 desc[UR52][R20.64], R40 ;  /* 0x000000281400d985 */ /* 0x0001e8000c101d34 */
[----:B------:R0:W-:Y:S02]  /*12730*/  @!P6 ST.E.128 desc[UR52][R28.64], R52 ;  /* 0x000000341c00e985 */ /* 0x0001e4000c101d34 */
.L_x_4192:
[----:B------:R-:W-:Y:S05]  /*12740*/  BSYNC B1 ;  /* 0x0000000000017941 */ /* 0x000fea0003800000 */
.L_x_4191:
        /* <DEDUP_REMOVED lines=8> */
[-C--:B0-----:R-:W-:Y:S02]  /*127d0*/  @!P3 LEA R2, P0, R18, R15.reuse, 0x1 ;  /* 0x0000000f1202b211 */ /* 0x081fe400078008ff */
[CC--:B------:R-:W-:Y:S02]  /*127e0*/  @!P4 LEA R12, P1, R19.reuse, R15.reuse, 0x1 ;  /* 0x0000000f130cc211 */ /* 0x0c0fe400078208ff */
[----:B------:R-:W-:Y:S02]  /*127f0*/  @!P5 LEA R14, P2, R22, R15, 0x1 ;  /* 0x0000000f160ed211 */ /* 0x000fe400078408ff */
[-C--:B-1----:R-:W-:Y:S02]  /*12800*/  @!P3 LEA.HI.X R3, R18, R0.reuse, R207, 0x1, P0 ;  /* 0x000000001203b211 */ /* 0x082fe400000f0ccf */
[-C--:B------:R-:W-:Y:S02]  /*12810*/  @!P4 LEA.HI.X R13, R19, R0.reuse, R206, 0x1, P1 ;  /* 0x00000000130dc211 */ /* 0x080fe400008f0cce */
[----:B------:R-:W-:Y:S01]  /*12820*/  @!P5 LEA.HI.X R15, R22, R0, R205, 0x1, P2 ;  /* 0x00000000160fd211 */ /* 0x000fe200010f0ccd */
[----:B------:R0:W-:Y:S04]  /*12830*/  @!P3 ST.E.128 desc[UR52][R2.64], R8 ;  /* 0x000000080200b985 */ /* 0x0001e8000c101d34 */
[----:B------:R0:W-:Y:S04]  /*12840*/  @!P4 ST.E.128 desc[UR52][R12.64], R32 ;  /* 0x000000200c00c985 */ /* 0x0001e8000c101d34 */
[----:B------:R0:W-:Y:S02]  /*12850*/  @!P5 ST.E.128 desc[UR52][R14.64], R48 ;  /* 0x000000300e00d985 */ /* 0x0001e4000c101d34 */
.L_x_4194:
[----:B------:R-:W-:Y:S05]  /*12860*/  BSYNC B1 ;  /* 0x0000000000017941 */ /* 0x000fea0003800000 */
.L_x_4193:
[----:B-1----:R-:W-:Y:S01]  /*12870*/  VIADD R0, R64, 0x60 ;  /* 0x0000006040007836 */ /* 0x002fe20000000000 */
[----:B--2-4-:R-:W1:Y:S04]  /*12880*/  SHFL.IDX PT, R63, R63, 0x3, 0x181f ;  /* 0x00781f003f3f7f89 */ /* 0x014e6800000e0000 */
[----:B------:R-:W-:Y:S01]  /*12890*/  ISETP.GE.AND P0, PT, R0, R67, PT ;  /* 0x000000430000720c */ /* 0x000fe20003f06270 */
[----:B0-----:R0:W2:-:S12]  /*128a0*/  SHFL.IDX PT, R11, R62, 0x3, 0x181f ;  /* 0x00781f003e0b7f89 */ /* 0x00109800000e0000 */
[----:B0-----:R-:W-:Y:S05]  /*128b0*/  @P0 BRA `(.L_x_4195) ;  /* 0x0000000c005c0947 */ /* 0x001fea0003800000 */
[----:B------:R-:W-:Y:S02]  /*128c0*/  ULDC UR4, c[0x0][0xac8] ;  /* 0x0002b20000047ab9 */ /* 0x000fe40000000800 */
[----:B------:R-:W-:Y:S02]  /*128d0*/  ISETP.GE.AND P2, PT, R18, UR4, PT ;  /* 0x0000000412007c0c */ /* 0x000fe4000bf46270 */
[----:B------:R-:W-:-:S11]  /*128e0*/  ISETP.GE.AND P3, PT, R19, UR4, PT ;  /* 0x0000000413007c0c */ /* 0x000fd6000bf66270 */
[CC--:B--2---:R-:W-:Y:S02]  /*128f0*/  @!P2 LEA R2, P0, R18.reuse, R11.reuse, 0x1 ;  /* 0x0000000b1202a211 */ /* 0x0c4fe400078008ff */
[C---:B------:R-:W-:Y:S02]  /*12900*/  @!P3 LEA R8, P1, R19.reuse, R11, 0x1 ;  /* 0x0000000b1308b211 */ /* 0x040fe400078208ff */
[-C--:B-1----:R-:W-:Y:S02]  /*12910*/  @!P2 LEA.HI.X R3, R18, R63.reuse, R207, 0x1, P0 ;  /* 0x0000003f1203a211 */ /* 0x082fe400000f0ccf */
        /* <DEDUP_REMOVED lines=9> */
.L_x_4187:
        /* <DEDUP_REMOVED lines=32> */
.L_x_4196:
        /* <DEDUP_REMOVED lines=47> */
.L_x_4198:
[----:B------:R-:W-:Y:S05]  /*12ea0*/  BSYNC B1 ;  /* 0x0000000000017941 */ /* 0x000fea0003800000 */
.L_x_4197:
[----:B0-----:R-:W0:Y:S01]  /*12eb0*/  @P0 LDC R3, c[0x0][0xbf0] ;  /* 0x0002fc00ff030b82 */ /* 0x001e220000000800 */
[----:B------:R-:W-:Y:S01]  /*12ec0*/  ULDC.64 UR14, c[0x0][0xaa0] ;  /* 0x0002a800000e7ab9 */ /* 0x000fe20000000a00 */
[----:B------:R-:W-:Y:S01]  /*12ed0*/  IMAD R2, R23, 0x20, R200 ;  /* 0x0000002017027824 */ /* 0x000fe200078e02c8 */
        /* <DEDUP_REMOVED lines=15> */
[----:B0-----:R-:W-:Y:S01]  /*12fd0*/  @P0 SHF.R.U32.HI R5, RZ, R3, R2 ;  /* 0x00000003ff050219 */ /* 0x001fe20000011602 */
        /* <DEDUP_REMOVED lines=46> */
.L_x_4200:
[----:B------:R-:W-:Y:S05]  /*132c0*/  BSYNC B1 ;  /* 0x0000000000017941 */ /* 0x000fea0003800000 */
.L_x_4199:
        /* <DEDUP_REMOVED lines=17> */
.L_x_4202:
[----:B------:R-:W-:Y:S05]  /*133e0*/  BSYNC B1 ;  /* 0x0000000000017941 */ /* 0x000fea0003800000 */
.L_x_4201:
        /* <DEDUP_REMOVED lines=17> */
.L_x_4204:
[----:B------:R-:W-:Y:S05]  /*13500*/  BSYNC B1 ;  /* 0x0000000000017941 */ /* 0x000fea0003800000 */
.L_x_4203:
        /* <DEDUP_REMOVED lines=18> */
.L_x_4195:
[----:B------:R-:W-:Y:S05]  /*13630*/  BSYNC B0 ;  /* 0x0000000000007941 */ /* 0x000fea0003800000 */
.L_x_4186:
[----:B------:R-:W-:Y:S02]  /*13640*/  ULDC UR4, c[0x0][0xc3c] ;  /* 0x00030f0000047ab9 */ /* 0x000fe40000000800 */
[----:B------:R-:W-:-:S06]  /*13650*/  UISETP.GE.AND UP0, UPT, UR48, UR4, UPT ;  /* 0x000000043000728c */ /* 0x000fcc000bf06270 */
[----:B------:R-:W-:-:S13]  /*13660*/  PLOP3.LUT P0, PT, PT, PT, UP0, 0x80, 0x0 ;  /* 0x000000000000781c */ /* 0x000fda0003f0f008 */
[----:B------:R-:W-:Y:S05]  /*13670*/  @!P0 BRA `(.L_x_4205) ;  /* 0xfffffed400ec8947 */ /* 0x000fea000383ffff */
[----:B------:R-:W-:Y:S05]  /*13680*/  EXIT ;  /* 0x000000000000794d */ /* 0x000fea0003800000 */
.L_x_4100:
        /* <DEDUP_REMOVED lines=22> */
.L_x_4206:
        /* <DEDUP_REMOVED lines=41> */
.L_x_4212:
        /* <DEDUP_REMOVED lines=14> */
.L_x_4211:
[----:B------:R-:W-:Y:S05]  /*13b60*/  BSYNC B0 ;  /* 0x0000000000007941 */ /* 0x000fea0003800000 */
.L_x_4210:
        /* <DEDUP_REMOVED lines=22> */
.L_x_4208:
        /* <DEDUP_REMOVED lines=25> */
.L_x_4213:
        /* <DEDUP_REMOVED lines=58> */
.L_x_4209:
[----:B------:R0:W-:Y:S01]  /*14200*/  STL [R1+0x10], R0 ;  /* 0x0000100001007387 */ /* 0x0001e20000100800 */
[----:B------:R-:W-:-:S03]  /*14210*/  UMOV UR36, URZ ;  /* 0x0000003f00247c82 */ /* 0x000fc60008000000 */
[----:B------:R0:W-:Y:S02]  /*14220*/  STL [R1+0x14], RZ ;  /* 0x000014ff01007387 */ /* 0x0001e40000100800 */
.L_x_4214:
        /* <DEDUP_REMOVED lines=11> */
.L_x_4207:
        /* <DEDUP_REMOVED lines=8> */
[----:B------:R-:W0:Y:S01]  /*14360*/  S2R R9, SR_TID.X ;  /* 0x0000000000097919 */ /* 0x000e220000002100 */
        /* <DEDUP_REMOVED lines=8> */
[----:B0-----:R-:W-:Y:S01]  /*143f0*/  SHF.R.U32.HI R0, RZ, 0x1, R9 ;  /* 0x00000001ff007819 */ /* 0x001fe20000011609 */
[C---:B------:R-:W-:Y:S01]  /*14400*/  IMAD.SHL.U32 R18, R9.reuse, 0x40, RZ ;  /* 0x0000004009127824 */ /* 0x040fe200078e00ff */
[C---:B------:R-:W-:Y:S02]  /*14410*/  LOP3.LUT R8, R9.reuse, 0x7f, RZ, 0xc0, !PT ;  /* 0x0000007f09087812 */ /* 0x040fe400078ec0ff */
[----:B------:R-:W-:Y:S02]  /*14420*/  R2P PR, R9, 0x6 ;  /* 0x0000000609007804 */ /* 0x000fe40000000000 */
[----:B------:R-:W-:Y:S02]  /*14430*/  LOP3.LUT R3, R18, 0x180, RZ, 0xc0, !PT ;  /* 0x0000018012037812 */ /* 0x000fe400078ec0ff */
[----:B------:R-:W-:Y:S02]  /*14440*/  SHF.R.U32.HI R7, RZ, 0x5, R8 ;  /* 0x00000005ff077819 */ /* 0x000fe40000011608 */
[----:B------:R-:W-:Y:S01]  /*14450*/  LOP3.LUT R0, R3, 0x30, R0, 0xf8, !PT ;  /* 0x0000003003007812 */ /* 0x000fe200078ef800 */
[----:B------:R-:W-:-:S05]  /*14460*/  IMAD.SHL.U32 R3, R9, 0x8, RZ ;  /* 0x0000000809037824 */ /* 0x000fca00078e00ff */
[----:B------:R-:W-:Y:S01]  /*14470*/  LOP3.LUT R3, R0, 0x30, R3, 0x78, !PT ;  /* 0x0000003000037812 */ /* 0x000fe200078e7803 */
[----:B------:R-:W-:-:S03]  /*14480*/  IMAD.SHL.U32 R0, R9, 0x80, RZ ;  /* 0x0000008009007824 */ /* 0x000fc600078e00ff */
[----:B------:R-:W-:Y:S01]  /*14490*/  LOP3.LUT R18, R3, 0x640, R18, 0xf8, !PT ;  /* 0x0000064003127812 */ /* 0x000fe200078ef812 */
[C---:B------:R-:W-:Y:S01]  /*144a0*/  IMAD.SHL.U32 R3, R9.reuse, 0x2, RZ ;  /* 0x0000000209037824 */ /* 0x040fe200078e00ff */
[C---:B------:R-:W-:Y:S02]  /*144b0*/  LOP3.LUT R2, R0.reuse, 0x380, RZ, 0xc0, !PT ;  /* 0x0000038000027812 */ /* 0x040fe400078ec0ff */
[----:B-1----:R-:W-:Y:S01]  /*144c0*/  LOP3.LUT R4, R0, 0x400, RZ, 0xc0, !PT ;  /* 0x0000040000047812 */ /* 0x002fe200078ec0ff */
[----:B------:R-:W-:Y:S01]  /*144d0*/  IMAD.SHL.U32 R0, R9, 0x10, RZ ;  /* 0x0000001009007824 */ /* 0x000fe200078e00ff */
[----:B------:R-:W-:-:S03]  /*144e0*/  LOP3.LUT R5, R2, 0x10, R9, 0xf8, !PT ;  /* 0x0000001002057812 */ /* 0x000fc600078ef809 */
[----:B------:R-:W-:Y:S01]  /*144f0*/  IMAD R4, R7, 0x800, R4 ;  /* 0x0000080007047824 */ /* 0x000fe200078e0204 */
[----:B------:R-:W-:Y:S02]  /*14500*/  LOP3.LUT R2, R0, 0x40, RZ, 0xc0, !PT ;  /* 0x0000004000027812 */ /* 0x000fe400078ec0ff */
[----:B------:R-:W-:-:S03]  /*14510*/  LOP3.LUT R5, R5, 0x70, R0, 0x78, !PT ;  /* 0x0000007005057812 */ /* 0x000fc600078e7800 */
[----:B------:R-:W-:Y:S01]  /*14520*/  IMAD R7, R7, 0x200, R2 ;  /* 0x0000020007077824 */ /* 0x000fe200078e0202 */
[----:B------:R-:W-:Y:S01]  /*14530*/  LOP3.LUT R2, R0, 0x1b0, RZ, 0xc0, !PT ;  /* 0x000001b000027812 */ /* 0x000fe200078ec0ff */
[----:B------:R-:W-:Y:S01]  /*14540*/  IMAD.IADD R6, R4, 0x1, R5 ;  /* 0x0000000104067824 */ /* 0x000fe200078e0205 */
[----:B------:R-:W-:Y:S02]  /*14550*/  SHF.R.U32.HI R5, RZ, 0x2, R8 ;  /* 0x00000002ff057819 */ /* 0x000fe40000011608 */
[----:B------:R-:W-:Y:S01]  /*14560*/  LOP3.LUT R2, R2, 0x30, R3, 0x78, !PT ;  /* 0x0000003002027812 */ /* 0x000fe200078e7803 */
[----:B------:R-:W-:Y:S01]  /*14570*/  IMAD.SHL.U32 R3, R9, 0x20, RZ ;  /* 0x0000002009037824 */ /* 0x000fe200078e00ff */
[----:B------:R-:W-:Y:S01]  /*14580*/  STL [R1+0x28], R6 ;  /* 0x0000280601007387 */ /* 0x000fe20000100800 */
[C---:B------:R-:W-:Y:S01]  /*14590*/  VIADD R4, R6.reuse, 0x40 ;  /* 0x0000004006047836 */ /* 0x040fe20000000000 */
[----:B------:R-:W-:Y:S01]  /*145a0*/  IADD3 R2, R17, R7, R2 ;  /* 0x0000000711027210 */ /* 0x000fe20007ffe002 */
[----:B------:R-:W-:Y:S01]  /*145b0*/  @P2 VIADD R4, R6, 0xffffffc0 ;  /* 0xffffffc006042836 */ /* 0x000fe20000000000 */
[----:B------:R-:W-:-:S02]  /*145c0*/  LOP3.LUT R3, R5, 0x60, R3, 0xf8, !PT ;  /* 0x0000006005037812 */ /* 0x000fc400078ef803 */
[----:B------:R-:W-:Y:S01]  /*145d0*/  LOP3.LUT R0, R0, 0x30, RZ, 0xc0, !PT ;  /* 0x0000003000007812 */ /* 0x000fe200078ec0ff */
[----:B------:R0:W-:Y:S04]  /*145e0*/  STL [R1+0x30], R2 ;  /* 0x0000300201007387 */ /* 0x0001e80000100800 */
[----:B------:R-:W-:Y:S01]  /*145f0*/  STL [R1+0x20], R4 ;  /* 0x0000200401007387 */ /* 0x000fe20000100800 */
[----:B0-----:R-:W-:-:S05]  /*14600*/  IMAD.MOV.U32 R2, RZ, RZ, 0x20 ;  /* 0x00000020ff027424 */ /* 0x001fca00078e00ff */
[----:B------:R-:W-:-:S05]  /*14610*/  SEL R2, R2, 0xffffffe0, !P1 ;  /* 0xffffffe002027807 */ /* 0x000fca0004800000 */
[C---:B------:R-:W-:Y:S02]  /*14620*/  IMAD.IADD R5, R2.reuse, 0x1, R6 ;  /* 0x0000000102057824 */ /* 0x040fe400078e0206 */
[----:B------:R-:W-:Y:S02]  /*14630*/  IMAD.IADD R3, R2, 0x1, R4 ;  /* 0x0000000102037824 */ /* 0x000fe400078e0204 */
[----:B------:R-:W-:Y:S01]  /*14640*/  IMAD.MOV.U32 R2, RZ, RZ, 0x1 ;  /* 0x00000001ff027424 */ /* 0x000fe200078e00ff */
[----:B------:R-:W-:Y:S04]  /*14650*/  STL [R1+0x24], R5 ;  /* 0x0000240501007387 */ /* 0x000fe80000100800 */
        /* <DEDUP_REMOVED lines=12> */
.L_x_4294:
[----:B------:R-:W-:Y:S01]  /*14720*/  ULDC.64 UR4, c[0x0][0xa28] ;  /* 0x00028a0000047ab9 */ /* 0x000fe20000000a00 */
[----:B------:R-:W-:Y:S01]  /*14730*/  IMAD.MOV.U32 R0, RZ, RZ, RZ ;  /* 0x000000ffff007224 */ /* 0x000fe200078e00ff */
[----:B------:R-:W-:Y:S01]  /*14740*/  UISETP.NE.U32.AND UP0, UPT, UR4, URZ, UPT ;  /* 0x0000003f0400728c */ /* 0x000fe2000bf05070 */
[----:B------:R-:W-:Y:S01]  /*14750*/  ULDC.64 UR8, c[0x0][0xa18] ;  /* 0x0002860000087ab9 */ /* 0x000fe20000000a00 */
[----:B------:R-:W-:Y:S02]  /*14760*/  ULDC.64 UR6, c[0x0][0xa00] ;  /* 0x0002800000067ab9 */ /* 0x000fe40000000a00 */
[----:B------:R-:W-:Y:S01]  /*14770*/  UISETP.NE.AND.EX UP0, UPT, UR5, URZ, UPT, UP0 ;  /* 0x0000003f0500728c */ /* 0x000fe2000bf05300 */
[----:B01----:R-:W-:Y:S01]  /*14780*/  IMAD.MOV.U32 R4, RZ, RZ, RZ ;  /* 0x000000ffff047224 */ /* 0x003fe200078e00ff */
        /* <DEDUP_REMOVED lines=53> */
.L_x_4216:
        /* <DEDUP_REMOVED lines=10> */
.L_x_4217:
        /* <DEDUP_REMOVED lines=9> */
.L_x_4218:
        /* <DEDUP_REMOVED lines=10> */
[----:B------:R-:W-:Y:S01]  /*14cb0*/  VIADD R0, R2, 0x7f ;  /* 0x0000007f02007836 */ /* 0x000fe20000000000 */
[----:B------:R0:W-:Y:S04]  /*14cc0*/  STL [R1+0x34], R2 ;  /* 0x0000340201007387 */ /* 0x0001e80000100800 */
        /* <DEDUP_REMOVED lines=10> */
[----:B0-----:R-:W-:Y:S11]  /*14d70*/  @!P1 BRA `(.L_x_4219) ;  /* 0x0000000000449947 */ /* 0x001ff60003800000 */
        /* <DEDUP_REMOVED lines=10> */
.L_x_4220:
[----:B------:R-:W-:-:S11]  /*14e20*/  UISETP.NE.AND UP1, UPT, UR5, 0x1, UPT ;  /* 0x000000010500788c */ /* 0x000fd6000bf25270 */
[----:B------:R-:W-:Y:S02]  /*14e30*/  @UP1 ULDC.64 UR12, c[0x0][0x9e8] ;  /* 0x00027a00000c1ab9 */ /* 0x000fe40000000a00 */
[----:B------:R-:W-:-:S04]  /*14e40*/  UIMAD.WIDE.U32 UR6, UR8, UR12, URZ ;  /* 0x0000000c080672a5 */ /* 0x000fc8000f8e003f */
[----:B------:R-:W-:-:S12]  /*14e50*/  @UP1 USHF.R.U32.HI UR8, URZ, UR13, UR7 ;  /* 0x0000000d3f081299 */ /* 0x000fd80008011607 */
.L_x_4221:
[----:B------:R-:W-:-:S04]  /*14e60*/  UIMAD UR8, UR8, UR5, UR5 ;  /* 0x00000005080872a4 */ /* 0x000fc8000f8e0205 */
[----:B------:R-:W-:-:S04]  /*14e70*/  UISETP.LT.AND UP1, UPT, UR4, UR8, UPT ;  /* 0x000000080400728c */ /* 0x000fc8000bf21270 */
[----:B------:R-:W-:-:S12]  /*14e80*/  USEL UR4, UR4, UR8, UP1 ;  /* 0x0000000804047287 */ /* 0x000fd80008800000 */
.L_x_4219:
        /* <DEDUP_REMOVED lines=31> */
.L_x_4223:
[----:B------:R-:W-:-:S11]  /*15080*/  UISETP.NE.AND UP0, UPT, UR5, 0x1, UPT ;  /* 0x000000010500788c */ /* 0x000fd6000bf05270 */
[----:B------:R-:W-:Y:S02]  /*15090*/  @UP0 ULDC.64 UR10, c[0x0][0x9e8] ;  /* 0x00027a00000a0ab9 */ /* 0x000fe40000000a00 */
[----:B------:R-:W-:-:S04]  /*150a0*/  UIMAD.WIDE.U32 UR6, UR8, UR10, URZ ;  /* 0x0000000a080672a5 */ /* 0x000fc8000f8e003f */
[----:B------:R-:W-:-:S12]  /*150b0*/  @UP0 USHF.R.U32.HI UR8, URZ, UR11, UR7 ;  /* 0x0000000b3f080299 */ /* 0x000fd80008011607 */
.L_x_4224:
[----:B------:R-:W-:-:S06]  /*150c0*/  UIMAD UR5, UR8, UR5, URZ ;  /* 0x00000005080572a4 */ /* 0x000fcc000f8e023f */
[----:B------:R-:W-:-:S07]  /*150d0*/  VIMNMX R0, R0, UR5, !PT ;  /* 0x0000000500007c48 */ /* 0x000fce000ffe0100 */
.L_x_4222:
        /* <DEDUP_REMOVED lines=26> */
.L_x_4226:
        /* <DEDUP_REMOVED lines=20> */
.L_x_4229:
[----:B------:R-:W-:Y:S05]  /*153c0*/  BSYNC B6 ;  /* 0x0000000000067941 */ /* 0x000fea0003800000 */
.L_x_4228:
        /* <DEDUP_REMOVED lines=24> */
.L_x_4231:
[----:B------:R-:W-:Y:S05]  /*15550*/  BSYNC B6 ;  /* 0x0000000000067941 */ /* 0x000fea0003800000 */
.L_x_4230:
        /* <DEDUP_REMOVED lines=20> */
.L_x_4233:
[----:B------:R-:W-:Y:S05]  /*156a0*/  BSYNC B6 ;  /* 0x0000000000067941 */ /* 0x000fea0003800000 */
.L_x_4232:
        /* <DEDUP_REMOVED lines=19> */
.L_x_4235:
[----:B------:R-:W-:Y:S05]  /*157e0*/  BSYNC B6 ;  /* 0x0000000000067941 */ /* 0x000fea0003800000 */
.L_x_4234:
        /* <DEDUP_REMOVED lines=8> */
[----:B------:R-:W-:Y:S01]  /*15870*/  IMAD.U32 R3, RZ, RZ, UR5 ;  /* 0x00000005ff037e24 */ /* 0x000fe2000f8e00ff */
[----:B------:R-:W1:Y:S01]  /*15880*/  S2R R0, SR_TID.X ;  /* 0x0000000000007919 */ /* 0x000e620000002100 */
[----:B------:R-:W-:-:S03]  /*15890*/  ULDC.64 UR4, c[0x0][0xa08] ;  /* 0x0002820000047ab9 */ /* 0x000fc60000000a00 */
[----:B------:R2:W3:Y:S02]  /*158a0*/  @P0 LDG.E R8, desc[UR52][R2.64] ;  /* 0x0000003402080981 */ /* 0x0004e4000c1e1900 */
[----:B--2---:R-:W2:Y:S01]  /*158b0*/  LDC.64 R2, c[0x0][0x418] ;  /* 0x00010600ff027b82 */ /* 0x004ea20000000a00 */
[----:B-1----:R-:W-:-:S04]  /*158c0*/  SHF.R.U32.HI R0, RZ, 0x5, R0 ;  /* 0x00000005ff007819 */ /* 0x002fc80000011600 */
[----:B------:R-:W-:Y:S02]  /*158d0*/  LOP3.LUT R0, R0, 0x3, RZ, 0xc0, !PT ;  /* 0x0000000300007812 */ /* 0x000fe400078ec0ff */
[----:B--2---:R-:W-:Y:S01]  /*158e0*/  LOP3.LUT P0, RZ, R2, UR4, RZ, 0xfc, !PT ;  /* 0x0000000402ff7c12 */ /* 0x004fe2000f80fcff */
[----:B------:R-:W-:-:S03]  /*158f0*/  UMOV UR4, 0xffffffff ;  /* 0xffffffff00047882 */ /* 0x000fc60000000000 */
[----:B------:R-:W-:Y:S02]  /*15900*/  LOP3.LUT P0, RZ, R3, UR5, RZ, 0xfc, P0 ;  /* 0x0000000503ff7c12 */ /* 0x000fe4000800fcff */
[----:B---3--:R-:W-:Y:S01]  /*15910*/  SHF.R.S32.HI R9, RZ, 0x1f, R8 ;  /* 0x0000001fff097819 */ /* 0x008fe20000011408 */
[----:B------:R1:W-:Y:S01]  /*15920*/  STL [R1+0x8], R8 ;  /* 0x0000080801007387 */ /* 0x0003e20000100800 */
[----:B0-----:R-:W-:-:S03]  /*15930*/  SEL R16, R8, RZ, !P0 ;  /* 0x000000ff08107207 */ /* 0x001fc60004000000 */
[----:B------:R1:W-:Y:S01]  /*15940*/  STL [R1+0x14], R9 ;  /* 0x0000140901007387 */ /* 0x0003e20000100800 */
[----:B------:R-:W-:Y:S05]  /*15950*/  BRA.DIV UR4, `(.L_x_4236) ;  /* 0x0000004604807947 */ /* 0x000fea000b800000 */
[----:B------:R0:W2:Y:S02]  /*15960*/  SHFL.IDX PT, R14, R0, RZ, 0x1f ;  /* 0x00001fff000e7589 */ /* 0x0000a400000e0000 */
.L_x_4313:
        /* <DEDUP_REMOVED lines=12> */
.L_x_4316:
        /* <DEDUP_REMOVED lines=21> */
.L_x_4239:
[----:B0-----:R-:W2:Y:S04]  /*15b80*/  LDL R3, [R1] ;  /* 0x0000000001037983 */ /* 0x001ea80000100800 */
        /* <DEDUP_REMOVED lines=8> */
.L_x_4317:
        /* <DEDUP_REMOVED lines=8> */
.L_x_4241:
[----:B------:R-:W2:Y:S04]  /*15c90*/  LDL R2, [R1] ;  /* 0x0000000001027983 */ /* 0x000ea80000100800 */
        /* <DEDUP_REMOVED lines=9> */
[----:B------:R-:W-:Y:S01]  /*15d30*/  UMOV UR20, UR36 ;  /* 0x0000002400147c82 */ /* 0x000fe20008000000 */
[----:B------:R-:W-:Y:S01]  /*15d40*/  UMOV UR10, 0x80 ;  /* 0x00000080000a7882 */ /* 0x000fe20000000000 */
[----:B------:R-:W-:-:S03]  /*15d50*/  UMOV UR12, UR36 ;  /* 0x00000024000c7c82 */ /* 0x000fc60008000000 */
[----:B------:R-:W-:Y:S02]  /*15d60*/  UIADD3 UR33, UR33, 0x2a870, URZ ;  /* 0x0002a87021217890 */ /* 0x000fe4000fffe03f */
[----:B------:R-:W-:Y:S01]  /*15d70*/  UMOV UR21, UR37 ;  /* 0x0000002500157c82 */ /* 0x000fe20008000000 */
[----:B------:R-:W-:-:S04]  /*15d80*/  UMOV UR13, UR37 ;  /* 0x00000025000d7c82 */ /* 0x000fc80008000000 */
[----:B------:R-:W-:Y:S01]  /*15d90*/  UMOV UR17, UR33 ;  /* 0x0000002100117c82 */ /* 0x000fe20008000000 */
[----:B------:R-:W-:Y:S01]  /*15da0*/  UMOV UR9, UR33 ;  /* 0x0000002100097c82 */ /* 0x000fe20008000000 */
[----:B--2---:R-:W-:Y:S02]  /*15db0*/  IMAD R2, R2, 0x6000, R17 ;  /* 0x0000600002027824 */ /* 0x004fe400078e0211 */
[----:B---3--:R-:W-:-:S03]  /*15dc0*/  IMAD R0, R0, 0x80, R5 ;  /* 0x0000008000007824 */ /* 0x008fc600078e0205 */
[----:B------:R-:W-:Y:S02]  /*15dd0*/  R2UR UR8, R2 ;  /* 0x00000000020872ca */ /* 0x000fe400000e0000 */
[----:B------:R-:W-:-:S11]  /*15de0*/  R2UR UR35, R0 ;  /* 0x00000000002372ca */ /* 0x000fd600000e0000 */
[----:B------:R-:W-:Y:S02]  /*15df0*/  UIADD3 UR32, UR8, 0xc400, URZ ;  /* 0x0000c40008207890 */ /* 0x000fe4000fffe03f */
[----:B------:R-:W-:Y:S02]  /*15e00*/  UIADD3 UR16, UR8, 0xe400, URZ ;  /* 0x0000e40008107890 */ /* 0x000fe4000fffe03f */
[----:B------:R-:W-:Y:S01]  /*15e10*/  UIADD3 UR8, UR8, 0x10400, URZ ;  /* 0x0001040008087890 */ /* 0x000fe2000fffe03f */
[----:B------:R-:W-:Y:S01]  /*15e20*/  UMOV UR19, UR35 ;  /* 0x0000002300137c82 */ /* 0x000fe20008000000 */
[----:B------:R-:W-:-:S03]  /*15e30*/  UMOV UR11, UR35 ;  /* 0x00000023000b7c82 */ /* 0x000fc60008000000 */
[----:B------:R1:W-:Y:S02]  /*15e40*/  UTMALDG.4D [UR32], [UR4], desc[UR6] ;  /* 0x00000620040075b4 */ /* 0x0003e40008019000 */
[----:B------:R1:W-:Y:S02]  /*15e50*/  UTMALDG.4D [UR16], [UR4], desc[UR6] ;  /* 0x00000610040075b4 */ /* 0x0003e40008019000 */
[----:B------:R1:W-:Y:S01]  /*15e60*/  UTMALDG.4D [UR8], [UR4], desc[UR6] ;  /* 0x00000608040075b4 */ /* 0x0003e20008019000 */
[----:B------:R-:W2:Y:S02]  /*15e70*/  SYNCS.PHASECHK.TRANS64.TRYWAIT P0, [R3+URZ+0x2a840], R4 ;  /* 0x02a84004030075a7 */ /* 0x000ea4000800017f */
[----:B-12---:R-:W-:Y:S05]  /*15e80*/  @!P0 BRA `(.L_x_4242) ;  /* 0x0000004000888947 */ /* 0x006fea0003800000 */
.L_x_4318:
        /* <DEDUP_REMOVED lines=8> */
.L_x_4243:
        /* <DEDUP_REMOVED lines=33> */
.L_x_4237:
[----:B------:R-:W-:Y:S05]  /*16120*/  WARPSYNC.ALL ;  /* 0x0000000000007948 */ /* 0x000fea0003800000 */
[----:B0-----:R-:W-:Y:S01]  /*16130*/  VIADD R0, R17, 0x18400 ;  /* 0x0001840011007836 */ /* 0x001fe20000000000 */
[----:B---3--:R-:W-:Y:S01]  /*16140*/  USHF.R.S32.HI UR4, URZ, 0x1f, UR45 ;  /* 0x0000001f3f047899 */ /* 0x008fe2000801142d */
        /* <DEDUP_REMOVED lines=25> */
.L_x_4245:
[----:B------:R-:W-:Y:S05]  /*162e0*/  BSYNC B6 ;  /* 0x0000000000067941 */ /* 0x000fea0003800000 */
.L_x_4244:
[----:B------:R-:W2:Y:S01]  /*162f0*/  LDL R11, [R1+0x34] ;  /* 0x00003400010b7983 */ /* 0x000ea20000100800 */
[----:B-1----:R-:W0:Y:S01]  /*16300*/  LDC R8, c[0x0][0x448] ;  /* 0x00011200ff087b82 */ /* 0x002e220000000800 */
[----:B------:R-:W1:Y:S01]  /*16310*/  S2R R2, SR_TID.X ;  /* 0x0000000000027919 */ /* 0x000e620000002100 */
[----:B------:R-:W-:Y:S01]  /*16320*/  USHF.R.S32.HI UR4, URZ, 0x1f, UR36 ;  /* 0x0000001f3f047899 */ /* 0x000fe20008011424 */
[----:B------:R-:W-:Y:S01]  /*16330*/  ULDC.64 UR10, c[0x0][0xa00] ;  /* 0x00028000000a7ab9 */ /* 0x000fe20000000a00 */
[----:B------:R-:W-:Y:S01]  /*16340*/  ULDC.64 UR8, c[0x0][0x2d8] ;  /* 0x0000b60000087ab9 */ /* 0x000fe20000000a00 */
[----:B0-----:R-:W-:Y:S01]  /*16350*/  ISETP.NE.AND P0, PT, R8, 0x1, PT ;  /* 0x000000010800780c */ /* 0x001fe20003f05270 */
[----:B------:R-:W-:Y:S01]  /*16360*/  USHF.R.S32.HI UR6, URZ, 0x1f, UR44 ;  /* 0x0000001f3f067899 */ /* 0x000fe2000801142c */
[----:B-1----:R-:W-:-:S11]  /*16370*/  LOP3.LUT R0, R2, 0x7f, RZ, 0xc0, !PT ;  /* 0x0000007f02007812 */ /* 0x002fd600078ec0ff */
[----:B------:R-:W0:Y:S01]  /*16380*/  @P0 LDC R3, c[0x0][0x44c] ;  /* 0x00011300ff030b82 */ /* 0x000e220000000800 */
[----:B------:R-:W-:Y:S01]  /*16390*/  IMAD.SHL.U32 R2, R2, 0x20, RZ ;  /* 0x0000002002027824 */ /* 0x000fe200078e00ff */
[----:B------:R-:W-:-:S06]  /*163a0*/  SHF.R.U32.HI R0, RZ, 0x2, R0 ;  /* 0x00000002ff007819 */ /* 0x000fcc0000011600 */
[----:B------:R-:W1:Y:S01]  /*163b0*/  @P0 LDC R4, c[0x0][0x450] ;  /* 0x00011400ff040b82 */ /* 0x000e620000000800 */
[----:B------:R-:W-:Y:S01]  /*163c0*/  UISETP.NE.U32.AND UP0, UPT, UR10, URZ, UPT ;  /* 0x0000003f0a00728c */ /* 0x000fe2000bf05070 */
[----:B------:R-:W-:Y:S01]  /*163d0*/  LOP3.LUT R2, R0, 0x60, R2, 0xf8, !PT ;  /* 0x0000006000027812 */ /* 0x000fe200078ef802 */
[----:B------:R-:W-:Y:S01]  /*163e0*/  UIMAD UR7, UR4, UR8, URZ ;  /* 0x00000008040772a4 */ /* 0x000fe2000f8e023f */
[----:B------:R-:W3:Y:S01]  /*163f0*/  S2R R9, SR_TID.X ;  /* 0x0000000000097919 */ /* 0x000ee20000002100 */
[----:B------:R-:W-:Y:S01]  /*16400*/  UISETP.NE.AND.EX UP0, UPT, UR11, URZ, UPT, UP0 ;  /* 0x0000003f0b00728c */ /* 0x000fe2000bf05300 */
[----:B------:R-:W-:Y:S01]  /*16410*/  UMOV UR4, UR48 ;  /* 0x0000003000047c82 */ /* 0x000fe20008000000 */
[----:B------:R-:W-:Y:S01]  /*16420*/  UMOV UR5, UR37 ;  /* 0x0000002500057c82 */ /* 0x000fe20008000000 */
[----:B------:R-:W-:Y:S02]  /*16430*/  UIMAD UR7, UR36, UR9, UR7 ;  /* 0x00000009240772a4 */ /* 0x000fe4000f8e0207 */
[----:B------:R-:W-:-:S02]  /*16440*/  UIMAD.WIDE.U32 UR4, UR36, UR8, UR4 ;  /* 0x00000008240472a5 */ /* 0x000fc4000f8e0004 */
[----:B------:R-:W-:Y:S01]  /*16450*/  USEL UR6, UR6, URZ, !UP0 ;  /* 0x0000003f06067287 */ /* 0x000fe2000c000000 */
[----:B------:R-:W-:Y:S01]  /*16460*/  ULDC.64 UR8, c[0x0][0x2e0] ;  /* 0x0000b80000087ab9 */ /* 0x000fe20000000a00 */
[----:B------:R-:W-:Y:S02]  /*16470*/  UIADD3 UR5, UR5, UR7, URZ ;  /* 0x0000000705057290 */ /* 0x000fe4000fffe03f */
[----:B------:R-:W-:Y:S02]  /*16480*/  USEL UR7, UR44, URZ, !UP0 ;  /* 0x0000003f2c077287 */ /* 0x000fe4000c000000 */
[----:B------:R-:W-:Y:S02]  /*16490*/  UIMAD UR6, UR6, UR8, URZ ;  /* 0x00000008060672a4 */ /* 0x000fe4000f8e023f */
[----:B------:R-:W-:Y:S02]  /*164a0*/  UIMAD.WIDE.U32 UR4, UR7, UR8, UR4 ;  /* 0x00000008070472a5 */ /* 0x000fe4000f8e0004 */
[----:B------:R-:W-:-:S04]  /*164b0*/  UIMAD UR6, UR7, UR9, UR6 ;  /* 0x00000009070672a4 */ /* 0x000fc8000f8e0206 */
[----:B------:R-:W-:Y:S01]  /*164c0*/  UIADD3 UR6, UR5, UR6, URZ ;  /* 0x0000000605067290 */ /* 0x000fe2000fffe03f */
[----:B------:R-:W-:Y:S02]  /*164d0*/  IMAD.U32 R6, RZ, RZ, UR4 ;  /* 0x00000004ff067e24 */ /* 0x000fe4000f8e00ff */
[----:B------:R-:W-:Y:S01]  /*164e0*/  IMAD.U32 R7, RZ, RZ, UR5 ;  /* 0x00000005ff077e24 */ /* 0x000fe2000f8e00ff */
[----:B------:R-:W-:Y:S01]  /*164f0*/  ULDC.64 UR4, c[0x0][0x2d0] ;  /* 0x0000b40000047ab9 */ /* 0x000fe20000000a00 */
[----:B---3--:R-:W-:-:S05]  /*16500*/  IMAD.SHL.U32 R9, R9, 0x10, RZ ;  /* 0x0000001009097824 */ /* 0x008fca00078e00ff */
[----:B------:R-:W-:-:S04]  /*16510*/  LOP3.LUT R9, R9, 0x30, RZ, 0xc0, !PT ;  /* 0x0000003009097812 */ /* 0x000fc800078ec0ff */
[C---:B------:R-:W-:Y:S02]  /*16520*/  LOP3.LUT R12, R9.reuse, 0x40, RZ, 0xfc, !PT ;  /* 0x00000040090c7812 */ /* 0x040fe400078efcff */
[----:B------:R-:W-:Y:S01]  /*16530*/  LOP3.LUT R9, R9, 0x80, RZ, 0xfc, !PT ;  /* 0x0000008009097812 */ /* 0x000fe200078efcff */
[----:B--2---:R-:W-:-:S04]  /*16540*/  IMAD.IADD R2, R2, 0x1, R11 ;  /* 0x0000000102027824 */ /* 0x004fc800078e020b */
[----:B0-----:R-:W-:-:S04]  /*16550*/  @P0 IMAD.HI.U32 R3, R2, R3, RZ ;  /* 0x0000000302030227 */ /* 0x001fc800078e00ff */
[----:B------:R-:W-:Y:S01]  /*16560*/  IMAD.MOV.U32 R0, RZ, RZ, R2 ;  /* 0x000000ffff007224 */ /* 0x000fe200078e0002 */
[----:B-1----:R-:W-:-:S04]  /*16570*/  @P0 SHF.R.U32.HI R0, RZ, R4, R3 ;  /* 0x00000004ff000219 */ /* 0x002fc80000011603 */
[--C-:B------:R-:W-:Y:S01]  /*16580*/  SHF.R.S32.HI R5, RZ, 0x1f, R0.reuse ;  /* 0x0000001fff057819 */ /* 0x100fe20000011400 */
[----:B------:R-:W-:Y:S02]  /*16590*/  IMAD.MOV R4, RZ, RZ, -R0 ;  /* 0x000000ffff047224 */ /* 0x000fe400078e0a00 */
[----:B------:R-:W-:Y:S02]  /*165a0*/  IMAD.U32 R3, RZ, RZ, UR6 ;  /* 0x00000006ff037e24 */ /* 0x000fe4000f8e00ff */
[----:B------:R-:W-:Y:S02]  /*165b0*/  IMAD R4, R8, R4, R2 ;  /* 0x0000000408047224 */ /* 0x000fe400078e0202 */
[----:B------:R-:W-:Y:S02]  /*165c0*/  IMAD.MOV.U32 R2, RZ, RZ, R6 ;  /* 0x000000ffff027224 */ /* 0x000fe400078e0006 */
[----:B------:R-:W-:Y:S02]  /*165d0*/  IMAD R5, R5, UR4, RZ ;  /* 0x0000000405057c24 */ /* 0x000fe4000f8e02ff */
[----:B------:R-:W-:-:S04]  /*165e0*/  IMAD.WIDE.U32 R2, R0, UR4, R2 ;  /* 0x0000000400027c25 */ /* 0x000fc8000f8e0002 */
[----:B------:R-:W-:Y:S01]  /*165f0*/  IMAD R0, R0, UR5, R5 ;  /* 0x0000000500007c24 */ /* 0x000fe2000f8e0205 */
        /* <DEDUP_REMOVED lines=19> */
[----:B------:R-:W2:Y:S01]  /*16730*/  LDL.LU R11, [R1+0x34] ;  /* 0x00003400010b7983 */ /* 0x000ea20000300800 */
[----:B------:R-:W0:Y:S03]  /*16740*/  S2R R5, SR_TID.X ;  /* 0x0000000000057919 */ /* 0x000e260000002100 */
[----:B------:R-:W1:Y:S01]  /*16750*/  SHFL.IDX PT, R7, R4, RZ, 0x1c1f ;  /* 0x001c1fff04077589 */ /* 0x000e6200000e0000 */
[----:B------:R-:W-:-:S03]  /*16760*/  IMAD R2, R8, UR42, RZ ;  /* 0x0000002a08027c24 */ /* 0x000fc6000f8e02ff */
[----:B------:R-:W3:Y:S01]  /*16770*/  SHFL.IDX PT, R6, R3, RZ, 0x1c1f ;  /* 0x001c1fff03067589 */ /* 0x000ee200000e0000 */
[----:B0-----:R-:W-:-:S04]  /*16780*/  LOP3.LUT R5, R5, 0x7f, RZ, 0xc0, !PT ;  /* 0x0000007f05057812 */ /* 0x001fc800078ec0ff */
[----:B------:R-:W-:-:S05]  /*16790*/  SHF.R.U32.HI R5, RZ, 0x2, R5 ;  /* 0x00000002ff057819 */ /* 0x000fca0000011605 */
[----:B--2---:R-:W-:-:S05]  /*167a0*/  IMAD.IADD R0, R5, 0x1, R11 ;  /* 0x0000000105007824 */ /* 0x004fca00078e020b */
[----:B------:R-:W-:-:S13]  /*167b0*/  ISETP.GE.AND P4, PT, R0, R2, PT ;  /* 0x000000020000720c */ /* 0x000fda0003f86270 */
[----:B-1----:R-:W-:-:S05]  /*167c0*/  @!P4 IADD3 R7, P3, R10, R7, RZ ;  /* 0x000000070a07c210 */ /* 0x002fca0007f7e0ff */
[----:B---3--:R-:W-:-:S05]  /*167d0*/  @!P4 IMAD.X R6, RZ, RZ, R6, P3 ;  /* 0x000000ffff06c224 */ /* 0x008fca00018e0606 */
[----:B------:R-:W-:Y:S01]  /*167e0*/  @!P4 LOP3.LUT R7, R7, R6, RZ, 0x3c, !PT ;  /* 0x000000060707c212 */ /* 0x000fe200078e3cff */
[----:B------:R-:W-:-:S03]  /*167f0*/  VIADD R5, R0, 0x20 ;  /* 0x0000002000057836 */ /* 0x000fc60000000000 */
[----:B------:R-:W-:Y:S02]  /*16800*/  @!P4 LOP3.LUT R6, R7, R6, RZ, 0x3c, !PT ;  /* 0x000000060706c212 */ /* 0x000fe400078e3cff */
[----:B------:R-:W-:Y:S02]  /*16810*/  ISETP.GE.AND P3, PT, R5, R2, PT ;  /* 0x000000020500720c */ /* 0x000fe40003f66270 */
[----:B------:R-:W-:Y:S01]  /*16820*/  @!P4 LOP3.LUT R7, R7, R6, RZ, 0x3c, !PT ;  /* 0x000000060707c212 */ /* 0x000fe200078e3cff */
[----:B------:R-:W0:Y:S04]  /*16830*/  SHFL.IDX PT, R5, R4, 0x1, 0x1c1f ;  /* 0x003c1f0004057f89 */ /* 0x000e2800000e0000 */
[----:B-----5:R-:W-:Y:S04]  /*16840*/  @!P4 LDGSTS.E.BYPASS.LTC128B.128 [R9+0x18400], desc[UR52][R6.64], !P0 ;  /* 0x184000000609cfae */ /* 0x020fe8000c101d74 */
[----:B------:R-:W-:Y:S04]  /*16850*/  @!P4 LDGSTS.E.BYPASS.LTC128B.128 [R9+0x1a400], desc[UR52][R6.64+0x40], !P1 ;  /* 0x1a4000400609cfae */ /* 0x000fe8000c901d74 */
[----:B------:R1:W-:Y:S04]  /*16860*/  @!P4 LDGSTS.E.BYPASS.LTC128B.128 [R9+0x1c400], desc[UR52][R6.64+0x80], !P2 ;  /* 0x1c4000800609cfae */ /* 0x0003e8000d101d74 */
[----:B-1----:R-:W1:Y:S01]  /*16870*/  SHFL.IDX PT, R6, R3, 0x1, 0x1c1f ;  /* 0x003c1f0003067f89 */ /* 0x002e6200000e0000 */
[----:B0-----:R-:W-:-:S05]  /*16880*/  @!P3 IADD3 R5, P4, R10, R5, RZ ;  /* 0x000000050a05b210 */ /* 0x001fca0007f9e0ff */
[----:B-1----:R-:W-:-:S04]  /*16890*/  @!P3 IMAD.X R6, RZ, RZ, R6, P4 ;  /* 0x000000ffff06b224 */ /* 0x002fc800020e0606 */
[----:B------:R-:W-:Y:S02]  /*168a0*/  @!P3 IMAD.MOV.U32 R7, RZ, RZ, R6 ;  /* 0x000000ffff07b224 */ /* 0x000fe400078e0006 */
[----:B------:R-:W-:Y:S02]  /*168b0*/  @!P3 IMAD.MOV.U32 R6, RZ, RZ, R5 ;  /* 0x000000ffff06b224 */ /* 0x000fe400078e0005 */
[----:B------:R-:W-:-:S03]  /*168c0*/  VIADD R5, R0, 0x40 ;  /* 0x0000004000057836 */ /* 0x000fc60000000000 */
        /* <DEDUP_REMOVED lines=10> */
[----:B------:R-:W1:Y:S04]  /*16970*/  SHFL.IDX PT, R4, R4, 0x3, 0x1c1f ;  /* 0x007c1f0004047f89 */ /* 0x000e6800000e0000 */
[----:B------:R2:W-:Y:S04]  /*16980*/  @!P3 LDGSTS.E.BYPASS.LTC128B.128 [R9+0x19400], desc[UR52][R6.64], !P0 ;  /* 0x194000000609bfae */ /* 0x0005e8000c101d74 */
[----:B------:R2:W-:Y:S04]  /*16990*/  @!P3 LDGSTS.E.BYPASS.LTC128B.128 [R9+0x1b400], desc[UR52][R6.64+0x40], !P1 ;  /* 0x1b4000400609bfae */ /* 0x0005e8000c901d74 */
[----:B------:R2:W-:Y:S04]  /*169a0*/  @!P3 LDGSTS.E.BYPASS.LTC128B.128 [R9+0x1d400], desc[UR52][R6.64+0x80], !P2 ;  /* 0x1d4000800609bfae */ /* 0x0005e8000d101d74 */
[----:B------:R-:W3:Y:S02]  /*169b0*/  SHFL.IDX PT, R3, R3, 0x3, 0x1c1f ;  /* 0x007c1f0003037f89 */ /* 0x000ee400000e0000 */
.L_x_4327:
[----:B------:R-:W-:Y:S01]  /*169c0*/  VIADD R0, R0, 0x60 ;  /* 0x0000006000007836 */ /* 0x000fe20000000000 */
[----:B------:R-:W-:Y:S04]  /*169d0*/  BSSY B0, `(.L_x_4247) ;  /* 0x000000b000007945 */ /* 0x000fe80003800000 */
[----:B------:R-:W-:-:S13]  /*169e0*/  ISETP.GE.AND P3, PT, R0, R2, PT ;  /* 0x000000020000720c */ /* 0x000fda0003f66270 */
[----:B------:R-:W-:Y:S05]  /*169f0*/  @P3 BRA `(.L_x_4248) ;  /* 0x0000000000203947 */ /* 0x000fea0003800000 */
[----:B-1----:R-:W-:-:S05]  /*16a00*/  IADD3 R2, P3, R10, R4, RZ ;  /* 0x000000040a027210 */ /* 0x002fca0007f7e0ff */
[----:B---3--:R-:W-:-:S05]  /*16a10*/  IMAD.X R3, RZ, RZ, R3, P3 ;  /* 0x000000ffff037224 */ /* 0x008fca00018e0603 */
[----:B------:R-:W-:Y:S01]  /*16a20*/  @!PT LDS RZ, [RZ] ;  /* 0x00000000fffff984 */ /* 0x000fe20000000800 */
[----:B------:R-:W-:Y:S01]  /*16a30*/  @!PT LDS RZ, [RZ] ;  /* 0x00000000fffff984 */ /* 0x000fe20000000800 */
[----:B------:R-:W-:Y:S01]  /*16a40*/  @!PT LDS RZ, [RZ] ;  /* 0x00000000fffff984 */ /* 0x000fe20000000800 */
[----:B------:R4:W-:Y:S04]  /*16a50*/  LDGSTS.E.BYPASS.LTC128B.128 [R9+0x19c00], desc[UR52][R2.64], !P0 ;  /* 0x19c0000002097fae */ /* 0x0009e8000c101d74 */
[----:B------:R4:W-:Y:S04]  /*16a60*/  LDGSTS.E.BYPASS.LTC128B.128 [R9+0x1bc00], desc[UR52][R2.64+0x40], !P1 ;  /* 0x1bc0004002097fae */ /* 0x0009e8000c901d74 */
[----:B------:R4:W-:Y:S02]  /*16a70*/  LDGSTS.E.BYPASS.LTC128B.128 [R9+0x1dc00], desc[UR52][R2.64+0x80], !P2 ;  /* 0x1dc0008002097fae */ /* 0x0009e4000d101d74 */
.L_x_4248:
[----:B------:R-:W-:Y:S05]  /*16a80*/  BSYNC B0 ;  /* 0x0000000000007941 */ /* 0x000fea0003800000 */
.L_x_4247:
[----:B------:R-:W-:Y:S01]  /*16a90*/  NOP ;  /* 0x0000000000007918 */ /* 0x000fe20000000000 */
[----:B------:R-:W-:-:S13]  /*16aa0*/  PLOP3.LUT P0, PT, PT, PT, PT, 0x80, 0x0 ;  /* 0x000000000000781c */ /* 0x000fda0003f0f070 */
.L_x_4249:
[----:B------:R-:W-:Y:S02]  /*16ab0*/  PLOP3.LUT P1, PT, P1, P0, PT, 0xa2, 0x0 ;  /* 0x000000000000781c */ /* 0x000fe40000f21472 */
[----:B------:R-:W-:-:S08]  /*16ac0*/  @P0 R2UR P1, UR4, R17 ;  /* 0x00000000110402ca */ /* 0x000fd00000020000 */
[----:B------:R-:W-:-:S05]  /*16ad0*/  @P0 PLOP3.LUT P0, PT, P1, PT, PT, 0x80, 0x0 ;  /* 0x000000000000081c */ /* 0x000fca0000f0f070 */
[----:B------:R-:W-:Y:S01]  /*16ae0*/  @!P1 SYNCS.ARRIVE.TRANS64.RED.A0T1 RZ, [UR4+0x2a800], RZ ;  /* 0x02a800ffffff99a7 */ /* 0x000fe20008200404 */
[----:B------:R-:W-:Y:S07]  /*16af0*/  @!P1 ARRIVES.LDGSTSBAR.64.TRANSCNT [UR4+0x2a800] ;  /* 0x02a80000ff0099b0 */ /* 0x000fee0008000a84 */
[----:B------:R-:W-:Y:S05]  /*16b00*/  @P0 BRA.U.ANY `(.L_x_4249) ;  /* 0xfffffffd00e80947 */ /* 0x000fea000393ffff */
[----:B----4-:R-:W4:Y:S02]  /*16b10*/  LDL.LU R2, [R1+0x38] ;  /* 0x0000380001027983 */ /* 0x010f240000300800 */
[----:B----4-:R-:W-:-:S05]  /*16b20*/  VIADD R2, R2, 0x1 ;  /* 0x0000000102027836 */ /* 0x010fca0000000000 */
        /* <DEDUP_REMOVED lines=8> */
[----:B------:R-:W5:Y:S03]  /*16bb0*/  SYNCS.PHASECHK.TRANS64.TRYWAIT P0, [R17+URZ+0x2a820], R0 ;  /* 0x02a82000110075a7 */ /* 0x000f66000800017f */
[----:B----45:R-:W-:Y:S05]  /*16bc0*/  @!P0 BRA `(.L_x_4251) ;  /* 0x0000003800b88947 */ /* 0x030fea0003800000 */
.L_x_4328:
[----:B------:R-:W-:Y:S05]  /*16bd0*/  BSYNC B0 ;  /* 0x0000000000007941 */ /* 0x000fea0003800000 */
.L_x_4250:
[----:B------:R-:W5:Y:S01]  /*16be0*/  LDL R2, [R1+0x18] ;  /* 0x0000180001027983 */ /* 0x000f620000100800 */
[----:B------:R-:W-:-:S06]  /*16bf0*/  UIADD3 UR4, UR40, -0x2, URZ ;  /* 0xfffffffe28047890 */ /* 0x000fcc000fffe03f */
[----:B-----5:R-:W-:-:S13]  /*16c00*/  ISETP.LE.AND P0, PT, R2, UR4, PT ;  /* 0x0000000402007c0c */ /* 0x020fda000bf03270 */
[----:B------:R-:W-:Y:S05]  /*16c10*/  @!P0 BRA `(.L_x_4252) ;  /* 0x0000001400188947 */ /* 0x000fea0003800000 */
[----:B----4-:R4:W5:Y:S04]  /*16c20*/  LDL.LU R0, [R1] ;  /* 0x0000000001007983 */ /* 0x0109680000300800 */
[----:B---3--:R4:W5:Y:S01]  /*16c30*/  LDL.LU R3, [R1+0x4] ;  /* 0x0000040001037983 */ /* 0x0089620000300800 */
[----:B------:R-:W-:-:S07]  /*16c40*/  IMAD.U32 R2, RZ, RZ, UR4 ;  /* 0x00000004ff027e24 */ /* 0x000fce000f8e00ff */
.L_x_4276:
[----:B-1----:R-:W3:Y:S01]  /*16c50*/  LDL R4, [R1+0xc] ;  /* 0x00000c0001047983 */ /* 0x002ee20000100800 */
[----:B-----5:R-:W-:Y:S01]  /*16c60*/  VIADD R5, R0, 0x1 ;  /* 0x0000000100057836 */ /* 0x020fe20000000000 */
[----:B------:R-:W-:Y:S05]  /*16c70*/  YIELD ;  /* 0x0000000000007946 */ /* 0x000fea0003800000 */
[C---:B------:R-:W-:Y:S01]  /*16c80*/  ISETP.NE.AND P0, PT, R5.reuse, 0x2, PT ;  /* 0x000000020500780c */ /* 0x040fe20003f05270 */
[----:B------:R-:W-:Y:S03]  /*16c90*/  BSSY B0, `(.L_x_4253) ;  /* 0x00000aa000007945 */ /* 0x000fe60003800000 */
[----:B------:R-:W-:-:S02]  /*16ca0*/  SEL R10, R5, RZ, P0 ;  /* 0x000000ff050a7207 */ /* 0x000fc40000000000 */
[----:B---3--:R-:W-:Y:S02]  /*16cb0*/  LOP3.LUT P1, RZ, R4, 0x1, RZ, 0xc0, !PT ;  /* 0x0000000104ff7812 */ /* 0x008fe4000782c0ff */
        /* <DEDUP_REMOVED lines=11> */
[----:B------:R-:W1:Y:S01]  /*16d70*/  LDC R7, c[0x0][0x43c] ;  /* 0x00010f00ff077b82 */ /* 0x000e620000000800 */
[----:B------:R-:W-:Y:S02]  /*16d80*/  ULDC.64 UR6, c[0x0][0x428] ;  /* 0x00010a0000067ab9 */ /* 0x000fe40000000a00 */
[----:B------:R-:W3:Y:S01]  /*16d90*/  LDL R11, [R1+0x8] ;  /* 0x00000800010b7983 */ /* 0x000ee20000100800 */
        /* <DEDUP_REMOVED lines=15> */
.L_x_4255:
[----:B-1----:R-:W-:Y:S01]  /*16e90*/  IMAD R6, R10, 0x8, R17 ;  /* 0x000000080a067824 */ /* 0x002fe200078e0211 */
[----:B------:R-:W-:Y:S01]  /*16ea0*/  SHF.L.U32 R5, R9, 0x1f, RZ ;  /* 0x0000001f09057819 */ /* 0x000fe200000006ff */
[----:B------:R-:W1:Y:S01]  /*16eb0*/  S2R R4, SR_TID.X ;  /* 0x0000000000047919 */ /* 0x000e620000002100 */
[----:B------:R-:W-:Y:S02]  /*16ec0*/  BSSY B1, `(.L_x_4256) ;  /* 0x0000005000017945 */ /* 0x000fe40003800000 */
[----:B------:R-:W2:Y:S01]  /*16ed0*/  SYNCS.PHASECHK.TRANS64.TRYWAIT P0, [R6+URZ+0x2a880], R5 ;  /* 0x02a88005060075a7 */ /* 0x000ea2000800017f */
[----:B-1----:R-:W-:-:S04]  /*16ee0*/  LOP3.LUT R4, R4, 0x7f, RZ, 0xc0, !PT ;  /* 0x0000007f04047812 */ /* 0x002fc800078ec0ff */
[----:B------:R-:W-:Y:S01]  /*16ef0*/  ISETP.NE.AND P1, PT, R4, RZ, PT ;  /* 0x000000ff0400720c */ /* 0x000fe20003f25270 */
[----:B--2---:R-:W-:-:S12]  /*16f00*/  @!P0 BRA `(.L_x_4257) ;  /* 0x0000003400fc8947 */ /* 0x004fd80003800000 */
.L_x_4329:
[----:B------:R-:W-:Y:S05]  /*16f10*/  BSYNC B1 ;  /* 0x0000000000017941 */ /* 0x000fea0003800000 */
.L_x_4256:
        /* <DEDUP_REMOVED lines=9> */
.L_x_4259:
[----:B------:R-:W-:Y:S05]  /*16fb0*/  BSYNC B1 ;  /* 0x0000000000017941 */ /* 0x000fea0003800000 */
.L_x_4258:
[----:B------:R-:W2:Y:S04]  /*16fc0*/  LDL R4, [R1] ;  /* 0x0000000001047983 */ /* 0x000ea80000100800 */
[----:B------:R-:W3:Y:S01]  /*16fd0*/  LDL R7, [R1+0x1c] ;  /* 0x00001c0001077983 */ /* 0x000ee20000100800 */
        /* <DEDUP_REMOVED lines=8> */
[----:B---3--:R-:W-:Y:S02]  /*17060*/  IMAD R8, R8, 0x80, R7 ;  /* 0x0000008008087824 */ /* 0x008fe400078e0207 */
[----:B------:R-:W-:Y:S02]  /*17070*/  VIADD R7, R6, 0x2a870 ;  /* 0x0002a87006077836 */ /* 0x000fe40000000000 */
[----:B0-----:R-:W-:-:S07]  /*17080*/  VIADD R9, R4, 0xc400 ;  /* 0x0000c40004097836 */ /* 0x001fce0000000000 */
.L_x_4260:
        /* <DEDUP_REMOVED lines=16> */
.L_x_4261:
        /* <DEDUP_REMOVED lines=16> */
.L_x_4262:
        /* <DEDUP_REMOVED lines=13> */
.L_x_4330:
[----:B------:R-:W-:Y:S05]  /*17360*/  BSYNC B1 ;  /* 0x0000000000017941 */ /* 0x000fea0003800000 */
.L_x_4263:
        /* <DEDUP_REMOVED lines=9> */
[----:B---3--:R-:W-:Y:S05]  /*17400*/  @!P0 BRA `(.L_x_4266) ;  /* 0x0000000000048947 */ /* 0x008fea0003800000 */
[----:B------:R-:W-:Y:S01]  /*17410*/  BPT.TRAP 0x1 ;  /* 0x000000040000795c */ /* 0x000fe20000300000 */
.L_x_4266:
[----:B------:R-:W-:Y:S05]  /*17420*/  BSYNC B1 ;  /* 0x0000000000017941 */ /* 0x000fea0003800000 */
.L_x_4265:
        /* <DEDUP_REMOVED lines=8> */
.L_x_4267:
        /* <DEDUP_REMOVED lines=15> */
.L_x_4268:
        /* <DEDUP_REMOVED lines=15> */
.L_x_4269:
        /* <DEDUP_REMOVED lines=10> */
.L_x_4254:
[----:B------:R-:W-:Y:S05]  /*17730*/  BSYNC B0 ;  /* 0x0000000000007941 */ /* 0x000fea0003800000 */
.L_x_4253:
[----:B------:R-:W-:-:S06]  /*17740*/  UISETP.NE.AND UP0, UPT, UR39, 0x3, UPT ;  /* 0x000000032700788c */ /* 0x000fcc000bf05270 */
[----:B------:R-:W-:-:S13]  /*17750*/  PLOP3.LUT P0, PT, PT, PT, UP0, 0x80, 0x0 ;  /* 0x000000000000781c */ /* 0x000fda0003f0f008 */
[----:B------:R-:W-:Y:S05]  /*17760*/  @!P0 BRA `(.L_x_4270) ;  /* 0x0000000000048947 */ /* 0x000fea0003800000 */
[----:B------:R-:W-:Y:S01]  /*17770*/  BPT.TRAP 0x1 ;  /* 0x000000040000795c */ /* 0x000fe20000300000 */
.L_x_4270:
        /* <DEDUP_REMOVED lines=8> */
.L_x_4331:
[----:B------:R-:W-:Y:S05]  /*17800*/  BSYNC B0 ;  /* 0x0000000000007941 */ /* 0x000fea0003800000 */
.L_x_4271:
[----:B------:R-:W-:Y:S05]  /*17810*/  @!P1 BRA `(.L_x_4273) ;  /* 0x0000000000049947 */ /* 0x000fea0003800000 */
[----:B------:R-:W-:Y:S01]  /*17820*/  BPT.TRAP 0x1 ;  /* 0x000000040000795c */ /* 0x000fe20000300000 */
.L_x_4273:
[----:B------:R-:W-:Y:S01]  /*17830*/  SHF.L.U32 R3, R3, 0x1f, RZ ;  /* 0x0000001f03037819 */ /* 0x000fe200000006ff */
[----:B------:R-:W-:-:S03]  /*17840*/  IMAD R0, R0, 0x6000, RZ ;  /* 0x0000600000007824 */ /* 0x000fc600078e02ff */
[----:B------:R-:W2:Y:S02]  /*17850*/  SYNCS.PHASECHK.TRANS64.TRYWAIT P0, [R12+URZ+0x2a860], R3 ;  /* 0x02a860030c0075a7 */ /* 0x000ea4000800017f */
[----:B--2---:R-:W-:Y:S05]  /*17860*/  @!P0 BRA `(.L_x_4274) ;  /* 0x0000002c00e08947 */ /* 0x004fea0003800000 */
.L_x_4332:
[----:B------:R-:W3:Y:S04]  /*17870*/  LDL R13, [R1+0x28] ;  /* 0x00002800010d7983 */ /* 0x000ee80000100800 */
[----:B------:R-:W5:Y:S01]  /*17880*/  LDL R14, [R1+0x24] ;  /* 0x00002400010e7983 */ /* 0x000f620000100800 */
[----:B--2---:R-:W-:Y:S01]  /*17890*/  LOP3.LUT R3, R0, R18, RZ, 0xfc, !PT ;  /* 0x0000001200037212 */ /* 0x004fe200078efcff */
[----:B------:R-:W-:Y:S05]  /*178a0*/  WARPSYNC.ALL ;  /* 0x0000000000007948 */ /* 0x000fea0003800000 */
[----:B------:R-:W-:-:S05]  /*178b0*/  IMAD.IADD R3, R17, 0x1, R3 ;  /* 0x0000000111037824 */ /* 0x000fca00078e0203 */
[----:B-1----:R-:W1:Y:S02]  /*178c0*/  LDSM.16.MT88.4 R4, [R3+0xc400] ;  /* 0x00c400000304783b */ /* 0x002e640000004200 */
[C-C-:B-1----:R-:W-:Y:S02]  /*178d0*/  PRMT R8, R4.reuse, 0x6420, R5.reuse ;  /* 0x0000642004087816 */ /* 0x142fe40000000005 */
[----:B0-----:R-:W-:Y:S01]  /*178e0*/  PRMT R9, R4, 0x7531, R5 ;  /* 0x0000753104097816 */ /* 0x001fe20000000005 */
        /* <DEDUP_REMOVED lines=26> */
[----:B-----5:R-:W-:Y:S02]  /*17a90*/  IADD3 R3, R19, R14, R0 ;  /* 0x0000000e13037210 */ /* 0x020fe40007ffe000 */
        /* <DEDUP_REMOVED lines=80> */
.L_x_4275:
[----:B------:R-:W0:Y:S01]  /*17fa0*/  S2R R0, SR_TID.X ;  /* 0x0000000000007919 */ /* 0x000e220000002100 */
[----:B-1----:R1:W-:Y:S01]  /*17fb0*/  SYNCS.ARRIVE.TRANS64.A1T0 RZ, [R12+URZ+0x2a850], RZ ;  /* 0x02a850ff0cff79a7 */ /* 0x0023e2000810003f */
[----:B0-----:R-:W-:Y:S02]  /*17fc0*/  LOP3.LUT R3, R0, 0x7f, RZ, 0xc0, !PT ;  /* 0x0000007f00037812 */ /* 0x001fe400078ec0ff */
[----:B------:R-:W2:Y:S01]  /*17fd0*/  LDL R0, [R1+0x18] ;  /* 0x0000180001007983 */ /* 0x000ea20000100800 */
[----:B------:R-:W-:Y:S01]  /*17fe0*/  BAR.SYNC.DEFER_BLOCKING 0x2, 0x80 ;  /* 0x0082000000007b1d */ /* 0x000fe20000010000 */
[----:B------:R-:W-:-:S05]  /*17ff0*/  ISETP.NE.AND P0, PT, R3, RZ, PT ;  /* 0x000000ff0300720c */ /* 0x000fca0003f05270 */
[----:B------:R0:W5:Y:S08]  /*18000*/  LDL R3, [R1+0x4] ;  /* 0x0000040001037983 */ /* 0x0001700000100800 */
[----:B-1----:R-:W-:-:S05]  /*18010*/  @!P0 VIADD R12, R12, 0x2a880 ;  /* 0x0002a8800c0c8836 */ /* 0x002fca0000000000 */
[----:B------:R-:W-:-:S04]  /*18020*/  @!P0 PRMT R12, RZ, 0x654, R12 ;  /* 0x00000654ff0c8816 */ /* 0x000fc8000000000c */
[----:B------:R0:W-:Y:S01]  /*18030*/  @!P0 SYNCS.ARRIVE.TRANS64.RED.A1T0 RZ, [R12+URZ], RZ ;  /* 0x000000ff0cff89a7 */ /* 0x0001e2000810043f */
[C---:B--2---:R-:W-:Y:S01]  /*18040*/  ISETP.GT.AND P0, PT, R2.reuse, R0, PT ;  /* 0x000000000200720c */ /* 0x044fe20003f04270 */
[----:B------:R-:W-:Y:S01]  /*18050*/  VIADD R2, R2, 0xffffffff ;  /* 0xffffffff02027836 */ /* 0x000fe20000000000 */
[----:B------:R0:W5:Y:S11]  /*18060*/  LDL R0, [R1] ;  /* 0x0000000001007983 */ /* 0x0001760000100800 */
[----:B0-----:R-:W-:Y:S05]  /*18070*/  @P0 BRA `(.L_x_4276) ;  /* 0xffffffe800f40947 */ /* 0x001fea000383ffff */
.L_x_4252:
[----:B-1----:R-:W1:Y:S01]  /*18080*/  S2R R4, SR_TID.X ;  /* 0x0000000000047919 */ /* 0x002e620000002100 */
[----:B------:R-:W-:Y:S01]  /*18090*/  BSSY B0, `(.L_x_4277) ;  /* 0x0000011000007945 */ /* 0x000fe20003800000 */
[----:B-1----:R-:W-:-:S04]  /*180a0*/  LOP3.LUT R4, R4, 0x7f, RZ, 0xc0, !PT ;  /* 0x0000007f04047812 */ /* 0x002fc800078ec0ff */
[----:B------:R-:W-:-:S13]  /*180b0*/  ISETP.NE.AND P0, PT, R4, RZ, PT ;  /* 0x000000ff0400720c */ /* 0x000fda0003f05270 */
[----:B------:R-:W-:Y:S05]  /*180c0*/  @P0 BRA `(.L_x_4278) ;  /* 0x0000000000340947 */ /* 0x000fea0003800000 */
[----:B------:R-:W1:Y:S01]  /*180d0*/  S2R R2, SR_LANEID ;  /* 0x0000000000027919 */ /* 0x000e620000000000 */
[----:B------:R-:W-:Y:S01]  /*180e0*/  VOTEU.ANY UR4, UPT, PT ;  /* 0x0000000000047886 */ /* 0x000fe200038e0100 */
[----:B------:R-:W0:Y:S01]  /*180f0*/  LDC.64 R4, c[0x0][0xc60] ;  /* 0x00031800ff047b82 */ /* 0x000e220000000a00 */
[----:B----45:R-:W1:Y:S02]  /*18100*/  FLO.U32 R0, UR4 ;  /* 0x0000000400007d00 */ /* 0x030e6400080e0000 */
[----:B-1----:R-:W-:-:S06]  /*18110*/  ISETP.EQ.U32.AND P1, PT, R0, R2, PT ;  /* 0x000000020000720c */ /* 0x002fcc0003f22070 */
[----:B------:R-:W0:Y:S07]  /*18120*/  POPC R2, UR4 ;  /* 0x0000000400027d09 */ /* 0x000e2e0008000000 */
[----:B0-----:R-:W4:Y:S04]  /*18130*/  @P1 ATOMG.E.ADD.STRONG.GPU PT, R2, desc[UR52][R4.64], R2 ;  /* 0x00000002040219a8 */ /* 0x001f2800081ee1f4 */
[----:B----4-:R0:W1:Y:S02]  /*18140*/  SHFL.IDX PT, R2, R2, R0, 0x1f ;  /* 0x00001f0002027589 */ /* 0x01006400000e0000 */
[----:B0-----:R-:W0:Y:S02]  /*18150*/  S2R R0, SR_LTMASK ;  /* 0x0000000000007919 */ /* 0x001e240000003900 */
[----:B0-----:R-:W-:-:S06]  /*18160*/  LOP3.LUT R0, R0, UR4, RZ, 0xc0, !PT ;  /* 0x0000000400007c12 */ /* 0x001fcc000f8ec0ff */
[----:B------:R-:W1:Y:S02]  /*18170*/  POPC R0, R0 ;  /* 0x0000000000007309 */ /* 0x000e640000000000 */
[----:B-1----:R-:W-:-:S05]  /*18180*/  IADD3 R0, R2, UR41, R0 ;  /* 0x0000002902007c10 */ /* 0x002fca000fffe000 */
[----:B------:R1:W-:Y:S02]  /*18190*/  STL [R1+0x10], R0 ;  /* 0x0000100001007387 */ /* 0x0003e40000100800 */
.L_x_4278:
[----:B------:R-:W-:Y:S05]  /*181a0*/  BSYNC B0 ;  /* 0x0000000000007941 */ /* 0x000fea0003800000 */
.L_x_4277:
[----:B------:R-:W-:-:S06]  /*181b0*/  UISETP.NE.AND UP0, UPT, UR39, 0x3, UPT ;  /* 0x000000032700788c */ /* 0x000fcc000bf05270 */
[----:B------:R-:W-:-:S13]  /*181c0*/  PLOP3.LUT P1, PT, PT, PT, UP0, 0x80, 0x0 ;  /* 0x000000000000781c */ /* 0x000fda0003f2f008 */
[----:B------:R-:W-:Y:S05]  /*181d0*/  @!P1 BRA `(.L_x_4279) ;  /* 0x0000000000049947 */ /* 0x000fea0003800000 */
[----:B------:R-:W-:Y:S01]  /*181e0*/  BPT.TRAP 0x1 ;  /* 0x000000040000795c */ /* 0x000fe20000300000 */
.L_x_4279:
[----:B---3-5:R-:W3:Y:S04]  /*181f0*/  LDL R3, [R1+0x4] ;  /* 0x0000040001037983 */ /* 0x028ee80000100800 */
[----:B------:R-:W2:Y:S01]  /*18200*/  LDL R2, [R1] ;  /* 0x0000000001027983 */ /* 0x000ea20000100800 */
[----:B-1--4-:R-:W-:Y:S01]  /*18210*/  IMAD.U32 R0, RZ, RZ, UR43 ;  /* 0x0000002bff007e24 */ /* 0x012fe2000f8e00ff */
[----:B------:R-:W-:Y:S04]  /*18220*/  BSSY B0, `(.L_x_4280) ;  /* 0x0000007000007945 */ /* 0x000fe80003800000 */
[----:B------:R-:W-:-:S02]  /*18230*/  ISETP.NE.AND P2, PT, R0, 0x3, PT ;  /* 0x000000030000780c */ /* 0x000fc40003f45270 */
[----:B---3--:R-:W-:-:S04]  /*18240*/  LOP3.LUT R0, R3, 0x1, RZ, 0x3c, !PT ;  /* 0x0000000103007812 */ /* 0x008fc800078e3cff */
[----:B------:R-:W-:Y:S01]  /*18250*/  SHF.L.U32 R0, R0, 0x1f, RZ ;  /* 0x0000001f00007819 */ /* 0x000fe200000006ff */
[----:B--2---:R-:W-:-:S04]  /*18260*/  IMAD R2, R2, 0x8, R17 ;  /* 0x0000000802027824 */ /* 0x004fc800078e0211 */
[----:B------:R-:W1:Y:S02]  /*18270*/  SYNCS.PHASECHK.TRANS64.TRYWAIT P1, [R2+URZ+0x2a870], R0 ;  /* 0x02a87000020075a7 */ /* 0x000e64000802017f */
[----:B-1----:R-:W-:Y:S05]  /*18280*/  @!P1 BRA `(.L_x_4281) ;  /* 0x00000024006c9947 */ /* 0x002fea0003800000 */
.L_x_4333:
[----:B------:R-:W-:Y:S05]  /*18290*/  BSYNC B0 ;  /* 0x0000000000007941 */ /* 0x000fea0003800000 */
.L_x_4280:
[----:B------:R-:W-:Y:S05]  /*182a0*/  @!P2 BRA `(.L_x_4282) ;  /* 0x000000000004a947 */ /* 0x000fea0003800000 */
[----:B------:R-:W-:Y:S01]  /*182b0*/  BPT.TRAP 0x1 ;  /* 0x000000040000795c */ /* 0x000fe20000300000 */
.L_x_4282:
[----:B-1----:R-:W2:Y:S02]  /*182c0*/  LDL R0, [R1+0x4] ;  /* 0x0000040001007983 */ /* 0x002ea40000100800 */
[----:B--2---:R-:W-:-:S04]  /*182d0*/  SHF.L.U32 R0, R0, 0x1f, RZ ;  /* 0x0000001f00007819 */ /* 0x004fc800000006ff */
[----:B------:R-:W1:Y:S02]  /*182e0*/  SYNCS.PHASECHK.TRANS64.TRYWAIT P1, [R2+URZ+0x2a860], R0 ;  /* 0x02a86000020075a7 */ /* 0x000e64000802017f */
[----:B-1----:R-:W-:Y:S05]  /*182f0*/  @!P1 BRA `(.L_x_4283) ;  /* 0x0000002400649947 */ /* 0x002fea0003800000 */
.L_x_4334:
        /* <DEDUP_REMOVED lines=117> */
.L_x_4284:
[----:B------:R-:W2:Y:S01]  /*18a50*/  LDL.LU R3, [R1+0x4] ;  /* 0x0000040001037983 */ /* 0x000ea20000300800 */
[----:B-1----:R1:W-:Y:S01]  /*18a60*/  SYNCS.ARRIVE.TRANS64.A1T0 RZ, [R2+URZ+0x2a850], RZ ;  /* 0x02a850ff02ff79a7 */ /* 0x0023e2000810003f */
[----:B------:R-:W-:Y:S02]  /*18a70*/  VIADD R0, R12, 0x1 ;  /* 0x000000010c007836 */ /* 0x000fe40000000000 */
[----:B-1----:R-:W-:-:S05]  /*18a80*/  @!P0 VIADD R2, R2, 0x2a880 ;  /* 0x0002a88002028836 */ /* 0x002fca0000000000 */
[----:B------:R-:W-:Y:S01]  /*18a90*/  @!P0 PRMT R2, RZ, 0x654, R2 ;  /* 0x00000654ff028816 */ /* 0x000fe20000000002 */
[----:B------:R-:W-:Y:S06]  /*18aa0*/  BAR.SYNC.DEFER_BLOCKING 0x2, 0x80 ;  /* 0x0082000000007b1d */ /* 0x000fec0000010000 */
[----:B------:R1:W-:Y:S01]  /*18ab0*/  @!P0 SYNCS.ARRIVE.TRANS64.RED.A1T0 RZ, [R2+URZ], RZ ;  /* 0x000000ff02ff89a7 */ /* 0x0003e2000810043f */
[----:B------:R-:W-:-:S04]  /*18ac0*/  ISETP.NE.AND P0, PT, R0, 0x2, PT ;  /* 0x000000020000780c */ /* 0x000fc80003f05270 */
[----:B------:R-:W-:Y:S02]  /*18ad0*/  SEL R0, R0, RZ, P0 ;  /* 0x000000ff00007207 */ /* 0x000fe40000000000 */
[----:B-1----:R-:W-:-:S03]  /*18ae0*/  SEL R2, RZ, 0x1, P0 ;  /* 0x00000001ff027807 */ /* 0x002fc60000000000 */
[----:B------:R1:W-:Y:S01]  /*18af0*/  STL [R1], R0 ;  /* 0x0000000001007387 */ /* 0x0003e20000100800 */
[----:B--2---:R-:W-:-:S05]  /*18b00*/  LOP3.LUT R3, R3, R2, RZ, 0x3c, !PT ;  /* 0x0000000203037212 */ /* 0x004fca00078e3cff */
[----:B------:R1:W-:Y:S02]  /*18b10*/  STL [R1+0x4], R3 ;  /* 0x0000040301007387 */ /* 0x0003e40000100800 */
.L_x_4227:
[----:B------:R-:W-:Y:S05]  /*18b20*/  BSYNC B7 ;  /* 0x0000000000077941 */ /* 0x000fea0003800000 */
.L_x_4225:
[----:B-12---:R-:W2:Y:S02]  /*18b30*/  LDL R0, [R1+0xc] ;  /* 0x00000c0001007983 */ /* 0x006ea40000100800 */
[----:B--2---:R-:W-:-:S13]  /*18b40*/  LOP3.LUT P0, RZ, R0, 0x2, RZ, 0xc0, !PT ;  /* 0x0000000200ff7812 */ /* 0x004fda000780c0ff */
[----:B------:R-:W-:Y:S05]  /*18b50*/  @!P0 BRA `(.L_x_4285) ;  /* 0x0000000000348947 */ /* 0x000fea0003800000 */
[----:B------:R-:W1:Y:S08]  /*18b60*/  S2UR UR5, SR_CgaCtaId ;  /* 0x00000000000579c3 */ /* 0x000e700000008800 */
[----:B------:R-:W-:Y:S06]  /*18b70*/  BAR.SYNC.DEFER_BLOCKING 0x5, 0x180 ;  /* 0x0146000000007b1d */ /* 0x000fec0000010000 */
[----:B------:R-:W-:-:S02]  /*18b80*/  UMOV UR4, 0x400 ;  /* 0x0000040000047882 */ /* 0x000fc40000000000 */
[----:B-1----:R-:W-:-:S06]  /*18b90*/  ULEA UR4, UR5, UR4, 0x18 ;  /* 0x0000000405047291 */ /* 0x002fcc000f8ec03f */
[----:B------:R-:W-:-:S05]  /*18ba0*/  IMAD.U32 R17, RZ, RZ, UR4 ;  /* 0x00000004ff117e24 */ /* 0x000fca000f8e00ff */
[----:B------:R-:W1:Y:S04]  /*18bb0*/  LDS.128 R4, [R17+0x2a8d0] ;  /* 0x02a8d00011047984 */ /* 0x000e680000000c00 */
[----:B-1----:R1:W-:Y:S01]  /*18bc0*/  STL.64 [R1+0x10], R4 ;  /* 0x0000100401007387 */ /* 0x0023e20000100a00 */
[----:B------:R-:W-:Y:S02]  /*18bd0*/  IMAD.MOV.U32 R2, RZ, RZ, R6 ;  /* 0x000000ffff027224 */ /* 0x000fe400078e0006 */
[----:B------:R-:W-:-:S03]  /*18be0*/  IMAD.MOV.U32 R0, RZ, RZ, R7 ;  /* 0x000000ffff007224 */ /* 0x000fc600078e0007 */
[----:B------:R-:W-:Y:S02]  /*18bf0*/  R2UR UR36, R2 ;  /* 0x00000000022472ca */ /* 0x000fe400000e0000 */
[----:B------:R-:W-:Y:S01]  /*18c00*/  R2UR UR44, R0 ;  /* 0x00000000002c72ca */ /* 0x000fe200000e0000 */
[----:B------:R-:W-:Y:S06]  /*18c10*/  BAR.ARV 0x4, 0x180 ;  /* 0x0106000000007b1d */ /* 0x000fec0000002000 */
[----:B------:R-:W-:Y:S08]  /*18c20*/  BRA `(.L_x_4286) ;  /* 0x0000000800d87947 */ /* 0x000ff00003800000 */
.L_x_4285:
[----:B------:R-:W2:Y:S01]  /*18c30*/  LDL.LU R0, [R1+0x10] ;  /* 0x0000100001007983 */ /* 0x000ea20000300800 */
[----:B------:R-:W-:Y:S01]  /*18c40*/  ULDC UR4, c[0x0][0xc3c] ;  /* 0x00030f0000047ab9 */ /* 0x000fe20000000800 */
[----:B0-----:R-:W0:Y:S01]  /*18c50*/  LDC R9, c[0x0][0xc38] ;  /* 0x00030e00ff097b82 */ /* 0x001e220000000800 */
        /* <DEDUP_REMOVED lines=38> */
.L_x_4291:
        /* <DEDUP_REMOVED lines=14> */
.L_x_4290:
[----:B------:R-:W-:Y:S05]  /*18fa0*/  BSYNC B0 ;  /* 0x0000000000007941 */ /* 0x000fea0003800000 */
.L_x_4289:
        /* <DEDUP_REMOVED lines=21> */
.L_x_4287:
        /* <DEDUP_REMOVED lines=21> */
.L_x_4292:
        /* <DEDUP_REMOVED lines=64> */
.L_x_4288:
[----:B------:R0:W-:Y:S01]  /*19650*/  STL [R1+0x10], R5 ;  /* 0x0000100501007387 */ /* 0x0001e20000100800 */
[----:B------:R-:W-:Y:S01]  /*19660*/  ULDC UR44, c[0x0][0xc3c] ;  /* 0x00030f00002c7ab9 */ /* 0x000fe20000000800 */
[----:B------:R-:W-:Y:S02]  /*19670*/  UMOV UR36, URZ ;  /* 0x0000003f00247c82 */ /* 0x000fe40008000000 */
[----:B------:R0:W-:Y:S03]  /*19680*/  STL [R1+0x14], RZ ;  /* 0x000014ff01007387 */ /* 0x0001e60000100800 */
.L_x_4293:
        /* <DEDUP_REMOVED lines=16> */
.L_x_4286:
[----:B------:R-:W-:Y:S02]  /*19790*/  ULDC UR4, c[0x0][0xc3c] ;  /* 0x00030f0000047ab9 */ /* 0x000fe40000000800 */
[----:B------:R-:W-:-:S06]  /*197a0*/  UISETP.GE.AND UP0, UPT, UR44, UR4, UPT ;  /* 0x000000042c00728c */ /* 0x000fcc000bf06270 */
[----:B------:R-:W-:-:S13]  /*197b0*/  PLOP3.LUT P0, PT, PT, PT, UP0, 0x80, 0x0 ;  /* 0x000000000000781c */ /* 0x000fda0003f0f008 */
[----:B------:R-:W-:Y:S05]  /*197c0*/  @!P0 BRA `(.L_x_4294) ;  /* 0xffffffac00d48947 */ /* 0x000fea000383ffff */
.L_x_4215:
        /* <DEDUP_REMOVED lines=12> */
.L_x_4335:
[----:B------:R-:W-:Y:S05]  /*19890*/  BSYNC B0 ;  /* 0x0000000000007941 */ /* 0x000fea0003800000 */
.L_x_4295:
[----:B------:R-:W-:-:S03]  /*198a0*/  UMOV UR4, 0xffffffff ;  /* 0xffffffff00047882 */ /* 0x000fc60000000000 */
[----:B------:R-:W-:Y:S05]  /*198b0*/  BRA.DIV UR4, `(.L_x_4297) ;  /* 0x00000012041c7947 */ /* 0x000fea000b800000 */
[----:B------:R-:W1:Y:S02]  /*198c0*/  S2R R2, SR_TID.X ;  /* 0x0000000000027919 */ /* 0x000e640000002100 */
[----:B-1----:R-:W-:-:S04]  /*198d0*/  SHF.R.U32.HI R2, RZ, 0x5, R2 ;  /* 0x00000005ff027819 */ /* 0x002fc80000011602 */
[----:B------:R-:W-:-:S05]  /*198e0*/  LOP3.LUT R2, R2, 0x3, RZ, 0xc0, !PT ;  /* 0x0000000302027812 */ /* 0x000fca00078ec0ff */
[----:B------:R1:W2:Y:S02]  /*198f0*/  SHFL.IDX PT, R14, R2, RZ, 0x1f ;  /* 0x00001fff020e7589 */ /* 0x0002a400000e0000 */
.L_x_4338:
[----:B--2---:R-:W-:Y:S01]  /*19900*/  ISETP.NE.AND P0, PT, R14, RZ, PT ;  /* 0x000000ff0e00720c */ /* 0x004fe20003f05270 */
[----:B------:R-:W-:-:S12]  /*19910*/  BSSY B0, `(.L_x_4298) ;  /* 0x000002e000007945 */ /* 0x000fd80003800000 */
[----:B------:R-:W-:Y:S05]  /*19920*/  @P0 BRA `(.L_x_4299) ;  /* 0x0000000000b00947 */ /* 0x000fea0003800000 */
[----:B------:R-:W-:-:S03]  /*19930*/  UMOV UR4, 0xffffffff ;  /* 0xffffffff00047882 */ /* 0x000fc60000000000 */
[----:B------:R-:W-:Y:S05]  /*19940*/  BRA.DIV UR4, `(.L_x_4300) ;  /* 0x00000012042c7947 */ /* 0x000fea000b800000 */
[----:B------:R-:W-:-:S13]  /*19950*/  ELECT P6, URZ, PT ;  /* 0x00000000003f782f */ /* 0x000fda00038c0000 */
.L_x_4341:
[----:B------:R-:W-:Y:S05]  /*19960*/  @!P6 BRA `(.L_x_4299) ;  /* 0x0000000000a0e947 */ /* 0x000fea0003800000 */
[----:B------:R-:W-:-:S06]  /*19970*/  ULOP3.LUT UR4, UR38, 0x2, URZ, 0xfc, !UPT ;  /* 0x0000000226047892 */ /* 0x000fcc000f8efc3f */
[----:B-1----:R-:W-:-:S05]  /*19980*/  IMAD.U32 R2, RZ, RZ, UR4 ;  /* 0x00000004ff027e24 */ /* 0x002fca000f8e00ff */
[----:B------:R-:W-:-:S13]  /*19990*/  ISETP.NE.AND P0, PT, R2, 0x3, PT ;  /* 0x000000030200780c */ /* 0x000fda0003f05270 */
[----:B------:R-:W-:Y:S05]  /*199a0*/  @!P0 BRA `(.L_x_4301) ;  /* 0x0000000000048947 */ /* 0x000fea0003800000 */
[----:B------:R-:W-:Y:S01]  /*199b0*/  BPT.TRAP 0x1 ;  /* 0x000000040000795c */ /* 0x000fe20000300000 */
.L_x_4301:
        /* <DEDUP_REMOVED lines=14> */
.L_x_4342:
[----:B------:R-:W1:Y:S02]  /*19aa0*/  SYNCS.PHASECHK.TRANS64.TRYWAIT P1, [R7+URZ], R2 ;  /* 0x00000002070075a7 */ /* 0x000e64000802017f */
[----:B-1----:R-:W-:Y:S05]  /*19ab0*/  @!P1 BRA `(.L_x_4303) ;  /* 0x0000001000049947 */ /* 0x002fea0003800000 */
.L_x_4343:
[----:B------:R-:W-:Y:S05]  /*19ac0*/  @!P0 BRA `(.L_x_4304) ;  /* 0x0000000000048947 */ /* 0x000fea0003800000 */
[----:B------:R-:W-:Y:S01]  /*19ad0*/  BPT.TRAP 0x1 ;  /* 0x000000040000795c */ /* 0x000fe20000300000 */
.L_x_4304:
[----:B------:R-:W2:Y:S02]  /*19ae0*/  LDL.LU R4, [R1] ;  /* 0x0000000001047983 */ /* 0x000ea40000300800 */
[----:B--2---:R-:W-:-:S04]  /*19af0*/  IMAD R4, R4, 0x8, R0 ;  /* 0x0000000804047824 */ /* 0x004fc800078e0200 */
[----:B------:R-:W2:Y:S02]  /*19b00*/  SYNCS.PHASECHK.TRANS64.TRYWAIT P1, [R4+URZ+0x2a860], R5 ;  /* 0x02a86005040075a7 */ /* 0x000ea4000802017f */
[----:B--2---:R-:W-:Y:S05]  /*19b10*/  @!P1 BRA `(.L_x_4305) ;  /* 0x0000001000009947 */ /* 0x004fea0003800000 */
.L_x_4344:
[----:B------:R-:W-:Y:S05]  /*19b20*/  @!P0 BRA `(.L_x_4306) ;  /* 0x0000000000048947 */ /* 0x000fea0003800000 */
[----:B------:R-:W-:Y:S01]  /*19b30*/  BPT.TRAP 0x1 ;  /* 0x000000040000795c */ /* 0x000fe20000300000 */
.L_x_4306:
[----:B------:R-:W-:-:S04]  /*19b40*/  IMAD R3, R3, 0x8, R0 ;  /* 0x0000000803037824 */ /* 0x000fc800078e0200 */
[----:B------:R-:W3:Y:S02]  /*19b50*/  SYNCS.PHASECHK.TRANS64.TRYWAIT P1, [R3+URZ+0x2a860], R2 ;  /* 0x02a86002030075a7 */ /* 0x000ee4000802017f */
[----:B---3--:R-:W-:Y:S05]  /*19b60*/  @!P1 BRA `(.L_x_4307) ;  /* 0x0000001000009947 */ /* 0x008fea0003800000 */
.L_x_4345:
[----:B------:R-:W-:Y:S05]  /*19b70*/  @!P0 BRA `(.L_x_4308) ;  /* 0x0000000000048947 */ /* 0x000fea0003800000 */
[----:B------:R-:W-:Y:S01]  /*19b80*/  BPT.TRAP 0x1 ;  /* 0x000000040000795c */ /* 0x000fe20000300000 */
.L_x_4308:
[----:B------:R-:W4:Y:S02]  /*19b90*/  SYNCS.PHASECHK.TRANS64.TRYWAIT P0, [R4+URZ+0x2a880], R5 ;  /* 0x02a88005040075a7 */ /* 0x000f24000800017f */
[----:B----4-:R-:W-:Y:S05]  /*19ba0*/  @!P0 BRA `(.L_x_4309) ;  /* 0x0000001000048947 */ /* 0x010fea0003800000 */
.L_x_4310:
[----:B------:R0:W0:Y:S02]  /*19bb0*/  SYNCS.PHASECHK.TRANS64.TRYWAIT P0, [R3+URZ+0x2a880], R2 ;  /* 0x02a88002030075a7 */ /* 0x000024000800017f */
[----:B0-----:R-:W-:Y:S05]  /*19bc0*/  @!P0 NANOSLEEP.SYNCS 0x989680 ;  /* 0x009896800000895d */ /* 0x001fea0003900000 */
[----:B------:R-:W0:Y:S02]  /*19bd0*/  @!P0 SYNCS.PHASECHK.TRANS64 P0, [R3+URZ+0x2a880], R2 ;  /* 0x02a88002030085a7 */ /* 0x000e24000800007f */
[----:B0-----:R-:W-:Y:S05]  /*19be0*/  @!P0 BRA `(.L_x_4310) ;  /* 0xfffffffc00f08947 */ /* 0x001fea000383ffff */
.L_x_4299:
[----:B------:R-:W-:Y:S05]  /*19bf0*/  BSYNC B0 ;  /* 0x0000000000007941 */ /* 0x000fea0003800000 */
.L_x_4298:
[----:B------:R-:W-:Y:S05]  /*19c00*/  EXIT ;  /* 0x000000000000794d */ /* 0x000fea0003800000 */
.L_x_4113:
[----:B0-----:R-:W-:-:S04]  /*19c10*/  IMAD.U32 R3, RZ, RZ, UR36 ;  /* 0x00000024ff037e24 */ /* 0x001fc8000f8e00ff */
[----:B------:R0:W1:Y:S03]  /*19c20*/  SYNCS.PHASECHK.TRANS64.TRYWAIT P1, [R3+URZ+0x2a800], R6 ;  /* 0x02a80006030075a7 */ /* 0x000066000802017f */
[----:B-1----:R-:W-:Y:S05]  /*19c30*/  @!P1 NANOSLEEP.SYNCS 0x989680 ;  /* 0x009896800000995d */ /* 0x002fea0003900000 */
[----:B------:R-:W1:Y:S02]  /*19c40*/  @!P1 SYNCS.PHASECHK.TRANS64 P1, [R3+URZ+0x2a800], R6 ;  /* 0x02a80006030095a7 */ /* 0x000e64000802007f */
[----:B-1----:R-:W-:Y:S05]  /*19c50*/  @!P1 BRA `(.L_x_4113) ;  /* 0xfffffffc00ec9947 */ /* 0x002fea000383ffff */
[----:B------:R-:W-:Y:S05]  /*19c60*/  BRA `(.L_x_4311) ;  /* 0xfffffe8000e07947 */ /* 0x000fea000383ffff */
.L_x_4117:
[----:B0-----:R0:W2:Y:S02]  /*19c70*/  SYNCS.PHASECHK.TRANS64.TRYWAIT P2, [R7+URZ+0x2a830], R2 ;  /* 0x02a83002070075a7 */ /* 0x0010a4000804017f */
[----:B--2---:R-:W-:Y:S05]  /*19c80*/  @!P2 NANOSLEEP.SYNCS 0x989680 ;  /* 0x009896800000a95d */ /* 0x004fea0003900000 */
[----:B------:R-:W2:Y:S02]  /*19c90*/  @!P2 SYNCS.PHASECHK.TRANS64 P2, [R7+URZ+0x2a830], R2 ;  /* 0x02a830020700a5a7 */ /* 0x000ea4000804007f */
[----:B--2---:R-:W-:Y:S05]  /*19ca0*/  @!P2 BRA `(.L_x_4117) ;  /* 0xfffffffc00f0a947 */ /* 0x004fea000383ffff */
[----:B------:R-:W-:Y:S05]  /*19cb0*/  BRA `(.L_x_4116) ;  /* 0xfffffe8400047947 */ /* 0x000fea000383ffff */
.L_x_4133:
[----:B-1----:R-:W-:-:S04]  /*19cc0*/  IMAD.U32 R8, RZ, RZ, UR6 ;  /* 0x00000006ff087e24 */ /* 0x002fc8000f8e00ff */
[----:B------:R1:W2:Y:S03]  /*19cd0*/  SYNCS.PHASECHK.TRANS64.TRYWAIT P2, [R8+URZ+0x2a830], R7 ;  /* 0x02a83007080075a7 */ /* 0x0002a6000804017f */
[----:B--2---:R-:W-:Y:S05]  /*19ce0*/  @!P2 NANOSLEEP.SYNCS 0x989680 ;  /* 0x009896800000a95d */ /* 0x004fea0003900000 */
[----:B------:R-:W2:Y:S02]  /*19cf0*/  @!P2 SYNCS.PHASECHK.TRANS64 P2, [R8+URZ+0x2a830], R7 ;  /* 0x02a830070800a5a7 */ /* 0x000ea4000804007f */
[----:B--2---:R-:W-:Y:S05]  /*19d00*/  @!P2 BRA `(.L_x_4133) ;  /* 0xfffffffc00eca947 */ /* 0x004fea000383ffff */
[----:B------:R-:W-:Y:S05]  /*19d10*/  BRA `(.L_x_4130) ;  /* 0xfffffebc00b47947 */ /* 0x000fea000383ffff */
.L_x_4137:
[----:B-1----:R-:W-:-:S04]  /*19d20*/  IMAD.U32 R8, RZ, RZ, UR6 ;  /* 0x00000006ff087e24 */ /* 0x002fc8000f8e00ff */
[----:B------:R1:W2:Y:S03]  /*19d30*/  SYNCS.PHASECHK.TRANS64.TRYWAIT P2, [R8+URZ+0x2a850], R7 ;  /* 0x02a85007080075a7 */ /* 0x0002a6000804017f */
[----:B--2---:R-:W-:Y:S05]  /*19d40*/  @!P2 NANOSLEEP.SYNCS 0x989680 ;  /* 0x009896800000a95d */ /* 0x004fea0003900000 */
[----:B------:R-:W2:Y:S02]  /*19d50*/  @!P2 SYNCS.PHASECHK.TRANS64 P2, [R8+URZ+0x2a850], R7 ;  /* 0x02a850070800a5a7 */ /* 0x000ea4000804007f */
[----:B--2---:R-:W-:Y:S05]  /*19d60*/  @!P2 BRA `(.L_x_4137) ;  /* 0xfffffffc00eca947 */ /* 0x004fea000383ffff */
[----:B------:R-:W-:Y:S05]  /*19d70*/  BRA `(.L_x_4134) ;  /* 0xfffffec000547947 */ /* 0x000fea000383ffff */
.L_x_4155:
[----:B-1----:R-:W-:-:S04]  /*19d80*/  IMAD.U32 R6, RZ, RZ, UR6 ;  /* 0x00000006ff067e24 */ /* 0x002fc8000f8e00ff */
[----:B------:R1:W2:Y:S03]  /*19d90*/  SYNCS.PHASECHK.TRANS64.TRYWAIT P2, [R6+URZ+0x2a830], R5 ;  /* 0x02a83005060075a7 */ /* 0x0002a6000804017f */
[----:B--2---:R-:W-:Y:S05]  /*19da0*/  @!P2 NANOSLEEP.SYNCS 0x989680 ;  /* 0x009896800000a95d */ /* 0x004fea0003900000 */
[----:B------:R-:W2:Y:S02]  /*19db0*/  @!P2 SYNCS.PHASECHK.TRANS64 P2, [R6+URZ+0x2a830], R5 ;  /* 0x02a830050600a5a7 */ /* 0x000ea4000804007f */
[----:B--2---:R-:W-:Y:S05]  /*19dc0*/  @!P2 BRA `(.L_x_4155) ;  /* 0xfffffffc00eca947 */ /* 0x004fea000383ffff */
[----:B------:R-:W-:Y:S05]  /*19dd0*/  BRA `(.L_x_4152) ;  /* 0xfffffef800887947 */ /* 0x000fea000383ffff */
.L_x_4159:
[----:B-1----:R-:W-:-:S04]  /*19de0*/  IMAD.U32 R6, RZ, RZ, UR6 ;  /* 0x00000006ff067e24 */ /* 0x002fc8000f8e00ff */
[----:B------:R1:W2:Y:S03]  /*19df0*/  SYNCS.PHASECHK.TRANS64.TRYWAIT P2, [R6+URZ+0x2a850], R5 ;  /* 0x02a85005060075a7 */ /* 0x0002a6000804017f */
[----:B--2---:R-:W-:Y:S05]  /*19e00*/  @!P2 NANOSLEEP.SYNCS 0x989680 ;  /* 0x009896800000a95d */ /* 0x004fea0003900000 */
[----:B------:R-:W2:Y:S02]  /*19e10*/  @!P2 SYNCS.PHASECHK.TRANS64 P2, [R6+URZ+0x2a850], R5 ;  /* 0x02a850050600a5a7 */ /* 0x000ea4000804007f */
[----:B--2---:R-:W-:Y:S05]  /*19e20*/  @!P2 BRA `(.L_x_4159) ;  /* 0xfffffffc00eca947 */ /* 0x004fea000383ffff */
[----:B------:R-:W-:Y:S05]  /*19e30*/  BRA `(.L_x_4156) ;  /* 0xfffffefc00347947 */ /* 0x000fea000383ffff */
.L_x_4166:
[----:B-1----:R-:W-:-:S04]  /*19e40*/  IMAD.U32 R6, RZ, RZ, UR6 ;  /* 0x00000006ff067e24 */ /* 0x002fc8000f8e00ff */
[----:B------:R1:W2:Y:S03]  /*19e50*/  SYNCS.PHASECHK.TRANS64.TRYWAIT P2, [R6+URZ+0x2a830], R5 ;  /* 0x02a83005060075a7 */ /* 0x0002a6000804017f */
[----:B--2---:R-:W-:Y:S05]  /*19e60*/  @!P2 NANOSLEEP.SYNCS 0x989680 ;  /* 0x009896800000a95d */ /* 0x004fea0003900000 */
[----:B------:R-:W2:Y:S02]  /*19e70*/  @!P2 SYNCS.PHASECHK.TRANS64 P2, [R6+URZ+0x2a830], R5 ;  /* 0x02a830050600a5a7 */ /* 0x000ea4000804007f */
[----:B--2---:R-:W-:Y:S05]  /*19e80*/  @!P2 BRA `(.L_x_4166) ;  /* 0xfffffffc00eca947 */ /* 0x004fea000383ffff */
[----:B------:R-:W-:Y:S05]  /*19e90*/  BRA `(.L_x_4163) ;  /* 0xffffff2000947947 */ /* 0x000fea000383ffff */
.L_x_4170:
[----:B-1----:R-:W-:-:S04]  /*19ea0*/  IMAD.U32 R6, RZ, RZ, UR6 ;  /* 0x00000006ff067e24 */ /* 0x002fc8000f8e00ff */
[----:B------:R1:W2:Y:S03]  /*19eb0*/  SYNCS.PHASECHK.TRANS64.TRYWAIT P2, [R6+URZ+0x2a850], R5 ;  /* 0x02a85005060075a7 */ /* 0x0002a6000804017f */
[----:B--2---:R-:W-:Y:S05]  /*19ec0*/  @!P2 NANOSLEEP.SYNCS 0x989680 ;  /* 0x009896800000a95d */ /* 0x004fea0003900000 */
[----:B------:R-:W2:Y:S02]  /*19ed0*/  @!P2 SYNCS.PHASECHK.TRANS64 P2, [R6+URZ+0x2a850], R5 ;  /* 0x02a850050600a5a7 */ /* 0x000ea4000804007f */
[----:B--2---:R-:W-:Y:S05]  /*19ee0*/  @!P2 BRA `(.L_x_4170) ;  /* 0xfffffffc00eca947 */ /* 0x004fea000383ffff */
[----:B------:R-:W-:Y:S05]  /*19ef0*/  BRA `(.L_x_4167) ;  /* 0xffffff2400407947 */ /* 0x000fea000383ffff */
.L_x_4184:
[----:B-1----:R-:W-:-:S04]  /*19f00*/  IMAD.U32 R7, RZ, RZ, UR9 ;  /* 0x00000009ff077e24 */ /* 0x002fc8000f8e00ff */
[----:B------:R1:W2:Y:S03]  /*19f10*/  SYNCS.PHASECHK.TRANS64.TRYWAIT P1, [R7+URZ+0x2a850], R0 ;  /* 0x02a85000070075a7 */ /* 0x0002a6000802017f */
[----:B--2---:R-:W-:Y:S05]  /*19f20*/  @!P1 NANOSLEEP.SYNCS 0x989680 ;  /* 0x009896800000995d */ /* 0x004fea0003900000 */
[----:B------:R-:W2:Y:S02]  /*19f30*/  @!P1 SYNCS.PHASECHK.TRANS64 P1, [R7+URZ+0x2a850], R0 ;  /* 0x02a85000070095a7 */ /* 0x000ea4000802007f */
[----:B--2---:R-:W-:Y:S05]  /*19f40*/  @!P1 BRA `(.L_x_4184) ;  /* 0xfffffffc00ec9947 */ /* 0x004fea000383ffff */
[----:B------:R-:W-:Y:S05]  /*19f50*/  BRA `(.L_x_4183) ;  /* 0xffffff5800887947 */ /* 0x000fea000383ffff */
.L_x_4236:
[----:B------:R-:W-:Y:S02]  /*19f60*/  IMAD.MOV.U32 R13, RZ, RZ, R0 ;  /* 0x000000ffff0d7224 */ /* 0x000fe400078e0000 */
[----:B------:R-:W-:Y:S02]  /*19f70*/  IMAD.MOV.U32 R12, RZ, RZ, RZ ;  /* 0x000000ffff0c7224 */ /* 0x000fe400078e00ff */
[----:B------:R-:W-:Y:S02]  /*19f80*/  IMAD.MOV.U32 R11, RZ, RZ, 0x1f ;  /* 0x0000001fff0b7424 */ /* 0x000fe400078e00ff */
[----:B------:R-:W-:-:S07]  /*19f90*/  IMAD.MOV.U32 R15, RZ, RZ, -0x1 ;  /* 0xffffffffff0f7424 */ /* 0x000fce00078e00ff */
[----:B-1----:R-:W-:Y:S05]  /*19fa0*/  WARPSYNC.COLLECTIVE R15, `(.L_x_4312) ;  /* 0x000000000f087348 */ /* 0x002fea0003c00000 */
[----:B------:R0:W2:Y:S02]  /*19fb0*/  SHFL.IDX P6, R14, R13, R12, R11 ;  /* 0x0000000c0d0e7389 */ /* 0x0000a400000c000b */
[----:B012---:R-:W-:Y:S01]  /*19fc0*/  ENDCOLLECTIVE ;  /* 0x000000000000791b */ /* 0x007fe20003800000 */
.L_x_4312:
[----:B------:R-:W-:Y:S05]  /*19fd0*/  BRA `(.L_x_4313) ;  /* 0xffffffb800647947 */ /* 0x000fea000383ffff */
.L_x_4238:
[----:B------:R-:W-:Y:S01]  /*19fe0*/  BSSY B0, `(.L_x_4314) ;  /* 0x0000006000007945 */ /* 0x000fe20003800000 */
[----:B------:R-:W-:-:S07]  /*19ff0*/  IMAD.MOV.U32 R15, RZ, RZ, -0x1 ;  /* 0xffffffffff0f7424 */ /* 0x000fce00078e00ff */
[----:B-1----:R-:W-:Y:S05]  /*1a000*/  WARPSYNC.COLLECTIVE R15, `(.L_x_4315) ;  /* 0x000000000f0c7348 */ /* 0x002fea0003c00000 */
[----:B------:R-:W-:Y:S02]  /*1a010*/  ELECT P6, UR62, PT ;  /* 0x00000000003e782f */ /* 0x000fe400038c0000 */
[----:B------:R-:W-:Y:S01]  /*1a020*/  MOV R14, UR62 ;  /* 0x0000003e000e7c02 */ /* 0x000fe20008000f00 */
[----:B-1----:R-:W-:Y:S10]  /*1a030*/  ENDCOLLECTIVE ;  /* 0x000000000000791b */ /* 0x002ff40003800000 */
.L_x_4315:
[----:B------:R-:W-:Y:S05]  /*1a040*/  BSYNC B0 ;  /* 0x0000000000007941 */ /* 0x000fea0003800000 */
.L_x_4314:
[----:B------:R-:W-:Y:S05]  /*1a050*/  BRA `(.L_x_4316) ;  /* 0xffffffb800747947 */ /* 0x000fea000383ffff */
.L_x_4240:
[----:B0-----:R0:W1:Y:S02]  /*1a060*/  SYNCS.PHASECHK.TRANS64.TRYWAIT P0, [R3+URZ+0x2a880], R4 ;  /* 0x02a88004030075a7 */ /* 0x001064000800017f */
[----:B-1----:R-:W-:Y:S05]  /*1a070*/  @!P0 NANOSLEEP.SYNCS 0x989680 ;  /* 0x009896800000895d */ /* 0x002fea0003900000 */
[----:B------:R-:W1:Y:S02]  /*1a080*/  @!P0 SYNCS.PHASECHK.TRANS64 P0, [R3+URZ+0x2a880], R4 ;  /* 0x02a88004030085a7 */ /* 0x000e64000800007f */
[----:B-1----:R-:W-:Y:S05]  /*1a090*/  @!P0 BRA `(.L_x_4240) ;  /* 0xfffffffc00f08947 */ /* 0x002fea000383ffff */
[----:B------:R-:W-:Y:S05]  /*1a0a0*/  BRA `(.L_x_4317) ;  /* 0xffffffb800d87947 */ /* 0x000fea000383ffff */
.L_x_4242:
[----:B-1----:R1:W2:Y:S02]  /*1a0b0*/  SYNCS.PHASECHK.TRANS64.TRYWAIT P0, [R3+URZ+0x2a840], R4 ;  /* 0x02a84004030075a7 */ /* 0x0022a4000800017f */
[----:B--2---:R-:W-:Y:S05]  /*1a0c0*/  @!P0 NANOSLEEP.SYNCS 0x989680 ;  /* 0x009896800000895d */ /* 0x004fea0003900000 */
[----:B------:R-:W2:Y:S02]  /*1a0d0*/  @!P0 SYNCS.PHASECHK.TRANS64 P0, [R3+URZ+0x2a840], R4 ;  /* 0x02a84004030085a7 */ /* 0x000ea4000800007f */
[----:B--2---:R-:W-:Y:S05]  /*1a0e0*/  @!P0 BRA `(.L_x_4242) ;  /* 0xfffffffc00f08947 */ /* 0x004fea000383ffff */
[----:B------:R-:W-:Y:S05]  /*1a0f0*/  BRA `(.L_x_4318) ;  /* 0xffffffbc00647947 */ /* 0x000fea000383ffff */
.L_x_4246:
[----:B------:R-:W-:Y:S01]  /*1a100*/  IMAD.MOV.U32 R5, RZ, RZ, R11 ;  /* 0x000000ffff057224 */ /* 0x000fe200078e000b */
[----:B------:R-:W-:Y:S01]  /*1a110*/  LOP3.LUT R7, R7, 0x7f, RZ, 0xc0, !PT ;  /* 0x0000007f07077812 */ /* 0x000fe200078ec0ff */
[----:B------:R-:W-:Y:S02]  /*1a120*/  IMAD.MOV.U32 R13, RZ, RZ, R3 ;  /* 0x000000ffff0d7224 */ /* 0x000fe400078e0003 */
[----:B------:R-:W-:Y:S01]  /*1a130*/  IMAD.MOV.U32 R12, RZ, RZ, RZ ;  /* 0x000000ffff0c7224 */ /* 0x000fe200078e00ff */
[----:B------:R-:W-:Y:S01]  /*1a140*/  SHF.R.U32.HI R0, RZ, 0x2, R7 ;  /* 0x00000002ff007819 */ /* 0x000fe20000011607 */
[----:B------:R-:W-:Y:S02]  /*1a150*/  IMAD.MOV.U32 R11, RZ, RZ, 0x1c1f ;  /* 0x00001c1fff0b7424 */ /* 0x000fe400078e00ff */
[----:B------:R-:W-:Y:S02]  /*1a160*/  IMAD.MOV.U32 R15, RZ, RZ, -0x1 ;  /* 0xffffffffff0f7424 */ /* 0x000fe400078e00ff */
[----:B------:R-:W-:-:S02]  /*1a170*/  IMAD R2, R8, UR42, RZ ;  /* 0x0000002a08027c24 */ /* 0x000fc4000f8e02ff */
[----:B------:R-:W-:-:S07]  /*1a180*/  IMAD.IADD R0, R0, 0x1, R5 ;  /* 0x0000000100007824 */ /* 0x000fce00078e0205 */
[----:B-----5:R-:W-:Y:S05]  /*1a190*/  WARPSYNC.COLLECTIVE R15, `(.L_x_4319) ;  /* 0x000000000f087348 */ /* 0x020fea0003c00000 */
[----:B------:R0:W1:Y:S02]  /*1a1a0*/  SHFL.IDX P6, R14, R13, R12, R11 ;  /* 0x0000000c0d0e7389 */ /* 0x00006400000c000b */
[----:B01---5:R-:W-:Y:S01]  /*1a1b0*/  ENDCOLLECTIVE ;  /* 0x000000000000791b */ /* 0x023fe20003800000 */
.L_x_4319:
[C---:B------:R-:W-:Y:S01]  /*1a1c0*/  VIADD R5, R0.reuse, 0x20 ;  /* 0x0000002000057836 */ /* 0x040fe20000000000 */
[----:B------:R-:W-:Y:S01]  /*1a1d0*/  ISETP.GE.AND P4, PT, R0, R2, PT ;  /* 0x000000020000720c */ /* 0x000fe20003f86270 */
[----:B------:R-:W-:Y:S02]  /*1a1e0*/  IMAD.MOV.U32 R13, RZ, RZ, R4 ;  /* 0x000000ffff0d7224 */ /* 0x000fe400078e0004 */
[----:B------:R-:W-:-:S10]  /*1a1f0*/  IMAD.MOV.U32 R6, RZ, RZ, R14 ;  /* 0x000000ffff067224 */ /* 0x000fd400078e000e */
[----:B------:R-:W-:Y:S05]  /*1a200*/  WARPSYNC.COLLECTIVE R15, `(.L_x_4320) ;  /* 0x000000000f087348 */ /* 0x000fea0003c00000 */
[----:B------:R0:W1:Y:S02]  /*1a210*/  SHFL.IDX P6, R14, R13, R12, R11 ;  /* 0x0000000c0d0e7389 */ /* 0x00006400000c000b */
[----:B01----:R-:W-:Y:S01]  /*1a220*/  ENDCOLLECTIVE ;  /* 0x000000000000791b */ /* 0x003fe20003800000 */
.L_x_4320:
[----:B------:R-:W-:Y:S02]  /*1a230*/  IMAD.MOV.U32 R13, RZ, RZ, R3 ;  /* 0x000000ffff0d7224 */ /* 0x000fe400078e0003 */
[----:B------:R-:W-:Y:S02]  /*1a240*/  IMAD.MOV.U32 R12, RZ, RZ, 0x1 ;  /* 0x00000001ff0c7424 */ /* 0x000fe400078e00ff */
[----:B------:R-:W-:-:S07]  /*1a250*/  IMAD.MOV.U32 R7, RZ, RZ, R14 ;  /* 0x000000ffff077224 */ /* 0x000fce00078e000e */
[----:B------:R-:W-:Y:S05]  /*1a260*/  WARPSYNC.COLLECTIVE R15, `(.L_x_4321) ;  /* 0x000000000f087348 */ /* 0x000fea0003c00000 */
[----:B------:R0:W1:Y:S02]  /*1a270*/  SHFL.IDX P6, R14, R13, R12, R11 ;  /* 0x0000000c0d0e7389 */ /* 0x00006400000c000b */
[----:B01----:R-:W-:Y:S01]  /*1a280*/  ENDCOLLECTIVE ;  /* 0x000000000000791b */ /* 0x003fe20003800000 */
.L_x_4321:
        /* <DEDUP_REMOVED lines=17> */
.L_x_4322:
[----:B------:R-:W-:Y:S02]  /*1a3a0*/  IMAD.MOV.U32 R13, RZ, RZ, R3 ;  /* 0x000000ffff0d7224 */ /* 0x000fe400078e0003 */
[----:B------:R-:W-:Y:S02]  /*1a3b0*/  IMAD.MOV.U32 R12, RZ, RZ, 0x2 ;  /* 0x00000002ff0c7424 */ /* 0x000fe400078e00ff */
[----:B------:R-:W-:-:S07]  /*1a3c0*/  IMAD.MOV.U32 R5, RZ, RZ, R14 ;  /* 0x000000ffff057224 */ /* 0x000fce00078e000e */
[----:B------:R-:W-:Y:S05]  /*1a3d0*/  WARPSYNC.COLLECTIVE R15, `(.L_x_4323) ;  /* 0x000000000f087348 */ /* 0x000fea0003c00000 */
[----:B------:R0:W1:Y:S02]  /*1a3e0*/  SHFL.IDX P6, R14, R13, R12, R11 ;  /* 0x0000000c0d0e7389 */ /* 0x00006400000c000b */
[----:B01----:R-:W-:Y:S01]  /*1a3f0*/  ENDCOLLECTIVE ;  /* 0x000000000000791b */ /* 0x003fe20003800000 */
.L_x_4323:
        /* <DEDUP_REMOVED lines=17> */
.L_x_4324:
[----:B------:R-:W-:Y:S02]  /*1a510*/  IMAD.MOV.U32 R13, RZ, RZ, R3 ;  /* 0x000000ffff0d7224 */ /* 0x000fe400078e0003 */
[----:B------:R-:W-:Y:S02]  /*1a520*/  IMAD.MOV.U32 R12, RZ, RZ, 0x3 ;  /* 0x00000003ff0c7424 */ /* 0x000fe400078e00ff */
[----:B------:R-:W-:-:S07]  /*1a530*/  IMAD.MOV.U32 R5, RZ, RZ, R14 ;  /* 0x000000ffff057224 */ /* 0x000fce00078e000e */
[----:B------:R-:W-:Y:S05]  /*1a540*/  WARPSYNC.COLLECTIVE R15, `(.L_x_4325) ;  /* 0x000000000f087348 */ /* 0x000fea0003c00000 */
[----:B------:R0:W1:Y:S02]  /*1a550*/  SHFL.IDX P6, R14, R13, R12, R11 ;  /* 0x0000000c0d0e7389 */ /* 0x00006400000c000b */
[----:B01----:R-:W-:Y:S01]  /*1a560*/  ENDCOLLECTIVE ;  /* 0x000000000000791b */ /* 0x003fe20003800000 */
.L_x_4325:
        /* <DEDUP_REMOVED lines=14> */
.L_x_4326:
[----:B------:R-:W-:Y:S01]  /*1a650*/  @!PT LDS RZ, [RZ] ;  /* 0x00000000fffff984 */ /* 0x000fe20000000800 */
[----:B------:R-:W-:Y:S01]  /*1a660*/  @!PT LDS RZ, [RZ] ;  /* 0x00000000fffff984 */ /* 0x000fe20000000800 */
[----:B------:R-:W-:Y:S01]  /*1a670*/  @!PT LDS RZ, [RZ] ;  /* 0x00000000fffff984 */ /* 0x000fe20000000800 */
[----:B------:R0:W-:Y:S01]  /*1a680*/  @!P3 LDGSTS.E.BYPASS.LTC128B.128 [R9+0x1d400], desc[UR52][R6.64+0x80], !P2 ;  /* 0x1d4000800609bfae */ /* 0x0001e2000d101d74 */
[----:B------:R-:W-:Y:S01]  /*1a690*/  IMAD.MOV.U32 R4, RZ, RZ, R14 ;  /* 0x000000ffff047224 */ /* 0x000fe200078e000e */
[----:B------:R-:W-:Y:S06]  /*1a6a0*/  BRA `(.L_x_4327) ;  /* 0xffffffc000c47947 */ /* 0x000fec000383ffff */
.L_x_4251:
[----:B----4-:R4:W0:Y:S02]  /*1a6b0*/  SYNCS.PHASECHK.TRANS64.TRYWAIT P0, [R17+URZ+0x2a820], R0 ;  /* 0x02a82000110075a7 */ /* 0x010824000800017f */
[----:B0-----:R-:W-:Y:S05]  /*1a6c0*/  @!P0 NANOSLEEP.SYNCS 0x989680 ;  /* 0x009896800000895d */ /* 0x001fea0003900000 */
[----:B------:R-:W0:Y:S02]  /*1a6d0*/  @!P0 SYNCS.PHASECHK.TRANS64 P0, [R17+URZ+0x2a820], R0 ;  /* 0x02a82000110085a7 */ /* 0x000e24000800007f */
[----:B0-----:R-:W-:Y:S05]  /*1a6e0*/  @!P0 BRA `(.L_x_4251) ;  /* 0xfffffffc00f08947 */ /* 0x001fea000383ffff */
[----:B------:R-:W-:Y:S05]  /*1a6f0*/  BRA `(.L_x_4328) ;  /* 0xffffffc400347947 */ /* 0x000fea000383ffff */
.L_x_4257:
[----:B-1----:R1:W2:Y:S02]  /*1a700*/  SYNCS.PHASECHK.TRANS64.TRYWAIT P0, [R6+URZ+0x2a880], R5 ;  /* 0x02a88005060075a7 */ /* 0x0022a4000800017f */
[----:B--2---:R-:W-:Y:S05]  /*1a710*/  @!P0 NANOSLEEP.SYNCS 0x989680 ;  /* 0x009896800000895d */ /* 0x004fea0003900000 */
[----:B------:R-:W2:Y:S02]  /*1a720*/  @!P0 SYNCS.PHASECHK.TRANS64 P0, [R6+URZ+0x2a880], R5 ;  /* 0x02a88005060085a7 */ /* 0x000ea4000800007f */
[----:B--2---:R-:W-:Y:S05]  /*1a730*/  @!P0 BRA `(.L_x_4257) ;  /* 0xfffffffc00f08947 */ /* 0x004fea000383ffff */
[----:B------:R-:W-:Y:S05]  /*1a740*/  BRA `(.L_x_4329) ;  /* 0xffffffc400f07947 */ /* 0x000fea000383ffff */
.L_x_4264:
[----:B0-----:R0:W2:Y:S02]  /*1a750*/  SYNCS.PHASECHK.TRANS64.TRYWAIT P0, [R6+URZ+0x2a840], R5 ;  /* 0x02a84005060075a7 */ /* 0x0010a4000800017f */
[----:B--2---:R-:W-:Y:S05]  /*1a760*/  @!P0 NANOSLEEP.SYNCS 0x989680 ;  /* 0x009896800000895d */ /* 0x004fea0003900000 */
[----:B------:R-:W2:Y:S02]  /*1a770*/  @!P0 SYNCS.PHASECHK.TRANS64 P0, [R6+URZ+0x2a840], R5 ;  /* 0x02a84005060085a7 */ /* 0x000ea4000800007f */
[----:B--2---:R-:W-:Y:S05]  /*1a780*/  @!P0 BRA `(.L_x_4264) ;  /* 0xfffffffc00f08947 */ /* 0x004fea000383ffff */
[----:B------:R-:W-:Y:S05]  /*1a790*/  BRA `(.L_x_4330) ;  /* 0xffffffc800f07947 */ /* 0x000fea000383ffff */
.L_x_4272:
[----:B-1----:R1:W2:Y:S02]  /*1a7a0*/  SYNCS.PHASECHK.TRANS64.TRYWAIT P0, [R12+URZ+0x2a870], R4 ;  /* 0x02a870040c0075a7 */ /* 0x0022a4000800017f */
[----:B--2---:R-:W-:Y:S05]  /*1a7b0*/  @!P0 NANOSLEEP.SYNCS 0x989680 ;  /* 0x009896800000895d */ /* 0x004fea0003900000 */
[----:B------:R-:W2:Y:S02]  /*1a7c0*/  @!P0 SYNCS.PHASECHK.TRANS64 P0, [R12+URZ+0x2a870], R4 ;  /* 0x02a870040c0085a7 */ /* 0x000ea4000800007f */
[----:B--2---:R-:W-:Y:S05]  /*1a7d0*/  @!P0 BRA `(.L_x_4272) ;  /* 0xfffffffc00f08947 */ /* 0x004fea000383ffff */
[----:B------:R-:W-:Y:S05]  /*1a7e0*/  BRA `(.L_x_4331) ;  /* 0xffffffd000047947 */ /* 0x000fea000383ffff */
.L_x_4274:
[----:B--2---:R2:W3:Y:S02]  /*1a7f0*/  SYNCS.PHASECHK.TRANS64.TRYWAIT P0, [R12+URZ+0x2a860], R3 ;  /* 0x02a860030c0075a7 */ /* 0x0044e4000800017f */
[----:B---3--:R-:W-:Y:S05]  /*1a800*/  @!P0 NANOSLEEP.SYNCS 0x989680 ;  /* 0x009896800000895d */ /* 0x008fea0003900000 */
[----:B------:R-:W3:Y:S02]  /*1a810*/  @!P0 SYNCS.PHASECHK.TRANS64 P0, [R12+URZ+0x2a860], R3 ;  /* 0x02a860030c0085a7 */ /* 0x000ee4000800007f */
[----:B---3--:R-:W-:Y:S05]  /*1a820*/  @!P0 BRA `(.L_x_4274) ;  /* 0xfffffffc00f08947 */ /* 0x008fea000383ffff */
[----:B------:R-:W-:Y:S05]  /*1a830*/  BRA `(.L_x_4332) ;  /* 0xffffffd0000c7947 */ /* 0x000fea000383ffff */
.L_x_4281:
[----:B-1----:R1:W2:Y:S02]  /*1a840*/  SYNCS.PHASECHK.TRANS64.TRYWAIT P1, [R2+URZ+0x2a870], R0 ;  /* 0x02a87000020075a7 */ /* 0x0022a4000802017f */
[----:B--2---:R-:W-:Y:S05]  /*1a850*/  @!P1 NANOSLEEP.SYNCS 0x989680 ;  /* 0x009896800000995d */ /* 0x004fea0003900000 */
[----:B------:R-:W2:Y:S02]  /*1a860*/  @!P1 SYNCS.PHASECHK.TRANS64 P1, [R2+URZ+0x2a870], R0 ;  /* 0x02a87000020095a7 */ /* 0x000ea4000802007f */
[----:B--2---:R-:W-:Y:S05]  /*1a870*/  @!P1 BRA `(.L_x_4281) ;  /* 0xfffffffc00f09947 */ /* 0x004fea000383ffff */
[----:B------:R-:W-:Y:S05]  /*1a880*/  BRA `(.L_x_4333) ;  /* 0xffffffd800807947 */ /* 0x000fea000383ffff */
.L_x_4283:
[----:B-1----:R1:W2:Y:S02]  /*1a890*/  SYNCS.PHASECHK.TRANS64.TRYWAIT P1, [R2+URZ+0x2a860], R0 ;  /* 0x02a86000020075a7 */ /* 0x0022a4000802017f */
[----:B--2---:R-:W-:Y:S05]  /*1a8a0*/  @!P1 NANOSLEEP.SYNCS 0x989680 ;  /* 0x009896800000995d */ /* 0x004fea0003900000 */
[----:B------:R-:W2:Y:S02]  /*1a8b0*/  @!P1 SYNCS.PHASECHK.TRANS64 P1, [R2+URZ+0x2a860], R0 ;  /* 0x02a86000020095a7 */ /* 0x000ea4000802007f */
[----:B--2---:R-:W-:Y:S05]  /*1a8c0*/  @!P1 BRA `(.L_x_4283) ;  /* 0xfffffffc00f09947 */ /* 0x004fea000383ffff */
[----:B------:R-:W-:Y:S05]  /*1a8d0*/  BRA `(.L_x_4334) ;  /* 0xffffffd800887947 */ /* 0x000fea000383ffff */
.L_x_4296:
[----:B0-----:R0:W1:Y:S02]  /*1a8e0*/  SYNCS.PHASECHK.TRANS64.TRYWAIT P0, [R0+URZ+0x2a820], R3 ;  /* 0x02a82003000075a7 */ /* 0x001064000800017f */
[----:B-1----:R-:W-:Y:S05]  /*1a8f0*/  @!P0 NANOSLEEP.SYNCS 0x989680 ;  /* 0x009896800000895d */ /* 0x002fea0003900000 */
[----:B------:R-:W1:Y:S02]  /*1a900*/  @!P0 SYNCS.PHASECHK.TRANS64 P0, [R0+URZ+0x2a820], R3 ;  /* 0x02a82003000085a7 */ /* 0x000e64000800007f */
[----:B-1----:R-:W-:Y:S05]  /*1a910*/  @!P0 BRA `(.L_x_4296) ;  /* 0xfffffffc00f08947 */ /* 0x002fea000383ffff */
[----:B------:R-:W-:Y:S05]  /*1a920*/  BRA `(.L_x_4335) ;  /* 0xffffffec00d87947 */ /* 0x000fea000383ffff */
.L_x_4297:
        /* <DEDUP_REMOVED lines=11> */
.L_x_4337:
[----:B------:R-:W-:Y:S05]  /*1a9e0*/  BSYNC B0 ;  /* 0x0000000000007941 */ /* 0x000fea0003800000 */
.L_x_4336:
[----:B------:R-:W-:Y:S05]  /*1a9f0*/  BRA `(.L_x_4338) ;  /* 0xffffffec00c07947 */ /* 0x000fea000383ffff */
.L_x_4300:
[----:B------:R-:W-:Y:S01]  /*1aa00*/  BSSY B1, `(.L_x_4339) ;  /* 0x0000006000017945 */ /* 0x000fe20003800000 */
[----:B------:R-:W-:-:S07]  /*1aa10*/  IMAD.MOV.U32 R15, RZ, RZ, -0x1 ;  /* 0xffffffffff0f7424 */ /* 0x000fce00078e00ff */
[----:B01----:R-:W-:Y:S05]  /*1aa20*/  WARPSYNC.COLLECTIVE R15, `(.L_x_4340) ;  /* 0x000000000f0c7348 */ /* 0x003fea0003c00000 */
[----:B------:R-:W-:Y:S02]  /*1aa30*/  ELECT P6, UR62, PT ;  /* 0x00000000003e782f */ /* 0x000fe400038c0000 */
[----:B------:R-:W-:Y:S01]  /*1aa40*/  MOV R14, UR62 ;  /* 0x0000003e000e7c02 */ /* 0x000fe20008000f00 */
[----:B01----:R-:W-:Y:S10]  /*1aa50*/  ENDCOLLECTIVE ;  /* 0x000000000000791b */ /* 0x003ff40003800000 */
.L_x_4340:
[----:B------:R-:W-:Y:S05]  /*1aa60*/  BSYNC B1 ;  /* 0x0000000000017941 */ /* 0x000fea0003800000 */
.L_x_4339:
[----:B------:R-:W-:Y:S05]  /*1aa70*/  BRA `(.L_x_4341) ;  /* 0xffffffec00b87947 */ /* 0x000fea000383ffff */
.L_x_4302:
[----:B0-----:R0:W1:Y:S02]  /*1aa80*/  SYNCS.PHASECHK.TRANS64.TRYWAIT P1, [R6+URZ], R5 ;  /* 0x00000005060075a7 */ /* 0x001064000802017f */
[----:B-1----:R-:W-:Y:S05]  /*1aa90*/  @!P1 NANOSLEEP.SYNCS 0x989680 ;  /* 0x009896800000995d */ /* 0x002fea0003900000 */
[----:B------:R-:W1:Y:S02]  /*1aaa0*/  @!P1 SYNCS.PHASECHK.TRANS64 P1, [R6+URZ], R5 ;  /* 0x00000005060095a7 */ /* 0x000e64000802007f */
[----:B-1----:R-:W-:Y:S05]  /*1aab0*/  @!P1 BRA `(.L_x_4302) ;  /* 0xfffffffc00f09947 */ /* 0x002fea000383ffff */
[----:B------:R-:W-:Y:S05]  /*1aac0*/  BRA `(.L_x_4342) ;  /* 0xffffffec00f47947 */ /* 0x000fea000383ffff */
.L_x_4303:
[----:B-1----:R1:W2:Y:S02]  /*1aad0*/  SYNCS.PHASECHK.TRANS64.TRYWAIT P1, [R7+URZ], R2 ;  /* 0x00000002070075a7 */ /* 0x0022a4000802017f */
[----:B--2---:R-:W-:Y:S05]  /*1aae0*/  @!P1 NANOSLEEP.SYNCS 0x989680 ;  /* 0x009896800000995d */ /* 0x004fea0003900000 */
[----:B------:R-:W2:Y:S02]  /*1aaf0*/  @!P1 SYNCS.PHASECHK.TRANS64 P1, [R7+URZ], R2 ;  /* 0x00000002070095a7 */ /* 0x000ea4000802007f */
[----:B--2---:R-:W-:Y:S05]  /*1ab00*/  @!P1 BRA `(.L_x_4303) ;  /* 0xfffffffc00f09947 */ /* 0x004fea000383ffff */
[----:B------:R-:W-:Y:S05]  /*1ab10*/  BRA `(.L_x_4343) ;  /* 0xffffffec00e87947 */ /* 0x000fea000383ffff */
.L_x_4305:
[----:B--2---:R2:W3:Y:S02]  /*1ab20*/  SYNCS.PHASECHK.TRANS64.TRYWAIT P1, [R4+URZ+0x2a860], R5 ;  /* 0x02a86005040075a7 */ /* 0x0044e4000802017f */
[----:B---3--:R-:W-:Y:S05]  /*1ab30*/  @!P1 NANOSLEEP.SYNCS 0x989680 ;  /* 0x009896800000995d */ /* 0x008fea0003900000 */
[----:B------:R-:W3:Y:S02]  /*1ab40*/  @!P1 SYNCS.PHASECHK.TRANS64 P1, [R4+URZ+0x2a860], R5 ;  /* 0x02a86005040095a7 */ /* 0x000ee4000802007f */
[----:B---3--:R-:W-:Y:S05]  /*1ab50*/  @!P1 BRA `(.L_x_4305) ;  /* 0xfffffffc00f09947 */ /* 0x008fea000383ffff */
[----:B------:R-:W-:Y:S05]  /*1ab60*/  BRA `(.L_x_4344) ;  /* 0xffffffec00ec7947 */ /* 0x000fea000383ffff */
.L_x_4307:
[----:B---3--:R3:W4:Y:S02]  /*1ab70*/  SYNCS.PHASECHK.TRANS64.TRYWAIT P1, [R3+URZ+0x2a860], R2 ;  /* 0x02a86002030075a7 */ /* 0x008724000802017f */
[----:B----4-:R-:W-:Y:S05]  /*1ab80*/  @!P1 NANOSLEEP.SYNCS 0x989680 ;  /* 0x009896800000995d */ /* 0x010fea0003900000 */
[----:B------:R-:W4:Y:S02]  /*1ab90*/  @!P1 SYNCS.PHASECHK.TRANS64 P1, [R3+URZ+0x2a860], R2 ;  /* 0x02a86002030095a7 */ /* 0x000f24000802007f */
[----:B----4-:R-:W-:Y:S05]  /*1aba0*/  @!P1 BRA `(.L_x_4307) ;  /* 0xfffffffc00f09947 */ /* 0x010fea000383ffff */
[----:B------:R-:W-:Y:S05]  /*1abb0*/  BRA `(.L_x_4345) ;  /* 0xffffffec00ec7947 */ /* 0x000fea000383ffff */
.L_x_4309:
[----:B----4-:R4:W0:Y:S02]  /*1abc0*/  SYNCS.PHASECHK.TRANS64.TRYWAIT P0, [R4+URZ+0x2a880], R5 ;  /* 0x02a88005040075a7 */ /* 0x010824000800017f */
[----:B0-----:R-:W-:Y:S05]  /*1abd0*/  @!P0 NANOSLEEP.SYNCS 0x989680 ;  /* 0x009896800000895d */ /* 0x001fea0003900000 */
[----:B------:R-:W0:Y:S02]  /*1abe0*/  @!P0 SYNCS.PHASECHK.TRANS64 P0, [R4+URZ+0x2a880], R5 ;  /* 0x02a88005040085a7 */ /* 0x000e24000800007f */
[----:B0-----:R-:W-:Y:S05]  /*1abf0*/  @!P0 BRA `(.L_x_4309) ;  /* 0xfffffffc00f08947 */ /* 0x001fea000383ffff */
[----:B------:R-:W-:Y:S05]  /*1ac00*/  BRA `(.L_x_4310) ;  /* 0xffffffec00e87947 */ /* 0x000fea000383ffff */
.L_x_4346:
        /* <DEDUP_REMOVED lines=15> */
.L_x_12967:


//--------------------- .text._ZN7cutlass13device_kernelIN5flash11enable_sm90INS1_16FlashAttnFwdSm90INS1_25CollectiveMainloopFwdSm90ILi2EN4cute5tupleIJNS5_1CILi1EEES8_S8_EEENS6_IJNS7_ILi128EEESA_NS7_ILi192EEEEEELi192ENS_12float_e4m3_tEfNS_4arch4Sm90ELb0ELb1ELb1ELb1ELb0ELb1ELb0ELb1ELb1ELb1ELb0ELb0EEENS1_21CollectiveEpilogueFwdINS6_IJSA_SB_SA_EEES9_NS_10bfloat16_tESF_Li256ELb1ELb1ELb0ELb1EEENS1_36VarlenDynamicPersistentTileSchedulerILi128ELi128ELi256ELi128ELb0ELb1ELb1ELb1ELb0ELb1EEEEEEEEEvNT_6ParamsE --------------------------
	.section	.text._ZN7cutlass13device_kernelIN5flash11enable_sm90INS1_16FlashAttnFwdSm90INS1_25CollectiveMainloopFwdSm90ILi2EN4cute5tupleIJNS5_1CILi1EEES8_S8_EEENS6_IJNS7_ILi128EEESA_NS7_ILi192EEEEEELi192ENS_12float_e4m3_tEfNS_4arch4Sm90ELb0ELb1ELb1ELb1ELb0ELb1ELb0ELb1ELb1ELb1ELb0ELb0EEENS1_21CollectiveEpilogueFwdINS6_IJSA_SB_SA_EEES9_NS_10bfloat16_tESF_Li256ELb1ELb1ELb0ELb1EEENS1_36VarlenDynamicPersistentTileSchedulerILi128ELi128ELi256ELi128ELb0ELb1ELb1ELb1ELb0ELb1EEEEEEEEEvNT_6ParamsE,"ax",@progbits
	.align	128
.text._ZN7cutlass13device_kernelIN5flash11enable_sm90INS1_16FlashAttnFwdSm90INS1_25CollectiveMainloopFwdSm90ILi2EN4cute5tupleIJNS5_1CILi1EEES8_S8_EEENS6_IJNS7_ILi128EEESA_NS7_ILi192EEEEEELi192ENS_12float_e4m3_tEfNS_4arch4Sm90ELb0ELb1ELb1ELb1ELb0ELb1ELb0ELb1ELb1ELb1ELb0ELb0EEENS1_21CollectiveEpilogueFwdINS6_IJSA_SB_SA_EEES9_NS_10bfloat16_tESF_Li256ELb1ELb1ELb0ELb1EEENS1_36VarlenDynamicPersistentTileSchedulerILi128ELi128ELi256ELi128ELb0ELb1ELb1ELb1ELb0ELb1EEEEEEEEEvNT_6ParamsE:
        .type           _ZN7cutlass13device_kernelIN5flash11enable_sm90INS1_16FlashAttnFwdSm90INS1_25CollectiveMainloopFwdSm90ILi2EN4cute5tupleIJNS5_1CILi1EEES8_S8_EEENS6_IJNS7_ILi128EEESA_NS7_ILi192EEEEEELi192ENS_12float_e4m3_tEfNS_4arch4Sm90ELb0ELb1ELb1ELb1ELb0ELb1ELb0ELb1ELb1ELb1ELb0ELb0EEENS1_21CollectiveEpilogueFwdINS6_IJSA_SB_SA_EEES9_NS_10bfloat16_tESF_Li256ELb1ELb1ELb0ELb1EEENS1_36VarlenDynamicPersistentTileSchedulerILi128ELi128ELi256ELi128ELb0ELb1ELb1ELb1ELb0ELb1EEEEEEEEEvNT_6ParamsE,@function
        .size           _ZN7cutlass13device_kernelIN5flash11enable_sm90INS1_16FlashAttnFwdSm90INS1_25CollectiveMainloopFwdSm90ILi2EN4cute5tupleIJNS5_1CILi1EEES8_S8_EEENS6_IJNS7_ILi128EEESA_NS7_ILi192EEEEEELi192ENS_12float_e4m3_tEfNS_4arch4Sm90ELb0ELb1ELb1ELb1ELb0ELb1ELb0ELb1ELb1ELb1ELb0ELb0EEENS1_21CollectiveEpilogueFwdINS6_IJSA_SB_SA_EEES9_NS_10bfloat16_tESF_Li256ELb1ELb1ELb0ELb1EEENS1_36VarlenDynamicPersistentTileSchedulerILi128ELi128ELi256ELi128ELb0ELb1ELb1ELb1ELb0ELb1EEEEEEEEEvNT_6ParamsE,(.L_x_12968 - _ZN7cutlass13device_kernelIN5flash11enable_sm90INS1_16FlashAttnFwdSm90INS1_25CollectiveMainloopFwdSm90ILi2EN4cute5tupleIJNS5_1CILi1EEES8_S8_EEENS6_IJNS7_ILi128EEESA_NS7_ILi192EEEEEELi192ENS_12float_e4m3_tEfNS_4arch4Sm90ELb0ELb1ELb1ELb1ELb0ELb1ELb0ELb1ELb1ELb1ELb0ELb0EEENS1_21CollectiveEpilogueFwdINS6_IJSA_SB_SA_EEES9_NS_10bfloat16_tESF_Li256ELb1ELb1ELb0ELb1EEENS1_36VarlenDynamicPersistentTileSchedulerILi128ELi128ELi256ELi128ELb0ELb1ELb1ELb1ELb0ELb1EEEEEEEEEvNT_6ParamsE)
        .other          _ZN7cutlass13device_kernelIN5flash11enable_sm90INS1_16FlashAttnFwdSm90INS1_25CollectiveMainloopFwdSm90ILi2EN4cute5tupleIJNS5_1CILi1EEES8_S8_EEENS6_IJNS7_ILi128EEESA_NS7_ILi192EEEEEELi192ENS_12float_e4m3_tEfNS_4arch4Sm90ELb0ELb1ELb1ELb1ELb0ELb1ELb0ELb1ELb1ELb1ELb0ELb0EEENS1_21CollectiveEpilogueFwdINS6_IJSA_SB_SA_EEES9_NS_10bfloat16_tESF_Li256ELb1ELb1ELb0ELb1EEENS1_36VarlenDynamicPersistentTileSchedulerILi128ELi128ELi256ELi128ELb0ELb1ELb1ELb1ELb0ELb1EEEEEEEEEvNT_6ParamsE,@"STO_CUDA_ENTRY STV_DEFAULT"
_ZN7cutlass13device_kernelIN5flash11enable_sm90INS1_16FlashAttnFwdSm90INS1_25CollectiveMainloopFwdSm90ILi2EN4cute5tupleIJNS5_1CILi1EEES8_S8_EEENS6_IJNS7_ILi128EEESA_NS7_ILi192EEEEEELi192ENS_12float_e4m3_tEfNS_4arch4Sm90ELb0ELb1ELb1ELb1ELb0ELb1ELb0ELb1ELb1ELb1ELb0ELb0EEENS1_21CollectiveEpilogueFwdINS6_IJSA_SB_SA_EEES9_NS_10bfloat16_tESF_Li256ELb1ELb1ELb0ELb1EEENS1_36VarlenDynamicPersistentTileSchedulerILi128ELi128ELi256ELi128ELb0ELb1ELb1ELb1ELb0ELb1EEEEEEEEEvNT_6ParamsE:
        /* <DEDUP_REMOVED lines=24> */
.L_x_4348:
[----:B------:R-:W-:Y:S05]  /*0180*/  BSYNC B0 ;  /* 0x0000000000007941 */ /* 0x000fea0003800000 */
.L_x_4347:
        /* <DEDUP_REMOVED lines=41> */
.L_x_4349:
        /* <DEDUP_REMOVED lines=22> */
.L_x_4350:
        /* <DEDUP_REMOVED lines=18> */
.L_x_4351:
        /* <DEDUP_REMOVED lines=22> */
.L_x_4352:
        /* <DEDUP_REMOVED lines=22> */
.L_x_4353:
        /* <DEDUP_REMOVED lines=8> */
.L_x_4356:
        /* <DEDUP_REMOVED lines=31> */
[----:B------:R-:W-:Y:S02]  /*0bd0*/  LEA.HI R4, R0, R14, RZ, 0x4 ;  /* 0x0000000e00047211 */ /* 0x000fe400078f20ff */
[----:B------:R-:W-:Y:S01]  /*0be0*/  SHF.R.S32.HI R200, RZ, 0x1, R3 ;  /* 0x00000001ffc87819 */ /* 0x000fe20000011403 */
[----:B------:R-:W-:Y:S01]  /*0bf0*/  IMAD.SHL.U32 R7, R2, 0x20, RZ ;  /* 0x0000002002077824 */ /* 0x000fe200078e00ff */
[----:B------:R-:W-:-:S02]  /*0c00*/  LOP3.LUT R5, R4, 0x3fffff0, RZ, 0xc0, !PT ;  /* 0x03fffff004057812 */ /* 0x000fc400078ec0ff */
[----:B------:R-:W-:Y:S02]  /*0c10*/  LEA.HI R2, R3, R200, RZ, 0x1 ;  /* 0x000000c803027211 */ /* 0x000fe400078f08ff */
[----:B------:R-:W-:Y:S02]  /*0c20*/  SHF.R.S32.HI R6, RZ, 0x4, R4 ;  /* 0x00000004ff067819 */ /* 0x000fe40000011404 */
[----:B------:R-:W-:Y:S01]  /*0c30*/  LOP3.LUT R8, R7, 0xfffffc00, RZ, 0xc0, !PT ;  /* 0xfffffc0007087812 */ /* 0x000fe200078ec0ff */
[----:B------:R-:W-:Y:S01]  /*0c40*/  IMAD.IADD R7, R14, 0x1, -R5 ;  /* 0x000000010e077824 */ /* 0x000fe200078e0a05 */
[----:B------:R-:W-:Y:S02]  /*0c50*/  LOP3.LUT R5, R2, 0x3fffffe, RZ, 0xc0, !PT ;  /* 0x03fffffe02057812 */ /* 0x000fe400078ec0ff */
[----:B------:R-:W-:Y:S01]  /*0c60*/  LEA.HI R4, R4, R6, RZ, 0x1 ;  /* 0x0000000604047211 */ /* 0x000fe200078f08ff */
[----:B------:R-:W-:Y:S01]  /*0c70*/  IMAD R8, R7, 0x40, R8 ;  /* 0x0000004007087824 */ /* 0x000fe200078e0208 */
[----:B------:R-:W-:Y:S01]  /*0c80*/  LEA.HI R2, R0, R14, RZ, 0x7 ;  /* 0x0000000e00027211 */ /* 0x000fe200078f38ff */
[----:B------:R-:W-:Y:S01]  /*0c90*/  IMAD.IADD R5, R200, 0x1, -R5 ;  /* 0x00000001c8057824 */ /* 0x000fe200078e0a05 */
[----:B------:R-:W-:-:S02]  /*0ca0*/  LOP3.LUT R7, R4, 0x1ffffffe, RZ, 0xc0, !PT ;  /* 0x1ffffffe04077812 */ /* 0x000fc400078ec0ff */
[-C--:B------:R-:W-:Y:S01]  /*0cb0*/  LEA.HI R4, R0, R14.reuse, RZ, 0x2 ;  /* 0x0000000e00047211 */ /* 0x080fe200078f10ff */
[----:B------:R-:W-:Y:S01]  /*0cc0*/  IMAD R214, R6, 0x8, R5 ;  /* 0x0000000806d67824 */ /* 0x000fe200078e0205 */
[----:B------:R-:W-:Y:S01]  /*0cd0*/  LOP3.LUT R233, R2, 0xffffff80, RZ, 0xc0, !PT ;  /* 0xffffff8002e97812 */ /* 0x000fe200078ec0ff */
[----:B------:R-:W-:Y:S01]  /*0ce0*/  IMAD.IADD R7, R6, 0x1, -R7 ;  /* 0x0000000106077824 */ /* 0x000fe200078e0a07 */
[----:B------:R-:W-:Y:S01]  /*0cf0*/  LOP3.LUT R231, R3, 0xfffffffe, RZ, 0xc0, !PT ;  /* 0xfffffffe03e77812 */ /* 0x000fe200078ec0ff */
[----:B------:R-:W-:Y:S01]  /*0d00*/  IMAD.SHL.U32 R214, R214, 0x40, RZ ;  /* 0x00000040d6d67824 */ /* 0x000fe200078e00ff */
[--C-:B------:R-:W-:Y:S01]  /*0d10*/  SHF.R.S32.HI R223, RZ, 0x2, R4.reuse ;  /* 0x00000002ffdf7819 */ /* 0x100fe20000011404 */
[C---:B------:R-:W-:Y:S01]  /*0d20*/  IMAD.IADD R233, R14.reuse, 0x1, -R233 ;  /* 0x000000010ee97824 */ /* 0x040fe200078e0ae9 */
[----:B------:R-:W-:Y:S01]  /*0d30*/  SHF.R.S32.HI R6, RZ, 0x1f, R4 ;  /* 0x0000001fff067819 */ /* 0x000fe20000011404 */
[----:B------:R-:W-:Y:S01]  /*0d40*/  IMAD.IADD R231, R14, 0x1, -R231 ;  /* 0x000000010ee77824 */ /* 0x000fe200078e0ae7 */
[----:B------:R-:W-:Y:S01]  /*0d50*/  LOP3.LUT R4, R4, 0xfffffffc, RZ, 0xc0, !PT ;  /* 0xfffffffc04047812 */ /* 0x000fe200078ec0ff */
[----:B------:R-:W-:Y:S01]  /*0d60*/  IMAD R7, R7, 0x8, R8 ;  /* 0x0000000807077824 */ /* 0x000fe200078e0208 */
[----:B------:R-:W-:Y:S01]  /*0d70*/  LEA.HI R6, R6, R223, RZ, 0x2 ;  /* 0x000000df06067211 */ /* 0x000fe200078f10ff */
[----:B------:R-:W-:Y:S01]  /*0d80*/  IMAD.SHL.U32 R204, R231, 0x8, RZ ;  /* 0x00000008e7cc7824 */ /* 0x000fe200078e00ff */
[----:B------:R-:W-:Y:S01]  /*0d90*/  LEA.HI R0, R0, R14, RZ, 0x3 ;  /* 0x0000000e00007211 */ /* 0x000fe200078f18ff */
[----:B------:R-:W-:Y:S01]  /*0da0*/  IMAD.IADD R9, R14, 0x1, -R4 ;  /* 0x000000010e097824 */ /* 0x000fe200078e0a04 */
[----:B------:R-:W-:Y:S01]  /*0db0*/  SHF.R.S32.HI R4, RZ, 0x1f, R233 ;  /* 0x0000001fff047819 */ /* 0x000fe200000114e9 */
[----:B------:R-:W-:Y:S01]  /*0dc0*/  VIADD R215, R204, 0x20 ;  /* 0x00000020ccd77836 */ /* 0x000fe20000000000 */
[----:B------:R-:W-:Y:S01]  /*0dd0*/  LOP3.LUT R6, R6, 0xfffffffc, RZ, 0xc0, !PT ;  /* 0xfffffffc06067812 */ /* 0x000fe200078ec0ff */
[C---:B------:R-:W-:Y:S01]  /*0de0*/  VIADD R217, R204.reuse, 0x40 ;  /* 0x00000040ccd97836 */ /* 0x040fe20000000000 */
[----:B------:R-:W-:Y:S01]  /*0df0*/  LEA.HI R5, R9, R9, RZ, 0x1 ;  /* 0x0000000909057211 */ /* 0x000fe200078f08ff */
[----:B------:R-:W-:Y:S01]  /*0e00*/  IMAD.IADD R11, R204, 0x1, R215 ;  /* 0x00000001cc0b7824 */ /* 0x000fe200078e02d7 */
[----:B------:R-:W-:Y:S01]  /*0e10*/  LEA.HI R3, R4, R233, RZ, 0x2 ;  /* 0x000000e904037211 */ /* 0x000fe200078f10ff */
[----:B------:R-:W-:Y:S01]  /*0e20*/  IMAD.IADD R223, R223, 0x1, -R6 ;  /* 0x00000001dfdf7824 */ /* 0x000fe200078e0a06 */
[----:B------:R-:W-:Y:S01]  /*0e30*/  LOP3.LUT R10, R5, 0x1ffffffe, RZ, 0xc0, !PT ;  /* 0x1ffffffe050a7812 */ /* 0x000fe200078ec0ff */
[----:B------:R0:W-:Y:S01]  /*0e40*/  STL [R1+0x20], R7 ;  /* 0x0000200701007387 */ /* 0x0001e20000100800 */
[--C-:B------:R-:W-:Y:S01]  /*0e50*/  SHF.R.S32.HI R5, RZ, 0x2, R3.reuse ;  /* 0x00000002ff057819 */ /* 0x100fe20000011403 */
[----:B------:R-:W-:Y:S01]  /*0e60*/  IMAD.SHL.U32 R212, R223, 0x80, RZ ;  /* 0x00000080dfd47824 */ /* 0x000fe200078e00ff */
[----:B------:R-:W-:Y:S01]  /*0e70*/  SHF.R.S32.HI R6, RZ, 0x1f, R3 ;  /* 0x0000001fff067819 */ /* 0x000fe20000011403 */
[----:B------:R-:W-:Y:S01]  /*0e80*/  IMAD.IADD R10, R9, 0x1, -R10 ;  /* 0x00000001090a7824 */ /* 0x000fe200078e0a0a */
[----:B------:R-:W-:Y:S01]  /*0e90*/  SHF.R.S32.HI R15, RZ, 0x7, R2 ;  /* 0x00000007ff0f7819 */ /* 0x000fe20000011402 */
[----:B------:R-:W-:Y:S01]  /*0ea0*/  VIADD R216, R204, 0x10 ;  /* 0x00000010ccd87836 */ /* 0x000fe20000000000 */
[----:B------:R-:W-:Y:S01]  /*0eb0*/  LEA.HI R6, R6, R5, RZ, 0x3 ;  /* 0x0000000506067211 */ /* 0x000fe200078f18ff */
[----:B------:R-:W-:Y:S01]  /*0ec0*/  IMAD.SHL.U32 R22, R231, 0x10, RZ ;  /* 0x00000010e7167824 */ /* 0x000fe200078e00ff */
[----:B------:R-:W-:Y:S01]  /*0ed0*/  SHF.R.S32.HI R8, RZ, 0x1f, R11 ;  /* 0x0000001fff087819 */ /* 0x000fe2000001140b */
[----:B0-----:R-:W-:Y:S01]  /*0ee0*/  IMAD.IADD R7, R204, 0x1, R217 ;  /* 0x00000001cc077824 */ /* 0x001fe200078e02d9 */
[----:B------:R-:W-:Y:S01]  /*0ef0*/  LOP3.LUT R226, R0, 0xfffffff8, RZ, 0xc0, !PT ;  /* 0xfffffff800e27812 */ /* 0x000fe200078ec0ff */
[----:B------:R-:W-:Y:S01]  /*0f00*/  VIADD R218, R204, 0x30 ;  /* 0x00000030ccda7836 */ /* 0x000fe20000000000 */
[----:B------:R-:W-:Y:S01]  /*0f10*/  LOP3.LUT R6, R6, 0xfffffff8, RZ, 0xc0, !PT ;  /* 0xfffffff806067812 */ /* 0x000fe200078ec0ff */
[----:B------:R-:W-:Y:S01]  /*0f20*/  VIADD R219, R204, 0x50 ;  /* 0x00000050ccdb7836 */ /* 0x000fe20000000000 */
[----:B------:R-:W-:Y:S01]  /*0f30*/  LEA.HI R4, R4, R233, RZ, 0x5 ;  /* 0x000000e904047211 */ /* 0x000fe200078f28ff */
[----:B------:R-:W-:Y:S01]  /*0f40*/  IMAD.IADD R226, R14, 0x1, -R226 ;  /* 0x000000010ee27824 */ /* 0x000fe200078e0ae2 */
[----:B------:R-:W-:Y:S01]  /*0f50*/  LEA.HI R2, R2, R15, RZ, 0x1 ;  /* 0x0000000f02027211 */ /* 0x000fe200078f08ff */
[----:B------:R-:W-:Y:S01]  /*0f60*/  IMAD.IADD R5, R5, 0x1, -R6 ;  /* 0x0000000105057824 */ /* 0x000fe200078e0a06 */
[-C--:B------:R-:W-:Y:S01]  /*0f70*/  LEA.HI R9, R8, R11.reuse, RZ, 0x4 ;  /* 0x0000000b08097211 */ /* 0x080fe200078f20ff */
[----:B------:R-:W-:Y:S01]  /*0f80*/  IMAD.SHL.U32 R221, R226, 0x8, RZ ;  /* 0x00000008e2dd7824 */ /* 0x000fe200078e00ff */
[----:B------:R-:W-:-:S02]  /*0f90*/  LEA.HI R8, R8, R11, RZ, 0x6 ;  /* 0x0000000b08087211 */ /* 0x000fc400078f30ff */
[----:B------:R-:W-:Y:S01]  /*0fa0*/  SHF.R.S32.HI R4, RZ, 0x5, R4 ;  /* 0x00000005ff047819 */ /* 0x000fe20000011404 */
[----:B------:R-:W-:Y:S01]  /*0fb0*/  VIADD R224, R221, 0x40 ;  /* 0x00000040dde07836 */ /* 0x000fe20000000000 */
[----:B------:R-:W-:Y:S01]  /*0fc0*/  LOP3.LUT R2, R2, 0x3fffffe, RZ, 0xc0, !PT ;  /* 0x03fffffe02027812 */ /* 0x000fe200078ec0ff */
[----:B------:R-:W-:Y:S01]  /*0fd0*/  IMAD.SHL.U32 R8, R8, 0x80, RZ ;  /* 0x0000008008087824 */ /* 0x000fe200078e00ff */
[----:B------:R-:W-:Y:S01]  /*0fe0*/  SHF.R.S32.HI R6, RZ, 0x1f, R7 ;  /* 0x0000001fff067819 */ /* 0x000fe20000011407 */
[----:B------:R-:W-:Y:S01]  /*0ff0*/  IMAD R5, R4, 0x10, R5 ;  /* 0x0000001004057824 */ /* 0x000fe200078e0205 */
[----:B------:R-:W-:Y:S01]  /*1000*/  LOP3.LUT R212, R212, 0x180, RZ, 0xc0, !PT ;  /* 0x00000180d4d47812 */ /* 0x000fe200078ec0ff */
[----:B------:R-:W-:Y:S01]  /*1010*/  IMAD.IADD R2, R15, 0x1, -R2 ;  /* 0x000000010f027824 */ /* 0x000fe200078e0a02 */
[CC--:B------:R-:W-:Y:S01]  /*1020*/  LEA.HI R11, R6.reuse, R7.reuse, RZ, 0x4 ;  /* 0x00000007060b7211 */ /* 0x0c0fe200078f20ff */
[----:B------:R-:W-:Y:S01]  /*1030*/  VIADD R225, R221, 0x80 ;  /* 0x00000080dde17836 */ /* 0x000fe20000000000 */
[----:B------:R-:W-:-:S02]  /*1040*/  LEA.HI R6, R6, R7, RZ, 0x6 ;  /* 0x0000000706067211 */ /* 0x000fc400078f30ff */
[----:B------:R-:W-:Y:S02]  /*1050*/  SHF.R.S32.HI R229, RZ, 0x3, R0 ;  /* 0x00000003ffe57819 */ /* 0x000fe40000011400 */
[----:B------:R-:W-:Y:S01]  /*1060*/  LOP3.LUT R7, R8, 0xffffe000, RZ, 0xc0, !PT ;  /* 0xffffe00008077812 */ /* 0x000fe200078ec0ff */
[----:B------:R-:W-:Y:S01]  /*1070*/  IMAD R8, R2, 0x40, R5 ;  /* 0x0000004002087824 */ /* 0x000fe200078e0205 */
[----:B------:R-:W-:Y:S01]  /*1080*/  SHF.R.S32.HI R0, RZ, 0x1f, R200 ;  /* 0x0000001fff007819 */ /* 0x000fe200000114c8 */
[----:B------:R-:W-:Y:S01]  /*1090*/  IMAD.SHL.U32 R12, R6, 0x80, RZ ;  /* 0x00000080060c7824 */ /* 0x000fe200078e00ff */
[----:B------:R-:W-:Y:S01]  /*10a0*/  LOP3.LUT R4, R212, 0x30, R9, 0xf8, !PT ;  /* 0x00000030d4047812 */ /* 0x000fe200078ef809 */
[----:B------:R-:W-:Y:S01]  /*10b0*/  IMAD R220, R10, 0x8, R8 ;  /* 0x000000080adc7824 */ /* 0x000fe200078e0208 */
[----:B------:R-:W-:Y:S01]  /*10c0*/  SHF.R.U32.HI R213, RZ, 0x3, R212 ;  /* 0x00000003ffd57819 */ /* 0x000fe200000116d4 */
[----:B------:R-:W-:Y:S01]  /*10d0*/  STL [R1+0x1c], R8 ;  /* 0x00001c0801007387 */ /* 0x000fe20000100800 */
[----:B------:R-:W-:-:S02]  /*10e0*/  SHF.R.S32.HI R0, RZ, 0x1f, R221 ;  /* 0x0000001fff007819 */ /* 0x000fc400000114dd */
[----:B------:R-:W-:Y:S02]  /*10f0*/  SHF.R.S32.HI R0, RZ, 0x1f, R216 ;  /* 0x0000001fff007819 */ /* 0x000fe400000114d8 */
[----:B------:R-:W-:Y:S02]  /*1100*/  LOP3.LUT R4, R4, R213, RZ, 0x3c, !PT ;  /* 0x000000d504047212 */ /* 0x000fe400078e3cff */
[----:B------:R-:W-:Y:S01]  /*1110*/  LOP3.LUT R6, R212, 0x30, R11, 0xf8, !PT ;  /* 0x00000030d4067812 */ /* 0x000fe200078ef80b */
[----:B------:R0:W-:Y:S01]  /*1120*/  STL [R1+0x4], R0 ;  /* 0x0000040001007387 */ /* 0x0001e20000100800 */
[----:B------:R-:W-:Y:S02]  /*1130*/  IADD3 R7, R4, R214, R7 ;  /* 0x000000d604077210 */ /* 0x000fe40007ffe007 */
[----:B------:R-:W-:Y:S02]  /*1140*/  LOP3.LUT R2, R3, 0x7ffffffc, RZ, 0xc0, !PT ;  /* 0x7ffffffc03027812 */ /* 0x000fe400078ec0ff */
[----:B------:R-:W-:-:S02]  /*1150*/  LOP3.LUT R4, R212, 0x30, R22, 0xf8, !PT ;  /* 0x00000030d4047812 */ /* 0x000fc400078ef816 */
[----:B------:R-:W-:Y:S01]  /*1160*/  LOP3.LUT R13, R12, 0xffffe000, RZ, 0xc0, !PT ;  /* 0xffffe0000c0d7812 */ /* 0x000fe200078ec0ff */
[----:B------:R-:W-:Y:S01]  /*1170*/  IMAD.IADD R203, R233, 0x1, -R2 ;  /* 0x00000001e9cb7824 */ /* 0x000fe200078e0a02 */
[-C--:B------:R-:W-:Y:S01]  /*1180*/  LOP3.LUT R6, R6, R213.reuse, RZ, 0x3c, !PT ;  /* 0x000000d506067212 */ /* 0x080fe200078e3cff */
[----:B------:R-:W-:Y:S01]  /*1190*/  IMAD.IADD R2, R16, 0x1, R7 ;  /* 0x0000000110027824 */ /* 0x000fe200078e0207 */
[----:B0-----:R-:W-:Y:S02]  /*11a0*/  LOP3.LUT R0, R212, 0x10, R22, 0xf8, !PT ;  /* 0x00000010d4007812 */ /* 0x001fe400078ef816 */
[----:B------:R-:W-:Y:S02]  /*11b0*/  SHF.R.S32.HI R3, RZ, 0x1f, R224 ;  /* 0x0000001fff037819 */ /* 0x000fe400000114e0 */
[----:B------:R-:W-:Y:S02]  /*11c0*/  LOP3.LUT R3, R0, R213, RZ, 0x3c, !PT ;  /* 0x000000d500037212 */ /* 0x000fe400078e3cff */
[----:B------:R-:W-:-:S02]  /*11d0*/  SHF.R.S32.HI R5, RZ, 0x1f, R225 ;  /* 0x0000001fff057819 */ /* 0x000fc400000114e1 */
[----:B------:R-:W-:Y:S01]  /*11e0*/  LOP3.LUT R5, R4, R213, RZ, 0x3c, !PT ;  /* 0x000000d504057212 */ /* 0x000fe200078e3cff */
[----:B------:R-:W-:Y:S01]  /*11f0*/  IMAD.IADD R222, R214, 0x1, R3 ;  /* 0x00000001d6de7824 */ /* 0x000fe200078e0203 */
[-C--:B------:R-:W-:Y:S02]  /*1200*/  IADD3 R13, R6, R214.reuse, R13 ;  /* 0x000000d6060d7210 */ /* 0x080fe40007ffe00d */
[C---:B------:R-:W-:Y:S02]  /*1210*/  IADD3 R3, R16.reuse, R214, R5 ;  /* 0x000000d610037210 */ /* 0x040fe40007ffe005 */
[----:B------:R-:W-:Y:S01]  /*1220*/  SHF.R.S32.HI R237, RZ, 0x1f, R215 ;  /* 0x0000001fffed7819 */ /* 0x000fe200000114d7 */
[----:B------:R-:W-:Y:S01]  /*1230*/  IMAD.IADD R0, R16, 0x1, R13 ;  /* 0x0000000110007824 */ /* 0x000fe200078e020d */
[----:B------:R-:W-:Y:S01]  /*1240*/  SHF.R.S32.HI R236, RZ, 0x1f, R218 ;  /* 0x0000001fffec7819 */ /* 0x000fe200000114da */
[----:B------:R0:W-:Y:S01]  /*1250*/  STL [R1+0x10], R3 ;  /* 0x0000100301007387 */ /* 0x0001e20000100800 */
[----:B------:R-:W-:-:S02]  /*1260*/  SHF.R.S32.HI R235, RZ, 0x1f, R217 ;  /* 0x0000001fffeb7819 */ /* 0x000fc400000114d9 */
[----:B------:R-:W-:Y:S01]  /*1270*/  SHF.R.S32.HI R234, RZ, 0x1f, R219 ;  /* 0x0000001fffea7819 */ /* 0x000fe200000114db */
[----:B------:R0:W-:Y:S01]  /*1280*/  STL [R1+0xc], R2 ;  /* 0x00000c0201007387 */ /* 0x0001e20000100800 */
[----:B------:R-:W-:Y:S02]  /*1290*/  SHF.R.S32.HI R230, RZ, 0x4, R9 ;  /* 0x00000004ffe67819 */ /* 0x000fe40000011409 */
[----:B------:R-:W-:Y:S01]  /*12a0*/  SHF.R.S32.HI R232, RZ, 0x4, R11 ;  /* 0x00000004ffe87819 */ /* 0x000fe2000001140b */
[----:B------:R0:W-:Y:S06]  /*12b0*/  STL [R1+0x8], R0 ;  /* 0x0000080001007387 */ /* 0x0001ec0000100800 */
.L_x_4576:
[----:B------:R-:W-:Y:S05]  /*12c0*/  YIELD ;  /* 0x0000000000007946 */ /* 0x000fea0003800000 */
[----:B------:R-:W-:Y:S01]  /*12d0*/  ULDC.64 UR4, c[0x0][0xa28] ;  /* 0x00028a0000047ab9 */ /* 0x000fe20000000a00 */
[----:B--23--:R-:W1:Y:S01]  /*12e0*/  LDC.64 R4, c[0x0][0xa08] ;  /* 0x00028200ff047b82 */ /* 0x00ce620000000a00 */
[----:B------:R-:W-:Y:S01]  /*12f0*/  ISETP.NE.U32.AND P1, PT, RZ, UR4, PT ;  /* 0x00000004ff007c0c */ /* 0x000fe2000bf25070 */
[----:B------:R-:W-:Y:S02]  /*1300*/  IMAD.MOV.U32 R30, RZ, RZ, RZ ;  /* 0x000000ffff1e7224 */ /* 0x000fe400078e00ff */
[----:B0-----:R-:W-:Y:S01]  /*1310*/  IMAD.MOV.U32 R0, RZ, RZ, RZ ;  /* 0x000000ffff007224 */ /* 0x001fe200078e00ff */
[----:B------:R-:W-:Y:S01]  /*1320*/  ISETP.NE.AND.EX P1, PT, RZ, UR5, PT, P1 ;  /* 0x00000005ff007c0c */ /* 0x000fe2000bf25310 */
[----:B------:R-:W-:-:S02]  /*1330*/  ULDC.64 UR4, c[0x0][0xa18] ;  /* 0x0002860000047ab9 */ /* 0x000fc40000000a00 */
[----:B------:R-:W-:-:S04]  /*1340*/  ISETP.NE.U32.AND P2, PT, RZ, UR4, PT ;  /* 0x00000004ff007c0c */ /* 0x000fc8000bf45070 */
[----:B------:R-:W-:Y:S01]  /*1350*/  ISETP.NE.AND.EX P2, PT, RZ, UR5, PT, P2 ;  /* 0x00000005ff007c0c */ /* 0x000fe2000bf45320 */
[----:B------:R-:W-:Y:S02]  /*1360*/  ULDC.64 UR4, c[0x0][0xa08] ;  /* 0x0002820000047ab9 */ /* 0x000fe40000000a00 */
[----:B------:R-:W-:-:S03]  /*1370*/  ISETP.NE.U32.AND P0, PT, RZ, UR4, PT ;  /* 0x00000004ff007c0c */ /* 0x000fc6000bf05070 */
[----:B------:R-:W0:Y:S01]  /*1380*/  @P1 LDC.64 R2, c[0x0][0xa28] ;  /* 0x00028a00ff021b82 */ /* 0x000e220000000a00 */
[----:B------:R-:W-:Y:S01]  /*1390*/  ISETP.NE.AND.EX P0, PT, RZ, UR5, PT, P0 ;  /* 0x00000005ff007c0c */ /* 0x000fe2000bf05300 */
[----:B-1----:R-:W-:-:S06]  /*13a0*/  IMAD.WIDE R8, R211, 0x4, R4 ;  /* 0x00000004d3087825 */ /* 0x002fcc00078e0204 */
[----:B------:R-:W1:Y:S01]  /*13b0*/  @P2 LDC.64 R6, c[0x0][0xa18] ;  /* 0x00028600ff062b82 */ /* 0x000e620000000a00 */
[----:B------:R-:W-:Y:S02]  /*13c0*/  ULDC UR4, c[0x0][0x288] ;  /* 0x0000a20000047ab9 */ /* 0x000fe40000000800 */
[----:B------:R-:W-:Y:S01]  /*13d0*/  IMAD.U32 R201, RZ, RZ, UR4 ;  /* 0x00000004ffc97e24 */ /* 0x000fe2000f8e00ff */
[----:B------:R-:W-:Y:S02]  /*13e0*/  ULDC.64 UR4, c[0x0][0x418] ;  /* 0x0001060000047ab9 */ /* 0x000fe40000000a00 */
[----:B------:R-:W5:Y:S01]  /*13f0*/  @P0 LDG.E R30, desc[UR40][R8.64] ;  /* 0x00000028081e0981 */ /* 0x000f62000c1e1900 */
[----:B0-----:R-:W-:-:S04]  /*1400*/  @P1 IMAD.WIDE R2, R211, 0x4, R2 ;  /* 0x00000004d3021825 */ /* 0x001fc800078e0202 */
[----:B-1----:R-:W-:Y:S01]  /*1410*/  @P2 IMAD.WIDE R4, R211, 0x4, R6 ;  /* 0x00000004d3042825 */ /* 0x002fe200078e0206 */
[----:B------:R-:W-:Y:S01]  /*1420*/  UISETP.NE.U32.AND UP0, UPT, UR4, URZ, UPT ;  /* 0x0000003f0400728c */ /* 0x000fe2000bf05070 */
[----:B------:R0:W5:Y:S02]  /*1430*/  @P1 LDG.E R0, desc[UR40][R2.64] ;  /* 0x0000002802001981 */ /* 0x000164000c1e1900 */
[----:B------:R-:W-:Y:S02]  /*1440*/  ULDC UR4, c[0x0][0x424] ;  /* 0x0001090000047ab9 */ /* 0x000fe40000000800 */
[----:B------:R1:W5:Y:S01]  /*1450*/  @P2 LDG.E R201, desc[UR40][R4.64] ;  /* 0x0000002804c92981 */ /* 0x000362000c1e1900 */
[----:B------:R-:W-:-:S03]  /*1460*/  UISETP.NE.AND.EX UP0, UPT, UR5, URZ, UPT, UP0 ;  /* 0x0000003f0500728c */ /* 0x000fc6000bf05300 */
[----:B------:R-:W-:Y:S01]  /*1470*/  ULDC UR5, c[0x0][0x2f0] ;  /* 0x0000bc0000057ab9 */ /* 0x000fe20000000800 */
[----:B------:R-:W-:-:S04]  /*1480*/  USEL UR4, UR4, 0x1, UP0 ;  /* 0x0000000104047887 */ /* 0x000fc80008000000 */
[----:B------:R-:W-:-:S03]  /*1490*/  UIMAD UR4, UR4, UR5, URZ ;  /* 0x00000005040472a4 */ /* 0x000fc6000f8e023f */
[----:B------:R-:W-:Y:S02]  /*14a0*/  ULDC UR5, c[0x0][0x348] ;  /* 0x0000d20000057ab9 */ /* 0x000fe40000000800 */
[----:B0-----:R-:W-:Y:S02]  /*14b0*/  IMAD.U32 R2, RZ, RZ, UR5 ;  /* 0x00000005ff027e24 */ /* 0x001fe4000f8e00ff */
[----:B------:R-:W-:Y:S01]  /*14c0*/  IMAD.U32 R29, RZ, RZ, UR4 ;  /* 0x00000004ff1d7e24 */ /* 0x000fe2000f8e00ff */
[----:B-1--4-:R-:W-:Y:S06]  /*14d0*/  @P2 BRA `(.L_x_4358) ;  /* 0x0000000000242947 */ /* 0x012fec0003800000 */
        /* <DEDUP_REMOVED lines=9> */
.L_x_4358:
[----:B------:R-:W-:Y:S01]  /*1570*/  ULDC.64 UR4, c[0x0][0xa20] ;  /* 0x0002880000047ab9 */ /* 0x000fe20000000a00 */
[----:B------:R-:W-:Y:S01]  /*1580*/  IMAD.MOV.U32 R227, RZ, RZ, R210 ;  /* 0x000000ffffe37224 */ /* 0x000fe200078e00d2 */
[----:B------:R-:W-:Y:S01]  /*1590*/  ISETP.NE.U32.AND P1, PT, RZ, UR4, PT ;  /* 0x00000004ff007c0c */ /* 0x000fe2000bf25070 */
[----:B------:R-:W-:-:S03]  /*15a0*/  IMAD.MOV.U32 R228, RZ, RZ, R211 ;  /* 0x000000ffffe47224 */ /* 0x000fc600078e00d3 */
[----:B------:R-:W-:-:S13]  /*15b0*/  ISETP.NE.AND.EX P1, PT, RZ, UR5, PT, P1 ;  /* 0x00000005ff007c0c */ /* 0x000fda000bf25310 */
[----:B------:R-:W-:Y:S05]  /*15c0*/  @!P1 BRA `(.L_x_4359) ;  /* 0x0000000000109947 */ /* 0x000fea0003800000 */
[----:B------:R-:W0:Y:S02]  /*15d0*/  LDC.64 R4, c[0x0][0xa20] ;  /* 0x00028800ff047b82 */ /* 0x000e240000000a00 */
[----:B0-----:R-:W-:-:S05]  /*15e0*/  IMAD.WIDE R4, R211, 0x4, R4 ;  /* 0x00000004d3047825 */ /* 0x001fca00078e0204 */
[----:B------:R0:W5:Y:S01]  /*15f0*/  LDG.E R29, desc[UR40][R4.64] ;  /* 0x00000028041d7981 */ /* 0x000162000c1e1900 */
[----:B------:R-:W-:Y:S05]  /*1600*/  BRA `(.L_x_4360) ;  /* 0x0000000000107947 */ /* 0x000fea0003800000 */
.L_x_4359:
[----:B------:R-:W-:Y:S05]  /*1610*/  @!P0 BRA `(.L_x_4360) ;  /* 0x00000000000c8947 */ /* 0x000fea0003800000 */
[----:B------:R-:W2:Y:S04]  /*1620*/  LDG.E R4, desc[UR40][R8.64] ;  /* 0x0000002808047981 */ /* 0x000ea8000c1e1900 */
[----:B------:R-:W2:Y:S02]  /*1630*/  LDG.E R29, desc[UR40][R8.64+0x4] ;  /* 0x00000428081d7981 */ /* 0x000ea4000c1e1900 */
[----:B--2---:R-:W-:-:S07]  /*1640*/  IMAD.IADD R29, R29, 0x1, -R4 ;  /* 0x000000011d1d7824 */ /* 0x004fce00078e0a04 */
.L_x_4360:
        /* <DEDUP_REMOVED lines=13> */
[----:B------:R0:W4:Y:S01]  /*1720*/  @P0 LDG.E R8, desc[UR40][R4.64+0x4] ;  /* 0x0000042804080981 */ /* 0x000122000c1e1900 */
[----:B---3--:R-:W-:-:S05]  /*1730*/  @P1 IMAD.WIDE R6, R211, 0x4, R6 ;  /* 0x00000004d3061825 */ /* 0x008fca00078e0206 */
[----:B------:R3:W5:Y:S01]  /*1740*/  @P1 LDG.E R24, desc[UR40][R6.64] ;  /* 0x0000002806181981 */ /* 0x000762000c1e1900 */
[----:B-1----:R-:W-:Y:S01]  /*1750*/  ISETP.NE.AND P1, PT, R9, 0x1, PT ;  /* 0x000000010900780c */ /* 0x002fe20003f25270 */
[----:B------:R-:W-:Y:S01]  /*1760*/  IMAD.SHL.U32 R207, R209, 0x80, RZ ;  /* 0x00000080d1cf7824 */ /* 0x000fe200078e00ff */
[----:B--2---:R-:W-:Y:S01]  /*1770*/  ISETP.GE.AND P2, PT, R13, 0x1, PT ;  /* 0x000000010d00780c */ /* 0x004fe20003f46270 */
[----:B------:R-:W-:Y:S02]  /*1780*/  IMAD.IADD R11, R29, 0x1, -R0 ;  /* 0x000000011d0b7824 */ /* 0x000fe400078e0a00 */
[----:B------:R-:W-:-:S04]  /*1790*/  VIADD R0, R207, 0x7f ;  /* 0x0000007fcf007836 */ /* 0x000fc80000000000 */
[----:B0-----:R-:W-:-:S04]  /*17a0*/  IMAD.MOV.U32 R5, RZ, RZ, R0 ;  /* 0x000000ffff057224 */ /* 0x001fc800078e0000 */
[----:B------:R-:W0:Y:S08]  /*17b0*/  @P1 LDC R9, c[0x0][0x44c] ;  /* 0x00011300ff091b82 */ /* 0x000e300000000800 */
[----:B------:R-:W1:Y:S01]  /*17c0*/  @P1 LDC R10, c[0x0][0x450] ;  /* 0x00011400ff0a1b82 */ /* 0x000e620000000800 */
[----:B----4-:R-:W-:Y:S02]  /*17d0*/  @P0 IMAD.IADD R2, R8, 0x1, -R3 ;  /* 0x0000000108020824 */ /* 0x010fe400078e0a03 */
[----:B0-----:R-:W-:-:S04]  /*17e0*/  @P1 IMAD.HI.U32 R3, R0, R9, RZ ;  /* 0x0000000900031227 */ /* 0x001fc800078e00ff */
[----:B------:R-:W-:Y:S01]  /*17f0*/  IMAD.IADD R202, R11, 0x1, R2 ;  /* 0x000000010bca7824 */ /* 0x000fe200078e0202 */
[----:B-1----:R-:W-:-:S03]  /*1800*/  @P1 SHF.R.U32.HI R5, RZ, R10, R3 ;  /* 0x0000000aff051219 */ /* 0x002fc60000011603 */
[C---:B------:R-:W-:Y:S01]  /*1810*/  VIADD R0, R202.reuse, 0x7f ;  /* 0x0000007fca007836 */ /* 0x040fe20000000000 */
[----:B------:R-:W-:-:S04]  /*1820*/  IADD3 R28, R202, 0x1, -R201 ;  /* 0x00000001ca1c7810 */ /* 0x000fc80007ffe8c9 */
[----:B------:R-:W-:Y:S01]  /*1830*/  SHF.R.S32.HI R3, RZ, 0x1f, R0 ;  /* 0x0000001fff037819 */ /* 0x000fe20000011400 */
[----:B---3--:R-:W-:-:S03]  /*1840*/  IMAD.IADD R7, R28, 0x1, R5 ;  /* 0x000000011c077824 */ /* 0x008fc600078e0205 */
[----:B------:R-:W-:Y:S01]  /*1850*/  LEA.HI R3, R3, R0, RZ, 0x7 ;  /* 0x0000000003037211 */ /* 0x000fe200078f38ff */
[----:B------:R-:W-:-:S03]  /*1860*/  IMAD.IADD R0, R7, 0x1, R12 ;  /* 0x0000000107007824 */ /* 0x000fc600078e020c */
[----:B------:R-:W-:Y:S01]  /*1870*/  SHF.R.S32.HI R27, RZ, 0x7, R3 ;  /* 0x00000007ff1b7819 */ /* 0x000fe20000011403 */
[----:B------:R-:W-:Y:S06]  /*1880*/  @!P2 BRA `(.L_x_4361) ;  /* 0x000000000048a947 */ /* 0x000fec0003800000 */
        /* <DEDUP_REMOVED lines=11> */
.L_x_4363:
[----:B------:R-:W-:-:S13]  /*1940*/  ISETP.NE.AND P0, PT, R13, 0x1, PT ;  /* 0x000000010d00780c */ /* 0x000fda0003f05270 */
[----:B------:R-:W0:Y:S02]  /*1950*/  @P0 LDC.64 R4, c[0x0][0x9e8] ;  /* 0x00027a00ff040b82 */ /* 0x000e240000000a00 */
[----:B0-----:R-:W-:-:S05]  /*1960*/  @P0 IMAD.HI.U32 R4, R3, R4, RZ ;  /* 0x0000000403040227 */ /* 0x001fca00078e00ff */
[----:B------:R-:W-:-:S07]  /*1970*/  @P0 SHF.R.U32.HI R3, RZ, R5, R4 ;  /* 0x00000005ff030219 */ /* 0x000fce0000011604 */
.L_x_4364:
[----:B------:R-:W-:Y:S05]  /*1980*/  BSYNC B0 ;  /* 0x0000000000007941 */ /* 0x000fea0003800000 */
.L_x_4362:
[----:B------:R-:W-:-:S05]  /*1990*/  IMAD R3, R3, R13, R13 ;  /* 0x0000000d03037224 */ /* 0x000fca00078e020d */
[----:B------:R-:W-:-:S07]  /*19a0*/  VIMNMX R0, R0, R3, PT ;  /* 0x0000000300007248 */ /* 0x000fce0003fe0100 */
.L_x_4361:
        /* <DEDUP_REMOVED lines=20> */
.L_x_4367:
[----:B------:R-:W-:-:S13]  /*1af0*/  ISETP.NE.AND P0, PT, R13, 0x1, PT ;  /* 0x000000010d00780c */ /* 0x000fda0003f05270 */
[----:B------:R-:W0:Y:S02]  /*1b00*/  @P0 LDC.64 R6, c[0x0][0x9e8] ;  /* 0x00027a00ff060b82 */ /* 0x000e240000000a00 */
[----:B0-----:R-:W-:-:S05]  /*1b10*/  @P0 IMAD.HI.U32 R6, R3, R6, RZ ;  /* 0x0000000603060227 */ /* 0x001fca00078e00ff */
[----:B------:R-:W-:-:S07]  /*1b20*/  @P0 SHF.R.U32.HI R3, RZ, R7, R6 ;  /* 0x00000007ff030219 */ /* 0x000fce0000011606 */
.L_x_4368:
[----:B------:R-:W-:Y:S05]  /*1b30*/  BSYNC B0 ;  /* 0x0000000000007941 */ /* 0x000fea0003800000 */
.L_x_4366:
[----:B------:R-:W-:-:S05]  /*1b40*/  IMAD R3, R3, R13, RZ ;  /* 0x0000000d03037224 */ /* 0x000fca00078e02ff */
[----:B------:R-:W-:-:S07]  /*1b50*/  VIMNMX R4, R4, R3, !PT ;  /* 0x0000000304047248 */ /* 0x000fce0007fe0100 */
.L_x_4365:
[----:B------:R-:W-:Y:S01]  /*1b60*/  VIADD R0, R0, 0x7f ;  /* 0x0000007f00007836 */ /* 0x000fe20000000000 */
[----:B------:R-:W-:-:S04]  /*1b70*/  SHF.R.S32.HI R5, RZ, 0x1f, R4 ;  /* 0x0000001fff057819 */ /* 0x000fc80000011404 */
[----:B------:R-:W-:Y:S02]  /*1b80*/  SHF.R.S32.HI R3, RZ, 0x1f, R0 ;  /* 0x0000001fff037819 */ /* 0x000fe40000011400 */
[----:B------:R-:W-:Y:S02]  /*1b90*/  LEA.HI R5, R5, R4, RZ, 0x7 ;  /* 0x0000000405057211 */ /* 0x000fe400078f38ff */
[----:B------:R-:W-:Y:S02]  /*1ba0*/  LEA.HI R3, R3, R0, RZ, 0x7 ;  /* 0x0000000003037211 */ /* 0x000fe400078f38ff */
[----:B------:R-:W-:Y:S02]  /*1bb0*/  SHF.R.S32.HI R5, RZ, 0x7, R5 ;  /* 0x00000007ff057819 */ /* 0x000fe40000011405 */
[----:B------:R-:W-:Y:S02]  /*1bc0*/  SHF.R.S32.HI R0, RZ, 0x7, R3 ;  /* 0x00000007ff007819 */ /* 0x000fe40000011403 */
[----:B------:R-:W-:-:S02]  /*1bd0*/  VIMNMX R5, RZ, R5, !PT ;  /* 0x00000005ff057248 */ /* 0x000fc40007fe0100 */
        /* <DEDUP_REMOVED lines=35> */
.L_x_4371:
[----:B------:R-:W-:Y:S05]  /*1e10*/  BSYNC B6 ;  /* 0x0000000000067941 */ /* 0x000fea0003800000 */
.L_x_4370:
        /* <DEDUP_REMOVED lines=20> */
.L_x_4373:
[----:B------:R-:W-:Y:S05]  /*1f60*/  BSYNC B6 ;  /* 0x0000000000067941 */ /* 0x000fea0003800000 */
.L_x_4372:
        /* <DEDUP_REMOVED lines=8> */
[----:B------:R-:W-:Y:S01]  /*1ff0*/  ULDC.64 UR4, c[0x0][0x308] ;  /* 0x0000c20000047ab9 */ /* 0x000fe20000000a00 */
[----:B------:R-:W-:Y:S01]  /*2000*/  VIADD R102, R22, 0x20 ;  /* 0x0000002016667836 */ /* 0x000fe20000000000 */
[----:B------:R-:W-:Y:S01]  /*2010*/  SHF.R.S32.HI R23, RZ, 0x1f, R22 ;  /* 0x0000001fff177819 */ /* 0x000fe20000011416 */
[----:B------:R-:W2:Y:S08]  /*2020*/  LDC R29, c[0x0][0x3f4] ;  /* 0x0000fd00ff1d7b82 */ /* 0x000eb00000000800 */
[----:B------:R-:W3:Y:S02]  /*2030*/  @P0 LDC.64 R6, c[0x0][0x9f8] ;  /* 0x00027e00ff060b82 */ /* 0x000ee40000000a00 */
[----:B---3--:R-:W-:-:S05]  /*2040*/  @P0 IMAD.WIDE R6, R211, 0x4, R6 ;  /* 0x00000004d3060825 */ /* 0x008fca00078e0206 */
[----:B------:R3:W4:Y:S01]  /*2050*/  @P0 LDG.E R0, desc[UR40][R6.64] ;  /* 0x0000002806000981 */ /* 0x000722000c1e1900 */
[----:B------:R-:W-:Y:S01]  /*2060*/  SHF.R.S32.HI R35, RZ, 0x1f, R33 ;  /* 0x0000001fff237819 */ /* 0x000fe20000011421 */
[-C--:B0-----:R-:W-:Y:S01]  /*2070*/  IMAD.WIDE.U32 R8, R33, R4.reuse, RZ ;  /* 0x0000000421087225 */ /* 0x081fe200078e00ff */
[----:B------:R-:W-:Y:S02]  /*2080*/  ISETP.NE.U32.AND P0, PT, RZ, UR6, PT ;  /* 0x00000006ff007c0c */ /* 0x000fe4000bf05070 */
[----:B-1----:R-:W-:Y:S01]  /*2090*/  SHF.R.U32.HI R34, RZ, 0x7, R20 ;  /* 0x00000007ff227819 */ /* 0x002fe20000011614 */
[----:B------:R-:W-:Y:S01]  /*20a0*/  IMAD R10, R35, R4, RZ ;  /* 0x00000004230a7224 */ /* 0x000fe200078e02ff */
[----:B------:R-:W-:Y:S01]  /*20b0*/  ISETP.NE.AND.EX P0, PT, RZ, UR7, PT, P0 ;  /* 0x00000007ff007c0c */ /* 0x000fe2000bf05300 */
[----:B------:R-:W-:Y:S01]  /*20c0*/  VIADD R94, R22, 0x40 ;  /* 0x00000040165e7836 */ /* 0x000fe20000000000 */
[----:B------:R-:W-:Y:S01]  /*20d0*/  ISETP.NE.AND P6, PT, R34, 0x1, PT ;  /* 0x000000012200780c */ /* 0x000fe20003fc5270 */
[----:B------:R-:W-:Y:S01]  /*20e0*/  IMAD R3, R33, R5, R10 ;  /* 0x0000000521037224 */ /* 0x000fe200078e020a */
[----:B------:R-:W-:Y:S01]  /*20f0*/  SHF.R.S32.HI R10, RZ, 0x1f, R210 ;  /* 0x0000001fff0a7819 */ /* 0x000fe200000114d2 */
[----:B------:R-:W-:Y:S01]  /*2100*/  VIADD R93, R22, 0x60 ;  /* 0x00000060165d7836 */ /* 0x000fe20000000000 */
[----:B------:R-:W-:Y:S01]  /*2110*/  SHF.R.S32.HI R32, RZ, 0x1f, R200 ;  /* 0x0000001fff207819 */ /* 0x000fe200000114c8 */
[----:B------:R-:W-:Y:S01]  /*2120*/  IMAD.IADD R9, R9, 0x1, R3 ;  /* 0x0000000109097824 */ /* 0x000fe200078e0203 */
[----:B------:R-:W-:Y:S01]  /*2130*/  SHF.R.S32.HI R205, RZ, 0x1f, R204 ;  /* 0x0000001fffcd7819 */ /* 0x000fe200000114cc */
[----:B------:R-:W-:Y:S01]  /*2140*/  IMAD R3, R10, UR4, RZ ;  /* 0x000000040a037c24 */ /* 0x000fe2000f8e02ff */
[----:B--2---:R-:W-:Y:S01]  /*2150*/  ISETP.GE.AND P2, PT, R94, R29, PT ;  /* 0x0000001d5e00720c */ /* 0x004fe20003f46270 */
[----:B---3--:R-:W-:Y:S01]  /*2160*/  IMAD.WIDE.U32 R6, R210, UR4, R8 ;  /* 0x00000004d2067c25 */ /* 0x008fe2000f8e0008 */
[----:B------:R-:W-:-:S02]  /*2170*/  SHF.L.U64.HI R84, R4, 0x7, R5 ;  /* 0x0000000704547819 */ /* 0x000fc40000010205 */
[----:B------:R-:W-:Y:S01]  /*2180*/  SEL R15, R29, RZ, P2 ;  /* 0x000000ff1d0f7207 */ /* 0x000fe20001000000 */
[----:B------:R-:W-:Y:S01]  /*2190*/  IMAD R11, R210, UR5, R3 ;  /* 0x00000005d20b7c24 */ /* 0x000fe2000f8e0203 */
[----:B------:R-:W-:Y:S01]  /*21a0*/  ULDC.64 UR4, c[0x0][0x310] ;  /* 0x0000c40000047ab9 */ /* 0x000fe20000000a00 */
[C---:B------:R-:W-:Y:S01]  /*21b0*/  IMAD.WIDE.U32 R8, R200.reuse, R4, R22 ;  /* 0x00000004c8087225 */ /* 0x040fe200078e0016 */
[----:B------:R-:W-:Y:S02]  /*21c0*/  P2R R104, PR, RZ, 0x4 ;  /* 0x00000004ff687803 */ /* 0x000fe40000000000 */
[----:B------:R-:W-:Y:S01]  /*21d0*/  IADD3 R20, P2, R200, R33, RZ ;  /* 0x00000021c8147210 */ /* 0x000fe20007f5e0ff */
[----:B------:R-:W-:Y:S01]  /*21e0*/  IMAD.IADD R7, R7, 0x1, R11 ;  /* 0x0000000107077824 */ /* 0x000fe200078e020b */
[----:B------:R-:W-:Y:S01]  /*21f0*/  LOP3.LUT P3, RZ, R223, 0x2, RZ, 0xc0, !PT ;  /* 0x00000002dfff7812 */ /* 0x000fe2000786c0ff */
[----:B------:R-:W-:Y:S02]  /*2200*/  VIADD R92, R22, 0x80 ;  /* 0x00000080165c7836 */ /* 0x000fe40000000000 */
[----:B------:R-:W-:-:S02]  /*2210*/  IMAD.IADD R15, R94, 0x1, R15 ;  /* 0x000000015e0f7824 */ /* 0x000fc400078e020f */
[----:B------:R-:W-:Y:S02]  /*2220*/  VIADD R78, R22, 0xa0 ;  /* 0x000000a0164e7836 */ /* 0x000fe40000000000 */
[----:B------:R-:W-:Y:S02]  /*2230*/  IMAD.SHL.U32 R76, R29, 0x2, RZ ;  /* 0x000000021d4c7824 */ /* 0x000fe400078e00ff */
[----:B------:R-:W-:Y:S02]  /*2240*/  IMAD.SHL.U32 R83, R4, 0x80, RZ ;  /* 0x0000008004537824 */ /* 0x000fe400078e00ff */
[----:B------:R-:W-:Y:S01]  /*2250*/  VIADD R77, R34, 0x8 ;  /* 0x00000008224d7836 */ /* 0x000fe20000000000 */
[----:B----4-:R-:W-:Y:S02]  /*2260*/  SHF.R.S32.HI R3, RZ, 0x1f, R0 ;  /* 0x0000001fff037819 */ /* 0x010fe40000011400 */
[----:B------:R-:W-:Y:S02]  /*2270*/  SEL R59, R0, RZ, !P0 ;  /* 0x000000ff003b7207 */ /* 0x000fe40004000000 */
[----:B------:R-:W-:-:S03]  /*2280*/  SEL R14, R3, RZ, !P0 ;  /* 0x000000ff030e7207 */ /* 0x000fc60004000000 */
[----:B------:R-:W-:Y:S02]  /*2290*/  IMAD.WIDE.U32 R60, R59, UR4, R6 ;  /* 0x000000043b3c7c25 */ /* 0x000fe4000f8e0006 */
[----:B------:R-:W0:Y:S02]  /*22a0*/  LDC.64 R6, c[0x0][0x408] ;  /* 0x00010200ff067b82 */ /* 0x000e240000000a00 */
[----:B------:R-:W-:-:S04]  /*22b0*/  IMAD R0, R14, UR4, RZ ;  /* 0x000000040e007c24 */ /* 0x000fc8000f8e02ff */
[----:B------:R-:W-:Y:S01]  /*22c0*/  IMAD R101, R59, UR5, R0 ;  /* 0x000000053b657c24 */ /* 0x000fe2000f8e0200 */
[----:B------:R-:W-:Y:S05]  /*22d0*/  @!P6 WARPSYNC.ALL ;  /* 0x000000000000e948 */ /* 0x000fea0003800000 */
[----:B------:R-:W-:Y:S01]  /*22e0*/  ULDC.64 UR6, c[0x0][0x330] ;  /* 0x0000cc0000067ab9 */ /* 0x000fe20000000a00 */
[----:B------:R-:W-:Y:S01]  /*22f0*/  ULDC UR4, c[0x0][0x2f4] ;  /* 0x0000bd0000047ab9 */ /* 0x000fe20000000800 */
[----:B------:R-:W-:Y:S01]  /*2300*/  IMAD R3, R10, UR6, RZ ;  /* 0x000000060a037c24 */ /* 0x000fe2000f8e02ff */
[----:B------:R-:W-:Y:S01]  /*2310*/  ISETP.GE.AND P1, PT, R102, UR4, PT ;  /* 0x0000000466007c0c */ /* 0x000fe2000bf26270 */
[----:B------:R-:W-:Y:S01]  /*2320*/  IMAD R0, R32, R4, RZ ;  /* 0x0000000420007224 */ /* 0x000fe200078e02ff */
[----:B------:R-:W-:Y:S01]  /*2330*/  ISETP.GE.AND P0, PT, R22, UR4, PT ;  /* 0x0000000416007c0c */ /* 0x000fe2000bf06270 */
[----:B------:R-:W-:Y:S01]  /*2340*/  IMAD R13, R210, UR7, R3 ;  /* 0x00000007d20d7c24 */ /* 0x000fe2000f8e0203 */
[----:B------:R-:W-:Y:S01]  /*2350*/  SEL R3, RZ, 0xffffffff, P1 ;  /* 0xffffffffff037807 */ /* 0x000fe20000800000 */
[----:B------:R-:W-:Y:S01]  /*2360*/  IMAD R95, R200, R5, R0 ;  /* 0x00000005c85f7224 */ /* 0x000fe200078e0200 */
[----:B------:R-:W-:Y:S01]  /*2370*/  IADD3 R100, P1, R60, R8, RZ ;  /* 0x000000083c647210 */ /* 0x000fe20007f3e0ff */
[----:B------:R-:W-:Y:S01]  /*2380*/  IMAD.IADD R101, R61, 0x1, R101 ;  /* 0x000000013d657824 */ /* 0x000fe200078e0265 */
[----:B------:R-:W-:Y:S01]  /*2390*/  SEL R0, RZ, 0x1, P0 ;  /* 0x00000001ff007807 */ /* 0x000fe20000000000 */
[----:B------:R-:W-:Y:S01]  /*23a0*/  IMAD.SHL.U32 R3, R3, 0x2, RZ ;  /* 0x0000000203037824 */ /* 0x000fe200078e00ff */
[----:B------:R-:W-:Y:S01]  /*23b0*/  ISETP.GE.AND P0, PT, R94, UR4, PT ;  /* 0x000000045e007c0c */ /* 0x000fe2000bf06270 */
[----:B------:R-:W-:Y:S01]  /*23c0*/  IMAD.WIDE.U32 R10, R210, UR6, R22 ;  /* 0x00000006d20a7c25 */ /* 0x000fe2000f8e0016 */
[----:B------:R-:W-:Y:S01]  /*23d0*/  IADD3.X R95, R101, R9, R95, P1, !PT ;  /* 0x00000009655f7210 */ /* 0x000fe20000ffe45f */
[----:B------:R-:W-:Y:S01]  /*23e0*/  ULDC.64 UR6, c[0x0][0x338] ;  /* 0x0000ce0000067ab9 */ /* 0x000fe20000000a00 */
[----:B------:R-:W1:Y:S01]  /*23f0*/  LDC.64 R8, c[0x0][0x3f8] ;  /* 0x0000fe00ff087b82 */ /* 0x000e620000000a00 */
[----:B------:R-:W-:Y:S01]  /*2400*/  LOP3.LUT R0, R3, 0x2, R0, 0xe2, !PT ;  /* 0x0000000203007812 */ /* 0x000fe200078ee200 */
[-C--:B0-----:R-:W-:Y:S01]  /*2410*/  IMAD R3, R32, R6.reuse, RZ ;  /* 0x0000000620037224 */ /* 0x081fe200078e02ff */
[----:B------:R-:W-:Y:S01]  /*2420*/  ISETP.GE.AND P1, PT, R93, UR4, PT ;  /* 0x000000045d007c0c */ /* 0x000fe2000bf26270 */
[----:B------:R-:W-:Y:S01]  /*2430*/  IMAD.IADD R11, R11, 0x1, R13 ;  /* 0x000000010b0b7824 */ /* 0x000fe200078e020d */
[----:B------:R-:W-:Y:S01]  /*2440*/  SHF.L.U64.HI R82, R6, 0x7, R7 ;  /* 0x0000000706527819 */ /* 0x000fe20000010207 */
[C---:B------:R-:W-:Y:S01]  /*2450*/  IMAD R13, R200.reuse, R7, R3 ;  /* 0x00000007c80d7224 */ /* 0x040fe200078e0203 */
[----:B------:R-:W-:Y:S01]  /*2460*/  SEL R3, RZ, 0x4, P0 ;  /* 0x00000004ff037807 */ /* 0x000fe20000000000 */
[----:B------:R-:W-:Y:S01]  /*2470*/  IMAD.WIDE.U32 R56, R200, R6, R22 ;  /* 0x00000006c8387225 */ /* 0x000fe200078e0016 */
[----:B------:R-:W-:-:S02]  /*2480*/  SEL R12, RZ, 0x8, P1 ;  /* 0x00000008ff0c7807 */ /* 0x000fc40000800000 */
[----:B------:R-:W-:Y:S01]  /*2490*/  ISETP.GE.AND P0, PT, R92, UR4, PT ;  /* 0x000000045c007c0c */ /* 0x000fe2000bf06270 */
[----:B------:R-:W-:Y:S01]  /*24a0*/  IMAD.WIDE.U32 R54, R200, R6, R204 ;  /* 0x00000006c8367225 */ /* 0x000fe200078e00cc */
[----:B------:R-:W-:Y:S02]  /*24b0*/  LOP3.LUT R0, R12, R0, R3, 0xfe, !PT ;  /* 0x000000000c007212 */ /* 0x000fe400078efe03 */
[----:B------:R-:W-:Y:S01]  /*24c0*/  SEL R3, RZ, 0x10, P0 ;  /* 0x00000010ff037807 */ /* 0x000fe20000000000 */
[----:B------:R-:W-:Y:S01]  /*24d0*/  IMAD R12, R14, UR6, RZ ;  /* 0x000000060e0c7c24 */ /* 0x000fe2000f8e02ff */
[-C--:B------:R-:W-:Y:S01]  /*24e0*/  ISETP.GE.AND P0, PT, R22, R29.reuse, PT ;  /* 0x0000001d1600720c */ /* 0x080fe20003f06270 */
[----:B------:R-:W-:Y:S01]  /*24f0*/  IMAD.IADD R57, R57, 0x1, R13 ;  /* 0x0000000139397824 */ /* 0x000fe200078e020d */
[----:B------:R-:W-:Y:S01]  /*2500*/  ISETP.GE.AND P1, PT, R102, R29, PT ;  /* 0x0000001d6600720c */ /* 0x000fe20003f26270 */
[C---:B------:R-:W-:Y:S01]  /*2510*/  IMAD R65, R59.reuse, UR7, R12 ;  /* 0x000000073b417c24 */ /* 0x040fe2000f8e020c */
[----:B------:R-:W-:Y:S01]  /*2520*/  LOP3.LUT R3, R0, R3, RZ, 0xfc, !PT ;  /* 0x0000000300037212 */ /* 0x000fe200078efcff */
[----:B------:R-:W-:Y:S01]  /*2530*/  IMAD.WIDE.U32 R58, R59, UR6, R10 ;  /* 0x000000063b3a7c25 */ /* 0x000fe2000f8e000a */
[----:B------:R-:W-:-:S02]  /*2540*/  SEL R11, R29, RZ, P0 ;  /* 0x000000ff1d0b7207 */ /* 0x000fc40000000000 */
[----:B------:R-:W-:Y:S01]  /*2550*/  SHF.R.S32.HI R12, RZ, 0x1f, R15 ;  /* 0x0000001fff0c7819 */ /* 0x000fe2000001140f */
[----:B------:R-:W-:Y:S01]  /*2560*/  IMAD.IADD R55, R13, 0x1, R55 ;  /* 0x000000010d377824 */ /* 0x000fe200078e0237 */
[----:B------:R-:W-:Y:S01]  /*2570*/  SEL R13, R29, RZ, P1 ;  /* 0x000000ff1d0d7207 */ /* 0x000fe20000800000 */
[-C--:B-1----:R-:W-:Y:S01]  /*2580*/  IMAD R0, R32, R8.reuse, RZ ;  /* 0x0000000820007224 */ /* 0x082fe200078e02ff */
[-C--:B------:R-:W-:Y:S01]  /*2590*/  LEA.HI R89, R12, R15.reuse, RZ, 0x4 ;  /* 0x0000000f0c597211 */ /* 0x080fe200078f20ff */
[----:B------:R-:W-:Y:S01]  /*25a0*/  IMAD.IADD R11, R22, 0x1, R11 ;  /* 0x00000001160b7824 */ /* 0x000fe200078e020b */
[----:B------:R-:W-:Y:S01]  /*25b0*/  LEA.HI R12, R12, R15, RZ, 0x6 ;  /* 0x0000000f0c0c7211 */ /* 0x000fe200078f30ff */
[----:B------:R-:W-:Y:S01]  /*25c0*/  IMAD R21, R200, R9, R0 ;  /* 0x00000009c8157224 */ /* 0x000fe200078e0200 */
[----:B-----5:R-:W-:Y:S01]  /*25d0*/  SHF.R.S32.HI R15, RZ, 0x1f, R24 ;  /* 0x0000001fff0f7819 */ /* 0x020fe20000011418 */
[----:B------:R-:W-:Y:S01]  /*25e0*/  IMAD.IADD R13, R102, 0x1, R13 ;  /* 0x00000001660d7824 */ /* 0x000fe200078e020d */
[----:B------:R-:W-:Y:S01]  /*25f0*/  SHF.R.S32.HI R0, RZ, 0x1f, R11 ;  /* 0x0000001fff007819 */ /* 0x000fe2000001140b */
[----:B------:R-:W-:Y:S01]  /*2600*/  IMAD.WIDE.U32 R52, R200, R8, R22 ;  /* 0x00000008c8347225 */ /* 0x000fe200078e0016 */
[----:B------:R-:W-:-:S02]  /*2610*/  LOP3.LUT R14, R212, 0x30, R89, 0xf8, !PT ;  /* 0x00000030d40e7812 */ /* 0x000fc400078ef859 */
[----:B------:R-:W-:Y:S01]  /*2620*/  SHF.R.S32.HI R10, RZ, 0x1f, R13 ;  /* 0x0000001fff0a7819 */ /* 0x000fe2000001140d */
[----:B------:R-:W-:Y:S01]  /*2630*/  IMAD.WIDE.U32 R30, R200, R8, R204 ;  /* 0x00000008c81e7225 */ /* 0x000fe200078e00cc */
[CC--:B------:R-:W-:Y:S02]  /*2640*/  LEA.HI R91, R0.reuse, R11.reuse, RZ, 0x4 ;  /* 0x0000000b005b7211 */ /* 0x0c0fe400078f20ff */
[----:B------:R-:W-:Y:S01]  /*2650*/  LEA.HI R0, R0, R11, RZ, 0x6 ;  /* 0x0000000b00007211 */ /* 0x000fe200078f30ff */
[----:B------:R-:W-:Y:S01]  /*2660*/  IMAD.IADD R53, R53, 0x1, R21 ;  /* 0x0000000135357824 */ /* 0x000fe200078e0215 */
[CC--:B------:R-:W-:Y:S01]  /*2670*/  LEA.HI R90, R10.reuse, R13.reuse, RZ, 0x4 ;  /* 0x0000000d0a5a7211 */ /* 0x0c0fe200078f20ff */
[----:B------:R-:W-:Y:S01]  /*2680*/  IMAD.IADD R31, R21, 0x1, R31 ;  /* 0x00000001151f7824 */ /* 0x000fe200078e021f */
[----:B------:R-:W-:Y:S01]  /*2690*/  LEA.HI R13, R10, R13, RZ, 0x6 ;  /* 0x0000000d0a0d7211 */ /* 0x000fe200078f30ff */
[----:B------:R-:W-:Y:S01]  /*26a0*/  IMAD.SHL.U32 R10, R0, 0x80, RZ ;  /* 0x00000080000a7824 */ /* 0x000fe200078e00ff */
[----:B------:R-:W-:Y:S01]  /*26b0*/  LOP3.LUT R0, R212, 0x30, R91, 0xf8, !PT ;  /* 0x00000030d4007812 */ /* 0x000fe200078ef85b */
[----:B------:R-:W-:Y:S01]  /*26c0*/  IMAD.X R21, R32, 0x1, R35, P2 ;  /* 0x0000000120157824 */ /* 0x000fe200010e0623 */
[----:B------:R-:W-:Y:S01]  /*26d0*/  ISETP.GE.AND P2, PT, R78, UR4, PT ;  /* 0x000000044e007c0c */ /* 0x000fe2000bf46270 */
[----:B------:R-:W-:Y:S01]  /*26e0*/  IMAD.SHL.U32 R13, R13, 0x80, RZ ;  /* 0x000000800d0d7824 */ /* 0x000fe200078e00ff */
[----:B------:R-:W-:Y:S01]  /*26f0*/  LOP3.LUT R87, R10, 0xffffe000, RZ, 0xc0, !PT ;  /* 0xffffe0000a577812 */ /* 0x000fe200078ec0ff */
[----:B------:R-:W-:Y:S01]  /*2700*/  IMAD.SHL.U32 R11, R12, 0x80, RZ ;  /* 0x000000800c0b7824 */ /* 0x000fe200078e00ff */
[----:B------:R-:W-:Y:S01]  /*2710*/  LOP3.LUT R0, R0, R213, RZ, 0x3c, !PT ;  /* 0x000000d500007212 */ /* 0x000fe200078e3cff */
[----:B------:R-:W-:Y:S01]  /*2720*/  IMAD.WIDE.U32 R56, R24, R6, R56 ;  /* 0x0000000618387225 */ /* 0x000fe200078e0038 */
[----:B------:R-:W-:-:S02]  /*2730*/  LOP3.LUT R12, R212, 0x30, R90, 0xf8, !PT ;  /* 0x00000030d40c7812 */ /* 0x000fc400078ef85a */
[----:B------:R-:W-:Y:S01]  /*2740*/  IADD3 R87, R0, R87, R214 ;  /* 0x0000005700577210 */ /* 0x000fe20007ffe0d6 */
[----:B------:R-:W-:Y:S01]  /*2750*/  IMAD R0, R15, R6, RZ ;  /* 0x000000060f007224 */ /* 0x000fe200078e02ff */
[----:B------:R-:W-:Y:S01]  /*2760*/  LOP3.LUT R13, R13, 0xffffe000, RZ, 0xc0, !PT ;  /* 0xffffe0000d0d7812 */ /* 0x000fe200078ec0ff */
[----:B------:R-:W-:Y:S01]  /*2770*/  IMAD R15, R15, R8, RZ ;  /* 0x000000080f0f7224 */ /* 0x000fe200078e02ff */
[----:B------:R-:W-:Y:S01]  /*2780*/  LOP3.LUT R12, R12, R213, RZ, 0x3c, !PT ;  /* 0x000000d50c0c7212 */ /* 0x000fe200078e3cff */
[C---:B------:R-:W-:Y:S01]  /*2790*/  IMAD R5, R24.reuse, R7, R0 ;  /* 0x0000000718057224 */ /* 0x040fe200078e0200 */
[----:B------:R-:W-:Y:S01]  /*27a0*/  SEL R0, RZ, 0x20, P2 ;  /* 0x00000020ff007807 */ /* 0x000fe20001000000 */
[C---:B------:R-:W-:Y:S01]  /*27b0*/  IMAD.WIDE.U32 R54, R24.reuse, R6, R54 ;  /* 0x0000000618367225 */ /* 0x040fe200078e0036 */
[----:B------:R-:W-:Y:S02]  /*27c0*/  LOP3.LUT R11, R11, 0xffffe000, RZ, 0xc0, !PT ;  /* 0xffffe0000b0b7812 */ /* 0x000fe400078ec0ff */
[----:B------:R-:W-:Y:S01]  /*27d0*/  LOP3.LUT R0, R3, R0, RZ, 0xfc, !PT ;  /* 0x0000000003007212 */ /* 0x000fe200078efcff */
[----:B------:R-:W-:Y:S01]  /*27e0*/  IMAD R15, R24, R9, R15 ;  /* 0x00000009180f7224 */ /* 0x000fe200078e020f */
[----:B------:R-:W-:Y:S01]  /*27f0*/  LOP3.LUT R14, R14, R213, RZ, 0x3c, !PT ;  /* 0x000000d50e0e7212 */ /* 0x000fe200078e3cff */
[----:B------:R-:W-:Y:S01]  /*2800*/  IMAD.WIDE.U32 R52, R24, R8, R52 ;  /* 0x0000000818347225 */ /* 0x000fe200078e0034 */
[----:B------:R-:W-:-:S02]  /*2810*/  LOP3.LUT R71, R91, 0xfffffff0, RZ, 0xc0, !PT ;  /* 0xfffffff05b477812 */ /* 0x000fc400078ec0ff */
[----:B------:R-:W-:Y:S01]  /*2820*/  LOP3.LUT R70, R90, 0xfffffff0, RZ, 0xc0, !PT ;  /* 0xfffffff05a467812 */ /* 0x000fe200078ec0ff */
[----:B------:R-:W-:Y:S01]  /*2830*/  IMAD.WIDE.U32 R30, R24, R8, R30 ;  /* 0x00000008181e7225 */ /* 0x000fe200078e001e */
[----:B------:R-:W-:Y:S02]  /*2840*/  LOP3.LUT R69, R89, 0xfffffff0, RZ, 0xc0, !PT ;  /* 0xfffffff059457812 */ /* 0x000fe400078ec0ff */
[----:B------:R-:W-:Y:S01]  /*2850*/  LOP3.LUT R64, R3, 0x1, RZ, 0xc0, !PT ;  /* 0x0000000103407812 */ /* 0x000fe200078ec0ff */
[----:B------:R-:W-:Y:S01]  /*2860*/  IMAD.SHL.U32 R81, R6, 0x80, RZ ;  /* 0x0000008006517824 */ /* 0x000fe200078e00ff */
[----:B------:R-:W-:Y:S01]  /*2870*/  LOP3.LUT R63, R0, 0x2, RZ, 0xc0, !PT ;  /* 0x00000002003f7812 */ /* 0x000fe200078ec0ff */
[----:B------:R-:W-:Y:S01]  /*2880*/  IMAD.SHL.U32 R79, R8, 0x80, RZ ;  /* 0x00000080084f7824 */ /* 0x000fe200078e00ff */
[C---:B------:R-:W-:Y:S01]  /*2890*/  LOP3.LUT R62, R0.reuse, 0x4, RZ, 0xc0, !PT ;  /* 0x00000004003e7812 */ /* 0x040fe200078ec0ff */
[----:B------:R-:W-:Y:S01]  /*28a0*/  IMAD.IADD R75, R57, 0x1, R5 ;  /* 0x00000001394b7824 */ /* 0x000fe200078e0205 */
[C---:B------:R-:W-:Y:S01]  /*28b0*/  LOP3.LUT R29, R0.reuse, 0x8, RZ, 0xc0, !PT ;  /* 0x00000008001d7812 */ /* 0x040fe200078ec0ff */
[----:B------:R-:W-:Y:S01]  /*28c0*/  IMAD.IADD R74, R5, 0x1, R55 ;  /* 0x00000001054a7824 */ /* 0x000fe200078e0237 */
[----:B------:R-:W-:Y:S01]  /*28d0*/  LOP3.LUT R3, R0, 0x10, RZ, 0xc0, !PT ;  /* 0x0000001000037812 */ /* 0x000fe200078ec0ff */
[----:B------:R-:W-:Y:S01]  /*28e0*/  IMAD.IADD R73, R53, 0x1, R15 ;  /* 0x0000000135497824 */ /* 0x000fe200078e020f */
[--C-:B------:R-:W-:Y:S01]  /*28f0*/  IADD3 R86, R12, R13, R214.reuse ;  /* 0x0000000d0c567210 */ /* 0x100fe20007ffe0d6 */
[----:B------:R-:W-:Y:S01]  /*2900*/  IMAD.IADD R72, R15, 0x1, R31 ;  /* 0x000000010f487824 */ /* 0x000fe200078e021f */
[----:B------:R-:W-:Y:S01]  /*2910*/  IADD3 R85, R14, R11, R214 ;  /* 0x0000000b0e557210 */ /* 0x000fe20007ffe0d6 */
[----:B------:R-:W-:Y:S01]  /*2920*/  IMAD.IADD R65, R59, 0x1, R65 ;  /* 0x000000013b417824 */ /* 0x000fe200078e0241 */
[----:B------:R-:W-:-:S02]  /*2930*/  SHF.L.U64.HI R80, R8, 0x7, R9 ;  /* 0x0000000708507819 */ /* 0x000fc40000010209 */
[----:B------:R-:W-:Y:S02]  /*2940*/  SHF.R.S32.HI R68, RZ, 0x1f, R71 ;  /* 0x0000001fff447819 */ /* 0x000fe40000011447 */
[----:B------:R-:W-:Y:S02]  /*2950*/  SHF.R.S32.HI R67, RZ, 0x1f, R70 ;  /* 0x0000001fff437819 */ /* 0x000fe40000011446 */
[----:B------:R-:W-:Y:S02]  /*2960*/  SHF.R.S32.HI R66, RZ, 0x1f, R69 ;  /* 0x0000001fff427819 */ /* 0x000fe40000011445 */
[----:B------:R-:W-:Y:S01]  /*2970*/  LOP3.LUT R0, R0, 0x20, RZ, 0xc0, !PT ;  /* 0x0000002000007812 */ /* 0x000fe200078ec0ff */
[----:B------:R-:W-:Y:S06]  /*2980*/  @!P6 BAR.SYNC.DEFER_BLOCKING 0x9, 0x100 ;  /* 0x024400000000eb1d */ /* 0x000fec0000010000 */
.L_x_4429:
[----:B0-----:R-:W0:Y:S01]  /*2990*/  LDC.64 R96, c[0x0][0x2e8] ;  /* 0x0000ba00ff607b82 */ /* 0x001e220000000a00 */
[----:B------:R-:W-:Y:S01]  /*29a0*/  VIADD R25, R25, 0xffffffff ;  /* 0xffffffff19197836 */ /* 0x000fe20000000000 */
[----:B------:R-:W-:Y:S01]  /*29b0*/  LOP3.LUT P4, RZ, R223, 0x2, RZ, 0xc0, !PT ;  /* 0x00000002dfff7812 */ /* 0x000fe2000788c0ff */
[----:B------:R-:W-:Y:S01]  /*29c0*/  IMAD R5, R17, 0x6000, R222 ;  /* 0x0000600011057824 */ /* 0x000fe200078e02de */
[----:B------:R-:W-:Y:S05]  /*29d0*/  YIELD ;  /* 0x0000000000007946 */ /* 0x000fea0003800000 */
[----:B-1----:R-:W1:Y:S01]  /*29e0*/  LDC R109, c[0x0][0x3f4] ;  /* 0x0000fd00ff6d7b82 */ /* 0x002e620000000800 */
[----:B------:R-:W-:Y:S01]  /*29f0*/  SHF.R.S32.HI R10, RZ, 0x1f, R25 ;  /* 0x0000001fff0a7819 */ /* 0x000fe20000011419 */
[-C--:B------:R-:W-:Y:S01]  /*2a00*/  IMAD R4, R84, R25.reuse, RZ ;  /* 0x0000001954047224 */ /* 0x080fe200078e02ff */
[----:B------:R-:W-:Y:S01]  /*2a10*/  BSSY B0, `(.L_x_4374) ;  /* 0x0000687000007945 */ /* 0x000fe20003800000 */
[----:B------:R-:W-:-:S04]  /*2a20*/  IMAD.WIDE.U32 R48, R83, R25, RZ ;  /* 0x0000001953307225 */ /* 0x000fc800078e00ff */
[----:B------:R-:W-:Y:S02]  /*2a30*/  IMAD R7, R10, R83, R4 ;  /* 0x000000530a077224 */ /* 0x000fe400078e0204 */
[----:B------:R-:W-:Y:S02]  /*2a40*/  VIADD R105, R5, 0x20 ;  /* 0x0000002005697836 */ /* 0x000fe40000000000 */
[----:B------:R-:W-:Y:S02]  /*2a50*/  IMAD.IADD R99, R49, 0x1, R7 ;  /* 0x0000000131637824 */ /* 0x000fe400078e0207 */
[----:B------:R-:W-:Y:S01]  /*2a60*/  @P4 VIADD R105, R5, 0xffffffe0 ;  /* 0xffffffe005694836 */ /* 0x000fe20000000000 */
[----:B0-----:R-:W-:Y:S01]  /*2a70*/  IADD3 R8, P2, P3, R48, R96, R100 ;  /* 0x0000006030087210 */ /* 0x001fe20007b5e064 */
[C---:B------:R-:W-:Y:S02]  /*2a80*/  IMAD.IADD R106, R16.reuse, 0x1, R5 ;  /* 0x00000001106a7824 */ /* 0x040fe400078e0205 */
[----:B------:R-:W-:Y:S01]  /*2a90*/  IMAD.IADD R105, R16, 0x1, R105 ;  /* 0x0000000110697824 */ /* 0x000fe200078e0269 */
[----:B------:R-:W-:-:S02]  /*2aa0*/  IADD3.X R9, R99, R97, R95, P2, P3 ;  /* 0x0000006163097210 */ /* 0x000fc400017e645f */
[----:B------:R-:W-:Y:S02]  /*2ab0*/  ISETP.GT.AND P2, PT, R25, R26, PT ;  /* 0x0000001a1900720c */ /* 0x000fe40003f44270 */
[----:B-1----:R-:W-:-:S13]  /*2ac0*/  ISETP.GE.AND P3, PT, R109, 0x1, PT ;  /* 0x000000016d00780c */ /* 0x002fda0003f66270 */
[----:B------:R-:W-:Y:S05]  /*2ad0*/  @!P3 BRA `(.L_x_4375) ;  /* 0x000000640068b947 */ /* 0x000fea0003800000 */
[----:B------:R-:W-:Y:S01]  /*2ae0*/  ULDC.U8 UR4, c[0x0][0x410] ;  /* 0x0001040000047ab9 */ /* 0x000fe20000000000 */
[-C--:B------:R-:W-:Y:S01]  /*2af0*/  IMAD R4, R80, R25.reuse, RZ ;  /* 0x0000001950047224 */ /* 0x080fe200078e02ff */
[----:B------:R-:W-:Y:S01]  /*2b00*/  ISETP.NE.AND P3, PT, RZ, UR4, PT ;  /* 0x00000004ff007c0c */ /* 0x000fe2000bf65270 */
[----:B------:R-:W-:Y:S02]  /*2b10*/  IMAD R6, R82, R25, RZ ;  /* 0x0000001952067224 */ /* 0x000fe400078e02ff */
[----:B------:R-:W-:Y:S02]  /*2b20*/  IMAD R107, R25, -0x80, R2 ;  /* 0xffffff80196b7824 */ /* 0x000fe400078e0202 */
[C---:B------:R-:W-:Y:S02]  /*2b30*/  IMAD R5, R10.reuse, R79, R4 ;  /* 0x0000004f0a057224 */ /* 0x040fe400078e0204 */
[----:B------:R-:W-:Y:S01]  /*2b40*/  IMAD R7, R10, R81, R6 ;  /* 0x000000510a077224 */ /* 0x000fe200078e0206 */
[----:B------:R-:W-:Y:S01]  /*2b50*/  VIMNMX R107, R107, 0x80, PT ;  /* 0x000000806b6b7848 */ /* 0x000fe20003fe0100 */
[----:B------:R-:W-:-:S04]  /*2b60*/  IMAD.WIDE.U32 R46, R79, R25, RZ ;  /* 0x000000194f2e7225 */ /* 0x000fc800078e00ff */
        /* <DEDUP_REMOVED lines=55> */
.L_x_4378:
[----:B------:R-:W-:Y:S05]  /*2ee0*/  BSYNC B1 ;  /* 0x0000000000017941 */ /* 0x000fea0003800000 */
.L_x_4377:
[----:B------:R-:W-:Y:S01]  /*2ef0*/  UISETP.NE.AND UP0, UPT, UR42, 0x3, UPT ;  /* 0x000000032a00788c */ /* 0x000fe2000bf05270 */
[----:B0----5:R-:W-:Y:S02]  /*2f00*/  IMAD.MOV.U32 R44, RZ, RZ, R10 ;  /* 0x000000ffff2c7224 */ /* 0x021fe400078e000a */
[----:B------:R-:W-:Y:S02]  /*2f10*/  IMAD.MOV.U32 R46, RZ, RZ, R14 ;  /* 0x000000ffff2e7224 */ /* 0x000fe400078e000e */
        /* <DEDUP_REMOVED lines=13> */
.L_x_4379:
[----:B------:R-:W-:Y:S01]  /*2ff0*/  IMAD R103, R17, 0x8, R16 ;  /* 0x0000000811677824 */ /* 0x000fe200078e0210 */
[----:B------:R-:W-:Y:S01]  /*3000*/  SHF.L.U32 R108, R206, 0x1f, RZ ;  /* 0x0000001fce6c7819 */ /* 0x000fe200000006ff */
[----:B------:R-:W-:Y:S03]  /*3010*/  BSSY B1, `(.L_x_4380) ;  /* 0x0000003000017945 */ /* 0x000fe60003800000 */
[----:B------:R-:W0:Y:S02]  /*3020*/  SYNCS.PHASECHK.TRANS64.TRYWAIT P5, [R103+URZ+0x2a890], R108 ;  /* 0x02a8906c670075a7 */ /* 0x000e2400080a017f */
[----:B0-----:R-:W-:Y:S05]  /*3030*/  @!P5 BRA `(.L_x_4381) ;  /* 0x0000027c00a8d947 */ /* 0x001fea0003800000 */
.L_x_4733:
[----:B------:R-:W-:Y:S05]  /*3040*/  BSYNC B1 ;  /* 0x0000000000017941 */ /* 0x000fea0003800000 */
.L_x_4380:
[----:B------:R-:W-:Y:S05]  /*3050*/  @P4 BRA `(.L_x_4382) ;  /* 0x0000006000884947 */ /* 0x000fea0003800000 */
[----:B------:R-:W-:Y:S01]  /*3060*/  ISETP.NE.AND P4, PT, R64, RZ, PT ;  /* 0x000000ff4000720c */ /* 0x000fe20003f85270 */
[----:B------:R-:W-:-:S12]  /*3070*/  BSSY B1, `(.L_x_4383) ;  /* 0x0000073000017945 */ /* 0x000fd80003800000 */
[----:B------:R-:W-:Y:S05]  /*3080*/  @!P4 BRA `(.L_x_4384) ;  /* 0x0000000400c4c947 */ /* 0x000fea0003800000 */
[----:B------:R1:W2:Y:S01]  /*3090*/  LDS.128 R4, [R106+0x1e400] ;  /* 0x01e400006a047984 */ /* 0x0002a20000000c00 */
[----:B------:R-:W-:Y:S01]  /*30a0*/  ISETP.GE.AND P4, PT, R204, R109, PT ;  /* 0x0000006dcc00720c */ /* 0x000fe20003f86270 */
[----:B------:R-:W-:-:S12]  /*30b0*/  BSSY B2, `(.L_x_4385) ;  /* 0x000006d000027945 */ /* 0x000fd80003800000 */
[----:B-1----:R-:W-:Y:S05]  /*30c0*/  @P4 BRA `(.L_x_4386) ;  /* 0x0000000400ac4947 */ /* 0x002fea0003800000 */
        /* <DEDUP_REMOVED lines=15> */
[----:B------:R-:W-:Y:S01]  /*31c0*/  LOP3.LUT R96, R96, 0xff00, R51, 0xf8, !PT ;  /* 0x0000ff0060607812 */ /* 0x000fe200078ef833 */
[----:B------:R-:W-:Y:S01]  /*31d0*/  IMAD.U32 R51, R118, 0x10000, RZ ;  /* 0x0001000076337824 */ /* 0x000fe200078e00ff */
[----:B------:R-:W-:-:S02]  /*31e0*/  F2FP.F16.E4M3.UNPACK_B R4, R5 ;  /* 0x00000005ff04723e */ /* 0x000fc400020006ff */
[----:B------:R-:W-:Y:S02]  /*31f0*/  F2FP.F16.E4M3.UNPACK_B R114, R123.H1 ;  /* 0x0000007bff72723e */ /* 0x000fe400030006ff */
[----:B------:R-:W-:Y:S02]  /*3200*/  F2FP.F16.E4M3.UNPACK_B R5, R5.H1 ;  /* 0x00000005ff05723e */ /* 0x000fe400030006ff */
[----:B------:R-:W-:Y:S01]  /*3210*/  LOP3.LUT R118, R116, 0xff0000, R97, 0xf8, !PT ;  /* 0x00ff000074767812 */ /* 0x000fe200078ef861 */
[--C-:B------:R-:W-:Y:S01]  /*3220*/  HADD2.F32 R117, -RZ, R114.reuse.H1_H1 ;  /* 0x30000072ff757230 */ /* 0x100fe20000004100 */
[----:B------:R-:W-:Y:S01]  /*3230*/  F2FP.F16.E4M3.UNPACK_B R97, R121.H1 ;  /* 0x00000079ff61723e */ /* 0x000fe200030006ff */
[----:B------:R-:W-:Y:S01]  /*3240*/  HADD2.F32 R116, -RZ, R114.H0_H0 ;  /* 0x20000072ff747230 */ /* 0x000fe20000004100 */
[----:B------:R-:W-:Y:S01]  /*3250*/  LOP3.LUT R115, R96, 0xff0000, R51, 0xf8, !PT ;  /* 0x00ff000060737812 */ /* 0x000fe200078ef833 */
[----:B------:R-:W-:Y:S02]  /*3260*/  HADD2.F32 R96, -RZ, R5.H1_H1 ;  /* 0x30000005ff607230 */ /* 0x000fe40000004100 */
[----:B------:R-:W-:-:S02]  /*3270*/  HADD2.F32 R51, -RZ, R4.H1_H1 ;  /* 0x30000004ff337230 */ /* 0x000fc40000004100 */
[----:B------:R-:W-:Y:S02]  /*3280*/  HADD2.F32 R114, -RZ, R97.H0_H0 ;  /* 0x20000061ff727230 */ /* 0x000fe40000004100 */
[----:B------:R-:W-:Y:S01]  /*3290*/  FMUL.FTZ R122, R96, R117 ;  /* 0x00000075607a7220 */ /* 0x000fe20000410000 */
[----:B------:R-:W-:Y:S02]  /*32a0*/  HADD2.F32 R4, -RZ, R4.H0_H0 ;  /* 0x20000004ff047230 */ /* 0x000fe40000004100 */
[-C--:B------:R-:W-:Y:S01]  /*32b0*/  FMUL.FTZ R119, R51, R116.reuse ;  /* 0x0000007433777220 */ /* 0x080fe20000410000 */
[----:B------:R-:W-:Y:S02]  /*32c0*/  HADD2.F32 R5, -RZ, R5.H0_H0 ;  /* 0x20000005ff057230 */ /* 0x000fe40000004100 */
[----:B------:R-:W-:Y:S02]  /*32d0*/  HADD2.F32 R97, -RZ, R97.H1_H1 ;  /* 0x30000061ff617230 */ /* 0x000fe40000004100 */
[C---:B------:R-:W-:Y:S01]  /*32e0*/  FMUL.FTZ R120, R4.reuse, R116 ;  /* 0x0000007404787220 */ /* 0x040fe20000410000 */
[----:B------:R-:W-:Y:S01]  /*32f0*/  F2FP.F16.E4M3.UNPACK_B R116, R123 ;  /* 0x0000007bff74723e */ /* 0x000fe200020006ff */
[C---:B------:R-:W-:Y:S01]  /*3300*/  FMUL.FTZ R117, R5.reuse, R117 ;  /* 0x0000007505757220 */ /* 0x040fe20000410000 */
[----:B------:R-:W-:Y:S01]  /*3310*/  FFMA.FTZ R4, R4, R114, -R119 ;  /* 0x0000007204047223 */ /* 0x000fe20000010877 */
[-C--:B------:R-:W-:Y:S01]  /*3320*/  FFMA.FTZ R124, R5, R97.reuse, -R122 ;  /* 0x00000061057c7223 */ /* 0x080fe2000001087a */
[-C--:B------:R-:W-:Y:S01]  /*3330*/  F2FP.F16.E4M3.UNPACK_B R5, R50.reuse.H1 ;  /* 0x00000032ff05723e */ /* 0x080fe200030006ff */
[----:B------:R-:W-:Y:S01]  /*3340*/  FFMA.FTZ R125, R96, R97, R117 ;  /* 0x00000061607d7223 */ /* 0x000fe20000010075 */
[----:B------:R-:W-:Y:S01]  /*3350*/  F2FP.F16.E4M3.UNPACK_B R50, R50 ;  /* 0x00000032ff32723e */ /* 0x000fe200020006ff */
[----:B------:R-:W-:Y:S01]  /*3360*/  FFMA.FTZ R123, R51, R114, R120 ;  /* 0x00000072337b7223 */ /* 0x000fe20000010078 */
[----:B------:R-:W-:Y:S01]  /*3370*/  F2FP.F16.E4M3.UNPACK_B R97, R121 ;  /* 0x00000079ff61723e */ /* 0x000fe200020006ff */
[----:B------:R-:W-:Y:S01]  /*3380*/  HADD2.F32 R117, -RZ, R116.H1_H1 ;  /* 0x30000074ff757230 */ /* 0x000fe20000004100 */
[----:B------:R-:W-:Y:S01]  /*3390*/  F2FP.SATFINITE.E4M3.F32.PACK_AB_MERGE_C R127, R125, R124, RZ ;  /* 0x0000007c7d7f723e */ /* 0x000fe200048070ff */
[----:B------:R-:W-:-:S02]  /*33a0*/  HADD2.F32 R51, -RZ, R5.H0_H0 ;  /* 0x20000005ff337230 */ /* 0x000fc40000004100 */
[----:B------:R-:W-:Y:S02]  /*33b0*/  HADD2.F32 R96, -RZ, R5.H1_H1 ;  /* 0x30000005ff607230 */ /* 0x000fe40000004100 */
[----:B------:R-:W-:Y:S02]  /*33c0*/  HADD2.F32 R116, -RZ, R116.H0_H0 ;  /* 0x20000074ff747230 */ /* 0x000fe40000004100 */
[-C--:B------:R-:W-:Y:S01]  /*33d0*/  FMUL.FTZ R119, R51, R117.reuse ;  /* 0x0000007533777220 */ /* 0x080fe20000410000 */
[--C-:B------:R-:W-:Y:S02]  /*33e0*/  HADD2.F32 R5, -RZ, R50.reuse.H0_H0 ;  /* 0x20000032ff057230 */ /* 0x100fe40000004100 */
[----:B------:R-:W-:Y:S01]  /*33f0*/  FMUL.FTZ R122, R96, R117 ;  /* 0x00000075607a7220 */ /* 0x000fe20000410000 */
[----:B------:R-:W-:Y:S02]  /*3400*/  HADD2.F32 R114, -RZ, R97.H1_H1 ;  /* 0x30000061ff727230 */ /* 0x000fe40000004100 */
[----:B------:R-:W-:-:S02]  /*3410*/  HADD2.F32 R50, -RZ, R50.H1_H1 ;  /* 0x30000032ff327230 */ /* 0x000fc40000004100 */
[----:B------:R-:W-:Y:S01]  /*3420*/  FMUL.FTZ R117, R5, R116 ;  /* 0x0000007405757220 */ /* 0x000fe20000410000 */
[----:B------:R-:W-:Y:S02]  /*3430*/  HADD2.F32 R97, -RZ, R97.H0_H0 ;  /* 0x20000061ff617230 */ /* 0x000fe40000004100 */
[-C--:B------:R-:W-:Y:S01]  /*3440*/  FFMA.FTZ R122, R51, R114.reuse, -R122 ;  /* 0x00000072337a7223 */ /* 0x080fe2000001087a */
[----:B------:R-:W-:Y:S01]  /*3450*/  FFMA.FTZ R119, R96, R114, R119 ;  /* 0x0000007260777223 */ /* 0x000fe20000010077 */
[C---:B------:R-:W-:Y:S01]  /*3460*/  FMUL.FTZ R120, R50.reuse, R116 ;  /* 0x0000007432787220 */ /* 0x040fe20000410000 */
[----:B------:R-:W-:Y:S01]  /*3470*/  F2FP.F16.E4M3.UNPACK_B R116, R118.H1 ;  /* 0x00000076ff74723e */ /* 0x000fe200030006ff */
[----:B------:R-:W-:Y:S01]  /*3480*/  FFMA.FTZ R121, R50, R97, R117 ;  /* 0x0000006132797223 */ /* 0x000fe20000010075 */
[----:B------:R-:W-:Y:S01]  /*3490*/  F2FP.F16.E4M3.UNPACK_B R50, R7.H1 ;  /* 0x00000007ff32723e */ /* 0x000fe200030006ff */
[----:B------:R-:W-:Y:S01]  /*34a0*/  FFMA.FTZ R120, R5, R97, -R120 ;  /* 0x0000006105787223 */ /* 0x000fe20000010878 */
[----:B------:R-:W-:Y:S01]  /*34b0*/  F2FP.SATFINITE.E4M3.F32.PACK_AB_MERGE_C R126, R119, R122, RZ ;  /* 0x0000007a777e723e */ /* 0x000fe200048070ff */
[----:B------:R-:W-:Y:S01]  /*34c0*/  HADD2.F32 R119, -RZ, R116.H1_H1 ;  /* 0x30000074ff777230 */ /* 0x000fe20000004100 */
        /* <DEDUP_REMOVED lines=43> */
.L_x_4386:
[----:B------:R-:W-:Y:S05]  /*3780*/  BSYNC B2 ;  /* 0x0000000000027941 */ /* 0x000fea0003800000 */
.L_x_4385:
[----:B--2---:R1:W-:Y:S02]  /*3790*/  STG.E.128 desc[UR40][R8.64], R4 ;  /* 0x0000000408007986 */ /* 0x0043e4000c101d28 */
.L_x_4384:
[----:B------:R-:W-:Y:S05]  /*37a0*/  BSYNC B1 ;  /* 0x0000000000017941 */ /* 0x000fea0003800000 */
.L_x_4383:
[----:B------:R-:W-:Y:S01]  /*37b0*/  ISETP.NE.AND P4, PT, R63, RZ, PT ;  /* 0x000000ff3f00720c */ /* 0x000fe20003f85270 */
[----:B------:R-:W-:-:S12]  /*37c0*/  BSSY B1, `(.L_x_4387) ;  /* 0x0000072000017945 */ /* 0x000fd80003800000 */
[----:B------:R-:W-:Y:S05]  /*37d0*/  @!P4 BRA `(.L_x_4388) ;  /* 0x0000000400c0c947 */ /* 0x000fea0003800000 */
[----:B-1----:R1:W2:Y:S01]  /*37e0*/  LDS.128 R4, [R105+0x1e400] ;  /* 0x01e4000069047984 */ /* 0x0022a20000000c00 */
[----:B------:R-:W-:Y:S01]  /*37f0*/  ISETP.GE.AND P4, PT, R216, R109, PT ;  /* 0x0000006dd800720c */ /* 0x000fe20003f86270 */
[----:B------:R-:W-:-:S12]  /*3800*/  BSSY B2, `(.L_x_4389) ;  /* 0x000006c000027945 */ /* 0x000fd80003800000 */
[----:B-1----:R-:W-:Y:S05]  /*3810*/  @P4 BRA `(.L_x_4390) ;  /* 0x0000000400a84947 */ /* 0x002fea0003800000 */
[--C-:B------:R-:W-:Y:S02]  /*3820*/  SHF.R.U32.HI R115, RZ, 0x18, R43.reuse ;  /* 0x00000018ff737819 */ /* 0x100fe4000001162b */
[----:B------:R-:W-:Y:S02]  /*3830*/  LOP3.LUT R42, R43, 0xff, RZ, 0xc0, !PT ;  /* 0x000000ff2b2a7812 */ /* 0x000fe400078ec0ff */
[--C-:B------:R-:W-:Y:S02]  /*3840*/  SHF.R.U32.HI R97, RZ, 0x8, R43.reuse ;  /* 0x00000008ff617819 */ /* 0x100fe4000001162b */
[----:B------:R-:W-:Y:S02]  /*3850*/  SHF.R.U32.HI R51, RZ, 0x10, R43 ;  /* 0x00000010ff337819 */ /* 0x000fe4000001162b */
[--C-:B------:R-:W-:Y:S02]  /*3860*/  SHF.R.U32.HI R50, RZ, 0x8, R49.reuse ;  /* 0x00000008ff327819 */ /* 0x100fe40000011631 */
[----:B------:R-:W-:-:S02]  /*3870*/  SHF.R.U32.HI R48, RZ, 0x18, R49 ;  /* 0x00000018ff307819 */ /* 0x000fc40000011631 */
[----:B------:R-:W-:Y:S02]  /*3880*/  LOP3.LUT R43, R49, 0xff, RZ, 0xc0, !PT ;  /* 0x000000ff312b7812 */ /* 0x000fe400078ec0ff */
[----:B------:R-:W-:Y:S01]  /*3890*/  SHF.R.U32.HI R96, RZ, 0x10, R49 ;  /* 0x00000010ff607819 */ /* 0x000fe20000011631 */
[----:B------:R-:W-:Y:S01]  /*38a0*/  IMAD.SHL.U32 R49, R50, 0x100, RZ ;  /* 0x0000010032317824 */ /* 0x000fe200078e00ff */
        /* <DEDUP_REMOVED lines=97> */
.L_x_4390:
[----:B------:R-:W-:Y:S05]  /*3ec0*/  BSYNC B2 ;  /* 0x0000000000027941 */ /* 0x000fea0003800000 */
.L_x_4389:
[----:B--2---:R2:W-:Y:S02]  /*3ed0*/  STG.E.128 desc[UR40][R8.64+0x20], R4 ;  /* 0x0000200408007986 */ /* 0x0045e4000c101d28 */
.L_x_4388:
[----:B------:R-:W-:Y:S05]  /*3ee0*/  BSYNC B1 ;  /* 0x0000000000017941 */ /* 0x000fea0003800000 */
.L_x_4387:
[----:B------:R-:W-:Y:S01]  /*3ef0*/  ISETP.NE.AND P4, PT, R62, RZ, PT ;  /* 0x000000ff3e00720c */ /* 0x000fe20003f85270 */
[----:B------:R-:W-:-:S12]  /*3f00*/  BSSY B1, `(.L_x_4391) ;  /* 0x0000075000017945 */ /* 0x000fd80003800000 */
[----:B------:R-:W-:Y:S05]  /*3f10*/  @!P4 BRA `(.L_x_4392) ;  /* 0x0000000400ccc947 */ /* 0x000fea0003800000 */
[----:B-12---:R1:W2:Y:S01]  /*3f20*/  LDS.128 R4, [R106+0x20400] ;  /* 0x020400006a047984 */ /* 0x0062a20000000c00 */
[----:B------:R-:W-:Y:S01]  /*3f30*/  ISETP.GE.AND P4, PT, R215, R109, PT ;  /* 0x0000006dd700720c */ /* 0x000fe20003f86270 */
[----:B------:R-:W-:-:S12]  /*3f40*/  BSSY B2, `(.L_x_4393) ;  /* 0x000006f000027945 */ /* 0x000fd80003800000 */
[----:B-1----:R-:W-:Y:S05]  /*3f50*/  @P4 BRA `(.L_x_4394) ;  /* 0x0000000400b44947 */ /* 0x002fea0003800000 */
        /* <DEDUP_REMOVED lines=8> */
[----:B------:R-:W-:Y:S01]  /*3fe0*/  SHF.R.U32.HI R50, RZ, 0x10, R39 ;  /* 0x00000010ff327819 */ /* 0x000fe20000011627 */
[----:B------:R-:W-:Y:S01]  /*3ff0*/  IMAD.MOV.U32 R39, RZ, RZ, R6 ;  /* 0x000000ffff277224 */ /* 0x000fe200078e0006 */
        /* <DEDUP_REMOVED lines=99> */
.L_x_4394:
[----:B------:R-:W-:Y:S05]  /*4630*/  BSYNC B2 ;  /* 0x0000000000027941 */ /* 0x000fea0003800000 */
.L_x_4393:
[----:B--2---:R3:W-:Y:S02]  /*4640*/  STG.E.128 desc[UR40][R8.64+0x40], R4 ;  /* 0x0000400408007986 */ /* 0x0047e4000c101d28 */
.L_x_4392:
[----:B------:R-:W-:Y:S05]  /*4650*/  BSYNC B1 ;  /* 0x0000000000017941 */ /* 0x000fea0003800000 */
.L_x_4391:
[----:B------:R-:W-:Y:S01]  /*4660*/  ISETP.NE.AND P4, PT, R29, RZ, PT ;  /* 0x000000ff1d00720c */ /* 0x000fe20003f85270 */
[----:B------:R-:W-:-:S12]  /*4670*/  BSSY B1, `(.L_x_4395) ;  /* 0x0000075000017945 */ /* 0x000fd80003800000 */
[----:B------:R-:W-:Y:S05]  /*4680*/  @!P4 BRA `(.L_x_4396) ;  /* 0x0000000400ccc947 */ /* 0x000fea0003800000 */
[----:B-123--:R1:W2:Y:S01]  /*4690*/  LDS.128 R4, [R105+0x20400] ;  /* 0x0204000069047984 */ /* 0x00e2a20000000c00 */
[----:B------:R-:W-:Y:S01]  /*46a0*/  ISETP.GE.AND P4, PT, R218, R109, PT ;  /* 0x0000006dda00720c */ /* 0x000fe20003f86270 */
[----:B------:R-:W-:-:S12]  /*46b0*/  BSSY B2, `(.L_x_4397) ;  /* 0x000006f000027945 */ /* 0x000fd80003800000 */
[----:B-1----:R-:W-:Y:S05]  /*46c0*/  @P4 BRA `(.L_x_4398) ;  /* 0x0000000400b44947 */ /* 0x002fea0003800000 */
[----:B------:R-:W-:Y:S01]  /*46d0*/  SHF.R.U32.HI R43, RZ, 0x8, R35 ;  /* 0x00000008ff2b7819 */ /* 0x000fe20000011623 */
[----:B--2---:R-:W-:Y:S01]  /*46e0*/  IMAD.MOV.U32 R36, RZ, RZ, R7 ;  /* 0x000000ffff247224 */ /* 0x004fe200078e0007 */
[----:B------:R-:W-:Y:S02]  /*46f0*/  SHF.R.U32.HI R39, RZ, 0x8, R37 ;  /* 0x00000008ff277819 */ /* 0x000fe40000011625 */
[----:B------:R-:W-:Y:S01]  /*4700*/  SHF.R.U32.HI R49, RZ, 0x18, R35 ;  /* 0x00000018ff317819 */ /* 0x000fe20000011623 */
[----:B------:R-:W-:Y:S01]  /*4710*/  IMAD.SHL.U32 R7, R43, 0x100, RZ ;  /* 0x000001002b077824 */ /* 0x000fe200078e00ff */
[----:B------:R-:W-:Y:S02]  /*4720*/  LOP3.LUT R34, R35, 0xff, RZ, 0xc0, !PT ;  /* 0x000000ff23227812 */ /* 0x000fe400078ec0ff */
[----:B------:R-:W-:Y:S02]  /*4730*/  SHF.R.U32.HI R41, RZ, 0x18, R37 ;  /* 0x00000018ff297819 */ /* 0x000fe40000011625 */
[----:B------:R-:W-:-:S02]  /*4740*/  LOP3.LUT R38, R37, 0xff, RZ, 0xc0, !PT ;  /* 0x000000ff25267812 */ /* 0x000fc400078ec0ff */
        /* <DEDUP_REMOVED lines=101> */
.L_x_4398:
[----:B------:R-:W-:Y:S05]  /*4da0*/  BSYNC B2 ;  /* 0x0000000000027941 */ /* 0x000fea0003800000 */
.L_x_4397:
[----:B--2---:R4:W-:Y:S02]  /*4db0*/  STG.E.128 desc[UR40][R8.64+0x60], R4 ;  /* 0x0000600408007986 */ /* 0x0049e4000c101d28 */
.L_x_4396:
[----:B------:R-:W-:Y:S05]  /*4dc0*/  BSYNC B1 ;  /* 0x0000000000017941 */ /* 0x000fea0003800000 */
.L_x_4395:
[----:B------:R-:W-:Y:S01]  /*4dd0*/  ISETP.NE.AND P4, PT, R3, RZ, PT ;  /* 0x000000ff0300720c */ /* 0x000fe20003f85270 */
[----:B------:R-:W-:-:S12]  /*4de0*/  BSSY B1, `(.L_x_4399) ;  /* 0x0000075000017945 */ /* 0x000fd80003800000 */
[----:B------:R-:W-:Y:S05]  /*4df0*/  @!P4 BRA `(.L_x_4400) ;  /* 0x0000000400ccc947 */ /* 0x000fea0003800000 */
[----:B-1234-:R1:W2:Y:S01]  /*4e00*/  LDS.128 R4, [R106+0x22400] ;  /* 0x022400006a047984 */ /* 0x01e2a20000000c00 */
        /* <DEDUP_REMOVED lines=112> */
.L_x_4402:
[----:B------:R-:W-:Y:S05]  /*5510*/  BSYNC B2 ;  /* 0x0000000000027941 */ /* 0x000fea0003800000 */
.L_x_4401:
[----:B--2---:R1:W-:Y:S02]  /*5520*/  STG.E.128 desc[UR40][R8.64+0x80], R4 ;  /* 0x0000800408007986 */ /* 0x0043e4000c101d28 */
.L_x_4400:
[----:B------:R-:W-:Y:S05]  /*5530*/  BSYNC B1 ;  /* 0x0000000000017941 */ /* 0x000fea0003800000 */
.L_x_4399:
[----:B------:R-:W-:-:S13]  /*5540*/  ISETP.NE.AND P4, PT, R0, RZ, PT ;  /* 0x000000ff0000720c */ /* 0x000fda0003f85270 */
[----:B------:R-:W-:Y:S05]  /*5550*/  @!P4 BRA `(.L_x_4382) ;  /* 0x0000003c0048c947 */ /* 0x000fea0003800000 */
[----:B-1234-:R1:W2:Y:S01]  /*5560*/  LDS.128 R4, [R105+0x22400] ;  /* 0x0224000069047984 */ /* 0x01e2a20000000c00 */
        /* <DEDUP_REMOVED lines=9> */
[----:B------:R-:W-:Y:S02]  /*5600*/  LOP3.LUT R14, R13, 0xff0000ff, RZ, 0xc0, !PT ;  /* 0xff0000ff0d0e7812 */ /* 0x000fe400078ec0ff */
[----:B------:R-:W-:Y:S01]  /*5610*/  SHF.R.U32.HI R32, RZ, 0x10, R13 ;  /* 0x00000010ff207819 */ /* 0x000fe2000001160d */
[----:B------:R-:W-:Y:S01]  /*5620*/  IMAD.SHL.U32 R13, R15, 0x100, RZ ;  /* 0x000001000f0d7824 */ /* 0x000fe200078e00ff */
[----:B------:R-:W-:Y:S01]  /*5630*/  SHF.R.U32.HI R33, RZ, 0x10, R11 ;  /* 0x00000010ff217819 */ /* 0x000fe2000001160b */
[----:B------:R-:W-:Y:S01]  /*5640*/  IMAD.MOV.U32 R11, RZ, RZ, R6 ;  /* 0x000000ffff0b7224 */ /* 0x000fe200078e0006 */
[----:B------:R-:W-:Y:S01]  /*5650*/  PRMT R10, R35, 0x654, R10 ;  /* 0x00000654230a7816 */ /* 0x000fe2000000000a */
[----:B------:R-:W-:Y:S01]  /*5660*/  IMAD.U32 R32, R32, 0x10000, RZ ;  /* 0x0001000020207824 */ /* 0x000fe200078e00ff */
[----:B------:R-:W-:-:S02]  /*5670*/  LOP3.LUT R13, R14, 0xff00, R13, 0xf8, !PT ;  /* 0x0000ff000e0d7812 */ /* 0x000fc400078ef80d */
        /* <DEDUP_REMOVED lines=93> */
.L_x_4404:
[----:B------:R-:W-:Y:S05]  /*5c50*/  BSYNC B1 ;  /* 0x0000000000017941 */ /* 0x000fea0003800000 */
.L_x_4403:
[----:B--2---:R1:W-:Y:S01]  /*5c60*/  STG.E.128 desc[UR40][R8.64+0xa0], R4 ;  /* 0x0000a00408007986 */ /* 0x0043e2000c101d28 */
[----:B------:R-:W-:Y:S05]  /*5c70*/  BRA `(.L_x_4382) ;  /* 0x0000003400807947 */ /* 0x000fea0003800000 */
.L_x_4376:
        /* <DEDUP_REMOVED lines=42> */
.L_x_4406:
[----:B------:R-:W-:Y:S05]  /*5f20*/  BSYNC B1 ;  /* 0x0000000000017941 */ /* 0x000fea0003800000 */
.L_x_4405:
[----:B------:R-:W-:Y:S01]  /*5f30*/  UISETP.NE.AND UP0, UPT, UR42, 0x3, UPT ;  /* 0x000000032a00788c */ /* 0x000fe2000bf05270 */
[----:B-----5:R-:W-:Y:S02]  /*5f40*/  IMAD.MOV.U32 R110, RZ, RZ, R6 ;  /* 0x000000ffff6e7224 */ /* 0x020fe400078e0006 */
        /* <DEDUP_REMOVED lines=14> */
.L_x_4407:
[----:B------:R-:W-:Y:S01]  /*6030*/  IMAD R103, R17, 0x8, R16 ;  /* 0x0000000811677824 */ /* 0x000fe200078e0210 */
[----:B------:R-:W-:Y:S01]  /*6040*/  SHF.L.U32 R108, R206, 0x1f, RZ ;  /* 0x0000001fce6c7819 */ /* 0x000fe200000006ff */
[----:B------:R-:W-:Y:S03]  /*6050*/  BSSY B1, `(.L_x_4408) ;  /* 0x0000003000017945 */ /* 0x000fe60003800000 */
[----:B------:R-:W1:Y:S02]  /*6060*/  SYNCS.PHASECHK.TRANS64.TRYWAIT P5, [R103+URZ+0x2a890], R108 ;  /* 0x02a8906c670075a7 */ /* 0x000e6400080a017f */
[----:B-1----:R-:W-:Y:S05]  /*6070*/  @!P5 BRA `(.L_x_4409) ;  /* 0x0000024c00acd947 */ /* 0x002fea0003800000 */
.L_x_4734:
[----:B------:R-:W-:Y:S05]  /*6080*/  BSYNC B1 ;  /* 0x0000000000017941 */ /* 0x000fea0003800000 */
.L_x_4408:
[----:B------:R-:W-:Y:S05]  /*6090*/  @P4 BRA `(.L_x_4382) ;  /* 0x0000003000784947 */ /* 0x000fea0003800000 */
[----:B------:R-:W2:Y:S01]  /*60a0*/  LDC R115, c[0x0][0x2f4] ;  /* 0x0000bd00ff737b82 */ /* 0x000ea20000000800 */
[----:B------:R-:W-:Y:S01]  /*60b0*/  ISETP.NE.AND P4, PT, R64, RZ, PT ;  /* 0x000000ff4000720c */ /* 0x000fe20003f85270 */
[----:B------:R-:W-:Y:S01]  /*60c0*/  ULDC.64 UR4, c[0x0][0x300] ;  /* 0x0000c00000047ab9 */ /* 0x000fe20000000a00 */
[----:B0-----:R-:W-:Y:S01]  /*60d0*/  SHF.R.S32.HI R44, RZ, 0x1f, R200 ;  /* 0x0000001fff2c7819 */ /* 0x001fe200000114c8 */
[----:B------:R-:W-:Y:S01]  /*60e0*/  IMAD.MOV.U32 R98, RZ, RZ, R48 ;  /* 0x000000ffff627224 */ /* 0x000fe200078e0030 */
[----:B------:R-:W-:Y:S03]  /*60f0*/  BSSY B1, `(.L_x_4410) ;  /* 0x00000fe000017945 */ /* 0x000fe60003800000 */
[----:B------:R-:W-:Y:S02]  /*6100*/  IMAD R45, R44, UR4, RZ ;  /* 0x000000042c2d7c24 */ /* 0x000fe4000f8e02ff */
[----:B------:R-:W-:-:S04]  /*6110*/  IMAD.WIDE.U32 R98, R200, UR4, R98 ;  /* 0x00000004c8627c25 */ /* 0x000fc8000f8e0062 */
[----:B------:R-:W-:-:S04]  /*6120*/  IMAD R45, R200, UR5, R45 ;  /* 0x00000005c82d7c24 */ /* 0x000fc8000f8e022d */
[----:B------:R-:W-:Y:S02]  /*6130*/  IMAD.IADD R114, R45, 0x1, R99 ;  /* 0x000000012d727824 */ /* 0x000fe400078e0263 */
[----:B--2---:R-:W-:Y:S01]  /*6140*/  IMAD.IADD R117, R115, 0x1, -R76 ;  /* 0x0000000173757824 */ /* 0x004fe200078e0a4c */
[----:B------:R-:W-:Y:S06]  /*6150*/  @!P4 BRA `(.L_x_4411) ;  /* 0x0000000c00dcc947 */ /* 0x000fec0003800000 */
[----:B------:R-:W-:Y:S01]  /*6160*/  SEL R44, R76, R117, !P0 ;  /* 0x000000754c2c7207 */ /* 0x000fe20004000000 */
[----:B------:R-:W-:Y:S01]  /*6170*/  BSSY B2, `(.L_x_4412) ;  /* 0x00000eb000027945 */ /* 0x000fe20003800000 */
[----:B------:R-:W-:Y:S02]  /*6180*/  IADD3 R121, P4, P5, R60, R98, R71 ;  /* 0x000000623c797210 */ /* 0x000fe40007d9e047 */
[----:B------:R-:W-:Y:S02]  /*6190*/  SHF.R.S32.HI R45, RZ, 0x1f, R44 ;  /* 0x0000001fff2d7819 */ /* 0x000fe4000001142c */
[----:B------:R-:W-:Y:S02]  /*61a0*/  IADD3.X R122, R101, R114, R68, P4, P5 ;  /* 0x00000072657a7210 */ /* 0x000fe400027ea444 */
[----:B------:R-:W-:Y:S02]  /*61b0*/  LEA.HI R45, R45, R44, RZ, 0x5 ;  /* 0x0000002c2d2d7211 */ /* 0x000fe400078f28ff */
[----:B------:R-:W-:-:S02]  /*61c0*/  ISETP.GE.AND P4, PT, R22, R109, PT ;  /* 0x0000006d1600720c */ /* 0x000fc40003f86270 */
[----:B------:R-:W-:-:S04]  /*61d0*/  SHF.R.S32.HI R44, RZ, 0x5, R45 ;  /* 0x00000005ff2c7819 */ /* 0x000fc8000001142d */
        /* <DEDUP_REMOVED lines=13> */
[----:B------:R-:W0:Y:S04]  /*62b0*/  LDS.128 R44, [R45+0x1e400] ;  /* 0x01e400002d2c7984 */ /* 0x000e280000000c00 */
[----:B------:R-:W2:Y:S01]  /*62c0*/  LDS.128 R48, [R48+0x1e400] ;  /* 0x01e4000030307984 */ /* 0x000ea20000000c00 */
[----:B------:R-:W-:Y:S05]  /*62d0*/  @P4 BRA `(.L_x_4413) ;  /* 0x0000000c00504947 */ /* 0x000fea0003800000 */
[--C-:B------:R-:W-:Y:S02]  /*62e0*/  SHF.R.U32.HI R134, RZ, 0x10, R13.reuse ;  /* 0x00000010ff867819 */ /* 0x100fe4000001160d */
[--C-:B------:R-:W-:Y:S02]  /*62f0*/  SHF.R.U32.HI R132, RZ, 0x8, R13.reuse ;  /* 0x00000008ff847819 */ /* 0x100fe4000001160d */
[----:B------:R-:W-:Y:S02]  /*6300*/  LOP3.LUT R12, R13, 0xff, RZ, 0xc0, !PT ;  /* 0x000000ff0d0c7812 */ /* 0x000fe400078ec0ff */
[----:B------:R-:W-:Y:S02]  /*6310*/  SHF.R.U32.HI R13, RZ, 0x18, R13 ;  /* 0x00000018ff0d7819 */ /* 0x000fe4000001160d */
[--C-:B------:R-:W-:Y:S02]  /*6320*/  SHF.R.U32.HI R131, RZ, 0x10, R43.reuse ;  /* 0x00000010ff837819 */ /* 0x100fe4000001162b */
[----:B------:R-:W-:-:S02]  /*6330*/  SHF.R.U32.HI R128, RZ, 0x8, R43 ;  /* 0x00000008ff807819 */ /* 0x000fc4000001162b */
[----:B------:R-:W-:Y:S01]  /*6340*/  LOP3.LUT R42, R43, 0xff, RZ, 0xc0, !PT ;  /* 0x000000ff2b2a7812 */ /* 0x000fe200078ec0ff */
[----:B------:R-:W-:Y:S01]  /*6350*/  IMAD.U32 R131, R131, 0x10000, RZ ;  /* 0x0001000083837824 */ /* 0x000fe200078e00ff */
[----:B------:R-:W-:Y:S02]  /*6360*/  SHF.R.U32.HI R43, RZ, 0x18, R43 ;  /* 0x00000018ff2b7819 */ /* 0x000fe4000001162b */
[----:B------:R-:W-:Y:S01]  /*6370*/  PRMT R13, R13, 0x654, R12 ;  /* 0x000006540d0d7816 */ /* 0x000fe2000000000c */
[----:B------:R-:W-:Y:S01]  /*6380*/  IMAD.SHL.U32 R12, R132, 0x100, RZ ;  /* 0x00000100840c7824 */ /* 0x000fe200078e00ff */
[--C-:B------:R-:W-:Y:S02]  /*6390*/  SHF.R.U32.HI R135, RZ, 0x10, R15.reuse ;  /* 0x00000010ff877819 */ /* 0x100fe4000001160f */
[----:B------:R-:W-:Y:S02]  /*63a0*/  SHF.R.U32.HI R130, RZ, 0x8, R15 ;  /* 0x00000008ff827819 */ /* 0x000fe4000001160f */
[----:B------:R-:W-:-:S02]  /*63b0*/  LOP3.LUT R14, R15, 0xff, RZ, 0xc0, !PT ;  /* 0x000000ff0f0e7812 */ /* 0x000fc400078ec0ff */
[----:B------:R-:W-:Y:S02]  /*63c0*/  SHF.R.U32.HI R15, RZ, 0x18, R15 ;  /* 0x00000018ff0f7819 */ /* 0x000fe4000001160f */
[--C-:B------:R-:W-:Y:S02]  /*63d0*/  SHF.R.U32.HI R133, RZ, 0x10, R41.reuse ;  /* 0x00000010ff857819 */ /* 0x100fe40000011629 */
[--C-:B------:R-:W-:Y:S02]  /*63e0*/  SHF.R.U32.HI R129, RZ, 0x8, R41.reuse ;  /* 0x00000008ff817819 */ /* 0x100fe40000011629 */
[----:B------:R-:W-:Y:S02]  /*63f0*/  LOP3.LUT R40, R41, 0xff, RZ, 0xc0, !PT ;  /* 0x000000ff29287812 */ /* 0x000fe400078ec0ff */
[----:B------:R-:W-:Y:S01]  /*6400*/  PRMT R43, R43, 0x654, R42 ;  /* 0x000006542b2b7816 */ /* 0x000fe2000000002a */
[----:B------:R-:W-:Y:S01]  /*6410*/  IMAD.SHL.U32 R42, R128, 0x100, RZ ;  /* 0x00000100802a7824 */ /* 0x000fe200078e00ff */
[----:B------:R-:W-:-:S02]  /*6420*/  SHF.R.U32.HI R41, RZ, 0x18, R41 ;  /* 0x00000018ff297819 */ /* 0x000fc40000011629 */
[----:B------:R-:W-:Y:S01]  /*6430*/  LOP3.LUT R13, R13, 0xff00, R12, 0xf8, !PT ;  /* 0x0000ff000d0d7812 */ /* 0x000fe200078ef80c */
[----:B------:R-:W-:Y:S01]  /*6440*/  IMAD.SHL.U32 R12, R130, 0x100, RZ ;  /* 0x00000100820c7824 */ /* 0x000fe200078e00ff */
[----:B------:R-:W-:Y:S01]  /*6450*/  PRMT R15, R15, 0x654, R14 ;  /* 0x000006540f0f7816 */ /* 0x000fe2000000000e */
[----:B------:R-:W-:Y:S01]  /*6460*/  IMAD.U32 R14, R134, 0x10000, RZ ;  /* 0x00010000860e7824 */ /* 0x000fe200078e00ff */
[----:B------:R-:W-:Y:S01]  /*6470*/  PRMT R41, R41, 0x654, R40 ;  /* 0x0000065429297816 */ /* 0x000fe20000000028 */
[----:B------:R-:W-:Y:S01]  /*6480*/  IMAD.SHL.U32 R40, R129, 0x100, RZ ;  /* 0x0000010081287824 */ /* 0x000fe200078e00ff */
[----:B------:R-:W-:Y:S02]  /*6490*/  LOP3.LUT R134, R43, 0xff00, R42, 0xf8, !PT ;  /* 0x0000ff002b867812 */ /* 0x000fe400078ef82a */
[----:B------:R-:W-:Y:S02]  /*64a0*/  F2FP.F16.E4M3.UNPACK_B R130, R127.H1 ;  /* 0x0000007fff82723e */ /* 0x000fe400030006ff */
[----:B--2---:R-:W-:-:S02]  /*64b0*/  F2FP.F16.E4M3.UNPACK_B R128, R48.H1 ;  /* 0x00000030ff80723e */ /* 0x004fc400030006ff */
[----:B0-----:R-:W-:Y:S02]  /*64c0*/  F2FP.F16.E4M3.UNPACK_B R42, R44.H1 ;  /* 0x0000002cff2a723e */ /* 0x001fe400030006ff */
[----:B------:R-:W-:Y:S01]  /*64d0*/  LOP3.LUT R15, R15, 0xff00, R12, 0xf8, !PT ;  /* 0x0000ff000f0f7812 */ /* 0x000fe200078ef80c */
[----:B------:R-:W-:Y:S01]  /*64e0*/  IMAD.U32 R12, R135, 0x10000, RZ ;  /* 0x00010000870c7824 */ /* 0x000fe200078e00ff */
[----:B------:R-:W-:Y:S01]  /*64f0*/  LOP3.LUT R132, R41, 0xff00, R40, 0xf8, !PT ;  /* 0x0000ff0029847812 */ /* 0x000fe200078ef828 */
[----:B------:R-:W-:Y:S01]  /*6500*/  HADD2.F32 R41, -RZ, R128.H0_H0 ;  /* 0x20000080ff297230 */ /* 0x000fe20000004100 */
[----:B------:R-:W-:Y:S01]  /*6510*/  LOP3.LUT R14, R13, 0xff0000, R14, 0xf8, !PT ;  /* 0x00ff00000d0e7812 */ /* 0x000fe200078ef80e */
[----:B------:R-:W-:Y:S01]  /*6520*/  HADD2.F32 R13, -RZ, R130.H0_H0 ;  /* 0x20000082ff0d7230 */ /* 0x000fe20000004100 */
[----:B------:R-:W-:Y:S01]  /*6530*/  F2FP.F16.E4M3.UNPACK_B R43, R126.H1 ;  /* 0x0000007eff2b723e */ /* 0x000fe200030006ff */
[----:B------:R-:W-:Y:S01]  /*6540*/  HADD2.F32 R40, -RZ, R42.H0_H0 ;  /* 0x2000002aff287230 */ /* 0x000fe20000004100 */
[----:B------:R-:W-:Y:S01]  /*6550*/  LOP3.LUT R12, R15, 0xff0000, R12, 0xf8, !PT ;  /* 0x00ff00000f0c7812 */ /* 0x000fe200078ef80c */
[----:B------:R-:W-:-:S02]  /*6560*/  IMAD.U32 R15, R133, 0x10000, RZ ;  /* 0x00010000850f7824 */ /* 0x000fc400078e00ff */
[CC--:B------:R-:W-:Y:S01]  /*6570*/  FMUL.FTZ R133, R41.reuse, R13.reuse ;  /* 0x0000000d29857220 */ /* 0x0c0fe20000410000 */
[--C-:B------:R-:W-:Y:S02]  /*6580*/  HADD2.F32 R129, -RZ, R43.reuse.H0_H0 ;  /* 0x2000002bff817230 */ /* 0x100fe40000004100 */
[----:B------:R-:W-:Y:S01]  /*6590*/  FMUL.FTZ R136, R40, R13 ;  /* 0x0000000d28887220 */ /* 0x000fe20000410000 */
[----:B------:R-:W-:Y:S01]  /*65a0*/  HADD2.F32 R128, -RZ, R128.H1_H1 ;  /* 0x30000080ff807230 */ /* 0x000fe20000004100 */
[----:B------:R-:W-:Y:S01]  /*65b0*/  LOP3.LUT R15, R132, 0xff0000, R15, 0xf8, !PT ;  /* 0x00ff0000840f7812 */ /* 0x000fe200078ef80f */
[----:B------:R-:W-:Y:S02]  /*65c0*/  HADD2.F32 R132, -RZ, R130.H1_H1 ;  /* 0x30000082ff847230 */ /* 0x000fe40000004100 */
[-C--:B------:R-:W-:Y:S01]  /*65d0*/  FFMA.FTZ R40, R40, R129.reuse, -R133 ;  /* 0x0000008128287223 */ /* 0x080fe20000010885 */
[----:B------:R-:W-:Y:S01]  /*65e0*/  FFMA.FTZ R41, R41, R129, R136 ;  /* 0x0000008129297223 */ /* 0x000fe20000010088 */
[----:B------:R-:W-:Y:S01]  /*65f0*/  HADD2.F32 R129, -RZ, R43.H1_H1 ;  /* 0x3000002bff817230 */ /* 0x000fe20000004100 */
[----:B------:R-:W-:Y:S01]  /*6600*/  F2FP.F16.E4M3.UNPACK_B R130, R127 ;  /* 0x0000007fff82723e */ /* 0x000fe200020006ff */
[----:B------:R-:W-:Y:S01]  /*6610*/  HADD2.F32 R43, -RZ, R42.H1_H1 ;  /* 0x3000002aff2b7230 */ /* 0x000fe20000004100 */
[----:B------:R-:W-:-:S02]  /*6620*/  F2FP.F16.E4M3.UNPACK_B R48, R48 ;  /* 0x00000030ff30723e */ /* 0x000fc400020006ff */
[----:B------:R-:W-:Y:S02]  /*6630*/  F2FP.F16.E4M3.UNPACK_B R44, R44 ;  /* 0x0000002cff2c723e */ /* 0x000fe400020006ff */
[----:B------:R-:W-:Y:S01]  /*6640*/  LOP3.LUT R13, R134, 0xff0000, R131, 0xf8, !PT ;  /* 0x00ff0000860d7812 */ /* 0x000fe200078ef883 */
[----:B------:R-:W-:Y:S01]  /*6650*/  FMUL.FTZ R134, R128, R132 ;  /* 0x0000008480867220 */ /* 0x000fe20000410000 */
[----:B------:R-:W-:Y:S01]  /*6660*/  F2FP.F16.E4M3.UNPACK_B R127, R126 ;  /* 0x0000007eff7f723e */ /* 0x000fe200020006ff */
[----:B------:R-:W-:Y:S02]  /*6670*/  HADD2.F32 R131, -RZ, R130.H0_H0 ;  /* 0x20000082ff837230 */ /* 0x000fe40000004100 */
[C---:B------:R-:W-:Y:S01]  /*6680*/  FMUL.FTZ R133, R43.reuse, R132 ;  /* 0x000000842b857220 */ /* 0x040fe20000410000 */
[----:B------:R-:W-:Y:S02]  /*6690*/  HADD2.F32 R126, -RZ, R48.H0_H0 ;  /* 0x20000030ff7e7230 */ /* 0x000fe40000004100 */
[----:B------:R-:W-:Y:S01]  /*66a0*/  FFMA.FTZ R139, R43, R129, -R134 ;  /* 0x000000812b8b7223 */ /* 0x000fe20000010886 */
[----:B------:R-:W-:-:S02]  /*66b0*/  HADD2.F32 R42, -RZ, R44.H0_H0 ;  /* 0x2000002cff2a7230 */ /* 0x000fc40000004100 */
[----:B------:R-:W-:Y:S01]  /*66c0*/  FFMA.FTZ R134, R128, R129, R133 ;  /* 0x0000008180867223 */ /* 0x000fe20000010085 */
        /* <DEDUP_REMOVED lines=30> */
[-C--:B------:R-:W-:Y:S01]  /*68b0*/  FMUL.FTZ R135, R126, R127.reuse ;  /* 0x0000007f7e877220 */ /* 0x080fe20000410000 */
[----:B------:R-:W-:Y:S01]  /*68c0*/  F2FP.F16.E4M3.UNPACK_B R46, R46 ;  /* 0x0000002eff2e723e */ /* 0x000fe200020006ff */
[----:B------:R-:W-:Y:S01]  /*68d0*/  FMUL.FTZ R127, R42, R127 ;  /* 0x0000007f2a7f7220 */ /* 0x000fe20000410000 */
        /* <DEDUP_REMOVED lines=12> */
[----:B------:R-:W-:Y:S01]  /*69a0*/  FMUL.FTZ R48, R42, R48 ;  /* 0x000000302a307220 */ /* 0x000fe20000410000 */
[----:B------:R-:W-:Y:S01]  /*69b0*/  HADD2.F32 R50, -RZ, R50.H1_H1 ;  /* 0x30000032ff327230 */ /* 0x000fe20000004100 */
[----:B------:R-:W-:Y:S01]  /*69c0*/  F2FP.SATFINITE.E4M3.F32.PACK_AB_MERGE_C R128, R143, R128, RZ ;  /* 0x000000808f80723e */ /* 0x000fe200048070ff */
[--C-:B------:R-:W-:Y:S02]  /*69d0*/  HADD2.F32 R44, -RZ, R124.reuse.H0_H0 ;  /* 0x2000007cff2c7230 */ /* 0x100fe40000004100 */
[-C--:B------:R-:W-:Y:S01]  /*69e0*/  FMUL.FTZ R137, R46, R127.reuse ;  /* 0x0000007f2e897220 */ /* 0x080fe20000410000 */
[----:B------:R-:W-:Y:S02]  /*69f0*/  HADD2.F32 R125, -RZ, R124.H1_H1 ;  /* 0x3000007cff7d7230 */ /* 0x000fe40000004100 */
[----:B------:R-:W-:Y:S01]  /*6a00*/  FMUL.FTZ R135, R50, R127 ;  /* 0x0000007f32877220 */ /* 0x000fe20000410000 */
[-C--:B------:R-:W-:Y:S01]  /*6a10*/  FFMA.FTZ R126, R42, R44.reuse, -R129 ;  /* 0x0000002c2a7e7223 */ /* 0x080fe20000010881 */
[----:B------:R-:W-:Y:S01]  /*6a20*/  FFMA.FTZ R127, R43, R44, R48 ;  /* 0x0000002c2b7f7223 */ /* 0x000fe20000010030 */
[----:B------:R-:W-:Y:S01]  /*6a30*/  F2FP.F16.E4M3.UNPACK_B R42, R49 ;  /* 0x00000031ff2a723e */ /* 0x000fe200020006ff */
[----:B------:R-:W-:Y:S01]  /*6a40*/  FFMA.FTZ R135, R46, R125, -R135 ;  /* 0x0000007d2e877223 */ /* 0x000fe20000010887 */
[----:B------:R-:W-:Y:S01]  /*6a50*/  F2FP.F16.E4M3.UNPACK_B R43, R15 ;  /* 0x0000000fff2b723e */ /* 0x000fe200020006ff */
[----:B------:R-:W-:Y:S01]  /*6a60*/  FFMA.FTZ R50, R50, R125, R137 ;  /* 0x0000007d32327223 */ /* 0x000fe20000010089 */
[----:B------:R-:W-:Y:S01]  /*6a70*/  F2FP.SATFINITE.E4M3.F32.PACK_AB_MERGE_C R48, R132, R131, R41 ;  /* 0x000000838430723e */ /* 0x000fe20004807029 */
[--C-:B------:R-:W-:Y:S01]  /*6a80*/  HADD2.F32 R124, -RZ, R42.reuse.H0_H0 ;  /* 0x2000002aff7c7230 */ /* 0x100fe20000004100 */
[----:B------:R-:W-:Y:S01]  /*6a90*/  F2FP.F16.E4M3.UNPACK_B R41, R45 ;  /* 0x0000002dff29723e */ /* 0x000fe200020006ff */
[----:B------:R-:W-:Y:S01]  /*6aa0*/  HADD2.F32 R129, -RZ, R43.H0_H0 ;  /* 0x2000002bff817230 */ /* 0x000fe20000004100 */
[----:B------:R-:W-:Y:S01]  /*6ab0*/  F2FP.SATFINITE.E4M3.F32.PACK_AB_MERGE_C R44, R130, R133, R40 ;  /* 0x00000085822c723e */ /* 0x000fe20004807028 */
[----:B------:R-:W-:Y:S01]  /*6ac0*/  HADD2.F32 R42, -RZ, R42.H1_H1 ;  /* 0x3000002aff2a7230 */ /* 0x000fe20000004100 */
[----:B------:R-:W-:Y:S01]  /*6ad0*/  F2FP.F16.E4M3.UNPACK_B R125, R14 ;  /* 0x0000000eff7d723e */ /* 0x000fe200020006ff */
[----:B------:R-:W-:Y:S01]  /*6ae0*/  HADD2.F32 R40, -RZ, R41.H0_H0 ;  /* 0x20000029ff287230 */ /* 0x000fe20000004100 */
[----:B------:R-:W-:Y:S01]  /*6af0*/  F2FP.SATFINITE.E4M3.F32.PACK_AB_MERGE_C R46, R141, R136, RZ ;  /* 0x000000888d2e723e */ /* 0x000fe200048070ff */
[----:B------:R-:W-:Y:S01]  /*6b00*/  FMUL.FTZ R131, R124, R129 ;  /* 0x000000817c837220 */ /* 0x000fe20000410000 */
[----:B------:R-:W-:Y:S01]  /*6b10*/  F2FP.SATFINITE.E4M3.F32.PACK_AB_MERGE_C R50, R50, R127, R128 ;  /* 0x0000007f3232723e */ /* 0x000fe20004807080 */
[----:B------:R-:W-:Y:S01]  /*6b20*/  HADD2.F32 R127, -RZ, R125.H0_H0 ;  /* 0x2000007dff7f7230 */ /* 0x000fe20000004100 */
[----:B------:R-:W-:Y:S01]  /*6b30*/  F2FP.SATFINITE.E4M3.F32.PACK_AB_MERGE_C R46, R135, R126, R46 ;  /* 0x0000007e872e723e */ /* 0x000fe2000480702e */
[----:B------:R-:W-:Y:S01]  /*6b40*/  FMUL.FTZ R129, R40, R129 ;  /* 0x0000008128817220 */ /* 0x000fe20000410000 */
[----:B------:R-:W-:Y:S01]  /*6b50*/  HADD2.F32 R126, -RZ, R43.H1_H1 ;  /* 0x3000002bff7e7230 */ /* 0x000fe20000004100 */
[----:B------:R-:W-:Y:S01]  /*6b60*/  F2FP.F16.E4M3.UNPACK_B R49, R49.H1 ;  /* 0x00000031ff31723e */ /* 0x000fe200030006ff */
[----:B------:R-:W-:-:S02]  /*6b70*/  HADD2.F32 R43, -RZ, R41.H1_H1 ;  /* 0x30000029ff2b7230 */ /* 0x000fc40000004100 */
[-C--:B------:R-:W-:Y:S01]  /*6b80*/  FFMA.FTZ R41, R124, R127.reuse, R129 ;  /* 0x0000007f7c297223 */ /* 0x080fe20000010081 */
[----:B------:R-:W-:Y:S02]  /*6b90*/  HADD2.F32 R125, -RZ, R125.H1_H1 ;  /* 0x3000007dff7d7230 */ /* 0x000fe40000004100 */
[-C--:B------:R-:W-:Y:S01]  /*6ba0*/  FMUL.FTZ R124, R42, R126.reuse ;  /* 0x0000007e2a7c7220 */ /* 0x080fe20000410000 */
[----:B------:R-:W-:Y:S01]  /*6bb0*/  FFMA.FTZ R40, R40, R127, -R131 ;  /* 0x0000007f28287223 */ /* 0x000fe20000010883 */
[C---:B------:R-:W-:Y:S01]  /*6bc0*/  FMUL.FTZ R127, R43.reuse, R126 ;  /* 0x0000007e2b7f7220 */ /* 0x040fe20000410000 */
[----:B------:R-:W-:Y:S01]  /*6bd0*/  F2FP.F16.E4M3.UNPACK_B R45, R45.H1 ;  /* 0x0000002dff2d723e */ /* 0x000fe200030006ff */
[----:B------:R-:W-:Y:S01]  /*6be0*/  FFMA.FTZ R43, R43, R125, -R124 ;  /* 0x0000007d2b2b7223 */ /* 0x000fe2000001087c */
[----:B------:R-:W-:Y:S01]  /*6bf0*/  F2FP.F16.E4M3.UNPACK_B R124, R15.H1 ;  /* 0x0000000fff7c723e */ /* 0x000fe200030006ff */
[----:B------:R-:W-:Y:S01]  /*6c00*/  FFMA.FTZ R132, R42, R125, R127 ;  /* 0x0000007d2a847223 */ /* 0x000fe2000001007f */
[----:B------:R-:W-:Y:S01]  /*6c10*/  HADD2.F32 R42, -RZ, R49.H0_H0 ;  /* 0x20000031ff2a7230 */ /* 0x000fe20000004100 */
[----:B------:R-:W-:Y:S01]  /*6c20*/  F2FP.F16.E4M3.UNPACK_B R14, R14.H1 ;  /* 0x0000000eff0e723e */ /* 0x000fe200030006ff */
[----:B------:R-:W-:Y:S01]  /*6c30*/  HADD2.F32 R15, -RZ, R45.H0_H0 ;  /* 0x2000002dff0f7230 */ /* 0x000fe20000004100 */
[----:B------:R-:W-:Y:S01]  /*6c40*/  F2FP.F16.E4M3.UNPACK_B R127, R13 ;  /* 0x0000000dff7f723e */ /* 0x000fe200020006ff */
[----:B------:R-:W-:-:S02]  /*6c50*/  HADD2.F32 R49, -RZ, R49.H1_H1 ;  /* 0x30000031ff317230 */ /* 0x000fc40000004100 */
[--C-:B------:R-:W-:Y:S02]  /*6c60*/  HADD2.F32 R128, -RZ, R124.reuse.H1_H1 ;  /* 0x3000007cff807230 */ /* 0x100fe40000004100 */
[----:B------:R-:W-:Y:S02]  /*6c70*/  HADD2.F32 R45, -RZ, R45.H1_H1 ;  /* 0x3000002dff2d7230 */ /* 0x000fe40000004100 */
[----:B------:R-:W-:Y:S02]  /*6c80*/  HADD2.F32 R125, -RZ, R124.H0_H0 ;  /* 0x2000007cff7d7230 */ /* 0x000fe40000004100 */
[--C-:B------:R-:W-:Y:S02]  /*6c90*/  HADD2.F32 R124, -RZ, R14.reuse.H0_H0 ;  /* 0x2000000eff7c7230 */ /* 0x100fe40000004100 */
[----:B------:R-:W-:Y:S02]  /*6ca0*/  HADD2.F32 R126, -RZ, R14.H1_H1 ;  /* 0x3000000eff7e7230 */ /* 0x000fe40000004100 */
[-C--:B------:R-:W-:Y:S01]  /*6cb0*/  FMUL.FTZ R14, R49, R128.reuse ;  /* 0x00000080310e7220 */ /* 0x080fe20000410000 */
[----:B------:R-:W-:Y:S01]  /*6cc0*/  FMUL.FTZ R128, R45, R128 ;  /* 0x000000802d807220 */ /* 0x000fe20000410000 */
[CC--:B------:R-:W-:Y:S01]  /*6cd0*/  FMUL.FTZ R130, R42.reuse, R125.reuse ;  /* 0x0000007d2a827220 */ /* 0x0c0fe20000410000 */
[----:B------:R-:W-:Y:S01]  /*6ce0*/  FMUL.FTZ R125, R15, R125 ;  /* 0x0000007d0f7d7220 */ /* 0x000fe20000410000 */
[-C--:B------:R-:W-:Y:S01]  /*6cf0*/  FFMA.FTZ R134, R45, R126.reuse, -R14 ;  /* 0x0000007e2d867223 */ /* 0x080fe2000001080e */
[-C--:B------:R-:W-:Y:S01]  /*6d00*/  F2FP.F16.E4M3.UNPACK_B R45, R51.reuse ;  /* 0x00000033ff2d723e */ /* 0x080fe200020006ff */
[----:B------:R-:W-:Y:S01]  /*6d10*/  FFMA.FTZ R136, R49, R126, R128 ;  /* 0x0000007e31887223 */ /* 0x000fe20000010080 */
[----:B------:R-:W-:Y:S01]  /*6d20*/  F2FP.F16.E4M3.UNPACK_B R51, R51.H1 ;  /* 0x00000033ff33723e */ /* 0x000fe200030006ff */
[-C--:B------:R-:W-:Y:S01]  /*6d30*/  FFMA.FTZ R131, R15, R124.reuse, -R130 ;  /* 0x0000007c0f837223 */ /* 0x080fe20000010882 */
[----:B------:R-:W-:Y:S01]  /*6d40*/  F2FP.F16.E4M3.UNPACK_B R128, R13.H1 ;  /* 0x0000000dff80723e */ /* 0x000fe200030006ff */
[----:B------:R-:W-:Y:S01]  /*6d50*/  FFMA.FTZ R133, R42, R124, R125 ;  /* 0x0000007c2a857223 */ /* 0x000fe2000001007d */
        /* <DEDUP_REMOVED lines=8> */
[----:B------:R-:W-:Y:S01]  /*6de0*/  F2FP.SATFINITE.E4M3.F32.PACK_AB_MERGE_C R131, R134, R131, RZ ;  /* 0x000000838683723e */ /* 0x000fe200048070ff */
[----:B------:R-:W-:-:S02]  /*6df0*/  HADD2.F32 R42, -RZ, R47.H0_H0 ;  /* 0x2000002fff2a7230 */ /* 0x000fc40000004100 */
[----:B------:R-:W-:Y:S01]  /*6e00*/  FMUL.FTZ R138, R49, R130 ;  /* 0x00000082318a7220 */ /* 0x000fe20000410000 */
        /* <DEDUP_REMOVED lines=31> */
[----:B------:R-:W-:Y:S02]  /*7000*/  F2FP.SATFINITE.E4M3.F32.PACK_AB_MERGE_C R49, R132, R41, R133 ;  /* 0x000000298431723e */ /* 0x000fe40004807085 */
[----:B------:R-:W-:-:S07]  /*7010*/  F2FP.SATFINITE.E4M3.F32.PACK_AB_MERGE_C R51, R13, R130, R128 ;  /* 0x000000820d33723e */ /* 0x000fce0004807080 */
.L_x_4413:
[----:B------:R-:W-:Y:S05]  /*7020*/  BSYNC B2 ;  /* 0x0000000000027941 */ /* 0x000fea0003800000 */
.L_x_4412:
        /* <DEDUP_REMOVED lines=9> */
[----:B--2---:R0:W-:Y:S03]  /*70c0*/  @!P4 STG.E.128 desc[UR40][R14.64], R48 ;  /* 0x000000300e00c986 */ /* 0x0041e6000c101d28 */
.L_x_4411:
[----:B------:R-:W-:Y:S05]  /*70d0*/  BSYNC B1 ;  /* 0x0000000000017941 */ /* 0x000fea0003800000 */
.L_x_4410:
        /* <DEDUP_REMOVED lines=27> */
[--C-:B------:R-:W-:Y:S01]  /*7290*/  SHF.R.U32.HI R125, RZ, 0x8, R9.reuse ;  /* 0x00000008ff7d7819 */ /* 0x100fe20000011609 */
[----:B0-----:R-:W-:Y:S01]  /*72a0*/  IMAD.MOV.U32 R36, RZ, RZ, R12 ;  /* 0x000000ffff247224 */ /* 0x001fe200078e000c */
[----:B------:R-:W-:Y:S02]  /*72b0*/  SHF.R.U32.HI R127, RZ, 0x18, R9 ;  /* 0x00000018ff7f7819 */ /* 0x000fe40000011609 */
[----:B------:R-:W-:Y:S02]  /*72c0*/  LOP3.LUT R8, R9, 0xff, RZ, 0xc0, !PT ;  /* 0x000000ff09087812 */ /* 0x000fe400078ec0ff */
[--C-:B------:R-:W-:Y:S02]  /*72d0*/  SHF.R.U32.HI R123, RZ, 0x18, R11.reuse ;  /* 0x00000018ff7b7819 */ /* 0x100fe4000001160b */
[----:B------:R-:W-:Y:S02]  /*72e0*/  LOP3.LUT R10, R11, 0xff, RZ, 0xc0, !PT ;  /* 0x000000ff0b0a7812 */ /* 0x000fe400078ec0ff */
[----:B------:R-:W-:-:S02]  /*72f0*/  SHF.R.U32.HI R51, RZ, 0x8, R11 ;  /* 0x00000008ff337819 */ /* 0x000fc4000001160b */
[----:B------:R-:W-:Y:S02]  /*7300*/  SHF.R.U32.HI R121, RZ, 0x10, R11 ;  /* 0x00000010ff797819 */ /* 0x000fe4000001160b */
[--C-:B------:R-:W-:Y:S02]  /*7310*/  SHF.R.U32.HI R50, RZ, 0x18, R37.reuse ;  /* 0x00000018ff327819 */ /* 0x100fe40000011625 */
[----:B------:R-:W-:Y:S02]  /*7320*/  LOP3.LUT R11, R37, 0xff, RZ, 0xc0, !PT ;  /* 0x000000ff250b7812 */ /* 0x000fe400078ec0ff */
[--C-:B------:R-:W-:Y:S02]  /*7330*/  SHF.R.U32.HI R48, RZ, 0x8, R37.reuse ;  /* 0x00000008ff307819 */ /* 0x100fe40000011625 */
[----:B------:R-:W-:Y:S02]  /*7340*/  SHF.R.U32.HI R49, RZ, 0x10, R37 ;  /* 0x00000010ff317819 */ /* 0x000fe40000011625 */
[----:B------:R-:W-:Y:S01]  /*7350*/  SHF.R.U32.HI R124, RZ, 0x10, R9 ;  /* 0x00000010ff7c7819 */ /* 0x000fe20000011609 */
[----:B------:R-:W-:Y:S01]  /*7360*/  IMAD.SHL.U32 R9, R125, 0x100, RZ ;  /* 0x000001007d097824 */ /* 0x000fe200078e00ff */
[----:B------:R-:W-:-:S02]  /*7370*/  SHF.R.U32.HI R38, RZ, 0x18, R39 ;  /* 0x00000018ff267819 */ /* 0x000fc40000011627 */
[----:B------:R-:W-:Y:S02]  /*7380*/  LOP3.LUT R37, R39, 0xff, RZ, 0xc0, !PT ;  /* 0x000000ff27257812 */ /* 0x000fe400078ec0ff */
[--C-:B------:R-:W-:Y:S02]  /*7390*/  SHF.R.U32.HI R46, RZ, 0x8, R39.reuse ;  /* 0x00000008ff2e7819 */ /* 0x100fe40000011627 */
[----:B------:R-:W-:Y:S02]  /*73a0*/  PRMT R8, R127, 0x654, R8 ;  /* 0x000006547f087816 */ /* 0x000fe40000000008 */
[----:B------:R-:W-:Y:S01]  /*73b0*/  SHF.R.U32.HI R122, RZ, 0x10, R39 ;  /* 0x00000010ff7a7819 */ /* 0x000fe20000011627 */
[----:B------:R-:W-:Y:S01]  /*73c0*/  IMAD.SHL.U32 R39, R46, 0x100, RZ ;  /* 0x000001002e277824 */ /* 0x000fe200078e00ff */
[----:B------:R-:W-:Y:S01]  /*73d0*/  PRMT R38, R38, 0x654, R37 ;  /* 0x0000065426267816 */ /* 0x000fe20000000025 */
[----:B------:R-:W-:Y:S01]  /*73e0*/  IMAD.SHL.U32 R37, R48, 0x100, RZ ;  /* 0x0000010030257824 */ /* 0x000fe200078e00ff */
[----:B------:R-:W-:Y:S01]  /*73f0*/  PRMT R12, R50, 0x654, R11 ;  /* 0x00000654320c7816 */ /* 0x000fe2000000000b */
[----:B------:R-:W-:Y:S01]  /*7400*/  IMAD.SHL.U32 R11, R51, 0x100, RZ ;  /* 0x00000100330b7824 */ /* 0x000fe200078e00ff */
[----:B------:R-:W-:Y:S01]  /*7410*/  LOP3.LUT R8, R8, 0xff00, R9, 0xf8, !PT ;  /* 0x0000ff0008087812 */ /* 0x000fe200078ef809 */
[----:B------:R-:W-:Y:S01]  /*7420*/  IMAD.U32 R9, R124, 0x10000, RZ ;  /* 0x000100007c097824 */ /* 0x000fe200078e00ff */
[----:B------:R-:W-:Y:S01]  /*7430*/  PRMT R10, R123, 0x654, R10 ;  /* 0x000006547b0a7816 */ /* 0x000fe2000000000a */
[----:B------:R-:W-:Y:S01]  /*7440*/  IMAD.U32 R122, R122, 0x10000, RZ ;  /* 0x000100007a7a7824 */ /* 0x000fe200078e00ff */
[----:B------:R-:W-:-:S02]  /*7450*/  LOP3.LUT R50, R12, 0xff00, R37, 0xf8, !PT ;  /* 0x0000ff000c327812 */ /* 0x000fc400078ef825 */
[----:B------:R-:W-:Y:S02]  /*7460*/  LOP3.LUT R51, R38, 0xff00, R39, 0xf8, !PT ;  /* 0x0000ff0026337812 */ /* 0x000fe400078ef827 */
[----:B------:R-:W-:Y:S02]  /*7470*/  LOP3.LUT R11, R10, 0xff00, R11, 0xf8, !PT ;  /* 0x0000ff000a0b7812 */ /* 0x000fe400078ef80b */
[----:B------:R-:W-:Y:S02]  /*7480*/  F2FP.F16.E4M3.UNPACK_B R48, R120.H1 ;  /* 0x00000078ff30723e */ /* 0x000fe400030006ff */
[----:B--2---:R-:W-:Y:S02]  /*7490*/  F2FP.F16.E4M3.UNPACK_B R39, R40.H1 ;  /* 0x00000028ff27723e */ /* 0x004fe400030006ff */
[----:B------:R-:W-:Y:S02]  /*74a0*/  F2FP.F16.E4M3.UNPACK_B R37, R36.H1 ;  /* 0x00000024ff25723e */ /* 0x000fe400030006ff */
[----:B------:R-:W-:Y:S01]  /*74b0*/  LOP3.LUT R10, R8, 0xff0000, R9, 0xf8, !PT ;  /* 0x00ff0000080a7812 */ /* 0x000fe200078ef809 */
[----:B------:R-:W-:Y:S01]  /*74c0*/  IMAD.U32 R8, R121, 0x10000, RZ ;  /* 0x0001000079087824 */ /* 0x000fe200078e00ff */
[----:B------:R-:W-:Y:S01]  /*74d0*/  F2FP.F16.E4M3.UNPACK_B R46, R118.H1 ;  /* 0x00000076ff2e723e */ /* 0x000fe200030006ff */
[----:B------:R-:W-:Y:S01]  /*74e0*/  HADD2.F32 R9, -RZ, R48.H0_H0 ;  /* 0x20000030ff097230 */ /* 0x000fe20000004100 */
[----:B------:R-:W-:Y:S01]  /*74f0*/  F2FP.F16.E4M3.UNPACK_B R120, R120 ;  /* 0x00000078ff78723e */ /* 0x000fe200020006ff */
[----:B------:R-:W-:Y:S01]  /*7500*/  HADD2.F32 R38, -RZ, R39.H0_H0 ;  /* 0x20000027ff267230 */ /* 0x000fe20000004100 */
[----:B------:R-:W-:Y:S01]  /*7510*/  LOP3.LUT R8, R11, 0xff0000, R8, 0xf8, !PT ;  /* 0x00ff00000b087812 */ /* 0x000fe200078ef808 */
        /* <DEDUP_REMOVED lines=14> */
[----:B------:R-:W-:Y:S01]  /*7600*/  LOP3.LUT R11, R50, 0xff0000, R11, 0xf8, !PT ;  /* 0x00ff0000320b7812 */ /* 0x000fe200078ef80b */
[----:B------:R-:W-:-:S02]  /*7610*/  HADD2.F32 R38, -RZ, R37.H1_H1 ;  /* 0x30000025ff267230 */ /* 0x000fc40000004100 */
[----:B------:R-:W-:Y:S02]  /*7620*/  HADD2.F32 R48, -RZ, R120.H0_H0 ;  /* 0x20000078ff307230 */ /* 0x000fe40000004100 */
[-C--:B------:R-:W-:Y:S01]  /*7630*/  FMUL.FTZ R121, R46, R51.reuse ;  /* 0x000000332e797220 */ /* 0x080fe20000410000 */
[----:B------:R-:W-:Y:S02]  /*7640*/  HADD2.F32 R39, -RZ, R40.H0_H0 ;  /* 0x20000028ff277230 */ /* 0x000fe40000004100 */
[C---:B------:R-:W-:Y:S01]  /*7650*/  FMUL.FTZ R51, R38.reuse, R51 ;  /* 0x0000003326337220 */ /* 0x040fe20000410000 */
[----:B------:R-:W-:Y:S02]  /*7660*/  HADD2.F32 R37, -RZ, R36.H0_H0 ;  /* 0x20000024ff257230 */ /* 0x000fe40000004100 */
[-C--:B------:R-:W-:Y:S01]  /*7670*/  FFMA.FTZ R125, R38, R49.reuse, -R121 ;  /* 0x00000031267d7223 */ /* 0x080fe20000010879 */
[----:B------:R-:W-:Y:S02]  /*7680*/  HADD2.F32 R38, -RZ, R118.H0_H0 ;  /* 0x20000076ff267230 */ /* 0x000fe40000004100 */
[----:B------:R-:W-:Y:S01]  /*7690*/  FFMA.FTZ R122, R46, R49, R51 ;  /* 0x000000312e7a7223 */ /* 0x000fe20000010033 */
[-C--:B------:R-:W-:Y:S01]  /*76a0*/  FMUL.FTZ R46, R39, R48.reuse ;  /* 0x00000030272e7220 */ /* 0x080fe20000410000 */
[----:B------:R-:W-:Y:S01]  /*76b0*/  FMUL.FTZ R48, R37, R48 ;  /* 0x0000003025307220 */ /* 0x000fe20000410000 */
[----:B------:R-:W-:Y:S01]  /*76c0*/  HADD2.F32 R49, -RZ, R120.H1_H1 ;  /* 0x30000078ff317230 */ /* 0x000fe20000004100 */
[----:B------:R-:W-:Y:S01]  /*76d0*/  F2FP.SATFINITE.E4M3.F32.PACK_AB_MERGE_C R12, R125, R12, RZ ;  /* 0x0000000c7d0c723e */ /* 0x000fe200048070ff */
[----:B------:R-:W-:-:S02]  /*76e0*/  HADD2.F32 R40, -RZ, R40.H1_H1 ;  /* 0x30000028ff287230 */ /* 0x000fc40000004100 */
[-C--:B------:R-:W-:Y:S01]  /*76f0*/  FFMA.FTZ R51, R37, R38.reuse, -R46 ;  /* 0x0000002625337223 */ /* 0x080fe2000001082e */
[----:B------:R-:W-:Y:S01]  /*7700*/  FFMA.FTZ R120, R39, R38, R48 ;  /* 0x0000002627787223 */ /* 0x000fe20000010030 */
[----:B------:R-:W-:Y:S01]  /*7710*/  HADD2.F32 R36, -RZ, R36.H1_H1 ;  /* 0x30000024ff247230 */ /* 0x000fe20000004100 */
[----:B------:R-:W-:Y:S01]  /*7720*/  F2FP.F16.E4M3.UNPACK_B R48, R119.H1 ;  /* 0x00000077ff30723e */ /* 0x000fe200030006ff */
        /* <DEDUP_REMOVED lines=20> */
[-C--:B------:R-:W-:Y:S01]  /*7870*/  FFMA.FTZ R50, R37, R40.reuse, -R48 ;  /* 0x0000002825327223 */ /* 0x080fe20000010830 */
[----:B------:R-:W-:Y:S02]  /*7880*/  HADD2.F32 R37, -RZ, R46.H1_H1 ;  /* 0x3000002eff257230 */ /* 0x000fe40000004100 */
[-C--:B------:R-:W-:Y:S01]  /*7890*/  FMUL.FTZ R127, R38, R49.reuse ;  /* 0x00000031267f7220 */ /* 0x080fe20000410000 */
[----:B------:R-:W-:Y:S01]  /*78a0*/  FFMA.FTZ R124, R39, R40, R124 ;  /* 0x00000028277c7223 */ /* 0x000fe2000001007c */
[C---:B------:R-:W-:Y:S01]  /*78b0*/  FMUL.FTZ R49, R36.reuse, R49 ;  /* 0x0000003124317220 */ /* 0x040fe20000410000 */
[--C-:B------:R-:W-:Y:S02]  /*78c0*/  HADD2.F32 R40, -RZ, R119.reuse.H0_H0 ;  /* 0x20000077ff287230 */ /* 0x100fe40000004100 */
[-C--:B------:R-:W-:Y:S01]  /*78d0*/  FFMA.FTZ R129, R36, R37.reuse, -R127 ;  /* 0x0000002524817223 */ /* 0x080fe2000001087f */
[----:B------:R-:W-:Y:S01]  /*78e0*/  F2FP.F16.E4M3.UNPACK_B R116, R116 ;  /* 0x00000074ff74723e */ /* 0x000fe200020006ff */
[----:B------:R-:W-:Y:S01]  /*78f0*/  FFMA.FTZ R131, R38, R37, R49 ;  /* 0x0000002526837223 */ /* 0x000fe20000010031 */
[----:B------:R-:W-:Y:S01]  /*7900*/  HADD2.F32 R37, -RZ, R42.H0_H0 ;  /* 0x2000002aff257230 */ /* 0x000fe20000004100 */
[----:B------:R-:W-:Y:S01]  /*7910*/  F2FP.F16.E4M3.UNPACK_B R46, R10 ;  /* 0x0000000aff2e723e */ /* 0x000fe200020006ff */
[----:B------:R-:W-:Y:S01]  /*7920*/  HADD2.F32 R36, -RZ, R14.H0_H0 ;  /* 0x2000000eff247230 */ /* 0x000fe20000004100 */
[----:B------:R-:W-:Y:S01]  /*7930*/  F2FP.SATFINITE.E4M3.F32.PACK_AB_MERGE_C R12, R118, R51, R12 ;  /* 0x00000033760c723e */ /* 0x000fe2000480700c */
[----:B------:R-:W-:-:S02]  /*7940*/  HADD2.F32 R119, -RZ, R119.H1_H1 ;  /* 0x30000077ff777230 */ /* 0x000fc40000004100 */
[CC--:B------:R-:W-:Y:S01]  /*7950*/  FMUL.FTZ R49, R37.reuse, R40.reuse ;  /* 0x0000002825317220 */ /* 0x0c0fe20000410000 */
[----:B------:R-:W-:Y:S02]  /*7960*/  HADD2.F32 R42, -RZ, R42.H1_H1 ;  /* 0x3000002aff2a7230 */ /* 0x000fe40000004100 */
[----:B------:R-:W-:Y:S01]  /*7970*/  FMUL.FTZ R40, R36, R40 ;  /* 0x0000002824287220 */ /* 0x000fe20000410000 */
[----:B------:R-:W-:Y:S01]  /*7980*/  HADD2.F32 R38, -RZ, R116.H0_H0 ;  /* 0x20000074ff267230 */ /* 0x000fe20000004100 */
[----:B------:R-:W-:Y:S01]  /*7990*/  F2FP.F16.E4M3.UNPACK_B R10, R10.H1 ;  /* 0x0000000aff0a723e */ /* 0x000fe200030006ff */
[----:B------:R-:W-:Y:S02]  /*79a0*/  HADD2.F32 R14, -RZ, R14.H1_H1 ;  /* 0x3000000eff0e7230 */ /* 0x000fe40000004100 */
[-C--:B------:R-:W-:Y:S01]  /*79b0*/  FMUL.FTZ R127, R42, R119.reuse ;  /* 0x000000772a7f7220 */ /* 0x080fe20000410000 */
[----:B------:R-:W-:Y:S02]  /*79c0*/  HADD2.F32 R39, -RZ, R116.H1_H1 ;  /* 0x30000074ff277230 */ /* 0x000fe40000004100 */
[-C--:B------:R-:W-:Y:S01]  /*79d0*/  FFMA.FTZ R48, R36, R38.reuse, -R49 ;  /* 0x0000002624307223 */ /* 0x080fe20000010831 */
[----:B------:R-:W-:Y:S01]  /*79e0*/  FFMA.FTZ R116, R37, R38, R40 ;  /* 0x0000002625747223 */ /* 0x000fe20000010028 */
[C---:B------:R-:W-:Y:S01]  /*79f0*/  FMUL.FTZ R119, R14.reuse, R119 ;  /* 0x000000770e777220 */ /* 0x040fe20000410000 */
        /* <DEDUP_REMOVED lines=28> */
[----:B------:R-:W-:Y:S01]  /*7bc0*/  HADD2.F32 R11, -RZ, R13.H0_H0 ;  /* 0x2000000dff0b7230 */ /* 0x000fe20000004100 */
[----:B------:R-:W-:Y:S01]  /*7bd0*/  F2FP.SATFINITE.E4M3.F32.PACK_AB_MERGE_C R40, R122, R123, RZ ;  /* 0x0000007b7a28723e */ /* 0x000fe200048070ff */
[----:B------:R-:W-:-:S02]  /*7be0*/  HADD2.F32 R36, -RZ, R41.H0_H0 ;  /* 0x20000029ff247230 */ /* 0x000fc40000004100 */
[----:B------:R-:W-:Y:S01]  /*7bf0*/  HADD2.F32 R38, -RZ, R39.H0_H0 ;  /* 0x20000027ff267230 */ /* 0x000fe20000004100 */
[----:B------:R-:W-:Y:S01]  /*7c00*/  F2FP.SATFINITE.E4M3.F32.PACK_AB_MERGE_C R40, R121, R120, R40 ;  /* 0x000000787928723e */ /* 0x000fe20004807028 */
[----:B------:R-:W-:Y:S02]  /*7c10*/  HADD2.F32 R41, -RZ, R41.H1_H1 ;  /* 0x30000029ff297230 */ /* 0x000fe40000004100 */
[----:B------:R-:W-:Y:S02]  /*7c20*/  HADD2.F32 R46, -RZ, R39.H1_H1 ;  /* 0x30000027ff2e7230 */ /* 0x000fe40000004100 */
[-C--:B------:R-:W-:Y:S01]  /*7c30*/  FMUL.FTZ R48, R36, R38.reuse ;  /* 0x0000002624307220 */ /* 0x080fe20000410000 */
[----:B------:R-:W-:Y:S02]  /*7c40*/  HADD2.F32 R13, -RZ, R13.H1_H1 ;  /* 0x3000000dff0d7230 */ /* 0x000fe40000004100 */
[----:B------:R-:W-:Y:S01]  /*7c50*/  FMUL.FTZ R39, R11, R38 ;  /* 0x000000260b277220 */ /* 0x000fe20000410000 */
[----:B------:R-:W-:-:S02]  /*7c60*/  HADD2.F32 R37, -RZ, R10.H0_H0 ;  /* 0x2000000aff257230 */ /* 0x000fc40000004100 */
[----:B------:R-:W-:Y:S02]  /*7c70*/  HADD2.F32 R38, -RZ, R10.H1_H1 ;  /* 0x3000000aff267230 */ /* 0x000fe40000004100 */
[-C--:B------:R-:W-:Y:S01]  /*7c80*/  FMUL.FTZ R10, R41, R46.reuse ;  /* 0x0000002e290a7220 */ /* 0x080fe20000410000 */
[----:B------:R-:W-:Y:S01]  /*7c90*/  FMUL.FTZ R46, R13, R46 ;  /* 0x0000002e0d2e7220 */ /* 0x000fe20000410000 */
[-C--:B------:R-:W-:Y:S01]  /*7ca0*/  FFMA.FTZ R121, R36, R37.reuse, R39 ;  /* 0x0000002524797223 */ /* 0x080fe20000010027 */
[----:B------:R-:W-:Y:S01]  /*7cb0*/  FFMA.FTZ R120, R11, R37, -R48 ;  /* 0x000000250b787223 */ /* 0x000fe20000010830 */
[-C--:B------:R-:W-:Y:S01]  /*7cc0*/  FFMA.FTZ R123, R13, R38.reuse, -R10 ;  /* 0x000000260d7b7223 */ /* 0x080fe2000001080a */
[----:B------:R-:W-:Y:S01]  /*7cd0*/  F2FP.F16.E4M3.UNPACK_B R36, R43 ;  /* 0x0000002bff24723e */ /* 0x000fe200020006ff */
[----:B------:R-:W-:Y:S01]  /*7ce0*/  FFMA.FTZ R122, R41, R38, R46 ;  /* 0x00000026297a7223 */ /* 0x000fe2000001002e */
[----:B------:R-:W-:Y:S02]  /*7cf0*/  F2FP.F16.E4M3.UNPACK_B R10, R15 ;  /* 0x0000000fff0a723e */ /* 0x000fe400020006ff */
[----:B------:R-:W-:Y:S01]  /*7d00*/  F2FP.F16.E4M3.UNPACK_B R43, R43.H1 ;  /* 0x0000002bff2b723e */ /* 0x000fe200030006ff */
[----:B------:R-:W-:Y:S01]  /*7d10*/  HADD2.F32 R37, -RZ, R36.H0_H0 ;  /* 0x20000024ff257230 */ /* 0x000fe20000004100 */
[----:B------:R-:W-:Y:S01]  /*7d20*/  F2FP.F16.E4M3.UNPACK_B R48, R9.H1 ;  /* 0x00000009ff30723e */ /* 0x000fe200030006ff */
[----:B------:R-:W-:Y:S01]  /*7d30*/  HADD2.F32 R11, -RZ, R10.H0_H0 ;  /* 0x2000000aff0b7230 */ /* 0x000fe20000004100 */
[----:B------:R-:W-:Y:S01]  /*7d40*/  F2FP.F16.E4M3.UNPACK_B R15, R15.H1 ;  /* 0x0000000fff0f723e */ /* 0x000fe200030006ff */
[----:B------:R-:W-:Y:S01]  /*7d50*/  HADD2.F32 R36, -RZ, R36.H1_H1 ;  /* 0x30000024ff247230 */ /* 0x000fe20000004100 */
[----:B------:R-:W-:Y:S01]  /*7d60*/  F2FP.F16.E4M3.UNPACK_B R41, R9 ;  /* 0x00000009ff29723e */ /* 0x000fe200020006ff */
[----:B------:R-:W-:Y:S01]  /*7d70*/  HADD2.F32 R49, -RZ, R48.H0_H0 ;  /* 0x20000030ff317230 */ /* 0x000fe20000004100 */
[-C--:B------:R-:W-:Y:S01]  /*7d80*/  F2FP.F16.E4M3.UNPACK_B R9, R8.reuse ;  /* 0x00000008ff09723e */ /* 0x080fe200020006ff */
        /* <DEDUP_REMOVED lines=8> */
[----:B------:R-:W-:Y:S01]  /*7e10*/  FMUL.FTZ R49, R13, R49 ;  /* 0x000000310d317220 */ /* 0x000fe20000410000 */
[----:B------:R-:W-:Y:S02]  /*7e20*/  HADD2.F32 R43, -RZ, R43.H1_H1 ;  /* 0x3000002bff2b7230 */ /* 0x000fe40000004100 */
[-C--:B------:R-:W-:Y:S01]  /*7e30*/  FMUL.FTZ R124, R37, R50.reuse ;  /* 0x00000032257c7220 */ /* 0x080fe20000410000 */
[----:B------:R-:W-:Y:S02]  /*7e40*/  HADD2.F32 R48, -RZ, R48.H1_H1 ;  /* 0x30000030ff307230 */ /* 0x000fe40000004100 */
[----:B------:R-:W-:Y:S01]  /*7e50*/  FFMA.FTZ R49, R8, R39, R49 ;  /* 0x0000002708317223 */ /* 0x000fe20000010031 */
[----:B------:R-:W-:Y:S02]  /*7e60*/  HADD2.F32 R15, -RZ, R15.H1_H1 ;  /* 0x3000000fff0f7230 */ /* 0x000fe40000004100 */
[----:B------:R-:W-:Y:S01]  /*7e70*/  FMUL.FTZ R50, R11, R50 ;  /* 0x000000320b327220 */ /* 0x000fe20000410000 */
[----:B------:R-:W-:-:S02]  /*7e80*/  HADD2.F32 R46, -RZ, R9.H0_H0 ;  /* 0x20000009ff2e7230 */ /* 0x000fc40000004100 */
[-C--:B------:R-:W-:Y:S01]  /*7e90*/  FMUL.FTZ R8, R43, R48.reuse ;  /* 0x000000302b087220 */ /* 0x080fe20000410000 */
[----:B------:R-:W-:Y:S02]  /*7ea0*/  HADD2.F32 R41, -RZ, R41.H1_H1 ;  /* 0x30000029ff297230 */ /* 0x000fe40000004100 */
[----:B------:R-:W-:Y:S01]  /*7eb0*/  FMUL.FTZ R48, R15, R48 ;  /* 0x000000300f307220 */ /* 0x000fe20000410000 */
[----:B------:R-:W-:Y:S02]  /*7ec0*/  HADD2.F32 R10, -RZ, R10.H1_H1 ;  /* 0x3000000aff0a7230 */ /* 0x000fe40000004100 */
[----:B------:R-:W-:Y:S01]  /*7ed0*/  FFMA.FTZ R124, R11, R46, -R124 ;  /* 0x0000002e0b7c7223 */ /* 0x000fe2000001087c */
[----:B------:R-:W-:Y:S02]  /*7ee0*/  HADD2.F32 R38, -RZ, R38.H1_H1 ;  /* 0x30000026ff267230 */ /* 0x000fe40000004100 */
[----:B------:R-:W-:Y:S01]  /*7ef0*/  FMUL.FTZ R11, R36, R41 ;  /* 0x00000029240b7220 */ /* 0x000fe20000410000 */
[----:B------:R-:W-:-:S02]  /*7f00*/  HADD2.F32 R9, -RZ, R9.H1_H1 ;  /* 0x30000009ff097230 */ /* 0x000fc40000004100 */
[----:B------:R-:W-:Y:S01]  /*7f10*/  FMUL.FTZ R41, R10, R41 ;  /* 0x000000290a297220 */ /* 0x000fe20000410000 */
[----:B------:R-:W-:Y:S01]  /*7f20*/  FFMA.FTZ R126, R13, R39, -R126 ;  /* 0x000000270d7e7223 */ /* 0x000fe2000001087e */
[-C--:B------:R-:W-:Y:S01]  /*7f30*/  FFMA.FTZ R48, R43, R38.reuse, R48 ;  /* 0x000000262b307223 */ /* 0x080fe20000010030 */
[----:B------:R-:W-:Y:S01]  /*7f40*/  FFMA.FTZ R15, R15, R38, -R8 ;  /* 0x000000260f0f7223 */ /* 0x000fe20000010808 */
[----:B------:R-:W-:Y:S01]  /*7f50*/  FFMA.FTZ R50, R37, R46, R50 ;  /* 0x0000002e25327223 */ /* 0x000fe20000010032 */
[-C--:B------:R-:W-:Y:S01]  /*7f60*/  FFMA.FTZ R41, R36, R9.reuse, R41 ;  /* 0x0000000924297223 */ /* 0x080fe20000010029 */
[----:B------:R-:W-:Y:S01]  /*7f70*/  FFMA.FTZ R11, R10, R9, -R11 ;  /* 0x000000090a0b7223 */ /* 0x000fe2000001080b */
[----:B------:R-:W-:Y:S02]  /*7f80*/  F2FP.SATFINITE.E4M3.F32.PACK_AB_MERGE_C R48, R48, R49, RZ ;  /* 0x000000313030723e */ /* 0x000fe400048070ff */
[----:B------:R-:W-:Y:S02]  /*7f90*/  F2FP.SATFINITE.E4M3.F32.PACK_AB_MERGE_C R51, R118, R51, R121 ;  /* 0x000000337633723e */ /* 0x000fe40004807079 */
[----:B------:R-:W-:-:S02]  /*7fa0*/  F2FP.SATFINITE.E4M3.F32.PACK_AB_MERGE_C R15, R15, R126, RZ ;  /* 0x0000007e0f0f723e */ /* 0x000fc400048070ff */
[----:B------:R-:W-:Y:S01]  /*7fb0*/  F2FP.SATFINITE.E4M3.F32.PACK_AB_MERGE_C R43, R41, R50, R48 ;  /* 0x00000032292b723e */ /* 0x000fe20004807030 */
[----:B------:R-:W-:Y:S01]  /*7fc0*/  IMAD.MOV.U32 R41, RZ, RZ, R51 ;  /* 0x000000ffff297224 */ /* 0x000fe200078e0033 */
[----:B------:R-:W-:Y:S02]  /*7fd0*/  F2FP.SATFINITE.E4M3.F32.PACK_AB_MERGE_C R13, R119, R116, R120 ;  /* 0x00000074770d723e */ /* 0x000fe40004807078 */
[----:B------:R-:W-:-:S07]  /*7fe0*/  F2FP.SATFINITE.E4M3.F32.PACK_AB_MERGE_C R15, R11, R124, R15 ;  /* 0x0000007c0b0f723e */ /* 0x000fce000480700f */
.L_x_4417:
[----:B------:R-:W-:Y:S05]  /*7ff0*/  BSYNC B2 ;  /* 0x0000000000027941 */ /* 0x000fea0003800000 */
.L_x_4416:
        /* <DEDUP_REMOVED lines=10> */
.L_x_4415:
[----:B------:R-:W-:Y:S05]  /*80a0*/  BSYNC B1 ;  /* 0x0000000000017941 */ /* 0x000fea0003800000 */
.L_x_4414:
[----:B------:R-:W-:-:S13]  /*80b0*/  ISETP.NE.AND P4, PT, R62, RZ, PT ;  /* 0x000000ff3e00720c */ /* 0x000fda0003f85270 */
[----:B------:R-:W-:Y:S05]  /*80c0*/  @!P4 BRA `(.L_x_4382) ;  /* 0x00000010006cc947 */ /* 0x000fea0003800000 */
[----:B------:R-:W-:Y:S01]  /*80d0*/  IADD3 R37, P4, P5, R60, R98, R69 ;  /* 0x000000623c257210 */ /* 0x000fe20007d9e045 */
[----:B------:R-:W-:Y:S01]  /*80e0*/  BSSY B1, `(.L_x_4418) ;  /* 0x00000ef000017945 */ /* 0x000fe20003800000 */
[----:B------:R-:W-:Y:S02]  /*80f0*/  ISETP.NE.AND P6, PT, R104, RZ, PT ;  /* 0x000000ff6800720c */ /* 0x000fe40003fc5270 */
[----:B---3--:R-:W-:Y:S02]  /*8100*/  IADD3.X R8, R101, R114, R66, P4, P5 ;  /* 0x0000007265087210 */ /* 0x008fe400027ea442 */
[----:B------:R-:W-:Y:S02]  /*8110*/  IADD3 R36, P4, R37, R96, RZ ;  /* 0x0000006025247210 */ /* 0x000fe40007f9e0ff */
[----:B------:R-:W-:-:S03]  /*8120*/  SEL R117, R76, R117, !P6 ;  /* 0x000000754c757207 */ /* 0x000fc60007000000 */
[----:B------:R-:W-:Y:S01]  /*8130*/  IMAD.X R37, R8, 0x1, R97, P4 ;  /* 0x0000000108257824 */ /* 0x000fe200020e0661 */
[----:B------:R-:W-:Y:S02]  /*8140*/  SHF.R.S32.HI R8, RZ, 0x1f, R117 ;  /* 0x0000001fff087819 */ /* 0x000fe40000011475 */
[----:B------:R-:W-:Y:S02]  /*8150*/  ISETP.GE.AND P4, PT, R94, R109, PT ;  /* 0x0000006d5e00720c */ /* 0x000fe40003f86270 */
[----:B------:R-:W-:-:S04]  /*8160*/  LEA.HI R8, R8, R117, RZ, 0x5 ;  /* 0x0000007508087211 */ /* 0x000fc800078f28ff */
        /* <DEDUP_REMOVED lines=13> */
[----:B0-----:R-:W-:-:S04]  /*8240*/  IMAD.IADD R12, R16, 0x1, R11 ;  /* 0x00000001100c7824 */ /* 0x001fc800078e020b */
[----:B------:R-:W0:Y:S04]  /*8250*/  LDS.128 R8, [R9+0x1e400] ;  /* 0x01e4000009087984 */ /* 0x000e280000000c00 */
[----:B------:R-:W2:Y:S01]  /*8260*/  LDS.128 R12, [R12+0x1e400] ;  /* 0x01e400000c0c7984 */ /* 0x000ea20000000c00 */
[----:B------:R-:W-:Y:S05]  /*8270*/  @P4 BRA `(.L_x_4419) ;  /* 0x0000000c00544947 */ /* 0x000fea0003800000 */
[--C-:B------:R-:W-:Y:S01]  /*8280*/  SHF.R.U32.HI R47, RZ, 0x10, R5.reuse ;  /* 0x00000010ff2f7819 */ /* 0x100fe20000011605 */
        /* <DEDUP_REMOVED lines=16> */
[----:B------:R-:W-:Y:S02]  /*8390*/  PRMT R33, R33, 0x654, R34 ;  /* 0x0000065421217816 */ /* 0x000fe40000000022 */
[----:B------:R-:W-:Y:S02]  /*83a0*/  SHF.R.U32.HI R43, RZ, 0x10, R35 ;  /* 0x00000010ff2b7819 */ /* 0x000fe40000011623 */
[----:B------:R-:W-:Y:S01]  /*83b0*/  LOP3.LUT R41, R35, 0xff0000ff, RZ, 0xc0, !PT ;  /* 0xff0000ff23297812 */ /* 0x000fe200078ec0ff */
[----:B------:R-:W-:Y:S01]  /*83c0*/  IMAD.MOV.U32 R35, RZ, RZ, R14 ;  /* 0x000000ffff237224 */ /* 0x000fe200078e000e */
[----:B------:R-:W-:Y:S01]  /*83d0*/  LOP3.LUT R5, R5, 0xff00, R4, 0xf8, !PT ;  /* 0x0000ff0005057812 */ /* 0x000fe200078ef804 */
[----:B------:R-:W-:Y:S01]  /*83e0*/  IMAD.SHL.U32 R4, R42, 0x100, RZ ;  /* 0x000001002a047824 */ /* 0x000fe200078e00ff */
[----:B------:R-:W-:Y:S01]  /*83f0*/  PRMT R7, R7, 0x654, R6 ;  /* 0x0000065407077816 */ /* 0x000fe20000000006 */
[----:B------:R-:W-:Y:S01]  /*8400*/  IMAD.SHL.U32 R14, R38, 0x100, RZ ;  /* 0x00000100260e7824 */ /* 0x000fe200078e00ff */
[----:B------:R-:W-:Y:S01]  /*8410*/  LOP3.LUT R42, R33, 0xff00, R12, 0xf8, !PT ;  /* 0x0000ff00212a7812 */ /* 0x000fe200078ef80c */
[----:B------:R-:W-:Y:S01]  /*8420*/  IMAD.U32 R6, R47, 0x10000, RZ ;  /* 0x000100002f067824 */ /* 0x000fe200078e00ff */
[----:B------:R-:W-:Y:S01]  /*8430*/  F2FP.F16.E4M3.UNPACK_B R40, R113.H1 ;  /* 0x00000071ff28723e */ /* 0x000fe200030006ff */
[----:B------:R-:W-:Y:S01]  /*8440*/  IMAD.U32 R43, R43, 0x10000, RZ ;  /* 0x000100002b2b7824 */ /* 0x000fe200078e00ff */
[----:B0-----:R-:W-:-:S02]  /*8450*/  F2FP.F16.E4M3.UNPACK_B R12, R8.H1 ;  /* 0x00000008ff0c723e */ /* 0x001fc400030006ff */
[----:B------:R-:W-:Y:S02]  /*8460*/  F2FP.F16.E4M3.UNPACK_B R33, R32.H1 ;  /* 0x00000020ff21723e */ /* 0x000fe400030006ff */
        /* <DEDUP_REMOVED lines=10> */
[-C--:B------:R-:W-:Y:S01]  /*8510*/  FMUL.FTZ R47, R14, R5.reuse ;  /* 0x000000050e2f7220 */ /* 0x080fe20000410000 */
[----:B------:R-:W-:Y:S02]  /*8520*/  HADD2.F32 R41, -RZ, R38.H0_H0 ;  /* 0x20000026ff297230 */ /* 0x000fe40000004100 */
[----:B------:R-:W-:Y:S01]  /*8530*/  FMUL.FTZ R45, R34, R5 ;  /* 0x00000005222d7220 */ /* 0x000fe20000410000 */
[----:B------:R-:W-:Y:S01]  /*8540*/  LOP3.LUT R5, R44, 0xff0000, R43, 0xf8, !PT ;  /* 0x00ff00002c057812 */ /* 0x000fe200078ef82b */
        /* <DEDUP_REMOVED lines=8> */
[----:B------:R-:W-:-:S02]  /*85d0*/  HADD2.F32 R41, -RZ, R38.H1_H1 ;  /* 0x30000026ff297230 */ /* 0x000fc40000004100 */
[----:B------:R-:W-:Y:S01]  /*85e0*/  FMUL.FTZ R45, R34, R43 ;  /* 0x0000002b222d7220 */ /* 0x000fe20000410000 */
[----:B------:R-:W-:Y:S01]  /*85f0*/  F2FP.F16.E4M3.UNPACK_B R111, R111 ;  /* 0x0000006fff6f723e */ /* 0x000fe200020006ff */
        /* <DEDUP_REMOVED lines=9> */
[----:B------:R-:W-:Y:S01]  /*8690*/  FMUL.FTZ R38, R12, R38 ;  /* 0x000000260c267220 */ /* 0x000fe20000410000 */
[----:B------:R-:W-:Y:S01]  /*86a0*/  HADD2.F32 R32, -RZ, R32.H1_H1 ;  /* 0x30000020ff207230 */ /* 0x000fe20000004100 */
[----:B------:R-:W-:Y:S01]  /*86b0*/  LOP3.LUT R7, R42, 0xff0000, R7, 0xf8, !PT ;  /* 0x00ff00002a077812 */ /* 0x000fe200078ef807 */
[----:B------:R-:W-:Y:S02]  /*86c0*/  HADD2.F32 R8, -RZ, R8.H1_H1 ;  /* 0x30000008ff087230 */ /* 0x000fe40000004100 */
[-C--:B------:R-:W-:Y:S01]  /*86d0*/  FFMA.FTZ R42, R33, R14.reuse, R38 ;  /* 0x0000000e212a7223 */ /* 0x080fe20000010026 */
[----:B------:R-:W-:Y:S02]  /*86e0*/  HADD2.F32 R111, -RZ, R111.H1_H1 ;  /* 0x3000006fff6f7230 */ /* 0x000fe40000004100 */
[-C--:B------:R-:W-:Y:S01]  /*86f0*/  FMUL.FTZ R33, R32, R113.reuse ;  /* 0x0000007120217220 */ /* 0x080fe20000410000 */
[----:B------:R-:W-:Y:S01]  /*8700*/  FFMA.FTZ R40, R12, R14, -R41 ;  /* 0x0000000e0c287223 */ /* 0x000fe20000010829 */
        /* <DEDUP_REMOVED lines=28> */
[----:B------:R-:W-:Y:S01]  /*88d0*/  FFMA.FTZ R48, R33, R32, R48 ;  /* 0x0000002021307223 */ /* 0x000fe20000010030 */
[----:B------:R-:W-:Y:S01]  /*88e0*/  HADD2.F32 R8, -RZ, R10.H0_H0 ;  /* 0x2000000aff087230 */ /* 0x000fe20000004100 */
[----:B------:R-:W-:Y:S01]  /*88f0*/  F2FP.F16.E4M3.UNPACK_B R34, R13 ;  /* 0x0000000dff22723e */ /* 0x000fe200020006ff */
[----:B------:R-:W-:Y:S02]  /*8900*/  HADD2.F32 R112, -RZ, R112.H1_H1 ;  /* 0x30000070ff707230 */ /* 0x000fe40000004100 */
[-C--:B------:R-:W-:Y:S01]  /*8910*/  FMUL.FTZ R43, R12, R41.reuse ;  /* 0x000000290c2b7220 */ /* 0x080fe20000410000 */
[----:B------:R-:W-:Y:S02]  /*8920*/  HADD2.F32 R35, -RZ, R35.H1_H1 ;  /* 0x30000023ff237230 */ /* 0x000fe40000004100 */
[----:B------:R-:W-:Y:S01]  /*8930*/  FMUL.FTZ R41, R8, R41 ;  /* 0x0000002908297220 */ /* 0x000fe20000410000 */
[----:B------:R-:W-:Y:S01]  /*8940*/  HADD2.F32 R33, -RZ, R110.H0_H0 ;  /* 0x2000006eff217230 */ /* 0x000fe20000004100 */
[----:B------:R-:W-:Y:S01]  /*8950*/  F2FP.F16.E4M3.UNPACK_B R32, R9 ;  /* 0x00000009ff20723e */ /* 0x000fe200020006ff */
[----:B------:R-:W-:-:S02]  /*8960*/  HADD2.F32 R10, -RZ, R10.H1_H1 ;  /* 0x3000000aff0a7230 */ /* 0x000fc40000004100 */
[-C--:B------:R-:W-:Y:S01]  /*8970*/  FMUL.FTZ R51, R35, R112.reuse ;  /* 0x0000007023337220 */ /* 0x080fe20000410000 */
[----:B------:R-:W-:Y:S02]  /*8980*/  HADD2.F32 R110, -RZ, R110.H1_H1 ;  /* 0x3000006eff6e7230 */ /* 0x000fe40000004100 */
[----:B------:R-:W-:Y:S01]  /*8990*/  FFMA.FTZ R14, R12, R33, R41 ;  /* 0x000000210c0e7223 */ /* 0x000fe20000010029 */
[----:B------:R-:W-:Y:S01]  /*89a0*/  F2FP.SATFINITE.E4M3.F32.PACK_AB_MERGE_C R12, R46, R47, RZ ;  /* 0x0000002f2e0c723e */ /* 0x000fe200048070ff */
[----:B------:R-:W-:Y:S01]  /*89b0*/  FMUL.FTZ R112, R10, R112 ;  /* 0x000000700a707220 */ /* 0x000fe20000410000 */
[----:B------:R-:W-:Y:S01]  /*89c0*/  F2FP.F16.E4M3.UNPACK_B R41, R7 ;  /* 0x00000007ff29723e */ /* 0x000fe200020006ff */
[----:B------:R-:W-:Y:S01]  /*89d0*/  FFMA.FTZ R43, R8, R33, -R43 ;  /* 0x00000021082b7223 */ /* 0x000fe2000001082b */
[----:B------:R-:W-:Y:S01]  /*89e0*/  FFMA.FTZ R10, R10, R110, -R51 ;  /* 0x0000006e0a0a7223 */ /* 0x000fe20000010833 */
[----:B------:R-:W-:Y:S01]  /*89f0*/  F2FP.SATFINITE.E4M3.F32.PACK_AB_MERGE_C R109, R109, R38, RZ ;  /* 0x000000266d6d723e */ /* 0x000fe200048070ff */
[----:B------:R-:W-:Y:S01]  /*8a00*/  FFMA.FTZ R51, R35, R110, R112 ;  /* 0x0000006e23337223 */ /* 0x000fe20000010070 */
[----:B------:R-:W-:Y:S01]  /*8a10*/  F2FP.SATFINITE.E4M3.F32.PACK_AB_MERGE_C R8, R49, R44, RZ ;  /* 0x0000002c3108723e */ /* 0x000fe200048070ff */
[----:B------:R-:W-:Y:S01]  /*8a20*/  HADD2.F32 R35, -RZ, R34.H0_H0 ;  /* 0x20000022ff237230 */ /* 0x000fe20000004100 */
[----:B------:R-:W-:Y:S01]  /*8a30*/  F2FP.SATFINITE.E4M3.F32.PACK_AB_MERGE_C R12, R113, R42, R12 ;  /* 0x0000002a710c723e */ /* 0x000fe2000480700c */
        /* <DEDUP_REMOVED lines=24> */
[----:B------:R-:W-:Y:S01]  /*8bc0*/  F2FP.SATFINITE.E4M3.F32.PACK_AB_MERGE_C R48, R111, R48, RZ ;  /* 0x000000306f30723e */ /* 0x000fe200048070ff */
[----:B------:R-:W-:-:S02]  /*8bd0*/  HADD2.F32 R34, -RZ, R35.H0_H0 ;  /* 0x20000023ff227230 */ /* 0x000fc40000004100 */
[----:B------:R-:W-:Y:S01]  /*8be0*/  HADD2.F32 R13, -RZ, R13.H1_H1 ;  /* 0x3000000dff0d7230 */ /* 0x000fe20000004100 */
[----:B------:R-:W-:Y:S01]  /*8bf0*/  F2FP.SATFINITE.E4M3.F32.PACK_AB_MERGE_C R14, R51, R14, R48 ;  /* 0x0000000e330e723e */ /* 0x000fe20004807030 */
[----:B------:R-:W-:Y:S02]  /*8c00*/  HADD2.F32 R38, -RZ, R35.H1_H1 ;  /* 0x30000023ff267230 */ /* 0x000fe40000004100 */
[-C--:B------:R-:W-:Y:S01]  /*8c10*/  FMUL.FTZ R40, R32, R34.reuse ;  /* 0x0000002220287220 */ /* 0x080fe20000410000 */
[----:B------:R-:W-:Y:S02]  /*8c20*/  HADD2.F32 R9, -RZ, R9.H1_H1 ;  /* 0x30000009ff097230 */ /* 0x000fe40000004100 */
[----:B------:R-:W-:Y:S01]  /*8c30*/  FMUL.FTZ R35, R7, R34 ;  /* 0x0000002207237220 */ /* 0x000fe20000410000 */
[--C-:B------:R-:W-:Y:S02]  /*8c40*/  HADD2.F32 R33, -RZ, R6.reuse.H0_H0 ;  /* 0x20000006ff217230 */ /* 0x100fe40000004100 */
[----:B------:R-:W-:-:S02]  /*8c50*/  HADD2.F32 R34, -RZ, R6.H1_H1 ;  /* 0x30000006ff227230 */ /* 0x000fc40000004100 */
        /* <DEDUP_REMOVED lines=26> */
[-C--:B------:R-:W-:Y:S01]  /*8e00*/  FMUL.FTZ R110, R13, R42.reuse ;  /* 0x0000002a0d6e7220 */ /* 0x080fe20000410000 */
[----:B------:R-:W-:Y:S01]  /*8e10*/  FMUL.FTZ R41, R9, R41 ;  /* 0x0000002909297220 */ /* 0x000fe20000410000 */
[C---:B------:R-:W-:Y:S01]  /*8e20*/  FMUL.FTZ R42, R7.reuse, R42 ;  /* 0x0000002a072a7220 */ /* 0x040fe20000410000 */
[----:B------:R-:W-:Y:S02]  /*8e30*/  HADD2.F32 R15, -RZ, R15.H1_H1 ;  /* 0x3000000fff0f7230 */ /* 0x000fe40000004100 */
[----:B------:R-:W-:Y:S01]  /*8e40*/  FFMA.FTZ R110, R7, R34, -R110 ;  /* 0x00000022076e7223 */ /* 0x000fe2000001086e */
[----:B------:R-:W-:Y:S02]  /*8e50*/  HADD2.F32 R40, -RZ, R40.H1_H1 ;  /* 0x30000028ff287230 */ /* 0x000fe40000004100 */
[----:B------:R-:W-:Y:S01]  /*8e60*/  FFMA.FTZ R41, R4, R35, R41 ;  /* 0x0000002304297223 */ /* 0x000fe20000010029 */
[----:B------:R-:W-:-:S02]  /*8e70*/  HADD2.F32 R11, -RZ, R11.H1_H1 ;  /* 0x3000000bff0b7230 */ /* 0x000fc40000004100 */
[----:B------:R-:W-:Y:S01]  /*8e80*/  FFMA.FTZ R42, R13, R34, R42 ;  /* 0x000000220d2a7223 */ /* 0x000fe2000001002a */
[----:B------:R-:W-:Y:S02]  /*8e90*/  HADD2.F32 R7, -RZ, R38.H1_H1 ;  /* 0x30000026ff077230 */ /* 0x000fe40000004100 */
[-C--:B------:R-:W-:Y:S01]  /*8ea0*/  FMUL.FTZ R34, R15, R40.reuse ;  /* 0x000000280f227220 */ /* 0x080fe20000410000 */
[----:B------:R-:W-:Y:S02]  /*8eb0*/  HADD2.F32 R4, -RZ, R33.H1_H1 ;  /* 0x30000021ff047230 */ /* 0x000fe40000004100 */
[----:B------:R-:W-:Y:S01]  /*8ec0*/  FMUL.FTZ R40, R11, R40 ;  /* 0x000000280b287220 */ /* 0x000fe20000410000 */
[----:B------:R-:W-:Y:S02]  /*8ed0*/  HADD2.F32 R6, -RZ, R6.H1_H1 ;  /* 0x30000006ff067230 */ /* 0x000fe40000004100 */
[----:B------:R-:W-:Y:S01]  /*8ee0*/  FFMA.FTZ R112, R9, R35, -R112 ;  /* 0x0000002309707223 */ /* 0x000fe20000010870 */
[----:B------:R-:W-:-:S02]  /*8ef0*/  HADD2.F32 R5, -RZ, R5.H1_H1 ;  /* 0x30000005ff057230 */ /* 0x000fc40000004100 */
[-C--:B------:R-:W-:Y:S01]  /*8f00*/  FMUL.FTZ R9, R32, R7.reuse ;  /* 0x0000000720097220 */ /* 0x080fe20000410000 */
[-C--:B------:R-:W-:Y:S01]  /*8f10*/  FFMA.FTZ R11, R11, R4.reuse, -R34 ;  /* 0x000000040b0b7223 */ /* 0x080fe20000010822 */
[C---:B------:R-:W-:Y:S01]  /*8f20*/  FMUL.FTZ R7, R6.reuse, R7 ;  /* 0x0000000706077220 */ /* 0x040fe20000410000 */
[----:B------:R-:W-:Y:S01]  /*8f30*/  FFMA.FTZ R40, R15, R4, R40 ;  /* 0x000000040f287223 */ /* 0x000fe20000010028 */
[-C--:B------:R-:W-:Y:S01]  /*8f40*/  FFMA.FTZ R9, R6, R5.reuse, -R9 ;  /* 0x0000000506097223 */ /* 0x080fe20000010809 */
[----:B------:R-:W-:Y:S01]  /*8f50*/  F2FP.SATFINITE.E4M3.F32.PACK_AB_MERGE_C R45, R45, R44, R47 ;  /* 0x0000002c2d2d723e */ /* 0x000fe2000480702f */
[----:B------:R-:W-:Y:S01]  /*8f60*/  FFMA.FTZ R7, R32, R5, R7 ;  /* 0x0000000520077223 */ /* 0x000fe20000010007 */
[----:B------:R-:W-:Y:S02]  /*8f70*/  F2FP.SATFINITE.E4M3.F32.PACK_AB_MERGE_C R11, R11, R112, RZ ;  /* 0x000000700b0b723e */ /* 0x000fe400048070ff */
[----:B------:R-:W-:Y:S02]  /*8f80*/  F2FP.SATFINITE.E4M3.F32.PACK_AB_MERGE_C R40, R40, R41, RZ ;  /* 0x000000292828723e */ /* 0x000fe400048070ff */
[----:B------:R-:W-:Y:S01]  /*8f90*/  F2FP.SATFINITE.E4M3.F32.PACK_AB_MERGE_C R11, R9, R110, R11 ;  /* 0x0000006e090b723e */ /* 0x000fe2000480700b */
[----:B------:R-:W-:Y:S01]  /*8fa0*/  IMAD.MOV.U32 R9, RZ, RZ, R45 ;  /* 0x000000ffff097224 */ /* 0x000fe200078e002d */
[----:B------:R-:W-:-:S02]  /*8fb0*/  F2FP.SATFINITE.E4M3.F32.PACK_AB_MERGE_C R13, R46, R43, R48 ;  /* 0x0000002b2e0d723e */ /* 0x000fc40004807030 */
[----:B------:R-:W-:-:S07]  /*8fc0*/  F2FP.SATFINITE.E4M3.F32.PACK_AB_MERGE_C R15, R7, R42, R40 ;  /* 0x0000002a070f723e */ /* 0x000fce0004807028 */
.L_x_4419:
[----:B------:R-:W-:Y:S05]  /*8fd0*/  BSYNC B1 ;  /* 0x0000000000017941 */ /* 0x000fea0003800000 */
.L_x_4418:
[----:B0-----:R0:W-:Y:S01]  /*8fe0*/  STG.E.128 desc[UR40][R36.64], R8 ;  /* 0x0000000824007986 */ /* 0x0011e2000c101d28 */
[----:B------:R-:W-:-:S13]  /*8ff0*/  ISETP.GE.AND P4, PT, R39, R115, PT ;  /* 0x000000732700720c */ /* 0x000fda0003f86270 */
[----:B------:R-:W-:Y:S05]  /*9000*/  @P4 BRA `(.L_x_4382) ;  /* 0x00000000009c4947 */ /* 0x000fea0003800000 */
[--C-:B------:R-:W-:Y:S02]  /*9010*/  SHF.R.S32.HI R4, RZ, 0x1f, R39.reuse ;  /* 0x0000001fff047819 */ /* 0x100fe40000011427 */
[----:B------:R-:W-:-:S04]  /*9020*/  IADD3 R39, P4, P5, R60, R98, R39 ;  /* 0x000000623c277210 */ /* 0x000fc80007d9e027 */
[----:B------:R-:W-:Y:S02]  /*9030*/  IADD3.X R4, R101, R114, R4, P4, P5 ;  /* 0x0000007265047210 */ /* 0x000fe400027ea404 */
[----:B------:R-:W-:-:S05]  /*9040*/  IADD3 R96, P4, R39, R96, RZ ;  /* 0x0000006027607210 */ /* 0x000fca0007f9e0ff */
[----:B------:R-:W-:-:S05]  /*9050*/  IMAD.X R97, R4, 0x1, R97, P4 ;  /* 0x0000000104617824 */ /* 0x000fca00020e0661 */
[----:B--2---:R2:W-:Y:S01]  /*9060*/  STG.E.128 desc[UR40][R96.64], R12 ;  /* 0x0000000c60007986 */ /* 0x0045e2000c101d28 */
[----:B------:R-:W-:Y:S05]  /*9070*/  BRA `(.L_x_4382) ;  /* 0x0000000000807947 */ /* 0x000fea0003800000 */
.L_x_4375:
[----:B------:R-:W-:-:S06]  /*9080*/  UISETP.NE.AND UP0, UPT, UR42, 0x3, UPT ;  /* 0x000000032a00788c */ /* 0x000fcc000bf05270 */
[----:B------:R-:W-:-:S13]  /*9090*/  PLOP3.LUT P3, PT, PT, PT, UP0, 0x80, 0x0 ;  /* 0x000000000000781c */ /* 0x000fda0003f6f008 */
[----:B------:R-:W-:Y:S05]  /*90a0*/  @!P3 BRA `(.L_x_4420) ;  /* 0x000000000004b947 */ /* 0x000fea0003800000 */
[----:B------:R-:W-:Y:S01]  /*90b0*/  BPT.TRAP 0x1 ;  /* 0x000000040000795c */ /* 0x000fe20000300000 */
.L_x_4420:
[----:B------:R-:W-:Y:S01]  /*90c0*/  IMAD R103, R17, 0x8, R16 ;  /* 0x0000000811677824 */ /* 0x000fe200078e0210 */
[----:B------:R-:W-:Y:S01]  /*90d0*/  SHF.L.U32 R108, R206, 0x1f, RZ ;  /* 0x0000001fce6c7819 */ /* 0x000fe200000006ff */
[----:B------:R-:W-:Y:S01]  /*90e0*/  IMAD R107, R25, -0x80, R2 ;  /* 0xffffff80196b7824 */ /* 0x000fe200078e0202 */
[----:B------:R-:W-:Y:S02]  /*90f0*/  BSSY B1, `(.L_x_4421) ;  /* 0x0000004000017945 */ /* 0x000fe40003800000 */
[----:B------:R-:W0:Y:S02]  /*9100*/  SYNCS.PHASECHK.TRANS64.TRYWAIT P4, [R103+URZ+0x2a890], R108 ;  /* 0x02a8906c670075a7 */ /* 0x000e24000808017f */
[----:B------:R-:W-:Y:S01]  /*9110*/  VIMNMX R107, R107, 0x80, PT ;  /* 0x000000806b6b7848 */ /* 0x000fe20003fe0100 */
[----:B0-----:R-:W-:Y:S06]  /*9120*/  @!P4 BRA `(.L_x_4422) ;  /* 0x0000021c0094c947 */ /* 0x001fec0003800000 */
.L_x_4735:
[----:B------:R-:W-:Y:S05]  /*9130*/  BSYNC B1 ;  /* 0x0000000000017941 */ /* 0x000fea0003800000 */
.L_x_4421:
        /* <DEDUP_REMOVED lines=20> */
.L_x_4382:
[----:B------:R-:W-:Y:S05]  /*9280*/  BSYNC B0 ;  /* 0x0000000000007941 */ /* 0x000fea0003800000 */
.L_x_4374:
[----:B-1234-:R-:W1:Y:S01]  /*9290*/  S2R R4, SR_TID.X ;  /* 0x0000000000047919 */ /* 0x01ee620000002100 */
[----:B------:R-:W-:Y:S01]  /*92a0*/  @!PT LDS RZ, [RZ] ;  /* 0x00000000fffff984 */ /* 0x000fe20000000800 */
[----:B------:R-:W-:Y:S01]  /*92b0*/  @!PT LDS RZ, [RZ] ;  /* 0x00000000fffff984 */ /* 0x000fe20000000800 */
[----:B------:R-:W-:Y:S01]  /*92c0*/  @!PT LDS RZ, [RZ] ;  /* 0x00000000fffff984 */ /* 0x000fe20000000800 */
[----:B------:R-:W-:Y:S01]  /*92d0*/  @!PT LDS RZ, [RZ] ;  /* 0x00000000fffff984 */ /* 0x000fe20000000800 */
[----:B------:R2:W-:Y:S06]  /*92e0*/  MEMBAR.ALL.CTA ;  /* 0x0000000000007992 */ /* 0x0005ec0000008000 */
[----:B--2---:R-:W2:Y:S01]  /*92f0*/  FENCE.VIEW.ASYNC.S ;  /* 0x00000000000073c6 */ /* 0x004ea20000000000 */
[----:B------:R-:W-:Y:S05]  /*9300*/  WARPSYNC.ALL ;  /* 0x0000000000007948 */ /* 0x000fea0003800000 */
[----:B------:R-:W-:Y:S01]  /*9310*/  BSSY B0, `(.L_x_4423) ;  /* 0x0000009000007945 */ /* 0x000fe20003800000 */
[----:B-1----:R-:W-:Y:S01]  /*9320*/  LOP3.LUT R4, R4, 0x7f, RZ, 0xc0, !PT ;  /* 0x0000007f04047812 */ /* 0x002fe200078ec0ff */
[----:B--2---:R1:W-:Y:S03]  /*9330*/  BAR.SYNC.DEFER_BLOCKING R77, 0x80 ;  /* 0x0002004d0000751d */ /* 0x0043e60000010000 */
[----:B------:R-:W-:-:S13]  /*9340*/  ISETP.NE.AND P4, PT, R4, RZ, PT ;  /* 0x000000ff0400720c */ /* 0x000fda0003f85270 */
[----:B------:R-:W-:-:S05]  /*9350*/  @!P4 VIADD R4, R103, 0x2a8a0 ;  /* 0x0002a8a06704c836 */ /* 0x000fca0000000000 */
[----:B------:R-:W-:-:S04]  /*9360*/  @!P4 PRMT R4, RZ, 0x654, R4 ;  /* 0x00000654ff04c816 */ /* 0x000fc80000000004 */
[----:B------:R1:W-:Y:S01]  /*9370*/  @!P4 SYNCS.ARRIVE.TRANS64.RED.A1T0 RZ, [R4+URZ], RZ ;  /* 0x000000ff04ffc9a7 */ /* 0x0003e2000810043f */
[----:B------:R-:W-:Y:S05]  /*9380*/  @!P3 BRA `(.L_x_4424) ;  /* 0x000000000004b947 */ /* 0x000fea0003800000 */
[----:B------:R-:W-:Y:S01]  /*9390*/  BPT.TRAP 0x1 ;  /* 0x000000040000795c */ /* 0x000fe20000300000 */
.L_x_4424:
[----:B------:R-:W-:Y:S05]  /*93a0*/  BSYNC B0 ;  /* 0x0000000000007941 */ /* 0x000fea0003800000 */
.L_x_4423:
[----:B------:R-:W2:Y:S01]  /*93b0*/  SYNCS.PHASECHK.TRANS64.TRYWAIT P3, [R103+URZ+0x2a8b0], R108 ;  /* 0x02a8b06c670075a7 */ /* 0x000ea2000806017f */
[----:B------:R-:W-:Y:S04]  /*93c0*/  BSSY B0, `(.L_x_4425) ;  /* 0x0000002000007945 */ /* 0x000fe80003800000 */
[----:B--2---:R-:W-:Y:S05]  /*93d0*/  @!P3 BRA `(.L_x_4426) ;  /* 0x0000021800fcb947 */ /* 0x004fea0003800000 */
.L_x_4736:
[----:B------:R-:W-:Y:S05]  /*93e0*/  BSYNC B0 ;  /* 0x0000000000007941 */ /* 0x000fea0003800000 */
.L_x_4425:
[----:B------:R-:W-:Y:S01]  /*93f0*/  ISETP.GE.AND P3, PT, R200, R107, PT ;  /* 0x0000006bc800720c */ /* 0x000fe20003f66270 */
[----:B------:R-:W-:-:S12]  /*9400*/  BSSY B0, `(.L_x_4427) ;  /* 0x000001f000007945 */ /* 0x000fd80003800000 */
[----:B------:R-:W-:Y:S05]  /*9410*/  @P3 BRA `(.L_x_4428) ;  /* 0x0000000000743947 */ /* 0x000fea0003800000 */
[----:B-1----:R-:W-:Y:S01]  /*9420*/  IMAD.WIDE R4, R25, 0x80, R20 ;  /* 0x0000008019047825 */ /* 0x002fe200078e0214 */
[----:B------:R-:W-:Y:S01]  /*9430*/  ULDC.64 UR4, c[0x0][0x328] ;  /* 0x0000ca0000047ab9 */ /* 0x000fe20000000a00 */
[----:B------:R-:W-:Y:S02]  /*9440*/  ULDC.64 UR6, c[0x0][0x318] ;  /* 0x0000c60000067ab9 */ /* 0x000fe40000000a00 */
[----:B------:R-:W-:Y:S02]  /*9450*/  IMAD.MOV.U32 R6, RZ, RZ, R58 ;  /* 0x000000ffff067224 */ /* 0x000fe400078e003a */
[----:B------:R-:W-:Y:S02]  /*9460*/  IMAD.MOV.U32 R7, RZ, RZ, R65 ;  /* 0x000000ffff077224 */ /* 0x000fe400078e0041 */
[----:B------:R-:W-:Y:S02]  /*9470*/  IMAD R5, R5, UR4, RZ ;  /* 0x0000000405057c24 */ /* 0x000fe4000f8e02ff */
[----:B------:R-:W-:Y:S01]  /*9480*/  IMAD.WIDE.U32 R6, R4, UR4, R6 ;  /* 0x0000000404067c25 */ /* 0x000fe2000f8e0006 */
[----:B------:R-:W-:-:S03]  /*9490*/  ULDC UR4, c[0x0][0x2f4] ;  /* 0x0000bd0000047ab9 */ /* 0x000fc60000000800 */
[----:B------:R-:W-:Y:S01]  /*94a0*/  IMAD R5, R4, UR5, R5 ;  /* 0x0000000504057c24 */ /* 0x000fe2000f8e0205 */
[----:B0-----:R-:W-:-:S04]  /*94b0*/  IADD3 R8, P3, R6, UR6, RZ ;  /* 0x0000000606087c10 */ /* 0x001fc8000ff7e0ff */
        /* <DEDUP_REMOVED lines=19> */
.L_x_4428:
[----:B------:R-:W-:Y:S05]  /*95f0*/  BSYNC B0 ;  /* 0x0000000000007941 */ /* 0x000fea0003800000 */
.L_x_4427:
[----:B------:R-:W-:Y:S01]  /*9600*/  @!PT LDS RZ, [RZ] ;  /* 0x00000000fffff984 */ /* 0x000fe20000000800 */
[----:B------:R-:W-:Y:S01]  /*9610*/  @!PT LDS RZ, [RZ] ;  /* 0x00000000fffff984 */ /* 0x000fe20000000800 */
[----:B------:R-:W-:Y:S01]  /*9620*/  @!PT LDS RZ, [RZ] ;  /* 0x00000000fffff984 */ /* 0x000fe20000000800 */
[----:B------:R-:W-:Y:S01]  /*9630*/  @!PT LDS RZ, [RZ] ;  /* 0x00000000fffff984 */ /* 0x000fe20000000800 */
[----:B------:R4:W-:Y:S06]  /*9640*/  MEMBAR.ALL.CTA ;  /* 0x0000000000007992 */ /* 0x0009ec0000008000 */
[----:B----4-:R-:W4:Y:S01]  /*9650*/  FENCE.VIEW.ASYNC.S ;  /* 0x00000000000073c6 */ /* 0x010f220000000000 */
[----:B------:R-:W-:Y:S02]  /*9660*/  VIADD R17, R17, 0x1 ;  /* 0x0000000111117836 */ /* 0x000fe40000000000 */
[----:B0-2---:R-:W-:Y:S01]  /*9670*/  @!P4 VIADD R103, R103, 0x2a8c0 ;  /* 0x0002a8c06767c836 */ /* 0x005fe20000000000 */
[----:B----4-:R0:W-:Y:S02]  /*9680*/  BAR.SYNC.DEFER_BLOCKING R77, 0x80 ;  /* 0x0002004d0000751d */ /* 0x0101e40000010000 */
[----:B------:R-:W-:-:S02]  /*9690*/  ISETP.NE.AND P3, PT, R17, 0x2, PT ;  /* 0x000000021100780c */ /* 0x000fc40003f65270 */
[----:B------:R-:W-:Y:S02]  /*96a0*/  @!P4 PRMT R103, RZ, 0x654, R103 ;  /* 0x00000654ff67c816 */ /* 0x000fe40000000067 */
[----:B---3--:R-:W-:Y:S02]  /*96b0*/  SEL R5, RZ, 0x1, P3 ;  /* 0x00000001ff057807 */ /* 0x008fe40001800000 */
[----:B------:R-:W-:Y:S02]  /*96c0*/  SEL R17, R17, RZ, P3 ;  /* 0x000000ff11117207 */ /* 0x000fe40001800000 */
[----:B------:R-:W-:Y:S01]  /*96d0*/  LOP3.LUT R206, R206, R5, RZ, 0x3c, !PT ;  /* 0x00000005cece7212 */ /* 0x000fe200078e3cff */
[----:B------:R0:W-:Y:S01]  /*96e0*/  @!P4 SYNCS.ARRIVE.TRANS64.RED.A1T0 RZ, [R103+URZ], RZ ;  /* 0x000000ff67ffc9a7 */ /* 0x0001e2000810043f */
[----:B------:R-:W-:Y:S05]  /*96f0*/  @P2 BRA `(.L_x_4429) ;  /* 0xffffff9000a42947 */ /* 0x000fea000383ffff */
[----:B-1----:R-:W1:Y:S01]  /*9700*/  S2R R4, SR_TID.X ;  /* 0x0000000000047919 */ /* 0x002e620000002100 */
[----:B------:R-:W-:Y:S02]  /*9710*/  PLOP3.LUT P0, PT, PT, PT, PT, 0x8, 0x0 ;  /* 0x000000000000781c */ /* 0x000fe40003f0e170 */
[----:B-1----:R-:W-:-:S04]  /*9720*/  SHF.R.U32.HI R4, RZ, 0x7, R4 ;  /* 0x00000007ff047819 */ /* 0x002fc80000011604 */
[----:B------:R-:W-:-:S13]  /*9730*/  ISETP.NE.AND P5, PT, R4, 0x1, PT ;  /* 0x000000010400780c */ /* 0x000fda0003fa5270 */
[----:B------:R-:W-:Y:S06]  /*9740*/  @!P5 BAR.ARV 0x9, 0x100 ;  /* 0x024400000000db1d */ /* 0x000fec0000002000 */
.L_x_4369:
[----:B------:R-:W1:Y:S01]  /*9750*/  LDC R0, c[0x0][0x448] ;  /* 0x00011200ff007b82 */ /* 0x000e620000000800 */
[----:B------:R-:W-:-:S07]  /*9760*/  VIADD R3, R207, 0x7f ;  /* 0x0000007fcf037836 */ /* 0x000fce0000000000 */
[----:B------:R-:W2:Y:S01]  /*9770*/  LDC.64 R6, c[0x0][0x9e0] ;  /* 0x00027800ff067b82 */ /* 0x000ea20000000a00 */
[----:B-1----:R-:W-:Y:S02]  /*9780*/  ISETP.NE.AND P1, PT, R0, 0x1, PT ;  /* 0x000000010000780c */ /* 0x002fe40003f25270 */
[----:B--2---:R-:W-:-:S11]  /*9790*/  ISETP.GE.AND P2, PT, R7, 0x1, PT ;  /* 0x000000010700780c */ /* 0x004fd60003f46270 */
[----:B------:R-:W1:Y:S08]  /*97a0*/  @P1 LDC R0, c[0x0][0x44c] ;  /* 0x00011300ff001b82 */ /* 0x000e700000000800 */
[----:B------:R-:W2:Y:S01]  /*97b0*/  @P1 LDC R5, c[0x0][0x450] ;  /* 0x00011400ff051b82 */ /* 0x000ea20000000800 */
[----:B-1----:R-:W-:-:S05]  /*97c0*/  @P1 IMAD.HI.U32 R0, R3, R0, RZ ;  /* 0x0000000003001227 */ /* 0x002fca00078e00ff */
[----:B--2---:R-:W-:-:S05]  /*97d0*/  @P1 SHF.R.U32.HI R3, RZ, R5, R0 ;  /* 0x00000005ff031219 */ /* 0x004fca0000011600 */
[----:B------:R-:W-:Y:S01]  /*97e0*/  IMAD.IADD R3, R28, 0x1, R3 ;  /* 0x000000011c037824 */ /* 0x000fe200078e0203 */
[----:B------:R-:W-:Y:S06]  /*97f0*/  @P0 BRA `(.L_x_4430) ;  /* 0x00000000000c0947 */ /* 0x000fec0003800000 */
[----:B------:R-:W1:Y:S01]  /*9800*/  FENCE.VIEW.ASYNC.G ;  /* 0x00000000000073c6 */ /* 0x000e620000000100 */
[----:B------:R-:W-:Y:S05]  /*9810*/  WARPSYNC.ALL ;  /* 0x0000000000007948 */ /* 0x000fea0003800000 */
[----:B-1----:R-:W-:Y:S06]  /*9820*/  BAR.ARV 0xc, 0x180 ;  /* 0x0306000000007b1d */ /* 0x002fec0000002000 */
.L_x_4430:
[----:B------:R-:W-:Y:S01]  /*9830*/  IMAD.IADD R0, R3, 0x1, R6 ;  /* 0x0000000103007824 */ /* 0x000fe200078e0206 */
[----:B------:R-:W-:Y:S06]  /*9840*/  @!P2 BRA `(.L_x_4431) ;  /* 0x000000000048a947 */ /* 0x000fec0003800000 */
[C---:B------:R-:W-:Y:S01]  /*9850*/  ISETP.GT.AND P0, PT, R3.reuse, RZ, PT ;  /* 0x000000ff0300720c */ /* 0x040fe20003f04270 */
[----:B------:R-:W-:Y:S01]  /*9860*/  BSSY B0, `(.L_x_4432) ;  /* 0x000000e000007945 */ /* 0x000fe20003800000 */
[----:B------:R-:W-:-:S11]  /*9870*/  VIADD R2, R3, 0xffffffff ;  /* 0xffffffff03027836 */ /* 0x000fd60000000000 */
        /* <DEDUP_REMOVED lines=8> */
.L_x_4433:
[----:B------:R-:W-:-:S13]  /*9900*/  ISETP.NE.AND P0, PT, R7, 0x1, PT ;  /* 0x000000010700780c */ /* 0x000fda0003f05270 */
[----:B------:R-:W1:Y:S02]  /*9910*/  @P0 LDC.64 R4, c[0x0][0x9e8] ;  /* 0x00027a00ff040b82 */ /* 0x000e640000000a00 */
[----:B-1----:R-:W-:-:S05]  /*9920*/  @P0 IMAD.HI.U32 R4, R2, R4, RZ ;  /* 0x0000000402040227 */ /* 0x002fca00078e00ff */
[----:B------:R-:W-:-:S07]  /*9930*/  @P0 SHF.R.U32.HI R2, RZ, R5, R4 ;  /* 0x00000005ff020219 */ /* 0x000fce0000011604 */
.L_x_4434:
[----:B------:R-:W-:Y:S05]  /*9940*/  BSYNC B0 ;  /* 0x0000000000007941 */ /* 0x000fea0003800000 */
.L_x_4432:
[----:B------:R-:W-:-:S05]  /*9950*/  IMAD R3, R2, R7, R7 ;  /* 0x0000000702037224 */ /* 0x000fca00078e0207 */
[----:B------:R-:W-:-:S07]  /*9960*/  VIMNMX R0, R0, R3, PT ;  /* 0x0000000300007248 */ /* 0x000fce0003fe0100 */
.L_x_4431:
[----:B------:R-:W1:Y:S01]  /*9970*/  @P1 LDC R2, c[0x0][0x44c] ;  /* 0x00011300ff021b82 */ /* 0x000e620000000800 */
[----:B------:R-:W-:Y:S01]  /*9980*/  VIADD R0, R0, 0x7f ;  /* 0x0000007f00007836 */ /* 0x000fe20000000000 */
[----:B------:R-:W-:Y:S01]  /*9990*/  ULDC UR4, c[0x0][0x9dc] ;  /* 0x0002770000047ab9 */ /* 0x000fe20000000800 */
[----:B------:R-:W-:-:S03]  /*99a0*/  IMAD.MOV.U32 R5, RZ, RZ, R207 ;  /* 0x000000ffff057224 */ /* 0x000fc600078e00cf */
[----:B------:R-:W-:Y:S02]  /*99b0*/  SHF.R.S32.HI R3, RZ, 0x1f, R0 ;  /* 0x0000001fff037819 */ /* 0x000fe40000011400 */
[----:B------:R-:W2:Y:S02]  /*99c0*/  @P1 LDC R9, c[0x0][0x450] ;  /* 0x00011400ff091b82 */ /* 0x000ea40000000800 */
[----:B------:R-:W-:-:S04]  /*99d0*/  LEA.HI R3, R3, R0, RZ, 0x7 ;  /* 0x0000000003037211 */ /* 0x000fc800078f38ff */
[----:B------:R-:W-:-:S04]  /*99e0*/  SHF.R.S32.HI R0, RZ, 0x7, R3 ;  /* 0x00000007ff007819 */ /* 0x000fc80000011403 */
[----:B------:R-:W-:Y:S01]  /*99f0*/  VIMNMX R89, R27, R0, PT ;  /* 0x000000001b597248 */ /* 0x000fe20003fe0100 */
        /* <DEDUP_REMOVED lines=15> */
.L_x_4437:
[----:B------:R-:W-:-:S13]  /*9af0*/  ISETP.NE.AND P0, PT, R7, 0x1, PT ;  /* 0x000000010700780c */ /* 0x000fda0003f05270 */
[----:B------:R-:W1:Y:S02]  /*9b00*/  @P0 LDC.64 R4, c[0x0][0x9e8] ;  /* 0x00027a00ff040b82 */ /* 0x000e640000000a00 */
[----:B-1----:R-:W-:-:S05]  /*9b10*/  @P0 IMAD.HI.U32 R4, R2, R4, RZ ;  /* 0x0000000402040227 */ /* 0x002fca00078e00ff */
[----:B------:R-:W-:-:S07]  /*9b20*/  @P0 SHF.R.U32.HI R2, RZ, R5, R4 ;  /* 0x00000005ff020219 */ /* 0x000fce0000011604 */
.L_x_4438:
[----:B------:R-:W-:Y:S05]  /*9b30*/  BSYNC B0 ;  /* 0x0000000000007941 */ /* 0x000fea0003800000 */
.L_x_4436:
[----:B------:R-:W-:-:S05]  /*9b40*/  IMAD R3, R2, R7, RZ ;  /* 0x0000000702037224 */ /* 0x000fca00078e02ff */
[----:B------:R-:W-:-:S07]  /*9b50*/  VIMNMX R0, R0, R3, !PT ;  /* 0x0000000300007248 */ /* 0x000fce0007fe0100 */
.L_x_4435:
[----:B------:R-:W-:Y:S02]  /*9b60*/  SHF.R.S32.HI R3, RZ, 0x1f, R0 ;  /* 0x0000001fff037819 */ /* 0x000fe40000011400 */
[----:B------:R-:W-:Y:S02]  /*9b70*/  CS2R R120, SRZ ;  /* 0x0000000000787805 */ /* 0x000fe4000001ff00 */
[----:B------:R-:W-:Y:S02]  /*9b80*/  PLOP3.LUT P0, PT, PT, PT, PT, 0x80, 0x0 ;  /* 0x000000000000781c */ /* 0x000fe40003f0f070 */
[----:B------:R-:W-:Y:S02]  /*9b90*/  CS2R R92, SRZ ;  /* 0x00000000005c7805 */ /* 0x000fe4000001ff00 */
[----:B------:R-:W-:Y:S02]  /*9ba0*/  LEA.HI R3, R3, R0, RZ, 0x7 ;  /* 0x0000000003037211 */ /* 0x000fe400078f38ff */
[----:B------:R-:W-:-:S02]  /*9bb0*/  CS2R R30, SRZ ;  /* 0x00000000001e7805 */ /* 0x000fc4000001ff00 */
[----:B0-----:R-:W-:Y:S02]  /*9bc0*/  CS2R R76, SRZ ;  /* 0x00000000004c7805 */ /* 0x001fe4000001ff00 */
[----:B------:R-:W-:Y:S02]  /*9bd0*/  CS2R R112, SRZ ;  /* 0x0000000000707805 */ /* 0x000fe4000001ff00 */
[----:B------:R-:W-:Y:S02]  /*9be0*/  SHF.R.S32.HI R3, RZ, 0x7, R3 ;  /* 0x00000007ff037819 */ /* 0x000fe40000011403 */
[----:B------:R-:W-:Y:S02]  /*9bf0*/  CS2R R84, SRZ ;  /* 0x0000000000547805 */ /* 0x000fe4000001ff00 */
[----:B------:R-:W-:Y:S01]  /*9c00*/  CS2R R68, SRZ ;  /* 0x0000000000447805 */ /* 0x000fe2000001ff00 */
[----:B------:R-:W-:Y:S01]  /*9c10*/  IMAD.MOV.U32 R111, RZ, RZ, RZ ;  /* 0x000000ffff6f7224 */ /* 0x000fe200078e00ff */
[----:B------:R-:W-:-:S02]  /*9c20*/  VIMNMX R209, RZ, R3, !PT ;  /* 0x00000003ffd17248 */ /* 0x000fc40007fe0100 */
[----:B------:R-:W-:Y:S02]  /*9c30*/  CS2R R34, SRZ ;  /* 0x0000000000227805 */ /* 0x000fe4000001ff00 */
[----:B------:R-:W-:Y:S02]  /*9c40*/  CS2R R52, SRZ ;  /* 0x0000000000347805 */ /* 0x000fe4000001ff00 */
[----:B------:R-:W-:Y:S02]  /*9c50*/  CS2R R104, SRZ ;  /* 0x0000000000687805 */ /* 0x000fe4000001ff00 */
[----:B------:R-:W-:Y:S01]  /*9c60*/  ISETP.GT.AND P1, PT, R89, R209, PT ;  /* 0x000000d15900720c */ /* 0x000fe20003f24270 */
[----:B------:R-:W-:Y:S01]  /*9c70*/  IMAD.MOV.U32 R82, RZ, RZ, RZ ;  /* 0x000000ffff527224 */ /* 0x000fe200078e00ff */
        /* <DEDUP_REMOVED lines=8> */
[----:B------:R-:W-:Y:S02]  /*9d00*/  CS2R R36, SRZ ;  /* 0x0000000000247805 */ /* 0x000fe4000001ff00 */
[----:B------:R-:W-:-:S02]  /*9d10*/  CS2R R8, SRZ ;  /* 0x0000000000087805 */ /* 0x000fc4000001ff00 */
[----:B------:R-:W-:Y:S01]  /*9d20*/  CS2R R78, SRZ ;  /* 0x00000000004e7805 */ /* 0x000fe2000001ff00 */
[----:B------:R-:W-:Y:S01]  /*9d30*/  IMAD.MOV.U32 R71, RZ, RZ, RZ ;  /* 0x000000ffff477224 */ /* 0x000fe200078e00ff */
        /* <DEDUP_REMOVED lines=25> */
[----:B------:R-:W-:Y:S01]  /*9ed0*/  IMAD.MOV.U32 R130, RZ, RZ, RZ ;  /* 0x000000ffff827224 */ /* 0x000fe200078e00ff */
[----:B------:R-:W-:-:S02]  /*9ee0*/  CS2R R122, SRZ ;  /* 0x00000000007a7805 */ /* 0x000fc4000001ff00 */
[----:B------:R-:W-:Y:S01]  /*9ef0*/  CS2R R124, SRZ ;  /* 0x00000000007c7805 */ /* 0x000fe2000001ff00 */
[----:B------:R-:W-:Y:S02]  /*9f00*/  IMAD.MOV.U32 R132, RZ, RZ, RZ ;  /* 0x000000ffff847224 */ /* 0x000fe400078e00ff */
        /* <DEDUP_REMOVED lines=11> */
.L_x_4739:
        /* <DEDUP_REMOVED lines=25> */
.L_x_4441:
[----:B------:R-:W-:Y:S01]  /*a150*/  ULDC.64 UR4, c[0x0][0x990] ;  /* 0x0002640000047ab9 */ /* 0x000fe20000000a00 */
[----:B------:R-:W-:Y:S01]  /*a160*/  ULDC.64 UR6, c[0x0][0x998] ;  /* 0x0002660000067ab9 */ /* 0x000fe20000000a00 */
[----:B------:R-:W-:Y:S02]  /*a170*/  ISETP.NE.U32.AND P0, PT, RZ, UR4, PT ;  /* 0x00000004ff007c0c */ /* 0x000fe4000bf05070 */
[----:B------:R-:W-:Y:S02]  /*a180*/  ISETP.NE.U32.AND P1, PT, RZ, UR6, PT ;  /* 0x00000006ff007c0c */ /* 0x000fe4000bf25070 */
[----:B------:R-:W-:Y:S02]  /*a190*/  ISETP.NE.AND.EX P0, PT, RZ, UR5, PT, P0 ;  /* 0x00000005ff007c0c */ /* 0x000fe4000bf05300 */
[----:B------:R-:W-:-:S11]  /*a1a0*/  ISETP.NE.AND.EX P1, PT, RZ, UR7, PT, P1 ;  /* 0x00000007ff007c0c */ /* 0x000fd6000bf25310 */
[----:B------:R-:W0:Y:S01]  /*a1b0*/  @P0 LDC.64 R6, c[0x0][0x9a8] ;  /* 0x00026a00ff060b82 */ /* 0x000e220000000a00 */
[--C-:B------:R-:W-:Y:S02]  /*a1c0*/  @P0 SHF.R.S32.HI R3, RZ, 0x1f, R211.reuse ;  /* 0x0000001fff030819 */ /* 0x100fe400000114d3 */
[----:B------:R-:W-:Y:S02]  /*a1d0*/  @P1 SHF.R.S32.HI R5, RZ, 0x1f, R211 ;  /* 0x0000001fff051819 */ /* 0x000fe400000114d3 */
[----:B------:R-:W-:-:S03]  /*a1e0*/  @P0 SHF.R.S32.HI R15, RZ, 0x1f, R210 ;  /* 0x0000001fff0f0819 */ /* 0x000fc600000114d2 */
[----:B------:R-:W1:Y:S08]  /*a1f0*/  @P1 LDC.64 R8, c[0x0][0x9b8] ;  /* 0x00026e00ff081b82 */ /* 0x000e700000000a00 */
[----:B------:R-:W2:Y:S08]  /*a200*/  @P0 LDC.64 R10, c[0x0][0x9b0] ;  /* 0x00026c00ff0a0b82 */ /* 0x000eb00000000a00 */
[----:B------:R-:W3:Y:S01]  /*a210*/  @P1 LDC.64 R12, c[0x0][0x9c0] ;  /* 0x00027000ff0c1b82 */ /* 0x000ee20000000a00 */
[----:B0-----:R-:W-:-:S02]  /*a220*/  @P0 IMAD R0, R3, R6, RZ ;  /* 0x0000000603000224 */ /* 0x001fc400078e02ff */
[----:B------:R-:W-:-:S04]  /*a230*/  @P0 IMAD.WIDE.U32 R2, R211, R6, RZ ;  /* 0x00000006d3020225 */ /* 0x000fc800078e00ff */
[----:B------:R-:W-:Y:S02]  /*a240*/  @P0 IMAD R7, R211, R7, R0 ;  /* 0x00000007d3070224 */ /* 0x000fe400078e0200 */
[-C--:B-1----:R-:W-:Y:S02]  /*a250*/  @P1 IMAD R4, R5, R8.reuse, RZ ;  /* 0x0000000805041224 */ /* 0x082fe400078e02ff */
[----:B------:R-:W-:Y:S01]  /*a260*/  @P0 IMAD.IADD R3, R3, 0x1, R7 ;  /* 0x0000000103030824 */ /* 0x000fe200078e0207 */
[----:B------:R-:W-:Y:S01]  /*a270*/  @P1 SHF.R.S32.HI R7, RZ, 0x1f, R210 ;  /* 0x0000001fff071819 */ /* 0x000fe200000114d2 */
[C---:B------:R-:W-:Y:S02]  /*a280*/  @P1 IMAD R9, R211.reuse, R9, R4 ;  /* 0x00000009d3091224 */ /* 0x040fe400078e0204 */
[----:B------:R-:W-:-:S04]  /*a290*/  @P1 IMAD.WIDE.U32 R4, R211, R8, RZ ;  /* 0x00000008d3041225 */ /* 0x000fc800078e00ff */
[----:B--2---:R-:W-:Y:S02]  /*a2a0*/  @P0 IMAD R0, R15, R10, RZ ;  /* 0x0000000a0f000224 */ /* 0x004fe400078e02ff */
[----:B------:R-:W-:Y:S02]  /*a2b0*/  @P1 IMAD.IADD R5, R5, 0x1, R9 ;  /* 0x0000000105051824 */ /* 0x000fe400078e0209 */
[C---:B------:R-:W-:Y:S02]  /*a2c0*/  @P0 IMAD R9, R210.reuse, R11, R0 ;  /* 0x0000000bd2090224 */ /* 0x040fe400078e0200 */
[----:B---3--:R-:W-:Y:S02]  /*a2d0*/  @P1 IMAD R6, R7, R12, RZ ;  /* 0x0000000c07061224 */ /* 0x008fe400078e02ff */
        /* <DEDUP_REMOVED lines=29> */
.L_x_4445:
[----:B-1----:R1:W2:Y:S02]  /*a4b0*/  SYNCS.PHASECHK.TRANS64.TRYWAIT P0, [R16+URZ+0x2a800], R3 ;  /* 0x02a80003100075a7 */ /* 0x0022a4000800017f */
[----:B--2---:R-:W-:Y:S05]  /*a4c0*/  @!P0 NANOSLEEP.SYNCS 0x989680 ;  /* 0x009896800000895d */ /* 0x004fea0003900000 */
[----:B------:R-:W2:Y:S02]  /*a4d0*/  @!P0 SYNCS.PHASECHK.TRANS64 P0, [R16+URZ+0x2a800], R3 ;  /* 0x02a80003100085a7 */ /* 0x000ea4000800007f */
[----:B--2---:R-:W-:Y:S05]  /*a4e0*/  @!P0 BRA `(.L_x_4445) ;  /* 0xfffffffc00f08947 */ /* 0x004fea000383ffff */
.L_x_4444:
[----:B------:R-:W-:Y:S05]  /*a4f0*/  BSYNC B0 ;  /* 0x0000000000007941 */ /* 0x000fea0003800000 */
.L_x_4443:
[----:B------:R-:W-:Y:S05]  /*a500*/  BRA `(.L_x_4446) ;  /* 0x0000006c00b87947 */ /* 0x000fea0003800000 */
.L_x_4442:
        /* <DEDUP_REMOVED lines=30> */
.L_x_4447:
[----:B------:R-:W-:Y:S01]  /*a6f0*/  ULDC.U8 UR4, c[0x0][0x410] ;  /* 0x0001040000047ab9 */ /* 0x000fe20000000000 */
[----:B------:R-:W-:Y:S01]  /*a700*/  BSSY B0, `(.L_x_4448) ;  /* 0x00006c6000007945 */ /* 0x000fe20003800000 */
[----:B------:R-:W-:Y:S01]  /*a710*/  ISETP.NE.AND P0, PT, RZ, UR4, PT ;  /* 0x00000004ff007c0c */ /* 0x000fe2000bf05270 */
[----:B------:R-:W-:-:S12]  /*a720*/  IMAD.IADD R10, R200, 0x1, R207 ;  /* 0x00000001c80a7824 */ /* 0x000fd800078e02cf */
        /* <DEDUP_REMOVED lines=8> */
[----:B------:R-:W-:Y:S02]  /*a7b0*/  IMAD.MOV.U32 R6, RZ, RZ, R26 ;  /* 0x000000ffff067224 */ /* 0x000fe400078e001a */
[----:B------:R-:W-:Y:S01]  /*a7c0*/  IMAD.MOV.U32 R7, RZ, RZ, R29 ;  /* 0x000000ffff077224 */ /* 0x000fe200078e001d */
[----:B0-----:R-:W-:-:S13]  /*a7d0*/  ISETP.NE.AND P0, PT, R20, 0x1, PT ;  /* 0x000000011400780c */ /* 0x001fda0003f05270 */
[----:B------:R-:W0:Y:S08]  /*a7e0*/  @P0 LDC R3, c[0x0][0x44c] ;  /* 0x00011300ff030b82 */ /* 0x000e300000000800 */
[----:B------:R-:W1:Y:S01]  /*a7f0*/  @P0 LDC R5, c[0x0][0x450] ;  /* 0x00011400ff050b82 */ /* 0x000e620000000800 */
[----:B0-----:R-:W-:-:S05]  /*a800*/  @P0 IMAD.HI.U32 R0, R10, R3, RZ ;  /* 0x000000030a000227 */ /* 0x001fca00078e00ff */
[----:B-1----:R-:W-:-:S04]  /*a810*/  @P0 SHF.R.U32.HI R11, RZ, R5, R0 ;  /* 0x00000005ff0b0219 */ /* 0x002fc80000011600 */
[----:B------:R-:W-:Y:S01]  /*a820*/  SHF.R.S32.HI R0, RZ, 0x1f, R11 ;  /* 0x0000001fff007819 */ /* 0x000fe2000001140b */
[----:B------:R-:W-:-:S04]  /*a830*/  IMAD.WIDE.U32 R8, R11, UR6, R8 ;  /* 0x000000060b087c25 */ /* 0x000fc8000f8e0008 */
[----:B------:R-:W-:Y:S01]  /*a840*/  IMAD R4, R0, UR4, RZ ;  /* 0x0000000400047c24 */ /* 0x000fe2000f8e02ff */
[----:B------:R-:W-:Y:S01]  /*a850*/  IADD3 R5, P1, R8, UR8, RZ ;  /* 0x0000000808057c10 */ /* 0x000fe2000ff3e0ff */
[----:B------:R-:W-:-:S04]  /*a860*/  IMAD.WIDE.U32 R6, R11, UR4, R6 ;  /* 0x000000040b067c25 */ /* 0x000fc8000f8e0006 */
[----:B------:R-:W-:Y:S02]  /*a870*/  IMAD R0, R0, UR6, RZ ;  /* 0x0000000600007c24 */ /* 0x000fe4000f8e02ff */
        /* <DEDUP_REMOVED lines=9> */
[----:B------:R-:W2:Y:S04]  /*a910*/  SHFL.IDX PT, R3, R3, RZ, 0x1e1f ;  /* 0x001e1fff03037589 */ /* 0x000ea800000e0000 */
[----:B------:R-:W3:Y:S04]  /*a920*/  SHFL.IDX PT, R4, R4, RZ, 0x1e1f ;  /* 0x001e1fff04047589 */ /* 0x000ee800000e0000 */
[----:B------:R0:W4:Y:S02]  /*a930*/  SHFL.IDX PT, R14, R5, RZ, 0x1e1f ;  /* 0x001e1fff050e7589 */ /* 0x00012400000e0000 */
.L_x_4745:
[----:B------:R-:W-:Y:S01]  /*a940*/  IMAD R45, R201, R20, RZ ;  /* 0x00000014c92d7224 */ /* 0x000fe200078e02ff */
[----:B------:R-:W-:Y:S01]  /*a950*/  BSSY B1, `(.L_x_4451) ;  /* 0x0000048000017945 */ /* 0x000fe20003800000 */
[----:B------:R-:W-:Y:S02]  /*a960*/  CS2R R8, SRZ ;  /* 0x0000000000087805 */ /* 0x000fe4000001ff00 */
[----:B0-----:R-:W-:Y:S02]  /*a970*/  CS2R R12, SRZ ;  /* 0x00000000000c7805 */ /* 0x001fe4000001ff00 */
        /* <DEDUP_REMOVED lines=12> */
[----:B------:R-:W3:Y:S01]  /*aa40*/  LDL R15, [R1+0x4] ;  /* 0x00000400010f7983 */ /* 0x000ee20000100800 */
[----:B------:R-:W-:Y:S01]  /*aa50*/  ULDC UR4, c[0x0][0x3f4] ;  /* 0x0000fd0000047ab9 */ /* 0x000fe20000000800 */
[----:B------:R-:W-:Y:S02]  /*aa60*/  CS2R R38, SRZ ;  /* 0x0000000000267805 */ /* 0x000fe4000001ff00 */
[----:B------:R-:W-:Y:S02]  /*aa70*/  ISETP.GE.AND P5, PT, R204, UR4, PT ;  /* 0x00000004cc007c0c */ /* 0x000fe4000bfa6270 */
[----:B------:R-:W-:Y:S02]  /*aa80*/  CS2R R36, SRZ ;  /* 0x0000000000247805 */ /* 0x000fe4000001ff00 */
[----:B------:R-:W-:Y:S02]  /*aa90*/  ISETP.GE.AND P2, PT, R216, UR4, PT ;  /* 0x00000004d8007c0c */ /* 0x000fe4000bf46270 */
[----:B------:R-:W-:-:S02]  /*aaa0*/  CS2R R32, SRZ ;  /* 0x0000000000207805 */ /* 0x000fc4000001ff00 */
[----:B------:R-:W-:-:S05]  /*aab0*/  ISETP.GE.AND P3, PT, R215, UR4, PT ;  /* 0x00000004d7007c0c */ /* 0x000fca000bf66270 */
[----:B------:R-:W-:Y:S02]  /*aac0*/  @!P5 SHF.R.S32.HI R5, RZ, 0x1f, R204 ;  /* 0x0000001fff05d819 */ /* 0x000fe400000114cc */
[CC--:B--2---:R-:W-:Y:S02]  /*aad0*/  @!P5 IADD3 R6, P0, R204.reuse, R3.reuse, RZ ;  /* 0x00000003cc06d210 */ /* 0x0c4fe40007f1e0ff */
[----:B----4-:R-:W-:Y:S02]  /*aae0*/  @!P5 IADD3 R8, P1, R204, R14, RZ ;  /* 0x0000000ecc08d210 */ /* 0x010fe40007f3e0ff */
[----:B------:R-:W-:Y:S01]  /*aaf0*/  @!P2 IADD3 R10, P4, R216, R3, RZ ;  /* 0x00000003d80aa210 */ /* 0x000fe20007f9e0ff */
[--C-:B-1----:R-:W-:Y:S02]  /*ab00*/  @!P5 IMAD.X R7, R0, 0x1, R5.reuse, P0 ;  /* 0x000000010007d824 */ /* 0x102fe400000e0605 */
[----:B---3--:R-:W-:Y:S01]  /*ab10*/  @!P5 IMAD.X R9, R4, 0x1, R5, P1 ;  /* 0x000000010409d824 */ /* 0x008fe200008e0605 */
[----:B------:R-:W-:-:S02]  /*ab20*/  ISETP.GE.AND P1, PT, R218, UR4, PT ;  /* 0x00000004da007c0c */ /* 0x000fc4000bf26270 */
[----:B------:R-:W5:Y:S01]  /*ab30*/  @!P5 LD.E.64 R38, desc[UR40][R6.64] ;  /* 0x000000280626d980 */ /* 0x000f62000c101b00 */
[----:B------:R-:W-:-:S03]  /*ab40*/  @!P2 IADD3 R12, P0, R216, R14, RZ ;  /* 0x0000000ed80ca210 */ /* 0x000fc60007f1e0ff */
[----:B------:R0:W5:Y:S01]  /*ab50*/  @!P5 LD.E.64 R36, desc[UR40][R8.64] ;  /* 0x000000280824d980 */ /* 0x000162000c101b00 */
[----:B------:R-:W-:Y:S02]  /*ab60*/  @!P3 IADD3 R40, P5, R215, R14, RZ ;  /* 0x0000000ed728b210 */ /* 0x000fe40007fbe0ff */
[----:B------:R-:W-:Y:S02]  /*ab70*/  CS2R R34, SRZ ;  /* 0x0000000000227805 */ /* 0x000fe4000001ff00 */
[----:B------:R-:W-:Y:S02]  /*ab80*/  CS2R R28, SRZ ;  /* 0x00000000001c7805 */ /* 0x000fe4000001ff00 */
[----:B------:R-:W-:Y:S01]  /*ab90*/  CS2R R30, SRZ ;  /* 0x00000000001e7805 */ /* 0x000fe2000001ff00 */
[----:B------:R-:W-:-:S05]  /*aba0*/  @!P3 IMAD.X R41, R4, 0x1, R237, P5 ;  /* 0x000000010429b824 */ /* 0x000fca00028e06ed */
[----:B------:R1:W5:Y:S01]  /*abb0*/  @!P3 LD.E.64 R30, desc[UR40][R40.64] ;  /* 0x00000028281eb980 */ /* 0x000362000c101b00 */
[----:B------:R-:W-:Y:S02]  /*abc0*/  CS2R R24, SRZ ;  /* 0x0000000000187805 */ /* 0x000fe4000001ff00 */
[----:B------:R-:W-:Y:S02]  /*abd0*/  CS2R R26, SRZ ;  /* 0x00000000001a7805 */ /* 0x000fe4000001ff00 */
[----:B0-----:R-:W-:Y:S01]  /*abe0*/  CS2R R8, SRZ ;  /* 0x0000000000087805 */ /* 0x001fe2000001ff00 */
[--C-:B------:R-:W-:Y:S01]  /*abf0*/  @!P2 IMAD.X R11, R0, 0x1, R15.reuse, P4 ;  /* 0x00000001000ba824 */ /* 0x100fe200020e060f */
[----:B------:R-:W-:Y:S01]  /*ac00*/  @!P3 IADD3 R20, P4, R215, R3, RZ ;  /* 0x00000003d714b210 */ /* 0x000fe20007f9e0ff */
[----:B------:R-:W-:-:S03]  /*ac10*/  @!P2 IMAD.X R13, R4, 0x1, R15, P0 ;  /* 0x00000001040da824 */ /* 0x000fc600000e060f */
[----:B------:R-:W5:Y:S01]  /*ac20*/  @!P2 LD.E.64 R32, desc[UR40][R10.64] ;  /* 0x000000280a20a980 */ /* 0x000f62000c101b00 */
[----:B------:R-:W-:Y:S01]  /*ac30*/  @!P3 IMAD.X R21, R0, 0x1, R237, P4 ;  /* 0x000000010015b824 */ /* 0x000fe200020e06ed */
[----:B------:R-:W-:Y:S02]  /*ac40*/  ISETP.GE.AND P0, PT, R217, UR4, PT ;  /* 0x00000004d9007c0c */ /* 0x000fe4000bf06270 */
[----:B------:R0:W5:Y:S01]  /*ac50*/  @!P2 LD.E.64 R34, desc[UR40][R12.64] ;  /* 0x000000280c22a980 */ /* 0x000162000c101b00 */
[----:B------:R-:W-:Y:S02]  /*ac60*/  ISETP.GE.AND P2, PT, R219, UR4, PT ;  /* 0x00000004db007c0c */ /* 0x000fe4000bf46270 */
[C---:B------:R-:W-:Y:S01]  /*ac70*/  @!P1 IADD3 R42, P4, R218.reuse, R14, RZ ;  /* 0x0000000eda2a9210 */ /* 0x040fe20007f9e0ff */
[----:B------:R2:W5:Y:S01]  /*ac80*/  @!P3 LD.E.64 R28, desc[UR40][R20.64] ;  /* 0x00000028141cb980 */ /* 0x000562000c101b00 */
[----:B------:R-:W-:-:S03]  /*ac90*/  @!P1 IADD3 R6, P3, R218, R3, RZ ;  /* 0x00000003da069210 */ /* 0x000fc60007f7e0ff */
[--C-:B------:R-:W-:Y:S02]  /*aca0*/  @!P1 IMAD.X R43, R4, 0x1, R236.reuse, P4 ;  /* 0x00000001042b9824 */ /* 0x100fe400020e06ec */
[----:B------:R-:W-:Y:S01]  /*acb0*/  @!P1 IMAD.X R7, R0, 0x1, R236, P3 ;  /* 0x0000000100079824 */ /* 0x000fe200018e06ec */
[-C--:B------:R-:W-:Y:S02]  /*acc0*/  @!P0 IADD3 R46, P5, R217, R3.reuse, RZ ;  /* 0x00000003d92e8210 */ /* 0x080fe40007fbe0ff */
[----:B------:R3:W5:Y:S01]  /*acd0*/  @!P1 LD.E.64 R26, desc[UR40][R42.64] ;  /* 0x000000282a1a9980 */ /* 0x000762000c101b00 */
[----:B------:R-:W-:-:S03]  /*ace0*/  @!P2 IADD3 R48, P3, R219, R3, RZ ;  /* 0x00000003db30a210 */ /* 0x000fc60007f7e0ff */
[----:B------:R3:W5:Y:S01]  /*acf0*/  @!P1 LD.E.64 R24, desc[UR40][R6.64] ;  /* 0x0000002806189980 */ /* 0x000762000c101b00 */
[-C--:B-1----:R-:W-:Y:S02]  /*ad00*/  @!P0 IADD3 R40, P1, R217, R14.reuse, RZ ;  /* 0x0000000ed9288210 */ /* 0x082fe40007f3e0ff */
[----:B------:R-:W-:Y:S02]  /*ad10*/  @!P2 IADD3 R14, P4, R219, R14, RZ ;  /* 0x0000000edb0ea210 */ /* 0x000fe40007f9e0ff */
[----:B0-----:R-:W-:Y:S02]  /*ad20*/  CS2R R12, SRZ ;  /* 0x00000000000c7805 */ /* 0x001fe4000001ff00 */
[----:B--2---:R-:W-:Y:S02]  /*ad30*/  CS2R R20, SRZ ;  /* 0x0000000000147805 */ /* 0x004fe4000001ff00 */
[----:B------:R-:W-:Y:S01]  /*ad40*/  CS2R R10, SRZ ;  /* 0x00000000000a7805 */ /* 0x000fe2000001ff00 */
[----:B------:R-:W-:-:S02]  /*ad50*/  @!P0 IMAD.X R47, R0, 0x1, R235, P5 ;  /* 0x00000001002f8824 */ /* 0x000fc400028e06eb */
[----:B------:R-:W-:Y:S02]  /*ad60*/  @!P0 IMAD.X R41, R4, 0x1, R235, P1 ;  /* 0x0000000104298824 */ /* 0x000fe400008e06eb */
[--C-:B------:R-:W-:Y:S01]  /*ad70*/  @!P2 IMAD.X R49, R0, 0x1, R234.reuse, P3 ;  /* 0x000000010031a824 */ /* 0x100fe200018e06ea */
[----:B------:R3:W5:Y:S01]  /*ad80*/  @!P0 LD.E.64 R12, desc[UR40][R46.64] ;  /* 0x000000282e0c8980 */ /* 0x000762000c101b00 */
[----:B------:R-:W-:-:S03]  /*ad90*/  @!P2 IMAD.X R15, R4, 0x1, R234, P4 ;  /* 0x00000001040fa824 */ /* 0x000fc600020e06ea */
[----:B------:R3:W5:Y:S04]  /*ada0*/  @!P0 LD.E.64 R20, desc[UR40][R40.64] ;  /* 0x0000002828148980 */ /* 0x000768000c101b00 */
[----:B------:R3:W5:Y:S04]  /*adb0*/  @!P2 LD.E.64 R8, desc[UR40][R48.64] ;  /* 0x000000283008a980 */ /* 0x000768000c101b00 */
[----:B------:R3:W5:Y:S02]  /*adc0*/  @!P2 LD.E.64 R10, desc[UR40][R14.64] ;  /* 0x000000280e0aa980 */ /* 0x000764000c101b00 */
.L_x_4452:
[----:B------:R-:W-:Y:S05]  /*add0*/  BSYNC B1 ;  /* 0x0000000000017941 */ /* 0x000fea0003800000 */
.L_x_4451:
[----:B------:R-:W-:Y:S01]  /*ade0*/  ULEA.HI UR4, UR38, UR38, URZ, 0x1 ;  /* 0x0000002626047291 */ /* 0x000fe2000f8f083f */
[----:B--2---:R-:W-:Y:S01]  /*adf0*/  VIADDMNMX R3, R45, -R207, 0x80, PT ;  /* 0x000000802d037446 */ /* 0x004fe200038009cf */
        /* <DEDUP_REMOVED lines=8> */
.L_x_4746:
[----:B------:R-:W-:Y:S05]  /*ae80*/  BSYNC B1 ;  /* 0x0000000000017941 */ /* 0x000fea0003800000 */
.L_x_4453:
[----:B------:R-:W-:Y:S05]  /*ae90*/  @P1 BRA `(.L_x_4455) ;  /* 0x0000006400301947 */ /* 0x000fea0003800000 */
[----:B-1----:R-:W1:Y:S01]  /*aea0*/  LDC R0, c[0x0][0x3f4] ;  /* 0x0000fd00ff007b82 */ /* 0x002e620000000800 */
[----:B------:R-:W-:Y:S01]  /*aeb0*/  IMAD.IADD R3, R16, 0x1, R222 ;  /* 0x0000000110037824 */ /* 0x000fe200078e02de */
[----:B------:R-:W-:Y:S01]  /*aec0*/  BSSY B1, `(.L_x_4456) ;  /* 0x0000080000017945 */ /* 0x000fe20003800000 */
[----:B------:R-:W-:Y:S02]  /*aed0*/  LOP3.LUT P5, RZ, R223, 0x2, RZ, 0xc0, !PT ;  /* 0x00000002dfff7812 */ /* 0x000fe400078ac0ff */
[-C--:B-1----:R-:W-:Y:S02]  /*aee0*/  ISETP.GE.AND P6, PT, R204, R0.reuse, PT ;  /* 0x00000000cc00720c */ /* 0x082fe40003fc6270 */
[-C--:B------:R-:W-:Y:S02]  /*aef0*/  ISETP.GE.AND P0, PT, R216, R0.reuse, PT ;  /* 0x00000000d800720c */ /* 0x080fe40003f06270 */
[-C--:B------:R-:W-:Y:S02]  /*af00*/  ISETP.GE.AND P1, PT, R215, R0.reuse, PT ;  /* 0x00000000d700720c */ /* 0x080fe40003f26270 */
[----:B------:R-:W-:-:S02]  /*af10*/  ISETP.GE.AND P2, PT, R218, R0, PT ;  /* 0x00000000da00720c */ /* 0x000fc40003f46270 */
[-C--:B------:R-:W-:Y:S02]  /*af20*/  ISETP.GE.AND P3, PT, R217, R0.reuse, PT ;  /* 0x00000000d900720c */ /* 0x080fe40003f66270 */
[----:B------:R-:W-:Y:S01]  /*af30*/  ISETP.GE.AND P4, PT, R219, R0, PT ;  /* 0x00000000db00720c */ /* 0x000fe20003f86270 */
[----:B------:R-:W-:Y:S02]  /*af40*/  VIADD R0, R3, 0x20 ;  /* 0x0000002003007836 */ /* 0x000fe40000000000 */
[----:B------:R-:W-:Y:S10]  /*af50*/  @P6 BRA `(.L_x_4457) ;  /* 0x0000000400d86947 */ /* 0x000ff40003800000 */
[----:B0--3--:R-:W0:Y:S01]  /*af60*/  LDS.128 R4, [R3+0x18400] ;  /* 0x0184000003047984 */ /* 0x009e220000000c00 */
        /* <DEDUP_REMOVED lines=15> */
[----:B----4-:R-:W-:-:S02]  /*b060*/  LOP3.LUT R14, R38, 0xff, RZ, 0xc0, !PT ;  /* 0x000000ff260e7812 */ /* 0x010fc400078ec0ff */
        /* <DEDUP_REMOVED lines=101> */
.L_x_4457:
[----:B------:R-:W-:Y:S05]  /*b6c0*/  BSYNC B1 ;  /* 0x0000000000017941 */ /* 0x000fea0003800000 */
.L_x_4456:
[----:B------:R-:W-:Y:S01]  /*b6d0*/  BSSY B1, `(.L_x_4458) ;  /* 0x000007d000017945 */ /* 0x000fe20003800000 */
[----:B------:R-:W-:-:S03]  /*b6e0*/  @P5 VIADD R0, R3, 0xffffffe0 ;  /* 0xffffffe003005836 */ /* 0x000fc60000000000 */
[----:B------:R-:W-:Y:S05]  /*b6f0*/  @P0 BRA `(.L_x_4459) ;  /* 0x0000000400e80947 */ /* 0x000fea0003800000 */
[----:B01-3--:R-:W0:Y:S01]  /*b700*/  LDS.128 R4, [R0+0x18400] ;  /* 0x0184000000047984 */ /* 0x00be220000000c00 */
[----:B-----5:R-:W-:Y:S02]  /*b710*/  SHF.R.U32.HI R36, RZ, 0x8, R33 ;  /* 0x00000008ff247819 */ /* 0x020fe40000011621 */
[----:B------:R-:W-:Y:S02]  /*b720*/  SHF.R.U32.HI R40, RZ, 0x8, R35 ;  /* 0x00000008ff287819 */ /* 0x000fe40000011623 */
[----:B------:R-:W-:Y:S02]  /*b730*/  LOP3.LUT R37, R33, 0xff, RZ, 0xc0, !PT ;  /* 0x000000ff21257812 */ /* 0x000fe400078ec0ff */
[----:B------:R-:W-:Y:S02]  /*b740*/  LOP3.LUT R41, R35, 0xff, RZ, 0xc0, !PT ;  /* 0x000000ff23297812 */ /* 0x000fe400078ec0ff */
[----:B------:R-:W-:Y:S02]  /*b750*/  LOP3.LUT R36, R36, 0xff, RZ, 0xc0, !PT ;  /* 0x000000ff24247812 */ /* 0x000fe400078ec0ff */
[----:B------:R-:W-:-:S02]  /*b760*/  LOP3.LUT R40, R40, 0xff, RZ, 0xc0, !PT ;  /* 0x000000ff28287812 */ /* 0x000fc400078ec0ff */
[----:B----4-:R-:W-:Y:S02]  /*b770*/  SHF.R.U32.HI R14, RZ, 0x8, R32 ;  /* 0x00000008ff0e7819 */ /* 0x010fe40000011620 */
        /* <DEDUP_REMOVED lines=114> */
.L_x_4459:
[----:B------:R-:W-:Y:S05]  /*bea0*/  BSYNC B1 ;  /* 0x0000000000017941 */ /* 0x000fea0003800000 */
.L_x_4458:
[----:B------:R-:W-:Y:S04]  /*beb0*/  BSSY B1, `(.L_x_4460) ;  /* 0x0000078000017945 */ /* 0x000fe80003800000 */
[----:B------:R-:W-:Y:S05]  /*bec0*/  @P1 BRA `(.L_x_4461) ;  /* 0x0000000400d81947 */ /* 0x000fea0003800000 */
[----:B0123--:R-:W0:Y:S01]  /*bed0*/  LDS.128 R4, [R3+0x1a400] ;  /* 0x01a4000003047984 */ /* 0x00fe220000000c00 */
        /* <DEDUP_REMOVED lines=33> */
[----:B------:R-:W-:Y:S01]  /*c0f0*/  HADD2.F32 R34, -RZ, R31.H1_H1 ;  /* 0x3000001fff227230 */ /* 0x000fe20000004100 */
[----:B------:R-:W-:Y:S01]  /*c100*/  F2FP.F16.E4M3.UNPACK_B R28, R6 ;  /* 0x00000006ff1c723e */ /* 0x000fe200020006ff */
[----:B------:R-:W-:-:S02]  /*c110*/  HADD2.F32 R36, -RZ, R36.H0_H0 ;  /* 0x20000024ff247230 */ /* 0x000fc40000004100 */
        /* <DEDUP_REMOVED lines=81> */
.L_x_4461:
[----:B------:R-:W-:Y:S05]  /*c630*/  BSYNC B1 ;  /* 0x0000000000017941 */ /* 0x000fea0003800000 */
.L_x_4460:
[----:B------:R-:W-:Y:S04]  /*c640*/  BSSY B1, `(.L_x_4462) ;  /* 0x000007c000017945 */ /* 0x000fe80003800000 */
[----:B------:R-:W-:Y:S05]  /*c650*/  @P2 BRA `(.L_x_4463) ;  /* 0x0000000400e82947 */ /* 0x000fea0003800000 */
[----:B0123--:R-:W0:Y:S01]  /*c660*/  LDS.128 R4, [R0+0x1a400] ;  /* 0x01a4000000047984 */ /* 0x00fe220000000c00 */
        /* <DEDUP_REMOVED lines=121> */
.L_x_4463:
[----:B------:R-:W-:Y:S05]  /*ce00*/  BSYNC B1 ;  /* 0x0000000000017941 */ /* 0x000fea0003800000 */
.L_x_4462:
        /* <DEDUP_REMOVED lines=120> */
.L_x_4465:
[----:B------:R-:W-:Y:S05]  /*d590*/  BSYNC B1 ;  /* 0x0000000000017941 */ /* 0x000fea0003800000 */
.L_x_4464:
[----:B------:R-:W-:Y:S05]  /*d5a0*/  @P4 BRA `(.L_x_4455) ;  /* 0x0000003c006c4947 */ /* 0x000fea0003800000 */
[----:B0123--:R-:W0:Y:S01]  /*d5b0*/  LDS.128 R4, [R0+0x1c400] ;  /* 0x01c4000000047984 */ /* 0x00fe220000000c00 */
[----:B-----5:R-:W-:Y:S02]  /*d5c0*/  SHF.R.U32.HI R13, RZ, 0x8, R9 ;  /* 0x00000008ff0d7819 */ /* 0x020fe40000011609 */
[----:B------:R-:W-:Y:S02]  /*d5d0*/  SHF.R.U32.HI R24, RZ, 0x8, R11 ;  /* 0x00000008ff187819 */ /* 0x000fe4000001160b */
[----:B------:R-:W-:Y:S02]  /*d5e0*/  SHF.R.U32.HI R15, RZ, 0x8, R10 ;  /* 0x00000008ff0f7819 */ /* 0x000fe4000001160a */
[----:B----4-:R-:W-:Y:S02]  /*d5f0*/  LOP3.LUT R14, R9, 0xff, RZ, 0xc0, !PT ;  /* 0x000000ff090e7812 */ /* 0x010fe400078ec0ff */
        /* <DEDUP_REMOVED lines=118> */
.L_x_4449:
        /* <DEDUP_REMOVED lines=31> */
[----:B0-----:R-:W4:Y:S02]  /*df50*/  SHFL.IDX PT, R21, R21, RZ, 0x1e1f ;  /* 0x001e1fff15157589 */ /* 0x001f2400000e0000 */
.L_x_4752:
[----:B------:R-:W-:Y:S01]  /*df60*/  IMAD R45, R201, R28, RZ ;  /* 0x0000001cc92d7224 */ /* 0x000fe200078e02ff */
        /* <DEDUP_REMOVED lines=15> */
[C---:B------:R-:W-:Y:S01]  /*e060*/  VIADD R4, R22.reuse, 0x20 ;  /* 0x0000002016047836 */ /* 0x040fe20000000000 */
[----:B------:R-:W-:Y:S01]  /*e070*/  ULDC UR4, c[0x0][0x3f4] ;  /* 0x0000fd0000047ab9 */ /* 0x000fe20000000800 */
[C---:B------:R-:W-:Y:S01]  /*e080*/  VIADD R5, R22.reuse, 0x40 ;  /* 0x0000004016057836 */ /* 0x040fe20000000000 */
[----:B------:R-:W-:Y:S02]  /*e090*/  ISETP.GE.AND P2, PT, R22, UR4, PT ;  /* 0x0000000416007c0c */ /* 0x000fe4000bf46270 */
[----:B------:R-:W-:Y:S02]  /*e0a0*/  CS2R R24, SRZ ;  /* 0x0000000000187805 */ /* 0x000fe4000001ff00 */
[----:B------:R-:W-:Y:S02]  /*e0b0*/  ISETP.GE.AND P1, PT, R4, UR4, PT ;  /* 0x0000000404007c0c */ /* 0x000fe4000bf26270 */
[----:B------:R-:W-:Y:S02]  /*e0c0*/  CS2R R26, SRZ ;  /* 0x00000000001a7805 */ /* 0x000fe4000001ff00 */
[----:B------:R-:W-:-:S02]  /*e0d0*/  ISETP.GE.AND P0, PT, R5, UR4, PT ;  /* 0x0000000405007c0c */ /* 0x000fc4000bf06270 */
[----:B------:R-:W-:Y:S02]  /*e0e0*/  CS2R R6, SRZ ;  /* 0x0000000000067805 */ /* 0x000fe4000001ff00 */
[----:B------:R-:W-:Y:S02]  /*e0f0*/  CS2R R28, SRZ ;  /* 0x00000000001c7805 */ /* 0x000fe4000001ff00 */
[----:B------:R-:W-:Y:S02]  /*e100*/  CS2R R30, SRZ ;  /* 0x00000000001e7805 */ /* 0x000fe4000001ff00 */
[----:B------:R-:W-:Y:S02]  /*e110*/  @!P2 SHF.R.S32.HI R5, RZ, 0x1f, R22 ;  /* 0x0000001fff05a819 */ /* 0x000fe40000011416 */
[----:B--2---:R-:W-:Y:S01]  /*e120*/  @!P2 IADD3 R36, P3, R22, R3, RZ ;  /* 0x000000031624a210 */ /* 0x004fe20007f7e0ff */
[----:B------:R-:W-:Y:S01]  /*e130*/  @!P1 IMAD.SHL.U32 R42, R230, 0x10, RZ ;  /* 0x00000010e62a9824 */ /* 0x000fe200078e00ff */
[----:B----4-:R-:W-:Y:S01]  /*e140*/  @!P2 IADD3 R38, P4, R22, R21, RZ ;  /* 0x000000151626a210 */ /* 0x010fe20007f9e0ff */
[----:B------:R-:W-:-:S02]  /*e150*/  @!P0 IMAD.SHL.U32 R48, R232, 0x10, RZ ;  /* 0x00000010e8308824 */ /* 0x000fc400078e00ff */
[--C-:B-1----:R-:W-:Y:S01]  /*e160*/  @!P2 IMAD.X R37, R0, 0x1, R5.reuse, P3 ;  /* 0x000000010025a824 */ /* 0x102fe200018e0605 */
[-C--:B------:R-:W-:Y:S01]  /*e170*/  @!P1 IADD3 R40, P5, R3, R42.reuse, RZ ;  /* 0x0000002a03289210 */ /* 0x080fe20007fbe0ff */
[----:B---3--:R-:W-:Y:S01]  /*e180*/  @!P2 IMAD.X R39, R20, 0x1, R5, P4 ;  /* 0x000000011427a824 */ /* 0x008fe200020e0605 */
[----:B------:R-:W-:Y:S02]  /*e190*/  @!P1 SHF.R.S32.HI R5, RZ, 0x1f, R42 ;  /* 0x0000001fff059819 */ /* 0x000fe4000001142a */
[----:B------:R-:W-:Y:S02]  /*e1a0*/  @!P1 IADD3 R42, P4, R21, R42, RZ ;  /* 0x0000002a152a9210 */ /* 0x000fe40007f9e0ff */
[----:B------:R-:W-:Y:S02]  /*e1b0*/  CS2R R8, SRZ ;  /* 0x0000000000087805 */ /* 0x000fe4000001ff00 */
[-C--:B------:R-:W-:Y:S01]  /*e1c0*/  @!P0 IADD3 R46, P3, R3, R48.reuse, RZ ;  /* 0x00000030032e8210 */ /* 0x080fe20007f7e0ff */
[--C-:B------:R-:W-:Y:S01]  /*e1d0*/  @!P1 IMAD.X R41, R0, 0x1, R5.reuse, P5 ;  /* 0x0000000100299824 */ /* 0x100fe200028e0605 */
[----:B------:R-:W-:Y:S01]  /*e1e0*/  @!P0 SHF.R.S32.HI R3, RZ, 0x1f, R48 ;  /* 0x0000001fff038819 */ /* 0x000fe20000011430 */
[----:B------:R-:W-:Y:S01]  /*e1f0*/  @!P1 IMAD.X R43, R20, 0x1, R5, P4 ;  /* 0x00000001142b9824 */ /* 0x000fe200020e0605 */
[----:B------:R-:W-:-:S02]  /*e200*/  @!P0 IADD3 R48, P5, R21, R48, RZ ;  /* 0x0000003015308210 */ /* 0x000fc40007fbe0ff */
[----:B------:R-:W-:Y:S02]  /*e210*/  CS2R R4, SRZ ;  /* 0x0000000000047805 */ /* 0x000fe4000001ff00 */
[----:B------:R-:W-:Y:S02]  /*e220*/  CS2R R10, SRZ ;  /* 0x00000000000a7805 */ /* 0x000fe4000001ff00 */
[----:B------:R-:W-:Y:S02]  /*e230*/  CS2R R32, SRZ ;  /* 0x0000000000207805 */ /* 0x000fe4000001ff00 */
[----:B------:R-:W-:Y:S02]  /*e240*/  CS2R R34, SRZ ;  /* 0x0000000000227805 */ /* 0x000fe4000001ff00 */
[----:B------:R-:W-:Y:S02]  /*e250*/  CS2R R12, SRZ ;  /* 0x00000000000c7805 */ /* 0x000fe4000001ff00 */
[----:B------:R-:W-:Y:S01]  /*e260*/  CS2R R14, SRZ ;  /* 0x00000000000e7805 */ /* 0x000fe2000001ff00 */
[--C-:B------:R-:W-:Y:S01]  /*e270*/  @!P0 IMAD.X R47, R0, 0x1, R3.reuse, P3 ;  /* 0x00000001002f8824 */ /* 0x100fe200018e0603 */
[----:B------:R0:W5:Y:S01]  /*e280*/  @!P2 LD.E.128 R24, desc[UR40][R36.64] ;  /* 0x000000282418a980 */ /* 0x000162000c101d00 */
[----:B------:R-:W-:-:S03]  /*e290*/  @!P0 IMAD.X R49, R20, 0x1, R3, P5 ;  /* 0x0000000114318824 */ /* 0x000fc600028e0603 */
[----:B------:R0:W5:Y:S04]  /*e2a0*/  @!P2 LD.E.128 R4, desc[UR40][R38.64] ;  /* 0x000000282604a980 */ /* 0x000168000c101d00 */
[----:B------:R0:W5:Y:S04]  /*e2b0*/  @!P1 LD.E.128 R28, desc[UR40][R40.64] ;  /* 0x00000028281c9980 */ /* 0x000168000c101d00 */
[----:B------:R0:W5:Y:S04]  /*e2c0*/  @!P1 LD.E.128 R8, desc[UR40][R42.64] ;  /* 0x000000282a089980 */ /* 0x000168000c101d00 */
[----:B------:R0:W5:Y:S04]  /*e2d0*/  @!P0 LD.E.128 R32, desc[UR40][R46.64] ;  /* 0x000000282e208980 */ /* 0x000168000c101d00 */
[----:B------:R0:W5:Y:S02]  /*e2e0*/  @!P0 LD.E.128 R12, desc[UR40][R48.64] ;  /* 0x00000028300c8980 */ /* 0x000164000c101d00 */
.L_x_4468:
[----:B------:R-:W-:Y:S05]  /*e2f0*/  BSYNC B1 ;  /* 0x0000000000017941 */ /* 0x000fea0003800000 */
.L_x_4467:
[----:B------:R-:W-:Y:S01]  /*e300*/  ULEA.HI UR4, UR38, UR38, URZ, 0x1 ;  /* 0x0000002626047291 */ /* 0x000fe2000f8f083f */
[----:B--2---:R-:W-:Y:S01]  /*e310*/  VIADDMNMX R3, R45, -R207, 0x80, PT ;  /* 0x000000802d037446 */ /* 0x004fe200038009cf */
[----:B------:R-:W-:Y:S02]  /*e320*/  BSSY B1, `(.L_x_4469) ;  /* 0x0000008000017945 */ /* 0x000fe40003800000 */
[----:B------:R-:W-:Y:S01]  /*e330*/  ULOP3.LUT UR4, UR4, 0xfffffffe, URZ, 0xc0, !UPT ;  /* 0xfffffffe04047892 */ /* 0x000fe2000f8ec03f */
[----:B------:R-:W-:-:S03]  /*e340*/  ISETP.GE.AND P1, PT, R200, R3, PT ;  /* 0x00000003c800720c */ /* 0x000fc60003f26270 */
[----:B------:R-:W-:-:S06]  /*e350*/  UIADD3 UR4, UR38, -UR4, URZ ;  /* 0x8000000426047290 */ /* 0x000fcc000fffe03f */
[----:B----4-:R-:W-:-:S05]  /*e360*/  IMAD.U32 R21, RZ, RZ, UR4 ;  /* 0x00000004ff157e24 */ /* 0x010fca000f8e00ff */
[----:B------:R-:W-:-:S04]  /*e370*/  SHF.L.U32 R21, R21, 0x1f, RZ ;  /* 0x0000001f15157819 */ /* 0x000fc800000006ff */
[----:B------:R-:W2:Y:S02]  /*e380*/  SYNCS.PHASECHK.TRANS64.TRYWAIT P0, [R16+URZ+0x2a800], R21 ;  /* 0x02a80015100075a7 */ /* 0x000ea4000800017f */
[----:B--2---:R-:W-:Y:S05]  /*e390*/  @!P0 BRA `(.L_x_4470) ;  /* 0x000001d000508947 */ /* 0x004fea0003800000 */
.L_x_4753:
[----:B------:R-:W-:Y:S05]  /*e3a0*/  BSYNC B1 ;  /* 0x0000000000017941 */ /* 0x000fea0003800000 */
.L_x_4469:
[----:B------:R-:W-:Y:S05]  /*e3b0*/  @P1 BRA `(.L_x_4455) ;  /* 0x0000002c00e81947 */ /* 0x000fea0003800000 */
[----:B------:R-:W4:Y:S01]  /*e3c0*/  LDC R3, c[0x0][0x3f4] ;  /* 0x0000fd00ff037b82 */ /* 0x000f220000000800 */
[C---:B-1----:R-:W-:Y:S01]  /*e3d0*/  VIADD R0, R22.reuse, 0x20 ;  /* 0x0000002016007836 */ /* 0x042fe20000000000 */
[----:B------:R-:W-:Y:S01]  /*e3e0*/  BSSY B1, `(.L_x_4471) ;  /* 0x00000fd000017945 */ /* 0x000fe20003800000 */
[C---:B---3--:R-:W-:Y:S01]  /*e3f0*/  VIADD R20, R22.reuse, 0x40 ;  /* 0x0000004016147836 */ /* 0x048fe20000000000 */
[-C--:B----4-:R-:W-:Y:S02]  /*e400*/  ISETP.GE.AND P0, PT, R22, R3.reuse, PT ;  /* 0x000000031600720c */ /* 0x090fe40003f06270 */
[-C--:B------:R-:W-:Y:S02]  /*e410*/  ISETP.GE.AND P1, PT, R0, R3.reuse, PT ;  /* 0x000000030000720c */ /* 0x080fe40003f26270 */
[----:B------:R-:W-:-:S09]  /*e420*/  ISETP.GE.AND P2, PT, R20, R3, PT ;  /* 0x000000031400720c */ /* 0x000fd20003f46270 */
[----:B------:R-:W-:Y:S05]  /*e430*/  @P0 BRA `(.L_x_4472) ;  /* 0x0000000c00dc0947 */ /* 0x000fea0003800000 */
[----:B------:R-:W3:Y:S01]  /*e440*/  LDL R68, [R1+0x10] ;  /* 0x0000100001447983 */ /* 0x000ee20000100800 */
[----:B-----5:R-:W-:Y:S02]  /*e450*/  SHF.R.U32.HI R0, RZ, 0x8, R24 ;  /* 0x00000008ff007819 */ /* 0x020fe40000011618 */
[----:B------:R-:W-:Y:S02]  /*e460*/  LOP3.LUT R20, R24, 0xff, RZ, 0xc0, !PT ;  /* 0x000000ff18147812 */ /* 0x000fe400078ec0ff */
[----:B--2---:R-:W-:Y:S02]  /*e470*/  LOP3.LUT R21, R0, 0xff, RZ, 0xc0, !PT ;  /* 0x000000ff00157812 */ /* 0x004fe400078ec0ff */
[----:B------:R-:W-:Y:S02]  /*e480*/  LEA.HI R0, R3, R231, RZ, 0x1c ;  /* 0x000000e703007211 */ /* 0x000fe400078fe0ff */
[----:B------:R-:W-:Y:S02]  /*e490*/  PRMT R45, R21, 0x7604, R20 ;  /* 0x00007604152d7816 */ /* 0x000fe40000000014 */
[----:B------:R-:W-:-:S02]  /*e4a0*/  SHF.R.S32.HI R21, RZ, 0x1f, R0 ;  /* 0x0000001fff157819 */ /* 0x000fc40000011400 */
[----:B0-----:R-:W-:Y:S02]  /*e4b0*/  SHF.R.U32.HI R37, RZ, 0x8, R25 ;  /* 0x00000008ff257819 */ /* 0x001fe40000011619 */
[----:B------:R-:W-:Y:S01]  /*e4c0*/  LEA.HI R20, R21, R0, RZ, 0x2 ;  /* 0x0000000015147211 */ /* 0x000fe200078f10ff */
[----:B------:R-:W-:Y:S01]  /*e4d0*/  IMAD.SHL.U32 R21, R0, 0x10, RZ ;  /* 0x0000001000157824 */ /* 0x000fe200078e00ff */
[----:B------:R-:W-:Y:S02]  /*e4e0*/  SHF.R.U32.HI R39, RZ, 0x8, R26 ;  /* 0x00000008ff277819 */ /* 0x000fe4000001161a */
[----:B------:R-:W-:Y:S01]  /*e4f0*/  LOP3.LUT R36, R25, 0xff, RZ, 0xc0, !PT ;  /* 0x000000ff19247812 */ /* 0x000fe200078ec0ff */
[----:B------:R-:W-:Y:S01]  /*e500*/  IMAD.SHL.U32 R20, R20, 0x800, RZ ;  /* 0x0000080014147824 */ /* 0x000fe200078e00ff */
[----:B------:R-:W-:Y:S02]  /*e510*/  LOP3.LUT R0, R212, 0x30, R21, 0xf8, !PT ;  /* 0x00000030d4007812 */ /* 0x000fe400078ef815 */
[----:B------:R-:W-:-:S02]  /*e520*/  LOP3.LUT R38, R26, 0xff, RZ, 0xc0, !PT ;  /* 0x000000ff1a267812 */ /* 0x000fc400078ec0ff */
[----:B------:R-:W-:Y:S02]  /*e530*/  LOP3.LUT R0, R0, R213, RZ, 0x3c, !PT ;  /* 0x000000d500007212 */ /* 0x000fe400078e3cff */
        /* <DEDUP_REMOVED lines=25> */
[----:B------:R-:W-:Y:S01]  /*e6d0*/  PRMT R57, R50, 0x7604, R49 ;  /* 0x0000760432397816 */ /* 0x000fe20000000031 */
[----:B------:R-:W-:Y:S01]  /*e6e0*/  IMAD.U32 R55, R55, 0x10000, RZ ;  /* 0x0001000037377824 */ /* 0x000fe200078e00ff */
[----:B------:R-:W-:Y:S01]  /*e6f0*/  SHF.R.U32.HI R49, RZ, 0x10, R27 ;  /* 0x00000010ff317819 */ /* 0x000fe2000001161b */
[----:B------:R-:W-:Y:S01]  /*e700*/  IMAD.U32 R21, R21, 0x10000, RZ ;  /* 0x0001000015157824 */ /* 0x000fe200078e00ff */
[----:B------:R-:W-:Y:S02]  /*e710*/  SHF.R.U32.HI R52, RZ, 0x8, R7 ;  /* 0x00000008ff347819 */ /* 0x000fe40000011607 */
[----:B------:R-:W-:Y:S01]  /*e720*/  LOP3.LUT R51, R7, 0xff, RZ, 0xc0, !PT ;  /* 0x000000ff07337812 */ /* 0x000fe200078ec0ff */
[----:B------:R-:W-:Y:S01]  /*e730*/  IMAD.U32 R49, R49, 0x10000, RZ ;  /* 0x0001000031317824 */ /* 0x000fe200078e00ff */
[----:B------:R-:W-:Y:S02]  /*e740*/  LOP3.LUT R52, R52, 0xff, RZ, 0xc0, !PT ;  /* 0x000000ff34347812 */ /* 0x000fe400078ec0ff */
[----:B------:R-:W-:-:S02]  /*e750*/  LOP3.LUT R55, R48, 0xff0000, R55, 0xf8, !PT ;  /* 0x00ff000030377812 */ /* 0x000fc400078ef837 */
[----:B------:R-:W-:Y:S02]  /*e760*/  LOP3.LUT R21, R46, 0xff0000, R21, 0xf8, !PT ;  /* 0x00ff00002e157812 */ /* 0x000fe400078ef815 */
[----:B------:R-:W-:Y:S02]  /*e770*/  PRMT R52, R52, 0x7604, R51 ;  /* 0x0000760434347816 */ /* 0x000fe40000000033 */
[----:B------:R-:W-:Y:S02]  /*e780*/  SHF.R.U32.HI R59, RZ, 0x10, R7 ;  /* 0x00000010ff3b7819 */ /* 0x000fe40000011607 */
        /* <DEDUP_REMOVED lines=9> */
[----:B------:R-:W-:-:S02]  /*e820*/  F2FP.F16.E4M3.UNPACK_B R56, R55 ;  /* 0x00000037ff38723e */ /* 0x000fc400020006ff */
[-C--:B0-----:R-:W-:Y:S02]  /*e830*/  F2FP.F16.E4M3.UNPACK_B R27, R41.reuse ;  /* 0x00000029ff1b723e */ /* 0x081fe400020006ff */
[----:B------:R-:W-:Y:S01]  /*e840*/  F2FP.F16.E4M3.UNPACK_B R26, R50 ;  /* 0x00000032ff1a723e */ /* 0x000fe200020006ff */
[----:B------:R-:W-:Y:S01]  /*e850*/  HADD2.F32 R58, -RZ, R56.H0_H0 ;  /* 0x20000038ff3a7230 */ /* 0x000fe20000004100 */
[----:B------:R-:W-:Y:S01]  /*e860*/  LOP3.LUT R49, R45, 0xff000000, R24, 0xf8, !PT ;  /* 0xff0000002d317812 */ /* 0x000fe200078ef818 */
[----:B------:R-:W-:Y:S01]  /*e870*/  HADD2.F32 R5, -RZ, R27.H0_H0 ;  /* 0x2000001bff057230 */ /* 0x000fe20000004100 */
[----:B------:R-:W-:Y:S01]  /*e880*/  LOP3.LUT R59, R52, 0xff0000, R59, 0xf8, !PT ;  /* 0x00ff0000343b7812 */ /* 0x000fe200078ef83b */
[----:B------:R-:W-:Y:S01]  /*e890*/  HADD2.F32 R52, -RZ, R26.H0_H0 ;  /* 0x2000001aff347230 */ /* 0x000fe20000004100 */
[----:B------:R-:W-:Y:S02]  /*e8a0*/  F2FP.F16.E4M3.UNPACK_B R46, R41.H1 ;  /* 0x00000029ff2e723e */ /* 0x000fe400030006ff */
[C---:B------:R-:W-:Y:S01]  /*e8b0*/  FMUL.FTZ R60, R5.reuse, R58 ;  /* 0x0000003a053c7220 */ /* 0x040fe20000410000 */
[----:B------:R-:W-:Y:S01]  /*e8c0*/  F2FP.F16.E4M3.UNPACK_B R50, R50.H1 ;  /* 0x00000032ff32723e */ /* 0x000fe200030006ff */
[----:B------:R-:W-:Y:S01]  /*e8d0*/  FMUL.FTZ R51, R5, R52 ;  /* 0x0000003405337220 */ /* 0x000fe20000410000 */
[----:B------:R-:W-:-:S02]  /*e8e0*/  LOP3.LUT R57, R57, 0xff0000, R6, 0xf8, !PT ;  /* 0x00ff000039397812 */ /* 0x000fc400078ef806 */
[----:B------:R-:W-:Y:S02]  /*e8f0*/  LOP3.LUT R59, R59, 0xff000000, R7, 0xf8, !PT ;  /* 0xff0000003b3b7812 */ /* 0x000fe400078ef807 */
[-C--:B------:R-:W-:Y:S02]  /*e900*/  F2FP.F16.E4M3.UNPACK_B R47, R43.reuse ;  /* 0x0000002bff2f723e */ /* 0x080fe400020006ff */
[----:B------:R-:W-:Y:S02]  /*e910*/  F2FP.F16.E4M3.UNPACK_B R48, R43.H1 ;  /* 0x0000002bff30723e */ /* 0x000fe400030006ff */
[-C--:B------:R-:W-:Y:S02]  /*e920*/  F2FP.F16.E4M3.UNPACK_B R7, R42.reuse ;  /* 0x0000002aff07723e */ /* 0x080fe400020006ff */
[----:B------:R-:W-:Y:S01]  /*e930*/  F2FP.F16.E4M3.UNPACK_B R43, R42.H1 ;  /* 0x0000002aff2b723e */ /* 0x000fe200030006ff */
[--C-:B------:R-:W-:Y:S01]  /*e940*/  HADD2.F32 R42, -RZ, R46.reuse.H0_H0 ;  /* 0x2000002eff2a7230 */ /* 0x100fe20000004100 */
[----:B------:R-:W-:Y:S01]  /*e950*/  F2FP.F16.E4M3.UNPACK_B R55, R55.H1 ;  /* 0x00000037ff37723e */ /* 0x000fe200030006ff */
[----:B------:R-:W-:Y:S01]  /*e960*/  HADD2.F32 R46, -RZ, R46.H1_H1 ;  /* 0x3000002eff2e7230 */ /* 0x000fe20000004100 */
[----:B------:R-:W-:Y:S01]  /*e970*/  LOP3.LUT R6, R57, 0xff000000, R6, 0xf8, !PT ;  /* 0xff00000039067812 */ /* 0x000fe200078ef806 */
[----:B------:R-:W-:Y:S01]  /*e980*/  HADD2.F32 R57, -RZ, R56.H1_H1 ;  /* 0x30000038ff397230 */ /* 0x000fe20000004100 */
[----:B------:R-:W-:Y:S01]  /*e990*/  LOP3.LUT R54, R21, 0xff000000, R4, 0xf8, !PT ;  /* 0xff00000015367812 */ /* 0x000fe200078ef804 */
[--C-:B------:R-:W-:Y:S01]  /*e9a0*/  HADD2.F32 R56, -RZ, R55.reuse.H0_H0 ;  /* 0x20000037ff387230 */ /* 0x100fe20000004100 */
[-C--:B------:R-:W-:Y:S01]  /*e9b0*/  F2FP.F16.E4M3.UNPACK_B R41, R40.reuse ;  /* 0x00000028ff29723e */ /* 0x080fe200020006ff */
[----:B------:R-:W-:Y:S01]  /*e9c0*/  HADD2.F32 R55, -RZ, R55.H1_H1 ;  /* 0x30000037ff377230 */ /* 0x000fe20000004100 */
[----:B------:R-:W-:Y:S01]  /*e9d0*/  F2FP.F16.E4M3.UNPACK_B R40, R40.H1 ;  /* 0x00000028ff28723e */ /* 0x000fe200030006ff */
[----:B---3--:R-:W0:Y:S02]  /*e9e0*/  LDS.128 R36, [R68+0x18400] ;  /* 0x0184000044247984 */ /* 0x008e240000000c00 */
[----:B0-----:R-:W-:-:S02]  /*e9f0*/  F2FP.F16.E4M3.UNPACK_B R24, R37 ;  /* 0x00000025ff18723e */ /* 0x001fc400020006ff */
[----:B------:R-:W-:Y:S02]  /*ea00*/  F2FP.F16.E4M3.UNPACK_B R37, R37.H1 ;  /* 0x00000025ff25723e */ /* 0x000fe400030006ff */
[-C--:B------:R-:W-:Y:S01]  /*ea10*/  F2FP.F16.E4M3.UNPACK_B R45, R39.reuse ;  /* 0x00000027ff2d723e */ /* 0x080fe200020006ff */
[----:B------:R-:W-:Y:S01]  /*ea20*/  HADD2.F32 R25, -RZ, R24.H0_H0 ;  /* 0x20000018ff197230 */ /* 0x000fe20000004100 */
[----:B------:R-:W-:Y:S02]  /*ea30*/  F2FP.F16.E4M3.UNPACK_B R39, R39.H1 ;  /* 0x00000027ff27723e */ /* 0x000fe400030006ff */
[----:B------:R-:W-:Y:S02]  /*ea40*/  F2FP.F16.E4M3.UNPACK_B R21, R36 ;  /* 0x00000024ff15723e */ /* 0x000fe400020006ff */
[C---:B------:R-:W-:Y:S01]  /*ea50*/  FFMA.FTZ R5, R25.reuse, R52, -R60 ;  /* 0x0000003419057223 */ /* 0x040fe2000001083c */
[----:B------:R-:W-:Y:S01]  /*ea60*/  FFMA.FTZ R25, R25, R58, R51 ;  /* 0x0000003a19197223 */ /* 0x000fe20000010033 */
[----:B------:R-:W-:-:S02]  /*ea70*/  HADD2.F32 R51, -RZ, R26.H1_H1 ;  /* 0x3000001aff337230 */ /* 0x000fc40000004100 */
[C---:B------:R-:W-:Y:S01]  /*ea80*/  FMUL.FTZ R60, R42.reuse, R56 ;  /* 0x000000382a3c7220 */ /* 0x040fe20000410000 */
[----:B------:R-:W-:Y:S01]  /*ea90*/  HADD2.F32 R26, -RZ, R24.H1_H1 ;  /* 0x30000018ff1a7230 */ /* 0x000fe20000004100 */
[----:B------:R-:W-:Y:S01]  /*eaa0*/  F2FP.F16.E4M3.UNPACK_B R36, R36.H1 ;  /* 0x00000024ff24723e */ /* 0x000fe200030006ff */
[----:B------:R-:W-:Y:S01]  /*eab0*/  HADD2.F32 R52, -RZ, R50.H0_H0 ;  /* 0x20000032ff347230 */ /* 0x000fe20000004100 */
[-C--:B------:R-:W-:Y:S01]  /*eac0*/  F2FP.F16.E4M3.UNPACK_B R4, R38.reuse ;  /* 0x00000026ff04723e */ /* 0x080fe200020006ff */
[----:B------:R-:W-:Y:S01]  /*ead0*/  HADD2.F32 R24, -RZ, R27.H1_H1 ;  /* 0x3000001bff187230 */ /* 0x000fe20000004100 */
[----:B------:R-:W-:Y:S01]  /*eae0*/  F2FP.F16.E4M3.UNPACK_B R38, R38.H1 ;  /* 0x00000026ff26723e */ /* 0x000fe200030006ff */
[----:B------:R-:W-:Y:S02]  /*eaf0*/  HADD2.F32 R27, -RZ, R37.H0_H0 ;  /* 0x20000025ff1b7230 */ /* 0x000fe40000004100 */
[----:B------:R-:W-:Y:S01]  /*eb00*/  FMUL.FTZ R63, R42, R52 ;  /* 0x000000342a3f7220 */ /* 0x000fe20000410000 */
[----:B------:R-:W-:-:S02]  /*eb10*/  HADD2.F32 R42, -RZ, R47.H0_H0 ;  /* 0x2000002fff2a7230 */ /* 0x000fc40000004100 */
[C---:B------:R-:W-:Y:S01]  /*eb20*/  FMUL.FTZ R61, R24.reuse, R57 ;  /* 0x00000039183d7220 */ /* 0x040fe20000410000 */
[----:B------:R-:W-:Y:S01]  /*eb30*/  FMUL.FTZ R58, R24, R51 ;  /* 0x00000033183a7220 */ /* 0x000fe20000410000 */
[C---:B------:R-:W-:Y:S01]  /*eb40*/  FFMA.FTZ R63, R27.reuse, R56, R63 ;  /* 0x000000381b3f7223 */ /* 0x040fe2000001003f */
[----:B------:R-:W-:Y:S01]  /*eb50*/  F2FP.F16.E4M3.UNPACK_B R56, R59 ;  /* 0x0000003bff38723e */ /* 0x000fe200020006ff */
[C---:B------:R-:W-:Y:S01]  /*eb60*/  FFMA.FTZ R24, R26.reuse, R51, -R61 ;  /* 0x000000331a187223 */ /* 0x040fe2000001083d */
[----:B------:R-:W-:Y:S01]  /*eb70*/  F2FP.F16.E4M3.UNPACK_B R51, R53 ;  /* 0x00000035ff33723e */ /* 0x000fe200020006ff */
[----:B------:R-:W-:Y:S01]  /*eb80*/  FFMA.FTZ R26, R26, R57, R58 ;  /* 0x000000391a1a7223 */ /* 0x000fe2000001003a */
[----:B------:R-:W-:Y:S01]  /*eb90*/  FFMA.FTZ R60, R27, R52, -R60 ;  /* 0x000000341b3c7223 */ /* 0x000fe2000001083c */
[----:B------:R-:W-:Y:S02]  /*eba0*/  HADD2.F32 R57, -RZ, R56.H0_H0 ;  /* 0x20000038ff397230 */ /* 0x000fe40000004100 */
[----:B------:R-:W-:Y:S01]  /*ebb0*/  FMUL.FTZ R58, R46, R55 ;  /* 0x000000372e3a7220 */ /* 0x000fe20000410000 */
[----:B------:R-:W-:Y:S01]  /*ebc0*/  HADD2.F32 R52, -RZ, R51.H0_H0 ;  /* 0x20000033ff347230 */ /* 0x000fe20000004100 */
[----:B------:R-:W-:Y:S01]  /*ebd0*/  F2FP.F16.E4M3.UNPACK_B R59, R59.H1 ;  /* 0x0000003bff3b723e */ /* 0x000fe200030006ff */
[----:B------:R-:W-:-:S02]  /*ebe0*/  HADD2.F32 R50, -RZ, R50.H1_H1 ;  /* 0x30000032ff327230 */ /* 0x000fc40000004100 */
[CC--:B------:R-:W-:Y:S01]  /*ebf0*/  FMUL.FTZ R62, R42.reuse, R57.reuse ;  /* 0x000000392a3e7220 */ /* 0x0c0fe20000410000 */
[----:B------:R-:W-:Y:S02]  /*ec00*/  HADD2.F32 R27, -RZ, R45.H0_H0 ;  /* 0x2000002dff1b7230 */ /* 0x000fe40000004100 */
[----:B------:R-:W-:Y:S01]  /*ec10*/  FMUL.FTZ R42, R42, R52 ;  /* 0x000000342a2a7220 */ /* 0x000fe20000410000 */
[----:B------:R-:W-:Y:S02]  /*ec20*/  HADD2.F32 R37, -RZ, R37.H1_H1 ;  /* 0x30000025ff257230 */ /* 0x000fe40000004100 */
[----:B------:R-:W-:Y:S01]  /*ec30*/  FMUL.FTZ R46, R46, R50 ;  /* 0x000000322e2e7220 */ /* 0x000fe20000410000 */
[----:B------:R-:W-:Y:S02]  /*ec40*/  HADD2.F32 R56, -RZ, R56.H1_H1 ;  /* 0x30000038ff387230 */ /* 0x000fe40000004100 */
[----:B------:R-:W-:Y:S01]  /*ec50*/  FFMA.FTZ R57, R27, R57, R42 ;  /* 0x000000391b397223 */ /* 0x000fe2000001002a */
[----:B------:R-:W-:Y:S01]  /*ec60*/  HADD2.F32 R47, -RZ, R47.H1_H1 ;  /* 0x3000002fff2f7230 */ /* 0x000fe20000004100 */
[----:B------:R-:W-:Y:S01]  /*ec70*/  F2FP.F16.E4M3.UNPACK_B R53, R53.H1 ;  /* 0x00000035ff35723e */ /* 0x000fe200030006ff */
[----:B------:R-:W-:-:S02]  /*ec80*/  HADD2.F32 R42, -RZ, R51.H1_H1 ;  /* 0x30000033ff2a7230 */ /* 0x000fc40000004100 */
[C---:B------:R-:W-:Y:S01]  /*ec90*/  FFMA.FTZ R61, R37.reuse, R50, -R58 ;  /* 0x00000032253d7223 */ /* 0x040fe2000001083a */
[----:B------:R-:W-:Y:S01]  /*eca0*/  FFMA.FTZ R58, R37, R55, R46 ;  /* 0x00000037253a7223 */ /* 0x000fe2000001002e */
[----:B------:R-:W-:Y:S01]  /*ecb0*/  FFMA.FTZ R62, R27, R52, -R62 ;  /* 0x000000341b3e7223 */ /* 0x000fe2000001083e */
[----:B------:R-:W-:Y:S02]  /*ecc0*/  HADD2.F32 R45, -RZ, R45.H1_H1 ;  /* 0x3000002dff2d7230 */ /* 0x000fe40000004100 */
[C---:B------:R-:W-:Y:S01]  /*ecd0*/  FMUL.FTZ R52, R47.reuse, R56 ;  /* 0x000000382f347220 */ /* 0x040fe20000410000 */
[----:B------:R-:W-:Y:S02]  /*ece0*/  HADD2.F32 R50, -RZ, R59.H0_H0 ;  /* 0x2000003bff327230 */ /* 0x000fe40000004100 */
[-C--:B------:R-:W-:Y:S01]  /*ecf0*/  FMUL.FTZ R47, R47, R42.reuse ;  /* 0x0000002a2f2f7220 */ /* 0x080fe20000410000 */
[----:B------:R-:W-:Y:S02]  /*ed00*/  HADD2.F32 R37, -RZ, R48.H0_H0 ;  /* 0x20000030ff257230 */ /* 0x000fe40000004100 */
[----:B------:R-:W-:Y:S01]  /*ed10*/  FFMA.FTZ R55, R45, R42, -R52 ;  /* 0x0000002a2d377223 */ /* 0x000fe20000010834 */
[----:B------:R-:W-:-:S02]  /*ed20*/  HADD2.F32 R46, -RZ, R53.H0_H0 ;  /* 0x20000035ff2e7230 */ /* 0x000fc40000004100 */
[----:B------:R-:W-:Y:S01]  /*ed30*/  FFMA.FTZ R56, R45, R56, R47 ;  /* 0x000000382d387223 */ /* 0x000fe2000001002f */
[----:B------:R-:W-:Y:S02]  /*ed40*/  HADD2.F32 R27, -RZ, R39.H0_H0 ;  /* 0x20000027ff1b7230 */ /* 0x000fe40000004100 */
[C---:B------:R-:W-:Y:S01]  /*ed50*/  FMUL.FTZ R64, R37.reuse, R50 ;  /* 0x0000003225407220 */ /* 0x040fe20000410000 */
[----:B------:R-:W-:Y:S01]  /*ed60*/  F2FP.F16.E4M3.UNPACK_B R45, R54.H1 ;  /* 0x00000036ff2d723e */ /* 0x000fe200030006ff */
[-C--:B------:R-:W-:Y:S01]  /*ed70*/  FMUL.FTZ R37, R37, R46.reuse ;  /* 0x0000002e25257220 */ /* 0x080fe20000410000 */
[-C--:B------:R-:W-:Y:S01]  /*ed80*/  F2FP.F16.E4M3.UNPACK_B R42, R49.reuse.H1 ;  /* 0x00000031ff2a723e */ /* 0x080fe200030006ff */
[----:B------:R-:W-:Y:S02]  /*ed90*/  HADD2.F32 R53, -RZ, R53.H1_H1 ;  /* 0x30000035ff357230 */ /* 0x000fe40000004100 */
[C---:B------:R-:W-:Y:S01]  /*eda0*/  FFMA.FTZ R64, R27.reuse, R46, -R64 ;  /* 0x0000002e1b407223 */ /* 0x040fe20000010840 */
[----:B------:R-:W-:Y:S01]  /*edb0*/  FFMA.FTZ R65, R27, R50, R37 ;  /* 0x000000321b417223 */ /* 0x000fe20000010025 */
[----:B------:R-:W-:Y:S01]  /*edc0*/  HADD2.F32 R59, -RZ, R59.H1_H1 ;  /* 0x3000003bff3b7230 */ /* 0x000fe20000004100 */
[----:B------:R-:W-:Y:S01]  /*edd0*/  F2FP.F16.E4M3.UNPACK_B R54, R54 ;  /* 0x00000036ff36723e */ /* 0x000fe200020006ff */
[----:B------:R-:W-:Y:S01]  /*ede0*/  HADD2.F32 R48, -RZ, R48.H1_H1 ;  /* 0x30000030ff307230 */ /* 0x000fe20000004100 */
[----:B------:R-:W-:Y:S01]  /*edf0*/  F2FP.F16.E4M3.UNPACK_B R49, R49 ;  /* 0x00000031ff31723e */ /* 0x000fe200020006ff */
[----:B------:R-:W-:Y:S01]  /*ee00*/  HADD2.F32 R50, -RZ, R45.H0_H0 ;  /* 0x2000002dff327230 */ /* 0x000fe20000004100 */
[----:B------:R-:W-:Y:S01]  /*ee10*/  F2FP.SATFINITE.E4M3.F32.PACK_AB_MERGE_C R60, R61, R60, RZ ;  /* 0x0000003c3d3c723e */ /* 0x000fe200048070ff */
        /* <DEDUP_REMOVED lines=16> */
[C---:B------:R-:W-:Y:S01]  /*ef20*/  FMUL.FTZ R39, R40.reuse, R45 ;  /* 0x0000002d28277220 */ /* 0x040fe20000410000 */
[----:B------:R-:W-:Y:S01]  /*ef30*/  FMUL.FTZ R42, R40, R27 ;  /* 0x0000001b282a7220 */ /* 0x000fe20000410000 */
[----:B------:R-:W-:Y:S01]  /*ef40*/  HADD2.F32 R40, -RZ, R54.H0_H0 ;  /* 0x20000036ff287230 */ /* 0x000fe20000004100 */
[----:B------:R-:W-:Y:S01]  /*ef50*/  F2FP.SATFINITE.E4M3.F32.PACK_AB_MERGE_C R58, R58, R63, RZ ;  /* 0x0000003f3a3a723e */ /* 0x000fe200048070ff */
[----:B------:R-:W-:-:S02]  /*ef60*/  HADD2.F32 R37, -RZ, R41.H0_H0 ;  /* 0x20000029ff257230 */ /* 0x000fc40000004100 */
[C---:B------:R-:W-:Y:S01]  /*ef70*/  FFMA.FTZ R52, R36.reuse, R27, -R39 ;  /* 0x0000001b24347223 */ /* 0x040fe20000010827 */
[----:B------:R-:W-:Y:S01]  /*ef80*/  FFMA.FTZ R51, R36, R45, R42 ;  /* 0x0000002d24337223 */ /* 0x000fe2000001002a */
[----:B------:R-:W-:Y:S01]  /*ef90*/  HADD2.F32 R36, -RZ, R49.H0_H0 ;  /* 0x20000031ff247230 */ /* 0x000fe20000004100 */
[----:B------:R-:W-:Y:S01]  /*efa0*/  F2FP.F16.E4M3.UNPACK_B R39, R6.H1 ;  /* 0x00000006ff27723e */ /* 0x000fe200030006ff */
        /* <DEDUP_REMOVED lines=10> */
[----:B------:R-:W-:Y:S01]  /*f050*/  FFMA.FTZ R46, R27, R40, R46 ;  /* 0x000000281b2e7223 */ /* 0x000fe2000001002e */
[-C--:B------:R-:W-:Y:S01]  /*f060*/  FMUL.FTZ R45, R41, R36.reuse ;  /* 0x00000024292d7220 */ /* 0x080fe20000410000 */
[----:B------:R-:W-:Y:S02]  /*f070*/  HADD2.F32 R40, -RZ, R39.H0_H0 ;  /* 0x20000027ff287230 */ /* 0x000fe40000004100 */
        /* <DEDUP_REMOVED lines=12> */
[----:B------:R-:W-:Y:S01]  /*f140*/  FMUL.FTZ R27, R43, R39 ;  /* 0x000000272b1b7220 */ /* 0x000fe20000410000 */
[----:B------:R-:W-:Y:S02]  /*f150*/  HADD2.F32 R38, -RZ, R38.H1_H1 ;  /* 0x30000026ff267230 */ /* 0x000fe40000004100 */
[C---:B------:R-:W-:Y:S01]  /*f160*/  FFMA.FTZ R48, R21.reuse, R36, -R48 ;  /* 0x0000002415307223 */ /* 0x040fe20000010830 */
[----:B------:R-:W-:Y:S01]  /*f170*/  FFMA.FTZ R54, R21, R40, R54 ;  /* 0x0000002815367223 */ /* 0x000fe20000010036 */
[-C--:B------:R-:W-:Y:S01]  /*f180*/  FMUL.FTZ R36, R43, R37.reuse ;  /* 0x000000252b247220 */ /* 0x080fe20000410000 */
[--C-:B------:R-:W-:Y:S02]  /*f190*/  HADD2.F32 R21, -RZ, R20.reuse.H0_H0 ;  /* 0x20000014ff157230 */ /* 0x100fe40000004100 */
[C---:B------:R-:W-:Y:S01]  /*f1a0*/  FFMA.FTZ R49, R38.reuse, R37, -R27 ;  /* 0x0000002526317223 */ /* 0x040fe2000001081b */
[----:B------:R-:W-:Y:S02]  /*f1b0*/  HADD2.F32 R27, -RZ, R20.H1_H1 ;  /* 0x30000014ff1b7230 */ /* 0x000fe40000004100 */
[----:B------:R-:W-:Y:S01]  /*f1c0*/  FFMA.FTZ R53, R38, R39, R36 ;  /* 0x0000002726357223 */ /* 0x000fe20000010024 */
[--C-:B------:R-:W-:Y:S01]  /*f1d0*/  HADD2.F32 R37, -RZ, R6.reuse.H0_H0 ;  /* 0x20000006ff257230 */ /* 0x100fe20000004100 */
[----:B------:R-:W-:Y:S01]  /*f1e0*/  F2FP.SATFINITE.E4M3.F32.PACK_AB_MERGE_C R50, R51, R50, RZ ;  /* 0x000000323332723e */ /* 0x000fe200048070ff */
[--C-:B------:R-:W-:Y:S01]  /*f1f0*/  HADD2.F32 R20, -RZ, R7.reuse.H0_H0 ;  /* 0x20000007ff147230 */ /* 0x100fe20000004100 */
[----:B------:R-:W-:Y:S01]  /*f200*/  F2FP.SATFINITE.E4M3.F32.PACK_AB_MERGE_C R48, R49, R48, RZ ;  /* 0x000000303130723e */ /* 0x000fe200048070ff */
[----:B------:R-:W-:Y:S01]  /*f210*/  HADD2.F32 R36, -RZ, R6.H1_H1 ;  /* 0x30000006ff247230 */ /* 0x000fe20000004100 */
[----:B------:R-:W-:Y:S01]  /*f220*/  F2FP.SATFINITE.E4M3.F32.PACK_AB_MERGE_C R53, R53, R54, RZ ;  /* 0x000000363535723e */ /* 0x000fe200048070ff */
[----:B------:R-:W-:-:S02]  /*f230*/  HADD2.F32 R7, -RZ, R7.H1_H1 ;  /* 0x30000007ff077230 */ /* 0x000fc40000004100 */
[C---:B------:R-:W-:Y:S01]  /*f240*/  FMUL.FTZ R39, R20.reuse, R37 ;  /* 0x0000002514277220 */ /* 0x040fe20000410000 */
[--C-:B------:R-:W-:Y:S02]  /*f250*/  HADD2.F32 R6, -RZ, R4.reuse.H0_H0 ;  /* 0x20000004ff067230 */ /* 0x100fe40000004100 */
        /* <DEDUP_REMOVED lines=21> */
.L_x_4472:
[----:B------:R-:W-:Y:S05]  /*f3b0*/  BSYNC B1 ;  /* 0x0000000000017941 */ /* 0x000fea0003800000 */
.L_x_4471:
[----:B------:R-:W-:Y:S04]  /*f3c0*/  BSSY B1, `(.L_x_4473) ;  /* 0x0000101000017945 */ /* 0x000fe80003800000 */
[----:B------:R-:W-:Y:S05]  /*f3d0*/  @P1 BRA `(.L_x_4474) ;  /* 0x0000000c00fc1947 */ /* 0x000fea0003800000 */
[----:B------:R-:W3:Y:S01]  /*f3e0*/  LDL R62, [R1+0xc] ;  /* 0x00000c00013e7983 */ /* 0x000ee20000100800 */
[----:B-1---5:R-:W-:Y:S02]  /*f3f0*/  SHF.R.U32.HI R0, RZ, 0x8, R28 ;  /* 0x00000008ff007819 */ /* 0x022fe4000001161c */
[----:B------:R-:W-:Y:S02]  /*f400*/  LOP3.LUT R5, R28, 0xff, RZ, 0xc0, !PT ;  /* 0x000000ff1c057812 */ /* 0x000fe400078ec0ff */
[----:B------:R-:W-:Y:S02]  /*f410*/  LOP3.LUT R4, R0, 0xff, RZ, 0xc0, !PT ;  /* 0x000000ff00047812 */ /* 0x000fe400078ec0ff */
[----:B------:R-:W-:Y:S02]  /*f420*/  LEA.HI R0, R3, R230, RZ, 0x1c ;  /* 0x000000e603007211 */ /* 0x000fe400078fe0ff */
[----:B0-----:R-:W-:Y:S02]  /*f430*/  PRMT R37, R4, 0x7604, R5 ;  /* 0x0000760404257816 */ /* 0x001fe40000000005 */
[----:B------:R-:W-:-:S02]  /*f440*/  SHF.R.S32.HI R5, RZ, 0x1f, R0 ;  /* 0x0000001fff057819 */ /* 0x000fc40000011400 */
[----:B------:R-:W-:Y:S02]  /*f450*/  SHF.R.U32.HI R20, RZ, 0x8, R31 ;  /* 0x00000008ff147819 */ /* 0x000fe4000001161f */
[----:B------:R-:W-:Y:S01]  /*f460*/  LEA.HI R4, R5, R0, RZ, 0x2 ;  /* 0x0000000005047211 */ /* 0x000fe200078f10ff */
[----:B------:R-:W-:Y:S01]  /*f470*/  IMAD.SHL.U32 R5, R0, 0x10, RZ ;  /* 0x0000001000057824 */ /* 0x000fe200078e00ff */
[----:B------:R-:W-:Y:S02]  /*f480*/  SHF.R.U32.HI R6, RZ, 0x8, R29 ;  /* 0x00000008ff067819 */ /* 0x000fe4000001161d */
[----:B--2---:R-:W-:Y:S01]  /*f490*/  LOP3.LUT R21, R31, 0xff, RZ, 0xc0, !PT ;  /* 0x000000ff1f157812 */ /* 0x004fe200078ec0ff */
[----:B------:R-:W-:Y:S01]  /*f4a0*/  IMAD.SHL.U32 R4, R4, 0x800, RZ ;  /* 0x0000080004047824 */ /* 0x000fe200078e00ff */
[----:B------:R-:W-:Y:S02]  /*f4b0*/  LOP3.LUT R0, R212, 0x30, R5, 0xf8, !PT ;  /* 0x00000030d4007812 */ /* 0x000fe400078ef805 */
[----:B------:R-:W-:-:S02]  /*f4c0*/  LOP3.LUT R20, R20, 0xff, RZ, 0xc0, !PT ;  /* 0x000000ff14147812 */ /* 0x000fc400078ec0ff */
[----:B------:R-:W-:Y:S02]  /*f4d0*/  SHF.R.U32.HI R24, RZ, 0x8, R8 ;  /* 0x00000008ff187819 */ /* 0x000fe40000011608 */
[----:B------:R-:W-:Y:S02]  /*f4e0*/  LOP3.LUT R0, R0, R213, RZ, 0x3c, !PT ;  /* 0x000000d500007212 */ /* 0x000fe400078e3cff */
[----:B------:R-:W-:Y:S02]  /*f4f0*/  LOP3.LUT R5, R4, 0xffffe000, RZ, 0xc0, !PT ;  /* 0xffffe00004057812 */ /* 0x000fe400078ec0ff */
[----:B------:R-:W-:Y:S02]  /*f500*/  LOP3.LUT R7, R29, 0xff, RZ, 0xc0, !PT ;  /* 0x000000ff1d077812 */ /* 0x000fe400078ec0ff */
[----:B------:R-:W-:Y:S02]  /*f510*/  LOP3.LUT R6, R6, 0xff, RZ, 0xc0, !PT ;  /* 0x000000ff06067812 */ /* 0x000fe400078ec0ff */
[----:B------:R-:W-:-:S02]  /*f520*/  PRMT R43, R20, 0x7604, R21 ;  /* 0x00007604142b7816 */ /* 0x000fc40000000015 */
[----:B------:R-:W-:Y:S02]  /*f530*/  LOP3.LUT R25, R8, 0xff, RZ, 0xc0, !PT ;  /* 0x000000ff08197812 */ /* 0x000fe400078ec0ff */
[----:B------:R-:W-:Y:S02]  /*f540*/  LOP3.LUT R24, R24, 0xff, RZ, 0xc0, !PT ;  /* 0x000000ff18187812 */ /* 0x000fe400078ec0ff */
[----:B------:R-:W-:Y:S02]  /*f550*/  IADD3 R21, R0, R214, R5 ;  /* 0x000000d600157210 */ /* 0x000fe40007ffe005 */
[----:B------:R-:W-:Y:S02]  /*f560*/  SHF.R.U32.HI R0, RZ, 0x8, R9 ;  /* 0x00000008ff007819 */ /* 0x000fe40000011609 */
[----:B------:R-:W-:Y:S02]  /*f570*/  PRMT R36, R6, 0x7604, R7 ;  /* 0x0000760406247816 */ /* 0x000fe40000000007 */
[----:B------:R-:W-:-:S02]  /*f580*/  SHF.R.U32.HI R6, RZ, 0x8, R30 ;  /* 0x00000008ff067819 */ /* 0x000fc4000001161e */
[----:B------:R-:W-:Y:S02]  /*f590*/  PRMT R47, R24, 0x7604, R25 ;  /* 0x00007604182f7816 */ /* 0x000fe40000000019 */
[----:B------:R-:W-:Y:S02]  /*f5a0*/  LOP3.LUT R25, R9, 0xff, RZ, 0xc0, !PT ;  /* 0x000000ff09197812 */ /* 0x000fe400078ec0ff */
[----:B------:R-:W-:Y:S02]  /*f5b0*/  SHF.R.U32.HI R24, RZ, 0x8, R11 ;  /* 0x00000008ff187819 */ /* 0x000fe4000001160b */
[----:B------:R-:W-:Y:S02]  /*f5c0*/  LOP3.LUT R0, R0, 0xff, RZ, 0xc0, !PT ;  /* 0x000000ff00007812 */ /* 0x000fe400078ec0ff */
[----:B------:R-:W-:Y:S02]  /*f5d0*/  SHF.R.U32.HI R20, RZ, 0x8, R10 ;  /* 0x00000008ff147819 */ /* 0x000fe4000001160a */
[----:B------:R-:W-:-:S02]  /*f5e0*/  LOP3.LUT R7, R30, 0xff, RZ, 0xc0, !PT ;  /* 0x000000ff1e077812 */ /* 0x000fc400078ec0ff */
[----:B------:R-:W-:Y:S02]  /*f5f0*/  LOP3.LUT R6, R6, 0xff, RZ, 0xc0, !PT ;  /* 0x000000ff06067812 */ /* 0x000fe400078ec0ff */
[----:B------:R-:W-:Y:S02]  /*f600*/  LOP3.LUT R27, R10, 0xff, RZ, 0xc0, !PT ;  /* 0x000000ff0a1b7812 */ /* 0x000fe400078ec0ff */
[----:B------:R-:W-:Y:S02]  /*f610*/  LOP3.LUT R24, R24, 0xff, RZ, 0xc0, !PT ;  /* 0x000000ff18187812 */ /* 0x000fe400078ec0ff */
[----:B------:R-:W-:Y:S01]  /*f620*/  PRMT R49, R0, 0x7604, R25 ;  /* 0x0000760400317816 */ /* 0x000fe20000000019 */
[----:B------:R-:W-:Y:S01]  /*f630*/  IMAD.IADD R0, R16, 0x1, R21 ;  /* 0x0000000110007824 */ /* 0x000fe200078e0215 */
[----:B------:R-:W-:Y:S02]  /*f640*/  LOP3.LUT R20, R20, 0xff, RZ, 0xc0, !PT ;  /* 0x000000ff14147812 */ /* 0x000fe400078ec0ff */
[----:B------:R-:W-:-:S02]  /*f650*/  LOP3.LUT R41, R11, 0xff, RZ, 0xc0, !PT ;  /* 0x000000ff0b297812 */ /* 0x000fc400078ec0ff */
[----:B------:R-:W-:Y:S02]  /*f660*/  PRMT R39, R6, 0x7604, R7 ;  /* 0x0000760406277816 */ /* 0x000fe40000000007 */
[----:B------:R-:W-:Y:S02]  /*f670*/  PRMT R51, R20, 0x7604, R27 ;  /* 0x0000760414337816 */ /* 0x000fe4000000001b */
[----:B------:R-:W-:Y:S02]  /*f680*/  PRMT R42, R24, 0x7604, R41 ;  /* 0x00007604182a7816 */ /* 0x000fe40000000029 */
[----:B------:R-:W0:Y:S01]  /*f690*/  LDS.128 R24, [R0+0x18400] ;  /* 0x0184000000187984 */ /* 0x000e220000000c00 */
[----:B------:R-:W-:Y:S02]  /*f6a0*/  SHF.R.U32.HI R21, RZ, 0x10, R29 ;  /* 0x00000010ff157819 */ /* 0x000fe4000001161d */
[----:B------:R-:W-:Y:S02]  /*f6b0*/  SHF.R.U32.HI R38, RZ, 0x10, R30 ;  /* 0x00000010ff267819 */ /* 0x000fe4000001161e */
[----:B------:R-:W-:-:S02]  /*f6c0*/  LOP3.LUT R21, R21, 0xff, RZ, 0xc0, !PT ;  /* 0x000000ff15157812 */ /* 0x000fc400078ec0ff */
[----:B------:R-:W-:Y:S02]  /*f6d0*/  SHF.R.U32.HI R20, RZ, 0x10, R28 ;  /* 0x00000010ff147819 */ /* 0x000fe4000001161c */
[----:B------:R-:W-:Y:S02]  /*f6e0*/  LOP3.LUT R38, R38, 0xff, RZ, 0xc0, !PT ;  /* 0x000000ff26267812 */ /* 0x000fe400078ec0ff */
[----:B------:R-:W-:Y:S02]  /*f6f0*/  PRMT R21, R21, 0x7054, R36 ;  /* 0x0000705415157816 */ /* 0x000fe40000000024 */
[----:B------:R-:W-:Y:S02]  /*f700*/  SHF.R.U32.HI R36, RZ, 0x10, R9 ;  /* 0x00000010ff247819 */ /* 0x000fe40000011609 */
[----:B------:R-:W-:Y:S02]  /*f710*/  LOP3.LUT R20, R20, 0xff, RZ, 0xc0, !PT ;  /* 0x000000ff14147812 */ /* 0x000fe400078ec0ff */
[----:B------:R-:W-:-:S02]  /*f720*/  PRMT R41, R38, 0x7054, R39 ;  /* 0x0000705426297816 */ /* 0x000fc40000000027 */
[----:B------:R-:W-:Y:S02]  /*f730*/  SHF.R.U32.HI R39, RZ, 0x10, R11 ;  /* 0x00000010ff277819 */ /* 0x000fe4000001160b */
[----:B------:R-:W-:Y:S02]  /*f740*/  LOP3.LUT R36, R36, 0xff, RZ, 0xc0, !PT ;  /* 0x000000ff24247812 */ /* 0x000fe400078ec0ff */
[----:B------:R-:W-:Y:S02]  /*f750*/  PRMT R37, R20, 0x7054, R37 ;  /* 0x0000705414257816 */ /* 0x000fe40000000025 */
[----:B------:R-:W-:Y:S02]  /*f760*/  SHF.R.U32.HI R20, RZ, 0x10, R8 ;  /* 0x00000010ff147819 */ /* 0x000fe40000011608 */
[----:B------:R-:W-:Y:S02]  /*f770*/  LOP3.LUT R39, R39, 0xff, RZ, 0xc0, !PT ;  /* 0x000000ff27277812 */ /* 0x000fe400078ec0ff */
[----:B------:R-:W-:-:S02]  /*f780*/  SHF.R.U32.HI R38, RZ, 0x10, R10 ;  /* 0x00000010ff267819 */ /* 0x000fc4000001160a */
[----:B------:R-:W-:Y:S02]  /*f790*/  SHF.R.U32.HI R40, RZ, 0x10, R31 ;  /* 0x00000010ff287819 */ /* 0x000fe4000001161f */
[----:B------:R-:W-:Y:S02]  /*f7a0*/  PRMT R49, R36, 0x7054, R49 ;  /* 0x0000705424317816 */ /* 0x000fe40000000031 */
[----:B------:R-:W-:Y:S02]  /*f7b0*/  LOP3.LUT R20, R20, 0xff, RZ, 0xc0, !PT ;  /* 0x000000ff14147812 */ /* 0x000fe400078ec0ff */
[----:B------:R-:W-:Y:S02]  /*f7c0*/  PRMT R53, R39, 0x7054, R42 ;  /* 0x0000705427357816 */ /* 0x000fe4000000002a */
[----:B------:R-:W-:Y:S02]  /*f7d0*/  LOP3.LUT R38, R38, 0xff, RZ, 0xc0, !PT ;  /* 0x000000ff26267812 */ /* 0x000fe400078ec0ff */
[----:B------:R-:W-:-:S02]  /*f7e0*/  LOP3.LUT R40, R40, 0xff, RZ, 0xc0, !PT ;  /* 0x000000ff28287812 */ /* 0x000fc400078ec0ff */
[----:B------:R-:W-:Y:S02]  /*f7f0*/  LOP3.LUT R49, R49, 0xff000000, R9, 0xf8, !PT ;  /* 0xff00000031317812 */ /* 0x000fe400078ef809 */
[----:B------:R-:W-:Y:S02]  /*f800*/  LOP3.LUT R39, R21, 0xff000000, R29, 0xf8, !PT ;  /* 0xff00000015277812 */ /* 0x000fe400078ef81d */
[----:B------:R-:W-:Y:S02]  /*f810*/  PRMT R47, R20, 0x7054, R47 ;  /* 0x00007054142f7816 */ /* 0x000fe4000000002f */
[----:B------:R-:W-:Y:S02]  /*f820*/  LOP3.LUT R53, R53, 0xff000000, R11, 0xf8, !PT ;  /* 0xff00000035357812 */ /* 0x000fe400078ef80b */
[----:B------:R-:W-:Y:S02]  /*f830*/  PRMT R51, R38, 0x7054, R51 ;  /* 0x0000705426337816 */ /* 0x000fe40000000033 */
[----:B------:R-:W-:-:S02]  /*f840*/  PRMT R45, R40, 0x7054, R43 ;  /* 0x00007054282d7816 */ /* 0x000fc4000000002b */
[----:B------:R-:W-:Y:S02]  /*f850*/  F2FP.F16.E4M3.UNPACK_B R46, R49 ;  /* 0x00000031ff2e723e */ /* 0x000fe400020006ff */
[----:B------:R-:W-:Y:S02]  /*f860*/  F2FP.F16.E4M3.UNPACK_B R40, R39 ;  /* 0x00000027ff28723e */ /* 0x000fe400020006ff */
[----:B------:R-:W-:Y:S01]  /*f870*/  LOP3.LUT R47, R47, 0xff000000, R8, 0xf8, !PT ;  /* 0xff0000002f2f7812 */ /* 0x000fe200078ef808 */
[----:B------:R-:W-:Y:S01]  /*f880*/  HADD2.F32 R48, -RZ, R46.H0_H0 ;  /* 0x2000002eff307230 */ /* 0x000fe20000004100 */
[----:B------:R-:W-:Y:S01]  /*f890*/  LOP3.LUT R50, R51, 0xff000000, R10, 0xf8, !PT ;  /* 0xff00000033327812 */ /* 0x000fe200078ef80a */
[----:B------:R-:W-:Y:S01]  /*f8a0*/  HADD2.F32 R42, -RZ, R40.H0_H0 ;  /* 0x20000028ff2a7230 */ /* 0x000fe20000004100 */
[----:B------:R-:W-:Y:S01]  /*f8b0*/  LOP3.LUT R38, R37, 0xff000000, R28, 0xf8, !PT ;  /* 0xff00000025267812 */ /* 0x000fe200078ef81c */
[----:B------:R-:W-:Y:S01]  /*f8c0*/  HADD2.F32 R51, -RZ, R46.H1_H1 ;  /* 0x3000002eff337230 */ /* 0x000fe20000004100 */
[----:B0-----:R-:W-:-:S02]  /*f8d0*/  F2FP.F16.E4M3.UNPACK_B R36, R27 ;  /* 0x0000001bff24723e */ /* 0x001fc400020006ff */
[----:B------:R-:W-:Y:S02]  /*f8e0*/  F2FP.F16.E4M3.UNPACK_B R37, R27.H1 ;  /* 0x0000001bff25723e */ /* 0x000fe400030006ff */
[----:B------:R-:W-:Y:S02]  /*f8f0*/  F2FP.F16.E4M3.UNPACK_B R29, R25.H1 ;  /* 0x00000019ff1d723e */ /* 0x000fe400030006ff */
[----:B------:R-:W-:Y:S02]  /*f900*/  F2FP.F16.E4M3.UNPACK_B R49, R49.H1 ;  /* 0x00000031ff31723e */ /* 0x000fe400030006ff */
[----:B------:R-:W-:Y:S01]  /*f910*/  LOP3.LUT R43, R41, 0xff000000, R30, 0xf8, !PT ;  /* 0xff000000292b7812 */ /* 0x000fe200078ef81e */
[----:B------:R-:W-:Y:S01]  /*f920*/  HADD2.F32 R41, -RZ, R40.H1_H1 ;  /* 0x30000028ff297230 */ /* 0x000fe20000004100 */
[----:B------:R-:W-:Y:S02]  /*f930*/  LOP3.LUT R45, R45, 0xff000000, R31, 0xf8, !PT ;  /* 0xff0000002d2d7812 */ /* 0x000fe400078ef81f */
[----:B------:R-:W-:-:S02]  /*f940*/  F2FP.F16.E4M3.UNPACK_B R30, R26 ;  /* 0x0000001aff1e723e */ /* 0x000fc400020006ff */
[----:B------:R-:W-:Y:S02]  /*f950*/  F2FP.F16.E4M3.UNPACK_B R31, R26.H1 ;  /* 0x0000001aff1f723e */ /* 0x000fe400030006ff */
[----:B------:R-:W-:-:S05]  /*f960*/  F2FP.F16.E4M3.UNPACK_B R39, R39.H1 ;  /* 0x00000027ff27723e */ /* 0x000fca00030006ff */
[--C-:B------:R-:W-:Y:S02]  /*f970*/  HADD2.F32 R40, -RZ, R39.reuse.H0_H0 ;  /* 0x20000027ff287230 */ /* 0x100fe40000004100 */
[----:B------:R-:W-:Y:S01]  /*f980*/  HADD2.F32 R39, -RZ, R39.H1_H1 ;  /* 0x30000027ff277230 */ /* 0x000fe20000004100 */
[----:B---3--:R-:W0:Y:S02]  /*f990*/  LDS.128 R4, [R62+0x18400] ;  /* 0x018400003e047984 */ /* 0x008e240000000c00 */
[-C--:B0-----:R-:W-:Y:S02]  /*f9a0*/  F2FP.F16.E4M3.UNPACK_B R11, R6.reuse ;  /* 0x00000006ff0b723e */ /* 0x081fe400020006ff */
[----:B------:R-:W-:Y:S02]  /*f9b0*/  F2FP.F16.E4M3.UNPACK_B R20, R6.H1 ;  /* 0x00000006ff14723e */ /* 0x000fe400030006ff */
[----:B------:R-:W-:Y:S02]  /*f9c0*/  F2FP.F16.E4M3.UNPACK_B R6, R25 ;  /* 0x00000019ff06723e */ /* 0x000fe400020006ff */
[----:B------:R-:W-:-:S02]  /*f9d0*/  F2FP.F16.E4M3.UNPACK_B R8, R5 ;  /* 0x00000005ff08723e */ /* 0x000fc400020006ff */
[----:B------:R-:W-:Y:S01]  /*f9e0*/  F2FP.F16.E4M3.UNPACK_B R10, R5.H1 ;  /* 0x00000005ff0a723e */ /* 0x000fe200030006ff */
[----:B------:R-:W-:Y:S01]  /*f9f0*/  HADD2.F32 R5, -RZ, R6.H0_H0 ;  /* 0x20000006ff057230 */ /* 0x000fe20000004100 */
[-C--:B------:R-:W-:Y:S01]  /*fa00*/  F2FP.F16.E4M3.UNPACK_B R21, R7.reuse ;  /* 0x00000007ff15723e */ /* 0x080fe200020006ff */
[----:B------:R-:W-:Y:S01]  /*fa10*/  HADD2.F32 R9, -RZ, R8.H0_H0 ;  /* 0x20000008ff097230 */ /* 0x000fe20000004100 */
[----:B------:R-:W-:Y:S01]  /*fa20*/  F2FP.F16.E4M3.UNPACK_B R28, R7.H1 ;  /* 0x00000007ff1c723e */ /* 0x000fe200030006ff */
[----:B------:R-:W-:Y:S02]  /*fa30*/  HADD2.F32 R26, -RZ, R6.H1_H1 ;  /* 0x30000006ff1a7230 */ /* 0x000fe40000004100 */
[C---:B------:R-:W-:Y:S01]  /*fa40*/  FMUL.FTZ R52, R5.reuse, R48 ;  /* 0x0000003005347220 */ /* 0x040fe20000410000 */
[----:B------:R-:W-:Y:S01]  /*fa50*/  FMUL.FTZ R27, R5, R42 ;  /* 0x0000002a051b7220 */ /* 0x000fe20000410000 */
[----:B------:R-:W-:Y:S01]  /*fa60*/  HADD2.F32 R6, -RZ, R10.H0_H0 ;  /* 0x2000000aff067230 */ /* 0x000fe20000004100 */
[----:B------:R-:W-:Y:S01]  /*fa70*/  F2FP.F16.E4M3.UNPACK_B R25, R24 ;  /* 0x00000018ff19723e */ /* 0x000fe200020006ff */
[C---:B------:R-:W-:Y:S01]  /*fa80*/  FFMA.FTZ R5, R9.reuse, R42, -R52 ;  /* 0x0000002a09057223 */ /* 0x040fe20000010834 */
[----:B------:R-:W-:Y:S01]  /*fa90*/  FFMA.FTZ R9, R9, R48, R27 ;  /* 0x0000003009097223 */ /* 0x000fe2000001001b */
[----:B------:R-:W-:-:S02]  /*faa0*/  HADD2.F32 R42, -RZ, R49.H0_H0 ;  /* 0x20000031ff2a7230 */ /* 0x000fc40000004100 */
[C---:B------:R-:W-:Y:S01]  /*fab0*/  FMUL.FTZ R55, R26.reuse, R51 ;  /* 0x000000331a377220 */ /* 0x040fe20000410000 */
[----:B------:R-:W-:Y:S02]  /*fac0*/  HADD2.F32 R27, -RZ, R29.H0_H0 ;  /* 0x2000001dff1b7230 */ /* 0x000fe40000004100 */
[----:B------:R-:W-:Y:S01]  /*fad0*/  FMUL.FTZ R26, R26, R41 ;  /* 0x000000291a1a7220 */ /* 0x000fe20000410000 */
[----:B------:R-:W-:Y:S01]  /*fae0*/  HADD2.F32 R8, -RZ, R8.H1_H1 ;  /* 0x30000008ff087230 */ /* 0x000fe20000004100 */
[----:B------:R-:W-:Y:S01]  /*faf0*/  F2FP.F16.E4M3.UNPACK_B R24, R24.H1 ;  /* 0x00000018ff18723e */ /* 0x000fe200030006ff */
[----:B------:R-:W-:Y:S02]  /*fb00*/  HADD2.F32 R49, -RZ, R49.H1_H1 ;  /* 0x30000031ff317230 */ /* 0x000fe40000004100 */
[C---:B------:R-:W-:Y:S01]  /*fb10*/  FMUL.FTZ R57, R27.reuse, R42 ;  /* 0x0000002a1b397220 */ /* 0x040fe20000410000 */
[-C--:B------:R-:W-:Y:S01]  /*fb20*/  FMUL.FTZ R27, R27, R40.reuse ;  /* 0x000000281b1b7220 */ /* 0x080fe20000410000 */
[----:B------:R-:W-:Y:S01]  /*fb30*/  FFMA.FTZ R48, R8, R51, R26 ;  /* 0x0000003308307223 */ /* 0x000fe2000001001a */
[----:B------:R-:W-:Y:S01]  /*fb40*/  F2FP.F16.E4M3.UNPACK_B R26, R45 ;  /* 0x0000002dff1a723e */ /* 0x000fe200020006ff */
[----:B------:R-:W-:Y:S01]  /*fb50*/  FFMA.FTZ R57, R6, R40, -R57 ;  /* 0x0000002806397223 */ /* 0x000fe20000010839 */
[----:B------:R-:W-:Y:S01]  /*fb60*/  F2FP.F16.E4M3.UNPACK_B R40, R53 ;  /* 0x00000035ff28723e */ /* 0x000fe200020006ff */
[----:B------:R-:W-:Y:S01]  /*fb70*/  FFMA.FTZ R46, R8, R41, -R55 ;  /* 0x00000029082e7223 */ /* 0x000fe20000010837 */
[----:B------:R-:W-:-:S02]  /*fb80*/  HADD2.F32 R29, -RZ, R29.H1_H1 ;  /* 0x3000001dff1d7230 */ /* 0x000fc40000004100 */
[----:B------:R-:W-:Y:S01]  /*fb90*/  FFMA.FTZ R42, R6, R42, R27 ;  /* 0x0000002a062a7223 */ /* 0x000fe2000001001b */
[----:B------:R-:W-:Y:S01]  /*fba0*/  HADD2.F32 R8, -RZ, R36.H0_H0 ;  /* 0x20000024ff087230 */ /* 0x000fe20000004100 */
[----:B------:R-:W-:Y:S01]  /*fbb0*/  F2FP.F16.E4M3.UNPACK_B R53, R53.H1 ;  /* 0x00000035ff35723e */ /* 0x000fe200030006ff */
[----:B------:R-:W-:Y:S02]  /*fbc0*/  HADD2.F32 R41, -RZ, R40.H0_H0 ;  /* 0x20000028ff297230 */ /* 0x000fe40000004100 */
[C---:B------:R-:W-:Y:S01]  /*fbd0*/  FMUL.FTZ R51, R29.reuse, R49 ;  /* 0x000000311d337220 */ /* 0x040fe20000410000 */
[----:B------:R-:W-:Y:S02]  /*fbe0*/  HADD2.F32 R27, -RZ, R26.H0_H0 ;  /* 0x2000001aff1b7230 */ /* 0x000fe40000004100 */
[----:B------:R-:W-:Y:S01]  /*fbf0*/  FMUL.FTZ R54, R29, R39 ;  /* 0x000000271d367220 */ /* 0x000fe20000410000 */
[----:B------:R-:W-:Y:S02]  /*fc00*/  HADD2.F32 R10, -RZ, R10.H1_H1 ;  /* 0x3000000aff0a7230 */ /* 0x000fe40000004100 */
[----:B------:R-:W-:Y:S01]  /*fc10*/  FMUL.FTZ R29, R8, R41 ;  /* 0x00000029081d7220 */ /* 0x000fe20000410000 */
[----:B------:R-:W-:-:S02]  /*fc20*/  HADD2.F32 R6, -RZ, R21.H0_H0 ;  /* 0x20000015ff067230 */ /* 0x000fc40000004100 */
[----:B------:R-:W-:Y:S01]  /*fc30*/  FMUL.FTZ R8, R8, R27 ;  /* 0x0000001b08087220 */ /* 0x000fe20000410000 */
[----:B------:R-:W-:Y:S01]  /*fc40*/  HADD2.F32 R40, -RZ, R40.H1_H1 ;  /* 0x30000028ff287230 */ /* 0x000fe20000004100 */
[----:B------:R-:W-:Y:S01]  /*fc50*/  F2FP.F16.E4M3.UNPACK_B R45, R45.H1 ;  /* 0x0000002dff2d723e */ /* 0x000fe200030006ff */
[----:B------:R-:W-:Y:S02]  /*fc60*/  HADD2.F32 R36, -RZ, R36.H1_H1 ;  /* 0x30000024ff247230 */ /* 0x000fe40000004100 */
[C---:B------:R-:W-:Y:S01]  /*fc70*/  FFMA.FTZ R52, R10.reuse, R39, -R51 ;  /* 0x000000270a347223 */ /* 0x040fe20000010833 */
[----:B------:R-:W-:Y:S01]  /*fc80*/  FFMA.FTZ R49, R10, R49, R54 ;  /* 0x000000310a317223 */ /* 0x000fe20000010036 */
[C---:B------:R-:W-:Y:S01]  /*fc90*/  FFMA.FTZ R51, R6.reuse, R27, -R29 ;  /* 0x0000001b06337223 */ /* 0x040fe2000001081d */
[----:B------:R-:W-:Y:S01]  /*fca0*/  FFMA.FTZ R54, R6, R41, R8 ;  /* 0x0000002906367223 */ /* 0x000fe20000010008 */
[----:B------:R-:W-:Y:S02]  /*fcb0*/  HADD2.F32 R26, -RZ, R26.H1_H1 ;  /* 0x3000001aff1a7230 */ /* 0x000fe40000004100 */
[----:B------:R-:W-:Y:S01]  /*fcc0*/  FMUL.FTZ R10, R36, R40 ;  /* 0x00000028240a7220 */ /* 0x000fe20000410000 */
[----:B------:R-:W-:Y:S01]  /*fcd0*/  HADD2.F32 R21, -RZ, R21.H1_H1 ;  /* 0x30000015ff157230 */ /* 0x000fe20000004100 */
[----:B------:R-:W-:Y:S01]  /*fce0*/  F2FP.F16.E4M3.UNPACK_B R7, R4 ;  /* 0x00000004ff07723e */ /* 0x000fe200020006ff */
[----:B------:R-:W-:-:S02]  /*fcf0*/  HADD2.F32 R29, -RZ, R53.H0_H0 ;  /* 0x20000035ff1d7230 */ /* 0x000fc40000004100 */
[-C--:B------:R-:W-:Y:S01]  /*fd00*/  FMUL.FTZ R39, R36, R26.reuse ;  /* 0x0000001a24277220 */ /* 0x080fe20000410000 */
[----:B------:R-:W-:Y:S02]  /*fd10*/  HADD2.F32 R8, -RZ, R37.H0_H0 ;  /* 0x20000025ff087230 */ /* 0x000fe40000004100 */
[----:B------:R-:W-:Y:S01]  /*fd20*/  FFMA.FTZ R56, R21, R26, -R10 ;  /* 0x0000001a15387223 */ /* 0x000fe2000001080a */
[--C-:B------:R-:W-:Y:S01]  /*fd30*/  HADD2.F32 R27, -RZ, R45.reuse.H0_H0 ;  /* 0x2000002dff1b7230 */ /* 0x100fe20000004100 */
[----:B------:R-:W-:Y:S01]  /*fd40*/  F2FP.F16.E4M3.UNPACK_B R26, R47.H1 ;  /* 0x0000002fff1a723e */ /* 0x000fe200030006ff */
[----:B------:R-:W-:Y:S02]  /*fd50*/  HADD2.F32 R6, -RZ, R28.H0_H0 ;  /* 0x2000001cff067230 */ /* 0x000fe40000004100 */
[C---:B------:R-:W-:Y:S01]  /*fd60*/  FMUL.FTZ R41, R8.reuse, R29 ;  /* 0x0000001d08297220 */ /* 0x040fe20000410000 */
[----:B------:R-:W-:Y:S01]  /*fd70*/  F2FP.F16.E4M3.UNPACK_B R4, R4.H1 ;  /* 0x00000004ff04723e */ /* 0x000fe200030006ff */
[----:B------:R-:W-:Y:S01]  /*fd80*/  FMUL.FTZ R8, R8, R27 ;  /* 0x0000001b08087220 */ /* 0x000fe20000410000 */
[----:B------:R-:W-:-:S02]  /*fd90*/  HADD2.F32 R45, -RZ, R45.H1_H1 ;  /* 0x3000002dff2d7230 */ /* 0x000fc40000004100 */
[C---:B------:R-:W-:Y:S01]  /*fda0*/  FFMA.FTZ R58, R6.reuse, R27, -R41 ;  /* 0x0000001b063a7223 */ /* 0x040fe20000010829 */
[----:B------:R-:W-:Y:S02]  /*fdb0*/  HADD2.F32 R53, -RZ, R53.H1_H1 ;  /* 0x30000035ff357230 */ /* 0x000fe40000004100 */
[----:B------:R-:W-:Y:S01]  /*fdc0*/  FFMA.FTZ R59, R6, R29, R8 ;  /* 0x0000001d063b7223 */ /* 0x000fe20000010008 */
[----:B------:R-:W-:Y:S01]  /*fdd0*/  F2FP.F16.E4M3.UNPACK_B R10, R38.H1 ;  /* 0x00000026ff0a723e */ /* 0x000fe200030006ff */
[----:B------:R-:W-:Y:S02]  /*fde0*/  HADD2.F32 R37, -RZ, R37.H1_H1 ;  /* 0x30000025ff257230 */ /* 0x000fe40000004100 */
[----:B------:R-:W-:Y:S01]  /*fdf0*/  FFMA.FTZ R55, R21, R40, R39 ;  /* 0x0000002815377223 */ /* 0x000fe20000010027 */
[----:B------:R-:W-:Y:S01]  /*fe00*/  HADD2.F32 R27, -RZ, R26.H0_H0 ;  /* 0x2000001aff1b7230 */ /* 0x000fe20000004100 */
[----:B------:R-:W-:Y:S01]  /*fe10*/  F2FP.F16.E4M3.UNPACK_B R47, R47 ;  /* 0x0000002fff2f723e */ /* 0x000fe200020006ff */
[----:B------:R-:W-:-:S02]  /*fe20*/  HADD2.F32 R8, -RZ, R24.H0_H0 ;  /* 0x20000018ff087230 */ /* 0x000fc40000004100 */
[C---:B------:R-:W-:Y:S01]  /*fe30*/  FMUL.FTZ R39, R37.reuse, R53 ;  /* 0x0000003525277220 */ /* 0x040fe20000410000 */
[----:B------:R-:W-:Y:S02]  /*fe40*/  HADD2.F32 R28, -RZ, R28.H1_H1 ;  /* 0x3000001cff1c7230 */ /* 0x000fe40000004100 */
[----:B------:R-:W-:Y:S01]  /*fe50*/  FMUL.FTZ R36, R37, R45 ;  /* 0x0000002d25247220 */ /* 0x000fe20000410000 */
[----:B------:R-:W-:Y:S02]  /*fe60*/  HADD2.F32 R21, -RZ, R10.H0_H0 ;  /* 0x2000000aff157230 */ /* 0x000fe40000004100 */
[----:B------:R-:W-:Y:S01]  /*fe70*/  FMUL.FTZ R29, R8, R27 ;  /* 0x0000001b081d7220 */ /* 0x000fe20000410000 */
[----:B------:R-:W-:Y:S02]  /*fe80*/  HADD2.F32 R6, -RZ, R4.H0_H0 ;  /* 0x20000004ff067230 */ /* 0x000fe40000004100 */
[C---:B------:R-:W-:Y:S01]  /*fe90*/  FFMA.FTZ R61, R28.reuse, R45, -R39 ;  /* 0x0000002d1c3d7223 */ /* 0x040fe20000010827 */
[----:B------:R-:W-:Y:S01]  /*fea0*/  FFMA.FTZ R60, R28, R53, R36 ;  /* 0x000000351c3c7223 */ /* 0x000fe20000010024 */
[----:B------:R-:W-:-:S02]  /*feb0*/  HADD2.F32 R24, -RZ, R24.H1_H1 ;  /* 0x30000018ff187230 */ /* 0x000fc40000004100 */
[-C--:B------:R-:W-:Y:S01]  /*fec0*/  FMUL.FTZ R8, R8, R21.reuse ;  /* 0x0000001508087220 */ /* 0x080fe20000410000 */
[C---:B------:R-:W-:Y:S01]  /*fed0*/  FFMA.FTZ R28, R6.reuse, R21, -R29 ;  /* 0x00000015061c7223 */ /* 0x040fe2000001081d */
[----:B------:R-:W-:Y:S01]  /*fee0*/  HADD2.F32 R29, -RZ, R26.H1_H1 ;  /* 0x3000001aff1d7230 */ /* 0x000fe20000004100 */
[----:B------:R-:W-:Y:S01]  /*fef0*/  F2FP.F16.E4M3.UNPACK_B R38, R38 ;  /* 0x00000026ff26723e */ /* 0x000fe200020006ff */
[----:B------:R-:W-:Y:S02]  /*ff00*/  HADD2.F32 R21, -RZ, R10.H1_H1 ;  /* 0x3000000aff157230 */ /* 0x000fe40000004100 */
[----:B------:R-:W-:Y:S01]  /*ff10*/  FFMA.FTZ R36, R6, R27, R8 ;  /* 0x0000001b06247223 */ /* 0x000fe20000010008 */
[----:B------:R-:W-:Y:S02]  /*ff20*/  HADD2.F32 R4, -RZ, R4.H1_H1 ;  /* 0x30000004ff047230 */ /* 0x000fe40000004100 */
[----:B------:R-:W-:Y:S01]  /*ff30*/  FMUL.FTZ R37, R24, R29 ;  /* 0x0000001d18257220 */ /* 0x000fe20000410000 */
[----:B------:R-:W-:-:S02]  /*ff40*/  HADD2.F32 R27, -RZ, R47.H0_H0 ;  /* 0x2000002fff1b7230 */ /* 0x000fc40000004100 */
[-C--:B------:R-:W-:Y:S01]  /*ff50*/  FMUL.FTZ R24, R24, R21.reuse ;  /* 0x0000001518187220 */ /* 0x080fe20000410000 */
[----:B------:R-:W-:Y:S02]  /*ff60*/  HADD2.F32 R6, -RZ, R25.H0_H0 ;  /* 0x20000019ff067230 */ /* 0x000fe40000004100 */
        /* <DEDUP_REMOVED lines=14> */
[----:B------:R-:W-:Y:S01]  /*10050*/  F2FP.F16.E4M3.UNPACK_B R4, R43.H1 ;  /* 0x0000002bff04723e */ /* 0x000fe200030006ff */
[-C--:B------:R-:W-:Y:S01]  /*10060*/  FMUL.FTZ R25, R25, R38.reuse ;  /* 0x0000002619197220 */ /* 0x080fe20000410000 */
[----:B------:R-:W-:Y:S01]  /*10070*/  FFMA.FTZ R38, R7, R38, -R6 ;  /* 0x0000002607267223 */ /* 0x000fe20000010806 */
[----:B------:R-:W-:Y:S01]  /*10080*/  HADD2.F32 R21, -RZ, R10.H0_H0 ;  /* 0x2000000aff157230 */ /* 0x000fe20000004100 */
[----:B------:R-:W-:Y:S01]  /*10090*/  F2FP.F16.E4M3.UNPACK_B R50, R50 ;  /* 0x00000032ff32723e */ /* 0x000fe200020006ff */
        /* <DEDUP_REMOVED lines=13> */
[----:B------:R-:W-:Y:S01]  /*10170*/  F2FP.SATFINITE.E4M3.F32.PACK_AB_MERGE_C R42, R49, R42, RZ ;  /* 0x0000002a312a723e */ /* 0x000fe200048070ff */
[----:B------:R-:W-:Y:S02]  /*10180*/  HADD2.F32 R6, -RZ, R30.H0_H0 ;  /* 0x2000001eff067230 */ /* 0x000fe40000004100 */
[C---:B------:R-:W-:Y:S01]  /*10190*/  FMUL.FTZ R7, R31.reuse, R10 ;  /* 0x0000000a1f077220 */ /* 0x040fe20000410000 */
[-C--:B------:R-:W-:Y:S01]  /*101a0*/  FMUL.FTZ R25, R31, R8.reuse ;  /* 0x000000081f197220 */ /* 0x080fe20000410000 */
[----:B------:R-:W-:Y:S01]  /*101b0*/  FFMA.FTZ R31, R4, R21, R27 ;  /* 0x00000015041f7223 */ /* 0x000fe2000001001b */
[----:B------:R-:W-:Y:S02]  /*101c0*/  HADD2.F32 R21, -RZ, R50.H0_H0 ;  /* 0x20000032ff157230 */ /* 0x000fe40000004100 */
[----:B------:R-:W-:Y:S01]  /*101d0*/  FFMA.FTZ R45, R20, R8, -R7 ;  /* 0x00000008142d7223 */ /* 0x000fe20000010807 */
        /* <DEDUP_REMOVED lines=31> */
.L_x_4474:
[----:B------:R-:W-:Y:S05]  /*103d0*/  BSYNC B1 ;  /* 0x0000000000017941 */ /* 0x000fea0003800000 */
.L_x_4473:
[----:B------:R-:W-:Y:S05]  /*103e0*/  @P2 BRA `(.L_x_4455) ;  /* 0x0000000c00dc2947 */ /* 0x000fea0003800000 */
[----:B------:R-:W4:Y:S01]  /*103f0*/  LDL R53, [R1+0x8] ;  /* 0x0000080001357983 */ /* 0x000f220000100800 */
[----:B-1-3-5:R-:W-:Y:S02]  /*10400*/  SHF.R.U32.HI R4, RZ, 0x8, R32 ;  /* 0x00000008ff047819 */ /* 0x02afe40000011620 */
[----:B------:R-:W-:Y:S02]  /*10410*/  LOP3.LUT R0, R32, 0xff, RZ, 0xc0, !PT ;  /* 0x000000ff20007812 */ /* 0x000fe400078ec0ff */
[----:B------:R-:W-:Y:S02]  /*10420*/  SHF.R.U32.HI R8, RZ, 0x8, R34 ;  /* 0x00000008ff087819 */ /* 0x000fe40000011622 */
[----:B------:R-:W-:Y:S02]  /*10430*/  LOP3.LUT R5, R4, 0xff, RZ, 0xc0, !PT ;  /* 0x000000ff04057812 */ /* 0x000fe400078ec0ff */
[----:B------:R-:W-:Y:S02]  /*10440*/  LEA.HI R3, R3, R232, RZ, 0x1c ;  /* 0x000000e803037211 */ /* 0x000fe400078fe0ff */
[----:B------:R-:W-:-:S02]  /*10450*/  LOP3.LUT R4, R34, 0xff, RZ, 0xc0, !PT ;  /* 0x000000ff22047812 */ /* 0x000fc400078ec0ff */
[----:B------:R-:W-:Y:S02]  /*10460*/  LOP3.LUT R9, R8, 0xff, RZ, 0xc0, !PT ;  /* 0x000000ff08097812 */ /* 0x000fe400078ec0ff */
[----:B--2---:R-:W-:Y:S02]  /*10470*/  PRMT R21, R5, 0x7604, R0 ;  /* 0x0000760405157816 */ /* 0x004fe40000000000 */
[----:B------:R-:W-:Y:S02]  /*10480*/  SHF.R.S32.HI R0, RZ, 0x1f, R3 ;  /* 0x0000001fff007819 */ /* 0x000fe40000011403 */
[----:B------:R-:W-:Y:S02]  /*10490*/  PRMT R25, R9, 0x7604, R4 ;  /* 0x0000760409197816 */ /* 0x000fe40000000004 */
[----:B------:R-:W-:Y:S01]  /*104a0*/  LEA.HI R4, R0, R3, RZ, 0x2 ;  /* 0x0000000300047211 */ /* 0x000fe200078f10ff */
[----:B------:R-:W-:Y:S01]  /*104b0*/  IMAD.SHL.U32 R3, R3, 0x10, RZ ;  /* 0x0000001003037824 */ /* 0x000fe200078e00ff */
[----:B------:R-:W-:-:S02]  /*104c0*/  SHF.R.U32.HI R7, RZ, 0x8, R33 ;  /* 0x00000008ff077819 */ /* 0x000fc40000011621 */
[----:B------:R-:W-:Y:S01]  /*104d0*/  LOP3.LUT R6, R33, 0xff, RZ, 0xc0, !PT ;  /* 0x000000ff21067812 */ /* 0x000fe200078ec0ff */
[----:B------:R-:W-:Y:S01]  /*104e0*/  IMAD.SHL.U32 R4, R4, 0x800, RZ ;  /* 0x0000080004047824 */ /* 0x000fe200078e00ff */
[----:B------:R-:W-:Y:S02]  /*104f0*/  LOP3.LUT R0, R212, 0x30, R3, 0xf8, !PT ;  /* 0x00000030d4007812 */ /* 0x000fe400078ef803 */
[----:B------:R-:W-:Y:S02]  /*10500*/  LOP3.LUT R7, R7, 0xff, RZ, 0xc0, !PT ;  /* 0x000000ff07077812 */ /* 0x000fe400078ec0ff */
[----:B------:R-:W-:Y:S02]  /*10510*/  SHF.R.U32.HI R8, RZ, 0x8, R12 ;  /* 0x00000008ff087819 */ /* 0x000fe4000001160c */
[----:B------:R-:W-:Y:S02]  /*10520*/  LOP3.LUT R0, R0, R213, RZ, 0x3c, !PT ;  /* 0x000000d500007212 */ /* 0x000fe400078e3cff */
[----:B------:R-:W-:-:S02]  /*10530*/  LOP3.LUT R3, R4, 0xffffe000, RZ, 0xc0, !PT ;  /* 0xffffe00004037812 */ /* 0x000fc400078ec0ff */
[----:B------:R-:W-:Y:S02]  /*10540*/  PRMT R20, R7, 0x7604, R6 ;  /* 0x0000760407147816 */ /* 0x000fe40000000006 */
        /* <DEDUP_REMOVED lines=10> */
[----:B------:R-:W1:Y:S01]  /*105f0*/  LDS.128 R8, [R0+0x18400] ;  /* 0x0184000000087984 */ /* 0x000e620000000c00 */
[----:B------:R-:W-:Y:S02]  /*10600*/  PRMT R24, R6, 0x7604, R5 ;  /* 0x0000760406187816 */ /* 0x000fe40000000005 */
[----:B------:R-:W-:Y:S02]  /*10610*/  SHF.R.U32.HI R28, RZ, 0x8, R14 ;  /* 0x00000008ff1c7819 */ /* 0x000fe4000001160e */
[----:B------:R-:W-:-:S02]  /*10620*/  LOP3.LUT R26, R13, 0xff, RZ, 0xc0, !PT ;  /* 0x000000ff0d1a7812 */ /* 0x000fc400078ec0ff */
[----:B------:R-:W-:Y:S02]  /*10630*/  LOP3.LUT R27, R14, 0xff, RZ, 0xc0, !PT ;  /* 0x000000ff0e1b7812 */ /* 0x000fe400078ec0ff */
[----:B------:R-:W-:Y:S02]  /*10640*/  LOP3.LUT R28, R28, 0xff, RZ, 0xc0, !PT ;  /* 0x000000ff1c1c7812 */ /* 0x000fe400078ec0ff */
[----:B------:R-:W-:Y:S02]  /*10650*/  PRMT R26, R3, 0x7604, R26 ;  /* 0x00007604031a7816 */ /* 0x000fe4000000001a */
[----:B------:R-:W-:Y:S02]  /*10660*/  SHF.R.U32.HI R3, RZ, 0x10, R33 ;  /* 0x00000010ff037819 */ /* 0x000fe40000011621 */
[----:B0-----:R-:W-:Y:S02]  /*10670*/  PRMT R39, R28, 0x7604, R27 ;  /* 0x000076041c277816 */ /* 0x001fe4000000001b */
[----:B------:R-:W-:Y:S01]  /*10680*/  SHF.R.U32.HI R37, RZ, 0x10, R13 ;  /* 0x00000010ff257819 */ /* 0x000fe2000001160d */
[----:B------:R-:W-:Y:S01]  /*10690*/  IMAD.U32 R3, R3, 0x10000, RZ ;  /* 0x0001000003037824 */ /* 0x000fe200078e00ff */
[----:B------:R-:W-:-:S02]  /*106a0*/  SHF.R.U32.HI R27, RZ, 0x10, R35 ;  /* 0x00000010ff1b7819 */ /* 0x000fc40000011623 */
[--C-:B------:R-:W-:Y:S01]  /*106b0*/  SHF.R.U32.HI R30, RZ, 0x8, R15.reuse ;  /* 0x00000008ff1e7819 */ /* 0x100fe2000001160f */
[----:B------:R-:W-:Y:S01]  /*106c0*/  IMAD.U32 R37, R37, 0x10000, RZ ;  /* 0x0001000025257824 */ /* 0x000fe200078e00ff */
[----:B------:R-:W-:Y:S01]  /*106d0*/  LOP3.LUT R29, R15, 0xff, RZ, 0xc0, !PT ;  /* 0x000000ff0f1d7812 */ /* 0x000fe200078ec0ff */
[----:B------:R-:W-:Y:S01]  /*106e0*/  IMAD.U32 R27, R27, 0x10000, RZ ;  /* 0x000100001b1b7824 */ /* 0x000fe200078e00ff */
[----:B------:R-:W-:Y:S02]  /*106f0*/  LOP3.LUT R30, R30, 0xff, RZ, 0xc0, !PT ;  /* 0x000000ff1e1e7812 */ /* 0x000fe400078ec0ff */
[----:B------:R-:W-:Y:S02]  /*10700*/  LOP3.LUT R21, R21, 0xff0000, R32, 0xf8, !PT ;  /* 0x00ff000015157812 */ /* 0x000fe400078ef820 */
[----:B------:R-:W-:Y:S02]  /*10710*/  SHF.R.U32.HI R41, RZ, 0x10, R15 ;  /* 0x00000010ff297819 */ /* 0x000fe4000001160f */
[----:B------:R-:W-:-:S02]  /*10720*/  LOP3.LUT R3, R20, 0xff0000, R3, 0xf8, !PT ;  /* 0x00ff000014037812 */ /* 0x000fc400078ef803 */
[----:B------:R-:W-:Y:S01]  /*10730*/  PRMT R30, R30, 0x7604, R29 ;  /* 0x000076041e1e7816 */ /* 0x000fe2000000001d */
[----:B------:R-:W-:Y:S01]  /*10740*/  IMAD.U32 R41, R41, 0x10000, RZ ;  /* 0x0001000029297824 */ /* 0x000fe200078e00ff */
[----:B------:R-:W-:Y:S02]  /*10750*/  LOP3.LUT R37, R26, 0xff0000, R37, 0xf8, !PT ;  /* 0x00ff00001a257812 */ /* 0x000fe400078ef825 */
[----:B------:R-:W-:Y:S02]  /*10760*/  LOP3.LUT R29, R24, 0xff0000, R27, 0xf8, !PT ;  /* 0x00ff0000181d7812 */ /* 0x000fe400078ef81b */
[----:B------:R-:W-:Y:S02]  /*10770*/  LOP3.LUT R27, R21, 0xff000000, R32, 0xf8, !PT ;  /* 0xff000000151b7812 */ /* 0x000fe400078ef820 */
[----:B------:R-:W-:Y:S02]  /*10780*/  LOP3.LUT R32, R3, 0xff000000, R33, 0xf8, !PT ;  /* 0xff00000003207812 */ /* 0x000fe400078ef821 */
[----:B------:R-:W-:-:S02]  /*10790*/  LOP3.LUT R31, R31, 0xff0000, R12, 0xf8, !PT ;  /* 0x00ff00001f1f7812 */ /* 0x000fc400078ef80c */
[----:B------:R-:W-:Y:S02]  /*107a0*/  LOP3.LUT R37, R37, 0xff000000, R13, 0xf8, !PT ;  /* 0xff00000025257812 */ /* 0x000fe400078ef80d */
[----:B------:R-:W-:Y:S02]  /*107b0*/  LOP3.LUT R25, R25, 0xff0000, R34, 0xf8, !PT ;  /* 0x00ff000019197812 */ /* 0x000fe400078ef822 */
[----:B------:R-:W-:Y:S02]  /*107c0*/  LOP3.LUT R33, R31, 0xff000000, R12, 0xf8, !PT ;  /* 0xff0000001f217812 */ /* 0x000fe400078ef80c */
[----:B------:R-:W-:Y:S02]  /*107d0*/  F2FP.F16.E4M3.UNPACK_B R28, R32 ;  /* 0x00000020ff1c723e */ /* 0x000fe400020006ff */
[----:B-1----:R-:W-:Y:S02]  /*107e0*/  F2FP.F16.E4M3.UNPACK_B R20, R9 ;  /* 0x00000009ff14723e */ /* 0x002fe400020006ff */
[----:B------:R-:W-:-:S02]  /*107f0*/  F2FP.F16.E4M3.UNPACK_B R31, R37 ;  /* 0x00000025ff1f723e */ /* 0x000fc400020006ff */
[----:B------:R-:W-:Y:S01]  /*10800*/  LOP3.LUT R41, R30, 0xff0000, R41, 0xf8, !PT ;  /* 0x00ff00001e297812 */ /* 0x000fe200078ef829 */
[--C-:B------:R-:W-:Y:S01]  /*10810*/  HADD2.F32 R24, -RZ, R20.reuse.H0_H0 ;  /* 0x20000014ff187230 */ /* 0x100fe20000004100 */
[----:B------:R-:W-:Y:S01]  /*10820*/  LOP3.LUT R39, R39, 0xff0000, R14, 0xf8, !PT ;  /* 0x00ff000027277812 */ /* 0x000fe200078ef80e */
[----:B------:R-:W-:Y:S01]  /*10830*/  HADD2.F32 R20, -RZ, R20.H1_H1 ;  /* 0x30000014ff147230 */ /* 0x000fe20000004100 */
[----:B------:R-:W-:Y:S02]  /*10840*/  LOP3.LUT R30, R25, 0xff000000, R34, 0xf8, !PT ;  /* 0xff000000191e7812 */ /* 0x000fe400078ef822 */
[----:B------:R-:W-:Y:S01]  /*10850*/  LOP3.LUT R34, R29, 0xff000000, R35, 0xf8, !PT ;  /* 0xff0000001d227812 */ /* 0x000fe200078ef823 */
[----:B------:R-:W-:Y:S01]  /*10860*/  HADD2.F32 R29, -RZ, R28.H0_H0 ;  /* 0x2000001cff1d7230 */ /* 0x000fe20000004100 */
[----:B------:R-:W-:Y:S01]  /*10870*/  LOP3.LUT R36, R39, 0xff000000, R14, 0xf8, !PT ;  /* 0xff00000027247812 */ /* 0x000fe200078ef80e */
[----:B------:R-:W-:Y:S01]  /*10880*/  HADD2.F32 R35, -RZ, R31.H0_H0 ;  /* 0x2000001fff237230 */ /* 0x000fe20000004100 */
[----:B------:R-:W-:-:S02]  /*10890*/  LOP3.LUT R41, R41, 0xff000000, R15, 0xf8, !PT ;  /* 0xff00000029297812 */ /* 0x000fc400078ef80f */
[C---:B------:R-:W-:Y:S01]  /*108a0*/  FMUL.FTZ R40, R24.reuse, R29 ;  /* 0x0000001d18287220 */ /* 0x040fe20000410000 */
[----:B------:R-:W-:Y:S01]  /*108b0*/  F2FP.F16.E4M3.UNPACK_B R21, R9.H1 ;  /* 0x00000009ff15723e */ /* 0x000fe200030006ff */
[----:B------:R-:W-:Y:S01]  /*108c0*/  FMUL.FTZ R39, R24, R35 ;  /* 0x0000002318277220 */ /* 0x000fe20000410000 */
[----:B------:R-:W-:Y:S02]  /*108d0*/  F2FP.F16.E4M3.UNPACK_B R37, R37.H1 ;  /* 0x00000025ff25723e */ /* 0x000fe400030006ff */
[----:B------:R-:W-:Y:S02]  /*108e0*/  F2FP.F16.E4M3.UNPACK_B R32, R32.H1 ;  /* 0x00000020ff20723e */ /* 0x000fe400030006ff */
[-C--:B------:R-:W-:Y:S02]  /*108f0*/  F2FP.F16.E4M3.UNPACK_B R25, R11.reuse ;  /* 0x0000000bff19723e */ /* 0x080fe400020006ff */
[----:B------:R-:W-:Y:S02]  /*10900*/  F2FP.F16.E4M3.UNPACK_B R26, R11.H1 ;  /* 0x0000000bff1a723e */ /* 0x000fe400030006ff */
[----:B------:R-:W-:-:S02]  /*10910*/  F2FP.F16.E4M3.UNPACK_B R11, R10 ;  /* 0x0000000aff0b723e */ /* 0x000fc400020006ff */
[----:B------:R-:W-:Y:S01]  /*10920*/  F2FP.F16.E4M3.UNPACK_B R24, R10.H1 ;  /* 0x0000000aff18723e */ /* 0x000fe200030006ff */
[--C-:B------:R-:W-:Y:S01]  /*10930*/  HADD2.F32 R10, -RZ, R21.reuse.H0_H0 ;  /* 0x20000015ff0a7230 */ /* 0x100fe20000004100 */
[-C--:B------:R-:W-:Y:S01]  /*10940*/  F2FP.F16.E4M3.UNPACK_B R9, R8.reuse ;  /* 0x00000008ff09723e */ /* 0x080fe200020006ff */
[----:B------:R-:W-:Y:S01]  /*10950*/  HADD2.F32 R21, -RZ, R21.H1_H1 ;  /* 0x30000015ff157230 */ /* 0x000fe20000004100 */
[----:B------:R-:W-:Y:S01]  /*10960*/  F2FP.F16.E4M3.UNPACK_B R8, R8.H1 ;  /* 0x00000008ff08723e */ /* 0x000fe200030006ff */
[----:B----4-:R-:W0:Y:S02]  /*10970*/  LDS.128 R4, [R53+0x18400] ;  /* 0x0184000035047984 */ /* 0x010e240000000c00 */
[----:B0-----:R-:W-:Y:S02]  /*10980*/  F2FP.F16.E4M3.UNPACK_B R12, R5 ;  /* 0x00000005ff0c723e */ /* 0x001fe400020006ff */
[-C--:B------:R-:W-:Y:S02]  /*10990*/  F2FP.F16.E4M3.UNPACK_B R14, R7.reuse ;  /* 0x00000007ff0e723e */ /* 0x080fe400020006ff */
[----:B------:R-:W-:-:S02]  /*109a0*/  F2FP.F16.E4M3.UNPACK_B R15, R7.H1 ;  /* 0x00000007ff0f723e */ /* 0x000fc400030006ff */
[-C--:B------:R-:W-:Y:S02]  /*109b0*/  F2FP.F16.E4M3.UNPACK_B R7, R6.reuse ;  /* 0x00000006ff07723e */ /* 0x080fe400020006ff */
[----:B------:R-:W-:Y:S01]  /*109c0*/  F2FP.F16.E4M3.UNPACK_B R13, R6.H1 ;  /* 0x00000006ff0d723e */ /* 0x000fe200030006ff */
[--C-:B------:R-:W-:Y:S01]  /*109d0*/  HADD2.F32 R6, -RZ, R12.reuse.H0_H0 ;  /* 0x2000000cff067230 */ /* 0x100fe20000004100 */
[----:B------:R-:W-:Y:S01]  /*109e0*/  F2FP.F16.E4M3.UNPACK_B R5, R5.H1 ;  /* 0x00000005ff05723e */ /* 0x000fe200030006ff */
[----:B------:R-:W-:Y:S01]  /*109f0*/  HADD2.F32 R12, -RZ, R12.H1_H1 ;  /* 0x3000000cff0c7230 */ /* 0x000fe20000004100 */
[-C--:B------:R-:W-:Y:S02]  /*10a00*/  F2FP.F16.E4M3.UNPACK_B R3, R4.reuse ;  /* 0x00000004ff03723e */ /* 0x080fe400020006ff */
[C---:B------:R-:W-:Y:S01]  /*10a10*/  FFMA.FTZ R40, R6.reuse, R35, R40 ;  /* 0x0000002306287223 */ /* 0x040fe20000010028 */
[----:B------:R-:W-:Y:S01]  /*10a20*/  FFMA.FTZ R38, R6, R29, -R39 ;  /* 0x0000001d06267223 */ /* 0x000fe20000010827 */
[----:B------:R-:W-:Y:S01]  /*10a30*/  HADD2.F32 R35, -RZ, R31.H1_H1 ;  /* 0x3000001fff237230 */ /* 0x000fe20000004100 */
[----:B------:R-:W-:Y:S01]  /*10a40*/  F2FP.F16.E4M3.UNPACK_B R4, R4.H1 ;  /* 0x00000004ff04723e */ /* 0x000fe200030006ff */
[----:B------:R-:W-:Y:S01]  /*10a50*/  HADD2.F32 R29, -RZ, R28.H1_H1 ;  /* 0x3000001cff1d7230 */ /* 0x000fe20000004100 */
[----:B------:R-:W-:Y:S01]  /*10a60*/  F2FP.F16.E4M3.UNPACK_B R28, R41 ;  /* 0x00000029ff1c723e */ /* 0x000fe200020006ff */
[----:B------:R-:W-:-:S02]  /*10a70*/  HADD2.F32 R39, -RZ, R37.H0_H0 ;  /* 0x20000025ff277230 */ /* 0x000fc40000004100 */
[C---:B------:R-:W-:Y:S01]  /*10a80*/  FMUL.FTZ R43, R20.reuse, R35 ;  /* 0x00000023142b7220 */ /* 0x040fe20000410000 */
[----:B------:R-:W-:Y:S02]  /*10a90*/  HADD2.F32 R31, -RZ, R32.H0_H0 ;  /* 0x20000020ff1f7230 */ /* 0x000fe40000004100 */
[----:B------:R-:W-:Y:S01]  /*10aa0*/  FMUL.FTZ R20, R20, R29 ;  /* 0x0000001d14147220 */ /* 0x000fe20000410000 */
[----:B------:R-:W-:Y:S02]  /*10ab0*/  HADD2.F32 R6, -RZ, R5.H0_H0 ;  /* 0x20000005ff067230 */ /* 0x000fe40000004100 */
[----:B------:R-:W-:Y:S01]  /*10ac0*/  FMUL.FTZ R45, R10, R39 ;  /* 0x000000270a2d7220 */ /* 0x000fe20000410000 */
[----:B------:R-:W-:Y:S01]  /*10ad0*/  FFMA.FTZ R43, R12, R29, -R43 ;  /* 0x0000001d0c2b7223 */ /* 0x000fe2000001082b */
[----:B------:R-:W-:Y:S01]  /*10ae0*/  FMUL.FTZ R10, R10, R31 ;  /* 0x0000001f0a0a7220 */ /* 0x000fe20000410000 */
[----:B------:R-:W-:Y:S01]  /*10af0*/  FFMA.FTZ R35, R12, R35, R20 ;  /* 0x000000230c237223 */ /* 0x000fe20000010014 */
[-C--:B------:R-:W-:Y:S01]  /*10b00*/  F2FP.F16.E4M3.UNPACK_B R12, R34.reuse ;  /* 0x00000022ff0c723e */ /* 0x080fe200020006ff */
[C---:B------:R-:W-:Y:S01]  /*10b10*/  FFMA.FTZ R45, R6.reuse, R31, -R45 ;  /* 0x0000001f062d7223 */ /* 0x040fe2000001082d */
        /* <DEDUP_REMOVED lines=8> */
[----:B------:R-:W-:Y:S02]  /*10ba0*/  HADD2.F32 R29, -RZ, R12.H0_H0 ;  /* 0x2000000cff1d7230 */ /* 0x000fe40000004100 */
[C---:B------:R-:W-:Y:S01]  /*10bb0*/  FMUL.FTZ R37, R10.reuse, R31 ;  /* 0x0000001f0a257220 */ /* 0x040fe20000410000 */
[----:B------:R-:W-:Y:S02]  /*10bc0*/  HADD2.F32 R5, -RZ, R5.H1_H1 ;  /* 0x30000005ff057230 */ /* 0x000fe40000004100 */
[----:B------:R-:W-:Y:S01]  /*10bd0*/  FMUL.FTZ R21, R21, R32 ;  /* 0x0000002015157220 */ /* 0x000fe20000410000 */
[----:B------:R-:W-:Y:S02]  /*10be0*/  HADD2.F32 R6, -RZ, R14.H0_H0 ;  /* 0x2000000eff067230 */ /* 0x000fe40000004100 */
[----:B------:R-:W-:Y:S01]  /*10bf0*/  FMUL.FTZ R10, R10, R29 ;  /* 0x0000001d0a0a7220 */ /* 0x000fe20000410000 */
[----:B------:R-:W-:-:S02]  /*10c00*/  HADD2.F32 R28, -RZ, R28.H1_H1 ;  /* 0x3000001cff1c7230 */ /* 0x000fc40000004100 */
[C---:B------:R-:W-:Y:S01]  /*10c10*/  FFMA.FTZ R42, R5.reuse, R32, -R42 ;  /* 0x00000020052a7223 */ /* 0x040fe2000001082a */
[----:B------:R-:W-:Y:S01]  /*10c20*/  FFMA.FTZ R32, R5, R20, R21 ;  /* 0x0000001405207223 */ /* 0x000fe20000010015 */
[C---:B------:R-:W-:Y:S01]  /*10c30*/  FFMA.FTZ R37, R6.reuse, R29, -R37 ;  /* 0x0000001d06257223 */ /* 0x040fe20000010825 */
[----:B------:R-:W-:Y:S01]  /*10c40*/  FFMA.FTZ R46, R6, R31, R10 ;  /* 0x0000001f062e7223 */ /* 0x000fe2000001000a */
[----:B------:R-:W-:Y:S02]  /*10c50*/  HADD2.F32 R20, -RZ, R41.H0_H0 ;  /* 0x20000029ff147230 */ /* 0x000fe40000004100 */
[----:B------:R-:W-:Y:S02]  /*10c60*/  HADD2.F32 R6, -RZ, R26.H0_H0 ;  /* 0x2000001aff067230 */ /* 0x000fe40000004100 */
[----:B------:R-:W-:Y:S02]  /*10c70*/  HADD2.F32 R25, -RZ, R25.H1_H1 ;  /* 0x30000019ff197230 */ /* 0x000fe40000004100 */
[----:B------:R-:W-:-:S02]  /*10c80*/  HADD2.F32 R12, -RZ, R12.H1_H1 ;  /* 0x3000000cff0c7230 */ /* 0x000fc40000004100 */
[C---:B------:R-:W-:Y:S01]  /*10c90*/  FMUL.FTZ R50, R6.reuse, R20 ;  /* 0x0000001406327220 */ /* 0x040fe20000410000 */
[----:B------:R-:W-:Y:S02]  /*10ca0*/  HADD2.F32 R10, -RZ, R34.H0_H0 ;  /* 0x20000022ff0a7230 */ /* 0x000fe40000004100 */
[C---:B------:R-:W-:Y:S01]  /*10cb0*/  FMUL.FTZ R21, R25.reuse, R28 ;  /* 0x0000001c19157220 */ /* 0x040fe20000410000 */
[----:B------:R-:W-:Y:S02]  /*10cc0*/  HADD2.F32 R5, -RZ, R15.H0_H0 ;  /* 0x2000000fff057230 */ /* 0x000fe40000004100 */
[----:B------:R-:W-:Y:S01]  /*10cd0*/  FMUL.FTZ R25, R25, R12 ;  /* 0x0000000c19197220 */ /* 0x000fe20000410000 */
[----:B------:R-:W-:Y:S02]  /*10ce0*/  HADD2.F32 R14, -RZ, R14.H1_H1 ;  /* 0x3000000eff0e7230 */ /* 0x000fe40000004100 */
[----:B------:R-:W-:Y:S01]  /*10cf0*/  FMUL.FTZ R29, R6, R10 ;  /* 0x0000000a061d7220 */ /* 0x000fe20000410000 */
[----:B------:R-:W-:-:S02]  /*10d00*/  HADD2.F32 R34, -RZ, R34.H1_H1 ;  /* 0x30000022ff227230 */ /* 0x000fc40000004100 */
[C---:B------:R-:W-:Y:S01]  /*10d10*/  FFMA.FTZ R50, R5.reuse, R10, -R50 ;  /* 0x0000000a05327223 */ /* 0x040fe20000010832 */
[----:B------:R-:W-:Y:S01]  /*10d20*/  F2FP.F16.E4M3.UNPACK_B R10, R27.H1 ;  /* 0x0000001bff0a723e */ /* 0x000fe200030006ff */
[C---:B------:R-:W-:Y:S01]  /*10d30*/  FFMA.FTZ R48, R14.reuse, R12, -R21 ;  /* 0x0000000c0e307223 */ /* 0x040fe20000010815 */
[----:B------:R-:W-:Y:S01]  /*10d40*/  FFMA.FTZ R47, R14, R28, R25 ;  /* 0x0000001c0e2f7223 */ /* 0x000fe20000010019 */
[-C--:B------:R-:W-:Y:S01]  /*10d50*/  F2FP.F16.E4M3.UNPACK_B R14, R33.reuse.H1 ;  /* 0x00000021ff0e723e */ /* 0x080fe200030006ff */
[----:B------:R-:W-:Y:S02]  /*10d60*/  HADD2.F32 R41, -RZ, R41.H1_H1 ;  /* 0x30000029ff297230 */ /* 0x000fe40000004100 */
[----:B------:R-:W-:Y:S01]  /*10d70*/  FFMA.FTZ R49, R5, R20, R29 ;  /* 0x0000001405317223 */ /* 0x000fe2000001001d */
[----:B------:R-:W-:Y:S01]  /*10d80*/  HADD2.F32 R26, -RZ, R26.H1_H1 ;  /* 0x3000001aff1a7230 */ /* 0x000fe20000004100 */
[----:B------:R-:W-:Y:S01]  /*10d90*/  F2FP.F16.E4M3.UNPACK_B R33, R33 ;  /* 0x00000021ff21723e */ /* 0x000fe200020006ff */
[----:B------:R-:W-:Y:S01]  /*10da0*/  HADD2.F32 R6, -RZ, R8.H0_H0 ;  /* 0x20000008ff067230 */ /* 0x000fe20000004100 */
[----:B------:R-:W-:Y:S01]  /*10db0*/  F2FP.F16.E4M3.UNPACK_B R27, R27 ;  /* 0x0000001bff1b723e */ /* 0x000fe200020006ff */
[----:B------:R-:W-:-:S02]  /*10dc0*/  HADD2.F32 R12, -RZ, R10.H0_H0 ;  /* 0x2000000aff0c7230 */ /* 0x000fc40000004100 */
[CC--:B------:R-:W-:Y:S01]  /*10dd0*/  FMUL.FTZ R28, R26.reuse, R41.reuse ;  /* 0x000000291a1c7220 */ /* 0x0c0fe20000410000 */
        /* <DEDUP_REMOVED lines=9> */
[C---:B------:R-:W-:Y:S01]  /*10e70*/  FFMA.FTZ R25, R5.reuse, R20, R21 ;  /* 0x0000001405197223 */ /* 0x040fe20000010015 */
[----:B------:R-:W-:Y:S02]  /*10e80*/  HADD2.F32 R21, -RZ, R14.H1_H1 ;  /* 0x3000000eff157230 */ /* 0x000fe40000004100 */
        /* <DEDUP_REMOVED lines=8> */
[----:B------:R-:W-:Y:S02]  /*10f10*/  HADD2.F32 R10, -RZ, R33.H1_H1 ;  /* 0x30000021ff0a7230 */ /* 0x000fe40000004100 */
[----:B------:R-:W-:Y:S01]  /*10f20*/  FFMA.FTZ R28, R4, R21, R6 ;  /* 0x00000015041c7223 */ /* 0x000fe20000010006 */
[----:B------:R-:W-:Y:S02]  /*10f30*/  HADD2.F32 R6, -RZ, R27.H0_H0 ;  /* 0x2000001bff067230 */ /* 0x000fe40000004100 */
[----:B------:R-:W-:Y:S01]  /*10f40*/  FMUL.FTZ R15, R5, R8 ;  /* 0x00000008050f7220 */ /* 0x000fe20000410000 */
[----:B------:R-:W-:Y:S01]  /*10f50*/  HADD2.F32 R4, -RZ, R3.H0_H0 ;  /* 0x20000003ff047230 */ /* 0x000fe20000004100 */
[----:B------:R-:W-:Y:S01]  /*10f60*/  F2FP.F16.E4M3.UNPACK_B R12, R36.H1 ;  /* 0x00000024ff0c723e */ /* 0x000fe200030006ff */
[----:B------:R-:W-:-:S02]  /*10f70*/  HADD2.F32 R9, -RZ, R9.H1_H1 ;  /* 0x30000009ff097230 */ /* 0x000fc40000004100 */
[-C--:B------:R-:W-:Y:S01]  /*10f80*/  FMUL.FTZ R5, R5, R6.reuse ;  /* 0x0000000605057220 */ /* 0x080fe20000410000 */
[----:B------:R-:W-:Y:S02]  /*10f90*/  HADD2.F32 R3, -RZ, R3.H1_H1 ;  /* 0x30000003ff037230 */ /* 0x000fe40000004100 */
[C---:B------:R-:W-:Y:S01]  /*10fa0*/  FFMA.FTZ R15, R4.reuse, R6, -R15 ;  /* 0x00000006040f7223 */ /* 0x040fe2000001080f */
[----:B------:R-:W-:Y:S02]  /*10fb0*/  HADD2.F32 R6, -RZ, R27.H1_H1 ;  /* 0x3000001bff067230 */ /* 0x000fe40000004100 */
[C---:B------:R-:W-:Y:S01]  /*10fc0*/  FMUL.FTZ R20, R9.reuse, R10 ;  /* 0x0000000a09147220 */ /* 0x040fe20000410000 */
[----:B------:R-:W-:Y:S01]  /*10fd0*/  FFMA.FTZ R14, R4, R8, R5 ;  /* 0x00000008040e7223 */ /* 0x000fe20000010005 */
[----:B------:R-:W-:Y:S01]  /*10fe0*/  F2FP.F16.E4M3.UNPACK_B R5, R30.H1 ;  /* 0x0000001eff05723e */ /* 0x000fe200030006ff */
[----:B------:R-:W-:Y:S02]  /*10ff0*/  HADD2.F32 R8, -RZ, R12.H0_H0 ;  /* 0x2000000cff087230 */ /* 0x000fe40000004100 */
[----:B------:R-:W-:Y:S01]  /*11000*/  FMUL.FTZ R9, R9, R6 ;  /* 0x0000000609097220 */ /* 0x000fe20000410000 */
        /* <DEDUP_REMOVED lines=14> */
[----:B------:R-:W-:Y:S01]  /*110f0*/  F2FP.F16.E4M3.UNPACK_B R36, R36 ;  /* 0x00000024ff24723e */ /* 0x000fe200020006ff */
[-C--:B------:R-:W-:Y:S01]  /*11100*/  FMUL.FTZ R9, R24, R5.reuse ;  /* 0x0000000518097220 */ /* 0x080fe20000410000 */
[----:B------:R-:W-:Y:S01]  /*11110*/  FFMA.FTZ R24, R3, R8, R4 ;  /* 0x0000000803187223 */ /* 0x000fe20000010004 */
[----:B------:R-:W-:Y:S01]  /*11120*/  FFMA.FTZ R34, R13, R5, -R6 ;  /* 0x000000050d227223 */ /* 0x000fe20000010806 */
[----:B------:R-:W-:-:S02]  /*11130*/  HADD2.F32 R5, -RZ, R30.H0_H0 ;  /* 0x2000001eff057230 */ /* 0x000fc40000004100 */
[----:B------:R-:W-:Y:S01]  /*11140*/  FFMA.FTZ R31, R13, R12, R9 ;  /* 0x0000000c0d1f7223 */ /* 0x000fe20000010009 */
[--C-:B------:R-:W-:Y:S02]  /*11150*/  HADD2.F32 R6, -RZ, R36.reuse.H0_H0 ;  /* 0x20000024ff067230 */ /* 0x100fe40000004100 */
[--C-:B------:R-:W-:Y:S02]  /*11160*/  HADD2.F32 R4, -RZ, R11.reuse.H0_H0 ;  /* 0x2000000bff047230 */ /* 0x100fe40000004100 */
        /* <DEDUP_REMOVED lines=31> */
.L_x_4455:
[----:B------:R-:W-:Y:S05]  /*11360*/  BSYNC B0 ;  /* 0x0000000000007941 */ /* 0x000fea0003800000 */
.L_x_4448:
        /* <DEDUP_REMOVED lines=8> */
.L_x_4446:
[----:B0-234-:R-:W-:-:S05]  /*113f0*/  IMAD.U32 R0, RZ, RZ, UR42 ;  /* 0x0000002aff007e24 */ /* 0x01dfca000f8e00ff */
[----:B------:R-:W-:-:S13]  /*11400*/  ISETP.NE.AND P0, PT, R0, 0x3, PT ;  /* 0x000000030000780c */ /* 0x000fda0003f05270 */
[----:B------:R-:W-:Y:S05]  /*11410*/  @!P0 BRA `(.L_x_4475) ;  /* 0x0000000000048947 */ /* 0x000fea0003800000 */
[----:B------:R-:W-:Y:S01]  /*11420*/  BPT.TRAP 0x1 ;  /* 0x000000040000795c */ /* 0x000fe20000300000 */
.L_x_4475:
[----:B-----5:R-:W-:Y:S01]  /*11430*/  IMAD R8, R19, 0x8, R16 ;  /* 0x0000000813087824 */ /* 0x020fe200078e0210 */
[----:B-1----:R-:W-:-:S04]  /*11440*/  SHF.L.U32 R3, R18, 0x1f, RZ ;  /* 0x0000001f12037819 */ /* 0x002fc800000006ff */
[----:B------:R0:W1:Y:S01]  /*11450*/  SYNCS.PHASECHK.TRANS64.TRYWAIT P2, [R8+URZ+0x2a830], R3 ;  /* 0x02a83003080075a7 */ /* 0x000062000804017f */
[----:B------:R-:W-:Y:S05]  /*11460*/  @!P0 BRA `(.L_x_4476) ;  /* 0x0000000000048947 */ /* 0x000fea0003800000 */
[----:B------:R-:W-:Y:S01]  /*11470*/  BPT.TRAP 0x1 ;  /* 0x000000040000795c */ /* 0x000fe20000300000 */
.L_x_4476:
[----:B------:R-:W2:Y:S02]  /*11480*/  S2R R0, SR_TID.X ;  /* 0x0000000000007919 */ /* 0x000ea40000002100 */
[----:B--2---:R-:W-:-:S04]  /*11490*/  LOP3.LUT R0, R0, 0x7f, RZ, 0xc0, !PT ;  /* 0x0000007f00007812 */ /* 0x004fc800078ec0ff */
[----:B------:R-:W-:Y:S01]  /*114a0*/  ISETP.NE.AND P1, PT, R0, RZ, PT ;  /* 0x000000ff0000720c */ /* 0x000fe20003f25270 */
[----:B-1----:R-:W-:-:S12]  /*114b0*/  @P2 BRA `(.L_x_4477) ;  /* 0x0000000000082947 */ /* 0x002fd80003800000 */
[----:B------:R-:W1:Y:S02]  /*114c0*/  SYNCS.PHASECHK.TRANS64.TRYWAIT P2, [R8+URZ+0x2a830], R3 ;  /* 0x02a83003080075a7 */ /* 0x000e64000804017f */
[----:B-1----:R-:W-:Y:S05]  /*114d0*/  @!P2 BRA `(.L_x_4478) ;  /* 0x000001a00014a947 */ /* 0x002fea0003800000 */
.L_x_4477:
[----:B------:R-:W-:Y:S05]  /*114e0*/  WARPSYNC.ALL ;  /* 0x0000000000007948 */ /* 0x000fea0003800000 */
[----:B------:R-:W-:Y:S01]  /*114f0*/  VIADD R0, R16, 0x1e400 ;  /* 0x0001e40010007836 */ /* 0x000fe20000000000 */
[----:B------:R-:W-:Y:S01]  /*11500*/  R2UR UR24, R44 ;  /* 0x000000002c1872ca */ /* 0x000fe200000e0000 */
[----:B------:R-:W-:Y:S01]  /*11510*/  IMAD.MOV.U32 R7, RZ, RZ, -0x7fffffe0 ;  /* 0x80000020ff077424 */ /* 0x000fe200078e00ff */
[----:B------:R-:W-:Y:S01]  /*11520*/  WARPGROUP.ARRIVE ;  /* 0x00000000000079c5 */ /* 0x000fe20000000000 */
[----:B------:R-:W-:Y:S01]  /*11530*/  UMOV UR25, 0x80000020 ;  /* 0x8000002000197882 */ /* 0x000fe20000000000 */
[----:B------:R-:W-:Y:S01]  /*11540*/  SHF.R.U32.HI R0, RZ, 0x4, R0 ;  /* 0x00000004ff007819 */ /* 0x000fe20000011600 */
[----:B------:R-:W-:Y:S01]  /*11550*/  IMAD.MOV.U32 R11, RZ, RZ, -0x7fffffe0 ;  /* 0x80000020ff0b7424 */ /* 0x000fe200078e00ff */
[----:B------:R-:W-:Y:S01]  /*11560*/  R2UR UR27, R7 ;  /* 0x00000000071b72ca */ /* 0x000fe200000e0000 */
[----:B------:R-:W-:Y:S01]  /*11570*/  UMOV UR5, 0x80000020 ;  /* 0x8000002000057882 */ /* 0x000fe20000000000 */
[----:B------:R-:W-:Y:S01]  /*11580*/  LOP3.LUT R0, R0, 0x3fff, RZ, 0xc0, !PT ;  /* 0x00003fff00007812 */ /* 0x000fe200078ec0ff */
[----:B------:R-:W-:Y:S01]  /*11590*/  UMOV UR9, 0x80000020 ;  /* 0x8000002000097882 */ /* 0x000fe20000000000 */
[----:B------:R-:W-:Y:S01]  /*115a0*/  R2UR UR7, R11 ;  /* 0x000000000b0772ca */ /* 0x000fe200000e0000 */
[----:B------:R-:W-:Y:S01]  /*115b0*/  IMAD.MOV.U32 R11, RZ, RZ, -0x7fffffe0 ;  /* 0x80000020ff0b7424 */ /* 0x000fe200078e00ff */
[----:B------:R-:W-:Y:S01]  /*115c0*/  LOP3.LUT R5, R0, 0x10000, RZ, 0xfc, !PT ;  /* 0x0001000000057812 */ /* 0x000fe200078efcff */
[----:B------:R-:W-:Y:S01]  /*115d0*/  ULOP3.LUT UR24, UR24, 0x10000, URZ, 0xfc, !UPT ;  /* 0x0001000018187892 */ /* 0x000fe2000f8efc3f */
[----:B------:R-:W-:Y:S01]  /*115e0*/  IMAD.MOV.U32 R7, RZ, RZ, -0x7fffffe0 ;  /* 0x80000020ff077424 */ /* 0x000fe200078e00ff */
[----:B------:R-:W-:Y:S01]  /*115f0*/  UMOV UR13, 0x80000020 ;  /* 0x80000020000d7882 */ /* 0x000fe20000000000 */
[----:B------:R-:W-:Y:S01]  /*11600*/  R2UR UR11, R11 ;  /* 0x000000000b0b72ca */ /* 0x000fe200000e0000 */
[----:B------:R-:W-:Y:S01]  /*11610*/  IMAD R6, R19, 0x600, R5 ;  /* 0x0000060013067824 */ /* 0x000fe200078e0205 */
[----:B------:R-:W-:Y:S01]  /*11620*/  UIADD3 UR4, UR24, 0x2, URZ ;  /* 0x0000000218047890 */ /* 0x000fe2000fffe03f */
[----:B------:R-:W-:Y:S01]  /*11630*/  IMAD.MOV.U32 R11, RZ, RZ, -0x7fffffe0 ;  /* 0x80000020ff0b7424 */ /* 0x000fe200078e00ff */
[----:B------:R-:W-:Y:S01]  /*11640*/  UIADD3 UR8, UR24, 0x200, URZ ;  /* 0x0000020018087890 */ /* 0x000fe2000fffe03f */
[C---:B------:R-:W-:Y:S01]  /*11650*/  VIADD R10, R6.reuse, 0x2 ;  /* 0x00000002060a7836 */ /* 0x040fe20000000000 */
[----:B------:R-:W-:Y:S01]  /*11660*/  R2UR UR26, R6 ;  /* 0x00000000061a72ca */ /* 0x000fe200000e0000 */
[----:B------:R-:W-:Y:S01]  /*11670*/  UIADD3 UR12, UR24, 0x202, URZ ;  /* 0x00000202180c7890 */ /* 0x000fe2000fffe03f */
[----:B------:R-:W-:Y:S01]  /*11680*/  R2UR UR15, R11 ;  /* 0x000000000b0f72ca */ /* 0x000fe200000e0000 */
[----:B------:R-:W-:Y:S01]  /*11690*/  IMAD.MOV.U32 R11, RZ, RZ, -0x7fffffe0 ;  /* 0x80000020ff0b7424 */ /* 0x000fe200078e00ff */
[----:B------:R-:W-:Y:S01]  /*116a0*/  R2UR UR6, R10 ;  /* 0x000000000a0672ca */ /* 0x000fe200000e0000 */
[----:B------:R-:W-:Y:S01]  /*116b0*/  VIADD R10, R6, 0x200 ;  /* 0x00000200060a7836 */ /* 0x000fe20000000000 */
[----:B------:R-:W-:Y:S01]  /*116c0*/  UIADD3 UR16, UR24, 0x400, URZ ;  /* 0x0000040018107890 */ /* 0x000fe2000fffe03f */
[----:B------:R-:W-:Y:S01]  /*116d0*/  R2UR UR23, R7 ;  /* 0x00000000071772ca */ /* 0x000fe200000e0000 */
[----:B------:R-:W-:Y:S01]  /*116e0*/  UMOV UR17, 0x80000020 ;  /* 0x8000002000117882 */ /* 0x000fe20000000000 */
[----:B------:R-:W-:Y:S01]  /*116f0*/  R2UR UR19, R11 ;  /* 0x000000000b1372ca */ /* 0x000fe200000e0000 */
[----:B------:R-:W-:Y:S01]  /*11700*/  UIADD3 UR20, UR24, 0x402, URZ ;  /* 0x0000040218147890 */ /* 0x000fe2000fffe03f */
[----:B------:R-:W-:Y:S01]  /*11710*/  R2UR UR10, R10 ;  /* 0x000000000a0a72ca */ /* 0x000fe200000e0000 */
[----:B------:R-:W-:Y:S01]  /*11720*/  VIADD R10, R6, 0x202 ;  /* 0x00000202060a7836 */ /* 0x000fe20000000000 */
[----:B------:R-:W-:Y:S01]  /*11730*/  QGMMA.64x128x32.F32.E4M3.E4M3 R24, gdesc[UR24], RZ, !UPT, gsb0 ;  /* 0x01e00000181879f3 */ /* 0x000fe2000c0008ff */
[----:B------:R-:W-:Y:S01]  /*11740*/  UMOV UR21, 0x80000020 ;  /* 0x8000002000157882 */ /* 0x000fe20000000000 */
[----:B01----:R-:W-:Y:S01]  /*11750*/  @!P1 VIADD R8, R8, 0x2a840 ;  /* 0x0002a84008089836 */ /* 0x003fe20000000000 */
[----:B------:R-:W-:Y:S01]  /*11760*/  ULDC UR35, c[0x0][0x9dc] ;  /* 0x0002770000237ab9 */ /* 0x000fe20000000800 */
[----:B------:R-:W-:Y:S01]  /*11770*/  R2UR UR14, R10 ;  /* 0x000000000a0e72ca */ /* 0x000fe200000e0000 */
[C---:B------:R-:W-:Y:S01]  /*11780*/  VIADD R10, R6.reuse, 0x400 ;  /* 0x00000400060a7836 */ /* 0x040fe20000000000 */
[----:B------:R-:W-:Y:S01]  /*11790*/  ULOP3.LUT UR35, URZ, UR35, URZ, 0x33, !UPT ;  /* 0x000000233f237292 */ /* 0x000fe2000f8e333f */
[----:B------:R-:W-:Y:S01]  /*117a0*/  VIADD R6, R6, 0x402 ;  /* 0x0000040206067836 */ /* 0x000fe20000000000 */
[----:B------:R-:W-:-:S02]  /*117b0*/  @!P1 PRMT R8, RZ, 0x654, R8 ;  /* 0x00000654ff089816 */ /* 0x000fc40000000008 */
[----:B------:R-:W-:Y:S02]  /*117c0*/  R2UR UR18, R10 ;  /* 0x000000000a1272ca */ /* 0x000fe400000e0000 */
[----:B------:R-:W-:Y:S02]  /*117d0*/  R2UR UR22, R6 ;  /* 0x00000000061672ca */ /* 0x000fe400000e0000 */
[----:B------:R-:W0:Y:S02]  /*117e0*/  LDC R6, c[0x0][0x448] ;  /* 0x00011200ff067b82 */ /* 0x000e240000000800 */
[----:B0-----:R-:W-:-:S13]  /*117f0*/  ISETP.NE.AND P2, PT, R6, 0x1, PT ;  /* 0x000000010600780c */ /* 0x001fda0003f45270 */
[----:B------:R-:W0:Y:S08]  /*11800*/  @P2 LDC R6, c[0x0][0x44c] ;  /* 0x00011300ff062b82 */ /* 0x000e300000000800 */
[----:B------:R-:W1:Y:S01]  /*11810*/  @P2 LDC R7, c[0x0][0x450] ;  /* 0x00011400ff072b82 */ /* 0x000e620000000800 */
        /* <DEDUP_REMOVED lines=19> */
[----:B------:R-:W-:Y:S01]  /*11950*/  IMAD.MOV.U32 R36, RZ, RZ, -0x80 ;  /* 0xffffff80ff247424 */ /* 0x000fe200078e00ff */
[----:B------:R2:W3:Y:S01]  /*11960*/  MUFU.TANH R98, R77 ;  /* 0x0000004d00627308 */ /* 0x0004e20000002400 */
[C---:B------:R-:W-:Y:S01]  /*11970*/  FMUL.FTZ R21, R2.reuse, R43 ;  /* 0x0000002b02157220 */ /* 0x040fe20000410000 */
[C---:B------:R-:W-:Y:S01]  /*11980*/  FMUL.FTZ R31, R2.reuse, R55 ;  /* 0x00000037021f7220 */ /* 0x040fe20000410000 */
[C---:B------:R-:W-:Y:S01]  /*11990*/  FMUL.FTZ R55, R2.reuse, R56 ;  /* 0x0000003802377220 */ /* 0x040fe20000410000 */
[C---:B------:R-:W-:Y:S01]  /*119a0*/  FMUL.FTZ R43, R2.reuse, R67 ;  /* 0x00000043022b7220 */ /* 0x040fe20000410000 */
[C---:B------:R-:W-:Y:S01]  /*119b0*/  FMUL.FTZ R67, R2.reuse, R79 ;  /* 0x0000004f02437220 */ /* 0x040fe20000410000 */
[----:B------:R-:W-:Y:S01]  /*119c0*/  FMUL.FTZ R0, R2, R26 ;  /* 0x0000001a02007220 */ /* 0x000fe20000410000 */
[----:B------:R-:W-:-:S02]  /*119d0*/  IMAD R79, R89, R36, 0x80 ;  /* 0x00000080594f7424 */ /* 0x000fc400078e0224 */
[----:B------:R-:W-:Y:S01]  /*119e0*/  FMUL.FTZ R26, R2, R50 ;  /* 0x00000032021a7220 */ /* 0x000fe20000410000 */
[----:B--2---:R-:W-:Y:S02]  /*119f0*/  IMAD.IADD R77, R220, 0x1, R207 ;  /* 0x00000001dc4d7824 */ /* 0x004fe400078e02cf */
[C---:B------:R-:W-:Y:S01]  /*11a00*/  FMUL.FTZ R14, R2.reuse, R38 ;  /* 0x00000026020e7220 */ /* 0x040fe20000410000 */
[C---:B------:R-:W-:Y:S01]  /*11a10*/  FMUL.FTZ R50, R2.reuse, R52 ;  /* 0x0000003402327220 */ /* 0x040fe20000410000 */
[----:B------:R-:W-:Y:S01]  /*11a20*/  FMUL.FTZ R4, R2, R24 ;  /* 0x0000001802047220 */ /* 0x000fe20000410000 */
[----:B0-----:R-:W-:-:S04]  /*11a30*/  @P2 IMAD.HI.U32 R6, R77, R6, RZ ;  /* 0x000000064d062227 */ /* 0x001fc800078e00ff */
[C---:B------:R-:W-:Y:S01]  /*11a40*/  FMUL.FTZ R9, R2.reuse, R25 ;  /* 0x0000001902097220 */ /* 0x040fe20000410000 */
[C---:B------:R-:W-:Y:S01]  /*11a50*/  FMUL.FTZ R3, R2.reuse, R27 ;  /* 0x0000001b02037220 */ /* 0x040fe20000410000 */
[C---:B------:R-:W-:Y:S01]  /*11a60*/  FMUL.FTZ R10, R2.reuse, R30 ;  /* 0x0000001e020a7220 */ /* 0x040fe20000410000 */
[C---:B------:R-:W-:Y:S01]  /*11a70*/  FMUL.FTZ R20, R2.reuse, R42 ;  /* 0x0000002a02147220 */ /* 0x040fe20000410000 */
[----:B-1----:R-:W-:Y:S01]  /*11a80*/  @P2 SHF.R.U32.HI R77, RZ, R7, R6 ;  /* 0x00000007ff4d2219 */ /* 0x002fe20000011606 */
[C---:B------:R-:W-:Y:S01]  /*11a90*/  FMUL.FTZ R92, R2.reuse, R44 ;  /* 0x0000002c025c7220 */ /* 0x040fe20000410000 */
[----:B------:R-:W0:Y:S01]  /*11aa0*/  LDC.64 R6, c[0x0][0x9e0] ;  /* 0x00027800ff067b82 */ /* 0x000e220000000a00 */
[C---:B------:R-:W-:Y:S01]  /*11ab0*/  FMUL.FTZ R52, R2.reuse, R60 ;  /* 0x0000003c02347220 */ /* 0x040fe20000410000 */
[C---:B------:R-:W-:Y:S01]  /*11ac0*/  FMUL.FTZ R38, R2.reuse, R62 ;  /* 0x0000003e02267220 */ /* 0x040fe20000410000 */
[----:B------:R-:W1:Y:S01]  /*11ad0*/  SHFL.IDX PT, R56, R77, RZ, 0x1c1f ;  /* 0x001c1fff4d387589 */ /* 0x000e6200000e0000 */
        /* <DEDUP_REMOVED lines=13> */
[----:B------:R-:W-:-:S02]  /*11bb0*/  VIADD R36, R79, 0x1 ;  /* 0x000000014f247836 */ /* 0x000fc40000000000 */
        /* <DEDUP_REMOVED lines=32> */
[----:B0-----:R-:W-:Y:S01]  /*11dc0*/  ISETP.GE.AND P3, PT, R7, 0x1, PT ;  /* 0x000000010700780c */ /* 0x001fe20003f66270 */
[----:B------:R-:W0:Y:S01]  /*11dd0*/  MUFU.TANH R4, R4 ;  /* 0x0000000400047308 */ /* 0x000e220000002400 */
[----:B------:R2:W-:Y:S01]  /*11de0*/  @!P1 SYNCS.ARRIVE.TRANS64.RED.A1T0 RZ, [R8+URZ], RZ ;  /* 0x000000ff08ff99a7 */ /* 0x0005e2000810043f */
[----:B------:R-:W-:-:S02]  /*11df0*/  LEA R82, R89, 0xffffff80, 0x7 ;  /* 0xffffff8059527811 */ /* 0x000fc400078e38ff */
[----:B------:R-:W-:-:S04]  /*11e00*/  IADD3 R37, -R201, R36, R202 ;  /* 0x00000024c9257210 */ /* 0x000fc80007ffe1ca */
[----:B------:R-:W4:Y:S01]  /*11e10*/  MUFU.TANH R9, R9 ;  /* 0x0000000900097308 */ /* 0x000f220000002400 */
[----:B--2---:R-:W-:Y:S02]  /*11e20*/  IMAD.IADD R8, R202, 0x1, R79 ;  /* 0x00000001ca087824 */ /* 0x004fe400078e024f */
[----:B------:R-:W-:Y:S02]  /*11e30*/  IMAD.IADD R86, R37, 0x1, R6 ;  /* 0x0000000125567824 */ /* 0x000fe400078e0206 */
[----:B------:R-:W-:Y:S02]  /*11e40*/  IMAD R83, R203, -0x2, R8 ;  /* 0xfffffffecb537824 */ /* 0x000fe400078e0208 */
[----:B------:R-:W-:Y:S01]  /*11e50*/  VIADD R87, R37, UR35 ;  /* 0x0000002325577c36 */ /* 0x000fe20008000000 */
[----:B------:R-:W2:Y:S02]  /*11e60*/  MUFU.TANH R0, R0 ;  /* 0x0000000000007308 */ /* 0x000ea40000002400 */
[----:B-1----:R-:W-:Y:S01]  /*11e70*/  VIADDMNMX R8, R56, R86, R83, PT ;  /* 0x0000005638087246 */ /* 0x002fe20003800153 */
[----:B------:R-:W-:-:S05]  /*11e80*/  IMAD.IADD R78, R87, 0x1, R56 ;  /* 0x00000001574e7824 */ /* 0x000fca00078e0238 */
[----:B------:R-:W1:Y:S08]  /*11e90*/  MUFU.TANH R3, R3 ;  /* 0x0000000300037308 */ /* 0x000e700000002400 */
        /* <DEDUP_REMOVED lines=45> */
[----:B------:R0:W0:Y:S08]  /*12170*/  MUFU.TANH R97, R73 ;  /* 0x0000004900617308 */ /* 0x0000300000002400 */
        /* <DEDUP_REMOVED lines=13> */
[----:B-1234-:R-:W-:Y:S05]  /*12250*/  @!P3 BRA `(.L_x_4479) ;  /* 0x000000000050b947 */ /* 0x01efea0003800000 */
        /* <DEDUP_REMOVED lines=11> */
.L_x_4481:
[----:B------:R-:W-:-:S13]  /*12310*/  ISETP.NE.AND P4, PT, R7, 0x1, PT ;  /* 0x000000010700780c */ /* 0x000fda0003f85270 */
[----:B------:R-:W1:Y:S02]  /*12320*/  @P4 LDC.64 R36, c[0x0][0x9e8] ;  /* 0x00027a00ff244b82 */ /* 0x000e640000000a00 */
[----:B-1----:R-:W-:-:S05]  /*12330*/  @P4 IMAD.HI.U32 R36, R56, R36, RZ ;  /* 0x0000002438244227 */ /* 0x002fca00078e00ff */
[----:B------:R-:W-:-:S07]  /*12340*/  @P4 SHF.R.U32.HI R56, RZ, R37, R36 ;  /* 0x00000025ff384219 */ /* 0x000fce0000011624 */
.L_x_4482:
[----:B------:R-:W-:Y:S05]  /*12350*/  BSYNC B0 ;  /* 0x0000000000007941 */ /* 0x000fea0003800000 */
.L_x_4480:
[----:B------:R-:W-:-:S04]  /*12360*/  IMAD R56, R56, R7, -R82 ;  /* 0x0000000738387224 */ /* 0x000fc800078e0a52 */
[----:B------:R-:W-:-:S05]  /*12370*/  IMAD R37, R203, -0x2, R56 ;  /* 0xfffffffecb257824 */ /* 0x000fca00078e0238 */
[----:B------:R-:W-:Y:S02]  /*12380*/  VIMNMX R78, R78, R37, !PT ;  /* 0x000000254e4e7248 */ /* 0x000fe40007fe0100 */
[----:B------:R-:W-:-:S07]  /*12390*/  VIADDMNMX R8, R37, R7, R8, PT ;  /* 0x0000000725087246 */ /* 0x000fce0003800108 */
.L_x_4479:
[C---:B------:R-:W-:Y:S02]  /*123a0*/  ISETP.GE.AND P4, PT, R79.reuse, 0x2, PT ;  /* 0x000000024f00780c */ /* 0x040fe40003f86270 */
[----:B------:R-:W-:Y:S02]  /*123b0*/  ISETP.GE.AND P6, PT, R79, 0x9, PT ;  /* 0x000000094f00780c */ /* 0x000fe40003fc6270 */
[----:B------:R-:W-:Y:S02]  /*123c0*/  ISETP.GT.AND P5, PT, R78, 0x1, !P4 ;  /* 0x000000014e00780c */ /* 0x000fe400067a4270 */
[----:B------:R-:W-:Y:S02]  /*123d0*/  P2R R99, PR, RZ, 0x40 ;  /* 0x00000040ff637803 */ /* 0x000fe40000000000 */
[----:B------:R-:W-:-:S04]  /*123e0*/  ISETP.LT.OR P5, PT, R8, 0x2, P5 ;  /* 0x000000020800780c */ /* 0x000fc80002fa1670 */
[----:B------:R-:W-:Y:S02]  /*123f0*/  FSEL R75, R9, -INF , !P5 ;  /* 0xff800000094b7808 */ /* 0x000fe40006800000 */
[----:B------:R-:W-:Y:S02]  /*12400*/  ISETP.GT.AND P5, PT, R78, 0x8, !P6 ;  /* 0x000000084e00780c */ /* 0x000fe400077a4270 */
[----:B------:R-:W-:Y:S02]  /*12410*/  ISETP.GE.AND P6, PT, R79, 0xa, PT ;  /* 0x0000000a4f00780c */ /* 0x000fe40003fc6270 */
[----:B------:R-:W-:Y:S02]  /*12420*/  ISETP.LT.OR P5, PT, R8, 0x9, P5 ;  /* 0x000000090800780c */ /* 0x000fe40002fa1670 */
[----:B------:R-:W-:Y:S02]  /*12430*/  P2R R100, PR, RZ, 0x40 ;  /* 0x00000040ff647803 */ /* 0x000fe40000000000 */
[----:B0-----:R-:W-:-:S02]  /*12440*/  FSEL R74, R28, -INF , !P5 ;  /* 0xff8000001c4a7808 */ /* 0x001fc40006800000 */
[----:B------:R-:W-:Y:S02]  /*12450*/  ISETP.GT.AND P5, PT, R78, 0x9, !P6 ;  /* 0x000000094e00780c */ /* 0x000fe400077a4270 */
[----:B------:R-:W-:Y:S02]  /*12460*/  ISETP.GE.AND P6, PT, R79, 0x11, PT ;  /* 0x000000114f00780c */ /* 0x000fe40003fc6270 */
[----:B------:R-:W-:Y:S02]  /*12470*/  ISETP.LT.OR P5, PT, R8, 0xa, P5 ;  /* 0x0000000a0800780c */ /* 0x000fe40002fa1670 */
[----:B------:R-:W-:Y:S02]  /*12480*/  P2R R101, PR, RZ, 0x40 ;  /* 0x00000040ff657803 */ /* 0x000fe40000000000 */
[----:B------:R-:W-:Y:S02]  /*12490*/  FSEL R73, R29, -INF , !P5 ;  /* 0xff8000001d497808 */ /* 0x000fe40006800000 */
[----:B------:R-:W-:-:S02]  /*124a0*/  ISETP.GT.AND P5, PT, R78, 0x10, !P6 ;  /* 0x000000104e00780c */ /* 0x000fc400077a4270 */
[C---:B------:R-:W-:Y:S02]  /*124b0*/  ISETP.GE.AND P6, PT, R79.reuse, 0x12, PT ;  /* 0x000000124f00780c */ /* 0x040fe40003fc6270 */
[----:B------:R-:W-:Y:S02]  /*124c0*/  ISETP.LT.OR P5, PT, R8, 0x11, P5 ;  /* 0x000000110800780c */ /* 0x000fe40002fa1670 */
[----:B------:R-:W-:Y:S02]  /*124d0*/  P2R R102, PR, RZ, 0x40 ;  /* 0x00000040ff667803 */ /* 0x000fe40000000000 */
[----:B------:R-:W-:Y:S02]  /*124e0*/  FSEL R72, R32, -INF , !P5 ;  /* 0xff80000020487808 */ /* 0x000fe40006800000 */
[----:B------:R-:W-:Y:S02]  /*124f0*/  ISETP.GT.AND P5, PT, R78, 0x11, !P6 ;  /* 0x000000114e00780c */ /* 0x000fe400077a4270 */
[----:B------:R-:W-:-:S02]  /*12500*/  ISETP.GE.AND P6, PT, R79, 0x19, PT ;  /* 0x000000194f00780c */ /* 0x000fc40003fc6270 */
[----:B------:R-:W-:Y:S02]  /*12510*/  ISETP.LT.OR P5, PT, R8, 0x12, P5 ;  /* 0x000000120800780c */ /* 0x000fe40002fa1670 */
[----:B------:R-:W-:Y:S02]  /*12520*/  P2R R103, PR, RZ, 0x40 ;  /* 0x00000040ff677803 */ /* 0x000fe40000000000 */
[----:B------:R-:W-:Y:S02]  /*12530*/  FSEL R71, R33, -INF , !P5 ;  /* 0xff80000021477808 */ /* 0x000fe40006800000 */
[----:B------:R-:W-:Y:S02]  /*12540*/  ISETP.GT.AND P5, PT, R78, 0x18, !P6 ;  /* 0x000000184e00780c */ /* 0x000fe400077a4270 */
[----:B------:R-:W-:Y:S02]  /*12550*/  ISETP.GE.AND P6, PT, R79, 0x1a, PT ;  /* 0x0000001a4f00780c */ /* 0x000fe40003fc6270 */
[----:B------:R-:W-:-:S02]  /*12560*/  ISETP.LT.OR P5, PT, R8, 0x19, P5 ;  /* 0x000000190800780c */ /* 0x000fc40002fa1670 */
[----:B------:R-:W-:Y:S02]  /*12570*/  P2R R104, PR, RZ, 0x40 ;  /* 0x00000040ff687803 */ /* 0x000fe40000000000 */
[----:B------:R-:W-:Y:S02]  /*12580*/  FSEL R90, R90, -INF , !P5 ;  /* 0xff8000005a5a7808 */ /* 0x000fe40006800000 */
[----:B------:R-:W-:Y:S02]  /*12590*/  ISETP.GT.AND P5, PT, R78, 0x19, !P6 ;  /* 0x000000194e00780c */ /* 0x000fe400077a4270 */
[----:B------:R-:W-:Y:S02]  /*125a0*/  ISETP.GE.AND P6, PT, R79, 0x21, PT ;  /* 0x000000214f00780c */ /* 0x000fe40003fc6270 */
[----:B------:R-:W-:Y:S02]  /*125b0*/  ISETP.LT.OR P5, PT, R8, 0x1a, P5 ;  /* 0x0000001a0800780c */ /* 0x000fe40002fa1670 */
[----:B------:R-:W-:-:S02]  /*125c0*/  P2R R105, PR, RZ, 0x40 ;  /* 0x00000040ff697803 */ /* 0x000fc40000000000 */
[----:B------:R-:W-:Y:S02]  /*125d0*/  FSEL R91, R91, -INF , !P5 ;  /* 0xff8000005b5b7808 */ /* 0x000fe40006800000 */
[----:B------:R-:W-:Y:S02]  /*125e0*/  ISETP.GT.AND P5, PT, R78, 0x20, !P6 ;  /* 0x000000204e00780c */ /* 0x000fe400077a4270 */
[----:B------:R-:W-:Y:S02]  /*125f0*/  ISETP.GE.AND P6, PT, R79, 0x22, PT ;  /* 0x000000224f00780c */ /* 0x000fe40003fc6270 */
[----:B------:R-:W-:Y:S02]  /*12600*/  ISETP.LT.OR P5, PT, R8, 0x21, P5 ;  /* 0x000000210800780c */ /* 0x000fe40002fa1670 */
[----:B------:R-:W-:Y:S02]  /*12610*/  P2R R106, PR, RZ, 0x40 ;  /* 0x00000040ff6a7803 */ /* 0x000fe40000000000 */
[----:B------:R-:W-:-:S02]  /*12620*/  FSEL R68, R40, -INF , !P5 ;  /* 0xff80000028447808 */ /* 0x000fc40006800000 */
[----:B------:R-:W-:Y:S02]  /*12630*/  ISETP.GT.AND P5, PT, R78, 0x21, !P6 ;  /* 0x000000214e00780c */ /* 0x000fe400077a4270 */
[----:B------:R-:W-:Y:S02]  /*12640*/  ISETP.GE.AND P6, PT, R79, 0x29, PT ;  /* 0x000000294f00780c */ /* 0x000fe40003fc6270 */
[----:B------:R-:W-:Y:S02]  /*12650*/  ISETP.LT.OR P5, PT, R8, 0x22, P5 ;  /* 0x000000220800780c */ /* 0x000fe40002fa1670 */
[----:B------:R-:W-:Y:S02]  /*12660*/  P2R R107, PR, RZ, 0x40 ;  /* 0x00000040ff6b7803 */ /* 0x000fe40000000000 */
[----:B------:R-:W-:Y:S02]  /*12670*/  FSEL R63, R41, -INF , !P5 ;  /* 0xff800000293f7808 */ /* 0x000fe40006800000 */
[----:B------:R-:W-:-:S02]  /*12680*/  ISETP.GT.AND P5, PT, R78, 0x28, !P6 ;  /* 0x000000284e00780c */ /* 0x000fc400077a4270 */
[----:B------:R-:W-:Y:S02]  /*12690*/  ISETP.GE.AND P6, PT, R79, 0x2a, PT ;  /* 0x0000002a4f00780c */ /* 0x000fe40003fc6270 */
[----:B------:R-:W-:-:S04]  /*126a0*/  ISETP.LT.OR P5, PT, R8, 0x29, P5 ;  /* 0x000000290800780c */ /* 0x000fc80002fa1670 */
        /* <DEDUP_REMOVED lines=54> */
[C---:B------:R-:W-:Y:S02]  /*12a10*/  ISETP.GE.AND P6, PT, R79.reuse, 0x59, PT ;  /* 0x000000594f00780c */ /* 0x040fe40003fc6270 */
        /* <DEDUP_REMOVED lines=51> */
[----:B------:R-:W-:-:S04]  /*12d50*/  ISETP.GT.AND P6, PT, R78, 0x79, !P6 ;  /* 0x000000794e00780c */ /* 0x000fc800077c4270 */
[----:B------:R-:W-:Y:S02]  /*12d60*/  ISETP.LT.OR P6, PT, R8, 0x7a, P6 ;  /* 0x0000007a0800780c */ /* 0x000fe400037c1670 */
[----:B------:R-:W0:Y:S02]  /*12d70*/  SHFL.IDX PT, R8, R77, 0x1, 0x1c1f ;  /* 0x003c1f004d087f89 */ /* 0x000e2400000e0000 */
[----:B------:R-:W-:Y:S02]  /*12d80*/  FSEL R4, R85, -INF , !P6 ;  /* 0xff80000055047808 */ /* 0x000fe40007000000 */
[----:B0-----:R-:W-:Y:S01]  /*12d90*/  VIADDMNMX R62, R8, R86, R83, PT ;  /* 0x00000056083e7246 */ /* 0x001fe20003800153 */
[----:B------:R-:W-:Y:S01]  /*12da0*/  IMAD.IADD R60, R87, 0x1, R8 ;  /* 0x00000001573c7824 */ /* 0x000fe200078e0208 */
[----:B------:R-:W-:Y:S06]  /*12db0*/  @!P3 BRA `(.L_x_4483) ;  /* 0x000000000050b947 */ /* 0x000fec0003800000 */
        /* <DEDUP_REMOVED lines=11> */
.L_x_4485:
[----:B------:R-:W-:-:S13]  /*12e70*/  ISETP.NE.AND P6, PT, R7, 0x1, PT ;  /* 0x000000010700780c */ /* 0x000fda0003fc5270 */
[----:B------:R-:W0:Y:S02]  /*12e80*/  @P6 LDC.64 R8, c[0x0][0x9e8] ;  /* 0x00027a00ff086b82 */ /* 0x000e240000000a00 */
[----:B0-----:R-:W-:-:S05]  /*12e90*/  @P6 IMAD.HI.U32 R8, R77, R8, RZ ;  /* 0x000000084d086227 */ /* 0x001fca00078e00ff */
[----:B------:R-:W-:-:S07]  /*12ea0*/  @P6 SHF.R.U32.HI R77, RZ, R9, R8 ;  /* 0x00000009ff4d6219 */ /* 0x000fce0000011608 */
.L_x_4486:
[----:B------:R-:W-:Y:S05]  /*12eb0*/  BSYNC B0 ;  /* 0x0000000000007941 */ /* 0x000fea0003800000 */
.L_x_4484:
[----:B------:R-:W-:-:S04]  /*12ec0*/  IMAD R8, R77, R7, -R82 ;  /* 0x000000074d087224 */ /* 0x000fc800078e0a52 */
[----:B------:R-:W-:-:S05]  /*12ed0*/  IMAD R9, R203, -0x2, R8 ;  /* 0xfffffffecb097824 */ /* 0x000fca00078e0208 */
[----:B------:R-:W-:Y:S02]  /*12ee0*/  VIMNMX R60, R60, R9, !PT ;  /* 0x000000093c3c7248 */ /* 0x000fe40007fe0100 */
[----:B------:R-:W-:-:S07]  /*12ef0*/  VIADDMNMX R62, R9, R7, R62, PT ;  /* 0x00000007093e7246 */ /* 0x000fce000380013e */
.L_x_4483:
[----:B------:R-:W-:Y:S01]  /*12f00*/  ISETP.GT.AND P4, PT, R60, 0x1, !P4 ;  /* 0x000000013c00780c */ /* 0x000fe20006784270 */
        /* <DEDUP_REMOVED lines=35> */
[----:B------:R-:W-:Y:S02]  /*13140*/  ISETP.GT.AND P4, PT, R60, 0x19, !P6 ;  /* 0x000000193c00780c */ /* 0x000fe40007784270 */
[----:B------:R-:W-:-:S02]  /*13150*/  ISETP.NE.AND P6, PT, R113, RZ, PT ;  /* 0x000000ff7100720c */ /* 0x000fc40003fc5270 */
        /* <DEDUP_REMOVED lines=67> */
[----:B------:R-:W-:Y:S02]  /*13590*/  ISETP.GT.AND P4, PT, R60, 0x48, !P6 ;  /* 0x000000483c00780c */ /* 0x000fe40007784270 */
[----:B------:R-:W-:Y:S02]  /*135a0*/  ISETP.NE.AND P6, PT, R119, RZ, PT ;  /* 0x000000ff7700720c */ /* 0x000fe40003fc5270 */
[----:B------:R-:W-:-:S04]  /*135b0*/  ISETP.LT.OR P4, PT, R62, 0x49, P4 ;  /* 0x000000493e00780c */ /* 0x000fc80002781670 */
[----:B------:R-:W-:Y:S02]  /*135c0*/  FSEL R38, R38, -INF , !P4 ;  /* 0xff80000026267808 */ /* 0x000fe40006000000 */
[----:B------:R-:W-:Y:S02]  /*135d0*/  ISETP.NE.AND P4, PT, R114, RZ, PT ;  /* 0x000000ff7200720c */ /* 0x000fe40003f85270 */
[----:B0-----:R-:W-:Y:S01]  /*135e0*/  FMNMX.FTZ R11, R77, R78, !PT ;  /* 0x0000004e4d0b7209 */ /* 0x001fe20007810000 */
[----:B------:R-:W-:Y:S01]  /*135f0*/  IMAD.U32 R78, RZ, RZ, UR43 ;  /* 0x0000002bff4e7e24 */ /* 0x000fe2000f8e00ff */
[----:B------:R-:W-:-:S03]  /*13600*/  ISETP.GT.AND P4, PT, R60, 0x49, !P4 ;  /* 0x000000493c00780c */ /* 0x000fc60006784270 */
[----:B------:R-:W-:Y:S01]  /*13610*/  FFMA.FTZ R78, R11, R78, -8 ;  /* 0xc10000000b4e7423 */ /* 0x000fe2000001004e */
        /* <DEDUP_REMOVED lines=49> */
[--C-:B------:R-:W-:Y:S01]  /*13930*/  FFMA.FTZ R74, R74, UR43, -R80.reuse ;  /* 0x0000002b4a4a7c23 */ /* 0x100fe20008010850 */
[----:B------:R-:W-:-:S01]  /*13940*/  FFMA.FTZ R73, R73, UR43, -R80 ;  /* 0x0000002b49497c23 */ /* 0x000fc20008010850 */
[----:B------:R-:W-:Y:S01]  /*13950*/  FSEL R79, R0, -INF , !P4 ;  /* 0xff800000004f7808 */ /* 0x000fe20006000000 */
[----:B------:R-:W-:-:S01]  /*13960*/  FFMA.FTZ R0, R76, UR43, -R80 ;  /* 0x0000002b4c007c23 */ /* 0x000fc20008010850 */
[----:B------:R-:W-:Y:S01]  /*13970*/  ISETP.GT.AND P4, PT, R60, 0x79, !P6 ;  /* 0x000000793c00780c */ /* 0x000fe20007784270 */
[----:B------:R-:W-:-:S01]  /*13980*/  FFMA.FTZ R60, R54, UR43, -R80 ;  /* 0x0000002b363c7c23 */ /* 0x000fc20008010850 */
[----:B------:R-:W-:Y:S01]  /*13990*/  FMNMX.FTZ R10, R79, R8, !PT ;  /* 0x000000084f0a7209 */ /* 0x000fe20007810000 */
[----:B------:R-:W-:Y:S01]  /*139a0*/  MUFU.EX2 R75, R75 ;  /* 0x0000004b004b7308 */ /* 0x000fe20000000800 */
[----:B------:R-:W-:Y:S01]  /*139b0*/  ISETP.LT.OR P4, PT, R62, 0x7a, P4 ;  /* 0x0000007a3e00780c */ /* 0x000fe20002781670 */
[--C-:B------:R-:W-:Y:S01]  /*139c0*/  FFMA.FTZ R72, R72, UR43, -R80.reuse ;  /* 0x0000002b48487c23 */ /* 0x100fe20008010850 */
[----:B------:R-:W-:Y:S01]  /*139d0*/  FMNMX.FTZ R10, R3, R10, !PT ;  /* 0x0000000a030a7209 */ /* 0x000fe20007810000 */
[--C-:B------:R-:W-:Y:S01]  /*139e0*/  FFMA.FTZ R71, R71, UR43, -R80.reuse ;  /* 0x0000002b47477c23 */ /* 0x100fe20008010850 */
[----:B------:R-:W-:Y:S01]  /*139f0*/  FSEL R54, R46, -INF , !P5 ;  /* 0xff8000002e367808 */ /* 0x000fe20006800000 */
[--C-:B------:R-:W-:Y:S01]  /*13a00*/  FFMA.FTZ R76, R90, UR43, -R80.reuse ;  /* 0x0000002b5a4c7c23 */ /* 0x100fe20008010850 */
[----:B------:R-:W-:Y:S01]  /*13a10*/  FMNMX.FTZ R77, R9, R10, !PT ;  /* 0x0000000a094d7209 */ /* 0x000fe20007810000 */
[----:B------:R0:W-:Y:S01]  /*13a20*/  MUFU.EX2 R46, R60 ;  /* 0x0000003c002e7308 */ /* 0x0001e20000000800 */
[----:B------:R-:W-:Y:S01]  /*13a30*/  FSEL R47, R47, -INF , !P4 ;  /* 0xff8000002f2f7808 */ /* 0x000fe20006000000 */
[--C-:B------:R-:W-:Y:S01]  /*13a40*/  FFMA.FTZ R91, R91, UR43, -R80.reuse ;  /* 0x0000002b5b5b7c23 */ /* 0x100fe20008010850 */
[----:B------:R-:W-:Y:S01]  /*13a50*/  FMNMX.FTZ R10, R12, R77, !PT ;  /* 0x0000004d0c0a7209 */ /* 0x000fe20007810000 */
[--C-:B------:R-:W-:Y:S01]  /*13a60*/  FFMA.FTZ R68, R68, UR43, -R80.reuse ;  /* 0x0000002b44447c23 */ /* 0x100fe20008010850 */
[----:B------:R-:W-:-:S01]  /*13a70*/  FFMA.FTZ R63, R63, UR43, -R80 ;  /* 0x0000002b3f3f7c23 */ /* 0x000fc20008010850 */
        /* <DEDUP_REMOVED lines=10> */
[----:B------:R-:W2:Y:S01]  /*13b20*/  MUFU.EX2 R74, R74 ;  /* 0x0000004a004a7308 */ /* 0x000ea20000000800 */
[----:B------:R-:W-:-:S01]  /*13b30*/  FFMA.FTZ R52, R52, UR43, -R80 ;  /* 0x0000002b34347c23 */ /* 0x000fc20008010850 */
[--C-:B------:R-:W-:Y:S01]  /*13b40*/  FFMA.FTZ R41, R41, UR43, -R80.reuse ;  /* 0x0000002b29297c23 */ /* 0x100fe20008010850 */
[----:B------:R-:W-:Y:S01]  /*13b50*/  FMNMX.FTZ R10, R20, R77, !PT ;  /* 0x0000004d140a7209 */ /* 0x000fe20007810000 */
[--C-:B------:R-:W-:Y:S01]  /*13b60*/  FFMA.FTZ R50, R50, UR43, -R80.reuse ;  /* 0x0000002b32327c23 */ /* 0x100fe20008010850 */
[----:B------:R-:W-:-:S01]  /*13b70*/  FFMA.FTZ R49, R49, UR43, -R80 ;  /* 0x0000002b31317c23 */ /* 0x000fc20008010850 */
[--C-:B------:R-:W-:Y:S01]  /*13b80*/  FFMA.FTZ R40, R40, UR43, -R80.reuse ;  /* 0x0000002b28287c23 */ /* 0x100fe20008010850 */
[----:B------:R-:W-:Y:S01]  /*13b90*/  FMNMX.FTZ R81, R21, R10, !PT ;  /* 0x0000000a15517209 */ /* 0x000fe20007810000 */
[----:B------:R-:W3:Y:S01]  /*13ba0*/  MUFU.EX2 R73, R73 ;  /* 0x0000004900497308 */ /* 0x000ee20000000800 */
[----:B------:R-:W-:-:S01]  /*13bb0*/  FFMA.FTZ R37, R37, UR43, -R80 ;  /* 0x0000002b25257c23 */ /* 0x000fc20008010850 */
[--C-:B------:R-:W-:Y:S01]  /*13bc0*/  FFMA.FTZ R36, R36, UR43, -R80.reuse ;  /* 0x0000002b24247c23 */ /* 0x100fe20008010850 */
[----:B------:R-:W-:Y:S01]  /*13bd0*/  FMNMX.FTZ R10, R24, R81, !PT ;  /* 0x00000051180a7209 */ /* 0x000fe20007810000 */
[--C-:B------:R-:W-:Y:S01]  /*13be0*/  FFMA.FTZ R33, R33, UR43, -R80.reuse ;  /* 0x0000002b21217c23 */ /* 0x100fe20008010850 */
[----:B------:R-:W-:-:S01]  /*13bf0*/  FFMA.FTZ R32, R32, UR43, -R80 ;  /* 0x0000002b20207c23 */ /* 0x000fc20008010850 */
[--C-:B------:R-:W-:Y:S01]  /*13c00*/  FFMA.FTZ R29, R29, UR43, -R80.reuse ;  /* 0x0000002b1d1d7c23 */ /* 0x100fe20008010850 */
[----:B------:R-:W-:Y:S01]  /*13c10*/  FMNMX.FTZ R81, R25, R10, !PT ;  /* 0x0000000a19517209 */ /* 0x000fe20007810000 */
[----:B------:R-:W4:Y:S01]  /*13c20*/  MUFU.EX2 R72, R72 ;  /* 0x0000004800487308 */ /* 0x000f220000000800 */
[----:B------:R-:W-:-:S02]  /*13c30*/  FFMA.FTZ R28, R28, UR43, -R80 ;  /* 0x0000002b1c1c7c23 */ /* 0x000fc40008010850 */
[----:B------:R-:W-:-:S04]  /*13c40*/  FMNMX.FTZ R10, R26, R81, !PT ;  /* 0x000000511a0a7209 */ /* 0x000fc80007810000 */
[----:B------:R-:W-:Y:S01]  /*13c50*/  FMNMX.FTZ R81, R27, R10, !PT ;  /* 0x0000000a1b517209 */ /* 0x000fe20007810000 */
[----:B------:R-:W-:Y:S03]  /*13c60*/  MUFU.EX2 R71, R71 ;  /* 0x0000004700477308 */ /* 0x000fe60000000800 */
        /* <DEDUP_REMOVED lines=24> */
[----:B------:R-:W-:Y:S01]  /*13df0*/  FMNMX.FTZ R10, R54, R59, !PT ;  /* 0x0000003b360a7209 */ /* 0x000fe20007810000 */
[--C-:B------:R-:W-:Y:S01]  /*13e00*/  FFMA.FTZ R59, R48, UR43, -R80.reuse ;  /* 0x0000002b303b7c23 */ /* 0x100fe20008010850 */
[----:B------:R-:W-:-:S01]  /*13e10*/  FFMA.FTZ R48, R51, UR43, -R80 ;  /* 0x0000002b33307c23 */ /* 0x000fc20008010850 */
[----:B------:R-:W-:Y:S01]  /*13e20*/  IMAD.U32 R51, RZ, RZ, UR43 ;  /* 0x0000002bff337e24 */ /* 0x000fe2000f8e00ff */
[----:B------:R-:W-:Y:S01]  /*13e30*/  FMNMX.FTZ R10, R47, R10, !PT ;  /* 0x0000000a2f0a7209 */ /* 0x000fe20007810000 */
[----:B------:R-:W-:Y:S04]  /*13e40*/  MUFU.EX2 R56, R56 ;  /* 0x0000003800387308 */ /* 0x000fe80000000800 */
[----:B------:R-:W5:Y:S04]  /*13e50*/  SHFL.BFLY PT, R81, R10, 0x2, 0x1f ;  /* 0x0c401f000a517f89 */ /* 0x000f6800000e0000 */
[----:B------:R-:W-:Y:S08]  /*13e60*/  MUFU.EX2 R53, R53 ;  /* 0x0000003500357308 */ /* 0x000ff00000000800 */
[----:B------:R-:W-:Y:S08]  /*13e70*/  MUFU.EX2 R52, R52 ;  /* 0x0000003400347308 */ /* 0x000ff00000000800 */
[----:B------:R-:W-:Y:S01]  /*13e80*/  MUFU.EX2 R59, R59 ;  /* 0x0000003b003b7308 */ /* 0x000fe20000000800 */
[----:B-----5:R-:W-:-:S07]  /*13e90*/  FMNMX.FTZ R81, R10, R81, !PT ;  /* 0x000000510a517209 */ /* 0x020fce0007810000 */
[----:B------:R-:W-:Y:S01]  /*13ea0*/  MUFU.EX2 R55, R55 ;  /* 0x0000003700377308 */ /* 0x000fe20000000800 */
[----:B------:R-:W5:Y:S07]  /*13eb0*/  SHFL.BFLY PT, R10, R81, 0x1, 0x1f ;  /* 0x0c201f00510a7f89 */ /* 0x000f6e00000e0000 */
[----:B------:R-:W-:Y:S08]  /*13ec0*/  MUFU.EX2 R50, R50 ;  /* 0x0000003200327308 */ /* 0x000ff00000000800 */
[----:B------:R-:W-:Y:S08]  /*13ed0*/  MUFU.EX2 R49, R49 ;  /* 0x0000003100317308 */ /* 0x000ff00000000800 */
[----:B------:R-:W-:Y:S01]  /*13ee0*/  MUFU.EX2 R41, R41 ;  /* 0x0000002900297308 */ /* 0x000fe20000000800 */
[----:B-----5:R-:W-:-:S04]  /*13ef0*/  FMNMX.FTZ R10, R81, R10, !PT ;  /* 0x0000000a510a7209 */ /* 0x020fc80007810000 */
[C---:B------:R-:W-:Y:S01]  /*13f00*/  FSETP.NEU.FTZ.AND P4, PT, R10.reuse, -INF , PT ;  /* 0xff8000000a00780b */ /* 0x040fe20003f9d000 */
[----:B0-----:R-:W-:-:S01]  /*13f10*/  FFMA.FTZ R60, R10, R51, -8 ;  /* 0xc10000000a3c7423 */ /* 0x001fc20000010033 */
[----:B------:R-:W-:Y:S01]  /*13f20*/  FFMA.FTZ R51, R4, UR43, -R80 ;  /* 0x0000002b04337c23 */ /* 0x000fe20008010850 */
[----:B------:R-:W-:Y:S03]  /*13f30*/  MUFU.EX2 R48, R48 ;  /* 0x0000003000307308 */ /* 0x000fe60000000800 */
[----:B------:R-:W-:-:S05]  /*13f40*/  FSEL R60, R60, RZ, P4 ;  /* 0x000000ff3c3c7208 */ /* 0x000fca0002000000 */
        /* <DEDUP_REMOVED lines=30> */
[----:B------:R3:W0:Y:S01]  /*14130*/  MUFU.EX2 R62, R8 ;  /* 0x00000008003e7308 */ /* 0x0006220000000800 */
[----:B-----5:R-:W-:-:S01]  /*14140*/  FFMA.FTZ R9, R21, UR43, -R60 ;  /* 0x0000002b15097c23 */ /* 0x020fc2000801083c */
[----:B-1----:R-:W-:Y:S01]  /*14150*/  FADD.FTZ R21, R0, R75 ;  /* 0x0000004b00157221 */ /* 0x002fe20000010000 */
[----:B------:R-:W-:-:S03]  /*14160*/  FFMA.FTZ R47, R47, UR43, -R60 ;  /* 0x0000002b2f2f7c23 */ /* 0x000fc6000801083c */
[----:B--2---:R-:W-:Y:S02]  /*14170*/  FADD.FTZ R26, R74, R21 ;  /* 0x000000154a1a7221 */ /* 0x004fe40000010000 */
[----:B------:R-:W1:Y:S01]  /*14180*/  MUFU.EX2 R3, R3 ;  /* 0x0000000300037308 */ /* 0x000e620000000800 */
[----:B---3--:R-:W-:-:S01]  /*14190*/  FFMA.FTZ R8, R20, UR43, -R60 ;  /* 0x0000002b14087c23 */ /* 0x008fc2000801083c */
[C---:B------:R-:W-:Y:S01]  /*141a0*/  FADD.FTZ R21, R73.reuse, R26 ;  /* 0x0000001a49157221 */ /* 0x040fe20000010000 */
[----:B------:R-:W-:-:S03]  /*141b0*/  F2FP.SATFINITE.E4M3.F32.PACK_AB_MERGE_C R73, R73, R74, RZ ;  /* 0x0000004a4949723e */ /* 0x000fc600048070ff */
[----:B----4-:R-:W-:Y:S01]  /*141c0*/  FADD.FTZ R26, R72, R21 ;  /* 0x00000015481a7221 */ /* 0x010fe20000010000 */
[----:B0-----:R-:W-:-:S01]  /*141d0*/  FADD.FTZ R21, R4, R79 ;  /* 0x0000004f04157221 */ /* 0x001fc20000010000 */
[----:B------:R-:W0:Y:S01]  /*141e0*/  MUFU.EX2 R12, R12 ;  /* 0x0000000c000c7308 */ /* 0x000e220000000800 */
[----:B------:R-:W-:-:S07]  /*141f0*/  F2FP.SATFINITE.E4M3.F32.PACK_AB_MERGE_C R196, R75, R0, R73 ;  /* 0x000000004bc4723e */ /* 0x000fce0004807049 */
[----:B------:R2:W3:Y:S08]  /*14200*/  MUFU.EX2 R80, R14 ;  /* 0x0000000e00507308 */ /* 0x0004f00000000800 */
[----:B------:R4:W5:Y:S01]  /*14210*/  MUFU.EX2 R83, R15 ;  /* 0x0000000f00537308 */ /* 0x0009620000000800 */
[----:B--2---:R-:W-:-:S01]  /*14220*/  FFMA.FTZ R14, R27, UR43, -R60 ;  /* 0x0000002b1b0e7c23 */ /* 0x004fc2000801083c */
[----:B------:R-:W-:Y:S01]  /*14230*/  FADD.FTZ R27, R71, R26 ;  /* 0x0000001a471b7221 */ /* 0x000fe20000010000 */
[----:B------:R-:W-:-:S01]  /*14240*/  FADD.FTZ R26, R62, R21 ;  /* 0x000000153e1a7221 */ /* 0x000fc20000010000 */
[----:B------:R-:W-:-:S03]  /*14250*/  F2FP.SATFINITE.E4M3.F32.PACK_AB_MERGE_C R62, R81, R62, RZ ;  /* 0x0000003e513e723e */ /* 0x000fc600048070ff */
[----:B------:R-:W-:Y:S01]  /*14260*/  FADD.FTZ R26, R81, R26 ;  /* 0x0000001a511a7221 */ /* 0x000fe20000010000 */
[----:B------:R-:W2:Y:S01]  /*14270*/  MUFU.EX2 R8, R8 ;  /* 0x0000000800087308 */ /* 0x000ea20000000800 */
[----:B----4-:R-:W-:-:S01]  /*14280*/  FFMA.FTZ R15, R34, UR43, -R60 ;  /* 0x0000002b220f7c23 */ /* 0x010fc2000801083c */
[----:B------:R-:W-:Y:S01]  /*14290*/  FADD.FTZ R34, R76, R27 ;  /* 0x0000001b4c227221 */ /* 0x000fe20000010000 */
[----:B-1----:R-:W-:-:S01]  /*142a0*/  FADD.FTZ R21, R3, R26 ;  /* 0x0000001a03157221 */ /* 0x002fc20000010000 */
[----:B------:R-:W-:Y:S02]  /*142b0*/  F2FP.SATFINITE.E4M3.F32.PACK_AB_MERGE_C R197, R79, R4, R62 ;  /* 0x000000044fc5723e */ /* 0x000fe4000480703e */
[----:B------:R-:W-:-:S01]  /*142c0*/  FADD.FTZ R27, R77, R34 ;  /* 0x000000224d1b7221 */ /* 0x000fc20000010000 */
[----:B0-----:R-:W-:Y:S01]  /*142d0*/  FADD.FTZ R21, R12, R21 ;  /* 0x000000150c157221 */ /* 0x001fe20000010000 */
[----:B------:R-:W0:Y:S01]  /*142e0*/  MUFU.EX2 R9, R9 ;  /* 0x0000000900097308 */ /* 0x000e220000000800 */
[----:B------:R-:W-:Y:S01]  /*142f0*/  F2FP.SATFINITE.E4M3.F32.PACK_AB_MERGE_C R34, R53, R56, RZ ;  /* 0x000000383522723e */ /* 0x000fe200048070ff */
[----:B------:R-:W-:Y:S01]  /*14300*/  FADD.FTZ R26, R68, R27 ;  /* 0x0000001b441a7221 */ /* 0x000fe20000010000 */
[----:B---3--:R-:W-:-:S01]  /*14310*/  FADD.FTZ R0, R80, R21 ;  /* 0x0000001550007221 */ /* 0x008fc20000010000 */
[----:B-----5:R-:W-:Y:S01]  /*14320*/  F2FP.SATFINITE.E4M3.F32.PACK_AB_MERGE_C R80, R83, R80, RZ ;  /* 0x000000505350723e */ /* 0x020fe200048070ff */
[----:B------:R-:W1:Y:S01]  /*14330*/  @P2 LDC R4, c[0x0][0x44c] ;  /* 0x00011300ff042b82 */ /* 0x000e620000000800 */
[----:B------:R-:W-:-:S01]  /*14340*/  FADD.FTZ R26, R63, R26 ;  /* 0x0000001a3f1a7221 */ /* 0x000fc20000010000 */
[----:B------:R-:W-:Y:S01]  /*14350*/  FADD.FTZ R21, R83, R0 ;  /* 0x0000000053157221 */ /* 0x000fe20000010000 */
[----:B------:R-:W3:Y:S01]  /*14360*/  MUFU.EX2 R24, R24 ;  /* 0x0000001800187308 */ /* 0x000ee20000000800 */
[----:B------:R-:W-:Y:S01]  /*14370*/  F2FP.SATFINITE.E4M3.F32.PACK_AB_MERGE_C R199, R12, R3, R80 ;  /* 0x000000030cc7723e */ /* 0x000fe20004807050 */
[----:B------:R-:W-:Y:S01]  /*14380*/  FADD.FTZ R27, R61, R26 ;  /* 0x0000001a3d1b7221 */ /* 0x000fe20000010000 */
[----:B--2---:R-:W-:-:S01]  /*14390*/  FADD.FTZ R0, R8, R21 ;  /* 0x0000001508007221 */ /* 0x004fc20000010000 */
[----:B------:R-:W-:-:S02]  /*143a0*/  F2FP.SATFINITE.E4M3.F32.PACK_AB_MERGE_C R76, R77, R76, RZ ;  /* 0x0000004c4d4c723e */ /* 0x000fc400048070ff */
[----:B------:R-:W-:-:S01]  /*143b0*/  FADD.FTZ R27, R78, R27 ;  /* 0x0000001b4e1b7221 */ /* 0x000fc20000010000 */
[----:B------:R-:W-:Y:S01]  /*143c0*/  F2FP.SATFINITE.E4M3.F32.PACK_AB_MERGE_C R61, R78, R61, RZ ;  /* 0x0000003d4e3d723e */ /* 0x000fe200048070ff */
[----:B------:R-:W2:Y:S01]  /*143d0*/  MUFU.EX2 R25, R25 ;  /* 0x0000001900197308 */ /* 0x000ea20000000800 */
[----:B0-----:R-:W-:-:S01]  /*143e0*/  FADD.FTZ R21, R9, R0 ;  /* 0x0000000009157221 */ /* 0x001fc20000010000 */
[----:B------:R-:W-:Y:S01]  /*143f0*/  FADD.FTZ R26, R58, R27 ;  /* 0x0000001b3a1a7221 */ /* 0x000fe20000010000 */
[----:B------:R-:W-:Y:S02]  /*14400*/  F2FP.SATFINITE.E4M3.F32.PACK_AB_MERGE_C R198, R71, R72, R76 ;  /* 0x0000004847c6723e */ /* 0x000fe4000480704c */
[----:B------:R-:W-:Y:S01]  /*14410*/  F2FP.SATFINITE.E4M3.F32.PACK_AB_MERGE_C R192, R63, R68, R61 ;  /* 0x000000443fc0723e */ /* 0x000fe2000480703d */
[----:B------:R-:W-:-:S01]  /*14420*/  FADD.FTZ R27, R57, R26 ;  /* 0x0000001a391b7221 */ /* 0x000fc20000010000 */
[----:B------:R-:W-:Y:S01]  /*14430*/  F2FP.SATFINITE.E4M3.F32.PACK_AB_MERGE_C R26, R59, R52, RZ ;  /* 0x000000343b1a723e */ /* 0x000fe200048070ff */
[----:B------:R-:W0:Y:S01]  /*14440*/  MUFU.EX2 R13, R13 ;  /* 0x0000000d000d7308 */ /* 0x000e220000000800 */
[----:B---3--:R-:W-:-:S01]  /*14450*/  FADD.FTZ R0, R24, R21 ;  /* 0x0000001518007221 */ /* 0x008fc20000010000 */
[----:B------:R-:W-:Y:S01]  /*14460*/  FADD.FTZ R56, R56, R27 ;  /* 0x0000001b38387221 */ /* 0x000fe20000010000 */
[----:B------:R-:W-:-:S02]  /*14470*/  F2FP.SATFINITE.E4M3.F32.PACK_AB_MERGE_C R188, R46, R55, R26 ;  /* 0x000000372ebc723e */ /* 0x000fc4000480701a */
[----:B------:R-:W-:Y:S01]  /*14480*/  F2FP.SATFINITE.E4M3.F32.PACK_AB_MERGE_C R26, R49, R50, RZ ;  /* 0x00000032311a723e */ /* 0x000fe200048070ff */
[----:B------:R-:W-:-:S01]  /*14490*/  FADD.FTZ R56, R53, R56 ;  /* 0x0000003835387221 */ /* 0x000fc20000010000 */
[----:B-1----:R-:W-:Y:S01]  /*144a0*/  @P2 IMAD.HI.U32 R4, R207, R4, RZ ;  /* 0x00000004cf042227 */ /* 0x002fe200078e00ff */
[----:B------:R-:W1:Y:S03]  /*144b0*/  MUFU.EX2 R14, R14 ;  /* 0x0000000e000e7308 */ /* 0x000e660000000800 */
[----:B--2---:R-:W-:-:S01]  /*144c0*/  FADD.FTZ R0, R25, R0 ;  /* 0x0000000019007221 */ /* 0x004fc20000010000 */
[----:B------:R-:W-:Y:S01]  /*144d0*/  FADD.FTZ R55, R55, R56 ;  /* 0x0000003837377221 */ /* 0x000fe20000010000 */
[----:B------:R-:W-:Y:S02]  /*144e0*/  F2FP.SATFINITE.E4M3.F32.PACK_AB_MERGE_C R190, R48, R41, R26 ;  /* 0x0000002930be723e */ /* 0x000fe4000480701a */
[----:B------:R-:W-:Y:S01]  /*144f0*/  F2FP.SATFINITE.E4M3.F32.PACK_AB_MERGE_C R24, R25, R24, RZ ;  /* 0x000000181918723e */ /* 0x000fe200048070ff */
[----:B------:R-:W-:-:S01]  /*14500*/  FADD.FTZ R55, R46, R55 ;  /* 0x000000372e377221 */ /* 0x000fc20000010000 */
[----:B------:R-:W-:Y:S01]  /*14510*/  F2FP.SATFINITE.E4M3.F32.PACK_AB_MERGE_C R194, R57, R58, R34 ;  /* 0x0000003a39c2723e */ /* 0x000fe20004807022 */
[----:B------:R-:W2:Y:S01]  /*14520*/  MUFU.EX2 R30, R30 ;  /* 0x0000001e001e7308 */ /* 0x000ea20000000800 */
[----:B0-----:R-:W-:-:S01]  /*14530*/  FADD.FTZ R21, R13, R0 ;  /* 0x000000000d157221 */ /* 0x001fc20000010000 */
[----:B------:R-:W-:Y:S01]  /*14540*/  FADD.FTZ R52, R52, R55 ;  /* 0x0000003734347221 */ /* 0x000fe20000010000 */
[----:B------:R-:W-:Y:S01]  /*14550*/  F2FP.SATFINITE.E4M3.F32.PACK_AB_MERGE_C R193, R9, R8, R24 ;  /* 0x0000000809c1723e */ /* 0x000fe20004807018 */
[----:B------:R-:W-:-:S02]  /*14560*/  IMAD.MOV.U32 R9, RZ, RZ, R207 ;  /* 0x000000ffff097224 */ /* 0x000fc400078e00cf */
        /* <DEDUP_REMOVED lines=11> */
[----:B------:R-:W-:-:S04]  /*14620*/  F2FP.SATFINITE.E4M3.F32.PACK_AB_MERGE_C R30, R31, R30, RZ ;  /* 0x0000001e1f1e723e */ /* 0x000fc800048070ff */
[----:B------:R-:W-:Y:S02]  /*14630*/  F2FP.SATFINITE.E4M3.F32.PACK_AB_MERGE_C R195, R14, R13, R30 ;  /* 0x0000000d0ec3723e */ /* 0x000fe4000480701e */
        /* <DEDUP_REMOVED lines=12> */
[----:B------:R-:W-:Y:S01]  /*14700*/  MUFU.EX2 R36, R36 ;  /* 0x0000002400247308 */ /* 0x000fe20000000800 */
[----:B0-----:R-:W-:-:S07]  /*14710*/  FADD.FTZ R21, R43, R0 ;  /* 0x000000002b157221 */ /* 0x001fce0000010000 */
[----:B------:R-:W0:Y:S01]  /*14720*/  MUFU.EX2 R33, R33 ;  /* 0x0000002100217308 */ /* 0x000e220000000800 */
[----:B-1----:R-:W-:-:S02]  /*14730*/  FADD.FTZ R0, R44, R21 ;  /* 0x000000152c007221 */ /* 0x002fc40000010000 */
[----:B------:R-:W1:Y:S05]  /*14740*/  @P2 LDC R21, c[0x0][0x450] ;  /* 0x00011400ff152b82 */ /* 0x000e6a0000000800 */
[----:B------:R-:W2:Y:S08]  /*14750*/  MUFU.EX2 R45, R45 ;  /* 0x0000002d002d7308 */ /* 0x000eb00000000800 */
[----:B------:R-:W-:Y:S01]  /*14760*/  MUFU.EX2 R40, R40 ;  /* 0x0000002800287308 */ /* 0x000fe20000000800 */
[----:B0-----:R-:W-:-:S07]  /*14770*/  F2FP.SATFINITE.E4M3.F32.PACK_AB_MERGE_C R3, R33, R36, RZ ;  /* 0x000000242103723e */ /* 0x001fce00048070ff */
[----:B------:R-:W0:Y:S01]  /*14780*/  MUFU.EX2 R37, R37 ;  /* 0x0000002500257308 */ /* 0x000e220000000800 */
[C---:B--2---:R-:W-:Y:S01]  /*14790*/  F2FP.SATFINITE.E4M3.F32.PACK_AB_MERGE_C R44, R45.reuse, R44, RZ ;  /* 0x0000002c2d2c723e */ /* 0x044fe200048070ff */
[----:B------:R-:W-:Y:S01]  /*147a0*/  FADD.FTZ R45, R45, R0 ;  /* 0x000000002d2d7221 */ /* 0x000fe20000010000 */
[----:B-1----:R-:W-:Y:S02]  /*147b0*/  @P2 SHF.R.U32.HI R9, RZ, R21, R4 ;  /* 0x00000015ff092219 */ /* 0x002fe40000011604 */
[----:B------:R-:W-:-:S03]  /*147c0*/  F2FP.SATFINITE.E4M3.F32.PACK_AB_MERGE_C R191, R43, R42, R44 ;  /* 0x0000002a2bbf723e */ /* 0x000fc6000480702c */
[----:B------:R-:W1:Y:S01]  /*147d0*/  MUFU.EX2 R64, R64 ;  /* 0x0000004000407308 */ /* 0x000e620000000800 */
[----:B------:R-:W-:-:S04]  /*147e0*/  IMAD.IADD R9, R88, 0x1, R9 ;  /* 0x0000000158097824 */ /* 0x000fc800078e0209 */
[----:B------:R-:W-:-:S03]  /*147f0*/  IMAD.IADD R6, R9, 0x1, R6 ;  /* 0x0000000109067824 */ /* 0x000fc600078e0206 */
        /* <DEDUP_REMOVED lines=9> */
[----:B--2---:R-:W-:-:S07]  /*14890*/  FADD.FTZ R3, R65, R0 ;  /* 0x0000000041037221 */ /* 0x004fce0000010000 */
[----:B------:R-:W1:Y:S01]  /*148a0*/  MUFU.EX2 R51, R51 ;  /* 0x0000003300337308 */ /* 0x000e620000000800 */
[----:B0-----:R-:W-:-:S07]  /*148b0*/  FADD.FTZ R0, R66, R3 ;  /* 0x0000000342007221 */ /* 0x001fce0000010000 */
[----:B------:R-:W0:Y:S08]  /*148c0*/  MUFU.EX2 R67, R67 ;  /* 0x0000004300437308 */ /* 0x000e300000000800 */
[----:B------:R-:W-:Y:S01]  /*148d0*/  MUFU.EX2 R32, R32 ;  /* 0x0000002000207308 */ /* 0x000fe20000000800 */
[----:B-1----:R-:W-:-:S07]  /*148e0*/  F2FP.SATFINITE.E4M3.F32.PACK_AB_MERGE_C R3, R51, R28, RZ ;  /* 0x0000001c3303723e */ /* 0x002fce00048070ff */
[----:B------:R-:W1:Y:S01]  /*148f0*/  MUFU.EX2 R29, R29 ;  /* 0x0000001d001d7308 */ /* 0x000e620000000800 */
[----:B0-----:R-:W-:-:S01]  /*14900*/  FADD.FTZ R0, R67, R0 ;  /* 0x0000000043007221 */ /* 0x001fc20000010000 */
[----:B------:R-:W-:-:S04]  /*14910*/  F2FP.SATFINITE.E4M3.F32.PACK_AB_MERGE_C R66, R67, R66, RZ ;  /* 0x000000424342723e */ /* 0x000fc800048070ff */
[----:B------:R-:W-:Y:S02]  /*14920*/  F2FP.SATFINITE.E4M3.F32.PACK_AB_MERGE_C R185, R65, R64, R66 ;  /* 0x0000004041b9723e */ /* 0x000fe40004807042 */
[----:B------:R-:W0:Y:S08]  /*14930*/  MUFU.EX2 R69, R69 ;  /* 0x0000004500457308 */ /* 0x000e300000000800 */
[----:B------:R-:W2:Y:S01]  /*14940*/  MUFU.EX2 R70, R70 ;  /* 0x0000004600467308 */ /* 0x000ea20000000800 */
[----:B-1----:R-:W-:Y:S01]  /*14950*/  F2FP.SATFINITE.E4M3.F32.PACK_AB_MERGE_C R186, R29, R32, R3 ;  /* 0x000000201dba723e */ /* 0x002fe20004807003 */
[----:B------:R-:W-:-:S04]  /*14960*/  FADD.FTZ R32, R32, R33 ;  /* 0x0000002120207221 */ /* 0x000fc80000010000 */
[----:B------:R-:W-:Y:S02]  /*14970*/  FADD.FTZ R29, R29, R32 ;  /* 0x000000201d1d7221 */ /* 0x000fe40000010000 */
[----:B------:R-:W-:Y:S01]  /*14980*/  MUFU.EX2 R54, R54 ;  /* 0x0000003600367308 */ /* 0x000fe20000000800 */
[----:B0-----:R-:W-:-:S01]  /*14990*/  FADD.FTZ R3, R69, R0 ;  /* 0x0000000045037221 */ /* 0x001fc20000010000 */
[----:B------:R-:W-:-:S04]  /*149a0*/  FADD.FTZ R4, R28, R29 ;  /* 0x0000001d1c047221 */ /* 0x000fc80000010000 */
[----:B------:R-:W-:Y:S02]  /*149b0*/  FADD.FTZ R4, R51, R4 ;  /* 0x0000000433047221 */ /* 0x000fe40000010000 */
[----:B------:R-:W0:Y:S01]  /*149c0*/  MUFU.EX2 R47, R47 ;  /* 0x0000002f002f7308 */ /* 0x000e220000000800 */
[----:B--2---:R-:W-:-:S01]  /*149d0*/  FADD.FTZ R3, R70, R3 ;  /* 0x0000000346037221 */ /* 0x004fc20000010000 */
[----:B0-----:R-:W-:-:S03]  /*149e0*/  F2FP.SATFINITE.E4M3.F32.PACK_AB_MERGE_C R0, R47, R54, RZ ;  /* 0x000000362f00723e */ /* 0x001fc600048070ff */
[----:B------:R-:W-:Y:S01]  /*149f0*/  FADD.FTZ R54, R54, R3 ;  /* 0x0000000336367221 */ /* 0x000fe20000010000 */
[----:B------:R-:W-:-:S03]  /*14a00*/  F2FP.SATFINITE.E4M3.F32.PACK_AB_MERGE_C R187, R70, R69, R0 ;  /* 0x0000004546bb723e */ /* 0x000fc60004807000 */
[----:B------:R-:W-:Y:S01]  /*14a10*/  FADD.FTZ R3, R47, R54 ;  /* 0x000000362f037221 */ /* 0x000fe20000010000 */
[----:B------:R-:W-:Y:S01]  /*14a20*/  VIADD R0, R89, 0xfffffffe ;  /* 0xfffffffe59007836 */ /* 0x000fe20000000000 */
        /* <DEDUP_REMOVED lines=12> */
.L_x_4489:
[----:B------:R-:W-:-:S13]  /*14af0*/  ISETP.NE.AND P4, PT, R7, 0x1, PT ;  /* 0x000000010700780c */ /* 0x000fda0003f85270 */
[----:B------:R-:W0:Y:S02]  /*14b00*/  @P4 LDC.64 R12, c[0x0][0x9e8] ;  /* 0x00027a00ff0c4b82 */ /* 0x000e240000000a00 */
[----:B0-----:R-:W-:-:S05]  /*14b10*/  @P4 IMAD.HI.U32 R12, R8, R12, RZ ;  /* 0x0000000c080c4227 */ /* 0x001fca00078e00ff */
[----:B------:R-:W-:-:S07]  /*14b20*/  @P4 SHF.R.U32.HI R8, RZ, R13, R12 ;  /* 0x0000000dff084219 */ /* 0x000fce000001160c */
.L_x_4490:
[----:B------:R-:W-:Y:S05]  /*14b30*/  BSYNC B0 ;  /* 0x0000000000007941 */ /* 0x000fea0003800000 */
.L_x_4488:
[----:B------:R-:W-:-:S05]  /*14b40*/  IMAD R7, R8, R7, R7 ;  /* 0x0000000708077224 */ /* 0x000fca00078e0207 */
[----:B------:R-:W-:-:S07]  /*14b50*/  VIMNMX R6, R6, R7, PT ;  /* 0x0000000706067248 */ /* 0x000fce0003fe0100 */
.L_x_4487:
        /* <DEDUP_REMOVED lines=60> */
[----:B------:R-:W-:Y:S06]  /*14f20*/  @!P4 BRA `(.L_x_4491) ;  /* 0x000000380084c947 */ /* 0x000fec0003800000 */
[----:B------:R-:W-:-:S07]  /*14f30*/  IMAD.MOV.U32 R119, RZ, RZ, RZ ;  /* 0x000000ffff777224 */ /* 0x000fce00078e00ff */
.L_x_4510:
        /* <DEDUP_REMOVED lines=10> */
.L_x_4493:
[----:B------:R-:W-:Y:S01]  /*14fe0*/  IMAD R7, R13, 0x8, R16 ;  /* 0x000000080d077824 */ /* 0x000fe200078e0210 */
[----:B------:R-:W-:-:S04]  /*14ff0*/  SHF.L.U32 R6, R14, 0x1f, RZ ;  /* 0x0000001f0e067819 */ /* 0x000fc800000006ff */
[----:B------:R0:W1:Y:S01]  /*15000*/  SYNCS.PHASECHK.TRANS64.TRYWAIT P5, [R7+URZ+0x2a830], R6 ;  /* 0x02a83006070075a7 */ /* 0x00006200080a017f */
[----:B------:R-:W-:Y:S05]  /*15010*/  @!P0 BRA `(.L_x_4494) ;  /* 0x0000000000048947 */ /* 0x000fea0003800000 */
[----:B------:R-:W-:Y:S01]  /*15020*/  BPT.TRAP 0x1 ;  /* 0x000000040000795c */ /* 0x000fe20000300000 */
.L_x_4494:
[----:B------:R-:W-:Y:S04]  /*15030*/  BSSY B0, `(.L_x_4492) ;  /* 0x0000004000007945 */ /* 0x000fe80003800000 */
[----:B-1----:R-:W-:Y:S05]  /*15040*/  @P5 BRA `(.L_x_4495) ;  /* 0x0000000000085947 */ /* 0x002fea0003800000 */
[----:B------:R-:W1:Y:S02]  /*15050*/  SYNCS.PHASECHK.TRANS64.TRYWAIT P5, [R7+URZ+0x2a830], R6 ;  /* 0x02a83006070075a7 */ /* 0x000e6400080a017f */
[----:B-1----:R-:W-:Y:S05]  /*15060*/  @!P5 BRA `(.L_x_4496) ;  /* 0x000001640044d947 */ /* 0x002fea0003800000 */
.L_x_4495:
[----:B------:R-:W-:Y:S05]  /*15070*/  BSYNC B0 ;  /* 0x0000000000007941 */ /* 0x000fea0003800000 */
.L_x_4492:
[----:B01----:R-:W0:Y:S01]  /*15080*/  S2R R6, SR_TID.X ;  /* 0x0000000000067919 */ /* 0x003e220000002100 */
[----:B------:R-:W-:Y:S05]  /*15090*/  WARPSYNC.ALL ;  /* 0x0000000000007948 */ /* 0x000fea0003800000 */
[----:B------:R-:W-:Y:S02]  /*150a0*/  IMAD.MOV.U32 R7, RZ, RZ, -0x7fffffe0 ;  /* 0x80000020ff077424 */ /* 0x000fe400078e00ff */
[----:B------:R-:W-:Y:S02]  /*150b0*/  IMAD.MOV.U32 R121, RZ, RZ, -0x7fffffe0 ;  /* 0x80000020ff797424 */ /* 0x000fe400078e00ff */
[----:B------:R-:W-:Y:S01]  /*150c0*/  IMAD.MOV.U32 R21, RZ, RZ, -0x7fffffe0 ;  /* 0x80000020ff157424 */ /* 0x000fe200078e00ff */
[----:B------:R-:W-:Y:S01]  /*150d0*/  R2UR UR27, R7 ;  /* 0x00000000071b72ca */ /* 0x000fe200000e0000 */
[----:B------:R-:W-:Y:S01]  /*150e0*/  IMAD.MOV.U32 R9, RZ, RZ, -0x7fffffe0 ;  /* 0x80000020ff097424 */ /* 0x000fe200078e00ff */
[----:B------:R-:W-:-:S02]  /*150f0*/  R2UR UR19, R121 ;  /* 0x00000000791372ca */ /* 0x000fc400000e0000 */
[----:B------:R-:W-:Y:S02]  /*15100*/  R2UR UR7, R21 ;  /* 0x00000000150772ca */ /* 0x000fe400000e0000 */
[----:B------:R-:W-:Y:S02]  /*15110*/  R2UR UR11, R9 ;  /* 0x00000000090b72ca */ /* 0x000fe400000e0000 */
[----:B------:R-:W-:Y:S02]  /*15120*/  R2UR UR15, R21 ;  /* 0x00000000150f72ca */ /* 0x000fe400000e0000 */
[----:B------:R-:W-:Y:S02]  /*15130*/  R2UR UR23, R7 ;  /* 0x00000000071772ca */ /* 0x000fe400000e0000 */
        /* <DEDUP_REMOVED lines=8> */
[----:B------:R-:W-:Y:S02]  /*151c0*/  R2UR UR18, R120 ;  /* 0x00000000781272ca */ /* 0x000fe400000e0000 */
[----:B------:R-:W-:Y:S01]  /*151d0*/  R2UR UR6, R20 ;  /* 0x00000000140672ca */ /* 0x000fe200000e0000 */
[----:B------:R-:W-:Y:S01]  /*151e0*/  VIADD R20, R6, 0x202 ;  /* 0x0000020206147836 */ /* 0x000fe20000000000 */
[----:B------:R-:W-:Y:S01]  /*151f0*/  R2UR UR10, R8 ;  /* 0x00000000080a72ca */ /* 0x000fe200000e0000 */
[----:B------:R-:W-:-:S03]  /*15200*/  VIADD R6, R6, 0x402 ;  /* 0x0000040206067836 */ /* 0x000fc60000000000 */
        /* <DEDUP_REMOVED lines=23> */
.L_x_4498:
[----:B------:R-:W-:Y:S01]  /*15380*/  SHF.L.U32 R6, R18, 0x1f, RZ ;  /* 0x0000001f12067819 */ /* 0x000fe200000006ff */
[----:B------:R-:W-:-:S04]  /*15390*/  IMAD R7, R19, 0x8, R16 ;  /* 0x0000000813077824 */ /* 0x000fc800078e0210 */
[----:B------:R0:W1:Y:S01]  /*153a0*/  SYNCS.PHASECHK.TRANS64.TRYWAIT P4, [R7+URZ+0x2a850], R6 ;  /* 0x02a85006070075a7 */ /* 0x000062000808017f */
[----:B------:R-:W-:Y:S05]  /*153b0*/  @!P0 BRA `(.L_x_4499) ;  /* 0x0000000000048947 */ /* 0x000fea0003800000 */
[----:B------:R-:W-:Y:S01]  /*153c0*/  BPT.TRAP 0x1 ;  /* 0x000000040000795c */ /* 0x000fe20000300000 */
.L_x_4499:
[----:B-1----:R-:W-:Y:S05]  /*153d0*/  @P4 BRA `(.L_x_4497) ;  /* 0x0000000000084947 */ /* 0x002fea0003800000 */
[----:B------:R-:W1:Y:S02]  /*153e0*/  SYNCS.PHASECHK.TRANS64.TRYWAIT P4, [R7+URZ+0x2a850], R6 ;  /* 0x02a85006070075a7 */ /* 0x000e64000808017f */
[----:B-1----:R-:W-:Y:S05]  /*153f0*/  @!P4 BRA `(.L_x_4500) ;  /* 0x000001600074c947 */ /* 0x002fea0003800000 */
.L_x_4497:
[----:B01----:R-:W-:Y:S01]  /*15400*/  VIADD R6, R16, 0x400 ;  /* 0x0000040010067836 */ /* 0x003fe20000000000 */
[----:B------:R-:W-:Y:S05]  /*15410*/  WARPSYNC.ALL ;  /* 0x0000000000007948 */ /* 0x000fea0003800000 */
[----:B------:R-:W-:Y:S01]  /*15420*/  SHF.R.U32.HI R6, RZ, 0x4, R6 ;  /* 0x00000004ff067819 */ /* 0x000fe20000011606 */
[----:B------:R-:W-:Y:S01]  /*15430*/  IMAD.MOV.U32 R7, RZ, RZ, 0x40000040 ;  /* 0x40000040ff077424 */ /* 0x000fe200078e00ff */
[----:B------:R-:W-:Y:S01]  /*15440*/  WARPGROUP.ARRIVE ;  /* 0x00000000000079c5 */ /* 0x000fe20000000000 */
[----:B------:R-:W-:Y:S01]  /*15450*/  IMAD.MOV.U32 R9, RZ, RZ, 0x40000040 ;  /* 0x40000040ff097424 */ /* 0x000fe200078e00ff */
[----:B------:R-:W-:Y:S01]  /*15460*/  LOP3.LUT R6, R6, 0x3fff, RZ, 0xc0, !PT ;  /* 0x00003fff06067812 */ /* 0x000fe200078ec0ff */
[----:B------:R-:W-:Y:S01]  /*15470*/  FMUL.FTZ R20, R2, R125 ;  /* 0x0000007d02147220 */ /* 0x000fe20000410000 */
[----:B------:R-:W-:Y:S01]  /*15480*/  R2UR UR7, R7 ;  /* 0x00000000070772ca */ /* 0x000fe200000e0000 */
[----:B------:R-:W-:Y:S01]  /*15490*/  IMAD.MOV.U32 R7, RZ, RZ, 0x40000040 ;  /* 0x40000040ff077424 */ /* 0x000fe200078e00ff */
[----:B------:R-:W-:Y:S01]  /*154a0*/  LOP3.LUT R6, R6, 0x10000, RZ, 0xfc, !PT ;  /* 0x0001000006067812 */ /* 0x000fe200078efcff */
[C---:B------:R-:W-:Y:S01]  /*154b0*/  FMUL.FTZ R125, R2.reuse, R130 ;  /* 0x00000082027d7220 */ /* 0x040fe20000410000 */
        /* <DEDUP_REMOVED lines=21> */
[----:B------:R-:W-:Y:S01]  /*15610*/  QGMMA.64x192x32.F32.E4M3.E4M3 R24, R196, gdesc[UR4], R24, gsb0 ;  /* 0x02e00004c4187df3 */ /* 0x000fe20008000818 */
[----:B------:R-:W-:Y:S01]  /*15620*/  R2UR UR6, R8 ;  /* 0x00000000080672ca */ /* 0x000fe200000e0000 */
[----:B------:R-:W-:Y:S01]  /*15630*/  VIADD R8, R6, 0x4 ;  /* 0x0000000406087836 */ /* 0x000fe20000000000 */
[----:B------:R-:W-:Y:S01]  /*15640*/  R2UR UR7, R9 ;  /* 0x00000000090772ca */ /* 0x000fe200000e0000 */
[----:B------:R-:W-:-:S02]  /*15650*/  IMAD.MOV.U32 R9, RZ, RZ, 0x40000040 ;  /* 0x40000040ff097424 */ /* 0x000fc400078e00ff */
[----:B------:R-:W-:Y:S01]  /*15660*/  FMUL.FTZ R128, R2, R135 ;  /* 0x0000008702807220 */ /* 0x000fe20000410000 */
[----:B------:R-:W-:Y:S02]  /*15670*/  VIADD R6, R6, 0x6 ;  /* 0x0000000606067836 */ /* 0x000fe40000000000 */
        /* <DEDUP_REMOVED lines=10> */
[----:B------:R-:W-:-:S02]  /*15720*/  IMAD.SHL.U32 R176, R0, 0x80, RZ ;  /* 0x0000008000b07824 */ /* 0x000fc400078e00ff */
        /* <DEDUP_REMOVED lines=20> */
[----:B------:R-:W0:Y:S04]  /*15870*/  MUFU.TANH R15, R15 ;  /* 0x0000000f000f7308 */ /* 0x000e280000002400 */
[----:B------:R-:W-:-:S04]  /*15880*/  IADD3 R181, -R201, R180, R202 ;  /* 0x000000b4c9b57210 */ /* 0x000fc80007ffe1ca */
[----:B------:R-:W1:Y:S01]  /*15890*/  MUFU.TANH R18, R18 ;  /* 0x0000001200127308 */ /* 0x000e620000002400 */
[C---:B------:R-:W-:Y:S02]  /*158a0*/  VIADD R180, R181.reuse, UR34 ;  /* 0x00000022b5b47c36 */ /* 0x040fe40008000000 */
        /* <DEDUP_REMOVED lines=22> */
[----:B------:R-:W5:Y:S01]  /*15a10*/  S2R R199, SR_TID.X ;  /* 0x0000000000c77919 */ /* 0x000f620000002100 */
[----:B------:R-:W0:Y:S01]  /*15a20*/  MUFU.TANH R146, R146 ;  /* 0x0000009200927308 */ /* 0x000e220000002400 */
[----:B------:R-:W-:Y:S01]  /*15a30*/  QGMMA.64x192x32.F32.E4M3.E4M3 R24, R192, gdesc[UR4], R24, gsb0 ;  /* 0x02e00004c0187df3 */ /* 0x000fe20008000818 */
[----:B------:R-:W-:Y:S02]  /*15a40*/  R2UR UR6, R8 ;  /* 0x00000000080672ca */ /* 0x000fe400000e0000 */
        /* <DEDUP_REMOVED lines=16> */
[----:B------:R-:W0:Y:S01]  /*15b50*/  MUFU.TANH R122, R122 ;  /* 0x0000007a007a7308 */ /* 0x000e220000002400 */
[----:B-----5:R-:W-:-:S07]  /*15b60*/  SHF.R.U32.HI R199, RZ, 0x7, R199 ;  /* 0x00000007ffc77819 */ /* 0x020fce00000116c7 */
        /* <DEDUP_REMOVED lines=25> */
[----:B------:R-:W-:Y:S01]  /*15d00*/  QGMMA.64x192x32.F32.E4M3.E4M3 R24, R188, gdesc[UR4], R24, gsb0 ;  /* 0x02e00004bc187df3 */ /* 0x000fe20008000818 */
[----:B------:R-:W-:Y:S01]  /*15d10*/  R2UR UR6, R6 ;  /* 0x00000000060672ca */ /* 0x000fe200000e0000 */
[----:B------:R-:W-:Y:S01]  /*15d20*/  IMAD.IADD R6, R220, 0x1, R207 ;  /* 0x00000001dc067824 */ /* 0x000fe200078e02cf */
[----:B------:R-:W-:-:S04]  /*15d30*/  R2UR UR7, R7 ;  /* 0x00000000070772ca */ /* 0x000fc800000e0000 */
[----:B------:R-:W0:Y:S01]  /*15d40*/  MUFU.TANH R166, R166 ;  /* 0x000000a600a67308 */ /* 0x000e220000002400 */
[----:B------:R-:W5:Y:S07]  /*15d50*/  @P2 LDC R7, c[0x0][0x44c] ;  /* 0x00011300ff072b82 */ /* 0x000f6e0000000800 */
[----:B------:R-:W0:Y:S08]  /*15d60*/  MUFU.TANH R163, R163 ;  /* 0x000000a300a37308 */ /* 0x000e300000002400 */
[----:B------:R-:W0:Y:S08]  /*15d70*/  MUFU.TANH R164, R164 ;  /* 0x000000a400a47308 */ /* 0x000e300000002400 */
[----:B------:R-:W0:Y:S01]  /*15d80*/  MUFU.TANH R169, R169 ;  /* 0x000000a900a97308 */ /* 0x000e220000002400 */
[----:B-----5:R-:W-:-:S05]  /*15d90*/  @P2 IMAD.HI.U32 R7, R6, R7, RZ ;  /* 0x0000000706072227 */ /* 0x020fca00078e00ff */
[----:B-1----:R-:W-:Y:S01]  /*15da0*/  @P2 SHF.R.U32.HI R6, RZ, R8, R7 ;  /* 0x00000008ff062219 */ /* 0x002fe20000011607 */
[C---:B------:R-:W-:Y:S01]  /*15db0*/  FMUL.FTZ R7, R2.reuse, R120 ;  /* 0x0000007802077220 */ /* 0x040fe20000410000 */
[----:B------:R-:W-:Y:S02]  /*15dc0*/  @!P1 IMAD R120, R13, 0x8, R16 ;  /* 0x000000080d789824 */ /* 0x000fe400078e0210 */
[----:B------:R-:W-:Y:S01]  /*15dd0*/  FMUL.FTZ R8, R2, R121 ;  /* 0x0000007902087220 */ /* 0x000fe20000410000 */
[----:B------:R-:W1:Y:S01]  /*15de0*/  MUFU.TANH R170, R170 ;  /* 0x000000aa00aa7308 */ /* 0x000e620000002400 */
[----:B------:R-:W-:-:S05]  /*15df0*/  @!P1 VIADD R120, R120, 0x2a840 ;  /* 0x0002a84078789836 */ /* 0x000fca0000000000 */
[----:B------:R-:W-:Y:S02]  /*15e00*/  @!P1 PRMT R121, RZ, 0x654, R120 ;  /* 0x00000654ff799816 */ /* 0x000fe40000000078 */
        /* <DEDUP_REMOVED lines=15> */
[----:B------:R-:W-:Y:S03]  /*15f00*/  QGMMA.64x192x32.F32.E4M3.E4M3 R24, R184, gdesc[UR4], R24, gsb0 ;  /* 0x02e00004b8187df3 */ /* 0x000fe60008000818 */
        /* <DEDUP_REMOVED lines=19> */
.L_x_4503:
[----:B------:R-:W-:-:S05]  /*16040*/  IMAD.U32 R185, RZ, RZ, UR32 ;  /* 0x00000020ffb97e24 */ /* 0x000fca000f8e00ff */
[----:B------:R-:W-:-:S13]  /*16050*/  ISETP.NE.AND P4, PT, R185, 0x1, PT ;  /* 0x00000001b900780c */ /* 0x000fda0003f85270 */
[----:B------:R-:W0:Y:S02]  /*16060*/  @P4 LDC.64 R120, c[0x0][0x9e8] ;  /* 0x00027a00ff784b82 */ /* 0x000e240000000a00 */
[----:B0-----:R-:W-:-:S05]  /*16070*/  @P4 IMAD.HI.U32 R120, R184, R120, RZ ;  /* 0x00000078b8784227 */ /* 0x001fca00078e00ff */
[----:B------:R-:W-:-:S07]  /*16080*/  @P4 SHF.R.U32.HI R184, RZ, R121, R120 ;  /* 0x00000079ffb84219 */ /* 0x000fce0000011678 */
.L_x_4504:
[----:B------:R-:W-:Y:S05]  /*16090*/  BSYNC B0 ;  /* 0x0000000000007941 */ /* 0x000fea0003800000 */
.L_x_4502:
[----:B------:R-:W-:-:S04]  /*160a0*/  IMAD R184, R184, R185, -R176 ;  /* 0x000000b9b8b87224 */ /* 0x000fc800078e0ab0 */
[----:B------:R-:W-:-:S05]  /*160b0*/  IMAD R184, R203, -0x2, R184 ;  /* 0xfffffffecbb87824 */ /* 0x000fca00078e02b8 */
[----:B------:R-:W-:Y:S02]  /*160c0*/  VIADDMNMX R182, R184, R185, R182, PT ;  /* 0x000000b9b8b67246 */ /* 0x000fe400038001b6 */
[----:B------:R-:W-:-:S07]  /*160d0*/  VIMNMX R183, R183, R184, !PT ;  /* 0x000000b8b7b77248 */ /* 0x000fce0007fe0100 */
.L_x_4501:
        /* <DEDUP_REMOVED lines=113> */
.L_x_4507:
[----:B------:R-:W-:-:S05]  /*167f0*/  IMAD.U32 R183, RZ, RZ, UR32 ;  /* 0x00000020ffb77e24 */ /* 0x000fca000f8e00ff */
[----:B------:R-:W-:-:S13]  /*16800*/  ISETP.NE.AND P5, PT, R183, 0x1, PT ;  /* 0x00000001b700780c */ /* 0x000fda0003fa5270 */
[----:B------:R-:W0:Y:S02]  /*16810*/  @P5 LDC.64 R6, c[0x0][0x9e8] ;  /* 0x00027a00ff065b82 */ /* 0x000e240000000a00 */
[----:B0-----:R-:W-:-:S05]  /*16820*/  @P5 IMAD.HI.U32 R6, R121, R6, RZ ;  /* 0x0000000679065227 */ /* 0x001fca00078e00ff */
[----:B------:R-:W-:-:S07]  /*16830*/  @P5 SHF.R.U32.HI R121, RZ, R7, R6 ;  /* 0x00000007ff795219 */ /* 0x000fce0000011606 */
.L_x_4508:
[----:B------:R-:W-:Y:S05]  /*16840*/  BSYNC B0 ;  /* 0x0000000000007941 */ /* 0x000fea0003800000 */
.L_x_4506:
[----:B------:R-:W-:-:S04]  /*16850*/  IMAD R176, R121, R183, -R176 ;  /* 0x000000b779b07224 */ /* 0x000fc800078e0ab0 */
[----:B------:R-:W-:-:S05]  /*16860*/  IMAD R176, R203, -0x2, R176 ;  /* 0xfffffffecbb07824 */ /* 0x000fca00078e02b0 */
[----:B------:R-:W-:Y:S02]  /*16870*/  VIADDMNMX R180, R176, R183, R180, PT ;  /* 0x000000b7b0b47246 */ /* 0x000fe400038001b4 */
[----:B------:R-:W-:-:S07]  /*16880*/  VIMNMX R181, R181, R176, !PT ;  /* 0x000000b0b5b57248 */ /* 0x000fce0007fe0100 */
.L_x_4505:
        /* <DEDUP_REMOVED lines=90> */
[----:B0-----:R-:W-:Y:S01]  /*16e30*/  FMNMX.FTZ R121, R7, R6, !PT ;  /* 0x0000000607797209 */ /* 0x001fe20007810000 */
[----:B------:R-:W-:Y:S01]  /*16e40*/  IMAD.U32 R7, RZ, RZ, UR43 ;  /* 0x0000002bff077e24 */ /* 0x000fe2000f8e00ff */
        /* <DEDUP_REMOVED lines=13> */
[----:B------:R-:W-:-:S03]  /*16f20*/  FFMA.FTZ R7, R6, R7, -8 ;  /* 0xc100000006077423 */ /* 0x000fc60000010007 */
        /* <DEDUP_REMOVED lines=23> */
[C---:B------:R-:W-:Y:S02]  /*170a0*/  ISETP.GT.AND P5, PT, R181.reuse, RZ, P4 ;  /* 0x000000ffb500720c */ /* 0x040fe400027a4270 */
[----:B------:R-:W-:Y:S02]  /*170b0*/  ISETP.GT.AND P4, PT, R181, 0x79, P4 ;  /* 0x00000079b500780c */ /* 0x000fe40002784270 */
[C---:B------:R-:W-:Y:S02]  /*170c0*/  ISETP.LT.OR P5, PT, R180.reuse, 0x1, P5 ;  /* 0x00000001b400780c */ /* 0x040fe40002fa1670 */
[----:B------:R-:W-:Y:S02]  /*170d0*/  ISETP.LT.OR P4, PT, R180, 0x7a, P4 ;  /* 0x0000007ab400780c */ /* 0x000fe40002781670 */
[----:B------:R-:W-:-:S02]  /*170e0*/  FSEL R9, R9, -INF , !P5 ;  /* 0xff80000009097808 */ /* 0x000fc40006800000 */
[----:B------:R-:W-:Y:S02]  /*170f0*/  FSETP.NEU.FTZ.AND P5, PT, R6, -INF , PT ;  /* 0xff8000000600780b */ /* 0x000fe40003fbd000 */
[----:B------:R-:W-:Y:S02]  /*17100*/  FSEL R177, R177, -INF , !P4 ;  /* 0xff800000b1b17808 */ /* 0x000fe40006000000 */
[----:B------:R-:W-:-:S05]  /*17110*/  FSEL R7, R7, RZ, P5 ;  /* 0x000000ff07077208 */ /* 0x000fca0002800000 */
        /* <DEDUP_REMOVED lines=20> */
[----:B0-----:R-:W-:-:S01]  /*17260*/  FFMA.FTZ R176, R137, UR43, -R7 ;  /* 0x0000002b89b07c23 */ /* 0x001fc20008010807 */
[----:B------:R-:W-:Y:S01]  /*17270*/  FMNMX.FTZ R124, R126, R181, !PT ;  /* 0x000000b57e7c7209 */ /* 0x000fe20007810000 */
[----:B------:R-:W-:-:S01]  /*17280*/  FFMA.FTZ R173, R174, UR43, -R7 ;  /* 0x0000002baead7c23 */ /* 0x000fc20008010807 */
[----:B------:R-:W-:Y:S01]  /*17290*/  FSEL R174, R6, RZ, P5 ;  /* 0x000000ff06ae7208 */ /* 0x000fe20002800000 */
[----:B------:R-:W-:Y:S01]  /*172a0*/  MUFU.EX2 R121, R121 ;  /* 0x0000007900797308 */ /* 0x000fe20000000800 */
[----:B------:R-:W-:-:S03]  /*172b0*/  FMNMX.FTZ R133, R127, R124, !PT ;  /* 0x0000007c7f857209 */ /* 0x000fc60007810000 */
[----:B------:R-:W-:Y:S01]  /*172c0*/  FADD.FTZ R174, -R174, R11 ;  /* 0x0000000baeae7221 */ /* 0x000fe20000010100 */
[----:B------:R-:W-:Y:S01]  /*172d0*/  FMNMX.FTZ R130, R128, R133, !PT ;  /* 0x0000008580827209 */ /* 0x000fe20007810000 */
[----:B------:R-:W-:Y:S02]  /*172e0*/  FFMA.FTZ R133, R134, UR43, -R7 ;  /* 0x0000002b86857c23 */ /* 0x000fe40008010807 */
[----:B------:R0:W-:Y:S01]  /*172f0*/  MUFU.EX2 R124, R180 ;  /* 0x000000b4007c7308 */ /* 0x0001e20000000800 */
[----:B------:R-:W-:Y:S01]  /*17300*/  FMNMX.FTZ R181, R131, R130, !PT ;  /* 0x0000008283b57209 */ /* 0x000fe20007810000 */
[----:B------:R-:W-:-:S03]  /*17310*/  FMUL.FTZ R174, R174, UR43 ;  /* 0x0000002baeae7c20 */ /* 0x000fc60008410000 */
[----:B------:R-:W-:-:S03]  /*17320*/  FMNMX.FTZ R130, R132, R181, !PT ;  /* 0x000000b584827209 */ /* 0x000fc60007810000 */
[----:B------:R-:W1:Y:S01]  /*17330*/  MUFU.EX2 R174, R174 ;  /* 0x000000ae00ae7308 */ /* 0x000e620000000800 */
[----:B------:R-:W-:Y:S01]  /*17340*/  FMNMX.FTZ R137, R135, R130, !PT ;  /* 0x0000008287897209 */ /* 0x000fe20007810000 */
[----:B0-----:R-:W-:-:S03]  /*17350*/  FFMA.FTZ R180, R141, UR43, -R7 ;  /* 0x0000002b8db47c23 */ /* 0x001fc60008010807 */
[----:B------:R-:W-:Y:S01]  /*17360*/  FMNMX.FTZ R134, R136, R137, !PT ;  /* 0x0000008988867209 */ /* 0x000fe20007810000 */
[----:B------:R-:W-:-:S02]  /*17370*/  FFMA.FTZ R137, R138, UR43, -R7 ;  /* 0x0000002b8a897c23 */ /* 0x000fc40008010807 */
[----:B------:R0:W-:Y:S01]  /*17380*/  MUFU.EX2 R130, R176 ;  /* 0x000000b000827308 */ /* 0x0001e20000000800 */
[----:B------:R-:W-:-:S04]  /*17390*/  FMNMX.FTZ R181, R139, R134, !PT ;  /* 0x000000868bb57209 */ /* 0x000fc80007810000 */
[----:B------:R-:W-:-:S03]  /*173a0*/  FMNMX.FTZ R134, R140, R181, !PT ;  /* 0x000000b58c867209 */ /* 0x000fc60007810000 */
[----:B------:R-:W-:Y:S01]  /*173b0*/  MUFU.EX2 R8, R8 ;  /* 0x0000000800087308 */ /* 0x000fe20000000800 */
        /* <DEDUP_REMOVED lines=24> */
[----:B------:R-:W-:-:S04]  /*17540*/  FMNMX.FTZ R153, R167, R146, !PT ;  /* 0x00000092a7997209 */ /* 0x000fc80007810000 */
[----:B------:R-:W-:Y:S01]  /*17550*/  FMNMX.FTZ R150, R168, R153, !PT ;  /* 0x00000099a8967209 */ /* 0x000fe20007810000 */
[----:B------:R-:W-:-:S01]  /*17560*/  FFMA.FTZ R153, R154, UR43, -R7 ;  /* 0x0000002b9a997c23 */ /* 0x000fc20008010807 */
[--C-:B------:R-:W-:Y:S01]  /*17570*/  FFMA.FTZ R154, R161, UR43, -R7.reuse ;  /* 0x0000002ba19a7c23 */ /* 0x100fe20008010807 */
[----:B------:R2:W-:Y:S01]  /*17580*/  MUFU.EX2 R146, R176 ;  /* 0x000000b000927308 */ /* 0x0005e20000000800 */
        /* <DEDUP_REMOVED lines=8> */
[----:B0-----:R-:W-:-:S04]  /*17610*/  FMNMX.FTZ R180, R175, R150, !PT ;  /* 0x00000096afb47209 */ /* 0x001fc80007810000 */
[----:B------:R-:W-:-:S03]  /*17620*/  FMNMX.FTZ R180, R177, R180, !PT ;  /* 0x000000b4b1b47209 */ /* 0x000fc60007810000 */
[----:B------:R-:W-:Y:S02]  /*17630*/  MUFU.EX2 R129, R129 ;  /* 0x0000008100817308 */ /* 0x000fe40000000800 */
[----:B------:R-:W2:Y:S06]  /*17640*/  SHFL.BFLY PT, R181, R180, 0x2, 0x1f ;  /* 0x0c401f00b4b57f89 */ /* 0x000eac00000e0000 */
[----:B------:R-:W-:Y:S08]  /*17650*/  MUFU.EX2 R133, R133 ;  /* 0x0000008500857308 */ /* 0x000ff00000000800 */
[----:B------:R-:W-:Y:S08]  /*17660*/  MUFU.EX2 R137, R137 ;  /* 0x0000008900897308 */ /* 0x000ff00000000800 */
[----:B------:R-:W-:Y:S01]  /*17670*/  MUFU.EX2 R141, R141 ;  /* 0x0000008d008d7308 */ /* 0x000fe20000000800 */
[----:B--2---:R-:W-:-:S05]  /*17680*/  FMNMX.FTZ R176, R180, R181, !PT ;  /* 0x000000b5b4b07209 */ /* 0x004fca0007810000 */
        /* <DEDUP_REMOVED lines=20> */
[----:B------:R-:W-:Y:S01]  /*177d0*/  FSEL R143, R7, RZ, P4 ;  /* 0x000000ff078f7208 */ /* 0x000fe20002000000 */
[----:B------:R-:W-:Y:S01]  /*177e0*/  MUFU.EX2 R178, R178 ;  /* 0x000000b200b27308 */ /* 0x000fe20000000800 */
[----:B------:R-:W-:-:S01]  /*177f0*/  FFMA.FTZ R122, R122, UR43, -R176 ;  /* 0x0000002b7a7a7c23 */ /* 0x000fc200080108b0 */
[--C-:B------:R-:W-:Y:S01]  /*17800*/  FFMA.FTZ R126, R126, UR43, -R176.reuse ;  /* 0x0000002b7e7e7c23 */ /* 0x100fe200080108b0 */
[----:B------:R-:W-:-:S01]  /*17810*/  FFMA.FTZ R128, R128, UR43, -R176 ;  /* 0x0000002b80807c23 */ /* 0x000fc200080108b0 */
[----:B------:R-:W-:Y:S01]  /*17820*/  FADD.FTZ R143, -R143, R10 ;  /* 0x0000000a8f8f7221 */ /* 0x000fe20000010100 */
[----:B------:R-:W-:-:S01]  /*17830*/  FFMA.FTZ R10, R144, UR43, -R176 ;  /* 0x0000002b900a7c23 */ /* 0x000fc200080108b0 */
[--C-:B------:R-:W-:Y:S01]  /*17840*/  FFMA.FTZ R132, R132, UR43, -R176.reuse ;  /* 0x0000002b84847c23 */ /* 0x100fe200080108b0 */
[----:B------:R-:W-:-:S01]  /*17850*/  FFMA.FTZ R136, R136, UR43, -R176 ;  /* 0x0000002b88887c23 */ /* 0x000fc200080108b0 */
        /* <DEDUP_REMOVED lines=21> */
[----:B-1----:R-:W-:-:S04]  /*179b0*/  FFMA.FTZ R177, R174, R4, R121 ;  /* 0x00000004aeb17223 */ /* 0x002fc80000010079 */
[----:B------:R-:W1:Y:S01]  /*179c0*/  MUFU.EX2 R122, R122 ;  /* 0x0000007a007a7308 */ /* 0x000e620000000800 */
[----:B0-----:R-:W-:-:S01]  /*179d0*/  FFMA.FTZ R4, R143, R3, R178 ;  /* 0x000000038f047223 */ /* 0x001fc200000100b2 */
[----:B------:R-:W-:-:S03]  /*179e0*/  FADD.FTZ R177, R8, R177 ;  /* 0x000000b108b17221 */ /* 0x000fc60000010000 */
[----:B------:R-:W-:Y:S01]  /*179f0*/  FADD.FTZ R4, R9, R4 ;  /* 0x0000000409047221 */ /* 0x000fe20000010000 */
[----:B------:R-:W-:-:S02]  /*17a00*/  FADD.FTZ R180, R18, R177 ;  /* 0x000000b112b47221 */ /* 0x000fc40000010000 */
        /* <DEDUP_REMOVED lines=9> */
[----:B------:R2:W-:Y:S01]  /*17aa0*/  MUFU.EX2 R147, R148 ;  /* 0x0000009400937308 */ /* 0x0005e20000000800 */
[----:B-1----:R-:W-:-:S07]  /*17ab0*/  FADD.FTZ R3, R125, R4 ;  /* 0x000000047d037221 */ /* 0x002fce0000010000 */
[----:B------:R-:W1:Y:S01]  /*17ac0*/  MUFU.EX2 R127, R127 ;  /* 0x0000007f007f7308 */ /* 0x000e620000000800 */
[----:B--2---:R-:W-:-:S01]  /*17ad0*/  FADD.FTZ R148, R20, R177 ;  /* 0x000000b114947221 */ /* 0x004fc20000010000 */
[----:B0-----:R-:W-:-:S03]  /*17ae0*/  FADD.FTZ R4, R128, R3 ;  /* 0x0000000380047221 */ /* 0x001fc60000010000 */
[----:B------:R-:W-:-:S03]  /*17af0*/  FADD.FTZ R177, R123, R148 ;  /* 0x000000947bb17221 */ /* 0x000fc60000010000 */
[----:B------:R-:W0:Y:S01]  /*17b00*/  MUFU.EX2 R132, R132 ;  /* 0x0000008400847308 */ /* 0x000e220000000800 */
[----:B------:R-:W-:-:S04]  /*17b10*/  FADD.FTZ R148, R120, R177 ;  /* 0x000000b178947221 */ /* 0x000fc80000010000 */
[----:B------:R-:W-:-:S03]  /*17b20*/  FADD.FTZ R177, R129, R148 ;  /* 0x0000009481b17221 */ /* 0x000fc60000010000 */
[----:B------:R-:W2:Y:S01]  /*17b30*/  MUFU.EX2 R131, R131 ;  /* 0x0000008300837308 */ /* 0x000ea20000000800 */
[----:B------:R-:W-:-:S01]  /*17b40*/  FADD.FTZ R148, R124, R177 ;  /* 0x000000b17c947221 */ /* 0x000fc20000010000 */
[----:B-1----:R-:W-:-:S03]  /*17b50*/  FADD.FTZ R3, R127, R4 ;  /* 0x000000047f037221 */ /* 0x002fc60000010000 */
[----:B------:R-:W-:-:S03]  /*17b60*/  FADD.FTZ R177, R133, R148 ;  /* 0x0000009485b17221 */ /* 0x000fc60000010000 */
        /* <DEDUP_REMOVED lines=9> */
[----:B-1----:R-:W-:-:S01]  /*17c00*/  FADD.FTZ R4, R136, R3 ;  /* 0x0000000388047221 */ /* 0x002fc20000010000 */
[----:B------:R-:W-:-:S04]  /*17c10*/  FADD.FTZ R148, R138, R177 ;  /* 0x000000b18a947221 */ /* 0x000fc80000010000 */
[----:B------:R-:W-:Y:S02]  /*17c20*/  FADD.FTZ R177, R145, R148 ;  /* 0x0000009491b17221 */ /* 0x000fe40000010000 */
[----:B------:R-:W1:Y:S01]  /*17c30*/  MUFU.EX2 R139, R139 ;  /* 0x0000008b008b7308 */ /* 0x000e620000000800 */
[----:B0-----:R-:W-:-:S07]  /*17c40*/  FADD.FTZ R3, R135, R4 ;  /* 0x0000000487037221 */ /* 0x001fce0000010000 */
[----:B------:R-:W0:Y:S01]  /*17c50*/  MUFU.EX2 R10, R10 ;  /* 0x0000000a000a7308 */ /* 0x000e220000000800 */
[----:B--2---:R-:W-:-:S07]  /*17c60*/  FADD.FTZ R4, R140, R3 ;  /* 0x000000038c047221 */ /* 0x004fce0000010000 */
[----:B------:R-:W2:Y:S01]  /*17c70*/  MUFU.EX2 R144, R144 ;  /* 0x0000009000907308 */ /* 0x000ea20000000800 */
[----:B-1----:R-:W-:-:S01]  /*17c80*/  FADD.FTZ R3, R139, R4 ;  /* 0x000000048b037221 */ /* 0x002fc20000010000 */
[----:B------:R-:W-:-:S06]  /*17c90*/  FADD.FTZ R4, R142, R177 ;  /* 0x000000b18e047221 */ /* 0x000fcc0000010000 */
        /* <DEDUP_REMOVED lines=13> */
[----:B------:R-:W-:-:S06]  /*17d70*/  FADD.FTZ R177, R157, R148 ;  /* 0x000000949db17221 */ /* 0x000fcc0000010000 */
        /* <DEDUP_REMOVED lines=44> */
.L_x_4509:
[----:B------:R-:W-:Y:S01]  /*18040*/  F2FP.SATFINITE.E4M3.F32.PACK_AB_MERGE_C R18, R183, R18, RZ ;  /* 0x00000012b712723e */ /* 0x000fe200048070ff */
[-C--:B------:R-:W-:Y:S01]  /*18050*/  FMUL.FTZ R24, R24, R174.reuse ;  /* 0x000000ae18187220 */ /* 0x080fe20000410000 */
[----:B------:R-:W-:Y:S01]  /*18060*/  F2FP.SATFINITE.E4M3.F32.PACK_AB_MERGE_C R15, R122, R15, RZ ;  /* 0x0000000f7a0f723e */ /* 0x000fe200048070ff */
[----:B------:R-:W-:Y:S01]  /*18070*/  FMUL.FTZ R25, R25, R174 ;  /* 0x000000ae19197220 */ /* 0x000fe20000410000 */
[----:B------:R-:W-:Y:S01]  /*18080*/  F2FP.SATFINITE.E4M3.F32.PACK_AB_MERGE_C R196, R8, R121, R18 ;  /* 0x0000007908c4723e */ /* 0x000fe20004807012 */
        /* <DEDUP_REMOVED lines=131> */
[----:B------:R-:W-:Y:S02]  /*188c0*/  IMAD.MOV.U32 R11, RZ, RZ, R6 ;  /* 0x000000ffff0b7224 */ /* 0x000fe400078e0006 */
[----:B------:R-:W-:Y:S02]  /*188d0*/  IMAD.MOV.U32 R18, RZ, RZ, R14 ;  /* 0x000000ffff127224 */ /* 0x000fe400078e000e */
[----:B------:R-:W-:Y:S01]  /*188e0*/  IMAD.MOV.U32 R19, RZ, RZ, R13 ;  /* 0x000000ffff137224 */ /* 0x000fe200078e000d */
[----:B0-----:R-:W-:Y:S06]  /*188f0*/  @P4 BRA `(.L_x_4510) ;  /* 0xffffffc400904947 */ /* 0x001fec000383ffff */
[----:B------:R-:W-:Y:S02]  /*18900*/  IMAD.MOV.U32 R10, RZ, RZ, R7 ;  /* 0x000000ffff0a7224 */ /* 0x000fe400078e0007 */
[----:B------:R-:W-:Y:S02]  /*18910*/  IMAD.MOV.U32 R11, RZ, RZ, R6 ;  /* 0x000000ffff0b7224 */ /* 0x000fe400078e0006 */
[----:B------:R-:W-:Y:S02]  /*18920*/  IMAD.MOV.U32 R19, RZ, RZ, R13 ;  /* 0x000000ffff137224 */ /* 0x000fe400078e000d */
[----:B------:R-:W-:-:S07]  /*18930*/  IMAD.MOV.U32 R18, RZ, RZ, R14 ;  /* 0x000000ffff127224 */ /* 0x000fce00078e000e */
.L_x_4491:
        /* <DEDUP_REMOVED lines=11> */
[----:B------:R-:W-:-:S04]  /*189f0*/  IMAD.IADD R6, R6, 0x1, R9 ;  /* 0x0000000106067824 */ /* 0x000fc800078e0209 */
[----:B------:R-:W-:Y:S01]  /*18a00*/  VIADD R8, R6, -UR6 ;  /* 0x8000000606087c36 */ /* 0x000fe20008000000 */
        /* <DEDUP_REMOVED lines=12> */
.L_x_4513:
[----:B------:R-:W-:-:S13]  /*18ad0*/  ISETP.NE.AND P2, PT, R12, 0x1, PT ;  /* 0x000000010c00780c */ /* 0x000fda0003f45270 */
[----:B------:R-:W0:Y:S02]  /*18ae0*/  @P2 LDC.64 R6, c[0x0][0x9e8] ;  /* 0x00027a00ff062b82 */ /* 0x000e240000000a00 */
[----:B0-----:R-:W-:-:S05]  /*18af0*/  @P2 IMAD.HI.U32 R6, R9, R6, RZ ;  /* 0x0000000609062227 */ /* 0x001fca00078e00ff */
[----:B------:R-:W-:-:S07]  /*18b00*/  @P2 SHF.R.U32.HI R9, RZ, R7, R6 ;  /* 0x00000007ff092219 */ /* 0x000fce0000011606 */
.L_x_4514:
[----:B------:R-:W-:Y:S05]  /*18b10*/  BSYNC B0 ;  /* 0x0000000000007941 */ /* 0x000fea0003800000 */
.L_x_4512:
[----:B------:R-:W-:-:S05]  /*18b20*/  IMAD R9, R9, R12, RZ ;  /* 0x0000000c09097224 */ /* 0x000fca00078e02ff */
[----:B------:R-:W-:-:S07]  /*18b30*/  VIMNMX R8, R8, R9, !PT ;  /* 0x0000000908087248 */ /* 0x000fce0007fe0100 */
.L_x_4511:
        /* <DEDUP_REMOVED lines=10> */
.L_x_4526:
        /* <DEDUP_REMOVED lines=8> */
.L_x_4517:
[----:B------:R-:W-:Y:S01]  /*18c60*/  VIADD R7, R19, 0x1 ;  /* 0x0000000113077836 */ /* 0x000fe20000000000 */
[----:B------:R-:W-:-:S04]  /*18c70*/  SHF.L.U32 R8, R18, 0x1f, RZ ;  /* 0x0000001f12087819 */ /* 0x000fc800000006ff */
[----:B------:R-:W-:-:S04]  /*18c80*/  ISETP.NE.AND P3, PT, R7, 0x2, PT ;  /* 0x000000020700780c */ /* 0x000fc80003f65270 */
[----:B------:R-:W-:-:S05]  /*18c90*/  SEL R7, R7, RZ, P3 ;  /* 0x000000ff07077207 */ /* 0x000fca0001800000 */
[----:B------:R-:W-:-:S04]  /*18ca0*/  IMAD R7, R7, 0x8, R16 ;  /* 0x0000000807077824 */ /* 0x000fc800078e0210 */
[----:B------:R0:W1:Y:S01]  /*18cb0*/  SYNCS.PHASECHK.TRANS64.TRYWAIT P3, [R7+URZ+0x2a830], R8 ;  /* 0x02a83008070075a7 */ /* 0x000062000806017f */
[----:B------:R-:W-:Y:S05]  /*18cc0*/  @!P0 BRA `(.L_x_4518) ;  /* 0x0000000000048947 */ /* 0x000fea0003800000 */
[----:B------:R-:W-:Y:S01]  /*18cd0*/  BPT.TRAP 0x1 ;  /* 0x000000040000795c */ /* 0x000fe20000300000 */
.L_x_4518:
[----:B------:R-:W-:Y:S04]  /*18ce0*/  BSSY B0, `(.L_x_4516) ;  /* 0x0000004000007945 */ /* 0x000fe80003800000 */
[----:B-1----:R-:W-:Y:S05]  /*18cf0*/  @P3 BRA `(.L_x_4519) ;  /* 0x0000000000083947 */ /* 0x002fea0003800000 */
[----:B------:R-:W1:Y:S02]  /*18d00*/  SYNCS.PHASECHK.TRANS64.TRYWAIT P3, [R7+URZ+0x2a830], R8 ;  /* 0x02a83008070075a7 */ /* 0x000e64000806017f */
[----:B-1----:R-:W-:Y:S05]  /*18d10*/  @!P3 BRA `(.L_x_4520) ;  /* 0x000001280040b947 */ /* 0x002fea0003800000 */
.L_x_4519:
[----:B------:R-:W-:Y:S05]  /*18d20*/  BSYNC B0 ;  /* 0x0000000000007941 */ /* 0x000fea0003800000 */
.L_x_4516:
[----:B01----:R-:W0:Y:S01]  /*18d30*/  S2R R7, SR_TID.X ;  /* 0x0000000000077919 */ /* 0x003e220000002100 */
[----:B------:R-:W-:Y:S01]  /*18d40*/  VIADD R15, R19, 0x1 ;  /* 0x00000001130f7836 */ /* 0x000fe20000000000 */
[----:B------:R-:W-:Y:S05]  /*18d50*/  WARPSYNC.ALL ;  /* 0x0000000000007948 */ /* 0x000fea0003800000 */
[C---:B------:R-:W-:Y:S01]  /*18d60*/  ISETP.NE.AND P3, PT, R15.reuse, 0x2, PT ;  /* 0x000000020f00780c */ /* 0x040fe20003f65270 */
[----:B------:R-:W-:Y:S02]  /*18d70*/  IMAD.MOV.U32 R9, RZ, RZ, -0x7fffffe0 ;  /* 0x80000020ff097424 */ /* 0x000fe400078e00ff */
[----:B------:R-:W-:Y:S01]  /*18d80*/  IMAD.MOV.U32 R121, RZ, RZ, -0x7fffffe0 ;  /* 0x80000020ff797424 */ /* 0x000fe200078e00ff */
[----:B------:R-:W-:Y:S01]  /*18d90*/  SEL R15, R15, RZ, P3 ;  /* 0x000000ff0f0f7207 */ /* 0x000fe20001800000 */
[----:B------:R-:W-:Y:S01]  /*18da0*/  IMAD.MOV.U32 R21, RZ, RZ, -0x7fffffe0 ;  /* 0x80000020ff157424 */ /* 0x000fe200078e00ff */
[----:B------:R-:W-:Y:S01]  /*18db0*/  R2UR UR27, R9 ;  /* 0x00000000091b72ca */ /* 0x000fe200000e0000 */
[----:B------:R-:W-:Y:S01]  /*18dc0*/  IMAD.MOV.U32 R11, RZ, RZ, -0x7fffffe0 ;  /* 0x80000020ff0b7424 */ /* 0x000fe200078e00ff */
[----:B------:R-:W-:Y:S01]  /*18dd0*/  R2UR UR19, R121 ;  /* 0x00000000791372ca */ /* 0x000fe200000e0000 */
[----:B------:R-:W-:Y:S01]  /*18de0*/  IMAD R8, R15, 0x600, R5 ;  /* 0x000006000f087824 */ /* 0x000fe200078e0205 */
[----:B------:R-:W-:-:S02]  /*18df0*/  R2UR UR7, R21 ;  /* 0x00000000150772ca */ /* 0x000fc400000e0000 */
[----:B------:R-:W-:Y:S01]  /*18e00*/  R2UR UR11, R11 ;  /* 0x000000000b0b72ca */ /* 0x000fe200000e0000 */
[C---:B------:R-:W-:Y:S01]  /*18e10*/  VIADD R120, R8.reuse, 0x400 ;  /* 0x0000040008787836 */ /* 0x040fe20000000000 */
[C---:B------:R-:W-:Y:S01]  /*18e20*/  R2UR UR26, R8.reuse ;  /* 0x00000000081a72ca */ /* 0x040fe200000e0000 */
[C---:B------:R-:W-:Y:S01]  /*18e30*/  VIADD R20, R8.reuse, 0x2 ;  /* 0x0000000208147836 */ /* 0x040fe20000000000 */
[----:B------:R-:W-:Y:S01]  /*18e40*/  R2UR UR15, R21 ;  /* 0x00000000150f72ca */ /* 0x000fe200000e0000 */
[----:B------:R-:W-:Y:S01]  /*18e50*/  VIADD R10, R8, 0x200 ;  /* 0x00000200080a7836 */ /* 0x000fe20000000000 */
[----:B------:R-:W-:Y:S02]  /*18e60*/  R2UR UR18, R120 ;  /* 0x00000000781272ca */ /* 0x000fe400000e0000 */
        /* <DEDUP_REMOVED lines=8> */
[----:B------:R-:W-:-:S05]  /*18ef0*/  VIADD R7, R7, 0x8 ;  /* 0x0000000807077836 */ /* 0x000fca0000000000 */
        /* <DEDUP_REMOVED lines=22> */
.L_x_4522:
[----:B------:R-:W-:Y:S01]  /*19060*/  SHF.L.U32 R6, R6, 0x1f, RZ ;  /* 0x0000001f06067819 */ /* 0x000fe200000006ff */
[----:B------:R-:W-:-:S04]  /*19070*/  IMAD R7, R19, 0x8, R16 ;  /* 0x0000000813077824 */ /* 0x000fc800078e0210 */
[----:B------:R0:W1:Y:S01]  /*19080*/  SYNCS.PHASECHK.TRANS64.TRYWAIT P2, [R7+URZ+0x2a850], R6 ;  /* 0x02a85006070075a7 */ /* 0x000062000804017f */
[----:B------:R-:W-:Y:S05]  /*19090*/  @!P0 BRA `(.L_x_4523) ;  /* 0x0000000000048947 */ /* 0x000fea0003800000 */
[----:B------:R-:W-:Y:S01]  /*190a0*/  BPT.TRAP 0x1 ;  /* 0x000000040000795c */ /* 0x000fe20000300000 */
.L_x_4523:
[----:B-1----:R-:W-:Y:S05]  /*190b0*/  @P2 BRA `(.L_x_4521) ;  /* 0x0000000000082947 */ /* 0x002fea0003800000 */
[----:B------:R-:W1:Y:S02]  /*190c0*/  SYNCS.PHASECHK.TRANS64.TRYWAIT P2, [R7+URZ+0x2a850], R6 ;  /* 0x02a85006070075a7 */ /* 0x000e64000804017f */
[----:B-1----:R-:W-:Y:S05]  /*190d0*/  @!P2 BRA `(.L_x_4524) ;  /* 0x000001240064a947 */ /* 0x002fea0003800000 */
.L_x_4521:
[----:B01----:R-:W-:Y:S01]  /*190e0*/  VIADD R6, R16, 0x400 ;  /* 0x0000040010067836 */ /* 0x003fe20000000000 */
[----:B------:R-:W-:Y:S05]  /*190f0*/  WARPSYNC.ALL ;  /* 0x0000000000007948 */ /* 0x000fea0003800000 */
[----:B------:R-:W-:-:S04]  /*19100*/  SHF.R.U32.HI R6, RZ, 0x4, R6 ;  /* 0x00000004ff067819 */ /* 0x000fc80000011606 */
[----:B------:R-:W-:-:S04]  /*19110*/  LOP3.LUT R6, R6, 0x3fff, RZ, 0xc0, !PT ;  /* 0x00003fff06067812 */ /* 0x000fc800078ec0ff */
[----:B------:R-:W-:-:S05]  /*19120*/  LOP3.LUT R6, R6, 0x10000, RZ, 0xfc, !PT ;  /* 0x0001000006067812 */ /* 0x000fca00078efcff */
[----:B------:R-:W-:Y:S01]  /*19130*/  IMAD R6, R19, 0x600, R6 ;  /* 0x0000060013067824 */ /* 0x000fe200078e0206 */
[----:B------:R-:W-:Y:S01]  /*19140*/  WARPGROUP.ARRIVE ;  /* 0x00000000000079c5 */ /* 0x000fe20000000000 */
[----:B------:R-:W-:Y:S02]  /*19150*/  IMAD.MOV.U32 R7, RZ, RZ, 0x40000040 ;  /* 0x40000040ff077424 */ /* 0x000fe400078e00ff */
[----:B------:R-:W-:Y:S01]  /*19160*/  FMUL.FTZ R20, R2, R123 ;  /* 0x0000007b02147220 */ /* 0x000fe20000410000 */
[C---:B------:R-:W-:Y:S01]  /*19170*/  VIADD R8, R6.reuse, 0x2 ;  /* 0x0000000206087836 */ /* 0x040fe20000000000 */
[----:B------:R-:W-:Y:S01]  /*19180*/  R2UR UR6, R6 ;  /* 0x00000000060672ca */ /* 0x000fe200000e0000 */
[----:B------:R-:W-:Y:S01]  /*19190*/  IMAD.MOV.U32 R9, RZ, RZ, 0x40000040 ;  /* 0x40000040ff097424 */ /* 0x000fe200078e00ff */
[----:B------:R-:W-:Y:S01]  /*191a0*/  R2UR UR7, R7 ;  /* 0x00000000070772ca */ /* 0x000fe200000e0000 */
        /* <DEDUP_REMOVED lines=12> */
[----:B------:R-:W-:Y:S01]  /*19270*/  QGMMA.64x192x32.F32.E4M3.E4M3 R24, R196, gdesc[UR4], R24, gsb0 ;  /* 0x02e00004c4187df3 */ /* 0x000fe20008000818 */
[----:B------:R-:W-:Y:S01]  /*19280*/  R2UR UR6, R8 ;  /* 0x00000000080672ca */ /* 0x000fe200000e0000 */
[----:B------:R-:W-:Y:S01]  /*19290*/  VIADD R8, R6, 0x4 ;  /* 0x0000000406087836 */ /* 0x000fe20000000000 */
[----:B------:R-:W-:Y:S01]  /*192a0*/  R2UR UR7, R9 ;  /* 0x00000000090772ca */ /* 0x000fe200000e0000 */
[----:B------:R-:W-:-:S02]  /*192b0*/  IMAD.MOV.U32 R9, RZ, RZ, 0x40000040 ;  /* 0x40000040ff097424 */ /* 0x000fc400078e00ff */
        /* <DEDUP_REMOVED lines=30> */
[----:B------:R-:W-:Y:S01]  /*194a0*/  FMUL.FTZ R183, R2, R183 ;  /* 0x000000b702b77220 */ /* 0x000fe20000410000 */
[----:B------:R-:W-:-:S03]  /*194b0*/  UMOV UR43, UR30 ;  /* 0x0000001e002b7c82 */ /* 0x000fc60008000000 */
        /* <DEDUP_REMOVED lines=25> */
[----:B------:R-:W-:Y:S01]  /*19650*/  QGMMA.64x192x32.F32.E4M3.E4M3 R24, R192, gdesc[UR4], R24, gsb0 ;  /* 0x02e00004c0187df3 */ /* 0x000fe20008000818 */
        /* <DEDUP_REMOVED lines=25> */
[----:B------:R-:W-:Y:S01]  /*197f0*/  FMUL.FTZ R162, R2, R167 ;  /* 0x000000a702a27220 */ /* 0x000fe20000410000 */
[----:B0-----:R-:W-:-:S02]  /*19800*/  SHF.R.U32.HI R199, RZ, 0x7, R199 ;  /* 0x00000007ffc77819 */ /* 0x001fc400000116c7 */
[----:B------:R-:W-:Y:S01]  /*19810*/  FMNMX.FTZ R167, R21, R166, !PT ;  /* 0x000000a615a77209 */ /* 0x000fe20007810000 */
[----:B------:R-:W-:Y:S02]  /*19820*/  FMUL.FTZ R166, R2, R171 ;  /* 0x000000ab02a67220 */ /* 0x000fe40000410000 */
[----:B------:R-:W0:Y:S01]  /*19830*/  MUFU.TANH R122, R122 ;  /* 0x0000007a007a7308 */ /* 0x000e220000002400 */
[----:B--2---:R-:W-:Y:S02]  /*19840*/  FMNMX.FTZ R11, R9, R13, !PT ;  /* 0x0000000d090b7209 */ /* 0x004fe40007810000 */
[----:B------:R-:W-:Y:S02]  /*19850*/  FMNMX.FTZ R168, R120, R167, !PT ;  /* 0x000000a778a87209 */ /* 0x000fe40007810000 */
[----:B------:R-:W-:Y:S02]  /*19860*/  FMNMX.FTZ R10, R20, R11, !PT ;  /* 0x0000000b140a7209 */ /* 0x000fe40007810000 */
[----:B------:R-:W-:Y:S01]  /*19870*/  FMNMX.FTZ R167, R123, R168, !PT ;  /* 0x000000a87ba77209 */ /* 0x000fe20007810000 */
[----:B------:R-:W1:Y:S01]  /*19880*/  MUFU.TANH R126, R126 ;  /* 0x0000007e007e7308 */ /* 0x000e620000002400 */
[----:B---3--:R-:W-:-:S02]  /*19890*/  FMNMX.FTZ R11, R121, R10, !PT ;  /* 0x0000000a790b7209 */ /* 0x008fc40007810000 */
[----:B------:R-:W-:-:S05]  /*198a0*/  FMNMX.FTZ R168, R124, R167, !PT ;  /* 0x000000a77ca87209 */ /* 0x000fca0007810000 */
[----:B------:R-:W2:Y:S01]  /*198b0*/  MUFU.TANH R127, R127 ;  /* 0x0000007f007f7308 */ /* 0x000ea20000002400 */
[----:B0-----:R-:W-:-:S04]  /*198c0*/  FMNMX.FTZ R10, R122, R11, !PT ;  /* 0x0000000b7a0a7209 */ /* 0x001fc80007810000 */
[----:B------:R-:W-:-:S03]  /*198d0*/  FMNMX.FTZ R11, R125, R10, !PT ;  /* 0x0000000a7d0b7209 */ /* 0x000fc60007810000 */
[----:B------:R-:W0:Y:S01]  /*198e0*/  MUFU.TANH R131, R131 ;  /* 0x0000008300837308 */ /* 0x000e220000002400 */
[----:B-1----:R-:W-:-:S04]  /*198f0*/  FMNMX.FTZ R10, R126, R11, !PT ;  /* 0x0000000b7e0a7209 */ /* 0x002fc80007810000 */
[----:B------:R-:W-:-:S03]  /*19900*/  FMNMX.FTZ R11, R129, R10, !PT ;  /* 0x0000000a810b7209 */ /* 0x000fc60007810000 */
[----:B------:R-:W1:Y:S01]  /*19910*/  MUFU.TANH R132, R132 ;  /* 0x0000008400847308 */ /* 0x000e620000002400 */
[----:B--2---:R-:W-:Y:S01]  /*19920*/  FMNMX.FTZ R169, R127, R168, !PT ;  /* 0x000000a87fa97209 */ /* 0x004fe20007810000 */
[----:B------:R-:W-:Y:S01]  /*19930*/  FMUL.FTZ R168, R2, R173 ;  /* 0x000000ad02a87220 */ /* 0x000fe20000410000 */
[----:B------:R-:W-:Y:S02]  /*19940*/  FMNMX.FTZ R10, R130, R11, !PT ;  /* 0x0000000b820a7209 */ /* 0x000fe40007810000 */
[----:B------:R-:W-:Y:S02]  /*19950*/  FMNMX.FTZ R170, R128, R169, !PT ;  /* 0x000000a980aa7209 */ /* 0x000fe40007810000 */
[----:B------:R-:W-:Y:S01]  /*19960*/  FMNMX.FTZ R11, R133, R10, !PT ;  /* 0x0000000a850b7209 */ /* 0x000fe20007810000 */
[----:B------:R-:W2:Y:S01]  /*19970*/  MUFU.TANH R137, R137 ;  /* 0x0000008900897308 */ /* 0x000ea20000002400 */
[----:B0-----:R-:W-:Y:S02]  /*19980*/  FMNMX.FTZ R169, R131, R170, !PT ;  /* 0x000000aa83a97209 */ /* 0x001fe40007810000 */
[----:B------:R-:W-:-:S05]  /*19990*/  FMNMX.FTZ R10, R134, R11, !PT ;  /* 0x0000000b860a7209 */ /* 0x000fca0007810000 */
[----:B------:R-:W-:Y:S01]  /*199a0*/  MUFU.TANH R136, R136 ;  /* 0x0000008800887308 */ /* 0x000fe20000002400 */
[----:B-1----:R-:W-:-:S04]  /*199b0*/  FMNMX.FTZ R170, R132, R169, !PT ;  /* 0x000000a984aa7209 */ /* 0x002fc80007810000 */
[----:B------:R-:W-:Y:S01]  /*199c0*/  FMNMX.FTZ R171, R135, R170, !PT ;  /* 0x000000aa87ab7209 */ /* 0x000fe20007810000 */
[----:B------:R-:W-:Y:S02]  /*199d0*/  FMUL.FTZ R170, R2, R175 ;  /* 0x000000af02aa7220 */ /* 0x000fe40000410000 */
[----:B------:R-:W0:Y:S01]  /*199e0*/  MUFU.TANH R141, R141 ;  /* 0x0000008d008d7308 */ /* 0x000e220000002400 */
[----:B--2---:R-:W-:-:S04]  /*199f0*/  FMNMX.FTZ R11, R137, R10, !PT ;  /* 0x0000000a890b7209 */ /* 0x004fc80007810000 */
[----:B------:R-:W-:-:S03]  /*19a00*/  FMNMX.FTZ R10, R138, R11, !PT ;  /* 0x0000000b8a0a7209 */ /* 0x000fc60007810000 */
[----:B------:R-:W1:Y:S08]  /*19a10*/  MUFU.TANH R142, R142 ;  /* 0x0000008e008e7308 */ /* 0x000e700000002400 */
[----:B------:R2:W-:Y:S01]  /*19a20*/  MUFU.TANH R167, R172 ;  /* 0x000000ac00a77308 */ /* 0x0005e20000002400 */
[----:B0-----:R-:W-:-:S07]  /*19a30*/  FMNMX.FTZ R11, R141, R10, !PT ;  /* 0x0000000a8d0b7209 */ /* 0x001fce0007810000 */
[----:B------:R-:W0:Y:S01]  /*19a40*/  MUFU.TANH R147, R147 ;  /* 0x0000009300937308 */ /* 0x000e220000002400 */
[----:B--2---:R-:W-:Y:S02]  /*19a50*/  FMNMX.FTZ R172, R136, R171, !PT ;  /* 0x000000ab88ac7209 */ /* 0x004fe40007810000 */
[----:B-1----:R-:W-:Y:S02]  /*19a60*/  FMNMX.FTZ R10, R142, R11, !PT ;  /* 0x0000000b8e0a7209 */ /* 0x002fe40007810000 */
[----:B------:R-:W-:Y:S02]  /*19a70*/  FMNMX.FTZ R171, R139, R172, !PT ;  /* 0x000000ac8bab7209 */ /* 0x000fe40007810000 */
[----:B------:R-:W-:Y:S01]  /*19a80*/  FMNMX.FTZ R173, R145, R10, !PT ;  /* 0x0000000a91ad7209 */ /* 0x000fe20007810000 */
[----:B------:R-:W-:Y:S01]  /*19a90*/  MUFU.TANH R146, R146 ;  /* 0x0000009200927308 */ /* 0x000fe20000002400 */
[----:B------:R-:W-:-:S04]  /*19aa0*/  FMNMX.FTZ R172, R140, R171, !PT ;  /* 0x000000ab8cac7209 */ /* 0x000fc80007810000 */
[----:B------:R-:W-:Y:S01]  /*19ab0*/  FMNMX.FTZ R11, R143, R172, !PT ;  /* 0x000000ac8f0b7209 */ /* 0x000fe20007810000 */
[----:B------:R-:W-:Y:S02]  /*19ac0*/  FMUL.FTZ R172, R2, R177 ;  /* 0x000000b102ac7220 */ /* 0x000fe40000410000 */
[----:B------:R-:W1:Y:S01]  /*19ad0*/  MUFU.TANH R151, R151 ;  /* 0x0000009700977308 */ /* 0x000e620000002400 */
[----:B------:R-:W-:-:S04]  /*19ae0*/  FMNMX.FTZ R10, R144, R11, !PT ;  /* 0x0000000b900a7209 */ /* 0x000fc80007810000 */
[----:B0-----:R-:W-:-:S03]  /*19af0*/  FMNMX.FTZ R11, R147, R10, !PT ;  /* 0x0000000a930b7209 */ /* 0x001fc60007810000 */
[----:B------:R-:W0:Y:S01]  /*19b00*/  MUFU.TANH R152, R152 ;  /* 0x0000009800987308 */ /* 0x000e220000002400 */
[----:B------:R-:W-:-:S07]  /*19b10*/  FMNMX.FTZ R10, R148, R11, !PT ;  /* 0x0000000b940a7209 */ /* 0x000fce0007810000 */
[----:B------:R2:W-:Y:S01]  /*19b20*/  MUFU.TANH R169, R174 ;  /* 0x000000ae00a97308 */ /* 0x0005e20000002400 */
[----:B-1----:R-:W-:-:S07]  /*19b30*/  FMNMX.FTZ R11, R151, R10, !PT ;  /* 0x0000000a970b7209 */ /* 0x002fce0007810000 */
[----:B------:R-:W1:Y:S01]  /*19b40*/  MUFU.TANH R156, R156 ;  /* 0x0000009c009c7308 */ /* 0x000e620000002400 */
[----:B--2---:R-:W-:Y:S01]  /*19b50*/  FMNMX.FTZ R174, R146, R173, !PT ;  /* 0x000000ad92ae7209 */ /* 0x004fe20007810000 */
[----:B------:R-:W-:Y:S01]  /*19b60*/  FMUL.FTZ R173, R2, R178 ;  /* 0x000000b202ad7220 */ /* 0x000fe20000410000 */
[----:B0-----:R-:W-:Y:S02]  /*19b70*/  FMNMX.FTZ R10, R152, R11, !PT ;  /* 0x0000000b980a7209 */ /* 0x001fe40007810000 */
[----:B------:R-:W-:Y:S02]  /*19b80*/  FMNMX.FTZ R175, R149, R174, !PT ;  /* 0x000000ae95af7209 */ /* 0x000fe40007810000 */
[----:B------:R-:W-:Y:S01]  /*19b90*/  FMNMX.FTZ R11, R155, R10, !PT ;  /* 0x0000000a9b0b7209 */ /* 0x000fe20007810000 */
[----:B------:R-:W-:Y:S01]  /*19ba0*/  MUFU.TANH R157, R157 ;  /* 0x0000009d009d7308 */ /* 0x000fe20000002400 */
[----:B------:R-:W-:-:S04]  /*19bb0*/  FMNMX.FTZ R174, R150, R175, !PT ;  /* 0x000000af96ae7209 */ /* 0x000fc80007810000 */
[----:B------:R-:W-:-:S03]  /*19bc0*/  FMNMX.FTZ R175, R153, R174, !PT ;  /* 0x000000ae99af7209 */ /* 0x000fc60007810000 */
[----:B------:R-:W-:Y:S01]  /*19bd0*/  MUFU.TANH R161, R161 ;  /* 0x000000a100a17308 */ /* 0x000fe20000002400 */
[----:B-1----:R-:W-:-:S04]  /*19be0*/  FMNMX.FTZ R10, R156, R11, !PT ;  /* 0x0000000b9c0a7209 */ /* 0x002fc80007810000 */
[----:B------:R-:W-:-:S03]  /*19bf0*/  FMNMX.FTZ R11, R159, R10, !PT ;  /* 0x0000000a9f0b7209 */ /* 0x000fc60007810000 */
[----:B------:R-:W0:Y:S01]  /*19c00*/  MUFU.TANH R163, R163 ;  /* 0x000000a300a37308 */ /* 0x000e220000002400 */
[----:B------:R-:W-:-:S07]  /*19c10*/  FMNMX.FTZ R10, R160, R11, !PT ;  /* 0x0000000ba00a7209 */ /* 0x000fce0007810000 */
[----:B------:R-:W-:Y:S08]  /*19c20*/  MUFU.TANH R162, R162 ;  /* 0x000000a200a27308 */ /* 0x000ff00000002400 */
[----:B------:R1:W-:Y:S01]  /*19c30*/  MUFU.TANH R171, R176 ;  /* 0x000000b000ab7308 */ /* 0x0003e20000002400 */
[----:B0-----:R-:W-:-:S07]  /*19c40*/  FMNMX.FTZ R11, R163, R10, !PT ;  /* 0x0000000aa30b7209 */ /* 0x001fce0007810000 */
[----:B------:R-:W0:Y:S01]  /*19c50*/  MUFU.TANH R164, R164 ;  /* 0x000000a400a47308 */ /* 0x000e220000002400 */
[----:B-1----:R-:W-:Y:S01]  /*19c60*/  FMNMX.FTZ R176, R154, R175, !PT ;  /* 0x000000af9ab07209 */ /* 0x002fe20007810000 */
[----:B------:R-:W-:-:S03]  /*19c70*/  FMUL.FTZ R175, R2, R180 ;  /* 0x000000b402af7220 */ /* 0x000fc60000410000 */
[----:B------:R-:W-:Y:S01]  /*19c80*/  FMNMX.FTZ R177, R157, R176, !PT ;  /* 0x000000b09db17209 */ /* 0x000fe20007810000 */
[----:B------:R-:W-:Y:S02]  /*19c90*/  WARPGROUP.DEPBAR.LE gsb0, 0x0 ;  /* 0x00008000000079c5 */ /* 0x000fe40000010000 */
[----:B------:R-:W-:Y:S01]  /*19ca0*/  WARPGROUP.ARRIVE ;  /* 0x00000000000079c5 */ /* 0x000fe20000000000 */
[----:B------:R-:W-:Y:S01]  /*19cb0*/  MUFU.TANH R165, R165 ;  /* 0x000000a500a57308 */ /* 0x000fe20000002400 */
[----:B------:R-:W-:-:S04]  /*19cc0*/  FMNMX.FTZ R176, R158, R177, !PT ;  /* 0x000000b19eb07209 */ /* 0x000fc80007810000 */
[----:B------:R-:W-:Y:S01]  /*19cd0*/  QGMMA.64x192x32.F32.E4M3.E4M3 R24, R188, gdesc[UR4], R24, gsb0 ;  /* 0x02e00004bc187df3 */ /* 0x000fe20008000818 */
[----:B------:R-:W-:Y:S02]  /*19ce0*/  FMNMX.FTZ R177, R161, R176, !PT ;  /* 0x000000b0a1b17209 */ /* 0x000fe40007810000 */
[----:B------:R-:W-:Y:S01]  /*19cf0*/  MUFU.TANH R166, R166 ;  /* 0x000000a600a67308 */ /* 0x000fe20000002400 */
[----:B0-----:R-:W-:Y:S02]  /*19d00*/  FMNMX.FTZ R10, R164, R11, !PT ;  /* 0x0000000ba40a7209 */ /* 0x001fe40007810000 */
[----:B------:R-:W-:Y:S01]  /*19d10*/  FMNMX.FTZ R178, R162, R177, !PT ;  /* 0x000000b1a2b27209 */ /* 0x000fe20007810000 */
[----:B------:R-:W-:Y:S01]  /*19d20*/  FMUL.FTZ R177, R2, R182 ;  /* 0x000000b602b17220 */ /* 0x000fe20000410000 */
[----:B------:R-:W-:Y:S01]  /*19d30*/  FMNMX.FTZ R11, R167, R10, !PT ;  /* 0x0000000aa70b7209 */ /* 0x000fe20007810000 */
[----:B------:R-:W-:Y:S02]  /*19d40*/  IMAD.U32 R182, RZ, RZ, UR43 ;  /* 0x0000002bffb67e24 */ /* 0x000fe4000f8e00ff */
[----:B------:R-:W0:Y:S08]  /*19d50*/  MUFU.TANH R168, R168 ;  /* 0x000000a800a87308 */ /* 0x000e300000002400 */
[----:B------:R-:W-:Y:S08]  /*19d60*/  MUFU.TANH R170, R170 ;  /* 0x000000aa00aa7308 */ /* 0x000ff00000002400 */
[----:B------:R-:W1:Y:S01]  /*19d70*/  MUFU.TANH R172, R172 ;  /* 0x000000ac00ac7308 */ /* 0x000e620000002400 */
[----:B0-----:R-:W-:-:S04]  /*19d80*/  FMNMX.FTZ R10, R168, R11, !PT ;  /* 0x0000000ba80a7209 */ /* 0x001fc80007810000 */
[----:B------:R-:W-:-:S03]  /*19d90*/  FMNMX.FTZ R11, R171, R10, !PT ;  /* 0x0000000aab0b7209 */ /* 0x000fc60007810000 */
[----:B------:R-:W0:Y:S08]  /*19da0*/  MUFU.TANH R173, R173 ;  /* 0x000000ad00ad7308 */ /* 0x000e300000002400 */
[----:B------:R2:W-:Y:S01]  /*19db0*/  MUFU.TANH R174, R179 ;  /* 0x000000b300ae7308 */ /* 0x0005e20000002400 */
[----:B-1----:R-:W-:-:S07]  /*19dc0*/  FMNMX.FTZ R10, R172, R11, !PT ;  /* 0x0000000bac0a7209 */ /* 0x002fce0007810000 */
[----:B------:R-:W1:Y:S01]  /*19dd0*/  MUFU.TANH R175, R175 ;  /* 0x000000af00af7308 */ /* 0x000e620000002400 */
[----:B--2---:R-:W-:-:S04]  /*19de0*/  FMNMX.FTZ R179, R165, R178, !PT ;  /* 0x000000b2a5b37209 */ /* 0x004fc80007810000 */
[----:B------:R-:W-:-:S03]  /*19df0*/  FMNMX.FTZ R178, R166, R179, !PT ;  /* 0x000000b3a6b27209 */ /* 0x000fc60007810000 */
[----:B------:R-:W2:Y:S01]  /*19e00*/  MUFU.TANH R176, R181 ;  /* 0x000000b500b07308 */ /* 0x000ea20000002400 */
[----:B------:R-:W-:-:S04]  /*19e10*/  FMNMX.FTZ R179, R169, R178, !PT ;  /* 0x000000b2a9b37209 */ /* 0x000fc80007810000 */
[----:B------:R-:W-:-:S03]  /*19e20*/  FMNMX.FTZ R180, R170, R179, !PT ;  /* 0x000000b3aab47209 */ /* 0x000fc60007810000 */
[----:B------:R-:W3:Y:S01]  /*19e30*/  MUFU.TANH R177, R177 ;  /* 0x000000b100b17308 */ /* 0x000ee20000002400 */
[----:B0-----:R-:W-:Y:S02]  /*19e40*/  FMNMX.FTZ R179, R173, R180, !PT ;  /* 0x000000b4adb37209 */ /* 0x001fe40007810000 */
[----:B-1----:R-:W-:Y:S01]  /*19e50*/  FMNMX.FTZ R11, R175, R10, !PT ;  /* 0x0000000aaf0b7209 */ /* 0x002fe20007810000 */
[----:B------:R-:W-:Y:S01]  /*19e60*/  VIADD R10, R6, 0x6 ;  /* 0x00000006060a7836 */ /* 0x000fe20000000000 */
[----:B------:R-:W-:-:S03]  /*19e70*/  FMNMX.FTZ R180, R174, R179, !PT ;  /* 0x000000b3aeb47209 */ /* 0x000fc60007810000 */
[----:B------:R-:W0:Y:S01]  /*19e80*/  MUFU.TANH R178, R183 ;  /* 0x000000b700b27308 */ /* 0x000e220000002400 */
[----:B--2---:R-:W-:Y:S02]  /*19e90*/  FMNMX.FTZ R11, R176, R11, !PT ;  /* 0x0000000bb00b7209 */ /* 0x004fe40007810000 */
[----:B------:R-:W-:Y:S02]  /*19ea0*/  R2UR UR6, R10 ;  /* 0x000000000a0672ca */ /* 0x000fe400000e0000 */
[----:B---3--:R-:W-:Y:S02]  /*19eb0*/  FMNMX.FTZ R179, R177, R180, !PT ;  /* 0x000000b4b1b37209 */ /* 0x008fe40007810000 */
[----:B------:R-:W1:Y:S02]  /*19ec0*/  SHFL.BFLY PT, R180, R11, 0x2, 0x1f ;  /* 0x0c401f000bb47f89 */ /* 0x000e6400000e0000 */
[----:B0-----:R-:W-:-:S05]  /*19ed0*/  FMNMX.FTZ R179, R178, R179, !PT ;  /* 0x000000b3b2b37209 */ /* 0x001fca0007810000 */
[----:B------:R-:W0:Y:S01]  /*19ee0*/  SHFL.BFLY PT, R181, R179, 0x2, 0x1f ;  /* 0x0c401f00b3b57f89 */ /* 0x000e2200000e0000 */
[----:B-1----:R-:W-:Y:S01]  /*19ef0*/  FMNMX.FTZ R180, R11, R180, !PT ;  /* 0x000000b40bb47209 */ /* 0x002fe20007810000 */
[----:B------:R-:W-:-:S05]  /*19f00*/  IMAD.MOV.U32 R11, RZ, RZ, 0x40000040 ;  /* 0x40000040ff0b7424 */ /* 0x000fca00078e00ff */
[----:B------:R-:W-:Y:S02]  /*19f10*/  R2UR UR7, R11 ;  /* 0x000000000b0772ca */ /* 0x000fe400000e0000 */
[----:B0-----:R-:W-:Y:S02]  /*19f20*/  FMNMX.FTZ R6, R179, R181, !PT ;  /* 0x000000b5b3067209 */ /* 0x001fe40007810000 */
[----:B------:R-:W0:Y:S04]  /*19f30*/  SHFL.BFLY PT, R181, R180, 0x1, 0x1f ;  /* 0x0c201f00b4b57f89 */ /* 0x000e2800000e0000 */
[----:B------:R-:W1:Y:S01]  /*19f40*/  SHFL.BFLY PT, R183, R6, 0x1, 0x1f ;  /* 0x0c201f0006b77f89 */ /* 0x000e6200000e0000 */
[----:B0-----:R-:W-:Y:S02]  /*19f50*/  FMNMX.FTZ R11, R180, R181, !PT ;  /* 0x000000b5b40b7209 */ /* 0x001fe40007810000 */
[----:B-1----:R-:W-:-:S03]  /*19f60*/  FMNMX.FTZ R10, R6, R183, !PT ;  /* 0x000000b7060a7209 */ /* 0x002fc60007810000 */
[----:B------:R-:W-:-:S04]  /*19f70*/  FADD.FTZ R12, -R11, R12 ;  /* 0x0000000c0b0c7221 */ /* 0x000fc80000010100 */
[----:B------:R-:W-:Y:S01]  /*19f80*/  FMUL.FTZ R179, R12, UR43 ;  /* 0x0000002b0cb37c20 */ /* 0x000fe20008410000 */
[----:B------:R-:W-:-:S03]  /*19f90*/  FADD.FTZ R12, -R10, R13 ;  /* 0x0000000d0a0c7221 */ /* 0x000fc60000010100 */
[----:B------:R0:W-:Y:S01]  /*19fa0*/  MUFU.EX2 R13, R179 ;  /* 0x000000b3000d7308 */ /* 0x0001e20000000800 */
[----:B------:R-:W-:Y:S01]  /*19fb0*/  FMUL.FTZ R181, R12, UR43 ;  /* 0x0000002b0cb57c20 */ /* 0x000fe20008410000 */
        /* <DEDUP_REMOVED lines=41> */
[----:B------:R-:W-:-:S02]  /*1a250*/  WARPGROUP.DEPBAR.LE gsb0, 0x0 ;  /* 0x00008000000079c5 */ /* 0x000fc40000010000 */
[----:B------:R-:W-:Y:S01]  /*1a260*/  WARPGROUP.ARRIVE ;  /* 0x00000000000079c5 */ /* 0x000fe20000000000 */
[----:B------:R-:W-:Y:S01]  /*1a270*/  MUFU.EX2 R6, R181 ;  /* 0x000000b500067308 */ /* 0x000fe20000000800 */
[----:B------:R-:W-:Y:S02]  /*1a280*/  @!P1 IMAD R176, R15, 0x8, R16 ;  /* 0x000000080fb09824 */ /* 0x000fe400078e0210 */
[--C-:B------:R-:W-:Y:S01]  /*1a290*/  FFMA.FTZ R126, R126, UR43, -R172.reuse ;  /* 0x0000002b7e7e7c23 */ /* 0x100fe200080108ac */
[----:B------:R-:W-:Y:S01]  /*1a2a0*/  IADD3 R179, -R199, 0xb, RZ ;  /* 0x0000000bc7b37810 */ /* 0x000fe20007ffe1ff */
[----:B------:R-:W-:Y:S01]  /*1a2b0*/  FFMA.FTZ R129, R129, UR43, -R172 ;  /* 0x0000002b81817c23 */ /* 0x000fe200080108ac */
[----:B------:R-:W-:Y:S01]  /*1a2c0*/  QGMMA.64x192x32.F32.E4M3.E4M3 R24, R184, gdesc[UR4], R24, gsb0 ;  /* 0x02e00004b8187df3 */ /* 0x000fe20008000818 */
[----:B------:R-:W-:Y:S02]  /*1a2d0*/  @!P1 VIADD R176, R176, 0x2a840 ;  /* 0x0002a840b0b09836 */ /* 0x000fe40000000000 */
[----:B0-----:R-:W-:Y:S01]  /*1a2e0*/  FFMA.FTZ R4, R13, R4, R180 ;  /* 0x000000040d047223 */ /* 0x001fe200000100b4 */
[----:B------:R-:W0:Y:S01]  /*1a2f0*/  MUFU.EX2 R9, R9 ;  /* 0x0000000900097308 */ /* 0x000e220000000800 */
[----:B------:R-:W-:-:S01]  /*1a300*/  FFMA.FTZ R130, R130, UR43, -R172 ;  /* 0x0000002b82827c23 */ /* 0x000fc200080108ac */
[----:B------:R-:W-:Y:S01]  /*1a310*/  FFMA.FTZ R133, R133, UR43, -R172 ;  /* 0x0000002b85857c23 */ /* 0x000fe200080108ac */
[----:B------:R-:W-:Y:S01]  /*1a320*/  @!P1 PRMT R176, RZ, 0x654, R176 ;  /* 0x00000654ffb09816 */ /* 0x000fe200000000b0 */
        /* <DEDUP_REMOVED lines=26> */
[----:B------:R-:W-:-:S02]  /*1a4d0*/  FFMA.FTZ R172, R178, UR43, -R172 ;  /* 0x0000002bb2ac7c23 */ /* 0x000fc400080108ac */
[----:B------:R-:W0:Y:S08]  /*1a4e0*/  MUFU.EX2 R121, R121 ;  /* 0x0000007900797308 */ /* 0x000e300000000800 */
[----:B------:R-:W-:Y:S08]  /*1a4f0*/  MUFU.EX2 R21, R21 ;  /* 0x0000001500157308 */ /* 0x000ff00000000800 */
[----:B------:R-:W3:Y:S08]  /*1a500*/  MUFU.EX2 R122, R122 ;  /* 0x0000007a007a7308 */ /* 0x000ef00000000800 */
[----:B------:R-:W-:Y:S08]  /*1a510*/  MUFU.EX2 R120, R120 ;  /* 0x0000007800787308 */ /* 0x000ff00000000800 */
[----:B------:R-:W4:Y:S08]  /*1a520*/  MUFU.EX2 R125, R125 ;  /* 0x0000007d007d7308 */ /* 0x000f300000000800 */
[----:B------:R-:W-:Y:S08]  /*1a530*/  MUFU.EX2 R123, R123 ;  /* 0x0000007b007b7308 */ /* 0x000ff00000000800 */
[----:B------:R-:W5:Y:S08]  /*1a540*/  MUFU.EX2 R126, R126 ;  /* 0x0000007e007e7308 */ /* 0x000f700000000800 */
        /* <DEDUP_REMOVED lines=14> */
[----:B------:R-:W-:Y:S01]  /*1a630*/  MUFU.EX2 R139, R139 ;  /* 0x0000008b008b7308 */ /* 0x000fe20000000800 */
[----:B------:R-:W-:-:S02]  /*1a640*/  WARPGROUP.DEPBAR.LE gsb0, 0x0 ;  /* 0x00008000000079c5 */ /* 0x000fc40000010000 */
[----:B------:R1:W-:Y:S06]  /*1a650*/  BAR.ARV R179, 0x100 ;  /* 0x000400b30000751d */ /* 0x0003ec0000002000 */
[----:B------:R3:W-:Y:S01]  /*1a660*/  @!P1 SYNCS.ARRIVE.TRANS64.RED.A1T0 RZ, [R176+URZ], RZ ;  /* 0x000000ffb0ff99a7 */ /* 0x0007e2000810043f */
[----:B------:R-:W5:Y:S01]  /*1a670*/  MUFU.EX2 R142, R142 ;  /* 0x0000008e008e7308 */ /* 0x000f620000000800 */
[----:B-1----:R-:W-:-:S01]  /*1a680*/  FADD.FTZ R179, R7, R4 ;  /* 0x0000000407b37221 */ /* 0x002fc20000010000 */
[----:B--2---:R-:W-:-:S04]  /*1a690*/  FADD.FTZ R4, R20, R3 ;  /* 0x0000000314047221 */ /* 0x004fc80000010000 */
[----:B0-----:R-:W-:Y:S01]  /*1a6a0*/  FADD.FTZ R3, R121, R4 ;  /* 0x0000000479037221 */ /* 0x001fe20000010000 */
[----:B---3--:R-:W-:-:S01]  /*1a6b0*/  FADD.FTZ R176, R8, R179 ;  /* 0x000000b308b07221 */ /* 0x008fc20000010000 */
[----:B------:R-:W-:Y:S02]  /*1a6c0*/  MUFU.EX2 R140, R140 ;  /* 0x0000008c008c7308 */ /* 0x000fe40000000800 */
[----:B------:R-:W-:-:S01]  /*1a6d0*/  FADD.FTZ R4, R122, R3 ;  /* 0x000000037a047221 */ /* 0x000fc20000010000 */
[----:B------:R-:W-:-:S03]  /*1a6e0*/  FADD.FTZ R179, R21, R176 ;  /* 0x000000b015b37221 */ /* 0x000fc60000010000 */
[----:B----4-:R-:W-:Y:S01]  /*1a6f0*/  FADD.FTZ R3, R125, R4 ;  /* 0x000000047d037221 */ /* 0x010fe20000010000 */
[----:B------:R-:W-:-:S01]  /*1a700*/  FADD.FTZ R176, R120, R179 ;  /* 0x000000b378b07221 */ /* 0x000fc20000010000 */
[----:B------:R-:W0:Y:S02]  /*1a710*/  MUFU.EX2 R145, R145 ;  /* 0x0000009100917308 */ /* 0x000e240000000800 */
[----:B-----5:R-:W-:-:S01]  /*1a720*/  FADD.FTZ R4, R126, R3 ;  /* 0x000000037e047221 */ /* 0x020fc20000010000 */
[----:B------:R-:W-:-:S03]  /*1a730*/  FADD.FTZ R179, R123, R176 ;  /* 0x000000b07bb37221 */ /* 0x000fc60000010000 */
[----:B------:R-:W-:Y:S01]  /*1a740*/  FADD.FTZ R3, R129, R4 ;  /* 0x0000000481037221 */ /* 0x000fe20000010000 */
[----:B------:R-:W-:-:S01]  /*1a750*/  FADD.FTZ R176, R124, R179 ;  /* 0x000000b37cb07221 */ /* 0x000fc20000010000 */
[----:B------:R-:W-:Y:S02]  /*1a760*/  MUFU.EX2 R143, R143 ;  /* 0x0000008f008f7308 */ /* 0x000fe40000000800 */
[----:B------:R-:W-:-:S01]  /*1a770*/  FADD.FTZ R4, R130, R3 ;  /* 0x0000000382047221 */ /* 0x000fc20000010000 */
[----:B------:R-:W-:-:S03]  /*1a780*/  FADD.FTZ R179, R127, R176 ;  /* 0x000000b07fb37221 */ /* 0x000fc60000010000 */
[----:B------:R-:W-:Y:S01]  /*1a790*/  FADD.FTZ R3, R133, R4 ;  /* 0x0000000485037221 */ /* 0x000fe20000010000 */
[----:B------:R-:W-:-:S01]  /*1a7a0*/  FADD.FTZ R176, R128, R179 ;  /* 0x000000b380b07221 */ /* 0x000fc20000010000 */
[----:B------:R-:W1:Y:S02]  /*1a7b0*/  MUFU.EX2 R146, R146 ;  /* 0x0000009200927308 */ /* 0x000e640000000800 */
[----:B------:R-:W-:-:S01]  /*1a7c0*/  FADD.FTZ R4, R134, R3 ;  /* 0x0000000386047221 */ /* 0x000fc20000010000 */
[----:B------:R-:W-:-:S03]  /*1a7d0*/  FADD.FTZ R179, R131, R176 ;  /* 0x000000b083b37221 */ /* 0x000fc60000010000 */
[----:B------:R-:W-:Y:S01]  /*1a7e0*/  FADD.FTZ R3, R137, R4 ;  /* 0x0000000489037221 */ /* 0x000fe20000010000 */
[----:B------:R-:W-:-:S01]  /*1a7f0*/  FADD.FTZ R176, R132, R179 ;  /* 0x000000b384b07221 */ /* 0x000fc20000010000 */
[----:B------:R-:W2:Y:S02]  /*1a800*/  MUFU.EX2 R144, R144 ;  /* 0x0000009000907308 */ /* 0x000ea40000000800 */
[----:B------:R-:W-:-:S01]  /*1a810*/  FADD.FTZ R4, R138, R3 ;  /* 0x000000038a047221 */ /* 0x000fc20000010000 */
[----:B------:R-:W-:-:S03]  /*1a820*/  FADD.FTZ R179, R135, R176 ;  /* 0x000000b087b37221 */ /* 0x000fc60000010000 */
[----:B------:R-:W-:Y:S01]  /*1a830*/  FADD.FTZ R3, R141, R4 ;  /* 0x000000048d037221 */ /* 0x000fe20000010000 */
[----:B------:R-:W-:-:S01]  /*1a840*/  FADD.FTZ R176, R136, R179 ;  /* 0x000000b388b07221 */ /* 0x000fc20000010000 */
[----:B------:R-:W3:Y:S02]  /*1a850*/  MUFU.EX2 R149, R149 ;  /* 0x0000009500957308 */ /* 0x000ee40000000800 */
[----:B------:R-:W-:-:S01]  /*1a860*/  FADD.FTZ R4, R142, R3 ;  /* 0x000000038e047221 */ /* 0x000fc20000010000 */
[----:B------:R-:W-:-:S03]  /*1a870*/  FADD.FTZ R179, R139, R176 ;  /* 0x000000b08bb37221 */ /* 0x000fc60000010000 */
[----:B0-----:R-:W-:Y:S01]  /*1a880*/  FADD.FTZ R3, R145, R4 ;  /* 0x0000000491037221 */ /* 0x001fe20000010000 */
[----:B------:R-:W-:-:S01]  /*1a890*/  FADD.FTZ R176, R140, R179 ;  /* 0x000000b38cb07221 */ /* 0x000fc20000010000 */
[----:B------:R-:W0:Y:S02]  /*1a8a0*/  MUFU.EX2 R147, R147 ;  /* 0x0000009300937308 */ /* 0x000e240000000800 */
[----:B-1----:R-:W-:-:S01]  /*1a8b0*/  FADD.FTZ R4, R146, R3 ;  /* 0x0000000392047221 */ /* 0x002fc20000010000 */
[----:B------:R-:W-:-:S04]  /*1a8c0*/  FADD.FTZ R179, R143, R176 ;  /* 0x000000b08fb37221 */ /* 0x000fc80000010000 */
[----:B--2---:R-:W-:Y:S01]  /*1a8d0*/  FADD.FTZ R176, R144, R179 ;  /* 0x000000b390b07221 */ /* 0x004fe20000010000 */
        /* <DEDUP_REMOVED lines=58> */
[----:B-1----:R-:W-:-:S03]  /*1ac80*/  FADD.FTZ R4, R12, R3 ;  /* 0x000000030c047221 */ /* 0x002fc60000010000 */
[----:B--2---:R-:W-:Y:S01]  /*1ac90*/  FADD.FTZ R3, R172, R179 ;  /* 0x000000b3ac037221 */ /* 0x004fe20000010000 */
[----:B------:R-:W-:Y:S06]  /*1aca0*/  @!P0 BRA `(.L_x_4525) ;  /* 0x0000000000048947 */ /* 0x000fec0003800000 */
[----:B------:R-:W-:Y:S01]  /*1acb0*/  BPT.TRAP 0x1 ;  /* 0x000000040000795c */ /* 0x000fe20000300000 */
.L_x_4525:
[----:B------:R-:W-:Y:S01]  /*1acc0*/  F2FP.SATFINITE.E4M3.F32.PACK_AB_MERGE_C R8, R21, R8, RZ ;  /* 0x000000081508723e */ /* 0x000fe200048070ff */
[-C--:B------:R-:W-:Y:S01]  /*1acd0*/  FMUL.FTZ R24, R24, R13.reuse ;  /* 0x0000000d18187220 */ /* 0x080fe20000410000 */
        /* <DEDUP_REMOVED lines=137> */
[----:B0-----:R-:W-:Y:S06]  /*1b570*/  @P2 BRA `(.L_x_4526) ;  /* 0xffffffd400982947 */ /* 0x001fec000383ffff */
[----:B------:R-:W-:-:S07]  /*1b580*/  IMAD.MOV.U32 R19, RZ, RZ, R15 ;  /* 0x000000ffff137224 */ /* 0x000fce00078e000f */
.L_x_4515:
[----:B------:R-:W-:-:S13]  /*1b590*/  ISETP.GE.AND P2, PT, R0, R209, PT ;  /* 0x000000d10000720c */ /* 0x000fda0003f46270 */
[----:B------:R-:W-:Y:S05]  /*1b5a0*/  @!P2 BRA `(.L_x_4527) ;  /* 0x000000380090a947 */ /* 0x000fea0003800000 */
[----:B------:R-:W-:Y:S02]  /*1b5b0*/  IMAD.MOV.U32 R13, RZ, RZ, R10 ;  /* 0x000000ffff0d7224 */ /* 0x000fe400078e000a */
[----:B------:R-:W-:Y:S02]  /*1b5c0*/  IMAD.MOV.U32 R12, RZ, RZ, R11 ;  /* 0x000000ffff0c7224 */ /* 0x000fe400078e000b */
[----:B------:R-:W-:-:S07]  /*1b5d0*/  IMAD.MOV.U32 R6, RZ, RZ, R18 ;  /* 0x000000ffff067224 */ /* 0x000fce00078e0012 */
.L_x_4546:
        /* <DEDUP_REMOVED lines=8> */
.L_x_4529:
        /* <DEDUP_REMOVED lines=8> */
.L_x_4530:
[----:B------:R-:W-:Y:S04]  /*1b6e0*/  BSSY B0, `(.L_x_4528) ;  /* 0x0000004000007945 */ /* 0x000fe80003800000 */
[----:B-1----:R-:W-:Y:S05]  /*1b6f0*/  @P3 BRA `(.L_x_4531) ;  /* 0x0000000000083947 */ /* 0x002fea0003800000 */
[----:B------:R-:W1:Y:S02]  /*1b700*/  SYNCS.PHASECHK.TRANS64.TRYWAIT P3, [R7+URZ+0x2a830], R8 ;  /* 0x02a83008070075a7 */ /* 0x000e64000806017f */
[----:B-1----:R-:W-:Y:S05]  /*1b710*/  @!P3 BRA `(.L_x_4532) ;  /* 0x000000fc00e8b947 */ /* 0x002fea0003800000 */
.L_x_4531:
[----:B------:R-:W-:Y:S05]  /*1b720*/  BSYNC B0 ;  /* 0x0000000000007941 */ /* 0x000fea0003800000 */
.L_x_4528:
        /* <DEDUP_REMOVED lines=51> */
.L_x_4534:
[----:B------:R-:W-:Y:S01]  /*1ba60*/  SHF.L.U32 R6, R6, 0x1f, RZ ;  /* 0x0000001f06067819 */ /* 0x000fe200000006ff */
[----:B------:R-:W-:-:S04]  /*1ba70*/  IMAD R7, R19, 0x8, R16 ;  /* 0x0000000813077824 */ /* 0x000fc800078e0210 */
[----:B------:R0:W1:Y:S01]  /*1ba80*/  SYNCS.PHASECHK.TRANS64.TRYWAIT P2, [R7+URZ+0x2a850], R6 ;  /* 0x02a85006070075a7 */ /* 0x000062000804017f */
[----:B------:R-:W-:Y:S05]  /*1ba90*/  @!P0 BRA `(.L_x_4535) ;  /* 0x0000000000048947 */ /* 0x000fea0003800000 */
[----:B------:R-:W-:Y:S01]  /*1baa0*/  BPT.TRAP 0x1 ;  /* 0x000000040000795c */ /* 0x000fe20000300000 */
.L_x_4535:
[----:B-1----:R-:W-:Y:S05]  /*1bab0*/  @P2 BRA `(.L_x_4533) ;  /* 0x0000000000082947 */ /* 0x002fea0003800000 */
[----:B------:R-:W1:Y:S02]  /*1bac0*/  SYNCS.PHASECHK.TRANS64.TRYWAIT P2, [R7+URZ+0x2a850], R6 ;  /* 0x02a85006070075a7 */ /* 0x000e64000804017f */
[----:B-1----:R-:W-:Y:S05]  /*1bad0*/  @!P2 BRA `(.L_x_4536) ;  /* 0x000000fc000ca947 */ /* 0x002fea0003800000 */
.L_x_4533:
        /* <DEDUP_REMOVED lines=50> */
[----:B------:R-:W-:Y:S01]  /*1be00*/  @!P1 IMAD R21, R14, 0x8, R16 ;  /* 0x000000080e159824 */ /* 0x000fe200078e0210 */
[----:B------:R-:W0:Y:S03]  /*1be10*/  MUFU.TANH R10, R10 ;  /* 0x0000000a000a7308 */ /* 0x000e260000002400 */
[----:B------:R-:W-:-:S05]  /*1be20*/  @!P1 VIADD R21, R21, 0x2a840 ;  /* 0x0002a84015159836 */ /* 0x000fca0000000000 */
        /* <DEDUP_REMOVED lines=58> */
[----:B------:R-:W-:Y:S01]  /*1c1d0*/  QGMMA.64x192x32.F32.E4M3.E4M3 R24, R188, gdesc[UR4], R24, gsb0 ;  /* 0x02e00004bc187df3 */ /* 0x000fe20008000818 */
[----:B------:R-:W-:Y:S01]  /*1c1e0*/  R2UR UR6, R6 ;  /* 0x00000000060672ca */ /* 0x000fe200000e0000 */
[----:B------:R-:W-:Y:S01]  /*1c1f0*/  IMAD.IADD R6, R220, 0x1, R207 ;  /* 0x00000001dc067824 */ /* 0x000fe200078e02cf */
[----:B------:R-:W-:Y:S02]  /*1c200*/  R2UR UR7, R7 ;  /* 0x00000000070772ca */ /* 0x000fe400000e0000 */
[----:B------:R-:W5:Y:S02]  /*1c210*/  @P4 LDC R7, c[0x0][0x44c] ;  /* 0x00011300ff074b82 */ /* 0x000f640000000800 */
[----:B-----5:R-:W-:-:S05]  /*1c220*/  @P4 IMAD.HI.U32 R7, R6, R7, RZ ;  /* 0x0000000706074227 */ /* 0x020fca00078e00ff */
[----:B-1----:R-:W-:Y:S01]  /*1c230*/  @P4 SHF.R.U32.HI R6, RZ, R8, R7 ;  /* 0x00000008ff064219 */ /* 0x002fe20000011607 */
        /* <DEDUP_REMOVED lines=15> */
[----:B------:R-:W-:Y:S01]  /*1c330*/  IADD3 R176, -R173, 0x1, RZ ;  /* 0x00000001adb07810 */ /* 0x000fe20007ffe1ff */
[C---:B------:R-:W-:Y:S01]  /*1c340*/  FMUL.FTZ R120, R2.reuse, R126 ;  /* 0x0000007e02787220 */ /* 0x040fe20000410000 */
[C---:B------:R-:W-:Y:S01]  /*1c350*/  FMUL.FTZ R126, R2.reuse, R134 ;  /* 0x00000086027e7220 */ /* 0x040fe20000410000 */
[C---:B------:R-:W-:Y:S01]  /*1c360*/  FMUL.FTZ R134, R2.reuse, R142 ;  /* 0x0000008e02867220 */ /* 0x040fe20000410000 */
[C---:B------:R-:W-:Y:S01]  /*1c370*/  FMUL.FTZ R142, R2.reuse, R150 ;  /* 0x00000096028e7220 */ /* 0x040fe20000410000 */
[----:B------:R-:W-:Y:S01]  /*1c380*/  FMUL.FTZ R150, R2, R158 ;  /* 0x0000009e02967220 */ /* 0x000fe20000410000 */
[----:B------:R-:W1:Y:S01]  /*1c390*/  SHFL.IDX PT, R20, R6, RZ, 0x1c1f ;  /* 0x001c1fff06147589 */ /* 0x000e6200000e0000 */
[----:B------:R-:W-:-:S02]  /*1c3a0*/  IMAD R176, R203, -0x2, R176 ;  /* 0xfffffffecbb07824 */ /* 0x000fc400078e02b0 */
[C---:B------:R-:W-:Y:S01]  /*1c3b0*/  FMUL.FTZ R158, R2.reuse, R166 ;  /* 0x000000a6029e7220 */ /* 0x040fe20000410000 */
[C---:B------:R-:W-:Y:S01]  /*1c3c0*/  FMUL.FTZ R166, R2.reuse, R174 ;  /* 0x000000ae02a67220 */ /* 0x040fe20000410000 */
[C---:B------:R-:W-:Y:S01]  /*1c3d0*/  FMUL.FTZ R174, R2.reuse, R177 ;  /* 0x000000b102ae7220 */ /* 0x040fe20000410000 */
[C---:B------:R-:W-:Y:S01]  /*1c3e0*/  FMUL.FTZ R177, R2.reuse, R180 ;  /* 0x000000b402b17220 */ /* 0x040fe20000410000 */
[----:B------:R-:W-:Y:S01]  /*1c3f0*/  IADD3 R180, -R201, R176, R202 ;  /* 0x000000b0c9b47210 */ /* 0x000fe20007ffe1ca */
[----:B------:R-:W-:Y:S01]  /*1c400*/  FMUL.FTZ R176, R2, R183 ;  /* 0x000000b702b07220 */ /* 0x000fe20000410000 */
[----:B------:R-:W0:Y:S03]  /*1c410*/  MUFU.TANH R7, R7 ;  /* 0x0000000700077308 */ /* 0x000e260000002400 */
[C---:B------:R-:W-:Y:S02]  /*1c420*/  VIADD R179, R180.reuse, UR33 ;  /* 0x00000021b4b37c36 */ /* 0x040fe40008000000 */
[----:B------:R-:W-:-:S03]  /*1c430*/  VIADD R180, R180, UR35 ;  /* 0x00000023b4b47c36 */ /* 0x000fc60008000000 */
[----:B------:R-:W0:Y:S08]  /*1c440*/  MUFU.TANH R8, R8 ;  /* 0x0000000800087308 */ /* 0x000e300000002400 */
[----:B------:R-:W0:Y:S01]  /*1c450*/  MUFU.TANH R120, R120 ;  /* 0x0000007800787308 */ /* 0x000e220000002400 */
[--C-:B-1----:R-:W-:Y:S02]  /*1c460*/  IMAD.IADD R181, R179, 0x1, R20.reuse ;  /* 0x00000001b3b57824 */ /* 0x102fe400078e0214 */
        /* <DEDUP_REMOVED lines=19> */
[----:B------:R-:W-:Y:S07]  /*1c5a0*/  QGMMA.64x192x32.F32.E4M3.E4M3 R24, R184, gdesc[UR4], R24, gsb0 ;  /* 0x02e00004b8187df3 */ /* 0x000fee0008000818 */
[----:B------:R-:W0:Y:S08]  /*1c5b0*/  MUFU.TANH R168, R168 ;  /* 0x000000a800a87308 */ /* 0x000e300000002400 */
[----:B------:R-:W0:Y:S08]  /*1c5c0*/  MUFU.TANH R166, R166 ;  /* 0x000000a600a67308 */ /* 0x000e300000002400 */
[----:B------:R-:W0:Y:S08]  /*1c5d0*/  MUFU.TANH R172, R172 ;  /* 0x000000ac00ac7308 */ /* 0x000e300000002400 */
[----:B------:R-:W0:Y:S08]  /*1c5e0*/  MUFU.TANH R174, R174 ;  /* 0x000000ae00ae7308 */ /* 0x000e300000002400 */
[----:B------:R-:W0:Y:S08]  /*1c5f0*/  MUFU.TANH R177, R177 ;  /* 0x000000b100b17308 */ /* 0x000e300000002400 */
[----:B------:R-:W0:Y:S01]  /*1c600*/  MUFU.TANH R176, R176 ;  /* 0x000000b000b07308 */ /* 0x000e220000002400 */
[----:B------:R-:W-:-:S02]  /*1c610*/  WARPGROUP.DEPBAR.LE gsb0, 0x0 ;  /* 0x00008000000079c5 */ /* 0x000fc40000010000 */
        /* <DEDUP_REMOVED lines=8> */
[----:B0-----:R-:W-:Y:S01]  /*1c6a0*/  IMAD.U32 R184, RZ, RZ, UR29 ;  /* 0x0000001dffb87e24 */ /* 0x001fe2000f8e00ff */
[----:B------:R-:W-:-:S04]  /*1c6b0*/  LOP3.LUT R183, RZ, R183, RZ, 0x33, !PT ;  /* 0x000000b7ffb77212 */ /* 0x000fc800078e33ff */
[----:B------:R-:W-:-:S13]  /*1c6c0*/  ISETP.NE.AND P2, PT, R184, 0x1, PT ;  /* 0x00000001b800780c */ /* 0x000fda0003f45270 */
[----:B------:R-:W0:Y:S02]  /*1c6d0*/  @P2 LDC.64 R20, c[0x0][0x9e8] ;  /* 0x00027a00ff142b82 */ /* 0x000e240000000a00 */
[----:B0-----:R-:W-:-:S05]  /*1c6e0*/  @P2 IMAD.HI.U32 R20, R183, R20, RZ ;  /* 0x00000014b7142227 */ /* 0x001fca00078e00ff */
[----:B------:R-:W-:-:S04]  /*1c6f0*/  @P2 SHF.R.U32.HI R183, RZ, R21, R20 ;  /* 0x00000015ffb72219 */ /* 0x000fc80000011614 */
[----:B------:R-:W-:Y:S01]  /*1c700*/  LOP3.LUT R183, RZ, R183, RZ, 0x33, !PT ;  /* 0x000000b7ffb77212 */ /* 0x000fe200078e33ff */
[----:B------:R-:W-:Y:S06]  /*1c710*/  BRA `(.L_x_4540) ;  /* 0x0000000000147947 */ /* 0x000fec0003800000 */
.L_x_4539:
[----:B0-----:R-:W-:-:S05]  /*1c720*/  IMAD.U32 R184, RZ, RZ, UR29 ;  /* 0x0000001dffb87e24 */ /* 0x001fca000f8e00ff */
[----:B------:R-:W-:-:S13]  /*1c730*/  ISETP.NE.AND P2, PT, R184, 0x1, PT ;  /* 0x00000001b800780c */ /* 0x000fda0003f45270 */
[----:B------:R-:W0:Y:S02]  /*1c740*/  @P2 LDC.64 R20, c[0x0][0x9e8] ;  /* 0x00027a00ff142b82 */ /* 0x000e240000000a00 */
[----:B0-----:R-:W-:-:S05]  /*1c750*/  @P2 IMAD.HI.U32 R20, R183, R20, RZ ;  /* 0x00000014b7142227 */ /* 0x001fca00078e00ff */
[----:B------:R-:W-:-:S07]  /*1c760*/  @P2 SHF.R.U32.HI R183, RZ, R21, R20 ;  /* 0x00000015ffb72219 */ /* 0x000fce0000011614 */
.L_x_4540:
[----:B------:R-:W-:Y:S05]  /*1c770*/  BSYNC B0 ;  /* 0x0000000000007941 */ /* 0x000fea0003800000 */
.L_x_4538:
[----:B------:R-:W-:-:S04]  /*1c780*/  IMAD R20, R183, R184, -R173 ;  /* 0x000000b8b7147224 */ /* 0x000fc800078e0aad */
[----:B------:R-:W-:-:S05]  /*1c790*/  IMAD R21, R203, -0x2, R20 ;  /* 0xfffffffecb157824 */ /* 0x000fca00078e0214 */
[----:B------:R-:W-:Y:S02]  /*1c7a0*/  VIADDMNMX R181, R21, R184, R181, PT ;  /* 0x000000b815b57246 */ /* 0x000fe400038001b5 */
[----:B------:R-:W-:-:S07]  /*1c7b0*/  VIMNMX R182, R182, R21, !PT ;  /* 0x00000015b6b67248 */ /* 0x000fce0007fe0100 */
.L_x_4537:
        /* <DEDUP_REMOVED lines=113> */
.L_x_4543:
[----:B------:R-:W-:-:S05]  /*1ced0*/  IMAD.U32 R182, RZ, RZ, UR29 ;  /* 0x0000001dffb67e24 */ /* 0x000fca000f8e00ff */
[----:B------:R-:W-:-:S13]  /*1cee0*/  ISETP.NE.AND P3, PT, R182, 0x1, PT ;  /* 0x00000001b600780c */ /* 0x000fda0003f65270 */
[----:B------:R-:W0:Y:S02]  /*1cef0*/  @P3 LDC.64 R6, c[0x0][0x9e8] ;  /* 0x00027a00ff063b82 */ /* 0x000e240000000a00 */
[----:B0-----:R-:W-:-:S05]  /*1cf00*/  @P3 IMAD.HI.U32 R6, R11, R6, RZ ;  /* 0x000000060b063227 */ /* 0x001fca00078e00ff */
[----:B------:R-:W-:-:S07]  /*1cf10*/  @P3 SHF.R.U32.HI R11, RZ, R7, R6 ;  /* 0x00000007ff0b3219 */ /* 0x000fce0000011606 */
.L_x_4544:
[----:B------:R-:W-:Y:S05]  /*1cf20*/  BSYNC B0 ;  /* 0x0000000000007941 */ /* 0x000fea0003800000 */
.L_x_4542:
[----:B------:R-:W-:-:S04]  /*1cf30*/  IMAD R6, R11, R182, -R173 ;  /* 0x000000b60b067224 */ /* 0x000fc800078e0aad */
[----:B------:R-:W-:-:S05]  /*1cf40*/  IMAD R7, R203, -0x2, R6 ;  /* 0xfffffffecb077824 */ /* 0x000fca00078e0206 */
[----:B------:R-:W-:Y:S02]  /*1cf50*/  VIADDMNMX R179, R7, R182, R179, PT ;  /* 0x000000b607b37246 */ /* 0x000fe400038001b3 */
[----:B------:R-:W-:-:S07]  /*1cf60*/  VIMNMX R180, R180, R7, !PT ;  /* 0x00000007b4b47248 */ /* 0x000fce0007fe0100 */
.L_x_4541:
[----:B------:R-:W-:Y:S01]  /*1cf70*/  ISETP.GT.AND P3, PT, R180, 0x1, P2 ;  /* 0x00000001b400780c */ /* 0x000fe20001764270 */
[----:B------:R-:W-:-:S03]  /*1cf80*/  UMOV UR43, UR28 ;  /* 0x0000001c002b7c82 */ /* 0x000fc60008000000 */
[----:B------:R-:W-:-:S04]  /*1cf90*/  ISETP.LT.OR P3, PT, R179, 0x2, P3 ;  /* 0x00000002b300780c */ /* 0x000fc80001f61670 */
[----:B------:R-:W-:Y:S02]  /*1cfa0*/  FSEL R6, R10, -INF , !P3 ;  /* 0xff8000000a067808 */ /* 0x000fe40005800000 */
[----:B------:R-:W-:Y:S02]  /*1cfb0*/  ISETP.GT.AND P3, PT, R180, 0x8, P2 ;  /* 0x00000008b400780c */ /* 0x000fe40001764270 */
[----:B------:R-:W-:Y:S02]  /*1cfc0*/  FMNMX.FTZ R10, R20, R12, !PT ;  /* 0x0000000c140a7209 */ /* 0x000fe40007810000 */
[----:B------:R-:W-:Y:S02]  /*1cfd0*/  ISETP.LT.OR P3, PT, R179, 0x9, P3 ;  /* 0x00000009b300780c */ /* 0x000fe40001f61670 */
[----:B------:R-:W-:Y:S02]  /*1cfe0*/  FMNMX.FTZ R10, R9, R10, !PT ;  /* 0x0000000a090a7209 */ /* 0x000fe40007810000 */
[----:B------:R-:W-:-:S02]  /*1cff0*/  FSEL R120, R120, -INF , !P3 ;  /* 0xff80000078787808 */ /* 0x000fc40005800000 */
[C---:B------:R-:W-:Y:S02]  /*1d000*/  ISETP.GT.AND P3, PT, R180.reuse, 0x9, P2 ;  /* 0x00000009b400780c */ /* 0x040fe40001764270 */
        /* <DEDUP_REMOVED lines=138> */
[----:B------:R-:W-:-:S04]  /*1d8b0*/  FMNMX.FTZ R128, R120, R21, !PT ;  /* 0x0000001578807209 */ /* 0x000fc80007810000 */
        /* <DEDUP_REMOVED lines=59> */
[----:B0-----:R-:W-:Y:S01]  /*1dc70*/  FMNMX.FTZ R179, R175, R180, !PT ;  /* 0x000000b4afb37209 */ /* 0x001fe20007810000 */
        /* <DEDUP_REMOVED lines=8> */
[----:B------:R-:W1:Y:S03]  /*1dd00*/  SHFL.BFLY PT, R180, R179, 0x2, 0x1f ;  /* 0x0c401f00b3b47f89 */ /* 0x000e6600000e0000 */
[----:B------:R-:W-:-:S04]  /*1dd10*/  FADD.FTZ R177, -R177, R12 ;  /* 0x0000000cb1b17221 */ /* 0x000fc80000010100 */
[----:B------:R-:W-:Y:S01]  /*1dd20*/  FMUL.FTZ R12, R177, UR43 ;  /* 0x0000002bb10c7c20 */ /* 0x000fe20008410000 */
[----:B------:R-:W-:Y:S08]  /*1dd30*/  MUFU.EX2 R136, R136 ;  /* 0x0000008800887308 */ /* 0x000ff00000000800 */
[----:B------:R-:W0:Y:S01]  /*1dd40*/  MUFU.EX2 R12, R12 ;  /* 0x0000000c000c7308 */ /* 0x000e220000000800 */
[----:B-1----:R-:W-:-:S07]  /*1dd50*/  FMNMX.FTZ R173, R179, R180, !PT ;  /* 0x000000b4b3ad7209 */ /* 0x002fce0007810000 */
[----:B------:R-:W-:Y:S01]  /*1dd60*/  MUFU.EX2 R140, R140 ;  /* 0x0000008c008c7308 */ /* 0x000fe20000000800 */
[----:B------:R-:W1:Y:S01]  /*1dd70*/  SHFL.BFLY PT, R180, R173, 0x1, 0x1f ;  /* 0x0c201f00adb47f89 */ /* 0x000e6200000e0000 */
[----:B0-----:R-:W-:-:S06]  /*1dd80*/  FFMA.FTZ R179, R12, R4, R7 ;  /* 0x000000040cb37223 */ /* 0x001fcc0000010007 */
[----:B------:R-:W-:Y:S08]  /*1dd90*/  MUFU.EX2 R144, R144 ;  /* 0x0000009000907308 */ /* 0x000ff00000000800 */
[----:B------:R-:W-:Y:S08]  /*1dda0*/  MUFU.EX2 R148, R148 ;  /* 0x0000009400947308 */ /* 0x000ff00000000800 */
[----:B------:R-:W-:Y:S01]  /*1ddb0*/  MUFU.EX2 R152, R152 ;  /* 0x0000009800987308 */ /* 0x000fe20000000800 */
[----:B-1----:R-:W-:Y:S01]  /*1ddc0*/  FMNMX.FTZ R10, R173, R180, !PT ;  /* 0x000000b4ad0a7209 */ /* 0x002fe20007810000 */
[----:B------:R-:W-:-:S03]  /*1ddd0*/  IMAD.U32 R173, RZ, RZ, UR43 ;  /* 0x0000002bffad7e24 */ /* 0x000fc6000f8e00ff */
[C---:B------:R-:W-:Y:S01]  /*1dde0*/  FSETP.NEU.FTZ.AND P2, PT, R10.reuse, -INF , PT ;  /* 0xff8000000a00780b */ /* 0x040fe20003f5d000 */
[----:B------:R-:W-:-:S02]  /*1ddf0*/  FFMA.FTZ R173, R10, R173, -8 ;  /* 0xc10000000aad7423 */ /* 0x000fc400000100ad */
[----:B------:R-:W-:Y:S03]  /*1de00*/  MUFU.EX2 R149, R149 ;  /* 0x0000009500957308 */ /* 0x000fe60000000800 */
[----:B------:R-:W-:-:S05]  /*1de10*/  FSEL R173, R173, RZ, P2 ;  /* 0x000000ffadad7208 */ /* 0x000fca0001000000 */
        /* <DEDUP_REMOVED lines=21> */
[----:B------:R-:W-:Y:S01]  /*1df70*/  FADD.FTZ R146, R20, R179 ;  /* 0x000000b314927221 */ /* 0x000fe20000010000 */
[----:B------:R-:W-:-:S01]  /*1df80*/  FFMA.FTZ R135, R135, UR43, -R173 ;  /* 0x0000002b87877c23 */ /* 0x000fc200080108ad */
[--C-:B------:R-:W-:Y:S01]  /*1df90*/  FFMA.FTZ R139, R139, UR43, -R173.reuse ;  /* 0x0000002b8b8b7c23 */ /* 0x100fe200080108ad */
[----:B------:R-:W-:-:S01]  /*1dfa0*/  FFMA.FTZ R147, R147, UR43, -R173 ;  /* 0x0000002b93937c23 */ /* 0x000fc200080108ad */
[----:B------:R-:W-:Y:S01]  /*1dfb0*/  FADD.FTZ R179, R9, R146 ;  /* 0x0000009209b37221 */ /* 0x000fe20000010000 */
[----:B------:R-:W-:-:S01]  /*1dfc0*/  FFMA.FTZ R150, R150, UR43, -R173 ;  /* 0x0000002b96967c23 */ /* 0x000fc200080108ad */
[----:B------:R-:W0:Y:S01]  /*1dfd0*/  MUFU.EX2 R143, R143 ;  /* 0x0000008f008f7308 */ /* 0x000e220000000800 */
[----:B------:R-:W-:-:S01]  /*1dfe0*/  FFMA.FTZ R151, R151, UR43, -R173 ;  /* 0x0000002b97977c23 */ /* 0x000fc200080108ad */
[----:B------:R-:W-:Y:S01]  /*1dff0*/  FADD.FTZ R146, R182, R179 ;  /* 0x000000b3b6927221 */ /* 0x000fe20000010000 */
[----:B------:R-:W-:-:S01]  /*1e000*/  FFMA.FTZ R154, R154, UR43, -R173 ;  /* 0x0000002b9a9a7c23 */ /* 0x000fc200080108ad */
[--C-:B------:R-:W-:Y:S01]  /*1e010*/  FFMA.FTZ R155, R155, UR43, -R173.reuse ;  /* 0x0000002b9b9b7c23 */ /* 0x100fe200080108ad */
[----:B------:R-:W-:-:S01]  /*1e020*/  FFMA.FTZ R158, R158, UR43, -R173 ;  /* 0x0000002b9e9e7c23 */ /* 0x000fc200080108ad */
[----:B------:R-:W-:Y:S01]  /*1e030*/  FADD.FTZ R179, R15, R146 ;  /* 0x000000920fb37221 */ /* 0x000fe20000010000 */
[----:B------:R-:W-:-:S01]  /*1e040*/  FFMA.FTZ R159, R159, UR43, -R173 ;  /* 0x0000002b9f9f7c23 */ /* 0x000fc200080108ad */
[----:B------:R-:W1:Y:S01]  /*1e050*/  MUFU.EX2 R6, R6 ;  /* 0x0000000600067308 */ /* 0x000e620000000800 */
[----:B------:R-:W-:-:S01]  /*1e060*/  FFMA.FTZ R162, R162, UR43, -R173 ;  /* 0x0000002ba2a27c23 */ /* 0x000fc200080108ad */
[----:B------:R-:W-:Y:S01]  /*1e070*/  FADD.FTZ R146, R122, R179 ;  /* 0x000000b37a927221 */ /* 0x000fe20000010000 */
[----:B------:R-:W-:-:S01]  /*1e080*/  FFMA.FTZ R163, R163, UR43, -R173 ;  /* 0x0000002ba3a37c23 */ /* 0x000fc200080108ad */
[--C-:B------:R-:W-:Y:S01]  /*1e090*/  FFMA.FTZ R166, R166, UR43, -R173.reuse ;  /* 0x0000002ba6a67c23 */ /* 0x100fe200080108ad */
[----:B------:R-:W-:-:S01]  /*1e0a0*/  FFMA.FTZ R167, R167, UR43, -R173 ;  /* 0x0000002ba7a77c23 */ /* 0x000fc200080108ad */
[----:B------:R-:W-:Y:S01]  /*1e0b0*/  FADD.FTZ R179, R21, R146 ;  /* 0x0000009215b37221 */ /* 0x000fe20000010000 */
[----:B------:R-:W-:-:S01]  /*1e0c0*/  FFMA.FTZ R170, R170, UR43, -R173 ;  /* 0x0000002baaaa7c23 */ /* 0x000fc200080108ad */
[----:B------:R-:W2:Y:S01]  /*1e0d0*/  MUFU.EX2 R121, R121 ;  /* 0x0000007900797308 */ /* 0x000ea20000000800 */
[----:B0-----:R-:W-:-:S01]  /*1e0e0*/  FFMA.FTZ R4, R143, R3, R8 ;  /* 0x000000038f047223 */ /* 0x001fc20000010008 */
[----:B------:R-:W-:Y:S01]  /*1e0f0*/  FADD.FTZ R146, R128, R179 ;  /* 0x000000b380927221 */ /* 0x000fe20000010000 */
[----:B------:R-:W-:-:S01]  /*1e100*/  FFMA.FTZ R171, R171, UR43, -R173 ;  /* 0x0000002babab7c23 */ /* 0x000fc200080108ad */
[----:B------:R-:W-:Y:S01]  /*1e110*/  FFMA.FTZ R175, R175, UR43, -R173 ;  /* 0x0000002bafaf7c23 */ /* 0x000fe200080108ad */
[----:B------:R-:W-:-:S01]  /*1e120*/  FADD.FTZ R3, R177, R4 ;  /* 0x00000004b1037221 */ /* 0x000fc20000010000 */
        /* <DEDUP_REMOVED lines=95> */
.L_x_4545:
        /* <DEDUP_REMOVED lines=137> */
[----:B0-----:R-:W-:Y:S02]  /*1efb0*/  IMAD.MOV.U32 R6, RZ, RZ, R18 ;  /* 0x000000ffff067224 */ /* 0x001fe400078e0012 */
[----:B------:R-:W-:Y:S01]  /*1efc0*/  IMAD.MOV.U32 R19, RZ, RZ, R14 ;  /* 0x000000ffff137224 */ /* 0x000fe200078e000e */
[----:B------:R-:W-:Y:S06]  /*1efd0*/  @P2 BRA `(.L_x_4546) ;  /* 0xffffffc400802947 */ /* 0x000fec000383ffff */
[----:B------:R-:W-:-:S07]  /*1efe0*/  IMAD.MOV.U32 R19, RZ, RZ, R14 ;  /* 0x000000ffff137224 */ /* 0x000fce00078e000e */
.L_x_4527:
[----:B------:R-:W-:Y:S05]  /*1eff0*/  WARPSYNC.ALL ;  /* 0x0000000000007948 */ /* 0x000fea0003800000 */
[----:B------:R-:W-:Y:S06]  /*1f000*/  BAR.ARV 0x8, 0x180 ;  /* 0x0206000000007b1d */ /* 0x000fec0000002000 */
[----:B------:R-:W-:Y:S05]  /*1f010*/  @!P0 BRA `(.L_x_4547) ;  /* 0x0000000000048947 */ /* 0x000fea0003800000 */
[----:B------:R-:W-:Y:S01]  /*1f020*/  BPT.TRAP 0x1 ;  /* 0x000000040000795c */ /* 0x000fe20000300000 */
.L_x_4547:
[----:B------:R-:W-:Y:S01]  /*1f030*/  IMAD R15, R19, 0x8, R16 ;  /* 0x00000008130f7824 */ /* 0x000fe200078e0210 */
[----:B------:R-:W-:-:S04]  /*1f040*/  SHF.L.U32 R0, R18, 0x1f, RZ ;  /* 0x0000001f12007819 */ /* 0x000fc800000006ff */
[----:B------:R0:W1:Y:S01]  /*1f050*/  SYNCS.PHASECHK.TRANS64.TRYWAIT P1, [R15+URZ+0x2a850], R0 ;  /* 0x02a850000f0075a7 */ /* 0x000062000802017f */
[----:B------:R-:W-:Y:S05]  /*1f060*/  @!P0 BRA `(.L_x_4548) ;  /* 0x0000000000048947 */ /* 0x000fea0003800000 */
[----:B------:R-:W-:Y:S01]  /*1f070*/  BPT.TRAP 0x1 ;  /* 0x000000040000795c */ /* 0x000fe20000300000 */
.L_x_4548:
[----:B------:R-:W-:-:S05]  /*1f080*/  VIADD R16, R16, 0x400 ;  /* 0x0000040010107836 */ /* 0x000fca0000000000 */
[----:B------:R-:W-:-:S04]  /*1f090*/  SHF.R.U32.HI R16, RZ, 0x4, R16 ;  /* 0x00000004ff107819 */ /* 0x000fc80000011610 */
[----:B------:R-:W-:-:S04]  /*1f0a0*/  LOP3.LUT R16, R16, 0x3fff, RZ, 0xc0, !PT ;  /* 0x00003fff10107812 */ /* 0x000fc800078ec0ff */
[----:B------:R-:W-:Y:S01]  /*1f0b0*/  LOP3.LUT R16, R16, 0x10000, RZ, 0xfc, !PT ;  /* 0x0001000010107812 */ /* 0x000fe200078efcff */
[----:B-1----:R-:W-:Y:S06]  /*1f0c0*/  @P1 BRA `(.L_x_4549) ;  /* 0x0000000000081947 */ /* 0x002fec0003800000 */
[----:B------:R-:W1:Y:S02]  /*1f0d0*/  SYNCS.PHASECHK.TRANS64.TRYWAIT P1, [R15+URZ+0x2a850], R0 ;  /* 0x02a850000f0075a7 */ /* 0x000e64000802017f */
[----:B-1----:R-:W-:Y:S05]  /*1f0e0*/  @!P1 BRA `(.L_x_4550) ;  /* 0x000000c4009c9947 */ /* 0x002fea0003800000 */
.L_x_4549:
        /* <DEDUP_REMOVED lines=9> */
[----:B------:R-:W-:-:S04]  /*1f180*/  ISETP.NE.U32.AND P1, PT, RZ, UR4, PT ;  /* 0x00000004ff007c0c */ /* 0x000fc8000bf25070 */
[----:B------:R-:W-:-:S07]  /*1f190*/  ISETP.NE.AND.EX P1, PT, RZ, UR5, PT, P1 ;  /* 0x00000005ff007c0c */ /* 0x000fce000bf25310 */
[----:B------:R-:W-:Y:S01]  /*1f1a0*/  QGMMA.64x192x32.F32.E4M3.E4M3 R24, R196, gdesc[UR4], R24, gsb0 ;  /* 0x02e00004c4187df3 */ /* 0x000fe20008000818 */
[----:B------:R-:W-:Y:S02]  /*1f1b0*/  R2UR UR6, R8 ;  /* 0x00000000080672ca */ /* 0x000fe400000e0000 */
[----:B------:R-:W-:-:S03]  /*1f1c0*/  R2UR UR7, R9 ;  /* 0x00000000090772ca */ /* 0x000fc600000e0000 */
[----:B------:R-:W0:Y:S01]  /*1f1d0*/  @P1 LDC.64 R12, c[0x0][0x9c8] ;  /* 0x00027200ff0c1b82 */ /* 0x000e220000000a00 */
[----:B------:R-:W-:Y:S02]  /*1f1e0*/  @P1 SHF.R.S32.HI R5, RZ, 0x1f, R211 ;  /* 0x0000001fff051819 */ /* 0x000fe400000114d3 */
[----:B------:R-:W-:-:S05]  /*1f1f0*/  @P1 SHF.R.S32.HI R7, RZ, 0x1f, R210 ;  /* 0x0000001fff071819 */ /* 0x000fca00000114d2 */
[----:B------:R-:W2:Y:S01]  /*1f200*/  @P1 LDC.64 R8, c[0x0][0x9d0] ;  /* 0x00027400ff081b82 */ /* 0x000ea20000000a00 */
[----:B01----:R-:W-:-:S04]  /*1f210*/  @P1 IMAD R0, R5, R12, RZ ;  /* 0x0000000c05001224 */ /* 0x003fc800078e02ff */
[C---:B------:R-:W-:Y:S02]  /*1f220*/  @P1 IMAD R5, R211.reuse, R13, R0 ;  /* 0x0000000dd3051224 */ /* 0x040fe400078e0200 */
[----:B------:R-:W-:-:S04]  /*1f230*/  @P1 IMAD.WIDE.U32 R12, R211, R12, RZ ;  /* 0x0000000cd30c1225 */ /* 0x000fc800078e00ff */
[-C--:B--2---:R-:W-:Y:S02]  /*1f240*/  @P1 IMAD R0, R7, R8.reuse, RZ ;  /* 0x0000000807001224 */ /* 0x084fe400078e02ff */
[----:B------:R-:W-:Y:S02]  /*1f250*/  @P1 IMAD.IADD R13, R13, 0x1, R5 ;  /* 0x000000010d0d1824 */ /* 0x000fe400078e0205 */
[C---:B------:R-:W-:Y:S02]  /*1f260*/  @P1 IMAD R5, R210.reuse, R9, R0 ;  /* 0x00000009d2051224 */ /* 0x040fe400078e0200 */
[----:B------:R-:W-:-:S04]  /*1f270*/  @P1 IMAD.WIDE.U32 R8, R210, R8, R12 ;  /* 0x00000008d2081225 */ /* 0x000fc800078e000c */
[----:B------:R-:W-:Y:S01]  /*1f280*/  @P1 IMAD.IADD R5, R9, 0x1, R5 ;  /* 0x0000000109051824 */ /* 0x000fe200078e0205 */
[----:B------:R-:W-:Y:S01]  /*1f290*/  @P1 LEA R12, P2, R8, UR4, 0x2 ;  /* 0x00000004080c1c11 */ /* 0x000fe2000f8410ff */
[----:B------:R-:W-:-:S03]  /*1f2a0*/  IMAD.MOV.U32 R0, RZ, RZ, 0x3f800000 ;  /* 0x3f800000ff007424 */ /* 0x000fc600078e00ff */
[----:B------:R-:W-:-:S05]  /*1f2b0*/  @P1 LEA.HI.X R13, R8, UR5, R5, 0x2, P2 ;  /* 0x00000005080d1c11 */ /* 0x000fca00090f1405 */
[----:B------:R0:W2:Y:S01]  /*1f2c0*/  @P1 LDG.E R0, desc[UR40][R12.64] ;  /* 0x000000280c001981 */ /* 0x0000a2000c1e1900 */
[----:B------:R-:W-:Y:S02]  /*1f2d0*/  VIADD R8, R6, 0x4 ;  /* 0x0000000406087836 */ /* 0x000fe40000000000 */
[----:B------:R-:W-:Y:S01]  /*1f2e0*/  IMAD.MOV.U32 R9, RZ, RZ, 0x40000040 ;  /* 0x40000040ff097424 */ /* 0x000fe200078e00ff */
[----:B------:R-:W-:Y:S02]  /*1f2f0*/  WARPGROUP.DEPBAR.LE gsb0, 0x0 ;  /* 0x00008000000079c5 */ /* 0x000fe40000010000 */
[----:B------:R-:W-:-:S06]  /*1f300*/  WARPGROUP.ARRIVE ;  /* 0x00000000000079c5 */ /* 0x000fcc0000000000 */
[----:B------:R-:W-:Y:S01]  /*1f310*/  QGMMA.64x192x32.F32.E4M3.E4M3 R24, R192, gdesc[UR4], R24, gsb0 ;  /* 0x02e00004c0187df3 */ /* 0x000fe20008000818 */
[----:B------:R-:W-:Y:S02]  /*1f320*/  R2UR UR6, R8 ;  /* 0x00000000080672ca */ /* 0x000fe400000e0000 */
[----:B------:R-:W-:Y:S01]  /*1f330*/  R2UR UR7, R9 ;  /* 0x00000000090772ca */ /* 0x000fe200000e0000 */
[----:B------:R-:W-:Y:S02]  /*1f340*/  VIADD R6, R6, 0x6 ;  /* 0x0000000606067836 */ /* 0x000fe40000000000 */
[----:B------:R-:W-:Y:S01]  /*1f350*/  IMAD.MOV.U32 R7, RZ, RZ, 0x40000040 ;  /* 0x40000040ff077424 */ /* 0x000fe200078e00ff */
[----:B------:R-:W1:Y:S01]  /*1f360*/  SHFL.BFLY PT, R5, R4, 0x2, 0x1f ;  /* 0x0c401f0004057f89 */ /* 0x000e6200000e0000 */
[----:B------:R-:W-:Y:S02]  /*1f370*/  WARPGROUP.DEPBAR.LE gsb0, 0x0 ;  /* 0x00008000000079c5 */ /* 0x000fe40000010000 */
[----:B------:R-:W-:-:S10]  /*1f380*/  WARPGROUP.ARRIVE ;  /* 0x00000000000079c5 */ /* 0x000fd40000000000 */
[----:B------:R-:W-:Y:S01]  /*1f390*/  QGMMA.64x192x32.F32.E4M3.E4M3 R24, R188, gdesc[UR4], R24, gsb0 ;  /* 0x02e00004bc187df3 */ /* 0x000fe20008000818 */
[----:B------:R-:W-:Y:S02]  /*1f3a0*/  R2UR UR6, R6 ;  /* 0x00000000060672ca */ /* 0x000fe400000e0000 */
[----:B------:R-:W-:Y:S01]  /*1f3b0*/  R2UR UR7, R7 ;  /* 0x00000000070772ca */ /* 0x000fe200000e0000 */
[----:B------:R-:W3:Y:S01]  /*1f3c0*/  SHFL.BFLY PT, R6, R3, 0x2, 0x1f ;  /* 0x0c401f0003067f89 */ /* 0x000ee200000e0000 */
[----:B-1----:R-:W-:-:S05]  /*1f3d0*/  FADD.FTZ R5, R5, R4 ;  /* 0x0000000405057221 */ /* 0x002fca0000010000 */
[----:B------:R-:W1:Y:S01]  /*1f3e0*/  SHFL.BFLY PT, R2, R5, 0x1, 0x1f ;  /* 0x0c201f0005027f89 */ /* 0x000e6200000e0000 */
[----:B---3--:R-:W-:-:S05]  /*1f3f0*/  FADD.FTZ R6, R6, R3 ;  /* 0x0000000306067221 */ /* 0x008fca0000010000 */
[----:B------:R-:W3:Y:S01]  /*1f400*/  SHFL.BFLY PT, R7, R6, 0x1, 0x1f ;  /* 0x0c201f0006077f89 */ /* 0x000ee200000e0000 */
[----:B-1----:R-:W-:-:S05]  /*1f410*/  FADD.FTZ R2, R5, R2 ;  /* 0x0000000205027221 */ /* 0x002fca0000010000 */
[C---:B------:R-:W-:Y:S01]  /*1f420*/  FSETP.NE.FTZ.AND P1, PT, R2.reuse, RZ, PT ;  /* 0x000000ff0200720b */ /* 0x040fe20003f35000 */
[----:B------:R-:W-:-:S05]  /*1f430*/  FMUL.FTZ R9, R2, 0.00390625 ;  /* 0x3b80000002097820 */ /* 0x000fca0000410000 */
[----:B------:R-:W-:Y:S01]  /*1f440*/  FSETP.NE.FTZ.AND P2, PT, R9, RZ, PT ;  /* 0x000000ff0900720b */ /* 0x000fe20003f55000 */
[----:B---3--:R-:W-:-:S01]  /*1f450*/  FADD.FTZ R8, R6, R7 ;  /* 0x0000000706087221 */ /* 0x008fc20000010000 */
[----:B------:R-:W-:-:S03]  /*1f460*/  IMAD.MOV.U32 R7, RZ, RZ, RZ ;  /* 0x000000ffff077224 */ /* 0x000fc600078e00ff */
[----:B------:R-:W-:-:S05]  /*1f470*/  FMUL.FTZ R4, R8, 0.00390625 ;  /* 0x3b80000008047820 */ /* 0x000fca0000410000 */
[----:B------:R-:W-:Y:S01]  /*1f480*/  FSETP.NE.FTZ.AND P3, PT, R4, RZ, PT ;  /* 0x000000ff0400720b */ /* 0x000fe20003f75000 */
[----:B------:R-:W-:Y:S01]  /*1f490*/  @P1 MUFU.RCP R7, R2 ;  /* 0x0000000200071308 */ /* 0x000fe20000001000 */
[----:B------:R-:W-:Y:S01]  /*1f4a0*/  FSETP.NE.FTZ.AND P1, PT, R8, RZ, PT ;  /* 0x000000ff0800720b */ /* 0x000fe20003f35000 */
[----:B------:R-:W-:-:S06]  /*1f4b0*/  IMAD.MOV.U32 R5, RZ, RZ, RZ ;  /* 0x000000ffff057224 */ /* 0x000fcc00078e00ff */
[----:B------:R-:W1:Y:S08]  /*1f4c0*/  @P2 MUFU.LG2 R3, R9 ;  /* 0x0000000900032308 */ /* 0x000e700000000c00 */
[----:B------:R-:W3:Y:S01]  /*1f4d0*/  @P3 MUFU.LG2 R4, R4 ;  /* 0x0000000400043308 */ /* 0x000ee20000000c00 */
[----:B------:R-:W-:Y:S02]  /*1f4e0*/  WARPGROUP.DEPBAR.LE gsb0, 0x0 ;  /* 0x00008000000079c5 */ /* 0x000fe40000010000 */
[----:B------:R-:W-:-:S06]  /*1f4f0*/  WARPGROUP.ARRIVE ;  /* 0x00000000000079c5 */ /* 0x000fcc0000000000 */
[----:B------:R-:W-:Y:S01]  /*1f500*/  QGMMA.64x192x32.F32.E4M3.E4M3 R24, R184, gdesc[UR4], R24, gsb0 ;  /* 0x02e00004b8187df3 */ /* 0x000fe20008000818 */
[----:B------:R-:W4:Y:S01]  /*1f510*/  @P1 MUFU.RCP R5, R8 ;  /* 0x0000000800051308 */ /* 0x000f220000001000 */
[----:B------:R-:W-:Y:S02]  /*1f520*/  IMAD.U32 R6, RZ, RZ, UR43 ;  /* 0x0000002bff067e24 */ /* 0x000fe4000f8e00ff */
[----:B0-----:R-:W-:Y:S02]  /*1f530*/  IMAD.U32 R12, RZ, RZ, UR43 ;  /* 0x0000002bff0c7e24 */ /* 0x001fe4000f8e00ff */
[----:B-1----:R-:W-:Y:S01]  /*1f540*/  @P2 FMUL.FTZ R3, R3, 0.69314718246459960938 ;  /* 0x3f31721803032820 */ /* 0x002fe20000410000 */
[----:B------:R-:W-:Y:S01]  /*1f550*/  @P2 FMUL.FTZ R2, R6, 0.69314718246459960938 ;  /* 0x3f31721806022820 */ /* 0x000fe20000410000 */
[----:B---3--:R-:W-:Y:S01]  /*1f560*/  @P3 FMUL.FTZ R9, R4, 0.69314718246459960938 ;  /* 0x3f31721804093820 */ /* 0x008fe20000410000 */
[----:B------:R-:W-:Y:S01]  /*1f570*/  @P3 FMUL.FTZ R6, R12, 0.69314718246459960938 ;  /* 0x3f3172180c063820 */ /* 0x000fe20000410000 */
[----:B------:R-:W-:-:S02]  /*1f580*/  IMAD.MOV.U32 R120, RZ, RZ, -0x800000 ;  /* 0xff800000ff787424 */ /* 0x000fc400078e00ff */
[----:B------:R-:W-:Y:S01]  /*1f590*/  @P2 FFMA.FTZ R120, R2, R11, R3 ;  /* 0x0000000b02782223 */ /* 0x000fe20000010003 */
[----:B------:R-:W-:Y:S02]  /*1f5a0*/  IMAD.MOV.U32 R121, RZ, RZ, -0x800000 ;  /* 0xff800000ff797424 */ /* 0x000fe400078e00ff */
[----:B--2---:R-:W-:Y:S01]  /*1f5b0*/  FMUL.FTZ R3, R7, R0 ;  /* 0x0000000007037220 */ /* 0x004fe20000410000 */
[----:B------:R-:W-:-:S01]  /*1f5c0*/  @P3 FFMA.FTZ R121, R6, R10, R9 ;  /* 0x0000000a06793223 */ /* 0x000fc20000010009 */
[----:B----4-:R-:W-:Y:S01]  /*1f5d0*/  FMUL.FTZ R0, R5, R0 ;  /* 0x0000000005007220 */ /* 0x010fe20000410000 */
[----:B------:R-:W-:Y:S02]  /*1f5e0*/  WARPGROUP.DEPBAR.LE gsb0, 0x0 ;  /* 0x00008000000079c5 */ /* 0x000fe40000010000 */
[----:B------:R-:W-:Y:S05]  /*1f5f0*/  @!P0 BRA `(.L_x_4551) ;  /* 0x0000000000048947 */ /* 0x000fea0003800000 */
[----:B------:R-:W-:Y:S01]  /*1f600*/  BPT.TRAP 0x1 ;  /* 0x000000040000795c */ /* 0x000fe20000300000 */
.L_x_4551:
        /* <DEDUP_REMOVED lines=107> */
.L_x_4439:
        /* <DEDUP_REMOVED lines=10> */
[----:B------:R-:W2:Y:S01]  /*1fd60*/  LDL R83, [R1+0x20] ;  /* 0x0000200001537983 */ /* 0x000ea20000100800 */
[----:B------:R-:W-:Y:S01]  /*1fd70*/  ULDC.64 UR4, c[0x4][0x100] ;  /* 0x0100400000047ab9 */ /* 0x000fe20000000a00 */
[----:B-----5:R-:W3:Y:S02]  /*1fd80*/  S2R R24, SR_TID.X ;  /* 0x0000000000187919 */ /* 0x020ee40000002100 */
[----:B---3--:R-:W-:-:S05]  /*1fd90*/  IMAD.SHL.U32 R0, R24, 0x4, RZ ;  /* 0x0000000418007824 */ /* 0x008fca00078e00ff */
[----:B------:R-:W-:-:S04]  /*1fda0*/  LOP3.LUT R0, R0, 0xc, RZ, 0xc0, !PT ;  /* 0x0000000c00007812 */ /* 0x000fc800078ec0ff */
[----:B------:R-:W-:-:S05]  /*1fdb0*/  IADD3 R2, P0, R0, UR4, RZ ;  /* 0x0000000400027c10 */ /* 0x000fca000ff1e0ff */
[----:B------:R-:W-:-:S05]  /*1fdc0*/  IMAD.X R3, RZ, RZ, UR5, P0 ;  /* 0x00000005ff037e24 */ /* 0x000fca00080e06ff */
[----:B------:R3:W4:Y:S01]  /*1fdd0*/  LDG.E.CONSTANT R0, desc[UR40][R2.64] ;  /* 0x0000002802007981 */ /* 0x000722000c1e9900 */
[----:B------:R-:W-:Y:S01]  /*1fde0*/  F2FP.BF16.F32.PACK_AB R55, R55, R60 ;  /* 0x0000003c3737723e */ /* 0x000fe200000010ff */
[----:B------:R-:W-:Y:S01]  /*1fdf0*/  UMOV UR4, 0xffffffff ;  /* 0xffffffff00047882 */ /* 0x000fe20000000000 */
[----:B------:R-:W-:Y:S02]  /*1fe00*/  F2FP.BF16.F32.PACK_AB R104, R61, R104 ;  /* 0x000000683d68723e */ /* 0x000fe400000010ff */
[----:B------:R-:W-:Y:S02]  /*1fe10*/  F2FP.BF16.F32.PACK_AB R72, R11, R72 ;  /* 0x000000480b48723e */ /* 0x000fe400000010ff */
[----:B------:R-:W-:Y:S02]  /*1fe20*/  F2FP.BF16.F32.PACK_AB R95, R10, R81 ;  /* 0x000000510a5f723e */ /* 0x000fe400000010ff */
[----:B------:R-:W-:Y:S01]  /*1fe30*/  F2FP.BF16.F32.PACK_AB R82, R82, R35 ;  /* 0x000000235252723e */ /* 0x000fe200000010ff */
[----:B---3--:R-:W3:Y:S01]  /*1fe40*/  S2R R3, SR_SWINHI ;  /* 0x0000000000037919 */ /* 0x008ee20000002f00 */
        /* <DEDUP_REMOVED lines=11> */
[----:B------:R-:W-:Y:S02]  /*1ff00*/  F2FP.BF16.F32.PACK_AB R5, R124, R5 ;  /* 0x000000057c05723e */ /* 0x000fe400000010ff */
[----:B------:R-:W-:-:S02]  /*1ff10*/  F2FP.BF16.F32.PACK_AB R70, R39, R108 ;  /* 0x0000006c2746723e */ /* 0x000fc400000010ff */
[----:B------:R-:W-:Y:S02]  /*1ff20*/  ISETP.EQ.OR P0, PT, R2, 0x3, !P0 ;  /* 0x000000030200780c */ /* 0x000fe40004702670 */
[----:B------:R-:W-:Y:S02]  /*1ff30*/  F2FP.BF16.F32.PACK_AB R39, R12, R57 ;  /* 0x000000390c27723e */ /* 0x000fe400000010ff */
[----:B------:R-:W-:Y:S02]  /*1ff40*/  F2FP.BF16.F32.PACK_AB R57, R79, R46 ;  /* 0x0000002e4f39723e */ /* 0x000fe400000010ff */
[----:B------:R-:W-:Y:S02]  /*1ff50*/  MOV R60, R16 ;  /* 0x00000010003c7202 */ /* 0x000fe40000000f00 */
[----:B---3--:R-:W-:Y:S02]  /*1ff60*/  MOV R61, R3 ;  /* 0x00000003003d7202 */ /* 0x008fe40000000f00 */
[----:B------:R-:W-:-:S02]  /*1ff70*/  F2FP.BF16.F32.PACK_AB R46, R13, R80 ;  /* 0x000000500d2e723e */ /* 0x000fc400000010ff */
[----:B------:R-:W-:Y:S02]  /*1ff80*/  F2FP.BF16.F32.PACK_AB R12, R15, R4 ;  /* 0x000000040f0c723e */ /* 0x000fe400000010ff */
[----:B------:R-:W-:Y:S02]  /*1ff90*/  F2FP.BF16.F32.PACK_AB R92, R92, R7 ;  /* 0x000000075c5c723e */ /* 0x000fe400000010ff */
[----:B------:R-:W-:Y:S02]  /*1ffa0*/  F2FP.BF16.F32.PACK_AB R99, R36, R9 ;  /* 0x000000092463723e */ /* 0x000fe400000010ff */
        /* <DEDUP_REMOVED lines=34> */
[----:B------:R-:W-:Y:S01]  /*201d0*/  LOP3.LUT R34, R34, R35, RZ, 0x3c, !PT ;  /* 0x0000002322227212 */ /* 0x000fe200078e3cff */
[----:B------:R-:W-:Y:S01]  /*201e0*/  IMAD.X R35, RZ, RZ, R11, P3 ;  /* 0x000000ffff237224 */ /* 0x000fe200018e060b */
        /* <DEDUP_REMOVED lines=62> */
[----:B----4-:R-:W-:Y:S01]  /*205d0*/  LOP3.LUT R3, R0, 0x2, RZ, 0x3c, !PT ;  /* 0x0000000200037812 */ /* 0x010fe200078e3cff */
[----:B------:R-:W-:Y:S06]  /*205e0*/  BRA.DIV UR4, `(.L_x_4554) ;  /* 0x000000b204707947 */ /* 0x000fec000b800000 */
[----:B------:R-:W-:Y:S01]  /*205f0*/  SEL R21, R48, R27, P0 ;  /* 0x0000001b30157207 */ /* 0x000fe20000000000 */
[----:B------:R-:W-:Y:S01]  /*20600*/  SHFL.IDX PT, R6, R13, R0, 0x1c1f ;  /* 0x001c1f000d067589 */ /* 0x000fe200000e0000 */
        /* <DEDUP_REMOVED lines=53> */
[----:B------:R-:W4:Y:S01]  /*20960*/  SHFL.IDX PT, R25, R28, R3, 0x1c1f ;  /* 0x001c1f031c197589 */ /* 0x000f2200000e0000 */
[----:B------:R-:W-:Y:S02]  /*20970*/  SEL R55, R42, R59, P0 ;  /* 0x0000003b2a377207 */ /* 0x000fe40000000000 */
[----:B------:R-:W-:Y:S01]  /*20980*/  SEL R76, R59, R42, P0 ;  /* 0x0000002a3b4c7207 */ /* 0x000fe20000000000 */
[----:B------:R-:W5:Y:S01]  /*20990*/  SHFL.IDX PT, R29, R36, R3, 0x1c1f ;  /* 0x001c1f03241d7589 */ /* 0x000f6200000e0000 */
        /* <DEDUP_REMOVED lines=8> */
[----:B------:R-:W1:Y:S01]  /*20a20*/  SHFL.IDX PT, R33, R44, R3, 0x1c1f ;  /* 0x001c1f032c217589 */ /* 0x000e6200000e0000 */
[----:B------:R-:W-:Y:S02]  /*20a30*/  SEL R84, R93, R84, P0 ;  /* 0x000000545d547207 */ /* 0x000fe40000000000 */
[----:B--2---:R-:W-:Y:S01]  /*20a40*/  SEL R4, R6, R5, P0 ;  /* 0x0000000506047207 */ /* 0x004fe20000000000 */
[----:B------:R-:W2:Y:S01]  /*20a50*/  SHFL.IDX PT, R37, R52, R3, 0x1c1f ;  /* 0x001c1f0334257589 */ /* 0x000ea200000e0000 */
[----:B---3--:R-:W-:-:S02]  /*20a60*/  SEL R8, R10, R7, P0 ;  /* 0x000000070a087207 */ /* 0x008fc40000000000 */
[----:B------:R-:W-:Y:S01]  /*20a70*/  SEL R6, R5, R6, P0 ;  /* 0x0000000605067207 */ /* 0x000fe20000000000 */
[----:B------:R-:W3:Y:S01]  /*20a80*/  SHFL.IDX PT, R39, R56, R3, 0x1c1f ;  /* 0x001c1f0338277589 */ /* 0x000ee200000e0000 */
[----:B------:R-:W-:Y:S02]  /*20a90*/  SEL R10, R7, R10, P0 ;  /* 0x0000000a070a7207 */ /* 0x000fe40000000000 */
[----:B------:R-:W-:Y:S01]  /*20aa0*/  SEL R12, R9, R20, P0 ;  /* 0x00000014090c7207 */ /* 0x000fe20000000000 */
[----:B------:R-:W-:Y:S01]  /*20ab0*/  SHFL.IDX PT, R26, R21, R0, 0x1c1f ;  /* 0x001c1f00151a7589 */ /* 0x000fe200000e0000 */
[----:B------:R-:W-:Y:S02]  /*20ac0*/  SEL R14, R20, R9, P0 ;  /* 0x00000009140e7207 */ /* 0x000fe40000000000 */
[----:B----4-:R-:W-:Y:S01]  /*20ad0*/  SEL R28, R30, R25, P0 ;  /* 0x000000191e1c7207 */ /* 0x010fe20000000000 */
[----:B------:R-:W4:Y:S01]  /*20ae0*/  SHFL.IDX PT, R64, R64, R3, 0x1c1f ;  /* 0x001c1f0340407589 */ /* 0x000f2200000e0000 */
[----:B------:R-:W-:-:S02]  /*20af0*/  SEL R32, R34, R27, P0 ;  /* 0x0000001b22207207 */ /* 0x000fc40000000000 */
[----:B-----5:R-:W-:Y:S01]  /*20b00*/  SEL R36, R38, R29, P0 ;  /* 0x0000001d26247207 */ /* 0x020fe20000000000 */
[----:B------:R-:W-:Y:S01]  /*20b10*/  SHFL.IDX PT, R45, R45, R0, 0x1c1f ;  /* 0x001c1f002d2d7589 */ /* 0x000fe200000e0000 */
[----:B0-----:R-:W-:Y:S02]  /*20b20*/  SEL R40, R42, R31, P0 ;  /* 0x0000001f2a287207 */ /* 0x001fe40000000000 */
        /* <DEDUP_REMOVED lines=21> */
[----:B----4-:R-:W-:Y:S01]  /*20c80*/  SEL R9, R43, R64, P0 ;  /* 0x000000402b097207 */ /* 0x010fe20000000000 */
[----:B------:R-:W2:Y:S01]  /*20c90*/  SHFL.IDX PT, R68, R68, R3, 0x1c1f ;  /* 0x001c1f0344447589 */ /* 0x000ea200000e0000 */
[----:B------:R-:W-:-:S03]  /*20ca0*/  SEL R11, R64, R43, P0 ;  /* 0x0000002b400b7207 */ /* 0x000fc60000000000 */
[----:B------:R-:W3:Y:S04]  /*20cb0*/  SHFL.IDX PT, R70, R70, R3, 0x1c1f ;  /* 0x001c1f0346467589 */ /* 0x000ee800000e0000 */
[----:B------:R-:W4:Y:S04]  /*20cc0*/  SHFL.IDX PT, R72, R72, R3, 0x1c1f ;  /* 0x001c1f0348487589 */ /* 0x000f2800000e0000 */
[----:B------:R-:W5:Y:S04]  /*20cd0*/  SHFL.IDX PT, R74, R74, R3, 0x1c1f ;  /* 0x001c1f034a4a7589 */ /* 0x000f6800000e0000 */
[----:B------:R-:W5:Y:S01]  /*20ce0*/  SHFL.IDX PT, R76, R76, R3, 0x1c1f ;  /* 0x001c1f034c4c7589 */ /* 0x000f6200000e0000 */
[----:B0-----:R-:W-:-:S02]  /*20cf0*/  SEL R24, R26, R21, P0 ;  /* 0x000000151a187207 */ /* 0x001fc40000000000 */
[----:B------:R-:W-:Y:S01]  /*20d00*/  SEL R26, R21, R26, P0 ;  /* 0x0000001a151a7207 */ /* 0x000fe20000000000 */
[----:B------:R-:W-:Y:S01]  /*20d10*/  SHFL.IDX PT, R57, R57, R0, 0x1c1f ;  /* 0x001c1f0039397589 */ /* 0x000fe200000e0000 */
        /* <DEDUP_REMOVED lines=8> */
[----:B------:R-:W0:Y:S01]  /*20da0*/  SHFL.IDX PT, R78, R78, R3, 0x1c1f ;  /* 0x001c1f034e4e7589 */ /* 0x000e2200000e0000 */
[----:B----4-:R-:W-:Y:S02]  /*20db0*/  SEL R33, R51, R72, P0 ;  /* 0x0000004833217207 */ /* 0x010fe40000000000 */
[----:B------:R-:W-:Y:S01]  /*20dc0*/  SEL R35, R72, R51, P0 ;  /* 0x0000003348237207 */ /* 0x000fe20000000000 */
[----:B------:R-:W1:Y:S01]  /*20dd0*/  SHFL.IDX PT, R80, R80, R3, 0x1c1f ;  /* 0x001c1f0350507589 */ /* 0x000e6200000e0000 */
[----:B-----5:R-:W-:Y:S02]  /*20de0*/  SEL R37, R53, R74, P0 ;  /* 0x0000004a35257207 */ /* 0x020fe40000000000 */
[----:B------:R-:W-:Y:S01]  /*20df0*/  SEL R39, R74, R53, P0 ;  /* 0x000000354a277207 */ /* 0x000fe20000000000 */
[----:B------:R-:W2:Y:S01]  /*20e00*/  SHFL.IDX PT, R82, R82, R3, 0x1c1f ;  /* 0x001c1f0352527589 */ /* 0x000ea200000e0000 */
[----:B------:R-:W-:-:S02]  /*20e10*/  SEL R41, R55, R76, P0 ;  /* 0x0000004c37297207 */ /* 0x000fc40000000000 */
[----:B------:R-:W-:Y:S01]  /*20e20*/  SEL R43, R76, R55, P0 ;  /* 0x000000374c2b7207 */ /* 0x000fe20000000000 */
[----:B------:R-:W3:Y:S04]  /*20e30*/  SHFL.IDX PT, R84, R84, R3, 0x1c1f ;  /* 0x001c1f0354547589 */ /* 0x000ee800000e0000 */
[----:B------:R4:W3:Y:S01]  /*20e40*/  SHFL.IDX PT, R65, R65, R0, 0x1c1f ;  /* 0x001c1f0041417589 */ /* 0x0008e200000e0000 */
[----:B0-----:R-:W-:Y:S02]  /*20e50*/  SEL R45, R57, R78, P0 ;  /* 0x0000004e392d7207 */ /* 0x001fe40000000000 */
[----:B------:R-:W-:Y:S01]  /*20e60*/  SEL R47, R78, R57, P0 ;  /* 0x000000394e2f7207 */ /* 0x000fe20000000000 */
[----:B----4-:R-:W-:Y:S01]  /*20e70*/  IMAD.MOV.U32 R0, RZ, RZ, RZ ;  /* 0x000000ffff007224 */ /* 0x010fe200078e00ff */
[----:B-1----:R-:W-:-:S02]  /*20e80*/  SEL R49, R59, R80, P0 ;  /* 0x000000503b317207 */ /* 0x002fc40000000000 */
[----:B------:R-:W-:Y:S02]  /*20e90*/  SEL R51, R80, R59, P0 ;  /* 0x0000003b50337207 */ /* 0x000fe40000000000 */
[----:B--2---:R-:W-:Y:S02]  /*20ea0*/  SEL R53, R63, R82, P0 ;  /* 0x000000523f357207 */ /* 0x004fe40000000000 */
[----:B------:R-:W-:-:S07]  /*20eb0*/  SEL R55, R82, R63, P0 ;  /* 0x0000003f52377207 */ /* 0x000fce0000000000 */
.L_x_4802:
[----:B------:R-:W-:Y:S05]  /*20ec0*/  WARPSYNC.ALL ;  /* 0x0000000000007948 */ /* 0x000fea0003800000 */
[----:B------:R-:W-:Y:S01]  /*20ed0*/  BAR.SYNC.DEFER_BLOCKING 0x1, 0x100 ;  /* 0x0044000000007b1d */ /* 0x000fe20000010000 */
[----:B---3--:R-:W-:Y:S02]  /*20ee0*/  SEL R57, R65, R84, P0 ;  /* 0x0000005441397207 */ /* 0x008fe40000000000 */
[----:B------:R-:W-:-:S03]  /*20ef0*/  SEL R59, R84, R65, P0 ;  /* 0x00000041543b7207 */ /* 0x000fc60000000000 */
[----:B------:R-:W-:Y:S02]  /*20f00*/  ULDC.64 UR4, c[0x0][0xc00] ;  /* 0x0003000000047ab9 */ /* 0x000fe40000000a00 */
[----:B------:R-:W0:Y:S01]  /*20f10*/  LDC.64 R2, c[0x0][0xc00] ;  /* 0x00030000ff027b82 */ /* 0x000e220000000a00 */
[----:B------:R-:W-:-:S04]  /*20f20*/  ISETP.NE.U32.AND P2, PT, RZ, UR4, PT ;  /* 0x00000004ff007c0c */ /* 0x000fc8000bf45070 */
[----:B------:R-:W-:Y:S01]  /*20f30*/  ISETP.NE.AND.EX P2, PT, RZ, UR5, PT, P2 ;  /* 0x00000005ff007c0c */ /* 0x000fe2000bf45320 */
[----:B------:R-:W-:Y:S02]  /*20f40*/  ULDC.64 UR4, c[0x0][0xc08] ;  /* 0x0003020000047ab9 */ /* 0x000fe40000000a00 */
[----:B------:R-:W-:Y:S01]  /*20f50*/  ISETP.NE.U32.AND P0, PT, RZ, UR4, PT ;  /* 0x00000004ff007c0c */ /* 0x000fe2000bf05070 */
[----:B------:R-:W1:Y:S03]  /*20f60*/  LDC R20, c[0x0][0xbe8] ;  /* 0x0002fa00ff147b82 */ /* 0x000e660000000800 */
[----:B------:R-:W-:Y:S01]  /*20f70*/  ISETP.NE.AND.EX P0, PT, RZ, UR5, PT, P0 ;  /* 0x00000005ff007c0c */ /* 0x000fe2000bf05300 */
[----:B------:R0:W-:Y:S04]  /*20f80*/  STSM.16.M88.4 [R81], R4 ;  /* 0x0000000451007844 */ /* 0x0001e80000000200 */
[----:B------:R2:W-:Y:S04]  /*20f90*/  STSM.16.M88.4 [R87], R8 ;  /* 0x0000000857007844 */ /* 0x0005e80000000200 */
[----:B------:R3:W-:Y:S04]  /*20fa0*/  STSM.16.M88.4 [R86], R12 ;  /* 0x0000000c56007844 */ /* 0x0007e80000000200 */
[----:B------:R3:W-:Y:S04]  /*20fb0*/  STSM.16.M88.4 [R85], R24 ;  /* 0x0000001855007844 */ /* 0x0007e80000000200 */
[----:B------:R3:W-:Y:S01]  /*20fc0*/  STSM.16.M88.4 [R83], R28 ;  /* 0x0000001c53007844 */ /* 0x0007e20000000200 */
[----:B0-----:R-:W-:-:S02]  /*20fd0*/  IMAD.WIDE R4, R228, 0x4, R2 ;  /* 0x00000004e4047825 */ /* 0x001fc400078e0202 */
[----:B------:R-:W0:Y:S01]  /*20fe0*/  @P0 LDC.64 R2, c[0x0][0xc08] ;  /* 0x00030200ff020b82 */ /* 0x000e220000000a00 */
        /* <DEDUP_REMOVED lines=8> */
[----:B0-----:R-:W-:-:S05]  /*21070*/  @P0 IMAD.WIDE R2, R228, 0x4, R2 ;  /* 0x00000004e4020825 */ /* 0x001fca00078e0202 */
[----:B------:R-:W-:Y:S02]  /*21080*/  ULDC UR4, c[0x0][0xa88] ;  /* 0x0002a20000047ab9 */ /* 0x000fe40000000800 */
[----:B------:R-:W-:Y:S01]  /*21090*/  IMAD.U32 R7, RZ, RZ, UR4 ;  /* 0x00000004ff077e24 */ /* 0x000fe2000f8e00ff */
[----:B------:R3:W5:Y:S01]  /*210a0*/  @P2 LDG.E R0, desc[UR40][R4.64] ;  /* 0x0000002804002981 */ /* 0x000762000c1e1900 */
[----:B-1----:R-:W-:Y:S01]  /*210b0*/  ISETP.NE.AND P1, PT, R20, 0x1, PT ;  /* 0x000000011400780c */ /* 0x002fe20003f25270 */
[----:B------:R-:W-:-:S03]  /*210c0*/  IMAD.IADD R21, R220, 0x1, R207 ;  /* 0x00000001dc157824 */ /* 0x000fc600078e02cf */
[----:B------:R3:W5:Y:S09]  /*210d0*/  @P0 LDG.E R7, desc[UR40][R2.64] ;  /* 0x0000002802070981 */ /* 0x000772000c1e1900 */
[----:B------:R-:W0:Y:S08]  /*210e0*/  @P1 LDC R6, c[0x0][0xbec] ;  /* 0x0002fb00ff061b82 */ /* 0x000e300000000800 */
[----:B--2---:R-:W1:Y:S01]  /*210f0*/  @P1 LDC R11, c[0x0][0xbf0] ;  /* 0x0002fc00ff0b1b82 */ /* 0x004e620000000800 */
[----:B---3--:R-:W-:Y:S05]  /*21100*/  @P0 BRA `(.L_x_4555) ;  /* 0x0000000000100947 */ /* 0x008fea0003800000 */
[----:B------:R-:W-:Y:S05]  /*21110*/  @!P2 BRA `(.L_x_4555) ;  /* 0x00000000000ca947 */ /* 0x000fea0003800000 */
[----:B------:R-:W2:Y:S04]  /*21120*/  LDG.E R2, desc[UR40][R4.64] ;  /* 0x0000002804027981 */ /* 0x000ea8000c1e1900 */
[----:B-----5:R-:W2:Y:S02]  /*21130*/  LDG.E R7, desc[UR40][R4.64+0x4] ;  /* 0x0000042804077981 */ /* 0x020ea4000c1e1900 */
[----:B--2---:R-:W-:-:S07]  /*21140*/  IMAD.IADD R7, R7, 0x1, -R2 ;  /* 0x0000000107077824 */ /* 0x004fce00078e0a02 */
.L_x_4555:
[----:B------:R-:W2:Y:S01]  /*21150*/  LDL R10, [R1+0x1c] ;  /* 0x00001c00010a7983 */ /* 0x000ea20000100800 */
[----:B0-----:R-:W-:Y:S01]  /*21160*/  @P1 IMAD.HI.U32 R2, R21, R6, RZ ;  /* 0x0000000615021227 */ /* 0x001fe200078e00ff */
[----:B------:R-:W-:Y:S01]  /*21170*/  SHF.R.S32.HI R64, RZ, 0x1f, R227 ;  /* 0x0000001fff407819 */ /* 0x000fe200000114e3 */
[----:B------:R-:W-:Y:S01]  /*21180*/  ULDC.64 UR4, c[0x0][0xb90] ;  /* 0x0002e40000047ab9 */ /* 0x000fe20000000a00 */
[----:B-----5:R-:W-:Y:S01]  /*21190*/  SHF.R.S32.HI R3, RZ, 0x1f, R0 ;  /* 0x0000001fff037819 */ /* 0x020fe20000011400 */
[----:B------:R-:W-:Y:S01]  /*211a0*/  IMAD.MOV.U32 R9, RZ, RZ, R21 ;  /* 0x000000ffff097224 */ /* 0x000fe200078e0015 */
[----:B-1----:R-:W-:Y:S01]  /*211b0*/  @P1 SHF.R.U32.HI R9, RZ, R11, R2 ;  /* 0x0000000bff091219 */ /* 0x002fe20000011602 */
[----:B------:R-:W-:Y:S01]  /*211c0*/  IMAD R6, R64, UR4, RZ ;  /* 0x0000000440067c24 */ /* 0x000fe2000f8e02ff */
[----:B------:R-:W-:Y:S01]  /*211d0*/  SHF.R.S32.HI R62, RZ, 0x1f, R228 ;  /* 0x0000001fff3e7819 */ /* 0x000fe200000114e4 */
[----:B------:R-:W-:Y:S01]  /*211e0*/  IMAD.MOV.U32 R2, RZ, RZ, R0 ;  /* 0x000000ffff027224 */ /* 0x000fe200078e0000 */
[----:B------:R-:W-:Y:S01]  /*211f0*/  SEL R63, R228, RZ, !P2 ;  /* 0x000000ffe43f7207 */ /* 0x000fe20005000000 */
[C---:B------:R-:W-:Y:S01]  /*21200*/  IMAD R11, R227.reuse, UR5, R6 ;  /* 0x00000005e30b7c24 */ /* 0x040fe2000f8e0206 */
[----:B------:R-:W-:Y:S01]  /*21210*/  SEL R62, R62, RZ, !P2 ;  /* 0x000000ff3e3e7207 */ /* 0x000fe20005000000 */
[----:B------:R-:W-:Y:S01]  /*21220*/  IMAD.WIDE.U32 R4, R227, UR4, R2 ;  /* 0x00000004e3047c25 */ /* 0x000fe2000f8e0002 */
[----:B------:R-:W-:Y:S01]  /*21230*/  ULDC.64 UR4, c[0x0][0xb98] ;  /* 0x0002e60000047ab9 */ /* 0x000fe20000000a00 */
[----:B------:R-:W0:Y:S02]  /*21240*/  @P1 LDC R67, c[0x0][0xbf0] ;  /* 0x0002fc00ff431b82 */ /* 0x000e240000000800 */
[----:B------:R-:W-:-:S02]  /*21250*/  IMAD.MOV R15, RZ, RZ, -R9 ;  /* 0x000000ffff0f7224 */ /* 0x000fc400078e0a09 */
[----:B------:R-:W-:Y:S02]  /*21260*/  IMAD.IADD R5, R5, 0x1, R11 ;  /* 0x0000000105057824 */ /* 0x000fe400078e020b */
[----:B------:R-:W-:Y:S02]  /*21270*/  IMAD R13, R229, 0x40, R221 ;  /* 0x00000040e50d7824 */ /* 0x000fe400078e02dd */
[----:B------:R-:W-:Y:S02]  /*21280*/  IMAD R11, R20, R15, R21 ;  /* 0x0000000f140b7224 */ /* 0x000fe400078e0215 */
[----:B------:R-:W-:Y:S02]  /*21290*/  IMAD R2, R62, UR4, RZ ;  /* 0x000000043e027c24 */ /* 0x000fe4000f8e02ff */
        /* <DEDUP_REMOVED lines=12> */
[----:B------:R-:W-:Y:S01]  /*21360*/  LOP3.LUT R8, R9, 0x380, RZ, 0xc0, !PT ;  /* 0x0000038009087812 */ /* 0x000fe200078ec0ff */
[----:B------:R-:W-:Y:S01]  /*21370*/  IMAD R13, R11, UR5, R2 ;  /* 0x000000050b0d7c24 */ /* 0x000fe2000f8e0202 */
[----:B------:R-:W-:Y:S01]  /*21380*/  LOP3.LUT R24, R25, 0x380, RZ, 0xc0, !PT ;  /* 0x0000038019187812 */ /* 0x000fe200078ec0ff */
[----:B------:R-:W-:Y:S01]  /*21390*/  IMAD.WIDE.U32 R4, R11, UR4, R4 ;  /* 0x000000040b047c25 */ /* 0x000fe2000f8e0004 */
[----:B------:R-:W-:Y:S01]  /*213a0*/  ULDC.64 UR4, c[0x0][0xb50] ;  /* 0x0002d40000047ab9 */ /* 0x000fe20000000a00 */
[----:B------:R-:W-:Y:S02]  /*213b0*/  SHF.R.U64 R8, R8, 0x3, RZ ;  /* 0x0000000308087819 */ /* 0x000fe400000012ff */
[----:B------:R-:W-:Y:S01]  /*213c0*/  IMAD.IADD R5, R5, 0x1, R13 ;  /* 0x0000000105057824 */ /* 0x000fe200078e020d */
[----:B------:R-:W-:Y:S02]  /*213d0*/  IADD3 R13, P2, R60, 0x2000, RZ ;  /* 0x000020003c0d7810 */ /* 0x000fe40007f5e0ff */
[----:B------:R-:W-:-:S02]  /*213e0*/  LEA R6, P0, R4, UR4, 0x2 ;  /* 0x0000000404067c11 */ /* 0x000fc4000f8010ff */
[----:B------:R-:W-:Y:S02]  /*213f0*/  LOP3.LUT R12, R13, 0x380, RZ, 0xc0, !PT ;  /* 0x000003800d0c7812 */ /* 0x000fe400078ec0ff */
[----:B------:R-:W-:Y:S01]  /*21400*/  LEA.HI.X R4, R4, UR5, R5, 0x2, P0 ;  /* 0x0000000504047c11 */ /* 0x000fe200080f1405 */
[----:B------:R-:W-:Y:S01]  /*21410*/  SHFL.IDX PT, R50, R6, RZ, 0x1c1f ;  /* 0x001c1fff06327589 */ /* 0x000fe200000e0000 */
[----:B------:R-:W-:Y:S01]  /*21420*/  SHF.R.U64 R12, R12, 0x3, RZ ;  /* 0x000000030c0c7819 */ /* 0x000fe200000012ff */
[----:B------:R-:W-:Y:S01]  /*21430*/  ULDC.64 UR4, c[0x0][0xaa0] ;  /* 0x0002a80000047ab9 */ /* 0x000fe20000000a00 */
[----:B------:R-:W-:Y:S01]  /*21440*/  IADD3 R33, P0, R60, 0x5000, RZ ;  /* 0x000050003c217810 */ /* 0x000fe20007f1e0ff */
[----:B------:R-:W1:Y:S01]  /*21450*/  SHFL.IDX PT, R51, R4, RZ, 0x1c1f ;  /* 0x001c1fff04337589 */ /* 0x000e6200000e0000 */
[----:B------:R-:W-:Y:S01]  /*21460*/  LOP3.LUT R12, R12, R13, RZ, 0x3c, !PT ;  /* 0x0000000d0c0c7212 */ /* 0x000fe200078e3cff */
[----:B------:R-:W-:Y:S01]  /*21470*/  IMAD.X R13, RZ, RZ, R61, P2 ;  /* 0x000000ffff0d7224 */ /* 0x000fe200010e063d */
[----:B------:R-:W-:Y:S01]  /*21480*/  LOP3.LUT R32, R33, 0x380, RZ, 0xc0, !PT ;  /* 0x0000038021207812 */ /* 0x000fe200078ec0ff */
[----:B------:R-:W-:Y:S01]  /*21490*/  SHFL.IDX PT, R54, R6, 0x1, 0x1c1f ;  /* 0x003c1f0006367f89 */ /* 0x000fe200000e0000 */
[----:B------:R-:W-:-:S02]  /*214a0*/  IADD3 R41, P2, R60, 0x7000, RZ ;  /* 0x000070003c297810 */ /* 0x000fc40007f5e0ff */
[----:B------:R-:W-:Y:S01]  /*214b0*/  SHF.R.U64 R24, R24, 0x3, RZ ;  /* 0x0000000318187819 */ /* 0x000fe200000012ff */
[----:B------:R-:W3:Y:S01]  /*214c0*/  SHFL.IDX PT, R55, R4, 0x1, 0x1c1f ;  /* 0x003c1f0004377f89 */ /* 0x000ee200000e0000 */
[----:B------:R-:W-:Y:S02]  /*214d0*/  SHF.R.U64 R32, R32, 0x3, RZ ;  /* 0x0000000320207819 */ /* 0x000fe400000012ff */
        /* <DEDUP_REMOVED lines=8> */
[----:B------:R-:W-:Y:S01]  /*21560*/  LOP3.LUT R32, R32, R33, RZ, 0x3c, !PT ;  /* 0x0000002120207212 */ /* 0x000fe200078e3cff */
[----:B------:R-:W-:Y:S01]  /*21570*/  IMAD.X R33, RZ, RZ, R61, P0 ;  /* 0x000000ffff217224 */ /* 0x000fe200000e063d */
[----:B------:R-:W-:Y:S02]  /*21580*/  SHF.R.U64 R40, R40, 0x3, RZ ;  /* 0x0000000328287819 */ /* 0x000fe400000012ff */
[----:B------:R-:W-:Y:S02]  /*21590*/  LOP3.LUT P0, RZ, R233, 0x3, RZ, 0xc0, !PT ;  /* 0x00000003e9ff7812 */ /* 0x000fe4000780c0ff */
[----:B------:R-:W-:-:S02]  /*215a0*/  LOP3.LUT R28, R29, 0x380, RZ, 0xc0, !PT ;  /* 0x000003801d1c7812 */ /* 0x000fc400078ec0ff */
[----:B------:R-:W-:Y:S02]  /*215b0*/  LOP3.LUT R36, R37, 0x380, RZ, 0xc0, !PT ;  /* 0x0000038025247812 */ /* 0x000fe400078ec0ff */
[----:B------:R-:W-:Y:S02]  /*215c0*/  LOP3.LUT R44, R45, 0x380, RZ, 0xc0, !PT ;  /* 0x000003802d2c7812 */ /* 0x000fe400078ec0ff */
[----:B------:R-:W-:Y:S01]  /*215d0*/  LOP3.LUT R40, R40, R41, RZ, 0x3c, !PT ;  /* 0x0000002928287212 */ /* 0x000fe200078e3cff */
[----:B------:R-:W-:Y:S01]  /*215e0*/  IMAD.X R41, RZ, RZ, R61, P2 ;  /* 0x000000ffff297224 */ /* 0x000fe200010e063d */
        /* <DEDUP_REMOVED lines=8> */
[----:B------:R-:W-:Y:S01]  /*21670*/  IMAD.X R45, RZ, RZ, R61, P3 ;  /* 0x000000ffff2d7224 */ /* 0x000fe200018e063d */
[C---:B------:R-:W-:Y:S02]  /*21680*/  IADD3 R49, P5, R60.reuse, 0x9000, RZ ;  /* 0x000090003c317810 */ /* 0x040fe40007fbe0ff */
[C---:B------:R-:W-:Y:S02]  /*21690*/  IADD3 R53, P4, R60.reuse, 0xa000, RZ ;  /* 0x0000a0003c357810 */ /* 0x040fe40007f9e0ff */
[----:B------:R-:W-:-:S02]  /*216a0*/  LOP3.LUT R7, R60, 0x380, RZ, 0xc0, !PT ;  /* 0x000003803c077812 */ /* 0x000fc400078ec0ff */
[----:B------:R-:W-:Y:S02]  /*216b0*/  IADD3 R5, P3, R60, 0xb000, RZ ;  /* 0x0000b0003c057810 */ /* 0x000fe40007f7e0ff */
[----:B------:R-:W-:Y:S02]  /*216c0*/  LOP3.LUT R48, R49, 0x380, RZ, 0xc0, !PT ;  /* 0x0000038031307812 */ /* 0x000fe400078ec0ff */
[----:B------:R-:W-:Y:S01]  /*216d0*/  LOP3.LUT R52, R53, 0x380, RZ, 0xc0, !PT ;  /* 0x0000038035347812 */ /* 0x000fe200078ec0ff */
[----:B------:R-:W-:Y:S01]  /*216e0*/  IMAD.X R57, RZ, RZ, R61, P3 ;  /* 0x000000ffff397224 */ /* 0x000fe200018e063d */
[----:B------:R-:W-:Y:S02]  /*216f0*/  SHF.R.U64 R7, R7, 0x3, RZ ;  /* 0x0000000307077819 */ /* 0x000fe400000012ff */
[----:B------:R-:W-:Y:S02]  /*21700*/  SHF.R.U64 R48, R48, 0x3, RZ ;  /* 0x0000000330307819 */ /* 0x000fe400000012ff */
[----:B------:R-:W-:-:S02]  /*21710*/  SHF.R.U64 R52, R52, 0x3, RZ ;  /* 0x0000000334347819 */ /* 0x000fc400000012ff */
[----:B------:R-:W-:Y:S02]  /*21720*/  LOP3.LUT R60, R7, R60, RZ, 0x3c, !PT ;  /* 0x0000003c073c7212 */ /* 0x000fe400078e3cff */
[----:B------:R-:W-:Y:S01]  /*21730*/  LOP3.LUT R48, R48, R49, RZ, 0x3c, !PT ;  /* 0x0000003130307212 */ /* 0x000fe200078e3cff */
[--C-:B------:R-:W-:Y:S01]  /*21740*/  IMAD.X R49, RZ, RZ, R61.reuse, P5 ;  /* 0x000000ffff317224 */ /* 0x100fe200028e063d */
[----:B------:R-:W-:Y:S01]  /*21750*/  LOP3.LUT R52, R52, R53, RZ, 0x3c, !PT ;  /* 0x0000003534347212 */ /* 0x000fe200078e3cff */
[----:B------:R-:W-:Y:S02]  /*21760*/  IMAD.X R53, RZ, RZ, R61, P4 ;  /* 0x000000ffff357224 */ /* 0x000fe400020e063d */
[----:B------:R-:W-:-:S04]  /*21770*/  IMAD R3, R3, UR4, RZ ;  /* 0x0000000403037c24 */ /* 0x000fc8000f8e02ff */
[----:B------:R-:W-:Y:S01]  /*21780*/  IMAD R21, R0, UR5, R3 ;  /* 0x0000000500157c24 */ /* 0x000fe2000f8e0203 */
[----:B------:R-:W-:Y:S01]  /*21790*/  BSSY B1, `(.L_x_4556) ;  /* 0x000005b000017945 */ /* 0x000fe20003800000 */
[----:B------:R-:W-:Y:S02]  /*217a0*/  SHF.R.S32.HI R66, RZ, 0x1f, R225 ;  /* 0x0000001fff427819 */ /* 0x000fe400000114e1 */
[----:B------:R-:W-:Y:S02]  /*217b0*/  SHF.R.S32.HI R68, RZ, 0x1f, R224 ;  /* 0x0000001fff447819 */ /* 0x000fe400000114e0 */
[----:B------:R-:W-:Y:S01]  /*217c0*/  SHF.R.S32.HI R69, RZ, 0x1f, R221 ;  /* 0x0000001fff457819 */ /* 0x000fe200000114dd */
[----:B--2---:R-:W-:-:S05]  /*217d0*/  IMAD.IADD R2, R10, 0x1, R207 ;  /* 0x000000010a027824 */ /* 0x004fca00078e02cf */
[C---:B------:R-:W-:Y:S01]  /*217e0*/  ISETP.GE.OR P2, PT, R2.reuse, R65, P0 ;  /* 0x000000410200720c */ /* 0x040fe20000746670 */
[----:B------:R-:W-:-:S05]  /*217f0*/  VIADD R2, R2, 0x8 ;  /* 0x0000000802027836 */ /* 0x000fca0000000000 */
[----:B------:R-:W-:Y:S02]  /*21800*/  ISETP.GE.OR P0, PT, R2, R65, P0 ;  /* 0x000000410200720c */ /* 0x000fe40000706670 */
[----:B------:R-:W-:-:S04]  /*21810*/  LOP3.LUT R2, R5, 0x380, RZ, 0xc0, !PT ;  /* 0x0000038005027812 */ /* 0x000fc800078ec0ff */
[----:B------:R-:W-:Y:S01]  /*21820*/  SHF.R.U64 R2, R2, 0x3, RZ ;  /* 0x0000000302027819 */ /* 0x000fe200000012ff */
[----:B-1----:R1:W-:Y:S03]  /*21830*/  @!P2 ST.E desc[UR40][R50.64], R120 ;  /* 0x000000783200a985 */ /* 0x0023e6000c101928 */
[----:B------:R-:W-:-:S03]  /*21840*/  LOP3.LUT R56, R2, R5, RZ, 0x3c, !PT ;  /* 0x0000000502387212 */ /* 0x000fc600078e3cff */
[----:B---3--:R2:W-:Y:S04]  /*21850*/  @!P0 ST.E desc[UR40][R54.64], R121 ;  /* 0x0000007936008985 */ /* 0x0085e8000c101928 */
[----:B------:R3:W5:Y:S01]  /*21860*/  LD.E.128 R4, desc[UR40][R60.64] ;  /* 0x000000283c047980 */ /* 0x000762000c101d00 */
[----:B------:R-:W-:Y:S01]  /*21870*/  IMAD.WIDE.U32 R2, R0, UR4, RZ ;  /* 0x0000000400027c25 */ /* 0x000fe2000f8e00ff */
[----:B------:R-:W-:Y:S02]  /*21880*/  ULDC.64 UR4, c[0x0][0xae8] ;  /* 0x0002ba0000047ab9 */ /* 0x000fe40000000a00 */
[----:B------:R-:W5:Y:S04]  /*21890*/  LD.E.128 R8, desc[UR40][R8.64] ;  /* 0x0000002808087980 */ /* 0x000f68000c101d00 */
[----:B------:R-:W5:Y:S01]  /*218a0*/  LD.E.128 R12, desc[UR40][R12.64] ;  /* 0x000000280c0c7980 */ /* 0x000f62000c101d00 */
[----:B---3--:R-:W3:Y:S01]  /*218b0*/  @P1 LDC R61, c[0x0][0xbec] ;  /* 0x0002fb00ff3d1b82 */ /* 0x008ee20000000800 */
[----:B------:R-:W-:-:S02]  /*218c0*/  IMAD R0, R226, 0x20, R229 ;  /* 0x00000020e2007824 */ /* 0x000fc400078e02e5 */
[----:B------:R-:W5:Y:S01]  /*218d0*/  LD.E.128 R24, desc[UR40][R24.64] ;  /* 0x0000002818187980 */ /* 0x000f62000c101d00 */
[----:B------:R-:W-:Y:S02]  /*218e0*/  IMAD.IADD R3, R3, 0x1, R21 ;  /* 0x0000000103037824 */ /* 0x000fe400078e0215 */
[----:B------:R-:W-:Y:S01]  /*218f0*/  IMAD R60, R64, UR4, RZ ;  /* 0x00000004403c7c24 */ /* 0x000fe2000f8e02ff */
[----:B------:R-:W5:Y:S01]  /*21900*/  LD.E.128 R28, desc[UR40][R28.64] ;  /* 0x000000281c1c7980 */ /* 0x000f62000c101d00 */
[----:B------:R-:W-:Y:S02]  /*21910*/  IMAD.IADD R64, R207, 0x1, R0 ;  /* 0x00000001cf407824 */ /* 0x000fe400078e0200 */
[C---:B------:R-:W-:Y:S01]  /*21920*/  IMAD R21, R227.reuse, UR5, R60 ;  /* 0x00000005e3157c24 */ /* 0x040fe2000f8e023c */
[----:B------:R-:W5:Y:S01]  /*21930*/  LD.E.128 R32, desc[UR40][R32.64] ;  /* 0x0000002820207980 */ /* 0x000f62000c101d00 */
[----:B------:R-:W-:Y:S01]  /*21940*/  IMAD.WIDE.U32 R2, R227, UR4, R2 ;  /* 0x00000004e3027c25 */ /* 0x000fe2000f8e0002 */
[----:B------:R-:W-:-:S02]  /*21950*/  ULDC.64 UR4, c[0x0][0xaf0] ;  /* 0x0002bc0000047ab9 */ /* 0x000fc40000000a00 */
[----:B------:R-:W5:Y:S01]  /*21960*/  LD.E.128 R36, desc[UR40][R36.64] ;  /* 0x0000002824247980 */ /* 0x000f62000c101d00 */
[----:B------:R-:W-:Y:S02]  /*21970*/  IMAD.IADD R3, R3, 0x1, R21 ;  /* 0x0000000103037824 */ /* 0x000fe400078e0215 */
[----:B------:R-:W-:Y:S01]  /*21980*/  IMAD.MOV.U32 R21, RZ, RZ, R64 ;  /* 0x000000ffff157224 */ /* 0x000fe200078e0040 */
[----:B------:R-:W5:Y:S01]  /*21990*/  LD.E.128 R40, desc[UR40][R40.64] ;  /* 0x0000002828287980 */ /* 0x000f62000c101d00 */
[----:B------:R-:W-:-:S03]  /*219a0*/  IMAD R60, R62, UR4, RZ ;  /* 0x000000043e3c7c24 */ /* 0x000fc6000f8e02ff */
[----:B------:R-:W5:Y:S01]  /*219b0*/  LD.E.128 R44, desc[UR40][R44.64] ;  /* 0x000000282c2c7980 */ /* 0x000f62000c101d00 */
[----:B---3--:R-:W-:-:S03]  /*219c0*/  @P1 IMAD.HI.U32 R0, R64, R61, RZ ;  /* 0x0000003d40001227 */ /* 0x008fc600078e00ff */
[----:B-1----:R-:W5:Y:S02]  /*219d0*/  LD.E.128 R48, desc[UR40][R48.64] ;  /* 0x0000002830307980 */ /* 0x002f64000c101d00 */
[----:B0-----:R-:W-:Y:S01]  /*219e0*/  @P1 SHF.R.U32.HI R21, RZ, R67, R0 ;  /* 0x00000043ff151219 */ /* 0x001fe20000011600 */
[C---:B------:R-:W-:Y:S01]  /*219f0*/  IMAD R61, R63.reuse, UR5, R60 ;  /* 0x000000053f3d7c24 */ /* 0x040fe2000f8e023c */
[----:B--2---:R-:W5:Y:S01]  /*21a00*/  LD.E.128 R52, desc[UR40][R52.64] ;  /* 0x0000002834347980 */ /* 0x004f62000c101d00 */
[----:B------:R-:W-:Y:S01]  /*21a10*/  IMAD.WIDE.U32 R2, R63, UR4, R2 ;  /* 0x000000043f027c25 */ /* 0x000fe2000f8e0002 */
[--C-:B------:R-:W-:Y:S01]  /*21a20*/  SHF.R.S32.HI R0, RZ, 0x1f, R21.reuse ;  /* 0x0000001fff007819 */ /* 0x100fe20000011415 */
[----:B------:R-:W-:Y:S01]  /*21a30*/  ULDC.64 UR4, c[0x0][0xae0] ;  /* 0x0002b80000047ab9 */ /* 0x000fe20000000a00 */
[----:B------:R-:W5:Y:S01]  /*21a40*/  LD.E.128 R56, desc[UR40][R56.64] ;  /* 0x0000002838387980 */ /* 0x000f62000c101d00 */
[----:B------:R-:W-:Y:S02]  /*21a50*/  IMAD.MOV R63, RZ, RZ, -R21 ;  /* 0x000000ffff3f7224 */ /* 0x000fe400078e0a15 */
[----:B------:R-:W-:Y:S01]  /*21a60*/  IMAD.IADD R3, R3, 0x1, R61 ;  /* 0x0000000103037824 */ /* 0x000fe200078e023d */
[----:B------:R-:W-:Y:S01]  /*21a70*/  @!PT LDS RZ, [RZ] ;  /* 0x00000000fffff984 */ /* 0x000fe20000000800 */
[----:B------:R-:W-:Y:S01]  /*21a80*/  @!PT LDS RZ, [RZ] ;  /* 0x00000000fffff984 */ /* 0x000fe20000000800 */
[----:B------:R-:W-:Y:S01]  /*21a90*/  @!PT LDS RZ, [RZ] ;  /* 0x00000000fffff984 */ /* 0x000fe20000000800 */
[----:B------:R-:W-:Y:S01]  /*21aa0*/  @!PT LDS RZ, [RZ] ;  /* 0x00000000fffff984 */ /* 0x000fe20000000800 */
[----:B------:R0:W-:Y:S06]  /*21ab0*/  MEMBAR.ALL.CTA ;  /* 0x0000000000007992 */ /* 0x0001ec0000008000 */
[----:B0-----:R-:W0:Y:S01]  /*21ac0*/  FENCE.VIEW.ASYNC.S ;  /* 0x00000000000073c6 */ /* 0x001e220000000000 */
[----:B------:R-:W-:-:S02]  /*21ad0*/  IMAD R0, R0, UR4, RZ ;  /* 0x0000000400007c24 */ /* 0x000fc4000f8e02ff */
[----:B------:R-:W-:Y:S02]  /*21ae0*/  IMAD R61, R20, R63, R64 ;  /* 0x0000003f143d7224 */ /* 0x000fe400078e0240 */
[C---:B------:R-:W-:Y:S02]  /*21af0*/  IMAD R63, R21.reuse, UR5, R0 ;  /* 0x00000005153f7c24 */ /* 0x040fe4000f8e0200 */
[----:B------:R-:W-:Y:S01]  /*21b00*/  IMAD.WIDE.U32 R2, R21, UR4, R2 ;  /* 0x0000000415027c25 */ /* 0x000fe2000f8e0002 */
[----:B------:R-:W-:Y:S01]  /*21b10*/  SHF.R.S32.HI R0, RZ, 0x1f, R61 ;  /* 0x0000001fff007819 */ /* 0x000fe2000001143d */
[----:B------:R-:W-:Y:S02]  /*21b20*/  ULDC.64 UR4, c[0x0][0xad8] ;  /* 0x0002b60000047ab9 */ /* 0x000fe40000000a00 */
[----:B------:R-:W-:Y:S02]  /*21b30*/  IMAD.IADD R64, R229, 0x1, R207 ;  /* 0x00000001e5407824 */ /* 0x000fe400078e02cf */
[----:B------:R-:W-:-:S02]  /*21b40*/  IMAD.IADD R3, R3, 0x1, R63 ;  /* 0x0000000103037824 */ /* 0x000fc400078e023f */
[----:B------:R-:W-:Y:S01]  /*21b50*/  IMAD R20, R0, UR4, RZ ;  /* 0x0000000400147c24 */ /* 0x000fe2000f8e02ff */
[CC--:B------:R-:W-:Y:S01]  /*21b60*/  ISETP.GE.AND P2, PT, R64.reuse, R65.reuse, PT ;  /* 0x000000414000720c */ /* 0x0c0fe20003f46270 */
[----:B------:R-:W-:Y:S02]  /*21b70*/  VIADD R0, R64, 0x20 ;  /* 0x0000002040007836 */ /* 0x000fe40000000000 */
[C---:B------:R-:W-:Y:S02]  /*21b80*/  IMAD R21, R61.reuse, UR5, R20 ;  /* 0x000000053d157c24 */ /* 0x040fe4000f8e0214 */
[----:B------:R-:W-:Y:S01]  /*21b90*/  IMAD.WIDE.U32 R2, R61, UR4, R2 ;  /* 0x000000043d027c25 */ /* 0x000fe2000f8e0002 */
[----:B------:R-:W-:Y:S01]  /*21ba0*/  ISETP.GE.AND P1, PT, R0, R65, PT ;  /* 0x000000410000720c */ /* 0x000fe20003f26270 */
[----:B------:R-:W-:Y:S02]  /*21bb0*/  ULDC.64 UR4, c[0x0][0xa80] ;  /* 0x0002a00000047ab9 */ /* 0x000fe40000000a00 */
[----:B------:R-:W-:Y:S01]  /*21bc0*/  VIADD R0, R16, 0x2a820 ;  /* 0x0002a82010007836 */ /* 0x000fe20000000000 */
[----:B------:R-:W-:Y:S01]  /*21bd0*/  LEA R62, P3, R2, UR4, 0x1 ;  /* 0x00000004023e7c11 */ /* 0x000fe2000f8608ff */
[----:B------:R-:W-:-:S02]  /*21be0*/  IMAD.IADD R3, R3, 0x1, R21 ;  /* 0x0000000103037824 */ /* 0x000fc400078e0215 */
[----:B------:R-:W-:Y:S01]  /*21bf0*/  VIADD R20, R64, 0x40 ;  /* 0x0000004040147836 */ /* 0x000fe20000000000 */
[----:B------:R-:W-:Y:S01]  /*21c00*/  PRMT R0, RZ, 0x654, R0 ;  /* 0x00000654ff007816 */ /* 0x000fe20000000000 */
[----:B0-----:R0:W1:Y:S01]  /*21c10*/  SHFL.IDX PT, R60, R62, RZ, 0x181f ;  /* 0x00181fff3e3c7589 */ /* 0x00106200000e0000 */
[----:B------:R-:W-:Y:S02]  /*21c20*/  LEA.HI.X R63, R2, UR5, R3, 0x1, P3 ;  /* 0x00000005023f7c11 */ /* 0x000fe400098f0c03 */
[----:B------:R2:W-:Y:S01]  /*21c30*/  SYNCS.ARRIVE.TRANS64.RED.A1T0 RZ, [R0+URZ], RZ ;  /* 0x000000ff00ff79a7 */ /* 0x0005e2000810043f */
[----:B------:R-:W-:Y:S02]  /*21c40*/  ISETP.GE.AND P0, PT, R20, R65, PT ;  /* 0x000000411400720c */ /* 0x000fe40003f06270 */
[----:B--2---:R0:W2:Y:S01]  /*21c50*/  SHFL.IDX PT, R0, R63, RZ, 0x181f ;  /* 0x00181fff3f007589 */ /* 0x0040a200000e0000 */
[----:B------:R-:W-:Y:S10]  /*21c60*/  @P2 BRA `(.L_x_4557) ;  /* 0x0000000000342947 */ /* 0x000ff40003800000 */
[----:B------:R-:W-:Y:S02]  /*21c70*/  ULDC UR4, c[0x0][0xac8] ;  /* 0x0002b20000047ab9 */ /* 0x000fe40000000800 */
[----:B------:R-:W-:Y:S02]  /*21c80*/  ISETP.GE.AND P4, PT, R221, UR4, PT ;  /* 0x00000004dd007c0c */ /* 0x000fe4000bf86270 */
[----:B------:R-:W-:Y:S02]  /*21c90*/  ISETP.GE.AND P3, PT, R224, UR4, PT ;  /* 0x00000004e0007c0c */ /* 0x000fe4000bf66270 */
[----:B------:R-:W-:-:S09]  /*21ca0*/  ISETP.GE.AND P2, PT, R225, UR4, PT ;  /* 0x00000004e1007c0c */ /* 0x000fd2000bf46270 */
[----:B-1----:R-:W-:-:S04]  /*21cb0*/  @!P4 LEA R2, P5, R221, R60, 0x1 ;  /* 0x0000003cdd02c211 */ /* 0x002fc800078a08ff */
[----:B--2---:R-:W-:Y:S02]  /*21cc0*/  @!P4 LEA.HI.X R3, R221, R0, R69, 0x1, P5 ;  /* 0x00000000dd03c211 */ /* 0x004fe400028f0c45 */
[----:B------:R-:W-:-:S03]  /*21cd0*/  @!P3 LEA R20, P5, R224, R60, 0x1 ;  /* 0x0000003ce014b211 */ /* 0x000fc600078a08ff */
[----:B-----5:R3:W-:Y:S01]  /*21ce0*/  @!P4 ST.E.128 desc[UR40][R2.64], R4 ;  /* 0x000000040200c985 */ /* 0x0207e2000c101d28 */
[----:B------:R-:W-:Y:S02]  /*21cf0*/  @!P3 LEA.HI.X R21, R224, R0, R68, 0x1, P5 ;  /* 0x00000000e015b211 */ /* 0x000fe400028f0c44 */
[----:B------:R-:W-:-:S03]  /*21d00*/  @!P2 LEA R60, P5, R225, R60, 0x1 ;  /* 0x0000003ce13ca211 */ /* 0x000fc600078a08ff */
[----:B------:R3:W-:Y:S01]  /*21d10*/  @!P3 ST.E.128 desc[UR40][R20.64], R28 ;  /* 0x0000001c1400b985 */ /* 0x0007e2000c101d28 */
[----:B------:R-:W-:-:S05]  /*21d20*/  @!P2 LEA.HI.X R61, R225, R0, R66, 0x1, P5 ;  /* 0x00000000e13da211 */ /* 0x000fca00028f0c42 */
[----:B------:R3:W-:Y:S04]  /*21d30*/  @!P2 ST.E.128 desc[UR40][R60.64], R44 ;  /* 0x0000002c3c00a985 */ /* 0x0007e8000c101d28 */
.L_x_4557:
[----:B------:R-:W-:Y:S05]  /*21d40*/  BSYNC B1 ;  /* 0x0000000000017941 */ /* 0x000fea0003800000 */
.L_x_4556:
        /* <DEDUP_REMOVED lines=17> */
.L_x_4559:
[----:B------:R-:W-:Y:S05]  /*21e60*/  BSYNC B1 ;  /* 0x0000000000017941 */ /* 0x000fea0003800000 */
.L_x_4558:
        /* <DEDUP_REMOVED lines=17> */
.L_x_4561:
[----:B------:R-:W-:Y:S05]  /*21f80*/  BSYNC B1 ;  /* 0x0000000000017941 */ /* 0x000fea0003800000 */
.L_x_4560:
[----:B0-----:R-:W-:Y:S01]  /*21f90*/  VIADD R0, R64, 0x60 ;  /* 0x0000006040007836 */ /* 0x001fe20000000000 */
[----:B---3--:R3:W0:Y:S04]  /*21fa0*/  SHFL.IDX PT, R6, R63, 0x3, 0x181f ;  /* 0x00781f003f067f89 */ /* 0x00862800000e0000 */
[----:B------:R-:W-:Y:S01]  /*21fb0*/  ISETP.GE.AND P0, PT, R0, R65, PT ;  /* 0x000000410000720c */ /* 0x000fe20003f06270 */
[----:B--2-4-:R-:W4:-:S12]  /*21fc0*/  SHFL.IDX PT, R62, R62, 0x3, 0x181f ;  /* 0x00781f003e3e7f89 */ /* 0x014f1800000e0000 */
[----:B---3--:R-:W-:Y:S05]  /*21fd0*/  @P0 BRA `(.L_x_4562) ;  /* 0x0000000c00840947 */ /* 0x008fea0003800000 */
[----:B------:R-:W-:Y:S02]  /*21fe0*/  ULDC UR4, c[0x0][0xac8] ;  /* 0x0002b20000047ab9 */ /* 0x000fe40000000800 */
[----:B------:R-:W-:Y:S02]  /*21ff0*/  ISETP.GE.AND P2, PT, R221, UR4, PT ;  /* 0x00000004dd007c0c */ /* 0x000fe4000bf46270 */
[----:B------:R-:W-:-:S11]  /*22000*/  ISETP.GE.AND P3, PT, R224, UR4, PT ;  /* 0x00000004e0007c0c */ /* 0x000fd6000bf66270 */
[CC--:B----4-:R-:W-:Y:S02]  /*22010*/  @!P2 LEA R2, P0, R221.reuse, R62.reuse, 0x1 ;  /* 0x0000003edd02a211 */ /* 0x0d0fe400078008ff */
[C---:B------:R-:W-:Y:S02]  /*22020*/  @!P3 LEA R4, P1, R224.reuse, R62, 0x1 ;  /* 0x0000003ee004b211 */ /* 0x040fe400078208ff */
[-C--:B0-----:R-:W-:Y:S02]  /*22030*/  @!P2 LEA.HI.X R3, R221, R6.reuse, R69, 0x1, P0 ;  /* 0x00000006dd03a211 */ /* 0x081fe400000f0c45 */
[----:B------:R-:W-:Y:S02]  /*22040*/  @!P3 LEA.HI.X R5, R224, R6, R68, 0x1, P1 ;  /* 0x00000006e005b211 */ /* 0x000fe400008f0c44 */
[----:B------:R-:W-:Y:S01]  /*22050*/  ISETP.GE.AND P0, PT, R225, UR4, PT ;  /* 0x00000004e1007c0c */ /* 0x000fe2000bf06270 */
[----:B------:R3:W-:Y:S04]  /*22060*/  @!P2 ST.E.128 desc[UR40][R2.64], R24 ;  /* 0x000000180200a985 */ /* 0x0007e8000c101d28 */
[----:B------:R3:W-:Y:S08]  /*22070*/  @!P3 ST.E.128 desc[UR40][R4.64], R40 ;  /* 0x000000280400b985 */ /* 0x0007f0000c101d28 */
[----:B------:R-:W-:Y:S05]  /*22080*/  @P0 BRA `(.L_x_4562) ;  /* 0x0000000c00580947 */ /* 0x000fea0003800000 */
[----:B---3--:R-:W-:-:S04]  /*22090*/  LEA R2, P0, R225, R62, 0x1 ;  /* 0x0000003ee1027211 */ /* 0x008fc800078008ff */
[----:B------:R-:W-:-:S05]  /*220a0*/  LEA.HI.X R3, R225, R6, R66, 0x1, P0 ;  /* 0x00000006e1037211 */ /* 0x000fca00000f0c42 */
[----:B------:R0:W-:Y:S01]  /*220b0*/  ST.E.128 desc[UR40][R2.64], R56 ;  /* 0x0000003802007985 */ /* 0x0001e2000c101d28 */
[----:B------:R-:W-:Y:S05]  /*220c0*/  BRA `(.L_x_4562) ;  /* 0x0000000c00487947 */ /* 0x000fea0003800000 */
.L_x_4553:
        /* <DEDUP_REMOVED lines=28> */
.L_x_4563:
        /* <DEDUP_REMOVED lines=19> */
[----:B------:R-:W3:Y:S01]  /*223c0*/  @P0 LDC R4, c[0x0][0xbec] ;  /* 0x0002fb00ff040b82 */ /* 0x000ee20000000800 */
[----:B------:R-:W-:Y:S01]  /*223d0*/  IMAD R7, R227, UR5, R8 ;  /* 0x00000005e3077c24 */ /* 0x000fe2000f8e0208 */
[----:B------:R-:W-:-:S03]  /*223e0*/  ULDC.64 UR4, c[0x0][0xb98] ;  /* 0x0002e60000047ab9 */ /* 0x000fc60000000a00 */
[----:B------:R-:W-:-:S03]  /*223f0*/  IMAD.IADD R3, R3, 0x1, R7 ;  /* 0x0000000103037824 */ /* 0x000fc600078e0207 */
[----:B------:R-:W4:Y:S01]  /*22400*/  @P0 LDC R15, c[0x0][0xbf0] ;  /* 0x0002fc00ff0f0b82 */ /* 0x000f220000000800 */
[----:B------:R-:W-:-:S04]  /*22410*/  IMAD.WIDE.U32 R2, R13, UR4, R2 ;  /* 0x000000040d027c25 */ /* 0x000fc8000f8e0002 */
[----:B---3--:R-:W-:-:S05]  /*22420*/  @P0 IMAD.HI.U32 R4, R9, R4, RZ ;  /* 0x0000000409040227 */ /* 0x008fca00078e00ff */
[----:B----4-:R-:W-:Y:S01]  /*22430*/  @P0 SHF.R.U32.HI R5, RZ, R15, R4 ;  /* 0x0000000fff050219 */ /* 0x010fe20000011604 */
[----:B------:R-:W-:-:S03]  /*22440*/  IMAD R4, R12, UR4, RZ ;  /* 0x000000040c047c24 */ /* 0x000fc6000f8e02ff */
[----:B------:R-:W-:Y:S01]  /*22450*/  IADD3 R2, P0, R5, R2, RZ ;  /* 0x0000000205027210 */ /* 0x000fe20007f1e0ff */
[----:B------:R-:W-:Y:S02]  /*22460*/  IMAD.MOV R7, RZ, RZ, -R5 ;  /* 0x000000ffff077224 */ /* 0x000fe400078e0a05 */
[----:B------:R-:W-:Y:S01]  /*22470*/  IMAD R8, R13, UR5, R4 ;  /* 0x000000050d087c24 */ /* 0x000fe2000f8e0204 */
[----:B------:R-:W-:Y:S01]  /*22480*/  ULDC.64 UR4, c[0x0][0xb88] ;  /* 0x0002e20000047ab9 */ /* 0x000fe20000000a00 */
[----:B------:R-:W-:Y:S01]  /*22490*/  IMAD R7, R14, R7, R9 ;  /* 0x000000070e077224 */ /* 0x000fe200078e0209 */
[----:B------:R-:W-:-:S04]  /*224a0*/  SHF.R.S32.HI R9, RZ, 0x1f, R5 ;  /* 0x0000001fff097819 */ /* 0x000fc80000011405 */
        /* <DEDUP_REMOVED lines=11> */
.L_x_4565:
[----:B------:R-:W-:Y:S05]  /*22560*/  BSYNC B1 ;  /* 0x0000000000017941 */ /* 0x000fea0003800000 */
.L_x_4564:
[----:B------:R-:W-:Y:S02]  /*22570*/  ULDC.64 UR4, c[0x0][0xaa0] ;  /* 0x0002a80000047ab9 */ /* 0x000fe40000000a00 */
[----:B---3--:R-:W-:-:S04]  /*22580*/  IMAD R3, R11, UR4, RZ ;  /* 0x000000040b037c24 */ /* 0x008fc8000f8e02ff */
[C---:B------:R-:W-:Y:S02]  /*22590*/  IMAD R5, R0.reuse, UR5, R3 ;  /* 0x0000000500057c24 */ /* 0x040fe4000f8e0203 */
[----:B------:R-:W-:Y:S01]  /*225a0*/  IMAD.WIDE.U32 R2, R0, UR4, RZ ;  /* 0x0000000400027c25 */ /* 0x000fe2000f8e00ff */
[----:B------:R-:W-:-:S03]  /*225b0*/  ULDC.64 UR4, c[0x0][0xae8] ;  /* 0x0002ba0000047ab9 */ /* 0x000fc60000000a00 */
[----:B------:R-:W-:Y:S02]  /*225c0*/  IMAD R0, R226, 0x20, R229 ;  /* 0x00000020e2007824 */ /* 0x000fe400078e02e5 */
[----:B------:R-:W-:Y:S02]  /*225d0*/  IMAD.IADD R3, R3, 0x1, R5 ;  /* 0x0000000103037824 */ /* 0x000fe400078e0205 */
        /* <DEDUP_REMOVED lines=28> */
[----:B------:R-:W-:Y:S01]  /*227a0*/  IMAD.IADD R3, R5, 0x1, R3 ;  /* 0x0000000105037824 */ /* 0x000fe200078e0203 */
[----:B------:R-:W-:-:S04]  /*227b0*/  UMOV UR4, 0xffffffff ;  /* 0xffffffff00047882 */ /* 0x000fc80000000000 */
[----:B------:R-:W-:Y:S01]  /*227c0*/  LEA.HI.X R3, R4, UR5, R3, 0x1, P0 ;  /* 0x0000000504037c11 */ /* 0x000fe200080f0c03 */
[----:B------:R-:W-:Y:S06]  /*227d0*/  BRA.DIV UR4, `(.L_x_4566) ;  /* 0x000000a604f07947 */ /* 0x000fec000b800000 */
[----:B------:R0:W2:Y:S04]  /*227e0*/  SHFL.IDX PT, R0, R3, RZ, 0x181f ;  /* 0x00181fff03007589 */ /* 0x0000a800000e0000 */
[----:B------:R0:W3:Y:S02]  /*227f0*/  SHFL.IDX PT, R14, R2, RZ, 0x181f ;  /* 0x00181fff020e7589 */ /* 0x0000e400000e0000 */
.L_x_4805:
[----:B------:R-:W-:Y:S01]  /*22800*/  IMAD R21, R6, R21, RZ ;  /* 0x0000001506157224 */ /* 0x000fe200078e02ff */
[----:B------:R-:W-:Y:S01]  /*22810*/  BSSY B1, `(.L_x_4567) ;  /* 0x0000014000017945 */ /* 0x000fe20003800000 */
[----:B------:R-:W-:-:S05]  /*22820*/  IMAD.IADD R6, R229, 0x1, R207 ;  /* 0x00000001e5067824 */ /* 0x000fca00078e02cf */
[----:B------:R-:W-:-:S13]  /*22830*/  ISETP.GE.AND P0, PT, R6, R21, PT ;  /* 0x000000150600720c */ /* 0x000fda0003f06270 */
[----:B------:R-:W-:Y:S05]  /*22840*/  @P0 BRA `(.L_x_4568) ;  /* 0x0000000000400947 */ /* 0x000fea0003800000 */
[----:B------:R-:W-:Y:S01]  /*22850*/  ULDC UR4, c[0x0][0xac8] ;  /* 0x0002b20000047ab9 */ /* 0x000fe20000000800 */
[----:B------:R-:W-:Y:S02]  /*22860*/  SHF.R.S32.HI R11, RZ, 0x1f, R221 ;  /* 0x0000001fff0b7819 */ /* 0x000fe400000114dd */
[----:B------:R-:W-:Y:S02]  /*22870*/  ISETP.GE.AND P3, PT, R221, UR4, PT ;  /* 0x00000004dd007c0c */ /* 0x000fe4000bf66270 */
[----:B------:R-:W-:Y:S02]  /*22880*/  ISETP.GE.AND P4, PT, R224, UR4, PT ;  /* 0x00000004e0007c0c */ /* 0x000fe4000bf86270 */
[----:B------:R-:W-:Y:S02]  /*22890*/  ISETP.GE.AND P5, PT, R225, UR4, PT ;  /* 0x00000004e1007c0c */ /* 0x000fe4000bfa6270 */
[----:B------:R-:W-:Y:S02]  /*228a0*/  SHF.R.S32.HI R10, RZ, 0x1f, R224 ;  /* 0x0000001fff0a7819 */ /* 0x000fe400000114e0 */
[----:B------:R-:W-:-:S05]  /*228b0*/  SHF.R.S32.HI R7, RZ, 0x1f, R225 ;  /* 0x0000001fff077819 */ /* 0x000fca00000114e1 */
[-C--:B---3--:R-:W-:Y:S02]  /*228c0*/  @!P3 LEA R4, P0, R221, R14.reuse, 0x1 ;  /* 0x0000000edd04b211 */ /* 0x088fe400078008ff */
[CC--:B------:R-:W-:Y:S02]  /*228d0*/  @!P4 LEA R8, P1, R224.reuse, R14.reuse, 0x1 ;  /* 0x0000000ee008c211 */ /* 0x0c0fe400078208ff */
[----:B------:R-:W-:Y:S02]  /*228e0*/  @!P5 LEA R14, P2, R225, R14, 0x1 ;  /* 0x0000000ee10ed211 */ /* 0x000fe400078408ff */
[-C--:B--2---:R-:W-:Y:S02]  /*228f0*/  @!P3 LEA.HI.X R5, R221, R0.reuse, R11, 0x1, P0 ;  /* 0x00000000dd05b211 */ /* 0x084fe400000f0c0b */
[-C--:B------:R-:W-:Y:S02]  /*22900*/  @!P4 LEA.HI.X R9, R224, R0.reuse, R10, 0x1, P1 ;  /* 0x00000000e009c211 */ /* 0x080fe400008f0c0a */
[----:B------:R-:W-:Y:S01]  /*22910*/  @!P5 LEA.HI.X R15, R225, R0, R7, 0x1, P2 ;  /* 0x00000000e10fd211 */ /* 0x000fe200010f0c07 */
[----:B------:R4:W-:Y:S04]  /*22920*/  @!P3 ST.E.128 desc[UR40][R4.64], RZ ;  /* 0x000000ff0400b985 */ /* 0x0009e8000c101d28 */
[----:B------:R4:W-:Y:S04]  /*22930*/  @!P4 ST.E.128 desc[UR40][R8.64], RZ ;  /* 0x000000ff0800c985 */ /* 0x0009e8000c101d28 */
[----:B------:R4:W-:Y:S02]  /*22940*/  @!P5 ST.E.128 desc[UR40][R14.64], RZ ;  /* 0x000000ff0e00d985 */ /* 0x0009e4000c101d28 */
.L_x_4568:
[----:B------:R-:W-:Y:S05]  /*22950*/  BSYNC B1 ;  /* 0x0000000000017941 */ /* 0x000fea0003800000 */
.L_x_4567:
[----:B------:R-:W-:-:S03]  /*22960*/  UMOV UR4, 0xffffffff ;  /* 0xffffffff00047882 */ /* 0x000fc60000000000 */
[----:B------:R-:W-:Y:S05]  /*22970*/  BRA.DIV UR4, `(.L_x_4569) ;  /* 0x000000a604bc7947 */ /* 0x000fea000b800000 */
[----:B--2---:R2:W0:Y:S04]  /*22980*/  SHFL.IDX PT, R0, R3, 0x1, 0x181f ;  /* 0x00381f0003007f89 */ /* 0x00442800000e0000 */
[----:B---34-:R2:W3:Y:S02]  /*22990*/  SHFL.IDX PT, R14, R2, 0x1, 0x181f ;  /* 0x00381f00020e7f89 */ /* 0x0184e400000e0000 */
.L_x_4809:
[----:B------:R-:W-:Y:S01]  /*229a0*/  VIADD R4, R6, 0x20 ;  /* 0x0000002006047836 */ /* 0x000fe20000000000 */
[----:B------:R-:W-:Y:S04]  /*229b0*/  BSSY B1, `(.L_x_4570) ;  /* 0x0000013000017945 */ /* 0x000fe80003800000 */
        /* <DEDUP_REMOVED lines=18> */
.L_x_4571:
[----:B------:R-:W-:Y:S05]  /*22ae0*/  BSYNC B1 ;  /* 0x0000000000017941 */ /* 0x000fea0003800000 */
.L_x_4570:
[----:B------:R-:W-:-:S03]  /*22af0*/  UMOV UR4, 0xffffffff ;  /* 0xffffffff00047882 */ /* 0x000fc60000000000 */
[----:B------:R-:W-:Y:S05]  /*22b00*/  BRA.DIV UR4, `(.L_x_4572) ;  /* 0x000000a604a07947 */ /* 0x000fea000b800000 */
[----:B0-----:R0:W0:Y:S04]  /*22b10*/  SHFL.IDX PT, R0, R3, 0x2, 0x181f ;  /* 0x00581f0003007f89 */ /* 0x00102800000e0000 */
[----:B---34-:R3:W4:Y:S02]  /*22b20*/  SHFL.IDX PT, R14, R2, 0x2, 0x181f ;  /* 0x00581f00020e7f89 */ /* 0x01872400000e0000 */
.L_x_4813:
        /* <DEDUP_REMOVED lines=11> */
[-C--:B----4-:R-:W-:Y:S02]  /*22be0*/  @!P3 LEA R4, P0, R221, R14.reuse, 0x1 ;  /* 0x0000000edd04b211 */ /* 0x090fe400078008ff */
        /* <DEDUP_REMOVED lines=8> */
.L_x_4574:
[----:B------:R-:W-:Y:S05]  /*22c70*/  BSYNC B1 ;  /* 0x0000000000017941 */ /* 0x000fea0003800000 */
.L_x_4573:
[----:B------:R-:W-:-:S03]  /*22c80*/  UMOV UR4, 0xffffffff ;  /* 0xffffffff00047882 */ /* 0x000fc60000000000 */
[----:B------:R-:W-:Y:S05]  /*22c90*/  BRA.DIV UR4, `(.L_x_4575) ;  /* 0x000000a604847947 */ /* 0x000fea000b800000 */
[----:B0-----:R0:W0:Y:S04]  /*22ca0*/  SHFL.IDX PT, R0, R3, 0x3, 0x181f ;  /* 0x00781f0003007f89 */ /* 0x00102800000e0000 */
[----:B----4-:R4:W0:Y:S02]  /*22cb0*/  SHFL.IDX PT, R14, R2, 0x3, 0x181f ;  /* 0x00781f00020e7f89 */ /* 0x01082400000e0000 */
.L_x_4817:
[----:B--234-:R-:W-:-:S05]  /*22cc0*/  VIADD R2, R6, 0x60 ;  /* 0x0000006006027836 */ /* 0x01cfca0000000000 */
        /* <DEDUP_REMOVED lines=9> */
[-C--:B0-----:R-:W-:Y:S02]  /*22d60*/  @!P3 LEA R2, P0, R221, R14.reuse, 0x1 ;  /* 0x0000000edd02b211 */ /* 0x081fe400078008ff */
[CC--:B------:R-:W-:Y:S02]  /*22d70*/  @!P4 LEA R4, P1, R224.reuse, R14.reuse, 0x1 ;  /* 0x0000000ee004c211 */ /* 0x0c0fe400078208ff */
[----:B------:R-:W-:Y:S02]  /*22d80*/  @!P5 LEA R14, P2, R225, R14, 0x1 ;  /* 0x0000000ee10ed211 */ /* 0x000fe400078408ff */
[-C--:B------:R-:W-:Y:S02]  /*22d90*/  @!P3 LEA.HI.X R3, R221, R0.reuse, R9, 0x1, P0 ;  /* 0x00000000dd03b211 */ /* 0x080fe400000f0c09 */
[-C--:B------:R-:W-:Y:S02]  /*22da0*/  @!P4 LEA.HI.X R5, R224, R0.reuse, R8, 0x1, P1 ;  /* 0x00000000e005c211 */ /* 0x080fe400008f0c08 */
[----:B------:R-:W-:Y:S01]  /*22db0*/  @!P5 LEA.HI.X R15, R225, R0, R7, 0x1, P2 ;  /* 0x00000000e10fd211 */ /* 0x000fe200010f0c07 */
[----:B------:R2:W-:Y:S04]  /*22dc0*/  @!P3 ST.E.128 desc[UR40][R2.64], RZ ;  /* 0x000000ff0200b985 */ /* 0x0005e8000c101d28 */
[----:B------:R2:W-:Y:S04]  /*22dd0*/  @!P4 ST.E.128 desc[UR40][R4.64], RZ ;  /* 0x000000ff0400c985 */ /* 0x0005e8000c101d28 */
[----:B------:R2:W-:Y:S02]  /*22de0*/  @!P5 ST.E.128 desc[UR40][R14.64], RZ ;  /* 0x000000ff0e00d985 */ /* 0x0005e4000c101d28 */
.L_x_4562:
[----:B------:R-:W-:Y:S05]  /*22df0*/  BSYNC B0 ;  /* 0x0000000000007941 */ /* 0x000fea0003800000 */
.L_x_4552:
[----:B------:R-:W-:Y:S02]  /*22e00*/  ULDC UR4, c[0x0][0xc3c] ;  /* 0x00030f0000047ab9 */ /* 0x000fe40000000800 */
[----:B-1----:R-:W-:-:S13]  /*22e10*/  ISETP.GE.AND P0, PT, R211, UR4, PT ;  /* 0x00000004d3007c0c */ /* 0x002fda000bf06270 */
[----:B------:R-:W-:Y:S05]  /*22e20*/  @!P0 BRA `(.L_x_4576) ;  /* 0xfffffde400248947 */ /* 0x000fea000383ffff */
[----:B------:R-:W-:Y:S05]  /*22e30*/  BRA `(.L_x_4357) ;  /* 0x0000008000207947 */ /* 0x000fea0003800000 */
.L_x_4355:
        /* <DEDUP_REMOVED lines=18> */
.L_x_4577:
        /* <DEDUP_REMOVED lines=34> */
[----:B------:R-:W-:Y:S01]  /*23180*/  IMAD.MOV.U32 R3, RZ, RZ, R6 ;  /* 0x000000ffff037224 */ /* 0x000fe200078e0006 */
[----:B--2---:R-:W-:-:S13]  /*23190*/  ISETP.GT.AND P6, PT, R6, UR6, PT ;  /* 0x0000000606007c0c */ /* 0x004fda000bfc4270 */
[----:B------:R-:W-:Y:S05]  /*231a0*/  @P6 BRA `(.L_x_4579) ;  /* 0x00000000009c6947 */ /* 0x000fea0003800000 */
[----:B------:R-:W0:Y:S01]  /*231b0*/  LDC R5, c[0x0][0xc3c] ;  /* 0x00030f00ff057b82 */ /* 0x000e220000000800 */
[----:B------:R-:W-:Y:S01]  /*231c0*/  IMAD.MOV.U32 R6, RZ, RZ, R3 ;  /* 0x000000ffff067224 */ /* 0x000fe200078e0003 */
[----:B------:R-:W-:Y:S01]  /*231d0*/  UMOV UR4, URZ ;  /* 0x0000003f00047c82 */ /* 0x000fe20008000000 */
[----:B------:R-:W-:Y:S01]  /*231e0*/  ULDC UR7, c[0x0][0xc3c] ;  /* 0x00030f0000077ab9 */ /* 0x000fe20000000800 */
[----:B------:R-:W-:-:S05]  /*231f0*/  ULDC UR5, c[0x0][0xc38] ;  /* 0x00030e0000057ab9 */ /* 0x000fca0000000800 */
.L_x_4583:
        /* <DEDUP_REMOVED lines=12> */
.L_x_4582:
[----:B------:R-:W-:Y:S05]  /*232c0*/  BSYNC B0 ;  /* 0x0000000000007941 */ /* 0x000fea0003800000 */
.L_x_4581:
        /* <DEDUP_REMOVED lines=21> */
.L_x_4579:
        /* <DEDUP_REMOVED lines=20> */
.L_x_4584:
[--C-:B-12---:R-:W-:Y:S02]  /*23560*/  IMAD.MOV R5, RZ, RZ, -R3.reuse ;  /* 0x000000ffff057224 */ /* 0x106fe400078e0a03 */
[----:B---3--:R-:W-:Y:S01]  /*23570*/  IMAD R16, R16, UR5, R6 ;  /* 0x0000000510107c24 */ /* 0x008fe2000f8e0206 */
[----:B------:R-:W-:Y:S01]  /*23580*/  IABS R6, R8 ;  /* 0x0000000800067213 */ /* 0x000fe20000000000 */
[----:B------:R-:W-:Y:S02]  /*23590*/  IMAD R5, R5, R10, RZ ;  /* 0x0000000a05057224 */ /* 0x000fe400078e02ff */
[----:B------:R-:W-:Y:S02]  /*235a0*/  IMAD.MOV.U32 R2, RZ, RZ, RZ ;  /* 0x000000ffff027224 */ /* 0x000fe400078e00ff */
[----:B------:R-:W-:Y:S02]  /*235b0*/  IMAD.MOV R6, RZ, RZ, -R6 ;  /* 0x000000ffff067224 */ /* 0x000fe400078e0a06 */
        /* <DEDUP_REMOVED lines=50> */
.L_x_4580:
[----:B------:R-:W-:Y:S02]  /*238e0*/  IMAD.MOV.U32 R17, RZ, RZ, RZ ;  /* 0x000000ffff117224 */ /* 0x000fe400078e00ff */
[----:B------:R-:W-:Y:S02]  /*238f0*/  IMAD.U32 R16, RZ, RZ, UR6 ;  /* 0x00000006ff107e24 */ /* 0x000fe4000f8e00ff */
[----:B------:R-:W-:-:S07]  /*23900*/  IMAD.MOV.U32 R18, RZ, RZ, RZ ;  /* 0x000000ffff127224 */ /* 0x000fce00078e00ff */
.L_x_4585:
[----:B------:R-:W-:-:S13]  /*23910*/  ISETP.NE.AND P0, PT, R0, RZ, PT ;  /* 0x000000ff0000720c */ /* 0x000fda0003f05270 */
[----:B------:R-:W1:Y:S01]  /*23920*/  @!P0 S2R R3, SR_CgaCtaId ;  /* 0x0000000000038919 */ /* 0x000e620000008800 */
[----:B------:R-:W-:-:S04]  /*23930*/  @!P0 MOV R0, 0x400 ;  /* 0x0000040000008802 */ /* 0x000fc80000000f00 */
[----:B-1----:R-:W-:-:S05]  /*23940*/  @!P0 LEA R0, R3, R0, 0x18 ;  /* 0x0000000003008211 */ /* 0x002fca00078ec0ff */
[----:B------:R2:W-:Y:S01]  /*23950*/  @!P0 STS.128 [R0+0x2a8d0], R16 ;  /* 0x02a8d01000008388 */ /* 0x0005e20000000c00 */
[----:B------:R-:W-:Y:S06]  /*23960*/  BAR.ARV 0x5, 0x180 ;  /* 0x0146000000007b1d */ /* 0x000fec0000002000 */
.L_x_4578:
        /* <DEDUP_REMOVED lines=15> */
[----:B--2---:R-:W-:-:S06]  /*23a60*/  ULEA UR4, UR5, UR4, 0x18 ;  /* 0x0000000405047291 */ /* 0x004fcc000f8ec03f */
[----:B------:R-:W-:Y:S01]  /*23a70*/  IMAD.U32 R11, RZ, RZ, UR4 ;  /* 0x00000004ff0b7e24 */ /* 0x000fe2000f8e00ff */
[----:B-1----:R-:W-:Y:S01]  /*23a80*/  SHF.R.U32.HI R0, RZ, 0x1, R10 ;  /* 0x00000001ff007819 */ /* 0x002fe2000001160a */
[C---:B0-----:R-:W-:Y:S01]  /*23a90*/  IMAD.SHL.U32 R2, R10.reuse, 0x40, RZ ;  /* 0x000000400a027824 */ /* 0x041fe200078e00ff */
[C---:B------:R-:W-:Y:S01]  /*23aa0*/  LOP3.LUT R9, R10.reuse, 0x7f, RZ, 0xc0, !PT ;  /* 0x0000007f0a097812 */ /* 0x040fe200078ec0ff */
[C---:B------:R-:W-:Y:S01]  /*23ab0*/  IMAD.SHL.U32 R4, R10.reuse, 0x80, RZ ;  /* 0x000000800a047824 */ /* 0x040fe200078e00ff */
[----:B------:R-:W-:Y:S02]  /*23ac0*/  R2P PR, R10, 0x6 ;  /* 0x000000060a007804 */ /* 0x000fe40000000000 */
[----:B------:R-:W-:Y:S02]  /*23ad0*/  LOP3.LUT R3, R2, 0x180, RZ, 0xc0, !PT ;  /* 0x0000018002037812 */ /* 0x000fe400078ec0ff */
[----:B------:R-:W-:Y:S02]  /*23ae0*/  LOP3.LUT R5, R4, 0x380, RZ, 0xc0, !PT ;  /* 0x0000038004057812 */ /* 0x000fe400078ec0ff */
[----:B------:R-:W-:Y:S01]  /*23af0*/  LOP3.LUT R0, R3, 0x30, R0, 0xf8, !PT ;  /* 0x0000003003007812 */ /* 0x000fe200078ef800 */
[----:B------:R-:W-:Y:S01]  /*23b00*/  IMAD.SHL.U32 R3, R10, 0x8, RZ ;  /* 0x000000080a037824 */ /* 0x000fe200078e00ff */
[----:B------:R-:W-:-:S02]  /*23b10*/  LOP3.LUT R4, R4, 0x400, RZ, 0xc0, !PT ;  /* 0x0000040004047812 */ /* 0x000fc400078ec0ff */
[----:B------:R-:W-:Y:S02]  /*23b20*/  SHF.R.U32.HI R7, RZ, 0x5, R9 ;  /* 0x00000005ff077819 */ /* 0x000fe40000011609 */
[----:B------:R-:W-:Y:S01]  /*23b30*/  LOP3.LUT R3, R0, 0x30, R3, 0x78, !PT ;  /* 0x0000003000037812 */ /* 0x000fe200078e7803 */
[C---:B------:R-:W-:Y:S01]  /*23b40*/  IMAD.SHL.U32 R0, R10.reuse, 0x10, RZ ;  /* 0x000000100a007824 */ /* 0x040fe200078e00ff */
[----:B------:R-:W-:Y:S01]  /*23b50*/  LOP3.LUT R5, R5, 0x10, R10, 0xf8, !PT ;  /* 0x0000001005057812 */ /* 0x000fe200078ef80a */
[----:B------:R-:W-:Y:S01]  /*23b60*/  IMAD R4, R7, 0x800, R4 ;  /* 0x0000080007047824 */ /* 0x000fe200078e0204 */
[----:B------:R-:W-:Y:S01]  /*23b70*/  LOP3.LUT R6, R3, 0x640, R2, 0xf8, !PT ;  /* 0x0000064003067812 */ /* 0x000fe200078ef802 */
[----:B------:R-:W-:Y:S01]  /*23b80*/  IMAD.SHL.U32 R3, R10, 0x2, RZ ;  /* 0x000000020a037824 */ /* 0x000fe200078e00ff */
[C---:B------:R-:W-:Y:S02]  /*23b90*/  LOP3.LUT R2, R0.reuse, 0x40, RZ, 0xc0, !PT ;  /* 0x0000004000027812 */ /* 0x040fe400078ec0ff */
[----:B------:R-:W-:Y:S01]  /*23ba0*/  LOP3.LUT R5, R5, 0x70, R0, 0x78, !PT ;  /* 0x0000007005057812 */ /* 0x000fe200078e7800 */
[----:B------:R-:W-:Y:S02]  /*23bb0*/  STL [R1+0x4], R6 ;  /* 0x0000040601007387 */ /* 0x000fe40000100800 */
[----:B------:R-:W-:Y:S01]  /*23bc0*/  IMAD R7, R7, 0x200, R2 ;  /* 0x0000020007077824 */ /* 0x000fe200078e0202 */
[----:B------:R-:W-:Y:S01]  /*23bd0*/  LOP3.LUT R2, R0, 0x1b0, RZ, 0xc0, !PT ;  /* 0x000001b000027812 */ /* 0x000fe200078ec0ff */
[----:B------:R-:W-:Y:S01]  /*23be0*/  IMAD.IADD R8, R4, 0x1, R5 ;  /* 0x0000000104087824 */ /* 0x000fe200078e0205 */
[----:B------:R-:W-:-:S02]  /*23bf0*/  SHF.R.U32.HI R5, RZ, 0x2, R9 ;  /* 0x00000002ff057819 */ /* 0x000fc40000011609 */
[----:B------:R-:W-:Y:S01]  /*23c00*/  LOP3.LUT R2, R2, 0x30, R3, 0x78, !PT ;  /* 0x0000003002027812 */ /* 0x000fe200078e7803 */
[----:B------:R-:W-:Y:S01]  /*23c10*/  IMAD.SHL.U32 R3, R10, 0x20, RZ ;  /* 0x000000200a037824 */ /* 0x000fe200078e00ff */
[----:B------:R-:W-:Y:S01]  /*23c20*/  STL [R1+0x3c], R8 ;  /* 0x00003c0801007387 */ /* 0x000fe20000100800 */
[C---:B------:R-:W-:Y:S01]  /*23c30*/  VIADD R4, R8.reuse, 0x40 ;  /* 0x0000004008047836 */ /* 0x040fe20000000000 */
[----:B------:R-:W-:Y:S01]  /*23c40*/  IADD3 R2, R11, R7, R2 ;  /* 0x000000070b027210 */ /* 0x000fe20007ffe002 */
[----:B------:R-:W-:Y:S01]  /*23c50*/  @P2 VIADD R4, R8, 0xffffffc0 ;  /* 0xffffffc008042836 */ /* 0x000fe20000000000 */
[----:B------:R-:W-:Y:S01]  /*23c60*/  STL [R1], R11 ;  /* 0x0000000b01007387 */ /* 0x000fe20000100800 */
[----:B------:R-:W-:Y:S02]  /*23c70*/  LOP3.LUT R3, R5, 0x60, R3, 0xf8, !PT ;  /* 0x0000006005037812 */ /* 0x000fe400078ef803 */
        /* <DEDUP_REMOVED lines=12> */
[----:B0-----:R-:W-:-:S03]  /*23d40*/  IMAD.MOV.U32 R3, RZ, RZ, 0x1 ;  /* 0x00000001ff037424 */ /* 0x001fc600078e00ff */
[----:B------:R-:W-:Y:S04]  /*23d50*/  STL [R1+0x10], RZ ;  /* 0x000010ff01007387 */ /* 0x000fe80000100800 */
[----:B------:R-:W-:Y:S01]  /*23d60*/  STL [R1+0xc], RZ ;  /* 0x00000cff01007387 */ /* 0x000fe20000100800 */
[----:B-1----:R-:W-:-:S03]  /*23d70*/  LOP3.LUT R2, R0, 0x40, RZ, 0xfc, !PT ;  /* 0x0000004000027812 */ /* 0x002fc600078efcff */
[----:B------:R0:W-:Y:S01]  /*23d80*/  STL [R1+0x14], R3 ;  /* 0x0000140301007387 */ /* 0x0001e20000100800 */
[----:B------:R-:W-:Y:S02]  /*23d90*/  LOP3.LUT R0, R0, 0x80, RZ, 0xfc, !PT ;  /* 0x0000008000007812 */ /* 0x000fe400078efcff */
[C---:B------:R-:W-:Y:S02]  /*23da0*/  LOP3.LUT R2, R6.reuse, 0x4800, RZ, 0xfc, !PT ;  /* 0x0000480006027812 */ /* 0x040fe400078efcff */
[C---:B------:R-:W-:Y:S02]  /*23db0*/  LOP3.LUT R0, R6.reuse, 0x3000, RZ, 0xfc, !PT ;  /* 0x0000300006007812 */ /* 0x040fe400078efcff */
[----:B0-----:R-:W-:-:S05]  /*23dc0*/  LOP3.LUT R3, R6, 0x2800, RZ, 0xfc, !PT ;  /* 0x0000280006037812 */ /* 0x001fca00078efcff */
[----:B------:R0:W-:Y:S04]  /*23dd0*/  STL [R1+0x78], R3 ;  /* 0x0000780301007387 */ /* 0x0001e80000100800 */
[----:B------:R1:W-:Y:S04]  /*23de0*/  STL [R1+0x74], R2 ;  /* 0x0000740201007387 */ /* 0x0003e80000100800 */
[----:B------:R2:W-:Y:S01]  /*23df0*/  STL [R1+0x70], R0 ;  /* 0x0000700001007387 */ /* 0x0005e20000100800 */
[C---:B0-----:R-:W-:Y:S02]  /*23e00*/  LOP3.LUT R3, R6.reuse, 0x5000, RZ, 0xfc, !PT ;  /* 0x0000500006037812 */ /* 0x041fe400078efcff */
[----:B-1----:R-:W-:-:S03]  /*23e10*/  LOP3.LUT R2, R6, 0x3800, RZ, 0xfc, !PT ;  /* 0x0000380006027812 */ /* 0x002fc600078efcff */
[----:B------:R0:W-:Y:S01]  /*23e20*/  STL [R1+0x6c], R3 ;  /* 0x00006c0301007387 */ /* 0x0001e20000100800 */
[----:B--2---:R-:W-:-:S03]  /*23e30*/  LOP3.LUT R0, R6, 0x5800, RZ, 0xfc, !PT ;  /* 0x0000580006007812 */ /* 0x004fc600078efcff */
[----:B------:R0:W-:Y:S04]  /*23e40*/  STL [R1+0x68], R2 ;  /* 0x0000680201007387 */ /* 0x0001e80000100800 */
[----:B------:R0:W-:Y:S02]  /*23e50*/  STL [R1+0x64], R0 ;  /* 0x0000640001007387 */ /* 0x0001e40000100800 */
.L_x_4718:
[----:B------:R-:W-:Y:S05]  /*23e60*/  YIELD ;  /* 0x0000000000007946 */ /* 0x000fea0003800000 */
[----:B------:R-:W-:Y:S01]  /*23e70*/  ULDC.64 UR4, c[0x0][0xa28] ;  /* 0x00028a0000047ab9 */ /* 0x000fe20000000a00 */
[----:B------:R-:W-:Y:S02]  /*23e80*/  CS2R R6, SRZ ;  /* 0x0000000000067805 */ /* 0x000fe4000001ff00 */
[----:B------:R-:W-:Y:S01]  /*23e90*/  ISETP.NE.U32.AND P0, PT, RZ, UR4, PT ;  /* 0x00000004ff007c0c */ /* 0x000fe2000bf05070 */
[----:B-1--4-:R-:W1:Y:S01]  /*23ea0*/  LDC.64 R12, c[0x0][0xa00] ;  /* 0x00028000ff0c7b82 */ /* 0x012e620000000a00 */
[----:B------:R-:W-:Y:S01]  /*23eb0*/  ULDC.64 UR6, c[0x0][0xa08] ;  /* 0x0002820000067ab9 */ /* 0x000fe20000000a00 */
[----:B------:R-:W-:Y:S01]  /*23ec0*/  ULDC.64 UR8, c[0x0][0xa10] ;  /* 0x0002840000087ab9 */ /* 0x000fe20000000a00 */
[----:B------:R-:W-:Y:S01]  /*23ed0*/  ISETP.NE.AND.EX P0, PT, RZ, UR5, PT, P0 ;  /* 0x00000005ff007c0c */ /* 0x000fe2000bf05300 */
[----:B------:R-:W-:-:S04]  /*23ee0*/  ULDC.64 UR4, c[0x0][0xa18] ;  /* 0x0002860000047ab9 */ /* 0x000fc80000000a00 */
[----:B--2---:R-:W2:Y:S08]  /*23ef0*/  LDC.64 R4, c[0x0][0xa08] ;  /* 0x00028200ff047b82 */ /* 0x004eb00000000a00 */
[----:B0-----:R-:W0:Y:S02]  /*23f00*/  @P0 LDC.64 R2, c[0x0][0xa28] ;  /* 0x00028a00ff020b82 */ /* 0x001e240000000a00 */
[----:B0-----:R-:W-:-:S05]  /*23f10*/  @P0 IMAD.WIDE R2, R19, 0x4, R2 ;  /* 0x0000000413020825 */ /* 0x001fca00078e0202 */
[----:B------:R0:W5:Y:S01]  /*23f20*/  @P0 LDG.E R6, desc[UR40][R2.64] ;  /* 0x0000002802060981 */ /* 0x000162000c1e1900 */
[----:B------:R-:W-:Y:S01]  /*23f30*/  ISETP.NE.U32.AND P0, PT, RZ, UR4, PT ;  /* 0x00000004ff007c0c */ /* 0x000fe2000bf05070 */
[----:B-1----:R-:W-:Y:S01]  /*23f40*/  IMAD.WIDE R12, R19, 0x4, R12 ;  /* 0x00000004130c7825 */ /* 0x002fe200078e020c */
[----:B------:R-:W-:Y:S02]  /*23f50*/  ISETP.NE.U32.AND P2, PT, RZ, UR6, PT ;  /* 0x00000006ff007c0c */ /* 0x000fe4000bf45070 */
[----:B------:R-:W-:Y:S01]  /*23f60*/  ISETP.NE.AND.EX P0, PT, RZ, UR5, PT, P0 ;  /* 0x00000005ff007c0c */ /* 0x000fe2000bf05300 */
[----:B------:R-:W-:Y:S01]  /*23f70*/  ULDC.64 UR4, c[0x0][0xa00] ;  /* 0x0002800000047ab9 */ /* 0x000fe20000000a00 */
[----:B------:R-:W-:Y:S01]  /*23f80*/  ISETP.NE.U32.AND P4, PT, RZ, UR8, PT ;  /* 0x00000008ff007c0c */ /* 0x000fe2000bf85070 */
[----:B------:R-:W-:Y:S01]  /*23f90*/  IMAD.MOV.U32 R8, RZ, RZ, RZ ;  /* 0x000000ffff087224 */ /* 0x000fe200078e00ff */
[----:B------:R-:W-:Y:S01]  /*23fa0*/  ISETP.NE.U32.AND P1, PT, RZ, UR4, PT ;  /* 0x00000004ff007c0c */ /* 0x000fe2000bf25070 */
[----:B0-----:R-:W0:Y:S01]  /*23fb0*/  LDC.64 R2, c[0x0][0xa10] ;  /* 0x00028400ff027b82 */ /* 0x001e220000000a00 */
[----:B------:R-:W-:-:S02]  /*23fc0*/  IMAD.MOV.U32 R0, RZ, RZ, RZ ;  /* 0x000000ffff007224 */ /* 0x000fc400078e00ff */
[----:B------:R-:W-:Y:S01]  /*23fd0*/  ISETP.NE.AND.EX P3, PT, RZ, UR5, PT, P1 ;  /* 0x00000005ff007c0c */ /* 0x000fe2000bf65310 */
[----:B--2---:R-:W-:-:S04]  /*23fe0*/  IMAD.WIDE R4, R19, 0x4, R4 ;  /* 0x0000000413047825 */ /* 0x004fc800078e0204 */
        /* <DEDUP_REMOVED lines=30> */
.L_x_4587:
        /* <DEDUP_REMOVED lines=10> */
.L_x_4588:
[----:B------:R-:W-:Y:S05]  /*24270*/  @!P1 BRA `(.L_x_4589) ;  /* 0x00000000000c9947 */ /* 0x000fea0003800000 */
[----:B------:R-:W2:Y:S04]  /*24280*/  LDG.E R7, desc[UR40][R4.64] ;  /* 0x0000002804077981 */ /* 0x000ea8000c1e1900 */
[----:B------:R-:W2:Y:S02]  /*24290*/  LDG.E R4, desc[UR40][R4.64+0x4] ;  /* 0x0000042804047981 */ /* 0x000ea4000c1e1900 */
[----:B--2---:R-:W-:-:S07]  /*242a0*/  IMAD.IADD R7, R4, 0x1, -R7 ;  /* 0x0000000104077824 */ /* 0x004fce00078e0a07 */
.L_x_4589:
        /* <DEDUP_REMOVED lines=9> */
[----:B--2---:R-:W-:Y:S02]  /*24340*/  @P2 IMAD.IADD R10, R2, 0x1, -R4 ;  /* 0x00000001020a2824 */ /* 0x004fe400078e0a04 */
[----:B------:R-:W-:-:S02]  /*24350*/  VIADD R2, R12, 0x7f ;  /* 0x0000007f0c027836 */ /* 0x000fc40000000000 */
        /* <DEDUP_REMOVED lines=25> */
.L_x_4592:
[----:B------:R-:W-:-:S13]  /*244f0*/  ISETP.NE.AND P0, PT, R3, 0x1, PT ;  /* 0x000000010300780c */ /* 0x000fda0003f05270 */
[----:B------:R-:W1:Y:S02]  /*24500*/  @P0 LDC.64 R4, c[0x0][0x9e8] ;  /* 0x00027a00ff040b82 */ /* 0x000e640000000a00 */
[----:B-1----:R-:W-:-:S05]  /*24510*/  @P0 IMAD.HI.U32 R4, R2, R4, RZ ;  /* 0x0000000402040227 */ /* 0x002fca00078e00ff */
[----:B------:R-:W-:-:S07]  /*24520*/  @P0 SHF.R.U32.HI R2, RZ, R5, R4 ;  /* 0x00000005ff020219 */ /* 0x000fce0000011604 */
.L_x_4593:
[----:B------:R-:W-:Y:S05]  /*24530*/  BSYNC B0 ;  /* 0x0000000000007941 */ /* 0x000fea0003800000 */
.L_x_4591:
[----:B------:R-:W-:-:S05]  /*24540*/  IMAD R2, R2, R3, R3 ;  /* 0x0000000302027224 */ /* 0x000fca00078e0203 */
[----:B------:R-:W-:-:S07]  /*24550*/  VIMNMX R8, R8, R2, PT ;  /* 0x0000000208087248 */ /* 0x000fce0003fe0100 */
.L_x_4590:
        /* <DEDUP_REMOVED lines=20> */
.L_x_4596:
[----:B------:R-:W-:-:S13]  /*246a0*/  ISETP.NE.AND P0, PT, R3, 0x1, PT ;  /* 0x000000010300780c */ /* 0x000fda0003f05270 */
[----:B------:R-:W1:Y:S02]  /*246b0*/  @P0 LDC.64 R4, c[0x0][0x9e8] ;  /* 0x00027a00ff040b82 */ /* 0x000e640000000a00 */
[----:B-1----:R-:W-:-:S05]  /*246c0*/  @P0 IMAD.HI.U32 R4, R2, R4, RZ ;  /* 0x0000000402040227 */ /* 0x002fca00078e00ff */
[----:B------:R-:W-:-:S07]  /*246d0*/  @P0 SHF.R.U32.HI R2, RZ, R5, R4 ;  /* 0x00000005ff020219 */ /* 0x000fce0000011604 */
.L_x_4597:
[----:B------:R-:W-:Y:S05]  /*246e0*/  BSYNC B0 ;  /* 0x0000000000007941 */ /* 0x000fea0003800000 */
.L_x_4595:
[----:B------:R-:W-:-:S05]  /*246f0*/  IMAD R2, R2, R3, RZ ;  /* 0x0000000302027224 */ /* 0x000fca00078e02ff */
[----:B------:R-:W-:-:S07]  /*24700*/  VIMNMX R6, R6, R2, !PT ;  /* 0x0000000206067248 */ /* 0x000fce0007fe0100 */
.L_x_4594:
        /* <DEDUP_REMOVED lines=31> */
.L_x_4820:
[----:B--2---:R-:W-:Y:S02]  /*24900*/  ISETP.NE.AND P0, PT, R14, RZ, PT ;  /* 0x000000ff0e00720c */ /* 0x004fe40003f05270 */
[----:B------:R-:W-:-:S11]  /*24910*/  PLOP3.LUT P6, PT, PT, PT, PT, 0x8, 0x0 ;  /* 0x000000000000781c */ /* 0x000fd60003fce170 */
[----:B------:R-:W-:Y:S05]  /*24920*/  @P0 BRA `(.L_x_4601) ;  /* 0x00000000000c0947 */ /* 0x000fea0003800000 */
[----:B------:R-:W-:-:S03]  /*24930*/  UMOV UR4, 0xffffffff ;  /* 0xffffffff00047882 */ /* 0x000fc60000000000 */
[----:B------:R-:W-:Y:S05]  /*24940*/  BRA.DIV UR4, `(.L_x_4602) ;  /* 0x0000008a04d47947 */ /* 0x000fea000b800000 */
[----:B------:R-:W-:-:S13]  /*24950*/  ELECT P6, URZ, PT ;  /* 0x00000000003f782f */ /* 0x000fda00038c0000 */
.L_x_4601:
        /* <DEDUP_REMOVED lines=10> */
.L_x_4823:
[----:B------:R-:W-:Y:S05]  /*24a00*/  BSYNC B1 ;  /* 0x0000000000017941 */ /* 0x000fea0003800000 */
.L_x_4603:
        /* <DEDUP_REMOVED lines=14> */
.L_x_4824:
[----:B------:R-:W-:Y:S05]  /*24af0*/  BSYNC B2 ;  /* 0x0000000000027941 */ /* 0x000fea0003800000 */
.L_x_4607:
        /* <DEDUP_REMOVED lines=9> */
.L_x_4610:
[----:B------:R-:W-:Y:S05]  /*24b90*/  BSYNC B2 ;  /* 0x0000000000027941 */ /* 0x000fea0003800000 */
.L_x_4609:
        /* <DEDUP_REMOVED lines=12> */
[----:B------:R-:W-:Y:S02]  /*24c60*/  VIADD R4, R7, 0x2a890 ;  /* 0x0002a89007047836 */ /* 0x000fe40000000000 */
[----:B------:R-:W-:-:S07]  /*24c70*/  VIADD R6, R8, 0x1e400 ;  /* 0x0001e40008067836 */ /* 0x000fce0000000000 */
.L_x_4611:
        /* <DEDUP_REMOVED lines=16> */
.L_x_4612:
        /* <DEDUP_REMOVED lines=16> */
.L_x_4613:
        /* <DEDUP_REMOVED lines=13> */
.L_x_4825:
[----:B------:R-:W-:Y:S05]  /*24f50*/  BSYNC B2 ;  /* 0x0000000000027941 */ /* 0x000fea0003800000 */
.L_x_4614:
        /* <DEDUP_REMOVED lines=11> */
.L_x_4617:
[----:B------:R-:W-:Y:S05]  /*25010*/  BSYNC B2 ;  /* 0x0000000000027941 */ /* 0x000fea0003800000 */
.L_x_4616:
        /* <DEDUP_REMOVED lines=8> */
.L_x_4618:
        /* <DEDUP_REMOVED lines=15> */
.L_x_4619:
        /* <DEDUP_REMOVED lines=15> */
.L_x_4620:
        /* <DEDUP_REMOVED lines=10> */
.L_x_4606:
[----:B------:R-:W-:Y:S05]  /*25320*/  BSYNC B1 ;  /* 0x0000000000017941 */ /* 0x000fea0003800000 */
.L_x_4605:
[----:B------:R-:W1:Y:S04]  /*25330*/  LDL.LU R8, [R1+0x10] ;  /* 0x0000100001087983 */ /* 0x000e680000300800 */
[----:B------:R-:W2:Y:S01]  /*25340*/  LDL.LU R7, [R1+0x18] ;  /* 0x0000180001077983 */ /* 0x000ea20000300800 */
[----:B------:R-:W-:Y:S01]  /*25350*/  VIADD R9, R9, 0xfffffffe ;  /* 0xfffffffe09097836 */ /* 0x000fe20000000000 */
[----:B------:R-:W-:-:S04]  /*25360*/  PLOP3.LUT P0, PT, PT, PT, PT, 0x8, 0x0 ;  /* 0x000000000000781c */ /* 0x000fc80003f0e170 */
[----:B------:R-:W-:Y:S01]  /*25370*/  ISETP.GE.AND P2, PT, R9, R3, PT ;  /* 0x000000030900720c */ /* 0x000fe20003f46270 */
[----:B-1----:R-:W-:-:S05]  /*25380*/  VIADD R4, R8, 0x1 ;  /* 0x0000000108047836 */ /* 0x002fca0000000000 */
[----:B------:R-:W-:-:S04]  /*25390*/  ISETP.NE.AND P1, PT, R4, 0x2, PT ;  /* 0x000000020400780c */ /* 0x000fc80003f25270 */
[----:B------:R-:W-:Y:S02]  /*253a0*/  SEL R5, RZ, 0x1, P1 ;  /* 0x00000001ff057807 */ /* 0x000fe40000800000 */
[----:B------:R-:W-:Y:S02]  /*253b0*/  SEL R4, R4, RZ, P1 ;  /* 0x000000ff04047207 */ /* 0x000fe40000800000 */
[----:B--2---:R-:W-:-:S03]  /*253c0*/  LOP3.LUT R7, R7, R5, RZ, 0x3c, !PT ;  /* 0x0000000507077212 */ /* 0x004fc600078e3cff */
[----:B------:R1:W-:Y:S04]  /*253d0*/  STL [R1+0x10], R4 ;  /* 0x0000100401007387 */ /* 0x0003e80000100800 */
[----:B------:R1:W-:Y:S01]  /*253e0*/  STL [R1+0x18], R7 ;  /* 0x0000180701007387 */ /* 0x0003e20000100800 */
[----:B------:R-:W-:Y:S05]  /*253f0*/  @!P2 BRA `(.L_x_4599) ;  /* 0x000000080074a947 */ /* 0x000fea0003800000 */
.L_x_4637:
        /* <DEDUP_REMOVED lines=14> */
.L_x_4826:
[----:B------:R-:W-:Y:S05]  /*254e0*/  BSYNC B2 ;  /* 0x0000000000027941 */ /* 0x000fea0003800000 */
.L_x_4623:
        /* <DEDUP_REMOVED lines=9> */
.L_x_4626:
[----:B------:R-:W-:Y:S05]  /*25580*/  BSYNC B2 ;  /* 0x0000000000027941 */ /* 0x000fea0003800000 */
.L_x_4625:
        /* <DEDUP_REMOVED lines=13> */
.L_x_4627:
        /* <DEDUP_REMOVED lines=16> */
.L_x_4628:
        /* <DEDUP_REMOVED lines=16> */
.L_x_4629:
        /* <DEDUP_REMOVED lines=13> */
.L_x_4827:
[----:B------:R-:W-:Y:S05]  /*25930*/  BSYNC B2 ;  /* 0x0000000000027941 */ /* 0x000fea0003800000 */
.L_x_4630:
        /* <DEDUP_REMOVED lines=11> */
.L_x_4633:
[----:B------:R-:W-:Y:S05]  /*259f0*/  BSYNC B2 ;  /* 0x0000000000027941 */ /* 0x000fea0003800000 */
.L_x_4632:
        /* <DEDUP_REMOVED lines=8> */
.L_x_4634:
        /* <DEDUP_REMOVED lines=15> */
.L_x_4635:
        /* <DEDUP_REMOVED lines=15> */
.L_x_4636:
        /* <DEDUP_REMOVED lines=10> */
.L_x_4622:
[----:B------:R-:W-:Y:S05]  /*25d00*/  BSYNC B1 ;  /* 0x0000000000017941 */ /* 0x000fea0003800000 */
.L_x_4621:
        /* <DEDUP_REMOVED lines=12> */
.L_x_4599:
[----:B------:R-:W-:Y:S05]  /*25dd0*/  BSYNC B0 ;  /* 0x0000000000007941 */ /* 0x000fea0003800000 */
.L_x_4598:
[----:B------:R-:W3:Y:S01]  /*25de0*/  LDL R8, [R1+0x38] ;  /* 0x0000380001087983 */ /* 0x000ee20000100800 */
[----:B------:R-:W4:Y:S01]  /*25df0*/  LDC R0, c[0x0][0x448] ;  /* 0x00011200ff007b82 */ /* 0x000f220000000800 */
[----:B------:R-:W-:Y:S07]  /*25e00*/  @!P0 WARPSYNC.ALL ;  /* 0x0000000000008948 */ /* 0x000fee0003800000 */
[----:B------:R-:W-:Y:S01]  /*25e10*/  @!P0 BAR.SYNC.DEFER_BLOCKING 0xc, 0x180 ;  /* 0x0306000000008b1d */ /* 0x000fe20000010000 */
[----:B----4-:R-:W-:-:S13]  /*25e20*/  ISETP.NE.AND P1, PT, R0, 0x1, PT ;  /* 0x000000010000780c */ /* 0x010fda0003f25270 */
[----:B------:R-:W4:Y:S08]  /*25e30*/  @P1 LDC R2, c[0x0][0x44c] ;  /* 0x00011300ff021b82 */ /* 0x000f300000000800 */
[----:B------:R-:W5:Y:S01]  /*25e40*/  @P1 LDC R3, c[0x0][0x450] ;  /* 0x00011400ff031b82 */ /* 0x000f620000000800 */
[----:B---3--:R-:W-:-:S04]  /*25e50*/  VIADD R0, R8, 0x7f ;  /* 0x0000007f08007836 */ /* 0x008fc80000000000 */
[----:B----4-:R-:W-:-:S05]  /*25e60*/  @P1 IMAD.HI.U32 R2, R0, R2, RZ ;  /* 0x0000000200021227 */ /* 0x010fca00078e00ff */
[----:B-----5:R-:W-:Y:S02]  /*25e70*/  @P1 SHF.R.U32.HI R0, RZ, R3, R2 ;  /* 0x00000003ff001219 */ /* 0x020fe40000011602 */
[----:B------:R-:W3:Y:S03]  /*25e80*/  LDC.64 R2, c[0x0][0x9e0] ;  /* 0x00027800ff027b82 */ /* 0x000ee60000000a00 */
[----:B------:R-:W-:Y:S01]  /*25e90*/  IMAD.IADD R0, R17, 0x1, R0 ;  /* 0x0000000111007824 */ /* 0x000fe200078e0200 */
[----:B---3--:R-:W-:-:S03]  /*25ea0*/  ISETP.GE.AND P2, PT, R3, 0x1, PT ;  /* 0x000000010300780c */ /* 0x008fc60003f46270 */
[----:B------:R-:W-:-:S10]  /*25eb0*/  IMAD.IADD R6, R0, 0x1, R2 ;  /* 0x0000000100067824 */ /* 0x000fd400078e0202 */
[----:B------:R-:W-:Y:S05]  /*25ec0*/  @!P2 BRA `(.L_x_4638) ;  /* 0x000000000048a947 */ /* 0x000fea0003800000 */
[C---:B------:R-:W-:Y:S01]  /*25ed0*/  ISETP.GT.AND P0, PT, R0.reuse, RZ, PT ;  /* 0x000000ff0000720c */ /* 0x040fe20003f04270 */
[----:B------:R-:W-:Y:S01]  /*25ee0*/  BSSY B0, `(.L_x_4639) ;  /* 0x000000e000007945 */ /* 0x000fe20003800000 */
[----:B------:R-:W-:-:S11]  /*25ef0*/  VIADD R2, R0, 0xffffffff ;  /* 0xffffffff00027836 */ /* 0x000fd60000000000 */
[----:B------:R-:W-:Y:S05]  /*25f00*/  @P0 BRA `(.L_x_4640) ;  /* 0x00000000001c0947 */ /* 0x000fea0003800000 */
[----:B------:R-:W-:Y:S01]  /*25f10*/  ISETP.NE.AND P0, PT, R3, 0x1, PT ;  /* 0x000000010300780c */ /* 0x000fe20003f05270 */
[----:B------:R-:W-:-:S12]  /*25f20*/  IMAD.MOV R0, RZ, RZ, -R0 ;  /* 0x000000ffff007224 */ /* 0x000fd800078e0a00 */
[----:B-12---:R-:W1:Y:S02]  /*25f30*/  @P0 LDC.64 R4, c[0x0][0x9e8] ;  /* 0x00027a00ff040b82 */ /* 0x006e640000000a00 */
[----:B-1----:R-:W-:-:S05]  /*25f40*/  @P0 IMAD.HI.U32 R4, R0, R4, RZ ;  /* 0x0000000400040227 */ /* 0x002fca00078e00ff */
[----:B------:R-:W-:-:S04]  /*25f50*/  @P0 SHF.R.U32.HI R0, RZ, R5, R4 ;  /* 0x00000005ff000219 */ /* 0x000fc80000011604 */
[----:B------:R-:W-:Y:S01]  /*25f60*/  LOP3.LUT R2, RZ, R0, RZ, 0x33, !PT ;  /* 0x00000000ff027212 */ /* 0x000fe200078e33ff */
[----:B------:R-:W-:Y:S06]  /*25f70*/  BRA `(.L_x_4641) ;  /* 0x0000000000107947 */ /* 0x000fec0003800000 */
.L_x_4640:
[----:B------:R-:W-:-:S13]  /*25f80*/  ISETP.NE.AND P0, PT, R3, 0x1, PT ;  /* 0x000000010300780c */ /* 0x000fda0003f05270 */
[----:B-12---:R-:W1:Y:S02]  /*25f90*/  @P0 LDC.64 R4, c[0x0][0x9e8] ;  /* 0x00027a00ff040b82 */ /* 0x006e640000000a00 */
[----:B-1----:R-:W-:-:S05]  /*25fa0*/  @P0 IMAD.HI.U32 R4, R2, R4, RZ ;  /* 0x0000000402040227 */ /* 0x002fca00078e00ff */
[----:B------:R-:W-:-:S07]  /*25fb0*/  @P0 SHF.R.U32.HI R2, RZ, R5, R4 ;  /* 0x00000005ff020219 */ /* 0x000fce0000011604 */
.L_x_4641:
[----:B------:R-:W-:Y:S05]  /*25fc0*/  BSYNC B0 ;  /* 0x0000000000007941 */ /* 0x000fea0003800000 */
.L_x_4639:
[----:B------:R-:W-:-:S05]  /*25fd0*/  IMAD R2, R2, R3, R3 ;  /* 0x0000000302027224 */ /* 0x000fca00078e0203 */
[----:B------:R-:W-:-:S07]  /*25fe0*/  VIMNMX R6, R6, R2, PT ;  /* 0x0000000206067248 */ /* 0x000fce0003fe0100 */
.L_x_4638:
[----:B------:R-:W-:Y:S01]  /*25ff0*/  VIADD R6, R6, 0x7f ;  /* 0x0000007f06067836 */ /* 0x000fe20000000000 */
[----:B------:R-:W3:Y:S01]  /*26000*/  @P1 LDC R2, c[0x0][0x44c] ;  /* 0x00011300ff021b82 */ /* 0x000ee20000000800 */
[----:B------:R-:W-:-:S03]  /*26010*/  ULDC UR4, c[0x0][0x9dc] ;  /* 0x0002770000047ab9 */ /* 0x000fc60000000800 */
[----:B------:R-:W-:-:S04]  /*26020*/  SHF.R.S32.HI R0, RZ, 0x1f, R6 ;  /* 0x0000001fff007819 */ /* 0x000fc80000011406 */
[----:B-12---:R-:W1:Y:S01]  /*26030*/  @P1 LDC R4, c[0x0][0x450] ;  /* 0x00011400ff041b82 */ /* 0x006e620000000800 */
[----:B------:R-:W-:-:S04]  /*26040*/  LEA.HI R0, R0, R6, RZ, 0x7 ;  /* 0x0000000600007211 */ /* 0x000fc800078f38ff */
[----:B------:R-:W-:-:S04]  /*26050*/  SHF.R.S32.HI R0, RZ, 0x7, R0 ;  /* 0x00000007ff007819 */ /* 0x000fc80000011400 */
[----:B------:R-:W-:Y:S01]  /*26060*/  VIMNMX R7, R21, R0, PT ;  /* 0x0000000015077248 */ /* 0x000fe20003fe0100 */
[----:B------:R-:W-:-:S04]  /*26070*/  IMAD.MOV.U32 R0, RZ, RZ, R8 ;  /* 0x000000ffff007224 */ /* 0x000fc800078e0008 */
[----:B------:R2:W-:Y:S01]  /*26080*/  STL [R1+0x50], R7 ;  /* 0x0000500701007387 */ /* 0x0005e20000100800 */
[----:B---3--:R-:W-:-:S05]  /*26090*/  @P1 IMAD.HI.U32 R2, R8, R2, RZ ;  /* 0x0000000208021227 */ /* 0x008fca00078e00ff */
[----:B-1----:R-:W-:-:S05]  /*260a0*/  @P1 SHF.R.U32.HI R0, RZ, R4, R2 ;  /* 0x00000004ff001219 */ /* 0x002fca0000011602 */
[----:B------:R-:W-:-:S04]  /*260b0*/  IMAD.IADD R0, R20, 0x1, R0 ;  /* 0x0000000114007824 */ /* 0x000fc800078e0200 */
[----:B------:R-:W-:Y:S01]  /*260c0*/  VIADD R2, R0, -UR4 ;  /* 0x8000000400027c36 */ /* 0x000fe20008000000 */
[----:B--2---:R-:W-:Y:S06]  /*260d0*/  @!P2 BRA `(.L_x_4642) ;  /* 0x000000000044a947 */ /* 0x004fec0003800000 */
        /* <DEDUP_REMOVED lines=10> */
.L_x_4644:
[----:B------:R-:W-:-:S13]  /*26180*/  ISETP.NE.AND P0, PT, R3, 0x1, PT ;  /* 0x000000010300780c */ /* 0x000fda0003f05270 */
[----:B------:R-:W1:Y:S02]  /*26190*/  @P0 LDC.64 R4, c[0x0][0x9e8] ;  /* 0x00027a00ff040b82 */ /* 0x000e640000000a00 */
[----:B-1----:R-:W-:-:S05]  /*261a0*/  @P0 IMAD.HI.U32 R4, R0, R4, RZ ;  /* 0x0000000400040227 */ /* 0x002fca00078e00ff */
[----:B------:R-:W-:-:S07]  /*261b0*/  @P0 SHF.R.U32.HI R0, RZ, R5, R4 ;  /* 0x00000005ff000219 */ /* 0x000fce0000011604 */
.L_x_4645:
[----:B------:R-:W-:Y:S05]  /*261c0*/  BSYNC B0 ;  /* 0x0000000000007941 */ /* 0x000fea0003800000 */
.L_x_4643:
[----:B------:R-:W-:-:S05]  /*261d0*/  IMAD R0, R0, R3, RZ ;  /* 0x0000000300007224 */ /* 0x000fca00078e02ff */
[----:B------:R-:W-:-:S07]  /*261e0*/  VIMNMX R2, R2, R0, !PT ;  /* 0x0000000002027248 */ /* 0x000fce0007fe0100 */
.L_x_4642:
        /* <DEDUP_REMOVED lines=24> */
.L_x_4646:
        /* <DEDUP_REMOVED lines=15> */
[----:B0-----:R-:W-:Y:S02]  /*26460*/  IMAD.U32 R11, RZ, RZ, UR5 ;  /* 0x00000005ff0b7e24 */ /* 0x001fe4000f8e00ff */
[----:B------:R-:W-:Y:S02]  /*26470*/  IMAD.MOV.U32 R8, RZ, RZ, 0x70 ;  /* 0x00000070ff087424 */ /* 0x000fe400078e00ff */
[----:B------:R-:W-:Y:S02]  /*26480*/  IMAD.MOV.U32 R12, RZ, RZ, 0x1 ;  /* 0x00000001ff0c7424 */ /* 0x000fe400078e00ff */
[----:B------:R-:W-:-:S07]  /*26490*/  IMAD.MOV.U32 R13, RZ, RZ, RZ ;  /* 0x000000ffff0d7224 */ /* 0x000fce00078e00ff */
[----:B------:R-:W-:-:S07]  /*264a0*/  LEPC R20, `(.L_x_4649) ;  /* 0x000000001014794e */ /* 0x000fce0000000000 */
[----:B-1----:R-:W-:Y:S05]  /*264b0*/  CALL.ABS.NOINC R2 ;  /* 0x0000000002007343 */ /* 0x002fea0003c00000 */
.L_x_4649:
[----:B------:R-:W-:Y:S05]  /*264c0*/  BSYNC B6 ;  /* 0x0000000000067941 */ /* 0x000fea0003800000 */
.L_x_4648:
        /* <DEDUP_REMOVED lines=24> */
[----:B-12---:R-:W-:Y:S05]  /*26650*/  CALL.ABS.NOINC R2 ;  /* 0x0000000002007343 */ /* 0x006fea0003c00000 */
.L_x_4651:
[----:B------:R-:W-:Y:S05]  /*26660*/  BSYNC B6 ;  /* 0x0000000000067941 */ /* 0x000fea0003800000 */
.L_x_4650:
        /* <DEDUP_REMOVED lines=22> */
.L_x_4653:
[----:B------:R-:W-:Y:S05]  /*267d0*/  BSYNC B6 ;  /* 0x0000000000067941 */ /* 0x000fea0003800000 */
.L_x_4652:
        /* <DEDUP_REMOVED lines=19> */
.L_x_4655:
[----:B------:R-:W-:Y:S05]  /*26910*/  BSYNC B6 ;  /* 0x0000000000067941 */ /* 0x000fea0003800000 */
.L_x_4654:
[----:B------:R-:W-:Y:S01]  /*26920*/  ULDC.64 UR4, c[0x0][0x9f8] ;  /* 0x00027e0000047ab9 */ /* 0x000fe20000000a00 */
[----:B------:R-:W-:Y:S01]  /*26930*/  IMAD.MOV.U32 R9, RZ, RZ, R19 ;  /* 0x000000ffff097224 */ /* 0x000fe200078e0013 */
        /* <DEDUP_REMOVED lines=19> */
.L_x_4830:
        /* <DEDUP_REMOVED lines=10> */
.L_x_4833:
        /* <DEDUP_REMOVED lines=24> */
.L_x_4659:
        /* <DEDUP_REMOVED lines=10> */
.L_x_4834:
        /* <DEDUP_REMOVED lines=8> */
.L_x_4661:
        /* <DEDUP_REMOVED lines=13> */
[----:B--2---:R-:W-:Y:S02]  /*26e80*/  IMAD R2, R2, 0x6000, R6 ;  /* 0x0000600002027824 */ /* 0x004fe400078e0206 */
[----:B---3--:R-:W-:-:S03]  /*26e90*/  IMAD R4, R4, 0x80, R5 ;  /* 0x0000008004047824 */ /* 0x008fc600078e0205 */
[----:B------:R-:W-:Y:S02]  /*26ea0*/  R2UR UR15, R2 ;  /* 0x00000000020f72ca */ /* 0x000fe400000e0000 */
[----:B------:R-:W-:-:S11]  /*26eb0*/  R2UR UR11, R4 ;  /* 0x00000000040b72ca */ /* 0x000fd600000e0000 */
[----:B------:R-:W-:Y:S02]  /*26ec0*/  UIADD3 UR8, UR15, 0xc400, URZ ;  /* 0x0000c4000f087890 */ /* 0x000fe4000fffe03f */
[----:B------:R-:W-:Y:S02]  /*26ed0*/  UIADD3 UR14, UR15, 0xe400, URZ ;  /* 0x0000e4000f0e7890 */ /* 0x000fe4000fffe03f */
[----:B------:R-:W-:-:S05]  /*26ee0*/  UIADD3 UR15, UR15, 0x10400, URZ ;  /* 0x000104000f0f7890 */ /* 0x000fca000fffe03f */
[----:B------:R2:W-:Y:S02]  /*26ef0*/  UTMALDG.4D [UR8], [UR4], desc[UR6] ;  /* 0x00000608040075b4 */ /* 0x0005e40008019000 */
[----:B--2---:R-:W-:Y:S01]  /*26f00*/  UMOV UR8, UR14 ;  /* 0x0000000e00087c82 */ /* 0x004fe20008000000 */
[----:B------:R-:W-:Y:S01]  /*26f10*/  UMOV UR10, UR16 ;  /* 0x00000010000a7c82 */ /* 0x000fe20008000000 */
[----:B------:R-:W-:Y:S01]  /*26f20*/  UMOV UR14, 0x80 ;  /* 0x00000080000e7882 */ /* 0x000fe20000000000 */
[----:B------:R2:W-:Y:S02]  /*26f30*/  UTMALDG.4D [UR8], [UR4], desc[UR6] ;  /* 0x00000608040075b4 */ /* 0x0005e40008019000 */
[----:B--2---:R-:W-:Y:S01]  /*26f40*/  UMOV UR8, UR15 ;  /* 0x0000000f00087c82 */ /* 0x004fe20008000000 */
[----:B------:R-:W-:Y:S02]  /*26f50*/  UMOV UR10, UR14 ;  /* 0x0000000e000a7c82 */ /* 0x000fe40008000000 */
[----:B------:R2:W-:Y:S01]  /*26f60*/  UTMALDG.4D [UR8], [UR4], desc[UR6] ;  /* 0x00000608040075b4 */ /* 0x0005e20008019000 */
[----:B------:R-:W3:Y:S02]  /*26f70*/  SYNCS.PHASECHK.TRANS64.TRYWAIT P0, [R0+URZ+0x2a840], R3 ;  /* 0x02a84003000075a7 */ /* 0x000ee4000800017f */
[----:B--23--:R-:W-:Y:S05]  /*26f80*/  @!P0 BRA `(.L_x_4662) ;  /* 0x0000006800348947 */ /* 0x00cfea0003800000 */
.L_x_4835:
        /* <DEDUP_REMOVED lines=8> */
.L_x_4663:
[----:B-12---:R-:W2:Y:S01]  /*27010*/  LDL.LU R3, [R1+0x20] ;  /* 0x0000200001037983 */ /* 0x006ea20000300800 */
        /* <DEDUP_REMOVED lines=8> */
[----:B------:R-:W-:Y:S01]  /*270a0*/  R2UR UR13, R17 ;  /* 0x00000000110d72ca */ /* 0x000fe200000e0000 */
[----:B------:R-:W-:Y:S01]  /*270b0*/  UMOV UR7, 0x14f00000 ;  /* 0x14f0000000077882 */ /* 0x000fe20000000000 */
[----:B------:R-:W-:Y:S01]  /*270c0*/  PLOP3.LUT P0, PT, PT, PT, PT, 0x80, 0x0 ;  /* 0x000000000000781c */ /* 0x000fe20003f0f070 */
[----:B------:R-:W-:-:S02]  /*270d0*/  UMOV UR16, 0x40 ;  /* 0x0000004000107882 */ /* 0x000fc40000000000 */
[----:B------:R-:W-:Y:S02]  /*270e0*/  UIADD3 UR8, UR15, 0x1e400, URZ ;  /* 0x0001e4000f087890 */ /* 0x000fe4000fffe03f */
        /* <DEDUP_REMOVED lines=15> */
.L_x_4657:
        /* <DEDUP_REMOVED lines=25> */
[----:B--2---:R-:W-:Y:S02]  /*27370*/  IMAD.U32 R10, RZ, RZ, UR8 ;  /* 0x00000008ff0a7e24 */ /* 0x004fe4000f8e00ff */
[----:B0-----:R-:W-:Y:S02]  /*27380*/  IMAD.U32 R11, RZ, RZ, UR9 ;  /* 0x00000009ff0b7e24 */ /* 0x001fe4000f8e00ff */
[----:B------:R-:W-:Y:S02]  /*27390*/  IMAD.MOV.U32 R8, RZ, RZ, 0x70 ;  /* 0x00000070ff087424 */ /* 0x000fe400078e00ff */
[----:B------:R-:W-:Y:S02]  /*273a0*/  IMAD.MOV.U32 R12, RZ, RZ, 0x1 ;  /* 0x00000001ff0c7424 */ /* 0x000fe400078e00ff */
[----:B------:R-:W-:-:S07]  /*273b0*/  IMAD.MOV.U32 R13, RZ, RZ, RZ ;  /* 0x000000ffff0d7224 */ /* 0x000fce00078e00ff */
[----:B------:R-:W-:-:S07]  /*273c0*/  LEPC R20, `(.L_x_4665) ;  /* 0x000000001014794e */ /* 0x000fce0000000000 */
[----:B-1----:R-:W-:Y:S05]  /*273d0*/  CALL.ABS.NOINC R2 ;  /* 0x0000000002007343 */ /* 0x002fea0003c00000 */
.L_x_4665:
[----:B------:R-:W-:Y:S05]  /*273e0*/  BSYNC B6 ;  /* 0x0000000000067941 */ /* 0x000fea0003800000 */
.L_x_4664:
        /* <DEDUP_REMOVED lines=12> */
[----:B------:R-:W0:Y:S02]  /*274b0*/  S2R R10, SR_TID.X ;  /* 0x00000000000a7919 */ /* 0x000e240000002100 */
[----:B0-----:R-:W-:-:S05]  /*274c0*/  IMAD.SHL.U32 R10, R10, 0x10, RZ ;  /* 0x000000100a0a7824 */ /* 0x001fca00078e00ff */
[----:B------:R-:W-:-:S04]  /*274d0*/  LOP3.LUT R10, R10, 0x30, RZ, 0xc0, !PT ;  /* 0x000000300a0a7812 */ /* 0x000fc800078ec0ff */
[C---:B------:R-:W-:Y:S02]  /*274e0*/  LOP3.LUT R11, R10.reuse, 0x40, RZ, 0xfc, !PT ;  /* 0x000000400a0b7812 */ /* 0x040fe400078efcff */
[----:B------:R-:W-:Y:S01]  /*274f0*/  LOP3.LUT R10, R10, 0x80, RZ, 0xfc, !PT ;  /* 0x000000800a0a7812 */ /* 0x000fe200078efcff */
        /* <DEDUP_REMOVED lines=13> */
[----:B-1----:R-:W-:-:S13]  /*275d0*/  ISETP.NE.AND P0, PT, R7, 0x1, PT ;  /* 0x000000010700780c */ /* 0x002fda0003f05270 */
[----:B------:R-:W0:Y:S08]  /*275e0*/  @P0 LDC R5, c[0x0][0x44c] ;  /* 0x00011300ff050b82 */ /* 0x000e300000000800 */
[----:B------:R-:W1:Y:S01]  /*275f0*/  @P0 LDC R6, c[0x0][0x450] ;  /* 0x00011400ff060b82 */ /* 0x000e620000000800 */
[----:B------:R-:W-:Y:S02]  /*27600*/  IMAD R4, R4, UR4, RZ ;  /* 0x0000000404047c24 */ /* 0x000fe4000f8e02ff */
[----:B------:R-:W-:-:S04]  /*27610*/  IMAD.WIDE.U32 R2, R0, UR4, R2 ;  /* 0x0000000400027c25 */ /* 0x000fc8000f8e0002 */
[----:B------:R-:W-:Y:S01]  /*27620*/  IMAD R0, R0, UR5, R4 ;  /* 0x0000000500007c24 */ /* 0x000fe2000f8e0204 */
[----:B------:R-:W-:Y:S01]  /*27630*/  ULDC.64 UR4, c[0x0][0x2d0] ;  /* 0x0000b40000047ab9 */ /* 0x000fe20000000a00 */
[----:B----4-:R-:W-:Y:S02]  /*27640*/  IMAD.IADD R4, R8, 0x1, R12 ;  /* 0x0000000108047824 */ /* 0x010fe400078e020c */
[----:B------:R-:W-:Y:S02]  /*27650*/  IMAD.IADD R3, R3, 0x1, R0 ;  /* 0x0000000103037824 */ /* 0x000fe400078e0200 */
[----:B0-----:R-:W-:Y:S01]  /*27660*/  @P0 IMAD.HI.U32 R5, R4, R5, RZ ;  /* 0x0000000504050227 */ /* 0x001fe200078e00ff */
[----:B------:R-:W0:Y:S03]  /*27670*/  S2R R8, SR_TID.X ;  /* 0x0000000000087919 */ /* 0x000e260000002100 */
[----:B------:R-:W-:Y:S01]  /*27680*/  IMAD.MOV.U32 R0, RZ, RZ, R4 ;  /* 0x000000ffff007224 */ /* 0x000fe200078e0004 */
[----:B-1----:R-:W-:-:S05]  /*27690*/  @P0 SHF.R.U32.HI R0, RZ, R6, R5 ;  /* 0x00000006ff000219 */ /* 0x002fca0000011605 */
[----:B------:R-:W-:-:S04]  /*276a0*/  IMAD.MOV R5, RZ, RZ, -R0 ;  /* 0x000000ffff057224 */ /* 0x000fc800078e0a00 */
[----:B------:R-:W-:Y:S01]  /*276b0*/  IMAD R4, R7, R5, R4 ;  /* 0x0000000507047224 */ /* 0x000fe200078e0204 */
[----:B------:R-:W-:Y:S01]  /*276c0*/  SHF.R.S32.HI R5, RZ, 0x1f, R0 ;  /* 0x0000001fff057819 */ /* 0x000fe20000011400 */
[----:B------:R-:W-:-:S04]  /*276d0*/  IMAD.WIDE.U32 R2, R0, UR4, R2 ;  /* 0x0000000400027c25 */ /* 0x000fc8000f8e0002 */
[----:B------:R-:W-:-:S04]  /*276e0*/  IMAD R5, R5, UR4, RZ ;  /* 0x0000000405057c24 */ /* 0x000fc8000f8e02ff */
[----:B------:R-:W-:Y:S01]  /*276f0*/  IMAD R0, R0, UR5, R5 ;  /* 0x0000000500007c24 */ /* 0x000fe2000f8e0205 */
[----:B------:R-:W-:-:S03]  /*27700*/  ULDC.64 UR4, c[0x0][0x2c8] ;  /* 0x0000b20000047ab9 */ /* 0x000fc60000000a00 */
[----:B------:R-:W-:Y:S01]  /*27710*/  IMAD.IADD R3, R3, 0x1, R0 ;  /* 0x0000000103037824 */ /* 0x000fe200078e0200 */
[----:B------:R-:W-:Y:S01]  /*27720*/  SHF.R.S32.HI R0, RZ, 0x1f, R4 ;  /* 0x0000001fff007819 */ /* 0x000fe20000011404 */
[----:B------:R-:W-:-:S04]  /*27730*/  IMAD.WIDE.U32 R2, R4, UR4, R2 ;  /* 0x0000000404027c25 */ /* 0x000fc8000f8e0002 */
[----:B------:R-:W-:Y:S01]  /*27740*/  IMAD R0, R0, UR4, RZ ;  /* 0x0000000400007c24 */ /* 0x000fe2000f8e02ff */
[----:B------:R-:W-:Y:S01]  /*27750*/  ULDC UR4, c[0x0][0x2b8] ;  /* 0x0000ae0000047ab9 */ /* 0x000fe20000000800 */
[----:B0-----:R-:W-:Y:S01]  /*27760*/  IMAD.SHL.U32 R9, R8, 0x10, RZ ;  /* 0x0000001008097824 */ /* 0x001fe200078e00ff */
[----:B------:R-:W-:Y:S02]  /*27770*/  ISETP.GE.AND P2, PT, R10, UR4, PT ;  /* 0x000000040a007c0c */ /* 0x000fe4000bf46270 */
[----:B------:R-:W-:Y:S02]  /*27780*/  LOP3.LUT R10, R8, 0x7f, RZ, 0xc0, !PT ;  /* 0x0000007f080a7812 */ /* 0x000fe400078ec0ff */
[----:B------:R0:W5:Y:S01]  /*27790*/  LDL R8, [R1+0x44] ;  /* 0x0000440001087983 */ /* 0x0001620000100800 */
[----:B------:R-:W-:Y:S01]  /*277a0*/  LOP3.LUT R9, R9, 0x30, RZ, 0xc0, !PT ;  /* 0x0000003009097812 */ /* 0x000fe200078ec0ff */
[----:B------:R-:W-:Y:S01]  /*277b0*/  IMAD R0, R4, UR5, R0 ;  /* 0x0000000504007c24 */ /* 0x000fe2000f8e0200 */
[----:B------:R-:W-:-:S02]  /*277c0*/  IADD3 R4, P3, R2, UR6, RZ ;  /* 0x0000000602047c10 */ /* 0x000fc4000ff7e0ff */
[----:B------:R-:W-:Y:S02]  /*277d0*/  ISETP.GE.AND P0, PT, R9, UR4, PT ;  /* 0x0000000409007c0c */ /* 0x000fe4000bf06270 */
[----:B------:R-:W-:Y:S01]  /*277e0*/  ISETP.GE.AND P1, PT, R11, UR4, PT ;  /* 0x000000040b007c0c */ /* 0x000fe2000bf26270 */
[----:B------:R-:W-:Y:S01]  /*277f0*/  UMOV UR4, 0xffffffff ;  /* 0xffffffff00047882 */ /* 0x000fe20000000000 */
[----:B------:R-:W-:Y:S02]  /*27800*/  IADD3.X R3, R3, UR7, R0, P3, !PT ;  /* 0x0000000703037c10 */ /* 0x000fe40009ffe400 */
[----:B------:R-:W-:Y:S01]  /*27810*/  SHF.R.U32.HI R10, RZ, 0x2, R10 ;  /* 0x00000002ff0a7819 */ /* 0x000fe2000001160a */
[----:B0-----:R-:W-:Y:S08]  /*27820*/  BRA.DIV UR4, `(.L_x_4666) ;  /* 0x0000006204207947 */ /* 0x001ff0000b800000 */
[----:B------:R-:W2:Y:S04]  /*27830*/  LDL.LU R6, [R1+0x48] ;  /* 0x0000480001067983 */ /* 0x000ea80000300800 */
[----:B------:R-:W3:Y:S01]  /*27840*/  LDL.LU R11, [R1+0x38] ;  /* 0x00003800010b7983 */ /* 0x000ee20000300800 */
[----:B--2---:R-:W-:-:S03]  /*27850*/  IMAD R2, R6, R7, RZ ;  /* 0x0000000706027224 */ /* 0x004fc600078e02ff */
[----:B------:R-:W0:Y:S01]  /*27860*/  SHFL.IDX PT, R7, R4, RZ, 0x1c1f ;  /* 0x001c1fff04077589 */ /* 0x000e2200000e0000 */
[----:B---3--:R-:W-:-:S03]  /*27870*/  IMAD.IADD R0, R10, 0x1, R11 ;  /* 0x000000010a007824 */ /* 0x008fc600078e020b */
[----:B------:R-:W1:Y:S01]  /*27880*/  SHFL.IDX PT, R6, R3, RZ, 0x1c1f ;  /* 0x001c1fff03067589 */ /* 0x000e6200000e0000 */
[C---:B------:R-:W-:Y:S01]  /*27890*/  VIADD R5, R0.reuse, 0x20 ;  /* 0x0000002000057836 */ /* 0x040fe20000000000 */
[----:B------:R-:W-:-:S13]  /*278a0*/  ISETP.GE.AND P4, PT, R0, R2, PT ;  /* 0x000000020000720c */ /* 0x000fda0003f86270 */
        /* <DEDUP_REMOVED lines=31> */
.L_x_4844:
[----:B------:R-:W-:Y:S01]  /*27aa0*/  VIADD R0, R0, 0x60 ;  /* 0x0000006000007836 */ /* 0x000fe20000000000 */
[----:B------:R-:W-:Y:S04]  /*27ab0*/  BSSY B0, `(.L_x_4667) ;  /* 0x000000b000007945 */ /* 0x000fe80003800000 */
        /* <DEDUP_REMOVED lines=10> */
.L_x_4668:
[----:B------:R-:W-:Y:S05]  /*27b60*/  BSYNC B0 ;  /* 0x0000000000007941 */ /* 0x000fea0003800000 */
.L_x_4667:
[----:B01--4-:R0:W5:Y:S01]  /*27b70*/  LDL R8, [R1] ;  /* 0x0000000001087983 */ /* 0x0131620000100800 */
[----:B------:R-:W-:Y:S01]  /*27b80*/  PLOP3.LUT P0, PT, PT, PT, PT, 0x80, 0x0 ;  /* 0x000000000000781c */ /* 0x000fe20003f0f070 */
[----:B------:R-:W-:-:S12]  /*27b90*/  NOP ;  /* 0x0000000000007918 */ /* 0x000fd80000000000 */
.L_x_4669:
[----:B------:R-:W4:Y:S01]  /*27ba0*/  LDL R2, [R1] ;  /* 0x0000000001027983 */ /* 0x000f220000100800 */
        /* <DEDUP_REMOVED lines=18> */
.L_x_4845:
[----:B------:R-:W-:Y:S05]  /*27cd0*/  BSYNC B0 ;  /* 0x0000000000007941 */ /* 0x000fea0003800000 */
.L_x_4670:
[----:B-1----:R-:W3:Y:S04]  /*27ce0*/  LDL.LU R2, [R1+0x50] ;  /* 0x0000500001027983 */ /* 0x002ee80000300800 */
[----:B------:R-:W4:Y:S01]  /*27cf0*/  LDL R3, [R1+0x28] ;  /* 0x0000280001037983 */ /* 0x000f220000100800 */
[----:B---3--:R-:W-:-:S05]  /*27d00*/  VIADD R2, R2, 0xfffffffe ;  /* 0xfffffffe02027836 */ /* 0x008fca0000000000 */
[----:B----4-:R-:W-:-:S13]  /*27d10*/  ISETP.GE.AND P0, PT, R2, R3, PT ;  /* 0x000000030200720c */ /* 0x010fda0003f06270 */
[----:B------:R-:W-:Y:S05]  /*27d20*/  @!P0 BRA `(.L_x_4672) ;  /* 0x00000014007c8947 */ /* 0x000fea0003800000 */
[----:B------:R1:W5:Y:S04]  /*27d30*/  LDL.LU R0, [R1+0xc] ;  /* 0x00000c0001007983 */ /* 0x0003680000300800 */
[----:B------:R1:W5:Y:S02]  /*27d40*/  LDL.LU R3, [R1+0x14] ;  /* 0x0000140001037983 */ /* 0x0003640000300800 */
.L_x_4696:
        /* <DEDUP_REMOVED lines=36> */
.L_x_4675:
        /* <DEDUP_REMOVED lines=9> */
.L_x_4846:
[----:B------:R-:W-:Y:S05]  /*28020*/  BSYNC B1 ;  /* 0x0000000000017941 */ /* 0x000fea0003800000 */
.L_x_4676:
        /* <DEDUP_REMOVED lines=9> */
.L_x_4679:
[----:B------:R-:W-:Y:S05]  /*280c0*/  BSYNC B1 ;  /* 0x0000000000017941 */ /* 0x000fea0003800000 */
.L_x_4678:
[----:B--2---:R-:W2:Y:S04]  /*280d0*/  LDL R9, [R1] ;  /* 0x0000000001097983 */ /* 0x004ea80000100800 */
        /* <DEDUP_REMOVED lines=10> */
[----:B----4-:R-:W-:Y:S02]  /*28180*/  IMAD R8, R8, 0x80, R7 ;  /* 0x0000008008087824 */ /* 0x010fe400078e0207 */
[----:B------:R-:W-:Y:S02]  /*28190*/  VIADD R7, R6, 0x2a870 ;  /* 0x0002a87006077836 */ /* 0x000fe40000000000 */
[----:B------:R-:W-:-:S07]  /*281a0*/  VIADD R9, R4, 0xc400 ;  /* 0x0000c40004097836 */ /* 0x000fce0000000000 */
.L_x_4680:
        /* <DEDUP_REMOVED lines=16> */
.L_x_4681:
        /* <DEDUP_REMOVED lines=16> */
.L_x_4682:
        /* <DEDUP_REMOVED lines=13> */
.L_x_4847:
[----:B------:R-:W-:Y:S05]  /*28480*/  BSYNC B1 ;  /* 0x0000000000017941 */ /* 0x000fea0003800000 */
.L_x_4683:
[----:B------:R-:W-:Y:S01]  /*28490*/  BSSY B1, `(.L_x_4685) ;  /* 0x000000b000017945 */ /* 0x000fe20003800000 */
[----:B------:R-:W-:Y:S02]  /*284a0*/  IMAD.MOV.U32 R10, RZ, RZ, 0x0 ;  /* 0x00000000ff0a7424 */ /* 0x000fe400078e00ff */
[----:B------:R-:W-:Y:S01]  /*284b0*/  IMAD.MOV.U32 R11, RZ, RZ, 0x14f00000 ;  /* 0x14f00000ff0b7424 */ /* 0x000fe200078e00ff */
[----:B------:R-:W-:Y:S06]  /*284c0*/  @P1 BRA `(.L_x_4686) ;  /* 0x00000000001c1947 */ /* 0x000fec0003800000 */
[----:B------:R-:W4:Y:S01]  /*284d0*/  S2R R7, SR_TID.X ;  /* 0x0000000000077919 */ /* 0x000f220000002100 */
[----:B--23--:R-:W-:-:S04]  /*284e0*/  IMAD.MOV.U32 R5, RZ, RZ, 0x6000 ;  /* 0x00006000ff057424 */ /* 0x00cfc800078e00ff */
[----:B------:R2:W-:Y:S01]  /*284f0*/  SYNCS.ARRIVE.TRANS64 RZ, [R6+URZ+0x2a830], R5 ;  /* 0x02a8300506ff79a7 */ /* 0x0005e2000800003f */
[----:B----4-:R-:W-:-:S04]  /*28500*/  LOP3.LUT R7, R7, 0x1f, RZ, 0xc0, !PT ;  /* 0x0000001f07077812 */ /* 0x010fc800078ec0ff */
[----:B------:R-:W-:-:S13]  /*28510*/  ISETP.NE.AND P0, PT, R7, RZ, PT ;  /* 0x000000ff0700720c */ /* 0x000fda0003f05270 */
[----:B--2---:R-:W-:Y:S05]  /*28520*/  @!P0 BRA `(.L_x_4686) ;  /* 0x0000000000048947 */ /* 0x004fea0003800000 */
[----:B------:R-:W-:Y:S01]  /*28530*/  BPT.TRAP 0x1 ;  /* 0x000000040000795c */ /* 0x000fe20000300000 */
.L_x_4686:
[----:B------:R-:W-:Y:S05]  /*28540*/  BSYNC B1 ;  /* 0x0000000000017941 */ /* 0x000fea0003800000 */
.L_x_4685:
        /* <DEDUP_REMOVED lines=8> */
.L_x_4687:
        /* <DEDUP_REMOVED lines=15> */
.L_x_4688:
        /* <DEDUP_REMOVED lines=15> */
.L_x_4689:
        /* <DEDUP_REMOVED lines=10> */
.L_x_4674:
[----:B------:R-:W-:Y:S05]  /*28850*/  BSYNC B0 ;  /* 0x0000000000007941 */ /* 0x000fea0003800000 */
.L_x_4673:
[----:B------:R-:W-:-:S06]  /*28860*/  UISETP.NE.AND UP0, UPT, UR36, 0x3, UPT ;  /* 0x000000032400788c */ /* 0x000fcc000bf05270 */
[----:B------:R-:W-:-:S13]  /*28870*/  PLOP3.LUT P0, PT, PT, PT, UP0, 0x80, 0x0 ;  /* 0x000000000000781c */ /* 0x000fda0003f0f008 */
[----:B------:R-:W-:Y:S05]  /*28880*/  @!P0 BRA `(.L_x_4690) ;  /* 0x0000000000048947 */ /* 0x000fea0003800000 */
[----:B------:R-:W-:Y:S01]  /*28890*/  BPT.TRAP 0x1 ;  /* 0x000000040000795c */ /* 0x000fe20000300000 */
.L_x_4690:
[----:B------:R-:W3:Y:S01]  /*288a0*/  LDL R5, [R1] ;  /* 0x0000000001057983 */ /* 0x000ee20000100800 */
[----:B------:R-:W-:Y:S01]  /*288b0*/  IMAD.U32 R4, RZ, RZ, UR39 ;  /* 0x00000027ff047e24 */ /* 0x000fe2000f8e00ff */
[----:B------:R-:W-:Y:S04]  /*288c0*/  BSSY B0, `(.L_x_4691) ;  /* 0x0000007000007945 */ /* 0x000fe80003800000 */
[----:B------:R-:W-:Y:S02]  /*288d0*/  ISETP.NE.AND P1, PT, R4, 0x3, PT ;  /* 0x000000030400780c */ /* 0x000fe40003f25270 */
[----:B------:R-:W-:-:S04]  /*288e0*/  LOP3.LUT R4, R3, 0x1, RZ, 0x3c, !PT ;  /* 0x0000000103047812 */ /* 0x000fc800078e3cff */
[----:B------:R-:W-:Y:S01]  /*288f0*/  SHF.L.U32 R4, R4, 0x1f, RZ ;  /* 0x0000001f04047819 */ /* 0x000fe200000006ff */
[----:B---3--:R-:W-:-:S04]  /*28900*/  IMAD R12, R0, 0x8, R5 ;  /* 0x00000008000c7824 */ /* 0x008fc800078e0205 */
[----:B------:R-:W3:Y:S02]  /*28910*/  SYNCS.PHASECHK.TRANS64.TRYWAIT P0, [R12+URZ+0x2a870], R4 ;  /* 0x02a870040c0075a7 */ /* 0x000ee4000800017f */
[----:B---3--:R-:W-:Y:S05]  /*28920*/  @!P0 BRA `(.L_x_4692) ;  /* 0x0000005400888947 */ /* 0x008fea0003800000 */
.L_x_4848:
[----:B------:R-:W-:Y:S05]  /*28930*/  BSYNC B0 ;  /* 0x0000000000007941 */ /* 0x000fea0003800000 */
.L_x_4691:
[----:B------:R-:W-:Y:S05]  /*28940*/  @!P1 BRA `(.L_x_4693) ;  /* 0x0000000000049947 */ /* 0x000fea0003800000 */
[----:B------:R-:W-:Y:S01]  /*28950*/  BPT.TRAP 0x1 ;  /* 0x000000040000795c */ /* 0x000fe20000300000 */
.L_x_4693:
[----:B------:R-:W-:Y:S01]  /*28960*/  SHF.L.U32 R3, R3, 0x1f, RZ ;  /* 0x0000001f03037819 */ /* 0x000fe200000006ff */
[----:B------:R-:W-:-:S03]  /*28970*/  IMAD R0, R0, 0x6000, RZ ;  /* 0x0000600000007824 */ /* 0x000fc600078e02ff */
[----:B------:R-:W4:Y:S02]  /*28980*/  SYNCS.PHASECHK.TRANS64.TRYWAIT P0, [R12+URZ+0x2a860], R3 ;  /* 0x02a860030c0075a7 */ /* 0x000f24000800017f */
[----:B----4-:R-:W-:Y:S05]  /*28990*/  @!P0 BRA `(.L_x_4694) ;  /* 0x0000005400808947 */ /* 0x010fea0003800000 */
.L_x_4849:
[----:B------:R-:W4:Y:S04]  /*289a0*/  LDL R15, [R1+0x4] ;  /* 0x00000400010f7983 */ /* 0x000f280000100800 */
[----:B------:R-:W5:Y:S01]  /*289b0*/  LDL R13, [R1] ;  /* 0x00000000010d7983 */ /* 0x000f620000100800 */
[----:B------:R-:W-:Y:S05]  /*289c0*/  WARPSYNC.ALL ;  /* 0x0000000000007948 */ /* 0x000fea0003800000 */
[----:B------:R-:W2:Y:S01]  /*289d0*/  LDL R14, [R1+0x3c] ;  /* 0x00003c00010e7983 */ /* 0x000ea20000100800 */
[----:B----4-:R-:W-:-:S05]  /*289e0*/  LOP3.LUT R3, R0, R15, RZ, 0xfc, !PT ;  /* 0x0000000f00037212 */ /* 0x010fca00078efcff */
[----:B-----5:R-:W-:-:S05]  /*289f0*/  IMAD.IADD R3, R13, 0x1, R3 ;  /* 0x000000010d037824 */ /* 0x020fca00078e0203 */
[----:B---3--:R-:W3:Y:S02]  /*28a00*/  LDSM.16.MT88.4 R4, [R3+0xc400] ;  /* 0x00c400000304783b */ /* 0x008ee40000004200 */
[C-C-:B---3--:R-:W-:Y:S02]  /*28a10*/  PRMT R8, R4.reuse, 0x6420, R5.reuse ;  /* 0x0000642004087816 */ /* 0x148fe40000000005 */
[----:B--2---:R-:W-:Y:S02]  /*28a20*/  PRMT R9, R4, 0x7531, R5 ;  /* 0x0000753104097816 */ /* 0x004fe40000000005 */
[----:B------:R-:W2:Y:S01]  /*28a30*/  LDL R5, [R1+0x8] ;  /* 0x0000080001057983 */ /* 0x000ea20000100800 */
[----:B------:R-:W-:Y:S01]  /*28a40*/  VIADD R4, R0, 0x2000 ;  /* 0x0000200000047836 */ /* 0x000fe20000000000 */
[----:B------:R-:W-:-:S04]  /*28a50*/  PRMT R10, R6, 0x6420, R7 ;  /* 0x00006420060a7816 */ /* 0x000fc80000000007 */
[----:B------:R-:W-:Y:S02]  /*28a60*/  LOP3.LUT R4, R4, R15, RZ, 0xfc, !PT ;  /* 0x0000000f04047212 */ /* 0x000fe400078efcff */
[----:B------:R-:W-:-:S03]  /*28a70*/  PRMT R11, R6, 0x7531, R7 ;  /* 0x00007531060b7816 */ /* 0x000fc60000000007 */
[----:B------:R-:W-:Y:S01]  /*28a80*/  IMAD.IADD R4, R13, 0x1, R4 ;  /* 0x000000010d047824 */ /* 0x000fe200078e0204 */
[----:B--2---:R-:W-:Y:S02]  /*28a90*/  IADD3 R3, R5, R0, R14 ;  /* 0x0000000005037210 */ /* 0x004fe40007ffe00e */
[----:B------:R-:W2:Y:S04]  /*28aa0*/  LDL R14, [R1+0x74] ;  /* 0x00007400010e7983 */ /* 0x000ea80000100800 */
[----:B------:R3:W-:Y:S02]  /*28ab0*/  STSM.16.M88.4 [R3], R8 ;  /* 0x0000000803007844 */ /* 0x0007e40000000200 */
[----:B---3--:R-:W-:Y:S02]  /*28ac0*/  IMAD.MOV.U32 R11, RZ, RZ, R5 ;  /* 0x000000ffff0b7224 */ /* 0x008fe400078e0005 */
[----:B------:R-:W3:Y:S02]  /*28ad0*/  LDSM.16.MT88.4 R4, [R4+0xc400] ;  /* 0x00c400000404783b */ /* 0x000ee40000004200 */
[----:B---3--:R-:W-:-:S02]  /*28ae0*/  PRMT R8, R4, 0x6420, R5 ;  /* 0x0000642004087816 */ /* 0x008fc40000000005 */
[----:B------:R-:W-:Y:S01]  /*28af0*/  PRMT R9, R4, 0x7531, R5 ;  /* 0x0000753104097816 */ /* 0x000fe20000000005 */
[----:B------:R-:W-:Y:S01]  /*28b00*/  VIADD R4, R0, 0x4000 ;  /* 0x0000400000047836 */ /* 0x000fe20000000000 */
[----:B------:R-:W-:Y:S01]  /*28b10*/  PRMT R10, R6, 0x6420, R7 ;  /* 0x00006420060a7816 */ /* 0x000fe20000000007 */
[----:B------:R-:W-:-:S03]  /*28b20*/  IMAD.MOV.U32 R5, RZ, RZ, R11 ;  /* 0x000000ffff057224 */ /* 0x000fc600078e000b */
[----:B------:R-:W-:Y:S02]  /*28b30*/  LOP3.LUT R4, R4, R15, RZ, 0xfc, !PT ;  /* 0x0000000f04047212 */ /* 0x000fe400078efcff */
[----:B------:R-:W-:-:S03]  /*28b40*/  PRMT R11, R6, 0x7531, R7 ;  /* 0x00007531060b7816 */ /* 0x000fc60000000007 */
[----:B------:R-:W-:Y:S02]  /*28b50*/  IMAD.IADD R4, R13, 0x1, R4 ;  /* 0x000000010d047824 */ /* 0x000fe400078e0204 */
[----:B------:R3:W-:Y:S02]  /*28b60*/  STSM.16.M88.4 [R3+0x2000], R8 ;  /* 0x0020000803007844 */ /* 0x0007e40000000200 */
[----:B---3--:R-:W-:Y:S02]  /*28b70*/  IMAD.MOV.U32 R11, RZ, RZ, R5 ;  /* 0x000000ffff0b7224 */ /* 0x008fe400078e0005 */
[----:B------:R-:W3:Y:S02]  /*28b80*/  LDSM.16.MT88.4 R4, [R4+0xc400] ;  /* 0x00c400000404783b */ /* 0x000ee40000004200 */
[C-C-:B---3--:R-:W-:Y:S02]  /*28b90*/  PRMT R8, R4.reuse, 0x6420, R5.reuse ;  /* 0x0000642004087816 */ /* 0x148fe40000000005 */
[----:B------:R-:W-:Y:S01]  /*28ba0*/  PRMT R9, R4, 0x7531, R5 ;  /* 0x0000753104097816 */ /* 0x000fe20000000005 */
[----:B------:R-:W-:Y:S01]  /*28bb0*/  IMAD.MOV.U32 R5, RZ, RZ, R11 ;  /* 0x000000ffff057224 */ /* 0x000fe200078e000b */
[----:B------:R-:W-:-:S02]  /*28bc0*/  PRMT R10, R6, 0x6420, R7 ;  /* 0x00006420060a7816 */ /* 0x000fc40000000007 */
[----:B------:R-:W-:-:S05]  /*28bd0*/  PRMT R11, R6, 0x7531, R7 ;  /* 0x00007531060b7816 */ /* 0x000fca0000000007 */
[----:B------:R3:W-:Y:S02]  /*28be0*/  STSM.16.M88.4 [R3+0x4000], R8 ;  /* 0x0040000803007844 */ /* 0x0007e40000000200 */
[----:B---3--:R-:W-:Y:S01]  /*28bf0*/  LOP3.LUT R3, R0, 0x800, R15, 0xfe, !PT ;  /* 0x0000080000037812 */ /* 0x008fe200078efe0f */
[----:B------:R-:W-:-:S04]  /*28c00*/  IMAD.MOV.U32 R11, RZ, RZ, R5 ;  /* 0x000000ffff0b7224 */ /* 0x000fc800078e0005 */
[----:B------:R-:W-:-:S05]  /*28c10*/  IMAD.IADD R3, R13, 0x1, R3 ;  /* 0x000000010d037824 */ /* 0x000fca00078e0203 */
[----:B------:R3:W4:Y:S04]  /*28c20*/  LDSM.16.MT88.4 R4, [R3+0xc400] ;  /* 0x00c400000304783b */ /* 0x0007280000004200 */
[----:B---3--:R-:W3:Y:S01]  /*28c30*/  LDL R3, [R1+0x34] ;  /* 0x0000340001037983 */ /* 0x008ee20000100800 */
[C-C-:B----4-:R-:W-:Y:S02]  /*28c40*/  PRMT R8, R4.reuse, 0x6420, R5.reuse ;  /* 0x0000642004087816 */ /* 0x150fe40000000005 */
[----:B------:R-:W-:Y:S02]  /*28c50*/  PRMT R9, R4, 0x7531, R5 ;  /* 0x0000753104097816 */ /* 0x000fe40000000005 */
[----:B------:R-:W4:Y:S01]  /*28c60*/  LDL R5, [R1+0x78] ;  /* 0x0000780001057983 */ /* 0x000f220000100800 */
[----:B------:R-:W-:Y:S01]  /*28c70*/  IMAD.MOV.U32 R4, RZ, RZ, R11 ;  /* 0x000000ffff047224 */ /* 0x000fe200078e000b */
[----:B------:R-:W-:-:S02]  /*28c80*/  PRMT R10, R6, 0x6420, R7 ;  /* 0x00006420060a7816 */ /* 0x000fc40000000007 */
[----:B------:R-:W-:Y:S02]  /*28c90*/  PRMT R11, R6, 0x7531, R7 ;  /* 0x00007531060b7816 */ /* 0x000fe40000000007 */
[----:B---3--:R-:W-:-:S05]  /*28ca0*/  IADD3 R3, R4, R3, R0 ;  /* 0x0000000304037210 */ /* 0x008fca0007ffe000 */
[----:B------:R3:W-:Y:S02]  /*28cb0*/  STSM.16.M88.4 [R3], R8 ;  /* 0x0000000803007844 */ /* 0x0007e40000000200 */
[----:B---3--:R-:W-:Y:S01]  /*28cc0*/  IMAD.MOV.U32 R11, RZ, RZ, R4 ;  /* 0x000000ffff0b7224 */ /* 0x008fe200078e0004 */
[----:B----4-:R-:W-:-:S06]  /*28cd0*/  IADD3 R4, R13, R5, R0 ;  /* 0x000000050d047210 */ /* 0x010fcc0007ffe000 */
[----:B------:R-:W3:Y:S02]  /*28ce0*/  LDSM.16.MT88.4 R4, [R4+0xc400] ;  /* 0x00c400000404783b */ /* 0x000ee40000004200 */
[C-C-:B---3--:R-:W-:Y:S02]  /*28cf0*/  PRMT R8, R4.reuse, 0x6420, R5.reuse ;  /* 0x0000642004087816 */ /* 0x148fe40000000005 */
[----:B------:R-:W-:Y:S01]  /*28d00*/  PRMT R9, R4, 0x7531, R5 ;  /* 0x0000753104097816 */ /* 0x000fe20000000005 */
[----:B------:R-:W-:Y:S01]  /*28d10*/  IMAD.MOV.U32 R5, RZ, RZ, R11 ;  /* 0x000000ffff057224 */ /* 0x000fe200078e000b */
[C-C-:B------:R-:W-:Y:S02]  /*28d20*/  PRMT R10, R6.reuse, 0x6420, R7.reuse ;  /* 0x00006420060a7816 */ /* 0x140fe40000000007 */
[----:B------:R-:W-:Y:S02]  /*28d30*/  PRMT R11, R6, 0x7531, R7 ;  /* 0x00007531060b7816 */ /* 0x000fe40000000007 */
[----:B--2---:R-:W-:-:S02]  /*28d40*/  IADD3 R4, R13, R14, R0 ;  /* 0x0000000e0d047210 */ /* 0x004fc40007ffe000 */
[----:B------:R-:W2:Y:S04]  /*28d50*/  LDL R14, [R1+0x6c] ;  /* 0x00006c00010e7983 */ /* 0x000ea80000100800 */
[----:B------:R3:W-:Y:S02]  /*28d60*/  STSM.16.M88.4 [R3+0x2000], R8 ;  /* 0x0020000803007844 */ /* 0x0007e40000000200 */
[----:B---3--:R-:W-:Y:S02]  /*28d70*/  IMAD.MOV.U32 R11, RZ, RZ, R5 ;  /* 0x000000ffff0b7224 */ /* 0x008fe400078e0005 */
[----:B------:R-:W3:Y:S02]  /*28d80*/  LDSM.16.MT88.4 R4, [R4+0xc400] ;  /* 0x00c400000404783b */ /* 0x000ee40000004200 */
[----:B---3--:R-:W-:-:S02]  /*28d90*/  PRMT R8, R4, 0x6420, R5 ;  /* 0x0000642004087816 */ /* 0x008fc40000000005 */
[----:B------:R-:W-:Y:S01]  /*28da0*/  PRMT R9, R4, 0x7531, R5 ;  /* 0x0000753104097816 */ /* 0x000fe20000000005 */
[----:B------:R-:W-:Y:S01]  /*28db0*/  IMAD.MOV.U32 R5, RZ, RZ, R11 ;  /* 0x000000ffff057224 */ /* 0x000fe200078e000b */
[C-C-:B------:R-:W-:Y:S02]  /*28dc0*/  PRMT R10, R6.reuse, 0x6420, R7.reuse ;  /* 0x00006420060a7816 */ /* 0x140fe40000000007 */
        /* <DEDUP_REMOVED lines=27> */
[----:B------:R-:W3:Y:S01]  /*28f80*/  LDSM.16.MT88.4 R4, [R4+0xc400] ;  /* 0x00c400000404783b */ /* 0x000ee20000004200 */
[----:B------:R-:W-:-:S03]  /*28f90*/  IMAD.MOV.U32 R11, RZ, RZ, R15 ;  /* 0x000000ffff0b7224 */ /* 0x000fc600078e000f */
[----:B------:R-:W4:Y:S01]  /*28fa0*/  LDL R15, [R1+0x68] ;  /* 0x00006800010f7983 */ /* 0x000f220000100800 */
[C-C-:B---3--:R-:W-:Y:S02]  /*28fb0*/  PRMT R8, R4.reuse, 0x6420, R5.reuse ;  /* 0x0000642004087816 */ /* 0x148fe40000000005 */
[----:B------:R-:W-:Y:S01]  /*28fc0*/  PRMT R9, R4, 0x7531, R5 ;  /* 0x0000753104097816 */ /* 0x000fe20000000005 */
[----:B------:R-:W-:Y:S01]  /*28fd0*/  IMAD.MOV.U32 R4, RZ, RZ, R10 ;  /* 0x000000ffff047224 */ /* 0x000fe200078e000a */
[C---:B------:R-:W-:Y:S01]  /*28fe0*/  PRMT R10, R6.reuse, 0x6420, R7 ;  /* 0x00006420060a7816 */ /* 0x040fe20000000007 */
[----:B------:R-:W-:Y:S01]  /*28ff0*/  IMAD.MOV.U32 R5, RZ, RZ, R11 ;  /* 0x000000ffff057224 */ /* 0x000fe200078e000b */
[----:B------:R-:W-:-:S05]  /*29000*/  PRMT R11, R6, 0x7531, R7 ;  /* 0x00007531060b7816 */ /* 0x000fca0000000007 */
[----:B------:R3:W-:Y:S02]  /*29010*/  STSM.16.M88.4 [R3+0x4000], R8 ;  /* 0x0040000803007844 */ /* 0x0007e40000000200 */
[----:B---3--:R-:W-:Y:S01]  /*29020*/  LOP3.LUT R3, R0, 0x1800, R5, 0xfe, !PT ;  /* 0x0000180000037812 */ /* 0x008fe200078efe05 */
[----:B------:R-:W-:-:S04]  /*29030*/  IMAD.MOV.U32 R11, RZ, RZ, R4 ;  /* 0x000000ffff0b7224 */ /* 0x000fc800078e0004 */
[----:B------:R-:W-:-:S05]  /*29040*/  IMAD.IADD R3, R13, 0x1, R3 ;  /* 0x000000010d037824 */ /* 0x000fca00078e0203 */
[----:B------:R-:W3:Y:S02]  /*29050*/  LDSM.16.MT88.4 R4, [R3+0xc400] ;  /* 0x00c400000304783b */ /* 0x000ee40000004200 */
[C-C-:B---3--:R-:W-:Y:S02]  /*29060*/  PRMT R8, R4.reuse, 0x6420, R5.reuse ;  /* 0x0000642004087816 */ /* 0x148fe40000000005 */
[----:B------:R-:W-:Y:S02]  /*29070*/  PRMT R9, R4, 0x7531, R5 ;  /* 0x0000753104097816 */ /* 0x000fe40000000005 */
[----:B------:R-:W3:Y:S01]  /*29080*/  LDL R5, [R1+0x40] ;  /* 0x0000400001057983 */ /* 0x000ee20000100800 */
[----:B------:R-:W-:Y:S01]  /*29090*/  IMAD.MOV.U32 R3, RZ, RZ, R11 ;  /* 0x000000ffff037224 */ /* 0x000fe200078e000b */
[C-C-:B------:R-:W-:Y:S02]  /*290a0*/  PRMT R10, R6.reuse, 0x6420, R7.reuse ;  /* 0x00006420060a7816 */ /* 0x140fe40000000007 */
[----:B------:R-:W-:-:S02]  /*290b0*/  PRMT R11, R6, 0x7531, R7 ;  /* 0x00007531060b7816 */ /* 0x000fc40000000007 */
[--C-:B----4-:R-:W-:Y:S02]  /*290c0*/  IADD3 R4, R13, R15, R0.reuse ;  /* 0x0000000f0d047210 */ /* 0x110fe40007ffe000 */
[----:B---3--:R-:W-:-:S05]  /*290d0*/  IADD3 R3, R3, R5, R0 ;  /* 0x0000000503037210 */ /* 0x008fca0007ffe000 */
[----:B------:R-:W-:Y:S04]  /*290e0*/  STSM.16.M88.4 [R3], R8 ;  /* 0x0000000803007844 */ /* 0x000fe80000000200 */
[----:B------:R-:W3:Y:S02]  /*290f0*/  LDSM.16.MT88.4 R4, [R4+0xc400] ;  /* 0x00c400000404783b */ /* 0x000ee40000004200 */
[C-C-:B---3--:R-:W-:Y:S02]  /*29100*/  PRMT R8, R4.reuse, 0x6420, R5.reuse ;  /* 0x0000642004087816 */ /* 0x148fe40000000005 */
[----:B------:R-:W-:Y:S02]  /*29110*/  PRMT R9, R4, 0x7531, R5 ;  /* 0x0000753104097816 */ /* 0x000fe40000000005 */
[----:B------:R-:W-:-:S02]  /*29120*/  PRMT R10, R6, 0x6420, R7 ;  /* 0x00006420060a7816 */ /* 0x000fc40000000007 */
[----:B------:R-:W-:Y:S02]  /*29130*/  PRMT R11, R6, 0x7531, R7 ;  /* 0x00007531060b7816 */ /* 0x000fe40000000007 */
[----:B--2---:R-:W-:-:S03]  /*29140*/  IADD3 R4, R13, R14, R0 ;  /* 0x0000000e0d047210 */ /* 0x004fc60007ffe000 */
[----:B------:R-:W-:Y:S04]  /*29150*/  STSM.16.M88.4 [R3+0x2000], R8 ;  /* 0x0020000803007844 */ /* 0x000fe80000000200 */
[----:B------:R-:W2:Y:S02]  /*29160*/  LDSM.16.MT88.4 R4, [R4+0xc400] ;  /* 0x00c400000404783b */ /* 0x000ea40000004200 */
        /* <DEDUP_REMOVED lines=10> */
[----:B---3--:R-:W3:Y:S01]  /*29210*/  FENCE.VIEW.ASYNC.S ;  /* 0x00000000000073c6 */ /* 0x008ee20000000000 */
[----:B------:R-:W-:Y:S05]  /*29220*/  @!P1 BRA `(.L_x_4695) ;  /* 0x0000000000049947 */ /* 0x000fea0003800000 */
[----:B------:R-:W-:Y:S01]  /*29230*/  BPT.TRAP 0x1 ;  /* 0x000000040000795c */ /* 0x000fe20000300000 */
.L_x_4695:
[----:B------:R-:W2:Y:S01]  /*29240*/  S2R R0, SR_TID.X ;  /* 0x0000000000007919 */ /* 0x000ea20000002100 */
[----:B---3--:R3:W-:Y:S01]  /*29250*/  SYNCS.ARRIVE.TRANS64.A1T0 RZ, [R12+URZ+0x2a850], RZ ;  /* 0x02a850ff0cff79a7 */ /* 0x0087e2000810003f */
[----:B--2---:R-:W-:Y:S02]  /*29260*/  LOP3.LUT R3, R0, 0x7f, RZ, 0xc0, !PT ;  /* 0x0000007f00037812 */ /* 0x004fe400078ec0ff */
[----:B------:R-:W2:Y:S01]  /*29270*/  LDL R0, [R1+0x28] ;  /* 0x0000280001007983 */ /* 0x000ea20000100800 */
[----:B------:R-:W-:Y:S01]  /*29280*/  BAR.SYNC.DEFER_BLOCKING 0x2, 0x80 ;  /* 0x0082000000007b1d */ /* 0x000fe20000010000 */
[----:B------:R-:W-:-:S05]  /*29290*/  ISETP.NE.AND P0, PT, R3, RZ, PT ;  /* 0x000000ff0300720c */ /* 0x000fca0003f05270 */
[----:B------:R4:W5:Y:S08]  /*292a0*/  LDL R3, [R1+0x14] ;  /* 0x0000140001037983 */ /* 0x0009700000100800 */
[----:B---3--:R-:W-:-:S05]  /*292b0*/  @!P0 VIADD R12, R12, 0x2a880 ;  /* 0x0002a8800c0c8836 */ /* 0x008fca0000000000 */
[----:B------:R-:W-:-:S04]  /*292c0*/  @!P0 PRMT R12, RZ, 0x654, R12 ;  /* 0x00000654ff0c8816 */ /* 0x000fc8000000000c */
[----:B------:R4:W-:Y:S01]  /*292d0*/  @!P0 SYNCS.ARRIVE.TRANS64.RED.A1T0 RZ, [R12+URZ], RZ ;  /* 0x000000ff0cff89a7 */ /* 0x0009e2000810043f */
[C---:B--2---:R-:W-:Y:S01]  /*292e0*/  ISETP.GT.AND P0, PT, R2.reuse, R0, PT ;  /* 0x000000000200720c */ /* 0x044fe20003f04270 */
[----:B------:R-:W-:Y:S01]  /*292f0*/  VIADD R2, R2, 0xffffffff ;  /* 0xffffffff02027836 */ /* 0x000fe20000000000 */
[----:B------:R4:W5:Y:S11]  /*29300*/  LDL R0, [R1+0xc] ;  /* 0x00000c0001007983 */ /* 0x0009760000100800 */
[----:B----4-:R-:W-:Y:S05]  /*29310*/  @P0 BRA `(.L_x_4696) ;  /* 0xffffffe8008c0947 */ /* 0x010fea000383ffff */
.L_x_4672:
        /* <DEDUP_REMOVED lines=17> */
.L_x_4698:
[----:B------:R-:W-:Y:S05]  /*29430*/  BSYNC B0 ;  /* 0x0000000000007941 */ /* 0x000fea0003800000 */
.L_x_4697:
[----:B------:R-:W-:-:S06]  /*29440*/  UISETP.NE.AND UP0, UPT, UR36, 0x3, UPT ;  /* 0x000000032400788c */ /* 0x000fcc000bf05270 */
[----:B------:R-:W-:-:S13]  /*29450*/  PLOP3.LUT P1, PT, PT, PT, UP0, 0x80, 0x0 ;  /* 0x000000000000781c */ /* 0x000fda0003f2f008 */
[----:B------:R-:W-:Y:S05]  /*29460*/  @!P1 BRA `(.L_x_4699) ;  /* 0x0000000000049947 */ /* 0x000fea0003800000 */
[----:B------:R-:W-:Y:S01]  /*29470*/  BPT.TRAP 0x1 ;  /* 0x000000040000795c */ /* 0x000fe20000300000 */
.L_x_4699:
[----:B------:R-:W3:Y:S04]  /*29480*/  LDL R4, [R1+0x14] ;  /* 0x0000140001047983 */ /* 0x000ee80000100800 */
[----:B-----5:R-:W4:Y:S04]  /*29490*/  LDL R3, [R1] ;  /* 0x0000000001037983 */ /* 0x020f280000100800 */
[----:B------:R-:W4:Y:S01]  /*294a0*/  LDL R2, [R1+0xc] ;  /* 0x00000c0001027983 */ /* 0x000f220000100800 */
[----:B------:R-:W-:Y:S01]  /*294b0*/  IMAD.U32 R0, RZ, RZ, UR39 ;  /* 0x00000027ff007e24 */ /* 0x000fe2000f8e00ff */
[----:B------:R-:W-:Y:S04]  /*294c0*/  BSSY B0, `(.L_x_4700) ;  /* 0x0000007000007945 */ /* 0x000fe80003800000 */
[----:B------:R-:W-:-:S02]  /*294d0*/  ISETP.NE.AND P2, PT, R0, 0x3, PT ;  /* 0x000000030000780c */ /* 0x000fc40003f45270 */
[----:B---3--:R-:W-:-:S04]  /*294e0*/  LOP3.LUT R0, R4, 0x1, RZ, 0x3c, !PT ;  /* 0x0000000104007812 */ /* 0x008fc800078e3cff */
[----:B------:R-:W-:Y:S01]  /*294f0*/  SHF.L.U32 R0, R0, 0x1f, RZ ;  /* 0x0000001f00007819 */ /* 0x000fe200000006ff */
[----:B----4-:R-:W-:-:S04]  /*29500*/  IMAD R2, R2, 0x8, R3 ;  /* 0x0000000802027824 */ /* 0x010fc800078e0203 */
[----:B------:R-:W3:Y:S02]  /*29510*/  SYNCS.PHASECHK.TRANS64.TRYWAIT P1, [R2+URZ+0x2a870], R0 ;  /* 0x02a87000020075a7 */ /* 0x000ee4000802017f */
[----:B---3--:R-:W-:Y:S05]  /*29520*/  @!P1 BRA `(.L_x_4701) ;  /* 0x0000004800b09947 */ /* 0x008fea0003800000 */
.L_x_4850:
[----:B------:R-:W-:Y:S05]  /*29530*/  BSYNC B0 ;  /* 0x0000000000007941 */ /* 0x000fea0003800000 */
.L_x_4700:
[----:B------:R-:W-:Y:S05]  /*29540*/  @!P2 BRA `(.L_x_4702) ;  /* 0x000000000004a947 */ /* 0x000fea0003800000 */
[----:B------:R-:W-:Y:S01]  /*29550*/  BPT.TRAP 0x1 ;  /* 0x000000040000795c */ /* 0x000fe20000300000 */
.L_x_4702:
[----:B---3--:R-:W3:Y:S02]  /*29560*/  LDL R0, [R1+0x14] ;  /* 0x0000140001007983 */ /* 0x008ee40000100800 */
[----:B---3--:R-:W-:-:S04]  /*29570*/  SHF.L.U32 R0, R0, 0x1f, RZ ;  /* 0x0000001f00007819 */ /* 0x008fc800000006ff */
[----:B------:R-:W3:Y:S02]  /*29580*/  SYNCS.PHASECHK.TRANS64.TRYWAIT P1, [R2+URZ+0x2a860], R0 ;  /* 0x02a86000020075a7 */ /* 0x000ee4000802017f */
[----:B---3--:R-:W-:Y:S05]  /*29590*/  @!P1 BRA `(.L_x_4703) ;  /* 0x0000004800a89947 */ /* 0x008fea0003800000 */
.L_x_4851:
[----:B------:R-:W4:Y:S04]  /*295a0*/  LDL R14, [R1+0x3c] ;  /* 0x00003c00010e7983 */ /* 0x000f280000100800 */
[----:B------:R-:W3:Y:S04]  /*295b0*/  LDL R15, [R1+0x4] ;  /* 0x00000400010f7983 */ /* 0x000ee80000100800 */
[----:B------:R-:W4:Y:S04]  /*295c0*/  LDL.LU R17, [R1+0x8] ;  /* 0x0000080001117983 */ /* 0x000f280000300800 */
[----:B------:R-:W5:Y:S04]  /*295d0*/  LDL R12, [R1+0xc] ;  /* 0x00000c00010c7983 */ /* 0x000f680000100800 */
[----:B------:R-:W2:Y:S01]  /*295e0*/  LDL R13, [R1] ;  /* 0x00000000010d7983 */ /* 0x000ea20000100800 */
[----:B------:R-:W-:Y:S05]  /*295f0*/  WARPSYNC.ALL ;  /* 0x0000000000007948 */ /* 0x000fea0003800000 */
[----:B------:R-:W4:Y:S01]  /*29600*/  LDL R18, [R1+0x78] ;  /* 0x0000780001127983 */ /* 0x000f220000100800 */
[----:B-----5:R-:W-:-:S05]  /*29610*/  IMAD R3, R12, 0x6000, RZ ;  /* 0x000060000c037824 */ /* 0x020fca00078e02ff */
[----:B---3--:R-:W-:-:S05]  /*29620*/  LOP3.LUT R0, R3, R15, RZ, 0xfc, !PT ;  /* 0x0000000f03007212 */ /* 0x008fca00078efcff */
[----:B--2---:R-:W-:-:S05]  /*29630*/  IMAD.IADD R0, R13, 0x1, R0 ;  /* 0x000000010d007824 */ /* 0x004fca00078e0200 */
[----:B------:R4:W2:Y:S02]  /*29640*/  LDSM.16.MT88.4 R4, [R0+0xc400] ;  /* 0x00c400000004783b */ /* 0x0008a40000004200 */
[----:B----4-:R-:W-:Y:S02]  /*29650*/  IADD3 R0, R17, R3, R14 ;  /* 0x0000000311007210 */ /* 0x010fe40007ffe00e */
[----:B------:R-:W3:Y:S01]  /*29660*/  LDL R14, [R1+0x74] ;  /* 0x00007400010e7983 */ /* 0x000ee20000100800 */
[C-C-:B--2---:R-:W-:Y:S02]  /*29670*/  PRMT R8, R4.reuse, 0x6420, R5.reuse ;  /* 0x0000642004087816 */ /* 0x144fe40000000005 */
[----:B------:R-:W-:Y:S01]  /*29680*/  PRMT R9, R4, 0x7531, R5 ;  /* 0x0000753104097816 */ /* 0x000fe20000000005 */
[----:B------:R-:W-:-:S05]  /*29690*/  VIADD R4, R3, 0x2000 ;  /* 0x0000200003047836 */ /* 0x000fca0000000000 */
[----:B------:R-:W-:Y:S02]  /*296a0*/  LOP3.LUT R4, R4, R15, RZ, 0xfc, !PT ;  /* 0x0000000f04047212 */ /* 0x000fe400078efcff */
[C-C-:B------:R-:W-:Y:S02]  /*296b0*/  PRMT R10, R6.reuse, 0x6420, R7.reuse ;  /* 0x00006420060a7816 */ /* 0x140fe40000000007 */
[----:B------:R-:W-:Y:S01]  /*296c0*/  PRMT R11, R6, 0x7531, R7 ;  /* 0x00007531060b7816 */ /* 0x000fe20000000007 */
[----:B------:R-:W-:-:S04]  /*296d0*/  IMAD.IADD R4, R13, 0x1, R4 ;  /* 0x000000010d047824 */ /* 0x000fc800078e0204 */
[----:B------:R-:W-:Y:S04]  /*296e0*/  STSM.16.M88.4 [R0], R8 ;  /* 0x0000000800007844 */ /* 0x000fe80000000200 */
[----:B------:R-:W2:Y:S02]  /*296f0*/  LDSM.16.MT88.4 R4, [R4+0xc400] ;  /* 0x00c400000404783b */ /* 0x000ea40000004200 */
[C-C-:B--2---:R-:W-:Y:S02]  /*29700*/  PRMT R8, R4.reuse, 0x6420, R5.reuse ;  /* 0x0000642004087816 */ /* 0x144fe40000000005 */
[----:B------:R-:W-:Y:S01]  /*29710*/  PRMT R9, R4, 0x7531, R5 ;  /* 0x0000753104097816 */ /* 0x000fe20000000005 */
[----:B------:R-:W-:-:S05]  /*29720*/  VIADD R4, R3, 0x4000 ;  /* 0x0000400003047836 */ /* 0x000fca0000000000 */
[----:B------:R-:W-:Y:S02]  /*29730*/  LOP3.LUT R4, R4, R15, RZ, 0xfc, !PT ;  /* 0x0000000f04047212 */ /* 0x000fe400078efcff */
[C-C-:B------:R-:W-:Y:S02]  /*29740*/  PRMT R10, R6.reuse, 0x6420, R7.reuse ;  /* 0x00006420060a7816 */ /* 0x140fe40000000007 */
[----:B------:R-:W-:Y:S01]  /*29750*/  PRMT R11, R6, 0x7531, R7 ;  /* 0x00007531060b7816 */ /* 0x000fe20000000007 */
[----:B------:R-:W-:-:S04]  /*29760*/  IMAD.IADD R4, R13, 0x1, R4 ;  /* 0x000000010d047824 */ /* 0x000fc800078e0204 */
[----:B------:R-:W-:Y:S04]  /*29770*/  STSM.16.M88.4 [R0+0x2000], R8 ;  /* 0x0020000800007844 */ /* 0x000fe80000000200 */
[----:B------:R-:W2:Y:S02]  /*29780*/  LDSM.16.MT88.4 R4, [R4+0xc400] ;  /* 0x00c400000404783b */ /* 0x000ea40000004200 */
[C-C-:B--2---:R-:W-:Y:S02]  /*29790*/  PRMT R8, R4.reuse, 0x6420, R5.reuse ;  /* 0x0000642004087816 */ /* 0x144fe40000000005 */
[----:B------:R-:W-:Y:S02]  /*297a0*/  PRMT R9, R4, 0x7531, R5 ;  /* 0x0000753104097816 */ /* 0x000fe40000000005 */
[----:B------:R-:W-:-:S02]  /*297b0*/  PRMT R10, R6, 0x6420, R7 ;  /* 0x00006420060a7816 */ /* 0x000fc40000000007 */
[----:B------:R-:W-:-:S05]  /*297c0*/  PRMT R11, R6, 0x7531, R7 ;  /* 0x00007531060b7816 */ /* 0x000fca0000000007 */
[----:B------:R2:W-:Y:S02]  /*297d0*/  STSM.16.M88.4 [R0+0x4000], R8 ;  /* 0x0040000800007844 */ /* 0x0005e40000000200 */
[----:B--2---:R-:W-:-:S05]  /*297e0*/  LOP3.LUT R0, R3, 0x800, R15, 0xfe, !PT ;  /* 0x0000080003007812 */ /* 0x004fca00078efe0f */
[----:B------:R-:W-:-:S05]  /*297f0*/  IMAD.IADD R0, R13, 0x1, R0 ;  /* 0x000000010d007824 */ /* 0x000fca00078e0200 */
[----:B------:R2:W4:Y:S04]  /*29800*/  LDSM.16.MT88.4 R4, [R0+0xc400] ;  /* 0x00c400000004783b */ /* 0x0005280000004200 */
[----:B--2---:R-:W2:Y:S01]  /*29810*/  LDL R0, [R1+0x34] ;  /* 0x0000340001007983 */ /* 0x004ea20000100800 */
[C-C-:B----4-:R-:W-:Y:S02]  /*29820*/  PRMT R8, R4.reuse, 0x6420, R5.reuse ;  /* 0x0000642004087816 */ /* 0x150fe40000000005 */
[----:B------:R-:W-:Y:S02]  /*29830*/  PRMT R9, R4, 0x7531, R5 ;  /* 0x0000753104097816 */ /* 0x000fe40000000005 */
[C-C-:B------:R-:W-:Y:S02]  /*29840*/  PRMT R10, R6.reuse, 0x6420, R7.reuse ;  /* 0x00006420060a7816 */ /* 0x140fe40000000007 */
[----:B------:R-:W-:-:S02]  /*29850*/  PRMT R11, R6, 0x7531, R7 ;  /* 0x00007531060b7816 */ /* 0x000fc40000000007 */
[--C-:B------:R-:W-:Y:S02]  /*29860*/  IADD3 R4, R13, R18, R3.reuse ;  /* 0x000000120d047210 */ /* 0x100fe40007ffe003 */
[----:B------:R-:W4:Y:S01]  /*29870*/  LDL R18, [R1+0x70] ;  /* 0x0000700001127983 */ /* 0x000f220000100800 */
[----:B--2---:R-:W-:-:S05]  /*29880*/  IADD3 R0, R17, R0, R3 ;  /* 0x0000000011007210 */ /* 0x004fca0007ffe003 */
[----:B------:R-:W-:Y:S04]  /*29890*/  STSM.16.M88.4 [R0], R8 ;  /* 0x0000000800007844 */ /* 0x000fe80000000200 */
[----:B------:R-:W2:Y:S02]  /*298a0*/  LDSM.16.MT88.4 R4, [R4+0xc400] ;  /* 0x00c400000404783b */ /* 0x000ea40000004200 */
[C-C-:B--2---:R-:W-:Y:S02]  /*298b0*/  PRMT R8, R4.reuse, 0x6420, R5.reuse ;  /* 0x0000642004087816 */ /* 0x144fe40000000005 */
[----:B------:R-:W-:Y:S02]  /*298c0*/  PRMT R9, R4, 0x7531, R5 ;  /* 0x0000753104097816 */ /* 0x000fe40000000005 */
[----:B------:R-:W-:-:S02]  /*298d0*/  PRMT R10, R6, 0x6420, R7 ;  /* 0x00006420060a7816 */ /* 0x000fc40000000007 */
[----:B------:R-:W-:Y:S02]  /*298e0*/  PRMT R11, R6, 0x7531, R7 ;  /* 0x00007531060b7816 */ /* 0x000fe40000000007 */
[----:B---3--:R-:W-:Y:S02]  /*298f0*/  IADD3 R4, R13, R14, R3 ;  /* 0x0000000e0d047210 */ /* 0x008fe40007ffe003 */
[----:B------:R-:W2:Y:S04]  /*29900*/  LDL R14, [R1+0x6c] ;  /* 0x00006c00010e7983 */ /* 0x000ea80000100800 */
[----:B------:R-:W-:Y:S04]  /*29910*/  STSM.16.M88.4 [R0+0x2000], R8 ;  /* 0x0020000800007844 */ /* 0x000fe80000000200 */
[----:B------:R-:W3:Y:S02]  /*29920*/  LDSM.16.MT88.4 R4, [R4+0xc400] ;  /* 0x00c400000404783b */ /* 0x000ee40000004200 */
[----:B---3--:R-:W-:-:S02]  /*29930*/  PRMT R8, R4, 0x6420, R5 ;  /* 0x0000642004087816 */ /* 0x008fc40000000005 */
[----:B------:R-:W-:Y:S02]  /*29940*/  PRMT R9, R4, 0x7531, R5 ;  /* 0x0000753104097816 */ /* 0x000fe40000000005 */
[C-C-:B------:R-:W-:Y:S02]  /*29950*/  PRMT R10, R6.reuse, 0x6420, R7.reuse ;  /* 0x00006420060a7816 */ /* 0x140fe40000000007 */
[----:B------:R-:W-:-:S05]  /*29960*/  PRMT R11, R6, 0x7531, R7 ;  /* 0x00007531060b7816 */ /* 0x000fca0000000007 */
[----:B------:R3:W-:Y:S02]  /*29970*/  STSM.16.M88.4 [R0+0x4000], R8 ;  /* 0x0040000800007844 */ /* 0x0007e40000000200 */
[----:B---3--:R-:W-:-:S05]  /*29980*/  LOP3.LUT R0, R3, 0x1000, R15, 0xfe, !PT ;  /* 0x0000100003007812 */ /* 0x008fca00078efe0f */
[----:B------:R-:W-:-:S05]  /*29990*/  IMAD.IADD R0, R13, 0x1, R0 ;  /* 0x000000010d007824 */ /* 0x000fca00078e0200 */
[----:B------:R3:W5:Y:S04]  /*299a0*/  LDSM.16.MT88.4 R4, [R0+0xc400] ;  /* 0x00c400000004783b */ /* 0x0007680000004200 */
[----:B---3--:R-:W3:Y:S01]  /*299b0*/  LDL R0, [R1+0x30] ;  /* 0x0000300001007983 */ /* 0x008ee20000100800 */
[C-C-:B-----5:R-:W-:Y:S02]  /*299c0*/  PRMT R8, R4.reuse, 0x6420, R5.reuse ;  /* 0x0000642004087816 */ /* 0x160fe40000000005 */
[----:B------:R-:W-:Y:S02]  /*299d0*/  PRMT R9, R4, 0x7531, R5 ;  /* 0x0000753104097816 */ /* 0x000fe40000000005 */
[C-C-:B------:R-:W-:Y:S02]  /*299e0*/  PRMT R10, R6.reuse, 0x6420, R7.reuse ;  /* 0x00006420060a7816 */ /* 0x140fe40000000007 */
[----:B------:R-:W-:-:S02]  /*299f0*/  PRMT R11, R6, 0x7531, R7 ;  /* 0x00007531060b7816 */ /* 0x000fc40000000007 */
[--C-:B----4-:R-:W-:Y:S02]  /*29a00*/  IADD3 R4, R13, R18, R3.reuse ;  /* 0x000000120d047210 */ /* 0x110fe40007ffe003 */
[----:B------:R-:W4:Y:S01]  /*29a10*/  LDL R18, [R1+0x40] ;  /* 0x0000400001127983 */ /* 0x000f220000100800 */
[----:B---3--:R-:W-:-:S05]  /*29a20*/  IADD3 R0, R17, R0, R3 ;  /* 0x0000000011007210 */ /* 0x008fca0007ffe003 */
[----:B------:R-:W-:Y:S04]  /*29a30*/  STSM.16.M88.4 [R0], R8 ;  /* 0x0000000800007844 */ /* 0x000fe80000000200 */
[----:B------:R-:W3:Y:S02]  /*29a40*/  LDSM.16.MT88.4 R4, [R4+0xc400] ;  /* 0x00c400000404783b */ /* 0x000ee40000004200 */
[C-C-:B---3--:R-:W-:Y:S02]  /*29a50*/  PRMT R8, R4.reuse, 0x6420, R5.reuse ;  /* 0x0000642004087816 */ /* 0x148fe40000000005 */
[----:B------:R-:W-:Y:S02]  /*29a60*/  PRMT R9, R4, 0x7531, R5 ;  /* 0x0000753104097816 */ /* 0x000fe40000000005 */
[----:B------:R-:W-:-:S02]  /*29a70*/  PRMT R10, R6, 0x6420, R7 ;  /* 0x00006420060a7816 */ /* 0x000fc40000000007 */
[----:B------:R-:W-:-:S05]  /*29a80*/  PRMT R11, R6, 0x7531, R7 ;  /* 0x00007531060b7816 */ /* 0x000fca0000000007 */
[----:B------:R3:W-:Y:S02]  /*29a90*/  STSM.16.M88.4 [R0+0x2000], R8 ;  /* 0x0020000800007844 */ /* 0x0007e40000000200 */
[----:B---3--:R-:W-:Y:S02]  /*29aa0*/  IMAD.MOV.U32 R11, RZ, RZ, R15 ;  /* 0x000000ffff0b7224 */ /* 0x008fe400078e000f */
[----:B------:R-:W3:Y:S01]  /*29ab0*/  LDL R15, [R1+0x68] ;  /* 0x00006800010f7983 */ /* 0x000ee20000100800 */
[----:B--2---:R-:W-:-:S03]  /*29ac0*/  IADD3 R4, R13, R14, R3 ;  /* 0x0000000e0d047210 */ /* 0x004fc60007ffe003 */
[----:B------:R-:W2:Y:S04]  /*29ad0*/  LDL R14, [R1+0x64] ;  /* 0x00006400010e7983 */ /* 0x000ea80000100800 */
[----:B------:R-:W5:Y:S02]  /*29ae0*/  LDSM.16.MT88.4 R4, [R4+0xc400] ;  /* 0x00c400000404783b */ /* 0x000f640000004200 */
[C-C-:B-----5:R-:W-:Y:S02]  /*29af0*/  PRMT R8, R4.reuse, 0x6420, R5.reuse ;  /* 0x0000642004087816 */ /* 0x160fe40000000005 */
[----:B------:R-:W-:Y:S01]  /*29b00*/  PRMT R9, R4, 0x7531, R5 ;  /* 0x0000753104097816 */ /* 0x000fe20000000005 */
[----:B------:R-:W-:Y:S01]  /*29b10*/  IMAD.MOV.U32 R5, RZ, RZ, R11 ;  /* 0x000000ffff057224 */ /* 0x000fe200078e000b */
[----:B------:R-:W-:-:S02]  /*29b20*/  PRMT R10, R6, 0x6420, R7 ;  /* 0x00006420060a7816 */ /* 0x000fc40000000007 */
[----:B------:R-:W-:-:S05]  /*29b30*/  PRMT R11, R6, 0x7531, R7 ;  /* 0x00007531060b7816 */ /* 0x000fca0000000007 */
[----:B------:R5:W-:Y:S02]  /*29b40*/  STSM.16.M88.4 [R0+0x4000], R8 ;  /* 0x0040000800007844 */ /* 0x000be40000000200 */
[----:B-----5:R-:W-:-:S05]  /*29b50*/  LOP3.LUT R0, R3, 0x1800, R5, 0xfe, !PT ;  /* 0x0000180003007812 */ /* 0x020fca00078efe05 */
[----:B------:R-:W-:-:S05]  /*29b60*/  IMAD.IADD R0, R13, 0x1, R0 ;  /* 0x000000010d007824 */ /* 0x000fca00078e0200 */
[----:B------:R4:W5:Y:S02]  /*29b70*/  LDSM.16.MT88.4 R4, [R0+0xc400] ;  /* 0x00c400000004783b */ /* 0x0009640000004200 */
[----:B----4-:R-:W-:Y:S02]  /*29b80*/  IADD3 R0, R17, R18, R3 ;  /* 0x0000001211007210 */ /* 0x010fe40007ffe003 */
[C-C-:B-----5:R-:W-:Y:S02]  /*29b90*/  PRMT R8, R4.reuse, 0x6420, R5.reuse ;  /* 0x0000642004087816 */ /* 0x160fe40000000005 */
[----:B------:R-:W-:Y:S02]  /*29ba0*/  PRMT R9, R4, 0x7531, R5 ;  /* 0x0000753104097816 */ /* 0x000fe40000000005 */
[C-C-:B------:R-:W-:Y:S02]  /*29bb0*/  PRMT R10, R6.reuse, 0x6420, R7.reuse ;  /* 0x00006420060a7816 */ /* 0x140fe40000000007 */
[----:B------:R-:W-:-:S05]  /*29bc0*/  PRMT R11, R6, 0x7531, R7 ;  /* 0x00007531060b7816 */ /* 0x000fca0000000007 */
[----:B------:R-:W-:Y:S01]  /*29bd0*/  STSM.16.M88.4 [R0], R8 ;  /* 0x0000000800007844 */ /* 0x000fe20000000200 */
[----:B---3--:R-:W-:-:S06]  /*29be0*/  IADD3 R4, R13, R15, R3 ;  /* 0x0000000f0d047210 */ /* 0x008fcc0007ffe003 */
[----:B------:R-:W3:Y:S02]  /*29bf0*/  LDSM.16.MT88.4 R4, [R4+0xc400] ;  /* 0x00c400000404783b */ /* 0x000ee40000004200 */
[C-C-:B---3--:R-:W-:Y:S02]  /*29c00*/  PRMT R8, R4.reuse, 0x6420, R5.reuse ;  /* 0x0000642004087816 */ /* 0x148fe40000000005 */
[----:B------:R-:W-:Y:S02]  /*29c10*/  PRMT R9, R4, 0x7531, R5 ;  /* 0x0000753104097816 */ /* 0x000fe40000000005 */
[C-C-:B------:R-:W-:Y:S02]  /*29c20*/  PRMT R10, R6.reuse, 0x6420, R7.reuse ;  /* 0x00006420060a7816 */ /* 0x140fe40000000007 */
        /* <DEDUP_REMOVED lines=17> */
.L_x_4704:
[----:B------:R-:W4:Y:S01]  /*29d40*/  LDL.LU R3, [R1+0x14] ;  /* 0x0000140001037983 */ /* 0x000f220000300800 */
[----:B---3--:R3:W-:Y:S01]  /*29d50*/  SYNCS.ARRIVE.TRANS64.A1T0 RZ, [R2+URZ+0x2a850], RZ ;  /* 0x02a850ff02ff79a7 */ /* 0x0087e2000810003f */
[----:B--2---:R-:W-:Y:S02]  /*29d60*/  VIADD R0, R12, 0x1 ;  /* 0x000000010c007836 */ /* 0x004fe40000000000 */
[----:B---3--:R-:W-:-:S05]  /*29d70*/  @!P0 VIADD R2, R2, 0x2a880 ;  /* 0x0002a88002028836 */ /* 0x008fca0000000000 */
[----:B------:R-:W-:Y:S01]  /*29d80*/  @!P0 PRMT R2, RZ, 0x654, R2 ;  /* 0x00000654ff028816 */ /* 0x000fe20000000002 */
[----:B------:R-:W-:Y:S06]  /*29d90*/  BAR.SYNC.DEFER_BLOCKING 0x2, 0x80 ;  /* 0x0082000000007b1d */ /* 0x000fec0000010000 */
[----:B------:R2:W-:Y:S01]  /*29da0*/  @!P0 SYNCS.ARRIVE.TRANS64.RED.A1T0 RZ, [R2+URZ], RZ ;  /* 0x000000ff02ff89a7 */ /* 0x0005e2000810043f */
[----:B------:R-:W-:-:S04]  /*29db0*/  ISETP.NE.AND P0, PT, R0, 0x2, PT ;  /* 0x000000020000780c */ /* 0x000fc80003f05270 */
[----:B------:R-:W-:Y:S02]  /*29dc0*/  SEL R0, R0, RZ, P0 ;  /* 0x000000ff00007207 */ /* 0x000fe40000000000 */
[----:B--2---:R-:W-:-:S03]  /*29dd0*/  SEL R2, RZ, 0x1, P0 ;  /* 0x00000001ff027807 */ /* 0x004fc60000000000 */
[----:B------:R2:W-:Y:S01]  /*29de0*/  STL [R1+0xc], R0 ;  /* 0x00000c0001007387 */ /* 0x0005e20000100800 */
[----:B----4-:R-:W-:-:S05]  /*29df0*/  LOP3.LUT R3, R3, R2, RZ, 0x3c, !PT ;  /* 0x0000000203037212 */ /* 0x010fca00078e3cff */
[----:B------:R2:W-:Y:S02]  /*29e00*/  STL [R1+0x14], R3 ;  /* 0x0000140301007387 */ /* 0x0005e40000100800 */
.L_x_4647:
[----:B--2---:R-:W2:Y:S02]  /*29e10*/  LDL R0, [R1+0x20] ;  /* 0x0000200001007983 */ /* 0x004ea40000100800 */
[----:B--2---:R-:W-:-:S13]  /*29e20*/  LOP3.LUT P0, RZ, R0, 0x2, RZ, 0xc0, !PT ;  /* 0x0000000200ff7812 */ /* 0x004fda000780c0ff */
[----:B------:R-:W-:Y:S05]  /*29e30*/  @!P0 BRA `(.L_x_4705) ;  /* 0x0000000000288947 */ /* 0x000fea0003800000 */
[----:B------:R-:W-:Y:S05]  /*29e40*/  WARPSYNC.ALL ;  /* 0x0000000000007948 */ /* 0x000fea0003800000 */
[----:B------:R-:W2:Y:S08]  /*29e50*/  S2UR UR5, SR_CgaCtaId ;  /* 0x00000000000579c3 */ /* 0x000eb00000008800 */
[----:B------:R-:W-:Y:S06]  /*29e60*/  BAR.SYNC.DEFER_BLOCKING 0x5, 0x180 ;  /* 0x0146000000007b1d */ /* 0x000fec0000010000 */
[----:B------:R-:W-:-:S02]  /*29e70*/  UMOV UR4, 0x400 ;  /* 0x0000040000047882 */ /* 0x000fc40000000000 */
[----:B--2---:R-:W-:-:S06]  /*29e80*/  ULEA UR4, UR5, UR4, 0x18 ;  /* 0x0000000405047291 */ /* 0x004fcc000f8ec03f */
[----:B------:R-:W-:-:S05]  /*29e90*/  IMAD.U32 R0, RZ, RZ, UR4 ;  /* 0x00000004ff007e24 */ /* 0x000fca000f8e00ff */
[----:B------:R2:W3:Y:S04]  /*29ea0*/  LDS.128 R16, [R0+0x2a8d0] ;  /* 0x02a8d00000107984 */ /* 0x0004e80000000c00 */
[----:B------:R2:W-:Y:S01]  /*29eb0*/  STL [R1], R0 ;  /* 0x0000000001007387 */ /* 0x0005e20000100800 */
[----:B------:R-:W-:Y:S06]  /*29ec0*/  BAR.ARV 0x4, 0x180 ;  /* 0x0106000000007b1d */ /* 0x000fec0000002000 */
[----:B------:R-:W-:Y:S05]  /*29ed0*/  BRA `(.L_x_4706) ;  /* 0x0000000800e47947 */ /* 0x000fea0003800000 */
.L_x_4705:
[----:B------:R-:W2:Y:S01]  /*29ee0*/  S2R R0, SR_TID.X ;  /* 0x0000000000007919 */ /* 0x000ea20000002100 */
[----:B------:R-:W-:Y:S01]  /*29ef0*/  UMOV UR4, 0xffffffff ;  /* 0xffffffff00047882 */ /* 0x000fe20000000000 */
[----:B--2---:R-:W-:-:S04]  /*29f00*/  LOP3.LUT R6, R0, 0x1f, RZ, 0xc0, !PT ;  /* 0x0000001f00067812 */ /* 0x004fc800078ec0ff */
[----:B------:R-:W-:Y:S01]  /*29f10*/  ISETP.NE.AND P0, PT, R6, 0x1f, PT ;  /* 0x0000001f0600780c */ /* 0x000fe20003f05270 */
[----:B------:R-:W-:-:S12]  /*29f20*/  BRA.DIV UR4, `(.L_x_4707) ;  /* 0x0000004204587947 */ /* 0x000fd8000b800000 */
[----:B------:R-:W-:Y:S01]  /*29f30*/  IMAD.IADD R0, R19, 0x1, R6 ;  /* 0x0000000113007824 */ /* 0x000fe200078e0206 */
[----:B------:R-:W-:-:S04]  /*29f40*/  ULDC UR4, c[0x0][0xc3c] ;  /* 0x00030f0000047ab9 */ /* 0x000fc80000000800 */
[----:B------:R-:W-:-:S13]  /*29f50*/  ISETP.GE.OR P1, PT, R0, UR4, !P0 ;  /* 0x0000000400007c0c */ /* 0x000fda000c726670 */
[----:B------:R-:W2:Y:S02]  /*29f60*/  @!P1 LDC.64 R2, c[0x0][0xc80] ;  /* 0x00032000ff029b82 */ /* 0x000ea40000000a00 */
[----:B--2---:R-:W-:-:S06]  /*29f70*/  @!P1 IMAD.WIDE R2, R0, 0x4, R2 ;  /* 0x0000000400029825 */ /* 0x004fcc00078e0202 */
[----:B------:R2:W3:Y:S01]  /*29f80*/  @!P1 LDG.E R3, desc[UR40][R2.64] ;  /* 0x0000002802039981 */ /* 0x0004e2000c1e1900 */
[C---:B------:R-:W-:Y:S02]  /*29f90*/  ISETP.GE.U32.AND P2, PT, R6.reuse, 0x2, PT ;  /* 0x000000020600780c */ /* 0x040fe40003f46070 */
[C---:B------:R-:W-:Y:S01]  /*29fa0*/  ISETP.GE.U32.AND P3, PT, R6.reuse, 0x4, PT ;  /* 0x000000040600780c */ /* 0x040fe20003f66070 */
[----:B------:R-:W-:Y:S01]  /*29fb0*/  SHFL.IDX PT, R0, R16, RZ, 0x1f ;  /* 0x00001fff10007589 */ /* 0x000fe200000e0000 */
[C---:B------:R-:W-:Y:S02]  /*29fc0*/  ISETP.GE.U32.AND P4, PT, R6.reuse, 0x8, PT ;  /* 0x000000080600780c */ /* 0x040fe40003f86070 */
[C---:B------:R-:W-:Y:S01]  /*29fd0*/  ISETP.GE.U32.AND P5, PT, R6.reuse, 0x10, PT ;  /* 0x000000100600780c */ /* 0x040fe20003fa6070 */
[----:B------:R-:W-:Y:S01]  /*29fe0*/  SHFL.IDX PT, R4, R16, 0x1, 0x1f ;  /* 0x00201f0010047f89 */ /* 0x000fe200000e0000 */
[----:B--2---:R-:W-:Y:S02]  /*29ff0*/  IMAD.MOV.U32 R2, RZ, RZ, RZ ;  /* 0x000000ffff027224 */ /* 0x004fe400078e00ff */
[----:B---3--:R-:W-:Y:S01]  /*2a000*/  @!P1 IMAD.MOV.U32 R2, RZ, RZ, R3 ;  /* 0x000000ffff029224 */ /* 0x008fe200078e0003 */
[----:B------:R-:W-:-:S04]  /*2a010*/  ISETP.NE.AND P1, PT, R6, RZ, PT ;  /* 0x000000ff0600720c */ /* 0x000fc80003f25270 */
[----:B------:R-:W2:Y:S02]  /*2a020*/  SHFL.UP PT, R3, R2, 0x1, RZ ;  /* 0x0420000002037989 */ /* 0x000ea400000e00ff */
[----:B--2---:R-:W-:-:S05]  /*2a030*/  SEL R3, R3, RZ, P1 ;  /* 0x000000ff03037207 */ /* 0x004fca0000800000 */
[----:B------:R-:W-:-:S05]  /*2a040*/  IMAD.IADD R3, R2, 0x1, R3 ;  /* 0x0000000102037824 */ /* 0x000fca00078e0203 */
        /* <DEDUP_REMOVED lines=12> */
[----:B------:R2:W3:Y:S02]  /*2a110*/  SHFL.IDX PT, R7, R5, 0x1f, 0x1f ;  /* 0x03e01f0005077f89 */ /* 0x0004e400000e0000 */
.L_x_4861:
[----:B------:R-:W-:Y:S01]  /*2a120*/  ULDC UR4, c[0x0][0xc38] ;  /* 0x00030e0000047ab9 */ /* 0x000fe20000000800 */
[----:B------:R-:W-:Y:S02]  /*2a130*/  IMAD.MOV.U32 R6, RZ, RZ, R5 ;  /* 0x000000ffff067224 */ /* 0x000fe400078e0005 */
[----:B------:R-:W-:-:S04]  /*2a140*/  IMAD.U32 R3, RZ, RZ, UR4 ;  /* 0x00000004ff037e24 */ /* 0x000fc8000f8e00ff */
[----:B---3--:R-:W-:-:S04]  /*2a150*/  IMAD R7, R7, R3, RZ ;  /* 0x0000000307077224 */ /* 0x008fc800078e02ff */
[----:B------:R-:W-:-:S05]  /*2a160*/  IMAD.IADD R4, R4, 0x1, R7 ;  /* 0x0000000104047824 */ /* 0x000fca00078e0207 */
[----:B------:R-:W-:-:S13]  /*2a170*/  ISETP.GT.AND P6, PT, R4, R0, PT ;  /* 0x000000000400720c */ /* 0x000fda0003fc4270 */
[----:B------:R-:W-:Y:S05]  /*2a180*/  @P6 BRA `(.L_x_4708) ;  /* 0x0000000000a06947 */ /* 0x000fea0003800000 */
.L_x_4713:
[----:B------:R-:W3:Y:S01]  /*2a190*/  LDC R2, c[0x0][0xc3c] ;  /* 0x00030f00ff027b82 */ /* 0x000ee20000000800 */
[----:B------:R-:W-:-:S05]  /*2a1a0*/  VIADD R19, R19, 0x1f ;  /* 0x0000001f13137836 */ /* 0x000fca0000000000 */
[----:B---3--:R-:W-:-:S13]  /*2a1b0*/  ISETP.GE.AND P6, PT, R19, R2, PT ;  /* 0x000000021300720c */ /* 0x008fda0003fc6270 */
[----:B------:R-:W-:Y:S05]  /*2a1c0*/  @P6 BRA `(.L_x_4709) ;  /* 0x0000000400dc6947 */ /* 0x000fea0003800000 */
[----:B------:R-:W3:Y:S01]  /*2a1d0*/  S2R R3, SR_TID.X ;  /* 0x0000000000037919 */ /* 0x000ee20000002100 */
[----:B------:R-:W-:Y:S01]  /*2a1e0*/  BSSY B0, `(.L_x_4710) ;  /* 0x0000009000007945 */ /* 0x000fe20003800000 */
[----:B---3--:R-:W-:-:S05]  /*2a1f0*/  LOP3.LUT R3, R3, 0x1f, RZ, 0xc0, !PT ;  /* 0x0000001f03037812 */ /* 0x008fca00078ec0ff */
[----:B------:R-:W-:-:S05]  /*2a200*/  IMAD.IADD R3, R19, 0x1, R3 ;  /* 0x0000000113037824 */ /* 0x000fca00078e0203 */
[----:B------:R-:W-:Y:S01]  /*2a210*/  ISETP.GE.OR P6, PT, R3, R2, !P0 ;  /* 0x000000020300720c */ /* 0x000fe200047c6670 */
[----:B------:R-:W-:-:S12]  /*2a220*/  IMAD.MOV.U32 R2, RZ, RZ, RZ ;  /* 0x000000ffff027224 */ /* 0x000fd800078e00ff */
[----:B------:R-:W-:Y:S05]  /*2a230*/  @P6 BRA `(.L_x_4711) ;  /* 0x00000000000c6947 */ /* 0x000fea0003800000 */
[----:B------:R-:W3:Y:S02]  /*2a240*/  LDC.64 R6, c[0x0][0xc80] ;  /* 0x00032000ff067b82 */ /* 0x000ee40000000a00 */
[----:B---3--:R-:W-:-:S06]  /*2a250*/  IMAD.WIDE R2, R3, 0x4, R6 ;  /* 0x0000000403027825 */ /* 0x008fcc00078e0206 */
[----:B------:R3:W5:Y:S02]  /*2a260*/  LDG.E R2, desc[UR40][R2.64] ;  /* 0x0000002802027981 */ /* 0x000764000c1e1900 */
.L_x_4711:
[----:B------:R-:W-:Y:S05]  /*2a270*/  BSYNC B0 ;  /* 0x0000000000007941 */ /* 0x000fea0003800000 */
.L_x_4710:
[----:B------:R-:W-:-:S03]  /*2a280*/  UMOV UR4, 0xffffffff ;  /* 0xffffffff00047882 */ /* 0x000fc60000000000 */
[----:B------:R-:W-:Y:S05]  /*2a290*/  BRA.DIV UR4, `(.L_x_4712) ;  /* 0x0000004204b87947 */ /* 0x000fea000b800000 */
[----:B---3-5:R-:W3:Y:S02]  /*2a2a0*/  SHFL.UP PT, R3, R2, 0x1, RZ ;  /* 0x0420000002037989 */ /* 0x028ee400000e00ff */
[----:B---3--:R-:W-:-:S05]  /*2a2b0*/  SEL R3, R3, RZ, P1 ;  /* 0x000000ff03037207 */ /* 0x008fca0000800000 */
[----:B------:R-:W-:-:S05]  /*2a2c0*/  IMAD.IADD R3, R2, 0x1, R3 ;  /* 0x0000000102037824 */ /* 0x000fca00078e0203 */
[----:B--2---:R-:W2:Y:S02]  /*2a2d0*/  SHFL.UP PT, R5, R3, 0x2, RZ ;  /* 0x0440000003057989 */ /* 0x004ea400000e00ff */
        /* <DEDUP_REMOVED lines=12> */
.L_x_4869:
[----:B------:R-:W-:Y:S02]  /*2a3a0*/  ULDC UR4, c[0x0][0xc38] ;  /* 0x00030e0000047ab9 */ /* 0x000fe40000000800 */
[----:B------:R-:W-:-:S04]  /*2a3b0*/  IMAD.U32 R3, RZ, RZ, UR4 ;  /* 0x00000004ff037e24 */ /* 0x000fc8000f8e00ff */
[----:B---3--:R-:W-:-:S04]  /*2a3c0*/  IMAD R7, R7, R3, RZ ;  /* 0x0000000307077224 */ /* 0x008fc800078e02ff */
[----:B------:R-:W-:-:S05]  /*2a3d0*/  IMAD.IADD R4, R7, 0x1, R4 ;  /* 0x0000000107047824 */ /* 0x000fca00078e0204 */
[----:B------:R-:W-:-:S13]  /*2a3e0*/  ISETP.GT.AND P6, PT, R4, R0, PT ;  /* 0x000000000400720c */ /* 0x000fda0003fc4270 */
[----:B------:R-:W-:Y:S05]  /*2a3f0*/  @!P6 BRA `(.L_x_4713) ;  /* 0xfffffffc0064e947 */ /* 0x000fea000383ffff */
[----:B------:R-:W-:-:S07]  /*2a400*/  IMAD.MOV.U32 R6, RZ, RZ, R5 ;  /* 0x000000ffff067224 */ /* 0x000fce00078e0005 */
.L_x_4708:
[----:B------:R-:W-:Y:S01]  /*2a410*/  IMAD.IADD R7, R4, 0x1, -R7 ;  /* 0x0000000104077824 */ /* 0x000fe200078e0a07 */
[----:B------:R-:W-:-:S03]  /*2a420*/  UMOV UR4, 0xffffffff ;  /* 0xffffffff00047882 */ /* 0x000fc60000000000 */
[----:B------:R-:W-:-:S05]  /*2a430*/  IMAD R4, R6, R3, R7 ;  /* 0x0000000306047224 */ /* 0x000fca00078e0207 */
[----:B------:R-:W-:Y:S01]  /*2a440*/  ISETP.GT.AND P6, PT, R4, R0, PT ;  /* 0x000000000400720c */ /* 0x000fe20003fc4270 */
[----:B------:R-:W-:-:S12]  /*2a450*/  BRA.DIV UR4, `(.L_x_4714) ;  /* 0x0000004604207947 */ /* 0x000fd8000b800000 */
[----:B--2---:R-:W-:-:S04]  /*2a460*/  VOTE.ANY R5, PT, !P6 ;  /* 0x0000000000057806 */ /* 0x004fc800070e0100 */
[----:B------:R-:W2:Y:S02]  /*2a470*/  POPC R4, R5 ;  /* 0x0000000500047309 */ /* 0x000ea40000000000 */
[----:B--2---:R2:W3:Y:S02]  /*2a480*/  SHFL.IDX PT, R17, R2, R4, 0x1f ;  /* 0x00001f0402117589 */ /* 0x0044e400000e0000 */
.L_x_4873:
[----:B------:R-:W-:Y:S01]  /*2a490*/  ISETP.NE.AND P0, PT, R5, RZ, PT ;  /* 0x000000ff0500720c */ /* 0x000fe20003f05270 */
[----:B------:R-:W-:-:S12]  /*2a4a0*/  IMAD.MOV.U32 R16, RZ, RZ, RZ ;  /* 0x000000ffff107224 */ /* 0x000fd800078e00ff */
[----:B------:R-:W-:Y:S05]  /*2a4b0*/  @!P0 BRA `(.L_x_4715) ;  /* 0x0000000000148947 */ /* 0x000fea0003800000 */
[----:B------:R-:W-:Y:S01]  /*2a4c0*/  UMOV UR4, 0xffffffff ;  /* 0xffffffff00047882 */ /* 0x000fe20000000000 */
[----:B------:R-:W-:Y:S02]  /*2a4d0*/  VIADD R12, R4, 0xffffffff ;  /* 0xffffffff040c7836 */ /* 0x000fe40000000000 */
[----:B------:R-:W-:Y:S05]  /*2a4e0*/  BRA.DIV UR4, `(.L_x_4716) ;  /* 0x0000004604447947 */ /* 0x000fea000b800000 */
[----:B------:R4:W0:Y:S02]  /*2a4f0*/  SHFL.IDX PT, R6, R6, R12, 0x1f ;  /* 0x00001f0c06067589 */ /* 0x00082400000e0000 */
.L_x_4876:
[----:B0-----:R-:W-:-:S07]  /*2a500*/  IMAD.MOV.U32 R16, RZ, RZ, R6 ;  /* 0x000000ffff107224 */ /* 0x001fce00078e0006 */
.L_x_4715:
[----:B------:R-:W2:Y:S01]  /*2a510*/  LDC.64 R8, c[0x0][0xc90] ;  /* 0x00032400ff087b82 */ /* 0x000ea20000000a00 */
[----:B------:R-:W-:-:S04]  /*2a520*/  IMAD.IADD R19, R4, 0x1, R19 ;  /* 0x0000000104137824 */ /* 0x000fc800078e0213 */
[----:B--2---:R-:W-:-:S05]  /*2a530*/  IMAD.WIDE R4, R19, 0x4, R8 ;  /* 0x0000000413047825 */ /* 0x004fca00078e0208 */
[----:B------:R-:W3:Y:S01]  /*2a540*/  LDG.E R2, desc[UR40][R4.64] ;  /* 0x0000002804027981 */ /* 0x000ee2000c1e1900 */
[----:B------:R-:W-:-:S04]  /*2a550*/  IMAD R16, R16, R3, R7 ;  /* 0x0000000310107224 */ /* 0x000fc800078e0207 */
[----:B------:R-:W-:Y:S02]  /*2a560*/  IMAD.IADD R0, R0, 0x1, -R16 ;  /* 0x0000000100007824 */ /* 0x000fe400078e0a10 */
[----:B---3--:R-:W-:-:S05]  /*2a570*/  IMAD R8, R17, R2, RZ ;  /* 0x0000000211087224 */ /* 0x008fca00078e02ff */
        /* <DEDUP_REMOVED lines=57> */
[----:B------:R-:W-:-:S05]  /*2a910*/  LOP3.LUT R2, RZ, R2, RZ, 0x33, !PT ;  /* 0x00000002ff027212 */ /* 0x000fca00078e33ff */
[----:B------:R-:W-:Y:S01]  /*2a920*/  IMAD.IADD R17, R17, 0x1, R2 ;  /* 0x0000000111117824 */ /* 0x000fe200078e0202 */
[----:B------:R-:W-:Y:S06]  /*2a930*/  BRA `(.L_x_4717) ;  /* 0x00000000001c7947 */ /* 0x000fec0003800000 */
.L_x_4709:
[----:B------:R-:W-:Y:S01]  /*2a940*/  UMOV UR4, URZ ;  /* 0x0000003f00047c82 */ /* 0x000fe20008000000 */
[----:B------:R-:W-:Y:S01]  /*2a950*/  UMOV UR5, URZ ;  /* 0x0000003f00057c82 */ /* 0x000fe20008000000 */
[----:B------:R-:W-:Y:S01]  /*2a960*/  ULDC UR6, c[0x0][0xc3c] ;  /* 0x00030f0000067ab9 */ /* 0x000fe20000000800 */
[----:B------:R-:W-:Y:S02]  /*2a970*/  IMAD.MOV.U32 R16, RZ, RZ, R0 ;  /* 0x000000ffff107224 */ /* 0x000fe400078e0000 */
[----:B------:R-:W-:Y:S02]  /*2a980*/  IMAD.U32 R17, RZ, RZ, UR4 ;  /* 0x00000004ff117e24 */ /* 0x000fe4000f8e00ff */
[----:B------:R-:W-:Y:S02]  /*2a990*/  IMAD.U32 R18, RZ, RZ, UR5 ;  /* 0x00000005ff127e24 */ /* 0x000fe4000f8e00ff */
[----:B------:R-:W-:-:S07]  /*2a9a0*/  IMAD.U32 R19, RZ, RZ, UR6 ;  /* 0x00000006ff137e24 */ /* 0x000fce000f8e00ff */
.L_x_4717:
[----:B------:R3:W5:Y:S01]  /*2a9b0*/  LDL R3, [R1] ;  /* 0x0000000001037983 */ /* 0x0007620000100800 */
[----:B------:R-:W0:Y:S01]  /*2a9c0*/  S2R R0, SR_TID.X ;  /* 0x0000000000007919 */ /* 0x000e220000002100 */
[----:B------:R-:W-:Y:S05]  /*2a9d0*/  WARPSYNC.ALL ;  /* 0x0000000000007948 */ /* 0x000fea0003800000 */
[----:B0-----:R-:W-:Y:S01]  /*2a9e0*/  LOP3.LUT R0, R0, 0x1f, RZ, 0xc0, !PT ;  /* 0x0000001f00007812 */ /* 0x001fe200078ec0ff */
[----:B------:R-:W-:Y:S03]  /*2a9f0*/  BAR.SYNC.DEFER_BLOCKING 0x4, 0x180 ;  /* 0x0106000000007b1d */ /* 0x000fe60000010000 */
[----:B------:R-:W-:-:S13]  /*2aa00*/  ISETP.NE.AND P0, PT, R0, RZ, PT ;  /* 0x000000ff0000720c */ /* 0x000fda0003f05270 */
[----:B------:R-:W5:Y:S01]  /*2aa10*/  @!P0 S2R R0, SR_CgaCtaId ;  /* 0x0000000000008919 */ /* 0x000f620000008800 */
[----:B------:R-:W-:-:S04]  /*2aa20*/  @!P0 MOV R2, 0x400 ;  /* 0x0000040000028802 */ /* 0x000fc80000000f00 */
[----:B-----5:R-:W-:-:S05]  /*2aa30*/  @!P0 LEA R3, R0, R2, 0x18 ;  /* 0x0000000200038211 */ /* 0x020fca00078ec0ff */
[----:B------:R3:W-:Y:S04]  /*2aa40*/  @!P0 STS.128 [R3+0x2a8d0], R16 ;  /* 0x02a8d01003008388 */ /* 0x0007e80000000c00 */
[----:B------:R3:W-:Y:S01]  /*2aa50*/  @!P0 STL [R1], R3 ;  /* 0x0000000301008387 */ /* 0x0007e20000100800 */
[----:B------:R-:W-:Y:S06]  /*2aa60*/  BAR.ARV 0x5, 0x180 ;  /* 0x0146000000007b1d */ /* 0x000fec0000002000 */
.L_x_4706:
[----:B------:R-:W-:Y:S02]  /*2aa70*/  ULDC UR4, c[0x0][0xc3c] ;  /* 0x00030f0000047ab9 */ /* 0x000fe40000000800 */
[----:B---3--:R-:W-:-:S13]  /*2aa80*/  ISETP.GE.AND P0, PT, R19, UR4, PT ;  /* 0x0000000413007c0c */ /* 0x008fda000bf06270 */
[----:B------:R-:W-:Y:S05]  /*2aa90*/  @!P0 BRA `(.L_x_4718) ;  /* 0xffffff9000f08947 */ /* 0x000fea000383ffff */
[----:B------:R-:W-:Y:S05]  /*2aaa0*/  BSYNC B7 ;  /* 0x0000000000077941 */ /* 0x000fea0003800000 */
.L_x_4586:
[----:B--2---:R-:W2:Y:S01]  /*2aab0*/  LDL.LU R0, [R1+0x60] ;  /* 0x0000600001007983 */ /* 0x004ea20000300800 */
[----:B------:R-:W-:Y:S01]  /*2aac0*/  BSSY B0, `(.L_x_4719) ;  /* 0x000000b000007945 */ /* 0x000fe20003800000 */
[----:B------:R-:W3:Y:S01]  /*2aad0*/  S2R R5, SR_CgaCtaId ;  /* 0x0000000000057919 */ /* 0x000ee20000008800 */
[----:B--2---:R-:W-:-:S05]  /*2aae0*/  VIADD R0, R0, 0x1 ;  /* 0x0000000100007836 */ /* 0x004fca0000000000 */
[----:B0-----:R-:W-:-:S04]  /*2aaf0*/  LEA.HI R2, R0, R0, RZ, 0x1 ;  /* 0x0000000000027211 */ /* 0x001fc800078f08ff */
[----:B------:R-:W-:-:S05]  /*2ab00*/  LOP3.LUT R3, R2, 0xfffffffe, RZ, 0xc0, !PT ;  /* 0xfffffffe02037812 */ /* 0x000fca00078ec0ff */
[----:B------:R-:W-:Y:S01]  /*2ab10*/  IMAD.IADD R3, R0, 0x1, -R3 ;  /* 0x0000000100037824 */ /* 0x000fe200078e0a03 */
[----:B------:R-:W-:-:S04]  /*2ab20*/  MOV R0, 0x400 ;  /* 0x0000040000007802 */ /* 0x000fc80000000f00 */
[----:B---3--:R-:W-:Y:S02]  /*2ab30*/  LEA R0, R5, R0, 0x18 ;  /* 0x0000000005007211 */ /* 0x008fe400078ec0ff */
[----:B------:R-:W-:-:S04]  /*2ab40*/  SHF.L.U32 R3, R3, 0x1f, RZ ;  /* 0x0000001f03037819 */ /* 0x000fc800000006ff */
[----:B------:R-:W0:Y:S02]  /*2ab50*/  SYNCS.PHASECHK.TRANS64.TRYWAIT P0, [R0+URZ+0x2a820], R3 ;  /* 0x02a82003000075a7 */ /* 0x000e24000800017f */
[----:B0-----:R-:W-:Y:S05]  /*2ab60*/  @!P0 BRA `(.L_x_4720) ;  /* 0x0000003c00cc8947 */ /* 0x001fea0003800000 */
.L_x_4877:
[----:B------:R-:W-:Y:S05]  /*2ab70*/  BSYNC B0 ;  /* 0x0000000000007941 */ /* 0x000fea0003800000 */
.L_x_4719:
[----:B------:R-:W-:-:S03]  /*2ab80*/  UMOV UR4, 0xffffffff ;  /* 0xffffffff00047882 */ /* 0x000fc60000000000 */
[----:B------:R-:W-:Y:S05]  /*2ab90*/  BRA.DIV UR4, `(.L_x_4721) ;  /* 0x0000003e04d47947 */ /* 0x000fea000b800000 */
[----:B------:R-:W2:Y:S02]  /*2aba0*/  S2R R2, SR_TID.X ;  /* 0x0000000000027919 */ /* 0x000ea40000002100 */
[----:B--2---:R-:W-:-:S04]  /*2abb0*/  SHF.R.U32.HI R2, RZ, 0x5, R2 ;  /* 0x00000005ff027819 */ /* 0x004fc80000011602 */
[----:B------:R-:W-:-:S05]  /*2abc0*/  LOP3.LUT R2, R2, 0x3, RZ, 0xc0, !PT ;  /* 0x0000000302027812 */ /* 0x000fca00078ec0ff */
[----:B------:R2:W3:Y:S02]  /*2abd0*/  SHFL.IDX PT, R14, R2, RZ, 0x1f ;  /* 0x00001fff020e7589 */ /* 0x0004e400000e0000 */
.L_x_4880:
[----:B---3--:R-:W-:-:S13]  /*2abe0*/  ISETP.NE.AND P0, PT, R14, RZ, PT ;  /* 0x000000ff0e00720c */ /* 0x008fda0003f05270 */
[----:B------:R-:W-:Y:S05]  /*2abf0*/  @P0 BRA `(.L_x_4357) ;  /* 0x0000000000b00947 */ /* 0x000fea0003800000 */
[----:B------:R-:W-:-:S03]  /*2ac00*/  UMOV UR4, 0xffffffff ;  /* 0xffffffff00047882 */ /* 0x000fc60000000000 */
[----:B------:R-:W-:Y:S05]  /*2ac10*/  BRA.DIV UR4, `(.L_x_4722) ;  /* 0x0000003e04e87947 */ /* 0x000fea000b800000 */
[----:B------:R-:W-:-:S13]  /*2ac20*/  ELECT P6, URZ, PT ;  /* 0x00000000003f782f */ /* 0x000fda00038c0000 */
.L_x_4883:
[----:B------:R-:W-:Y:S05]  /*2ac30*/  @!P6 BRA `(.L_x_4357) ;  /* 0x0000000000a0e947 */ /* 0x000fea0003800000 */
[----:B------:R-:W-:-:S06]  /*2ac40*/  ULOP3.LUT UR4, UR37, 0x2, URZ, 0xfc, !UPT ;  /* 0x0000000225047892 */ /* 0x000fcc000f8efc3f */
[----:B--2---:R-:W-:-:S05]  /*2ac50*/  IMAD.U32 R2, RZ, RZ, UR4 ;  /* 0x00000004ff027e24 */ /* 0x004fca000f8e00ff */
[----:B------:R-:W-:-:S13]  /*2ac60*/  ISETP.NE.AND P0, PT, R2, 0x3, PT ;  /* 0x000000030200780c */ /* 0x000fda0003f05270 */
[----:B------:R-:W-:Y:S05]  /*2ac70*/  @!P0 BRA `(.L_x_4723) ;  /* 0x0000000000048947 */ /* 0x000fea0003800000 */
[----:B------:R-:W-:Y:S01]  /*2ac80*/  BPT.TRAP 0x1 ;  /* 0x000000040000795c */ /* 0x000fe20000300000 */
.L_x_4723:
        /* <DEDUP_REMOVED lines=14> */
.L_x_4884:
[----:B------:R-:W2:Y:S02]  /*2ad70*/  SYNCS.PHASECHK.TRANS64.TRYWAIT P1, [R7+URZ], R2 ;  /* 0x00000002070075a7 */ /* 0x000ea4000802017f */
[----:B--2---:R-:W-:Y:S05]  /*2ad80*/  @!P1 BRA `(.L_x_4725) ;  /* 0x0000003c00c09947 */ /* 0x004fea0003800000 */
.L_x_4885:
[----:B------:R-:W-:Y:S05]  /*2ad90*/  @!P0 BRA `(.L_x_4726) ;  /* 0x0000000000048947 */ /* 0x000fea0003800000 */
[----:B------:R-:W-:Y:S01]  /*2ada0*/  BPT.TRAP 0x1 ;  /* 0x000000040000795c */ /* 0x000fe20000300000 */
.L_x_4726:
[----:B------:R-:W3:Y:S02]  /*2adb0*/  LDL.LU R4, [R1+0xc] ;  /* 0x00000c0001047983 */ /* 0x000ee40000300800 */
[----:B---3--:R-:W-:-:S04]  /*2adc0*/  IMAD R4, R4, 0x8, R0 ;  /* 0x0000000804047824 */ /* 0x008fc800078e0200 */
[----:B------:R-:W3:Y:S02]  /*2add0*/  SYNCS.PHASECHK.TRANS64.TRYWAIT P1, [R4+URZ+0x2a860], R5 ;  /* 0x02a86005040075a7 */ /* 0x000ee4000802017f */
[----:B---3--:R-:W-:Y:S05]  /*2ade0*/  @!P1 BRA `(.L_x_4727) ;  /* 0x0000003c00bc9947 */ /* 0x008fea0003800000 */
.L_x_4886:
[----:B------:R-:W-:Y:S05]  /*2adf0*/  @!P0 BRA `(.L_x_4728) ;  /* 0x0000000000048947 */ /* 0x000fea0003800000 */
[----:B------:R-:W-:Y:S01]  /*2ae00*/  BPT.TRAP 0x1 ;  /* 0x000000040000795c */ /* 0x000fe20000300000 */
.L_x_4728:
[----:B------:R-:W-:-:S04]  /*2ae10*/  IMAD R3, R3, 0x8, R0 ;  /* 0x0000000803037824 */ /* 0x000fc800078e0200 */
[----:B------:R-:W5:Y:S02]  /*2ae20*/  SYNCS.PHASECHK.TRANS64.TRYWAIT P1, [R3+URZ+0x2a860], R2 ;  /* 0x02a86002030075a7 */ /* 0x000f64000802017f */
[----:B-----5:R-:W-:Y:S05]  /*2ae30*/  @!P1 BRA `(.L_x_4729) ;  /* 0x0000003c00bc9947 */ /* 0x020fea0003800000 */
.L_x_4887:
[----:B------:R-:W-:Y:S05]  /*2ae40*/  @!P0 BRA `(.L_x_4730) ;  /* 0x0000000000048947 */ /* 0x000fea0003800000 */
[----:B------:R-:W-:Y:S01]  /*2ae50*/  BPT.TRAP 0x1 ;  /* 0x000000040000795c */ /* 0x000fe20000300000 */
.L_x_4730:
[----:B------:R-:W5:Y:S02]  /*2ae60*/  SYNCS.PHASECHK.TRANS64.TRYWAIT P0, [R4+URZ+0x2a880], R5 ;  /* 0x02a88005040075a7 */ /* 0x000f64000800017f */
[----:B-----5:R-:W-:Y:S05]  /*2ae70*/  @!P0 BRA `(.L_x_4731) ;  /* 0x0000003c00c08947 */ /* 0x020fea0003800000 */
.L_x_4732:
[----:B------:R0:W0:Y:S02]  /*2ae80*/  SYNCS.PHASECHK.TRANS64.TRYWAIT P0, [R3+URZ+0x2a880], R2 ;  /* 0x02a88002030075a7 */ /* 0x000024000800017f */
[----:B0-----:R-:W-:Y:S05]  /*2ae90*/  @!P0 NANOSLEEP.SYNCS 0x989680 ;  /* 0x009896800000895d */ /* 0x001fea0003900000 */
[----:B------:R-:W0:Y:S02]  /*2aea0*/  @!P0 SYNCS.PHASECHK.TRANS64 P0, [R3+URZ+0x2a880], R2 ;  /* 0x02a88002030085a7 */ /* 0x000e24000800007f */
[----:B0-----:R-:W-:Y:S05]  /*2aeb0*/  @!P0 BRA `(.L_x_4732) ;  /* 0xfffffffc00f08947 */ /* 0x001fea000383ffff */
.L_x_4357:
[----:B------:R-:W-:Y:S05]  /*2aec0*/  BSYNC B8 ;  /* 0x0000000000087941 */ /* 0x000fea0003800000 */
.L_x_4354:
[----:B------:R-:W-:Y:S05]  /*2aed0*/  EXIT ;  /* 0x000000000000794d */ /* 0x000fea0003800000 */
.L_x_4381:
[----:B0-----:R0:W1:Y:S02]  /*2aee0*/  SYNCS.PHASECHK.TRANS64.TRYWAIT P5, [R103+URZ+0x2a890], R108 ;  /* 0x02a8906c670075a7 */ /* 0x00106400080a017f */
[----:B-1----:R-:W-:Y:S05]  /*2aef0*/  @!P5 NANOSLEEP.SYNCS 0x989680 ;  /* 0x009896800000d95d */ /* 0x002fea0003900000 */
[----:B------:R-:W1:Y:S02]  /*2af00*/  @!P5 SYNCS.PHASECHK.TRANS64 P5, [R103+URZ+0x2a890], R108 ;  /* 0x02a8906c6700d5a7 */ /* 0x000e6400080a007f */
[----:B-1----:R-:W-:Y:S05]  /*2af10*/  @!P5 BRA `(.L_x_4381) ;  /* 0xfffffffc00f0d947 */ /* 0x002fea000383ffff */
[----:B------:R-:W-:Y:S05]  /*2af20*/  BRA `(.L_x_4733) ;  /* 0xfffffd8000447947 */ /* 0x000fea000383ffff */
.L_x_4409:
[----:B-1----:R1:W2:Y:S02]  /*2af30*/  SYNCS.PHASECHK.TRANS64.TRYWAIT P5, [R103+URZ+0x2a890], R108 ;  /* 0x02a8906c670075a7 */ /* 0x0022a400080a017f */
[----:B--2---:R-:W-:Y:S05]  /*2af40*/  @!P5 NANOSLEEP.SYNCS 0x989680 ;  /* 0x009896800000d95d */ /* 0x004fea0003900000 */
[----:B------:R-:W2:Y:S02]  /*2af50*/  @!P5 SYNCS.PHASECHK.TRANS64 P5, [R103+URZ+0x2a890], R108 ;  /* 0x02a8906c6700d5a7 */ /* 0x000ea400080a007f */
[----:B--2---:R-:W-:Y:S05]  /*2af60*/  @!P5 BRA `(.L_x_4409) ;  /* 0xfffffffc00f0d947 */ /* 0x004fea000383ffff */
[----:B------:R-:W-:Y:S05]  /*2af70*/  BRA `(.L_x_4734) ;  /* 0xfffffdb000407947 */ /* 0x000fea000383ffff */
.L_x_4422:
[----:B0-----:R0:W1:Y:S02]  /*2af80*/  SYNCS.PHASECHK.TRANS64.TRYWAIT P4, [R103+URZ+0x2a890], R108 ;  /* 0x02a8906c670075a7 */ /* 0x001064000808017f */
[----:B-1----:R-:W-:Y:S05]  /*2af90*/  @!P4 NANOSLEEP.SYNCS 0x989680 ;  /* 0x009896800000c95d */ /* 0x002fea0003900000 */
[----:B------:R-:W1:Y:S02]  /*2afa0*/  @!P4 SYNCS.PHASECHK.TRANS64 P4, [R103+URZ+0x2a890], R108 ;  /* 0x02a8906c6700c5a7 */ /* 0x000e64000808007f */
[----:B-1----:R-:W-:Y:S05]  /*2afb0*/  @!P4 BRA `(.L_x_4422) ;  /* 0xfffffffc00f0c947 */ /* 0x002fea000383ffff */
[----:B------:R-:W-:Y:S05]  /*2afc0*/  BRA `(.L_x_4735) ;  /* 0xfffffde000587947 */ /* 0x000fea000383ffff */
.L_x_4426:
[----:B--2---:R2:W3:Y:S02]  /*2afd0*/  SYNCS.PHASECHK.TRANS64.TRYWAIT P3, [R103+URZ+0x2a8b0], R108 ;  /* 0x02a8b06c670075a7 */ /* 0x0044e4000806017f */
[----:B---3--:R-:W-:Y:S05]  /*2afe0*/  @!P3 NANOSLEEP.SYNCS 0x989680 ;  /* 0x009896800000b95d */ /* 0x008fea0003900000 */
[----:B------:R-:W3:Y:S02]  /*2aff0*/  @!P3 SYNCS.PHASECHK.TRANS64 P3, [R103+URZ+0x2a8b0], R108 ;  /* 0x02a8b06c6700b5a7 */ /* 0x000ee4000806007f */
[----:B---3--:R-:W-:Y:S05]  /*2b000*/  @!P3 BRA `(.L_x_4426) ;  /* 0xfffffffc00f0b947 */ /* 0x008fea000383ffff */
[----:B------:R-:W-:Y:S05]  /*2b010*/  BRA `(.L_x_4736) ;  /* 0xfffffde000f07947 */ /* 0x000fea000383ffff */
.L_x_4440:
        /* <DEDUP_REMOVED lines=8> */
[----:B------:R-:W-:-:S05]  /*2b0a0*/  SHF.R.S32.HI R2, RZ, 0x7, R2 ;  /* 0x00000007ff027819 */ /* 0x000fca0000011402 */
[----:B------:R-:W-:-:S07]  /*2b0b0*/  IMAD.MOV.U32 R13, RZ, RZ, R2 ;  /* 0x000000ffff0d7224 */ /* 0x000fce00078e0002 */
[----:B-----5:R-:W-:Y:S05]  /*2b0c0*/  WARPSYNC.COLLECTIVE R15, `(.L_x_4738) ;  /* 0x000000000f087348 */ /* 0x020fea0003c00000 */
[----:B------:R0:W1:Y:S02]  /*2b0d0*/  SHFL.IDX P6, R14, R13, R12, R11 ;  /* 0x0000000c0d0e7389 */ /* 0x00006400000c000b */
[----:B01---5:R-:W-:Y:S01]  /*2b0e0*/  ENDCOLLECTIVE ;  /* 0x000000000000791b */ /* 0x023fe20003800000 */
.L_x_4738:
[----:B------:R-:W-:Y:S05]  /*2b0f0*/  BSYNC B0 ;  /* 0x0000000000007941 */ /* 0x000fea0003800000 */
.L_x_4737:
[----:B------:R-:W-:Y:S01]  /*2b100*/  IMAD.MOV.U32 R208, RZ, RZ, R14 ;  /* 0x000000ffffd07224 */ /* 0x000fe200078e000e */
[----:B------:R-:W-:Y:S06]  /*2b110*/  BRA `(.L_x_4739) ;  /* 0xfffffdec00a87947 */ /* 0x000fec000383ffff */
.L_x_4450:
[----:B------:R-:W-:Y:S01]  /*2b120*/  BSSY B1, `(.L_x_4740) ;  /* 0x0000007000017945 */ /* 0x000fe20003800000 */
[----:B------:R-:W-:Y:S02]  /*2b130*/  IMAD.MOV.U32 R12, RZ, RZ, RZ ;  /* 0x000000ffff0c7224 */ /* 0x000fe400078e00ff */
[----:B------:R-:W-:Y:S02]  /*2b140*/  IMAD.MOV.U32 R11, RZ, RZ, 0x1e1f ;  /* 0x00001e1fff0b7424 */ /* 0x000fe400078e00ff */
[----:B------:R-:W-:-:S07]  /*2b150*/  IMAD.MOV.U32 R15, RZ, RZ, -0x1 ;  /* 0xffffffffff0f7424 */ /* 0x000fce00078e00ff */
[----:B------:R-:W-:Y:S05]  /*2b160*/  WARPSYNC.COLLECTIVE R15, `(.L_x_4741) ;  /* 0x000000000f087348 */ /* 0x000fea0003c00000 */
[----:B------:R0:W1:Y:S02]  /*2b170*/  SHFL.IDX P6, R14, R13, R12, R11 ;  /* 0x0000000c0d0e7389 */ /* 0x00006400000c000b */
[----:B01----:R-:W-:Y:S01]  /*2b180*/  ENDCOLLECTIVE ;  /* 0x000000000000791b */ /* 0x003fe20003800000 */
.L_x_4741:
[----:B------:R-:W-:Y:S05]  /*2b190*/  BSYNC B1 ;  /* 0x0000000000017941 */ /* 0x000fea0003800000 */
.L_x_4740:
[----:B------:R-:W-:Y:S02]  /*2b1a0*/  IMAD.MOV.U32 R13, RZ, RZ, R3 ;  /* 0x000000ffff0d7224 */ /* 0x000fe400078e0003 */
[----:B------:R-:W-:Y:S02]  /*2b1b0*/  IMAD.MOV.U32 R12, RZ, RZ, RZ ;  /* 0x000000ffff0c7224 */ /* 0x000fe400078e00ff */
[----:B------:R-:W-:Y:S02]  /*2b1c0*/  IMAD.MOV.U32 R11, RZ, RZ, 0x1e1f ;  /* 0x00001e1fff0b7424 */ /* 0x000fe400078e00ff */
[----:B------:R-:W-:Y:S02]  /*2b1d0*/  IMAD.MOV.U32 R15, RZ, RZ, -0x1 ;  /* 0xffffffffff0f7424 */ /* 0x000fe400078e00ff */
[----:B------:R-:W-:-:S07]  /*2b1e0*/  IMAD.MOV.U32 R0, RZ, RZ, R14 ;  /* 0x000000ffff007224 */ /* 0x000fce00078e000e */
[----:B------:R-:W-:Y:S05]  /*2b1f0*/  WARPSYNC.COLLECTIVE R15, `(.L_x_4742) ;  /* 0x000000000f087348 */ /* 0x000fea0003c00000 */
[----:B------:R0:W1:Y:S02]  /*2b200*/  SHFL.IDX P6, R14, R13, R12, R11 ;  /* 0x0000000c0d0e7389 */ /* 0x00006400000c000b */
[----:B01----:R-:W-:Y:S01]  /*2b210*/  ENDCOLLECTIVE ;  /* 0x000000000000791b */ /* 0x003fe20003800000 */
.L_x_4742:
[----:B------:R-:W-:Y:S02]  /*2b220*/  IMAD.MOV.U32 R13, RZ, RZ, R4 ;  /* 0x000000ffff0d7224 */ /* 0x000fe400078e0004 */
[----:B------:R-:W-:-:S07]  /*2b230*/  IMAD.MOV.U32 R3, RZ, RZ, R14 ;  /* 0x000000ffff037224 */ /* 0x000fce00078e000e */
[----:B------:R-:W-:Y:S05]  /*2b240*/  WARPSYNC.COLLECTIVE R15, `(.L_x_4743) ;  /* 0x000000000f087348 */ /* 0x000fea0003c00000 */
[----:B------:R0:W1:Y:S02]  /*2b250*/  SHFL.IDX P6, R14, R13, R12, R11 ;  /* 0x0000000c0d0e7389 */ /* 0x00006400000c000b */
[----:B01----:R-:W-:Y:S01]  /*2b260*/  ENDCOLLECTIVE ;  /* 0x000000000000791b */ /* 0x003fe20003800000 */
.L_x_4743:
[----:B------:R-:W-:Y:S02]  /*2b270*/  IMAD.MOV.U32 R13, RZ, RZ, R5 ;  /* 0x000000ffff0d7224 */ /* 0x000fe400078e0005 */
[----:B------:R-:W-:-:S07]  /*2b280*/  IMAD.MOV.U32 R4, RZ, RZ, R14 ;  /* 0x000000ffff047224 */ /* 0x000fce00078e000e */
[----:B------:R-:W-:Y:S05]  /*2b290*/  WARPSYNC.COLLECTIVE R15, `(.L_x_4744) ;  /* 0x000000000f087348 */ /* 0x000fea0003c00000 */
[----:B------:R0:W1:Y:S02]  /*2b2a0*/  SHFL.IDX P6, R14, R13, R12, R11 ;  /* 0x0000000c0d0e7389 */ /* 0x00006400000c000b */
[----:B01----:R-:W-:Y:S01]  /*2b2b0*/  ENDCOLLECTIVE ;  /* 0x000000000000791b */ /* 0x003fe20003800000 */
.L_x_4744:
[----:B------:R-:W-:Y:S05]  /*2b2c0*/  BRA `(.L_x_4745) ;  /* 0xfffffdf4009c7947 */ /* 0x000fea000383ffff */
.L_x_4454:
[----:B0-----:R0:W2:Y:S02]  /*2b2d0*/  SYNCS.PHASECHK.TRANS64.TRYWAIT P0, [R16+URZ+0x2a800], R5 ;  /* 0x02a80005100075a7 */ /* 0x0010a4000800017f */
[----:B--2---:R-:W-:Y:S05]  /*2b2e0*/  @!P0 NANOSLEEP.SYNCS 0x989680 ;  /* 0x009896800000895d */ /* 0x004fea0003900000 */
[----:B------:R-:W2:Y:S02]  /*2b2f0*/  @!P0 SYNCS.PHASECHK.TRANS64 P0, [R16+URZ+0x2a800], R5 ;  /* 0x02a80005100085a7 */ /* 0x000ea4000800007f */
[----:B--2---:R-:W-:Y:S05]  /*2b300*/  @!P0 BRA `(.L_x_4454) ;  /* 0xfffffffc00f08947 */ /* 0x004fea000383ffff */
[----:B------:R-:W-:Y:S05]  /*2b310*/  BRA `(.L_x_4746) ;  /* 0xfffffdf800d87947 */ /* 0x000fea000383ffff */
.L_x_4466:
[----:B------:R-:W-:Y:S01]  /*2b320*/  BSSY B1, `(.L_x_4747) ;  /* 0x0000007000017945 */ /* 0x000fe20003800000 */
[----:B------:R-:W-:Y:S02]  /*2b330*/  IMAD.MOV.U32 R12, RZ, RZ, RZ ;  /* 0x000000ffff0c7224 */ /* 0x000fe400078e00ff */
[----:B------:R-:W-:Y:S02]  /*2b340*/  IMAD.MOV.U32 R11, RZ, RZ, 0x1e1f ;  /* 0x00001e1fff0b7424 */ /* 0x000fe400078e00ff */
[----:B------:R-:W-:-:S07]  /*2b350*/  IMAD.MOV.U32 R15, RZ, RZ, -0x1 ;  /* 0xffffffffff0f7424 */ /* 0x000fce00078e00ff */
[----:B------:R-:W-:Y:S05]  /*2b360*/  WARPSYNC.COLLECTIVE R15, `(.L_x_4748) ;  /* 0x000000000f087348 */ /* 0x000fea0003c00000 */
[----:B------:R0:W1:Y:S02]  /*2b370*/  SHFL.IDX P6, R14, R13, R12, R11 ;  /* 0x0000000c0d0e7389 */ /* 0x00006400000c000b */
[----:B01----:R-:W-:Y:S01]  /*2b380*/  ENDCOLLECTIVE ;  /* 0x000000000000791b */ /* 0x003fe20003800000 */
.L_x_4748:
[----:B------:R-:W-:Y:S05]  /*2b390*/  BSYNC B1 ;  /* 0x0000000000017941 */ /* 0x000fea0003800000 */
.L_x_4747:
        /* <DEDUP_REMOVED lines=8> */
.L_x_4749:
[----:B------:R-:W-:Y:S02]  /*2b420*/  IMAD.MOV.U32 R13, RZ, RZ, R20 ;  /* 0x000000ffff0d7224 */ /* 0x000fe400078e0014 */
[----:B------:R-:W-:-:S07]  /*2b430*/  IMAD.MOV.U32 R3, RZ, RZ, R14 ;  /* 0x000000ffff037224 */ /* 0x000fce00078e000e */
[----:B------:R-:W-:Y:S05]  /*2b440*/  WARPSYNC.COLLECTIVE R15, `(.L_x_4750) ;  /* 0x000000000f087348 */ /* 0x000fea0003c00000 */
[----:B------:R0:W1:Y:S02]  /*2b450*/  SHFL.IDX P6, R14, R13, R12, R11 ;  /* 0x0000000c0d0e7389 */ /* 0x00006400000c000b */
[----:B01----:R-:W-:Y:S01]  /*2b460*/  ENDCOLLECTIVE ;  /* 0x000000000000791b */ /* 0x003fe20003800000 */
.L_x_4750:
[----:B------:R-:W-:Y:S02]  /*2b470*/  IMAD.MOV.U32 R13, RZ, RZ, R21 ;  /* 0x000000ffff0d7224 */ /* 0x000fe400078e0015 */
[----:B------:R-:W-:-:S07]  /*2b480*/  IMAD.MOV.U32 R20, RZ, RZ, R14 ;  /* 0x000000ffff147224 */ /* 0x000fce00078e000e */
[----:B------:R-:W-:Y:S05]  /*2b490*/  WARPSYNC.COLLECTIVE R15, `(.L_x_4751) ;  /* 0x000000000f087348 */ /* 0x000fea0003c00000 */
[----:B------:R0:W1:Y:S02]  /*2b4a0*/  SHFL.IDX P6, R14, R13, R12, R11 ;  /* 0x0000000c0d0e7389 */ /* 0x00006400000c000b */
[----:B01----:R-:W-:Y:S01]  /*2b4b0*/  ENDCOLLECTIVE ;  /* 0x000000000000791b */ /* 0x003fe20003800000 */
.L_x_4751:
[----:B------:R-:W-:Y:S01]  /*2b4c0*/  IMAD.MOV.U32 R21, RZ, RZ, R14 ;  /* 0x000000ffff157224 */ /* 0x000fe200078e000e */
[----:B------:R-:W-:Y:S06]  /*2b4d0*/  BRA `(.L_x_4752) ;  /* 0xfffffe2800a07947 */ /* 0x000fec000383ffff */
.L_x_4470:
[----:B--2---:R2:W4:Y:S02]  /*2b4e0*/  SYNCS.PHASECHK.TRANS64.TRYWAIT P0, [R16+URZ+0x2a800], R21 ;  /* 0x02a80015100075a7 */ /* 0x004524000800017f */
[----:B----4-:R-:W-:Y:S05]  /*2b4f0*/  @!P0 NANOSLEEP.SYNCS 0x989680 ;  /* 0x009896800000895d */ /* 0x010fea0003900000 */
[----:B------:R-:W4:Y:S02]  /*2b500*/  @!P0 SYNCS.PHASECHK.TRANS64 P0, [R16+URZ+0x2a800], R21 ;  /* 0x02a80015100085a7 */ /* 0x000f24000800007f */
[----:B----4-:R-:W-:Y:S05]  /*2b510*/  @!P0 BRA `(.L_x_4470) ;  /* 0xfffffffc00f08947 */ /* 0x010fea000383ffff */
[----:B------:R-:W-:Y:S05]  /*2b520*/  BRA `(.L_x_4753) ;  /* 0xfffffe2c009c7947 */ /* 0x000fea000383ffff */
.L_x_4478:
[----:B-1----:R1:W2:Y:S02]  /*2b530*/  SYNCS.PHASECHK.TRANS64.TRYWAIT P2, [R8+URZ+0x2a830], R3 ;  /* 0x02a83003080075a7 */ /* 0x0022a4000804017f */
[----:B--2---:R-:W-:Y:S05]  /*2b540*/  @!P2 NANOSLEEP.SYNCS 0x989680 ;  /* 0x009896800000a95d */ /* 0x004fea0003900000 */
[----:B------:R-:W2:Y:S02]  /*2b550*/  @!P2 SYNCS.PHASECHK.TRANS64 P2, [R8+URZ+0x2a830], R3 ;  /* 0x02a830030800a5a7 */ /* 0x000ea4000804007f */
[----:B--2---:R-:W-:Y:S05]  /*2b560*/  @!P2 BRA `(.L_x_4478) ;  /* 0xfffffffc00f0a947 */ /* 0x004fea000383ffff */
[----:B------:R-:W-:Y:S05]  /*2b570*/  BRA `(.L_x_4477) ;  /* 0xfffffe5c00d87947 */ /* 0x000fea000383ffff */
.L_x_4496:
[----:B-1----:R1:W2:Y:S02]  /*2b580*/  SYNCS.PHASECHK.TRANS64.TRYWAIT P5, [R7+URZ+0x2a830], R6 ;  /* 0x02a83006070075a7 */ /* 0x0022a400080a017f */
[----:B--2---:R-:W-:Y:S05]  /*2b590*/  @!P5 NANOSLEEP.SYNCS 0x989680 ;  /* 0x009896800000d95d */ /* 0x004fea0003900000 */
[----:B------:R-:W2:Y:S02]  /*2b5a0*/  @!P5 SYNCS.PHASECHK.TRANS64 P5, [R7+URZ+0x2a830], R6 ;  /* 0x02a830060700d5a7 */ /* 0x000ea400080a007f */
[----:B--2---:R-:W-:Y:S05]  /*2b5b0*/  @!P5 BRA `(.L_x_4496) ;  /* 0xfffffffc00f0d947 */ /* 0x004fea000383ffff */
[----:B------:R-:W-:Y:S05]  /*2b5c0*/  BRA `(.L_x_4495) ;  /* 0xfffffe9800a87947 */ /* 0x000fea000383ffff */
.L_x_4500:
[----:B-1----:R1:W2:Y:S02]  /*2b5d0*/  SYNCS.PHASECHK.TRANS64.TRYWAIT P4, [R7+URZ+0x2a850], R6 ;  /* 0x02a85006070075a7 */ /* 0x0022a4000808017f */
[----:B--2---:R-:W-:Y:S05]  /*2b5e0*/  @!P4 NANOSLEEP.SYNCS 0x989680 ;  /* 0x009896800000c95d */ /* 0x004fea0003900000 */
[----:B------:R-:W2:Y:S02]  /*2b5f0*/  @!P4 SYNCS.PHASECHK.TRANS64 P4, [R7+URZ+0x2a850], R6 ;  /* 0x02a850060700c5a7 */ /* 0x000ea4000808007f */
[----:B--2---:R-:W-:Y:S05]  /*2b600*/  @!P4 BRA `(.L_x_4500) ;  /* 0xfffffffc00f0c947 */ /* 0x004fea000383ffff */
[----:B------:R-:W-:Y:S05]  /*2b610*/  BRA `(.L_x_4497) ;  /* 0xfffffe9c00787947 */ /* 0x000fea000383ffff */
.L_x_4520:
[----:B-1----:R1:W2:Y:S02]  /*2b620*/  SYNCS.PHASECHK.TRANS64.TRYWAIT P3, [R7+URZ+0x2a830], R8 ;  /* 0x02a83008070075a7 */ /* 0x0022a4000806017f */
[----:B--2---:R-:W-:Y:S05]  /*2b630*/  @!P3 NANOSLEEP.SYNCS 0x989680 ;  /* 0x009896800000b95d */ /* 0x004fea0003900000 */
[----:B------:R-:W2:Y:S02]  /*2b640*/  @!P3 SYNCS.PHASECHK.TRANS64 P3, [R7+URZ+0x2a830], R8 ;  /* 0x02a830080700b5a7 */ /* 0x000ea4000806007f */
[----:B--2---:R-:W-:Y:S05]  /*2b650*/  @!P3 BRA `(.L_x_4520) ;  /* 0xfffffffc00f0b947 */ /* 0x004fea000383ffff */
[----:B------:R-:W-:Y:S05]  /*2b660*/  BRA `(.L_x_4519) ;  /* 0xfffffed400ac7947 */ /* 0x000fea000383ffff */
.L_x_4524:
[----:B-1----:R1:W2:Y:S02]  /*2b670*/  SYNCS.PHASECHK.TRANS64.TRYWAIT P2, [R7+URZ+0x2a850], R6 ;  /* 0x02a85006070075a7 */ /* 0x0022a4000804017f */
[----:B--2---:R-:W-:Y:S05]  /*2b680*/  @!P2 NANOSLEEP.SYNCS 0x989680 ;  /* 0x009896800000a95d */ /* 0x004fea0003900000 */
[----:B------:R-:W2:Y:S02]  /*2b690*/  @!P2 SYNCS.PHASECHK.TRANS64 P2, [R7+URZ+0x2a850], R6 ;  /* 0x02a850060700a5a7 */ /* 0x000ea4000804007f */
[----:B--2---:R-:W-:Y:S05]  /*2b6a0*/  @!P2 BRA `(.L_x_4524) ;  /* 0xfffffffc00f0a947 */ /* 0x004fea000383ffff */
[----:B------:R-:W-:Y:S05]  /*2b6b0*/  BRA `(.L_x_4521) ;  /* 0xfffffed800887947 */ /* 0x000fea000383ffff */
.L_x_4532:
[----:B-1----:R1:W2:Y:S02]  /*2b6c0*/  SYNCS.PHASECHK.TRANS64.TRYWAIT P3, [R7+URZ+0x2a830], R8 ;  /* 0x02a83008070075a7 */ /* 0x0022a4000806017f */
[----:B--2---:R-:W-:Y:S05]  /*2b6d0*/  @!P3 NANOSLEEP.SYNCS 0x989680 ;  /* 0x009896800000b95d */ /* 0x004fea0003900000 */
[----:B------:R-:W2:Y:S02]  /*2b6e0*/  @!P3 SYNCS.PHASECHK.TRANS64 P3, [R7+URZ+0x2a830], R8 ;  /* 0x02a830080700b5a7 */ /* 0x000ea4000806007f */
[----:B--2---:R-:W-:Y:S05]  /*2b6f0*/  @!P3 BRA `(.L_x_4532) ;  /* 0xfffffffc00f0b947 */ /* 0x004fea000383ffff */
[----:B------:R-:W-:Y:S05]  /*2b700*/  BRA `(.L_x_4531) ;  /* 0xffffff0000047947 */ /* 0x000fea000383ffff */
.L_x_4536:
[----:B-1----:R1:W2:Y:S02]  /*2b710*/  SYNCS.PHASECHK.TRANS64.TRYWAIT P2, [R7+URZ+0x2a850], R6 ;  /* 0x02a85006070075a7 */ /* 0x0022a4000804017f */
[----:B--2---:R-:W-:Y:S05]  /*2b720*/  @!P2 NANOSLEEP.SYNCS 0x989680 ;  /* 0x009896800000a95d */ /* 0x004fea0003900000 */
[----:B------:R-:W2:Y:S02]  /*2b730*/  @!P2 SYNCS.PHASECHK.TRANS64 P2, [R7+URZ+0x2a850], R6 ;  /* 0x02a850060700a5a7 */ /* 0x000ea4000804007f */
[----:B--2---:R-:W-:Y:S05]  /*2b740*/  @!P2 BRA `(.L_x_4536) ;  /* 0xfffffffc00f0a947 */ /* 0x004fea000383ffff */
[----:B------:R-:W-:Y:S05]  /*2b750*/  BRA `(.L_x_4533) ;  /* 0xffffff0000e07947 */ /* 0x000fea000383ffff */
.L_x_4550:
[----:B-1----:R1:W2:Y:S02]  /*2b760*/  SYNCS.PHASECHK.TRANS64.TRYWAIT P1, [R15+URZ+0x2a850], R0 ;  /* 0x02a850000f0075a7 */ /* 0x0022a4000802017f */
[----:B--2---:R-:W-:Y:S05]  /*2b770*/  @!P1 NANOSLEEP.SYNCS 0x989680 ;  /* 0x009896800000995d */ /* 0x004fea0003900000 */
[----:B------:R-:W2:Y:S02]  /*2b780*/  @!P1 SYNCS.PHASECHK.TRANS64 P1, [R15+URZ+0x2a850], R0 ;  /* 0x02a850000f0095a7 */ /* 0x000ea4000802007f */
[----:B--2---:R-:W-:Y:S05]  /*2b790*/  @!P1 BRA `(.L_x_4550) ;  /* 0xfffffffc00f09947 */ /* 0x004fea000383ffff */
[----:B------:R-:W-:Y:S05]  /*2b7a0*/  BRA `(.L_x_4549) ;  /* 0xffffff3800507947 */ /* 0x000fea000383ffff */
.L_x_4554:
[----:B------:R-:W-:Y:S01]  /*2b7b0*/  SEL R21, R48, R27, P0 ;  /* 0x0000001b30157207 */ /* 0x000fe20000000000 */
[----:B------:R-:W-:Y:S01]  /*2b7c0*/  IMAD.MOV.U32 R11, RZ, RZ, 0x1c1f ;  /* 0x00001c1fff0b7424 */ /* 0x000fe200078e00ff */
[----:B------:R-:W-:Y:S01]  /*2b7d0*/  SEL R24, R27, R48, P0 ;  /* 0x000000301b187207 */ /* 0x000fe20000000000 */
[----:B------:R-:W-:Y:S01]  /*2b7e0*/  IMAD.MOV.U32 R15, RZ, RZ, -0x1 ;  /* 0xffffffffff0f7424 */ /* 0x000fe200078e00ff */
[----:B------:R-:W-:Y:S02]  /*2b7f0*/  SEL R27, R12, R41, P0 ;  /* 0x000000290c1b7207 */ /* 0x000fe40000000000 */
[----:B------:R-:W-:Y:S01]  /*2b800*/  SEL R32, R41, R12, P0 ;  /* 0x0000000c29207207 */ /* 0x000fe20000000000 */
[----:B------:R-:W-:Y:S01]  /*2b810*/  IMAD.MOV.U32 R12, RZ, RZ, R0 ;  /* 0x000000ffff0c7224 */ /* 0x000fe200078e0000 */
[----:B------:R-:W-:Y:S02]  /*2b820*/  SEL R7, R123, R38, P0 ;  /* 0x000000267b077207 */ /* 0x000fe40000000000 */
[----:B------:R-:W-:-:S07]  /*2b830*/  SEL R8, R38, R123, P0 ;  /* 0x0000007b26087207 */ /* 0x000fce0000000000 */
[----:B01----:R-:W-:Y:S05]  /*2b840*/  WARPSYNC.COLLECTIVE R15, `(.L_x_4754) ;  /* 0x000000000f087348 */ /* 0x003fea0003c00000 */
[----:B------:R2:W3:Y:S02]  /*2b850*/  SHFL.IDX P6, R14, R13, R12, R11 ;  /* 0x0000000c0d0e7389 */ /* 0x0004e400000c000b */
[----:B0123--:R-:W-:Y:S01]  /*2b860*/  ENDCOLLECTIVE ;  /* 0x000000000000791b */ /* 0x00ffe20003800000 */
.L_x_4754:
        /* <DEDUP_REMOVED lines=19> */
.L_x_4755:
        /* <DEDUP_REMOVED lines=19> */
.L_x_4756:
        /* <DEDUP_REMOVED lines=19> */
.L_x_4757:
[----:B------:R-:W-:Y:S02]  /*2bc00*/  SEL R84, R93, R84, P0 ;  /* 0x000000545d547207 */ /* 0x000fe40000000000 */
        /* <DEDUP_REMOVED lines=8> */
.L_x_4758:
        /* <DEDUP_REMOVED lines=8> */
.L_x_4759:
[----:B------:R-:W-:Y:S02]  /*2bd10*/  IMAD.MOV.U32 R13, RZ, RZ, R21 ;  /* 0x000000ffff0d7224 */ /* 0x000fe400078e0015 */
[----:B------:R-:W-:Y:S02]  /*2bd20*/  IMAD.MOV.U32 R12, RZ, RZ, R0 ;  /* 0x000000ffff0c7224 */ /* 0x000fe400078e0000 */
[----:B------:R-:W-:-:S07]  /*2bd30*/  IMAD.MOV.U32 R20, RZ, RZ, R14 ;  /* 0x000000ffff147224 */ /* 0x000fce00078e000e */
[----:B------:R-:W-:Y:S05]  /*2bd40*/  WARPSYNC.COLLECTIVE R15, `(.L_x_4760) ;  /* 0x000000000f087348 */ /* 0x000fea0003c00000 */
[----:B------:R0:W1:Y:S02]  /*2bd50*/  SHFL.IDX P6, R14, R13, R12, R11 ;  /* 0x0000000c0d0e7389 */ /* 0x00006400000c000b */
[----:B01----:R-:W-:Y:S01]  /*2bd60*/  ENDCOLLECTIVE ;  /* 0x000000000000791b */ /* 0x003fe20003800000 */
.L_x_4760:
[----:B------:R-:W-:Y:S02]  /*2bd70*/  IMAD.MOV.U32 R13, RZ, RZ, R24 ;  /* 0x000000ffff0d7224 */ /* 0x000fe400078e0018 */
[----:B------:R-:W-:Y:S02]  /*2bd80*/  IMAD.MOV.U32 R12, RZ, RZ, R3 ;  /* 0x000000ffff0c7224 */ /* 0x000fe400078e0003 */
[----:B------:R-:W-:-:S07]  /*2bd90*/  IMAD.MOV.U32 R26, RZ, RZ, R14 ;  /* 0x000000ffff1a7224 */ /* 0x000fce00078e000e */
[----:B------:R-:W-:Y:S05]  /*2bda0*/  WARPSYNC.COLLECTIVE R15, `(.L_x_4761) ;  /* 0x000000000f087348 */ /* 0x000fea0003c00000 */
[----:B------:R0:W1:Y:S02]  /*2bdb0*/  SHFL.IDX P6, R14, R13, R12, R11 ;  /* 0x0000000c0d0e7389 */ /* 0x00006400000c000b */
[----:B01----:R-:W-:Y:S01]  /*2bdc0*/  ENDCOLLECTIVE ;  /* 0x000000000000791b */ /* 0x003fe20003800000 */
.L_x_4761:
[----:B------:R-:W-:Y:S02]  /*2bdd0*/  IMAD.MOV.U32 R13, RZ, RZ, R25 ;  /* 0x000000ffff0d7224 */ /* 0x000fe400078e0019 */
[----:B------:R-:W-:Y:S02]  /*2bde0*/  IMAD.MOV.U32 R12, RZ, RZ, R0 ;  /* 0x000000ffff0c7224 */ /* 0x000fe400078e0000 */
[----:B------:R-:W-:-:S07]  /*2bdf0*/  IMAD.MOV.U32 R21, RZ, RZ, R14 ;  /* 0x000000ffff157224 */ /* 0x000fce00078e000e */
[----:B------:R-:W-:Y:S05]  /*2be00*/  WARPSYNC.COLLECTIVE R15, `(.L_x_4762) ;  /* 0x000000000f087348 */ /* 0x000fea0003c00000 */
[----:B------:R0:W1:Y:S02]  /*2be10*/  SHFL.IDX P6, R14, R13, R12, R11 ;  /* 0x0000000c0d0e7389 */ /* 0x00006400000c000b */
[----:B01----:R-:W-:Y:S01]  /*2be20*/  ENDCOLLECTIVE ;  /* 0x000000000000791b */ /* 0x003fe20003800000 */
.L_x_4762:
        /* <DEDUP_REMOVED lines=8> */
.L_x_4763:
[----:B------:R-:W-:Y:S02]  /*2beb0*/  IMAD.MOV.U32 R13, RZ, RZ, R27 ;  /* 0x000000ffff0d7224 */ /* 0x000fe400078e001b */
[----:B------:R-:W-:Y:S02]  /*2bec0*/  IMAD.MOV.U32 R12, RZ, RZ, R0 ;  /* 0x000000ffff0c7224 */ /* 0x000fe400078e0000 */
[----:B------:R-:W-:-:S07]  /*2bed0*/  IMAD.MOV.U32 R25, RZ, RZ, R14 ;  /* 0x000000ffff197224 */ /* 0x000fce00078e000e */
[----:B------:R-:W-:Y:S05]  /*2bee0*/  WARPSYNC.COLLECTIVE R15, `(.L_x_4764) ;  /* 0x000000000f087348 */ /* 0x000fea0003c00000 */
[----:B------:R0:W1:Y:S02]  /*2bef0*/  SHFL.IDX P6, R14, R13, R12, R11 ;  /* 0x0000000c0d0e7389 */ /* 0x00006400000c000b */
[----:B01----:R-:W-:Y:S01]  /*2bf00*/  ENDCOLLECTIVE ;  /* 0x000000000000791b */ /* 0x003fe20003800000 */
.L_x_4764:
        /* <DEDUP_REMOVED lines=8> */
.L_x_4765:
[----:B------:R-:W-:Y:S02]  /*2bf90*/  IMAD.MOV.U32 R13, RZ, RZ, R29 ;  /* 0x000000ffff0d7224 */ /* 0x000fe400078e001d */
[----:B------:R-:W-:Y:S02]  /*2bfa0*/  IMAD.MOV.U32 R12, RZ, RZ, R0 ;  /* 0x000000ffff0c7224 */ /* 0x000fe400078e0000 */
[----:B------:R-:W-:-:S07]  /*2bfb0*/  IMAD.MOV.U32 R27, RZ, RZ, R14 ;  /* 0x000000ffff1b7224 */ /* 0x000fce00078e000e */
[----:B------:R-:W-:Y:S05]  /*2bfc0*/  WARPSYNC.COLLECTIVE R15, `(.L_x_4766) ;  /* 0x000000000f087348 */ /* 0x000fea0003c00000 */
[----:B------:R0:W1:Y:S02]  /*2bfd0*/  SHFL.IDX P6, R14, R13, R12, R11 ;  /* 0x0000000c0d0e7389 */ /* 0x00006400000c000b */
[----:B01----:R-:W-:Y:S01]  /*2bfe0*/  ENDCOLLECTIVE ;  /* 0x000000000000791b */ /* 0x003fe20003800000 */
.L_x_4766:
        /* <DEDUP_REMOVED lines=8> */
.L_x_4767:
[----:B------:R-:W-:Y:S02]  /*2c070*/  IMAD.MOV.U32 R13, RZ, RZ, R31 ;  /* 0x000000ffff0d7224 */ /* 0x000fe400078e001f */
[----:B------:R-:W-:Y:S02]  /*2c080*/  IMAD.MOV.U32 R12, RZ, RZ, R0 ;  /* 0x000000ffff0c7224 */ /* 0x000fe400078e0000 */
[----:B------:R-:W-:-:S07]  /*2c090*/  IMAD.MOV.U32 R29, RZ, RZ, R14 ;  /* 0x000000ffff1d7224 */ /* 0x000fce00078e000e */
[----:B------:R-:W-:Y:S05]  /*2c0a0*/  WARPSYNC.COLLECTIVE R15, `(.L_x_4768) ;  /* 0x000000000f087348 */ /* 0x000fea0003c00000 */
[----:B------:R0:W1:Y:S02]  /*2c0b0*/  SHFL.IDX P6, R14, R13, R12, R11 ;  /* 0x0000000c0d0e7389 */ /* 0x00006400000c000b */
[----:B01----:R-:W-:Y:S01]  /*2c0c0*/  ENDCOLLECTIVE ;  /* 0x000000000000791b */ /* 0x003fe20003800000 */
.L_x_4768:
        /* <DEDUP_REMOVED lines=8> */
.L_x_4769:
[----:B------:R-:W-:Y:S02]  /*2c150*/  IMAD.MOV.U32 R13, RZ, RZ, R33 ;  /* 0x000000ffff0d7224 */ /* 0x000fe400078e0021 */
[----:B------:R-:W-:Y:S02]  /*2c160*/  IMAD.MOV.U32 R12, RZ, RZ, R0 ;  /* 0x000000ffff0c7224 */ /* 0x000fe400078e0000 */
[----:B------:R-:W-:-:S07]  /*2c170*/  IMAD.MOV.U32 R31, RZ, RZ, R14 ;  /* 0x000000ffff1f7224 */ /* 0x000fce00078e000e */
[----:B------:R-:W-:Y:S05]  /*2c180*/  WARPSYNC.COLLECTIVE R15, `(.L_x_4770) ;  /* 0x000000000f087348 */ /* 0x000fea0003c00000 */
[----:B------:R0:W1:Y:S02]  /*2c190*/  SHFL.IDX P6, R14, R13, R12, R11 ;  /* 0x0000000c0d0e7389 */ /* 0x00006400000c000b */
[----:B01----:R-:W-:Y:S01]  /*2c1a0*/  ENDCOLLECTIVE ;  /* 0x000000000000791b */ /* 0x003fe20003800000 */
.L_x_4770:
        /* <DEDUP_REMOVED lines=8> */
.L_x_4771:
[----:B------:R-:W-:Y:S02]  /*2c230*/  IMAD.MOV.U32 R13, RZ, RZ, R35 ;  /* 0x000000ffff0d7224 */ /* 0x000fe400078e0023 */
[----:B------:R-:W-:Y:S02]  /*2c240*/  IMAD.MOV.U32 R12, RZ, RZ, R0 ;  /* 0x000000ffff0c7224 */ /* 0x000fe400078e0000 */
[----:B------:R-:W-:-:S07]  /*2c250*/  IMAD.MOV.U32 R33, RZ, RZ, R14 ;  /* 0x000000ffff217224 */ /* 0x000fce00078e000e */
[----:B------:R-:W-:Y:S05]  /*2c260*/  WARPSYNC.COLLECTIVE R15, `(.L_x_4772) ;  /* 0x000000000f087348 */ /* 0x000fea0003c00000 */
[----:B------:R0:W1:Y:S02]  /*2c270*/  SHFL.IDX P6, R14, R13, R12, R11 ;  /* 0x0000000c0d0e7389 */ /* 0x00006400000c000b */
[----:B01----:R-:W-:Y:S01]  /*2c280*/  ENDCOLLECTIVE ;  /* 0x000000000000791b */ /* 0x003fe20003800000 */
.L_x_4772:
        /* <DEDUP_REMOVED lines=8> */
.L_x_4773:
[----:B------:R-:W-:Y:S02]  /*2c310*/  IMAD.MOV.U32 R13, RZ, RZ, R37 ;  /* 0x000000ffff0d7224 */ /* 0x000fe400078e0025 */
[----:B------:R-:W-:Y:S02]  /*2c320*/  IMAD.MOV.U32 R12, RZ, RZ, R0 ;  /* 0x000000ffff0c7224 */ /* 0x000fe400078e0000 */
[----:B------:R-:W-:-:S07]  /*2c330*/  IMAD.MOV.U32 R35, RZ, RZ, R14 ;  /* 0x000000ffff237224 */ /* 0x000fce00078e000e */
[----:B------:R-:W-:Y:S05]  /*2c340*/  WARPSYNC.COLLECTIVE R15, `(.L_x_4774) ;  /* 0x000000000f087348 */ /* 0x000fea0003c00000 */
[----:B------:R0:W1:Y:S02]  /*2c350*/  SHFL.IDX P6, R14, R13, R12, R11 ;  /* 0x0000000c0d0e7389 */ /* 0x00006400000c000b */
[----:B01----:R-:W-:Y:S01]  /*2c360*/  ENDCOLLECTIVE ;  /* 0x000000000000791b */ /* 0x003fe20003800000 */
.L_x_4774:
        /* <DEDUP_REMOVED lines=8> */
.L_x_4775:
[----:B------:R-:W-:Y:S02]  /*2c3f0*/  IMAD.MOV.U32 R13, RZ, RZ, R39 ;  /* 0x000000ffff0d7224 */ /* 0x000fe400078e0027 */
[----:B------:R-:W-:Y:S02]  /*2c400*/  IMAD.MOV.U32 R12, RZ, RZ, R0 ;  /* 0x000000ffff0c7224 */ /* 0x000fe400078e0000 */
[----:B------:R-:W-:-:S07]  /*2c410*/  IMAD.MOV.U32 R37, RZ, RZ, R14 ;  /* 0x000000ffff257224 */ /* 0x000fce00078e000e */
[----:B------:R-:W-:Y:S05]  /*2c420*/  WARPSYNC.COLLECTIVE R15, `(.L_x_4776) ;  /* 0x000000000f087348 */ /* 0x000fea0003c00000 */
[----:B------:R0:W1:Y:S02]  /*2c430*/  SHFL.IDX P6, R14, R13, R12, R11 ;  /* 0x0000000c0d0e7389 */ /* 0x00006400000c000b */
[----:B01----:R-:W-:Y:S01]  /*2c440*/  ENDCOLLECTIVE ;  /* 0x000000000000791b */ /* 0x003fe20003800000 */
.L_x_4776:
        /* <DEDUP_REMOVED lines=8> */
.L_x_4777:
[----:B------:R-:W-:Y:S02]  /*2c4d0*/  IMAD.MOV.U32 R13, RZ, RZ, R41 ;  /* 0x000000ffff0d7224 */ /* 0x000fe400078e0029 */
[----:B------:R-:W-:Y:S02]  /*2c4e0*/  IMAD.MOV.U32 R12, RZ, RZ, R0 ;  /* 0x000000ffff0c7224 */ /* 0x000fe400078e0000 */
[----:B------:R-:W-:-:S07]  /*2c4f0*/  IMAD.MOV.U32 R39, RZ, RZ, R14 ;  /* 0x000000ffff277224 */ /* 0x000fce00078e000e */
[----:B------:R-:W-:Y:S05]  /*2c500*/  WARPSYNC.COLLECTIVE R15, `(.L_x_4778) ;  /* 0x000000000f087348 */ /* 0x000fea0003c00000 */
[----:B------:R0:W1:Y:S02]  /*2c510*/  SHFL.IDX P6, R14, R13, R12, R11 ;  /* 0x0000000c0d0e7389 */ /* 0x00006400000c000b */
[----:B01----:R-:W-:Y:S01]  /*2c520*/  ENDCOLLECTIVE ;  /* 0x000000000000791b */ /* 0x003fe20003800000 */
.L_x_4778:
        /* <DEDUP_REMOVED lines=8> */
.L_x_4779:
[----:B------:R-:W-:Y:S02]  /*2c5b0*/  IMAD.MOV.U32 R13, RZ, RZ, R43 ;  /* 0x000000ffff0d7224 */ /* 0x000fe400078e002b */
[----:B------:R-:W-:Y:S02]  /*2c5c0*/  IMAD.MOV.U32 R12, RZ, RZ, R0 ;  /* 0x000000ffff0c7224 */ /* 0x000fe400078e0000 */
[----:B------:R-:W-:-:S07]  /*2c5d0*/  IMAD.MOV.U32 R62, RZ, RZ, R14 ;  /* 0x000000ffff3e7224 */ /* 0x000fce00078e000e */
[----:B------:R-:W-:Y:S05]  /*2c5e0*/  WARPSYNC.COLLECTIVE R15, `(.L_x_4780) ;  /* 0x000000000f087348 */ /* 0x000fea0003c00000 */
[----:B------:R0:W1:Y:S02]  /*2c5f0*/  SHFL.IDX P6, R14, R13, R12, R11 ;  /* 0x0000000c0d0e7389 */ /* 0x00006400000c000b */
[----:B01----:R-:W-:Y:S01]  /*2c600*/  ENDCOLLECTIVE ;  /* 0x000000000000791b */ /* 0x003fe20003800000 */
.L_x_4780:
        /* <DEDUP_REMOVED lines=8> */
.L_x_4781:
[----:B------:R-:W-:Y:S02]  /*2c690*/  IMAD.MOV.U32 R13, RZ, RZ, R45 ;  /* 0x000000ffff0d7224 */ /* 0x000fe400078e002d */
[----:B------:R-:W-:Y:S02]  /*2c6a0*/  IMAD.MOV.U32 R12, RZ, RZ, R0 ;  /* 0x000000ffff0c7224 */ /* 0x000fe400078e0000 */
[----:B------:R-:W-:-:S07]  /*2c6b0*/  IMAD.MOV.U32 R64, RZ, RZ, R14 ;  /* 0x000000ffff407224 */ /* 0x000fce00078e000e */
[----:B------:R-:W-:Y:S05]  /*2c6c0*/  WARPSYNC.COLLECTIVE R15, `(.L_x_4782) ;  /* 0x000000000f087348 */ /* 0x000fea0003c00000 */
[----:B------:R0:W1:Y:S02]  /*2c6d0*/  SHFL.IDX P6, R14, R13, R12, R11 ;  /* 0x0000000c0d0e7389 */ /* 0x00006400000c000b */
[----:B01----:R-:W-:Y:S01]  /*2c6e0*/  ENDCOLLECTIVE ;  /* 0x000000000000791b */ /* 0x003fe20003800000 */
.L_x_4782:
[----:B------:R-:W-:Y:S02]  /*2c6f0*/  IMAD.MOV.U32 R13, RZ, RZ, R66 ;  /* 0x000000ffff0d7224 */ /* 0x000fe400078e0042 */
[----:B------:R-:W-:Y:S02]  /*2c700*/  IMAD.MOV.U32 R12, RZ, RZ, R3 ;  /* 0x000000ffff0c7224 */ /* 0x000fe400078e0003 */
[----:B------:R-:W-:-:S07]  /*2c710*/  IMAD.MOV.U32 R45, RZ, RZ, R14 ;  /* 0x000000ffff2d7224 */ /* 0x000fce00078e000e */
[----:B------:R-:W-:Y:S05]  /*2c720*/  WARPSYNC.COLLECTIVE R15, `(.L_x_4783) ;  /* 0x000000000f087348 */ /* 0x000fea0003c00000 */
[----:B------:R0:W1:Y:S02]  /*2c730*/  SHFL.IDX P6, R14, R13, R12, R11 ;  /* 0x0000000c0d0e7389 */ /* 0x00006400000c000b */
[----:B01----:R-:W-:Y:S01]  /*2c740*/  ENDCOLLECTIVE ;  /* 0x000000000000791b */ /* 0x003fe20003800000 */
.L_x_4783:
[----:B------:R-:W-:Y:S02]  /*2c750*/  IMAD.MOV.U32 R13, RZ, RZ, R47 ;  /* 0x000000ffff0d7224 */ /* 0x000fe400078e002f */
[----:B------:R-:W-:Y:S02]  /*2c760*/  IMAD.MOV.U32 R12, RZ, RZ, R0 ;  /* 0x000000ffff0c7224 */ /* 0x000fe400078e0000 */
[----:B------:R-:W-:-:S07]  /*2c770*/  IMAD.MOV.U32 R66, RZ, RZ, R14 ;  /* 0x000000ffff427224 */ /* 0x000fce00078e000e */
[----:B------:R-:W-:Y:S05]  /*2c780*/  WARPSYNC.COLLECTIVE R15, `(.L_x_4784) ;  /* 0x000000000f087348 */ /* 0x000fea0003c00000 */
[----:B------:R0:W1:Y:S02]  /*2c790*/  SHFL.IDX P6, R14, R13, R12, R11 ;  /* 0x0000000c0d0e7389 */ /* 0x00006400000c000b */
[----:B01----:R-:W-:Y:S01]  /*2c7a0*/  ENDCOLLECTIVE ;  /* 0x000000000000791b */ /* 0x003fe20003800000 */
.L_x_4784:
[----:B------:R-:W-:Y:S02]  /*2c7b0*/  IMAD.MOV.U32 R13, RZ, RZ, R68 ;  /* 0x000000ffff0d7224 */ /* 0x000fe400078e0044 */
[----:B------:R-:W-:Y:S02]  /*2c7c0*/  IMAD.MOV.U32 R12, RZ, RZ, R3 ;  /* 0x000000ffff0c7224 */ /* 0x000fe400078e0003 */
[----:B------:R-:W-:-:S07]  /*2c7d0*/  IMAD.MOV.U32 R47, RZ, RZ, R14 ;  /* 0x000000ffff2f7224 */ /* 0x000fce00078e000e */
[----:B------:R-:W-:Y:S05]  /*2c7e0*/  WARPSYNC.COLLECTIVE R15, `(.L_x_4785) ;  /* 0x000000000f087348 */ /* 0x000fea0003c00000 */
[----:B------:R0:W1:Y:S02]  /*2c7f0*/  SHFL.IDX P6, R14, R13, R12, R11 ;  /* 0x0000000c0d0e7389 */ /* 0x00006400000c000b */
[----:B01----:R-:W-:Y:S01]  /*2c800*/  ENDCOLLECTIVE ;  /* 0x000000000000791b */ /* 0x003fe20003800000 */
.L_x_4785:
[----:B------:R-:W-:Y:S02]  /*2c810*/  IMAD.MOV.U32 R13, RZ, RZ, R49 ;  /* 0x000000ffff0d7224 */ /* 0x000fe400078e0031 */
[----:B------:R-:W-:Y:S02]  /*2c820*/  IMAD.MOV.U32 R12, RZ, RZ, R0 ;  /* 0x000000ffff0c7224 */ /* 0x000fe400078e0000 */
[----:B------:R-:W-:-:S07]  /*2c830*/  IMAD.MOV.U32 R68, RZ, RZ, R14 ;  /* 0x000000ffff447224 */ /* 0x000fce00078e000e */
[----:B------:R-:W-:Y:S05]  /*2c840*/  WARPSYNC.COLLECTIVE R15, `(.L_x_4786) ;  /* 0x000000000f087348 */ /* 0x000fea0003c00000 */
[----:B------:R0:W1:Y:S02]  /*2c850*/  SHFL.IDX P6, R14, R13, R12, R11 ;  /* 0x0000000c0d0e7389 */ /* 0x00006400000c000b */
[----:B01----:R-:W-:Y:S01]  /*2c860*/  ENDCOLLECTIVE ;  /* 0x000000000000791b */ /* 0x003fe20003800000 */
.L_x_4786:
        /* <DEDUP_REMOVED lines=8> */
.L_x_4787:
[----:B------:R-:W-:Y:S02]  /*2c8f0*/  IMAD.MOV.U32 R13, RZ, RZ, R51 ;  /* 0x000000ffff0d7224 */ /* 0x000fe400078e0033 */
[----:B------:R-:W-:Y:S02]  /*2c900*/  IMAD.MOV.U32 R12, RZ, RZ, R0 ;  /* 0x000000ffff0c7224 */ /* 0x000fe400078e0000 */
[----:B------:R-:W-:-:S07]  /*2c910*/  IMAD.MOV.U32 R70, RZ, RZ, R14 ;  /* 0x000000ffff467224 */ /* 0x000fce00078e000e */
[----:B------:R-:W-:Y:S05]  /*2c920*/  WARPSYNC.COLLECTIVE R15, `(.L_x_4788) ;  /* 0x000000000f087348 */ /* 0x000fea0003c00000 */
[----:B------:R0:W1:Y:S02]  /*2c930*/  SHFL.IDX P6, R14, R13, R12, R11 ;  /* 0x0000000c0d0e7389 */ /* 0x00006400000c000b */
[----:B01----:R-:W-:Y:S01]  /*2c940*/  ENDCOLLECTIVE ;  /* 0x000000000000791b */ /* 0x003fe20003800000 */
.L_x_4788:
        /* <DEDUP_REMOVED lines=8> */
.L_x_4789:
[----:B------:R-:W-:Y:S02]  /*2c9d0*/  IMAD.MOV.U32 R13, RZ, RZ, R53 ;  /* 0x000000ffff0d7224 */ /* 0x000fe400078e0035 */
[----:B------:R-:W-:Y:S02]  /*2c9e0*/  IMAD.MOV.U32 R12, RZ, RZ, R0 ;  /* 0x000000ffff0c7224 */ /* 0x000fe400078e0000 */
[----:B------:R-:W-:-:S07]  /*2c9f0*/  IMAD.MOV.U32 R72, RZ, RZ, R14 ;  /* 0x000000ffff487224 */ /* 0x000fce00078e000e */
[----:B------:R-:W-:Y:S05]  /*2ca00*/  WARPSYNC.COLLECTIVE R15, `(.L_x_4790) ;  /* 0x000000000f087348 */ /* 0x000fea0003c00000 */
[----:B------:R0:W1:Y:S02]  /*2ca10*/  SHFL.IDX P6, R14, R13, R12, R11 ;  /* 0x0000000c0d0e7389 */ /* 0x00006400000c000b */
[----:B01----:R-:W-:Y:S01]  /*2ca20*/  ENDCOLLECTIVE ;  /* 0x000000000000791b */ /* 0x003fe20003800000 */
.L_x_4790:
        /* <DEDUP_REMOVED lines=8> */
.L_x_4791:
[----:B------:R-:W-:Y:S02]  /*2cab0*/  IMAD.MOV.U32 R13, RZ, RZ, R55 ;  /* 0x000000ffff0d7224 */ /* 0x000fe400078e0037 */
[----:B------:R-:W-:Y:S02]  /*2cac0*/  IMAD.MOV.U32 R12, RZ, RZ, R0 ;  /* 0x000000ffff0c7224 */ /* 0x000fe400078e0000 */
[----:B------:R-:W-:-:S07]  /*2cad0*/  IMAD.MOV.U32 R74, RZ, RZ, R14 ;  /* 0x000000ffff4a7224 */ /* 0x000fce00078e000e */
[----:B------:R-:W-:Y:S05]  /*2cae0*/  WARPSYNC.COLLECTIVE R15, `(.L_x_4792) ;  /* 0x000000000f087348 */ /* 0x000fea0003c00000 */
[----:B------:R0:W1:Y:S02]  /*2caf0*/  SHFL.IDX P6, R14, R13, R12, R11 ;  /* 0x0000000c0d0e7389 */ /* 0x00006400000c000b */
[----:B01----:R-:W-:Y:S01]  /*2cb00*/  ENDCOLLECTIVE ;  /* 0x000000000000791b */ /* 0x003fe20003800000 */
.L_x_4792:
        /* <DEDUP_REMOVED lines=8> */
.L_x_4793:
[----:B------:R-:W-:Y:S02]  /*2cb90*/  IMAD.MOV.U32 R13, RZ, RZ, R57 ;  /* 0x000000ffff0d7224 */ /* 0x000fe400078e0039 */
[----:B------:R-:W-:Y:S02]  /*2cba0*/  IMAD.MOV.U32 R12, RZ, RZ, R0 ;  /* 0x000000ffff0c7224 */ /* 0x000fe400078e0000 */
[----:B------:R-:W-:-:S07]  /*2cbb0*/  IMAD.MOV.U32 R76, RZ, RZ, R14 ;  /* 0x000000ffff4c7224 */ /* 0x000fce00078e000e */
[----:B------:R-:W-:Y:S05]  /*2cbc0*/  WARPSYNC.COLLECTIVE R15, `(.L_x_4794) ;  /* 0x000000000f087348 */ /* 0x000fea0003c00000 */
[----:B------:R0:W1:Y:S02]  /*2cbd0*/  SHFL.IDX P6, R14, R13, R12, R11 ;  /* 0x0000000c0d0e7389 */ /* 0x00006400000c000b */
[----:B01----:R-:W-:Y:S01]  /*2cbe0*/  ENDCOLLECTIVE ;  /* 0x000000000000791b */ /* 0x003fe20003800000 */
.L_x_4794:
[----:B------:R-:W-:Y:S01]  /*2cbf0*/  SEL R41, R55, R76, P0 ;  /* 0x0000004c37297207 */ /* 0x000fe20000000000 */
[----:B------:R-:W-:Y:S02]  /*2cc00*/  IMAD.MOV.U32 R13, RZ, RZ, R78 ;  /* 0x000000ffff0d7224 */ /* 0x000fe400078e004e */
[----:B------:R-:W-:Y:S02]  /*2cc10*/  IMAD.MOV.U32 R12, RZ, RZ, R3 ;  /* 0x000000ffff0c7224 */ /* 0x000fe400078e0003 */
[----:B------:R-:W-:-:S07]  /*2cc20*/  IMAD.MOV.U32 R57, RZ, RZ, R14 ;  /* 0x000000ffff397224 */ /* 0x000fce00078e000e */
[----:B------:R-:W-:Y:S05]  /*2cc30*/  WARPSYNC.COLLECTIVE R15, `(.L_x_4795) ;  /* 0x000000000f087348 */ /* 0x000fea0003c00000 */
[----:B------:R0:W1:Y:S02]  /*2cc40*/  SHFL.IDX P6, R14, R13, R12, R11 ;  /* 0x0000000c0d0e7389 */ /* 0x00006400000c000b */
[----:B01----:R-:W-:Y:S01]  /*2cc50*/  ENDCOLLECTIVE ;  /* 0x000000000000791b */ /* 0x003fe20003800000 */
.L_x_4795:
[----:B------:R-:W-:Y:S02]  /*2cc60*/  IMAD.MOV.U32 R13, RZ, RZ, R59 ;  /* 0x000000ffff0d7224 */ /* 0x000fe400078e003b */
[----:B------:R-:W-:Y:S02]  /*2cc70*/  IMAD.MOV.U32 R12, RZ, RZ, R0 ;  /* 0x000000ffff0c7224 */ /* 0x000fe400078e0000 */
[----:B------:R-:W-:-:S07]  /*2cc80*/  IMAD.MOV.U32 R78, RZ, RZ, R14 ;  /* 0x000000ffff4e7224 */ /* 0x000fce00078e000e */
[----:B------:R-:W-:Y:S05]  /*2cc90*/  WARPSYNC.COLLECTIVE R15, `(.L_x_4796) ;  /* 0x000000000f087348 */ /* 0x000fea0003c00000 */
[----:B------:R0:W1:Y:S02]  /*2cca0*/  SHFL.IDX P6, R14, R13, R12, R11 ;  /* 0x0000000c0d0e7389 */ /* 0x00006400000c000b */
[----:B01----:R-:W-:Y:S01]  /*2ccb0*/  ENDCOLLECTIVE ;  /* 0x000000000000791b */ /* 0x003fe20003800000 */
.L_x_4796:
[----:B------:R-:W-:Y:S01]  /*2ccc0*/  SEL R47, R78, R57, P0 ;  /* 0x000000394e2f7207 */ /* 0x000fe20000000000 */
[----:B------:R-:W-:Y:S02]  /*2ccd0*/  IMAD.MOV.U32 R13, RZ, RZ, R80 ;  /* 0x000000ffff0d7224 */ /* 0x000fe400078e0050 */
[----:B------:R-:W-:Y:S02]  /*2cce0*/  IMAD.MOV.U32 R12, RZ, RZ, R3 ;  /* 0x000000ffff0c7224 */ /* 0x000fe400078e0003 */
[----:B------:R-:W-:-:S07]  /*2ccf0*/  IMAD.MOV.U32 R59, RZ, RZ, R14 ;  /* 0x000000ffff3b7224 */ /* 0x000fce00078e000e */
[----:B------:R-:W-:Y:S05]  /*2cd00*/  WARPSYNC.COLLECTIVE R15, `(.L_x_4797) ;  /* 0x000000000f087348 */ /* 0x000fea0003c00000 */
[----:B------:R0:W1:Y:S02]  /*2cd10*/  SHFL.IDX P6, R14, R13, R12, R11 ;  /* 0x0000000c0d0e7389 */ /* 0x00006400000c000b */
[----:B01----:R-:W-:Y:S01]  /*2cd20*/  ENDCOLLECTIVE ;  /* 0x000000000000791b */ /* 0x003fe20003800000 */
.L_x_4797:
[----:B------:R-:W-:Y:S02]  /*2cd30*/  IMAD.MOV.U32 R13, RZ, RZ, R63 ;  /* 0x000000ffff0d7224 */ /* 0x000fe400078e003f */
[----:B------:R-:W-:Y:S02]  /*2cd40*/  IMAD.MOV.U32 R12, RZ, RZ, R0 ;  /* 0x000000ffff0c7224 */ /* 0x000fe400078e0000 */
[----:B------:R-:W-:-:S07]  /*2cd50*/  IMAD.MOV.U32 R80, RZ, RZ, R14 ;  /* 0x000000ffff507224 */ /* 0x000fce00078e000e */
[----:B------:R-:W-:Y:S05]  /*2cd60*/  WARPSYNC.COLLECTIVE R15, `(.L_x_4798) ;  /* 0x000000000f087348 */ /* 0x000fea0003c00000 */
[----:B------:R0:W1:Y:S02]  /*2cd70*/  SHFL.IDX P6, R14, R13, R12, R11 ;  /* 0x0000000c0d0e7389 */ /* 0x00006400000c000b */
[----:B01----:R-:W-:Y:S01]  /*2cd80*/  ENDCOLLECTIVE ;  /* 0x000000000000791b */ /* 0x003fe20003800000 */
.L_x_4798:
        /* <DEDUP_REMOVED lines=8> */
.L_x_4799:
[----:B------:R-:W-:Y:S02]  /*2ce10*/  IMAD.MOV.U32 R13, RZ, RZ, R65 ;  /* 0x000000ffff0d7224 */ /* 0x000fe400078e0041 */
[----:B------:R-:W-:Y:S02]  /*2ce20*/  IMAD.MOV.U32 R12, RZ, RZ, R0 ;  /* 0x000000ffff0c7224 */ /* 0x000fe400078e0000 */
[----:B------:R-:W-:Y:S02]  /*2ce30*/  IMAD.MOV.U32 R0, RZ, RZ, RZ ;  /* 0x000000ffff007224 */ /* 0x000fe400078e00ff */
[----:B------:R-:W-:-:S07]  /*2ce40*/  IMAD.MOV.U32 R82, RZ, RZ, R14 ;  /* 0x000000ffff527224 */ /* 0x000fce00078e000e */
[----:B------:R-:W-:Y:S05]  /*2ce50*/  WARPSYNC.COLLECTIVE R15, `(.L_x_4800) ;  /* 0x000000000f087348 */ /* 0x000fea0003c00000 */
[----:B------:R0:W1:Y:S02]  /*2ce60*/  SHFL.IDX P6, R14, R13, R12, R11 ;  /* 0x0000000c0d0e7389 */ /* 0x00006400000c000b */
[----:B01----:R-:W-:Y:S01]  /*2ce70*/  ENDCOLLECTIVE ;  /* 0x000000000000791b */ /* 0x003fe20003800000 */
.L_x_4800:
[----:B------:R-:W-:Y:S01]  /*2ce80*/  SEL R53, R63, R82, P0 ;  /* 0x000000523f357207 */ /* 0x000fe20000000000 */
[----:B------:R-:W-:Y:S02]  /*2ce90*/  IMAD.MOV.U32 R13, RZ, RZ, R84 ;  /* 0x000000ffff0d7224 */ /* 0x000fe400078e0054 */
[----:B------:R-:W-:Y:S02]  /*2cea0*/  IMAD.MOV.U32 R12, RZ, RZ, R3 ;  /* 0x000000ffff0c7224 */ /* 0x000fe400078e0003 */
[----:B------:R-:W-:-:S07]  /*2ceb0*/  IMAD.MOV.U32 R65, RZ, RZ, R14 ;  /* 0x000000ffff417224 */ /* 0x000fce00078e000e */
[----:B------:R-:W-:Y:S05]  /*2cec0*/  WARPSYNC.COLLECTIVE R15, `(.L_x_4801) ;  /* 0x000000000f087348 */ /* 0x000fea0003c00000 */
[----:B------:R0:W1:Y:S02]  /*2ced0*/  SHFL.IDX P6, R14, R13, R12, R11 ;  /* 0x0000000c0d0e7389 */ /* 0x00006400000c000b */
[----:B01----:R-:W-:Y:S01]  /*2cee0*/  ENDCOLLECTIVE ;  /* 0x000000000000791b */ /* 0x003fe20003800000 */
.L_x_4801:
        /* <DEDUP_REMOVED lines=11> */
.L_x_4566:
[----:B------:R-:W-:Y:S02]  /*2cfa0*/  IMAD.MOV.U32 R13, RZ, RZ, R3 ;  /* 0x000000ffff0d7224 */ /* 0x000fe400078e0003 */
[----:B------:R-:W-:Y:S02]  /*2cfb0*/  IMAD.MOV.U32 R12, RZ, RZ, RZ ;  /* 0x000000ffff0c7224 */ /* 0x000fe400078e00ff */
[----:B------:R-:W-:Y:S02]  /*2cfc0*/  IMAD.MOV.U32 R11, RZ, RZ, 0x181f ;  /* 0x0000181fff0b7424 */ /* 0x000fe400078e00ff */
[----:B------:R-:W-:-:S07]  /*2cfd0*/  IMAD.MOV.U32 R15, RZ, RZ, -0x1 ;  /* 0xffffffffff0f7424 */ /* 0x000fce00078e00ff */
[----:B-1----:R-:W-:Y:S05]  /*2cfe0*/  WARPSYNC.COLLECTIVE R15, `(.L_x_4803) ;  /* 0x000000000f087348 */ /* 0x002fea0003c00000 */
[----:B------:R0:W2:Y:S02]  /*2cff0*/  SHFL.IDX P6, R14, R13, R12, R11 ;  /* 0x0000000c0d0e7389 */ /* 0x0000a400000c000b */
[----:B012---:R-:W-:Y:S01]  /*2d000*/  ENDCOLLECTIVE ;  /* 0x000000000000791b */ /* 0x007fe20003800000 */
.L_x_4803:
[----:B------:R-:W-:Y:S02]  /*2d010*/  IMAD.MOV.U32 R13, RZ, RZ, R2 ;  /* 0x000000ffff0d7224 */ /* 0x000fe400078e0002 */
[----:B------:R-:W-:-:S07]  /*2d020*/  IMAD.MOV.U32 R0, RZ, RZ, R14 ;  /* 0x000000ffff007224 */ /* 0x000fce00078e000e */
[----:B------:R-:W-:Y:S05]  /*2d030*/  WARPSYNC.COLLECTIVE R15, `(.L_x_4804) ;  /* 0x000000000f087348 */ /* 0x000fea0003c00000 */
[----:B------:R0:W1:Y:S02]  /*2d040*/  SHFL.IDX P6, R14, R13, R12, R11 ;  /* 0x0000000c0d0e7389 */ /* 0x00006400000c000b */
[----:B01----:R-:W-:Y:S01]  /*2d050*/  ENDCOLLECTIVE ;  /* 0x000000000000791b */ /* 0x003fe20003800000 */
.L_x_4804:
[----:B------:R-:W-:Y:S05]  /*2d060*/  BRA `(.L_x_4805) ;  /* 0xffffff5400e47947 */ /* 0x000fea000383ffff */
.L_x_4569:
        /* <DEDUP_REMOVED lines=8> */
.L_x_4807:
[----:B------:R-:W-:Y:S05]  /*2d0f0*/  BSYNC B1 ;  /* 0x0000000000017941 */ /* 0x000fea0003800000 */
.L_x_4806:
        /* <DEDUP_REMOVED lines=8> */
.L_x_4808:
[----:B------:R-:W-:Y:S05]  /*2d180*/  BRA `(.L_x_4809) ;  /* 0xffffff5800047947 */ /* 0x000fea000383ffff */
.L_x_4572:
        /* <DEDUP_REMOVED lines=8> */
.L_x_4811:
[----:B------:R-:W-:Y:S05]  /*2d210*/  BSYNC B1 ;  /* 0x0000000000017941 */ /* 0x000fea0003800000 */
.L_x_4810:
        /* <DEDUP_REMOVED lines=8> */
.L_x_4812:
[----:B------:R-:W-:Y:S05]  /*2d2a0*/  BRA `(.L_x_4813) ;  /* 0xffffff5800207947 */ /* 0x000fea000383ffff */
.L_x_4575:
        /* <DEDUP_REMOVED lines=8> */
.L_x_4815:
[----:B------:R-:W-:Y:S05]  /*2d330*/  BSYNC B1 ;  /* 0x0000000000017941 */ /* 0x000fea0003800000 */
.L_x_4814:
        /* <DEDUP_REMOVED lines=8> */
.L_x_4816:
[----:B------:R-:W-:Y:S05]  /*2d3c0*/  BRA `(.L_x_4817) ;  /* 0xffffff58003c7947 */ /* 0x000fea000383ffff */
.L_x_4600:
        /* <DEDUP_REMOVED lines=11> */
.L_x_4819:
[----:B------:R-:W-:Y:S05]  /*2d480*/  BSYNC B1 ;  /* 0x0000000000017941 */ /* 0x000fea0003800000 */
.L_x_4818:
[----:B------:R-:W-:Y:S05]  /*2d490*/  BRA `(.L_x_4820) ;  /* 0xffffff7400187947 */ /* 0x000fea000383ffff */
.L_x_4602:
[----:B------:R-:W-:Y:S01]  /*2d4a0*/  BSSY B1, `(.L_x_4821) ;  /* 0x0000006000017945 */ /* 0x000fe20003800000 */
[----:B------:R-:W-:-:S07]  /*2d4b0*/  IMAD.MOV.U32 R15, RZ, RZ, -0x1 ;  /* 0xffffffffff0f7424 */ /* 0x000fce00078e00ff */
[----:B01----:R-:W-:Y:S05]  /*2d4c0*/  WARPSYNC.COLLECTIVE R15, `(.L_x_4822) ;  /* 0x000000000f0c7348 */ /* 0x003fea0003c00000 */
[----:B------:R-:W-:Y:S02]  /*2d4d0*/  ELECT P6, UR62, PT ;  /* 0x00000000003e782f */ /* 0x000fe400038c0000 */
[----:B------:R-:W-:Y:S01]  /*2d4e0*/  MOV R14, UR62 ;  /* 0x0000003e000e7c02 */ /* 0x000fe20008000f00 */
[----:B01----:R-:W-:Y:S10]  /*2d4f0*/  ENDCOLLECTIVE ;  /* 0x000000000000791b */ /* 0x003ff40003800000 */
.L_x_4822:
[----:B------:R-:W-:Y:S05]  /*2d500*/  BSYNC B1 ;  /* 0x0000000000017941 */ /* 0x000fea0003800000 */
.L_x_4821:
[----:B------:R-:W-:Y:S05]  /*2d510*/  BRA `(.L_x_4601) ;  /* 0xffffff7400107947 */ /* 0x000fea000383ffff */
.L_x_4604:
[----:B-1----:R-:W2:Y:S02]  /*2d520*/  LDL R5, [R1] ;  /* 0x0000000001057983 */ /* 0x002ea40000100800 */
[----:B--2---:R1:W2:Y:S02]  /*2d530*/  SYNCS.PHASECHK.TRANS64.TRYWAIT P0, [R5+URZ+0x2a820], R4 ;  /* 0x02a82004050075a7 */ /* 0x0042a4000800017f */
[----:B--2---:R-:W-:Y:S05]  /*2d540*/  @!P0 NANOSLEEP.SYNCS 0x989680 ;  /* 0x009896800000895d */ /* 0x004fea0003900000 */
[----:B------:R-:W2:Y:S02]  /*2d550*/  @!P0 SYNCS.PHASECHK.TRANS64 P0, [R5+URZ+0x2a820], R4 ;  /* 0x02a82004050085a7 */ /* 0x000ea4000800007f */
[----:B--2---:R-:W-:Y:S05]  /*2d560*/  @!P0 BRA `(.L_x_4604) ;  /* 0xfffffffc00ec8947 */ /* 0x004fea000383ffff */
[----:B------:R-:W-:Y:S05]  /*2d570*/  BRA `(.L_x_4823) ;  /* 0xffffff7400207947 */ /* 0x000fea000383ffff */
.L_x_4608:
[----:B-1----:R1:W2:Y:S02]  /*2d580*/  SYNCS.PHASECHK.TRANS64.TRYWAIT P0, [R7+URZ+0x2a8a0], R10 ;  /* 0x02a8a00a070075a7 */ /* 0x0022a4000800017f */
[----:B--2---:R-:W-:Y:S05]  /*2d590*/  @!P0 NANOSLEEP.SYNCS 0x989680 ;  /* 0x009896800000895d */ /* 0x004fea0003900000 */
[----:B------:R-:W2:Y:S02]  /*2d5a0*/  @!P0 SYNCS.PHASECHK.TRANS64 P0, [R7+URZ+0x2a8a0], R10 ;  /* 0x02a8a00a070085a7 */ /* 0x000ea4000800007f */
[----:B--2---:R-:W-:Y:S05]  /*2d5b0*/  @!P0 BRA `(.L_x_4608) ;  /* 0xfffffffc00f08947 */ /* 0x004fea000383ffff */
[----:B------:R-:W-:Y:S05]  /*2d5c0*/  BRA `(.L_x_4824) ;  /* 0xffffff7400487947 */ /* 0x000fea000383ffff */
.L_x_4615:
[----:B--2---:R2:W3:Y:S02]  /*2d5d0*/  SYNCS.PHASECHK.TRANS64.TRYWAIT P0, [R7+URZ+0x2a8c0], R10 ;  /* 0x02a8c00a070075a7 */ /* 0x0044e4000800017f */
[----:B---3--:R-:W-:Y:S05]  /*2d5e0*/  @!P0 NANOSLEEP.SYNCS 0x989680 ;  /* 0x009896800000895d */ /* 0x008fea0003900000 */
[----:B------:R-:W3:Y:S02]  /*2d5f0*/  @!P0 SYNCS.PHASECHK.TRANS64 P0, [R7+URZ+0x2a8c0], R10 ;  /* 0x02a8c00a070085a7 */ /* 0x000ee4000800007f */
[----:B---3--:R-:W-:Y:S05]  /*2d600*/  @!P0 BRA `(.L_x_4615) ;  /* 0xfffffffc00f08947 */ /* 0x008fea000383ffff */
[----:B------:R-:W-:Y:S05]  /*2d610*/  BRA `(.L_x_4825) ;  /* 0xffffff78004c7947 */ /* 0x000fea000383ffff */
.L_x_4624:
[----:B-1----:R1:W2:Y:S02]  /*2d620*/  SYNCS.PHASECHK.TRANS64.TRYWAIT P1, [R8+URZ+0x2a8a0], R7 ;  /* 0x02a8a007080075a7 */ /* 0x0022a4000802017f */
[----:B--2---:R-:W-:Y:S05]  /*2d630*/  @!P1 NANOSLEEP.SYNCS 0x989680 ;  /* 0x009896800000995d */ /* 0x004fea0003900000 */
[----:B------:R-:W2:Y:S02]  /*2d640*/  @!P1 SYNCS.PHASECHK.TRANS64 P1, [R8+URZ+0x2a8a0], R7 ;  /* 0x02a8a007080095a7 */ /* 0x000ea4000802007f */
[----:B--2---:R-:W-:Y:S05]  /*2d650*/  @!P1 BRA `(.L_x_4624) ;  /* 0xfffffffc00f09947 */ /* 0x004fea000383ffff */
[----:B------:R-:W-:Y:S05]  /*2d660*/  BRA `(.L_x_4826) ;  /* 0xffffff7c009c7947 */ /* 0x000fea000383ffff */
.L_x_4631:
[----:B--2---:R2:W3:Y:S02]  /*2d670*/  SYNCS.PHASECHK.TRANS64.TRYWAIT P1, [R8+URZ+0x2a8c0], R7 ;  /* 0x02a8c007080075a7 */ /* 0x0044e4000802017f */
[----:B---3--:R-:W-:Y:S05]  /*2d680*/  @!P1 NANOSLEEP.SYNCS 0x989680 ;  /* 0x009896800000995d */ /* 0x008fea0003900000 */
[----:B------:R-:W3:Y:S02]  /*2d690*/  @!P1 SYNCS.PHASECHK.TRANS64 P1, [R8+URZ+0x2a8c0], R7 ;  /* 0x02a8c007080095a7 */ /* 0x000ee4000802007f */
[----:B---3--:R-:W-:Y:S05]  /*2d6a0*/  @!P1 BRA `(.L_x_4631) ;  /* 0xfffffffc00f09947 */ /* 0x008fea000383ffff */
[----:B------:R-:W-:Y:S05]  /*2d6b0*/  BRA `(.L_x_4827) ;  /* 0xffffff80009c7947 */ /* 0x000fea000383ffff */
.L_x_4656:
        /* <DEDUP_REMOVED lines=11> */
.L_x_4829:
[----:B------:R-:W-:Y:S05]  /*2d770*/  BSYNC B0 ;  /* 0x0000000000007941 */ /* 0x000fea0003800000 */
.L_x_4828:
[----:B------:R-:W-:Y:S05]  /*2d780*/  BRA `(.L_x_4830) ;  /* 0xffffff9000b87947 */ /* 0x000fea000383ffff */
.L_x_4658:
[----:B------:R-:W-:Y:S01]  /*2d790*/  BSSY B0, `(.L_x_4831) ;  /* 0x0000006000007945 */ /* 0x000fe20003800000 */
[----:B------:R-:W-:-:S07]  /*2d7a0*/  IMAD.MOV.U32 R15, RZ, RZ, -0x1 ;  /* 0xffffffffff0f7424 */ /* 0x000fce00078e00ff */
[----:B012---:R-:W-:Y:S05]  /*2d7b0*/  WARPSYNC.COLLECTIVE R15, `(.L_x_4832) ;  /* 0x000000000f0c7348 */ /* 0x007fea0003c00000 */
[----:B------:R-:W-:Y:S02]  /*2d7c0*/  ELECT P6, UR62, PT ;  /* 0x00000000003e782f */ /* 0x000fe400038c0000 */
[----:B------:R-:W-:Y:S01]  /*2d7d0*/  MOV R14, UR62 ;  /* 0x0000003e000e7c02 */ /* 0x000fe20008000f00 */
[----:B012---:R-:W-:Y:S10]  /*2d7e0*/  ENDCOLLECTIVE ;  /* 0x000000000000791b */ /* 0x007ff40003800000 */
.L_x_4832:
[----:B------:R-:W-:Y:S05]  /*2d7f0*/  BSYNC B0 ;  /* 0x0000000000007941 */ /* 0x000fea0003800000 */
.L_x_4831:
[----:B------:R-:W-:Y:S05]  /*2d800*/  BRA `(.L_x_4833) ;  /* 0xffffff9000c07947 */ /* 0x000fea000383ffff */
.L_x_4660:
[----:B-1----:R1:W2:Y:S02]  /*2d810*/  SYNCS.PHASECHK.TRANS64.TRYWAIT P0, [R0+URZ+0x2a880], R3 ;  /* 0x02a88003000075a7 */ /* 0x0022a4000800017f */
[----:B--2---:R-:W-:Y:S05]  /*2d820*/  @!P0 NANOSLEEP.SYNCS 0x989680 ;  /* 0x009896800000895d */ /* 0x004fea0003900000 */
[----:B------:R-:W2:Y:S02]  /*2d830*/  @!P0 SYNCS.PHASECHK.TRANS64 P0, [R0+URZ+0x2a880], R3 ;  /* 0x02a88003000085a7 */ /* 0x000ea4000800007f */
[----:B--2---:R-:W-:Y:S05]  /*2d840*/  @!P0 BRA `(.L_x_4660) ;  /* 0xfffffffc00f08947 */ /* 0x004fea000383ffff */
[----:B------:R-:W-:Y:S05]  /*2d850*/  BRA `(.L_x_4834) ;  /* 0xffffff9400347947 */ /* 0x000fea000383ffff */
.L_x_4662:
[----:B--2---:R2:W3:Y:S02]  /*2d860*/  SYNCS.PHASECHK.TRANS64.TRYWAIT P0, [R0+URZ+0x2a840], R3 ;  /* 0x02a84003000075a7 */ /* 0x0044e4000800017f */
[----:B---3--:R-:W-:Y:S05]  /*2d870*/  @!P0 NANOSLEEP.SYNCS 0x989680 ;  /* 0x009896800000895d */ /* 0x008fea0003900000 */
[----:B------:R-:W3:Y:S02]  /*2d880*/  @!P0 SYNCS.PHASECHK.TRANS64 P0, [R0+URZ+0x2a840], R3 ;  /* 0x02a84003000085a7 */ /* 0x000ee4000800007f */
[----:B---3--:R-:W-:Y:S05]  /*2d890*/  @!P0 BRA `(.L_x_4662) ;  /* 0xfffffffc00f08947 */ /* 0x008fea000383ffff */
[----:B------:R-:W-:Y:S05]  /*2d8a0*/  BRA `(.L_x_4835) ;  /* 0xffffff9400b87947 */ /* 0x000fea000383ffff */
.L_x_4666:
[----:B------:R-:W2:Y:S01]  /*2d8b0*/  LDL.LU R11, [R1+0x48] ;  /* 0x00004800010b7983 */ /* 0x000ea20000300800 */
[----:B------:R-:W-:Y:S02]  /*2d8c0*/  IMAD.MOV.U32 R5, RZ, RZ, R12 ;  /* 0x000000ffff057224 */ /* 0x000fe400078e000c */
[----:B------:R-:W-:Y:S02]  /*2d8d0*/  IMAD.MOV.U32 R13, RZ, RZ, R3 ;  /* 0x000000ffff0d7224 */ /* 0x000fe400078e0003 */
[----:B------:R-:W-:Y:S02]  /*2d8e0*/  IMAD.MOV.U32 R12, RZ, RZ, RZ ;  /* 0x000000ffff0c7224 */ /* 0x000fe400078e00ff */
[----:B------:R-:W-:Y:S02]  /*2d8f0*/  IMAD.MOV.U32 R15, RZ, RZ, -0x1 ;  /* 0xffffffffff0f7424 */ /* 0x000fe400078e00ff */
        /* <DEDUP_REMOVED lines=8> */
.L_x_4836:
[----:B------:R-:W-:Y:S02]  /*2d980*/  IMAD.MOV.U32 R13, RZ, RZ, R4 ;  /* 0x000000ffff0d7224 */ /* 0x000fe400078e0004 */
[----:B------:R-:W-:-:S07]  /*2d990*/  IMAD.MOV.U32 R6, RZ, RZ, R14 ;  /* 0x000000ffff067224 */ /* 0x000fce00078e000e */
[----:B------:R-:W-:Y:S05]  /*2d9a0*/  WARPSYNC.COLLECTIVE R15, `(.L_x_4837) ;  /* 0x000000000f087348 */ /* 0x000fea0003c00000 */
[----:B------:R0:W1:Y:S02]  /*2d9b0*/  SHFL.IDX P6, R14, R13, R12, R11 ;  /* 0x0000000c0d0e7389 */ /* 0x00006400000c000b */
[----:B01----:R-:W-:Y:S01]  /*2d9c0*/  ENDCOLLECTIVE ;  /* 0x000000000000791b */ /* 0x003fe20003800000 */
.L_x_4837:
[----:B------:R-:W-:Y:S02]  /*2d9d0*/  IMAD.MOV.U32 R13, RZ, RZ, R3 ;  /* 0x000000ffff0d7224 */ /* 0x000fe400078e0003 */
[----:B------:R-:W-:Y:S02]  /*2d9e0*/  IMAD.MOV.U32 R12, RZ, RZ, 0x1 ;  /* 0x00000001ff0c7424 */ /* 0x000fe400078e00ff */
[----:B------:R-:W-:-:S07]  /*2d9f0*/  IMAD.MOV.U32 R7, RZ, RZ, R14 ;  /* 0x000000ffff077224 */ /* 0x000fce00078e000e */
[----:B------:R-:W-:Y:S05]  /*2da00*/  WARPSYNC.COLLECTIVE R15, `(.L_x_4838) ;  /* 0x000000000f087348 */ /* 0x000fea0003c00000 */
[----:B------:R0:W1:Y:S02]  /*2da10*/  SHFL.IDX P6, R14, R13, R12, R11 ;  /* 0x0000000c0d0e7389 */ /* 0x00006400000c000b */
[----:B01----:R-:W-:Y:S01]  /*2da20*/  ENDCOLLECTIVE ;  /* 0x000000000000791b */ /* 0x003fe20003800000 */
.L_x_4838:
        /* <DEDUP_REMOVED lines=17> */
.L_x_4839:
[----:B------:R-:W-:Y:S02]  /*2db40*/  IMAD.MOV.U32 R13, RZ, RZ, R3 ;  /* 0x000000ffff0d7224 */ /* 0x000fe400078e0003 */
[----:B------:R-:W-:Y:S02]  /*2db50*/  IMAD.MOV.U32 R12, RZ, RZ, 0x2 ;  /* 0x00000002ff0c7424 */ /* 0x000fe400078e00ff */
[----:B------:R-:W-:-:S07]  /*2db60*/  IMAD.MOV.U32 R5, RZ, RZ, R14 ;  /* 0x000000ffff057224 */ /* 0x000fce00078e000e */
[----:B------:R-:W-:Y:S05]  /*2db70*/  WARPSYNC.COLLECTIVE R15, `(.L_x_4840) ;  /* 0x000000000f087348 */ /* 0x000fea0003c00000 */
[----:B------:R0:W1:Y:S02]  /*2db80*/  SHFL.IDX P6, R14, R13, R12, R11 ;  /* 0x0000000c0d0e7389 */ /* 0x00006400000c000b */
[----:B01----:R-:W-:Y:S01]  /*2db90*/  ENDCOLLECTIVE ;  /* 0x000000000000791b */ /* 0x003fe20003800000 */
.L_x_4840:
        /* <DEDUP_REMOVED lines=17> */
.L_x_4841:
[----:B------:R-:W-:Y:S02]  /*2dcb0*/  IMAD.MOV.U32 R13, RZ, RZ, R3 ;  /* 0x000000ffff0d7224 */ /* 0x000fe400078e0003 */
[----:B------:R-:W-:Y:S02]  /*2dcc0*/  IMAD.MOV.U32 R12, RZ, RZ, 0x3 ;  /* 0x00000003ff0c7424 */ /* 0x000fe400078e00ff */
[----:B------:R-:W-:-:S07]  /*2dcd0*/  IMAD.MOV.U32 R5, RZ, RZ, R14 ;  /* 0x000000ffff057224 */ /* 0x000fce00078e000e */
[----:B------:R-:W-:Y:S05]  /*2dce0*/  WARPSYNC.COLLECTIVE R15, `(.L_x_4842) ;  /* 0x000000000f087348 */ /* 0x000fea0003c00000 */
[----:B------:R0:W1:Y:S02]  /*2dcf0*/  SHFL.IDX P6, R14, R13, R12, R11 ;  /* 0x0000000c0d0e7389 */ /* 0x00006400000c000b */
[----:B01----:R-:W-:Y:S01]  /*2dd00*/  ENDCOLLECTIVE ;  /* 0x000000000000791b */ /* 0x003fe20003800000 */
.L_x_4842:
        /* <DEDUP_REMOVED lines=14> */
.L_x_4843:
[----:B------:R-:W-:Y:S01]  /*2ddf0*/  @!PT LDS RZ, [RZ] ;  /* 0x00000000fffff984 */ /* 0x000fe20000000800 */
[----:B------:R-:W-:Y:S01]  /*2de00*/  @!PT LDS RZ, [RZ] ;  /* 0x00000000fffff984 */ /* 0x000fe20000000800 */
[----:B------:R-:W-:Y:S01]  /*2de10*/  @!PT LDS RZ, [RZ] ;  /* 0x00000000fffff984 */ /* 0x000fe20000000800 */
[----:B------:R0:W-:Y:S01]  /*2de20*/  @!P3 LDGSTS.E.BYPASS.LTC128B.128 [R8+0x1d400], desc[UR40][R6.64+0x80], !P2 ;  /* 0x1d4000800608bfae */ /* 0x0001e2000d101d68 */
[----:B------:R-:W-:Y:S01]  /*2de30*/  IMAD.MOV.U32 R3, RZ, RZ, R14 ;  /* 0x000000ffff037224 */ /* 0x000fe200078e000e */
[----:B------:R-:W-:Y:S06]  /*2de40*/  BRA `(.L_x_4844) ;  /* 0xffffff9c00147947 */ /* 0x000fec000383ffff */
.L_x_4671:
[----:B-1----:R-:W3:Y:S02]  /*2de50*/  LDL R2, [R1] ;  /* 0x0000000001027983 */ /* 0x002ee40000100800 */
[----:B---3--:R1:W3:Y:S02]  /*2de60*/  SYNCS.PHASECHK.TRANS64.TRYWAIT P0, [R2+URZ+0x2a820], R0 ;  /* 0x02a82000020075a7 */ /* 0x0082e4000800017f */
[----:B---3--:R-:W-:Y:S05]  /*2de70*/  @!P0 NANOSLEEP.SYNCS 0x989680 ;  /* 0x009896800000895d */ /* 0x008fea0003900000 */
[----:B------:R-:W3:Y:S02]  /*2de80*/  @!P0 SYNCS.PHASECHK.TRANS64 P0, [R2+URZ+0x2a820], R0 ;  /* 0x02a82000020085a7 */ /* 0x000ee4000800007f */
[----:B---3--:R-:W-:Y:S05]  /*2de90*/  @!P0 BRA `(.L_x_4671) ;  /* 0xfffffffc00ec8947 */ /* 0x008fea000383ffff */
[----:B------:R-:W-:Y:S05]  /*2dea0*/  BRA `(.L_x_4845) ;  /* 0xffffff9c00887947 */ /* 0x000fea000383ffff */
.L_x_4677:
[----:B---3--:R3:W4:Y:S02]  /*2deb0*/  SYNCS.PHASECHK.TRANS64.TRYWAIT P0, [R6+URZ+0x2a880], R5 ;  /* 0x02a88005060075a7 */ /* 0x008724000800017f */
[----:B----4-:R-:W-:Y:S05]  /*2dec0*/  @!P0 NANOSLEEP.SYNCS 0x989680 ;  /* 0x009896800000895d */ /* 0x010fea0003900000 */
[----:B------:R-:W4:Y:S02]  /*2ded0*/  @!P0 SYNCS.PHASECHK.TRANS64 P0, [R6+URZ+0x2a880], R5 ;  /* 0x02a88005060085a7 */ /* 0x000f24000800007f */
[----:B----4-:R-:W-:Y:S05]  /*2dee0*/  @!P0 BRA `(.L_x_4677) ;  /* 0xfffffffc00f08947 */ /* 0x010fea000383ffff */
[----:B------:R-:W-:Y:S05]  /*2def0*/  BRA `(.L_x_4846) ;  /* 0xffffffa000487947 */ /* 0x000fea000383ffff */
.L_x_4684:
[----:B--2---:R2:W4:Y:S02]  /*2df00*/  SYNCS.PHASECHK.TRANS64.TRYWAIT P0, [R6+URZ+0x2a840], R5 ;  /* 0x02a84005060075a7 */ /* 0x004524000800017f */
[----:B----4-:R-:W-:Y:S05]  /*2df10*/  @!P0 NANOSLEEP.SYNCS 0x989680 ;  /* 0x009896800000895d */ /* 0x010fea0003900000 */
[----:B------:R-:W4:Y:S02]  /*2df20*/  @!P0 SYNCS.PHASECHK.TRANS64 P0, [R6+URZ+0x2a840], R5 ;  /* 0x02a84005060085a7 */ /* 0x000f24000800007f */
[----:B----4-:R-:W-:Y:S05]  /*2df30*/  @!P0 BRA `(.L_x_4684) ;  /* 0xfffffffc00f08947 */ /* 0x010fea000383ffff */
[----:B------:R-:W-:Y:S05]  /*2df40*/  BRA `(.L_x_4847) ;  /* 0xffffffa4004c7947 */ /* 0x000fea000383ffff */
.L_x_4692:
[----:B---3--:R3:W4:Y:S02]  /*2df50*/  SYNCS.PHASECHK.TRANS64.TRYWAIT P0, [R12+URZ+0x2a870], R4 ;  /* 0x02a870040c0075a7 */ /* 0x008724000800017f */
[----:B----4-:R-:W-:Y:S05]  /*2df60*/  @!P0 NANOSLEEP.SYNCS 0x989680 ;  /* 0x009896800000895d */ /* 0x010fea0003900000 */
[----:B------:R-:W4:Y:S02]  /*2df70*/  @!P0 SYNCS.PHASECHK.TRANS64 P0, [R12+URZ+0x2a870], R4 ;  /* 0x02a870040c0085a7 */ /* 0x000f24000800007f */
[----:B----4-:R-:W-:Y:S05]  /*2df80*/  @!P0 BRA `(.L_x_4692) ;  /* 0xfffffffc00f08947 */ /* 0x010fea000383ffff */
[----:B------:R-:W-:Y:S05]  /*2df90*/  BRA `(.L_x_4848) ;  /* 0xffffffa800647947 */ /* 0x000fea000383ffff */
.L_x_4694:
[----:B----4-:R4:W0:Y:S02]  /*2dfa0*/  SYNCS.PHASECHK.TRANS64.TRYWAIT P0, [R12+URZ+0x2a860], R3 ;  /* 0x02a860030c0075a7 */ /* 0x010824000800017f */
[----:B0-----:R-:W-:Y:S05]  /*2dfb0*/  @!P0 NANOSLEEP.SYNCS 0x989680 ;  /* 0x009896800000895d */ /* 0x001fea0003900000 */
[----:B------:R-:W0:Y:S02]  /*2dfc0*/  @!P0 SYNCS.PHASECHK.TRANS64 P0, [R12+URZ+0x2a860], R3 ;  /* 0x02a860030c0085a7 */ /* 0x000e24000800007f */
[----:B0-----:R-:W-:Y:S05]  /*2dfd0*/  @!P0 BRA `(.L_x_4694) ;  /* 0xfffffffc00f08947 */ /* 0x001fea000383ffff */
[----:B------:R-:W-:Y:S05]  /*2dfe0*/  BRA `(.L_x_4849) ;  /* 0xffffffa8006c7947 */ /* 0x000fea000383ffff */
.L_x_4701:
[----:B---3--:R3:W4:Y:S02]  /*2dff0*/  SYNCS.PHASECHK.TRANS64.TRYWAIT P1, [R2+URZ+0x2a870], R0 ;  /* 0x02a87000020075a7 */ /* 0x008724000802017f */
[----:B----4-:R-:W-:Y:S05]  /*2e000*/  @!P1 NANOSLEEP.SYNCS 0x989680 ;  /* 0x009896800000995d */ /* 0x010fea0003900000 */
[----:B------:R-:W4:Y:S02]  /*2e010*/  @!P1 SYNCS.PHASECHK.TRANS64 P1, [R2+URZ+0x2a870], R0 ;  /* 0x02a87000020095a7 */ /* 0x000f24000802007f */
[----:B----4-:R-:W-:Y:S05]  /*2e020*/  @!P1 BRA `(.L_x_4701) ;  /* 0xfffffffc00f09947 */ /* 0x010fea000383ffff */
[----:B------:R-:W-:Y:S05]  /*2e030*/  BRA `(.L_x_4850) ;  /* 0xffffffb4003c7947 */ /* 0x000fea000383ffff */
.L_x_4703:
[----:B---3--:R3:W4:Y:S02]  /*2e040*/  SYNCS.PHASECHK.TRANS64.TRYWAIT P1, [R2+URZ+0x2a860], R0 ;  /* 0x02a86000020075a7 */ /* 0x008724000802017f */
[----:B----4-:R-:W-:Y:S05]  /*2e050*/  @!P1 NANOSLEEP.SYNCS 0x989680 ;  /* 0x009896800000995d */ /* 0x010fea0003900000 */
[----:B------:R-:W4:Y:S02]  /*2e060*/  @!P1 SYNCS.PHASECHK.TRANS64 P1, [R2+URZ+0x2a860], R0 ;  /* 0x02a86000020095a7 */ /* 0x000f24000802007f */
[----:B----4-:R-:W-:Y:S05]  /*2e070*/  @!P1 BRA `(.L_x_4703) ;  /* 0xfffffffc00f09947 */ /* 0x010fea000383ffff */
[----:B------:R-:W-:Y:S05]  /*2e080*/  BRA `(.L_x_4851) ;  /* 0xffffffb400447947 */ /* 0x000fea000383ffff */
.L_x_4707:
[----:B------:R-:W-:Y:S01]  /*2e090*/  BSSY B0, `(.L_x_4852) ;  /* 0x0000008000007945 */ /* 0x000fe20003800000 */
[----:B------:R-:W-:Y:S02]  /*2e0a0*/  IMAD.MOV.U32 R13, RZ, RZ, R16 ;  /* 0x000000ffff0d7224 */ /* 0x000fe400078e0010 */
[----:B------:R-:W-:Y:S02]  /*2e0b0*/  IMAD.MOV.U32 R12, RZ, RZ, RZ ;  /* 0x000000ffff0c7224 */ /* 0x000fe400078e00ff */
[----:B0-----:R-:W-:Y:S02]  /*2e0c0*/  IMAD.MOV.U32 R11, RZ, RZ, 0x1f ;  /* 0x0000001fff0b7424 */ /* 0x001fe400078e00ff */
[----:B------:R-:W-:-:S07]  /*2e0d0*/  IMAD.MOV.U32 R15, RZ, RZ, -0x1 ;  /* 0xffffffffff0f7424 */ /* 0x000fce00078e00ff */
[----:B-1----:R-:W-:Y:S05]  /*2e0e0*/  WARPSYNC.COLLECTIVE R15, `(.L_x_4853) ;  /* 0x000000000f087348 */ /* 0x002fea0003c00000 */
[----:B------:R0:W2:Y:S02]  /*2e0f0*/  SHFL.IDX P6, R14, R13, R12, R11 ;  /* 0x0000000c0d0e7389 */ /* 0x0000a400000c000b */
[----:B012---:R-:W-:Y:S01]  /*2e100*/  ENDCOLLECTIVE ;  /* 0x000000000000791b */ /* 0x007fe20003800000 */
.L_x_4853:
[----:B------:R-:W-:Y:S05]  /*2e110*/  BSYNC B0 ;  /* 0x0000000000007941 */ /* 0x000fea0003800000 */
.L_x_4852:
        /* <DEDUP_REMOVED lines=9> */
.L_x_4854:
        /* <DEDUP_REMOVED lines=18> */
.L_x_4855:
        /* <DEDUP_REMOVED lines=8> */
.L_x_4856:
        /* <DEDUP_REMOVED lines=8> */
.L_x_4857:
        /* <DEDUP_REMOVED lines=8> */
.L_x_4858:
        /* <DEDUP_REMOVED lines=8> */
.L_x_4859:
        /* <DEDUP_REMOVED lines=9> */
.L_x_4860:
[----:B------:R-:W-:Y:S01]  /*2e560*/  IMAD.MOV.U32 R7, RZ, RZ, R14 ;  /* 0x000000ffff077224 */ /* 0x000fe200078e000e */
[----:B------:R-:W-:Y:S06]  /*2e570*/  BRA `(.L_x_4861) ;  /* 0xffffffb800e87947 */ /* 0x000fec000383ffff */
.L_x_4712:
[----:B------:R-:W-:Y:S01]  /*2e580*/  BSSY B0, `(.L_x_4862) ;  /* 0x0000008000007945 */ /* 0x000fe20003800000 */
[----:B-----5:R-:W-:Y:S02]  /*2e590*/  IMAD.MOV.U32 R13, RZ, RZ, R2 ;  /* 0x000000ffff0d7224 */ /* 0x020fe400078e0002 */
[----:B------:R-:W-:Y:S02]  /*2e5a0*/  IMAD.MOV.U32 R12, RZ, RZ, 0x1 ;  /* 0x00000001ff0c7424 */ /* 0x000fe400078e00ff */
[----:B0-----:R-:W-:Y:S02]  /*2e5b0*/  IMAD.MOV.U32 R11, RZ, RZ, RZ ;  /* 0x000000ffff0b7224 */ /* 0x001fe400078e00ff */
[----:B------:R-:W-:-:S07]  /*2e5c0*/  IMAD.MOV.U32 R15, RZ, RZ, -0x1 ;  /* 0xffffffffff0f7424 */ /* 0x000fce00078e00ff */
[----:B-123--:R-:W-:Y:S05]  /*2e5d0*/  WARPSYNC.COLLECTIVE R15, `(.L_x_4863) ;  /* 0x000000000f087348 */ /* 0x00efea0003c00000 */
[----:B------:R0:W4:Y:S02]  /*2e5e0*/  SHFL.UP P6, R14, R13, R12, R11 ;  /* 0x0400000c0d0e7389 */ /* 0x00012400000c000b */
[----:B01234-:R-:W-:Y:S01]  /*2e5f0*/  ENDCOLLECTIVE ;  /* 0x000000000000791b */ /* 0x01ffe20003800000 */
.L_x_4863:
[----:B------:R-:W-:Y:S05]  /*2e600*/  BSYNC B0 ;  /* 0x0000000000007941 */ /* 0x000fea0003800000 */
.L_x_4862:
        /* <DEDUP_REMOVED lines=10> */
.L_x_4864:
        /* <DEDUP_REMOVED lines=8> */
.L_x_4865:
        /* <DEDUP_REMOVED lines=8> */
.L_x_4866:
        /* <DEDUP_REMOVED lines=8> */
.L_x_4867:
        /* <DEDUP_REMOVED lines=9> */
.L_x_4868:
[----:B------:R-:W-:Y:S01]  /*2e8c0*/  IMAD.MOV.U32 R7, RZ, RZ, R14 ;  /* 0x000000ffff077224 */ /* 0x000fe200078e000e */
[----:B------:R-:W-:Y:S06]  /*2e8d0*/  BRA `(.L_x_4869) ;  /* 0xffffffb800b07947 */ /* 0x000fec000383ffff */
.L_x_4714:
[----:B------:R-:W-:Y:S01]  /*2e8e0*/  BSSY B0, `(.L_x_4870) ;  /* 0x0000006000007945 */ /* 0x000fe20003800000 */
[----:B------:R-:W-:Y:S01]  /*2e8f0*/  PLOP3.LUT P6, PT, P6, PT, PT, 0x8, 0x0 ;  /* 0x000000000000781c */ /* 0x000fe200037ce170 */
[----:B------:R-:W-:-:S12]  /*2e900*/  IMAD.MOV.U32 R15, RZ, RZ, -0x1 ;  /* 0xffffffffff0f7424 */ /* 0x000fd800078e00ff */
[----:B012---:R-:W-:Y:S05]  /*2e910*/  WARPSYNC.COLLECTIVE R15, `(.L_x_4871) ;  /* 0x000000000f087348 */ /* 0x007fea0003c00000 */
[----:B------:R-:W-:Y:S01]  /*2e920*/  VOTE.ANY R14, PT, P6 ;  /* 0x00000000000e7806 */ /* 0x000fe200030e0100 */
[----:B012---:R-:W-:Y:S06]  /*2e930*/  ENDCOLLECTIVE ;  /* 0x000000000000791b */ /* 0x007fec0003800000 */
.L_x_4871:
[----:B------:R-:W-:Y:S05]  /*2e940*/  BSYNC B0 ;  /* 0x0000000000007941 */ /* 0x000fea0003800000 */
.L_x_4870:
        /* <DEDUP_REMOVED lines=9> */
.L_x_4872:
[----:B------:R-:W-:Y:S01]  /*2e9e0*/  IMAD.MOV.U32 R17, RZ, RZ, R14 ;  /* 0x000000ffff117224 */ /* 0x000fe200078e000e */
[----:B------:R-:W-:Y:S06]  /*2e9f0*/  BRA `(.L_x_4873) ;  /* 0xffffffb800a47947 */ /* 0x000fec000383ffff */
.L_x_4716:
[----:B------:R-:W-:Y:S01]  /*2ea00*/  BSSY B0, `(.L_x_4874) ;  /* 0x0000007000007945 */ /* 0x000fe20003800000 */
[----:B------:R-:W-:Y:S02]  /*2ea10*/  IMAD.MOV.U32 R13, RZ, RZ, R6 ;  /* 0x000000ffff0d7224 */ /* 0x000fe400078e0006 */
[----:B0-----:R-:W-:Y:S02]  /*2ea20*/  IMAD.MOV.U32 R11, RZ, RZ, 0x1f ;  /* 0x0000001fff0b7424 */ /* 0x001fe400078e00ff */
[----:B------:R-:W-:-:S07]  /*2ea30*/  IMAD.MOV.U32 R15, RZ, RZ, -0x1 ;  /* 0xffffffffff0f7424 */ /* 0x000fce00078e00ff */
[----:B-123--:R-:W-:Y:S05]  /*2ea40*/  WARPSYNC.COLLECTIVE R15, `(.L_x_4875) ;  /* 0x000000000f087348 */ /* 0x00efea0003c00000 */
[----:B------:R0:W4:Y:S02]  /*2ea50*/  SHFL.IDX P6, R14, R13, R12, R11 ;  /* 0x0000000c0d0e7389 */ /* 0x00012400000c000b */
[----:B01234-:R-:W-:Y:S01]  /*2ea60*/  ENDCOLLECTIVE ;  /* 0x000000000000791b */ /* 0x01ffe20003800000 */
.L_x_4875:
[----:B------:R-:W-:Y:S05]  /*2ea70*/  BSYNC B0 ;  /* 0x0000000000007941 */ /* 0x000fea0003800000 */
.L_x_4874:
[----:B------:R-:W-:Y:S01]  /*2ea80*/  IMAD.MOV.U32 R6, RZ, RZ, R14 ;  /* 0x000000ffff067224 */ /* 0x000fe200078e000e */
[----:B------:R-:W-:Y:S06]  /*2ea90*/  BRA `(.L_x_4876) ;  /* 0xffffffb800987947 */ /* 0x000fec000383ffff */
.L_x_4720:
[----:B0-----:R0:W2:Y:S02]  /*2eaa0*/  SYNCS.PHASECHK.TRANS64.TRYWAIT P0, [R0+URZ+0x2a820], R3 ;  /* 0x02a82003000075a7 */ /* 0x0010a4000800017f */
[----:B--2---:R-:W-:Y:S05]  /*2eab0*/  @!P0 NANOSLEEP.SYNCS 0x989680 ;  /* 0x009896800000895d */ /* 0x004fea0003900000 */
[----:B------:R-:W2:Y:S02]  /*2eac0*/  @!P0 SYNCS.PHASECHK.TRANS64 P0, [R0+URZ+0x2a820], R3 ;  /* 0x02a82003000085a7 */ /* 0x000ea4000800007f */
[----:B--2---:R-:W-:Y:S05]  /*2ead0*/  @!P0 BRA `(.L_x_4720) ;  /* 0xfffffffc00f08947 */ /* 0x004fea000383ffff */
[----:B------:R-:W-:Y:S05]  /*2eae0*/  BRA `(.L_x_4877) ;  /* 0xffffffc000207947 */ /* 0x000fea000383ffff */
.L_x_4721:
[----:B------:R-:W2:Y:S01]  /*2eaf0*/  S2R R2, SR_TID.X ;  /* 0x0000000000027919 */ /* 0x000ea20000002100 */
[----:B------:R-:W-:Y:S01]  /*2eb00*/  BSSY B0, `(.L_x_4878) ;  /* 0x000000a000007945 */ /* 0x000fe20003800000 */
[----:B----4-:R-:W-:Y:S02]  /*2eb10*/  IMAD.MOV.U32 R12, RZ, RZ, RZ ;  /* 0x000000ffff0c7224 */ /* 0x010fe400078e00ff */
[----:B------:R-:W-:Y:S02]  /*2eb20*/  IMAD.MOV.U32 R11, RZ, RZ, 0x1f ;  /* 0x0000001fff0b7424 */ /* 0x000fe400078e00ff */
[----:B------:R-:W-:Y:S01]  /*2eb30*/  IMAD.MOV.U32 R15, RZ, RZ, -0x1 ;  /* 0xffffffffff0f7424 */ /* 0x000fe200078e00ff */
[----:B--2---:R-:W-:-:S04]  /*2eb40*/  SHF.R.U32.HI R2, RZ, 0x5, R2 ;  /* 0x00000005ff027819 */ /* 0x004fc80000011602 */
[----:B------:R-:W-:-:S05]  /*2eb50*/  LOP3.LUT R2, R2, 0x3, RZ, 0xc0, !PT ;  /* 0x0000000302027812 */ /* 0x000fca00078ec0ff */
[----:B------:R-:W-:-:S07]  /*2eb60*/  IMAD.MOV.U32 R13, RZ, RZ, R2 ;  /* 0x000000ffff0d7224 */ /* 0x000fce00078e0002 */
[----:B01----:R-:W-:Y:S05]  /*2eb70*/  WARPSYNC.COLLECTIVE R15, `(.L_x_4879) ;  /* 0x000000000f087348 */ /* 0x003fea0003c00000 */
[----:B------:R2:W3:Y:S02]  /*2eb80*/  SHFL.IDX P6, R14, R13, R12, R11 ;  /* 0x0000000c0d0e7389 */ /* 0x0004e400000c000b */
[----:B0123--:R-:W-:Y:S01]  /*2eb90*/  ENDCOLLECTIVE ;  /* 0x000000000000791b */ /* 0x00ffe20003800000 */
.L_x_4879:
[----:B------:R-:W-:Y:S05]  /*2eba0*/  BSYNC B0 ;  /* 0x0000000000007941 */ /* 0x000fea0003800000 */
.L_x_4878:
[----:B------:R-:W-:Y:S05]  /*2ebb0*/  BRA `(.L_x_4880) ;  /* 0xffffffc000087947 */ /* 0x000fea000383ffff */
.L_x_4722:
[----:B------:R-:W-:Y:S01]  /*2ebc0*/  BSSY B0, `(.L_x_4881) ;  /* 0x0000006000007945 */ /* 0x000fe20003800000 */
[----:B------:R-:W-:-:S07]  /*2ebd0*/  IMAD.MOV.U32 R15, RZ, RZ, -0x1 ;  /* 0xffffffffff0f7424 */ /* 0x000fce00078e00ff */
[----:B012-4-:R-:W-:Y:S05]  /*2ebe0*/  WARPSYNC.COLLECTIVE R15, `(.L_x_4882) ;  /* 0x000000000f0c7348 */ /* 0x017fea0003c00000 */
[----:B------:R-:W-:Y:S02]  /*2ebf0*/  ELECT P6, UR62, PT ;  /* 0x00000000003e782f */ /* 0x000fe400038c0000 */
[----:B------:R-:W-:Y:S01]  /*2ec00*/  MOV R14, UR62 ;  /* 0x0000003e000e7c02 */ /* 0x000fe20008000f00 */
[----:B012-4-:R-:W-:Y:S10]  /*2ec10*/  ENDCOLLECTIVE ;  /* 0x000000000000791b */ /* 0x017ff40003800000 */
.L_x_4882:
[----:B------:R-:W-:Y:S05]  /*2ec20*/  BSYNC B0 ;  /* 0x0000000000007941 */ /* 0x000fea0003800000 */
.L_x_4881:
[----:B------:R-:W-:Y:S05]  /*2ec30*/  BRA `(.L_x_4883) ;  /* 0xffffffbc00fc7947 */ /* 0x000fea000383ffff */
.L_x_4724:
[----:B0-----:R0:W2:Y:S02]  /*2ec40*/  SYNCS.PHASECHK.TRANS64.TRYWAIT P1, [R6+URZ], R5 ;  /* 0x00000005060075a7 */ /* 0x0010a4000802017f */
[----:B--2---:R-:W-:Y:S05]  /*2ec50*/  @!P1 NANOSLEEP.SYNCS 0x989680 ;  /* 0x009896800000995d */ /* 0x004fea0003900000 */
[----:B------:R-:W2:Y:S02]  /*2ec60*/  @!P1 SYNCS.PHASECHK.TRANS64 P1, [R6+URZ], R5 ;  /* 0x00000005060095a7 */ /* 0x000ea4000802007f */
[----:B--2---:R-:W-:Y:S05]  /*2ec70*/  @!P1 BRA `(.L_x_4724) ;  /* 0xfffffffc00f09947 */ /* 0x004fea000383ffff */
[----:B------:R-:W-:Y:S05]  /*2ec80*/  BRA `(.L_x_4884) ;  /* 0xffffffc000387947 */ /* 0x000fea000383ffff */
.L_x_4725:
[----:B--2---:R2:W3:Y:S02]  /*2ec90*/  SYNCS.PHASECHK.TRANS64.TRYWAIT P1, [R7+URZ], R2 ;  /* 0x00000002070075a7 */ /* 0x0044e4000802017f */
[----:B---3--:R-:W-:Y:S05]  /*2eca0*/  @!P1 NANOSLEEP.SYNCS 0x989680 ;  /* 0x009896800000995d */ /* 0x008fea0003900000 */
[----:B------:R-:W3:Y:S02]  /*2ecb0*/  @!P1 SYNCS.PHASECHK.TRANS64 P1, [R7+URZ], R2 ;  /* 0x00000002070095a7 */ /* 0x000ee4000802007f */
[----:B---3--:R-:W-:Y:S05]  /*2ecc0*/  @!P1 BRA `(.L_x_4725) ;  /* 0xfffffffc00f09947 */ /* 0x008fea000383ffff */
[----:B------:R-:W-:Y:S05]  /*2ecd0*/  BRA `(.L_x_4885) ;  /* 0xffffffc0002c7947 */ /* 0x000fea000383ffff */
.L_x_4727:
[----:B---3--:R3:W0:Y:S02]  /*2ece0*/  SYNCS.PHASECHK.TRANS64.TRYWAIT P1, [R4+URZ+0x2a860], R5 ;  /* 0x02a86005040075a7 */ /* 0x008624000802017f */
[----:B0-----:R-:W-:Y:S05]  /*2ecf0*/  @!P1 NANOSLEEP.SYNCS 0x989680 ;  /* 0x009896800000995d */ /* 0x001fea0003900000 */
[----:B------:R-:W0:Y:S02]  /*2ed00*/  @!P1 SYNCS.PHASECHK.TRANS64 P1, [R4+URZ+0x2a860], R5 ;  /* 0x02a86005040095a7 */ /* 0x000e24000802007f */
[----:B0-----:R-:W-:Y:S05]  /*2ed10*/  @!P1 BRA `(.L_x_4727) ;  /* 0xfffffffc00f09947 */ /* 0x001fea000383ffff */
[----:B------:R-:W-:Y:S05]  /*2ed20*/  BRA `(.L_x_4886) ;  /* 0xffffffc000307947 */ /* 0x000fea000383ffff */
.L_x_4729:
[----:B------:R0:W0:Y:S02]  /*2ed30*/  SYNCS.PHASECHK.TRANS64.TRYWAIT P1, [R3+URZ+0x2a860], R2 ;  /* 0x02a86002030075a7 */ /* 0x000024000802017f */
[----:B0-----:R-:W-:Y:S05]  /*2ed40*/  @!P1 NANOSLEEP.SYNCS 0x989680 ;  /* 0x009896800000995d */ /* 0x001fea0003900000 */
[----:B------:R-:W0:Y:S02]  /*2ed50*/  @!P1 SYNCS.PHASECHK.TRANS64 P1, [R3+URZ+0x2a860], R2 ;  /* 0x02a86002030095a7 */ /* 0x000e24000802007f */
[----:B0-----:R-:W-:Y:S05]  /*2ed60*/  @!P1 BRA `(.L_x_4729) ;  /* 0xfffffffc00f09947 */ /* 0x001fea000383ffff */
[----:B------:R-:W-:Y:S05]  /*2ed70*/  BRA `(.L_x_4887) ;  /* 0xffffffc000307947 */ /* 0x000fea000383ffff */
.L_x_4731:
[----:B------:R0:W0:Y:S02]  /*2ed80*/  SYNCS.PHASECHK.TRANS64.TRYWAIT P0, [R4+URZ+0x2a880], R5 ;  /* 0x02a88005040075a7 */ /* 0x000024000800017f */
[----:B0-----:R-:W-:Y:S05]  /*2ed90*/  @!P0 NANOSLEEP.SYNCS 0x989680 ;  /* 0x009896800000895d */ /* 0x001fea0003900000 */
[----:B------:R-:W0:Y:S02]  /*2eda0*/  @!P0 SYNCS.PHASECHK.TRANS64 P0, [R4+URZ+0x2a880], R5 ;  /* 0x02a88005040085a7 */ /* 0x000e24000800007f */
[----:B0-----:R-:W-:Y:S05]  /*2edb0*/  @!P0 BRA `(.L_x_4731) ;  /* 0xfffffffc00f08947 */ /* 0x001fea000383ffff */
[----:B------:R-:W-:Y:S05]  /*2edc0*/  BRA `(.L_x_4732) ;  /* 0xffffffc0002c7947 */ /* 0x000fea000383ffff */
.L_x_4888:
        /* <DEDUP_REMOVED lines=11> */
.L_x_12968:


//--------------------- .text._ZN7cutlass13device_kernelIN5flash11enable_sm90INS1_16FlashAttnFwdSm90INS1_25CollectiveMainloopFwdSm90ILi2EN4cute5tupleIJNS5_1CILi1EEES8_S8_EEENS6_IJNS7_ILi128EEENS7_ILi160EEENS7_ILi192EEEEEELi192ENS_12float_e4m3_tEfNS_4arch4Sm90ELb1ELb0ELb1ELb0ELb0ELb0ELb0ELb1ELb1ELb1ELb0ELb0EEENS1_21CollectiveEpilogueFwdINS6_IJSA_SC_SB_EEES9_NS_10bfloat16_tESG_Li256ELb0ELb1ELb0ELb1EEENS1_30DynamicPersistentTileSchedulerILi256ELi128ELb0ELb1ELb1EEEEEEEEEvNT_6ParamsE --------------------------
	.section	.text._ZN7cutlass13device_kernelIN5flash11enable_sm90INS1_16FlashAttnFwdSm90INS1_25CollectiveMainloopFwdSm90ILi2EN4cute5tupleIJNS5_1CILi1EEES8_S8_EEENS6_IJNS7_ILi128EEENS7_ILi160EEENS7_ILi192EEEEEELi192ENS_12float_e4m3_tEfNS_4arch4Sm90ELb1ELb0ELb1ELb0ELb0ELb0ELb0ELb1ELb1ELb1ELb0ELb0EEENS1_21CollectiveEpilogueFwdINS6_IJSA_SC_SB_EEES9_NS_10bfloat16_tESG_Li256ELb0ELb1ELb0ELb1EEENS1_30DynamicPersistentTileSchedulerILi256ELi128ELb0ELb1ELb1EEEEEEEEEvNT_6ParamsE,"ax",@progbits
	.align	128
.text._ZN7cutlass13device_kernelIN5flash11enable_sm90INS1_16FlashAttnFwdSm90INS1_25CollectiveMainloopFwdSm90ILi2EN4cute5tupleIJNS5_1CILi1EEES8_S8_EEENS6_IJNS7_ILi128EEENS7_ILi160EEENS7_ILi192EEEEEELi192ENS_12float_e4m3_tEfNS_4arch4Sm90ELb1ELb0ELb1ELb0ELb0ELb0ELb0ELb1ELb1ELb1ELb0ELb0EEENS1_21CollectiveEpilogueFwdINS6_IJSA_SC_SB_EEES9_NS_10bfloat16_tESG_Li256ELb0ELb1ELb0ELb1EEENS1_30DynamicPersistentTileSchedulerILi256ELi128ELb0ELb1ELb1EEEEEEEEEvNT_6ParamsE:
        .type           _ZN7cutlass13device_kernelIN5flash11enable_sm90INS1_16FlashAttnFwdSm90INS1_25CollectiveMainloopFwdSm90ILi2EN4cute5tupleIJNS5_1CILi1EEES8_S8_EEENS6_IJNS7_ILi128EEENS7_ILi160EEENS7_ILi192EEEEEELi192ENS_12float_e4m3_tEfNS_4arch4Sm90ELb1ELb0ELb1ELb0ELb0ELb0ELb0ELb1ELb1ELb1ELb0ELb0EEENS1_21CollectiveEpilogueFwdINS6_IJSA_SC_SB_EEES9_NS_10bfloat16_tESG_Li256ELb0ELb1ELb0ELb1EEENS1_30DynamicPersistentTileSchedulerILi256ELi128ELb0ELb1ELb1EEEEEEEEEvNT_6ParamsE,@function
        .size           _ZN7cutlass13device_kernelIN5flash11enable_sm90INS1_16FlashAttnFwdSm90INS1_25CollectiveMainloopFwdSm90ILi2EN4cute5tupleIJNS5_1CILi1EEES8_S8_EEENS6_IJNS7_ILi128EEENS7_ILi160EEENS7_ILi192EEEEEELi192ENS_12float_e4m3_tEfNS_4arch4Sm90ELb1ELb0ELb1ELb0ELb0ELb0ELb0ELb1ELb1ELb1ELb0ELb0EEENS1_21CollectiveEpilogueFwdINS6_IJSA_SC_SB_EEES9_NS_10bfloat16_tESG_Li256ELb0ELb1ELb0ELb1EEENS1_30DynamicPersistentTileSchedulerILi256ELi128ELb0ELb1ELb1EEEEEEEEEvNT_6ParamsE,(.L_x_12969 - _ZN7cutlass13device_kernelIN5flash11enable_sm90INS1_16FlashAttnFwdSm90INS1_25CollectiveMainloopFwdSm90ILi2EN4cute5tupleIJNS5_1CILi1EEES8_S8_EEENS6_IJNS7_ILi128EEENS7_ILi160EEENS7_ILi192EEEEEELi192ENS_12float_e4m3_tEfNS_4arch4Sm90ELb1ELb0ELb1ELb0ELb0ELb0ELb0ELb1ELb1ELb1ELb0ELb0EEENS1_21CollectiveEpilogueFwdINS6_IJSA_SC_SB_EEES9_NS_10bfloat16_tESG_Li256ELb0ELb1ELb0ELb1EEENS1_30DynamicPersistentTileSchedulerILi256ELi128ELb0ELb1ELb1EEEEEEEEEvNT_6ParamsE)
        .other          _ZN7cutlass13device_kernelIN5flash11enable_sm90INS1_16FlashAttnFwdSm90INS1_25CollectiveMainloopFwdSm90ILi2EN4cute5tupleIJNS5_1CILi1EEES8_S8_EEENS6_IJNS7_ILi128EEENS7_ILi160EEENS7_ILi192EEEEEELi192ENS_12float_e4m3_tEfNS_4arch4Sm90ELb1ELb0ELb1ELb0ELb0ELb0ELb0ELb1ELb1ELb1ELb0ELb0EEENS1_21CollectiveEpilogueFwdINS6_IJSA_SC_SB_EEES9_NS_10bfloat16_tESG_Li256ELb0ELb1ELb0ELb1EEENS1_30DynamicPersistentTileSchedulerILi256ELi128ELb0ELb1ELb1EEEEEEEEEvNT_6ParamsE,@"STO_CUDA_ENTRY STV_DEFAULT"
_ZN7cutlass13device_kernelIN5flash11enable_sm90INS1_16FlashAttnFwdSm90INS1_25CollectiveMainloopFwdSm90ILi2EN4cute5tupleIJNS5_1CILi1EEES8_S8_EEENS6_IJNS7_ILi128EEENS7_ILi160EEENS7_ILi192EEEEEELi192ENS_12float_e4m3_tEfNS_4arch4Sm90ELb1ELb0ELb1ELb0ELb0ELb0ELb0ELb1ELb1ELb1ELb0ELb0EEENS1_21CollectiveEpilogueFwdINS6_IJSA_SC_SB_EEES9_NS_10bfloat16_tESG_Li256ELb0ELb1ELb0ELb1EEENS1_30DynamicPersistentTileSchedulerILi256ELi128ELb0ELb1ELb1EEEEEEEEEvNT_6ParamsE:
        /* <DEDUP_REMOVED lines=18> */
.L_x_4890:
[----:B------:R-:W-:Y:S05]  /*0120*/  BSYNC B0 ;  /* 0x0000000000007941 */ /* 0x000fea0003800000 */
.L_x_4889:
        /* <DEDUP_REMOVED lines=41> */
.L_x_4891:
        /* <DEDUP_REMOVED lines=22> */
.L_x_4892:
        /* <DEDUP_REMOVED lines=18> */
.L_x_4893:
        /* <DEDUP_REMOVED lines=22> */
.L_x_4894:
        /* <DEDUP_REMOVED lines=22> */
.L_x_4895:
[----:B------:R-:W-:Y:S01]  /*0900*/  PLOP3.LUT P0, PT, PT, PT, UP0, 0x80, 0x0 ;  /* 0x000000000000781c */ /* 0x000fe20003f0f008 */
[----:B------:R-:W-:Y:S01]  /*0910*/  UMOV UR38, 0x1 ;  /* 0x0000000100267882 */ /* 0x000fe20000000000 */
[----:B------:R-:W-:Y:S01]  /*0920*/  NOP ;  /* 0x0000000000007918 */ /* 0x000fe20000000000 */
[----:B------:R-:W-:Y:S01]  /*0930*/  USEL UR38, UR38, 0x2, !UP0 ;  /* 0x0000000226267887 */ /* 0x000fe2000c000000 */
[----:B------:R-:W-:Y:S01]  /*0940*/  ULDC.64 UR50, c[0x0][0x208] ;  /* 0x0000820000327ab9 */ /* 0x000fe20000000a00 */
[----:B012-4-:R-:W-:Y:S08]  /*0950*/  BAR.SYNC.DEFER_BLOCKING 0x0 ;  /* 0x0000000000007b1d */ /* 0x017ff00000010000 */
[----:B------:R-:W-:Y:S05]  /*0960*/  @!P0 BRA `(.L_x_4896) ;  /* 0x0000010400b48947 */ /* 0x000fea0003800000 */
.L_x_4897:
        /* <DEDUP_REMOVED lines=69> */
.L_x_4951:
        /* <DEDUP_REMOVED lines=21> */
.L_x_4898:
[----:B------:R-:W-:Y:S01]  /*0f10*/  ULDC UR8, c[0x0][0xc54] ;  /* 0x0003150000087ab9 */ /* 0x000fe20000000800 */
[----:B------:R-:W-:Y:S01]  /*0f20*/  UMOV UR4, UR9 ;  /* 0x0000000900047c82 */ /* 0x000fe20008000000 */
[----:B------:R-:W-:-:S11]  /*0f30*/  UISETP.NE.AND UP0, UPT, UR8, 0x1, UPT ;  /* 0x000000010800788c */ /* 0x000fd6000bf05270 */
[----:B------:R-:W-:Y:S02]  /*0f40*/  @UP0 ULDC.64 UR10, c[0x0][0xc58] ;  /* 0x00031600000a0ab9 */ /* 0x000fe40000000a00 */
[----:B------:R-:W-:-:S04]  /*0f50*/  UIMAD.WIDE.U32 UR6, UR9, UR10, URZ ;  /* 0x0000000a090672a5 */ /* 0x000fc8000f8e003f */
[----:B------:R-:W-:-:S04]  /*0f60*/  @UP0 USHF.R.U32.HI UR4, URZ, UR11, UR7 ;  /* 0x0000000b3f040299 */ /* 0x000fc80008011607 */
[----:B------:R-:W-:-:S12]  /*0f70*/  UIMAD UR6, UR4, UR8, URZ ;  /* 0x00000008040672a4 */ /* 0x000fd8000f8e023f */
.L_x_4899:
[----:B------:R-:W-:Y:S01]  /*0f80*/  ULOP3.LUT UR4, URZ, UR4, URZ, 0x33, !UPT ;  /* 0x000000043f047292 */ /* 0x000fe2000f8e333f */
[----:B------:R-:W-:Y:S01]  /*0f90*/  PLOP3.LUT P0, PT, PT, PT, PT, 0x80, 0x0 ;  /* 0x000000000000781c */ /* 0x000fe20003f0f070 */
[----:B------:R-:W-:Y:S01]  /*0fa0*/  UIADD3 UR10, UR9, -UR6, URZ ;  /* 0x80000006090a7290 */ /* 0x000fe2000fffe03f */
[----:B------:R-:W-:Y:S01]  /*0fb0*/  IMAD.MOV.U32 R0, RZ, RZ, RZ ;  /* 0x000000ffff007224 */ /* 0x000fe200078e00ff */
[----:B------:R-:W-:Y:S01]  /*0fc0*/  ULDC UR7, c[0x0][0x448] ;  /* 0x0001120000077ab9 */ /* 0x000fe20000000800 */
[----:B------:R-:W-:Y:S01]  /*0fd0*/  ULDC UR6, c[0x0][0xc3c] ;  /* 0x00030f0000067ab9 */ /* 0x000fe20000000800 */
[----:B------:R-:W-:Y:S01]  /*0fe0*/  UISETP.NE.AND UP2, UPT, UR7, 0x1, UPT ;  /* 0x000000010700788c */ /* 0x000fe2000bf45270 */
[----:B------:R-:W-:Y:S01]  /*0ff0*/  IMAD.MOV.U32 R2, RZ, RZ, RZ ;  /* 0x000000ffff027224 */ /* 0x000fe200078e00ff */
[----:B------:R-:W-:Y:S01]  /*1000*/  UIADD3 UR4, UR4, UR6, URZ ;  /* 0x0000000604047290 */ /* 0x000fe2000fffe03f */
[----:B------:R-:W-:Y:S01]  /*1010*/  CS2R R118, SRZ ;  /* 0x0000000000767805 */ /* 0x000fe2000001ff00 */
[----:B------:R-:W-:Y:S01]  /*1020*/  ULDC.64 UR12, c[0x0][0x418] ;  /* 0x00010600000c7ab9 */ /* 0x000fe20000000a00 */
[----:B------:R-:W-:Y:S01]  /*1030*/  ULDC UR47, c[0x0][0x424] ;  /* 0x00010900002f7ab9 */ /* 0x000fe20000000800 */
[----:B------:R-:W-:Y:S01]  /*1040*/  UISETP.NE.U32.AND UP0, UPT, UR12, URZ, UPT ;  /* 0x0000003f0c00728c */ /* 0x000fe2000bf05070 */
[----:B------:R-:W-:Y:S01]  /*1050*/  CS2R R4, SRZ ;  /* 0x0000000000047805 */ /* 0x000fe2000001ff00 */
[----:B------:R-:W-:Y:S01]  /*1060*/  USHF.L.U32 UR36, UR4, 0x7, URZ ;  /* 0x0000000704247899 */ /* 0x000fe2000800063f */
[----:B------:R-:W-:Y:S01]  /*1070*/  CS2R R116, SRZ ;  /* 0x0000000000747805 */ /* 0x000fe2000001ff00 */
[----:B------:R-:W-:Y:S01]  /*1080*/  UISETP.NE.AND.EX UP0, UPT, UR13, URZ, UPT, UP0 ;  /* 0x0000003f0d00728c */ /* 0x000fe2000bf05300 */
[----:B------:R-:W-:Y:S01]  /*1090*/  CS2R R6, SRZ ;  /* 0x0000000000067805 */ /* 0x000fe2000001ff00 */
[----:B------:R-:W-:Y:S01]  /*10a0*/  UIADD3 UR4, UR36, 0x7f, URZ ;  /* 0x0000007f24047890 */ /* 0x000fe2000fffe03f */
[----:B------:R-:W-:Y:S01]  /*10b0*/  CS2R R110, SRZ ;  /* 0x00000000006e7805 */ /* 0x000fe2000001ff00 */
[----:B------:R-:W-:Y:S01]  /*10c0*/  ULDC UR8, c[0x0][0x288] ;  /* 0x0000a20000087ab9 */ /* 0x000fe20000000800 */
[----:B------:R-:W-:Y:S01]  /*10d0*/  @UP2 ULDC UR6, c[0x0][0x44c] ;  /* 0x0001130000062ab9 */ /* 0x000fe20000000800 */
[----:B------:R-:W-:Y:S01]  /*10e0*/  UIADD3 UR8, -UR8, 0xa0, URZ ;  /* 0x000000a008087890 */ /* 0x000fe2000fffe13f */
[----:B------:R-:W-:Y:S01]  /*10f0*/  CS2R R8, SRZ ;  /* 0x0000000000087805 */ /* 0x000fe2000001ff00 */
[----:B------:R-:W-:Y:S01]  /*1100*/  UIMAD.WIDE.U32 UR6, UR4, UR6, URZ ;  /* 0x00000006040672a5 */ /* 0x000fe2000f8e003f */
[----:B------:R-:W-:Y:S01]  /*1110*/  CS2R R108, SRZ ;  /* 0x00000000006c7805 */ /* 0x000fe2000001ff00 */
[----:B------:R-:W-:Y:S01]  /*1120*/  USEL UR47, UR47, 0x1, UP0 ;  /* 0x000000012f2f7887 */ /* 0x000fe20008000000 */
        /* <DEDUP_REMOVED lines=11> */
[----:B------:R-:W-:Y:S01]  /*11e0*/  UIMAD.WIDE UR6, UR6, 0x66666667, URZ ;  /* 0x66666667060678a5 */ /* 0x000fe2000f8e023f */
[----:B------:R-:W-:Y:S01]  /*11f0*/  CS2R R94, SRZ ;  /* 0x00000000005e7805 */ /* 0x000fe2000001ff00 */
[----:B------:R-:W-:Y:S01]  /*1200*/  UIMAD.WIDE UR8, UR8, 0x66666667, URZ ;  /* 0x66666667080878a5 */ /* 0x000fe2000f8e023f */
[----:B------:R-:W-:Y:S01]  /*1210*/  CS2R R20, SRZ ;  /* 0x0000000000147805 */ /* 0x000fe2000001ff00 */
[----:B------:R-:W-:Y:S01]  /*1220*/  ULDC UR11, c[0x0][0xc54] ;  /* 0x00031500000b7ab9 */ /* 0x000fe20000000800 */
[----:B------:R-:W-:Y:S01]  /*1230*/  USHF.R.U32.HI UR4, URZ, 0x1f, UR7 ;  /* 0x0000001f3f047899 */ /* 0x000fe20008011607 */
[----:B------:R-:W-:Y:S01]  /*1240*/  CS2R R92, SRZ ;  /* 0x00000000005c7805 */ /* 0x000fe2000001ff00 */
[----:B------:R-:W-:Y:S01]  /*1250*/  UIMAD UR11, UR5, UR11, UR10 ;  /* 0x0000000b050b72a4 */ /* 0x000fe2000f8e020a */
[----:B------:R-:W-:Y:S01]  /*1260*/  CS2R R24, SRZ ;  /* 0x0000000000187805 */ /* 0x000fe2000001ff00 */
[----:B------:R-:W-:Y:S01]  /*1270*/  USHF.R.U32.HI UR5, URZ, 0x1f, UR9 ;  /* 0x0000001f3f057899 */ /* 0x000fe20008011609 */
[----:B------:R-:W-:Y:S01]  /*1280*/  CS2R R86, SRZ ;  /* 0x0000000000567805 */ /* 0x000fe2000001ff00 */
[----:B------:R-:W-:Y:S01]  /*1290*/  ULEA.HI.SX32 UR7, UR7, UR4, 0x1a ;  /* 0x0000000407077291 */ /* 0x000fe2000f8fd23f */
[----:B------:R-:W-:Y:S01]  /*12a0*/  CS2R R26, SRZ ;  /* 0x00000000001a7805 */ /* 0x000fe2000001ff00 */
[----:B------:R-:W-:Y:S01]  /*12b0*/  ULEA.HI.SX32 UR9, UR9, UR5, 0x1a ;  /* 0x0000000509097291 */ /* 0x000fe2000f8fd23f */
        /* <DEDUP_REMOVED lines=76> */
.L_x_4901:
        /* <DEDUP_REMOVED lines=56> */
.L_x_5034:
[----:B------:R-:W-:Y:S05]  /*1b00*/  @!P0 BRA `(.L_x_4903) ;  /* 0x0000000000048947 */ /* 0x000fea0003800000 */
[----:B------:R-:W-:Y:S01]  /*1b10*/  BPT.TRAP 0x1 ;  /* 0x000000040000795c */ /* 0x000fe20000300000 */
.L_x_4903:
[----:B------:R-:W-:Y:S02]  /*1b20*/  IMAD.U32 R2, RZ, RZ, UR48 ;  /* 0x00000030ff027e24 */ /* 0x000fe4000f8e00ff */
[----:B0-----:R-:W-:-:S03]  /*1b30*/  IMAD.U32 R3, RZ, RZ, UR43 ;  /* 0x0000002bff037e24 */ /* 0x001fc6000f8e00ff */
[----:B------:R-:W-:Y:S02]  /*1b40*/  LEA R2, R2, UR41, 0x3 ;  /* 0x0000002902027c11 */ /* 0x000fe4000f8e18ff */
[----:B------:R-:W-:-:S04]  /*1b50*/  SHF.L.U32 R3, R3, 0x1f, RZ ;  /* 0x0000001f03037819 */ /* 0x000fc800000006ff */
[----:B------:R0:W1:Y:S01]  /*1b60*/  SYNCS.PHASECHK.TRANS64.TRYWAIT P2, [R2+URZ+0x33430], R3 ;  /* 0x03343003020075a7 */ /* 0x000062000804017f */
[----:B------:R-:W-:Y:S05]  /*1b70*/  @!P0 BRA `(.L_x_4904) ;  /* 0x0000000000048947 */ /* 0x000fea0003800000 */
[----:B------:R-:W-:Y:S01]  /*1b80*/  BPT.TRAP 0x1 ;  /* 0x000000040000795c */ /* 0x000fe20000300000 */
.L_x_4904:
[----:B------:R-:W2:Y:S02]  /*1b90*/  S2R R4, SR_TID.X ;  /* 0x0000000000047919 */ /* 0x000ea40000002100 */
[----:B--2---:R-:W-:Y:S01]  /*1ba0*/  LOP3.LUT P1, RZ, R4, 0x7f, RZ, 0xc0, !PT ;  /* 0x0000007f04ff7812 */ /* 0x004fe2000782c0ff */
[----:B-1----:R-:W-:-:S12]  /*1bb0*/  @P2 BRA `(.L_x_4905) ;  /* 0x0000000000082947 */ /* 0x002fd80003800000 */
[----:B------:R-:W1:Y:S02]  /*1bc0*/  SYNCS.PHASECHK.TRANS64.TRYWAIT P2, [R2+URZ+0x33430], R3 ;  /* 0x03343003020075a7 */ /* 0x000e64000804017f */
[----:B-1----:R-:W-:Y:S05]  /*1bd0*/  @!P2 BRA `(.L_x_4906) ;  /* 0x0000014000f8a947 */ /* 0x002fea0003800000 */
.L_x_4905:
        /* <DEDUP_REMOVED lines=11> */
[----:B------:R-:W-:Y:S01]  /*1c90*/  UMOV UR24, UR28 ;  /* 0x0000001c00187c82 */ /* 0x000fe20008000000 */
[----:B------:R-:W-:Y:S01]  /*1ca0*/  UMOV UR5, UR25 ;  /* 0x0000001900057c82 */ /* 0x000fe20008000000 */
[----:B------:R-:W-:Y:S01]  /*1cb0*/  ULOP3.LUT UR46, UR4, 0x10000, URZ, 0xfc, !UPT ;  /* 0x00010000042e7892 */ /* 0x000fe2000f8efc3f */
[----:B------:R-:W-:Y:S01]  /*1cc0*/  CS2R R116, SRZ ;  /* 0x0000000000747805 */ /* 0x000fe2000001ff00 */
[----:B------:R-:W-:Y:S01]  /*1cd0*/  UMOV UR7, 0x80000020 ;  /* 0x8000002000077882 */ /* 0x000fe20000000000 */
[----:B------:R-:W-:Y:S01]  /*1ce0*/  UMOV UR4, UR24 ;  /* 0x0000001800047c82 */ /* 0x000fe20008000000 */
[----:B------:R-:W-:Y:S01]  /*1cf0*/  UIMAD UR32, UR48, 0x780, UR46 ;  /* 0x00000780302078a4 */ /* 0x000fe2000f8e022e */
[----:B------:R-:W-:Y:S01]  /*1d00*/  CS2R R114, SRZ ;  /* 0x0000000000727805 */ /* 0x000fe2000001ff00 */
[----:B------:R-:W-:Y:S01]  /*1d10*/  UMOV UR8, UR24 ;  /* 0x0000001800087c82 */ /* 0x000fe20008000000 */
[----:B------:R-:W-:Y:S01]  /*1d20*/  UMOV UR9, UR25 ;  /* 0x0000001900097c82 */ /* 0x000fe20008000000 */
[----:B------:R-:W-:-:S02]  /*1d30*/  UIADD3 UR6, UR32, 0x100, URZ ;  /* 0x0000010020067890 */ /* 0x000fc4000fffe03f */
[----:B------:R-:W-:Y:S02]  /*1d40*/  UIADD3 UR10, UR32, 0x180, URZ ;  /* 0x00000180200a7890 */ /* 0x000fe4000fffe03f */
[----:B------:R-:W-:Y:S01]  /*1d50*/  UMOV UR26, UR32 ;  /* 0x00000020001a7c82 */ /* 0x000fe20008000000 */
[----:B------:R-:W-:Y:S01]  /*1d60*/  UMOV UR11, 0x80000020 ;  /* 0x80000020000b7882 */ /* 0x000fe20000000000 */
[----:B------:R-:W-:Y:S01]  /*1d70*/  QGMMA.64x32x32.F32.E4M3.E4M3 R88, gdesc[UR24], RZ, !UPT, gsb0 ;  /* 0x00600000185879f3 */ /* 0x000fe2000c0008ff */
[----:B------:R-:W-:Y:S01]  /*1d80*/  UIADD3 UR26, UR32, 0x80, URZ ;  /* 0x00000080201a7890 */ /* 0x000fe2000fffe03f */
[----:B------:R-:W-:Y:S01]  /*1d90*/  UMOV UR27, 0x80000020 ;  /* 0x80000020001b7882 */ /* 0x000fe20000000000 */
[----:B------:R-:W-:Y:S02]  /*1da0*/  UIADD3 UR12, UR28, 0x2, URZ ;  /* 0x000000021c0c7890 */ /* 0x000fe4000fffe03f */
        /* <DEDUP_REMOVED lines=9> */
[----:B------:R-:W-:Y:S01]  /*1e40*/  UIADD3 UR52, UR49, -0x2, URZ ;  /* 0xfffffffe31347890 */ /* 0x000fe2000fffe03f */
        /* <DEDUP_REMOVED lines=84> */
[----:B------:R-:W-:Y:S01]  /*2390*/  ULDC UR10, c[0x0][0x988] ;  /* 0x00026200000a7ab9 */ /* 0x000fe20000000800 */
[----:B------:R-:W-:Y:S01]  /*23a0*/  UMOV UR11, UR36 ;  /* 0x00000024000b7c82 */ /* 0x000fe20008000000 */
        /* <DEDUP_REMOVED lines=31> */
[----:B------:R-:W-:Y:S01]  /*25a0*/  ULDC UR15, c[0x0][0x288] ;  /* 0x0000a200000f7ab9 */ /* 0x000fe20000000800 */
        /* <DEDUP_REMOVED lines=17> */
[----:B------:R-:W-:Y:S02]  /*26c0*/  ULDC UR6, c[0x0][0x448] ;  /* 0x0001120000067ab9 */ /* 0x000fe40000000800 */
[----:B------:R-:W-:-:S06]  /*26d0*/  UISETP.NE.AND UP0, UPT, UR6, 0x1, UPT ;  /* 0x000000010600788c */ /* 0x000fcc000bf05270 */
[----:B------:R-:W-:-:S05]  /*26e0*/  PLOP3.LUT P2, PT, PT, PT, UP0, 0x80, 0x0 ;  /* 0x000000000000781c */ /* 0x000fca0003f4f008 */
[----:B------:R-:W-:Y:S01]  /*26f0*/  @UP0 ULDC UR6, c[0x0][0x44c] ;  /* 0x0001130000060ab9 */ /* 0x000fe20000000800 */
        /* <DEDUP_REMOVED lines=33> */
[----:B------:R-:W-:-:S03]  /*2910*/  FMUL.FTZ R7, R0, R98 ;  /* 0x0000006200077220 */ /* 0x000fc60000410000 */
[----:B------:R-:W2:Y:S08]  /*2920*/  MUFU.TANH R92, R92 ;  /* 0x0000005c005c7308 */ /* 0x000eb00000002400 */
[----:B------:R-:W3:Y:S08]  /*2930*/  MUFU.TANH R104, R93 ;  /* 0x0000005d00687308 */ /* 0x000ef00000002400 */
[----:B------:R-:W4:Y:S08]  /*2940*/  MUFU.TANH R96, R96 ;  /* 0x0000006000607308 */ /* 0x000f300000002400 */
[----:B------:R-:W5:Y:S08]  /*2950*/  MUFU.TANH R105, R97 ;  /* 0x0000006100697308 */ /* 0x000f700000002400 */
[----:B------:R-:W5:Y:S08]  /*2960*/  MUFU.TANH R100, R100 ;  /* 0x0000006400647308 */ /* 0x000f700000002400 */
[----:B------:R-:W5:Y:S01]  /*2970*/  MUFU.TANH R101, R101 ;  /* 0x0000006500657308 */ /* 0x000f620000002400 */
[----:B------:R-:W-:-:S02]  /*2980*/  WARPGROUP.DEPBAR.LE gsb0, 0x0 ;  /* 0x00008000000079c5 */ /* 0x000fc40000010000 */
[----:B------:R-:W-:Y:S01]  /*2990*/  WARPGROUP.ARRIVE ;  /* 0x00000000000079c5 */ /* 0x000fe20000000000 */
[----:B------:R-:W-:Y:S01]  /*29a0*/  FMUL.FTZ R13, R0, R78 ;  /* 0x0000004e000d7220 */ /* 0x000fe20000410000 */
[----:B------:R-:W-:Y:S02]  /*29b0*/  VIADD R78, R18, UR36 ;  /* 0x00000024124e7c36 */ /* 0x000fe40008000000 */
        /* <DEDUP_REMOVED lines=19> */
[----:B------:R0:W5:Y:S08]  /*2af0*/  MUFU.TANH R90, R72 ;  /* 0x00000048005a7308 */ /* 0x0001700000002400 */
[----:B------:R-:W5:Y:S01]  /*2b00*/  MUFU.TANH R73, R73 ;  /* 0x0000004900497308 */ /* 0x000f620000002400 */
[----:B0-----:R-:W-:-:S07]  /*2b10*/  FMUL.FTZ R72, R0, R87 ;  /* 0x0000005700487220 */ /* 0x001fce0000410000 */
[----:B------:R-:W0:Y:S08]  /*2b20*/  MUFU.TANH R77, R77 ;  /* 0x0000004d004d7308 */ /* 0x000e300000002400 */
[----:B------:R-:W-:Y:S08]  /*2b30*/  MUFU.TANH R103, R85 ;  /* 0x0000005500677308 */ /* 0x000ff00000002400 */
[----:B------:R-:W0:Y:S08]  /*2b40*/  MUFU.TANH R80, R80 ;  /* 0x0000005000507308 */ /* 0x000e300000002400 */
[----:B------:R-:W0:Y:S01]  /*2b50*/  MUFU.TANH R98, R81 ;  /* 0x0000005100627308 */ /* 0x000e220000002400 */
[----:B------:R-:W-:-:S02]  /*2b60*/  WARPGROUP.DEPBAR.LE gsb0, 0x0 ;  /* 0x00008000000079c5 */ /* 0x000fc40000010000 */
[C---:B------:R-:W-:Y:S01]  /*2b70*/  FMUL.FTZ R57, R0.reuse, R57 ;  /* 0x0000003900397220 */ /* 0x040fe20000410000 */
[----:B------:R-:W-:Y:S01]  /*2b80*/  WARPGROUP.ARRIVE ;  /* 0x00000000000079c5 */ /* 0x000fe20000000000 */
[C---:B------:R-:W-:Y:S01]  /*2b90*/  FMUL.FTZ R64, R0.reuse, R64 ;  /* 0x0000004000407220 */ /* 0x040fe20000410000 */
[C---:B------:R-:W-:Y:S02]  /*2ba0*/  FMUL.FTZ R60, R0.reuse, R60 ;  /* 0x0000003c003c7220 */ /* 0x040fe40000410000 */
[----:B------:R1:W-:Y:S01]  /*2bb0*/  MUFU.TANH R86, R57 ;  /* 0x0000003900567308 */ /* 0x0003e20000002400 */
[C---:B------:R-:W-:Y:S01]  /*2bc0*/  FMUL.FTZ R65, R0.reuse, R65 ;  /* 0x0000004100417220 */ /* 0x040fe20000410000 */
[C---:B------:R-:W-:Y:S01]  /*2bd0*/  FMUL.FTZ R56, R0.reuse, R56 ;  /* 0x0000003800387220 */ /* 0x040fe20000410000 */
[----:B------:R-:W-:Y:S01]  /*2be0*/  QGMMA.64x32x32.F32.E4M3.E4M3 R40, gdesc[UR20], R40, gsb0 ;  /* 0x00600000142879f3 */ /* 0x000fe20008000828 */
[----:B------:R-:W-:Y:S01]  /*2bf0*/  UIADD3 UR22, UR32, 0x702, URZ ;  /* 0x0000070220167890 */ /* 0x000fe2000fffe03f */
[C---:B------:R-:W-:Y:S01]  /*2c00*/  FMUL.FTZ R61, R0.reuse, R61 ;  /* 0x0000003d003d7220 */ /* 0x040fe20000410000 */
[----:B------:R-:W-:Y:S01]  /*2c10*/  UMOV UR23, 0x80000020 ;  /* 0x8000002000177882 */ /* 0x000fe20000000000 */
[C---:B------:R-:W-:Y:S01]  /*2c20*/  FMUL.FTZ R69, R0.reuse, R69 ;  /* 0x0000004500457220 */ /* 0x040fe20000410000 */
[----:B------:R2:W-:Y:S01]  /*2c30*/  MUFU.TANH R108, R64 ;  /* 0x00000040006c7308 */ /* 0x0005e20000002400 */
[----:B-1----:R-:W-:Y:S01]  /*2c40*/  FMUL.FTZ R57, R0, R59 ;  /* 0x0000003b00397220 */ /* 0x002fe20000410000 */
[----:B------:R-:W-:Y:S01]  /*2c50*/  @P2 IMAD.HI.U32 R59, R78, UR6, RZ ;  /* 0x000000064e3b2c27 */ /* 0x000fe2000f8e00ff */
[----:B------:R-:W-:-:S03]  /*2c60*/  @UP0 ULDC UR6, c[0x0][0x450] ;  /* 0x0001140000060ab9 */ /* 0x000fc60000000800 */
[C---:B------:R-:W-:Y:S01]  /*2c70*/  FMUL.FTZ R68, R0.reuse, R68 ;  /* 0x0000004400447220 */ /* 0x040fe20000410000 */
[----:B------:R-:W-:Y:S01]  /*2c80*/  @P2 SHF.R.U32.HI R78, RZ, UR6, R59 ;  /* 0x00000006ff4e2c19 */ /* 0x000fe2000801163b */
[----:B------:R-:W-:Y:S01]  /*2c90*/  UIMAD UR6, UR49, -0xa0, URZ ;  /* 0xffffff60310678a4 */ /* 0x000fe2000f8e023f */
[----:B------:R1:W-:Y:S01]  /*2ca0*/  MUFU.TANH R106, R60 ;  /* 0x0000003c006a7308 */ /* 0x0003e20000002400 */
[C---:B------:R-:W-:Y:S02]  /*2cb0*/  FMUL.FTZ R59, R0.reuse, R67 ;  /* 0x00000043003b7220 */ /* 0x040fe40000410000 */
[----:B--2---:R-:W2:Y:S01]  /*2cc0*/  SHFL.IDX PT, R64, R78, RZ, 0x1c1f ;  /* 0x001c1fff4e407589 */ /* 0x004ea200000e0000 */
[----:B------:R-:W-:Y:S02]  /*2cd0*/  UIADD3 UR7, UR6, 0xa1, URZ ;  /* 0x000000a106077890 */ /* 0x000fe4000fffe03f */
[----:B------:R-:W-:Y:S02]  /*2ce0*/  UIMAD UR6, UR47, UR14, UR6 ;  /* 0x0000000e2f0672a4 */ /* 0x000fe4000f8e0206 */
[----:B------:R3:W-:Y:S01]  /*2cf0*/  MUFU.TANH R109, R65 ;  /* 0x00000041006d7308 */ /* 0x0007e20000002400 */
[C---:B-1----:R-:W-:Y:S01]  /*2d00*/  FMUL.FTZ R60, R0.reuse, R58 ;  /* 0x0000003a003c7220 */ /* 0x042fe20000410000 */
[----:B------:R-:W-:Y:S01]  /*2d10*/  IMAD.U32 R76, RZ, RZ, UR7 ;  /* 0x00000007ff4c7e24 */ /* 0x000fe2000f8e00ff */
[----:B------:R-:W-:Y:S01]  /*2d20*/  UIADD3 UR6, UR6, 0xa0, URZ ;  /* 0x000000a006067890 */ /* 0x000fe2000fffe03f */
[----:B------:R-:W-:Y:S01]  /*2d30*/  FMUL.FTZ R58, R0, R63 ;  /* 0x0000003f003a7220 */ /* 0x000fe20000410000 */
[----:B------:R-:W-:Y:S01]  /*2d40*/  IMAD.U32 R63, RZ, RZ, UR14 ;  /* 0x0000000eff3f7e24 */ /* 0x000fe2000f8e00ff */
[----:B------:R-:W-:Y:S01]  /*2d50*/  UIMAD UR14, UR47, UR14, -UR15 ;  /* 0x0000000e2f0e72a4 */ /* 0x000fe2000f8e0a0f */
[----:B------:R-:W-:Y:S01]  /*2d60*/  IMAD R76, R17, -0x2, R76 ;  /* 0xfffffffe114c7824 */ /* 0x000fe200078e024c */
[----:B------:R1:W0:Y:S01]  /*2d70*/  MUFU.TANH R82, R56 ;  /* 0x0000003800527308 */ /* 0x0002220000002400 */
[----:B------:R-:W-:Y:S01]  /*2d80*/  IMAD.U32 R74, RZ, RZ, UR6 ;  /* 0x00000006ff4a7e24 */ /* 0x000fe2000f8e00ff */
[----:B------:R-:W-:Y:S01]  /*2d90*/  @UP0 ULDC UR6, c[0x0][0x44c] ;  /* 0x0001130000060ab9 */ /* 0x000fe20000000800 */
[----:B------:R-:W-:-:S02]  /*2da0*/  IMAD R76, R63, UR47, R76 ;  /* 0x0000002f3f4c7c24 */ /* 0x000fc4000f8e024c */
[----:B------:R-:W-:Y:S01]  /*2db0*/  FMUL.FTZ R63, R0, R71 ;  /* 0x00000047003f7220 */ /* 0x000fe20000410000 */
[----:B------:R-:W-:Y:S01]  /*2dc0*/  IMAD R74, R17, -0x2, R74 ;  /* 0xfffffffe114a7824 */ /* 0x000fe200078e024a */
[----:B------:R-:W-:Y:S01]  /*2dd0*/  UIMAD.WIDE.U32 UR6, UR36, UR6, URZ ;  /* 0x00000006240672a5 */ /* 0x000fe2000f8e003f */
[----:B---3--:R-:W-:Y:S01]  /*2de0*/  VIADD R65, R76, -UR15 ;  /* 0x8000000f4c417c36 */ /* 0x008fe20008000000 */
[----:B------:R3:W0:Y:S01]  /*2df0*/  MUFU.TANH R107, R61 ;  /* 0x0000003d006b7308 */ /* 0x0006220000002400 */
[C---:B-1----:R-:W-:Y:S01]  /*2e00*/  FMUL.FTZ R56, R0.reuse, R62 ;  /* 0x0000003e00387220 */ /* 0x042fe20000410000 */
[----:B------:R-:W-:Y:S02]  /*2e10*/  FMUL.FTZ R62, R0, R70 ;  /* 0x00000046003e7220 */ /* 0x000fe40000410000 */
[----:B--2---:R-:W-:-:S04]  /*2e20*/  VIADDMNMX R84, R64, R65, R74, PT ;  /* 0x0000004140547246 */ /* 0x004fc8000380014a */
[C---:B------:R-:W-:Y:S01]  /*2e30*/  ISETP.GT.AND P5, PT, R84.reuse, RZ, PT ;  /* 0x000000ff5400720c */ /* 0x040fe20003fa4270 */
[----:B------:R-:W-:Y:S01]  /*2e40*/  MUFU.TANH R111, R69 ;  /* 0x00000045006f7308 */ /* 0x000fe20000002400 */
[----:B------:R-:W-:Y:S01]  /*2e50*/  ISETP.GT.AND P6, PT, R84, 0x1, PT ;  /* 0x000000015400780c */ /* 0x000fe20003fc4270 */
[----:B---3--:R-:W-:Y:S01]  /*2e60*/  FMUL.FTZ R61, R0, R66 ;  /* 0x00000042003d7220 */ /* 0x008fe20000410000 */
[----:B------:R-:W-:Y:S02]  /*2e70*/  ISETP.GT.AND P3, PT, R84, 0x8, PT ;  /* 0x000000085400780c */ /* 0x000fe40003f64270 */
[----:B------:R-:W-:Y:S02]  /*2e80*/  FSEL R97, R88, -INF , P5 ;  /* 0xff80000058617808 */ /* 0x000fe40002800000 */
[----:B------:R-:W-:Y:S01]  /*2e90*/  FSEL R95, R89, -INF , P6 ;  /* 0xff800000595f7808 */ /* 0x000fe20003000000 */
[----:B------:R1:W2:Y:S01]  /*2ea0*/  MUFU.TANH R110, R68 ;  /* 0x00000044006e7308 */ /* 0x0002a20000002400 */
[----:B------:R-:W-:-:S02]  /*2eb0*/  ISETP.GT.AND P4, PT, R84, 0x9, PT ;  /* 0x000000095400780c */ /* 0x000fc40003f84270 */
[----:B------:R-:W-:Y:S02]  /*2ec0*/  FSEL R93, R92, -INF , P3 ;  /* 0xff8000005c5d7808 */ /* 0x000fe40001800000 */
[----:B------:R-:W-:Y:S01]  /*2ed0*/  FMNMX.FTZ R64, R97, R95, !PT ;  /* 0x0000005f61407209 */ /* 0x000fe20007810000 */
[----:B------:R-:W-:Y:S02]  /*2ee0*/  WARPGROUP.DEPBAR.LE gsb0, 0x0 ;  /* 0x00008000000079c5 */ /* 0x000fe40000010000 */
[----:B------:R-:W-:Y:S01]  /*2ef0*/  ISETP.GT.AND P5, PT, R84, 0x10, PT ;  /* 0x000000105400780c */ /* 0x000fe20003fa4270 */
[----:B------:R-:W-:Y:S01]  /*2f00*/  WARPGROUP.ARRIVE ;  /* 0x00000000000079c5 */ /* 0x000fe20000000000 */
[----:B------:R-:W-:Y:S01]  /*2f10*/  FSEL R87, R104, -INF , P4 ;  /* 0xff80000068577808 */ /* 0x000fe20002000000 */
[C---:B------:R-:W-:Y:S01]  /*2f20*/  FMUL.FTZ R41, R0.reuse, R41 ;  /* 0x0000002900297220 */ /* 0x040fe20000410000 */
[----:B------:R-:W-:Y:S01]  /*2f30*/  FMNMX.FTZ R64, R93, R64, !PT ;  /* 0x000000405d407209 */ /* 0x000fe20007810000 */
[----:B------:R-:W-:Y:S01]  /*2f40*/  FMUL.FTZ R40, R0, R40 ;  /* 0x0000002800287220 */ /* 0x000fe20000410000 */
[----:B------:R-:W-:Y:S01]  /*2f50*/  ISETP.GT.AND P3, PT, R84, 0x11, PT ;  /* 0x000000115400780c */ /* 0x000fe20003f64270 */
[----:B------:R-:W-:Y:S01]  /*2f60*/  QGMMA.64x32x32.F32.E4M3.E4M3 R24, gdesc[UR20], R24, gsb0 ;  /* 0x00600000141879f3 */ /* 0x000fe20008000818 */
[----:B----4-:R-:W-:Y:S01]  /*2f70*/  FSEL R99, R96, -INF , P5 ;  /* 0xff80000060637808 */ /* 0x010fe20002800000 */
[----:B------:R-:W-:Y:S01]  /*2f80*/  MUFU.TANH R88, R41 ;  /* 0x0000002900587308 */ /* 0x000fe20000002400 */
[----:B------:R-:W-:Y:S01]  /*2f90*/  FMNMX.FTZ R64, R87, R64, !PT ;  /* 0x0000004057407209 */ /* 0x000fe20007810000 */
[----:B------:R-:W-:Y:S01]  /*2fa0*/  FMUL.FTZ R53, R0, R53 ;  /* 0x0000003500357220 */ /* 0x000fe20000410000 */
[----:B------:R-:W-:Y:S01]  /*2fb0*/  ISETP.GT.AND P4, PT, R84, 0x18, PT ;  /* 0x000000185400780c */ /* 0x000fe20003f84270 */
[C---:B------:R-:W-:Y:S01]  /*2fc0*/  FMUL.FTZ R49, R0.reuse, R49 ;  /* 0x0000003100317220 */ /* 0x040fe20000410000 */
[----:B-----5:R-:W-:Y:S01]  /*2fd0*/  FSEL R91, R105, -INF , P3 ;  /* 0xff800000695b7808 */ /* 0x020fe20001800000 */
[----:B------:R-:W-:Y:S01]  /*2fe0*/  FMUL.FTZ R44, R0, R44 ;  /* 0x0000002c002c7220 */ /* 0x000fe20000410000 */
[----:B------:R-:W-:Y:S01]  /*2ff0*/  FMNMX.FTZ R64, R99, R64, !PT ;  /* 0x0000004063407209 */ /* 0x000fe20007810000 */
[----:B------:R-:W3:Y:S01]  /*3000*/  MUFU.TANH R112, R40 ;  /* 0x0000002800707308 */ /* 0x000ee20000002400 */
[----:B------:R-:W-:Y:S01]  /*3010*/  ISETP.GT.AND P3, PT, R84, 0x19, PT ;  /* 0x000000195400780c */ /* 0x000fe20003f64270 */
[----:B------:R-:W-:Y:S01]  /*3020*/  FMUL.FTZ R45, R0, R45 ;  /* 0x0000002d002d7220 */ /* 0x000fe20000410000 */
[----:B------:R-:W-:Y:S01]  /*3030*/  FSEL R89, R100, -INF , P4 ;  /* 0xff80000064597808 */ /* 0x000fe20002000000 */
[C---:B------:R-:W-:Y:S01]  /*3040*/  FMUL.FTZ R66, R0.reuse, R42 ;  /* 0x0000002a00427220 */ /* 0x040fe20000410000 */
[----:B------:R-:W-:Y:S01]  /*3050*/  FMNMX.FTZ R64, R91, R64, !PT ;  /* 0x000000405b407209 */ /* 0x000fe20007810000 */
[----:B-1----:R-:W-:Y:S01]  /*3060*/  FMUL.FTZ R68, R0, R43 ;  /* 0x0000002b00447220 */ /* 0x002fe20000410000 */
[----:B------:R-:W-:Y:S01]  /*3070*/  ISETP.GT.AND P4, PT, R84, 0x20, PT ;  /* 0x000000205400780c */ /* 0x000fe20003f84270 */
[----:B------:R1:W4:Y:S01]  /*3080*/  MUFU.TANH R92, R44 ;  /* 0x0000002c005c7308 */ /* 0x0003220000002400 */
[----:B------:R-:W-:Y:S01]  /*3090*/  FSEL R85, R101, -INF , P3 ;  /* 0xff80000065557808 */ /* 0x000fe20001800000 */
[C---:B------:R-:W-:Y:S01]  /*30a0*/  FMUL.FTZ R48, R0.reuse, R48 ;  /* 0x0000003000307220 */ /* 0x040fe20000410000 */
[----:B------:R-:W-:Y:S01]  /*30b0*/  FMNMX.FTZ R64, R89, R64, !PT ;  /* 0x0000004059407209 */ /* 0x000fe20007810000 */
[----:B------:R-:W-:Y:S01]  /*30c0*/  FMUL.FTZ R52, R0, R52 ;  /* 0x0000003400347220 */ /* 0x000fe20000410000 */
[----:B------:R-:W-:Y:S01]  /*30d0*/  ISETP.GT.AND P3, PT, R84, 0x21, PT ;  /* 0x000000215400780c */ /* 0x000fe20003f64270 */
[----:B------:R-:W-:Y:S01]  /*30e0*/  FMUL.FTZ R50, R0, R50 ;  /* 0x0000003200327220 */ /* 0x000fe20000410000 */
[----:B------:R-:W-:Y:S01]  /*30f0*/  FSEL R83, R90, -INF , P4 ;  /* 0xff8000005a537808 */ /* 0x000fe20002000000 */
[----:B------:R-:W5:Y:S01]  /*3100*/  MUFU.TANH R96, R45 ;  /* 0x0000002d00607308 */ /* 0x000f620000002400 */
[----:B------:R-:W-:Y:S01]  /*3110*/  FMNMX.FTZ R64, R85, R64, !PT ;  /* 0x0000004055407209 */ /* 0x000fe20007810000 */
[----:B------:R-:W-:Y:S01]  /*3120*/  FMUL.FTZ R54, R0, R54 ;  /* 0x0000003600367220 */ /* 0x000fe20000410000 */
[----:B------:R-:W-:Y:S01]  /*3130*/  ISETP.GT.AND P4, PT, R84, 0x28, PT ;  /* 0x000000285400780c */ /* 0x000fe20003f84270 */
[C---:B------:R-:W-:Y:S01]  /*3140*/  FMUL.FTZ R51, R0.reuse, R51 ;  /* 0x0000003300337220 */ /* 0x040fe20000410000 */
[----:B------:R-:W-:Y:S01]  /*3150*/  FSEL R81, R73, -INF , P3 ;  /* 0xff80000049517808 */ /* 0x000fe20001800000 */
[----:B------:R-:W-:Y:S01]  /*3160*/  FMUL.FTZ R55, R0, R55 ;  /* 0x0000003700377220 */ /* 0x000fe20000410000 */
[----:B------:R-:W-:Y:S01]  /*3170*/  FMNMX.FTZ R64, R83, R64, !PT ;  /* 0x0000004053407209 */ /* 0x000fe20007810000 */
[----:B------:R-:W5:Y:S01]  /*3180*/  MUFU.TANH R90, R48 ;  /* 0x00000030005a7308 */ /* 0x000f620000002400 */
[----:B------:R-:W-:-:S02]  /*3190*/  ISETP.GT.AND P3, PT, R84, 0x29, PT ;  /* 0x000000295400780c */ /* 0x000fc40003f64270 */
[----:B------:R-:W-:Y:S02]  /*31a0*/  FSEL R79, R94, -INF , P4 ;  /* 0xff8000005e4f7808 */ /* 0x000fe40002000000 */
[----:B------:R-:W-:Y:S02]  /*31b0*/  FMNMX.FTZ R64, R81, R64, !PT ;  /* 0x0000004051407209 */ /* 0x000fe40007810000 */
[C---:B------:R-:W-:Y:S01]  /*31c0*/  ISETP.GT.AND P4, PT, R84.reuse, 0x30, PT ;  /* 0x000000305400780c */ /* 0x040fe20003f84270 */
[----:B------:R-:W5:Y:S01]  /*31d0*/  MUFU.TANH R94, R49 ;  /* 0x00000031005e7308 */ /* 0x000f620000002400 */
[----:B0-----:R-:W-:Y:S02]  /*31e0*/  FSEL R77, R77, -INF , P3 ;  /* 0xff8000004d4d7808 */ /* 0x001fe40001800000 */
[----:B------:R-:W-:Y:S02]  /*31f0*/  FMNMX.FTZ R64, R79, R64, !PT ;  /* 0x000000404f407209 */ /* 0x000fe40007810000 */
[----:B------:R-:W-:-:S02]  /*3200*/  ISETP.GT.AND P3, PT, R84, 0x31, PT ;  /* 0x000000315400780c */ /* 0x000fc40003f64270 */
[----:B------:R-:W-:Y:S01]  /*3210*/  FSEL R75, R80, -INF , P4 ;  /* 0xff800000504b7808 */ /* 0x000fe20002000000 */
[----:B------:R-:W0:Y:S01]  /*3220*/  MUFU.TANH R52, R52 ;  /* 0x0000003400347308 */ /* 0x000e220000002400 */
[----:B------:R-:W-:Y:S02]  /*3230*/  FMNMX.FTZ R64, R77, R64, !PT ;  /* 0x000000404d407209 */ /* 0x000fe40007810000 */
[----:B------:R-:W-:Y:S02]  /*3240*/  ISETP.GT.AND P4, PT, R84, 0x38, PT ;  /* 0x000000385400780c */ /* 0x000fe40003f84270 */
[----:B------:R-:W-:Y:S02]  /*3250*/  FSEL R73, R98, -INF , P3 ;  /* 0xff80000062497808 */ /* 0x000fe40001800000 */
[----:B------:R-:W-:Y:S01]  /*3260*/  FMNMX.FTZ R64, R75, R64, !PT ;  /* 0x000000404b407209 */ /* 0x000fe20007810000 */
[----:B------:R-:W0:Y:S01]  /*3270*/  MUFU.TANH R80, R53 ;  /* 0x0000003500507308 */ /* 0x000e220000002400 */
[----:B------:R-:W-:Y:S01]  /*3280*/  ISETP.GT.AND P3, PT, R84, 0x39, PT ;  /* 0x000000395400780c */ /* 0x000fe20003f64270 */
[----:B------:R-:W-:-:S02]  /*3290*/  WARPGROUP.DEPBAR.LE gsb0, 0x0 ;  /* 0x00008000000079c5 */ /* 0x000fc40000010000 */
[----:B------:R-:W-:Y:S01]  /*32a0*/  FSEL R71, R102, -INF , P4 ;  /* 0xff80000066477808 */ /* 0x000fe20002000000 */
[C---:B------:R-:W-:Y:S01]  /*32b0*/  FMUL.FTZ R24, R0.reuse, R24 ;  /* 0x0000001800187220 */ /* 0x040fe20000410000 */
[----:B------:R-:W-:Y:S01]  /*32c0*/  FMNMX.FTZ R64, R73, R64, !PT ;  /* 0x0000004049407209 */ /* 0x000fe20007810000 */
[----:B-1----:R-:W-:Y:S01]  /*32d0*/  FMUL.FTZ R44, R0, R29 ;  /* 0x0000001d002c7220 */ /* 0x002fe20000410000 */
[----:B------:R-:W-:Y:S01]  /*32e0*/  ISETP.GT.AND P4, PT, R84, 0x40, PT ;  /* 0x000000405400780c */ /* 0x000fe20003f84270 */
[C---:B------:R-:W-:Y:S01]  /*32f0*/  FMUL.FTZ R35, R0.reuse, R35 ;  /* 0x0000002300237220 */ /* 0x040fe20000410000 */
[----:B------:R-:W-:Y:S01]  /*3300*/  FSEL R70, R103, -INF , P3 ;  /* 0xff80000067467808 */ /* 0x000fe20001800000 */
[----:B------:R-:W-:Y:S01]  /*3310*/  FMUL.FTZ R26, R0, R26 ;  /* 0x0000001a001a7220 */ /* 0x000fe20000410000 */
[----:B------:R-:W-:Y:S01]  /*3320*/  FMNMX.FTZ R41, R71, R64, !PT ;  /* 0x0000004047297209 */ /* 0x000fe20007810000 */
[----:B------:R-:W-:Y:S01]  /*3330*/  MUFU.TANH R3, R3 ;  /* 0x0000000300037308 */ /* 0x000fe20000002400 */
[----:B------:R-:W-:Y:S01]  /*3340*/  ISETP.GT.AND P3, PT, R84, 0x41, PT ;  /* 0x000000415400780c */ /* 0x000fe20003f64270 */
[----:B------:R-:W-:Y:S01]  /*3350*/  FMUL.FTZ R39, R0, R39 ;  /* 0x0000002700277220 */ /* 0x000fe20000410000 */
[----:B------:R-:W-:Y:S01]  /*3360*/  FSEL R69, R82, -INF , P4 ;  /* 0xff80000052457808 */ /* 0x000fe20002000000 */
[----:B------:R-:W-:Y:S01]  /*3370*/  FMUL.FTZ R34, R0, R34 ;  /* 0x0000002200227220 */ /* 0x000fe20000410000 */
[----:B------:R-:W-:Y:S01]  /*3380*/  FMNMX.FTZ R40, R70, R41, !PT ;  /* 0x0000002946287209 */ /* 0x000fe20007810000 */
[----:B------:R-:W-:Y:S01]  /*3390*/  FMUL.FTZ R27, R0, R27 ;  /* 0x0000001b001b7220 */ /* 0x000fe20000410000 */
[----:B------:R-:W-:Y:S01]  /*33a0*/  ISETP.GT.AND P4, PT, R84, 0x48, PT ;  /* 0x000000485400780c */ /* 0x000fe20003f84270 */
[----:B------:R-:W1:Y:S01]  /*33b0*/  MUFU.TANH R82, R24 ;  /* 0x0000001800527308 */ /* 0x000e620000002400 */
[----:B------:R-:W-:Y:S01]  /*33c0*/  FSEL R67, R86, -INF , P3 ;  /* 0xff80000056437808 */ /* 0x000fe20001800000 */
[C---:B------:R-:W-:Y:S01]  /*33d0*/  FMUL.FTZ R30, R0.reuse, R30 ;  /* 0x0000001e001e7220 */ /* 0x040fe20000410000 */
[----:B------:R-:W-:Y:S01]  /*33e0*/  FMNMX.FTZ R40, R69, R40, !PT ;  /* 0x0000002845287209 */ /* 0x000fe20007810000 */
[----:B------:R-:W-:Y:S01]  /*33f0*/  FMUL.FTZ R31, R0, R31 ;  /* 0x0000001f001f7220 */ /* 0x000fe20000410000 */
[----:B------:R-:W-:Y:S01]  /*3400*/  ISETP.GT.AND P3, PT, R84, 0x49, PT ;  /* 0x000000495400780c */ /* 0x000fe20003f64270 */
[----:B------:R-:W-:Y:S01]  /*3410*/  FMUL.FTZ R38, R0, R38 ;  /* 0x0000002600267220 */ /* 0x000fe20000410000 */
[----:B------:R-:W-:Y:S01]  /*3420*/  FSEL R65, R106, -INF , P4 ;  /* 0xff8000006a417808 */ /* 0x000fe20002000000 */
[----:B------:R2:W-:Y:S01]  /*3430*/  MUFU.TANH R102, R26 ;  /* 0x0000001a00667308 */ /* 0x0005e20000002400 */
[----:B------:R-:W-:Y:S01]  /*3440*/  FMNMX.FTZ R40, R67, R40, !PT ;  /* 0x0000002843287209 */ /* 0x000fe20007810000 */
[----:B------:R1:W-:Y:S01]  /*3450*/  @!P1 SYNCS.ARRIVE.TRANS64.RED.A1T0 RZ, [R2+URZ], RZ ;  /* 0x000000ff02ff99a7 */ /* 0x0003e2000810043f */
[----:B------:R-:W-:-:S02]  /*3460*/  ISETP.GT.AND P4, PT, R84, 0x50, PT ;  /* 0x000000505400780c */ /* 0x000fc40003f84270 */
[----:B------:R-:W-:Y:S02]  /*3470*/  FSEL R64, R107, -INF , P3 ;  /* 0xff8000006b407808 */ /* 0x000fe40001800000 */
[----:B------:R-:W-:Y:S01]  /*3480*/  FMNMX.FTZ R41, R65, R40, !PT ;  /* 0x0000002841297209 */ /* 0x000fe20007810000 */
[----:B------:R3:W-:Y:S01]  /*3490*/  MUFU.TANH R106, R35 ;  /* 0x00000023006a7308 */ /* 0x0007e20000002400 */
[----:B------:R-:W-:Y:S01]  /*34a0*/  ISETP.GT.AND P3, PT, R84, 0x51, PT ;  /* 0x000000515400780c */ /* 0x000fe20003f64270 */
[----:B--2---:R-:W-:Y:S01]  /*34b0*/  IMAD.U32 R26, RZ, RZ, UR10 ;  /* 0x0000000aff1a7e24 */ /* 0x004fe2000f8e00ff */
[----:B------:R-:W-:Y:S02]  /*34c0*/  FSEL R53, R108, -INF , P4 ;  /* 0xff8000006c357808 */ /* 0x000fe40002000000 */
[----:B------:R-:W-:Y:S01]  /*34d0*/  FMNMX.FTZ R40, R64, R41, !PT ;  /* 0x0000002940287209 */ /* 0x000fe20007810000 */
[----:B------:R-:W-:Y:S01]  /*34e0*/  FMUL.FTZ R41, R0, R25 ;  /* 0x0000001900297220 */ /* 0x000fe20000410000 */
[----:B------:R-:W-:Y:S01]  /*34f0*/  ISETP.GT.AND P4, PT, R84, 0x58, PT ;  /* 0x000000585400780c */ /* 0x000fe20003f84270 */
[----:B------:R-:W-:Y:S01]  /*3500*/  MUFU.TANH R4, R4 ;  /* 0x0000000400047308 */ /* 0x000fe20000002400 */
[----:B------:R-:W-:Y:S01]  /*3510*/  FSEL R49, R109, -INF , P3 ;  /* 0xff8000006d317808 */ /* 0x000fe20001800000 */
[----:B---3--:R-:W2:Y:S01]  /*3520*/  SHFL.IDX PT, R35, R78, 0x1, 0x1c1f ;  /* 0x003c1f004e237f89 */ /* 0x008ea200000e0000 */
[----:B------:R-:W-:-:S02]  /*3530*/  FMNMX.FTZ R40, R53, R40, !PT ;  /* 0x0000002835287209 */ /* 0x000fc40007810000 */
[----:B------:R-:W-:Y:S02]  /*3540*/  ISETP.GT.AND P3, PT, R84, 0x59, PT ;  /* 0x000000595400780c */ /* 0x000fe40003f64270 */
[----:B------:R-:W-:Y:S01]  /*3550*/  FSEL R43, R110, -INF , P4 ;  /* 0xff8000006e2b7808 */ /* 0x000fe20002000000 */
[----:B------:R3:W2:Y:S01]  /*3560*/  MUFU.TANH R86, R41 ;  /* 0x0000002900567308 */ /* 0x0006a20000002400 */
[----:B------:R-:W-:Y:S02]  /*3570*/  FMNMX.FTZ R42, R49, R40, !PT ;  /* 0x00000028312a7209 */ /* 0x000fe40007810000 */
[----:B------:R-:W-:Y:S02]  /*3580*/  ISETP.GT.AND P4, PT, R84, 0x60, PT ;  /* 0x000000605400780c */ /* 0x000fe40003f84270 */
[----:B------:R-:W-:Y:S02]  /*3590*/  FSEL R40, R111, -INF , P3 ;  /* 0xff8000006f287808 */ /* 0x000fe40001800000 */
[----:B------:R-:W-:-:S02]  /*35a0*/  CS2R R110, SRZ ;  /* 0x00000000006e7805 */ /* 0x000fc4000001ff00 */
[----:B------:R-:W-:Y:S01]  /*35b0*/  FMNMX.FTZ R45, R43, R42, !PT ;  /* 0x0000002a2b2d7209 */ /* 0x000fe20007810000 */
[----:B------:R-:W-:Y:S01]  /*35c0*/  FMUL.FTZ R42, R0, R28 ;  /* 0x0000001c002a7220 */ /* 0x000fe20000410000 */
[----:B------:R-:W-:Y:S01]  /*35d0*/  ISETP.GT.AND P3, PT, R84, 0x61, PT ;  /* 0x000000615400780c */ /* 0x000fe20003f64270 */
[----:B------:R-:W-:Y:S01]  /*35e0*/  MUFU.TANH R5, R5 ;  /* 0x0000000500057308 */ /* 0x000fe20000002400 */
[----:B------:R-:W-:Y:S02]  /*35f0*/  FSEL R25, R112, -INF , P4 ;  /* 0xff80000070197808 */ /* 0x000fe40002000000 */
[----:B------:R-:W-:Y:S02]  /*3600*/  CS2R R112, SRZ ;  /* 0x0000000000707805 */ /* 0x000fe4000001ff00 */
[----:B------:R-:W-:Y:S02]  /*3610*/  FMNMX.FTZ R28, R40, R45, !PT ;  /* 0x0000002d281c7209 */ /* 0x000fe40007810000 */
[----:B------:R-:W-:-:S02]  /*3620*/  ISETP.GT.AND P4, PT, R84, 0x68, PT ;  /* 0x000000685400780c */ /* 0x000fc40003f84270 */
[----:B------:R-:W-:Y:S01]  /*3630*/  FSEL R24, R88, -INF , P3 ;  /* 0xff80000058187808 */ /* 0x000fe20001800000 */
[----:B------:R0:W2:Y:S01]  /*3640*/  MUFU.TANH R98, R42 ;  /* 0x0000002a00627308 */ /* 0x0000a20000002400 */
[----:B------:R-:W-:Y:S02]  /*3650*/  FMNMX.FTZ R45, R25, R28, !PT ;  /* 0x0000001c192d7209 */ /* 0x000fe40007810000 */
[----:B------:R-:W-:Y:S02]  /*3660*/  ISETP.GT.AND P3, PT, R84, 0x69, PT ;  /* 0x000000695400780c */ /* 0x000fe40003f64270 */
[----:B----4-:R-:W-:Y:S02]  /*3670*/  FSEL R28, R92, -INF , P4 ;  /* 0xff8000005c1c7808 */ /* 0x010fe40002000000 */
[----:B------:R-:W-:Y:S01]  /*3680*/  FMNMX.FTZ R45, R24, R45, !PT ;  /* 0x0000002d182d7209 */ /* 0x000fe20007810000 */
[----:B------:R4:W2:Y:S01]  /*3690*/  MUFU.TANH R88, R44 ;  /* 0x0000002c00587308 */ /* 0x0008a20000002400 */
[----:B------:R-:W-:-:S02]  /*36a0*/  ISETP.GT.AND P4, PT, R84, 0x70, PT ;  /* 0x000000705400780c */ /* 0x000fc40003f84270 */
[----:B-----5:R-:W-:Y:S02]  /*36b0*/  FSEL R29, R96, -INF , P3 ;  /* 0xff800000601d7808 */ /* 0x020fe40001800000 */
[----:B------:R-:W-:Y:S01]  /*36c0*/  FMNMX.FTZ R48, R28, R45, !PT ;  /* 0x0000002d1c307209 */ /* 0x000fe20007810000 */
[----:B------:R-:W-:Y:S01]  /*36d0*/  FMUL.FTZ R45, R0, R32 ;  /* 0x00000020002d7220 */ /* 0x000fe20000410000 */
[----:B------:R-:W-:Y:S01]  /*36e0*/  ISETP.GT.AND P3, PT, R84, 0x71, PT ;  /* 0x000000715400780c */ /* 0x000fe20003f64270 */
[----:B------:R-:W-:Y:S01]  /*36f0*/  MUFU.TANH R108, R39 ;  /* 0x00000027006c7308 */ /* 0x000fe20000002400 */
[----:B------:R-:W-:Y:S02]  /*3700*/  FSEL R32, R90, -INF , P4 ;  /* 0xff8000005a207808 */ /* 0x000fe40002000000 */
[----:B------:R-:W-:Y:S01]  /*3710*/  FMNMX.FTZ R101, R29, R48, !PT ;  /* 0x000000301d657209 */ /* 0x000fe20007810000 */
[----:B------:R-:W-:Y:S01]  /*3720*/  FMUL.FTZ R48, R0, R33 ;  /* 0x0000002100307220 */ /* 0x000fe20000410000 */
[----:B------:R-:W-:-:S02]  /*3730*/  ISETP.GT.AND P4, PT, R84, 0x78, PT ;  /* 0x000000785400780c */ /* 0x000fc40003f84270 */
[----:B---3--:R-:W-:Y:S01]  /*3740*/  FSEL R41, R94, -INF , P3 ;  /* 0xff8000005e297808 */ /* 0x008fe20001800000 */
[----:B------:R-:W3:Y:S01]  /*3750*/  MUFU.TANH R90, R45 ;  /* 0x0000002d005a7308 */ /* 0x000ee20000002400 */
[----:B0-----:R-:W-:Y:S02]  /*3760*/  FMNMX.FTZ R42, R32, R101, !PT ;  /* 0x00000065202a7209 */ /* 0x001fe40007810000 */
[----:B------:R-:W-:Y:S02]  /*3770*/  ISETP.GT.AND P3, PT, R84, 0x79, PT ;  /* 0x000000795400780c */ /* 0x000fe40003f64270 */
[----:B------:R-:W-:Y:S01]  /*3780*/  FSEL R33, R52, -INF , P4 ;  /* 0xff80000034217808 */ /* 0x000fe20002000000 */
[----:B------:R-:W-:Y:S01]  /*3790*/  FMUL.FTZ R52, R0, R36 ;  /* 0x0000002400347220 */ /* 0x000fe20000410000 */
[----:B----4-:R-:W-:Y:S01]  /*37a0*/  FMNMX.FTZ R44, R41, R42, !PT ;  /* 0x0000002a292c7209 */ /* 0x010fe20007810000 */
[----:B------:R0:W4:Y:S01]  /*37b0*/  MUFU.TANH R94, R48 ;  /* 0x00000030005e7308 */ /* 0x0001220000002400 */
[----:B------:R-:W-:-:S02]  /*37c0*/  ISETP.GT.AND P4, PT, R84, 0x80, PT ;  /* 0x000000805400780c */ /* 0x000fc40003f84270 */
[----:B------:R-:W-:Y:S01]  /*37d0*/  FSEL R42, R80, -INF , P3 ;  /* 0xff800000502a7808 */ /* 0x000fe20001800000 */
[----:B------:R-:W-:Y:S01]  /*37e0*/  FMUL.FTZ R80, R0, R46 ;  /* 0x0000002e00507220 */ /* 0x000fe20000410000 */
[----:B------:R-:W-:Y:S02]  /*37f0*/  FMNMX.FTZ R101, R33, R44, !PT ;  /* 0x0000002c21657209 */ /* 0x000fe40007810000 */
[----:B------:R-:W-:Y:S01]  /*3800*/  ISETP.GT.AND P3, PT, R84, 0x81, PT ;  /* 0x000000815400780c */ /* 0x000fe20003f64270 */
[----:B------:R-:W5:Y:S01]  /*3810*/  MUFU.TANH R52, R52 ;  /* 0x0000003400347308 */ /* 0x000f620000002400 */
[----:B-1----:R-:W-:Y:S01]  /*3820*/  FSEL R36, R82, -INF , P4 ;  /* 0xff80000052247808 */ /* 0x002fe20002000000 */
[----:B------:R-:W-:Y:S01]  /*3830*/  FMUL.FTZ R82, R0, R37 ;  /* 0x0000002500527220 */ /* 0x000fe20000410000 */
[----:B------:R-:W-:Y:S02]  /*3840*/  FMNMX.FTZ R101, R42, R101, !PT ;  /* 0x000000652a657209 */ /* 0x000fe40007810000 */
[----:B------:R-:W-:-:S02]  /*3850*/  ISETP.GT.AND P4, PT, R84, 0x88, PT ;  /* 0x000000885400780c */ /* 0x000fc40003f84270 */
[----:B--2---:R-:W-:Y:S01]  /*3860*/  FSEL R44, R86, -INF , P3 ;  /* 0xff800000562c7808 */ /* 0x004fe20001800000 */
[----:B------:R1:W2:Y:S01]  /*3870*/  MUFU.TANH R96, R82 ;  /* 0x0000005200607308 */ /* 0x0002a20000002400 */
[----:B------:R-:W-:Y:S02]  /*3880*/  FMNMX.FTZ R101, R36, R101, !PT ;  /* 0x0000006524657209 */ /* 0x000fe40007810000 */
[----:B------:R-:W-:Y:S02]  /*3890*/  ISETP.GT.AND P3, PT, R84, 0x89, PT ;  /* 0x000000895400780c */ /* 0x000fe40003f64270 */
[----:B------:R-:W-:Y:S02]  /*38a0*/  FSEL R37, R98, -INF , P4 ;  /* 0xff80000062257808 */ /* 0x000fe40002000000 */
[----:B0-----:R-:W-:Y:S01]  /*38b0*/  FMNMX.FTZ R48, R44, R101, !PT ;  /* 0x000000652c307209 */ /* 0x001fe20007810000 */
[----:B------:R0:W-:Y:S01]  /*38c0*/  MUFU.TANH R92, R80 ;  /* 0x00000050005c7308 */ /* 0x0001e20000002400 */
[----:B------:R-:W-:Y:S01]  /*38d0*/  ISETP.GT.AND P4, PT, R84, 0x90, PT ;  /* 0x000000905400780c */ /* 0x000fe20003f84270 */
[----:B-1----:R-:W-:Y:S01]  /*38e0*/  FMUL.FTZ R82, R0, R47 ;  /* 0x0000002f00527220 */ /* 0x002fe20000410000 */
[----:B------:R-:W-:-:S02]  /*38f0*/  FSEL R45, R88, -INF , P3 ;  /* 0xff800000582d7808 */ /* 0x000fc40001800000 */
[----:B------:R-:W-:Y:S02]  /*3900*/  FMNMX.FTZ R86, R37, R48, !PT ;  /* 0x0000003025567209 */ /* 0x000fe40007810000 */
[----:B------:R-:W-:Y:S01]  /*3910*/  ISETP.GT.AND P3, PT, R84, 0x91, PT ;  /* 0x000000915400780c */ /* 0x000fe20003f64270 */
[----:B------:R1:W-:Y:S01]  /*3920*/  MUFU.TANH R105, R34 ;  /* 0x0000002200697308 */ /* 0x0003e20000002400 */
[----:B---3--:R-:W-:Y:S02]  /*3930*/  FSEL R48, R90, -INF , P4 ;  /* 0xff8000005a307808 */ /* 0x008fe40002000000 */
        /* <DEDUP_REMOVED lines=8> */
[----:B------:R-:W4:Y:S01]  /*39c0*/  MUFU.TANH R7, R7 ;  /* 0x0000000700077308 */ /* 0x000f220000002400 */
[----:B--2---:R-:W-:Y:S02]  /*39d0*/  FSEL R52, R96, -INF , P3 ;  /* 0xff80000060347808 */ /* 0x004fe40001800000 */
[----:B------:R-:W-:Y:S02]  /*39e0*/  FMNMX.FTZ R101, R47, R84, !PT ;  /* 0x000000542f657209 */ /* 0x000fe40007810000 */
[----:B------:R-:W-:Y:S01]  /*39f0*/  IADD3 R39, R35, -UR15, R76 ;  /* 0x8000000f23277c10 */ /* 0x000fe2000fffe04c */
[----:B------:R-:W-:Y:S01]  /*3a00*/  @UP0 ULDC UR15, c[0x0][0x450] ;  /* 0x00011400000f0ab9 */ /* 0x000fe20000000800 */
[----:B------:R-:W-:Y:S01]  /*3a10*/  FMNMX.FTZ R101, R52, R101, !PT ;  /* 0x0000006534657209 */ /* 0x000fe20007810000 */
[----:B------:R-:W2:Y:S01]  /*3a20*/  MUFU.TANH R8, R8 ;  /* 0x0000000800087308 */ /* 0x000ea20000002400 */
[----:B------:R-:W-:-:S03]  /*3a30*/  @UP0 USHF.R.U32.HI UR11, URZ, UR15, UR7 ;  /* 0x0000000f3f0b0299 */ /* 0x000fc60008011607 */
[----:B0-----:R-:W0:Y:S01]  /*3a40*/  SHFL.BFLY PT, R80, R101, 0x2, 0x1f ;  /* 0x0c401f0065507f89 */ /* 0x001e2200000e0000 */
[----:B------:R-:W-:-:S03]  /*3a50*/  UIADD3 UR6, UR14, UR11, URZ ;  /* 0x0000000b0e067290 */ /* 0x000fc6000fffe03f */
[----:B------:R5:W-:Y:S01]  /*3a60*/  MUFU.TANH R84, R50 ;  /* 0x0000003200547308 */ /* 0x000be20000002400 */
[----:B------:R-:W-:-:S04]  /*3a70*/  UIMAD.WIDE UR6, UR6, 0x66666667, URZ ;  /* 0x66666667060678a5 */ /* 0x000fc8000f8e023f */
[----:B------:R-:W-:-:S03]  /*3a80*/  USHF.R.U32.HI UR6, URZ, 0x1f, UR7 ;  /* 0x0000001f3f067899 */ /* 0x000fc60008011607 */
[----:B------:R-:W2:Y:S01]  /*3a90*/  MUFU.TANH R10, R10 ;  /* 0x0000000a000a7308 */ /* 0x000ea20000002400 */
[----:B------:R-:W-:-:S04]  /*3aa0*/  ULEA.HI.SX32 UR6, UR7, UR6, 0x1a ;  /* 0x0000000607067291 */ /* 0x000fc8000f8fd23f */
[----:B------:R-:W-:-:S03]  /*3ab0*/  UISETP.LT.AND UP1, UPT, URZ, UR6, UPT ;  /* 0x000000063f00728c */ /* 0x000fc6000bf21270 */
[----:B------:R3:W-:Y:S01]  /*3ac0*/  MUFU.TANH R98, R54 ;  /* 0x0000003600627308 */ /* 0x0007e20000002400 */
[----:B------:R-:W-:Y:S01]  /*3ad0*/  USEL UR49, URZ, UR6, !UP1 ;  /* 0x000000063f317287 */ /* 0x000fe2000c800000 */
[----:B0-----:R-:W-:-:S03]  /*3ae0*/  FMNMX.FTZ R80, R101, R80, !PT ;  /* 0x0000005065507209 */ /* 0x001fc60007810000 */
[----:B------:R-:W-:-:S03]  /*3af0*/  UISETP.GE.AND UP1, UPT, UR52, UR49, UPT ;  /* 0x000000313400728c */ /* 0x000fc6000bf26270 */
[----:B------:R-:W0:Y:S01]  /*3b00*/  MUFU.TANH R9, R9 ;  /* 0x0000000900097308 */ /* 0x000e220000002400 */
[----:B------:R-:W1:Y:S07]  /*3b10*/  SHFL.BFLY PT, R121, R80, 0x1, 0x1f ;  /* 0x0c201f0050797f89 */ /* 0x000e6e00000e0000 */
[----:B------:R4:W-:Y:S08]  /*3b20*/  MUFU.TANH R96, R51 ;  /* 0x0000003300607308 */ /* 0x0009f00000002400 */
[----:B------:R-:W0:Y:S08]  /*3b30*/  MUFU.TANH R12, R12 ;  /* 0x0000000c000c7308 */ /* 0x000e300000002400 */
[----:B------:R-:W0:Y:S01]  /*3b40*/  MUFU.TANH R11, R11 ;  /* 0x0000000b000b7308 */ /* 0x000e220000002400 */
[----:B-1----:R-:W-:-:S04]  /*3b50*/  FMNMX.FTZ R121, R80, R121, !PT ;  /* 0x0000007950797209 */ /* 0x002fc80007810000 */
[C---:B------:R-:W-:Y:S01]  /*3b60*/  FSETP.NEU.FTZ.AND P3, PT, R121.reuse, -INF , PT ;  /* 0xff8000007900780b */ /* 0x040fe20003f7d000 */
[----:B------:R-:W-:-:S02]  /*3b70*/  FFMA.FTZ R26, R121, R26, -8 ;  /* 0xc1000000791a7423 */ /* 0x000fc4000001001a */
[----:B------:R-:W1:Y:S03]  /*3b80*/  MUFU.TANH R13, R13 ;  /* 0x0000000d000d7308 */ /* 0x000e660000002400 */
[----:B------:R-:W-:-:S05]  /*3b90*/  FSEL R26, R26, RZ, P3 ;  /* 0x000000ff1a1a7208 */ /* 0x000fca0001800000 */
[--C-:B------:R-:W-:Y:S01]  /*3ba0*/  FFMA.FTZ R34, R87, UR10, -R26.reuse ;  /* 0x0000000a57227c23 */ /* 0x100fe2000801081a */
[----:B------:R-:W-:Y:S01]  /*3bb0*/  VIMNMX R87, R74, R39, PT ;  /* 0x000000274a577248 */ /* 0x000fe20003fe0100 */
[----:B------:R0:W-:Y:S01]  /*3bc0*/  MUFU.TANH R100, R55 ;  /* 0x0000003700647308 */ /* 0x0001e20000002400 */
[----:B------:R-:W-:-:S01]  /*3bd0*/  FFMA.FTZ R89, R89, UR10, -R26 ;  /* 0x0000000a59597c23 */ /* 0x000fc2000801081a */
[--C-:B------:R-:W-:Y:S01]  /*3be0*/  FFMA.FTZ R70, R70, UR10, -R26.reuse ;  /* 0x0000000a46467c23 */ /* 0x100fe2000801081a */
[----:B------:R-:W-:Y:S01]  /*3bf0*/  ISETP.GT.AND P3, PT, R87, RZ, PT ;  /* 0x000000ff5700720c */ /* 0x000fe20003f64270 */
[--C-:B------:R-:W-:Y:S01]  /*3c00*/  FFMA.FTZ R67, R67, UR10, -R26.reuse ;  /* 0x0000000a43437c23 */ /* 0x100fe2000801081a */
[----:B------:R-:W-:Y:S01]  /*3c10*/  ISETP.GT.AND P4, PT, R87, 0x1, PT ;  /* 0x000000015700780c */ /* 0x000fe20003f84270 */
[--C-:B------:R-:W-:Y:S01]  /*3c20*/  FFMA.FTZ R69, R69, UR10, -R26.reuse ;  /* 0x0000000a45457c23 */ /* 0x100fe2000801081a */
[----:B------:R-:W-:Y:S01]  /*3c30*/  ISETP.GT.AND P5, PT, R87, 0x8, PT ;  /* 0x000000085700780c */ /* 0x000fe20003fa4270 */
[----:B------:R-:W1:Y:S01]  /*3c40*/  MUFU.TANH R14, R14 ;  /* 0x0000000e000e7308 */ /* 0x000e620000002400 */
[----:B------:R-:W-:Y:S01]  /*3c50*/  FSEL R3, R3, -INF , P3 ;  /* 0xff80000003037808 */ /* 0x000fe20001800000 */
[--C-:B------:R-:W-:Y:S01]  /*3c60*/  FFMA.FTZ R85, R85, UR10, -R26.reuse ;  /* 0x0000000a55557c23 */ /* 0x100fe2000801081a */
[----:B-----5:R-:W-:Y:S01]  /*3c70*/  FSEL R50, R4, -INF , P4 ;  /* 0xff80000004327808 */ /* 0x020fe20002000000 */
[--C-:B------:R-:W-:Y:S01]  /*3c80*/  FFMA.FTZ R99, R99, UR10, -R26.reuse ;  /* 0x0000000a63637c23 */ /* 0x100fe2000801081a */
[----:B------:R-:W-:Y:S01]  /*3c90*/  ISETP.GT.AND P3, PT, R87, 0x9, PT ;  /* 0x000000095700780c */ /* 0x000fe20003f64270 */
[--C-:B------:R-:W-:Y:S01]  /*3ca0*/  FFMA.FTZ R53, R53, UR10, -R26.reuse ;  /* 0x0000000a35357c23 */ /* 0x100fe2000801081a */
[----:B------:R-:W-:Y:S01]  /*3cb0*/  FSEL R5, R5, -INF , P5 ;  /* 0xff80000005057808 */ /* 0x000fe20002800000 */
[----:B------:R-:W5:Y:S01]  /*3cc0*/  MUFU.TANH R20, R20 ;  /* 0x0000001400147308 */ /* 0x000f620000002400 */
[----:B---3--:R-:W-:Y:S01]  /*3cd0*/  FMNMX.FTZ R54, R3, R50, !PT ;  /* 0x0000003203367209 */ /* 0x008fe20007810000 */
[--C-:B------:R-:W-:Y:S01]  /*3ce0*/  FFMA.FTZ R43, R43, UR10, -R26.reuse ;  /* 0x0000000a2b2b7c23 */ /* 0x100fe2000801081a */
[----:B------:R-:W-:Y:S01]  /*3cf0*/  ISETP.GT.AND P4, PT, R87, 0x10, PT ;  /* 0x000000105700780c */ /* 0x000fe20003f84270 */
[--C-:B------:R-:W-:Y:S01]  /*3d00*/  FFMA.FTZ R40, R40, UR10, -R26.reuse ;  /* 0x0000000a28287c23 */ /* 0x100fe2000801081a */
[----:B------:R-:W-:Y:S01]  /*3d10*/  FSEL R6, R6, -INF , P3 ;  /* 0xff80000006067808 */ /* 0x000fe20001800000 */
[--C-:B------:R-:W-:Y:S01]  /*3d20*/  FFMA.FTZ R25, R25, UR10, -R26.reuse ;  /* 0x0000000a19197c23 */ /* 0x100fe2000801081a */
[----:B----4-:R-:W-:Y:S01]  /*3d30*/  FMNMX.FTZ R51, R5, R54, !PT ;  /* 0x0000003605337209 */ /* 0x010fe20007810000 */
[----:B------:R-:W3:Y:S01]  /*3d40*/  MUFU.TANH R15, R15 ;  /* 0x0000000f000f7308 */ /* 0x000ee20000002400 */
[----:B------:R-:W-:Y:S01]  /*3d50*/  ISETP.GT.AND P3, PT, R87, 0x11, PT ;  /* 0x000000115700780c */ /* 0x000fe20003f64270 */
[--C-:B------:R-:W-:Y:S01]  /*3d60*/  FFMA.FTZ R24, R24, UR10, -R26.reuse ;  /* 0x0000000a18187c23 */ /* 0x100fe2000801081a */
[----:B------:R-:W-:Y:S01]  /*3d70*/  FSEL R39, R7, -INF , P4 ;  /* 0xff80000007277808 */ /* 0x000fe20002000000 */
[--C-:B------:R-:W-:Y:S01]  /*3d80*/  FFMA.FTZ R28, R28, UR10, -R26.reuse ;  /* 0x0000000a1c1c7c23 */ /* 0x100fe2000801081a */
[----:B------:R-:W-:Y:S01]  /*3d90*/  FMNMX.FTZ R54, R6, R51, !PT ;  /* 0x0000003306367209 */ /* 0x000fe20007810000 */
[--C-:B------:R-:W-:Y:S01]  /*3da0*/  FFMA.FTZ R33, R33, UR10, -R26.reuse ;  /* 0x0000000a21217c23 */ /* 0x100fe2000801081a */
[----:B------:R-:W-:Y:S01]  /*3db0*/  ISETP.GT.AND P4, PT, R87, 0x18, PT ;  /* 0x000000185700780c */ /* 0x000fe20003f84270 */
[----:B------:R-:W4:Y:S01]  /*3dc0*/  MUFU.TANH R21, R21 ;  /* 0x0000001500157308 */ /* 0x000f220000002400 */
[----:B--2---:R-:W-:Y:S01]  /*3dd0*/  FSEL R51, R8, -INF , P3 ;  /* 0xff80000008337808 */ /* 0x004fe20001800000 */
[--C-:B------:R-:W-:Y:S01]  /*3de0*/  FFMA.FTZ R8, R83, UR10, -R26.reuse ;  /* 0x0000000a53087c23 */ /* 0x100fe2000801081a */
[----:B------:R-:W-:Y:S01]  /*3df0*/  FMNMX.FTZ R54, R39, R54, !PT ;  /* 0x0000003627367209 */ /* 0x000fe20007810000 */
[--C-:B------:R-:W-:Y:S01]  /*3e00*/  FFMA.FTZ R42, R42, UR10, -R26.reuse ;  /* 0x0000000a2a2a7c23 */ /* 0x100fe2000801081a */
[----:B------:R-:W-:Y:S01]  /*3e10*/  ISETP.GT.AND P3, PT, R87, 0x19, PT ;  /* 0x000000195700780c */ /* 0x000fe20003f64270 */
[--C-:B------:R-:W-:Y:S01]  /*3e20*/  FFMA.FTZ R36, R36, UR10, -R26.reuse ;  /* 0x0000000a24247c23 */ /* 0x100fe2000801081a */
[----:B------:R-:W-:Y:S01]  /*3e30*/  FSEL R10, R10, -INF , P4 ;  /* 0xff8000000a0a7808 */ /* 0x000fe20002000000 */
[----:B------:R-:W2:Y:S01]  /*3e40*/  MUFU.TANH R72, R72 ;  /* 0x0000004800487308 */ /* 0x000ea20000002400 */
[----:B0-----:R-:W-:Y:S01]  /*3e50*/  FMNMX.FTZ R55, R51, R54, !PT ;  /* 0x0000003633377209 */ /* 0x001fe20007810000 */
[--C-:B------:R-:W-:Y:S01]  /*3e60*/  FFMA.FTZ R54, R77, UR10, -R26.reuse ;  /* 0x0000000a4d367c23 */ /* 0x100fe2000801081a */
[----:B------:R-:W-:Y:S01]  /*3e70*/  ISETP.GT.AND P4, PT, R87, 0x20, PT ;  /* 0x000000205700780c */ /* 0x000fe20003f84270 */
[--C-:B------:R-:W-:Y:S01]  /*3e80*/  FFMA.FTZ R37, R37, UR10, -R26.reuse ;  /* 0x0000000a25257c23 */ /* 0x100fe2000801081a */
[----:B------:R-:W-:Y:S01]  /*3e90*/  FSEL R74, R9, -INF , P3 ;  /* 0xff800000094a7808 */ /* 0x000fe20001800000 */
[--C-:B------:R-:W-:Y:S01]  /*3ea0*/  FFMA.FTZ R9, R81, UR10, -R26.reuse ;  /* 0x0000000a51097c23 */ /* 0x100fe2000801081a */
[----:B------:R-:W-:Y:S01]  /*3eb0*/  FMNMX.FTZ R55, R10, R55, !PT ;  /* 0x000000370a377209 */ /* 0x000fe20007810000 */
[----:B------:R-:W0:Y:S01]  /*3ec0*/  MUFU.TANH R60, R60 ;  /* 0x0000003c003c7308 */ /* 0x000e220000002400 */
[----:B------:R-:W-:Y:S01]  /*3ed0*/  ISETP.GT.AND P3, PT, R87, 0x21, PT ;  /* 0x000000215700780c */ /* 0x000fe20003f64270 */
[--C-:B------:R-:W-:Y:S01]  /*3ee0*/  FFMA.FTZ R46, R46, UR10, -R26.reuse ;  /* 0x0000000a2e2e7c23 */ /* 0x100fe2000801081a */
[----:B------:R-:W-:Y:S01]  /*3ef0*/  FSEL R76, R12, -INF , P4 ;  /* 0xff8000000c4c7808 */ /* 0x000fe20002000000 */
[----:B------:R-:W-:Y:S01]  /*3f00*/  FFMA.FTZ R47, R47, UR10, -R26 ;  /* 0x0000000a2f2f7c23 */ /* 0x000fe2000801081a */
[----:B------:R-:W-:-:S02]  /*3f10*/  FMNMX.FTZ R55, R74, R55, !PT ;  /* 0x000000374a377209 */ /* 0x000fc40007810000 */
[----:B------:R-:W-:Y:S01]  /*3f20*/  ISETP.GT.AND P4, PT, R87, 0x28, PT ;  /* 0x000000285700780c */ /* 0x000fe20003f84270 */
[----:B------:R-:W0:Y:S01]  /*3f30*/  MUFU.TANH R57, R57 ;  /* 0x0000003900397308 */ /* 0x000e220000002400 */
[----:B------:R-:W-:Y:S01]  /*3f40*/  FSEL R78, R11, -INF , P3 ;  /* 0xff8000000b4e7808 */ /* 0x000fe20001800000 */
[----:B------:R-:W-:Y:S01]  /*3f50*/  FFMA.FTZ R11, R79, UR10, -R26 ;  /* 0x0000000a4f0b7c23 */ /* 0x000fe2000801081a */
[----:B------:R-:W-:Y:S02]  /*3f60*/  FMNMX.FTZ R55, R76, R55, !PT ;  /* 0x000000374c377209 */ /* 0x000fe40007810000 */
[----:B------:R-:W-:Y:S02]  /*3f70*/  ISETP.GT.AND P3, PT, R87, 0x29, PT ;  /* 0x000000295700780c */ /* 0x000fe40003f64270 */
[----:B-1----:R-:W-:Y:S01]  /*3f80*/  FSEL R79, R13, -INF , P4 ;  /* 0xff8000000d4f7808 */ /* 0x002fe20002000000 */
[----:B------:R-:W1:Y:S01]  /*3f90*/  MUFU.TANH R56, R56 ;  /* 0x0000003800387308 */ /* 0x000e620000002400 */
[----:B------:R-:W-:-:S02]  /*3fa0*/  FMNMX.FTZ R12, R78, R55, !PT ;  /* 0x000000374e0c7209 */ /* 0x000fc40007810000 */
[----:B------:R-:W-:Y:S02]  /*3fb0*/  ISETP.GT.AND P4, PT, R87, 0x30, PT ;  /* 0x000000305700780c */ /* 0x000fe40003f84270 */
[----:B------:R-:W-:Y:S02]  /*3fc0*/  FSEL R80, R14, -INF , P3 ;  /* 0xff8000000e507808 */ /* 0x000fe40001800000 */
[----:B------:R-:W-:Y:S01]  /*3fd0*/  FMNMX.FTZ R13, R79, R12, !PT ;  /* 0x0000000c4f0d7209 */ /* 0x000fe20007810000 */
[----:B------:R-:W-:Y:S01]  /*3fe0*/  MUFU.TANH R58, R58 ;  /* 0x0000003a003a7308 */ /* 0x000fe20000002400 */
[----:B------:R-:W-:Y:S02]  /*3ff0*/  ISETP.GT.AND P3, PT, R87, 0x31, PT ;  /* 0x000000315700780c */ /* 0x000fe40003f64270 */
[----:B-----5:R-:W-:Y:S02]  /*4000*/  FSEL R77, R20, -INF , P4 ;  /* 0xff800000144d7808 */ /* 0x020fe40002000000 */
[----:B------:R-:W-:Y:S01]  /*4010*/  FMNMX.FTZ R14, R80, R13, !PT ;  /* 0x0000000d500e7209 */ /* 0x000fe20007810000 */
[----:B------:R-:W-:Y:S01]  /*4020*/  FFMA.FTZ R13, R75, UR10, -R26 ;  /* 0x0000000a4b0d7c23 */ /* 0x000fe2000801081a */
[----:B------:R-:W-:Y:S01]  /*4030*/  ISETP.GT.AND P4, PT, R87, 0x38, PT ;  /* 0x000000385700780c */ /* 0x000fe20003f84270 */
[----:B------:R-:W5:Y:S01]  /*4040*/  MUFU.TANH R61, R61 ;  /* 0x0000003d003d7308 */ /* 0x000f620000002400 */
[----:B---3--:R-:W-:-:S02]  /*4050*/  FSEL R81, R15, -INF , P3 ;  /* 0xff8000000f517808 */ /* 0x008fc40001800000 */
[----:B------:R-:W-:Y:S02]  /*4060*/  FMNMX.FTZ R14, R77, R14, !PT ;  /* 0x0000000e4d0e7209 */ /* 0x000fe40007810000 */
[----:B------:R-:W-:Y:S02]  /*4070*/  ISETP.GT.AND P3, PT, R87, 0x39, PT ;  /* 0x000000395700780c */ /* 0x000fe40003f64270 */
[----:B----4-:R-:W-:Y:S01]  /*4080*/  FSEL R75, R21, -INF , P4 ;  /* 0xff800000154b7808 */ /* 0x010fe20002000000 */
[----:B------:R-:W3:Y:S01]  /*4090*/  MUFU.TANH R59, R59 ;  /* 0x0000003b003b7308 */ /* 0x000ee20000002400 */
[----:B------:R-:W-:Y:S01]  /*40a0*/  FMNMX.FTZ R14, R81, R14, !PT ;  /* 0x0000000e510e7209 */ /* 0x000fe20007810000 */
[----:B------:R-:W-:Y:S01]  /*40b0*/  FFMA.FTZ R21, R73, UR10, -R26 ;  /* 0x0000000a49157c23 */ /* 0x000fe2000801081a */
[----:B------:R-:W-:Y:S02]  /*40c0*/  ISETP.GT.AND P4, PT, R87, 0x40, PT ;  /* 0x000000405700780c */ /* 0x000fe40003f84270 */
[----:B--2---:R-:W-:-:S02]  /*40d0*/  FSEL R72, R72, -INF , P3 ;  /* 0xff80000048487808 */ /* 0x004fc40001800000 */
[----:B------:R-:W-:Y:S01]  /*40e0*/  FMNMX.FTZ R15, R75, R14, !PT ;  /* 0x0000000e4b0f7209 */ /* 0x000fe20007810000 */
[----:B------:R2:W-:Y:S01]  /*40f0*/  MUFU.EX2 R12, R54 ;  /* 0x00000036000c7308 */ /* 0x0005e20000000800 */
[C---:B------:R-:W-:Y:S02]  /*4100*/  ISETP.GT.AND P3, PT, R87.reuse, 0x41, PT ;  /* 0x000000415700780c */ /* 0x040fe40003f64270 */
[----:B0-----:R-:W-:Y:S02]  /*4110*/  FSEL R60, R60, -INF , P4 ;  /* 0xff8000003c3c7808 */ /* 0x001fe40002000000 */
[----:B------:R-:W-:Y:S02]  /*4120*/  FMNMX.FTZ R15, R72, R15, !PT ;  /* 0x0000000f480f7209 */ /* 0x000fe40007810000 */
[----:B------:R-:W-:Y:S01]  /*4130*/  ISETP.GT.AND P4, PT, R87, 0x48, PT ;  /* 0x000000485700780c */ /* 0x000fe20003f84270 */
[----:B------:R-:W-:Y:S01]  /*4140*/  MUFU.TANH R62, R62 ;  /* 0x0000003e003e7308 */ /* 0x000fe20000002400 */
[----:B------:R-:W-:Y:S01]  /*4150*/  FSEL R73, R57, -INF , P3 ;  /* 0xff80000039497808 */ /* 0x000fe20001800000 */
[----:B--2---:R-:W-:Y:S01]  /*4160*/  FFMA.FTZ R54, R71, UR10, -R26 ;  /* 0x0000000a47367c23 */ /* 0x004fe2000801081a */
[----:B------:R-:W-:-:S02]  /*4170*/  FMNMX.FTZ R20, R60, R15, !PT ;  /* 0x0000000f3c147209 */ /* 0x000fc40007810000 */
[----:B------:R-:W-:Y:S02]  /*4180*/  ISETP.GT.AND P3, PT, R87, 0x49, PT ;  /* 0x000000495700780c */ /* 0x000fe40003f64270 */
[----:B-1----:R-:W-:Y:S01]  /*4190*/  FSEL R71, R56, -INF , P4 ;  /* 0xff80000038477808 */ /* 0x002fe20002000000 */
[----:B------:R-:W0:Y:S01]  /*41a0*/  MUFU.TANH R63, R63 ;  /* 0x0000003f003f7308 */ /* 0x000e220000002400 */
[----:B------:R-:W-:Y:S02]  /*41b0*/  FMNMX.FTZ R20, R73, R20, !PT ;  /* 0x0000001449147209 */ /* 0x000fe40007810000 */
[----:B------:R-:W-:-:S04]  /*41c0*/  ISETP.GT.AND P4, PT, R87, 0x50, PT ;  /* 0x000000505700780c */ /* 0x000fc80003f84270 */
[----:B-----5:R-:W-:Y:S01]  /*41d0*/  FSEL R86, R61, -INF , P4 ;  /* 0xff8000003d567808 */ /* 0x020fe20002000000 */
[----:B------:R1:W-:Y:S01]  /*41e0*/  MUFU.TANH R94, R82 ;  /* 0x00000052005e7308 */ /* 0x0003e20000002400 */
[----:B------:R-:W-:-:S07]  /*41f0*/  ISETP.GT.AND P4, PT, R87, 0x58, PT ;  /* 0x000000585700780c */ /* 0x000fce0003f84270 */
[----:B------:R2:W-:Y:S01]  /*4200*/  MUFU.EX2 R14, R21 ;  /* 0x00000015000e7308 */ /* 0x0005e20000000800 */
[----:B-1----:R-:W-:Y:S01]  /*4210*/  FSEL R82, R58, -INF , P3 ;  /* 0xff8000003a527808 */ /* 0x002fe20001800000 */
[----:B------:R-:W-:Y:S01]  /*4220*/  FFMA.FTZ R58, R64, UR10, -R26 ;  /* 0x0000000a403a7c23 */ /* 0x000fe2000801081a */
[----:B------:R-:W-:-:S04]  /*4230*/  ISETP.GT.AND P3, PT, R87, 0x51, PT ;  /* 0x000000515700780c */ /* 0x000fc80003f64270 */
[----:B---3--:R-:W-:Y:S01]  /*4240*/  FSEL R88, R59, -INF , P3 ;  /* 0xff8000003b587808 */ /* 0x008fe20001800000 */
[----:B------:R-:W-:Y:S01]  /*4250*/  MUFU.TANH R66, R66 ;  /* 0x0000004200427308 */ /* 0x000fe20000002400 */
[----:B--2---:R-:W-:Y:S02]  /*4260*/  FMNMX.FTZ R21, R71, R20, !PT ;  /* 0x0000001447157209 */ /* 0x004fe40007810000 */
[----:B------:R-:W-:Y:S02]  /*4270*/  ISETP.GT.AND P3, PT, R87, 0x59, PT ;  /* 0x000000595700780c */ /* 0x000fe40003f64270 */
[----:B------:R-:W-:Y:S02]  /*4280*/  FMNMX.FTZ R21, R82, R21, !PT ;  /* 0x0000001552157209 */ /* 0x000fe40007810000 */
[----:B0-----:R-:W-:Y:S01]  /*4290*/  FSEL R90, R63, -INF , P3 ;  /* 0xff8000003f5a7808 */ /* 0x001fe20001800000 */
[----:B------:R-:W0:Y:S01]  /*42a0*/  MUFU.TANH R68, R68 ;  /* 0x0000004400447308 */ /* 0x000e220000002400 */
[----:B------:R-:W-:-:S02]  /*42b0*/  FMNMX.FTZ R55, R86, R21, !PT ;  /* 0x0000001556377209 */ /* 0x000fc40007810000 */
[----:B------:R-:W-:-:S05]  /*42c0*/  ISETP.GT.AND P3, PT, R87, 0x61, PT ;  /* 0x000000615700780c */ /* 0x000fca0003f64270 */
[----:B------:R1:W-:Y:S08]  /*42d0*/  MUFU.EX2 R4, R89 ;  /* 0x0000005900047308 */ /* 0x0003f00000000800 */
[----:B------:R2:W-:Y:S01]  /*42e0*/  MUFU.EX2 R15, R54 ;  /* 0x00000036000f7308 */ /* 0x0005e20000000800 */
[----:B-1----:R-:W-:Y:S02]  /*42f0*/  FSEL R89, R62, -INF , P4 ;  /* 0xff8000003e597808 */ /* 0x002fe40002000000 */
[----:B------:R-:W-:-:S02]  /*4300*/  ISETP.GT.AND P4, PT, R87, 0x60, PT ;  /* 0x000000605700780c */ /* 0x000fc40003f84270 */
[----:B0-----:R-:W-:Y:S02]  /*4310*/  FSEL R68, R68, -INF , P3 ;  /* 0xff80000044447808 */ /* 0x001fe40001800000 */
[----:B------:R-:W-:Y:S01]  /*4320*/  FSEL R83, R66, -INF , P4 ;  /* 0xff80000042537808 */ /* 0x000fe20002000000 */
[----:B------:R0:W1:Y:S01]  /*4330*/  MUFU.TANH R101, R27 ;  /* 0x0000001b00657308 */ /* 0x0000620000002400 */
[----:B--2---:R-:W-:Y:S02]  /*4340*/  FMNMX.FTZ R54, R88, R55, !PT ;  /* 0x0000003758367209 */ /* 0x004fe40007810000 */
[----:B------:R-:W-:Y:S02]  /*4350*/  ISETP.GT.AND P4, PT, R87, 0x68, PT ;  /* 0x000000685700780c */ /* 0x000fe40003f84270 */
[----:B------:R-:W-:Y:S02]  /*4360*/  FMNMX.FTZ R55, R89, R54, !PT ;  /* 0x0000003659377209 */ /* 0x000fe40007810000 */
[----:B------:R-:W-:Y:S01]  /*4370*/  ISETP.GT.AND P3, PT, R87, 0x69, PT ;  /* 0x000000695700780c */ /* 0x000fe20003f64270 */
[----:B------:R2:W3:Y:S01]  /*4380*/  MUFU.TANH R103, R30 ;  /* 0x0000001e00677308 */ /* 0x0004e20000002400 */
[----:B------:R-:W-:Y:S01]  /*4390*/  FMNMX.FTZ R56, R90, R55, !PT ;  /* 0x000000375a387209 */ /* 0x000fe20007810000 */
[--C-:B------:R-:W-:Y:S01]  /*43a0*/  FFMA.FTZ R55, R65, UR10, -R26.reuse ;  /* 0x0000000a41377c23 */ /* 0x100fe2000801081a */
[----:B------:R-:W-:Y:S01]  /*43b0*/  FSEL R61, R92, -INF , P4 ;  /* 0xff8000005c3d7808 */ /* 0x000fe20002000000 */
[----:B0-----:R-:W-:Y:S01]  /*43c0*/  FFMA.FTZ R27, R97, UR10, -R26 ;  /* 0x0000000a611b7c23 */ /* 0x001fe2000801081a */
[----:B------:R-:W-:-:S02]  /*43d0*/  FMNMX.FTZ R57, R83, R56, !PT ;  /* 0x0000003853397209 */ /* 0x000fc40007810000 */
[----:B------:R-:W-:Y:S01]  /*43e0*/  ISETP.GT.AND P4, PT, R87, 0x70, PT ;  /* 0x000000705700780c */ /* 0x000fe20003f84270 */
[----:B------:R0:W4:Y:S01]  /*43f0*/  MUFU.TANH R104, R31 ;  /* 0x0000001f00687308 */ /* 0x0001220000002400 */
[----:B------:R-:W-:Y:S01]  /*4400*/  FMNMX.FTZ R56, R68, R57, !PT ;  /* 0x0000003944387209 */ /* 0x000fe20007810000 */
[--C-:B--2---:R-:W-:Y:S01]  /*4410*/  FFMA.FTZ R30, R95, UR10, -R26.reuse ;  /* 0x0000000a5f1e7c23 */ /* 0x104fe2000801081a */
[----:B------:R-:W-:Y:S02]  /*4420*/  FSEL R59, R94, -INF , P3 ;  /* 0xff8000005e3b7808 */ /* 0x000fe40001800000 */
[----:B------:R-:W-:Y:S02]  /*4430*/  FMNMX.FTZ R56, R61, R56, !PT ;  /* 0x000000383d387209 */ /* 0x000fe40007810000 */
[----:B------:R-:W-:Y:S01]  /*4440*/  ISETP.GT.AND P3, PT, R87, 0x71, PT ;  /* 0x000000715700780c */ /* 0x000fe20003f64270 */
[----:B------:R-:W-:Y:S01]  /*4450*/  MUFU.EX2 R20, R70 ;  /* 0x0000004600147308 */ /* 0x000fe20000000800 */
[----:B------:R-:W-:Y:S01]  /*4460*/  FSEL R62, R84, -INF , P4 ;  /* 0xff800000543e7808 */ /* 0x000fe20002000000 */
[----:B0-----:R-:W-:Y:S01]  /*4470*/  FFMA.FTZ R31, R93, UR10, -R26 ;  /* 0x0000000a5d1f7c23 */ /* 0x001fe2000801081a */
[----:B------:R-:W-:-:S02]  /*4480*/  FMNMX.FTZ R57, R59, R56, !PT ;  /* 0x000000383b397209 */ /* 0x000fc40007810000 */
[C---:B------:R-:W-:Y:S02]  /*4490*/  ISETP.GT.AND P4, PT, R87.reuse, 0x78, PT ;  /* 0x000000785700780c */ /* 0x040fe40003f84270 */
[----:B------:R-:W-:Y:S01]  /*44a0*/  FSEL R64, R96, -INF , P3 ;  /* 0xff80000060407808 */ /* 0x000fe20001800000 */
[----:B------:R0:W-:Y:S01]  /*44b0*/  MUFU.EX2 R54, R67 ;  /* 0x0000004300367308 */ /* 0x0001e20000000800 */
[----:B------:R-:W-:Y:S02]  /*44c0*/  FMNMX.FTZ R57, R62, R57, !PT ;  /* 0x000000393e397209 */ /* 0x000fe40007810000 */
[----:B------:R-:W-:Y:S02]  /*44d0*/  CS2R R96, SRZ ;  /* 0x0000000000607805 */ /* 0x000fe4000001ff00 */
[----:B------:R-:W-:Y:S02]  /*44e0*/  ISETP.GT.AND P3, PT, R87, 0x79, PT ;  /* 0x000000795700780c */ /* 0x000fe40003f64270 */
[----:B------:R-:W-:-:S02]  /*44f0*/  FSEL R63, R98, -INF , P4 ;  /* 0xff800000623f7808 */ /* 0x000fc40002000000 */
[----:B------:R-:W-:Y:S01]  /*4500*/  FMNMX.FTZ R56, R64, R57, !PT ;  /* 0x0000003940387209 */ /* 0x000fe20007810000 */
[--C-:B------:R-:W-:Y:S01]  /*4510*/  FFMA.FTZ R57, R49, UR10, -R26.reuse ;  /* 0x0000000a31397c23 */ /* 0x100fe2000801081a */
[----:B------:R-:W-:Y:S01]  /*4520*/  ISETP.GT.AND P4, PT, R87, 0x80, PT ;  /* 0x000000805700780c */ /* 0x000fe20003f84270 */
[----:B------:R2:W5:Y:S01]  /*4530*/  MUFU.TANH R107, R38 ;  /* 0x00000026006b7308 */ /* 0x0005620000002400 */
[----:B------:R-:W-:Y:S02]  /*4540*/  FSEL R65, R100, -INF , P3 ;  /* 0xff80000064417808 */ /* 0x000fe40001800000 */
[----:B------:R-:W-:Y:S02]  /*4550*/  FMNMX.FTZ R66, R63, R56, !PT ;  /* 0x000000383f427209 */ /* 0x000fe40007810000 */
[----:B------:R-:W-:Y:S02]  /*4560*/  ISETP.GT.AND P3, PT, R87, 0x81, PT ;  /* 0x000000815700780c */ /* 0x000fe40003f64270 */
[----:B0-----:R-:W-:Y:S01]  /*4570*/  FSEL R67, R102, -INF , P4 ;  /* 0xff80000066437808 */ /* 0x001fe20002000000 */
[----:B------:R3:W-:Y:S01]  /*4580*/  MUFU.EX2 R21, R69 ;  /* 0x0000004500157308 */ /* 0x0007e20000000800 */
[----:B------:R-:W-:Y:S01]  /*4590*/  FMNMX.FTZ R70, R65, R66, !PT ;  /* 0x0000004241467209 */ /* 0x000fe20007810000 */
[----:B--2---:R-:W-:Y:S01]  /*45a0*/  FFMA.FTZ R38, R91, UR10, -R26 ;  /* 0x0000000a5b267c23 */ /* 0x004fe2000801081a */
[----:B------:R-:W-:-:S02]  /*45b0*/  ISETP.GT.AND P4, PT, R87, 0x88, PT ;  /* 0x000000885700780c */ /* 0x000fc40003f84270 */
[----:B-1----:R-:W-:Y:S02]  /*45c0*/  FSEL R66, R101, -INF , P3 ;  /* 0xff80000065427808 */ /* 0x002fe40001800000 */
[----:B------:R-:W-:Y:S02]  /*45d0*/  CS2R R100, SRZ ;  /* 0x0000000000647805 */ /* 0x000fe4000001ff00 */
[----:B------:R-:W-:Y:S01]  /*45e0*/  FMNMX.FTZ R49, R67, R70, !PT ;  /* 0x0000004643317209 */ /* 0x000fe20007810000 */
[----:B------:R0:W1:Y:S01]  /*45f0*/  MUFU.EX2 R7, R85 ;  /* 0x0000005500077308 */ /* 0x0000620000000800 */
[----:B------:R-:W-:Y:S02]  /*4600*/  ISETP.GT.AND P3, PT, R87, 0x89, PT ;  /* 0x000000895700780c */ /* 0x000fe40003f64270 */
[----:B---3--:R-:W-:Y:S02]  /*4610*/  FSEL R69, R103, -INF , P4 ;  /* 0xff80000067457808 */ /* 0x008fe40002000000 */
[----:B------:R-:W-:-:S02]  /*4620*/  CS2R R102, SRZ ;  /* 0x0000000000667805 */ /* 0x000fc4000001ff00 */
[----:B------:R-:W-:Y:S02]  /*4630*/  FMNMX.FTZ R70, R66, R49, !PT ;  /* 0x0000003142467209 */ /* 0x000fe40007810000 */
[----:B------:R-:W-:Y:S01]  /*4640*/  ISETP.GT.AND P4, PT, R87, 0x90, PT ;  /* 0x000000905700780c */ /* 0x000fe20003f84270 */
[----:B------:R2:W-:Y:S01]  /*4650*/  MUFU.EX2 R56, R57 ;  /* 0x0000003900387308 */ /* 0x0005e20000000800 */
[----:B----4-:R-:W-:Y:S02]  /*4660*/  FSEL R84, R104, -INF , P3 ;  /* 0xff80000068547808 */ /* 0x010fe40001800000 */
[----:B------:R-:W-:Y:S02]  /*4670*/  FMNMX.FTZ R49, R69, R70, !PT ;  /* 0x0000004645317209 */ /* 0x000fe40007810000 */
[----:B------:R-:W-:Y:S02]  /*4680*/  ISETP.GT.AND P3, PT, R87, 0x91, PT ;  /* 0x000000915700780c */ /* 0x000fe40003f64270 */
[----:B------:R-:W-:Y:S01]  /*4690*/  FSEL R70, R105, -INF , P4 ;  /* 0xff80000069467808 */ /* 0x000fe20002000000 */
[----:B------:R-:W-:Y:S01]  /*46a0*/  MUFU.EX2 R27, R27 ;  /* 0x0000001b001b7308 */ /* 0x000fe20000000800 */
[----:B------:R-:W-:-:S02]  /*46b0*/  FMNMX.FTZ R49, R84, R49, !PT ;  /* 0x0000003154317209 */ /* 0x000fc40007810000 */
[----:B------:R-:W-:Y:S02]  /*46c0*/  CS2R R104, SRZ ;  /* 0x0000000000687805 */ /* 0x000fe4000001ff00 */
[----:B------:R-:W-:Y:S02]  /*46d0*/  ISETP.GT.AND P4, PT, R87, 0x98, PT ;  /* 0x000000985700780c */ /* 0x000fe40003f84270 */
[----:B0-----:R-:W-:Y:S02]  /*46e0*/  FSEL R85, R106, -INF , P3 ;  /* 0xff8000006a557808 */ /* 0x001fe40001800000 */
[----:B------:R-:W-:Y:S01]  /*46f0*/  FMNMX.FTZ R92, R70, R49, !PT ;  /* 0x00000031465c7209 */ /* 0x000fe20007810000 */
[--C-:B------:R-:W-:Y:S01]  /*4700*/  FFMA.FTZ R49, R29, UR10, -R26.reuse ;  /* 0x0000000a1d317c23 */ /* 0x100fe2000801081a */
[----:B------:R-:W-:Y:S01]  /*4710*/  ISETP.GT.AND P3, PT, R87, 0x99, PT ;  /* 0x000000995700780c */ /* 0x000fe20003f64270 */
[--C-:B------:R-:W-:Y:S01]  /*4720*/  FFMA.FTZ R29, R32, UR10, -R26.reuse ;  /* 0x0000000a201d7c23 */ /* 0x100fe2000801081a */
[----:B-----5:R-:W-:Y:S01]  /*4730*/  FSEL R87, R107, -INF , P4 ;  /* 0xff8000006b577808 */ /* 0x020fe20002000000 */
[--C-:B------:R-:W-:Y:S01]  /*4740*/  FFMA.FTZ R32, R41, UR10, -R26.reuse ;  /* 0x0000000a29207c23 */ /* 0x100fe2000801081a */
[----:B------:R-:W-:Y:S01]  /*4750*/  FMNMX.FTZ R92, R85, R92, !PT ;  /* 0x0000005c555c7209 */ /* 0x000fe20007810000 */
[--C-:B------:R-:W-:Y:S01]  /*4760*/  FFMA.FTZ R41, R44, UR10, -R26.reuse ;  /* 0x0000000a2c297c23 */ /* 0x100fe2000801081a */
[----:B--2---:R-:W-:Y:S01]  /*4770*/  FSEL R57, R108, -INF , P3 ;  /* 0xff8000006c397808 */ /* 0x004fe20001800000 */
[--C-:B------:R-:W-:Y:S01]  /*4780*/  FFMA.FTZ R44, R45, UR10, -R26.reuse ;  /* 0x0000000a2d2c7c23 */ /* 0x100fe2000801081a */
[----:B------:R-:W-:Y:S01]  /*4790*/  FMNMX.FTZ R92, R87, R92, !PT ;  /* 0x0000005c575c7209 */ /* 0x000fe20007810000 */
[--C-:B------:R-:W-:Y:S01]  /*47a0*/  FFMA.FTZ R45, R48, UR10, -R26.reuse ;  /* 0x0000000a302d7c23 */ /* 0x100fe2000801081a */
[----:B------:R-:W-:Y:S01]  /*47b0*/  MUFU.EX2 R30, R30 ;  /* 0x0000001e001e7308 */ /* 0x000fe20000000800 */
[----:B------:R-:W-:-:S01]  /*47c0*/  FFMA.FTZ R26, R52, UR10, -R26 ;  /* 0x0000000a341a7c23 */ /* 0x000fc2000801081a */
[----:B------:R-:W-:-:S02]  /*47d0*/  FMNMX.FTZ R92, R57, R92, !PT ;  /* 0x0000005c395c7209 */ /* 0x000fc40007810000 */
[----:B------:R-:W-:Y:S02]  /*47e0*/  CS2R R108, SRZ ;  /* 0x00000000006c7805 */ /* 0x000fe4000001ff00 */
[----:B-1----:R-:W-:Y:S02]  /*47f0*/  F2FP.SATFINITE.E4M3.F32.PACK_AB_MERGE_C R218, R7, R4, RZ ;  /* 0x0000000407da723e */ /* 0x002fe400048070ff */
[----:B------:R-:W-:Y:S01]  /*4800*/  CS2R R106, SRZ ;  /* 0x00000000006a7805 */ /* 0x000fe2000001ff00 */
[----:B------:R-:W0:Y:S01]  /*4810*/  SHFL.BFLY PT, R91, R92, 0x2, 0x1f ;  /* 0x0c401f005c5b7f89 */ /* 0x000e2200000e0000 */
[----:B------:R-:W-:Y:S08]  /*4820*/  MUFU.EX2 R31, R31 ;  /* 0x0000001f001f7308 */ /* 0x000ff00000000800 */
[----:B------:R-:W1:Y:S08]  /*4830*/  MUFU.EX2 R34, R34 ;  /* 0x0000002200227308 */ /* 0x000e700000000800 */
[----:B------:R2:W-:Y:S01]  /*4840*/  MUFU.EX2 R35, R99 ;  /* 0x0000006300237308 */ /* 0x0005e20000000800 */
[----:B0-----:R-:W-:-:S07]  /*4850*/  FMNMX.FTZ R91, R92, R91, !PT ;  /* 0x0000005b5c5b7209 */ /* 0x001fce0007810000 */
[----:B------:R-:W0:Y:S01]  /*4860*/  MUFU.EX2 R38, R38 ;  /* 0x0000002600267308 */ /* 0x000e220000000800 */
[----:B-1----:R-:W-:Y:S02]  /*4870*/  F2FP.SATFINITE.E4M3.F32.PACK_AB_MERGE_C R216, R34, R31, RZ ;  /* 0x0000001f22d8723e */ /* 0x002fe400048070ff */
[----:B--2---:R-:W-:Y:S01]  /*4880*/  CS2R R98, SRZ ;  /* 0x0000000000627805 */ /* 0x004fe2000001ff00 */
[----:B------:R-:W1:Y:S01]  /*4890*/  SHFL.BFLY PT, R120, R91, 0x1, 0x1f ;  /* 0x0c201f005b787f89 */ /* 0x000e6200000e0000 */
[----:B------:R-:W-:-:S03]  /*48a0*/  F2FP.SATFINITE.E4M3.F32.PACK_AB_MERGE_C R216, R30, R27, R216 ;  /* 0x0000001b1ed8723e */ /* 0x000fc600048070d8 */
[----:B------:R-:W-:Y:S08]  /*48b0*/  MUFU.EX2 R8, R8 ;  /* 0x0000000800087308 */ /* 0x000ff00000000800 */
[----:B------:R-:W-:Y:S01]  /*48c0*/  MUFU.EX2 R9, R9 ;  /* 0x0000000900097308 */ /* 0x000fe20000000800 */
[----:B0-----:R-:W-:-:S07]  /*48d0*/  F2FP.SATFINITE.E4M3.F32.PACK_AB_MERGE_C R218, R38, R35, R218 ;  /* 0x0000002326da723e */ /* 0x001fce00048070da */
[----:B------:R-:W-:Y:S01]  /*48e0*/  MUFU.EX2 R11, R11 ;  /* 0x0000000b000b7308 */ /* 0x000fe20000000800 */
[----:B-1----:R-:W-:Y:S01]  /*48f0*/  FMNMX.FTZ R120, R91, R120, !PT ;  /* 0x000000785b787209 */ /* 0x002fe20007810000 */
[----:B------:R-:W-:-:S03]  /*4900*/  IMAD.U32 R91, RZ, RZ, UR10 ;  /* 0x0000000aff5b7e24 */ /* 0x000fc6000f8e00ff */
        /* <DEDUP_REMOVED lines=45> */
[----:B------:R-:W-:Y:S01]  /*4be0*/  MUFU.EX2 R39, R39 ;  /* 0x0000002700277308 */ /* 0x000fe20000000800 */
[----:B-1----:R-:W-:-:S01]  /*4bf0*/  FADD.FTZ R95, R5, R92 ;  /* 0x0000005c055f7221 */ /* 0x002fc20000010000 */
[--C-:B------:R-:W-:Y:S01]  /*4c00*/  FFMA.FTZ R69, R69, UR10, -R48.reuse ;  /* 0x0000000a45457c23 */ /* 0x100fe20008010830 */
[----:B------:R-:W-:-:S01]  /*4c10*/  FFMA.FTZ R84, R84, UR10, -R48 ;  /* 0x0000000a54547c23 */ /* 0x000fc20008010830 */
[--C-:B------:R-:W-:Y:S01]  /*4c20*/  FFMA.FTZ R70, R70, UR10, -R48.reuse ;  /* 0x0000000a46467c23 */ /* 0x100fe20008010830 */
[----:B------:R-:W-:-:S01]  /*4c30*/  FFMA.FTZ R85, R85, UR10, -R48 ;  /* 0x0000000a55557c23 */ /* 0x000fc20008010830 */
[--C-:B------:R-:W-:Y:S01]  /*4c40*/  FFMA.FTZ R87, R87, UR10, -R48.reuse ;  /* 0x0000000a57577c23 */ /* 0x100fe20008010830 */
[----:B------:R-:W-:-:S01]  /*4c50*/  FFMA.FTZ R48, R57, UR10, -R48 ;  /* 0x0000000a39307c23 */ /* 0x000fc20008010830 */
[----:B------:R0:W-:Y:S01]  /*4c60*/  MUFU.EX2 R93, R78 ;  /* 0x0000004e005d7308 */ /* 0x0001e20000000800 */
[----:B--2---:R-:W-:-:S04]  /*4c70*/  F2FP.SATFINITE.E4M3.F32.PACK_AB_MERGE_C R217, R6, R5, RZ ;  /* 0x0000000506d9723e */ /* 0x004fc800048070ff */
[----:B------:R-:W-:-:S03]  /*4c80*/  F2FP.SATFINITE.E4M3.F32.PACK_AB_MERGE_C R217, R50, R3, R217 ;  /* 0x0000000332d9723e */ /* 0x000fc600048070d9 */
[----:B------:R-:W-:Y:S01]  /*4c90*/  MUFU.EX2 R52, R51 ;  /* 0x0000003300347308 */ /* 0x000fe20000000800 */
[----:B0-----:R-:W-:-:S07]  /*4ca0*/  FADD.FTZ R78, R27, R30 ;  /* 0x0000001e1b4e7221 */ /* 0x001fce0000010000 */
[----:B------:R-:W-:Y:S08]  /*4cb0*/  MUFU.EX2 R91, R74 ;  /* 0x0000004a005b7308 */ /* 0x000ff00000000800 */
[----:B------:R0:W-:Y:S08]  /*4cc0*/  MUFU.EX2 R74, R81 ;  /* 0x00000051004a7308 */ /* 0x0001f00000000800 */
[----:B------:R-:W1:Y:S01]  /*4cd0*/  MUFU.EX2 R10, R10 ;  /* 0x0000000a000a7308 */ /* 0x000e620000000800 */
[----:B0-----:R-:W-:-:S01]  /*4ce0*/  FADD.FTZ R81, R31, R78 ;  /* 0x0000004e1f517221 */ /* 0x001fc20000010000 */
[----:B------:R-:W-:-:S03]  /*4cf0*/  CS2R R30, SRZ ;  /* 0x00000000001e7805 */ /* 0x000fc6000001ff00 */
[----:B------:R-:W-:-:S03]  /*4d00*/  FADD.FTZ R78, R34, R81 ;  /* 0x00000051224e7221 */ /* 0x000fc60000010000 */
[----:B------:R0:W-:Y:S01]  /*4d10*/  MUFU.EX2 R51, R88 ;  /* 0x0000005800337308 */ /* 0x0001e20000000800 */
[----:B------:R-:W-:-:S04]  /*4d20*/  FADD.FTZ R81, R35, R78 ;  /* 0x0000004e23517221 */ /* 0x000fc80000010000 */
[----:B------:R-:W-:-:S03]  /*4d30*/  FADD.FTZ R81, R38, R81 ;  /* 0x0000005126517221 */ /* 0x000fc60000010000 */
[----:B------:R-:W2:Y:S01]  /*4d40*/  MUFU.EX2 R76, R76 ;  /* 0x0000004c004c7308 */ /* 0x000ea20000000800 */
[----:B0-----:R-:W-:-:S01]  /*4d50*/  FADD.FTZ R88, R6, R95 ;  /* 0x0000005f06587221 */ /* 0x001fc20000010000 */
[----:B------:R-:W-:Y:S01]  /*4d60*/  FADD.FTZ R2, R4, R81 ;  /* 0x0000005104027221 */ /* 0x000fe20000010000 */
[----:B-1----:R-:W-:Y:S02]  /*4d70*/  F2FP.SATFINITE.E4M3.F32.PACK_AB_MERGE_C R219, R91, R10, RZ ;  /* 0x0000000a5bdb723e */ /* 0x002fe400048070ff */
[----:B------:R-:W-:Y:S01]  /*4d80*/  FADD.FTZ R95, R39, R88 ;  /* 0x00000058275f7221 */ /* 0x000fe20000010000 */
[----:B------:R-:W-:-:S01]  /*4d90*/  FADD.FTZ R81, R7, R2 ;  /* 0x0000000207517221 */ /* 0x000fc20000010000 */
[C---:B------:R-:W-:Y:S01]  /*4da0*/  F2FP.SATFINITE.E4M3.F32.PACK_AB_MERGE_C R219, R52.reuse, R39, R219 ;  /* 0x0000002734db723e */ /* 0x040fe200048070db */
[----:B------:R-:W0:Y:S01]  /*4db0*/  MUFU.EX2 R79, R79 ;  /* 0x0000004f004f7308 */ /* 0x000e220000000800 */
[----:B------:R-:W-:-:S01]  /*4dc0*/  FADD.FTZ R95, R52, R95 ;  /* 0x0000005f345f7221 */ /* 0x000fc20000010000 */
[----:B------:R-:W-:Y:S01]  /*4dd0*/  FADD.FTZ R2, R8, R81 ;  /* 0x0000005108027221 */ /* 0x000fe20000010000 */
[----:B------:R-:W-:-:S02]  /*4de0*/  CS2R R38, SRZ ;  /* 0x0000000000267805 */ /* 0x000fc4000001ff00 */
[----:B------:R-:W-:Y:S01]  /*4df0*/  FADD.FTZ R78, R10, R95 ;  /* 0x0000005f0a4e7221 */ /* 0x000fe20000010000 */
[----:B------:R-:W-:-:S02]  /*4e00*/  FADD.FTZ R88, R9, R2 ;  /* 0x0000000209587221 */ /* 0x000fc40000010000 */
[----:B------:R-:W1:Y:S01]  /*4e10*/  MUFU.EX2 R80, R80 ;  /* 0x0000005000507308 */ /* 0x000e620000000800 */
[----:B------:R-:W-:-:S01]  /*4e20*/  FADD.FTZ R95, R91, R78 ;  /* 0x0000004e5b5f7221 */ /* 0x000fc20000010000 */
[----:B------:R-:W-:Y:S01]  /*4e30*/  FADD.FTZ R81, R11, R88 ;  /* 0x000000580b517221 */ /* 0x000fe20000010000 */
[----:B------:R-:W-:Y:S02]  /*4e40*/  F2FP.SATFINITE.E4M3.F32.PACK_AB_MERGE_C R11, R12, R11, RZ ;  /* 0x0000000b0c0b723e */ /* 0x000fe400048070ff */
[----:B--2---:R-:W-:Y:S02]  /*4e50*/  FADD.FTZ R78, R76, R95 ;  /* 0x0000005f4c4e7221 */ /* 0x004fe40000010000 */
[----:B------:R-:W-:Y:S01]  /*4e60*/  F2FP.SATFINITE.E4M3.F32.PACK_AB_MERGE_C R212, R9, R8, R11 ;  /* 0x0000000809d4723e */ /* 0x000fe2000480700b */
[----:B------:R-:W2:Y:S01]  /*4e70*/  MUFU.EX2 R77, R77 ;  /* 0x0000004d004d7308 */ /* 0x000ea20000000800 */
[----:B------:R-:W-:-:S04]  /*4e80*/  FADD.FTZ R78, R93, R78 ;  /* 0x0000004e5d4e7221 */ /* 0x000fc80000010000 */
[----:B0-----:R-:W-:Y:S01]  /*4e90*/  FADD.FTZ R95, R79, R78 ;  /* 0x0000004e4f5f7221 */ /* 0x001fe20000010000 */
[----:B------:R-:W-:-:S02]  /*4ea0*/  FADD.FTZ R78, R12, R81 ;  /* 0x000000510c4e7221 */ /* 0x000fc40000010000 */
[----:B------:R-:W0:Y:S01]  /*4eb0*/  MUFU.EX2 R75, R75 ;  /* 0x0000004b004b7308 */ /* 0x000e220000000800 */
[----:B-1----:R-:W-:-:S01]  /*4ec0*/  FADD.FTZ R88, R80, R95 ;  /* 0x0000005f50587221 */ /* 0x002fc20000010000 */
[----:B------:R-:W-:Y:S01]  /*4ed0*/  FADD.FTZ R81, R13, R78 ;  /* 0x0000004e0d517221 */ /* 0x000fe20000010000 */
[----:B------:R-:W-:Y:S02]  /*4ee0*/  F2FP.SATFINITE.E4M3.F32.PACK_AB_MERGE_C R79, R80, R79, RZ ;  /* 0x0000004f504f723e */ /* 0x000fe400048070ff */
[----:B------:R-:W-:Y:S01]  /*4ef0*/  CS2R R94, SRZ ;  /* 0x00000000005e7805 */ /* 0x000fe2000001ff00 */
[----:B------:R-:W-:-:S01]  /*4f00*/  FADD.FTZ R78, R14, R81 ;  /* 0x000000510e4e7221 */ /* 0x000fc20000010000 */
[----:B------:R-:W-:Y:S01]  /*4f10*/  F2FP.SATFINITE.E4M3.F32.PACK_AB_MERGE_C R213, R93, R76, R79 ;  /* 0x0000004c5dd5723e */ /* 0x000fe2000480704f */
[----:B------:R-:W1:Y:S01]  /*4f20*/  MUFU.EX2 R72, R72 ;  /* 0x0000004800487308 */ /* 0x000e620000000800 */
[----:B------:R-:W-:Y:S01]  /*4f30*/  CS2R R92, SRZ ;  /* 0x00000000005c7805 */ /* 0x000fe2000001ff00 */
[----:B------:R-:W-:Y:S01]  /*4f40*/  FADD.FTZ R81, R15, R78 ;  /* 0x0000004e0f517221 */ /* 0x000fe20000010000 */
[----:B------:R-:W-:-:S02]  /*4f50*/  F2FP.SATFINITE.E4M3.F32.PACK_AB_MERGE_C R15, R20, R15, RZ ;  /* 0x0000000f140f723e */ /* 0x000fc400048070ff */
[----:B------:R-:W-:Y:S01]  /*4f60*/  CS2R R78, SRZ ;  /* 0x00000000004e7805 */ /* 0x000fe2000001ff00 */
[----:B------:R-:W-:-:S01]  /*4f70*/  FADD.FTZ R34, R20, R81 ;  /* 0x0000005114227221 */ /* 0x000fc20000010000 */
[----:B------:R-:W-:Y:S01]  /*4f80*/  F2FP.SATFINITE.E4M3.F32.PACK_AB_MERGE_C R214, R14, R13, R15 ;  /* 0x0000000d0ed6723e */ /* 0x000fe2000480700f */
[----:B------:R-:W3:Y:S01]  /*4f90*/  MUFU.EX2 R60, R60 ;  /* 0x0000003c003c7308 */ /* 0x000ee20000000800 */
[----:B------:R-:W-:Y:S01]  /*4fa0*/  CS2R R80, SRZ ;  /* 0x0000000000507805 */ /* 0x000fe2000001ff00 */
[----:B------:R-:W-:Y:S01]  /*4fb0*/  FADD.FTZ R5, R21, R34 ;  /* 0x0000002215057221 */ /* 0x000fe20000010000 */
[----:B------:R-:W-:-:S03]  /*4fc0*/  CS2R R34, SRZ ;  /* 0x0000000000227805 */ /* 0x000fc6000001ff00 */
[----:B------:R-:W-:Y:S02]  /*4fd0*/  FADD.FTZ R6, R54, R5 ;  /* 0x0000000536067221 */ /* 0x000fe40000010000 */
[----:B------:R2:W-:Y:S02]  /*4fe0*/  MUFU.EX2 R2, R59 ;  /* 0x0000003b00027308 */ /* 0x0005e40000000800 */
[----:B------:R-:W-:-:S06]  /*4ff0*/  FADD.FTZ R5, R55, R6 ;  /* 0x0000000637057221 */ /* 0x000fcc0000010000 */
[----:B------:R-:W4:Y:S01]  /*5000*/  MUFU.EX2 R73, R73 ;  /* 0x0000004900497308 */ /* 0x000f220000000800 */
[----:B--2---:R-:W-:-:S04]  /*5010*/  FADD.FTZ R59, R77, R88 ;  /* 0x000000584d3b7221 */ /* 0x004fc80000010000 */
[----:B------:R-:W-:-:S03]  /*5020*/  FADD.FTZ R88, R74, R59 ;  /* 0x0000003b4a587221 */ /* 0x000fc60000010000 */
[----:B------:R-:W2:Y:S01]  /*5030*/  MUFU.EX2 R71, R71 ;  /* 0x0000004700477308 */ /* 0x000ea20000000800 */
[----:B0-----:R-:W-:-:S04]  /*5040*/  FADD.FTZ R57, R75, R88 ;  /* 0x000000584b397221 */ /* 0x001fc80000010000 */
[C---:B-1----:R-:W-:Y:S01]  /*5050*/  FADD.FTZ R57, R72.reuse, R57 ;  /* 0x0000003948397221 */ /* 0x042fe20000010000 */
[----:B------:R-:W-:Y:S02]  /*5060*/  F2FP.SATFINITE.E4M3.F32.PACK_AB_MERGE_C R72, R72, R75, RZ ;  /* 0x0000004b4848723e */ /* 0x000fe400048070ff */
[----:B------:R-:W0:Y:S01]  /*5070*/  MUFU.EX2 R58, R58 ;  /* 0x0000003a003a7308 */ /* 0x000e220000000800 */
[----:B---3--:R-:W-:-:S01]  /*5080*/  FADD.FTZ R4, R60, R57 ;  /* 0x000000393c047221 */ /* 0x008fc20000010000 */
[----:B------:R-:W-:Y:S02]  /*5090*/  F2FP.SATFINITE.E4M3.F32.PACK_AB_MERGE_C R215, R74, R77, R72 ;  /* 0x0000004d4ad7723e */ /* 0x000fe40004807048 */
[----:B------:R-:W-:Y:S02]  /*50a0*/  CS2R R76, SRZ ;  /* 0x00000000004c7805 */ /* 0x000fe4000001ff00 */
[----:B------:R-:W-:Y:S01]  /*50b0*/  CS2R R74, SRZ ;  /* 0x00000000004a7805 */ /* 0x000fe2000001ff00 */
[----:B----4-:R-:W-:-:S01]  /*50c0*/  FADD.FTZ R10, R73, R4 ;  /* 0x00000004490a7221 */ /* 0x010fc20000010000 */
[----:B------:R-:W1:Y:S03]  /*50d0*/  MUFU.EX2 R82, R82 ;  /* 0x0000005200527308 */ /* 0x000e660000000800 */
[----:B--2---:R-:W-:-:S05]  /*50e0*/  FADD.FTZ R7, R71, R10 ;  /* 0x0000000a47077221 */ /* 0x004fca0000010000 */
[----:B------:R-:W2:Y:S01]  /*50f0*/  MUFU.EX2 R53, R53 ;  /* 0x0000003500357308 */ /* 0x000ea20000000800 */
        /* <DEDUP_REMOVED lines=10> */
[----:B--2---:R-:W-:-:S04]  /*51a0*/  FADD.FTZ R5, R53, R6 ;  /* 0x0000000635057221 */ /* 0x004fc80000010000 */
[----:B------:R-:W-:-:S03]  /*51b0*/  FADD.FTZ R10, R56, R5 ;  /* 0x00000005380a7221 */ /* 0x000fc60000010000 */
        /* <DEDUP_REMOVED lines=8> */
[C---:B0-----:R-:W-:Y:S01]  /*5240*/  F2FP.SATFINITE.E4M3.F32.PACK_AB_MERGE_C R43, R40.reuse, R43, RZ ;  /* 0x0000002b282b723e */ /* 0x041fe200048070ff */
[----:B------:R-:W-:-:S03]  /*5250*/  FADD.FTZ R40, R40, R5 ;  /* 0x0000000528287221 */ /* 0x000fc60000010000 */
[----:B------:R-:W-:Y:S02]  /*5260*/  F2FP.SATFINITE.E4M3.F32.PACK_AB_MERGE_C R210, R56, R53, R43 ;  /* 0x0000003538d2723e */ /* 0x000fe4000480702b */
[----:B------:R-:W-:Y:S02]  /*5270*/  CS2R R56, SRZ ;  /* 0x0000000000387805 */ /* 0x000fe4000001ff00 */
[----:B------:R-:W-:Y:S01]  /*5280*/  CS2R R52, SRZ ;  /* 0x0000000000347805 */ /* 0x000fe2000001ff00 */
[----:B------:R-:W0:Y:S01]  /*5290*/  MUFU.EX2 R83, R83 ;  /* 0x0000005300537308 */ /* 0x000e220000000800 */
[C---:B-1----:R-:W-:Y:S01]  /*52a0*/  F2FP.SATFINITE.E4M3.F32.PACK_AB_MERGE_C R89, R90.reuse, R89, RZ ;  /* 0x000000595a59723e */ /* 0x042fe200048070ff */
[----:B------:R-:W-:-:S03]  /*52b0*/  FADD.FTZ R90, R90, R3 ;  /* 0x000000035a5a7221 */ /* 0x000fc60000010000 */
[----:B------:R-:W-:Y:S02]  /*52c0*/  F2FP.SATFINITE.E4M3.F32.PACK_AB_MERGE_C R211, R51, R86, R89 ;  /* 0x0000005633d3723e */ /* 0x000fe40004807059 */
[----:B------:R-:W-:Y:S02]  /*52d0*/  CS2R R88, SRZ ;  /* 0x0000000000587805 */ /* 0x000fe4000001ff00 */
[----:B------:R-:W-:Y:S01]  /*52e0*/  CS2R R50, SRZ ;  /* 0x0000000000327805 */ /* 0x000fe2000001ff00 */
        /* <DEDUP_REMOVED lines=18> */
[----:B--2---:R-:W-:-:S01]  /*5410*/  FADD.FTZ R8, R49, R8 ;  /* 0x0000000831087221 */ /* 0x004fc20000010000 */
[----:B------:R-:W-:Y:S02]  /*5420*/  F2FP.SATFINITE.E4M3.F32.PACK_AB_MERGE_C R28, R49, R28, RZ ;  /* 0x0000001c311c723e */ /* 0x000fe400048070ff */
[----:B------:R-:W-:Y:S02]  /*5430*/  CS2R R60, SRZ ;  /* 0x00000000003c7805 */ /* 0x000fe4000001ff00 */
[----:B------:R-:W-:-:S02]  /*5440*/  F2FP.SATFINITE.E4M3.F32.PACK_AB_MERGE_C R204, R24, R25, R28 ;  /* 0x0000001918cc723e */ /* 0x000fc4000480701c */
[----:B------:R-:W-:Y:S01]  /*5450*/  CS2R R24, SRZ ;  /* 0x0000000000187805 */ /* 0x000fe2000001ff00 */
        /* <DEDUP_REMOVED lines=10> */
[----:B------:R1:W3:Y:S01]  /*5500*/  MUFU.EX2 R4, R65 ;  /* 0x0000004100047308 */ /* 0x0002e20000000800 */
[----:B--2---:R-:W-:-:S07]  /*5510*/  FADD.FTZ R5, R63, R2 ;  /* 0x000000023f057221 */ /* 0x004fce0000010000 */
[----:B------:R-:W2:Y:S01]  /*5520*/  MUFU.EX2 R36, R36 ;  /* 0x0000002400247308 */ /* 0x000ea20000000800 */
[----:B0-----:R-:W-:-:S01]  /*5530*/  FADD.FTZ R3, R42, R3 ;  /* 0x000000032a037221 */ /* 0x001fc20000010000 */
[----:B------:R-:W-:Y:S02]  /*5540*/  F2FP.SATFINITE.E4M3.F32.PACK_AB_MERGE_C R33, R42, R33, RZ ;  /* 0x000000212a21723e */ /* 0x000fe400048070ff */
[----:B-1----:R-:W-:Y:S02]  /*5550*/  CS2R R64, SRZ ;  /* 0x0000000000407805 */ /* 0x002fe4000001ff00 */
[----:B------:R-:W-:Y:S02]  /*5560*/  CS2R R42, SRZ ;  /* 0x00000000002a7805 */ /* 0x000fe4000001ff00 */
[----:B------:R-:W-:Y:S02]  /*5570*/  F2FP.SATFINITE.E4M3.F32.PACK_AB_MERGE_C R206, R32, R29, R33 ;  /* 0x0000001d20ce723e */ /* 0x000fe40004807021 */
[----:B------:R-:W-:Y:S01]  /*5580*/  CS2R R32, SRZ ;  /* 0x0000000000207805 */ /* 0x000fe2000001ff00 */
[----:B------:R-:W0:Y:S01]  /*5590*/  MUFU.EX2 R67, R67 ;  /* 0x0000004300437308 */ /* 0x000e220000000800 */
[C---:B---3--:R-:W-:Y:S01]  /*55a0*/  F2FP.SATFINITE.E4M3.F32.PACK_AB_MERGE_C R63, R4.reuse, R63, RZ ;  /* 0x0000003f043f723e */ /* 0x048fe200048070ff */
[----:B------:R-:W-:Y:S01]  /*55b0*/  FADD.FTZ R4, R4, R5 ;  /* 0x0000000504047221 */ /* 0x000fe20000010000 */
[----:B------:R-:W-:-:S02]  /*55c0*/  CS2R R28, SRZ ;  /* 0x00000000001c7805 */ /* 0x000fc4000001ff00 */
[----:B------:R-:W-:Y:S02]  /*55d0*/  F2FP.SATFINITE.E4M3.F32.PACK_AB_MERGE_C R207, R59, R62, R63 ;  /* 0x0000003e3bcf723e */ /* 0x000fe4000480703f */
[----:B------:R-:W-:Y:S02]  /*55e0*/  CS2R R62, SRZ ;  /* 0x00000000003e7805 */ /* 0x000fe4000001ff00 */
[----:B------:R-:W-:Y:S01]  /*55f0*/  CS2R R58, SRZ ;  /* 0x00000000003a7805 */ /* 0x000fe2000001ff00 */
        /* <DEDUP_REMOVED lines=13> */
[C---:B--2---:R-:W-:Y:S01]  /*56d0*/  F2FP.SATFINITE.E4M3.F32.PACK_AB_MERGE_C R37, R44.reuse, R37, RZ ;  /* 0x000000252c25723e */ /* 0x044fe200048070ff */
[----:B------:R-:W-:-:S03]  /*56e0*/  FADD.FTZ R44, R44, R3 ;  /* 0x000000032c2c7221 */ /* 0x000fc60000010000 */
[----:B------:R-:W-:Y:S02]  /*56f0*/  F2FP.SATFINITE.E4M3.F32.PACK_AB_MERGE_C R200, R41, R36, R37 ;  /* 0x0000002429c8723e */ /* 0x000fe40004807025 */
[----:B------:R-:W-:Y:S02]  /*5700*/  CS2R R40, SRZ ;  /* 0x0000000000287805 */ /* 0x000fe4000001ff00 */
        /* <DEDUP_REMOVED lines=17> */
[----:B0-----:R-:W-:Y:S01]  /*5820*/  F2FP.SATFINITE.E4M3.F32.PACK_AB_MERGE_C R6, R48, R87, RZ ;  /* 0x000000573006723e */ /* 0x001fe200048070ff */
[----:B------:R-:W-:-:S03]  /*5830*/  FADD.FTZ R87, R87, R2 ;  /* 0x0000000257577221 */ /* 0x000fc60000010000 */
[----:B------:R-:W-:Y:S01]  /*5840*/  F2FP.SATFINITE.E4M3.F32.PACK_AB_MERGE_C R203, R85, R70, R6 ;  /* 0x0000004655cb723e */ /* 0x000fe20004807006 */
[----:B------:R-:W-:-:S01]  /*5850*/  FADD.FTZ R2, R48, R87 ;  /* 0x0000005730027221 */ /* 0x000fc20000010000 */
[----:B------:R-:W-:Y:S02]  /*5860*/  CS2R R86, SRZ ;  /* 0x0000000000567805 */ /* 0x000fe4000001ff00 */
[----:B------:R-:W-:Y:S01]  /*5870*/  CS2R R84, SRZ ;  /* 0x0000000000547805 */ /* 0x000fe2000001ff00 */
[----:B-1----:R-:W-:Y:S01]  /*5880*/  FADD.FTZ R3, R47, R4 ;  /* 0x000000042f037221 */ /* 0x002fe20000010000 */
[----:B------:R-:W-:Y:S02]  /*5890*/  CS2R R70, SRZ ;  /* 0x0000000000467805 */ /* 0x000fe4000001ff00 */
[----:B------:R-:W-:Y:S02]  /*58a0*/  CS2R R48, SRZ ;  /* 0x0000000000307805 */ /* 0x000fe4000001ff00 */
[C---:B--2---:R-:W-:Y:S01]  /*58b0*/  F2FP.SATFINITE.E4M3.F32.PACK_AB_MERGE_C R5, R26.reuse, R47, RZ ;  /* 0x0000002f1a05723e */ /* 0x044fe200048070ff */
[----:B------:R-:W-:Y:S01]  /*58c0*/  FADD.FTZ R3, R26, R3 ;  /* 0x000000031a037221 */ /* 0x000fe20000010000 */
[----:B------:R-:W-:-:S02]  /*58d0*/  CS2R R26, SRZ ;  /* 0x00000000001a7805 */ /* 0x000fc4000001ff00 */
[----:B------:R-:W-:Y:S02]  /*58e0*/  F2FP.SATFINITE.E4M3.F32.PACK_AB_MERGE_C R202, R46, R45, R5 ;  /* 0x0000002d2eca723e */ /* 0x000fe40004807005 */
        /* <DEDUP_REMOVED lines=10> */
.L_x_4917:
[----:B------:R-:W-:Y:S01]  /*5990*/  ISETP.NE.AND P4, PT, RZ, UR40, PT ;  /* 0x00000028ff007c0c */ /* 0x000fe2000bf85270 */
[----:B------:R-:W-:-:S04]  /*59a0*/  UISETP.NE.AND UP1, UPT, UR55, 0x1, UPT ;  /* 0x000000013700788c */ /* 0x000fc8000bf25270 */
[----:B------:R-:W-:-:S04]  /*59b0*/  USEL UR43, URZ, 0x1, UP1 ;  /* 0x000000013f2b7887 */ /* 0x000fc80008800000 */
[----:B------:R-:W-:-:S04]  /*59c0*/  ULOP3.LUT UR43, UR56, UR43, URZ, 0x3c, !UPT ;  /* 0x0000002b382b7292 */ /* 0x000fc8000f8e3c3f */
[----:B------:R-:W-:Y:S08]  /*59d0*/  @P4 BRA `(.L_x_4908) ;  /* 0x0000000000384947 */ /* 0x000ff00003800000 */
[----:B------:R-:W-:Y:S05]  /*59e0*/  @!P0 BRA `(.L_x_4909) ;  /* 0x0000000000048947 */ /* 0x000fea0003800000 */
[----:B------:R-:W-:Y:S01]  /*59f0*/  BPT.TRAP 0x1 ;  /* 0x000000040000795c */ /* 0x000fe20000300000 */
.L_x_4909:
        /* <DEDUP_REMOVED lines=9> */
.L_x_4910:
[----:B-1----:R-:W-:Y:S05]  /*5a90*/  @P3 BRA `(.L_x_4908) ;  /* 0x0000000000083947 */ /* 0x002fea0003800000 */
[----:B------:R-:W1:Y:S02]  /*5aa0*/  SYNCS.PHASECHK.TRANS64.TRYWAIT P3, [UR6+0x33430], R6 ;  /* 0x03343006ff0075a7 */ /* 0x000e640008060146 */
[----:B-1----:R-:W-:Y:S05]  /*5ab0*/  @!P3 BRA `(.L_x_4911) ;  /* 0x000001040054b947 */ /* 0x002fea0003800000 */
.L_x_4908:
        /* <DEDUP_REMOVED lines=191> */
.L_x_4913:
[----:B------:R-:W-:Y:S01]  /*66b0*/  ULEA UR6, UR55, UR41, 0x3 ;  /* 0x0000002937067291 */ /* 0x000fe2000f8e183f */
[----:B------:R-:W-:-:S05]  /*66c0*/  IMAD.U32 R6, RZ, RZ, UR56 ;  /* 0x00000038ff067e24 */ /* 0x000fca000f8e00ff */
[----:B------:R-:W-:-:S04]  /*66d0*/  SHF.L.U32 R6, R6, 0x1f, RZ ;  /* 0x0000001f06067819 */ /* 0x000fc800000006ff */
[----:B------:R0:W1:Y:S01]  /*66e0*/  SYNCS.PHASECHK.TRANS64.TRYWAIT P3, [UR6+0x33450], R6 ;  /* 0x03345006ff0075a7 */ /* 0x0000620008060146 */
[----:B------:R-:W-:Y:S05]  /*66f0*/  @!P0 BRA `(.L_x_4914) ;  /* 0x0000000000048947 */ /* 0x000fea0003800000 */
[----:B------:R-:W-:Y:S01]  /*6700*/  BPT.TRAP 0x1 ;  /* 0x000000040000795c */ /* 0x000fe20000300000 */
.L_x_4914:
[----:B-1----:R-:W-:Y:S05]  /*6710*/  @P3 BRA `(.L_x_4912) ;  /* 0x0000000000083947 */ /* 0x002fea0003800000 */
[----:B------:R-:W1:Y:S02]  /*6720*/  SYNCS.PHASECHK.TRANS64.TRYWAIT P3, [UR6+0x33450], R6 ;  /* 0x03345006ff0075a7 */ /* 0x000e640008060146 */
[----:B-1----:R-:W-:Y:S05]  /*6730*/  @!P3 BRA `(.L_x_4915) ;  /* 0x000000f8004cb947 */ /* 0x002fea0003800000 */
.L_x_4912:
[----:B------:R-:W-:Y:S01]  /*6740*/  UIADD3 UR6, UR41, 0x200, URZ ;  /* 0x0000020029067890 */ /* 0x000fe2000fffe03f */
[----:B------:R-:W-:Y:S01]  /*6750*/  WARPGROUP.ARRIVE ;  /* 0x00000000000079c5 */ /* 0x000fe20000000000 */
[----:B------:R-:W-:Y:S01]  /*6760*/  UMOV UR7, 0xc0000010 ;  /* 0xc000001000077882 */ /* 0x000fe20000000000 */
[----:B------:R-:W-:Y:S01]  /*6770*/  FMUL.FTZ R11, R0, R189 ;  /* 0x000000bd000b7220 */ /* 0x000fe20000410000 */
[----:B------:R-:W-:Y:S01]  /*6780*/  USHF.R.U32.HI UR6, URZ, 0x4, UR6 ;  /* 0x000000043f067899 */ /* 0x000fe20008011606 */
[----:B------:R-:W-:Y:S02]  /*6790*/  VIADD R189, R18, UR36 ;  /* 0x0000002412bd7c36 */ /* 0x000fe40008000000 */
[C---:B------:R-:W-:Y:S01]  /*67a0*/  FMUL.FTZ R10, R0.reuse, R188 ;  /* 0x000000bc000a7220 */ /* 0x040fe20000410000 */
        /* <DEDUP_REMOVED lines=9> */
[----:B------:R-:W-:Y:S01]  /*6840*/  UIMAD UR11, UR55, 0x780, UR6 ;  /* 0x00000780370b78a4 */ /* 0x000fe2000f8e0206 */
[----:B------:R-:W-:Y:S01]  /*6850*/  IMAD.MOV.U32 R162, RZ, RZ, R189 ;  /* 0x000000ffffa27224 */ /* 0x000fe200078e00bd */
[----:B------:R-:W2:Y:S01]  /*6860*/  LDC R193, c[0x0][0x2f0] ;  /* 0x0000bc00ffc17b82 */ /* 0x000ea20000000800 */
[C---:B------:R-:W-:Y:S01]  /*6870*/  FMUL.FTZ R13, R0.reuse, R191 ;  /* 0x000000bf000d7220 */ /* 0x040fe20000410000 */
[C---:B01----:R-:W-:Y:S01]  /*6880*/  FMUL.FTZ R6, R0.reuse, R184 ;  /* 0x000000b800067220 */ /* 0x043fe20000410000 */
[C---:B------:R-:W-:Y:S01]  /*6890*/  FMUL.FTZ R7, R0.reuse, R185 ;  /* 0x000000b900077220 */ /* 0x040fe20000410000 */
[----:B------:R-:W-:Y:S01]  /*68a0*/  MUFU.TANH R10, R10 ;  /* 0x0000000a000a7308 */ /* 0x000fe20000002400 */
[----:B------:R-:W-:Y:S01]  /*68b0*/  UMOV UR6, UR11 ;  /* 0x0000000b00067c82 */ /* 0x000fe20008000000 */
[C---:B------:R-:W-:Y:S01]  /*68c0*/  FMUL.FTZ R14, R0.reuse, R192 ;  /* 0x000000c0000e7220 */ /* 0x040fe20000410000 */
[----:B------:R-:W-:Y:S01]  /*68d0*/  QGMMA.64x192x32.F32.E4M3.E4M3 R24, R216, gdesc[UR4], R24, gsb0 ;  /* 0x02e00004d8187df3 */ /* 0x000fe20008000818 */
[----:B------:R-:W-:Y:S01]  /*68e0*/  @UP0 ULDC UR6, c[0x0][0x44c] ;  /* 0x0001130000060ab9 */ /* 0x000fe20000000800 */
[----:B------:R-:W-:Y:S01]  /*68f0*/  FMUL.FTZ R184, R0, R196 ;  /* 0x000000c400b87220 */ /* 0x000fe20000410000 */
[----:B------:R-:W-:Y:S01]  /*6900*/  @P2 IMAD.HI.U32 R190, R189, UR6, RZ ;  /* 0x00000006bdbe2c27 */ /* 0x000fe2000f8e00ff */
[----:B------:R-:W-:-:S03]  /*6910*/  @UP0 ULDC UR6, c[0x0][0x450] ;  /* 0x0001140000060ab9 */ /* 0x000fc60000000800 */
[C---:B------:R-:W-:Y:S01]  /*6920*/  FMUL.FTZ R189, R0.reuse, R166 ;  /* 0x000000a600bd7220 */ /* 0x040fe20000410000 */
[----:B------:R-:W0:Y:S01]  /*6930*/  MUFU.TANH R6, R6 ;  /* 0x0000000600067308 */ /* 0x000e220000002400 */
[C---:B------:R-:W-:Y:S01]  /*6940*/  FMUL.FTZ R20, R0.reuse, R194 ;  /* 0x000000c200147220 */ /* 0x040fe20000410000 */
[----:B------:R-:W-:Y:S01]  /*6950*/  @P2 SHF.R.U32.HI R162, RZ, UR6, R190 ;  /* 0x00000006ffa22c19 */ /* 0x000fe200080116be */
[----:B------:R-:W-:Y:S01]  /*6960*/  UMOV UR6, 0x1 ;  /* 0x0000000100067882 */ /* 0x000fe20000000000 */
[----:B------:R-:W-:Y:S01]  /*6970*/  IMAD.MOV.U32 R190, RZ, RZ, -0x2 ;  /* 0xfffffffeffbe7424 */ /* 0x000fe200078e00ff */
[----:B------:R-:W-:Y:S01]  /*6980*/  UIMAD UR6, UR52, -0xa0, UR6 ;  /* 0xffffff60340678a4 */ /* 0x000fe2000f8e0206 */
[C---:B------:R-:W-:Y:S01]  /*6990*/  FMUL.FTZ R185, R0.reuse, R197 ;  /* 0x000000c500b97220 */ /* 0x040fe20000410000 */
[----:B------:R-:W1:Y:S01]  /*69a0*/  SHFL.IDX PT, R191, R162, RZ, 0x1c1f ;  /* 0x001c1fffa2bf7589 */ /* 0x000e6200000e0000 */
[----:B------:R-:W3:Y:S01]  /*69b0*/  MUFU.TANH R7, R7 ;  /* 0x0000000700077308 */ /* 0x000ee20000002400 */
[C---:B------:R-:W-:Y:S01]  /*69c0*/  FMUL.FTZ R192, R0.reuse, R137 ;  /* 0x0000008900c07220 */ /* 0x040fe20000410000 */
[----:B------:R-:W-:Y:S01]  /*69d0*/  FMUL.FTZ R168, R0, R168 ;  /* 0x000000a800a87220 */ /* 0x000fe20000410000 */
[----:B------:R-:W-:-:S02]  /*69e0*/  IMAD R166, R17, R190, UR6 ;  /* 0x0000000611a67e24 */ /* 0x000fc4000f8e02be */
[C---:B------:R-:W-:Y:S01]  /*69f0*/  FMUL.FTZ R136, R0.reuse, R136 ;  /* 0x0000008800887220 */ /* 0x040fe20000410000 */
[C---:B------:R-:W-:Y:S01]  /*6a00*/  FMUL.FTZ R169, R0.reuse, R169 ;  /* 0x000000a900a97220 */ /* 0x040fe20000410000 */
[C---:B------:R-:W-:Y:S01]  /*6a10*/  FMUL.FTZ R172, R0.reuse, R172 ;  /* 0x000000ac00ac7220 */ /* 0x040fe20000410000 */
[----:B--2---:R-:W-:Y:S01]  /*6a20*/  IMAD R166, R193, UR47, R166 ;  /* 0x0000002fc1a67c24 */ /* 0x004fe2000f8e02a6 */
        /* <DEDUP_REMOVED lines=14> */
[----:B------:R-:W-:Y:S01]  /*6b10*/  UIADD3 UR6, UR11, 0x180, URZ ;  /* 0x000001800b067890 */ /* 0x000fe2000fffe03f */
[----:B-1----:R-:W-:Y:S01]  /*6b20*/  IADD3 R190, R191, -UR53, R166 ;  /* 0x80000035bfbe7c10 */ /* 0x002fe2000fffe0a6 */
[----:B------:R-:W1:Y:S01]  /*6b30*/  MUFU.TANH R15, R15 ;  /* 0x0000000f000f7308 */ /* 0x000e620000002400 */
[----:B------:R-:W-:Y:S01]  /*6b40*/  UMOV UR7, 0xc0000010 ;  /* 0xc000001000077882 */ /* 0x000fe20000000000 */
[----:B------:R-:W-:Y:S01]  /*6b50*/  FMUL.FTZ R121, R0, R121 ;  /* 0x0000007900797220 */ /* 0x000fe20000410000 */
[----:B------:R-:W-:Y:S01]  /*6b60*/  ISETP.GT.AND P3, PT, R190, RZ, PT ;  /* 0x000000ffbe00720c */ /* 0x000fe20003f64270 */
[----:B------:R-:W-:Y:S01]  /*6b70*/  FMUL.FTZ R21, R0, R195 ;  /* 0x000000c300157220 */ /* 0x000fe20000410000 */
[----:B------:R-:W-:Y:S01]  /*6b80*/  ISETP.GT.AND P4, PT, R190, 0x1, PT ;  /* 0x00000001be00780c */ /* 0x000fe20003f84270 */
[----:B------:R-:W-:Y:S01]  /*6b90*/  FMUL.FTZ R8, R0, R186 ;  /* 0x000000ba00087220 */ /* 0x000fe20000410000 */
[----:B0-----:R-:W-:Y:S01]  /*6ba0*/  FSEL R191, R6, -INF , P3 ;  /* 0xff80000006bf7808 */ /* 0x001fe20001800000 */
[----:B------:R-:W-:Y:S01]  /*6bb0*/  MUFU.TANH R184, R184 ;  /* 0x000000b800b87308 */ /* 0x000fe20000002400 */
[----:B------:R-:W-:Y:S01]  /*6bc0*/  ISETP.GT.AND P3, PT, R190, 0x8, PT ;  /* 0x00000008be00780c */ /* 0x000fe20003f64270 */
[C---:B------:R-:W-:Y:S01]  /*6bd0*/  FMUL.FTZ R9, R0.reuse, R187 ;  /* 0x000000bb00097220 */ /* 0x040fe20000410000 */
[----:B---3--:R-:W-:Y:S01]  /*6be0*/  FSEL R7, R7, -INF , P4 ;  /* 0xff80000007077808 */ /* 0x008fe20002000000 */
[----:B------:R-:W-:Y:S01]  /*6bf0*/  UMOV UR10, UR48 ;  /* 0x00000030000a7c82 */ /* 0x000fe20008000000 */
[----:B------:R-:W-:Y:S01]  /*6c00*/  FMNMX.FTZ R194, R191, R4, !PT ;  /* 0x00000004bfc27209 */ /* 0x000fe20007810000 */
[----:B------:R-:W-:Y:S01]  /*6c10*/  FMUL.FTZ R186, R0, R198 ;  /* 0x000000c600ba7220 */ /* 0x000fe20000410000 */
[----:B------:R-:W-:Y:S01]  /*6c20*/  ISETP.GT.AND P4, PT, R190, 0x9, PT ;  /* 0x00000009be00780c */ /* 0x000fe20003f84270 */
[----:B------:R-:W0:Y:S01]  /*6c30*/  MUFU.TANH R185, R185 ;  /* 0x000000b900b97308 */ /* 0x000e220000002400 */
[----:B------:R-:W-:Y:S01]  /*6c40*/  FSEL R10, R10, -INF , P3 ;  /* 0xff8000000a0a7808 */ /* 0x000fe20001800000 */
[C---:B------:R-:W-:Y:S01]  /*6c50*/  FMUL.FTZ R187, R0.reuse, R199 ;  /* 0x000000c700bb7220 */ /* 0x040fe20000410000 */
[----:B------:R-:W-:Y:S01]  /*6c60*/  FMNMX.FTZ R137, R7, R194, !PT ;  /* 0x000000c207897209 */ /* 0x000fe20007810000 */
[----:B------:R-:W-:Y:S01]  /*6c70*/  FMUL.FTZ R170, R0, R170 ;  /* 0x000000aa00aa7220 */ /* 0x000fe20000410000 */
[----:B------:R-:W-:Y:S01]  /*6c80*/  ISETP.GT.AND P3, PT, R190, 0x10, PT ;  /* 0x00000010be00780c */ /* 0x000fe20003f64270 */
[----:B------:R-:W-:Y:S01]  /*6c90*/  FMUL.FTZ R171, R0, R171 ;  /* 0x000000ab00ab7220 */ /* 0x000fe20000410000 */
[----:B--2---:R-:W-:Y:S01]  /*6ca0*/  FSEL R11, R11, -INF , P4 ;  /* 0xff8000000b0b7808 */ /* 0x004fe20002000000 */
[----:B------:R-:W2:Y:S01]  /*6cb0*/  MUFU.TANH R168, R168 ;  /* 0x000000a800a87308 */ /* 0x000ea20000002400 */
[----:B------:R-:W-:Y:S01]  /*6cc0*/  FMNMX.FTZ R194, R10, R137, !PT ;  /* 0x000000890ac27209 */ /* 0x000fe20007810000 */
[----:B------:R-:W-:Y:S01]  /*6cd0*/  FMUL.FTZ R174, R0, R174 ;  /* 0x000000ae00ae7220 */ /* 0x000fe20000410000 */
[----:B------:R-:W-:Y:S01]  /*6ce0*/  ISETP.GT.AND P4, PT, R190, 0x11, PT ;  /* 0x00000011be00780c */ /* 0x000fe20003f84270 */
[C---:B------:R-:W-:Y:S01]  /*6cf0*/  FMUL.FTZ R175, R0.reuse, R175 ;  /* 0x000000af00af7220 */ /* 0x040fe20000410000 */
[----:B------:R-:W-:Y:S01]  /*6d00*/  FMNMX.FTZ R137, R11, R194, !PT ;  /* 0x000000c20b897209 */ /* 0x000fe20007810000 */
[----:B------:R-:W-:Y:S01]  /*6d10*/  FMUL.FTZ R178, R0, R178 ;  /* 0x000000b200b27220 */ /* 0x000fe20000410000 */
[----:B-1----:R-:W-:Y:S01]  /*6d20*/  FSEL R15, R15, -INF , P4 ;  /* 0xff8000000f0f7808 */ /* 0x002fe20002000000 */
[----:B------:R1:W-:Y:S01]  /*6d30*/  MUFU.TANH R6, R136 ;  /* 0x0000008800067308 */ /* 0x0003e20000002400 */
[----:B------:R-:W-:Y:S01]  /*6d40*/  ISETP.GT.AND P4, PT, R190, 0x19, PT ;  /* 0x00000019be00780c */ /* 0x000fe20003f84270 */
[C---:B------:R-:W-:Y:S01]  /*6d50*/  FMUL.FTZ R179, R0.reuse, R179 ;  /* 0x000000b300b37220 */ /* 0x040fe20000410000 */
[C---:B------:R-:W-:Y:S01]  /*6d60*/  FMUL.FTZ R182, R0.reuse, R182 ;  /* 0x000000b600b67220 */ /* 0x040fe20000410000 */
[C---:B------:R-:W-:Y:S01]  /*6d70*/  FMUL.FTZ R183, R0.reuse, R183 ;  /* 0x000000b700b77220 */ /* 0x040fe20000410000 */
[----:B0-----:R-:W-:Y:S01]  /*6d80*/  FSEL R185, R185, -INF , P4 ;  /* 0xff800000b9b97808 */ /* 0x001fe20002000000 */
[----:B------:R-:W-:Y:S01]  /*6d90*/  FMUL.FTZ R154, R0, R154 ;  /* 0x0000009a009a7220 */ /* 0x000fe20000410000 */
[----:B------:R-:W-:Y:S01]  /*6da0*/  ISETP.GT.AND P4, PT, R190, 0x21, PT ;  /* 0x00000021be00780c */ /* 0x000fe20003f84270 */
[----:B------:R-:W0:Y:S01]  /*6db0*/  MUFU.TANH R169, R169 ;  /* 0x000000a900a97308 */ /* 0x000e220000002400 */
[----:B-1----:R-:W-:Y:S01]  /*6dc0*/  FSEL R136, R14, -INF , P3 ;  /* 0xff8000000e887808 */ /* 0x002fe20001800000 */
[----:B------:R-:W-:Y:S01]  /*6dd0*/  FMUL.FTZ R155, R0, R155 ;  /* 0x0000009b009b7220 */ /* 0x000fe20000410000 */
[----:B------:R-:W-:Y:S01]  /*6de0*/  ISETP.GT.AND P3, PT, R190, 0x18, PT ;  /* 0x00000018be00780c */ /* 0x000fe20003f64270 */
[----:B------:R-:W-:Y:S01]  /*6df0*/  FMUL.FTZ R163, R0, R163 ;  /* 0x000000a300a37220 */ /* 0x000fe20000410000 */
[----:B------:R-:W-:Y:S01]  /*6e00*/  FMNMX.FTZ R194, R136, R137, !PT ;  /* 0x0000008988c27209 */ /* 0x000fe20007810000 */
[----:B------:R-:W-:Y:S01]  /*6e10*/  FMUL.FTZ R137, R0, R139 ;  /* 0x0000008b00897220 */ /* 0x000fe20000410000 */
[----:B------:R-:W-:Y:S01]  /*6e20*/  FSEL R184, R184, -INF , P3 ;  /* 0xff800000b8b87808 */ /* 0x000fe20001800000 */
[----:B------:R-:W1:Y:S01]  /*6e30*/  MUFU.TANH R172, R172 ;  /* 0x000000ac00ac7308 */ /* 0x000e620000002400 */
[----:B------:R-:W-:Y:S01]  /*6e40*/  FMNMX.FTZ R139, R15, R194, !PT ;  /* 0x000000c20f8b7209 */ /* 0x000fe20007810000 */
[----:B------:R-:W-:Y:S01]  /*6e50*/  FMUL.FTZ R167, R0, R167 ;  /* 0x000000a700a77220 */ /* 0x000fe20000410000 */
[----:B------:R-:W-:Y:S01]  /*6e60*/  ISETP.GT.AND P3, PT, R190, 0x20, PT ;  /* 0x00000020be00780c */ /* 0x000fe20003f64270 */
[----:B------:R-:W-:Y:S01]  /*6e70*/  FMUL.FTZ R146, R0, R146 ;  /* 0x0000009200927220 */ /* 0x000fe20000410000 */
[----:B------:R-:W-:Y:S01]  /*6e80*/  FMNMX.FTZ R194, R184, R139, !PT ;  /* 0x0000008bb8c27209 */ /* 0x000fe20007810000 */
[----:B------:R-:W-:Y:S01]  /*6e90*/  FMUL.FTZ R147, R0, R147 ;  /* 0x0000009300937220 */ /* 0x000fe20000410000 */
[----:B--2---:R-:W-:Y:S01]  /*6ea0*/  FSEL R168, R168, -INF , P3 ;  /* 0xff800000a8a87808 */ /* 0x004fe20001800000 */
[----:B------:R-:W2:Y:S01]  /*6eb0*/  MUFU.TANH R173, R173 ;  /* 0x000000ad00ad7308 */ /* 0x000ea20000002400 */
[----:B------:R-:W-:Y:S01]  /*6ec0*/  FMNMX.FTZ R139, R185, R194, !PT ;  /* 0x000000c2b98b7209 */ /* 0x000fe20007810000 */
[----:B------:R-:W-:Y:S01]  /*6ed0*/  FMUL.FTZ R150, R0, R150 ;  /* 0x0000009600967220 */ /* 0x000fe20000410000 */
[----:B------:R-:W-:Y:S01]  /*6ee0*/  ISETP.GT.AND P3, PT, R190, 0x28, PT ;  /* 0x00000028be00780c */ /* 0x000fe20003f64270 */
        /* <DEDUP_REMOVED lines=12> */
[----:B------:R1:W-:Y:S01]  /*6fb0*/  MUFU.TANH R14, R138 ;  /* 0x0000008a000e7308 */ /* 0x0003e20000002400 */
[----:B--2---:R-:W-:Y:S01]  /*6fc0*/  FSEL R173, R173, -INF , P4 ;  /* 0xff800000adad7808 */ /* 0x004fe20002000000 */
[----:B------:R-:W-:Y:S01]  /*6fd0*/  FMUL.FTZ R134, R0, R134 ;  /* 0x0000008600867220 */ /* 0x000fe20000410000 */
[----:B------:R-:W-:Y:S01]  /*6fe0*/  ISETP.GT.AND P4, PT, R190, 0x31, PT ;  /* 0x00000031be00780c */ /* 0x000fe20003f84270 */
[----:B------:R-:W2:Y:S04]  /*6ff0*/  S2R R229, SR_TID.X ;  /* 0x0000000000e57919 */ /* 0x000ea80000002100 */
[----:B------:R-:W3:Y:S01]  /*7000*/  MUFU.TANH R177, R177 ;  /* 0x000000b100b17308 */ /* 0x000ee20000002400 */
[----:B-1----:R-:W-:Y:S01]  /*7010*/  FMUL.FTZ R138, R0, R140 ;  /* 0x0000008c008a7220 */ /* 0x002fe20000410000 */
[----:B------:R-:W-:Y:S01]  /*7020*/  FMNMX.FTZ R140, R168, R139, !PT ;  /* 0x0000008ba88c7209 */ /* 0x000fe20007810000 */
[----:B------:R-:W-:Y:S01]  /*7030*/  FMUL.FTZ R139, R0, R141 ;  /* 0x0000008d008b7220 */ /* 0x000fe20000410000 */
[----:B0-----:R-:W-:-:S02]  /*7040*/  FSEL R176, R176, -INF , P3 ;  /* 0xff800000b0b07808 */ /* 0x001fc40001800000 */
[----:B------:R-:W-:Y:S01]  /*7050*/  FMNMX.FTZ R141, R169, R140, !PT ;  /* 0x0000008ca98d7209 */ /* 0x000fe20007810000 */
[----:B------:R-:W-:Y:S01]  /*7060*/  FMUL.FTZ R140, R0, R144 ;  /* 0x00000090008c7220 */ /* 0x000fe20000410000 */
[----:B------:R-:W0:Y:S01]  /*7070*/  MUFU.TANH R180, R180 ;  /* 0x000000b400b47308 */ /* 0x000e220000002400 */
[----:B------:R-:W-:Y:S02]  /*7080*/  ISETP.GT.AND P3, PT, R190, 0x38, PT ;  /* 0x00000038be00780c */ /* 0x000fe40003f64270 */
[----:B------:R-:W-:-:S04]  /*7090*/  FMNMX.FTZ R194, R172, R141, !PT ;  /* 0x0000008dacc27209 */ /* 0x000fc80007810000 */
[----:B------:R-:W-:Y:S01]  /*70a0*/  FMNMX.FTZ R141, R173, R194, !PT ;  /* 0x000000c2ad8d7209 */ /* 0x000fe20007810000 */
[----:B------:R-:W1:Y:S01]  /*70b0*/  MUFU.TANH R181, R181 ;  /* 0x000000b500b57308 */ /* 0x000e620000002400 */
[----:B---3--:R-:W-:Y:S02]  /*70c0*/  FSEL R177, R177, -INF , P4 ;  /* 0xff800000b1b17808 */ /* 0x008fe40002000000 */
[----:B------:R-:W-:Y:S01]  /*70d0*/  FMNMX.FTZ R144, R176, R141, !PT ;  /* 0x0000008db0907209 */ /* 0x000fe20007810000 */
[----:B------:R-:W-:Y:S01]  /*70e0*/  FMUL.FTZ R141, R0, R145 ;  /* 0x00000091008d7220 */ /* 0x000fe20000410000 */
[----:B------:R-:W-:Y:S02]  /*70f0*/  ISETP.GT.AND P4, PT, R190, 0x39, PT ;  /* 0x00000039be00780c */ /* 0x000fe40003f84270 */
[----:B------:R-:W-:Y:S01]  /*7100*/  FMNMX.FTZ R145, R177, R144, !PT ;  /* 0x00000090b1917209 */ /* 0x000fe20007810000 */
[----:B------:R-:W3:Y:S01]  /*7110*/  MUFU.TANH R152, R152 ;  /* 0x0000009800987308 */ /* 0x000ee20000002400 */
[----:B0-----:R-:W-:Y:S01]  /*7120*/  FSEL R180, R180, -INF , P3 ;  /* 0xff800000b4b47808 */ /* 0x001fe20001800000 */
[----:B------:R-:W-:Y:S01]  /*7130*/  FMUL.FTZ R144, R0, R148 ;  /* 0x0000009400907220 */ /* 0x000fe20000410000 */
[----:B------:R-:W-:-:S02]  /*7140*/  ISETP.GT.AND P3, PT, R190, 0x40, PT ;  /* 0x00000040be00780c */ /* 0x000fc40003f64270 */
[----:B------:R-:W-:Y:S02]  /*7150*/  FMNMX.FTZ R194, R180, R145, !PT ;  /* 0x00000091b4c27209 */ /* 0x000fe40007810000 */
[----:B--2---:R-:W-:Y:S01]  /*7160*/  SHF.R.U32.HI R229, RZ, 0x7, R229 ;  /* 0x00000007ffe57819 */ /* 0x004fe200000116e5 */
[----:B------:R-:W0:Y:S01]  /*7170*/  MUFU.TANH R153, R153 ;  /* 0x0000009900997308 */ /* 0x000e220000002400 */
[----:B-1----:R-:W-:Y:S02]  /*7180*/  FSEL R181, R181, -INF , P4 ;  /* 0xff800000b5b57808 */ /* 0x002fe40002000000 */
[----:B------:R-:W-:Y:S02]  /*7190*/  ISETP.GT.AND P4, PT, R190, 0x41, PT ;  /* 0x00000041be00780c */ /* 0x000fe40003f84270 */
[----:B------:R-:W-:-:S03]  /*71a0*/  FMNMX.FTZ R145, R181, R194, !PT ;  /* 0x000000c2b5917209 */ /* 0x000fc60007810000 */
[----:B------:R-:W1:Y:S01]  /*71b0*/  MUFU.TANH R156, R156 ;  /* 0x0000009c009c7308 */ /* 0x000e620000002400 */
[----:B---3--:R-:W-:Y:S02]  /*71c0*/  FSEL R152, R152, -INF , P3 ;  /* 0xff80000098987808 */ /* 0x008fe40001800000 */
[----:B------:R-:W-:Y:S02]  /*71d0*/  ISETP.GT.AND P3, PT, R190, 0x48, PT ;  /* 0x00000048be00780c */ /* 0x000fe40003f64270 */
[----:B------:R-:W-:Y:S01]  /*71e0*/  FMNMX.FTZ R148, R152, R145, !PT ;  /* 0x0000009198947209 */ /* 0x000fe20007810000 */
[----:B------:R-:W-:Y:S02]  /*71f0*/  FMUL.FTZ R145, R0, R149 ;  /* 0x0000009500917220 */ /* 0x000fe40000410000 */
[----:B------:R-:W2:Y:S01]  /*7200*/  MUFU.TANH R188, R188 ;  /* 0x000000bc00bc7308 */ /* 0x000ea20000002400 */
[----:B0-----:R-:W-:Y:S02]  /*7210*/  FSEL R153, R153, -INF , P4 ;  /* 0xff80000099997808 */ /* 0x001fe40002000000 */
[----:B------:R-:W-:-:S02]  /*7220*/  ISETP.GT.AND P4, PT, R190, 0x49, PT ;  /* 0x00000049be00780c */ /* 0x000fc40003f84270 */
[----:B------:R-:W-:Y:S01]  /*7230*/  FMNMX.FTZ R149, R153, R148, !PT ;  /* 0x0000009499957209 */ /* 0x000fe20007810000 */
[----:B------:R-:W-:Y:S02]  /*7240*/  FMUL.FTZ R148, R0, R120 ;  /* 0x0000007800947220 */ /* 0x000fe40000410000 */
[----:B------:R-:W0:Y:S01]  /*7250*/  MUFU.TANH R159, R159 ;  /* 0x0000009f009f7308 */ /* 0x000e220000002400 */
[----:B-1----:R-:W-:Y:S02]  /*7260*/  FSEL R156, R156, -INF , P3 ;  /* 0xff8000009c9c7808 */ /* 0x002fe40001800000 */
[----:B------:R-:W-:Y:S02]  /*7270*/  ISETP.GT.AND P3, PT, R190, 0x50, PT ;  /* 0x00000050be00780c */ /* 0x000fe40003f64270 */
[----:B------:R-:W-:-:S03]  /*7280*/  FMNMX.FTZ R149, R156, R149, !PT ;  /* 0x000000959c957209 */ /* 0x000fc60007810000 */
[----:B------:R-:W1:Y:S01]  /*7290*/  MUFU.TANH R161, R161 ;  /* 0x000000a100a17308 */ /* 0x000e620000002400 */
[----:B--2---:R-:W-:Y:S02]  /*72a0*/  FSEL R188, R188, -INF , P4 ;  /* 0xff800000bcbc7808 */ /* 0x004fe40002000000 */
[----:B------:R-:W-:Y:S02]  /*72b0*/  ISETP.GT.AND P4, PT, R190, 0x51, PT ;  /* 0x00000051be00780c */ /* 0x000fe40003f84270 */
[----:B------:R-:W-:-:S03]  /*72c0*/  FMNMX.FTZ R120, R188, R149, !PT ;  /* 0x00000095bc787209 */ /* 0x000fc60007810000 */
[----:B------:R-:W2:Y:S01]  /*72d0*/  MUFU.TANH R164, R164 ;  /* 0x000000a400a47308 */ /* 0x000ea20000002400 */
[----:B0-----:R-:W-:Y:S02]  /*72e0*/  FSEL R159, R159, -INF , P3 ;  /* 0xff8000009f9f7808 */ /* 0x001fe40001800000 */
[----:B------:R-:W-:Y:S02]  /*72f0*/  ISETP.GT.AND P3, PT, R190, 0x58, PT ;  /* 0x00000058be00780c */ /* 0x000fe40003f64270 */
[----:B------:R-:W-:-:S03]  /*7300*/  FMNMX.FTZ R120, R159, R120, !PT ;  /* 0x000000789f787209 */ /* 0x000fc60007810000 */
[----:B------:R-:W0:Y:S01]  /*7310*/  MUFU.TANH R165, R165 ;  /* 0x000000a500a57308 */ /* 0x000e220000002400 */
[----:B-1----:R-:W-:Y:S02]  /*7320*/  FSEL R161, R161, -INF , P4 ;  /* 0xff800000a1a17808 */ /* 0x002fe40002000000 */
[----:B------:R-:W-:Y:S02]  /*7330*/  ISETP.GT.AND P4, PT, R190, 0x59, PT ;  /* 0x00000059be00780c */ /* 0x000fe40003f84270 */
[----:B------:R-:W-:Y:S01]  /*7340*/  FMNMX.FTZ R149, R161, R120, !PT ;  /* 0x00000078a1957209 */ /* 0x000fe20007810000 */
[----:B------:R-:W-:Y:S02]  /*7350*/  WARPGROUP.DEPBAR.LE gsb0, 0x0 ;  /* 0x00008000000079c5 */ /* 0x000fe40000010000 */
[----:B------:R-:W1:Y:S01]  /*7360*/  MUFU.TANH R192, R192 ;  /* 0x000000c000c07308 */ /* 0x000e620000002400 */
[----:B------:R-:W-:Y:S01]  /*7370*/  WARPGROUP.ARRIVE ;  /* 0x00000000000079c5 */ /* 0x000fe20000000000 */
[----:B--2---:R-:W-:-:S02]  /*7380*/  FSEL R164, R164, -INF , P3 ;  /* 0xff800000a4a47808 */ /* 0x004fc40001800000 */
[----:B------:R-:W-:Y:S02]  /*7390*/  ISETP.GT.AND P3, PT, R190, 0x60, PT ;  /* 0x00000060be00780c */ /* 0x000fe40003f64270 */
[----:B------:R-:W-:Y:S01]  /*73a0*/  FMNMX.FTZ R120, R164, R149, !PT ;  /* 0x00000095a4787209 */ /* 0x000fe20007810000 */
[----:B------:R-:W-:Y:S01]  /*73b0*/  QGMMA.64x192x32.F32.E4M3.E4M3 R24, R212, gdesc[UR4], R24, gsb0 ;  /* 0x02e00004d4187df3 */ /* 0x000fe20008000818 */
[----:B------:R-:W2:Y:S01]  /*73c0*/  MUFU.TANH R138, R138 ;  /* 0x0000008a008a7308 */ /* 0x000ea20000002400 */
[----:B0-----:R-:W-:Y:S01]  /*73d0*/  FSEL R165, R165, -INF , P4 ;  /* 0xff800000a5a57808 */ /* 0x001fe20002000000 */
[----:B------:R-:W-:Y:S01]  /*73e0*/  FMUL.FTZ R149, R0, R124 ;  /* 0x0000007c00957220 */ /* 0x000fe20000410000 */
[----:B------:R-:W-:Y:S01]  /*73f0*/  ISETP.GT.AND P4, PT, R190, 0x61, PT ;  /* 0x00000061be00780c */ /* 0x000fe20003f84270 */
[----:B------:R-:W-:Y:S01]  /*7400*/  UIADD3 UR6, UR11, 0x300, URZ ;  /* 0x000003000b067890 */ /* 0x000fe2000fffe03f */
[----:B------:R-:W-:Y:S01]  /*7410*/  FSEL R6, R6, -INF , P3 ;  /* 0xff80000006067808 */ /* 0x000fe20001800000 */
[----:B------:R-:W-:Y:S01]  /*7420*/  UMOV UR7, 0xc0000010 ;  /* 0xc000001000077882 */ /* 0x000fe20000000000 */
[----:B------:R-:W-:Y:S01]  /*7430*/  FMNMX.FTZ R193, R165, R120, !PT ;  /* 0x00000078a5c17209 */ /* 0x000fe20007810000 */
[----:B------:R-:W0:Y:S01]  /*7440*/  MUFU.TANH R139, R139 ;  /* 0x0000008b008b7308 */ /* 0x000e220000002400 */
[----:B------:R-:W-:-:S02]  /*7450*/  ISETP.GT.AND P3, PT, R190, 0x68, PT ;  /* 0x00000068be00780c */ /* 0x000fc40003f64270 */
[----:B-1----:R-:W-:Y:S01]  /*7460*/  FSEL R120, R192, -INF , P4 ;  /* 0xff800000c0787808 */ /* 0x002fe20002000000 */
[----:B------:R-:W-:Y:S01]  /*7470*/  FMUL.FTZ R192, R0, R125 ;  /* 0x0000007d00c07220 */ /* 0x000fe20000410000 */
[----:B------:R-:W-:Y:S02]  /*7480*/  FMNMX.FTZ R193, R6, R193, !PT ;  /* 0x000000c106c17209 */ /* 0x000fe40007810000 */
[----:B------:R-:W-:Y:S01]  /*7490*/  ISETP.GT.AND P4, PT, R190, 0x69, PT ;  /* 0x00000069be00780c */ /* 0x000fe20003f84270 */
[----:B------:R-:W1:Y:S01]  /*74a0*/  MUFU.TANH R140, R140 ;  /* 0x0000008c008c7308 */ /* 0x000e620000002400 */
[----:B--2---:R-:W-:Y:S02]  /*74b0*/  FSEL R124, R138, -INF , P3 ;  /* 0xff8000008a7c7808 */ /* 0x004fe40001800000 */
[----:B------:R-:W-:Y:S02]  /*74c0*/  FMNMX.FTZ R193, R120, R193, !PT ;  /* 0x000000c178c17209 */ /* 0x000fe40007810000 */
[----:B------:R-:W-:-:S02]  /*74d0*/  ISETP.GT.AND P3, PT, R190, 0x70, PT ;  /* 0x00000070be00780c */ /* 0x000fc40003f64270 */
[----:B------:R-:W-:Y:S01]  /*74e0*/  FMNMX.FTZ R138, R124, R193, !PT ;  /* 0x000000c17c8a7209 */ /* 0x000fe20007810000 */
[----:B------:R-:W2:Y:S01]  /*74f0*/  MUFU.TANH R141, R141 ;  /* 0x0000008d008d7308 */ /* 0x000ea20000002400 */
[----:B0-----:R-:W-:Y:S01]  /*7500*/  FSEL R125, R139, -INF , P4 ;  /* 0xff8000008b7d7808 */ /* 0x001fe20002000000 */
[----:B------:R-:W-:Y:S01]  /*7510*/  FMUL.FTZ R193, R0, R128 ;  /* 0x0000008000c17220 */ /* 0x000fe20000410000 */
[----:B------:R-:W-:Y:S02]  /*7520*/  ISETP.GT.AND P4, PT, R190, 0x71, PT ;  /* 0x00000071be00780c */ /* 0x000fe40003f84270 */
[----:B------:R-:W-:-:S03]  /*7530*/  FMNMX.FTZ R139, R125, R138, !PT ;  /* 0x0000008a7d8b7209 */ /* 0x000fc60007810000 */
[----:B------:R-:W0:Y:S01]  /*7540*/  MUFU.TANH R144, R144 ;  /* 0x0000009000907308 */ /* 0x000e220000002400 */
[----:B-1----:R-:W-:Y:S02]  /*7550*/  FSEL R128, R140, -INF , P3 ;  /* 0xff8000008c807808 */ /* 0x002fe40001800000 */
[----:B------:R-:W-:Y:S02]  /*7560*/  ISETP.GT.AND P3, PT, R190, 0x78, PT ;  /* 0x00000078be00780c */ /* 0x000fe40003f64270 */
[----:B------:R-:W-:-:S03]  /*7570*/  FMNMX.FTZ R139, R128, R139, !PT ;  /* 0x0000008b808b7209 */ /* 0x000fc60007810000 */
[----:B------:R-:W1:Y:S01]  /*7580*/  MUFU.TANH R145, R145 ;  /* 0x0000009100917308 */ /* 0x000e620000002400 */
[----:B--2---:R-:W-:Y:S01]  /*7590*/  FSEL R138, R141, -INF , P4 ;  /* 0xff8000008d8a7808 */ /* 0x004fe20002000000 */
[----:B------:R-:W-:Y:S01]  /*75a0*/  FMUL.FTZ R141, R0, R129 ;  /* 0x00000081008d7220 */ /* 0x000fe20000410000 */
[----:B------:R-:W-:Y:S02]  /*75b0*/  ISETP.GT.AND P4, PT, R190, 0x79, PT ;  /* 0x00000079be00780c */ /* 0x000fe40003f84270 */
[----:B------:R-:W-:-:S03]  /*75c0*/  FMNMX.FTZ R140, R138, R139, !PT ;  /* 0x0000008b8a8c7209 */ /* 0x000fc60007810000 */
[----:B------:R-:W2:Y:S01]  /*75d0*/  MUFU.TANH R148, R148 ;  /* 0x0000009400947308 */ /* 0x000ea20000002400 */
[----:B0-----:R-:W-:Y:S02]  /*75e0*/  FSEL R129, R144, -INF , P3 ;  /* 0xff80000090817808 */ /* 0x001fe40001800000 */
[----:B------:R-:W-:Y:S02]  /*75f0*/  ISETP.GT.AND P3, PT, R190, 0x80, PT ;  /* 0x00000080be00780c */ /* 0x000fe40003f64270 */
[----:B------:R-:W-:-:S03]  /*7600*/  FMNMX.FTZ R140, R129, R140, !PT ;  /* 0x0000008c818c7209 */ /* 0x000fc60007810000 */
[----:B------:R-:W0:Y:S01]  /*7610*/  MUFU.TANH R121, R121 ;  /* 0x0000007900797308 */ /* 0x000e220000002400 */
[----:B-1----:R-:W-:Y:S01]  /*7620*/  FSEL R139, R145, -INF , P4 ;  /* 0xff800000918b7808 */ /* 0x002fe20002000000 */
[----:B------:R-:W-:Y:S01]  /*7630*/  FMUL.FTZ R145, R0, R132 ;  /* 0x0000008400917220 */ /* 0x000fe20000410000 */
[----:B------:R-:W-:-:S05]  /*7640*/  ISETP.GT.AND P4, PT, R190, 0x81, PT ;  /* 0x00000081be00780c */ /* 0x000fca0003f84270 */
[----:B------:R-:W1:Y:S01]  /*7650*/  MUFU.TANH R149, R149 ;  /* 0x0000009500957308 */ /* 0x000e620000002400 */
[----:B--2---:R-:W-:Y:S02]  /*7660*/  FSEL R132, R148, -INF , P3 ;  /* 0xff80000094847808 */ /* 0x004fe40001800000 */
[----:B------:R-:W-:-:S05]  /*7670*/  ISETP.GT.AND P3, PT, R190, 0x88, PT ;  /* 0x00000088be00780c */ /* 0x000fca0003f64270 */
[----:B------:R-:W2:Y:S08]  /*7680*/  MUFU.TANH R192, R192 ;  /* 0x000000c000c07308 */ /* 0x000eb00000002400 */
[----:B------:R3:W4:Y:S08]  /*7690*/  MUFU.TANH R194, R193 ;  /* 0x000000c100c27308 */ /* 0x0007300000002400 */
[----:B------:R1:W5:Y:S01]  /*76a0*/  MUFU.TANH R195, R141 ;  /* 0x0000008d00c37308 */ /* 0x0003620000002400 */
[----:B---3--:R-:W-:-:S02]  /*76b0*/  FMNMX.FTZ R193, R139, R140, !PT ;  /* 0x0000008c8bc17209 */ /* 0x008fc40007810000 */
[----:B0-----:R-:W-:Y:S01]  /*76c0*/  FSEL R140, R121, -INF , P4 ;  /* 0xff800000798c7808 */ /* 0x001fe20002000000 */
[----:B------:R-:W-:Y:S01]  /*76d0*/  FMUL.FTZ R121, R0, R133 ;  /* 0x0000008500797220 */ /* 0x000fe20000410000 */
[----:B------:R-:W-:Y:S02]  /*76e0*/  FMNMX.FTZ R193, R132, R193, !PT ;  /* 0x000000c184c17209 */ /* 0x000fe40007810000 */
[----:B------:R-:W-:Y:S01]  /*76f0*/  ISETP.GT.AND P4, PT, R190, 0x89, PT ;  /* 0x00000089be00780c */ /* 0x000fe20003f84270 */
[----:B------:R0:W3:Y:S01]  /*7700*/  MUFU.TANH R196, R145 ;  /* 0x0000009100c47308 */ /* 0x0000e20000002400 */
[----:B-1----:R-:W-:Y:S02]  /*7710*/  FSEL R141, R149, -INF , P3 ;  /* 0xff800000958d7808 */ /* 0x002fe40001800000 */
[----:B------:R-:W-:Y:S02]  /*7720*/  FMNMX.FTZ R148, R140, R193, !PT ;  /* 0x000000c18c947209 */ /* 0x000fe40007810000 */
[----:B------:R-:W-:-:S02]  /*7730*/  ISETP.GT.AND P3, PT, R190, 0x90, PT ;  /* 0x00000090be00780c */ /* 0x000fc40003f64270 */
[----:B--2---:R-:W-:Y:S01]  /*7740*/  FSEL R144, R192, -INF , P4 ;  /* 0xff800000c0907808 */ /* 0x004fe20002000000 */
[----:B------:R1:W2:Y:S01]  /*7750*/  MUFU.TANH R193, R121 ;  /* 0x0000007900c17308 */ /* 0x0002a20000002400 */
[----:B------:R-:W-:Y:S01]  /*7760*/  FMNMX.FTZ R133, R141, R148, !PT ;  /* 0x000000948d857209 */ /* 0x000fe20007810000 */
[----:B0-----:R-:W-:Y:S01]  /*7770*/  FMUL.FTZ R145, R0, R142 ;  /* 0x0000008e00917220 */ /* 0x001fe20000410000 */
[----:B------:R-:W-:Y:S02]  /*7780*/  ISETP.GT.AND P4, PT, R190, 0x91, PT ;  /* 0x00000091be00780c */ /* 0x000fe40003f84270 */
[----:B----4-:R-:W-:Y:S02]  /*7790*/  FSEL R142, R194, -INF , P3 ;  /* 0xff800000c28e7808 */ /* 0x010fe40001800000 */
[----:B------:R-:W-:Y:S01]  /*77a0*/  FMNMX.FTZ R149, R144, R133, !PT ;  /* 0x0000008590957209 */ /* 0x000fe20007810000 */
[----:B------:R-:W0:Y:S01]  /*77b0*/  MUFU.TANH R8, R8 ;  /* 0x0000000800087308 */ /* 0x000e220000002400 */
[----:B------:R-:W-:-:S02]  /*77c0*/  ISETP.GT.AND P3, PT, R190, 0x98, PT ;  /* 0x00000098be00780c */ /* 0x000fc40003f64270 */
[----:B-----5:R-:W-:Y:S02]  /*77d0*/  FSEL R133, R195, -INF , P4 ;  /* 0xff800000c3857808 */ /* 0x020fe40002000000 */
[----:B------:R-:W-:Y:S01]  /*77e0*/  FMNMX.FTZ R192, R142, R149, !PT ;  /* 0x000000958ec07209 */ /* 0x000fe20007810000 */
[----:B------:R-:W-:Y:S01]  /*77f0*/  FMUL.FTZ R149, R0, R143 ;  /* 0x0000008f00957220 */ /* 0x000fe20000410000 */
[----:B------:R-:W-:Y:S01]  /*7800*/  ISETP.GT.AND P4, PT, R190, 0x99, PT ;  /* 0x00000099be00780c */ /* 0x000fe20003f84270 */
[----:B------:R-:W4:Y:S01]  /*7810*/  MUFU.TANH R9, R9 ;  /* 0x0000000900097308 */ /* 0x000f220000002400 */
[----:B---3--:R-:W-:Y:S02]  /*7820*/  FSEL R148, R196, -INF , P3 ;  /* 0xff800000c4947808 */ /* 0x008fe40001800000 */
[----:B-1----:R-:W-:Y:S02]  /*7830*/  FMNMX.FTZ R121, R133, R192, !PT ;  /* 0x000000c085797209 */ /* 0x002fe40007810000 */
[----:B--2---:R-:W-:-:S02]  /*7840*/  FSEL R143, R193, -INF , P4 ;  /* 0xff800000c18f7808 */ /* 0x004fc40002000000 */
[----:B------:R-:W-:Y:S01]  /*7850*/  FMNMX.FTZ R190, R148, R121, !PT ;  /* 0x0000007994be7209 */ /* 0x000fe20007810000 */
[----:B------:R-:W1:Y:S01]  /*7860*/  SHFL.IDX PT, R193, R162, 0x1, 0x1c1f ;  /* 0x003c1f00a2c17f89 */ /* 0x000e6200000e0000 */
[----:B------:R-:W2:Y:S02]  /*7870*/  MUFU.TANH R12, R12 ;  /* 0x0000000c000c7308 */ /* 0x000ea40000002400 */
[----:B------:R-:W-:-:S05]  /*7880*/  FMNMX.FTZ R190, R143, R190, !PT ;  /* 0x000000be8fbe7209 */ /* 0x000fca0007810000 */
[----:B------:R-:W3:Y:S01]  /*7890*/  SHFL.BFLY PT, R121, R190, 0x2, 0x1f ;  /* 0x0c401f00be797f89 */ /* 0x000ee200000e0000 */
[----:B------:R-:W5:Y:S08]  /*78a0*/  MUFU.TANH R13, R13 ;  /* 0x0000000d000d7308 */ /* 0x000f700000002400 */
[----:B------:R-:W5:Y:S01]  /*78b0*/  MUFU.TANH R20, R20 ;  /* 0x0000001400147308 */ /* 0x000f620000002400 */
[----:B-1----:R-:W-:-:S07]  /*78c0*/  IADD3 R166, R193, -UR53, R166 ;  /* 0x80000035c1a67c10 */ /* 0x002fce000fffe0a6 */
[----:B------:R-:W1:Y:S01]  /*78d0*/  MUFU.TANH R21, R21 ;  /* 0x0000001500157308 */ /* 0x000e620000002400 */
[C---:B------:R-:W-:Y:S02]  /*78e0*/  ISETP.GT.AND P4, PT, R166.reuse, RZ, PT ;  /* 0x000000ffa600720c */ /* 0x040fe40003f84270 */
[----:B------:R-:W-:Y:S02]  /*78f0*/  ISETP.GT.AND P5, PT, R166, 0x1, PT ;  /* 0x00000001a600780c */ /* 0x000fe40003fa4270 */
[----:B---3--:R-:W-:Y:S01]  /*7900*/  FMNMX.FTZ R192, R190, R121, !PT ;  /* 0x00000079bec07209 */ /* 0x008fe20007810000 */
[----:B------:R-:W-:Y:S01]  /*7910*/  FMUL.FTZ R190, R0, R135 ;  /* 0x0000008700be7220 */ /* 0x000fe20000410000 */
[----:B0-----:R-:W-:Y:S01]  /*7920*/  FSEL R8, R8, -INF , P4 ;  /* 0xff80000008087808 */ /* 0x001fe20002000000 */
[----:B------:R-:W0:Y:S01]  /*7930*/  MUFU.TANH R186, R186 ;  /* 0x000000ba00ba7308 */ /* 0x000e220000002400 */
[----:B------:R-:W-:Y:S01]  /*7940*/  ISETP.GT.AND P4, PT, R166, 0x8, PT ;  /* 0x00000008a600780c */ /* 0x000fe20003f84270 */
[----:B------:R-:W3:Y:S01]  /*7950*/  SHFL.BFLY PT, R121, R192, 0x1, 0x1f ;  /* 0x0c201f00c0797f89 */ /* 0x000ee200000e0000 */
[----:B----4-:R-:W-:-:S02]  /*7960*/  FSEL R9, R9, -INF , P5 ;  /* 0xff80000009097808 */ /* 0x010fc40002800000 */
[----:B------:R-:W-:Y:S02]  /*7970*/  ISETP.GT.AND P5, PT, R166, 0x9, PT ;  /* 0x00000009a600780c */ /* 0x000fe40003fa4270 */
[----:B--2---:R-:W-:Y:S01]  /*7980*/  FSEL R162, R12, -INF , P4 ;  /* 0xff8000000ca27808 */ /* 0x004fe20002000000 */
[----:B------:R-:W2:Y:S01]  /*7990*/  MUFU.TANH R187, R187 ;  /* 0x000000bb00bb7308 */ /* 0x000ea20000002400 */
[C---:B------:R-:W-:Y:S02]  /*79a0*/  ISETP.GT.AND P4, PT, R166.reuse, 0x10, PT ;  /* 0x00000010a600780c */ /* 0x040fe40003f84270 */
[----:B-----5:R-:W-:Y:S02]  /*79b0*/  FSEL R13, R13, -INF , P5 ;  /* 0xff8000000d0d7808 */ /* 0x020fe40002800000 */
[----:B------:R-:W-:Y:S02]  /*79c0*/  ISETP.GT.AND P5, PT, R166, 0x11, PT ;  /* 0x00000011a600780c */ /* 0x000fe40003fa4270 */
[----:B------:R-:W-:Y:S01]  /*79d0*/  FSEL R20, R20, -INF , P4 ;  /* 0xff80000014147808 */ /* 0x000fe20002000000 */
[----:B------:R-:W4:Y:S01]  /*79e0*/  MUFU.TANH R170, R170 ;  /* 0x000000aa00aa7308 */ /* 0x000f220000002400 */
[----:B------:R-:W-:-:S02]  /*79f0*/  ISETP.GT.AND P4, PT, R166, 0x18, PT ;  /* 0x00000018a600780c */ /* 0x000fc40003f84270 */
[----:B-1----:R-:W-:Y:S02]  /*7a00*/  FSEL R21, R21, -INF , P5 ;  /* 0xff80000015157808 */ /* 0x002fe40002800000 */
[----:B------:R-:W-:Y:S02]  /*7a10*/  ISETP.GT.AND P5, PT, R166, 0x19, PT ;  /* 0x00000019a600780c */ /* 0x000fe40003fa4270 */
[----:B0-----:R-:W-:Y:S01]  /*7a20*/  FSEL R186, R186, -INF , P4 ;  /* 0xff800000baba7808 */ /* 0x001fe20002000000 */
[----:B------:R-:W0:Y:S01]  /*7a30*/  MUFU.TANH R171, R171 ;  /* 0x000000ab00ab7308 */ /* 0x000e220000002400 */
[----:B------:R-:W-:Y:S02]  /*7a40*/  ISETP.GT.AND P4, PT, R166, 0x20, PT ;  /* 0x00000020a600780c */ /* 0x000fe40003f84270 */
[----:B---3--:R-:W-:Y:S01]  /*7a50*/  FMNMX.FTZ R121, R192, R121, !PT ;  /* 0x00000079c0797209 */ /* 0x008fe20007810000 */
[----:B------:R-:W-:Y:S01]  /*7a60*/  IMAD.U32 R192, RZ, RZ, UR10 ;  /* 0x0000000affc07e24 */ /* 0x000fe2000f8e00ff */
[----:B--2---:R-:W-:-:S02]  /*7a70*/  FSEL R187, R187, -INF , P5 ;  /* 0xff800000bbbb7808 */ /* 0x004fc40002800000 */
[C---:B------:R-:W-:Y:S01]  /*7a80*/  FSETP.NEU.FTZ.AND P3, PT, R121.reuse, -INF , PT ;  /* 0xff8000007900780b */ /* 0x040fe20003f7d000 */
[----:B------:R-:W-:-:S01]  /*7a90*/  FFMA.FTZ R135, R121, R192, -8 ;  /* 0xc100000079877423 */ /* 0x000fc200000100c0 */
[----:B------:R-:W1:Y:S01]  /*7aa0*/  MUFU.TANH R174, R174 ;  /* 0x000000ae00ae7308 */ /* 0x000e620000002400 */
[----:B------:R-:W-:Y:S02]  /*7ab0*/  ISETP.GT.AND P5, PT, R166, 0x21, PT ;  /* 0x00000021a600780c */ /* 0x000fe40003fa4270 */
[----:B----4-:R-:W-:Y:S02]  /*7ac0*/  FSEL R170, R170, -INF , P4 ;  /* 0xff800000aaaa7808 */ /* 0x010fe40002000000 */
[----:B------:R-:W-:Y:S02]  /*7ad0*/  FSEL R135, R135, RZ, P3 ;  /* 0x000000ff87877208 */ /* 0x000fe40001800000 */
[----:B------:R-:W-:Y:S01]  /*7ae0*/  ISETP.GT.AND P4, PT, R166, 0x28, PT ;  /* 0x00000028a600780c */ /* 0x000fe20003f84270 */
[----:B------:R-:W2:Y:S01]  /*7af0*/  MUFU.TANH R175, R175 ;  /* 0x000000af00af7308 */ /* 0x000ea20000002400 */
[----:B------:R-:W-:-:S02]  /*7b00*/  WARPGROUP.DEPBAR.LE gsb0, 0x0 ;  /* 0x00008000000079c5 */ /* 0x000fc40000010000 */
[----:B------:R-:W-:Y:S01]  /*7b10*/  WARPGROUP.ARRIVE ;  /* 0x00000000000079c5 */ /* 0x000fe20000000000 */
[----:B------:R-:W-:-:S01]  /*7b20*/  FFMA.FTZ R193, R184, UR10, -R135 ;  /* 0x0000000ab8c17c23 */ /* 0x000fc20008010887 */
[----:B------:R-:W-:Y:S01]  /*7b30*/  FMNMX.FTZ R184, R8, R5, !PT ;  /* 0x0000000508b87209 */ /* 0x000fe20007810000 */
[----:B------:R-:W-:-:S01]  /*7b40*/  FFMA.FTZ R192, R191, UR10, -R135 ;  /* 0x0000000abfc07c23 */ /* 0x000fc20008010887 */
[----:B0-----:R-:W-:Y:S01]  /*7b50*/  FSEL R171, R171, -INF , P5 ;  /* 0xff800000abab7808 */ /* 0x001fe20002800000 */
[----:B------:R-:W0:Y:S01]  /*7b60*/  MUFU.TANH R178, R178 ;  /* 0x000000b200b27308 */ /* 0x000e220000002400 */
[----:B------:R-:W-:Y:S01]  /*7b70*/  QGMMA.64x192x32.F32.E4M3.E4M3 R24, R208, gdesc[UR4], R24, gsb0 ;  /* 0x02e00004d0187df3 */ /* 0x000fe20008000818 */
[----:B------:R-:W-:Y:S01]  /*7b80*/  FMNMX.FTZ R191, R9, R184, !PT ;  /* 0x000000b809bf7209 */ /* 0x000fe20007810000 */
[--C-:B------:R-:W-:Y:S01]  /*7b90*/  FFMA.FTZ R194, R181, UR10, -R135.reuse ;  /* 0x0000000ab5c27c23 */ /* 0x100fe20008010887 */
[----:B------:R-:W-:Y:S01]  /*7ba0*/  ISETP.GT.AND P5, PT, R166, 0x29, PT ;  /* 0x00000029a600780c */ /* 0x000fe20003fa4270 */
[----:B------:R-:W-:Y:S01]  /*7bb0*/  UIADD3 UR6, UR11, 0x480, URZ ;  /* 0x000004800b067890 */ /* 0x000fe2000fffe03f */
[----:B------:R-:W-:Y:S01]  /*7bc0*/  FMNMX.FTZ R184, R162, R191, !PT ;  /* 0x000000bfa2b87209 */ /* 0x000fe20007810000 */
[----:B------:R-:W-:Y:S01]  /*7bd0*/  UMOV UR7, 0xc0000010 ;  /* 0xc000001000077882 */ /* 0x000fe20000000000 */
[----:B------:R-:W3:Y:S01]  /*7be0*/  MUFU.TANH R179, R179 ;  /* 0x000000b300b37308 */ /* 0x000ee20000002400 */
[----:B-1----:R-:W-:Y:S01]  /*7bf0*/  FSEL R174, R174, -INF , P4 ;  /* 0xff800000aeae7808 */ /* 0x002fe20002000000 */
[--C-:B------:R-:W-:Y:S01]  /*7c00*/  FFMA.FTZ R7, R7, UR10, -R135.reuse ;  /* 0x0000000a07077c23 */ /* 0x100fe20008010887 */
[----:B------:R-:W-:Y:S01]  /*7c10*/  FMNMX.FTZ R191, R13, R184, !PT ;  /* 0x000000b80dbf7209 */ /* 0x000fe20007810000 */
[--C-:B------:R-:W-:Y:S01]  /*7c20*/  FFMA.FTZ R10, R10, UR10, -R135.reuse ;  /* 0x0000000a0a0a7c23 */ /* 0x100fe20008010887 */
[----:B------:R-:W-:Y:S01]  /*7c30*/  ISETP.GT.AND P4, PT, R166, 0x30, PT ;  /* 0x00000030a600780c */ /* 0x000fe20003f84270 */
[--C-:B------:R-:W-:Y:S01]  /*7c40*/  FFMA.FTZ R11, R11, UR10, -R135.reuse ;  /* 0x0000000a0b0b7c23 */ /* 0x100fe20008010887 */
[----:B------:R-:W-:Y:S01]  /*7c50*/  FMNMX.FTZ R184, R20, R191, !PT ;  /* 0x000000bf14b87209 */ /* 0x000fe20007810000 */
[----:B------:R-:W1:Y:S01]  /*7c60*/  MUFU.TANH R182, R182 ;  /* 0x000000b600b67308 */ /* 0x000e620000002400 */
[----:B--2---:R-:W-:Y:S01]  /*7c70*/  FSEL R175, R175, -INF , P5 ;  /* 0xff800000afaf7808 */ /* 0x004fe20002800000 */
[--C-:B------:R-:W-:Y:S01]  /*7c80*/  FFMA.FTZ R136, R136, UR10, -R135.reuse ;  /* 0x0000000a88887c23 */ /* 0x100fe20008010887 */
[----:B------:R-:W-:Y:S01]  /*7c90*/  FMNMX.FTZ R191, R21, R184, !PT ;  /* 0x000000b815bf7209 */ /* 0x000fe20007810000 */
[--C-:B------:R-:W-:Y:S01]  /*7ca0*/  FFMA.FTZ R15, R15, UR10, -R135.reuse ;  /* 0x0000000a0f0f7c23 */ /* 0x100fe20008010887 */
[----:B------:R-:W-:Y:S01]  /*7cb0*/  ISETP.GT.AND P5, PT, R166, 0x31, PT ;  /* 0x00000031a600780c */ /* 0x000fe20003fa4270 */
[--C-:B------:R-:W-:Y:S01]  /*7cc0*/  FFMA.FTZ R185, R185, UR10, -R135.reuse ;  /* 0x0000000ab9b97c23 */ /* 0x100fe20008010887 */
[----:B------:R-:W-:Y:S01]  /*7cd0*/  FMNMX.FTZ R184, R186, R191, !PT ;  /* 0x000000bfbab87209 */ /* 0x000fe20007810000 */
[----:B------:R-:W2:Y:S01]  /*7ce0*/  MUFU.TANH R183, R183 ;  /* 0x000000b700b77308 */ /* 0x000ea20000002400 */
[----:B0-----:R-:W-:Y:S01]  /*7cf0*/  FSEL R178, R178, -INF , P4 ;  /* 0xff800000b2b27808 */ /* 0x001fe20002000000 */
[--C-:B------:R-:W-:Y:S01]  /*7d00*/  FFMA.FTZ R168, R168, UR10, -R135.reuse ;  /* 0x0000000aa8a87c23 */ /* 0x100fe20008010887 */
[----:B------:R-:W-:Y:S01]  /*7d10*/  FMNMX.FTZ R191, R187, R184, !PT ;  /* 0x000000b8bbbf7209 */ /* 0x000fe20007810000 */
[--C-:B------:R-:W-:Y:S01]  /*7d20*/  FFMA.FTZ R169, R169, UR10, -R135.reuse ;  /* 0x0000000aa9a97c23 */ /* 0x100fe20008010887 */
[----:B------:R-:W-:Y:S01]  /*7d30*/  ISETP.GT.AND P4, PT, R166, 0x38, PT ;  /* 0x00000038a600780c */ /* 0x000fe20003f84270 */
[--C-:B------:R-:W-:Y:S01]  /*7d40*/  FFMA.FTZ R172, R172, UR10, -R135.reuse ;  /* 0x0000000aacac7c23 */ /* 0x100fe20008010887 */
[----:B------:R-:W-:Y:S01]  /*7d50*/  FMNMX.FTZ R184, R170, R191, !PT ;  /* 0x000000bfaab87209 */ /* 0x000fe20007810000 */
[----:B------:R-:W0:Y:S01]  /*7d60*/  MUFU.TANH R154, R154 ;  /* 0x0000009a009a7308 */ /* 0x000e220000002400 */
[----:B---3--:R-:W-:Y:S01]  /*7d70*/  FSEL R179, R179, -INF , P5 ;  /* 0xff800000b3b37808 */ /* 0x008fe20002800000 */
[--C-:B------:R-:W-:Y:S01]  /*7d80*/  FFMA.FTZ R173, R173, UR10, -R135.reuse ;  /* 0x0000000aadad7c23 */ /* 0x100fe20008010887 */
[----:B------:R-:W-:Y:S01]  /*7d90*/  FMNMX.FTZ R191, R171, R184, !PT ;  /* 0x000000b8abbf7209 */ /* 0x000fe20007810000 */
[--C-:B------:R-:W-:Y:S01]  /*7da0*/  FFMA.FTZ R176, R176, UR10, -R135.reuse ;  /* 0x0000000ab0b07c23 */ /* 0x100fe20008010887 */
[----:B------:R-:W-:Y:S01]  /*7db0*/  ISETP.GT.AND P5, PT, R166, 0x39, PT ;  /* 0x00000039a600780c */ /* 0x000fe20003fa4270 */
[--C-:B------:R-:W-:Y:S01]  /*7dc0*/  FFMA.FTZ R177, R177, UR10, -R135.reuse ;  /* 0x0000000ab1b17c23 */ /* 0x100fe20008010887 */
[----:B------:R-:W-:Y:S01]  /*7dd0*/  FMNMX.FTZ R184, R174, R191, !PT ;  /* 0x000000bfaeb87209 */ /* 0x000fe20007810000 */
        /* <DEDUP_REMOVED lines=8> */
[----:B------:R-:W-:Y:S01]  /*7e60*/  MUFU.TANH R157, R157 ;  /* 0x0000009d009d7308 */ /* 0x000fe20000002400 */
[----:B--2---:R-:W-:Y:S01]  /*7e70*/  FSEL R183, R183, -INF , P5 ;  /* 0xff800000b7b77808 */ /* 0x004fe20002800000 */
[--C-:B------:R-:W-:Y:S01]  /*7e80*/  FFMA.FTZ R165, R165, UR10, -R135.reuse ;  /* 0x0000000aa5a57c23 */ /* 0x100fe20008010887 */
[----:B------:R-:W-:Y:S01]  /*7e90*/  FMNMX.FTZ R191, R179, R184, !PT ;  /* 0x000000b8b3bf7209 */ /* 0x000fe20007810000 */
[--C-:B------:R-:W-:Y:S01]  /*7ea0*/  FFMA.FTZ R6, R6, UR10, -R135.reuse ;  /* 0x0000000a06067c23 */ /* 0x100fe20008010887 */
[----:B------:R-:W-:Y:S01]  /*7eb0*/  ISETP.GT.AND P5, PT, R166, 0x41, PT ;  /* 0x00000041a600780c */ /* 0x000fe20003fa4270 */
[--C-:B------:R-:W-:Y:S01]  /*7ec0*/  FFMA.FTZ R124, R124, UR10, -R135.reuse ;  /* 0x0000000a7c7c7c23 */ /* 0x100fe20008010887 */
[----:B------:R-:W-:Y:S01]  /*7ed0*/  FMNMX.FTZ R184, R182, R191, !PT ;  /* 0x000000bfb6b87209 */ /* 0x000fe20007810000 */
[----:B------:R-:W1:Y:S01]  /*7ee0*/  MUFU.TANH R158, R158 ;  /* 0x0000009e009e7308 */ /* 0x000e620000002400 */
[----:B0-----:R-:W-:Y:S01]  /*7ef0*/  FSEL R154, R154, -INF , P4 ;  /* 0xff8000009a9a7808 */ /* 0x001fe20002000000 */
[--C-:B------:R-:W-:Y:S01]  /*7f00*/  FFMA.FTZ R125, R125, UR10, -R135.reuse ;  /* 0x0000000a7d7d7c23 */ /* 0x100fe20008010887 */
[----:B------:R-:W-:Y:S01]  /*7f10*/  FMNMX.FTZ R191, R183, R184, !PT ;  /* 0x000000b8b7bf7209 */ /* 0x000fe20007810000 */
[--C-:B------:R-:W-:Y:S01]  /*7f20*/  FFMA.FTZ R128, R128, UR10, -R135.reuse ;  /* 0x0000000a80807c23 */ /* 0x100fe20008010887 */
[----:B------:R-:W-:Y:S01]  /*7f30*/  ISETP.GT.AND P4, PT, R166, 0x48, PT ;  /* 0x00000048a600780c */ /* 0x000fe20003f84270 */
[--C-:B------:R-:W-:Y:S01]  /*7f40*/  FFMA.FTZ R129, R129, UR10, -R135.reuse ;  /* 0x0000000a81817c23 */ /* 0x100fe20008010887 */
[----:B---3--:R-:W-:Y:S01]  /*7f50*/  FSEL R155, R155, -INF , P5 ;  /* 0xff8000009b9b7808 */ /* 0x008fe20002800000 */
[----:B------:R-:W0:Y:S01]  /*7f60*/  MUFU.TANH R160, R160 ;  /* 0x000000a000a07308 */ /* 0x000e220000002400 */
[----:B------:R-:W-:Y:S01]  /*7f70*/  FMNMX.FTZ R184, R154, R191, !PT ;  /* 0x000000bf9ab87209 */ /* 0x000fe20007810000 */
[--C-:B------:R-:W-:Y:S01]  /*7f80*/  FFMA.FTZ R132, R132, UR10, -R135.reuse ;  /* 0x0000000a84847c23 */ /* 0x100fe20008010887 */
[----:B------:R-:W-:Y:S01]  /*7f90*/  ISETP.GT.AND P5, PT, R166, 0x49, PT ;  /* 0x00000049a600780c */ /* 0x000fe20003fa4270 */
[--C-:B------:R-:W-:Y:S01]  /*7fa0*/  FFMA.FTZ R142, R142, UR10, -R135.reuse ;  /* 0x0000000a8e8e7c23 */ /* 0x100fe20008010887 */
[----:B------:R-:W-:Y:S01]  /*7fb0*/  FMNMX.FTZ R191, R155, R184, !PT ;  /* 0x000000b89bbf7209 */ /* 0x000fe20007810000 */
[----:B------:R-:W-:-:S02]  /*7fc0*/  FFMA.FTZ R133, R133, UR10, -R135 ;  /* 0x0000000a85857c23 */ /* 0x000fc40008010887 */
[----:B------:R-:W2:Y:S01]  /*7fd0*/  MUFU.TANH R163, R163 ;  /* 0x000000a300a37308 */ /* 0x000ea20000002400 */
[----:B-1----:R-:W-:Y:S02]  /*7fe0*/  FSEL R158, R158, -INF , P5 ;  /* 0xff8000009e9e7808 */ /* 0x002fe40002800000 */
[----:B------:R-:W-:-:S05]  /*7ff0*/  ISETP.GT.AND P5, PT, R166, 0x51, PT ;  /* 0x00000051a600780c */ /* 0x000fca0003fa4270 */
[----:B------:R1:W-:Y:S08]  /*8000*/  MUFU.EX2 R12, R193 ;  /* 0x000000c1000c7308 */ /* 0x0003f00000000800 */
[----:B------:R-:W3:Y:S01]  /*8010*/  MUFU.TANH R189, R189 ;  /* 0x000000bd00bd7308 */ /* 0x000ee20000002400 */
[----:B-1----:R-:W-:-:S01]  /*8020*/  FFMA.FTZ R193, R180, UR10, -R135 ;  /* 0x0000000ab4c17c23 */ /* 0x002fc20008010887 */
[----:B------:R-:W-:-:S02]  /*8030*/  FSEL R180, R157, -INF , P4 ;  /* 0xff8000009db47808 */ /* 0x000fc40002000000 */
[----:B------:R-:W-:Y:S02]  /*8040*/  ISETP.GT.AND P4, PT, R166, 0x50, PT ;  /* 0x00000050a600780c */ /* 0x000fe40003f84270 */
[----:B------:R-:W-:Y:S02]  /*8050*/  FMNMX.FTZ R191, R180, R191, !PT ;  /* 0x000000bfb4bf7209 */ /* 0x000fe40007810000 */
[----:B------:R-:W1:Y:S01]  /*8060*/  MUFU.TANH R167, R167 ;  /* 0x000000a700a77308 */ /* 0x000e620000002400 */
[----:B0-----:R-:W-:Y:S02]  /*8070*/  FSEL R181, R160, -INF , P4 ;  /* 0xff800000a0b57808 */ /* 0x001fe40002000000 */
[----:B------:R-:W-:Y:S02]  /*8080*/  FMNMX.FTZ R184, R158, R191, !PT ;  /* 0x000000bf9eb87209 */ /* 0x000fe40007810000 */
[----:B------:R-:W-:Y:S02]  /*8090*/  ISETP.GT.AND P4, PT, R166, 0x58, PT ;  /* 0x00000058a600780c */ /* 0x000fe40003f84270 */
[----:B--2---:R-:W-:Y:S01]  /*80a0*/  FSEL R163, R163, -INF , P5 ;  /* 0xff800000a3a37808 */ /* 0x004fe20002800000 */
[----:B------:R-:W0:Y:S01]  /*80b0*/  MUFU.TANH R137, R137 ;  /* 0x0000008900897308 */ /* 0x000e220000002400 */
[----:B------:R-:W-:-:S02]  /*80c0*/  FMNMX.FTZ R184, R181, R184, !PT ;  /* 0x000000b8b5b87209 */ /* 0x000fc40007810000 */
[C---:B------:R-:W-:Y:S02]  /*80d0*/  ISETP.GT.AND P5, PT, R166.reuse, 0x59, PT ;  /* 0x00000059a600780c */ /* 0x040fe40003fa4270 */
[----:B---3--:R-:W-:Y:S02]  /*80e0*/  FSEL R189, R189, -INF , P4 ;  /* 0xff800000bdbd7808 */ /* 0x008fe40002000000 */
[----:B------:R-:W-:Y:S01]  /*80f0*/  FMNMX.FTZ R184, R163, R184, !PT ;  /* 0x000000b8a3b87209 */ /* 0x000fe20007810000 */
[----:B------:R-:W-:Y:S01]  /*8100*/  MUFU.TANH R145, R145 ;  /* 0x0000009100917308 */ /* 0x000fe20000002400 */
[----:B------:R-:W-:Y:S02]  /*8110*/  ISETP.GT.AND P4, PT, R166, 0x60, PT ;  /* 0x00000060a600780c */ /* 0x000fe40003f84270 */
[----:B-1----:R-:W-:Y:S02]  /*8120*/  FSEL R167, R167, -INF , P5 ;  /* 0xff800000a7a77808 */ /* 0x002fe40002800000 */
[----:B------:R-:W-:-:S02]  /*8130*/  FMNMX.FTZ R184, R189, R184, !PT ;  /* 0x000000b8bdb87209 */ /* 0x000fc40007810000 */
[----:B------:R-:W-:Y:S01]  /*8140*/  ISETP.GT.AND P5, PT, R166, 0x61, PT ;  /* 0x00000061a600780c */ /* 0x000fe20003fa4270 */
[----:B------:R-:W1:Y:S01]  /*8150*/  MUFU.TANH R149, R149 ;  /* 0x0000009500957308 */ /* 0x000e620000002400 */
[----:B------:R-:W-:Y:S02]  /*8160*/  FSEL R14, R14, -INF , P4 ;  /* 0xff8000000e0e7808 */ /* 0x000fe40002000000 */
[----:B------:R-:W-:Y:S02]  /*8170*/  FMNMX.FTZ R191, R167, R184, !PT ;  /* 0x000000b8a7bf7209 */ /* 0x000fe40007810000 */
[----:B------:R-:W-:Y:S02]  /*8180*/  ISETP.GT.AND P4, PT, R166, 0x68, PT ;  /* 0x00000068a600780c */ /* 0x000fe40003f84270 */
[----:B0-----:R-:W-:Y:S01]  /*8190*/  FSEL R137, R137, -INF , P5 ;  /* 0xff80000089897808 */ /* 0x001fe20002800000 */
[----:B------:R-:W-:Y:S01]  /*81a0*/  MUFU.TANH R146, R146 ;  /* 0x0000009200927308 */ /* 0x000fe20000002400 */
[----:B------:R-:W-:-:S02]  /*81b0*/  FMNMX.FTZ R184, R14, R191, !PT ;  /* 0x000000bf0eb87209 */ /* 0x000fc40007810000 */
[----:B------:R-:W-:Y:S02]  /*81c0*/  ISETP.GT.AND P5, PT, R166, 0x69, PT ;  /* 0x00000069a600780c */ /* 0x000fe40003fa4270 */
[----:B------:R-:W-:-:S03]  /*81d0*/  FMNMX.FTZ R191, R137, R184, !PT ;  /* 0x000000b889bf7209 */ /* 0x000fc60007810000 */
[----:B------:R-:W0:Y:S01]  /*81e0*/  MUFU.TANH R147, R147 ;  /* 0x0000009300937308 */ /* 0x000e220000002400 */
[----:B-1----:R-:W-:Y:S02]  /*81f0*/  FSEL R149, R149, -INF , P5 ;  /* 0xff80000095957808 */ /* 0x002fe40002800000 */
[----:B------:R-:W-:-:S05]  /*8200*/  ISETP.GT.AND P5, PT, R166, 0x71, PT ;  /* 0x00000071a600780c */ /* 0x000fca0003fa4270 */
[----:B------:R1:W-:Y:S08]  /*8210*/  MUFU.EX2 R157, R193 ;  /* 0x000000c1009d7308 */ /* 0x0003f00000000800 */
[----:B------:R-:W-:Y:S01]  /*8220*/  MUFU.TANH R150, R150 ;  /* 0x0000009600967308 */ /* 0x000fe20000002400 */
[----:B-1----:R-:W-:-:S01]  /*8230*/  FFMA.FTZ R193, R156, UR10, -R135 ;  /* 0x0000000a9cc17c23 */ /* 0x002fc20008010887 */
[----:B------:R-:W-:-:S02]  /*8240*/  FSEL R156, R145, -INF , P4 ;  /* 0xff800000919c7808 */ /* 0x000fc40002000000 */
[----:B------:R-:W-:Y:S02]  /*8250*/  ISETP.GT.AND P4, PT, R166, 0x70, PT ;  /* 0x00000070a600780c */ /* 0x000fe40003f84270 */
[----:B0-----:R-:W-:Y:S02]  /*8260*/  FSEL R147, R147, -INF , P5 ;  /* 0xff80000093937808 */ /* 0x001fe40002800000 */
[----:B------:R0:W-:Y:S01]  /*8270*/  MUFU.EX2 R160, R194 ;  /* 0x000000c200a07308 */ /* 0x0001e20000000800 */
[----:B------:R-:W-:Y:S02]  /*8280*/  FSEL R184, R146, -INF , P4 ;  /* 0xff80000092b87808 */ /* 0x000fe40002000000 */
[C---:B------:R-:W-:Y:S02]  /*8290*/  ISETP.GT.AND P4, PT, R166.reuse, 0x78, PT ;  /* 0x00000078a600780c */ /* 0x040fe40003f84270 */
[----:B------:R-:W-:-:S03]  /*82a0*/  ISETP.GT.AND P5, PT, R166, 0x79, PT ;  /* 0x00000079a600780c */ /* 0x000fc60003fa4270 */
[----:B------:R-:W1:Y:S01]  /*82b0*/  MUFU.TANH R151, R151 ;  /* 0x0000009700977308 */ /* 0x000e620000002400 */
[----:B0-----:R-:W-:-:S01]  /*82c0*/  FFMA.FTZ R194, R188, UR10, -R135 ;  /* 0x0000000abcc27c23 */ /* 0x001fc20008010887 */
[----:B------:R-:W-:-:S04]  /*82d0*/  FMNMX.FTZ R188, R156, R191, !PT ;  /* 0x000000bf9cbc7209 */ /* 0x000fc80007810000 */
[----:B------:R-:W-:Y:S02]  /*82e0*/  FMNMX.FTZ R191, R149, R188, !PT ;  /* 0x000000bc95bf7209 */ /* 0x000fe40007810000 */
[----:B------:R-:W0:Y:S02]  /*82f0*/  MUFU.TANH R122, R122 ;  /* 0x0000007a007a7308 */ /* 0x000e240000002400 */
[----:B------:R-:W-:-:S04]  /*8300*/  FMNMX.FTZ R188, R184, R191, !PT ;  /* 0x000000bfb8bc7209 */ /* 0x000fc80007810000 */
[----:B------:R-:W-:Y:S02]  /*8310*/  FMNMX.FTZ R188, R147, R188, !PT ;  /* 0x000000bc93bc7209 */ /* 0x000fe40007810000 */
[----:B------:R-:W2:Y:S01]  /*8320*/  MUFU.TANH R123, R123 ;  /* 0x0000007b007b7308 */ /* 0x000ea20000002400 */
[----:B-1----:R-:W-:Y:S02]  /*8330*/  FSEL R151, R151, -INF , P5 ;  /* 0xff80000097977808 */ /* 0x002fe40002800000 */
[----:B------:R-:W-:-:S05]  /*8340*/  ISETP.GT.AND P5, PT, R166, 0x81, PT ;  /* 0x00000081a600780c */ /* 0x000fca0003fa4270 */
[----:B------:R1:W-:Y:S08]  /*8350*/  MUFU.EX2 R145, R193 ;  /* 0x000000c100917308 */ /* 0x0003f00000000800 */
[----:B------:R-:W-:Y:S01]  /*8360*/  MUFU.TANH R126, R126 ;  /* 0x0000007e007e7308 */ /* 0x000fe20000002400 */
[----:B-1----:R-:W-:-:S01]  /*8370*/  FFMA.FTZ R193, R159, UR10, -R135 ;  /* 0x0000000a9fc17c23 */ /* 0x002fc20008010887 */
[----:B------:R-:W-:-:S02]  /*8380*/  FSEL R159, R150, -INF , P4 ;  /* 0xff800000969f7808 */ /* 0x000fc40002000000 */
[----:B------:R-:W-:Y:S02]  /*8390*/  ISETP.GT.AND P4, PT, R166, 0x80, PT ;  /* 0x00000080a600780c */ /* 0x000fe40003f84270 */
[----:B------:R-:W-:Y:S01]  /*83a0*/  FMNMX.FTZ R188, R159, R188, !PT ;  /* 0x000000bc9fbc7209 */ /* 0x000fe20007810000 */
[----:B------:R-:W-:Y:S02]  /*83b0*/  WARPGROUP.DEPBAR.LE gsb0, 0x0 ;  /* 0x00008000000079c5 */ /* 0x000fe40000010000 */
[----:B------:R-:W1:Y:S01]  /*83c0*/  MUFU.TANH R127, R127 ;  /* 0x0000007f007f7308 */ /* 0x000e620000002400 */
[----:B0-----:R-:W-:Y:S01]  /*83d0*/  FSEL R122, R122, -INF , P4 ;  /* 0xff8000007a7a7808 */ /* 0x001fe20002000000 */
[----:B------:R-:W-:Y:S01]  /*83e0*/  WARPGROUP.ARRIVE ;  /* 0x00000000000079c5 */ /* 0x000fe20000000000 */
[----:B------:R-:W-:Y:S02]  /*83f0*/  FMNMX.FTZ R191, R151, R188, !PT ;  /* 0x000000bc97bf7209 */ /* 0x000fe40007810000 */
[----:B------:R-:W-:-:S02]  /*8400*/  ISETP.GT.AND P4, PT, R166, 0x88, PT ;  /* 0x00000088a600780c */ /* 0x000fc40003f84270 */
[----:B--2---:R-:W-:Y:S01]  /*8410*/  FSEL R123, R123, -INF , P5 ;  /* 0xff8000007b7b7808 */ /* 0x004fe20002800000 */
[----:B------:R-:W0:Y:S01]  /*8420*/  MUFU.TANH R130, R130 ;  /* 0x0000008200827308 */ /* 0x000e220000002400 */
[----:B------:R-:W-:Y:S01]  /*8430*/  FMNMX.FTZ R188, R122, R191, !PT ;  /* 0x000000bf7abc7209 */ /* 0x000fe20007810000 */
[----:B------:R-:W-:Y:S01]  /*8440*/  QGMMA.64x192x32.F32.E4M3.E4M3 R24, R204, gdesc[UR4], R24, gsb0 ;  /* 0x02e00004cc187df3 */ /* 0x000fe20008000818 */
[----:B------:R-:W-:Y:S01]  /*8450*/  ISETP.GT.AND P5, PT, R166, 0x89, PT ;  /* 0x00000089a600780c */ /* 0x000fe20003fa4270 */
[----:B------:R-:W-:Y:S01]  /*8460*/  UIADD3 UR6, UR11, 0x600, URZ ;  /* 0x000006000b067890 */ /* 0x000fe2000fffe03f */
[----:B------:R-:W-:Y:S01]  /*8470*/  FMNMX.FTZ R191, R123, R188, !PT ;  /* 0x000000bc7bbf7209 */ /* 0x000fe20007810000 */
[----:B------:R-:W-:Y:S02]  /*8480*/  UMOV UR7, 0xc0000010 ;  /* 0xc000001000077882 */ /* 0x000fe40000000000 */
[----:B------:R-:W2:Y:S01]  /*8490*/  MUFU.TANH R131, R131 ;  /* 0x0000008300837308 */ /* 0x000ea20000002400 */
[----:B-1----:R-:W-:-:S02]  /*84a0*/  FSEL R127, R127, -INF , P5 ;  /* 0xff8000007f7f7808 */ /* 0x002fc40002800000 */
        /* <DEDUP_REMOVED lines=12> */
[----:B------:R0:W-:Y:S01]  /*8570*/  MUFU.EX2 R126, R193 ;  /* 0x000000c1007e7308 */ /* 0x0001e20000000800 */
[----:B------:R-:W-:-:S02]  /*8580*/  FMNMX.FTZ R188, R130, R191, !PT ;  /* 0x000000bf82bc7209 */ /* 0x000fc40007810000 */
[----:B------:R-:W-:Y:S01]  /*8590*/  ISETP.GT.AND P5, PT, R166, 0x99, PT ;  /* 0x00000099a600780c */ /* 0x000fe20003fa4270 */
[----:B------:R-:W-:-:S01]  /*85a0*/  FFMA.FTZ R166, R120, UR10, -R135 ;  /* 0x0000000a78a67c23 */ /* 0x000fc20008010887 */
[----:B---3--:R-:W-:Y:S02]  /*85b0*/  FSEL R134, R134, -INF , P4 ;  /* 0xff80000086867808 */ /* 0x008fe40002000000 */
[----:B------:R-:W-:Y:S01]  /*85c0*/  FMNMX.FTZ R191, R131, R188, !PT ;  /* 0x000000bc83bf7209 */ /* 0x000fe20007810000 */
[----:B------:R-:W-:Y:S01]  /*85d0*/  MUFU.EX2 R192, R192 ;  /* 0x000000c000c07308 */ /* 0x000fe20000000800 */
[----:B-1----:R-:W-:Y:S02]  /*85e0*/  FSEL R190, R190, -INF , P5 ;  /* 0xff800000bebe7808 */ /* 0x002fe40002800000 */
        /* <DEDUP_REMOVED lines=9> */
[----:B------:R1:W-:Y:S01]  /*8680*/  MUFU.EX2 R191, R166 ;  /* 0x000000a600bf7308 */ /* 0x0003e20000000800 */
[----:B------:R-:W-:-:S07]  /*8690*/  FFMA.FTZ R135, R143, UR10, -R135 ;  /* 0x0000000a8f877c23 */ /* 0x000fce0008010887 */
        /* <DEDUP_REMOVED lines=13> */
[----:B------:R-:W-:-:S05]  /*8770*/  FSEL R148, R148, RZ, P4 ;  /* 0x000000ff94947208 */ /* 0x000fca0002000000 */
[----:B------:R-:W-:Y:S01]  /*8780*/  MUFU.EX2 R169, R169 ;  /* 0x000000a900a97308 */ /* 0x000fe20000000800 */
[----:B-1----:R-:W-:-:S01]  /*8790*/  FFMA.FTZ R166, R187, UR10, -R148 ;  /* 0x0000000abba67c23 */ /* 0x002fc20008010894 */
[----:B------:R-:W-:Y:S01]  /*87a0*/  FSEL R187, R121, RZ, P3 ;  /* 0x000000ff79bb7208 */ /* 0x000fe20001800000 */
[----:B------:R-:W-:-:S01]  /*87b0*/  FFMA.FTZ R143, R8, UR10, -R148 ;  /* 0x0000000a088f7c23 */ /* 0x000fc20008010894 */
[--C-:B------:R-:W-:Y:S01]  /*87c0*/  FFMA.FTZ R8, R9, UR10, -R148.reuse ;  /* 0x0000000a09087c23 */ /* 0x100fe20008010894 */
[----:B------:R-:W-:-:S01]  /*87d0*/  FFMA.FTZ R9, R162, UR10, -R148 ;  /* 0x0000000aa2097c23 */ /* 0x000fc20008010894 */
[----:B------:R-:W-:Y:S01]  /*87e0*/  FFMA.FTZ R162, R13, UR10, -R148 ;  /* 0x0000000a0da27c23 */ /* 0x000fe20008010894 */
[----:B------:R-:W-:-:S01]  /*87f0*/  FADD.FTZ R187, -R187, R4 ;  /* 0x00000004bbbb7221 */ /* 0x000fc20000010100 */
[--C-:B------:R-:W-:Y:S01]  /*8800*/  FFMA.FTZ R4, R180, UR10, -R148.reuse ;  /* 0x0000000ab4047c23 */ /* 0x100fe20008010894 */
[----:B------:R-:W-:Y:S01]  /*8810*/  FSEL R180, R120, RZ, P4 ;  /* 0x000000ff78b47208 */ /* 0x000fe20002000000 */
[--C-:B------:R-:W-:Y:S01]  /*8820*/  FFMA.FTZ R13, R20, UR10, -R148.reuse ;  /* 0x0000000a140d7c23 */ /* 0x100fe20008010894 */
[----:B------:R-:W-:-:S01]  /*8830*/  FFMA.FTZ R20, R21, UR10, -R148 ;  /* 0x0000000a15147c23 */ /* 0x000fc20008010894 */
[--C-:B------:R-:W-:Y:S01]  /*8840*/  FFMA.FTZ R21, R186, UR10, -R148.reuse ;  /* 0x0000000aba157c23 */ /* 0x100fe20008010894 */
[----:B------:R-:W-:Y:S01]  /*8850*/  FMUL.FTZ R186, R187, UR10 ;  /* 0x0000000abbba7c20 */ /* 0x000fe20008410000 */
        /* <DEDUP_REMOVED lines=27> */
[----:B------:R-:W-:-:S03]  /*8a10*/  FFMA.FTZ R123, R123, UR10, -R148 ;  /* 0x0000000a7b7b7c23 */ /* 0x000fc60008010894 */
[----:B------:R-:W-:-:S03]  /*8a20*/  FADD.FTZ R189, R7, R188 ;  /* 0x000000bc07bd7221 */ /* 0x000fc60000010000 */
[----:B------:R-:W1:Y:S01]  /*8a30*/  MUFU.EX2 R9, R9 ;  /* 0x0000000900097308 */ /* 0x000e620000000800 */
[----:B--2---:R-:W-:-:S01]  /*8a40*/  FFMA.FTZ R3, R180, R2, R143 ;  /* 0x00000002b4037223 */ /* 0x004fc2000001008f */
        /* <DEDUP_REMOVED lines=11> */
[----:B--2---:R-:W-:-:S07]  /*8b00*/  FADD.FTZ R2, R162, R3 ;  /* 0x00000003a2027221 */ /* 0x004fce0000010000 */
[----:B------:R-:W2:Y:S01]  /*8b10*/  MUFU.EX2 R21, R21 ;  /* 0x0000001500157308 */ /* 0x000ea20000000800 */
[----:B0-----:R-:W-:-:S01]  /*8b20*/  FADD.FTZ R3, R13, R2 ;  /* 0x000000020d037221 */ /* 0x001fc20000010000 */
[----:B------:R-:W-:Y:S02]  /*8b30*/  WARPGROUP.DEPBAR.LE gsb0, 0x0 ;  /* 0x00008000000079c5 */ /* 0x000fe40000010000 */
[----:B------:R-:W-:-:S04]  /*8b40*/  WARPGROUP.ARRIVE ;  /* 0x00000000000079c5 */ /* 0x000fc80000000000 */
[----:B------:R-:W0:Y:S01]  /*8b50*/  MUFU.EX2 R166, R166 ;  /* 0x000000a600a67308 */ /* 0x000e220000000800 */
[----:B-1----:R-:W-:-:S01]  /*8b60*/  FADD.FTZ R2, R20, R3 ;  /* 0x0000000314027221 */ /* 0x002fc20000010000 */
[----:B------:R-:W-:Y:S06]  /*8b70*/  QGMMA.64x192x32.F32.E4M3.E4M3 R24, R200, gdesc[UR4], R24, gsb0 ;  /* 0x02e00004c8187df3 */ /* 0x000fec0008000818 */
[----:B------:R-:W1:Y:S01]  /*8b80*/  MUFU.EX2 R170, R170 ;  /* 0x000000aa00aa7308 */ /* 0x000e620000000800 */
[----:B--2---:R-:W-:-:S01]  /*8b90*/  FADD.FTZ R3, R21, R2 ;  /* 0x0000000215037221 */ /* 0x004fc20000010000 */
[----:B------:R-:W-:-:S06]  /*8ba0*/  FADD.FTZ R2, R168, R167 ;  /* 0x000000a7a8027221 */ /* 0x000fcc0000010000 */
[----:B------:R-:W2:Y:S01]  /*8bb0*/  MUFU.EX2 R171, R171 ;  /* 0x000000ab00ab7308 */ /* 0x000ea20000000800 */
[----:B0-----:R-:W-:-:S07]  /*8bc0*/  FADD.FTZ R3, R166, R3 ;  /* 0x00000003a6037221 */ /* 0x001fce0000010000 */
        /* <DEDUP_REMOVED lines=8> */
[----:B-1----:R-:W-:-:S01]  /*8c50*/  FADD.FTZ R188, R174, R167 ;  /* 0x000000a7aebc7221 */ /* 0x002fc20000010000 */
[----:B------:R-:W-:-:S06]  /*8c60*/  FFMA.FTZ R167, R184, UR10, -R148 ;  /* 0x0000000ab8a77c23 */ /* 0x000fcc0008010894 */
        /* <DEDUP_REMOVED lines=12> */
[----:B------:R-:W-:Y:S01]  /*8d30*/  FFMA.FTZ R184, R147, UR10, -R148 ;  /* 0x0000000a93b87c23 */ /* 0x000fe20008010894 */
[----:B------:R-:W-:-:S05]  /*8d40*/  FADD.FTZ R147, R157, R2 ;  /* 0x000000029d937221 */ /* 0x000fca0000010000 */
[----:B------:R-:W1:Y:S01]  /*8d50*/  MUFU.EX2 R152, R152 ;  /* 0x0000009800987308 */ /* 0x000e620000000800 */
[----:B--2---:R-:W-:-:S01]  /*8d60*/  FADD.FTZ R2, R182, R3 ;  /* 0x00000003b6027221 */ /* 0x004fc20000010000 */
[----:B------:R-:W-:Y:S01]  /*8d70*/  FADD.FTZ R3, R160, R147 ;  /* 0x00000093a0037221 */ /* 0x000fe20000010000 */
[----:B------:R-:W-:-:S05]  /*8d80*/  FFMA.FTZ R147, R159, UR10, -R148 ;  /* 0x0000000a9f937c23 */ /* 0x000fca0008010894 */
[----:B------:R-:W2:Y:S01]  /*8d90*/  MUFU.EX2 R154, R154 ;  /* 0x0000009a009a7308 */ /* 0x000ea20000000800 */
[----:B0-----:R-:W-:-:S07]  /*8da0*/  FADD.FTZ R189, R183, R2 ;  /* 0x00000002b7bd7221 */ /* 0x001fce0000010000 */
[----:B------:R-:W0:Y:S01]  /*8db0*/  MUFU.EX2 R153, R153 ;  /* 0x0000009900997308 */ /* 0x000e220000000800 */
[----:B-1----:R-:W-:-:S07]  /*8dc0*/  FADD.FTZ R2, R152, R3 ;  /* 0x0000000398027221 */ /* 0x002fce0000010000 */
[----:B------:R-:W1:Y:S01]  /*8dd0*/  MUFU.EX2 R155, R155 ;  /* 0x0000009b009b7308 */ /* 0x000e620000000800 */
[----:B--2---:R-:W-:-:S01]  /*8de0*/  FADD.FTZ R188, R154, R189 ;  /* 0x000000bd9abc7221 */ /* 0x004fc20000010000 */
[----:B------:R-:W-:-:S05]  /*8df0*/  IMAD.U32 R189, RZ, RZ, UR54 ;  /* 0x00000036ffbd7e24 */ /* 0x000fca000f8e00ff */
[----:B------:R-:W-:Y:S01]  /*8e00*/  @!P1 LEA R189, R189, UR41, 0x3 ;  /* 0x00000029bdbd9c11 */ /* 0x000fe2000f8e18ff */
[----:B------:R-:W2:Y:S01]  /*8e10*/  MUFU.EX2 R4, R4 ;  /* 0x0000000400047308 */ /* 0x000ea20000000800 */
[----:B0-----:R-:W-:-:S07]  /*8e20*/  FADD.FTZ R2, R153, R2 ;  /* 0x0000000299027221 */ /* 0x001fce0000010000 */
[----:B------:R-:W0:Y:S01]  /*8e30*/  MUFU.EX2 R146, R194 ;  /* 0x000000c200927308 */ /* 0x000e220000000800 */
[----:B-1----:R-:W-:-:S01]  /*8e40*/  FADD.FTZ R3, R155, R188 ;  /* 0x000000bc9b037221 */ /* 0x002fc20000010000 */
[----:B------:R-:W-:Y:S01]  /*8e50*/  FFMA.FTZ R188, R151, UR10, -R148 ;  /* 0x0000000a97bc7c23 */ /* 0x000fe20008010894 */
[----:B------:R-:W-:-:S05]  /*8e60*/  FADD.FTZ R151, R145, R2 ;  /* 0x0000000291977221 */ /* 0x000fca0000010000 */
[----:B------:R-:W1:Y:S01]  /*8e70*/  MUFU.EX2 R187, R187 ;  /* 0x000000bb00bb7308 */ /* 0x000e620000000800 */
[----:B--2---:R-:W-:-:S07]  /*8e80*/  FADD.FTZ R2, R4, R3 ;  /* 0x0000000304027221 */ /* 0x004fce0000010000 */
[----:B------:R-:W2:Y:S01]  /*8e90*/  MUFU.EX2 R158, R158 ;  /* 0x0000009e009e7308 */ /* 0x000ea20000000800 */
[----:B0-----:R-:W-:-:S07]  /*8ea0*/  FADD.FTZ R151, R146, R151 ;  /* 0x0000009792977221 */ /* 0x001fce0000010000 */
[----:B------:R-:W0:Y:S01]  /*8eb0*/  MUFU.EX2 R161, R161 ;  /* 0x000000a100a17308 */ /* 0x000e220000000800 */
[----:B-1----:R-:W-:-:S01]  /*8ec0*/  FADD.FTZ R3, R187, R2 ;  /* 0x00000002bb037221 */ /* 0x002fc20000010000 */
[----:B------:R-:W-:Y:S01]  /*8ed0*/  FADD.FTZ R2, R150, R151 ;  /* 0x0000009796027221 */ /* 0x000fe20000010000 */
[----:B------:R-:W-:-:S05]  /*8ee0*/  FFMA.FTZ R151, R164, UR10, -R148 ;  /* 0x0000000aa4977c23 */ /* 0x000fca0008010894 */
        /* <DEDUP_REMOVED lines=28> */
[----:B-1----:R-:W-:-:S01]  /*90b0*/  FADD.FTZ R3, R125, R2 ;  /* 0x000000027d037221 */ /* 0x002fc20000010000 */
[----:B------:R-:W-:-:S05]  /*90c0*/  IADD3 R2, -R229, 0xb, RZ ;  /* 0x0000000be5027810 */ /* 0x000fca0007ffe1ff */
[----:B------:R1:W-:Y:S06]  /*90d0*/  BAR.ARV R2, 0x100 ;  /* 0x000400020000751d */ /* 0x0003ec0000002000 */
[----:B------:R-:W3:Y:S01]  /*90e0*/  MUFU.EX2 R167, R167 ;  /* 0x000000a700a77308 */ /* 0x000ee20000000800 */
[----:B--2---:R-:W-:-:S01]  /*90f0*/  FADD.FTZ R194, R149, R194 ;  /* 0x000000c295c27221 */ /* 0x004fc20000010000 */
[----:B-1----:R-:W-:Y:S02]  /*9100*/  @!P1 VIADD R2, R189, 0x33440 ;  /* 0x00033440bd029836 */ /* 0x002fe40000000000 */
[----:B0-----:R-:W-:-:S03]  /*9110*/  FADD.FTZ R130, R128, R3 ;  /* 0x0000000380827221 */ /* 0x001fc60000010000 */
[----:B------:R-:W-:Y:S01]  /*9120*/  @!P1 PRMT R2, RZ, 0x654, R2 ;  /* 0x00000654ff029816 */ /* 0x000fe20000000002 */
[----:B------:R-:W0:Y:S03]  /*9130*/  MUFU.EX2 R193, R193 ;  /* 0x000000c100c17308 */ /* 0x000e260000000800 */
[----:B------:R1:W-:Y:S05]  /*9140*/  @!P1 SYNCS.ARRIVE.TRANS64.RED.A1T0 RZ, [R2+URZ], RZ ;  /* 0x000000ff02ff99a7 */ /* 0x0003ea000810043f */
[----:B------:R-:W2:Y:S01]  /*9150*/  MUFU.EX2 R184, R184 ;  /* 0x000000b800b87308 */ /* 0x000ea20000000800 */
[----:B---3--:R-:W-:-:S07]  /*9160*/  FADD.FTZ R3, R167, R194 ;  /* 0x000000c2a7037221 */ /* 0x008fce0000010000 */
[----:B------:R-:W3:Y:S01]  /*9170*/  MUFU.EX2 R129, R129 ;  /* 0x0000008100817308 */ /* 0x000ee20000000800 */
[----:B0-----:R-:W-:-:S01]  /*9180*/  FADD.FTZ R194, R193, R130 ;  /* 0x00000082c1c27221 */ /* 0x001fc20000010000 */
[----:B------:R-:W-:-:S06]  /*9190*/  FFMA.FTZ R130, R131, UR10, -R148 ;  /* 0x0000000a83827c23 */ /* 0x000fcc0008010894 */
        /* <DEDUP_REMOVED lines=9> */
[----:B---3--:R-:W-:-:S01]  /*9230*/  FADD.FTZ R159, R188, R131 ;  /* 0x00000083bc9f7221 */ /* 0x008fc20000010000 */
[--C-:B------:R-:W-:Y:S01]  /*9240*/  FFMA.FTZ R131, R134, UR10, -R148.reuse ;  /* 0x0000000a86837c23 */ /* 0x100fe20008010894 */
[----:B------:R-:W-:-:S05]  /*9250*/  FFMA.FTZ R148, R190, UR10, -R148 ;  /* 0x0000000abe947c23 */ /* 0x000fca0008010894 */
        /* <DEDUP_REMOVED lines=32> */
.L_x_4916:
        /* <DEDUP_REMOVED lines=149> */
.L_x_4907:
[----:B------:R-:W-:-:S13]  /*9db0*/  ISETP.LE.AND P2, PT, RZ, UR52, PT ;  /* 0x00000034ff007c0c */ /* 0x000fda000bf43270 */
[----:B------:R-:W-:Y:S05]  /*9dc0*/  @!P2 BRA `(.L_x_4918) ;  /* 0x000000380030a947 */ /* 0x000fea0003800000 */
[----:B------:R-:W-:Y:S01]  /*9dd0*/  IMAD.MOV.U32 R5, RZ, RZ, R120 ;  /* 0x000000ffff057224 */ /* 0x000fe200078e0078 */
[----:B------:R-:W-:Y:S01]  /*9de0*/  UMOV UR53, UR43 ;  /* 0x0000002b00357c82 */ /* 0x000fe20008000000 */
[----:B------:R-:W-:Y:S01]  /*9df0*/  IMAD.MOV.U32 R4, RZ, RZ, R121 ;  /* 0x000000ffff047224 */ /* 0x000fe200078e0079 */
[----:B------:R-:W-:Y:S01]  /*9e00*/  UMOV UR49, UR48 ;  /* 0x0000003000317c82 */ /* 0x000fe20008000000 */
[----:B------:R-:W-:-:S05]  /*9e10*/  ULDC UR47, c[0x0][0x988] ;  /* 0x00026200002f7ab9 */ /* 0x000fca0000000800 */
.L_x_4928:
        /* <DEDUP_REMOVED lines=9> */
.L_x_4920:
[----:B------:R-:W-:Y:S01]  /*9eb0*/  ULEA UR6, UR48, UR41, 0x3 ;  /* 0x0000002930067291 */ /* 0x000fe2000f8e183f */
[----:B------:R-:W-:-:S05]  /*9ec0*/  IMAD.U32 R6, RZ, RZ, UR43 ;  /* 0x0000002bff067e24 */ /* 0x000fca000f8e00ff */
[----:B------:R-:W-:-:S04]  /*9ed0*/  SHF.L.U32 R6, R6, 0x1f, RZ ;  /* 0x0000001f06067819 */ /* 0x000fc800000006ff */
[----:B------:R0:W1:Y:S01]  /*9ee0*/  SYNCS.PHASECHK.TRANS64.TRYWAIT P2, [UR6+0x33430], R6 ;  /* 0x03343006ff0075a7 */ /* 0x0000620008040146 */
[----:B------:R-:W-:Y:S05]  /*9ef0*/  @!P0 BRA `(.L_x_4921) ;  /* 0x0000000000048947 */ /* 0x000fea0003800000 */
[----:B------:R-:W-:Y:S01]  /*9f00*/  BPT.TRAP 0x1 ;  /* 0x000000040000795c */ /* 0x000fe20000300000 */
.L_x_4921:
[----:B-1----:R-:W-:Y:S05]  /*9f10*/  @P2 BRA `(.L_x_4919) ;  /* 0x0000000000082947 */ /* 0x002fea0003800000 */
[----:B------:R-:W1:Y:S02]  /*9f20*/  SYNCS.PHASECHK.TRANS64.TRYWAIT P2, [UR6+0x33430], R6 ;  /* 0x03343006ff0075a7 */ /* 0x000e640008040146 */
[----:B-1----:R-:W-:Y:S05]  /*9f30*/  @!P2 BRA `(.L_x_4922) ;  /* 0x000000c00064a947 */ /* 0x002fea0003800000 */
.L_x_4919:
[----:B-1----:R-:W1:Y:S01]  /*9f40*/  S2R R7, SR_TID.X ;  /* 0x0000000000077919 */ /* 0x002e620000002100 */
[----:B------:R-:W-:Y:S01]  /*9f50*/  UIMAD UR54, UR48, 0x780, UR46 ;  /* 0x00000780303678a4 */ /* 0x000fe2000f8e022e */
[----:B------:R-:W-:Y:S01]  /*9f60*/  UMOV UR27, 0x80000020 ;  /* 0x80000020001b7882 */ /* 0x000fe20000000000 */
[----:B------:R-:W-:Y:S02]  /*9f70*/  UMOV UR28, UR24 ;  /* 0x00000018001c7c82 */ /* 0x000fe40008000000 */
[----:B------:R-:W-:Y:S01]  /*9f80*/  UIADD3 UR30, UR54, 0x80, URZ ;  /* 0x00000080361e7890 */ /* 0x000fe2000fffe03f */
[----:B------:R-:W-:Y:S02]  /*9f90*/  UMOV UR29, UR25 ;  /* 0x00000019001d7c82 */ /* 0x000fe40008000000 */
[----:B------:R-:W-:Y:S01]  /*9fa0*/  UMOV UR26, UR54 ;  /* 0x00000036001a7c82 */ /* 0x000fe20008000000 */
[----:B------:R-:W-:Y:S01]  /*9fb0*/  UMOV UR31, 0x80000020 ;  /* 0x80000020001f7882 */ /* 0x000fe20000000000 */
[----:B------:R-:W-:Y:S01]  /*9fc0*/  UIADD3 UR34, UR54, 0x100, URZ ;  /* 0x0000010036227890 */ /* 0x000fe2000fffe03f */
[----:B------:R-:W-:Y:S01]  /*9fd0*/  UMOV UR32, UR24 ;  /* 0x0000001800207c82 */ /* 0x000fe20008000000 */
[----:B------:R-:W-:Y:S01]  /*9fe0*/  UMOV UR33, UR25 ;  /* 0x0000001900217c82 */ /* 0x000fe20008000000 */
        /* <DEDUP_REMOVED lines=177> */
.L_x_4924:
[----:B------:R-:W-:Y:S01]  /*ab00*/  ULEA UR6, UR49, UR41, 0x3 ;  /* 0x0000002931067291 */ /* 0x000fe2000f8e183f */
[----:B------:R-:W-:-:S05]  /*ab10*/  IMAD.U32 R6, RZ, RZ, UR53 ;  /* 0x00000035ff067e24 */ /* 0x000fca000f8e00ff */
[----:B------:R-:W-:-:S04]  /*ab20*/  SHF.L.U32 R6, R6, 0x1f, RZ ;  /* 0x0000001f06067819 */ /* 0x000fc800000006ff */
[----:B------:R0:W1:Y:S01]  /*ab30*/  SYNCS.PHASECHK.TRANS64.TRYWAIT P2, [UR6+0x33450], R6 ;  /* 0x03345006ff0075a7 */ /* 0x0000620008040146 */
[----:B------:R-:W-:Y:S05]  /*ab40*/  @!P0 BRA `(.L_x_4925) ;  /* 0x0000000000048947 */ /* 0x000fea0003800000 */
[----:B------:R-:W-:Y:S01]  /*ab50*/  BPT.TRAP 0x1 ;  /* 0x000000040000795c */ /* 0x000fe20000300000 */
.L_x_4925:
[----:B-1----:R-:W-:Y:S05]  /*ab60*/  @P2 BRA `(.L_x_4923) ;  /* 0x0000000000082947 */ /* 0x002fea0003800000 */
[----:B------:R-:W1:Y:S02]  /*ab70*/  SYNCS.PHASECHK.TRANS64.TRYWAIT P2, [UR6+0x33450], R6 ;  /* 0x03345006ff0075a7 */ /* 0x000e640008040146 */
[----:B-1----:R-:W-:Y:S05]  /*ab80*/  @!P2 BRA `(.L_x_4926) ;  /* 0x000000b40068a947 */ /* 0x002fea0003800000 */
.L_x_4923:
        /* <DEDUP_REMOVED lines=113> */
[----:B------:R-:W-:Y:S01]  /*b2a0*/  FMUL.FTZ R135, R0, R135 ;  /* 0x0000008700877220 */ /* 0x000fe20000410000 */
[----:B------:R-:W-:Y:S01]  /*b2b0*/  UMOV UR10, UR47 ;  /* 0x0000002f000a7c82 */ /* 0x000fe20008000000 */
[----:B------:R-:W1:Y:S01]  /*b2c0*/  MUFU.TANH R186, R186 ;  /* 0x000000ba00ba7308 */ /* 0x000e620000002400 */
[----:B--2---:R-:W-:Y:S01]  /*b2d0*/  FMNMX.FTZ R191, R21, R120, !PT ;  /* 0x0000007815bf7209 */ /* 0x004fe20007810000 */
[----:B------:R-:W2:Y:S01]  /*b2e0*/  S2R R229, SR_TID.X ;  /* 0x0000000000e57919 */ /* 0x000ea20000002100 */
[----:B------:R-:W-:-:S05]  /*b2f0*/  IMAD.U32 R194, RZ, RZ, UR48 ;  /* 0x00000030ffc27e24 */ /* 0x000fca000f8e00ff */
[----:B------:R-:W3:Y:S01]  /*b300*/  MUFU.TANH R185, R185 ;  /* 0x000000b900b97308 */ /* 0x000ee20000002400 */
[----:B0-----:R-:W-:Y:S01]  /*b310*/  FMNMX.FTZ R120, R184, R189, !PT ;  /* 0x000000bdb8787209 */ /* 0x001fe20007810000 */
[----:B------:R-:W-:-:S06]  /*b320*/  FMUL.FTZ R189, R0, R121 ;  /* 0x0000007900bd7220 */ /* 0x000fcc0000410000 */
[----:B------:R-:W0:Y:S01]  /*b330*/  MUFU.TANH R187, R187 ;  /* 0x000000bb00bb7308 */ /* 0x000e220000002400 */
[----:B-1----:R-:W-:-:S07]  /*b340*/  FMNMX.FTZ R190, R186, R191, !PT ;  /* 0x000000bfbabe7209 */ /* 0x002fce0007810000 */
[----:B------:R-:W1:Y:S01]  /*b350*/  MUFU.TANH R168, R168 ;  /* 0x000000a800a87308 */ /* 0x000e620000002400 */
[----:B---3--:R-:W-:-:S07]  /*b360*/  FMNMX.FTZ R121, R185, R120, !PT ;  /* 0x00000078b9797209 */ /* 0x008fce0007810000 */
        /* <DEDUP_REMOVED lines=29> */
[----:B------:R-:W-:-:S04]  /*b540*/  UMOV UR7, 0xc0000010 ;  /* 0xc000001000077882 */ /* 0x000fc80000000000 */
        /* <DEDUP_REMOVED lines=109> */
[----:B------:R-:W-:Y:S02]  /*bc20*/  WARPGROUP.DEPBAR.LE gsb0, 0x0 ;  /* 0x00008000000079c5 */ /* 0x000fe40000010000 */
[----:B------:R-:W-:Y:S01]  /*bc30*/  WARPGROUP.ARRIVE ;  /* 0x00000000000079c5 */ /* 0x000fe20000000000 */
[----:B-1----:R-:W-:-:S05]  /*bc40*/  FMNMX.FTZ R190, R135, R190, !PT ;  /* 0x000000be87be7209 */ /* 0x002fca0007810000 */
[----:B------:R-:W-:Y:S01]  /*bc50*/  QGMMA.64x192x32.F32.E4M3.E4M3 R24, R204, gdesc[UR4], R24, gsb0 ;  /* 0x02e00004cc187df3 */ /* 0x000fe20008000818 */
[----:B------:R-:W1:Y:S01]  /*bc60*/  SHFL.BFLY PT, R121, R190, 0x2, 0x1f ;  /* 0x0c401f00be797f89 */ /* 0x000e6200000e0000 */
[----:B------:R-:W-:Y:S01]  /*bc70*/  UIADD3 UR6, UR11, 0x600, URZ ;  /* 0x000006000b067890 */ /* 0x000fe2000fffe03f */
[----:B------:R-:W-:Y:S01]  /*bc80*/  UMOV UR7, 0xc0000010 ;  /* 0xc000001000077882 */ /* 0x000fe20000000000 */
[----:B0-----:R-:W-:Y:S01]  /*bc90*/  FMNMX.FTZ R192, R191, R120, !PT ;  /* 0x00000078bfc07209 */ /* 0x001fe20007810000 */
[----:B------:R-:W-:Y:S01]  /*bca0*/  IMAD.U32 R191, RZ, RZ, UR10 ;  /* 0x0000000affbf7e24 */ /* 0x000fe2000f8e00ff */
[----:B-1----:R-:W-:Y:S01]  /*bcb0*/  FMNMX.FTZ R193, R190, R121, !PT ;  /* 0x00000079bec17209 */ /* 0x002fe20007810000 */
[----:B------:R-:W-:Y:S02]  /*bcc0*/  IMAD.U32 R190, RZ, RZ, UR10 ;  /* 0x0000000affbe7e24 */ /* 0x000fe4000f8e00ff */
[----:B------:R-:W0:Y:S04]  /*bcd0*/  SHFL.BFLY PT, R121, R192, 0x1, 0x1f ;  /* 0x0c201f00c0797f89 */ /* 0x000e2800000e0000 */
[----:B------:R-:W1:Y:S01]  /*bce0*/  SHFL.BFLY PT, R120, R193, 0x1, 0x1f ;  /* 0x0c201f00c1787f89 */ /* 0x000e6200000e0000 */
[----:B0-----:R-:W-:-:S02]  /*bcf0*/  FMNMX.FTZ R121, R192, R121, !PT ;  /* 0x00000079c0797209 */ /* 0x001fc40007810000 */
[----:B-1----:R-:W-:-:S03]  /*bd00*/  FMNMX.FTZ R120, R193, R120, !PT ;  /* 0x00000078c1787209 */ /* 0x002fc60007810000 */
[C---:B------:R-:W-:Y:S01]  /*bd10*/  FFMA.FTZ R190, R121.reuse, R190, -8 ;  /* 0xc100000079be7423 */ /* 0x040fe200000100be */
[----:B------:R-:W-:-:S01]  /*bd20*/  FADD.FTZ R4, -R121, R4 ;  /* 0x0000000479047221 */ /* 0x000fc20000010100 */
[----:B------:R-:W-:Y:S02]  /*bd30*/  IADD3 R193, -R229, 0xb, RZ ;  /* 0x0000000be5c17810 */ /* 0x000fe40007ffe1ff */
        /* <DEDUP_REMOVED lines=93> */
[----:B------:R-:W-:-:S06]  /*c310*/  FFMA.FTZ R135, R135, UR10, -R190 ;  /* 0x0000000a87877c23 */ /* 0x000fcc00080108be */
        /* <DEDUP_REMOVED lines=14> */
[----:B------:R-:W-:Y:S01]  /*c400*/  WARPGROUP.ARRIVE ;  /* 0x00000000000079c5 */ /* 0x000fe20000000000 */
[----:B--2---:R-:W-:-:S05]  /*c410*/  FADD.FTZ R192, R20, R191 ;  /* 0x000000bf14c07221 */ /* 0x004fca0000010000 */
[----:B------:R-:W-:Y:S01]  /*c420*/  QGMMA.64x192x32.F32.E4M3.E4M3 R24, R200, gdesc[UR4], R24, gsb0 ;  /* 0x02e00004c8187df3 */ /* 0x000fe20008000818 */
        /* <DEDUP_REMOVED lines=120> */
[----:B------:R-:W3:Y:S01]  /*cbb0*/  MUFU.EX2 R126, R126 ;  /* 0x0000007e007e7308 */ /* 0x000ee20000000800 */
[----:B0-----:R-:W-:-:S07]  /*cbc0*/  FADD.FTZ R191, R123, R194 ;  /* 0x000000c27bbf7221 */ /* 0x001fce0000010000 */
[----:B------:R-:W0:Y:S01]  /*cbd0*/  MUFU.EX2 R125, R125 ;  /* 0x0000007d007d7308 */ /* 0x000e220000000800 */
[----:B----4-:R-:W-:-:S07]  /*cbe0*/  FADD.FTZ R190, R124, R3 ;  /* 0x000000037cbe7221 */ /* 0x010fce0000010000 */
        /* <DEDUP_REMOVED lines=17> */
[----:B---3--:R-:W-:-:S01]  /*cd00*/  FADD.FTZ R191, R134, R191 ;  /* 0x000000bf86bf7221 */ /* 0x008fc20000010000 */
[----:B-1----:R-:W-:-:S03]  /*cd10*/  FADD.FTZ R3, R133, R2 ;  /* 0x0000000285037221 */ /* 0x002fc60000010000 */
[----:B0-----:R-:W-:Y:S01]  /*cd20*/  FADD.FTZ R2, R135, R191 ;  /* 0x000000bf87027221 */ /* 0x001fe20000010000 */
[----:B--2---:R-:W-:Y:S06]  /*cd30*/  @!P0 BRA `(.L_x_4927) ;  /* 0x0000000000048947 */ /* 0x004fec0003800000 */
[----:B------:R-:W-:Y:S01]  /*cd40*/  BPT.TRAP 0x1 ;  /* 0x000000040000795c */ /* 0x000fe20000300000 */
.L_x_4927:
        /* <DEDUP_REMOVED lines=148> */
.L_x_4918:
[----:B------:R-:W-:Y:S06]  /*d690*/  BAR.ARV 0x8, 0x180 ;  /* 0x0206000000007b1d */ /* 0x000fec0000002000 */
[----:B------:R-:W-:Y:S05]  /*d6a0*/  @!P0 BRA `(.L_x_4929) ;  /* 0x0000000000048947 */ /* 0x000fea0003800000 */
[----:B------:R-:W-:Y:S01]  /*d6b0*/  BPT.TRAP 0x1 ;  /* 0x000000040000795c */ /* 0x000fe20000300000 */
.L_x_4929:
[----:B------:R-:W-:Y:S01]  /*d6c0*/  ULEA UR9, UR48, UR41, 0x3 ;  /* 0x0000002930097291 */ /* 0x000fe2000f8e183f */
[----:B------:R-:W-:-:S05]  /*d6d0*/  IMAD.U32 R0, RZ, RZ, UR43 ;  /* 0x0000002bff007e24 */ /* 0x000fca000f8e00ff */
[----:B------:R-:W-:-:S04]  /*d6e0*/  SHF.L.U32 R0, R0, 0x1f, RZ ;  /* 0x0000001f00007819 */ /* 0x000fc800000006ff */
[----:B------:R0:W1:Y:S01]  /*d6f0*/  SYNCS.PHASECHK.TRANS64.TRYWAIT P1, [UR9+0x33450], R0 ;  /* 0x03345000ff0075a7 */ /* 0x0000620008020149 */
[----:B------:R-:W-:Y:S05]  /*d700*/  @!P0 BRA `(.L_x_4930) ;  /* 0x0000000000048947 */ /* 0x000fea0003800000 */
[----:B------:R-:W-:Y:S01]  /*d710*/  BPT.TRAP 0x1 ;  /* 0x000000040000795c */ /* 0x000fe20000300000 */
.L_x_4930:
[----:B-1----:R-:W-:Y:S05]  /*d720*/  @P1 BRA `(.L_x_4931) ;  /* 0x0000000000081947 */ /* 0x002fea0003800000 */
[----:B------:R-:W1:Y:S02]  /*d730*/  SYNCS.PHASECHK.TRANS64.TRYWAIT P1, [UR9+0x33450], R0 ;  /* 0x03345000ff0075a7 */ /* 0x000e640008020149 */
[----:B-1----:R-:W-:Y:S05]  /*d740*/  @!P1 BRA `(.L_x_4932) ;  /* 0x0000008800909947 */ /* 0x002fea0003800000 */
.L_x_4931:
        /* <DEDUP_REMOVED lines=18> */
[----:B------:R-:W-:Y:S01]  /*d870*/  UIADD3 UR4, UR8, 0x300, URZ ;  /* 0x0000030008047890 */ /* 0x000fe2000fffe03f */
[----:B------:R-:W-:Y:S02]  /*d880*/  WARPGROUP.DEPBAR.LE gsb0, 0x0 ;  /* 0x00008000000079c5 */ /* 0x000fe40000010000 */
[----:B------:R-:W-:-:S14]  /*d890*/  WARPGROUP.ARRIVE ;  /* 0x00000000000079c5 */ /* 0x000fdc0000000000 */
[----:B------:R-:W-:Y:S01]  /*d8a0*/  QGMMA.64x192x32.F32.E4M3.E4M3 R24, R212, gdesc[UR4], R24, gsb0 ;  /* 0x02e00004d4187df3 */ /* 0x000fe20008000818 */
[----:B------:R-:W-:Y:S01]  /*d8b0*/  UMOV UR6, UR4 ;  /* 0x0000000400067c82 */ /* 0x000fe20008000000 */
[----:B------:R-:W-:Y:S01]  /*d8c0*/  UMOV UR7, 0xc0000010 ;  /* 0xc000001000077882 */ /* 0x000fe20000000000 */
        /* <DEDUP_REMOVED lines=17> */
[----:B-1----:R-:W-:-:S05]  /*d9e0*/  IMAD.U32 R5, RZ, RZ, UR7 ;  /* 0x00000007ff057e24 */ /* 0x002fca000f8e00ff */
        /* <DEDUP_REMOVED lines=10> */
[----:B0-----:R-:W0:Y:S04]  /*da90*/  SHFL.BFLY PT, R0, R3, 0x2, 0x1f ;  /* 0x0c401f0003007f89 */ /* 0x001e2800000e0000 */
[----:B------:R-:W3:Y:S01]  /*daa0*/  SHFL.BFLY PT, R9, R2, 0x2, 0x1f ;  /* 0x0c401f0002097f89 */ /* 0x000ee200000e0000 */
[----:B0-----:R-:W-:-:S01]  /*dab0*/  FADD.FTZ R0, R0, R3 ;  /* 0x0000000300007221 */ /* 0x001fc20000010000 */
[----:B---3--:R-:W-:-:S04]  /*dac0*/  FADD.FTZ R9, R9, R2 ;  /* 0x0000000209097221 */ /* 0x008fc80000010000 */
[----:B------:R-:W0:Y:S04]  /*dad0*/  SHFL.BFLY PT, R7, R0, 0x1, 0x1f ;  /* 0x0c201f0000077f89 */ /* 0x000e2800000e0000 */
        /* <DEDUP_REMOVED lines=33> */
.L_x_4933:
        /* <DEDUP_REMOVED lines=106> */
.L_x_4900:
        /* <DEDUP_REMOVED lines=487> */
.L_x_4937:
[----:B------:R-:W-:Y:S05]  /*10200*/  BSYNC B1 ;  /* 0x0000000000017941 */ /* 0x000fea0003800000 */
.L_x_4936:
        /* <DEDUP_REMOVED lines=17> */
.L_x_4939:
[----:B------:R-:W-:Y:S05]  /*10320*/  BSYNC B1 ;  /* 0x0000000000017941 */ /* 0x000fea0003800000 */
.L_x_4938:
        /* <DEDUP_REMOVED lines=17> */
.L_x_4941:
[----:B------:R-:W-:Y:S05]  /*10440*/  BSYNC B1 ;  /* 0x0000000000017941 */ /* 0x000fea0003800000 */
.L_x_4940:
        /* <DEDUP_REMOVED lines=16> */
[----:B-1----:R-:W-:-:S04]  /*10550*/  LEA R2, P0, R22, R7, 0x1 ;  /* 0x0000000716027211 */ /* 0x002fc800078008ff */
[----:B------:R-:W-:-:S05]  /*10560*/  LEA.HI.X R3, R22, R9, R225, 0x1, P0 ;  /* 0x0000000916037211 */ /* 0x000fca00000f0ce1 */
[----:B------:R3:W-:Y:S01]  /*10570*/  ST.E.128 desc[UR50][R2.64], R60 ;  /* 0x0000003c02007985 */ /* 0x0007e2000c101d32 */
[----:B------:R-:W-:Y:S05]  /*10580*/  BRA `(.L_x_4942) ;  /* 0x0000000800947947 */ /* 0x000fea0003800000 */
.L_x_4935:
        /* <DEDUP_REMOVED lines=50> */
.L_x_4944:
[----:B------:R-:W-:Y:S05]  /*108b0*/  BSYNC B1 ;  /* 0x0000000000017941 */ /* 0x000fea0003800000 */
.L_x_4943:
        /* <DEDUP_REMOVED lines=59> */
.L_x_4946:
[----:B------:R-:W-:Y:S05]  /*10c70*/  BSYNC B1 ;  /* 0x0000000000017941 */ /* 0x000fea0003800000 */
.L_x_4945:
        /* <DEDUP_REMOVED lines=17> */
.L_x_4948:
[----:B------:R-:W-:Y:S05]  /*10d90*/  BSYNC B1 ;  /* 0x0000000000017941 */ /* 0x000fea0003800000 */
.L_x_4947:
        /* <DEDUP_REMOVED lines=17> */
.L_x_4950:
[----:B------:R-:W-:Y:S05]  /*10eb0*/  BSYNC B1 ;  /* 0x0000000000017941 */ /* 0x000fea0003800000 */
.L_x_4949:
        /* <DEDUP_REMOVED lines=18> */
.L_x_4942:
[----:B------:R-:W-:Y:S05]  /*10fe0*/  BSYNC B0 ;  /* 0x0000000000007941 */ /* 0x000fea0003800000 */
.L_x_4934:
[----:B------:R-:W-:Y:S02]  /*10ff0*/  ULDC UR5, c[0x0][0xc38] ;  /* 0x00030e0000057ab9 */ /* 0x000fe40000000800 */
[----:B------:R-:W-:-:S06]  /*11000*/  UISETP.GE.AND UP0, UPT, UR4, UR5, UPT ;  /* 0x000000050400728c */ /* 0x000fcc000bf06270 */
[----:B------:R-:W-:-:S13]  /*11010*/  PLOP3.LUT P0, PT, PT, PT, UP0, 0x80, 0x0 ;  /* 0x000000000000781c */ /* 0x000fda0003f0f008 */
[----:B------:R-:W-:Y:S05]  /*11020*/  @!P0 BRA `(.L_x_4951) ;  /* 0xfffffefc00648947 */ /* 0x000fea000383ffff */
[----:B------:R-:W-:Y:S05]  /*11030*/  EXIT ;  /* 0x000000000000794d */ /* 0x000fea0003800000 */
.L_x_4896:
        /* <DEDUP_REMOVED lines=30> */
[C---:B------:R-:W-:Y:S02]  /*11220*/  IMAD.SHL.U32 R3, R8.reuse, 0x2, RZ ;  /* 0x0000000208037824 */ /* 0x040fe400078e00ff */
[----:B------:R-:W-:Y:S01]  /*11230*/  IMAD.SHL.U32 R19, R8, 0x4, RZ ;  /* 0x0000000408137824 */ /* 0x000fe200078e00ff */
[----:B------:R-:W-:-:S04]  /*11240*/  LOP3.LUT R4, R0, 0x1b0, RZ, 0xc0, !PT ;  /* 0x000001b000047812 */ /* 0x000fc800078ec0ff */
[----:B------:R-:W-:Y:S01]  /*11250*/  LOP3.LUT R4, R4, 0x30, R3, 0x78, !PT ;  /* 0x0000003004047812 */ /* 0x000fe200078e7803 */
[----:B------:R-:W-:-:S05]  /*11260*/  IMAD.SHL.U32 R3, R8, 0x40, RZ ;  /* 0x0000004008037824 */ /* 0x000fca00078e00ff */
[----:B------:R-:W-:-:S04]  /*11270*/  LOP3.LUT R5, R3, 0x180, RZ, 0xc0, !PT ;  /* 0x0000018003057812 */ /* 0x000fc800078ec0ff */
[----:B------:R-:W-:Y:S01]  /*11280*/  LOP3.LUT R5, R5, 0x30, R2, 0xf8, !PT ;  /* 0x0000003005057812 */ /* 0x000fe200078ef802 */
[----:B------:R-:W-:-:S05]  /*11290*/  IMAD.SHL.U32 R2, R8, 0x20, RZ ;  /* 0x0000002008027824 */ /* 0x000fca00078e00ff */
[----:B------:R-:W-:-:S04]  /*112a0*/  LOP3.LUT R6, R2, 0x80, RZ, 0xc0, !PT ;  /* 0x0000008002067812 */ /* 0x000fc800078ec0ff */
[----:B------:R-:W-:-:S04]  /*112b0*/  LOP3.LUT R6, R6, 0x10, R8, 0xf8, !PT ;  /* 0x0000001006067812 */ /* 0x000fc800078ef808 */
[----:B------:R-:W-:Y:S01]  /*112c0*/  LOP3.LUT R19, R6, 0x10, R19, 0x78, !PT ;  /* 0x0000001006137812 */ /* 0x000fe200078e7813 */
[----:B------:R-:W-:-:S05]  /*112d0*/  IMAD.SHL.U32 R6, R9, 0x10, RZ ;  /* 0x0000001009067824 */ /* 0x000fca00078e00ff */
[----:B------:R-:W-:Y:S01]  /*112e0*/  LOP3.LUT R7, R6, 0x600, RZ, 0xc0, !PT ;  /* 0x0000060006077812 */ /* 0x000fe200078ec0ff */
[----:B------:R-:W-:-:S05]  /*112f0*/  IMAD.SHL.U32 R6, R8, 0x8, RZ ;  /* 0x0000000808067824 */ /* 0x000fca00078e00ff */
[----:B------:R-:W-:Y:S02]  /*11300*/  LOP3.LUT R6, R5, 0x30, R6, 0x78, !PT ;  /* 0x0000003005067812 */ /* 0x000fe400078e7806 */
[C---:B------:R-:W-:Y:S02]  /*11310*/  LOP3.LUT R5, R7.reuse, 0x60, R2, 0xf8, !PT ;  /* 0x0000006007057812 */ /* 0x040fe400078ef802 */
[----:B------:R-:W-:Y:S02]  /*11320*/  LOP3.LUT R3, R6, 0x640, R3, 0xf8, !PT ;  /* 0x0000064006037812 */ /* 0x000fe400078ef803 */
[----:B------:R-:W-:Y:S02]  /*11330*/  LOP3.LUT R7, R7, 0x40, R0, 0xf8, !PT ;  /* 0x0000004007077812 */ /* 0x000fe400078ef800 */
[----:B------:R-:W-:Y:S01]  /*11340*/  LOP3.LUT R8, R5, 0x100, R2, 0xf8, !PT ;  /* 0x0000010005087812 */ /* 0x000fe200078ef802 */
[----:B------:R0:W-:Y:S01]  /*11350*/  STL [R1], R3 ;  /* 0x0000000301007387 */ /* 0x0001e20000100800 */
[----:B------:R-:W-:-:S02]  /*11360*/  LOP3.LUT R4, R7, R4, RZ, 0xfc, !PT ;  /* 0x0000000407047212 */ /* 0x000fc400078efcff */
[----:B------:R-:W-:Y:S02]  /*11370*/  LOP3.LUT R0, R0, 0x30, RZ, 0xc0, !PT ;  /* 0x0000003000007812 */ /* 0x000fe400078ec0ff */
[----:B------:R-:W-:Y:S01]  /*11380*/  LOP3.LUT R19, R8, R19, RZ, 0xfc, !PT ;  /* 0x0000001308137212 */ /* 0x000fe200078efcff */
[----:B------:R-:W-:Y:S01]  /*11390*/  IMAD.IADD R4, R17, 0x1, R4 ;  /* 0x0000000111047824 */ /* 0x000fe200078e0204 */
[----:B0-----:R-:W-:-:S04]  /*113a0*/  SHF.R.U32.HI R3, RZ, 0x2, R9 ;  /* 0x00000002ff037819 */ /* 0x001fc80000011609 */
[----:B------:R-:W-:Y:S01]  /*113b0*/  STL [R1+0x18], R4 ;  /* 0x0000180401007387 */ /* 0x000fe20000100800 */
[----:B------:R-:W-:Y:S01]  /*113c0*/  LOP3.LUT R2, R3, 0x60, R2, 0xf8, !PT ;  /* 0x0000006003027812 */ /* 0x000fe200078ef802 */
[----:B------:R-:W-:Y:S02]  /*113d0*/  IMAD.U32 R3, RZ, RZ, UR6 ;  /* 0x00000006ff037e24 */ /* 0x000fe4000f8e00ff */
[----:B------:R-:W-:-:S03]  /*113e0*/  IMAD.MOV.U32 R2, RZ, RZ, 0x1 ;  /* 0x00000001ff027424 */ /* 0x000fc600078e00ff */
[----:B------:R-:W-:Y:S04]  /*113f0*/  STL [R1+0x1c], R3 ;  /* 0x00001c0301007387 */ /* 0x000fe80000100800 */
[----:B------:R-:W-:Y:S04]  /*11400*/  STL [R1+0x4], RZ ;  /* 0x000004ff01007387 */ /* 0x000fe80000100800 */
[----:B------:R0:W-:Y:S04]  /*11410*/  STL [R1+0x8], R2 ;  /* 0x0000080201007387 */ /* 0x0001e80000100800 */
[----:B------:R1:W-:Y:S01]  /*11420*/  STL [R1+0x20], RZ ;  /* 0x000020ff01007387 */ /* 0x0003e20000100800 */
[----:B0-----:R-:W-:-:S02]  /*11430*/  LOP3.LUT R2, R0, 0x40, RZ, 0xfc, !PT ;  /* 0x0000004000027812 */ /* 0x001fc400078efcff */
[----:B-1----:R-:W-:-:S07]  /*11440*/  LOP3.LUT R0, R0, 0x80, RZ, 0xfc, !PT ;  /* 0x0000008000007812 */ /* 0x002fce00078efcff */
.L_x_5017:
        /* <DEDUP_REMOVED lines=14> */
[----:B01----:R-:W-:Y:S05]  /*11530*/  @!P0 BRA `(.L_x_4953) ;  /* 0x0000000000208947 */ /* 0x003fea0003800000 */
        /* <DEDUP_REMOVED lines=8> */
.L_x_4953:
[----:B------:R-:W-:Y:S01]  /*115c0*/  ULDC UR9, c[0x0][0xc54] ;  /* 0x0003150000097ab9 */ /* 0x000fe20000000800 */
[----:B------:R-:W-:Y:S01]  /*115d0*/  UMOV UR5, UR8 ;  /* 0x0000000800057c82 */ /* 0x000fe20008000000 */
[----:B------:R-:W-:-:S11]  /*115e0*/  UISETP.NE.AND UP0, UPT, UR9, 0x1, UPT ;  /* 0x000000010900788c */ /* 0x000fd6000bf05270 */
[----:B------:R-:W-:Y:S02]  /*115f0*/  @UP0 ULDC.64 UR10, c[0x0][0xc58] ;  /* 0x00031600000a0ab9 */ /* 0x000fe40000000a00 */
[----:B------:R-:W-:-:S04]  /*11600*/  UIMAD.WIDE.U32 UR6, UR8, UR10, URZ ;  /* 0x0000000a080672a5 */ /* 0x000fc8000f8e003f */
[----:B------:R-:W-:-:S04]  /*11610*/  @UP0 USHF.R.U32.HI UR5, URZ, UR11, UR7 ;  /* 0x0000000b3f050299 */ /* 0x000fc80008011607 */
[----:B------:R-:W-:-:S12]  /*11620*/  UIMAD UR6, UR5, UR9, URZ ;  /* 0x00000009050672a4 */ /* 0x000fd8000f8e023f */
.L_x_4954:
[----:B------:R-:W-:Y:S01]  /*11630*/  ULOP3.LUT UR41, URZ, UR5, URZ, 0x33, !UPT ;  /* 0x000000053f297292 */ /* 0x000fe2000f8e333f */
[----:B------:R-:W-:Y:S01]  /*11640*/  BSSY B7, `(.L_x_4955) ;  /* 0x0000434000077945 */ /* 0x000fe20003800000 */
[----:B------:R-:W-:Y:S01]  /*11650*/  ULDC UR7, c[0x0][0x448] ;  /* 0x0001120000077ab9 */ /* 0x000fe20000000800 */
[----:B------:R-:W-:Y:S01]  /*11660*/  ULDC UR5, c[0x0][0xc3c] ;  /* 0x00030f0000057ab9 */ /* 0x000fe20000000800 */
[----:B------:R-:W-:Y:S02]  /*11670*/  UISETP.NE.AND UP1, UPT, UR7, 0x1, UPT ;  /* 0x000000010700788c */ /* 0x000fe4000bf25270 */
[----:B------:R-:W-:Y:S01]  /*11680*/  UIADD3 UR41, UR41, UR5, URZ ;  /* 0x0000000529297290 */ /* 0x000fe2000fffe03f */
[----:B------:R-:W-:Y:S01]  /*11690*/  ULDC.64 UR10, c[0x0][0x418] ;  /* 0x00010600000a7ab9 */ /* 0x000fe20000000a00 */
[----:B------:R-:W-:Y:S02]  /*116a0*/  UIADD3 UR5, UR8, -UR6, URZ ;  /* 0x8000000608057290 */ /* 0x000fe4000fffe03f */
[----:B------:R-:W-:-:S02]  /*116b0*/  UISETP.NE.U32.AND UP0, UPT, UR10, URZ, UPT ;  /* 0x0000003f0a00728c */ /* 0x000fc4000bf05070 */
[----:B------:R-:W-:Y:S02]  /*116c0*/  USHF.L.U32 UR8, UR41, 0x7, URZ ;  /* 0x0000000729087899 */ /* 0x000fe4000800063f */
[----:B------:R-:W-:Y:S01]  /*116d0*/  UISETP.NE.AND.EX UP0, UPT, UR11, URZ, UPT, UP0 ;  /* 0x0000003f0b00728c */ /* 0x000fe2000bf05300 */
[----:B------:R-:W-:Y:S01]  /*116e0*/  ULDC UR7, c[0x0][0x288] ;  /* 0x0000a20000077ab9 */ /* 0x000fe20000000800 */
[----:B------:R-:W-:Y:S01]  /*116f0*/  UIADD3 UR8, UR8, 0x7f, URZ ;  /* 0x0000007f08087890 */ /* 0x000fe2000fffe03f */
        /* <DEDUP_REMOVED lines=11> */
[----:B------:R-:W-:Y:S02]  /*117b0*/  UIMAD.WIDE UR6, UR6, 0x66666667, URZ ;  /* 0x66666667060678a5 */ /* 0x000fe4000f8e023f */
[----:B------:R-:W-:Y:S02]  /*117c0*/  UIMAD.WIDE UR8, UR8, 0x66666667, URZ ;  /* 0x66666667080878a5 */ /* 0x000fe4000f8e023f */
[----:B------:R-:W-:-:S02]  /*117d0*/  USHF.R.U32.HI UR12, URZ, 0x1f, UR7 ;  /* 0x0000001f3f0c7899 */ /* 0x000fc40008011607 */
[----:B------:R-:W-:Y:S01]  /*117e0*/  USHF.R.U32.HI UR6, URZ, 0x1f, UR9 ;  /* 0x0000001f3f067899 */ /* 0x000fe20008011609 */
[----:B------:R-:W-:Y:S01]  /*117f0*/  ULDC UR11, c[0x0][0xc48] ;  /* 0x00031200000b7ab9 */ /* 0x000fe20000000800 */
[----:B------:R-:W-:Y:S02]  /*11800*/  ULEA.HI.SX32 UR12, UR7, UR12, 0x1a ;  /* 0x0000000c070c7291 */ /* 0x000fe4000f8fd23f */
[----:B------:R-:W-:Y:S02]  /*11810*/  ULEA.HI.SX32 UR6, UR9, UR6, 0x1a ;  /* 0x0000000609067291 */ /* 0x000fe4000f8fd23f */
        /* <DEDUP_REMOVED lines=32> */
.L_x_4956:
        /* <DEDUP_REMOVED lines=20> */
.L_x_4959:
[----:B------:R-:W-:Y:S05]  /*11b60*/  BSYNC B6 ;  /* 0x0000000000067941 */ /* 0x000fea0003800000 */
.L_x_4958:
        /* <DEDUP_REMOVED lines=24> */
.L_x_4961:
[----:B------:R-:W-:Y:S05]  /*11cf0*/  BSYNC B6 ;  /* 0x0000000000067941 */ /* 0x000fea0003800000 */
.L_x_4960:
        /* <DEDUP_REMOVED lines=20> */
.L_x_4963:
[----:B------:R-:W-:Y:S05]  /*11e40*/  BSYNC B6 ;  /* 0x0000000000067941 */ /* 0x000fea0003800000 */
.L_x_4962:
        /* <DEDUP_REMOVED lines=19> */
.L_x_4965:
[----:B------:R-:W-:Y:S05]  /*11f80*/  BSYNC B6 ;  /* 0x0000000000067941 */ /* 0x000fea0003800000 */
.L_x_4964:
        /* <DEDUP_REMOVED lines=27> */
.L_x_5036:
        /* <DEDUP_REMOVED lines=11> */
.L_x_5039:
        /* <DEDUP_REMOVED lines=20> */
.L_x_4969:
[----:B-1----:R-:W0:Y:S04]  /*12330*/  LDL R3, [R1+0x4] ;  /* 0x0000040001037983 */ /* 0x002e280000100800 */
        /* <DEDUP_REMOVED lines=8> */
.L_x_5040:
        /* <DEDUP_REMOVED lines=8> */
.L_x_4971:
[----:B------:R-:W2:Y:S01]  /*12440*/  LDL R2, [R1+0x4] ;  /* 0x0000040001027983 */ /* 0x000ea20000100800 */
[----:B------:R-:W-:Y:S01]  /*12450*/  R2UR UR33, R4 ;  /* 0x00000000042172ca */ /* 0x000fe200000e0000 */
[----:B------:R-:W-:Y:S01]  /*12460*/  IMAD R0, R0, 0xa0, RZ ;  /* 0x000000a000007824 */ /* 0x000fe200078e02ff */
        /* <DEDUP_REMOVED lines=28> */
.L_x_5041:
        /* <DEDUP_REMOVED lines=8> */
.L_x_4973:
        /* <DEDUP_REMOVED lines=33> */
.L_x_4967:
        /* <DEDUP_REMOVED lines=22> */
.L_x_4975:
[----:B---3--:R-:W-:Y:S05]  /*12a20*/  BSYNC B6 ;  /* 0x0000000000067941 */ /* 0x008fea0003800000 */
.L_x_4974:
[----:B------:R-:W1:Y:S01]  /*12a30*/  LDC R7, c[0x0][0x448] ;  /* 0x00011200ff077b82 */ /* 0x000e620000000800 */
[----:B------:R-:W0:Y:S01]  /*12a40*/  S2R R0, SR_TID.X ;  /* 0x0000000000007919 */ /* 0x000e220000002100 */
[----:B------:R-:W-:Y:S01]  /*12a50*/  USHF.R.S32.HI UR4, URZ, 0x1f, UR36 ;  /* 0x0000001f3f047899 */ /* 0x000fe20008011424 */
[----:B------:R-:W-:Y:S01]  /*12a60*/  ULDC.64 UR8, c[0x0][0x2d8] ;  /* 0x0000b60000087ab9 */ /* 0x000fe20000000a00 */
[----:B------:R-:W2:Y:S02]  /*12a70*/  S2R R2, SR_TID.X ;  /* 0x0000000000027919 */ /* 0x000ea40000002100 */
[----:B------:R-:W-:Y:S02]  /*12a80*/  UIMAD UR6, UR4, UR8, URZ ;  /* 0x00000008040672a4 */ /* 0x000fe4000f8e023f */
[----:B------:R-:W-:Y:S01]  /*12a90*/  UIMAD.WIDE.U32 UR4, UR36, UR8, URZ ;  /* 0x00000008240472a5 */ /* 0x000fe2000f8e003f */
[----:B------:R-:W3:Y:S01]  /*12aa0*/  S2R R8, SR_TID.X ;  /* 0x0000000000087919 */ /* 0x000ee20000002100 */
[----:B------:R-:W-:-:S02]  /*12ab0*/  UIMAD UR6, UR36, UR9, UR6 ;  /* 0x00000009240672a4 */ /* 0x000fc4000f8e0206 */
[----:B------:R-:W-:Y:S01]  /*12ac0*/  USHF.R.S32.HI UR7, URZ, 0x1f, UR43 ;  /* 0x0000001f3f077899 */ /* 0x000fe2000801142b */
[----:B------:R-:W4:Y:S01]  /*12ad0*/  S2R R10, SR_TID.X ;  /* 0x00000000000a7919 */ /* 0x000f220000002100 */
[----:B------:R-:W-:Y:S01]  /*12ae0*/  UIADD3 UR5, UR5, UR6, URZ ;  /* 0x0000000605057290 */ /* 0x000fe2000fffe03f */
[----:B------:R-:W-:-:S03]  /*12af0*/  ULDC.64 UR8, c[0x0][0x2e0] ;  /* 0x0000b80000087ab9 */ /* 0x000fc60000000a00 */
[----:B------:R-:W-:Y:S02]  /*12b00*/  UIMAD.WIDE.U32 UR4, UR43, UR8, UR4 ;  /* 0x000000082b0472a5 */ /* 0x000fe4000f8e0004 */
[----:B------:R-:W-:Y:S01]  /*12b10*/  UIMAD UR6, UR7, UR8, URZ ;  /* 0x00000008070672a4 */ /* 0x000fe2000f8e023f */
[----:B-1----:R-:W-:-:S03]  /*12b20*/  ISETP.NE.AND P0, PT, R7, 0x1, PT ;  /* 0x000000010700780c */ /* 0x002fc60003f05270 */
[----:B------:R-:W-:Y:S01]  /*12b30*/  UIMAD UR6, UR43, UR9, UR6 ;  /* 0x000000092b0672a4 */ /* 0x000fe2000f8e0206 */
[----:B------:R-:W-:-:S03]  /*12b40*/  IMAD.U32 R5, RZ, RZ, UR5 ;  /* 0x00000005ff057e24 */ /* 0x000fc6000f8e00ff */
[----:B------:R-:W-:Y:S01]  /*12b50*/  UIADD3 UR6, UR5, UR6, URZ ;  /* 0x0000000605067290 */ /* 0x000fe2000fffe03f */
[----:B0-----:R-:W-:-:S05]  /*12b60*/  IMAD.SHL.U32 R4, R0, 0x20, RZ ;  /* 0x0000002000047824 */ /* 0x001fca00078e00ff */
[----:B------:R-:W0:Y:S01]  /*12b70*/  @P0 LDC R3, c[0x0][0x44c] ;  /* 0x00011300ff030b82 */ /* 0x000e220000000800 */
[----:B--2---:R-:W-:Y:S01]  /*12b80*/  LOP3.LUT R2, R2, 0x7f, RZ, 0xc0, !PT ;  /* 0x0000007f02027812 */ /* 0x004fe200078ec0ff */
[----:B---3--:R-:W-:-:S03]  /*12b90*/  IMAD.SHL.U32 R8, R8, 0x10, RZ ;  /* 0x0000001008087824 */ /* 0x008fc600078e00ff */
[----:B------:R-:W-:-:S03]  /*12ba0*/  SHF.R.U32.HI R2, RZ, 0x2, R2 ;  /* 0x00000002ff027819 */ /* 0x000fc60000011602 */
[----:B------:R-:W1:Y:S01]  /*12bb0*/  @P0 LDC R0, c[0x0][0x450] ;  /* 0x00011400ff000b82 */ /* 0x000e620000000800 */
[----:B------:R-:W-:Y:S01]  /*12bc0*/  LOP3.LUT R4, R2, 0x60, R4, 0xf8, !PT ;  /* 0x0000006002047812 */ /* 0x000fe200078ef804 */
[----:B------:R-:W-:Y:S01]  /*12bd0*/  IMAD.U32 R2, RZ, RZ, UR41 ;  /* 0x00000029ff027e24 */ /* 0x000fe2000f8e00ff */
[----:B------:R-:W-:Y:S01]  /*12be0*/  LOP3.LUT R8, R8, 0x30, RZ, 0xc0, !PT ;  /* 0x0000003008087812 */ /* 0x000fe200078ec0ff */
[----:B----4-:R-:W-:Y:S02]  /*12bf0*/  IMAD.SHL.U32 R9, R10, 0x10, RZ ;  /* 0x000000100a097824 */ /* 0x010fe400078e00ff */
[----:B------:R-:W-:Y:S01]  /*12c00*/  IMAD R2, R2, 0x80, R4 ;  /* 0x0000008002027824 */ /* 0x000fe200078e0204 */
[C---:B------:R-:W-:Y:S01]  /*12c10*/  LOP3.LUT R11, R8.reuse, 0x40, RZ, 0xfc, !PT ;  /* 0x00000040080b7812 */ /* 0x040fe200078efcff */
[----:B------:R-:W-:Y:S01]  /*12c20*/  IMAD.U32 R4, RZ, RZ, UR4 ;  /* 0x00000004ff047e24 */ /* 0x000fe2000f8e00ff */
[----:B------:R-:W-:Y:S01]  /*12c30*/  ULDC.64 UR4, c[0x0][0x2d0] ;  /* 0x0000b40000047ab9 */ /* 0x000fe20000000a00 */
[----:B------:R-:W-:Y:S01]  /*12c40*/  IMAD.MOV.U32 R6, RZ, RZ, R2 ;  /* 0x000000ffff067224 */ /* 0x000fe200078e0002 */
[----:B------:R-:W-:-:S02]  /*12c50*/  LOP3.LUT R8, R8, 0x80, RZ, 0xfc, !PT ;  /* 0x0000008008087812 */ /* 0x000fc400078efcff */
[----:B------:R-:W-:Y:S01]  /*12c60*/  LOP3.LUT R9, R9, 0x30, RZ, 0xc0, !PT ;  /* 0x0000003009097812 */ /* 0x000fe200078ec0ff */
[----:B0-----:R-:W-:-:S05]  /*12c70*/  @P0 IMAD.HI.U32 R3, R2, R3, RZ ;  /* 0x0000000302030227 */ /* 0x001fca00078e00ff */
[----:B-1----:R-:W-:Y:S01]  /*12c80*/  @P0 SHF.R.U32.HI R6, RZ, R0, R3 ;  /* 0x00000000ff060219 */ /* 0x002fe20000011603 */
[----:B------:R-:W-:Y:S01]  /*12c90*/  IMAD.U32 R3, RZ, RZ, UR6 ;  /* 0x00000006ff037e24 */ /* 0x000fe2000f8e00ff */
[----:B------:R-:W-:-:S03]  /*12ca0*/  ULDC.64 UR6, c[0x0][0x280] ;  /* 0x0000a00000067ab9 */ /* 0x000fc60000000a00 */
[----:B------:R-:W-:-:S04]  /*12cb0*/  IMAD.MOV R0, RZ, RZ, -R6 ;  /* 0x000000ffff007224 */ /* 0x000fc800078e0a06 */
[----:B------:R-:W-:Y:S02]  /*12cc0*/  IMAD R0, R7, R0, R2 ;  /* 0x0000000007007224 */ /* 0x000fe400078e0202 */
[----:B------:R-:W-:Y:S01]  /*12cd0*/  IMAD.MOV.U32 R2, RZ, RZ, R4 ;  /* 0x000000ffff027224 */ /* 0x000fe200078e0004 */
[----:B------:R-:W-:-:S03]  /*12ce0*/  SHF.R.S32.HI R4, RZ, 0x1f, R6 ;  /* 0x0000001fff047819 */ /* 0x000fc60000011406 */
        /* <DEDUP_REMOVED lines=21> */
[----:B------:R-:W-:Y:S01]  /*12e40*/  IMAD.U32 R0, RZ, RZ, UR41 ;  /* 0x00000029ff007e24 */ /* 0x000fe2000f8e00ff */
[----:B------:R-:W-:Y:S02]  /*12e50*/  ULDC UR4, c[0x0][0x288] ;  /* 0x0000a20000047ab9 */ /* 0x000fe40000000800 */
[----:B------:R-:W1:Y:S01]  /*12e60*/  SHFL.IDX PT, R5, R3, RZ, 0x1c1f ;  /* 0x001c1fff03057589 */ /* 0x000e6200000e0000 */
[----:B------:R-:W-:Y:S02]  /*12e70*/  IMAD R2, R7, UR4, RZ ;  /* 0x0000000407027c24 */ /* 0x000fe4000f8e02ff */
[----:B------:R-:W-:-:S05]  /*12e80*/  IMAD R0, R0, 0x80, R10 ;  /* 0x0000008000007824 */ /* 0x000fca00078e020a */
[----:B------:R-:W-:-:S13]  /*12e90*/  ISETP.GE.AND P4, PT, R0, R2, PT ;  /* 0x000000020000720c */ /* 0x000fda0003f86270 */
[----:B0-----:R-:W-:-:S05]  /*12ea0*/  @!P4 IADD3 R6, P3, R9, R6, RZ ;  /* 0x000000060906c210 */ /* 0x001fca0007f7e0ff */
[----:B-1----:R-:W-:-:S04]  /*12eb0*/  @!P4 IMAD.X R5, RZ, RZ, R5, P3 ;  /* 0x000000ffff05c224 */ /* 0x002fc800018e0605 */
        /* <DEDUP_REMOVED lines=27> */
.L_x_5050:
        /* <DEDUP_REMOVED lines=12> */
.L_x_4978:
[----:B------:R-:W-:Y:S05]  /*13130*/  BSYNC B0 ;  /* 0x0000000000007941 */ /* 0x000fea0003800000 */
.L_x_4977:
[----:B------:R-:W-:Y:S01]  /*13140*/  NOP ;  /* 0x0000000000007918 */ /* 0x000fe20000000000 */
[----:B------:R-:W-:-:S13]  /*13150*/  PLOP3.LUT P0, PT, PT, PT, PT, 0x80, 0x0 ;  /* 0x000000000000781c */ /* 0x000fda0003f0f070 */
.L_x_4979:
        /* <DEDUP_REMOVED lines=18> */
.L_x_5051:
[----:B------:R-:W-:Y:S05]  /*13280*/  BSYNC B0 ;  /* 0x0000000000007941 */ /* 0x000fea0003800000 */
.L_x_4980:
[----:B------:R-:W-:-:S06]  /*13290*/  UISETP.GE.AND UP0, UPT, UR40, 0x2, UPT ;  /* 0x000000022800788c */ /* 0x000fcc000bf06270 */
[----:B------:R-:W-:-:S13]  /*132a0*/  PLOP3.LUT P0, PT, PT, PT, UP0, 0x80, 0x0 ;  /* 0x000000000000781c */ /* 0x000fda0003f0f008 */
[----:B------:R-:W-:Y:S05]  /*132b0*/  @!P0 BRA `(.L_x_4982) ;  /* 0x0000001800088947 */ /* 0x000fea0003800000 */
[----:B-1----:R1:W5:Y:S01]  /*132c0*/  LDL.LU R0, [R1+0x8] ;  /* 0x0000080001007983 */ /* 0x0023620000300800 */
[----:B------:R-:W-:-:S03]  /*132d0*/  UIADD3 UR4, UR40, -0x2, URZ ;  /* 0xfffffffe28047890 */ /* 0x000fc6000fffe03f */
[----:B0-----:R1:W5:Y:S03]  /*132e0*/  LDL.LU R8, [R1+0x4] ;  /* 0x0000040001087983 */ /* 0x0013660000300800 */
[----:B------:R-:W-:-:S07]  /*132f0*/  IMAD.U32 R2, RZ, RZ, UR4 ;  /* 0x00000004ff027e24 */ /* 0x000fce000f8e00ff */
.L_x_5006:
[----:B------:R-:W2:Y:S01]  /*13300*/  LDL R5, [R1+0xc] ;  /* 0x00000c0001057983 */ /* 0x000ea20000100800 */
        /* <DEDUP_REMOVED lines=34> */
.L_x_4985:
        /* <DEDUP_REMOVED lines=8> */
.L_x_5052:
[----:B------:R-:W-:Y:S05]  /*135b0*/  BSYNC B1 ;  /* 0x0000000000017941 */ /* 0x000fea0003800000 */
.L_x_4986:
        /* <DEDUP_REMOVED lines=9> */
.L_x_4989:
[----:B------:R-:W-:Y:S05]  /*13650*/  BSYNC B1 ;  /* 0x0000000000017941 */ /* 0x000fea0003800000 */
.L_x_4988:
[----:B------:R-:W2:Y:S01]  /*13660*/  LDL R4, [R1+0x4] ;  /* 0x0000040001047983 */ /* 0x000ea20000100800 */
[----:B------:R-:W-:Y:S01]  /*13670*/  IMAD.MOV.U32 R14, RZ, RZ, RZ ;  /* 0x000000ffff0e7224 */ /* 0x000fe200078e00ff */
[----:B------:R-:W-:Y:S01]  /*13680*/  UIADD3 UR4, UP0, UR46, 0x470, URZ ;  /* 0x000004702e047890 */ /* 0x000fe2000ff1e03f */
[----:B------:R-:W-:Y:S01]  /*13690*/  IMAD R7, R3, 0xa0, RZ ;  /* 0x000000a003077824 */ /* 0x000fe200078e02ff */
[----:B------:R-:W-:Y:S01]  /*136a0*/  PLOP3.LUT P0, PT, PT, PT, PT, 0x80, 0x0 ;  /* 0x000000000000781c */ /* 0x000fe20003f0f070 */
[----:B------:R-:W-:Y:S01]  /*136b0*/  VIADD R3, R6, 0x33470 ;  /* 0x0003347006037836 */ /* 0x000fe20000000000 */
[----:B------:R-:W-:Y:S01]  /*136c0*/  R2UR UR10, R14 ;  /* 0x000000000e0a72ca */ /* 0x000fe200000e0000 */
[----:B------:R-:W-:Y:S01]  /*136d0*/  UIADD3.X UR5, URZ, UR47, URZ, UP0, !UPT ;  /* 0x0000002f3f057290 */ /* 0x000fe200087fe43f */
[----:B------:R-:W-:Y:S01]  /*136e0*/  UMOV UR6, 0x0 ;  /* 0x0000000000067882 */ /* 0x000fe20000000000 */
[----:B------:R-:W-:Y:S01]  /*136f0*/  UMOV UR7, 0x14f00000 ;  /* 0x14f0000000077882 */ /* 0x000fe20000000000 */
[----:B--2---:R-:W-:-:S04]  /*13700*/  IMAD R4, R4, 0x7800, R17 ;  /* 0x0000780004047824 */ /* 0x004fc800078e0211 */
[----:B------:R-:W-:-:S07]  /*13710*/  VIADD R9, R4, 0xf200 ;  /* 0x0000f20004097836 */ /* 0x000fce0000000000 */
.L_x_4990:
        /* <DEDUP_REMOVED lines=16> */
.L_x_4991:
        /* <DEDUP_REMOVED lines=16> */
.L_x_4992:
        /* <DEDUP_REMOVED lines=13> */
.L_x_5053:
[----:B------:R-:W-:Y:S05]  /*139f0*/  BSYNC B1 ;  /* 0x0000000000017941 */ /* 0x000fea0003800000 */
.L_x_4993:
[----:B------:R-:W-:Y:S01]  /*13a00*/  BSSY B1, `(.L_x_4995) ;  /* 0x000000b000017945 */ /* 0x000fe20003800000 */
[----:B------:R-:W-:Y:S02]  /*13a10*/  IMAD.MOV.U32 R10, RZ, RZ, 0x0 ;  /* 0x00000000ff0a7424 */ /* 0x000fe400078e00ff */
[----:B------:R-:W-:Y:S01]  /*13a20*/  IMAD.MOV.U32 R11, RZ, RZ, 0x14f00000 ;  /* 0x14f00000ff0b7424 */ /* 0x000fe200078e00ff */
[----:B------:R-:W-:Y:S06]  /*13a30*/  @P1 BRA `(.L_x_4996) ;  /* 0x00000000001c1947 */ /* 0x000fec0003800000 */
[----:B------:R-:W3:Y:S02]  /*13a40*/  S2R R3, SR_TID.X ;  /* 0x0000000000037919 */ /* 0x000ee40000002100 */
[----:B---3--:R-:W-:Y:S01]  /*13a50*/  LOP3.LUT R9, R3, 0x1f, RZ, 0xc0, !PT ;  /* 0x0000001f03097812 */ /* 0x008fe200078ec0ff */
[----:B------:R-:W-:-:S03]  /*13a60*/  IMAD.MOV.U32 R3, RZ, RZ, 0x7800 ;  /* 0x00007800ff037424 */ /* 0x000fc600078e00ff */
[----:B------:R-:W-:Y:S01]  /*13a70*/  ISETP.NE.AND P0, PT, R9, RZ, PT ;  /* 0x000000ff0900720c */ /* 0x000fe20003f05270 */
[----:B------:R3:W-:-:S12]  /*13a80*/  SYNCS.ARRIVE.TRANS64 RZ, [R6+URZ+0x33430], R3 ;  /* 0x0334300306ff79a7 */ /* 0x0007d8000800003f */
[----:B---3--:R-:W-:Y:S05]  /*13a90*/  @!P0 BRA `(.L_x_4996) ;  /* 0x0000000000048947 */ /* 0x008fea0003800000 */
[----:B------:R-:W-:Y:S01]  /*13aa0*/  BPT.TRAP 0x1 ;  /* 0x000000040000795c */ /* 0x000fe20000300000 */
.L_x_4996:
[----:B------:R-:W-:Y:S05]  /*13ab0*/  BSYNC B1 ;  /* 0x0000000000017941 */ /* 0x000fea0003800000 */
.L_x_4995:
        /* <DEDUP_REMOVED lines=8> */
.L_x_4997:
        /* <DEDUP_REMOVED lines=15> */
.L_x_4998:
        /* <DEDUP_REMOVED lines=15> */
.L_x_4999:
        /* <DEDUP_REMOVED lines=10> */
.L_x_4984:
[----:B------:R-:W-:Y:S05]  /*13dc0*/  BSYNC B0 ;  /* 0x0000000000007941 */ /* 0x000fea0003800000 */
.L_x_4983:
[----:B------:R-:W-:-:S06]  /*13dd0*/  UISETP.NE.AND UP0, UPT, UR39, 0x3, UPT ;  /* 0x000000032700788c */ /* 0x000fcc000bf05270 */
[----:B------:R-:W-:-:S13]  /*13de0*/  PLOP3.LUT P0, PT, PT, PT, UP0, 0x80, 0x0 ;  /* 0x000000000000781c */ /* 0x000fda0003f0f008 */
[----:B------:R-:W-:Y:S05]  /*13df0*/  @!P0 BRA `(.L_x_5000) ;  /* 0x0000000000048947 */ /* 0x000fea0003800000 */
[----:B------:R-:W-:Y:S01]  /*13e00*/  BPT.TRAP 0x1 ;  /* 0x000000040000795c */ /* 0x000fe20000300000 */
.L_x_5000:
[----:B------:R-:W-:Y:S01]  /*13e10*/  IMAD.U32 R3, RZ, RZ, UR44 ;  /* 0x0000002cff037e24 */ /* 0x000fe2000f8e00ff */
[----:B------:R-:W-:Y:S01]  /*13e20*/  LOP3.LUT R4, R0, 0x1, RZ, 0x3c, !PT ;  /* 0x0000000100047812 */ /* 0x000fe200078e3cff */
[----:B------:R-:W-:Y:S03]  /*13e30*/  BSSY B0, `(.L_x_5001) ;  /* 0x0000006000007945 */ /* 0x000fe60003800000 */
[----:B------:R-:W-:Y:S01]  /*13e40*/  ISETP.NE.AND P0, PT, R3, 0x3, PT ;  /* 0x000000030300780c */ /* 0x000fe20003f05270 */
[----:B------:R-:W-:Y:S01]  /*13e50*/  IMAD R3, R8, 0x8, R17 ;  /* 0x0000000808037824 */ /* 0x000fe200078e0211 */
[----:B------:R-:W-:-:S04]  /*13e60*/  SHF.L.U32 R4, R4, 0x1f, RZ ;  /* 0x0000001f04047819 */ /* 0x000fc800000006ff */
[----:B------:R-:W0:Y:S02]  /*13e70*/  SYNCS.PHASECHK.TRANS64.TRYWAIT P1, [R3+URZ+0x33470], R4 ;  /* 0x03347004030075a7 */ /* 0x000e24000802017f */
[----:B0-----:R-:W-:Y:S05]  /*13e80*/  @!P1 BRA `(.L_x_5002) ;  /* 0x0000002800c89947 */ /* 0x001fea0003800000 */
.L_x_5054:
[----:B------:R-:W-:Y:S05]  /*13e90*/  BSYNC B0 ;  /* 0x0000000000007941 */ /* 0x000fea0003800000 */
.L_x_5001:
[----:B------:R-:W-:Y:S05]  /*13ea0*/  @!P0 BRA `(.L_x_5003) ;  /* 0x0000000000048947 */ /* 0x000fea0003800000 */
[----:B------:R-:W-:Y:S01]  /*13eb0*/  BPT.TRAP 0x1 ;  /* 0x000000040000795c */ /* 0x000fe20000300000 */
.L_x_5003:
[----:B0-----:R-:W-:Y:S01]  /*13ec0*/  SHF.L.U32 R4, R0, 0x1f, RZ ;  /* 0x0000001f00047819 */ /* 0x001fe200000006ff */
[----:B------:R-:W-:-:S03]  /*13ed0*/  IMAD R0, R8, 0x7800, RZ ;  /* 0x0000780008007824 */ /* 0x000fc600078e02ff */
[----:B------:R-:W0:Y:S02]  /*13ee0*/  SYNCS.PHASECHK.TRANS64.TRYWAIT P1, [R3+URZ+0x33460], R4 ;  /* 0x03346004030075a7 */ /* 0x000e24000802017f */
[----:B0-----:R-:W-:Y:S05]  /*13ef0*/  @!P1 BRA `(.L_x_5004) ;  /* 0x0000002800c09947 */ /* 0x001fea0003800000 */
.L_x_5055:
[----:B------:R2:W-:Y:S04]  /*13f00*/  STL [R1+0x24], R2 ;  /* 0x0000240201007387 */ /* 0x0005e80000100800 */
[----:B--2---:R-:W0:Y:S01]  /*13f10*/  LDL R2, [R1] ;  /* 0x0000000001027983 */ /* 0x004e220000100800 */
[----:B------:R-:W-:Y:S05]  /*13f20*/  WARPSYNC.ALL ;  /* 0x0000000000007948 */ /* 0x000fea0003800000 */
[----:B------:R-:W-:-:S02]  /*13f30*/  VIADD R14, R0, 0x2800 ;  /* 0x00002800000e7836 */ /* 0x000fc40000000000 */
[C---:B------:R-:W-:Y:S02]  /*13f40*/  VIADD R12, R0.reuse, 0x800 ;  /* 0x00000800000c7836 */ /* 0x040fe40000000000 */
[C---:B------:R-:W-:Y:S02]  /*13f50*/  VIADD R13, R0.reuse, 0x5000 ;  /* 0x00005000000d7836 */ /* 0x040fe40000000000 */
[C---:B------:R-:W-:Y:S02]  /*13f60*/  VIADD R15, R0.reuse, 0x1800 ;  /* 0x00001800000f7836 */ /* 0x040fe40000000000 */
[C---:B------:R-:W-:Y:S02]  /*13f70*/  VIADD R21, R0.reuse, 0x2000 ;  /* 0x0000200000157836 */ /* 0x040fe40000000000 */
[C---:B------:R-:W-:Y:S01]  /*13f80*/  VIADD R20, R0.reuse, 0x5800 ;  /* 0x0000580000147836 */ /* 0x040fe20000000000 */
        /* <DEDUP_REMOVED lines=23> */
[----:B0-----:R-:W-:Y:S01]  /*14100*/  LOP3.LUT R4, R13, R2, RZ, 0xfc, !PT ;  /* 0x000000020d047212 */ /* 0x001fe200078efcff */
[----:B------:R-:W-:-:S04]  /*14110*/  VIADD R13, R0, 0x1000 ;  /* 0x00001000000d7836 */ /* 0x000fc80000000000 */
[----:B------:R-:W-:-:S06]  /*14120*/  IMAD.IADD R4, R17, 0x1, R4 ;  /* 0x0000000111047824 */ /* 0x000fcc00078e0204 */
        /* <DEDUP_REMOVED lines=39> */
[----:B------:R-:W-:Y:S01]  /*143a0*/  PRMT R9, R4, 0x7531, R5 ;  /* 0x0000753104097816 */ /* 0x000fe20000000005 */
[----:B------:R-:W-:Y:S01]  /*143b0*/  IMAD.IADD R4, R17, 0x1, R13 ;  /* 0x0000000111047824 */ /* 0x000fe200078e020d */
[--C-:B------:R-:W-:Y:S01]  /*143c0*/  PRMT R10, R6, 0x6420, R7.reuse ;  /* 0x00006420060a7816 */ /* 0x100fe20000000007 */
[----:B------:R-:W-:Y:S01]  /*143d0*/  VIADD R13, R0, 0x4800 ;  /* 0x00004800000d7836 */ /* 0x000fe20000000000 */
[----:B------:R-:W-:-:S05]  /*143e0*/  PRMT R11, R6, 0x7531, R7 ;  /* 0x00007531060b7816 */ /* 0x000fca0000000007 */
[----:B------:R0:W-:Y:S04]  /*143f0*/  STSM.16.M88.4 [R14], R8 ;  /* 0x000000080e007844 */ /* 0x0001e80000000200 */
[----:B------:R-:W2:Y:S01]  /*14400*/  LDSM.16.MT88.4 R4, [R4+0xf200] ;  /* 0x00f200000404783b */ /* 0x000ea20000004200 */
        /* <DEDUP_REMOVED lines=43> */
[C---:B------:R-:W-:Y:S02]  /*146c0*/  VIADD R12, R0.reuse, 0x6800 ;  /* 0x00006800000c7836 */ /* 0x040fe40000000000 */
[----:B------:R-:W-:Y:S02]  /*146d0*/  VIADD R0, R0, 0x7000 ;  /* 0x0000700000007836 */ /* 0x000fe40000000000 */
[----:B------:R-:W0:Y:S02]  /*146e0*/  LDSM.16.MT88.4 R4, [R4+0xf200] ;  /* 0x00f200000404783b */ /* 0x000e240000004200 */
        /* <DEDUP_REMOVED lines=20> */
[----:B------:R-:W-:Y:S01]  /*14830*/  PRMT R9, R4, 0x7531, R5 ;  /* 0x0000753104097816 */ /* 0x000fe20000000005 */
[----:B------:R-:W-:Y:S01]  /*14840*/  IMAD.IADD R4, R17, 0x1, R13 ;  /* 0x0000000111047824 */ /* 0x000fe200078e020d */
[----:B------:R-:W-:-:S02]  /*14850*/  PRMT R10, R6, 0x6420, R7 ;  /* 0x00006420060a7816 */ /* 0x000fc40000000007 */
[----:B------:R-:W-:-:S05]  /*14860*/  PRMT R11, R6, 0x7531, R7 ;  /* 0x00007531060b7816 */ /* 0x000fca0000000007 */
[----:B------:R-:W-:Y:S04]  /*14870*/  STSM.16.M88.4 [R14], R8 ;  /* 0x000000080e007844 */ /* 0x000fe80000000200 */
[----:B------:R-:W0:Y:S02]  /*14880*/  LDSM.16.MT88.4 R4, [R4+0xf200] ;  /* 0x00f200000404783b */ /* 0x000e240000004200 */
[C-C-:B0-----:R-:W-:Y:S02]  /*14890*/  PRMT R8, R4.reuse, 0x6420, R5.reuse ;  /* 0x0000642004087816 */ /* 0x141fe40000000005 */
[----:B------:R-:W-:Y:S02]  /*148a0*/  PRMT R9, R4, 0x7531, R5 ;  /* 0x0000753104097816 */ /* 0x000fe40000000005 */
[----:B------:R-:W-:-:S02]  /*148b0*/  LOP3.LUT R4, R0, R2, RZ, 0xfc, !PT ;  /* 0x0000000200047212 */ /* 0x000fc400078efcff */
        /* <DEDUP_REMOVED lines=21> */
.L_x_5005:
[----:B0-----:R-:W0:Y:S01]  /*14a10*/  S2R R0, SR_TID.X ;  /* 0x0000000000007919 */ /* 0x001e220000002100 */
[----:B--2---:R2:W-:Y:S01]  /*14a20*/  SYNCS.ARRIVE.TRANS64.A1T0 RZ, [R3+URZ+0x33450], RZ ;  /* 0x033450ff03ff79a7 */ /* 0x0045e2000810003f */
[----:B------:R3:W5:Y:S01]  /*14a30*/  LDL R8, [R1+0x4] ;  /* 0x0000040001087983 */ /* 0x0007620000100800 */
[----:B0-----:R-:W-:Y:S01]  /*14a40*/  LOP3.LUT R0, R0, 0x7f, RZ, 0xc0, !PT ;  /* 0x0000007f00007812 */ /* 0x001fe200078ec0ff */
        /* <DEDUP_REMOVED lines=9> */
.L_x_4982:
[----:B------:R-:W2:Y:S01]  /*14ae0*/  S2R R3, SR_TID.X ;  /* 0x0000000000037919 */ /* 0x000ea20000002100 */
[----:B------:R-:W-:Y:S01]  /*14af0*/  BSSY B0, `(.L_x_5007) ;  /* 0x0000011000007945 */ /* 0x000fe20003800000 */
[----:B--2---:R-:W-:-:S04]  /*14b00*/  LOP3.LUT R3, R3, 0x7f, RZ, 0xc0, !PT ;  /* 0x0000007f03037812 */ /* 0x004fc800078ec0ff */
[----:B------:R-:W-:-:S13]  /*14b10*/  ISETP.NE.AND P0, PT, R3, RZ, PT ;  /* 0x000000ff0300720c */ /* 0x000fda0003f05270 */
[----:B------:R-:W-:Y:S05]  /*14b20*/  @P0 BRA `(.L_x_5008) ;  /* 0x0000000000340947 */ /* 0x000fea0003800000 */
[----:B------:R-:W2:Y:S01]  /*14b30*/  S2R R3, SR_LANEID ;  /* 0x0000000000037919 */ /* 0x000ea20000000000 */
[----:B------:R-:W-:Y:S02]  /*14b40*/  VOTEU.ANY UR4, UPT, PT ;  /* 0x0000000000047886 */ /* 0x000fe400038e0100 */
[----:B-1----:R-:W2:Y:S08]  /*14b50*/  FLO.U32 R0, UR4 ;  /* 0x0000000400007d00 */ /* 0x002eb000080e0000 */
[----:B------:R-:W1:Y:S01]  /*14b60*/  POPC R5, UR4 ;  /* 0x0000000400057d09 */ /* 0x000e620008000000 */
[----:B--2---:R-:W-:-:S02]  /*14b70*/  ISETP.EQ.U32.AND P1, PT, R0, R3, PT ;  /* 0x000000030000720c */ /* 0x004fc40003f22070 */
[----:B------:R-:W1:Y:S11]  /*14b80*/  LDC.64 R2, c[0x0][0xc80] ;  /* 0x00032000ff027b82 */ /* 0x000e760000000a00 */
[----:B-1----:R-:W2:Y:S01]  /*14b90*/  @P1 ATOMG.E.ADD.STRONG.GPU PT, R3, desc[UR50][R2.64], R5 ;  /* 0x00000005020319a8 */ /* 0x002ea200081ee1f2 */
[----:B------:R-:W1:Y:S02]  /*14ba0*/  S2R R4, SR_LTMASK ;  /* 0x0000000000047919 */ /* 0x000e640000003900 */
[----:B-1----:R-:W-:-:S04]  /*14bb0*/  LOP3.LUT R4, R4, UR4, RZ, 0xc0, !PT ;  /* 0x0000000404047c12 */ /* 0x002fc8000f8ec0ff */
[----:B0-----:R-:W0:Y:S01]  /*14bc0*/  POPC R7, R4 ;  /* 0x0000000400077309 */ /* 0x001e220000000000 */
[----:B--2---:R-:W0:Y:S02]  /*14bd0*/  SHFL.IDX PT, R0, R3, R0, 0x1f ;  /* 0x00001f0003007589 */ /* 0x004e2400000e0000 */
[----:B0-----:R-:W-:-:S05]  /*14be0*/  IADD3 R0, R0, UR42, R7 ;  /* 0x0000002a00007c10 */ /* 0x001fca000fffe007 */
[----:B------:R2:W-:Y:S02]  /*14bf0*/  STL [R1+0x1c], R0 ;  /* 0x00001c0001007387 */ /* 0x0005e40000100800 */
.L_x_5008:
[----:B------:R-:W-:Y:S05]  /*14c00*/  BSYNC B0 ;  /* 0x0000000000007941 */ /* 0x000fea0003800000 */
.L_x_5007:
[----:B------:R-:W-:-:S06]  /*14c10*/  UISETP.NE.AND UP0, UPT, UR39, 0x3, UPT ;  /* 0x000000032700788c */ /* 0x000fcc000bf05270 */
[----:B------:R-:W-:-:S13]  /*14c20*/  PLOP3.LUT P1, PT, PT, PT, UP0, 0x80, 0x0 ;  /* 0x000000000000781c */ /* 0x000fda0003f2f008 */
[----:B------:R-:W-:Y:S05]  /*14c30*/  @!P1 BRA `(.L_x_5009) ;  /* 0x0000000000049947 */ /* 0x000fea0003800000 */
[----:B------:R-:W-:Y:S01]  /*14c40*/  BPT.TRAP 0x1 ;  /* 0x000000040000795c */ /* 0x000fe20000300000 */
.L_x_5009:
[----:B------:R-:W3:Y:S04]  /*14c50*/  LDL R3, [R1+0x8] ;  /* 0x0000080001037983 */ /* 0x000ee80000100800 */
[----:B------:R-:W4:Y:S01]  /*14c60*/  LDL R2, [R1+0x4] ;  /* 0x0000040001027983 */ /* 0x000f220000100800 */
        /* <DEDUP_REMOVED lines=8> */
.L_x_5056:
[----:B------:R-:W-:Y:S05]  /*14cf0*/  BSYNC B0 ;  /* 0x0000000000007941 */ /* 0x000fea0003800000 */
.L_x_5010:
[----:B------:R-:W-:Y:S05]  /*14d00*/  @!P2 BRA `(.L_x_5012) ;  /* 0x000000000004a947 */ /* 0x000fea0003800000 */
[----:B------:R-:W-:Y:S01]  /*14d10*/  BPT.TRAP 0x1 ;  /* 0x000000040000795c */ /* 0x000fe20000300000 */
.L_x_5012:
[----:B------:R-:W1:Y:S02]  /*14d20*/  LDL R2, [R1+0x8] ;  /* 0x0000080001027983 */ /* 0x000e640000100800 */
[----:B-1----:R-:W-:-:S04]  /*14d30*/  SHF.L.U32 R3, R2, 0x1f, RZ ;  /* 0x0000001f02037819 */ /* 0x002fc800000006ff */
[----:B------:R-:W1:Y:S02]  /*14d40*/  SYNCS.PHASECHK.TRANS64.TRYWAIT P1, [R0+URZ+0x33460], R3 ;  /* 0x03346003000075a7 */ /* 0x000e64000802017f */
[----:B-1----:R-:W-:Y:S05]  /*14d50*/  @!P1 BRA `(.L_x_5013) ;  /* 0x0000001c00509947 */ /* 0x002fea0003800000 */
.L_x_5057:
[----:B------:R-:W2:Y:S04]  /*14d60*/  LDL R2, [R1+0x4] ;  /* 0x0000040001027983 */ /* 0x000ea80000100800 */
[----:B------:R-:W3:Y:S01]  /*14d70*/  LDL R15, [R1] ;  /* 0x00000000010f7983 */ /* 0x000ee20000100800 */
[----:B------:R-:W-:Y:S05]  /*14d80*/  WARPSYNC.ALL ;  /* 0x0000000000007948 */ /* 0x000fea0003800000 */
[----:B--2---:R-:W-:-:S04]  /*14d90*/  IMAD R2, R2, 0x7800, RZ ;  /* 0x0000780002027824 */ /* 0x004fc800078e02ff */
[C---:B------:R-:W-:Y:S01]  /*14da0*/  VIADD R13, R2.reuse, 0x2800 ;  /* 0x00002800020d7836 */ /* 0x040fe20000000000 */
[C---:B---3--:R-:W-:Y:S01]  /*14db0*/  LOP3.LUT R4, R2.reuse, R15, RZ, 0xfc, !PT ;  /* 0x0000000f02047212 */ /* 0x048fe200078efcff */
[C---:B------:R-:W-:Y:S01]  /*14dc0*/  VIADD R20, R2.reuse, 0x5000 ;  /* 0x0000500002147836 */ /* 0x040fe20000000000 */
[C---:B-1----:R-:W-:Y:S01]  /*14dd0*/  LOP3.LUT R3, R2.reuse, R19, RZ, 0xfc, !PT ;  /* 0x0000001302037212 */ /* 0x042fe200078efcff */
[----:B------:R-:W-:Y:S02]  /*14de0*/  VIADD R12, R2, 0x1000 ;  /* 0x00001000020c7836 */ /* 0x000fe40000000000 */
[----:B------:R-:W-:Y:S02]  /*14df0*/  IMAD.IADD R4, R17, 0x1, R4 ;  /* 0x0000000111047824 */ /* 0x000fe400078e0204 */
[----:B------:R-:W-:Y:S02]  /*14e00*/  IMAD.IADD R3, R18, 0x1, R3 ;  /* 0x0000000112037824 */ /* 0x000fe400078e0203 */
[----:B------:R-:W-:-:S02]  /*14e10*/  VIADD R14, R2, 0x1800 ;  /* 0x00001800020e7836 */ /* 0x000fc40000000000 */
[----:B0-----:R-:W0:Y:S01]  /*14e20*/  LDSM.16.MT88.4 R4, [R4+0xf200] ;  /* 0x00f200000404783b */ /* 0x001e220000004200 */
[----:B------:R-:W-:Y:S01]  /*14e30*/  VIADD R16, R2, 0x2000 ;  /* 0x0000200002107836 */ /* 0x000fe20000000000 */
[C-C-:B0-----:R-:W-:Y:S02]  /*14e40*/  PRMT R8, R4.reuse, 0x6420, R5.reuse ;  /* 0x0000642004087816 */ /* 0x141fe40000000005 */
[----:B------:R-:W-:Y:S02]  /*14e50*/  PRMT R9, R4, 0x7531, R5 ;  /* 0x0000753104097816 */ /* 0x000fe40000000005 */
[C-C-:B------:R-:W-:Y:S02]  /*14e60*/  PRMT R10, R6.reuse, 0x6420, R7.reuse ;  /* 0x00006420060a7816 */ /* 0x140fe40000000007 */
[----:B------:R-:W-:-:S05]  /*14e70*/  PRMT R11, R6, 0x7531, R7 ;  /* 0x00007531060b7816 */ /* 0x000fca0000000007 */
[----:B------:R0:W-:Y:S02]  /*14e80*/  STSM.16.M88.4 [R3], R8 ;  /* 0x0000000803007844 */ /* 0x0001e40000000200 */
[C---:B0-----:R-:W-:Y:S02]  /*14e90*/  LOP3.LUT R3, R13.reuse, R15, RZ, 0xfc, !PT ;  /* 0x0000000f0d037212 */ /* 0x041fe400078efcff */
[----:B------:R-:W-:-:S03]  /*14ea0*/  LOP3.LUT R13, R13, R19, RZ, 0xfc, !PT ;  /* 0x000000130d0d7212 */ /* 0x000fc600078efcff */
[----:B------:R-:W-:Y:S02]  /*14eb0*/  IMAD.IADD R3, R17, 0x1, R3 ;  /* 0x0000000111037824 */ /* 0x000fe400078e0203 */
[----:B------:R-:W-:-:S03]  /*14ec0*/  IMAD.IADD R13, R18, 0x1, R13 ;  /* 0x00000001120d7824 */ /* 0x000fc600078e020d */
        /* <DEDUP_REMOVED lines=57> */
[----:B------:R-:W-:Y:S01]  /*15260*/  LOP3.LUT R14, R14, R12, RZ, 0xfc, !PT ;  /* 0x0000000c0e0e7212 */ /* 0x000fe200078efcff */
        /* <DEDUP_REMOVED lines=99> */
.L_x_5014:
        /* <DEDUP_REMOVED lines=14> */
.L_x_4957:
[----:B------:R-:W-:Y:S05]  /*15980*/  BSYNC B7 ;  /* 0x0000000000077941 */ /* 0x000fea0003800000 */
.L_x_4955:
[----:B-12---:R-:W2:Y:S04]  /*15990*/  LDL R0, [R1+0xc] ;  /* 0x00000c0001007983 */ /* 0x006ea80000100800 */
[----:B------:R1:W5:Y:S01]  /*159a0*/  LDL R2, [R1+0x1c] ;  /* 0x00001c0001027983 */ /* 0x0003620000100800 */
[----:B--2---:R-:W-:-:S13]  /*159b0*/  LOP3.LUT P1, RZ, R0, 0x4, RZ, 0xc0, !PT ;  /* 0x0000000400ff7812 */ /* 0x004fda000782c0ff */
[----:B-1----:R-:W-:Y:S05]  /*159c0*/  @!P1 BRA `(.L_x_5015) ;  /* 0x0000000000249947 */ /* 0x002fea0003800000 */
[----:B------:R-:W1:Y:S08]  /*159d0*/  S2UR UR5, SR_CgaCtaId ;  /* 0x00000000000579c3 */ /* 0x000e700000008800 */
[----:B------:R-:W-:Y:S06]  /*159e0*/  BAR.SYNC.DEFER_BLOCKING 0x5, 0x180 ;  /* 0x0146000000007b1d */ /* 0x000fec0000010000 */
[----:B------:R-:W-:-:S02]  /*159f0*/  UMOV UR4, 0x400 ;  /* 0x0000040000047882 */ /* 0x000fc40000000000 */
[----:B-1----:R-:W-:-:S06]  /*15a00*/  ULEA UR4, UR5, UR4, 0x18 ;  /* 0x0000000405047291 */ /* 0x002fcc000f8ec03f */
[----:B------:R-:W-:-:S05]  /*15a10*/  IMAD.U32 R17, RZ, RZ, UR4 ;  /* 0x00000004ff117e24 */ /* 0x000fca000f8e00ff */
[----:B-----5:R-:W1:Y:S04]  /*15a20*/  LDS R2, [R17+0x334d0] ;  /* 0x0334d00011027984 */ /* 0x020e680000000800 */
[----:B-1----:R1:W-:Y:S01]  /*15a30*/  STL [R1+0x1c], R2 ;  /* 0x00001c0201007387 */ /* 0x0023e20000100800 */
[----:B------:R-:W-:Y:S06]  /*15a40*/  BAR.ARV 0x4, 0x180 ;  /* 0x0106000000007b1d */ /* 0x000fec0000002000 */
[----:B------:R-:W-:Y:S05]  /*15a50*/  BRA `(.L_x_5016) ;  /* 0x0000000000207947 */ /* 0x000fea0003800000 */
.L_x_5015:
[----:B------:R-:W1:Y:S01]  /*15a60*/  @!P0 S2R R3, SR_CgaCtaId ;  /* 0x0000000000038919 */ /* 0x000e620000008800 */
[----:B------:R-:W-:Y:S01]  /*15a70*/  @!P0 MOV R0, 0x400 ;  /* 0x0000040000008802 */ /* 0x000fe20000000f00 */
[----:B------:R-:W-:Y:S03]  /*15a80*/  BAR.SYNC.DEFER_BLOCKING 0x4, 0x180 ;  /* 0x0106000000007b1d */ /* 0x000fe60000010000 */
[----:B-1----:R-:W-:-:S03]  /*15a90*/  @!P0 LEA R17, R3, R0, 0x18 ;  /* 0x0000000003118211 */ /* 0x002fc600078ec0ff */
[----:B-----5:R-:W1:Y:S04]  /*15aa0*/  SHFL.IDX PT, R0, R2, RZ, 0x1f ;  /* 0x00001fff02007589 */ /* 0x020e6800000e0000 */
[----:B------:R2:W-:Y:S04]  /*15ab0*/  @!P0 STS [R17+0x334d0], R2 ;  /* 0x0334d00211008388 */ /* 0x0005e80000000800 */
[----:B-1----:R2:W-:Y:S01]  /*15ac0*/  STL [R1+0x1c], R0 ;  /* 0x00001c0001007387 */ /* 0x0025e20000100800 */
[----:B------:R-:W-:Y:S06]  /*15ad0*/  BAR.ARV 0x5, 0x180 ;  /* 0x0146000000007b1d */ /* 0x000fec0000002000 */
.L_x_5016:
[----:B--2---:R-:W2:Y:S01]  /*15ae0*/  LDL R0, [R1+0x1c] ;  /* 0x00001c0001007983 */ /* 0x004ea20000100800 */
[----:B------:R-:W-:Y:S02]  /*15af0*/  ULDC UR4, c[0x0][0xc38] ;  /* 0x00030e0000047ab9 */ /* 0x000fe40000000800 */
[----:B--2---:R-:W-:-:S13]  /*15b00*/  ISETP.GE.AND P0, PT, R0, UR4, PT ;  /* 0x0000000400007c0c */ /* 0x004fda000bf06270 */
[----:B------:R-:W-:Y:S05]  /*15b10*/  @!P0 BRA `(.L_x_5017) ;  /* 0xffffffb8004c8947 */ /* 0x000fea000383ffff */
.L_x_4952:
[----:B0-----:R-:W2:Y:S01]  /*15b20*/  LDL.LU R0, [R1+0x20] ;  /* 0x0000200001007983 */ /* 0x001ea20000300800 */
[----:B------:R-:W-:Y:S01]  /*15b30*/  BSSY B0, `(.L_x_5018) ;  /* 0x000000b000007945 */ /* 0x000fe20003800000 */
[----:B------:R-:W0:Y:S01]  /*15b40*/  S2R R5, SR_CgaCtaId ;  /* 0x0000000000057919 */ /* 0x000e220000008800 */
[----:B--2---:R-:W-:-:S05]  /*15b50*/  VIADD R0, R0, 0x1 ;  /* 0x0000000100007836 */ /* 0x004fca0000000000 */
[----:B-1----:R-:W-:-:S04]  /*15b60*/  LEA.HI R2, R0, R0, RZ, 0x1 ;  /* 0x0000000000027211 */ /* 0x002fc800078f08ff */
[----:B------:R-:W-:-:S05]  /*15b70*/  LOP3.LUT R3, R2, 0xfffffffe, RZ, 0xc0, !PT ;  /* 0xfffffffe02037812 */ /* 0x000fca00078ec0ff */
[----:B------:R-:W-:Y:S01]  /*15b80*/  IMAD.IADD R3, R0, 0x1, -R3 ;  /* 0x0000000100037824 */ /* 0x000fe200078e0a03 */
[----:B------:R-:W-:-:S04]  /*15b90*/  MOV R0, 0x400 ;  /* 0x0000040000007802 */ /* 0x000fc80000000f00 */
[----:B0-----:R-:W-:Y:S02]  /*15ba0*/  LEA R0, R5, R0, 0x18 ;  /* 0x0000000005007211 */ /* 0x001fe400078ec0ff */
[----:B------:R-:W-:-:S04]  /*15bb0*/  SHF.L.U32 R3, R3, 0x1f, RZ ;  /* 0x0000001f03037819 */ /* 0x000fc800000006ff */
[----:B------:R-:W0:Y:S02]  /*15bc0*/  SYNCS.PHASECHK.TRANS64.TRYWAIT P0, [R0+URZ+0x33420], R3 ;  /* 0x03342003000075a7 */ /* 0x000e24000800017f */
[----:B0-----:R-:W-:Y:S05]  /*15bd0*/  @!P0 BRA `(.L_x_5019) ;  /* 0x0000000c00c48947 */ /* 0x001fea0003800000 */
.L_x_5058:
[----:B------:R-:W-:Y:S05]  /*15be0*/  BSYNC B0 ;  /* 0x0000000000007941 */ /* 0x000fea0003800000 */
.L_x_5018:
[----:B------:R-:W-:-:S03]  /*15bf0*/  UMOV UR4, 0xffffffff ;  /* 0xffffffff00047882 */ /* 0x000fc60000000000 */
[----:B------:R-:W-:Y:S05]  /*15c00*/  BRA.DIV UR4, `(.L_x_5020) ;  /* 0x0000000e04cc7947 */ /* 0x000fea000b800000 */
[----:B------:R-:W1:Y:S02]  /*15c10*/  S2R R2, SR_TID.X ;  /* 0x0000000000027919 */ /* 0x000e640000002100 */
[----:B-1----:R-:W-:-:S04]  /*15c20*/  SHF.R.U32.HI R2, RZ, 0x5, R2 ;  /* 0x00000005ff027819 */ /* 0x002fc80000011602 */
[----:B------:R-:W-:-:S05]  /*15c30*/  LOP3.LUT R2, R2, 0x3, RZ, 0xc0, !PT ;  /* 0x0000000302027812 */ /* 0x000fca00078ec0ff */
[----:B------:R1:W2:Y:S02]  /*15c40*/  SHFL.IDX PT, R14, R2, RZ, 0x1f ;  /* 0x00001fff020e7589 */ /* 0x0002a400000e0000 */
.L_x_5061:
[----:B--2---:R-:W-:Y:S01]  /*15c50*/  ISETP.NE.AND P0, PT, R14, RZ, PT ;  /* 0x000000ff0e00720c */ /* 0x004fe20003f05270 */
[----:B------:R-:W-:-:S12]  /*15c60*/  BSSY B0, `(.L_x_5021) ;  /* 0x000002e000007945 */ /* 0x000fd80003800000 */
[----:B------:R-:W-:Y:S05]  /*15c70*/  @P0 BRA `(.L_x_5022) ;  /* 0x0000000000b00947 */ /* 0x000fea0003800000 */
[----:B------:R-:W-:-:S03]  /*15c80*/  UMOV UR4, 0xffffffff ;  /* 0xffffffff00047882 */ /* 0x000fc60000000000 */
[----:B------:R-:W-:Y:S05]  /*15c90*/  BRA.DIV UR4, `(.L_x_5023) ;  /* 0x0000000e04dc7947 */ /* 0x000fea000b800000 */
[----:B------:R-:W-:-:S13]  /*15ca0*/  ELECT P6, URZ, PT ;  /* 0x00000000003f782f */ /* 0x000fda00038c0000 */
.L_x_5064:
[----:B------:R-:W-:Y:S05]  /*15cb0*/  @!P6 BRA `(.L_x_5022) ;  /* 0x0000000000a0e947 */ /* 0x000fea0003800000 */
[----:B------:R-:W-:-:S06]  /*15cc0*/  ULOP3.LUT UR4, UR38, 0x2, URZ, 0xfc, !UPT ;  /* 0x0000000226047892 */ /* 0x000fcc000f8efc3f */
[----:B-1----:R-:W-:-:S05]  /*15cd0*/  IMAD.U32 R2, RZ, RZ, UR4 ;  /* 0x00000004ff027e24 */ /* 0x002fca000f8e00ff */
[----:B------:R-:W-:-:S13]  /*15ce0*/  ISETP.NE.AND P0, PT, R2, 0x3, PT ;  /* 0x000000030200780c */ /* 0x000fda0003f05270 */
[----:B------:R-:W-:Y:S05]  /*15cf0*/  @!P0 BRA `(.L_x_5024) ;  /* 0x0000000000048947 */ /* 0x000fea0003800000 */
[----:B------:R-:W-:Y:S01]  /*15d00*/  BPT.TRAP 0x1 ;  /* 0x000000040000795c */ /* 0x000fe20000300000 */
.L_x_5024:
        /* <DEDUP_REMOVED lines=14> */
.L_x_5065:
[----:B------:R-:W1:Y:S02]  /*15df0*/  SYNCS.PHASECHK.TRANS64.TRYWAIT P1, [R7+URZ], R2 ;  /* 0x00000002070075a7 */ /* 0x000e64000802017f */
[----:B-1----:R-:W-:Y:S05]  /*15e00*/  @!P1 BRA `(.L_x_5026) ;  /* 0x0000000c00b49947 */ /* 0x002fea0003800000 */
.L_x_5066:
[----:B------:R-:W-:Y:S05]  /*15e10*/  @!P0 BRA `(.L_x_5027) ;  /* 0x0000000000048947 */ /* 0x000fea0003800000 */
[----:B------:R-:W-:Y:S01]  /*15e20*/  BPT.TRAP 0x1 ;  /* 0x000000040000795c */ /* 0x000fe20000300000 */
.L_x_5027:
[----:B------:R-:W2:Y:S02]  /*15e30*/  LDL.LU R4, [R1+0x4] ;  /* 0x0000040001047983 */ /* 0x000ea40000300800 */
[----:B--2---:R-:W-:-:S04]  /*15e40*/  IMAD R4, R4, 0x8, R0 ;  /* 0x0000000804047824 */ /* 0x004fc800078e0200 */
[----:B------:R-:W2:Y:S02]  /*15e50*/  SYNCS.PHASECHK.TRANS64.TRYWAIT P1, [R4+URZ+0x33460], R5 ;  /* 0x03346005040075a7 */ /* 0x000ea4000802017f */
[----:B--2---:R-:W-:Y:S05]  /*15e60*/  @!P1 BRA `(.L_x_5028) ;  /* 0x0000000c00b09947 */ /* 0x004fea0003800000 */
.L_x_5067:
[----:B------:R-:W-:Y:S05]  /*15e70*/  @!P0 BRA `(.L_x_5029) ;  /* 0x0000000000048947 */ /* 0x000fea0003800000 */
[----:B------:R-:W-:Y:S01]  /*15e80*/  BPT.TRAP 0x1 ;  /* 0x000000040000795c */ /* 0x000fe20000300000 */
.L_x_5029:
[----:B------:R-:W-:-:S04]  /*15e90*/  IMAD R3, R3, 0x8, R0 ;  /* 0x0000000803037824 */ /* 0x000fc800078e0200 */
[----:B------:R-:W3:Y:S02]  /*15ea0*/  SYNCS.PHASECHK.TRANS64.TRYWAIT P1, [R3+URZ+0x33460], R2 ;  /* 0x03346002030075a7 */ /* 0x000ee4000802017f */
[----:B---3--:R-:W-:Y:S05]  /*15eb0*/  @!P1 BRA `(.L_x_5030) ;  /* 0x0000000c00b09947 */ /* 0x008fea0003800000 */
.L_x_5068:
[----:B------:R-:W-:Y:S05]  /*15ec0*/  @!P0 BRA `(.L_x_5031) ;  /* 0x0000000000048947 */ /* 0x000fea0003800000 */
[----:B------:R-:W-:Y:S01]  /*15ed0*/  BPT.TRAP 0x1 ;  /* 0x000000040000795c */ /* 0x000fe20000300000 */
.L_x_5031:
[----:B------:R-:W4:Y:S02]  /*15ee0*/  SYNCS.PHASECHK.TRANS64.TRYWAIT P0, [R4+URZ+0x33480], R5 ;  /* 0x03348005040075a7 */ /* 0x000f24000800017f */
[----:B----4-:R-:W-:Y:S05]  /*15ef0*/  @!P0 BRA `(.L_x_5032) ;  /* 0x0000000c00b48947 */ /* 0x010fea0003800000 */
.L_x_5033:
[----:B------:R0:W0:Y:S02]  /*15f00*/  SYNCS.PHASECHK.TRANS64.TRYWAIT P0, [R3+URZ+0x33480], R2 ;  /* 0x03348002030075a7 */ /* 0x000024000800017f */
[----:B0-----:R-:W-:Y:S05]  /*15f10*/  @!P0 NANOSLEEP.SYNCS 0x989680 ;  /* 0x009896800000895d */ /* 0x001fea0003900000 */
[----:B------:R-:W0:Y:S02]  /*15f20*/  @!P0 SYNCS.PHASECHK.TRANS64 P0, [R3+URZ+0x33480], R2 ;  /* 0x03348002030085a7 */ /* 0x000e24000800007f */
[----:B0-----:R-:W-:Y:S05]  /*15f30*/  @!P0 BRA `(.L_x_5033) ;  /* 0xfffffffc00f08947 */ /* 0x001fea000383ffff */
.L_x_5022:
[----:B------:R-:W-:Y:S05]  /*15f40*/  BSYNC B0 ;  /* 0x0000000000007941 */ /* 0x000fea0003800000 */
.L_x_5021:
[----:B------:R-:W-:Y:S05]  /*15f50*/  EXIT ;  /* 0x000000000000794d */ /* 0x000fea0003800000 */
.L_x_4902:
[----:B0-----:R-:W-:-:S04]  /*15f60*/  IMAD.U32 R3, RZ, RZ, UR41 ;  /* 0x00000029ff037e24 */ /* 0x001fc8000f8e00ff */
[----:B------:R0:W1:Y:S03]  /*15f70*/  SYNCS.PHASECHK.TRANS64.TRYWAIT P1, [R3+URZ+0x33400], R6 ;  /* 0x03340006030075a7 */ /* 0x000066000802017f */
[----:B-1----:R-:W-:Y:S05]  /*15f80*/  @!P1 NANOSLEEP.SYNCS 0x989680 ;  /* 0x009896800000995d */ /* 0x002fea0003900000 */
[----:B------:R-:W1:Y:S02]  /*15f90*/  @!P1 SYNCS.PHASECHK.TRANS64 P1, [R3+URZ+0x33400], R6 ;  /* 0x03340006030095a7 */ /* 0x000e64000802007f */
[----:B-1----:R-:W-:Y:S05]  /*15fa0*/  @!P1 BRA `(.L_x_4902) ;  /* 0xfffffffc00ec9947 */ /* 0x002fea000383ffff */
[----:B------:R-:W-:Y:S05]  /*15fb0*/  BRA `(.L_x_5034) ;  /* 0xfffffeb800d07947 */ /* 0x000fea000383ffff */
.L_x_4906:
[----:B-1----:R1:W2:Y:S02]  /*15fc0*/  SYNCS.PHASECHK.TRANS64.TRYWAIT P2, [R2+URZ+0x33430], R3 ;  /* 0x03343003020075a7 */ /* 0x0022a4000804017f */
[----:B--2---:R-:W-:Y:S05]  /*15fd0*/  @!P2 NANOSLEEP.SYNCS 0x989680 ;  /* 0x009896800000a95d */ /* 0x004fea0003900000 */
[----:B------:R-:W2:Y:S02]  /*15fe0*/  @!P2 SYNCS.PHASECHK.TRANS64 P2, [R2+URZ+0x33430], R3 ;  /* 0x033430030200a5a7 */ /* 0x000ea4000804007f */
[----:B--2---:R-:W-:Y:S05]  /*15ff0*/  @!P2 BRA `(.L_x_4906) ;  /* 0xfffffffc00f0a947 */ /* 0x004fea000383ffff */
[----:B------:R-:W-:Y:S05]  /*16000*/  BRA `(.L_x_4905) ;  /* 0xfffffeb800f47947 */ /* 0x000fea000383ffff */
.L_x_4911:
[----:B-1----:R-:W-:-:S04]  /*16010*/  IMAD.U32 R7, RZ, RZ, UR6 ;  /* 0x00000006ff077e24 */ /* 0x002fc8000f8e00ff */
[----:B------:R1:W2:Y:S03]  /*16020*/  SYNCS.PHASECHK.TRANS64.TRYWAIT P3, [R7+URZ+0x33430], R6 ;  /* 0x03343006070075a7 */ /* 0x0002a6000806017f */
[----:B--2---:R-:W-:Y:S05]  /*16030*/  @!P3 NANOSLEEP.SYNCS 0x989680 ;  /* 0x009896800000b95d */ /* 0x004fea0003900000 */
[----:B------:R-:W2:Y:S02]  /*16040*/  @!P3 SYNCS.PHASECHK.TRANS64 P3, [R7+URZ+0x33430], R6 ;  /* 0x033430060700b5a7 */ /* 0x000ea4000806007f */
[----:B--2---:R-:W-:Y:S05]  /*16050*/  @!P3 BRA `(.L_x_4911) ;  /* 0xfffffffc00ecb947 */ /* 0x004fea000383ffff */
[----:B------:R-:W-:Y:S05]  /*16060*/  BRA `(.L_x_4908) ;  /* 0xfffffef800947947 */ /* 0x000fea000383ffff */
.L_x_4915:
[----:B-1----:R-:W-:-:S04]  /*16070*/  IMAD.U32 R7, RZ, RZ, UR6 ;  /* 0x00000006ff077e24 */ /* 0x002fc8000f8e00ff */
[----:B------:R1:W2:Y:S03]  /*16080*/  SYNCS.PHASECHK.TRANS64.TRYWAIT P3, [R7+URZ+0x33450], R6 ;  /* 0x03345006070075a7 */ /* 0x0002a6000806017f */
[----:B--2---:R-:W-:Y:S05]  /*16090*/  @!P3 NANOSLEEP.SYNCS 0x989680 ;  /* 0x009896800000b95d */ /* 0x004fea0003900000 */
[----:B------:R-:W2:Y:S02]  /*160a0*/  @!P3 SYNCS.PHASECHK.TRANS64 P3, [R7+URZ+0x33450], R6 ;  /* 0x033450060700b5a7 */ /* 0x000ea4000806007f */
[----:B--2---:R-:W-:Y:S05]  /*160b0*/  @!P3 BRA `(.L_x_4915) ;  /* 0xfffffffc00ecb947 */ /* 0x004fea000383ffff */
[----:B------:R-:W-:Y:S05]  /*160c0*/  BRA `(.L_x_4912) ;  /* 0xffffff04009c7947 */ /* 0x000fea000383ffff */
.L_x_4922:
[----:B-1----:R-:W-:-:S04]  /*160d0*/  IMAD.U32 R7, RZ, RZ, UR6 ;  /* 0x00000006ff077e24 */ /* 0x002fc8000f8e00ff */
[----:B------:R1:W2:Y:S03]  /*160e0*/  SYNCS.PHASECHK.TRANS64.TRYWAIT P2, [R7+URZ+0x33430], R6 ;  /* 0x03343006070075a7 */ /* 0x0002a6000804017f */
[----:B--2---:R-:W-:Y:S05]  /*160f0*/  @!P2 NANOSLEEP.SYNCS 0x989680 ;  /* 0x009896800000a95d */ /* 0x004fea0003900000 */
[----:B------:R-:W2:Y:S02]  /*16100*/  @!P2 SYNCS.PHASECHK.TRANS64 P2, [R7+URZ+0x33430], R6 ;  /* 0x033430060700a5a7 */ /* 0x000ea4000804007f */
[----:B--2---:R-:W-:Y:S05]  /*16110*/  @!P2 BRA `(.L_x_4922) ;  /* 0xfffffffc00eca947 */ /* 0x004fea000383ffff */
[----:B------:R-:W-:Y:S05]  /*16120*/  BRA `(.L_x_4919) ;  /* 0xffffff3c00847947 */ /* 0x000fea000383ffff */
.L_x_4926:
[----:B-1----:R-:W-:-:S04]  /*16130*/  IMAD.U32 R7, RZ, RZ, UR6 ;  /* 0x00000006ff077e24 */ /* 0x002fc8000f8e00ff */
[----:B------:R1:W2:Y:S03]  /*16140*/  SYNCS.PHASECHK.TRANS64.TRYWAIT P2, [R7+URZ+0x33450], R6 ;  /* 0x03345006070075a7 */ /* 0x0002a6000804017f */
[----:B--2---:R-:W-:Y:S05]  /*16150*/  @!P2 NANOSLEEP.SYNCS 0x989680 ;  /* 0x009896800000a95d */ /* 0x004fea0003900000 */
[----:B------:R-:W2:Y:S02]  /*16160*/  @!P2 SYNCS.PHASECHK.TRANS64 P2, [R7+URZ+0x33450], R6 ;  /* 0x033450060700a5a7 */ /* 0x000ea4000804007f */
[----:B--2---:R-:W-:Y:S05]  /*16170*/  @!P2 BRA `(.L_x_4926) ;  /* 0xfffffffc00eca947 */ /* 0x004fea000383ffff */
[----:B------:R-:W-:Y:S05]  /*16180*/  BRA `(.L_x_4923) ;  /* 0xffffff4800807947 */ /* 0x000fea000383ffff */
.L_x_4932:
[----:B-1----:R-:W-:-:S04]  /*16190*/  IMAD.U32 R5, RZ, RZ, UR9 ;  /* 0x00000009ff057e24 */ /* 0x002fc8000f8e00ff */
[----:B------:R1:W2:Y:S03]  /*161a0*/  SYNCS.PHASECHK.TRANS64.TRYWAIT P1, [R5+URZ+0x33450], R0 ;  /* 0x03345000050075a7 */ /* 0x0002a6000802017f */
[----:B--2---:R-:W-:Y:S05]  /*161b0*/  @!P1 NANOSLEEP.SYNCS 0x989680 ;  /* 0x009896800000995d */ /* 0x004fea0003900000 */
[----:B------:R-:W2:Y:S02]  /*161c0*/  @!P1 SYNCS.PHASECHK.TRANS64 P1, [R5+URZ+0x33450], R0 ;  /* 0x03345000050095a7 */ /* 0x000ea4000802007f */
[----:B--2---:R-:W-:Y:S05]  /*161d0*/  @!P1 BRA `(.L_x_4932) ;  /* 0xfffffffc00ec9947 */ /* 0x004fea000383ffff */
[----:B------:R-:W-:Y:S05]  /*161e0*/  BRA `(.L_x_4931) ;  /* 0xffffff7400587947 */ /* 0x000fea000383ffff */
.L_x_4966:
[----:B------:R-:W-:Y:S02]  /*161f0*/  IMAD.MOV.U32 R13, RZ, RZ, R4 ;  /* 0x000000ffff0d7224 */ /* 0x000fe400078e0004 */
[----:B------:R-:W-:Y:S02]  /*16200*/  IMAD.MOV.U32 R12, RZ, RZ, RZ ;  /* 0x000000ffff0c7224 */ /* 0x000fe400078e00ff */
[----:B------:R-:W-:Y:S02]  /*16210*/  IMAD.MOV.U32 R11, RZ, RZ, 0x1f ;  /* 0x0000001fff0b7424 */ /* 0x000fe400078e00ff */
[----:B------:R-:W-:-:S07]  /*16220*/  IMAD.MOV.U32 R15, RZ, RZ, -0x1 ;  /* 0xffffffffff0f7424 */ /* 0x000fce00078e00ff */
[----:B-1----:R-:W-:Y:S05]  /*16230*/  WARPSYNC.COLLECTIVE R15, `(.L_x_5035) ;  /* 0x000000000f087348 */ /* 0x002fea0003c00000 */
[----:B------:R0:W2:Y:S02]  /*16240*/  SHFL.IDX P6, R14, R13, R12, R11 ;  /* 0x0000000c0d0e7389 */ /* 0x0000a400000c000b */
[----:B012---:R-:W-:Y:S01]  /*16250*/  ENDCOLLECTIVE ;  /* 0x000000000000791b */ /* 0x007fe20003800000 */
.L_x_5035:
[----:B------:R-:W-:Y:S05]  /*16260*/  BRA `(.L_x_5036) ;  /* 0xffffffbc00b47947 */ /* 0x000fea000383ffff */
.L_x_4968:
[----:B------:R-:W-:Y:S01]  /*16270*/  BSSY B0, `(.L_x_5037) ;  /* 0x0000006000007945 */ /* 0x000fe20003800000 */
[----:B------:R-:W-:-:S07]  /*16280*/  IMAD.MOV.U32 R15, RZ, RZ, -0x1 ;  /* 0xffffffffff0f7424 */ /* 0x000fce00078e00ff */
[----:B0-----:R-:W-:Y:S05]  /*16290*/  WARPSYNC.COLLECTIVE R15, `(.L_x_5038) ;  /* 0x000000000f0c7348 */ /* 0x001fea0003c00000 */
[----:B------:R-:W-:Y:S02]  /*162a0*/  ELECT P6, UR62, PT ;  /* 0x00000000003e782f */ /* 0x000fe400038c0000 */
[----:B------:R-:W-:Y:S01]  /*162b0*/  MOV R14, UR62 ;  /* 0x0000003e000e7c02 */ /* 0x000fe20008000f00 */
[----:B0-----:R-:W-:Y:S10]  /*162c0*/  ENDCOLLECTIVE ;  /* 0x000000000000791b */ /* 0x001ff40003800000 */
.L_x_5038:
[----:B------:R-:W-:Y:S05]  /*162d0*/  BSYNC B0 ;  /* 0x0000000000007941 */ /* 0x000fea0003800000 */
.L_x_5037:
[----:B------:R-:W-:Y:S05]  /*162e0*/  BRA `(.L_x_5039) ;  /* 0xffffffbc00c07947 */ /* 0x000fea000383ffff */
.L_x_4970:
[----:B0-----:R0:W1:Y:S02]  /*162f0*/  SYNCS.PHASECHK.TRANS64.TRYWAIT P1, [R4+URZ+0x33480], R3 ;  /* 0x03348003040075a7 */ /* 0x001064000802017f */
[----:B-1----:R-:W-:Y:S05]  /*16300*/  @!P1 NANOSLEEP.SYNCS 0x989680 ;  /* 0x009896800000995d */ /* 0x002fea0003900000 */
[----:B------:R-:W1:Y:S02]  /*16310*/  @!P1 SYNCS.PHASECHK.TRANS64 P1, [R4+URZ+0x33480], R3 ;  /* 0x03348003040095a7 */ /* 0x000e64000802007f */
[----:B-1----:R-:W-:Y:S05]  /*16320*/  @!P1 BRA `(.L_x_4970) ;  /* 0xfffffffc00f09947 */ /* 0x002fea000383ffff */
[----:B------:R-:W-:Y:S05]  /*16330*/  BRA `(.L_x_5040) ;  /* 0xffffffc000207947 */ /* 0x000fea000383ffff */
.L_x_4972:
[----:B-1----:R1:W2:Y:S02]  /*16340*/  SYNCS.PHASECHK.TRANS64.TRYWAIT P1, [R4+URZ+0x33440], R3 ;  /* 0x03344003040075a7 */ /* 0x0022a4000802017f */
[----:B--2---:R-:W-:Y:S05]  /*16350*/  @!P1 NANOSLEEP.SYNCS 0x989680 ;  /* 0x009896800000995d */ /* 0x004fea0003900000 */
[----:B------:R-:W2:Y:S02]  /*16360*/  @!P1 SYNCS.PHASECHK.TRANS64 P1, [R4+URZ+0x33440], R3 ;  /* 0x03344003040095a7 */ /* 0x000ea4000802007f */
[----:B--2---:R-:W-:Y:S05]  /*16370*/  @!P1 BRA `(.L_x_4972) ;  /* 0xfffffffc00f09947 */ /* 0x004fea000383ffff */
[----:B------:R-:W-:Y:S05]  /*16380*/  BRA `(.L_x_5041) ;  /* 0xffffffc000a87947 */ /* 0x000fea000383ffff */
.L_x_4976:
[----:B------:R-:W-:Y:S02]  /*16390*/  IMAD.MOV.U32 R13, RZ, RZ, R3 ;  /* 0x000000ffff0d7224 */ /* 0x000fe400078e0003 */
[----:B------:R-:W-:Y:S02]  /*163a0*/  IMAD.MOV.U32 R12, RZ, RZ, RZ ;  /* 0x000000ffff0c7224 */ /* 0x000fe400078e00ff */
[----:B------:R-:W-:Y:S02]  /*163b0*/  IMAD.MOV.U32 R11, RZ, RZ, 0x1c1f ;  /* 0x00001c1fff0b7424 */ /* 0x000fe400078e00ff */
[----:B------:R-:W-:Y:S02]  /*163c0*/  IMAD.MOV.U32 R15, RZ, RZ, -0x1 ;  /* 0xffffffffff0f7424 */ /* 0x000fe400078e00ff */
[----:B------:R-:W-:-:S07]  /*163d0*/  IMAD.U32 R0, RZ, RZ, UR41 ;  /* 0x00000029ff007e24 */ /* 0x000fce000f8e00ff */
[----:B-----5:R-:W-:Y:S05]  /*163e0*/  WARPSYNC.COLLECTIVE R15, `(.L_x_5042) ;  /* 0x000000000f087348 */ /* 0x020fea0003c00000 */
[----:B------:R0:W1:Y:S02]  /*163f0*/  SHFL.IDX P6, R14, R13, R12, R11 ;  /* 0x0000000c0d0e7389 */ /* 0x00006400000c000b */
[----:B01---5:R-:W-:Y:S01]  /*16400*/  ENDCOLLECTIVE ;  /* 0x000000000000791b */ /* 0x023fe20003800000 */
.L_x_5042:
[----:B------:R-:W-:Y:S02]  /*16410*/  IMAD R0, R0, 0x80, R10 ;  /* 0x0000008000007824 */ /* 0x000fe400078e020a */
[----:B------:R-:W-:Y:S02]  /*16420*/  IMAD.MOV.U32 R13, RZ, RZ, R4 ;  /* 0x000000ffff0d7224 */ /* 0x000fe400078e0004 */
[----:B------:R-:W-:-:S07]  /*16430*/  IMAD.MOV.U32 R5, RZ, RZ, R14 ;  /* 0x000000ffff057224 */ /* 0x000fce00078e000e */
[----:B------:R-:W-:Y:S05]  /*16440*/  WARPSYNC.COLLECTIVE R15, `(.L_x_5043) ;  /* 0x000000000f087348 */ /* 0x000fea0003c00000 */
[----:B------:R0:W1:Y:S02]  /*16450*/  SHFL.IDX P6, R14, R13, R12, R11 ;  /* 0x0000000c0d0e7389 */ /* 0x00006400000c000b */
[----:B01----:R-:W-:Y:S01]  /*16460*/  ENDCOLLECTIVE ;  /* 0x000000000000791b */ /* 0x003fe20003800000 */
.L_x_5043:
        /* <DEDUP_REMOVED lines=9> */
.L_x_5044:
        /* <DEDUP_REMOVED lines=16> */
.L_x_5045:
[----:B------:R-:W-:Y:S02]  /*16600*/  IMAD.MOV.U32 R13, RZ, RZ, R3 ;  /* 0x000000ffff0d7224 */ /* 0x000fe400078e0003 */
[----:B------:R-:W-:Y:S02]  /*16610*/  IMAD.MOV.U32 R12, RZ, RZ, 0x2 ;  /* 0x00000002ff0c7424 */ /* 0x000fe400078e00ff */
[----:B------:R-:W-:-:S07]  /*16620*/  IMAD.MOV.U32 R6, RZ, RZ, R14 ;  /* 0x000000ffff067224 */ /* 0x000fce00078e000e */
[----:B------:R-:W-:Y:S05]  /*16630*/  WARPSYNC.COLLECTIVE R15, `(.L_x_5046) ;  /* 0x000000000f087348 */ /* 0x000fea0003c00000 */
[----:B------:R0:W1:Y:S02]  /*16640*/  SHFL.IDX P6, R14, R13, R12, R11 ;  /* 0x0000000c0d0e7389 */ /* 0x00006400000c000b */
[----:B01----:R-:W-:Y:S01]  /*16650*/  ENDCOLLECTIVE ;  /* 0x000000000000791b */ /* 0x003fe20003800000 */
.L_x_5046:
        /* <DEDUP_REMOVED lines=16> */
.L_x_5047:
[----:B------:R-:W-:Y:S02]  /*16760*/  IMAD.MOV.U32 R13, RZ, RZ, R3 ;  /* 0x000000ffff0d7224 */ /* 0x000fe400078e0003 */
[----:B------:R-:W-:Y:S02]  /*16770*/  IMAD.MOV.U32 R12, RZ, RZ, 0x3 ;  /* 0x00000003ff0c7424 */ /* 0x000fe400078e00ff */
[----:B------:R-:W-:-:S07]  /*16780*/  IMAD.MOV.U32 R6, RZ, RZ, R14 ;  /* 0x000000ffff067224 */ /* 0x000fce00078e000e */
[----:B------:R-:W-:Y:S05]  /*16790*/  WARPSYNC.COLLECTIVE R15, `(.L_x_5048) ;  /* 0x000000000f087348 */ /* 0x000fea0003c00000 */
[----:B------:R0:W1:Y:S02]  /*167a0*/  SHFL.IDX P6, R14, R13, R12, R11 ;  /* 0x0000000c0d0e7389 */ /* 0x00006400000c000b */
[----:B01----:R-:W-:Y:S01]  /*167b0*/  ENDCOLLECTIVE ;  /* 0x000000000000791b */ /* 0x003fe20003800000 */
.L_x_5048:
        /* <DEDUP_REMOVED lines=14> */
.L_x_5049:
[----:B------:R-:W-:Y:S01]  /*168a0*/  IMAD.MOV.U32 R4, RZ, RZ, R14 ;  /* 0x000000ffff047224 */ /* 0x000fe200078e000e */
[----:B------:R-:W-:Y:S06]  /*168b0*/  BRA `(.L_x_5050) ;  /* 0xffffffc400ec7947 */ /* 0x000fec000383ffff */
.L_x_4981:
[----:B-1----:R1:W2:Y:S02]  /*168c0*/  SYNCS.PHASECHK.TRANS64.TRYWAIT P0, [R17+URZ+0x33420], R0 ;  /* 0x03342000110075a7 */ /* 0x0022a4000800017f */
[----:B--2---:R-:W-:Y:S05]  /*168d0*/  @!P0 NANOSLEEP.SYNCS 0x989680 ;  /* 0x009896800000895d */ /* 0x004fea0003900000 */
[----:B------:R-:W2:Y:S02]  /*168e0*/  @!P0 SYNCS.PHASECHK.TRANS64 P0, [R17+URZ+0x33420], R0 ;  /* 0x03342000110085a7 */ /* 0x000ea4000800007f */
[----:B--2---:R-:W-:Y:S05]  /*168f0*/  @!P0 BRA `(.L_x_4981) ;  /* 0xfffffffc00f08947 */ /* 0x004fea000383ffff */
[----:B------:R-:W-:Y:S05]  /*16900*/  BRA `(.L_x_5051) ;  /* 0xffffffc8005c7947 */ /* 0x000fea000383ffff */
.L_x_4987:
[----:B0-----:R0:W2:Y:S02]  /*16910*/  SYNCS.PHASECHK.TRANS64.TRYWAIT P0, [R6+URZ+0x33480], R5 ;  /* 0x03348005060075a7 */ /* 0x0010a4000800017f */
[----:B--2---:R-:W-:Y:S05]  /*16920*/  @!P0 NANOSLEEP.SYNCS 0x989680 ;  /* 0x009896800000895d */ /* 0x004fea0003900000 */
[----:B------:R-:W2:Y:S02]  /*16930*/  @!P0 SYNCS.PHASECHK.TRANS64 P0, [R6+URZ+0x33480], R5 ;  /* 0x03348005060085a7 */ /* 0x000ea4000800007f */
[----:B--2---:R-:W-:Y:S05]  /*16940*/  @!P0 BRA `(.L_x_4987) ;  /* 0xfffffffc00f08947 */ /* 0x004fea000383ffff */
[----:B------:R-:W-:Y:S05]  /*16950*/  BRA `(.L_x_5052) ;  /* 0xffffffcc00147947 */ /* 0x000fea000383ffff */
.L_x_4994:
[----:B--2---:R2:W3:Y:S02]  /*16960*/  SYNCS.PHASECHK.TRANS64.TRYWAIT P0, [R6+URZ+0x33440], R5 ;  /* 0x03344005060075a7 */ /* 0x0044e4000800017f */
[----:B---3--:R-:W-:Y:S05]  /*16970*/  @!P0 NANOSLEEP.SYNCS 0x989680 ;  /* 0x009896800000895d */ /* 0x008fea0003900000 */
[----:B------:R-:W3:Y:S02]  /*16980*/  @!P0 SYNCS.PHASECHK.TRANS64 P0, [R6+URZ+0x33440], R5 ;  /* 0x03344005060085a7 */ /* 0x000ee4000800007f */
[----:B---3--:R-:W-:Y:S05]  /*16990*/  @!P0 BRA `(.L_x_4994) ;  /* 0xfffffffc00f08947 */ /* 0x008fea000383ffff */
[----:B------:R-:W-:Y:S05]  /*169a0*/  BRA `(.L_x_5053) ;  /* 0xffffffd000107947 */ /* 0x000fea000383ffff */
.L_x_5002:
[----:B0-----:R0:W2:Y:S02]  /*169b0*/  SYNCS.PHASECHK.TRANS64.TRYWAIT P1, [R3+URZ+0x33470], R4 ;  /* 0x03347004030075a7 */ /* 0x0010a4000802017f */
[----:B--2---:R-:W-:Y:S05]  /*169c0*/  @!P1 NANOSLEEP.SYNCS 0x989680 ;  /* 0x009896800000995d */ /* 0x004fea0003900000 */
[----:B------:R-:W2:Y:S02]  /*169d0*/  @!P1 SYNCS.PHASECHK.TRANS64 P1, [R3+URZ+0x33470], R4 ;  /* 0x03347004030095a7 */ /* 0x000ea4000802007f */
[----:B--2---:R-:W-:Y:S05]  /*169e0*/  @!P1 BRA `(.L_x_5002) ;  /* 0xfffffffc00f09947 */ /* 0x004fea000383ffff */
[----:B------:R-:W-:Y:S05]  /*169f0*/  BRA `(.L_x_5054) ;  /* 0xffffffd400247947 */ /* 0x000fea000383ffff */
.L_x_5004:
[----:B0-----:R0:W2:Y:S02]  /*16a00*/  SYNCS.PHASECHK.TRANS64.TRYWAIT P1, [R3+URZ+0x33460], R4 ;  /* 0x03346004030075a7 */ /* 0x0010a4000802017f */
[----:B--2---:R-:W-:Y:S05]  /*16a10*/  @!P1 NANOSLEEP.SYNCS 0x989680 ;  /* 0x009896800000995d */ /* 0x004fea0003900000 */
[----:B------:R-:W2:Y:S02]  /*16a20*/  @!P1 SYNCS.PHASECHK.TRANS64 P1, [R3+URZ+0x33460], R4 ;  /* 0x03346004030095a7 */ /* 0x000ea4000802007f */
[----:B--2---:R-:W-:Y:S05]  /*16a30*/  @!P1 BRA `(.L_x_5004) ;  /* 0xfffffffc00f09947 */ /* 0x004fea000383ffff */
[----:B------:R-:W-:Y:S05]  /*16a40*/  BRA `(.L_x_5055) ;  /* 0xffffffd4002c7947 */ /* 0x000fea000383ffff */
.L_x_5011:
[----:B-1----:R1:W2:Y:S02]  /*16a50*/  SYNCS.PHASECHK.TRANS64.TRYWAIT P1, [R0+URZ+0x33470], R3 ;  /* 0x03347003000075a7 */ /* 0x0022a4000802017f */
[----:B--2---:R-:W-:Y:S05]  /*16a60*/  @!P1 NANOSLEEP.SYNCS 0x989680 ;  /* 0x009896800000995d */ /* 0x004fea0003900000 */
[----:B------:R-:W2:Y:S02]  /*16a70*/  @!P1 SYNCS.PHASECHK.TRANS64 P1, [R0+URZ+0x33470], R3 ;  /* 0x03347003000095a7 */ /* 0x000ea4000802007f */
[----:B--2---:R-:W-:Y:S05]  /*16a80*/  @!P1 BRA `(.L_x_5011) ;  /* 0xfffffffc00f09947 */ /* 0x004fea000383ffff */
[----:B------:R-:W-:Y:S05]  /*16a90*/  BRA `(.L_x_5056) ;  /* 0xffffffe000947947 */ /* 0x000fea000383ffff */
.L_x_5013:
[----:B-1----:R1:W2:Y:S02]  /*16aa0*/  SYNCS.PHASECHK.TRANS64.TRYWAIT P1, [R0+URZ+0x33460], R3 ;  /* 0x03346003000075a7 */ /* 0x0022a4000802017f */
[----:B--2---:R-:W-:Y:S05]  /*16ab0*/  @!P1 NANOSLEEP.SYNCS 0x989680 ;  /* 0x009896800000995d */ /* 0x004fea0003900000 */
[----:B------:R-:W2:Y:S02]  /*16ac0*/  @!P1 SYNCS.PHASECHK.TRANS64 P1, [R0+URZ+0x33460], R3 ;  /* 0x03346003000095a7 */ /* 0x000ea4000802007f */
[----:B--2---:R-:W-:Y:S05]  /*16ad0*/  @!P1 BRA `(.L_x_5013) ;  /* 0xfffffffc00f09947 */ /* 0x004fea000383ffff */
[----:B------:R-:W-:Y:S05]  /*16ae0*/  BRA `(.L_x_5057) ;  /* 0xffffffe0009c7947 */ /* 0x000fea000383ffff */
.L_x_5019:
[----:B0-----:R0:W1:Y:S02]  /*16af0*/  SYNCS.PHASECHK.TRANS64.TRYWAIT P0, [R0+URZ+0x33420], R3 ;  /* 0x03342003000075a7 */ /* 0x001064000800017f */
[----:B-1----:R-:W-:Y:S05]  /*16b00*/  @!P0 NANOSLEEP.SYNCS 0x989680 ;  /* 0x009896800000895d */ /* 0x002fea0003900000 */
[----:B------:R-:W1:Y:S02]  /*16b10*/  @!P0 SYNCS.PHASECHK.TRANS64 P0, [R0+URZ+0x33420], R3 ;  /* 0x03342003000085a7 */ /* 0x000e64000800007f */
[----:B-1----:R-:W-:Y:S05]  /*16b20*/  @!P0 BRA `(.L_x_5019) ;  /* 0xfffffffc00f08947 */ /* 0x002fea000383ffff */
[----:B------:R-:W-:Y:S05]  /*16b30*/  BRA `(.L_x_5058) ;  /* 0xfffffff000287947 */ /* 0x000fea000383ffff */
.L_x_5020:
        /* <DEDUP_REMOVED lines=11> */
.L_x_5060:
[----:B------:R-:W-:Y:S05]  /*16bf0*/  BSYNC B0 ;  /* 0x0000000000007941 */ /* 0x000fea0003800000 */
.L_x_5059:
[----:B------:R-:W-:Y:S05]  /*16c00*/  BRA `(.L_x_5061) ;  /* 0xfffffff000107947 */ /* 0x000fea000383ffff */
.L_x_5023:
[----:B------:R-:W-:Y:S01]  /*16c10*/  BSSY B1, `(.L_x_5062) ;  /* 0x0000006000017945 */ /* 0x000fe20003800000 */
[----:B------:R-:W-:-:S07]  /*16c20*/  IMAD.MOV.U32 R15, RZ, RZ, -0x1 ;  /* 0xffffffffff0f7424 */ /* 0x000fce00078e00ff */
[----:B01----:R-:W-:Y:S05]  /*16c30*/  WARPSYNC.COLLECTIVE R15, `(.L_x_5063) ;  /* 0x000000000f0c7348 */ /* 0x003fea0003c00000 */
[----:B------:R-:W-:Y:S02]  /*16c40*/  ELECT P6, UR62, PT ;  /* 0x00000000003e782f */ /* 0x000fe400038c0000 */
[----:B------:R-:W-:Y:S01]  /*16c50*/  MOV R14, UR62 ;  /* 0x0000003e000e7c02 */ /* 0x000fe20008000f00 */
[----:B01----:R-:W-:Y:S10]  /*16c60*/  ENDCOLLECTIVE ;  /* 0x000000000000791b */ /* 0x003ff40003800000 */
.L_x_5063:
[----:B------:R-:W-:Y:S05]  /*16c70*/  BSYNC B1 ;  /* 0x0000000000017941 */ /* 0x000fea0003800000 */
.L_x_5062:
[----:B------:R-:W-:Y:S05]  /*16c80*/  BRA `(.L_x_5064) ;  /* 0xfffffff000087947 */ /* 0x000fea000383ffff */
.L_x_5025:
[----:B0-----:R0:W1:Y:S02]  /*16c90*/  SYNCS.PHASECHK.TRANS64.TRYWAIT P1, [R6+URZ], R5 ;  /* 0x00000005060075a7 */ /* 0x001064000802017f */
[----:B-1----:R-:W-:Y:S05]  /*16ca0*/  @!P1 NANOSLEEP.SYNCS 0x989680 ;  /* 0x009896800000995d */ /* 0x002fea0003900000 */
[----:B------:R-:W1:Y:S02]  /*16cb0*/  @!P1 SYNCS.PHASECHK.TRANS64 P1, [R6+URZ], R5 ;  /* 0x00000005060095a7 */ /* 0x000e64000802007f */
[----:B-1----:R-:W-:Y:S05]  /*16cc0*/  @!P1 BRA `(.L_x_5025) ;  /* 0xfffffffc00f09947 */ /* 0x002fea000383ffff */
[----:B------:R-:W-:Y:S05]  /*16cd0*/  BRA `(.L_x_5065) ;  /* 0xfffffff000447947 */ /* 0x000fea000383ffff */
.L_x_5026:
[----:B-1----:R1:W2:Y:S02]  /*16ce0*/  SYNCS.PHASECHK.TRANS64.TRYWAIT P1, [R7+URZ], R2 ;  /* 0x00000002070075a7 */ /* 0x0022a4000802017f */
[----:B--2---:R-:W-:Y:S05]  /*16cf0*/  @!P1 NANOSLEEP.SYNCS 0x989680 ;  /* 0x009896800000995d */ /* 0x004fea0003900000 */
[----:B------:R-:W2:Y:S02]  /*16d00*/  @!P1 SYNCS.PHASECHK.TRANS64 P1, [R7+URZ], R2 ;  /* 0x00000002070095a7 */ /* 0x000ea4000802007f */
[----:B--2---:R-:W-:Y:S05]  /*16d10*/  @!P1 BRA `(.L_x_5026) ;  /* 0xfffffffc00f09947 */ /* 0x004fea000383ffff */
[----:B------:R-:W-:Y:S05]  /*16d20*/  BRA `(.L_x_5066) ;  /* 0xfffffff000387947 */ /* 0x000fea000383ffff */
.L_x_5028:
[----:B--2---:R2:W3:Y:S02]  /*16d30*/  SYNCS.PHASECHK.TRANS64.TRYWAIT P1, [R4+URZ+0x33460], R5 ;  /* 0x03346005040075a7 */ /* 0x0044e4000802017f */
[----:B---3--:R-:W-:Y:S05]  /*16d40*/  @!P1 NANOSLEEP.SYNCS 0x989680 ;  /* 0x009896800000995d */ /* 0x008fea0003900000 */
[----:B------:R-:W3:Y:S02]  /*16d50*/  @!P1 SYNCS.PHASECHK.TRANS64 P1, [R4+URZ+0x33460], R5 ;  /* 0x03346005040095a7 */ /* 0x000ee4000802007f */
[----:B---3--:R-:W-:Y:S05]  /*16d60*/  @!P1 BRA `(.L_x_5028) ;  /* 0xfffffffc00f09947 */ /* 0x008fea000383ffff */
[----:B------:R-:W-:Y:S05]  /*16d70*/  BRA `(.L_x_5067) ;  /* 0xfffffff0003c7947 */ /* 0x000fea000383ffff */
.L_x_5030:
[----:B---3--:R3:W4:Y:S02]  /*16d80*/  SYNCS.PHASECHK.TRANS64.TRYWAIT P1, [R3+URZ+0x33460], R2 ;  /* 0x03346002030075a7 */ /* 0x008724000802017f */
[----:B----4-:R-:W-:Y:S05]  /*16d90*/  @!P1 NANOSLEEP.SYNCS 0x989680 ;  /* 0x009896800000995d */ /* 0x010fea0003900000 */
[----:B------:R-:W4:Y:S02]  /*16da0*/  @!P1 SYNCS.PHASECHK.TRANS64 P1, [R3+URZ+0x33460], R2 ;  /* 0x03346002030095a7 */ /* 0x000f24000802007f */
[----:B----4-:R-:W-:Y:S05]  /*16db0*/  @!P1 BRA `(.L_x_5030) ;  /* 0xfffffffc00f09947 */ /* 0x010fea000383ffff */
[----:B------:R-:W-:Y:S05]  /*16dc0*/  BRA `(.L_x_5068) ;  /* 0xfffffff0003c7947 */ /* 0x000fea000383ffff */
.L_x_5032:
[----:B----4-:R4:W0:Y:S02]  /*16dd0*/  SYNCS.PHASECHK.TRANS64.TRYWAIT P0, [R4+URZ+0x33480], R5 ;  /* 0x03348005040075a7 */ /* 0x010824000800017f */
[----:B0-----:R-:W-:Y:S05]  /*16de0*/  @!P0 NANOSLEEP.SYNCS 0x989680 ;  /* 0x009896800000895d */ /* 0x001fea0003900000 */
[----:B------:R-:W0:Y:S02]  /*16df0*/  @!P0 SYNCS.PHASECHK.TRANS64 P0, [R4+URZ+0x33480], R5 ;  /* 0x03348005040085a7 */ /* 0x000e24000800007f */
[----:B0-----:R-:W-:Y:S05]  /*16e00*/  @!P0 BRA `(.L_x_5032) ;  /* 0xfffffffc00f08947 */ /* 0x001fea000383ffff */
[----:B------:R-:W-:Y:S05]  /*16e10*/  BRA `(.L_x_5033) ;  /* 0xfffffff000387947 */ /* 0x000fea000383ffff */
.L_x_5069:
        /* <DEDUP_REMOVED lines=14> */
.L_x_12969:


//--------------------- .text._ZN7cutlass13device_kernelIN5flash11enable_sm90INS1_16FlashAttnFwdSm90INS1_25CollectiveMainloopFwdSm90ILi2EN4cute5tupleIJNS5_1CILi1EEES8_S8_EEENS6_IJNS7_ILi128EEENS7_ILi160EEENS7_ILi192EEEEEELi192ENS_12float_e4m3_tEfNS_4arch4Sm90ELb1ELb0ELb1ELb1ELb0ELb0ELb0ELb1ELb1ELb1ELb0ELb0EEENS1_21CollectiveEpilogueFwdINS6_IJSA_SC_SB_EEES9_NS_10bfloat16_tESG_Li256ELb1ELb1ELb0ELb1EEENS1_36VarlenDynamicPersistentTileSchedulerILi128ELi160ELi256ELi128ELb0ELb1ELb1ELb1ELb1ELb1EEEEEEEEEvNT_6ParamsE --------------------------
	.section	.text._ZN7cutlass13device_kernelIN5flash11enable_sm90INS1_16FlashAttnFwdSm90INS1_25CollectiveMainloopFwdSm90ILi2EN4cute5tupleIJNS5_1CILi1EEES8_S8_EEENS6_IJNS7_ILi128EEENS7_ILi160EEENS7_ILi192EEEEEELi192ENS_12float_e4m3_tEfNS_4arch4Sm90ELb1ELb0ELb1ELb1ELb0ELb0ELb0ELb1ELb1ELb1ELb0ELb0EEENS1_21CollectiveEpilogueFwdINS6_IJSA_SC_SB_EEES9_NS_10bfloat16_tESG_Li256ELb1ELb1ELb0ELb1EEENS1_36VarlenDynamicPersistentTileSchedulerILi128ELi160ELi256ELi128ELb0ELb1ELb1ELb1ELb1ELb1EEEEEEEEEvNT_6ParamsE,"ax",@progbits
	.align	128
.text._ZN7cutlass13device_kernelIN5flash11enable_sm90INS1_16FlashAttnFwdSm90INS1_25CollectiveMainloopFwdSm90ILi2EN4cute5tupleIJNS5_1CILi1EEES8_S8_EEENS6_IJNS7_ILi128EEENS7_ILi160EEENS7_ILi192EEEEEELi192ENS_12float_e4m3_tEfNS_4arch4Sm90ELb1ELb0ELb1ELb1ELb0ELb0ELb0ELb1ELb1ELb1ELb0ELb0EEENS1_21CollectiveEpilogueFwdINS6_IJSA_SC_SB_EEES9_NS_10bfloat16_tESG_Li256ELb1ELb1ELb0ELb1EEENS1_36VarlenDynamicPersistentTileSchedulerILi128ELi160ELi256ELi128ELb0ELb1ELb1ELb1ELb1ELb1EEEEEEEEEvNT_6ParamsE:
        .type           _ZN7cutlass13device_kernelIN5flash11enable_sm90INS1_16FlashAttnFwdSm90INS1_25CollectiveMainloopFwdSm90ILi2EN4cute5tupleIJNS5_1CILi1EEES8_S8_EEENS6_IJNS7_ILi128EEENS7_ILi160EEENS7_ILi192EEEEEELi192ENS_12float_e4m3_tEfNS_4arch4Sm90ELb1ELb0ELb1ELb1ELb0ELb0ELb0ELb1ELb1ELb1ELb0ELb0EEENS1_21CollectiveEpilogueFwdINS6_IJSA_SC_SB_EEES9_NS_10bfloat16_tESG_Li256ELb1ELb1ELb0ELb1EEENS1_36VarlenDynamicPersistentTileSchedulerILi128ELi160ELi256ELi128ELb0ELb1ELb1ELb1ELb1ELb1EEEEEEEEEvNT_6ParamsE,@function
        .size           _ZN7cutlass13device_kernelIN5flash11enable_sm90INS1_16FlashAttnFwdSm90INS1_25CollectiveMainloopFwdSm90ILi2EN4cute5tupleIJNS5_1CILi1EEES8_S8_EEENS6_IJNS7_ILi128EEENS7_ILi160EEENS7_ILi192EEEEEELi192ENS_12float_e4m3_tEfNS_4arch4Sm90ELb1ELb0ELb1ELb1ELb0ELb0ELb0ELb1ELb1ELb1ELb0ELb0EEENS1_21CollectiveEpilogueFwdINS6_IJSA_SC_SB_EEES9_NS_10bfloat16_tESG_Li256ELb1ELb1ELb0ELb1EEENS1_36VarlenDynamicPersistentTileSchedulerILi128ELi160ELi256ELi128ELb0ELb1ELb1ELb1ELb1ELb1EEEEEEEEEvNT_6ParamsE,(.L_x_12970 - _ZN7cutlass13device_kernelIN5flash11enable_sm90INS1_16FlashAttnFwdSm90INS1_25CollectiveMainloopFwdSm90ILi2EN4cute5tupleIJNS5_1CILi1EEES8_S8_EEENS6_IJNS7_ILi128EEENS7_ILi160EEENS7_ILi192EEEEEELi192ENS_12float_e4m3_tEfNS_4arch4Sm90ELb1ELb0ELb1ELb1ELb0ELb0ELb0ELb1ELb1ELb1ELb0ELb0EEENS1_21CollectiveEpilogueFwdINS6_IJSA_SC_SB_EEES9_NS_10bfloat16_tESG_Li256ELb1ELb1ELb0ELb1EEENS1_36VarlenDynamicPersistentTileSchedulerILi128ELi160ELi256ELi128ELb0ELb1ELb1ELb1ELb1ELb1EEEEEEEEEvNT_6ParamsE)
        .other          _ZN7cutlass13device_kernelIN5flash11enable_sm90INS1_16FlashAttnFwdSm90INS1_25CollectiveMainloopFwdSm90ILi2EN4cute5tupleIJNS5_1CILi1EEES8_S8_EEENS6_IJNS7_ILi128EEENS7_ILi160EEENS7_ILi192EEEEEELi192ENS_12float_e4m3_tEfNS_4arch4Sm90ELb1ELb0ELb1ELb1ELb0ELb0ELb0ELb1ELb1ELb1ELb0ELb0EEENS1_21CollectiveEpilogueFwdINS6_IJSA_SC_SB_EEES9_NS_10bfloat16_tESG_Li256ELb1ELb1ELb0ELb1EEENS1_36VarlenDynamicPersistentTileSchedulerILi128ELi160ELi256ELi128ELb0ELb1ELb1ELb1ELb1ELb1EEEEEEEEEvNT_6ParamsE,@"STO_CUDA_ENTRY STV_DEFAULT"
_ZN7cutlass13device_kernelIN5flash11enable_sm90INS1_16FlashAttnFwdSm90INS1_25CollectiveMainloopFwdSm90ILi2EN4cute5tupleIJNS5_1CILi1EEES8_S8_EEENS6_IJNS7_ILi128EEENS7_ILi160EEENS7_ILi192EEEEEELi192ENS_12float_e4m3_tEfNS_4arch4Sm90ELb1ELb0ELb1ELb1ELb0ELb0ELb0ELb1ELb1ELb1ELb0ELb0EEENS1_21CollectiveEpilogueFwdINS6_IJSA_SC_SB_EEES9_NS_10bfloat16_tESG_Li256ELb1ELb1ELb0ELb1EEENS1_36VarlenDynamicPersistentTileSchedulerILi128ELi160ELi256ELi128ELb0ELb1ELb1ELb1ELb1ELb1EEEEEEEEEvNT_6ParamsE:
        /* <DEDUP_REMOVED lines=18> */
.L_x_5071:
[----:B------:R-:W-:Y:S05]  /*0120*/  BSYNC B0 ;  /* 0x0000000000007941 */ /* 0x000fea0003800000 */
.L_x_5070:
        /* <DEDUP_REMOVED lines=41> */
.L_x_5072:
        /* <DEDUP_REMOVED lines=22> */
.L_x_5073:
        /* <DEDUP_REMOVED lines=18> */
.L_x_5074:
        /* <DEDUP_REMOVED lines=22> */
.L_x_5075:
        /* <DEDUP_REMOVED lines=22> */
.L_x_5076:
[----:B------:R-:W-:Y:S01]  /*0900*/  PLOP3.LUT P0, PT, PT, PT, UP0, 0x80, 0x0 ;  /* 0x000000000000781c */ /* 0x000fe20003f0f008 */
[----:B------:R-:W-:Y:S01]  /*0910*/  UMOV UR38, 0x1 ;  /* 0x0000000100267882 */ /* 0x000fe20000000000 */
[----:B------:R-:W-:Y:S01]  /*0920*/  NOP ;  /* 0x0000000000007918 */ /* 0x000fe20000000000 */
[----:B------:R-:W-:Y:S01]  /*0930*/  USEL UR38, UR38, 0x2, !UP0 ;  /* 0x0000000226267887 */ /* 0x000fe2000c000000 */
[----:B------:R-:W-:Y:S01]  /*0940*/  ULDC.64 UR52, c[0x0][0x208] ;  /* 0x0000820000347ab9 */ /* 0x000fe20000000a00 */
[----:B012-4-:R-:W-:Y:S08]  /*0950*/  BAR.SYNC.DEFER_BLOCKING 0x0 ;  /* 0x0000000000007b1d */ /* 0x017ff00000010000 */
[----:B------:R-:W-:Y:S05]  /*0960*/  @!P0 BRA `(.L_x_5077) ;  /* 0x0000010c00108947 */ /* 0x000fea0003800000 */
.L_x_5078:
        /* <DEDUP_REMOVED lines=75> */
.L_x_5135:
        /* <DEDUP_REMOVED lines=51> */
.L_x_5079:
        /* <DEDUP_REMOVED lines=9> */
.L_x_5080:
        /* <DEDUP_REMOVED lines=13> */
.L_x_5081:
        /* <DEDUP_REMOVED lines=26> */
[----:B------:R-:W-:Y:S01]  /*1450*/  UIMAD.WIDE UR4, UR4, 0x66666667, URZ ;  /* 0x66666667040478a5 */ /* 0x000fe2000f8e023f */
[----:B------:R-:W-:Y:S01]  /*1460*/  CS2R R94, SRZ ;  /* 0x00000000005e7805 */ /* 0x000fe2000001ff00 */
[----:B------:R-:W-:Y:S01]  /*1470*/  UIADD3 UR6, UR7, UR6, URZ ;  /* 0x0000000607067290 */ /* 0x000fe2000fffe03f */
[----:B------:R-:W-:Y:S01]  /*1480*/  CS2R R24, SRZ ;  /* 0x0000000000187805 */ /* 0x000fe2000001ff00 */
[----:B------:R-:W-:Y:S01]  /*1490*/  USHF.R.U32.HI UR4, URZ, 0x1f, UR5 ;  /* 0x0000001f3f047899 */ /* 0x000fe20008011605 */
[----:B------:R-:W-:Y:S01]  /*14a0*/  CS2R R92, SRZ ;  /* 0x00000000005c7805 */ /* 0x000fe2000001ff00 */
[----:B------:R-:W-:Y:S01]  /*14b0*/  UIMAD.WIDE UR6, UR6, 0x66666667, URZ ;  /* 0x66666667060678a5 */ /* 0x000fe2000f8e023f */
[----:B------:R-:W-:Y:S01]  /*14c0*/  CS2R R28, SRZ ;  /* 0x00000000001c7805 */ /* 0x000fe2000001ff00 */
[----:B------:R-:W-:Y:S01]  /*14d0*/  ULEA.HI.SX32 UR4, UR5, UR4, 0x1a ;  /* 0x0000000405047291 */ /* 0x000fe2000f8fd23f */
[----:B------:R-:W-:Y:S01]  /*14e0*/  CS2R R86, SRZ ;  /* 0x0000000000567805 */ /* 0x000fe2000001ff00 */
[----:B------:R-:W-:Y:S01]  /*14f0*/  USHF.R.U32.HI UR6, URZ, 0x1f, UR7 ;  /* 0x0000001f3f067899 */ /* 0x000fe20008011607 */
[----:B------:R-:W-:-:S02]  /*1500*/  CS2R R26, SRZ ;  /* 0x00000000001a7805 */ /* 0x000fc4000001ff00 */
[----:B------:R-:W-:Y:S02]  /*1510*/  CS2R R84, SRZ ;  /* 0x0000000000547805 */ /* 0x000fe4000001ff00 */
[----:B------:R-:W-:Y:S01]  /*1520*/  CS2R R32, SRZ ;  /* 0x0000000000207805 */ /* 0x000fe2000001ff00 */
[----:B------:R-:W-:Y:S01]  /*1530*/  ULEA.HI.SX32 UR6, UR7, UR6, 0x1a ;  /* 0x0000000607067291 */ /* 0x000fe2000f8fd23f */
        /* <DEDUP_REMOVED lines=31> */
[----:B------:R-:W-:-:S02]  /*1730*/  IMAD.MOV.U32 R96, RZ, RZ, RZ ;  /* 0x000000ffff607224 */ /* 0x000fc400078e00ff */
        /* <DEDUP_REMOVED lines=33> */
.L_x_5083:
        /* <DEDUP_REMOVED lines=54> */
.L_x_5235:
[----:B------:R-:W-:Y:S05]  /*1cb0*/  @!P0 BRA `(.L_x_5085) ;  /* 0x0000000000048947 */ /* 0x000fea0003800000 */
[----:B------:R-:W-:Y:S01]  /*1cc0*/  BPT.TRAP 0x1 ;  /* 0x000000040000795c */ /* 0x000fe20000300000 */
.L_x_5085:
[----:B------:R-:W-:Y:S02]  /*1cd0*/  IMAD.U32 R2, RZ, RZ, UR51 ;  /* 0x00000033ff027e24 */ /* 0x000fe4000f8e00ff */
[----:B0-----:R-:W-:-:S03]  /*1ce0*/  IMAD.U32 R3, RZ, RZ, UR44 ;  /* 0x0000002cff037e24 */ /* 0x001fc6000f8e00ff */
[----:B------:R-:W-:Y:S02]  /*1cf0*/  LEA R2, R2, UR41, 0x3 ;  /* 0x0000002902027c11 */ /* 0x000fe4000f8e18ff */
[----:B------:R-:W-:-:S04]  /*1d00*/  SHF.L.U32 R3, R3, 0x1f, RZ ;  /* 0x0000001f03037819 */ /* 0x000fc800000006ff */
[----:B------:R0:W1:Y:S01]  /*1d10*/  SYNCS.PHASECHK.TRANS64.TRYWAIT P2, [R2+URZ+0x33430], R3 ;  /* 0x03343003020075a7 */ /* 0x000062000804017f */
[----:B------:R-:W-:Y:S05]  /*1d20*/  @!P0 BRA `(.L_x_5086) ;  /* 0x0000000000048947 */ /* 0x000fea0003800000 */
[----:B------:R-:W-:Y:S01]  /*1d30*/  BPT.TRAP 0x1 ;  /* 0x000000040000795c */ /* 0x000fe20000300000 */
.L_x_5086:
[----:B------:R-:W2:Y:S02]  /*1d40*/  S2R R4, SR_TID.X ;  /* 0x0000000000047919 */ /* 0x000ea40000002100 */
[----:B--2---:R-:W-:Y:S01]  /*1d50*/  LOP3.LUT P1, RZ, R4, 0x7f, RZ, 0xc0, !PT ;  /* 0x0000007f04ff7812 */ /* 0x004fe2000782c0ff */
[----:B-1----:R-:W-:-:S12]  /*1d60*/  @P2 BRA `(.L_x_5087) ;  /* 0x0000000000082947 */ /* 0x002fd80003800000 */
[----:B------:R-:W1:Y:S02]  /*1d70*/  SYNCS.PHASECHK.TRANS64.TRYWAIT P2, [R2+URZ+0x33430], R3 ;  /* 0x03343003020075a7 */ /* 0x000e64000804017f */
[----:B-1----:R-:W-:Y:S05]  /*1d80*/  @!P2 BRA `(.L_x_5088) ;  /* 0x000001600010a947 */ /* 0x002fea0003800000 */
.L_x_5087:
        /* <DEDUP_REMOVED lines=93> */
[----:B------:R-:W-:Y:S02]  /*2360*/  UMOV UR7, 0xffffff60 ;  /* 0xffffff6000077882 */ /* 0x000fe40000000000 */
[----:B------:R-:W-:Y:S01]  /*2370*/  UIMAD UR7, UR54, UR7, 0xa1 ;  /* 0x000000a1360774a4 */ /* 0x000fe2000f8e0207 */
        /* <DEDUP_REMOVED lines=122> */
[----:B------:R-:W-:Y:S08]  /*2b20*/  MUFU.TANH R105, R101 ;  /* 0x0000006500697308 */ /* 0x000ff00000002400 */
[----:B------:R-:W5:Y:S01]  /*2b30*/  MUFU.TANH R100, R100 ;  /* 0x0000006400647308 */ /* 0x000f620000002400 */
[----:B------:R-:W-:-:S02]  /*2b40*/  WARPGROUP.DEPBAR.LE gsb0, 0x0 ;  /* 0x00008000000079c5 */ /* 0x000fc40000010000 */
[----:B------:R-:W-:Y:S01]  /*2b50*/  WARPGROUP.ARRIVE ;  /* 0x00000000000079c5 */ /* 0x000fe20000000000 */
[C---:B------:R-:W-:Y:S01]  /*2b60*/  FMUL.FTZ R76, R0.reuse, R76 ;  /* 0x0000004c004c7220 */ /* 0x040fe20000410000 */
[C---:B------:R-:W-:Y:S01]  /*2b70*/  FMUL.FTZ R13, R0.reuse, R74 ;  /* 0x0000004a000d7220 */ /* 0x040fe20000410000 */
[C---:B------:R-:W-:Y:S01]  /*2b80*/  FMUL.FTZ R12, R0.reuse, R78 ;  /* 0x0000004e000c7220 */ /* 0x040fe20000410000 */
[----:B------:R-:W-:Y:S01]  /*2b90*/  IMAD.U32 R74, RZ, RZ, UR7 ;  /* 0x00000007ff4a7e24 */ /* 0x000fe2000f8e00ff */
[----:B------:R0:W-:Y:S01]  /*2ba0*/  MUFU.TANH R94, R76 ;  /* 0x0000004c005e7308 */ /* 0x0001e20000002400 */
[----:B------:R-:W-:Y:S01]  /*2bb0*/  QGMMA.64x32x32.F32.E4M3.E4M3 R56, gdesc[UR20], R56, gsb0 ;  /* 0x00600000143879f3 */ /* 0x000fe20008000838 */
[----:B------:R-:W-:Y:S01]  /*2bc0*/  UIADD3 UR22, UR32, 0x682, URZ ;  /* 0x0000068220167890 */ /* 0x000fe2000fffe03f */
[----:B------:R-:W-:Y:S01]  /*2bd0*/  FMUL.FTZ R77, R0, R77 ;  /* 0x0000004d004d7220 */ /* 0x000fe20000410000 */
[----:B------:R-:W-:Y:S01]  /*2be0*/  UMOV UR23, 0x80000020 ;  /* 0x8000002000177882 */ /* 0x000fe20000000000 */
[----:B------:R-:W-:-:S02]  /*2bf0*/  IMAD R74, R17, -0x2, R74 ;  /* 0xfffffffe114a7824 */ /* 0x000fc400078e024a */
[C---:B------:R-:W-:Y:S01]  /*2c00*/  FMUL.FTZ R20, R0.reuse, R82 ;  /* 0x0000005200147220 */ /* 0x040fe20000410000 */
[----:B------:R-:W-:Y:S01]  /*2c10*/  FMUL.FTZ R72, R0, R72 ;  /* 0x0000004800487220 */ /* 0x000fe20000410000 */
[----:B------:R-:W-:Y:S01]  /*2c20*/  MUFU.TANH R98, R77 ;  /* 0x0000004d00627308 */ /* 0x000fe20000002400 */
[----:B0-----:R-:W-:Y:S02]  /*2c30*/  VIADD R76, R18, UR39 ;  /* 0x00000027124c7c36 */ /* 0x001fe40008000000 */
        /* <DEDUP_REMOVED lines=9> */
[----:B------:R-:W-:-:S05]  /*2cd0*/  FMUL.FTZ R21, R0, R86 ;  /* 0x0000005600157220 */ /* 0x000fca0000410000 */
        /* <DEDUP_REMOVED lines=25> */
[----:B------:R-:W-:Y:S01]  /*2e70*/  UIMAD UR6, UR54, -0xa0, UR49 ;  /* 0xffffff60360678a4 */ /* 0x000fe2000f8e0231 */
[----:B------:R1:W0:Y:S01]  /*2e80*/  MUFU.TANH R78, R56 ;  /* 0x00000038004e7308 */ /* 0x0002220000002400 */
[----:B------:R-:W-:Y:S02]  /*2e90*/  FMUL.FTZ R58, R0, R67 ;  /* 0x00000043003a7220 */ /* 0x000fe40000410000 */
[----:B--2---:R-:W2:Y:S01]  /*2ea0*/  SHFL.IDX PT, R64, R76, RZ, 0x1c1f ;  /* 0x001c1fff4c407589 */ /* 0x004ea200000e0000 */
[----:B------:R-:W-:-:S03]  /*2eb0*/  UIADD3 UR6, UR6, 0xa0, URZ ;  /* 0x000000a006067890 */ /* 0x000fc6000fffe03f */
[----:B------:R-:W-:Y:S01]  /*2ec0*/  SHFL.IDX PT, R76, R76, 0x1, 0x1c1f ;  /* 0x003c1f004c4c7f89 */ /* 0x000fe200000e0000 */
[----:B------:R3:W-:Y:S01]  /*2ed0*/  MUFU.TANH R107, R61 ;  /* 0x0000003d006b7308 */ /* 0x0007e20000002400 */
[C---:B-1----:R-:W-:Y:S01]  /*2ee0*/  FMUL.FTZ R56, R0.reuse, R62 ;  /* 0x0000003e00387220 */ /* 0x042fe20000410000 */
[C---:B------:R-:W-:Y:S01]  /*2ef0*/  FMUL.FTZ R62, R0.reuse, R66 ;  /* 0x00000042003e7220 */ /* 0x040fe20000410000 */
[----:B------:R-:W-:Y:S01]  /*2f00*/  IMAD.U32 R66, RZ, RZ, UR6 ;  /* 0x00000006ff427e24 */ /* 0x000fe2000f8e00ff */
[----:B------:R-:W-:Y:S02]  /*2f10*/  @UP0 ULDC UR6, c[0x0][0x44c] ;  /* 0x0001130000060ab9 */ /* 0x000fe40000000800 */
[----:B------:R-:W-:Y:S01]  /*2f20*/  UIMAD.WIDE.U32 UR6, UR39, UR6, URZ ;  /* 0x00000006270672a5 */ /* 0x000fe2000f8e003f */
[----:B------:R-:W-:Y:S01]  /*2f30*/  IMAD R77, R17, -0x2, R66 ;  /* 0xfffffffe114d7824 */ /* 0x000fe200078e0242 */
[----:B------:R1:W0:Y:S01]  /*2f40*/  MUFU.TANH R86, R57 ;  /* 0x0000003900567308 */ /* 0x0002220000002400 */
[----:B---3--:R-:W-:Y:S01]  /*2f50*/  FMUL.FTZ R61, R0, R63 ;  /* 0x0000003f003d7220 */ /* 0x008fe20000410000 */
[----:B------:R-:W-:Y:S01]  /*2f60*/  IMAD.U32 R63, RZ, RZ, UR50 ;  /* 0x00000032ff3f7e24 */ /* 0x000fe2000f8e00ff */
[----:B------:R-:W-:-:S04]  /*2f70*/  @UP0 USHF.R.U32.HI UR11, URZ, UR14, UR7 ;  /* 0x0000000e3f0b0299 */ /* 0x000fc80008011607 */
[----:B------:R-:W-:Y:S01]  /*2f80*/  IADD3 R74, -R63, UR49, R74 ;  /* 0x000000313f4a7c10 */ /* 0x000fe2000fffe14a */
[C---:B------:R-:W-:Y:S01]  /*2f90*/  FMUL.FTZ R63, R0.reuse, R71 ;  /* 0x00000047003f7220 */ /* 0x040fe20000410000 */
[C---:B-1----:R-:W-:Y:S01]  /*2fa0*/  FMUL.FTZ R57, R0.reuse, R59 ;  /* 0x0000003b00397220 */ /* 0x042fe20000410000 */
[----:B------:R-:W-:Y:S01]  /*2fb0*/  FMUL.FTZ R59, R0, R70 ;  /* 0x00000046003b7220 */ /* 0x000fe20000410000 */
[----:B--2---:R-:W-:Y:S01]  /*2fc0*/  VIADDMNMX R82, R64, R74, R77, PT ;  /* 0x0000004a40527246 */ /* 0x004fe2000380014d */
[----:B------:R-:W-:Y:S01]  /*2fd0*/  MUFU.TANH R111, R69 ;  /* 0x00000045006f7308 */ /* 0x000fe20000002400 */
[----:B------:R-:W-:Y:S02]  /*2fe0*/  UIADD3 UR6, UR11, UR49, -UR50 ;  /* 0x000000310b067290 */ /* 0x000fe4000fffe832 */
[C---:B------:R-:W-:Y:S02]  /*2ff0*/  ISETP.GT.AND P5, PT, R82.reuse, RZ, PT ;  /* 0x000000ff5200720c */ /* 0x040fe40003fa4270 */
[C---:B------:R-:W-:Y:S01]  /*3000*/  ISETP.GT.AND P6, PT, R82.reuse, 0x1, PT ;  /* 0x000000015200780c */ /* 0x040fe20003fc4270 */
[----:B------:R-:W-:Y:S01]  /*3010*/  UIMAD.WIDE UR6, UR6, 0x66666667, URZ ;  /* 0x66666667060678a5 */ /* 0x000fe2000f8e023f */
[----:B------:R-:W-:Y:S01]  /*3020*/  ISETP.GT.AND P3, PT, R82, 0x8, PT ;  /* 0x000000085200780c */ /* 0x000fe20003f64270 */
[----:B------:R-:W1:Y:S01]  /*3030*/  MUFU.TANH R109, R65 ;  /* 0x00000041006d7308 */ /* 0x000e620000002400 */
[----:B------:R-:W-:Y:S01]  /*3040*/  FSEL R101, R88, -INF , P5 ;  /* 0xff80000058657808 */ /* 0x000fe20002800000 */
[----:B------:R-:W-:Y:S01]  /*3050*/  USHF.R.U32.HI UR6, URZ, 0x1f, UR7 ;  /* 0x0000001f3f067899 */ /* 0x000fe20008011607 */
[----:B------:R-:W-:-:S02]  /*3060*/  FSEL R93, R89, -INF , P6 ;  /* 0xff800000595d7808 */ /* 0x000fc40003000000 */
[----:B------:R-:W-:Y:S01]  /*3070*/  ISETP.GT.AND P4, PT, R82, 0x9, PT ;  /* 0x000000095200780c */ /* 0x000fe20003f84270 */
[----:B------:R-:W-:Y:S01]  /*3080*/  ULEA.HI.SX32 UR6, UR7, UR6, 0x1a ;  /* 0x0000000607067291 */ /* 0x000fe2000f8fd23f */
[----:B------:R-:W-:Y:S01]  /*3090*/  FSEL R91, R92, -INF , P3 ;  /* 0xff8000005c5b7808 */ /* 0x000fe20001800000 */
[----:B------:R2:W3:Y:S01]  /*30a0*/  MUFU.TANH R110, R68 ;  /* 0x00000044006e7308 */ /* 0x0004e20000002400 */
        /* <DEDUP_REMOVED lines=19> */
[----:B------:R-:W4:Y:S01]  /*31e0*/  MUFU.TANH R112, R40 ;  /* 0x0000002800707308 */ /* 0x000f220000002400 */
[----:B------:R-:W-:Y:S01]  /*31f0*/  ISETP.GT.AND P3, PT, R82, 0x19, PT ;  /* 0x000000195200780c */ /* 0x000fe20003f64270 */
[----:B------:R-:W-:Y:S01]  /*3200*/  FMUL.FTZ R45, R0, R45 ;  /* 0x0000002d002d7220 */ /* 0x000fe20000410000 */
[----:B------:R-:W-:Y:S01]  /*3210*/  FSEL R95, R100, -INF , P4 ;  /* 0xff800000645f7808 */ /* 0x000fe20002000000 */
[C---:B------:R-:W-:Y:S01]  /*3220*/  FMUL.FTZ R66, R0.reuse, R42 ;  /* 0x0000002a00427220 */ /* 0x040fe20000410000 */
[----:B------:R-:W-:Y:S01]  /*3230*/  FMNMX.FTZ R64, R97, R64, !PT ;  /* 0x0000004061407209 */ /* 0x000fe20007810000 */
[----:B--2---:R-:W-:Y:S01]  /*3240*/  FMUL.FTZ R68, R0, R43 ;  /* 0x0000002b00447220 */ /* 0x004fe20000410000 */
[----:B------:R-:W-:Y:S01]  /*3250*/  ISETP.GT.AND P4, PT, R82, 0x20, PT ;  /* 0x000000205200780c */ /* 0x000fe20003f84270 */
[----:B------:R2:W5:Y:S01]  /*3260*/  MUFU.TANH R92, R44 ;  /* 0x0000002c005c7308 */ /* 0x0005620000002400 */
        /* <DEDUP_REMOVED lines=16> */
[----:B------:R-:W-:Y:S01]  /*3370*/  ISETP.GT.AND P3, PT, R82, 0x29, PT ;  /* 0x000000295200780c */ /* 0x000fe20003f64270 */
[----:B------:R-:W-:Y:S01]  /*3380*/  UISETP.LT.AND UP1, UPT, URZ, UR6, UPT ;  /* 0x000000063f00728c */ /* 0x000fe2000bf21270 */
[----:B------:R-:W-:-:S02]  /*3390*/  FSEL R81, R94, -INF , P4 ;  /* 0xff8000005e517808 */ /* 0x000fc40002000000 */
[----:B------:R-:W-:Y:S01]  /*33a0*/  FMNMX.FTZ R64, R83, R64, !PT ;  /* 0x0000004053407209 */ /* 0x000fe20007810000 */
[----:B------:R-:W-:Y:S01]  /*33b0*/  USEL UR54, URZ, UR6, !UP1 ;  /* 0x000000063f367287 */ /* 0x000fe2000c800000 */
[----:B------:R-:W-:Y:S01]  /*33c0*/  ISETP.GT.AND P4, PT, R82, 0x30, PT ;  /* 0x000000305200780c */ /* 0x000fe20003f84270 */
[----:B------:R-:W5:Y:S01]  /*33d0*/  MUFU.TANH R94, R49 ;  /* 0x00000031005e7308 */ /* 0x000f620000002400 */
[----:B------:R-:W-:Y:S01]  /*33e0*/  FSEL R79, R98, -INF , P3 ;  /* 0xff800000624f7808 */ /* 0x000fe20001800000 */
[----:B------:R-:W-:Y:S01]  /*33f0*/  UISETP.GE.AND UP1, UPT, UR55, UR54, UPT ;  /* 0x000000363700728c */ /* 0x000fe2000bf26270 */
[----:B------:R-:W-:Y:S02]  /*3400*/  FMNMX.FTZ R64, R81, R64, !PT ;  /* 0x0000004051407209 */ /* 0x000fe40007810000 */
[----:B------:R-:W-:Y:S02]  /*3410*/  ISETP.GT.AND P3, PT, R82, 0x31, PT ;  /* 0x000000315200780c */ /* 0x000fe40003f64270 */
[----:B0-----:R-:W-:Y:S01]  /*3420*/  FSEL R75, R80, -INF , P4 ;  /* 0xff800000504b7808 */ /* 0x001fe20002000000 */
[----:B------:R-:W0:Y:S01]  /*3430*/  MUFU.TANH R52, R52 ;  /* 0x0000003400347308 */ /* 0x000e220000002400 */
[----:B------:R-:W-:-:S02]  /*3440*/  FMNMX.FTZ R64, R79, R64, !PT ;  /* 0x000000404f407209 */ /* 0x000fc40007810000 */
[----:B------:R-:W-:Y:S02]  /*3450*/  ISETP.GT.AND P4, PT, R82, 0x38, PT ;  /* 0x000000385200780c */ /* 0x000fe40003f84270 */
[----:B------:R-:W-:Y:S02]  /*3460*/  FSEL R73, R102, -INF , P3 ;  /* 0xff80000066497808 */ /* 0x000fe40001800000 */
[----:B------:R-:W-:Y:S01]  /*3470*/  FMNMX.FTZ R64, R75, R64, !PT ;  /* 0x000000404b407209 */ /* 0x000fe20007810000 */
[----:B------:R-:W0:Y:S01]  /*3480*/  MUFU.TANH R80, R53 ;  /* 0x0000003500507308 */ /* 0x000e220000002400 */
[----:B------:R-:W-:Y:S01]  /*3490*/  ISETP.GT.AND P3, PT, R82, 0x39, PT ;  /* 0x000000395200780c */ /* 0x000fe20003f64270 */
[----:B------:R-:W-:Y:S02]  /*34a0*/  WARPGROUP.DEPBAR.LE gsb0, 0x0 ;  /* 0x00008000000079c5 */ /* 0x000fe40000010000 */
[----:B------:R-:W-:Y:S01]  /*34b0*/  FSEL R71, R84, -INF , P4 ;  /* 0xff80000054477808 */ /* 0x000fe20002000000 */
[C---:B------:R-:W-:Y:S01]  /*34c0*/  FMUL.FTZ R24, R0.reuse, R24 ;  /* 0x0000001800187220 */ /* 0x040fe20000410000 */
[----:B------:R-:W-:Y:S01]  /*34d0*/  FMNMX.FTZ R64, R73, R64, !PT ;  /* 0x0000004049407209 */ /* 0x000fe20007810000 */
[----:B--2---:R-:W-:Y:S01]  /*34e0*/  FMUL.FTZ R44, R0, R29 ;  /* 0x0000001d002c7220 */ /* 0x004fe20000410000 */
[----:B------:R-:W-:Y:S01]  /*34f0*/  ISETP.GT.AND P4, PT, R82, 0x40, PT ;  /* 0x000000405200780c */ /* 0x000fe20003f84270 */
[C---:B------:R-:W-:Y:S01]  /*3500*/  FMUL.FTZ R26, R0.reuse, R26 ;  /* 0x0000001a001a7220 */ /* 0x040fe20000410000 */
[----:B------:R-:W-:Y:S01]  /*3510*/  FSEL R70, R103, -INF , P3 ;  /* 0xff80000067467808 */ /* 0x000fe20001800000 */
[----:B------:R-:W-:Y:S01]  /*3520*/  MUFU.TANH R3, R3 ;  /* 0x0000000300037308 */ /* 0x000fe20000002400 */
[----:B------:R-:W-:Y:S01]  /*3530*/  FMNMX.FTZ R41, R71, R64, !PT ;  /* 0x0000004047297209 */ /* 0x000fe20007810000 */
[----:B------:R-:W-:Y:S01]  /*3540*/  FMUL.FTZ R38, R0, R38 ;  /* 0x0000002600267220 */ /* 0x000fe20000410000 */
[----:B------:R-:W-:Y:S01]  /*3550*/  ISETP.GT.AND P3, PT, R82, 0x41, PT ;  /* 0x000000415200780c */ /* 0x000fe20003f64270 */
[----:B------:R-:W-:Y:S01]  /*3560*/  FMUL.FTZ R39, R0, R39 ;  /* 0x0000002700277220 */ /* 0x000fe20000410000 */
[----:B------:R-:W-:Y:S01]  /*3570*/  FSEL R69, R78, -INF , P4 ;  /* 0xff8000004e457808 */ /* 0x000fe20002000000 */
[----:B------:R-:W-:Y:S01]  /*3580*/  FMUL.FTZ R31, R0, R31 ;  /* 0x0000001f001f7220 */ /* 0x000fe20000410000 */
[----:B------:R-:W-:Y:S01]  /*3590*/  FMNMX.FTZ R40, R70, R41, !PT ;  /* 0x0000002946287209 */ /* 0x000fe20007810000 */
[----:B------:R-:W2:Y:S01]  /*35a0*/  MUFU.TANH R78, R24 ;  /* 0x00000018004e7308 */ /* 0x000ea20000002400 */
[----:B------:R-:W-:Y:S01]  /*35b0*/  ISETP.GT.AND P4, PT, R82, 0x48, PT ;  /* 0x000000485200780c */ /* 0x000fe20003f84270 */
[----:B------:R-:W-:Y:S01]  /*35c0*/  FMUL.FTZ R27, R0, R27 ;  /* 0x0000001b001b7220 */ /* 0x000fe20000410000 */
[----:B------:R-:W-:Y:S01]  /*35d0*/  FSEL R67, R86, -INF , P3 ;  /* 0xff80000056437808 */ /* 0x000fe20001800000 */
[C---:B------:R-:W-:Y:S01]  /*35e0*/  FMUL.FTZ R30, R0.reuse, R30 ;  /* 0x0000001e001e7220 */ /* 0x040fe20000410000 */
[----:B------:R-:W-:Y:S01]  /*35f0*/  FMNMX.FTZ R40, R69, R40, !PT ;  /* 0x0000002845287209 */ /* 0x000fe20007810000 */
[----:B------:R-:W-:Y:S01]  /*3600*/  FMUL.FTZ R34, R0, R34 ;  /* 0x0000002200227220 */ /* 0x000fe20000410000 */
[----:B------:R-:W-:Y:S01]  /*3610*/  ISETP.GT.AND P3, PT, R82, 0x49, PT ;  /* 0x000000495200780c */ /* 0x000fe20003f64270 */
[----:B------:R1:W-:Y:S01]  /*3620*/  MUFU.TANH R102, R26 ;  /* 0x0000001a00667308 */ /* 0x0003e20000002400 */
[----:B------:R-:W-:Y:S01]  /*3630*/  FSEL R65, R106, -INF , P4 ;  /* 0xff8000006a417808 */ /* 0x000fe20002000000 */
[----:B------:R-:W-:Y:S01]  /*3640*/  FMUL.FTZ R35, R0, R35 ;  /* 0x0000002300237220 */ /* 0x000fe20000410000 */
[----:B------:R-:W-:Y:S01]  /*3650*/  FMNMX.FTZ R40, R67, R40, !PT ;  /* 0x0000002843287209 */ /* 0x000fe20007810000 */
[----:B------:R2:W-:Y:S01]  /*3660*/  @!P1 SYNCS.ARRIVE.TRANS64.RED.A1T0 RZ, [R2+URZ], RZ ;  /* 0x000000ff02ff99a7 */ /* 0x0005e2000810043f */
[----:B------:R-:W-:-:S02]  /*3670*/  ISETP.GT.AND P4, PT, R82, 0x50, PT ;  /* 0x000000505200780c */ /* 0x000fc40003f84270 */
[----:B------:R-:W-:Y:S01]  /*3680*/  FSEL R64, R107, -INF , P3 ;  /* 0xff8000006b407808 */ /* 0x000fe20001800000 */
[----:B------:R-:W-:Y:S01]  /*3690*/  MUFU.TANH R4, R4 ;  /* 0x0000000400047308 */ /* 0x000fe20000002400 */
[----:B------:R-:W-:Y:S01]  /*36a0*/  FMNMX.FTZ R41, R65, R40, !PT ;  /* 0x0000002841297209 */ /* 0x000fe20007810000 */
[----:B-1----:R-:W-:Y:S01]  /*36b0*/  IMAD.U32 R26, RZ, RZ, UR10 ;  /* 0x0000000aff1a7e24 */ /* 0x002fe2000f8e00ff */
[----:B------:R-:W-:Y:S02]  /*36c0*/  ISETP.GT.AND P3, PT, R82, 0x51, PT ;  /* 0x000000515200780c */ /* 0x000fe40003f64270 */
[----:B------:R-:W-:Y:S02]  /*36d0*/  FSEL R53, R108, -INF , P4 ;  /* 0xff8000006c357808 */ /* 0x000fe40002000000 */
[----:B------:R-:W-:Y:S01]  /*36e0*/  FMNMX.FTZ R40, R64, R41, !PT ;  /* 0x0000002940287209 */ /* 0x000fe20007810000 */
[----:B------:R-:W-:Y:S01]  /*36f0*/  FMUL.FTZ R41, R0, R25 ;  /* 0x0000001900297220 */ /* 0x000fe20000410000 */
[----:B------:R-:W-:Y:S01]  /*3700*/  ISETP.GT.AND P4, PT, R82, 0x58, PT ;  /* 0x000000585200780c */ /* 0x000fe20003f84270 */
[----:B------:R-:W-:Y:S01]  /*3710*/  MUFU.TANH R5, R5 ;  /* 0x0000000500057308 */ /* 0x000fe20000002400 */
[----:B------:R-:W-:-:S02]  /*3720*/  FSEL R49, R109, -INF , P3 ;  /* 0xff8000006d317808 */ /* 0x000fc40001800000 */
[----:B------:R-:W-:Y:S02]  /*3730*/  FMNMX.FTZ R40, R53, R40, !PT ;  /* 0x0000002835287209 */ /* 0x000fe40007810000 */
[----:B------:R-:W-:Y:S02]  /*3740*/  ISETP.GT.AND P3, PT, R82, 0x59, PT ;  /* 0x000000595200780c */ /* 0x000fe40003f64270 */
[----:B---3--:R-:W-:Y:S01]  /*3750*/  FSEL R43, R110, -INF , P4 ;  /* 0xff8000006e2b7808 */ /* 0x008fe20002000000 */
[----:B------:R1:W3:Y:S01]  /*3760*/  MUFU.TANH R84, R41 ;  /* 0x0000002900547308 */ /* 0x0002e20000002400 */
[----:B------:R-:W-:Y:S02]  /*3770*/  FMNMX.FTZ R42, R49, R40, !PT ;  /* 0x00000028312a7209 */ /* 0x000fe40007810000 */
[----:B------:R-:W-:Y:S02]  /*3780*/  ISETP.GT.AND P4, PT, R82, 0x60, PT ;  /* 0x000000605200780c */ /* 0x000fe40003f84270 */
[----:B------:R-:W-:-:S02]  /*3790*/  FSEL R40, R111, -INF , P3 ;  /* 0xff8000006f287808 */ /* 0x000fc40001800000 */
[----:B------:R-:W-:Y:S02]  /*37a0*/  CS2R R110, SRZ ;  /* 0x00000000006e7805 */ /* 0x000fe4000001ff00 */
[----:B------:R-:W-:Y:S01]  /*37b0*/  FMNMX.FTZ R45, R43, R42, !PT ;  /* 0x0000002a2b2d7209 */ /* 0x000fe20007810000 */
[----:B------:R-:W-:Y:S01]  /*37c0*/  FMUL.FTZ R42, R0, R28 ;  /* 0x0000001c002a7220 */ /* 0x000fe20000410000 */
[----:B------:R-:W-:Y:S01]  /*37d0*/  ISETP.GT.AND P3, PT, R82, 0x61, PT ;  /* 0x000000615200780c */ /* 0x000fe20003f64270 */
[----:B------:R-:W-:Y:S01]  /*37e0*/  MUFU.TANH R108, R38 ;  /* 0x00000026006c7308 */ /* 0x000fe20000002400 */
[----:B----4-:R-:W-:Y:S02]  /*37f0*/  FSEL R25, R112, -INF , P4 ;  /* 0xff80000070197808 */ /* 0x010fe40002000000 */
[----:B------:R-:W-:Y:S02]  /*3800*/  CS2R R112, SRZ ;  /* 0x0000000000707805 */ /* 0x000fe4000001ff00 */
[----:B------:R-:W-:-:S02]  /*3810*/  FMNMX.FTZ R28, R40, R45, !PT ;  /* 0x0000002d281c7209 */ /* 0x000fc40007810000 */
[----:B------:R-:W-:Y:S02]  /*3820*/  ISETP.GT.AND P4, PT, R82, 0x68, PT ;  /* 0x000000685200780c */ /* 0x000fe40003f84270 */
[----:B------:R-:W-:Y:S01]  /*3830*/  FSEL R24, R88, -INF , P3 ;  /* 0xff80000058187808 */ /* 0x000fe20001800000 */
[----:B------:R4:W3:Y:S01]  /*3840*/  MUFU.TANH R86, R42 ;  /* 0x0000002a00567308 */ /* 0x0008e20000002400 */
[----:B------:R-:W-:Y:S02]  /*3850*/  FMNMX.FTZ R45, R25, R28, !PT ;  /* 0x0000001c192d7209 */ /* 0x000fe40007810000 */
[----:B------:R-:W-:Y:S02]  /*3860*/  ISETP.GT.AND P3, PT, R82, 0x69, PT ;  /* 0x000000695200780c */ /* 0x000fe40003f64270 */
[----:B-----5:R-:W-:Y:S02]  /*3870*/  FSEL R28, R92, -INF , P4 ;  /* 0xff8000005c1c7808 */ /* 0x020fe40002000000 */
[----:B------:R-:W-:Y:S01]  /*3880*/  FMNMX.FTZ R45, R24, R45, !PT ;  /* 0x0000002d182d7209 */ /* 0x000fe20007810000 */
[----:B------:R5:W3:Y:S01]  /*3890*/  MUFU.TANH R88, R44 ;  /* 0x0000002c00587308 */ /* 0x000ae20000002400 */
[----:B------:R-:W-:-:S02]  /*38a0*/  ISETP.GT.AND P4, PT, R82, 0x70, PT ;  /* 0x000000705200780c */ /* 0x000fc40003f84270 */
[----:B------:R-:W-:Y:S02]  /*38b0*/  FSEL R29, R96, -INF , P3 ;  /* 0xff800000601d7808 */ /* 0x000fe40001800000 */
        /* <DEDUP_REMOVED lines=8> */
[----:B-1----:R-:W-:Y:S01]  /*3940*/  FSEL R41, R94, -INF , P3 ;  /* 0xff8000005e297808 */ /* 0x002fe20001800000 */
[----:B------:R-:W1:Y:S01]  /*3950*/  MUFU.TANH R90, R45 ;  /* 0x0000002d005a7308 */ /* 0x000e620000002400 */
[----:B----4-:R-:W-:Y:S02]  /*3960*/  FMNMX.FTZ R42, R32, R103, !PT ;  /* 0x00000067202a7209 */ /* 0x010fe40007810000 */
[----:B------:R-:W-:Y:S02]  /*3970*/  ISETP.GT.AND P3, PT, R82, 0x79, PT ;  /* 0x000000795200780c */ /* 0x000fe40003f64270 */
[----:B0-----:R-:W-:Y:S01]  /*3980*/  FSEL R33, R52, -INF , P4 ;  /* 0xff80000034217808 */ /* 0x001fe20002000000 */
[----:B------:R-:W-:Y:S01]  /*3990*/  FMUL.FTZ R52, R0, R36 ;  /* 0x0000002400347220 */ /* 0x000fe20000410000 */
[----:B-----5:R-:W-:Y:S01]  /*39a0*/  FMNMX.FTZ R44, R41, R42, !PT ;  /* 0x0000002a292c7209 */ /* 0x020fe20007810000 */
[----:B------:R0:W4:Y:S01]  /*39b0*/  MUFU.TANH R92, R48 ;  /* 0x00000030005c7308 */ /* 0x0001220000002400 */
[----:B------:R-:W-:-:S02]  /*39c0*/  ISETP.GT.AND P4, PT, R82, 0x80, PT ;  /* 0x000000805200780c */ /* 0x000fc40003f84270 */
[----:B------:R-:W-:Y:S01]  /*39d0*/  FSEL R42, R80, -INF , P3 ;  /* 0xff800000502a7808 */ /* 0x000fe20001800000 */
[----:B------:R-:W-:Y:S01]  /*39e0*/  FMUL.FTZ R80, R0, R37 ;  /* 0x0000002500507220 */ /* 0x000fe20000410000 */
[----:B------:R-:W-:Y:S02]  /*39f0*/  FMNMX.FTZ R103, R33, R44, !PT ;  /* 0x0000002c21677209 */ /* 0x000fe40007810000 */
[----:B------:R-:W-:Y:S01]  /*3a00*/  ISETP.GT.AND P3, PT, R82, 0x81, PT ;  /* 0x000000815200780c */ /* 0x000fe20003f64270 */
[----:B------:R-:W5:Y:S01]  /*3a10*/  MUFU.TANH R52, R52 ;  /* 0x0000003400347308 */ /* 0x000f620000002400 */
[----:B--2---:R-:W-:Y:S01]  /*3a20*/  FSEL R36, R78, -INF , P4 ;  /* 0xff8000004e247808 */ /* 0x004fe20002000000 */
[----:B------:R-:W-:Y:S01]  /*3a30*/  FMUL.FTZ R78, R0, R46 ;  /* 0x0000002e004e7220 */ /* 0x000fe20000410000 */
[----:B------:R-:W-:Y:S02]  /*3a40*/  FMNMX.FTZ R103, R42, R103, !PT ;  /* 0x000000672a677209 */ /* 0x000fe40007810000 */
[----:B------:R-:W-:-:S02]  /*3a50*/  ISETP.GT.AND P4, PT, R82, 0x88, PT ;  /* 0x000000885200780c */ /* 0x000fc40003f84270 */
[----:B---3--:R-:W-:Y:S01]  /*3a60*/  FSEL R44, R84, -INF , P3 ;  /* 0xff800000542c7808 */ /* 0x008fe20001800000 */
[----:B------:R-:W-:Y:S01]  /*3a70*/  MUFU.TANH R7, R7 ;  /* 0x0000000700077308 */ /* 0x000fe20000002400 */
[----:B------:R-:W-:Y:S02]  /*3a80*/  FMNMX.FTZ R103, R36, R103, !PT ;  /* 0x0000006724677209 */ /* 0x000fe40007810000 */
[----:B------:R-:W-:Y:S02]  /*3a90*/  ISETP.GT.AND P3, PT, R82, 0x89, PT ;  /* 0x000000895200780c */ /* 0x000fe40003f64270 */
[----:B------:R-:W-:Y:S02]  /*3aa0*/  FSEL R37, R86, -INF , P4 ;  /* 0xff80000056257808 */ /* 0x000fe40002000000 */
[----:B0-----:R-:W-:Y:S01]  /*3ab0*/  FMNMX.FTZ R48, R44, R103, !PT ;  /* 0x000000672c307209 */ /* 0x001fe20007810000 */
[----:B------:R0:W2:Y:S01]  /*3ac0*/  MUFU.TANH R86, R80 ;  /* 0x0000005000567308 */ /* 0x0000a20000002400 */
[----:B------:R-:W-:-:S02]  /*3ad0*/  ISETP.GT.AND P4, PT, R82, 0x90, PT ;  /* 0x000000905200780c */ /* 0x000fc40003f84270 */
[----:B------:R-:W-:Y:S02]  /*3ae0*/  FSEL R45, R88, -INF , P3 ;  /* 0xff800000582d7808 */ /* 0x000fe40001800000 */
[----:B------:R-:W-:Y:S02]  /*3af0*/  FMNMX.FTZ R84, R37, R48, !PT ;  /* 0x0000003025547209 */ /* 0x000fe40007810000 */
[----:B------:R-:W-:Y:S01]  /*3b00*/  ISETP.GT.AND P3, PT, R82, 0x91, PT ;  /* 0x000000915200780c */ /* 0x000fe20003f64270 */
[----:B------:R-:W3:Y:S01]  /*3b10*/  MUFU.TANH R8, R8 ;  /* 0x0000000800087308 */ /* 0x000ee20000002400 */
[----:B-1----:R-:W-:Y:S01]  /*3b20*/  FSEL R48, R90, -INF , P4 ;  /* 0xff8000005a307808 */ /* 0x002fe20002000000 */
[----:B0-----:R-:W-:Y:S01]  /*3b30*/  FMUL.FTZ R80, R0, R47 ;  /* 0x0000002f00507220 */ /* 0x001fe20000410000 */
[----:B------:R-:W-:Y:S02]  /*3b40*/  FMNMX.FTZ R103, R45, R84, !PT ;  /* 0x000000542d677209 */ /* 0x000fe40007810000 */
[----:B------:R-:W-:-:S02]  /*3b50*/  ISETP.GT.AND P4, PT, R82, 0x98, PT ;  /* 0x000000985200780c */ /* 0x000fc40003f84270 */
[----:B----4-:R-:W-:Y:S01]  /*3b60*/  FSEL R46, R92, -INF , P3 ;  /* 0xff8000005c2e7808 */ /* 0x010fe20001800000 */
[----:B------:R0:W-:Y:S01]  /*3b70*/  MUFU.TANH R84, R78 ;  /* 0x0000004e00547308 */ /* 0x0001e20000002400 */
[----:B------:R-:W-:Y:S02]  /*3b80*/  FMNMX.FTZ R103, R48, R103, !PT ;  /* 0x0000006730677209 */ /* 0x000fe40007810000 */
[----:B------:R-:W-:Y:S02]  /*3b90*/  ISETP.GT.AND P3, PT, R82, 0x99, PT ;  /* 0x000000995200780c */ /* 0x000fe40003f64270 */
[----:B-----5:R-:W-:Y:S02]  /*3ba0*/  FSEL R47, R52, -INF , P4 ;  /* 0xff800000342f7808 */ /* 0x020fe40002000000 */
[----:B------:R-:W-:Y:S01]  /*3bb0*/  FMNMX.FTZ R82, R46, R103, !PT ;  /* 0x000000672e527209 */ /* 0x000fe20007810000 */
[----:B------:R1:W-:Y:S01]  /*3bc0*/  MUFU.TANH R94, R50 ;  /* 0x00000032005e7308 */ /* 0x0003e20000002400 */
[----:B--2---:R-:W-:-:S02]  /*3bd0*/  FSEL R52, R86, -INF , P3 ;  /* 0xff80000056347808 */ /* 0x004fc40001800000 */
[----:B------:R-:W-:-:S04]  /*3be0*/  FMNMX.FTZ R103, R47, R82, !PT ;  /* 0x000000522f677209 */ /* 0x000fc80007810000 */
[----:B------:R-:W-:Y:S01]  /*3bf0*/  FMNMX.FTZ R103, R52, R103, !PT ;  /* 0x0000006734677209 */ /* 0x000fe20007810000 */
[----:B------:R-:W2:Y:S04]  /*3c00*/  MUFU.TANH R10, R10 ;  /* 0x0000000a000a7308 */ /* 0x000ea80000002400 */
[----:B0-----:R-:W0:Y:S04]  /*3c10*/  SHFL.BFLY PT, R78, R103, 0x2, 0x1f ;  /* 0x0c401f00674e7f89 */ /* 0x001e2800000e0000 */
[----:B------:R4:W-:Y:S08]  /*3c20*/  MUFU.TANH R98, R54 ;  /* 0x0000003600627308 */ /* 0x0009f00000002400 */
[----:B------:R-:W5:Y:S08]  /*3c30*/  MUFU.TANH R9, R9 ;  /* 0x0000000900097308 */ /* 0x000f700000002400 */
[----:B------:R3:W-:Y:S01]  /*3c40*/  MUFU.TANH R96, R51 ;  /* 0x0000003300607308 */ /* 0x0007e20000002400 */
[----:B0-----:R-:W-:-:S07]  /*3c50*/  FMNMX.FTZ R78, R103, R78, !PT ;  /* 0x0000004e674e7209 */ /* 0x001fce0007810000 */
        /* <DEDUP_REMOVED lines=8> */
[----:B------:R1:W-:Y:S03]  /*3ce0*/  MUFU.TANH R100, R55 ;  /* 0x0000003700647308 */ /* 0x0003e60000002400 */
[----:B------:R-:W-:-:S05]  /*3cf0*/  FSEL R26, R26, RZ, P3 ;  /* 0x000000ff1a1a7208 */ /* 0x000fca0001800000 */
[--C-:B------:R-:W-:Y:S01]  /*3d00*/  FFMA.FTZ R38, R89, UR10, -R26.reuse ;  /* 0x0000000a59267c23 */ /* 0x100fe2000801081a */
[----:B------:R-:W-:Y:S01]  /*3d10*/  VIADDMNMX R89, R76, R74, R77, PT ;  /* 0x0000004a4c597246 */ /* 0x000fe2000380014d */
[----:B------:R-:W0:Y:S01]  /*3d20*/  MUFU.TANH R14, R14 ;  /* 0x0000000e000e7308 */ /* 0x000e220000002400 */
[----:B------:R-:W-:-:S01]  /*3d30*/  FFMA.FTZ R70, R70, UR10, -R26 ;  /* 0x0000000a46467c23 */ /* 0x000fc2000801081a */
[--C-:B------:R-:W-:Y:S01]  /*3d40*/  FFMA.FTZ R69, R69, UR10, -R26.reuse ;  /* 0x0000000a45457c23 */ /* 0x100fe2000801081a */
[----:B------:R-:W-:Y:S01]  /*3d50*/  ISETP.GT.AND P3, PT, R89, RZ, PT ;  /* 0x000000ff5900720c */ /* 0x000fe20003f64270 */
[--C-:B------:R-:W-:Y:S01]  /*3d60*/  FFMA.FTZ R87, R87, UR10, -R26.reuse ;  /* 0x0000000a57577c23 */ /* 0x100fe2000801081a */
[----:B------:R-:W-:Y:S01]  /*3d70*/  ISETP.GT.AND P4, PT, R89, 0x1, PT ;  /* 0x000000015900780c */ /* 0x000fe20003f84270 */
[--C-:B------:R-:W-:Y:S01]  /*3d80*/  FFMA.FTZ R95, R95, UR10, -R26.reuse ;  /* 0x0000000a5f5f7c23 */ /* 0x100fe2000801081a */
[----:B------:R-:W-:Y:S01]  /*3d90*/  ISETP.GT.AND P5, PT, R89, 0x8, PT ;  /* 0x000000085900780c */ /* 0x000fe20003fa4270 */
[----:B------:R-:W0:Y:S01]  /*3da0*/  MUFU.TANH R20, R20 ;  /* 0x0000001400147308 */ /* 0x000e220000002400 */
[----:B------:R-:W-:Y:S01]  /*3db0*/  FSEL R3, R3, -INF , P3 ;  /* 0xff80000003037808 */ /* 0x000fe20001800000 */
[--C-:B------:R-:W-:Y:S01]  /*3dc0*/  FFMA.FTZ R53, R53, UR10, -R26.reuse ;  /* 0x0000000a35357c23 */ /* 0x100fe2000801081a */
[----:B------:R-:W-:Y:S01]  /*3dd0*/  FSEL R50, R4, -INF , P4 ;  /* 0xff80000004327808 */ /* 0x000fe20002000000 */
[--C-:B------:R-:W-:Y:S01]  /*3de0*/  FFMA.FTZ R43, R43, UR10, -R26.reuse ;  /* 0x0000000a2b2b7c23 */ /* 0x100fe2000801081a */
[----:B------:R-:W-:Y:S01]  /*3df0*/  ISETP.GT.AND P3, PT, R89, 0x9, PT ;  /* 0x000000095900780c */ /* 0x000fe20003f64270 */
[--C-:B------:R-:W-:Y:S01]  /*3e00*/  FFMA.FTZ R40, R40, UR10, -R26.reuse ;  /* 0x0000000a28287c23 */ /* 0x100fe2000801081a */
[----:B------:R-:W-:Y:S01]  /*3e10*/  FSEL R5, R5, -INF , P5 ;  /* 0xff80000005057808 */ /* 0x000fe20002800000 */
[----:B------:R-:W0:Y:S01]  /*3e20*/  MUFU.TANH R15, R15 ;  /* 0x0000000f000f7308 */ /* 0x000e220000002400 */
[----:B----4-:R-:W-:Y:S01]  /*3e30*/  FMNMX.FTZ R54, R3, R50, !PT ;  /* 0x0000003203367209 */ /* 0x010fe20007810000 */
[--C-:B------:R-:W-:Y:S01]  /*3e40*/  FFMA.FTZ R25, R25, UR10, -R26.reuse ;  /* 0x0000000a19197c23 */ /* 0x100fe2000801081a */
[----:B------:R-:W-:Y:S01]  /*3e50*/  ISETP.GT.AND P4, PT, R89, 0x10, PT ;  /* 0x000000105900780c */ /* 0x000fe20003f84270 */
[--C-:B------:R-:W-:Y:S01]  /*3e60*/  FFMA.FTZ R24, R24, UR10, -R26.reuse ;  /* 0x0000000a18187c23 */ /* 0x100fe2000801081a */
[----:B------:R-:W-:Y:S01]  /*3e70*/  FSEL R6, R6, -INF , P3 ;  /* 0xff80000006067808 */ /* 0x000fe20001800000 */
[--C-:B------:R-:W-:Y:S01]  /*3e80*/  FFMA.FTZ R28, R28, UR10, -R26.reuse ;  /* 0x0000000a1c1c7c23 */ /* 0x100fe2000801081a */
[----:B---3--:R-:W-:Y:S01]  /*3e90*/  FMNMX.FTZ R51, R5, R54, !PT ;  /* 0x0000003605337209 */ /* 0x008fe20007810000 */
[----:B------:R-:W3:Y:S01]  /*3ea0*/  MUFU.TANH R21, R21 ;  /* 0x0000001500157308 */ /* 0x000ee20000002400 */
[----:B------:R-:W-:Y:S01]  /*3eb0*/  ISETP.GT.AND P3, PT, R89, 0x11, PT ;  /* 0x000000115900780c */ /* 0x000fe20003f64270 */
[--C-:B------:R-:W-:Y:S01]  /*3ec0*/  FFMA.FTZ R33, R33, UR10, -R26.reuse ;  /* 0x0000000a21217c23 */ /* 0x100fe2000801081a */
[----:B--2---:R-:W-:Y:S01]  /*3ed0*/  FSEL R39, R7, -INF , P4 ;  /* 0xff80000007277808 */ /* 0x004fe20002000000 */
[--C-:B------:R-:W-:Y:S01]  /*3ee0*/  FFMA.FTZ R42, R42, UR10, -R26.reuse ;  /* 0x0000000a2a2a7c23 */ /* 0x100fe2000801081a */
[----:B------:R-:W-:Y:S01]  /*3ef0*/  FMNMX.FTZ R54, R6, R51, !PT ;  /* 0x0000003306367209 */ /* 0x000fe20007810000 */
[--C-:B------:R-:W-:Y:S01]  /*3f00*/  FFMA.FTZ R36, R36, UR10, -R26.reuse ;  /* 0x0000000a24247c23 */ /* 0x100fe2000801081a */
[----:B------:R-:W-:Y:S01]  /*3f10*/  ISETP.GT.AND P4, PT, R89, 0x18, PT ;  /* 0x000000185900780c */ /* 0x000fe20003f84270 */
[----:B------:R-:W2:Y:S01]  /*3f20*/  MUFU.TANH R72, R72 ;  /* 0x0000004800487308 */ /* 0x000ea20000002400 */
[----:B------:R-:W-:Y:S01]  /*3f30*/  FSEL R51, R8, -INF , P3 ;  /* 0xff80000008337808 */ /* 0x000fe20001800000 */
[--C-:B------:R-:W-:Y:S01]  /*3f40*/  FFMA.FTZ R8, R85, UR10, -R26.reuse ;  /* 0x0000000a55087c23 */ /* 0x100fe2000801081a */
[----:B------:R-:W-:Y:S01]  /*3f50*/  FMNMX.FTZ R54, R39, R54, !PT ;  /* 0x0000003627367209 */ /* 0x000fe20007810000 */
[--C-:B------:R-:W-:Y:S01]  /*3f60*/  FFMA.FTZ R37, R37, UR10, -R26.reuse ;  /* 0x0000000a25257c23 */ /* 0x100fe2000801081a */
[----:B------:R-:W-:Y:S01]  /*3f70*/  ISETP.GT.AND P3, PT, R89, 0x19, PT ;  /* 0x000000195900780c */ /* 0x000fe20003f64270 */
[--C-:B------:R-:W-:Y:S01]  /*3f80*/  FFMA.FTZ R46, R46, UR10, -R26.reuse ;  /* 0x0000000a2e2e7c23 */ /* 0x100fe2000801081a */
[----:B------:R-:W-:Y:S01]  /*3f90*/  FSEL R10, R10, -INF , P4 ;  /* 0xff8000000a0a7808 */ /* 0x000fe20002000000 */
[----:B------:R4:W-:Y:S01]  /*3fa0*/  MUFU.TANH R92, R80 ;  /* 0x00000050005c7308 */ /* 0x0009e20000002400 */
[----:B-1----:R-:W-:Y:S01]  /*3fb0*/  FMNMX.FTZ R55, R51, R54, !PT ;  /* 0x0000003633377209 */ /* 0x002fe20007810000 */
[----:B------:R-:W-:Y:S01]  /*3fc0*/  FFMA.FTZ R47, R47, UR10, -R26 ;  /* 0x0000000a2f2f7c23 */ /* 0x000fe2000801081a */
[----:B------:R-:W-:-:S02]  /*3fd0*/  ISETP.GT.AND P4, PT, R89, 0x20, PT ;  /* 0x000000205900780c */ /* 0x000fc40003f84270 */
[----:B-----5:R-:W-:Y:S01]  /*3fe0*/  FSEL R74, R9, -INF , P3 ;  /* 0xff800000094a7808 */ /* 0x020fe20001800000 */
[----:B------:R-:W-:-:S01]  /*3ff0*/  FFMA.FTZ R9, R83, UR10, -R26 ;  /* 0x0000000a53097c23 */ /* 0x000fc2000801081a */
[----:B------:R-:W-:Y:S01]  /*4000*/  FMNMX.FTZ R55, R10, R55, !PT ;  /* 0x000000370a377209 */ /* 0x000fe20007810000 */
[----:B------:R-:W1:Y:S01]  /*4010*/  MUFU.TANH R60, R60 ;  /* 0x0000003c003c7308 */ /* 0x000e620000002400 */
[----:B------:R-:W-:Y:S02]  /*4020*/  ISETP.GT.AND P3, PT, R89, 0x21, PT ;  /* 0x000000215900780c */ /* 0x000fe40003f64270 */
[----:B0-----:R-:W-:Y:S02]  /*4030*/  FSEL R76, R13, -INF , P4 ;  /* 0xff8000000d4c7808 */ /* 0x001fe40002000000 */
[----:B------:R-:W-:Y:S02]  /*4040*/  FMNMX.FTZ R55, R74, R55, !PT ;  /* 0x000000374a377209 */ /* 0x000fe40007810000 */
[----:B------:R-:W-:Y:S01]  /*4050*/  ISETP.GT.AND P4, PT, R89, 0x28, PT ;  /* 0x000000285900780c */ /* 0x000fe20003f84270 */
[----:B------:R-:W0:Y:S01]  /*4060*/  MUFU.TANH R57, R57 ;  /* 0x0000003900397308 */ /* 0x000e220000002400 */
[----:B------:R-:W-:Y:S01]  /*4070*/  FSEL R77, R11, -INF , P3 ;  /* 0xff8000000b4d7808 */ /* 0x000fe20001800000 */
[----:B------:R-:W-:Y:S01]  /*4080*/  FFMA.FTZ R11, R81, UR10, -R26 ;  /* 0x0000000a510b7c23 */ /* 0x000fe2000801081a */
[----:B------:R-:W-:-:S02]  /*4090*/  FMNMX.FTZ R54, R76, R55, !PT ;  /* 0x000000374c367209 */ /* 0x000fc40007810000 */
[----:B------:R-:W-:Y:S02]  /*40a0*/  ISETP.GT.AND P3, PT, R89, 0x29, PT ;  /* 0x000000295900780c */ /* 0x000fe40003f64270 */
[----:B------:R-:W-:Y:S01]  /*40b0*/  FSEL R78, R12, -INF , P4 ;  /* 0xff8000000c4e7808 */ /* 0x000fe20002000000 */
[--C-:B------:R-:W-:Y:S01]  /*40c0*/  FFMA.FTZ R12, R79, UR10, -R26.reuse ;  /* 0x0000000a4f0c7c23 */ /* 0x100fe2000801081a */
[----:B------:R-:W-:Y:S01]  /*40d0*/  FMNMX.FTZ R13, R77, R54, !PT ;  /* 0x000000364d0d7209 */ /* 0x000fe20007810000 */
[----:B------:R-:W5:Y:S01]  /*40e0*/  MUFU.TANH R56, R56 ;  /* 0x0000003800387308 */ /* 0x000f620000002400 */
[----:B------:R-:W-:Y:S01]  /*40f0*/  ISETP.GT.AND P4, PT, R89, 0x30, PT ;  /* 0x000000305900780c */ /* 0x000fe20003f84270 */
[----:B------:R-:W-:Y:S01]  /*4100*/  FFMA.FTZ R54, R71, UR10, -R26 ;  /* 0x0000000a47367c23 */ /* 0x000fe2000801081a */
[----:B----4-:R-:W-:Y:S02]  /*4110*/  FSEL R80, R14, -INF , P3 ;  /* 0xff8000000e507808 */ /* 0x010fe40001800000 */
[----:B------:R-:W-:-:S02]  /*4120*/  FMNMX.FTZ R13, R78, R13, !PT ;  /* 0x0000000d4e0d7209 */ /* 0x000fc40007810000 */
[----:B------:R-:W-:Y:S01]  /*4130*/  ISETP.GT.AND P3, PT, R89, 0x31, PT ;  /* 0x000000315900780c */ /* 0x000fe20003f64270 */
[----:B------:R-:W4:Y:S01]  /*4140*/  MUFU.TANH R61, R61 ;  /* 0x0000003d003d7308 */ /* 0x000f220000002400 */
[----:B------:R-:W-:Y:S02]  /*4150*/  FSEL R79, R20, -INF , P4 ;  /* 0xff800000144f7808 */ /* 0x000fe40002000000 */
[----:B------:R-:W-:Y:S01]  /*4160*/  FMNMX.FTZ R14, R80, R13, !PT ;  /* 0x0000000d500e7209 */ /* 0x000fe20007810000 */
[----:B------:R-:W-:-:S01]  /*4170*/  FFMA.FTZ R13, R75, UR10, -R26 ;  /* 0x0000000a4b0d7c23 */ /* 0x000fc2000801081a */
[----:B------:R-:W-:Y:S02]  /*4180*/  ISETP.GT.AND P4, PT, R89, 0x38, PT ;  /* 0x000000385900780c */ /* 0x000fe40003f84270 */
[----:B------:R-:W-:Y:S01]  /*4190*/  FSEL R81, R15, -INF , P3 ;  /* 0xff8000000f517808 */ /* 0x000fe20001800000 */
[----:B------:R-:W4:Y:S01]  /*41a0*/  MUFU.TANH R62, R62 ;  /* 0x0000003e003e7308 */ /* 0x000f220000002400 */
[----:B------:R-:W-:-:S02]  /*41b0*/  FMNMX.FTZ R14, R79, R14, !PT ;  /* 0x0000000e4f0e7209 */ /* 0x000fc40007810000 */
[----:B------:R-:W-:Y:S02]  /*41c0*/  ISETP.GT.AND P3, PT, R89, 0x39, PT ;  /* 0x000000395900780c */ /* 0x000fe40003f64270 */
[----:B---3--:R-:W-:Y:S01]  /*41d0*/  FSEL R75, R21, -INF , P4 ;  /* 0xff800000154b7808 */ /* 0x008fe20002000000 */
[----:B------:R-:W-:Y:S01]  /*41e0*/  FFMA.FTZ R21, R73, UR10, -R26 ;  /* 0x0000000a49157c23 */ /* 0x000fe2000801081a */
[----:B------:R-:W-:Y:S01]  /*41f0*/  FMNMX.FTZ R14, R81, R14, !PT ;  /* 0x0000000e510e7209 */ /* 0x000fe20007810000 */
[----:B------:R-:W3:Y:S01]  /*4200*/  MUFU.TANH R58, R58 ;  /* 0x0000003a003a7308 */ /* 0x000ee20000002400 */
[----:B------:R-:W-:Y:S02]  /*4210*/  ISETP.GT.AND P4, PT, R89, 0x40, PT ;  /* 0x000000405900780c */ /* 0x000fe40003f84270 */
[----:B--2---:R-:W-:Y:S02]  /*4220*/  FSEL R72, R72, -INF , P3 ;  /* 0xff80000048487808 */ /* 0x004fe40001800000 */
[----:B------:R-:W-:-:S02]  /*4230*/  FMNMX.FTZ R15, R75, R14, !PT ;  /* 0x0000000e4b0f7209 */ /* 0x000fc40007810000 */
[C---:B------:R-:W-:Y:S01]  /*4240*/  ISETP.GT.AND P3, PT, R89.reuse, 0x41, PT ;  /* 0x000000415900780c */ /* 0x040fe20003f64270 */
[----:B------:R-:W2:Y:S01]  /*4250*/  MUFU.TANH R59, R59 ;  /* 0x0000003b003b7308 */ /* 0x000ea20000002400 */
[----:B-1----:R-:W-:Y:S02]  /*4260*/  FSEL R60, R60, -INF , P4 ;  /* 0xff8000003c3c7808 */ /* 0x002fe40002000000 */
[----:B------:R-:W-:Y:S02]  /*4270*/  FMNMX.FTZ R15, R72, R15, !PT ;  /* 0x0000000f480f7209 */ /* 0x000fe40007810000 */
[----:B------:R-:W-:Y:S02]  /*4280*/  ISETP.GT.AND P4, PT, R89, 0x48, PT ;  /* 0x000000485900780c */ /* 0x000fe40003f84270 */
[----:B0-----:R-:W-:Y:S01]  /*4290*/  FSEL R73, R57, -INF , P3 ;  /* 0xff80000039497808 */ /* 0x001fe20001800000 */
[----:B------:R-:W-:Y:S01]  /*42a0*/  MUFU.TANH R63, R63 ;  /* 0x0000003f003f7308 */ /* 0x000fe20000002400 */
[----:B------:R-:W-:-:S02]  /*42b0*/  FMNMX.FTZ R20, R60, R15, !PT ;  /* 0x0000000f3c147209 */ /* 0x000fc40007810000 */
[----:B------:R-:W-:Y:S02]  /*42c0*/  ISETP.GT.AND P3, PT, R89, 0x49, PT ;  /* 0x000000495900780c */ /* 0x000fe40003f64270 */
[----:B-----5:R-:W-:Y:S02]  /*42d0*/  FSEL R71, R56, -INF , P4 ;  /* 0xff80000038477808 */ /* 0x020fe40002000000 */
[----:B------:R-:W-:Y:S01]  /*42e0*/  FMNMX.FTZ R20, R73, R20, !PT ;  /* 0x0000001449147209 */ /* 0x000fe20007810000 */
[----:B------:R0:W-:Y:S01]  /*42f0*/  MUFU.EX2 R14, R21 ;  /* 0x00000015000e7308 */ /* 0x0001e20000000800 */
[----:B------:R-:W-:Y:S02]  /*4300*/  ISETP.GT.AND P4, PT, R89, 0x50, PT ;  /* 0x000000505900780c */ /* 0x000fe40003f84270 */
[----:B----4-:R-:W-:Y:S02]  /*4310*/  FSEL R82, R61, -INF , P3 ;  /* 0xff8000003d527808 */ /* 0x010fe40001800000 */
[----:B------:R-:W-:-:S02]  /*4320*/  ISETP.GT.AND P3, PT, R89, 0x51, PT ;  /* 0x000000515900780c */ /* 0x000fc40003f64270 */
[----:B------:R-:W-:Y:S01]  /*4330*/  FSEL R86, R62, -INF , P4 ;  /* 0xff8000003e567808 */ /* 0x000fe20002000000 */
[----:B------:R-:W1:Y:S01]  /*4340*/  MUFU.TANH R66, R66 ;  /* 0x0000004200427308 */ /* 0x000e620000002400 */
[----:B0-----:R-:W-:Y:S02]  /*4350*/  FMNMX.FTZ R21, R71, R20, !PT ;  /* 0x0000001447157209 */ /* 0x001fe40007810000 */
[C---:B------:R-:W-:Y:S02]  /*4360*/  ISETP.GT.AND P4, PT, R89.reuse, 0x58, PT ;  /* 0x000000585900780c */ /* 0x040fe40003f84270 */
[----:B------:R-:W-:Y:S02]  /*4370*/  FMNMX.FTZ R21, R82, R21, !PT ;  /* 0x0000001552157209 */ /* 0x000fe40007810000 */
[----:B---3--:R-:W-:Y:S01]  /*4380*/  FSEL R88, R58, -INF , P3 ;  /* 0xff8000003a587808 */ /* 0x008fe20001800000 */
[----:B------:R-:W0:Y:S01]  /*4390*/  MUFU.TANH R68, R68 ;  /* 0x0000004400447308 */ /* 0x000e220000002400 */
[----:B------:R-:W-:Y:S01]  /*43a0*/  FMNMX.FTZ R55, R86, R21, !PT ;  /* 0x0000001556377209 */ /* 0x000fe20007810000 */
[----:B------:R-:W-:Y:S01]  /*43b0*/  FFMA.FTZ R58, R64, UR10, -R26 ;  /* 0x0000000a403a7c23 */ /* 0x000fe2000801081a */
[----:B------:R-:W-:-:S02]  /*43c0*/  ISETP.GT.AND P3, PT, R89, 0x59, PT ;  /* 0x000000595900780c */ /* 0x000fc40003f64270 */
[----:B--2---:R-:W-:Y:S02]  /*43d0*/  FSEL R90, R59, -INF , P4 ;  /* 0xff8000003b5a7808 */ /* 0x004fe40002000000 */
[----:B------:R-:W-:Y:S01]  /*43e0*/  FMNMX.FTZ R55, R88, R55, !PT ;  /* 0x0000003758377209 */ /* 0x000fe20007810000 */
[----:B------:R2:W-:Y:S01]  /*43f0*/  MUFU.TANH R105, R31 ;  /* 0x0000001f00697308 */ /* 0x0005e20000002400 */
[----:B------:R-:W-:Y:S02]  /*4400*/  ISETP.GT.AND P4, PT, R89, 0x60, PT ;  /* 0x000000605900780c */ /* 0x000fe40003f84270 */
[----:B------:R-:W-:Y:S01]  /*4410*/  FMNMX.FTZ R56, R90, R55, !PT ;  /* 0x000000375a387209 */ /* 0x000fe20007810000 */
[----:B------:R-:W-:-:S01]  /*4420*/  FFMA.FTZ R55, R65, UR10, -R26 ;  /* 0x0000000a41377c23 */ /* 0x000fc2000801081a */
[----:B-1----:R-:W-:Y:S02]  /*4430*/  FSEL R83, R66, -INF , P4 ;  /* 0xff80000042537808 */ /* 0x002fe40002000000 */
[----:B------:R-:W-:Y:S01]  /*4440*/  ISETP.GT.AND P4, PT, R89, 0x68, PT ;  /* 0x000000685900780c */ /* 0x000fe20003f84270 */
[----:B------:R1:W3:Y:S01]  /*4450*/  MUFU.TANH R103, R27 ;  /* 0x0000001b00677308 */ /* 0x0002e20000002400 */
[----:B--2---:R-:W-:-:S01]  /*4460*/  FFMA.FTZ R31, R91, UR10, -R26 ;  /* 0x0000000a5b1f7c23 */ /* 0x004fc2000801081a */
[----:B------:R-:W-:-:S02]  /*4470*/  FSEL R91, R63, -INF , P3 ;  /* 0xff8000003f5b7808 */ /* 0x000fc40001800000 */
[----:B------:R-:W-:Y:S02]  /*4480*/  ISETP.GT.AND P3, PT, R89, 0x61, PT ;  /* 0x000000615900780c */ /* 0x000fe40003f64270 */
[----:B------:R-:W-:Y:S02]  /*4490*/  FMNMX.FTZ R56, R91, R56, !PT ;  /* 0x000000385b387209 */ /* 0x000fe40007810000 */
[----:B0-----:R-:W-:Y:S01]  /*44a0*/  FSEL R68, R68, -INF , P3 ;  /* 0xff80000044447808 */ /* 0x001fe20001800000 */
[----:B------:R0:W2:Y:S01]  /*44b0*/  MUFU.TANH R104, R30 ;  /* 0x0000001e00687308 */ /* 0x0000a20000002400 */
[----:B------:R-:W-:Y:S01]  /*44c0*/  FMNMX.FTZ R57, R83, R56, !PT ;  /* 0x0000003853397209 */ /* 0x000fe20007810000 */
[----:B-1----:R-:W-:Y:S01]  /*44d0*/  FFMA.FTZ R27, R101, UR10, -R26 ;  /* 0x0000000a651b7c23 */ /* 0x002fe2000801081a */
[----:B------:R-:W-:Y:S02]  /*44e0*/  ISETP.GT.AND P3, PT, R89, 0x69, PT ;  /* 0x000000695900780c */ /* 0x000fe40003f64270 */
[----:B------:R-:W-:-:S02]  /*44f0*/  FSEL R61, R84, -INF , P4 ;  /* 0xff800000543d7808 */ /* 0x000fc40002000000 */
[----:B------:R-:W-:Y:S01]  /*4500*/  FMNMX.FTZ R56, R68, R57, !PT ;  /* 0x0000003944387209 */ /* 0x000fe20007810000 */
[----:B------:R1:W-:Y:S01]  /*4510*/  MUFU.EX2 R15, R54 ;  /* 0x00000036000f7308 */ /* 0x0003e20000000800 */
[----:B------:R-:W-:Y:S01]  /*4520*/  ISETP.GT.AND P4, PT, R89, 0x70, PT ;  /* 0x000000705900780c */ /* 0x000fe20003f84270 */
[--C-:B0-----:R-:W-:Y:S01]  /*4530*/  FFMA.FTZ R30, R93, UR10, -R26.reuse ;  /* 0x0000000a5d1e7c23 */ /* 0x101fe2000801081a */
[----:B------:R-:W-:Y:S02]  /*4540*/  FSEL R59, R92, -INF , P3 ;  /* 0xff8000005c3b7808 */ /* 0x000fe40001800000 */
[----:B------:R-:W-:Y:S02]  /*4550*/  FMNMX.FTZ R56, R61, R56, !PT ;  /* 0x000000383d387209 */ /* 0x000fe40007810000 */
[----:B------:R-:W-:Y:S01]  /*4560*/  ISETP.GT.AND P3, PT, R89, 0x71, PT ;  /* 0x000000715900780c */ /* 0x000fe20003f64270 */
[----:B------:R0:W4:Y:S01]  /*4570*/  MUFU.TANH R106, R34 ;  /* 0x00000022006a7308 */ /* 0x0001220000002400 */
[----:B------:R-:W-:Y:S01]  /*4580*/  FSEL R62, R94, -INF , P4 ;  /* 0xff8000005e3e7808 */ /* 0x000fe20002000000 */
[----:B-1----:R-:W-:Y:S01]  /*4590*/  FFMA.FTZ R54, R67, UR10, -R26 ;  /* 0x0000000a43367c23 */ /* 0x002fe2000801081a */
[----:B------:R-:W-:-:S02]  /*45a0*/  FMNMX.FTZ R57, R59, R56, !PT ;  /* 0x000000383b397209 */ /* 0x000fc40007810000 */
[----:B------:R-:W-:Y:S02]  /*45b0*/  ISETP.GT.AND P4, PT, R89, 0x78, PT ;  /* 0x000000785900780c */ /* 0x000fe40003f84270 */
[----:B------:R-:W-:Y:S01]  /*45c0*/  FSEL R64, R96, -INF , P3 ;  /* 0xff80000060407808 */ /* 0x000fe20001800000 */
[----:B------:R-:W-:Y:S01]  /*45d0*/  MUFU.EX2 R20, R70 ;  /* 0x0000004600147308 */ /* 0x000fe20000000800 */
[----:B------:R-:W-:Y:S01]  /*45e0*/  FMNMX.FTZ R57, R62, R57, !PT ;  /* 0x000000393e397209 */ /* 0x000fe20007810000 */
[----:B0-----:R-:W-:Y:S01]  /*45f0*/  FFMA.FTZ R34, R99, UR10, -R26 ;  /* 0x0000000a63227c23 */ /* 0x001fe2000801081a */
[----:B------:R-:W-:Y:S02]  /*4600*/  ISETP.GT.AND P3, PT, R89, 0x79, PT ;  /* 0x000000795900780c */ /* 0x000fe40003f64270 */
[----:B------:R-:W-:Y:S02]  /*4610*/  FSEL R63, R98, -INF , P4 ;  /* 0xff800000623f7808 */ /* 0x000fe40002000000 */
[----:B------:R-:W-:-:S02]  /*4620*/  CS2R R98, SRZ ;  /* 0x0000000000627805 */ /* 0x000fc4000001ff00 */
[----:B------:R-:W-:Y:S01]  /*4630*/  FMNMX.FTZ R56, R64, R57, !PT ;  /* 0x0000003940387209 */ /* 0x000fe20007810000 */
[----:B------:R0:W1:Y:S01]  /*4640*/  MUFU.TANH R107, R35 ;  /* 0x00000023006b7308 */ /* 0x0000620000002400 */
[----:B------:R-:W-:Y:S01]  /*4650*/  ISETP.GT.AND P4, PT, R89, 0x80, PT ;  /* 0x000000805900780c */ /* 0x000fe20003f84270 */
[--C-:B------:R-:W-:Y:S01]  /*4660*/  FFMA.FTZ R57, R49, UR10, -R26.reuse ;  /* 0x0000000a31397c23 */ /* 0x100fe2000801081a */
[----:B------:R-:W-:Y:S02]  /*4670*/  FSEL R65, R100, -INF , P3 ;  /* 0xff80000064417808 */ /* 0x000fe40001800000 */
[----:B------:R-:W-:Y:S02]  /*4680*/  CS2R R100, SRZ ;  /* 0x0000000000647805 */ /* 0x000fe4000001ff00 */
[----:B------:R-:W-:Y:S02]  /*4690*/  FMNMX.FTZ R66, R63, R56, !PT ;  /* 0x000000383f427209 */ /* 0x000fe40007810000 */
[----:B------:R-:W-:Y:S01]  /*46a0*/  ISETP.GT.AND P3, PT, R89, 0x81, PT ;  /* 0x000000815900780c */ /* 0x000fe20003f64270 */
[----:B------:R2:W-:Y:S01]  /*46b0*/  MUFU.EX2 R21, R69 ;  /* 0x0000004500157308 */ /* 0x0005e20000000800 */
[----:B------:R-:W-:Y:S01]  /*46c0*/  FSEL R67, R102, -INF , P4 ;  /* 0xff80000066437808 */ /* 0x000fe20002000000 */
[----:B0-----:R-:W-:Y:S01]  /*46d0*/  FFMA.FTZ R35, R97, UR10, -R26 ;  /* 0x0000000a61237c23 */ /* 0x001fe2000801081a */
[----:B------:R-:W-:-:S02]  /*46e0*/  FMNMX.FTZ R70, R65, R66, !PT ;  /* 0x0000004241467209 */ /* 0x000fc40007810000 */
[----:B------:R-:W-:Y:S02]  /*46f0*/  CS2R R96, SRZ ;  /* 0x0000000000607805 */ /* 0x000fe4000001ff00 */
[----:B------:R-:W-:Y:S02]  /*4700*/  ISETP.GT.AND P4, PT, R89, 0x88, PT ;  /* 0x000000885900780c */ /* 0x000fe40003f84270 */
[----:B---3--:R-:W-:Y:S01]  /*4710*/  FSEL R66, R103, -INF , P3 ;  /* 0xff80000067427808 */ /* 0x008fe20001800000 */
[----:B------:R0:W-:Y:S01]  /*4720*/  MUFU.EX2 R7, R87 ;  /* 0x0000005700077308 */ /* 0x0001e20000000800 */
[----:B------:R-:W-:Y:S02]  /*4730*/  FMNMX.FTZ R49, R67, R70, !PT ;  /* 0x0000004643317209 */ /* 0x000fe40007810000 */
[----:B------:R-:W-:Y:S02]  /*4740*/  CS2R R102, SRZ ;  /* 0x0000000000667805 */ /* 0x000fe4000001ff00 */
[----:B------:R-:W-:-:S02]  /*4750*/  ISETP.GT.AND P3, PT, R89, 0x89, PT ;  /* 0x000000895900780c */ /* 0x000fc40003f64270 */
[----:B--2---:R-:W-:Y:S02]  /*4760*/  FSEL R69, R104, -INF , P4 ;  /* 0xff80000068457808 */ /* 0x004fe40002000000 */
[----:B------:R-:W-:Y:S01]  /*4770*/  FMNMX.FTZ R70, R66, R49, !PT ;  /* 0x0000003142467209 */ /* 0x000fe20007810000 */
[----:B------:R2:W-:Y:S01]  /*4780*/  MUFU.EX2 R56, R57 ;  /* 0x0000003900387308 */ /* 0x0005e20000000800 */
[----:B------:R-:W-:Y:S02]  /*4790*/  ISETP.GT.AND P4, PT, R89, 0x90, PT ;  /* 0x000000905900780c */ /* 0x000fe40003f84270 */
[----:B------:R-:W-:Y:S02]  /*47a0*/  FSEL R84, R105, -INF , P3 ;  /* 0xff80000069547808 */ /* 0x000fe40001800000 */
[----:B------:R-:W-:Y:S02]  /*47b0*/  CS2R R104, SRZ ;  /* 0x0000000000687805 */ /* 0x000fe4000001ff00 */
[----:B------:R-:W-:-:S02]  /*47c0*/  FMNMX.FTZ R49, R69, R70, !PT ;  /* 0x0000004645317209 */ /* 0x000fc40007810000 */
[C---:B------:R-:W-:Y:S01]  /*47d0*/  ISETP.GT.AND P3, PT, R89.reuse, 0x91, PT ;  /* 0x000000915900780c */ /* 0x040fe20003f64270 */
[----:B------:R-:W-:Y:S01]  /*47e0*/  MUFU.EX2 R27, R27 ;  /* 0x0000001b001b7308 */ /* 0x000fe20000000800 */
[----:B----4-:R-:W-:Y:S02]  /*47f0*/  FSEL R70, R106, -INF , P4 ;  /* 0xff8000006a467808 */ /* 0x010fe40002000000 */
[----:B------:R-:W-:Y:S02]  /*4800*/  FMNMX.FTZ R49, R84, R49, !PT ;  /* 0x0000003154317209 */ /* 0x000fe40007810000 */
[----:B------:R-:W-:Y:S02]  /*4810*/  ISETP.GT.AND P4, PT, R89, 0x98, PT ;  /* 0x000000985900780c */ /* 0x000fe40003f84270 */
[----:B-1----:R-:W-:Y:S01]  /*4820*/  FSEL R85, R107, -INF , P3 ;  /* 0xff8000006b557808 */ /* 0x002fe20001800000 */
[----:B------:R-:W-:Y:S01]  /*4830*/  MUFU.EX2 R30, R30 ;  /* 0x0000001e001e7308 */ /* 0x000fe20000000800 */
[----:B------:R-:W-:Y:S01]  /*4840*/  FMNMX.FTZ R92, R70, R49, !PT ;  /* 0x00000031465c7209 */ /* 0x000fe20007810000 */
[--C-:B------:R-:W-:Y:S01]  /*4850*/  FFMA.FTZ R49, R29, UR10, -R26.reuse ;  /* 0x0000000a1d317c23 */ /* 0x100fe2000801081a */
[----:B------:R-:W-:Y:S01]  /*4860*/  ISETP.GT.AND P3, PT, R89, 0x99, PT ;  /* 0x000000995900780c */ /* 0x000fe20003f64270 */
[--C-:B------:R-:W-:Y:S01]  /*4870*/  FFMA.FTZ R29, R32, UR10, -R26.reuse ;  /* 0x0000000a201d7c23 */ /* 0x100fe2000801081a */
[----:B0-----:R-:W-:Y:S01]  /*4880*/  FSEL R87, R108, -INF , P4 ;  /* 0xff8000006c577808 */ /* 0x001fe20002000000 */
        /* <DEDUP_REMOVED lines=11> */
[----:B------:R-:W-:Y:S01]  /*4940*/  CS2R R106, SRZ ;  /* 0x00000000006a7805 */ /* 0x000fe2000001ff00 */
[----:B------:R-:W0:Y:S01]  /*4950*/  SHFL.BFLY PT, R89, R92, 0x2, 0x1f ;  /* 0x0c401f005c597f89 */ /* 0x000e2200000e0000 */
[----:B------:R-:W1:Y:S08]  /*4960*/  MUFU.EX2 R38, R38 ;  /* 0x0000002600267308 */ /* 0x000e700000000800 */
[----:B------:R-:W-:Y:S08]  /*4970*/  MUFU.EX2 R34, R34 ;  /* 0x0000002200227308 */ /* 0x000ff00000000800 */
[----:B------:R-:W-:Y:S01]  /*4980*/  MUFU.EX2 R35, R35 ;  /* 0x0000002300237308 */ /* 0x000fe20000000800 */
[----:B-1----:R-:W-:-:S04]  /*4990*/  F2FP.SATFINITE.E4M3.F32.PACK_AB_MERGE_C R216, R38, R31, RZ ;  /* 0x0000001f26d8723e */ /* 0x002fc800048070ff */
[----:B------:R-:W-:Y:S02]  /*49a0*/  F2FP.SATFINITE.E4M3.F32.PACK_AB_MERGE_C R216, R30, R27, R216 ;  /* 0x0000001b1ed8723e */ /* 0x000fe400048070d8 */
[----:B0-----:R-:W-:Y:S01]  /*49b0*/  FMNMX.FTZ R89, R92, R89, !PT ;  /* 0x000000595c597209 */ /* 0x001fe20007810000 */
[----:B------:R-:W0:Y:S04]  /*49c0*/  MUFU.EX2 R4, R95 ;  /* 0x0000005f00047308 */ /* 0x000e280000000800 */
[----:B------:R-:W1:Y:S04]  /*49d0*/  SHFL.BFLY PT, R120, R89, 0x1, 0x1f ;  /* 0x0c201f0059787f89 */ /* 0x000e6800000e0000 */
[----:B------:R-:W-:Y:S08]  /*49e0*/  MUFU.EX2 R8, R8 ;  /* 0x0000000800087308 */ /* 0x000ff00000000800 */
[----:B------:R-:W-:Y:S01]  /*49f0*/  MUFU.EX2 R9, R9 ;  /* 0x0000000900097308 */ /* 0x000fe20000000800 */
[----:B0-----:R-:W-:-:S04]  /*4a00*/  F2FP.SATFINITE.E4M3.F32.PACK_AB_MERGE_C R218, R7, R4, RZ ;  /* 0x0000000407da723e */ /* 0x001fc800048070ff */
[----:B------:R-:W-:-:S03]  /*4a10*/  F2FP.SATFINITE.E4M3.F32.PACK_AB_MERGE_C R218, R35, R34, R218 ;  /* 0x0000002223da723e */ /* 0x000fc600048070da */
        /* <DEDUP_REMOVED lines=56> */
[----:B------:R-:W-:Y:S01]  /*4da0*/  MUFU.EX2 R52, R51 ;  /* 0x0000003300347308 */ /* 0x000fe20000000800 */
[----:B--2---:R-:W-:-:S04]  /*4db0*/  F2FP.SATFINITE.E4M3.F32.PACK_AB_MERGE_C R217, R6, R5, RZ ;  /* 0x0000000506d9723e */ /* 0x004fc800048070ff */
[----:B------:R-:W-:-:S03]  /*4dc0*/  F2FP.SATFINITE.E4M3.F32.PACK_AB_MERGE_C R217, R50, R3, R217 ;  /* 0x0000000332d9723e */ /* 0x000fc600048070d9 */
[----:B------:R0:W-:Y:S08]  /*4dd0*/  MUFU.EX2 R51, R80 ;  /* 0x0000005000337308 */ /* 0x0001f00000000800 */
[----:B------:R-:W-:Y:S01]  /*4de0*/  MUFU.EX2 R10, R10 ;  /* 0x0000000a000a7308 */ /* 0x000fe20000000800 */
[----:B0-----:R-:W-:-:S04]  /*4df0*/  FADD.FTZ R80, R27, R30 ;  /* 0x0000001e1b507221 */ /* 0x001fc80000010000 */
[----:B------:R-:W-:Y:S01]  /*4e00*/  FADD.FTZ R93, R31, R80 ;  /* 0x000000501f5d7221 */ /* 0x000fe20000010000 */
[----:B------:R-:W-:-:S01]  /*4e10*/  FADD.FTZ R80, R6, R95 ;  /* 0x0000005f06507221 */ /* 0x000fc20000010000 */
[----:B------:R-:W-:Y:S01]  /*4e20*/  CS2R R30, SRZ ;  /* 0x00000000001e7805 */ /* 0x000fe2000001ff00 */
[----:B------:R-:W0:Y:S01]  /*4e30*/  MUFU.EX2 R89, R74 ;  /* 0x0000004a00597308 */ /* 0x000e220000000800 */
[----:B------:R-:W-:-:S07]  /*4e40*/  FADD.FTZ R93, R38, R93 ;  /* 0x0000005d265d7221 */ /* 0x000fce0000010000 */
[----:B------:R-:W-:Y:S08]  /*4e50*/  MUFU.EX2 R74, R81 ;  /* 0x00000051004a7308 */ /* 0x000ff00000000800 */
[----:B------:R1:W-:Y:S01]  /*4e60*/  MUFU.EX2 R81, R88 ;  /* 0x0000005800517308 */ /* 0x0003e20000000800 */
[----:B0-----:R-:W-:-:S04]  /*4e70*/  F2FP.SATFINITE.E4M3.F32.PACK_AB_MERGE_C R219, R89, R10, RZ ;  /* 0x0000000a59db723e */ /* 0x001fc800048070ff */
[----:B------:R-:W-:-:S03]  /*4e80*/  F2FP.SATFINITE.E4M3.F32.PACK_AB_MERGE_C R219, R52, R39, R219 ;  /* 0x0000002734db723e */ /* 0x000fc600048070db */
[----:B------:R-:W0:Y:S01]  /*4e90*/  MUFU.EX2 R76, R76 ;  /* 0x0000004c004c7308 */ /* 0x000e220000000800 */
[----:B-1----:R-:W-:-:S01]  /*4ea0*/  FADD.FTZ R88, R34, R93 ;  /* 0x0000005d22587221 */ /* 0x002fc20000010000 */
[----:B------:R-:W-:-:S03]  /*4eb0*/  FADD.FTZ R93, R39, R80 ;  /* 0x00000050275d7221 */ /* 0x000fc60000010000 */
[----:B------:R-:W-:Y:S01]  /*4ec0*/  FADD.FTZ R95, R35, R88 ;  /* 0x00000058235f7221 */ /* 0x000fe20000010000 */
[----:B------:R-:W-:-:S01]  /*4ed0*/  FADD.FTZ R93, R52, R93 ;  /* 0x0000005d345d7221 */ /* 0x000fc20000010000 */
[----:B------:R-:W-:Y:S01]  /*4ee0*/  CS2R R34, SRZ ;  /* 0x0000000000227805 */ /* 0x000fe2000001ff00 */
[----:B------:R-:W1:Y:S01]  /*4ef0*/  MUFU.EX2 R77, R77 ;  /* 0x0000004d004d7308 */ /* 0x000e620000000800 */
[----:B------:R-:W-:-:S01]  /*4f00*/  FADD.FTZ R2, R4, R95 ;  /* 0x0000005f04027221 */ /* 0x000fc20000010000 */
[----:B------:R-:W-:-:S03]  /*4f10*/  FADD.FTZ R80, R10, R93 ;  /* 0x0000005d0a507221 */ /* 0x000fc60000010000 */
[----:B------:R-:W-:Y:S01]  /*4f20*/  FADD.FTZ R93, R7, R2 ;  /* 0x00000002075d7221 */ /* 0x000fe20000010000 */
[----:B------:R-:W-:-:S02]  /*4f30*/  FADD.FTZ R95, R89, R80 ;  /* 0x00000050595f7221 */ /* 0x000fc40000010000 */
[----:B------:R-:W2:Y:S01]  /*4f40*/  MUFU.EX2 R78, R78 ;  /* 0x0000004e004e7308 */ /* 0x000ea20000000800 */
[----:B------:R-:W-:-:S01]  /*4f50*/  FADD.FTZ R2, R8, R93 ;  /* 0x0000005d08027221 */ /* 0x000fc20000010000 */
[----:B0-----:R-:W-:-:S03]  /*4f60*/  FADD.FTZ R80, R76, R95 ;  /* 0x0000005f4c507221 */ /* 0x001fc60000010000 */
[----:B------:R-:W-:-:S03]  /*4f70*/  FADD.FTZ R88, R9, R2 ;  /* 0x0000000209587221 */ /* 0x000fc60000010000 */
[----:B------:R-:W0:Y:S01]  /*4f80*/  MUFU.EX2 R79, R79 ;  /* 0x0000004f004f7308 */ /* 0x000e220000000800 */
[----:B-1----:R-:W-:-:S01]  /*4f90*/  FADD.FTZ R93, R77, R80 ;  /* 0x000000504d5d7221 */ /* 0x002fc20000010000 */
[----:B------:R-:W-:Y:S01]  /*4fa0*/  FADD.FTZ R95, R11, R88 ;  /* 0x000000580b5f7221 */ /* 0x000fe20000010000 */
[----:B------:R-:W-:-:S03]  /*4fb0*/  F2FP.SATFINITE.E4M3.F32.PACK_AB_MERGE_C R11, R12, R11, RZ ;  /* 0x0000000b0c0b723e */ /* 0x000fc600048070ff */
[----:B------:R-:W-:Y:S01]  /*4fc0*/  FADD.FTZ R88, R12, R95 ;  /* 0x0000005f0c587221 */ /* 0x000fe20000010000 */
[----:B------:R-:W-:Y:S01]  /*4fd0*/  F2FP.SATFINITE.E4M3.F32.PACK_AB_MERGE_C R212, R9, R8, R11 ;  /* 0x0000000809d4723e */ /* 0x000fe2000480700b */
[----:B------:R-:W1:Y:S01]  /*4fe0*/  MUFU.EX2 R75, R75 ;  /* 0x0000004b004b7308 */ /* 0x000e620000000800 */
[----:B--2---:R-:W-:-:S01]  /*4ff0*/  FADD.FTZ R80, R78, R93 ;  /* 0x0000005d4e507221 */ /* 0x004fc20000010000 */
[----:B------:R-:W-:Y:S01]  /*5000*/  FADD.FTZ R93, R13, R88 ;  /* 0x000000580d5d7221 */ /* 0x000fe20000010000 */
[----:B------:R-:W-:Y:S02]  /*5010*/  CS2R R94, SRZ ;  /* 0x00000000005e7805 */ /* 0x000fe4000001ff00 */
[C---:B------:R-:W-:Y:S01]  /*5020*/  FADD.FTZ R80, R51.reuse, R80 ;  /* 0x0000005033507221 */ /* 0x040fe20000010000 */
[----:B------:R-:W-:Y:S02]  /*5030*/  F2FP.SATFINITE.E4M3.F32.PACK_AB_MERGE_C R51, R51, R78, RZ ;  /* 0x0000004e3333723e */ /* 0x000fe400048070ff */
[----:B------:R-:W2:Y:S02]  /*5040*/  MUFU.EX2 R72, R72 ;  /* 0x0000004800487308 */ /* 0x000ea40000000800 */
[----:B------:R-:W-:-:S02]  /*5050*/  F2FP.SATFINITE.E4M3.F32.PACK_AB_MERGE_C R213, R77, R76, R51 ;  /* 0x0000004c4dd5723e */ /* 0x000fc40004807033 */
[----:B------:R-:W-:Y:S02]  /*5060*/  CS2R R76, SRZ ;  /* 0x00000000004c7805 */ /* 0x000fe4000001ff00 */
[----:B------:R-:W-:Y:S02]  /*5070*/  CS2R R50, SRZ ;  /* 0x0000000000327805 */ /* 0x000fe4000001ff00 */
[----:B------:R-:W3:Y:S08]  /*5080*/  MUFU.EX2 R60, R60 ;  /* 0x0000003c003c7308 */ /* 0x000ef00000000800 */
[----:B------:R0:W-:Y:S08]  /*5090*/  MUFU.EX2 R2, R59 ;  /* 0x0000003b00027308 */ /* 0x0001f00000000800 */
[----:B------:R-:W4:Y:S01]  /*50a0*/  MUFU.EX2 R54, R54 ;  /* 0x0000003600367308 */ /* 0x000f220000000800 */
[----:B0-----:R-:W-:-:S01]  /*50b0*/  FADD.FTZ R59, R79, R80 ;  /* 0x000000504f3b7221 */ /* 0x001fc20000010000 */
[----:B------:R-:W-:-:S03]  /*50c0*/  FADD.FTZ R80, R14, R93 ;  /* 0x0000005d0e507221 */ /* 0x000fc60000010000 */
[----:B------:R-:W-:Y:S01]  /*50d0*/  FADD.FTZ R88, R74, R59 ;  /* 0x0000003b4a587221 */ /* 0x000fe20000010000 */
[----:B------:R-:W-:-:S01]  /*50e0*/  FADD.FTZ R93, R15, R80 ;  /* 0x000000500f5d7221 */ /* 0x000fc20000010000 */
[----:B------:R-:W-:Y:S01]  /*50f0*/  F2FP.SATFINITE.E4M3.F32.PACK_AB_MERGE_C R15, R20, R15, RZ ;  /* 0x0000000f140f723e */ /* 0x000fe200048070ff */
[----:B------:R-:W0:Y:S01]  /*5100*/  MUFU.EX2 R73, R73 ;  /* 0x0000004900497308 */ /* 0x000e220000000800 */
[----:B-1----:R-:W-:-:S01]  /*5110*/  FADD.FTZ R57, R75, R88 ;  /* 0x000000584b397221 */ /* 0x002fc20000010000 */
[----:B------:R-:W-:Y:S01]  /*5120*/  FADD.FTZ R38, R20, R93 ;  /* 0x0000005d14267221 */ /* 0x000fe20000010000 */
[----:B------:R-:W-:Y:S02]  /*5130*/  F2FP.SATFINITE.E4M3.F32.PACK_AB_MERGE_C R214, R14, R13, R15 ;  /* 0x0000000d0ed6723e */ /* 0x000fe4000480700f */
[----:B------:R-:W-:Y:S01]  /*5140*/  CS2R R92, SRZ ;  /* 0x00000000005c7805 */ /* 0x000fe2000001ff00 */
[----:B--2---:R-:W-:-:S01]  /*5150*/  FADD.FTZ R57, R72, R57 ;  /* 0x0000003948397221 */ /* 0x004fc20000010000 */
[----:B------:R-:W-:Y:S01]  /*5160*/  FADD.FTZ R5, R21, R38 ;  /* 0x0000002615057221 */ /* 0x000fe20000010000 */
[----:B------:R-:W-:Y:S01]  /*5170*/  F2FP.SATFINITE.E4M3.F32.PACK_AB_MERGE_C R72, R72, R75, RZ ;  /* 0x0000004b4848723e */ /* 0x000fe200048070ff */
[----:B------:R-:W1:Y:S01]  /*5180*/  MUFU.EX2 R55, R55 ;  /* 0x0000003700377308 */ /* 0x000e620000000800 */
[----:B---3--:R-:W-:-:S01]  /*5190*/  FADD.FTZ R4, R60, R57 ;  /* 0x000000393c047221 */ /* 0x008fc20000010000 */
[----:B----4-:R-:W-:Y:S01]  /*51a0*/  FADD.FTZ R6, R54, R5 ;  /* 0x0000000536067221 */ /* 0x010fe20000010000 */
[----:B------:R-:W-:-:S02]  /*51b0*/  F2FP.SATFINITE.E4M3.F32.PACK_AB_MERGE_C R215, R74, R79, R72 ;  /* 0x0000004f4ad7723e */ /* 0x000fc40004807048 */
[----:B------:R-:W-:Y:S02]  /*51c0*/  CS2R R88, SRZ ;  /* 0x0000000000587805 */ /* 0x000fe4000001ff00 */
[----:B------:R-:W-:Y:S02]  /*51d0*/  CS2R R78, SRZ ;  /* 0x00000000004e7805 */ /* 0x000fe4000001ff00 */
[----:B------:R-:W-:Y:S02]  /*51e0*/  CS2R R74, SRZ ;  /* 0x00000000004a7805 */ /* 0x000fe4000001ff00 */
        /* <DEDUP_REMOVED lines=143> */
.L_x_5099:
[----:B------:R-:W-:Y:S01]  /*5ae0*/  ISETP.NE.AND P4, PT, RZ, UR43, PT ;  /* 0x0000002bff007c0c */ /* 0x000fe2000bf85270 */
[----:B------:R-:W-:-:S04]  /*5af0*/  UISETP.NE.AND UP1, UPT, UR57, 0x1, UPT ;  /* 0x000000013900788c */ /* 0x000fc8000bf25270 */
[----:B------:R-:W-:-:S04]  /*5b00*/  USEL UR44, URZ, 0x1, UP1 ;  /* 0x000000013f2c7887 */ /* 0x000fc80008800000 */
[----:B------:R-:W-:-:S04]  /*5b10*/  ULOP3.LUT UR44, UR58, UR44, URZ, 0x3c, !UPT ;  /* 0x0000002c3a2c7292 */ /* 0x000fc8000f8e3c3f */
[----:B------:R-:W-:Y:S08]  /*5b20*/  @P4 BRA `(.L_x_5090) ;  /* 0x0000000000384947 */ /* 0x000ff00003800000 */
[----:B------:R-:W-:Y:S05]  /*5b30*/  @!P0 BRA `(.L_x_5091) ;  /* 0x0000000000048947 */ /* 0x000fea0003800000 */
[----:B------:R-:W-:Y:S01]  /*5b40*/  BPT.TRAP 0x1 ;  /* 0x000000040000795c */ /* 0x000fe20000300000 */
.L_x_5091:
        /* <DEDUP_REMOVED lines=9> */
.L_x_5092:
[----:B-1----:R-:W-:Y:S05]  /*5be0*/  @P3 BRA `(.L_x_5090) ;  /* 0x0000000000083947 */ /* 0x002fea0003800000 */
[----:B------:R-:W1:Y:S02]  /*5bf0*/  SYNCS.PHASECHK.TRANS64.TRYWAIT P3, [UR6+0x33430], R6 ;  /* 0x03343006ff0075a7 */ /* 0x000e640008060146 */
[----:B-1----:R-:W-:Y:S05]  /*5c00*/  @!P3 BRA `(.L_x_5093) ;  /* 0x000001200084b947 */ /* 0x002fea0003800000 */
.L_x_5090:
        /* <DEDUP_REMOVED lines=191> */
.L_x_5095:
[----:B------:R-:W-:Y:S01]  /*6800*/  ULEA UR6, UR57, UR41, 0x3 ;  /* 0x0000002939067291 */ /* 0x000fe2000f8e183f */
[----:B------:R-:W-:-:S05]  /*6810*/  IMAD.U32 R6, RZ, RZ, UR58 ;  /* 0x0000003aff067e24 */ /* 0x000fca000f8e00ff */
[----:B------:R-:W-:-:S04]  /*6820*/  SHF.L.U32 R6, R6, 0x1f, RZ ;  /* 0x0000001f06067819 */ /* 0x000fc800000006ff */
[----:B------:R0:W1:Y:S01]  /*6830*/  SYNCS.PHASECHK.TRANS64.TRYWAIT P3, [UR6+0x33450], R6 ;  /* 0x03345006ff0075a7 */ /* 0x0000620008060146 */
[----:B------:R-:W-:Y:S05]  /*6840*/  @!P0 BRA `(.L_x_5096) ;  /* 0x0000000000048947 */ /* 0x000fea0003800000 */
[----:B------:R-:W-:Y:S01]  /*6850*/  BPT.TRAP 0x1 ;  /* 0x000000040000795c */ /* 0x000fe20000300000 */
.L_x_5096:
[----:B-1----:R-:W-:Y:S05]  /*6860*/  @P3 BRA `(.L_x_5094) ;  /* 0x0000000000083947 */ /* 0x002fea0003800000 */
[----:B------:R-:W1:Y:S02]  /*6870*/  SYNCS.PHASECHK.TRANS64.TRYWAIT P3, [UR6+0x33450], R6 ;  /* 0x03345006ff0075a7 */ /* 0x000e640008060146 */
[----:B-1----:R-:W-:Y:S05]  /*6880*/  @!P3 BRA `(.L_x_5097) ;  /* 0x00000114007cb947 */ /* 0x002fea0003800000 */
.L_x_5094:
[----:B------:R-:W-:Y:S01]  /*6890*/  UIADD3 UR6, UR41, 0x200, URZ ;  /* 0x0000020029067890 */ /* 0x000fe2000fffe03f */
[----:B------:R-:W-:Y:S01]  /*68a0*/  WARPGROUP.ARRIVE ;  /* 0x00000000000079c5 */ /* 0x000fe20000000000 */
[----:B------:R-:W-:Y:S01]  /*68b0*/  FMUL.FTZ R11, R0, R189 ;  /* 0x000000bd000b7220 */ /* 0x000fe20000410000 */
[----:B------:R-:W-:Y:S01]  /*68c0*/  UMOV UR7, 0xc0000010 ;  /* 0xc000001000077882 */ /* 0x000fe20000000000 */
        /* <DEDUP_REMOVED lines=11> */
[----:B------:R-:W-:Y:S01]  /*6980*/  IMAD.MOV.U32 R162, RZ, RZ, R189 ;  /* 0x000000ffffa27224 */ /* 0x000fe200078e00bd */
[----:B------:R-:W-:Y:S01]  /*6990*/  UIMAD UR11, UR57, 0x780, UR6 ;  /* 0x00000780390b78a4 */ /* 0x000fe2000f8e0206 */
[----:B------:R-:W-:Y:S01]  /*69a0*/  FMUL.FTZ R14, R0, R192 ;  /* 0x000000c0000e7220 */ /* 0x000fe20000410000 */
[----:B------:R-:W-:-:S02]  /*69b0*/  IMAD.MOV.U32 R192, RZ, RZ, -0x2 ;  /* 0xfffffffeffc07424 */ /* 0x000fc400078e00ff */
[C---:B01----:R-:W-:Y:S01]  /*69c0*/  FMUL.FTZ R6, R0.reuse, R184 ;  /* 0x000000b800067220 */ /* 0x043fe20000410000 */
[C---:B------:R-:W-:Y:S01]  /*69d0*/  FMUL.FTZ R7, R0.reuse, R185 ;  /* 0x000000b900077220 */ /* 0x040fe20000410000 */
[----:B------:R-:W-:Y:S01]  /*69e0*/  MUFU.TANH R10, R10 ;  /* 0x0000000a000a7308 */ /* 0x000fe20000002400 */
[C---:B------:R-:W-:Y:S01]  /*69f0*/  FMUL.FTZ R15, R0.reuse, R193 ;  /* 0x000000c1000f7220 */ /* 0x040fe20000410000 */
[----:B------:R-:W-:Y:S01]  /*6a00*/  UMOV UR6, UR11 ;  /* 0x0000000b00067c82 */ /* 0x000fe20008000000 */
[C---:B------:R-:W-:Y:S01]  /*6a10*/  FMUL.FTZ R13, R0.reuse, R191 ;  /* 0x000000bf000d7220 */ /* 0x040fe20000410000 */
[----:B------:R-:W-:Y:S01]  /*6a20*/  QGMMA.64x192x32.F32.E4M3.E4M3 R24, R216, gdesc[UR4], R24, gsb0 ;  /* 0x02e00004d8187df3 */ /* 0x000fe20008000818 */
[----:B------:R-:W-:Y:S01]  /*6a30*/  @UP0 ULDC UR6, c[0x0][0x44c] ;  /* 0x0001130000060ab9 */ /* 0x000fe20000000800 */
[C---:B------:R-:W-:Y:S01]  /*6a40*/  FMUL.FTZ R184, R0.reuse, R196 ;  /* 0x000000c400b87220 */ /* 0x040fe20000410000 */
[----:B------:R-:W-:Y:S01]  /*6a50*/  @P2 IMAD.HI.U32 R190, R189, UR6, RZ ;  /* 0x00000006bdbe2c27 */ /* 0x000fe2000f8e00ff */
[----:B------:R-:W-:Y:S01]  /*6a60*/  @UP0 ULDC UR6, c[0x0][0x450] ;  /* 0x0001140000060ab9 */ /* 0x000fe20000000800 */
[----:B------:R-:W0:Y:S02]  /*6a70*/  MUFU.TANH R6, R6 ;  /* 0x0000000600067308 */ /* 0x000e240000002400 */
[C---:B------:R-:W-:Y:S01]  /*6a80*/  FMUL.FTZ R20, R0.reuse, R194 ;  /* 0x000000c200147220 */ /* 0x040fe20000410000 */
[C---:B------:R-:W-:Y:S01]  /*6a90*/  FMUL.FTZ R185, R0.reuse, R197 ;  /* 0x000000c500b97220 */ /* 0x040fe20000410000 */
[----:B------:R-:W-:Y:S01]  /*6aa0*/  @P2 SHF.R.U32.HI R162, RZ, UR6, R190 ;  /* 0x00000006ffa22c19 */ /* 0x000fe200080116be */
[----:B------:R-:W-:Y:S01]  /*6ab0*/  UMOV UR6, 0x1 ;  /* 0x0000000100067882 */ /* 0x000fe20000000000 */
[C---:B------:R-:W-:Y:S01]  /*6ac0*/  FMUL.FTZ R168, R0.reuse, R168 ;  /* 0x000000a800a87220 */ /* 0x040fe20000410000 */
[----:B------:R-:W-:Y:S01]  /*6ad0*/  UIMAD UR6, UR55, -0xa0, UR6 ;  /* 0xffffff60370678a4 */ /* 0x000fe2000f8e0206 */
[C---:B------:R-:W-:Y:S01]  /*6ae0*/  FMUL.FTZ R136, R0.reuse, R136 ;  /* 0x0000008800887220 */ /* 0x040fe20000410000 */
[----:B------:R-:W1:Y:S01]  /*6af0*/  SHFL.IDX PT, R190, R162, RZ, 0x1c1f ;  /* 0x001c1fffa2be7589 */ /* 0x000e6200000e0000 */
[----:B------:R-:W2:Y:S01]  /*6b00*/  MUFU.TANH R7, R7 ;  /* 0x0000000700077308 */ /* 0x000ea20000002400 */
[C---:B------:R-:W-:Y:S01]  /*6b10*/  FMUL.FTZ R169, R0.reuse, R169 ;  /* 0x000000a900a97220 */ /* 0x040fe20000410000 */
[----:B------:R-:W-:Y:S01]  /*6b20*/  FMUL.FTZ R172, R0, R172 ;  /* 0x000000ac00ac7220 */ /* 0x000fe20000410000 */
[----:B------:R-:W-:-:S02]  /*6b30*/  IMAD R189, R17, R192, UR6 ;  /* 0x0000000611bd7e24 */ /* 0x000fc4000f8e02c0 */
[C---:B------:R-:W-:Y:S01]  /*6b40*/  FMUL.FTZ R173, R0.reuse, R173 ;  /* 0x000000ad00ad7220 */ /* 0x040fe20000410000 */
[----:B------:R-:W-:Y:S02]  /*6b50*/  IMAD.U32 R192, RZ, RZ, UR50 ;  /* 0x00000032ffc07e24 */ /* 0x000fe4000f8e00ff */
[C---:B------:R-:W-:Y:S01]  /*6b60*/  FMUL.FTZ R176, R0.reuse, R176 ;  /* 0x000000b000b07220 */ /* 0x040fe20000410000 */
[C---:B------:R-:W-:Y:S01]  /*6b70*/  FMUL.FTZ R177, R0.reuse, R177 ;  /* 0x000000b100b17220 */ /* 0x040fe20000410000 */
[----:B------:R-:W3:Y:S01]  /*6b80*/  MUFU.TANH R11, R11 ;  /* 0x0000000b000b7308 */ /* 0x000ee20000002400 */
[----:B------:R-:W-:Y:S01]  /*6b90*/  FMUL.FTZ R138, R0, R138 ;  /* 0x0000008a008a7220 */ /* 0x000fe20000410000 */
[----:B------:R-:W-:Y:S01]  /*6ba0*/  IADD3 R189, -R192, UR49, R189 ;  /* 0x00000031c0bd7c10 */ /* 0x000fe2000fffe1bd */
        /* <DEDUP_REMOVED lines=10> */
[----:B------:R-:W-:Y:S01]  /*6c50*/  UIADD3 UR6, UR11, 0x180, URZ ;  /* 0x000001800b067890 */ /* 0x000fe2000fffe03f */
[C---:B------:R-:W-:Y:S01]  /*6c60*/  FMUL.FTZ R121, R0.reuse, R121 ;  /* 0x0000007900797220 */ /* 0x040fe20000410000 */
[----:B-1----:R-:W-:Y:S01]  /*6c70*/  IMAD.IADD R190, R189, 0x1, R190 ;  /* 0x00000001bdbe7824 */ /* 0x002fe200078e02be */
[----:B------:R-:W1:Y:S01]  /*6c80*/  MUFU.TANH R15, R15 ;  /* 0x0000000f000f7308 */ /* 0x000e620000002400 */
[----:B------:R-:W-:Y:S01]  /*6c90*/  UMOV UR7, 0xc0000010 ;  /* 0xc000001000077882 */ /* 0x000fe20000000000 */
[----:B------:R-:W-:Y:S01]  /*6ca0*/  FMUL.FTZ R21, R0, R195 ;  /* 0x000000c300157220 */ /* 0x000fe20000410000 */
[----:B------:R-:W4:Y:S01]  /*6cb0*/  SHFL.IDX PT, R162, R162, 0x1, 0x1c1f ;  /* 0x003c1f00a2a27f89 */ /* 0x000f2200000e0000 */
[----:B------:R-:W-:Y:S01]  /*6cc0*/  ISETP.GT.AND P3, PT, R190, RZ, PT ;  /* 0x000000ffbe00720c */ /* 0x000fe20003f64270 */
[----:B------:R-:W-:Y:S01]  /*6cd0*/  FMUL.FTZ R8, R0, R186 ;  /* 0x000000ba00087220 */ /* 0x000fe20000410000 */
[----:B------:R-:W-:Y:S01]  /*6ce0*/  ISETP.GT.AND P4, PT, R190, 0x1, PT ;  /* 0x00000001be00780c */ /* 0x000fe20003f84270 */
[----:B------:R-:W-:Y:S01]  /*6cf0*/  FMUL.FTZ R9, R0, R187 ;  /* 0x000000bb00097220 */ /* 0x000fe20000410000 */
[----:B0-----:R-:W-:Y:S01]  /*6d00*/  FSEL R191, R6, -INF , P3 ;  /* 0xff80000006bf7808 */ /* 0x001fe20001800000 */
[----:B------:R-:W-:Y:S01]  /*6d10*/  MUFU.TANH R184, R184 ;  /* 0x000000b800b87308 */ /* 0x000fe20000002400 */
[----:B------:R-:W-:Y:S01]  /*6d20*/  ISETP.GT.AND P3, PT, R190, 0x8, PT ;  /* 0x00000008be00780c */ /* 0x000fe20003f64270 */
[----:B------:R-:W-:Y:S01]  /*6d30*/  UMOV UR10, UR51 ;  /* 0x00000033000a7c82 */ /* 0x000fe20008000000 */
[----:B--2---:R-:W-:Y:S01]  /*6d40*/  FSEL R7, R7, -INF , P4 ;  /* 0xff80000007077808 */ /* 0x004fe20002000000 */
[C---:B------:R-:W-:Y:S01]  /*6d50*/  FMUL.FTZ R186, R0.reuse, R198 ;  /* 0x000000c600ba7220 */ /* 0x040fe20000410000 */
        /* <DEDUP_REMOVED lines=10> */
[----:B---3--:R-:W-:Y:S01]  /*6e00*/  FSEL R11, R11, -INF , P4 ;  /* 0xff8000000b0b7808 */ /* 0x008fe20002000000 */
[----:B------:R-:W2:Y:S01]  /*6e10*/  MUFU.TANH R168, R168 ;  /* 0x000000a800a87308 */ /* 0x000ea20000002400 */
[----:B------:R-:W-:Y:S01]  /*6e20*/  FMNMX.FTZ R194, R10, R137, !PT ;  /* 0x000000890ac27209 */ /* 0x000fe20007810000 */
[----:B----4-:R-:W-:Y:S01]  /*6e30*/  IMAD.IADD R189, R189, 0x1, R162 ;  /* 0x00000001bdbd7824 */ /* 0x010fe200078e02a2 */
        /* <DEDUP_REMOVED lines=49> */
[C---:B------:R-:W-:Y:S01]  /*7150*/  FMUL.FTZ R131, R0.reuse, R131 ;  /* 0x0000008300837220 */ /* 0x040fe20000410000 */
[C---:B------:R-:W-:Y:S01]  /*7160*/  FMUL.FTZ R134, R0.reuse, R134 ;  /* 0x0000008600867220 */ /* 0x040fe20000410000 */
[----:B------:R-:W2:Y:S02]  /*7170*/  S2R R229, SR_TID.X ;  /* 0x0000000000e57919 */ /* 0x000ea40000002100 */
        /* <DEDUP_REMOVED lines=134> */
[----:B------:R-:W1:Y:S01]  /*79e0*/  MUFU.TANH R12, R12 ;  /* 0x0000000c000c7308 */ /* 0x000e620000002400 */
[----:B------:R-:W-:Y:S02]  /*79f0*/  ISETP.GT.AND P4, PT, R189, RZ, PT ;  /* 0x000000ffbd00720c */ /* 0x000fe40003f84270 */
[----:B------:R-:W-:Y:S02]  /*7a00*/  FMNMX.FTZ R190, R143, R190, !PT ;  /* 0x000000be8fbe7209 */ /* 0x000fe40007810000 */
[----:B0-----:R-:W-:Y:S02]  /*7a10*/  FSEL R8, R8, -INF , P4 ;  /* 0xff80000008087808 */ /* 0x001fe40002000000 */
[----:B------:R-:W-:Y:S01]  /*7a20*/  ISETP.GT.AND P4, PT, R189, 0x8, PT ;  /* 0x00000008bd00780c */ /* 0x000fe20003f84270 */
[----:B------:R-:W0:Y:S01]  /*7a30*/  SHFL.BFLY PT, R121, R190, 0x2, 0x1f ;  /* 0x0c401f00be797f89 */ /* 0x000e2200000e0000 */
[----:B------:R-:W2:Y:S01]  /*7a40*/  MUFU.TANH R13, R13 ;  /* 0x0000000d000d7308 */ /* 0x000ea20000002400 */
[----:B----4-:R-:W-:-:S02]  /*7a50*/  FSEL R9, R9, -INF , P5 ;  /* 0xff80000009097808 */ /* 0x010fc40002800000 */
[----:B------:R-:W-:-:S05]  /*7a60*/  ISETP.GT.AND P5, PT, R189, 0x9, PT ;  /* 0x00000009bd00780c */ /* 0x000fca0003fa4270 */
[----:B------:R-:W3:Y:S01]  /*7a70*/  MUFU.TANH R20, R20 ;  /* 0x0000001400147308 */ /* 0x000ee20000002400 */
[----:B-1----:R-:W-:Y:S02]  /*7a80*/  FSEL R162, R12, -INF , P4 ;  /* 0xff8000000ca27808 */ /* 0x002fe40002000000 */
[----:B------:R-:W-:-:S05]  /*7a90*/  ISETP.GT.AND P4, PT, R189, 0x10, PT ;  /* 0x00000010bd00780c */ /* 0x000fca0003f84270 */
[----:B------:R-:W1:Y:S01]  /*7aa0*/  MUFU.TANH R21, R21 ;  /* 0x0000001500157308 */ /* 0x000e620000002400 */
[----:B--2---:R-:W-:Y:S02]  /*7ab0*/  FSEL R13, R13, -INF , P5 ;  /* 0xff8000000d0d7808 */ /* 0x004fe40002800000 */
[C---:B------:R-:W-:Y:S02]  /*7ac0*/  ISETP.GT.AND P5, PT, R189.reuse, 0x11, PT ;  /* 0x00000011bd00780c */ /* 0x040fe40003fa4270 */
[----:B0-----:R-:W-:Y:S01]  /*7ad0*/  FMNMX.FTZ R192, R190, R121, !PT ;  /* 0x00000079bec07209 */ /* 0x001fe20007810000 */
[----:B------:R-:W-:Y:S02]  /*7ae0*/  FMUL.FTZ R190, R0, R135 ;  /* 0x0000008700be7220 */ /* 0x000fe40000410000 */
[----:B------:R-:W0:Y:S01]  /*7af0*/  MUFU.TANH R186, R186 ;  /* 0x000000ba00ba7308 */ /* 0x000e220000002400 */
[----:B---3--:R-:W-:Y:S01]  /*7b00*/  FSEL R20, R20, -INF , P4 ;  /* 0xff80000014147808 */ /* 0x008fe20002000000 */
[----:B------:R-:W2:Y:S01]  /*7b10*/  SHFL.BFLY PT, R121, R192, 0x1, 0x1f ;  /* 0x0c201f00c0797f89 */ /* 0x000ea200000e0000 */
[----:B------:R-:W-:-:S05]  /*7b20*/  ISETP.GT.AND P4, PT, R189, 0x18, PT ;  /* 0x00000018bd00780c */ /* 0x000fca0003f84270 */
[----:B------:R-:W3:Y:S01]  /*7b30*/  MUFU.TANH R187, R187 ;  /* 0x000000bb00bb7308 */ /* 0x000ee20000002400 */
[----:B-1----:R-:W-:Y:S02]  /*7b40*/  FSEL R21, R21, -INF , P5 ;  /* 0xff80000015157808 */ /* 0x002fe40002800000 */
[----:B------:R-:W-:-:S05]  /*7b50*/  ISETP.GT.AND P5, PT, R189, 0x19, PT ;  /* 0x00000019bd00780c */ /* 0x000fca0003fa4270 */
[----:B------:R-:W1:Y:S01]  /*7b60*/  MUFU.TANH R170, R170 ;  /* 0x000000aa00aa7308 */ /* 0x000e620000002400 */
[----:B0-----:R-:W-:Y:S02]  /*7b70*/  FSEL R186, R186, -INF , P4 ;  /* 0xff800000baba7808 */ /* 0x001fe40002000000 */
[----:B------:R-:W-:-:S05]  /*7b80*/  ISETP.GT.AND P4, PT, R189, 0x20, PT ;  /* 0x00000020bd00780c */ /* 0x000fca0003f84270 */
[----:B------:R-:W0:Y:S01]  /*7b90*/  MUFU.TANH R171, R171 ;  /* 0x000000ab00ab7308 */ /* 0x000e220000002400 */
[----:B---3--:R-:W-:Y:S02]  /*7ba0*/  FSEL R187, R187, -INF , P5 ;  /* 0xff800000bbbb7808 */ /* 0x008fe40002800000 */
[----:B--2---:R-:W-:Y:S01]  /*7bb0*/  FMNMX.FTZ R121, R192, R121, !PT ;  /* 0x00000079c0797209 */ /* 0x004fe20007810000 */
[----:B------:R-:W-:Y:S01]  /*7bc0*/  IMAD.U32 R192, RZ, RZ, UR10 ;  /* 0x0000000affc07e24 */ /* 0x000fe2000f8e00ff */
[----:B------:R-:W-:Y:S02]  /*7bd0*/  ISETP.GT.AND P5, PT, R189, 0x21, PT ;  /* 0x00000021bd00780c */ /* 0x000fe40003fa4270 */
[C---:B------:R-:W-:Y:S01]  /*7be0*/  FSETP.NEU.FTZ.AND P3, PT, R121.reuse, -INF , PT ;  /* 0xff8000007900780b */ /* 0x040fe20003f7d000 */
[----:B------:R-:W-:-:S01]  /*7bf0*/  FFMA.FTZ R135, R121, R192, -8 ;  /* 0xc100000079877423 */ /* 0x000fc200000100c0 */
[----:B------:R-:W2:Y:S01]  /*7c00*/  MUFU.TANH R174, R174 ;  /* 0x000000ae00ae7308 */ /* 0x000ea20000002400 */
[----:B-1----:R-:W-:-:S02]  /*7c10*/  FSEL R170, R170, -INF , P4 ;  /* 0xff800000aaaa7808 */ /* 0x002fc40002000000 */
[----:B------:R-:W-:Y:S02]  /*7c20*/  ISETP.GT.AND P4, PT, R189, 0x28, PT ;  /* 0x00000028bd00780c */ /* 0x000fe40003f84270 */
[----:B------:R-:W-:-:S03]  /*7c30*/  FSEL R135, R135, RZ, P3 ;  /* 0x000000ff87877208 */ /* 0x000fc60001800000 */
[----:B------:R-:W1:Y:S01]  /*7c40*/  MUFU.TANH R175, R175 ;  /* 0x000000af00af7308 */ /* 0x000e620000002400 */
[----:B0-----:R-:W-:Y:S01]  /*7c50*/  FSEL R171, R171, -INF , P5 ;  /* 0xff800000abab7808 */ /* 0x001fe20002800000 */
[----:B------:R-:W-:Y:S02]  /*7c60*/  WARPGROUP.DEPBAR.LE gsb0, 0x0 ;  /* 0x00008000000079c5 */ /* 0x000fe40000010000 */
[----:B------:R-:W-:Y:S01]  /*7c70*/  WARPGROUP.ARRIVE ;  /* 0x00000000000079c5 */ /* 0x000fe20000000000 */
[--C-:B------:R-:W-:Y:S01]  /*7c80*/  FFMA.FTZ R193, R184, UR10, -R135.reuse ;  /* 0x0000000ab8c17c23 */ /* 0x100fe20008010887 */
[----:B------:R-:W-:Y:S01]  /*7c90*/  FMNMX.FTZ R184, R8, R5, !PT ;  /* 0x0000000508b87209 */ /* 0x000fe20007810000 */
[--C-:B------:R-:W-:Y:S01]  /*7ca0*/  FFMA.FTZ R192, R191, UR10, -R135.reuse ;  /* 0x0000000abfc07c23 */ /* 0x100fe20008010887 */
[----:B------:R-:W0:Y:S01]  /*7cb0*/  MUFU.TANH R178, R178 ;  /* 0x000000b200b27308 */ /* 0x000e220000002400 */
[----:B------:R-:W-:Y:S01]  /*7cc0*/  ISETP.GT.AND P5, PT, R189, 0x29, PT ;  /* 0x00000029bd00780c */ /* 0x000fe20003fa4270 */
[----:B------:R-:W-:Y:S01]  /*7cd0*/  QGMMA.64x192x32.F32.E4M3.E4M3 R24, R208, gdesc[UR4], R24, gsb0 ;  /* 0x02e00004d0187df3 */ /* 0x000fe20008000818 */
[----:B------:R-:W-:Y:S01]  /*7ce0*/  FMNMX.FTZ R191, R9, R184, !PT ;  /* 0x000000b809bf7209 */ /* 0x000fe20007810000 */
[--C-:B------:R-:W-:Y:S01]  /*7cf0*/  FFMA.FTZ R194, R181, UR10, -R135.reuse ;  /* 0x0000000ab5c27c23 */ /* 0x100fe20008010887 */
[----:B--2---:R-:W-:Y:S01]  /*7d00*/  FSEL R174, R174, -INF , P4 ;  /* 0xff800000aeae7808 */ /* 0x004fe20002000000 */
[----:B------:R-:W-:Y:S01]  /*7d10*/  UIADD3 UR6, UR11, 0x480, URZ ;  /* 0x000004800b067890 */ /* 0x000fe2000fffe03f */
[----:B------:R-:W-:Y:S01]  /*7d20*/  FMNMX.FTZ R184, R162, R191, !PT ;  /* 0x000000bfa2b87209 */ /* 0x000fe20007810000 */
[----:B------:R-:W2:Y:S01]  /*7d30*/  MUFU.TANH R179, R179 ;  /* 0x000000b300b37308 */ /* 0x000ea20000002400 */
[----:B------:R-:W-:Y:S01]  /*7d40*/  ISETP.GT.AND P4, PT, R189, 0x30, PT ;  /* 0x00000030bd00780c */ /* 0x000fe20003f84270 */
[----:B------:R-:W-:Y:S01]  /*7d50*/  UMOV UR7, 0xc0000010 ;  /* 0xc000001000077882 */ /* 0x000fe20000000000 */
[----:B------:R-:W-:Y:S01]  /*7d60*/  FMNMX.FTZ R191, R13, R184, !PT ;  /* 0x000000b80dbf7209 */ /* 0x000fe20007810000 */
[--C-:B------:R-:W-:Y:S01]  /*7d70*/  FFMA.FTZ R7, R7, UR10, -R135.reuse ;  /* 0x0000000a07077c23 */ /* 0x100fe20008010887 */
[----:B-1----:R-:W-:Y:S01]  /*7d80*/  FSEL R175, R175, -INF , P5 ;  /* 0xff800000afaf7808 */ /* 0x002fe20002800000 */
[--C-:B------:R-:W-:Y:S01]  /*7d90*/  FFMA.FTZ R10, R10, UR10, -R135.reuse ;  /* 0x0000000a0a0a7c23 */ /* 0x100fe20008010887 */
[----:B------:R-:W-:Y:S01]  /*7da0*/  FMNMX.FTZ R184, R20, R191, !PT ;  /* 0x000000bf14b87209 */ /* 0x000fe20007810000 */
[----:B------:R-:W1:Y:S01]  /*7db0*/  MUFU.TANH R182, R182 ;  /* 0x000000b600b67308 */ /* 0x000e620000002400 */
[----:B------:R-:W-:Y:S01]  /*7dc0*/  ISETP.GT.AND P5, PT, R189, 0x31, PT ;  /* 0x00000031bd00780c */ /* 0x000fe20003fa4270 */
[--C-:B------:R-:W-:Y:S01]  /*7dd0*/  FFMA.FTZ R11, R11, UR10, -R135.reuse ;  /* 0x0000000a0b0b7c23 */ /* 0x100fe20008010887 */
[----:B------:R-:W-:Y:S01]  /*7de0*/  FMNMX.FTZ R191, R21, R184, !PT ;  /* 0x000000b815bf7209 */ /* 0x000fe20007810000 */
[--C-:B------:R-:W-:Y:S01]  /*7df0*/  FFMA.FTZ R136, R136, UR10, -R135.reuse ;  /* 0x0000000a88887c23 */ /* 0x100fe20008010887 */
[----:B0-----:R-:W-:Y:S01]  /*7e00*/  FSEL R178, R178, -INF , P4 ;  /* 0xff800000b2b27808 */ /* 0x001fe20002000000 */
[--C-:B------:R-:W-:Y:S01]  /*7e10*/  FFMA.FTZ R15, R15, UR10, -R135.reuse ;  /* 0x0000000a0f0f7c23 */ /* 0x100fe20008010887 */
[----:B------:R-:W-:Y:S01]  /*7e20*/  FMNMX.FTZ R184, R186, R191, !PT ;  /* 0x000000bfbab87209 */ /* 0x000fe20007810000 */
[----:B------:R-:W0:Y:S01]  /*7e30*/  MUFU.TANH R183, R183 ;  /* 0x000000b700b77308 */ /* 0x000e220000002400 */
[----:B------:R-:W-:Y:S01]  /*7e40*/  ISETP.GT.AND P4, PT, R189, 0x38, PT ;  /* 0x00000038bd00780c */ /* 0x000fe20003f84270 */
[--C-:B------:R-:W-:Y:S01]  /*7e50*/  FFMA.FTZ R185, R185, UR10, -R135.reuse ;  /* 0x0000000ab9b97c23 */ /* 0x100fe20008010887 */
[----:B------:R-:W-:Y:S01]  /*7e60*/  FMNMX.FTZ R191, R187, R184, !PT ;  /* 0x000000b8bbbf7209 */ /* 0x000fe20007810000 */
[--C-:B------:R-:W-:Y:S01]  /*7e70*/  FFMA.FTZ R168, R168, UR10, -R135.reuse ;  /* 0x0000000aa8a87c23 */ /* 0x100fe20008010887 */
[----:B--2---:R-:W-:Y:S01]  /*7e80*/  FSEL R179, R179, -INF , P5 ;  /* 0xff800000b3b37808 */ /* 0x004fe20002800000 */
[--C-:B------:R-:W-:Y:S01]  /*7e90*/  FFMA.FTZ R169, R169, UR10, -R135.reuse ;  /* 0x0000000aa9a97c23 */ /* 0x100fe20008010887 */
[----:B------:R-:W-:Y:S01]  /*7ea0*/  FMNMX.FTZ R184, R170, R191, !PT ;  /* 0x000000bfaab87209 */ /* 0x000fe20007810000 */
[----:B------:R-:W2:Y:S01]  /*7eb0*/  MUFU.TANH R154, R154 ;  /* 0x0000009a009a7308 */ /* 0x000ea20000002400 */
[----:B------:R-:W-:Y:S01]  /*7ec0*/  ISETP.GT.AND P5, PT, R189, 0x39, PT ;  /* 0x00000039bd00780c */ /* 0x000fe20003fa4270 */
[--C-:B------:R-:W-:Y:S01]  /*7ed0*/  FFMA.FTZ R172, R172, UR10, -R135.reuse ;  /* 0x0000000aacac7c23 */ /* 0x100fe20008010887 */
        /* <DEDUP_REMOVED lines=13> */
[----:B------:R-:W-:Y:S01]  /*7fb0*/  MUFU.TANH R157, R157 ;  /* 0x0000009d009d7308 */ /* 0x000fe20000002400 */
[----:B------:R-:W-:Y:S01]  /*7fc0*/  ISETP.GT.AND P5, PT, R189, 0x41, PT ;  /* 0x00000041bd00780c */ /* 0x000fe20003fa4270 */
[--C-:B------:R-:W-:Y:S01]  /*7fd0*/  FFMA.FTZ R161, R161, UR10, -R135.reuse ;  /* 0x0000000aa1a17c23 */ /* 0x100fe20008010887 */
[----:B------:R-:W-:Y:S01]  /*7fe0*/  FMNMX.FTZ R191, R179, R184, !PT ;  /* 0x000000b8b3bf7209 */ /* 0x000fe20007810000 */
[--C-:B------:R-:W-:Y:S01]  /*7ff0*/  FFMA.FTZ R165, R165, UR10, -R135.reuse ;  /* 0x0000000aa5a57c23 */ /* 0x100fe20008010887 */
[----:B--2---:R-:W-:Y:S01]  /*8000*/  FSEL R154, R154, -INF , P4 ;  /* 0xff8000009a9a7808 */ /* 0x004fe20002000000 */
[--C-:B------:R-:W-:Y:S01]  /*8010*/  FFMA.FTZ R6, R6, UR10, -R135.reuse ;  /* 0x0000000a06067c23 */ /* 0x100fe20008010887 */
[----:B------:R-:W-:Y:S01]  /*8020*/  FMNMX.FTZ R184, R182, R191, !PT ;  /* 0x000000bfb6b87209 */ /* 0x000fe20007810000 */
[----:B------:R-:W0:Y:S01]  /*8030*/  MUFU.TANH R158, R158 ;  /* 0x0000009e009e7308 */ /* 0x000e220000002400 */
        /* <DEDUP_REMOVED lines=12> */
[----:B------:R-:W-:-:S01]  /*8100*/  FFMA.FTZ R142, R142, UR10, -R135 ;  /* 0x0000000a8e8e7c23 */ /* 0x000fc20008010887 */
[----:B------:R-:W-:-:S02]  /*8110*/  FFMA.FTZ R133, R133, UR10, -R135 ;  /* 0x0000000a85857c23 */ /* 0x000fc40008010887 */
[----:B------:R-:W2:Y:S01]  /*8120*/  MUFU.TANH R163, R163 ;  /* 0x000000a300a37308 */ /* 0x000ea20000002400 */
[----:B0-----:R-:W-:Y:S02]  /*8130*/  FSEL R158, R158, -INF , P5 ;  /* 0xff8000009e9e7808 */ /* 0x001fe40002800000 */
[----:B------:R-:W-:-:S05]  /*8140*/  ISETP.GT.AND P5, PT, R189, 0x51, PT ;  /* 0x00000051bd00780c */ /* 0x000fca0003fa4270 */
[----:B------:R0:W-:Y:S08]  /*8150*/  MUFU.EX2 R12, R193 ;  /* 0x000000c1000c7308 */ /* 0x0001f00000000800 */
[----:B------:R-:W3:Y:S01]  /*8160*/  MUFU.TANH R166, R166 ;  /* 0x000000a600a67308 */ /* 0x000ee20000002400 */
[----:B0-----:R-:W-:-:S01]  /*8170*/  FFMA.FTZ R193, R180, UR10, -R135 ;  /* 0x0000000ab4c17c23 */ /* 0x001fc20008010887 */
[----:B------:R-:W-:-:S02]  /*8180*/  FSEL R180, R157, -INF , P4 ;  /* 0xff8000009db47808 */ /* 0x000fc40002000000 */
[C---:B------:R-:W-:Y:S02]  /*8190*/  ISETP.GT.AND P4, PT, R189.reuse, 0x50, PT ;  /* 0x00000050bd00780c */ /* 0x040fe40003f84270 */
[----:B------:R-:W-:Y:S02]  /*81a0*/  FMNMX.FTZ R191, R180, R191, !PT ;  /* 0x000000bfb4bf7209 */ /* 0x000fe40007810000 */
[----:B------:R-:W0:Y:S01]  /*81b0*/  MUFU.TANH R167, R167 ;  /* 0x000000a700a77308 */ /* 0x000e220000002400 */
[----:B-1----:R-:W-:Y:S02]  /*81c0*/  FSEL R181, R160, -INF , P4 ;  /* 0xff800000a0b57808 */ /* 0x002fe40002000000 */
[----:B------:R-:W-:Y:S02]  /*81d0*/  FMNMX.FTZ R184, R158, R191, !PT ;  /* 0x000000bf9eb87209 */ /* 0x000fe40007810000 */
[----:B------:R-:W-:Y:S02]  /*81e0*/  ISETP.GT.AND P4, PT, R189, 0x58, PT ;  /* 0x00000058bd00780c */ /* 0x000fe40003f84270 */
[----:B--2---:R-:W-:Y:S01]  /*81f0*/  FSEL R163, R163, -INF , P5 ;  /* 0xff800000a3a37808 */ /* 0x004fe20002800000 */
[----:B------:R-:W1:Y:S01]  /*8200*/  MUFU.TANH R137, R137 ;  /* 0x0000008900897308 */ /* 0x000e620000002400 */
[----:B------:R-:W-:-:S02]  /*8210*/  FMNMX.FTZ R184, R181, R184, !PT ;  /* 0x000000b8b5b87209 */ /* 0x000fc40007810000 */
[----:B------:R-:W-:Y:S02]  /*8220*/  ISETP.GT.AND P5, PT, R189, 0x59, PT ;  /* 0x00000059bd00780c */ /* 0x000fe40003fa4270 */
[----:B---3--:R-:W-:Y:S02]  /*8230*/  FSEL R166, R166, -INF , P4 ;  /* 0xff800000a6a67808 */ /* 0x008fe40002000000 */
[----:B------:R-:W-:Y:S01]  /*8240*/  FMNMX.FTZ R191, R163, R184, !PT ;  /* 0x000000b8a3bf7209 */ /* 0x000fe20007810000 */
[----:B------:R-:W-:Y:S01]  /*8250*/  MUFU.TANH R145, R145 ;  /* 0x0000009100917308 */ /* 0x000fe20000002400 */
[----:B------:R-:W-:Y:S02]  /*8260*/  ISETP.GT.AND P4, PT, R189, 0x60, PT ;  /* 0x00000060bd00780c */ /* 0x000fe40003f84270 */
[----:B0-----:R-:W-:Y:S02]  /*8270*/  FSEL R167, R167, -INF , P5 ;  /* 0xff800000a7a77808 */ /* 0x001fe40002800000 */
[----:B------:R-:W-:-:S02]  /*8280*/  FMNMX.FTZ R184, R166, R191, !PT ;  /* 0x000000bfa6b87209 */ /* 0x000fc40007810000 */
[----:B------:R-:W-:Y:S01]  /*8290*/  ISETP.GT.AND P5, PT, R189, 0x61, PT ;  /* 0x00000061bd00780c */ /* 0x000fe20003fa4270 */
[----:B------:R-:W0:Y:S01]  /*82a0*/  MUFU.TANH R149, R149 ;  /* 0x0000009500957308 */ /* 0x000e220000002400 */
[----:B------:R-:W-:Y:S02]  /*82b0*/  FSEL R14, R14, -INF , P4 ;  /* 0xff8000000e0e7808 */ /* 0x000fe40002000000 */
[----:B------:R-:W-:Y:S02]  /*82c0*/  FMNMX.FTZ R191, R167, R184, !PT ;  /* 0x000000b8a7bf7209 */ /* 0x000fe40007810000 */
[----:B------:R-:W-:Y:S02]  /*82d0*/  ISETP.GT.AND P4, PT, R189, 0x68, PT ;  /* 0x00000068bd00780c */ /* 0x000fe40003f84270 */
[----:B-1----:R-:W-:Y:S01]  /*82e0*/  FSEL R137, R137, -INF , P5 ;  /* 0xff80000089897808 */ /* 0x002fe20002800000 */
[----:B------:R-:W-:Y:S01]  /*82f0*/  MUFU.TANH R146, R146 ;  /* 0x0000009200927308 */ /* 0x000fe20000002400 */
[----:B------:R-:W-:-:S02]  /*8300*/  FMNMX.FTZ R184, R14, R191, !PT ;  /* 0x000000bf0eb87209 */ /* 0x000fc40007810000 */
[----:B------:R-:W-:Y:S02]  /*8310*/  ISETP.GT.AND P5, PT, R189, 0x69, PT ;  /* 0x00000069bd00780c */ /* 0x000fe40003fa4270 */
[----:B------:R-:W-:-:S03]  /*8320*/  FMNMX.FTZ R191, R137, R184, !PT ;  /* 0x000000b889bf7209 */ /* 0x000fc60007810000 */
[----:B------:R-:W1:Y:S01]  /*8330*/  MUFU.TANH R147, R147 ;  /* 0x0000009300937308 */ /* 0x000e620000002400 */
[----:B0-----:R-:W-:Y:S02]  /*8340*/  FSEL R149, R149, -INF , P5 ;  /* 0xff80000095957808 */ /* 0x001fe40002800000 */
[----:B------:R-:W-:-:S05]  /*8350*/  ISETP.GT.AND P5, PT, R189, 0x71, PT ;  /* 0x00000071bd00780c */ /* 0x000fca0003fa4270 */
[----:B------:R0:W-:Y:S08]  /*8360*/  MUFU.EX2 R157, R193 ;  /* 0x000000c1009d7308 */ /* 0x0001f00000000800 */
[----:B------:R-:W-:Y:S01]  /*8370*/  MUFU.TANH R150, R150 ;  /* 0x0000009600967308 */ /* 0x000fe20000002400 */
[----:B0-----:R-:W-:-:S01]  /*8380*/  FFMA.FTZ R193, R156, UR10, -R135 ;  /* 0x0000000a9cc17c23 */ /* 0x001fc20008010887 */
[----:B------:R-:W-:-:S02]  /*8390*/  FSEL R156, R145, -INF , P4 ;  /* 0xff800000919c7808 */ /* 0x000fc40002000000 */
[----:B------:R-:W-:Y:S02]  /*83a0*/  ISETP.GT.AND P4, PT, R189, 0x70, PT ;  /* 0x00000070bd00780c */ /* 0x000fe40003f84270 */
[----:B-1----:R-:W-:Y:S02]  /*83b0*/  FSEL R147, R147, -INF , P5 ;  /* 0xff80000093937808 */ /* 0x002fe40002800000 */
        /* <DEDUP_REMOVED lines=19> */
[----:B------:R-:W-:Y:S02]  /*84f0*/  FMNMX.FTZ R188, R159, R188, !PT ;  /* 0x000000bc9fbc7209 */ /* 0x000fe40007810000 */
[----:B------:R-:W1:Y:S01]  /*8500*/  MUFU.TANH R127, R127 ;  /* 0x0000007f007f7308 */ /* 0x000e620000002400 */
[----:B0-----:R-:W-:Y:S01]  /*8510*/  FSEL R122, R122, -INF , P4 ;  /* 0xff8000007a7a7808 */ /* 0x001fe20002000000 */
[----:B------:R-:W-:Y:S02]  /*8520*/  WARPGROUP.DEPBAR.LE gsb0, 0x0 ;  /* 0x00008000000079c5 */ /* 0x000fe40000010000 */
[----:B------:R-:W-:Y:S01]  /*8530*/  FMNMX.FTZ R191, R151, R188, !PT ;  /* 0x000000bc97bf7209 */ /* 0x000fe20007810000 */
[----:B------:R-:W-:Y:S01]  /*8540*/  WARPGROUP.ARRIVE ;  /* 0x00000000000079c5 */ /* 0x000fe20000000000 */
[----:B------:R-:W-:-:S02]  /*8550*/  ISETP.GT.AND P4, PT, R189, 0x88, PT ;  /* 0x00000088bd00780c */ /* 0x000fc40003f84270 */
[----:B------:R-:W0:Y:S01]  /*8560*/  MUFU.TANH R130, R130 ;  /* 0x0000008200827308 */ /* 0x000e220000002400 */
[----:B--2---:R-:W-:Y:S02]  /*8570*/  FSEL R123, R123, -INF , P5 ;  /* 0xff8000007b7b7808 */ /* 0x004fe40002800000 */
[----:B------:R-:W-:Y:S01]  /*8580*/  FMNMX.FTZ R188, R122, R191, !PT ;  /* 0x000000bf7abc7209 */ /* 0x000fe20007810000 */
[----:B------:R-:W-:Y:S01]  /*8590*/  QGMMA.64x192x32.F32.E4M3.E4M3 R24, R204, gdesc[UR4], R24, gsb0 ;  /* 0x02e00004cc187df3 */ /* 0x000fe20008000818 */
[----:B------:R-:W-:Y:S01]  /*85a0*/  ISETP.GT.AND P5, PT, R189, 0x89, PT ;  /* 0x00000089bd00780c */ /* 0x000fe20003fa4270 */
[----:B------:R-:W-:Y:S01]  /*85b0*/  UIADD3 UR6, UR11, 0x600, URZ ;  /* 0x000006000b067890 */ /* 0x000fe2000fffe03f */
[----:B------:R-:W-:Y:S01]  /*85c0*/  FMNMX.FTZ R191, R123, R188, !PT ;  /* 0x000000bc7bbf7209 */ /* 0x000fe20007810000 */
[----:B------:R-:W2:Y:S01]  /*85d0*/  MUFU.TANH R131, R131 ;  /* 0x0000008300837308 */ /* 0x000ea20000002400 */
[----:B-1----:R-:W-:Y:S01]  /*85e0*/  FSEL R127, R127, -INF , P5 ;  /* 0xff8000007f7f7808 */ /* 0x002fe20002800000 */
[----:B------:R-:W-:Y:S01]  /*85f0*/  UMOV UR7, 0xc0000010 ;  /* 0xc000001000077882 */ /* 0x000fe20000000000 */
        /* <DEDUP_REMOVED lines=14> */
[----:B------:R-:W-:Y:S02]  /*86e0*/  ISETP.GT.AND P5, PT, R189, 0x99, PT ;  /* 0x00000099bd00780c */ /* 0x000fe40003fa4270 */
[----:B---3--:R-:W-:Y:S02]  /*86f0*/  FSEL R134, R134, -INF , P4 ;  /* 0xff80000086867808 */ /* 0x008fe40002000000 */
[----:B------:R-:W-:Y:S01]  /*8700*/  FMNMX.FTZ R189, R131, R188, !PT ;  /* 0x000000bc83bd7209 */ /* 0x000fe20007810000 */
[----:B------:R-:W-:-:S01]  /*8710*/  FFMA.FTZ R188, R120, UR10, -R135 ;  /* 0x0000000a78bc7c23 */ /* 0x000fc20008010887 */
[----:B-1----:R-:W-:Y:S01]  /*8720*/  FSEL R190, R190, -INF , P5 ;  /* 0xff800000bebe7808 */ /* 0x002fe20002800000 */
[----:B------:R-:W-:Y:S01]  /*8730*/  MUFU.EX2 R192, R192 ;  /* 0x000000c000c07308 */ /* 0x000fe20000000800 */
[----:B------:R-:W-:-:S04]  /*8740*/  FMNMX.FTZ R191, R134, R189, !PT ;  /* 0x000000bd86bf7209 */ /* 0x000fc80007810000 */
[----:B------:R-:W-:Y:S01]  /*8750*/  FMNMX.FTZ R120, R190, R191, !PT ;  /* 0x000000bfbe787209 */ /* 0x000fe20007810000 */
[----:B------:R-:W-:-:S01]  /*8760*/  FFMA.FTZ R191, R138, UR10, -R135 ;  /* 0x0000000a8abf7c23 */ /* 0x000fc20008010887 */
[--C-:B------:R-:W-:Y:S01]  /*8770*/  FFMA.FTZ R138, R139, UR10, -R135.reuse ;  /* 0x0000000a8b8a7c23 */ /* 0x100fe20008010887 */
[----:B------:R-:W-:-:S01]  /*8780*/  FFMA.FTZ R139, R140, UR10, -R135 ;  /* 0x0000000a8c8b7c23 */ /* 0x000fc20008010887 */
[--C-:B------:R-:W-:Y:S01]  /*8790*/  FFMA.FTZ R140, R141, UR10, -R135.reuse ;  /* 0x0000000a8d8c7c23 */ /* 0x100fe20008010887 */
[----:B0-----:R-:W0:Y:S01]  /*87a0*/  SHFL.BFLY PT, R193, R120, 0x2, 0x1f ;  /* 0x0c401f0078c17f89 */ /* 0x001e2200000e0000 */
[----:B------:R-:W-:-:S01]  /*87b0*/  FFMA.FTZ R141, R144, UR10, -R135 ;  /* 0x0000000a908d7c23 */ /* 0x000fc20008010887 */
[--C-:B------:R-:W-:Y:S01]  /*87c0*/  FFMA.FTZ R144, R148, UR10, -R135.reuse ;  /* 0x0000000a94907c23 */ /* 0x100fe20008010887 */
[----:B------:R-:W-:-:S01]  /*87d0*/  FFMA.FTZ R135, R143, UR10, -R135 ;  /* 0x0000000a8f877c23 */ /* 0x000fc20008010887 */
        /* <DEDUP_REMOVED lines=15> */
[--C-:B------:R-:W-:Y:S01]  /*88d0*/  FFMA.FTZ R193, R8, UR10, -R143.reuse ;  /* 0x0000000a08c17c23 */ /* 0x100fe2000801088f */
[----:B------:R-:W-:-:S01]  /*88e0*/  FFMA.FTZ R8, R9, UR10, -R143 ;  /* 0x0000000a09087c23 */ /* 0x000fc2000801088f */
[--C-:B------:R-:W-:Y:S01]  /*88f0*/  FFMA.FTZ R9, R162, UR10, -R143.reuse ;  /* 0x0000000aa2097c23 */ /* 0x100fe2000801088f */
[----:B------:R-:W-:-:S01]  /*8900*/  FFMA.FTZ R162, R187, UR10, -R143 ;  /* 0x0000000abba27c23 */ /* 0x000fc2000801088f */
        /* <DEDUP_REMOVED lines=8> */
[----:B------:R-:W-:Y:S01]  /*8990*/  MUFU.EX2 R193, R193 ;  /* 0x000000c100c17308 */ /* 0x000fe20000000800 */
[----:B------:R-:W-:Y:S01]  /*89a0*/  FMUL.FTZ R186, R187, UR10 ;  /* 0x0000000abbba7c20 */ /* 0x000fe20008410000 */
[--C-:B------:R-:W-:Y:S01]  /*89b0*/  FFMA.FTZ R187, R158, UR10, -R143.reuse ;  /* 0x0000000a9ebb7c23 */ /* 0x100fe2000801088f */
[----:B------:R-:W-:-:S01]  /*89c0*/  FFMA.FTZ R158, R181, UR10, -R143 ;  /* 0x0000000ab59e7c23 */ /* 0x000fc2000801088f */
[----:B------:R-:W-:Y:S01]  /*89d0*/  FADD.FTZ R180, -R180, R5 ;  /* 0x00000005b4b47221 */ /* 0x000fe20000010100 */
[----:B------:R-:W-:-:S01]  /*89e0*/  FFMA.FTZ R170, R170, UR10, -R143 ;  /* 0x0000000aaaaa7c23 */ /* 0x000fc2000801088f */
[--C-:B------:R-:W-:Y:S01]  /*89f0*/  FFMA.FTZ R171, R171, UR10, -R143.reuse ;  /* 0x0000000aabab7c23 */ /* 0x100fe2000801088f */
[----:B------:R-:W-:-:S01]  /*8a00*/  FFMA.FTZ R174, R174, UR10, -R143 ;  /* 0x0000000aaeae7c23 */ /* 0x000fc2000801088f */
[----:B------:R-:W-:Y:S01]  /*8a10*/  FMUL.FTZ R180, R180, UR10 ;  /* 0x0000000ab4b47c20 */ /* 0x000fe20008410000 */
        /* <DEDUP_REMOVED lines=19> */
[----:B------:R-:W-:-:S02]  /*8b50*/  FFMA.FTZ R123, R123, UR10, -R143 ;  /* 0x0000000a7b7b7c23 */ /* 0x000fc4000801088f */
[----:B------:R-:W-:-:S03]  /*8b60*/  FADD.FTZ R181, R7, R188 ;  /* 0x000000bc07b57221 */ /* 0x000fc60000010000 */
[----:B------:R-:W0:Y:S01]  /*8b70*/  MUFU.EX2 R9, R9 ;  /* 0x0000000900097308 */ /* 0x000e220000000800 */
[----:B-1----:R-:W-:-:S01]  /*8b80*/  FFMA.FTZ R3, R180, R2, R193 ;  /* 0x00000002b4037223 */ /* 0x002fc200000100c1 */
        /* <DEDUP_REMOVED lines=81> */
[----:B------:R-:W-:Y:S01]  /*90a0*/  FFMA.FTZ R151, R164, UR10, -R143 ;  /* 0x0000000aa4977c23 */ /* 0x000fe2000801088f */
[----:B------:R-:W-:-:S05]  /*90b0*/  WARPGROUP.DEPBAR.LE gsb0, 0x0 ;  /* 0x00008000000079c5 */ /* 0x000fca0000010000 */
        /* <DEDUP_REMOVED lines=42> */
[----:B------:R-:W-:Y:S01]  /*9360*/  FFMA.FTZ R131, R134, UR10, -R143 ;  /* 0x0000000a86837c23 */ /* 0x000fe2000801088f */
[----:B0-----:R-:W-:-:S02]  /*9370*/  @!P1 VIADD R2, R194, 0x33440 ;  /* 0x00033440c2029836 */ /* 0x001fc40000000000 */
        /* <DEDUP_REMOVED lines=35> */
.L_x_5098:
        /* <DEDUP_REMOVED lines=149> */
.L_x_5089:
[----:B------:R-:W-:-:S13]  /*9f00*/  ISETP.LE.AND P2, PT, RZ, UR55, PT ;  /* 0x00000037ff007c0c */ /* 0x000fda000bf43270 */
[----:B------:R-:W-:Y:S05]  /*9f10*/  @!P2 BRA `(.L_x_5100) ;  /* 0x000000380030a947 */ /* 0x000fea0003800000 */
[----:B------:R-:W-:Y:S01]  /*9f20*/  IMAD.MOV.U32 R5, RZ, RZ, R120 ;  /* 0x000000ffff057224 */ /* 0x000fe200078e0078 */
[----:B------:R-:W-:Y:S01]  /*9f30*/  UMOV UR54, UR44 ;  /* 0x0000002c00367c82 */ /* 0x000fe20008000000 */
[----:B------:R-:W-:Y:S01]  /*9f40*/  IMAD.MOV.U32 R4, RZ, RZ, R121 ;  /* 0x000000ffff047224 */ /* 0x000fe200078e0079 */
[----:B------:R-:W-:Y:S01]  /*9f50*/  UMOV UR50, UR51 ;  /* 0x0000003300327c82 */ /* 0x000fe20008000000 */
[----:B------:R-:W-:-:S05]  /*9f60*/  ULDC UR49, c[0x0][0x988] ;  /* 0x0002620000317ab9 */ /* 0x000fca0000000800 */
.L_x_5110:
        /* <DEDUP_REMOVED lines=9> */
.L_x_5102:
[----:B------:R-:W-:Y:S01]  /*a000*/  ULEA UR6, UR51, UR41, 0x3 ;  /* 0x0000002933067291 */ /* 0x000fe2000f8e183f */
[----:B------:R-:W-:-:S05]  /*a010*/  IMAD.U32 R6, RZ, RZ, UR44 ;  /* 0x0000002cff067e24 */ /* 0x000fca000f8e00ff */
[----:B------:R-:W-:-:S04]  /*a020*/  SHF.L.U32 R6, R6, 0x1f, RZ ;  /* 0x0000001f06067819 */ /* 0x000fc800000006ff */
[----:B------:R0:W1:Y:S01]  /*a030*/  SYNCS.PHASECHK.TRANS64.TRYWAIT P2, [UR6+0x33430], R6 ;  /* 0x03343006ff0075a7 */ /* 0x0000620008040146 */
[----:B------:R-:W-:Y:S05]  /*a040*/  @!P0 BRA `(.L_x_5103) ;  /* 0x0000000000048947 */ /* 0x000fea0003800000 */
[----:B------:R-:W-:Y:S01]  /*a050*/  BPT.TRAP 0x1 ;  /* 0x000000040000795c */ /* 0x000fe20000300000 */
.L_x_5103:
[----:B-1----:R-:W-:Y:S05]  /*a060*/  @P2 BRA `(.L_x_5101) ;  /* 0x0000000000082947 */ /* 0x002fea0003800000 */
[----:B------:R-:W1:Y:S02]  /*a070*/  SYNCS.PHASECHK.TRANS64.TRYWAIT P2, [UR6+0x33430], R6 ;  /* 0x03343006ff0075a7 */ /* 0x000e640008040146 */
[----:B-1----:R-:W-:Y:S05]  /*a080*/  @!P2 BRA `(.L_x_5104) ;  /* 0x000000dc0094a947 */ /* 0x002fea0003800000 */
.L_x_5101:
        /* <DEDUP_REMOVED lines=188> */
.L_x_5106:
[----:B------:R-:W-:Y:S01]  /*ac50*/  ULEA UR6, UR50, UR41, 0x3 ;  /* 0x0000002932067291 */ /* 0x000fe2000f8e183f */
[----:B------:R-:W-:-:S05]  /*ac60*/  IMAD.U32 R6, RZ, RZ, UR54 ;  /* 0x00000036ff067e24 */ /* 0x000fca000f8e00ff */
[----:B------:R-:W-:-:S04]  /*ac70*/  SHF.L.U32 R6, R6, 0x1f, RZ ;  /* 0x0000001f06067819 */ /* 0x000fc800000006ff */
[----:B------:R0:W1:Y:S01]  /*ac80*/  SYNCS.PHASECHK.TRANS64.TRYWAIT P2, [UR6+0x33450], R6 ;  /* 0x03345006ff0075a7 */ /* 0x0000620008040146 */
[----:B------:R-:W-:Y:S05]  /*ac90*/  @!P0 BRA `(.L_x_5107) ;  /* 0x0000000000048947 */ /* 0x000fea0003800000 */
[----:B------:R-:W-:Y:S01]  /*aca0*/  BPT.TRAP 0x1 ;  /* 0x000000040000795c */ /* 0x000fe20000300000 */
.L_x_5107:
[----:B-1----:R-:W-:Y:S05]  /*acb0*/  @P2 BRA `(.L_x_5105) ;  /* 0x0000000000082947 */ /* 0x002fea0003800000 */
[----:B------:R-:W1:Y:S02]  /*acc0*/  SYNCS.PHASECHK.TRANS64.TRYWAIT P2, [UR6+0x33450], R6 ;  /* 0x03345006ff0075a7 */ /* 0x000e640008040146 */
[----:B-1----:R-:W-:Y:S05]  /*acd0*/  @!P2 BRA `(.L_x_5108) ;  /* 0x000000d00098a947 */ /* 0x002fea0003800000 */
.L_x_5105:
        /* <DEDUP_REMOVED lines=540> */
.L_x_5109:
        /* <DEDUP_REMOVED lines=148> */
.L_x_5100:
[----:B------:R-:W-:Y:S06]  /*d7e0*/  BAR.ARV 0x8, 0x180 ;  /* 0x0206000000007b1d */ /* 0x000fec0000002000 */
[----:B------:R-:W-:Y:S05]  /*d7f0*/  @!P0 BRA `(.L_x_5111) ;  /* 0x0000000000048947 */ /* 0x000fea0003800000 */
[----:B------:R-:W-:Y:S01]  /*d800*/  BPT.TRAP 0x1 ;  /* 0x000000040000795c */ /* 0x000fe20000300000 */
.L_x_5111:
[----:B------:R-:W-:Y:S01]  /*d810*/  ULEA UR9, UR51, UR41, 0x3 ;  /* 0x0000002933097291 */ /* 0x000fe2000f8e183f */
[----:B------:R-:W-:-:S05]  /*d820*/  IMAD.U32 R0, RZ, RZ, UR44 ;  /* 0x0000002cff007e24 */ /* 0x000fca000f8e00ff */
[----:B------:R-:W-:-:S04]  /*d830*/  SHF.L.U32 R0, R0, 0x1f, RZ ;  /* 0x0000001f00007819 */ /* 0x000fc800000006ff */
[----:B------:R0:W1:Y:S01]  /*d840*/  SYNCS.PHASECHK.TRANS64.TRYWAIT P1, [UR9+0x33450], R0 ;  /* 0x03345000ff0075a7 */ /* 0x0000620008020149 */
[----:B------:R-:W-:Y:S05]  /*d850*/  @!P0 BRA `(.L_x_5112) ;  /* 0x0000000000048947 */ /* 0x000fea0003800000 */
[----:B------:R-:W-:Y:S01]  /*d860*/  BPT.TRAP 0x1 ;  /* 0x000000040000795c */ /* 0x000fe20000300000 */
.L_x_5112:
[----:B-1----:R-:W-:Y:S05]  /*d870*/  @P1 BRA `(.L_x_5113) ;  /* 0x0000000000081947 */ /* 0x002fea0003800000 */
[----:B------:R-:W1:Y:S02]  /*d880*/  SYNCS.PHASECHK.TRANS64.TRYWAIT P1, [UR9+0x33450], R0 ;  /* 0x03345000ff0075a7 */ /* 0x000e640008020149 */
[----:B-1----:R-:W-:Y:S05]  /*d890*/  @!P1 BRA `(.L_x_5114) ;  /* 0x000000a400c09947 */ /* 0x002fea0003800000 */
.L_x_5113:
        /* <DEDUP_REMOVED lines=87> */
.L_x_5115:
        /* <DEDUP_REMOVED lines=106> */
.L_x_5082:
        /* <DEDUP_REMOVED lines=34> */
[----:B------:R-:W-:Y:S02]  /*e6d0*/  F2FP.BF16.F32.PACK_AB R119, R119, R4 ;  /* 0x000000047777723e */ /* 0x000fe400000010ff */
[----:B------:R-:W-:Y:S02]  /*e6e0*/  SEL R52, R53, R52, P0 ;  /* 0x0000003435347207 */ /* 0x000fe40000000000 */
[----:B------:R-:W-:-:S02]  /*e6f0*/  F2FP.BF16.F32.PACK_AB R37, R76, R37 ;  /* 0x000000254c25723e */ /* 0x000fc400000010ff */
[----:B------:R-:W-:Y:S02]  /*e700*/  F2FP.BF16.F32.PACK_AB R36, R77, R36 ;  /* 0x000000244d24723e */ /* 0x000fe400000010ff */
[----:B------:R-:W-:Y:S02]  /*e710*/  SEL R53, R45, R44, P0 ;  /* 0x0000002c2d357207 */ /* 0x000fe40000000000 */
[----:B------:R-:W-:Y:S02]  /*e720*/  SEL R44, R44, R45, P0 ;  /* 0x0000002d2c2c7207 */ /* 0x000fe40000000000 */
[----:B------:R-:W-:Y:S02]  /*e730*/  SEL R45, R41, R40, P0 ;  /* 0x00000028292d7207 */ /* 0x000fe40000000000 */
[----:B------:R-:W-:Y:S02]  /*e740*/  SEL R40, R40, R41, P0 ;  /* 0x0000002928287207 */ /* 0x000fe40000000000 */
[----:B------:R-:W-:-:S02]  /*e750*/  MOV R4, R3 ;  /* 0x0000000300047202 */ /* 0x000fc40000000f00 */
[----:B-1----:R-:W-:Y:S02]  /*e760*/  MOV R5, R68 ;  /* 0x0000004400057202 */ /* 0x002fe40000000f00 */
[----:B------:R-:W-:Y:S02]  /*e770*/  F2FP.BF16.F32.PACK_AB R89, R89, R96 ;  /* 0x000000605959723e */ /* 0x000fe400000010ff */
[----:B------:R-:W-:Y:S02]  /*e780*/  F2FP.BF16.F32.PACK_AB R88, R81, R88 ;  /* 0x000000585158723e */ /* 0x000fe400000010ff */
[----:B------:R-:W-:Y:S02]  /*e790*/  SEL R41, R37, R36, P0 ;  /* 0x0000002425297207 */ /* 0x000fe40000000000 */
[----:B------:R-:W-:Y:S01]  /*e7a0*/  SEL R48, R36, R37, P0 ;  /* 0x0000002524307207 */ /* 0x000fe20000000000 */
[----:B------:R-:W-:Y:S01]  /*e7b0*/  IMAD.WIDE R36, R224, 0x2, R4 ;  /* 0x00000002e0247825 */ /* 0x000fe200078e0204 */
[----:B------:R-:W-:-:S02]  /*e7c0*/  SEL R69, R89, R88, P0 ;  /* 0x0000005859457207 */ /* 0x000fc40000000000 */
[----:B------:R-:W-:Y:S02]  /*e7d0*/  F2FP.BF16.F32.PACK_AB R11, R110, R11 ;  /* 0x0000000b6e0b723e */ /* 0x000fe400000010ff */
[----:B------:R-:W-:Y:S02]  /*e7e0*/  F2FP.BF16.F32.PACK_AB R10, R111, R10 ;  /* 0x0000000a6f0a723e */ /* 0x000fe400000010ff */
[----:B------:R-:W-:Y:S02]  /*e7f0*/  SEL R88, R88, R89, P0 ;  /* 0x0000005958587207 */ /* 0x000fe40000000000 */
[----:B------:R-:W-:Y:S02]  /*e800*/  IADD3 R89, P5, R36, 0x40, RZ ;  /* 0x0000004024597810 */ /* 0x000fe40007fbe0ff */
[----:B------:R-:W-:Y:S02]  /*e810*/  SEL R83, R11, R10, P0 ;  /* 0x0000000a0b537207 */ /* 0x000fe40000000000 */
[----:B------:R-:W-:-:S02]  /*e820*/  SEL R74, R10, R11, P0 ;  /* 0x0000000b0a4a7207 */ /* 0x000fc40000000000 */
[----:B------:R-:W-:Y:S02]  /*e830*/  LOP3.LUT R10, R89, 0x380, RZ, 0xc0, !PT ;  /* 0x00000380590a7812 */ /* 0x000fe400078ec0ff */
        /* <DEDUP_REMOVED lines=11> */
[C---:B------:R-:W-:Y:S02]  /*e8f0*/  IADD3 R87, P4, R36.reuse, 0x20, RZ ;  /* 0x0000002024577810 */ /* 0x040fe40007f9e0ff */
[----:B------:R-:W-:Y:S02]  /*e900*/  F2FP.BF16.F32.PACK_AB R34, R71, R34 ;  /* 0x000000224722723e */ /* 0x000fe400000010ff */
[----:B------:R-:W-:Y:S02]  /*e910*/  F2FP.BF16.F32.PACK_AB R24, R95, R24 ;  /* 0x000000185f18723e */ /* 0x000fe400000010ff */
[----:B------:R-:W-:Y:S02]  /*e920*/  IADD3 R91, P6, R36, 0x60, RZ ;  /* 0x00000060245b7810 */ /* 0x000fe40007fde0ff */
[----:B------:R-:W-:Y:S02]  /*e930*/  SHF.R.U64 R10, R10, 0x3, RZ ;  /* 0x000000030a0a7819 */ /* 0x000fe400000012ff */
[----:B------:R-:W-:-:S02]  /*e940*/  F2FP.BF16.F32.PACK_AB R43, R54, R43 ;  /* 0x0000002b362b723e */ /* 0x000fc400000010ff */
[----:B------:R-:W-:Y:S02]  /*e950*/  SEL R71, R73, R72, P0 ;  /* 0x0000004849477207 */ /* 0x000fe40000000000 */
[----:B------:R-:W-:Y:S02]  /*e960*/  IADD3 R95, P2, R36, 0x4020, RZ ;  /* 0x00004020245f7810 */ /* 0x000fe40007f5e0ff */
[----:B------:R-:W-:Y:S02]  /*e970*/  F2FP.BF16.F32.PACK_AB R39, R39, R58 ;  /* 0x0000003a2727723e */ /* 0x000fe400000010ff */
[----:B------:R-:W-:Y:S02]  /*e980*/  SEL R67, R9, R8, P0 ;  /* 0x0000000809437207 */ /* 0x000fe40000000000 */
[----:B------:R-:W-:Y:S02]  /*e990*/  SEL R60, R8, R9, P0 ;  /* 0x00000009083c7207 */ /* 0x000fe40000000000 */
[----:B------:R-:W-:-:S02]  /*e9a0*/  SEL R72, R72, R73, P0 ;  /* 0x0000004948487207 */ /* 0x000fc40000000000 */
[----:B------:R-:W-:Y:S02]  /*e9b0*/  F2FP.BF16.F32.PACK_AB R38, R38, R59 ;  /* 0x0000003b2626723e */ /* 0x000fe400000010ff */
[----:B------:R-:W-:Y:S02]  /*e9c0*/  SEL R57, R33, R32, P0 ;  /* 0x0000002021397207 */ /* 0x000fe40000000000 */
[----:B------:R-:W-:Y:S01]  /*e9d0*/  SEL R50, R32, R33, P0 ;  /* 0x0000002120327207 */ /* 0x000fe20000000000 */
[----:B------:R-:W-:Y:S01]  /*e9e0*/  IMAD.X R33, RZ, RZ, R37, P5 ;  /* 0x000000ffff217224 */ /* 0x000fe200028e0625 */
[----:B------:R-:W-:Y:S02]  /*e9f0*/  SEL R65, R13, R12, P0 ;  /* 0x0000000c0d417207 */ /* 0x000fe40000000000 */
[----:B------:R-:W-:Y:S02]  /*ea00*/  SEL R58, R12, R13, P0 ;  /* 0x0000000d0c3a7207 */ /* 0x000fe40000000000 */
[----:B------:R-:W-:-:S02]  /*ea10*/  SEL R73, R46, R47, P0 ;  /* 0x0000002f2e497207 */ /* 0x000fc40000000000 */
[----:B------:R-:W-:Y:S02]  /*ea20*/  LOP3.LUT R8, R87, 0x380, RZ, 0xc0, !PT ;  /* 0x0000038057087812 */ /* 0x000fe400078ec0ff */
[----:B------:R-:W-:Y:S02]  /*ea30*/  F2FP.BF16.F32.PACK_AB R31, R78, R31 ;  /* 0x0000001f4e1f723e */ /* 0x000fe400000010ff */
[----:B------:R-:W-:Y:S02]  /*ea40*/  F2FP.BF16.F32.PACK_AB R30, R79, R30 ;  /* 0x0000001e4f1e723e */ /* 0x000fe400000010ff */
[----:B------:R-:W-:Y:S02]  /*ea50*/  SEL R46, R47, R46, P0 ;  /* 0x0000002e2f2e7207 */ /* 0x000fe40000000000 */
[----:B------:R-:W-:Y:S02]  /*ea60*/  LOP3.LUT R12, R91, 0x380, RZ, 0xc0, !PT ;  /* 0x000003805b0c7812 */ /* 0x000fe400078ec0ff */
[----:B------:R-:W-:-:S02]  /*ea70*/  LOP3.LUT R32, R10, R89, RZ, 0x3c, !PT ;  /* 0x000000590a207212 */ /* 0x000fc400078e3cff */
[----:B------:R-:W-:Y:S02]  /*ea80*/  F2FP.BF16.F32.PACK_AB R35, R70, R35 ;  /* 0x000000234623723e */ /* 0x000fe400000010ff */
[----:B------:R-:W-:Y:S02]  /*ea90*/  F2FP.BF16.F32.PACK_AB R25, R94, R25 ;  /* 0x000000195e19723e */ /* 0x000fe400000010ff */
[----:B------:R-:W-:Y:S02]  /*eaa0*/  SEL R47, R43, R42, P0 ;  /* 0x0000002a2b2f7207 */ /* 0x000fe40000000000 */
[----:B------:R-:W-:Y:S02]  /*eab0*/  LOP3.LUT R10, R95, 0x380, RZ, 0xc0, !PT ;  /* 0x000003805f0a7812 */ /* 0x000fe400078ec0ff */
[----:B------:R-:W-:Y:S02]  /*eac0*/  SEL R42, R42, R43, P0 ;  /* 0x0000002b2a2a7207 */ /* 0x000fe40000000000 */
[----:B------:R-:W-:-:S02]  /*ead0*/  F2FP.BF16.F32.PACK_AB R28, R93, R28 ;  /* 0x0000001c5d1c723e */ /* 0x000fc400000010ff */
        /* <DEDUP_REMOVED lines=10> */
[----:B------:R-:W-:Y:S01]  /*eb80*/  SEL R62, R34, R35, P0 ;  /* 0x00000023223e7207 */ /* 0x000fe20000000000 */
[--C-:B------:R-:W-:Y:S01]  /*eb90*/  IMAD.X R35, RZ, RZ, R37.reuse, P4 ;  /* 0x000000ffff237224 */ /* 0x100fe200020e0625 */
[----:B------:R-:W-:Y:S02]  /*eba0*/  SEL R79, R25, R24, P0 ;  /* 0x00000018194f7207 */ /* 0x000fe40000000000 */
[----:B------:R-:W-:Y:S01]  /*ebb0*/  SEL R68, R24, R25, P0 ;  /* 0x0000001918447207 */ /* 0x000fe20000000000 */
[----:B------:R-:W-:Y:S01]  /*ebc0*/  IMAD.X R25, RZ, RZ, R37, P2 ;  /* 0x000000ffff197224 */ /* 0x000fe200010e0625 */
[----:B------:R-:W-:-:S02]  /*ebd0*/  IADD3 R97, P3, R36, 0x4040, RZ ;  /* 0x0000404024617810 */ /* 0x000fc40007f7e0ff */
[----:B------:R-:W-:Y:S02]  /*ebe0*/  SHF.R.U64 R10, R10, 0x3, RZ ;  /* 0x000000030a0a7819 */ /* 0x000fe400000012ff */
[----:B------:R-:W-:Y:S02]  /*ebf0*/  F2FP.BF16.F32.PACK_AB R15, R102, R15 ;  /* 0x0000000f660f723e */ /* 0x000fe400000010ff */
[C---:B------:R-:W-:Y:S02]  /*ec00*/  IADD3 R103, P6, R36.reuse, 0x8020, RZ ;  /* 0x0000802024677810 */ /* 0x040fe40007fde0ff */
[C---:B------:R-:W-:Y:S02]  /*ec10*/  IADD3 R99, P4, R36.reuse, 0x4060, RZ ;  /* 0x0000406024637810 */ /* 0x040fe40007f9e0ff */
[----:B------:R-:W-:Y:S01]  /*ec20*/  IADD3 R107, P2, R36, 0x8060, RZ ;  /* 0x00008060246b7810 */ /* 0x000fe20007f5e0ff */
[----:B------:R-:W-:Y:S01]  /*ec30*/  IMAD.X R13, RZ, RZ, R37, P6 ;  /* 0x000000ffff0d7224 */ /* 0x000fe200030e0625 */
[----:B------:R-:W-:-:S02]  /*ec40*/  LOP3.LUT R34, R8, R87, RZ, 0x3c, !PT ;  /* 0x0000005708227212 */ /* 0x000fc400078e3cff */
[----:B------:R-:W-:Y:S02]  /*ec50*/  F2FP.BF16.F32.PACK_AB R29, R92, R29 ;  /* 0x0000001d5c1d723e */ /* 0x000fe400000010ff */
[----:B------:R-:W-:Y:S02]  /*ec60*/  LOP3.LUT R30, R12, R91, RZ, 0x3c, !PT ;  /* 0x0000005b0c1e7212 */ /* 0x000fe400078e3cff */
[----:B------:R-:W-:Y:S02]  /*ec70*/  LOP3.LUT R8, R93, 0x380, RZ, 0xc0, !PT ;  /* 0x000003805d087812 */ /* 0x000fe400078ec0ff */
[----:B------:R-:W-:Y:S02]  /*ec80*/  LOP3.LUT R12, R97, 0x380, RZ, 0xc0, !PT ;  /* 0x00000380610c7812 */ /* 0x000fe400078ec0ff */
[----:B------:R-:W-:Y:S02]  /*ec90*/  LOP3.LUT R24, R10, R95, RZ, 0x3c, !PT ;  /* 0x0000005f0a187212 */ /* 0x000fe400078e3cff */
[----:B------:R-:W-:-:S02]  /*eca0*/  SEL R81, R15, R14, P0 ;  /* 0x0000000e0f517207 */ /* 0x000fc40000000000 */
[----:B------:R-:W-:Y:S02]  /*ecb0*/  SEL R70, R14, R15, P0 ;  /* 0x0000000f0e467207 */ /* 0x000fe40000000000 */
[----:B------:R-:W-:Y:S02]  /*ecc0*/  LOP3.LUT R11, R36, 0x380, RZ, 0xc0, !PT ;  /* 0x00000380240b7812 */ /* 0x000fe400078ec0ff */
[----:B------:R-:W-:Y:S02]  /*ecd0*/  LOP3.LUT R10, R103, 0x380, RZ, 0xc0, !PT ;  /* 0x00000380670a7812 */ /* 0x000fe400078ec0ff */
[----:B------:R-:W-:Y:S02]  /*ece0*/  LOP3.LUT R14, R99, 0x380, RZ, 0xc0, !PT ;  /* 0x00000380630e7812 */ /* 0x000fe400078ec0ff */
[----:B------:R-:W-:Y:S02]  /*ecf0*/  LOP3.LUT R78, R107, 0x380, RZ, 0xc0, !PT ;  /* 0x000003806b4e7812 */ /* 0x000fe400078ec0ff */
[----:B------:R-:W-:-:S02]  /*ed00*/  F2FP.BF16.F32.PACK_AB R27, R86, R27 ;  /* 0x0000001b561b723e */ /* 0x000fc400000010ff */
[----:B------:R-:W-:Y:S02]  /*ed10*/  F2FP.BF16.F32.PACK_AB R20, R101, R20 ;  /* 0x000000146514723e */ /* 0x000fe400000010ff */
[----:B------:R-:W-:Y:S02]  /*ed20*/  SEL R59, R29, R28, P0 ;  /* 0x0000001c1d3b7207 */ /* 0x000fe40000000000 */
[----:B------:R-:W-:Y:S01]  /*ed30*/  SEL R54, R28, R29, P0 ;  /* 0x0000001d1c367207 */ /* 0x000fe20000000000 */
[----:B------:R-:W-:Y:S01]  /*ed40*/  IMAD.X R29, RZ, RZ, R37, P1 ;  /* 0x000000ffff1d7224 */ /* 0x000fe200008e0625 */
[----:B------:R-:W-:Y:S02]  /*ed50*/  SHF.R.U64 R8, R8, 0x3, RZ ;  /* 0x0000000308087819 */ /* 0x000fe400000012ff */
[----:B------:R-:W-:Y:S02]  /*ed60*/  F2FP.BF16.F32.PACK_AB R21, R100, R21 ;  /* 0x000000156415723e */ /* 0x000fe400000010ff */
[----:B------:R-:W-:-:S02]  /*ed70*/  IADD3 R101, P5, R36, 0x8000, RZ ;  /* 0x0000800024657810 */ /* 0x000fc40007fbe0ff */
[----:B------:R-:W-:Y:S02]  /*ed80*/  SHF.R.U64 R12, R12, 0x3, RZ ;  /* 0x000000030c0c7819 */ /* 0x000fe400000012ff */
[----:B------:R-:W-:Y:S01]  /*ed90*/  IADD3 R105, P1, R36, 0x8040, RZ ;  /* 0x0000804024697810 */ /* 0x000fe20007f3e0ff */
[--C-:B------:R-:W-:Y:S01]  /*eda0*/  IMAD.X R15, RZ, RZ, R37.reuse, P5 ;  /* 0x000000ffff0f7224 */ /* 0x100fe200028e0625 */
[----:B------:R-:W-:Y:S02]  /*edb0*/  SHF.R.U64 R11, R11, 0x3, RZ ;  /* 0x000000030b0b7819 */ /* 0x000fe400000012ff */
[----:B------:R-:W-:Y:S01]  /*edc0*/  SHF.R.U64 R10, R10, 0x3, RZ ;  /* 0x000000030a0a7819 */ /* 0x000fe200000012ff */
[----:B------:R-:W-:Y:S01]  /*edd0*/  IMAD.X R9, RZ, RZ, R37, P1 ;  /* 0x000000ffff097224 */ /* 0x000fe200008e0625 */
[----:B------:R-:W-:Y:S02]  /*ede0*/  SHF.R.U64 R14, R14, 0x3, RZ ;  /* 0x000000030e0e7819 */ /* 0x000fe400000012ff */
[----:B------:R-:W-:-:S02]  /*edf0*/  SHF.R.U64 R78, R78, 0x3, RZ ;  /* 0x000000034e4e7819 */ /* 0x000fc400000012ff */
[----:B------:R-:W-:Y:S02]  /*ee00*/  F2FP.BF16.F32.PACK_AB R130, R130, R133 ;  /* 0x000000858282723e */ /* 0x000fe400000010ff */
[----:B------:R-:W-:Y:S02]  /*ee10*/  F2FP.BF16.F32.PACK_AB R131, R128, R131 ;  /* 0x000000838083723e */ /* 0x000fe400000010ff */
[----:B------:R-:W-:Y:S02]  /*ee20*/  SEL R77, R27, R26, P0 ;  /* 0x0000001a1b4d7207 */ /* 0x000fe40000000000 */
[----:B------:R-:W-:Y:S01]  /*ee30*/  SEL R66, R26, R27, P0 ;  /* 0x0000001b1a427207 */ /* 0x000fe20000000000 */
[----:B------:R-:W-:Y:S01]  /*ee40*/  IMAD.X R27, RZ, RZ, R37, P3 ;  /* 0x000000ffff1b7224 */ /* 0x000fe200018e0625 */
[----:B------:R-:W-:Y:S02]  /*ee50*/  LOP3.LUT R28, R8, R93, RZ, 0x3c, !PT ;  /* 0x0000005d081c7212 */ /* 0x000fe400078e3cff */
[----:B------:R-:W-:-:S02]  /*ee60*/  SEL R61, R21, R20, P0 ;  /* 0x00000014153d7207 */ /* 0x000fc40000000000 */
[----:B------:R-:W-:Y:S01]  /*ee70*/  SEL R56, R20, R21, P0 ;  /* 0x0000001514387207 */ /* 0x000fe20000000000 */
[--C-:B------:R-:W-:Y:S01]  /*ee80*/  IMAD.X R21, RZ, RZ, R37.reuse, P4 ;  /* 0x000000ffff157224 */ /* 0x100fe200020e0625 */
[----:B------:R-:W-:Y:S02]  /*ee90*/  LOP3.LUT R26, R12, R97, RZ, 0x3c, !PT ;  /* 0x000000610c1a7212 */ /* 0x000fe400078e3cff */
[----:B------:R-:W-:Y:S02]  /*eea0*/  LOP3.LUT R8, R101, 0x380, RZ, 0xc0, !PT ;  /* 0x0000038065087812 */ /* 0x000fe400078ec0ff */
[----:B------:R-:W-:Y:S01]  /*eeb0*/  LOP3.LUT R36, R11, R36, RZ, 0x3c, !PT ;  /* 0x000000240b247212 */ /* 0x000fe200078e3cff */
[----:B------:R-:W-:Y:S01]  /*eec0*/  IMAD.X R11, RZ, RZ, R37, P2 ;  /* 0x000000ffff0b7224 */ /* 0x000fe200010e0625 */
[----:B------:R-:W-:Y:S02]  /*eed0*/  LOP3.LUT R76, R105, 0x380, RZ, 0xc0, !PT ;  /* 0x00000380694c7812 */ /* 0x000fe400078ec0ff */
[----:B------:R-:W-:-:S02]  /*eee0*/  LOP3.LUT R12, R10, R103, RZ, 0x3c, !PT ;  /* 0x000000670a0c7212 */ /* 0x000fc400078e3cff */
[----:B------:R-:W-:Y:S02]  /*eef0*/  LOP3.LUT R20, R14, R99, RZ, 0x3c, !PT ;  /* 0x000000630e147212 */ /* 0x000fe400078e3cff */
[----:B------:R-:W-:Y:S02]  /*ef00*/  LOP3.LUT R10, R78, R107, RZ, 0x3c, !PT ;  /* 0x0000006b4e0a7212 */ /* 0x000fe400078e3cff */
[----:B------:R-:W-:Y:S02]  /*ef10*/  SEL R7, R130, R131, P0 ;  /* 0x0000008382077207 */ /* 0x000fe40000000000 */
[----:B------:R-:W-:Y:S02]  /*ef20*/  SHF.R.U64 R8, R8, 0x3, RZ ;  /* 0x0000000308087819 */ /* 0x000fe400000012ff */
[----:B------:R-:W-:Y:S02]  /*ef30*/  SHF.R.U64 R76, R76, 0x3, RZ ;  /* 0x000000034c4c7819 */ /* 0x000fe400000012ff */
[----:B------:R-:W-:-:S02]  /*ef40*/  MOV R80, R20 ;  /* 0x0000001400507202 */ /* 0x000fc40000000f00 */
[----:B------:R-:W-:Y:S02]  /*ef50*/  F2FP.BF16.F32.PACK_AB R126, R126, R129 ;  /* 0x000000817e7e723e */ /* 0x000fe400000010ff */
[----:B------:R-:W-:Y:S02]  /*ef60*/  F2FP.BF16.F32.PACK_AB R127, R124, R127 ;  /* 0x0000007f7c7f723e */ /* 0x000fe400000010ff */
[----:B------:R-:W-:Y:S02]  /*ef70*/  MOV R20, R10 ;  /* 0x0000000a00147202 */ /* 0x000fe40000000f00 */
[----:B------:R-:W-:Y:S02]  /*ef80*/  F2FP.BF16.F32.PACK_AB R122, R122, R125 ;  /* 0x0000007d7a7a723e */ /* 0x000fe400000010ff */
[----:B------:R-:W-:Y:S02]  /*ef90*/  F2FP.BF16.F32.PACK_AB R123, R120, R123 ;  /* 0x0000007b787b723e */ /* 0x000fe400000010ff */
[----:B------:R-:W-:-:S02]  /*efa0*/  LOP3.LUT R14, R8, R101, RZ, 0x3c, !PT ;  /* 0x00000065080e7212 */ /* 0x000fc400078e3cff */
[----:B------:R-:W-:Y:S02]  /*efb0*/  SEL R130, R131, R130, P0 ;  /* 0x0000008283827207 */ /* 0x000fe40000000000 */
[----:B------:R-:W-:Y:S02]  /*efc0*/  LOP3.LUT R8, R76, R105, RZ, 0x3c, !PT ;  /* 0x000000694c087212 */ /* 0x000fe400078e3cff */
[----:B------:R-:W-:Y:S02]  /*efd0*/  SEL R49, R126, R127, P0 ;  /* 0x0000007f7e317207 */ /* 0x000fe40000000000 */
[----:B------:R-:W-:Y:S02]  /*efe0*/  SEL R126, R127, R126, P0 ;  /* 0x0000007e7f7e7207 */ /* 0x000fe40000000000 */
[----:B------:R-:W-:Y:S02]  /*eff0*/  SEL R51, R122, R123, P0 ;  /* 0x0000007b7a337207 */ /* 0x000fe40000000000 */
[----:B------:R-:W-:-:S02]  /*f000*/  SEL R122, R123, R122, P0 ;  /* 0x0000007a7b7a7207 */ /* 0x000fc40000000000 */
        /* <DEDUP_REMOVED lines=44> */
[----:B------:R-:W-:Y:S04]  /*f2d0*/  SHFL.IDX PT, R39, R39, R6, 0x1c1f ;  /* 0x001c1f0627277589 */ /* 0x000fe800000e0000 */
[----:B------:R-:W0:Y:S04]  /*f2e0*/  SHFL.IDX PT, R44, R44, R7, 0x1c1f ;  /* 0x001c1f072c2c7589 */ /* 0x000e2800000e0000 */
[----:B------:R-:W3:Y:S01]  /*f2f0*/  SHFL.IDX PT, R38, R38, R7, 0x1c1f ;  /* 0x001c1f0726267589 */ /* 0x000ee200000e0000 */
[----:B-1----:R-:W-:-:S02]  /*f300*/  SEL R28, R55, R52, P0 ;  /* 0x00000034371c7207 */ /* 0x002fc40000000000 */
[----:B------:R-:W-:Y:S01]  /*f310*/  SEL R30, R52, R55, P0 ;  /* 0x00000037341e7207 */ /* 0x000fe20000000000 */
[----:B------:R-:W1:Y:S01]  /*f320*/  SHFL.IDX PT, R62, R62, R7, 0x1c1f ;  /* 0x001c1f073e3e7589 */ /* 0x000e6200000e0000 */
[----:B--2---:R-:W-:Y:S02]  /*f330*/  SEL R29, R47, R42, P0 ;  /* 0x0000002a2f1d7207 */ /* 0x004fe40000000000 */
[----:B------:R-:W-:Y:S01]  /*f340*/  SEL R31, R42, R47, P0 ;  /* 0x0000002f2a1f7207 */ /* 0x000fe20000000000 */
[----:B------:R-:W-:Y:S06]  /*f350*/  BAR.SYNC.DEFER_BLOCKING 0x1, 0x100 ;  /* 0x0044000000007b1d */ /* 0x000fec0000010000 */
[----:B------:R-:W-:Y:S04]  /*f360*/  SHFL.IDX PT, R45, R45, R6, 0x1c1f ;  /* 0x001c1f062d2d7589 */ /* 0x000fe800000e0000 */
[----:B------:R-:W-:Y:S01]  /*f370*/  SHFL.IDX PT, R41, R41, R6, 0x1c1f ;  /* 0x001c1f0629297589 */ /* 0x000fe200000e0000 */
[----:B0-----:R-:W-:-:S02]  /*f380*/  SEL R32, R53, R44, P0 ;  /* 0x0000002c35207207 */ /* 0x001fc40000000000 */
[----:B------:R-:W-:Y:S01]  /*f390*/  SEL R34, R44, R53, P0 ;  /* 0x000000352c227207 */ /* 0x000fe20000000000 */
[----:B------:R-:W0:Y:S01]  /*f3a0*/  SHFL.IDX PT, R40, R40, R7, 0x1c1f ;  /* 0x001c1f0728287589 */ /* 0x000e2200000e0000 */
[----:B---3--:R-:W-:Y:S02]  /*f3b0*/  SEL R33, R43, R38, P0 ;  /* 0x000000262b217207 */ /* 0x008fe40000000000 */
[----:B------:R-:W-:Y:S01]  /*f3c0*/  SEL R35, R38, R43, P0 ;  /* 0x0000002b26237207 */ /* 0x000fe20000000000 */
[----:B------:R-:W-:Y:S01]  /*f3d0*/  SHFL.IDX PT, R48, R48, R7, 0x1c1f ;  /* 0x001c1f0730307589 */ /* 0x000fe200000e0000 */
[----:B-1----:R-:W-:Y:S02]  /*f3e0*/  SEL R37, R39, R62, P0 ;  /* 0x0000003e27257207 */ /* 0x002fe40000000000 */
[----:B------:R-:W-:Y:S01]  /*f3f0*/  SEL R39, R62, R39, P0 ;  /* 0x000000273e277207 */ /* 0x000fe20000000000 */
[----:B------:R-:W-:Y:S04]  /*f400*/  SHFL.IDX PT, R57, R57, R6, 0x1c1f ;  /* 0x001c1f0639397589 */ /* 0x000fe800000e0000 */
[----:B------:R-:W-:Y:S04]  /*f410*/  SHFL.IDX PT, R75, R75, R6, 0x1c1f ;  /* 0x001c1f064b4b7589 */ /* 0x000fe800000e0000 */
[----:B------:R-:W-:Y:S04]  /*f420*/  SHFL.IDX PT, R50, R50, R7, 0x1c1f ;  /* 0x001c1f0732327589 */ /* 0x000fe800000e0000 */
[----:B------:R-:W-:Y:S04]  /*f430*/  SHFL.IDX PT, R64, R64, R7, 0x1c1f ;  /* 0x001c1f0740407589 */ /* 0x000fe800000e0000 */
[----:B------:R-:W-:Y:S01]  /*f440*/  SHFL.IDX PT, R59, R59, R6, 0x1c1f ;  /* 0x001c1f063b3b7589 */ /* 0x000fe200000e0000 */
[----:B0-----:R-:W-:-:S02]  /*f450*/  SEL R36, R45, R40, P0 ;  /* 0x000000282d247207 */ /* 0x001fc40000000000 */
[----:B------:R-:W-:Y:S01]  /*f460*/  SEL R38, R40, R45, P0 ;  /* 0x0000002d28267207 */ /* 0x000fe20000000000 */
[----:B------:R-:W-:Y:S04]  /*f470*/  SHFL.IDX PT, R77, R77, R6, 0x1c1f ;  /* 0x001c1f064d4d7589 */ /* 0x000fe800000e0000 */
[----:B------:R-:W0:Y:S04]  /*f480*/  SHFL.IDX PT, R54, R54, R7, 0x1c1f ;  /* 0x001c1f0736367589 */ /* 0x000e2800000e0000 */
[----:B------:R-:W1:Y:S04]  /*f490*/  SHFL.IDX PT, R66, R66, R7, 0x1c1f ;  /* 0x001c1f0742427589 */ /* 0x000e6800000e0000 */
[----:B------:R-:W-:Y:S04]  /*f4a0*/  SHFL.IDX PT, R61, R61, R6, 0x1c1f ;  /* 0x001c1f063d3d7589 */ /* 0x000fe800000e0000 */
[----:B------:R-:W-:Y:S04]  /*f4b0*/  SHFL.IDX PT, R79, R79, R6, 0x1c1f ;  /* 0x001c1f064f4f7589 */ /* 0x000fe800000e0000 */
[----:B------:R-:W-:Y:S04]  /*f4c0*/  SHFL.IDX PT, R56, R56, R7, 0x1c1f ;  /* 0x001c1f0738387589 */ /* 0x000fe800000e0000 */
[----:B------:R-:W2:Y:S04]  /*f4d0*/  SHFL.IDX PT, R68, R68, R7, 0x1c1f ;  /* 0x001c1f0744447589 */ /* 0x000ea800000e0000 */
[----:B------:R-:W-:Y:S01]  /*f4e0*/  SHFL.IDX PT, R65, R65, R6, 0x1c1f ;  /* 0x001c1f0641417589 */ /* 0x000fe200000e0000 */
[----:B0-----:R-:W-:-:S02]  /*f4f0*/  SEL R52, R59, R54, P0 ;  /* 0x000000363b347207 */ /* 0x001fc40000000000 */
[----:B------:R-:W-:Y:S01]  /*f500*/  SEL R54, R54, R59, P0 ;  /* 0x0000003b36367207 */ /* 0x000fe20000000000 */
[----:B------:R-:W-:Y:S01]  /*f510*/  SHFL.IDX PT, R81, R81, R6, 0x1c1f ;  /* 0x001c1f0651517589 */ /* 0x000fe200000e0000 */
[----:B-1----:R-:W-:Y:S02]  /*f520*/  SEL R49, R77, R66, P0 ;  /* 0x000000424d317207 */ /* 0x002fe40000000000 */
[----:B------:R-:W-:Y:S01]  /*f530*/  SEL R51, R66, R77, P0 ;  /* 0x0000004d42337207 */ /* 0x000fe20000000000 */
[----:B------:R-:W-:Y:S04]  /*f540*/  SHFL.IDX PT, R58, R58, R7, 0x1c1f ;  /* 0x001c1f073a3a7589 */ /* 0x000fe800000e0000 */
[----:B------:R-:W-:Y:S04]  /*f550*/  SHFL.IDX PT, R70, R70, R7, 0x1c1f ;  /* 0x001c1f0746467589 */ /* 0x000fe800000e0000 */
[----:B------:R-:W-:Y:S04]  /*f560*/  SHFL.IDX PT, R83, R83, R6, 0x1c1f ;  /* 0x001c1f0653537589 */ /* 0x000fe800000e0000 */
[----:B------:R-:W0:Y:S01]  /*f570*/  SHFL.IDX PT, R74, R74, R7, 0x1c1f ;  /* 0x001c1f074a4a7589 */ /* 0x000e2200000e0000 */
[----:B--2---:R-:W-:-:S02]  /*f580*/  SEL R53, R79, R68, P0 ;  /* 0x000000444f357207 */ /* 0x004fc40000000000 */
[----:B------:R-:W-:Y:S01]  /*f590*/  SEL R55, R68, R79, P0 ;  /* 0x0000004f44377207 */ /* 0x000fe20000000000 */
[----:B------:R-:W-:Y:S04]  /*f5a0*/  SHFL.IDX PT, R67, R67, R6, 0x1c1f ;  /* 0x001c1f0643437589 */ /* 0x000fe800000e0000 */
[----:B------:R1:W-:Y:S04]  /*f5b0*/  SHFL.IDX PT, R85, R85, R6, 0x1c1f ;  /* 0x001c1f0655557589 */ /* 0x0003e800000e0000 */
[----:B------:R-:W-:Y:S04]  /*f5c0*/  SHFL.IDX PT, R60, R60, R7, 0x1c1f ;  /* 0x001c1f073c3c7589 */ /* 0x000fe800000e0000 */
[----:B------:R2:W3:Y:S01]  /*f5d0*/  SHFL.IDX PT, R118, R118, R7, 0x1c1f ;  /* 0x001c1f0776767589 */ /* 0x0004e200000e0000 */
[----:B-1----:R-:W-:-:S03]  /*f5e0*/  IMAD.U32 R6, RZ, RZ, UR6 ;  /* 0x00000006ff067e24 */ /* 0x002fc6000f8e00ff */
[----:B------:R1:W-:Y:S04]  /*f5f0*/  STSM.16.M88.4 [R91], R8 ;  /* 0x000000085b007844 */ /* 0x0003e80000000200 */
[----:B------:R4:W-:Y:S01]  /*f600*/  STSM.16.M88.4 [R90], R12 ;  /* 0x0000000c5a007844 */ /* 0x0009e20000000200 */
[----:B0-----:R-:W-:Y:S01]  /*f610*/  SEL R59, R74, R83, P0 ;  /* 0x000000534a3b7207 */ /* 0x001fe20000000000 */
[----:B--2---:R-:W-:Y:S01]  /*f620*/  IMAD.U32 R7, RZ, RZ, UR7 ;  /* 0x00000007ff077e24 */ /* 0x004fe2000f8e00ff */
[----:B------:R-:W-:Y:S01]  /*f630*/  ULDC.64 UR6, c[0x0][0xc08] ;  /* 0x0003020000067ab9 */ /* 0x000fe20000000a00 */
[----:B------:R3:W-:Y:S04]  /*f640*/  STSM.16.M88.4 [R89], R24 ;  /* 0x0000001859007844 */ /* 0x0007e80000000200 */
[----:B------:R-:W-:Y:S01]  /*f650*/  STSM.16.M88.4 [R87], R28 ;  /* 0x0000001c57007844 */ /* 0x000fe20000000200 */
[----:B-1----:R-:W-:-:S03]  /*f660*/  SEL R8, R41, R48, P0 ;  /* 0x0000003029087207 */ /* 0x002fc60000000000 */
[----:B------:R-:W-:Y:S01]  /*f670*/  STSM.16.M88.4 [R86], R32 ;  /* 0x0000002056007844 */ /* 0x000fe20000000200 */
[----:B------:R-:W-:Y:S02]  /*f680*/  SEL R10, R48, R41, P0 ;  /* 0x00000029300a7207 */ /* 0x000fe40000000000 */
[----:B------:R-:W-:Y:S01]  /*f690*/  SEL R9, R75, R64, P0 ;  /* 0x000000404b097207 */ /* 0x000fe20000000000 */
[----:B------:R-:W-:Y:S01]  /*f6a0*/  STSM.16.M88.4 [R84], R36 ;  /* 0x0000002454007844 */ /* 0x000fe20000000200 */
[----:B------:R-:W-:Y:S02]  /*f6b0*/  SEL R11, R64, R75, P0 ;  /* 0x0000004b400b7207 */ /* 0x000fe40000000000 */
[----:B------:R-:W-:Y:S02]  /*f6c0*/  SEL R48, R57, R50, P0 ;  /* 0x0000003239307207 */ /* 0x000fe40000000000 */
[----:B------:R-:W-:Y:S01]  /*f6d0*/  SEL R50, R50, R57, P0 ;  /* 0x0000003932327207 */ /* 0x000fe20000000000 */
[----:B------:R0:W-:Y:S01]  /*f6e0*/  STSM.16.M88.4 [R82], R8 ;  /* 0x0000000852007844 */ /* 0x0001e20000000200 */
[----:B----4-:R-:W-:-:S02]  /*f6f0*/  SEL R12, R61, R56, P0 ;  /* 0x000000383d0c7207 */ /* 0x010fc40000000000 */
[----:B------:R-:W-:Y:S01]  /*f700*/  SEL R14, R56, R61, P0 ;  /* 0x0000003d380e7207 */ /* 0x000fe20000000000 */
[----:B------:R-:W-:Y:S01]  /*f710*/  STSM.16.M88.4 [R80], R48 ;  /* 0x0000003050007844 */ /* 0x000fe20000000200 */
[----:B------:R-:W-:Y:S02]  /*f720*/  SEL R13, R81, R70, P0 ;  /* 0x00000046510d7207 */ /* 0x000fe40000000000 */
[----:B------:R-:W-:Y:S01]  /*f730*/  SEL R15, R70, R81, P0 ;  /* 0x00000051460f7207 */ /* 0x000fe20000000000 */
[----:B------:R-:W-:Y:S01]  /*f740*/  STSM.16.M88.4 [R78], R52 ;  /* 0x000000344e007844 */ /* 0x000fe20000000200 */
[----:B------:R-:W-:Y:S02]  /*f750*/  SEL R56, R65, R58, P0 ;  /* 0x0000003a41387207 */ /* 0x000fe40000000000 */
[----:B------:R-:W-:Y:S01]  /*f760*/  SEL R58, R58, R65, P0 ;  /* 0x000000413a3a7207 */ /* 0x000fe20000000000 */
[----:B------:R1:W-:Y:S01]  /*f770*/  STSM.16.M88.4 [R76], R12 ;  /* 0x0000000c4c007844 */ /* 0x0003e20000000200 */
[----:B------:R-:W-:Y:S01]  /*f780*/  SEL R57, R83, R74, P0 ;  /* 0x0000004a53397207 */ /* 0x000fe20000000000 */
[----:B------:R-:W-:Y:S01]  /*f790*/  UISETP.NE.U32.AND UP1, UPT, UR6, URZ, UPT ;  /* 0x0000003f0600728c */ /* 0x000fe2000bf25070 */
[----:B---3--:R-:W-:Y:S01]  /*f7a0*/  SEL R25, R85, R118, P0 ;  /* 0x0000007655197207 */ /* 0x008fe20000000000 */
[----:B------:R-:W-:Y:S01]  /*f7b0*/  ULDC UR8, c[0x0][0xa88] ;  /* 0x0002a20000087ab9 */ /* 0x000fe20000000800 */
[----:B------:R-:W-:Y:S01]  /*f7c0*/  SEL R27, R118, R85, P0 ;  /* 0x00000055761b7207 */ /* 0x000fe20000000000 */
[----:B------:R2:W-:Y:S01]  /*f7d0*/  STSM.16.M88.4 [R21], R56 ;  /* 0x0000003815007844 */ /* 0x0005e20000000200 */
[----:B------:R-:W-:-:S02]  /*f7e0*/  SEL R24, R67, R60, P0 ;  /* 0x0000003c43187207 */ /* 0x000fc40000000000 */
[----:B------:R-:W-:Y:S01]  /*f7f0*/  SEL R26, R60, R67, P0 ;  /* 0x000000433c1a7207 */ /* 0x000fe20000000000 */
[----:B------:R-:W3:Y:S04]  /*f800*/  LDC R65, c[0x0][0xbe8] ;  /* 0x0002fa00ff417b82 */ /* 0x000ee80000000800 */
[----:B------:R2:W-:Y:S04]  /*f810*/  STSM.16.M88.4 [R20], R24 ;  /* 0x0000001814007844 */ /* 0x0005e80000000200 */
[----:B------:R-:W-:Y:S01]  /*f820*/  BAR.SYNC.DEFER_BLOCKING 0x1, 0x100 ;  /* 0x0044000000007b1d */ /* 0x000fe20000010000 */
[----:B------:R-:W-:-:S06]  /*f830*/  UISETP.NE.AND.EX UP1, UPT, UR7, URZ, UPT, UP1 ;  /* 0x0000003f0700728c */ /* 0x000fcc000bf25310 */
[----:B------:R-:W-:-:S05]  /*f840*/  PLOP3.LUT P0, PT, PT, PT, UP1, 0x80, 0x0 ;  /* 0x000000000000781c */ /* 0x000fca0003f0f018 */
[----:B------:R-:W-:-:S04]  /*f850*/  @UP1 ULEA UR6, UP2, UR36, UR6, 0x2 ;  /* 0x0000000624061291 */ /* 0x000fc8000f84103f */
[----:B------:R-:W-:Y:S01]  /*f860*/  @UP1 ULEA.HI.X UR7, UR36, UR7, UR37, 0x2, UP2 ;  /* 0x0000000724071291 */ /* 0x000fe200090f1425 */
[----:B0-----:R-:W-:Y:S02]  /*f870*/  IMAD.U32 R10, RZ, RZ, UR8 ;  /* 0x00000008ff0a7e24 */ /* 0x001fe4000f8e00ff */
[----:B-1----:R-:W-:-:S03]  /*f880*/  IMAD.U32 R14, RZ, RZ, UR6 ;  /* 0x00000006ff0e7e24 */ /* 0x002fc6000f8e00ff */
[----:B------:R-:W-:Y:S01]  /*f890*/  IMAD.U32 R15, RZ, RZ, UR7 ;  /* 0x00000007ff0f7e24 */ /* 0x000fe2000f8e00ff */
[----:B------:R-:W4:Y:S01]  /*f8a0*/  @P2 LDG.E R8, desc[UR52][R6.64] ;  /* 0x0000003406082981 */ /* 0x000f22000c1e1900 */
[----:B---3--:R-:W-:Y:S01]  /*f8b0*/  ISETP.NE.AND P1, PT, R65, 0x1, PT ;  /* 0x000000014100780c */ /* 0x008fe20003f25270 */
[----:B------:R-:W-:Y:S02]  /*f8c0*/  UMOV UR4, URZ ;  /* 0x0000003f00047c82 */ /* 0x000fe40008000000 */
[----:B------:R2:W5:Y:S10]  /*f8d0*/  @P0 LDG.E R10, desc[UR52][R14.64] ;  /* 0x000000340e0a0981 */ /* 0x000574000c1e1900 */
[----:B------:R-:W0:Y:S08]  /*f8e0*/  @P1 LDC R9, c[0x0][0xbec] ;  /* 0x0002fb00ff091b82 */ /* 0x000e300000000800 */
[----:B------:R-:W1:Y:S01]  /*f8f0*/  @P1 LDC R12, c[0x0][0xbf0] ;  /* 0x0002fc00ff0c1b82 */ /* 0x000e620000000800 */
[----:B----4-:R-:W-:Y:S01]  /*f900*/  @P2 R2UR UR4, R8 ;  /* 0x00000000080422ca */ /* 0x010fe200000e0000 */
[----:B012---:R-:W-:-:S14]  /*f910*/  @P0 BRA `(.L_x_5118) ;  /* 0x0000000000100947 */ /* 0x007fdc0003800000 */
[----:B------:R-:W-:Y:S05]  /*f920*/  @!P2 BRA `(.L_x_5118) ;  /* 0x00000000000ca947 */ /* 0x000fea0003800000 */
[----:B------:R-:W2:Y:S04]  /*f930*/  LDG.E R11, desc[UR52][R6.64] ;  /* 0x00000034060b7981 */ /* 0x000ea8000c1e1900 */
[----:B-----5:R-:W2:Y:S02]  /*f940*/  LDG.E R10, desc[UR52][R6.64+0x4] ;  /* 0x00000434060a7981 */ /* 0x020ea4000c1e1900 */
[----:B--2---:R-:W-:-:S07]  /*f950*/  IMAD.IADD R10, R10, 0x1, -R11 ;  /* 0x000000010a0a7824 */ /* 0x004fce00078e0a0b */
.L_x_5118:
        /* <DEDUP_REMOVED lines=31> */
[----:B------:R-:W-:Y:S02]  /*fb50*/  IADD3 R11, P6, R4, 0x2000, RZ ;  /* 0x00002000040b7810 */ /* 0x000fe40007fde0ff */
[----:B------:R-:W-:Y:S01]  /*fb60*/  IADD3.X R7, R7, UR7, R12, P0, !PT ;  /* 0x0000000707077c10 */ /* 0x000fe200087fe40c */
[----:B------:R-:W-:Y:S01]  /*fb70*/  ULDC.64 UR6, c[0x0][0xb88] ;  /* 0x0002e20000067ab9 */ /* 0x000fe20000000a00 */
[----:B------:R-:W-:Y:S01]  /*fb80*/  LOP3.LUT R12, R13, 0x380, RZ, 0xc0, !PT ;  /* 0x000003800d0c7812 */ /* 0x000fe200078ec0ff */
[----:B------:R-:W-:Y:S01]  /*fb90*/  IMAD R14, R8, UR6, RZ ;  /* 0x00000006080e7c24 */ /* 0x000fe2000f8e02ff */
[----:B------:R-:W-:Y:S01]  /*fba0*/  LOP3.LUT R8, R11, 0x380, RZ, 0xc0, !PT ;  /* 0x000003800b087812 */ /* 0x000fe200078ec0ff */
[C---:B------:R-:W-:Y:S01]  /*fbb0*/  IMAD.WIDE.U32 R6, R9.reuse, UR6, R6 ;  /* 0x0000000609067c25 */ /* 0x040fe2000f8e0006 */
[----:B------:R-:W-:Y:S01]  /*fbc0*/  SHF.R.U64 R12, R12, 0x3, RZ ;  /* 0x000000030c0c7819 */ /* 0x000fe200000012ff */
[----:B------:R-:W-:Y:S01]  /*fbd0*/  UIMAD UR8, UR9, UR10, URZ ;  /* 0x0000000a090872a4 */ /* 0x000fe2000f8e023f */
[----:B------:R-:W-:Y:S01]  /*fbe0*/  IADD3 R45, P4, R4, 0x4000, RZ ;  /* 0x00004000042d7810 */ /* 0x000fe20007f9e0ff */
[----:B------:R-:W-:Y:S01]  /*fbf0*/  IMAD R15, R9, UR7, R14 ;  /* 0x00000007090f7c24 */ /* 0x000fe2000f8e020e */
[----:B------:R-:W-:Y:S01]  /*fc00*/  ULDC.64 UR6, c[0x0][0xb50] ;  /* 0x0002d40000067ab9 */ /* 0x000fe20000000a00 */
[----:B------:R-:W-:Y:S01]  /*fc10*/  LOP3.LUT R12, R12, R13, RZ, 0x3c, !PT ;  /* 0x0000000d0c0c7212 */ /* 0x000fe200078e3cff */
[----:B------:R-:W-:Y:S01]  /*fc20*/  IMAD.X R13, RZ, RZ, R5, P2 ;  /* 0x000000ffff0d7224 */ /* 0x000fe200010e0605 */
[----:B------:R-:W-:Y:S01]  /*fc30*/  LEA R14, P0, R6, UR6, 0x2 ;  /* 0x00000006060e7c11 */ /* 0x000fe2000f8010ff */
[----:B------:R-:W-:Y:S01]  /*fc40*/  IMAD.IADD R7, R7, 0x1, R15 ;  /* 0x0000000107077824 */ /* 0x000fe200078e020f */
[----:B------:R-:W-:-:S02]  /*fc50*/  IADD3 R25, P2, R4, 0x7000, RZ ;  /* 0x0000700004197810 */ /* 0x000fc40007f5e0ff */
[----:B------:R-:W-:Y:S01]  /*fc60*/  IADD3 R33, P3, R4, 0x6000, RZ ;  /* 0x0000600004217810 */ /* 0x000fe20007f7e0ff */
[----:B------:R-:W-:Y:S01]  /*fc70*/  SHFL.IDX PT, R20, R14, RZ, 0x1c1f ;  /* 0x001c1fff0e147589 */ /* 0x000fe200000e0000 */
[----:B------:R-:W-:Y:S02]  /*fc80*/  LEA.HI.X R26, R6, UR7, R7, 0x2, P0 ;  /* 0x00000007061a7c11 */ /* 0x000fe400080f1407 */
[----:B------:R-:W-:Y:S01]  /*fc90*/  SHF.R.U64 R8, R8, 0x3, RZ ;  /* 0x0000000308087819 */ /* 0x000fe200000012ff */
[----:B------:R-:W-:Y:S01]  /*fca0*/  SHFL.IDX PT, R38, R14, 0x1, 0x1c1f ;  /* 0x003c1f000e267f89 */ /* 0x000fe200000e0000 */
[----:B------:R-:W-:Y:S01]  /*fcb0*/  IADD3 R41, P0, R4, 0x5000, RZ ;  /* 0x0000500004297810 */ /* 0x000fe20007f1e0ff */
[----:B------:R-:W-:Y:S01]  /*fcc0*/  UIMAD UR8, UR4, UR11, UR8 ;  /* 0x0000000b040872a4 */ /* 0x000fe2000f8e0208 */
[----:B------:R-:W-:Y:S01]  /*fcd0*/  LOP3.LUT R24, R25, 0x380, RZ, 0xc0, !PT ;  /* 0x0000038019187812 */ /* 0x000fe200078ec0ff */
[----:B------:R-:W1:Y:S01]  /*fce0*/  SHFL.IDX PT, R21, R26, RZ, 0x1c1f ;  /* 0x001c1fff1a157589 */ /* 0x000e6200000e0000 */
[----:B------:R-:W-:Y:S01]  /*fcf0*/  LOP3.LUT R40, R41, 0x380, RZ, 0xc0, !PT ;  /* 0x0000038029287812 */ /* 0x000fe200078ec0ff */
[----:B------:R-:W-:Y:S01]  /*fd00*/  IMAD.X R9, RZ, RZ, R5, P6 ;  /* 0x000000ffff097224 */ /* 0x000fe200030e0605 */
[----:B------:R-:W-:Y:S01]  /*fd10*/  SHF.R.U64 R24, R24, 0x3, RZ ;  /* 0x0000000318187819 */ /* 0x000fe200000012ff */
[----:B------:R-:W2:Y:S01]  /*fd20*/  SHFL.IDX PT, R39, R26, 0x1, 0x1c1f ;  /* 0x003c1f001a277f89 */ /* 0x000ea200000e0000 */
[----:B------:R-:W-:-:S02]  /*fd30*/  SHF.R.U64 R40, R40, 0x3, RZ ;  /* 0x0000000328287819 */ /* 0x000fc400000012ff */
[----:B------:R-:W-:Y:S01]  /*fd40*/  LOP3.LUT R24, R24, R25, RZ, 0x3c, !PT ;  /* 0x0000001918187212 */ /* 0x000fe200078e3cff */
[--C-:B------:R-:W-:Y:S01]  /*fd50*/  IMAD.X R25, RZ, RZ, R5.reuse, P2 ;  /* 0x000000ffff197224 */ /* 0x100fe200010e0605 */
[----:B------:R-:W-:Y:S01]  /*fd60*/  LOP3.LUT R40, R40, R41, RZ, 0x3c, !PT ;  /* 0x0000002928287212 */ /* 0x000fe200078e3cff */
[----:B------:R-:W-:Y:S01]  /*fd70*/  IMAD.X R41, RZ, RZ, R5, P0 ;  /* 0x000000ffff297224 */ /* 0x000fe200000e0605 */
[----:B------:R-:W-:Y:S02]  /*fd80*/  LOP3.LUT P0, RZ, R221, 0x3, RZ, 0xc0, !PT ;  /* 0x00000003ddff7812 */ /* 0x000fe4000780c0ff */
[----:B------:R-:W-:Y:S02]  /*fd90*/  IADD3 R7, P5, R4, 0x3000, RZ ;  /* 0x0000300004077810 */ /* 0x000fe40007fbe0ff */
[----:B------:R-:W-:Y:S01]  /*fda0*/  ISETP.GE.OR P2, PT, R28, R69, P0 ;  /* 0x000000451c00720c */ /* 0x000fe20000746670 */
[----:B------:R-:W-:Y:S01]  /*fdb0*/  UIMAD.WIDE.U32 UR6, UR4, UR10, URZ ;  /* 0x0000000a040672a5 */ /* 0x000fe2000f8e003f */
[----:B------:R-:W-:-:S02]  /*fdc0*/  LOP3.LUT R6, R7, 0x380, RZ, 0xc0, !PT ;  /* 0x0000038007067812 */ /* 0x000fc400078ec0ff */
[----:B------:R-:W-:Y:S01]  /*fdd0*/  LOP3.LUT R44, R45, 0x380, RZ, 0xc0, !PT ;  /* 0x000003802d2c7812 */ /* 0x000fe200078ec0ff */
[----:B------:R-:W-:Y:S01]  /*fde0*/  ULDC.64 UR10, c[0x0][0xae8] ;  /* 0x0002ba00000a7ab9 */ /* 0x000fe20000000a00 */
[----:B------:R-:W-:Y:S02]  /*fdf0*/  LOP3.LUT R32, R33, 0x380, RZ, 0xc0, !PT ;  /* 0x0000038021207812 */ /* 0x000fe400078ec0ff */
[----:B------:R-:W-:Y:S01]  /*fe00*/  LOP3.LUT R8, R8, R11, RZ, 0x3c, !PT ;  /* 0x0000000b08087212 */ /* 0x000fe200078e3cff */
[----:B------:R-:W-:Y:S01]  /*fe10*/  VIADD R11, R28, 0x8 ;  /* 0x000000081c0b7836 */ /* 0x000fe20000000000 */
[----:B------:R-:W-:Y:S02]  /*fe20*/  SHF.R.U64 R6, R6, 0x3, RZ ;  /* 0x0000000306067819 */ /* 0x000fe400000012ff */
[----:B------:R-:W-:Y:S01]  /*fe30*/  IADD3 R57, P6, R4, 0x8000, RZ ;  /* 0x0000800004397810 */ /* 0x000fe20007fde0ff */
        /* <DEDUP_REMOVED lines=10> */
[----:B------:R-:W-:Y:S01]  /*fee0*/  LOP3.LUT R29, R4, 0x380, RZ, 0xc0, !PT ;  /* 0x00000380041d7812 */ /* 0x000fe200078ec0ff */
        /* <DEDUP_REMOVED lines=8> */
[----:B------:R-:W-:Y:S01]  /*ff70*/  IMAD.X R33, RZ, RZ, R5, P3 ;  /* 0x000000ffff217224 */ /* 0x000fe200018e0605 */
[----:B------:R-:W-:Y:S01]  /*ff80*/  IADD3 R15, P3, R4, 0xb000, RZ ;  /* 0x0000b000040f7810 */ /* 0x000fe20007f7e0ff */
[----:B------:R-:W-:Y:S01]  /*ff90*/  ULDC.64 UR8, c[0x0][0xaf0] ;  /* 0x0002bc0000087ab9 */ /* 0x000fe20000000a00 */
[----:B------:R-:W-:Y:S01]  /*ffa0*/  UIADD3 UR7, UR7, UR4, URZ ;  /* 0x0000000407077290 */ /* 0x000fe2000fffe03f */
[----:B------:R-:W-:Y:S01]  /*ffb0*/  LOP3.LUT R56, R57, 0x380, RZ, 0xc0, !PT ;  /* 0x0000038039387812 */ /* 0x000fe200078ec0ff */
[----:B------:R-:W-:Y:S01]  /*ffc0*/  UIMAD UR4, UR37, UR8, URZ ;  /* 0x00000008250472a4 */ /* 0x000fe2000f8e023f */
[----:B------:R-:W-:Y:S01]  /*ffd0*/  LOP3.LUT R52, R53, 0x380, RZ, 0xc0, !PT ;  /* 0x0000038035347812 */ /* 0x000fe200078ec0ff */
[----:B--2---:R2:W-:Y:S01]  /*ffe0*/  @!P0 ST.E desc[UR52][R38.64], R2 ;  /* 0x0000000226008985 */ /* 0x0045e2000c101934 */
[----:B------:R-:W-:-:S02]  /*fff0*/  LOP3.LUT R48, R49, 0x380, RZ, 0xc0, !PT ;  /* 0x0000038031307812 */ /* 0x000fc400078ec0ff */
[----:B------:R-:W-:Y:S01]  /*10000*/  SHF.R.U64 R29, R29, 0x3, RZ ;  /* 0x000000031d1d7819 */ /* 0x000fe200000012ff */
[----:B------:R-:W-:Y:S01]  /*10010*/  IMAD.MOV.U32 R61, RZ, RZ, R60 ;  /* 0x000000ffff3d7224 */ /* 0x000fe200078e003c */
[----:B------:R-:W-:Y:S01]  /*10020*/  LOP3.LUT R10, R15, 0x380, RZ, 0xc0, !PT ;  /* 0x000003800f0a7812 */ /* 0x000fe200078ec0ff */
[----:B-1----:R-:W-:Y:S01]  /*10030*/  @P1 IMAD.HI.U32 R0, R60, R21, RZ ;  /* 0x000000153c001227 */ /* 0x002fe200078e00ff */
[----:B------:R-:W-:Y:S01]  /*10040*/  SHF.R.U64 R56, R56, 0x3, RZ ;  /* 0x0000000338387819 */ /* 0x000fe200000012ff */
[----:B------:R-:W-:Y:S01]  /*10050*/  UIMAD UR4, UR36, UR9, UR4 ;  /* 0x00000009240472a4 */ /* 0x000fe2000f8e0204 */
[----:B------:R-:W-:Y:S01]  /*10060*/  SHF.R.U64 R52, R52, 0x3, RZ ;  /* 0x0000000334347819 */ /* 0x000fe200000012ff */
[----:B------:R-:W-:Y:S01]  /*10070*/  UIMAD.WIDE.U32 UR6, UR36, UR8, UR6 ;  /* 0x00000008240672a5 */ /* 0x000fe2000f8e0006 */
[----:B0-----:R-:W-:Y:S01]  /*10080*/  @P1 SHF.R.U32.HI R61, RZ, R67, R0 ;  /* 0x00000043ff3d1219 */ /* 0x001fe20000011600 */
[----:B------:R-:W-:Y:S01]  /*10090*/  IMAD.X R37, RZ, RZ, R5, P3 ;  /* 0x000000ffff257224 */ /* 0x000fe200018e0605 */
[----:B------:R-:W-:Y:S01]  /*100a0*/  SHF.R.U64 R48, R48, 0x3, RZ ;  /* 0x0000000330307819 */ /* 0x000fe200000012ff */
[----:B------:R-:W5:Y:S01]  /*100b0*/  LD.E.128 R44, desc[UR52][R44.64] ;  /* 0x000000342c2c7980 */ /* 0x000f62000c101d00 */
        /* <DEDUP_REMOVED lines=74> */
.L_x_5120:
[----:B------:R-:W-:Y:S05]  /*10560*/  BSYNC B1 ;  /* 0x0000000000017941 */ /* 0x000fea0003800000 */
.L_x_5119:
        /* <DEDUP_REMOVED lines=17> */
.L_x_5122:
[----:B------:R-:W-:Y:S05]  /*10680*/  BSYNC B1 ;  /* 0x0000000000017941 */ /* 0x000fea0003800000 */
.L_x_5121:
        /* <DEDUP_REMOVED lines=17> */
.L_x_5124:
[----:B------:R-:W-:Y:S05]  /*107a0*/  BSYNC B1 ;  /* 0x0000000000017941 */ /* 0x000fea0003800000 */
.L_x_5123:
[----:B-1----:R-:W-:Y:S01]  /*107b0*/  VIADD R0, R66, 0x60 ;  /* 0x0000006042007836 */ /* 0x002fe20000000000 */
[----:B--2-4-:R-:W4:Y:S04]  /*107c0*/  SHFL.IDX PT, R64, R64, 0x3, 0x181f ;  /* 0x00781f0040407f89 */ /* 0x014f2800000e0000 */
[----:B------:R-:W-:Y:S01]  /*107d0*/  ISETP.GE.AND P0, PT, R0, R69, PT ;  /* 0x000000450000720c */ /* 0x000fe20003f06270 */
[----:B0-----:R0:W1:-:S12]  /*107e0*/  SHFL.IDX PT, R11, R62, 0x3, 0x181f ;  /* 0x00781f003e0b7f89 */ /* 0x00105800000e0000 */
[----:B0-----:R-:W-:Y:S05]  /*107f0*/  @P0 BRA `(.L_x_5125) ;  /* 0x0000000c00580947 */ /* 0x001fea0003800000 */
[----:B------:R-:W-:Y:S02]  /*10800*/  ULDC UR4, c[0x0][0xac8] ;  /* 0x0002b20000047ab9 */ /* 0x000fe40000000800 */
[----:B------:R-:W-:Y:S02]  /*10810*/  ISETP.GE.AND P2, PT, R16, UR4, PT ;  /* 0x0000000410007c0c */ /* 0x000fe4000bf46270 */
[----:B------:R-:W-:-:S11]  /*10820*/  ISETP.GE.AND P3, PT, R19, UR4, PT ;  /* 0x0000000413007c0c */ /* 0x000fd6000bf66270 */
[CC--:B-1----:R-:W-:Y:S02]  /*10830*/  @!P2 LEA R2, P0, R16.reuse, R11.reuse, 0x1 ;  /* 0x0000000b1002a211 */ /* 0x0c2fe400078008ff */
[C---:B------:R-:W-:Y:S02]  /*10840*/  @!P3 LEA R8, P1, R19.reuse, R11, 0x1 ;  /* 0x0000000b1308b211 */ /* 0x040fe400078208ff */
        /* <DEDUP_REMOVED lines=10> */
.L_x_5117:
        /* <DEDUP_REMOVED lines=33> */
.L_x_5126:
        /* <DEDUP_REMOVED lines=45> */
.L_x_5128:
[----:B------:R-:W-:Y:S05]  /*10dd0*/  BSYNC B1 ;  /* 0x0000000000017941 */ /* 0x000fea0003800000 */
.L_x_5127:
        /* <DEDUP_REMOVED lines=65> */
.L_x_5130:
[----:B------:R-:W-:Y:S05]  /*111f0*/  BSYNC B1 ;  /* 0x0000000000017941 */ /* 0x000fea0003800000 */
.L_x_5129:
        /* <DEDUP_REMOVED lines=17> */
.L_x_5132:
[----:B------:R-:W-:Y:S05]  /*11310*/  BSYNC B1 ;  /* 0x0000000000017941 */ /* 0x000fea0003800000 */
.L_x_5131:
        /* <DEDUP_REMOVED lines=17> */
.L_x_5134:
[----:B------:R-:W-:Y:S05]  /*11430*/  BSYNC B1 ;  /* 0x0000000000017941 */ /* 0x000fea0003800000 */
.L_x_5133:
        /* <DEDUP_REMOVED lines=18> */
.L_x_5125:
[----:B------:R-:W-:Y:S05]  /*11560*/  BSYNC B0 ;  /* 0x0000000000007941 */ /* 0x000fea0003800000 */
.L_x_5116:
[----:B------:R-:W-:Y:S02]  /*11570*/  ULDC UR4, c[0x0][0xc3c] ;  /* 0x00030f0000047ab9 */ /* 0x000fe40000000800 */
[----:B------:R-:W-:-:S13]  /*11580*/  ISETP.GE.AND P0, PT, R63, UR4, PT ;  /* 0x000000043f007c0c */ /* 0x000fda000bf06270 */
[----:B------:R-:W-:Y:S05]  /*11590*/  @!P0 BRA `(.L_x_5135) ;  /* 0xfffffef800208947 */ /* 0x000fea000383ffff */
[----:B------:R-:W-:Y:S05]  /*115a0*/  EXIT ;  /* 0x000000000000794d */ /* 0x000fea0003800000 */
.L_x_5077:
        /* <DEDUP_REMOVED lines=20> */
.L_x_5136:
        /* <DEDUP_REMOVED lines=41> */
.L_x_5142:
        /* <DEDUP_REMOVED lines=14> */
.L_x_5141:
[----:B------:R-:W-:Y:S05]  /*11a60*/  BSYNC B0 ;  /* 0x0000000000007941 */ /* 0x000fea0003800000 */
.L_x_5140:
        /* <DEDUP_REMOVED lines=22> */
.L_x_5138:
        /* <DEDUP_REMOVED lines=25> */
.L_x_5143:
        /* <DEDUP_REMOVED lines=58> */
.L_x_5139:
[----:B------:R0:W-:Y:S01]  /*12100*/  STL [R1+0x20], R0 ;  /* 0x0000200001007387 */ /* 0x0001e20000100800 */
[----:B------:R-:W-:-:S03]  /*12110*/  UMOV UR36, URZ ;  /* 0x0000003f00247c82 */ /* 0x000fc60008000000 */
[----:B------:R0:W-:Y:S02]  /*12120*/  STL [R1+0x24], RZ ;  /* 0x000024ff01007387 */ /* 0x0001e40000100800 */
.L_x_5144:
        /* <DEDUP_REMOVED lines=11> */
.L_x_5137:
        /* <DEDUP_REMOVED lines=18> */
[C---:B-1----:R-:W-:Y:S01]  /*12300*/  IMAD.SHL.U32 R4, R10.reuse, 0x40, RZ ;  /* 0x000000400a047824 */ /* 0x042fe200078e00ff */
[C---:B------:R-:W-:Y:S01]  /*12310*/  LOP3.LUT R9, R10.reuse, 0x7f, RZ, 0xc0, !PT ;  /* 0x0000007f0a097812 */ /* 0x040fe200078ec0ff */
[----:B------:R-:W-:-:S03]  /*12320*/  IMAD.SHL.U32 R5, R10, 0x2, RZ ;  /* 0x000000020a057824 */ /* 0x000fc600078e00ff */
[----:B------:R-:W-:-:S04]  /*12330*/  LOP3.LUT R3, R4, 0x180, RZ, 0xc0, !PT ;  /* 0x0000018004037812 */ /* 0x000fc800078ec0ff */
[----:B------:R-:W-:Y:S01]  /*12340*/  LOP3.LUT R3, R3, 0x30, R0, 0xf8, !PT ;  /* 0x0000003003037812 */ /* 0x000fe200078ef800 */
[----:B------:R-:W-:-:S05]  /*12350*/  IMAD.SHL.U32 R0, R10, 0x10, RZ ;  /* 0x000000100a007824 */ /* 0x000fca00078e00ff */
[----:B------:R-:W-:-:S04]  /*12360*/  LOP3.LUT R2, R0, 0x1b0, RZ, 0xc0, !PT ;  /* 0x000001b000027812 */ /* 0x000fc800078ec0ff */
        /* <DEDUP_REMOVED lines=28> */
.L_x_5218:
[----:B------:R-:W-:Y:S01]  /*12530*/  ULDC.64 UR4, c[0x0][0xc88] ;  /* 0x0003220000047ab9 */ /* 0x000fe20000000a00 */
[----:B------:R-:W-:Y:S01]  /*12540*/  IMAD.MOV.U32 R0, RZ, RZ, RZ ;  /* 0x000000ffff007224 */ /* 0x000fe200078e00ff */
        /* <DEDUP_REMOVED lines=33> */
[----:B-1----:R-:W-:Y:S02]  /*12760*/  IMAD.U32 R4, RZ, RZ, UR6 ;  /* 0x00000006ff047e24 */ /* 0x002fe4000f8e00ff */
        /* <DEDUP_REMOVED lines=18> */
.L_x_5146:
        /* <DEDUP_REMOVED lines=24> */
.L_x_5147:
[----:B------:R-:W-:Y:S05]  /*12a10*/  @!P1 BRA `(.L_x_5148) ;  /* 0x00000000000c9947 */ /* 0x000fea0003800000 */
[----:B------:R-:W2:Y:S04]  /*12a20*/  LDG.E R2, desc[UR52][R4.64] ;  /* 0x0000003404027981 */ /* 0x000ea8000c1e1900 */
[----:B------:R-:W2:Y:S02]  /*12a30*/  LDG.E R4, desc[UR52][R4.64+0x4] ;  /* 0x0000043404047981 */ /* 0x000ea4000c1e1900 */
[----:B--2---:R-:W-:-:S07]  /*12a40*/  IMAD.IADD R2, R4, 0x1, -R2 ;  /* 0x0000000104027824 */ /* 0x004fce00078e0a02 */
.L_x_5148:
        /* <DEDUP_REMOVED lines=12> */
[----:B0-----:R-:W-:Y:S01]  /*12b10*/  @P0 SHF.R.U32.HI R3, RZ, R2, R4 ;  /* 0x00000002ff030219 */ /* 0x001fe20000011604 */
[C---:B------:R-:W-:Y:S01]  /*12b20*/  VIADD R2, R0.reuse, 0x9f ;  /* 0x0000009f00027836 */ /* 0x040fe20000000000 */
[----:B------:R-:W-:-:S03]  /*12b30*/  IADD3 R0, R0, 0xa0, -R5 ;  /* 0x000000a000007810 */ /* 0x000fc60007ffe805 */
[----:B------:R-:W-:-:S04]  /*12b40*/  IMAD.HI R2, R2, 0x66666667, RZ ;  /* 0x6666666702027827 */ /* 0x000fc800078e02ff */
[----:B------:R-:W-:Y:S01]  /*12b50*/  IMAD.IADD R0, R0, 0x1, R3 ;  /* 0x0000000100007824 */ /* 0x000fe200078e0203 */
[----:B------:R-:W-:-:S03]  /*12b60*/  SHF.R.U32.HI R3, RZ, 0x1f, R2 ;  /* 0x0000001fff037819 */ /* 0x000fc60000011602 */
[----:B------:R-:W-:Y:S01]  /*12b70*/  IMAD.HI R0, R0, 0x66666667, RZ ;  /* 0x6666666700007827 */ /* 0x000fe200078e02ff */
[----:B------:R-:W-:-:S04]  /*12b80*/  LEA.HI.SX32 R3, R2, R3, 0x1a ;  /* 0x0000000302037211 */ /* 0x000fc800078fd2ff */
[----:B------:R-:W-:-:S04]  /*12b90*/  SHF.R.U32.HI R2, RZ, 0x1f, R0 ;  /* 0x0000001fff027819 */ /* 0x000fc80000011600 */
[----:B------:R-:W-:-:S04]  /*12ba0*/  LEA.HI.SX32 R2, R0, R2, 0x1a ;  /* 0x0000000200027211 */ /* 0x000fc800078fd2ff */
[----:B------:R-:W-:-:S04]  /*12bb0*/  VIMNMX R4, R3, R2, PT ;  /* 0x0000000203047248 */ /* 0x000fc80003fe0100 */
[----:B------:R-:W-:Y:S01]  /*12bc0*/  ISETP.GT.AND P0, PT, R4, RZ, PT ;  /* 0x000000ff0400720c */ /* 0x000fe20003f04270 */
        /* <DEDUP_REMOVED lines=20> */
.L_x_5150:
        /* <DEDUP_REMOVED lines=20> */
.L_x_5153:
[----:B------:R-:W-:Y:S05]  /*12e50*/  BSYNC B6 ;  /* 0x0000000000067941 */ /* 0x000fea0003800000 */
.L_x_5152:
        /* <DEDUP_REMOVED lines=21> */
.L_x_5155:
[----:B------:R-:W-:Y:S05]  /*12fb0*/  BSYNC B6 ;  /* 0x0000000000067941 */ /* 0x000fea0003800000 */
.L_x_5154:
        /* <DEDUP_REMOVED lines=20> */
.L_x_5157:
[----:B------:R-:W-:Y:S05]  /*13100*/  BSYNC B6 ;  /* 0x0000000000067941 */ /* 0x000fea0003800000 */
.L_x_5156:
        /* <DEDUP_REMOVED lines=19> */
.L_x_5159:
[----:B------:R-:W-:Y:S05]  /*13240*/  BSYNC B6 ;  /* 0x0000000000067941 */ /* 0x000fea0003800000 */
.L_x_5158:
        /* <DEDUP_REMOVED lines=24> */
.L_x_5237:
[----:B------:R-:W-:Y:S02]  /*133d0*/  PLOP3.LUT P1, PT, PT, PT, PT, 0x8, 0x0 ;  /* 0x000000000000781c */ /* 0x000fe40003f2e170 */
[----:B--2---:R-:W-:Y:S02]  /*133e0*/  ISETP.NE.AND P0, PT, R14, RZ, PT ;  /* 0x000000ff0e00720c */ /* 0x004fe40003f05270 */
[----:B0-----:R-:W-:-:S05]  /*133f0*/  P2R R0, PR, RZ, 0x2 ;  /* 0x00000002ff007803 */ /* 0x001fca0000000000 */
[----:B------:R0:W-:Y:S06]  /*13400*/  STL [R1+0x18], R0 ;  /* 0x0000180001007387 */ /* 0x0001ec0000100800 */
[----:B------:R-:W-:Y:S05]  /*13410*/  @P0 BRA `(.L_x_5161) ;  /* 0x0000000400c80947 */ /* 0x000fea0003800000 */
[----:B0-----:R-:W2:Y:S01]  /*13420*/  LDL R0, [R1+0x8] ;  /* 0x0000080001007983 */ /* 0x001ea20000100800 */
[----:B------:R-:W-:Y:S01]  /*13430*/  UMOV UR4, 0xffffffff ;  /* 0xffffffff00047882 */ /* 0x000fe20000000000 */
[----:B--2---:R-:W-:Y:S02]  /*13440*/  VIADD R0, R0, 0xffffffff ;  /* 0xffffffff00007836 */ /* 0x004fe40000000000 */
[----:B------:R-:W-:Y:S05]  /*13450*/  BRA.DIV UR4, `(.L_x_5162) ;  /* 0x0000004e04087947 */ /* 0x000fea000b800000 */
[----:B------:R-:W-:-:S13]  /*13460*/  ELECT P6, URZ, PT ;  /* 0x00000000003f782f */ /* 0x000fda00038c0000 */
.L_x_5240:
        /* <DEDUP_REMOVED lines=21> */
.L_x_5163:
        /* <DEDUP_REMOVED lines=9> */
.L_x_5241:
        /* <DEDUP_REMOVED lines=8> */
.L_x_5165:
        /* <DEDUP_REMOVED lines=32> */
.L_x_5242:
        /* <DEDUP_REMOVED lines=8> */
.L_x_5167:
        /* <DEDUP_REMOVED lines=17> */
[----:B------:R-:W-:Y:S01]  /*13a60*/  UIADD3 UR8, UR8, 0x29200, URZ ;  /* 0x0002920008087890 */ /* 0x000fe2000fffe03f */
        /* <DEDUP_REMOVED lines=11> */
[----:B------:R2:W-:Y:S02]  /*13b20*/  UTMALDG.4D [UR8], [UR4], desc[UR6] ;  /* 0x00000608040075b4 */ /* 0x0005e40008019000 */
[----:B--2---:R-:W-:Y:S01]  /*13b30*/  NOP ;  /* 0x0000000000007918 */ /* 0x004fe20000000000 */
.L_x_5161:
[----:B------:R-:W-:Y:S05]  /*13b40*/  WARPSYNC.ALL ;  /* 0x0000000000007948 */ /* 0x000fea0003800000 */
[----:B0-----:R-:W-:Y:S01]  /*13b50*/  VIADD R0, R17, 0x1e200 ;  /* 0x0001e20011007836 */ /* 0x001fe20000000000 */
        /* <DEDUP_REMOVED lines=32> */
.L_x_5169:
[----:B------:R-:W-:Y:S05]  /*13d60*/  BSYNC B6 ;  /* 0x0000000000067941 */ /* 0x000fea0003800000 */
.L_x_5168:
[----:B------:R-:W2:Y:S01]  /*13d70*/  LDL R7, [R1+0x24] ;  /* 0x0000240001077983 */ /* 0x000ea20000100800 */
[----:B------:R-:W0:Y:S01]  /*13d80*/  LDC R5, c[0x0][0x448] ;  /* 0x00011200ff057b82 */ /* 0x000e220000000800 */
[----:B------:R-:W-:Y:S01]  /*13d90*/  ULDC.64 UR8, c[0x0][0x2d8] ;  /* 0x0000b60000087ab9 */ /* 0x000fe20000000a00 */
[----:B------:R-:W3:Y:S01]  /*13da0*/  S2R R2, SR_TID.X ;  /* 0x0000000000027919 */ /* 0x000ee20000002100 */
[----:B0-----:R-:W-:Y:S01]  /*13db0*/  ISETP.NE.AND P0, PT, R5, 0x1, PT ;  /* 0x000000010500780c */ /* 0x001fe20003f05270 */
[----:B-1----:R-:W0:Y:S01]  /*13dc0*/  S2R R8, SR_TID.X ;  /* 0x0000000000087919 */ /* 0x002e220000002100 */
[----:B---3--:R-:W-:-:S11]  /*13dd0*/  LOP3.LUT R0, R2, 0x7f, RZ, 0xc0, !PT ;  /* 0x0000007f02007812 */ /* 0x008fd600078ec0ff */
[----:B------:R-:W1:Y:S01]  /*13de0*/  @P0 LDC R3, c[0x0][0x44c] ;  /* 0x00011300ff030b82 */ /* 0x000e620000000800 */
[----:B------:R-:W-:Y:S01]  /*13df0*/  IMAD.SHL.U32 R2, R2, 0x20, RZ ;  /* 0x0000002002027824 */ /* 0x000fe200078e00ff */
[----:B------:R-:W-:-:S06]  /*13e00*/  SHF.R.U32.HI R0, RZ, 0x2, R0 ;  /* 0x00000002ff007819 */ /* 0x000fcc0000011600 */
[----:B------:R-:W3:Y:S01]  /*13e10*/  @P0 LDC R4, c[0x0][0x450] ;  /* 0x00011400ff040b82 */ /* 0x000ee20000000800 */
[----:B------:R-:W-:Y:S01]  /*13e20*/  LOP3.LUT R2, R0, 0x60, R2, 0xf8, !PT ;  /* 0x0000006000027812 */ /* 0x000fe200078ef802 */
        /* <DEDUP_REMOVED lines=12> */
[----:B0-----:R-:W-:-:S05]  /*13ef0*/  IMAD.SHL.U32 R8, R8, 0x10, RZ ;  /* 0x0000001008087824 */ /* 0x001fca00078e00ff */
[----:B------:R-:W-:-:S04]  /*13f00*/  LOP3.LUT R8, R8, 0x30, RZ, 0xc0, !PT ;  /* 0x0000003008087812 */ /* 0x000fc800078ec0ff */
[----:B------:R-:W-:Y:S01]  /*13f10*/  LOP3.LUT R9, R8, 0x40, RZ, 0xfc, !PT ;  /* 0x0000004008097812 */ /* 0x000fe200078efcff */
[----:B--2---:R-:W-:-:S04]  /*13f20*/  IMAD R0, R7, 0x80, R2 ;  /* 0x0000008007007824 */ /* 0x004fc800078e0202 */
[----:B-1----:R-:W-:-:S04]  /*13f30*/  @P0 IMAD.HI.U32 R3, R0, R3, RZ ;  /* 0x0000000300030227 */ /* 0x002fc800078e00ff */
[----:B------:R-:W-:Y:S01]  /*13f40*/  IMAD.MOV.U32 R2, RZ, RZ, R0 ;  /* 0x000000ffff027224 */ /* 0x000fe200078e0000 */
[----:B---3--:R-:W-:-:S04]  /*13f50*/  @P0 SHF.R.U32.HI R2, RZ, R4, R3 ;  /* 0x00000004ff020219 */ /* 0x008fc80000011603 */
        /* <DEDUP_REMOVED lines=19> */
[----:B------:R-:W-:-:S02]  /*14090*/  LOP3.LUT R8, R8, 0x80, RZ, 0xfc, !PT ;  /* 0x0000008008087812 */ /* 0x000fc400078efcff */
[----:B------:R-:W-:Y:S02]  /*140a0*/  IADD3.X R0, R3, UR5, R0, P0, !PT ;  /* 0x0000000503007c10 */ /* 0x000fe400087fe400 */
        /* <DEDUP_REMOVED lines=8> */
[----:B------:R-:W2:Y:S04]  /*14130*/  LDL.LU R6, [R1+0x28] ;  /* 0x0000280001067983 */ /* 0x000ea80000300800 */
[----:B------:R-:W3:Y:S01]  /*14140*/  LDL.LU R7, [R1+0x24] ;  /* 0x0000240001077983 */ /* 0x000ee20000300800 */
[----:B------:R-:W-:Y:S01]  /*14150*/  SHF.R.U32.HI R8, RZ, 0x2, R8 ;  /* 0x00000002ff087819 */ /* 0x000fe20000011608 */
[----:B--2---:R-:W-:-:S02]  /*14160*/  IMAD R3, R6, R5, RZ ;  /* 0x0000000506037224 */ /* 0x004fc400078e02ff */
[----:B------:R-:W0:Y:S02]  /*14170*/  SHFL.IDX PT, R6, R2, RZ, 0x1c1f ;  /* 0x001c1fff02067589 */ /* 0x000e2400000e0000 */
[----:B---3--:R-:W-:Y:S02]  /*14180*/  IMAD R4, R7, 0x80, R8 ;  /* 0x0000008007047824 */ /* 0x008fe400078e0208 */
[----:B------:R-:W1:Y:S03]  /*14190*/  SHFL.IDX PT, R5, R0, RZ, 0x1c1f ;  /* 0x001c1fff00057589 */ /* 0x000e6600000e0000 */
        /* <DEDUP_REMOVED lines=30> */
.L_x_5251:
        /* <DEDUP_REMOVED lines=12> */
.L_x_5172:
[----:B------:R-:W-:Y:S05]  /*14440*/  BSYNC B0 ;  /* 0x0000000000007941 */ /* 0x000fea0003800000 */
.L_x_5171:
[----:B------:R-:W-:Y:S01]  /*14450*/  NOP ;  /* 0x0000000000007918 */ /* 0x000fe20000000000 */
[----:B------:R-:W-:-:S13]  /*14460*/  PLOP3.LUT P0, PT, PT, PT, PT, 0x80, 0x0 ;  /* 0x000000000000781c */ /* 0x000fda0003f0f070 */
.L_x_5173:
        /* <DEDUP_REMOVED lines=18> */
.L_x_5252:
[----:B------:R-:W-:Y:S05]  /*14590*/  BSYNC B0 ;  /* 0x0000000000007941 */ /* 0x000fea0003800000 */
.L_x_5174:
[----:B------:R-:W2:Y:S02]  /*145a0*/  LDL R2, [R1+0x8] ;  /* 0x0000080001027983 */ /* 0x000ea40000100800 */
[----:B--2---:R-:W-:-:S13]  /*145b0*/  ISETP.GE.AND P0, PT, R2, 0x2, PT ;  /* 0x000000020200780c */ /* 0x004fda0003f06270 */
[----:B------:R-:W-:Y:S05]  /*145c0*/  @!P0 BRA `(.L_x_5176) ;  /* 0x00000018000c8947 */ /* 0x000fea0003800000 */
[----:B-1----:R1:W5:Y:S01]  /*145d0*/  LDL.LU R0, [R1+0xc] ;  /* 0x00000c0001007983 */ /* 0x0023620000300800 */
[----:B------:R-:W-:-:S03]  /*145e0*/  VIADD R2, R2, 0xfffffffe ;  /* 0xfffffffe02027836 */ /* 0x000fc60000000000 */
[----:B------:R1:W5:Y:S04]  /*145f0*/  LDL.LU R8, [R1+0x4] ;  /* 0x0000040001087983 */ /* 0x0003680000300800 */
.L_x_5200:
        /* <DEDUP_REMOVED lines=8> */
[----:B0-----:R-:W-:-:S05]  /*14680*/  LOP3.LUT R9, R0, R3, RZ, 0x3c, !PT ;  /* 0x0000000300097212 */ /* 0x001fca00078e3cff */
        /* <DEDUP_REMOVED lines=16> */
[----:B------:R-:W-:-:S05]  /*14790*/  @P0 SHF.R.U32.HI R4, RZ, R5, R6 ;  /* 0x00000005ff040219 */ /* 0x000fca0000011606 */
[----:B------:R-:W-:-:S04]  /*147a0*/  IMAD.MOV R5, RZ, RZ, -R4 ;  /* 0x000000ffff057224 */ /* 0x000fc800078e0a04 */
[----:B------:R-:W-:Y:S01]  /*147b0*/  IMAD R3, R3, R5, R2 ;  /* 0x0000000503037224 */ /* 0x000fe200078e0202 */
[----:B------:R-:W-:Y:S01]  /*147c0*/  SHF.R.S32.HI R5, RZ, 0x1f, R4 ;  /* 0x0000001fff057819 */ /* 0x000fe20000011404 */
[----:B--2---:R-:W-:-:S04]  /*147d0*/  IMAD R6, R11, UR6, RZ ;  /* 0x000000060b067c24 */ /* 0x004fc8000f8e02ff */
[C---:B----4-:R-:W-:Y:S02]  /*147e0*/  IMAD R6, R7.reuse, UR7, R6 ;  /* 0x0000000707067c24 */ /* 0x050fe4000f8e0206 */
[----:B------:R-:W-:-:S04]  /*147f0*/  IMAD.WIDE.U32 R4, R7, UR6, R4 ;  /* 0x0000000607047c25 */ /* 0x000fc8000f8e0004 */
[----:B------:R-:W-:Y:S01]  /*14800*/  IMAD.IADD R5, R6, 0x1, R5 ;  /* 0x0000000106057824 */ /* 0x000fe200078e0205 */
[----:B------:R-:W-:-:S04]  /*14810*/  LEA R6, P0, R4, UR4, 0x2 ;  /* 0x0000000404067c11 */ /* 0x000fc8000f8010ff */
[----:B------:R-:W-:-:S05]  /*14820*/  LEA.HI.X R7, R4, UR5, R5, 0x2, P0 ;  /* 0x0000000504077c11 */ /* 0x000fca00080f1405 */
[----:B------:R2:W5:Y:S04]  /*14830*/  LDG.E R16, desc[UR52][R6.64] ;  /* 0x0000003406107981 */ /* 0x000568000c1e1900 */
.L_x_5179:
        /* <DEDUP_REMOVED lines=8> */
.L_x_5253:
[----:B------:R-:W-:Y:S05]  /*148c0*/  BSYNC B1 ;  /* 0x0000000000017941 */ /* 0x000fea0003800000 */
.L_x_5180:
        /* <DEDUP_REMOVED lines=9> */
.L_x_5183:
[----:B------:R-:W-:Y:S05]  /*14960*/  BSYNC B1 ;  /* 0x0000000000017941 */ /* 0x000fea0003800000 */
.L_x_5182:
        /* <DEDUP_REMOVED lines=12> */
[----:B0-----:R-:W-:-:S07]  /*14a30*/  VIADD R9, R4, 0xf200 ;  /* 0x0000f20004097836 */ /* 0x001fce0000000000 */
.L_x_5184:
        /* <DEDUP_REMOVED lines=16> */
.L_x_5185:
        /* <DEDUP_REMOVED lines=16> */
.L_x_5186:
        /* <DEDUP_REMOVED lines=13> */
.L_x_5254:
[----:B------:R-:W-:Y:S05]  /*14d10*/  BSYNC B1 ;  /* 0x0000000000017941 */ /* 0x000fea0003800000 */
.L_x_5187:
        /* <DEDUP_REMOVED lines=11> */
.L_x_5190:
[----:B------:R-:W-:Y:S05]  /*14dd0*/  BSYNC B1 ;  /* 0x0000000000017941 */ /* 0x000fea0003800000 */
.L_x_5189:
        /* <DEDUP_REMOVED lines=8> */
.L_x_5191:
        /* <DEDUP_REMOVED lines=15> */
.L_x_5192:
        /* <DEDUP_REMOVED lines=15> */
.L_x_5193:
        /* <DEDUP_REMOVED lines=10> */
.L_x_5178:
[----:B------:R-:W-:Y:S05]  /*150e0*/  BSYNC B0 ;  /* 0x0000000000007941 */ /* 0x000fea0003800000 */
.L_x_5177:
[----:B------:R-:W-:-:S06]  /*150f0*/  UISETP.NE.AND UP0, UPT, UR39, 0x3, UPT ;  /* 0x000000032700788c */ /* 0x000fcc000bf05270 */
[----:B------:R-:W-:-:S13]  /*15100*/  PLOP3.LUT P0, PT, PT, PT, UP0, 0x80, 0x0 ;  /* 0x000000000000781c */ /* 0x000fda0003f0f008 */
[----:B------:R-:W-:Y:S05]  /*15110*/  @!P0 BRA `(.L_x_5194) ;  /* 0x0000000000048947 */ /* 0x000fea0003800000 */
[----:B------:R-:W-:Y:S01]  /*15120*/  BPT.TRAP 0x1 ;  /* 0x000000040000795c */ /* 0x000fe20000300000 */
.L_x_5194:
[----:B------:R-:W-:Y:S01]  /*15130*/  IMAD.U32 R3, RZ, RZ, UR41 ;  /* 0x00000029ff037e24 */ /* 0x000fe2000f8e00ff */
[----:B------:R-:W-:Y:S01]  /*15140*/  LOP3.LUT R4, R0, 0x1, RZ, 0x3c, !PT ;  /* 0x0000000100047812 */ /* 0x000fe200078e3cff */
[----:B------:R-:W-:Y:S03]  /*15150*/  BSSY B0, `(.L_x_5195) ;  /* 0x0000006000007945 */ /* 0x000fe60003800000 */
[----:B------:R-:W-:Y:S01]  /*15160*/  ISETP.NE.AND P1, PT, R3, 0x3, PT ;  /* 0x000000030300780c */ /* 0x000fe20003f25270 */
[----:B------:R-:W-:Y:S01]  /*15170*/  IMAD R3, R8, 0x8, R17 ;  /* 0x0000000808037824 */ /* 0x000fe200078e0211 */
[----:B------:R-:W-:-:S04]  /*15180*/  SHF.L.U32 R4, R4, 0x1f, RZ ;  /* 0x0000001f04047819 */ /* 0x000fc800000006ff */
[----:B------:R-:W2:Y:S02]  /*15190*/  SYNCS.PHASECHK.TRANS64.TRYWAIT P0, [R3+URZ+0x33470], R4 ;  /* 0x03347004030075a7 */ /* 0x000ea4000800017f */
[----:B--2---:R-:W-:Y:S05]  /*151a0*/  @!P0 BRA `(.L_x_5196) ;  /* 0x0000003400888947 */ /* 0x004fea0003800000 */
.L_x_5255:
[----:B------:R-:W-:Y:S05]  /*151b0*/  BSYNC B0 ;  /* 0x0000000000007941 */ /* 0x000fea0003800000 */
.L_x_5195:
[----:B------:R-:W-:Y:S05]  /*151c0*/  @!P1 BRA `(.L_x_5197) ;  /* 0x0000000000049947 */ /* 0x000fea0003800000 */
[----:B------:R-:W-:Y:S01]  /*151d0*/  BPT.TRAP 0x1 ;  /* 0x000000040000795c */ /* 0x000fe20000300000 */
.L_x_5197:
[----:B--2---:R-:W-:Y:S01]  /*151e0*/  SHF.L.U32 R4, R0, 0x1f, RZ ;  /* 0x0000001f00047819 */ /* 0x004fe200000006ff */
[----:B------:R-:W-:-:S03]  /*151f0*/  IMAD R0, R8, 0x7800, RZ ;  /* 0x0000780008007824 */ /* 0x000fc600078e02ff */
[----:B------:R-:W2:Y:S02]  /*15200*/  SYNCS.PHASECHK.TRANS64.TRYWAIT P0, [R3+URZ+0x33460], R4 ;  /* 0x03346004030075a7 */ /* 0x000ea4000800017f */
[----:B--2---:R-:W-:Y:S05]  /*15210*/  @!P0 BRA `(.L_x_5198) ;  /* 0x0000003400808947 */ /* 0x004fea0003800000 */
.L_x_5256:
[----:B------:R3:W-:Y:S04]  /*15220*/  STL [R1+0x38], R2 ;  /* 0x0000380201007387 */ /* 0x0007e80000100800 */
[----:B---3--:R-:W2:Y:S01]  /*15230*/  LDL R2, [R1] ;  /* 0x0000000001027983 */ /* 0x008ea20000100800 */
[----:B------:R-:W-:Y:S05]  /*15240*/  WARPSYNC.ALL ;  /* 0x0000000000007948 */ /* 0x000fea0003800000 */
[----:B------:R-:W-:-:S02]  /*15250*/  VIADD R14, R0, 0x2800 ;  /* 0x00002800000e7836 */ /* 0x000fc40000000000 */
[C---:B------:R-:W-:Y:S02]  /*15260*/  VIADD R12, R0.reuse, 0x800 ;  /* 0x00000800000c7836 */ /* 0x040fe40000000000 */
[C---:B------:R-:W-:Y:S02]  /*15270*/  VIADD R13, R0.reuse, 0x5000 ;  /* 0x00005000000d7836 */ /* 0x040fe40000000000 */
[C---:B------:R-:W-:Y:S02]  /*15280*/  VIADD R15, R0.reuse, 0x1800 ;  /* 0x00001800000f7836 */ /* 0x040fe40000000000 */
[C---:B------:R-:W-:Y:S02]  /*15290*/  VIADD R21, R0.reuse, 0x2000 ;  /* 0x0000200000157836 */ /* 0x040fe40000000000 */
[C---:B------:R-:W-:Y:S01]  /*152a0*/  VIADD R20, R0.reuse, 0x5800 ;  /* 0x0000580000147836 */ /* 0x040fe20000000000 */
[----:B--2---:R-:W-:-:S05]  /*152b0*/  LOP3.LUT R4, R0, R2, RZ, 0xfc, !PT ;  /* 0x0000000200047212 */ /* 0x004fca00078efcff */
[----:B------:R-:W-:-:S06]  /*152c0*/  IMAD.IADD R4, R17, 0x1, R4 ;  /* 0x0000000111047824 */ /* 0x000fcc00078e0204 */
[----:B------:R-:W2:Y:S02]  /*152d0*/  LDSM.16.MT88.4 R4, [R4+0xf200] ;  /* 0x00f200000404783b */ /* 0x000ea40000004200 */
[C-C-:B--2---:R-:W-:Y:S02]  /*152e0*/  PRMT R8, R4.reuse, 0x6420, R5.reuse ;  /* 0x0000642004087816 */ /* 0x144fe40000000005 */
[----:B0-----:R-:W-:Y:S02]  /*152f0*/  PRMT R9, R4, 0x7531, R5 ;  /* 0x0000753104097816 */ /* 0x001fe40000000005 */
[----:B------:R-:W-:Y:S02]  /*15300*/  LOP3.LUT R4, R0, R19, RZ, 0xfc, !PT ;  /* 0x0000001300047212 */ /* 0x000fe400078efcff */
        /* <DEDUP_REMOVED lines=71> */
[----:B0-----:R-:W-:-:S05]  /*15780*/  VIADD R10, R0, 0x3800 ;  /* 0x00003800000a7836 */ /* 0x001fca0000000000 */
        /* <DEDUP_REMOVED lines=90> */
.L_x_5199:
        /* <DEDUP_REMOVED lines=13> */
.L_x_5176:
        /* <DEDUP_REMOVED lines=18> */
.L_x_5202:
[----:B------:R-:W-:Y:S05]  /*15f20*/  BSYNC B0 ;  /* 0x0000000000007941 */ /* 0x000fea0003800000 */
.L_x_5201:
[----:B------:R-:W-:-:S06]  /*15f30*/  UISETP.NE.AND UP0, UPT, UR39, 0x3, UPT ;  /* 0x000000032700788c */ /* 0x000fcc000bf05270 */
[----:B------:R-:W-:-:S13]  /*15f40*/  PLOP3.LUT P1, PT, PT, PT, UP0, 0x80, 0x0 ;  /* 0x000000000000781c */ /* 0x000fda0003f2f008 */
[----:B------:R-:W-:Y:S05]  /*15f50*/  @!P1 BRA `(.L_x_5203) ;  /* 0x0000000000049947 */ /* 0x000fea0003800000 */
[----:B------:R-:W-:Y:S01]  /*15f60*/  BPT.TRAP 0x1 ;  /* 0x000000040000795c */ /* 0x000fe20000300000 */
.L_x_5203:
        /* <DEDUP_REMOVED lines=10> */
.L_x_5257:
[----:B------:R-:W-:Y:S05]  /*16010*/  BSYNC B0 ;  /* 0x0000000000007941 */ /* 0x000fea0003800000 */
.L_x_5204:
[----:B------:R-:W-:Y:S05]  /*16020*/  @!P2 BRA `(.L_x_5206) ;  /* 0x000000000004a947 */ /* 0x000fea0003800000 */
[----:B------:R-:W-:Y:S01]  /*16030*/  BPT.TRAP 0x1 ;  /* 0x000000040000795c */ /* 0x000fe20000300000 */
.L_x_5206:
[----:B------:R-:W1:Y:S02]  /*16040*/  LDL R2, [R1+0xc] ;  /* 0x00000c0001027983 */ /* 0x000e640000100800 */
[----:B-1----:R-:W-:-:S04]  /*16050*/  SHF.L.U32 R3, R2, 0x1f, RZ ;  /* 0x0000001f02037819 */ /* 0x002fc800000006ff */
[----:B------:R-:W1:Y:S02]  /*16060*/  SYNCS.PHASECHK.TRANS64.TRYWAIT P1, [R0+URZ+0x33460], R3 ;  /* 0x03346003000075a7 */ /* 0x000e64000802017f */
[----:B-1----:R-:W-:Y:S05]  /*16070*/  @!P1 BRA `(.L_x_5207) ;  /* 0x0000002800109947 */ /* 0x002fea0003800000 */
.L_x_5258:
        /* <DEDUP_REMOVED lines=180> */
.L_x_5208:
        /* <DEDUP_REMOVED lines=14> */
.L_x_5151:
[----:B------:R-:W-:Y:S05]  /*16ca0*/  BSYNC B7 ;  /* 0x0000000000077941 */ /* 0x000fea0003800000 */
.L_x_5149:
        /* <DEDUP_REMOVED lines=16> */
.L_x_5209:
[----:B------:R-:W0:Y:S01]  /*16db0*/  S2R R2, SR_TID.X ;  /* 0x0000000000027919 */ /* 0x000e220000002100 */
        /* <DEDUP_REMOVED lines=27> */
[----:B------:R-:W1:Y:S02]  /*16f70*/  SHFL.UP PT, R2, R3, 0x8, RZ ;  /* 0x0500000003027989 */ /* 0x000e6400000e00ff */
[----:B-1----:R-:W-:-:S05]  /*16f80*/  SEL R2, R2, RZ, P4 ;  /* 0x000000ff02027207 */ /* 0x002fca0002000000 */
[----:B------:R-:W-:-:S05]  /*16f90*/  IMAD.IADD R6, R3, 0x1, R2 ;  /* 0x0000000103067824 */ /* 0x000fca00078e0202 */
        /* <DEDUP_REMOVED lines=10> */
.L_x_5215:
        /* <DEDUP_REMOVED lines=14> */
.L_x_5214:
[----:B------:R-:W-:Y:S05]  /*17120*/  BSYNC B0 ;  /* 0x0000000000007941 */ /* 0x000fea0003800000 */
.L_x_5213:
        /* <DEDUP_REMOVED lines=21> */
.L_x_5211:
        /* <DEDUP_REMOVED lines=20> */
[----:B------:R0:W1:Y:S02]  /*173c0*/  SHFL.IDX PT, R2, R8, R2, 0x1f ;  /* 0x00001f0208027589 */ /* 0x00006400000e0000 */
.L_x_5216:
[----:B------:R-:W2:Y:S01]  /*173d0*/  I2F.RP R3, R10 ;  /* 0x0000000a00037306 */ /* 0x000ea20000209400 */
[----:B01----:R-:W-:-:S04]  /*173e0*/  IMAD R8, R2, R4, R7 ;  /* 0x0000000402087224 */ /* 0x003fc800078e0207 */
[----:B------:R-:W-:Y:S01]  /*173f0*/  IMAD.IADD R0, R0, 0x1, -R8 ;  /* 0x0000000100007824 */ /* 0x000fe200078e0a08 */
[----:B------:R0:W-:Y:S02]  /*17400*/  STL [R1+0x20], R8 ;  /* 0x0000200801007387 */ /* 0x0001e40000100800 */
[----:B--2---:R-:W1:Y:S02]  /*17410*/  MUFU.RCP R3, R3 ;  /* 0x0000000300037308 */ /* 0x004e640000001000 */
[----:B-1----:R-:W-:-:S06]  /*17420*/  VIADD R3, R3, 0xffffffe ;  /* 0x0ffffffe03037836 */ /* 0x002fcc0000000000 */
[----:B------:R-:W1:Y:S02]  /*17430*/  F2I.FTZ.U32.TRUNC.NTZ R3, R3 ;  /* 0x0000000300037305 */ /* 0x000e64000021f000 */
[----:B-1----:R-:W-:-:S04]  /*17440*/  IMAD.MOV R2, RZ, RZ, -R3 ;  /* 0x000000ffff027224 */ /* 0x002fc800078e0a03 */
        /* <DEDUP_REMOVED lines=24> */
[----:B0-----:R-:W-:-:S04]  /*175d0*/  IABS R8, R4 ;  /* 0x0000000400087213 */ /* 0x001fc80000000000 */
        /* <DEDUP_REMOVED lines=30> */
.L_x_5212:
[----:B------:R1:W-:Y:S01]  /*177c0*/  STL [R1+0x20], R0 ;  /* 0x0000200001007387 */ /* 0x0003e20000100800 */
[----:B------:R-:W-:Y:S01]  /*177d0*/  ULDC UR42, c[0x0][0xc3c] ;  /* 0x00030f00002a7ab9 */ /* 0x000fe20000000800 */
[----:B------:R-:W-:Y:S02]  /*177e0*/  UMOV UR36, URZ ;  /* 0x0000003f00247c82 */ /* 0x000fe40008000000 */
[----:B------:R1:W-:Y:S03]  /*177f0*/  STL [R1+0x24], RZ ;  /* 0x000024ff01007387 */ /* 0x0003e60000100800 */
.L_x_5217:
[----:B------:R-:W2:Y:S04]  /*17800*/  LDL R3, [R1+0x20] ;  /* 0x0000200001037983 */ /* 0x000ea80000100800 */
[----:B------:R-:W3:Y:S01]  /*17810*/  LDL R2, [R1+0x24] ;  /* 0x0000240001027983 */ /* 0x000ee20000100800 */
[----:B------:R-:W-:Y:S02]  /*17820*/  IMAD.U32 R6, RZ, RZ, UR36 ;  /* 0x00000024ff067e24 */ /* 0x000fe4000f8e00ff */
[----:B------:R-:W-:Y:S01]  /*17830*/  IMAD.U32 R7, RZ, RZ, UR42 ;  /* 0x0000002aff077e24 */ /* 0x000fe2000f8e00ff */
[----:B01----:R-:W0:Y:S02]  /*17840*/  S2R R0, SR_TID.X ;  /* 0x0000000000007919 */ /* 0x003e240000002100 */
[----:B0-----:R-:W-:Y:S01]  /*17850*/  LOP3.LUT R0, R0, 0x1f, RZ, 0xc0, !PT ;  /* 0x0000001f00007812 */ /* 0x001fe200078ec0ff */
[----:B------:R-:W-:Y:S03]  /*17860*/  BAR.SYNC.DEFER_BLOCKING 0x4, 0x180 ;  /* 0x0106000000007b1d */ /* 0x000fe60000010000 */
[----:B------:R-:W-:-:S13]  /*17870*/  ISETP.NE.AND P0, PT, R0, RZ, PT ;  /* 0x000000ff0000720c */ /* 0x000fda0003f05270 */
[----:B------:R-:W-:Y:S01]  /*17880*/  @!P0 MOV R0, 0x400 ;  /* 0x0000040000008802 */ /* 0x000fe20000000f00 */
[----:B--2---:R-:W-:Y:S02]  /*17890*/  IMAD.MOV.U32 R4, RZ, RZ, R3 ;  /* 0x000000ffff047224 */ /* 0x004fe400078e0003 */
[----:B------:R-:W0:Y:S01]  /*178a0*/  @!P0 S2R R3, SR_CgaCtaId ;  /* 0x0000000000038919 */ /* 0x000e220000008800 */
[----:B---3--:R-:W-:Y:S01]  /*178b0*/  IMAD.MOV.U32 R5, RZ, RZ, R2 ;  /* 0x000000ffff057224 */ /* 0x008fe200078e0002 */
[----:B0-----:R-:W-:-:S05]  /*178c0*/  @!P0 LEA R17, R3, R0, 0x18 ;  /* 0x0000000003118211 */ /* 0x001fca00078ec0ff */
[----:B------:R1:W-:Y:S01]  /*178d0*/  @!P0 STS.128 [R17+0x334d0], R4 ;  /* 0x0334d00411008388 */ /* 0x0003e20000000c00 */
[----:B------:R-:W-:Y:S06]  /*178e0*/  BAR.ARV 0x5, 0x180 ;  /* 0x0146000000007b1d */ /* 0x000fec0000002000 */
.L_x_5210:
[----:B------:R-:W-:Y:S02]  /*178f0*/  ULDC UR4, c[0x0][0xc3c] ;  /* 0x00030f0000047ab9 */ /* 0x000fe40000000800 */
[----:B------:R-:W-:-:S06]  /*17900*/  UISETP.GE.AND UP0, UPT, UR42, UR4, UPT ;  /* 0x000000042a00728c */ /* 0x000fcc000bf06270 */
[----:B------:R-:W-:-:S13]  /*17910*/  PLOP3.LUT P0, PT, PT, PT, UP0, 0x80, 0x0 ;  /* 0x000000000000781c */ /* 0x000fda0003f0f008 */
[----:B------:R-:W-:Y:S05]  /*17920*/  @!P0 BRA `(.L_x_5218) ;  /* 0xffffffac00008947 */ /* 0x000fea000383ffff */
.L_x_5145:
        /* <DEDUP_REMOVED lines=12> */
.L_x_5259:
[----:B------:R-:W-:Y:S05]  /*179f0*/  BSYNC B0 ;  /* 0x0000000000007941 */ /* 0x000fea0003800000 */
.L_x_5219:
[----:B------:R-:W-:-:S03]  /*17a00*/  UMOV UR4, 0xffffffff ;  /* 0xffffffff00047882 */ /* 0x000fc60000000000 */
[----:B------:R-:W-:Y:S05]  /*17a10*/  BRA.DIV UR4, `(.L_x_5221) ;  /* 0x0000000e04d07947 */ /* 0x000fea000b800000 */
[----:B------:R-:W1:Y:S02]  /*17a20*/  S2R R2, SR_TID.X ;  /* 0x0000000000027919 */ /* 0x000e640000002100 */
[----:B-1----:R-:W-:-:S04]  /*17a30*/  SHF.R.U32.HI R2, RZ, 0x5, R2 ;  /* 0x00000005ff027819 */ /* 0x002fc80000011602 */
[----:B------:R-:W-:-:S05]  /*17a40*/  LOP3.LUT R2, R2, 0x3, RZ, 0xc0, !PT ;  /* 0x0000000302027812 */ /* 0x000fca00078ec0ff */
[----:B------:R1:W2:Y:S02]  /*17a50*/  SHFL.IDX PT, R14, R2, RZ, 0x1f ;  /* 0x00001fff020e7589 */ /* 0x0002a400000e0000 */
.L_x_5262:
[----:B--2---:R-:W-:Y:S01]  /*17a60*/  ISETP.NE.AND P0, PT, R14, RZ, PT ;  /* 0x000000ff0e00720c */ /* 0x004fe20003f05270 */
[----:B------:R-:W-:-:S12]  /*17a70*/  BSSY B0, `(.L_x_5222) ;  /* 0x000002e000007945 */ /* 0x000fd80003800000 */
[----:B------:R-:W-:Y:S05]  /*17a80*/  @P0 BRA `(.L_x_5223) ;  /* 0x0000000000b00947 */ /* 0x000fea0003800000 */
[----:B------:R-:W-:-:S03]  /*17a90*/  UMOV UR4, 0xffffffff ;  /* 0xffffffff00047882 */ /* 0x000fc60000000000 */
[----:B------:R-:W-:Y:S05]  /*17aa0*/  BRA.DIV UR4, `(.L_x_5224) ;  /* 0x0000000e04e07947 */ /* 0x000fea000b800000 */
[----:B------:R-:W-:-:S13]  /*17ab0*/  ELECT P6, URZ, PT ;  /* 0x00000000003f782f */ /* 0x000fda00038c0000 */
.L_x_5265:
[----:B------:R-:W-:Y:S05]  /*17ac0*/  @!P6 BRA `(.L_x_5223) ;  /* 0x0000000000a0e947 */ /* 0x000fea0003800000 */
[----:B------:R-:W-:-:S06]  /*17ad0*/  ULOP3.LUT UR4, UR38, 0x2, URZ, 0xfc, !UPT ;  /* 0x0000000226047892 */ /* 0x000fcc000f8efc3f */
[----:B-1----:R-:W-:-:S05]  /*17ae0*/  IMAD.U32 R2, RZ, RZ, UR4 ;  /* 0x00000004ff027e24 */ /* 0x002fca000f8e00ff */
[----:B------:R-:W-:-:S13]  /*17af0*/  ISETP.NE.AND P0, PT, R2, 0x3, PT ;  /* 0x000000030200780c */ /* 0x000fda0003f05270 */
[----:B------:R-:W-:Y:S05]  /*17b00*/  @!P0 BRA `(.L_x_5225) ;  /* 0x0000000000048947 */ /* 0x000fea0003800000 */
[----:B------:R-:W-:Y:S01]  /*17b10*/  BPT.TRAP 0x1 ;  /* 0x000000040000795c */ /* 0x000fe20000300000 */
.L_x_5225:
        /* <DEDUP_REMOVED lines=14> */
.L_x_5266:
[----:B------:R-:W1:Y:S02]  /*17c00*/  SYNCS.PHASECHK.TRANS64.TRYWAIT P1, [R7+URZ], R2 ;  /* 0x00000002070075a7 */ /* 0x000e64000802017f */
[----:B-1----:R-:W-:Y:S05]  /*17c10*/  @!P1 BRA `(.L_x_5227) ;  /* 0x0000000c00b89947 */ /* 0x002fea0003800000 */
.L_x_5267:
[----:B------:R-:W-:Y:S05]  /*17c20*/  @!P0 BRA `(.L_x_5228) ;  /* 0x0000000000048947 */ /* 0x000fea0003800000 */
[----:B------:R-:W-:Y:S01]  /*17c30*/  BPT.TRAP 0x1 ;  /* 0x000000040000795c */ /* 0x000fe20000300000 */
.L_x_5228:
[----:B------:R-:W2:Y:S02]  /*17c40*/  LDL.LU R4, [R1+0x4] ;  /* 0x0000040001047983 */ /* 0x000ea40000300800 */
[----:B--2---:R-:W-:-:S04]  /*17c50*/  IMAD R4, R4, 0x8, R0 ;  /* 0x0000000804047824 */ /* 0x004fc800078e0200 */
[----:B------:R-:W2:Y:S02]  /*17c60*/  SYNCS.PHASECHK.TRANS64.TRYWAIT P1, [R4+URZ+0x33460], R5 ;  /* 0x03346005040075a7 */ /* 0x000ea4000802017f */
[----:B--2---:R-:W-:Y:S05]  /*17c70*/  @!P1 BRA `(.L_x_5229) ;  /* 0x0000000c00b49947 */ /* 0x004fea0003800000 */
.L_x_5268:
[----:B------:R-:W-:Y:S05]  /*17c80*/  @!P0 BRA `(.L_x_5230) ;  /* 0x0000000000048947 */ /* 0x000fea0003800000 */
[----:B------:R-:W-:Y:S01]  /*17c90*/  BPT.TRAP 0x1 ;  /* 0x000000040000795c */ /* 0x000fe20000300000 */
.L_x_5230:
[----:B------:R-:W-:-:S04]  /*17ca0*/  IMAD R3, R3, 0x8, R0 ;  /* 0x0000000803037824 */ /* 0x000fc800078e0200 */
[----:B------:R-:W3:Y:S02]  /*17cb0*/  SYNCS.PHASECHK.TRANS64.TRYWAIT P1, [R3+URZ+0x33460], R2 ;  /* 0x03346002030075a7 */ /* 0x000ee4000802017f */
[----:B---3--:R-:W-:Y:S05]  /*17cc0*/  @!P1 BRA `(.L_x_5231) ;  /* 0x0000000c00b49947 */ /* 0x008fea0003800000 */
.L_x_5269:
[----:B------:R-:W-:Y:S05]  /*17cd0*/  @!P0 BRA `(.L_x_5232) ;  /* 0x0000000000048947 */ /* 0x000fea0003800000 */
[----:B------:R-:W-:Y:S01]  /*17ce0*/  BPT.TRAP 0x1 ;  /* 0x000000040000795c */ /* 0x000fe20000300000 */
.L_x_5232:
[----:B------:R-:W4:Y:S02]  /*17cf0*/  SYNCS.PHASECHK.TRANS64.TRYWAIT P0, [R4+URZ+0x33480], R5 ;  /* 0x03348005040075a7 */ /* 0x000f24000800017f */
[----:B----4-:R-:W-:Y:S05]  /*17d00*/  @!P0 BRA `(.L_x_5233) ;  /* 0x0000000c00b88947 */ /* 0x010fea0003800000 */
.L_x_5234:
[----:B------:R0:W0:Y:S02]  /*17d10*/  SYNCS.PHASECHK.TRANS64.TRYWAIT P0, [R3+URZ+0x33480], R2 ;  /* 0x03348002030075a7 */ /* 0x000024000800017f */
[----:B0-----:R-:W-:Y:S05]  /*17d20*/  @!P0 NANOSLEEP.SYNCS 0x989680 ;  /* 0x009896800000895d */ /* 0x001fea0003900000 */
[----:B------:R-:W0:Y:S02]  /*17d30*/  @!P0 SYNCS.PHASECHK.TRANS64 P0, [R3+URZ+0x33480], R2 ;  /* 0x03348002030085a7 */ /* 0x000e24000800007f */
[----:B0-----:R-:W-:Y:S05]  /*17d40*/  @!P0 BRA `(.L_x_5234) ;  /* 0xfffffffc00f08947 */ /* 0x001fea000383ffff */
.L_x_5223:
[----:B------:R-:W-:Y:S05]  /*17d50*/  BSYNC B0 ;  /* 0x0000000000007941 */ /* 0x000fea0003800000 */
.L_x_5222:
[----:B------:R-:W-:Y:S05]  /*17d60*/  EXIT ;  /* 0x000000000000794d */ /* 0x000fea0003800000 */
.L_x_5084:
[----:B0-----:R-:W-:-:S04]  /*17d70*/  IMAD.U32 R3, RZ, RZ, UR41 ;  /* 0x00000029ff037e24 */ /* 0x001fc8000f8e00ff */
[----:B------:R0:W1:Y:S03]  /*17d80*/  SYNCS.PHASECHK.TRANS64.TRYWAIT P1, [R3+URZ+0x33400], R6 ;  /* 0x03340006030075a7 */ /* 0x000066000802017f */
[----:B-1----:R-:W-:Y:S05]  /*17d90*/  @!P1 NANOSLEEP.SYNCS 0x989680 ;  /* 0x009896800000995d */ /* 0x002fea0003900000 */
[----:B------:R-:W1:Y:S02]  /*17da0*/  @!P1 SYNCS.PHASECHK.TRANS64 P1, [R3+URZ+0x33400], R6 ;  /* 0x03340006030095a7 */ /* 0x000e64000802007f */
[----:B-1----:R-:W-:Y:S05]  /*17db0*/  @!P1 BRA `(.L_x_5084) ;  /* 0xfffffffc00ec9947 */ /* 0x002fea000383ffff */
[----:B------:R-:W-:Y:S05]  /*17dc0*/  BRA `(.L_x_5235) ;  /* 0xfffffe9c00b87947 */ /* 0x000fea000383ffff */
.L_x_5088:
[----:B-1----:R1:W2:Y:S02]  /*17dd0*/  SYNCS.PHASECHK.TRANS64.TRYWAIT P2, [R2+URZ+0x33430], R3 ;  /* 0x03343003020075a7 */ /* 0x0022a4000804017f */
[----:B--2---:R-:W-:Y:S05]  /*17de0*/  @!P2 NANOSLEEP.SYNCS 0x989680 ;  /* 0x009896800000a95d */ /* 0x004fea0003900000 */
[----:B------:R-:W2:Y:S02]  /*17df0*/  @!P2 SYNCS.PHASECHK.TRANS64 P2, [R2+URZ+0x33430], R3 ;  /* 0x033430030200a5a7 */ /* 0x000ea4000804007f */
[----:B--2---:R-:W-:Y:S05]  /*17e00*/  @!P2 BRA `(.L_x_5088) ;  /* 0xfffffffc00f0a947 */ /* 0x004fea000383ffff */
[----:B------:R-:W-:Y:S05]  /*17e10*/  BRA `(.L_x_5087) ;  /* 0xfffffe9c00dc7947 */ /* 0x000fea000383ffff */
.L_x_5093:
[----:B-1----:R-:W-:-:S04]  /*17e20*/  IMAD.U32 R7, RZ, RZ, UR6 ;  /* 0x00000006ff077e24 */ /* 0x002fc8000f8e00ff */
[----:B------:R1:W2:Y:S03]  /*17e30*/  SYNCS.PHASECHK.TRANS64.TRYWAIT P3, [R7+URZ+0x33430], R6 ;  /* 0x03343006070075a7 */ /* 0x0002a6000806017f */
[----:B--2---:R-:W-:Y:S05]  /*17e40*/  @!P3 NANOSLEEP.SYNCS 0x989680 ;  /* 0x009896800000b95d */ /* 0x004fea0003900000 */
[----:B------:R-:W2:Y:S02]  /*17e50*/  @!P3 SYNCS.PHASECHK.TRANS64 P3, [R7+URZ+0x33430], R6 ;  /* 0x033430060700b5a7 */ /* 0x000ea4000806007f */
[----:B--2---:R-:W-:Y:S05]  /*17e60*/  @!P3 BRA `(.L_x_5093) ;  /* 0xfffffffc00ecb947 */ /* 0x004fea000383ffff */
[----:B------:R-:W-:Y:S05]  /*17e70*/  BRA `(.L_x_5090) ;  /* 0xfffffedc00647947 */ /* 0x000fea000383ffff */
.L_x_5097:
[----:B-1----:R-:W-:-:S04]  /*17e80*/  IMAD.U32 R7, RZ, RZ, UR6 ;  /* 0x00000006ff077e24 */ /* 0x002fc8000f8e00ff */
[----:B------:R1:W2:Y:S03]  /*17e90*/  SYNCS.PHASECHK.TRANS64.TRYWAIT P3, [R7+URZ+0x33450], R6 ;  /* 0x03345006070075a7 */ /* 0x0002a6000806017f */
[----:B--2---:R-:W-:Y:S05]  /*17ea0*/  @!P3 NANOSLEEP.SYNCS 0x989680 ;  /* 0x009896800000b95d */ /* 0x004fea0003900000 */
[----:B------:R-:W2:Y:S02]  /*17eb0*/  @!P3 SYNCS.PHASECHK.TRANS64 P3, [R7+URZ+0x33450], R6 ;  /* 0x033450060700b5a7 */ /* 0x000ea4000806007f */
[----:B--2---:R-:W-:Y:S05]  /*17ec0*/  @!P3 BRA `(.L_x_5097) ;  /* 0xfffffffc00ecb947 */ /* 0x004fea000383ffff */
[----:B------:R-:W-:Y:S05]  /*17ed0*/  BRA `(.L_x_5094) ;  /* 0xfffffee8006c7947 */ /* 0x000fea000383ffff */
.L_x_5104:
[----:B-1----:R-:W-:-:S04]  /*17ee0*/  IMAD.U32 R7, RZ, RZ, UR6 ;  /* 0x00000006ff077e24 */ /* 0x002fc8000f8e00ff */
[----:B------:R1:W2:Y:S03]  /*17ef0*/  SYNCS.PHASECHK.TRANS64.TRYWAIT P2, [R7+URZ+0x33430], R6 ;  /* 0x03343006070075a7 */ /* 0x0002a6000804017f */
[----:B--2---:R-:W-:Y:S05]  /*17f00*/  @!P2 NANOSLEEP.SYNCS 0x989680 ;  /* 0x009896800000a95d */ /* 0x004fea0003900000 */
[----:B------:R-:W2:Y:S02]  /*17f10*/  @!P2 SYNCS.PHASECHK.TRANS64 P2, [R7+URZ+0x33430], R6 ;  /* 0x033430060700a5a7 */ /* 0x000ea4000804007f */
[----:B--2---:R-:W-:Y:S05]  /*17f20*/  @!P2 BRA `(.L_x_5104) ;  /* 0xfffffffc00eca947 */ /* 0x004fea000383ffff */
[----:B------:R-:W-:Y:S05]  /*17f30*/  BRA `(.L_x_5101) ;  /* 0xffffff2000547947 */ /* 0x000fea000383ffff */
.L_x_5108:
[----:B-1----:R-:W-:-:S04]  /*17f40*/  IMAD.U32 R7, RZ, RZ, UR6 ;  /* 0x00000006ff077e24 */ /* 0x002fc8000f8e00ff */
[----:B------:R1:W2:Y:S03]  /*17f50*/  SYNCS.PHASECHK.TRANS64.TRYWAIT P2, [R7+URZ+0x33450], R6 ;  /* 0x03345006070075a7 */ /* 0x0002a6000804017f */
[----:B--2---:R-:W-:Y:S05]  /*17f60*/  @!P2 NANOSLEEP.SYNCS 0x989680 ;  /* 0x009896800000a95d */ /* 0x004fea0003900000 */
[----:B------:R-:W2:Y:S02]  /*17f70*/  @!P2 SYNCS.PHASECHK.TRANS64 P2, [R7+URZ+0x33450], R6 ;  /* 0x033450060700a5a7 */ /* 0x000ea4000804007f */
[----:B--2---:R-:W-:Y:S05]  /*17f80*/  @!P2 BRA `(.L_x_5108) ;  /* 0xfffffffc00eca947 */ /* 0x004fea000383ffff */
[----:B------:R-:W-:Y:S05]  /*17f90*/  BRA `(.L_x_5105) ;  /* 0xffffff2c00507947 */ /* 0x000fea000383ffff */
.L_x_5114:
[----:B-1----:R-:W-:-:S04]  /*17fa0*/  IMAD.U32 R5, RZ, RZ, UR9 ;  /* 0x00000009ff057e24 */ /* 0x002fc8000f8e00ff */
[----:B------:R1:W2:Y:S03]  /*17fb0*/  SYNCS.PHASECHK.TRANS64.TRYWAIT P1, [R5+URZ+0x33450], R0 ;  /* 0x03345000050075a7 */ /* 0x0002a6000802017f */
[----:B--2---:R-:W-:Y:S05]  /*17fc0*/  @!P1 NANOSLEEP.SYNCS 0x989680 ;  /* 0x009896800000995d */ /* 0x004fea0003900000 */
[----:B------:R-:W2:Y:S02]  /*17fd0*/  @!P1 SYNCS.PHASECHK.TRANS64 P1, [R5+URZ+0x33450], R0 ;  /* 0x03345000050095a7 */ /* 0x000ea4000802007f */
[----:B--2---:R-:W-:Y:S05]  /*17fe0*/  @!P1 BRA `(.L_x_5114) ;  /* 0xfffffffc00ec9947 */ /* 0x004fea000383ffff */
[----:B------:R-:W-:Y:S05]  /*17ff0*/  BRA `(.L_x_5113) ;  /* 0xffffff5800287947 */ /* 0x000fea000383ffff */
.L_x_5160:
[----:B------:R-:W-:Y:S02]  /*18000*/  IMAD.MOV.U32 R13, RZ, RZ, R0 ;  /* 0x000000ffff0d7224 */ /* 0x000fe400078e0000 */
[----:B------:R-:W-:Y:S02]  /*18010*/  IMAD.MOV.U32 R12, RZ, RZ, RZ ;  /* 0x000000ffff0c7224 */ /* 0x000fe400078e00ff */
[----:B------:R-:W-:Y:S02]  /*18020*/  IMAD.MOV.U32 R11, RZ, RZ, 0x1f ;  /* 0x0000001fff0b7424 */ /* 0x000fe400078e00ff */
[----:B------:R-:W-:-:S07]  /*18030*/  IMAD.MOV.U32 R15, RZ, RZ, -0x1 ;  /* 0xffffffffff0f7424 */ /* 0x000fce00078e00ff */
[----:B-1----:R-:W-:Y:S05]  /*18040*/  WARPSYNC.COLLECTIVE R15, `(.L_x_5236) ;  /* 0x000000000f087348 */ /* 0x002fea0003c00000 */
[----:B------:R0:W2:Y:S02]  /*18050*/  SHFL.IDX P6, R14, R13, R12, R11 ;  /* 0x0000000c0d0e7389 */ /* 0x0000a400000c000b */
[----:B012---:R-:W-:Y:S01]  /*18060*/  ENDCOLLECTIVE ;  /* 0x000000000000791b */ /* 0x007fe20003800000 */
.L_x_5236:
[----:B------:R-:W-:Y:S05]  /*18070*/  BRA `(.L_x_5237) ;  /* 0xffffffb000d47947 */ /* 0x000fea000383ffff */
.L_x_5162:
[----:B------:R-:W-:Y:S01]  /*18080*/  BSSY B0, `(.L_x_5238) ;  /* 0x0000006000007945 */ /* 0x000fe20003800000 */
[----:B------:R-:W-:-:S07]  /*18090*/  IMAD.MOV.U32 R15, RZ, RZ, -0x1 ;  /* 0xffffffffff0f7424 */ /* 0x000fce00078e00ff */
[----:B-1----:R-:W-:Y:S05]  /*180a0*/  WARPSYNC.COLLECTIVE R15, `(.L_x_5239) ;  /* 0x000000000f0c7348 */ /* 0x002fea0003c00000 */
[----:B------:R-:W-:Y:S02]  /*180b0*/  ELECT P6, UR62, PT ;  /* 0x00000000003e782f */ /* 0x000fe400038c0000 */
[----:B------:R-:W-:Y:S01]  /*180c0*/  MOV R14, UR62 ;  /* 0x0000003e000e7c02 */ /* 0x000fe20008000f00 */
[----:B-1----:R-:W-:Y:S10]  /*180d0*/  ENDCOLLECTIVE ;  /* 0x000000000000791b */ /* 0x002ff40003800000 */
.L_x_5239:
[----:B------:R-:W-:Y:S05]  /*180e0*/  BSYNC B0 ;  /* 0x0000000000007941 */ /* 0x000fea0003800000 */
.L_x_5238:
[----:B------:R-:W-:Y:S05]  /*180f0*/  BRA `(.L_x_5240) ;  /* 0xffffffb000dc7947 */ /* 0x000fea000383ffff */
.L_x_5164:
[----:B0-----:R0:W1:Y:S02]  /*18100*/  SYNCS.PHASECHK.TRANS64.TRYWAIT P0, [R4+URZ+0x33480], R3 ;  /* 0x03348003040075a7 */ /* 0x001064000800017f */
[----:B-1----:R-:W-:Y:S05]  /*18110*/  @!P0 NANOSLEEP.SYNCS 0x989680 ;  /* 0x009896800000895d */ /* 0x002fea0003900000 */
[----:B------:R-:W1:Y:S02]  /*18120*/  @!P0 SYNCS.PHASECHK.TRANS64 P0, [R4+URZ+0x33480], R3 ;  /* 0x03348003040085a7 */ /* 0x000e64000800007f */
[----:B-1----:R-:W-:Y:S05]  /*18130*/  @!P0 BRA `(.L_x_5164) ;  /* 0xfffffffc00f08947 */ /* 0x002fea000383ffff */
[----:B------:R-:W-:Y:S05]  /*18140*/  BRA `(.L_x_5241) ;  /* 0xffffffb400407947 */ /* 0x000fea000383ffff */
.L_x_5166:
[----:B-1----:R1:W2:Y:S02]  /*18150*/  SYNCS.PHASECHK.TRANS64.TRYWAIT P0, [R4+URZ+0x33440], R3 ;  /* 0x03344003040075a7 */ /* 0x0022a4000800017f */
[----:B--2---:R-:W-:Y:S05]  /*18160*/  @!P0 NANOSLEEP.SYNCS 0x989680 ;  /* 0x009896800000895d */ /* 0x004fea0003900000 */
[----:B------:R-:W2:Y:S02]  /*18170*/  @!P0 SYNCS.PHASECHK.TRANS64 P0, [R4+URZ+0x33440], R3 ;  /* 0x03344003040085a7 */ /* 0x000ea4000800007f */
[----:B--2---:R-:W-:Y:S05]  /*18180*/  @!P0 BRA `(.L_x_5166) ;  /* 0xfffffffc00f08947 */ /* 0x004fea000383ffff */
[----:B------:R-:W-:Y:S05]  /*18190*/  BRA `(.L_x_5242) ;  /* 0xffffffb400cc7947 */ /* 0x000fea000383ffff */
.L_x_5170:
[----:B------:R0:W5:Y:S01]  /*181a0*/  LDL.LU R8, [R1+0x28] ;  /* 0x0000280001087983 */ /* 0x0001620000300800 */
[----:B------:R-:W-:Y:S01]  /*181b0*/  IMAD.MOV.U32 R13, RZ, RZ, R0 ;  /* 0x000000ffff0d7224 */ /* 0x000fe200078e0000 */
[----:B------:R-:W-:Y:S01]  /*181c0*/  LOP3.LUT R6, R6, 0x7f, RZ, 0xc0, !PT ;  /* 0x0000007f06067812 */ /* 0x000fe200078ec0ff */
[----:B------:R-:W-:Y:S02]  /*181d0*/  IMAD.MOV.U32 R12, RZ, RZ, RZ ;  /* 0x000000ffff0c7224 */ /* 0x000fe400078e00ff */
[----:B------:R-:W-:Y:S01]  /*181e0*/  IMAD.MOV.U32 R11, RZ, RZ, 0x1c1f ;  /* 0x00001c1fff0b7424 */ /* 0x000fe200078e00ff */
[----:B------:R-:W-:Y:S01]  /*181f0*/  SHF.R.U32.HI R4, RZ, 0x2, R6 ;  /* 0x00000002ff047819 */ /* 0x000fe20000011606 */
[----:B------:R-:W-:-:S04]  /*18200*/  IMAD.MOV.U32 R15, RZ, RZ, -0x1 ;  /* 0xffffffffff0f7424 */ /* 0x000fc800078e00ff */
[----:B0-----:R-:W-:-:S07]  /*18210*/  IMAD R4, R7, 0x80, R4 ;  /* 0x0000008007047824 */ /* 0x001fce00078e0204 */
[----:B-----5:R-:W-:Y:S05]  /*18220*/  WARPSYNC.COLLECTIVE R15, `(.L_x_5243) ;  /* 0x000000000f087348 */ /* 0x020fea0003c00000 */
[----:B------:R0:W1:Y:S02]  /*18230*/  SHFL.IDX P6, R14, R13, R12, R11 ;  /* 0x0000000c0d0e7389 */ /* 0x00006400000c000b */
[----:B01---5:R-:W-:Y:S01]  /*18240*/  ENDCOLLECTIVE ;  /* 0x000000000000791b */ /* 0x023fe20003800000 */
.L_x_5243:
[----:B------:R-:W-:Y:S02]  /*18250*/  IMAD.MOV.U32 R13, RZ, RZ, R2 ;  /* 0x000000ffff0d7224 */ /* 0x000fe400078e0002 */
[----:B------:R-:W-:Y:S02]  /*18260*/  IMAD R3, R8, R5, RZ ;  /* 0x0000000508037224 */ /* 0x000fe400078e02ff */
[----:B------:R-:W-:-:S07]  /*18270*/  IMAD.MOV.U32 R5, RZ, RZ, R14 ;  /* 0x000000ffff057224 */ /* 0x000fce00078e000e */
[----:B------:R-:W-:Y:S05]  /*18280*/  WARPSYNC.COLLECTIVE R15, `(.L_x_5244) ;  /* 0x000000000f087348 */ /* 0x000fea0003c00000 */
[----:B------:R0:W1:Y:S02]  /*18290*/  SHFL.IDX P6, R14, R13, R12, R11 ;  /* 0x0000000c0d0e7389 */ /* 0x00006400000c000b */
[----:B01----:R-:W-:Y:S01]  /*182a0*/  ENDCOLLECTIVE ;  /* 0x000000000000791b */ /* 0x003fe20003800000 */
.L_x_5244:
[C---:B------:R-:W-:Y:S01]  /*182b0*/  ISETP.GE.AND P4, PT, R4.reuse, R3, PT ;  /* 0x000000030400720c */ /* 0x040fe20003f86270 */
[----:B------:R-:W-:Y:S02]  /*182c0*/  VIADD R8, R4, 0x20 ;  /* 0x0000002004087836 */ /* 0x000fe40000000000 */
[----:B------:R-:W-:Y:S02]  /*182d0*/  IMAD.MOV.U32 R13, RZ, RZ, R0 ;  /* 0x000000ffff0d7224 */ /* 0x000fe400078e0000 */
[----:B------:R-:W-:Y:S02]  /*182e0*/  IMAD.MOV.U32 R12, RZ, RZ, 0x1 ;  /* 0x00000001ff0c7424 */ /* 0x000fe400078e00ff */
[----:B------:R-:W-:-:S07]  /*182f0*/  IMAD.MOV.U32 R6, RZ, RZ, R14 ;  /* 0x000000ffff067224 */ /* 0x000fce00078e000e */
[----:B------:R-:W-:Y:S05]  /*18300*/  WARPSYNC.COLLECTIVE R15, `(.L_x_5245) ;  /* 0x000000000f087348 */ /* 0x000fea0003c00000 */
[----:B------:R0:W1:Y:S02]  /*18310*/  SHFL.IDX P6, R14, R13, R12, R11 ;  /* 0x0000000c0d0e7389 */ /* 0x00006400000c000b */
[----:B01----:R-:W-:Y:S01]  /*18320*/  ENDCOLLECTIVE ;  /* 0x000000000000791b */ /* 0x003fe20003800000 */
.L_x_5245:
[----:B------:R-:W-:-:S05]  /*18330*/  @!P4 IADD3 R6, P3, R10, R6, RZ ;  /* 0x000000060a06c210 */ /* 0x000fca0007f7e0ff */
[----:B------:R-:W-:Y:S01]  /*18340*/  @!P4 IMAD.X R5, RZ, RZ, R5, P3 ;  /* 0x000000ffff05c224 */ /* 0x000fe200018e0605 */
[----:B------:R-:W-:-:S03]  /*18350*/  ISETP.GE.AND P3, PT, R8, R3, PT ;  /* 0x000000030800720c */ /* 0x000fc60003f66270 */
        /* <DEDUP_REMOVED lines=12> */
.L_x_5246:
[----:B------:R-:W-:Y:S02]  /*18420*/  IMAD.MOV.U32 R13, RZ, RZ, R0 ;  /* 0x000000ffff0d7224 */ /* 0x000fe400078e0000 */
[----:B------:R-:W-:Y:S02]  /*18430*/  IMAD.MOV.U32 R12, RZ, RZ, 0x2 ;  /* 0x00000002ff0c7424 */ /* 0x000fe400078e00ff */
[----:B------:R-:W-:-:S07]  /*18440*/  IMAD.MOV.U32 R6, RZ, RZ, R14 ;  /* 0x000000ffff067224 */ /* 0x000fce00078e000e */
[----:B------:R-:W-:Y:S05]  /*18450*/  WARPSYNC.COLLECTIVE R15, `(.L_x_5247) ;  /* 0x000000000f087348 */ /* 0x000fea0003c00000 */
[----:B------:R0:W1:Y:S02]  /*18460*/  SHFL.IDX P6, R14, R13, R12, R11 ;  /* 0x0000000c0d0e7389 */ /* 0x00006400000c000b */
[----:B01----:R-:W-:Y:S01]  /*18470*/  ENDCOLLECTIVE ;  /* 0x000000000000791b */ /* 0x003fe20003800000 */
.L_x_5247:
        /* <DEDUP_REMOVED lines=16> */
.L_x_5248:
[----:B------:R-:W-:Y:S02]  /*18580*/  IMAD.MOV.U32 R13, RZ, RZ, R0 ;  /* 0x000000ffff0d7224 */ /* 0x000fe400078e0000 */
[----:B------:R-:W-:Y:S02]  /*18590*/  IMAD.MOV.U32 R12, RZ, RZ, 0x3 ;  /* 0x00000003ff0c7424 */ /* 0x000fe400078e00ff */
[----:B------:R-:W-:-:S07]  /*185a0*/  IMAD.MOV.U32 R6, RZ, RZ, R14 ;  /* 0x000000ffff067224 */ /* 0x000fce00078e000e */
[----:B------:R-:W-:Y:S05]  /*185b0*/  WARPSYNC.COLLECTIVE R15, `(.L_x_5249) ;  /* 0x000000000f087348 */ /* 0x000fea0003c00000 */
[----:B------:R0:W1:Y:S02]  /*185c0*/  SHFL.IDX P6, R14, R13, R12, R11 ;  /* 0x0000000c0d0e7389 */ /* 0x00006400000c000b */
[----:B01----:R-:W-:Y:S01]  /*185d0*/  ENDCOLLECTIVE ;  /* 0x000000000000791b */ /* 0x003fe20003800000 */
.L_x_5249:
        /* <DEDUP_REMOVED lines=14> */
.L_x_5250:
[----:B------:R-:W-:Y:S01]  /*186c0*/  IMAD.MOV.U32 R2, RZ, RZ, R14 ;  /* 0x000000ffff027224 */ /* 0x000fe200078e000e */
[----:B------:R-:W-:Y:S06]  /*186d0*/  BRA `(.L_x_5251) ;  /* 0xffffffbc00287947 */ /* 0x000fec000383ffff */
.L_x_5175:
[----:B-1----:R1:W2:Y:S02]  /*186e0*/  SYNCS.PHASECHK.TRANS64.TRYWAIT P0, [R17+URZ+0x33420], R0 ;  /* 0x03342000110075a7 */ /* 0x0022a4000800017f */
[----:B--2---:R-:W-:Y:S05]  /*186f0*/  @!P0 NANOSLEEP.SYNCS 0x989680 ;  /* 0x009896800000895d */ /* 0x004fea0003900000 */
[----:B------:R-:W2:Y:S02]  /*18700*/  @!P0 SYNCS.PHASECHK.TRANS64 P0, [R17+URZ+0x33420], R0 ;  /* 0x03342000110085a7 */ /* 0x000ea4000800007f */
[----:B--2---:R-:W-:Y:S05]  /*18710*/  @!P0 BRA `(.L_x_5175) ;  /* 0xfffffffc00f08947 */ /* 0x004fea000383ffff */
[----:B------:R-:W-:Y:S05]  /*18720*/  BRA `(.L_x_5252) ;  /* 0xffffffbc00987947 */ /* 0x000fea000383ffff */
.L_x_5181:
[----:B--2---:R2:W3:Y:S02]  /*18730*/  SYNCS.PHASECHK.TRANS64.TRYWAIT P0, [R6+URZ+0x33480], R5 ;  /* 0x03348005060075a7 */ /* 0x0044e4000800017f */
[----:B---3--:R-:W-:Y:S05]  /*18740*/  @!P0 NANOSLEEP.SYNCS 0x989680 ;  /* 0x009896800000895d */ /* 0x008fea0003900000 */
[----:B------:R-:W3:Y:S02]  /*18750*/  @!P0 SYNCS.PHASECHK.TRANS64 P0, [R6+URZ+0x33480], R5 ;  /* 0x03348005060085a7 */ /* 0x000ee4000800007f */
[----:B---3--:R-:W-:Y:S05]  /*18760*/  @!P0 BRA `(.L_x_5181) ;  /* 0xfffffffc00f08947 */ /* 0x008fea000383ffff */
[----:B------:R-:W-:Y:S05]  /*18770*/  BRA `(.L_x_5253) ;  /* 0xffffffc000507947 */ /* 0x000fea000383ffff */
.L_x_5188:
[----:B0-----:R0:W3:Y:S02]  /*18780*/  SYNCS.PHASECHK.TRANS64.TRYWAIT P0, [R6+URZ+0x33440], R5 ;  /* 0x03344005060075a7 */ /* 0x0010e4000800017f */
[----:B---3--:R-:W-:Y:S05]  /*18790*/  @!P0 NANOSLEEP.SYNCS 0x989680 ;  /* 0x009896800000895d */ /* 0x008fea0003900000 */
[----:B------:R-:W3:Y:S02]  /*187a0*/  @!P0 SYNCS.PHASECHK.TRANS64 P0, [R6+URZ+0x33440], R5 ;  /* 0x03344005060085a7 */ /* 0x000ee4000800007f */
[----:B---3--:R-:W-:Y:S05]  /*187b0*/  @!P0 BRA `(.L_x_5188) ;  /* 0xfffffffc00f08947 */ /* 0x008fea000383ffff */
[----:B------:R-:W-:Y:S05]  /*187c0*/  BRA `(.L_x_5254) ;  /* 0xffffffc400507947 */ /* 0x000fea000383ffff */
.L_x_5196:
[----:B--2---:R2:W3:Y:S02]  /*187d0*/  SYNCS.PHASECHK.TRANS64.TRYWAIT P0, [R3+URZ+0x33470], R4 ;  /* 0x03347004030075a7 */ /* 0x0044e4000800017f */
[----:B---3--:R-:W-:Y:S05]  /*187e0*/  @!P0 NANOSLEEP.SYNCS 0x989680 ;  /* 0x009896800000895d */ /* 0x008fea0003900000 */
[----:B------:R-:W3:Y:S02]  /*187f0*/  @!P0 SYNCS.PHASECHK.TRANS64 P0, [R3+URZ+0x33470], R4 ;  /* 0x03347004030085a7 */ /* 0x000ee4000800007f */
[----:B---3--:R-:W-:Y:S05]  /*18800*/  @!P0 BRA `(.L_x_5196) ;  /* 0xfffffffc00f08947 */ /* 0x008fea000383ffff */
[----:B------:R-:W-:Y:S05]  /*18810*/  BRA `(.L_x_5255) ;  /* 0xffffffc800647947 */ /* 0x000fea000383ffff */
.L_x_5198:
[----:B--2---:R2:W3:Y:S02]  /*18820*/  SYNCS.PHASECHK.TRANS64.TRYWAIT P0, [R3+URZ+0x33460], R4 ;  /* 0x03346004030075a7 */ /* 0x0044e4000800017f */
[----:B---3--:R-:W-:Y:S05]  /*18830*/  @!P0 NANOSLEEP.SYNCS 0x989680 ;  /* 0x009896800000895d */ /* 0x008fea0003900000 */
[----:B------:R-:W3:Y:S02]  /*18840*/  @!P0 SYNCS.PHASECHK.TRANS64 P0, [R3+URZ+0x33460], R4 ;  /* 0x03346004030085a7 */ /* 0x000ee4000800007f */
[----:B---3--:R-:W-:Y:S05]  /*18850*/  @!P0 BRA `(.L_x_5198) ;  /* 0xfffffffc00f08947 */ /* 0x008fea000383ffff */
[----:B------:R-:W-:Y:S05]  /*18860*/  BRA `(.L_x_5256) ;  /* 0xffffffc8006c7947 */ /* 0x000fea000383ffff */
.L_x_5205:
[----:B-1----:R1:W2:Y:S02]  /*18870*/  SYNCS.PHASECHK.TRANS64.TRYWAIT P1, [R0+URZ+0x33470], R3 ;  /* 0x03347003000075a7 */ /* 0x0022a4000802017f */
[----:B--2---:R-:W-:Y:S05]  /*18880*/  @!P1 NANOSLEEP.SYNCS 0x989680 ;  /* 0x009896800000995d */ /* 0x004fea0003900000 */
[----:B------:R-:W2:Y:S02]  /*18890*/  @!P1 SYNCS.PHASECHK.TRANS64 P1, [R0+URZ+0x33470], R3 ;  /* 0x03347003000095a7 */ /* 0x000ea4000802007f */
[----:B--2---:R-:W-:Y:S05]  /*188a0*/  @!P1 BRA `(.L_x_5205) ;  /* 0xfffffffc00f09947 */ /* 0x004fea000383ffff */
[----:B------:R-:W-:Y:S05]  /*188b0*/  BRA `(.L_x_5257) ;  /* 0xffffffd400d47947 */ /* 0x000fea000383ffff */
.L_x_5207:
[----:B-1----:R1:W2:Y:S02]  /*188c0*/  SYNCS.PHASECHK.TRANS64.TRYWAIT P1, [R0+URZ+0x33460], R3 ;  /* 0x03346003000075a7 */ /* 0x0022a4000802017f */
[----:B--2---:R-:W-:Y:S05]  /*188d0*/  @!P1 NANOSLEEP.SYNCS 0x989680 ;  /* 0x009896800000995d */ /* 0x004fea0003900000 */
[----:B------:R-:W2:Y:S02]  /*188e0*/  @!P1 SYNCS.PHASECHK.TRANS64 P1, [R0+URZ+0x33460], R3 ;  /* 0x03346003000095a7 */ /* 0x000ea4000802007f */
[----:B--2---:R-:W-:Y:S05]  /*188f0*/  @!P1 BRA `(.L_x_5207) ;  /* 0xfffffffc00f09947 */ /* 0x004fea000383ffff */
[----:B------:R-:W-:Y:S05]  /*18900*/  BRA `(.L_x_5258) ;  /* 0xffffffd400dc7947 */ /* 0x000fea000383ffff */
.L_x_5220:
[----:B0-----:R0:W1:Y:S02]  /*18910*/  SYNCS.PHASECHK.TRANS64.TRYWAIT P0, [R0+URZ+0x33420], R3 ;  /* 0x03342003000075a7 */ /* 0x001064000800017f */
[----:B-1----:R-:W-:Y:S05]  /*18920*/  @!P0 NANOSLEEP.SYNCS 0x989680 ;  /* 0x009896800000895d */ /* 0x002fea0003900000 */
[----:B------:R-:W1:Y:S02]  /*18930*/  @!P0 SYNCS.PHASECHK.TRANS64 P0, [R0+URZ+0x33420], R3 ;  /* 0x03342003000085a7 */ /* 0x000e64000800007f */
[----:B-1----:R-:W-:Y:S05]  /*18940*/  @!P0 BRA `(.L_x_5220) ;  /* 0xfffffffc00f08947 */ /* 0x002fea000383ffff */
[----:B------:R-:W-:Y:S05]  /*18950*/  BRA `(.L_x_5259) ;  /* 0xfffffff000247947 */ /* 0x000fea000383ffff */
.L_x_5221:
        /* <DEDUP_REMOVED lines=11> */
.L_x_5261:
[----:B------:R-:W-:Y:S05]  /*18a10*/  BSYNC B0 ;  /* 0x0000000000007941 */ /* 0x000fea0003800000 */
.L_x_5260:
[----:B------:R-:W-:Y:S05]  /*18a20*/  BRA `(.L_x_5262) ;  /* 0xfffffff0000c7947 */ /* 0x000fea000383ffff */
.L_x_5224:
[----:B------:R-:W-:Y:S01]  /*18a30*/  BSSY B1, `(.L_x_5263) ;  /* 0x0000006000017945 */ /* 0x000fe20003800000 */
[----:B------:R-:W-:-:S07]  /*18a40*/  IMAD.MOV.U32 R15, RZ, RZ, -0x1 ;  /* 0xffffffffff0f7424 */ /* 0x000fce00078e00ff */
[----:B01----:R-:W-:Y:S05]  /*18a50*/  WARPSYNC.COLLECTIVE R15, `(.L_x_5264) ;  /* 0x000000000f0c7348 */ /* 0x003fea0003c00000 */
[----:B------:R-:W-:Y:S02]  /*18a60*/  ELECT P6, UR62, PT ;  /* 0x00000000003e782f */ /* 0x000fe400038c0000 */
[----:B------:R-:W-:Y:S01]  /*18a70*/  MOV R14, UR62 ;  /* 0x0000003e000e7c02 */ /* 0x000fe20008000f00 */
[----:B01----:R-:W-:Y:S10]  /*18a80*/  ENDCOLLECTIVE ;  /* 0x000000000000791b */ /* 0x003ff40003800000 */
.L_x_5264:
[----:B------:R-:W-:Y:S05]  /*18a90*/  BSYNC B1 ;  /* 0x0000000000017941 */ /* 0x000fea0003800000 */
.L_x_5263:
[----:B------:R-:W-:Y:S05]  /*18aa0*/  BRA `(.L_x_5265) ;  /* 0xfffffff000047947 */ /* 0x000fea000383ffff */
.L_x_5226:
[----:B0-----:R0:W1:Y:S02]  /*18ab0*/  SYNCS.PHASECHK.TRANS64.TRYWAIT P1, [R6+URZ], R5 ;  /* 0x00000005060075a7 */ /* 0x001064000802017f */
[----:B-1----:R-:W-:Y:S05]  /*18ac0*/  @!P1 NANOSLEEP.SYNCS 0x989680 ;  /* 0x009896800000995d */ /* 0x002fea0003900000 */
[----:B------:R-:W1:Y:S02]  /*18ad0*/  @!P1 SYNCS.PHASECHK.TRANS64 P1, [R6+URZ], R5 ;  /* 0x00000005060095a7 */ /* 0x000e64000802007f */
[----:B-1----:R-:W-:Y:S05]  /*18ae0*/  @!P1 BRA `(.L_x_5226) ;  /* 0xfffffffc00f09947 */ /* 0x002fea000383ffff */
[----:B------:R-:W-:Y:S05]  /*18af0*/  BRA `(.L_x_5266) ;  /* 0xfffffff000407947 */ /* 0x000fea000383ffff */
.L_x_5227:
[----:B-1----:R1:W2:Y:S02]  /*18b00*/  SYNCS.PHASECHK.TRANS64.TRYWAIT P1, [R7+URZ], R2 ;  /* 0x00000002070075a7 */ /* 0x0022a4000802017f */
[----:B--2---:R-:W-:Y:S05]  /*18b10*/  @!P1 NANOSLEEP.SYNCS 0x989680 ;  /* 0x009896800000995d */ /* 0x004fea0003900000 */
[----:B------:R-:W2:Y:S02]  /*18b20*/  @!P1 SYNCS.PHASECHK.TRANS64 P1, [R7+URZ], R2 ;  /* 0x00000002070095a7 */ /* 0x000ea4000802007f */
[----:B--2---:R-:W-:Y:S05]  /*18b30*/  @!P1 BRA `(.L_x_5227) ;  /* 0xfffffffc00f09947 */ /* 0x004fea000383ffff */
[----:B------:R-:W-:Y:S05]  /*18b40*/  BRA `(.L_x_5267) ;  /* 0xfffffff000347947 */ /* 0x000fea000383ffff */
.L_x_5229:
[----:B--2---:R2:W3:Y:S02]  /*18b50*/  SYNCS.PHASECHK.TRANS64.TRYWAIT P1, [R4+URZ+0x33460], R5 ;  /* 0x03346005040075a7 */ /* 0x0044e4000802017f */
[----:B---3--:R-:W-:Y:S05]  /*18b60*/  @!P1 NANOSLEEP.SYNCS 0x989680 ;  /* 0x009896800000995d */ /* 0x008fea0003900000 */
[----:B------:R-:W3:Y:S02]  /*18b70*/  @!P1 SYNCS.PHASECHK.TRANS64 P1, [R4+URZ+0x33460], R5 ;  /* 0x03346005040095a7 */ /* 0x000ee4000802007f */
[----:B---3--:R-:W-:Y:S05]  /*18b80*/  @!P1 BRA `(.L_x_5229) ;  /* 0xfffffffc00f09947 */ /* 0x008fea000383ffff */
[----:B------:R-:W-:Y:S05]  /*18b90*/  BRA `(.L_x_5268) ;  /* 0xfffffff000387947 */ /* 0x000fea000383ffff */
.L_x_5231:
[----:B---3--:R3:W4:Y:S02]  /*18ba0*/  SYNCS.PHASECHK.TRANS64.TRYWAIT P1, [R3+URZ+0x33460], R2 ;  /* 0x03346002030075a7 */ /* 0x008724000802017f */
[----:B----4-:R-:W-:Y:S05]  /*18bb0*/  @!P1 NANOSLEEP.SYNCS 0x989680 ;  /* 0x009896800000995d */ /* 0x010fea0003900000 */
[----:B------:R-:W4:Y:S02]  /*18bc0*/  @!P1 SYNCS.PHASECHK.TRANS64 P1, [R3+URZ+0x33460], R2 ;  /* 0x03346002030095a7 */ /* 0x000f24000802007f */
[----:B----4-:R-:W-:Y:S05]  /*18bd0*/  @!P1 BRA `(.L_x_5231) ;  /* 0xfffffffc00f09947 */ /* 0x010fea000383ffff */
[----:B------:R-:W-:Y:S05]  /*18be0*/  BRA `(.L_x_5269) ;  /* 0xfffffff000387947 */ /* 0x000fea000383ffff */
.L_x_5233:
[----:B----4-:R4:W0:Y:S02]  /*18bf0*/  SYNCS.PHASECHK.TRANS64.TRYWAIT P0, [R4+URZ+0x33480], R5 ;  /* 0x03348005040075a7 */ /* 0x010824000800017f */
[----:B0-----:R-:W-:Y:S05]  /*18c00*/  @!P0 NANOSLEEP.SYNCS 0x989680 ;  /* 0x009896800000895d */ /* 0x001fea0003900000 */
[----:B------:R-:W0:Y:S02]  /*18c10*/  @!P0 SYNCS.PHASECHK.TRANS64 P0, [R4+URZ+0x33480], R5 ;  /* 0x03348005040085a7 */ /* 0x000e24000800007f */
[----:B0-----:R-:W-:Y:S05]  /*18c20*/  @!P0 BRA `(.L_x_5233) ;  /* 0xfffffffc00f08947 */ /* 0x001fea000383ffff */
[----:B------:R-:W-:Y:S05]  /*18c30*/  BRA `(.L_x_5234) ;  /* 0xfffffff000347947 */ /* 0x000fea000383ffff */
.L_x_5270:
        /* <DEDUP_REMOVED lines=12> */
.L_x_12970:


//--------------------- .text._ZN7cutlass13device_kernelIN5flash11enable_sm90INS1_16FlashAttnFwdSm90INS1_25CollectiveMainloopFwdSm90ILi2EN4cute5tupleIJNS5_1CILi1EEES8_S8_EEENS6_IJNS7_ILi128EEENS7_ILi160EEENS7_ILi192EEEEEELi192ENS_12float_e4m3_tEfNS_4arch4Sm90ELb1ELb0ELb1ELb1ELb0ELb1ELb0ELb1ELb1ELb1ELb0ELb0EEENS1_21CollectiveEpilogueFwdINS6_IJSA_SC_SB_EEES9_NS_10bfloat16_tESG_Li256ELb1ELb1ELb0ELb1EEENS1_36VarlenDynamicPersistentTileSchedulerILi128ELi160ELi256ELi128ELb0ELb1ELb1ELb1ELb1ELb1EEEEEEEEEvNT_6ParamsE --------------------------
	.section	.text._ZN7cutlass13device_kernelIN5flash11enable_sm90INS1_16FlashAttnFwdSm90INS1_25CollectiveMainloopFwdSm90ILi2EN4cute5tupleIJNS5_1CILi1EEES8_S8_EEENS6_IJNS7_ILi128EEENS7_ILi160EEENS7_ILi192EEEEEELi192ENS_12float_e4m3_tEfNS_4arch4Sm90ELb1ELb0ELb1ELb1ELb0ELb1ELb0ELb1ELb1ELb1ELb0ELb0EEENS1_21CollectiveEpilogueFwdINS6_IJSA_SC_SB_EEES9_NS_10bfloat16_tESG_Li256ELb1ELb1ELb0ELb1EEENS1_36VarlenDynamicPersistentTileSchedulerILi128ELi160ELi256ELi128ELb0ELb1ELb1ELb1ELb1ELb1EEEEEEEEEvNT_6ParamsE,"ax",@progbits
	.align	128
.text._ZN7cutlass13device_kernelIN5flash11enable_sm90INS1_16FlashAttnFwdSm90INS1_25CollectiveMainloopFwdSm90ILi2EN4cute5tupleIJNS5_1CILi1EEES8_S8_EEENS6_IJNS7_ILi128EEENS7_ILi160EEENS7_ILi192EEEEEELi192ENS_12float_e4m3_tEfNS_4arch4Sm90ELb1ELb0ELb1ELb1ELb0ELb1ELb0ELb1ELb1ELb1ELb0ELb0EEENS1_21CollectiveEpilogueFwdINS6_IJSA_SC_SB_EEES9_NS_10bfloat16_tESG_Li256ELb1ELb1ELb0ELb1EEENS1_36VarlenDynamicPersistentTileSchedulerILi128ELi160ELi256ELi128ELb0ELb1ELb1ELb1ELb1ELb1EEEEEEEEEvNT_6ParamsE:
        .type           _ZN7cutlass13device_kernelIN5flash11enable_sm90INS1_16FlashAttnFwdSm90INS1_25CollectiveMainloopFwdSm90ILi2EN4cute5tupleIJNS5_1CILi1EEES8_S8_EEENS6_IJNS7_ILi128EEENS7_ILi160EEENS7_ILi192EEEEEELi192ENS_12float_e4m3_tEfNS_4arch4Sm90ELb1ELb0ELb1ELb1ELb0ELb1ELb0ELb1ELb1ELb1ELb0ELb0EEENS1_21CollectiveEpilogueFwdINS6_IJSA_SC_SB_EEES9_NS_10bfloat16_tESG_Li256ELb1ELb1ELb0ELb1EEENS1_36VarlenDynamicPersistentTileSchedulerILi128ELi160ELi256ELi128ELb0ELb1ELb1ELb1ELb1ELb1EEEEEEEEEvNT_6ParamsE,@function
        .size           _ZN7cutlass13device_kernelIN5flash11enable_sm90INS1_16FlashAttnFwdSm90INS1_25CollectiveMainloopFwdSm90ILi2EN4cute5tupleIJNS5_1CILi1EEES8_S8_EEENS6_IJNS7_ILi128EEENS7_ILi160EEENS7_ILi192EEEEEELi192ENS_12float_e4m3_tEfNS_4arch4Sm90ELb1ELb0ELb1ELb1ELb0ELb1ELb0ELb1ELb1ELb1ELb0ELb0EEENS1_21CollectiveEpilogueFwdINS6_IJSA_SC_SB_EEES9_NS_10bfloat16_tESG_Li256ELb1ELb1ELb0ELb1EEENS1_36VarlenDynamicPersistentTileSchedulerILi128ELi160ELi256ELi128ELb0ELb1ELb1ELb1ELb1ELb1EEEEEEEEEvNT_6ParamsE,(.L_x_12971 - _ZN7cutlass13device_kernelIN5flash11enable_sm90INS1_16FlashAttnFwdSm90INS1_25CollectiveMainloopFwdSm90ILi2EN4cute5tupleIJNS5_1CILi1EEES8_S8_EEENS6_IJNS7_ILi128EEENS7_ILi160EEENS7_ILi192EEEEEELi192ENS_12float_e4m3_tEfNS_4arch4Sm90ELb1ELb0ELb1ELb1ELb0ELb1ELb0ELb1ELb1ELb1ELb0ELb0EEENS1_21CollectiveEpilogueFwdINS6_IJSA_SC_SB_EEES9_NS_10bfloat16_tESG_Li256ELb1ELb1ELb0ELb1EEENS1_36VarlenDynamicPersistentTileSchedulerILi128ELi160ELi256ELi128ELb0ELb1ELb1ELb1ELb1ELb1EEEEEEEEEvNT_6ParamsE)
        .other          _ZN7cutlass13device_kernelIN5flash11enable_sm90INS1_16FlashAttnFwdSm90INS1_25CollectiveMainloopFwdSm90ILi2EN4cute5tupleIJNS5_1CILi1EEES8_S8_EEENS6_IJNS7_ILi128EEENS7_ILi160EEENS7_ILi192EEEEEELi192ENS_12float_e4m3_tEfNS_4arch4Sm90ELb1ELb0ELb1ELb1ELb0ELb1ELb0ELb1ELb1ELb1ELb0ELb0EEENS1_21CollectiveEpilogueFwdINS6_IJSA_SC_SB_EEES9_NS_10bfloat16_tESG_Li256ELb1ELb1ELb0ELb1EEENS1_36VarlenDynamicPersistentTileSchedulerILi128ELi160ELi256ELi128ELb0ELb1ELb1ELb1ELb1ELb1EEEEEEEEEvNT_6ParamsE,@"STO_CUDA_ENTRY STV_DEFAULT"
_ZN7cutlass13device_kernelIN5flash11enable_sm90INS1_16FlashAttnFwdSm90INS1_25CollectiveMainloopFwdSm90ILi2EN4cute5tupleIJNS5_1CILi1EEES8_S8_EEENS6_IJNS7_ILi128EEENS7_ILi160EEENS7_ILi192EEEEEELi192ENS_12float_e4m3_tEfNS_4arch4Sm90ELb1ELb0ELb1ELb1ELb0ELb1ELb0ELb1ELb1ELb1ELb0ELb0EEENS1_21CollectiveEpilogueFwdINS6_IJSA_SC_SB_EEES9_NS_10bfloat16_tESG_Li256ELb1ELb1ELb0ELb1EEENS1_36VarlenDynamicPersistentTileSchedulerILi128ELi160ELi256ELi128ELb0ELb1ELb1ELb1ELb1ELb1EEEEEEEEEvNT_6ParamsE:
        /* <DEDUP_REMOVED lines=24> */
.L_x_5272:
[----:B------:R-:W-:Y:S05]  /*0180*/  BSYNC B0 ;  /* 0x0000000000007941 */ /* 0x000fea0003800000 */
.L_x_5271:
        /* <DEDUP_REMOVED lines=41> */
.L_x_5273:
        /* <DEDUP_REMOVED lines=22> */
.L_x_5274:
        /* <DEDUP_REMOVED lines=18> */
.L_x_5275:
        /* <DEDUP_REMOVED lines=22> */
.L_x_5276:
        /* <DEDUP_REMOVED lines=22> */
.L_x_5277:
        /* <DEDUP_REMOVED lines=8> */
.L_x_5280:
        /* <DEDUP_REMOVED lines=24> */
[----:B------:R-:W-:Y:S02]  /*0b60*/  R2UR UR52, R16 ;  /* 0x00000000103472ca */ /* 0x000fe400000e0000 */
        /* <DEDUP_REMOVED lines=12> */
[----:B------:R-:W-:-:S02]  /*0c30*/  SHF.R.S32.HI R5, RZ, 0x4, R2 ;  /* 0x00000004ff057819 */ /* 0x000fc40000011402 */
[----:B------:R-:W-:Y:S02]  /*0c40*/  LOP3.LUT R3, R2, 0x3fffff0, RZ, 0xc0, !PT ;  /* 0x03fffff002037812 */ /* 0x000fe400078ec0ff */
[--C-:B------:R-:W-:Y:S02]  /*0c50*/  SHF.R.S32.HI R8, RZ, 0x2, R6.reuse ;  /* 0x00000002ff087819 */ /* 0x100fe40000011406 */
[----:B------:R-:W-:Y:S01]  /*0c60*/  SHF.R.S32.HI R9, RZ, 0x1f, R6 ;  /* 0x0000001fff097819 */ /* 0x000fe20000011406 */
[----:B------:R-:W-:Y:S01]  /*0c70*/  IMAD.IADD R3, R24, 0x1, -R3 ;  /* 0x0000000118037824 */ /* 0x000fe200078e0a03 */
[----:B------:R-:W-:Y:S02]  /*0c80*/  LEA.HI R2, R2, R5, RZ, 0x1 ;  /* 0x0000000502027211 */ /* 0x000fe400078f08ff */
[----:B------:R-:W-:Y:S02]  /*0c90*/  LOP3.LUT R4, R4, 0xfffffc00, RZ, 0xc0, !PT ;  /* 0xfffffc0004047812 */ /* 0x000fe400078ec0ff */
[----:B------:R-:W-:-:S02]  /*0ca0*/  LEA.HI R9, R9, R8, RZ, 0x2 ;  /* 0x0000000809097211 */ /* 0x000fc400078f10ff */
[----:B------:R-:W-:Y:S02]  /*0cb0*/  LOP3.LUT R2, R2, 0x1ffffffe, RZ, 0xc0, !PT ;  /* 0x1ffffffe02027812 */ /* 0x000fe400078ec0ff */
[----:B------:R-:W-:Y:S02]  /*0cc0*/  SHF.R.S32.HI R220, RZ, 0x1, R7 ;  /* 0x00000001ffdc7819 */ /* 0x000fe40000011407 */
[----:B------:R-:W-:Y:S01]  /*0cd0*/  LEA R4, R3, R4, 0x6 ;  /* 0x0000000403047211 */ /* 0x000fe200078e30ff */
[----:B------:R-:W-:Y:S01]  /*0ce0*/  IMAD.IADD R3, R5, 0x1, -R2 ;  /* 0x0000000105037824 */ /* 0x000fe200078e0a02 */
[----:B------:R-:W-:Y:S02]  /*0cf0*/  LOP3.LUT R9, R9, 0xfffffffc, RZ, 0xc0, !PT ;  /* 0xfffffffc09097812 */ /* 0x000fe400078ec0ff */
[----:B------:R-:W-:Y:S01]  /*0d00*/  LEA.HI R10, R7, R220, RZ, 0x1 ;  /* 0x000000dc070a7211 */ /* 0x000fe200078f08ff */
[----:B------:R-:W-:Y:S01]  /*0d10*/  IMAD R4, R3, 0x8, R4 ;  /* 0x0000000803047824 */ /* 0x000fe200078e0204 */
[-C--:B------:R-:W-:Y:S01]  /*0d20*/  LEA.HI R2, R0, R24.reuse, RZ, 0x7 ;  /* 0x0000001800027211 */ /* 0x080fe200078f38ff */
[----:B------:R-:W-:Y:S01]  /*0d30*/  IMAD.IADD R19, R8, 0x1, -R9 ;  /* 0x0000000108137824 */ /* 0x000fe200078e0a09 */
[----:B------:R-:W-:Y:S01]  /*0d40*/  LOP3.LUT R11, R10, 0x3fffffe, RZ, 0xc0, !PT ;  /* 0x03fffffe0a0b7812 */ /* 0x000fe200078ec0ff */
[----:B------:R-:W-:Y:S01]  /*0d50*/  VIADD R9, R220, 0x80 ;  /* 0x00000080dc097836 */ /* 0x000fe20000000000 */
[----:B------:R-:W-:Y:S01]  /*0d60*/  LOP3.LUT R7, R7, 0xfffffffe, RZ, 0xc0, !PT ;  /* 0xfffffffe07077812 */ /* 0x000fe200078ec0ff */
[----:B------:R0:W-:Y:S01]  /*0d70*/  STL [R1+0x70], R4 ;  /* 0x0000700401007387 */ /* 0x0001e20000100800 */
[----:B------:R-:W-:Y:S01]  /*0d80*/  LOP3.LUT R3, R2, 0xffffff80, RZ, 0xc0, !PT ;  /* 0xffffff8002037812 */ /* 0x000fe200078ec0ff */
[----:B------:R-:W-:Y:S01]  /*0d90*/  IMAD.IADD R10, R220, 0x1, -R11 ;  /* 0x00000001dc0a7824 */ /* 0x000fe200078e0a0b */
[----:B------:R-:W-:Y:S01]  /*0da0*/  LOP3.LUT R6, R6, 0xfffffffc, RZ, 0xc0, !PT ;  /* 0xfffffffc06067812 */ /* 0x000fe200078ec0ff */
[C---:B------:R-:W-:Y:S01]  /*0db0*/  IMAD.IADD R18, R24.reuse, 0x1, -R7 ;  /* 0x0000000118127824 */ /* 0x040fe200078e0a07 */
[C---:B------:R-:W-:Y:S01]  /*0dc0*/  IADD3 R21, R24.reuse, -R3, RZ ;  /* 0x8000000318157210 */ /* 0x040fe20007ffe0ff */
[----:B------:R-:W-:Y:S01]  /*0dd0*/  IMAD R232, R5, 0x8, R10 ;  /* 0x0000000805e87824 */ /* 0x000fe200078e020a */
[----:B------:R-:W-:Y:S01]  /*0de0*/  SHF.R.S32.HI R3, RZ, 0x1f, R9 ;  /* 0x0000001fff037819 */ /* 0x000fe20000011409 */
[----:B------:R-:W-:Y:S01]  /*0df0*/  IMAD.IADD R7, R24, 0x1, -R6 ;  /* 0x0000000118077824 */ /* 0x000fe200078e0a06 */
[-C--:B------:R-:W-:Y:S01]  /*0e00*/  LEA.HI R10, R9, R9.reuse, RZ, 0x1 ;  /* 0x00000009090a7211 */ /* 0x080fe200078f08ff */
[----:B------:R-:W-:Y:S01]  /*0e10*/  IMAD.SHL.U32 R22, R18, 0x8, RZ ;  /* 0x0000000812167824 */ /* 0x000fe200078e00ff */
[----:B------:R-:W-:Y:S01]  /*0e20*/  LEA.HI R6, R3, R9, RZ, 0x3 ;  /* 0x0000000903067211 */ /* 0x000fe200078f18ff */
[----:B------:R-:W-:Y:S01]  /*0e30*/  IMAD.SHL.U32 R230, R19, 0x80, RZ ;  /* 0x0000008013e67824 */ /* 0x000fe200078e00ff */
[----:B0-----:R-:W-:Y:S01]  /*0e40*/  LEA.HI R4, R7, R7, RZ, 0x1 ;  /* 0x0000000707047211 */ /* 0x001fe200078f08ff */
[----:B------:R-:W-:Y:S01]  /*0e50*/  VIADD R226, R22, 0x20 ;  /* 0x0000002016e27836 */ /* 0x000fe20000000000 */
[----:B------:R-:W-:Y:S01]  /*0e60*/  SHF.R.S32.HI R3, RZ, 0x1f, R21 ;  /* 0x0000001fff037819 */ /* 0x000fe20000011415 */
[----:B------:R-:W-:Y:S01]  /*0e70*/  IMAD.SHL.U32 R6, R6, 0x40, RZ ;  /* 0x0000004006067824 */ /* 0x000fe200078e00ff */
[----:B------:R-:W-:Y:S01]  /*0e80*/  LOP3.LUT R5, R10, 0x3fffffe, RZ, 0xc0, !PT ;  /* 0x03fffffe0a057812 */ /* 0x000fe200078ec0ff */
[----:B------:R-:W-:Y:S01]  /*0e90*/  VIADD R225, R22, 0x40 ;  /* 0x0000004016e17836 */ /* 0x000fe20000000000 */
[----:B------:R-:W-:Y:S01]  /*0ea0*/  LOP3.LUT R8, R4, 0x1ffffffe, RZ, 0xc0, !PT ;  /* 0x1ffffffe04087812 */ /* 0x000fe200078ec0ff */
[----:B------:R-:W-:Y:S01]  /*0eb0*/  IMAD.SHL.U32 R18, R18, 0x10, RZ ;  /* 0x0000001012127824 */ /* 0x000fe200078e00ff */
[----:B------:R-:W-:Y:S01]  /*0ec0*/  LEA.HI R4, R3, R21, RZ, 0x2 ;  /* 0x0000001503047211 */ /* 0x000fe200078f10ff */
[----:B------:R-:W-:Y:S01]  /*0ed0*/  IMAD.IADD R234, R9, 0x1, -R5 ;  /* 0x0000000109ea7824 */ /* 0x000fe200078e0a05 */
[----:B------:R-:W-:Y:S01]  /*0ee0*/  LOP3.LUT R11, R6, 0xfffffe00, RZ, 0xc0, !PT ;  /* 0xfffffe00060b7812 */ /* 0x000fe200078ec0ff */
[----:B------:R-:W-:Y:S01]  /*0ef0*/  IMAD.IADD R9, R22, 0x1, R226 ;  /* 0x0000000116097824 */ /* 0x000fe200078e02e2 */
[--C-:B------:R-:W-:Y:S01]  /*0f00*/  SHF.R.S32.HI R5, RZ, 0x2, R4.reuse ;  /* 0x00000002ff057819 */ /* 0x100fe20000011404 */
[----:B------:R0:W-:Y:S01]  /*0f10*/  STL [R1+0x18], R19 ;  /* 0x0000181301007387 */ /* 0x0001e20000100800 */
[----:B------:R-:W-:Y:S01]  /*0f20*/  SHF.R.S32.HI R6, RZ, 0x1f, R4 ;  /* 0x0000001fff067819 */ /* 0x000fe20000011404 */
[----:B------:R-:W-:Y:S01]  /*0f30*/  IMAD R234, R234, 0x40, R11 ;  /* 0x00000040eaea7824 */ /* 0x000fe200078e020b */
[----:B------:R-:W-:Y:S01]  /*0f40*/  SHF.R.S32.HI R17, RZ, 0x7, R2 ;  /* 0x00000007ff117819 */ /* 0x000fe20000011402 */
[----:B------:R-:W-:Y:S01]  /*0f50*/  STL [R1+0x4], R13 ;  /* 0x0000040d01007387 */ /* 0x000fe20000100800 */
[----:B------:R-:W-:Y:S01]  /*0f60*/  LEA.HI R6, R6, R5, RZ, 0x3 ;  /* 0x0000000506067211 */ /* 0x000fe200078f18ff */
[----:B------:R-:W-:Y:S01]  /*0f70*/  VIADD R224, R22, 0x10 ;  /* 0x0000001016e07836 */ /* 0x000fe20000000000 */
[----:B------:R-:W-:Y:S01]  /*0f80*/  LEA.HI R3, R3, R21, RZ, 0x5 ;  /* 0x0000001503037211 */ /* 0x000fe200078f28ff */
[----:B------:R-:W-:Y:S01]  /*0f90*/  STL [R1+0x8], R14 ;  /* 0x0000080e01007387 */ /* 0x000fe20000100800 */
[----:B------:R-:W-:Y:S01]  /*0fa0*/  LOP3.LUT R6, R6, 0xfffffff8, RZ, 0xc0, !PT ;  /* 0xfffffff806067812 */ /* 0x000fe200078ec0ff */
[----:B------:R-:W-:Y:S01]  /*0fb0*/  VIADD R227, R22, 0x30 ;  /* 0x0000003016e37836 */ /* 0x000fe20000000000 */
[----:B------:R-:W-:Y:S01]  /*0fc0*/  LEA.HI R2, R2, R17, RZ, 0x1 ;  /* 0x0000001102027211 */ /* 0x000fe200078f08ff */
[----:B------:R-:W-:Y:S01]  /*0fd0*/  STL [R1+0xc], R15 ;  /* 0x00000c0f01007387 */ /* 0x000fe20000100800 */
[----:B------:R-:W-:Y:S01]  /*0fe0*/  SHF.R.S32.HI R3, RZ, 0x5, R3 ;  /* 0x00000005ff037819 */ /* 0x000fe20000011403 */
[----:B------:R-:W-:Y:S01]  /*0ff0*/  IMAD.IADD R6, R5, 0x1, -R6 ;  /* 0x0000000105067824 */ /* 0x000fe200078e0a06 */
[----:B------:R-:W-:Y:S01]  /*1000*/  LOP3.LUT R2, R2, 0x3fffffe, RZ, 0xc0, !PT ;  /* 0x03fffffe02027812 */ /* 0x000fe200078ec0ff */
[----:B------:R-:W-:Y:S01]  /*1010*/  VIADD R228, R22, 0x50 ;  /* 0x0000005016e47836 */ /* 0x000fe20000000000 */
[----:B------:R-:W-:Y:S01]  /*1020*/  LEA.HI R0, R0, R24, RZ, 0x3 ;  /* 0x0000001800007211 */ /* 0x000fe200078f18ff */
[----:B------:R-:W-:Y:S01]  /*1030*/  IMAD R3, R3, 0x10, R6 ;  /* 0x0000001003037824 */ /* 0x000fe200078e0206 */
[----:B------:R-:W-:Y:S01]  /*1040*/  IADD3 R8, R7, -R8, RZ ;  /* 0x8000000807087210 */ /* 0x000fe20007ffe0ff */
[----:B------:R-:W-:Y:S01]  /*1050*/  IMAD.IADD R2, R17, 0x1, -R2 ;  /* 0x0000000111027824 */ /* 0x000fe200078e0a02 */
[----:B------:R-:W-:Y:S01]  /*1060*/  SHF.R.S32.HI R12, RZ, 0x1f, R9 ;  /* 0x0000001fff0c7819 */ /* 0x000fe20000011409 */
[----:B------:R-:W-:Y:S01]  /*1070*/  IMAD.IADD R7, R22, 0x1, R225 ;  /* 0x0000000116077824 */ /* 0x000fe200078e02e1 */
[----:B------:R-:W-:Y:S01]  /*1080*/  LOP3.LUT R230, R230, 0x180, RZ, 0xc0, !PT ;  /* 0x00000180e6e67812 */ /* 0x000fe200078ec0ff */
[----:B------:R-:W-:Y:S01]  /*1090*/  IMAD R20, R2, 0x40, R3 ;  /* 0x0000004002147824 */ /* 0x000fe200078e0203 */
[----:B------:R-:W-:Y:S01]  /*10a0*/  LOP3.LUT R2, R0, 0xfffffff8, RZ, 0xc0, !PT ;  /* 0xfffffff800027812 */ /* 0x000fe200078ec0ff */
[----:B------:R-:W-:Y:S01]  /*10b0*/  IMAD.MOV.U32 R17, RZ, RZ, RZ ;  /* 0x000000ffff117224 */ /* 0x000fe200078e00ff */
[----:B------:R-:W-:-:S02]  /*10c0*/  LEA.HI R11, R12, R9, RZ, 0x4 ;  /* 0x000000090c0b7211 */ /* 0x000fc400078f20ff */
[----:B------:R-:W-:Y:S01]  /*10d0*/  IADD3 R2, R24, -R2, RZ ;  /* 0x8000000218027210 */ /* 0x000fe20007ffe0ff */
[----:B------:R-:W-:Y:S01]  /*10e0*/  STL [R1+0x6c], R20 ;  /* 0x00006c1401007387 */ /* 0x000fe20000100800 */
[----:B------:R-:W-:Y:S02]  /*10f0*/  LEA.HI R9, R12, R9, RZ, 0x6 ;  /* 0x000000090c097211 */ /* 0x000fe400078f30ff */
[----:B------:R-:W-:Y:S01]  /*1100*/  SHF.R.S32.HI R12, RZ, 0x1f, R7 ;  /* 0x0000001fff0c7819 */ /* 0x000fe20000011407 */
[----:B------:R-:W-:Y:S01]  /*1110*/  IMAD.SHL.U32 R236, R2, 0x8, RZ ;  /* 0x0000000802ec7824 */ /* 0x000fe200078e00ff */
[----:B------:R-:W-:Y:S01]  /*1120*/  SHF.R.S32.HI R3, RZ, 0x3, R0 ;  /* 0x00000003ff037819 */ /* 0x000fe20000011400 */
[----:B------:R-:W-:Y:S01]  /*1130*/  IMAD.SHL.U32 R9, R9, 0x80, RZ ;  /* 0x0000008009097824 */ /* 0x000fe200078e00ff */
[-C--:B------:R-:W-:Y:S01]  /*1140*/  LEA.HI R5, R12, R7.reuse, RZ, 0x4 ;  /* 0x000000070c057211 */ /* 0x080fe200078f20ff */
[----:B------:R-:W-:Y:S01]  /*1150*/  VIADD R3, R236, 0x80 ;  /* 0x00000080ec037836 */ /* 0x000fe20000000000 */
[----:B------:R-:W-:-:S02]  /*1160*/  LEA.HI R7, R12, R7, RZ, 0x6 ;  /* 0x000000070c077211 */ /* 0x000fc400078f30ff */
[----:B------:R-:W-:Y:S02]  /*1170*/  LOP3.LUT R6, R230, 0x30, R11, 0xf8, !PT ;  /* 0x00000030e6067812 */ /* 0x000fe400078ef80b */
[----:B------:R-:W-:Y:S01]  /*1180*/  SHF.R.U32.HI R231, RZ, 0x3, R230 ;  /* 0x00000003ffe77819 */ /* 0x000fe200000116e6 */
[----:B------:R-:W-:Y:S01]  /*1190*/  IMAD.SHL.U32 R7, R7, 0x80, RZ ;  /* 0x0000008007077824 */ /* 0x000fe200078e00ff */
[----:B------:R-:W-:Y:S02]  /*11a0*/  SHF.R.S32.HI R0, RZ, 0x1f, R220 ;  /* 0x0000001fff007819 */ /* 0x000fe400000114dc */
[----:B------:R-:W-:Y:S02]  /*11b0*/  IADD3 R0, R236, 0x40, RZ ;  /* 0x00000040ec007810 */ /* 0x000fe40007ffe0ff */
[----:B------:R-:W-:Y:S02]  /*11c0*/  SHF.L.U32 R232, R232, 0x6, RZ ;  /* 0x00000006e8e87819 */ /* 0x000fe400000006ff */
[----:B------:R-:W-:-:S02]  /*11d0*/  LOP3.LUT R12, R230, 0x30, R5, 0xf8, !PT ;  /* 0x00000030e60c7812 */ /* 0x000fc400078ef805 */
[----:B------:R-:W-:Y:S02]  /*11e0*/  LOP3.LUT R9, R9, 0xffffe000, RZ, 0xc0, !PT ;  /* 0xffffe00009097812 */ /* 0x000fe400078ec0ff */
[----:B------:R-:W-:Y:S02]  /*11f0*/  LOP3.LUT R6, R6, R231, RZ, 0x3c, !PT ;  /* 0x000000e706067212 */ /* 0x000fe400078e3cff */
[----:B------:R-:W-:Y:S02]  /*1200*/  SHF.R.S32.HI R2, RZ, 0x1f, R236 ;  /* 0x0000001fff027819 */ /* 0x000fe400000114ec */
[----:B------:R-:W-:Y:S02]  /*1210*/  LOP3.LUT R4, R4, 0x7ffffffc, RZ, 0xc0, !PT ;  /* 0x7ffffffc04047812 */ /* 0x000fe400078ec0ff */
[----:B------:R-:W-:Y:S02]  /*1220*/  SHF.R.S32.HI R2, RZ, 0x1f, R0 ;  /* 0x0000001fff027819 */ /* 0x000fe40000011400 */
[----:B------:R-:W-:Y:S01]  /*1230*/  LOP3.LUT R0, R230, 0x10, R18, 0xf8, !PT ;  /* 0x00000010e6007812 */ /* 0x000fe200078ef812 */
[----:B------:R-:W-:Y:S01]  /*1240*/  IMAD.IADD R4, R21, 0x1, -R4 ;  /* 0x0000000115047824 */ /* 0x000fe200078e0a04 */
[----:B------:R-:W-:-:S02]  /*1250*/  LOP3.LUT R7, R7, 0xffffe000, RZ, 0xc0, !PT ;  /* 0xffffe00007077812 */ /* 0x000fc400078ec0ff */
[-C--:B------:R-:W-:Y:S02]  /*1260*/  LOP3.LUT R12, R12, R231.reuse, RZ, 0x3c, !PT ;  /* 0x000000e70c0c7212 */ /* 0x080fe400078e3cff */
[----:B------:R-:W-:Y:S01]  /*1270*/  IADD3 R9, R6, R232, R9 ;  /* 0x000000e806097210 */ /* 0x000fe20007ffe009 */
[----:B------:R1:W-:Y:S01]  /*1280*/  STL [R1+0x1c], R4 ;  /* 0x00001c0401007387 */ /* 0x0003e20000100800 */
[----:B------:R-:W-:Y:S02]  /*1290*/  LOP3.LUT R2, R230, 0x30, R18, 0xf8, !PT ;  /* 0x00000030e6027812 */ /* 0x000fe400078ef812 */
[----:B------:R-:W-:Y:S02]  /*12a0*/  SHF.R.S32.HI R6, RZ, 0x1f, R3 ;  /* 0x0000001fff067819 */ /* 0x000fe40000011403 */
[----:B------:R-:W-:Y:S02]  /*12b0*/  LOP3.LUT R3, R0, R231, RZ, 0x3c, !PT ;  /* 0x000000e700037212 */ /* 0x000fe400078e3cff */
[----:B------:R-:W-:-:S02]  /*12c0*/  SHF.R.S32.HI R0, RZ, 0x4, R11 ;  /* 0x00000004ff007819 */ /* 0x000fc4000001140b */
[-C--:B0-----:R-:W-:Y:S02]  /*12d0*/  IADD3 R19, R12, R232.reuse, R7 ;  /* 0x000000e80c137210 */ /* 0x081fe40007ffe007 */
[----:B------:R-:W-:Y:S01]  /*12e0*/  LOP3.LUT R7, R2, R231, RZ, 0x3c, !PT ;  /* 0x000000e702077212 */ /* 0x000fe200078e3cff */
[----:B------:R-:W-:Y:S01]  /*12f0*/  IMAD.IADD R2, R232, 0x1, R3 ;  /* 0x00000001e8027824 */ /* 0x000fe200078e0203 */
[----:B-1----:R-:W-:Y:S01]  /*1300*/  SHF.R.S32.HI R4, RZ, 0x4, R5 ;  /* 0x00000004ff047819 */ /* 0x002fe20000011405 */
[----:B------:R0:W-:Y:S01]  /*1310*/  STL [R1+0x54], R0 ;  /* 0x0000540001007387 */ /* 0x0001e20000100800 */
[----:B------:R-:W-:Y:S01]  /*1320*/  IMAD.IADD R3, R16, 0x1, R9 ;  /* 0x0000000110037824 */ /* 0x000fe200078e0209 */
[----:B------:R-:W-:Y:S02]  /*1330*/  SHF.R.S32.HI R10, RZ, 0x1, R10 ;  /* 0x00000001ff0a7819 */ /* 0x000fe4000001140a */
[----:B------:R-:W-:Y:S03]  /*1340*/  STL [R1+0x5c], R4 ;  /* 0x00005c0401007387 */ /* 0x000fe60000100800 */
[----:B------:R-:W-:Y:S01]  /*1350*/  IMAD.SHL.U32 R10, R10, 0x80, RZ ;  /* 0x000000800a0a7824 */ /* 0x000fe200078e00ff */
[----:B------:R1:W-:Y:S01]  /*1360*/  STL [R1+0x10], R2 ;  /* 0x0000100201007387 */ /* 0x0003e20000100800 */
[----:B0-----:R-:W-:-:S03]  /*1370*/  IADD3 R0, R16, R232, R7 ;  /* 0x000000e810007210 */ /* 0x001fc60007ffe007 */
[----:B------:R-:W-:Y:S02]  /*1380*/  LOP3.LUT R233, R10, 0x180, RZ, 0xc0, !PT ;  /* 0x000001800ae97812 */ /* 0x000fe400078ec0ff */
[----:B------:R0:W-:Y:S01]  /*1390*/  STL [R1+0x68], R0 ;  /* 0x0000680001007387 */ /* 0x0001e20000100800 */
[----:B-1----:R-:W-:-:S03]  /*13a0*/  IMAD.IADD R2, R16, 0x1, R19 ;  /* 0x0000000110027824 */ /* 0x002fc600078e0213 */
[----:B------:R1:W-:Y:S04]  /*13b0*/  STL [R1+0x64], R3 ;  /* 0x0000640301007387 */ /* 0x0003e80000100800 */
[----:B------:R1:W-:Y:S01]  /*13c0*/  STL [R1+0x60], R2 ;  /* 0x0000600201007387 */ /* 0x0003e20000100800 */
[----:B0-----:R-:W-:-:S05]  /*13d0*/  IMAD R0, R8, 0x8, R20 ;  /* 0x0000000808007824 */ /* 0x001fca00078e0214 */
[----:B------:R1:W-:Y:S02]  /*13e0*/  STL [R1+0x20], R0 ;  /* 0x0000200001007387 */ /* 0x0003e40000100800 */
.L_x_5484:
[----:B-12---:R-:W2:Y:S01]  /*13f0*/  LDL.LU R0, [R1+0xc] ;  /* 0x00000c0001007983 */ /* 0x006ea20000300800 */
[----:B0--3--:R-:W2:Y:S01]  /*1400*/  LDC.64 R2, c[0x0][0xc88] ;  /* 0x00032200ff027b82 */ /* 0x009ea20000000a00 */
        /* <DEDUP_REMOVED lines=13> */
[----:B------:R-:W-:Y:S04]  /*14e0*/  STL [R1+0x28], R0 ;  /* 0x0000280001007387 */ /* 0x000fe80000100800 */
[C---:B------:R-:W-:Y:S02]  /*14f0*/  @P1 LEA R4, P2, R0.reuse, UR4, 0x2 ;  /* 0x0000000400041c11 */ /* 0x040fe4000f8410ff */
[C---:B------:R-:W-:Y:S01]  /*1500*/  SHF.L.U32 R30, R0.reuse, 0x2, RZ ;  /* 0x00000002001e7819 */ /* 0x040fe200000006ff */
[----:B------:R0:W-:Y:S01]  /*1510*/  STL [R1+0x40], R6 ;  /* 0x0000400601007387 */ /* 0x0001e20000100800 */
[----:B------:R-:W-:-:S02]  /*1520*/  @P1 LEA.HI.X R5, R0, UR5, R6, 0x2, P2 ;  /* 0x0000000500051c11 */ /* 0x000fc400090f1406 */
[----:B------:R-:W-:Y:S02]  /*1530*/  ISETP.NE.U32.AND P2, PT, RZ, UR8, PT ;  /* 0x00000008ff007c0c */ /* 0x000fe4000bf45070 */
[----:B------:R-:W-:Y:S01]  /*1540*/  SHF.L.U64.HI R28, R0, 0x2, R6 ;  /* 0x00000002001c7819 */ /* 0x000fe20000010206 */
[----:B------:R1:W5:Y:S01]  /*1550*/  @P1 LDG.E R3, desc[UR54][R4.64] ;  /* 0x0000003604031981 */ /* 0x000362000c1e1900 */
[----:B------:R-:W-:Y:S01]  /*1560*/  ISETP.NE.AND.EX P2, PT, RZ, UR9, PT, P2 ;  /* 0x00000009ff007c0c */ /* 0x000fe2000bf45320 */
[----:B------:R-:W-:Y:S01]  /*1570*/  ULDC UR4, c[0x0][0x288] ;  /* 0x0000a20000047ab9 */ /* 0x000fe20000000800 */
[----:B------:R-:W-:Y:S01]  /*1580*/  IADD3 R8, P3, R30, UR6, RZ ;  /* 0x000000061e087c10 */ /* 0x000fe2000ff7e0ff */
[----:B------:R-:W-:Y:S01]  /*1590*/  IMAD.U32 R237, RZ, RZ, UR4 ;  /* 0x00000004ffed7e24 */ /* 0x000fe2000f8e00ff */
[----:B------:R-:W-:Y:S01]  /*15a0*/  ULDC.64 UR4, c[0x0][0x418] ;  /* 0x0001060000047ab9 */ /* 0x000fe20000000a00 */
[----:B------:R1:W-:Y:S01]  /*15b0*/  STL [R1+0x38], R30 ;  /* 0x0000381e01007387 */ /* 0x0003e20000100800 */
[----:B------:R-:W-:-:S07]  /*15c0*/  IADD3.X R9, R28, UR7, RZ, P3, !PT ;  /* 0x000000071c097c10 */ /* 0x000fce0009ffe4ff */
[----:B0-----:R-:W-:Y:S01]  /*15d0*/  @P2 IADD3 R6, P1, R30, UR8, RZ ;  /* 0x000000081e062c10 */ /* 0x001fe2000ff3e0ff */
[----:B------:R1:W5:Y:S03]  /*15e0*/  @P0 LDG.E R27, desc[UR54][R8.64] ;  /* 0x00000036081b0981 */ /* 0x000366000c1e1900 */
[----:B----4-:R-:W-:Y:S01]  /*15f0*/  @P2 IADD3.X R7, R28, UR9, RZ, P1, !PT ;  /* 0x000000091c072c10 */ /* 0x010fe20008ffe4ff */
[----:B------:R-:W-:Y:S01]  /*1600*/  UISETP.NE.U32.AND UP0, UPT, UR4, URZ, UPT ;  /* 0x0000003f0400728c */ /* 0x000fe2000bf05070 */
[----:B------:R1:W-:Y:S02]  /*1610*/  STL [R1+0x3c], R28 ;  /* 0x00003c1c01007387 */ /* 0x0003e40000100800 */
[----:B------:R-:W-:Y:S02]  /*1620*/  ULDC UR4, c[0x0][0x424] ;  /* 0x0001090000047ab9 */ /* 0x000fe40000000800 */
        /* <DEDUP_REMOVED lines=18> */
[----:B--2---:R-:W-:-:S07]  /*1750*/  IADD3 R237, -R237, R0, RZ ;  /* 0x00000000eded7210 */ /* 0x004fce0007ffe1ff */
.L_x_5282:
        /* <DEDUP_REMOVED lines=10> */
.L_x_5283:
[----:B------:R-:W-:Y:S05]  /*1800*/  @!P0 BRA `(.L_x_5284) ;  /* 0x00000000000c8947 */ /* 0x000fea0003800000 */
[----:B------:R-:W2:Y:S04]  /*1810*/  LDG.E R5, desc[UR54][R8.64] ;  /* 0x0000003608057981 */ /* 0x000ea8000c1e1900 */
[----:B------:R-:W2:Y:S02]  /*1820*/  LDG.E R26, desc[UR54][R8.64+0x4] ;  /* 0x00000436081a7981 */ /* 0x000ea4000c1e1900 */
[----:B--2---:R-:W-:-:S07]  /*1830*/  IMAD.IADD R26, R26, 0x1, -R5 ;  /* 0x000000011a1a7824 */ /* 0x004fce00078e0a05 */
.L_x_5284:
[----:B------:R-:W-:Y:S01]  /*1840*/  ULDC.64 UR4, c[0x0][0xa10] ;  /* 0x0002840000047ab9 */ /* 0x000fe20000000a00 */
[----:B------:R-:W2:Y:S01]  /*1850*/  LDL.LU R10, [R1+0x4] ;  /* 0x00000400010a7983 */ /* 0x000ea20000300800 */
[----:B------:R-:W-:Y:S01]  /*1860*/  ISETP.NE.U32.AND P0, PT, RZ, UR4, PT ;  /* 0x00000004ff007c0c */ /* 0x000fe2000bf05070 */
[----:B------:R-:W3:Y:S03]  /*1870*/  LDC R8, c[0x0][0x448] ;  /* 0x00011200ff087b82 */ /* 0x000ee60000000800 */
[----:B------:R-:W-:Y:S01]  /*1880*/  ISETP.NE.AND.EX P0, PT, RZ, UR5, PT, P0 ;  /* 0x00000005ff007c0c */ /* 0x000fe2000bf05300 */
[----:B------:R-:W-:-:S12]  /*1890*/  ULDC.64 UR4, c[0x0][0xa30] ;  /* 0x00028c0000047ab9 */ /* 0x000fd80000000a00 */
[----:B-1----:R-:W1:Y:S02]  /*18a0*/  @P0 LDC.64 R4, c[0x0][0xa10] ;  /* 0x00028400ff040b82 */ /* 0x002e640000000a00 */
[----:B-1----:R-:W-:-:S05]  /*18b0*/  @P0 IMAD.WIDE R4, R25, 0x4, R4 ;  /* 0x0000000419040825 */ /* 0x002fca00078e0204 */
[----:B------:R-:W4:Y:S04]  /*18c0*/  @P0 LDG.E R0, desc[UR54][R4.64] ;  /* 0x0000003604000981 */ /* 0x000f28000c1e1900 */
[----:B------:R1:W4:Y:S01]  /*18d0*/  @P0 LDG.E R9, desc[UR54][R4.64+0x4] ;  /* 0x0000043604090981 */ /* 0x000322000c1e1900 */
[----:B------:R-:W-:Y:S01]  /*18e0*/  ISETP.NE.U32.AND P1, PT, RZ, UR4, PT ;  /* 0x00000004ff007c0c */ /* 0x000fe2000bf25070 */
[----:B-----5:R-:W-:-:S03]  /*18f0*/  IMAD.MOV.U32 R145, RZ, RZ, R26 ;  /* 0x000000ffff917224 */ /* 0x020fc600078e001a */
[----:B------:R-:W-:-:S13]  /*1900*/  ISETP.NE.AND.EX P1, PT, RZ, UR5, PT, P1 ;  /* 0x00000005ff007c0c */ /* 0x000fda000bf25310 */
[----:B------:R-:W-:-:S04]  /*1910*/  @P1 IADD3 R6, P2, R30, UR4, RZ ;  /* 0x000000041e061c10 */ /* 0x000fc8000ff5e0ff */
[----:B------:R-:W-:-:S05]  /*1920*/  @P1 IADD3.X R7, R28, UR5, RZ, P2, !PT ;  /* 0x000000051c071c10 */ /* 0x000fca00097fe4ff */
[----:B------:R0:W5:Y:S01]  /*1930*/  @P1 LDG.E R145, desc[UR54][R6.64] ;  /* 0x0000003606911981 */ /* 0x000162000c1e1900 */
[----:B---3--:R-:W-:-:S13]  /*1940*/  ISETP.NE.AND P1, PT, R8, 0x1, PT ;  /* 0x000000010800780c */ /* 0x008fda0003f25270 */
[----:B------:R-:W3:Y:S08]  /*1950*/  @P1 LDC R11, c[0x0][0x44c] ;  /* 0x00011300ff0b1b82 */ /* 0x000ef00000000800 */
[----:B-1----:R-:W1:Y:S01]  /*1960*/  @P1 LDC R5, c[0x0][0x450] ;  /* 0x00011400ff051b82 */ /* 0x002e620000000800 */
[----:B--2---:R-:W-:-:S04]  /*1970*/  IMAD.SHL.U32 R235, R10, 0x80, RZ ;  /* 0x000000800aeb7824 */ /* 0x004fc800078e00ff */
[----:B------:R-:W-:Y:S02]  /*1980*/  VIADD R4, R235, 0x7f ;  /* 0x0000007feb047836 */ /* 0x000fe40000000000 */
[----:B----4-:R-:W-:Y:S02]  /*1990*/  @P0 IMAD.IADD R2, R9, 0x1, -R0 ;  /* 0x0000000109020824 */ /* 0x010fe400078e0a00 */
[----:B------:R-:W-:Y:S02]  /*19a0*/  IMAD.IADD R9, R26, 0x1, -R3 ;  /* 0x000000011a097824 */ /* 0x000fe400078e0a03 */
[----:B---3--:R-:W-:-:S03]  /*19b0*/  @P1 IMAD.HI.U32 R0, R4, R11, RZ ;  /* 0x0000000b04001227 */ /* 0x008fc600078e00ff */
[----:B0-----:R-:W-:Y:S01]  /*19c0*/  IADD3 R6, R9, R2, RZ ;  /* 0x0000000209067210 */ /* 0x001fe20007ffe0ff */
[----:B------:R-:W-:Y:S01]  /*19d0*/  IMAD.MOV R126, RZ, RZ, -R9 ;  /* 0x000000ffff7e7224 */ /* 0x000fe200078e0a09 */
[----:B-1----:R-:W-:Y:S02]  /*19e0*/  @P1 SHF.R.U32.HI R4, RZ, R5, R0 ;  /* 0x00000005ff041219 */ /* 0x002fe40000011600 */
[C---:B------:R-:W-:Y:S01]  /*19f0*/  IADD3 R158, R6.reuse, 0xa0, -R237 ;  /* 0x000000a0069e7810 */ /* 0x040fe20007ffe8ed */
[----:B------:R-:W-:Y:S01]  /*1a00*/  VIADD R0, R6, 0x9f ;  /* 0x0000009f06007836 */ /* 0x000fe20000000000 */
[----:B------:R-:W-:Y:S01]  /*1a10*/  VIMNMX R126, RZ, R126, !PT ;  /* 0x0000007eff7e7248 */ /* 0x000fe20007fe0100 */
[----:B------:R0:W-:Y:S02]  /*1a20*/  STL [R1], R6 ;  /* 0x0000000601007387 */ /* 0x0001e40000100800 */
[----:B------:R-:W-:Y:S02]  /*1a30*/  IMAD.IADD R4, R158, 0x1, R4 ;  /* 0x000000019e047824 */ /* 0x000fe400078e0204 */
[----:B------:R-:W-:-:S04]  /*1a40*/  IMAD.HI R0, R0, 0x66666667, RZ ;  /* 0x6666666700007827 */ /* 0x000fc800078e02ff */
[----:B------:R-:W-:Y:S01]  /*1a50*/  IMAD.HI R4, R4, 0x66666667, RZ ;  /* 0x6666666704047827 */ /* 0x000fe200078e02ff */
[----:B------:R-:W-:-:S04]  /*1a60*/  SHF.R.U32.HI R159, RZ, 0x1f, R0 ;  /* 0x0000001fff9f7819 */ /* 0x000fc80000011600 */
[----:B------:R-:W-:Y:S02]  /*1a70*/  SHF.R.U32.HI R3, RZ, 0x1f, R4 ;  /* 0x0000001fff037819 */ /* 0x000fe40000011604 */
[----:B------:R-:W-:Y:S02]  /*1a80*/  LEA.HI.SX32 R159, R0, R159, 0x1a ;  /* 0x0000009f009f7211 */ /* 0x000fe400078fd2ff */
[----:B------:R-:W-:-:S04]  /*1a90*/  LEA.HI.SX32 R4, R4, R3, 0x1a ;  /* 0x0000000304047211 */ /* 0x000fc800078fd2ff */
[----:B------:R-:W-:-:S05]  /*1aa0*/  VIMNMX R4, R159, R4, PT ;  /* 0x000000049f047248 */ /* 0x000fca0003fe0100 */
        /* <DEDUP_REMOVED lines=33> */
.L_x_5287:
[----:B------:R-:W-:Y:S05]  /*1cc0*/  BSYNC B6 ;  /* 0x0000000000067941 */ /* 0x000fea0003800000 */
.L_x_5286:
        /* <DEDUP_REMOVED lines=20> */
.L_x_5289:
[----:B------:R-:W-:Y:S05]  /*1e10*/  BSYNC B6 ;  /* 0x0000000000067941 */ /* 0x000fea0003800000 */
.L_x_5288:
[----:B------:R-:W-:Y:S01]  /*1e20*/  ULDC.64 UR4, c[0x0][0x9f8] ;  /* 0x00027e0000047ab9 */ /* 0x000fe20000000a00 */
[----:B------:R-:W-:Y:S01]  /*1e30*/  IMAD.IADD R123, R27, 0x1, R26 ;  /* 0x000000011b7b7824 */ /* 0x000fe200078e021a */
[----:B------:R-:W-:Y:S01]  /*1e40*/  ISETP.NE.U32.AND P0, PT, RZ, UR4, PT ;  /* 0x00000004ff007c0c */ /* 0x000fe2000bf05070 */
[----:B------:R-:W2:Y:S01]  /*1e50*/  LDL R26, [R1+0x18] ;  /* 0x00001800011a7983 */ /* 0x000ea20000100800 */
[----:B------:R-:W0:Y:S01]  /*1e60*/  LDC.64 R116, c[0x0][0x300] ;  /* 0x0000c000ff747b82 */ /* 0x000e220000000a00 */
[----:B------:R-:W-:Y:S01]  /*1e70*/  SHF.R.S32.HI R8, RZ, 0x1f, R29 ;  /* 0x0000001fff087819 */ /* 0x000fe2000001141d */
[----:B------:R-:W-:Y:S01]  /*1e80*/  ULDC.64 UR6, c[0x0][0xa08] ;  /* 0x0002820000067ab9 */ /* 0x000fe20000000a00 */
[----:B------:R-:W-:Y:S01]  /*1e90*/  ISETP.NE.AND.EX P0, PT, RZ, UR5, PT, P0 ;  /* 0x00000005ff007c0c */ /* 0x000fe2000bf05300 */
[----:B------:R-:W3:Y:S01]  /*1ea0*/  LDL.LU R32, [R1+0x14] ;  /* 0x0000140001207983 */ /* 0x000ee20000300800 */
[----:B------:R-:W1:Y:S03]  /*1eb0*/  S2R R20, SR_TID.X ;  /* 0x0000000000147919 */ /* 0x000e660000002100 */
[----:B------:R-:W4:Y:S08]  /*1ec0*/  LDC.64 R110, c[0x0][0x3f8] ;  /* 0x0000fe00ff6e7b82 */ /* 0x000f300000000a00 */
[----:B------:R-:W-:Y:S01]  /*1ed0*/  @P0 IADD3 R4, P1, R30, UR4, RZ ;  /* 0x000000041e040c10 */ /* 0x000fe2000ff3e0ff */
[----:B------:R-:W4:Y:S03]  /*1ee0*/  LDC.64 R104, c[0x0][0x408] ;  /* 0x00010200ff687b82 */ /* 0x000f260000000a00 */
[----:B------:R-:W-:Y:S01]  /*1ef0*/  @P0 IADD3.X R5, R28, UR5, RZ, P1, !PT ;  /* 0x000000051c050c10 */ /* 0x000fe20008ffe4ff */
[----:B------:R-:W-:-:S04]  /*1f00*/  ULDC.64 UR4, c[0x0][0x308] ;  /* 0x0000c20000047ab9 */ /* 0x000fc80000000a00 */
[----:B------:R1:W2:Y:S01]  /*1f10*/  @P0 LDG.E R25, desc[UR54][R4.64] ;  /* 0x0000003604190981 */ /* 0x0002a2000c1e1900 */
[----:B------:R-:W-:Y:S01]  /*1f20*/  SHF.R.S32.HI R33, RZ, 0x1f, R123 ;  /* 0x0000001fff217819 */ /* 0x000fe2000001147b */
[-C--:B0-----:R-:W-:Y:S01]  /*1f30*/  IMAD.WIDE.U32 R6, R123, R116.reuse, RZ ;  /* 0x000000747b067225 */ /* 0x081fe200078e00ff */
[----:B------:R-:W-:Y:S01]  /*1f40*/  ISETP.NE.U32.AND P0, PT, RZ, UR6, PT ;  /* 0x00000006ff007c0c */ /* 0x000fe2000bf05070 */
[----:B------:R-:W0:Y:S01]  /*1f50*/  LDC R103, c[0x0][0x3f4] ;  /* 0x0000fd00ff677b82 */ /* 0x000e220000000800 */
[----:B------:R-:W-:Y:S01]  /*1f60*/  SHF.R.S32.HI R19, RZ, 0x1f, R18 ;  /* 0x0000001fff137819 */ /* 0x000fe20000011412 */
[----:B------:R-:W-:Y:S01]  /*1f70*/  IMAD R0, R33, R116, RZ ;  /* 0x0000007421007224 */ /* 0x000fe200078e02ff */
[----:B------:R-:W-:Y:S02]  /*1f80*/  ISETP.NE.AND.EX P0, PT, RZ, UR7, PT, P0 ;  /* 0x00000007ff007c0c */ /* 0x000fe4000bf05300 */
[----:B------:R-:W-:Y:S01]  /*1f90*/  SHF.R.S32.HI R28, RZ, 0x1f, R220 ;  /* 0x0000001fff1c7819 */ /* 0x000fe200000114dc */
[----:B------:R-:W-:-:S02]  /*1fa0*/  IMAD R3, R123, R117, R0 ;  /* 0x000000757b037224 */ /* 0x000fc400078e0200 */
[----:B------:R-:W-:Y:S02]  /*1fb0*/  IMAD R0, R8, UR4, RZ ;  /* 0x0000000408007c24 */ /* 0x000fe4000f8e02ff */
[----:B------:R-:W-:Y:S01]  /*1fc0*/  IMAD.IADD R7, R7, 0x1, R3 ;  /* 0x0000000107077824 */ /* 0x000fe200078e0203 */
[----:B-1----:R-:W-:Y:S01]  /*1fd0*/  SHF.R.U32.HI R30, RZ, 0x7, R20 ;  /* 0x00000007ff1e7819 */ /* 0x002fe20000011614 */
[C---:B------:R-:W-:Y:S02]  /*1fe0*/  IMAD R3, R29.reuse, UR5, R0 ;  /* 0x000000051d037c24 */ /* 0x040fe4000f8e0200 */
[----:B------:R-:W-:Y:S01]  /*1ff0*/  IMAD.WIDE.U32 R4, R29, UR4, R6 ;  /* 0x000000041d047c25 */ /* 0x000fe2000f8e0006 */
[----:B------:R-:W-:Y:S01]  /*2000*/  ISETP.NE.AND P6, PT, R30, 0x1, PT ;  /* 0x000000011e00780c */ /* 0x000fe20003fc5270 */
[----:B------:R-:W-:-:S03]  /*2010*/  ULDC.64 UR4, c[0x0][0x310] ;  /* 0x0000c40000047ab9 */ /* 0x000fc60000000a00 */
[----:B------:R-:W-:Y:S01]  /*2020*/  IADD3 R5, R5, R3, RZ ;  /* 0x0000000305057210 */ /* 0x000fe20007ffe0ff */
[----:B------:R-:W-:-:S04]  /*2030*/  IMAD R3, R28, R116, RZ ;  /* 0x000000741c037224 */ /* 0x000fc800078e02ff */
[----:B------:R-:W-:Y:S02]  /*2040*/  IMAD R11, R220, R117, R3 ;  /* 0x00000075dc0b7224 */ /* 0x000fe400078e0203 */
[----:B----4-:R-:W-:-:S04]  /*2050*/  IMAD R10, R28, R110, RZ ;  /* 0x0000006e1c0a7224 */ /* 0x010fc800078e02ff */
[C---:B------:R-:W-:Y:S01]  /*2060*/  IMAD R13, R220.reuse, R111, R10 ;  /* 0x0000006fdc0d7224 */ /* 0x040fe200078e020a */
[----:B------:R-:W-:Y:S01]  /*2070*/  SHF.R.S32.HI R23, RZ, 0x1f, R22 ;  /* 0x0000001fff177819 */ /* 0x000fe20000011416 */
[----:B------:R-:W-:-:S04]  /*2080*/  IMAD.WIDE.U32 R112, R220, R110, R18 ;  /* 0x0000006edc707225 */ /* 0x000fc800078e0012 */
[----:B------:R-:W-:-:S04]  /*2090*/  IMAD.WIDE.U32 R114, R220, R110, R22 ;  /* 0x0000006edc727225 */ /* 0x000fc800078e0016 */
[----:B------:R-:W-:Y:S02]  /*20a0*/  IMAD.IADD R115, R115, 0x1, R13 ;  /* 0x0000000173737824 */ /* 0x000fe400078e020d */
[----:B------:R-:W-:Y:S02]  /*20b0*/  IMAD.IADD R113, R13, 0x1, R113 ;  /* 0x000000010d717824 */ /* 0x000fe400078e0271 */
[----:B------:R-:W-:-:S04]  /*20c0*/  IMAD.WIDE.U32 R108, R220, R104, R22 ;  /* 0x00000068dc6c7225 */ /* 0x000fc800078e0016 */
[----:B------:R-:W-:Y:S01]  /*20d0*/  IMAD.WIDE.U32 R106, R220, R104, R18 ;  /* 0x00000068dc6a7225 */ /* 0x000fe200078e0012 */
[----:B------:R-:W-:-:S03]  /*20e0*/  SHF.L.U64.HI R130, R116, 0x7, R117 ;  /* 0x0000000774827819 */ /* 0x000fc60000010275 */
[----:B-----5:R-:W-:-:S04]  /*20f0*/  IMAD.WIDE.U32 R114, R145, R110, R114 ;  /* 0x0000006e91727225 */ /* 0x020fc800078e0072 */
[----:B------:R-:W-:-:S04]  /*2100*/  IMAD.WIDE.U32 R112, R145, R110, R112 ;  /* 0x0000006e91707225 */ /* 0x000fc800078e0070 */
[----:B------:R-:W-:Y:S02]  /*2110*/  VIADD R157, R30, 0x8 ;  /* 0x000000081e9d7836 */ /* 0x000fe40000000000 */
[----:B------:R-:W-:Y:S02]  /*2120*/  IMAD R127, R117, 0xa0, RZ ;  /* 0x000000a0757f7824 */ /* 0x000fe400078e02ff */
[----:B------:R-:W-:Y:S02]  /*2130*/  IMAD.SHL.U32 R131, R116, 0x80, RZ ;  /* 0x0000008074837824 */ /* 0x000fe400078e00ff */
[----:B------:R-:W-:Y:S01]  /*2140*/  IMAD R129, R105, 0xa0, RZ ;  /* 0x000000a069817824 */ /* 0x000fe200078e02ff */
[----:B--2---:R-:W-:Y:S02]  /*2150*/  SHF.R.S32.HI R0, RZ, 0x1f, R25 ;  /* 0x0000001fff007819 */ /* 0x004fe40000011419 */
[----:B------:R-:W-:Y:S02]  /*2160*/  SEL R15, R25, RZ, !P0 ;  /* 0x000000ff190f7207 */ /* 0x000fe40004000000 */
        /* <DEDUP_REMOVED lines=16> */
[----:B------:R-:W-:Y:S01]  /*2270*/  IMAD.MOV.U32 R118, RZ, RZ, R6 ;  /* 0x000000ffff767224 */ /* 0x000fe200078e0006 */
[----:B------:R-:W-:Y:S01]  /*2280*/  IADD3 R3, P2, R120, R4, RZ ;  /* 0x0000000478037210 */ /* 0x000fe20007f5e0ff */
[----:B------:R-:W-:Y:S01]  /*2290*/  IMAD.IADD R119, R7, 0x1, R119 ;  /* 0x0000000107777824 */ /* 0x000fe200078e0277 */
[----:B------:R-:W-:Y:S01]  /*22a0*/  SEL R7, RZ, 0x1, P0 ;  /* 0x00000001ff077807 */ /* 0x000fe20000000000 */
[----:B------:R-:W-:Y:S01]  /*22b0*/  IMAD.SHL.U32 R8, R8, 0x2, RZ ;  /* 0x0000000208087824 */ /* 0x000fe200078e00ff */
[----:B------:R-:W-:Y:S01]  /*22c0*/  ULDC.64 UR6, c[0x0][0x338] ;  /* 0x0000ce0000067ab9 */ /* 0x000fe20000000a00 */
[----:B------:R-:W-:Y:S02]  /*22d0*/  IMAD.IADD R4, R121, 0x1, R9 ;  /* 0x0000000179047824 */ /* 0x000fe400078e0209 */
[----:B------:R-:W-:Y:S01]  /*22e0*/  VIADD R6, R18, 0x40 ;  /* 0x0000004012067836 */ /* 0x000fe20000000000 */
[----:B------:R-:W-:-:S02]  /*22f0*/  LOP3.LUT R9, R8, 0x2, R7, 0xe2, !PT ;  /* 0x0000000208097812 */ /* 0x000fc400078ee207 */
[C---:B------:R-:W-:Y:S01]  /*2300*/  IADD3 R7, R18.reuse, 0x60, RZ ;  /* 0x0000006012077810 */ /* 0x040fe20007ffe0ff */
[----:B------:R-:W-:Y:S01]  /*2310*/  VIADD R8, R18, 0x80 ;  /* 0x0000008012087836 */ /* 0x000fe20000000000 */
[----:B------:R-:W-:Y:S02]  /*2320*/  ISETP.GE.AND P0, PT, R6, UR4, PT ;  /* 0x0000000406007c0c */ /* 0x000fe4000bf06270 */
[----:B------:R-:W-:Y:S02]  /*2330*/  ISETP.GE.AND P1, PT, R7, UR4, PT ;  /* 0x0000000407007c0c */ /* 0x000fe4000bf26270 */
[----:B------:R-:W-:Y:S02]  /*2340*/  IADD3.X R5, R4, R5, R11, P2, !PT ;  /* 0x0000000504057210 */ /* 0x000fe400017fe40b */
[----:B------:R-:W-:Y:S02]  /*2350*/  SEL R10, RZ, 0x4, P0 ;  /* 0x00000004ff0a7807 */ /* 0x000fe40000000000 */
[----:B------:R-:W-:-:S02]  /*2360*/  SEL R11, RZ, 0x8, P1 ;  /* 0x00000008ff0b7807 */ /* 0x000fc40000800000 */
[----:B------:R-:W-:Y:S02]  /*2370*/  ISETP.GE.AND P0, PT, R8, UR4, PT ;  /* 0x0000000408007c0c */ /* 0x000fe4000bf06270 */
[----:B------:R-:W-:Y:S02]  /*2380*/  LOP3.LUT R9, R11, R9, R10, 0xfe, !PT ;  /* 0x000000090b097212 */ /* 0x000fe400078efe0a */
[----:B------:R-:W-:Y:S02]  /*2390*/  SEL R10, RZ, 0x10, P0 ;  /* 0x00000010ff0a7807 */ /* 0x000fe40000000000 */
[-C--:B0-----:R-:W-:Y:S02]  /*23a0*/  ISETP.GE.AND P0, PT, R18, R103.reuse, PT ;  /* 0x000000671200720c */ /* 0x081fe40003f06270 */
[----:B------:R-:W-:Y:S01]  /*23b0*/  LOP3.LUT R37, R9, R10, RZ, 0xfc, !PT ;  /* 0x0000000a09257212 */ /* 0x000fe200078efcff */
[----:B------:R-:W-:Y:S01]  /*23c0*/  IMAD R9, R28, R104, RZ ;  /* 0x000000681c097224 */ /* 0x000fe200078e02ff */
[----:B------:R-:W-:Y:S01]  /*23d0*/  ISETP.GE.AND P1, PT, R0, R103, PT ;  /* 0x000000670000720c */ /* 0x000fe20003f26270 */
[----:B------:R-:W-:-:S02]  /*23e0*/  IMAD R11, R12, UR6, RZ ;  /* 0x000000060c0b7c24 */ /* 0x000fc4000f8e02ff */
[----:B------:R-:W-:Y:S01]  /*23f0*/  IMAD R13, R220, R105, R9 ;  /* 0x00000069dc0d7224 */ /* 0x000fe200078e0209 */
[----:B------:R-:W-:Y:S01]  /*2400*/  SEL R9, R103, RZ, P0 ;  /* 0x000000ff67097207 */ /* 0x000fe20000000000 */
[----:B------:R-:W-:Y:S01]  /*2410*/  IMAD R35, R15, UR7, R11 ;  /* 0x000000070f237c24 */ /* 0x000fe2000f8e020b */
[----:B------:R-:W-:-:S03]  /*2420*/  SEL R11, R103, RZ, P1 ;  /* 0x000000ff670b7207 */ /* 0x000fc60000800000 */
[----:B------:R-:W-:Y:S01]  /*2430*/  IMAD.IADD R9, R18, 0x1, R9 ;  /* 0x0000000112097824 */ /* 0x000fe200078e0209 */
[----:B------:R-:W-:Y:S02]  /*2440*/  ISETP.GE.AND P3, PT, R6, R103, PT ;  /* 0x000000670600720c */ /* 0x000fe40003f66270 */
[----:B------:R-:W-:Y:S01]  /*2450*/  IADD3 R11, R0, R11, RZ ;  /* 0x0000000b000b7210 */ /* 0x000fe20007ffe0ff */
[----:B------:R-:W-:Y:S01]  /*2460*/  IMAD.IADD R109, R109, 0x1, R13 ;  /* 0x000000016d6d7824 */ /* 0x000fe200078e020d */
[----:B------:R-:W-:Y:S01]  /*2470*/  SHF.R.S32.HI R10, RZ, 0x1f, R9 ;  /* 0x0000001fff0a7819 */ /* 0x000fe20000011409 */
[----:B------:R-:W-:Y:S01]  /*2480*/  IMAD.IADD R107, R13, 0x1, R107 ;  /* 0x000000010d6b7824 */ /* 0x000fe200078e026b */
[----:B------:R-:W-:Y:S02]  /*2490*/  SEL R13, R103, RZ, P3 ;  /* 0x000000ff670d7207 */ /* 0x000fe40001800000 */
[----:B------:R-:W-:Y:S02]  /*24a0*/  SHF.R.S32.HI R12, RZ, 0x1f, R11 ;  /* 0x0000001fff0c7819 */ /* 0x000fe4000001140b */
[----:B------:R-:W-:-:S02]  /*24b0*/  LEA.HI R27, R10, R9, RZ, 0x4 ;  /* 0x000000090a1b7211 */ /* 0x000fc400078f20ff */
[----:B------:R-:W-:Y:S01]  /*24c0*/  LEA.HI R10, R10, R9, RZ, 0x6 ;  /* 0x000000090a0a7211 */ /* 0x000fe200078f30ff */
[----:B------:R-:W-:Y:S01]  /*24d0*/  IMAD.IADD R20, R6, 0x1, R13 ;  /* 0x0000000106147824 */ /* 0x000fe200078e020d */
[CC--:B------:R-:W-:Y:S02]  /*24e0*/  LEA.HI R29, R12.reuse, R11.reuse, RZ, 0x4 ;  /* 0x0000000b0c1d7211 */ /* 0x0c0fe400078f20ff */
[----:B------:R-:W-:Y:S02]  /*24f0*/  LEA.HI R12, R12, R11, RZ, 0x6 ;  /* 0x0000000b0c0c7211 */ /* 0x000fe400078f30ff */
[----:B------:R-:W-:Y:S02]  /*2500*/  SHF.R.S32.HI R11, RZ, 0x6, R10 ;  /* 0x00000006ff0b7819 */ /* 0x000fe4000001140a */
[----:B------:R-:W-:Y:S02]  /*2510*/  SHF.R.S32.HI R13, RZ, 0x6, R12 ;  /* 0x00000006ff0d7819 */ /* 0x000fe4000001140c */
[----:B------:R-:W-:-:S02]  /*2520*/  LOP3.LUT R10, R230, 0x30, R27, 0xf8, !PT ;  /* 0x00000030e60a7812 */ /* 0x000fc400078ef81b */
[----:B------:R-:W-:Y:S02]  /*2530*/  SHF.R.S32.HI R21, RZ, 0x1f, R20 ;  /* 0x0000001fff157819 */ /* 0x000fe40000011414 */
[----:B------:R-:W-:Y:S01]  /*2540*/  LOP3.LUT R12, R230, 0x30, R29, 0xf8, !PT ;  /* 0x00000030e60c7812 */ /* 0x000fe200078ef81d */
[C---:B------:R-:W-:Y:S02]  /*2550*/  IMAD R144, R11.reuse, 0x2800, R232 ;  /* 0x000028000b907824 */ /* 0x040fe400078e02e8 */
[----:B------:R-:W-:Y:S01]  /*2560*/  IMAD R142, R11, 0x2800, R234 ;  /* 0x000028000b8e7824 */ /* 0x000fe200078e02ea */
[-C--:B------:R-:W-:Y:S01]  /*2570*/  LOP3.LUT R11, R10, R231.reuse, RZ, 0x3c, !PT ;  /* 0x000000e70a0b7212 */ /* 0x080fe200078e3cff */
[----:B------:R-:W-:Y:S01]  /*2580*/  IMAD R143, R13, 0x2800, R232 ;  /* 0x000028000d8f7824 */ /* 0x000fe200078e02e8 */
[----:B------:R-:W-:Y:S02]  /*2590*/  LEA.HI R31, R21, R20, RZ, 0x4 ;  /* 0x00000014151f7211 */ /* 0x000fe400078f20ff */
[----:B------:R-:W-:-:S02]  /*25a0*/  LOP3.LUT R12, R12, R231, RZ, 0x3c, !PT ;  /* 0x000000e70c0c7212 */ /* 0x000fc400078e3cff */
[----:B------:R-:W-:Y:S02]  /*25b0*/  LEA.HI R20, R21, R20, RZ, 0x6 ;  /* 0x0000001415147211 */ /* 0x000fe400078f30ff */
[----:B------:R-:W-:Y:S02]  /*25c0*/  SHF.R.U32.HI R9, RZ, 0x3, R233 ;  /* 0x00000003ff097819 */ /* 0x000fe400000116e9 */
[----:B------:R-:W-:Y:S01]  /*25d0*/  LOP3.LUT R14, R233, 0x30, R27, 0xf8, !PT ;  /* 0x00000030e90e7812 */ /* 0x000fe200078ef81b */
[----:B------:R-:W-:Y:S01]  /*25e0*/  IMAD.IADD R144, R144, 0x1, R11 ;  /* 0x0000000190907824 */ /* 0x000fe200078e020b */
[----:B------:R-:W-:Y:S01]  /*25f0*/  SHF.R.S32.HI R11, RZ, 0x6, R20 ;  /* 0x00000006ff0b7819 */ /* 0x000fe20000011414 */
[----:B------:R-:W-:Y:S01]  /*2600*/  IMAD.WIDE.U32 R118, R15, UR6, R118 ;  /* 0x000000060f767c25 */ /* 0x000fe2000f8e0076 */
[----:B------:R-:W-:-:S03]  /*2610*/  LOP3.LUT R15, R14, R9, RZ, 0x3c, !PT ;  /* 0x000000090e0f7212 */ /* 0x000fc600078e3cff */
[----:B------:R-:W-:Y:S01]  /*2620*/  IMAD.IADD R143, R143, 0x1, R12 ;  /* 0x000000018f8f7824 */ /* 0x000fe200078e020c */
[C---:B------:R-:W-:Y:S02]  /*2630*/  LOP3.LUT R12, R233.reuse, 0x30, R29, 0xf8, !PT ;  /* 0x00000030e90c7812 */ /* 0x040fe400078ef81d */
[--C-:B------:R-:W-:Y:S01]  /*2640*/  LOP3.LUT R14, R233, 0x30, R31.reuse, 0xf8, !PT ;  /* 0x00000030e90e7812 */ /* 0x100fe200078ef81f */
[--C-:B------:R-:W-:Y:S01]  /*2650*/  IMAD R140, R13, 0x2800, R234.reuse ;  /* 0x000028000d8c7824 */ /* 0x100fe200078e02ea */
[----:B---3--:R-:W-:Y:S01]  /*2660*/  LOP3.LUT R32, R32, 0xfffffffe, RZ, 0xc0, !PT ;  /* 0xfffffffe20207812 */ /* 0x008fe200078ec0ff */
[C---:B------:R-:W-:Y:S01]  /*2670*/  IMAD R133, R11.reuse, 0x2800, R234 ;  /* 0x000028000b857824 */ /* 0x040fe200078e02ea */
[-C--:B------:R-:W-:Y:S02]  /*2680*/  LOP3.LUT R13, R12, R9.reuse, RZ, 0x3c, !PT ;  /* 0x000000090c0d7212 */ /* 0x080fe400078e3cff */
[----:B------:R-:W-:Y:S02]  /*2690*/  LOP3.LUT R10, R230, 0x30, R31, 0xf8, !PT ;  /* 0x00000030e60a7812 */ /* 0x000fe400078ef81f */
[----:B------:R-:W-:Y:S01]  /*26a0*/  LOP3.LUT R14, R14, R9, RZ, 0x3c, !PT ;  /* 0x000000090e0e7212 */ /* 0x000fe200078e3cff */
[----:B------:R-:W-:Y:S01]  /*26b0*/  IMAD.IADD R140, R140, 0x1, R13 ;  /* 0x000000018c8c7824 */ /* 0x000fe200078e020d */
[----:B------:R-:W-:Y:S01]  /*26c0*/  @P3 LOP3.LUT R32, R32, 0x1, RZ, 0xfc, !PT ;  /* 0x0000000120203812 */ /* 0x000fe200078efcff */
[----:B------:R-:W-:Y:S01]  /*26d0*/  IMAD R141, R11, 0x2800, R232 ;  /* 0x000028000b8d7824 */ /* 0x000fe200078e02e8 */
[----:B------:R-:W-:-:S02]  /*26e0*/  LOP3.LUT R10, R10, R231, RZ, 0x3c, !PT ;  /* 0x000000e70a0a7212 */ /* 0x000fc400078e3cff */
[----:B------:R-:W-:Y:S01]  /*26f0*/  IADD3 R133, R133, R14, RZ ;  /* 0x0000000e85857210 */ /* 0x000fe20007ffe0ff */
[----:B------:R-:W-:Y:S01]  /*2700*/  VIADD R14, R18, 0xa0 ;  /* 0x000000a0120e7836 */ /* 0x000fe20000000000 */
[----:B------:R-:W-:Y:S02]  /*2710*/  LOP3.LUT P3, RZ, R26, 0x2, RZ, 0xc0, !PT ;  /* 0x000000021aff7812 */ /* 0x000fe4000786c0ff */
[----:B------:R-:W-:Y:S02]  /*2720*/  IADD3 R122, P2, R220, R123, RZ ;  /* 0x0000007bdc7a7210 */ /* 0x000fe40007f5e0ff */
[----:B------:R-:W-:Y:S01]  /*2730*/  SHF.R.S32.HI R13, RZ, 0x1f, R145 ;  /* 0x0000001fff0d7819 */ /* 0x000fe20000011491 */
[----:B------:R-:W-:Y:S02]  /*2740*/  IMAD.IADD R141, R141, 0x1, R10 ;  /* 0x000000018d8d7824 */ /* 0x000fe400078e020a */
[----:B------:R-:W-:Y:S01]  /*2750*/  IMAD.X R123, R28, 0x1, R33, P2 ;  /* 0x000000011c7b7824 */ /* 0x000fe200010e0621 */
[----:B------:R-:W-:Y:S01]  /*2760*/  ISETP.GE.AND P2, PT, R14, UR4, PT ;  /* 0x000000040e007c0c */ /* 0x000fe2000bf46270 */
[C---:B------:R-:W-:Y:S01]  /*2770*/  IMAD R10, R13.reuse, R110, RZ ;  /* 0x0000006e0d0a7224 */ /* 0x040fe200078e02ff */
[----:B------:R-:W-:Y:S01]  /*2780*/  LOP3.LUT R32, R32, 0xfffffffb, RZ, 0xc0, !PT ;  /* 0xfffffffb20207812 */ /* 0x000fe200078ec0ff */
[----:B------:R-:W-:Y:S01]  /*2790*/  VIADD R26, R220, 0x80 ;  /* 0x00000080dc1a7836 */ /* 0x000fe20000000000 */
[----:B------:R-:W-:Y:S01]  /*27a0*/  SEL R34, RZ, 0x20, P2 ;  /* 0x00000020ff227807 */ /* 0x000fe20001000000 */
[----:B------:R-:W-:-:S02]  /*27b0*/  IMAD R12, R13, R104, RZ ;  /* 0x000000680d0c7224 */ /* 0x000fc400078e02ff */
[----:B------:R-:W-:Y:S02]  /*27c0*/  IMAD.IADD R142, R142, 0x1, R15 ;  /* 0x000000018e8e7824 */ /* 0x000fe400078e020f */
[----:B------:R-:W-:Y:S01]  /*27d0*/  IMAD R21, R145, R111, R10 ;  /* 0x0000006f91157224 */ /* 0x000fe200078e020a */
[C---:B------:R-:W-:Y:S01]  /*27e0*/  SHF.L.U64.HI R10, R110.reuse, 0x7, R111 ;  /* 0x000000076e0a7819 */ /* 0x040fe2000001026f */
[----:B------:R-:W-:Y:S02]  /*27f0*/  IMAD R15, R111, 0xa0, RZ ;  /* 0x000000a06f0f7824 */ /* 0x000fe400078e02ff */
[----:B------:R-:W-:Y:S01]  /*2800*/  IMAD.SHL.U32 R11, R110, 0x80, RZ ;  /* 0x000000806e0b7824 */ /* 0x000fe200078e00ff */
[----:B------:R-:W-:Y:S01]  /*2810*/  @P3 LOP3.LUT R32, R32, 0x4, RZ, 0xfc, !PT ;  /* 0x0000000420203812 */ /* 0x000fe200078efcff */
[----:B------:R-:W-:Y:S01]  /*2820*/  IMAD.WIDE.U32 R110, R110, 0xa0, RZ ;  /* 0x000000a06e6e7825 */ /* 0x000fe200078e00ff */
[----:B------:R-:W-:Y:S02]  /*2830*/  SHF.R.S32.HI R146, RZ, 0x1f, R26 ;  /* 0x0000001fff927819 */ /* 0x000fe4000001141a */
[----:B------:R-:W-:Y:S01]  /*2840*/  SHF.R.S32.HI R26, RZ, 0x4, R27 ;  /* 0x00000004ff1a7819 */ /* 0x000fe2000001141b */
[C---:B------:R-:W-:Y:S01]  /*2850*/  IMAD R25, R145.reuse, R105, R12 ;  /* 0x0000006991197224 */ /* 0x040fe200078e020c */
[----:B------:R-:W-:Y:S01]  /*2860*/  SHF.L.U64.HI R12, R104, 0x7, R105 ;  /* 0x00000007680c7819 */ /* 0x000fe20000010269 */
[----:B------:R-:W-:Y:S01]  /*2870*/  IMAD.WIDE.U32 R108, R145, R104, R108 ;  /* 0x00000068916c7225 */ /* 0x000fe200078e006c */
[----:B------:R-:W-:-:S02]  /*2880*/  SHF.R.S32.HI R28, RZ, 0x4, R29 ;  /* 0x00000004ff1c7819 */ /* 0x000fc4000001141d */
[----:B------:R-:W-:Y:S01]  /*2890*/  SHF.R.S32.HI R30, RZ, 0x4, R31 ;  /* 0x00000004ff1e7819 */ /* 0x000fe2000001141f */
[----:B------:R-:W-:Y:S01]  /*28a0*/  IMAD.SHL.U32 R13, R104, 0x80, RZ ;  /* 0x00000080680d7824 */ /* 0x000fe200078e00ff */
[----:B------:R-:W-:Y:S01]  /*28b0*/  LOP3.LUT R41, R37, R34, RZ, 0xfc, !PT ;  /* 0x0000002225297212 */ /* 0x000fe200078efcff */
[----:B------:R-:W-:Y:S01]  /*28c0*/  IMAD.WIDE.U32 R106, R145, R104, R106 ;  /* 0x00000068916a7225 */ /* 0x000fe200078e006a */
[----:B------:R-:W-:Y:S02]  /*28d0*/  LOP3.LUT R27, R27, 0xfffffff0, RZ, 0xc0, !PT ;  /* 0xfffffff01b1b7812 */ /* 0x000fe400078ec0ff */
[----:B------:R-:W-:Y:S01]  /*28e0*/  LOP3.LUT R29, R29, 0xfffffff0, RZ, 0xc0, !PT ;  /* 0xfffffff01d1d7812 */ /* 0x000fe200078ec0ff */
[----:B------:R-:W-:Y:S01]  /*28f0*/  IMAD.WIDE.U32 R116, R116, 0xa0, RZ ;  /* 0x000000a074747825 */ /* 0x000fe200078e00ff */
[----:B------:R-:W-:-:S03]  /*2900*/  LOP3.LUT R31, R31, 0xfffffff0, RZ, 0xc0, !PT ;  /* 0xfffffff01f1f7812 */ /* 0x000fc600078ec0ff */
[----:B------:R-:W-:Y:S01]  /*2910*/  IMAD.WIDE.U32 R104, R104, 0xa0, RZ ;  /* 0x000000a068687825 */ /* 0x000fe200078e00ff */
[----:B------:R-:W-:Y:S01]  /*2920*/  LOP3.LUT R36, R37, 0x1, RZ, 0xc0, !PT ;  /* 0x0000000125247812 */ /* 0x000fe200078ec0ff */
[----:B------:R0:W-:Y:S02]  /*2930*/  STL [R1+0x14], R32 ;  /* 0x0000142001007387 */ /* 0x0001e40000100800 */
[----:B------:R-:W-:Y:S01]  /*2940*/  IMAD.IADD R128, R111, 0x1, R15 ;  /* 0x000000016f807824 */ /* 0x000fe200078e020f */
[----:B------:R-:W-:Y:S01]  /*2950*/  LOP3.LUT R37, R41, 0x2, RZ, 0xc0, !PT ;  /* 0x0000000229257812 */ /* 0x000fe200078ec0ff */
[----:B------:R-:W-:Y:S01]  /*2960*/  IMAD.IADD R15, R115, 0x1, R21 ;  /* 0x00000001730f7824 */ /* 0x000fe200078e0215 */
[----:B------:R-:W-:Y:S01]  /*2970*/  LOP3.LUT R38, R41, 0x4, RZ, 0xc0, !PT ;  /* 0x0000000429267812 */ /* 0x000fe200078ec0ff */
[----:B------:R-:W-:Y:S01]  /*2980*/  IMAD.IADD R20, R21, 0x1, R113 ;  /* 0x0000000115147824 */ /* 0x000fe200078e0271 */
[----:B------:R-:W-:Y:S01]  /*2990*/  IADD3 R21, R109, R25, RZ ;  /* 0x000000196d157210 */ /* 0x000fe20007ffe0ff */
[----:B------:R-:W-:Y:S01]  /*29a0*/  IMAD.IADD R127, R117, 0x1, R127 ;  /* 0x00000001757f7824 */ /* 0x000fe200078e027f */
[----:B------:R-:W-:Y:S01]  /*29b0*/  LOP3.LUT R39, R41, 0x8, RZ, 0xc0, !PT ;  /* 0x0000000829277812 */ /* 0x000fe200078ec0ff */
[----:B------:R-:W-:Y:S01]  /*29c0*/  IMAD.IADD R129, R105, 0x1, R129 ;  /* 0x0000000169817824 */ /* 0x000fe200078e0281 */
[----:B------:R-:W-:Y:S01]  /*29d0*/  LOP3.LUT R40, R41, 0x10, RZ, 0xc0, !PT ;  /* 0x0000001029287812 */ /* 0x000fe200078ec0ff */
[----:B------:R-:W-:Y:S01]  /*29e0*/  IMAD.IADD R25, R25, 0x1, R107 ;  /* 0x0000000119197824 */ /* 0x000fe200078e026b */
[----:B------:R-:W-:Y:S01]  /*29f0*/  SHF.L.U32 R103, R103, 0x1, RZ ;  /* 0x0000000167677819 */ /* 0x000fe200000006ff */
[----:B------:R-:W-:Y:S01]  /*2a00*/  IMAD.IADD R35, R119, 0x1, R35 ;  /* 0x0000000177237824 */ /* 0x000fe200078e0223 */
[----:B0-----:R-:W-:-:S02]  /*2a10*/  SHF.R.S32.HI R32, RZ, 0x1f, R27 ;  /* 0x0000001fff207819 */ /* 0x001fc4000001141b */
[----:B------:R-:W-:Y:S02]  /*2a20*/  SHF.R.S32.HI R33, RZ, 0x1f, R29 ;  /* 0x0000001fff217819 */ /* 0x000fe4000001141d */
[----:B------:R-:W-:Y:S02]  /*2a30*/  SHF.R.S32.HI R34, RZ, 0x1f, R31 ;  /* 0x0000001fff227819 */ /* 0x000fe4000001141f */
[----:B------:R-:W-:-:S07]  /*2a40*/  LOP3.LUT R41, R41, 0x20, RZ, 0xc0, !PT ;  /* 0x0000002029297812 */ /* 0x000fce00078ec0ff */
.L_x_5389:
[----:B0-----:R-:W2:Y:S01]  /*2a50*/  LDL R46, [R1+0x18] ;  /* 0x00001800012e7983 */ /* 0x001ea20000100800 */
[----:B------:R-:W0:Y:S03]  /*2a60*/  LDC.64 R124, c[0x0][0x2e8] ;  /* 0x0000ba00ff7c7b82 */ /* 0x000e260000000a00 */
[----:B------:R-:W3:Y:S04]  /*2a70*/  LDL R45, [R1+0x10] ;  /* 0x00001000012d7983 */ /* 0x000ee80000100800 */
[----:B------:R-:W4:Y:S01]  /*2a80*/  LDL.LU R42, [R1+0x14] ;  /* 0x00001400012a7983 */ /* 0x000f220000300800 */
[----:B------:R-:W-:Y:S01]  /*2a90*/  VIADD R53, R24, 0xffffffff ;  /* 0xffffffff18357836 */ /* 0x000fe20000000000 */
[----:B------:R-:W1:Y:S03]  /*2aa0*/  LDC R132, c[0x0][0x3f4] ;  /* 0x0000fd00ff847b82 */ /* 0x000e660000000800 */
[-C--:B------:R-:W-:Y:S01]  /*2ab0*/  IMAD R43, R127, R53.reuse, RZ ;  /* 0x000000357f2b7224 */ /* 0x080fe200078e02ff */
[----:B------:R-:W-:Y:S01]  /*2ac0*/  SHF.R.S32.HI R44, RZ, 0x1f, R53 ;  /* 0x0000001fff2c7819 */ /* 0x000fe20000011435 */
[----:B------:R-:W-:-:S04]  /*2ad0*/  IMAD.WIDE.U32 R136, R116, R53, RZ ;  /* 0x0000003574887225 */ /* 0x000fc800078e00ff */
[----:B------:R-:W-:Y:S01]  /*2ae0*/  IMAD R43, R44, R116, R43 ;  /* 0x000000742c2b7224 */ /* 0x000fe200078e022b */
[----:B------:R-:W-:-:S03]  /*2af0*/  IADD3 R49, P2, P3, R3, R136, R131 ;  /* 0x0000008803317210 */ /* 0x000fc60007b5e083 */
[----:B------:R-:W-:-:S05]  /*2b00*/  IMAD.IADD R138, R137, 0x1, R43 ;  /* 0x00000001898a7824 */ /* 0x000fca00078e022b */
[----:B------:R-:W-:Y:S02]  /*2b10*/  IADD3.X R24, R5, R138, R130, P2, P3 ;  /* 0x0000008a05187210 */ /* 0x000fe400017e6482 */
[----:B0-----:R-:W-:-:S04]  /*2b20*/  IADD3 R50, P2, P3, R136, R124, R3 ;  /* 0x0000007c88327210 */ /* 0x001fc80007b5e003 */
[-C--:B------:R-:W-:Y:S02]  /*2b30*/  IADD3.X R51, R138, R125.reuse, R5, P2, P3 ;  /* 0x0000007d8a337210 */ /* 0x080fe400017e6405 */
[----:B------:R-:W-:Y:S02]  /*2b40*/  IADD3 R48, P2, R49, R124, RZ ;  /* 0x0000007c31307210 */ /* 0x000fe40007f5e0ff */
[----:B------:R-:W-:Y:S02]  /*2b50*/  ISETP.GT.AND P3, PT, R53, R126, PT ;  /* 0x0000007e3500720c */ /* 0x000fe40003f64270 */
[----:B------:R-:W-:Y:S02]  /*2b60*/  IADD3.X R49, R24, R125, RZ, P2, !PT ;  /* 0x0000007d18317210 */ /* 0x000fe400017fe4ff */
[----:B-1----:R-:W-:Y:S01]  /*2b70*/  ISETP.GE.AND P2, PT, R132, 0x1, PT ;  /* 0x000000018400780c */ /* 0x002fe20003f46270 */
[----:B------:R-:W-:Y:S05]  /*2b80*/  YIELD ;  /* 0x0000000000007946 */ /* 0x000fea0003800000 */
[----:B------:R-:W-:Y:S01]  /*2b90*/  BSSY B0, `(.L_x_5290) ;  /* 0x0000ce8000007945 */ /* 0x000fe20003800000 */
[----:B------:R-:W-:Y:S01]  /*2ba0*/  IMAD.MOV.U32 R24, RZ, RZ, R53 ;  /* 0x000000ffff187224 */ /* 0x000fe200078e0035 */
[----:B--2---:R-:W-:Y:S01]  /*2bb0*/  LOP3.LUT P4, RZ, R46, 0x2, RZ, 0xc0, !PT ;  /* 0x000000022eff7812 */ /* 0x004fe2000788c0ff */
[----:B---3--:R-:W-:Y:S01]  /*2bc0*/  IMAD R43, R17, 0x7800, R45 ;  /* 0x00007800112b7824 */ /* 0x008fe200078e022d */
[----:B----4-:R-:W-:-:S03]  /*2bd0*/  LOP3.LUT R42, R42, 0xfffffffd, RZ, 0xc0, !PT ;  /* 0xfffffffd2a2a7812 */ /* 0x010fc600078ec0ff */
[----:B------:R-:W-:Y:S01]  /*2be0*/  VIADD R45, R43, 0x20 ;  /* 0x000000202b2d7836 */ /* 0x000fe20000000000 */
[----:B------:R-:W-:-:S07]  /*2bf0*/  @P3 LOP3.LUT R42, R42, 0x2, RZ, 0xfc, !PT ;  /* 0x000000022a2a3812 */ /* 0x000fce00078efcff */
[----:B------:R-:W-:Y:S01]  /*2c00*/  @P4 VIADD R45, R43, 0xffffffe0 ;  /* 0xffffffe02b2d4836 */ /* 0x000fe20000000000 */
        /* <DEDUP_REMOVED lines=8> */
[----:B------:R-:W-:Y:S02]  /*2c90*/  IMAD R47, R44, R104, R47 ;  /* 0x000000682c2f7224 */ /* 0x000fe400078e022f */
[----:B------:R-:W-:Y:S02]  /*2ca0*/  IMAD R100, R24, -0xa0, R2 ;  /* 0xffffff6018647824 */ /* 0x000fe400078e0202 */
[----:B------:R-:W-:-:S03]  /*2cb0*/  IMAD.WIDE.U32 R92, R104, R53, RZ ;  /* 0x00000035685c7225 */ /* 0x000fc600078e00ff */
[----:B------:R-:W-:Y:S01]  /*2cc0*/  VIMNMX R100, R100, 0xa0, PT ;  /* 0x000000a064647848 */ /* 0x000fe20003fe0100 */
[----:B------:R-:W-:Y:S01]  /*2cd0*/  IMAD R45, R44, R110, R45 ;  /* 0x0000006e2c2d7224 */ /* 0x000fe200078e022d */
[----:B------:R-:W-:Y:S01]  /*2ce0*/  IADD3 R101, R93, R47, RZ ;  /* 0x0000002f5d657210 */ /* 0x000fe20007ffe0ff */
[----:B------:R-:W-:-:S04]  /*2cf0*/  IMAD.WIDE.U32 R94, R110, R53, RZ ;  /* 0x000000356e5e7225 */ /* 0x000fc800078e00ff */
        /* <DEDUP_REMOVED lines=65> */
.L_x_5294:
[----:B------:R-:W-:Y:S05]  /*3110*/  BSYNC B1 ;  /* 0x0000000000017941 */ /* 0x000fea0003800000 */
.L_x_5293:
        /* <DEDUP_REMOVED lines=46> */
.L_x_5296:
[----:B------:R-:W-:Y:S05]  /*3400*/  BSYNC B1 ;  /* 0x0000000000017941 */ /* 0x000fea0003800000 */
.L_x_5295:
        /* <DEDUP_REMOVED lines=26> */
.L_x_5297:
[----:B------:R-:W-:Y:S01]  /*35b0*/  IMAD R101, R17, 0x8, R16 ;  /* 0x0000000811657824 */ /* 0x000fe200078e0210 */
[----:B------:R-:W-:Y:S01]  /*35c0*/  SHF.L.U32 R102, R223, 0x1f, RZ ;  /* 0x0000001fdf667819 */ /* 0x000fe200000006ff */
[----:B------:R-:W-:Y:S03]  /*35d0*/  BSSY B1, `(.L_x_5298) ;  /* 0x0000003000017945 */ /* 0x000fe60003800000 */
[----:B------:R-:W1:Y:S02]  /*35e0*/  SYNCS.PHASECHK.TRANS64.TRYWAIT P5, [R101+URZ+0x33490], R102 ;  /* 0x03349066650075a7 */ /* 0x000e6400080a017f */
[----:B-1----:R-:W-:Y:S05]  /*35f0*/  @!P5 BRA `(.L_x_5299) ;  /* 0x000002d000acd947 */ /* 0x002fea0003800000 */
.L_x_5625:
[----:B------:R-:W-:Y:S05]  /*3600*/  BSYNC B1 ;  /* 0x0000000000017941 */ /* 0x000fea0003800000 */
.L_x_5298:
        /* <DEDUP_REMOVED lines=15> */
[----:B------:R-:W-:Y:S01]  /*3700*/  HADD2.F32 R167, -RZ, R168.H0_H0 ;  /* 0x200000a8ffa77230 */ /* 0x000fe20000004100 */
[--C-:B------:R-:W-:Y:S01]  /*3710*/  SHF.R.U32.HI R173, RZ, 0x8, R125.reuse ;  /* 0x00000008ffad7819 */ /* 0x100fe2000001167d */
[--C-:B------:R-:W-:Y:S01]  /*3720*/  HADD2.F32 R166, -RZ, R45.reuse.H1_H1 ;  /* 0x3000002dffa67230 */ /* 0x100fe20000004100 */
[--C-:B------:R-:W-:Y:S01]  /*3730*/  SHF.R.U32.HI R172, RZ, 0x18, R125.reuse ;  /* 0x00000018ffac7819 */ /* 0x100fe2000001167d */
[----:B------:R-:W-:Y:S01]  /*3740*/  HADD2.F32 R45, -RZ, R45.H0_H0 ;  /* 0x2000002dff2d7230 */ /* 0x000fe20000004100 */
[----:B------:R-:W-:Y:S01]  /*3750*/  SHF.R.U32.HI R174, RZ, 0x10, R125 ;  /* 0x00000010ffae7819 */ /* 0x000fe2000001167d */
[----:B------:R-:W-:-:S02]  /*3760*/  HADD2.F32 R169, -RZ, R169.H1_H1 ;  /* 0x300000a9ffa97230 */ /* 0x000fc40000004100 */
[CC--:B------:R-:W-:Y:S01]  /*3770*/  FMUL.FTZ R170, R166.reuse, R134.reuse ;  /* 0x00000086a6aa7220 */ /* 0x0c0fe20000410000 */
[----:B------:R-:W-:Y:S02]  /*3780*/  HADD2.F32 R168, -RZ, R168.H1_H1 ;  /* 0x300000a8ffa87230 */ /* 0x000fe40000004100 */
[C---:B------:R-:W-:Y:S01]  /*3790*/  FMUL.FTZ R171, R45.reuse, R134 ;  /* 0x000000862dab7220 */ /* 0x040fe20000410000 */
[----:B------:R-:W-:Y:S01]  /*37a0*/  F2FP.F16.E4M3.UNPACK_B R134, R124.H1 ;  /* 0x0000007cff86723e */ /* 0x000fe200030006ff */
[-C--:B------:R-:W-:Y:S02]  /*37b0*/  FFMA.FTZ R45, R45, R167.reuse, -R170 ;  /* 0x000000a72d2d7223 */ /* 0x080fe400000108aa */
[----:B------:R-:W-:Y:S01]  /*37c0*/  FFMA.FTZ R124, R166, R167, R171 ;  /* 0x000000a7a67c7223 */ /* 0x000fe200000100ab */
[----:B------:R-:W-:Y:S02]  /*37d0*/  IMAD.MOV.U32 R166, RZ, RZ, R44 ;  /* 0x000000ffffa67224 */ /* 0x000fe400078e002c */
[----:B------:R-:W-:-:S02]  /*37e0*/  HADD2.F32 R167, -RZ, R134.H1_H1 ;  /* 0x30000086ffa77230 */ /* 0x000fc40000004100 */
[----:B------:R-:W-:-:S03]  /*37f0*/  HADD2.F32 R134, -RZ, R134.H0_H0 ;  /* 0x20000086ff867230 */ /* 0x000fc60000004100 */
[CC--:B------:R-:W-:Y:S02]  /*3800*/  FMUL.FTZ R171, R167.reuse, R169.reuse ;  /* 0x000000a9a7ab7220 */ /* 0x0c0fe40000410000 */
[C---:B------:R-:W-:Y:S01]  /*3810*/  FMUL.FTZ R170, R134.reuse, R169 ;  /* 0x000000a986aa7220 */ /* 0x040fe20000410000 */
[----:B------:R-:W-:Y:S01]  /*3820*/  F2FP.F16.E4M3.UNPACK_B R169, R165 ;  /* 0x000000a5ffa9723e */ /* 0x000fe200020006ff */
[----:B------:R-:W-:Y:S01]  /*3830*/  FFMA.FTZ R44, R134, R168, -R171 ;  /* 0x000000a8862c7223 */ /* 0x000fe200000108ab */
[----:B------:R-:W-:Y:S01]  /*3840*/  F2FP.F16.E4M3.UNPACK_B R134, R166.H1 ;  /* 0x000000a6ff86723e */ /* 0x000fe200030006ff */
[----:B------:R-:W-:Y:S01]  /*3850*/  FFMA.FTZ R165, R167, R168, R170 ;  /* 0x000000a8a7a57223 */ /* 0x000fe200000100aa */
[----:B------:R-:W-:Y:S01]  /*3860*/  HADD2.F32 R168, -RZ, R164.H1_H1 ;  /* 0x300000a4ffa87230 */ /* 0x000fe20000004100 */
[----:B------:R-:W-:Y:S01]  /*3870*/  F2FP.F16.E4M3.UNPACK_B R166, R166 ;  /* 0x000000a6ffa6723e */ /* 0x000fe200020006ff */
[----:B------:R-:W-:Y:S02]  /*3880*/  HADD2.F32 R170, -RZ, R169.H1_H1 ;  /* 0x300000a9ffaa7230 */ /* 0x000fe40000004100 */
[--C-:B------:R-:W-:Y:S01]  /*3890*/  HADD2.F32 R167, -RZ, R134.reuse.H1_H1 ;  /* 0x30000086ffa77230 */ /* 0x100fe20000004100 */
[----:B------:R-:W-:Y:S01]  /*38a0*/  F2FP.SATFINITE.E4M3.F32.PACK_AB_MERGE_C R44, R165, R44, RZ ;  /* 0x0000002ca52c723e */ /* 0x000fe200048070ff */
[----:B------:R-:W-:-:S03]  /*38b0*/  HADD2.F32 R134, -RZ, R134.H0_H0 ;  /* 0x20000086ff867230 */ /* 0x000fc60000004100 */
[CC--:B------:R-:W-:Y:S01]  /*38c0*/  FMUL.FTZ R171, R167.reuse, R170.reuse ;  /* 0x000000aaa7ab7220 */ /* 0x0c0fe20000410000 */
[----:B------:R-:W-:Y:S01]  /*38d0*/  F2FP.SATFINITE.E4M3.F32.PACK_AB_MERGE_C R45, R124, R45, R44 ;  /* 0x0000002d7c2d723e */ /* 0x000fe2000480702c */
[C---:B------:R-:W-:Y:S02]  /*38e0*/  FMUL.FTZ R170, R134.reuse, R170 ;  /* 0x000000aa86aa7220 */ /* 0x040fe40000410000 */
[-C--:B------:R-:W-:Y:S02]  /*38f0*/  FFMA.FTZ R134, R134, R168.reuse, -R171 ;  /* 0x000000a886867223 */ /* 0x080fe400000108ab */
[----:B------:R-:W-:Y:S01]  /*3900*/  FFMA.FTZ R167, R167, R168, R170 ;  /* 0x000000a8a7a77223 */ /* 0x000fe200000100aa */
[----:B------:R-:W-:Y:S02]  /*3910*/  HADD2.F32 R170, -RZ, R169.H0_H0 ;  /* 0x200000a9ffaa7230 */ /* 0x000fe40000004100 */
[--C-:B------:R-:W-:Y:S02]  /*3920*/  HADD2.F32 R169, -RZ, R166.reuse.H1_H1 ;  /* 0x300000a6ffa97230 */ /* 0x100fe40000004100 */
[----:B------:R-:W-:Y:S01]  /*3930*/  HADD2.F32 R166, -RZ, R166.H0_H0 ;  /* 0x200000a6ffa67230 */ /* 0x000fe20000004100 */
[----:B------:R-:W-:Y:S01]  /*3940*/  F2FP.SATFINITE.E4M3.F32.PACK_AB_MERGE_C R134, R167, R134, RZ ;  /* 0x00000086a786723e */ /* 0x000fe200048070ff */
[----:B------:R-:W-:-:S02]  /*3950*/  HADD2.F32 R168, -RZ, R164.H0_H0 ;  /* 0x200000a4ffa87230 */ /* 0x000fc40000004100 */
[-C--:B------:R-:W-:Y:S01]  /*3960*/  FMUL.FTZ R171, R169, R170.reuse ;  /* 0x000000aaa9ab7220 */ /* 0x080fe20000410000 */
[----:B------:R-:W-:-:S03]  /*3970*/  FMUL.FTZ R170, R166, R170 ;  /* 0x000000aaa6aa7220 */ /* 0x000fc60000410000 */
[-C--:B------:R-:W-:Y:S01]  /*3980*/  FFMA.FTZ R164, R166, R168.reuse, -R171 ;  /* 0x000000a8a6a47223 */ /* 0x080fe200000108ab */
[----:B------:R-:W-:Y:S01]  /*3990*/  LOP3.LUT R166, R135, 0xff, RZ, 0xc0, !PT ;  /* 0x000000ff87a67812 */ /* 0x000fe200078ec0ff */
[----:B------:R-:W-:Y:S01]  /*39a0*/  FFMA.FTZ R169, R169, R168, R170 ;  /* 0x000000a8a9a97223 */ /* 0x000fe200000100aa */
[--C-:B------:R-:W-:Y:S02]  /*39b0*/  SHF.R.U32.HI R171, RZ, 0x18, R135.reuse ;  /* 0x00000018ffab7819 */ /* 0x100fe40000011687 */
[--C-:B------:R-:W-:Y:S02]  /*39c0*/  SHF.R.U32.HI R168, RZ, 0x8, R135.reuse ;  /* 0x00000008ffa87819 */ /* 0x100fe40000011687 */
[----:B------:R-:W-:Y:S02]  /*39d0*/  PRMT R171, R171, 0x654, R166 ;  /* 0x00000654abab7816 */ /* 0x000fe400000000a6 */
[----:B------:R-:W-:Y:S01]  /*39e0*/  SHF.R.U32.HI R170, RZ, 0x10, R135 ;  /* 0x00000010ffaa7819 */ /* 0x000fe20000011687 */
[----:B------:R-:W-:Y:S01]  /*39f0*/  IMAD.SHL.U32 R166, R168, 0x100, RZ ;  /* 0x00000100a8a67824 */ /* 0x000fe200078e00ff */
[----:B------:R-:W-:-:S02]  /*3a00*/  LOP3.LUT R135, R125, 0xff, RZ, 0xc0, !PT ;  /* 0x000000ff7d877812 */ /* 0x000fc400078ec0ff */
[----:B------:R-:W-:Y:S02]  /*3a10*/  SHF.L.U32 R125, R170, 0x10, RZ ;  /* 0x00000010aa7d7819 */ /* 0x000fe400000006ff */
[----:B------:R-:W-:Y:S02]  /*3a20*/  LOP3.LUT R168, R171, 0xff00, R166, 0xf8, !PT ;  /* 0x0000ff00aba87812 */ /* 0x000fe400078ef8a6 */
[----:B------:R-:W-:Y:S01]  /*3a30*/  PRMT R166, R172, 0x654, R135 ;  /* 0x00000654aca67816 */ /* 0x000fe20000000087 */
[----:B------:R-:W-:Y:S01]  /*3a40*/  IMAD.SHL.U32 R135, R173, 0x100, RZ ;  /* 0x00000100ad877824 */ /* 0x000fe200078e00ff */
[----:B------:R-:W-:Y:S01]  /*3a50*/  LOP3.LUT R125, R168, 0xff0000, R125, 0xf8, !PT ;  /* 0x00ff0000a87d7812 */ /* 0x000fe200078ef87d */
[----:B------:R-:W-:Y:S01]  /*3a60*/  IMAD.MOV.U32 R168, RZ, RZ, R47 ;  /* 0x000000ffffa87224 */ /* 0x000fe200078e002f */
[----:B------:R-:W-:Y:S02]  /*3a70*/  F2FP.SATFINITE.E4M3.F32.PACK_AB_MERGE_C R44, R169, R164, R134 ;  /* 0x000000a4a92c723e */ /* 0x000fe40004807086 */
[----:B------:R-:W-:Y:S01]  /*3a80*/  LOP3.LUT R166, R166, 0xff00, R135, 0xf8, !PT ;  /* 0x0000ff00a6a67812 */ /* 0x000fe200078ef887 */
[----:B------:R-:W-:Y:S01]  /*3a90*/  IMAD.U32 R135, R174, 0x10000, RZ ;  /* 0x00010000ae877824 */ /* 0x000fe200078e00ff */
[----:B------:R-:W-:-:S02]  /*3aa0*/  F2FP.F16.E4M3.UNPACK_B R47, R168 ;  /* 0x000000a8ff2f723e */ /* 0x000fc400020006ff */
[----:B------:R-:W-:Y:S02]  /*3ab0*/  F2FP.F16.E4M3.UNPACK_B R171, R125.H1 ;  /* 0x0000007dffab723e */ /* 0x000fe400030006ff */
[----:B------:R-:W-:Y:S01]  /*3ac0*/  LOP3.LUT R135, R166, 0xff0000, R135, 0xf8, !PT ;  /* 0x00ff0000a6877812 */ /* 0x000fe200078ef887 */
[----:B------:R-:W-:Y:S02]  /*3ad0*/  HADD2.F32 R166, -RZ, R47.H1_H1 ;  /* 0x3000002fffa67230 */ /* 0x000fe40000004100 */
        /* <DEDUP_REMOVED lines=9> */
[----:B------:R-:W-:Y:S01]  /*3b70*/  F2FP.F16.E4M3.UNPACK_B R170, R168.H1 ;  /* 0x000000a8ffaa723e */ /* 0x000fe200030006ff */
[----:B------:R-:W-:Y:S02]  /*3b80*/  IMAD.MOV.U32 R168, RZ, RZ, R46 ;  /* 0x000000ffffa87224 */ /* 0x000fe400078e002e */
[----:B------:R-:W-:-:S02]  /*3b90*/  HADD2.F32 R46, -RZ, R171.H1_H1 ;  /* 0x300000abff2e7230 */ /* 0x000fc40000004100 */
[--C-:B------:R-:W-:Y:S02]  /*3ba0*/  HADD2.F32 R171, -RZ, R170.reuse.H1_H1 ;  /* 0x300000aaffab7230 */ /* 0x100fe40000004100 */
[----:B------:R-:W-:-:S03]  /*3bb0*/  HADD2.F32 R170, -RZ, R170.H0_H0 ;  /* 0x200000aaffaa7230 */ /* 0x000fc60000004100 */
[CC--:B------:R-:W-:Y:S02]  /*3bc0*/  FMUL.FTZ R173, R171.reuse, R46.reuse ;  /* 0x0000002eabad7220 */ /* 0x0c0fe40000410000 */
[C---:B------:R-:W-:Y:S02]  /*3bd0*/  FMUL.FTZ R174, R170.reuse, R46 ;  /* 0x0000002eaaae7220 */ /* 0x040fe40000410000 */
[----:B------:R-:W-:Y:S01]  /*3be0*/  FFMA.FTZ R46, R170, R172, -R173 ;  /* 0x000000acaa2e7223 */ /* 0x000fe200000108ad */
[----:B------:R-:W-:Y:S01]  /*3bf0*/  F2FP.F16.E4M3.UNPACK_B R170, R168.H1 ;  /* 0x000000a8ffaa723e */ /* 0x000fe200030006ff */
[----:B------:R-:W-:Y:S01]  /*3c00*/  FFMA.FTZ R171, R171, R172, R174 ;  /* 0x000000acabab7223 */ /* 0x000fe200000100ae */
[----:B------:R-:W-:Y:S02]  /*3c10*/  F2FP.F16.E4M3.UNPACK_B R174, R125 ;  /* 0x0000007dffae723e */ /* 0x000fe400020006ff */
[----:B------:R-:W-:Y:S01]  /*3c20*/  F2FP.F16.E4M3.UNPACK_B R172, R135 ;  /* 0x00000087ffac723e */ /* 0x000fe200020006ff */
[----:B------:R-:W-:Y:S01]  /*3c30*/  HADD2.F32 R135, -RZ, R170.H1_H1 ;  /* 0x300000aaff877230 */ /* 0x000fe20000004100 */
[----:B------:R-:W-:Y:S01]  /*3c40*/  F2FP.F16.E4M3.UNPACK_B R168, R168 ;  /* 0x000000a8ffa8723e */ /* 0x000fe200020006ff */
[----:B------:R-:W-:Y:S01]  /*3c50*/  HADD2.F32 R125, -RZ, R174.H1_H1 ;  /* 0x300000aeff7d7230 */ /* 0x000fe20000004100 */
[----:B------:R-:W-:Y:S01]  /*3c60*/  F2FP.SATFINITE.E4M3.F32.PACK_AB_MERGE_C R171, R171, R46, RZ ;  /* 0x0000002eabab723e */ /* 0x000fe200048070ff */
[----:B------:R-:W-:-:S02]  /*3c70*/  HADD2.F32 R170, -RZ, R170.H0_H0 ;  /* 0x200000aaffaa7230 */ /* 0x000fc40000004100 */
[----:B------:R-:W-:Y:S02]  /*3c80*/  HADD2.F32 R173, -RZ, R172.H1_H1 ;  /* 0x300000acffad7230 */ /* 0x000fe40000004100 */
[CC--:B------:R-:W-:Y:S01]  /*3c90*/  FMUL.FTZ R175, R135.reuse, R125.reuse ;  /* 0x0000007d87af7220 */ /* 0x0c0fe20000410000 */
[----:B------:R-:W-:Y:S02]  /*3ca0*/  HADD2.F32 R174, -RZ, R174.H0_H0 ;  /* 0x200000aeffae7230 */ /* 0x000fe40000004100 */
[C---:B------:R-:W-:Y:S01]  /*3cb0*/  FMUL.FTZ R176, R170.reuse, R125 ;  /* 0x0000007daab07220 */ /* 0x040fe20000410000 */
[----:B------:R-:W-:Y:S02]  /*3cc0*/  HADD2.F32 R172, -RZ, R172.H0_H0 ;  /* 0x200000acffac7230 */ /* 0x000fe40000004100 */
[----:B------:R-:W-:Y:S01]  /*3cd0*/  FFMA.FTZ R125, R170, R173, -R175 ;  /* 0x000000adaa7d7223 */ /* 0x000fe200000108af */
[----:B------:R-:W-:Y:S01]  /*3ce0*/  F2FP.SATFINITE.E4M3.F32.PACK_AB_MERGE_C R47, R166, R47, R171 ;  /* 0x0000002fa62f723e */ /* 0x000fe200048070ab */
[----:B------:R-:W-:Y:S01]  /*3cf0*/  FFMA.FTZ R176, R135, R173, R176 ;  /* 0x000000ad87b07223 */ /* 0x000fe200000100b0 */
[----:B------:R-:W-:-:S02]  /*3d00*/  HADD2.F32 R135, -RZ, R168.H1_H1 ;  /* 0x300000a8ff877230 */ /* 0x000fc40000004100 */
[----:B------:R-:W-:Y:S02]  /*3d10*/  HADD2.F32 R168, -RZ, R168.H0_H0 ;  /* 0x200000a8ffa87230 */ /* 0x000fe40000004100 */
[----:B------:R-:W-:Y:S01]  /*3d20*/  F2FP.SATFINITE.E4M3.F32.PACK_AB_MERGE_C R125, R176, R125, RZ ;  /* 0x0000007db07d723e */ /* 0x000fe200048070ff */
[CC--:B------:R-:W-:Y:S02]  /*3d30*/  FMUL.FTZ R173, R135.reuse, R174.reuse ;  /* 0x000000ae87ad7220 */ /* 0x0c0fe40000410000 */
[C---:B------:R-:W-:Y:S02]  /*3d40*/  FMUL.FTZ R174, R168.reuse, R174 ;  /* 0x000000aea8ae7220 */ /* 0x040fe40000410000 */
[-C--:B------:R-:W-:Y:S02]  /*3d50*/  FFMA.FTZ R173, R168, R172.reuse, -R173 ;  /* 0x000000aca8ad7223 */ /* 0x080fe400000108ad */
[----:B------:R-:W-:-:S05]  /*3d60*/  FFMA.FTZ R174, R135, R172, R174 ;  /* 0x000000ac87ae7223 */ /* 0x000fca00000100ae */
[----:B------:R-:W-:-:S07]  /*3d70*/  F2FP.SATFINITE.E4M3.F32.PACK_AB_MERGE_C R46, R174, R173, R125 ;  /* 0x000000adae2e723e */ /* 0x000fce000480707d */
.L_x_5305:
[----:B------:R-:W-:Y:S05]  /*3d80*/  BSYNC B3 ;  /* 0x0000000000037941 */ /* 0x000fea0003800000 */
.L_x_5304:
[----:B--2---:R2:W-:Y:S02]  /*3d90*/  STG.E.128 desc[UR54][R50.64], R44 ;  /* 0x0000002c32007986 */ /* 0x0045e4000c101d36 */
.L_x_5303:
[----:B------:R-:W-:Y:S05]  /*3da0*/  BSYNC B2 ;  /* 0x0000000000027941 */ /* 0x000fea0003800000 */
.L_x_5302:
[----:B------:R-:W-:Y:S01]  /*3db0*/  ISETP.NE.AND P3, PT, R37, RZ, PT ;  /* 0x000000ff2500720c */ /* 0x000fe20003f65270 */
[----:B------:R-:W-:-:S12]  /*3dc0*/  BSSY B2, `(.L_x_5306) ;  /* 0x0000073000027945 */ /* 0x000fd80003800000 */
[----:B------:R-:W-:Y:S05]  /*3dd0*/  @!P3 BRA `(.L_x_5307) ;  /* 0x0000000400c4b947 */ /* 0x000fea0003800000 */
[----:B0-2---:R0:W2:Y:S01]  /*3de0*/  LDS.128 R44, [R43+0x24200] ;  /* 0x024200002b2c7984 */ /* 0x0050a20000000c00 */
        /* <DEDUP_REMOVED lines=14> */
[----:B--2---:R-:W-:Y:S01]  /*3ed0*/  IMAD.MOV.U32 R98, RZ, RZ, R44 ;  /* 0x000000ffff627224 */ /* 0x004fe200078e002c */
[----:B------:R-:W-:Y:S01]  /*3ee0*/  SHF.L.U32 R124, R124, 0x8, RZ ;  /* 0x000000087c7c7819 */ /* 0x000fe200000006ff */
        /* <DEDUP_REMOVED lines=73> */
[----:B------:R-:W-:Y:S02]  /*4380*/  HADD2.F32 R162, -RZ, R46.H0_H0 ;  /* 0x2000002effa27230 */ /* 0x000fe40000004100 */
[----:B------:R-:W-:Y:S01]  /*4390*/  FFMA.FTZ R47, R165, R167, R172 ;  /* 0x000000a7a52f7223 */ /* 0x000fe200000100ac */
[----:B------:R-:W-:Y:S01]  /*43a0*/  HADD2.F32 R163, -RZ, R164.H0_H0 ;  /* 0x200000a4ffa37230 */ /* 0x000fe20000004100 */
[----:B------:R-:W-:Y:S01]  /*43b0*/  F2FP.SATFINITE.E4M3.F32.PACK_AB_MERGE_C R45, R45, R44, R124 ;  /* 0x0000002c2d2d723e */ /* 0x000fe2000480707c */
[----:B------:R-:W-:Y:S01]  /*43c0*/  HADD2.F32 R46, -RZ, R46.H1_H1 ;  /* 0x3000002eff2e7230 */ /* 0x000fe20000004100 */
[----:B------:R-:W-:Y:S01]  /*43d0*/  F2FP.SATFINITE.E4M3.F32.PACK_AB_MERGE_C R170, R170, R171, RZ ;  /* 0x000000abaaaa723e */ /* 0x000fe200048070ff */
[----:B------:R-:W-:Y:S02]  /*43e0*/  HADD2.F32 R164, -RZ, R164.H1_H1 ;  /* 0x300000a4ffa47230 */ /* 0x000fe40000004100 */
[----:B------:R-:W-:Y:S01]  /*43f0*/  FMUL.FTZ R167, R163, R168 ;  /* 0x000000a8a3a77220 */ /* 0x000fe20000410000 */
[----:B------:R-:W-:-:S02]  /*4400*/  HADD2.F32 R134, -RZ, R134.H0_H0 ;  /* 0x20000086ff867230 */ /* 0x000fc40000004100 */
[-C--:B------:R-:W-:Y:S01]  /*4410*/  FMUL.FTZ R165, R46, R135.reuse ;  /* 0x000000872ea57220 */ /* 0x080fe20000410000 */
[----:B------:R-:W-:Y:S02]  /*4420*/  HADD2.F32 R97, -RZ, R97.H0_H0 ;  /* 0x20000061ff617230 */ /* 0x000fe40000004100 */
[----:B------:R-:W-:Y:S01]  /*4430*/  FMUL.FTZ R166, R164, R168 ;  /* 0x000000a8a4a67220 */ /* 0x000fe20000410000 */
[----:B------:R-:W-:Y:S01]  /*4440*/  FMUL.FTZ R135, R162, R135 ;  /* 0x00000087a2877220 */ /* 0x000fe20000410000 */
[----:B------:R-:W-:Y:S01]  /*4450*/  FFMA.FTZ R167, R164, R134, R167 ;  /* 0x00000086a4a77223 */ /* 0x000fe200000100a7 */
[----:B------:R-:W-:Y:S01]  /*4460*/  F2FP.SATFINITE.E4M3.F32.PACK_AB_MERGE_C R47, R47, R96, RZ ;  /* 0x000000602f2f723e */ /* 0x000fe200048070ff */
[----:B------:R-:W-:Y:S01]  /*4470*/  FFMA.FTZ R166, R163, R134, -R166 ;  /* 0x00000086a3a67223 */ /* 0x000fe200000108a6 */
[-C--:B------:R-:W-:Y:S01]  /*4480*/  FFMA.FTZ R165, R162, R97.reuse, -R165 ;  /* 0x00000061a2a57223 */ /* 0x080fe200000108a5 */
[----:B------:R-:W-:Y:S01]  /*4490*/  FFMA.FTZ R46, R46, R97, R135 ;  /* 0x000000612e2e7223 */ /* 0x000fe20000010087 */
[----:B------:R-:W-:-:S02]  /*44a0*/  F2FP.SATFINITE.E4M3.F32.PACK_AB_MERGE_C R44, R99, R98, R125 ;  /* 0x00000062632c723e */ /* 0x000fc4000480707d */
[----:B------:R-:W-:Y:S02]  /*44b0*/  F2FP.SATFINITE.E4M3.F32.PACK_AB_MERGE_C R47, R167, R166, R47 ;  /* 0x000000a6a72f723e */ /* 0x000fe4000480702f */
[----:B------:R-:W-:-:S07]  /*44c0*/  F2FP.SATFINITE.E4M3.F32.PACK_AB_MERGE_C R46, R46, R165, R170 ;  /* 0x000000a52e2e723e */ /* 0x000fce00048070aa */
.L_x_5309:
[----:B------:R-:W-:Y:S05]  /*44d0*/  BSYNC B3 ;  /* 0x0000000000037941 */ /* 0x000fea0003800000 */
.L_x_5308:
[----:B--2---:R3:W-:Y:S02]  /*44e0*/  STG.E.128 desc[UR54][R50.64+0x20], R44 ;  /* 0x0000202c32007986 */ /* 0x0047e4000c101d36 */
.L_x_5307:
[----:B------:R-:W-:Y:S05]  /*44f0*/  BSYNC B2 ;  /* 0x0000000000027941 */ /* 0x000fea0003800000 */
.L_x_5306:
        /* <DEDUP_REMOVED lines=13> */
[----:B------:R-:W-:Y:S02]  /*45d0*/  LOP3.LUT R90, R91, 0xff, RZ, 0xc0, !PT ;  /* 0x000000ff5b5a7812 */ /* 0x000fe400078ec0ff */
[----:B------:R-:W-:Y:S02]  /*45e0*/  SHF.R.U32.HI R91, RZ, 0x18, R91 ;  /* 0x00000018ff5b7819 */ /* 0x000fe4000001165b */
[----:B------:R-:W-:Y:S01]  /*45f0*/  PRMT R89, R89, 0x654, R88 ;  /* 0x0000065459597816 */ /* 0x000fe20000000058 */
[----:B------:R-:W-:Y:S01]  /*4600*/  IMAD.SHL.U32 R88, R98, 0x100, RZ ;  /* 0x0000010062587824 */ /* 0x000fe200078e00ff */
[----:B------:R-:W-:Y:S01]  /*4610*/  PRMT R96, R91, 0x654, R90 ;  /* 0x000006545b607816 */ /* 0x000fe2000000005a */
[----:B------:R-:W-:Y:S01]  /*4620*/  IMAD.SHL.U32 R91, R97, 0x100, RZ ;  /* 0x00000100615b7824 */ /* 0x000fe200078e00ff */
[----:B--2---:R-:W-:Y:S02]  /*4630*/  MOV R90, R44 ;  /* 0x0000002c005a7202 */ /* 0x004fe40000000f00 */
        /* <DEDUP_REMOVED lines=13> */
[----:B------:R-:W-:Y:S02]  /*4710*/  HADD2.F32 R125, -RZ, R96.H1_H1 ;  /* 0x30000060ff7d7230 */ /* 0x000fe40000004100 */
[----:B------:R-:W-:Y:S01]  /*4720*/  FMUL.FTZ R135, R91, R124 ;  /* 0x0000007c5b877220 */ /* 0x000fe20000410000 */
[----:B------:R-:W-:-:S02]  /*4730*/  HADD2.F32 R99, -RZ, R98.H0_H0 ;  /* 0x20000062ff637230 */ /* 0x000fc40000004100 */
        /* <DEDUP_REMOVED lines=16> */
[----:B------:R-:W-:Y:S02]  /*4840*/  HADD2.F32 R98, -RZ, R91.H1_H1 ;  /* 0x3000005bff627230 */ /* 0x000fe40000004100 */
        /* <DEDUP_REMOVED lines=9> */
[----:B------:R-:W-:Y:S01]  /*48e0*/  F2FP.F16.E4M3.UNPACK_B R160, R89 ;  /* 0x00000059ffa0723e */ /* 0x000fe200020006ff */
[-C--:B------:R-:W-:Y:S01]  /*48f0*/  FFMA.FTZ R97, R97, R90.reuse, -R134 ;  /* 0x0000005a61617223 */ /* 0x080fe20000010886 */
[----:B------:R-:W-:Y:S01]  /*4900*/  FFMA.FTZ R98, R98, R90, R125 ;  /* 0x0000005a62627223 */ /* 0x000fe2000001007d */
[-C--:B------:R-:W-:Y:S01]  /*4910*/  FFMA.FTZ R90, R91, R161.reuse, -R124 ;  /* 0x000000a15b5a7223 */ /* 0x080fe2000001087c */
[----:B------:R-:W-:Y:S01]  /*4920*/  FFMA.FTZ R91, R96, R161, R99 ;  /* 0x000000a1605b7223 */ /* 0x000fe20000010063 */
[----:B------:R-:W-:Y:S02]  /*4930*/  F2FP.F16.E4M3.UNPACK_B R99, R47.H1 ;  /* 0x0000002fff63723e */ /* 0x000fe400030006ff */
[----:B------:R-:W-:-:S02]  /*4940*/  F2FP.F16.E4M3.UNPACK_B R161, R89.H1 ;  /* 0x00000059ffa1723e */ /* 0x000fc400030006ff */
[----:B------:R-:W-:Y:S01]  /*4950*/  F2FP.SATFINITE.E4M3.F32.PACK_AB_MERGE_C R97, R98, R97, RZ ;  /* 0x000000616261723e */ /* 0x000fe200048070ff */
[--C-:B------:R-:W-:Y:S01]  /*4960*/  HADD2.F32 R124, -RZ, R99.reuse.H0_H0 ;  /* 0x20000063ff7c7230 */ /* 0x100fe20000004100 */
[----:B------:R-:W-:Y:S01]  /*4970*/  F2FP.F16.E4M3.UNPACK_B R134, R88.H1 ;  /* 0x00000058ff86723e */ /* 0x000fe200030006ff */
[----:B------:R-:W-:Y:S01]  /*4980*/  HADD2.F32 R99, -RZ, R99.H1_H1 ;  /* 0x30000063ff637230 */ /* 0x000fe20000004100 */
[----:B------:R-:W-:Y:S01]  /*4990*/  F2FP.F16.E4M3.UNPACK_B R98, R46.H1 ;  /* 0x0000002eff62723e */ /* 0x000fe200030006ff */
[----:B------:R-:W-:Y:S01]  /*49a0*/  HADD2.F32 R163, -RZ, R161.H1_H1 ;  /* 0x300000a1ffa37230 */ /* 0x000fe20000004100 */
[----:B------:R-:W-:Y:S01]  /*49b0*/  F2FP.SATFINITE.E4M3.F32.PACK_AB_MERGE_C R96, R162, R135, RZ ;  /* 0x00000087a260723e */ /* 0x000fe200048070ff */
        /* <DEDUP_REMOVED lines=37> */
[----:B------:R-:W-:-:S07]  /*4c10*/  F2FP.SATFINITE.E4M3.F32.PACK_AB_MERGE_C R46, R99, R124, R162 ;  /* 0x0000007c632e723e */ /* 0x000fce00048070a2 */
.L_x_5313:
[----:B------:R-:W-:Y:S05]  /*4c20*/  BSYNC B3 ;  /* 0x0000000000037941 */ /* 0x000fea0003800000 */
.L_x_5312:
[----:B--2---:R4:W-:Y:S02]  /*4c30*/  STG.E.128 desc[UR54][R50.64+0x40], R44 ;  /* 0x0000402c32007986 */ /* 0x0049e4000c101d36 */
.L_x_5311:
[----:B------:R-:W-:Y:S05]  /*4c40*/  BSYNC B2 ;  /* 0x0000000000027941 */ /* 0x000fea0003800000 */
.L_x_5310:
        /* <DEDUP_REMOVED lines=114> */
.L_x_5317:
[----:B------:R-:W-:Y:S05]  /*5370*/  BSYNC B3 ;  /* 0x0000000000037941 */ /* 0x000fea0003800000 */
.L_x_5316:
[----:B--2---:R0:W-:Y:S02]  /*5380*/  STG.E.128 desc[UR54][R50.64+0x60], R44 ;  /* 0x0000602c32007986 */ /* 0x0041e4000c101d36 */
.L_x_5315:
[----:B------:R-:W-:Y:S05]  /*5390*/  BSYNC B2 ;  /* 0x0000000000027941 */ /* 0x000fea0003800000 */
.L_x_5314:
        /* <DEDUP_REMOVED lines=54> */
[--C-:B------:R-:W-:Y:S02]  /*5700*/  HADD2.F32 R83, -RZ, R82.reuse.H0_H0 ;  /* 0x20000052ff537230 */ /* 0x100fe40000004100 */
[-C--:B------:R-:W-:Y:S01]  /*5710*/  FMUL.FTZ R89, R85, R87.reuse ;  /* 0x0000005755597220 */ /* 0x080fe20000410000 */
[----:B------:R-:W-:Y:S02]  /*5720*/  HADD2.F32 R84, -RZ, R82.H1_H1 ;  /* 0x30000052ff547230 */ /* 0x000fe40000004100 */
[----:B------:R-:W-:Y:S01]  /*5730*/  FMUL.FTZ R90, R86, R87 ;  /* 0x00000057565a7220 */ /* 0x000fe20000410000 */
[----:B------:R-:W-:Y:S01]  /*5740*/  HADD2.F32 R154, -RZ, R154.H0_H0 ;  /* 0x2000009aff9a7230 */ /* 0x000fe20000004100 */
[----:B------:R-:W-:Y:S01]  /*5750*/  F2FP.F16.E4M3.UNPACK_B R91, R81.H1 ;  /* 0x00000051ff5b723e */ /* 0x000fe200030006ff */
[--C-:B------:R-:W-:Y:S01]  /*5760*/  HADD2.F32 R82, -RZ, R150.reuse.H1_H1 ;  /* 0x30000096ff527230 */ /* 0x100fe20000004100 */
[----:B------:R-:W-:Y:S01]  /*5770*/  F2FP.SATFINITE.E4M3.F32.PACK_AB_MERGE_C R45, R45, R44, R125 ;  /* 0x0000002c2d2d723e */ /* 0x000fe2000480707d */
[----:B------:R-:W-:-:S02]  /*5780*/  HADD2.F32 R150, -RZ, R150.H0_H0 ;  /* 0x20000096ff967230 */ /* 0x000fc40000004100 */
[-C--:B------:R-:W-:Y:S01]  /*5790*/  FMUL.FTZ R88, R84, R154.reuse ;  /* 0x0000009a54587220 */ /* 0x080fe20000410000 */
[----:B------:R-:W-:Y:S01]  /*57a0*/  FMUL.FTZ R87, R83, R154 ;  /* 0x0000009a53577220 */ /* 0x000fe20000410000 */
[-C--:B------:R-:W-:Y:S01]  /*57b0*/  FFMA.FTZ R90, R85, R82.reuse, -R90 ;  /* 0x00000052555a7223 */ /* 0x080fe2000001085a */
[----:B------:R-:W-:Y:S01]  /*57c0*/  FFMA.FTZ R89, R86, R82, R89 ;  /* 0x0000005256597223 */ /* 0x000fe20000010059 */
[-C--:B------:R-:W-:Y:S01]  /*57d0*/  FFMA.FTZ R82, R83, R150.reuse, -R88 ;  /* 0x0000009653527223 */ /* 0x080fe20000010858 */
[----:B------:R-:W-:Y:S01]  /*57e0*/  F2FP.F16.E4M3.UNPACK_B R85, R47.H1 ;  /* 0x0000002fff55723e */ /* 0x000fe200030006ff */
[----:B------:R-:W-:Y:S01]  /*57f0*/  FFMA.FTZ R83, R84, R150, R87 ;  /* 0x0000009654537223 */ /* 0x000fe20000010057 */
[----:B------:R-:W-:Y:S01]  /*5800*/  F2FP.F16.E4M3.UNPACK_B R84, R46.H1 ;  /* 0x0000002eff54723e */ /* 0x000fe200030006ff */
[----:B------:R-:W-:Y:S01]  /*5810*/  HADD2.F32 R97, -RZ, R91.H1_H1 ;  /* 0x3000005bff617230 */ /* 0x000fe20000004100 */
[----:B------:R-:W-:Y:S01]  /*5820*/  F2FP.SATFINITE.E4M3.F32.PACK_AB_MERGE_C R124, R89, R90, RZ ;  /* 0x0000005a597c723e */ /* 0x000fe200048070ff */
[--C-:B------:R-:W-:Y:S01]  /*5830*/  HADD2.F32 R86, -RZ, R85.reuse.H0_H0 ;  /* 0x20000055ff567230 */ /* 0x100fe20000004100 */
[----:B------:R-:W-:Y:S01]  /*5840*/  F2FP.F16.E4M3.UNPACK_B R90, R81 ;  /* 0x00000051ff5a723e */ /* 0x000fe200020006ff */
[----:B------:R-:W-:Y:S01]  /*5850*/  HADD2.F32 R85, -RZ, R85.H1_H1 ;  /* 0x30000055ff557230 */ /* 0x000fe20000004100 */
[-C--:B------:R-:W-:Y:S01]  /*5860*/  F2FP.F16.E4M3.UNPACK_B R87, R80.reuse ;  /* 0x00000050ff57723e */ /* 0x080fe200020006ff */
[----:B------:R-:W-:Y:S01]  /*5870*/  HADD2.F32 R81, -RZ, R84.H1_H1 ;  /* 0x30000054ff517230 */ /* 0x000fe20000004100 */
[----:B------:R-:W-:Y:S01]  /*5880*/  F2FP.F16.E4M3.UNPACK_B R88, R80.H1 ;  /* 0x00000050ff58723e */ /* 0x000fe200030006ff */
[----:B------:R-:W-:-:S02]  /*5890*/  HADD2.F32 R96, -RZ, R90.H1_H1 ;  /* 0x3000005aff607230 */ /* 0x000fc40000004100 */
        /* <DEDUP_REMOVED lines=17> */
[----:B------:R-:W-:Y:S01]  /*59b0*/  HADD2.F32 R91, -RZ, R91.H0_H0 ;  /* 0x2000005bff5b7230 */ /* 0x000fe20000004100 */
[----:B------:R-:W-:Y:S01]  /*59c0*/  F2FP.SATFINITE.E4M3.F32.PACK_AB_MERGE_C R96, R96, R97, RZ ;  /* 0x000000616060723e */ /* 0x000fe200048070ff */
[----:B------:R-:W-:-:S02]  /*59d0*/  HADD2.F32 R46, -RZ, R46.H1_H1 ;  /* 0x3000002eff2e7230 */ /* 0x000fc40000004100 */
[----:B------:R-:W-:Y:S02]  /*59e0*/  HADD2.F32 R90, -RZ, R90.H0_H0 ;  /* 0x2000005aff5a7230 */ /* 0x000fe40000004100 */
        /* <DEDUP_REMOVED lines=10> */
[----:B------:R-:W-:-:S04]  /*5a90*/  F2FP.SATFINITE.E4M3.F32.PACK_AB_MERGE_C R98, R98, R99, RZ ;  /* 0x000000636262723e */ /* 0x000fc800048070ff */
[----:B------:R-:W-:Y:S02]  /*5aa0*/  F2FP.SATFINITE.E4M3.F32.PACK_AB_MERGE_C R46, R85, R84, R96 ;  /* 0x00000054552e723e */ /* 0x000fe40004807060 */
[----:B------:R-:W-:-:S07]  /*5ab0*/  F2FP.SATFINITE.E4M3.F32.PACK_AB_MERGE_C R47, R86, R89, R98 ;  /* 0x00000059562f723e */ /* 0x000fce0004807062 */
.L_x_5321:
[----:B------:R-:W-:Y:S05]  /*5ac0*/  BSYNC B3 ;  /* 0x0000000000037941 */ /* 0x000fea0003800000 */
.L_x_5320:
[----:B--2---:R0:W-:Y:S02]  /*5ad0*/  STG.E.128 desc[UR54][R50.64+0x80], R44 ;  /* 0x0000802c32007986 */ /* 0x0041e4000c101d36 */
.L_x_5319:
[----:B------:R-:W-:Y:S05]  /*5ae0*/  BSYNC B2 ;  /* 0x0000000000027941 */ /* 0x000fea0003800000 */
.L_x_5318:
[----:B------:R-:W-:-:S13]  /*5af0*/  ISETP.NE.AND P3, PT, R41, RZ, PT ;  /* 0x000000ff2900720c */ /* 0x000fda0003f65270 */
[----:B------:R-:W-:Y:S05]  /*5b00*/  @!P3 BRA `(.L_x_5301) ;  /* 0x0000000400c4b947 */ /* 0x000fea0003800000 */
[----:B0-234-:R0:W2:Y:S01]  /*5b10*/  LDS.128 R44, [R43+0x29200] ;  /* 0x029200002b2c7984 */ /* 0x01d0a20000000c00 */
[----:B------:R-:W-:Y:S01]  /*5b20*/  ISETP.GE.AND P3, PT, R228, R132, PT ;  /* 0x00000084e400720c */ /* 0x000fe20003f66270 */
[----:B------:R-:W-:-:S12]  /*5b30*/  BSSY B2, `(.L_x_5322) ;  /* 0x000006d000027945 */ /* 0x000fd80003800000 */
[----:B0-----:R-:W-:Y:S05]  /*5b40*/  @P3 BRA `(.L_x_5323) ;  /* 0x0000000400ac3947 */ /* 0x001fea0003800000 */
[----:B------:R-:W-:Y:S02]  /*5b50*/  SHF.R.U32.HI R81, RZ, 0x8, R79 ;  /* 0x00000008ff517819 */ /* 0x000fe4000001164f */
[--C-:B------:R-:W-:Y:S02]  /*5b60*/  SHF.R.U32.HI R85, RZ, 0x18, R77.reuse ;  /* 0x00000018ff557819 */ /* 0x100fe4000001164d */
[----:B------:R-:W-:Y:S01]  /*5b70*/  LOP3.LUT R76, R77, 0xff, RZ, 0xc0, !PT ;  /* 0x000000ff4d4c7812 */ /* 0x000fe200078ec0ff */
[----:B------:R-:W-:Y:S01]  /*5b80*/  IMAD.SHL.U32 R81, R81, 0x100, RZ ;  /* 0x0000010051517824 */ /* 0x000fe200078e00ff */
[--C-:B------:R-:W-:Y:S02]  /*5b90*/  SHF.R.U32.HI R83, RZ, 0x8, R77.reuse ;  /* 0x00000008ff537819 */ /* 0x100fe4000001164d */
[----:B------:R-:W-:Y:S02]  /*5ba0*/  SHF.R.U32.HI R82, RZ, 0x10, R77 ;  /* 0x00000010ff527819 */ /* 0x000fe4000001164d */
[----:B------:R-:W-:-:S02]  /*5bb0*/  SHF.R.U32.HI R78, RZ, 0x18, R79 ;  /* 0x00000018ff4e7819 */ /* 0x000fc4000001164f */
[----:B------:R-:W-:Y:S02]  /*5bc0*/  LOP3.LUT R77, R79, 0xff, RZ, 0xc0, !PT ;  /* 0x000000ff4f4d7812 */ /* 0x000fe400078ec0ff */
[----:B------:R-:W-:Y:S01]  /*5bd0*/  SHF.R.U32.HI R80, RZ, 0x10, R79 ;  /* 0x00000010ff507819 */ /* 0x000fe2000001164f */
[----:B------:R-:W-:Y:S01]  /*5be0*/  IMAD.SHL.U32 R79, R83, 0x100, RZ ;  /* 0x00000100534f7824 */ /* 0x000fe200078e00ff */
[----:B------:R-:W-:Y:S01]  /*5bf0*/  PRMT R78, R78, 0x654, R77 ;  /* 0x000006544e4e7816 */ /* 0x000fe2000000004d */
[----:B--2---:R-:W-:Y:S01]  /*5c00*/  IMAD.MOV.U32 R77, RZ, RZ, R44 ;  /* 0x000000ffff4d7224 */ /* 0x004fe200078e002c */
[----:B------:R-:W-:Y:S02]  /*5c10*/  PRMT R76, R85, 0x654, R76 ;  /* 0x00000654554c7816 */ /* 0x000fe4000000004c */
[----:B------:R-:W-:Y:S01]  /*5c20*/  LOP3.LUT R78, R78, 0xff00, R81, 0xf8, !PT ;  /* 0x0000ff004e4e7812 */ /* 0x000fe200078ef851 */
[----:B------:R-:W-:Y:S01]  /*5c30*/  IMAD.U32 R81, R80, 0x10000, RZ ;  /* 0x0001000050517824 */ /* 0x000fe200078e00ff */
[----:B------:R-:W-:-:S02]  /*5c40*/  F2FP.F16.E4M3.UNPACK_B R44, R45 ;  /* 0x0000002dff2c723e */ /* 0x000fc400020006ff */
[----:B------:R-:W-:Y:S02]  /*5c50*/  F2FP.F16.E4M3.UNPACK_B R80, R153.H1 ;  /* 0x00000099ff50723e */ /* 0x000fe400030006ff */
[----:B------:R-:W-:Y:S01]  /*5c60*/  LOP3.LUT R76, R76, 0xff00, R79, 0xf8, !PT ;  /* 0x0000ff004c4c7812 */ /* 0x000fe200078ef84f */
[----:B------:R-:W-:Y:S01]  /*5c70*/  IMAD.U32 R79, R82, 0x10000, RZ ;  /* 0x00010000524f7824 */ /* 0x000fe200078e00ff */
[----:B------:R-:W-:Y:S01]  /*5c80*/  LOP3.LUT R84, R78, 0xff0000, R81, 0xf8, !PT ;  /* 0x00ff00004e547812 */ /* 0x000fe200078ef851 */
[----:B------:R-:W-:Y:S01]  /*5c90*/  HADD2.F32 R78, -RZ, R44.H1_H1 ;  /* 0x3000002cff4e7230 */ /* 0x000fe20000004100 */
[----:B------:R-:W-:Y:S01]  /*5ca0*/  F2FP.F16.E4M3.UNPACK_B R81, R147.H1 ;  /* 0x00000093ff51723e */ /* 0x000fe200030006ff */
[----:B------:R-:W-:Y:S01]  /*5cb0*/  HADD2.F32 R85, -RZ, R80.H0_H0 ;  /* 0x20000050ff557230 */ /* 0x000fe20000004100 */
[----:B------:R-:W-:Y:S01]  /*5cc0*/  F2FP.F16.E4M3.UNPACK_B R45, R45.H1 ;  /* 0x0000002dff2d723e */ /* 0x000fe200030006ff */
[----:B------:R-:W-:Y:S01]  /*5cd0*/  HADD2.F32 R44, -RZ, R44.H0_H0 ;  /* 0x2000002cff2c7230 */ /* 0x000fe20000004100 */
[----:B------:R-:W-:Y:S01]  /*5ce0*/  LOP3.LUT R76, R76, 0xff0000, R79, 0xf8, !PT ;  /* 0x00ff00004c4c7812 */ /* 0x000fe200078ef84f */
[----:B------:R-:W-:-:S02]  /*5cf0*/  HADD2.F32 R82, -RZ, R80.H1_H1 ;  /* 0x30000050ff527230 */ /* 0x000fc40000004100 */
[----:B------:R-:W-:Y:S01]  /*5d00*/  FMUL.FTZ R87, R78, R85 ;  /* 0x000000554e577220 */ /* 0x000fe20000410000 */
[----:B------:R-:W-:Y:S01]  /*5d10*/  HADD2.F32 R83, -RZ, R81.H0_H0 ;  /* 0x20000051ff537230 */ /* 0x000fe20000004100 */
[----:B------:R-:W-:Y:S01]  /*5d20*/  F2FP.F16.E4M3.UNPACK_B R153, R153 ;  /* 0x00000099ff99723e */ /* 0x000fe200020006ff */
[--C-:B------:R-:W-:Y:S01]  /*5d30*/  HADD2.F32 R80, -RZ, R45.reuse.H1_H1 ;  /* 0x3000002dff507230 */ /* 0x100fe20000004100 */
[----:B------:R-:W-:Y:S01]  /*5d40*/  F2FP.F16.E4M3.UNPACK_B R147, R147 ;  /* 0x00000093ff93723e */ /* 0x000fe200020006ff */
[----:B------:R-:W-:Y:S02]  /*5d50*/  HADD2.F32 R79, -RZ, R45.H0_H0 ;  /* 0x2000002dff4f7230 */ /* 0x000fe40000004100 */
[----:B------:R-:W-:Y:S01]  /*5d60*/  FMUL.FTZ R45, R44, R85 ;  /* 0x000000552c2d7220 */ /* 0x000fe20000410000 */
[----:B------:R-:W-:Y:S02]  /*5d70*/  HADD2.F32 R81, -RZ, R81.H1_H1 ;  /* 0x30000051ff517230 */ /* 0x000fe40000004100 */
[-C--:B------:R-:W-:Y:S01]  /*5d80*/  FMUL.FTZ R86, R80, R82.reuse ;  /* 0x0000005250567220 */ /* 0x080fe20000410000 */
[-C--:B------:R-:W-:Y:S01]  /*5d90*/  FFMA.FTZ R44, R44, R83.reuse, -R87 ;  /* 0x000000532c2c7223 */ /* 0x080fe20000010857 */
[----:B------:R-:W-:Y:S01]  /*5da0*/  FFMA.FTZ R45, R78, R83, R45 ;  /* 0x000000534e2d7223 */ /* 0x000fe2000001002d */
[C---:B------:R-:W-:Y:S01]  /*5db0*/  FMUL.FTZ R85, R79.reuse, R82 ;  /* 0x000000524f557220 */ /* 0x040fe20000410000 */
[----:B------:R-:W-:Y:S01]  /*5dc0*/  F2FP.F16.E4M3.UNPACK_B R78, R77.H1 ;  /* 0x0000004dff4e723e */ /* 0x000fe200030006ff */
[----:B------:R-:W-:Y:S01]  /*5dd0*/  FFMA.FTZ R87, R79, R81, -R86 ;  /* 0x000000514f577223 */ /* 0x000fe20000010856 */
[----:B------:R-:W-:Y:S01]  /*5de0*/  F2FP.F16.E4M3.UNPACK_B R77, R77 ;  /* 0x0000004dff4d723e */ /* 0x000fe200020006ff */
[----:B------:R-:W-:Y:S01]  /*5df0*/  FFMA.FTZ R90, R80, R81, R85 ;  /* 0x00000051505a7223 */ /* 0x000fe20000010055 */
[----:B------:R-:W-:-:S02]  /*5e00*/  HADD2.F32 R82, -RZ, R153.H1_H1 ;  /* 0x30000099ff527230 */ /* 0x000fc40000004100 */
[--C-:B------:R-:W-:Y:S02]  /*5e10*/  HADD2.F32 R79, -RZ, R78.reuse.H0_H0 ;  /* 0x2000004eff4f7230 */ /* 0x100fe40000004100 */
[----:B------:R-:W-:Y:S01]  /*5e20*/  HADD2.F32 R80, -RZ, R78.H1_H1 ;  /* 0x3000004eff507230 */ /* 0x000fe20000004100 */
[----:B------:R-:W-:Y:S01]  /*5e30*/  F2FP.SATFINITE.E4M3.F32.PACK_AB_MERGE_C R96, R90, R87, RZ ;  /* 0x000000575a60723e */ /* 0x000fe200048070ff */
        /* <DEDUP_REMOVED lines=12> */
[----:B------:R-:W-:Y:S02]  /*5f00*/  F2FP.F16.E4M3.UNPACK_B R81, R76 ;  /* 0x0000004cff51723e */ /* 0x000fe400020006ff */
[----:B------:R-:W-:Y:S01]  /*5f10*/  F2FP.SATFINITE.E4M3.F32.PACK_AB_MERGE_C R91, R85, R86, RZ ;  /* 0x00000056555b723e */ /* 0x000fe200048070ff */
[----:B------:R-:W-:Y:S01]  /*5f20*/  FFMA.FTZ R88, R78, R147, -R83 ;  /* 0x000000934e587223 */ /* 0x000fe20000010853 */
[----:B------:R-:W-:Y:S01]  /*5f30*/  F2FP.F16.E4M3.UNPACK_B R78, R47.H1 ;  /* 0x0000002fff4e723e */ /* 0x000fe200030006ff */
[----:B------:R-:W-:Y:S01]  /*5f40*/  FFMA.FTZ R147, R77, R147, R82 ;  /* 0x000000934d937223 */ /* 0x000fe20000010052 */
[----:B------:R-:W-:-:S02]  /*5f50*/  F2FP.F16.E4M3.UNPACK_B R85, R84.H1 ;  /* 0x00000054ff55723e */ /* 0x000fc400030006ff */
[----:B------:R-:W-:Y:S01]  /*5f60*/  F2FP.F16.E4M3.UNPACK_B R82, R76.H1 ;  /* 0x0000004cff52723e */ /* 0x000fe200030006ff */
[--C-:B------:R-:W-:Y:S01]  /*5f70*/  HADD2.F32 R80, -RZ, R78.reuse.H1_H1 ;  /* 0x3000004eff507230 */ /* 0x100fe20000004100 */
[----:B------:R-:W-:Y:S01]  /*5f80*/  F2FP.F16.E4M3.UNPACK_B R77, R46.H1 ;  /* 0x0000002eff4d723e */ /* 0x000fe200030006ff */
[----:B------:R-:W-:Y:S01]  /*5f90*/  HADD2.F32 R87, -RZ, R85.H1_H1 ;  /* 0x30000055ff577230 */ /* 0x000fe20000004100 */
        /* <DEDUP_REMOVED lines=9> */
[----:B------:R-:W-:Y:S01]  /*6030*/  HADD2.F32 R77, -RZ, R77.H0_H0 ;  /* 0x2000004dff4d7230 */ /* 0x000fe20000004100 */
[----:B------:R-:W-:Y:S01]  /*6040*/  F2FP.F16.E4M3.UNPACK_B R46, R46 ;  /* 0x0000002eff2e723e */ /* 0x000fe200020006ff */
[----:B------:R-:W-:Y:S02]  /*6050*/  HADD2.F32 R76, -RZ, R81.H1_H1 ;  /* 0x30000051ff4c7230 */ /* 0x000fe40000004100 */
[-C--:B------:R-:W-:Y:S01]  /*6060*/  FMUL.FTZ R90, R78, R86.reuse ;  /* 0x000000564e5a7220 */ /* 0x080fe20000410000 */
[----:B------:R-:W-:Y:S02]  /*6070*/  HADD2.F32 R85, -RZ, R85.H0_H0 ;  /* 0x20000055ff557230 */ /* 0x000fe40000004100 */
[C---:B------:R-:W-:Y:S01]  /*6080*/  FMUL.FTZ R79, R77.reuse, R86 ;  /* 0x000000564d4f7220 */ /* 0x040fe20000410000 */
[----:B------:R-:W-:Y:S01]  /*6090*/  FFMA.FTZ R86, R80, R83, R87 ;  /* 0x0000005350567223 */ /* 0x000fe20000010057 */
[----:B------:R-:W-:Y:S01]  /*60a0*/  FFMA.FTZ R90, R77, R76, -R90 ;  /* 0x0000004c4d5a7223 */ /* 0x000fe2000001085a */
[----:B------:R-:W-:-:S02]  /*60b0*/  HADD2.F32 R77, -RZ, R47.H1_H1 ;  /* 0x3000002fff4d7230 */ /* 0x000fc40000004100 */
[----:B------:R-:W-:Y:S01]  /*60c0*/  FFMA.FTZ R83, R78, R76, R79 ;  /* 0x0000004c4e537223 */ /* 0x000fe2000001004f */
[----:B------:R-:W-:Y:S01]  /*60d0*/  HADD2.F32 R76, -RZ, R47.H0_H0 ;  /* 0x2000002fff4c7230 */ /* 0x000fe20000004100 */
[----:B------:R-:W-:Y:S01]  /*60e0*/  F2FP.SATFINITE.E4M3.F32.PACK_AB_MERGE_C R86, R86, R89, RZ ;  /* 0x000000595656723e */ /* 0x000fe200048070ff */
[--C-:B------:R-:W-:Y:S02]  /*60f0*/  HADD2.F32 R47, -RZ, R46.reuse.H0_H0 ;  /* 0x2000002eff2f7230 */ /* 0x100fe40000004100 */
[-C--:B------:R-:W-:Y:S01]  /*6100*/  FMUL.FTZ R87, R77, R85.reuse ;  /* 0x000000554d577220 */ /* 0x080fe20000410000 */
[----:B------:R-:W-:Y:S02]  /*6110*/  HADD2.F32 R46, -RZ, R46.H1_H1 ;  /* 0x3000002eff2e7230 */ /* 0x000fe40000004100 */
[----:B------:R-:W-:Y:S01]  /*6120*/  FMUL.FTZ R80, R76, R85 ;  /* 0x000000554c507220 */ /* 0x000fe20000410000 */
[----:B------:R-:W-:Y:S01]  /*6130*/  HADD2.F32 R84, -RZ, R84.H0_H0 ;  /* 0x20000054ff547230 */ /* 0x000fe20000004100 */
[----:B------:R-:W-:Y:S01]  /*6140*/  F2FP.SATFINITE.E4M3.F32.PACK_AB_MERGE_C R83, R83, R90, RZ ;  /* 0x0000005a5353723e */ /* 0x000fe200048070ff */
[----:B------:R-:W-:Y:S01]  /*6150*/  HADD2.F32 R82, -RZ, R82.H0_H0 ;  /* 0x20000052ff527230 */ /* 0x000fe20000004100 */
[----:B------:R-:W-:Y:S01]  /*6160*/  F2FP.SATFINITE.E4M3.F32.PACK_AB_MERGE_C R44, R147, R88, R91 ;  /* 0x00000058932c723e */ /* 0x000fe2000480705b */
[----:B------:R-:W-:-:S02]  /*6170*/  HADD2.F32 R81, -RZ, R81.H0_H0 ;  /* 0x20000051ff517230 */ /* 0x000fc40000004100 */
        /* <DEDUP_REMOVED lines=8> */
.L_x_5323:
[----:B------:R-:W-:Y:S05]  /*6200*/  BSYNC B2 ;  /* 0x0000000000027941 */ /* 0x000fea0003800000 */
.L_x_5322:
[----:B--2---:R0:W-:Y:S02]  /*6210*/  STG.E.128 desc[UR54][R50.64+0xa0], R44 ;  /* 0x0000a02c32007986 */ /* 0x0041e4000c101d36 */
.L_x_5301:
[----:B------:R-:W-:Y:S05]  /*6220*/  BSYNC B1 ;  /* 0x0000000000017941 */ /* 0x000fea0003800000 */
.L_x_5300:
        /* <DEDUP_REMOVED lines=15> */
[----:B------:R-:W-:Y:S02]  /*6320*/  PRMT R73, R73, 0x654, R72 ;  /* 0x0000065449497816 */ /* 0x000fe40000000048 */
[----:B------:R-:W-:Y:S01]  /*6330*/  SHF.R.U32.HI R75, RZ, 0x10, R75 ;  /* 0x00000010ff4b7819 */ /* 0x000fe2000001164b */
[----:B------:R-:W-:Y:S01]  /*6340*/  IMAD.SHL.U32 R74, R74, 0x100, RZ ;  /* 0x000001004a4a7824 */ /* 0x000fe200078e00ff */
[----:B------:R-:W-:Y:S01]  /*6350*/  PRMT R51, R51, 0x654, R50 ;  /* 0x0000065433337816 */ /* 0x000fe20000000032 */
[----:B--2---:R-:W-:Y:S01]  /*6360*/  IMAD.MOV.U32 R50, RZ, RZ, R44 ;  /* 0x000000ffff327224 */ /* 0x004fe200078e002c */
[----:B------:R-:W-:Y:S01]  /*6370*/  SHF.L.U32 R72, R77, 0x8, RZ ;  /* 0x000000084d487819 */ /* 0x000fe200000006ff */
[----:B------:R-:W-:Y:S01]  /*6380*/  IMAD.U32 R75, R75, 0x10000, RZ ;  /* 0x000100004b4b7824 */ /* 0x000fe200078e00ff */
[----:B------:R-:W-:-:S02]  /*6390*/  LOP3.LUT R74, R73, 0xff00, R74, 0xf8, !PT ;  /* 0x0000ff00494a7812 */ /* 0x000fc400078ef84a */
[----:B------:R-:W-:Y:S01]  /*63a0*/  LOP3.LUT R51, R51, 0xff00, R72, 0xf8, !PT ;  /* 0x0000ff0033337812 */ /* 0x000fe200078ef848 */
[----:B------:R-:W-:Y:S01]  /*63b0*/  IMAD.U32 R72, R76, 0x10000, RZ ;  /* 0x000100004c487824 */ /* 0x000fe200078e00ff */
        /* <DEDUP_REMOVED lines=90> */
.L_x_5328:
[----:B------:R-:W-:Y:S05]  /*6960*/  BSYNC B2 ;  /* 0x0000000000027941 */ /* 0x000fea0003800000 */
.L_x_5327:
[----:B--2---:R0:W-:Y:S02]  /*6970*/  STG.E.128 desc[UR54][R48.64], R44 ;  /* 0x0000002c30007986 */ /* 0x0041e4000c101d36 */
.L_x_5326:
[----:B------:R-:W-:Y:S05]  /*6980*/  BSYNC B1 ;  /* 0x0000000000017941 */ /* 0x000fea0003800000 */
.L_x_5325:
[----:B------:R-:W-:Y:S01]  /*6990*/  ISETP.NE.AND P3, PT, R37, RZ, PT ;  /* 0x000000ff2500720c */ /* 0x000fe20003f65270 */
[----:B------:R-:W-:-:S12]  /*69a0*/  BSSY B1, `(.L_x_5329) ;  /* 0x0000073000017945 */ /* 0x000fd80003800000 */
[----:B------:R-:W-:Y:S05]  /*69b0*/  @!P3 BRA `(.L_x_5330) ;  /* 0x0000000400c4b947 */ /* 0x000fea0003800000 */
[----:B0-234-:R0:W2:Y:S01]  /*69c0*/  LDS.128 R44, [R43+0x26200] ;  /* 0x026200002b2c7984 */ /* 0x01d0a20000000c00 */
[----:B------:R-:W-:Y:S01]  /*69d0*/  ISETP.GE.AND P3, PT, R224, R132, PT ;  /* 0x00000084e000720c */ /* 0x000fe20003f66270 */
[----:B------:R-:W-:-:S12]  /*69e0*/  BSSY B2, `(.L_x_5331) ;  /* 0x000006d000027945 */ /* 0x000fd80003800000 */
[----:B0-----:R-:W-:Y:S05]  /*69f0*/  @P3 BRA `(.L_x_5332) ;  /* 0x0000000400ac3947 */ /* 0x001fea0003800000 */
[----:B------:R-:W-:Y:S02]  /*6a00*/  SHF.R.U32.HI R74, RZ, 0x8, R69 ;  /* 0x00000008ff4a7819 */ /* 0x000fe40000011645 */
[----:B------:R-:W-:Y:S02]  /*6a10*/  LOP3.LUT R51, R71, 0xff, RZ, 0xc0, !PT ;  /* 0x000000ff47337812 */ /* 0x000fe400078ec0ff */
[----:B------:R-:W-:Y:S02]  /*6a20*/  SHF.R.U32.HI R70, RZ, 0x18, R71 ;  /* 0x00000018ff467819 */ /* 0x000fe40000011647 */
[--C-:B------:R-:W-:Y:S02]  /*6a30*/  SHF.R.U32.HI R75, RZ, 0x10, R69.reuse ;  /* 0x00000010ff4b7819 */ /* 0x100fe40000011645 */
[----:B------:R-:W-:Y:S02]  /*6a40*/  LOP3.LUT R50, R69, 0xff, RZ, 0xc0, !PT ;  /* 0x000000ff45327812 */ /* 0x000fe400078ec0ff */
[----:B------:R-:W-:-:S02]  /*6a50*/  SHF.R.U32.HI R73, RZ, 0x18, R69 ;  /* 0x00000018ff497819 */ /* 0x000fc40000011645 */
[----:B------:R-:W-:Y:S02]  /*6a60*/  SHF.R.U32.HI R69, RZ, 0x8, R71 ;  /* 0x00000008ff457819 */ /* 0x000fe40000011647 */
[----:B------:R-:W-:Y:S01]  /*6a70*/  PRMT R70, R70, 0x654, R51 ;  /* 0x0000065446467816 */ /* 0x000fe20000000033 */
[----:B------:R-:W-:Y:S01]  /*6a80*/  IMAD.SHL.U32 R51, R74, 0x100, RZ ;  /* 0x000001004a337824 */ /* 0x000fe200078e00ff */
[----:B------:R-:W-:Y:S02]  /*6a90*/  SHF.R.U32.HI R72, RZ, 0x10, R71 ;  /* 0x00000010ff487819 */ /* 0x000fe40000011647 */
[----:B------:R-:W-:Y:S01]  /*6aa0*/  PRMT R68, R73, 0x654, R50 ;  /* 0x0000065449447816 */ /* 0x000fe20000000032 */
[----:B--2---:R-:W-:Y:S01]  /*6ab0*/  IMAD.MOV.U32 R50, RZ, RZ, R44 ;  /* 0x000000ffff327224 */ /* 0x004fe200078e002c */
[----:B------:R-:W-:Y:S02]  /*6ac0*/  SHF.L.U32 R69, R69, 0x8, RZ ;  /* 0x0000000845457819 */ /* 0x000fe400000006ff */
[----:B------:R-:W-:Y:S01]  /*6ad0*/  LOP3.LUT R68, R68, 0xff00, R51, 0xf8, !PT ;  /* 0x0000ff0044447812 */ /* 0x000fe200078ef833 */
[----:B------:R-:W-:Y:S01]  /*6ae0*/  IMAD.U32 R51, R75, 0x10000, RZ ;  /* 0x000100004b337824 */ /* 0x000fe200078e00ff */
[----:B------:R-:W-:Y:S01]  /*6af0*/  LOP3.LUT R71, R70, 0xff00, R69, 0xf8, !PT ;  /* 0x0000ff0046477812 */ /* 0x000fe200078ef845 */
[----:B------:R-:W-:Y:S01]  /*6b00*/  IMAD.U32 R70, R72, 0x10000, RZ ;  /* 0x0001000048467824 */ /* 0x000fe200078e00ff */
[----:B------:R-:W-:-:S02]  /*6b10*/  F2FP.F16.E4M3.UNPACK_B R44, R45 ;  /* 0x0000002dff2c723e */ /* 0x000fc400020006ff */
        /* <DEDUP_REMOVED lines=89> */
.L_x_5332:
[----:B------:R-:W-:Y:S05]  /*70b0*/  BSYNC B2 ;  /* 0x0000000000027941 */ /* 0x000fea0003800000 */
.L_x_5331:
[----:B--2---:R0:W-:Y:S02]  /*70c0*/  STG.E.128 desc[UR54][R48.64+0x20], R44 ;  /* 0x0000202c30007986 */ /* 0x0041e4000c101d36 */
.L_x_5330:
[----:B------:R-:W-:Y:S05]  /*70d0*/  BSYNC B1 ;  /* 0x0000000000017941 */ /* 0x000fea0003800000 */
.L_x_5329:
        /* <DEDUP_REMOVED lines=114> */
.L_x_5336:
[----:B------:R-:W-:Y:S05]  /*7800*/  BSYNC B2 ;  /* 0x0000000000027941 */ /* 0x000fea0003800000 */
.L_x_5335:
[----:B--2---:R0:W-:Y:S02]  /*7810*/  STG.E.128 desc[UR54][R48.64+0x40], R44 ;  /* 0x0000402c30007986 */ /* 0x0041e4000c101d36 */
.L_x_5334:
[----:B------:R-:W-:Y:S05]  /*7820*/  BSYNC B1 ;  /* 0x0000000000017941 */ /* 0x000fea0003800000 */
.L_x_5333:
        /* <DEDUP_REMOVED lines=16> */
[----:B------:R-:W-:Y:S01]  /*7930*/  PRMT R62, R61, 0x654, R60 ;  /* 0x000006543d3e7816 */ /* 0x000fe2000000003c */
[----:B------:R-:W-:Y:S01]  /*7940*/  IMAD.SHL.U32 R61, R64, 0x100, RZ ;  /* 0x00000100403d7824 */ /* 0x000fe200078e00ff */
[----:B------:R-:W-:Y:S02]  /*7950*/  SHF.R.U32.HI R65, RZ, 0x10, R63 ;  /* 0x00000010ff417819 */ /* 0x000fe4000001163f */
[----:B------:R-:W-:Y:S01]  /*7960*/  LOP3.LUT R60, R51, 0xff00, R50, 0xf8, !PT ;  /* 0x0000ff00333c7812 */ /* 0x000fe200078ef832 */
[----:B------:R-:W-:Y:S01]  /*7970*/  IMAD.U32 R51, R67, 0x10000, RZ ;  /* 0x0001000043337824 */ /* 0x000fe200078e00ff */
        /* <DEDUP_REMOVED lines=92> */
.L_x_5340:
[----:B------:R-:W-:Y:S05]  /*7f40*/  BSYNC B2 ;  /* 0x0000000000027941 */ /* 0x000fea0003800000 */
.L_x_5339:
[----:B--2---:R0:W-:Y:S02]  /*7f50*/  STG.E.128 desc[UR54][R48.64+0x60], R44 ;  /* 0x0000602c30007986 */ /* 0x0041e4000c101d36 */
.L_x_5338:
[----:B------:R-:W-:Y:S05]  /*7f60*/  BSYNC B1 ;  /* 0x0000000000017941 */ /* 0x000fea0003800000 */
.L_x_5337:
[----:B------:R-:W-:Y:S01]  /*7f70*/  ISETP.NE.AND P3, PT, R40, RZ, PT ;  /* 0x000000ff2800720c */ /* 0x000fe20003f65270 */
[----:B------:R-:W-:-:S12]  /*7f80*/  BSSY B1, `(.L_x_5341) ;  /* 0x0000075000017945 */ /* 0x000fd80003800000 */
[----:B------:R-:W-:Y:S05]  /*7f90*/  @!P3 BRA `(.L_x_5342) ;  /* 0x0000000400ccb947 */ /* 0x000fea0003800000 */
[----:B0-234-:R0:W2:Y:S01]  /*7fa0*/  LDS.128 R44, [R42+0x2b200] ;  /* 0x02b200002a2c7984 */ /* 0x01d0a20000000c00 */
[----:B------:R-:W-:Y:S01]  /*7fb0*/  ISETP.GE.AND P3, PT, R225, R132, PT ;  /* 0x00000084e100720c */ /* 0x000fe20003f66270 */
[----:B------:R-:W-:-:S12]  /*7fc0*/  BSSY B2, `(.L_x_5343) ;  /* 0x000006f000027945 */ /* 0x000fd80003800000 */
[----:B0-----:R-:W-:Y:S05]  /*7fd0*/  @P3 BRA `(.L_x_5344) ;  /* 0x0000000400b43947 */ /* 0x001fea0003800000 */
[----:B------:R-:W-:Y:S01]  /*7fe0*/  SHF.R.U32.HI R63, RZ, 0x8, R57 ;  /* 0x00000008ff3f7819 */ /* 0x000fe20000011639 */
[----:B--2---:R-:W-:Y:S01]  /*7ff0*/  IMAD.MOV.U32 R56, RZ, RZ, R47 ;  /* 0x000000ffff387224 */ /* 0x004fe200078e002f */
[----:B------:R-:W-:Y:S01]  /*8000*/  SHF.R.U32.HI R58, RZ, 0x8, R59 ;  /* 0x00000008ff3a7819 */ /* 0x000fe2000001163b */
[----:B------:R-:W-:Y:S01]  /*8010*/  IMAD.MOV.U32 R51, RZ, RZ, R46 ;  /* 0x000000ffff337224 */ /* 0x000fe200078e002e */
[--C-:B------:R-:W-:Y:S01]  /*8020*/  SHF.R.U32.HI R65, RZ, 0x18, R57.reuse ;  /* 0x00000018ff417819 */ /* 0x100fe20000011639 */
[----:B------:R-:W-:Y:S01]  /*8030*/  IMAD.SHL.U32 R47, R63, 0x100, RZ ;  /* 0x000001003f2f7824 */ /* 0x000fe200078e00ff */
[----:B------:R-:W-:Y:S01]  /*8040*/  LOP3.LUT R50, R57, 0xff, RZ, 0xc0, !PT ;  /* 0x000000ff39327812 */ /* 0x000fe200078ec0ff */
[----:B------:R-:W-:Y:S01]  /*8050*/  IMAD.SHL.U32 R46, R58, 0x100, RZ ;  /* 0x000001003a2e7824 */ /* 0x000fe200078e00ff */
[----:B------:R-:W-:Y:S02]  /*8060*/  SHF.R.U32.HI R61, RZ, 0x10, R57 ;  /* 0x00000010ff3d7819 */ /* 0x000fe40000011639 */
[----:B------:R-:W-:-:S02]  /*8070*/  SHF.R.U32.HI R62, RZ, 0x18, R59 ;  /* 0x00000018ff3e7819 */ /* 0x000fc4000001163b */
[----:B------:R-:W-:Y:S02]  /*8080*/  LOP3.LUT R57, R59, 0xff, RZ, 0xc0, !PT ;  /* 0x000000ff3b397812 */ /* 0x000fe400078ec0ff */
[----:B------:R-:W-:Y:S02]  /*8090*/  PRMT R50, R65, 0x654, R50 ;  /* 0x0000065441327816 */ /* 0x000fe40000000032 */
[----:B------:R-:W-:Y:S02]  /*80a0*/  SHF.R.U32.HI R60, RZ, 0x10, R59 ;  /* 0x00000010ff3c7819 */ /* 0x000fe4000001163b */
[----:B------:R-:W-:Y:S02]  /*80b0*/  PRMT R57, R62, 0x654, R57 ;  /* 0x000006543e397816 */ /* 0x000fe40000000039 */
        /* <DEDUP_REMOVED lines=95> */
.L_x_5344:
[----:B------:R-:W-:Y:S05]  /*86b0*/  BSYNC B2 ;  /* 0x0000000000027941 */ /* 0x000fea0003800000 */
.L_x_5343:
[----:B--2---:R0:W-:Y:S02]  /*86c0*/  STG.E.128 desc[UR54][R48.64+0x80], R44 ;  /* 0x0000802c30007986 */ /* 0x0041e4000c101d36 */
.L_x_5342:
[----:B------:R-:W-:Y:S05]  /*86d0*/  BSYNC B1 ;  /* 0x0000000000017941 */ /* 0x000fea0003800000 */
.L_x_5341:
        /* <DEDUP_REMOVED lines=15> */
[----:B------:R-:W-:Y:S01]  /*87d0*/  LOP3.LUT R54, R55, 0xff0000ff, RZ, 0xc0, !PT ;  /* 0xff0000ff37367812 */ /* 0x000fe200078ec0ff */
[----:B------:R-:W-:Y:S01]  /*87e0*/  IMAD.SHL.U32 R53, R53, 0x100, RZ ;  /* 0x0000010035357824 */ /* 0x000fe200078e00ff */
[----:B------:R-:W-:-:S04]  /*87f0*/  PRMT R47, R59, 0x654, R50 ;  /* 0x000006543b2f7816 */ /* 0x000fc80000000032 */
[----:B------:R-:W-:Y:S01]  /*8800*/  LOP3.LUT R56, R54, 0xff00, R53, 0xf8, !PT ;  /* 0x0000ff0036387812 */ /* 0x000fe200078ef835 */
[----:B------:R-:W-:Y:S01]  /*8810*/  IMAD.U32 R53, R57, 0x10000, RZ ;  /* 0x0001000039357824 */ /* 0x000fe200078e00ff */
        /* <DEDUP_REMOVED lines=93> */
.L_x_5346:
[----:B------:R-:W-:Y:S05]  /*8df0*/  BSYNC B1 ;  /* 0x0000000000017941 */ /* 0x000fea0003800000 */
.L_x_5345:
[----:B--2---:R0:W-:Y:S01]  /*8e00*/  STG.E.128 desc[UR54][R48.64+0xa0], R44 ;  /* 0x0000a02c30007986 */ /* 0x0041e2000c101d36 */
[----:B------:R-:W-:Y:S05]  /*8e10*/  BRA `(.L_x_5324) ;  /* 0x0000006800fc7947 */ /* 0x000fea0003800000 */
.L_x_5292:
        /* <DEDUP_REMOVED lines=54> */
.L_x_5348:
[----:B------:R-:W-:Y:S05]  /*9180*/  BSYNC B1 ;  /* 0x0000000000017941 */ /* 0x000fea0003800000 */
.L_x_5347:
        /* <DEDUP_REMOVED lines=37> */
.L_x_5350:
[----:B------:R-:W-:Y:S05]  /*93e0*/  BSYNC B1 ;  /* 0x0000000000017941 */ /* 0x000fea0003800000 */
.L_x_5349:
[----:B------:R-:W-:Y:S01]  /*93f0*/  UISETP.NE.AND UP0, UPT, UR53, 0x3, UPT ;  /* 0x000000033500788c */ /* 0x000fe2000bf05270 */
[----:B------:R-:W-:Y:S01]  /*9400*/  MOV R172, R50 ;  /* 0x0000003200ac7202 */ /* 0x000fe20000000f00 */
[----:B------:R-:W-:Y:S01]  /*9410*/  IMAD.MOV.U32 R171, RZ, RZ, R48 ;  /* 0x000000ffffab7224 */ /* 0x000fe200078e0030 */
[----:B------:R-:W-:Y:S01]  /*9420*/  MOV R170, R62 ;  /* 0x0000003e00aa7202 */ /* 0x000fe20000000f00 */
[----:B------:R-:W-:Y:S01]  /*9430*/  IMAD.MOV.U32 R176, RZ, RZ, R54 ;  /* 0x000000ffffb07224 */ /* 0x000fe200078e0036 */
[----:B-----5:R-:W-:Y:S01]  /*9440*/  MOV R152, R70 ;  /* 0x0000004600987202 */ /* 0x020fe20000000f00 */
[----:B------:R-:W-:Y:S01]  /*9450*/  IMAD.MOV.U32 R173, RZ, RZ, R52 ;  /* 0x000000ffffad7224 */ /* 0x000fe200078e0034 */
[----:B------:R-:W-:Y:S01]  /*9460*/  PLOP3.LUT P2, PT, PT, PT, UP0, 0x80, 0x0 ;  /* 0x000000000000781c */ /* 0x000fe20003f4f008 */
        /* <DEDUP_REMOVED lines=14> */
[----:B------:R-:W-:-:S02]  /*9550*/  IMAD.MOV.U32 R162, RZ, RZ, R86 ;  /* 0x000000ffffa27224 */ /* 0x000fc400078e0056 */
[----:B------:R-:W-:Y:S01]  /*9560*/  IMAD.MOV.U32 R163, RZ, RZ, R84 ;  /* 0x000000ffffa37224 */ /* 0x000fe200078e0054 */
[----:B------:R-:W-:Y:S06]  /*9570*/  @!P2 BRA `(.L_x_5351) ;  /* 0x000000000004a947 */ /* 0x000fec0003800000 */
[----:B------:R-:W-:Y:S01]  /*9580*/  BPT.TRAP 0x1 ;  /* 0x000000040000795c */ /* 0x000fe20000300000 */
.L_x_5351:
[----:B------:R-:W-:Y:S01]  /*9590*/  IMAD R101, R17, 0x8, R16 ;  /* 0x0000000811657824 */ /* 0x000fe200078e0210 */
[----:B------:R-:W-:Y:S01]  /*95a0*/  SHF.L.U32 R102, R223, 0x1f, RZ ;  /* 0x0000001fdf667819 */ /* 0x000fe200000006ff */
[----:B------:R-:W1:Y:S01]  /*95b0*/  LDC R151, c[0x0][0x2f4] ;  /* 0x0000bd00ff977b82 */ /* 0x000e620000000800 */
[----:B------:R-:W-:Y:S02]  /*95c0*/  BSSY B1, `(.L_x_5352) ;  /* 0x0000004000017945 */ /* 0x000fe40003800000 */
[----:B------:R-:W2:Y:S05]  /*95d0*/  SYNCS.PHASECHK.TRANS64.TRYWAIT P5, [R101+URZ+0x33490], R102 ;  /* 0x03349066650075a7 */ /* 0x000eaa00080a017f */
[----:B------:R-:W3:Y:S01]  /*95e0*/  LDC.64 R134, c[0x0][0x300] ;  /* 0x0000c000ff867b82 */ /* 0x000ee20000000a00 */
[----:B--2---:R-:W-:Y:S05]  /*95f0*/  @!P5 BRA `(.L_x_5353) ;  /* 0x0000027000c0d947 */ /* 0x004fea0003800000 */
.L_x_5626:
[----:B------:R-:W-:Y:S05]  /*9600*/  BSYNC B1 ;  /* 0x0000000000017941 */ /* 0x000fea0003800000 */
.L_x_5352:
[----:B------:R-:W-:Y:S01]  /*9610*/  BSSY B1, `(.L_x_5354) ;  /* 0x00002fe000017945 */ /* 0x000fe20003800000 */
[----:B-1----:R-:W-:Y:S01]  /*9620*/  IMAD.IADD R156, R151, 0x1, -R103 ;  /* 0x00000001979c7824 */ /* 0x002fe200078e0a67 */
[----:B------:R-:W-:Y:S02]  /*9630*/  MOV R137, R138 ;  /* 0x0000008a00897202 */ /* 0x000fe40000000f00 */
        /* <DEDUP_REMOVED lines=30> */
[----:B------:R-:W-:Y:S02]  /*9820*/  SHF.R.U32.HI R180, RZ, 0x8, R89 ;  /* 0x00000008ffb47819 */ /* 0x000fe40000011659 */
[--C-:B------:R-:W-:Y:S02]  /*9830*/  SHF.R.U32.HI R88, RZ, 0x8, R53.reuse ;  /* 0x00000008ff587819 */ /* 0x100fe40000011635 */
[----:B------:R-:W-:Y:S01]  /*9840*/  LOP3.LUT R54, R53, 0xff, RZ, 0xc0, !PT ;  /* 0x000000ff35367812 */ /* 0x000fe200078ec0ff */
[----:B------:R-:W-:Y:S01]  /*9850*/  IMAD.SHL.U32 R180, R180, 0x100, RZ ;  /* 0x00000100b4b47824 */ /* 0x000fe200078e00ff */
[----:B------:R-:W-:Y:S02]  /*9860*/  SHF.R.U32.HI R181, RZ, 0x18, R53 ;  /* 0x00000018ffb57819 */ /* 0x000fe40000011635 */
[----:B------:R-:W-:Y:S02]  /*9870*/  SHF.R.U32.HI R178, RZ, 0x8, R55 ;  /* 0x00000008ffb27819 */ /* 0x000fe40000011637 */
[----:B------:R-:W-:-:S02]  /*9880*/  LOP3.LUT R183, R89, 0xff, RZ, 0xc0, !PT ;  /* 0x000000ff59b77812 */ /* 0x000fc400078ec0ff */
[----:B------:R-:W-:Y:S01]  /*9890*/  SHF.R.U32.HI R184, RZ, 0x18, R89 ;  /* 0x00000018ffb87819 */ /* 0x000fe20000011659 */
[----:B------:R-:W-:Y:S01]  /*98a0*/  IMAD.SHL.U32 R178, R178, 0x100, RZ ;  /* 0x00000100b2b27824 */ /* 0x000fe200078e00ff */
[----:B------:R-:W-:Y:S02]  /*98b0*/  SHF.R.U32.HI R52, RZ, 0x10, R53 ;  /* 0x00000010ff347819 */ /* 0x000fe40000011635 */
[----:B------:R-:W-:Y:S02]  /*98c0*/  LOP3.LUT R90, R55, 0xff, RZ, 0xc0, !PT ;  /* 0x000000ff375a7812 */ /* 0x000fe400078ec0ff */
[----:B------:R-:W-:Y:S01]  /*98d0*/  SHF.R.U32.HI R182, RZ, 0x18, R55 ;  /* 0x00000018ffb67819 */ /* 0x000fe20000011637 */
[----:B------:R-:W-:Y:S01]  /*98e0*/  IMAD.U32 R52, R52, 0x10000, RZ ;  /* 0x0001000034347824 */ /* 0x000fe200078e00ff */
[----:B------:R-:W-:Y:S02]  /*98f0*/  SHF.R.U32.HI R179, RZ, 0x10, R89 ;  /* 0x00000010ffb37819 */ /* 0x000fe40000011659 */
[----:B------:R-:W-:-:S02]  /*9900*/  PRMT R181, R181, 0x654, R54 ;  /* 0x00000654b5b57816 */ /* 0x000fc40000000036 */
[----:B------:R-:W-:Y:S01]  /*9910*/  SHF.L.U32 R88, R88, 0x8, RZ ;  /* 0x0000000858587819 */ /* 0x000fe200000006ff */
[----:B------:R-:W-:Y:S01]  /*9920*/  IMAD.U32 R179, R179, 0x10000, RZ ;  /* 0x00010000b3b37824 */ /* 0x000fe200078e00ff */
[----:B------:R-:W-:Y:S02]  /*9930*/  SHF.R.U32.HI R53, RZ, 0x10, R55 ;  /* 0x00000010ff357819 */ /* 0x000fe40000011637 */
[----:B------:R-:W-:Y:S02]  /*9940*/  PRMT R183, R184, 0x654, R183 ;  /* 0x00000654b8b77816 */ /* 0x000fe400000000b7 */
[--C-:B------:R-:W-:Y:S02]  /*9950*/  SHF.R.U32.HI R54, RZ, 0x10, R91.reuse ;  /* 0x00000010ff367819 */ /* 0x100fe4000001165b */
[----:B------:R-:W-:Y:S02]  /*9960*/  SHF.R.U32.HI R55, RZ, 0x8, R91 ;  /* 0x00000008ff377819 */ /* 0x000fe4000001165b */
[----:B------:R-:W-:-:S02]  /*9970*/  LOP3.LUT R89, R91, 0xff, RZ, 0xc0, !PT ;  /* 0x000000ff5b597812 */ /* 0x000fc400078ec0ff */
[----:B------:R-:W-:Y:S01]  /*9980*/  SHF.R.U32.HI R186, RZ, 0x18, R91 ;  /* 0x00000018ffba7819 */ /* 0x000fe2000001165b */
[----:B------:R-:W-:Y:S01]  /*9990*/  IMAD.SHL.U32 R55, R55, 0x100, RZ ;  /* 0x0000010037377824 */ /* 0x000fe200078e00ff */
[----:B------:R-:W-:Y:S02]  /*99a0*/  PRMT R91, R182, 0x654, R90 ;  /* 0x00000654b65b7816 */ /* 0x000fe4000000005a */
[----:B------:R-:W-:Y:S02]  /*99b0*/  LOP3.LUT R181, R181, 0xff00, R88, 0xf8, !PT ;  /* 0x0000ff00b5b57812 */ /* 0x000fe400078ef858 */
[----:B------:R-:W-:Y:S02]  /*99c0*/  LOP3.LUT R180, R183, 0xff00, R180, 0xf8, !PT ;  /* 0x0000ff00b7b47812 */ /* 0x000fe400078ef8b4 */
[----:B------:R-:W-:Y:S02]  /*99d0*/  LOP3.LUT R91, R91, 0xff00, R178, 0xf8, !PT ;  /* 0x0000ff005b5b7812 */ /* 0x000fe400078ef8b2 */
[----:B------:R-:W-:-:S02]  /*99e0*/  LOP3.LUT R178, R181, 0xff0000, R52, 0xf8, !PT ;  /* 0x00ff0000b5b27812 */ /* 0x000fc400078ef834 */
[----:B------:R-:W-:Y:S02]  /*99f0*/  LOP3.LUT R52, R180, 0xff0000, R179, 0xf8, !PT ;  /* 0x00ff0000b4347812 */ /* 0x000fe400078ef8b3 */
[----:B-1----:R-:W-:Y:S02]  /*9a00*/  F2FP.F16.E4M3.UNPACK_B R179, R97 ;  /* 0x00000061ffb3723e */ /* 0x002fe400020006ff */
[----:B------:R-:W-:Y:S02]  /*9a10*/  F2FP.F16.E4M3.UNPACK_B R181, R52 ;  /* 0x00000034ffb5723e */ /* 0x000fe400020006ff */
[----:B0-----:R-:W-:Y:S02]  /*9a20*/  F2FP.F16.E4M3.UNPACK_B R88, R93 ;  /* 0x0000005dff58723e */ /* 0x001fe400020006ff */
[----:B------:R-:W-:Y:S01]  /*9a30*/  PRMT R90, R186, 0x654, R89 ;  /* 0x00000654ba5a7816 */ /* 0x000fe20000000059 */
[----:B------:R-:W-:Y:S01]  /*9a40*/  HADD2.F32 R89, -RZ, R179.H0_H0 ;  /* 0x200000b3ff597230 */ /* 0x000fe20000004100 */
[-C--:B------:R-:W-:Y:S01]  /*9a50*/  F2FP.F16.E4M3.UNPACK_B R182, R178.reuse ;  /* 0x000000b2ffb6723e */ /* 0x080fe200020006ff */
        /* <DEDUP_REMOVED lines=34> */
[----:B------:R-:W-:Y:S01]  /*9c80*/  LOP3.LUT R182, R90, 0xff00, R55, 0xf8, !PT ;  /* 0x0000ff005ab67812 */ /* 0x000fe200078ef837 */
[----:B------:R-:W-:Y:S01]  /*9c90*/  FFMA.FTZ R178, R97, R178, R184 ;  /* 0x000000b261b27223 */ /* 0x000fe200000100b8 */
[----:B------:R-:W-:Y:S01]  /*9ca0*/  SHF.L.U32 R90, R53, 0x10, RZ ;  /* 0x00000010355a7819 */ /* 0x000fe200000006ff */
[----:B------:R-:W-:Y:S01]  /*9cb0*/  IMAD.U32 R53, R54, 0x10000, RZ ;  /* 0x0001000036357824 */ /* 0x000fe200078e00ff */
[----:B------:R-:W-:Y:S01]  /*9cc0*/  F2FP.SATFINITE.E4M3.F32.PACK_AB_MERGE_C R93, R181, R93, RZ ;  /* 0x0000005db55d723e */ /* 0x000fe200048070ff */
[----:B------:R-:W-:Y:S01]  /*9cd0*/  IMAD.MOV.U32 R54, RZ, RZ, R99 ;  /* 0x000000ffff367224 */ /* 0x000fe200078e0063 */
[----:B------:R-:W-:Y:S02]  /*9ce0*/  LOP3.LUT R97, R91, 0xff0000, R90, 0xf8, !PT ;  /* 0x00ff00005b617812 */ /* 0x000fe400078ef85a */
[----:B------:R-:W-:Y:S02]  /*9cf0*/  LOP3.LUT R53, R182, 0xff0000, R53, 0xf8, !PT ;  /* 0x00ff0000b6357812 */ /* 0x000fe400078ef835 */
[----:B------:R-:W-:-:S02]  /*9d00*/  F2FP.F16.E4M3.UNPACK_B R55, R54 ;  /* 0x00000036ff37723e */ /* 0x000fc400020006ff */
[----:B------:R-:W-:Y:S02]  /*9d10*/  F2FP.F16.E4M3.UNPACK_B R99, R53 ;  /* 0x00000035ff63723e */ /* 0x000fe400020006ff */
[----:B------:R-:W-:Y:S01]  /*9d20*/  F2FP.F16.E4M3.UNPACK_B R90, R95 ;  /* 0x0000005fff5a723e */ /* 0x000fe200020006ff */
[----:B------:R-:W-:Y:S01]  /*9d30*/  HADD2.F32 R183, -RZ, R55.H0_H0 ;  /* 0x20000037ffb77230 */ /* 0x000fe20000004100 */
[----:B------:R-:W-:Y:S01]  /*9d40*/  F2FP.F16.E4M3.UNPACK_B R182, R97 ;  /* 0x00000061ffb6723e */ /* 0x000fe200020006ff */
[----:B------:R-:W-:Y:S01]  /*9d50*/  HADD2.F32 R91, -RZ, R99.H0_H0 ;  /* 0x20000063ff5b7230 */ /* 0x000fe20000004100 */
        /* <DEDUP_REMOVED lines=15> */
[----:B------:R-:W-:Y:S01]  /*9e50*/  F2FP.SATFINITE.E4M3.F32.PACK_AB_MERGE_C R179, R179, R180, R93 ;  /* 0x000000b4b3b3723e */ /* 0x000fe2000480705d */
[C---:B------:R-:W-:Y:S01]  /*9e60*/  FFMA.FTZ R90, R91.reuse, R182, -R90 ;  /* 0x000000b65b5a7223 */ /* 0x040fe2000001085a */
[----:B------:R-:W-:Y:S01]  /*9e70*/  FMUL.FTZ R91, R91, R99 ;  /* 0x000000635b5b7220 */ /* 0x000fe20000410000 */
[----:B------:R-:W-:Y:S01]  /*9e80*/  HADD2.F32 R99, -RZ, R97.H0_H0 ;  /* 0x20000061ff637230 */ /* 0x000fe20000004100 */
[----:B------:R-:W-:Y:S01]  /*9e90*/  F2FP.F16.E4M3.UNPACK_B R93, R96.H1 ;  /* 0x00000060ff5d723e */ /* 0x000fe200030006ff */
[----:B------:R-:W-:-:S02]  /*9ea0*/  HADD2.F32 R53, -RZ, R53.H1_H1 ;  /* 0x30000035ff357230 */ /* 0x000fc40000004100 */
[----:B------:R-:W-:Y:S01]  /*9eb0*/  FFMA.FTZ R55, R55, R182, R91 ;  /* 0x000000b637377223 */ /* 0x000fe2000001005b */
[----:B------:R-:W-:Y:S01]  /*9ec0*/  F2FP.F16.E4M3.UNPACK_B R91, R95.H1 ;  /* 0x0000005fff5b723e */ /* 0x000fe200030006ff */
[--C-:B------:R-:W-:Y:S01]  /*9ed0*/  HADD2.F32 R95, -RZ, R54.reuse.H0_H0 ;  /* 0x20000036ff5f7230 */ /* 0x100fe20000004100 */
[----:B------:R-:W-:Y:S01]  /*9ee0*/  F2FP.SATFINITE.E4M3.F32.PACK_AB_MERGE_C R52, R178, R52, RZ ;  /* 0x00000034b234723e */ /* 0x000fe200048070ff */
[----:B------:R-:W-:Y:S01]  /*9ef0*/  HADD2.F32 R54, -RZ, R54.H1_H1 ;  /* 0x30000036ff367230 */ /* 0x000fe20000004100 */
[----:B------:R-:W-:Y:S01]  /*9f00*/  F2FP.F16.E4M3.UNPACK_B R96, R96 ;  /* 0x00000060ff60723e */ /* 0x000fe200020006ff */
[--C-:B------:R-:W-:Y:S02]  /*9f10*/  HADD2.F32 R182, -RZ, R91.reuse.H0_H0 ;  /* 0x2000005bffb67230 */ /* 0x100fe40000004100 */
[----:B------:R-:W-:Y:S01]  /*9f20*/  FMUL.FTZ R185, R95, R184 ;  /* 0x000000b85fb97220 */ /* 0x000fe20000410000 */
[----:B------:R-:W-:Y:S02]  /*9f30*/  HADD2.F32 R91, -RZ, R91.H1_H1 ;  /* 0x3000005bff5b7230 */ /* 0x000fe40000004100 */
        /* <DEDUP_REMOVED lines=43> */
[-C--:B------:R-:W-:Y:S01]  /*a1f0*/  FFMA.FTZ R178, R99, R97.reuse, -R178 ;  /* 0x0000006163b27223 */ /* 0x080fe200000108b2 */
[-C--:B------:R-:W-:Y:S01]  /*a200*/  F2FP.F16.E4M3.UNPACK_B R99, R176.reuse.H1 ;  /* 0x000000b0ff63723e */ /* 0x080fe200030006ff */
[----:B------:R-:W-:Y:S01]  /*a210*/  FFMA.FTZ R180, R93, R97, R180 ;  /* 0x000000615db47223 */ /* 0x000fe200000100b4 */
[----:B------:R-:W-:Y:S01]  /*a220*/  HADD2.F32 R93, -RZ, R96.H1_H1 ;  /* 0x30000060ff5d7230 */ /* 0x000fe20000004100 */
[----:B------:R-:W-:Y:S01]  /*a230*/  F2FP.F16.E4M3.UNPACK_B R176, R176 ;  /* 0x000000b0ffb0723e */ /* 0x000fe200020006ff */
[----:B------:R-:W-:Y:S01]  /*a240*/  HADD2.F32 R96, -RZ, R173.H1_H1 ;  /* 0x300000adff607230 */ /* 0x000fe20000004100 */
[----:B------:R-:W-:-:S02]  /*a250*/  F2FP.SATFINITE.E4M3.F32.PACK_AB_MERGE_C R91, R91, R184, RZ ;  /* 0x000000b85b5b723e */ /* 0x000fc400048070ff */
[-C--:B------:R-:W-:Y:S01]  /*a260*/  FMUL.FTZ R188, R93, R174.reuse ;  /* 0x000000ae5dbc7220 */ /* 0x080fe20000410000 */
[----:B------:R-:W-:-:S03]  /*a270*/  FMUL.FTZ R174, R53, R174 ;  /* 0x000000ae35ae7220 */ /* 0x000fc60000410000 */
[-C--:B------:R-:W-:Y:S01]  /*a280*/  FFMA.FTZ R97, R53, R96.reuse, -R188 ;  /* 0x0000006035617223 */ /* 0x080fe200000108bc */
[----:B------:R-:W-:Y:S01]  /*a290*/  FFMA.FTZ R53, R93, R96, R174 ;  /* 0x000000605d357223 */ /* 0x000fe200000100ae */
[----:B------:R-:W-:Y:S01]  /*a2a0*/  F2FP.F16.E4M3.UNPACK_B R96, R98.H1 ;  /* 0x00000062ff60723e */ /* 0x000fe200030006ff */
[----:B------:R-:W-:Y:S01]  /*a2b0*/  HADD2.F32 R174, -RZ, R99.H0_H0 ;  /* 0x20000063ffae7230 */ /* 0x000fe20000004100 */
[----:B------:R-:W-:Y:S02]  /*a2c0*/  F2FP.F16.E4M3.UNPACK_B R93, R94.H1 ;  /* 0x0000005eff5d723e */ /* 0x000fe400030006ff */
[----:B------:R-:W-:Y:S01]  /*a2d0*/  F2FP.SATFINITE.E4M3.F32.PACK_AB_MERGE_C R178, R97, R178, R92 ;  /* 0x000000b261b2723e */ /* 0x000fe2000480705c */
[----:B------:R-:W-:Y:S01]  /*a2e0*/  HADD2.F32 R97, -RZ, R96.H0_H0 ;  /* 0x20000060ff617230 */ /* 0x000fe20000004100 */
[-C--:B------:R-:W-:Y:S01]  /*a2f0*/  F2FP.F16.E4M3.UNPACK_B R92, R175.reuse.H1 ;  /* 0x000000afff5c723e */ /* 0x080fe200030006ff */
[--C-:B------:R-:W-:Y:S01]  /*a300*/  HADD2.F32 R173, -RZ, R93.reuse.H0_H0 ;  /* 0x2000005dffad7230 */ /* 0x100fe20000004100 */
[----:B------:R-:W-:Y:S01]  /*a310*/  F2FP.F16.E4M3.UNPACK_B R175, R175 ;  /* 0x000000afffaf723e */ /* 0x000fe200020006ff */
[----:B------:R-:W-:Y:S01]  /*a320*/  HADD2.F32 R93, -RZ, R93.H1_H1 ;  /* 0x3000005dff5d7230 */ /* 0x000fe20000004100 */
[----:B------:R-:W-:Y:S01]  /*a330*/  F2FP.F16.E4M3.UNPACK_B R98, R98 ;  /* 0x00000062ff62723e */ /* 0x000fe200020006ff */
[--C-:B------:R-:W-:Y:S01]  /*a340*/  HADD2.F32 R185, -RZ, R92.reuse.H0_H0 ;  /* 0x2000005cffb97230 */ /* 0x100fe20000004100 */
[----:B------:R-:W-:Y:S01]  /*a350*/  F2FP.F16.E4M3.UNPACK_B R94, R94 ;  /* 0x0000005eff5e723e */ /* 0x000fe200020006ff */
[----:B------:R-:W-:-:S03]  /*a360*/  HADD2.F32 R92, -RZ, R92.H1_H1 ;  /* 0x3000005cff5c7230 */ /* 0x000fc60000004100 */
[-C--:B------:R-:W-:Y:S01]  /*a370*/  FMUL.FTZ R181, R97, R185.reuse ;  /* 0x000000b961b57220 */ /* 0x080fe20000410000 */
[----:B------:R-:W-:-:S03]  /*a380*/  FMUL.FTZ R185, R173, R185 ;  /* 0x000000b9adb97220 */ /* 0x000fc60000410000 */
[-C--:B------:R-:W-:Y:S01]  /*a390*/  FFMA.FTZ R181, R173, R174.reuse, -R181 ;  /* 0x000000aeadb57223 */ /* 0x080fe200000108b5 */
[----:B------:R-:W-:Y:S01]  /*a3a0*/  FFMA.FTZ R185, R97, R174, R185 ;  /* 0x000000ae61b97223 */ /* 0x000fe200000100b9 */
[----:B------:R-:W-:Y:S02]  /*a3b0*/  HADD2.F32 R97, -RZ, R96.H1_H1 ;  /* 0x30000060ff617230 */ /* 0x000fe40000004100 */
[----:B------:R-:W-:Y:S02]  /*a3c0*/  HADD2.F32 R96, -RZ, R99.H1_H1 ;  /* 0x30000063ff607230 */ /* 0x000fe40000004100 */
[--C-:B------:R-:W-:Y:S02]  /*a3d0*/  HADD2.F32 R99, -RZ, R94.reuse.H0_H0 ;  /* 0x2000005eff637230 */ /* 0x100fe40000004100 */
[-C--:B------:R-:W-:Y:S01]  /*a3e0*/  FMUL.FTZ R174, R97, R92.reuse ;  /* 0x0000005c61ae7220 */ /* 0x080fe20000410000 */
[----:B------:R-:W-:Y:S01]  /*a3f0*/  FMUL.FTZ R92, R93, R92 ;  /* 0x0000005c5d5c7220 */ /* 0x000fe20000410000 */
[----:B------:R-:W-:-:S02]  /*a400*/  HADD2.F32 R94, -RZ, R94.H1_H1 ;  /* 0x3000005eff5e7230 */ /* 0x000fc40000004100 */
[-C--:B------:R-:W-:Y:S01]  /*a410*/  FFMA.FTZ R93, R93, R96.reuse, -R174 ;  /* 0x000000605d5d7223 */ /* 0x080fe200000108ae */
[----:B------:R-:W-:Y:S01]  /*a420*/  FFMA.FTZ R92, R97, R96, R92 ;  /* 0x00000060615c7223 */ /* 0x000fe2000001005c */
[--C-:B------:R-:W-:Y:S02]  /*a430*/  HADD2.F32 R174, -RZ, R175.reuse.H0_H0 ;  /* 0x200000afffae7230 */ /* 0x100fe40000004100 */
[----:B------:R-:W-:Y:S01]  /*a440*/  HADD2.F32 R96, -RZ, R98.H0_H0 ;  /* 0x20000062ff607230 */ /* 0x000fe20000004100 */
[----:B------:R-:W-:Y:S01]  /*a450*/  F2FP.SATFINITE.E4M3.F32.PACK_AB_MERGE_C R93, R93, R181, RZ ;  /* 0x000000b55d5d723e */ /* 0x000fe200048070ff */
[----:B------:R-:W-:Y:S01]  /*a460*/  HADD2.F32 R97, -RZ, R176.H0_H0 ;  /* 0x200000b0ff617230 */ /* 0x000fe20000004100 */
[----:B------:R-:W-:Y:S01]  /*a470*/  F2FP.SATFINITE.E4M3.F32.PACK_AB_MERGE_C R92, R92, R185, RZ ;  /* 0x000000b95c5c723e */ /* 0x000fe200048070ff */
[----:B------:R-:W-:Y:S02]  /*a480*/  HADD2.F32 R175, -RZ, R175.H1_H1 ;  /* 0x300000afffaf7230 */ /* 0x000fe40000004100 */
[-C--:B------:R-:W-:Y:S01]  /*a490*/  FMUL.FTZ R173, R96, R174.reuse ;  /* 0x000000ae60ad7220 */ /* 0x080fe20000410000 */
[----:B------:R-:W-:Y:S01]  /*a4a0*/  FMUL.FTZ R174, R99, R174 ;  /* 0x000000ae63ae7220 */ /* 0x000fe20000410000 */
[----:B------:R-:W-:-:S02]  /*a4b0*/  HADD2.F32 R98, -RZ, R98.H1_H1 ;  /* 0x30000062ff627230 */ /* 0x000fc40000004100 */
[-C--:B------:R-:W-:Y:S01]  /*a4c0*/  FFMA.FTZ R173, R99, R97.reuse, -R173 ;  /* 0x0000006163ad7223 */ /* 0x080fe200000108ad */
[----:B------:R-:W-:Y:S01]  /*a4d0*/  FFMA.FTZ R174, R96, R97, R174 ;  /* 0x0000006160ae7223 */ /* 0x000fe200000100ae */
[----:B------:R-:W-:Y:S02]  /*a4e0*/  HADD2.F32 R97, -RZ, R176.H1_H1 ;  /* 0x300000b0ff617230 */ /* 0x000fe40000004100 */
[-C--:B------:R-:W-:Y:S01]  /*a4f0*/  FMUL.FTZ R99, R98, R175.reuse ;  /* 0x000000af62637220 */ /* 0x080fe20000410000 */
[C---:B------:R-:W-:Y:S01]  /*a500*/  FMUL.FTZ R175, R94.reuse, R175 ;  /* 0x000000af5eaf7220 */ /* 0x040fe20000410000 */
[----:B------:R-:W-:Y:S02]  /*a510*/  F2FP.SATFINITE.E4M3.F32.PACK_AB_MERGE_C R96, R53, R180, R91 ;  /* 0x000000b43560723e */ /* 0x000fe4000480705b */
[-C--:B------:R-:W-:Y:S01]  /*a520*/  FFMA.FTZ R94, R94, R97.reuse, -R99 ;  /* 0x000000615e5e7223 */ /* 0x080fe20000010863 */
[----:B------:R-:W-:Y:S01]  /*a530*/  FFMA.FTZ R97, R98, R97, R175 ;  /* 0x0000006162617223 */ /* 0x000fe200000100af */
[----:B------:R-:W-:-:S03]  /*a540*/  F2FP.SATFINITE.E4M3.F32.PACK_AB_MERGE_C R99, R55, R183, R54 ;  /* 0x000000b73763723e */ /* 0x000fc60004807036 */
[----:B------:R-:W-:Y:S01]  /*a550*/  F2FP.SATFINITE.E4M3.F32.PACK_AB_MERGE_C R94, R94, R173, R93 ;  /* 0x000000ad5e5e723e */ /* 0x000fe2000480705d */
[----:B------:R-:W-:Y:S01]  /*a560*/  IMAD.MOV.U32 R93, RZ, RZ, R179 ;  /* 0x000000ffff5d7224 */ /* 0x000fe200078e00b3 */
[----:B------:R-:W-:Y:S01]  /*a570*/  F2FP.SATFINITE.E4M3.F32.PACK_AB_MERGE_C R98, R97, R174, R92 ;  /* 0x000000ae6162723e */ /* 0x000fe2000480705c */
[----:B------:R-:W-:Y:S01]  /*a580*/  IMAD.MOV.U32 R92, RZ, RZ, R178 ;  /* 0x000000ffff5c7224 */ /* 0x000fe200078e00b2 */
[----:B------:R-:W-:-:S07]  /*a590*/  F2FP.SATFINITE.E4M3.F32.PACK_AB_MERGE_C R97, R88, R89, R52 ;  /* 0x000000595861723e */ /* 0x000fce0004807034 */
.L_x_5359:
[----:B------:R-:W-:Y:S05]  /*a5a0*/  BSYNC B3 ;  /* 0x0000000000037941 */ /* 0x000fea0003800000 */
.L_x_5358:
[----:B------:R-:W-:-:S04]  /*a5b0*/  IADD3 R89, P4, P5, R120, R138, R27 ;  /* 0x0000008a78597210 */ /* 0x000fc80007d9e01b */
[----:B------:R-:W-:Y:S02]  /*a5c0*/  IADD3.X R54, R4, R168, R32, P4, P5 ;  /* 0x000000a804367210 */ /* 0x000fe400027ea420 */
        /* <DEDUP_REMOVED lines=10> */
.L_x_5357:
[----:B------:R-:W-:Y:S05]  /*a670*/  BSYNC B2 ;  /* 0x0000000000027941 */ /* 0x000fea0003800000 */
.L_x_5356:
        /* <DEDUP_REMOVED lines=26> */
[----:B0-----:R-:W-:Y:S02]  /*a820*/  MOV R62, R52 ;  /* 0x00000034003e7202 */ /* 0x001fe40000000f00 */
[----:B------:R-:W-:Y:S02]  /*a830*/  F2FP.F16.E4M3.UNPACK_B R97, R169.H1 ;  /* 0x000000a9ff61723e */ /* 0x000fe400030006ff */
[----:B-1----:R-:W-:Y:S02]  /*a840*/  F2FP.F16.E4M3.UNPACK_B R60, R88.H1 ;  /* 0x00000058ff3c723e */ /* 0x002fe400030006ff */
[-C--:B------:R-:W-:Y:S01]  /*a850*/  F2FP.F16.E4M3.UNPACK_B R52, R62.reuse.H1 ;  /* 0x0000003eff34723e */ /* 0x080fe200030006ff */
[----:B------:R-:W-:Y:S01]  /*a860*/  HADD2.F32 R99, -RZ, R97.H0_H0 ;  /* 0x20000061ff637230 */ /* 0x000fe20000004100 */
[----:B------:R-:W-:Y:S01]  /*a870*/  F2FP.F16.E4M3.UNPACK_B R96, R171.H1 ;  /* 0x000000abff60723e */ /* 0x000fe200030006ff */
[----:B------:R-:W-:Y:S01]  /*a880*/  HADD2.F32 R48, -RZ, R60.H0_H0 ;  /* 0x2000003cff307230 */ /* 0x000fe20000004100 */
[----:B------:R-:W-:Y:S01]  /*a890*/  F2FP.F16.E4M3.UNPACK_B R62, R62 ;  /* 0x0000003eff3e723e */ /* 0x000fe200020006ff */
        /* <DEDUP_REMOVED lines=8> */
[----:B------:R-:W-:Y:S02]  /*a920*/  HADD2.F32 R96, -RZ, R96.H1_H1 ;  /* 0x30000060ff607230 */ /* 0x000fe40000004100 */
[----:B------:R-:W-:Y:S01]  /*a930*/  FFMA.FTZ R48, R48, R95, R99 ;  /* 0x0000005f30307223 */ /* 0x000fe20000010063 */
[----:B------:R-:W-:-:S02]  /*a940*/  HADD2.F32 R95, -RZ, R60.H1_H1 ;  /* 0x3000003cff5f7230 */ /* 0x000fc40000004100 */
[CC--:B------:R-:W-:Y:S01]  /*a950*/  FMUL.FTZ R98, R52.reuse, R97.reuse ;  /* 0x0000006134627220 */ /* 0x0c0fe20000410000 */
[----:B------:R-:W-:Y:S01]  /*a960*/  F2FP.F16.E4M3.UNPACK_B R180, R54.H1 ;  /* 0x00000036ffb4723e */ /* 0x000fe200030006ff */
[--C-:B------:R-:W-:Y:S01]  /*a970*/  HADD2.F32 R182, -RZ, R181.reuse.H0_H0 ;  /* 0x200000b5ffb67230 */ /* 0x100fe20000004100 */
[----:B------:R-:W-:Y:S01]  /*a980*/  F2FP.F16.E4M3.UNPACK_B R183, R172.H1 ;  /* 0x000000acffb7723e */ /* 0x000fe200030006ff */
[C---:B------:R-:W-:Y:S01]  /*a990*/  FMUL.FTZ R99, R95.reuse, R97 ;  /* 0x000000615f637220 */ /* 0x040fe20000410000 */
[----:B------:R-:W-:Y:S01]  /*a9a0*/  HADD2.F32 R181, -RZ, R181.H1_H1 ;  /* 0x300000b5ffb57230 */ /* 0x000fe20000004100 */
[----:B------:R-:W-:Y:S01]  /*a9b0*/  F2FP.F16.E4M3.UNPACK_B R90, R90 ;  /* 0x0000005aff5a723e */ /* 0x000fe200020006ff */
[----:B------:R-:W-:Y:S02]  /*a9c0*/  HADD2.F32 R184, -RZ, R180.H0_H0 ;  /* 0x200000b4ffb87230 */ /* 0x000fe40000004100 */
[-C--:B------:R-:W-:Y:S01]  /*a9d0*/  FFMA.FTZ R60, R52, R96.reuse, -R99 ;  /* 0x00000060343c7223 */ /* 0x080fe20000010863 */
[----:B------:R-:W-:Y:S01]  /*a9e0*/  FFMA.FTZ R52, R95, R96, R98 ;  /* 0x000000605f347223 */ /* 0x000fe20000010062 */
[----:B------:R-:W-:Y:S01]  /*a9f0*/  F2FP.F16.E4M3.UNPACK_B R99, R169 ;  /* 0x000000a9ff63723e */ /* 0x000fe200020006ff */
[----:B------:R-:W-:Y:S01]  /*aa00*/  HADD2.F32 R185, -RZ, R183.H0_H0 ;  /* 0x200000b7ffb97230 */ /* 0x000fe20000004100 */
[----:B------:R-:W-:Y:S01]  /*aa10*/  F2FP.F16.E4M3.UNPACK_B R96, R88 ;  /* 0x00000058ff60723e */ /* 0x000fe200020006ff */
[----:B------:R-:W-:Y:S01]  /*aa20*/  HADD2.F32 R88, -RZ, R62.H0_H0 ;  /* 0x2000003eff587230 */ /* 0x000fe20000004100 */
[----:B------:R-:W-:Y:S01]  /*aa30*/  F2FP.F16.E4M3.UNPACK_B R98, R171 ;  /* 0x000000abff62723e */ /* 0x000fe200020006ff */
[----:B------:R-:W-:Y:S01]  /*aa40*/  HADD2.F32 R169, -RZ, R99.H0_H0 ;  /* 0x20000063ffa97230 */ /* 0x000fe20000004100 */
[----:B------:R-:W-:Y:S01]  /*aa50*/  F2FP.F16.E4M3.UNPACK_B R54, R54 ;  /* 0x00000036ff36723e */ /* 0x000fe200020006ff */
[----:B------:R-:W-:Y:S01]  /*aa60*/  HADD2.F32 R95, -RZ, R96.H0_H0 ;  /* 0x20000060ff5f7230 */ /* 0x000fe20000004100 */
[----:B------:R-:W-:Y:S01]  /*aa70*/  F2FP.F16.E4M3.UNPACK_B R172, R172 ;  /* 0x000000acffac723e */ /* 0x000fe200020006ff */
        /* <DEDUP_REMOVED lines=9> */
[CC--:B------:R-:W-:Y:S01]  /*ab10*/  FMUL.FTZ R174, R62.reuse, R99.reuse ;  /* 0x000000633eae7220 */ /* 0x0c0fe20000410000 */
[----:B------:R-:W-:Y:S01]  /*ab20*/  HADD2.F32 R180, -RZ, R180.H1_H1 ;  /* 0x300000b4ffb47230 */ /* 0x000fe20000004100 */
[----:B------:R-:W-:Y:S01]  /*ab30*/  SHF.R.U32.HI R173, RZ, 0x8, R51 ;  /* 0x00000008ffad7819 */ /* 0x000fe20000011633 */
[----:B------:R-:W-:Y:S02]  /*ab40*/  HADD2.F32 R183, -RZ, R183.H1_H1 ;  /* 0x300000b7ffb77230 */ /* 0x000fe40000004100 */
[C---:B------:R-:W-:Y:S01]  /*ab50*/  FMUL.FTZ R169, R97.reuse, R99 ;  /* 0x0000006361a97220 */ /* 0x040fe20000410000 */
[--C-:B------:R-:W-:Y:S02]  /*ab60*/  SHF.R.U32.HI R99, RZ, 0x8, R49.reuse ;  /* 0x00000008ff637819 */ /* 0x100fe40000011631 */
[----:B------:R-:W-:Y:S01]  /*ab70*/  SHF.R.U32.HI R171, RZ, 0x10, R49 ;  /* 0x00000010ffab7819 */ /* 0x000fe20000011631 */
[-C--:B------:R-:W-:Y:S01]  /*ab80*/  FFMA.FTZ R96, R62, R98.reuse, -R169 ;  /* 0x000000623e607223 */ /* 0x080fe200000108a9 */
[----:B------:R-:W-:Y:S01]  /*ab90*/  FFMA.FTZ R62, R97, R98, R174 ;  /* 0x00000062613e7223 */ /* 0x000fe200000100ae */
[----:B------:R-:W-:Y:S01]  /*aba0*/  SHF.R.U32.HI R97, RZ, 0x18, R49 ;  /* 0x00000018ff617819 */ /* 0x000fe20000011631 */
[----:B------:R-:W-:Y:S01]  /*abb0*/  IMAD.SHL.U32 R99, R99, 0x100, RZ ;  /* 0x0000010063637824 */ /* 0x000fe200078e00ff */
[----:B------:R-:W-:Y:S01]  /*abc0*/  LOP3.LUT R98, R49, 0xff, RZ, 0xc0, !PT ;  /* 0x000000ff31627812 */ /* 0x000fe200078ec0ff */
[----:B------:R-:W-:Y:S01]  /*abd0*/  IMAD.U32 R171, R171, 0x10000, RZ ;  /* 0x00010000abab7824 */ /* 0x000fe200078e00ff */
[----:B------:R-:W-:-:S02]  /*abe0*/  SHF.R.U32.HI R169, RZ, 0x18, R51 ;  /* 0x00000018ffa97819 */ /* 0x000fc40000011633 */
[----:B------:R-:W-:Y:S02]  /*abf0*/  PRMT R98, R97, 0x654, R98 ;  /* 0x0000065461627816 */ /* 0x000fe40000000062 */
[-C--:B------:R-:W-:Y:S02]  /*ac00*/  F2FP.F16.E4M3.UNPACK_B R97, R170.reuse.H1 ;  /* 0x000000aaff61723e */ /* 0x080fe400030006ff */
[----:B------:R-:W-:Y:S02]  /*ac10*/  F2FP.F16.E4M3.UNPACK_B R170, R170 ;  /* 0x000000aaffaa723e */ /* 0x000fe400020006ff */
[----:B------:R-:W-:Y:S01]  /*ac20*/  LOP3.LUT R49, R51, 0xff, RZ, 0xc0, !PT ;  /* 0x000000ff33317812 */ /* 0x000fe200078ec0ff */
[--C-:B------:R-:W-:Y:S01]  /*ac30*/  HADD2.F32 R187, -RZ, R97.reuse.H0_H0 ;  /* 0x20000061ffbb7230 */ /* 0x100fe20000004100 */
[----:B------:R-:W-:Y:S01]  /*ac40*/  SHF.R.U32.HI R175, RZ, 0x8, R61 ;  /* 0x00000008ffaf7819 */ /* 0x000fe2000001163d */
[----:B------:R-:W-:Y:S01]  /*ac50*/  HADD2.F32 R97, -RZ, R97.H1_H1 ;  /* 0x30000061ff617230 */ /* 0x000fe20000004100 */
[----:B------:R-:W-:-:S02]  /*ac60*/  PRMT R49, R169, 0x654, R49 ;  /* 0x00000654a9317816 */ /* 0x000fc40000000031 */
[-C--:B------:R-:W-:Y:S01]  /*ac70*/  FMUL.FTZ R186, R182, R187.reuse ;  /* 0x000000bbb6ba7220 */ /* 0x080fe20000410000 */
[C---:B------:R-:W-:Y:S01]  /*ac80*/  FMUL.FTZ R187, R184.reuse, R187 ;  /* 0x000000bbb8bb7220 */ /* 0x040fe20000410000 */
[----:B------:R-:W-:Y:S02]  /*ac90*/  SHF.R.U32.HI R174, RZ, 0x10, R51 ;  /* 0x00000010ffae7819 */ /* 0x000fe40000011633 */
[-C--:B------:R-:W-:Y:S01]  /*aca0*/  FFMA.FTZ R186, R184, R185.reuse, -R186 ;  /* 0x000000b9b8ba7223 */ /* 0x080fe200000108ba */
[----:B------:R-:W-:Y:S01]  /*acb0*/  FFMA.FTZ R187, R182, R185, R187 ;  /* 0x000000b9b6bb7223 */ /* 0x000fe200000100bb */
[CC--:B------:R-:W-:Y:S01]  /*acc0*/  FMUL.FTZ R182, R181.reuse, R97.reuse ;  /* 0x00000061b5b67220 */ /* 0x0c0fe20000410000 */
[C---:B------:R-:W-:Y:S01]  /*acd0*/  FMUL.FTZ R97, R180.reuse, R97 ;  /* 0x00000061b4617220 */ /* 0x040fe20000410000 */
[----:B------:R-:W-:Y:S01]  /*ace0*/  HADD2.F32 R185, -RZ, R170.H0_H0 ;  /* 0x200000aaffb97230 */ /* 0x000fe20000004100 */
[----:B------:R-:W-:Y:S01]  /*acf0*/  SHF.R.U32.HI R51, RZ, 0x18, R61 ;  /* 0x00000018ff337819 */ /* 0x000fe2000001163d */
[-C--:B------:R-:W-:Y:S01]  /*ad00*/  FFMA.FTZ R180, R180, R183.reuse, -R182 ;  /* 0x000000b7b4b47223 */ /* 0x080fe200000108b6 */
[----:B------:R-:W-:Y:S01]  /*ad10*/  FFMA.FTZ R97, R181, R183, R97 ;  /* 0x000000b7b5617223 */ /* 0x000fe20000010061 */
[----:B------:R-:W-:Y:S01]  /*ad20*/  HADD2.F32 R181, -RZ, R90.H0_H0 ;  /* 0x2000005affb57230 */ /* 0x000fe20000004100 */
[----:B------:R-:W-:Y:S01]  /*ad30*/  LOP3.LUT R176, R61, 0xff, RZ, 0xc0, !PT ;  /* 0x000000ff3db07812 */ /* 0x000fe200078ec0ff */
[----:B------:R-:W-:Y:S01]  /*ad40*/  HADD2.F32 R183, -RZ, R54.H0_H0 ;  /* 0x20000036ffb77230 */ /* 0x000fe20000004100 */
[----:B------:R-:W-:Y:S01]  /*ad50*/  SHF.R.U32.HI R61, RZ, 0x10, R61 ;  /* 0x00000010ff3d7819 */ /* 0x000fe2000001163d */
        /* <DEDUP_REMOVED lines=8> */
[----:B------:R-:W-:Y:S01]  /*ade0*/  HADD2.F32 R181, -RZ, R90.H1_H1 ;  /* 0x3000005affb57230 */ /* 0x000fe20000004100 */
[----:B------:R-:W-:-:S02]  /*adf0*/  PRMT R51, R51, 0x654, R176 ;  /* 0x0000065433337816 */ /* 0x000fc400000000b0 */
[--C-:B------:R-:W-:Y:S02]  /*ae00*/  SHF.R.U32.HI R177, RZ, 0x18, R63.reuse ;  /* 0x00000018ffb17819 */ /* 0x100fe4000001163f */
[-C--:B------:R-:W-:Y:S01]  /*ae10*/  FMUL.FTZ R54, R181, R170.reuse ;  /* 0x000000aab5367220 */ /* 0x080fe20000410000 */
[----:B------:R-:W-:Y:S01]  /*ae20*/  FMUL.FTZ R170, R183, R170 ;  /* 0x000000aab7aa7220 */ /* 0x000fe20000410000 */
[----:B------:R-:W-:Y:S02]  /*ae30*/  LOP3.LUT R179, R63, 0xff, RZ, 0xc0, !PT ;  /* 0x000000ff3fb37812 */ /* 0x000fe400078ec0ff */
[-C--:B------:R-:W-:Y:S01]  /*ae40*/  FFMA.FTZ R183, R183, R172.reuse, -R54 ;  /* 0x000000acb7b77223 */ /* 0x080fe20000010836 */
[----:B------:R-:W-:Y:S01]  /*ae50*/  IMAD.SHL.U32 R54, R173, 0x100, RZ ;  /* 0x00000100ad367824 */ /* 0x000fe200078e00ff */
[--C-:B------:R-:W-:Y:S01]  /*ae60*/  SHF.R.U32.HI R178, RZ, 0x8, R63.reuse ;  /* 0x00000008ffb27819 */ /* 0x100fe2000001163f */
[----:B------:R-:W-:Y:S01]  /*ae70*/  FFMA.FTZ R170, R181, R172, R170 ;  /* 0x000000acb5aa7223 */ /* 0x000fe200000100aa */
[----:B------:R-:W-:-:S02]  /*ae80*/  SHF.R.U32.HI R63, RZ, 0x10, R63 ;  /* 0x00000010ff3f7819 */ /* 0x000fc4000001163f */
[----:B------:R-:W-:Y:S01]  /*ae90*/  LOP3.LUT R49, R49, 0xff00, R54, 0xf8, !PT ;  /* 0x0000ff0031317812 */ /* 0x000fe200078ef836 */
[----:B------:R-:W-:Y:S01]  /*aea0*/  IMAD.SHL.U32 R54, R175, 0x100, RZ ;  /* 0x00000100af367824 */ /* 0x000fe200078e00ff */
[----:B------:R-:W-:Y:S01]  /*aeb0*/  LOP3.LUT R98, R98, 0xff00, R99, 0xf8, !PT ;  /* 0x0000ff0062627812 */ /* 0x000fe200078ef863 */
[----:B------:R-:W-:Y:S01]  /*aec0*/  IMAD.U32 R90, R63, 0x10000, RZ ;  /* 0x000100003f5a7824 */ /* 0x000fe200078e00ff */
[----:B------:R-:W-:Y:S01]  /*aed0*/  F2FP.SATFINITE.E4M3.F32.PACK_AB_MERGE_C R63, R60, R50, RZ ;  /* 0x000000323c3f723e */ /* 0x000fe200048070ff */
[----:B------:R-:W-:Y:S01]  /*aee0*/  IMAD.SHL.U32 R178, R178, 0x100, RZ ;  /* 0x00000100b2b27824 */ /* 0x000fe200078e00ff */
[----:B------:R-:W-:Y:S01]  /*aef0*/  LOP3.LUT R51, R51, 0xff00, R54, 0xf8, !PT ;  /* 0x0000ff0033337812 */ /* 0x000fe200078ef836 */
[----:B------:R-:W-:Y:S01]  /*af00*/  IMAD.U32 R54, R61, 0x10000, RZ ;  /* 0x000100003d367824 */ /* 0x000fe200078e00ff */
[----:B------:R-:W-:Y:S02]  /*af10*/  F2FP.SATFINITE.E4M3.F32.PACK_AB_MERGE_C R48, R52, R48, RZ ;  /* 0x000000303430723e */ /* 0x000fe400048070ff */
[----:B------:R-:W-:-:S02]  /*af20*/  PRMT R177, R177, 0x654, R179 ;  /* 0x00000654b1b17816 */ /* 0x000fc400000000b3 */
[----:B------:R-:W-:Y:S02]  /*af30*/  LOP3.LUT R61, R51, 0xff0000, R54, 0xf8, !PT ;  /* 0x00ff0000333d7812 */ /* 0x000fe400078ef836 */
[----:B------:R-:W-:Y:S02]  /*af40*/  F2FP.SATFINITE.E4M3.F32.PACK_AB_MERGE_C R52, R96, R88, R63 ;  /* 0x000000586034723e */ /* 0x000fe4000480703f */
[----:B------:R-:W-:Y:S02]  /*af50*/  LOP3.LUT R98, R98, 0xff0000, R171, 0xf8, !PT ;  /* 0x00ff000062627812 */ /* 0x000fe400078ef8ab */
[----:B------:R-:W-:Y:S02]  /*af60*/  F2FP.F16.E4M3.UNPACK_B R60, R89 ;  /* 0x00000059ff3c723e */ /* 0x000fe400020006ff */
[----:B------:R-:W-:Y:S02]  /*af70*/  F2FP.F16.E4M3.UNPACK_B R63, R61 ;  /* 0x0000003dff3f723e */ /* 0x000fe400020006ff */
[----:B------:R-:W-:-:S02]  /*af80*/  F2FP.F16.E4M3.UNPACK_B R96, R53 ;  /* 0x00000035ff60723e */ /* 0x000fc400020006ff */
[----:B------:R-:W-:Y:S01]  /*af90*/  LOP3.LUT R177, R177, 0xff00, R178, 0xf8, !PT ;  /* 0x0000ff00b1b17812 */ /* 0x000fe200078ef8b2 */
[----:B------:R-:W-:Y:S01]  /*afa0*/  HADD2.F32 R99, -RZ, R63.H0_H0 ;  /* 0x2000003fff637230 */ /* 0x000fe20000004100 */
[----:B------:R-:W-:Y:S01]  /*afb0*/  F2FP.SATFINITE.E4M3.F32.PACK_AB_MERGE_C R88, R62, R95, R48 ;  /* 0x0000005f3e58723e */ /* 0x000fe20004807030 */
[----:B------:R-:W-:Y:S01]  /*afc0*/  HADD2.F32 R48, -RZ, R60.H0_H0 ;  /* 0x2000003cff307230 */ /* 0x000fe20000004100 */
[-C--:B------:R-:W-:Y:S01]  /*afd0*/  F2FP.F16.E4M3.UNPACK_B R95, R98.reuse ;  /* 0x00000062ff5f723e */ /* 0x080fe200020006ff */
[--C-:B------:R-:W-:Y:S01]  /*afe0*/  HADD2.F32 R50, -RZ, R96.reuse.H0_H0 ;  /* 0x20000060ff327230 */ /* 0x100fe20000004100 */
[----:B------:R-:W-:Y:S01]  /*aff0*/  LOP3.LUT R51, R177, 0xff0000, R90, 0xf8, !PT ;  /* 0x00ff0000b1337812 */ /* 0x000fe200078ef85a */
[----:B------:R-:W-:Y:S01]  /*b000*/  HADD2.F32 R96, -RZ, R96.H1_H1 ;  /* 0x30000060ff607230 */ /* 0x000fe20000004100 */
[----:B------:R-:W-:Y:S01]  /*b010*/  F2FP.SATFINITE.E4M3.F32.PACK_AB_MERGE_C R90, R97, R187, RZ ;  /* 0x000000bb615a723e */ /* 0x000fe200048070ff */
[----:B------:R-:W-:Y:S02]  /*b020*/  HADD2.F32 R97, -RZ, R95.H0_H0 ;  /* 0x2000005fff617230 */ /* 0x000fe40000004100 */
[-C--:B------:R-:W-:Y:S01]  /*b030*/  FMUL.FTZ R169, R48, R99.reuse ;  /* 0x0000006330a97220 */ /* 0x080fe20000410000 */
[C---:B------:R-:W-:Y:S01]  /*b040*/  FMUL.FTZ R99, R50.reuse, R99 ;  /* 0x0000006332637220 */ /* 0x040fe20000410000 */
[----:B------:R-:W-:Y:S01]  /*b050*/  HADD2.F32 R62, -RZ, R60.H1_H1 ;  /* 0x3000003cff3e7230 */ /* 0x000fe20000004100 */
[----:B------:R-:W-:Y:S01]  /*b060*/  F2FP.F16.E4M3.UNPACK_B R89, R89.H1 ;  /* 0x00000059ff59723e */ /* 0x000fe200030006ff */
[-C--:B------:R-:W-:Y:S01]  /*b070*/  FFMA.FTZ R50, R50, R97.reuse, -R169 ;  /* 0x0000006132327223 */ /* 0x080fe200000108a9 */
[----:B------:R-:W-:Y:S01]  /*b080*/  FFMA.FTZ R48, R48, R97, R99 ;  /* 0x0000006130307223 */ /* 0x000fe20000010063 */
[----:B------:R-:W-:Y:S01]  /*b090*/  HADD2.F32 R169, -RZ, R63.H1_H1 ;  /* 0x3000003fffa97230 */ /* 0x000fe20000004100 */
[----:B------:R-:W-:Y:S01]  /*b0a0*/  F2FP.F16.E4M3.UNPACK_B R99, R61.H1 ;  /* 0x0000003dff63723e */ /* 0x000fe200030006ff */
[----:B------:R-:W-:Y:S01]  /*b0b0*/  HADD2.F32 R97, -RZ, R95.H1_H1 ;  /* 0x3000005fff617230 */ /* 0x000fe20000004100 */
[----:B------:R-:W-:Y:S01]  /*b0c0*/  F2FP.F16.E4M3.UNPACK_B R63, R53.H1 ;  /* 0x00000035ff3f723e */ /* 0x000fe200030006ff */
[----:B------:R-:W-:Y:S01]  /*b0d0*/  HADD2.F32 R95, -RZ, R89.H0_H0 ;  /* 0x20000059ff5f7230 */ /* 0x000fe20000004100 */
[----:B------:R-:W-:Y:S01]  /*b0e0*/  F2FP.F16.E4M3.UNPACK_B R98, R98.H1 ;  /* 0x00000062ff62723e */ /* 0x000fe200030006ff */
[-C--:B------:R-:W-:Y:S01]  /*b0f0*/  FMUL.FTZ R53, R62, R169.reuse ;  /* 0x000000a93e357220 */ /* 0x080fe20000410000 */
[----:B------:R-:W-:Y:S01]  /*b100*/  FMUL.FTZ R61, R96, R169 ;  /* 0x000000a9603d7220 */ /* 0x000fe20000410000 */
[----:B------:R-:W-:Y:S01]  /*b110*/  HADD2.F32 R169, -RZ, R99.H0_H0 ;  /* 0x20000063ffa97230 */ /* 0x000fe20000004100 */
[----:B------:R-:W-:Y:S01]  /*b120*/  F2FP.SATFINITE.E4M3.F32.PACK_AB_MERGE_C R90, R170, R185, R90 ;  /* 0x000000b9aa5a723e */ /* 0x000fe2000480705a */
[----:B------:R-:W-:-:S02]  /*b130*/  HADD2.F32 R60, -RZ, R63.H0_H0 ;  /* 0x2000003fff3c7230 */ /* 0x000fc40000004100 */
[----:B------:R-:W-:Y:S01]  /*b140*/  FFMA.FTZ R61, R62, R97, R61 ;  /* 0x000000613e3d7223 */ /* 0x000fe2000001003d */
[--C-:B------:R-:W-:Y:S02]  /*b150*/  HADD2.F32 R62, -RZ, R98.reuse.H0_H0 ;  /* 0x20000062ff3e7230 */ /* 0x100fe40000004100 */
[CC--:B------:R-:W-:Y:S01]  /*b160*/  FMUL.FTZ R171, R95.reuse, R169.reuse ;  /* 0x000000a95fab7220 */ /* 0x0c0fe20000410000 */
[----:B------:R-:W-:Y:S01]  /*b170*/  SHF.L.U32 R174, R174, 0x10, RZ ;  /* 0x00000010aeae7819 */ /* 0x000fe200000006ff */
[----:B------:R-:W-:Y:S01]  /*b180*/  FMUL.FTZ R170, R60, R169 ;  /* 0x000000a93caa7220 */ /* 0x000fe20000410000 */
[----:B------:R-:W-:Y:S01]  /*b190*/  FFMA.FTZ R53, R96, R97, -R53 ;  /* 0x0000006160357223 */ /* 0x000fe20000010835 */
[-C--:B------:R-:W-:Y:S01]  /*b1a0*/  FFMA.FTZ R60, R60, R62.reuse, -R171 ;  /* 0x0000003e3c3c7223 */ /* 0x080fe200000108ab */
[----:B------:R-:W-:Y:S02]  /*b1b0*/  HADD2.F32 R97, -RZ, R89.H1_H1 ;  /* 0x30000059ff617230 */ /* 0x000fe40000004100 */
[----:B------:R-:W-:Y:S01]  /*b1c0*/  FFMA.FTZ R62, R95, R62, R170 ;  /* 0x0000003e5f3e7223 */ /* 0x000fe200000100aa */
[----:B------:R-:W-:Y:S01]  /*b1d0*/  HADD2.F32 R96, -RZ, R99.H1_H1 ;  /* 0x30000063ff607230 */ /* 0x000fe20000004100 */
[----:B------:R-:W-:Y:S01]  /*b1e0*/  LOP3.LUT R49, R49, 0xff0000, R174, 0xf8, !PT ;  /* 0x00ff000031317812 */ /* 0x000fe200078ef8ae */
[----:B------:R-:W-:Y:S01]  /*b1f0*/  HADD2.F32 R63, -RZ, R63.H1_H1 ;  /* 0x3000003fff3f7230 */ /* 0x000fe20000004100 */
[----:B------:R-:W-:Y:S01]  /*b200*/  F2FP.F16.E4M3.UNPACK_B R95, R51 ;  /* 0x00000033ff5f723e */ /* 0x000fe200020006ff */
[----:B------:R-:W-:Y:S01]  /*b210*/  HADD2.F32 R170, -RZ, R98.H1_H1 ;  /* 0x30000062ffaa7230 */ /* 0x000fe20000004100 */
[----:B------:R-:W-:Y:S01]  /*b220*/  F2FP.F16.E4M3.UNPACK_B R98, R91 ;  /* 0x0000005bff62723e */ /* 0x000fe200020006ff */
[-C--:B------:R-:W-:Y:S01]  /*b230*/  FMUL.FTZ R172, R97, R96.reuse ;  /* 0x0000006061ac7220 */ /* 0x080fe20000410000 */
[----:B------:R-:W-:Y:S01]  /*b240*/  FMUL.FTZ R176, R63, R96 ;  /* 0x000000603fb07220 */ /* 0x000fe20000410000 */
[----:B------:R-:W-:Y:S01]  /*b250*/  F2FP.F16.E4M3.UNPACK_B R96, R55 ;  /* 0x00000037ff60723e */ /* 0x000fe200020006ff */
[----:B------:R-:W-:Y:S01]  /*b260*/  HADD2.F32 R174, -RZ, R95.H0_H0 ;  /* 0x2000005fffae7230 */ /* 0x000fe20000004100 */
[----:B------:R-:W-:Y:S01]  /*b270*/  F2FP.F16.E4M3.UNPACK_B R89, R49 ;  /* 0x00000031ff59723e */ /* 0x000fe200020006ff */
[----:B------:R-:W-:-:S02]  /*b280*/  HADD2.F32 R169, -RZ, R98.H0_H0 ;  /* 0x20000062ffa97230 */ /* 0x000fc40000004100 */
[-C--:B------:R-:W-:Y:S01]  /*b290*/  FFMA.FTZ R63, R63, R170.reuse, -R172 ;  /* 0x000000aa3f3f7223 */ /* 0x080fe200000108ac */
[----:B------:R-:W-:Y:S01]  /*b2a0*/  FFMA.FTZ R97, R97, R170, R176 ;  /* 0x000000aa61617223 */ /* 0x000fe200000100b0 */
[----:B------:R-:W-:Y:S01]  /*b2b0*/  HADD2.F32 R99, -RZ, R96.H0_H0 ;  /* 0x20000060ff637230 */ /* 0x000fe20000004100 */
[----:B------:R-:W-:Y:S01]  /*b2c0*/  F2FP.F16.E4M3.UNPACK_B R173, R51.H1 ;  /* 0x00000033ffad723e */ /* 0x000fe200030006ff */
[----:B------:R-:W-:Y:S02]  /*b2d0*/  HADD2.F32 R172, -RZ, R89.H0_H0 ;  /* 0x20000059ffac7230 */ /* 0x000fe40000004100 */
        /* <DEDUP_REMOVED lines=9> */
[----:B------:R-:W-:Y:S01]  /*b370*/  F2FP.SATFINITE.E4M3.F32.PACK_AB_MERGE_C R54, R180, R186, RZ ;  /* 0x000000bab436723e */ /* 0x000fe200048070ff */
        /* <DEDUP_REMOVED lines=21> */
[C---:B------:R-:W-:Y:S01]  /*b4d0*/  FMUL.FTZ R95, R96.reuse, R95 ;  /* 0x0000005f605f7220 */ /* 0x040fe20000410000 */
[----:B------:R-:W-:Y:S01]  /*b4e0*/  F2FP.SATFINITE.E4M3.F32.PACK_AB_MERGE_C R62, R97, R62, RZ ;  /* 0x0000003e613e723e */ /* 0x000fe200048070ff */
[----:B------:R-:W-:Y:S01]  /*b4f0*/  FFMA.FTZ R96, R96, R89, -R99 ;  /* 0x0000005960607223 */ /* 0x000fe20000010863 */
[----:B------:R-:W-:Y:S01]  /*b500*/  F2FP.SATFINITE.E4M3.F32.PACK_AB_MERGE_C R91, R174, R91, RZ ;  /* 0x0000005bae5b723e */ /* 0x000fe200048070ff */
[----:B------:R-:W-:Y:S01]  /*b510*/  FFMA.FTZ R98, R98, R89, R95 ;  /* 0x0000005962627223 */ /* 0x000fe2000001005f */
[----:B------:R-:W-:-:S02]  /*b520*/  F2FP.SATFINITE.E4M3.F32.PACK_AB_MERGE_C R54, R183, R184, R54 ;  /* 0x000000b8b736723e */ /* 0x000fc40004807036 */
[----:B------:R-:W-:Y:S02]  /*b530*/  F2FP.SATFINITE.E4M3.F32.PACK_AB_MERGE_C R53, R53, R50, R60 ;  /* 0x000000323535723e */ /* 0x000fe4000480703c */
[----:B------:R-:W-:Y:S02]  /*b540*/  F2FP.SATFINITE.E4M3.F32.PACK_AB_MERGE_C R55, R96, R51, R55 ;  /* 0x000000336037723e */ /* 0x000fe40004807037 */
[----:B------:R-:W-:Y:S02]  /*b550*/  F2FP.SATFINITE.E4M3.F32.PACK_AB_MERGE_C R89, R61, R48, R62 ;  /* 0x000000303d59723e */ /* 0x000fe4000480703e */
[----:B------:R-:W-:-:S07]  /*b560*/  F2FP.SATFINITE.E4M3.F32.PACK_AB_MERGE_C R91, R98, R49, R91 ;  /* 0x00000031625b723e */ /* 0x000fce000480705b */
.L_x_5363:
[----:B------:R-:W-:Y:S05]  /*b570*/  BSYNC B3 ;  /* 0x0000000000037941 */ /* 0x000fea0003800000 */
.L_x_5362:
        /* <DEDUP_REMOVED lines=10> */
.L_x_5361:
[----:B------:R-:W-:Y:S05]  /*b620*/  BSYNC B2 ;  /* 0x0000000000027941 */ /* 0x000fea0003800000 */
.L_x_5360:
        /* <DEDUP_REMOVED lines=18> */
[----:B------:R-:W-:-:S04]  /*b750*/  LOP3.LUT R48, R48, R231, RZ, 0x3c, !PT ;  /* 0x000000e730307212 */ /* 0x000fc800078e3cff */
[----:B------:R-:W-:Y:S01]  /*b760*/  IADD3 R48, R49, R48, RZ ;  /* 0x0000003031307210 */ /* 0x000fe20007ffe0ff */
[----:B------:R-:W-:-:S04]  /*b770*/  IMAD R49, R17, 0x7800, R141 ;  /* 0x0000780011317824 */ /* 0x000fc800078e028d */
[----:B------:R-:W-:Y:S02]  /*b780*/  IMAD R51, R17, 0x7800, R48 ;  /* 0x0000780011337824 */ /* 0x000fe400078e0230 */
[C---:B------:R-:W-:Y:S02]  /*b790*/  IMAD.IADD R49, R16.reuse, 0x1, R49 ;  /* 0x0000000110317824 */ /* 0x040fe400078e0231 */
[----:B0-----:R-:W-:-:S04]  /*b7a0*/  IMAD.IADD R52, R16, 0x1, R51 ;  /* 0x0000000110347824 */ /* 0x001fc800078e0233 */
[----:B------:R-:W0:Y:S04]  /*b7b0*/  LDS.128 R48, [R49+0x24200] ;  /* 0x0242000031307984 */ /* 0x000e280000000c00 */
[----:B------:R-:W1:Y:S01]  /*b7c0*/  LDS.128 R52, [R52+0x24200] ;  /* 0x0242000034347984 */ /* 0x000e620000000c00 */
[----:B------:R-:W-:Y:S05]  /*b7d0*/  @P4 BRA `(.L_x_5365) ;  /* 0x0000000c00584947 */ /* 0x000fea0003800000 */
[--C-:B------:R-:W-:Y:S01]  /*b7e0*/  SHF.R.U32.HI R96, RZ, 0x8, R45.reuse ;  /* 0x00000008ff607819 */ /* 0x100fe2000001162d */
[----:B0-----:R-:W-:Y:S01]  /*b7f0*/  IMAD.MOV.U32 R56, RZ, RZ, R48 ;  /* 0x000000ffff387224 */ /* 0x001fe200078e0030 */
[----:B------:R-:W-:Y:S02]  /*b800*/  LOP3.LUT R58, R45, 0xff, RZ, 0xc0, !PT ;  /* 0x000000ff2d3a7812 */ /* 0x000fe400078ec0ff */
[----:B------:R-:W-:Y:S01]  /*b810*/  SHF.R.U32.HI R97, RZ, 0x18, R45 ;  /* 0x00000018ff617819 */ /* 0x000fe2000001162d */
[----:B------:R-:W-:Y:S01]  /*b820*/  IMAD.SHL.U32 R48, R96, 0x100, RZ ;  /* 0x0000010060307824 */ /* 0x000fe200078e00ff */
[----:B------:R-:W-:Y:S02]  /*b830*/  SHF.R.U32.HI R92, RZ, 0x8, R59 ;  /* 0x00000008ff5c7819 */ /* 0x000fe4000001163b */
[--C-:B------:R-:W-:Y:S02]  /*b840*/  SHF.R.U32.HI R44, RZ, 0x10, R47.reuse ;  /* 0x00000010ff2c7819 */ /* 0x100fe4000001162f */
[----:B------:R-:W-:-:S02]  /*b850*/  SHF.R.U32.HI R95, RZ, 0x8, R47 ;  /* 0x00000008ff5f7819 */ /* 0x000fc4000001162f */
[----:B------:R-:W-:Y:S01]  /*b860*/  LOP3.LUT R62, R47, 0xff, RZ, 0xc0, !PT ;  /* 0x000000ff2f3e7812 */ /* 0x000fe200078ec0ff */
[----:B------:R-:W-:Y:S01]  /*b870*/  IMAD.U32 R44, R44, 0x10000, RZ ;  /* 0x000100002c2c7824 */ /* 0x000fe200078e00ff */
[----:B------:R-:W-:Y:S02]  /*b880*/  SHF.R.U32.HI R89, RZ, 0x18, R47 ;  /* 0x00000018ff597819 */ /* 0x000fe4000001162f */
[----:B------:R-:W-:Y:S02]  /*b890*/  LOP3.LUT R90, R59, 0xff, RZ, 0xc0, !PT ;  /* 0x000000ff3b5a7812 */ /* 0x000fe400078ec0ff */
[----:B------:R-:W-:Y:S02]  /*b8a0*/  SHF.R.U32.HI R93, RZ, 0x18, R59 ;  /* 0x00000018ff5d7819 */ /* 0x000fe4000001163b */
[----:B------:R-:W-:Y:S02]  /*b8b0*/  SHF.R.U32.HI R46, RZ, 0x10, R45 ;  /* 0x00000010ff2e7819 */ /* 0x000fe4000001162d */
[----:B------:R-:W-:-:S02]  /*b8c0*/  SHF.R.U32.HI R47, RZ, 0x10, R59 ;  /* 0x00000010ff2f7819 */ /* 0x000fc4000001163b */
[--C-:B------:R-:W-:Y:S01]  /*b8d0*/  SHF.R.U32.HI R45, RZ, 0x10, R57.reuse ;  /* 0x00000010ff2d7819 */ /* 0x100fe20000011639 */
[----:B------:R-:W-:Y:S01]  /*b8e0*/  IMAD.U32 R46, R46, 0x10000, RZ ;  /* 0x000100002e2e7824 */ /* 0x000fe200078e00ff */
[--C-:B------:R-:W-:Y:S02]  /*b8f0*/  SHF.R.U32.HI R94, RZ, 0x8, R57.reuse ;  /* 0x00000008ff5e7819 */ /* 0x100fe40000011639 */
[----:B------:R-:W-:Y:S01]  /*b900*/  LOP3.LUT R88, R57, 0xff, RZ, 0xc0, !PT ;  /* 0x000000ff39587812 */ /* 0x000fe200078ec0ff */
[----:B------:R-:W-:Y:S01]  /*b910*/  IMAD.U32 R45, R45, 0x10000, RZ ;  /* 0x000100002d2d7824 */ /* 0x000fe200078e00ff */
[----:B------:R-:W-:Y:S01]  /*b920*/  SHF.R.U32.HI R91, RZ, 0x18, R57 ;  /* 0x00000018ff5b7819 */ /* 0x000fe20000011639 */
[----:B-1----:R-:W-:Y:S01]  /*b930*/  IMAD.MOV.U32 R57, RZ, RZ, R52 ;  /* 0x000000ffff397224 */ /* 0x002fe200078e0034 */
[----:B------:R-:W-:Y:S01]  /*b940*/  PRMT R59, R97, 0x654, R58 ;  /* 0x00000654613b7816 */ /* 0x000fe2000000003a */
[----:B------:R-:W-:Y:S01]  /*b950*/  IMAD.SHL.U32 R58, R92, 0x100, RZ ;  /* 0x000001005c3a7824 */ /* 0x000fe200078e00ff */
[----:B------:R-:W-:Y:S01]  /*b960*/  PRMT R93, R93, 0x654, R90 ;  /* 0x000006545d5d7816 */ /* 0x000fe2000000005a */
[----:B------:R-:W-:Y:S01]  /*b970*/  IMAD.SHL.U32 R52, R94, 0x100, RZ ;  /* 0x000001005e347824 */ /* 0x000fe200078e00ff */
[----:B------:R-:W-:-:S02]  /*b980*/  PRMT R89, R89, 0x654, R62 ;  /* 0x0000065459597816 */ /* 0x000fc4000000003e */
[----:B------:R-:W-:Y:S02]  /*b990*/  PRMT R91, R91, 0x654, R88 ;  /* 0x000006545b5b7816 */ /* 0x000fe40000000058 */
[----:B------:R-:W-:Y:S02]  /*b9a0*/  LOP3.LUT R59, R59, 0xff00, R48, 0xf8, !PT ;  /* 0x0000ff003b3b7812 */ /* 0x000fe400078ef830 */
[----:B------:R-:W-:Y:S02]  /*b9b0*/  LOP3.LUT R93, R93, 0xff00, R58, 0xf8, !PT ;  /* 0x0000ff005d5d7812 */ /* 0x000fe400078ef83a */
[----:B------:R-:W-:Y:S02]  /*b9c0*/  F2FP.F16.E4M3.UNPACK_B R88, R167.H1 ;  /* 0x000000a7ff58723e */ /* 0x000fe400030006ff */
[----:B------:R-:W-:Y:S02]  /*b9d0*/  F2FP.F16.E4M3.UNPACK_B R62, R57.H1 ;  /* 0x00000039ff3e723e */ /* 0x000fe400030006ff */
[----:B------:R-:W-:-:S02]  /*b9e0*/  SHF.L.U32 R48, R95, 0x8, RZ ;  /* 0x000000085f307819 */ /* 0x000fc400000006ff */
[----:B------:R-:W-:Y:S02]  /*b9f0*/  F2FP.F16.E4M3.UNPACK_B R58, R56.H1 ;  /* 0x00000038ff3a723e */ /* 0x000fe400030006ff */
[----:B------:R-:W-:Y:S01]  /*ba00*/  LOP3.LUT R90, R91, 0xff00, R52, 0xf8, !PT ;  /* 0x0000ff005b5a7812 */ /* 0x000fe200078ef834 */
[----:B------:R-:W-:Y:S01]  /*ba10*/  HADD2.F32 R91, -RZ, R88.H0_H0 ;  /* 0x20000058ff5b7230 */ /* 0x000fe20000004100 */
[----:B------:R-:W-:Y:S01]  /*ba20*/  LOP3.LUT R46, R59, 0xff0000, R46, 0xf8, !PT ;  /* 0x00ff00003b2e7812 */ /* 0x000fe200078ef82e */
[----:B------:R-:W-:Y:S01]  /*ba30*/  HADD2.F32 R52, -RZ, R62.H0_H0 ;  /* 0x2000003eff347230 */ /* 0x000fe20000004100 */
[----:B------:R-:W-:Y:S01]  /*ba40*/  LOP3.LUT R89, R89, 0xff00, R48, 0xf8, !PT ;  /* 0x0000ff0059597812 */ /* 0x000fe200078ef830 */
[----:B------:R-:W-:Y:S01]  /*ba50*/  HADD2.F32 R48, -RZ, R58.H0_H0 ;  /* 0x2000003aff307230 */ /* 0x000fe20000004100 */
[----:B------:R-:W-:Y:S02]  /*ba60*/  F2FP.F16.E4M3.UNPACK_B R59, R165.H1 ;  /* 0x000000a5ff3b723e */ /* 0x000fe400030006ff */
[----:B------:R-:W-:Y:S01]  /*ba70*/  LOP3.LUT R44, R89, 0xff0000, R44, 0xf8, !PT ;  /* 0x00ff0000592c7812 */ /* 0x000fe200078ef82c */
[----:B------:R-:W-:Y:S01]  /*ba80*/  FMUL.FTZ R95, R52, R91 ;  /* 0x0000005b345f7220 */ /* 0x000fe20000410000 */
[----:B------:R-:W-:Y:S01]  /*ba90*/  SHF.L.U32 R92, R47, 0x10, RZ ;  /* 0x000000102f5c7819 */ /* 0x000fe200000006ff */
[----:B------:R-:W-:-:S02]  /*baa0*/  HADD2.F32 R89, -RZ, R59.H0_H0 ;  /* 0x2000003bff597230 */ /* 0x000fc40000004100 */
        /* <DEDUP_REMOVED lines=13> */
[-C--:B------:R-:W-:Y:S01]  /*bb80*/  FMUL.FTZ R94, R89, R92.reuse ;  /* 0x0000005c595e7220 */ /* 0x080fe20000410000 */
[----:B------:R-:W-:Y:S01]  /*bb90*/  F2FP.F16.E4M3.UNPACK_B R165, R165 ;  /* 0x000000a5ffa5723e */ /* 0x000fe200020006ff */
        /* <DEDUP_REMOVED lines=35> */
[-C--:B------:R-:W-:Y:S01]  /*bdd0*/  FMUL.FTZ R99, R93, R96.reuse ;  /* 0x000000605d637220 */ /* 0x080fe20000410000 */
[----:B------:R-:W-:Y:S01]  /*bde0*/  FFMA.FTZ R88, R92, R95, R97 ;  /* 0x0000005f5c587223 */ /* 0x000fe20000010061 */
[C---:B------:R-:W-:Y:S01]  /*bdf0*/  FMUL.FTZ R96, R90.reuse, R96 ;  /* 0x000000605a607220 */ /* 0x040fe20000410000 */
[----:B------:R-:W-:Y:S01]  /*be00*/  F2FP.F16.E4M3.UNPACK_B R164, R164 ;  /* 0x000000a4ffa4723e */ /* 0x000fe200020006ff */
[----:B------:R-:W-:Y:S01]  /*be10*/  FFMA.FTZ R169, R90, R94, -R99 ;  /* 0x0000005e5aa97223 */ /* 0x000fe20000010863 */
[----:B------:R-:W-:Y:S01]  /*be20*/  F2FP.F16.E4M3.UNPACK_B R90, R54 ;  /* 0x00000036ff5a723e */ /* 0x000fe200020006ff */
[--C-:B------:R-:W-:Y:S01]  /*be30*/  HADD2.F32 R97, -RZ, R166.reuse.H0_H0 ;  /* 0x200000a6ff617230 */ /* 0x100fe20000004100 */
[----:B------:R-:W-:Y:S01]  /*be40*/  F2FP.SATFINITE.E4M3.F32.PACK_AB_MERGE_C R48, R57, R48, RZ ;  /* 0x000000303930723e */ /* 0x000fe200048070ff */
[----:B------:R-:W-:-:S02]  /*be50*/  HADD2.F32 R99, -RZ, R166.H1_H1 ;  /* 0x300000a6ff637230 */ /* 0x000fc40000004100 */
[----:B------:R-:W-:Y:S01]  /*be60*/  FFMA.FTZ R171, R93, R94, R96 ;  /* 0x0000005e5dab7223 */ /* 0x000fe20000010060 */
[----:B------:R-:W-:Y:S01]  /*be70*/  HADD2.F32 R92, -RZ, R90.H0_H0 ;  /* 0x2000005aff5c7230 */ /* 0x000fe20000004100 */
[----:B------:R-:W-:Y:S01]  /*be80*/  F2FP.SATFINITE.E4M3.F32.PACK_AB_MERGE_C R52, R59, R52, RZ ;  /* 0x000000343b34723e */ /* 0x000fe200048070ff */
[----:B------:R-:W-:Y:S01]  /*be90*/  HADD2.F32 R54, -RZ, R50.H0_H0 ;  /* 0x20000032ff367230 */ /* 0x000fe20000004100 */
[----:B------:R-:W-:Y:S01]  /*bea0*/  F2FP.SATFINITE.E4M3.F32.PACK_AB_MERGE_C R48, R89, R58, R48 ;  /* 0x0000003a5930723e */ /* 0x000fe20004807030 */
        /* <DEDUP_REMOVED lines=8> */
[----:B------:R-:W-:Y:S01]  /*bf30*/  F2FP.F16.E4M3.UNPACK_B R59, R53 ;  /* 0x00000035ff3b723e */ /* 0x000fe200020006ff */
[----:B------:R-:W-:Y:S01]  /*bf40*/  FFMA.FTZ R165, R54, R93, -R165 ;  /* 0x0000005d36a57223 */ /* 0x000fe200000108a5 */
[----:B------:R-:W-:Y:S01]  /*bf50*/  F2FP.F16.E4M3.UNPACK_B R58, R47 ;  /* 0x0000002fff3a723e */ /* 0x000fe200020006ff */
[----:B------:R-:W-:Y:S01]  /*bf60*/  FFMA.FTZ R54, R92, R93, R97 ;  /* 0x0000005d5c367223 */ /* 0x000fe20000010061 */
[----:B------:R-:W-:Y:S01]  /*bf70*/  F2FP.F16.E4M3.UNPACK_B R57, R49 ;  /* 0x00000031ff39723e */ /* 0x000fe200020006ff */
[-C--:B------:R-:W-:Y:S01]  /*bf80*/  FFMA.FTZ R99, R90, R95.reuse, R99 ;  /* 0x0000005f5a637223 */ /* 0x080fe20000010063 */
[----:B------:R-:W-:Y:S01]  /*bf90*/  F2FP.SATFINITE.E4M3.F32.PACK_AB_MERGE_C R169, R169, R62, RZ ;  /* 0x0000003ea9a9723e */ /* 0x000fe200048070ff */
[----:B------:R-:W-:Y:S01]  /*bfa0*/  HADD2.F32 R62, -RZ, R59.H0_H0 ;  /* 0x2000003bff3e7230 */ /* 0x000fe20000004100 */
[----:B------:R-:W-:Y:S01]  /*bfb0*/  F2FP.SATFINITE.E4M3.F32.PACK_AB_MERGE_C R88, R171, R88, RZ ;  /* 0x00000058ab58723e */ /* 0x000fe200048070ff */
[----:B------:R-:W-:Y:S01]  /*bfc0*/  HADD2.F32 R93, -RZ, R58.H0_H0 ;  /* 0x2000003aff5d7230 */ /* 0x000fe20000004100 */
[----:B------:R-:W-:Y:S01]  /*bfd0*/  F2FP.SATFINITE.E4M3.F32.PACK_AB_MERGE_C R52, R91, R56, R52 ;  /* 0x000000385b34723e */ /* 0x000fe20004807034 */
[----:B------:R-:W-:Y:S01]  /*bfe0*/  HADD2.F32 R56, -RZ, R57.H0_H0 ;  /* 0x20000039ff387230 */ /* 0x000fe20000004100 */
[----:B------:R-:W-:Y:S01]  /*bff0*/  F2FP.F16.E4M3.UNPACK_B R89, R46 ;  /* 0x0000002eff59723e */ /* 0x000fe200020006ff */
[----:B------:R-:W-:Y:S01]  /*c000*/  FFMA.FTZ R50, R50, R95, -R167 ;  /* 0x0000005f32327223 */ /* 0x000fe200000108a7 */
[----:B------:R-:W-:Y:S01]  /*c010*/  F2FP.SATFINITE.E4M3.F32.PACK_AB_MERGE_C R54, R99, R54, R88 ;  /* 0x000000366336723e */ /* 0x000fe20004807058 */
[----:B------:R-:W-:-:S02]  /*c020*/  HADD2.F32 R88, -RZ, R59.H1_H1 ;  /* 0x3000003bff587230 */ /* 0x000fc40000004100 */
[-C--:B------:R-:W-:Y:S01]  /*c030*/  FMUL.FTZ R95, R62, R93.reuse ;  /* 0x0000005d3e5f7220 */ /* 0x080fe20000410000 */
        /* <DEDUP_REMOVED lines=9> */
[C---:B------:R-:W-:Y:S01]  /*c0d0*/  FMUL.FTZ R93, R58.reuse, R93 ;  /* 0x0000005d3a5d7220 */ /* 0x040fe20000410000 */
[----:B------:R-:W-:Y:S01]  /*c0e0*/  F2FP.F16.E4M3.UNPACK_B R90, R47.H1 ;  /* 0x0000002fff5a723e */ /* 0x000fe200030006ff */
[----:B------:R-:W-:Y:S01]  /*c0f0*/  HADD2.F32 R62, -RZ, R53.H0_H0 ;  /* 0x20000035ff3e7230 */ /* 0x000fe20000004100 */
[----:B------:R-:W-:Y:S01]  /*c100*/  F2FP.F16.E4M3.UNPACK_B R59, R49.H1 ;  /* 0x00000031ff3b723e */ /* 0x000fe200030006ff */
[-C--:B------:R-:W-:Y:S01]  /*c110*/  FFMA.FTZ R49, R58, R89.reuse, -R91 ;  /* 0x000000593a317223 */ /* 0x080fe2000001085b */
        /* <DEDUP_REMOVED lines=28> */
[----:B------:R-:W-:Y:S01]  /*c2e0*/  F2FP.SATFINITE.E4M3.F32.PACK_AB_MERGE_C R50, R50, R165, R169 ;  /* 0x000000a53232723e */ /* 0x000fe200048070a9 */
        /* <DEDUP_REMOVED lines=37> */
.L_x_5365:
[----:B------:R-:W-:Y:S05]  /*c540*/  BSYNC B2 ;  /* 0x0000000000027941 */ /* 0x000fea0003800000 */
.L_x_5364:
        /* <DEDUP_REMOVED lines=10> */
.L_x_5355:
[----:B------:R-:W-:Y:S05]  /*c5f0*/  BSYNC B1 ;  /* 0x0000000000017941 */ /* 0x000fea0003800000 */
.L_x_5354:
        /* <DEDUP_REMOVED lines=41> */
[----:B------:R-:W-:-:S02]  /*c890*/  SHF.R.U32.HI R72, RZ, 0x18, R87 ;  /* 0x00000018ff487819 */ /* 0x000fc40000011657 */
[----:B------:R-:W-:Y:S02]  /*c8a0*/  LOP3.LUT R63, R87, 0xff, RZ, 0xc0, !PT ;  /* 0x000000ff573f7812 */ /* 0x000fe400078ec0ff */
[----:B------:R-:W-:Y:S02]  /*c8b0*/  SHF.R.U32.HI R73, RZ, 0x8, R87 ;  /* 0x00000008ff497819 */ /* 0x000fe40000011657 */
[----:B------:R-:W-:Y:S02]  /*c8c0*/  SHF.R.U32.HI R84, RZ, 0x8, R75 ;  /* 0x00000008ff547819 */ /* 0x000fe4000001164b */
[----:B------:R-:W-:Y:S01]  /*c8d0*/  SHF.R.U32.HI R89, RZ, 0x18, R85 ;  /* 0x00000018ff597819 */ /* 0x000fe20000011655 */
[----:B------:R-:W-:Y:S01]  /*c8e0*/  IMAD.SHL.U32 R73, R73, 0x100, RZ ;  /* 0x0000010049497824 */ /* 0x000fe200078e00ff */
[----:B------:R-:W-:Y:S01]  /*c8f0*/  LOP3.LUT R62, R85, 0xff, RZ, 0xc0, !PT ;  /* 0x000000ff553e7812 */ /* 0x000fe200078ec0ff */
[----:B------:R-:W-:Y:S01]  /*c900*/  IMAD.SHL.U32 R44, R84, 0x100, RZ ;  /* 0x00000100542c7824 */ /* 0x000fe200078e00ff */
[----:B------:R-:W-:-:S02]  /*c910*/  PRMT R58, R93, 0x654, R58 ;  /* 0x000006545d3a7816 */ /* 0x000fc4000000003a */
[----:B------:R-:W-:Y:S02]  /*c920*/  SHF.R.U32.HI R88, RZ, 0x18, R75 ;  /* 0x00000018ff587819 */ /* 0x000fe4000001164b */
[----:B------:R-:W-:Y:S02]  /*c930*/  LOP3.LUT R59, R75, 0xff, RZ, 0xc0, !PT ;  /* 0x000000ff4b3b7812 */ /* 0x000fe400078ec0ff */
[----:B------:R-:W-:Y:S01]  /*c940*/  MOV R56, R46 ;  /* 0x0000002e00387202 */ /* 0x000fe20000000f00 */
[----:B------:R-:W-:Y:S01]  /*c950*/  IMAD.U32 R46, R90, 0x10000, RZ ;  /* 0x000100005a2e7824 */ /* 0x000fe200078e00ff */
[----:B------:R-:W-:Y:S01]  /*c960*/  PRMT R72, R72, 0x654, R63 ;  /* 0x0000065448487816 */ /* 0x000fe2000000003f */
[----:B------:R-:W-:Y:S01]  /*c970*/  IMAD.SHL.U32 R63, R74, 0x100, RZ ;  /* 0x000001004a3f7824 */ /* 0x000fe200078e00ff */
[----:B------:R-:W-:Y:S02]  /*c980*/  PRMT R62, R89, 0x654, R62 ;  /* 0x00000654593e7816 */ /* 0x000fe4000000003e */
[----:B------:R-:W-:-:S02]  /*c990*/  LOP3.LUT R45, R58, 0xff00, R45, 0xf8, !PT ;  /* 0x0000ff003a2d7812 */ /* 0x000fc400078ef82d */
[----:B------:R-:W-:Y:S02]  /*c9a0*/  SHF.R.U32.HI R86, RZ, 0x10, R75 ;  /* 0x00000010ff567819 */ /* 0x000fe4000001164b */
[----:B------:R-:W-:Y:S02]  /*c9b0*/  PRMT R59, R88, 0x654, R59 ;  /* 0x00000654583b7816 */ /* 0x000fe4000000003b */
[----:B------:R-:W-:Y:S02]  /*c9c0*/  LOP3.LUT R48, R62, 0xff00, R63, 0xf8, !PT ;  /* 0x0000ff003e307812 */ /* 0x000fe400078ef83f */
[----:B------:R-:W-:Y:S02]  /*c9d0*/  LOP3.LUT R84, R72, 0xff00, R73, 0xf8, !PT ;  /* 0x0000ff0048547812 */ /* 0x000fe400078ef849 */
[----:B------:R-:W-:Y:S02]  /*c9e0*/  LOP3.LUT R46, R45, 0xff0000, R46, 0xf8, !PT ;  /* 0x00ff00002d2e7812 */ /* 0x000fe400078ef82e */
[----:B------:R-:W-:-:S02]  /*c9f0*/  LOP3.LUT R44, R59, 0xff00, R44, 0xf8, !PT ;  /* 0x0000ff003b2c7812 */ /* 0x000fc400078ef82c */
[----:B------:R-:W-:Y:S02]  /*ca00*/  SHF.L.U32 R45, R86, 0x10, RZ ;  /* 0x00000010562d7819 */ /* 0x000fe400000006ff */
[----:B------:R-:W-:Y:S02]  /*ca10*/  F2FP.F16.E4M3.UNPACK_B R74, R163.H1 ;  /* 0x000000a3ff4a723e */ /* 0x000fe400030006ff */
[----:B------:R-:W-:Y:S02]  /*ca20*/  F2FP.F16.E4M3.UNPACK_B R72, R61.H1 ;  /* 0x0000003dff48723e */ /* 0x000fe400030006ff */
[----:B------:R-:W-:Y:S02]  /*ca30*/  F2FP.F16.E4M3.UNPACK_B R62, R60.H1 ;  /* 0x0000003cff3e723e */ /* 0x000fe400030006ff */
[----:B------:R-:W-:Y:S01]  /*ca40*/  SHF.R.U32.HI R75, RZ, 0x10, R85 ;  /* 0x00000010ff4b7819 */ /* 0x000fe20000011655 */
[----:B------:R-:W-:Y:S01]  /*ca50*/  HADD2.F32 R59, -RZ, R72.H0_H0 ;  /* 0x20000048ff3b7230 */ /* 0x000fe20000004100 */
[----:B------:R-:W-:Y:S01]  /*ca60*/  SHF.R.U32.HI R85, RZ, 0x10, R87 ;  /* 0x00000010ff557819 */ /* 0x000fe20000011657 */
[----:B------:R-:W-:Y:S01]  /*ca70*/  HADD2.F32 R58, -RZ, R62.H0_H0 ;  /* 0x2000003eff3a7230 */ /* 0x000fe20000004100 */
[----:B------:R-:W-:Y:S01]  /*ca80*/  LOP3.LUT R44, R44, 0xff0000, R45, 0xf8, !PT ;  /* 0x00ff00002c2c7812 */ /* 0x000fe200078ef82d */
[----:B------:R-:W-:Y:S01]  /*ca90*/  HADD2.F32 R45, -RZ, R74.H0_H0 ;  /* 0x2000004aff2d7230 */ /* 0x000fe20000004100 */
[----:B------:R-:W-:Y:S01]  /*caa0*/  F2FP.F16.E4M3.UNPACK_B R63, R161.H1 ;  /* 0x000000a1ff3f723e */ /* 0x000fe200030006ff */
[----:B------:R-:W-:Y:S01]  /*cab0*/  IMAD.U32 R85, R85, 0x10000, RZ ;  /* 0x0001000055557824 */ /* 0x000fe200078e00ff */
[----:B------:R-:W-:Y:S01]  /*cac0*/  F2FP.F16.E4M3.UNPACK_B R163, R163 ;  /* 0x000000a3ffa3723e */ /* 0x000fe200020006ff */
[----:B------:R-:W-:-:S02]  /*cad0*/  IMAD.U32 R75, R75, 0x10000, RZ ;  /* 0x000100004b4b7824 */ /* 0x000fc400078e00ff */
        /* <DEDUP_REMOVED lines=16> */
[----:B------:R-:W-:Y:S02]  /*cbe0*/  HADD2.F32 R163, -RZ, R163.H1_H1 ;  /* 0x300000a3ffa37230 */ /* 0x000fe40000004100 */
[----:B------:R-:W-:Y:S01]  /*cbf0*/  FMUL.FTZ R60, R75, R74 ;  /* 0x0000004a4b3c7220 */ /* 0x000fe20000410000 */
[----:B------:R-:W-:Y:S02]  /*cc00*/  HADD2.F32 R74, -RZ, R73.H0_H0 ;  /* 0x20000049ff4a7230 */ /* 0x000fe40000004100 */
[----:B------:R-:W-:Y:S02]  /*cc10*/  HADD2.F32 R62, -RZ, R72.H0_H0 ;  /* 0x20000048ff3e7230 */ /* 0x000fe40000004100 */
[-C--:B------:R-:W-:Y:S01]  /*cc20*/  FFMA.FTZ R61, R63, R84.reuse, -R60 ;  /* 0x000000543f3d7223 */ /* 0x080fe2000001083c */
[----:B------:R-:W-:Y:S02]  /*cc30*/  HADD2.F32 R63, -RZ, R161.H0_H0 ;  /* 0x200000a1ff3f7230 */ /* 0x000fe40000004100 */
[-C--:B------:R-:W-:Y:S01]  /*cc40*/  FMUL.FTZ R87, R74, R85.reuse ;  /* 0x000000554a577220 */ /* 0x080fe20000410000 */
[----:B------:R-:W-:Y:S01]  /*cc50*/  FFMA.FTZ R60, R75, R84, R86 ;  /* 0x000000544b3c7223 */ /* 0x000fe20000010056 */
[----:B------:R-:W-:Y:S01]  /*cc60*/  FMUL.FTZ R85, R62, R85 ;  /* 0x000000553e557220 */ /* 0x000fe20000410000 */
[----:B------:R-:W-:-:S02]  /*cc70*/  HADD2.F32 R75, -RZ, R73.H1_H1 ;  /* 0x30000049ff4b7230 */ /* 0x000fc40000004100 */
        /* <DEDUP_REMOVED lines=58> */
[----:B------:R-:W-:Y:S01]  /*d020*/  F2FP.SATFINITE.E4M3.F32.PACK_AB_MERGE_C R90, R95, R90, RZ ;  /* 0x0000005a5f5a723e */ /* 0x000fe200048070ff */
[----:B------:R-:W-:Y:S01]  /*d030*/  HADD2.F32 R60, -RZ, R61.H0_H0 ;  /* 0x2000003dff3c7230 */ /* 0x000fe20000004100 */
[----:B------:R-:W-:Y:S01]  /*d040*/  F2FP.F16.E4M3.UNPACK_B R55, R55.H1 ;  /* 0x00000037ff37723e */ /* 0x000fe200030006ff */
[----:B------:R-:W-:-:S02]  /*d050*/  HADD2.F32 R73, -RZ, R72.H0_H0 ;  /* 0x20000048ff497230 */ /* 0x000fc40000004100 */
[-C--:B------:R-:W-:Y:S01]  /*d060*/  FMUL.FTZ R85, R63, R75.reuse ;  /* 0x0000004b3f557220 */ /* 0x080fe20000410000 */
[----:B------:R-:W-:Y:S02]  /*d070*/  HADD2.F32 R74, -RZ, R74.H1_H1 ;  /* 0x3000004aff4a7230 */ /* 0x000fe40000004100 */
[C---:B------:R-:W-:Y:S01]  /*d080*/  FMUL.FTZ R84, R60.reuse, R75 ;  /* 0x0000004b3c547220 */ /* 0x040fe20000410000 */
[----:B------:R-:W-:Y:S01]  /*d090*/  HADD2.F32 R75, -RZ, R62.H1_H1 ;  /* 0x3000003eff4b7230 */ /* 0x000fe20000004100 */
[----:B------:R-:W-:Y:S01]  /*d0a0*/  F2FP.SATFINITE.E4M3.F32.PACK_AB_MERGE_C R50, R87, R50, R90 ;  /* 0x000000325732723e */ /* 0x000fe2000480705a */
[----:B------:R-:W-:Y:S02]  /*d0b0*/  HADD2.F32 R62, -RZ, R61.H1_H1 ;  /* 0x3000003dff3e7230 */ /* 0x000fe40000004100 */
[-C--:B------:R-:W-:Y:S01]  /*d0c0*/  FFMA.FTZ R60, R60, R73.reuse, -R85 ;  /* 0x000000493c3c7223 */ /* 0x080fe20000010855 */
[----:B------:R-:W-:Y:S01]  /*d0d0*/  FFMA.FTZ R61, R63, R73, R84 ;  /* 0x000000493f3d7223 */ /* 0x000fe20000010054 */
[----:B------:R-:W-:-:S02]  /*d0e0*/  HADD2.F32 R73, -RZ, R72.H1_H1 ;  /* 0x30000048ff497230 */ /* 0x000fc40000004100 */
[-C--:B------:R-:W-:Y:S01]  /*d0f0*/  FMUL.FTZ R85, R74, R75.reuse ;  /* 0x0000004b4a557220 */ /* 0x080fe20000410000 */
[C---:B------:R-:W-:Y:S01]  /*d100*/  FMUL.FTZ R87, R62.reuse, R75 ;  /* 0x0000004b3e577220 */ /* 0x040fe20000410000 */
[----:B------:R-:W-:Y:S02]  /*d110*/  F2FP.F16.E4M3.UNPACK_B R63, R49.H1 ;  /* 0x00000031ff3f723e */ /* 0x000fe400030006ff */
[----:B------:R-:W-:Y:S01]  /*d120*/  F2FP.F16.E4M3.UNPACK_B R75, R48.H1 ;  /* 0x00000030ff4b723e */ /* 0x000fe200030006ff */
[-C--:B------:R-:W-:Y:S01]  /*d130*/  FFMA.FTZ R49, R62, R73.reuse, -R85 ;  /* 0x000000493e317223 */ /* 0x080fe20000010855 */
[----:B------:R-:W-:Y:S01]  /*d140*/  F2FP.F16.E4M3.UNPACK_B R46, R46.H1 ;  /* 0x0000002eff2e723e */ /* 0x000fe200030006ff */
[----:B------:R-:W-:Y:S02]  /*d150*/  HADD2.F32 R72, -RZ, R63.H0_H0 ;  /* 0x2000003fff487230 */ /* 0x000fe40000004100 */
[----:B------:R-:W-:Y:S01]  /*d160*/  FFMA.FTZ R48, R74, R73, R87 ;  /* 0x000000494a307223 */ /* 0x000fe20000010057 */
[----:B------:R-:W-:Y:S01]  /*d170*/  HADD2.F32 R62, -RZ, R55.H0_H0 ;  /* 0x20000037ff3e7230 */ /* 0x000fe20000004100 */
[----:B------:R-:W-:Y:S01]  /*d180*/  F2FP.SATFINITE.E4M3.F32.PACK_AB_MERGE_C R92, R93, R92, RZ ;  /* 0x0000005c5d5c723e */ /* 0x000fe200048070ff */
[----:B------:R-:W-:-:S02]  /*d190*/  HADD2.F32 R63, -RZ, R63.H1_H1 ;  /* 0x3000003fff3f7230 */ /* 0x000fc40000004100 */
[----:B------:R-:W-:Y:S01]  /*d1a0*/  HADD2.F32 R84, -RZ, R75.H1_H1 ;  /* 0x3000004bff547230 */ /* 0x000fe20000004100 */
[----:B------:R-:W-:Y:S01]  /*d1b0*/  F2FP.SATFINITE.E4M3.F32.PACK_AB_MERGE_C R56, R56, R89, R92 ;  /* 0x000000593838723e */ /* 0x000fe2000480705c */
[----:B------:R-:W-:Y:S02]  /*d1c0*/  HADD2.F32 R55, -RZ, R55.H1_H1 ;  /* 0x30000037ff377230 */ /* 0x000fe40000004100 */
[----:B------:R-:W-:Y:S02]  /*d1d0*/  HADD2.F32 R85, -RZ, R75.H0_H0 ;  /* 0x2000004bff557230 */ /* 0x000fe40000004100 */
[--C-:B------:R-:W-:Y:S02]  /*d1e0*/  HADD2.F32 R73, -RZ, R46.reuse.H0_H0 ;  /* 0x2000002eff497230 */ /* 0x100fe40000004100 */
[----:B------:R-:W-:Y:S02]  /*d1f0*/  HADD2.F32 R74, -RZ, R46.H1_H1 ;  /* 0x3000002eff4a7230 */ /* 0x000fe40000004100 */
[-C--:B------:R-:W-:Y:S01]  /*d200*/  FMUL.FTZ R46, R63, R84.reuse ;  /* 0x000000543f2e7220 */ /* 0x080fe20000410000 */
[C---:B------:R-:W-:Y:S01]  /*d210*/  FMUL.FTZ R84, R55.reuse, R84 ;  /* 0x0000005437547220 */ /* 0x040fe20000410000 */
[-C--:B------:R-:W-:Y:S01]  /*d220*/  FMUL.FTZ R75, R72, R85.reuse ;  /* 0x00000055484b7220 */ /* 0x080fe20000410000 */
[C---:B------:R-:W-:Y:S01]  /*d230*/  FMUL.FTZ R85, R62.reuse, R85 ;  /* 0x000000553e557220 */ /* 0x040fe20000410000 */
[-C--:B------:R-:W-:Y:S01]  /*d240*/  FFMA.FTZ R91, R55, R74.reuse, -R46 ;  /* 0x0000004a375b7223 */ /* 0x080fe2000001082e */
[----:B------:R-:W-:Y:S01]  /*d250*/  FFMA.FTZ R90, R63, R74, R84 ;  /* 0x0000004a3f5a7223 */ /* 0x000fe20000010054 */
[----:B------:R-:W-:Y:S01]  /*d260*/  F2FP.F16.E4M3.UNPACK_B R46, R47 ;  /* 0x0000002fff2e723e */ /* 0x000fe200020006ff */
[----:B------:R-:W-:Y:S01]  /*d270*/  FFMA.FTZ R88, R62, R73, -R75 ;  /* 0x000000493e587223 */ /* 0x000fe2000001084b */
[----:B------:R-:W-:Y:S01]  /*d280*/  F2FP.F16.E4M3.UNPACK_B R84, R45 ;  /* 0x0000002dff54723e */ /* 0x000fe200020006ff */
[----:B------:R-:W-:Y:S01]  /*d290*/  FFMA.FTZ R89, R72, R73, R85 ;  /* 0x0000004948597223 */ /* 0x000fe20000010055 */
[----:B------:R-:W-:-:S02]  /*d2a0*/  F2FP.F16.E4M3.UNPACK_B R62, R51 ;  /* 0x00000033ff3e723e */ /* 0x000fc400020006ff */
[----:B------:R-:W-:Y:S01]  /*d2b0*/  F2FP.F16.E4M3.UNPACK_B R85, R45.H1 ;  /* 0x0000002dff55723e */ /* 0x000fe200030006ff */
        /* <DEDUP_REMOVED lines=8> */
[----:B------:R-:W-:Y:S02]  /*d340*/  HADD2.F32 R44, -RZ, R63.H0_H0 ;  /* 0x2000003fff2c7230 */ /* 0x000fe40000004100 */
[----:B------:R-:W-:Y:S01]  /*d350*/  FMUL.FTZ R93, R51, R86 ;  /* 0x00000056335d7220 */ /* 0x000fe20000410000 */
[----:B------:R-:W-:-:S02]  /*d360*/  HADD2.F32 R74, -RZ, R45.H0_H0 ;  /* 0x2000002dff4a7230 */ /* 0x000fc40000004100 */
[----:B------:R-:W-:Y:S01]  /*d370*/  FMUL.FTZ R92, R72, R86 ;  /* 0x00000056485c7220 */ /* 0x000fe20000410000 */
[----:B------:R-:W-:Y:S02]  /*d380*/  HADD2.F32 R55, -RZ, R47.H0_H0 ;  /* 0x2000002fff377230 */ /* 0x000fe40000004100 */
[-C--:B------:R-:W-:Y:S01]  /*d390*/  FMUL.FTZ R86, R44, R87.reuse ;  /* 0x000000572c567220 */ /* 0x080fe20000410000 */
[----:B------:R-:W-:Y:S02]  /*d3a0*/  HADD2.F32 R75, -RZ, R73.H0_H0 ;  /* 0x20000049ff4b7230 */ /* 0x000fe40000004100 */
[----:B------:R-:W-:Y:S01]  /*d3b0*/  FFMA.FTZ R93, R72, R74, R93 ;  /* 0x0000004a485d7223 */ /* 0x000fe2000001005d */
[----:B------:R-:W-:Y:S02]  /*d3c0*/  HADD2.F32 R63, -RZ, R63.H1_H1 ;  /* 0x3000003fff3f7230 */ /* 0x000fe40000004100 */
[----:B------:R-:W-:Y:S01]  /*d3d0*/  FMUL.FTZ R87, R55, R87 ;  /* 0x0000005737577220 */ /* 0x000fe20000410000 */
[----:B------:R-:W-:-:S02]  /*d3e0*/  HADD2.F32 R72, -RZ, R85.H1_H1 ;  /* 0x30000055ff487230 */ /* 0x000fc40000004100 */
[----:B------:R-:W-:Y:S01]  /*d3f0*/  FFMA.FTZ R92, R51, R74, -R92 ;  /* 0x0000004a335c7223 */ /* 0x000fe2000001085c */
[----:B------:R-:W-:Y:S02]  /*d400*/  HADD2.F32 R47, -RZ, R47.H1_H1 ;  /* 0x3000002fff2f7230 */ /* 0x000fe40000004100 */
[----:B------:R-:W-:Y:S01]  /*d410*/  FFMA.FTZ R87, R44, R75, R87 ;  /* 0x0000004b2c577223 */ /* 0x000fe20000010057 */
[----:B------:R-:W-:Y:S02]  /*d420*/  HADD2.F32 R62, -RZ, R62.H1_H1 ;  /* 0x3000003eff3e7230 */ /* 0x000fe40000004100 */
[-C--:B------:R-:W-:Y:S01]  /*d430*/  FMUL.FTZ R74, R63, R72.reuse ;  /* 0x000000483f4a7220 */ /* 0x080fe20000410000 */
[----:B------:R-:W-:Y:S02]  /*d440*/  HADD2.F32 R51, -RZ, R84.H1_H1 ;  /* 0x30000054ff337230 */ /* 0x000fe40000004100 */
[----:B------:R-:W-:Y:S01]  /*d450*/  FMUL.FTZ R72, R47, R72 ;  /* 0x000000482f487220 */ /* 0x000fe20000410000 */
[----:B------:R-:W-:-:S02]  /*d460*/  HADD2.F32 R46, -RZ, R46.H1_H1 ;  /* 0x3000002eff2e7230 */ /* 0x000fc40000004100 */
[----:B------:R-:W-:Y:S01]  /*d470*/  FFMA.FTZ R86, R55, R75, -R86 ;  /* 0x0000004b37567223 */ /* 0x000fe20000010856 */
[----:B------:R-:W-:Y:S02]  /*d480*/  HADD2.F32 R44, -RZ, R73.H1_H1 ;  /* 0x30000049ff2c7230 */ /* 0x000fe40000004100 */
[-C--:B------:R-:W-:Y:S01]  /*d490*/  FMUL.FTZ R55, R62, R51.reuse ;  /* 0x000000333e377220 */ /* 0x080fe20000410000 */
[----:B------:R-:W-:Y:S02]  /*d4a0*/  HADD2.F32 R45, -RZ, R45.H1_H1 ;  /* 0x3000002dff2d7230 */ /* 0x000fe40000004100 */
[C---:B------:R-:W-:Y:S01]  /*d4b0*/  FMUL.FTZ R51, R46.reuse, R51 ;  /* 0x000000332e337220 */ /* 0x040fe20000410000 */
[----:B------:R-:W-:Y:S01]  /*d4c0*/  F2FP.SATFINITE.E4M3.F32.PACK_AB_MERGE_C R88, R91, R88, RZ ;  /* 0x000000585b58723e */ /* 0x000fe200048070ff */
[-C--:B------:R-:W-:Y:S01]  /*d4d0*/  FFMA.FTZ R47, R47, R44.reuse, -R74 ;  /* 0x0000002c2f2f7223 */ /* 0x080fe2000001084a */
[----:B------:R-:W-:Y:S01]  /*d4e0*/  FFMA.FTZ R72, R63, R44, R72 ;  /* 0x0000002c3f487223 */ /* 0x000fe20000010048 */
[-C--:B------:R-:W-:Y:S01]  /*d4f0*/  FFMA.FTZ R55, R46, R45.reuse, -R55 ;  /* 0x0000002d2e377223 */ /* 0x080fe20000010837 */
[----:B------:R-:W-:Y:S01]  /*d500*/  FFMA.FTZ R62, R62, R45, R51 ;  /* 0x0000002d3e3e7223 */ /* 0x000fe20000010033 */
[----:B------:R-:W-:Y:S01]  /*d510*/  F2FP.SATFINITE.E4M3.F32.PACK_AB_MERGE_C R89, R90, R89, RZ ;  /* 0x000000595a59723e */ /* 0x000fe200048070ff */
        /* <DEDUP_REMOVED lines=8> */
[----:B------:R-:W-:-:S07]  /*d5a0*/  F2FP.SATFINITE.E4M3.F32.PACK_AB_MERGE_C R51, R62, R93, R72 ;  /* 0x0000005d3e33723e */ /* 0x000fce0004807048 */
.L_x_5369:
[----:B------:R-:W-:Y:S05]  /*d5b0*/  BSYNC B2 ;  /* 0x0000000000027941 */ /* 0x000fea0003800000 */
.L_x_5368:
        /* <DEDUP_REMOVED lines=10> */
.L_x_5367:
[----:B------:R-:W-:Y:S05]  /*d660*/  BSYNC B1 ;  /* 0x0000000000017941 */ /* 0x000fea0003800000 */
.L_x_5366:
        /* <DEDUP_REMOVED lines=32> */
[----:B------:R-:W-:Y:S01]  /*d870*/  MOV R55, R45 ;  /* 0x0000002d00377202 */ /* 0x000fe20000000f00 */
[----:B------:R-:W-:Y:S01]  /*d880*/  IMAD.MOV.U32 R56, RZ, RZ, R46 ;  /* 0x000000ffff387224 */ /* 0x000fe200078e002e */
[----:B------:R-:W-:Y:S02]  /*d890*/  SHF.R.U32.HI R85, RZ, 0x10, R69 ;  /* 0x00000010ff557819 */ /* 0x000fe40000011645 */
[----:B------:R-:W-:-:S02]  /*d8a0*/  SHF.R.U32.HI R73, RZ, 0x8, R71 ;  /* 0x00000008ff497819 */ /* 0x000fc40000011647 */
[----:B------:R-:W-:Y:S01]  /*d8b0*/  PRMT R45, R75, 0x654, R58 ;  /* 0x000006544b2d7816 */ /* 0x000fe2000000003a */
[----:B------:R-:W-:Y:S01]  /*d8c0*/  IMAD.U32 R46, R85, 0x10000, RZ ;  /* 0x00010000552e7824 */ /* 0x000fe200078e00ff */
[----:B------:R-:W-:Y:S02]  /*d8d0*/  SHF.R.U32.HI R69, RZ, 0x8, R83 ;  /* 0x00000008ff457819 */ /* 0x000fe40000011653 */
[--C-:B------:R-:W-:Y:S02]  /*d8e0*/  SHF.R.U32.HI R82, RZ, 0x10, R71.reuse ;  /* 0x00000010ff527819 */ /* 0x100fe40000011647 */
[----:B------:R-:W-:Y:S01]  /*d8f0*/  LOP3.LUT R59, R71, 0xff, RZ, 0xc0, !PT ;  /* 0x000000ff473b7812 */ /* 0x000fe200078ec0ff */
[----:B------:R-:W-:Y:S01]  /*d900*/  IMAD.SHL.U32 R58, R69, 0x100, RZ ;  /* 0x00000100453a7824 */ /* 0x000fe200078e00ff */
[----:B------:R-:W-:Y:S02]  /*d910*/  SHF.R.U32.HI R80, RZ, 0x18, R71 ;  /* 0x00000018ff507819 */ /* 0x000fe40000011647 */
[----:B------:R-:W-:-:S02]  /*d920*/  SHF.R.U32.HI R71, RZ, 0x8, R81 ;  /* 0x00000008ff477819 */ /* 0x000fc40000011651 */
[----:B------:R-:W-:Y:S02]  /*d930*/  LOP3.LUT R61, R81, 0xff, RZ, 0xc0, !PT ;  /* 0x000000ff513d7812 */ /* 0x000fe400078ec0ff */
[----:B------:R-:W-:Y:S02]  /*d940*/  SHF.R.U32.HI R72, RZ, 0x18, R81 ;  /* 0x00000018ff487819 */ /* 0x000fe40000011651 */
[----:B------:R-:W-:Y:S02]  /*d950*/  LOP3.LUT R63, R83, 0xff, RZ, 0xc0, !PT ;  /* 0x000000ff533f7812 */ /* 0x000fe400078ec0ff */
[----:B------:R-:W-:Y:S02]  /*d960*/  SHF.R.U32.HI R68, RZ, 0x18, R83 ;  /* 0x00000018ff447819 */ /* 0x000fe40000011653 */
[----:B------:R-:W-:Y:S01]  /*d970*/  LOP3.LUT R45, R45, 0xff00, R44, 0xf8, !PT ;  /* 0x0000ff002d2d7812 */ /* 0x000fe200078ef82c */
[----:B------:R-:W-:Y:S01]  /*d980*/  IMAD.SHL.U32 R44, R73, 0x100, RZ ;  /* 0x00000100492c7824 */ /* 0x000fe200078e00ff */
[----:B------:R-:W-:-:S02]  /*d990*/  PRMT R59, R80, 0x654, R59 ;  /* 0x00000654503b7816 */ /* 0x000fc4000000003b */
[----:B------:R-:W-:Y:S02]  /*d9a0*/  PRMT R61, R72, 0x654, R61 ;  /* 0x00000654483d7816 */ /* 0x000fe4000000003d */
[----:B------:R-:W-:Y:S02]  /*d9b0*/  PRMT R63, R68, 0x654, R63 ;  /* 0x00000654443f7816 */ /* 0x000fe4000000003f */
[----:B------:R-:W-:Y:S02]  /*d9c0*/  SHF.L.U32 R48, R71, 0x8, RZ ;  /* 0x0000000847307819 */ /* 0x000fe400000006ff */
[----:B------:R-:W-:Y:S01]  /*d9d0*/  LOP3.LUT R59, R59, 0xff00, R44, 0xf8, !PT ;  /* 0x0000ff003b3b7812 */ /* 0x000fe200078ef82c */
[----:B------:R-:W-:Y:S01]  /*d9e0*/  IMAD.U32 R44, R82, 0x10000, RZ ;  /* 0x00010000522c7824 */ /* 0x000fe200078e00ff */
[----:B------:R-:W-:Y:S02]  /*d9f0*/  LOP3.LUT R73, R61, 0xff00, R48, 0xf8, !PT ;  /* 0x0000ff003d497812 */ /* 0x000fe400078ef830 */
[----:B------:R-:W-:-:S02]  /*da00*/  LOP3.LUT R75, R63, 0xff00, R58, 0xf8, !PT ;  /* 0x0000ff003f4b7812 */ /* 0x000fc400078ef83a */
[----:B------:R-:W-:Y:S02]  /*da10*/  F2FP.F16.E4M3.UNPACK_B R71, R155.H1 ;  /* 0x0000009bff47723e */ /* 0x000fe400030006ff */
[----:B------:R-:W-:Y:S02]  /*da20*/  F2FP.F16.E4M3.UNPACK_B R63, R62.H1 ;  /* 0x0000003eff3f723e */ /* 0x000fe400030006ff */
[----:B------:R-:W-:Y:S02]  /*da30*/  F2FP.F16.E4M3.UNPACK_B R61, R60.H1 ;  /* 0x0000003cff3d723e */ /* 0x000fe400030006ff */
        /* <DEDUP_REMOVED lines=8> */
[----:B------:R-:W-:-:S02]  /*dac0*/  IMAD.U32 R70, R70, 0x10000, RZ ;  /* 0x0001000046467824 */ /* 0x000fc400078e00ff */
[-C--:B------:R-:W-:Y:S01]  /*dad0*/  FMUL.FTZ R81, R59, R45.reuse ;  /* 0x0000002d3b517220 */ /* 0x080fe20000410000 */
[--C-:B------:R-:W-:Y:S02]  /*dae0*/  HADD2.F32 R69, -RZ, R68.reuse.H0_H0 ;  /* 0x20000044ff457230 */ /* 0x100fe40000004100 */
[C---:B------:R-:W-:Y:S01]  /*daf0*/  FMUL.FTZ R72, R58.reuse, R45 ;  /* 0x0000002d3a487220 */ /* 0x040fe20000410000 */
        /* <DEDUP_REMOVED lines=9> */
[----:B------:R-:W-:Y:S01]  /*db90*/  IMAD.U32 R48, R74, 0x10000, RZ ;  /* 0x000100004a307824 */ /* 0x000fe200078e00ff */
[----:B------:R-:W-:Y:S01]  /*dba0*/  F2FP.F16.E4M3.UNPACK_B R60, R60 ;  /* 0x0000003cff3c723e */ /* 0x000fe200020006ff */
[-C--:B------:R-:W-:Y:S01]  /*dbb0*/  FMUL.FTZ R74, R61, R68.reuse ;  /* 0x000000443d4a7220 */ /* 0x080fe20000410000 */
[----:B------:R-:W-:Y:S01]  /*dbc0*/  FMUL.FTZ R72, R69, R68 ;  /* 0x0000004445487220 */ /* 0x000fe20000410000 */
[----:B------:R-:W-:Y:S01]  /*dbd0*/  F2FP.F16.E4M3.UNPACK_B R153, R153 ;  /* 0x00000099ff99723e */ /* 0x000fe200020006ff */
[----:B------:R-:W-:Y:S01]  /*dbe0*/  HADD2.F32 R71, -RZ, R155.H0_H0 ;  /* 0x2000009bff477230 */ /* 0x000fe20000004100 */
[----:B------:R-:W-:Y:S01]  /*dbf0*/  LOP3.LUT R48, R73, 0xff0000, R48, 0xf8, !PT ;  /* 0x00ff000049307812 */ /* 0x000fe200078ef830 */
[----:B------:R-:W-:-:S02]  /*dc00*/  HADD2.F32 R68, -RZ, R63.H0_H0 ;  /* 0x2000003fff447230 */ /* 0x000fc40000004100 */
[-C--:B------:R-:W-:Y:S01]  /*dc10*/  FFMA.FTZ R82, R69, R70.reuse, R74 ;  /* 0x0000004645527223 */ /* 0x080fe2000001004a */
[----:B------:R-:W-:Y:S02]  /*dc20*/  HADD2.F32 R62, -RZ, R60.H0_H0 ;  /* 0x2000003cff3e7230 */ /* 0x000fe40000004100 */
[----:B------:R-:W-:Y:S01]  /*dc30*/  FFMA.FTZ R61, R61, R70, -R72 ;  /* 0x000000463d3d7223 */ /* 0x000fe20000010848 */
        /* <DEDUP_REMOVED lines=35> */
[----:B------:R-:W-:Y:S01]  /*de70*/  F2FP.F16.E4M3.UNPACK_B R60, R50 ;  /* 0x00000032ff3c723e */ /* 0x000fe200020006ff */
[----:B------:R-:W-:Y:S01]  /*de80*/  FFMA.FTZ R87, R68, R71, R73 ;  /* 0x0000004744577223 */ /* 0x000fe20000010049 */
[----:B------:R-:W-:Y:S01]  /*de90*/  HADD2.F32 R71, -RZ, R154.H0_H0 ;  /* 0x2000009aff477230 */ /* 0x000fe20000004100 */
[----:B------:R-:W-:Y:S01]  /*dea0*/  F2FP.SATFINITE.E4M3.F32.PACK_AB_MERGE_C R58, R61, R58, RZ ;  /* 0x0000003a3d3a723e */ /* 0x000fe200048070ff */
[----:B------:R-:W-:Y:S01]  /*deb0*/  HADD2.F32 R50, -RZ, R56.H0_H0 ;  /* 0x20000038ff327230 */ /* 0x000fe20000004100 */
[----:B------:R-:W-:Y:S01]  /*dec0*/  F2FP.F16.E4M3.UNPACK_B R61, R55 ;  /* 0x00000037ff3d723e */ /* 0x000fe200020006ff */
[----:B------:R-:W-:Y:S01]  /*ded0*/  HADD2.F32 R62, -RZ, R60.H0_H0 ;  /* 0x2000003cff3e7230 */ /* 0x000fe20000004100 */
[----:B------:R-:W-:Y:S01]  /*dee0*/  F2FP.SATFINITE.E4M3.F32.PACK_AB_MERGE_C R58, R75, R72, R58 ;  /* 0x000000484b3a723e */ /* 0x000fe2000480703a */
[----:B------:R-:W-:Y:S01]  /*def0*/  HADD2.F32 R73, -RZ, R154.H1_H1 ;  /* 0x3000009aff497230 */ /* 0x000fe20000004100 */
[----:B------:R-:W-:Y:S01]  /*df00*/  F2FP.SATFINITE.E4M3.F32.PACK_AB_MERGE_C R84, R87, R84, RZ ;  /* 0x000000545754723e */ /* 0x000fe200048070ff */
[----:B------:R-:W-:-:S02]  /*df10*/  HADD2.F32 R60, -RZ, R60.H1_H1 ;  /* 0x3000003cff3c7230 */ /* 0x000fc40000004100 */
[-C--:B------:R-:W-:Y:S01]  /*df20*/  FMUL.FTZ R81, R62, R71.reuse ;  /* 0x000000473e517220 */ /* 0x080fe20000410000 */
[----:B------:R-:W-:Y:S02]  /*df30*/  HADD2.F32 R63, -RZ, R152.H0_H0 ;  /* 0x20000098ff3f7230 */ /* 0x000fe40000004100 */
[----:B------:R-:W-:Y:S01]  /*df40*/  FMUL.FTZ R71, R50, R71 ;  /* 0x0000004732477220 */ /* 0x000fe20000410000 */
        /* <DEDUP_REMOVED lines=12> */
[----:B------:R-:W-:Y:S01]  /*e010*/  F2FP.F16.E4M3.UNPACK_B R55, R55.H1 ;  /* 0x00000037ff37723e */ /* 0x000fe200030006ff */
        /* <DEDUP_REMOVED lines=22> */
[----:B------:R-:W-:Y:S01]  /*e180*/  HADD2.F32 R63, -RZ, R63.H1_H1 ;  /* 0x3000003fff3f7230 */ /* 0x000fe20000004100 */
[----:B------:R-:W-:Y:S01]  /*e190*/  F2FP.SATFINITE.E4M3.F32.PACK_AB_MERGE_C R59, R82, R59, RZ ;  /* 0x0000003b523b723e */ /* 0x000fe200048070ff */
[--C-:B------:R-:W-:Y:S01]  /*e1a0*/  HADD2.F32 R72, -RZ, R70.reuse.H1_H1 ;  /* 0x30000046ff487230 */ /* 0x100fe20000004100 */
[----:B------:R-:W-:Y:S01]  /*e1b0*/  F2FP.SATFINITE.E4M3.F32.PACK_AB_MERGE_C R56, R56, R81, R80 ;  /* 0x000000513838723e */ /* 0x000fe20004807050 */
[----:B------:R-:W-:Y:S01]  /*e1c0*/  HADD2.F32 R55, -RZ, R55.H1_H1 ;  /* 0x30000037ff377230 */ /* 0x000fe20000004100 */
[----:B------:R-:W-:Y:S01]  /*e1d0*/  F2FP.SATFINITE.E4M3.F32.PACK_AB_MERGE_C R59, R153, R74, R59 ;  /* 0x0000004a993b723e */ /* 0x000fe2000480703b */
[----:B------:R-:W-:-:S02]  /*e1e0*/  HADD2.F32 R71, -RZ, R70.H0_H0 ;  /* 0x20000046ff477230 */ /* 0x000fc40000004100 */
        /* <DEDUP_REMOVED lines=55> */
[----:B------:R-:W-:Y:S02]  /*e560*/  F2FP.SATFINITE.E4M3.F32.PACK_AB_MERGE_C R45, R49, R60, R80 ;  /* 0x0000003c312d723e */ /* 0x000fe40004807050 */
[----:B------:R-:W-:Y:S01]  /*e570*/  F2FP.SATFINITE.E4M3.F32.PACK_AB_MERGE_C R49, R48, R61, R81 ;  /* 0x0000003d3031723e */ /* 0x000fe20004807051 */
[----:B------:R-:W-:Y:S01]  /*e580*/  IMAD.MOV.U32 R48, RZ, RZ, R59 ;  /* 0x000000ffff307224 */ /* 0x000fe200078e003b */
[----:B------:R-:W-:Y:S02]  /*e590*/  F2FP.SATFINITE.E4M3.F32.PACK_AB_MERGE_C R47, R55, R84, R47 ;  /* 0x00000054372f723e */ /* 0x000fe4000480702f */
[----:B------:R-:W-:Y:S02]  /*e5a0*/  F2FP.SATFINITE.E4M3.F32.PACK_AB_MERGE_C R51, R62, R85, R68 ;  /* 0x000000553e33723e */ /* 0x000fe40004807044 */
[----:B------:R-:W-:-:S07]  /*e5b0*/  MOV R44, R58 ;  /* 0x0000003a002c7202 */ /* 0x000fce0000000f00 */
.L_x_5373:
[----:B------:R-:W-:Y:S05]  /*e5c0*/  BSYNC B2 ;  /* 0x0000000000027941 */ /* 0x000fea0003800000 */
.L_x_5372:
        /* <DEDUP_REMOVED lines=10> */
.L_x_5371:
[----:B------:R-:W-:Y:S05]  /*e670*/  BSYNC B1 ;  /* 0x0000000000017941 */ /* 0x000fea0003800000 */
.L_x_5370:
        /* <DEDUP_REMOVED lines=31> */
[--C-:B------:R-:W-:Y:S01]  /*e870*/  SHF.R.U32.HI R73, RZ, 0x18, R65.reuse ;  /* 0x00000018ff497819 */ /* 0x100fe20000011641 */
[----:B-1----:R-:W-:Y:S01]  /*e880*/  IMAD.MOV.U32 R62, RZ, RZ, R48 ;  /* 0x000000ffff3e7224 */ /* 0x002fe200078e0030 */
[----:B------:R-:W-:Y:S01]  /*e890*/  LOP3.LUT R56, R65, 0xff, RZ, 0xc0, !PT ;  /* 0x000000ff41387812 */ /* 0x000fe200078ec0ff */
[----:B------:R-:W-:Y:S01]  /*e8a0*/  IMAD.SHL.U32 R61, R61, 0x100, RZ ;  /* 0x000001003d3d7824 */ /* 0x000fe200078e00ff */
[----:B------:R-:W-:Y:S02]  /*e8b0*/  SHF.R.U32.HI R72, RZ, 0x10, R65 ;  /* 0x00000010ff487819 */ /* 0x000fe40000011641 */
[----:B------:R-:W-:Y:S02]  /*e8c0*/  SHF.R.U32.HI R68, RZ, 0x8, R67 ;  /* 0x00000008ff447819 */ /* 0x000fe40000011643 */
[----:B------:R-:W-:-:S02]  /*e8d0*/  SHF.R.U32.HI R63, RZ, 0x18, R77 ;  /* 0x00000018ff3f7819 */ /* 0x000fc4000001164d */
[----:B------:R-:W-:Y:S02]  /*e8e0*/  LOP3.LUT R60, R77, 0xff, RZ, 0xc0, !PT ;  /* 0x000000ff4d3c7812 */ /* 0x000fe400078ec0ff */
[----:B------:R-:W-:Y:S01]  /*e8f0*/  PRMT R44, R73, 0x654, R56 ;  /* 0x00000654492c7816 */ /* 0x000fe20000000038 */
[----:B------:R-:W-:Y:S01]  /*e900*/  IMAD.MOV.U32 R56, RZ, RZ, R50 ;  /* 0x000000ffff387224 */ /* 0x000fe200078e0032 */
[----:B------:R-:W-:Y:S02]  /*e910*/  SHF.R.U32.HI R65, RZ, 0x8, R77 ;  /* 0x00000008ff417819 */ /* 0x000fe4000001164d */
[--C-:B------:R-:W-:Y:S02]  /*e920*/  SHF.R.U32.HI R71, RZ, 0x18, R67.reuse ;  /* 0x00000018ff477819 */ /* 0x100fe40000011643 */
[----:B------:R-:W-:Y:S01]  /*e930*/  LOP3.LUT R58, R67, 0xff, RZ, 0xc0, !PT ;  /* 0x000000ff433a7812 */ /* 0x000fe200078ec0ff */
[----:B------:R-:W-:Y:S01]  /*e940*/  IMAD.SHL.U32 R65, R65, 0x100, RZ ;  /* 0x0000010041417824 */ /* 0x000fe200078e00ff */
[----:B------:R-:W-:-:S02]  /*e950*/  SHF.R.U32.HI R66, RZ, 0x10, R67 ;  /* 0x00000010ff427819 */ /* 0x000fc40000011643 */
[----:B------:R-:W-:Y:S02]  /*e960*/  SHF.R.U32.HI R67, RZ, 0x8, R79 ;  /* 0x00000008ff437819 */ /* 0x000fe4000001164f */
[----:B------:R-:W-:Y:S01]  /*e970*/  PRMT R60, R63, 0x654, R60 ;  /* 0x000006543f3c7816 */ /* 0x000fe2000000003c */
[----:B------:R-:W-:Y:S01]  /*e980*/  IMAD.SHL.U32 R63, R68, 0x100, RZ ;  /* 0x00000100443f7824 */ /* 0x000fe200078e00ff */
[----:B------:R-:W-:Y:S01]  /*e990*/  LOP3.LUT R44, R44, 0xff00, R61, 0xf8, !PT ;  /* 0x0000ff002c2c7812 */ /* 0x000fe200078ef83d */
[----:B------:R-:W-:Y:S01]  /*e9a0*/  IMAD.SHL.U32 R67, R67, 0x100, RZ ;  /* 0x0000010043437824 */ /* 0x000fe200078e00ff */
[----:B------:R-:W-:Y:S02]  /*e9b0*/  SHF.L.U32 R61, R72, 0x10, RZ ;  /* 0x00000010483d7819 */ /* 0x000fe400000006ff */
[----:B------:R-:W-:Y:S02]  /*e9c0*/  PRMT R58, R71, 0x654, R58 ;  /* 0x00000654473a7816 */ /* 0x000fe4000000003a */
[----:B------:R-:W-:Y:S01]  /*e9d0*/  LOP3.LUT R48, R44, 0xff0000, R61, 0xf8, !PT ;  /* 0x00ff00002c307812 */ /* 0x000fe200078ef83d */
[----:B------:R-:W-:Y:S01]  /*e9e0*/  IMAD.U32 R61, R66, 0x10000, RZ ;  /* 0x00010000423d7824 */ /* 0x000fe200078e00ff */
[----:B------:R-:W-:-:S02]  /*e9f0*/  LOP3.LUT R64, R79, 0xff0000ff, RZ, 0xc0, !PT ;  /* 0xff0000ff4f407812 */ /* 0x000fc400078ec0ff */
[----:B------:R-:W-:Y:S02]  /*ea00*/  LOP3.LUT R58, R58, 0xff00, R63, 0xf8, !PT ;  /* 0x0000ff003a3a7812 */ /* 0x000fe400078ef83f */
[----:B------:R-:W-:Y:S02]  /*ea10*/  LOP3.LUT R50, R60, 0xff00, R65, 0xf8, !PT ;  /* 0x0000ff003c327812 */ /* 0x000fe400078ef841 */
[----:B------:R-:W-:Y:S02]  /*ea20*/  F2FP.F16.E4M3.UNPACK_B R66, R150.H1 ;  /* 0x00000096ff42723e */ /* 0x000fe400030006ff */
[----:B------:R-:W-:Y:S02]  /*ea30*/  F2FP.F16.E4M3.UNPACK_B R63, R62.H1 ;  /* 0x0000003eff3f723e */ /* 0x000fe400030006ff */
[----:B------:R-:W-:Y:S02]  /*ea40*/  F2FP.F16.E4M3.UNPACK_B R60, R59.H1 ;  /* 0x0000003bff3c723e */ /* 0x000fe400030006ff */
[----:B------:R-:W-:-:S02]  /*ea50*/  LOP3.LUT R68, R64, 0xff00, R67, 0xf8, !PT ;  /* 0x0000ff0040447812 */ /* 0x000fc400078ef843 */
[----:B------:R-:W-:Y:S01]  /*ea60*/  MOV R55, R46 ;  /* 0x0000002e00377202 */ /* 0x000fe20000000f00 */
[----:B------:R-:W-:Y:S01]  /*ea70*/  HADD2.F32 R46, -RZ, R66.H0_H0 ;  /* 0x20000042ff2e7230 */ /* 0x000fe20000004100 */
[----:B------:R-:W-:Y:S01]  /*ea80*/  LOP3.LUT R44, R58, 0xff0000, R61, 0xf8, !PT ;  /* 0x00ff00003a2c7812 */ /* 0x000fe200078ef83d */
[----:B------:R-:W-:Y:S01]  /*ea90*/  HADD2.F32 R61, -RZ, R63.H0_H0 ;  /* 0x2000003fff3d7230 */ /* 0x000fe20000004100 */
[----:B------:R-:W-:Y:S01]  /*eaa0*/  F2FP.F16.E4M3.UNPACK_B R64, R148.H1 ;  /* 0x00000094ff40723e */ /* 0x000fe200030006ff */
[----:B------:R-:W-:Y:S01]  /*eab0*/  HADD2.F32 R58, -RZ, R60.H0_H0 ;  /* 0x2000003cff3a7230 */ /* 0x000fe20000004100 */
[----:B------:R-:W-:Y:S02]  /*eac0*/  SHF.R.U32.HI R70, RZ, 0x10, R77 ;  /* 0x00000010ff467819 */ /* 0x000fe4000001164d */
[----:B------:R-:W-:Y:S01]  /*ead0*/  FMUL.FTZ R71, R61, R46 ;  /* 0x0000002e3d477220 */ /* 0x000fe20000410000 */
[----:B------:R-:W-:Y:S01]  /*eae0*/  HADD2.F32 R65, -RZ, R64.H0_H0 ;  /* 0x20000040ff417230 */ /* 0x000fe20000004100 */
[----:B------:R-:W-:Y:S01]  /*eaf0*/  SHF.R.U32.HI R69, RZ, 0x10, R79 ;  /* 0x00000010ff457819 */ /* 0x000fe2000001164f */
[----:B------:R-:W-:-:S02]  /*eb00*/  IMAD.U32 R67, R70, 0x10000, RZ ;  /* 0x0001000046437824 */ /* 0x000fc400078e00ff */
[C---:B------:R-:W-:Y:S01]  /*eb10*/  FMUL.FTZ R70, R58.reuse, R46 ;  /* 0x0000002e3a467220 */ /* 0x040fe20000410000 */
[----:B------:R-:W-:Y:S01]  /*eb20*/  F2FP.F16.E4M3.UNPACK_B R150, R150 ;  /* 0x00000096ff96723e */ /* 0x000fe200020006ff */
[-C--:B------:R-:W-:Y:S01]  /*eb30*/  FFMA.FTZ R58, R58, R65.reuse, -R71 ;  /* 0x000000413a3a7223 */ /* 0x080fe20000010847 */
[----:B------:R-:W-:Y:S02]  /*eb40*/  IMAD.U32 R69, R69, 0x10000, RZ ;  /* 0x0001000045457824 */ /* 0x000fe400078e00ff */
[----:B------:R-:W-:Y:S01]  /*eb50*/  FFMA.FTZ R71, R61, R65, R70 ;  /* 0x000000413d477223 */ /* 0x000fe20000010046 */
[----:B------:R-:W-:Y:S01]  /*eb60*/  LOP3.LUT R50, R50, 0xff0000, R67, 0xf8, !PT ;  /* 0x00ff000032327812 */ /* 0x000fe200078ef843 */
[----:B------:R-:W-:Y:S01]  /*eb70*/  HADD2.F32 R65, -RZ, R64.H1_H1 ;  /* 0x30000040ff417230 */ /* 0x000fe20000004100 */
[----:B------:R-:W-:Y:S01]  /*eb80*/  F2FP.F16.E4M3.UNPACK_B R62, R62 ;  /* 0x0000003eff3e723e */ /* 0x000fe200020006ff */
[----:B------:R-:W-:Y:S01]  /*eb90*/  HADD2.F32 R67, -RZ, R66.H1_H1 ;  /* 0x30000042ff437230 */ /* 0x000fe20000004100 */
[----:B------:R-:W-:Y:S01]  /*eba0*/  F2FP.F16.E4M3.UNPACK_B R59, R59 ;  /* 0x0000003bff3b723e */ /* 0x000fe200020006ff */
[----:B------:R-:W-:Y:S01]  /*ebb0*/  HADD2.F32 R64, -RZ, R63.H1_H1 ;  /* 0x3000003fff407230 */ /* 0x000fe20000004100 */
[----:B------:R-:W-:Y:S01]  /*ebc0*/  LOP3.LUT R46, R68, 0xff0000, R69, 0xf8, !PT ;  /* 0x00ff0000442e7812 */ /* 0x000fe200078ef845 */
        /* <DEDUP_REMOVED lines=45> */
[----:B------:R-:W-:Y:S01]  /*eea0*/  FFMA.FTZ R78, R61, R64, R66 ;  /* 0x000000403d4e7223 */ /* 0x000fe20000010042 */
[----:B------:R-:W-:Y:S01]  /*eeb0*/  HADD2.F32 R64, -RZ, R149.H1_H1 ;  /* 0x30000095ff407230 */ /* 0x000fe20000004100 */
[----:B------:R-:W-:Y:S01]  /*eec0*/  F2FP.SATFINITE.E4M3.F32.PACK_AB_MERGE_C R58, R73, R58, RZ ;  /* 0x0000003a493a723e */ /* 0x000fe200048070ff */
[----:B------:R-:W-:Y:S01]  /*eed0*/  HADD2.F32 R56, -RZ, R55.H0_H0 ;  /* 0x20000037ff387230 */ /* 0x000fe20000004100 */
[----:B------:R-:W-:Y:S01]  /*eee0*/  F2FP.SATFINITE.E4M3.F32.PACK_AB_MERGE_C R71, R72, R71, RZ ;  /* 0x000000474847723e */ /* 0x000fe200048070ff */
[--C-:B------:R-:W-:Y:S01]  /*eef0*/  HADD2.F32 R60, -RZ, R59.reuse.H0_H0 ;  /* 0x2000003bff3c7230 */ /* 0x100fe20000004100 */
[----:B------:R-:W-:Y:S01]  /*ef00*/  F2FP.SATFINITE.E4M3.F32.PACK_AB_MERGE_C R76, R79, R76, RZ ;  /* 0x0000004c4f4c723e */ /* 0x000fe200048070ff */
[----:B------:R-:W-:Y:S01]  /*ef10*/  HADD2.F32 R59, -RZ, R59.H1_H1 ;  /* 0x3000003bff3b7230 */ /* 0x000fe20000004100 */
[----:B------:R-:W-:Y:S01]  /*ef20*/  F2FP.SATFINITE.E4M3.F32.PACK_AB_MERGE_C R77, R78, R77, RZ ;  /* 0x0000004d4e4d723e */ /* 0x000fe200048070ff */
[----:B------:R-:W-:-:S02]  /*ef30*/  HADD2.F32 R63, -RZ, R149.H0_H0 ;  /* 0x20000095ff3f7230 */ /* 0x000fc40000004100 */
[----:B------:R-:W-:Y:S02]  /*ef40*/  HADD2.F32 R55, -RZ, R55.H1_H1 ;  /* 0x30000037ff377230 */ /* 0x000fe40000004100 */
[-C--:B------:R-:W-:Y:S01]  /*ef50*/  FMUL.FTZ R74, R59, R64.reuse ;  /* 0x000000403b4a7220 */ /* 0x080fe20000410000 */
[--C-:B------:R-:W-:Y:S02]  /*ef60*/  HADD2.F32 R61, -RZ, R147.reuse.H0_H0 ;  /* 0x20000093ff3d7230 */ /* 0x100fe40000004100 */
[-C--:B------:R-:W-:Y:S01]  /*ef70*/  FMUL.FTZ R65, R60, R63.reuse ;  /* 0x0000003f3c417220 */ /* 0x080fe20000410000 */
[----:B------:R-:W-:Y:S02]  /*ef80*/  HADD2.F32 R62, -RZ, R147.H1_H1 ;  /* 0x30000093ff3e7230 */ /* 0x000fe40000004100 */
[C---:B------:R-:W-:Y:S01]  /*ef90*/  FMUL.FTZ R64, R55.reuse, R64 ;  /* 0x0000004037407220 */ /* 0x040fe20000410000 */
[C---:B------:R-:W-:Y:S01]  /*efa0*/  FMUL.FTZ R63, R56.reuse, R63 ;  /* 0x0000003f383f7220 */ /* 0x040fe20000410000 */
[-C--:B------:R-:W-:Y:S01]  /*efb0*/  FFMA.FTZ R56, R56, R61.reuse, -R65 ;  /* 0x0000003d38387223 */ /* 0x080fe20000010841 */
[----:B------:R-:W-:Y:S01]  /*efc0*/  F2FP.F16.E4M3.UNPACK_B R65, R50 ;  /* 0x00000032ff41723e */ /* 0x000fe200020006ff */
[-C--:B------:R-:W-:Y:S01]  /*efd0*/  FFMA.FTZ R55, R55, R62.reuse, -R74 ;  /* 0x0000003e37377223 */ /* 0x080fe2000001084a */
[----:B------:R-:W-:Y:S01]  /*efe0*/  FFMA.FTZ R75, R59, R62, R64 ;  /* 0x0000003e3b4b7223 */ /* 0x000fe20000010040 */
[----:B------:R-:W-:Y:S01]  /*eff0*/  FFMA.FTZ R66, R60, R61, R63 ;  /* 0x0000003d3c427223 */ /* 0x000fe2000001003f */
[----:B------:R-:W-:-:S02]  /*f000*/  F2FP.F16.E4M3.UNPACK_B R62, R49 ;  /* 0x00000031ff3e723e */ /* 0x000fc400020006ff */
[----:B------:R-:W-:Y:S02]  /*f010*/  F2FP.F16.E4M3.UNPACK_B R60, R45 ;  /* 0x0000002dff3c723e */ /* 0x000fe400020006ff */
[----:B------:R-:W-:Y:S01]  /*f020*/  F2FP.SATFINITE.E4M3.F32.PACK_AB_MERGE_C R59, R70, R67, R58 ;  /* 0x00000043463b723e */ /* 0x000fe2000480703a */
[----:B------:R-:W-:Y:S01]  /*f030*/  HADD2.F32 R63, -RZ, R62.H0_H0 ;  /* 0x2000003eff3f7230 */ /* 0x000fe20000004100 */
[----:B------:R-:W-:Y:S01]  /*f040*/  F2FP.SATFINITE.E4M3.F32.PACK_AB_MERGE_C R58, R69, R68, R71 ;  /* 0x00000044453a723e */ /* 0x000fe20004807047 */
[----:B------:R-:W-:Y:S01]  /*f050*/  HADD2.F32 R68, -RZ, R65.H0_H0 ;  /* 0x20000041ff447230 */ /* 0x000fe20000004100 */
[----:B------:R-:W-:Y:S01]  /*f060*/  F2FP.F16.E4M3.UNPACK_B R64, R48 ;  /* 0x00000030ff40723e */ /* 0x000fe200020006ff */
[----:B------:R-:W-:Y:S01]  /*f070*/  HADD2.F32 R61, -RZ, R60.H0_H0 ;  /* 0x2000003cff3d7230 */ /* 0x000fe20000004100 */
[----:B------:R-:W-:Y:S01]  /*f080*/  F2FP.SATFINITE.E4M3.F32.PACK_AB_MERGE_C R56, R55, R56, R76 ;  /* 0x000000383738723e */ /* 0x000fe2000480704c */
[----:B------:R-:W-:Y:S01]  /*f090*/  HADD2.F32 R62, -RZ, R62.H1_H1 ;  /* 0x3000003eff3e7230 */ /* 0x000fe20000004100 */
[----:B------:R-:W-:Y:S01]  /*f0a0*/  F2FP.SATFINITE.E4M3.F32.PACK_AB_MERGE_C R55, R75, R66, R77 ;  /* 0x000000424b37723e */ /* 0x000fe2000480704d */
[----:B------:R-:W-:-:S02]  /*f0b0*/  HADD2.F32 R66, -RZ, R64.H0_H0 ;  /* 0x20000040ff427230 */ /* 0x000fc40000004100 */
[-C--:B------:R-:W-:Y:S01]  /*f0c0*/  FMUL.FTZ R70, R63, R68.reuse ;  /* 0x000000443f467220 */ /* 0x080fe20000410000 */
[----:B------:R-:W-:Y:S01]  /*f0d0*/  FMUL.FTZ R68, R61, R68 ;  /* 0x000000443d447220 */ /* 0x000fe20000410000 */
[----:B------:R-:W-:Y:S01]  /*f0e0*/  HADD2.F32 R65, -RZ, R65.H1_H1 ;  /* 0x30000041ff417230 */ /* 0x000fe20000004100 */
[----:B------:R-:W-:Y:S01]  /*f0f0*/  F2FP.F16.E4M3.UNPACK_B R45, R45.H1 ;  /* 0x0000002dff2d723e */ /* 0x000fe200030006ff */
[----:B------:R-:W-:Y:S02]  /*f100*/  HADD2.F32 R60, -RZ, R60.H1_H1 ;  /* 0x3000003cff3c7230 */ /* 0x000fe40000004100 */
[-C--:B------:R-:W-:Y:S01]  /*f110*/  FFMA.FTZ R68, R63, R66.reuse, R68 ;  /* 0x000000423f447223 */ /* 0x080fe20000010044 */
[----:B------:R-:W-:Y:S02]  /*f120*/  HADD2.F32 R63, -RZ, R64.H1_H1 ;  /* 0x30000040ff3f7230 */ /* 0x000fe40000004100 */
[-C--:B------:R-:W-:Y:S01]  /*f130*/  FMUL.FTZ R67, R62, R65.reuse ;  /* 0x000000413e437220 */ /* 0x080fe20000410000 */
[----:B------:R-:W-:Y:S01]  /*f140*/  FFMA.FTZ R70, R61, R66, -R70 ;  /* 0x000000423d467223 */ /* 0x000fe20000010846 */
[C---:B------:R-:W-:Y:S01]  /*f150*/  FMUL.FTZ R65, R60.reuse, R65 ;  /* 0x000000413c417220 */ /* 0x040fe20000410000 */
[----:B------:R-:W-:Y:S01]  /*f160*/  F2FP.F16.E4M3.UNPACK_B R61, R49.H1 ;  /* 0x00000031ff3d723e */ /* 0x000fe200030006ff */
[-C--:B------:R-:W-:Y:S01]  /*f170*/  FFMA.FTZ R69, R60, R63.reuse, -R67 ;  /* 0x0000003f3c457223 */ /* 0x080fe20000010843 */
[----:B------:R-:W-:Y:S01]  /*f180*/  F2FP.F16.E4M3.UNPACK_B R60, R50.H1 ;  /* 0x00000032ff3c723e */ /* 0x000fe200030006ff */
[----:B------:R-:W-:Y:S01]  /*f190*/  FFMA.FTZ R71, R62, R63, R65 ;  /* 0x0000003f3e477223 */ /* 0x000fe20000010041 */
[----:B------:R-:W-:Y:S01]  /*f1a0*/  HADD2.F32 R49, -RZ, R45.H0_H0 ;  /* 0x2000002dff317230 */ /* 0x000fe20000004100 */
[----:B------:R-:W-:Y:S01]  /*f1b0*/  F2FP.F16.E4M3.UNPACK_B R48, R48.H1 ;  /* 0x00000030ff30723e */ /* 0x000fe200030006ff */
[----:B------:R-:W-:Y:S01]  /*f1c0*/  HADD2.F32 R50, -RZ, R61.H0_H0 ;  /* 0x2000003dff327230 */ /* 0x000fe20000004100 */
[----:B------:R-:W-:Y:S01]  /*f1d0*/  F2FP.F16.E4M3.UNPACK_B R65, R46.H1 ;  /* 0x0000002eff41723e */ /* 0x000fe200030006ff */
[----:B------:R-:W-:-:S02]  /*f1e0*/  HADD2.F32 R62, -RZ, R60.H0_H0 ;  /* 0x2000003cff3e7230 */ /* 0x000fc40000004100 */
[----:B------:R-:W-:Y:S02]  /*f1f0*/  HADD2.F32 R61, -RZ, R61.H1_H1 ;  /* 0x3000003dff3d7230 */ /* 0x000fe40000004100 */
[----:B------:R-:W-:Y:S02]  /*f200*/  HADD2.F32 R64, -RZ, R60.H1_H1 ;  /* 0x3000003cff407230 */ /* 0x000fe40000004100 */
[-C--:B------:R-:W-:Y:S01]  /*f210*/  FMUL.FTZ R66, R50, R62.reuse ;  /* 0x0000003e32427220 */ /* 0x080fe20000410000 */
[----:B------:R-:W-:Y:S02]  /*f220*/  HADD2.F32 R45, -RZ, R45.H1_H1 ;  /* 0x3000002dff2d7230 */ /* 0x000fe40000004100 */
[----:B------:R-:W-:Y:S01]  /*f230*/  FMUL.FTZ R63, R49, R62 ;  /* 0x0000003e313f7220 */ /* 0x000fe20000410000 */
[--C-:B------:R-:W-:Y:S02]  /*f240*/  HADD2.F32 R60, -RZ, R48.reuse.H0_H0 ;  /* 0x20000030ff3c7230 */ /* 0x100fe40000004100 */
[----:B------:R-:W-:Y:S01]  /*f250*/  FMUL.FTZ R62, R61, R64 ;  /* 0x000000403d3e7220 */ /* 0x000fe20000410000 */
[----:B------:R-:W-:-:S02]  /*f260*/  HADD2.F32 R48, -RZ, R48.H1_H1 ;  /* 0x30000030ff307230 */ /* 0x000fc40000004100 */
[----:B------:R-:W-:Y:S01]  /*f270*/  FMUL.FTZ R64, R45, R64 ;  /* 0x000000402d407220 */ /* 0x000fe20000410000 */
[----:B------:R-:W-:Y:S01]  /*f280*/  FFMA.FTZ R73, R50, R60, R63 ;  /* 0x0000003c32497223 */ /* 0x000fe2000001003f */
[----:B------:R-:W-:Y:S02]  /*f290*/  F2FP.F16.E4M3.UNPACK_B R50, R51 ;  /* 0x00000033ff32723e */ /* 0x000fe400020006ff */
        /* <DEDUP_REMOVED lines=53> */
.L_x_5375:
[----:B------:R-:W-:Y:S05]  /*f5f0*/  BSYNC B1 ;  /* 0x0000000000017941 */ /* 0x000fea0003800000 */
.L_x_5374:
        /* <DEDUP_REMOVED lines=10> */
.L_x_5291:
[----:B------:R-:W-:-:S06]  /*f6a0*/  UISETP.NE.AND UP0, UPT, UR53, 0x3, UPT ;  /* 0x000000033500788c */ /* 0x000fcc000bf05270 */
[----:B------:R-:W-:-:S13]  /*f6b0*/  PLOP3.LUT P2, PT, PT, PT, UP0, 0x80, 0x0 ;  /* 0x000000000000781c */ /* 0x000fda0003f4f008 */
[----:B------:R-:W-:Y:S05]  /*f6c0*/  @!P2 BRA `(.L_x_5376) ;  /* 0x000000000004a947 */ /* 0x000fea0003800000 */
[----:B------:R-:W-:Y:S01]  /*f6d0*/  BPT.TRAP 0x1 ;  /* 0x000000040000795c */ /* 0x000fe20000300000 */
.L_x_5376:
[----:B------:R-:W-:Y:S01]  /*f6e0*/  IMAD R101, R17, 0x8, R16 ;  /* 0x0000000811657824 */ /* 0x000fe200078e0210 */
[----:B------:R-:W-:Y:S01]  /*f6f0*/  SHF.L.U32 R102, R223, 0x1f, RZ ;  /* 0x0000001fdf667819 */ /* 0x000fe200000006ff */
[----:B------:R-:W-:Y:S01]  /*f700*/  IMAD R100, R24, -0xa0, R2 ;  /* 0xffffff6018647824 */ /* 0x000fe200078e0202 */
[----:B------:R-:W-:Y:S02]  /*f710*/  BSSY B1, `(.L_x_5377) ;  /* 0x0000004000017945 */ /* 0x000fe40003800000 */
[----:B------:R-:W0:Y:S02]  /*f720*/  SYNCS.PHASECHK.TRANS64.TRYWAIT P3, [R101+URZ+0x33490], R102 ;  /* 0x03349066650075a7 */ /* 0x000e24000806017f */
[----:B------:R-:W-:Y:S01]  /*f730*/  VIMNMX R100, R100, 0xa0, PT ;  /* 0x000000a064647848 */ /* 0x000fe20003fe0100 */
[----:B0-----:R-:W-:Y:S06]  /*f740*/  @!P3 BRA `(.L_x_5378) ;  /* 0x000002100080b947 */ /* 0x001fec0003800000 */
.L_x_5627:
[----:B------:R-:W-:Y:S05]  /*f750*/  BSYNC B1 ;  /* 0x0000000000017941 */ /* 0x000fea0003800000 */
.L_x_5377:
        /* <DEDUP_REMOVED lines=21> */
.L_x_5380:
[----:B------:R-:W-:Y:S05]  /*f8b0*/  BSYNC B1 ;  /* 0x0000000000017941 */ /* 0x000fea0003800000 */
.L_x_5379:
[----:B-1----:R-:W-:-:S05]  /*f8c0*/  VIADD R44, R220, 0x80 ;  /* 0x00000080dc2c7836 */ /* 0x002fca0000000000 */
        /* <DEDUP_REMOVED lines=20> */
.L_x_5324:
[----:B------:R-:W-:Y:S05]  /*fa10*/  BSYNC B0 ;  /* 0x0000000000007941 */ /* 0x000fea0003800000 */
.L_x_5290:
        /* <DEDUP_REMOVED lines=17> */
.L_x_5382:
[----:B------:R-:W-:Y:S05]  /*fb30*/  BSYNC B0 ;  /* 0x0000000000007941 */ /* 0x000fea0003800000 */
.L_x_5381:
[----:B------:R-:W1:Y:S01]  /*fb40*/  SYNCS.PHASECHK.TRANS64.TRYWAIT P2, [R101+URZ+0x334b0], R102 ;  /* 0x0334b066650075a7 */ /* 0x000e62000804017f */
[----:B------:R-:W-:Y:S01]  /*fb50*/  ULDC UR37, c[0x0][0x2f4] ;  /* 0x0000bd0000257ab9 */ /* 0x000fe20000000800 */
[----:B------:R-:W-:Y:S01]  /*fb60*/  ULDC.64 UR38, c[0x0][0x328] ;  /* 0x0000ca0000267ab9 */ /* 0x000fe20000000a00 */
[----:B------:R-:W-:Y:S01]  /*fb70*/  ULDC.64 UR40, c[0x0][0x318] ;  /* 0x0000c60000287ab9 */ /* 0x000fe20000000a00 */
[----:B------:R-:W-:Y:S01]  /*fb80*/  BSSY B0, `(.L_x_5383) ;  /* 0x0000003000007945 */ /* 0x000fe20003800000 */
[----:B------:R-:W-:-:S03]  /*fb90*/  IMAD.WIDE R48, R24, 0xa0, R122 ;  /* 0x000000a018307825 */ /* 0x000fc600078e027a */
[----:B-1----:R-:W-:Y:S05]  /*fba0*/  @!P2 BRA `(.L_x_5384) ;  /* 0x0000020c007ca947 */ /* 0x002fea0003800000 */
.L_x_5628:
[----:B------:R-:W-:Y:S05]  /*fbb0*/  BSYNC B0 ;  /* 0x0000000000007941 */ /* 0x000fea0003800000 */
.L_x_5383:
[----:B------:R-:W-:Y:S01]  /*fbc0*/  ISETP.GE.AND P2, PT, R220, R100, PT ;  /* 0x00000064dc00720c */ /* 0x000fe20003f46270 */
[----:B------:R-:W-:-:S12]  /*fbd0*/  BSSY B0, `(.L_x_5385) ;  /* 0x000001b000007945 */ /* 0x000fd80003800000 */
[----:B------:R-:W-:Y:S05]  /*fbe0*/  @P2 BRA `(.L_x_5386) ;  /* 0x0000000000642947 */ /* 0x000fea0003800000 */
[----:B0-----:R-:W-:Y:S01]  /*fbf0*/  MOV R44, R118 ;  /* 0x00000076002c7202 */ /* 0x001fe20000000f00 */
        /* <DEDUP_REMOVED lines=24> */
.L_x_5386:
[----:B------:R-:W-:Y:S05]  /*fd80*/  BSYNC B0 ;  /* 0x0000000000007941 */ /* 0x000fea0003800000 */
.L_x_5385:
        /* <DEDUP_REMOVED lines=31> */
.L_x_5388:
[----:B------:R-:W-:Y:S05]  /*ff80*/  BSYNC B0 ;  /* 0x0000000000007941 */ /* 0x000fea0003800000 */
.L_x_5387:
[----:B------:R-:W2:Y:S01]  /*ff90*/  LDL R42, [R1+0x14] ;  /* 0x00001400012a7983 */ /* 0x000ea20000100800 */
[----:B------:R-:W-:Y:S01]  /*ffa0*/  VIADD R17, R17, 0x1 ;  /* 0x0000000111117836 */ /* 0x000fe20000000000 */
[----:B-1----:R-:W-:Y:S01]  /*ffb0*/  @!P3 IADD3 R101, R101, 0x334c0, RZ ;  /* 0x000334c06565b810 */ /* 0x002fe20007ffe0ff */
        /* <DEDUP_REMOVED lines=20> */
.L_x_5285:
[----:B------:R-:W1:Y:S01]  /*10100*/  LDC R0, c[0x0][0x448] ;  /* 0x00011200ff007b82 */ /* 0x000e620000000800 */
[----:B------:R-:W-:Y:S01]  /*10110*/  VIADD R3, R235, 0x7f ;  /* 0x0000007feb037836 */ /* 0x000fe20000000000 */
[----:B------:R-:W-:Y:S01]  /*10120*/  CS2R R122, SRZ ;  /* 0x00000000007a7805 */ /* 0x000fe2000001ff00 */
[----:B------:R-:W-:Y:S01]  /*10130*/  IMAD.MOV.U32 R119, RZ, RZ, RZ ;  /* 0x000000ffff777224 */ /* 0x000fe200078e00ff */
[----:B------:R-:W-:Y:S02]  /*10140*/  CS2R R30, SRZ ;  /* 0x00000000001e7805 */ /* 0x000fe4000001ff00 */
[----:B------:R-:W-:Y:S02]  /*10150*/  CS2R R84, SRZ ;  /* 0x0000000000547805 */ /* 0x000fe4000001ff00 */
[----:B------:R-:W-:Y:S02]  /*10160*/  CS2R R112, SRZ ;  /* 0x0000000000707805 */ /* 0x000fe4000001ff00 */
[----:B0-----:R-:W-:-:S02]  /*10170*/  CS2R R46, SRZ ;  /* 0x00000000002e7805 */ /* 0x001fc4000001ff00 */
[----:B------:R-:W-:Y:S01]  /*10180*/  CS2R R68, SRZ ;  /* 0x0000000000447805 */ /* 0x000fe2000001ff00 */
[----:B------:R-:W-:Y:S01]  /*10190*/  IMAD.MOV.U32 R111, RZ, RZ, RZ ;  /* 0x000000ffff6f7224 */ /* 0x000fe200078e00ff */
[----:B------:R-:W-:Y:S02]  /*101a0*/  CS2R R34, SRZ ;  /* 0x0000000000227805 */ /* 0x000fe4000001ff00 */
[----:B------:R-:W-:Y:S02]  /*101b0*/  CS2R R76, SRZ ;  /* 0x00000000004c7805 */ /* 0x000fe4000001ff00 */
[----:B------:R-:W-:Y:S02]  /*101c0*/  CS2R R104, SRZ ;  /* 0x0000000000687805 */ /* 0x000fe4000001ff00 */
[----:B------:R-:W-:Y:S02]  /*101d0*/  MOV R82, RZ ;  /* 0x000000ff00527202 */ /* 0x000fe40000000f00 */
        /* <DEDUP_REMOVED lines=9> */
[----:B------:R-:W-:Y:S02]  /*10270*/  CS2R R88, SRZ ;  /* 0x0000000000587805 */ /* 0x000fe4000001ff00 */
[----:B-1----:R-:W-:Y:S02]  /*10280*/  ISETP.NE.AND P1, PT, R0, 0x1, PT ;  /* 0x000000010000780c */ /* 0x002fe40003f25270 */
        /* <DEDUP_REMOVED lines=12> */
[----:B------:R-:W0:Y:S01]  /*10350*/  @P1 LDC R0, c[0x0][0x44c] ;  /* 0x00011300ff001b82 */ /* 0x000e220000000800 */
[----:B------:R-:W-:Y:S02]  /*10360*/  CS2R R64, SRZ ;  /* 0x0000000000407805 */ /* 0x000fe4000001ff00 */
[----:B------:R-:W-:Y:S02]  /*10370*/  CS2R R26, SRZ ;  /* 0x00000000001a7805 */ /* 0x000fe4000001ff00 */
[----:B------:R-:W-:Y:S01]  /*10380*/  CS2R R6, SRZ ;  /* 0x0000000000067805 */ /* 0x000fe2000001ff00 */
[----:B------:R-:W-:Y:S01]  /*10390*/  IMAD.MOV.U32 R4, RZ, RZ, RZ ;  /* 0x000000ffff047224 */ /* 0x000fe200078e00ff */
[----:B------:R-:W-:Y:S01]  /*103a0*/  CS2R R14, SRZ ;  /* 0x00000000000e7805 */ /* 0x000fe2000001ff00 */
[----:B------:R-:W-:Y:S01]  /*103b0*/  IMAD.MOV.U32 R42, RZ, RZ, RZ ;  /* 0x000000ffff2a7224 */ /* 0x000fe200078e00ff */
[----:B------:R-:W-:Y:S01]  /*103c0*/  CS2R R56, SRZ ;  /* 0x0000000000387805 */ /* 0x000fe2000001ff00 */
[----:B------:R-:W1:Y:S01]  /*103d0*/  @P1 LDC R5, c[0x0][0x450] ;  /* 0x00011400ff051b82 */ /* 0x000e620000000800 */
        /* <DEDUP_REMOVED lines=8> */
[----:B------:R-:W-:Y:S02]  /*10460*/  MOV R124, RZ ;  /* 0x000000ff007c7202 */ /* 0x000fe40000000f00 */
[----:B------:R-:W-:Y:S01]  /*10470*/  CS2R R32, SRZ ;  /* 0x0000000000207805 */ /* 0x000fe2000001ff00 */
[----:B------:R-:W-:Y:S02]  /*10480*/  IMAD.MOV.U32 R126, RZ, RZ, RZ ;  /* 0x000000ffff7e7224 */ /* 0x000fe400078e00ff */
[----:B------:R-:W-:Y:S02]  /*10490*/  IMAD.MOV.U32 R25, RZ, RZ, RZ ;  /* 0x000000ffff197224 */ /* 0x000fe400078e00ff */
[----:B------:R-:W-:Y:S02]  /*104a0*/  IMAD.MOV.U32 R128, RZ, RZ, RZ ;  /* 0x000000ffff807224 */ /* 0x000fe400078e00ff */
[----:B0-----:R-:W-:-:S05]  /*104b0*/  @P1 IMAD.HI.U32 R0, R3, R0, RZ ;  /* 0x0000000003001227 */ /* 0x001fca00078e00ff */
[----:B-1----:R-:W-:Y:S02]  /*104c0*/  @P1 SHF.R.U32.HI R3, RZ, R5, R0 ;  /* 0x00000005ff031219 */ /* 0x002fe40000011600 */
[----:B------:R-:W-:-:S03]  /*104d0*/  PLOP3.LUT P1, PT, PT, PT, PT, 0x80, 0x0 ;  /* 0x000000000000781c */ /* 0x000fc60003f2f070 */
[----:B------:R-:W-:-:S04]  /*104e0*/  IMAD.IADD R3, R158, 0x1, R3 ;  /* 0x000000019e037824 */ /* 0x000fc800078e0203 */
[----:B------:R-:W-:-:S05]  /*104f0*/  IMAD.HI R3, R3, 0x66666667, RZ ;  /* 0x6666666703037827 */ /* 0x000fca00078e02ff */
[----:B------:R-:W-:-:S04]  /*10500*/  SHF.R.U32.HI R0, RZ, 0x1f, R3 ;  /* 0x0000001fff007819 */ /* 0x000fc80000011603 */
[----:B------:R-:W-:-:S04]  /*10510*/  LEA.HI.SX32 R0, R3, R0, 0x1a ;  /* 0x0000000003007211 */ /* 0x000fc800078fd2ff */
[----:B------:R-:W-:-:S04]  /*10520*/  VIMNMX R159, R159, R0, PT ;  /* 0x000000009f9f7248 */ /* 0x000fc80003fe0100 */
[----:B------:R-:W-:Y:S01]  /*10530*/  ISETP.GE.AND P2, PT, R159, 0x1, PT ;  /* 0x000000019f00780c */ /* 0x000fe20003f46270 */
[----:B------:R-:W-:-:S12]  /*10540*/  @P0 BRA `(.L_x_5390) ;  /* 0x00000000000c0947 */ /* 0x000fd80003800000 */
[----:B------:R-:W0:Y:S01]  /*10550*/  FENCE.VIEW.ASYNC.G ;  /* 0x00000000000073c6 */ /* 0x000e220000000100 */
[----:B------:R-:W-:Y:S05]  /*10560*/  WARPSYNC.ALL ;  /* 0x0000000000007948 */ /* 0x000fea0003800000 */
[----:B0-----:R-:W-:Y:S06]  /*10570*/  BAR.ARV 0xc, 0x180 ;  /* 0x0306000000007b1d */ /* 0x001fec0000002000 */
.L_x_5390:
[----:B------:R-:W-:Y:S02]  /*10580*/  IMAD.MOV.U32 R5, RZ, RZ, RZ ;  /* 0x000000ffff057224 */ /* 0x000fe400078e00ff */
[----:B------:R-:W-:Y:S01]  /*10590*/  IMAD.MOV.U32 R24, RZ, RZ, RZ ;  /* 0x000000ffff187224 */ /* 0x000fe200078e00ff */
[----:B------:R-:W-:Y:S06]  /*105a0*/  @!P2 BRA `(.L_x_5391) ;  /* 0x0000014c0038a947 */ /* 0x000fec0003800000 */
[----:B------:R-:W-:-:S03]  /*105b0*/  UMOV UR4, 0xffffffff ;  /* 0xffffffff00047882 */ /* 0x000fc60000000000 */
[----:B------:R-:W-:Y:S05]  /*105c0*/  BRA.DIV UR4, `(.L_x_5392) ;  /* 0x0000020604087947 */ /* 0x000fea000b800000 */
[----:B------:R-:W0:Y:S02]  /*105d0*/  S2R R0, SR_TID.X ;  /* 0x0000000000007919 */ /* 0x000e240000002100 */
[----:B0-----:R-:W-:-:S04]  /*105e0*/  IADD3 R2, R0, -0x80, RZ ;  /* 0xffffff8000027810 */ /* 0x001fc80007ffe0ff */
[----:B------:R-:W-:-:S04]  /*105f0*/  SHF.R.S32.HI R0, RZ, 0x1f, R2 ;  /* 0x0000001fff007819 */ /* 0x000fc80000011402 */
[----:B------:R-:W-:-:S04]  /*10600*/  LEA.HI R0, R0, R2, RZ, 0x7 ;  /* 0x0000000200007211 */ /* 0x000fc800078f38ff */
[----:B------:R-:W-:-:S05]  /*10610*/  SHF.R.S32.HI R0, RZ, 0x7, R0 ;  /* 0x00000007ff007819 */ /* 0x000fca0000011400 */
[----:B------:R0:W1:Y:S02]  /*10620*/  SHFL.IDX PT, R229, R0, RZ, 0x1f ;  /* 0x00001fff00e57589 */ /* 0x00006400000e0000 */
.L_x_5631:
        /* <DEDUP_REMOVED lines=25> */
.L_x_5393:
        /* <DEDUP_REMOVED lines=25> */
[C---:B------:R-:W-:Y:S02]  /*10950*/  @P0 IMAD R9, R20.reuse, R11, R0 ;  /* 0x0000000b14090224 */ /* 0x040fe400078e0200 */
        /* <DEDUP_REMOVED lines=29> */
.L_x_5397:
[----:B-1----:R1:W2:Y:S02]  /*10b30*/  SYNCS.PHASECHK.TRANS64.TRYWAIT P0, [R16+URZ+0x33400], R3 ;  /* 0x03340003100075a7 */ /* 0x0022a4000800017f */
[----:B--2---:R-:W-:Y:S05]  /*10b40*/  @!P0 NANOSLEEP.SYNCS 0x989680 ;  /* 0x009896800000895d */ /* 0x004fea0003900000 */
[----:B------:R-:W2:Y:S02]  /*10b50*/  @!P0 SYNCS.PHASECHK.TRANS64 P0, [R16+URZ+0x33400], R3 ;  /* 0x03340003100085a7 */ /* 0x000ea4000800007f */
[----:B--2---:R-:W-:Y:S05]  /*10b60*/  @!P0 BRA `(.L_x_5397) ;  /* 0xfffffffc00f08947 */ /* 0x004fea000383ffff */
.L_x_5396:
[----:B------:R-:W-:Y:S05]  /*10b70*/  BSYNC B0 ;  /* 0x0000000000007941 */ /* 0x000fea0003800000 */
.L_x_5395:
[----:B------:R-:W-:Y:S05]  /*10b80*/  BRA `(.L_x_5398) ;  /* 0x0000006c00f47947 */ /* 0x000fea0003800000 */
.L_x_5394:
        /* <DEDUP_REMOVED lines=30> */
.L_x_5399:
[----:B------:R-:W-:Y:S01]  /*10d70*/  ULDC.U8 UR4, c[0x0][0x410] ;  /* 0x0001040000047ab9 */ /* 0x000fe20000000000 */
[----:B------:R-:W-:Y:S01]  /*10d80*/  BSSY B0, `(.L_x_5400) ;  /* 0x00006d5000007945 */ /* 0x000fe20003800000 */
[----:B------:R-:W-:Y:S01]  /*10d90*/  ISETP.NE.AND P0, PT, RZ, UR4, PT ;  /* 0x00000004ff007c0c */ /* 0x000fe2000bf05270 */
[----:B------:R-:W-:-:S12]  /*10da0*/  IMAD.IADD R28, R220, 0x1, R235 ;  /* 0x00000001dc1c7824 */ /* 0x000fd800078e02eb */
[----:B------:R-:W-:Y:S05]  /*10db0*/  @!P0 BRA `(.L_x_5401) ;  /* 0x0000003400a08947 */ /* 0x000fea0003800000 */
[----:B------:R-:W0:Y:S01]  /*10dc0*/  LDC R10, c[0x0][0x448] ;  /* 0x00011200ff0a7b82 */ /* 0x000e220000000800 */
[----:B------:R-:W-:Y:S01]  /*10dd0*/  MOV R5, R28 ;  /* 0x0000001c00057202 */ /* 0x000fe20000000f00 */
[----:B------:R-:W-:Y:S01]  /*10de0*/  IMAD.MOV.U32 R6, RZ, RZ, R24 ;  /* 0x000000ffff067224 */ /* 0x000fe200078e0018 */
[----:B------:R-:W-:Y:S01]  /*10df0*/  ULDC.64 UR4, c[0x0][0x3f8] ;  /* 0x0000fe0000047ab9 */ /* 0x000fe20000000a00 */
[----:B------:R-:W-:Y:S01]  /*10e00*/  IMAD.MOV.U32 R8, RZ, RZ, R26 ;  /* 0x000000ffff087224 */ /* 0x000fe200078e001a */
[----:B------:R-:W-:Y:S01]  /*10e10*/  ULDC.64 UR6, c[0x0][0x408] ;  /* 0x0001020000067ab9 */ /* 0x000fe20000000a00 */
[----:B------:R-:W-:Y:S01]  /*10e20*/  IMAD.MOV.U32 R9, RZ, RZ, R31 ;  /* 0x000000ffff097224 */ /* 0x000fe200078e001f */
[----:B------:R-:W-:Y:S01]  /*10e30*/  ULDC.64 UR8, c[0x0][0x400] ;  /* 0x0001000000087ab9 */ /* 0x000fe20000000a00 */
[----:B0-----:R-:W-:-:S13]  /*10e40*/  ISETP.NE.AND P0, PT, R10, 0x1, PT ;  /* 0x000000010a00780c */ /* 0x001fda0003f05270 */
[----:B------:R-:W0:Y:S08]  /*10e50*/  @P0 LDC R3, c[0x0][0x44c] ;  /* 0x00011300ff030b82 */ /* 0x000e300000000800 */
[----:B------:R-:W1:Y:S01]  /*10e60*/  @P0 LDC R7, c[0x0][0x450] ;  /* 0x00011400ff070b82 */ /* 0x000e620000000800 */
[----:B0-----:R-:W-:-:S05]  /*10e70*/  @P0 IMAD.HI.U32 R0, R28, R3, RZ ;  /* 0x000000031c000227 */ /* 0x001fca00078e00ff */
[----:B-1----:R-:W-:Y:S01]  /*10e80*/  @P0 SHF.R.U32.HI R5, RZ, R7, R0 ;  /* 0x00000007ff050219 */ /* 0x002fe20000011600 */
[----:B------:R-:W-:-:S03]  /*10e90*/  IMAD.MOV.U32 R7, RZ, RZ, R29 ;  /* 0x000000ffff077224 */ /* 0x000fc600078e001d */
[----:B------:R-:W-:Y:S01]  /*10ea0*/  SHF.R.S32.HI R0, RZ, 0x1f, R5 ;  /* 0x0000001fff007819 */ /* 0x000fe20000011405 */
[----:B------:R-:W-:-:S04]  /*10eb0*/  IMAD.WIDE.U32 R6, R5, UR4, R6 ;  /* 0x0000000405067c25 */ /* 0x000fc8000f8e0006 */
[----:B------:R-:W-:Y:S02]  /*10ec0*/  IMAD R4, R0, UR4, RZ ;  /* 0x0000000400047c24 */ /* 0x000fe4000f8e02ff */
[----:B------:R-:W-:-:S04]  /*10ed0*/  IMAD.WIDE.U32 R8, R5, UR6, R8 ;  /* 0x0000000605087c25 */ /* 0x000fc8000f8e0008 */
[----:B------:R-:W-:Y:S02]  /*10ee0*/  IMAD R0, R0, UR6, RZ ;  /* 0x0000000600007c24 */ /* 0x000fe4000f8e02ff */
[C---:B------:R-:W-:Y:S01]  /*10ef0*/  IMAD R13, R5.reuse, UR5, R4 ;  /* 0x00000005050d7c24 */ /* 0x040fe2000f8e0204 */
[----:B------:R-:W-:Y:S01]  /*10f00*/  ULDC.64 UR4, c[0x0][0x3e8] ;  /* 0x0000fa0000047ab9 */ /* 0x000fe20000000a00 */
[----:B------:R-:W-:Y:S01]  /*10f10*/  IMAD R11, R5, UR7, R0 ;  /* 0x00000007050b7c24 */ /* 0x000fe2000f8e0200 */
[----:B------:R-:W-:Y:S01]  /*10f20*/  IADD3 R3, P0, R6, UR4, RZ ;  /* 0x0000000406037c10 */ /* 0x000fe2000ff1e0ff */
[----:B------:R-:W-:Y:S01]  /*10f30*/  UMOV UR4, 0xffffffff ;  /* 0xffffffff00047882 */ /* 0x000fe20000000000 */
[----:B------:R-:W-:Y:S02]  /*10f40*/  IADD3 R5, P1, R8, UR8, RZ ;  /* 0x0000000808057c10 */ /* 0x000fe4000ff3e0ff */
[----:B------:R-:W-:Y:S02]  /*10f50*/  IADD3.X R13, R7, UR5, R13, P0, !PT ;  /* 0x00000005070d7c10 */ /* 0x000fe400087fe40d */
[----:B------:R-:W-:Y:S01]  /*10f60*/  IADD3.X R4, R9, UR9, R11, P1, !PT ;  /* 0x0000000909047c10 */ /* 0x000fe20008ffe40b */
[----:B------:R-:W-:Y:S08]  /*10f70*/  BRA.DIV UR4, `(.L_x_5402) ;  /* 0x000001fa04dc7947 */ /* 0x000ff0000b800000 */
[----:B------:R0:W1:Y:S04]  /*10f80*/  SHFL.IDX PT, R0, R13, RZ, 0x1e1f ;  /* 0x001e1fff0d007589 */ /* 0x00006800000e0000 */
[----:B------:R-:W2:Y:S04]  /*10f90*/  SHFL.IDX PT, R3, R3, RZ, 0x1e1f ;  /* 0x001e1fff03037589 */ /* 0x000ea800000e0000 */
[----:B------:R-:W3:Y:S04]  /*10fa0*/  SHFL.IDX PT, R4, R4, RZ, 0x1e1f ;  /* 0x001e1fff04047589 */ /* 0x000ee800000e0000 */
[----:B------:R0:W4:Y:S02]  /*10fb0*/  SHFL.IDX PT, R14, R5, RZ, 0x1e1f ;  /* 0x001e1fff050e7589 */ /* 0x00012400000e0000 */
.L_x_5637:
        /* <DEDUP_REMOVED lines=16> */
[----:B------:R-:W-:Y:S01]  /*110c0*/  ULDC UR4, c[0x0][0x3f4] ;  /* 0x0000fd0000047ab9 */ /* 0x000fe20000000800 */
[----:B------:R-:W-:Y:S02]  /*110d0*/  SHF.R.S32.HI R5, RZ, 0x1f, R224 ;  /* 0x0000001fff057819 */ /* 0x000fe400000114e0 */
[----:B------:R-:W-:Y:S02]  /*110e0*/  CS2R R32, SRZ ;  /* 0x0000000000207805 */ /* 0x000fe4000001ff00 */
[----:B------:R-:W-:Y:S02]  /*110f0*/  ISETP.GE.AND P4, PT, R224, UR4, PT ;  /* 0x00000004e0007c0c */ /* 0x000fe4000bf86270 */
[----:B------:R-:W-:Y:S02]  /*11100*/  CS2R R34, SRZ ;  /* 0x0000000000227805 */ /* 0x000fe4000001ff00 */
[----:B------:R-:W-:Y:S02]  /*11110*/  ISETP.GE.AND P3, PT, R226, UR4, PT ;  /* 0x00000004e2007c0c */ /* 0x000fe4000bf66270 */
[----:B------:R-:W-:-:S07]  /*11120*/  ISETP.GE.AND P2, PT, R227, UR4, PT ;  /* 0x00000004e3007c0c */ /* 0x000fce000bf46270 */
[C---:B--2---:R-:W-:Y:S02]  /*11130*/  @!P4 IADD3 R6, P0, R224.reuse, R3, RZ ;  /* 0x00000003e006c210 */ /* 0x044fe40007f1e0ff */
[----:B----4-:R-:W-:-:S03]  /*11140*/  @!P4 IADD3 R8, P1, R224, R14, RZ ;  /* 0x0000000ee008c210 */ /* 0x010fc60007f3e0ff */
[----:B-1----:R-:W-:Y:S01]  /*11150*/  @!P4 IMAD.X R7, R0, 0x1, R5, P0 ;  /* 0x000000010007c824 */ /* 0x002fe200000e0605 */
[----:B---3--:R-:W-:Y:S02]  /*11160*/  @!P4 IADD3.X R9, R4, R5, RZ, P1, !PT ;  /* 0x000000050409c210 */ /* 0x008fe40000ffe4ff */
[----:B------:R-:W-:Y:S02]  /*11170*/  ISETP.GE.AND P1, PT, R225, UR4, PT ;  /* 0x00000004e1007c0c */ /* 0x000fe4000bf26270 */
[----:B------:R-:W5:Y:S01]  /*11180*/  @!P4 LD.E.64 R32, desc[UR54][R6.64] ;  /* 0x000000360620c980 */ /* 0x000f62000c101b00 */
[----:B------:R-:W-:-:S03]  /*11190*/  SHF.R.S32.HI R5, RZ, 0x1f, R226 ;  /* 0x0000001fff057819 */ /* 0x000fc600000114e2 */
[----:B------:R0:W5:Y:S01]  /*111a0*/  @!P4 LD.E.64 R34, desc[UR54][R8.64] ;  /* 0x000000360822c980 */ /* 0x000162000c101b00 */
[CC--:B------:R-:W-:Y:S02]  /*111b0*/  @!P3 IADD3 R12, P4, R226.reuse, R3.reuse, RZ ;  /* 0x00000003e20cb210 */ /* 0x0c0fe40007f9e0ff */
[----:B------:R-:W-:Y:S02]  /*111c0*/  CS2R R28, SRZ ;  /* 0x00000000001c7805 */ /* 0x000fe4000001ff00 */
[----:B------:R-:W-:Y:S02]  /*111d0*/  @!P3 IADD3 R42, P5, R226, R14, RZ ;  /* 0x0000000ee22ab210 */ /* 0x000fe40007fbe0ff */
[----:B------:R-:W-:Y:S02]  /*111e0*/  CS2R R30, SRZ ;  /* 0x00000000001e7805 */ /* 0x000fe4000001ff00 */
[----:B------:R-:W-:Y:S01]  /*111f0*/  SHF.R.S32.HI R11, RZ, 0x1f, R227 ;  /* 0x0000001fff0b7819 */ /* 0x000fe200000114e3 */
[--C-:B------:R-:W-:Y:S01]  /*11200*/  @!P3 IMAD.X R13, R0, 0x1, R5.reuse, P4 ;  /* 0x00000001000db824 */ /* 0x100fe200020e0605 */
[----:B------:R-:W-:Y:S01]  /*11210*/  ISETP.GE.AND P0, PT, R22, UR4, PT ;  /* 0x0000000416007c0c */ /* 0x000fe2000bf06270 */
[----:B------:R-:W-:Y:S01]  /*11220*/  @!P3 IMAD.X R43, R4, 0x1, R5, P5 ;  /* 0x00000001042bb824 */ /* 0x000fe200028e0605 */
[----:B------:R-:W-:-:S02]  /*11230*/  @!P2 IADD3 R46, P4, R227, R3, RZ ;  /* 0x00000003e32ea210 */ /* 0x000fc40007f9e0ff */
[-C--:B------:R-:W-:Y:S01]  /*11240*/  @!P2 IADD3 R48, P5, R227, R14.reuse, RZ ;  /* 0x0000000ee330a210 */ /* 0x080fe20007fbe0ff */
[----:B------:R1:W5:Y:S01]  /*11250*/  @!P3 LD.E.64 R28, desc[UR54][R12.64] ;  /* 0x000000360c1cb980 */ /* 0x000362000c101b00 */
[----:B------:R-:W-:Y:S01]  /*11260*/  SHF.R.S32.HI R15, RZ, 0x1f, R225 ;  /* 0x0000001fff0f7819 */ /* 0x000fe200000114e1 */
[--C-:B------:R-:W-:Y:S01]  /*11270*/  @!P2 IMAD.X R47, R0, 0x1, R11.reuse, P4 ;  /* 0x00000001002fa824 */ /* 0x100fe200020e060b */
[C---:B------:R-:W-:Y:S01]  /*11280*/  @!P1 IADD3 R50, P4, R225.reuse, R3, RZ ;  /* 0x00000003e1329210 */ /* 0x040fe20007f9e0ff */
[----:B------:R-:W-:Y:S01]  /*11290*/  @!P2 IMAD.X R49, R4, 0x1, R11, P5 ;  /* 0x000000010431a824 */ /* 0x000fe200028e060b */
[----:B------:R-:W-:Y:S02]  /*112a0*/  @!P1 IADD3 R52, P5, R225, R14, RZ ;  /* 0x0000000ee1349210 */ /* 0x000fe40007fbe0ff */
[----:B------:R-:W-:Y:S02]  /*112b0*/  CS2R R24, SRZ ;  /* 0x0000000000187805 */ /* 0x000fe4000001ff00 */
[----:B0-----:R-:W-:Y:S01]  /*112c0*/  SHF.R.S32.HI R9, RZ, 0x1f, R228 ;  /* 0x0000001fff097819 */ /* 0x001fe200000114e4 */
[----:B------:R-:W-:Y:S01]  /*112d0*/  @!P1 IMAD.X R51, R0, 0x1, R15, P4 ;  /* 0x0000000100339824 */ /* 0x000fe200020e060f */
[----:B------:R-:W-:-:S02]  /*112e0*/  ISETP.GE.AND P4, PT, R228, UR4, PT ;  /* 0x00000004e4007c0c */ /* 0x000fc4000bf86270 */
[----:B------:R-:W-:Y:S02]  /*112f0*/  CS2R R26, SRZ ;  /* 0x00000000001a7805 */ /* 0x000fe4000001ff00 */
[----:B------:R-:W-:Y:S02]  /*11300*/  @!P1 IADD3.X R53, R4, R15, RZ, P5, !PT ;  /* 0x0000000f04359210 */ /* 0x000fe40002ffe4ff */
[----:B------:R-:W-:Y:S02]  /*11310*/  @!P0 SHF.R.S32.HI R5, RZ, 0x1f, R22 ;  /* 0x0000001fff058819 */ /* 0x000fe40000011416 */
[----:B------:R-:W-:Y:S02]  /*11320*/  CS2R R10, SRZ ;  /* 0x00000000000a7805 */ /* 0x000fe4000001ff00 */
[----:B------:R-:W-:Y:S02]  /*11330*/  @!P0 IADD3 R6, P5, R22, R3, RZ ;  /* 0x0000000316068210 */ /* 0x000fe40007fbe0ff */
[----:B------:R-:W-:-:S02]  /*11340*/  CS2R R20, SRZ ;  /* 0x0000000000147805 */ /* 0x000fc4000001ff00 */
[----:B------:R-:W-:Y:S02]  /*11350*/  CS2R R36, SRZ ;  /* 0x0000000000247805 */ /* 0x000fe4000001ff00 */
[----:B------:R-:W-:Y:S02]  /*11360*/  CS2R R38, SRZ ;  /* 0x0000000000267805 */ /* 0x000fe4000001ff00 */
[----:B-1----:R-:W-:Y:S01]  /*11370*/  CS2R R12, SRZ ;  /* 0x00000000000c7805 */ /* 0x002fe2000001ff00 */
[--C-:B------:R-:W-:Y:S01]  /*11380*/  @!P0 IMAD.X R7, R0, 0x1, R5.reuse, P5 ;  /* 0x0000000100078824 */ /* 0x100fe200028e0605 */
[-C--:B------:R-:W-:Y:S01]  /*11390*/  @!P0 IADD3 R40, P5, R22, R14.reuse, RZ ;  /* 0x0000000e16288210 */ /* 0x080fe20007fbe0ff */
[----:B------:R0:W5:Y:S04]  /*113a0*/  @!P3 LD.E.64 R30, desc[UR54][R42.64] ;  /* 0x000000362a1eb980 */ /* 0x000168000c101b00 */
[----:B------:R-:W-:Y:S01]  /*113b0*/  @!P0 IMAD.X R41, R4, 0x1, R5, P5 ;  /* 0x0000000104298824 */ /* 0x000fe200028e0605 */
[----:B------:R-:W-:Y:S01]  /*113c0*/  @!P4 IADD3 R54, P5, R228, R3, RZ ;  /* 0x00000003e436c210 */ /* 0x000fe20007fbe0ff */
[----:B------:R0:W5:Y:S04]  /*113d0*/  @!P2 LD.E.64 R24, desc[UR54][R46.64] ;  /* 0x000000362e18a980 */ /* 0x000168000c101b00 */
[--C-:B------:R-:W-:Y:S01]  /*113e0*/  @!P4 IMAD.X R55, R0, 0x1, R9.reuse, P5 ;  /* 0x000000010037c824 */ /* 0x100fe200028e0609 */
[----:B------:R-:W-:Y:S01]  /*113f0*/  @!P4 IADD3 R14, P5, R228, R14, RZ ;  /* 0x0000000ee40ec210 */ /* 0x000fe20007fbe0ff */
[----:B------:R0:W5:Y:S04]  /*11400*/  @!P2 LD.E.64 R26, desc[UR54][R48.64] ;  /* 0x00000036301aa980 */ /* 0x000168000c101b00 */
[----:B------:R-:W-:Y:S01]  /*11410*/  @!P4 IMAD.X R15, R4, 0x1, R9, P5 ;  /* 0x00000001040fc824 */ /* 0x000fe200028e0609 */
[----:B------:R-:W-:Y:S01]  /*11420*/  CS2R R8, SRZ ;  /* 0x0000000000087805 */ /* 0x000fe2000001ff00 */
[----:B------:R0:W5:Y:S04]  /*11430*/  @!P1 LD.E.64 R10, desc[UR54][R50.64] ;  /* 0x00000036320a9980 */ /* 0x000168000c101b00 */
[----:B------:R0:W5:Y:S04]  /*11440*/  @!P1 LD.E.64 R20, desc[UR54][R52.64] ;  /* 0x0000003634149980 */ /* 0x000168000c101b00 */
[----:B------:R0:W5:Y:S04]  /*11450*/  @!P0 LD.E.64 R36, desc[UR54][R6.64] ;  /* 0x0000003606248980 */ /* 0x000168000c101b00 */
[----:B------:R0:W5:Y:S04]  /*11460*/  @!P0 LD.E.64 R38, desc[UR54][R40.64] ;  /* 0x0000003628268980 */ /* 0x000168000c101b00 */
[----:B------:R0:W5:Y:S04]  /*11470*/  @!P4 LD.E.64 R8, desc[UR54][R54.64] ;  /* 0x000000363608c980 */ /* 0x000168000c101b00 */
[----:B------:R0:W5:Y:S02]  /*11480*/  @!P4 LD.E.64 R12, desc[UR54][R14.64] ;  /* 0x000000360e0cc980 */ /* 0x000164000c101b00 */
.L_x_5404:
[----:B------:R-:W-:Y:S05]  /*11490*/  BSYNC B1 ;  /* 0x0000000000017941 */ /* 0x000fea0003800000 */
.L_x_5403:
        /* <DEDUP_REMOVED lines=8> */
[----:B------:R-:W2:Y:S02]  /*11520*/  SYNCS.PHASECHK.TRANS64.TRYWAIT P0, [R16+URZ+0x33400], R5 ;  /* 0x03340005100075a7 */ /* 0x000ea4000800017f */
[----:B--2---:R-:W-:Y:S05]  /*11530*/  @!P0 BRA `(.L_x_5406) ;  /* 0x000001f400d88947 */ /* 0x004fea0003800000 */
.L_x_5638:
[----:B------:R-:W-:Y:S05]  /*11540*/  BSYNC B1 ;  /* 0x0000000000017941 */ /* 0x000fea0003800000 */
.L_x_5405:
[----:B------:R-:W-:Y:S05]  /*11550*/  @P1 BRA `(.L_x_5407) ;  /* 0x00000064005c1947 */ /* 0x000fea0003800000 */
[----:B-1----:R-:W4:Y:S01]  /*11560*/  LDL R0, [R1+0x10] ;  /* 0x0000100001007983 */ /* 0x002f220000100800 */
[----:B--2---:R-:W1:Y:S03]  /*11570*/  LDC R5, c[0x0][0x3f4] ;  /* 0x0000fd00ff057b82 */ /* 0x004e660000000800 */
[----:B---3--:R-:W2:Y:S01]  /*11580*/  LDL R4, [R1+0x18] ;  /* 0x0000180001047983 */ /* 0x008ea20000100800 */
[----:B------:R-:W-:Y:S01]  /*11590*/  BSSY B1, `(.L_x_5408) ;  /* 0x0000081000017945 */ /* 0x000fe20003800000 */
[-C--:B-1----:R-:W-:Y:S02]  /*115a0*/  ISETP.GE.AND P6, PT, R22, R5.reuse, PT ;  /* 0x000000051600720c */ /* 0x082fe40003fc6270 */
[-C--:B------:R-:W-:Y:S02]  /*115b0*/  ISETP.GE.AND P0, PT, R224, R5.reuse, PT ;  /* 0x00000005e000720c */ /* 0x080fe40003f06270 */
[----:B------:R-:W-:-:S02]  /*115c0*/  ISETP.GE.AND P1, PT, R226, R5, PT ;  /* 0x00000005e200720c */ /* 0x000fc40003f26270 */
[-C--:B------:R-:W-:Y:S02]  /*115d0*/  ISETP.GE.AND P2, PT, R227, R5.reuse, PT ;  /* 0x00000005e300720c */ /* 0x080fe40003f46270 */
[-C--:B------:R-:W-:Y:S02]  /*115e0*/  ISETP.GE.AND P3, PT, R225, R5.reuse, PT ;  /* 0x00000005e100720c */ /* 0x080fe40003f66270 */
[----:B------:R-:W-:Y:S02]  /*115f0*/  ISETP.GE.AND P4, PT, R228, R5, PT ;  /* 0x00000005e400720c */ /* 0x000fe40003f86270 */
[----:B----4-:R-:W-:Y:S02]  /*11600*/  IADD3 R3, R16, R0, RZ ;  /* 0x0000000010037210 */ /* 0x010fe40007ffe0ff */
[----:B--2---:R-:W-:-:S03]  /*11610*/  LOP3.LUT P5, RZ, R4, 0x2, RZ, 0xc0, !PT ;  /* 0x0000000204ff7812 */ /* 0x004fc600078ac0ff */
[----:B------:R-:W-:Y:S01]  /*11620*/  VIADD R0, R3, 0x20 ;  /* 0x0000002003007836 */ /* 0x000fe20000000000 */
[----:B------:R-:W-:Y:S09]  /*11630*/  @P6 BRA `(.L_x_5409) ;  /* 0x0000000400d86947 */ /* 0x000ff20003800000 */
[----:B0-----:R-:W0:Y:S01]  /*11640*/  LDS.128 R4, [R3+0x1e200] ;  /* 0x01e2000003047984 */ /* 0x001e220000000c00 */
        /* <DEDUP_REMOVED lines=15> */
[----:B------:R-:W-:-:S02]  /*11740*/  LOP3.LUT R14, R36, 0xff, RZ, 0xc0, !PT ;  /* 0x000000ff240e7812 */ /* 0x000fc400078ec0ff */
        /* <DEDUP_REMOVED lines=101> */
.L_x_5409:
[----:B------:R-:W-:Y:S05]  /*11da0*/  BSYNC B1 ;  /* 0x0000000000017941 */ /* 0x000fea0003800000 */
.L_x_5408:
[----:B------:R-:W-:Y:S01]  /*11db0*/  BSSY B1, `(.L_x_5410) ;  /* 0x000007d000017945 */ /* 0x000fe20003800000 */
[----:B------:R-:W-:-:S03]  /*11dc0*/  @P5 VIADD R0, R3, 0xffffffe0 ;  /* 0xffffffe003005836 */ /* 0x000fc60000000000 */
[----:B------:R-:W-:Y:S05]  /*11dd0*/  @P0 BRA `(.L_x_5411) ;  /* 0x0000000400e80947 */ /* 0x000fea0003800000 */
[----:B01----:R-:W0:Y:S01]  /*11de0*/  LDS.128 R4, [R0+0x1e200] ;  /* 0x01e2000000047984 */ /* 0x003e220000000c00 */
[----:B-----5:R-:W-:Y:S02]  /*11df0*/  SHF.R.U32.HI R36, RZ, 0x8, R33 ;  /* 0x00000008ff247819 */ /* 0x020fe40000011621 */
[----:B------:R-:W-:Y:S02]  /*11e00*/  SHF.R.U32.HI R40, RZ, 0x8, R35 ;  /* 0x00000008ff287819 */ /* 0x000fe40000011623 */
[----:B------:R-:W-:Y:S02]  /*11e10*/  LOP3.LUT R37, R33, 0xff, RZ, 0xc0, !PT ;  /* 0x000000ff21257812 */ /* 0x000fe400078ec0ff */
[----:B------:R-:W-:Y:S02]  /*11e20*/  LOP3.LUT R41, R35, 0xff, RZ, 0xc0, !PT ;  /* 0x000000ff23297812 */ /* 0x000fe400078ec0ff */
[----:B------:R-:W-:Y:S02]  /*11e30*/  LOP3.LUT R36, R36, 0xff, RZ, 0xc0, !PT ;  /* 0x000000ff24247812 */ /* 0x000fe400078ec0ff */
[----:B------:R-:W-:-:S02]  /*11e40*/  LOP3.LUT R40, R40, 0xff, RZ, 0xc0, !PT ;  /* 0x000000ff28287812 */ /* 0x000fc400078ec0ff */
[----:B------:R-:W-:Y:S02]  /*11e50*/  SHF.R.U32.HI R14, RZ, 0x8, R32 ;  /* 0x00000008ff0e7819 */ /* 0x000fe40000011620 */
        /* <DEDUP_REMOVED lines=114> */
.L_x_5411:
[----:B------:R-:W-:Y:S05]  /*12580*/  BSYNC B1 ;  /* 0x0000000000017941 */ /* 0x000fea0003800000 */
.L_x_5410:
[----:B------:R-:W-:Y:S04]  /*12590*/  BSSY B1, `(.L_x_5412) ;  /* 0x0000078000017945 */ /* 0x000fe80003800000 */
[----:B------:R-:W-:Y:S05]  /*125a0*/  @P1 BRA `(.L_x_5413) ;  /* 0x0000000400d81947 */ /* 0x000fea0003800000 */
[----:B012---:R-:W0:Y:S01]  /*125b0*/  LDS.128 R4, [R3+0x20200] ;  /* 0x0202000003047984 */ /* 0x007e220000000c00 */
        /* <DEDUP_REMOVED lines=13> */
[----:B------:R-:W-:-:S02]  /*12690*/  PRMT R34, R37, 0x7604, R34 ;  /* 0x0000760425227816 */ /* 0x000fc40000000022 */
[----:B------:R-:W-:Y:S02]  /*126a0*/  SHF.L.U32 R37, R36, 0x10, RZ ;  /* 0x0000001024257819 */ /* 0x000fe400000006ff */
[----:B------:R-:W-:Y:S02]  /*126b0*/  LOP3.LUT R14, R28, 0xff, RZ, 0xc0, !PT ;  /* 0x000000ff1c0e7812 */ /* 0x000fe400078ec0ff */
        /* <DEDUP_REMOVED lines=101> */
.L_x_5413:
[----:B------:R-:W-:Y:S05]  /*12d10*/  BSYNC B1 ;  /* 0x0000000000017941 */ /* 0x000fea0003800000 */
.L_x_5412:
        /* <DEDUP_REMOVED lines=124> */
.L_x_5415:
[----:B------:R-:W-:Y:S05]  /*134e0*/  BSYNC B1 ;  /* 0x0000000000017941 */ /* 0x000fea0003800000 */
.L_x_5414:
[----:B------:R-:W-:Y:S04]  /*134f0*/  BSSY B1, `(.L_x_5416) ;  /* 0x0000078000017945 */ /* 0x000fe80003800000 */
[----:B------:R-:W-:Y:S05]  /*13500*/  @P3 BRA `(.L_x_5417) ;  /* 0x0000000400d83947 */ /* 0x000fea0003800000 */
[----:B01234-:R-:W0:Y:S01]  /*13510*/  LDS.128 R4, [R3+0x22200] ;  /* 0x0222000003047984 */ /* 0x01fe220000000c00 */
        /* <DEDUP_REMOVED lines=117> */
.L_x_5417:
[----:B------:R-:W-:Y:S05]  /*13c70*/  BSYNC B1 ;  /* 0x0000000000017941 */ /* 0x000fea0003800000 */
.L_x_5416:
[----:B------:R-:W-:Y:S05]  /*13c80*/  @P4 BRA `(.L_x_5407) ;  /* 0x0000003c00904947 */ /* 0x000fea0003800000 */
[----:B01234-:R-:W0:Y:S01]  /*13c90*/  LDS.128 R4, [R0+0x22200] ;  /* 0x0222000000047984 */ /* 0x01fe220000000c00 */
        /* <DEDUP_REMOVED lines=47> */
[----:B------:R-:W-:Y:S02]  /*13f90*/  HADD2.F32 R5, -RZ, R6.H1_H1 ;  /* 0x30000006ff057230 */ /* 0x000fe40000004100 */
[C---:B------:R-:W-:Y:S01]  /*13fa0*/  FFMA.FTZ R28, R9.reuse, R13, -R26 ;  /* 0x0000000d091c7223 */ /* 0x040fe2000001081a */
[----:B------:R-:W-:Y:S02]  /*13fb0*/  HADD2.F32 R12, -RZ, R12.H0_H0 ;  /* 0x2000000cff0c7230 */ /* 0x000fe40000004100 */
[----:B------:R-:W-:Y:S01]  /*13fc0*/  FFMA.FTZ R29, R9, R24, R27 ;  /* 0x00000018091d7223 */ /* 0x000fe2000001001b */
[----:B------:R-:W-:Y:S01]  /*13fd0*/  HADD2.F32 R6, -RZ, R6.H0_H0 ;  /* 0x20000006ff067230 */ /* 0x000fe20000004100 */
[----:B------:R-:W-:Y:S01]  /*13fe0*/  F2FP.F16.E4M3.UNPACK_B R25, R25.H1 ;  /* 0x00000019ff19723e */ /* 0x000fe200030006ff */
[C---:B------:R-:W-:Y:S01]  /*13ff0*/  FMUL.FTZ R9, R5.reuse, R20 ;  /* 0x0000001405097220 */ /* 0x040fe20000410000 */
[----:B------:R-:W-:Y:S01]  /*14000*/  F2FP.F16.E4M3.UNPACK_B R15, R15.H1 ;  /* 0x0000000fff0f723e */ /* 0x000fe200030006ff */
[----:B------:R-:W-:Y:S01]  /*14010*/  FMUL.FTZ R27, R5, R12 ;  /* 0x0000000c051b7220 */ /* 0x000fe20000410000 */
[----:B------:R-:W-:-:S02]  /*14020*/  HADD2.F32 R5, -RZ, R10.H1_H1 ;  /* 0x3000000aff057230 */ /* 0x000fc40000004100 */
        /* <DEDUP_REMOVED lines=65> */
.L_x_5401:
[----:B------:R-:W0:Y:S01]  /*14440*/  LDC R10, c[0x0][0x448] ;  /* 0x00011200ff0a7b82 */ /* 0x000e220000000800 */
[----:B------:R-:W-:Y:S01]  /*14450*/  IMAD.MOV.U32 R9, RZ, RZ, R28 ;  /* 0x000000ffff097224 */ /* 0x000fe200078e001c */
        /* <DEDUP_REMOVED lines=30> */
.L_x_5644:
        /* <DEDUP_REMOVED lines=16> */
[----:B------:R-:W3:Y:S04]  /*14740*/  LDL R41, [R1+0x54] ;  /* 0x0000540001297983 */ /* 0x000ee80000100800 */
[----:B------:R-:W3:Y:S01]  /*14750*/  LDL R40, [R1+0x5c] ;  /* 0x00005c0001287983 */ /* 0x000ee20000100800 */
[C---:B------:R-:W-:Y:S01]  /*14760*/  VIADD R4, R18.reuse, 0x20 ;  /* 0x0000002012047836 */ /* 0x040fe20000000000 */
[----:B------:R-:W-:Y:S01]  /*14770*/  ULDC UR4, c[0x0][0x3f4] ;  /* 0x0000fd0000047ab9 */ /* 0x000fe20000000800 */
[C---:B------:R-:W-:Y:S01]  /*14780*/  VIADD R5, R18.reuse, 0x40 ;  /* 0x0000004012057836 */ /* 0x040fe20000000000 */
[----:B------:R-:W-:Y:S02]  /*14790*/  ISETP.GE.AND P2, PT, R18, UR4, PT ;  /* 0x0000000412007c0c */ /* 0x000fe4000bf46270 */
[----:B------:R-:W-:-:S02]  /*147a0*/  CS2R R24, SRZ ;  /* 0x0000000000187805 */ /* 0x000fc4000001ff00 */
[----:B------:R-:W-:Y:S02]  /*147b0*/  ISETP.GE.AND P1, PT, R4, UR4, PT ;  /* 0x0000000404007c0c */ /* 0x000fe4000bf26270 */
[----:B------:R-:W-:Y:S02]  /*147c0*/  CS2R R26, SRZ ;  /* 0x00000000001a7805 */ /* 0x000fe4000001ff00 */
[----:B------:R-:W-:Y:S02]  /*147d0*/  ISETP.GE.AND P0, PT, R5, UR4, PT ;  /* 0x0000000405007c0c */ /* 0x000fe4000bf06270 */
[----:B------:R-:W-:Y:S02]  /*147e0*/  CS2R R6, SRZ ;  /* 0x0000000000067805 */ /* 0x000fe4000001ff00 */
[----:B------:R-:W-:Y:S02]  /*147f0*/  CS2R R28, SRZ ;  /* 0x00000000001c7805 */ /* 0x000fe4000001ff00 */
[----:B------:R-:W-:-:S02]  /*14800*/  CS2R R30, SRZ ;  /* 0x00000000001e7805 */ /* 0x000fc4000001ff00 */
[----:B------:R-:W-:Y:S02]  /*14810*/  @!P2 SHF.R.S32.HI R5, RZ, 0x1f, R18 ;  /* 0x0000001fff05a819 */ /* 0x000fe40000011412 */
[C---:B----4-:R-:W-:Y:S02]  /*14820*/  @!P2 IADD3 R38, P4, R18.reuse, R21, RZ ;  /* 0x000000151226a210 */ /* 0x050fe40007f9e0ff */
[----:B--2---:R-:W-:-:S03]  /*14830*/  @!P2 IADD3 R36, P3, R18, R3, RZ ;  /* 0x000000031224a210 */ /* 0x004fc60007f7e0ff */
[----:B---3--:R-:W-:Y:S01]  /*14840*/  @!P2 IMAD.X R39, R20, 0x1, R5, P4 ;  /* 0x000000011427a824 */ /* 0x008fe200020e0605 */
[----:B-1----:R-:W-:Y:S02]  /*14850*/  @!P2 IADD3.X R37, R0, R5, RZ, P3, !PT ;  /* 0x000000050025a210 */ /* 0x002fe40001ffe4ff */
        /* <DEDUP_REMOVED lines=12> */
[-C--:B------:R-:W-:Y:S01]  /*14920*/  @!P0 IADD3 R46, P3, R3, R48.reuse, RZ ;  /* 0x00000030032e8210 */ /* 0x080fe20007f7e0ff */
[--C-:B------:R-:W-:Y:S01]  /*14930*/  @!P1 IMAD.X R41, R0, 0x1, R5.reuse, P5 ;  /* 0x0000000100299824 */ /* 0x100fe200028e0605 */
[----:B------:R-:W-:Y:S01]  /*14940*/  @!P0 SHF.R.S32.HI R3, RZ, 0x1f, R48 ;  /* 0x0000001fff038819 */ /* 0x000fe20000011430 */
[----:B------:R-:W-:Y:S01]  /*14950*/  @!P1 IMAD.X R43, R20, 0x1, R5, P4 ;  /* 0x00000001142b9824 */ /* 0x000fe200020e0605 */
[----:B------:R-:W-:-:S02]  /*14960*/  @!P0 IADD3 R48, P5, R21, R48, RZ ;  /* 0x0000003015308210 */ /* 0x000fc40007fbe0ff */
[----:B------:R-:W-:Y:S01]  /*14970*/  CS2R R4, SRZ ;  /* 0x0000000000047805 */ /* 0x000fe2000001ff00 */
[----:B------:R0:W5:Y:S01]  /*14980*/  @!P1 LD.E.128 R28, desc[UR54][R40.64] ;  /* 0x00000036281c9980 */ /* 0x000162000c101d00 */
[--C-:B------:R-:W-:Y:S02]  /*14990*/  @!P0 IMAD.X R47, R0, 0x1, R3.reuse, P3 ;  /* 0x00000001002f8824 */ /* 0x100fe400018e0603 */
[----:B------:R-:W-:Y:S01]  /*149a0*/  @!P0 IMAD.X R49, R20, 0x1, R3, P5 ;  /* 0x0000000114318824 */ /* 0x000fe200028e0603 */
[----:B------:R0:W5:Y:S04]  /*149b0*/  @!P1 LD.E.128 R8, desc[UR54][R42.64] ;  /* 0x000000362a089980 */ /* 0x000168000c101d00 */
[----:B------:R0:W5:Y:S04]  /*149c0*/  @!P2 LD.E.128 R4, desc[UR54][R38.64] ;  /* 0x000000362604a980 */ /* 0x000168000c101d00 */
[----:B------:R0:W5:Y:S04]  /*149d0*/  @!P0 LD.E.128 R32, desc[UR54][R46.64] ;  /* 0x000000362e208980 */ /* 0x000168000c101d00 */
[----:B------:R0:W5:Y:S02]  /*149e0*/  @!P0 LD.E.128 R12, desc[UR54][R48.64] ;  /* 0x00000036300c8980 */ /* 0x000164000c101d00 */
.L_x_5420:
[----:B------:R-:W-:Y:S05]  /*149f0*/  BSYNC B1 ;  /* 0x0000000000017941 */ /* 0x000fea0003800000 */
.L_x_5419:
[----:B------:R-:W-:Y:S01]  /*14a00*/  ULEA.HI UR4, UR43, UR43, URZ, 0x1 ;  /* 0x0000002b2b047291 */ /* 0x000fe2000f8f083f */
[----:B--2---:R-:W-:Y:S01]  /*14a10*/  VIADDMNMX R3, R45, -R235, 0x80, PT ;  /* 0x000000802d037446 */ /* 0x004fe200038009eb */
[----:B------:R-:W-:Y:S02]  /*14a20*/  BSSY B1, `(.L_x_5421) ;  /* 0x0000008000017945 */ /* 0x000fe40003800000 */
[----:B------:R-:W-:Y:S01]  /*14a30*/  ULOP3.LUT UR4, UR4, 0xfffffffe, URZ, 0xc0, !UPT ;  /* 0xfffffffe04047892 */ /* 0x000fe2000f8ec03f */
[----:B------:R-:W-:-:S03]  /*14a40*/  ISETP.GE.AND P1, PT, R220, R3, PT ;  /* 0x00000003dc00720c */ /* 0x000fc60003f26270 */
[----:B------:R-:W-:-:S06]  /*14a50*/  UIADD3 UR4, UR43, -UR4, URZ ;  /* 0x800000042b047290 */ /* 0x000fcc000fffe03f */
[----:B----4-:R-:W-:-:S04]  /*14a60*/  MOV R21, UR4 ;  /* 0x0000000400157c02 */ /* 0x010fc80008000f00 */
[----:B------:R-:W-:-:S04]  /*14a70*/  SHF.L.U32 R21, R21, 0x1f, RZ ;  /* 0x0000001f15157819 */ /* 0x000fc800000006ff */
[----:B------:R-:W2:Y:S02]  /*14a80*/  SYNCS.PHASECHK.TRANS64.TRYWAIT P0, [R16+URZ+0x33400], R21 ;  /* 0x03340015100075a7 */ /* 0x000ea4000800017f */
[----:B--2---:R-:W-:Y:S05]  /*14a90*/  @!P0 BRA `(.L_x_5422) ;  /* 0x000001c400048947 */ /* 0x004fea0003800000 */
.L_x_5645:
[----:B------:R-:W-:Y:S05]  /*14aa0*/  BSYNC B1 ;  /* 0x0000000000017941 */ /* 0x000fea0003800000 */
.L_x_5421:
        /* <DEDUP_REMOVED lines=10> */
[----:B0-----:R-:W0:Y:S01]  /*14b50*/  S2R R36, SR_TID.X ;  /* 0x0000000000247919 */ /* 0x001e220000002100 */
[----:B-----5:R-:W-:Y:S02]  /*14b60*/  SHF.R.U32.HI R0, RZ, 0x8, R24 ;  /* 0x00000008ff007819 */ /* 0x020fe40000011618 */
[----:B------:R-:W-:Y:S02]  /*14b70*/  LOP3.LUT R20, R24, 0xff, RZ, 0xc0, !PT ;  /* 0x000000ff18147812 */ /* 0x000fe400078ec0ff */
[----:B--2---:R-:W-:-:S04]  /*14b80*/  LOP3.LUT R21, R0, 0xff, RZ, 0xc0, !PT ;  /* 0x000000ff00157812 */ /* 0x004fc800078ec0ff */
        /* <DEDUP_REMOVED lines=54> */
[----:B------:R-:W-:Y:S02]  /*14ef0*/  LOP3.LUT R45, R45, 0xff0000, R24, 0xf8, !PT ;  /* 0x00ff00002d2d7812 */ /* 0x000fe400078ef818 */
[----:B------:R-:W-:-:S02]  /*14f00*/  LOP3.LUT R47, R47, 0xff0000, R26, 0xf8, !PT ;  /* 0x00ff00002f2f7812 */ /* 0x000fc400078ef81a */
[----:B------:R-:W-:Y:S02]  /*14f10*/  LOP3.LUT R55, R55, 0xff000000, R5, 0xf8, !PT ;  /* 0xff00000037377812 */ /* 0x000fe400078ef805 */
[----:B------:R-:W-:Y:S02]  /*14f20*/  LOP3.LUT R50, R21, 0xff000000, R25, 0xf8, !PT ;  /* 0xff00000015327812 */ /* 0x000fe400078ef819 */
[----:B------:R-:W-:Y:S01]  /*14f30*/  LOP3.LUT R21, R53, 0xff0000, R4, 0xf8, !PT ;  /* 0x00ff000035157812 */ /* 0x000fe200078ef804 */
[----:B------:R-:W-:Y:S01]  /*14f40*/  IMAD.U32 R59, R59, 0x10000, RZ ;  /* 0x000100003b3b7824 */ /* 0x000fe200078e00ff */
[----:B------:R-:W-:Y:S02]  /*14f50*/  LOP3.LUT R49, R45, 0xff000000, R24, 0xf8, !PT ;  /* 0xff0000002d317812 */ /* 0x000fe400078ef818 */
[----:B------:R-:W-:Y:S02]  /*14f60*/  LOP3.LUT R53, R51, 0xff000000, R27, 0xf8, !PT ;  /* 0xff00000033357812 */ /* 0x000fe400078ef81b */
[----:B------:R-:W-:-:S02]  /*14f70*/  LOP3.LUT R20, R47, 0xff000000, R26, 0xf8, !PT ;  /* 0xff0000002f147812 */ /* 0x000fc400078ef81a */
[----:B------:R-:W-:Y:S02]  /*14f80*/  F2FP.F16.E4M3.UNPACK_B R27, R55 ;  /* 0x00000037ff1b723e */ /* 0x000fe400020006ff */
[----:B0-----:R-:W-:Y:S02]  /*14f90*/  F2FP.F16.E4M3.UNPACK_B R24, R41 ;  /* 0x00000029ff18723e */ /* 0x001fe400020006ff */
[----:B------:R-:W-:Y:S02]  /*14fa0*/  F2FP.F16.E4M3.UNPACK_B R26, R50 ;  /* 0x00000032ff1a723e */ /* 0x000fe400020006ff */
[----:B------:R-:W-:Y:S01]  /*14fb0*/  LOP3.LUT R54, R21, 0xff000000, R4, 0xf8, !PT ;  /* 0xff00000015367812 */ /* 0x000fe200078ef804 */
[----:B------:R-:W-:Y:S01]  /*14fc0*/  HADD2.F32 R56, -RZ, R27.H0_H0 ;  /* 0x2000001bff387230 */ /* 0x000fe20000004100 */
[----:B------:R-:W-:Y:S01]  /*14fd0*/  LOP3.LUT R59, R52, 0xff0000, R59, 0xf8, !PT ;  /* 0x00ff0000343b7812 */ /* 0x000fe200078ef83b */
[----:B------:R-:W-:Y:S02]  /*14fe0*/  HADD2.F32 R5, -RZ, R24.H0_H0 ;  /* 0x20000018ff057230 */ /* 0x000fe40000004100 */
[----:B------:R-:W-:-:S03]  /*14ff0*/  HADD2.F32 R52, -RZ, R26.H0_H0 ;  /* 0x2000001aff347230 */ /* 0x000fc60000004100 */
[C---:B------:R-:W-:Y:S02]  /*15000*/  FMUL.FTZ R58, R5.reuse, R56 ;  /* 0x00000038053a7220 */ /* 0x040fe40000410000 */
[----:B------:R-:W-:Y:S01]  /*15010*/  FMUL.FTZ R51, R5, R52 ;  /* 0x0000003405337220 */ /* 0x000fe20000410000 */
[--C-:B------:R-:W-:Y:S02]  /*15020*/  LOP3.LUT R57, R57, 0xff0000, R6.reuse, 0xf8, !PT ;  /* 0x00ff000039397812 */ /* 0x100fe400078ef806 */
[----:B------:R-:W-:Y:S02]  /*15030*/  F2FP.F16.E4M3.UNPACK_B R46, R41.H1 ;  /* 0x00000029ff2e723e */ /* 0x000fe400030006ff */
[----:B------:R-:W-:Y:S02]  /*15040*/  F2FP.F16.E4M3.UNPACK_B R55, R55.H1 ;  /* 0x00000037ff37723e */ /* 0x000fe400030006ff */
[----:B------:R-:W-:Y:S01]  /*15050*/  F2FP.F16.E4M3.UNPACK_B R50, R50.H1 ;  /* 0x00000032ff32723e */ /* 0x000fe200030006ff */
[----:B------:R-:W-:Y:S01]  /*15060*/  HADD2.F32 R24, -RZ, R24.H1_H1 ;  /* 0x30000018ff187230 */ /* 0x000fe20000004100 */
[----:B------:R-:W-:Y:S01]  /*15070*/  LOP3.LUT R6, R57, 0xff000000, R6, 0xf8, !PT ;  /* 0xff00000039067812 */ /* 0x000fe200078ef806 */
[--C-:B------:R-:W-:Y:S01]  /*15080*/  HADD2.F32 R57, -RZ, R55.reuse.H0_H0 ;  /* 0x20000037ff397230 */ /* 0x100fe20000004100 */
[----:B------:R-:W-:Y:S01]  /*15090*/  LOP3.LUT R59, R59, 0xff000000, R7, 0xf8, !PT ;  /* 0xff0000003b3b7812 */ /* 0x000fe200078ef807 */
[----:B------:R-:W-:Y:S01]  /*150a0*/  HADD2.F32 R55, -RZ, R55.H1_H1 ;  /* 0x30000037ff377230 */ /* 0x000fe20000004100 */
[----:B------:R-:W-:-:S02]  /*150b0*/  F2FP.F16.E4M3.UNPACK_B R47, R43 ;  /* 0x0000002bff2f723e */ /* 0x000fc400020006ff */
[----:B------:R-:W-:Y:S02]  /*150c0*/  F2FP.F16.E4M3.UNPACK_B R48, R43.H1 ;  /* 0x0000002bff30723e */ /* 0x000fe400030006ff */
[-C--:B------:R-:W-:Y:S02]  /*150d0*/  F2FP.F16.E4M3.UNPACK_B R41, R40.reuse ;  /* 0x00000028ff29723e */ /* 0x080fe400020006ff */
[----:B------:R-:W-:Y:S01]  /*150e0*/  F2FP.F16.E4M3.UNPACK_B R40, R40.H1 ;  /* 0x00000028ff28723e */ /* 0x000fe200030006ff */
[----:B---3--:R-:W0:Y:S02]  /*150f0*/  LDS.128 R36, [R65+0x1e200] ;  /* 0x01e2000041247984 */ /* 0x008e240000000c00 */
[----:B0-----:R-:W-:-:S05]  /*15100*/  F2FP.F16.E4M3.UNPACK_B R21, R37 ;  /* 0x00000025ff15723e */ /* 0x001fca00020006ff */
[----:B------:R-:W-:-:S05]  /*15110*/  HADD2.F32 R25, -RZ, R21.H0_H0 ;  /* 0x20000015ff197230 */ /* 0x000fca0000004100 */
[C---:B------:R-:W-:Y:S01]  /*15120*/  FFMA.FTZ R5, R25.reuse, R52, -R58 ;  /* 0x0000003419057223 */ /* 0x040fe2000001083a */
[----:B------:R-:W-:Y:S01]  /*15130*/  FFMA.FTZ R25, R25, R56, R51 ;  /* 0x0000003819197223 */ /* 0x000fe20000010033 */
[----:B------:R-:W-:Y:S02]  /*15140*/  HADD2.F32 R51, -RZ, R26.H1_H1 ;  /* 0x3000001aff337230 */ /* 0x000fe40000004100 */
[----:B------:R-:W-:Y:S01]  /*15150*/  HADD2.F32 R56, -RZ, R27.H1_H1 ;  /* 0x3000001bff387230 */ /* 0x000fe20000004100 */
[----:B------:R-:W-:Y:S01]  /*15160*/  F2FP.F16.E4M3.UNPACK_B R37, R37.H1 ;  /* 0x00000025ff25723e */ /* 0x000fe200030006ff */
[----:B------:R-:W-:Y:S02]  /*15170*/  HADD2.F32 R26, -RZ, R46.H0_H0 ;  /* 0x2000002eff1a7230 */ /* 0x000fe40000004100 */
[----:B------:R-:W-:Y:S02]  /*15180*/  HADD2.F32 R52, -RZ, R50.H0_H0 ;  /* 0x20000032ff347230 */ /* 0x000fe40000004100 */
[----:B------:R-:W-:Y:S01]  /*15190*/  FMUL.FTZ R61, R24, R51 ;  /* 0x00000033183d7220 */ /* 0x000fe20000410000 */
[----:B------:R-:W-:-:S02]  /*151a0*/  HADD2.F32 R21, -RZ, R21.H1_H1 ;  /* 0x30000015ff157230 */ /* 0x000fc40000004100 */
[----:B------:R-:W-:Y:S01]  /*151b0*/  FMUL.FTZ R58, R24, R56 ;  /* 0x00000038183a7220 */ /* 0x000fe20000410000 */
[C---:B------:R-:W-:Y:S01]  /*151c0*/  FMUL.FTZ R60, R26.reuse, R57 ;  /* 0x000000391a3c7220 */ /* 0x040fe20000410000 */
[----:B------:R-:W-:Y:S01]  /*151d0*/  FMUL.FTZ R62, R26, R52 ;  /* 0x000000341a3e7220 */ /* 0x000fe20000410000 */
[----:B------:R-:W-:Y:S02]  /*151e0*/  HADD2.F32 R27, -RZ, R37.H0_H0 ;  /* 0x20000025ff1b7230 */ /* 0x000fe40000004100 */
[C---:B------:R-:W-:Y:S01]  /*151f0*/  FFMA.FTZ R26, R21.reuse, R56, R61 ;  /* 0x00000038151a7223 */ /* 0x040fe2000001003d */
[----:B------:R-:W-:Y:S01]  /*15200*/  FFMA.FTZ R24, R21, R51, -R58 ;  /* 0x0000003315187223 */ /* 0x000fe2000001083a */
[----:B------:R-:W-:Y:S01]  /*15210*/  F2FP.F16.E4M3.UNPACK_B R56, R59 ;  /* 0x0000003bff38723e */ /* 0x000fe200020006ff */
[----:B------:R-:W-:Y:S01]  /*15220*/  HADD2.F32 R46, -RZ, R46.H1_H1 ;  /* 0x3000002eff2e7230 */ /* 0x000fe20000004100 */
[----:B------:R-:W-:Y:S01]  /*15230*/  F2FP.F16.E4M3.UNPACK_B R51, R53 ;  /* 0x00000035ff33723e */ /* 0x000fe200020006ff */
[----:B------:R-:W-:-:S02]  /*15240*/  HADD2.F32 R50, -RZ, R50.H1_H1 ;  /* 0x30000032ff327230 */ /* 0x000fc40000004100 */
[C---:B------:R-:W-:Y:S01]  /*15250*/  FFMA.FTZ R60, R27.reuse, R52, -R60 ;  /* 0x000000341b3c7223 */ /* 0x040fe2000001083c */
[----:B------:R-:W-:Y:S01]  /*15260*/  FFMA.FTZ R62, R27, R57, R62 ;  /* 0x000000391b3e7223 */ /* 0x000fe2000001003e */
[----:B------:R-:W-:Y:S01]  /*15270*/  F2FP.F16.E4M3.UNPACK_B R45, R39 ;  /* 0x00000027ff2d723e */ /* 0x000fe200020006ff */
[----:B------:R-:W-:Y:S02]  /*15280*/  HADD2.F32 R58, -RZ, R56.H0_H0 ;  /* 0x20000038ff3a7230 */ /* 0x000fe40000004100 */
[C---:B------:R-:W-:Y:S01]  /*15290*/  FMUL.FTZ R64, R46.reuse, R55 ;  /* 0x000000372e407220 */ /* 0x040fe20000410000 */
[----:B------:R-:W-:Y:S02]  /*152a0*/  HADD2.F32 R27, -RZ, R47.H0_H0 ;  /* 0x2000002fff1b7230 */ /* 0x000fe40000004100 */
[----:B------:R-:W-:Y:S01]  /*152b0*/  FMUL.FTZ R46, R46, R50 ;  /* 0x000000322e2e7220 */ /* 0x000fe20000410000 */
[----:B------:R-:W-:Y:S02]  /*152c0*/  HADD2.F32 R37, -RZ, R37.H1_H1 ;  /* 0x30000025ff257230 */ /* 0x000fe40000004100 */
[----:B------:R-:W-:-:S02]  /*152d0*/  HADD2.F32 R52, -RZ, R51.H0_H0 ;  /* 0x20000033ff347230 */ /* 0x000fc40000004100 */
[----:B------:R-:W-:Y:S01]  /*152e0*/  FMUL.FTZ R66, R27, R58 ;  /* 0x0000003a1b427220 */ /* 0x000fe20000410000 */
[----:B------:R-:W-:Y:S02]  /*152f0*/  HADD2.F32 R21, -RZ, R45.H0_H0 ;  /* 0x2000002dff157230 */ /* 0x000fe40000004100 */
[----:B------:R-:W-:Y:S01]  /*15300*/  FFMA.FTZ R55, R37, R55, R46 ;  /* 0x0000003725377223 */ /* 0x000fe2000001002e */
[----:B------:R-:W-:Y:S01]  /*15310*/  F2FP.F16.E4M3.UNPACK_B R59, R59.H1 ;  /* 0x0000003bff3b723e */ /* 0x000fe200030006ff */
[----:B------:R-:W-:Y:S01]  /*15320*/  FMUL.FTZ R27, R27, R52 ;  /* 0x000000341b1b7220 */ /* 0x000fe20000410000 */
[----:B------:R-:W-:Y:S01]  /*15330*/  HADD2.F32 R56, -RZ, R56.H1_H1 ;  /* 0x30000038ff387230 */ /* 0x000fe20000004100 */
[----:B------:R-:W-:Y:S01]  /*15340*/  F2FP.F16.E4M3.UNPACK_B R53, R53.H1 ;  /* 0x00000035ff35723e */ /* 0x000fe200030006ff */
[----:B------:R-:W-:Y:S02]  /*15350*/  HADD2.F32 R47, -RZ, R47.H1_H1 ;  /* 0x3000002fff2f7230 */ /* 0x000fe40000004100 */
[----:B------:R-:W-:-:S02]  /*15360*/  HADD2.F32 R46, -RZ, R51.H1_H1 ;  /* 0x30000033ff2e7230 */ /* 0x000fc40000004100 */
[----:B------:R-:W-:Y:S01]  /*15370*/  FFMA.FTZ R57, R37, R50, -R64 ;  /* 0x0000003225397223 */ /* 0x000fe20000010840 */
[C---:B------:R-:W-:Y:S01]  /*15380*/  FFMA.FTZ R66, R21.reuse, R52, -R66 ;  /* 0x0000003415427223 */ /* 0x040fe20000010842 */
[----:B------:R-:W-:Y:S01]  /*15390*/  FFMA.FTZ R58, R21, R58, R27 ;  /* 0x0000003a153a7223 */ /* 0x000fe2000001001b */
[----:B------:R-:W-:Y:S01]  /*153a0*/  F2FP.F16.E4M3.UNPACK_B R39, R39.H1 ;  /* 0x00000027ff27723e */ /* 0x000fe200030006ff */
        /* <DEDUP_REMOVED lines=11> */
[----:B------:R-:W-:Y:S02]  /*15460*/  F2FP.F16.E4M3.UNPACK_B R45, R54.H1 ;  /* 0x00000036ff2d723e */ /* 0x000fe400030006ff */
[----:B------:R-:W-:Y:S01]  /*15470*/  F2FP.F16.E4M3.UNPACK_B R37, R49.H1 ;  /* 0x00000031ff25723e */ /* 0x000fe200030006ff */
[C---:B------:R-:W-:Y:S01]  /*15480*/  FFMA.FTZ R68, R21.reuse, R50, -R68 ;  /* 0x0000003215447223 */ /* 0x040fe20000010844 */
[----:B------:R-:W-:Y:S01]  /*15490*/  F2FP.F16.E4M3.UNPACK_B R7, R36 ;  /* 0x00000024ff07723e */ /* 0x000fe200020006ff */
[----:B------:R-:W-:Y:S01]  /*154a0*/  FFMA.FTZ R64, R21, R52, R27 ;  /* 0x0000003415407223 */ /* 0x000fe2000001001b */
[----:B------:R-:W-:Y:S01]  /*154b0*/  HADD2.F32 R53, -RZ, R53.H1_H1 ;  /* 0x30000035ff357230 */ /* 0x000fe20000004100 */
[----:B------:R-:W-:Y:S01]  /*154c0*/  F2FP.F16.E4M3.UNPACK_B R36, R36.H1 ;  /* 0x00000024ff24723e */ /* 0x000fe200030006ff */
[----:B------:R-:W-:-:S02]  /*154d0*/  HADD2.F32 R59, -RZ, R59.H1_H1 ;  /* 0x3000003bff3b7230 */ /* 0x000fc40000004100 */
[----:B------:R-:W-:Y:S02]  /*154e0*/  HADD2.F32 R48, -RZ, R48.H1_H1 ;  /* 0x30000030ff307230 */ /* 0x000fe40000004100 */
[----:B------:R-:W-:Y:S02]  /*154f0*/  HADD2.F32 R50, -RZ, R45.H0_H0 ;  /* 0x2000002dff327230 */ /* 0x000fe40000004100 */
[----:B------:R-:W-:Y:S02]  /*15500*/  HADD2.F32 R27, -RZ, R40.H0_H0 ;  /* 0x20000028ff1b7230 */ /* 0x000fe40000004100 */
[----:B------:R-:W-:Y:S02]  /*15510*/  HADD2.F32 R46, -RZ, R37.H0_H0 ;  /* 0x20000025ff2e7230 */ /* 0x000fe40000004100 */
[C---:B------:R-:W-:Y:S01]  /*15520*/  FMUL.FTZ R52, R48.reuse, R59 ;  /* 0x0000003b30347220 */ /* 0x040fe20000410000 */
[----:B------:R-:W-:Y:S01]  /*15530*/  FMUL.FTZ R56, R48, R53 ;  /* 0x0000003530387220 */ /* 0x000fe20000410000 */
[----:B------:R-:W-:-:S02]  /*15540*/  HADD2.F32 R21, -RZ, R36.H0_H0 ;  /* 0x20000024ff157230 */ /* 0x000fc40000004100 */
[C---:B------:R-:W-:Y:S01]  /*15550*/  FMUL.FTZ R48, R27.reuse, R50 ;  /* 0x000000321b307220 */ /* 0x040fe20000410000 */
[----:B------:R-:W-:Y:S01]  /*15560*/  FMUL.FTZ R27, R27, R46 ;  /* 0x0000002e1b1b7220 */ /* 0x000fe20000410000 */
[----:B------:R-:W-:Y:S01]  /*15570*/  HADD2.F32 R45, -RZ, R45.H1_H1 ;  /* 0x3000002dff2d7230 */ /* 0x000fe20000004100 */
[----:B------:R-:W-:Y:S01]  /*15580*/  F2FP.F16.E4M3.UNPACK_B R54, R54 ;  /* 0x00000036ff36723e */ /* 0x000fe200020006ff */
[----:B------:R-:W-:Y:S02]  /*15590*/  HADD2.F32 R40, -RZ, R40.H1_H1 ;  /* 0x30000028ff287230 */ /* 0x000fe40000004100 */
[----:B------:R-:W-:Y:S02]  /*155a0*/  HADD2.F32 R37, -RZ, R37.H1_H1 ;  /* 0x30000025ff257230 */ /* 0x000fe40000004100 */
[C---:B------:R-:W-:Y:S01]  /*155b0*/  FFMA.FTZ R47, R21.reuse, R46, -R48 ;  /* 0x0000002e152f7223 */ /* 0x040fe20000010830 */
[----:B------:R-:W-:Y:S02]  /*155c0*/  HADD2.F32 R39, -RZ, R39.H1_H1 ;  /* 0x30000027ff277230 */ /* 0x000fe40000004100 */
        /* <DEDUP_REMOVED lines=9> */
[C---:B------:R-:W-:Y:S01]  /*15660*/  FFMA.FTZ R52, R36.reuse, R37, -R21 ;  /* 0x0000002524347223 */ /* 0x040fe20000010815 */
[----:B------:R-:W-:Y:S01]  /*15670*/  FFMA.FTZ R56, R36, R45, R46 ;  /* 0x0000002d24387223 */ /* 0x000fe2000001002e */
[----:B------:R-:W-:Y:S02]  /*15680*/  HADD2.F32 R36, -RZ, R49.H0_H0 ;  /* 0x20000031ff247230 */ /* 0x000fe40000004100 */
[----:B------:R-:W-:Y:S01]  /*15690*/  FMUL.FTZ R46, R27, R40 ;  /* 0x000000281b2e7220 */ /* 0x000fe20000410000 */
[----:B------:R-:W-:Y:S02]  /*156a0*/  HADD2.F32 R21, -RZ, R7.H0_H0 ;  /* 0x20000007ff157230 */ /* 0x000fe40000004100 */
[----:B------:R-:W-:-:S02]  /*156b0*/  HADD2.F32 R54, -RZ, R54.H1_H1 ;  /* 0x30000036ff367230 */ /* 0x000fc40000004100 */
[----:B------:R-:W-:Y:S02]  /*156c0*/  HADD2.F32 R41, -RZ, R41.H1_H1 ;  /* 0x30000029ff297230 */ /* 0x000fe40000004100 */
[-C--:B------:R-:W-:Y:S01]  /*156d0*/  FMUL.FTZ R48, R27, R36.reuse ;  /* 0x000000241b307220 */ /* 0x080fe20000410000 */
[----:B------:R-:W-:Y:S01]  /*156e0*/  FFMA.FTZ R46, R21, R36, -R46 ;  /* 0x00000024152e7223 */ /* 0x000fe2000001082e */
[-C--:B------:R-:W-:Y:S01]  /*156f0*/  F2FP.F16.E4M3.UNPACK_B R43, R42.reuse ;  /* 0x0000002aff2b723e */ /* 0x080fe200020006ff */
[----:B------:R-:W-:Y:S01]  /*15700*/  HADD2.F32 R36, -RZ, R49.H1_H1 ;  /* 0x30000031ff247230 */ /* 0x000fe20000004100 */
[----:B------:R-:W-:Y:S01]  /*15710*/  F2FP.F16.E4M3.UNPACK_B R42, R42.H1 ;  /* 0x0000002aff2a723e */ /* 0x000fe200030006ff */
[----:B------:R-:W-:Y:S01]  /*15720*/  HADD2.F32 R7, -RZ, R7.H1_H1 ;  /* 0x30000007ff077230 */ /* 0x000fe20000004100 */
[----:B------:R-:W-:Y:S01]  /*15730*/  F2FP.F16.E4M3.UNPACK_B R37, R6.H1 ;  /* 0x00000006ff25723e */ /* 0x000fe200030006ff */
[----:B------:R-:W-:Y:S01]  /*15740*/  FMUL.FTZ R50, R41, R54 ;  /* 0x0000003629327220 */ /* 0x000fe20000410000 */
[----:B------:R-:W-:Y:S01]  /*15750*/  F2FP.F16.E4M3.UNPACK_B R27, R20.H1 ;  /* 0x00000014ff1b723e */ /* 0x000fe200030006ff */
[----:B------:R-:W-:Y:S01]  /*15760*/  FFMA.FTZ R48, R21, R40, R48 ;  /* 0x0000002815307223 */ /* 0x000fe20000010030 */
[----:B------:R-:W-:Y:S01]  /*15770*/  F2FP.F16.E4M3.UNPACK_B R4, R38 ;  /* 0x00000026ff04723e */ /* 0x000fe200020006ff */
[----:B------:R-:W-:Y:S01]  /*15780*/  FMUL.FTZ R41, R41, R36 ;  /* 0x0000002429297220 */ /* 0x000fe20000410000 */
[----:B------:R-:W-:Y:S01]  /*15790*/  F2FP.F16.E4M3.UNPACK_B R38, R38.H1 ;  /* 0x00000026ff26723e */ /* 0x000fe200030006ff */
[----:B------:R-:W-:Y:S01]  /*157a0*/  FFMA.FTZ R39, R7, R36, -R50 ;  /* 0x0000002407277223 */ /* 0x000fe20000010832 */
[----:B------:R-:W-:-:S02]  /*157b0*/  HADD2.F32 R40, -RZ, R37.H0_H0 ;  /* 0x20000025ff287230 */ /* 0x000fc40000004100 */
[--C-:B------:R-:W-:Y:S02]  /*157c0*/  HADD2.F32 R21, -RZ, R42.reuse.H0_H0 ;  /* 0x2000002aff157230 */ /* 0x100fe40000004100 */
[----:B------:R-:W-:Y:S02]  /*157d0*/  HADD2.F32 R36, -RZ, R27.H0_H0 ;  /* 0x2000001bff247230 */ /* 0x000fe40000004100 */
[----:B------:R-:W-:Y:S02]  /*157e0*/  HADD2.F32 R37, -RZ, R37.H1_H1 ;  /* 0x30000025ff257230 */ /* 0x000fe40000004100 */
[----:B------:R-:W-:Y:S02]  /*157f0*/  HADD2.F32 R42, -RZ, R42.H1_H1 ;  /* 0x3000002aff2a7230 */ /* 0x000fe40000004100 */
[----:B------:R-:W-:Y:S01]  /*15800*/  FFMA.FTZ R41, R7, R54, R41 ;  /* 0x0000003607297223 */ /* 0x000fe20000010029 */
[----:B------:R-:W-:Y:S02]  /*15810*/  HADD2.F32 R7, -RZ, R38.H0_H0 ;  /* 0x20000026ff077230 */ /* 0x000fe40000004100 */
[----:B------:R-:W-:Y:S01]  /*15820*/  FMUL.FTZ R50, R21, R40 ;  /* 0x0000002815327220 */ /* 0x000fe20000410000 */
[----:B------:R-:W-:-:S02]  /*15830*/  HADD2.F32 R27, -RZ, R27.H1_H1 ;  /* 0x3000001bff1b7230 */ /* 0x000fc40000004100 */
[----:B------:R-:W-:Y:S01]  /*15840*/  FMUL.FTZ R54, R21, R36 ;  /* 0x0000002415367220 */ /* 0x000fe20000410000 */
[----:B------:R-:W-:Y:S01]  /*15850*/  HADD2.F32 R38, -RZ, R38.H1_H1 ;  /* 0x30000026ff267230 */ /* 0x000fe20000004100 */
[----:B------:R-:W-:Y:S01]  /*15860*/  F2FP.F16.E4M3.UNPACK_B R20, R20 ;  /* 0x00000014ff14723e */ /* 0x000fe200020006ff */
[C---:B------:R-:W-:Y:S01]  /*15870*/  FMUL.FTZ R21, R42.reuse, R37 ;  /* 0x000000252a157220 */ /* 0x040fe20000410000 */
[----:B------:R-:W-:Y:S01]  /*15880*/  F2FP.F16.E4M3.UNPACK_B R6, R6 ;  /* 0x00000006ff06723e */ /* 0x000fe200020006ff */
[C---:B------:R-:W-:Y:S01]  /*15890*/  FFMA.FTZ R50, R7.reuse, R36, -R50 ;  /* 0x0000002407327223 */ /* 0x040fe20000010832 */
[-C--:B------:R-:W-:Y:S01]  /*158a0*/  FMUL.FTZ R42, R42, R27.reuse ;  /* 0x0000001b2a2a7220 */ /* 0x080fe20000410000 */
[----:B------:R-:W-:Y:S01]  /*158b0*/  FFMA.FTZ R54, R7, R40, R54 ;  /* 0x0000002807367223 */ /* 0x000fe20000010036 */
[----:B------:R-:W-:Y:S01]  /*158c0*/  FFMA.FTZ R45, R38, R27, -R21 ;  /* 0x0000001b262d7223 */ /* 0x000fe20000010815 */
[----:B------:R-:W-:Y:S02]  /*158d0*/  HADD2.F32 R21, -RZ, R20.H0_H0 ;  /* 0x20000014ff157230 */ /* 0x000fe40000004100 */
[----:B------:R-:W-:-:S02]  /*158e0*/  HADD2.F32 R27, -RZ, R6.H0_H0 ;  /* 0x20000006ff1b7230 */ /* 0x000fc40000004100 */
[--C-:B------:R-:W-:Y:S02]  /*158f0*/  HADD2.F32 R7, -RZ, R43.reuse.H0_H0 ;  /* 0x2000002bff077230 */ /* 0x100fe40000004100 */
[----:B------:R-:W-:Y:S02]  /*15900*/  HADD2.F32 R36, -RZ, R6.H1_H1 ;  /* 0x30000006ff247230 */ /* 0x000fe40000004100 */
[----:B------:R-:W-:Y:S02]  /*15910*/  HADD2.F32 R43, -RZ, R43.H1_H1 ;  /* 0x3000002bff2b7230 */ /* 0x000fe40000004100 */
[----:B------:R-:W-:Y:S02]  /*15920*/  HADD2.F32 R20, -RZ, R20.H1_H1 ;  /* 0x30000014ff147230 */ /* 0x000fe40000004100 */
[----:B------:R-:W-:Y:S01]  /*15930*/  FFMA.FTZ R49, R38, R37, R42 ;  /* 0x0000002526317223 */ /* 0x000fe2000001002a */
[--C-:B------:R-:W-:Y:S02]  /*15940*/  HADD2.F32 R6, -RZ, R4.reuse.H0_H0 ;  /* 0x20000004ff067230 */ /* 0x100fe40000004100 */
[C---:B------:R-:W-:Y:S01]  /*15950*/  FMUL.FTZ R37, R7.reuse, R27 ;  /* 0x0000001b07257220 */ /* 0x040fe20000410000 */
[----:B------:R-:W-:Y:S01]  /*15960*/  FMUL.FTZ R38, R7, R21 ;  /* 0x0000001507267220 */ /* 0x000fe20000410000 */
[----:B------:R-:W-:-:S02]  /*15970*/  HADD2.F32 R4, -RZ, R4.H1_H1 ;  /* 0x30000004ff047230 */ /* 0x000fc40000004100 */
[C---:B------:R-:W-:Y:S01]  /*15980*/  FMUL.FTZ R7, R43.reuse, R36 ;  /* 0x000000242b077220 */ /* 0x040fe20000410000 */
[-C--:B------:R-:W-:Y:S01]  /*15990*/  FMUL.FTZ R43, R43, R20.reuse ;  /* 0x000000142b2b7220 */ /* 0x080fe20000410000 */
        /* <DEDUP_REMOVED lines=22> */
.L_x_5424:
[----:B------:R-:W-:Y:S05]  /*15b00*/  BSYNC B1 ;  /* 0x0000000000017941 */ /* 0x000fea0003800000 */
.L_x_5423:
[----:B------:R-:W-:Y:S04]  /*15b10*/  BSSY B1, `(.L_x_5425) ;  /* 0x0000102000017945 */ /* 0x000fe80003800000 */
[----:B------:R-:W-:Y:S05]  /*15b20*/  @P1 BRA `(.L_x_5426) ;  /* 0x0000001000001947 */ /* 0x000fea0003800000 */
[----:B------:R-:W3:Y:S04]  /*15b30*/  LDL R20, [R1+0x54] ;  /* 0x0000540001147983 */ /* 0x000ee80000100800 */
[----:B------:R-:W4:Y:S01]  /*15b40*/  LDL R62, [R1+0x64] ;  /* 0x00006400013e7983 */ /* 0x000f220000100800 */
[----:B-1---5:R-:W-:Y:S02]  /*15b50*/  SHF.R.U32.HI R0, RZ, 0x8, R28 ;  /* 0x00000008ff007819 */ /* 0x022fe4000001161c */
[----:B------:R-:W-:Y:S02]  /*15b60*/  LOP3.LUT R5, R28, 0xff, RZ, 0xc0, !PT ;  /* 0x000000ff1c057812 */ /* 0x000fe400078ec0ff */
[----:B------:R-:W-:Y:S02]  /*15b70*/  LOP3.LUT R4, R0, 0xff, RZ, 0xc0, !PT ;  /* 0x000000ff00047812 */ /* 0x000fe400078ec0ff */
[----:B------:R-:W-:-:S02]  /*15b80*/  SHF.R.U32.HI R6, RZ, 0x8, R29 ;  /* 0x00000008ff067819 */ /* 0x000fc4000001161d */
[----:B0-----:R-:W-:Y:S02]  /*15b90*/  PRMT R37, R4, 0x7604, R5 ;  /* 0x0000760404257816 */ /* 0x001fe40000000005 */
[----:B--2---:R-:W-:Y:S02]  /*15ba0*/  LOP3.LUT R21, R31, 0xff, RZ, 0xc0, !PT ;  /* 0x000000ff1f157812 */ /* 0x004fe400078ec0ff */
[----:B------:R-:W-:Y:S02]  /*15bb0*/  SHF.R.U32.HI R24, RZ, 0x8, R8 ;  /* 0x00000008ff187819 */ /* 0x000fe40000011608 */
[----:B------:R-:W-:Y:S02]  /*15bc0*/  LOP3.LUT R7, R29, 0xff, RZ, 0xc0, !PT ;  /* 0x000000ff1d077812 */ /* 0x000fe400078ec0ff */
[----:B------:R-:W-:Y:S02]  /*15bd0*/  LOP3.LUT R6, R6, 0xff, RZ, 0xc0, !PT ;  /* 0x000000ff06067812 */ /* 0x000fe400078ec0ff */
[----:B------:R-:W-:-:S02]  /*15be0*/  LOP3.LUT R25, R8, 0xff, RZ, 0xc0, !PT ;  /* 0x000000ff08197812 */ /* 0x000fc400078ec0ff */
[----:B------:R-:W-:Y:S02]  /*15bf0*/  LOP3.LUT R24, R24, 0xff, RZ, 0xc0, !PT ;  /* 0x000000ff18187812 */ /* 0x000fe400078ec0ff */
[----:B------:R-:W-:Y:S02]  /*15c00*/  PRMT R36, R6, 0x7604, R7 ;  /* 0x0000760406247816 */ /* 0x000fe40000000007 */
[----:B------:R-:W-:Y:S02]  /*15c10*/  SHF.R.U32.HI R6, RZ, 0x8, R30 ;  /* 0x00000008ff067819 */ /* 0x000fe4000001161e */
[----:B------:R-:W-:Y:S02]  /*15c20*/  PRMT R47, R24, 0x7604, R25 ;  /* 0x00007604182f7816 */ /* 0x000fe40000000019 */
[----:B------:R-:W-:Y:S02]  /*15c30*/  LOP3.LUT R25, R9, 0xff, RZ, 0xc0, !PT ;  /* 0x000000ff09197812 */ /* 0x000fe400078ec0ff */
[----:B------:R-:W-:-:S02]  /*15c40*/  SHF.R.U32.HI R24, RZ, 0x8, R11 ;  /* 0x00000008ff187819 */ /* 0x000fc4000001160b */
[----:B------:R-:W-:Y:S02]  /*15c50*/  LOP3.LUT R7, R30, 0xff, RZ, 0xc0, !PT ;  /* 0x000000ff1e077812 */ /* 0x000fe400078ec0ff */
[----:B------:R-:W-:Y:S02]  /*15c60*/  LOP3.LUT R6, R6, 0xff, RZ, 0xc0, !PT ;  /* 0x000000ff06067812 */ /* 0x000fe400078ec0ff */
[----:B------:R-:W-:Y:S02]  /*15c70*/  LOP3.LUT R27, R10, 0xff, RZ, 0xc0, !PT ;  /* 0x000000ff0a1b7812 */ /* 0x000fe400078ec0ff */
[----:B------:R-:W-:Y:S02]  /*15c80*/  LOP3.LUT R24, R24, 0xff, RZ, 0xc0, !PT ;  /* 0x000000ff18187812 */ /* 0x000fe400078ec0ff */
[----:B------:R-:W-:Y:S02]  /*15c90*/  LOP3.LUT R41, R11, 0xff, RZ, 0xc0, !PT ;  /* 0x000000ff0b297812 */ /* 0x000fe400078ec0ff */
[----:B------:R-:W-:-:S02]  /*15ca0*/  PRMT R39, R6, 0x7604, R7 ;  /* 0x0000760406277816 */ /* 0x000fc40000000007 */
[----:B------:R-:W-:Y:S02]  /*15cb0*/  PRMT R42, R24, 0x7604, R41 ;  /* 0x00007604182a7816 */ /* 0x000fe40000000029 */
[----:B------:R-:W-:Y:S02]  /*15cc0*/  SHF.R.U32.HI R38, RZ, 0x10, R30 ;  /* 0x00000010ff267819 */ /* 0x000fe4000001161e */
[----:B------:R-:W-:Y:S02]  /*15cd0*/  SHF.R.U32.HI R40, RZ, 0x10, R31 ;  /* 0x00000010ff287819 */ /* 0x000fe4000001161f */
[----:B------:R-:W-:Y:S02]  /*15ce0*/  LOP3.LUT R38, R38, 0xff, RZ, 0xc0, !PT ;  /* 0x000000ff26267812 */ /* 0x000fe400078ec0ff */
[----:B------:R-:W-:Y:S02]  /*15cf0*/  LOP3.LUT R40, R40, 0xff, RZ, 0xc0, !PT ;  /* 0x000000ff28287812 */ /* 0x000fe400078ec0ff */
[----:B------:R-:W-:-:S02]  /*15d00*/  PRMT R41, R38, 0x7054, R39 ;  /* 0x0000705426297816 */ /* 0x000fc40000000027 */
[----:B------:R-:W-:Y:S02]  /*15d10*/  SHF.R.U32.HI R39, RZ, 0x10, R11 ;  /* 0x00000010ff277819 */ /* 0x000fe4000001160b */
[----:B------:R-:W-:Y:S02]  /*15d20*/  SHF.R.U32.HI R38, RZ, 0x10, R10 ;  /* 0x00000010ff267819 */ /* 0x000fe4000001160a */
[----:B------:R-:W-:Y:S02]  /*15d30*/  LOP3.LUT R39, R39, 0xff, RZ, 0xc0, !PT ;  /* 0x000000ff27277812 */ /* 0x000fe400078ec0ff */
[----:B------:R-:W-:Y:S02]  /*15d40*/  LOP3.LUT R38, R38, 0xff, RZ, 0xc0, !PT ;  /* 0x000000ff26267812 */ /* 0x000fe400078ec0ff */
[----:B------:R-:W-:-:S04]  /*15d50*/  PRMT R53, R39, 0x7054, R42 ;  /* 0x0000705427357816 */ /* 0x000fc8000000002a */
[----:B------:R-:W-:Y:S02]  /*15d60*/  LOP3.LUT R53, R53, 0xff000000, R11, 0xf8, !PT ;  /* 0xff00000035357812 */ /* 0x000fe400078ef80b */
[----:B---3--:R-:W-:Y:S02]  /*15d70*/  LEA.HI R0, R3, R20, RZ, 0x1c ;  /* 0x0000001403007211 */ /* 0x008fe400078fe0ff */
[----:B------:R-:W-:Y:S02]  /*15d80*/  SHF.R.U32.HI R20, RZ, 0x8, R31 ;  /* 0x00000008ff147819 */ /* 0x000fe4000001161f */
[----:B------:R-:W-:Y:S02]  /*15d90*/  SHF.R.S32.HI R5, RZ, 0x1f, R0 ;  /* 0x0000001fff057819 */ /* 0x000fe40000011400 */
[----:B------:R-:W-:Y:S02]  /*15da0*/  LOP3.LUT R20, R20, 0xff, RZ, 0xc0, !PT ;  /* 0x000000ff14147812 */ /* 0x000fe400078ec0ff */
[----:B------:R-:W-:-:S02]  /*15db0*/  LEA.HI R4, R5, R0, RZ, 0x2 ;  /* 0x0000000005047211 */ /* 0x000fc400078f10ff */
[----:B------:R-:W-:Y:S02]  /*15dc0*/  SHF.L.U32 R5, R0, 0x4, RZ ;  /* 0x0000000400057819 */ /* 0x000fe400000006ff */
[----:B------:R-:W-:Y:S01]  /*15dd0*/  PRMT R43, R20, 0x7604, R21 ;  /* 0x00007604142b7816 */ /* 0x000fe20000000015 */
[----:B------:R-:W-:Y:S01]  /*15de0*/  IMAD.SHL.U32 R4, R4, 0x800, RZ ;  /* 0x0000080004047824 */ /* 0x000fe200078e00ff */
[----:B------:R-:W-:Y:S02]  /*15df0*/  LOP3.LUT R0, R230, 0x30, R5, 0xf8, !PT ;  /* 0x00000030e6007812 */ /* 0x000fe400078ef805 */
[----:B------:R-:W-:Y:S02]  /*15e00*/  SHF.R.U32.HI R20, RZ, 0x8, R10 ;  /* 0x00000008ff147819 */ /* 0x000fe4000001160a */
[----:B------:R-:W-:Y:S02]  /*15e10*/  LOP3.LUT R0, R0, R231, RZ, 0x3c, !PT ;  /* 0x000000e700007212 */ /* 0x000fe400078e3cff */
[----:B------:R-:W-:-:S02]  /*15e20*/  LOP3.LUT R5, R4, 0xffffe000, RZ, 0xc0, !PT ;  /* 0xffffe00004057812 */ /* 0x000fc400078ec0ff */
[----:B------:R-:W-:Y:S02]  /*15e30*/  LOP3.LUT R20, R20, 0xff, RZ, 0xc0, !PT ;  /* 0x000000ff14147812 */ /* 0x000fe400078ec0ff */
[----:B------:R-:W-:Y:S02]  /*15e40*/  IADD3 R21, R0, R232, R5 ;  /* 0x000000e800157210 */ /* 0x000fe40007ffe005 */
[----:B------:R-:W-:Y:S01]  /*15e50*/  SHF.R.U32.HI R0, RZ, 0x8, R9 ;  /* 0x00000008ff007819 */ /* 0x000fe20000011609 */
[----:B----4-:R-:W0:Y:S01]  /*15e60*/  LDS.128 R4, [R62+0x1e200] ;  /* 0x01e200003e047984 */ /* 0x010e220000000c00 */
[----:B------:R-:W-:Y:S02]  /*15e70*/  PRMT R51, R20, 0x7604, R27 ;  /* 0x0000760414337816 */ /* 0x000fe4000000001b */
[----:B------:R-:W-:Y:S02]  /*15e80*/  LOP3.LUT R0, R0, 0xff, RZ, 0xc0, !PT ;  /* 0x000000ff00007812 */ /* 0x000fe400078ec0ff */
[----:B------:R-:W-:-:S02]  /*15e90*/  SHF.R.U32.HI R20, RZ, 0x10, R28 ;  /* 0x00000010ff147819 */ /* 0x000fc4000001161c */
[----:B------:R-:W-:Y:S01]  /*15ea0*/  PRMT R49, R0, 0x7604, R25 ;  /* 0x0000760400317816 */ /* 0x000fe20000000019 */
[----:B------:R-:W-:Y:S01]  /*15eb0*/  IMAD.IADD R0, R16, 0x1, R21 ;  /* 0x0000000110007824 */ /* 0x000fe200078e0215 */
[----:B------:R-:W-:Y:S02]  /*15ec0*/  SHF.R.U32.HI R21, RZ, 0x10, R29 ;  /* 0x00000010ff157819 */ /* 0x000fe4000001161d */
[----:B------:R-:W-:Y:S02]  /*15ed0*/  LOP3.LUT R20, R20, 0xff, RZ, 0xc0, !PT ;  /* 0x000000ff14147812 */ /* 0x000fe400078ec0ff */
[----:B------:R-:W1:Y:S01]  /*15ee0*/  LDS.128 R24, [R0+0x1e200] ;  /* 0x01e2000000187984 */ /* 0x000e620000000c00 */
        /* <DEDUP_REMOVED lines=8> */
[----:B------:R-:W-:-:S02]  /*15f70*/  LOP3.LUT R39, R21, 0xff000000, R29, 0xf8, !PT ;  /* 0xff00000015277812 */ /* 0x000fc400078ef81d */
[----:B------:R-:W-:Y:S02]  /*15f80*/  LOP3.LUT R49, R49, 0xff000000, R9, 0xf8, !PT ;  /* 0xff00000031317812 */ /* 0x000fe400078ef809 */
[----:B------:R-:W-:Y:S02]  /*15f90*/  PRMT R47, R20, 0x7054, R47 ;  /* 0x00007054142f7816 */ /* 0x000fe4000000002f */
[----:B------:R-:W-:Y:S02]  /*15fa0*/  PRMT R51, R38, 0x7054, R51 ;  /* 0x0000705426337816 */ /* 0x000fe40000000033 */
[----:B------:R-:W-:Y:S02]  /*15fb0*/  PRMT R45, R40, 0x7054, R43 ;  /* 0x00007054282d7816 */ /* 0x000fe4000000002b */
[-C--:B0-----:R-:W-:Y:S02]  /*15fc0*/  F2FP.F16.E4M3.UNPACK_B R11, R6.reuse ;  /* 0x00000006ff0b723e */ /* 0x081fe400020006ff */
[----:B------:R-:W-:-:S02]  /*15fd0*/  F2FP.F16.E4M3.UNPACK_B R20, R6.H1 ;  /* 0x00000006ff14723e */ /* 0x000fc400030006ff */
[----:B------:R-:W-:Y:S02]  /*15fe0*/  F2FP.F16.E4M3.UNPACK_B R46, R49 ;  /* 0x00000031ff2e723e */ /* 0x000fe400020006ff */
[----:B------:R-:W-:Y:S02]  /*15ff0*/  F2FP.F16.E4M3.UNPACK_B R40, R39 ;  /* 0x00000027ff28723e */ /* 0x000fe400020006ff */
[----:B------:R-:W-:Y:S01]  /*16000*/  LOP3.LUT R47, R47, 0xff000000, R8, 0xf8, !PT ;  /* 0xff0000002f2f7812 */ /* 0x000fe200078ef808 */
[----:B------:R-:W-:Y:S01]  /*16010*/  HADD2.F32 R48, -RZ, R46.H0_H0 ;  /* 0x2000002eff307230 */ /* 0x000fe20000004100 */
[----:B------:R-:W-:Y:S01]  /*16020*/  LOP3.LUT R50, R51, 0xff000000, R10, 0xf8, !PT ;  /* 0xff00000033327812 */ /* 0x000fe200078ef80a */
[----:B------:R-:W-:Y:S01]  /*16030*/  HADD2.F32 R42, -RZ, R40.H0_H0 ;  /* 0x20000028ff2a7230 */ /* 0x000fe20000004100 */
[----:B------:R-:W-:Y:S01]  /*16040*/  F2FP.F16.E4M3.UNPACK_B R8, R5 ;  /* 0x00000005ff08723e */ /* 0x000fe200020006ff */
[----:B------:R-:W-:Y:S01]  /*16050*/  HADD2.F32 R51, -RZ, R46.H1_H1 ;  /* 0x3000002eff337230 */ /* 0x000fe20000004100 */
[----:B-1----:R-:W-:-:S02]  /*16060*/  F2FP.F16.E4M3.UNPACK_B R6, R25 ;  /* 0x00000019ff06723e */ /* 0x002fc400020006ff */
[----:B------:R-:W-:Y:S01]  /*16070*/  F2FP.F16.E4M3.UNPACK_B R10, R5.H1 ;  /* 0x00000005ff0a723e */ /* 0x000fe200030006ff */
[----:B------:R-:W-:Y:S01]  /*16080*/  HADD2.F32 R9, -RZ, R8.H0_H0 ;  /* 0x20000008ff097230 */ /* 0x000fe20000004100 */
[----:B------:R-:W-:Y:S01]  /*16090*/  LOP3.LUT R38, R37, 0xff000000, R28, 0xf8, !PT ;  /* 0xff00000025267812 */ /* 0x000fe200078ef81c */
[----:B------:R-:W-:Y:S01]  /*160a0*/  HADD2.F32 R5, -RZ, R6.H0_H0 ;  /* 0x20000006ff057230 */ /* 0x000fe20000004100 */
[-C--:B------:R-:W-:Y:S01]  /*160b0*/  F2FP.F16.E4M3.UNPACK_B R36, R27.reuse ;  /* 0x0000001bff24723e */ /* 0x080fe200020006ff */
[----:B------:R-:W-:Y:S01]  /*160c0*/  HADD2.F32 R8, -RZ, R8.H1_H1 ;  /* 0x30000008ff087230 */ /* 0x000fe20000004100 */
[----:B------:R-:W-:Y:S02]  /*160d0*/  F2FP.F16.E4M3.UNPACK_B R37, R27.H1 ;  /* 0x0000001bff25723e */ /* 0x000fe400030006ff */
[C---:B------:R-:W-:Y:S01]  /*160e0*/  FMUL.FTZ R52, R5.reuse, R48 ;  /* 0x0000003005347220 */ /* 0x040fe20000410000 */
[----:B------:R-:W-:Y:S01]  /*160f0*/  F2FP.F16.E4M3.UNPACK_B R29, R25.H1 ;  /* 0x00000019ff1d723e */ /* 0x000fe200030006ff */
[-C--:B------:R-:W-:Y:S01]  /*16100*/  FMUL.FTZ R27, R5, R42.reuse ;  /* 0x0000002a051b7220 */ /* 0x080fe20000410000 */
[----:B------:R-:W-:Y:S01]  /*16110*/  F2FP.F16.E4M3.UNPACK_B R49, R49.H1 ;  /* 0x00000031ff31723e */ /* 0x000fe200030006ff */
[----:B------:R-:W-:Y:S01]  /*16120*/  FFMA.FTZ R5, R9, R42, -R52 ;  /* 0x0000002a09057223 */ /* 0x000fe20000010834 */
[----:B------:R-:W-:Y:S01]  /*16130*/  LOP3.LUT R43, R41, 0xff000000, R30, 0xf8, !PT ;  /* 0xff000000292b7812 */ /* 0x000fe200078ef81e */
[----:B------:R-:W-:Y:S01]  /*16140*/  FFMA.FTZ R9, R9, R48, R27 ;  /* 0x0000003009097223 */ /* 0x000fe2000001001b */
[----:B------:R-:W-:Y:S01]  /*16150*/  LOP3.LUT R45, R45, 0xff000000, R31, 0xf8, !PT ;  /* 0xff0000002d2d7812 */ /* 0x000fe200078ef81f */
[----:B------:R-:W-:Y:S01]  /*16160*/  HADD2.F32 R42, -RZ, R49.H0_H0 ;  /* 0x20000031ff2a7230 */ /* 0x000fe20000004100 */
[-C--:B------:R-:W-:Y:S01]  /*16170*/  F2FP.F16.E4M3.UNPACK_B R30, R26.reuse ;  /* 0x0000001aff1e723e */ /* 0x080fe200020006ff */
[----:B------:R-:W-:Y:S01]  /*16180*/  HADD2.F32 R27, -RZ, R29.H0_H0 ;  /* 0x2000001dff1b7230 */ /* 0x000fe20000004100 */
[----:B------:R-:W-:Y:S01]  /*16190*/  F2FP.F16.E4M3.UNPACK_B R31, R26.H1 ;  /* 0x0000001aff1f723e */ /* 0x000fe200030006ff */
[----:B------:R-:W-:Y:S01]  /*161a0*/  HADD2.F32 R26, -RZ, R6.H1_H1 ;  /* 0x30000006ff1a7230 */ /* 0x000fe20000004100 */
[----:B------:R-:W-:Y:S01]  /*161b0*/  F2FP.F16.E4M3.UNPACK_B R39, R39.H1 ;  /* 0x00000027ff27723e */ /* 0x000fe200030006ff */
[----:B------:R-:W-:-:S02]  /*161c0*/  HADD2.F32 R41, -RZ, R40.H1_H1 ;  /* 0x30000028ff297230 */ /* 0x000fc40000004100 */
[----:B------:R-:W-:Y:S01]  /*161d0*/  FMUL.FTZ R57, R27, R42 ;  /* 0x0000002a1b397220 */ /* 0x000fe20000410000 */
[----:B------:R-:W-:Y:S02]  /*161e0*/  HADD2.F32 R6, -RZ, R10.H0_H0 ;  /* 0x2000000aff067230 */ /* 0x000fe40000004100 */
[C---:B------:R-:W-:Y:S01]  /*161f0*/  FMUL.FTZ R55, R26.reuse, R51 ;  /* 0x000000331a377220 */ /* 0x040fe20000410000 */
[--C-:B------:R-:W-:Y:S02]  /*16200*/  HADD2.F32 R40, -RZ, R39.reuse.H0_H0 ;  /* 0x20000027ff287230 */ /* 0x100fe40000004100 */
[-C--:B------:R-:W-:Y:S01]  /*16210*/  FMUL.FTZ R26, R26, R41.reuse ;  /* 0x000000291a1a7220 */ /* 0x080fe20000410000 */
[----:B------:R-:W-:Y:S02]  /*16220*/  HADD2.F32 R39, -RZ, R39.H1_H1 ;  /* 0x30000027ff277230 */ /* 0x000fe40000004100 */
[----:B------:R-:W-:Y:S01]  /*16230*/  FFMA.FTZ R46, R8, R41, -R55 ;  /* 0x00000029082e7223 */ /* 0x000fe20000010837 */
[----:B------:R-:W-:-:S02]  /*16240*/  HADD2.F32 R49, -RZ, R49.H1_H1 ;  /* 0x30000031ff317230 */ /* 0x000fc40000004100 */
[-C--:B------:R-:W-:Y:S01]  /*16250*/  FMUL.FTZ R27, R27, R40.reuse ;  /* 0x000000281b1b7220 */ /* 0x080fe20000410000 */
[----:B------:R-:W-:Y:S01]  /*16260*/  FFMA.FTZ R57, R6, R40, -R57 ;  /* 0x0000002806397223 */ /* 0x000fe20000010839 */
[----:B------:R-:W-:Y:S01]  /*16270*/  FFMA.FTZ R48, R8, R51, R26 ;  /* 0x0000003308307223 */ /* 0x000fe2000001001a */
[----:B------:R-:W-:Y:S01]  /*16280*/  F2FP.F16.E4M3.UNPACK_B R40, R53 ;  /* 0x00000035ff28723e */ /* 0x000fe200020006ff */
[----:B------:R-:W-:Y:S01]  /*16290*/  HADD2.F32 R29, -RZ, R29.H1_H1 ;  /* 0x3000001dff1d7230 */ /* 0x000fe20000004100 */
[----:B------:R-:W-:Y:S01]  /*162a0*/  F2FP.F16.E4M3.UNPACK_B R26, R45 ;  /* 0x0000002dff1a723e */ /* 0x000fe200020006ff */
[----:B------:R-:W-:Y:S01]  /*162b0*/  FFMA.FTZ R42, R6, R42, R27 ;  /* 0x0000002a062a7223 */ /* 0x000fe2000001001b */
[----:B------:R-:W-:Y:S01]  /*162c0*/  F2FP.F16.E4M3.UNPACK_B R21, R7 ;  /* 0x00000007ff15723e */ /* 0x000fe200020006ff */
[----:B------:R-:W-:Y:S02]  /*162d0*/  HADD2.F32 R41, -RZ, R40.H0_H0 ;  /* 0x20000028ff297230 */ /* 0x000fe40000004100 */
[----:B------:R-:W-:Y:S01]  /*162e0*/  FMUL.FTZ R51, R29, R49 ;  /* 0x000000311d337220 */ /* 0x000fe20000410000 */
[----:B------:R-:W-:-:S02]  /*162f0*/  HADD2.F32 R8, -RZ, R36.H0_H0 ;  /* 0x20000024ff087230 */ /* 0x000fc40000004100 */
[----:B------:R-:W-:Y:S01]  /*16300*/  FMUL.FTZ R54, R29, R39 ;  /* 0x000000271d367220 */ /* 0x000fe20000410000 */
[----:B------:R-:W-:Y:S01]  /*16310*/  HADD2.F32 R27, -RZ, R26.H0_H0 ;  /* 0x2000001aff1b7230 */ /* 0x000fe20000004100 */
[----:B------:R-:W-:Y:S01]  /*16320*/  F2FP.F16.E4M3.UNPACK_B R53, R53.H1 ;  /* 0x00000035ff35723e */ /* 0x000fe200030006ff */
[----:B------:R-:W-:Y:S02]  /*16330*/  HADD2.F32 R10, -RZ, R10.H1_H1 ;  /* 0x3000000aff0a7230 */ /* 0x000fe40000004100 */
[C---:B------:R-:W-:Y:S01]  /*16340*/  FMUL.FTZ R29, R8.reuse, R41 ;  /* 0x00000029081d7220 */ /* 0x040fe20000410000 */
[----:B------:R-:W-:Y:S02]  /*16350*/  HADD2.F32 R6, -RZ, R21.H0_H0 ;  /* 0x20000015ff067230 */ /* 0x000fe40000004100 */
[----:B------:R-:W-:Y:S01]  /*16360*/  FMUL.FTZ R8, R8, R27 ;  /* 0x0000001b08087220 */ /* 0x000fe20000410000 */
[----:B------:R-:W-:Y:S01]  /*16370*/  HADD2.F32 R40, -RZ, R40.H1_H1 ;  /* 0x30000028ff287230 */ /* 0x000fe20000004100 */
[----:B------:R-:W-:Y:S01]  /*16380*/  F2FP.F16.E4M3.UNPACK_B R45, R45.H1 ;  /* 0x0000002dff2d723e */ /* 0x000fe200030006ff */
[----:B------:R-:W-:-:S02]  /*16390*/  HADD2.F32 R36, -RZ, R36.H1_H1 ;  /* 0x30000024ff247230 */ /* 0x000fc40000004100 */
[C---:B------:R-:W-:Y:S01]  /*163a0*/  FFMA.FTZ R52, R10.reuse, R39, -R51 ;  /* 0x000000270a347223 */ /* 0x040fe20000010833 */
[----:B------:R-:W-:Y:S01]  /*163b0*/  FFMA.FTZ R49, R10, R49, R54 ;  /* 0x000000310a317223 */ /* 0x000fe20000010036 */
[C---:B------:R-:W-:Y:S01]  /*163c0*/  FFMA.FTZ R51, R6.reuse, R27, -R29 ;  /* 0x0000001b06337223 */ /* 0x040fe2000001081d */
[----:B------:R-:W-:Y:S01]  /*163d0*/  FFMA.FTZ R54, R6, R41, R8 ;  /* 0x0000002906367223 */ /* 0x000fe20000010008 */
[----:B------:R-:W-:Y:S01]  /*163e0*/  F2FP.F16.E4M3.UNPACK_B R28, R7.H1 ;  /* 0x00000007ff1c723e */ /* 0x000fe200030006ff */
        /* <DEDUP_REMOVED lines=13> */
[-C--:B------:R-:W-:Y:S01]  /*164c0*/  FMUL.FTZ R8, R8, R27.reuse ;  /* 0x0000001b08087220 */ /* 0x080fe20000410000 */
[-C--:B------:R-:W-:Y:S01]  /*164d0*/  F2FP.F16.E4M3.UNPACK_B R7, R4.reuse ;  /* 0x00000004ff07723e */ /* 0x080fe200020006ff */
[C---:B------:R-:W-:Y:S01]  /*164e0*/  FFMA.FTZ R58, R6.reuse, R27, -R41 ;  /* 0x0000001b063a7223 */ /* 0x040fe20000010829 */
[----:B------:R-:W-:Y:S01]  /*164f0*/  F2FP.F16.E4M3.UNPACK_B R4, R4.H1 ;  /* 0x00000004ff04723e */ /* 0x000fe200030006ff */
[----:B------:R-:W-:Y:S01]  /*16500*/  FFMA.FTZ R59, R6, R29, R8 ;  /* 0x0000001d063b7223 */ /* 0x000fe20000010008 */
[----:B------:R-:W-:Y:S01]  /*16510*/  HADD2.F32 R45, -RZ, R45.H1_H1 ;  /* 0x3000002dff2d7230 */ /* 0x000fe20000004100 */
[----:B------:R-:W-:Y:S01]  /*16520*/  F2FP.F16.E4M3.UNPACK_B R10, R38.H1 ;  /* 0x00000026ff0a723e */ /* 0x000fe200030006ff */
[----:B------:R-:W-:-:S02]  /*16530*/  HADD2.F32 R53, -RZ, R53.H1_H1 ;  /* 0x30000035ff357230 */ /* 0x000fc40000004100 */
[----:B------:R-:W-:Y:S01]  /*16540*/  FFMA.FTZ R55, R21, R40, R39 ;  /* 0x0000002815377223 */ /* 0x000fe20000010027 */
[----:B------:R-:W-:Y:S01]  /*16550*/  HADD2.F32 R37, -RZ, R37.H1_H1 ;  /* 0x30000025ff257230 */ /* 0x000fe20000004100 */
[----:B------:R-:W-:Y:S01]  /*16560*/  F2FP.F16.E4M3.UNPACK_B R47, R47 ;  /* 0x0000002fff2f723e */ /* 0x000fe200020006ff */
[----:B------:R-:W-:Y:S01]  /*16570*/  HADD2.F32 R27, -RZ, R26.H0_H0 ;  /* 0x2000001aff1b7230 */ /* 0x000fe20000004100 */
[----:B------:R-:W-:Y:S01]  /*16580*/  F2FP.F16.E4M3.UNPACK_B R38, R38 ;  /* 0x00000026ff26723e */ /* 0x000fe200020006ff */
[----:B------:R-:W-:Y:S02]  /*16590*/  HADD2.F32 R8, -RZ, R24.H0_H0 ;  /* 0x20000018ff087230 */ /* 0x000fe40000004100 */
[C---:B------:R-:W-:Y:S01]  /*165a0*/  FMUL.FTZ R39, R37.reuse, R53 ;  /* 0x0000003525277220 */ /* 0x040fe20000410000 */
[----:B------:R-:W-:Y:S02]  /*165b0*/  HADD2.F32 R28, -RZ, R28.H1_H1 ;  /* 0x3000001cff1c7230 */ /* 0x000fe40000004100 */
[----:B------:R-:W-:Y:S01]  /*165c0*/  FMUL.FTZ R36, R37, R45 ;  /* 0x0000002d25247220 */ /* 0x000fe20000410000 */
[----:B------:R-:W-:-:S02]  /*165d0*/  HADD2.F32 R21, -RZ, R10.H0_H0 ;  /* 0x2000000aff157230 */ /* 0x000fc40000004100 */
[----:B------:R-:W-:Y:S01]  /*165e0*/  FMUL.FTZ R29, R8, R27 ;  /* 0x0000001b081d7220 */ /* 0x000fe20000410000 */
[----:B------:R-:W-:Y:S02]  /*165f0*/  HADD2.F32 R6, -RZ, R4.H0_H0 ;  /* 0x20000004ff067230 */ /* 0x000fe40000004100 */
[C---:B------:R-:W-:Y:S01]  /*16600*/  FFMA.FTZ R61, R28.reuse, R45, -R39 ;  /* 0x0000002d1c3d7223 */ /* 0x040fe20000010827 */
[----:B------:R-:W-:Y:S01]  /*16610*/  FFMA.FTZ R60, R28, R53, R36 ;  /* 0x000000351c3c7223 */ /* 0x000fe20000010024 */
[----:B------:R-:W-:Y:S02]  /*16620*/  HADD2.F32 R24, -RZ, R24.H1_H1 ;  /* 0x30000018ff187230 */ /* 0x000fe40000004100 */
[-C--:B------:R-:W-:Y:S01]  /*16630*/  FMUL.FTZ R8, R8, R21.reuse ;  /* 0x0000001508087220 */ /* 0x080fe20000410000 */
[----:B------:R-:W-:Y:S01]  /*16640*/  FFMA.FTZ R28, R6, R21, -R29 ;  /* 0x00000015061c7223 */ /* 0x000fe2000001081d */
[----:B------:R-:W-:Y:S01]  /*16650*/  HADD2.F32 R29, -RZ, R26.H1_H1 ;  /* 0x3000001aff1d7230 */ /* 0x000fe20000004100 */
[----:B------:R-:W-:Y:S01]  /*16660*/  F2FP.SATFINITE.E4M3.F32.PACK_AB_MERGE_C R52, R52, R57, RZ ;  /* 0x000000393434723e */ /* 0x000fe200048070ff */
[----:B------:R-:W-:-:S02]  /*16670*/  HADD2.F32 R21, -RZ, R10.H1_H1 ;  /* 0x3000000aff157230 */ /* 0x000fc40000004100 */
[----:B------:R-:W-:Y:S01]  /*16680*/  FFMA.FTZ R36, R6, R27, R8 ;  /* 0x0000001b06247223 */ /* 0x000fe20000010008 */
        /* <DEDUP_REMOVED lines=12> */
[--C-:B------:R-:W-:Y:S01]  /*16750*/  HADD2.F32 R4, -RZ, R7.reuse.H0_H0 ;  /* 0x20000007ff047230 */ /* 0x100fe20000004100 */
[----:B------:R-:W-:Y:S01]  /*16760*/  F2FP.F16.E4M3.UNPACK_B R10, R50.H1 ;  /* 0x00000032ff0a723e */ /* 0x000fe200030006ff */
[----:B------:R-:W-:Y:S02]  /*16770*/  HADD2.F32 R38, -RZ, R38.H1_H1 ;  /* 0x30000026ff267230 */ /* 0x000fe40000004100 */
[----:B------:R-:W-:Y:S01]  /*16780*/  FMUL.FTZ R6, R25, R8 ;  /* 0x0000000819067220 */ /* 0x000fe20000410000 */
[----:B------:R-:W-:-:S02]  /*16790*/  HADD2.F32 R7, -RZ, R7.H1_H1 ;  /* 0x30000007ff077230 */ /* 0x000fc40000004100 */
[C---:B------:R-:W-:Y:S01]  /*167a0*/  FFMA.FTZ R29, R4.reuse, R21, -R29 ;  /* 0x00000015041d7223 */ /* 0x040fe2000001081d */
[----:B------:R-:W-:Y:S01]  /*167b0*/  FFMA.FTZ R37, R4, R27, R37 ;  /* 0x0000001b04257223 */ /* 0x000fe20000010025 */
[-C--:B------:R-:W-:Y:S01]  /*167c0*/  F2FP.F16.E4M3.UNPACK_B R4, R43.reuse.H1 ;  /* 0x0000002bff04723e */ /* 0x080fe200030006ff */
[-C--:B------:R-:W-:Y:S01]  /*167d0*/  FMUL.FTZ R25, R25, R38.reuse ;  /* 0x0000002619197220 */ /* 0x080fe20000410000 */
[C---:B------:R-:W-:Y:S01]  /*167e0*/  FFMA.FTZ R38, R7.reuse, R38, -R6 ;  /* 0x0000002607267223 */ /* 0x040fe20000010806 */
[----:B------:R-:W-:Y:S01]  /*167f0*/  HADD2.F32 R21, -RZ, R10.H0_H0 ;  /* 0x2000000aff157230 */ /* 0x000fe20000004100 */
[----:B------:R-:W-:Y:S01]  /*16800*/  F2FP.F16.E4M3.UNPACK_B R50, R50 ;  /* 0x00000032ff32723e */ /* 0x000fe200020006ff */
[----:B------:R-:W-:Y:S02]  /*16810*/  HADD2.F32 R6, -RZ, R31.H0_H0 ;  /* 0x2000001fff067230 */ /* 0x000fe40000004100 */
[----:B------:R-:W-:Y:S01]  /*16820*/  FFMA.FTZ R24, R7, R8, R25 ;  /* 0x0000000807187223 */ /* 0x000fe20000010019 */
[--C-:B------:R-:W-:Y:S01]  /*16830*/  HADD2.F32 R7, -RZ, R4.reuse.H0_H0 ;  /* 0x20000004ff077230 */ /* 0x100fe20000004100 */
[----:B------:R-:W-:Y:S01]  /*16840*/  F2FP.F16.E4M3.UNPACK_B R43, R43 ;  /* 0x0000002bff2b723e */ /* 0x000fe200020006ff */
[----:B------:R-:W-:-:S02]  /*16850*/  HADD2.F32 R8, -RZ, R4.H1_H1 ;  /* 0x30000004ff087230 */ /* 0x000fc40000004100 */
[C---:B------:R-:W-:Y:S01]  /*16860*/  FMUL.FTZ R25, R6.reuse, R21 ;  /* 0x0000001506197220 */ /* 0x040fe20000410000 */
[----:B------:R-:W-:Y:S02]  /*16870*/  HADD2.F32 R4, -RZ, R20.H0_H0 ;  /* 0x20000014ff047230 */ /* 0x000fe40000004100 */
[-C--:B------:R-:W-:Y:S01]  /*16880*/  FMUL.FTZ R27, R6, R7.reuse ;  /* 0x00000007061b7220 */ /* 0x080fe20000410000 */
[----:B------:R-:W-:Y:S01]  /*16890*/  HADD2.F32 R10, -RZ, R10.H1_H1 ;  /* 0x3000000aff0a7230 */ /* 0x000fe20000004100 */
[----:B------:R-:W-:Y:S01]  /*168a0*/  F2FP.SATFINITE.E4M3.F32.PACK_AB_MERGE_C R42, R49, R42, RZ ;  /* 0x0000002a312a723e */ /* 0x000fe200048070ff */
[----:B------:R-:W-:Y:S02]  /*168b0*/  HADD2.F32 R31, -RZ, R31.H1_H1 ;  /* 0x3000001fff1f7230 */ /* 0x000fe40000004100 */
[----:B------:R-:W-:Y:S01]  /*168c0*/  FFMA.FTZ R26, R4, R7, -R25 ;  /* 0x00000007041a7223 */ /* 0x000fe20000010819 */
[----:B------:R-:W-:Y:S01]  /*168d0*/  HADD2.F32 R20, -RZ, R20.H1_H1 ;  /* 0x30000014ff147230 */ /* 0x000fe20000004100 */
[----:B------:R-:W-:Y:S01]  /*168e0*/  F2FP.SATFINITE.E4M3.F32.PACK_AB_MERGE_C R5, R46, R5, R52 ;  /* 0x000000052e05723e */ /* 0x000fe20004807034 */
[----:B------:R-:W-:-:S02]  /*168f0*/  HADD2.F32 R6, -RZ, R30.H0_H0 ;  /* 0x2000001eff067230 */ /* 0x000fc40000004100 */
[C---:B------:R-:W-:Y:S01]  /*16900*/  FMUL.FTZ R7, R31.reuse, R10 ;  /* 0x0000000a1f077220 */ /* 0x040fe20000410000 */
[-C--:B------:R-:W-:Y:S01]  /*16910*/  FMUL.FTZ R25, R31, R8.reuse ;  /* 0x000000081f197220 */ /* 0x080fe20000410000 */
[----:B------:R-:W-:Y:S01]  /*16920*/  FFMA.FTZ R31, R4, R21, R27 ;  /* 0x00000015041f7223 */ /* 0x000fe2000001001b */
[--C-:B------:R-:W-:Y:S02]  /*16930*/  HADD2.F32 R21, -RZ, R50.reuse.H0_H0 ;  /* 0x20000032ff157230 */ /* 0x100fe40000004100 */
[C---:B------:R-:W-:Y:S01]  /*16940*/  FFMA.FTZ R45, R20.reuse, R8, -R7 ;  /* 0x00000008142d7223 */ /* 0x040fe20000010807 */
[----:B------:R-:W-:Y:S02]  /*16950*/  HADD2.F32 R7, -RZ, R43.H0_H0 ;  /* 0x2000002bff077230 */ /* 0x000fe40000004100 */
[----:B------:R-:W-:Y:S01]  /*16960*/  FFMA.FTZ R40, R20, R10, R25 ;  /* 0x0000000a14287223 */ /* 0x000fe20000010019 */
[----:B------:R-:W-:Y:S02]  /*16970*/  HADD2.F32 R50, -RZ, R50.H1_H1 ;  /* 0x30000032ff327230 */ /* 0x000fe40000004100 */
[----:B------:R-:W-:Y:S01]  /*16980*/  FMUL.FTZ R25, R6, R21 ;  /* 0x0000001506197220 */ /* 0x000fe20000410000 */
[----:B------:R-:W-:-:S02]  /*16990*/  HADD2.F32 R30, -RZ, R30.H1_H1 ;  /* 0x3000001eff1e7230 */ /* 0x000fc40000004100 */
[----:B------:R-:W-:Y:S01]  /*169a0*/  FMUL.FTZ R8, R6, R7 ;  /* 0x0000000706087220 */ /* 0x000fe20000410000 */
[----:B------:R-:W-:Y:S01]  /*169b0*/  HADD2.F32 R43, -RZ, R43.H1_H1 ;  /* 0x3000002bff2b7230 */ /* 0x000fe20000004100 */
[----:B------:R-:W-:Y:S01]  /*169c0*/  F2FP.SATFINITE.E4M3.F32.PACK_AB_MERGE_C R26, R45, R26, RZ ;  /* 0x0000001a2d1a723e */ /* 0x000fe200048070ff */
[--C-:B------:R-:W-:Y:S02]  /*169d0*/  HADD2.F32 R4, -RZ, R11.reuse.H0_H0 ;  /* 0x2000000bff047230 */ /* 0x100fe40000004100 */
[CC--:B------:R-:W-:Y:S01]  /*169e0*/  FMUL.FTZ R20, R30.reuse, R50.reuse ;  /* 0x000000321e147220 */ /* 0x0c0fe20000410000 */
[----:B------:R-:W-:Y:S02]  /*169f0*/  HADD2.F32 R11, -RZ, R11.H1_H1 ;  /* 0x3000000bff0b7230 */ /* 0x000fe40000004100 */
[----:B------:R-:W-:Y:S01]  /*16a00*/  FMUL.FTZ R27, R30, R43 ;  /* 0x0000002b1e1b7220 */ /* 0x000fe20000410000 */
[----:B------:R-:W-:Y:S01]  /*16a10*/  F2FP.SATFINITE.E4M3.F32.PACK_AB_MERGE_C R31, R40, R31, RZ ;  /* 0x0000001f281f723e */ /* 0x000fe200048070ff */
        /* <DEDUP_REMOVED lines=14> */
[----:B------:R-:W-:Y:S02]  /*16b00*/  F2FP.SATFINITE.E4M3.F32.PACK_AB_MERGE_C R8, R24, R37, R8 ;  /* 0x000000251808723e */ /* 0x000fe40004807008 */
[----:B------:R-:W-:-:S05]  /*16b10*/  F2FP.SATFINITE.E4M3.F32.PACK_AB_MERGE_C R10, R27, R10, R31 ;  /* 0x0000000a1b0a723e */ /* 0x000fca000480701f */
[----:B------:R3:W-:Y:S02]  /*16b20*/  STS.128 [R0+0x1e200], R8 ;  /* 0x01e2000800007388 */ /* 0x0007e40000000c00 */
.L_x_5426:
[----:B------:R-:W-:Y:S05]  /*16b30*/  BSYNC B1 ;  /* 0x0000000000017941 */ /* 0x000fea0003800000 */
.L_x_5425:
[----:B------:R-:W-:Y:S05]  /*16b40*/  @P2 BRA `(.L_x_5407) ;  /* 0x0000000c00e02947 */ /* 0x000fea0003800000 */
[----:B-1-3--:R-:W3:Y:S04]  /*16b50*/  LDL R0, [R1+0x5c] ;  /* 0x00005c0001007983 */ /* 0x00aee80000100800 */
[----:B------:R-:W4:Y:S01]  /*16b60*/  LDL R53, [R1+0x60] ;  /* 0x0000600001357983 */ /* 0x000f220000100800 */
        /* <DEDUP_REMOVED lines=21> */
[----:B0-----:R-:W-:-:S02]  /*16cc0*/  SHF.R.U32.HI R37, RZ, 0x10, R13 ;  /* 0x00000010ff257819 */ /* 0x001fc4000001160d */
[----:B------:R-:W-:Y:S02]  /*16cd0*/  PRMT R39, R28, 0x7604, R27 ;  /* 0x000076041c277816 */ /* 0x000fe4000000001b */
[----:B------:R-:W-:Y:S01]  /*16ce0*/  SHF.R.U32.HI R27, RZ, 0x10, R35 ;  /* 0x00000010ff1b7819 */ /* 0x000fe20000011623 */
[----:B------:R-:W-:Y:S01]  /*16cf0*/  IMAD.U32 R37, R37, 0x10000, RZ ;  /* 0x0001000025257824 */ /* 0x000fe200078e00ff */
[--C-:B------:R-:W-:Y:S02]  /*16d00*/  SHF.R.U32.HI R30, RZ, 0x8, R15.reuse ;  /* 0x00000008ff1e7819 */ /* 0x100fe4000001160f */
[----:B------:R-:W-:Y:S01]  /*16d10*/  LOP3.LUT R29, R15, 0xff, RZ, 0xc0, !PT ;  /* 0x000000ff0f1d7812 */ /* 0x000fe200078ec0ff */
[----:B------:R-:W-:Y:S01]  /*16d20*/  IMAD.U32 R27, R27, 0x10000, RZ ;  /* 0x000100001b1b7824 */ /* 0x000fe200078e00ff */
[----:B------:R-:W-:Y:S02]  /*16d30*/  LOP3.LUT R30, R30, 0xff, RZ, 0xc0, !PT ;  /* 0x000000ff1e1e7812 */ /* 0x000fe400078ec0ff */
[----:B------:R-:W-:-:S02]  /*16d40*/  SHF.R.U32.HI R41, RZ, 0x10, R15 ;  /* 0x00000010ff297819 */ /* 0x000fc4000001160f */
[----:B------:R-:W-:Y:S02]  /*16d50*/  PRMT R30, R30, 0x7604, R29 ;  /* 0x000076041e1e7816 */ /* 0x000fe4000000001d */
[----:B------:R-:W-:Y:S01]  /*16d60*/  LOP3.LUT R31, R31, 0xff0000, R12, 0xf8, !PT ;  /* 0x00ff00001f1f7812 */ /* 0x000fe200078ef80c */
[----:B------:R-:W-:Y:S01]  /*16d70*/  IMAD.U32 R41, R41, 0x10000, RZ ;  /* 0x0001000029297824 */ /* 0x000fe200078e00ff */
[----:B------:R-:W-:Y:S02]  /*16d80*/  LOP3.LUT R25, R25, 0xff0000, R34, 0xf8, !PT ;  /* 0x00ff000019197812 */ /* 0x000fe400078ef822 */
[----:B------:R-:W-:Y:S02]  /*16d90*/  LOP3.LUT R39, R39, 0xff0000, R14, 0xf8, !PT ;  /* 0x00ff000027277812 */ /* 0x000fe400078ef80e */
[----:B------:R-:W-:Y:S02]  /*16da0*/  LOP3.LUT R41, R30, 0xff0000, R41, 0xf8, !PT ;  /* 0x00ff00001e297812 */ /* 0x000fe400078ef829 */
[----:B------:R-:W-:-:S02]  /*16db0*/  LOP3.LUT R30, R25, 0xff000000, R34, 0xf8, !PT ;  /* 0xff000000191e7812 */ /* 0x000fc400078ef822 */
[----:B------:R-:W-:Y:S02]  /*16dc0*/  LOP3.LUT R36, R39, 0xff000000, R14, 0xf8, !PT ;  /* 0xff00000027247812 */ /* 0x000fe400078ef80e */
[----:B------:R-:W-:Y:S02]  /*16dd0*/  LOP3.LUT R41, R41, 0xff000000, R15, 0xf8, !PT ;  /* 0xff00000029297812 */ /* 0x000fe400078ef80f */
[----:B---3--:R-:W-:Y:S02]  /*16de0*/  LEA.HI R3, R3, R0, RZ, 0x1c ;  /* 0x0000000003037211 */ /* 0x008fe400078fe0ff */
[----:B------:R-:W-:-:S04]  /*16df0*/  LOP3.LUT R0, R32, 0xff, RZ, 0xc0, !PT ;  /* 0x000000ff20007812 */ /* 0x000fc800078ec0ff */
[----:B--2---:R-:W-:Y:S02]  /*16e00*/  PRMT R21, R5, 0x7604, R0 ;  /* 0x0000760405157816 */ /* 0x004fe40000000000 */
[----:B------:R-:W-:Y:S02]  /*16e10*/  SHF.R.S32.HI R0, RZ, 0x1f, R3 ;  /* 0x0000001fff007819 */ /* 0x000fe40000011403 */
[----:B------:R-:W-:Y:S02]  /*16e20*/  LOP3.LUT R5, R35, 0xff, RZ, 0xc0, !PT ;  /* 0x000000ff23057812 */ /* 0x000fe400078ec0ff */
[----:B------:R-:W-:Y:S01]  /*16e30*/  LEA.HI R4, R0, R3, RZ, 0x2 ;  /* 0x0000000300047211 */ /* 0x000fe200078f10ff */
[----:B------:R-:W-:Y:S01]  /*16e40*/  IMAD.SHL.U32 R3, R3, 0x10, RZ ;  /* 0x0000001003037824 */ /* 0x000fe200078e00ff */
[----:B------:R-:W-:Y:S02]  /*16e50*/  PRMT R24, R6, 0x7604, R5 ;  /* 0x0000760406187816 */ /* 0x000fe40000000005 */
[----:B------:R-:W-:Y:S01]  /*16e60*/  LOP3.LUT R21, R21, 0xff0000, R32, 0xf8, !PT ;  /* 0x00ff000015157812 */ /* 0x000fe200078ef820 */
[----:B------:R-:W-:Y:S01]  /*16e70*/  IMAD.SHL.U32 R4, R4, 0x800, RZ ;  /* 0x0000080004047824 */ /* 0x000fe200078e00ff */
[----:B------:R-:W-:-:S02]  /*16e80*/  LOP3.LUT R0, R230, 0x30, R3, 0xf8, !PT ;  /* 0x00000030e6007812 */ /* 0x000fc400078ef803 */
[----:B------:R-:W-:Y:S02]  /*16e90*/  LOP3.LUT R29, R24, 0xff0000, R27, 0xf8, !PT ;  /* 0x00ff0000181d7812 */ /* 0x000fe400078ef81b */
[----:B------:R-:W-:Y:S02]  /*16ea0*/  LOP3.LUT R0, R0, R231, RZ, 0x3c, !PT ;  /* 0x000000e700007212 */ /* 0x000fe400078e3cff */
[----:B------:R-:W-:Y:S02]  /*16eb0*/  LOP3.LUT R3, R4, 0xffffe000, RZ, 0xc0, !PT ;  /* 0xffffe00004037812 */ /* 0x000fe400078ec0ff */
[----:B----4-:R-:W0:Y:S01]  /*16ec0*/  LDS.128 R4, [R53+0x1e200] ;  /* 0x01e2000035047984 */ /* 0x010e220000000c00 */
        /* <DEDUP_REMOVED lines=9> */
[----:B------:R-:W-:Y:S02]  /*16f60*/  SHF.L.U32 R3, R3, 0x10, RZ ;  /* 0x0000001003037819 */ /* 0x000fe400000006ff */
[----:B------:R-:W-:Y:S02]  /*16f70*/  LOP3.LUT R37, R37, 0xff000000, R13, 0xf8, !PT ;  /* 0xff00000025257812 */ /* 0x000fe400078ef80d */
[----:B------:R-:W-:-:S04]  /*16f80*/  LOP3.LUT R3, R20, 0xff0000, R3, 0xf8, !PT ;  /* 0x00ff000014037812 */ /* 0x000fc800078ef803 */
[----:B------:R-:W-:Y:S02]  /*16f90*/  LOP3.LUT R32, R3, 0xff000000, R33, 0xf8, !PT ;  /* 0xff00000003207812 */ /* 0x000fe400078ef821 */
[----:B------:R-:W-:Y:S02]  /*16fa0*/  LOP3.LUT R33, R31, 0xff000000, R12, 0xf8, !PT ;  /* 0xff0000001f217812 */ /* 0x000fe400078ef80c */
[-C--:B------:R-:W-:Y:S02]  /*16fb0*/  F2FP.F16.E4M3.UNPACK_B R28, R32.reuse ;  /* 0x00000020ff1c723e */ /* 0x080fe400020006ff */
[-C--:B------:R-:W-:Y:S02]  /*16fc0*/  F2FP.F16.E4M3.UNPACK_B R31, R37.reuse ;  /* 0x00000025ff1f723e */ /* 0x080fe400020006ff */
[----:B------:R-:W-:Y:S01]  /*16fd0*/  F2FP.F16.E4M3.UNPACK_B R37, R37.H1 ;  /* 0x00000025ff25723e */ /* 0x000fe200030006ff */
[----:B------:R-:W-:Y:S01]  /*16fe0*/  HADD2.F32 R29, -RZ, R28.H0_H0 ;  /* 0x2000001cff1d7230 */ /* 0x000fe20000004100 */
[----:B------:R-:W-:Y:S01]  /*16ff0*/  F2FP.F16.E4M3.UNPACK_B R32, R32.H1 ;  /* 0x00000020ff20723e */ /* 0x000fe200030006ff */
[----:B------:R-:W-:Y:S01]  /*17000*/  HADD2.F32 R35, -RZ, R31.H0_H0 ;  /* 0x2000001fff237230 */ /* 0x000fe20000004100 */
[----:B0-----:R-:W-:-:S02]  /*17010*/  F2FP.F16.E4M3.UNPACK_B R12, R5 ;  /* 0x00000005ff0c723e */ /* 0x001fc400020006ff */
[-C--:B------:R-:W-:Y:S02]  /*17020*/  F2FP.F16.E4M3.UNPACK_B R14, R7.reuse ;  /* 0x00000007ff0e723e */ /* 0x080fe400020006ff */
[----:B------:R-:W-:Y:S02]  /*17030*/  F2FP.F16.E4M3.UNPACK_B R15, R7.H1 ;  /* 0x00000007ff0f723e */ /* 0x000fe400030006ff */
[-C--:B------:R-:W-:Y:S02]  /*17040*/  F2FP.F16.E4M3.UNPACK_B R7, R6.reuse ;  /* 0x00000006ff07723e */ /* 0x080fe400020006ff */
[----:B------:R-:W-:Y:S01]  /*17050*/  F2FP.F16.E4M3.UNPACK_B R13, R6.H1 ;  /* 0x00000006ff0d723e */ /* 0x000fe200030006ff */
[--C-:B------:R-:W-:Y:S01]  /*17060*/  HADD2.F32 R6, -RZ, R12.reuse.H0_H0 ;  /* 0x2000000cff067230 */ /* 0x100fe20000004100 */
[----:B------:R-:W-:Y:S01]  /*17070*/  F2FP.F16.E4M3.UNPACK_B R5, R5.H1 ;  /* 0x00000005ff05723e */ /* 0x000fe200030006ff */
[----:B------:R-:W-:Y:S01]  /*17080*/  HADD2.F32 R12, -RZ, R12.H1_H1 ;  /* 0x3000000cff0c7230 */ /* 0x000fe20000004100 */
[----:B------:R-:W-:-:S02]  /*17090*/  F2FP.F16.E4M3.UNPACK_B R3, R4 ;  /* 0x00000004ff03723e */ /* 0x000fc400020006ff */
[-C--:B-1----:R-:W-:Y:S02]  /*170a0*/  F2FP.F16.E4M3.UNPACK_B R20, R9.reuse ;  /* 0x00000009ff14723e */ /* 0x082fe400020006ff */
[----:B------:R-:W-:Y:S02]  /*170b0*/  F2FP.F16.E4M3.UNPACK_B R21, R9.H1 ;  /* 0x00000009ff15723e */ /* 0x000fe400030006ff */
[-C--:B------:R-:W-:Y:S01]  /*170c0*/  F2FP.F16.E4M3.UNPACK_B R25, R11.reuse ;  /* 0x0000000bff19723e */ /* 0x080fe200020006ff */
[--C-:B------:R-:W-:Y:S01]  /*170d0*/  HADD2.F32 R24, -RZ, R20.reuse.H0_H0 ;  /* 0x20000014ff187230 */ /* 0x100fe20000004100 */
[----:B------:R-:W-:Y:S01]  /*170e0*/  F2FP.F16.E4M3.UNPACK_B R26, R11.H1 ;  /* 0x0000000bff1a723e */ /* 0x000fe200030006ff */
[----:B------:R-:W-:Y:S01]  /*170f0*/  HADD2.F32 R20, -RZ, R20.H1_H1 ;  /* 0x30000014ff147230 */ /* 0x000fe20000004100 */
[-C--:B------:R-:W-:Y:S02]  /*17100*/  F2FP.F16.E4M3.UNPACK_B R11, R10.reuse ;  /* 0x0000000aff0b723e */ /* 0x080fe400020006ff */
[C---:B------:R-:W-:Y:S01]  /*17110*/  FMUL.FTZ R40, R24.reuse, R29 ;  /* 0x0000001d18287220 */ /* 0x040fe20000410000 */
[----:B------:R-:W-:Y:S01]  /*17120*/  FMUL.FTZ R39, R24, R35 ;  /* 0x0000002318277220 */ /* 0x000fe20000410000 */
[----:B------:R-:W-:Y:S01]  /*17130*/  F2FP.F16.E4M3.UNPACK_B R24, R10.H1 ;  /* 0x0000000aff18723e */ /* 0x000fe200030006ff */
[----:B------:R-:W-:-:S02]  /*17140*/  HADD2.F32 R10, -RZ, R21.H0_H0 ;  /* 0x20000015ff0a7230 */ /* 0x000fc40000004100 */
[C---:B------:R-:W-:Y:S01]  /*17150*/  FFMA.FTZ R40, R6.reuse, R35, R40 ;  /* 0x0000002306287223 */ /* 0x040fe20000010028 */
[----:B------:R-:W-:Y:S01]  /*17160*/  FFMA.FTZ R38, R6, R29, -R39 ;  /* 0x0000001d06267223 */ /* 0x000fe20000010827 */
[----:B------:R-:W-:Y:S01]  /*17170*/  HADD2.F32 R35, -RZ, R31.H1_H1 ;  /* 0x3000001fff237230 */ /* 0x000fe20000004100 */
[----:B------:R-:W-:Y:S01]  /*17180*/  F2FP.F16.E4M3.UNPACK_B R9, R8 ;  /* 0x00000008ff09723e */ /* 0x000fe200020006ff */
[----:B------:R-:W-:Y:S01]  /*17190*/  HADD2.F32 R29, -RZ, R28.H1_H1 ;  /* 0x3000001cff1d7230 */ /* 0x000fe20000004100 */
[----:B------:R-:W-:Y:S01]  /*171a0*/  F2FP.F16.E4M3.UNPACK_B R28, R41 ;  /* 0x00000029ff1c723e */ /* 0x000fe200020006ff */
[----:B------:R-:W-:Y:S02]  /*171b0*/  HADD2.F32 R39, -RZ, R37.H0_H0 ;  /* 0x20000025ff277230 */ /* 0x000fe40000004100 */
[C---:B------:R-:W-:Y:S01]  /*171c0*/  FMUL.FTZ R43, R20.reuse, R35 ;  /* 0x00000023142b7220 */ /* 0x040fe20000410000 */
[----:B------:R-:W-:Y:S02]  /*171d0*/  HADD2.F32 R31, -RZ, R32.H0_H0 ;  /* 0x20000020ff1f7230 */ /* 0x000fe40000004100 */
[----:B------:R-:W-:Y:S01]  /*171e0*/  FMUL.FTZ R20, R20, R29 ;  /* 0x0000001d14147220 */ /* 0x000fe20000410000 */
[----:B------:R-:W-:-:S02]  /*171f0*/  HADD2.F32 R6, -RZ, R5.H0_H0 ;  /* 0x20000005ff067230 */ /* 0x000fc40000004100 */
        /* <DEDUP_REMOVED lines=16> */
[----:B------:R-:W-:Y:S01]  /*17300*/  F2FP.F16.E4M3.UNPACK_B R4, R4.H1 ;  /* 0x00000004ff04723e */ /* 0x000fe200030006ff */
        /* <DEDUP_REMOVED lines=124> */
.L_x_5407:
[----:B------:R-:W-:Y:S05]  /*17ad0*/  BSYNC B0 ;  /* 0x0000000000007941 */ /* 0x000fea0003800000 */
.L_x_5400:
        /* <DEDUP_REMOVED lines=8> */
.L_x_5398:
[----:B0-234-:R-:W-:-:S05]  /*17b60*/  IMAD.U32 R0, RZ, RZ, UR53 ;  /* 0x00000035ff007e24 */ /* 0x01dfca000f8e00ff */
[----:B------:R-:W-:-:S13]  /*17b70*/  ISETP.NE.AND P1, PT, R0, 0x3, PT ;  /* 0x000000030000780c */ /* 0x000fda0003f25270 */
[----:B------:R-:W-:Y:S05]  /*17b80*/  @!P1 BRA `(.L_x_5427) ;  /* 0x0000000000049947 */ /* 0x000fea0003800000 */
[----:B------:R-:W-:Y:S01]  /*17b90*/  BPT.TRAP 0x1 ;  /* 0x000000040000795c */ /* 0x000fe20000300000 */
.L_x_5427:
[----:B------:R-:W-:Y:S01]  /*17ba0*/  IMAD R0, R221, 0x8, R16 ;  /* 0x00000008dd007824 */ /* 0x000fe200078e0210 */
[----:B-1----:R-:W-:-:S04]  /*17bb0*/  SHF.L.U32 R3, R222, 0x1f, RZ ;  /* 0x0000001fde037819 */ /* 0x002fc800000006ff */
[----:B------:R0:W1:Y:S01]  /*17bc0*/  SYNCS.PHASECHK.TRANS64.TRYWAIT P0, [R0+URZ+0x33430], R3 ;  /* 0x03343003000075a7 */ /* 0x000062000800017f */
[----:B------:R-:W-:Y:S05]  /*17bd0*/  @!P1 BRA `(.L_x_5428) ;  /* 0x0000000000049947 */ /* 0x000fea0003800000 */
[----:B------:R-:W-:Y:S01]  /*17be0*/  BPT.TRAP 0x1 ;  /* 0x000000040000795c */ /* 0x000fe20000300000 */
.L_x_5428:
[----:B-----5:R-:W2:Y:S02]  /*17bf0*/  S2R R4, SR_TID.X ;  /* 0x0000000000047919 */ /* 0x020ea40000002100 */
[----:B--2---:R-:W-:-:S04]  /*17c00*/  LOP3.LUT R4, R4, 0x7f, RZ, 0xc0, !PT ;  /* 0x0000007f04047812 */ /* 0x004fc800078ec0ff */
[----:B------:R-:W-:Y:S01]  /*17c10*/  ISETP.NE.AND P2, PT, R4, RZ, PT ;  /* 0x000000ff0400720c */ /* 0x000fe20003f45270 */
[----:B-1----:R-:W-:-:S12]  /*17c20*/  @P0 BRA `(.L_x_5429) ;  /* 0x0000000000080947 */ /* 0x002fd80003800000 */
[----:B------:R-:W1:Y:S02]  /*17c30*/  SYNCS.PHASECHK.TRANS64.TRYWAIT P0, [R0+URZ+0x33430], R3 ;  /* 0x03343003000075a7 */ /* 0x000e64000800017f */
[----:B-1----:R-:W-:Y:S05]  /*17c40*/  @!P0 BRA `(.L_x_5430) ;  /* 0x0000019000ac8947 */ /* 0x002fea0003800000 */
.L_x_5429:
[----:B------:R-:W-:Y:S05]  /*17c50*/  WARPSYNC.ALL ;  /* 0x0000000000007948 */ /* 0x000fea0003800000 */
[----:B01----:R-:W-:Y:S01]  /*17c60*/  IADD3 R3, R16, 0x24200, RZ ;  /* 0x0002420010037810 */ /* 0x003fe20007ffe0ff */
[----:B------:R-:W2:Y:S01]  /*17c70*/  LDL R108, [R1+0x20] ;  /* 0x00002000016c7983 */ /* 0x000ea20000100800 */
[----:B------:R-:W-:Y:S01]  /*17c80*/  R2UR UR44, R44 ;  /* 0x000000002c2c72ca */ /* 0x000fe200000e0000 */
[----:B------:R-:W-:Y:S01]  /*17c90*/  IMAD.MOV.U32 R5, RZ, RZ, -0x7fffffe0 ;  /* 0x80000020ff057424 */ /* 0x000fe200078e00ff */
[----:B------:R-:W-:Y:S01]  /*17ca0*/  SHF.R.U32.HI R3, RZ, 0x4, R3 ;  /* 0x00000004ff037819 */ /* 0x000fe20000011603 */
[----:B------:R-:W-:Y:S01]  /*17cb0*/  WARPGROUP.ARRIVE ;  /* 0x00000000000079c5 */ /* 0x000fe20000000000 */
[----:B------:R-:W-:Y:S01]  /*17cc0*/  UMOV UR25, 0x80000020 ;  /* 0x8000002000197882 */ /* 0x000fe20000000000 */
[----:B------:R-:W-:Y:S01]  /*17cd0*/  IMAD.MOV.U32 R7, RZ, RZ, -0x7fffffe0 ;  /* 0x80000020ff077424 */ /* 0x000fe200078e00ff */
[----:B------:R-:W-:Y:S01]  /*17ce0*/  LOP3.LUT R3, R3, 0x3fff, RZ, 0xc0, !PT ;  /* 0x00003fff03037812 */ /* 0x000fe200078ec0ff */
[----:B------:R-:W3:Y:S01]  /*17cf0*/  LDL R104, [R1] ;  /* 0x0000000001687983 */ /* 0x000ee20000100800 */
[----:B------:R-:W-:Y:S01]  /*17d00*/  MOV R11, 0x80000020 ;  /* 0x80000020000b7802 */ /* 0x000fe20000000f00 */
[----:B------:R-:W-:Y:S01]  /*17d10*/  IMAD.MOV.U32 R13, RZ, RZ, -0x7fffffe0 ;  /* 0x80000020ff0d7424 */ /* 0x000fe200078e00ff */
[----:B------:R-:W-:Y:S01]  /*17d20*/  LOP3.LUT R9, R3, 0x10000, RZ, 0xfc, !PT ;  /* 0x0001000003097812 */ /* 0x000fe200078efcff */
[----:B------:R-:W-:Y:S01]  /*17d30*/  UMOV UR5, 0x80000020 ;  /* 0x8000002000057882 */ /* 0x000fe20000000000 */
[----:B------:R-:W4:Y:S01]  /*17d40*/  LDL R106, [R1+0x1c] ;  /* 0x00001c00016a7983 */ /* 0x000f220000100800 */
[----:B------:R-:W-:Y:S01]  /*17d50*/  IMAD.MOV.U32 R21, RZ, RZ, -0x7fffffe0 ;  /* 0x80000020ff157424 */ /* 0x000fe200078e00ff */
[----:B------:R-:W-:Y:S01]  /*17d60*/  ULDC UR56, c[0x0][0x988] ;  /* 0x0002620000387ab9 */ /* 0x000fe20000000800 */
[----:B------:R-:W-:Y:S01]  /*17d70*/  IMAD R4, R221, 0x780, R9 ;  /* 0x00000780dd047824 */ /* 0x000fe200078e0209 */
[----:B------:R-:W-:Y:S01]  /*17d80*/  R2UR UR27, R5 ;  /* 0x00000000051b72ca */ /* 0x000fe200000e0000 */
[----:B------:R-:W-:Y:S01]  /*17d90*/  ULOP3.LUT UR44, UR44, 0x10000, URZ, 0xfc, !UPT ;  /* 0x000100002c2c7892 */ /* 0x000fe2000f8efc3f */
[----:B------:R-:W-:Y:S01]  /*17da0*/  R2UR UR11, R11 ;  /* 0x000000000b0b72ca */ /* 0x000fe200000e0000 */
[C---:B------:R-:W-:Y:S01]  /*17db0*/  VIADD R6, R4.reuse, 0x80 ;  /* 0x0000008004067836 */ /* 0x040fe20000000000 */
[C---:B------:R-:W-:Y:S01]  /*17dc0*/  R2UR UR26, R4.reuse ;  /* 0x00000000041a72ca */ /* 0x040fe200000e0000 */
[C---:B------:R-:W-:Y:S01]  /*17dd0*/  VIADD R10, R4.reuse, 0x100 ;  /* 0x00000100040a7836 */ /* 0x040fe20000000000 */
[----:B------:R-:W-:Y:S01]  /*17de0*/  UMOV UR9, UR25 ;  /* 0x0000001900097c82 */ /* 0x000fe20008000000 */
[----:B------:R-:W-:Y:S01]  /*17df0*/  UMOV UR13, UR25 ;  /* 0x00000019000d7c82 */ /* 0x000fe20008000000 */
[----:B------:R-:W-:Y:S01]  /*17e00*/  UMOV UR24, UR44 ;  /* 0x0000002c00187c82 */ /* 0x000fe20008000000 */
[----:B------:R-:W-:Y:S01]  /*17e10*/  UMOV UR17, UR25 ;  /* 0x0000001900117c82 */ /* 0x000fe20008000000 */
[C---:B------:R-:W-:Y:S01]  /*17e20*/  VIADD R12, R4.reuse, 0x2 ;  /* 0x00000002040c7836 */ /* 0x040fe20000000000 */
[----:B------:R-:W-:Y:S01]  /*17e30*/  R2UR UR7, R13 ;  /* 0x000000000d0772ca */ /* 0x000fe200000e0000 */
[----:B------:R-:W-:Y:S01]  /*17e40*/  UMOV UR21, UR5 ;  /* 0x0000000500157c82 */ /* 0x000fe20008000000 */
[----:B------:R-:W-:Y:S01]  /*17e50*/  IADD3 R20, R4, 0x602, RZ ;  /* 0x0000060204147810 */ /* 0x000fe20007ffe0ff */
[----:B------:R-:W0:Y:S01]  /*17e60*/  LDC R5, c[0x0][0x448] ;  /* 0x00011200ff057b82 */ /* 0x000e220000000800 */
[----:B------:R-:W-:Y:S01]  /*17e70*/  @!P2 VIADD R0, R0, 0x33440 ;  /* 0x000334400000a836 */ /* 0x000fe20000000000 */
[----:B------:R-:W-:Y:S01]  /*17e80*/  ULDC UR57, c[0x0][0x988] ;  /* 0x0002620000397ab9 */ /* 0x000fe20000000800 */
[----:B------:R-:W-:Y:S01]  /*17e90*/  QGMMA.64x32x32.F32.E4M3.E4M3 R88, gdesc[UR24], RZ, !UPT, gsb0 ;  /* 0x00600000185879f3 */ /* 0x000fe2000c0008ff */
[----:B------:R-:W-:-:S02]  /*17ea0*/  R2UR UR26, R6 ;  /* 0x00000000061a72ca */ /* 0x000fc400000e0000 */
[----:B------:R-:W-:Y:S01]  /*17eb0*/  R2UR UR27, R7 ;  /* 0x00000000071b72ca */ /* 0x000fe200000e0000 */
[----:B------:R-:W-:Y:S02]  /*17ec0*/  WARPGROUP.DEPBAR.LE gsb0, 0x0 ;  /* 0x00008000000079c5 */ /* 0x000fe40000010000 */
[----:B------:R-:W-:-:S10]  /*17ed0*/  WARPGROUP.ARRIVE ;  /* 0x00000000000079c5 */ /* 0x000fd40000000000 */
[----:B------:R-:W-:Y:S01]  /*17ee0*/  QGMMA.64x32x32.F32.E4M3.E4M3 R72, gdesc[UR24], RZ, !UPT, gsb0 ;  /* 0x00600000184879f3 */ /* 0x000fe2000c0008ff */
[----:B------:R-:W-:Y:S01]  /*17ef0*/  R2UR UR10, R10 ;  /* 0x000000000a0a72ca */ /* 0x000fe200000e0000 */
[----:B------:R-:W-:Y:S01]  /*17f00*/  UMOV UR8, UR24 ;  /* 0x0000001800087c82 */ /* 0x000fe20008000000 */
[----:B------:R-:W-:Y:S01]  /*17f10*/  VIADD R6, R4, 0x180 ;  /* 0x0000018004067836 */ /* 0x000fe20000000000 */
[----:B------:R-:W-:Y:S02]  /*17f20*/  WARPGROUP.DEPBAR.LE gsb0, 0x0 ;  /* 0x00008000000079c5 */ /* 0x000fe40000010000 */
[----:B------:R-:W-:-:S08]  /*17f30*/  WARPGROUP.ARRIVE ;  /* 0x00000000000079c5 */ /* 0x000fd00000000000 */
[----:B------:R-:W-:Y:S01]  /*17f40*/  QGMMA.64x32x32.F32.E4M3.E4M3 R56, gdesc[UR8], RZ, !UPT, gsb0 ;  /* 0x00600000083879f3 */ /* 0x000fe2000c0008ff */
[----:B------:R-:W-:Y:S01]  /*17f50*/  IMAD.MOV.U32 R7, RZ, RZ, -0x7fffffe0 ;  /* 0x80000020ff077424 */ /* 0x000fe200078e00ff */
[----:B------:R-:W-:-:S04]  /*17f60*/  R2UR UR14, R6 ;  /* 0x00000000060e72ca */ /* 0x000fc800000e0000 */
[----:B------:R-:W-:Y:S01]  /*17f70*/  R2UR UR15, R7 ;  /* 0x00000000070f72ca */ /* 0x000fe200000e0000 */
[----:B------:R-:W-:Y:S01]  /*17f80*/  UMOV UR12, UR24 ;  /* 0x00000018000c7c82 */ /* 0x000fe20008000000 */
[----:B------:R-:W-:Y:S02]  /*17f90*/  WARPGROUP.DEPBAR.LE gsb0, 0x0 ;  /* 0x00008000000079c5 */ /* 0x000fe40000010000 */
[----:B------:R-:W-:-:S09]  /*17fa0*/  WARPGROUP.ARRIVE ;  /* 0x00000000000079c5 */ /* 0x000fd20000000000 */
[----:B------:R-:W-:Y:S01]  /*17fb0*/  QGMMA.64x32x32.F32.E4M3.E4M3 R40, gdesc[UR12], RZ, !UPT, gsb0 ;  /* 0x006000000c2879f3 */ /* 0x000fe2000c0008ff */
[----:B------:R-:W-:Y:S02]  /*17fc0*/  VIADD R10, R4, 0x200 ;  /* 0x00000200040a7836 */ /* 0x000fe40000000000 */
[----:B------:R-:W-:-:S03]  /*17fd0*/  IMAD.MOV.U32 R11, RZ, RZ, -0x7fffffe0 ;  /* 0x80000020ff0b7424 */ /* 0x000fc600078e00ff */
[----:B------:R-:W-:Y:S02]  /*17fe0*/  R2UR UR18, R10 ;  /* 0x000000000a1272ca */ /* 0x000fe400000e0000 */
[----:B------:R-:W-:Y:S01]  /*17ff0*/  R2UR UR19, R11 ;  /* 0x000000000b1372ca */ /* 0x000fe200000e0000 */
[----:B------:R-:W-:Y:S01]  /*18000*/  UMOV UR16, UR24 ;  /* 0x0000001800107c82 */ /* 0x000fe20008000000 */
[----:B------:R-:W-:Y:S02]  /*18010*/  WARPGROUP.DEPBAR.LE gsb0, 0x0 ;  /* 0x00008000000079c5 */ /* 0x000fe40000010000 */
[----:B------:R-:W-:-:S09]  /*18020*/  WARPGROUP.ARRIVE ;  /* 0x00000000000079c5 */ /* 0x000fd20000000000 */
[----:B------:R-:W-:Y:S01]  /*18030*/  QGMMA.64x32x32.F32.E4M3.E4M3 R24, gdesc[UR16], RZ, !UPT, gsb0 ;  /* 0x00600000101879f3 */ /* 0x000fe2000c0008ff */
[----:B------:R-:W-:Y:S01]  /*18040*/  R2UR UR6, R12 ;  /* 0x000000000c0672ca */ /* 0x000fe200000e0000 */
[----:B------:R-:W-:Y:S01]  /*18050*/  UIADD3 UR4, UR44, 0x2, URZ ;  /* 0x000000022c047890 */ /* 0x000fe2000fffe03f */
[----:B------:R-:W-:Y:S01]  /*18060*/  IMAD.MOV.U32 R7, RZ, RZ, -0x7fffffe0 ;  /* 0x80000020ff077424 */ /* 0x000fe200078e00ff */
[----:B------:R-:W-:Y:S02]  /*18070*/  WARPGROUP.DEPBAR.LE gsb0, 0x0 ;  /* 0x00008000000079c5 */ /* 0x000fe40000010000 */
[----:B------:R-:W-:-:S08]  /*18080*/  WARPGROUP.ARRIVE ;  /* 0x00000000000079c5 */ /* 0x000fd00000000000 */
[----:B------:R-:W-:Y:S01]  /*18090*/  QGMMA.64x32x32.F32.E4M3.E4M3 R88, gdesc[UR4], R88, gsb0 ;  /* 0x00600000045879f3 */ /* 0x000fe20008000858 */
[----:B------:R-:W-:Y:S02]  /*180a0*/  IADD3 R6, R4, 0x82, RZ ;  /* 0x0000008204067810 */ /* 0x000fe40007ffe0ff */
[----:B------:R-:W-:Y:S02]  /*180b0*/  R2UR UR7, R7 ;  /* 0x00000000070772ca */ /* 0x000fe400000e0000 */
[----:B------:R-:W-:Y:S01]  /*180c0*/  R2UR UR6, R6 ;  /* 0x00000000060672ca */ /* 0x000fe200000e0000 */
[----:B------:R-:W-:Y:S02]  /*180d0*/  WARPGROUP.DEPBAR.LE gsb0, 0x0 ;  /* 0x00008000000079c5 */ /* 0x000fe40000010000 */
[----:B------:R-:W-:-:S10]  /*180e0*/  WARPGROUP.ARRIVE ;  /* 0x00000000000079c5 */ /* 0x000fd40000000000 */
[----:B------:R-:W-:Y:S01]  /*180f0*/  QGMMA.64x32x32.F32.E4M3.E4M3 R72, gdesc[UR4], R72, gsb0 ;  /* 0x00600000044879f3 */ /* 0x000fe20008000848 */
[----:B------:R-:W-:Y:S02]  /*18100*/  VIADD R10, R4, 0x102 ;  /* 0x00000102040a7836 */ /* 0x000fe40000000000 */
[----:B------:R-:W-:Y:S01]  /*18110*/  IMAD.MOV.U32 R11, RZ, RZ, -0x7fffffe0 ;  /* 0x80000020ff0b7424 */ /* 0x000fe200078e00ff */
[----:B------:R-:W-:Y:S01]  /*18120*/  UMOV UR12, UR4 ;  /* 0x00000004000c7c82 */ /* 0x000fe20008000000 */
[----:B------:R-:W-:Y:S01]  /*18130*/  UMOV UR13, UR5 ;  /* 0x00000005000d7c82 */ /* 0x000fe20008000000 */
[----:B------:R-:W-:Y:S01]  /*18140*/  R2UR UR14, R10 ;  /* 0x000000000a0e72ca */ /* 0x000fe200000e0000 */
[C---:B------:R-:W-:Y:S01]  /*18150*/  VIADD R6, R4.reuse, 0x182 ;  /* 0x0000018204067836 */ /* 0x040fe20000000000 */
[----:B------:R-:W-:Y:S01]  /*18160*/  R2UR UR15, R11 ;  /* 0x000000000b0f72ca */ /* 0x000fe200000e0000 */
[----:B------:R-:W-:Y:S01]  /*18170*/  IMAD.MOV.U32 R7, RZ, RZ, -0x7fffffe0 ;  /* 0x80000020ff077424 */ /* 0x000fe200078e00ff */
[----:B------:R-:W-:Y:S01]  /*18180*/  UMOV UR16, UR4 ;  /* 0x0000000400107c82 */ /* 0x000fe20008000000 */
[----:B------:R-:W-:Y:S01]  /*18190*/  UMOV UR17, UR5 ;  /* 0x0000000500117c82 */ /* 0x000fe20008000000 */
[----:B------:R-:W-:Y:S01]  /*181a0*/  UMOV UR20, UR4 ;  /* 0x0000000400147c82 */ /* 0x000fe20008000000 */
[----:B------:R-:W-:Y:S01]  /*181b0*/  IMAD.MOV.U32 R13, RZ, RZ, -0x7fffffe0 ;  /* 0x80000020ff0d7424 */ /* 0x000fe200078e00ff */
[----:B------:R-:W-:Y:S01]  /*181c0*/  IADD3 R12, R4, 0x280, RZ ;  /* 0x00000280040c7810 */ /* 0x000fe20007ffe0ff */
[----:B------:R-:W-:Y:S01]  /*181d0*/  UIADD3 UR8, UR44, 0x200, URZ ;  /* 0x000002002c087890 */ /* 0x000fe2000fffe03f */
[----:B------:R-:W-:Y:S01]  /*181e0*/  UMOV UR9, 0x80000020 ;  /* 0x8000002000097882 */ /* 0x000fe20000000000 */
[----:B0-----:R-:W-:Y:S01]  /*181f0*/  ISETP.NE.AND P0, PT, R5, 0x1, PT ;  /* 0x000000010500780c */ /* 0x001fe20003f05270 */
[----:B------:R-:W-:Y:S01]  /*18200*/  ULDC UR6, c[0x0][0x988] ;  /* 0x0002620000067ab9 */ /* 0x000fe20000000800 */
[----:B------:R-:W-:-:S02]  /*18210*/  WARPGROUP.DEPBAR.LE gsb0, 0x0 ;  /* 0x00008000000079c5 */ /* 0x000fc40000010000 */
[----:B------:R-:W-:Y:S01]  /*18220*/  WARPGROUP.ARRIVE ;  /* 0x00000000000079c5 */ /* 0x000fe20000000000 */
[----:B------:R-:W-:Y:S02]  /*18230*/  R2UR UR18, R6 ;  /* 0x00000000061272ca */ /* 0x000fe400000e0000 */
[----:B------:R-:W-:Y:S01]  /*18240*/  R2UR UR19, R7 ;  /* 0x00000000071372ca */ /* 0x000fe200000e0000 */
[----:B------:R-:W-:Y:S02]  /*18250*/  VIADD R10, R4, 0x202 ;  /* 0x00000202040a7836 */ /* 0x000fe40000000000 */
[----:B------:R-:W-:Y:S01]  /*18260*/  IMAD.MOV.U32 R11, RZ, RZ, -0x7fffffe0 ;  /* 0x80000020ff0b7424 */ /* 0x000fe200078e00ff */
[----:B------:R-:W-:Y:S01]  /*18270*/  QGMMA.64x32x32.F32.E4M3.E4M3 R56, gdesc[UR12], R56, gsb0 ;  /* 0x006000000c3879f3 */ /* 0x000fe20008000838 */
[----:B------:R-:W-:Y:S02]  /*18280*/  R2UR UR10, R12 ;  /* 0x000000000c0a72ca */ /* 0x000fe400000e0000 */
[----:B------:R-:W-:Y:S01]  /*18290*/  R2UR UR11, R13 ;  /* 0x000000000d0b72ca */ /* 0x000fe200000e0000 */
[----:B------:R-:W-:Y:S01]  /*182a0*/  UMOV UR28, UR8 ;  /* 0x00000008001c7c82 */ /* 0x000fe20008000000 */
[----:B------:R-:W-:Y:S01]  /*182b0*/  UMOV UR29, UR9 ;  /* 0x00000009001d7c82 */ /* 0x000fe20008000000 */
[----:B------:R-:W0:Y:S01]  /*182c0*/  @P0 LDC R5, c[0x0][0x44c] ;  /* 0x00011300ff050b82 */ /* 0x000e220000000800 */
[----:B------:R-:W-:-:S02]  /*182d0*/  WARPGROUP.DEPBAR.LE gsb0, 0x0 ;  /* 0x00008000000079c5 */ /* 0x000fc40000010000 */
[----:B------:R-:W-:-:S06]  /*182e0*/  WARPGROUP.ARRIVE ;  /* 0x00000000000079c5 */ /* 0x000fcc0000000000 */
[----:B------:R-:W-:Y:S01]  /*182f0*/  QGMMA.64x32x32.F32.E4M3.E4M3 R40, gdesc[UR16], R40, gsb0 ;  /* 0x00600000102879f3 */ /* 0x000fe20008000828 */
[----:B------:R-:W-:Y:S02]  /*18300*/  R2UR UR22, R10 ;  /* 0x000000000a1672ca */ /* 0x000fe400000e0000 */
[----:B------:R-:W-:Y:S01]  /*18310*/  R2UR UR23, R11 ;  /* 0x000000000b1772ca */ /* 0x000fe200000e0000 */
[----:B------:R-:W-:Y:S02]  /*18320*/  WARPGROUP.DEPBAR.LE gsb0, 0x0 ;  /* 0x00008000000079c5 */ /* 0x000fe40000010000 */
[----:B------:R-:W-:-:S10]  /*18330*/  WARPGROUP.ARRIVE ;  /* 0x00000000000079c5 */ /* 0x000fd40000000000 */
[----:B------:R-:W-:Y:S01]  /*18340*/  QGMMA.64x32x32.F32.E4M3.E4M3 R24, gdesc[UR20], R24, gsb0 ;  /* 0x00600000141879f3 */ /* 0x000fe20008000818 */
[----:B------:R-:W-:Y:S01]  /*18350*/  VIADD R6, R4, 0x300 ;  /* 0x0000030004067836 */ /* 0x000fe20000000000 */
[----:B------:R-:W-:Y:S01]  /*18360*/  MOV R7, 0x80000020 ;  /* 0x8000002000077802 */ /* 0x000fe20000000f00 */
[----:B------:R-:W-:Y:S02]  /*18370*/  WARPGROUP.DEPBAR.LE gsb0, 0x0 ;  /* 0x00008000000079c5 */ /* 0x000fe40000010000 */
[----:B------:R-:W-:-:S06]  /*18380*/  WARPGROUP.ARRIVE ;  /* 0x00000000000079c5 */ /* 0x000fcc0000000000 */
[----:B------:R-:W-:Y:S01]  /*18390*/  QGMMA.64x32x32.F32.E4M3.E4M3 R88, gdesc[UR8], R88, gsb0 ;  /* 0x00600000085879f3 */ /* 0x000fe20008000858 */
[----:B------:R-:W-:Y:S02]  /*183a0*/  R2UR UR10, R6 ;  /* 0x00000000060a72ca */ /* 0x000fe400000e0000 */
[----:B------:R-:W-:Y:S01]  /*183b0*/  R2UR UR11, R7 ;  /* 0x00000000070b72ca */ /* 0x000fe200000e0000 */
[----:B------:R-:W-:Y:S01]  /*183c0*/  VIADD R10, R4, 0x380 ;  /* 0x00000380040a7836 */ /* 0x000fe20000000000 */
[----:B------:R-:W-:Y:S02]  /*183d0*/  WARPGROUP.DEPBAR.LE gsb0, 0x0 ;  /* 0x00008000000079c5 */ /* 0x000fe40000010000 */
[----:B------:R-:W-:-:S09]  /*183e0*/  WARPGROUP.ARRIVE ;  /* 0x00000000000079c5 */ /* 0x000fd20000000000 */
[----:B------:R-:W-:Y:S01]  /*183f0*/  QGMMA.64x32x32.F32.E4M3.E4M3 R72, gdesc[UR8], R72, gsb0 ;  /* 0x00600000084879f3 */ /* 0x000fe20008000848 */
[----:B------:R-:W-:Y:S01]  /*18400*/  IMAD.MOV.U32 R11, RZ, RZ, -0x7fffffe0 ;  /* 0x80000020ff0b7424 */ /* 0x000fe200078e00ff */
[----:B------:R-:W-:-:S04]  /*18410*/  R2UR UR18, R10 ;  /* 0x000000000a1272ca */ /* 0x000fc800000e0000 */
[----:B------:R-:W-:Y:S01]  /*18420*/  R2UR UR19, R11 ;  /* 0x000000000b1372ca */ /* 0x000fe200000e0000 */
[----:B------:R-:W-:Y:S01]  /*18430*/  UMOV UR16, UR8 ;  /* 0x0000000800107c82 */ /* 0x000fe20008000000 */
[----:B------:R-:W-:Y:S01]  /*18440*/  UMOV UR17, UR9 ;  /* 0x0000000900117c82 */ /* 0x000fe20008000000 */
[----:B------:R-:W-:Y:S02]  /*18450*/  WARPGROUP.DEPBAR.LE gsb0, 0x0 ;  /* 0x00008000000079c5 */ /* 0x000fe40000010000 */
[----:B------:R-:W-:-:S08]  /*18460*/  WARPGROUP.ARRIVE ;  /* 0x00000000000079c5 */ /* 0x000fd00000000000 */
[----:B------:R-:W-:Y:S01]  /*18470*/  QGMMA.64x32x32.F32.E4M3.E4M3 R56, gdesc[UR16], R56, gsb0 ;  /* 0x00600000103879f3 */ /* 0x000fe20008000838 */
[----:B------:R-:W-:Y:S02]  /*18480*/  VIADD R6, R4, 0x400 ;  /* 0x0000040004067836 */ /* 0x000fe40000000000 */
[----:B------:R-:W-:-:S03]  /*18490*/  IMAD.MOV.U32 R7, RZ, RZ, -0x7fffffe0 ;  /* 0x80000020ff077424 */ /* 0x000fc600078e00ff */
[----:B------:R-:W-:Y:S02]  /*184a0*/  R2UR UR22, R6 ;  /* 0x00000000061672ca */ /* 0x000fe400000e0000 */
[----:B------:R-:W-:Y:S01]  /*184b0*/  R2UR UR23, R7 ;  /* 0x00000000071772ca */ /* 0x000fe200000e0000 */
[----:B------:R-:W-:Y:S01]  /*184c0*/  UMOV UR20, UR8 ;  /* 0x0000000800147c82 */ /* 0x000fe20008000000 */
[----:B------:R-:W-:Y:S01]  /*184d0*/  UMOV UR21, UR9 ;  /* 0x0000000900157c82 */ /* 0x000fe20008000000 */
[----:B------:R-:W-:Y:S02]  /*184e0*/  WARPGROUP.DEPBAR.LE gsb0, 0x0 ;  /* 0x00008000000079c5 */ /* 0x000fe40000010000 */
[----:B------:R-:W-:-:S08]  /*184f0*/  WARPGROUP.ARRIVE ;  /* 0x00000000000079c5 */ /* 0x000fd00000000000 */
[----:B------:R-:W-:Y:S01]  /*18500*/  QGMMA.64x32x32.F32.E4M3.E4M3 R40, gdesc[UR20], R40, gsb0 ;  /* 0x00600000142879f3 */ /* 0x000fe20008000828 */
[----:B------:R-:W-:Y:S01]  /*18510*/  VIADD R10, R4, 0x480 ;  /* 0x00000480040a7836 */ /* 0x000fe20000000000 */
[----:B------:R-:W-:-:S04]  /*18520*/  MOV R11, 0x80000020 ;  /* 0x80000020000b7802 */ /* 0x000fc80000000f00 */
[----:B------:R-:W-:Y:S02]  /*18530*/  R2UR UR30, R10 ;  /* 0x000000000a1e72ca */ /* 0x000fe400000e0000 */
[----:B------:R-:W-:Y:S01]  /*18540*/  R2UR UR31, R11 ;  /* 0x000000000b1f72ca */ /* 0x000fe200000e0000 */
[----:B------:R-:W-:Y:S02]  /*18550*/  WARPGROUP.DEPBAR.LE gsb0, 0x0 ;  /* 0x00008000000079c5 */ /* 0x000fe40000010000 */
[----:B------:R-:W-:-:S10]  /*18560*/  WARPGROUP.ARRIVE ;  /* 0x00000000000079c5 */ /* 0x000fd40000000000 */
[----:B------:R-:W-:Y:S01]  /*18570*/  QGMMA.64x32x32.F32.E4M3.E4M3 R24, gdesc[UR28], R24, gsb0 ;  /* 0x006000001c1879f3 */ /* 0x000fe20008000818 */
[----:B------:R-:W-:Y:S02]  /*18580*/  VIADD R12, R4, 0x282 ;  /* 0x00000282040c7836 */ /* 0x000fe40000000000 */
[----:B------:R-:W-:-:S03]  /*18590*/  IMAD.MOV.U32 R13, RZ, RZ, -0x7fffffe0 ;  /* 0x80000020ff0d7424 */ /* 0x000fc600078e00ff */
[----:B------:R-:W-:Y:S02]  /*185a0*/  R2UR UR14, R12 ;  /* 0x000000000c0e72ca */ /* 0x000fe400000e0000 */
[----:B------:R-:W-:Y:S01]  /*185b0*/  R2UR UR15, R13 ;  /* 0x000000000d0f72ca */ /* 0x000fe200000e0000 */
[----:B------:R-:W-:Y:S01]  /*185c0*/  UIADD3 UR12, UR44, 0x202, URZ ;  /* 0x000002022c0c7890 */ /* 0x000fe2000fffe03f */
[----:B------:R-:W-:Y:S01]  /*185d0*/  UMOV UR13, 0x80000020 ;  /* 0x80000020000d7882 */ /* 0x000fe20000000000 */
[----:B------:R-:W-:Y:S02]  /*185e0*/  WARPGROUP.DEPBAR.LE gsb0, 0x0 ;  /* 0x00008000000079c5 */ /* 0x000fe40000010000 */
[----:B------:R-:W-:-:S08]  /*185f0*/  WARPGROUP.ARRIVE ;  /* 0x00000000000079c5 */ /* 0x000fd00000000000 */
[----:B------:R-:W-:Y:S01]  /*18600*/  QGMMA.64x32x32.F32.E4M3.E4M3 R88, gdesc[UR12], R88, gsb0 ;  /* 0x006000000c5879f3 */ /* 0x000fe20008000858 */
[----:B------:R-:W-:Y:S02]  /*18610*/  VIADD R6, R4, 0x302 ;  /* 0x0000030204067836 */ /* 0x000fe40000000000 */
[----:B------:R-:W-:-:S03]  /*18620*/  IMAD.MOV.U32 R7, RZ, RZ, -0x7fffffe0 ;  /* 0x80000020ff077424 */ /* 0x000fc600078e00ff */
[----:B------:R-:W-:Y:S02]  /*18630*/  R2UR UR14, R6 ;  /* 0x00000000060e72ca */ /* 0x000fe400000e0000 */
[----:B------:R-:W-:Y:S01]  /*18640*/  R2UR UR15, R7 ;  /* 0x00000000070f72ca */ /* 0x000fe200000e0000 */
[----:B------:R-:W-:Y:S02]  /*18650*/  WARPGROUP.DEPBAR.LE gsb0, 0x0 ;  /* 0x00008000000079c5 */ /* 0x000fe40000010000 */
[----:B------:R-:W-:-:S10]  /*18660*/  WARPGROUP.ARRIVE ;  /* 0x00000000000079c5 */ /* 0x000fd40000000000 */
[----:B------:R-:W-:Y:S01]  /*18670*/  QGMMA.64x32x32.F32.E4M3.E4M3 R72, gdesc[UR12], R72, gsb0 ;  /* 0x006000000c4879f3 */ /* 0x000fe20008000848 */
[----:B------:R-:W-:Y:S01]  /*18680*/  VIADD R10, R4, 0x382 ;  /* 0x00000382040a7836 */ /* 0x000fe20000000000 */
[----:B------:R-:W-:-:S04]  /*18690*/  MOV R11, 0x80000020 ;  /* 0x80000020000b7802 */ /* 0x000fc80000000f00 */
[----:B------:R-:W-:Y:S02]  /*186a0*/  R2UR UR22, R10 ;  /* 0x000000000a1672ca */ /* 0x000fe400000e0000 */
        /* <DEDUP_REMOVED lines=33> */
[----:B------:R-:W-:Y:S01]  /*188c0*/  IMAD.MOV.U32 R7, RZ, RZ, -0x7fffffe0 ;  /* 0x80000020ff077424 */ /* 0x000fe200078e00ff */
[----:B------:R-:W-:-:S04]  /*188d0*/  IADD3 R6, R4, 0x580, RZ ;  /* 0x0000058004067810 */ /* 0x000fc80007ffe0ff */
        /* <DEDUP_REMOVED lines=28> */
[----:B------:R-:W-:Y:S02]  /*18aa0*/  UMOV UR45, UR17 ;  /* 0x00000011002d7c82 */ /* 0x000fe40008000000 */
[----:B------:R-:W-:Y:S01]  /*18ab0*/  UMOV UR44, UR16 ;  /* 0x00000010002c7c82 */ /* 0x000fe20008000000 */
[----:B------:R-:W-:Y:S02]  /*18ac0*/  WARPGROUP.DEPBAR.LE gsb0, 0x0 ;  /* 0x00008000000079c5 */ /* 0x000fe40000010000 */
[----:B------:R-:W-:-:S06]  /*18ad0*/  WARPGROUP.ARRIVE ;  /* 0x00000000000079c5 */ /* 0x000fcc0000000000 */
[----:B------:R-:W-:Y:S01]  /*18ae0*/  QGMMA.64x32x32.F32.E4M3.E4M3 R24, gdesc[UR44], R24, gsb0 ;  /* 0x006000002c1879f3 */ /* 0x000fe20008000818 */
[----:B------:R-:W-:Y:S01]  /*18af0*/  IMAD.MOV.U32 R13, RZ, RZ, -0x7fffffe0 ;  /* 0x80000020ff0d7424 */ /* 0x000fe200078e00ff */
[----:B------:R-:W-:-:S04]  /*18b00*/  IADD3 R12, R4, 0x502, RZ ;  /* 0x00000502040c7810 */ /* 0x000fc80007ffe0ff */
[----:B------:R-:W-:Y:S02]  /*18b10*/  R2UR UR22, R12 ;  /* 0x000000000c1672ca */ /* 0x000fe400000e0000 */
[----:B------:R-:W-:Y:S01]  /*18b20*/  R2UR UR23, R13 ;  /* 0x000000000d1772ca */ /* 0x000fe200000e0000 */
[----:B------:R-:W-:Y:S01]  /*18b30*/  UMOV UR21, 0x80000020 ;  /* 0x8000002000157882 */ /* 0x000fe20000000000 */
[----:B------:R-:W-:Y:S02]  /*18b40*/  WARPGROUP.DEPBAR.LE gsb0, 0x0 ;  /* 0x00008000000079c5 */ /* 0x000fe40000010000 */
[----:B------:R-:W-:-:S09]  /*18b50*/  WARPGROUP.ARRIVE ;  /* 0x00000000000079c5 */ /* 0x000fd20000000000 */
        /* <DEDUP_REMOVED lines=8> */
[----:B------:R-:W-:Y:S02]  /*18be0*/  R2UR UR22, R20 ;  /* 0x00000000141672ca */ /* 0x000fe400000e0000 */
[----:B------:R-:W-:Y:S01]  /*18bf0*/  R2UR UR23, R21 ;  /* 0x00000000151772ca */ /* 0x000fe200000e0000 */
[----:B------:R-:W-:Y:S02]  /*18c00*/  WARPGROUP.DEPBAR.LE gsb0, 0x0 ;  /* 0x00008000000079c5 */ /* 0x000fe40000010000 */
[----:B------:R-:W-:-:S10]  /*18c10*/  WARPGROUP.ARRIVE ;  /* 0x00000000000079c5 */ /* 0x000fd40000000000 */
[----:B------:R-:W-:Y:S01]  /*18c20*/  QGMMA.64x32x32.F32.E4M3.E4M3 R56, gdesc[UR20], R56, gsb0 ;  /* 0x00600000143879f3 */ /* 0x000fe20008000838 */
        /* <DEDUP_REMOVED lines=17> */
[----:B------:R-:W-:-:S02]  /*18d40*/  WARPGROUP.DEPBAR.LE gsb0, 0x0 ;  /* 0x00008000000079c5 */ /* 0x000fc40000010000 */
[C---:B------:R-:W-:Y:S02]  /*18d50*/  FMUL.FTZ R91, R2.reuse, R60 ;  /* 0x0000003c025b7220 */ /* 0x040fe40000410000 */
[----:B------:R-:W1:Y:S01]  /*18d60*/  @P0 LDC R60, c[0x0][0x450] ;  /* 0x00011400ff3c0b82 */ /* 0x000e620000000800 */
[C---:B------:R-:W-:Y:S01]  /*18d70*/  FMUL.FTZ R87, R2.reuse, R64 ;  /* 0x0000004002577220 */ /* 0x040fe20000410000 */
[C---:B------:R-:W-:Y:S01]  /*18d80*/  FMUL.FTZ R95, R2.reuse, R56 ;  /* 0x00000038025f7220 */ /* 0x040fe20000410000 */
[----:B------:R-:W-:Y:S01]  /*18d90*/  FMUL.FTZ R80, R2, R57 ;  /* 0x0000003902507220 */ /* 0x000fe20000410000 */
[----:B--2---:R-:W-:Y:S02]  /*18da0*/  IMAD.IADD R64, R108, 0x1, R235 ;  /* 0x000000016c407824 */ /* 0x004fe400078e02eb */
[----:B------:R-:W-:Y:S02]  /*18db0*/  VIADD R56, R4, 0x682 ;  /* 0x0000068204387836 */ /* 0x000fe40000000000 */
[----:B------:R-:W-:-:S02]  /*18dc0*/  IMAD.MOV.U32 R57, RZ, RZ, -0x7fffffe0 ;  /* 0x80000020ff397424 */ /* 0x000fc400078e00ff */
[----:B0-----:R-:W-:Y:S01]  /*18dd0*/  @P0 IMAD.HI.U32 R5, R64, R5, RZ ;  /* 0x0000000540050227 */ /* 0x001fe200078e00ff */
[----:B------:R-:W-:Y:S02]  /*18de0*/  R2UR UR22, R56 ;  /* 0x00000000381672ca */ /* 0x000fe400000e0000 */
[----:B------:R-:W-:Y:S01]  /*18df0*/  R2UR UR23, R57 ;  /* 0x00000000391772ca */ /* 0x000fe200000e0000 */
[C---:B------:R-:W-:Y:S01]  /*18e00*/  FMUL.FTZ R85, R2.reuse, R65 ;  /* 0x0000004102557220 */ /* 0x040fe20000410000 */
[----:B------:R-:W-:Y:S01]  /*18e10*/  WARPGROUP.ARRIVE ;  /* 0x00000000000079c5 */ /* 0x000fe20000000000 */
[----:B-1----:R-:W-:Y:S01]  /*18e20*/  @P0 SHF.R.U32.HI R64, RZ, R60, R5 ;  /* 0x0000003cff400219 */ /* 0x002fe20000011605 */
[----:B------:R-:W-:-:S09]  /*18e30*/  FMUL.FTZ R56, R2, R58 ;  /* 0x0000003a02387220 */ /* 0x000fd20000410000 */
[----:B------:R-:W-:Y:S01]  /*18e40*/  QGMMA.64x32x32.F32.E4M3.E4M3 R40, gdesc[UR20], R40, gsb0 ;  /* 0x00600000142879f3 */ /* 0x000fe20008000828 */
[----:B------:R-:W0:Y:S01]  /*18e50*/  SHFL.IDX PT, R65, R64, RZ, 0x1c1f ;  /* 0x001c1fff40417589 */ /* 0x000e2200000e0000 */
[C---:B------:R-:W-:Y:S01]  /*18e60*/  FMUL.FTZ R58, R2.reuse, R59 ;  /* 0x0000003b023a7220 */ /* 0x040fe20000410000 */
[C---:B------:R-:W-:Y:S01]  /*18e70*/  FMUL.FTZ R59, R2.reuse, R66 ;  /* 0x00000042023b7220 */ /* 0x040fe20000410000 */
[----:B------:R-:W-:Y:S02]  /*18e80*/  IMAD.MOV.U32 R66, RZ, RZ, -0xa0 ;  /* 0xffffff60ff427424 */ /* 0x000fe400078e00ff */
[C---:B------:R-:W-:Y:S01]  /*18e90*/  FMUL.FTZ R60, R2.reuse, R63 ;  /* 0x0000003f023c7220 */ /* 0x040fe20000410000 */
[C---:B---3--:R-:W-:Y:S02]  /*18ea0*/  IMAD R5, R159.reuse, -0xa0, R104 ;  /* 0xffffff609f057824 */ /* 0x048fe400078e0268 */
[----:B------:R-:W-:Y:S02]  /*18eb0*/  IMAD R63, R159, R66, 0xa1 ;  /* 0x000000a19f3f7424 */ /* 0x000fe400078e0242 */
[----:B------:R-:W-:Y:S01]  /*18ec0*/  FMUL.FTZ R81, R2, R68 ;  /* 0x0000004402517220 */ /* 0x000fe20000410000 */
[----:B------:R-:W1:Y:S01]  /*18ed0*/  MUFU.TANH R10, R10 ;  /* 0x0000000a000a7308 */ /* 0x000e620000002400 */
[----:B------:R-:W-:Y:S01]  /*18ee0*/  IADD3 R5, R5, 0xa0, RZ ;  /* 0x000000a005057810 */ /* 0x000fe20007ffe0ff */
[----:B----4-:R-:W-:-:S02]  /*18ef0*/  IMAD R68, R106, -0x2, R63 ;  /* 0xfffffffe6a447824 */ /* 0x010fc400078e023f */
[C---:B------:R-:W-:Y:S01]  /*18f00*/  FMUL.FTZ R21, R2.reuse, R75 ;  /* 0x0000004b02157220 */ /* 0x040fe20000410000 */
[----:B------:R-:W-:-:S03]  /*18f10*/  FMUL.FTZ R75, R2, R83 ;  /* 0x00000053024b7220 */ /* 0x000fc60000410000 */
[----:B------:R-:W2:Y:S01]  /*18f20*/  MUFU.TANH R88, R88 ;  /* 0x0000005800587308 */ /* 0x000ea20000002400 */
[----:B------:R-:W-:Y:S01]  /*18f30*/  IMAD R66, R106, -0x2, R5 ;  /* 0xfffffffe6a427824 */ /* 0x000fe200078e0205 */
[----:B------:R-:W-:-:S06]  /*18f40*/  IADD3 R83, -R237, R68, R104 ;  /* 0x00000044ed537210 */ /* 0x000fcc0007ffe168 */
[----:B------:R-:W3:Y:S01]  /*18f50*/  MUFU.TANH R89, R89 ;  /* 0x0000005900597308 */ /* 0x000ee20000002400 */
[----:B0-----:R-:W-:Y:S01]  /*18f60*/  VIADDMNMX R68, R65, R83, R66, PT ;  /* 0x0000005341447246 */ /* 0x001fe20003800142 */
[----:B------:R-:W-:-:S06]  /*18f70*/  VIADD R4, R4, 0x702 ;  /* 0x0000070204047836 */ /* 0x000fcc0000000000 */
[----:B------:R-:W0:Y:S01]  /*18f80*/  MUFU.TANH R92, R92 ;  /* 0x0000005c005c7308 */ /* 0x000e220000002400 */
[C---:B------:R-:W-:Y:S02]  /*18f90*/  ISETP.GT.AND P4, PT, R68.reuse, RZ, PT ;  /* 0x000000ff4400720c */ /* 0x040fe40003f84270 */
[----:B------:R-:W-:-:S05]  /*18fa0*/  ISETP.GT.AND P3, PT, R68, 0x1, PT ;  /* 0x000000014400780c */ /* 0x000fca0003f64270 */
[----:B------:R-:W4:Y:S01]  /*18fb0*/  MUFU.TANH R93, R93 ;  /* 0x0000005d005d7308 */ /* 0x000f220000002400 */
[----:B------:R-:W-:Y:S02]  /*18fc0*/  R2UR UR22, R4 ;  /* 0x00000000041672ca */ /* 0x000fe400000e0000 */
[----:B------:R-:W-:Y:S02]  /*18fd0*/  ISETP.GT.AND P5, PT, R68, 0x8, PT ;  /* 0x000000084400780c */ /* 0x000fe40003fa4270 */
[----:B-1----:R-:W-:Y:S02]  /*18fe0*/  FSEL R4, R10, -INF , P4 ;  /* 0xff8000000a047808 */ /* 0x002fe40002000000 */
[----:B--2---:R-:W-:Y:S01]  /*18ff0*/  FSEL R109, R88, -INF , P3 ;  /* 0xff800000586d7808 */ /* 0x004fe20001800000 */
[----:B------:R-:W1:Y:S01]  /*19000*/  MUFU.TANH R96, R96 ;  /* 0x0000006000607308 */ /* 0x000e620000002400 */
[----:B------:R-:W-:Y:S01]  /*19010*/  FMUL.FTZ R3, R2, R90 ;  /* 0x0000005a02037220 */ /* 0x000fe20000410000 */
[----:B------:R-:W-:Y:S01]  /*19020*/  ISETP.GT.AND P4, PT, R68, 0x9, PT ;  /* 0x000000094400780c */ /* 0x000fe20003f84270 */
[----:B------:R-:W-:Y:S01]  /*19030*/  FMUL.FTZ R90, R2, R72 ;  /* 0x00000048025a7220 */ /* 0x000fe20000410000 */
[----:B---3--:R-:W-:-:S02]  /*19040*/  FSEL R113, R89, -INF , P5 ;  /* 0xff80000059717808 */ /* 0x008fc40002800000 */
[----:B------:R-:W-:Y:S02]  /*19050*/  FMNMX.FTZ R10, R4, R109, !PT ;  /* 0x0000006d040a7209 */ /* 0x000fe40007810000 */
[----:B------:R-:W2:Y:S01]  /*19060*/  MUFU.TANH R97, R97 ;  /* 0x0000006100617308 */ /* 0x000ea20000002400 */
[----:B------:R-:W-:Y:S01]  /*19070*/  ISETP.GT.AND P3, PT, R68, 0x10, PT ;  /* 0x000000104400780c */ /* 0x000fe20003f64270 */
[----:B------:R-:W-:Y:S01]  /*19080*/  FMUL.FTZ R111, R2, R73 ;  /* 0x00000049026f7220 */ /* 0x000fe20000410000 */
[----:B0-----:R-:W-:Y:S02]  /*19090*/  FSEL R115, R92, -INF , P4 ;  /* 0xff8000005c737808 */ /* 0x001fe40002000000 */
[----:B------:R-:W-:-:S03]  /*190a0*/  FMNMX.FTZ R10, R113, R10, !PT ;  /* 0x0000000a710a7209 */ /* 0x000fc60007810000 */
[----:B------:R-:W0:Y:S01]  /*190b0*/  MUFU.TANH R100, R100 ;  /* 0x0000006400647308 */ /* 0x000e220000002400 */
[----:B------:R-:W-:Y:S02]  /*190c0*/  ISETP.GT.AND P5, PT, R68, 0x11, PT ;  /* 0x000000114400780c */ /* 0x000fe40003fa4270 */
[----:B----4-:R-:W-:Y:S02]  /*190d0*/  FSEL R117, R93, -INF , P3 ;  /* 0xff8000005d757808 */ /* 0x010fe40001800000 */
[----:B------:R-:W-:-:S03]  /*190e0*/  FMNMX.FTZ R10, R115, R10, !PT ;  /* 0x0000000a730a7209 */ /* 0x000fc60007810000 */
[----:B------:R-:W3:Y:S01]  /*190f0*/  MUFU.TANH R90, R90 ;  /* 0x0000005a005a7308 */ /* 0x000ee20000002400 */
[----:B------:R-:W-:Y:S02]  /*19100*/  ISETP.GT.AND P4, PT, R68, 0x18, PT ;  /* 0x000000184400780c */ /* 0x000fe40003f84270 */
[----:B-1----:R-:W-:Y:S02]  /*19110*/  FSEL R121, R96, -INF , P5 ;  /* 0xff80000060797808 */ /* 0x002fe40002800000 */
[----:B------:R-:W-:-:S03]  /*19120*/  FMNMX.FTZ R10, R117, R10, !PT ;  /* 0x0000000a750a7209 */ /* 0x000fc60007810000 */
[----:B------:R-:W1:Y:S01]  /*19130*/  MUFU.TANH R111, R111 ;  /* 0x0000006f006f7308 */ /* 0x000e620000002400 */
[----:B------:R-:W-:Y:S02]  /*19140*/  ISETP.GT.AND P3, PT, R68, 0x19, PT ;  /* 0x000000194400780c */ /* 0x000fe40003f64270 */
[----:B--2---:R-:W-:Y:S02]  /*19150*/  FSEL R125, R97, -INF , P4 ;  /* 0xff800000617d7808 */ /* 0x004fe40002000000 */
[----:B------:R-:W-:-:S03]  /*19160*/  FMNMX.FTZ R10, R121, R10, !PT ;  /* 0x0000000a790a7209 */ /* 0x000fc60007810000 */
[----:B------:R-:W2:Y:S01]  /*19170*/  MUFU.TANH R107, R107 ;  /* 0x0000006b006b7308 */ /* 0x000ea20000002400 */
[----:B------:R-:W-:Y:S01]  /*19180*/  IMAD.MOV.U32 R5, RZ, RZ, -0x7fffffe0 ;  /* 0x80000020ff057424 */ /* 0x000fe200078e00ff */
[----:B------:R-:W-:Y:S02]  /*19190*/  ISETP.GT.AND P4, PT, R68, 0x20, PT ;  /* 0x000000204400780c */ /* 0x000fe40003f84270 */
[----:B0-----:R-:W-:Y:S02]  /*191a0*/  FSEL R123, R100, -INF , P3 ;  /* 0xff800000647b7808 */ /* 0x001fe40001800000 */
[----:B------:R-:W-:Y:S02]  /*191b0*/  FMNMX.FTZ R10, R125, R10, !PT ;  /* 0x0000000a7d0a7209 */ /* 0x000fe40007810000 */
[----:B------:R-:W0:Y:S01]  /*191c0*/  MUFU.TANH R105, R105 ;  /* 0x0000006900697308 */ /* 0x000e220000002400 */
[----:B------:R-:W-:Y:S01]  /*191d0*/  R2UR UR23, R5 ;  /* 0x00000000051772ca */ /* 0x000fe200000e0000 */
[----:B------:R-:W-:Y:S01]  /*191e0*/  FMUL.FTZ R13, R2, R99 ;  /* 0x00000063020d7220 */ /* 0x000fe20000410000 */
[----:B------:R-:W-:Y:S01]  /*191f0*/  ISETP.GT.AND P3, PT, R68, 0x21, PT ;  /* 0x000000214400780c */ /* 0x000fe20003f64270 */
[----:B------:R-:W-:Y:S01]  /*19200*/  FMUL.FTZ R99, R2, R84 ;  /* 0x0000005402637220 */ /* 0x000fe20000410000 */
[----:B---3--:R-:W-:-:S02]  /*19210*/  FSEL R119, R90, -INF , P4 ;  /* 0xff8000005a777808 */ /* 0x008fc40002000000 */
[----:B------:R-:W-:Y:S01]  /*19220*/  FMNMX.FTZ R10, R123, R10, !PT ;  /* 0x0000000a7b0a7209 */ /* 0x000fe20007810000 */
[----:B------:R-:W3:Y:S01]  /*19230*/  MUFU.TANH R103, R103 ;  /* 0x0000006700677308 */ /* 0x000ee20000002400 */
[C---:B------:R-:W-:Y:S01]  /*19240*/  ISETP.GT.AND P4, PT, R68.reuse, 0x28, PT ;  /* 0x000000284400780c */ /* 0x040fe20003f84270 */
[----:B------:R-:W-:Y:S02]  /*19250*/  WARPGROUP.DEPBAR.LE gsb0, 0x0 ;  /* 0x00008000000079c5 */ /* 0x000fe40000010000 */
[----:B-1----:R-:W-:Y:S02]  /*19260*/  FSEL R111, R111, -INF , P3 ;  /* 0xff8000006f6f7808 */ /* 0x002fe40001800000 */
[----:B------:R-:W-:Y:S02]  /*19270*/  FMNMX.FTZ R10, R119, R10, !PT ;  /* 0x0000000a770a7209 */ /* 0x000fe40007810000 */
[----:B------:R-:W1:Y:S01]  /*19280*/  MUFU.TANH R101, R101 ;  /* 0x0000006500657308 */ /* 0x000e620000002400 */
[----:B------:R-:W-:Y:S01]  /*19290*/  WARPGROUP.ARRIVE ;  /* 0x00000000000079c5 */ /* 0x000fe20000000000 */
[----:B------:R-:W-:-:S02]  /*192a0*/  ISETP.GT.AND P3, PT, R68, 0x29, PT ;  /* 0x000000294400780c */ /* 0x000fc40003f64270 */
[----:B--2---:R-:W-:Y:S02]  /*192b0*/  FSEL R107, R107, -INF , P4 ;  /* 0xff8000006b6b7808 */ /* 0x004fe40002000000 */
[----:B------:R-:W-:Y:S01]  /*192c0*/  FMNMX.FTZ R10, R111, R10, !PT ;  /* 0x0000000a6f0a7209 */ /* 0x000fe20007810000 */
[----:B------:R-:W-:Y:S01]  /*192d0*/  QGMMA.64x32x32.F32.E4M3.E4M3 R24, gdesc[UR20], R24, gsb0 ;  /* 0x00600000141879f3 */ /* 0x000fe20008000818 */
[----:B------:R-:W2:Y:S01]  /*192e0*/  MUFU.TANH R99, R99 ;  /* 0x0000006300637308 */ /* 0x000ea20000002400 */
[----:B------:R-:W-:Y:S02]  /*192f0*/  ISETP.GT.AND P4, PT, R68, 0x30, PT ;  /* 0x000000304400780c */ /* 0x000fe40003f84270 */
[----:B0-----:R-:W-:Y:S02]  /*19300*/  FSEL R105, R105, -INF , P3 ;  /* 0xff80000069697808 */ /* 0x001fe40001800000 */
[----:B------:R-:W-:-:S03]  /*19310*/  FMNMX.FTZ R10, R107, R10, !PT ;  /* 0x0000000a6b0a7209 */ /* 0x000fc60007810000 */
[----:B------:R-:W0:Y:S01]  /*19320*/  MUFU.TANH R77, R77 ;  /* 0x0000004d004d7308 */ /* 0x000e220000002400 */
[----:B------:R-:W-:Y:S02]  /*19330*/  ISETP.GT.AND P3, PT, R68, 0x31, PT ;  /* 0x000000314400780c */ /* 0x000fe40003f64270 */
[----:B---3--:R-:W-:Y:S02]  /*19340*/  FSEL R103, R103, -INF , P4 ;  /* 0xff80000067677808 */ /* 0x008fe40002000000 */
[----:B------:R-:W-:-:S03]  /*19350*/  FMNMX.FTZ R10, R105, R10, !PT ;  /* 0x0000000a690a7209 */ /* 0x000fc60007810000 */
[----:B------:R-:W3:Y:S01]  /*19360*/  MUFU.TANH R95, R95 ;  /* 0x0000005f005f7308 */ /* 0x000ee20000002400 */
[----:B------:R-:W-:Y:S01]  /*19370*/  FMUL.FTZ R20, R2, R78 ;  /* 0x0000004e02147220 */ /* 0x000fe20000410000 */
[----:B------:R-:W-:Y:S01]  /*19380*/  ISETP.GT.AND P4, PT, R68, 0x38, PT ;  /* 0x000000384400780c */ /* 0x000fe20003f84270 */
[----:B------:R-:W-:Y:S01]  /*19390*/  FMUL.FTZ R78, R2, R61 ;  /* 0x0000003d024e7220 */ /* 0x000fe20000410000 */
[----:B-1----:R-:W-:Y:S02]  /*193a0*/  FSEL R101, R101, -INF , P3 ;  /* 0xff80000065657808 */ /* 0x002fe40001800000 */
[----:B------:R-:W-:Y:S02]  /*193b0*/  FMNMX.FTZ R10, R103, R10, !PT ;  /* 0x0000000a670a7209 */ /* 0x000fe40007810000 */
[----:B------:R-:W1:Y:S01]  /*193c0*/  MUFU.TANH R80, R80 ;  /* 0x0000005000507308 */ /* 0x000e620000002400 */
[----:B------:R-:W-:Y:S02]  /*193d0*/  ISETP.GT.AND P3, PT, R68, 0x39, PT ;  /* 0x000000394400780c */ /* 0x000fe40003f64270 */
[----:B--2---:R-:W-:-:S02]  /*193e0*/  FSEL R99, R99, -INF , P4 ;  /* 0xff80000063637808 */ /* 0x004fc40002000000 */
[----:B------:R-:W-:-:S03]  /*193f0*/  FMNMX.FTZ R10, R101, R10, !PT ;  /* 0x0000000a650a7209 */ /* 0x000fc60007810000 */
        /* <DEDUP_REMOVED lines=19> */
[----:B------:R-:W-:Y:S01]  /*19530*/  FMUL.FTZ R40, R2, R40 ;  /* 0x0000002802287220 */ /* 0x000fe20000410000 */
[----:B------:R-:W-:Y:S01]  /*19540*/  ISETP.GT.AND P4, PT, R68, 0x50, PT ;  /* 0x000000504400780c */ /* 0x000fe20003f84270 */
[----:B------:R-:W-:Y:S01]  /*19550*/  FMUL.FTZ R41, R2, R41 ;  /* 0x0000002902297220 */ /* 0x000fe20000410000 */
[----:B0-----:R-:W-:Y:S02]  /*19560*/  FSEL R89, R78, -INF , P3 ;  /* 0xff8000004e597808 */ /* 0x001fe40001800000 */
[----:B------:R-:W-:Y:S02]  /*19570*/  FMNMX.FTZ R10, R91, R10, !PT ;  /* 0x0000000a5b0a7209 */ /* 0x000fe40007810000 */
[----:B------:R-:W0:Y:S01]  /*19580*/  MUFU.TANH R79, R79 ;  /* 0x0000004f004f7308 */ /* 0x000e220000002400 */
[----:B------:R-:W-:Y:S01]  /*19590*/  ISETP.GT.AND P3, PT, R68, 0x51, PT ;  /* 0x000000514400780c */ /* 0x000fe20003f64270 */
[----:B------:R-:W-:Y:S01]  /*195a0*/  FMUL.FTZ R44, R2, R44 ;  /* 0x0000002c022c7220 */ /* 0x000fe20000410000 */
[----:B---3--:R-:W-:-:S02]  /*195b0*/  FSEL R87, R87, -INF , P4 ;  /* 0xff80000057577808 */ /* 0x008fc40002000000 */
[----:B------:R-:W-:-:S03]  /*195c0*/  FMNMX.FTZ R10, R89, R10, !PT ;  /* 0x0000000a590a7209 */ /* 0x000fc60007810000 */
[----:B------:R-:W3:Y:S01]  /*195d0*/  MUFU.TANH R5, R40 ;  /* 0x0000002800057308 */ /* 0x000ee20000002400 */
[----:B------:R-:W-:Y:S01]  /*195e0*/  ISETP.GT.AND P4, PT, R68, 0x58, PT ;  /* 0x000000584400780c */ /* 0x000fe20003f84270 */
[----:B------:R-:W-:Y:S01]  /*195f0*/  FMUL.FTZ R45, R2, R45 ;  /* 0x0000002d022d7220 */ /* 0x000fe20000410000 */
[----:B-1----:R-:W-:Y:S02]  /*19600*/  FSEL R85, R85, -INF , P3 ;  /* 0xff80000055557808 */ /* 0x002fe40001800000 */
[----:B------:R-:W-:-:S03]  /*19610*/  FMNMX.FTZ R10, R87, R10, !PT ;  /* 0x0000000a570a7209 */ /* 0x000fc60007810000 */
[----:B------:R-:W1:Y:S01]  /*19620*/  MUFU.TANH R41, R41 ;  /* 0x0000002900297308 */ /* 0x000e620000002400 */
[----:B------:R-:W-:Y:S01]  /*19630*/  ISETP.GT.AND P3, PT, R68, 0x59, PT ;  /* 0x000000594400780c */ /* 0x000fe20003f64270 */
[----:B------:R-:W-:Y:S01]  /*19640*/  FMUL.FTZ R48, R2, R48 ;  /* 0x0000003002307220 */ /* 0x000fe20000410000 */
[----:B--2---:R-:W-:Y:S02]  /*19650*/  FSEL R81, R81, -INF , P4 ;  /* 0xff80000051517808 */ /* 0x004fe40002000000 */
[----:B------:R-:W-:-:S03]  /*19660*/  FMNMX.FTZ R10, R85, R10, !PT ;  /* 0x0000000a550a7209 */ /* 0x000fc60007810000 */
[----:B------:R-:W2:Y:S01]  /*19670*/  MUFU.TANH R44, R44 ;  /* 0x0000002c002c7308 */ /* 0x000ea20000002400 */
[----:B------:R-:W-:Y:S01]  /*19680*/  ISETP.GT.AND P4, PT, R68, 0x60, PT ;  /* 0x000000604400780c */ /* 0x000fe20003f84270 */
[----:B------:R-:W-:Y:S01]  /*19690*/  FMUL.FTZ R49, R2, R49 ;  /* 0x0000003102317220 */ /* 0x000fe20000410000 */
[----:B0-----:R-:W-:Y:S02]  /*196a0*/  FSEL R79, R79, -INF , P3 ;  /* 0xff8000004f4f7808 */ /* 0x001fe40001800000 */
[----:B------:R-:W-:-:S03]  /*196b0*/  FMNMX.FTZ R10, R81, R10, !PT ;  /* 0x0000000a510a7209 */ /* 0x000fc60007810000 */
[----:B------:R-:W0:Y:S01]  /*196c0*/  MUFU.TANH R45, R45 ;  /* 0x0000002d002d7308 */ /* 0x000e220000002400 */
[----:B------:R-:W-:Y:S01]  /*196d0*/  ISETP.GT.AND P3, PT, R68, 0x61, PT ;  /* 0x000000614400780c */ /* 0x000fe20003f64270 */
[----:B------:R-:W-:Y:S01]  /*196e0*/  FMUL.FTZ R52, R2, R52 ;  /* 0x0000003402347220 */ /* 0x000fe20000410000 */
[----:B---3--:R-:W-:Y:S02]  /*196f0*/  FSEL R77, R5, -INF , P4 ;  /* 0xff800000054d7808 */ /* 0x008fe40002000000 */
[----:B------:R-:W-:-:S03]  /*19700*/  FMNMX.FTZ R10, R79, R10, !PT ;  /* 0x0000000a4f0a7209 */ /* 0x000fc60007810000 */
[----:B------:R-:W3:Y:S01]  /*19710*/  MUFU.TANH R48, R48 ;  /* 0x0000003000307308 */ /* 0x000ee20000002400 */
[----:B------:R-:W-:Y:S01]  /*19720*/  FMUL.FTZ R63, R2, R71 ;  /* 0x00000047023f7220 */ /* 0x000fe20000410000 */
[----:B------:R-:W-:Y:S02]  /*19730*/  ISETP.GT.AND P4, PT, R68, 0x68, PT ;  /* 0x000000684400780c */ /* 0x000fe40003f84270 */
[----:B-1----:R-:W-:Y:S02]  /*19740*/  FSEL R71, R41, -INF , P3 ;  /* 0xff80000029477808 */ /* 0x002fe40001800000 */
[----:B------:R-:W-:Y:S02]  /*19750*/  FMNMX.FTZ R10, R77, R10, !PT ;  /* 0x0000000a4d0a7209 */ /* 0x000fe40007810000 */
[----:B------:R-:W1:Y:S01]  /*19760*/  MUFU.TANH R49, R49 ;  /* 0x0000003100317308 */ /* 0x000e620000002400 */
[----:B------:R-:W-:Y:S01]  /*19770*/  FMUL.FTZ R53, R2, R53 ;  /* 0x0000003502357220 */ /* 0x000fe20000410000 */
[----:B------:R-:W-:-:S02]  /*19780*/  WARPGROUP.DEPBAR.LE gsb0, 0x0 ;  /* 0x00008000000079c5 */ /* 0x000fc40000010000 */
[----:B------:R-:W-:Y:S01]  /*19790*/  ISETP.GT.AND P3, PT, R68, 0x69, PT ;  /* 0x000000694400780c */ /* 0x000fe20003f64270 */
[----:B------:R-:W-:Y:S01]  /*197a0*/  FMUL.FTZ R24, R2, R24 ;  /* 0x0000001802187220 */ /* 0x000fe20000410000 */
[----:B--2---:R-:W-:Y:S02]  /*197b0*/  FSEL R69, R44, -INF , P4 ;  /* 0xff8000002c457808 */ /* 0x004fe40002000000 */
[----:B------:R-:W2:Y:S01]  /*197c0*/  MUFU.TANH R52, R52 ;  /* 0x0000003400347308 */ /* 0x000ea20000002400 */
[----:B------:R-:W-:Y:S01]  /*197d0*/  FMNMX.FTZ R10, R71, R10, !PT ;  /* 0x0000000a470a7209 */ /* 0x000fe20007810000 */
[C---:B------:R-:W-:Y:S01]  /*197e0*/  FMUL.FTZ R57, R2.reuse, R62 ;  /* 0x0000003e02397220 */ /* 0x040fe20000410000 */
[C---:B------:R-:W-:Y:S01]  /*197f0*/  FMUL.FTZ R61, R2.reuse, R70 ;  /* 0x00000046023d7220 */ /* 0x040fe20000410000 */
[----:B------:R-:W-:Y:S01]  /*19800*/  FMUL.FTZ R62, R2, R67 ;  /* 0x00000043023e7220 */ /* 0x000fe20000410000 */
[----:B------:R-:W-:Y:S02]  /*19810*/  ISETP.GT.AND P4, PT, R68, 0x70, PT ;  /* 0x000000704400780c */ /* 0x000fe40003f84270 */
[----:B0-----:R-:W-:Y:S01]  /*19820*/  FSEL R67, R45, -INF , P3 ;  /* 0xff8000002d437808 */ /* 0x001fe20001800000 */
[----:B------:R2:W0:Y:S01]  /*19830*/  MUFU.TANH R70, R53 ;  /* 0x0000003500467308 */ /* 0x0004220000002400 */
[----:B------:R-:W-:Y:S01]  /*19840*/  FMNMX.FTZ R10, R69, R10, !PT ;  /* 0x0000000a450a7209 */ /* 0x000fe20007810000 */
[----:B------:R-:W-:Y:S01]  /*19850*/  FMUL.FTZ R25, R2, R25 ;  /* 0x0000001902197220 */ /* 0x000fe20000410000 */
[----:B------:R-:W-:Y:S01]  /*19860*/  ISETP.GT.AND P3, PT, R68, 0x71, PT ;  /* 0x000000714400780c */ /* 0x000fe20003f64270 */
[----:B------:R-:W-:Y:S01]  /*19870*/  FMUL.FTZ R40, R2, R42 ;  /* 0x0000002a02287220 */ /* 0x000fe20000410000 */
[----:B---3--:R-:W-:Y:S01]  /*19880*/  FSEL R65, R48, -INF , P4 ;  /* 0xff80000030417808 */ /* 0x008fe20002000000 */
[C---:B------:R-:W-:Y:S01]  /*19890*/  FMUL.FTZ R28, R2.reuse, R28 ;  /* 0x0000001c021c7220 */ /* 0x040fe20000410000 */
[----:B------:R-:W-:Y:S01]  /*198a0*/  FMNMX.FTZ R10, R67, R10, !PT ;  /* 0x0000000a430a7209 */ /* 0x000fe20007810000 */
[----:B------:R-:W3:Y:S01]  /*198b0*/  MUFU.TANH R24, R24 ;  /* 0x0000001800187308 */ /* 0x000ee20000002400 */
[----:B------:R-:W-:Y:S01]  /*198c0*/  FMUL.FTZ R42, R2, R43 ;  /* 0x0000002b022a7220 */ /* 0x000fe20000410000 */
[----:B------:R-:W-:-:S02]  /*198d0*/  ISETP.GT.AND P4, PT, R68, 0x78, PT ;  /* 0x000000784400780c */ /* 0x000fc40003f84270 */
[----:B-1----:R-:W-:Y:S02]  /*198e0*/  FSEL R49, R49, -INF , P3 ;  /* 0xff80000031317808 */ /* 0x002fe40001800000 */
[----:B------:R-:W-:Y:S02]  /*198f0*/  FMNMX.FTZ R10, R65, R10, !PT ;  /* 0x0000000a410a7209 */ /* 0x000fe40007810000 */
[----:B------:R0:W1:Y:S01]  /*19900*/  MUFU.TANH R43, R25 ;  /* 0x00000019002b7308 */ /* 0x0000620000002400 */
[----:B------:R-:W-:Y:S01]  /*19910*/  FMUL.FTZ R29, R2, R29 ;  /* 0x0000001d021d7220 */ /* 0x000fe20000410000 */
[----:B------:R-:W-:Y:S02]  /*19920*/  ISETP.GT.AND P3, PT, R68, 0x79, PT ;  /* 0x000000794400780c */ /* 0x000fe40003f64270 */
[----:B--2---:R-:W-:Y:S02]  /*19930*/  FSEL R53, R52, -INF , P4 ;  /* 0xff80000034357808 */ /* 0x004fe40002000000 */
[----:B------:R-:W-:-:S02]  /*19940*/  FMNMX.FTZ R10, R49, R10, !PT ;  /* 0x0000000a310a7209 */ /* 0x000fc40007810000 */
[----:B------:R-:W2:Y:S01]  /*19950*/  MUFU.TANH R28, R28 ;  /* 0x0000001c001c7308 */ /* 0x000ea20000002400 */
[----:B------:R-:W-:Y:S01]  /*19960*/  FMUL.FTZ R32, R2, R32 ;  /* 0x0000002002207220 */ /* 0x000fe20000410000 */
[----:B------:R-:W-:Y:S02]  /*19970*/  ISETP.GT.AND P4, PT, R68, 0x80, PT ;  /* 0x000000804400780c */ /* 0x000fe40003f84270 */
[----:B0-----:R-:W-:Y:S02]  /*19980*/  FSEL R25, R70, -INF , P3 ;  /* 0xff80000046197808 */ /* 0x001fe40001800000 */
[----:B------:R-:W-:Y:S02]  /*19990*/  FMNMX.FTZ R10, R53, R10, !PT ;  /* 0x0000000a350a7209 */ /* 0x000fe40007810000 */
[----:B------:R3:W0:Y:S01]  /*199a0*/  MUFU.TANH R41, R29 ;  /* 0x0000001d00297308 */ /* 0x0006220000002400 */
[----:B------:R-:W-:Y:S01]  /*199b0*/  FMUL.FTZ R33, R2, R33 ;  /* 0x0000002102217220 */ /* 0x000fe20000410000 */
[----:B------:R-:W-:Y:S01]  /*199c0*/  ISETP.GT.AND P3, PT, R68, 0x81, PT ;  /* 0x000000814400780c */ /* 0x000fe20003f64270 */
[----:B------:R-:W-:Y:S01]  /*199d0*/  FMUL.FTZ R36, R2, R36 ;  /* 0x0000002402247220 */ /* 0x000fe20000410000 */
[----:B------:R-:W-:-:S04]  /*199e0*/  FMNMX.FTZ R10, R25, R10, !PT ;  /* 0x0000000a190a7209 */ /* 0x000fc80007810000 */
[----:B------:R-:W4:Y:S01]  /*199f0*/  MUFU.TANH R44, R32 ;  /* 0x00000020002c7308 */ /* 0x000f220000002400 */
[----:B---3--:R-:W-:Y:S02]  /*19a00*/  FSEL R29, R24, -INF , P4 ;  /* 0xff800000181d7808 */ /* 0x008fe40002000000 */
[----:B------:R-:W-:Y:S02]  /*19a10*/  ISETP.GT.AND P4, PT, R68, 0x88, PT ;  /* 0x000000884400780c */ /* 0x000fe40003f84270 */
[----:B-1----:R-:W-:Y:S02]  /*19a20*/  FSEL R5, R43, -INF , P3 ;  /* 0xff8000002b057808 */ /* 0x002fe40001800000 */
[----:B------:R-:W-:Y:S01]  /*19a30*/  FMNMX.FTZ R24, R29, R10, !PT ;  /* 0x0000000a1d187209 */ /* 0x000fe20007810000 */
[----:B------:R2:W1:Y:S01]  /*19a40*/  MUFU.TANH R45, R33 ;  /* 0x00000021002d7308 */ /* 0x0004620000002400 */
[----:B------:R-:W-:Y:S01]  /*19a50*/  FMUL.FTZ R10, R2, R37 ;  /* 0x00000025020a7220 */ /* 0x000fe20000410000 */
[----:B------:R-:W-:-:S02]  /*19a60*/  ISETP.GT.AND P3, PT, R68, 0x89, PT ;  /* 0x000000894400780c */ /* 0x000fc40003f64270 */
[----:B------:R-:W-:-:S04]  /*19a70*/  FMNMX.FTZ R24, R5, R24, !PT ;  /* 0x0000001805187209 */ /* 0x000fc80007810000 */
[----:B------:R-:W3:Y:S01]  /*19a80*/  MUFU.TANH R36, R36 ;  /* 0x0000002400247308 */ /* 0x000ee20000002400 */
[----:B--2---:R-:W-:Y:S02]  /*19a90*/  FSEL R33, R28, -INF , P4 ;  /* 0xff8000001c217808 */ /* 0x004fe40002000000 */
[C---:B------:R-:W-:Y:S02]  /*19aa0*/  ISETP.GT.AND P4, PT, R68.reuse, 0x90, PT ;  /* 0x000000904400780c */ /* 0x040fe40003f84270 */
[----:B0-----:R-:W-:Y:S02]  /*19ab0*/  FSEL R37, R41, -INF , P3 ;  /* 0xff80000029257808 */ /* 0x001fe40001800000 */
[----:B------:R-:W-:Y:S01]  /*19ac0*/  FMNMX.FTZ R24, R33, R24, !PT ;  /* 0x0000001821187209 */ /* 0x000fe20007810000 */
[----:B------:R-:W0:Y:S01]  /*19ad0*/  MUFU.TANH R10, R10 ;  /* 0x0000000a000a7308 */ /* 0x000e220000002400 */
[----:B------:R-:W-:Y:S02]  /*19ae0*/  ISETP.GT.AND P3, PT, R68, 0x91, PT ;  /* 0x000000914400780c */ /* 0x000fe40003f64270 */
[----:B----4-:R-:W-:-:S02]  /*19af0*/  FSEL R43, R44, -INF , P4 ;  /* 0xff8000002c2b7808 */ /* 0x010fc40002000000 */
[----:B------:R-:W-:Y:S02]  /*19b00*/  FMNMX.FTZ R24, R37, R24, !PT ;  /* 0x0000001825187209 */ /* 0x000fe40007810000 */
[C---:B------:R-:W-:Y:S02]  /*19b10*/  ISETP.GT.AND P4, PT, R68.reuse, 0x98, PT ;  /* 0x000000984400780c */ /* 0x040fe40003f84270 */
[----:B-1----:R-:W-:Y:S02]  /*19b20*/  FSEL R41, R45, -INF , P3 ;  /* 0xff8000002d297808 */ /* 0x002fe40001800000 */
[----:B------:R-:W-:Y:S02]  /*19b30*/  FMNMX.FTZ R24, R43, R24, !PT ;  /* 0x000000182b187209 */ /* 0x000fe40007810000 */
[----:B------:R-:W-:Y:S02]  /*19b40*/  ISETP.GT.AND P3, PT, R68, 0x99, PT ;  /* 0x000000994400780c */ /* 0x000fe40003f64270 */
[----:B---3--:R-:W-:-:S02]  /*19b50*/  FSEL R45, R36, -INF , P4 ;  /* 0xff800000242d7808 */ /* 0x008fc40002000000 */
[----:B------:R-:W-:Y:S01]  /*19b60*/  FMNMX.FTZ R24, R41, R24, !PT ;  /* 0x0000001829187209 */ /* 0x000fe20007810000 */
[----:B------:R-:W-:Y:S01]  /*19b70*/  FMUL.FTZ R44, R2, R47 ;  /* 0x0000002f022c7220 */ /* 0x000fe20000410000 */
[----:B0-----:R-:W-:Y:S02]  /*19b80*/  FSEL R47, R10, -INF , P3 ;  /* 0xff8000000a2f7808 */ /* 0x001fe40001800000 */
[----:B------:R-:W-:-:S04]  /*19b90*/  FMNMX.FTZ R24, R45, R24, !PT ;  /* 0x000000182d187209 */ /* 0x000fc80007810000 */
[----:B------:R-:W-:-:S05]  /*19ba0*/  FMNMX.FTZ R24, R47, R24, !PT ;  /* 0x000000182f187209 */ /* 0x000fca0007810000 */
[----:B------:R-:W0:Y:S04]  /*19bb0*/  SHFL.BFLY PT, R127, R24, 0x2, 0x1f ;  /* 0x0c401f00187f7f89 */ /* 0x000e2800000e0000 */
[----:B------:R-:W1:Y:S01]  /*19bc0*/  SHFL.IDX PT, R64, R64, 0x1, 0x1c1f ;  /* 0x003c1f0040407f89 */ /* 0x000e6200000e0000 */
[----:B0-----:R-:W-:-:S05]  /*19bd0*/  FMNMX.FTZ R127, R24, R127, !PT ;  /* 0x0000007f187f7209 */ /* 0x001fca0007810000 */
[----:B------:R-:W0:Y:S01]  /*19be0*/  SHFL.BFLY PT, R120, R127, 0x1, 0x1f ;  /* 0x0c201f007f787f89 */ /* 0x000e2200000e0000 */
[C---:B------:R-:W-:Y:S01]  /*19bf0*/  FMUL.FTZ R7, R2.reuse, R94 ;  /* 0x0000005e02077220 */ /* 0x040fe20000410000 */
[----:B------:R-:W2:Y:S01]  /*19c00*/  MUFU.TANH R3, R3 ;  /* 0x0000000300037308 */ /* 0x000ea20000002400 */
[----:B------:R-:W-:-:S07]  /*19c10*/  FMUL.FTZ R8, R2, R98 ;  /* 0x0000006202087220 */ /* 0x000fce0000410000 */
[----:B------:R-:W3:Y:S01]  /*19c20*/  MUFU.TANH R6, R6 ;  /* 0x0000000600067308 */ /* 0x000ee20000002400 */
[----:B------:R-:W-:Y:S01]  /*19c30*/  IMAD.U32 R10, RZ, RZ, UR6 ;  /* 0x00000006ff0a7e24 */ /* 0x000fe2000f8e00ff */
[----:B-1----:R-:W-:-:S06]  /*19c40*/  VIADDMNMX R66, R64, R83, R66, PT ;  /* 0x0000005340427246 */ /* 0x002fcc0003800142 */
[----:B------:R-:W1:Y:S01]  /*19c50*/  MUFU.TANH R7, R7 ;  /* 0x0000000700077308 */ /* 0x000e620000002400 */
[----:B0-----:R-:W-:-:S07]  /*19c60*/  FMNMX.FTZ R120, R127, R120, !PT ;  /* 0x000000787f787209 */ /* 0x001fce0007810000 */
[----:B------:R-:W0:Y:S01]  /*19c70*/  MUFU.TANH R11, R11 ;  /* 0x0000000b000b7308 */ /* 0x000e220000002400 */
[----:B------:R-:W-:Y:S01]  /*19c80*/  ISETP.GT.AND P4, PT, R66, RZ, PT ;  /* 0x000000ff4200720c */ /* 0x000fe20003f84270 */
[----:B------:R-:W-:-:S01]  /*19c90*/  FFMA.FTZ R28, R120, R10, -8 ;  /* 0xc1000000781c7423 */ /* 0x000fc2000001000a */
[----:B------:R-:W-:Y:S01]  /*19ca0*/  FSETP.NEU.FTZ.AND P3, PT, R120, -INF , PT ;  /* 0xff8000007800780b */ /* 0x000fe20003f7d000 */
[----:B------:R-:W-:Y:S01]  /*19cb0*/  FMUL.FTZ R12, R2, R102 ;  /* 0x00000066020c7220 */ /* 0x000fe20000410000 */
[----:B------:R-:W-:-:S03]  /*19cc0*/  ISETP.GT.AND P5, PT, R66, 0x1, PT ;  /* 0x000000014200780c */ /* 0x000fc60003fa4270 */
[----:B------:R-:W4:Y:S01]  /*19cd0*/  MUFU.TANH R8, R8 ;  /* 0x0000000800087308 */ /* 0x000f220000002400 */
[C---:B------:R-:W-:Y:S01]  /*19ce0*/  FMUL.FTZ R52, R2.reuse, R55 ;  /* 0x0000003702347220 */ /* 0x040fe20000410000 */
[C---:B------:R-:W-:Y:S01]  /*19cf0*/  FMUL.FTZ R55, R2.reuse, R30 ;  /* 0x0000001e02377220 */ /* 0x040fe20000410000 */
[----:B------:R-:W-:Y:S01]  /*19d00*/  FMUL.FTZ R78, R2, R39 ;  /* 0x00000027024e7220 */ /* 0x000fe20000410000 */
[----:B------:R-:W-:Y:S02]  /*19d10*/  FSEL R28, R28, RZ, P3 ;  /* 0x000000ff1c1c7208 */ /* 0x000fe40001800000 */
[----:B------:R-:W-:Y:S02]  /*19d20*/  ISETP.GT.AND P3, PT, R66, 0x8, PT ;  /* 0x000000084200780c */ /* 0x000fe40003f64270 */
[----:B------:R-:W5:Y:S01]  /*19d30*/  MUFU.TANH R13, R13 ;  /* 0x0000000d000d7308 */ /* 0x000f620000002400 */
[----:B--2---:R-:W-:Y:S02]  /*19d40*/  FSEL R39, R3, -INF , P4 ;  /* 0xff80000003277808 */ /* 0x004fe40002000000 */
[----:B---3--:R-:W-:Y:S01]  /*19d50*/  FSEL R30, R6, -INF , P5 ;  /* 0xff800000061e7808 */ /* 0x008fe20002800000 */
[----:B------:R-:W-:Y:S01]  /*19d60*/  FMUL.FTZ R48, R2, R51 ;  /* 0x0000003302307220 */ /* 0x000fe20000410000 */
[----:B------:R-:W-:Y:S01]  /*19d70*/  ISETP.GT.AND P4, PT, R66, 0x9, PT ;  /* 0x000000094200780c */ /* 0x000fe20003f84270 */
[C---:B------:R-:W-:Y:S01]  /*19d80*/  FMUL.FTZ R15, R2.reuse, R74 ;  /* 0x0000004a020f7220 */ /* 0x040fe20000410000 */
[----:B-1----:R-:W-:Y:S01]  /*19d90*/  FSEL R51, R7, -INF , P3 ;  /* 0xff80000007337808 */ /* 0x002fe20001800000 */
[----:B------:R-:W1:Y:S01]  /*19da0*/  MUFU.TANH R12, R12 ;  /* 0x0000000c000c7308 */ /* 0x000e620000002400 */
[----:B------:R-:W-:Y:S01]  /*19db0*/  FMNMX.FTZ R64, R39, R30, !PT ;  /* 0x0000001e27407209 */ /* 0x000fe20007810000 */
[----:B------:R-:W-:Y:S01]  /*19dc0*/  FMUL.FTZ R32, R2, R46 ;  /* 0x0000002e02207220 */ /* 0x000fe20000410000 */
[----:B------:R-:W-:Y:S01]  /*19dd0*/  ISETP.GT.AND P3, PT, R66, 0x10, PT ;  /* 0x000000104200780c */ /* 0x000fe20003f64270 */
[----:B------:R-:W-:Y:S01]  /*19de0*/  FMUL.FTZ R46, R2, R54 ;  /* 0x00000036022e7220 */ /* 0x000fe20000410000 */
[----:B0-----:R-:W-:-:S02]  /*19df0*/  FSEL R83, R11, -INF , P4 ;  /* 0xff8000000b537808 */ /* 0x001fc40002000000 */
[----:B------:R-:W-:Y:S01]  /*19e00*/  FMNMX.FTZ R64, R51, R64, !PT ;  /* 0x0000004033407209 */ /* 0x000fe20007810000 */
[----:B------:R-:W0:Y:S01]  /*19e10*/  MUFU.TANH R14, R14 ;  /* 0x0000000e000e7308 */ /* 0x000e220000002400 */
[----:B------:R-:W-:Y:S01]  /*19e20*/  FMUL.FTZ R54, R2, R27 ;  /* 0x0000001b02367220 */ /* 0x000fe20000410000 */
[----:B------:R-:W-:Y:S01]  /*19e30*/  FFMA.FTZ R27, R109, R10, -R28 ;  /* 0x0000000a6d1b7223 */ /* 0x000fe2000001081c */
[----:B------:R-:W-:Y:S02]  /*19e40*/  ISETP.GT.AND P4, PT, R66, 0x11, PT ;  /* 0x000000114200780c */ /* 0x000fe40003f84270 */
[----:B----4-:R-:W-:Y:S02]  /*19e50*/  FSEL R109, R8, -INF , P3 ;  /* 0xff800000086d7808 */ /* 0x010fe40001800000 */
[----:B------:R-:W-:Y:S01]  /*19e60*/  FMNMX.FTZ R64, R83, R64, !PT ;  /* 0x0000004053407209 */ /* 0x000fe20007810000 */
[----:B------:R-:W2:Y:S01]  /*19e70*/  MUFU.TANH R15, R15 ;  /* 0x0000000f000f7308 */ /* 0x000ea20000002400 */
[----:B------:R-:W-:-:S02]  /*19e80*/  ISETP.GT.AND P3, PT, R66, 0x18, PT ;  /* 0x000000184200780c */ /* 0x000fc40003f64270 */
[----:B-----5:R-:W-:Y:S02]  /*19e90*/  FSEL R13, R13, -INF , P4 ;  /* 0xff8000000d0d7808 */ /* 0x020fe40002000000 */
[----:B------:R-:W-:-:S03]  /*19ea0*/  FMNMX.FTZ R64, R109, R64, !PT ;  /* 0x000000406d407209 */ /* 0x000fc60007810000 */
[----:B------:R-:W3:Y:S01]  /*19eb0*/  MUFU.TANH R21, R21 ;  /* 0x0000001500157308 */ /* 0x000ee20000002400 */
[----:B------:R-:W-:-:S01]  /*19ec0*/  FFMA.FTZ R24, R113, R10, -R28 ;  /* 0x0000000a71187223 */ /* 0x000fc2000001081c */
[----:B------:R-:W-:Y:S01]  /*19ed0*/  ISETP.GT.AND P4, PT, R66, 0x19, PT ;  /* 0x000000194200780c */ /* 0x000fe20003f84270 */
[----:B------:R-:W-:Y:S01]  /*19ee0*/  FMUL.FTZ R72, R2, R82 ;  /* 0x0000005202487220 */ /* 0x000fe20000410000 */
[----:B-1----:R-:W-:Y:S02]  /*19ef0*/  FSEL R113, R12, -INF , P3 ;  /* 0xff8000000c717808 */ /* 0x002fe40001800000 */
[----:B------:R-:W-:Y:S02]  /*19f00*/  FMNMX.FTZ R64, R13, R64, !PT ;  /* 0x000000400d407209 */ /* 0x000fe40007810000 */
[----:B------:R-:W1:Y:S01]  /*19f10*/  MUFU.TANH R20, R20 ;  /* 0x0000001400147308 */ /* 0x000e620000002400 */
[----:B------:R-:W-:-:S01]  /*19f20*/  FFMA.FTZ R8, R111, R10, -R28 ;  /* 0x0000000a6f087223 */ /* 0x000fc2000001081c */
[----:B------:R-:W-:-:S02]  /*19f30*/  ISETP.GT.AND P3, PT, R66, 0x20, PT ;  /* 0x000000204200780c */ /* 0x000fc40003f64270 */
[----:B0-----:R-:W-:Y:S02]  /*19f40*/  FSEL R111, R14, -INF , P4 ;  /* 0xff8000000e6f7808 */ /* 0x001fe40002000000 */
[----:B------:R-:W-:Y:S02]  /*19f50*/  FMNMX.FTZ R64, R113, R64, !PT ;  /* 0x0000004071407209 */ /* 0x000fe40007810000 */
[----:B------:R-:W0:Y:S01]  /*19f60*/  MUFU.TANH R73, R73 ;  /* 0x0000004900497308 */ /* 0x000e220000002400 */
[----:B------:R-:W-:Y:S01]  /*19f70*/  FMUL.FTZ R68, R2, R31 ;  /* 0x0000001f02447220 */ /* 0x000fe20000410000 */
[----:B------:R-:W-:Y:S01]  /*19f80*/  FFMA.FTZ R31, R115, R10, -R28 ;  /* 0x0000000a731f7223 */ /* 0x000fe2000001081c */
[----:B------:R-:W-:Y:S01]  /*19f90*/  ISETP.GT.AND P4, PT, R66, 0x21, PT ;  /* 0x000000214200780c */ /* 0x000fe20003f84270 */
[----:B------:R-:W-:Y:S01]  /*19fa0*/  FMUL.FTZ R74, R2, R86 ;  /* 0x00000056024a7220 */ /* 0x000fe20000410000 */
[----:B--2---:R-:W-:Y:S02]  /*19fb0*/  FSEL R115, R15, -INF , P3 ;  /* 0xff8000000f737808 */ /* 0x004fe40001800000 */
[----:B------:R-:W-:Y:S01]  /*19fc0*/  FMNMX.FTZ R64, R111, R64, !PT ;  /* 0x000000406f407209 */ /* 0x000fe20007810000 */
[----:B------:R-:W2:Y:S01]  /*19fd0*/  MUFU.TANH R72, R72 ;  /* 0x0000004800487308 */ /* 0x000ea20000002400 */
[----:B------:R-:W-:-:S02]  /*19fe0*/  ISETP.GT.AND P3, PT, R66, 0x28, PT ;  /* 0x000000284200780c */ /* 0x000fc40003f64270 */
[----:B---3--:R-:W-:Y:S02]  /*19ff0*/  FSEL R21, R21, -INF , P4 ;  /* 0xff80000015157808 */ /* 0x008fe40002000000 */
[----:B------:R-:W-:-:S03]  /*1a000*/  FMNMX.FTZ R64, R115, R64, !PT ;  /* 0x0000004073407209 */ /* 0x000fc60007810000 */
[----:B------:R-:W3:Y:S01]  /*1a010*/  MUFU.TANH R75, R75 ;  /* 0x0000004b004b7308 */ /* 0x000ee20000002400 */
[----:B------:R-:W-:-:S01]  /*1a020*/  FFMA.FTZ R11, R107, R10, -R28 ;  /* 0x0000000a6b0b7223 */ /* 0x000fc2000001081c */
[----:B------:R-:W-:Y:S02]  /*1a030*/  ISETP.GT.AND P4, PT, R66, 0x29, PT ;  /* 0x000000294200780c */ /* 0x000fe40003f84270 */
[----:B-1----:R-:W-:Y:S02]  /*1a040*/  FSEL R107, R20, -INF , P3 ;  /* 0xff800000146b7808 */ /* 0x002fe40001800000 */
[----:B------:R-:W-:Y:S02]  /*1a050*/  FMNMX.FTZ R64, R21, R64, !PT ;  /* 0x0000004015407209 */ /* 0x000fe40007810000 */
[----:B------:R-:W1:Y:S01]  /*1a060*/  MUFU.TANH R74, R74 ;  /* 0x0000004a004a7308 */ /* 0x000e620000002400 */
[----:B------:R-:W-:Y:S02]  /*1a070*/  ISETP.GT.AND P3, PT, R66, 0x30, PT ;  /* 0x000000304200780c */ /* 0x000fe40003f64270 */
[----:B0-----:R-:W-:-:S02]  /*1a080*/  FSEL R73, R73, -INF , P4 ;  /* 0xff80000049497808 */ /* 0x001fc40002000000 */
[----:B------:R-:W-:-:S03]  /*1a090*/  FMNMX.FTZ R64, R107, R64, !PT ;  /* 0x000000406b407209 */ /* 0x000fc60007810000 */
[----:B------:R-:W0:Y:S01]  /*1a0a0*/  MUFU.TANH R76, R76 ;  /* 0x0000004c004c7308 */ /* 0x000e220000002400 */
[----:B------:R-:W-:-:S01]  /*1a0b0*/  FFMA.FTZ R14, R105, R10, -R28 ;  /* 0x0000000a690e7223 */ /* 0x000fc2000001081c */
[----:B------:R-:W-:Y:S02]  /*1a0c0*/  ISETP.GT.AND P4, PT, R66, 0x31, PT ;  /* 0x000000314200780c */ /* 0x000fe40003f84270 */
[----:B--2---:R-:W-:Y:S02]  /*1a0d0*/  FSEL R105, R72, -INF , P3 ;  /* 0xff80000048697808 */ /* 0x004fe40001800000 */
[----:B------:R-:W-:Y:S02]  /*1a0e0*/  FMNMX.FTZ R64, R73, R64, !PT ;  /* 0x0000004049407209 */ /* 0x000fe40007810000 */
[----:B------:R-:W2:Y:S01]  /*1a0f0*/  MUFU.TANH R56, R56 ;  /* 0x0000003800387308 */ /* 0x000ea20000002400 */
[----:B------:R-:W-:Y:S02]  /*1a100*/  ISETP.GT.AND P3, PT, R66, 0x38, PT ;  /* 0x000000384200780c */ /* 0x000fe40003f64270 */
[----:B---3--:R-:W-:-:S02]  /*1a110*/  FSEL R75, R75, -INF , P4 ;  /* 0xff8000004b4b7808 */ /* 0x008fc40002000000 */
[----:B------:R-:W-:-:S03]  /*1a120*/  FMNMX.FTZ R64, R105, R64, !PT ;  /* 0x0000004069407209 */ /* 0x000fc60007810000 */
[----:B------:R-:W3:Y:S01]  /*1a130*/  MUFU.TANH R58, R58 ;  /* 0x0000003a003a7308 */ /* 0x000ee20000002400 */
[----:B------:R-:W-:-:S01]  /*1a140*/  FFMA.FTZ R12, R103, R10, -R28 ;  /* 0x0000000a670c7223 */ /* 0x000fc2000001081c */
[----:B------:R-:W-:Y:S02]  /*1a150*/  ISETP.GT.AND P4, PT, R66, 0x39, PT ;  /* 0x000000394200780c */ /* 0x000fe40003f84270 */
[----:B-1----:R-:W-:Y:S02]  /*1a160*/  FSEL R103, R74, -INF , P3 ;  /* 0xff8000004a677808 */ /* 0x002fe40001800000 */
[----:B------:R-:W-:Y:S02]  /*1a170*/  FMNMX.FTZ R64, R75, R64, !PT ;  /* 0x000000404b407209 */ /* 0x000fe40007810000 */
[----:B------:R-:W1:Y:S01]  /*1a180*/  MUFU.TANH R57, R57 ;  /* 0x0000003900397308 */ /* 0x000e620000002400 */
[----:B------:R-:W-:-:S01]  /*1a190*/  FFMA.FTZ R15, R101, R10, -R28 ;  /* 0x0000000a650f7223 */ /* 0x000fc2000001081c */
[----:B------:R-:W-:Y:S01]  /*1a1a0*/  ISETP.GT.AND P3, PT, R66, 0x40, PT ;  /* 0x000000404200780c */ /* 0x000fe20003f64270 */
[----:B------:R-:W-:Y:S01]  /*1a1b0*/  FMUL.FTZ R36, R2, R50 ;  /* 0x0000003202247220 */ /* 0x000fe20000410000 */
[----:B0-----:R-:W-:-:S02]  /*1a1c0*/  FSEL R101, R76, -INF , P4 ;  /* 0xff8000004c657808 */ /* 0x001fc40002000000 */
[----:B------:R-:W-:Y:S02]  /*1a1d0*/  FMNMX.FTZ R64, R103, R64, !PT ;  /* 0x0000004067407209 */ /* 0x000fe40007810000 */
[----:B------:R-:W0:Y:S01]  /*1a1e0*/  MUFU.TANH R60, R60 ;  /* 0x0000003c003c7308 */ /* 0x000e220000002400 */
[----:B------:R-:W-:Y:S01]  /*1a1f0*/  FMUL.FTZ R50, R2, R26 ;  /* 0x0000001a02327220 */ /* 0x000fe20000410000 */
[--C-:B------:R-:W-:Y:S01]  /*1a200*/  FFMA.FTZ R26, R117, R10, -R28.reuse ;  /* 0x0000000a751a7223 */ /* 0x100fe2000001081c */
[----:B------:R-:W-:Y:S02]  /*1a210*/  ISETP.GT.AND P4, PT, R66, 0x41, PT ;  /* 0x000000414200780c */ /* 0x000fe40003f84270 */
[----:B--2---:R-:W-:Y:S02]  /*1a220*/  FSEL R117, R56, -INF , P3 ;  /* 0xff80000038757808 */ /* 0x004fe40001800000 */
[----:B------:R-:W-:Y:S01]  /*1a230*/  FMNMX.FTZ R64, R101, R64, !PT ;  /* 0x0000004065407209 */ /* 0x000fe20007810000 */
[----:B------:R-:W2:Y:S01]  /*1a240*/  MUFU.TANH R59, R59 ;  /* 0x0000003b003b7308 */ /* 0x000ea20000002400 */
[----:B------:R-:W-:-:S01]  /*1a250*/  FFMA.FTZ R20, R99, R10, -R28 ;  /* 0x0000000a63147223 */ /* 0x000fc2000001081c */
[----:B------:R-:W-:-:S02]  /*1a260*/  ISETP.GT.AND P3, PT, R66, 0x48, PT ;  /* 0x000000484200780c */ /* 0x000fc40003f64270 */
[----:B---3--:R-:W-:Y:S02]  /*1a270*/  FSEL R99, R58, -INF , P4 ;  /* 0xff8000003a637808 */ /* 0x008fe40002000000 */
[----:B------:R-:W-:Y:S02]  /*1a280*/  FMNMX.FTZ R64, R117, R64, !PT ;  /* 0x0000004075407209 */ /* 0x000fe40007810000 */
[----:B------:R-:W3:Y:S01]  /*1a290*/  MUFU.TANH R62, R62 ;  /* 0x0000003e003e7308 */ /* 0x000ee20000002400 */
[----:B------:R-:W-:-:S01]  /*1a2a0*/  FFMA.FTZ R7, R119, R10, -R28 ;  /* 0x0000000a77077223 */ /* 0x000fc2000001081c */
[----:B------:R-:W-:Y:S02]  /*1a2b0*/  ISETP.GT.AND P4, PT, R66, 0x49, PT ;  /* 0x000000494200780c */ /* 0x000fe40003f84270 */
[----:B-1----:R-:W-:Y:S02]  /*1a2c0*/  FSEL R119, R57, -INF , P3 ;  /* 0xff80000039777808 */ /* 0x002fe40001800000 */
[----:B------:R-:W-:-:S02]  /*1a2d0*/  FMNMX.FTZ R64, R99, R64, !PT ;  /* 0x0000004063407209 */ /* 0x000fc40007810000 */
[----:B------:R-:W1:Y:S01]  /*1a2e0*/  MUFU.TANH R61, R61 ;  /* 0x0000003d003d7308 */ /* 0x000e620000002400 */
[----:B------:R-:W-:-:S01]  /*1a2f0*/  FFMA.FTZ R57, R97, R10, -R28 ;  /* 0x0000000a61397223 */ /* 0x000fc2000001081c */
[----:B------:R-:W-:Y:S02]  /*1a300*/  ISETP.GT.AND P3, PT, R66, 0x50, PT ;  /* 0x000000504200780c */ /* 0x000fe40003f64270 */
[----:B0-----:R-:W-:Y:S02]  /*1a310*/  FSEL R97, R60, -INF , P4 ;  /* 0xff8000003c617808 */ /* 0x001fe40002000000 */
[----:B------:R-:W-:Y:S02]  /*1a320*/  FMNMX.FTZ R64, R119, R64, !PT ;  /* 0x0000004077407209 */ /* 0x000fe40007810000 */
[----:B------:R-:W0:Y:S01]  /*1a330*/  MUFU.TANH R63, R63 ;  /* 0x0000003f003f7308 */ /* 0x000e220000002400 */
[----:B------:R-:W-:-:S01]  /*1a340*/  FFMA.FTZ R6, R123, R10, -R28 ;  /* 0x0000000a7b067223 */ /* 0x000fc2000001081c */
[----:B------:R-:W-:-:S02]  /*1a350*/  ISETP.GT.AND P4, PT, R66, 0x51, PT ;  /* 0x000000514200780c */ /* 0x000fc40003f84270 */
[----:B--2---:R-:W-:Y:S02]  /*1a360*/  FSEL R123, R59, -INF , P3 ;  /* 0xff8000003b7b7808 */ /* 0x004fe40001800000 */
[----:B------:R-:W-:Y:S02]  /*1a370*/  FMNMX.FTZ R64, R97, R64, !PT ;  /* 0x0000004061407209 */ /* 0x000fe40007810000 */
[----:B------:R-:W2:Y:S01]  /*1a380*/  MUFU.TANH R40, R40 ;  /* 0x0000002800287308 */ /* 0x000ea20000002400 */
[----:B------:R-:W-:-:S01]  /*1a390*/  FFMA.FTZ R56, R95, R10, -R28 ;  /* 0x0000000a5f387223 */ /* 0x000fc2000001081c */
[----:B------:R-:W-:Y:S02]  /*1a3a0*/  ISETP.GT.AND P3, PT, R66, 0x58, PT ;  /* 0x000000584200780c */ /* 0x000fe40003f64270 */
[----:B---3--:R-:W-:Y:S02]  /*1a3b0*/  FSEL R95, R62, -INF , P4 ;  /* 0xff8000003e5f7808 */ /* 0x008fe40002000000 */
[----:B------:R-:W-:-:S02]  /*1a3c0*/  FMNMX.FTZ R64, R123, R64, !PT ;  /* 0x000000407b407209 */ /* 0x000fc40007810000 */
[----:B------:R-:W3:Y:S01]  /*1a3d0*/  MUFU.TANH R42, R42 ;  /* 0x0000002a002a7308 */ /* 0x000ee20000002400 */
[----:B------:R-:W-:Y:S02]  /*1a3e0*/  ISETP.GT.AND P4, PT, R66, 0x59, PT ;  /* 0x000000594200780c */ /* 0x000fe40003f84270 */
[----:B-1----:R-:W-:Y:S02]  /*1a3f0*/  FSEL R61, R61, -INF , P3 ;  /* 0xff8000003d3d7808 */ /* 0x002fe40001800000 */
[----:B------:R-:W-:-:S03]  /*1a400*/  FMNMX.FTZ R64, R95, R64, !PT ;  /* 0x000000405f407209 */ /* 0x000fc60007810000 */
[----:B------:R-:W-:Y:S01]  /*1a410*/  MUFU.TANH R32, R32 ;  /* 0x0000002000207308 */ /* 0x000fe20000002400 */
[----:B------:R-:W-:Y:S02]  /*1a420*/  ISETP.GT.AND P3, PT, R66, 0x60, PT ;  /* 0x000000604200780c */ /* 0x000fe40003f64270 */
[----:B0-----:R-:W-:Y:S02]  /*1a430*/  FSEL R63, R63, -INF , P4 ;  /* 0xff8000003f3f7808 */ /* 0x001fe40002000000 */
[----:B------:R-:W-:-:S03]  /*1a440*/  FMNMX.FTZ R64, R61, R64, !PT ;  /* 0x000000403d407209 */ /* 0x000fc60007810000 */
[----:B------:R-:W0:Y:S01]  /*1a450*/  MUFU.TANH R44, R44 ;  /* 0x0000002c002c7308 */ /* 0x000e220000002400 */
[----:B------:R-:W-:-:S01]  /*1a460*/  FFMA.FTZ R59, R93, R10, -R28 ;  /* 0x0000000a5d3b7223 */ /* 0x000fc2000001081c */
[----:B------:R-:W-:Y:S02]  /*1a470*/  ISETP.GT.AND P4, PT, R66, 0x61, PT ;  /* 0x000000614200780c */ /* 0x000fe40003f84270 */
[----:B--2---:R-:W-:Y:S02]  /*1a480*/  FSEL R93, R40, -INF , P3 ;  /* 0xff800000285d7808 */ /* 0x004fe40001800000 */
[----:B------:R-:W-:Y:S02]  /*1a490*/  FMNMX.FTZ R64, R63, R64, !PT ;  /* 0x000000403f407209 */ /* 0x000fe40007810000 */
[----:B------:R-:W1:Y:S01]  /*1a4a0*/  MUFU.TANH R36, R36 ;  /* 0x0000002400247308 */ /* 0x000e620000002400 */
[----:B------:R-:W-:-:S01]  /*1a4b0*/  FFMA.FTZ R125, R125, R10, -R28 ;  /* 0x0000000a7d7d7223 */ /* 0x000fc2000001081c */
[----:B------:R-:W-:Y:S01]  /*1a4c0*/  FFMA.FTZ R40, R91, R10, -R28 ;  /* 0x0000000a5b287223 */ /* 0x000fe2000001081c */
[----:B------:R-:W-:-:S02]  /*1a4d0*/  ISETP.GT.AND P3, PT, R66, 0x68, PT ;  /* 0x000000684200780c */ /* 0x000fc40003f64270 */
[----:B---3--:R-:W-:Y:S02]  /*1a4e0*/  FSEL R91, R42, -INF , P4 ;  /* 0xff8000002a5b7808 */ /* 0x008fe40002000000 */
[----:B------:R-:W-:Y:S01]  /*1a4f0*/  FMNMX.FTZ R64, R93, R64, !PT ;  /* 0x000000405d407209 */ /* 0x000fe20007810000 */
[----:B------:R-:W2:Y:S01]  /*1a500*/  MUFU.TANH R48, R48 ;  /* 0x0000003000307308 */ /* 0x000ea20000002400 */
[----:B------:R-:W-:Y:S02]  /*1a510*/  ISETP.GT.AND P4, PT, R66, 0x69, PT ;  /* 0x000000694200780c */ /* 0x000fe40003f84270 */
[----:B------:R-:W-:-:S05]  /*1a520*/  FMNMX.FTZ R64, R91, R64, !PT ;  /* 0x000000405b407209 */ /* 0x000fca0007810000 */
[----:B------:R-:W3:Y:S01]  /*1a530*/  MUFU.TANH R46, R46 ;  /* 0x0000002e002e7308 */ /* 0x000ee20000002400 */
[----:B0-----:R-:W-:-:S07]  /*1a540*/  FSEL R127, R44, -INF , P4 ;  /* 0xff8000002c7f7808 */ /* 0x001fce0002000000 */
[----:B------:R0:W-:Y:S01]  /*1a550*/  MUFU.EX2 R3, R125 ;  /* 0x0000007d00037308 */ /* 0x0001e20000000800 */
[----:B------:R-:W-:Y:S02]  /*1a560*/  ISETP.GT.AND P4, PT, R66, 0x71, PT ;  /* 0x000000714200780c */ /* 0x000fe40003f84270 */
[----:B0-----:R-:W-:-:S05]  /*1a570*/  FSEL R125, R32, -INF , P3 ;  /* 0xff800000207d7808 */ /* 0x001fca0001800000 */
[----:B------:R-:W0:Y:S01]  /*1a580*/  MUFU.TANH R52, R52 ;  /* 0x0000003400347308 */ /* 0x000e220000002400 */
[----:B------:R-:W-:Y:S02]  /*1a590*/  ISETP.GT.AND P3, PT, R66, 0x70, PT ;  /* 0x000000704200780c */ /* 0x000fe40003f64270 */
[----:B------:R-:W-:Y:S02]  /*1a5a0*/  FMNMX.FTZ R64, R125, R64, !PT ;  /* 0x000000407d407209 */ /* 0x000fe40007810000 */
[----:B-1----:R-:W-:Y:S02]  /*1a5b0*/  FSEL R129, R36, -INF , P3 ;  /* 0xff80000024817808 */ /* 0x002fe40001800000 */
[----:B------:R-:W-:Y:S01]  /*1a5c0*/  FMNMX.FTZ R64, R127, R64, !PT ;  /* 0x000000407f407209 */ /* 0x000fe20007810000 */
[----:B------:R-:W1:Y:S01]  /*1a5d0*/  MUFU.TANH R50, R50 ;  /* 0x0000003200327308 */ /* 0x000e620000002400 */
[----:B------:R-:W-:-:S01]  /*1a5e0*/  FFMA.FTZ R32, R87, R10, -R28 ;  /* 0x0000000a57207223 */ /* 0x000fc2000001081c */
[----:B------:R-:W-:-:S02]  /*1a5f0*/  ISETP.GT.AND P3, PT, R66, 0x78, PT ;  /* 0x000000784200780c */ /* 0x000fc40003f64270 */
[----:B--2---:R-:W-:Y:S02]  /*1a600*/  FSEL R87, R48, -INF , P4 ;  /* 0xff80000030577808 */ /* 0x004fe40002000000 */
[----:B------:R-:W-:Y:S02]  /*1a610*/  FMNMX.FTZ R64, R129, R64, !PT ;  /* 0x0000004081407209 */ /* 0x000fe40007810000 */
[----:B------:R-:W2:Y:S01]  /*1a620*/  MUFU.TANH R54, R54 ;  /* 0x0000003600367308 */ /* 0x000ea20000002400 */
[----:B------:R-:W-:Y:S01]  /*1a630*/  ISETP.GT.AND P4, PT, R66, 0x79, PT ;  /* 0x000000794200780c */ /* 0x000fe20003f84270 */
[----:B------:R-:W-:Y:S01]  /*1a640*/  FMUL.FTZ R34, R2, R34 ;  /* 0x0000002202227220 */ /* 0x000fe20000410000 */
[----:B---3--:R-:W-:Y:S02]  /*1a650*/  FSEL R131, R46, -INF , P3 ;  /* 0xff8000002e837808 */ /* 0x008fe40001800000 */
        /* <DEDUP_REMOVED lines=23> */
[----:B0-----:R-:W-:Y:S02]  /*1a7d0*/  FSEL R79, R68, -INF , P4 ;  /* 0xff800000444f7808 */ /* 0x001fe40002000000 */
[----:B------:R-:W-:Y:S02]  /*1a7e0*/  FMNMX.FTZ R64, R137, R64, !PT ;  /* 0x0000004089407209 */ /* 0x000fe40007810000 */
[----:B------:R-:W0:Y:S01]  /*1a7f0*/  MUFU.TANH R78, R78 ;  /* 0x0000004e004e7308 */ /* 0x000e220000002400 */
[----:B------:R-:W-:Y:S02]  /*1a800*/  ISETP.GT.AND P4, PT, R66, 0x91, PT ;  /* 0x000000914200780c */ /* 0x000fe40003f84270 */
[----:B-1----:R-:W-:-:S02]  /*1a810*/  FSEL R139, R34, -INF , P3 ;  /* 0xff800000228b7808 */ /* 0x002fc40001800000 */
[----:B------:R-:W-:Y:S01]  /*1a820*/  FMNMX.FTZ R64, R79, R64, !PT ;  /* 0x000000404f407209 */ /* 0x000fe20007810000 */
[----:B------:R-:W-:Y:S01]  /*1a830*/  FFMA.FTZ R34, R77, R10, -R28 ;  /* 0x0000000a4d227223 */ /* 0x000fe2000001081c */
[----:B------:R-:W-:Y:S02]  /*1a840*/  ISETP.GT.AND P3, PT, R66, 0x98, PT ;  /* 0x000000984200780c */ /* 0x000fe40003f64270 */
[----:B--2---:R-:W-:Y:S02]  /*1a850*/  FSEL R77, R70, -INF , P4 ;  /* 0xff800000464d7808 */ /* 0x004fe40002000000 */
[----:B------:R-:W-:Y:S02]  /*1a860*/  FMNMX.FTZ R64, R139, R64, !PT ;  /* 0x000000408b407209 */ /* 0x000fe40007810000 */
[----:B------:R-:W-:Y:S02]  /*1a870*/  ISETP.GT.AND P4, PT, R66, 0x99, PT ;  /* 0x000000994200780c */ /* 0x000fe40003f84270 */
[----:B---3--:R-:W-:-:S02]  /*1a880*/  FSEL R141, R38, -INF , P3 ;  /* 0xff800000268d7808 */ /* 0x008fc40001800000 */
[----:B------:R-:W-:Y:S02]  /*1a890*/  FMNMX.FTZ R64, R77, R64, !PT ;  /* 0x000000404d407209 */ /* 0x000fe40007810000 */
[----:B0-----:R-:W-:Y:S02]  /*1a8a0*/  FSEL R143, R78, -INF , P4 ;  /* 0xff8000004e8f7808 */ /* 0x001fe40002000000 */
[----:B------:R-:W-:-:S04]  /*1a8b0*/  FMNMX.FTZ R64, R141, R64, !PT ;  /* 0x000000408d407209 */ /* 0x000fc80007810000 */
[----:B------:R-:W-:Y:S01]  /*1a8c0*/  FMNMX.FTZ R64, R143, R64, !PT ;  /* 0x000000408f407209 */ /* 0x000fe20007810000 */
[----:B------:R-:W-:-:S04]  /*1a8d0*/  FFMA.FTZ R38, R69, R10, -R28 ;  /* 0x0000000a45267223 */ /* 0x000fc8000001081c */
[----:B------:R-:W0:Y:S02]  /*1a8e0*/  SHFL.BFLY PT, R69, R64, 0x2, 0x1f ;  /* 0x0c401f0040457f89 */ /* 0x000e2400000e0000 */
[----:B0-----:R-:W-:-:S05]  /*1a8f0*/  FMNMX.FTZ R69, R64, R69, !PT ;  /* 0x0000004540457209 */ /* 0x001fca0007810000 */
[----:B------:R-:W0:Y:S01]  /*1a900*/  SHFL.BFLY PT, R50, R69, 0x1, 0x1f ;  /* 0x0c201f0045327f89 */ /* 0x000e2200000e0000 */
[----:B------:R-:W-:-:S01]  /*1a910*/  FFMA.FTZ R35, R121, R10, -R28 ;  /* 0x0000000a79237223 */ /* 0x000fc2000001081c */
[-CC-:B------:R-:W-:Y:S01]  /*1a920*/  FFMA.FTZ R46, R5, R10.reuse, -R28.reuse ;  /* 0x0000000a052e7223 */ /* 0x180fe2000001081c */
[----:B------:R-:W-:-:S01]  /*1a930*/  FFMA.FTZ R5, R33, R10, -R28 ;  /* 0x0000000a21057223 */ /* 0x000fc2000001081c */
[-CC-:B------:R-:W-:Y:S01]  /*1a940*/  FFMA.FTZ R33, R43, R10.reuse, -R28.reuse ;  /* 0x0000000a2b217223 */ /* 0x180fe2000001081c */
[----:B------:R-:W-:-:S01]  /*1a950*/  FFMA.FTZ R4, R4, R10, -R28 ;  /* 0x0000000a04047223 */ /* 0x000fc2000001081c */
[----:B------:R-:W-:Y:S01]  /*1a960*/  MUFU.EX2 R27, R27 ;  /* 0x0000001b001b7308 */ /* 0x000fe20000000800 */
[----:B0-----:R-:W-:-:S04]  /*1a970*/  FMNMX.FTZ R121, R69, R50, !PT ;  /* 0x0000003245797209 */ /* 0x001fc80007810000 */
[C---:B------:R-:W-:Y:S01]  /*1a980*/  FSETP.NEU.FTZ.AND P3, PT, R121.reuse, -INF , PT ;  /* 0xff8000007900780b */ /* 0x040fe20003f7d000 */
[----:B------:R-:W-:-:S05]  /*1a990*/  FFMA.FTZ R43, R121, R10, -8 ;  /* 0xc1000000792b7423 */ /* 0x000fca000001000a */
[----:B------:R-:W-:Y:S01]  /*1a9a0*/  FSEL R66, R43, RZ, P3 ;  /* 0x000000ff2b427208 */ /* 0x000fe20001800000 */
[----:B------:R-:W-:Y:S04]  /*1a9b0*/  MUFU.EX2 R4, R4 ;  /* 0x0000000400047308 */ /* 0x000fe80000000800 */
[----:B------:R-:W-:-:S01]  /*1a9c0*/  FFMA.FTZ R217, R39, R10, -R66 ;  /* 0x0000000a27d97223 */ /* 0x000fc20000010842 */
[-CC-:B------:R-:W-:Y:S01]  /*1a9d0*/  FFMA.FTZ R30, R30, R10.reuse, -R66.reuse ;  /* 0x0000000a1e1e7223 */ /* 0x180fe20000010842 */
[----:B------:R-:W-:-:S02]  /*1a9e0*/  FFMA.FTZ R51, R51, R10, -R66 ;  /* 0x0000000a33337223 */ /* 0x000fc40000010842 */
[----:B------:R-:W-:Y:S01]  /*1a9f0*/  MUFU.EX2 R24, R24 ;  /* 0x0000001800187308 */ /* 0x000fe20000000800 */
[----:B------:R-:W-:-:S01]  /*1aa00*/  FFMA.FTZ R83, R83, R10, -R66 ;  /* 0x0000000a53537223 */ /* 0x000fc20000010842 */
[----:B------:R-:W-:-:S06]  /*1aa10*/  FFMA.FTZ R219, R109, R10, -R66 ;  /* 0x0000000a6ddb7223 */ /* 0x000fcc0000010842 */
[----:B------:R-:W-:Y:S08]  /*1aa20*/  MUFU.EX2 R217, R217 ;  /* 0x000000d900d97308 */ /* 0x000ff00000000800 */
[----:B------:R-:W0:Y:S01]  /*1aa30*/  MUFU.EX2 R30, R30 ;  /* 0x0000001e001e7308 */ /* 0x000e220000000800 */
[----:B------:R-:W-:-:S01]  /*1aa40*/  FFMA.FTZ R41, R41, R10, -R28 ;  /* 0x0000000a29297223 */ /* 0x000fc2000001081c */
[----:B------:R-:W-:-:S06]  /*1aa50*/  FFMA.FTZ R52, R13, R10, -R66 ;  /* 0x0000000a0d347223 */ /* 0x000fcc0000010842 */
[----:B------:R-:W1:Y:S08]  /*1aa60*/  MUFU.EX2 R51, R51 ;  /* 0x0000003300337308 */ /* 0x000e700000000800 */
[----:B------:R-:W2:Y:S01]  /*1aa70*/  MUFU.EX2 R31, R31 ;  /* 0x0000001f001f7308 */ /* 0x000ea20000000800 */
[----:B------:R-:W-:-:S07]  /*1aa80*/  FFMA.FTZ R113, R113, R10, -R66 ;  /* 0x0000000a71717223 */ /* 0x000fce0000010842 */
[----:B------:R-:W3:Y:S08]  /*1aa90*/  MUFU.EX2 R68, R83 ;  /* 0x0000005300447308 */ /* 0x000ef00000000800 */
[----:B------:R-:W4:Y:S01]  /*1aaa0*/  MUFU.EX2 R26, R26 ;  /* 0x0000001a001a7308 */ /* 0x000f220000000800 */
[----:B0-----:R-:W-:-:S07]  /*1aab0*/  FADD.FTZ R78, R217, R30 ;  /* 0x0000001ed94e7221 */ /* 0x001fce0000010000 */
[----:B------:R-:W0:Y:S01]  /*1aac0*/  MUFU.EX2 R219, R219 ;  /* 0x000000db00db7308 */ /* 0x000e220000000800 */
[----:B------:R-:W-:-:S07]  /*1aad0*/  FFMA.FTZ R111, R111, R10, -R66 ;  /* 0x0000000a6f6f7223 */ /* 0x000fce0000010842 */
[----:B------:R-:W5:Y:S08]  /*1aae0*/  MUFU.EX2 R35, R35 ;  /* 0x0000002300237308 */ /* 0x000f700000000800 */
[----:B------:R1:W-:Y:S01]  /*1aaf0*/  MUFU.EX2 R50, R41 ;  /* 0x0000002900327308 */ /* 0x0003e20000000800 */
[----:B------:R-:W-:-:S01]  /*1ab00*/  FFMA.FTZ R213, R115, R10, -R66 ;  /* 0x0000000a73d57223 */ /* 0x000fc20000010842 */
[----:B-1----:R-:W-:-:S06]  /*1ab10*/  FADD.FTZ R41, R4, R27 ;  /* 0x0000001b04297221 */ /* 0x002fcc0000010000 */
[----:B------:R-:W1:Y:S01]  /*1ab20*/  MUFU.EX2 R52, R52 ;  /* 0x0000003400347308 */ /* 0x000e620000000800 */
[----:B------:R-:W-:-:S01]  /*1ab30*/  FADD.FTZ R80, R24, R41 ;  /* 0x0000002918507221 */ /* 0x000fc20000010000 */
[----:B------:R-:W-:-:S06]  /*1ab40*/  FADD.FTZ R41, R51, R78 ;  /* 0x0000004e33297221 */ /* 0x000fcc0000010000 */
[----:B------:R-:W1:Y:S01]  /*1ab50*/  MUFU.EX2 R113, R113 ;  /* 0x0000007100717308 */ /* 0x000e620000000800 */
[----:B--2---:R-:W-:-:S01]  /*1ab60*/  FADD.FTZ R43, R31, R80 ;  /* 0x000000501f2b7221 */ /* 0x004fc20000010000 */
[----:B---3--:R-:W-:Y:S01]  /*1ab70*/  FADD.FTZ R78, R68, R41 ;  /* 0x00000029444e7221 */ /* 0x008fe20000010000 */
[----:B------:R-:W-:-:S05]  /*1ab80*/  FFMA.FTZ R54, R21, R10, -R66 ;  /* 0x0000000a15367223 */ /* 0x000fca0000010842 */
[----:B------:R-:W2:Y:S01]  /*1ab90*/  MUFU.EX2 R6, R6 ;  /* 0x0000000600067308 */ /* 0x000ea20000000800 */
[----:B----4-:R-:W-:-:S01]  /*1aba0*/  FADD.FTZ R80, R26, R43 ;  /* 0x0000002b1a507221 */ /* 0x010fc20000010000 */
[----:B0-----:R-:W-:-:S06]  /*1abb0*/  FADD.FTZ R41, R219, R78 ;  /* 0x0000004edb297221 */ /* 0x001fcc0000010000 */
[----:B------:R-:W0:Y:S01]  /*1abc0*/  MUFU.EX2 R70, R111 ;  /* 0x0000006f00467308 */ /* 0x000e220000000800 */
[----:B------:R-:W-:-:S01]  /*1abd0*/  FFMA.FTZ R107, R107, R10, -R66 ;  /* 0x0000000a6b6b7223 */ /* 0x000fc20000010842 */
[----:B-----5:R-:W-:-:S06]  /*1abe0*/  FADD.FTZ R80, R35, R80 ;  /* 0x0000005023507221 */ /* 0x020fcc0000010000 */
[----:B------:R-:W3:Y:S01]  /*1abf0*/  MUFU.EX2 R7, R7 ;  /* 0x0000000700077308 */ /* 0x000ee20000000800 */
[----:B-1----:R-:W-:-:S01]  /*1ac00*/  FADD.FTZ R78, R52, R41 ;  /* 0x00000029344e7221 */ /* 0x002fc20000010000 */
[----:B------:R-:W-:-:S06]  /*1ac10*/  FADD.FTZ R41, R3, R80 ;  /* 0x0000005003297221 */ /* 0x000fcc0000010000 */
[----:B------:R-:W1:Y:S01]  /*1ac20*/  MUFU.EX2 R213, R213 ;  /* 0x000000d500d57308 */ /* 0x000e620000000800 */
[----:B------:R-:W-:-:S07]  /*1ac30*/  FFMA.FTZ R73, R73, R10, -R66 ;  /* 0x0000000a49497223 */ /* 0x000fce0000010842 */
[----:B------:R-:W4:Y:S01]  /*1ac40*/  MUFU.EX2 R8, R8 ;  /* 0x0000000800087308 */ /* 0x000f220000000800 */
[----:B------:R-:W-:-:S01]  /*1ac50*/  FADD.FTZ R43, R113, R78 ;  /* 0x0000004e712b7221 */ /* 0x000fc20000010000 */
[----:B------:R-:W-:-:S06]  /*1ac60*/  FFMA.FTZ R215, R105, R10, -R66 ;  /* 0x0000000a69d77223 */ /* 0x000fcc0000010842 */
[----:B------:R-:W5:Y:S01]  /*1ac70*/  MUFU.EX2 R54, R54 ;  /* 0x0000003600367308 */ /* 0x000f620000000800 */
[----:B--2---:R-:W-:-:S07]  /*1ac80*/  FADD.FTZ R80, R6, R41 ;  /* 0x0000002906507221 */ /* 0x004fce0000010000 */
[----:B------:R-:W2:Y:S01]  /*1ac90*/  MUFU.EX2 R11, R11 ;  /* 0x0000000b000b7308 */ /* 0x000ea20000000800 */
[----:B0-----:R-:W-:-:S01]  /*1aca0*/  FADD.FTZ R82, R70, R43 ;  /* 0x0000002b46527221 */ /* 0x001fc20000010000 */
[----:B------:R-:W-:-:S06]  /*1acb0*/  FFMA.FTZ R58, R75, R10, -R66 ;  /* 0x0000000a4b3a7223 */ /* 0x000fcc0000010842 */
[----:B------:R-:W0:Y:S01]  /*1acc0*/  MUFU.EX2 R107, R107 ;  /* 0x0000006b006b7308 */ /* 0x000e220000000800 */
[----:B---3--:R-:W-:-:S01]  /*1acd0*/  FADD.FTZ R41, R7, R80 ;  /* 0x0000005007297221 */ /* 0x008fc20000010000 */
[----:B------:R-:W-:-:S06]  /*1ace0*/  @!P2 PRMT R0, RZ, 0x654, R0 ;  /* 0x00000654ff00a816 */ /* 0x000fcc0000000000 */
[----:B------:R-:W3:Y:S01]  /*1acf0*/  MUFU.EX2 R14, R14 ;  /* 0x0000000e000e7308 */ /* 0x000ee20000000800 */
[----:B-1----:R-:W-:-:S01]  /*1ad00*/  FADD.FTZ R43, R213, R82 ;  /* 0x00000052d52b7221 */ /* 0x002fc20000010000 */
[----:B------:R-:W-:-:S06]  /*1ad10*/  FFMA.FTZ R103, R103, R10, -R66 ;  /* 0x0000000a67677223 */ /* 0x000fcc0000010842 */
[----:B------:R-:W1:Y:S01]  /*1ad20*/  MUFU.EX2 R72, R73 ;  /* 0x0000004900487308 */ /* 0x000e620000000800 */
[----:B----4-:R-:W-:-:S01]  /*1ad30*/  FADD.FTZ R80, R8, R41 ;  /* 0x0000002908507221 */ /* 0x010fc20000010000 */
[----:B------:R4:W-:Y:S06]  /*1ad40*/  @!P2 SYNCS.ARRIVE.TRANS64.RED.A1T0 RZ, [R0+URZ], RZ ;  /* 0x000000ff00ffa9a7 */ /* 0x0009ec000810043f */
[----:B------:R-:W1:Y:S01]  /*1ad50*/  MUFU.EX2 R12, R12 ;  /* 0x0000000c000c7308 */ /* 0x000e620000000800 */
[----:B------:R-:W-:-:S01]  /*1ad60*/  FFMA.FTZ R101, R101, R10, -R66 ;  /* 0x0000000a65657223 */ /* 0x000fc20000010842 */
[-CC-:B------:R-:W-:Y:S01]  /*1ad70*/  FFMA.FTZ R13, R117, R10.reuse, -R66.reuse ;  /* 0x0000000a750d7223 */ /* 0x180fe20000010842 */
[----:B------:R-:W-:-:S01]  /*1ad80*/  FFMA.FTZ R60, R99, R10, -R66 ;  /* 0x0000000a633c7223 */ /* 0x000fc20000010842 */
[----:B------:R-:W-:-:S04]  /*1ad90*/  FFMA.FTZ R119, R119, R10, -R66 ;  /* 0x0000000a77777223 */ /* 0x000fc80000010842 */
[----:B------:R-:W1:Y:S01]  /*1ada0*/  MUFU.EX2 R215, R215 ;  /* 0x000000d700d77308 */ /* 0x000e620000000800 */
[----:B------:R-:W-:-:S01]  /*1adb0*/  FFMA.FTZ R97, R97, R10, -R66 ;  /* 0x0000000a61617223 */ /* 0x000fc20000010842 */
[-CC-:B------:R-:W-:Y:S01]  /*1adc0*/  FFMA.FTZ R21, R123, R10.reuse, -R66.reuse ;  /* 0x0000000a7b157223 */ /* 0x180fe20000010842 */
[----:B------:R-:W-:-:S01]  /*1add0*/  FFMA.FTZ R62, R95, R10, -R66 ;  /* 0x0000000a5f3e7223 */ /* 0x000fc20000010842 */
[-CC-:B------:R-:W-:Y:S01]  /*1ade0*/  FFMA.FTZ R39, R61, R10.reuse, -R66.reuse ;  /* 0x0000000a3d277223 */ /* 0x180fe20000010842 */
[----:B------:R-:W-:-:S03]  /*1adf0*/  FFMA.FTZ R64, R63, R10, -R66 ;  /* 0x0000000a3f407223 */ /* 0x000fc60000010842 */
[----:B------:R-:W1:Y:S01]  /*1ae00*/  MUFU.EX2 R15, R15 ;  /* 0x0000000f000f7308 */ /* 0x000e620000000800 */
[----:B------:R-:W-:-:S01]  /*1ae10*/  FFMA.FTZ R205, R93, R10, -R66 ;  /* 0x0000000a5dcd7223 */ /* 0x000fc20000010842 */
[-CC-:B----4-:R-:W-:Y:S01]  /*1ae20*/  FFMA.FTZ R0, R91, R10.reuse, -R66.reuse ;  /* 0x0000000a5b007223 */ /* 0x190fe20000010842 */
[----:B------:R-:W-:-:S01]  /*1ae30*/  FFMA.FTZ R125, R125, R10, -R66 ;  /* 0x0000000a7d7d7223 */ /* 0x000fc20000010842 */
[-CC-:B------:R-:W-:Y:S01]  /*1ae40*/  FFMA.FTZ R127, R127, R10.reuse, -R66.reuse ;  /* 0x0000000a7f7f7223 */ /* 0x180fe20000010842 */
[----:B------:R-:W-:-:S01]  /*1ae50*/  FFMA.FTZ R129, R129, R10, -R66 ;  /* 0x0000000a81817223 */ /* 0x000fc20000010842 */
[-CC-:B------:R-:W-:Y:S01]  /*1ae60*/  FFMA.FTZ R87, R87, R10.reuse, -R66.reuse ;  /* 0x0000000a57577223 */ /* 0x180fe20000010842 */
[----:B------:R-:W-:-:S01]  /*1ae70*/  FFMA.FTZ R131, R131, R10, -R66 ;  /* 0x0000000a83837223 */ /* 0x000fc20000010842 */
[----:B------:R-:W4:Y:S01]  /*1ae80*/  MUFU.EX2 R58, R58 ;  /* 0x0000003a003a7308 */ /* 0x000f220000000800 */
        /* <DEDUP_REMOVED lines=9> */
[----:B------:R-:W4:Y:S01]  /*1af20*/  MUFU.EX2 R20, R20 ;  /* 0x0000001400147308 */ /* 0x000f220000000800 */
[----:B-----5:R-:W-:-:S01]  /*1af30*/  FADD.FTZ R66, R54, R43 ;  /* 0x0000002b36427221 */ /* 0x020fc20000010000 */
[----:B--2---:R-:W-:Y:S01]  /*1af40*/  FADD.FTZ R41, R11, R80 ;  /* 0x000000500b297221 */ /* 0x004fe20000010000 */
[----:B------:R-:W-:-:S02]  /*1af50*/  F2FP.SATFINITE.E4M3.F32.PACK_AB_MERGE_C R216, R31, R24, RZ ;  /* 0x000000181fd8723e */ /* 0x000fc400048070ff */
[----:B0-----:R-:W-:Y:S01]  /*1af60*/  FADD.FTZ R31, R107, R66 ;  /* 0x000000426b1f7221 */ /* 0x001fe20000010000 */
[----:B---3--:R-:W-:-:S02]  /*1af70*/  FADD.FTZ R41, R14, R41 ;  /* 0x000000290e297221 */ /* 0x008fc40000010000 */
[----:B------:R-:W-:Y:S01]  /*1af80*/  MUFU.EX2 R57, R57 ;  /* 0x0000003900397308 */ /* 0x000fe20000000800 */
[----:B-1----:R-:W-:-:S01]  /*1af90*/  FADD.FTZ R24, R72, R31 ;  /* 0x0000001f48187221 */ /* 0x002fc20000010000 */
[----:B------:R-:W-:-:S06]  /*1afa0*/  FADD.FTZ R66, R12, R41 ;  /* 0x000000290c427221 */ /* 0x000fcc0000010000 */
[----:B------:R-:W0:Y:S01]  /*1afb0*/  MUFU.EX2 R103, R103 ;  /* 0x0000006700677308 */ /* 0x000e220000000800 */
[----:B------:R-:W-:Y:S01]  /*1afc0*/  F2FP.SATFINITE.E4M3.F32.PACK_AB_MERGE_C R218, R6, R3, RZ ;  /* 0x0000000306da723e */ /* 0x000fe200048070ff */
[----:B------:R-:W-:-:S06]  /*1afd0*/  FADD.FTZ R3, R215, R24 ;  /* 0x00000018d7037221 */ /* 0x000fcc0000010000 */
[----:B------:R-:W1:Y:S01]  /*1afe0*/  MUFU.EX2 R74, R101 ;  /* 0x00000065004a7308 */ /* 0x000e620000000800 */
[----:B------:R-:W-:Y:S01]  /*1aff0*/  F2FP.SATFINITE.E4M3.F32.PACK_AB_MERGE_C R212, R14, R11, RZ ;  /* 0x0000000b0ed4723e */ /* 0x000fe200048070ff */
[----:B------:R-:W-:Y:S01]  /*1b000*/  FFMA.FTZ R89, R89, R10, -R28 ;  /* 0x0000000a59597223 */ /* 0x000fe2000001081c */
[----:B------:R-:W-:-:S05]  /*1b010*/  FADD.FTZ R11, R15, R66 ;  /* 0x000000420f0b7221 */ /* 0x000fca0000010000 */
[----:B------:R-:W2:Y:S01]  /*1b020*/  MUFU.EX2 R56, R56 ;  /* 0x0000003800387308 */ /* 0x000ea20000000800 */
[----:B----4-:R-:W-:-:S01]  /*1b030*/  FADD.FTZ R14, R58, R3 ;  /* 0x000000033a0e7221 */ /* 0x010fc20000010000 */
[----:B------:R-:W-:-:S06]  /*1b040*/  FADD.FTZ R24, R20, R11 ;  /* 0x0000000b14187221 */ /* 0x000fcc0000010000 */
[----:B------:R-:W3:Y:S08]  /*1b050*/  MUFU.EX2 R13, R13 ;  /* 0x0000000d000d7308 */ /* 0x000ef00000000800 */
[----:B------:R-:W4:Y:S01]  /*1b060*/  MUFU.EX2 R59, R59 ;  /* 0x0000003b003b7308 */ /* 0x000f220000000800 */
[----:B0-----:R-:W-:-:S01]  /*1b070*/  FADD.FTZ R3, R103, R14 ;  /* 0x0000000e67037221 */ /* 0x001fc20000010000 */
[----:B------:R-:W-:-:S06]  /*1b080*/  F2FP.SATFINITE.E4M3.F32.PACK_AB_MERGE_C R214, R57, R20, RZ ;  /* 0x0000001439d6723e */ /* 0x000fcc00048070ff */
[----:B------:R-:W0:Y:S01]  /*1b090*/  MUFU.EX2 R60, R60 ;  /* 0x0000003c003c7308 */ /* 0x000e220000000800 */
[----:B------:R-:W-:-:S01]  /*1b0a0*/  FADD.FTZ R57, R57, R24 ;  /* 0x0000001839397221 */ /* 0x000fc20000010000 */
[----:B------:R-:W-:-:S06]  /*1b0b0*/  FFMA.FTZ R85, R85, R10, -R28 ;  /* 0x0000000a55557223 */ /* 0x000fcc000001081c */
[----:B------:R-:W5:Y:S01]  /*1b0c0*/  MUFU.EX2 R40, R40 ;  /* 0x0000002800287308 */ /* 0x000f620000000800 */
[C---:B-1----:R-:W-:Y:S01]  /*1b0d0*/  F2FP.SATFINITE.E4M3.F32.PACK_AB_MERGE_C R103, R74.reuse, R103, RZ ;  /* 0x000000674a67723e */ /* 0x042fe200048070ff */
[----:B------:R-:W-:-:S06]  /*1b0e0*/  FADD.FTZ R74, R74, R3 ;  /* 0x000000034a4a7221 */ /* 0x000fcc0000010000 */
[----:B------:R-:W-:Y:S01]  /*1b0f0*/  MUFU.EX2 R89, R89 ;  /* 0x0000005900597308 */ /* 0x000fe20000000800 */
[----:B--2---:R-:W-:-:S07]  /*1b100*/  FADD.FTZ R14, R56, R57 ;  /* 0x00000039380e7221 */ /* 0x004fce0000010000 */
[----:B------:R-:W1:Y:S01]  /*1b110*/  MUFU.EX2 R119, R119 ;  /* 0x0000007700777308 */ /* 0x000e620000000800 */
[----:B---3--:R-:W-:-:S07]  /*1b120*/  FADD.FTZ R3, R13, R74 ;  /* 0x0000004a0d037221 */ /* 0x008fce0000010000 */
[----:B------:R-:W2:Y:S01]  /*1b130*/  MUFU.EX2 R76, R97 ;  /* 0x00000061004c7308 */ /* 0x000ea20000000800 */
[----:B----4-:R-:W-:-:S07]  /*1b140*/  FADD.FTZ R11, R59, R14 ;  /* 0x0000000e3b0b7221 */ /* 0x010fce0000010000 */
[----:B------:R-:W3:Y:S01]  /*1b150*/  MUFU.EX2 R32, R32 ;  /* 0x0000002000207308 */ /* 0x000ee20000000800 */
[----:B0-----:R-:W-:-:S01]  /*1b160*/  FADD.FTZ R14, R60, R3 ;  /* 0x000000033c0e7221 */ /* 0x001fc20000010000 */
[----:B-----5:R-:W-:-:S06]  /*1b170*/  FADD.FTZ R20, R40, R11 ;  /* 0x0000000b28147221 */ /* 0x020fcc0000010000 */
[----:B------:R-:W0:Y:S01]  /*1b180*/  MUFU.EX2 R21, R21 ;  /* 0x0000001500157308 */ /* 0x000e220000000800 */
[----:B------:R-:W-:-:S07]  /*1b190*/  FFMA.FTZ R71, R71, R10, -R28 ;  /* 0x0000000a47477223 */ /* 0x000fce000001081c */
[----:B------:R-:W4:Y:S08]  /*1b1a0*/  MUFU.EX2 R62, R62 ;  /* 0x0000003e003e7308 */ /* 0x000f300000000800 */
[----:B------:R-:W-:Y:S08]  /*1b1b0*/  MUFU.EX2 R36, R36 ;  /* 0x0000002400247308 */ /* 0x000ff00000000800 */
[----:B------:R-:W-:Y:S08]  /*1b1c0*/  MUFU.EX2 R55, R55 ;  /* 0x0000003700377308 */ /* 0x000ff00000000800 */
[----:B------:R-:W-:Y:S01]  /*1b1d0*/  MUFU.EX2 R39, R39 ;  /* 0x0000002700277308 */ /* 0x000fe20000000800 */
[----:B------:R-:W-:Y:S01]  /*1b1e0*/  F2FP.SATFINITE.E4M3.F32.PACK_AB_MERGE_C R212, R8, R7, R212 ;  /* 0x0000000708d4723e */ /* 0x000fe200048070d4 */
[----:B------:R-:W-:-:S06]  /*1b1f0*/  FFMA.FTZ R67, R67, R10, -R28 ;  /* 0x0000000a43437223 */ /* 0x000fcc000001081c */
[----:B------:R-:W-:Y:S01]  /*1b200*/  MUFU.EX2 R64, R64 ;  /* 0x0000004000407308 */ /* 0x000fe20000000800 */
[----:B------:R-:W-:Y:S01]  /*1b210*/  F2FP.SATFINITE.E4M3.F32.PACK_AB_MERGE_C R214, R15, R12, R214 ;  /* 0x0000000c0fd6723e */ /* 0x000fe200048070d6 */
[----:B------:R-:W-:-:S06]  /*1b220*/  FFMA.FTZ R42, R65, R10, -R28 ;  /* 0x0000000a412a7223 */ /* 0x000fcc000001081c */
[----:B------:R-:W-:Y:S08]  /*1b230*/  MUFU.EX2 R34, R34 ;  /* 0x0000002200227308 */ /* 0x000ff00000000800 */
[----:B------:R-:W-:Y:S01]  /*1b240*/  MUFU.EX2 R205, R205 ;  /* 0x000000cd00cd7308 */ /* 0x000fe20000000800 */
[----:B------:R-:W-:-:S07]  /*1b250*/  FFMA.FTZ R49, R49, R10, -R28 ;  /* 0x0000000a31317223 */ /* 0x000fce000001081c */
[----:B------:R-:W-:Y:S08]  /*1b260*/  MUFU.EX2 R0, R0 ;  /* 0x0000000000007308 */ /* 0x000ff00000000800 */
[----:B------:R-:W-:Y:S01]  /*1b270*/  MUFU.EX2 R38, R38 ;  /* 0x0000002600267308 */ /* 0x000fe20000000800 */
[----:B------:R-:W-:-:S01]  /*1b280*/  FFMA.FTZ R44, R53, R10, -R28 ;  /* 0x0000000a352c7223 */ /* 0x000fc2000001081c */
[----:B------:R-:W-:-:S06]  /*1b290*/  FFMA.FTZ R25, R25, R10, -R28 ;  /* 0x0000000a19197223 */ /* 0x000fcc000001081c */
[----:B------:R-:W-:Y:S08]  /*1b2a0*/  MUFU.EX2 R125, R125 ;  /* 0x0000007d007d7308 */ /* 0x000ff00000000800 */
[----:B------:R-:W-:Y:S01]  /*1b2b0*/  MUFU.EX2 R78, R127 ;  /* 0x0000007f004e7308 */ /* 0x000fe20000000800 */
[----:B------:R-:W-:Y:S01]  /*1b2c0*/  F2FP.SATFINITE.E4M3.F32.PACK_AB_MERGE_C R216, R27, R4, R216 ;  /* 0x000000041bd8723e */ /* 0x000fe200048070d8 */
[----:B------:R-:W-:Y:S01]  /*1b2d0*/  FFMA.FTZ R29, R29, R10, -R28 ;  /* 0x0000000a1d1d7223 */ /* 0x000fe2000001081c */
[----:B------:R-:W5:Y:S05]  /*1b2e0*/  @P0 LDC R24, c[0x0][0x44c] ;  /* 0x00011300ff180b82 */ /* 0x000f6a0000000800 */
[----:B------:R-:W4:Y:S01]  /*1b2f0*/  MUFU.EX2 R85, R85 ;  /* 0x0000005500557308 */ /* 0x000f220000000800 */
[----:B-1----:R-:W-:-:S01]  /*1b300*/  FADD.FTZ R3, R119, R14 ;  /* 0x0000000e77037221 */ /* 0x002fc20000010000 */
[C---:B------:R-:W-:Y:S01]  /*1b310*/  F2FP.SATFINITE.E4M3.F32.PACK_AB_MERGE_C R208, R89.reuse, R40, RZ ;  /* 0x0000002859d0723e */ /* 0x040fe200048070ff */
[----:B------:R-:W-:-:S01]  /*1b320*/  FADD.FTZ R89, R89, R20 ;  /* 0x0000001459597221 */ /* 0x000fc20000010000 */
[C---:B--2---:R-:W-:Y:S01]  /*1b330*/  F2FP.SATFINITE.E4M3.F32.PACK_AB_MERGE_C R209, R76.reuse, R119, RZ ;  /* 0x000000774cd1723e */ /* 0x044fe200048070ff */
[----:B------:R-:W-:-:S02]  /*1b340*/  FADD.FTZ R76, R76, R3 ;  /* 0x000000034c4c7221 */ /* 0x000fc40000010000 */
[----:B---3--:R-:W-:Y:S01]  /*1b350*/  FADD.FTZ R14, R32, R89 ;  /* 0x00000059200e7221 */ /* 0x008fe20000010000 */
[----:B------:R-:W1:Y:S01]  /*1b360*/  MUFU.EX2 R71, R71 ;  /* 0x0000004700477308 */ /* 0x000e620000000800 */
[----:B0-----:R-:W-:-:S04]  /*1b370*/  FADD.FTZ R3, R21, R76 ;  /* 0x0000004c15037221 */ /* 0x001fc80000010000 */
[----:B----4-:R-:W-:Y:S01]  /*1b380*/  FADD.FTZ R12, R62, R3 ;  /* 0x000000033e0c7221 */ /* 0x010fe20000010000 */
[----:B------:R-:W-:-:S02]  /*1b390*/  FADD.FTZ R7, R85, R14 ;  /* 0x0000000e55077221 */ /* 0x000fc40000010000 */
[----:B------:R-:W0:Y:S02]  /*1b3a0*/  MUFU.EX2 R67, R67 ;  /* 0x0000004300437308 */ /* 0x000e240000000800 */
[----:B------:R-:W-:-:S01]  /*1b3b0*/  FADD.FTZ R14, R36, R7 ;  /* 0x00000007240e7221 */ /* 0x000fc20000010000 */
[----:B------:R-:W-:Y:S01]  /*1b3c0*/  FADD.FTZ R3, R39, R12 ;  /* 0x0000000c27037221 */ /* 0x000fe20000010000 */
[C---:B------:R-:W-:Y:S02]  /*1b3d0*/  F2FP.SATFINITE.E4M3.F32.PACK_AB_MERGE_C R210, R55.reuse, R36, RZ ;  /* 0x0000002437d2723e */ /* 0x040fe400048070ff */
[----:B------:R-:W-:Y:S01]  /*1b3e0*/  FADD.FTZ R55, R55, R14 ;  /* 0x0000000e37377221 */ /* 0x000fe20000010000 */
[C---:B------:R-:W-:Y:S01]  /*1b3f0*/  F2FP.SATFINITE.E4M3.F32.PACK_AB_MERGE_C R211, R64.reuse, R39, RZ ;  /* 0x0000002740d3723e */ /* 0x040fe200048070ff */
[----:B------:R-:W2:Y:S01]  /*1b400*/  MUFU.EX2 R42, R42 ;  /* 0x0000002a002a7308 */ /* 0x000ea20000000800 */
[----:B------:R-:W-:-:S01]  /*1b410*/  FADD.FTZ R64, R64, R3 ;  /* 0x0000000340407221 */ /* 0x000fc20000010000 */
[----:B------:R-:W-:-:S03]  /*1b420*/  FADD.FTZ R14, R34, R55 ;  /* 0x00000037220e7221 */ /* 0x000fc60000010000 */
[----:B------:R-:W-:Y:S01]  /*1b430*/  FADD.FTZ R3, R205, R64 ;  /* 0x00000040cd037221 */ /* 0x000fe20000010000 */
[----:B-1----:R-:W-:-:S02]  /*1b440*/  FADD.FTZ R7, R71, R14 ;  /* 0x0000000e47077221 */ /* 0x002fc40000010000 */
[----:B------:R-:W1:Y:S01]  /*1b450*/  MUFU.EX2 R129, R129 ;  /* 0x0000008100817308 */ /* 0x000e620000000800 */
[----:B------:R-:W-:-:S01]  /*1b460*/  FADD.FTZ R14, R0, R3 ;  /* 0x00000003000e7221 */ /* 0x000fc20000010000 */
[----:B------:R-:W-:-:S06]  /*1b470*/  FADD.FTZ R20, R38, R7 ;  /* 0x0000000726147221 */ /* 0x000fcc0000010000 */
[----:B------:R-:W3:Y:S01]  /*1b480*/  MUFU.EX2 R49, R49 ;  /* 0x0000003100317308 */ /* 0x000ee20000000800 */
[----:B------:R-:W-:-:S01]  /*1b490*/  FADD.FTZ R3, R125, R14 ;  /* 0x0000000e7d037221 */ /* 0x000fc20000010000 */
[----:B0-----:R-:W-:-:S06]  /*1b4a0*/  F2FP.SATFINITE.E4M3.F32.PACK_AB_MERGE_C R204, R67, R38, RZ ;  /* 0x0000002643cc723e */ /* 0x001fcc00048070ff */
[----:B------:R-:W-:Y:S01]  /*1b4b0*/  MUFU.EX2 R44, R44 ;  /* 0x0000002c002c7308 */ /* 0x000fe20000000800 */
[----:B------:R-:W-:-:S07]  /*1b4c0*/  FADD.FTZ R67, R67, R20 ;  /* 0x0000001443437221 */ /* 0x000fce0000010000 */
[----:B------:R-:W-:Y:S08]  /*1b4d0*/  MUFU.EX2 R25, R25 ;  /* 0x0000001900197308 */ /* 0x000ff00000000800 */
[----:B------:R-:W0:Y:S01]  /*1b4e0*/  MUFU.EX2 R6, R87 ;  /* 0x0000005700067308 */ /* 0x000e220000000800 */
[C---:B------:R-:W-:Y:S01]  /*1b4f0*/  F2FP.SATFINITE.E4M3.F32.PACK_AB_MERGE_C R125, R78.reuse, R125, RZ ;  /* 0x0000007d4e7d723e */ /* 0x040fe200048070ff */
[----:B------:R-:W-:-:S06]  /*1b500*/  FADD.FTZ R78, R78, R3 ;  /* 0x000000034e4e7221 */ /* 0x000fcc0000010000 */
[----:B------:R-:W-:Y:S01]  /*1b510*/  MUFU.EX2 R131, R131 ;  /* 0x0000008300837308 */ /* 0x000fe20000000800 */
[----:B------:R-:W-:-:S07]  /*1b520*/  FFMA.FTZ R48, R37, R10, -R28 ;  /* 0x0000000a25307223 */ /* 0x000fce000001081c */
[----:B------:R-:W4:Y:S01]  /*1b530*/  MUFU.EX2 R4, R133 ;  /* 0x0000008500047308 */ /* 0x000f220000000800 */
[----:B--2---:R-:W-:-:S01]  /*1b540*/  FADD.FTZ R14, R42, R67 ;  /* 0x000000432a0e7221 */ /* 0x004fc20000010000 */
[----:B------:R-:W-:Y:S01]  /*1b550*/  F2FP.SATFINITE.E4M3.F32.PACK_AB_MERGE_C R218, R35, R26, R218 ;  /* 0x0000001a23da723e */ /* 0x000fe200048070da */
[----:B-1----:R-:W-:-:S01]  /*1b560*/  FADD.FTZ R3, R129, R78 ;  /* 0x0000004e81037221 */ /* 0x002fc20000010000 */
[----:B------:R-:W1:Y:S04]  /*1b570*/  @P0 LDC R26, c[0x0][0x450] ;  /* 0x00011400ff1a0b82 */ /* 0x000e680000000800 */
[----:B------:R-:W2:Y:S01]  /*1b580*/  MUFU.EX2 R29, R29 ;  /* 0x0000001d001d7308 */ /* 0x000ea20000000800 */
[----:B---3--:R-:W-:-:S01]  /*1b590*/  FADD.FTZ R7, R49, R14 ;  /* 0x0000000e31077221 */ /* 0x008fc20000010000 */
[----:B0-----:R-:W-:Y:S01]  /*1b5a0*/  FADD.FTZ R14, R6, R3 ;  /* 0x00000003060e7221 */ /* 0x001fe20000010000 */
[----:B------:R-:W-:-:S05]  /*1b5b0*/  F2FP.SATFINITE.E4M3.F32.PACK_AB_MERGE_C R206, R25, R44, RZ ;  /* 0x0000002c19ce723e */ /* 0x000fca00048070ff */
[----:B------:R-:W0:Y:S01]  /*1b5c0*/  MUFU.EX2 R135, R135 ;  /* 0x0000008700877308 */ /* 0x000e220000000800 */
[----:B------:R-:W-:-:S07]  /*1b5d0*/  FADD.FTZ R44, R44, R7 ;  /* 0x000000072c2c7221 */ /* 0x000fce0000010000 */
[----:B------:R-:W3:Y:S01]  /*1b5e0*/  MUFU.EX2 R46, R46 ;  /* 0x0000002e002e7308 */ /* 0x000ee20000000800 */
[----:B----4-:R-:W-:Y:S01]  /*1b5f0*/  F2FP.SATFINITE.E4M3.F32.PACK_AB_MERGE_C R207, R4, R131, RZ ;  /* 0x0000008304cf723e */ /* 0x010fe200048070ff */
[----:B------:R-:W-:-:S06]  /*1b600*/  FADD.FTZ R131, R131, R14 ;  /* 0x0000000e83837221 */ /* 0x000fcc0000010000 */
[----:B------:R-:W-:Y:S01]  /*1b610*/  MUFU.EX2 R5, R5 ;  /* 0x0000000500057308 */ /* 0x000fe20000000800 */
[----:B------:R-:W-:-:S07]  /*1b620*/  FADD.FTZ R44, R25, R44 ;  /* 0x0000002c192c7221 */ /* 0x000fce0000010000 */
[----:B------:R-:W4:Y:S08]  /*1b630*/  MUFU.EX2 R48, R48 ;  /* 0x0000003000307308 */ /* 0x000f300000000800 */
[----:B------:R-:W1:Y:S01]  /*1b640*/  MUFU.EX2 R8, R81 ;  /* 0x0000005100087308 */ /* 0x000e620000000800 */
[----:B------:R-:W-:-:S01]  /*1b650*/  FADD.FTZ R4, R4, R131 ;  /* 0x0000008304047221 */ /* 0x000fc20000010000 */
[----:B--2---:R-:W-:-:S06]  /*1b660*/  FADD.FTZ R3, R29, R44 ;  /* 0x0000002c1d037221 */ /* 0x004fcc0000010000 */
[----:B------:R-:W2:Y:S01]  /*1b670*/  MUFU.EX2 R137, R137 ;  /* 0x0000008900897308 */ /* 0x000ea20000000800 */
[----:B------:R-:W-:-:S01]  /*1b680*/  FFMA.FTZ R37, R45, R10, -R28 ;  /* 0x0000000a2d257223 */ /* 0x000fc2000001081c */
[----:B------:R-:W-:-:S06]  /*1b690*/  F2FP.SATFINITE.E4M3.F32.PACK_AB_MERGE_C R207, R6, R129, R207 ;  /* 0x0000008106cf723e */ /* 0x000fcc00048070cf */
[----:B------:R-:W2:Y:S01]  /*1b6a0*/  MUFU.EX2 R12, R79 ;  /* 0x0000004f000c7308 */ /* 0x000ea20000000800 */
[----:B0-----:R-:W-:-:S01]  /*1b6b0*/  FADD.FTZ R7, R135, R4 ;  /* 0x0000000487077221 */ /* 0x001fc20000010000 */
[----:B------:R-:W-:Y:S01]  /*1b6c0*/  F2FP.SATFINITE.E4M3.F32.PACK_AB_MERGE_C R209, R60, R13, R209 ;  /* 0x0000000d3cd1723e */ /* 0x000fe200048070d1 */
[----:B---3--:R-:W-:-:S05]  /*1b6d0*/  FADD.FTZ R6, R46, R3 ;  /* 0x000000032e067221 */ /* 0x008fca0000010000 */
[----:B------:R-:W0:Y:S01]  /*1b6e0*/  MUFU.EX2 R33, R33 ;  /* 0x0000002100217308 */ /* 0x000e220000000800 */
[----:B-----5:R-:W-:Y:S01]  /*1b6f0*/  @P0 IMAD.HI.U32 R13, R235, R24, RZ ;  /* 0x00000018eb0d0227 */ /* 0x020fe200078e00ff */
[----:B----4-:R-:W-:-:S03]  /*1b700*/  F2FP.SATFINITE.E4M3.F32.PACK_AB_MERGE_C R11, R48, R5, RZ ;  /* 0x00000005300b723e */ /* 0x010fc600048070ff */
[----:B-1----:R-:W-:-:S01]  /*1b710*/  FADD.FTZ R14, R8, R7 ;  /* 0x00000007080e7221 */ /* 0x002fc20000010000 */
[----:B------:R-:W-:Y:S01]  /*1b720*/  FADD.FTZ R5, R5, R6 ;  /* 0x0000000605057221 */ /* 0x000fe20000010000 */
[----:B------:R-:W-:Y:S01]  /*1b730*/  IMAD.MOV.U32 R20, RZ, RZ, R235 ;  /* 0x000000ffff147224 */ /* 0x000fe200078e00eb */
[----:B------:R-:W1:Y:S01]  /*1b740*/  MUFU.EX2 R37, R37 ;  /* 0x0000002500257308 */ /* 0x000e620000000800 */
[----:B------:R-:W-:Y:S01]  /*1b750*/  @P0 SHF.R.U32.HI R20, RZ, R26, R13 ;  /* 0x0000001aff140219 */ /* 0x000fe2000001160d */
[----:B--2---:R-:W-:Y:S01]  /*1b760*/  FADD.FTZ R3, R137, R14 ;  /* 0x0000000e89037221 */ /* 0x004fe20000010000 */
[----:B------:R-:W-:-:S01]  /*1b770*/  FADD.FTZ R48, R48, R5 ;  /* 0x0000000530307221 */ /* 0x000fc20000010000 */
[----:B------:R-:W-:Y:S02]  /*1b780*/  F2FP.SATFINITE.E4M3.F32.PACK_AB_MERGE_C R137, R12, R137, RZ ;  /* 0x000000890c89723e */ /* 0x000fe400048070ff */
[----:B------:R-:W-:Y:S01]  /*1b790*/  IADD3 R6, R20, R104, -R237 ;  /* 0x0000006814067210 */ /* 0x000fe20007ffe8ed */
[----:B------:R-:W-:Y:S01]  /*1b7a0*/  FADD.FTZ R12, R12, R3 ;  /* 0x000000030c0c7221 */ /* 0x000fe20000010000 */
[----:B0-----:R-:W-:-:S01]  /*1b7b0*/  FADD.FTZ R3, R33, R48 ;  /* 0x0000003021037221 */ /* 0x001fc20000010000 */
[----:B------:R-:W-:-:S02]  /*1b7c0*/  F2FP.SATFINITE.E4M3.F32.PACK_AB_MERGE_C R200, R46, R29, R11 ;  /* 0x0000001d2ec8723e */ /* 0x000fc4000480700b */
[----:B------:R-:W-:-:S04]  /*1b7d0*/  IMAD.HI R11, R6, 0x66666667, RZ ;  /* 0x66666667060b7827 */ /* 0x000fc800078e02ff */
[----:B------:R-:W-:Y:S01]  /*1b7e0*/  FADD.FTZ R6, R50, R3 ;  /* 0x0000000332067221 */ /* 0x000fe20000010000 */
[----:B------:R-:W0:Y:S01]  /*1b7f0*/  MUFU.EX2 R139, R139 ;  /* 0x0000008b008b7308 */ /* 0x000e220000000800 */
[----:B------:R-:W-:-:S02]  /*1b800*/  FFMA.FTZ R28, R47, R10, -R28 ;  /* 0x0000000a2f1c7223 */ /* 0x000fc4000001081c */
[----:B-1----:R-:W-:Y:S01]  /*1b810*/  FADD.FTZ R3, R37, R6 ;  /* 0x0000000625037221 */ /* 0x002fe20000010000 */
[----:B------:R-:W-:Y:S02]  /*1b820*/  SHF.R.U32.HI R6, RZ, 0x1f, R11 ;  /* 0x0000001fff067819 */ /* 0x000fe4000001160b */
[----:B------:R-:W-:Y:S02]  /*1b830*/  F2FP.SATFINITE.E4M3.F32.PACK_AB_MERGE_C R205, R0, R205, R125 ;  /* 0x000000cd00cd723e */ /* 0x000fe4000480707d */
[----:B------:R-:W1:Y:S01]  /*1b840*/  MUFU.EX2 R0, R77 ;  /* 0x0000004d00007308 */ /* 0x000e620000000800 */
[----:B------:R-:W-:-:S02]  /*1b850*/  LEA.HI.SX32 R14, R11, R6, 0x1a ;  /* 0x000000060b0e7211 */ /* 0x000fc400078fd2ff */
[----:B------:R-:W-:Y:S02]  /*1b860*/  IADD3 R6, R159, -0x2, RZ ;  /* 0xfffffffe9f067810 */ /* 0x000fe40007ffe0ff */
[----:B------:R-:W-:-:S03]  /*1b870*/  VIMNMX R14, RZ, R14, !PT ;  /* 0x0000000eff0e7248 */ /* 0x000fc60007fe0100 */
[----:B------:R-:W2:Y:S01]  /*1b880*/  MUFU.EX2 R28, R28 ;  /* 0x0000001c001c7308 */ /* 0x000ea20000000800 */
[----:B------:R-:W-:-:S07]  /*1b890*/  ISETP.GE.AND P2, PT, R6, R14, PT ;  /* 0x0000000e0600720c */ /* 0x000fce0003f46270 */
[----:B------:R-:W-:Y:S08]  /*1b8a0*/  MUFU.EX2 R141, R141 ;  /* 0x0000008d008d7308 */ /* 0x000ff00000000800 */
[----:B------:R-:W3:Y:S01]  /*1b8b0*/  MUFU.EX2 R4, R143 ;  /* 0x0000008f00047308 */ /* 0x000ee20000000800 */
[----:B0-----:R-:W-:-:S01]  /*1b8c0*/  FADD.FTZ R5, R139, R12 ;  /* 0x0000000c8b057221 */ /* 0x001fc20000010000 */
[----:B------:R-:W-:-:S03]  /*1b8d0*/  F2FP.SATFINITE.E4M3.F32.PACK_AB_MERGE_C R201, R8, R135, R137 ;  /* 0x0000008708c9723e */ /* 0x000fc60004807089 */
[----:B-1----:R-:W-:Y:S01]  /*1b8e0*/  FADD.FTZ R8, R0, R5 ;  /* 0x0000000500087221 */ /* 0x002fe20000010000 */
[----:B------:R-:W-:Y:S02]  /*1b8f0*/  F2FP.SATFINITE.E4M3.F32.PACK_AB_MERGE_C R51, R68, R51, RZ ;  /* 0x000000334433723e */ /* 0x000fe400048070ff */
[----:B------:R-:W-:Y:S02]  /*1b900*/  F2FP.SATFINITE.E4M3.F32.PACK_AB_MERGE_C R70, R70, R113, RZ ;  /* 0x000000714646723e */ /* 0x000fe400048070ff */
[----:B------:R-:W-:Y:S02]  /*1b910*/  F2FP.SATFINITE.E4M3.F32.PACK_AB_MERGE_C R72, R72, R107, RZ ;  /* 0x0000006b4848723e */ /* 0x000fe400048070ff */
[C---:B--2---:R-:W-:Y:S01]  /*1b920*/  F2FP.SATFINITE.E4M3.F32.PACK_AB_MERGE_C R7, R28.reuse, R37, RZ ;  /* 0x000000251c07723e */ /* 0x044fe200048070ff */
[----:B------:R-:W-:-:S01]  /*1b930*/  FADD.FTZ R3, R28, R3 ;  /* 0x000000031c037221 */ /* 0x000fc20000010000 */
[----:B---3--:R-:W-:Y:S01]  /*1b940*/  F2FP.SATFINITE.E4M3.F32.PACK_AB_MERGE_C R5, R4, R141, RZ ;  /* 0x0000008d0405723e */ /* 0x008fe200048070ff */
        /* <DEDUP_REMOVED lines=21> */
[----:B------:R-:W-:Y:S01]  /*1baa0*/  F2FP.SATFINITE.E4M3.F32.PACK_AB_MERGE_C R203, R0, R139, R5 ;  /* 0x0000008b00cb723e */ /* 0x000fe20004807005 */
[----:B------:R-:W-:-:S01]  /*1bab0*/  FADD.FTZ R0, R4, R141 ;  /* 0x0000008d04007221 */ /* 0x000fc20000010000 */
        /* <DEDUP_REMOVED lines=43> */
.L_x_5442:
        /* <DEDUP_REMOVED lines=8> */
.L_x_5433:
        /* <DEDUP_REMOVED lines=8> */
.L_x_5434:
[----:B------:R-:W-:Y:S04]  /*1be70*/  BSSY B0, `(.L_x_5432) ;  /* 0x0000004000007945 */ /* 0x000fe80003800000 */
[----:B-1----:R-:W-:Y:S05]  /*1be80*/  @P3 BRA `(.L_x_5435) ;  /* 0x0000000000083947 */ /* 0x002fea0003800000 */
[----:B------:R-:W1:Y:S02]  /*1be90*/  SYNCS.PHASECHK.TRANS64.TRYWAIT P3, [R11+URZ+0x33430], R8 ;  /* 0x033430080b0075a7 */ /* 0x000e64000806017f */
[----:B-1----:R-:W-:Y:S05]  /*1bea0*/  @!P3 BRA `(.L_x_5436) ;  /* 0x000001500028b947 */ /* 0x002fea0003800000 */
.L_x_5435:
[----:B------:R-:W-:Y:S05]  /*1beb0*/  BSYNC B0 ;  /* 0x0000000000007941 */ /* 0x000fea0003800000 */
.L_x_5432:
[----:B01----:R-:W0:Y:S01]  /*1bec0*/  S2R R8, SR_TID.X ;  /* 0x0000000000087919 */ /* 0x003e220000002100 */
[----:B------:R-:W-:Y:S05]  /*1bed0*/  WARPSYNC.ALL ;  /* 0x0000000000007948 */ /* 0x000fea0003800000 */
[----:B------:R-:W-:Y:S01]  /*1bee0*/  IMAD.MOV.U32 R11, RZ, RZ, -0x7fffffe0 ;  /* 0x80000020ff0b7424 */ /* 0x000fe200078e00ff */
[----:B------:R-:W-:Y:S01]  /*1bef0*/  UMOV UR48, UR24 ;  /* 0x0000001800307c82 */ /* 0x000fe20008000000 */
[----:B------:R-:W-:Y:S01]  /*1bf00*/  UMOV UR49, UR25 ;  /* 0x0000001900317c82 */ /* 0x000fe20008000000 */
[----:B------:R-:W-:Y:S01]  /*1bf10*/  IMAD.MOV.U32 R121, RZ, RZ, -0x7fffffe0 ;  /* 0x80000020ff797424 */ /* 0x000fe200078e00ff */
[----:B------:R-:W-:Y:S01]  /*1bf20*/  UMOV UR44, UR24 ;  /* 0x00000018002c7c82 */ /* 0x000fe20008000000 */
[----:B------:R-:W-:Y:S01]  /*1bf30*/  R2UR UR51, R11 ;  /* 0x000000000b3372ca */ /* 0x000fe200000e0000 */
[----:B------:R-:W-:Y:S01]  /*1bf40*/  UMOV UR45, UR25 ;  /* 0x00000019002d7c82 */ /* 0x000fe20008000000 */
[----:B------:R-:W-:Y:S01]  /*1bf50*/  IMAD.MOV.U32 R13, RZ, RZ, -0x7fffffe0 ;  /* 0x80000020ff0d7424 */ /* 0x000fe200078e00ff */
[----:B------:R-:W-:Y:S01]  /*1bf60*/  R2UR UR47, R121 ;  /* 0x00000000792f72ca */ /* 0x000fe200000e0000 */
[----:B------:R-:W-:Y:S01]  /*1bf70*/  IMAD.MOV.U32 R21, RZ, RZ, -0x7fffffe0 ;  /* 0x80000020ff157424 */ /* 0x000fe200078e00ff */
[----:B------:R-:W-:Y:S01]  /*1bf80*/  UMOV UR32, UR24 ;  /* 0x0000001800207c82 */ /* 0x000fe20008000000 */
        /* <DEDUP_REMOVED lines=11> */
[----:B------:R-:W-:-:S04]  /*1c040*/  VIADD R8, R221, 0x1 ;  /* 0x00000001dd087836 */ /* 0x000fc80000000000 */
[----:B------:R-:W-:-:S05]  /*1c050*/  VIADD R15, R10, 0x8 ;  /* 0x000000080a0f7836 */ /* 0x000fca0000000000 */
[----:B------:R0:W-:Y:S01]  /*1c060*/  BAR.SYNC.DEFER_BLOCKING R15, 0x100 ;  /* 0x0004000f0000751d */ /* 0x0001e20000010000 */
[----:B------:R-:W-:-:S04]  /*1c070*/  ISETP.NE.AND P3, PT, R8, 0x2, PT ;  /* 0x000000020800780c */ /* 0x000fc80003f65270 */
[----:B------:R-:W-:-:S05]  /*1c080*/  SEL R8, R8, RZ, P3 ;  /* 0x000000ff08087207 */ /* 0x000fca0001800000 */
[----:B------:R-:W-:-:S04]  /*1c090*/  IMAD R10, R8, 0x780, R9 ;  /* 0x00000780080a7824 */ /* 0x000fc800078e0209 */
        /* <DEDUP_REMOVED lines=19> */
[----:B------:R-:W-:Y:S02]  /*1c1d0*/  VIADD R12, R10, 0x182 ;  /* 0x000001820a0c7836 */ /* 0x000fe40000000000 */
[----:B------:R-:W-:Y:S01]  /*1c1e0*/  IMAD.MOV.U32 R13, RZ, RZ, -0x7fffffe0 ;  /* 0x80000020ff0d7424 */ /* 0x000fe200078e00ff */
[----:B------:R-:W-:-:S02]  /*1c1f0*/  WARPGROUP.DEPBAR.LE gsb0, 0x0 ;  /* 0x00008000000079c5 */ /* 0x000fc40000010000 */
[----:B------:R-:W-:-:S06]  /*1c200*/  WARPGROUP.ARRIVE ;  /* 0x00000000000079c5 */ /* 0x000fcc0000000000 */
[----:B------:R-:W-:Y:S01]  /*1c210*/  QGMMA.64x32x32.F32.E4M3.E4M3 R168, gdesc[UR44], RZ, !UPT, gsb0 ;  /* 0x006000002ca879f3 */ /* 0x000fe2000c0008ff */
[----:B------:R-:W-:Y:S01]  /*1c220*/  R2UR UR46, R20 ;  /* 0x00000000142e72ca */ /* 0x000fe200000e0000 */
[----:B------:R-:W-:Y:S01]  /*1c230*/  UMOV UR44, UR4 ;  /* 0x00000004002c7c82 */ /* 0x000fe20008000000 */
[----:B------:R-:W-:Y:S01]  /*1c240*/  R2UR UR47, R21 ;  /* 0x00000000152f72ca */ /* 0x000fe200000e0000 */
[----:B------:R-:W-:Y:S01]  /*1c250*/  UMOV UR45, UR5 ;  /* 0x00000005002d7c82 */ /* 0x000fe20008000000 */
[----:B------:R-:W-:Y:S02]  /*1c260*/  WARPGROUP.DEPBAR.LE gsb0, 0x0 ;  /* 0x00008000000079c5 */ /* 0x000fe40000010000 */
[----:B------:R-:W-:-:S06]  /*1c270*/  WARPGROUP.ARRIVE ;  /* 0x00000000000079c5 */ /* 0x000fcc0000000000 */
[----:B------:R-:W-:Y:S03]  /*1c280*/  QGMMA.64x32x32.F32.E4M3.E4M3 R152, gdesc[UR24], RZ, !UPT, gsb0 ;  /* 0x00600000189879f3 */ /* 0x000fe6000c0008ff */
[----:B------:R-:W-:Y:S02]  /*1c290*/  WARPGROUP.DEPBAR.LE gsb0, 0x0 ;  /* 0x00008000000079c5 */ /* 0x000fe40000010000 */
[----:B------:R-:W-:-:S06]  /*1c2a0*/  WARPGROUP.ARRIVE ;  /* 0x00000000000079c5 */ /* 0x000fcc0000000000 */
[----:B------:R-:W-:Y:S01]  /*1c2b0*/  QGMMA.64x32x32.F32.E4M3.E4M3 R136, gdesc[UR32], RZ, !UPT, gsb0 ;  /* 0x00600000208879f3 */ /* 0x000fe2000c0008ff */
[----:B------:R-:W-:Y:S01]  /*1c2c0*/  UMOV UR32, UR4 ;  /* 0x0000000400207c82 */ /* 0x000fe20008000000 */
        /* <DEDUP_REMOVED lines=8> */
[----:B------:R-:W-:Y:S01]  /*1c350*/  IMAD.MOV.U32 R13, RZ, RZ, -0x7fffffe0 ;  /* 0x80000020ff0d7424 */ /* 0x000fe200078e00ff */
[----:B------:R-:W-:-:S04]  /*1c360*/  IADD3 R12, R10, 0x202, RZ ;  /* 0x000002020a0c7810 */ /* 0x000fc80007ffe0ff */
        /* <DEDUP_REMOVED lines=28> */
[----:B------:R-:W-:Y:S01]  /*1c530*/  IMAD.MOV.U32 R13, RZ, RZ, -0x7fffffe0 ;  /* 0x80000020ff0d7424 */ /* 0x000fe200078e00ff */
[----:B------:R-:W-:Y:S01]  /*1c540*/  IADD3 R12, R10, 0x380, RZ ;  /* 0x000003800a0c7810 */ /* 0x000fe20007ffe0ff */
        /* <DEDUP_REMOVED lines=11> */
[----:B------:R-:W-:Y:S01]  /*1c600*/  R2UR UR47, R13 ;  /* 0x000000000d2f72ca */ /* 0x000fe200000e0000 */
[----:B------:R-:W-:-:S03]  /*1c610*/  IMAD.MOV.U32 R13, RZ, RZ, -0x7fffffe0 ;  /* 0x80000020ff0d7424 */ /* 0x000fc600078e00ff */
[----:B------:R-:W-:Y:S02]  /*1c620*/  R2UR UR50, R12 ;  /* 0x000000000c3272ca */ /* 0x000fe400000e0000 */
[----:B------:R-:W-:Y:S01]  /*1c630*/  R2UR UR51, R13 ;  /* 0x000000000d3372ca */ /* 0x000fe200000e0000 */
[----:B------:R-:W-:Y:S01]  /*1c640*/  IMAD.MOV.U32 R13, RZ, RZ, -0x7fffffe0 ;  /* 0x80000020ff0d7424 */ /* 0x000fe200078e00ff */
[----:B------:R-:W-:-:S04]  /*1c650*/  IADD3 R12, R10, 0x282, RZ ;  /* 0x000002820a0c7810 */ /* 0x000fc80007ffe0ff */
        /* <DEDUP_REMOVED lines=109> */
[C---:B------:R-:W-:Y:S02]  /*1cd30*/  VIADD R12, R10.reuse, 0x682 ;  /* 0x000006820a0c7836 */ /* 0x040fe40000000000 */
[----:B------:R-:W-:Y:S02]  /*1cd40*/  IMAD.MOV.U32 R13, RZ, RZ, -0x7fffffe0 ;  /* 0x80000020ff0d7424 */ /* 0x000fe400078e00ff */
[----:B------:R-:W-:Y:S01]  /*1cd50*/  VIADD R10, R10, 0x702 ;  /* 0x000007020a0a7836 */ /* 0x000fe20000000000 */
[----:B------:R-:W-:-:S02]  /*1cd60*/  WARPGROUP.DEPBAR.LE gsb0, 0x0 ;  /* 0x00008000000079c5 */ /* 0x000fc40000010000 */
        /* <DEDUP_REMOVED lines=32> */
.L_x_5438:
[----:B------:R-:W-:Y:S02]  /*1cf70*/  SHF.L.U32 R7, R7, 0x1f, RZ ;  /* 0x0000001f07077819 */ /* 0x000fe400000006ff */
[----:B------:R-:W-:-:S04]  /*1cf80*/  LEA R10, R221, R16, 0x3 ;  /* 0x00000010dd0a7211 */ /* 0x000fc800078e18ff */
[----:B------:R0:W1:Y:S01]  /*1cf90*/  SYNCS.PHASECHK.TRANS64.TRYWAIT P2, [R10+URZ+0x33450], R7 ;  /* 0x033450070a0075a7 */ /* 0x000062000804017f */
[----:B------:R-:W-:Y:S05]  /*1cfa0*/  @!P1 BRA `(.L_x_5439) ;  /* 0x0000000000049947 */ /* 0x000fea0003800000 */
[----:B------:R-:W-:Y:S01]  /*1cfb0*/  BPT.TRAP 0x1 ;  /* 0x000000040000795c */ /* 0x000fe20000300000 */
.L_x_5439:
[----:B-1----:R-:W-:Y:S05]  /*1cfc0*/  @P2 BRA `(.L_x_5437) ;  /* 0x0000000000082947 */ /* 0x002fea0003800000 */
[----:B------:R-:W1:Y:S02]  /*1cfd0*/  SYNCS.PHASECHK.TRANS64.TRYWAIT P2, [R10+URZ+0x33450], R7 ;  /* 0x033450070a0075a7 */ /* 0x000e64000804017f */
[----:B-1----:R-:W-:Y:S05]  /*1cfe0*/  @!P2 BRA `(.L_x_5440) ;  /* 0x0000013c00eca947 */ /* 0x002fea0003800000 */
.L_x_5437:
[----:B01----:R-:W-:Y:S01]  /*1cff0*/  VIADD R7, R16, 0x200 ;  /* 0x0000020010077836 */ /* 0x003fe20000000000 */
[----:B------:R-:W-:Y:S05]  /*1d000*/  WARPSYNC.ALL ;  /* 0x0000000000007948 */ /* 0x000fea0003800000 */
[----:B------:R-:W-:Y:S01]  /*1d010*/  SHF.R.U32.HI R7, RZ, 0x4, R7 ;  /* 0x00000004ff077819 */ /* 0x000fe20000011607 */
[----:B------:R-:W-:Y:S01]  /*1d020*/  IMAD.MOV.U32 R11, RZ, RZ, -0x3ffffff0 ;  /* 0xc0000010ff0b7424 */ /* 0x000fe200078e00ff */
[----:B------:R-:W-:Y:S02]  /*1d030*/  WARPGROUP.ARRIVE ;  /* 0x00000000000079c5 */ /* 0x000fe40000000000 */
[----:B------:R-:W-:-:S02]  /*1d040*/  LOP3.LUT R7, R7, 0x3fff, RZ, 0xc0, !PT ;  /* 0x00003fff07077812 */ /* 0x000fc400078ec0ff */
[----:B------:R-:W-:Y:S02]  /*1d050*/  R2UR UR7, R11 ;  /* 0x000000000b0772ca */ /* 0x000fe400000e0000 */
[----:B------:R-:W-:-:S05]  /*1d060*/  LOP3.LUT R7, R7, 0x10000, RZ, 0xfc, !PT ;  /* 0x0001000007077812 */ /* 0x000fca00078efcff */
[----:B------:R-:W-:-:S05]  /*1d070*/  IMAD R10, R221, 0x780, R7 ;  /* 0x00000780dd0a7824 */ /* 0x000fca00078e0207 */
[----:B------:R-:W-:-:S13]  /*1d080*/  R2UR UR6, R10 ;  /* 0x000000000a0672ca */ /* 0x000fda00000e0000 */
[----:B------:R-:W-:Y:S01]  /*1d090*/  QGMMA.64x192x32.F32.E4M3.E4M3 R24, R216, gdesc[UR4], R24, gsb0 ;  /* 0x02e00004d8187df3 */ /* 0x000fe20008000818 */
[----:B------:R-:W-:Y:S02]  /*1d0a0*/  VIADD R12, R10, 0x180 ;  /* 0x000001800a0c7836 */ /* 0x000fe40000000000 */
[----:B------:R-:W-:-:S03]  /*1d0b0*/  IMAD.MOV.U32 R13, RZ, RZ, -0x3ffffff0 ;  /* 0xc0000010ff0d7424 */ /* 0x000fc600078e00ff */
[----:B------:R-:W-:Y:S02]  /*1d0c0*/  R2UR UR6, R12 ;  /* 0x000000000c0672ca */ /* 0x000fe400000e0000 */
[----:B------:R-:W-:Y:S01]  /*1d0d0*/  R2UR UR7, R13 ;  /* 0x000000000d0772ca */ /* 0x000fe200000e0000 */
[----:B------:R-:W-:Y:S01]  /*1d0e0*/  VIADD R12, R10, 0x300 ;  /* 0x000003000a0c7836 */ /* 0x000fe20000000000 */
[----:B------:R-:W-:Y:S01]  /*1d0f0*/  MOV R13, 0xc0000010 ;  /* 0xc0000010000d7802 */ /* 0x000fe20000000f00 */
[----:B------:R-:W-:Y:S02]  /*1d100*/  WARPGROUP.DEPBAR.LE gsb0, 0x0 ;  /* 0x00008000000079c5 */ /* 0x000fe40000010000 */
[----:B------:R-:W-:Y:S01]  /*1d110*/  WARPGROUP.ARRIVE ;  /* 0x00000000000079c5 */ /* 0x000fe20000000000 */
[----:B------:R-:W2:Y:S04]  /*1d120*/  LDL R217, [R1+0x20] ;  /* 0x0000200001d97983 */ /* 0x000ea80000100800 */
[----:B------:R-:W3:Y:S03]  /*1d130*/  LDL R218, [R1+0x1c] ;  /* 0x00001c0001da7983 */ /* 0x000ee60000100800 */
[----:B------:R-:W-:Y:S01]  /*1d140*/  QGMMA.64x192x32.F32.E4M3.E4M3 R24, R212, gdesc[UR4], R24, gsb0 ;  /* 0x02e00004d4187df3 */ /* 0x000fe20008000818 */
[----:B------:R-:W4:Y:S01]  /*1d150*/  LDL R219, [R1] ;  /* 0x0000000001db7983 */ /* 0x000f220000100800 */
[----:B------:R-:W-:Y:S01]  /*1d160*/  R2UR UR6, R12 ;  /* 0x000000000c0672ca */ /* 0x000fe200000e0000 */
[----:B------:R-:W-:Y:S01]  /*1d170*/  VIADD R12, R10, 0x480 ;  /* 0x000004800a0c7836 */ /* 0x000fe20000000000 */
[----:B------:R-:W-:Y:S01]  /*1d180*/  R2UR UR7, R13 ;  /* 0x000000000d0772ca */ /* 0x000fe200000e0000 */
[----:B------:R-:W-:-:S02]  /*1d190*/  IMAD.MOV.U32 R13, RZ, RZ, -0x3ffffff0 ;  /* 0xc0000010ff0d7424 */ /* 0x000fc400078e00ff */
[----:B------:R-:W-:Y:S01]  /*1d1a0*/  FMUL.FTZ R7, R2, R186 ;  /* 0x000000ba02077220 */ /* 0x000fe20000410000 */
[----:B------:R-:W-:Y:S02]  /*1d1b0*/  VIADD R10, R10, 0x600 ;  /* 0x000006000a0a7836 */ /* 0x000fe40000000000 */
[C---:B------:R-:W-:Y:S01]  /*1d1c0*/  FMUL.FTZ R186, R2.reuse, R193 ;  /* 0x000000c102ba7220 */ /* 0x040fe20000410000 */
[C---:B------:R-:W-:Y:S01]  /*1d1d0*/  FMUL.FTZ R193, R2.reuse, R173 ;  /* 0x000000ad02c17220 */ /* 0x040fe20000410000 */
[C---:B------:R-:W-:Y:S01]  /*1d1e0*/  FMUL.FTZ R173, R2.reuse, R175 ;  /* 0x000000af02ad7220 */ /* 0x040fe20000410000 */
[----:B------:R-:W-:Y:S02]  /*1d1f0*/  IMAD.MOV.U32 R11, RZ, RZ, -0x3ffffff0 ;  /* 0xc0000010ff0b7424 */ /* 0x000fe400078e00ff */
[C---:B------:R-:W-:Y:S01]  /*1d200*/  FMUL.FTZ R175, R2.reuse, R178 ;  /* 0x000000b202af7220 */ /* 0x040fe20000410000 */
[C---:B------:R-:W-:Y:S01]  /*1d210*/  FMUL.FTZ R178, R2.reuse, R180 ;  /* 0x000000b402b27220 */ /* 0x040fe20000410000 */
[C---:B------:R-:W-:Y:S01]  /*1d220*/  FMUL.FTZ R180, R2.reuse, R183 ;  /* 0x000000b702b47220 */ /* 0x040fe20000410000 */
[C---:B------:R-:W-:Y:S01]  /*1d230*/  FMUL.FTZ R138, R2.reuse, R138 ;  /* 0x0000008a028a7220 */ /* 0x040fe20000410000 */
[----:B------:R-:W0:Y:S01]  /*1d240*/  @P0 LDC R183, c[0x0][0x44c] ;  /* 0x00011300ffb70b82 */ /* 0x000e220000000800 */
        /* <DEDUP_REMOVED lines=92> */
[----:B------:R-:W-:Y:S01]  /*1d810*/  QGMMA.64x192x32.F32.E4M3.E4M3 R24, R204, gdesc[UR4], R24, gsb0 ;  /* 0x02e00004cc187df3 */ /* 0x000fe20008000818 */
[----:B------:R-:W-:Y:S01]  /*1d820*/  R2UR UR6, R10 ;  /* 0x000000000a0672ca */ /* 0x000fe200000e0000 */
[C---:B------:R-:W-:Y:S01]  /*1d830*/  FMUL.FTZ R10, R2.reuse, R184 ;  /* 0x000000b8020a7220 */ /* 0x040fe20000410000 */
[C---:B------:R-:W-:Y:S01]  /*1d840*/  FMUL.FTZ R184, R2.reuse, R192 ;  /* 0x000000c002b87220 */ /* 0x040fe20000410000 */
[C---:B------:R-:W-:Y:S01]  /*1d850*/  FMUL.FTZ R192, R2.reuse, R169 ;  /* 0x000000a902c07220 */ /* 0x040fe20000410000 */
[----:B------:R-:W-:Y:S01]  /*1d860*/  R2UR UR7, R11 ;  /* 0x000000000b0772ca */ /* 0x000fe200000e0000 */
[C---:B------:R-:W-:Y:S01]  /*1d870*/  FMUL.FTZ R169, R2.reuse, R170 ;  /* 0x000000aa02a97220 */ /* 0x040fe20000410000 */
[C---:B------:R-:W-:Y:S01]  /*1d880*/  FMUL.FTZ R11, R2.reuse, R185 ;  /* 0x000000b9020b7220 */ /* 0x040fe20000410000 */
[C---:B------:R-:W-:Y:S01]  /*1d890*/  FMUL.FTZ R170, R2.reuse, R171 ;  /* 0x000000ab02aa7220 */ /* 0x040fe20000410000 */
[C---:B------:R-:W-:Y:S01]  /*1d8a0*/  FMUL.FTZ R185, R2.reuse, R194 ;  /* 0x000000c202b97220 */ /* 0x040fe20000410000 */
[C---:B------:R-:W-:Y:S01]  /*1d8b0*/  FMUL.FTZ R171, R2.reuse, R172 ;  /* 0x000000ac02ab7220 */ /* 0x040fe20000410000 */
[C---:B------:R-:W-:Y:S01]  /*1d8c0*/  FMUL.FTZ R172, R2.reuse, R174 ;  /* 0x000000ae02ac7220 */ /* 0x040fe20000410000 */
        /* <DEDUP_REMOVED lines=15> */
[----:B--2---:R-:W-:Y:S01]  /*1d9c0*/  IMAD.IADD R166, R217, 0x1, R235 ;  /* 0x00000001d9a67824 */ /* 0x004fe200078e02eb */
[----:B------:R-:W2:Y:S03]  /*1d9d0*/  MUFU.TANH R10, R10 ;  /* 0x0000000a000a7308 */ /* 0x000ea60000002400 */
[----:B0-----:R-:W-:Y:S01]  /*1d9e0*/  @P0 IMAD.HI.U32 R195, R166, R183, RZ ;  /* 0x000000b7a6c30227 */ /* 0x001fe200078e00ff */
[----:B------:R-:W-:-:S03]  /*1d9f0*/  MOV R183, R166 ;  /* 0x000000a600b77202 */ /* 0x000fc60000000f00 */
[C---:B------:R-:W-:Y:S01]  /*1da00*/  FMUL.FTZ R166, R2.reuse, R167 ;  /* 0x000000a702a67220 */ /* 0x040fe20000410000 */
[----:B------:R-:W-:Y:S01]  /*1da10*/  FMUL.FTZ R167, R2, R136 ;  /* 0x0000008802a77220 */ /* 0x000fe20000410000 */
[----:B------:R-:W-:Y:S01]  /*1da20*/  IMAD.MOV.U32 R136, RZ, RZ, -0xa0 ;  /* 0xffffff60ff887424 */ /* 0x000fe200078e00ff */
[----:B-1----:R-:W-:Y:S01]  /*1da30*/  @P0 SHF.R.U32.HI R183, RZ, R194, R195 ;  /* 0x000000c2ffb70219 */ /* 0x002fe200000116c3 */
[----:B------:R-:W0:Y:S02]  /*1da40*/  MUFU.TANH R11, R11 ;  /* 0x0000000b000b7308 */ /* 0x000e240000002400 */
[----:B------:R-:W-:Y:S02]  /*1da50*/  IMAD R136, R6, R136, 0x1 ;  /* 0x0000000106887424 */ /* 0x000fe400078e0288 */
[----:B------:R-:W1:Y:S02]  /*1da60*/  SHFL.IDX PT, R195, R183, RZ, 0x1c1f ;  /* 0x001c1fffb7c37589 */ /* 0x000e6400000e0000 */
[----:B---3--:R-:W-:-:S02]  /*1da70*/  IMAD R194, R218, -0x2, R136 ;  /* 0xfffffffedac27824 */ /* 0x008fc400078e0288 */
[----:B------:R3:W-:Y:S01]  /*1da80*/  MUFU.TANH R136, R138 ;  /* 0x0000008a00887308 */ /* 0x0007e20000002400 */
[----:B------:R-:W5:Y:S02]  /*1da90*/  SHFL.IDX PT, R183, R183, 0x1, 0x1c1f ;  /* 0x003c1f00b7b77f89 */ /* 0x000f6400000e0000 */
[----:B----4-:R-:W-:Y:S02]  /*1daa0*/  IADD3 R194, -R237, R194, R219 ;  /* 0x000000c2edc27210 */ /* 0x010fe40007ffe1db */
[----:B------:R-:W4:Y:S03]  /*1dab0*/  S2R R219, SR_TID.X ;  /* 0x0000000000db7919 */ /* 0x000f260000002100 */
[----:B------:R-:W4:Y:S01]  /*1dac0*/  MUFU.TANH R184, R184 ;  /* 0x000000b800b87308 */ /* 0x000f220000002400 */
[----:B---3--:R-:W-:-:S07]  /*1dad0*/  FMUL.FTZ R138, R2, R139 ;  /* 0x0000008b028a7220 */ /* 0x008fce0000410000 */
[----:B------:R-:W3:Y:S01]  /*1dae0*/  MUFU.TANH R192, R192 ;  /* 0x000000c000c07308 */ /* 0x000ee20000002400 */
[----:B-1----:R-:W-:Y:S02]  /*1daf0*/  IMAD.IADD R139, R194, 0x1, R195 ;  /* 0x00000001c28b7824 */ /* 0x002fe400078e02c3 */
[----:B------:R-:W-:-:S05]  /*1db00*/  FMUL.FTZ R195, R2, R140 ;  /* 0x0000008c02c37220 */ /* 0x000fca0000410000 */
[----:B------:R-:W1:Y:S01]  /*1db10*/  MUFU.TANH R171, R171 ;  /* 0x000000ab00ab7308 */ /* 0x000e620000002400 */
[C---:B------:R-:W-:Y:S01]  /*1db20*/  ISETP.GT.AND P2, PT, R139.reuse, RZ, PT ;  /* 0x000000ff8b00720c */ /* 0x040fe20003f44270 */
[----:B-----5:R-:W-:Y:S01]  /*1db30*/  IMAD.IADD R183, R194, 0x1, R183 ;  /* 0x00000001c2b77824 */ /* 0x020fe200078e02b7 */
[C---:B------:R-:W-:Y:S02]  /*1db40*/  ISETP.GT.AND P3, PT, R139.reuse, 0x1, PT ;  /* 0x000000018b00780c */ /* 0x040fe40003f64270 */
[----:B--2---:R-:W-:Y:S02]  /*1db50*/  FSEL R140, R10, -INF , P2 ;  /* 0xff8000000a8c7808 */ /* 0x004fe40001000000 */
[----:B------:R-:W-:Y:S01]  /*1db60*/  ISETP.GT.AND P2, PT, R139, 0x8, PT ;  /* 0x000000088b00780c */ /* 0x000fe20003f44270 */
[----:B------:R2:W-:Y:S01]  /*1db70*/  MUFU.TANH R10, R195 ;  /* 0x000000c3000a7308 */ /* 0x0005e20000002400 */
[----:B0-----:R-:W-:Y:S02]  /*1db80*/  FSEL R11, R11, -INF , P3 ;  /* 0xff8000000b0b7808 */ /* 0x001fe40001800000 */
[----:B------:R-:W-:-:S02]  /*1db90*/  ISETP.GT.AND P3, PT, R139, 0x9, PT ;  /* 0x000000098b00780c */ /* 0x000fc40003f64270 */
[----:B------:R-:W-:Y:S02]  /*1dba0*/  FSEL R13, R13, -INF , P2 ;  /* 0xff8000000d0d7808 */ /* 0x000fe40001000000 */
[----:B------:R-:W-:Y:S01]  /*1dbb0*/  ISETP.GT.AND P2, PT, R139, 0x10, PT ;  /* 0x000000108b00780c */ /* 0x000fe20003f44270 */
[----:B------:R-:W0:Y:S01]  /*1dbc0*/  MUFU.TANH R174, R174 ;  /* 0x000000ae00ae7308 */ /* 0x000e220000002400 */
[----:B--2---:R-:W-:Y:S02]  /*1dbd0*/  FMNMX.FTZ R195, R140, R5, !PT ;  /* 0x000000058cc37209 */ /* 0x004fe40007810000 */
[----:B------:R-:W-:Y:S02]  /*1dbe0*/  FSEL R20, R20, -INF , P3 ;  /* 0xff80000014147808 */ /* 0x000fe40001800000 */
[----:B------:R-:W-:Y:S02]  /*1dbf0*/  FMNMX.FTZ R195, R11, R195, !PT ;  /* 0x000000c30bc37209 */ /* 0x000fe40007810000 */
[----:B------:R-:W-:Y:S01]  /*1dc00*/  ISETP.GT.AND P3, PT, R139, 0x11, PT ;  /* 0x000000118b00780c */ /* 0x000fe20003f64270 */
[----:B------:R-:W2:Y:S01]  /*1dc10*/  MUFU.TANH R176, R176 ;  /* 0x000000b000b07308 */ /* 0x000ea20000002400 */
[----:B------:R-:W-:-:S02]  /*1dc20*/  FMNMX.FTZ R195, R13, R195, !PT ;  /* 0x000000c30dc37209 */ /* 0x000fc40007810000 */
[----:B----4-:R-:W-:Y:S02]  /*1dc30*/  FSEL R184, R184, -INF , P2 ;  /* 0xff800000b8b87808 */ /* 0x010fe40001000000 */
[----:B------:R-:W-:Y:S02]  /*1dc40*/  FMNMX.FTZ R195, R20, R195, !PT ;  /* 0x000000c314c37209 */ /* 0x000fe40007810000 */
[C---:B------:R-:W-:Y:S01]  /*1dc50*/  ISETP.GT.AND P2, PT, R139.reuse, 0x18, PT ;  /* 0x000000188b00780c */ /* 0x040fe20003f44270 */
[----:B------:R-:W4:Y:S01]  /*1dc60*/  MUFU.TANH R182, R182 ;  /* 0x000000b600b67308 */ /* 0x000f220000002400 */
[----:B------:R-:W-:Y:S02]  /*1dc70*/  FSEL R186, R186, -INF , P3 ;  /* 0xff800000baba7808 */ /* 0x000fe40001800000 */
[----:B------:R-:W-:Y:S02]  /*1dc80*/  FMNMX.FTZ R195, R184, R195, !PT ;  /* 0x000000c3b8c37209 */ /* 0x000fe40007810000 */
[----:B------:R-:W-:-:S02]  /*1dc90*/  ISETP.GT.AND P3, PT, R139, 0x19, PT ;  /* 0x000000198b00780c */ /* 0x000fc40003f64270 */
[----:B------:R-:W-:Y:S01]  /*1dca0*/  FSEL R188, R188, -INF , P2 ;  /* 0xff800000bcbc7808 */ /* 0x000fe20001000000 */
[----:B------:R-:W5:Y:S01]  /*1dcb0*/  MUFU.TANH R159, R159 ;  /* 0x0000009f009f7308 */ /* 0x000f620000002400 */
[----:B------:R-:W-:Y:S02]  /*1dcc0*/  FMNMX.FTZ R195, R186, R195, !PT ;  /* 0x000000c3bac37209 */ /* 0x000fe40007810000 */
[C---:B------:R-:W-:Y:S02]  /*1dcd0*/  ISETP.GT.AND P2, PT, R139.reuse, 0x20, PT ;  /* 0x000000208b00780c */ /* 0x040fe40003f44270 */
[----:B------:R-:W-:Y:S02]  /*1dce0*/  FSEL R190, R190, -INF , P3 ;  /* 0xff800000bebe7808 */ /* 0x000fe40001800000 */
[----:B------:R-:W-:Y:S01]  /*1dcf0*/  FMNMX.FTZ R195, R188, R195, !PT ;  /* 0x000000c3bcc37209 */ /* 0x000fe20007810000 */
[----:B------:R-:W5:Y:S01]  /*1dd00*/  MUFU.TANH R163, R163 ;  /* 0x000000a300a37308 */ /* 0x000f620000002400 */
[----:B------:R-:W-:-:S02]  /*1dd10*/  ISETP.GT.AND P3, PT, R139, 0x21, PT ;  /* 0x000000218b00780c */ /* 0x000fc40003f64270 */
[----:B------:R-:W-:Y:S02]  /*1dd20*/  FSEL R168, R168, -INF , P2 ;  /* 0xff800000a8a87808 */ /* 0x000fe40001000000 */
[----:B------:R-:W-:Y:S02]  /*1dd30*/  FMNMX.FTZ R195, R190, R195, !PT ;  /* 0x000000c3bec37209 */ /* 0x000fe40007810000 */
[C---:B------:R-:W-:Y:S01]  /*1dd40*/  ISETP.GT.AND P2, PT, R139.reuse, 0x28, PT ;  /* 0x000000288b00780c */ /* 0x040fe20003f44270 */
[----:B------:R-:W5:Y:S01]  /*1dd50*/  MUFU.TANH R167, R167 ;  /* 0x000000a700a77308 */ /* 0x000f620000002400 */
[----:B---3--:R-:W-:Y:S02]  /*1dd60*/  FSEL R192, R192, -INF , P3 ;  /* 0xff800000c0c07808 */ /* 0x008fe40001800000 */
[----:B------:R-:W-:Y:S02]  /*1dd70*/  FMNMX.FTZ R195, R168, R195, !PT ;  /* 0x000000c3a8c37209 */ /* 0x000fe40007810000 */
[----:B------:R-:W-:-:S02]  /*1dd80*/  ISETP.GT.AND P3, PT, R139, 0x29, PT ;  /* 0x000000298b00780c */ /* 0x000fc40003f64270 */
[----:B-1----:R-:W-:Y:S01]  /*1dd90*/  FSEL R171, R171, -INF , P2 ;  /* 0xff800000abab7808 */ /* 0x002fe20001000000 */
[----:B------:R-:W-:Y:S01]  /*1dda0*/  MUFU.TANH R170, R170 ;  /* 0x000000aa00aa7308 */ /* 0x000fe20000002400 */
[----:B------:R-:W-:Y:S02]  /*1ddb0*/  FMNMX.FTZ R195, R192, R195, !PT ;  /* 0x000000c3c0c37209 */ /* 0x000fe40007810000 */
[----:B------:R-:W-:Y:S02]  /*1ddc0*/  ISETP.GT.AND P2, PT, R139, 0x30, PT ;  /* 0x000000308b00780c */ /* 0x000fe40003f44270 */
[----:B------:R-:W-:Y:S02]  /*1ddd0*/  FSEL R193, R193, -INF , P3 ;  /* 0xff800000c1c17808 */ /* 0x000fe40001800000 */
[----:B------:R-:W-:Y:S01]  /*1dde0*/  FMNMX.FTZ R195, R171, R195, !PT ;  /* 0x000000c3abc37209 */ /* 0x000fe20007810000 */
[----:B------:R-:W-:Y:S01]  /*1ddf0*/  MUFU.TANH R172, R172 ;  /* 0x000000ac00ac7308 */ /* 0x000fe20000002400 */
[----:B------:R-:W-:-:S02]  /*1de00*/  ISETP.GT.AND P3, PT, R139, 0x31, PT ;  /* 0x000000318b00780c */ /* 0x000fc40003f64270 */
[----:B0-----:R-:W-:Y:S02]  /*1de10*/  FSEL R174, R174, -INF , P2 ;  /* 0xff800000aeae7808 */ /* 0x001fe40001000000 */
[----:B------:R-:W-:Y:S02]  /*1de20*/  FMNMX.FTZ R195, R193, R195, !PT ;  /* 0x000000c3c1c37209 */ /* 0x000fe40007810000 */
[C---:B------:R-:W-:Y:S01]  /*1de30*/  ISETP.GT.AND P2, PT, R139.reuse, 0x38, PT ;  /* 0x000000388b00780c */ /* 0x040fe20003f44270 */
[----:B------:R-:W-:Y:S01]  /*1de40*/  MUFU.TANH R177, R177 ;  /* 0x000000b100b17308 */ /* 0x000fe20000002400 */
[----:B--2---:R-:W-:Y:S02]  /*1de50*/  FSEL R176, R176, -INF , P3 ;  /* 0xff800000b0b07808 */ /* 0x004fe40001800000 */
[----:B------:R-:W-:Y:S02]  /*1de60*/  FMNMX.FTZ R195, R174, R195, !PT ;  /* 0x000000c3aec37209 */ /* 0x000fe40007810000 */
[----:B------:R-:W-:-:S02]  /*1de70*/  ISETP.GT.AND P3, PT, R139, 0x39, PT ;  /* 0x000000398b00780c */ /* 0x000fc40003f64270 */
[----:B------:R-:W-:Y:S01]  /*1de80*/  FSEL R178, R178, -INF , P2 ;  /* 0xff800000b2b27808 */ /* 0x000fe20001000000 */
[----:B------:R-:W-:Y:S01]  /*1de90*/  MUFU.TANH R179, R179 ;  /* 0x000000b300b37308 */ /* 0x000fe20000002400 */
[----:B------:R-:W-:Y:S02]  /*1dea0*/  FMNMX.FTZ R195, R176, R195, !PT ;  /* 0x000000c3b0c37209 */ /* 0x000fe40007810000 */
[----:B------:R-:W-:Y:S02]  /*1deb0*/  ISETP.GT.AND P2, PT, R139, 0x40, PT ;  /* 0x000000408b00780c */ /* 0x000fe40003f44270 */
[----:B------:R-:W-:Y:S02]  /*1dec0*/  FSEL R181, R181, -INF , P3 ;  /* 0xff800000b5b57808 */ /* 0x000fe40001800000 */
[----:B------:R-:W-:Y:S01]  /*1ded0*/  FMNMX.FTZ R195, R178, R195, !PT ;  /* 0x000000c3b2c37209 */ /* 0x000fe20007810000 */
[----:B------:R-:W-:Y:S01]  /*1dee0*/  MUFU.TANH R185, R185 ;  /* 0x000000b900b97308 */ /* 0x000fe20000002400 */
[----:B------:R-:W-:-:S02]  /*1def0*/  ISETP.GT.AND P3, PT, R139, 0x41, PT ;  /* 0x000000418b00780c */ /* 0x000fc40003f64270 */
[----:B------:R-:W-:Y:S02]  /*1df00*/  FSEL R152, R152, -INF , P2 ;  /* 0xff80000098987808 */ /* 0x000fe40001000000 */
[----:B------:R-:W-:Y:S02]  /*1df10*/  FMNMX.FTZ R195, R181, R195, !PT ;  /* 0x000000c3b5c37209 */ /* 0x000fe40007810000 */
[C---:B------:R-:W-:Y:S01]  /*1df20*/  ISETP.GT.AND P2, PT, R139.reuse, 0x48, PT ;  /* 0x000000488b00780c */ /* 0x040fe20003f44270 */
[----:B------:R-:W-:Y:S01]  /*1df30*/  MUFU.TANH R153, R153 ;  /* 0x0000009900997308 */ /* 0x000fe20000002400 */
[----:B----4-:R-:W-:Y:S02]  /*1df40*/  FSEL R182, R182, -INF , P3 ;  /* 0xff800000b6b67808 */ /* 0x010fe40001800000 */
        /* <DEDUP_REMOVED lines=10> */
[----:B-----5:R-:W-:Y:S02]  /*1dff0*/  FSEL R159, R159, -INF , P2 ;  /* 0xff8000009f9f7808 */ /* 0x020fe40001000000 */
[----:B------:R-:W-:Y:S02]  /*1e000*/  FMNMX.FTZ R195, R157, R195, !PT ;  /* 0x000000c39dc37209 */ /* 0x000fe40007810000 */
[----:B------:R-:W-:Y:S01]  /*1e010*/  ISETP.GT.AND P2, PT, R139, 0x58, PT ;  /* 0x000000588b00780c */ /* 0x000fe20003f44270 */
[----:B------:R-:W-:Y:S01]  /*1e020*/  MUFU.TANH R169, R169 ;  /* 0x000000a900a97308 */ /* 0x000fe20000002400 */
[----:B------:R-:W-:Y:S02]  /*1e030*/  FSEL R161, R161, -INF , P3 ;  /* 0xff800000a1a17808 */ /* 0x000fe40001800000 */
[----:B------:R-:W-:Y:S02]  /*1e040*/  FMNMX.FTZ R195, R159, R195, !PT ;  /* 0x000000c39fc37209 */ /* 0x000fe40007810000 */
[----:B------:R-:W-:-:S02]  /*1e050*/  ISETP.GT.AND P3, PT, R139, 0x59, PT ;  /* 0x000000598b00780c */ /* 0x000fc40003f64270 */
[----:B------:R-:W-:Y:S01]  /*1e060*/  FSEL R163, R163, -INF , P2 ;  /* 0xff800000a3a37808 */ /* 0x000fe20001000000 */
[----:B------:R-:W-:Y:S01]  /*1e070*/  MUFU.TANH R158, R158 ;  /* 0x0000009e009e7308 */ /* 0x000fe20000002400 */
[----:B------:R-:W-:Y:S01]  /*1e080*/  FMNMX.FTZ R195, R161, R195, !PT ;  /* 0x000000c3a1c37209 */ /* 0x000fe20007810000 */
[----:B------:R-:W-:Y:S02]  /*1e090*/  WARPGROUP.DEPBAR.LE gsb0, 0x0 ;  /* 0x00008000000079c5 */ /* 0x000fe40000010000 */
[----:B------:R-:W-:Y:S01]  /*1e0a0*/  ISETP.GT.AND P2, PT, R139, 0x60, PT ;  /* 0x000000608b00780c */ /* 0x000fe20003f44270 */
[----:B------:R-:W-:Y:S01]  /*1e0b0*/  WARPGROUP.ARRIVE ;  /* 0x00000000000079c5 */ /* 0x000fe20000000000 */
[----:B------:R-:W-:Y:S02]  /*1e0c0*/  FSEL R165, R165, -INF , P3 ;  /* 0xff800000a5a57808 */ /* 0x000fe40001800000 */
[----:B------:R-:W-:Y:S01]  /*1e0d0*/  FMNMX.FTZ R195, R163, R195, !PT ;  /* 0x000000c3a3c37209 */ /* 0x000fe20007810000 */
[----:B------:R-:W-:Y:S01]  /*1e0e0*/  MUFU.TANH R160, R160 ;  /* 0x000000a000a07308 */ /* 0x000fe20000002400 */
[----:B------:R-:W-:Y:S01]  /*1e0f0*/  ISETP.GT.AND P3, PT, R139, 0x61, PT ;  /* 0x000000618b00780c */ /* 0x000fe20003f64270 */
[----:B------:R-:W-:Y:S01]  /*1e100*/  QGMMA.64x192x32.F32.E4M3.E4M3 R24, R200, gdesc[UR4], R24, gsb0 ;  /* 0x02e00004c8187df3 */ /* 0x000fe20008000818 */
[----:B------:R-:W-:-:S02]  /*1e110*/  FSEL R167, R167, -INF , P2 ;  /* 0xff800000a7a77808 */ /* 0x000fc40001000000 */
[----:B------:R-:W-:Y:S02]  /*1e120*/  FMNMX.FTZ R195, R165, R195, !PT ;  /* 0x000000c3a5c37209 */ /* 0x000fe40007810000 */
[----:B------:R-:W-:Y:S01]  /*1e130*/  ISETP.GT.AND P4, PT, R139, 0x68, PT ;  /* 0x000000688b00780c */ /* 0x000fe20003f84270 */
[----:B------:R-:W-:Y:S01]  /*1e140*/  MUFU.TANH R162, R162 ;  /* 0x000000a200a27308 */ /* 0x000fe20000002400 */
[----:B------:R-:W-:Y:S02]  /*1e150*/  FSEL R137, R137, -INF , P3 ;  /* 0xff80000089897808 */ /* 0x000fe40001800000 */
[----:B------:R-:W-:Y:S02]  /*1e160*/  FMNMX.FTZ R196, R167, R195, !PT ;  /* 0x000000c3a7c47209 */ /* 0x000fe40007810000 */
[----:B------:R-:W-:Y:S02]  /*1e170*/  ISETP.GT.AND P2, PT, R139, 0x69, PT ;  /* 0x000000698b00780c */ /* 0x000fe40003f44270 */
[----:B------:R-:W-:Y:S01]  /*1e180*/  FSEL R195, R10, -INF , P4 ;  /* 0xff8000000ac37808 */ /* 0x000fe20002000000 */
[----:B------:R-:W-:Y:S01]  /*1e190*/  MUFU.TANH R164, R164 ;  /* 0x000000a400a47308 */ /* 0x000fe20000002400 */
[----:B------:R-:W-:-:S02]  /*1e1a0*/  FMNMX.FTZ R196, R137, R196, !PT ;  /* 0x000000c489c47209 */ /* 0x000fc40007810000 */
[----:B------:R-:W-:Y:S02]  /*1e1b0*/  ISETP.GT.AND P3, PT, R139, 0x70, PT ;  /* 0x000000708b00780c */ /* 0x000fe40003f64270 */
[----:B------:R-:W-:Y:S02]  /*1e1c0*/  FSEL R141, R141, -INF , P2 ;  /* 0xff8000008d8d7808 */ /* 0x000fe40001000000 */
[----:B------:R-:W-:Y:S01]  /*1e1d0*/  FMNMX.FTZ R10, R195, R196, !PT ;  /* 0x000000c4c30a7209 */ /* 0x000fe20007810000 */
[----:B------:R-:W-:Y:S01]  /*1e1e0*/  MUFU.TANH R166, R166 ;  /* 0x000000a600a67308 */ /* 0x000fe20000002400 */
[----:B------:R-:W-:Y:S02]  /*1e1f0*/  ISETP.GT.AND P4, PT, R139, 0x71, PT ;  /* 0x000000718b00780c */ /* 0x000fe40003f84270 */
[----:B------:R-:W-:Y:S02]  /*1e200*/  FSEL R144, R144, -INF , P3 ;  /* 0xff80000090907808 */ /* 0x000fe40001800000 */
[----:B------:R-:W-:-:S02]  /*1e210*/  FMNMX.FTZ R10, R141, R10, !PT ;  /* 0x0000000a8d0a7209 */ /* 0x000fc40007810000 */
[----:B------:R-:W-:Y:S01]  /*1e220*/  ISETP.GT.AND P5, PT, R139, 0x78, PT ;  /* 0x000000788b00780c */ /* 0x000fe20003fa4270 */
[----:B------:R-:W-:Y:S01]  /*1e230*/  MUFU.TANH R138, R138 ;  /* 0x0000008a008a7308 */ /* 0x000fe20000002400 */
[----:B------:R-:W-:Y:S02]  /*1e240*/  FSEL R145, R145, -INF , P4 ;  /* 0xff80000091917808 */ /* 0x000fe40002000000 */
[----:B------:R-:W-:Y:S02]  /*1e250*/  FMNMX.FTZ R10, R144, R10, !PT ;  /* 0x0000000a900a7209 */ /* 0x000fe40007810000 */
[----:B------:R-:W-:Y:S02]  /*1e260*/  ISETP.GT.AND P2, PT, R139, 0x79, PT ;  /* 0x000000798b00780c */ /* 0x000fe40003f44270 */
[----:B------:R-:W-:Y:S02]  /*1e270*/  FSEL R148, R148, -INF , P5 ;  /* 0xff80000094947808 */ /* 0x000fe40002800000 */
[----:B------:R-:W-:-:S02]  /*1e280*/  FMNMX.FTZ R10, R145, R10, !PT ;  /* 0x0000000a910a7209 */ /* 0x000fc40007810000 */
[----:B------:R-:W-:Y:S02]  /*1e290*/  ISETP.GT.AND P3, PT, R139, 0x80, PT ;  /* 0x000000808b00780c */ /* 0x000fe40003f64270 */
[----:B------:R-:W-:Y:S02]  /*1e2a0*/  FSEL R149, R149, -INF , P2 ;  /* 0xff80000095957808 */ /* 0x000fe40001000000 */
[----:B------:R-:W-:Y:S02]  /*1e2b0*/  FMNMX.FTZ R10, R148, R10, !PT ;  /* 0x0000000a940a7209 */ /* 0x000fe40007810000 */
[C---:B------:R-:W-:Y:S02]  /*1e2c0*/  ISETP.GT.AND P4, PT, R139.reuse, 0x81, PT ;  /* 0x000000818b00780c */ /* 0x040fe40003f84270 */
[C---:B------:R-:W-:Y:S02]  /*1e2d0*/  ISETP.GT.AND P5, PT, R139.reuse, 0x88, PT ;  /* 0x000000888b00780c */ /* 0x040fe40003fa4270 */
[----:B------:R-:W-:-:S02]  /*1e2e0*/  ISETP.GT.AND P2, PT, R139, 0x89, PT ;  /* 0x000000898b00780c */ /* 0x000fc40003f44270 */
[----:B------:R-:W-:Y:S02]  /*1e2f0*/  FSEL R196, R120, -INF , P3 ;  /* 0xff80000078c47808 */ /* 0x000fe40001800000 */
[----:B------:R-:W-:Y:S02]  /*1e300*/  FMNMX.FTZ R120, R149, R10, !PT ;  /* 0x0000000a95787209 */ /* 0x000fe40007810000 */
[----:B------:R-:W-:Y:S01]  /*1e310*/  FSEL R121, R121, -INF , P4 ;  /* 0xff80000079797808 */ /* 0x000fe20002000000 */
[----:B------:R0:W1:Y:S01]  /*1e320*/  MUFU.TANH R10, R132 ;  /* 0x00000084000a7308 */ /* 0x0000620000002400 */
[----:B------:R-:W-:Y:S02]  /*1e330*/  FSEL R124, R124, -INF , P5 ;  /* 0xff8000007c7c7808 */ /* 0x000fe40002800000 */
[----:B------:R-:W-:Y:S02]  /*1e340*/  FSEL R125, R125, -INF , P2 ;  /* 0xff8000007d7d7808 */ /* 0x000fe40001000000 */
[----:B------:R-:W-:-:S02]  /*1e350*/  ISETP.GT.AND P3, PT, R139, 0x90, PT ;  /* 0x000000908b00780c */ /* 0x000fc40003f64270 */
[C---:B------:R-:W-:Y:S02]  /*1e360*/  ISETP.GT.AND P4, PT, R139.reuse, 0x91, PT ;  /* 0x000000918b00780c */ /* 0x040fe40003f84270 */
[C---:B------:R-:W-:Y:S02]  /*1e370*/  ISETP.GT.AND P5, PT, R139.reuse, 0x98, PT ;  /* 0x000000988b00780c */ /* 0x040fe40003fa4270 */
[----:B------:R-:W-:Y:S01]  /*1e380*/  ISETP.GT.AND P2, PT, R139, 0x99, PT ;  /* 0x000000998b00780c */ /* 0x000fe20003f44270 */
[----:B------:R-:W-:Y:S01]  /*1e390*/  FMUL.FTZ R139, R2, R133 ;  /* 0x00000085028b7220 */ /* 0x000fe20000410000 */
[----:B------:R-:W-:Y:S02]  /*1e3a0*/  FMNMX.FTZ R120, R196, R120, !PT ;  /* 0x00000078c4787209 */ /* 0x000fe40007810000 */
[----:B0-----:R-:W-:Y:S02]  /*1e3b0*/  FSEL R132, R128, -INF , P3 ;  /* 0xff80000080847808 */ /* 0x001fe40001800000 */
[----:B------:R-:W-:Y:S01]  /*1e3c0*/  FMNMX.FTZ R120, R121, R120, !PT ;  /* 0x0000007879787209 */ /* 0x000fe20007810000 */
[----:B------:R-:W0:Y:S01]  /*1e3d0*/  MUFU.TANH R139, R139 ;  /* 0x0000008b008b7308 */ /* 0x000e220000002400 */
[----:B------:R-:W-:-:S02]  /*1e3e0*/  FSEL R133, R129, -INF , P4 ;  /* 0xff80000081857808 */ /* 0x000fc40002000000 */
[----:B------:R-:W-:Y:S02]  /*1e3f0*/  FMNMX.FTZ R120, R124, R120, !PT ;  /* 0x000000787c787209 */ /* 0x000fe40007810000 */
[----:B-1----:R-:W-:Y:S02]  /*1e400*/  FSEL R129, R10, -INF , P5 ;  /* 0xff8000000a817808 */ /* 0x002fe40002800000 */
[----:B------:R-:W-:Y:S01]  /*1e410*/  FMNMX.FTZ R120, R125, R120, !PT ;  /* 0x000000787d787209 */ /* 0x000fe20007810000 */
[----:B------:R1:W2:Y:S01]  /*1e420*/  MUFU.TANH R128, R143 ;  /* 0x0000008f00807308 */ /* 0x0002a20000002400 */
[----:B------:R-:W-:Y:S02]  /*1e430*/  ISETP.GT.AND P5, PT, R183, 0x1, PT ;  /* 0x00000001b700780c */ /* 0x000fe40003fa4270 */
[----:B------:R-:W-:Y:S02]  /*1e440*/  FMNMX.FTZ R120, R132, R120, !PT ;  /* 0x0000007884787209 */ /* 0x000fe40007810000 */
[----:B------:R-:W-:-:S02]  /*1e450*/  FSEL R12, R12, -INF , P5 ;  /* 0xff8000000c0c7808 */ /* 0x000fc40002800000 */
[----:B------:R-:W-:Y:S02]  /*1e460*/  FMNMX.FTZ R120, R133, R120, !PT ;  /* 0x0000007885787209 */ /* 0x000fe40007810000 */
[----:B0-----:R-:W-:Y:S01]  /*1e470*/  FSEL R139, R139, -INF , P2 ;  /* 0xff8000008b8b7808 */ /* 0x001fe20001000000 */
[C---:B-1----:R-:W-:Y:S01]  /*1e480*/  FMUL.FTZ R143, R2.reuse, R146 ;  /* 0x00000092028f7220 */ /* 0x042fe20000410000 */
[----:B------:R-:W-:Y:S01]  /*1e490*/  FMNMX.FTZ R120, R129, R120, !PT ;  /* 0x0000007881787209 */ /* 0x000fe20007810000 */
[C---:B------:R-:W-:Y:S01]  /*1e4a0*/  FMUL.FTZ R146, R2.reuse, R147 ;  /* 0x0000009302927220 */ /* 0x040fe20000410000 */
[----:B------:R-:W-:Y:S01]  /*1e4b0*/  ISETP.GT.AND P3, PT, R183, 0x8, PT ;  /* 0x00000008b700780c */ /* 0x000fe20003f64270 */
[C---:B------:R-:W-:Y:S01]  /*1e4c0*/  FMUL.FTZ R147, R2.reuse, R150 ;  /* 0x0000009602937220 */ /* 0x040fe20000410000 */
[----:B------:R-:W-:Y:S01]  /*1e4d0*/  FMNMX.FTZ R120, R139, R120, !PT ;  /* 0x000000788b787209 */ /* 0x000fe20007810000 */
[----:B------:R-:W-:Y:S01]  /*1e4e0*/  FMUL.FTZ R150, R2, R151 ;  /* 0x0000009702967220 */ /* 0x000fe20000410000 */
[C---:B------:R-:W-:Y:S01]  /*1e4f0*/  ISETP.GT.AND P4, PT, R183.reuse, 0x9, PT ;  /* 0x00000009b700780c */ /* 0x040fe20003f84270 */
[----:B------:R-:W0:Y:S01]  /*1e500*/  MUFU.TANH R143, R143 ;  /* 0x0000008f008f7308 */ /* 0x000e220000002400 */
[----:B------:R-:W-:Y:S01]  /*1e510*/  ISETP.GT.AND P5, PT, R183, 0x11, PT ;  /* 0x00000011b700780c */ /* 0x000fe20003fa4270 */
[----:B------:R-:W1:Y:S01]  /*1e520*/  SHFL.BFLY PT, R10, R120, 0x2, 0x1f ;  /* 0x0c401f00780a7f89 */ /* 0x000e6200000e0000 */
[----:B------:R-:W-:-:S02]  /*1e530*/  FSEL R15, R15, -INF , P3 ;  /* 0xff8000000f0f7808 */ /* 0x000fc40001800000 */
[----:B------:R-:W-:Y:S02]  /*1e540*/  FSEL R21, R21, -INF , P4 ;  /* 0xff80000015157808 */ /* 0x000fe40002000000 */
[----:B------:R-:W-:Y:S01]  /*1e550*/  FSEL R187, R187, -INF , P5 ;  /* 0xff800000bbbb7808 */ /* 0x000fe20002800000 */
[----:B------:R-:W3:Y:S01]  /*1e560*/  MUFU.TANH R146, R146 ;  /* 0x0000009200927308 */ /* 0x000ee20000002400 */
[C---:B------:R-:W-:Y:S02]  /*1e570*/  ISETP.GT.AND P3, PT, R183.reuse, 0x18, PT ;  /* 0x00000018b700780c */ /* 0x040fe40003f64270 */
[C---:B------:R-:W-:Y:S02]  /*1e580*/  ISETP.GT.AND P4, PT, R183.reuse, 0x19, PT ;  /* 0x00000019b700780c */ /* 0x040fe40003f84270 */
[----:B------:R-:W-:Y:S02]  /*1e590*/  ISETP.GT.AND P5, PT, R183, 0x21, PT ;  /* 0x00000021b700780c */ /* 0x000fe40003fa4270 */
[----:B------:R-:W-:Y:S01]  /*1e5a0*/  FSEL R189, R189, -INF , P3 ;  /* 0xff800000bdbd7808 */ /* 0x000fe20001800000 */
[----:B------:R-:W4:Y:S01]  /*1e5b0*/  MUFU.TANH R147, R147 ;  /* 0x0000009300937308 */ /* 0x000f220000002400 */
[----:B------:R-:W-:-:S02]  /*1e5c0*/  FSEL R191, R191, -INF , P4 ;  /* 0xff800000bfbf7808 */ /* 0x000fc40002000000 */
[----:B------:R-:W-:Y:S02]  /*1e5d0*/  FSEL R170, R170, -INF , P5 ;  /* 0xff800000aaaa7808 */ /* 0x000fe40002800000 */
[C---:B------:R-:W-:Y:S02]  /*1e5e0*/  ISETP.GT.AND P3, PT, R183.reuse, 0x28, PT ;  /* 0x00000028b700780c */ /* 0x040fe40003f64270 */
[C---:B------:R-:W-:Y:S01]  /*1e5f0*/  ISETP.GT.AND P4, PT, R183.reuse, 0x29, PT ;  /* 0x00000029b700780c */ /* 0x040fe20003f84270 */
[----:B------:R-:W5:Y:S01]  /*1e600*/  MUFU.TANH R150, R150 ;  /* 0x0000009600967308 */ /* 0x000f620000002400 */
[C---:B------:R-:W-:Y:S02]  /*1e610*/  ISETP.GT.AND P5, PT, R183.reuse, 0x30, PT ;  /* 0x00000030b700780c */ /* 0x040fe40003fa4270 */
[----:B-1----:R-:W-:Y:S02]  /*1e620*/  FMNMX.FTZ R10, R120, R10, !PT ;  /* 0x0000000a780a7209 */ /* 0x002fe40007810000 */
[----:B------:R-:W-:-:S02]  /*1e630*/  ISETP.GT.AND P2, PT, R183, RZ, PT ;  /* 0x000000ffb700720c */ /* 0x000fc40003f44270 */
[----:B------:R-:W-:Y:S01]  /*1e640*/  FSEL R172, R172, -INF , P3 ;  /* 0xff800000acac7808 */ /* 0x000fe20001800000 */
[----:B------:R-:W1:Y:S01]  /*1e650*/  SHFL.BFLY PT, R120, R10, 0x1, 0x1f ;  /* 0x0c201f000a787f89 */ /* 0x000e6200000e0000 */
[----:B------:R-:W-:Y:S02]  /*1e660*/  FSEL R173, R173, -INF , P4 ;  /* 0xff800000adad7808 */ /* 0x000fe40002000000 */
[----:B------:R-:W-:Y:S02]  /*1e670*/  FSEL R175, R175, -INF , P5 ;  /* 0xff800000afaf7808 */ /* 0x000fe40002800000 */
[C---:B------:R-:W-:Y:S02]  /*1e680*/  ISETP.GT.AND P3, PT, R183.reuse, 0x31, PT ;  /* 0x00000031b700780c */ /* 0x040fe40003f64270 */
[C---:B------:R-:W-:Y:S02]  /*1e690*/  ISETP.GT.AND P4, PT, R183.reuse, 0x38, PT ;  /* 0x00000038b700780c */ /* 0x040fe40003f84270 */
[----:B------:R-:W-:-:S02]  /*1e6a0*/  ISETP.GT.AND P5, PT, R183, 0x39, PT ;  /* 0x00000039b700780c */ /* 0x000fc40003fa4270 */
[----:B------:R-:W-:Y:S02]  /*1e6b0*/  FSEL R7, R7, -INF , P2 ;  /* 0xff80000007077808 */ /* 0x000fe40001000000 */
[----:B------:R-:W-:Y:S02]  /*1e6c0*/  ISETP.GT.AND P2, PT, R183, 0x10, PT ;  /* 0x00000010b700780c */ /* 0x000fe40003f44270 */
[----:B------:R-:W-:Y:S02]  /*1e6d0*/  FSEL R177, R177, -INF , P3 ;  /* 0xff800000b1b17808 */ /* 0x000fe40001800000 */
[----:B------:R-:W-:Y:S02]  /*1e6e0*/  FSEL R179, R179, -INF , P4 ;  /* 0xff800000b3b37808 */ /* 0x000fe40002000000 */
[----:B------:R-:W-:Y:S02]  /*1e6f0*/  FSEL R180, R180, -INF , P5 ;  /* 0xff800000b4b47808 */ /* 0x000fe40002800000 */
[----:B------:R-:W-:-:S02]  /*1e700*/  ISETP.GT.AND P3, PT, R183, 0x40, PT ;  /* 0x00000040b700780c */ /* 0x000fc40003f64270 */
[C---:B------:R-:W-:Y:S02]  /*1e710*/  ISETP.GT.AND P4, PT, R183.reuse, 0x41, PT ;  /* 0x00000041b700780c */ /* 0x040fe40003f84270 */
[----:B------:R-:W-:Y:S02]  /*1e720*/  ISETP.GT.AND P5, PT, R183, 0x48, PT ;  /* 0x00000048b700780c */ /* 0x000fe40003fa4270 */
[----:B-1----:R-:W-:Y:S01]  /*1e730*/  FMNMX.FTZ R120, R10, R120, !PT ;  /* 0x000000780a787209 */ /* 0x002fe20007810000 */
[----:B------:R-:W-:Y:S01]  /*1e740*/  IMAD.U32 R10, RZ, RZ, UR57 ;  /* 0x00000039ff0a7e24 */ /* 0x000fe2000f8e00ff */
[----:B------:R-:W-:Y:S02]  /*1e750*/  FSEL R185, R185, -INF , P2 ;  /* 0xff800000b9b97808 */ /* 0x000fe40001000000 */
[----:B------:R-:W-:Y:S01]  /*1e760*/  ISETP.GT.AND P2, PT, R183, 0x20, PT ;  /* 0x00000020b700780c */ /* 0x000fe20003f44270 */
[----:B------:R-:W-:-:S01]  /*1e770*/  FFMA.FTZ R151, R120, R10, -8 ;  /* 0xc100000078977423 */ /* 0x000fc2000001000a */
[----:B------:R-:W-:-:S02]  /*1e780*/  FSEL R153, R153, -INF , P3 ;  /* 0xff80000099997808 */ /* 0x000fc40001800000 */
[----:B------:R-:W-:Y:S02]  /*1e790*/  FSEL R154, R154, -INF , P4 ;  /* 0xff8000009a9a7808 */ /* 0x000fe40002000000 */
[----:B------:R-:W-:Y:S02]  /*1e7a0*/  FSEL R155, R155, -INF , P5 ;  /* 0xff8000009b9b7808 */ /* 0x000fe40002800000 */
[C---:B------:R-:W-:Y:S02]  /*1e7b0*/  ISETP.GT.AND P3, PT, R183.reuse, 0x49, PT ;  /* 0x00000049b700780c */ /* 0x040fe40003f64270 */
[C---:B------:R-:W-:Y:S02]  /*1e7c0*/  ISETP.GT.AND P4, PT, R183.reuse, 0x50, PT ;  /* 0x00000050b700780c */ /* 0x040fe40003f84270 */
[----:B------:R-:W-:Y:S02]  /*1e7d0*/  ISETP.GT.AND P5, PT, R183, 0x51, PT ;  /* 0x00000051b700780c */ /* 0x000fe40003fa4270 */
[----:B------:R-:W-:-:S02]  /*1e7e0*/  FSEL R169, R169, -INF , P2 ;  /* 0xff800000a9a97808 */ /* 0x000fc40001000000 */
[----:B------:R-:W-:Y:S02]  /*1e7f0*/  FSETP.NEU.FTZ.AND P2, PT, R120, -INF , PT ;  /* 0xff8000007800780b */ /* 0x000fe40003f5d000 */
[----:B------:R-:W-:Y:S02]  /*1e800*/  FSEL R158, R158, -INF , P3 ;  /* 0xff8000009e9e7808 */ /* 0x000fe40001800000 */
[----:B------:R-:W-:Y:S02]  /*1e810*/  FSEL R160, R160, -INF , P4 ;  /* 0xff800000a0a07808 */ /* 0x000fe40002000000 */
[----:B------:R-:W-:Y:S02]  /*1e820*/  FSEL R162, R162, -INF , P5 ;  /* 0xff800000a2a27808 */ /* 0x000fe40002800000 */
[C---:B------:R-:W-:Y:S02]  /*1e830*/  ISETP.GT.AND P3, PT, R183.reuse, 0x58, PT ;  /* 0x00000058b700780c */ /* 0x040fe40003f64270 */
[----:B------:R-:W-:-:S02]  /*1e840*/  ISETP.GT.AND P4, PT, R183, 0x59, PT ;  /* 0x00000059b700780c */ /* 0x000fc40003f84270 */
[----:B------:R-:W-:Y:S02]  /*1e850*/  ISETP.GT.AND P5, PT, R183, 0x60, PT ;  /* 0x00000060b700780c */ /* 0x000fe40003fa4270 */
[----:B------:R-:W-:Y:S02]  /*1e860*/  FSEL R151, R151, RZ, P2 ;  /* 0x000000ff97977208 */ /* 0x000fe40001000000 */
[----:B------:R-:W-:Y:S02]  /*1e870*/  FSEL R164, R164, -INF , P3 ;  /* 0xff800000a4a47808 */ /* 0x000fe40001800000 */
[----:B------:R-:W-:Y:S01]  /*1e880*/  FSEL R166, R166, -INF , P4 ;  /* 0xff800000a6a67808 */ /* 0x000fe20002000000 */
[----:B------:R-:W-:-:S01]  /*1e890*/  FFMA.FTZ R194, R184, R10, -R151 ;  /* 0x0000000ab8c27223 */ /* 0x000fc20000010897 */
[----:B------:R-:W-:Y:S01]  /*1e8a0*/  FSEL R136, R136, -INF , P5 ;  /* 0xff80000088887808 */ /* 0x000fe20002800000 */
[----:B------:R-:W-:-:S01]  /*1e8b0*/  FFMA.FTZ R192, R192, R10, -R151 ;  /* 0x0000000ac0c07223 */ /* 0x000fc20000010897 */
[----:B------:R-:W-:Y:S01]  /*1e8c0*/  ISETP.GT.AND P3, PT, R183, 0x61, PT ;  /* 0x00000061b700780c */ /* 0x000fe20003f64270 */
[----:B------:R-:W-:-:S01]  /*1e8d0*/  FFMA.FTZ R195, R195, R10, -R151 ;  /* 0x0000000ac3c37223 */ /* 0x000fc20000010897 */
[----:B------:R-:W-:Y:S01]  /*1e8e0*/  ISETP.GT.AND P4, PT, R183, 0x68, PT ;  /* 0x00000068b700780c */ /* 0x000fe20003f84270 */
[----:B------:R-:W-:-:S01]  /*1e8f0*/  FFMA.FTZ R140, R140, R10, -R151 ;  /* 0x0000000a8c8c7223 */ /* 0x000fc20000010897 */
[----:B------:R-:W-:Y:S01]  /*1e900*/  ISETP.GT.AND P5, PT, R183, 0x69, PT ;  /* 0x00000069b700780c */ /* 0x000fe20003fa4270 */
[----:B------:R-:W-:-:S01]  /*1e910*/  FFMA.FTZ R11, R11, R10, -R151 ;  /* 0x0000000a0b0b7223 */ /* 0x000fc20000010897 */
[----:B------:R-:W-:Y:S01]  /*1e920*/  FSEL R138, R138, -INF , P3 ;  /* 0xff8000008a8a7808 */ /* 0x000fe20001800000 */
[----:B------:R-:W-:-:S01]  /*1e930*/  FFMA.FTZ R13, R13, R10, -R151 ;  /* 0x0000000a0d0d7223 */ /* 0x000fc20000010897 */
[----:B------:R-:W-:Y:S01]  /*1e940*/  FSEL R184, R142, -INF , P4 ;  /* 0xff8000008eb87808 */ /* 0x000fe20002000000 */
[----:B------:R-:W-:-:S01]  /*1e950*/  FFMA.FTZ R20, R20, R10, -R151 ;  /* 0x0000000a14147223 */ /* 0x000fc20000010897 */
[----:B--2---:R-:W-:Y:S01]  /*1e960*/  FSEL R128, R128, -INF , P5 ;  /* 0xff80000080807808 */ /* 0x004fe20002800000 */
[----:B------:R1:W-:Y:S01]  /*1e970*/  MUFU.EX2 R142, R194 ;  /* 0x000000c2008e7308 */ /* 0x0003e20000000800 */
[C---:B------:R-:W-:Y:S01]  /*1e980*/  ISETP.GT.AND P3, PT, R183.reuse, 0x70, PT ;  /* 0x00000070b700780c */ /* 0x040fe20003f64270 */
[-CC-:B------:R-:W-:Y:S01]  /*1e990*/  FFMA.FTZ R168, R168, R10.reuse, -R151.reuse ;  /* 0x0000000aa8a87223 */ /* 0x180fe20000010897 */
[----:B------:R-:W-:Y:S01]  /*1e9a0*/  ISETP.GT.AND P4, PT, R183, 0x71, PT ;  /* 0x00000071b700780c */ /* 0x000fe20003f84270 */
[-CC-:B------:R-:W-:Y:S01]  /*1e9b0*/  FFMA.FTZ R171, R171, R10.reuse, -R151.reuse ;  /* 0x0000000aabab7223 */ /* 0x180fe20000010897 */
[----:B------:R-:W-:Y:S01]  /*1e9c0*/  ISETP.GT.AND P5, PT, R183, 0x78, PT ;  /* 0x00000078b700780c */ /* 0x000fe20003fa4270 */
[-CC-:B------:R-:W-:Y:S01]  /*1e9d0*/  FFMA.FTZ R174, R174, R10.reuse, -R151.reuse ;  /* 0x0000000aaeae7223 */ /* 0x180fe20000010897 */
[----:B0-----:R-:W-:Y:S01]  /*1e9e0*/  FSEL R143, R143, -INF , P3 ;  /* 0xff8000008f8f7808 */ /* 0x001fe20001800000 */
[-CC-:B------:R-:W-:Y:S01]  /*1e9f0*/  FFMA.FTZ R176, R176, R10.reuse, -R151.reuse ;  /* 0x0000000ab0b07223 */ /* 0x180fe20000010897 */
[----:B-1----:R-:W-:-:S01]  /*1ea00*/  FFMA.FTZ R194, R186, R10, -R151 ;  /* 0x0000000abac27223 */ /* 0x002fc20000010897 */
[----:B---3--:R-:W-:Y:S01]  /*1ea10*/  FSEL R186, R146, -INF , P4 ;  /* 0xff80000092ba7808 */ /* 0x008fe20002000000 */
[----:B------:R-:W-:-:S01]  /*1ea20*/  FFMA.FTZ R178, R178, R10, -R151 ;  /* 0x0000000ab2b27223 */ /* 0x000fc20000010897 */
[----:B----4-:R-:W-:Y:S01]  /*1ea30*/  FSEL R147, R147, -INF , P5 ;  /* 0xff80000093937808 */ /* 0x010fe20002800000 */
[----:B------:R0:W-:Y:S01]  /*1ea40*/  MUFU.EX2 R146, R194 ;  /* 0x000000c200927308 */ /* 0x0001e20000000800 */
[----:B------:R-:W-:Y:S01]  /*1ea50*/  ISETP.GT.AND P3, PT, R183, 0x79, PT ;  /* 0x00000079b700780c */ /* 0x000fe20003f64270 */
[-CC-:B------:R-:W-:Y:S01]  /*1ea60*/  FFMA.FTZ R181, R181, R10.reuse, -R151.reuse ;  /* 0x0000000ab5b57223 */ /* 0x180fe20000010897 */
[C---:B------:R-:W-:Y:S01]  /*1ea70*/  ISETP.GT.AND P4, PT, R183.reuse, 0x80, PT ;  /* 0x00000080b700780c */ /* 0x040fe20003f84270 */
[-CC-:B------:R-:W-:Y:S01]  /*1ea80*/  FFMA.FTZ R152, R152, R10.reuse, -R151.reuse ;  /* 0x0000000a98987223 */ /* 0x180fe20000010897 */
[----:B------:R-:W-:Y:S01]  /*1ea90*/  ISETP.GT.AND P5, PT, R183, 0x81, PT ;  /* 0x00000081b700780c */ /* 0x000fe20003fa4270 */
[-CC-:B------:R-:W-:Y:S01]  /*1eaa0*/  FFMA.FTZ R182, R182, R10.reuse, -R151.reuse ;  /* 0x0000000ab6b67223 */ /* 0x180fe20000010897 */
[----:B-----5:R-:W-:Y:S01]  /*1eab0*/  FSEL R150, R150, -INF , P3 ;  /* 0xff80000096967808 */ /* 0x020fe20001800000 */
[-CC-:B------:R-:W-:Y:S01]  /*1eac0*/  FFMA.FTZ R156, R156, R10.reuse, -R151.reuse ;  /* 0x0000000a9c9c7223 */ /* 0x180fe20000010897 */
[----:B0-----:R-:W-:-:S01]  /*1ead0*/  FFMA.FTZ R194, R188, R10, -R151 ;  /* 0x0000000abcc27223 */ /* 0x001fc20000010897 */
        /* <DEDUP_REMOVED lines=8> */
[----:B------:R-:W-:Y:S01]  /*1eb60*/  ISETP.GT.AND P5, PT, R183, 0x90, PT ;  /* 0x00000090b700780c */ /* 0x000fe20003fa4270 */
[-CC-:B------:R-:W-:Y:S01]  /*1eb70*/  FFMA.FTZ R163, R163, R10.reuse, -R151.reuse ;  /* 0x0000000aa3a37223 */ /* 0x180fe20000010897 */
[----:B------:R-:W-:Y:S01]  /*1eb80*/  FSEL R126, R126, -INF , P3 ;  /* 0xff8000007e7e7808 */ /* 0x000fe20001800000 */
        /* <DEDUP_REMOVED lines=18> */
[----:B------:R-:W-:Y:S01]  /*1ecb0*/  FSEL R135, R135, -INF , P5 ;  /* 0xff80000087877808 */ /* 0x000fe20002800000 */
[-CC-:B------:R-:W-:Y:S01]  /*1ecc0*/  FFMA.FTZ R196, R196, R10.reuse, -R151.reuse ;  /* 0x0000000ac4c47223 */ /* 0x180fe20000010897 */
[----:B0-----:R-:W-:Y:S01]  /*1ecd0*/  FMNMX.FTZ R194, R15, R183, !PT ;  /* 0x000000b70fc27209 */ /* 0x001fe20007810000 */
[-CC-:B------:R-:W-:Y:S01]  /*1ece0*/  FFMA.FTZ R124, R124, R10.reuse, -R151.reuse ;  /* 0x0000000a7c7c7223 */ /* 0x180fe20000010897 */
[----:B------:R0:W-:Y:S01]  /*1ecf0*/  MUFU.EX2 R183, R192 ;  /* 0x000000c000b77308 */ /* 0x0001e20000000800 */
[----:B------:R-:W-:-:S01]  /*1ed00*/  FFMA.FTZ R125, R125, R10, -R151 ;  /* 0x0000000a7d7d7223 */ /* 0x000fc20000010897 */
[----:B------:R-:W-:Y:S01]  /*1ed10*/  FMNMX.FTZ R194, R21, R194, !PT ;  /* 0x000000c215c27209 */ /* 0x000fe20007810000 */
[----:B------:R-:W-:-:S01]  /*1ed20*/  FFMA.FTZ R132, R132, R10, -R151 ;  /* 0x0000000a84847223 */ /* 0x000fc20000010897 */
[-CC-:B------:R-:W-:Y:S01]  /*1ed30*/  FFMA.FTZ R133, R133, R10.reuse, -R151.reuse ;  /* 0x0000000a85857223 */ /* 0x180fe20000010897 */
[----:B------:R-:W-:-:S01]  /*1ed40*/  FFMA.FTZ R129, R129, R10, -R151 ;  /* 0x0000000a81817223 */ /* 0x000fc20000010897 */
[----:B------:R-:W-:Y:S01]  /*1ed50*/  FMNMX.FTZ R194, R185, R194, !PT ;  /* 0x000000c2b9c27209 */ /* 0x000fe20007810000 */
[----:B------:R-:W-:-:S01]  /*1ed60*/  FFMA.FTZ R139, R139, R10, -R151 ;  /* 0x0000000a8b8b7223 */ /* 0x000fc20000010897 */
[----:B------:R-:W-:Y:S01]  /*1ed70*/  MUFU.EX2 R140, R140 ;  /* 0x0000008c008c7308 */ /* 0x000fe20000000800 */
[----:B0-----:R-:W-:-:S01]  /*1ed80*/  FFMA.FTZ R192, R193, R10, -R151 ;  /* 0x0000000ac1c07223 */ /* 0x001fc20000010897 */
[----:B------:R-:W-:Y:S01]  /*1ed90*/  FMNMX.FTZ R194, R187, R194, !PT ;  /* 0x000000c2bbc27209 */ /* 0x000fe20007810000 */
[----:B------:R-:W-:-:S02]  /*1eda0*/  WARPGROUP.DEPBAR.LE gsb0, 0x0 ;  /* 0x00008000000079c5 */ /* 0x000fc40000010000 */
[----:B------:R-:W-:Y:S02]  /*1edb0*/  LOP3.LUT R197, R219, 0x7f, RZ, 0xc0, !PT ;  /* 0x0000007fdbc57812 */ /* 0x000fe400078ec0ff */
[----:B------:R-:W-:Y:S01]  /*1edc0*/  FMNMX.FTZ R194, R189, R194, !PT ;  /* 0x000000c2bdc27209 */ /* 0x000fe20007810000 */
[----:B------:R-:W-:Y:S01]  /*1edd0*/  MUFU.EX2 R11, R11 ;  /* 0x0000000b000b7308 */ /* 0x000fe20000000800 */
[----:B------:R-:W0:Y:S02]  /*1ede0*/  S2R R219, SR_TID.X ;  /* 0x0000000000db7919 */ /* 0x000e240000002100 */
        /* <DEDUP_REMOVED lines=44> */
[----:B------:R-:W-:Y:S01]  /*1f0b0*/  MUFU.EX2 R161, R161 ;  /* 0x000000a100a17308 */ /* 0x000fe20000000800 */
[----:B------:R-:W-:Y:S02]  /*1f0c0*/  FSEL R193, R134, -INF , P4 ;  /* 0xff80000086c17808 */ /* 0x000fe40002000000 */
[----:B------:R-:W-:-:S04]  /*1f0d0*/  FMNMX.FTZ R194, R131, R194, !PT ;  /* 0x000000c283c27209 */ /* 0x000fc80007810000 */
[----:B------:R-:W-:Y:S01]  /*1f0e0*/  FMNMX.FTZ R194, R193, R194, !PT ;  /* 0x000000c2c1c27209 */ /* 0x000fe20007810000 */
[----:B------:R1:W-:Y:S03]  /*1f0f0*/  MUFU.EX2 R134, R195 ;  /* 0x000000c300867308 */ /* 0x0003e60000000800 */
[----:B------:R-:W-:-:S05]  /*1f100*/  FMNMX.FTZ R194, R135, R194, !PT ;  /* 0x000000c287c27209 */ /* 0x000fca0007810000 */
[----:B------:R-:W-:Y:S01]  /*1f110*/  MUFU.EX2 R163, R163 ;  /* 0x000000a300a37308 */ /* 0x000fe20000000800 */
[----:B-1----:R-:W1:Y:S07]  /*1f120*/  SHFL.BFLY PT, R195, R194, 0x2, 0x1f ;  /* 0x0c401f00c2c37f89 */ /* 0x002e6e00000e0000 */
[----:B------:R-:W-:Y:S08]  /*1f130*/  MUFU.EX2 R165, R165 ;  /* 0x000000a500a57308 */ /* 0x000ff00000000800 */
[----:B------:R-:W-:Y:S08]  /*1f140*/  MUFU.EX2 R167, R167 ;  /* 0x000000a700a77308 */ /* 0x000ff00000000800 */
[----:B------:R-:W-:Y:S01]  /*1f150*/  MUFU.EX2 R137, R137 ;  /* 0x0000008900897308 */ /* 0x000fe20000000800 */
[----:B-1----:R-:W-:Y:S01]  /*1f160*/  FMNMX.FTZ R195, R194, R195, !PT ;  /* 0x000000c3c2c37209 */ /* 0x002fe20007810000 */
[----:B------:R-:W-:-:S04]  /*1f170*/  FFMA.FTZ R194, R121, R10, -R151 ;  /* 0x0000000a79c27223 */ /* 0x000fc80000010897 */
[----:B------:R-:W1:Y:S02]  /*1f180*/  SHFL.BFLY PT, R121, R195, 0x1, 0x1f ;  /* 0x0c201f00c3797f89 */ /* 0x000e6400000e0000 */
[----:B------:R-:W-:Y:S08]  /*1f190*/  MUFU.EX2 R141, R141 ;  /* 0x0000008d008d7308 */ /* 0x000ff00000000800 */
[----:B------:R-:W-:Y:S08]  /*1f1a0*/  MUFU.EX2 R144, R144 ;  /* 0x0000009000907308 */ /* 0x000ff00000000800 */
[----:B------:R-:W-:Y:S01]  /*1f1b0*/  MUFU.EX2 R145, R145 ;  /* 0x0000009100917308 */ /* 0x000fe20000000800 */
[----:B-1----:R-:W-:-:S07]  /*1f1c0*/  FMNMX.FTZ R121, R195, R121, !PT ;  /* 0x00000079c3797209 */ /* 0x002fce0007810000 */
[----:B------:R-:W-:Y:S01]  /*1f1d0*/  MUFU.EX2 R148, R148 ;  /* 0x0000009400947308 */ /* 0x000fe20000000800 */
[C---:B------:R-:W-:Y:S01]  /*1f1e0*/  FSETP.NEU.FTZ.AND P3, PT, R121.reuse, -INF , PT ;  /* 0xff8000007900780b */ /* 0x040fe20003f7d000 */
[----:B------:R-:W-:-:S05]  /*1f1f0*/  FFMA.FTZ R195, R121, R10, -8 ;  /* 0xc100000079c37423 */ /* 0x000fca000001000a */
[----:B------:R-:W-:Y:S01]  /*1f200*/  FSEL R151, R195, RZ, P3 ;  /* 0x000000ffc3977208 */ /* 0x000fe20001800000 */
[----:B------:R-:W-:Y:S01]  /*1f210*/  MUFU.EX2 R149, R149 ;  /* 0x0000009500957308 */ /* 0x000fe20000000800 */
[----:B------:R-:W-:Y:S02]  /*1f220*/  FSEL R195, R120, RZ, P2 ;  /* 0x000000ff78c37208 */ /* 0x000fe40001000000 */
[----:B------:R-:W-:Y:S01]  /*1f230*/  ISETP.NE.AND P2, PT, R197, RZ, PT ;  /* 0x000000ffc500720c */ /* 0x000fe20003f45270 */
[----:B------:R-:W-:-:S01]  /*1f240*/  FFMA.FTZ R7, R7, R10, -R151 ;  /* 0x0000000a07077223 */ /* 0x000fc20000010897 */
[----:B------:R-:W-:Y:S01]  /*1f250*/  FFMA.FTZ R12, R12, R10, -R151 ;  /* 0x0000000a0c0c7223 */ /* 0x000fe20000010897 */
[----:B------:R-:W-:-:S01]  /*1f260*/  FADD.FTZ R195, -R195, R5 ;  /* 0x00000005c3c37221 */ /* 0x000fc20000010100 */
[-CC-:B------:R-:W-:Y:S01]  /*1f270*/  FFMA.FTZ R5, R160, R10.reuse, -R151.reuse ;  /* 0x0000000aa0057223 */ /* 0x180fe20000010897 */
[----:B------:R-:W-:Y:S01]  /*1f280*/  FSEL R160, R121, RZ, P3 ;  /* 0x000000ff79a07208 */ /* 0x000fe20001800000 */
[-CC-:B------:R-:W-:Y:S01]  /*1f290*/  FFMA.FTZ R15, R15, R10.reuse, -R151.reuse ;  /* 0x0000000a0f0f7223 */ /* 0x180fe20000010897 */
[----:B------:R-:W-:Y:S01]  /*1f2a0*/  MUFU.EX2 R7, R7 ;  /* 0x0000000700077308 */ /* 0x000fe20000000800 */
[----:B------:R-:W-:-:S01]  /*1f2b0*/  FFMA.FTZ R21, R21, R10, -R151 ;  /* 0x0000000a15157223 */ /* 0x000fc20000010897 */
[----:B------:R-:W-:Y:S01]  /*1f2c0*/  FFMA.FTZ R185, R185, R10, -R151 ;  /* 0x0000000ab9b97223 */ /* 0x000fe20000010897 */
[----:B------:R-:W-:-:S01]  /*1f2d0*/  FADD.FTZ R160, -R160, R4 ;  /* 0x00000004a0a07221 */ /* 0x000fc20000010100 */
[-C--:B------:R-:W-:Y:S01]  /*1f2e0*/  FMUL.FTZ R4, R195, R10.reuse ;  /* 0x0000000ac3047220 */ /* 0x080fe20000410000 */
[----:B------:R-:W-:-:S01]  /*1f2f0*/  FFMA.FTZ R187, R187, R10, -R151 ;  /* 0x0000000abbbb7223 */ /* 0x000fc20000010897 */
[-CC-:B------:R-:W-:Y:S01]  /*1f300*/  FFMA.FTZ R189, R189, R10.reuse, -R151.reuse ;  /* 0x0000000abdbd7223 */ /* 0x180fe20000010897 */
[-C--:B------:R-:W-:Y:S01]  /*1f310*/  FMUL.FTZ R160, R160, R10.reuse ;  /* 0x0000000aa0a07220 */ /* 0x080fe20000410000 */
        /* <DEDUP_REMOVED lines=17> */
[----:B------:R-:W-:-:S01]  /*1f430*/  FFMA.FTZ R164, R164, R10, -R151 ;  /* 0x0000000aa4a47223 */ /* 0x000fc20000010897 */
[-CC-:B------:R-:W-:Y:S01]  /*1f440*/  FFMA.FTZ R166, R166, R10.reuse, -R151.reuse ;  /* 0x0000000aa6a67223 */ /* 0x180fe20000010897 */
[----:B------:R-:W-:-:S01]  /*1f450*/  FFMA.FTZ R136, R136, R10, -R151 ;  /* 0x0000000a88887223 */ /* 0x000fc20000010897 */
[-CC-:B------:R-:W-:Y:S01]  /*1f460*/  FFMA.FTZ R138, R138, R10.reuse, -R151.reuse ;  /* 0x0000000a8a8a7223 */ /* 0x180fe20000010897 */
[----:B------:R-:W-:-:S01]  /*1f470*/  FFMA.FTZ R184, R184, R10, -R151 ;  /* 0x0000000ab8b87223 */ /* 0x000fc20000010897 */
[-CC-:B------:R-:W-:Y:S01]  /*1f480*/  FFMA.FTZ R128, R128, R10.reuse, -R151.reuse ;  /* 0x0000000a80807223 */ /* 0x180fe20000010897 */
[----:B------:R-:W-:-:S01]  /*1f490*/  FFMA.FTZ R143, R143, R10, -R151 ;  /* 0x0000000a8f8f7223 */ /* 0x000fc20000010897 */
[----:B------:R-:W3:Y:S01]  /*1f4a0*/  MUFU.EX2 R15, R15 ;  /* 0x0000000f000f7308 */ /* 0x000ee20000000800 */
[----:B-1----:R-:W-:-:S01]  /*1f4b0*/  FFMA.FTZ R3, R4, R3, R140 ;  /* 0x0000000304037223 */ /* 0x002fc2000001008c */
[-CC-:B------:R-:W-:Y:S01]  /*1f4c0*/  FFMA.FTZ R186, R186, R10.reuse, -R151.reuse ;  /* 0x0000000ababa7223 */ /* 0x180fe20000010897 */
[----:B------:R-:W-:-:S01]  /*1f4d0*/  FFMA.FTZ R147, R147, R10, -R151 ;  /* 0x0000000a93937223 */ /* 0x000fc20000010897 */
[----:B------:R-:W-:Y:S01]  /*1f4e0*/  FFMA.FTZ R150, R150, R10, -R151 ;  /* 0x0000000a96967223 */ /* 0x000fe20000010897 */
[----:B------:R-:W-:-:S01]  /*1f4f0*/  FADD.FTZ R3, R11, R3 ;  /* 0x000000030b037221 */ /* 0x000fc20000010000 */
[-CC-:B------:R-:W-:Y:S01]  /*1f500*/  FFMA.FTZ R188, R188, R10.reuse, -R151.reuse ;  /* 0x0000000abcbc7223 */ /* 0x180fe20000010897 */
[----:B------:R-:W-:-:S01]  /*1f510*/  FFMA.FTZ R123, R123, R10, -R151 ;  /* 0x0000000a7b7b7223 */ /* 0x000fc20000010897 */
[----:B------:R-:W1:Y:S01]  /*1f520*/  MUFU.EX2 R21, R21 ;  /* 0x0000001500157308 */ /* 0x000e620000000800 */
[----:B--2---:R-:W-:-:S01]  /*1f530*/  FFMA.FTZ R0, R160, R0, R7 ;  /* 0x00000000a0007223 */ /* 0x004fc20000010007 */
[----:B------:R-:W-:Y:S01]  /*1f540*/  FADD.FTZ R3, R13, R3 ;  /* 0x000000030d037221 */ /* 0x000fe20000010000 */
[----:B------:R-:W-:-:S01]  /*1f550*/  FFMA.FTZ R126, R126, R10, -R151 ;  /* 0x0000000a7e7e7223 */ /* 0x000fc20000010897 */
[----:B------:R-:W-:Y:S01]  /*1f560*/  FFMA.FTZ R190, R190, R10, -R151 ;  /* 0x0000000abebe7223 */ /* 0x000fe20000010897 */
[----:B------:R-:W-:-:S01]  /*1f570*/  FADD.FTZ R0, R12, R0 ;  /* 0x000000000c007221 */ /* 0x000fc20000010000 */
[----:B------:R-:W-:Y:S01]  /*1f580*/  FADD.FTZ R3, R20, R3 ;  /* 0x0000000314037221 */ /* 0x000fe20000010000 */
        /* <DEDUP_REMOVED lines=8> */
[----:B------:R-:W-:Y:S01]  /*1f610*/  @!P2 IMAD R195, R8, 0x8, R16 ;  /* 0x0000000808c3a824 */ /* 0x000fe200078e0210 */
[----:B------:R-:W3:Y:S01]  /*1f620*/  MUFU.EX2 R187, R187 ;  /* 0x000000bb00bb7308 */ /* 0x000ee20000000800 */
[----:B-1----:R-:W-:-:S01]  /*1f630*/  FADD.FTZ R0, R21, R0 ;  /* 0x0000000015007221 */ /* 0x002fc20000010000 */
[----:B------:R-:W-:Y:S01]  /*1f640*/  FADD.FTZ R3, R122, R3 ;  /* 0x000000037a037221 */ /* 0x000fe20000010000 */
[----:B0-----:R-:W-:-:S02]  /*1f650*/  SHF.R.U32.HI R197, RZ, 0x7, R219 ;  /* 0x00000007ffc57819 */ /* 0x001fc400000116db */
[----:B------:R-:W-:Y:S01]  /*1f660*/  @!P2 IADD3 R195, R195, 0x33440, RZ ;  /* 0x00033440c3c3a810 */ /* 0x000fe20007ffe0ff */
[----:B------:R-:W-:-:S01]  /*1f670*/  FADD.FTZ R3, R127, R3 ;  /* 0x000000037f037221 */ /* 0x000fc20000010000 */
[----:B------:R-:W-:Y:S01]  /*1f680*/  IADD3 R197, -R197, 0xb, RZ ;  /* 0x0000000bc5c57810 */ /* 0x000fe20007ffe1ff */
[----:B------:R-:W0:Y:S01]  /*1f690*/  MUFU.EX2 R189, R189 ;  /* 0x000000bd00bd7308 */ /* 0x000e220000000800 */
[----:B--2---:R-:W-:-:S01]  /*1f6a0*/  FADD.FTZ R0, R185, R0 ;  /* 0x00000000b9007221 */ /* 0x004fc20000010000 */
[----:B------:R-:W-:Y:S01]  /*1f6b0*/  FADD.FTZ R3, R168, R3 ;  /* 0x00000003a8037221 */ /* 0x000fe20000010000 */
[----:B------:R-:W-:Y:S01]  /*1f6c0*/  @!P2 PRMT R195, RZ, 0x654, R195 ;  /* 0x00000654ffc3a816 */ /* 0x000fe200000000c3 */
[----:B------:R1:W-:Y:S06]  /*1f6d0*/  BAR.ARV R197, 0x100 ;  /* 0x000400c50000751d */ /* 0x0003ec0000002000 */
[----:B------:R-:W2:Y:S01]  /*1f6e0*/  MUFU.EX2 R191, R191 ;  /* 0x000000bf00bf7308 */ /* 0x000ea20000000800 */
[----:B---3--:R-:W-:-:S01]  /*1f6f0*/  FADD.FTZ R0, R187, R0 ;  /* 0x00000000bb007221 */ /* 0x008fc20000010000 */
[----:B------:R-:W-:Y:S01]  /*1f700*/  FADD.FTZ R3, R183, R3 ;  /* 0x00000003b7037221 */ /* 0x000fe20000010000 */
[----:B------:R1:W-:Y:S03]  /*1f710*/  @!P2 SYNCS.ARRIVE.TRANS64.RED.A1T0 RZ, [R195+URZ], RZ ;  /* 0x000000ffc3ffa9a7 */ /* 0x0003e6000810043f */
[----:B------:R-:W-:-:S01]  /*1f720*/  FADD.FTZ R3, R171, R3 ;  /* 0x00000003ab037221 */ /* 0x000fc20000010000 */
[----:B0-----:R-:W-:Y:S01]  /*1f730*/  FADD.FTZ R0, R189, R0 ;  /* 0x00000000bd007221 */ /* 0x001fe20000010000 */
[----:B------:R-:W0:Y:S02]  /*1f740*/  MUFU.EX2 R169, R169 ;  /* 0x000000a900a97308 */ /* 0x000e240000000800 */
[----:B------:R-:W-:-:S04]  /*1f750*/  FADD.FTZ R3, R192, R3 ;  /* 0x00000003c0037221 */ /* 0x000fc80000010000 */
[----:B------:R-:W-:Y:S02]  /*1f760*/  FADD.FTZ R3, R174, R3 ;  /* 0x00000003ae037221 */ /* 0x000fe40000010000 */
[----:B------:R-:W3:Y:S01]  /*1f770*/  MUFU.EX2 R170, R170 ;  /* 0x000000aa00aa7308 */ /* 0x000ee20000000800 */
        /* <DEDUP_REMOVED lines=8> */
[----:B---3--:R-:W-:-:S01]  /*1f800*/  FADD.FTZ R0, R170, R0 ;  /* 0x00000000aa007221 */ /* 0x008fc20000010000 */
        /* <DEDUP_REMOVED lines=28> */
[----:B------:R-:W-:-:S06]  /*1f9d0*/  FADD.FTZ R3, R149, R3 ;  /* 0x0000000395037221 */ /* 0x000fcc0000010000 */
[----:B------:R-:W2:Y:S01]  /*1f9e0*/  MUFU.EX2 R158, R158 ;  /* 0x0000009e009e7308 */ /* 0x000ea20000000800 */
[----:B0-----:R-:W-:-:S07]  /*1f9f0*/  FADD.FTZ R0, R154, R0 ;  /* 0x000000009a007221 */ /* 0x001fce0000010000 */
        /* <DEDUP_REMOVED lines=55> */
[----:B---3--:R-:W-:-:S01]  /*1fd70*/  FADD.FTZ R0, R193, R0 ;  /* 0x00000000c1007221 */ /* 0x008fc20000010000 */
[----:B--2---:R-:W-:-:S03]  /*1fd80*/  FADD.FTZ R3, R139, R3 ;  /* 0x000000038b037221 */ /* 0x004fc60000010000 */
[----:B0-----:R-:W-:Y:S01]  /*1fd90*/  FADD.FTZ R0, R135, R0 ;  /* 0x0000000087007221 */ /* 0x001fe20000010000 */
[----:B-1----:R-:W-:Y:S06]  /*1fda0*/  @!P1 BRA `(.L_x_5441) ;  /* 0x0000000000049947 */ /* 0x002fec0003800000 */
[----:B------:R-:W-:Y:S01]  /*1fdb0*/  BPT.TRAP 0x1 ;  /* 0x000000040000795c */ /* 0x000fe20000300000 */
.L_x_5441:
[----:B------:R-:W-:Y:S01]  /*1fdc0*/  IMAD R151, R221, 0x8, R16 ;  /* 0x00000008dd977824 */ /* 0x000fe200078e0210 */
[----:B------:R-:W-:Y:S01]  /*1fdd0*/  ISETP.GT.AND P2, PT, R6, R14, PT ;  /* 0x0000000e0600720c */ /* 0x000fe20003f44270 */
        /* <DEDUP_REMOVED lines=140> */
[----:B------:R-:W-:Y:S01]  /*206a0*/  VIADD R6, R6, 0xffffffff ;  /* 0xffffffff06067836 */ /* 0x000fe20000000000 */
[----:B------:R-:W-:Y:S01]  /*206b0*/  MOV R5, R120 ;  /* 0x0000007800057202 */ /* 0x000fe20000000f00 */
[----:B------:R-:W-:-:S02]  /*206c0*/  IMAD.MOV.U32 R4, RZ, RZ, R121 ;  /* 0x000000ffff047224 */ /* 0x000fc400078e0079 */
[----:B------:R-:W-:Y:S02]  /*206d0*/  IMAD.MOV.U32 R7, RZ, RZ, R222 ;  /* 0x000000ffff077224 */ /* 0x000fe400078e00de */
[----:B------:R-:W-:Y:S01]  /*206e0*/  IMAD.MOV.U32 R221, RZ, RZ, R8 ;  /* 0x000000ffffdd7224 */ /* 0x000fe200078e0008 */
[----:B0-----:R-:W-:Y:S06]  /*206f0*/  @P2 BRA `(.L_x_5442) ;  /* 0xffffffb4009c2947 */ /* 0x001fec000383ffff */
[----:B------:R-:W-:-:S07]  /*20700*/  IMAD.MOV.U32 R221, RZ, RZ, R8 ;  /* 0x000000ffffdd7224 */ /* 0x000fce00078e0008 */
.L_x_5431:
[----:B------:R-:W-:-:S13]  /*20710*/  ISETP.GE.AND P0, PT, R6, RZ, PT ;  /* 0x000000ff0600720c */ /* 0x000fda0003f06270 */
[----:B------:R-:W-:Y:S05]  /*20720*/  @!P0 BRA `(.L_x_5443) ;  /* 0x0000003c00888947 */ /* 0x000fea0003800000 */
[----:B------:R-:W-:Y:S01]  /*20730*/  IMAD.MOV.U32 R4, RZ, RZ, R121 ;  /* 0x000000ffff047224 */ /* 0x000fe200078e0079 */
[----:B------:R-:W-:Y:S01]  /*20740*/  MOV R7, R222 ;  /* 0x000000de00077202 */ /* 0x000fe20000000f00 */
[----:B------:R-:W-:Y:S02]  /*20750*/  IMAD.MOV.U32 R5, RZ, RZ, R120 ;  /* 0x000000ffff057224 */ /* 0x000fe400078e0078 */
[----:B------:R-:W-:-:S07]  /*20760*/  IMAD.MOV.U32 R8, RZ, RZ, R221 ;  /* 0x000000ffff087224 */ /* 0x000fce00078e00dd */
.L_x_5454:
        /* <DEDUP_REMOVED lines=10> */
.L_x_5445:
[----:B------:R-:W-:Y:S01]  /*20810*/  IMAD R10, R221, 0x8, R16 ;  /* 0x00000008dd0a7824 */ /* 0x000fe200078e0210 */
[----:B------:R-:W-:-:S04]  /*20820*/  SHF.L.U32 R11, R222, 0x1f, RZ ;  /* 0x0000001fde0b7819 */ /* 0x000fc800000006ff */
[----:B------:R0:W1:Y:S01]  /*20830*/  SYNCS.PHASECHK.TRANS64.TRYWAIT P0, [R10+URZ+0x33430], R11 ;  /* 0x0334300b0a0075a7 */ /* 0x000062000800017f */
[----:B------:R-:W-:Y:S05]  /*20840*/  @!P1 BRA `(.L_x_5446) ;  /* 0x0000000000049947 */ /* 0x000fea0003800000 */
[----:B------:R-:W-:Y:S01]  /*20850*/  BPT.TRAP 0x1 ;  /* 0x000000040000795c */ /* 0x000fe20000300000 */
.L_x_5446:
[----:B------:R-:W-:Y:S04]  /*20860*/  BSSY B0, `(.L_x_5444) ;  /* 0x0000004000007945 */ /* 0x000fe80003800000 */
[----:B-1----:R-:W-:Y:S05]  /*20870*/  @P0 BRA `(.L_x_5447) ;  /* 0x0000000000080947 */ /* 0x002fea0003800000 */
[----:B------:R-:W1:Y:S02]  /*20880*/  SYNCS.PHASECHK.TRANS64.TRYWAIT P0, [R10+URZ+0x33430], R11 ;  /* 0x0334300b0a0075a7 */ /* 0x000e64000800017f */
[----:B-1----:R-:W-:Y:S05]  /*20890*/  @!P0 BRA `(.L_x_5448) ;  /* 0x0000010400d48947 */ /* 0x002fea0003800000 */
.L_x_5447:
[----:B------:R-:W-:Y:S05]  /*208a0*/  BSYNC B0 ;  /* 0x0000000000007941 */ /* 0x000fea0003800000 */
.L_x_5444:
[----:B01----:R-:W0:Y:S01]  /*208b0*/  S2R R10, SR_TID.X ;  /* 0x00000000000a7919 */ /* 0x003e220000002100 */
[----:B------:R-:W-:Y:S05]  /*208c0*/  WARPSYNC.ALL ;  /* 0x0000000000007948 */ /* 0x000fea0003800000 */
[----:B------:R-:W-:Y:S01]  /*208d0*/  MOV R11, 0x80000020 ;  /* 0x80000020000b7802 */ /* 0x000fe20000000f00 */
[----:B------:R-:W-:Y:S01]  /*208e0*/  UMOV UR48, UR24 ;  /* 0x0000001800307c82 */ /* 0x000fe20008000000 */
[----:B------:R-:W-:Y:S01]  /*208f0*/  UMOV UR49, UR25 ;  /* 0x0000001900317c82 */ /* 0x000fe20008000000 */
[----:B------:R-:W-:Y:S01]  /*20900*/  IMAD.MOV.U32 R21, RZ, RZ, -0x7fffffe0 ;  /* 0x80000020ff157424 */ /* 0x000fe200078e00ff */
[----:B------:R-:W-:Y:S01]  /*20910*/  R2UR UR51, R11 ;  /* 0x000000000b3372ca */ /* 0x000fe200000e0000 */
[----:B------:R-:W-:Y:S01]  /*20920*/  UMOV UR44, UR24 ;  /* 0x00000018002c7c82 */ /* 0x000fe20008000000 */
[----:B------:R-:W-:Y:S01]  /*20930*/  UMOV UR45, UR25 ;  /* 0x00000019002d7c82 */ /* 0x000fe20008000000 */
[----:B------:R-:W-:Y:S01]  /*20940*/  IMAD.MOV.U32 R13, RZ, RZ, -0x7fffffe0 ;  /* 0x80000020ff0d7424 */ /* 0x000fe200078e00ff */
[----:B------:R-:W-:Y:S01]  /*20950*/  R2UR UR47, R21 ;  /* 0x00000000152f72ca */ /* 0x000fe200000e0000 */
[----:B------:R-:W-:Y:S01]  /*20960*/  UMOV UR32, UR24 ;  /* 0x0000001800207c82 */ /* 0x000fe20008000000 */
[----:B------:R-:W-:Y:S01]  /*20970*/  MOV R15, 0x80000020 ;  /* 0x80000020000f7802 */ /* 0x000fe20000000f00 */
        /* <DEDUP_REMOVED lines=25> */
[----:B------:R-:W-:Y:S01]  /*20b10*/  R2UR UR6, R12 ;  /* 0x000000000c0672ca */ /* 0x000fe200000e0000 */
[----:B------:R-:W-:Y:S01]  /*20b20*/  VIADD R12, R10, 0x102 ;  /* 0x000001020a0c7836 */ /* 0x000fe20000000000 */
[----:B------:R-:W-:-:S06]  /*20b30*/  WARPGROUP.ARRIVE ;  /* 0x00000000000079c5 */ /* 0x000fcc0000000000 */
[----:B------:R-:W-:Y:S01]  /*20b40*/  QGMMA.64x32x32.F32.E4M3.E4M3 R184, gdesc[UR48], RZ, !UPT, gsb0 ;  /* 0x0060000030b879f3 */ /* 0x000fe2000c0008ff */
        /* <DEDUP_REMOVED lines=22> */
[----:B0-----:R-:W-:-:S06]  /*20cb0*/  WARPGROUP.ARRIVE ;  /* 0x00000000000079c5 */ /* 0x001fcc0000000000 */
        /* <DEDUP_REMOVED lines=164> */
[----:B------:R-:W-:Y:S01]  /*21700*/  IADD3 R10, R10, 0x702, RZ ;  /* 0x000007020a0a7810 */ /* 0x000fe20007ffe0ff */
        /* <DEDUP_REMOVED lines=31> */
[----:B------:R-:W-:Y:S05]  /*21900*/  @P2 BRA `(.L_x_5449) ;  /* 0x0000000000282947 */ /* 0x000fea0003800000 */
[----:B------:R-:W-:Y:S05]  /*21910*/  @!P1 BRA `(.L_x_5450) ;  /* 0x0000000000049947 */ /* 0x000fea0003800000 */
[----:B------:R-:W-:Y:S01]  /*21920*/  BPT.TRAP 0x1 ;  /* 0x000000040000795c */ /* 0x000fe20000300000 */
.L_x_5450:
[----:B------:R-:W-:Y:S01]  /*21930*/  SHF.L.U32 R7, R7, 0x1f, RZ ;  /* 0x0000001f07077819 */ /* 0x000fe200000006ff */
[----:B------:R-:W-:-:S04]  /*21940*/  IMAD R10, R8, 0x8, R16 ;  /* 0x00000008080a7824 */ /* 0x000fc800078e0210 */
[----:B------:R0:W1:Y:S01]  /*21950*/  SYNCS.PHASECHK.TRANS64.TRYWAIT P0, [R10+URZ+0x33450], R7 ;  /* 0x033450070a0075a7 */ /* 0x000062000800017f */
[----:B------:R-:W-:Y:S05]  /*21960*/  @!P1 BRA `(.L_x_5451) ;  /* 0x0000000000049947 */ /* 0x000fea0003800000 */
[----:B------:R-:W-:Y:S01]  /*21970*/  BPT.TRAP 0x1 ;  /* 0x000000040000795c */ /* 0x000fe20000300000 */
.L_x_5451:
[----:B-1----:R-:W-:Y:S05]  /*21980*/  @P0 BRA `(.L_x_5449) ;  /* 0x0000000000080947 */ /* 0x002fea0003800000 */
[----:B------:R-:W1:Y:S02]  /*21990*/  SYNCS.PHASECHK.TRANS64.TRYWAIT P0, [R10+URZ+0x33450], R7 ;  /* 0x033450070a0075a7 */ /* 0x000e64000800017f */
[----:B-1----:R-:W-:Y:S05]  /*219a0*/  @!P0 BRA `(.L_x_5452) ;  /* 0x000000f400a48947 */ /* 0x002fea0003800000 */
.L_x_5449:
[----:B01----:R-:W-:Y:S01]  /*219b0*/  VIADD R7, R16, 0x200 ;  /* 0x0000020010077836 */ /* 0x003fe20000000000 */
[----:B------:R-:W-:Y:S05]  /*219c0*/  WARPSYNC.ALL ;  /* 0x0000000000007948 */ /* 0x000fea0003800000 */
[----:B------:R-:W-:Y:S01]  /*219d0*/  SHF.R.U32.HI R7, RZ, 0x4, R7 ;  /* 0x00000004ff077819 */ /* 0x000fe20000011607 */
[----:B------:R-:W-:Y:S01]  /*219e0*/  IMAD.MOV.U32 R11, RZ, RZ, -0x3ffffff0 ;  /* 0xc0000010ff0b7424 */ /* 0x000fe200078e00ff */
[----:B------:R-:W-:Y:S01]  /*219f0*/  WARPGROUP.ARRIVE ;  /* 0x00000000000079c5 */ /* 0x000fe20000000000 */
[----:B------:R-:W-:Y:S01]  /*21a00*/  MOV R13, 0xc0000010 ;  /* 0xc0000010000d7802 */ /* 0x000fe20000000f00 */
[C---:B------:R-:W-:Y:S01]  /*21a10*/  FMUL.FTZ R14, R2.reuse, R188 ;  /* 0x000000bc020e7220 */ /* 0x040fe20000410000 */
[----:B------:R-:W-:Y:S01]  /*21a20*/  LOP3.LUT R7, R7, 0x3fff, RZ, 0xc0, !PT ;  /* 0x00003fff07077812 */ /* 0x000fe200078ec0ff */
[C---:B------:R-:W-:Y:S01]  /*21a30*/  FMUL.FTZ R20, R2.reuse, R190 ;  /* 0x000000be02147220 */ /* 0x040fe20000410000 */
[----:B------:R-:W-:Y:S01]  /*21a40*/  R2UR UR7, R11 ;  /* 0x000000000b0772ca */ /* 0x000fe200000e0000 */
[C---:B------:R-:W-:Y:S01]  /*21a50*/  FMUL.FTZ R11, R2.reuse, R185 ;  /* 0x000000b9020b7220 */ /* 0x040fe20000410000 */
        /* <DEDUP_REMOVED lines=37> */
[----:B0-----:R-:W-:Y:S01]  /*21cb0*/  FMNMX.FTZ R193, R7, R5, !PT ;  /* 0x0000000507c17209 */ /* 0x001fe20007810000 */
[C---:B------:R-:W-:Y:S01]  /*21cc0*/  FMUL.FTZ R182, R2.reuse, R182 ;  /* 0x000000b602b67220 */ /* 0x040fe20000410000 */
[C---:B------:R-:W-:Y:S01]  /*21cd0*/  FMUL.FTZ R181, R2.reuse, R181 ;  /* 0x000000b502b57220 */ /* 0x040fe20000410000 */
[C---:B------:R-:W-:Y:S01]  /*21ce0*/  FMUL.FTZ R183, R2.reuse, R183 ;  /* 0x000000b702b77220 */ /* 0x040fe20000410000 */
[----:B------:R-:W-:Y:S01]  /*21cf0*/  FMNMX.FTZ R193, R11, R193, !PT ;  /* 0x000000c10bc17209 */ /* 0x000fe20007810000 */
[C---:B------:R-:W-:Y:S01]  /*21d00*/  FMUL.FTZ R152, R2.reuse, R152 ;  /* 0x0000009802987220 */ /* 0x040fe20000410000 */
[----:B------:R-:W-:Y:S01]  /*21d10*/  FMUL.FTZ R154, R2, R154 ;  /* 0x0000009a029a7220 */ /* 0x000fe20000410000 */
[----:B------:R-:W-:Y:S01]  /*21d20*/  MUFU.TANH R21, R21 ;  /* 0x0000001500157308 */ /* 0x000fe20000002400 */
[----:B------:R-:W-:Y:S01]  /*21d30*/  FMNMX.FTZ R193, R14, R193, !PT ;  /* 0x000000c10ec17209 */ /* 0x000fe20007810000 */
        /* <DEDUP_REMOVED lines=31> */
[----:B-1----:R-:W-:Y:S01]  /*21f30*/  FMNMX.FTZ R193, R185, R193, !PT ;  /* 0x000000c1b9c17209 */ /* 0x002fe20007810000 */
[C---:B------:R-:W-:Y:S01]  /*21f40*/  FMUL.FTZ R147, R2.reuse, R147 ;  /* 0x0000009302937220 */ /* 0x040fe20000410000 */
[C---:B------:R-:W-:Y:S01]  /*21f50*/  FMUL.FTZ R148, R2.reuse, R148 ;  /* 0x0000009402947220 */ /* 0x040fe20000410000 */
[C---:B------:R-:W-:Y:S01]  /*21f60*/  FMUL.FTZ R150, R2.reuse, R150 ;  /* 0x0000009602967220 */ /* 0x040fe20000410000 */
[C---:B------:R-:W-:Y:S01]  /*21f70*/  FMUL.FTZ R149, R2.reuse, R149 ;  /* 0x0000009502957220 */ /* 0x040fe20000410000 */
[C---:B------:R-:W-:Y:S01]  /*21f80*/  FMUL.FTZ R151, R2.reuse, R151 ;  /* 0x0000009702977220 */ /* 0x040fe20000410000 */
[----:B------:R-:W-:Y:S01]  /*21f90*/  FMUL.FTZ R122, R2, R122 ;  /* 0x0000007a027a7220 */ /* 0x000fe20000410000 */
[----:B------:R-:W-:Y:S01]  /*21fa0*/  MUFU.TANH R189, R189 ;  /* 0x000000bd00bd7308 */ /* 0x000fe20000002400 */
[----:B--2---:R-:W-:Y:S01]  /*21fb0*/  FMNMX.FTZ R193, R188, R193, !PT ;  /* 0x000000c1bcc17209 */ /* 0x004fe20007810000 */
        /* <DEDUP_REMOVED lines=35> */
[----:B------:R-:W-:Y:S01]  /*221f0*/  QGMMA.64x192x32.F32.E4M3.E4M3 R24, R212, gdesc[UR4], R24, gsb0 ;  /* 0x02e00004d4187df3 */ /* 0x000fe20008000818 */
[----:B------:R-:W-:Y:S01]  /*22200*/  R2UR UR6, R12 ;  /* 0x000000000c0672ca */ /* 0x000fe200000e0000 */
[----:B------:R-:W-:Y:S01]  /*22210*/  VIADD R12, R10, 0x480 ;  /* 0x000004800a0c7836 */ /* 0x000fe20000000000 */
[----:B------:R-:W-:Y:S01]  /*22220*/  R2UR UR7, R13 ;  /* 0x000000000d0772ca */ /* 0x000fe200000e0000 */
[----:B------:R-:W-:-:S03]  /*22230*/  IMAD.MOV.U32 R13, RZ, RZ, -0x3ffffff0 ;  /* 0xc0000010ff0d7424 */ /* 0x000fc600078e00ff */
[----:B------:R-:W-:Y:S08]  /*22240*/  MUFU.TANH R153, R153 ;  /* 0x0000009900997308 */ /* 0x000ff00000002400 */
[----:B------:R-:W-:Y:S08]  /*22250*/  MUFU.TANH R155, R155 ;  /* 0x0000009b009b7308 */ /* 0x000ff00000002400 */
[----:B------:R-:W-:Y:S01]  /*22260*/  MUFU.TANH R156, R156 ;  /* 0x0000009c009c7308 */ /* 0x000fe20000002400 */
[----:B0-----:R-:W-:-:S07]  /*22270*/  LOP3.LUT R219, R219, 0x7f, RZ, 0xc0, !PT ;  /* 0x0000007fdbdb7812 */ /* 0x001fce00078ec0ff */
[----:B------:R-:W-:Y:S01]  /*22280*/  MUFU.TANH R158, R158 ;  /* 0x0000009e009e7308 */ /* 0x000fe20000002400 */
[----:B------:R-:W-:Y:S02]  /*22290*/  ISETP.NE.AND P0, PT, R219, RZ, PT ;  /* 0x000000ffdb00720c */ /* 0x000fe40003f05270 */
[----:B------:R-:W0:Y:S05]  /*222a0*/  S2R R219, SR_TID.X ;  /* 0x0000000000db7919 */ /* 0x000e2a0000002100 */
        /* <DEDUP_REMOVED lines=33> */
[----:B------:R-:W0:Y:S08]  /*224c0*/  MUFU.TANH R12, R12 ;  /* 0x0000000c000c7308 */ /* 0x000e300000002400 */
[----:B------:R-:W1:Y:S08]  /*224d0*/  MUFU.TANH R13, R13 ;  /* 0x0000000d000d7308 */ /* 0x000e700000002400 */
[----:B------:R-:W2:Y:S01]  /*224e0*/  MUFU.TANH R186, R186 ;  /* 0x000000ba00ba7308 */ /* 0x000ea20000002400 */
[----:B0-----:R-:W-:-:S07]  /*224f0*/  FMNMX.FTZ R194, R12, R4, !PT ;  /* 0x000000040cc27209 */ /* 0x001fce0007810000 */
[----:B------:R-:W0:Y:S01]  /*22500*/  MUFU.TANH R187, R187 ;  /* 0x000000bb00bb7308 */ /* 0x000e220000002400 */
[----:B-1----:R-:W-:-:S04]  /*22510*/  FMNMX.FTZ R194, R13, R194, !PT ;  /* 0x000000c20dc27209 */ /* 0x002fc80007810000 */
[----:B------:R-:W-:-:S03]  /*22520*/  FMNMX.FTZ R194, R20, R194, !PT ;  /* 0x000000c214c27209 */ /* 0x000fc60007810000 */
[----:B------:R-:W-:Y:S01]  /*22530*/  MUFU.TANH R150, R150 ;  /* 0x0000009600967308 */ /* 0x000fe20000002400 */
[----:B------:R-:W-:-:S04]  /*22540*/  FMNMX.FTZ R194, R21, R194, !PT ;  /* 0x000000c215c27209 */ /* 0x000fc80007810000 */
[----:B--2---:R-:W-:Y:S01]  /*22550*/  FMNMX.FTZ R120, R186, R194, !PT ;  /* 0x000000c2ba787209 */ /* 0x004fe20007810000 */
[----:B------:R-:W-:Y:S01]  /*22560*/  FMUL.FTZ R194, R2, R121 ;  /* 0x0000007902c27220 */ /* 0x000fe20000410000 */
[----:B------:R-:W-:Y:S01]  /*22570*/  FMNMX.FTZ R121, R189, R193, !PT ;  /* 0x000000c1bd797209 */ /* 0x000fe20007810000 */
[----:B------:R-:W1:Y:S01]  /*22580*/  MUFU.TANH R149, R149 ;  /* 0x0000009500957308 */ /* 0x000e620000002400 */
[----:B0-----:R-:W-:Y:S02]  /*22590*/  FMNMX.FTZ R120, R187, R120, !PT ;  /* 0x00000078bb787209 */ /* 0x001fe40007810000 */
[----:B------:R-:W-:Y:S02]  /*225a0*/  FMNMX.FTZ R121, R168, R121, !PT ;  /* 0x00000079a8797209 */ /* 0x000fe40007810000 */
[----:B------:R-:W-:Y:S02]  /*225b0*/  FMNMX.FTZ R120, R190, R120, !PT ;  /* 0x00000078be787209 */ /* 0x000fe40007810000 */
[----:B------:R-:W-:Y:S01]  /*225c0*/  FMNMX.FTZ R121, R169, R121, !PT ;  /* 0x00000079a9797209 */ /* 0x000fe20007810000 */
[----:B------:R-:W-:Y:S01]  /*225d0*/  MUFU.TANH R151, R151 ;  /* 0x0000009700977308 */ /* 0x000fe20000002400 */
[----:B------:R-:W-:-:S02]  /*225e0*/  FMNMX.FTZ R120, R191, R120, !PT ;  /* 0x00000078bf787209 */ /* 0x000fc40007810000 */
[----:B------:R-:W-:Y:S02]  /*225f0*/  FMNMX.FTZ R121, R172, R121, !PT ;  /* 0x00000079ac797209 */ /* 0x000fe40007810000 */
[----:B------:R-:W-:Y:S02]  /*22600*/  FMNMX.FTZ R120, R170, R120, !PT ;  /* 0x00000078aa787209 */ /* 0x000fe40007810000 */
[----:B------:R-:W-:Y:S01]  /*22610*/  FMNMX.FTZ R121, R173, R121, !PT ;  /* 0x00000079ad797209 */ /* 0x000fe20007810000 */
[----:B------:R-:W0:Y:S01]  /*22620*/  MUFU.TANH R192, R192 ;  /* 0x000000c000c07308 */ /* 0x000e220000002400 */
[----:B------:R-:W-:Y:S02]  /*22630*/  FMNMX.FTZ R120, R171, R120, !PT ;  /* 0x00000078ab787209 */ /* 0x000fe40007810000 */
[----:B------:R-:W-:Y:S02]  /*22640*/  FMNMX.FTZ R121, R176, R121, !PT ;  /* 0x00000079b0797209 */ /* 0x000fe40007810000 */
[----:B------:R-:W-:-:S02]  /*22650*/  FMNMX.FTZ R120, R174, R120, !PT ;  /* 0x00000078ae787209 */ /* 0x000fc40007810000 */
[----:B------:R-:W-:Y:S01]  /*22660*/  FMNMX.FTZ R121, R177, R121, !PT ;  /* 0x00000079b1797209 */ /* 0x000fe20007810000 */
[----:B------:R-:W-:Y:S01]  /*22670*/  MUFU.TANH R122, R122 ;  /* 0x0000007a007a7308 */ /* 0x000fe20000002400 */
[----:B------:R-:W-:Y:S02]  /*22680*/  FMNMX.FTZ R120, R175, R120, !PT ;  /* 0x00000078af787209 */ /* 0x000fe40007810000 */
[----:B------:R-:W-:Y:S02]  /*22690*/  FMNMX.FTZ R121, R180, R121, !PT ;  /* 0x00000079b4797209 */ /* 0x000fe40007810000 */
[----:B------:R-:W-:Y:S02]  /*226a0*/  FMNMX.FTZ R120, R178, R120, !PT ;  /* 0x00000078b2787209 */ /* 0x000fe40007810000 */
[----:B------:R-:W-:Y:S01]  /*226b0*/  FMNMX.FTZ R121, R181, R121, !PT ;  /* 0x00000079b5797209 */ /* 0x000fe20007810000 */
[----:B------:R-:W2:Y:S01]  /*226c0*/  MUFU.TANH R193, R194 ;  /* 0x000000c200c17308 */ /* 0x000ea20000002400 */
[----:B------:R-:W-:-:S02]  /*226d0*/  FMNMX.FTZ R120, R179, R120, !PT ;  /* 0x00000078b3787209 */ /* 0x000fc40007810000 */
[----:B------:R-:W-:Y:S02]  /*226e0*/  FMNMX.FTZ R121, R152, R121, !PT ;  /* 0x0000007998797209 */ /* 0x000fe40007810000 */
[----:B------:R-:W-:Y:S02]  /*226f0*/  FMNMX.FTZ R120, R182, R120, !PT ;  /* 0x00000078b6787209 */ /* 0x000fe40007810000 */
[----:B------:R-:W-:Y:S01]  /*22700*/  FMNMX.FTZ R121, R153, R121, !PT ;  /* 0x0000007999797209 */ /* 0x000fe20007810000 */
[----:B------:R-:W-:Y:S01]  /*22710*/  MUFU.TANH R123, R123 ;  /* 0x0000007b007b7308 */ /* 0x000fe20000002400 */
[----:B------:R-:W-:Y:S02]  /*22720*/  FMNMX.FTZ R120, R183, R120, !PT ;  /* 0x00000078b7787209 */ /* 0x000fe40007810000 */
[----:B------:R-:W-:Y:S02]  /*22730*/  FMNMX.FTZ R121, R156, R121, !PT ;  /* 0x000000799c797209 */ /* 0x000fe40007810000 */
[----:B------:R-:W-:-:S02]  /*22740*/  FMNMX.FTZ R120, R154, R120, !PT ;  /* 0x000000789a787209 */ /* 0x000fc40007810000 */
[----:B------:R-:W-:Y:S01]  /*22750*/  FMNMX.FTZ R121, R157, R121, !PT ;  /* 0x000000799d797209 */ /* 0x000fe20007810000 */
[----:B------:R-:W3:Y:S01]  /*22760*/  MUFU.TANH R124, R124 ;  /* 0x0000007c007c7308 */ /* 0x000ee20000002400 */
[----:B------:R-:W-:Y:S02]  /*22770*/  FMNMX.FTZ R120, R155, R120, !PT ;  /* 0x000000789b787209 */ /* 0x000fe40007810000 */
        /* <DEDUP_REMOVED lines=8> */
[----:B------:R-:W4:Y:S01]  /*22800*/  MUFU.TANH R125, R125 ;  /* 0x0000007d007d7308 */ /* 0x000f220000002400 */
        /* <DEDUP_REMOVED lines=18> */
[----:B-1----:R-:W-:Y:S01]  /*22930*/  FMNMX.FTZ R121, R149, R121, !PT ;  /* 0x0000007995797209 */ /* 0x002fe20007810000 */
[----:B------:R-:W1:Y:S01]  /*22940*/  MUFU.TANH R129, R129 ;  /* 0x0000008100817308 */ /* 0x000e620000002400 */
[----:B------:R-:W-:Y:S02]  /*22950*/  FMNMX.FTZ R120, R147, R120, !PT ;  /* 0x0000007893787209 */ /* 0x000fe40007810000 */
[----:B0-----:R-:W-:Y:S02]  /*22960*/  FMNMX.FTZ R121, R192, R121, !PT ;  /* 0x00000079c0797209 */ /* 0x001fe40007810000 */
[----:B------:R-:W-:Y:S02]  /*22970*/  FMNMX.FTZ R120, R150, R120, !PT ;  /* 0x0000007896787209 */ /* 0x000fe40007810000 */
[----:B--2---:R-:W-:Y:S01]  /*22980*/  FMNMX.FTZ R121, R193, R121, !PT ;  /* 0x00000079c1797209 */ /* 0x004fe20007810000 */
[----:B------:R-:W0:Y:S01]  /*22990*/  MUFU.TANH R131, R131 ;  /* 0x0000008300837308 */ /* 0x000e220000002400 */
[----:B------:R-:W-:-:S02]  /*229a0*/  FMNMX.FTZ R120, R151, R120, !PT ;  /* 0x0000007897787209 */ /* 0x000fc40007810000 */
[----:B---3--:R-:W-:Y:S02]  /*229b0*/  FMNMX.FTZ R121, R124, R121, !PT ;  /* 0x000000797c797209 */ /* 0x008fe40007810000 */
[----:B------:R-:W-:Y:S02]  /*229c0*/  FMNMX.FTZ R120, R122, R120, !PT ;  /* 0x000000787a787209 */ /* 0x000fe40007810000 */
[----:B----4-:R-:W-:Y:S01]  /*229d0*/  FMNMX.FTZ R121, R125, R121, !PT ;  /* 0x000000797d797209 */ /* 0x010fe20007810000 */
[----:B------:R-:W2:Y:S01]  /*229e0*/  MUFU.TANH R132, R132 ;  /* 0x0000008400847308 */ /* 0x000ea20000002400 */
[----:B------:R-:W-:Y:S02]  /*229f0*/  FMNMX.FTZ R120, R123, R120, !PT ;  /* 0x000000787b787209 */ /* 0x000fe40007810000 */
[----:B-----5:R-:W-:Y:S02]  /*22a00*/  FMNMX.FTZ R121, R128, R121, !PT ;  /* 0x0000007980797209 */ /* 0x020fe40007810000 */
[----:B------:R-:W-:-:S02]  /*22a10*/  FMNMX.FTZ R120, R126, R120, !PT ;  /* 0x000000787e787209 */ /* 0x000fc40007810000 */
[----:B-1----:R-:W-:Y:S01]  /*22a20*/  FMNMX.FTZ R121, R129, R121, !PT ;  /* 0x0000007981797209 */ /* 0x002fe20007810000 */
[----:B------:R-:W1:Y:S01]  /*22a30*/  MUFU.TANH R134, R134 ;  /* 0x0000008600867308 */ /* 0x000e620000002400 */
[----:B------:R-:W-:-:S04]  /*22a40*/  FMNMX.FTZ R120, R127, R120, !PT ;  /* 0x000000787f787209 */ /* 0x000fc80007810000 */
[----:B------:R-:W-:-:S03]  /*22a50*/  FMNMX.FTZ R120, R130, R120, !PT ;  /* 0x0000007882787209 */ /* 0x000fc60007810000 */
[----:B------:R-:W3:Y:S01]  /*22a60*/  MUFU.TANH R133, R133 ;  /* 0x0000008500857308 */ /* 0x000ee20000002400 */
[----:B0-----:R-:W-:Y:S02]  /*22a70*/  FMNMX.FTZ R120, R131, R120, !PT ;  /* 0x0000007883787209 */ /* 0x001fe40007810000 */
[----:B--2---:R-:W-:-:S05]  /*22a80*/  FMNMX.FTZ R121, R132, R121, !PT ;  /* 0x0000007984797209 */ /* 0x004fca0007810000 */
[----:B------:R-:W0:Y:S01]  /*22a90*/  MUFU.TANH R135, R135 ;  /* 0x0000008700877308 */ /* 0x000e220000002400 */
[----:B-1----:R-:W-:Y:S02]  /*22aa0*/  FMNMX.FTZ R120, R134, R120, !PT ;  /* 0x0000007886787209 */ /* 0x002fe40007810000 */
[----:B---3--:R-:W-:-:S05]  /*22ab0*/  FMNMX.FTZ R195, R133, R121, !PT ;  /* 0x0000007985c37209 */ /* 0x008fca0007810000 */
[----:B------:R-:W1:Y:S01]  /*22ac0*/  SHFL.BFLY PT, R121, R195, 0x2, 0x1f ;  /* 0x0c401f00c3797f89 */ /* 0x000e6200000e0000 */
[----:B------:R-:W-:Y:S02]  /*22ad0*/  WARPGROUP.DEPBAR.LE gsb0, 0x0 ;  /* 0x00008000000079c5 */ /* 0x000fe40000010000 */
[----:B------:R-:W-:Y:S01]  /*22ae0*/  WARPGROUP.ARRIVE ;  /* 0x00000000000079c5 */ /* 0x000fe20000000000 */
[----:B0-----:R-:W-:-:S05]  /*22af0*/  FMNMX.FTZ R194, R135, R120, !PT ;  /* 0x0000007887c27209 */ /* 0x001fca0007810000 */
[----:B------:R-:W-:Y:S01]  /*22b00*/  QGMMA.64x192x32.F32.E4M3.E4M3 R24, R204, gdesc[UR4], R24, gsb0 ;  /* 0x02e00004cc187df3 */ /* 0x000fe20008000818 */
[----:B------:R-:W0:Y:S01]  /*22b10*/  SHFL.BFLY PT, R120, R194, 0x2, 0x1f ;  /* 0x0c401f00c2787f89 */ /* 0x000e2200000e0000 */
[----:B-1----:R-:W-:Y:S02]  /*22b20*/  FMNMX.FTZ R195, R195, R121, !PT ;  /* 0x00000079c3c37209 */ /* 0x002fe40007810000 */
[----:B------:R-:W-:-:S03]  /*22b30*/  MOV R121, 0xc0000010 ;  /* 0xc000001000797802 */ /* 0x000fc60000000f00 */
[----:B------:R-:W1:Y:S01]  /*22b40*/  SHFL.BFLY PT, R196, R195, 0x1, 0x1f ;  /* 0x0c201f00c3c47f89 */ /* 0x000e6200000e0000 */
[----:B------:R-:W-:Y:S02]  /*22b50*/  R2UR UR7, R121 ;  /* 0x00000000790772ca */ /* 0x000fe400000e0000 */
[----:B0-----:R-:W-:Y:S01]  /*22b60*/  FMNMX.FTZ R194, R194, R120, !PT ;  /* 0x00000078c2c27209 */ /* 0x001fe20007810000 */
[----:B------:R-:W-:-:S04]  /*22b70*/  VIADD R120, R10, 0x600 ;  /* 0x000006000a787836 */ /* 0x000fc80000000000 */
[----:B------:R-:W0:Y:S01]  /*22b80*/  SHFL.BFLY PT, R10, R194, 0x1, 0x1f ;  /* 0x0c201f00c20a7f89 */ /* 0x000e2200000e0000 */
[----:B------:R-:W-:Y:S02]  /*22b90*/  R2UR UR6, R120 ;  /* 0x00000000780672ca */ /* 0x000fe400000e0000 */
[----:B-1----:R-:W-:Y:S02]  /*22ba0*/  FMNMX.FTZ R120, R195, R196, !PT ;  /* 0x000000c4c3787209 */ /* 0x002fe40007810000 */
[----:B------:R-:W-:-:S03]  /*22bb0*/  IADD3 R196, -R219, 0xb, RZ ;  /* 0x0000000bdbc47810 */ /* 0x000fc60007ffe1ff */
[----:B------:R-:W-:Y:S01]  /*22bc0*/  FADD.FTZ R5, -R120, R5 ;  /* 0x0000000578057221 */ /* 0x000fe20000010100 */
[----:B0-----:R-:W-:Y:S01]  /*22bd0*/  FMNMX.FTZ R121, R194, R10, !PT ;  /* 0x0000000ac2797209 */ /* 0x001fe20007810000 */
[----:B------:R-:W-:Y:S02]  /*22be0*/  IMAD.U32 R10, RZ, RZ, UR56 ;  /* 0x00000038ff0a7e24 */ /* 0x000fe4000f8e00ff */
[----:B------:R-:W-:Y:S02]  /*22bf0*/  @!P0 IMAD R194, R221, 0x8, R16 ;  /* 0x00000008ddc28824 */ /* 0x000fe400078e0210 */
[----:B------:R-:W-:Y:S01]  /*22c00*/  FFMA.FTZ R195, R120, R10, -8 ;  /* 0xc100000078c37423 */ /* 0x000fe2000001000a */
[----:B------:R-:W-:-:S01]  /*22c10*/  FADD.FTZ R4, -R121, R4 ;  /* 0x0000000479047221 */ /* 0x000fc20000010100 */
[-C--:B------:R-:W-:Y:S01]  /*22c20*/  FMUL.FTZ R5, R5, R10.reuse ;  /* 0x0000000a05057220 */ /* 0x080fe20000410000 */
[----:B------:R-:W-:Y:S02]  /*22c30*/  @!P0 VIADD R194, R194, 0x33440 ;  /* 0x00033440c2c28836 */ /* 0x000fe40000000000 */
        /* <DEDUP_REMOVED lines=42> */
[----:B------:R-:W-:Y:S01]  /*22ee0*/  MUFU.EX2 R5, R5 ;  /* 0x0000000500057308 */ /* 0x000fe20000000800 */
[----:B------:R-:W-:Y:S01]  /*22ef0*/  @!P0 PRMT R194, RZ, 0x654, R194 ;  /* 0x00000654ffc28816 */ /* 0x000fe200000000c2 */
        /* <DEDUP_REMOVED lines=209> */
.L_x_5453:
        /* <DEDUP_REMOVED lines=148> */
.L_x_5443:
[----:B------:R-:W-:Y:S05]  /*24550*/  WARPSYNC.ALL ;  /* 0x0000000000007948 */ /* 0x000fea0003800000 */
[----:B------:R-:W-:Y:S06]  /*24560*/  BAR.ARV 0x8, 0x180 ;  /* 0x0206000000007b1d */ /* 0x000fec0000002000 */
[----:B------:R-:W-:Y:S05]  /*24570*/  @!P1 BRA `(.L_x_5455) ;  /* 0x0000000000049947 */ /* 0x000fea0003800000 */
[----:B------:R-:W-:Y:S01]  /*24580*/  BPT.TRAP 0x1 ;  /* 0x000000040000795c */ /* 0x000fe20000300000 */
.L_x_5455:
[----:B------:R-:W-:Y:S02]  /*24590*/  LEA R11, R221, R16, 0x3 ;  /* 0x00000010dd0b7211 */ /* 0x000fe400078e18ff */
[----:B------:R-:W-:-:S04]  /*245a0*/  SHF.L.U32 R2, R222, 0x1f, RZ ;  /* 0x0000001fde027819 */ /* 0x000fc800000006ff */
[----:B------:R0:W1:Y:S01]  /*245b0*/  SYNCS.PHASECHK.TRANS64.TRYWAIT P0, [R11+URZ+0x33450], R2 ;  /* 0x033450020b0075a7 */ /* 0x000062000800017f */
[----:B------:R-:W-:Y:S05]  /*245c0*/  @!P1 BRA `(.L_x_5456) ;  /* 0x0000000000049947 */ /* 0x000fea0003800000 */
[----:B------:R-:W-:Y:S01]  /*245d0*/  BPT.TRAP 0x1 ;  /* 0x000000040000795c */ /* 0x000fe20000300000 */
.L_x_5456:
[----:B------:R-:W-:-:S05]  /*245e0*/  VIADD R16, R16, 0x200 ;  /* 0x0000020010107836 */ /* 0x000fca0000000000 */
[----:B------:R-:W-:-:S04]  /*245f0*/  SHF.R.U32.HI R16, RZ, 0x4, R16 ;  /* 0x00000004ff107819 */ /* 0x000fc80000011610 */
[----:B------:R-:W-:-:S04]  /*24600*/  LOP3.LUT R16, R16, 0x3fff, RZ, 0xc0, !PT ;  /* 0x00003fff10107812 */ /* 0x000fc800078ec0ff */
[----:B------:R-:W-:Y:S01]  /*24610*/  LOP3.LUT R16, R16, 0x10000, RZ, 0xfc, !PT ;  /* 0x0001000010107812 */ /* 0x000fe200078efcff */
[----:B-1----:R-:W-:Y:S06]  /*24620*/  @P0 BRA `(.L_x_5457) ;  /* 0x0000000000080947 */ /* 0x002fec0003800000 */
[----:B------:R-:W1:Y:S02]  /*24630*/  SYNCS.PHASECHK.TRANS64.TRYWAIT P0, [R11+URZ+0x33450], R2 ;  /* 0x033450020b0075a7 */ /* 0x000e64000800017f */
[----:B-1----:R-:W-:Y:S05]  /*24640*/  @!P0 BRA `(.L_x_5458) ;  /* 0x000000c800908947 */ /* 0x002fea0003800000 */
.L_x_5457:
[----:B------:R-:W-:Y:S01]  /*24650*/  IMAD R4, R221, 0x780, R16 ;  /* 0x00000780dd047824 */ /* 0x000fe200078e0210 */
[----:B------:R-:W0:Y:S01]  /*24660*/  LDL R13, [R1+0x40] ;  /* 0x00004000010d7983 */ /* 0x000e220000100800 */
[----:B------:R-:W-:Y:S01]  /*24670*/  IMAD.MOV.U32 R5, RZ, RZ, -0x3ffffff0 ;  /* 0xc0000010ff057424 */ /* 0x000fe200078e00ff */
[----:B------:R-:W-:Y:S05]  /*24680*/  WARPSYNC.ALL ;  /* 0x0000000000007948 */ /* 0x000fea0003800000 */
[C---:B------:R-:W-:Y:S01]  /*24690*/  R2UR UR6, R4.reuse ;  /* 0x00000000040672ca */ /* 0x040fe200000e0000 */
[----:B------:R-:W2:Y:S01]  /*246a0*/  LDL R14, [R1+0x28] ;  /* 0x00002800010e7983 */ /* 0x000ea20000100800 */
[----:B------:R-:W-:Y:S01]  /*246b0*/  R2UR UR7, R5 ;  /* 0x00000000050772ca */ /* 0x000fe200000e0000 */
[----:B------:R-:W-:Y:S01]  /*246c0*/  WARPGROUP.ARRIVE ;  /* 0x00000000000079c5 */ /* 0x000fe20000000000 */
[----:B------:R-:W-:Y:S01]  /*246d0*/  VIADD R6, R4, 0x180 ;  /* 0x0000018004067836 */ /* 0x000fe20000000000 */
[----:B------:R-:W3:Y:S01]  /*246e0*/  LDL.LU R12, [R1+0x8] ;  /* 0x00000800010c7983 */ /* 0x000ee20000300800 */
[----:B------:R-:W-:Y:S01]  /*246f0*/  IMAD.MOV.U32 R7, RZ, RZ, -0x3ffffff0 ;  /* 0xc0000010ff077424 */ /* 0x000fe200078e00ff */
[----:B------:R-:W-:-:S02]  /*24700*/  ULDC.64 UR4, c[0x0][0x9a0] ;  /* 0x0002680000047ab9 */ /* 0x000fc40000000a00 */
[----:B------:R-:W-:-:S04]  /*24710*/  ISETP.NE.U32.AND P0, PT, RZ, UR4, PT ;  /* 0x00000004ff007c0c */ /* 0x000fc8000bf05070 */
[----:B------:R-:W-:Y:S02]  /*24720*/  ISETP.NE.AND.EX P0, PT, RZ, UR5, PT, P0 ;  /* 0x00000005ff007c0c */ /* 0x000fe4000bf05300 */
[----:B------:R-:W-:Y:S01]  /*24730*/  QGMMA.64x192x32.F32.E4M3.E4M3 R24, R216, gdesc[UR4], R24, gsb0 ;  /* 0x02e00004d8187df3 */ /* 0x000fe20008000818 */
[----:B------:R-:W-:Y:S01]  /*24740*/  R2UR UR6, R6 ;  /* 0x00000000060672ca */ /* 0x000fe200000e0000 */
[----:B------:R-:W-:Y:S01]  /*24750*/  VIADD R6, R4, 0x300 ;  /* 0x0000030004067836 */ /* 0x000fe20000000000 */
[----:B------:R-:W-:Y:S02]  /*24760*/  R2UR UR7, R7 ;  /* 0x00000000070772ca */ /* 0x000fe400000e0000 */
[----:B------:R-:W-:-:S06]  /*24770*/  MOV R7, 0xc0000010 ;  /* 0xc000001000077802 */ /* 0x000fcc0000000f00 */
[----:B------:R-:W0:Y:S01]  /*24780*/  @P0 LDC.64 R8, c[0x0][0x9c8] ;  /* 0x00027200ff080b82 */ /* 0x000e220000000a00 */
[----:B------:R-:W-:Y:S02]  /*24790*/  WARPGROUP.DEPBAR.LE gsb0, 0x0 ;  /* 0x00008000000079c5 */ /* 0x000fe40000010000 */
[----:B------:R-:W-:-:S06]  /*247a0*/  WARPGROUP.ARRIVE ;  /* 0x00000000000079c5 */ /* 0x000fcc0000000000 */
[----:B------:R-:W-:Y:S01]  /*247b0*/  QGMMA.64x192x32.F32.E4M3.E4M3 R24, R212, gdesc[UR4], R24, gsb0 ;  /* 0x02e00004d4187df3 */ /* 0x000fe20008000818 */
[----:B------:R-:W-:Y:S02]  /*247c0*/  R2UR UR6, R6 ;  /* 0x00000000060672ca */ /* 0x000fe400000e0000 */
[----:B------:R-:W-:Y:S02]  /*247d0*/  R2UR UR7, R7 ;  /* 0x00000000070772ca */ /* 0x000fe400000e0000 */
[----:B------:R-:W4:Y:S01]  /*247e0*/  @P0 LDC.64 R6, c[0x0][0x9d0] ;  /* 0x00027400ff060b82 */ /* 0x000f220000000a00 */
        /* <DEDUP_REMOVED lines=9> */
[----:B------:R-:W-:Y:S01]  /*24880*/  @P0 LEA R8, P2, R6, UR4, 0x2 ;  /* 0x0000000406080c11 */ /* 0x000fe2000f8410ff */
[----:B------:R-:W-:-:S03]  /*24890*/  IMAD.MOV.U32 R2, RZ, RZ, 0x3f800000 ;  /* 0x3f800000ff027424 */ /* 0x000fc600078e00ff */
        /* <DEDUP_REMOVED lines=9> */
[----:B------:R-:W-:Y:S01]  /*24930*/  IMAD.MOV.U32 R5, RZ, RZ, -0x3ffffff0 ;  /* 0xc0000010ff057424 */ /* 0x000fe200078e00ff */
[----:B------:R-:W-:Y:S01]  /*24940*/  IADD3 R4, R4, 0x600, RZ ;  /* 0x0000060004047810 */ /* 0x000fe20007ffe0ff */
[----:B------:R-:W1:Y:S01]  /*24950*/  SHFL.BFLY PT, R7, R0, 0x2, 0x1f ;  /* 0x0c401f0000077f89 */ /* 0x000e6200000e0000 */
[----:B------:R-:W-:Y:S02]  /*24960*/  WARPGROUP.DEPBAR.LE gsb0, 0x0 ;  /* 0x00008000000079c5 */ /* 0x000fe40000010000 */
[----:B------:R-:W-:-:S07]  /*24970*/  WARPGROUP.ARRIVE ;  /* 0x00000000000079c5 */ /* 0x000fce0000000000 */
[----:B------:R-:W-:Y:S01]  /*24980*/  QGMMA.64x192x32.F32.E4M3.E4M3 R24, R204, gdesc[UR4], R24, gsb0 ;  /* 0x02e00004cc187df3 */ /* 0x000fe20008000818 */
[----:B------:R-:W-:Y:S02]  /*24990*/  R2UR UR6, R4 ;  /* 0x00000000040672ca */ /* 0x000fe400000e0000 */
[----:B------:R-:W-:Y:S01]  /*249a0*/  R2UR UR7, R5 ;  /* 0x00000000050772ca */ /* 0x000fe200000e0000 */
[----:B------:R-:W3:Y:S01]  /*249b0*/  SHFL.BFLY PT, R4, R3, 0x2, 0x1f ;  /* 0x0c401f0003047f89 */ /* 0x000ee200000e0000 */
[----:B-1----:R-:W-:-:S05]  /*249c0*/  FADD.FTZ R7, R7, R0 ;  /* 0x0000000007077221 */ /* 0x002fca0000010000 */
[----:B------:R-:W1:Y:S01]  /*249d0*/  SHFL.BFLY PT, R6, R7, 0x1, 0x1f ;  /* 0x0c201f0007067f89 */ /* 0x000e6200000e0000 */
[----:B---3--:R-:W-:-:S05]  /*249e0*/  FADD.FTZ R4, R4, R3 ;  /* 0x0000000304047221 */ /* 0x008fca0000010000 */
[----:B------:R-:W0:Y:S01]  /*249f0*/  SHFL.BFLY PT, R5, R4, 0x1, 0x1f ;  /* 0x0c201f0004057f89 */ /* 0x000e2200000e0000 */
[----:B-1----:R-:W-:-:S01]  /*24a00*/  FADD.FTZ R6, R7, R6 ;  /* 0x0000000607067221 */ /* 0x002fc20000010000 */
[----:B------:R-:W-:-:S03]  /*24a10*/  IMAD.MOV.U32 R3, RZ, RZ, RZ ;  /* 0x000000ffff037224 */ /* 0x000fc600078e00ff */
[----:B------:R-:W-:Y:S01]  /*24a20*/  FMUL.FTZ R12, R6, 0.00390625 ;  /* 0x3b800000060c7820 */ /* 0x000fe20000410000 */
[----:B0-----:R-:W-:-:S05]  /*24a30*/  FADD.FTZ R8, R4, R5 ;  /* 0x0000000504087221 */ /* 0x001fca0000010000 */
        /* <DEDUP_REMOVED lines=17> */
[----:B--2---:R-:W-:Y:S01]  /*24b50*/  FMUL.FTZ R3, R3, R2 ;  /* 0x0000000203037220 */ /* 0x004fe20000410000 */
[----:B------:R-:W-:Y:S02]  /*24b60*/  IMAD.MOV.U32 R122, RZ, RZ, -0x800000 ;  /* 0xff800000ff7a7424 */ /* 0x000fe400078e00ff */
[----:B-1----:R-:W-:Y:S01]  /*24b70*/  @P3 FMUL.FTZ R4, R4, 0.69314718246459960938 ;  /* 0x3f31721804043820 */ /* 0x002fe20000410000 */
[----:B------:R-:W-:-:S03]  /*24b80*/  @P2 FFMA.FTZ R123, R5, R120, R0 ;  /* 0x00000078057b2223 */ /* 0x000fc60000010000 */
[----:B------:R-:W-:Y:S01]  /*24b90*/  @P3 FFMA.FTZ R122, R13, R121, R4 ;  /* 0x000000790d7a3223 */ /* 0x000fe20000010004 */
[----:B---3--:R-:W-:Y:S01]  /*24ba0*/  FMUL.FTZ R0, R7, R2 ;  /* 0x0000000207007220 */ /* 0x008fe20000410000 */
[----:B------:R-:W-:Y:S02]  /*24bb0*/  WARPGROUP.DEPBAR.LE gsb0, 0x0 ;  /* 0x00008000000079c5 */ /* 0x000fe40000010000 */
[----:B------:R-:W-:Y:S05]  /*24bc0*/  @!P1 BRA `(.L_x_5459) ;  /* 0x0000000000049947 */ /* 0x000fea0003800000 */
[----:B------:R-:W-:Y:S01]  /*24bd0*/  BPT.TRAP 0x1 ;  /* 0x000000040000795c */ /* 0x000fe20000300000 */
.L_x_5459:
[----:B------:R-:W-:Y:S01]  /*24be0*/  IMAD.U32 R5, RZ, RZ, UR42 ;  /* 0x0000002aff057e24 */ /* 0x000fe2000f8e00ff */
[----:B------:R-:W-:Y:S01]  /*24bf0*/  IADD3 R2, R11, 0x33460, RZ ;  /* 0x000334600b027810 */ /* 0x000fe20007ffe0ff */
        /* <DEDUP_REMOVED lines=105> */
.L_x_5391:
        /* <DEDUP_REMOVED lines=12> */
[----:B------:R-:W2:Y:S01]  /*25350*/  LDL R83, [R1+0x70] ;  /* 0x0000700001537983 */ /* 0x000ea20000100800 */
[----:B------:R-:W-:Y:S01]  /*25360*/  ULDC.64 UR4, c[0x4][0x100] ;  /* 0x0100400000047ab9 */ /* 0x000fe20000000a00 */
[----:B------:R-:W1:Y:S02]  /*25370*/  S2R R90, SR_TID.X ;  /* 0x00000000005a7919 */ /* 0x000e640000002100 */
        /* <DEDUP_REMOVED lines=30> */
[----:B------:R-:W-:-:S02]  /*25560*/  LOP3.LUT P0, R2, R90, 0x3, RZ, 0xc0, !PT ;  /* 0x000000035a027812 */ /* 0x000fc4000780c0ff */
[----:B------:R-:W-:Y:S02]  /*25570*/  F2FP.BF16.F32.PACK_AB R56, R13, R56 ;  /* 0x000000380d38723e */ /* 0x000fe400000010ff */
[----:B------:R-:W-:Y:S02]  /*25580*/  ISETP.EQ.OR P0, PT, R2, 0x3, !P0 ;  /* 0x000000030200780c */ /* 0x000fe40004702670 */
        /* <DEDUP_REMOVED lines=36> */
[----:B------:R-:W-:Y:S02]  /*257d0*/  IADD3.X R35, RZ, R11, RZ, P3, !PT ;  /* 0x0000000bff237210 */ /* 0x000fe40001ffe4ff */
        /* <DEDUP_REMOVED lines=49> */
[----:B------:R-:W-:Y:S02]  /*25af0*/  LOP3.LUT R10, R3, R10, RZ, 0x3c, !PT ;  /* 0x0000000a030a7212 */ /* 0x000fe400078e3cff */
        /* <DEDUP_REMOVED lines=12> */
[----:B---3--:R-:W-:Y:S01]  /*25bc0*/  LOP3.LUT R3, R0, 0x2, RZ, 0x3c, !PT ;  /* 0x0000000200037812 */ /* 0x008fe200078e3cff */
[----:B------:R-:W-:Y:S06]  /*25bd0*/  BRA.DIV UR4, `(.L_x_5462) ;  /* 0x000000b604407947 */ /* 0x000fec000b800000 */
[----:B------:R-:W-:Y:S01]  /*25be0*/  SEL R9, R40, R41, P0 ;  /* 0x0000002928097207 */ /* 0x000fe20000000000 */
[----:B------:R-:W-:Y:S01]  /*25bf0*/  SHFL.IDX PT, R6, R13, R0, 0x1c1f ;  /* 0x001c1f000d067589 */ /* 0x000fe200000e0000 */
[----:B------:R-:W-:Y:S02]  /*25c00*/  SEL R20, R41, R40, P0 ;  /* 0x0000002829147207 */ /* 0x000fe40000000000 */
[----:B------:R-:W-:Y:S01]  /*25c10*/  SEL R41, R62, R43, P0 ;  /* 0x0000002b3e297207 */ /* 0x000fe20000000000 */
[----:B------:R1:W2:Y:S01]  /*25c20*/  SHFL.IDX PT, R5, R2, R3, 0x1c1f ;  /* 0x001c1f0302057589 */ /* 0x0002a200000e0000 */
[----:B------:R-:W-:Y:S02]  /*25c30*/  SEL R62, R43, R62, P0 ;  /* 0x0000003e2b3e7207 */ /* 0x000fe40000000000 */
[----:B------:R-:W-:Y:S01]  /*25c40*/  SEL R43, R64, R45, P0 ;  /* 0x0000002d402b7207 */ /* 0x000fe20000000000 */
[----:B------:R-:W-:Y:S01]  /*25c50*/  SHFL.IDX PT, R9, R9, R0, 0x1c1f ;  /* 0x001c1f0009097589 */ /* 0x000fe200000e0000 */
[----:B------:R-:W-:-:S02]  /*25c60*/  SEL R64, R45, R64, P0 ;  /* 0x000000402d407207 */ /* 0x000fc40000000000 */
[----:B------:R-:W-:Y:S01]  /*25c70*/  SEL R45, R66, R47, P0 ;  /* 0x0000002f422d7207 */ /* 0x000fe20000000000 */
[----:B------:R-:W-:Y:S01]  /*25c80*/  SHFL.IDX PT, R20, R20, R3, 0x1c1f ;  /* 0x001c1f0314147589 */ /* 0x000fe200000e0000 */
[----:B------:R-:W-:Y:S01]  /*25c90*/  SEL R66, R47, R66, P0 ;  /* 0x000000422f427207 */ /* 0x000fe20000000000 */
[----:B-1----:R-:W-:Y:S01]  /*25ca0*/  IMAD.MOV.U32 R2, RZ, RZ, RZ ;  /* 0x000000ffff027224 */ /* 0x002fe200078e00ff */
        /* <DEDUP_REMOVED lines=46> */
[----:B------:R-:W3:Y:S01]  /*25f90*/  SHFL.IDX PT, R25, R28, R3, 0x1c1f ;  /* 0x001c1f031c197589 */ /* 0x000ee200000e0000 */
        /* <DEDUP_REMOVED lines=8> */
[----:B------:R-:W0:Y:S01]  /*26020*/  SHFL.IDX PT, R29, R36, R3, 0x1c1f ;  /* 0x001c1f03241d7589 */ /* 0x000e2200000e0000 */
[----:B------:R-:W-:Y:S02]  /*26030*/  SEL R84, R97, R46, P0 ;  /* 0x0000002e61547207 */ /* 0x000fe40000000000 */
[----:B--2---:R-:W-:Y:S01]  /*26040*/  SEL R4, R6, R5, P0 ;  /* 0x0000000506047207 */ /* 0x004fe20000000000 */
[----:B------:R-:W-:Y:S01]  /*26050*/  SHFL.IDX PT, R46, R33, R0, 0x1c1f ;  /* 0x001c1f00212e7589 */ /* 0x000fe200000e0000 */
[----:B-1----:R-:W-:-:S02]  /*26060*/  SEL R8, R10, R7, P0 ;  /* 0x000000070a087207 */ /* 0x002fc40000000000 */
[----:B------:R-:W-:Y:S01]  /*26070*/  SEL R6, R5, R6, P0 ;  /* 0x0000000605067207 */ /* 0x000fe20000000000 */
[----:B------:R-:W1:Y:S01]  /*26080*/  SHFL.IDX PT, R31, R40, R3, 0x1c1f ;  /* 0x001c1f03281f7589 */ /* 0x000e6200000e0000 */
[----:B------:R-:W-:Y:S02]  /*26090*/  SEL R10, R7, R10, P0 ;  /* 0x0000000a070a7207 */ /* 0x000fe40000000000 */
[----:B------:R-:W-:Y:S01]  /*260a0*/  SEL R12, R9, R20, P0 ;  /* 0x00000014090c7207 */ /* 0x000fe20000000000 */
[----:B------:R-:W2:Y:S01]  /*260b0*/  SHFL.IDX PT, R33, R44, R3, 0x1c1f ;  /* 0x001c1f032c217589 */ /* 0x000ea200000e0000 */
[----:B------:R-:W-:Y:S02]  /*260c0*/  SEL R14, R20, R9, P0 ;  /* 0x00000009140e7207 */ /* 0x000fe40000000000 */
[----:B---3--:R-:W-:Y:S01]  /*260d0*/  SEL R28, R30, R25, P0 ;  /* 0x000000191e1c7207 */ /* 0x008fe20000000000 */
[----:B------:R-:W3:Y:S01]  /*260e0*/  SHFL.IDX PT, R35, R48, R3, 0x1c1f ;  /* 0x001c1f0330237589 */ /* 0x000ee200000e0000 */
[----:B------:R-:W-:-:S02]  /*260f0*/  SEL R30, R25, R30, P0 ;  /* 0x0000001e191e7207 */ /* 0x000fc40000000000 */
[----:B------:R-:W-:Y:S01]  /*26100*/  SEL R5, R41, R62, P0 ;  /* 0x0000003e29057207 */ /* 0x000fe20000000000 */
[----:B------:R-:W3:Y:S01]  /*26110*/  SHFL.IDX PT, R37, R52, R3, 0x1c1f ;  /* 0x001c1f0334257589 */ /* 0x000ee200000e0000 */
[----:B----4-:R-:W-:Y:S02]  /*26120*/  SEL R32, R34, R27, P0 ;  /* 0x0000001b22207207 */ /* 0x010fe40000000000 */
[----:B------:R-:W-:Y:S01]  /*26130*/  SEL R34, R27, R34, P0 ;  /* 0x000000221b227207 */ /* 0x000fe20000000000 */
[----:B------:R-:W4:Y:S01]  /*26140*/  SHFL.IDX PT, R39, R56, R3, 0x1c1f ;  /* 0x001c1f0338277589 */ /* 0x000f2200000e0000 */
[----:B0-----:R-:W-:Y:S02]  /*26150*/  SEL R36, R38, R29, P0 ;  /* 0x0000001d26247207 */ /* 0x001fe40000000000 */
[----:B------:R-:W-:Y:S01]  /*26160*/  SEL R38, R29, R38, P0 ;  /* 0x000000261d267207 */ /* 0x000fe20000000000 */
[----:B------:R-:W-:Y:S01]  /*26170*/  SHFL.IDX PT, R26, R21, R0, 0x1c1f ;  /* 0x001c1f00151a7589 */ /* 0x000fe200000e0000 */
[----:B------:R-:W-:-:S02]  /*26180*/  SEL R7, R62, R41, P0 ;  /* 0x000000293e077207 */ /* 0x000fc40000000000 */
        /* <DEDUP_REMOVED lines=11> */
[----:B------:R-:W-:Y:S02]  /*26240*/  SEL R52, R54, R37, P0 ;  /* 0x0000002536347207 */ /* 0x000fe40000000000 */
[----:B------:R-:W-:Y:S01]  /*26250*/  SEL R54, R37, R54, P0 ;  /* 0x0000003625367207 */ /* 0x000fe20000000000 */
[----:B------:R-:W1:Y:S01]  /*26260*/  SHFL.IDX PT, R66, R66, R3, 0x1c1f ;  /* 0x001c1f0342427589 */ /* 0x000e6200000e0000 */
[----:B----4-:R-:W-:Y:S02]  /*26270*/  SEL R56, R58, R39, P0 ;  /* 0x000000273a387207 */ /* 0x010fe40000000000 */
[----:B------:R-:W-:Y:S01]  /*26280*/  SEL R58, R39, R58, P0 ;  /* 0x0000003a273a7207 */ /* 0x000fe20000000000 */
[----:B------:R-:W2:Y:S01]  /*26290*/  SHFL.IDX PT, R68, R68, R3, 0x1c1f ;  /* 0x001c1f0344447589 */ /* 0x000ea200000e0000 */
[----:B------:R-:W-:-:S03]  /*262a0*/  SEL R11, R64, R43, P0 ;  /* 0x0000002b400b7207 */ /* 0x000fc60000000000 */
[----:B------:R-:W3:Y:S04]  /*262b0*/  SHFL.IDX PT, R70, R70, R3, 0x1c1f ;  /* 0x001c1f0346467589 */ /* 0x000ee800000e0000 */
[----:B------:R-:W4:Y:S04]  /*262c0*/  SHFL.IDX PT, R72, R72, R3, 0x1c1f ;  /* 0x001c1f0348487589 */ /* 0x000f2800000e0000 */
[----:B------:R-:W4:Y:S04]  /*262d0*/  SHFL.IDX PT, R74, R74, R3, 0x1c1f ;  /* 0x001c1f034a4a7589 */ /* 0x000f2800000e0000 */
[----:B------:R-:W4:Y:S01]  /*262e0*/  SHFL.IDX PT, R76, R76, R3, 0x1c1f ;  /* 0x001c1f034c4c7589 */ /* 0x000f2200000e0000 */
        /* <DEDUP_REMOVED lines=15> */
[----:B------:R-:W-:Y:S02]  /*263e0*/  SEL R37, R53, R74, P0 ;  /* 0x0000004a35257207 */ /* 0x000fe40000000000 */
[----:B------:R-:W-:Y:S01]  /*263f0*/  SEL R39, R74, R53, P0 ;  /* 0x000000354a277207 */ /* 0x000fe20000000000 */
[----:B------:R-:W2:Y:S01]  /*26400*/  SHFL.IDX PT, R82, R82, R3, 0x1c1f ;  /* 0x001c1f0352527589 */ /* 0x000ea200000e0000 */
[----:B------:R-:W-:-:S02]  /*26410*/  SEL R41, R55, R76, P0 ;  /* 0x0000004c37297207 */ /* 0x000fc40000000000 */
[----:B------:R-:W-:Y:S01]  /*26420*/  SEL R43, R76, R55, P0 ;  /* 0x000000374c2b7207 */ /* 0x000fe20000000000 */
[----:B------:R3:W4:Y:S04]  /*26430*/  SHFL.IDX PT, R65, R65, R0, 0x1c1f ;  /* 0x001c1f0041417589 */ /* 0x00072800000e0000 */
[----:B------:R3:W3:Y:S01]  /*26440*/  SHFL.IDX PT, R84, R84, R3, 0x1c1f ;  /* 0x001c1f0354547589 */ /* 0x0006e200000e0000 */
[----:B0-----:R-:W-:Y:S02]  /*26450*/  SEL R45, R57, R78, P0 ;  /* 0x0000004e392d7207 */ /* 0x001fe40000000000 */
[----:B------:R-:W-:Y:S02]  /*26460*/  SEL R47, R78, R57, P0 ;  /* 0x000000394e2f7207 */ /* 0x000fe40000000000 */
[----:B-1----:R-:W-:-:S02]  /*26470*/  SEL R49, R59, R80, P0 ;  /* 0x000000503b317207 */ /* 0x002fc40000000000 */
[----:B------:R-:W-:Y:S02]  /*26480*/  SEL R51, R80, R59, P0 ;  /* 0x0000003b50337207 */ /* 0x000fe40000000000 */
[----:B--2---:R-:W-:Y:S02]  /*26490*/  SEL R53, R63, R82, P0 ;  /* 0x000000523f357207 */ /* 0x004fe40000000000 */
[----:B------:R-:W-:-:S07]  /*264a0*/  SEL R55, R82, R63, P0 ;  /* 0x0000003f52377207 */ /* 0x000fce0000000000 */
.L_x_5694:
        /* <DEDUP_REMOVED lines=31> */
[----:B---3--:R-:W-:-:S10]  /*266a0*/  IMAD.IADD R8, R62, 0x1, R235 ;  /* 0x000000013e087824 */ /* 0x008fd400078e02eb */
[----:B------:R-:W0:Y:S02]  /*266b0*/  @P2 LDC R3, c[0x0][0xbec] ;  /* 0x0002fb00ff032b82 */ /* 0x000e240000000800 */
[----:B------:R-:W-:Y:S01]  /*266c0*/  @P0 IADD3 R4, P3, R64, UR4, RZ ;  /* 0x0000000440040c10 */ /* 0x000fe2000ff7e0ff */
[----:B------:R-:W-:Y:S02]  /*266d0*/  ULDC UR4, c[0x0][0xa88] ;  /* 0x0002a20000047ab9 */ /* 0x000fe40000000800 */
[----:B------:R-:W-:Y:S02]  /*266e0*/  MOV R7, UR4 ;  /* 0x0000000400077c02 */ /* 0x000fe40008000f00 */
[----:B------:R-:W-:Y:S01]  /*266f0*/  @P0 IADD3.X R5, R63, UR5, RZ, P3, !PT ;  /* 0x000000053f050c10 */ /* 0x000fe20009ffe4ff */
[----:B------:R-:W2:Y:S04]  /*26700*/  @P2 LDC R11, c[0x0][0xbf0] ;  /* 0x0002fc00ff0b2b82 */ /* 0x000ea80000000800 */
[----:B------:R1:W5:Y:S01]  /*26710*/  @P0 LDG.E R7, desc[UR54][R4.64] ;  /* 0x0000003604070981 */ /* 0x000362000c1e1900 */
[----:B------:R-:W-:Y:S05]  /*26720*/  @P0 BRA `(.L_x_5463) ;  /* 0x0000000000100947 */ /* 0x000fea0003800000 */
[----:B------:R-:W-:Y:S05]  /*26730*/  @!P1 BRA `(.L_x_5463) ;  /* 0x00000000000c9947 */ /* 0x000fea0003800000 */
[----:B-1----:R-:W3:Y:S04]  /*26740*/  LDG.E R4, desc[UR54][R20.64] ;  /* 0x0000003614047981 */ /* 0x002ee8000c1e1900 */
[----:B-----5:R-:W3:Y:S02]  /*26750*/  LDG.E R7, desc[UR54][R20.64+0x4] ;  /* 0x0000043614077981 */ /* 0x020ee4000c1e1900 */
[----:B---3--:R-:W-:-:S07]  /*26760*/  IMAD.IADD R7, R7, 0x1, -R4 ;  /* 0x0000000107077824 */ /* 0x008fce00078e0a04 */
.L_x_5463:
        /* <DEDUP_REMOVED lines=8> */
[----:B------:R-:W-:Y:S01]  /*267f0*/  SHF.R.S32.HI R66, RZ, 0x1f, R67 ;  /* 0x0000001fff427819 */ /* 0x000fe20000011443 */
[----:B------:R-:W-:Y:S01]  /*26800*/  IMAD.MOV.U32 R9, RZ, RZ, R8 ;  /* 0x000000ffff097224 */ /* 0x000fe200078e0008 */
[----:B--2---:R-:W-:Y:S01]  /*26810*/  @P2 SHF.R.U32.HI R9, RZ, R11, R4 ;  /* 0x0000000bff092219 */ /* 0x004fe20000011604 */
[----:B------:R-:W0:Y:S01]  /*26820*/  S2R R20, SR_TID.X ;  /* 0x0000000000147919 */ /* 0x000e220000002100 */
[----:B------:R-:W-:Y:S02]  /*26830*/  LEA.HI R66, R66, R67, RZ, 0x3 ;  /* 0x0000004342427211 */ /* 0x000fe400078f18ff */
[----:B------:R-:W-:Y:S02]  /*26840*/  IADD3 R15, -R9, RZ, RZ ;  /* 0x000000ff090f7210 */ /* 0x000fe40007ffe1ff */
[----:B------:R-:W-:-:S05]  /*26850*/  SHF.R.S32.HI R66, RZ, 0x3, R66 ;  /* 0x00000003ff427819 */ /* 0x000fca0000011442 */
[----:B------:R-:W-:-:S04]  /*26860*/  IMAD R13, R66, 0x40, R236 ;  /* 0x00000040420d7824 */ /* 0x000fc800078e02ec */
[----:B------:R-:W-:Y:S01]  /*26870*/  IMAD.WIDE R60, R13, 0x2, R60 ;  /* 0x000000020d3c7825 */ /* 0x000fe200078e023c */
[----:B------:R-:W-:Y:S02]  /*26880*/  SHF.R.S32.HI R13, RZ, 0x1f, R9 ;  /* 0x0000001fff0d7819 */ /* 0x000fe40000011409 */
[----:B------:R-:W-:Y:S01]  /*26890*/  IADD3 R25, P3, R60, 0x3000, RZ ;  /* 0x000030003c197810 */ /* 0x000fe20007f7e0ff */
[----:B0-----:R-:W-:-:S05]  /*268a0*/  VIADD R21, R20, 0xffffff80 ;  /* 0xffffff8014157836 */ /* 0x001fca0000000000 */
        /* <DEDUP_REMOVED lines=16> */
[----:B------:R-:W-:Y:S01]  /*269b0*/  IMAD.X R45, RZ, RZ, R61, P3 ;  /* 0x000000ffff2d7224 */ /* 0x000fe200018e063d */
[----:B------:R-:W-:Y:S02]  /*269c0*/  LOP3.LUT R28, R28, R29, RZ, 0x3c, !PT ;  /* 0x0000001d1c1c7212 */ /* 0x000fe400078e3cff */
[----:B------:R-:W-:Y:S02]  /*269d0*/  IADD3.X R29, RZ, R61, RZ, P5, !PT ;  /* 0x0000003dff1d7210 */ /* 0x000fe40002ffe4ff */
[C---:B------:R-:W-:Y:S02]  /*269e0*/  IADD3 R49, P5, R60.reuse, 0x9000, RZ ;  /* 0x000090003c317810 */ /* 0x040fe40007fbe0ff */
[----:B------:R-:W-:-:S02]  /*269f0*/  LOP3.LUT R7, R60, 0x380, RZ, 0xc0, !PT ;  /* 0x000003803c077812 */ /* 0x000fc400078ec0ff */
[----:B------:R-:W-:Y:S02]  /*26a00*/  LOP3.LUT R48, R49, 0x380, RZ, 0xc0, !PT ;  /* 0x0000038031307812 */ /* 0x000fe400078ec0ff */
[----:B------:R-:W-:Y:S02]  /*26a10*/  SHF.R.U64 R7, R7, 0x3, RZ ;  /* 0x0000000307077819 */ /* 0x000fe400000012ff */
[----:B------:R-:W-:Y:S02]  /*26a20*/  SHF.R.S32.HI R69, RZ, 0x1f, R67 ;  /* 0x0000001fff457819 */ /* 0x000fe40000011443 */
[----:B------:R-:W-:Y:S02]  /*26a30*/  SHF.R.U64 R48, R48, 0x3, RZ ;  /* 0x0000000330307819 */ /* 0x000fe400000012ff */
[----:B------:R-:W-:Y:S02]  /*26a40*/  LEA.HI R69, R69, R67, RZ, 0x3 ;  /* 0x0000004345457211 */ /* 0x000fe400078f18ff */
[----:B------:R-:W-:Y:S01]  /*26a50*/  LOP3.LUT R48, R48, R49, RZ, 0x3c, !PT ;  /* 0x0000003130307212 */ /* 0x000fe200078e3cff */
[----:B------:R-:W-:Y:S01]  /*26a60*/  IMAD.X R49, RZ, RZ, R61, P5 ;  /* 0x000000ffff317224 */ /* 0x000fe200028e063d */
[----:B------:R-:W-:-:S04]  /*26a70*/  LOP3.LUT R69, R69, 0xfffffff8, RZ, 0xc0, !PT ;  /* 0xfffffff845457812 */ /* 0x000fc800078ec0ff */
[----:B------:R-:W-:Y:S02]  /*26a80*/  IADD3 R69, R67, -R69, RZ ;  /* 0x8000004543457210 */ /* 0x000fe40007ffe0ff */
[----:B------:R-:W0:Y:S01]  /*26a90*/  @P2 LDC R67, c[0x0][0xbf0] ;  /* 0x0002fc00ff432b82 */ /* 0x000e220000000800 */
[----:B------:R-:W-:Y:S01]  /*26aa0*/  VIADD R70, R236, 0x40 ;  /* 0x00000040ec467836 */ /* 0x000fe20000000000 */
[----:B------:R-:W-:Y:S01]  /*26ab0*/  BSSY B1, `(.L_x_5464) ;  /* 0x000009e000017945 */ /* 0x000fe20003800000 */
[----:B------:R-:W-:-:S03]  /*26ac0*/  SHF.R.S32.HI R71, RZ, 0x1f, R236 ;  /* 0x0000001fff477819 */ /* 0x000fc600000114ec */
[----:B------:R-:W-:Y:S02]  /*26ad0*/  SHF.R.S32.HI R70, RZ, 0x1f, R70 ;  /* 0x0000001fff467819 */ /* 0x000fe40000011446 */
        /* <DEDUP_REMOVED lines=19> */
[----:B------:R-:W-:-:S03]  /*26c10*/  ULDC.64 UR4, c[0x0][0xb50] ;  /* 0x0002d40000047ab9 */ /* 0x000fc60000000a00 */
[----:B------:R-:W-:Y:S01]  /*26c20*/  IMAD.IADD R5, R5, 0x1, R13 ;  /* 0x0000000105057824 */ /* 0x000fe200078e020d */
[----:B------:R-:W-:Y:S02]  /*26c30*/  IADD3 R13, P1, R60, 0x2000, RZ ;  /* 0x000020003c0d7810 */ /* 0x000fe40007f3e0ff */
[C---:B------:R-:W-:Y:S02]  /*26c40*/  LEA R6, P0, R4.reuse, UR4, 0x2 ;  /* 0x0000000404067c11 */ /* 0x040fe4000f8010ff */
[----:B------:R-:W-:Y:S02]  /*26c50*/  LOP3.LUT R12, R13, 0x380, RZ, 0xc0, !PT ;  /* 0x000003800d0c7812 */ /* 0x000fe400078ec0ff */
[----:B------:R-:W-:Y:S02]  /*26c60*/  LEA.HI.X R10, R4, UR5, R5, 0x2, P0 ;  /* 0x00000005040a7c11 */ /* 0x000fe400080f1405 */
[----:B------:R-:W-:Y:S02]  /*26c70*/  IADD3 R9, P4, R60, 0x1000, RZ ;  /* 0x000010003c097810 */ /* 0x000fe40007f9e0ff */
[----:B------:R-:W-:Y:S01]  /*26c80*/  SHF.R.U64 R12, R12, 0x3, RZ ;  /* 0x000000030c0c7819 */ /* 0x000fe200000012ff */
[----:B------:R-:W-:Y:S01]  /*26c90*/  IMAD.IADD R4, R14, 0x1, R235 ;  /* 0x000000010e047824 */ /* 0x000fe200078e02eb */
[----:B------:R-:W-:Y:S01]  /*26ca0*/  IADD3 R33, P0, R60, 0x5000, RZ ;  /* 0x000050003c217810 */ /* 0x000fe20007f1e0ff */
[----:B------:R-:W-:Y:S01]  /*26cb0*/  SHFL.IDX PT, R54, R6, 0x1, 0x1c1f ;  /* 0x003c1f0006367f89 */ /* 0x000fe200000e0000 */
[----:B------:R-:W-:Y:S01]  /*26cc0*/  LOP3.LUT R8, R9, 0x380, RZ, 0xc0, !PT ;  /* 0x0000038009087812 */ /* 0x000fe200078ec0ff */
[----:B------:R-:W-:Y:S01]  /*26cd0*/  ULDC.64 UR4, c[0x0][0xaa0] ;  /* 0x0002a80000047ab9 */ /* 0x000fe20000000a00 */
[----:B------:R-:W-:-:S02]  /*26ce0*/  LOP3.LUT R32, R33, 0x380, RZ, 0xc0, !PT ;  /* 0x0000038021207812 */ /* 0x000fc400078ec0ff */
[----:B------:R-:W-:Y:S01]  /*26cf0*/  LOP3.LUT R12, R12, R13, RZ, 0x3c, !PT ;  /* 0x0000000d0c0c7212 */ /* 0x000fe200078e3cff */
[--C-:B------:R-:W-:Y:S01]  /*26d00*/  IMAD.X R13, RZ, RZ, R61.reuse, P1 ;  /* 0x000000ffff0d7224 */ /* 0x100fe200008e063d */
[----:B------:R-:W-:Y:S02]  /*26d10*/  IADD3 R41, P1, R60, 0x7000, RZ ;  /* 0x000070003c297810 */ /* 0x000fe40007f3e0ff */
        /* <DEDUP_REMOVED lines=31> */
[--C-:B------:R-:W-:Y:S01]  /*26f10*/  IMAD.X R53, RZ, RZ, R61.reuse, P4 ;  /* 0x000000ffff357224 */ /* 0x100fe200020e063d */
[----:B------:R-:W-:Y:S01]  /*26f20*/  LOP3.LUT R56, R4, R5, RZ, 0x3c, !PT ;  /* 0x0000000504387212 */ /* 0x000fe200078e3cff */
[----:B--2---:R2:W-:Y:S01]  /*26f30*/  @!P0 ST.E desc[UR54][R54.64], R122 ;  /* 0x0000007a36008985 */ /* 0x0045e2000c101936 */
[----:B------:R-:W-:-:S03]  /*26f40*/  IMAD.X R57, RZ, RZ, R61, P3 ;  /* 0x000000ffff397224 */ /* 0x000fc600018e063d */
        /* <DEDUP_REMOVED lines=19> */
[----:B------:R-:W-:-:S03]  /*27080*/  IMAD.IADD R3, R3, 0x1, R21 ;  /* 0x0000000103037824 */ /* 0x000fc600078e0215 */
        /* <DEDUP_REMOVED lines=8> */
[----:B------:R-:W-:Y:S02]  /*27110*/  SHF.R.S32.HI R20, RZ, 0x1f, R21 ;  /* 0x0000001fff147819 */ /* 0x000fe40000011415 */
[----:B--2---:R-:W5:Y:S01]  /*27120*/  LD.E.128 R52, desc[UR54][R52.64] ;  /* 0x0000003634347980 */ /* 0x004f62000c101d00 */
[----:B------:R-:W-:Y:S01]  /*27130*/  IMAD R61, R63, UR5, R60 ;  /* 0x000000053f3d7c24 */ /* 0x000fe2000f8e023c */
[----:B------:R-:W-:Y:S01]  /*27140*/  IADD3 R63, -R21, RZ, RZ ;  /* 0x000000ff153f7210 */ /* 0x000fe20007ffe1ff */
[----:B------:R-:W-:Y:S01]  /*27150*/  ULDC.64 UR4, c[0x0][0xae0] ;  /* 0x0002b80000047ab9 */ /* 0x000fe20000000a00 */
[----:B------:R-:W5:Y:S01]  /*27160*/  LD.E.128 R56, desc[UR54][R56.64] ;  /* 0x0000003638387980 */ /* 0x000f62000c101d00 */
[----:B------:R-:W-:-:S02]  /*27170*/  IMAD.IADD R3, R3, 0x1, R61 ;  /* 0x0000000103037824 */ /* 0x000fc400078e023d */
[----:B------:R-:W-:Y:S01]  /*27180*/  IMAD R61, R0, R63, R64 ;  /* 0x0000003f003d7224 */ /* 0x000fe200078e0240 */
[----:B------:R-:W-:Y:S01]  /*27190*/  @!PT LDS RZ, [RZ] ;  /* 0x00000000fffff984 */ /* 0x000fe20000000800 */
[----:B------:R-:W-:Y:S01]  /*271a0*/  @!PT LDS RZ, [RZ] ;  /* 0x00000000fffff984 */ /* 0x000fe20000000800 */
[----:B------:R-:W-:Y:S01]  /*271b0*/  @!PT LDS RZ, [RZ] ;  /* 0x00000000fffff984 */ /* 0x000fe20000000800 */
[----:B------:R-:W-:Y:S01]  /*271c0*/  @!PT LDS RZ, [RZ] ;  /* 0x00000000fffff984 */ /* 0x000fe20000000800 */
[----:B------:R0:W-:Y:S06]  /*271d0*/  MEMBAR.ALL.CTA ;  /* 0x0000000000007992 */ /* 0x0001ec0000008000 */
[----:B0-----:R-:W0:Y:S01]  /*271e0*/  FENCE.VIEW.ASYNC.S ;  /* 0x00000000000073c6 */ /* 0x001e220000000000 */
[----:B------:R-:W-:Y:S02]  /*271f0*/  IMAD R20, R20, UR4, RZ ;  /* 0x0000000414147c24 */ /* 0x000fe4000f8e02ff */
[----:B------:R-:W-:Y:S01]  /*27200*/  IMAD.WIDE.U32 R2, R21, UR4, R2 ;  /* 0x0000000415027c25 */ /* 0x000fe2000f8e0002 */
[----:B------:R-:W-:-:S03]  /*27210*/  SHF.R.S32.HI R0, RZ, 0x1f, R61 ;  /* 0x0000001fff007819 */ /* 0x000fc6000001143d */
[----:B------:R-:W-:Y:S01]  /*27220*/  IMAD R63, R21, UR5, R20 ;  /* 0x00000005153f7c24 */ /* 0x000fe2000f8e0214 */
[----:B------:R-:W-:Y:S01]  /*27230*/  ULDC.64 UR4, c[0x0][0xad8] ;  /* 0x0002b60000047ab9 */ /* 0x000fe20000000a00 */
[----:B------:R-:W-:Y:S02]  /*27240*/  IMAD.IADD R64, R66, 0x1, R235 ;  /* 0x0000000142407824 */ /* 0x000fe400078e02eb */
[----:B------:R-:W-:Y:S02]  /*27250*/  IMAD.IADD R3, R3, 0x1, R63 ;  /* 0x0000000103037824 */ /* 0x000fe400078e023f */
[----:B------:R-:W-:Y:S02]  /*27260*/  IMAD R20, R0, UR4, RZ ;  /* 0x0000000400147c24 */ /* 0x000fe4000f8e02ff */
[----:B------:R-:W-:Y:S02]  /*27270*/  VIADD R0, R64, 0x20 ;  /* 0x0000002040007836 */ /* 0x000fe40000000000 */
[----:B------:R-:W-:-:S02]  /*27280*/  IMAD R21, R61, UR5, R20 ;  /* 0x000000053d157c24 */ /* 0x000fc4000f8e0214 */
[----:B------:R-:W-:Y:S01]  /*27290*/  IMAD.WIDE.U32 R2, R61, UR4, R2 ;  /* 0x000000043d027c25 */ /* 0x000fe2000f8e0002 */
[-C--:B------:R-:W-:Y:S01]  /*272a0*/  ISETP.GE.AND P2, PT, R64, R65.reuse, PT ;  /* 0x000000414000720c */ /* 0x080fe20003f46270 */
[----:B------:R-:W-:Y:S01]  /*272b0*/  ULDC.64 UR4, c[0x0][0xa80] ;  /* 0x0002a00000047ab9 */ /* 0x000fe20000000a00 */
[----:B------:R-:W-:Y:S01]  /*272c0*/  ISETP.GE.AND P1, PT, R0, R65, PT ;  /* 0x000000410000720c */ /* 0x000fe20003f26270 */
[----:B------:R-:W-:Y:S01]  /*272d0*/  IMAD.IADD R3, R3, 0x1, R21 ;  /* 0x0000000103037824 */ /* 0x000fe200078e0215 */
[----:B------:R-:W-:Y:S01]  /*272e0*/  LEA R62, P3, R2, UR4, 0x1 ;  /* 0x00000004023e7c11 */ /* 0x000fe2000f8608ff */
[----:B------:R-:W-:-:S03]  /*272f0*/  VIADD R0, R16, 0x33420 ;  /* 0x0003342010007836 */ /* 0x000fc60000000000 */
[----:B------:R-:W-:Y:S02]  /*27300*/  LEA.HI.X R63, R2, UR5, R3, 0x1, P3 ;  /* 0x00000005023f7c11 */ /* 0x000fe400098f0c03 */
[----:B------:R-:W-:Y:S01]  /*27310*/  PRMT R0, RZ, 0x654, R0 ;  /* 0x00000654ff007816 */ /* 0x000fe20000000000 */
[----:B------:R-:W-:Y:S01]  /*27320*/  VIADD R68, R236, 0x80 ;  /* 0x00000080ec447836 */ /* 0x000fe20000000000 */
[----:B------:R-:W-:Y:S01]  /*27330*/  IADD3 R20, R64, 0x40, RZ ;  /* 0x0000004040147810 */ /* 0x000fe20007ffe0ff */
[----:B0-----:R0:W1:Y:S01]  /*27340*/  SHFL.IDX PT, R67, R62, RZ, 0x181f ;  /* 0x00181fff3e437589 */ /* 0x00106200000e0000 */
[----:B------:R0:W-:Y:S03]  /*27350*/  SYNCS.ARRIVE.TRANS64.RED.A1T0 RZ, [R0+URZ], RZ ;  /* 0x000000ff00ff79a7 */ /* 0x0001e6000810043f */
[----:B------:R0:W2:Y:S01]  /*27360*/  SHFL.IDX PT, R61, R63, RZ, 0x181f ;  /* 0x00181fff3f3d7589 */ /* 0x0000a200000e0000 */
[----:B------:R-:W-:Y:S01]  /*27370*/  ISETP.GE.AND P0, PT, R20, R65, PT ;  /* 0x000000411400720c */ /* 0x000fe20003f06270 */
[C---:B------:R-:W-:Y:S01]  /*27380*/  VIADD R66, R236.reuse, 0x80 ;  /* 0x00000080ec427836 */ /* 0x040fe20000000000 */
[----:B------:R-:W-:Y:S01]  /*27390*/  SHF.R.S32.HI R68, RZ, 0x1f, R68 ;  /* 0x0000001fff447819 */ /* 0x000fe20000011444 */
[----:B------:R-:W-:Y:S01]  /*273a0*/  VIADD R69, R236, 0x40 ;  /* 0x00000040ec457836 */ /* 0x000fe20000000000 */
[----:B------:R-:W-:Y:S09]  /*273b0*/  @P2 BRA `(.L_x_5465) ;  /* 0x0000000000342947 */ /* 0x000ff20003800000 */
        /* <DEDUP_REMOVED lines=13> */
.L_x_5465:
[----:B------:R-:W-:Y:S05]  /*27490*/  BSYNC B1 ;  /* 0x0000000000017941 */ /* 0x000fea0003800000 */
.L_x_5464:
[----:B---3-5:R3:W4:Y:S01]  /*274a0*/  SHFL.IDX PT, R7, R63, 0x1, 0x181f ;  /* 0x00381f003f077f89 */ /* 0x02872200000e0000 */
[----:B------:R-:W-:Y:S03]  /*274b0*/  BSSY B1, `(.L_x_5466) ;  /* 0x0000010000017945 */ /* 0x000fe60003800000 */
[----:B------:R3:W0:Y:S01]  /*274c0*/  SHFL.IDX PT, R5, R62, 0x1, 0x181f ;  /* 0x00381f003e057f89 */ /* 0x00062200000e0000 */
[----:B------:R-:W-:Y:S05]  /*274d0*/  @P1 BRA `(.L_x_5467) ;  /* 0x0000000000341947 */ /* 0x000fea0003800000 */
[----:B------:R-:W-:Y:S02]  /*274e0*/  ULDC UR4, c[0x0][0xac8] ;  /* 0x0002b20000047ab9 */ /* 0x000fe40000000800 */
[----:B------:R-:W-:Y:S02]  /*274f0*/  ISETP.GE.AND P3, PT, R236, UR4, PT ;  /* 0x00000004ec007c0c */ /* 0x000fe4000bf66270 */
[----:B------:R-:W-:Y:S02]  /*27500*/  ISETP.GE.AND P2, PT, R69, UR4, PT ;  /* 0x0000000445007c0c */ /* 0x000fe4000bf46270 */
[----:B------:R-:W-:-:S09]  /*27510*/  ISETP.GE.AND P1, PT, R66, UR4, PT ;  /* 0x0000000442007c0c */ /* 0x000fd2000bf26270 */
[CC--:B0-----:R-:W-:Y:S02]  /*27520*/  @!P3 LEA R2, P5, R236.reuse, R5.reuse, 0x1 ;  /* 0x00000005ec02b211 */ /* 0x0c1fe400078a08ff */
        /* <DEDUP_REMOVED lines=8> */
.L_x_5467:
[----:B------:R-:W-:Y:S05]  /*275b0*/  BSYNC B1 ;  /* 0x0000000000017941 */ /* 0x000fea0003800000 */
.L_x_5466:
[----:B0---4-:R0:W4:Y:S01]  /*275c0*/  SHFL.IDX PT, R7, R63, 0x2, 0x181f ;  /* 0x00581f003f077f89 */ /* 0x01112200000e0000 */
[----:B------:R-:W-:Y:S03]  /*275d0*/  BSSY B1, `(.L_x_5468) ;  /* 0x0000010000017945 */ /* 0x000fe60003800000 */
[----:B------:R0:W0:Y:S01]  /*275e0*/  SHFL.IDX PT, R3, R62, 0x2, 0x181f ;  /* 0x00581f003e037f89 */ /* 0x00002200000e0000 */
        /* <DEDUP_REMOVED lines=8> */
[-C--:B----4-:R-:W-:Y:S02]  /*27670*/  @!P3 LEA.HI.X R3, R236, R7.reuse, R71, 0x1, P0 ;  /* 0x00000007ec03b211 */ /* 0x090fe400000f0c47 */
[-C--:B------:R-:W-:Y:S02]  /*27680*/  @!P4 LEA.HI.X R5, R69, R7.reuse, R70, 0x1, P1 ;  /* 0x000000074505c211 */ /* 0x080fe400008f0c46 */
[----:B------:R-:W-:Y:S01]  /*27690*/  @!P5 LEA.HI.X R7, R66, R7, R68, 0x1, P2 ;  /* 0x000000074207d211 */ /* 0x000fe200010f0c44 */
[----:B------:R0:W-:Y:S04]  /*276a0*/  @!P3 ST.E.128 desc[UR54][R2.64], R12 ;  /* 0x0000000c0200b985 */ /* 0x0001e8000c101d36 */
[----:B------:R0:W-:Y:S04]  /*276b0*/  @!P4 ST.E.128 desc[UR54][R4.64], R36 ;  /* 0x000000240400c985 */ /* 0x0001e8000c101d36 */
[----:B------:R0:W-:Y:S02]  /*276c0*/  @!P5 ST.E.128 desc[UR54][R6.64], R52 ;  /* 0x000000340600d985 */ /* 0x0001e4000c101d36 */
.L_x_5469:
[----:B------:R-:W-:Y:S05]  /*276d0*/  BSYNC B1 ;  /* 0x0000000000017941 */ /* 0x000fea0003800000 */
.L_x_5468:
[----:B------:R-:W-:Y:S01]  /*276e0*/  IADD3 R0, R64, 0x60, RZ ;  /* 0x0000006040007810 */ /* 0x000fe20007ffe0ff */
[----:B0--3--:R-:W0:Y:S03]  /*276f0*/  SHFL.IDX PT, R63, R63, 0x3, 0x181f ;  /* 0x00781f003f3f7f89 */ /* 0x009e2600000e0000 */
[----:B------:R-:W-:Y:S01]  /*27700*/  ISETP.GE.AND P0, PT, R0, R65, PT ;  /* 0x000000410000720c */ /* 0x000fe20003f06270 */
[----:B----4-:R3:W4:-:S12]  /*27710*/  SHFL.IDX PT, R7, R62, 0x3, 0x181f ;  /* 0x00781f003e077f89 */ /* 0x01071800000e0000 */
        /* <DEDUP_REMOVED lines=16> */
.L_x_5461:
        /* <DEDUP_REMOVED lines=19> */
[----:B-1----:R-:W-:Y:S01]  /*27950*/  ISETP.NE.AND P2, PT, R25, 0x1, PT ;  /* 0x000000011900780c */ /* 0x002fe20003f45270 */
[----:B---3--:R-:W-:-:S12]  /*27960*/  VIADD R24, R7, 0xffffff80 ;  /* 0xffffff8007187836 */ /* 0x008fd80000000000 */
        /* <DEDUP_REMOVED lines=8> */
.L_x_5471:
[----:B------:R-:W2:Y:S04]  /*279f0*/  LDL.LU R3, [R1+0x28] ;  /* 0x0000280001037983 */ /* 0x000ea80000300800 */
[----:B------:R-:W4:Y:S04]  /*27a00*/  LDL.LU R2, [R1+0x40] ;  /* 0x0000400001027983 */ /* 0x000f280000300800 */
[----:B------:R-:W3:Y:S01]  /*27a10*/  LDL R20, [R1+0x34] ;  /* 0x0000340001147983 */ /* 0x000ee20000100800 */
[----:B------:R-:W-:Y:S01]  /*27a20*/  BSSY B1, `(.L_x_5472) ;  /* 0x000002c000017945 */ /* 0x000fe20003800000 */
[----:B-----5:R-:W-:-:S02]  /*27a30*/  SHF.R.S32.HI R11, RZ, 0x1f, R0 ;  /* 0x0000001fff0b7819 */ /* 0x020fc40000011400 */
[----:B--2---:R-:W-:Y:S02]  /*27a40*/  SEL R13, R3, RZ, !P0 ;  /* 0x000000ff030d7207 */ /* 0x004fe40004000000 */
[----:B----4-:R-:W-:Y:S02]  /*27a50*/  SEL R12, R2, RZ, !P0 ;  /* 0x000000ff020c7207 */ /* 0x010fe40004000000 */
[----:B---3--:R-:W-:Y:S01]  /*27a60*/  SHF.R.S32.HI R10, RZ, 0x1f, R20 ;  /* 0x0000001fff0a7819 */ /* 0x008fe20000011414 */
[----:B------:R-:W-:Y:S06]  /*27a70*/  @P3 BRA `(.L_x_5473) ;  /* 0x0000000000983947 */ /* 0x000fec0003800000 */
[----:B------:R-:W2:Y:S01]  /*27a80*/  LDC R9, c[0x0][0xbe8] ;  /* 0x0002fa00ff097b82 */ /* 0x000ea20000000800 */
[----:B------:R-:W-:Y:S01]  /*27a90*/  IADD3 R8, R235, -0x80, R7 ;  /* 0xffffff80eb087810 */ /* 0x000fe20007ffe007 */
[----:B--2---:R-:W-:-:S05]  /*27aa0*/  IMAD R2, R6, R9, RZ ;  /* 0x0000000906027224 */ /* 0x004fca00078e02ff */
        /* <DEDUP_REMOVED lines=9> */
[----:B------:R-:W2:Y:S01]  /*27b40*/  @P0 LDC R15, c[0x0][0xbec] ;  /* 0x0002fb00ff0f0b82 */ /* 0x000ea20000000800 */
[----:B------:R-:W-:Y:S01]  /*27b50*/  IMAD R7, R20, UR5, R7 ;  /* 0x0000000514077c24 */ /* 0x000fe2000f8e0207 */
[----:B------:R-:W-:-:S03]  /*27b60*/  ULDC.64 UR4, c[0x0][0xb98] ;  /* 0x0002e60000047ab9 */ /* 0x000fc60000000a00 */
[----:B------:R-:W-:-:S03]  /*27b70*/  IMAD.IADD R3, R3, 0x1, R7 ;  /* 0x0000000103037824 */ /* 0x000fc600078e0207 */
        /* <DEDUP_REMOVED lines=22> */
.L_x_5473:
[----:B------:R-:W-:Y:S05]  /*27ce0*/  BSYNC B1 ;  /* 0x0000000000017941 */ /* 0x000fea0003800000 */
.L_x_5472:
[--C-:B--2---:R-:W-:Y:S01]  /*27cf0*/  SHF.R.S32.HI R4, RZ, 0x1f, R24.reuse ;  /* 0x0000001fff047819 */ /* 0x104fe20000011418 */
        /* <DEDUP_REMOVED lines=9> */
[----:B------:R-:W-:Y:S01]  /*27d90*/  ULDC.64 UR4, c[0x0][0xae8] ;  /* 0x0002ba0000047ab9 */ /* 0x000fe20000000a00 */
[----:B------:R-:W-:Y:S01]  /*27da0*/  IADD3 R4, R24, -R4, RZ ;  /* 0x8000000418047210 */ /* 0x000fe20007ffe0ff */
[----:B------:R-:W-:-:S04]  /*27db0*/  IMAD.IADD R3, R3, 0x1, R5 ;  /* 0x0000000103037824 */ /* 0x000fc800078e0205 */
[----:B------:R-:W-:Y:S02]  /*27dc0*/  IMAD R0, R4, 0x20, R8 ;  /* 0x0000002004007824 */ /* 0x000fe400078e0208 */
[----:B------:R-:W-:Y:S02]  /*27dd0*/  IMAD R4, R10, UR4, RZ ;  /* 0x000000040a047c24 */ /* 0x000fe4000f8e02ff */
[----:B------:R-:W-:Y:S02]  /*27de0*/  IMAD.IADD R9, R235, 0x1, R0 ;  /* 0x00000001eb097824 */ /* 0x000fe400078e0200 */
[----:B------:R-:W-:Y:S02]  /*27df0*/  IMAD R7, R20, UR5, R4 ;  /* 0x0000000514077c24 */ /* 0x000fe4000f8e0204 */
[----:B-1----:R-:W-:-:S04]  /*27e00*/  @P2 IMAD.HI.U32 R0, R9, R14, RZ ;  /* 0x0000000e09002227 */ /* 0x002fc800078e00ff */
[----:B------:R-:W-:Y:S01]  /*27e10*/  IMAD.WIDE.U32 R2, R20, UR4, R2 ;  /* 0x0000000414027c25 */ /* 0x000fe2000f8e0002 */
[----:B------:R-:W-:-:S03]  /*27e20*/  ULDC.64 UR4, c[0x0][0xaf0] ;  /* 0x0002bc0000047ab9 */ /* 0x000fc60000000a00 */
[----:B------:R-:W-:Y:S01]  /*27e30*/  IMAD.MOV.U32 R5, RZ, RZ, R9 ;  /* 0x000000ffff057224 */ /* 0x000fe200078e0009 */
[----:B------:R-:W-:Y:S01]  /*27e40*/  @P2 SHF.R.U32.HI R5, RZ, R27, R0 ;  /* 0x0000001bff052219 */ /* 0x000fe20000011600 */
[----:B------:R-:W-:Y:S02]  /*27e50*/  IMAD R4, R12, UR4, RZ ;  /* 0x000000040c047c24 */ /* 0x000fe4000f8e02ff */
[----:B------:R-:W-:Y:S01]  /*27e60*/  IMAD.IADD R3, R3, 0x1, R7 ;  /* 0x0000000103037824 */ /* 0x000fe200078e0207 */
[----:B------:R-:W-:Y:S01]  /*27e70*/  SHF.R.S32.HI R0, RZ, 0x1f, R5 ;  /* 0x0000001fff007819 */ /* 0x000fe20000011405 */
[----:B------:R-:W-:Y:S01]  /*27e80*/  IMAD R7, R13, UR5, R4 ;  /* 0x000000050d077c24 */ /* 0x000fe2000f8e0204 */
[----:B------:R-:W-:Y:S01]  /*27e90*/  IADD3 R4, -R5, RZ, RZ ;  /* 0x000000ff05047210 */ /* 0x000fe20007ffe1ff */
[----:B------:R-:W-:Y:S01]  /*27ea0*/  IMAD.WIDE.U32 R2, R13, UR4, R2 ;  /* 0x000000040d027c25 */ /* 0x000fe2000f8e0002 */
[----:B------:R-:W-:-:S03]  /*27eb0*/  ULDC.64 UR4, c[0x0][0xae0] ;  /* 0x0002b80000047ab9 */ /* 0x000fc60000000a00 */
        /* <DEDUP_REMOVED lines=19> */
.L_x_5697:
[----:B------:R-:W-:Y:S01]  /*27ff0*/  IMAD R25, R6, R25, RZ ;  /* 0x0000001906197224 */ /* 0x000fe200078e02ff */
[----:B------:R-:W-:Y:S01]  /*28000*/  BSSY B1, `(.L_x_5475) ;  /* 0x0000018000017945 */ /* 0x000fe20003800000 */
[----:B------:R-:W-:-:S05]  /*28010*/  IMAD.IADD R6, R8, 0x1, R235 ;  /* 0x0000000108067824 */ /* 0x000fca00078e02eb */
[----:B------:R-:W-:-:S13]  /*28020*/  ISETP.GE.AND P0, PT, R6, R25, PT ;  /* 0x000000190600720c */ /* 0x000fda0003f06270 */
[----:B------:R-:W-:Y:S05]  /*28030*/  @P0 BRA `(.L_x_5476) ;  /* 0x0000000000500947 */ /* 0x000fea0003800000 */
[C---:B------:R-:W-:Y:S01]  /*28040*/  VIADD R11, R236.reuse, 0x40 ;  /* 0x00000040ec0b7836 */ /* 0x040fe20000000000 */
[C---:B------:R-:W-:Y:S01]  /*28050*/  IADD3 R7, R236.reuse, 0x80, RZ ;  /* 0x00000080ec077810 */ /* 0x040fe20007ffe0ff */
[----:B------:R-:W-:Y:S01]  /*28060*/  ULDC UR4, c[0x0][0xac8] ;  /* 0x0002b20000047ab9 */ /* 0x000fe20000000800 */
[C---:B------:R-:W-:Y:S01]  /*28070*/  VIADD R12, R236.reuse, 0x40 ;  /* 0x00000040ec0c7836 */ /* 0x040fe20000000000 */
[C---:B------:R-:W-:Y:S01]  /*28080*/  ISETP.GE.AND P3, PT, R236.reuse, UR4, PT ;  /* 0x00000004ec007c0c */ /* 0x040fe2000bf66270 */
[----:B------:R-:W-:Y:S01]  /*28090*/  VIADD R10, R236, 0x80 ;  /* 0x00000080ec0a7836 */ /* 0x000fe20000000000 */
[----:B------:R-:W-:Y:S02]  /*280a0*/  ISETP.GE.AND P4, PT, R11, UR4, PT ;  /* 0x000000040b007c0c */ /* 0x000fe4000bf86270 */
[----:B------:R-:W-:Y:S02]  /*280b0*/  ISETP.GE.AND P5, PT, R7, UR4, PT ;  /* 0x0000000407007c0c */ /* 0x000fe4000bfa6270 */
[----:B------:R-:W-:-:S02]  /*280c0*/  SHF.R.S32.HI R13, RZ, 0x1f, R236 ;  /* 0x0000001fff0d7819 */ /* 0x000fc400000114ec */
[----:B------:R-:W-:Y:S02]  /*280d0*/  SHF.R.S32.HI R12, RZ, 0x1f, R12 ;  /* 0x0000001fff0c7819 */ /* 0x000fe4000001140c */
[----:B------:R-:W-:-:S03]  /*280e0*/  SHF.R.S32.HI R10, RZ, 0x1f, R10 ;  /* 0x0000001fff0a7819 */ /* 0x000fc6000001140a */
[CC--:B---3--:R-:W-:Y:S02]  /*280f0*/  @!P3 LEA R4, P0, R236.reuse, R14.reuse, 0x1 ;  /* 0x0000000eec04b211 */ /* 0x0c8fe400078008ff */
[-C--:B------:R-:W-:Y:S02]  /*28100*/  @!P4 LEA R8, P1, R11, R14.reuse, 0x1 ;  /* 0x0000000e0b08c211 */ /* 0x080fe400078208ff */
[----:B------:R-:W-:Y:S02]  /*28110*/  @!P5 LEA R14, P2, R7, R14, 0x1 ;  /* 0x0000000e070ed211 */ /* 0x000fe400078408ff */
[-C--:B--2---:R-:W-:Y:S02]  /*28120*/  @!P3 LEA.HI.X R5, R236, R3.reuse, R13, 0x1, P0 ;  /* 0x00000003ec05b211 */ /* 0x084fe400000f0c0d */
[-C--:B------:R-:W-:Y:S02]  /*28130*/  @!P4 LEA.HI.X R9, R11, R3.reuse, R12, 0x1, P1 ;  /* 0x000000030b09c211 */ /* 0x080fe400008f0c0c */
[----:B------:R-:W-:Y:S01]  /*28140*/  @!P5 LEA.HI.X R15, R7, R3, R10, 0x1, P2 ;  /* 0x00000003070fd211 */ /* 0x000fe200010f0c0a */
[----:B------:R4:W-:Y:S04]  /*28150*/  @!P3 ST.E.128 desc[UR54][R4.64], RZ ;  /* 0x000000ff0400b985 */ /* 0x0009e8000c101d36 */
[----:B------:R4:W-:Y:S04]  /*28160*/  @!P4 ST.E.128 desc[UR54][R8.64], RZ ;  /* 0x000000ff0800c985 */ /* 0x0009e8000c101d36 */
[----:B------:R4:W-:Y:S02]  /*28170*/  @!P5 ST.E.128 desc[UR54][R14.64], RZ ;  /* 0x000000ff0e00d985 */ /* 0x0009e4000c101d36 */
.L_x_5476:
[----:B------:R-:W-:Y:S05]  /*28180*/  BSYNC B1 ;  /* 0x0000000000017941 */ /* 0x000fea0003800000 */
.L_x_5475:
[----:B------:R-:W-:-:S03]  /*28190*/  UMOV UR4, 0xffffffff ;  /* 0xffffffff00047882 */ /* 0x000fc60000000000 */
[----:B------:R-:W-:Y:S05]  /*281a0*/  BRA.DIV UR4, `(.L_x_5477) ;  /* 0x000000a604fc7947 */ /* 0x000fea000b800000 */
[----:B--2---:R2:W0:Y:S04]  /*281b0*/  SHFL.IDX PT, R3, R2, 0x1, 0x181f ;  /* 0x00381f0002037f89 */ /* 0x00442800000e0000 */
[----:B---34-:R2:W3:Y:S02]  /*281c0*/  SHFL.IDX PT, R14, R0, 0x1, 0x181f ;  /* 0x00381f00000e7f89 */ /* 0x0184e400000e0000 */
.L_x_5701:
[----:B------:R-:W-:Y:S01]  /*281d0*/  VIADD R4, R6, 0x20 ;  /* 0x0000002006047836 */ /* 0x000fe20000000000 */
[----:B------:R-:W-:Y:S04]  /*281e0*/  BSSY B1, `(.L_x_5478) ;  /* 0x0000017000017945 */ /* 0x000fe80003800000 */
[----:B------:R-:W-:-:S13]  /*281f0*/  ISETP.GE.AND P0, PT, R4, R25, PT ;  /* 0x000000190400720c */ /* 0x000fda0003f06270 */
[----:B------:R-:W-:Y:S05]  /*28200*/  @P0 BRA `(.L_x_5479) ;  /* 0x0000000000500947 */ /* 0x000fea0003800000 */
[C---:B------:R-:W-:Y:S01]  /*28210*/  VIADD R11, R236.reuse, 0x40 ;  /* 0x00000040ec0b7836 */ /* 0x040fe20000000000 */
[----:B------:R-:W-:Y:S01]  /*28220*/  ULDC UR4, c[0x0][0xac8] ;  /* 0x0002b20000047ab9 */ /* 0x000fe20000000800 */
[C---:B------:R-:W-:Y:S01]  /*28230*/  VIADD R7, R236.reuse, 0x80 ;  /* 0x00000080ec077836 */ /* 0x040fe20000000000 */
[C---:B------:R-:W-:Y:S01]  /*28240*/  ISETP.GE.AND P3, PT, R236.reuse, UR4, PT ;  /* 0x00000004ec007c0c */ /* 0x040fe2000bf66270 */
[C---:B------:R-:W-:Y:S01]  /*28250*/  VIADD R12, R236.reuse, 0x40 ;  /* 0x00000040ec0c7836 */ /* 0x040fe20000000000 */
[----:B------:R-:W-:Y:S02]  /*28260*/  ISETP.GE.AND P4, PT, R11, UR4, PT ;  /* 0x000000040b007c0c */ /* 0x000fe4000bf86270 */
[----:B------:R-:W-:Y:S02]  /*28270*/  ISETP.GE.AND P5, PT, R7, UR4, PT ;  /* 0x0000000407007c0c */ /* 0x000fe4000bfa6270 */
[----:B------:R-:W-:Y:S02]  /*28280*/  IADD3 R10, R236, 0x80, RZ ;  /* 0x00000080ec0a7810 */ /* 0x000fe40007ffe0ff */
[----:B------:R-:W-:-:S02]  /*28290*/  SHF.R.S32.HI R13, RZ, 0x1f, R236 ;  /* 0x0000001fff0d7819 */ /* 0x000fc400000114ec */
[----:B------:R-:W-:Y:S02]  /*282a0*/  SHF.R.S32.HI R12, RZ, 0x1f, R12 ;  /* 0x0000001fff0c7819 */ /* 0x000fe4000001140c */
[----:B------:R-:W-:Y:S02]  /*282b0*/  SHF.R.S32.HI R10, RZ, 0x1f, R10 ;  /* 0x0000001fff0a7819 */ /* 0x000fe4000001140a */
[CC--:B---3--:R-:W-:Y:S02]  /*282c0*/  @!P3 LEA R4, P0, R236.reuse, R14.reuse, 0x1 ;  /* 0x0000000eec04b211 */ /* 0x0c8fe400078008ff */
[-C--:B------:R-:W-:Y:S02]  /*282d0*/  @!P4 LEA R8, P1, R11, R14.reuse, 0x1 ;  /* 0x0000000e0b08c211 */ /* 0x080fe400078208ff */
[----:B------:R-:W-:Y:S02]  /*282e0*/  @!P5 LEA R14, P2, R7, R14, 0x1 ;  /* 0x0000000e070ed211 */ /* 0x000fe400078408ff */
[----:B0-----:R-:W-:-:S02]  /*282f0*/  @!P3 LEA.HI.X R5, R236, R3, R13, 0x1, P0 ;  /* 0x00000003ec05b211 */ /* 0x001fc400000f0c0d */
[-C--:B------:R-:W-:Y:S02]  /*28300*/  @!P4 LEA.HI.X R9, R11, R3.reuse, R12, 0x1, P1 ;  /* 0x000000030b09c211 */ /* 0x080fe400008f0c0c */
[----:B------:R-:W-:Y:S01]  /*28310*/  @!P5 LEA.HI.X R15, R7, R3, R10, 0x1, P2 ;  /* 0x00000003070fd211 */ /* 0x000fe200010f0c0a */
[----:B------:R4:W-:Y:S04]  /*28320*/  @!P3 ST.E.128 desc[UR54][R4.64], RZ ;  /* 0x000000ff0400b985 */ /* 0x0009e8000c101d36 */
[----:B------:R4:W-:Y:S04]  /*28330*/  @!P4 ST.E.128 desc[UR54][R8.64], RZ ;  /* 0x000000ff0800c985 */ /* 0x0009e8000c101d36 */
[----:B------:R4:W-:Y:S02]  /*28340*/  @!P5 ST.E.128 desc[UR54][R14.64], RZ ;  /* 0x000000ff0e00d985 */ /* 0x0009e4000c101d36 */
.L_x_5479:
[----:B------:R-:W-:Y:S05]  /*28350*/  BSYNC B1 ;  /* 0x0000000000017941 */ /* 0x000fea0003800000 */
.L_x_5478:
[----:B------:R-:W-:-:S03]  /*28360*/  UMOV UR4, 0xffffffff ;  /* 0xffffffff00047882 */ /* 0x000fc60000000000 */
[----:B------:R-:W-:Y:S05]  /*28370*/  BRA.DIV UR4, `(.L_x_5480) ;  /* 0x000000a604d07947 */ /* 0x000fea000b800000 */
[----:B0-----:R0:W0:Y:S04]  /*28380*/  SHFL.IDX PT, R3, R2, 0x2, 0x181f ;  /* 0x00581f0002037f89 */ /* 0x00102800000e0000 */
[----:B---34-:R3:W4:Y:S02]  /*28390*/  SHFL.IDX PT, R14, R0, 0x2, 0x181f ;  /* 0x00581f00000e7f89 */ /* 0x01872400000e0000 */
.L_x_5705:
        /* <DEDUP_REMOVED lines=15> */
[CC--:B----4-:R-:W-:Y:S02]  /*28490*/  @!P3 LEA R4, P0, R236.reuse, R14.reuse, 0x1 ;  /* 0x0000000eec04b211 */ /* 0x0d0fe400078008ff */
        /* <DEDUP_REMOVED lines=8> */
.L_x_5482:
[----:B------:R-:W-:Y:S05]  /*28520*/  BSYNC B1 ;  /* 0x0000000000017941 */ /* 0x000fea0003800000 */
.L_x_5481:
[----:B------:R-:W-:-:S03]  /*28530*/  UMOV UR4, 0xffffffff ;  /* 0xffffffff00047882 */ /* 0x000fc60000000000 */
[----:B------:R-:W-:Y:S05]  /*28540*/  BRA.DIV UR4, `(.L_x_5483) ;  /* 0x000000a604a47947 */ /* 0x000fea000b800000 */
[----:B0-----:R0:W0:Y:S04]  /*28550*/  SHFL.IDX PT, R3, R2, 0x3, 0x181f ;  /* 0x00781f0002037f89 */ /* 0x00102800000e0000 */
[----:B----4-:R4:W0:Y:S02]  /*28560*/  SHFL.IDX PT, R14, R0, 0x3, 0x181f ;  /* 0x00781f00000e7f89 */ /* 0x01082400000e0000 */
.L_x_5709:
[----:B-1234-:R-:W-:-:S05]  /*28570*/  VIADD R0, R6, 0x60 ;  /* 0x0000006006007836 */ /* 0x01efca0000000000 */
[----:B------:R-:W-:-:S13]  /*28580*/  ISETP.GE.AND P0, PT, R0, R25, PT ;  /* 0x000000190000720c */ /* 0x000fda0003f06270 */
[----:B------:R-:W-:Y:S05]  /*28590*/  @P0 BRA `(.L_x_5470) ;  /* 0x0000000000500947 */ /* 0x000fea0003800000 */
[C---:B------:R-:W-:Y:S01]  /*285a0*/  VIADD R9, R236.reuse, 0x40 ;  /* 0x00000040ec097836 */ /* 0x040fe20000000000 */
[----:B------:R-:W-:Y:S01]  /*285b0*/  ULDC UR4, c[0x0][0xac8] ;  /* 0x0002b20000047ab9 */ /* 0x000fe20000000800 */
[C---:B0-----:R-:W-:Y:S01]  /*285c0*/  VIADD R2, R236.reuse, 0x80 ;  /* 0x00000080ec027836 */ /* 0x041fe20000000000 */
[C---:B------:R-:W-:Y:S01]  /*285d0*/  ISETP.GE.AND P3, PT, R236.reuse, UR4, PT ;  /* 0x00000004ec007c0c */ /* 0x040fe2000bf66270 */
[C---:B------:R-:W-:Y:S01]  /*285e0*/  VIADD R10, R236.reuse, 0x40 ;  /* 0x00000040ec0a7836 */ /* 0x040fe20000000000 */
[----:B------:R-:W-:Y:S01]  /*285f0*/  ISETP.GE.AND P4, PT, R9, UR4, PT ;  /* 0x0000000409007c0c */ /* 0x000fe2000bf86270 */
[----:B------:R-:W-:Y:S01]  /*28600*/  VIADD R8, R236, 0x80 ;  /* 0x00000080ec087836 */ /* 0x000fe20000000000 */
[----:B------:R-:W-:Y:S02]  /*28610*/  ISETP.GE.AND P5, PT, R2, UR4, PT ;  /* 0x0000000402007c0c */ /* 0x000fe4000bfa6270 */
[----:B------:R-:W-:Y:S02]  /*28620*/  SHF.R.S32.HI R11, RZ, 0x1f, R236 ;  /* 0x0000001fff0b7819 */ /* 0x000fe400000114ec */
[----:B------:R-:W-:-:S02]  /*28630*/  SHF.R.S32.HI R10, RZ, 0x1f, R10 ;  /* 0x0000001fff0a7819 */ /* 0x000fc4000001140a */
[----:B------:R-:W-:-:S03]  /*28640*/  SHF.R.S32.HI R8, RZ, 0x1f, R8 ;  /* 0x0000001fff087819 */ /* 0x000fc60000011408 */
[-C--:B------:R-:W-:Y:S02]  /*28650*/  @!P3 LEA R4, P0, R236, R14.reuse, 0x1 ;  /* 0x0000000eec04b211 */ /* 0x080fe400078008ff */
        /* <DEDUP_REMOVED lines=8> */
.L_x_5470:
[----:B------:R-:W-:Y:S05]  /*286e0*/  BSYNC B0 ;  /* 0x0000000000007941 */ /* 0x000fea0003800000 */
.L_x_5460:
[----:B------:R-:W5:Y:S01]  /*286f0*/  LDL R0, [R1+0xc] ;  /* 0x00000c0001007983 */ /* 0x000f620000100800 */
[----:B------:R-:W-:Y:S02]  /*28700*/  ULDC UR4, c[0x0][0xc3c] ;  /* 0x00030f0000047ab9 */ /* 0x000fe40000000800 */
[----:B-----5:R-:W-:-:S13]  /*28710*/  ISETP.GE.AND P0, PT, R0, UR4, PT ;  /* 0x0000000400007c0c */ /* 0x020fda000bf06270 */
[----:B------:R-:W-:Y:S05]  /*28720*/  @!P0 BRA `(.L_x_5484) ;  /* 0xfffffd8c00308947 */ /* 0x000fea000383ffff */
[----:B------:R-:W-:Y:S05]  /*28730*/  BRA `(.L_x_5281) ;  /* 0x0000008000547947 */ /* 0x000fea0003800000 */
.L_x_5279:
[----:B------:R-:W-:-:S08]  /*28740*/  NOP ;  /* 0x0000000000007918 */ /* 0x000fd00000000000 */
[----:B------:R-:W0:-:S00]  /*28750*/  USETMAXREG.DEALLOC.CTAPOOL 0x18 ;  /* 0x00000018000079c8 */ /* 0x000e0000080e0500 */
[----:B0-----:R-:W2:Y:S01]  /*28760*/  LDL.LU R2, [R1+0x14] ;  /* 0x0000140001027983 */ /* 0x001ea20000300800 */
[----:B------:R-:W-:Y:S02]  /*28770*/  LOP3.LUT R0, R0, 0x3, RZ, 0xc0, !PT ;  /* 0x0000000300007812 */ /* 0x000fe400078ec0ff */
[----:B------:R-:W-:-:S04]  /*28780*/  MOV R4, RZ ;  /* 0x000000ff00047202 */ /* 0x000fc80000000f00 */
        /* <DEDUP_REMOVED lines=10> */
[----:B------:R-:W2:Y:S01]  /*28830*/  LDS.128 R16, [UR4+0x334d0] ;  /* 0x0334d004ff107984 */ /* 0x000ea20008000c00 */
[----:B------:R-:W-:Y:S06]  /*28840*/  BAR.ARV 0x4, 0x180 ;  /* 0x0106000000007b1d */ /* 0x000fec0000002000 */
[----:B------:R-:W-:Y:S05]  /*28850*/  BRA `(.L_x_5486) ;  /* 0x0000000800847947 */ /* 0x000fea0003800000 */
.L_x_5485:
        /* <DEDUP_REMOVED lines=12> */
[C---:B------:R-:W-:Y:S02]  /*28920*/  ISETP.GE.U32.AND P2, PT, R0.reuse, 0x2, PT ;  /* 0x000000020000780c */ /* 0x040fe40003f46070 */
[C---:B------:R-:W-:Y:S02]  /*28930*/  ISETP.GE.U32.AND P3, PT, R0.reuse, 0x4, PT ;  /* 0x000000040000780c */ /* 0x040fe40003f66070 */
[C---:B------:R-:W-:Y:S02]  /*28940*/  ISETP.GE.U32.AND P4, PT, R0.reuse, 0x8, PT ;  /* 0x000000080000780c */ /* 0x040fe40003f86070 */
[----:B------:R-:W-:Y:S02]  /*28950*/  ISETP.GE.U32.AND P5, PT, R0, 0x10, PT ;  /* 0x000000100000780c */ /* 0x000fe40003fa6070 */
[----:B------:R-:W-:Y:S01]  /*28960*/  MOV R16, RZ ;  /* 0x000000ff00107202 */ /* 0x000fe20000000f00 */
        /* <DEDUP_REMOVED lines=25> */
.L_x_5491:
        /* <DEDUP_REMOVED lines=12> */
.L_x_5490:
[----:B------:R-:W-:Y:S05]  /*28bc0*/  BSYNC B0 ;  /* 0x0000000000007941 */ /* 0x000fea0003800000 */
.L_x_5489:
        /* <DEDUP_REMOVED lines=20> */
[----:B------:R-:W-:-:S07]  /*28d10*/  MOV R5, R9 ;  /* 0x0000000900057202 */ /* 0x000fce0000000f00 */
.L_x_5487:
        /* <DEDUP_REMOVED lines=20> */
.L_x_5492:
[----:B-12---:R-:W-:Y:S01]  /*28e60*/  IMAD.MOV R5, RZ, RZ, -R3 ;  /* 0x000000ffff057224 */ /* 0x006fe200078e0a03 */
[----:B------:R-:W-:Y:S01]  /*28e70*/  MOV R2, RZ ;  /* 0x000000ff00027202 */ /* 0x000fe20000000f00 */
[----:B---3--:R-:W-:Y:S01]  /*28e80*/  IMAD R16, R16, UR5, R6 ;  /* 0x0000000510107c24 */ /* 0x008fe2000f8e0206 */
[----:B------:R-:W-:Y:S01]  /*28e90*/  IABS R6, R8 ;  /* 0x0000000800067213 */ /* 0x000fe20000000000 */
[----:B------:R-:W-:-:S04]  /*28ea0*/  IMAD R5, R5, R10, RZ ;  /* 0x0000000a05057224 */ /* 0x000fc800078e02ff */
[----:B------:R-:W-:Y:S01]  /*28eb0*/  IMAD.HI.U32 R2, R3, R5, R2 ;  /* 0x0000000503027227 */ /* 0x000fe200078e0002 */
[----:B------:R-:W-:-:S03]  /*28ec0*/  IADD3 R5, -R16, UR6, RZ ;  /* 0x0000000610057c10 */ /* 0x000fc6000fffe1ff */
[----:B------:R-:W-:Y:S01]  /*28ed0*/  IMAD.MOV R6, RZ, RZ, -R6 ;  /* 0x000000ffff067224 */ /* 0x000fe200078e0a06 */
        /* <DEDUP_REMOVED lines=36> */
[-C--:B------:R-:W-:Y:S01]  /*29120*/  @!P1 IADD3 R8, R8, -R7.reuse, RZ ;  /* 0x8000000708089210 */ /* 0x080fe20007ffe0ff */
        /* <DEDUP_REMOVED lines=8> */
[----:B------:R-:W-:-:S03]  /*291b0*/  IMAD R18, R2, R9, R5 ;  /* 0x0000000902127224 */ /* 0x000fc600078e0205 */
[----:B------:R-:W-:Y:S01]  /*291c0*/  IADD3 R17, R4, R17, RZ ;  /* 0x0000001104117210 */ /* 0x000fe20007ffe0ff */
[----:B------:R-:W-:Y:S06]  /*291d0*/  BRA `(.L_x_5493) ;  /* 0x00000000000c7947 */ /* 0x000fec0003800000 */
.L_x_5488:
[----:B------:R-:W-:Y:S02]  /*291e0*/  IMAD.MOV.U32 R17, RZ, RZ, RZ ;  /* 0x000000ffff117224 */ /* 0x000fe400078e00ff */
[----:B------:R-:W-:Y:S02]  /*291f0*/  IMAD.U32 R16, RZ, RZ, UR6 ;  /* 0x00000006ff107e24 */ /* 0x000fe4000f8e00ff */
[----:B------:R-:W-:-:S07]  /*29200*/  IMAD.MOV.U32 R18, RZ, RZ, RZ ;  /* 0x000000ffff127224 */ /* 0x000fce00078e00ff */
.L_x_5493:
[----:B------:R-:W-:-:S13]  /*29210*/  ISETP.NE.AND P0, PT, R0, RZ, PT ;  /* 0x000000ff0000720c */ /* 0x000fda0003f05270 */
[----:B------:R-:W1:Y:S01]  /*29220*/  @!P0 S2R R3, SR_CgaCtaId ;  /* 0x0000000000038919 */ /* 0x000e620000008800 */
[----:B------:R-:W-:-:S04]  /*29230*/  @!P0 MOV R0, 0x400 ;  /* 0x0000040000008802 */ /* 0x000fc80000000f00 */
[----:B-1----:R-:W-:-:S05]  /*29240*/  @!P0 LEA R0, R3, R0, 0x18 ;  /* 0x0000000003008211 */ /* 0x002fca00078ec0ff */
[----:B------:R1:W-:Y:S01]  /*29250*/  @!P0 STS.128 [R0+0x334d0], R16 ;  /* 0x0334d01000008388 */ /* 0x0003e20000000c00 */
[----:B------:R-:W-:Y:S06]  /*29260*/  BAR.ARV 0x5, 0x180 ;  /* 0x0146000000007b1d */ /* 0x000fec0000002000 */
.L_x_5486:
[----:B-1----:R-:W-:Y:S01]  /*29270*/  IMAD.MOV.U32 R0, RZ, RZ, 0x1 ;  /* 0x00000001ff007424 */ /* 0x002fe200078e00ff */
[----:B------:R1:W-:Y:S01]  /*29280*/  STL [R1+0x18], RZ ;  /* 0x000018ff01007387 */ /* 0x0003e20000100800 */
[----:B------:R-:W-:Y:S02]  /*29290*/  ULDC UR4, c[0x0][0xc3c] ;  /* 0x00030f0000047ab9 */ /* 0x000fe40000000800 */
[----:B--2---:R-:W-:Y:S01]  /*292a0*/  ISETP.GE.AND P0, PT, R19, UR4, PT ;  /* 0x0000000413007c0c */ /* 0x004fe2000bf06270 */
[----:B------:R1:W-:Y:S04]  /*292b0*/  STL [R1+0x20], R0 ;  /* 0x0000200001007387 */ /* 0x0003e80000100800 */
[----:B------:R1:W-:Y:S08]  /*292c0*/  STL [R1+0x5c], RZ ;  /* 0x00005cff01007387 */ /* 0x0003f00000100800 */
[----:B-1----:R-:W-:Y:S05]  /*292d0*/  @P0 BRA `(.L_x_5494) ;  /* 0x0000007000680947 */ /* 0x002fea0003800000 */
        /* <DEDUP_REMOVED lines=9> */
[C---:B-1----:R-:W-:Y:S01]  /*29370*/  IMAD.SHL.U32 R4, R10.reuse, 0x40, RZ ;  /* 0x000000400a047824 */ /* 0x042fe200078e00ff */
[----:B------:R-:W-:Y:S01]  /*29380*/  SHF.R.U32.HI R0, RZ, 0x1, R10 ;  /* 0x00000001ff007819 */ /* 0x000fe2000001160a */
[C---:B------:R-:W-:Y:S01]  /*29390*/  IMAD.SHL.U32 R5, R10.reuse, 0x2, RZ ;  /* 0x000000020a057824 */ /* 0x040fe200078e00ff */
[----:B------:R-:W-:-:S02]  /*293a0*/  LOP3.LUT R9, R10, 0x7f, RZ, 0xc0, !PT ;  /* 0x0000007f0a097812 */ /* 0x000fc400078ec0ff */
[----:B------:R-:W-:-:S04]  /*293b0*/  LOP3.LUT R3, R4, 0x180, RZ, 0xc0, !PT ;  /* 0x0000018004037812 */ /* 0x000fc800078ec0ff */
[----:B------:R-:W-:Y:S02]  /*293c0*/  LOP3.LUT R3, R3, 0x30, R0, 0xf8, !PT ;  /* 0x0000003003037812 */ /* 0x000fe400078ef800 */
[----:B------:R-:W-:-:S04]  /*293d0*/  SHF.L.U32 R0, R10, 0x4, RZ ;  /* 0x000000040a007819 */ /* 0x000fc800000006ff */
        /* <DEDUP_REMOVED lines=11> */
[----:B------:R0:W-:Y:S03]  /*29490*/  STL [R1+0x10], R5 ;  /* 0x0000100501007387 */ /* 0x0001e60000100800 */
[----:B------:R-:W-:-:S02]  /*294a0*/  LOP3.LUT R6, R3, 0x80, RZ, 0xc0, !PT ;  /* 0x0000008003067812 */ /* 0x000fc400078ec0ff */
[----:B------:R-:W-:Y:S01]  /*294b0*/  LOP3.LUT R8, R7, 0x60, R3, 0xf8, !PT ;  /* 0x0000006007087812 */ /* 0x000fe200078ef803 */
[----:B------:R-:W-:Y:S01]  /*294c0*/  IMAD.SHL.U32 R7, R10, 0x4, RZ ;  /* 0x000000040a077824 */ /* 0x000fe200078e00ff */
[----:B------:R-:W-:Y:S02]  /*294d0*/  LOP3.LUT R6, R6, 0x10, R10, 0xf8, !PT ;  /* 0x0000001006067812 */ /* 0x000fe400078ef80a */
[----:B0-----:R-:W-:Y:S02]  /*294e0*/  SHF.R.U32.HI R5, RZ, 0x2, R9 ;  /* 0x00000002ff057819 */ /* 0x001fe40000011609 */
[----:B------:R-:W-:Y:S02]  /*294f0*/  LOP3.LUT R6, R6, 0x10, R7, 0x78, !PT ;  /* 0x0000001006067812 */ /* 0x000fe400078e7807 */
[--C-:B------:R-:W-:Y:S02]  /*29500*/  LOP3.LUT R7, R8, 0x100, R3.reuse, 0xf8, !PT ;  /* 0x0000010008077812 */ /* 0x100fe400078ef803 */
[----:B------:R-:W-:-:S02]  /*29510*/  LOP3.LUT R5, R5, 0x60, R3, 0xf8, !PT ;  /* 0x0000006005057812 */ /* 0x000fc400078ef803 */
[----:B------:R-:W-:-:S05]  /*29520*/  LOP3.LUT R4, R7, R6, RZ, 0xfc, !PT ;  /* 0x0000000607047212 */ /* 0x000fca00078efcff */
[----:B------:R0:W-:Y:S02]  /*29530*/  STL [R1+0xc], R4 ;  /* 0x00000c0401007387 */ /* 0x0001e40000100800 */
[----:B0-----:R-:W-:-:S05]  /*29540*/  MOV R4, UR4 ;  /* 0x0000000400047c02 */ /* 0x001fca0008000f00 */
[----:B------:R-:W-:Y:S01]  /*29550*/  IMAD.IADD R3, R4, 0x1, R2 ;  /* 0x0000000104037824 */ /* 0x000fe200078e0202 */
[----:B------:R-:W-:Y:S01]  /*29560*/  STL [R1+0x4], R4 ;  /* 0x0000040401007387 */ /* 0x000fe20000100800 */
[----:B------:R-:W-:-:S03]  /*29570*/  IMAD.MOV.U32 R2, RZ, RZ, 0x1 ;  /* 0x00000001ff027424 */ /* 0x000fc600078e00ff */
[----:B------:R0:W-:Y:S04]  /*29580*/  STL [R1+0x3c], R3 ;  /* 0x00003c0301007387 */ /* 0x0001e80000100800 */
[----:B------:R-:W-:Y:S04]  /*29590*/  STL [R1+0x5c], RZ ;  /* 0x00005cff01007387 */ /* 0x000fe80000100800 */
[----:B------:R1:W-:Y:S01]  /*295a0*/  STL [R1+0x24], R2 ;  /* 0x0000240201007387 */ /* 0x0003e20000100800 */
[----:B0-----:R-:W-:-:S03]  /*295b0*/  IMAD.MOV.U32 R3, RZ, RZ, 0x1 ;  /* 0x00000001ff037424 */ /* 0x001fc600078e00ff */
[----:B------:R0:W-:Y:S04]  /*295c0*/  STL [R1+0x1c], RZ ;  /* 0x00001cff01007387 */ /* 0x0001e80000100800 */
[----:B------:R0:W-:Y:S01]  /*295d0*/  STL [R1+0x18], RZ ;  /* 0x000018ff01007387 */ /* 0x0001e20000100800 */
[----:B-1----:R-:W-:-:S03]  /*295e0*/  LOP3.LUT R2, R0, 0x40, RZ, 0xfc, !PT ;  /* 0x0000004000027812 */ /* 0x002fc600078efcff */
[----:B------:R0:W-:Y:S01]  /*295f0*/  STL [R1+0x20], R3 ;  /* 0x0000200301007387 */ /* 0x0001e20000100800 */
[----:B------:R-:W-:-:S07]  /*29600*/  LOP3.LUT R0, R0, 0x80, RZ, 0xfc, !PT ;  /* 0x0000008000007812 */ /* 0x000fce00078efcff */
.L_x_5610:
[----:B0--3--:R-:W0:Y:S02]  /*29610*/  LDC.64 R2, c[0x0][0xc88] ;  /* 0x00032200ff027b82 */ /* 0x009e240000000a00 */
[----:B0-----:R-:W-:-:S05]  /*29620*/  IMAD.WIDE R2, R19, 0x4, R2 ;  /* 0x0000000413027825 */ /* 0x001fca00078e0202 */
[----:B------:R-:W2:Y:S01]  /*29630*/  LDG.E R4, desc[UR54][R2.64] ;  /* 0x0000003602047981 */ /* 0x000ea2000c1e1900 */
[----:B------:R-:W-:Y:S05]  /*29640*/  YIELD ;  /* 0x0000000000007946 */ /* 0x000fea0003800000 */
[----:B------:R-:W-:Y:S01]  /*29650*/  ULDC.64 UR4, c[0x0][0xa28] ;  /* 0x00028a0000047ab9 */ /* 0x000fe20000000a00 */
[----:B------:R-:W-:Y:S01]  /*29660*/  IMAD.MOV.U32 R0, RZ, RZ, RZ ;  /* 0x000000ffff007224 */ /* 0x000fe200078e00ff */
[----:B------:R-:W-:Y:S01]  /*29670*/  ISETP.NE.U32.AND P0, PT, RZ, UR4, PT ;  /* 0x00000004ff007c0c */ /* 0x000fe2000bf05070 */
[----:B------:R-:W-:Y:S01]  /*29680*/  ULDC.64 UR10, c[0x0][0xa18] ;  /* 0x00028600000a7ab9 */ /* 0x000fe20000000a00 */
[----:B------:R-:W-:Y:S01]  /*29690*/  MOV R8, RZ ;  /* 0x000000ff00087202 */ /* 0x000fe20000000f00 */
[----:B------:R-:W-:Y:S01]  /*296a0*/  ULDC.64 UR8, c[0x0][0xa10] ;  /* 0x0002840000087ab9 */ /* 0x000fe20000000a00 */
[----:B------:R-:W-:Y:S01]  /*296b0*/  ISETP.NE.AND.EX P0, PT, RZ, UR5, PT, P0 ;  /* 0x00000005ff007c0c */ /* 0x000fe2000bf05300 */
[----:B------:R-:W-:Y:S01]  /*296c0*/  ULDC.64 UR6, c[0x0][0xa08] ;  /* 0x0002820000067ab9 */ /* 0x000fe20000000a00 */
[----:B--2---:R-:W-:Y:S01]  /*296d0*/  SHF.R.S32.HI R5, RZ, 0x1f, R4 ;  /* 0x0000001fff057819 */ /* 0x004fe20000011404 */
[----:B------:R-:W-:-:S10]  /*296e0*/  IMAD.SHL.U32 R15, R4, 0x4, RZ ;  /* 0x00000004040f7824 */ /* 0x000fd400078e00ff */
[C---:B------:R-:W-:Y:S01]  /*296f0*/  @P0 LEA R2, P1, R4.reuse, UR4, 0x2 ;  /* 0x0000000404020c11 */ /* 0x040fe2000f8210ff */
[----:B------:R0:W-:Y:S03]  /*29700*/  STL [R1+0x34], R4 ;  /* 0x0000340401007387 */ /* 0x0001e60000100800 */
[C-C-:B------:R-:W-:Y:S01]  /*29710*/  @P0 LEA.HI.X R3, R4.reuse, UR5, R5.reuse, 0x2, P1 ;  /* 0x0000000504030c11 */ /* 0x140fe200088f1405 */
[----:B------:R-:W-:Y:S01]  /*29720*/  ULDC.64 UR4, c[0x0][0xa00] ;  /* 0x0002800000047ab9 */ /* 0x000fe20000000a00 */
[----:B------:R-:W-:Y:S01]  /*29730*/  SHF.L.U64.HI R14, R4, 0x2, R5 ;  /* 0x00000002040e7819 */ /* 0x000fe20000010205 */
[----:B-1----:R1:W-:Y:S01]  /*29740*/  STL [R1+0x50], R5 ;  /* 0x0000500501007387 */ /* 0x0023e20000100800 */
        /* <DEDUP_REMOVED lines=10> */
[C---:B--2---:R-:W-:Y:S02]  /*297f0*/  IADD3 R2, P4, R15.reuse, UR4, RZ ;  /* 0x000000040f027c10 */ /* 0x044fe4000ff9e0ff */
[----:B------:R-:W-:Y:S02]  /*29800*/  ISETP.NE.AND.EX P0, PT, RZ, UR7, PT, P0 ;  /* 0x00000007ff007c0c */ /* 0x000fe4000bf05300 */
[C---:B------:R-:W-:Y:S02]  /*29810*/  IADD3.X R3, R14.reuse, UR5, RZ, P4, !PT ;  /* 0x000000050e037c10 */ /* 0x040fe4000a7fe4ff */
[C---:B0-----:R-:W-:Y:S02]  /*29820*/  IADD3 R4, P4, R15.reuse, UR8, RZ ;  /* 0x000000080f047c10 */ /* 0x041fe4000ff9e0ff */
[----:B------:R-:W-:Y:S01]  /*29830*/  ISETP.NE.AND.EX P1, PT, RZ, UR9, PT, P1 ;  /* 0x00000009ff007c0c */ /* 0x000fe2000bf25310 */
[----:B------:R-:W2:Y:S01]  /*29840*/  @P2 LDG.E R8, desc[UR54][R2.64] ;  /* 0x0000003602082981 */ /* 0x000ea2000c1e1900 */
[----:B-1----:R-:W-:Y:S01]  /*29850*/  IADD3.X R5, R14, UR9, RZ, P4, !PT ;  /* 0x000000090e057c10 */ /* 0x002fe2000a7fe4ff */
[----:B------:R-:W-:Y:S01]  /*29860*/  ULDC UR4, c[0x0][0x288] ;  /* 0x0000a20000047ab9 */ /* 0x000fe20000000800 */
[----:B------:R-:W-:Y:S01]  /*29870*/  IADD3 R6, P5, R15, UR6, RZ ;  /* 0x000000060f067c10 */ /* 0x000fe2000ffbe0ff */
[----:B------:R-:W-:Y:S01]  /*29880*/  IMAD.U32 R12, RZ, RZ, UR4 ;  /* 0x00000004ff0c7e24 */ /* 0x000fe2000f8e00ff */
[----:B------:R-:W-:-:S02]  /*29890*/  ULDC.64 UR4, c[0x0][0x418] ;  /* 0x0001060000047ab9 */ /* 0x000fc40000000a00 */
        /* <DEDUP_REMOVED lines=24> */
.L_x_5495:
[----:B------:R-:W2:Y:S01]  /*29a20*/  LDL R12, [R1+0x34] ;  /* 0x00003400010c7983 */ /* 0x000ea20000100800 */
[----:B-----5:R-:W-:Y:S01]  /*29a30*/  IMAD.IADD R2, R11, 0x1, R0 ;  /* 0x000000010b027824 */ /* 0x020fe200078e0200 */
        /* <DEDUP_REMOVED lines=10> */
.L_x_5496:
[----:B------:R-:W-:Y:S05]  /*29ae0*/  @!P0 BRA `(.L_x_5497) ;  /* 0x00000000000c8947 */ /* 0x000fea0003800000 */
[----:B------:R-:W2:Y:S04]  /*29af0*/  LDG.E R9, desc[UR54][R6.64] ;  /* 0x0000003606097981 */ /* 0x000ea8000c1e1900 */
[----:B------:R-:W2:Y:S02]  /*29b00*/  LDG.E R6, desc[UR54][R6.64+0x4] ;  /* 0x0000043606067981 */ /* 0x000ea4000c1e1900 */
[----:B--2---:R-:W-:-:S07]  /*29b10*/  IADD3 R9, -R9, R6, RZ ;  /* 0x0000000609097210 */ /* 0x004fce0007ffe1ff */
.L_x_5497:
[----:B-1----:R-:W2:Y:S01]  /*29b20*/  @P1 LDG.E R2, desc[UR54][R4.64] ;  /* 0x0000003604021981 */ /* 0x002ea2000c1e1900 */
[----:B------:R-:W1:Y:S01]  /*29b30*/  LDC R3, c[0x0][0x448] ;  /* 0x00011200ff037b82 */ /* 0x000e620000000800 */
[----:B-----5:R-:W-:Y:S02]  /*29b40*/  IMAD.IADD R0, R9, 0x1, -R0 ;  /* 0x0000000109007824 */ /* 0x020fe400078e0a00 */
[----:B------:R3:W2:Y:S01]  /*29b50*/  @P1 LDG.E R4, desc[UR54][R4.64+0x4] ;  /* 0x0000043604041981 */ /* 0x0006a2000c1e1900 */
[----:B-1----:R-:W-:-:S13]  /*29b60*/  ISETP.NE.AND P0, PT, R3, 0x1, PT ;  /* 0x000000010300780c */ /* 0x002fda0003f05270 */
[----:B---3--:R-:W1:Y:S01]  /*29b70*/  @P0 LDC R5, c[0x0][0x450] ;  /* 0x00011400ff050b82 */ /* 0x008e620000000800 */
[----:B------:R-:W-:Y:S01]  /*29b80*/  BSSY B0, `(.L_x_5498) ;  /* 0x0000176000007945 */ /* 0x000fe20003800000 */
[----:B--2---:R-:W-:-:S06]  /*29b90*/  @P1 IMAD.IADD R8, R4, 0x1, -R2 ;  /* 0x0000000104081824 */ /* 0x004fcc00078e0a02 */
[----:B------:R-:W2:Y:S01]  /*29ba0*/  @P0 LDC R4, c[0x0][0x44c] ;  /* 0x00011300ff040b82 */ /* 0x000ea20000000800 */
[----:B------:R-:W-:-:S04]  /*29bb0*/  IMAD.SHL.U32 R2, R17, 0x80, RZ ;  /* 0x0000008011027824 */ /* 0x000fc800078e00ff */
[----:B------:R-:W-:-:S04]  /*29bc0*/  VIADD R2, R2, 0x7f ;  /* 0x0000007f02027836 */ /* 0x000fc80000000000 */
[----:B------:R-:W-:Y:S02]  /*29bd0*/  IMAD.MOV.U32 R3, RZ, RZ, R2 ;  /* 0x000000ffff037224 */ /* 0x000fe400078e0002 */
[----:B--2---:R-:W-:Y:S01]  /*29be0*/  @P0 IMAD.HI.U32 R4, R2, R4, RZ ;  /* 0x0000000402040227 */ /* 0x004fe200078e00ff */
[----:B------:R-:W-:-:S04]  /*29bf0*/  IADD3 R2, R0, R8, RZ ;  /* 0x0000000800027210 */ /* 0x000fc80007ffe0ff */
[----:B-1----:R-:W-:Y:S01]  /*29c00*/  @P0 SHF.R.U32.HI R3, RZ, R5, R4 ;  /* 0x00000005ff030219 */ /* 0x002fe20000011604 */
        /* <DEDUP_REMOVED lines=9> */
[----:B------:R-:W-:-:S05]  /*29ca0*/  VIMNMX R2, R20, R2, PT ;  /* 0x0000000214027248 */ /* 0x000fca0003fe0100 */
[--C-:B------:R-:W-:Y:S02]  /*29cb0*/  IMAD R2, R2, 0xa0, -R0.reuse ;  /* 0x000000a002027824 */ /* 0x100fe400078e0a00 */
[----:B------:R-:W-:-:S03]  /*29cc0*/  IMAD.MOV R0, RZ, RZ, -R0 ;  /* 0x000000ffff007224 */ /* 0x000fc600078e0a00 */
[----:B------:R-:W-:Y:S02]  /*29cd0*/  VIMNMX R8, R2, R8, PT ;  /* 0x0000000802087248 */ /* 0x000fe40003fe0100 */
[----:B------:R-:W-:-:S04]  /*29ce0*/  VIMNMX R0, RZ, R0, !PT ;  /* 0x00000000ff007248 */ /* 0x000fc80007fe0100 */
[----:B------:R-:W-:Y:S01]  /*29cf0*/  ISETP.GT.AND P0, PT, R8, R0, PT ;  /* 0x000000000800720c */ /* 0x000fe20003f04270 */
[----:B------:R-:W-:-:S05]  /*29d00*/  IMAD.WIDE.U32 R2, R0, -0x33333333, RZ ;  /* 0xcccccccd00027825 */ /* 0x000fca00078e00ff */
[----:B------:R-:W-:-:S07]  /*29d10*/  SHF.R.U32.HI R2, RZ, 0x7, R3 ;  /* 0x00000007ff027819 */ /* 0x000fce0000011603 */
[----:B------:R-:W-:-:S04]  /*29d20*/  @P0 VIADD R8, R8, 0x9f ;  /* 0x0000009f08080836 */ /* 0x000fc80000000000 */
[----:B------:R-:W-:-:S05]  /*29d30*/  @P0 IMAD.HI R0, R8, 0x66666667, RZ ;  /* 0x6666666708000827 */ /* 0x000fca00078e02ff */
[----:B------:R-:W-:Y:S01]  /*29d40*/  @P0 SHF.R.U32.HI R3, RZ, 0x1f, R0 ;  /* 0x0000001fff030819 */ /* 0x000fe20000011600 */
[----:B------:R-:W-:-:S03]  /*29d50*/  IMAD.MOV.U32 R8, RZ, RZ, R2 ;  /* 0x000000ffff087224 */ /* 0x000fc600078e0002 */
[----:B------:R-:W-:-:S04]  /*29d60*/  @P0 LEA.HI.SX32 R8, R0, R3, 0x1a ;  /* 0x0000000300080211 */ /* 0x000fc800078fd2ff */
        /* <DEDUP_REMOVED lines=10> */
.L_x_5712:
[----:B--2---:R-:W-:Y:S02]  /*29e10*/  ISETP.NE.AND P0, PT, R14, RZ, PT ;  /* 0x000000ff0e00720c */ /* 0x004fe40003f05270 */
[----:B------:R-:W-:-:S11]  /*29e20*/  PLOP3.LUT P6, PT, PT, PT, PT, 0x8, 0x0 ;  /* 0x000000000000781c */ /* 0x000fd60003fce170 */
[----:B------:R-:W-:Y:S05]  /*29e30*/  @P0 BRA `(.L_x_5501) ;  /* 0x00000000000c0947 */ /* 0x000fea0003800000 */
[----:B------:R-:W-:-:S03]  /*29e40*/  UMOV UR4, 0xffffffff ;  /* 0xffffffff00047882 */ /* 0x000fc60000000000 */
[----:B------:R-:W-:Y:S05]  /*29e50*/  BRA.DIV UR4, `(.L_x_5502) ;  /* 0x0000008e04dc7947 */ /* 0x000fea000b800000 */
[----:B------:R-:W-:-:S13]  /*29e60*/  ELECT P6, URZ, PT ;  /* 0x00000000003f782f */ /* 0x000fda00038c0000 */
.L_x_5501:
[----:B-1----:R-:W2:Y:S04]  /*29e70*/  LDL R3, [R1+0x5c] ;  /* 0x00005c0001037983 */ /* 0x002ea80000100800 */
[----:B------:R-:W3:Y:S01]  /*29e80*/  LDL R5, [R1+0x4] ;  /* 0x0000040001057983 */ /* 0x000ee20000100800 */
[----:B------:R-:W-:Y:S01]  /*29e90*/  BSSY B1, `(.L_x_5503) ;  /* 0x0000008000017945 */ /* 0x000fe20003800000 */
[----:B--2---:R-:W-:-:S04]  /*29ea0*/  IADD3 R3, R3, 0x1, RZ ;  /* 0x0000000103037810 */ /* 0x004fc80007ffe0ff */
[----:B------:R-:W-:-:S04]  /*29eb0*/  LEA.HI R4, R3, R3, RZ, 0x1 ;  /* 0x0000000303047211 */ /* 0x000fc800078f08ff */
[----:B------:R-:W-:-:S05]  /*29ec0*/  LOP3.LUT R4, R4, 0xfffffffe, RZ, 0xc0, !PT ;  /* 0xfffffffe04047812 */ /* 0x000fca00078ec0ff */
[----:B------:R-:W-:-:S05]  /*29ed0*/  IMAD.IADD R3, R3, 0x1, -R4 ;  /* 0x0000000103037824 */ /* 0x000fca00078e0a04 */
[----:B------:R-:W-:-:S04]  /*29ee0*/  SHF.L.U32 R3, R3, 0x1f, RZ ;  /* 0x0000001f03037819 */ /* 0x000fc800000006ff */
[----:B---3--:R-:W1:Y:S02]  /*29ef0*/  SYNCS.PHASECHK.TRANS64.TRYWAIT P0, [R5+URZ+0x33420], R3 ;  /* 0x03342003050075a7 */ /* 0x008e64000800017f */
[----:B-1----:R-:W-:Y:S05]  /*29f00*/  @!P0 BRA `(.L_x_5504) ;  /* 0x0000008c00d08947 */ /* 0x002fea0003800000 */
.L_x_5715:
[----:B------:R-:W-:Y:S05]  /*29f10*/  BSYNC B1 ;  /* 0x0000000000017941 */ /* 0x000fea0003800000 */
.L_x_5503:
[----:B------:R-:W-:Y:S04]  /*29f20*/  BSSY B1, `(.L_x_5505) ;  /* 0x0000091000017945 */ /* 0x000fe80003800000 */
[----:B------:R-:W-:Y:S05]  /*29f30*/  @!P6 BRA `(.L_x_5506) ;  /* 0x00000008003ce947 */ /* 0x000fea0003800000 */
[----:B------:R-:W2:Y:S04]  /*29f40*/  LDL R5, [R1+0x4] ;  /* 0x0000040001057983 */ /* 0x000ea80000100800 */
[----:B------:R-:W3:Y:S01]  /*29f50*/  LDL R6, [R1+0x24] ;  /* 0x0000240001067983 */ /* 0x000ee20000100800 */
[----:B-1----:R-:W1:Y:S01]  /*29f60*/  S2R R4, SR_TID.X ;  /* 0x0000000000047919 */ /* 0x002e620000002100 */
[----:B--2---:R-:W-:Y:S02]  /*29f70*/  IMAD.MOV.U32 R7, RZ, RZ, R5 ;  /* 0x000000ffff077224 */ /* 0x004fe400078e0005 */
[----:B------:R-:W2:Y:S01]  /*29f80*/  LDL R5, [R1+0x1c] ;  /* 0x00001c0001057983 */ /* 0x000ea20000100800 */
[----:B---3--:R-:W-:Y:S01]  /*29f90*/  SHF.L.U32 R9, R6, 0x1f, RZ ;  /* 0x0000001f06097819 */ /* 0x008fe200000006ff */
[----:B------:R-:W-:Y:S01]  /*29fa0*/  BSSY B2, `(.L_x_5507) ;  /* 0x0000006000027945 */ /* 0x000fe20003800000 */
[----:B-1----:R-:W-:-:S04]  /*29fb0*/  LOP3.LUT R4, R4, 0x7f, RZ, 0xc0, !PT ;  /* 0x0000007f04047812 */ /* 0x002fc800078ec0ff */
[----:B------:R-:W-:Y:S01]  /*29fc0*/  ISETP.NE.AND P1, PT, R4, RZ, PT ;  /* 0x000000ff0400720c */ /* 0x000fe20003f25270 */
[----:B--2---:R-:W-:-:S04]  /*29fd0*/  IMAD R5, R5, 0x8, R7 ;  /* 0x0000000805057824 */ /* 0x004fc800078e0207 */
[----:B------:R-:W1:Y:S02]  /*29fe0*/  SYNCS.PHASECHK.TRANS64.TRYWAIT P0, [R5+URZ+0x334a0], R9 ;  /* 0x0334a009050075a7 */ /* 0x000e64000800017f */
[----:B-1----:R-:W-:Y:S06]  /*29ff0*/  @!P0 BRA `(.L_x_5508) ;  /* 0x0000008c00ac8947 */ /* 0x002fec0003800000 */
.L_x_5716:
[----:B------:R-:W-:Y:S05]  /*2a000*/  BSYNC B2 ;  /* 0x0000000000027941 */ /* 0x000fea0003800000 */
.L_x_5507:
        /* <DEDUP_REMOVED lines=9> */
.L_x_5510:
[----:B------:R-:W-:Y:S05]  /*2a0a0*/  BSYNC B2 ;  /* 0x0000000000027941 */ /* 0x000fea0003800000 */
.L_x_5509:
        /* <DEDUP_REMOVED lines=14> */
.L_x_5511:
        /* <DEDUP_REMOVED lines=16> */
.L_x_5512:
        /* <DEDUP_REMOVED lines=12> */
[----:B------:R-:W-:Y:S01]  /*2a350*/  UMOV UR6, 0x0 ;  /* 0x0000000000067882 */ /* 0x000fe20000000000 */
[----:B------:R-:W-:Y:S01]  /*2a360*/  IADD3 R6, R7, 0x29200, RZ ;  /* 0x0002920007067810 */ /* 0x000fe20007ffe0ff */
[----:B------:R-:W-:Y:S01]  /*2a370*/  UMOV UR7, 0x12f00000 ;  /* 0x12f0000000077882 */ /* 0x000fe20000000000 */
[----:B------:R-:W-:-:S15]  /*2a380*/  R2UR UR10, R11 ;  /* 0x000000000b0a72ca */ /* 0x000fde00000e0000 */
.L_x_5513:
        /* <DEDUP_REMOVED lines=13> */
.L_x_5717:
[----:B------:R-:W-:Y:S05]  /*2a460*/  BSYNC B2 ;  /* 0x0000000000027941 */ /* 0x000fea0003800000 */
.L_x_5514:
        /* <DEDUP_REMOVED lines=11> */
.L_x_5517:
[----:B------:R-:W-:Y:S05]  /*2a520*/  BSYNC B2 ;  /* 0x0000000000027941 */ /* 0x000fea0003800000 */
.L_x_5516:
        /* <DEDUP_REMOVED lines=8> */
.L_x_5518:
        /* <DEDUP_REMOVED lines=15> */
.L_x_5519:
        /* <DEDUP_REMOVED lines=15> */
.L_x_5520:
        /* <DEDUP_REMOVED lines=10> */
.L_x_5506:
[----:B------:R-:W-:Y:S05]  /*2a830*/  BSYNC B1 ;  /* 0x0000000000017941 */ /* 0x000fea0003800000 */
.L_x_5505:
[----:B-1----:R-:W2:Y:S04]  /*2a840*/  LDL.LU R3, [R1+0x1c] ;  /* 0x00001c0001037983 */ /* 0x002ea80000300800 */
        /* <DEDUP_REMOVED lines=12> */
.L_x_5537:
        /* <DEDUP_REMOVED lines=14> */
.L_x_5718:
[----:B------:R-:W-:Y:S05]  /*2a9f0*/  BSYNC B2 ;  /* 0x0000000000027941 */ /* 0x000fea0003800000 */
.L_x_5523:
        /* <DEDUP_REMOVED lines=9> */
.L_x_5526:
[----:B------:R-:W-:Y:S05]  /*2aa90*/  BSYNC B2 ;  /* 0x0000000000027941 */ /* 0x000fea0003800000 */
.L_x_5525:
        /* <DEDUP_REMOVED lines=9> */
[----:B--2---:R-:W-:-:S02]  /*2ab30*/  IMAD R5, R3, 0x7800, R4 ;  /* 0x0000780003057824 */ /* 0x004fc400078e0204 */
[----:B------:R-:W-:Y:S02]  /*2ab40*/  IMAD R4, R8, 0xa0, R10 ;  /* 0x000000a008047824 */ /* 0x000fe400078e020a */
[----:B------:R-:W-:Y:S02]  /*2ab50*/  VIADD R3, R7, 0x33490 ;  /* 0x0003349007037836 */ /* 0x000fe40000000000 */
[----:B------:R-:W-:-:S07]  /*2ab60*/  VIADD R9, R5, 0x24200 ;  /* 0x0002420005097836 */ /* 0x000fce0000000000 */
.L_x_5527:
        /* <DEDUP_REMOVED lines=16> */
.L_x_5528:
        /* <DEDUP_REMOVED lines=16> */
.L_x_5529:
        /* <DEDUP_REMOVED lines=13> */
.L_x_5719:
[----:B------:R-:W-:Y:S05]  /*2ae40*/  BSYNC B2 ;  /* 0x0000000000027941 */ /* 0x000fea0003800000 */
.L_x_5530:
        /* <DEDUP_REMOVED lines=11> */
.L_x_5533:
[----:B------:R-:W-:Y:S05]  /*2af00*/  BSYNC B2 ;  /* 0x0000000000027941 */ /* 0x000fea0003800000 */
.L_x_5532:
        /* <DEDUP_REMOVED lines=8> */
.L_x_5534:
        /* <DEDUP_REMOVED lines=15> */
.L_x_5535:
        /* <DEDUP_REMOVED lines=15> */
.L_x_5536:
        /* <DEDUP_REMOVED lines=10> */
.L_x_5522:
[----:B------:R-:W-:Y:S05]  /*2b210*/  BSYNC B1 ;  /* 0x0000000000017941 */ /* 0x000fea0003800000 */
.L_x_5521:
        /* <DEDUP_REMOVED lines=12> */
.L_x_5499:
[----:B------:R-:W-:Y:S05]  /*2b2e0*/  BSYNC B0 ;  /* 0x0000000000007941 */ /* 0x000fea0003800000 */
.L_x_5498:
[----:B------:R-:W3:Y:S01]  /*2b2f0*/  LDC R0, c[0x0][0x448] ;  /* 0x00011200ff007b82 */ /* 0x000ee20000000800 */
[----:B------:R-:W-:Y:S07]  /*2b300*/  @!P0 WARPSYNC.ALL ;  /* 0x0000000000008948 */ /* 0x000fee0003800000 */
[----:B------:R-:W-:Y:S01]  /*2b310*/  @!P0 BAR.SYNC.DEFER_BLOCKING 0xc, 0x180 ;  /* 0x0306000000008b1d */ /* 0x000fe20000010000 */
[----:B---3--:R-:W-:Y:S02]  /*2b320*/  ISETP.NE.AND P1, PT, R0, 0x1, PT ;  /* 0x000000010000780c */ /* 0x008fe40003f25270 */
[----:B------:R-:W-:-:S11]  /*2b330*/  LEA R0, R17, 0x7f, 0x7 ;  /* 0x0000007f11007811 */ /* 0x000fd600078e38ff */
[----:B------:R-:W3:Y:S08]  /*2b340*/  @P1 LDC R2, c[0x0][0x44c] ;  /* 0x00011300ff021b82 */ /* 0x000ef00000000800 */
[----:B-12---:R-:W1:Y:S01]  /*2b350*/  @P1 LDC R3, c[0x0][0x450] ;  /* 0x00011400ff031b82 */ /* 0x006e620000000800 */
[----:B---3--:R-:W-:-:S05]  /*2b360*/  @P1 IMAD.HI.U32 R2, R0, R2, RZ ;  /* 0x0000000200021227 */ /* 0x008fca00078e00ff */
[----:B-1----:R-:W-:-:S05]  /*2b370*/  @P1 SHF.R.U32.HI R0, RZ, R3, R2 ;  /* 0x00000003ff001219 */ /* 0x002fca0000011602 */
[----:B------:R-:W-:-:S04]  /*2b380*/  IMAD.IADD R0, R21, 0x1, R0 ;  /* 0x0000000115007824 */ /* 0x000fc800078e0200 */
[----:B------:R-:W-:-:S05]  /*2b390*/  IMAD.HI R0, R0, 0x66666667, RZ ;  /* 0x6666666700007827 */ /* 0x000fca00078e02ff */
[----:B------:R-:W-:-:S04]  /*2b3a0*/  SHF.R.U32.HI R2, RZ, 0x1f, R0 ;  /* 0x0000001fff027819 */ /* 0x000fc80000011600 */
[----:B------:R-:W-:-:S04]  /*2b3b0*/  LEA.HI.SX32 R0, R0, R2, 0x1a ;  /* 0x0000000200007211 */ /* 0x000fc800078fd2ff */
        /* <DEDUP_REMOVED lines=11> */
[----:B------:R-:W1:Y:S08]  /*2b470*/  FLO.U32 R0, UR4 ;  /* 0x0000000400007d00 */ /* 0x000e7000080e0000 */
[----:B------:R-:W2:Y:S01]  /*2b480*/  POPC R2, UR4 ;  /* 0x0000000400027d09 */ /* 0x000ea20008000000 */
[----:B-1----:R-:W-:-:S13]  /*2b490*/  ISETP.EQ.U32.AND P0, PT, R0, R3, PT ;  /* 0x000000030000720c */ /* 0x002fda0003f02070 */
[----:B--2---:R-:W2:Y:S01]  /*2b4a0*/  @P0 ATOMG.E.ADD.STRONG.GPU PT, R5, desc[UR54][R4.64], R2 ;  /* 0x00000002040509a8 */ /* 0x004ea200081ee1f6 */
[----:B------:R-:W1:Y:S02]  /*2b4b0*/  S2R R3, SR_LTMASK ;  /* 0x0000000000037919 */ /* 0x000e640000003900 */
[----:B-1----:R-:W-:-:S06]  /*2b4c0*/  LOP3.LUT R3, R3, UR4, RZ, 0xc0, !PT ;  /* 0x0000000403037c12 */ /* 0x002fcc000f8ec0ff */
[----:B------:R-:W1:Y:S01]  /*2b4d0*/  POPC R3, R3 ;  /* 0x0000000300037309 */ /* 0x000e620000000000 */
[----:B--2---:R-:W1:Y:S02]  /*2b4e0*/  SHFL.IDX PT, R0, R5, R0, 0x1f ;  /* 0x00001f0005007589 */ /* 0x004e6400000e0000 */
[----:B-1----:R-:W-:Y:S01]  /*2b4f0*/  IADD3 R16, R0, UR38, R3 ;  /* 0x0000002600107c10 */ /* 0x002fe2000fffe003 */
[----:B------:R-:W-:Y:S06]  /*2b500*/  BRA `(.L_x_5539) ;  /* 0x0000004000c07947 */ /* 0x000fec0003800000 */
.L_x_5538:
        /* <DEDUP_REMOVED lines=21> */
.L_x_5541:
[----:B------:R-:W-:Y:S05]  /*2b660*/  BSYNC B6 ;  /* 0x0000000000067941 */ /* 0x000fea0003800000 */
.L_x_5540:
        /* <DEDUP_REMOVED lines=25> */
.L_x_5543:
[----:B------:R-:W-:Y:S05]  /*2b800*/  BSYNC B6 ;  /* 0x0000000000067941 */ /* 0x000fea0003800000 */
.L_x_5542:
        /* <DEDUP_REMOVED lines=22> */
.L_x_5545:
[----:B------:R-:W-:Y:S05]  /*2b970*/  BSYNC B6 ;  /* 0x0000000000067941 */ /* 0x000fea0003800000 */
.L_x_5544:
        /* <DEDUP_REMOVED lines=20> */
.L_x_5547:
[----:B------:R-:W-:Y:S05]  /*2bac0*/  BSYNC B6 ;  /* 0x0000000000067941 */ /* 0x000fea0003800000 */
.L_x_5546:
        /* <DEDUP_REMOVED lines=23> */
.L_x_5722:
        /* <DEDUP_REMOVED lines=11> */
.L_x_5725:
[----:B------:R-:W-:Y:S05]  /*2bcf0*/  @!P6 BRA `(.L_x_5549) ;  /* 0x0000000400b8e947 */ /* 0x000fea0003800000 */
[----:B-1----:R-:W3:Y:S01]  /*2bd00*/  LDL R4, [R1+0x38] ;  /* 0x0000380001047983 */ /* 0x002ee20000100800 */
[----:B------:R-:W-:-:S04]  /*2bd10*/  ISETP.NE.U32.AND P0, PT, R2, RZ, PT ;  /* 0x000000ff0200720c */ /* 0x000fc80003f05070 */
[----:B------:R-:W-:Y:S01]  /*2bd20*/  ISETP.NE.AND.EX P0, PT, R3, RZ, PT, P0 ;  /* 0x000000ff0300720c */ /* 0x000fe20003f05300 */
[----:B---3--:R-:W-:-:S12]  /*2bd30*/  VIADD R0, R4, 0xffffffff ;  /* 0xffffffff04007836 */ /* 0x008fd80000000000 */
[----:B------:R-:W-:Y:S05]  /*2bd40*/  @!P0 BRA `(.L_x_5551) ;  /* 0x0000000000488947 */ /* 0x000fea0003800000 */
        /* <DEDUP_REMOVED lines=16> */
[----:B------:R-:W3:Y:S04]  /*2be50*/  LDG.E R2, desc[UR54][R2.64] ;  /* 0x0000003602027981 */ /* 0x000ee8000c1e1900 */
[----:B---3--:R1:W-:Y:S02]  /*2be60*/  STL [R1], R2 ;  /* 0x0000000201007387 */ /* 0x0083e40000100800 */
.L_x_5551:
[----:B--2---:R-:W2:Y:S04]  /*2be70*/  LDL R9, [R1+0x4] ;  /* 0x0000040001097983 */ /* 0x004ea80000100800 */
[----:B-1----:R-:W2:Y:S04]  /*2be80*/  LDL R2, [R1+0x18] ;  /* 0x0000180001027983 */ /* 0x002ea80000100800 */
[----:B------:R-:W3:Y:S01]  /*2be90*/  LDL R3, [R1+0x20] ;  /* 0x0000200001037983 */ /* 0x000ee20000100800 */
[----:B------:R-:W1:Y:S02]  /*2bea0*/  S2R R8, SR_TID.X ;  /* 0x0000000000087919 */ /* 0x000e640000002100 */
[----:B-1----:R-:W-:-:S04]  /*2beb0*/  LOP3.LUT R8, R8, 0x7f, RZ, 0xc0, !PT ;  /* 0x0000007f08087812 */ /* 0x002fc800078ec0ff */
[----:B------:R-:W-:Y:S02]  /*2bec0*/  ISETP.NE.AND P1, PT, R8, RZ, PT ;  /* 0x000000ff0800720c */ /* 0x000fe40003f25270 */
[----:B--2---:R-:W-:Y:S02]  /*2bed0*/  LEA R2, R2, R9, 0x3 ;  /* 0x0000000902027211 */ /* 0x004fe400078e18ff */
[----:B---3--:R-:W-:-:S04]  /*2bee0*/  SHF.L.U32 R4, R3, 0x1f, RZ ;  /* 0x0000001f03047819 */ /* 0x008fc800000006ff */
[----:B------:R-:W1:Y:S02]  /*2bef0*/  SYNCS.PHASECHK.TRANS64.TRYWAIT P0, [R2+URZ+0x33480], R4 ;  /* 0x03348004020075a7 */ /* 0x000e64000800017f */
[----:B-1----:R-:W-:Y:S05]  /*2bf00*/  @!P0 BRA `(.L_x_5552) ;  /* 0x00000070008c8947 */ /* 0x002fea0003800000 */
.L_x_5726:
        /* <DEDUP_REMOVED lines=8> */
.L_x_5553:
        /* <DEDUP_REMOVED lines=31> */
.L_x_5727:
        /* <DEDUP_REMOVED lines=8> */
.L_x_5555:
[----:B------:R-:W3:Y:S04]  /*2c200*/  LDL R5, [R1] ;  /* 0x0000000001057983 */ /* 0x000ee80000100800 */
        /* <DEDUP_REMOVED lines=22> */
[----:B------:R-:W-:Y:S01]  /*2c370*/  UMOV UR10, UR16 ;  /* 0x00000010000a7c82 */ /* 0x000fe20008000000 */
[----:B------:R-:W-:Y:S01]  /*2c380*/  UMOV UR14, 0x80 ;  /* 0x00000080000e7882 */ /* 0x000fe20000000000 */
[----:B------:R1:W-:Y:S02]  /*2c390*/  UTMALDG.4D [UR8], [UR4], desc[UR6] ;  /* 0x00000608040075b4 */ /* 0x0003e40008019000 */
[----:B-1----:R-:W-:Y:S01]  /*2c3a0*/  UMOV UR8, UR15 ;  /* 0x0000000f00087c82 */ /* 0x002fe20008000000 */
[----:B------:R-:W-:Y:S02]  /*2c3b0*/  UMOV UR10, UR14 ;  /* 0x0000000e000a7c82 */ /* 0x000fe40008000000 */
[----:B------:R3:W-:Y:S02]  /*2c3c0*/  UTMALDG.4D [UR8], [UR4], desc[UR6] ;  /* 0x00000608040075b4 */ /* 0x0007e40008019000 */
[----:B---3--:R-:W-:Y:S01]  /*2c3d0*/  NOP ;  /* 0x0000000000007918 */ /* 0x008fe20000000000 */
.L_x_5549:
[----:B------:R-:W3:Y:S04]  /*2c3e0*/  LDL R2, [R1+0x4] ;  /* 0x0000040001027983 */ /* 0x000ee80000100800 */
[----:B------:R-:W4:Y:S04]  /*2c3f0*/  LDL.LU R3, [R1+0x40] ;  /* 0x0000400001037983 */ /* 0x000f280000300800 */
        /* <DEDUP_REMOVED lines=8> */
[----:B------:R-:W-:Y:S01]  /*2c480*/  ISETP.NE.AND.EX P0, PT, RZ, UR7, PT, P0 ;  /* 0x00000007ff007c0c */ /* 0x000fe2000bf05300 */
[----:B---3--:R-:W-:Y:S01]  /*2c490*/  VIADD R2, R2, 0x1e200 ;  /* 0x0001e20002027836 */ /* 0x008fe20000000000 */
[----:B----4-:R-:W-:-:S04]  /*2c4a0*/  SHF.R.S32.HI R0, RZ, 0x1f, R3 ;  /* 0x0000001fff007819 */ /* 0x010fc80000011403 */
        /* <DEDUP_REMOVED lines=30> */
.L_x_5557:
[----:B------:R-:W-:Y:S05]  /*2c690*/  BSYNC B6 ;  /* 0x0000000000067941 */ /* 0x000fea0003800000 */
.L_x_5556:
        /* <DEDUP_REMOVED lines=12> */
[C---:B------:R-:W-:Y:S02]  /*2c760*/  LOP3.LUT R11, R9.reuse, 0x40, RZ, 0xfc, !PT ;  /* 0x00000040090b7812 */ /* 0x040fe400078efcff */
[----:B------:R-:W-:Y:S01]  /*2c770*/  LOP3.LUT R9, R9, 0x80, RZ, 0xfc, !PT ;  /* 0x0000008009097812 */ /* 0x000fe200078efcff */
[----:B--2---:R-:W-:Y:S02]  /*2c780*/  IMAD.MOV.U32 R3, RZ, RZ, R5 ;  /* 0x000000ffff037224 */ /* 0x004fe400078e0005 */
        /* <DEDUP_REMOVED lines=10> */
[----:B------:R-:W-:Y:S01]  /*2c830*/  ULDC.64 UR4, c[0x0][0x2d0] ;  /* 0x0000b40000047ab9 */ /* 0x000fe20000000a00 */
[----:B------:R-:W2:Y:S02]  /*2c840*/  S2R R4, SR_TID.X ;  /* 0x0000000000047919 */ /* 0x000ea40000002100 */
[----:B------:R-:W-:Y:S01]  /*2c850*/  IMAD.IADD R3, R3, 0x1, R0 ;  /* 0x0000000103037824 */ /* 0x000fe200078e0200 */
[----:B0-----:R-:W-:-:S04]  /*2c860*/  LOP3.LUT R5, R5, 0x7f, RZ, 0xc0, !PT ;  /* 0x0000007f05057812 */ /* 0x001fc800078ec0ff */
[----:B------:R-:W-:Y:S01]  /*2c870*/  SHF.R.U32.HI R5, RZ, 0x2, R5 ;  /* 0x00000002ff057819 */ /* 0x000fe20000011605 */
[----:B--2---:R-:W-:-:S05]  /*2c880*/  IMAD.SHL.U32 R4, R4, 0x20, RZ ;  /* 0x0000002004047824 */ /* 0x004fca00078e00ff */
[----:B------:R-:W-:Y:S02]  /*2c890*/  LOP3.LUT R4, R5, 0x60, R4, 0xf8, !PT ;  /* 0x0000006005047812 */ /* 0x000fe400078ef804 */
[----:B------:R-:W0:Y:S02]  /*2c8a0*/  @P0 LDC R5, c[0x0][0x44c] ;  /* 0x00011300ff050b82 */ /* 0x000e240000000800 */
[----:B------:R-:W-:-:S05]  /*2c8b0*/  LEA R4, R17, R4, 0x7 ;  /* 0x0000000411047211 */ /* 0x000fca00078e38ff */
        /* <DEDUP_REMOVED lines=10> */
[----:B------:R-:W0:Y:S02]  /*2c960*/  S2R R5, SR_TID.X ;  /* 0x0000000000057919 */ /* 0x000e240000002100 */
        /* <DEDUP_REMOVED lines=10> */
[----:B------:R-:W-:Y:S01]  /*2ca10*/  IADD3.X R2, R7, UR7, R2, P3, !PT ;  /* 0x0000000707027c10 */ /* 0x000fe20009ffe402 */
[----:B0-----:R-:W-:-:S05]  /*2ca20*/  IMAD.SHL.U32 R10, R5, 0x10, RZ ;  /* 0x00000010050a7824 */ /* 0x001fca00078e00ff */
[----:B------:R-:W-:-:S04]  /*2ca30*/  LOP3.LUT R10, R10, 0x30, RZ, 0xc0, !PT ;  /* 0x000000300a0a7812 */ /* 0x000fc800078ec0ff */
[----:B------:R-:W-:Y:S01]  /*2ca40*/  ISETP.GE.AND P0, PT, R10, UR4, PT ;  /* 0x000000040a007c0c */ /* 0x000fe2000bf06270 */
[----:B------:R-:W-:-:S03]  /*2ca50*/  UMOV UR4, 0xffffffff ;  /* 0xffffffff00047882 */ /* 0x000fc60000000000 */
[----:B-1----:R-:W-:Y:S09]  /*2ca60*/  BRA.DIV UR4, `(.L_x_5558) ;  /* 0x0000006604dc7947 */ /* 0x002ff2000b800000 */
[----:B------:R-:W0:Y:S02]  /*2ca70*/  S2R R5, SR_TID.X ;  /* 0x0000000000057919 */ /* 0x000e240000002100 */
[----:B0-----:R-:W-:Y:S02]  /*2ca80*/  LOP3.LUT R6, R5, 0x7f, RZ, 0xc0, !PT ;  /* 0x0000007f05067812 */ /* 0x001fe400078ec0ff */
[----:B------:R-:W2:Y:S02]  /*2ca90*/  LDL.LU R5, [R1+0x44] ;  /* 0x0000440001057983 */ /* 0x000ea40000300800 */
[----:B------:R-:W-:Y:S02]  /*2caa0*/  SHF.R.U32.HI R6, RZ, 0x2, R6 ;  /* 0x00000002ff067819 */ /* 0x000fe40000011606 */
[----:B------:R-:W-:Y:S02]  /*2cab0*/  SHFL.IDX PT, R4, R2, RZ, 0x1c1f ;  /* 0x001c1fff02047589 */ /* 0x000fe400000e0000 */
[----:B------:R-:W-:-:S02]  /*2cac0*/  LEA R17, R17, R6, 0x7 ;  /* 0x0000000611117211 */ /* 0x000fc400078e38ff */
[----:B------:R-:W-:Y:S01]  /*2cad0*/  SHFL.IDX PT, R6, R2, 0x1, 0x1c1f ;  /* 0x003c1f0002067f89 */ /* 0x000fe200000e0000 */
[----:B--2---:R-:W-:-:S03]  /*2cae0*/  IMAD R0, R5, R8, RZ ;  /* 0x0000000805007224 */ /* 0x004fc600078e02ff */
[----:B------:R-:W0:Y:S02]  /*2caf0*/  SHFL.IDX PT, R5, R3, RZ, 0x1c1f ;  /* 0x001c1fff03057589 */ /* 0x000e2400000e0000 */
[----:B------:R-:W-:-:S13]  /*2cb00*/  ISETP.GE.AND P4, PT, R17, R0, PT ;  /* 0x000000001100720c */ /* 0x000fda0003f86270 */
[----:B0-----:R-:W-:-:S05]  /*2cb10*/  @!P4 IADD3 R5, P3, R10, R5, RZ ;  /* 0x000000050a05c210 */ /* 0x001fca0007f7e0ff */
[----:B------:R-:W-:-:S05]  /*2cb20*/  @!P4 IMAD.X R4, RZ, RZ, R4, P3 ;  /* 0x000000ffff04c224 */ /* 0x000fca00018e0604 */
[----:B------:R-:W-:-:S04]  /*2cb30*/  @!P4 LOP3.LUT R5, R5, R4, RZ, 0x3c, !PT ;  /* 0x000000040505c212 */ /* 0x000fc800078e3cff */
[----:B------:R-:W-:-:S04]  /*2cb40*/  @!P4 LOP3.LUT R4, R5, R4, RZ, 0x3c, !PT ;  /* 0x000000040504c212 */ /* 0x000fc800078e3cff */
[----:B------:R-:W-:-:S05]  /*2cb50*/  @!P4 LOP3.LUT R5, R5, R4, RZ, 0x3c, !PT ;  /* 0x000000040505c212 */ /* 0x000fca00078e3cff */
[----:B-----5:R-:W-:Y:S04]  /*2cb60*/  @!P4 LDGSTS.E.BYPASS.LTC128B.128 [R9+0x1e200], desc[UR54][R4.64], !P0 ;  /* 0x1e2000000409cfae */ /* 0x020fe8000c101d76 */
        /* <DEDUP_REMOVED lines=24> */
[----:B------:R-:W-:Y:S04]  /*2ccf0*/  @!P3 LDGSTS.E.BYPASS.LTC128B.128 [R9+0x21200], desc[UR54][R4.64+0x40], !P1 ;  /* 0x212000400409bfae */ /* 0x000fe8000c901d76 */
[----:B------:R0:W-:Y:S04]  /*2cd00*/  @!P3 LDGSTS.E.BYPASS.LTC128B.128 [R9+0x23200], desc[UR54][R4.64+0x80], !P2 ;  /* 0x232000800409bfae */ /* 0x0001e8000d101d76 */
[----:B01----:R0:W2:Y:S02]  /*2cd10*/  SHFL.IDX PT, R4, R2, 0x3, 0x1c1f ;  /* 0x007c1f0002047f89 */ /* 0x0030a400000e0000 */
.L_x_5736:
[----:B------:R-:W-:Y:S01]  /*2cd20*/  IADD3 R17, R17, 0x60, RZ ;  /* 0x0000006011117810 */ /* 0x000fe20007ffe0ff */
[----:B------:R-:W-:Y:S03]  /*2cd30*/  BSSY B0, `(.L_x_5559) ;  /* 0x000000b000007945 */ /* 0x000fe60003800000 */
        /* <DEDUP_REMOVED lines=10> */
.L_x_5560:
[----:B------:R-:W-:Y:S05]  /*2cde0*/  BSYNC B0 ;  /* 0x0000000000007941 */ /* 0x000fea0003800000 */
.L_x_5559:
[----:B-1----:R1:W5:Y:S01]  /*2cdf0*/  LDL R9, [R1+0x4] ;  /* 0x0000040001097983 */ /* 0x0023620000100800 */
[----:B------:R-:W-:Y:S01]  /*2ce00*/  PLOP3.LUT P0, PT, PT, PT, PT, 0x80, 0x0 ;  /* 0x000000000000781c */ /* 0x000fe20003f0f070 */
[----:B------:R-:W-:-:S12]  /*2ce10*/  NOP ;  /* 0x0000000000007918 */ /* 0x000fd80000000000 */
.L_x_5561:
        /* <DEDUP_REMOVED lines=19> */
.L_x_5737:
[----:B------:R-:W-:Y:S05]  /*2cf50*/  BSYNC B0 ;  /* 0x0000000000007941 */ /* 0x000fea0003800000 */
.L_x_5562:
[----:B0-----:R-:W3:Y:S02]  /*2cf60*/  LDL R2, [R1+0x38] ;  /* 0x0000380001027983 */ /* 0x001ee40000100800 */
[----:B---3--:R-:W-:-:S13]  /*2cf70*/  ISETP.GE.AND P0, PT, R2, 0x2, PT ;  /* 0x000000020200780c */ /* 0x008fda0003f06270 */
[----:B------:R-:W-:Y:S05]  /*2cf80*/  @!P0 BRA `(.L_x_5564) ;  /* 0x0000001800548947 */ /* 0x000fea0003800000 */
[----:B------:R0:W5:Y:S01]  /*2cf90*/  LDL.LU R0, [R1+0x18] ;  /* 0x0000180001007983 */ /* 0x0001620000300800 */
[----:B------:R-:W-:-:S03]  /*2cfa0*/  VIADD R2, R2, 0xfffffffe ;  /* 0xfffffffe02027836 */ /* 0x000fc60000000000 */
[----:B------:R0:W5:Y:S04]  /*2cfb0*/  LDL.LU R8, [R1+0x20] ;  /* 0x0000200001087983 */ /* 0x0001680000300800 */
.L_x_5588:
        /* <DEDUP_REMOVED lines=13> */
[----:B------:R-:W-:Y:S02]  /*2d090*/  MOV R3, R2 ;  /* 0x0000000200037202 */ /* 0x000fe40000000f00 */
        /* <DEDUP_REMOVED lines=23> */
.L_x_5567:
        /* <DEDUP_REMOVED lines=9> */
.L_x_5738:
[----:B------:R-:W-:Y:S05]  /*2d2a0*/  BSYNC B1 ;  /* 0x0000000000017941 */ /* 0x000fea0003800000 */
.L_x_5568:
        /* <DEDUP_REMOVED lines=9> */
.L_x_5571:
[----:B------:R-:W-:Y:S05]  /*2d340*/  BSYNC B1 ;  /* 0x0000000000017941 */ /* 0x000fea0003800000 */
.L_x_5570:
[----:B--2---:R-:W2:Y:S04]  /*2d350*/  LDL R9, [R1+0x4] ;  /* 0x0000040001097983 */ /* 0x004ea80000100800 */
[----:B------:R-:W2:Y:S04]  /*2d360*/  LDL R4, [R1+0x18] ;  /* 0x0000180001047983 */ /* 0x000ea80000100800 */
[----:B------:R-:W4:Y:S01]  /*2d370*/  LDL R7, [R1+0x30] ;  /* 0x0000300001077983 */ /* 0x000f220000100800 */
        /* <DEDUP_REMOVED lines=8> */
[----:B----4-:R-:W-:Y:S02]  /*2d400*/  IMAD R7, R3, 0xa0, R7 ;  /* 0x000000a003077824 */ /* 0x010fe400078e0207 */
[----:B------:R-:W-:Y:S02]  /*2d410*/  VIADD R3, R6, 0x33470 ;  /* 0x0003347006037836 */ /* 0x000fe40000000000 */
[----:B------:R-:W-:-:S07]  /*2d420*/  VIADD R9, R4, 0xf200 ;  /* 0x0000f20004097836 */ /* 0x000fce0000000000 */
.L_x_5572:
        /* <DEDUP_REMOVED lines=17> */
.L_x_5573:
        /* <DEDUP_REMOVED lines=17> */
.L_x_5574:
        /* <DEDUP_REMOVED lines=14> */
.L_x_5739:
[----:B------:R-:W-:Y:S05]  /*2d730*/  BSYNC B1 ;  /* 0x0000000000017941 */ /* 0x000fea0003800000 */
.L_x_5575:
[----:B------:R-:W-:Y:S01]  /*2d740*/  BSSY B1, `(.L_x_5577) ;  /* 0x000000b000017945 */ /* 0x000fe20003800000 */
[----:B------:R-:W-:Y:S02]  /*2d750*/  IMAD.MOV.U32 R10, RZ, RZ, 0x0 ;  /* 0x00000000ff0a7424 */ /* 0x000fe400078e00ff */
[----:B------:R-:W-:Y:S01]  /*2d760*/  IMAD.MOV.U32 R11, RZ, RZ, 0x14f00000 ;  /* 0x14f00000ff0b7424 */ /* 0x000fe200078e00ff */
[----:B------:R-:W-:Y:S06]  /*2d770*/  @P1 BRA `(.L_x_5578) ;  /* 0x00000000001c1947 */ /* 0x000fec0003800000 */
[----:B------:R-:W4:Y:S02]  /*2d780*/  S2R R3, SR_TID.X ;  /* 0x0000000000037919 */ /* 0x000f240000002100 */
[----:B----4-:R-:W-:Y:S01]  /*2d790*/  LOP3.LUT R9, R3, 0x1f, RZ, 0xc0, !PT ;  /* 0x0000001f03097812 */ /* 0x010fe200078ec0ff */
[----:B------:R-:W-:-:S03]  /*2d7a0*/  IMAD.MOV.U32 R3, RZ, RZ, 0x7800 ;  /* 0x00007800ff037424 */ /* 0x000fc600078e00ff */
[----:B------:R-:W-:Y:S01]  /*2d7b0*/  ISETP.NE.AND P0, PT, R9, RZ, PT ;  /* 0x000000ff0900720c */ /* 0x000fe20003f05270 */
[----:B------:R4:W-:-:S12]  /*2d7c0*/  SYNCS.ARRIVE.TRANS64 RZ, [R6+URZ+0x33430], R3 ;  /* 0x0334300306ff79a7 */ /* 0x0009d8000800003f */
[----:B----4-:R-:W-:Y:S05]  /*2d7d0*/  @!P0 BRA `(.L_x_5578) ;  /* 0x0000000000048947 */ /* 0x010fea0003800000 */
[----:B------:R-:W-:Y:S01]  /*2d7e0*/  BPT.TRAP 0x1 ;  /* 0x000000040000795c */ /* 0x000fe20000300000 */
.L_x_5578:
[----:B------:R-:W-:Y:S05]  /*2d7f0*/  BSYNC B1 ;  /* 0x0000000000017941 */ /* 0x000fea0003800000 */
.L_x_5577:
        /* <DEDUP_REMOVED lines=8> */
.L_x_5579:
        /* <DEDUP_REMOVED lines=11> */
[----:B------:R-:W-:Y:S02]  /*2d930*/  R2UR UR10, R13 ;  /* 0x000000000d0a72ca */ /* 0x000fe400000e0000 */
[----:B------:R-:W-:Y:S02]  /*2d940*/  R2UR UR6, R10 ;  /* 0x000000000a0672ca */ /* 0x000fe400000e0000 */
[----:B------:R-:W-:Y:S02]  /*2d950*/  R2UR UR7, R11 ;  /* 0x000000000b0772ca */ /* 0x000fe400000e0000 */
[----:B------:R-:W-:Y:S02]  /*2d960*/  PLOP3.LUT P0, PT, PT, PT, PT, 0x80, 0x0 ;  /* 0x000000000000781c */ /* 0x000fe40003f0f070 */
[----:B------:R-:W-:-:S11]  /*2d970*/  IADD3 R3, R4, 0x26a00, RZ ;  /* 0x00026a0004037810 */ /* 0x000fd60007ffe0ff */
.L_x_5580:
        /* <DEDUP_REMOVED lines=16> */
.L_x_5581:
        /* <DEDUP_REMOVED lines=11> */
.L_x_5566:
[----:B------:R-:W-:Y:S05]  /*2db30*/  BSYNC B0 ;  /* 0x0000000000007941 */ /* 0x000fea0003800000 */
.L_x_5565:
[----:B------:R-:W-:-:S06]  /*2db40*/  UISETP.NE.AND UP0, UPT, UR37, 0x3, UPT ;  /* 0x000000032500788c */ /* 0x000fcc000bf05270 */
[----:B------:R-:W-:-:S13]  /*2db50*/  PLOP3.LUT P0, PT, PT, PT, UP0, 0x80, 0x0 ;  /* 0x000000000000781c */ /* 0x000fda0003f0f008 */
[----:B------:R-:W-:Y:S05]  /*2db60*/  @!P0 BRA `(.L_x_5582) ;  /* 0x0000000000048947 */ /* 0x000fea0003800000 */
[----:B------:R-:W-:Y:S01]  /*2db70*/  BPT.TRAP 0x1 ;  /* 0x000000040000795c */ /* 0x000fe20000300000 */
.L_x_5582:
[----:B------:R-:W3:Y:S01]  /*2db80*/  LDL R5, [R1+0x4] ;  /* 0x0000040001057983 */ /* 0x000ee20000100800 */
[----:B------:R-:W-:Y:S01]  /*2db90*/  IMAD.U32 R3, RZ, RZ, UR39 ;  /* 0x00000027ff037e24 */ /* 0x000fe2000f8e00ff */
[----:B------:R-:W-:Y:S01]  /*2dba0*/  LOP3.LUT R4, R8, 0x1, RZ, 0x3c, !PT ;  /* 0x0000000108047812 */ /* 0x000fe200078e3cff */
[----:B------:R-:W-:Y:S03]  /*2dbb0*/  BSSY B0, `(.L_x_5583) ;  /* 0x0000006000007945 */ /* 0x000fe60003800000 */
[----:B------:R-:W-:Y:S02]  /*2dbc0*/  ISETP.NE.AND P1, PT, R3, 0x3, PT ;  /* 0x000000030300780c */ /* 0x000fe40003f25270 */
[----:B------:R-:W-:Y:S01]  /*2dbd0*/  SHF.L.U32 R4, R4, 0x1f, RZ ;  /* 0x0000001f04047819 */ /* 0x000fe200000006ff */
[----:B---3--:R-:W-:-:S04]  /*2dbe0*/  IMAD R3, R0, 0x8, R5 ;  /* 0x0000000800037824 */ /* 0x008fc800078e0205 */
[----:B------:R-:W3:Y:S02]  /*2dbf0*/  SYNCS.PHASECHK.TRANS64.TRYWAIT P0, [R3+URZ+0x33470], R4 ;  /* 0x03347004030075a7 */ /* 0x000ee4000800017f */
[----:B---3--:R-:W-:Y:S05]  /*2dc00*/  @!P0 BRA `(.L_x_5584) ;  /* 0x0000005c00348947 */ /* 0x008fea0003800000 */
.L_x_5740:
[----:B------:R-:W-:Y:S05]  /*2dc10*/  BSYNC B0 ;  /* 0x0000000000007941 */ /* 0x000fea0003800000 */
.L_x_5583:
[----:B------:R-:W-:Y:S05]  /*2dc20*/  @!P1 BRA `(.L_x_5585) ;  /* 0x0000000000049947 */ /* 0x000fea0003800000 */
[----:B------:R-:W-:Y:S01]  /*2dc30*/  BPT.TRAP 0x1 ;  /* 0x000000040000795c */ /* 0x000fe20000300000 */
.L_x_5585:
[----:B---3--:R-:W-:Y:S01]  /*2dc40*/  SHF.L.U32 R4, R8, 0x1f, RZ ;  /* 0x0000001f08047819 */ /* 0x008fe200000006ff */
[----:B------:R-:W-:-:S03]  /*2dc50*/  IMAD R0, R0, 0x7800, RZ ;  /* 0x0000780000007824 */ /* 0x000fc600078e02ff */
[----:B------:R-:W3:Y:S02]  /*2dc60*/  SYNCS.PHASECHK.TRANS64.TRYWAIT P0, [R3+URZ+0x33460], R4 ;  /* 0x03346004030075a7 */ /* 0x000ee4000800017f */
[----:B---3--:R-:W-:Y:S05]  /*2dc70*/  @!P0 BRA `(.L_x_5586) ;  /* 0x0000005c002c8947 */ /* 0x008fea0003800000 */
.L_x_5741:
[----:B------:R4:W-:Y:S04]  /*2dc80*/  STL [R1+0x80], R18 ;  /* 0x0000801201007387 */ /* 0x0009e80000100800 */
[----:B----4-:R-:W4:Y:S04]  /*2dc90*/  LDL R18, [R1+0x10] ;  /* 0x0000100001127983 */ /* 0x010f280000100800 */
[----:B------:R0:W-:Y:S04]  /*2dca0*/  STL [R1+0x7c], R16 ;  /* 0x00007c1001007387 */ /* 0x0001e80000100800 */
[----:B0-----:R-:W2:Y:S04]  /*2dcb0*/  LDL R16, [R1+0x4] ;  /* 0x0000040001107983 */ /* 0x001ea80000100800 */
[----:B------:R3:W-:Y:S04]  /*2dcc0*/  STL [R1+0x78], R3 ;  /* 0x0000780301007387 */ /* 0x0007e80000100800 */
[----:B---3--:R-:W3:Y:S04]  /*2dcd0*/  LDL R3, [R1+0xc] ;  /* 0x00000c0001037983 */ /* 0x008ee80000100800 */
[----:B------:R0:W-:Y:S04]  /*2dce0*/  STL [R1+0x74], R2 ;  /* 0x0000740201007387 */ /* 0x0001e80000100800 */
[----:B0-----:R-:W3:Y:S01]  /*2dcf0*/  LDL R2, [R1+0x8] ;  /* 0x0000080001027983 */ /* 0x001ee20000100800 */
        /* <DEDUP_REMOVED lines=8> */
[----:B----4-:R-:W-:-:S05]  /*2dd80*/  LOP3.LUT R4, R0, R18, RZ, 0xfc, !PT ;  /* 0x0000001200047212 */ /* 0x010fca00078efcff */
[----:B--2---:R-:W-:-:S06]  /*2dd90*/  IMAD.IADD R4, R16, 0x1, R4 ;  /* 0x0000000110047824 */ /* 0x004fcc00078e0204 */
[----:B------:R-:W0:Y:S02]  /*2dda0*/  LDSM.16.MT88.4 R4, [R4+0xf200] ;  /* 0x00f200000404783b */ /* 0x000e240000004200 */
[C-C-:B0-----:R-:W-:Y:S02]  /*2ddb0*/  PRMT R8, R4.reuse, 0x6420, R5.reuse ;  /* 0x0000642004087816 */ /* 0x141fe40000000005 */
[----:B------:R-:W-:Y:S02]  /*2ddc0*/  PRMT R9, R4, 0x7531, R5 ;  /* 0x0000753104097816 */ /* 0x000fe40000000005 */
[----:B---3--:R-:W-:Y:S02]  /*2ddd0*/  LOP3.LUT R4, R0, R3, RZ, 0xfc, !PT ;  /* 0x0000000300047212 */ /* 0x008fe400078efcff */
        /* <DEDUP_REMOVED lines=59> */
[----:B0-----:R-:W-:Y:S01]  /*2e190*/  IADD3 R4, R16, R13, RZ ;  /* 0x0000000d10047210 */ /* 0x001fe20007ffe0ff */
[----:B------:R-:W-:-:S05]  /*2e1a0*/  VIADD R13, R0, 0x4800 ;  /* 0x00004800000d7836 */ /* 0x000fca0000000000 */
        /* <DEDUP_REMOVED lines=21> */
[----:B------:R-:W-:Y:S02]  /*2e300*/  LOP3.LUT R14, R14, R3, RZ, 0xfc, !PT ;  /* 0x000000030e0e7212 */ /* 0x000fe400078efcff */
[----:B------:R-:W-:Y:S02]  /*2e310*/  IADD3 R4, R16, R4, RZ ;  /* 0x0000000410047210 */ /* 0x000fe40007ffe0ff */
[----:B------:R-:W-:-:S04]  /*2e320*/  IADD3 R14, R2, R14, RZ ;  /* 0x0000000e020e7210 */ /* 0x000fc80007ffe0ff */
        /* <DEDUP_REMOVED lines=56> */
[--C-:B------:R-:W-:Y:S01]  /*2e6b0*/  PRMT R10, R6, 0x6420, R7.reuse ;  /* 0x00006420060a7816 */ /* 0x100fe20000000007 */
[----:B------:R-:W-:Y:S01]  /*2e6c0*/  IMAD.IADD R4, R16, 0x1, R4 ;  /* 0x0000000110047824 */ /* 0x000fe200078e0204 */
[----:B------:R-:W-:Y:S01]  /*2e6d0*/  PRMT R11, R6, 0x7531, R7 ;  /* 0x00007531060b7816 */ /* 0x000fe20000000007 */
[----:B------:R0:W5:Y:S01]  /*2e6e0*/  LDL.LU R16, [R1+0x7c] ;  /* 0x00007c0001107983 */ /* 0x0001620000300800 */
[----:B------:R-:W-:-:S03]  /*2e6f0*/  IMAD.IADD R0, R2, 0x1, R0 ;  /* 0x0000000102007824 */ /* 0x000fc600078e0200 */
[----:B------:R0:W5:Y:S04]  /*2e700*/  LDL.LU R3, [R1+0x78] ;  /* 0x0000780001037983 */ /* 0x0001680000300800 */
[----:B------:R0:W5:Y:S04]  /*2e710*/  LDL.LU R2, [R1+0x74] ;  /* 0x0000740001027983 */ /* 0x0001680000300800 */
[----:B------:R-:W-:Y:S04]  /*2e720*/  STSM.16.M88.4 [R12], R8 ;  /* 0x000000080c007844 */ /* 0x000fe80000000200 */
[----:B------:R-:W2:Y:S02]  /*2e730*/  LDSM.16.MT88.4 R4, [R4+0xf200] ;  /* 0x00f200000404783b */ /* 0x000ea40000004200 */
[----:B--2---:R-:W-:-:S02]  /*2e740*/  PRMT R8, R4, 0x6420, R5 ;  /* 0x0000642004087816 */ /* 0x004fc40000000005 */
        /* <DEDUP_REMOVED lines=12> */
.L_x_5587:
[----:B0-----:R-:W0:Y:S01]  /*2e810*/  S2R R0, SR_TID.X ;  /* 0x0000000000007919 */ /* 0x001e220000002100 */
[----:B--2--5:R2:W-:Y:S01]  /*2e820*/  SYNCS.ARRIVE.TRANS64.A1T0 RZ, [R3+URZ+0x33450], RZ ;  /* 0x033450ff03ff79a7 */ /* 0x0245e2000810003f */
[----:B------:R3:W5:Y:S01]  /*2e830*/  LDL R8, [R1+0x20] ;  /* 0x0000200001087983 */ /* 0x0007620000100800 */
[----:B0-----:R-:W-:Y:S01]  /*2e840*/  LOP3.LUT R0, R0, 0x7f, RZ, 0xc0, !PT ;  /* 0x0000007f00007812 */ /* 0x001fe200078ec0ff */
[----:B------:R-:W-:Y:S03]  /*2e850*/  BAR.SYNC.DEFER_BLOCKING 0x2, 0x80 ;  /* 0x0082000000007b1d */ /* 0x000fe60000010000 */
[----:B------:R-:W-:-:S03]  /*2e860*/  ISETP.NE.AND P0, PT, R0, RZ, PT ;  /* 0x000000ff0000720c */ /* 0x000fc60003f05270 */
[----:B------:R3:W5:Y:S10]  /*2e870*/  LDL R0, [R1+0x18] ;  /* 0x0000180001007983 */ /* 0x0007740000100800 */
[----:B--2---:R-:W-:-:S04]  /*2e880*/  @!P0 IADD3 R3, R3, 0x33480, RZ ;  /* 0x0003348003038810 */ /* 0x004fc80007ffe0ff */
[----:B------:R-:W-:-:S04]  /*2e890*/  @!P0 PRMT R3, RZ, 0x654, R3 ;  /* 0x00000654ff038816 */ /* 0x000fc80000000003 */
[----:B------:R3:W-:Y:S01]  /*2e8a0*/  @!P0 SYNCS.ARRIVE.TRANS64.RED.A1T0 RZ, [R3+URZ], RZ ;  /* 0x000000ff03ff89a7 */ /* 0x0007e2000810043f */
[C---:B------:R-:W-:Y:S01]  /*2e8b0*/  ISETP.GT.AND P0, PT, R2.reuse, RZ, PT ;  /* 0x000000ff0200720c */ /* 0x040fe20003f04270 */
[----:B------:R-:W-:-:S12]  /*2e8c0*/  VIADD R2, R2, 0xffffffff ;  /* 0xffffffff02027836 */ /* 0x000fd80000000000 */
[----:B---3--:R-:W-:Y:S05]  /*2e8d0*/  @P0 BRA `(.L_x_5588) ;  /* 0xffffffe400b80947 */ /* 0x008fea000383ffff */
.L_x_5564:
        /* <DEDUP_REMOVED lines=17> */
.L_x_5590:
[----:B------:R-:W-:Y:S05]  /*2e9f0*/  BSYNC B0 ;  /* 0x0000000000007941 */ /* 0x000fea0003800000 */
.L_x_5589:
[----:B------:R-:W-:-:S06]  /*2ea00*/  UISETP.NE.AND UP0, UPT, UR37, 0x3, UPT ;  /* 0x000000032500788c */ /* 0x000fcc000bf05270 */
[----:B------:R-:W-:-:S13]  /*2ea10*/  PLOP3.LUT P1, PT, PT, PT, UP0, 0x80, 0x0 ;  /* 0x000000000000781c */ /* 0x000fda0003f2f008 */
[----:B------:R-:W-:Y:S05]  /*2ea20*/  @!P1 BRA `(.L_x_5591) ;  /* 0x0000000000049947 */ /* 0x000fea0003800000 */
[----:B------:R-:W-:Y:S01]  /*2ea30*/  BPT.TRAP 0x1 ;  /* 0x000000040000795c */ /* 0x000fe20000300000 */
.L_x_5591:
        /* <DEDUP_REMOVED lines=11> */
.L_x_5742:
[----:B------:R-:W-:Y:S05]  /*2eaf0*/  BSYNC B0 ;  /* 0x0000000000007941 */ /* 0x000fea0003800000 */
.L_x_5592:
[----:B------:R-:W-:Y:S05]  /*2eb00*/  @!P2 BRA `(.L_x_5594) ;  /* 0x000000000004a947 */ /* 0x000fea0003800000 */
[----:B------:R-:W-:Y:S01]  /*2eb10*/  BPT.TRAP 0x1 ;  /* 0x000000040000795c */ /* 0x000fe20000300000 */
.L_x_5594:
[----:B0-----:R-:W2:Y:S02]  /*2eb20*/  LDL R2, [R1+0x20] ;  /* 0x0000200001027983 */ /* 0x001ea40000100800 */
[----:B--2---:R-:W-:-:S04]  /*2eb30*/  SHF.L.U32 R2, R2, 0x1f, RZ ;  /* 0x0000001f02027819 */ /* 0x004fc800000006ff */
[----:B------:R-:W0:Y:S02]  /*2eb40*/  SYNCS.PHASECHK.TRANS64.TRYWAIT P1, [R0+URZ+0x33460], R2 ;  /* 0x03346002000075a7 */ /* 0x000e24000802017f */
[----:B0-----:R-:W-:Y:S05]  /*2eb50*/  @!P1 BRA `(.L_x_5595) ;  /* 0x0000004c009c9947 */ /* 0x001fea0003800000 */
.L_x_5743:
[----:B------:R-:W2:Y:S04]  /*2eb60*/  LDL R3, [R1+0x18] ;  /* 0x0000180001037983 */ /* 0x000ea80000100800 */
[----:B------:R-:W3:Y:S04]  /*2eb70*/  LDL R17, [R1+0x10] ;  /* 0x0000100001117983 */ /* 0x000ee80000100800 */
[----:B------:R4:W-:Y:S04]  /*2eb80*/  STL [R1+0x7c], R19 ;  /* 0x00007c1301007387 */ /* 0x0009e80000100800 */
[----:B----4-:R-:W4:Y:S04]  /*2eb90*/  LDL R19, [R1+0x4] ;  /* 0x0000040001137983 */ /* 0x010f280000100800 */
[----:B------:R0:W-:Y:S04]  /*2eba0*/  STL [R1+0x78], R16 ;  /* 0x0000781001007387 */ /* 0x0001e80000100800 */
[----:B0-----:R-:W4:Y:S04]  /*2ebb0*/  LDL R16, [R1+0xc] ;  /* 0x00000c0001107983 */ /* 0x001f280000100800 */
[----:B------:R0:W-:Y:S04]  /*2ebc0*/  STL [R1+0x74], R0 ;  /* 0x0000740001007387 */ /* 0x0001e80000100800 */
[----:B0-----:R-:W4:Y:S01]  /*2ebd0*/  LDL.LU R0, [R1+0x8] ;  /* 0x0000080001007983 */ /* 0x001f220000300800 */
[----:B------:R-:W-:Y:S05]  /*2ebe0*/  WARPSYNC.ALL ;  /* 0x0000000000007948 */ /* 0x000fea0003800000 */
[----:B--2---:R-:W-:-:S04]  /*2ebf0*/  IMAD R2, R3, 0x7800, RZ ;  /* 0x0000780003027824 */ /* 0x004fc800078e02ff */
[C---:B------:R-:W-:Y:S01]  /*2ec00*/  VIADD R12, R2.reuse, 0x800 ;  /* 0x00000800020c7836 */ /* 0x040fe20000000000 */
[C---:B---3--:R-:W-:Y:S01]  /*2ec10*/  LOP3.LUT R3, R2.reuse, R17, RZ, 0xfc, !PT ;  /* 0x0000001102037212 */ /* 0x048fe200078efcff */
[C---:B------:R-:W-:Y:S01]  /*2ec20*/  VIADD R20, R2.reuse, 0x5000 ;  /* 0x0000500002147836 */ /* 0x040fe20000000000 */
[C---:B------:R-:W-:Y:S01]  /*2ec30*/  IADD3 R14, R2.reuse, 0x2800, RZ ;  /* 0x00002800020e7810 */ /* 0x040fe20007ffe0ff */
[C---:B------:R-:W-:Y:S01]  /*2ec40*/  VIADD R15, R2.reuse, 0x1800 ;  /* 0x00001800020f7836 */ /* 0x040fe20000000000 */
[C---:B------:R-:W-:Y:S01]  /*2ec50*/  IADD3 R13, R2.reuse, 0x1000, RZ ;  /* 0x00001000020d7810 */ /* 0x040fe20007ffe0ff */
[----:B------:R-:W-:Y:S02]  /*2ec60*/  VIADD R18, R2, 0x2000 ;  /* 0x0000200002127836 */ /* 0x000fe40000000000 */
[----:B----4-:R-:W-:-:S05]  /*2ec70*/  IMAD.IADD R3, R19, 0x1, R3 ;  /* 0x0000000113037824 */ /* 0x010fca00078e0203 */
[----:B------:R0:W2:Y:S02]  /*2ec80*/  LDSM.16.MT88.4 R4, [R3+0xf200] ;  /* 0x00f200000304783b */ /* 0x0000a40000004200 */
[----:B0-----:R-:W-:-:S05]  /*2ec90*/  LOP3.LUT R3, R2, R16, RZ, 0xfc, !PT ;  /* 0x0000001002037212 */ /* 0x001fca00078efcff */
[----:B------:R-:W-:Y:S01]  /*2eca0*/  IMAD.IADD R3, R0, 0x1, R3 ;  /* 0x0000000100037824 */ /* 0x000fe200078e0203 */
[C-C-:B--2---:R-:W-:Y:S02]  /*2ecb0*/  PRMT R8, R4.reuse, 0x6420, R5.reuse ;  /* 0x0000642004087816 */ /* 0x144fe40000000005 */
[----:B------:R-:W-:Y:S02]  /*2ecc0*/  PRMT R9, R4, 0x7531, R5 ;  /* 0x0000753104097816 */ /* 0x000fe40000000005 */
[C-C-:B------:R-:W-:Y:S02]  /*2ecd0*/  PRMT R10, R6.reuse, 0x6420, R7.reuse ;  /* 0x00006420060a7816 */ /* 0x140fe40000000007 */
[----:B------:R-:W-:-:S05]  /*2ece0*/  PRMT R11, R6, 0x7531, R7 ;  /* 0x00007531060b7816 */ /* 0x000fca0000000007 */
[----:B------:R0:W-:Y:S02]  /*2ecf0*/  STSM.16.M88.4 [R3], R8 ;  /* 0x0000000803007844 */ /* 0x0001e40000000200 */
[----:B0-----:R-:W-:-:S05]  /*2ed00*/  LOP3.LUT R3, R14, R17, RZ, 0xfc, !PT ;  /* 0x000000110e037212 */ /* 0x001fca00078efcff */
[----:B------:R-:W-:-:S05]  /*2ed10*/  IMAD.IADD R3, R19, 0x1, R3 ;  /* 0x0000000113037824 */ /* 0x000fca00078e0203 */
[----:B------:R0:W2:Y:S02]  /*2ed20*/  LDSM.16.MT88.4 R4, [R3+0xf200] ;  /* 0x00f200000304783b */ /* 0x0000a40000004200 */
[C---:B0-----:R-:W-:Y:S02]  /*2ed30*/  LOP3.LUT R3, R12.reuse, R16, RZ, 0xfc, !PT ;  /* 0x000000100c037212 */ /* 0x041fe400078efcff */
[----:B------:R-:W-:-:S03]  /*2ed40*/  LOP3.LUT R12, R12, R17, RZ, 0xfc, !PT ;  /* 0x000000110c0c7212 */ /* 0x000fc600078efcff */
        /* <DEDUP_REMOVED lines=9> */
[----:B0-----:R-:W-:-:S05]  /*2ede0*/  LOP3.LUT R3, R13, R16, RZ, 0xfc, !PT ;  /* 0x000000100d037212 */ /* 0x001fca00078efcff */
[----:B------:R-:W-:Y:S01]  /*2edf0*/  IMAD.IADD R3, R0, 0x1, R3 ;  /* 0x0000000100037824 */ /* 0x000fe200078e0203 */
[C-C-:B--2---:R-:W-:Y:S02]  /*2ee00*/  PRMT R8, R4.reuse, 0x6420, R5.reuse ;  /* 0x0000642004087816 */ /* 0x144fe40000000005 */
[----:B------:R-:W-:Y:S01]  /*2ee10*/  PRMT R9, R4, 0x7531, R5 ;  /* 0x0000753104097816 */ /* 0x000fe20000000005 */
[----:B------:R-:W-:Y:S01]  /*2ee20*/  IMAD.IADD R4, R19, 0x1, R12 ;  /* 0x0000000113047824 */ /* 0x000fe200078e020c */
[--C-:B------:R-:W-:Y:S01]  /*2ee30*/  PRMT R10, R6, 0x6420, R7.reuse ;  /* 0x00006420060a7816 */ /* 0x100fe20000000007 */
[----:B------:R-:W-:Y:S01]  /*2ee40*/  VIADD R12, R2, 0x3000 ;  /* 0x00003000020c7836 */ /* 0x000fe20000000000 */
[----:B------:R-:W-:-:S05]  /*2ee50*/  PRMT R11, R6, 0x7531, R7 ;  /* 0x00007531060b7816 */ /* 0x000fca0000000007 */
[----:B------:R0:W-:Y:S04]  /*2ee60*/  STSM.16.M88.4 [R3], R8 ;  /* 0x0000000803007844 */ /* 0x0001e80000000200 */
[----:B------:R-:W2:Y:S01]  /*2ee70*/  LDSM.16.MT88.4 R4, [R4+0xf200] ;  /* 0x00f200000404783b */ /* 0x000ea20000004200 */
[----:B0-----:R-:W-:-:S05]  /*2ee80*/  LOP3.LUT R3, R15, R16, RZ, 0xfc, !PT ;  /* 0x000000100f037212 */ /* 0x001fca00078efcff */
[----:B------:R-:W-:Y:S01]  /*2ee90*/  IMAD.IADD R3, R0, 0x1, R3 ;  /* 0x0000000100037824 */ /* 0x000fe200078e0203 */
[C-C-:B--2---:R-:W-:Y:S02]  /*2eea0*/  PRMT R8, R4.reuse, 0x6420, R5.reuse ;  /* 0x0000642004087816 */ /* 0x144fe40000000005 */
[----:B------:R-:W-:Y:S02]  /*2eeb0*/  PRMT R9, R4, 0x7531, R5 ;  /* 0x0000753104097816 */ /* 0x000fe40000000005 */
[C-C-:B------:R-:W-:Y:S02]  /*2eec0*/  PRMT R10, R6.reuse, 0x6420, R7.reuse ;  /* 0x00006420060a7816 */ /* 0x140fe40000000007 */
[----:B------:R-:W-:-:S05]  /*2eed0*/  PRMT R11, R6, 0x7531, R7 ;  /* 0x00007531060b7816 */ /* 0x000fca0000000007 */
[----:B------:R0:W-:Y:S02]  /*2eee0*/  STSM.16.M88.4 [R3], R8 ;  /* 0x0000000803007844 */ /* 0x0001e40000000200 */
[----:B0-----:R-:W-:-:S04]  /*2eef0*/  LOP3.LUT R3, R12, R17, RZ, 0xfc, !PT ;  /* 0x000000110c037212 */ /* 0x001fc800078efcff */
[----:B------:R-:W-:-:S05]  /*2ef00*/  IADD3 R3, R19, R3, RZ ;  /* 0x0000000313037210 */ /* 0x000fca0007ffe0ff */
        /* <DEDUP_REMOVED lines=8> */
[----:B0-----:R-:W-:Y:S02]  /*2ef90*/  IMAD.MOV.U32 R11, RZ, RZ, R17 ;  /* 0x000000ffff0b7224 */ /* 0x001fe400078e0011 */
[----:B------:R-:W-:-:S05]  /*2efa0*/  VIADD R17, R2, 0x5800 ;  /* 0x0000580002117836 */ /* 0x000fca0000000000 */
[----:B------:R-:W-:-:S05]  /*2efb0*/  LOP3.LUT R3, R17, R11, RZ, 0xfc, !PT ;  /* 0x0000000b11037212 */ /* 0x000fca00078efcff */
[----:B------:R-:W-:-:S05]  /*2efc0*/  IMAD.IADD R3, R19, 0x1, R3 ;  /* 0x0000000113037824 */ /* 0x000fca00078e0203 */
[----:B------:R0:W2:Y:S02]  /*2efd0*/  LDSM.16.MT88.4 R4, [R3+0xf200] ;  /* 0x00f200000304783b */ /* 0x0000a40000004200 */
[----:B0-----:R-:W-:Y:S01]  /*2efe0*/  LOP3.LUT R3, R14, R16, RZ, 0xfc, !PT ;  /* 0x000000100e037212 */ /* 0x001fe200078efcff */
[----:B------:R-:W-:-:S04]  /*2eff0*/  VIADD R14, R2, 0x6000 ;  /* 0x00006000020e7836 */ /* 0x000fc80000000000 */
[----:B------:R-:W-:Y:S01]  /*2f000*/  IMAD.IADD R3, R0, 0x1, R3 ;  /* 0x0000000100037824 */ /* 0x000fe200078e0203 */
[C-C-:B--2---:R-:W-:Y:S02]  /*2f010*/  PRMT R8, R4.reuse, 0x6420, R5.reuse ;  /* 0x0000642004087816 */ /* 0x144fe40000000005 */
[----:B------:R-:W-:Y:S02]  /*2f020*/  PRMT R9, R4, 0x7531, R5 ;  /* 0x0000753104097816 */ /* 0x000fe40000000005 */
[----:B------:R-:W-:Y:S02]  /*2f030*/  MOV R5, R11 ;  /* 0x0000000b00057202 */ /* 0x000fe40000000f00 */
[C-C-:B------:R-:W-:Y:S02]  /*2f040*/  PRMT R10, R6.reuse, 0x6420, R7.reuse ;  /* 0x00006420060a7816 */ /* 0x140fe40000000007 */
[----:B------:R-:W-:Y:S02]  /*2f050*/  LOP3.LUT R13, R13, R5, RZ, 0xfc, !PT ;  /* 0x000000050d0d7212 */ /* 0x000fe400078efcff */
[----:B------:R-:W-:-:S03]  /*2f060*/  PRMT R11, R6, 0x7531, R7 ;  /* 0x00007531060b7816 */ /* 0x000fc60000000007 */
[----:B------:R-:W-:Y:S02]  /*2f070*/  IMAD.IADD R4, R19, 0x1, R13 ;  /* 0x0000000113047824 */ /* 0x000fe400078e020d */
[----:B------:R0:W-:Y:S01]  /*2f080*/  STSM.16.M88.4 [R3], R8 ;  /* 0x0000000803007844 */ /* 0x0001e20000000200 */
[----:B------:R-:W-:-:S03]  /*2f090*/  IMAD.MOV.U32 R13, RZ, RZ, R5 ;  /* 0x000000ffff0d7224 */ /* 0x000fc600078e0005 */
[----:B------:R-:W2:Y:S02]  /*2f0a0*/  LDSM.16.MT88.4 R4, [R4+0xf200] ;  /* 0x00f200000404783b */ /* 0x000ea40000004200 */
[----:B------:R-:W-:Y:S02]  /*2f0b0*/  LOP3.LUT R15, R15, R13, RZ, 0xfc, !PT ;  /* 0x0000000d0f0f7212 */ /* 0x000fe400078efcff */
[----:B0-----:R-:W-:Y:S01]  /*2f0c0*/  LOP3.LUT R3, R12, R16, RZ, 0xfc, !PT ;  /* 0x000000100c037212 */ /* 0x001fe200078efcff */
[----:B------:R-:W-:-:S04]  /*2f0d0*/  VIADD R12, R2, 0x4000 ;  /* 0x00004000020c7836 */ /* 0x000fc80000000000 */
[----:B------:R-:W-:Y:S01]  /*2f0e0*/  IMAD.IADD R3, R0, 0x1, R3 ;  /* 0x0000000100037824 */ /* 0x000fe200078e0203 */
[C-C-:B--2---:R-:W-:Y:S02]  /*2f0f0*/  PRMT R8, R4.reuse, 0x6420, R5.reuse ;  /* 0x0000642004087816 */ /* 0x144fe40000000005 */
[----:B------:R-:W-:Y:S02]  /*2f100*/  PRMT R9, R4, 0x7531, R5 ;  /* 0x0000753104097816 */ /* 0x000fe40000000005 */
[C-C-:B------:R-:W-:Y:S02]  /*2f110*/  PRMT R10, R6.reuse, 0x6420, R7.reuse ;  /* 0x00006420060a7816 */ /* 0x140fe40000000007 */
[----:B------:R-:W-:-:S05]  /*2f120*/  PRMT R11, R6, 0x7531, R7 ;  /* 0x00007531060b7816 */ /* 0x000fca0000000007 */
[----:B------:R0:W-:Y:S02]  /*2f130*/  STSM.16.M88.4 [R3], R8 ;  /* 0x0000000803007844 */ /* 0x0001e40000000200 */
[----:B0-----:R-:W-:-:S05]  /*2f140*/  VIADD R3, R2, 0x3800 ;  /* 0x0000380002037836 */ /* 0x001fca0000000000 */
[C---:B------:R-:W-:Y:S02]  /*2f150*/  LOP3.LUT R4, R3.reuse, R13, RZ, 0xfc, !PT ;  /* 0x0000000d03047212 */ /* 0x040fe400078efcff */
[----:B------:R-:W-:Y:S02]  /*2f160*/  LOP3.LUT R3, R3, R16, RZ, 0xfc, !PT ;  /* 0x0000001003037212 */ /* 0x000fe400078efcff */
[----:B------:R-:W-:-:S03]  /*2f170*/  IADD3 R4, R19, R4, RZ ;  /* 0x0000000413047210 */ /* 0x000fc60007ffe0ff */
[----:B------:R-:W-:-:S03]  /*2f180*/  IMAD.IADD R3, R0, 0x1, R3 ;  /* 0x0000000100037824 */ /* 0x000fc600078e0203 */
        /* <DEDUP_REMOVED lines=12> */
[----:B------:R-:W-:Y:S02]  /*2f250*/  PRMT R9, R4, 0x7531, R5 ;  /* 0x0000753104097816 */ /* 0x000fe40000000005 */
[----:B------:R-:W-:Y:S02]  /*2f260*/  IADD3 R4, R19, R15, RZ ;  /* 0x0000000f13047210 */ /* 0x000fe40007ffe0ff */
[----:B------:R-:W2:Y:S01]  /*2f270*/  LDL R15, [R1+0x10] ;  /* 0x00001000010f7983 */ /* 0x000ea20000100800 */
[C-C-:B------:R-:W-:Y:S02]  /*2f280*/  PRMT R10, R6.reuse, 0x6420, R7.reuse ;  /* 0x00006420060a7816 */ /* 0x140fe40000000007 */
[----:B------:R-:W-:-:S05]  /*2f290*/  PRMT R11, R6, 0x7531, R7 ;  /* 0x00007531060b7816 */ /* 0x000fca0000000007 */
[----:B------:R0:W-:Y:S04]  /*2f2a0*/  STSM.16.M88.4 [R3], R8 ;  /* 0x0000000803007844 */ /* 0x0001e80000000200 */
[----:B------:R-:W3:Y:S01]  /*2f2b0*/  LDSM.16.MT88.4 R4, [R4+0xf200] ;  /* 0x00f200000404783b */ /* 0x000ee20000004200 */
[----:B------:R-:W-:-:S05]  /*2f2c0*/  VIADD R13, R2, 0x4800 ;  /* 0x00004800020d7836 */ /* 0x000fca0000000000 */
[----:B0-----:R-:W-:-:S05]  /*2f2d0*/  LOP3.LUT R3, R13, R16, RZ, 0xfc, !PT ;  /* 0x000000100d037212 */ /* 0x001fca00078efcff */
[----:B------:R-:W-:Y:S01]  /*2f2e0*/  IMAD.IADD R3, R0, 0x1, R3 ;  /* 0x0000000100037824 */ /* 0x000fe200078e0203 */
[C-C-:B---3--:R-:W-:Y:S02]  /*2f2f0*/  PRMT R8, R4.reuse, 0x6420, R5.reuse ;  /* 0x0000642004087816 */ /* 0x148fe40000000005 */
        /* <DEDUP_REMOVED lines=15> */
[----:B0-----:R-:W-:-:S04]  /*2f3f0*/  LOP3.LUT R3, R12, R15, RZ, 0xfc, !PT ;  /* 0x0000000f0c037212 */ /* 0x001fc800078efcff */
[----:B------:R-:W-:-:S05]  /*2f400*/  IADD3 R3, R19, R3, RZ ;  /* 0x0000000313037210 */ /* 0x000fca0007ffe0ff */
[----:B------:R0:W2:Y:S01]  /*2f410*/  LDSM.16.MT88.4 R4, [R3+0xf200] ;  /* 0x00f200000304783b */ /* 0x0000a20000004200 */
[----:B------:R-:W-:Y:S02]  /*2f420*/  LOP3.LUT R18, R18, R15, RZ, 0xfc, !PT ;  /* 0x0000000f12127212 */ /* 0x000fe400078efcff */
[----:B0-----:R-:W-:-:S05]  /*2f430*/  LOP3.LUT R3, R17, R16, RZ, 0xfc, !PT ;  /* 0x0000001011037212 */ /* 0x001fca00078efcff */
[----:B------:R-:W-:Y:S01]  /*2f440*/  IMAD.IADD R3, R0, 0x1, R3 ;  /* 0x0000000100037824 */ /* 0x000fe200078e0203 */
[C-C-:B--2---:R-:W-:Y:S02]  /*2f450*/  PRMT R8, R4.reuse, 0x6420, R5.reuse ;  /* 0x0000642004087816 */ /* 0x144fe40000000005 */
[----:B------:R-:W-:Y:S01]  /*2f460*/  PRMT R9, R4, 0x7531, R5 ;  /* 0x0000753104097816 */ /* 0x000fe20000000005 */
[----:B------:R-:W-:Y:S01]  /*2f470*/  IMAD.IADD R4, R19, 0x1, R18 ;  /* 0x0000000113047824 */ /* 0x000fe200078e0212 */
[C-C-:B------:R-:W-:Y:S02]  /*2f480*/  PRMT R10, R6.reuse, 0x6420, R7.reuse ;  /* 0x00006420060a7816 */ /* 0x140fe40000000007 */
[----:B------:R-:W-:-:S05]  /*2f490*/  PRMT R11, R6, 0x7531, R7 ;  /* 0x00007531060b7816 */ /* 0x000fca0000000007 */
[----:B------:R0:W-:Y:S04]  /*2f4a0*/  STSM.16.M88.4 [R3], R8 ;  /* 0x0000000803007844 */ /* 0x0001e80000000200 */
[----:B------:R-:W2:Y:S01]  /*2f4b0*/  LDSM.16.MT88.4 R4, [R4+0xf200] ;  /* 0x00f200000404783b */ /* 0x000ea20000004200 */
        /* <DEDUP_REMOVED lines=10> */
[----:B------:R-:W-:Y:S02]  /*2f560*/  IADD3 R2, R2, 0x7000, RZ ;  /* 0x0000700002027810 */ /* 0x000fe40007ffe0ff */
[----:B0-----:R-:W-:-:S05]  /*2f570*/  LOP3.LUT R3, R12, R16, RZ, 0xfc, !PT ;  /* 0x000000100c037212 */ /* 0x001fca00078efcff */
[----:B------:R-:W-:Y:S01]  /*2f580*/  IMAD.IADD R3, R0, 0x1, R3 ;  /* 0x0000000100037824 */ /* 0x000fe200078e0203 */
[C-C-:B--2---:R-:W-:Y:S02]  /*2f590*/  PRMT R8, R4.reuse, 0x6420, R5.reuse ;  /* 0x0000642004087816 */ /* 0x144fe40000000005 */
        /* <DEDUP_REMOVED lines=25> */
.L_x_5596:
[----:B0-----:R-:W3:Y:S01]  /*2f730*/  LDL.LU R2, [R1+0x18] ;  /* 0x0000180001027983 */ /* 0x001ee20000300800 */
[----:B--2--5:R0:W-:Y:S03]  /*2f740*/  SYNCS.ARRIVE.TRANS64.A1T0 RZ, [R0+URZ+0x33450], RZ ;  /* 0x033450ff00ff79a7 */ /* 0x0241e6000810003f */
[----:B------:R-:W2:Y:S01]  /*2f750*/  LDL.LU R3, [R1+0x20] ;  /* 0x0000200001037983 */ /* 0x000ea20000300800 */
[----:B0-----:R-:W-:-:S05]  /*2f760*/  @!P0 VIADD R0, R0, 0x33480 ;  /* 0x0003348000008836 */ /* 0x001fca0000000000 */
[----:B------:R-:W-:Y:S01]  /*2f770*/  @!P0 PRMT R0, RZ, 0x654, R0 ;  /* 0x00000654ff008816 */ /* 0x000fe20000000000 */
[----:B------:R-:W-:Y:S06]  /*2f780*/  BAR.SYNC.DEFER_BLOCKING 0x2, 0x80 ;  /* 0x0082000000007b1d */ /* 0x000fec0000010000 */
[----:B------:R3:W-:Y:S02]  /*2f790*/  @!P0 SYNCS.ARRIVE.TRANS64.RED.A1T0 RZ, [R0+URZ], RZ ;  /* 0x000000ff00ff89a7 */ /* 0x0007e4000810043f */
[----:B---3--:R-:W-:-:S05]  /*2f7a0*/  VIADD R0, R2, 0x1 ;  /* 0x0000000102007836 */ /* 0x008fca0000000000 */
[----:B------:R-:W-:-:S04]  /*2f7b0*/  ISETP.NE.AND P0, PT, R0, 0x2, PT ;  /* 0x000000020000780c */ /* 0x000fc80003f05270 */
[----:B------:R-:W-:Y:S02]  /*2f7c0*/  SEL R2, RZ, 0x1, P0 ;  /* 0x00000001ff027807 */ /* 0x000fe40000000000 */
[----:B------:R-:W-:Y:S02]  /*2f7d0*/  SEL R0, R0, RZ, P0 ;  /* 0x000000ff00007207 */ /* 0x000fe40000000000 */
[----:B--2---:R-:W-:-:S03]  /*2f7e0*/  LOP3.LUT R3, R3, R2, RZ, 0x3c, !PT ;  /* 0x0000000203037212 */ /* 0x004fc600078e3cff */
[----:B------:R0:W-:Y:S04]  /*2f7f0*/  STL [R1+0x18], R0 ;  /* 0x0000180001007387 */ /* 0x0001e80000100800 */
[----:B------:R0:W-:Y:S02]  /*2f800*/  STL [R1+0x20], R3 ;  /* 0x0000200301007387 */ /* 0x0001e40000100800 */
.L_x_5539:
        /* <DEDUP_REMOVED lines=9> */
[----:B------:R0:W2:Y:S04]  /*2f8a0*/  LDS.128 R16, [R0+0x334d0] ;  /* 0x0334d00000107984 */ /* 0x0000a80000000c00 */
[----:B------:R0:W-:Y:S01]  /*2f8b0*/  STL [R1+0x4], R0 ;  /* 0x0000040001007387 */ /* 0x0001e20000100800 */
[----:B------:R-:W-:Y:S06]  /*2f8c0*/  BAR.ARV 0x4, 0x180 ;  /* 0x0106000000007b1d */ /* 0x000fec0000002000 */
[----:B------:R-:W-:Y:S05]  /*2f8d0*/  BRA `(.L_x_5598) ;  /* 0x0000000800d87947 */ /* 0x000fea0003800000 */
.L_x_5597:
        /* <DEDUP_REMOVED lines=36> */
.L_x_5753:
[----:B------:R-:W-:Y:S02]  /*2fb20*/  ULDC UR4, c[0x0][0xc38] ;  /* 0x00030e0000047ab9 */ /* 0x000fe40000000800 */
[----:B------:R-:W-:-:S04]  /*2fb30*/  IMAD.U32 R4, RZ, RZ, UR4 ;  /* 0x00000004ff047e24 */ /* 0x000fc8000f8e00ff */
[----:B--2---:R-:W-:-:S04]  /*2fb40*/  IMAD R16, R16, R4, RZ ;  /* 0x0000000410107224 */ /* 0x004fc800078e02ff */
[----:B------:R-:W-:-:S05]  /*2fb50*/  IMAD.IADD R5, R5, 0x1, R16 ;  /* 0x0000000105057824 */ /* 0x000fca00078e0210 */
[----:B------:R-:W-:-:S13]  /*2fb60*/  ISETP.GT.AND P6, PT, R5, R0, PT ;  /* 0x000000000500720c */ /* 0x000fda0003fc4270 */
[----:B------:R-:W-:Y:S05]  /*2fb70*/  @P6 BRA `(.L_x_5600) ;  /* 0x00000000009c6947 */ /* 0x000fea0003800000 */
.L_x_5605:
[----:B------:R-:W2:Y:S01]  /*2fb80*/  LDC R2, c[0x0][0xc3c] ;  /* 0x00030f00ff027b82 */ /* 0x000ea20000000800 */
[----:B------:R-:W-:-:S05]  /*2fb90*/  VIADD R19, R19, 0x1f ;  /* 0x0000001f13137836 */ /* 0x000fca0000000000 */
[----:B--2---:R-:W-:-:S13]  /*2fba0*/  ISETP.GE.AND P6, PT, R19, R2, PT ;  /* 0x000000021300720c */ /* 0x004fda0003fc6270 */
[----:B------:R-:W-:Y:S05]  /*2fbb0*/  @P6 BRA `(.L_x_5601) ;  /* 0x0000000400d46947 */ /* 0x000fea0003800000 */
[----:B0-----:R-:W0:Y:S01]  /*2fbc0*/  S2R R3, SR_TID.X ;  /* 0x0000000000037919 */ /* 0x001e220000002100 */
[----:B------:R-:W-:Y:S01]  /*2fbd0*/  BSSY B0, `(.L_x_5602) ;  /* 0x0000009000007945 */ /* 0x000fe20003800000 */
[----:B0-----:R-:W-:-:S05]  /*2fbe0*/  LOP3.LUT R3, R3, 0x1f, RZ, 0xc0, !PT ;  /* 0x0000001f03037812 */ /* 0x001fca00078ec0ff */
[----:B------:R-:W-:-:S05]  /*2fbf0*/  IMAD.IADD R4, R19, 0x1, R3 ;  /* 0x0000000113047824 */ /* 0x000fca00078e0203 */
[----:B------:R-:W-:Y:S02]  /*2fc00*/  ISETP.GE.OR P6, PT, R4, R2, !P0 ;  /* 0x000000020400720c */ /* 0x000fe400047c6670 */
[----:B------:R-:W-:-:S11]  /*2fc10*/  MOV R2, RZ ;  /* 0x000000ff00027202 */ /* 0x000fd60000000f00 */
[----:B------:R-:W-:Y:S05]  /*2fc20*/  @P6 BRA `(.L_x_5603) ;  /* 0x00000000000c6947 */ /* 0x000fea0003800000 */
[----:B------:R-:W0:Y:S02]  /*2fc30*/  LDC.64 R2, c[0x0][0xc80] ;  /* 0x00032000ff027b82 */ /* 0x000e240000000a00 */
[----:B0-----:R-:W-:-:S06]  /*2fc40*/  IMAD.WIDE R2, R4, 0x4, R2 ;  /* 0x0000000404027825 */ /* 0x001fcc00078e0202 */
[----:B------:R0:W5:Y:S02]  /*2fc50*/  LDG.E R2, desc[UR54][R2.64] ;  /* 0x0000003602027981 */ /* 0x000164000c1e1900 */
.L_x_5603:
[----:B------:R-:W-:Y:S05]  /*2fc60*/  BSYNC B0 ;  /* 0x0000000000007941 */ /* 0x000fea0003800000 */
.L_x_5602:
[----:B------:R-:W-:-:S03]  /*2fc70*/  UMOV UR4, 0xffffffff ;  /* 0xffffffff00047882 */ /* 0x000fc60000000000 */
[----:B------:R-:W-:Y:S05]  /*2fc80*/  BRA.DIV UR4, `(.L_x_5604) ;  /* 0x0000004204a07947 */ /* 0x000fea000b800000 */
        /* <DEDUP_REMOVED lines=15> */
[----:B------:R0:W2:Y:S02]  /*2fd80*/  SHFL.IDX PT, R16, R3, 0x1f, 0x1f ;  /* 0x03e01f0003107f89 */ /* 0x0000a400000e0000 */
.L_x_5761:
[----:B------:R-:W-:Y:S02]  /*2fd90*/  ULDC UR4, c[0x0][0xc38] ;  /* 0x00030e0000047ab9 */ /* 0x000fe40000000800 */
[----:B------:R-:W-:-:S05]  /*2fda0*/  MOV R4, UR4 ;  /* 0x0000000400047c02 */ /* 0x000fca0008000f00 */
[----:B--2---:R-:W-:-:S04]  /*2fdb0*/  IMAD R16, R16, R4, RZ ;  /* 0x0000000410107224 */ /* 0x004fc800078e02ff */
[----:B------:R-:W-:-:S05]  /*2fdc0*/  IMAD.IADD R5, R16, 0x1, R5 ;  /* 0x0000000110057824 */ /* 0x000fca00078e0205 */
[----:B------:R-:W-:-:S13]  /*2fdd0*/  ISETP.GT.AND P6, PT, R5, R0, PT ;  /* 0x000000000500720c */ /* 0x000fda0003fc4270 */
[----:B------:R-:W-:Y:S05]  /*2fde0*/  @!P6 BRA `(.L_x_5605) ;  /* 0xfffffffc0064e947 */ /* 0x000fea000383ffff */
.L_x_5600:
[----:B------:R-:W-:Y:S01]  /*2fdf0*/  IMAD.IADD R16, R5, 0x1, -R16 ;  /* 0x0000000105107824 */ /* 0x000fe200078e0a10 */
[----:B------:R-:W-:-:S03]  /*2fe00*/  UMOV UR4, 0xffffffff ;  /* 0xffffffff00047882 */ /* 0x000fc60000000000 */
[----:B------:R-:W-:-:S05]  /*2fe10*/  IMAD R5, R3, R4, R16 ;  /* 0x0000000403057224 */ /* 0x000fca00078e0210 */
[----:B------:R-:W-:Y:S01]  /*2fe20*/  ISETP.GT.AND P6, PT, R5, R0, PT ;  /* 0x000000000500720c */ /* 0x000fe20003fc4270 */
[----:B------:R-:W-:-:S12]  /*2fe30*/  BRA.DIV UR4, `(.L_x_5606) ;  /* 0x00000046040c7947 */ /* 0x000fd8000b800000 */
[----:B------:R-:W-:-:S04]  /*2fe40*/  VOTE.ANY R6, PT, !P6 ;  /* 0x0000000000067806 */ /* 0x000fc800070e0100 */
[----:B------:R-:W2:Y:S02]  /*2fe50*/  POPC R5, R6 ;  /* 0x0000000600057309 */ /* 0x000ea40000000000 */
[----:B--2---:R2:W3:Y:S02]  /*2fe60*/  SHFL.IDX PT, R17, R2, R5, 0x1f ;  /* 0x00001f0502117589 */ /* 0x0044e400000e0000 */
.L_x_5765:
[----:B------:R-:W-:Y:S01]  /*2fe70*/  ISETP.NE.AND P0, PT, R6, RZ, PT ;  /* 0x000000ff0600720c */ /* 0x000fe20003f05270 */
[----:B------:R-:W-:-:S12]  /*2fe80*/  IMAD.MOV.U32 R6, RZ, RZ, RZ ;  /* 0x000000ffff067224 */ /* 0x000fd800078e00ff */
[----:B------:R-:W-:Y:S05]  /*2fe90*/  @!P0 BRA `(.L_x_5607) ;  /* 0x0000000000148947 */ /* 0x000fea0003800000 */
[----:B------:R-:W-:Y:S01]  /*2fea0*/  UMOV UR4, 0xffffffff ;  /* 0xffffffff00047882 */ /* 0x000fe20000000000 */
[----:B------:R-:W-:Y:S02]  /*2feb0*/  VIADD R12, R5, 0xffffffff ;  /* 0xffffffff050c7836 */ /* 0x000fe40000000000 */
[----:B------:R-:W-:Y:S05]  /*2fec0*/  BRA.DIV UR4, `(.L_x_5608) ;  /* 0x0000004604307947 */ /* 0x000fea000b800000 */
[----:B0-----:R0:W4:Y:S02]  /*2fed0*/  SHFL.IDX PT, R3, R3, R12, 0x1f ;  /* 0x00001f0c03037589 */ /* 0x00112400000e0000 */
.L_x_5768:
[----:B----4-:R-:W-:-:S07]  /*2fee0*/  IMAD.MOV.U32 R6, RZ, RZ, R3 ;  /* 0x000000ffff067224 */ /* 0x010fce00078e0003 */
.L_x_5607:
[----:B0-2---:R-:W0:Y:S01]  /*2fef0*/  LDC.64 R2, c[0x0][0xc90] ;  /* 0x00032400ff027b82 */ /* 0x005e220000000a00 */
[----:B------:R-:W-:-:S05]  /*2ff00*/  IADD3 R19, R5, R19, RZ ;  /* 0x0000001305137210 */ /* 0x000fca0007ffe0ff */
[----:B0-----:R-:W-:-:S05]  /*2ff10*/  IMAD.WIDE R2, R19, 0x4, R2 ;  /* 0x0000000413027825 */ /* 0x001fca00078e0202 */
[----:B------:R-:W3:Y:S01]  /*2ff20*/  LDG.E R7, desc[UR54][R2.64] ;  /* 0x0000003602077981 */ /* 0x000ee2000c1e1900 */
[----:B------:R-:W-:-:S04]  /*2ff30*/  IMAD R16, R6, R4, R16 ;  /* 0x0000000406107224 */ /* 0x000fc800078e0210 */
[----:B------:R-:W-:Y:S02]  /*2ff40*/  IMAD.IADD R0, R0, 0x1, -R16 ;  /* 0x0000000100007824 */ /* 0x000fe400078e0a10 */
[----:B---3--:R-:W-:-:S05]  /*2ff50*/  IMAD R5, R17, R7, RZ ;  /* 0x0000000711057224 */ /* 0x008fca00078e02ff */
        /* <DEDUP_REMOVED lines=15> */
[-C--:B------:R-:W-:Y:S01]  /*30050*/  @!P1 IADD3 R3, R3, -R8.reuse, RZ ;  /* 0x8000000803039210 */ /* 0x080fe20007ffe0ff */
        /* <DEDUP_REMOVED lines=8> */
[----:B------:R-:W-:Y:S01]  /*300e0*/  IMAD R6, R7, R2, RZ ;  /* 0x0000000207067224 */ /* 0x000fe200078e02ff */
[----:B------:R-:W-:-:S03]  /*300f0*/  IADD3 R2, -R2, RZ, RZ ;  /* 0x000000ff02027210 */ /* 0x000fc60007ffe1ff */
[----:B------:R-:W-:Y:S02]  /*30100*/  IMAD.MOV R3, RZ, RZ, -R6 ;  /* 0x000000ffff037224 */ /* 0x000fe400078e0a06 */
        /* <DEDUP_REMOVED lines=32> */
.L_x_5601:
[----:B------:R-:W-:Y:S01]  /*30310*/  UMOV UR4, URZ ;  /* 0x0000003f00047c82 */ /* 0x000fe20008000000 */
[----:B------:R-:W-:Y:S01]  /*30320*/  UMOV UR5, URZ ;  /* 0x0000003f00057c82 */ /* 0x000fe20008000000 */
[----:B------:R-:W-:Y:S01]  /*30330*/  ULDC UR6, c[0x0][0xc3c] ;  /* 0x00030f0000067ab9 */ /* 0x000fe20000000800 */
[----:B------:R-:W-:Y:S01]  /*30340*/  IMAD.MOV.U32 R16, RZ, RZ, R0 ;  /* 0x000000ffff107224 */ /* 0x000fe200078e0000 */
[----:B------:R-:W-:Y:S01]  /*30350*/  MOV R17, UR4 ;  /* 0x0000000400117c02 */ /* 0x000fe20008000f00 */
[----:B------:R-:W-:Y:S02]  /*30360*/  IMAD.U32 R18, RZ, RZ, UR5 ;  /* 0x00000005ff127e24 */ /* 0x000fe4000f8e00ff */
[----:B------:R-:W-:-:S07]  /*30370*/  IMAD.U32 R19, RZ, RZ, UR6 ;  /* 0x00000006ff137e24 */ /* 0x000fce000f8e00ff */
.L_x_5609:
[----:B0-----:R3:W2:Y:S01]  /*30380*/  LDL R3, [R1+0x4] ;  /* 0x0000040001037983 */ /* 0x0016a20000100800 */
[----:B------:R-:W0:Y:S01]  /*30390*/  S2R R0, SR_TID.X ;  /* 0x0000000000007919 */ /* 0x000e220000002100 */
[----:B------:R-:W-:Y:S05]  /*303a0*/  WARPSYNC.ALL ;  /* 0x0000000000007948 */ /* 0x000fea0003800000 */
[----:B0-----:R-:W-:Y:S01]  /*303b0*/  LOP3.LUT R0, R0, 0x1f, RZ, 0xc0, !PT ;  /* 0x0000001f00007812 */ /* 0x001fe200078ec0ff */
        /* <DEDUP_REMOVED lines=8> */
.L_x_5598:
[----:B------:R-:W-:Y:S02]  /*30440*/  ULDC UR4, c[0x0][0xc3c] ;  /* 0x00030f0000047ab9 */ /* 0x000fe40000000800 */
[----:B--2---:R-:W-:-:S13]  /*30450*/  ISETP.GE.AND P0, PT, R19, UR4, PT ;  /* 0x0000000413007c0c */ /* 0x004fda000bf06270 */
[----:B------:R-:W-:Y:S05]  /*30460*/  @!P0 BRA `(.L_x_5610) ;  /* 0xffffff9000688947 */ /* 0x000fea000383ffff */
[----:B------:R-:W-:Y:S05]  /*30470*/  BSYNC B7 ;  /* 0x0000000000077941 */ /* 0x000fea0003800000 */
.L_x_5494:
[----:B0-----:R-:W2:Y:S01]  /*30480*/  LDL.LU R0, [R1+0x5c] ;  /* 0x00005c0001007983 */ /* 0x001ea20000300800 */
[----:B------:R-:W-:Y:S01]  /*30490*/  BSSY B0, `(.L_x_5611) ;  /* 0x000000b000007945 */ /* 0x000fe20003800000 */
[----:B------:R-:W0:Y:S01]  /*304a0*/  S2R R5, SR_CgaCtaId ;  /* 0x0000000000057919 */ /* 0x000e220000008800 */
[----:B--2---:R-:W-:-:S05]  /*304b0*/  VIADD R0, R0, 0x1 ;  /* 0x0000000100007836 */ /* 0x004fca0000000000 */
        /* <DEDUP_REMOVED lines=8> */
.L_x_5769:
[----:B------:R-:W-:Y:S05]  /*30540*/  BSYNC B0 ;  /* 0x0000000000007941 */ /* 0x000fea0003800000 */
.L_x_5611:
[----:B------:R-:W-:-:S03]  /*30550*/  UMOV UR4, 0xffffffff ;  /* 0xffffffff00047882 */ /* 0x000fc60000000000 */
[----:B------:R-:W-:Y:S05]  /*30560*/  BRA.DIV UR4, `(.L_x_5613) ;  /* 0x0000003e04c47947 */ /* 0x000fea000b800000 */
[----:B------:R-:W2:Y:S02]  /*30570*/  S2R R2, SR_TID.X ;  /* 0x0000000000027919 */ /* 0x000ea40000002100 */
[----:B--2---:R-:W-:-:S04]  /*30580*/  SHF.R.U32.HI R2, RZ, 0x5, R2 ;  /* 0x00000005ff027819 */ /* 0x004fc80000011602 */
[----:B------:R-:W-:-:S05]  /*30590*/  LOP3.LUT R2, R2, 0x3, RZ, 0xc0, !PT ;  /* 0x0000000302027812 */ /* 0x000fca00078ec0ff */
[----:B------:R2:W3:Y:S02]  /*305a0*/  SHFL.IDX PT, R14, R2, RZ, 0x1f ;  /* 0x00001fff020e7589 */ /* 0x0004e400000e0000 */
.L_x_5772:
[----:B---3--:R-:W-:-:S13]  /*305b0*/  ISETP.NE.AND P0, PT, R14, RZ, PT ;  /* 0x000000ff0e00720c */ /* 0x008fda0003f05270 */
[----:B------:R-:W-:Y:S05]  /*305c0*/  @P0 BRA `(.L_x_5281) ;  /* 0x0000000000b00947 */ /* 0x000fea0003800000 */
[----:B------:R-:W-:-:S03]  /*305d0*/  UMOV UR4, 0xffffffff ;  /* 0xffffffff00047882 */ /* 0x000fc60000000000 */
[----:B------:R-:W-:Y:S05]  /*305e0*/  BRA.DIV UR4, `(.L_x_5614) ;  /* 0x0000003e04d87947 */ /* 0x000fea000b800000 */
[----:B------:R-:W-:-:S13]  /*305f0*/  ELECT P6, URZ, PT ;  /* 0x00000000003f782f */ /* 0x000fda00038c0000 */
.L_x_5775:
[----:B------:R-:W-:Y:S05]  /*30600*/  @!P6 BRA `(.L_x_5281) ;  /* 0x0000000000a0e947 */ /* 0x000fea0003800000 */
[----:B------:R-:W-:-:S06]  /*30610*/  ULOP3.LUT UR4, UR36, 0x2, URZ, 0xfc, !UPT ;  /* 0x0000000224047892 */ /* 0x000fcc000f8efc3f */
[----:B--2---:R-:W-:-:S05]  /*30620*/  IMAD.U32 R2, RZ, RZ, UR4 ;  /* 0x00000004ff027e24 */ /* 0x004fca000f8e00ff */
[----:B------:R-:W-:-:S13]  /*30630*/  ISETP.NE.AND P0, PT, R2, 0x3, PT ;  /* 0x000000030200780c */ /* 0x000fda0003f05270 */
[----:B------:R-:W-:Y:S05]  /*30640*/  @!P0 BRA `(.L_x_5615) ;  /* 0x0000000000048947 */ /* 0x000fea0003800000 */
[----:B------:R-:W-:Y:S01]  /*30650*/  BPT.TRAP 0x1 ;  /* 0x000000040000795c */ /* 0x000fe20000300000 */
.L_x_5615:
        /* <DEDUP_REMOVED lines=14> */
.L_x_5776:
[----:B------:R-:W2:Y:S02]  /*30740*/  SYNCS.PHASECHK.TRANS64.TRYWAIT P1, [R7+URZ], R2 ;  /* 0x00000002070075a7 */ /* 0x000ea4000802017f */
[----:B--2---:R-:W-:Y:S05]  /*30750*/  @!P1 BRA `(.L_x_5617) ;  /* 0x0000003c00b09947 */ /* 0x004fea0003800000 */
.L_x_5777:
[----:B------:R-:W-:Y:S05]  /*30760*/  @!P0 BRA `(.L_x_5618) ;  /* 0x0000000000048947 */ /* 0x000fea0003800000 */
[----:B------:R-:W-:Y:S01]  /*30770*/  BPT.TRAP 0x1 ;  /* 0x000000040000795c */ /* 0x000fe20000300000 */
.L_x_5618:
[----:B------:R-:W3:Y:S02]  /*30780*/  LDL.LU R4, [R1+0x18] ;  /* 0x0000180001047983 */ /* 0x000ee40000300800 */
[----:B---3--:R-:W-:-:S04]  /*30790*/  IMAD R4, R4, 0x8, R0 ;  /* 0x0000000804047824 */ /* 0x008fc800078e0200 */
[----:B------:R-:W3:Y:S02]  /*307a0*/  SYNCS.PHASECHK.TRANS64.TRYWAIT P1, [R4+URZ+0x33460], R5 ;  /* 0x03346005040075a7 */ /* 0x000ee4000802017f */
[----:B---3--:R-:W-:Y:S05]  /*307b0*/  @!P1 BRA `(.L_x_5619) ;  /* 0x0000003c00ac9947 */ /* 0x008fea0003800000 */
.L_x_5778:
[----:B------:R-:W-:Y:S05]  /*307c0*/  @!P0 BRA `(.L_x_5620) ;  /* 0x0000000000048947 */ /* 0x000fea0003800000 */
[----:B------:R-:W-:Y:S01]  /*307d0*/  BPT.TRAP 0x1 ;  /* 0x000000040000795c */ /* 0x000fe20000300000 */
.L_x_5620:
[----:B------:R-:W-:-:S04]  /*307e0*/  IMAD R3, R3, 0x8, R0 ;  /* 0x0000000803037824 */ /* 0x000fc800078e0200 */
[----:B------:R-:W4:Y:S02]  /*307f0*/  SYNCS.PHASECHK.TRANS64.TRYWAIT P1, [R3+URZ+0x33460], R2 ;  /* 0x03346002030075a7 */ /* 0x000f24000802017f */
[----:B----4-:R-:W-:Y:S05]  /*30800*/  @!P1 BRA `(.L_x_5621) ;  /* 0x0000003c00ac9947 */ /* 0x010fea0003800000 */
.L_x_5779:
[----:B------:R-:W-:Y:S05]  /*30810*/  @!P0 BRA `(.L_x_5622) ;  /* 0x0000000000048947 */ /* 0x000fea0003800000 */
[----:B------:R-:W-:Y:S01]  /*30820*/  BPT.TRAP 0x1 ;  /* 0x000000040000795c */ /* 0x000fe20000300000 */
.L_x_5622:
[----:B------:R-:W5:Y:S02]  /*30830*/  SYNCS.PHASECHK.TRANS64.TRYWAIT P0, [R4+URZ+0x33480], R5 ;  /* 0x03348005040075a7 */ /* 0x000f64000800017f */
[----:B-----5:R-:W-:Y:S05]  /*30840*/  @!P0 BRA `(.L_x_5623) ;  /* 0x0000003c00b08947 */ /* 0x020fea0003800000 */
.L_x_5624:
[----:B------:R0:W0:Y:S02]  /*30850*/  SYNCS.PHASECHK.TRANS64.TRYWAIT P0, [R3+URZ+0x33480], R2 ;  /* 0x03348002030075a7 */ /* 0x000024000800017f */
[----:B0-----:R-:W-:Y:S05]  /*30860*/  @!P0 NANOSLEEP.SYNCS 0x989680 ;  /* 0x009896800000895d */ /* 0x001fea0003900000 */
[----:B------:R-:W0:Y:S02]  /*30870*/  @!P0 SYNCS.PHASECHK.TRANS64 P0, [R3+URZ+0x33480], R2 ;  /* 0x03348002030085a7 */ /* 0x000e24000800007f */
[----:B0-----:R-:W-:Y:S05]  /*30880*/  @!P0 BRA `(.L_x_5624) ;  /* 0xfffffffc00f08947 */ /* 0x001fea000383ffff */
.L_x_5281:
[----:B------:R-:W-:Y:S05]  /*30890*/  BSYNC B8 ;  /* 0x0000000000087941 */ /* 0x000fea0003800000 */
.L_x_5278:
[----:B------:R-:W-:Y:S05]  /*308a0*/  EXIT ;  /* 0x000000000000794d */ /* 0x000fea0003800000 */
.L_x_5299:
[----:B-1----:R1:W2:Y:S02]  /*308b0*/  SYNCS.PHASECHK.TRANS64.TRYWAIT P5, [R101+URZ+0x33490], R102 ;  /* 0x03349066650075a7 */ /* 0x0022a400080a017f */
[----:B--2---:R-:W-:Y:S05]  /*308c0*/  @!P5 NANOSLEEP.SYNCS 0x989680 ;  /* 0x009896800000d95d */ /* 0x004fea0003900000 */
[----:B------:R-:W2:Y:S02]  /*308d0*/  @!P5 SYNCS.PHASECHK.TRANS64 P5, [R101+URZ+0x33490], R102 ;  /* 0x033490666500d5a7 */ /* 0x000ea400080a007f */
[----:B--2---:R-:W-:Y:S05]  /*308e0*/  @!P5 BRA `(.L_x_5299) ;  /* 0xfffffffc00f0d947 */ /* 0x004fea000383ffff */
[----:B------:R-:W-:Y:S05]  /*308f0*/  BRA `(.L_x_5625) ;  /* 0xfffffd2c00407947 */ /* 0x000fea000383ffff */
.L_x_5353:
[----:B--2---:R2:W4:Y:S02]  /*30900*/  SYNCS.PHASECHK.TRANS64.TRYWAIT P5, [R101+URZ+0x33490], R102 ;  /* 0x03349066650075a7 */ /* 0x00452400080a017f */
[----:B----4-:R-:W-:Y:S05]  /*30910*/  @!P5 NANOSLEEP.SYNCS 0x989680 ;  /* 0x009896800000d95d */ /* 0x010fea0003900000 */
[----:B------:R-:W4:Y:S02]  /*30920*/  @!P5 SYNCS.PHASECHK.TRANS64 P5, [R101+URZ+0x33490], R102 ;  /* 0x033490666500d5a7 */ /* 0x000f2400080a007f */
[----:B----4-:R-:W-:Y:S05]  /*30930*/  @!P5 BRA `(.L_x_5353) ;  /* 0xfffffffc00f0d947 */ /* 0x010fea000383ffff */
[----:B------:R-:W-:Y:S05]  /*30940*/  BRA `(.L_x_5626) ;  /* 0xfffffd8c002c7947 */ /* 0x000fea000383ffff */
.L_x_5378:
[----:B0-----:R0:W1:Y:S02]  /*30950*/  SYNCS.PHASECHK.TRANS64.TRYWAIT P3, [R101+URZ+0x33490], R102 ;  /* 0x03349066650075a7 */ /* 0x001064000806017f */
[----:B-1----:R-:W-:Y:S05]  /*30960*/  @!P3 NANOSLEEP.SYNCS 0x989680 ;  /* 0x009896800000b95d */ /* 0x002fea0003900000 */
[----:B------:R-:W1:Y:S02]  /*30970*/  @!P3 SYNCS.PHASECHK.TRANS64 P3, [R101+URZ+0x33490], R102 ;  /* 0x033490666500b5a7 */ /* 0x000e64000806007f */
[----:B-1----:R-:W-:Y:S05]  /*30980*/  @!P3 BRA `(.L_x_5378) ;  /* 0xfffffffc00f0b947 */ /* 0x002fea000383ffff */
[----:B------:R-:W-:Y:S05]  /*30990*/  BRA `(.L_x_5627) ;  /* 0xfffffdec006c7947 */ /* 0x000fea000383ffff */
.L_x_5384:
[----:B-1----:R1:W2:Y:S02]  /*309a0*/  SYNCS.PHASECHK.TRANS64.TRYWAIT P2, [R101+URZ+0x334b0], R102 ;  /* 0x0334b066650075a7 */ /* 0x0022a4000804017f */
[----:B--2---:R-:W-:Y:S05]  /*309b0*/  @!P2 NANOSLEEP.SYNCS 0x989680 ;  /* 0x009896800000a95d */ /* 0x004fea0003900000 */
[----:B------:R-:W2:Y:S02]  /*309c0*/  @!P2 SYNCS.PHASECHK.TRANS64 P2, [R101+URZ+0x334b0], R102 ;  /* 0x0334b0666500a5a7 */ /* 0x000ea4000804007f */
[----:B--2---:R-:W-:Y:S05]  /*309d0*/  @!P2 BRA `(.L_x_5384) ;  /* 0xfffffffc00f0a947 */ /* 0x004fea000383ffff */
[----:B------:R-:W-:Y:S05]  /*309e0*/  BRA `(.L_x_5628) ;  /* 0xfffffdf000707947 */ /* 0x000fea000383ffff */
.L_x_5392:
[----:B------:R-:W0:Y:S01]  /*309f0*/  S2R R0, SR_TID.X ;  /* 0x0000000000007919 */ /* 0x000e220000002100 */
[----:B------:R-:W-:Y:S01]  /*30a00*/  BSSY B0, `(.L_x_5629) ;  /* 0x000000c000007945 */ /* 0x000fe20003800000 */
[----:B------:R-:W-:Y:S02]  /*30a10*/  IMAD.MOV.U32 R12, RZ, RZ, RZ ;  /* 0x000000ffff0c7224 */ /* 0x000fe400078e00ff */
[----:B------:R-:W-:Y:S02]  /*30a20*/  IMAD.MOV.U32 R11, RZ, RZ, 0x1f ;  /* 0x0000001fff0b7424 */ /* 0x000fe400078e00ff */
        /* <DEDUP_REMOVED lines=9> */
.L_x_5630:
[----:B------:R-:W-:Y:S05]  /*30ac0*/  BSYNC B0 ;  /* 0x0000000000007941 */ /* 0x000fea0003800000 */
.L_x_5629:
[----:B------:R-:W-:Y:S01]  /*30ad0*/  IMAD.MOV.U32 R229, RZ, RZ, R14 ;  /* 0x000000ffffe57224 */ /* 0x000fe200078e000e */
[----:B------:R-:W-:Y:S06]  /*30ae0*/  BRA `(.L_x_5631) ;  /* 0xfffffdf800d07947 */ /* 0x000fec000383ffff */
.L_x_5402:
[----:B------:R-:W-:Y:S01]  /*30af0*/  BSSY B1, `(.L_x_5632) ;  /* 0x0000007000017945 */ /* 0x000fe20003800000 */
[----:B------:R-:W-:Y:S01]  /*30b00*/  MOV R12, RZ ;  /* 0x000000ff000c7202 */ /* 0x000fe20000000f00 */
[----:B------:R-:W-:Y:S02]  /*30b10*/  IMAD.MOV.U32 R11, RZ, RZ, 0x1e1f ;  /* 0x00001e1fff0b7424 */ /* 0x000fe400078e00ff */
[----:B------:R-:W-:-:S07]  /*30b20*/  IMAD.MOV.U32 R15, RZ, RZ, -0x1 ;  /* 0xffffffffff0f7424 */ /* 0x000fce00078e00ff */
[----:B------:R-:W-:Y:S05]  /*30b30*/  WARPSYNC.COLLECTIVE R15, `(.L_x_5633) ;  /* 0x000000000f087348 */ /* 0x000fea0003c00000 */
[----:B------:R0:W1:Y:S02]  /*30b40*/  SHFL.IDX P6, R14, R13, R12, R11 ;  /* 0x0000000c0d0e7389 */ /* 0x00006400000c000b */
[----:B01----:R-:W-:Y:S01]  /*30b50*/  ENDCOLLECTIVE ;  /* 0x000000000000791b */ /* 0x003fe20003800000 */
.L_x_5633:
[----:B------:R-:W-:Y:S05]  /*30b60*/  BSYNC B1 ;  /* 0x0000000000017941 */ /* 0x000fea0003800000 */
.L_x_5632:
        /* <DEDUP_REMOVED lines=8> */
.L_x_5634:
[----:B------:R-:W-:Y:S02]  /*30bf0*/  IMAD.MOV.U32 R13, RZ, RZ, R4 ;  /* 0x000000ffff0d7224 */ /* 0x000fe400078e0004 */
[----:B------:R-:W-:-:S07]  /*30c00*/  IMAD.MOV.U32 R3, RZ, RZ, R14 ;  /* 0x000000ffff037224 */ /* 0x000fce00078e000e */
[----:B------:R-:W-:Y:S05]  /*30c10*/  WARPSYNC.COLLECTIVE R15, `(.L_x_5635) ;  /* 0x000000000f087348 */ /* 0x000fea0003c00000 */
[----:B------:R0:W1:Y:S02]  /*30c20*/  SHFL.IDX P6, R14, R13, R12, R11 ;  /* 0x0000000c0d0e7389 */ /* 0x00006400000c000b */
[----:B01----:R-:W-:Y:S01]  /*30c30*/  ENDCOLLECTIVE ;  /* 0x000000000000791b */ /* 0x003fe20003800000 */
.L_x_5635:
[----:B------:R-:W-:Y:S02]  /*30c40*/  IMAD.MOV.U32 R13, RZ, RZ, R5 ;  /* 0x000000ffff0d7224 */ /* 0x000fe400078e0005 */
[----:B------:R-:W-:-:S07]  /*30c50*/  IMAD.MOV.U32 R4, RZ, RZ, R14 ;  /* 0x000000ffff047224 */ /* 0x000fce00078e000e */
[----:B------:R-:W-:Y:S05]  /*30c60*/  WARPSYNC.COLLECTIVE R15, `(.L_x_5636) ;  /* 0x000000000f087348 */ /* 0x000fea0003c00000 */
[----:B------:R0:W1:Y:S02]  /*30c70*/  SHFL.IDX P6, R14, R13, R12, R11 ;  /* 0x0000000c0d0e7389 */ /* 0x00006400000c000b */
[----:B01----:R-:W-:Y:S01]  /*30c80*/  ENDCOLLECTIVE ;  /* 0x000000000000791b */ /* 0x003fe20003800000 */
.L_x_5636:
[----:B------:R-:W-:Y:S05]  /*30c90*/  BRA `(.L_x_5637) ;  /* 0xfffffe0000c87947 */ /* 0x000fea000383ffff */
.L_x_5406:
[----:B--2---:R2:W0:Y:S02]  /*30ca0*/  SYNCS.PHASECHK.TRANS64.TRYWAIT P0, [R16+URZ+0x33400], R5 ;  /* 0x03340005100075a7 */ /* 0x004424000800017f */
[----:B0-----:R-:W-:Y:S05]  /*30cb0*/  @!P0 NANOSLEEP.SYNCS 0x989680 ;  /* 0x009896800000895d */ /* 0x001fea0003900000 */
[----:B------:R-:W0:Y:S02]  /*30cc0*/  @!P0 SYNCS.PHASECHK.TRANS64 P0, [R16+URZ+0x33400], R5 ;  /* 0x03340005100085a7 */ /* 0x000e24000800007f */
[----:B0-----:R-:W-:Y:S05]  /*30cd0*/  @!P0 BRA `(.L_x_5406) ;  /* 0xfffffffc00f08947 */ /* 0x001fea000383ffff */
[----:B------:R-:W-:Y:S05]  /*30ce0*/  BRA `(.L_x_5638) ;  /* 0xfffffe0800147947 */ /* 0x000fea000383ffff */
.L_x_5418:
[----:B------:R-:W-:Y:S01]  /*30cf0*/  BSSY B1, `(.L_x_5639) ;  /* 0x0000007000017945 */ /* 0x000fe20003800000 */
[----:B------:R-:W-:Y:S01]  /*30d00*/  MOV R12, RZ ;  /* 0x000000ff000c7202 */ /* 0x000fe20000000f00 */
[----:B------:R-:W-:Y:S02]  /*30d10*/  IMAD.MOV.U32 R11, RZ, RZ, 0x1e1f ;  /* 0x00001e1fff0b7424 */ /* 0x000fe400078e00ff */
[----:B------:R-:W-:-:S07]  /*30d20*/  IMAD.MOV.U32 R15, RZ, RZ, -0x1 ;  /* 0xffffffffff0f7424 */ /* 0x000fce00078e00ff */
[----:B------:R-:W-:Y:S05]  /*30d30*/  WARPSYNC.COLLECTIVE R15, `(.L_x_5640) ;  /* 0x000000000f087348 */ /* 0x000fea0003c00000 */
[----:B------:R0:W1:Y:S02]  /*30d40*/  SHFL.IDX P6, R14, R13, R12, R11 ;  /* 0x0000000c0d0e7389 */ /* 0x00006400000c000b */
[----:B01----:R-:W-:Y:S01]  /*30d50*/  ENDCOLLECTIVE ;  /* 0x000000000000791b */ /* 0x003fe20003800000 */
.L_x_5640:
[----:B------:R-:W-:Y:S05]  /*30d60*/  BSYNC B1 ;  /* 0x0000000000017941 */ /* 0x000fea0003800000 */
.L_x_5639:
        /* <DEDUP_REMOVED lines=8> */
.L_x_5641:
[----:B------:R-:W-:Y:S02]  /*30df0*/  IMAD.MOV.U32 R13, RZ, RZ, R20 ;  /* 0x000000ffff0d7224 */ /* 0x000fe400078e0014 */
[----:B------:R-:W-:-:S07]  /*30e00*/  IMAD.MOV.U32 R3, RZ, RZ, R14 ;  /* 0x000000ffff037224 */ /* 0x000fce00078e000e */
[----:B------:R-:W-:Y:S05]  /*30e10*/  WARPSYNC.COLLECTIVE R15, `(.L_x_5642) ;  /* 0x000000000f087348 */ /* 0x000fea0003c00000 */
[----:B------:R0:W1:Y:S02]  /*30e20*/  SHFL.IDX P6, R14, R13, R12, R11 ;  /* 0x0000000c0d0e7389 */ /* 0x00006400000c000b */
[----:B01----:R-:W-:Y:S01]  /*30e30*/  ENDCOLLECTIVE ;  /* 0x000000000000791b */ /* 0x003fe20003800000 */
.L_x_5642:
[----:B------:R-:W-:Y:S02]  /*30e40*/  IMAD.MOV.U32 R13, RZ, RZ, R21 ;  /* 0x000000ffff0d7224 */ /* 0x000fe400078e0015 */
[----:B------:R-:W-:-:S07]  /*30e50*/  IMAD.MOV.U32 R20, RZ, RZ, R14 ;  /* 0x000000ffff147224 */ /* 0x000fce00078e000e */
[----:B------:R-:W-:Y:S05]  /*30e60*/  WARPSYNC.COLLECTIVE R15, `(.L_x_5643) ;  /* 0x000000000f087348 */ /* 0x000fea0003c00000 */
[----:B------:R0:W1:Y:S02]  /*30e70*/  SHFL.IDX P6, R14, R13, R12, R11 ;  /* 0x0000000c0d0e7389 */ /* 0x00006400000c000b */
[----:B01----:R-:W-:Y:S01]  /*30e80*/  ENDCOLLECTIVE ;  /* 0x000000000000791b */ /* 0x003fe20003800000 */
.L_x_5643:
[----:B------:R-:W-:Y:S01]  /*30e90*/  MOV R21, R14 ;  /* 0x0000000e00157202 */ /* 0x000fe20000000f00 */
[----:B------:R-:W-:Y:S06]  /*30ea0*/  BRA `(.L_x_5644) ;  /* 0xfffffe3400e47947 */ /* 0x000fec000383ffff */
.L_x_5422:
[----:B--2---:R2:W4:Y:S02]  /*30eb0*/  SYNCS.PHASECHK.TRANS64.TRYWAIT P0, [R16+URZ+0x33400], R21 ;  /* 0x03340015100075a7 */ /* 0x004524000800017f */
[----:B----4-:R-:W-:Y:S05]  /*30ec0*/  @!P0 NANOSLEEP.SYNCS 0x989680 ;  /* 0x009896800000895d */ /* 0x010fea0003900000 */
[----:B------:R-:W4:Y:S02]  /*30ed0*/  @!P0 SYNCS.PHASECHK.TRANS64 P0, [R16+URZ+0x33400], R21 ;  /* 0x03340015100085a7 */ /* 0x000f24000800007f */
[----:B----4-:R-:W-:Y:S05]  /*30ee0*/  @!P0 BRA `(.L_x_5422) ;  /* 0xfffffffc00f08947 */ /* 0x010fea000383ffff */
[----:B------:R-:W-:Y:S05]  /*30ef0*/  BRA `(.L_x_5645) ;  /* 0xfffffe3800e87947 */ /* 0x000fea000383ffff */
.L_x_5430:
[----:B-1----:R1:W2:Y:S02]  /*30f00*/  SYNCS.PHASECHK.TRANS64.TRYWAIT P0, [R0+URZ+0x33430], R3 ;  /* 0x03343003000075a7 */ /* 0x0022a4000800017f */
[----:B--2---:R-:W-:Y:S05]  /*30f10*/  @!P0 NANOSLEEP.SYNCS 0x989680 ;  /* 0x009896800000895d */ /* 0x004fea0003900000 */
[----:B------:R-:W2:Y:S02]  /*30f20*/  @!P0 SYNCS.PHASECHK.TRANS64 P0, [R0+URZ+0x33430], R3 ;  /* 0x03343003000085a7 */ /* 0x000ea4000800007f */
[----:B--2---:R-:W-:Y:S05]  /*30f30*/  @!P0 BRA `(.L_x_5430) ;  /* 0xfffffffc00f08947 */ /* 0x004fea000383ffff */
[----:B------:R-:W-:Y:S05]  /*30f40*/  BRA `(.L_x_5429) ;  /* 0xfffffe6c00407947 */ /* 0x000fea000383ffff */
.L_x_5436:
[----:B-1----:R1:W2:Y:S02]  /*30f50*/  SYNCS.PHASECHK.TRANS64.TRYWAIT P3, [R11+URZ+0x33430], R8 ;  /* 0x033430080b0075a7 */ /* 0x0022a4000806017f */
[----:B--2---:R-:W-:Y:S05]  /*30f60*/  @!P3 NANOSLEEP.SYNCS 0x989680 ;  /* 0x009896800000b95d */ /* 0x004fea0003900000 */
[----:B------:R-:W2:Y:S02]  /*30f70*/  @!P3 SYNCS.PHASECHK.TRANS64 P3, [R11+URZ+0x33430], R8 ;  /* 0x033430080b00b5a7 */ /* 0x000ea4000806007f */
[----:B--2---:R-:W-:Y:S05]  /*30f80*/  @!P3 BRA `(.L_x_5436) ;  /* 0xfffffffc00f0b947 */ /* 0x004fea000383ffff */
[----:B------:R-:W-:Y:S05]  /*30f90*/  BRA `(.L_x_5435) ;  /* 0xfffffeac00c47947 */ /* 0x000fea000383ffff */
.L_x_5440:
[----:B-1----:R1:W2:Y:S02]  /*30fa0*/  SYNCS.PHASECHK.TRANS64.TRYWAIT P2, [R10+URZ+0x33450], R7 ;  /* 0x033450070a0075a7 */ /* 0x0022a4000804017f */
[----:B--2---:R-:W-:Y:S05]  /*30fb0*/  @!P2 NANOSLEEP.SYNCS 0x989680 ;  /* 0x009896800000a95d */ /* 0x004fea0003900000 */
[----:B------:R-:W2:Y:S02]  /*30fc0*/  @!P2 SYNCS.PHASECHK.TRANS64 P2, [R10+URZ+0x33450], R7 ;  /* 0x033450070a00a5a7 */ /* 0x000ea4000804007f */
[----:B--2---:R-:W-:Y:S05]  /*30fd0*/  @!P2 BRA `(.L_x_5440) ;  /* 0xfffffffc00f0a947 */ /* 0x004fea000383ffff */
[----:B------:R-:W-:Y:S05]  /*30fe0*/  BRA `(.L_x_5437) ;  /* 0xfffffec000007947 */ /* 0x000fea000383ffff */
.L_x_5448:
[----:B-1----:R1:W2:Y:S02]  /*30ff0*/  SYNCS.PHASECHK.TRANS64.TRYWAIT P0, [R10+URZ+0x33430], R11 ;  /* 0x0334300b0a0075a7 */ /* 0x0022a4000800017f */
[----:B--2---:R-:W-:Y:S05]  /*31000*/  @!P0 NANOSLEEP.SYNCS 0x989680 ;  /* 0x009896800000895d */ /* 0x004fea0003900000 */
[----:B------:R-:W2:Y:S02]  /*31010*/  @!P0 SYNCS.PHASECHK.TRANS64 P0, [R10+URZ+0x33430], R11 ;  /* 0x0334300b0a0085a7 */ /* 0x000ea4000800007f */
[----:B--2---:R-:W-:Y:S05]  /*31020*/  @!P0 BRA `(.L_x_5448) ;  /* 0xfffffffc00f08947 */ /* 0x004fea000383ffff */
[----:B------:R-:W-:Y:S05]  /*31030*/  BRA `(.L_x_5447) ;  /* 0xfffffef800187947 */ /* 0x000fea000383ffff */
.L_x_5452:
[----:B-1----:R1:W2:Y:S02]  /*31040*/  SYNCS.PHASECHK.TRANS64.TRYWAIT P0, [R10+URZ+0x33450], R7 ;  /* 0x033450070a0075a7 */ /* 0x0022a4000800017f */
[----:B--2---:R-:W-:Y:S05]  /*31050*/  @!P0 NANOSLEEP.SYNCS 0x989680 ;  /* 0x009896800000895d */ /* 0x004fea0003900000 */
[----:B------:R-:W2:Y:S02]  /*31060*/  @!P0 SYNCS.PHASECHK.TRANS64 P0, [R10+URZ+0x33450], R7 ;  /* 0x033450070a0085a7 */ /* 0x000ea4000800007f */
[----:B--2---:R-:W-:Y:S05]  /*31070*/  @!P0 BRA `(.L_x_5452) ;  /* 0xfffffffc00f08947 */ /* 0x004fea000383ffff */
[----:B------:R-:W-:Y:S05]  /*31080*/  BRA `(.L_x_5449) ;  /* 0xffffff0800487947 */ /* 0x000fea000383ffff */
.L_x_5458:
[----:B-1----:R1:W2:Y:S02]  /*31090*/  SYNCS.PHASECHK.TRANS64.TRYWAIT P0, [R11+URZ+0x33450], R2 ;  /* 0x033450020b0075a7 */ /* 0x0022a4000800017f */
[----:B--2---:R-:W-:Y:S05]  /*310a0*/  @!P0 NANOSLEEP.SYNCS 0x989680 ;  /* 0x009896800000895d */ /* 0x004fea0003900000 */
[----:B------:R-:W2:Y:S02]  /*310b0*/  @!P0 SYNCS.PHASECHK.TRANS64 P0, [R11+URZ+0x33450], R2 ;  /* 0x033450020b0085a7 */ /* 0x000ea4000800007f */
[----:B--2---:R-:W-:Y:S05]  /*310c0*/  @!P0 BRA `(.L_x_5458) ;  /* 0xfffffffc00f08947 */ /* 0x004fea000383ffff */
[----:B------:R-:W-:Y:S05]  /*310d0*/  BRA `(.L_x_5457) ;  /* 0xffffff34005c7947 */ /* 0x000fea000383ffff */
.L_x_5462:
[----:B------:R-:W-:Y:S01]  /*310e0*/  IMAD.MOV.U32 R12, RZ, RZ, R0 ;  /* 0x000000ffff0c7224 */ /* 0x000fe200078e0000 */
[----:B------:R-:W-:Y:S01]  /*310f0*/  SEL R7, R27, R36, P0 ;  /* 0x000000241b077207 */ /* 0x000fe20000000000 */
[----:B------:R-:W-:Y:S01]  /*31100*/  IMAD.MOV.U32 R11, RZ, RZ, 0x1c1f ;  /* 0x00001c1fff0b7424 */ /* 0x000fe200078e00ff */
[----:B------:R-:W-:Y:S01]  /*31110*/  SEL R8, R36, R27, P0 ;  /* 0x0000001b24087207 */ /* 0x000fe20000000000 */
[----:B------:R-:W-:Y:S01]  /*31120*/  IMAD.MOV.U32 R15, RZ, RZ, -0x1 ;  /* 0xffffffffff0f7424 */ /* 0x000fe200078e00ff */
[----:B------:R-:W-:Y:S02]  /*31130*/  SEL R9, R40, R41, P0 ;  /* 0x0000002928097207 */ /* 0x000fe40000000000 */
[----:B------:R-:W-:-:S07]  /*31140*/  SEL R20, R41, R40, P0 ;  /* 0x0000002829147207 */ /* 0x000fce0000000000 */
[----:B0----5:R-:W-:Y:S05]  /*31150*/  WARPSYNC.COLLECTIVE R15, `(.L_x_5646) ;  /* 0x000000000f087348 */ /* 0x021fea0003c00000 */
[----:B------:R1:W2:Y:S02]  /*31160*/  SHFL.IDX P6, R14, R13, R12, R11 ;  /* 0x0000000c0d0e7389 */ /* 0x0002a400000c000b */
[----:B012--5:R-:W-:Y:S01]  /*31170*/  ENDCOLLECTIVE ;  /* 0x000000000000791b */ /* 0x027fe20003800000 */
.L_x_5646:
        /* <DEDUP_REMOVED lines=8> */
[----:B------:R-:W-:Y:S01]  /*31200*/  MOV R12, R3 ;  /* 0x00000003000c7202 */ /* 0x000fe20000000f00 */
[----:B------:R-:W-:Y:S01]  /*31210*/  IMAD.MOV.U32 R2, RZ, RZ, RZ ;  /* 0x000000ffff027224 */ /* 0x000fe200078e00ff */
        /* <DEDUP_REMOVED lines=9> */
.L_x_5647:
        /* <DEDUP_REMOVED lines=19> */
.L_x_5648:
        /* <DEDUP_REMOVED lines=18> */
.L_x_5649:
[----:B------:R-:W-:Y:S02]  /*31500*/  SEL R74, R57, R74, P0 ;  /* 0x0000004a394a7207 */ /* 0x000fe40000000000 */
[----:B------:R-:W-:Y:S02]  /*31510*/  SEL R57, R78, R63, P0 ;  /* 0x0000003f4e397207 */ /* 0x000fe40000000000 */
[----:B------:R-:W-:Y:S02]  /*31520*/  SEL R78, R63, R78, P0 ;  /* 0x0000004e3f4e7207 */ /* 0x000fe40000000000 */
[----:B------:R-:W-:Y:S02]  /*31530*/  SEL R63, R82, R89, P0 ;  /* 0x00000059523f7207 */ /* 0x000fe40000000000 */
[----:B------:R-:W-:Y:S02]  /*31540*/  SEL R82, R89, R82, P0 ;  /* 0x0000005259527207 */ /* 0x000fe40000000000 */
[----:B------:R-:W-:-:S02]  /*31550*/  SEL R4, R6, R5, P0 ;  /* 0x0000000506047207 */ /* 0x000fc40000000000 */
[----:B------:R-:W-:Y:S01]  /*31560*/  SEL R6, R5, R6, P0 ;  /* 0x0000000605067207 */ /* 0x000fe20000000000 */
[----:B------:R-:W-:Y:S02]  /*31570*/  IMAD.MOV.U32 R13, RZ, RZ, R9 ;  /* 0x000000ffff0d7224 */ /* 0x000fe400078e0009 */
[----:B------:R-:W-:Y:S02]  /*31580*/  IMAD.MOV.U32 R12, RZ, RZ, R0 ;  /* 0x000000ffff0c7224 */ /* 0x000fe400078e0000 */
[----:B------:R-:W-:-:S07]  /*31590*/  IMAD.MOV.U32 R7, RZ, RZ, R14 ;  /* 0x000000ffff077224 */ /* 0x000fce00078e000e */
[----:B------:R-:W-:Y:S05]  /*315a0*/  WARPSYNC.COLLECTIVE R15, `(.L_x_5650) ;  /* 0x000000000f087348 */ /* 0x000fea0003c00000 */
[----:B------:R0:W1:Y:S02]  /*315b0*/  SHFL.IDX P6, R14, R13, R12, R11 ;  /* 0x0000000c0d0e7389 */ /* 0x00006400000c000b */
[----:B01----:R-:W-:Y:S01]  /*315c0*/  ENDCOLLECTIVE ;  /* 0x000000000000791b */ /* 0x003fe20003800000 */
.L_x_5650:
        /* <DEDUP_REMOVED lines=8> */
.L_x_5651:
[----:B------:R-:W-:Y:S02]  /*31650*/  IMAD.MOV.U32 R13, RZ, RZ, R21 ;  /* 0x000000ffff0d7224 */ /* 0x000fe400078e0015 */
[----:B------:R-:W-:Y:S02]  /*31660*/  IMAD.MOV.U32 R12, RZ, RZ, R0 ;  /* 0x000000ffff0c7224 */ /* 0x000fe400078e0000 */
[----:B------:R-:W-:-:S07]  /*31670*/  IMAD.MOV.U32 R20, RZ, RZ, R14 ;  /* 0x000000ffff147224 */ /* 0x000fce00078e000e */
[----:B------:R-:W-:Y:S05]  /*31680*/  WARPSYNC.COLLECTIVE R15, `(.L_x_5652) ;  /* 0x000000000f087348 */ /* 0x000fea0003c00000 */
[----:B------:R0:W1:Y:S02]  /*31690*/  SHFL.IDX P6, R14, R13, R12, R11 ;  /* 0x0000000c0d0e7389 */ /* 0x00006400000c000b */
[----:B01----:R-:W-:Y:S01]  /*316a0*/  ENDCOLLECTIVE ;  /* 0x000000000000791b */ /* 0x003fe20003800000 */
.L_x_5652:
[----:B------:R-:W-:Y:S01]  /*316b0*/  IMAD.MOV.U32 R13, RZ, RZ, R24 ;  /* 0x000000ffff0d7224 */ /* 0x000fe200078e0018 */
[----:B------:R-:W-:Y:S01]  /*316c0*/  MOV R12, R3 ;  /* 0x00000003000c7202 */ /* 0x000fe20000000f00 */
[----:B------:R-:W-:-:S07]  /*316d0*/  IMAD.MOV.U32 R26, RZ, RZ, R14 ;  /* 0x000000ffff1a7224 */ /* 0x000fce00078e000e */
[----:B------:R-:W-:Y:S05]  /*316e0*/  WARPSYNC.COLLECTIVE R15, `(.L_x_5653) ;  /* 0x000000000f087348 */ /* 0x000fea0003c00000 */
[----:B------:R0:W1:Y:S02]  /*316f0*/  SHFL.IDX P6, R14, R13, R12, R11 ;  /* 0x0000000c0d0e7389 */ /* 0x00006400000c000b */
[----:B01----:R-:W-:Y:S01]  /*31700*/  ENDCOLLECTIVE ;  /* 0x000000000000791b */ /* 0x003fe20003800000 */
.L_x_5653:
[----:B------:R-:W-:Y:S02]  /*31710*/  IMAD.MOV.U32 R13, RZ, RZ, R25 ;  /* 0x000000ffff0d7224 */ /* 0x000fe400078e0019 */
[----:B------:R-:W-:Y:S02]  /*31720*/  IMAD.MOV.U32 R12, RZ, RZ, R0 ;  /* 0x000000ffff0c7224 */ /* 0x000fe400078e0000 */
[----:B------:R-:W-:-:S07]  /*31730*/  IMAD.MOV.U32 R21, RZ, RZ, R14 ;  /* 0x000000ffff157224 */ /* 0x000fce00078e000e */
[----:B------:R-:W-:Y:S05]  /*31740*/  WARPSYNC.COLLECTIVE R15, `(.L_x_5654) ;  /* 0x000000000f087348 */ /* 0x000fea0003c00000 */
[----:B------:R0:W1:Y:S02]  /*31750*/  SHFL.IDX P6, R14, R13, R12, R11 ;  /* 0x0000000c0d0e7389 */ /* 0x00006400000c000b */
[----:B01----:R-:W-:Y:S01]  /*31760*/  ENDCOLLECTIVE ;  /* 0x000000000000791b */ /* 0x003fe20003800000 */
.L_x_5654:
        /* <DEDUP_REMOVED lines=8> */
.L_x_5655:
[----:B------:R-:W-:Y:S02]  /*317f0*/  IMAD.MOV.U32 R13, RZ, RZ, R27 ;  /* 0x000000ffff0d7224 */ /* 0x000fe400078e001b */
[----:B------:R-:W-:Y:S02]  /*31800*/  IMAD.MOV.U32 R12, RZ, RZ, R0 ;  /* 0x000000ffff0c7224 */ /* 0x000fe400078e0000 */
[----:B------:R-:W-:-:S07]  /*31810*/  IMAD.MOV.U32 R25, RZ, RZ, R14 ;  /* 0x000000ffff197224 */ /* 0x000fce00078e000e */
[----:B------:R-:W-:Y:S05]  /*31820*/  WARPSYNC.COLLECTIVE R15, `(.L_x_5656) ;  /* 0x000000000f087348 */ /* 0x000fea0003c00000 */
[----:B------:R0:W1:Y:S02]  /*31830*/  SHFL.IDX P6, R14, R13, R12, R11 ;  /* 0x0000000c0d0e7389 */ /* 0x00006400000c000b */
[----:B01----:R-:W-:Y:S01]  /*31840*/  ENDCOLLECTIVE ;  /* 0x000000000000791b */ /* 0x003fe20003800000 */
.L_x_5656:
        /* <DEDUP_REMOVED lines=8> */
.L_x_5657:
[----:B------:R-:W-:Y:S02]  /*318d0*/  IMAD.MOV.U32 R13, RZ, RZ, R29 ;  /* 0x000000ffff0d7224 */ /* 0x000fe400078e001d */
[----:B------:R-:W-:Y:S02]  /*318e0*/  IMAD.MOV.U32 R12, RZ, RZ, R0 ;  /* 0x000000ffff0c7224 */ /* 0x000fe400078e0000 */
[----:B------:R-:W-:-:S07]  /*318f0*/  IMAD.MOV.U32 R27, RZ, RZ, R14 ;  /* 0x000000ffff1b7224 */ /* 0x000fce00078e000e */
[----:B------:R-:W-:Y:S05]  /*31900*/  WARPSYNC.COLLECTIVE R15, `(.L_x_5658) ;  /* 0x000000000f087348 */ /* 0x000fea0003c00000 */
[----:B------:R0:W1:Y:S02]  /*31910*/  SHFL.IDX P6, R14, R13, R12, R11 ;  /* 0x0000000c0d0e7389 */ /* 0x00006400000c000b */
[----:B01----:R-:W-:Y:S01]  /*31920*/  ENDCOLLECTIVE ;  /* 0x000000000000791b */ /* 0x003fe20003800000 */
.L_x_5658:
        /* <DEDUP_REMOVED lines=8> */
.L_x_5659:
[----:B------:R-:W-:Y:S02]  /*319b0*/  IMAD.MOV.U32 R13, RZ, RZ, R31 ;  /* 0x000000ffff0d7224 */ /* 0x000fe400078e001f */
[----:B------:R-:W-:Y:S02]  /*319c0*/  IMAD.MOV.U32 R12, RZ, RZ, R0 ;  /* 0x000000ffff0c7224 */ /* 0x000fe400078e0000 */
[----:B------:R-:W-:-:S07]  /*319d0*/  IMAD.MOV.U32 R29, RZ, RZ, R14 ;  /* 0x000000ffff1d7224 */ /* 0x000fce00078e000e */
[----:B------:R-:W-:Y:S05]  /*319e0*/  WARPSYNC.COLLECTIVE R15, `(.L_x_5660) ;  /* 0x000000000f087348 */ /* 0x000fea0003c00000 */
[----:B------:R0:W1:Y:S02]  /*319f0*/  SHFL.IDX P6, R14, R13, R12, R11 ;  /* 0x0000000c0d0e7389 */ /* 0x00006400000c000b */
[----:B01----:R-:W-:Y:S01]  /*31a00*/  ENDCOLLECTIVE ;  /* 0x000000000000791b */ /* 0x003fe20003800000 */
.L_x_5660:
        /* <DEDUP_REMOVED lines=8> */
.L_x_5661:
[----:B------:R-:W-:Y:S02]  /*31a90*/  IMAD.MOV.U32 R13, RZ, RZ, R33 ;  /* 0x000000ffff0d7224 */ /* 0x000fe400078e0021 */
[----:B------:R-:W-:Y:S02]  /*31aa0*/  IMAD.MOV.U32 R12, RZ, RZ, R0 ;  /* 0x000000ffff0c7224 */ /* 0x000fe400078e0000 */
[----:B------:R-:W-:-:S07]  /*31ab0*/  IMAD.MOV.U32 R31, RZ, RZ, R14 ;  /* 0x000000ffff1f7224 */ /* 0x000fce00078e000e */
[----:B------:R-:W-:Y:S05]  /*31ac0*/  WARPSYNC.COLLECTIVE R15, `(.L_x_5662) ;  /* 0x000000000f087348 */ /* 0x000fea0003c00000 */
[----:B------:R0:W1:Y:S02]  /*31ad0*/  SHFL.IDX P6, R14, R13, R12, R11 ;  /* 0x0000000c0d0e7389 */ /* 0x00006400000c000b */
[----:B01----:R-:W-:Y:S01]  /*31ae0*/  ENDCOLLECTIVE ;  /* 0x000000000000791b */ /* 0x003fe20003800000 */
.L_x_5662:
        /* <DEDUP_REMOVED lines=8> */
.L_x_5663:
[----:B------:R-:W-:Y:S02]  /*31b70*/  IMAD.MOV.U32 R13, RZ, RZ, R35 ;  /* 0x000000ffff0d7224 */ /* 0x000fe400078e0023 */
[----:B------:R-:W-:Y:S02]  /*31b80*/  IMAD.MOV.U32 R12, RZ, RZ, R0 ;  /* 0x000000ffff0c7224 */ /* 0x000fe400078e0000 */
[----:B------:R-:W-:-:S07]  /*31b90*/  IMAD.MOV.U32 R33, RZ, RZ, R14 ;  /* 0x000000ffff217224 */ /* 0x000fce00078e000e */
[----:B------:R-:W-:Y:S05]  /*31ba0*/  WARPSYNC.COLLECTIVE R15, `(.L_x_5664) ;  /* 0x000000000f087348 */ /* 0x000fea0003c00000 */
[----:B------:R0:W1:Y:S02]  /*31bb0*/  SHFL.IDX P6, R14, R13, R12, R11 ;  /* 0x0000000c0d0e7389 */ /* 0x00006400000c000b */
[----:B01----:R-:W-:Y:S01]  /*31bc0*/  ENDCOLLECTIVE ;  /* 0x000000000000791b */ /* 0x003fe20003800000 */
.L_x_5664:
        /* <DEDUP_REMOVED lines=8> */
.L_x_5665:
[----:B------:R-:W-:Y:S02]  /*31c50*/  IMAD.MOV.U32 R13, RZ, RZ, R37 ;  /* 0x000000ffff0d7224 */ /* 0x000fe400078e0025 */
[----:B------:R-:W-:Y:S02]  /*31c60*/  IMAD.MOV.U32 R12, RZ, RZ, R0 ;  /* 0x000000ffff0c7224 */ /* 0x000fe400078e0000 */
[----:B------:R-:W-:-:S07]  /*31c70*/  IMAD.MOV.U32 R35, RZ, RZ, R14 ;  /* 0x000000ffff237224 */ /* 0x000fce00078e000e */
[----:B------:R-:W-:Y:S05]  /*31c80*/  WARPSYNC.COLLECTIVE R15, `(.L_x_5666) ;  /* 0x000000000f087348 */ /* 0x000fea0003c00000 */
[----:B------:R0:W1:Y:S02]  /*31c90*/  SHFL.IDX P6, R14, R13, R12, R11 ;  /* 0x0000000c0d0e7389 */ /* 0x00006400000c000b */
[----:B01----:R-:W-:Y:S01]  /*31ca0*/  ENDCOLLECTIVE ;  /* 0x000000000000791b */ /* 0x003fe20003800000 */
.L_x_5666:
        /* <DEDUP_REMOVED lines=8> */
.L_x_5667:
[----:B------:R-:W-:Y:S02]  /*31d30*/  IMAD.MOV.U32 R13, RZ, RZ, R39 ;  /* 0x000000ffff0d7224 */ /* 0x000fe400078e0027 */
[----:B------:R-:W-:Y:S02]  /*31d40*/  IMAD.MOV.U32 R12, RZ, RZ, R0 ;  /* 0x000000ffff0c7224 */ /* 0x000fe400078e0000 */
[----:B------:R-:W-:-:S07]  /*31d50*/  IMAD.MOV.U32 R37, RZ, RZ, R14 ;  /* 0x000000ffff257224 */ /* 0x000fce00078e000e */
[----:B------:R-:W-:Y:S05]  /*31d60*/  WARPSYNC.COLLECTIVE R15, `(.L_x_5668) ;  /* 0x000000000f087348 */ /* 0x000fea0003c00000 */
[----:B------:R0:W1:Y:S02]  /*31d70*/  SHFL.IDX P6, R14, R13, R12, R11 ;  /* 0x0000000c0d0e7389 */ /* 0x00006400000c000b */
[----:B01----:R-:W-:Y:S01]  /*31d80*/  ENDCOLLECTIVE ;  /* 0x000000000000791b */ /* 0x003fe20003800000 */
.L_x_5668:
        /* <DEDUP_REMOVED lines=8> */
.L_x_5669:
[----:B------:R-:W-:Y:S02]  /*31e10*/  IMAD.MOV.U32 R13, RZ, RZ, R41 ;  /* 0x000000ffff0d7224 */ /* 0x000fe400078e0029 */
[----:B------:R-:W-:Y:S02]  /*31e20*/  IMAD.MOV.U32 R12, RZ, RZ, R0 ;  /* 0x000000ffff0c7224 */ /* 0x000fe400078e0000 */
[----:B------:R-:W-:-:S07]  /*31e30*/  IMAD.MOV.U32 R39, RZ, RZ, R14 ;  /* 0x000000ffff277224 */ /* 0x000fce00078e000e */
[----:B------:R-:W-:Y:S05]  /*31e40*/  WARPSYNC.COLLECTIVE R15, `(.L_x_5670) ;  /* 0x000000000f087348 */ /* 0x000fea0003c00000 */
[----:B------:R0:W1:Y:S02]  /*31e50*/  SHFL.IDX P6, R14, R13, R12, R11 ;  /* 0x0000000c0d0e7389 */ /* 0x00006400000c000b */
[----:B01----:R-:W-:Y:S01]  /*31e60*/  ENDCOLLECTIVE ;  /* 0x000000000000791b */ /* 0x003fe20003800000 */
.L_x_5670:
        /* <DEDUP_REMOVED lines=8> */
.L_x_5671:
[----:B------:R-:W-:Y:S02]  /*31ef0*/  IMAD.MOV.U32 R13, RZ, RZ, R43 ;  /* 0x000000ffff0d7224 */ /* 0x000fe400078e002b */
[----:B------:R-:W-:Y:S02]  /*31f00*/  IMAD.MOV.U32 R12, RZ, RZ, R0 ;  /* 0x000000ffff0c7224 */ /* 0x000fe400078e0000 */
[----:B------:R-:W-:-:S07]  /*31f10*/  IMAD.MOV.U32 R62, RZ, RZ, R14 ;  /* 0x000000ffff3e7224 */ /* 0x000fce00078e000e */
[----:B------:R-:W-:Y:S05]  /*31f20*/  WARPSYNC.COLLECTIVE R15, `(.L_x_5672) ;  /* 0x000000000f087348 */ /* 0x000fea0003c00000 */
[----:B------:R0:W1:Y:S02]  /*31f30*/  SHFL.IDX P6, R14, R13, R12, R11 ;  /* 0x0000000c0d0e7389 */ /* 0x00006400000c000b */
[----:B01----:R-:W-:Y:S01]  /*31f40*/  ENDCOLLECTIVE ;  /* 0x000000000000791b */ /* 0x003fe20003800000 */
.L_x_5672:
        /* <DEDUP_REMOVED lines=8> */
.L_x_5673:
[----:B------:R-:W-:Y:S02]  /*31fd0*/  IMAD.MOV.U32 R13, RZ, RZ, R45 ;  /* 0x000000ffff0d7224 */ /* 0x000fe400078e002d */
[----:B------:R-:W-:Y:S02]  /*31fe0*/  IMAD.MOV.U32 R12, RZ, RZ, R0 ;  /* 0x000000ffff0c7224 */ /* 0x000fe400078e0000 */
[----:B------:R-:W-:-:S07]  /*31ff0*/  IMAD.MOV.U32 R64, RZ, RZ, R14 ;  /* 0x000000ffff407224 */ /* 0x000fce00078e000e */
[----:B------:R-:W-:Y:S05]  /*32000*/  WARPSYNC.COLLECTIVE R15, `(.L_x_5674) ;  /* 0x000000000f087348 */ /* 0x000fea0003c00000 */
[----:B------:R0:W1:Y:S02]  /*32010*/  SHFL.IDX P6, R14, R13, R12, R11 ;  /* 0x0000000c0d0e7389 */ /* 0x00006400000c000b */
[----:B01----:R-:W-:Y:S01]  /*32020*/  ENDCOLLECTIVE ;  /* 0x000000000000791b */ /* 0x003fe20003800000 */
.L_x_5674:
[----:B------:R-:W-:Y:S01]  /*32030*/  IMAD.MOV.U32 R13, RZ, RZ, R66 ;  /* 0x000000ffff0d7224 */ /* 0x000fe200078e0042 */
[----:B------:R-:W-:Y:S01]  /*32040*/  MOV R12, R3 ;  /* 0x00000003000c7202 */ /* 0x000fe20000000f00 */
[----:B------:R-:W-:-:S07]  /*32050*/  IMAD.MOV.U32 R45, RZ, RZ, R14 ;  /* 0x000000ffff2d7224 */ /* 0x000fce00078e000e */
[----:B------:R-:W-:Y:S05]  /*32060*/  WARPSYNC.COLLECTIVE R15, `(.L_x_5675) ;  /* 0x000000000f087348 */ /* 0x000fea0003c00000 */
[----:B------:R0:W1:Y:S02]  /*32070*/  SHFL.IDX P6, R14, R13, R12, R11 ;  /* 0x0000000c0d0e7389 */ /* 0x00006400000c000b */
[----:B01----:R-:W-:Y:S01]  /*32080*/  ENDCOLLECTIVE ;  /* 0x000000000000791b */ /* 0x003fe20003800000 */
.L_x_5675:
[----:B------:R-:W-:Y:S02]  /*32090*/  IMAD.MOV.U32 R13, RZ, RZ, R47 ;  /* 0x000000ffff0d7224 */ /* 0x000fe400078e002f */
[----:B------:R-:W-:Y:S02]  /*320a0*/  IMAD.MOV.U32 R12, RZ, RZ, R0 ;  /* 0x000000ffff0c7224 */ /* 0x000fe400078e0000 */
[----:B------:R-:W-:-:S07]  /*320b0*/  IMAD.MOV.U32 R66, RZ, RZ, R14 ;  /* 0x000000ffff427224 */ /* 0x000fce00078e000e */
[----:B------:R-:W-:Y:S05]  /*320c0*/  WARPSYNC.COLLECTIVE R15, `(.L_x_5676) ;  /* 0x000000000f087348 */ /* 0x000fea0003c00000 */
[----:B------:R0:W1:Y:S02]  /*320d0*/  SHFL.IDX P6, R14, R13, R12, R11 ;  /* 0x0000000c0d0e7389 */ /* 0x00006400000c000b */
[----:B01----:R-:W-:Y:S01]  /*320e0*/  ENDCOLLECTIVE ;  /* 0x000000000000791b */ /* 0x003fe20003800000 */
.L_x_5676:
[----:B------:R-:W-:Y:S01]  /*320f0*/  IMAD.MOV.U32 R13, RZ, RZ, R68 ;  /* 0x000000ffff0d7224 */ /* 0x000fe200078e0044 */
[----:B------:R-:W-:Y:S01]  /*32100*/  MOV R12, R3 ;  /* 0x00000003000c7202 */ /* 0x000fe20000000f00 */
[----:B------:R-:W-:-:S07]  /*32110*/  IMAD.MOV.U32 R47, RZ, RZ, R14 ;  /* 0x000000ffff2f7224 */ /* 0x000fce00078e000e */
[----:B------:R-:W-:Y:S05]  /*32120*/  WARPSYNC.COLLECTIVE R15, `(.L_x_5677) ;  /* 0x000000000f087348 */ /* 0x000fea0003c00000 */
[----:B------:R0:W1:Y:S02]  /*32130*/  SHFL.IDX P6, R14, R13, R12, R11 ;  /* 0x0000000c0d0e7389 */ /* 0x00006400000c000b */
[----:B01----:R-:W-:Y:S01]  /*32140*/  ENDCOLLECTIVE ;  /* 0x000000000000791b */ /* 0x003fe20003800000 */
.L_x_5677:
[----:B------:R-:W-:Y:S02]  /*32150*/  IMAD.MOV.U32 R13, RZ, RZ, R49 ;  /* 0x000000ffff0d7224 */ /* 0x000fe400078e0031 */
[----:B------:R-:W-:Y:S02]  /*32160*/  IMAD.MOV.U32 R12, RZ, RZ, R0 ;  /* 0x000000ffff0c7224 */ /* 0x000fe400078e0000 */
[----:B------:R-:W-:-:S07]  /*32170*/  IMAD.MOV.U32 R68, RZ, RZ, R14 ;  /* 0x000000ffff447224 */ /* 0x000fce00078e000e */
[----:B------:R-:W-:Y:S05]  /*32180*/  WARPSYNC.COLLECTIVE R15, `(.L_x_5678) ;  /* 0x000000000f087348 */ /* 0x000fea0003c00000 */
[----:B------:R0:W1:Y:S02]  /*32190*/  SHFL.IDX P6, R14, R13, R12, R11 ;  /* 0x0000000c0d0e7389 */ /* 0x00006400000c000b */
[----:B01----:R-:W-:Y:S01]  /*321a0*/  ENDCOLLECTIVE ;  /* 0x000000000000791b */ /* 0x003fe20003800000 */
.L_x_5678:
        /* <DEDUP_REMOVED lines=8> */
.L_x_5679:
[----:B------:R-:W-:Y:S02]  /*32230*/  IMAD.MOV.U32 R13, RZ, RZ, R51 ;  /* 0x000000ffff0d7224 */ /* 0x000fe400078e0033 */
[----:B------:R-:W-:Y:S02]  /*32240*/  IMAD.MOV.U32 R12, RZ, RZ, R0 ;  /* 0x000000ffff0c7224 */ /* 0x000fe400078e0000 */
[----:B------:R-:W-:-:S07]  /*32250*/  IMAD.MOV.U32 R70, RZ, RZ, R14 ;  /* 0x000000ffff467224 */ /* 0x000fce00078e000e */
[----:B------:R-:W-:Y:S05]  /*32260*/  WARPSYNC.COLLECTIVE R15, `(.L_x_5680) ;  /* 0x000000000f087348 */ /* 0x000fea0003c00000 */
[----:B------:R0:W1:Y:S02]  /*32270*/  SHFL.IDX P6, R14, R13, R12, R11 ;  /* 0x0000000c0d0e7389 */ /* 0x00006400000c000b */
[----:B01----:R-:W-:Y:S01]  /*32280*/  ENDCOLLECTIVE ;  /* 0x000000000000791b */ /* 0x003fe20003800000 */
.L_x_5680:
        /* <DEDUP_REMOVED lines=8> */
.L_x_5681:
[----:B------:R-:W-:Y:S02]  /*32310*/  IMAD.MOV.U32 R13, RZ, RZ, R53 ;  /* 0x000000ffff0d7224 */ /* 0x000fe400078e0035 */
[----:B------:R-:W-:Y:S02]  /*32320*/  IMAD.MOV.U32 R12, RZ, RZ, R0 ;  /* 0x000000ffff0c7224 */ /* 0x000fe400078e0000 */
[----:B------:R-:W-:-:S07]  /*32330*/  IMAD.MOV.U32 R72, RZ, RZ, R14 ;  /* 0x000000ffff487224 */ /* 0x000fce00078e000e */
[----:B------:R-:W-:Y:S05]  /*32340*/  WARPSYNC.COLLECTIVE R15, `(.L_x_5682) ;  /* 0x000000000f087348 */ /* 0x000fea0003c00000 */
[----:B------:R0:W1:Y:S02]  /*32350*/  SHFL.IDX P6, R14, R13, R12, R11 ;  /* 0x0000000c0d0e7389 */ /* 0x00006400000c000b */
[----:B01----:R-:W-:Y:S01]  /*32360*/  ENDCOLLECTIVE ;  /* 0x000000000000791b */ /* 0x003fe20003800000 */
.L_x_5682:
        /* <DEDUP_REMOVED lines=8> */
.L_x_5683:
[----:B------:R-:W-:Y:S02]  /*323f0*/  IMAD.MOV.U32 R13, RZ, RZ, R55 ;  /* 0x000000ffff0d7224 */ /* 0x000fe400078e0037 */
[----:B------:R-:W-:Y:S02]  /*32400*/  IMAD.MOV.U32 R12, RZ, RZ, R0 ;  /* 0x000000ffff0c7224 */ /* 0x000fe400078e0000 */
[----:B------:R-:W-:-:S07]  /*32410*/  IMAD.MOV.U32 R74, RZ, RZ, R14 ;  /* 0x000000ffff4a7224 */ /* 0x000fce00078e000e */
[----:B------:R-:W-:Y:S05]  /*32420*/  WARPSYNC.COLLECTIVE R15, `(.L_x_5684) ;  /* 0x000000000f087348 */ /* 0x000fea0003c00000 */
[----:B------:R0:W1:Y:S02]  /*32430*/  SHFL.IDX P6, R14, R13, R12, R11 ;  /* 0x0000000c0d0e7389 */ /* 0x00006400000c000b */
[----:B01----:R-:W-:Y:S01]  /*32440*/  ENDCOLLECTIVE ;  /* 0x000000000000791b */ /* 0x003fe20003800000 */
.L_x_5684:
        /* <DEDUP_REMOVED lines=8> */
.L_x_5685:
[----:B------:R-:W-:Y:S02]  /*324d0*/  IMAD.MOV.U32 R13, RZ, RZ, R57 ;  /* 0x000000ffff0d7224 */ /* 0x000fe400078e0039 */
[----:B------:R-:W-:Y:S02]  /*324e0*/  IMAD.MOV.U32 R12, RZ, RZ, R0 ;  /* 0x000000ffff0c7224 */ /* 0x000fe400078e0000 */
[----:B------:R-:W-:-:S07]  /*324f0*/  IMAD.MOV.U32 R76, RZ, RZ, R14 ;  /* 0x000000ffff4c7224 */ /* 0x000fce00078e000e */
[----:B------:R-:W-:Y:S05]  /*32500*/  WARPSYNC.COLLECTIVE R15, `(.L_x_5686) ;  /* 0x000000000f087348 */ /* 0x000fea0003c00000 */
[----:B------:R0:W1:Y:S02]  /*32510*/  SHFL.IDX P6, R14, R13, R12, R11 ;  /* 0x0000000c0d0e7389 */ /* 0x00006400000c000b */
[----:B01----:R-:W-:Y:S01]  /*32520*/  ENDCOLLECTIVE ;  /* 0x000000000000791b */ /* 0x003fe20003800000 */
.L_x_5686:
[----:B------:R-:W-:Y:S01]  /*32530*/  SEL R41, R55, R76, P0 ;  /* 0x0000004c37297207 */ /* 0x000fe20000000000 */
[----:B------:R-:W-:Y:S01]  /*32540*/  IMAD.MOV.U32 R13, RZ, RZ, R78 ;  /* 0x000000ffff0d7224 */ /* 0x000fe200078e004e */
[----:B------:R-:W-:Y:S01]  /*32550*/  MOV R12, R3 ;  /* 0x00000003000c7202 */ /* 0x000fe20000000f00 */
[----:B------:R-:W-:-:S07]  /*32560*/  IMAD.MOV.U32 R57, RZ, RZ, R14 ;  /* 0x000000ffff397224 */ /* 0x000fce00078e000e */
[----:B------:R-:W-:Y:S05]  /*32570*/  WARPSYNC.COLLECTIVE R15, `(.L_x_5687) ;  /* 0x000000000f087348 */ /* 0x000fea0003c00000 */
[----:B------:R0:W1:Y:S02]  /*32580*/  SHFL.IDX P6, R14, R13, R12, R11 ;  /* 0x0000000c0d0e7389 */ /* 0x00006400000c000b */
[----:B01----:R-:W-:Y:S01]  /*32590*/  ENDCOLLECTIVE ;  /* 0x000000000000791b */ /* 0x003fe20003800000 */
.L_x_5687:
[----:B------:R-:W-:Y:S02]  /*325a0*/  IMAD.MOV.U32 R13, RZ, RZ, R59 ;  /* 0x000000ffff0d7224 */ /* 0x000fe400078e003b */
[----:B------:R-:W-:Y:S02]  /*325b0*/  IMAD.MOV.U32 R12, RZ, RZ, R0 ;  /* 0x000000ffff0c7224 */ /* 0x000fe400078e0000 */
[----:B------:R-:W-:-:S07]  /*325c0*/  IMAD.MOV.U32 R78, RZ, RZ, R14 ;  /* 0x000000ffff4e7224 */ /* 0x000fce00078e000e */
[----:B------:R-:W-:Y:S05]  /*325d0*/  WARPSYNC.COLLECTIVE R15, `(.L_x_5688) ;  /* 0x000000000f087348 */ /* 0x000fea0003c00000 */
[----:B------:R0:W1:Y:S02]  /*325e0*/  SHFL.IDX P6, R14, R13, R12, R11 ;  /* 0x0000000c0d0e7389 */ /* 0x00006400000c000b */
[----:B01----:R-:W-:Y:S01]  /*325f0*/  ENDCOLLECTIVE ;  /* 0x000000000000791b */ /* 0x003fe20003800000 */
.L_x_5688:
[----:B------:R-:W-:Y:S01]  /*32600*/  SEL R47, R78, R57, P0 ;  /* 0x000000394e2f7207 */ /* 0x000fe20000000000 */
[----:B------:R-:W-:Y:S01]  /*32610*/  IMAD.MOV.U32 R13, RZ, RZ, R80 ;  /* 0x000000ffff0d7224 */ /* 0x000fe200078e0050 */
[----:B------:R-:W-:Y:S01]  /*32620*/  MOV R12, R3 ;  /* 0x00000003000c7202 */ /* 0x000fe20000000f00 */
[----:B------:R-:W-:-:S07]  /*32630*/  IMAD.MOV.U32 R59, RZ, RZ, R14 ;  /* 0x000000ffff3b7224 */ /* 0x000fce00078e000e */
[----:B------:R-:W-:Y:S05]  /*32640*/  WARPSYNC.COLLECTIVE R15, `(.L_x_5689) ;  /* 0x000000000f087348 */ /* 0x000fea0003c00000 */
[----:B------:R0:W1:Y:S02]  /*32650*/  SHFL.IDX P6, R14, R13, R12, R11 ;  /* 0x0000000c0d0e7389 */ /* 0x00006400000c000b */
[----:B01----:R-:W-:Y:S01]  /*32660*/  ENDCOLLECTIVE ;  /* 0x000000000000791b */ /* 0x003fe20003800000 */
.L_x_5689:
[----:B------:R-:W-:Y:S02]  /*32670*/  IMAD.MOV.U32 R13, RZ, RZ, R63 ;  /* 0x000000ffff0d7224 */ /* 0x000fe400078e003f */
[----:B------:R-:W-:Y:S02]  /*32680*/  IMAD.MOV.U32 R12, RZ, RZ, R0 ;  /* 0x000000ffff0c7224 */ /* 0x000fe400078e0000 */
[----:B------:R-:W-:-:S07]  /*32690*/  IMAD.MOV.U32 R80, RZ, RZ, R14 ;  /* 0x000000ffff507224 */ /* 0x000fce00078e000e */
[----:B------:R-:W-:Y:S05]  /*326a0*/  WARPSYNC.COLLECTIVE R15, `(.L_x_5690) ;  /* 0x000000000f087348 */ /* 0x000fea0003c00000 */
[----:B------:R0:W1:Y:S02]  /*326b0*/  SHFL.IDX P6, R14, R13, R12, R11 ;  /* 0x0000000c0d0e7389 */ /* 0x00006400000c000b */
[----:B01----:R-:W-:Y:S01]  /*326c0*/  ENDCOLLECTIVE ;  /* 0x000000000000791b */ /* 0x003fe20003800000 */
.L_x_5690:
        /* <DEDUP_REMOVED lines=8> */
.L_x_5691:
[----:B------:R-:W-:Y:S02]  /*32750*/  IMAD.MOV.U32 R13, RZ, RZ, R65 ;  /* 0x000000ffff0d7224 */ /* 0x000fe400078e0041 */
[----:B------:R-:W-:Y:S02]  /*32760*/  IMAD.MOV.U32 R12, RZ, RZ, R0 ;  /* 0x000000ffff0c7224 */ /* 0x000fe400078e0000 */
[----:B------:R-:W-:-:S07]  /*32770*/  IMAD.MOV.U32 R82, RZ, RZ, R14 ;  /* 0x000000ffff527224 */ /* 0x000fce00078e000e */
[----:B------:R-:W-:Y:S05]  /*32780*/  WARPSYNC.COLLECTIVE R15, `(.L_x_5692) ;  /* 0x000000000f087348 */ /* 0x000fea0003c00000 */
[----:B------:R0:W1:Y:S02]  /*32790*/  SHFL.IDX P6, R14, R13, R12, R11 ;  /* 0x0000000c0d0e7389 */ /* 0x00006400000c000b */
[----:B01----:R-:W-:Y:S01]  /*327a0*/  ENDCOLLECTIVE ;  /* 0x000000000000791b */ /* 0x003fe20003800000 */
.L_x_5692:
[----:B------:R-:W-:Y:S01]  /*327b0*/  SEL R53, R63, R82, P0 ;  /* 0x000000523f357207 */ /* 0x000fe20000000000 */
[----:B------:R-:W-:Y:S01]  /*327c0*/  IMAD.MOV.U32 R13, RZ, RZ, R84 ;  /* 0x000000ffff0d7224 */ /* 0x000fe200078e0054 */
[----:B------:R-:W-:Y:S01]  /*327d0*/  MOV R12, R3 ;  /* 0x00000003000c7202 */ /* 0x000fe20000000f00 */
[----:B------:R-:W-:-:S07]  /*327e0*/  IMAD.MOV.U32 R65, RZ, RZ, R14 ;  /* 0x000000ffff417224 */ /* 0x000fce00078e000e */
[----:B------:R-:W-:Y:S05]  /*327f0*/  WARPSYNC.COLLECTIVE R15, `(.L_x_5693) ;  /* 0x000000000f087348 */ /* 0x000fea0003c00000 */
[----:B------:R0:W1:Y:S02]  /*32800*/  SHFL.IDX P6, R14, R13, R12, R11 ;  /* 0x0000000c0d0e7389 */ /* 0x00006400000c000b */
[----:B01----:R-:W-:Y:S01]  /*32810*/  ENDCOLLECTIVE ;  /* 0x000000000000791b */ /* 0x003fe20003800000 */
.L_x_5693:
        /* <DEDUP_REMOVED lines=11> */
.L_x_5474:
[----:B------:R-:W-:Y:S01]  /*328d0*/  IMAD.MOV.U32 R13, RZ, RZ, R2 ;  /* 0x000000ffff0d7224 */ /* 0x000fe200078e0002 */
[----:B------:R-:W-:Y:S01]  /*328e0*/  MOV R15, 0xffffffff ;  /* 0xffffffff000f7802 */ /* 0x000fe20000000f00 */
[----:B------:R-:W-:Y:S02]  /*328f0*/  IMAD.MOV.U32 R12, RZ, RZ, RZ ;  /* 0x000000ffff0c7224 */ /* 0x000fe400078e00ff */
[----:B------:R-:W-:-:S07]  /*32900*/  IMAD.MOV.U32 R11, RZ, RZ, 0x181f ;  /* 0x0000181fff0b7424 */ /* 0x000fce00078e00ff */
[----:B0-----:R-:W-:Y:S05]  /*32910*/  WARPSYNC.COLLECTIVE R15, `(.L_x_5695) ;  /* 0x000000000f087348 */ /* 0x001fea0003c00000 */
[----:B------:R1:W2:Y:S02]  /*32920*/  SHFL.IDX P6, R14, R13, R12, R11 ;  /* 0x0000000c0d0e7389 */ /* 0x0002a400000c000b */
[----:B012---:R-:W-:Y:S01]  /*32930*/  ENDCOLLECTIVE ;  /* 0x000000000000791b */ /* 0x007fe20003800000 */
.L_x_5695:
[----:B------:R-:W-:Y:S02]  /*32940*/  IMAD.MOV.U32 R13, RZ, RZ, R0 ;  /* 0x000000ffff0d7224 */ /* 0x000fe400078e0000 */
[----:B------:R-:W-:-:S07]  /*32950*/  IMAD.MOV.U32 R3, RZ, RZ, R14 ;  /* 0x000000ffff037224 */ /* 0x000fce00078e000e */
[----:B------:R-:W-:Y:S05]  /*32960*/  WARPSYNC.COLLECTIVE R15, `(.L_x_5696) ;  /* 0x000000000f087348 */ /* 0x000fea0003c00000 */
[----:B------:R0:W1:Y:S02]  /*32970*/  SHFL.IDX P6, R14, R13, R12, R11 ;  /* 0x0000000c0d0e7389 */ /* 0x00006400000c000b */
[----:B01----:R-:W-:Y:S01]  /*32980*/  ENDCOLLECTIVE ;  /* 0x000000000000791b */ /* 0x003fe20003800000 */
.L_x_5696:
[----:B------:R-:W-:Y:S05]  /*32990*/  BRA `(.L_x_5697) ;  /* 0xffffff5400947947 */ /* 0x000fea000383ffff */
.L_x_5477:
[----:B------:R-:W-:Y:S01]  /*329a0*/  BSSY B1, `(.L_x_5698) ;  /* 0x0000008000017945 */ /* 0x000fe20003800000 */
[----:B------:R-:W-:Y:S01]  /*329b0*/  IMAD.MOV.U32 R13, RZ, RZ, R2 ;  /* 0x000000ffff0d7224 */ /* 0x000fe200078e0002 */
[----:B----4-:R-:W-:Y:S01]  /*329c0*/  MOV R15, 0xffffffff ;  /* 0xffffffff000f7802 */ /* 0x010fe20000000f00 */
[----:B------:R-:W-:Y:S02]  /*329d0*/  IMAD.MOV.U32 R12, RZ, RZ, 0x1 ;  /* 0x00000001ff0c7424 */ /* 0x000fe400078e00ff */
[----:B------:R-:W-:-:S07]  /*329e0*/  IMAD.MOV.U32 R11, RZ, RZ, 0x181f ;  /* 0x0000181fff0b7424 */ /* 0x000fce00078e00ff */
[----:B0123--:R-:W-:Y:S05]  /*329f0*/  WARPSYNC.COLLECTIVE R15, `(.L_x_5699) ;  /* 0x000000000f087348 */ /* 0x00ffea0003c00000 */
[----:B---3--:R3:W4:Y:S02]  /*32a00*/  SHFL.IDX P6, R14, R13, R12, R11 ;  /* 0x0000000c0d0e7389 */ /* 0x00872400000c000b */
[----:B01234-:R-:W-:Y:S01]  /*32a10*/  ENDCOLLECTIVE ;  /* 0x000000000000791b */ /* 0x01ffe20003800000 */
.L_x_5699:
[----:B------:R-:W-:Y:S05]  /*32a20*/  BSYNC B1 ;  /* 0x0000000000017941 */ /* 0x000fea0003800000 */
.L_x_5698:
        /* <DEDUP_REMOVED lines=8> */
.L_x_5700:
[----:B------:R-:W-:Y:S05]  /*32ab0*/  BRA `(.L_x_5701) ;  /* 0xffffff5400c47947 */ /* 0x000fea000383ffff */
.L_x_5480:
[----:B------:R-:W-:Y:S01]  /*32ac0*/  BSSY B1, `(.L_x_5702) ;  /* 0x0000008000017945 */ /* 0x000fe20003800000 */
[----:B------:R-:W-:Y:S01]  /*32ad0*/  MOV R13, R2 ;  /* 0x00000002000d7202 */ /* 0x000fe20000000f00 */
[----:B------:R-:W-:Y:S02]  /*32ae0*/  IMAD.MOV.U32 R12, RZ, RZ, 0x2 ;  /* 0x00000002ff0c7424 */ /* 0x000fe400078e00ff */
[----:B------:R-:W-:Y:S02]  /*32af0*/  IMAD.MOV.U32 R11, RZ, RZ, 0x181f ;  /* 0x0000181fff0b7424 */ /* 0x000fe400078e00ff */
[----:B----4-:R-:W-:-:S07]  /*32b00*/  IMAD.MOV.U32 R15, RZ, RZ, -0x1 ;  /* 0xffffffffff0f7424 */ /* 0x010fce00078e00ff */
[----:B0123--:R-:W-:Y:S05]  /*32b10*/  WARPSYNC.COLLECTIVE R15, `(.L_x_5703) ;  /* 0x000000000f087348 */ /* 0x00ffea0003c00000 */
[----:B---3--:R3:W4:Y:S02]  /*32b20*/  SHFL.IDX P6, R14, R13, R12, R11 ;  /* 0x0000000c0d0e7389 */ /* 0x00872400000c000b */
[----:B01234-:R-:W-:Y:S01]  /*32b30*/  ENDCOLLECTIVE ;  /* 0x000000000000791b */ /* 0x01ffe20003800000 */
.L_x_5703:
[----:B------:R-:W-:Y:S05]  /*32b40*/  BSYNC B1 ;  /* 0x0000000000017941 */ /* 0x000fea0003800000 */
.L_x_5702:
        /* <DEDUP_REMOVED lines=8> */
.L_x_5704:
[----:B------:R-:W-:Y:S05]  /*32bd0*/  BRA `(.L_x_5705) ;  /* 0xffffff5400f07947 */ /* 0x000fea000383ffff */
.L_x_5483:
[----:B------:R-:W-:Y:S01]  /*32be0*/  BSSY B1, `(.L_x_5706) ;  /* 0x0000008000017945 */ /* 0x000fe20003800000 */
[----:B------:R-:W-:Y:S01]  /*32bf0*/  IMAD.MOV.U32 R13, RZ, RZ, R2 ;  /* 0x000000ffff0d7224 */ /* 0x000fe200078e0002 */
[----:B0-----:R-:W-:Y:S01]  /*32c00*/  MOV R15, 0xffffffff ;  /* 0xffffffff000f7802 */ /* 0x001fe20000000f00 */
[----:B------:R-:W-:Y:S02]  /*32c10*/  IMAD.MOV.U32 R12, RZ, RZ, 0x3 ;  /* 0x00000003ff0c7424 */ /* 0x000fe400078e00ff */
[----:B------:R-:W-:-:S07]  /*32c20*/  IMAD.MOV.U32 R11, RZ, RZ, 0x181f ;  /* 0x0000181fff0b7424 */ /* 0x000fce00078e00ff */
[----:B-1234-:R-:W-:Y:S05]  /*32c30*/  WARPSYNC.COLLECTIVE R15, `(.L_x_5707) ;  /* 0x000000000f087348 */ /* 0x01efea0003c00000 */
[----:B----4-:R0:W4:Y:S02]  /*32c40*/  SHFL.IDX P6, R14, R13, R12, R11 ;  /* 0x0000000c0d0e7389 */ /* 0x01012400000c000b */
[----:B01234-:R-:W-:Y:S01]  /*32c50*/  ENDCOLLECTIVE ;  /* 0x000000000000791b */ /* 0x01ffe20003800000 */
.L_x_5707:
[----:B------:R-:W-:Y:S05]  /*32c60*/  BSYNC B1 ;  /* 0x0000000000017941 */ /* 0x000fea0003800000 */
.L_x_5706:
        /* <DEDUP_REMOVED lines=8> */
.L_x_5708:
[----:B------:R-:W-:Y:S05]  /*32cf0*/  BRA `(.L_x_5709) ;  /* 0xffffff58001c7947 */ /* 0x000fea000383ffff */
.L_x_5500:
[----:B------:R-:W1:Y:S01]  /*32d00*/  S2R R6, SR_TID.X ;  /* 0x0000000000067919 */ /* 0x000e620000002100 */
[----:B------:R-:W-:Y:S01]  /*32d10*/  BSSY B1, `(.L_x_5710) ;  /* 0x000000a000017945 */ /* 0x000fe20003800000 */
[----:B------:R-:W-:Y:S02]  /*32d20*/  IMAD.MOV.U32 R12, RZ, RZ, RZ ;  /* 0x000000ffff0c7224 */ /* 0x000fe400078e00ff */
[----:B------:R-:W-:Y:S02]  /*32d30*/  IMAD.MOV.U32 R11, RZ, RZ, 0x1f ;  /* 0x0000001fff0b7424 */ /* 0x000fe400078e00ff */
[----:B------:R-:W-:Y:S01]  /*32d40*/  IMAD.MOV.U32 R15, RZ, RZ, -0x1 ;  /* 0xffffffffff0f7424 */ /* 0x000fe200078e00ff */
[----:B-1----:R-:W-:-:S04]  /*32d50*/  SHF.R.U32.HI R6, RZ, 0x5, R6 ;  /* 0x00000005ff067819 */ /* 0x002fc80000011606 */
[----:B------:R-:W-:-:S04]  /*32d60*/  LOP3.LUT R6, R6, 0x3, RZ, 0xc0, !PT ;  /* 0x0000000306067812 */ /* 0x000fc800078ec0ff */
[----:B0-----:R-:W-:-:S07]  /*32d70*/  MOV R13, R6 ;  /* 0x00000006000d7202 */ /* 0x001fce0000000f00 */
[----:B------:R-:W-:Y:S05]  /*32d80*/  WARPSYNC.COLLECTIVE R15, `(.L_x_5711) ;  /* 0x000000000f087348 */ /* 0x000fea0003c00000 */
[----:B------:R0:W1:Y:S02]  /*32d90*/  SHFL.IDX P6, R14, R13, R12, R11 ;  /* 0x0000000c0d0e7389 */ /* 0x00006400000c000b */
[----:B01----:R-:W-:Y:S01]  /*32da0*/  ENDCOLLECTIVE ;  /* 0x000000000000791b */ /* 0x003fe20003800000 */
.L_x_5711:
[----:B------:R-:W-:Y:S05]  /*32db0*/  BSYNC B1 ;  /* 0x0000000000017941 */ /* 0x000fea0003800000 */
.L_x_5710:
[----:B------:R-:W-:Y:S05]  /*32dc0*/  BRA `(.L_x_5712) ;  /* 0xffffff7000107947 */ /* 0x000fea000383ffff */
.L_x_5502:
[----:B------:R-:W-:Y:S01]  /*32dd0*/  BSSY B1, `(.L_x_5713) ;  /* 0x0000006000017945 */ /* 0x000fe20003800000 */
[----:B------:R-:W-:-:S07]  /*32de0*/  IMAD.MOV.U32 R15, RZ, RZ, -0x1 ;  /* 0xffffffffff0f7424 */ /* 0x000fce00078e00ff */
[----:B01----:R-:W-:Y:S05]  /*32df0*/  WARPSYNC.COLLECTIVE R15, `(.L_x_5714) ;  /* 0x000000000f0c7348 */ /* 0x003fea0003c00000 */
[----:B------:R-:W-:Y:S02]  /*32e00*/  ELECT P6, UR62, PT ;  /* 0x00000000003e782f */ /* 0x000fe400038c0000 */
[----:B------:R-:W-:Y:S01]  /*32e10*/  MOV R14, UR62 ;  /* 0x0000003e000e7c02 */ /* 0x000fe20008000f00 */
[----:B01----:R-:W-:Y:S10]  /*32e20*/  ENDCOLLECTIVE ;  /* 0x000000000000791b */ /* 0x003ff40003800000 */
.L_x_5714:
[----:B------:R-:W-:Y:S05]  /*32e30*/  BSYNC B1 ;  /* 0x0000000000017941 */ /* 0x000fea0003800000 */
.L_x_5713:
[----:B------:R-:W-:Y:S05]  /*32e40*/  BRA `(.L_x_5501) ;  /* 0xffffff7000087947 */ /* 0x000fea000383ffff */
.L_x_5504:
[----:B-1----:R-:W2:Y:S02]  /*32e50*/  LDL R4, [R1+0x4] ;  /* 0x0000040001047983 */ /* 0x002ea40000100800 */
[----:B--2---:R1:W2:Y:S02]  /*32e60*/  SYNCS.PHASECHK.TRANS64.TRYWAIT P0, [R4+URZ+0x33420], R3 ;  /* 0x03342003040075a7 */ /* 0x0042a4000800017f */
[----:B--2---:R-:W-:Y:S05]  /*32e70*/  @!P0 NANOSLEEP.SYNCS 0x989680 ;  /* 0x009896800000895d */ /* 0x004fea0003900000 */
[----:B------:R-:W2:Y:S02]  /*32e80*/  @!P0 SYNCS.PHASECHK.TRANS64 P0, [R4+URZ+0x33420], R3 ;  /* 0x03342003040085a7 */ /* 0x000ea4000800007f */
[----:B--2---:R-:W-:Y:S05]  /*32e90*/  @!P0 BRA `(.L_x_5504) ;  /* 0xfffffffc00ec8947 */ /* 0x004fea000383ffff */
[----:B------:R-:W-:Y:S05]  /*32ea0*/  BRA `(.L_x_5715) ;  /* 0xffffff7000187947 */ /* 0x000fea000383ffff */
.L_x_5508:
[----:B-1----:R1:W2:Y:S02]  /*32eb0*/  SYNCS.PHASECHK.TRANS64.TRYWAIT P0, [R5+URZ+0x334a0], R9 ;  /* 0x0334a009050075a7 */ /* 0x0022a4000800017f */
[----:B--2---:R-:W-:Y:S05]  /*32ec0*/  @!P0 NANOSLEEP.SYNCS 0x989680 ;  /* 0x009896800000895d */ /* 0x004fea0003900000 */
[----:B------:R-:W2:Y:S02]  /*32ed0*/  @!P0 SYNCS.PHASECHK.TRANS64 P0, [R5+URZ+0x334a0], R9 ;  /* 0x0334a009050085a7 */ /* 0x000ea4000800007f */
[----:B--2---:R-:W-:Y:S05]  /*32ee0*/  @!P0 BRA `(.L_x_5508) ;  /* 0xfffffffc00f08947 */ /* 0x004fea000383ffff */
[----:B------:R-:W-:Y:S05]  /*32ef0*/  BRA `(.L_x_5716) ;  /* 0xffffff7000407947 */ /* 0x000fea000383ffff */
.L_x_5515:
[----:B--2---:R2:W3:Y:S02]  /*32f00*/  SYNCS.PHASECHK.TRANS64.TRYWAIT P0, [R5+URZ+0x334c0], R9 ;  /* 0x0334c009050075a7 */ /* 0x0044e4000800017f */
[----:B---3--:R-:W-:Y:S05]  /*32f10*/  @!P0 NANOSLEEP.SYNCS 0x989680 ;  /* 0x009896800000895d */ /* 0x008fea0003900000 */
[----:B------:R-:W3:Y:S02]  /*32f20*/  @!P0 SYNCS.PHASECHK.TRANS64 P0, [R5+URZ+0x334c0], R9 ;  /* 0x0334c009050085a7 */ /* 0x000ee4000800007f */
[----:B---3--:R-:W-:Y:S05]  /*32f30*/  @!P0 BRA `(.L_x_5515) ;  /* 0xfffffffc00f08947 */ /* 0x008fea000383ffff */
[----:B------:R-:W-:Y:S05]  /*32f40*/  BRA `(.L_x_5717) ;  /* 0xffffff7400447947 */ /* 0x000fea000383ffff */
.L_x_5524:
[----:B-1----:R1:W2:Y:S02]  /*32f50*/  SYNCS.PHASECHK.TRANS64.TRYWAIT P1, [R7+URZ+0x334a0], R6 ;  /* 0x0334a006070075a7 */ /* 0x0022a4000802017f */
[----:B--2---:R-:W-:Y:S05]  /*32f60*/  @!P1 NANOSLEEP.SYNCS 0x989680 ;  /* 0x009896800000995d */ /* 0x004fea0003900000 */
[----:B------:R-:W2:Y:S02]  /*32f70*/  @!P1 SYNCS.PHASECHK.TRANS64 P1, [R7+URZ+0x334a0], R6 ;  /* 0x0334a006070095a7 */ /* 0x000ea4000802007f */
[----:B--2---:R-:W-:Y:S05]  /*32f80*/  @!P1 BRA `(.L_x_5524) ;  /* 0xfffffffc00f09947 */ /* 0x004fea000383ffff */
[----:B------:R-:W-:Y:S05]  /*32f90*/  BRA `(.L_x_5718) ;  /* 0xffffff7800947947 */ /* 0x000fea000383ffff */
.L_x_5531:
[----:B--2---:R2:W3:Y:S02]  /*32fa0*/  SYNCS.PHASECHK.TRANS64.TRYWAIT P1, [R7+URZ+0x334c0], R6 ;  /* 0x0334c006070075a7 */ /* 0x0044e4000802017f */
[----:B---3--:R-:W-:Y:S05]  /*32fb0*/  @!P1 NANOSLEEP.SYNCS 0x989680 ;  /* 0x009896800000995d */ /* 0x008fea0003900000 */
[----:B------:R-:W3:Y:S02]  /*32fc0*/  @!P1 SYNCS.PHASECHK.TRANS64 P1, [R7+URZ+0x334c0], R6 ;  /* 0x0334c006070095a7 */ /* 0x000ee4000802007f */
[----:B---3--:R-:W-:Y:S05]  /*32fd0*/  @!P1 BRA `(.L_x_5531) ;  /* 0xfffffffc00f09947 */ /* 0x008fea000383ffff */
[----:B------:R-:W-:Y:S05]  /*32fe0*/  BRA `(.L_x_5719) ;  /* 0xffffff7c00947947 */ /* 0x000fea000383ffff */
.L_x_5548:
[----:B------:R-:W1:Y:S01]  /*32ff0*/  S2R R4, SR_TID.X ;  /* 0x0000000000047919 */ /* 0x000e620000002100 */
[----:B------:R-:W-:Y:S01]  /*33000*/  BSSY B0, `(.L_x_5720) ;  /* 0x000000a000007945 */ /* 0x000fe20003800000 */
[----:B------:R-:W-:Y:S01]  /*33010*/  MOV R12, RZ ;  /* 0x000000ff000c7202 */ /* 0x000fe20000000f00 */
        /* <DEDUP_REMOVED lines=8> */
.L_x_5721:
[----:B------:R-:W-:Y:S05]  /*330a0*/  BSYNC B0 ;  /* 0x0000000000007941 */ /* 0x000fea0003800000 */
.L_x_5720:
[----:B------:R-:W-:Y:S05]  /*330b0*/  BRA `(.L_x_5722) ;  /* 0xffffff8800e07947 */ /* 0x000fea000383ffff */
.L_x_5550:
[----:B------:R-:W-:Y:S01]  /*330c0*/  BSSY B0, `(.L_x_5723) ;  /* 0x0000006000007945 */ /* 0x000fe20003800000 */
[----:B------:R-:W-:-:S07]  /*330d0*/  IMAD.MOV.U32 R15, RZ, RZ, -0x1 ;  /* 0xffffffffff0f7424 */ /* 0x000fce00078e00ff */
[----:B012---:R-:W-:Y:S05]  /*330e0*/  WARPSYNC.COLLECTIVE R15, `(.L_x_5724) ;  /* 0x000000000f0c7348 */ /* 0x007fea0003c00000 */
[----:B------:R-:W-:Y:S02]  /*330f0*/  ELECT P6, UR62, PT ;  /* 0x00000000003e782f */ /* 0x000fe400038c0000 */
[----:B------:R-:W-:Y:S01]  /*33100*/  MOV R14, UR62 ;  /* 0x0000003e000e7c02 */ /* 0x000fe20008000f00 */
[----:B012---:R-:W-:Y:S10]  /*33110*/  ENDCOLLECTIVE ;  /* 0x000000000000791b */ /* 0x007ff40003800000 */
.L_x_5724:
[----:B------:R-:W-:Y:S05]  /*33120*/  BSYNC B0 ;  /* 0x0000000000007941 */ /* 0x000fea0003800000 */
.L_x_5723:
[----:B------:R-:W-:Y:S05]  /*33130*/  BRA `(.L_x_5725) ;  /* 0xffffff8800ec7947 */ /* 0x000fea000383ffff */
.L_x_5552:
[----:B-1----:R1:W2:Y:S02]  /*33140*/  SYNCS.PHASECHK.TRANS64.TRYWAIT P0, [R2+URZ+0x33480], R4 ;  /* 0x03348004020075a7 */ /* 0x0022a4000800017f */
[----:B--2---:R-:W-:Y:S05]  /*33150*/  @!P0 NANOSLEEP.SYNCS 0x989680 ;  /* 0x009896800000895d */ /* 0x004fea0003900000 */
[----:B------:R-:W2:Y:S02]  /*33160*/  @!P0 SYNCS.PHASECHK.TRANS64 P0, [R2+URZ+0x33480], R4 ;  /* 0x03348004020085a7 */ /* 0x000ea4000800007f */
[----:B--2---:R-:W-:Y:S05]  /*33170*/  @!P0 BRA `(.L_x_5552) ;  /* 0xfffffffc00f08947 */ /* 0x004fea000383ffff */
[----:B------:R-:W-:Y:S05]  /*33180*/  BRA `(.L_x_5726) ;  /* 0xffffff8c00607947 */ /* 0x000fea000383ffff */
.L_x_5554:
[----:B--2---:R2:W3:Y:S02]  /*33190*/  SYNCS.PHASECHK.TRANS64.TRYWAIT P0, [R2+URZ+0x33440], R4 ;  /* 0x03344004020075a7 */ /* 0x0044e4000800017f */
[----:B---3--:R-:W-:Y:S05]  /*331a0*/  @!P0 NANOSLEEP.SYNCS 0x989680 ;  /* 0x009896800000895d */ /* 0x008fea0003900000 */
[----:B------:R-:W3:Y:S02]  /*331b0*/  @!P0 SYNCS.PHASECHK.TRANS64 P0, [R2+URZ+0x33440], R4 ;  /* 0x03344004020085a7 */ /* 0x000ee4000800007f */
[----:B---3--:R-:W-:Y:S05]  /*331c0*/  @!P0 BRA `(.L_x_5554) ;  /* 0xfffffffc00f08947 */ /* 0x008fea000383ffff */
[----:B------:R-:W-:Y:S05]  /*331d0*/  BRA `(.L_x_5727) ;  /* 0xffffff8c00e87947 */ /* 0x000fea000383ffff */
.L_x_5558:
        /* <DEDUP_REMOVED lines=8> */
[----:B--2---:R-:W-:Y:S01]  /*33260*/  IMAD R0, R11, R8, RZ ;  /* 0x000000080b007224 */ /* 0x004fe200078e02ff */
[----:B------:R-:W-:-:S04]  /*33270*/  MOV R11, 0x1c1f ;  /* 0x00001c1f000b7802 */ /* 0x000fc80000000f00 */
[----:B------:R-:W-:-:S13]  /*33280*/  ISETP.GE.AND P4, PT, R17, R0, PT ;  /* 0x000000001100720c */ /* 0x000fda0003f86270 */
[----:B-----5:R-:W-:Y:S05]  /*33290*/  WARPSYNC.COLLECTIVE R15, `(.L_x_5728) ;  /* 0x000000000f087348 */ /* 0x020fea0003c00000 */
[----:B------:R0:W1:Y:S02]  /*332a0*/  SHFL.IDX P6, R14, R13, R12, R11 ;  /* 0x0000000c0d0e7389 */ /* 0x00006400000c000b */
[----:B01---5:R-:W-:Y:S01]  /*332b0*/  ENDCOLLECTIVE ;  /* 0x000000000000791b */ /* 0x023fe20003800000 */
.L_x_5728:
[----:B------:R-:W-:Y:S02]  /*332c0*/  IMAD.MOV.U32 R13, RZ, RZ, R3 ;  /* 0x000000ffff0d7224 */ /* 0x000fe400078e0003 */
[----:B------:R-:W-:-:S07]  /*332d0*/  IMAD.MOV.U32 R4, RZ, RZ, R14 ;  /* 0x000000ffff047224 */ /* 0x000fce00078e000e */
[----:B------:R-:W-:Y:S05]  /*332e0*/  WARPSYNC.COLLECTIVE R15, `(.L_x_5729) ;  /* 0x000000000f087348 */ /* 0x000fea0003c00000 */
[----:B------:R0:W1:Y:S02]  /*332f0*/  SHFL.IDX P6, R14, R13, R12, R11 ;  /* 0x0000000c0d0e7389 */ /* 0x00006400000c000b */
[----:B01----:R-:W-:Y:S01]  /*33300*/  ENDCOLLECTIVE ;  /* 0x000000000000791b */ /* 0x003fe20003800000 */
.L_x_5729:
[----:B------:R-:W-:Y:S02]  /*33310*/  IMAD.MOV.U32 R13, RZ, RZ, R2 ;  /* 0x000000ffff0d7224 */ /* 0x000fe400078e0002 */
[----:B------:R-:W-:Y:S02]  /*33320*/  IMAD.MOV.U32 R12, RZ, RZ, 0x1 ;  /* 0x00000001ff0c7424 */ /* 0x000fe400078e00ff */
[----:B------:R-:W-:-:S07]  /*33330*/  IMAD.MOV.U32 R5, RZ, RZ, R14 ;  /* 0x000000ffff057224 */ /* 0x000fce00078e000e */
[----:B------:R-:W-:Y:S05]  /*33340*/  WARPSYNC.COLLECTIVE R15, `(.L_x_5730) ;  /* 0x000000000f087348 */ /* 0x000fea0003c00000 */
[----:B------:R0:W1:Y:S02]  /*33350*/  SHFL.IDX P6, R14, R13, R12, R11 ;  /* 0x0000000c0d0e7389 */ /* 0x00006400000c000b */
[----:B01----:R-:W-:Y:S01]  /*33360*/  ENDCOLLECTIVE ;  /* 0x000000000000791b */ /* 0x003fe20003800000 */
.L_x_5730:
[----:B------:R-:W-:-:S04]  /*33370*/  @!P4 IADD3 R5, P3, R10, R5, RZ ;  /* 0x000000050a05c210 */ /* 0x000fc80007f7e0ff */
[----:B------:R-:W-:Y:S02]  /*33380*/  @!P4 IADD3.X R4, RZ, R4, RZ, P3, !PT ;  /* 0x00000004ff04c210 */ /* 0x000fe40001ffe4ff */
[----:B------:R-:W-:Y:S02]  /*33390*/  ISETP.GE.AND P3, PT, R7, R0, PT ;  /* 0x000000000700720c */ /* 0x000fe40003f66270 */
[----:B------:R-:W-:Y:S01]  /*333a0*/  @!P4 LOP3.LUT R5, R5, R4, RZ, 0x3c, !PT ;  /* 0x000000040505c212 */ /* 0x000fe200078e3cff */
[----:B------:R-:W-:-:S03]  /*333b0*/  IMAD.MOV.U32 R13, RZ, RZ, R3 ;  /* 0x000000ffff0d7224 */ /* 0x000fc600078e0003 */
[----:B------:R-:W-:-:S04]  /*333c0*/  @!P4 LOP3.LUT R4, R5, R4, RZ, 0x3c, !PT ;  /* 0x000000040504c212 */ /* 0x000fc800078e3cff */
[----:B------:R-:W-:Y:S01]  /*333d0*/  @!P4 LOP3.LUT R5, R5, R4, RZ, 0x3c, !PT ;  /* 0x000000040505c212 */ /* 0x000fe200078e3cff */
[----:B------:R-:W-:-:S04]  /*333e0*/  IMAD.MOV.U32 R6, RZ, RZ, R14 ;  /* 0x000000ffff067224 */ /* 0x000fc800078e000e */
[----:B------:R-:W-:Y:S01]  /*333f0*/  @!PT LDS RZ, [RZ] ;  /* 0x00000000fffff984 */ /* 0x000fe20000000800 */
[----:B------:R-:W-:Y:S01]  /*33400*/  @!PT LDS RZ, [RZ] ;  /* 0x00000000fffff984 */ /* 0x000fe20000000800 */
[----:B------:R-:W-:Y:S01]  /*33410*/  @!PT LDS RZ, [RZ] ;  /* 0x00000000fffff984 */ /* 0x000fe20000000800 */
[----:B------:R0:W-:Y:S03]  /*33420*/  @!P4 LDGSTS.E.BYPASS.LTC128B.128 [R9+0x1e200], desc[UR54][R4.64], !P0 ;  /* 0x1e2000000409cfae */ /* 0x0001e6000c101d76 */
[----:B0-----:R-:W-:Y:S05]  /*33430*/  WARPSYNC.COLLECTIVE R15, `(.L_x_5731) ;  /* 0x000000000f087348 */ /* 0x001fea0003c00000 */
[----:B------:R1:W2:Y:S02]  /*33440*/  SHFL.IDX P6, R14, R13, R12, R11 ;  /* 0x0000000c0d0e7389 */ /* 0x0002a400000c000b */
[----:B012---:R-:W-:Y:S01]  /*33450*/  ENDCOLLECTIVE ;  /* 0x000000000000791b */ /* 0x007fe20003800000 */
.L_x_5731:
[----:B------:R-:W-:Y:S01]  /*33460*/  @!PT LDS RZ, [RZ] ;  /* 0x00000000fffff984 */ /* 0x000fe20000000800 */
[----:B------:R-:W-:Y:S01]  /*33470*/  @!PT LDS RZ, [RZ] ;  /* 0x00000000fffff984 */ /* 0x000fe20000000800 */
[----:B------:R-:W-:Y:S01]  /*33480*/  @!PT LDS RZ, [RZ] ;  /* 0x00000000fffff984 */ /* 0x000fe20000000800 */
[----:B------:R-:W-:Y:S04]  /*33490*/  @!P4 LDGSTS.E.BYPASS.LTC128B.128 [R9+0x20200], desc[UR54][R4.64+0x40], !P1 ;  /* 0x202000400409cfae */ /* 0x000fe8000c901d76 */
[----:B------:R0:W-:Y:S01]  /*334a0*/  @!P4 LDGSTS.E.BYPASS.LTC128B.128 [R9+0x22200], desc[UR54][R4.64+0x80], !P2 ;  /* 0x222000800409cfae */ /* 0x0001e2000d101d76 */
[----:B------:R-:W-:Y:S02]  /*334b0*/  IMAD.MOV.U32 R13, RZ, RZ, R2 ;  /* 0x000000ffff0d7224 */ /* 0x000fe400078e0002 */
[----:B------:R-:W-:Y:S01]  /*334c0*/  IMAD.MOV.U32 R12, RZ, RZ, 0x2 ;  /* 0x00000002ff0c7424 */ /* 0x000fe200078e00ff */
[----:B0-----:R-:W-:-:S07]  /*334d0*/  MOV R4, R14 ;  /* 0x0000000e00047202 */ /* 0x001fce0000000f00 */
[----:B------:R-:W-:Y:S05]  /*334e0*/  WARPSYNC.COLLECTIVE R15, `(.L_x_5732) ;  /* 0x000000000f087348 */ /* 0x000fea0003c00000 */
[----:B------:R0:W1:Y:S02]  /*334f0*/  SHFL.IDX P6, R14, R13, R12, R11 ;  /* 0x0000000c0d0e7389 */ /* 0x00006400000c000b */
[----:B01----:R-:W-:Y:S01]  /*33500*/  ENDCOLLECTIVE ;  /* 0x000000000000791b */ /* 0x003fe20003800000 */
.L_x_5732:
[----:B------:R-:W-:-:S05]  /*33510*/  @!P3 IADD3 R5, P4, R10, R4, RZ ;  /* 0x000000040a05b210 */ /* 0x000fca0007f9e0ff */
[----:B------:R-:W-:-:S05]  /*33520*/  @!P3 IMAD.X R4, RZ, RZ, R6, P4 ;  /* 0x000000ffff04b224 */ /* 0x000fca00020e0606 */
[-C--:B------:R-:W-:Y:S02]  /*33530*/  @!P3 LOP3.LUT R5, R5, R4.reuse, RZ, 0x3c, !PT ;  /* 0x000000040505b212 */ /* 0x080fe400078e3cff */
[----:B------:R-:W-:Y:S02]  /*33540*/  MOV R13, R3 ;  /* 0x00000003000d7202 */ /* 0x000fe40000000f00 */
        /* <DEDUP_REMOVED lines=10> */
.L_x_5733:
        /* <DEDUP_REMOVED lines=13> */
.L_x_5734:
        /* <DEDUP_REMOVED lines=16> */
.L_x_5735:
[----:B------:R-:W-:Y:S01]  /*337c0*/  IMAD.MOV.U32 R3, RZ, RZ, R14 ;  /* 0x000000ffff037224 */ /* 0x000fe200078e000e */
[----:B------:R-:W-:Y:S06]  /*337d0*/  BRA `(.L_x_5736) ;  /* 0xffffff9400507947 */ /* 0x000fec000383ffff */
.L_x_5563:
[----:B0-----:R-:W3:Y:S02]  /*337e0*/  LDL R2, [R1+0x4] ;  /* 0x0000040001027983 */ /* 0x001ee40000100800 */
[----:B---3--:R0:W3:Y:S02]  /*337f0*/  SYNCS.PHASECHK.TRANS64.TRYWAIT P0, [R2+URZ+0x33420], R0 ;  /* 0x03342000020075a7 */ /* 0x0080e4000800017f */
[----:B---3--:R-:W-:Y:S05]  /*33800*/  @!P0 NANOSLEEP.SYNCS 0x989680 ;  /* 0x009896800000895d */ /* 0x008fea0003900000 */
[----:B------:R-:W3:Y:S02]  /*33810*/  @!P0 SYNCS.PHASECHK.TRANS64 P0, [R2+URZ+0x33420], R0 ;  /* 0x03342000020085a7 */ /* 0x000ee4000800007f */
[----:B---3--:R-:W-:Y:S05]  /*33820*/  @!P0 BRA `(.L_x_5563) ;  /* 0xfffffffc00ec8947 */ /* 0x008fea000383ffff */
[----:B------:R-:W-:Y:S05]  /*33830*/  BRA `(.L_x_5737) ;  /* 0xffffff9400c47947 */ /* 0x000fea000383ffff */
.L_x_5569:
[----:B---3--:R3:W4:Y:S02]  /*33840*/  SYNCS.PHASECHK.TRANS64.TRYWAIT P0, [R6+URZ+0x33480], R5 ;  /* 0x03348005060075a7 */ /* 0x008724000800017f */
[----:B----4-:R-:W-:Y:S05]  /*33850*/  @!P0 NANOSLEEP.SYNCS 0x989680 ;  /* 0x009896800000895d */ /* 0x010fea0003900000 */
[----:B------:R-:W4:Y:S02]  /*33860*/  @!P0 SYNCS.PHASECHK.TRANS64 P0, [R6+URZ+0x33480], R5 ;  /* 0x03348005060085a7 */ /* 0x000f24000800007f */
[----:B----4-:R-:W-:Y:S05]  /*33870*/  @!P0 BRA `(.L_x_5569) ;  /* 0xfffffffc00f08947 */ /* 0x010fea000383ffff */
[----:B------:R-:W-:Y:S05]  /*33880*/  BRA `(.L_x_5738) ;  /* 0xffffff9800847947 */ /* 0x000fea000383ffff */
.L_x_5576:
[----:B--2---:R2:W4:Y:S02]  /*33890*/  SYNCS.PHASECHK.TRANS64.TRYWAIT P0, [R6+URZ+0x33440], R5 ;  /* 0x03344005060075a7 */ /* 0x004524000800017f */
[----:B----4-:R-:W-:Y:S05]  /*338a0*/  @!P0 NANOSLEEP.SYNCS 0x989680 ;  /* 0x009896800000895d */ /* 0x010fea0003900000 */
[----:B------:R-:W4:Y:S02]  /*338b0*/  @!P0 SYNCS.PHASECHK.TRANS64 P0, [R6+URZ+0x33440], R5 ;  /* 0x03344005060085a7 */ /* 0x000f24000800007f */
[----:B----4-:R-:W-:Y:S05]  /*338c0*/  @!P0 BRA `(.L_x_5576) ;  /* 0xfffffffc00f08947 */ /* 0x010fea000383ffff */
[----:B------:R-:W-:Y:S05]  /*338d0*/  BRA `(.L_x_5739) ;  /* 0xffffff9c00947947 */ /* 0x000fea000383ffff */
.L_x_5584:
[----:B---3--:R3:W4:Y:S02]  /*338e0*/  SYNCS.PHASECHK.TRANS64.TRYWAIT P0, [R3+URZ+0x33470], R4 ;  /* 0x03347004030075a7 */ /* 0x008724000800017f */
[----:B----4-:R-:W-:Y:S05]  /*338f0*/  @!P0 NANOSLEEP.SYNCS 0x989680 ;  /* 0x009896800000895d */ /* 0x010fea0003900000 */
[----:B------:R-:W4:Y:S02]  /*33900*/  @!P0 SYNCS.PHASECHK.TRANS64 P0, [R3+URZ+0x33470], R4 ;  /* 0x03347004030085a7 */ /* 0x000f24000800007f */
[----:B----4-:R-:W-:Y:S05]  /*33910*/  @!P0 BRA `(.L_x_5584) ;  /* 0xfffffffc00f08947 */ /* 0x010fea000383ffff */
[----:B------:R-:W-:Y:S05]  /*33920*/  BRA `(.L_x_5740) ;  /* 0xffffffa000b87947 */ /* 0x000fea000383ffff */
.L_x_5586:
[----:B---3--:R3:W4:Y:S02]  /*33930*/  SYNCS.PHASECHK.TRANS64.TRYWAIT P0, [R3+URZ+0x33460], R4 ;  /* 0x03346004030075a7 */ /* 0x008724000800017f */
[----:B----4-:R-:W-:Y:S05]  /*33940*/  @!P0 NANOSLEEP.SYNCS 0x989680 ;  /* 0x009896800000895d */ /* 0x010fea0003900000 */
[----:B------:R-:W4:Y:S02]  /*33950*/  @!P0 SYNCS.PHASECHK.TRANS64 P0, [R3+URZ+0x33460], R4 ;  /* 0x03346004030085a7 */ /* 0x000f24000800007f */
[----:B----4-:R-:W-:Y:S05]  /*33960*/  @!P0 BRA `(.L_x_5586) ;  /* 0xfffffffc00f08947 */ /* 0x010fea000383ffff */
[----:B------:R-:W-:Y:S05]  /*33970*/  BRA `(.L_x_5741) ;  /* 0xffffffa000c07947 */ /* 0x000fea000383ffff */
.L_x_5593:
[----:B0-----:R0:W2:Y:S02]  /*33980*/  SYNCS.PHASECHK.TRANS64.TRYWAIT P1, [R0+URZ+0x33470], R2 ;  /* 0x03347002000075a7 */ /* 0x0010a4000802017f */
[----:B--2---:R-:W-:Y:S05]  /*33990*/  @!P1 NANOSLEEP.SYNCS 0x989680 ;  /* 0x009896800000995d */ /* 0x004fea0003900000 */
[----:B------:R-:W2:Y:S02]  /*339a0*/  @!P1 SYNCS.PHASECHK.TRANS64 P1, [R0+URZ+0x33470], R2 ;  /* 0x03347002000095a7 */ /* 0x000ea4000802007f */
[----:B--2---:R-:W-:Y:S05]  /*339b0*/  @!P1 BRA `(.L_x_5593) ;  /* 0xfffffffc00f09947 */ /* 0x004fea000383ffff */
[----:B------:R-:W-:Y:S05]  /*339c0*/  BRA `(.L_x_5742) ;  /* 0xffffffb000487947 */ /* 0x000fea000383ffff */
.L_x_5595:
[----:B0-----:R0:W2:Y:S02]  /*339d0*/  SYNCS.PHASECHK.TRANS64.TRYWAIT P1, [R0+URZ+0x33460], R2 ;  /* 0x03346002000075a7 */ /* 0x0010a4000802017f */
[----:B--2---:R-:W-:Y:S05]  /*339e0*/  @!P1 NANOSLEEP.SYNCS 0x989680 ;  /* 0x009896800000995d */ /* 0x004fea0003900000 */
[----:B------:R-:W2:Y:S02]  /*339f0*/  @!P1 SYNCS.PHASECHK.TRANS64 P1, [R0+URZ+0x33460], R2 ;  /* 0x03346002000095a7 */ /* 0x000ea4000802007f */
[----:B--2---:R-:W-:Y:S05]  /*33a00*/  @!P1 BRA `(.L_x_5595) ;  /* 0xfffffffc00f09947 */ /* 0x004fea000383ffff */
[----:B------:R-:W-:Y:S05]  /*33a10*/  BRA `(.L_x_5743) ;  /* 0xffffffb000507947 */ /* 0x000fea000383ffff */
.L_x_5599:
        /* <DEDUP_REMOVED lines=8> */
.L_x_5745:
[----:B------:R-:W-:Y:S05]  /*33aa0*/  BSYNC B0 ;  /* 0x0000000000007941 */ /* 0x000fea0003800000 */
.L_x_5744:
        /* <DEDUP_REMOVED lines=9> */
.L_x_5746:
        /* <DEDUP_REMOVED lines=18> */
.L_x_5747:
        /* <DEDUP_REMOVED lines=8> */
.L_x_5748:
        /* <DEDUP_REMOVED lines=8> */
.L_x_5749:
        /* <DEDUP_REMOVED lines=8> */
.L_x_5750:
        /* <DEDUP_REMOVED lines=8> */
.L_x_5751:
        /* <DEDUP_REMOVED lines=9> */
.L_x_5752:
[----:B------:R-:W-:Y:S01]  /*33ef0*/  IMAD.MOV.U32 R16, RZ, RZ, R14 ;  /* 0x000000ffff107224 */ /* 0x000fe200078e000e */
[----:B------:R-:W-:Y:S06]  /*33f00*/  BRA `(.L_x_5753) ;  /* 0xffffffbc00047947 */ /* 0x000fec000383ffff */
.L_x_5604:
[----:B------:R-:W-:Y:S01]  /*33f10*/  BSSY B0, `(.L_x_5754) ;  /* 0x0000008000007945 */ /* 0x000fe20003800000 */
[----:B-----5:R-:W-:Y:S01]  /*33f20*/  IMAD.MOV.U32 R13, RZ, RZ, R2 ;  /* 0x000000ffff0d7224 */ /* 0x020fe200078e0002 */
[----:B------:R-:W-:Y:S01]  /*33f30*/  MOV R15, 0xffffffff ;  /* 0xffffffff000f7802 */ /* 0x000fe20000000f00 */
[----:B------:R-:W-:Y:S02]  /*33f40*/  IMAD.MOV.U32 R12, RZ, RZ, 0x1 ;  /* 0x00000001ff0c7424 */ /* 0x000fe400078e00ff */
[----:B------:R-:W-:-:S07]  /*33f50*/  IMAD.MOV.U32 R11, RZ, RZ, RZ ;  /* 0x000000ffff0b7224 */ /* 0x000fce00078e00ff */
[----:B01----:R-:W-:Y:S05]  /*33f60*/  WARPSYNC.COLLECTIVE R15, `(.L_x_5755) ;  /* 0x000000000f087348 */ /* 0x003fea0003c00000 */
[----:B------:R2:W3:Y:S02]  /*33f70*/  SHFL.UP P6, R14, R13, R12, R11 ;  /* 0x0400000c0d0e7389 */ /* 0x0004e400000c000b */
[----:B0123--:R-:W-:Y:S01]  /*33f80*/  ENDCOLLECTIVE ;  /* 0x000000000000791b */ /* 0x00ffe20003800000 */
.L_x_5755:
[----:B------:R-:W-:Y:S05]  /*33f90*/  BSYNC B0 ;  /* 0x0000000000007941 */ /* 0x000fea0003800000 */
.L_x_5754:
        /* <DEDUP_REMOVED lines=10> */
.L_x_5756:
        /* <DEDUP_REMOVED lines=8> */
.L_x_5757:
        /* <DEDUP_REMOVED lines=8> */
.L_x_5758:
        /* <DEDUP_REMOVED lines=8> */
.L_x_5759:
        /* <DEDUP_REMOVED lines=9> */
.L_x_5760:
[----:B------:R-:W-:Y:S01]  /*34250*/  MOV R16, R14 ;  /* 0x0000000e00107202 */ /* 0x000fe20000000f00 */
[----:B------:R-:W-:Y:S06]  /*34260*/  BRA `(.L_x_5761) ;  /* 0xffffffb800c87947 */ /* 0x000fec000383ffff */
.L_x_5606:
[----:B------:R-:W-:Y:S01]  /*34270*/  BSSY B0, `(.L_x_5762) ;  /* 0x0000006000007945 */ /* 0x000fe20003800000 */
[----:B------:R-:W-:Y:S01]  /*34280*/  PLOP3.LUT P6, PT, P6, PT, PT, 0x8, 0x0 ;  /* 0x000000000000781c */ /* 0x000fe200037ce170 */
[----:B------:R-:W-:-:S12]  /*34290*/  IMAD.MOV.U32 R15, RZ, RZ, -0x1 ;  /* 0xffffffffff0f7424 */ /* 0x000fd800078e00ff */
[----:B01----:R-:W-:Y:S05]  /*342a0*/  WARPSYNC.COLLECTIVE R15, `(.L_x_5763) ;  /* 0x000000000f087348 */ /* 0x003fea0003c00000 */
[----:B------:R-:W-:Y:S01]  /*342b0*/  VOTE.ANY R14, PT, P6 ;  /* 0x00000000000e7806 */ /* 0x000fe200030e0100 */
[----:B01----:R-:W-:Y:S06]  /*342c0*/  ENDCOLLECTIVE ;  /* 0x000000000000791b */ /* 0x003fec0003800000 */
.L_x_5763:
[----:B------:R-:W-:Y:S05]  /*342d0*/  BSYNC B0 ;  /* 0x0000000000007941 */ /* 0x000fea0003800000 */
.L_x_5762:
        /* <DEDUP_REMOVED lines=9> */
.L_x_5764:
[----:B------:R-:W-:Y:S01]  /*34370*/  IMAD.MOV.U32 R17, RZ, RZ, R14 ;  /* 0x000000ffff117224 */ /* 0x000fe200078e000e */
[----:B------:R-:W-:Y:S06]  /*34380*/  BRA `(.L_x_5765) ;  /* 0xffffffb800b87947 */ /* 0x000fec000383ffff */
.L_x_5608:
[----:B------:R-:W-:Y:S01]  /*34390*/  BSSY B0, `(.L_x_5766) ;  /* 0x0000007000007945 */ /* 0x000fe20003800000 */
[----:B------:R-:W-:Y:S02]  /*343a0*/  IMAD.MOV.U32 R13, RZ, RZ, R3 ;  /* 0x000000ffff0d7224 */ /* 0x000fe400078e0003 */
[----:B------:R-:W-:Y:S02]  /*343b0*/  IMAD.MOV.U32 R11, RZ, RZ, 0x1f ;  /* 0x0000001fff0b7424 */ /* 0x000fe400078e00ff */
[----:B------:R-:W-:-:S07]  /*343c0*/  IMAD.MOV.U32 R15, RZ, RZ, -0x1 ;  /* 0xffffffffff0f7424 */ /* 0x000fce00078e00ff */
[----:B0123--:R-:W-:Y:S05]  /*343d0*/  WARPSYNC.COLLECTIVE R15, `(.L_x_5767) ;  /* 0x000000000f087348 */ /* 0x00ffea0003c00000 */
[----:B------:R4:W0:Y:S02]  /*343e0*/  SHFL.IDX P6, R14, R13, R12, R11 ;  /* 0x0000000c0d0e7389 */ /* 0x00082400000c000b */
[----:B01234-:R-:W-:Y:S01]  /*343f0*/  ENDCOLLECTIVE ;  /* 0x000000000000791b */ /* 0x01ffe20003800000 */
.L_x_5767:
[----:B------:R-:W-:Y:S05]  /*34400*/  BSYNC B0 ;  /* 0x0000000000007941 */ /* 0x000fea0003800000 */
.L_x_5766:
[----:B------:R-:W-:Y:S01]  /*34410*/  IMAD.MOV.U32 R3, RZ, RZ, R14 ;  /* 0x000000ffff037224 */ /* 0x000fe200078e000e */
[----:B------:R-:W-:Y:S06]  /*34420*/  BRA `(.L_x_5768) ;  /* 0xffffffb800ac7947 */ /* 0x000fec000383ffff */
.L_x_5612:
[----:B0-----:R0:W2:Y:S02]  /*34430*/  SYNCS.PHASECHK.TRANS64.TRYWAIT P0, [R0+URZ+0x33420], R3 ;  /* 0x03342003000075a7 */ /* 0x0010a4000800017f */
[----:B--2---:R-:W-:Y:S05]  /*34440*/  @!P0 NANOSLEEP.SYNCS 0x989680 ;  /* 0x009896800000895d */ /* 0x004fea0003900000 */
[----:B------:R-:W2:Y:S02]  /*34450*/  @!P0 SYNCS.PHASECHK.TRANS64 P0, [R0+URZ+0x33420], R3 ;  /* 0x03342003000085a7 */ /* 0x000ea4000800007f */
[----:B--2---:R-:W-:Y:S05]  /*34460*/  @!P0 BRA `(.L_x_5612) ;  /* 0xfffffffc00f08947 */ /* 0x004fea000383ffff */
[----:B------:R-:W-:Y:S05]  /*34470*/  BRA `(.L_x_5769) ;  /* 0xffffffc000307947 */ /* 0x000fea000383ffff */
.L_x_5613:
[----:B------:R-:W2:Y:S01]  /*34480*/  S2R R2, SR_TID.X ;  /* 0x0000000000027919 */ /* 0x000ea20000002100 */
[----:B------:R-:W-:Y:S01]  /*34490*/  BSSY B0, `(.L_x_5770) ;  /* 0x000000a000007945 */ /* 0x000fe20003800000 */
[----:B------:R-:W-:Y:S02]  /*344a0*/  IMAD.MOV.U32 R12, RZ, RZ, RZ ;  /* 0x000000ffff0c7224 */ /* 0x000fe400078e00ff */
        /* <DEDUP_REMOVED lines=8> */
.L_x_5771:
[----:B------:R-:W-:Y:S05]  /*34530*/  BSYNC B0 ;  /* 0x0000000000007941 */ /* 0x000fea0003800000 */
.L_x_5770:
[----:B------:R-:W-:Y:S05]  /*34540*/  BRA `(.L_x_5772) ;  /* 0xffffffc000187947 */ /* 0x000fea000383ffff */
.L_x_5614:
[----:B------:R-:W-:Y:S01]  /*34550*/  BSSY B0, `(.L_x_5773) ;  /* 0x0000006000007945 */ /* 0x000fe20003800000 */
[----:B------:R-:W-:-:S07]  /*34560*/  IMAD.MOV.U32 R15, RZ, RZ, -0x1 ;  /* 0xffffffffff0f7424 */ /* 0x000fce00078e00ff */
[----:B012---:R-:W-:Y:S05]  /*34570*/  WARPSYNC.COLLECTIVE R15, `(.L_x_5774) ;  /* 0x000000000f0c7348 */ /* 0x007fea0003c00000 */
[----:B------:R-:W-:Y:S02]  /*34580*/  ELECT P6, UR62, PT ;  /* 0x00000000003e782f */ /* 0x000fe400038c0000 */
[----:B------:R-:W-:Y:S01]  /*34590*/  MOV R14, UR62 ;  /* 0x0000003e000e7c02 */ /* 0x000fe20008000f00 */
[----:B012---:R-:W-:Y:S10]  /*345a0*/  ENDCOLLECTIVE ;  /* 0x000000000000791b */ /* 0x007ff40003800000 */
.L_x_5774:
[----:B------:R-:W-:Y:S05]  /*345b0*/  BSYNC B0 ;  /* 0x0000000000007941 */ /* 0x000fea0003800000 */
.L_x_5773:
[----:B------:R-:W-:Y:S05]  /*345c0*/  BRA `(.L_x_5775) ;  /* 0xffffffc0000c7947 */ /* 0x000fea000383ffff */
.L_x_5616:
[----:B0-----:R0:W2:Y:S02]  /*345d0*/  SYNCS.PHASECHK.TRANS64.TRYWAIT P1, [R6+URZ], R5 ;  /* 0x00000005060075a7 */ /* 0x0010a4000802017f */
[----:B--2---:R-:W-:Y:S05]  /*345e0*/  @!P1 NANOSLEEP.SYNCS 0x989680 ;  /* 0x009896800000995d */ /* 0x004fea0003900000 */
[----:B------:R-:W2:Y:S02]  /*345f0*/  @!P1 SYNCS.PHASECHK.TRANS64 P1, [R6+URZ], R5 ;  /* 0x00000005060095a7 */ /* 0x000ea4000802007f */
[----:B--2---:R-:W-:Y:S05]  /*34600*/  @!P1 BRA `(.L_x_5616) ;  /* 0xfffffffc00f09947 */ /* 0x004fea000383ffff */
[----:B------:R-:W-:Y:S05]  /*34610*/  BRA `(.L_x_5776) ;  /* 0xffffffc000487947 */ /* 0x000fea000383ffff */
.L_x_5617:
[----:B--2---:R2:W3:Y:S02]  /*34620*/  SYNCS.PHASECHK.TRANS64.TRYWAIT P1, [R7+URZ], R2 ;  /* 0x00000002070075a7 */ /* 0x0044e4000802017f */
[----:B---3--:R-:W-:Y:S05]  /*34630*/  @!P1 NANOSLEEP.SYNCS 0x989680 ;  /* 0x009896800000995d */ /* 0x008fea0003900000 */
[----:B------:R-:W3:Y:S02]  /*34640*/  @!P1 SYNCS.PHASECHK.TRANS64 P1, [R7+URZ], R2 ;  /* 0x00000002070095a7 */ /* 0x000ee4000802007f */
[----:B---3--:R-:W-:Y:S05]  /*34650*/  @!P1 BRA `(.L_x_5617) ;  /* 0xfffffffc00f09947 */ /* 0x008fea000383ffff */
[----:B------:R-:W-:Y:S05]  /*34660*/  BRA `(.L_x_5777) ;  /* 0xffffffc0003c7947 */ /* 0x000fea000383ffff */
.L_x_5619:
[----:B---3--:R3:W4:Y:S02]  /*34670*/  SYNCS.PHASECHK.TRANS64.TRYWAIT P1, [R4+URZ+0x33460], R5 ;  /* 0x03346005040075a7 */ /* 0x008724000802017f */
[----:B----4-:R-:W-:Y:S05]  /*34680*/  @!P1 NANOSLEEP.SYNCS 0x989680 ;  /* 0x009896800000995d */ /* 0x010fea0003900000 */
[----:B------:R-:W4:Y:S02]  /*34690*/  @!P1 SYNCS.PHASECHK.TRANS64 P1, [R4+URZ+0x33460], R5 ;  /* 0x03346005040095a7 */ /* 0x000f24000802007f */
[----:B----4-:R-:W-:Y:S05]  /*346a0*/  @!P1 BRA `(.L_x_5619) ;  /* 0xfffffffc00f09947 */ /* 0x010fea000383ffff */
[----:B------:R-:W-:Y:S05]  /*346b0*/  BRA `(.L_x_5778) ;  /* 0xffffffc000407947 */ /* 0x000fea000383ffff */
.L_x_5621:
[----:B----4-:R4:W0:Y:S02]  /*346c0*/  SYNCS.PHASECHK.TRANS64.TRYWAIT P1, [R3+URZ+0x33460], R2 ;  /* 0x03346002030075a7 */ /* 0x010824000802017f */
[----:B0-----:R-:W-:Y:S05]  /*346d0*/  @!P1 NANOSLEEP.SYNCS 0x989680 ;  /* 0x009896800000995d */ /* 0x001fea0003900000 */
[----:B------:R-:W0:Y:S02]  /*346e0*/  @!P1 SYNCS.PHASECHK.TRANS64 P1, [R3+URZ+0x33460], R2 ;  /* 0x03346002030095a7 */ /* 0x000e24000802007f */
[----:B0-----:R-:W-:Y:S05]  /*346f0*/  @!P1 BRA `(.L_x_5621) ;  /* 0xfffffffc00f09947 */ /* 0x001fea000383ffff */
[----:B------:R-:W-:Y:S05]  /*34700*/  BRA `(.L_x_5779) ;  /* 0xffffffc000407947 */ /* 0x000fea000383ffff */
.L_x_5623:
[----:B------:R0:W0:Y:S02]  /*34710*/  SYNCS.PHASECHK.TRANS64.TRYWAIT P0, [R4+URZ+0x33480], R5 ;  /* 0x03348005040075a7 */ /* 0x000024000800017f */
[----:B0-----:R-:W-:Y:S05]  /*34720*/  @!P0 NANOSLEEP.SYNCS 0x989680 ;  /* 0x009896800000895d */ /* 0x001fea0003900000 */
[----:B------:R-:W0:Y:S02]  /*34730*/  @!P0 SYNCS.PHASECHK.TRANS64 P0, [R4+URZ+0x33480], R5 ;  /* 0x03348005040085a7 */ /* 0x000e24000800007f */
[----:B0-----:R-:W-:Y:S05]  /*34740*/  @!P0 BRA `(.L_x_5623) ;  /* 0xfffffffc00f08947 */ /* 0x001fea000383ffff */
[----:B------:R-:W-:Y:S05]  /*34750*/  BRA `(.L_x_5624) ;  /* 0xffffffc0003c7947 */ /* 0x000fea000383ffff */
.L_x_5780:
        /* <DEDUP_REMOVED lines=10> */
.L_x_12971:


//--------------------- .text._ZN7cutlass13device_kernelIN5flash11enable_sm90INS1_16FlashAttnFwdSm90INS1_25CollectiveMainloopFwdSm90ILi2EN4cute5tupleIJNS5_1CILi1EEES8_S8_EEENS6_IJNS7_ILi128EEENS7_ILi224EEESA_EEELi128ENS_12float_e4m3_tEfNS_4arch4Sm90ELb0ELb0ELb1ELb0ELb0ELb0ELb0ELb1ELb1ELb1ELb0ELb0EEENS1_21CollectiveEpilogueFwdINS6_IJSA_SA_SB_EEES9_NS_10bfloat16_tESF_Li256ELb0ELb1ELb0ELb1EEENS1_29StaticPersistentTileSchedulerILb0EEEEEEEEEvNT_6ParamsE --------------------------
	.section	.text._ZN7cutlass13device_kernelIN5flash11enable_sm90INS1_16FlashAttnFwdSm90INS1_25CollectiveMainloopFwdSm90ILi2EN4cute5tupleIJNS5_1CILi1EEES8_S8_EEENS6_IJNS7_ILi128EEENS7_ILi224EEESA_EEELi128ENS_12float_e4m3_tEfNS_4arch4Sm90ELb0ELb0ELb1ELb0ELb0ELb0ELb0ELb1ELb1ELb1ELb0ELb0EEENS1_21CollectiveEpilogueFwdINS6_IJSA_SA_SB_EEES9_NS_10bfloat16_tESF_Li256ELb0ELb1ELb0ELb1EEENS1_29StaticPersistentTileSchedulerILb0EEEEEEEEEvNT_6ParamsE,"ax",@progbits
	.align	128
.text._ZN7cutlass13device_kernelIN5flash11enable_sm90INS1_16FlashAttnFwdSm90INS1_25CollectiveMainloopFwdSm90ILi2EN4cute5tupleIJNS5_1CILi1EEES8_S8_EEENS6_IJNS7_ILi128EEENS7_ILi224EEESA_EEELi128ENS_12float_e4m3_tEfNS_4arch4Sm90ELb0ELb0ELb1ELb0ELb0ELb0ELb0ELb1ELb1ELb1ELb0ELb0EEENS1_21CollectiveEpilogueFwdINS6_IJSA_SA_SB_EEES9_NS_10bfloat16_tESF_Li256ELb0ELb1ELb0ELb1EEENS1_29StaticPersistentTileSchedulerILb0EEEEEEEEEvNT_6ParamsE:
        .type           _ZN7cutlass13device_kernelIN5flash11enable_sm90INS1_16FlashAttnFwdSm90INS1_25CollectiveMainloopFwdSm90ILi2EN4cute5tupleIJNS5_1CILi1EEES8_S8_EEENS6_IJNS7_ILi128EEENS7_ILi224EEESA_EEELi128ENS_12float_e4m3_tEfNS_4arch4Sm90ELb0ELb0ELb1ELb0ELb0ELb0ELb0ELb1ELb1ELb1ELb0ELb0EEENS1_21CollectiveEpilogueFwdINS6_IJSA_SA_SB_EEES9_NS_10bfloat16_tESF_Li256ELb0ELb1ELb0ELb1EEENS1_29StaticPersistentTileSchedulerILb0EEEEEEEEEvNT_6ParamsE,@function
        .size           _ZN7cutlass13device_kernelIN5flash11enable_sm90INS1_16FlashAttnFwdSm90INS1_25CollectiveMainloopFwdSm90ILi2EN4cute5tupleIJNS5_1CILi1EEES8_S8_EEENS6_IJNS7_ILi128EEENS7_ILi224EEESA_EEELi128ENS_12float_e4m3_tEfNS_4arch4Sm90ELb0ELb0ELb1ELb0ELb0ELb0ELb0ELb1ELb1ELb1ELb0ELb0EEENS1_21CollectiveEpilogueFwdINS6_IJSA_SA_SB_EEES9_NS_10bfloat16_tESF_Li256ELb0ELb1ELb0ELb1EEENS1_29StaticPersistentTileSchedulerILb0EEEEEEEEEvNT_6ParamsE,(.L_x_12972 - _ZN7cutlass13device_kernelIN5flash11enable_sm90INS1_16FlashAttnFwdSm90INS1_25CollectiveMainloopFwdSm90ILi2EN4cute5tupleIJNS5_1CILi1EEES8_S8_EEENS6_IJNS7_ILi128EEENS7_ILi224EEESA_EEELi128ENS_12float_e4m3_tEfNS_4arch4Sm90ELb0ELb0ELb1ELb0ELb0ELb0ELb0ELb1ELb1ELb1ELb0ELb0EEENS1_21CollectiveEpilogueFwdINS6_IJSA_SA_SB_EEES9_NS_10bfloat16_tESF_Li256ELb0ELb1ELb0ELb1EEENS1_29StaticPersistentTileSchedulerILb0EEEEEEEEEvNT_6ParamsE)
        .other          _ZN7cutlass13device_kernelIN5flash11enable_sm90INS1_16FlashAttnFwdSm90INS1_25CollectiveMainloopFwdSm90ILi2EN4cute5tupleIJNS5_1CILi1EEES8_S8_EEENS6_IJNS7_ILi128EEENS7_ILi224EEESA_EEELi128ENS_12float_e4m3_tEfNS_4arch4Sm90ELb0ELb0ELb1ELb0ELb0ELb0ELb0ELb1ELb1ELb1ELb0ELb0EEENS1_21CollectiveEpilogueFwdINS6_IJSA_SA_SB_EEES9_NS_10bfloat16_tESF_Li256ELb0ELb1ELb0ELb1EEENS1_29StaticPersistentTileSchedulerILb0EEEEEEEEEvNT_6ParamsE,@"STO_CUDA_ENTRY STV_DEFAULT"
_ZN7cutlass13device_kernelIN5flash11enable_sm90INS1_16FlashAttnFwdSm90INS1_25CollectiveMainloopFwdSm90ILi2EN4cute5tupleIJNS5_1CILi1EEES8_S8_EEENS6_IJNS7_ILi128EEENS7_ILi224EEESA_EEELi128ENS_12float_e4m3_tEfNS_4arch4Sm90ELb0ELb0ELb1ELb0ELb0ELb0ELb0ELb1ELb1ELb1ELb0ELb0EEENS1_21CollectiveEpilogueFwdINS6_IJSA_SA_SB_EEES9_NS_10bfloat16_tESF_Li256ELb0ELb1ELb0ELb1EEENS1_29StaticPersistentTileSchedulerILb0EEEEEEEEEvNT_6ParamsE:
        /* <DEDUP_REMOVED lines=18> */
.L_x_5782:
[----:B------:R-:W-:Y:S05]  /*0120*/  BSYNC B0 ;  /* 0x0000000000007941 */ /* 0x000fea0003800000 */
.L_x_5781:
        /* <DEDUP_REMOVED lines=41> */
.L_x_5783:
        /* <DEDUP_REMOVED lines=22> */
.L_x_5784:
        /* <DEDUP_REMOVED lines=18> */
.L_x_5785:
        /* <DEDUP_REMOVED lines=22> */
.L_x_5786:
        /* <DEDUP_REMOVED lines=22> */
.L_x_5787:
[----:B------:R-:W-:Y:S01]  /*0900*/  PLOP3.LUT P0, PT, PT, PT, UP0, 0x80, 0x0 ;  /* 0x000000000000781c */ /* 0x000fe20003f0f008 */
[----:B------:R-:W-:Y:S01]  /*0910*/  UMOV UR38, 0x1 ;  /* 0x0000000100267882 */ /* 0x000fe20000000000 */
[----:B------:R-:W-:Y:S01]  /*0920*/  NOP ;  /* 0x0000000000007918 */ /* 0x000fe20000000000 */
[----:B------:R-:W-:Y:S01]  /*0930*/  USEL UR38, UR38, 0x2, !UP0 ;  /* 0x0000000226267887 */ /* 0x000fe2000c000000 */
[----:B------:R-:W-:Y:S01]  /*0940*/  ULDC.64 UR46, c[0x0][0x208] ;  /* 0x00008200002e7ab9 */ /* 0x000fe20000000a00 */
[----:B012-4-:R-:W-:Y:S08]  /*0950*/  BAR.SYNC.DEFER_BLOCKING 0x0 ;  /* 0x0000000000007b1d */ /* 0x017ff00000010000 */
[----:B------:R-:W-:Y:S05]  /*0960*/  @!P0 BRA `(.L_x_5788) ;  /* 0x000000c000208947 */ /* 0x000fea0003800000 */
.L_x_5789:
        /* <DEDUP_REMOVED lines=27> */
[----:B------:R-:W-:-:S02]  /*0b20*/  LOP3.LUT R9, R2, 0x3fffff0, RZ, 0xc0, !PT ;  /* 0x03fffff002097812 */ /* 0x000fc400078ec0ff */
[----:B------:R-:W-:Y:S02]  /*0b30*/  LOP3.LUT R4, R0, 0xfffffc00, RZ, 0xc0, !PT ;  /* 0xfffffc0000047812 */ /* 0x000fe400078ec0ff */
[----:B------:R-:W-:Y:S01]  /*0b40*/  SHF.R.S32.HI R7, RZ, 0x1f, R22 ;  /* 0x0000001fff077819 */ /* 0x000fe20000011416 */
[----:B------:R-:W-:Y:S01]  /*0b50*/  IMAD.IADD R9, R18, 0x1, -R9 ;  /* 0x0000000112097824 */ /* 0x000fe200078e0a09 */
[----:B------:R-:W-:Y:S02]  /*0b60*/  SHF.R.S32.HI R11, RZ, 0x4, R2 ;  /* 0x00000004ff0b7819 */ /* 0x000fe40000011402 */
[----:B------:R-:W-:Y:S01]  /*0b70*/  LEA.HI R0, R7, R22, RZ, 0x2 ;  /* 0x0000001607007211 */ /* 0x000fe200078f10ff */
[----:B------:R-:W-:Y:S01]  /*0b80*/  IMAD R9, R9, 0x40, R4 ;  /* 0x0000004009097824 */ /* 0x000fe200078e0204 */
[----:B------:R-:W-:Y:S02]  /*0b90*/  LEA.HI R2, R2, R11, RZ, 0x1 ;  /* 0x0000000b02027211 */ /* 0x000fe400078f08ff */
[----:B------:R-:W-:-:S02]  /*0ba0*/  SHF.R.S32.HI R4, RZ, 0x2, R0 ;  /* 0x00000002ff047819 */ /* 0x000fc40000011400 */
[----:B------:R-:W-:Y:S02]  /*0bb0*/  SHF.R.S32.HI R13, RZ, 0x1f, R0 ;  /* 0x0000001fff0d7819 */ /* 0x000fe40000011400 */
[----:B------:R-:W-:Y:S02]  /*0bc0*/  LOP3.LUT R2, R2, 0x1ffffffe, RZ, 0xc0, !PT ;  /* 0x1ffffffe02027812 */ /* 0x000fe400078ec0ff */
[----:B------:R-:W-:Y:S02]  /*0bd0*/  LEA.HI R19, R3, R18, RZ, 0x3 ;  /* 0x0000001203137211 */ /* 0x000fe400078f18ff */
[----:B------:R-:W-:Y:S01]  /*0be0*/  LOP3.LUT R3, R6, 0xfffffffc, RZ, 0xc0, !PT ;  /* 0xfffffffc06037812 */ /* 0x000fe200078ec0ff */
[----:B------:R-:W-:Y:S01]  /*0bf0*/  IMAD.IADD R2, R11, 0x1, -R2 ;  /* 0x000000010b027824 */ /* 0x000fe200078e0a02 */
[----:B------:R-:W-:Y:S02]  /*0c00*/  LEA.HI R13, R13, R4, RZ, 0x3 ;  /* 0x000000040d0d7211 */ /* 0x000fe400078f18ff */
[----:B------:R-:W-:Y:S01]  /*0c10*/  SHF.R.S32.HI R228, RZ, 0x7, R5 ;  /* 0x00000007ffe47819 */ /* 0x000fe20000011405 */
[----:B------:R-:W-:Y:S01]  /*0c20*/  IMAD R231, R2, 0x8, R9 ;  /* 0x0000000802e77824 */ /* 0x000fe200078e0209 */
[----:B------:R-:W-:-:S02]  /*0c30*/  LOP3.LUT R15, R19, 0xfffffff8, RZ, 0xc0, !PT ;  /* 0xfffffff8130f7812 */ /* 0x000fc400078ec0ff */
[C---:B------:R-:W-:Y:S02]  /*0c40*/  IADD3 R6, R18.reuse, -R3, RZ ;  /* 0x8000000312067210 */ /* 0x040fe40007ffe0ff */
[----:B------:R-:W-:Y:S01]  /*0c50*/  LOP3.LUT R13, R13, 0xfffffff8, RZ, 0xc0, !PT ;  /* 0xfffffff80d0d7812 */ /* 0x000fe200078ec0ff */
[----:B------:R-:W-:Y:S01]  /*0c60*/  IMAD.IADD R18, R18, 0x1, -R15 ;  /* 0x0000000112127824 */ /* 0x000fe200078e0a0f */
[----:B------:R-:W-:Y:S02]  /*0c70*/  LEA.HI R7, R7, R22, RZ, 0x5 ;  /* 0x0000001607077211 */ /* 0x000fe400078f28ff */
        /* <DEDUP_REMOVED lines=12> */
[----:B------:R-:W-:Y:S01]  /*0d40*/  IMAD.IADD R3, R22, 0x1, -R3 ;  /* 0x0000000116037824 */ /* 0x000fe200078e0a03 */
[----:B------:R-:W-:Y:S01]  /*0d50*/  IADD3 R230, R6, -R9, RZ ;  /* 0x8000000906e67210 */ /* 0x000fe20007ffe0ff */
[----:B------:R-:W-:Y:S01]  /*0d60*/  IMAD R229, R5, 0x40, R4 ;  /* 0x0000004005e57824 */ /* 0x000fe200078e0204 */
[----:B------:R-:W-:Y:S01]  /*0d70*/  SHF.R.S32.HI R233, RZ, 0x1f, R17 ;  /* 0x0000001fffe97819 */ /* 0x000fe20000011411 */
[----:B------:R-:W-:-:S02]  /*0d80*/  IMAD R232, R3, R232, 0xe0 ;  /* 0x000000e003e87424 */ /* 0x000fc400078e02e8 */
[----:B------:R-:W-:-:S07]  /*0d90*/  IMAD R230, R230, 0x8, R229 ;  /* 0x00000008e6e67824 */ /* 0x000fce00078e02e5 */
.L_x_5820:
        /* <DEDUP_REMOVED lines=12> */
[----:B------:R-:W-:Y:S02]  /*0e60*/  USEL UR49, UR49, 0x1, UP0 ;  /* 0x0000000131317887 */ /* 0x000fe40008000000 */
[----:B------:R-:W-:Y:S01]  /*0e70*/  UIMAD.WIDE.U32 UR4, UR41, UR4, URZ ;  /* 0x00000004290472a5 */ /* 0x000fe2000f8e003f */
[----:B------:R-:W-:Y:S01]  /*0e80*/  ULDC UR7, c[0x0][0x2f0] ;  /* 0x0000bc0000077ab9 */ /* 0x000fe20000000800 */
[----:B------:R-:W-:Y:S01]  /*0e90*/  @UP1 ULDC UR11, c[0x0][0xc40] ;  /* 0x00031000000b1ab9 */ /* 0x000fe20000000800 */
[----:B------:R-:W-:Y:S01]  /*0ea0*/  UMOV UR42, UR41 ;  /* 0x00000029002a7c82 */ /* 0x000fe20008000000 */
[----:B------:R-:W-:Y:S01]  /*0eb0*/  UIMAD UR49, UR49, UR7, URZ ;  /* 0x00000007313172a4 */ /* 0x000fe2000f8e023f */
[----:B0-----:R-:W-:Y:S01]  /*0ec0*/  R2UR UR37, R0 ;  /* 0x00000000002572ca */ /* 0x001fe200000e0000 */
[----:B-1----:R-:W-:-:S02]  /*0ed0*/  ULEA UR39, UR36, UR39, 0x18 ;  /* 0x0000002724277291 */ /* 0x002fc4000f8ec03f */
[----:B------:R-:W-:Y:S02]  /*0ee0*/  @UP1 USHF.R.U32.HI UR42, URZ, UR11, UR5 ;  /* 0x0000000b3f2a1299 */ /* 0x000fe40008011605 */
[----:B------:R-:W-:Y:S01]  /*0ef0*/  UIADD3 UR10, UR39, 0x1c400, URZ ;  /* 0x0001c400270a7890 */ /* 0x000fe2000fffe03f */
[----:B------:R-:W-:Y:S01]  /*0f00*/  @UP2 ULDC.64 UR8, c[0x0][0xc48] ;  /* 0x0003120000082ab9 */ /* 0x000fe20000000a00 */
[----:B------:R-:W-:Y:S02]  /*0f10*/  UIADD3 UR5, UR49, 0xdf, URZ ;  /* 0x000000df31057890 */ /* 0x000fe4000fffe03f */
[----:B------:R-:W-:Y:S01]  /*0f20*/  ULOP3.LUT UP0, URZ, UR10, 0x9f, URZ, 0xc0, !UPT ;  /* 0x0000009f0a3f7892 */ /* 0x000fe2000f80c03f */
[----:B------:R-:W-:-:S03]  /*0f30*/  UMOV UR40, UR42 ;  /* 0x0000002a00287c82 */ /* 0x000fc60008000000 */
[----:B------:R-:W-:Y:S02]  /*0f40*/  ULEA.HI UR6, UR37, UR37, URZ, 0x1 ;  /* 0x0000002525067291 */ /* 0x000fe4000f8f083f */
[----:B------:R-:W-:Y:S02]  /*0f50*/  PLOP3.LUT P0, PT, PT, PT, UP0, 0x80, 0x0 ;  /* 0x000000000000781c */ /* 0x000fe40003f0f008 */
[----:B------:R-:W-:-:S04]  /*0f60*/  ULOP3.LUT UR6, UR6, 0x1e, URZ, 0xc0, !UPT ;  /* 0x0000001e06067892 */ /* 0x000fc8000f8ec03f */
[----:B------:R-:W-:Y:S02]  /*0f70*/  UIADD3 UR4, UR37, -UR6, URZ ;  /* 0x8000000625047290 */ /* 0x000fe4000fffe03f */
[----:B------:R-:W-:Y:S02]  /*0f80*/  UIMAD.WIDE.U32 UR6, UR42, UR8, URZ ;  /* 0x000000082a0672a5 */ /* 0x000fe4000f8e003f */
[----:B------:R-:W-:Y:S02]  /*0f90*/  ULEA UR8, UR4, UR10, 0xd ;  /* 0x0000000a04087291 */ /* 0x000fe4000f8e683f */
[----:B------:R-:W-:Y:S01]  /*0fa0*/  @UP2 USHF.R.U32.HI UR40, URZ, UR9, UR7 ;  /* 0x000000093f282299 */ /* 0x000fe20008011607 */
[----:B------:R-:W-:Y:S01]  /*0fb0*/  UMOV UR4, URZ ;  /* 0x0000003f00047c82 */ /* 0x000fe20008000000 */
[----:B------:R-:W-:Y:S02]  /*0fc0*/  USHF.R.U32.HI UR8, URZ, 0x4, UR8 ;  /* 0x000000043f087899 */ /* 0x000fe40008011608 */
[----:B------:R-:W-:-:S02]  /*0fd0*/  UIMAD.WIDE UR4, UR5, -0x6db6db6d, UR4 ;  /* 0x92492493050478a5 */ /* 0x000fc4000f8e0204 */
[----:B------:R-:W-:Y:S02]  /*0fe0*/  ULOP3.LUT UR51, UR8, 0x3fff, URZ, 0xc0, !UPT ;  /* 0x00003fff08337892 */ /* 0x000fe4000f8ec03f */
[----:B------:R-:W-:-:S04]  /*0ff0*/  USHF.R.U32.HI UR48, URZ, 0x1f, UR5 ;  /* 0x0000001f3f307899 */ /* 0x000fc80008011605 */
        /* <DEDUP_REMOVED lines=18> */
.L_x_5790:
        /* <DEDUP_REMOVED lines=43> */
[----:B------:R-:W-:Y:S01]  /*13d0*/  MOV R2, UR4 ;  /* 0x0000000400027c02 */ /* 0x000fe20008000f00 */
        /* <DEDUP_REMOVED lines=16> */
.L_x_5878:
[----:B------:R-:W-:Y:S05]  /*14e0*/  @!P0 BRA `(.L_x_5792) ;  /* 0x0000000000048947 */ /* 0x000fea0003800000 */
[----:B------:R-:W-:Y:S01]  /*14f0*/  BPT.TRAP 0x1 ;  /* 0x000000040000795c */ /* 0x000fe20000300000 */
.L_x_5792:
[----:B0-----:R-:W-:Y:S02]  /*1500*/  IMAD.U32 R3, RZ, RZ, UR50 ;  /* 0x00000032ff037e24 */ /* 0x001fe4000f8e00ff */
[----:B------:R-:W-:-:S03]  /*1510*/  IMAD.U32 R2, RZ, RZ, UR43 ;  /* 0x0000002bff027e24 */ /* 0x000fc6000f8e00ff */
[----:B------:R-:W-:Y:S02]  /*1520*/  LEA R3, R3, UR39, 0x3 ;  /* 0x0000002703037c11 */ /* 0x000fe4000f8e18ff */
[----:B------:R-:W-:-:S04]  /*1530*/  SHF.L.U32 R2, R2, 0x1f, RZ ;  /* 0x0000001f02027819 */ /* 0x000fc800000006ff */
[----:B------:R0:W1:Y:S01]  /*1540*/  SYNCS.PHASECHK.TRANS64.TRYWAIT P1, [R3+URZ+0x2e830], R2 ;  /* 0x02e83002030075a7 */ /* 0x000062000802017f */
[----:B------:R-:W-:Y:S05]  /*1550*/  @!P0 BRA `(.L_x_5793) ;  /* 0x0000000000048947 */ /* 0x000fea0003800000 */
[----:B------:R-:W-:Y:S01]  /*1560*/  BPT.TRAP 0x1 ;  /* 0x000000040000795c */ /* 0x000fe20000300000 */
.L_x_5793:
[----:B-1----:R-:W-:Y:S05]  /*1570*/  @P1 BRA `(.L_x_5794) ;  /* 0x0000000000081947 */ /* 0x002fea0003800000 */
[----:B------:R-:W1:Y:S02]  /*1580*/  SYNCS.PHASECHK.TRANS64.TRYWAIT P1, [R3+URZ+0x2e830], R2 ;  /* 0x02e83002030075a7 */ /* 0x000e64000802017f */
[----:B-1----:R-:W-:Y:S05]  /*1590*/  @!P1 BRA `(.L_x_5795) ;  /* 0x000000ec00509947 */ /* 0x002fea0003800000 */
.L_x_5794:
[----:B------:R-:W2:Y:S01]  /*15a0*/  S2R R152, SR_TID.X ;  /* 0x0000000000987919 */ /* 0x000ea20000002100 */
[----:B------:R-:W-:Y:S01]  /*15b0*/  UIADD3 UR4, UR39, 0x20400, URZ ;  /* 0x0002040027047890 */ /* 0x000fe2000fffe03f */
[----:B------:R-:W-:-:S03]  /*15c0*/  IMAD.MOV.U32 R87, RZ, RZ, RZ ;  /* 0x000000ffff577224 */ /* 0x000fc600078e00ff */
[----:B------:R-:W-:-:S04]  /*15d0*/  USHF.R.U32.HI UR4, URZ, 0x4, UR4 ;  /* 0x000000043f047899 */ /* 0x000fc80008011604 */
[----:B------:R-:W-:-:S06]  /*15e0*/  ULOP3.LUT UR4, UR4, 0x3fff, URZ, 0xc0, !UPT ;  /* 0x00003fff04047892 */ /* 0x000fcc000f8ec03f */
[----:B01----:R-:W-:Y:S01]  /*15f0*/  MOV R2, UR4 ;  /* 0x0000000400027c02 */ /* 0x003fe20008000f00 */
[----:B------:R-:W-:Y:S05]  /*1600*/  WARPSYNC.ALL ;  /* 0x0000000000007948 */ /* 0x000fea0003800000 */
[----:B------:R-:W-:Y:S02]  /*1610*/  LOP3.LUT R2, R2, 0x10000, RZ, 0xfc, !PT ;  /* 0x0001000002027812 */ /* 0x000fe400078efcff */
[----:B--2---:R-:W-:Y:S02]  /*1620*/  LOP3.LUT P1, RZ, R152, 0x7f, RZ, 0xc0, !PT ;  /* 0x0000007f98ff7812 */ /* 0x004fe4000782c0ff */
[----:B------:R-:W-:Y:S01]  /*1630*/  R2UR UR20, R2 ;  /* 0x00000000021472ca */ /* 0x000fe200000e0000 */
[----:B------:R-:W-:Y:S01]  /*1640*/  ULOP3.LUT UR12, UR51, 0x10000, URZ, 0xfc, !UPT ;  /* 0x00010000330c7892 */ /* 0x000fe2000f8efc3f */
[----:B------:R-:W-:Y:S01]  /*1650*/  WARPGROUP.ARRIVE ;  /* 0x00000000000079c5 */ /* 0x000fe20000000000 */
[----:B------:R-:W-:Y:S01]  /*1660*/  UMOV UR17, 0x40000040 ;  /* 0x4000004000117882 */ /* 0x000fe20000000000 */
[----:B------:R-:W-:Y:S01]  /*1670*/  UMOV UR19, 0x40000040 ;  /* 0x4000004000137882 */ /* 0x000fe20000000000 */
[----:B------:R-:W-:Y:S01]  /*1680*/  UIADD3 UR7, UR12, 0x2, URZ ;  /* 0x000000020c077890 */ /* 0x000fe2000fffe03f */
[----:B------:R-:W-:Y:S01]  /*1690*/  VIADD R4, R232, UR49 ;  /* 0x00000031e8047c36 */ /* 0x000fe20008000000 */
[----:B------:R-:W-:-:S02]  /*16a0*/  UIADD3 UR11, UR12, 0x4, URZ ;  /* 0x000000040c0b7890 */ /* 0x000fc4000fffe03f */
[----:B------:R-:W-:Y:S01]  /*16b0*/  UMOV UR16, UR12 ;  /* 0x0000000c00107c82 */ /* 0x000fe20008000000 */
[----:B------:R-:W-:Y:S01]  /*16c0*/  UIADD3 UR14, UR12, 0x6, URZ ;  /* 0x000000060c0e7890 */ /* 0x000fe2000fffe03f */
[----:B------:R-:W-:Y:S02]  /*16d0*/  UMOV UR13, 0x40000040 ;  /* 0x40000040000d7882 */ /* 0x000fe40000000000 */
[----:B------:R-:W-:Y:S01]  /*16e0*/  UIMAD UR20, UR50, 0x700, UR20 ;  /* 0x00000700321478a4 */ /* 0x000fe2000f8e0214 */
[----:B------:R-:W-:Y:S01]  /*16f0*/  UMOV UR15, 0x40000040 ;  /* 0x40000040000f7882 */ /* 0x000fe20000000000 */
[----:B------:R-:W-:Y:S02]  /*1700*/  UISETP.GE.AND UP0, UPT, UR49, 0xe1, UPT ;  /* 0x000000e13100788c */ /* 0x000fe4000bf06270 */
[----:B------:R-:W-:-:S03]  /*1710*/  UIADD3 UR4, UR20, 0x200, URZ ;  /* 0x0000020014047890 */ /* 0x000fc6000fffe03f */
[----:B------:R-:W-:Y:S01]  /*1720*/  UMOV UR18, UR20 ;  /* 0x0000001400127c82 */ /* 0x000fe20008000000 */
[----:B------:R-:W-:Y:S01]  /*1730*/  UIADD3 UR5, UR20, 0x300, URZ ;  /* 0x0000030014057890 */ /* 0x000fe2000fffe03f */
[----:B------:R-:W-:Y:S01]  /*1740*/  QGMMA.64x32x32.F32.E4M3.E4M3 R136, gdesc[UR16], RZ, !UPT, gsb0 ;  /* 0x00600000108879f3 */ /* 0x000fe2000c0008ff */
[----:B------:R-:W-:Y:S01]  /*1750*/  UIADD3 UR18, UR20, 0x100, URZ ;  /* 0x0000010014127890 */ /* 0x000fe2000fffe03f */
[----:B------:R-:W-:Y:S01]  /*1760*/  UMOV UR19, 0x40000040 ;  /* 0x4000004000137882 */ /* 0x000fe20000000000 */
[----:B------:R-:W-:Y:S02]  /*1770*/  UIADD3 UR6, UR20, 0x400, URZ ;  /* 0x0000040014067890 */ /* 0x000fe4000fffe03f */
[----:B------:R-:W-:Y:S02]  /*1780*/  UIADD3 UR8, UR20, 0x202, URZ ;  /* 0x0000020214087890 */ /* 0x000fe4000fffe03f */
[----:B------:R-:W-:Y:S02]  /*1790*/  UIADD3 UR9, UR20, 0x302, URZ ;  /* 0x0000030214097890 */ /* 0x000fe4000fffe03f */
[----:B------:R-:W-:-:S02]  /*17a0*/  UIADD3 UR10, UR20, 0x402, URZ ;  /* 0x00000402140a7890 */ /* 0x000fc4000fffe03f */
[----:B------:R-:W-:Y:S01]  /*17b0*/  UIADD3 UR12, UR20, 0x404, URZ ;  /* 0x00000404140c7890 */ /* 0x000fe2000fffe03f */
        /* <DEDUP_REMOVED lines=23> */
[----:B------:R-:W-:Y:S01]  /*1930*/  UMOV UR4, UR7 ;  /* 0x0000000700047c82 */ /* 0x000fe20008000000 */
[----:B------:R-:W-:Y:S01]  /*1940*/  UMOV UR7, 0x40000040 ;  /* 0x4000004000077882 */ /* 0x000fe20000000000 */
[----:B------:R-:W-:Y:S02]  /*1950*/  WARPGROUP.DEPBAR.LE gsb0, 0x0 ;  /* 0x00008000000079c5 */ /* 0x000fe40000010000 */
[----:B------:R-:W-:-:S06]  /*1960*/  WARPGROUP.ARRIVE ;  /* 0x00000000000079c5 */ /* 0x000fcc0000000000 */
[----:B------:R-:W-:Y:S01]  /*1970*/  QGMMA.64x32x32.F32.E4M3.E4M3 R40, gdesc[UR16], RZ, !UPT, gsb0 ;  /* 0x00600000102879f3 */ /* 0x000fe2000c0008ff */
[----:B------:R-:W-:Y:S01]  /*1980*/  UMOV UR18, UR5 ;  /* 0x0000000500127c82 */ /* 0x000fe20008000000 */
[----:B------:R-:W-:Y:S01]  /*1990*/  UMOV UR19, 0x40000040 ;  /* 0x4000004000137882 */ /* 0x000fe20000000000 */
[----:B------:R-:W-:Y:S01]  /*19a0*/  UMOV UR5, 0x40000040 ;  /* 0x4000004000057882 */ /* 0x000fe20000000000 */
[----:B------:R-:W-:Y:S02]  /*19b0*/  WARPGROUP.DEPBAR.LE gsb0, 0x0 ;  /* 0x00008000000079c5 */ /* 0x000fe40000010000 */
[----:B------:R-:W-:-:S06]  /*19c0*/  WARPGROUP.ARRIVE ;  /* 0x00000000000079c5 */ /* 0x000fcc0000000000 */
[----:B------:R-:W-:Y:S01]  /*19d0*/  QGMMA.64x32x32.F32.E4M3.E4M3 R24, gdesc[UR16], RZ, !UPT, gsb0 ;  /* 0x00600000101879f3 */ /* 0x000fe2000c0008ff */
        /* <DEDUP_REMOVED lines=29> */
[----:B------:R-:W-:Y:S01]  /*1bb0*/  UMOV UR8, UR11 ;  /* 0x0000000b00087c82 */ /* 0x000fe20008000000 */
[----:B------:R-:W-:Y:S01]  /*1bc0*/  UMOV UR11, 0x40000040 ;  /* 0x40000040000b7882 */ /* 0x000fe20000000000 */
[----:B------:R-:W-:Y:S02]  /*1bd0*/  WARPGROUP.DEPBAR.LE gsb0, 0x0 ;  /* 0x00008000000079c5 */ /* 0x000fe40000010000 */
[----:B------:R-:W-:-:S06]  /*1be0*/  WARPGROUP.ARRIVE ;  /* 0x00000000000079c5 */ /* 0x000fcc0000000000 */
[----:B------:R-:W-:Y:S01]  /*1bf0*/  QGMMA.64x32x32.F32.E4M3.E4M3 R40, gdesc[UR4], R40, gsb0 ;  /* 0x00600000042879f3 */ /* 0x000fe20008000828 */
[----:B------:R-:W-:Y:S01]  /*1c00*/  UMOV UR6, UR9 ;  /* 0x0000000900067c82 */ /* 0x000fe20008000000 */
[----:B------:R-:W-:Y:S01]  /*1c10*/  UMOV UR7, 0x40000040 ;  /* 0x4000004000077882 */ /* 0x000fe20000000000 */
[----:B------:R-:W-:Y:S01]  /*1c20*/  UMOV UR9, 0x40000040 ;  /* 0x4000004000097882 */ /* 0x000fe20000000000 */
        /* <DEDUP_REMOVED lines=79> */
[C---:B------:R-:W-:Y:S01]  /*2120*/  FMUL.FTZ R83, R0.reuse, R126 ;  /* 0x0000007e00537220 */ /* 0x040fe20000410000 */
[C---:B------:R-:W-:Y:S01]  /*2130*/  FMUL.FTZ R77, R0.reuse, R125 ;  /* 0x0000007d004d7220 */ /* 0x040fe20000410000 */
[C---:B------:R-:W-:Y:S01]  /*2140*/  FMUL.FTZ R80, R0.reuse, R122 ;  /* 0x0000007a00507220 */ /* 0x040fe20000410000 */
[C---:B------:R-:W-:Y:S01]  /*2150*/  FMUL.FTZ R82, R0.reuse, R129 ;  /* 0x0000008100527220 */ /* 0x040fe20000410000 */
[----:B------:R-:W5:Y:S01]  /*2160*/  MUFU.TANH R11, R11 ;  /* 0x0000000b000b7308 */ /* 0x000f620000002400 */
[----:B------:R-:W-:Y:S01]  /*2170*/  QGMMA.64x32x32.F32.E4M3.E4M3 R104, gdesc[UR12], R104, gsb0 ;  /* 0x006000000c6879f3 */ /* 0x000fe20008000868 */
[----:B------:R-:W-:Y:S01]  /*2180*/  UIADD3 UR14, UR20, 0x306, URZ ;  /* 0x00000306140e7890 */ /* 0x000fe2000fffe03f */
[C---:B------:R-:W-:Y:S01]  /*2190*/  FMUL.FTZ R74, R0.reuse, R121 ;  /* 0x00000079004a7220 */ /* 0x040fe20000410000 */
[----:B------:R-:W-:Y:S01]  /*21a0*/  UMOV UR15, 0x40000040 ;  /* 0x40000040000f7882 */ /* 0x000fe20000000000 */
        /* <DEDUP_REMOVED lines=12> */
[----:B------:R-:W-:-:S07]  /*2270*/  FMUL.FTZ R124, R0, R135 ;  /* 0x00000087007c7220 */ /* 0x000fce0000410000 */
[----:B------:R-:W5:Y:S08]  /*2280*/  MUFU.TANH R20, R20 ;  /* 0x0000001400147308 */ /* 0x000f700000002400 */
[----:B------:R-:W5:Y:S08]  /*2290*/  MUFU.TANH R13, R13 ;  /* 0x0000000d000d7308 */ /* 0x000f700000002400 */
        /* <DEDUP_REMOVED lines=24> */
[----:B------:R-:W-:-:S05]  /*2420*/  FMUL.FTZ R111, R0, R111 ;  /* 0x0000006f006f7220 */ /* 0x000fca0000410000 */
[----:B------:R-:W5:Y:S08]  /*2430*/  MUFU.TANH R74, R74 ;  /* 0x0000004a004a7308 */ /* 0x000f700000002400 */
        /* <DEDUP_REMOVED lines=35> */
[----:B------:R-:W-:Y:S02]  /*2670*/  IMAD.U32 R57, RZ, RZ, UR48 ;  /* 0x00000030ff397e24 */ /* 0x000fe4000f8e00ff */
[C---:B------:R-:W-:Y:S01]  /*2680*/  FMUL.FTZ R103, R0.reuse, R60 ;  /* 0x0000003c00677220 */ /* 0x040fe20000410000 */
[C---:B------:R-:W-:Y:S01]  /*2690*/  FMUL.FTZ R60, R0.reuse, R62 ;  /* 0x0000003e003c7220 */ /* 0x040fe20000410000 */
[C---:B------:R-:W-:Y:S01]  /*26a0*/  FMUL.FTZ R62, R0.reuse, R64 ;  /* 0x00000040003e7220 */ /* 0x040fe20000410000 */
[----:B------:R-:W-:Y:S01]  /*26b0*/  QGMMA.64x32x32.F32.E4M3.E4M3 R40, gdesc[UR12], R40, gsb0 ;  /* 0x006000000c2879f3 */ /* 0x000fe20008000828 */
[----:B------:R-:W-:Y:S02]  /*26c0*/  IMAD R4, R57, -0xe0, R4 ;  /* 0xffffff2039047824 */ /* 0x000fe400078e0204 */
[C---:B------:R-:W-:Y:S01]  /*26d0*/  FMUL.FTZ R64, R0.reuse, R65 ;  /* 0x0000004100407220 */ /* 0x040fe20000410000 */
[C---:B------:R-:W-:Y:S01]  /*26e0*/  FMUL.FTZ R65, R0.reuse, R66 ;  /* 0x0000004200417220 */ /* 0x040fe20000410000 */
[C---:B------:R-:W-:Y:S01]  /*26f0*/  FMUL.FTZ R66, R0.reuse, R67 ;  /* 0x0000004300427220 */ /* 0x040fe20000410000 */
[----:B------:R-:W-:Y:S01]  /*2700*/  FMUL.FTZ R129, R0, R68 ;  /* 0x0000004400817220 */ /* 0x000fe20000410000 */
[----:B------:R-:W-:Y:S01]  /*2710*/  ISETP.GT.AND P5, PT, R4, RZ, PT ;  /* 0x000000ff0400720c */ /* 0x000fe20003fa4270 */
[----:B------:R-:W-:Y:S01]  /*2720*/  FMUL.FTZ R130, R0, R69 ;  /* 0x0000004500827220 */ /* 0x000fe20000410000 */
[----:B------:R-:W-:Y:S01]  /*2730*/  ISETP.GT.AND P1, PT, R4, 0x1, PT ;  /* 0x000000010400780c */ /* 0x000fe20003f24270 */
[----:B------:R-:W-:Y:S01]  /*2740*/  FMUL.FTZ R100, R0, R56 ;  /* 0x0000003800647220 */ /* 0x000fe20000410000 */
[----:B------:R-:W-:Y:S01]  /*2750*/  ISETP.GT.AND P2, PT, R4, 0x8, PT ;  /* 0x000000080400780c */ /* 0x000fe20003f44270 */
[----:B------:R-:W-:Y:S01]  /*2760*/  FMUL.FTZ R131, R0, R70 ;  /* 0x0000004600837220 */ /* 0x000fe20000410000 */
        /* <DEDUP_REMOVED lines=8> */
[----:B------:R-:W-:Y:S01]  /*27f0*/  ISETP.GT.AND P4, PT, R4, 0x10, PT ;  /* 0x000000100400780c */ /* 0x000fe20003f84270 */
[----:B------:R-:W-:Y:S01]  /*2800*/  UIADD3 UR14, UR20, 0x606, URZ ;  /* 0x00000606140e7890 */ /* 0x000fe2000fffe03f */
[----:B---3--:R-:W-:Y:S01]  /*2810*/  FSEL R70, R9, -INF , P3 ;  /* 0xff80000009467808 */ /* 0x008fe20001800000 */
[----:B------:R-:W-:Y:S01]  /*2820*/  UMOV UR15, 0x40000040 ;  /* 0x40000040000f7882 */ /* 0x000fe20000000000 */
[----:B----4-:R-:W-:Y:S01]  /*2830*/  FSEL R5, R5, -INF , P5 ;  /* 0xff80000005057808 */ /* 0x010fe20002800000 */
[----:B------:R-:W-:Y:S01]  /*2840*/  FMUL.FTZ R61, R0, R61 ;  /* 0x0000003d003d7220 */ /* 0x000fe20000410000 */
[----:B------:R-:W-:Y:S01]  /*2850*/  ISETP.GT.AND P5, PT, R4, 0x11, PT ;  /* 0x000000110400780c */ /* 0x000fe20003fa4270 */
[----:B------:R-:W1:Y:S01]  /*2860*/  MUFU.TANH R120, R120 ;  /* 0x0000007800787308 */ /* 0x000e620000002400 */
[----:B-----5:R-:W-:Y:S01]  /*2870*/  FSEL R71, R12, -INF , P4 ;  /* 0xff8000000c477808 */ /* 0x020fe20002000000 */
[----:B------:R-:W-:Y:S01]  /*2880*/  FMUL.FTZ R63, R0, R63 ;  /* 0x0000003f003f7220 */ /* 0x000fe20000410000 */
[----:B------:R-:W-:-:S02]  /*2890*/  FSEL R6, R10, -INF , P1 ;  /* 0xff8000000a067808 */ /* 0x000fc40000800000 */
[----:B------:R-:W-:Y:S02]  /*28a0*/  ISETP.GT.AND P1, PT, R4, 0x18, PT ;  /* 0x000000180400780c */ /* 0x000fe40003f24270 */
[----:B------:R-:W-:Y:S01]  /*28b0*/  FSEL R9, R72, -INF , P4 ;  /* 0xff80000048097808 */ /* 0x000fe20002000000 */
[----:B------:R-:W2:Y:S01]  /*28c0*/  MUFU.TANH R104, R104 ;  /* 0x0000006800687308 */ /* 0x000ea20000002400 */
[----:B------:R-:W-:Y:S02]  /*28d0*/  FSEL R72, R11, -INF , P5 ;  /* 0xff8000000b487808 */ /* 0x000fe40002800000 */
[----:B------:R-:W-:Y:S02]  /*28e0*/  FSEL R7, R14, -INF , P2 ;  /* 0xff8000000e077808 */ /* 0x000fe40001000000 */
[----:B------:R-:W-:Y:S02]  /*28f0*/  ISETP.GT.AND P2, PT, R4, 0x19, PT ;  /* 0x000000190400780c */ /* 0x000fe40003f44270 */
[----:B------:R-:W-:Y:S01]  /*2900*/  FSEL R11, R76, -INF , P1 ;  /* 0xff8000004c0b7808 */ /* 0x000fe20000800000 */
[----:B------:R-:W3:Y:S01]  /*2910*/  MUFU.TANH R123, R123 ;  /* 0x0000007b007b7308 */ /* 0x000ee20000002400 */
[----:B------:R-:W-:-:S02]  /*2920*/  FSEL R76, R20, -INF , P1 ;  /* 0xff800000144c7808 */ /* 0x000fc40000800000 */
[----:B------:R-:W-:Y:S02]  /*2930*/  FSEL R8, R13, -INF , P3 ;  /* 0xff8000000d087808 */ /* 0x000fe40001800000 */
[----:B------:R-:W-:Y:S02]  /*2940*/  FSEL R12, R75, -INF , P2 ;  /* 0xff8000004b0c7808 */ /* 0x000fe40001000000 */
[C---:B------:R-:W-:Y:S01]  /*2950*/  ISETP.GT.AND P3, PT, R4.reuse, 0x20, PT ;  /* 0x000000200400780c */ /* 0x040fe20003f64270 */
[----:B------:R-:W4:Y:S01]  /*2960*/  MUFU.TANH R106, R106 ;  /* 0x0000006a006a7308 */ /* 0x000f220000002400 */
[----:B------:R-:W-:Y:S02]  /*2970*/  FSEL R75, R15, -INF , P2 ;  /* 0xff8000000f4b7808 */ /* 0x000fe40001000000 */
[----:B------:R-:W-:Y:S02]  /*2980*/  ISETP.GT.AND P4, PT, R4, 0x21, PT ;  /* 0x000000210400780c */ /* 0x000fe40003f84270 */
[----:B------:R-:W-:-:S02]  /*2990*/  FSEL R73, R73, -INF , P3 ;  /* 0xff80000049497808 */ /* 0x000fc40001800000 */
[----:B------:R-:W-:Y:S01]  /*29a0*/  FSEL R10, R21, -INF , P5 ;  /* 0xff800000150a7808 */ /* 0x000fe20002800000 */
[----:B------:R-:W5:Y:S01]  /*29b0*/  MUFU.TANH R124, R124 ;  /* 0x0000007c007c7308 */ /* 0x000f620000002400 */
[----:B------:R-:W-:Y:S02]  /*29c0*/  WARPGROUP.DEPBAR.LE gsb0, 0x0 ;  /* 0x00008000000079c5 */ /* 0x000fe40000010000 */
[C---:B------:R-:W-:Y:S01]  /*29d0*/  FMUL.FTZ R57, R0.reuse, R44 ;  /* 0x0000002c00397220 */ /* 0x040fe20000410000 */
[----:B------:R-:W-:Y:S01]  /*29e0*/  FMNMX.FTZ R44, R67, R68, !PT ;  /* 0x00000044432c7209 */ /* 0x000fe20007810000 */
[C---:B------:R-:W-:Y:S01]  /*29f0*/  FMUL.FTZ R56, R0.reuse, R43 ;  /* 0x0000002b00387220 */ /* 0x040fe20000410000 */
[C---:B------:R-:W-:Y:S01]  /*2a00*/  FMUL.FTZ R58, R0.reuse, R45 ;  /* 0x0000002d003a7220 */ /* 0x040fe20000410000 */
[C---:B------:R-:W-:Y:S01]  /*2a10*/  FMUL.FTZ R59, R0.reuse, R46 ;  /* 0x0000002e003b7220 */ /* 0x040fe20000410000 */
[----:B------:R-:W-:Y:S01]  /*2a20*/  FMNMX.FTZ R43, R69, R44, !PT ;  /* 0x0000002c452b7209 */ /* 0x000fe20007810000 */
[----:B------:R-:W-:Y:S01]  /*2a30*/  FMUL.FTZ R136, R0, R47 ;  /* 0x0000002f00887220 */ /* 0x000fe20000410000 */
[----:B------:R-:W-:Y:S01]  /*2a40*/  ISETP.GT.AND P5, PT, R4, 0x28, PT ;  /* 0x000000280400780c */ /* 0x000fe20003fa4270 */
[----:B------:R-:W-:Y:S01]  /*2a50*/  FMUL.FTZ R138, R0, R49 ;  /* 0x00000031008a7220 */ /* 0x000fe20000410000 */
[----:B------:R-:W-:Y:S01]  /*2a60*/  FMNMX.FTZ R44, R70, R43, !PT ;  /* 0x0000002b462c7209 */ /* 0x000fe20007810000 */
[----:B------:R-:W-:Y:S01]  /*2a70*/  FMUL.FTZ R137, R0, R48 ;  /* 0x0000003000897220 */ /* 0x000fe20000410000 */
[----:B------:R-:W-:Y:S01]  /*2a80*/  FSEL R74, R74, -INF , P4 ;  /* 0xff8000004a4a7808 */ /* 0x000fe20002000000 */
[C---:B------:R-:W-:Y:S01]  /*2a90*/  FMUL.FTZ R139, R0.reuse, R50 ;  /* 0x00000032008b7220 */ /* 0x040fe20000410000 */
[----:B------:R-:W-:Y:S01]  /*2aa0*/  FMNMX.FTZ R45, R71, R44, !PT ;  /* 0x0000002c472d7209 */ /* 0x000fe20007810000 */
[----:B------:R-:W-:Y:S01]  /*2ab0*/  FMUL.FTZ R140, R0, R51 ;  /* 0x00000033008c7220 */ /* 0x000fe20000410000 */
[----:B------:R-:W-:Y:S01]  /*2ac0*/  ISETP.GT.AND P1, PT, R4, 0x29, PT ;  /* 0x000000290400780c */ /* 0x000fe20003f24270 */
[----:B------:R-:W5:Y:S01]  /*2ad0*/  MUFU.TANH R105, R105 ;  /* 0x0000006900697308 */ /* 0x000f620000002400 */
[----:B------:R-:W-:Y:S01]  /*2ae0*/  FMNMX.FTZ R45, R72, R45, !PT ;  /* 0x0000002d482d7209 */ /* 0x000fe20007810000 */
[----:B------:R-:W-:Y:S01]  /*2af0*/  FMUL.FTZ R141, R0, R52 ;  /* 0x00000034008d7220 */ /* 0x000fe20000410000 */
[----:B------:R-:W-:Y:S01]  /*2b00*/  FSEL R78, R78, -INF , P5 ;  /* 0xff8000004e4e7808 */ /* 0x000fe20002800000 */
[----:B------:R-:W-:Y:S01]  /*2b10*/  FMUL.FTZ R142, R0, R53 ;  /* 0x00000035008e7220 */ /* 0x000fe20000410000 */
[----:B------:R-:W-:Y:S01]  /*2b20*/  FMNMX.FTZ R46, R76, R45, !PT ;  /* 0x0000002d4c2e7209 */ /* 0x000fe20007810000 */
[----:B------:R-:W-:Y:S01]  /*2b30*/  FMUL.FTZ R133, R0, R40 ;  /* 0x0000002800857220 */ /* 0x000fe20000410000 */
[----:B------:R-:W-:Y:S01]  /*2b40*/  ISETP.GT.AND P2, PT, R4, 0x30, PT ;  /* 0x000000300400780c */ /* 0x000fe20003f44270 */
[----:B------:R-:W5:Y:S01]  /*2b50*/  MUFU.TANH R125, R125 ;  /* 0x0000007d007d7308 */ /* 0x000f620000002400 */
[----:B------:R-:W-:Y:S01]  /*2b60*/  FMNMX.FTZ R46, R75, R46, !PT ;  /* 0x0000002e4b2e7209 */ /* 0x000fe20007810000 */
[C---:B------:R-:W-:Y:S01]  /*2b70*/  FMUL.FTZ R134, R0.reuse, R41 ;  /* 0x0000002900867220 */ /* 0x040fe20000410000 */
[----:B------:R-:W-:Y:S01]  /*2b80*/  FSEL R77, R77, -INF , P1 ;  /* 0xff8000004d4d7808 */ /* 0x000fe20000800000 */
[C---:B------:R-:W-:Y:S01]  /*2b90*/  FMUL.FTZ R42, R0.reuse, R42 ;  /* 0x0000002a002a7220 */ /* 0x040fe20000410000 */
[----:B------:R-:W-:Y:S01]  /*2ba0*/  FMNMX.FTZ R47, R73, R46, !PT ;  /* 0x0000002e492f7209 */ /* 0x000fe20007810000 */
[----:B------:R-:W-:Y:S01]  /*2bb0*/  FMUL.FTZ R135, R0, R55 ;  /* 0x0000003700877220 */ /* 0x000fe20000410000 */
[----:B------:R-:W-:Y:S01]  /*2bc0*/  FSEL R13, R80, -INF , P3 ;  /* 0xff800000500d7808 */ /* 0x000fe20001800000 */
[----:B------:R-:W5:Y:S01]  /*2bd0*/  MUFU.TANH R109, R109 ;  /* 0x0000006d006d7308 */ /* 0x000f620000002400 */
[----:B------:R-:W-:Y:S01]  /*2be0*/  FMNMX.FTZ R49, R74, R47, !PT ;  /* 0x0000002f4a317209 */ /* 0x000fe20007810000 */
[----:B------:R-:W-:Y:S01]  /*2bf0*/  WARPGROUP.ARRIVE ;  /* 0x00000000000079c5 */ /* 0x000fe20000000000 */
[----:B------:R-:W-:Y:S01]  /*2c00*/  ISETP.GT.AND P3, PT, R4, 0x31, PT ;  /* 0x000000310400780c */ /* 0x000fe20003f64270 */
[----:B------:R-:W-:Y:S01]  /*2c10*/  FMUL.FTZ R143, R0, R54 ;  /* 0x00000036008f7220 */ /* 0x000fe20000410000 */
[----:B------:R-:W-:-:S02]  /*2c20*/  FMNMX.FTZ R48, R78, R49, !PT ;  /* 0x000000314e307209 */ /* 0x000fc40007810000 */
[----:B------:R-:W-:Y:S01]  /*2c30*/  FSEL R81, R81, -INF , P2 ;  /* 0xff80000051517808 */ /* 0x000fe20001000000 */
[----:B------:R-:W5:Y:S01]  /*2c40*/  MUFU.TANH R107, R107 ;  /* 0x0000006b006b7308 */ /* 0x000f620000002400 */
[----:B------:R-:W-:Y:S01]  /*2c50*/  FMNMX.FTZ R50, R77, R48, !PT ;  /* 0x000000304d327209 */ /* 0x000fe20007810000 */
[----:B------:R-:W-:Y:S01]  /*2c60*/  QGMMA.64x32x32.F32.E4M3.E4M3 R24, gdesc[UR12], R24, gsb0 ;  /* 0x006000000c1879f3 */ /* 0x000fe20008000818 */
[----:B------:R-:W-:Y:S02]  /*2c70*/  FSEL R14, R79, -INF , P4 ;  /* 0xff8000004f0e7808 */ /* 0x000fe40002000000 */
[----:B------:R-:W-:Y:S02]  /*2c80*/  ISETP.GT.AND P4, PT, R4, 0x38, PT ;  /* 0x000000380400780c */ /* 0x000fe40003f84270 */
[----:B------:R-:W-:Y:S01]  /*2c90*/  FSEL R82, R82, -INF , P3 ;  /* 0xff80000052527808 */ /* 0x000fe20001800000 */
[----:B------:R-:W5:Y:S01]  /*2ca0*/  MUFU.TANH R108, R108 ;  /* 0x0000006c006c7308 */ /* 0x000f620000002400 */
[----:B------:R-:W-:-:S02]  /*2cb0*/  FMNMX.FTZ R49, R81, R50, !PT ;  /* 0x0000003251317209 */ /* 0x000fc40007810000 */
[----:B------:R-:W-:Y:S02]  /*2cc0*/  FSEL R15, R83, -INF , P5 ;  /* 0xff800000530f7808 */ /* 0x000fe40002800000 */
[----:B------:R-:W-:Y:S02]  /*2cd0*/  ISETP.GT.AND P5, PT, R4, 0x39, PT ;  /* 0x000000390400780c */ /* 0x000fe40003fa4270 */
[----:B------:R-:W-:Y:S01]  /*2ce0*/  FSEL R86, R86, -INF , P4 ;  /* 0xff80000056567808 */ /* 0x000fe20002000000 */
[----:B------:R-:W5:Y:S01]  /*2cf0*/  MUFU.TANH R110, R110 ;  /* 0x0000006e006e7308 */ /* 0x000f620000002400 */
[----:B------:R-:W-:Y:S02]  /*2d00*/  FMNMX.FTZ R51, R82, R49, !PT ;  /* 0x0000003152337209 */ /* 0x000fe40007810000 */
[----:B------:R-:W-:Y:S02]  /*2d10*/  FSEL R20, R84, -INF , P1 ;  /* 0xff80000054147808 */ /* 0x000fe40000800000 */
[----:B------:R-:W-:-:S02]  /*2d20*/  ISETP.GT.AND P1, PT, R4, 0x40, PT ;  /* 0x000000400400780c */ /* 0x000fc40003f24270 */
[----:B------:R-:W-:Y:S01]  /*2d30*/  FSEL R85, R85, -INF , P5 ;  /* 0xff80000055557808 */ /* 0x000fe20002800000 */
[----:B------:R-:W5:Y:S01]  /*2d40*/  MUFU.TANH R113, R113 ;  /* 0x0000007100717308 */ /* 0x000f620000002400 */
[----:B------:R-:W-:Y:S02]  /*2d50*/  FMNMX.FTZ R52, R86, R51, !PT ;  /* 0x0000003356347209 */ /* 0x000fe40007810000 */
[----:B------:R-:W-:Y:S02]  /*2d60*/  FSEL R21, R121, -INF , P2 ;  /* 0xff80000079157808 */ /* 0x000fe40001000000 */
[----:B------:R-:W-:Y:S02]  /*2d70*/  ISETP.GT.AND P2, PT, R4, 0x41, PT ;  /* 0x000000410400780c */ /* 0x000fe40003f44270 */
[----:B0-----:R-:W-:Y:S01]  /*2d80*/  FSEL R122, R122, -INF , P1 ;  /* 0xff8000007a7a7808 */ /* 0x001fe20000800000 */
[----:B------:R-:W0:Y:S01]  /*2d90*/  MUFU.TANH R111, R111 ;  /* 0x0000006f006f7308 */ /* 0x000e220000002400 */
[----:B------:R-:W-:-:S02]  /*2da0*/  FMNMX.FTZ R53, R85, R52, !PT ;  /* 0x0000003455357209 */ /* 0x000fc40007810000 */
[----:B-1----:R-:W-:Y:S02]  /*2db0*/  FSEL R40, R120, -INF , P3 ;  /* 0xff80000078287808 */ /* 0x002fe40001800000 */
[----:B------:R-:W-:Y:S02]  /*2dc0*/  ISETP.GT.AND P3, PT, R4, 0x48, PT ;  /* 0x000000480400780c */ /* 0x000fe40003f64270 */
[----:B--2---:R-:W-:Y:S01]  /*2dd0*/  FSEL R104, R104, -INF , P2 ;  /* 0xff80000068687808 */ /* 0x004fe20001000000 */
[----:B------:R5:W-:Y:S01]  /*2de0*/  MUFU.TANH R84, R42 ;  /* 0x0000002a00547308 */ /* 0x000be20000002400 */
[----:B------:R-:W-:Y:S02]  /*2df0*/  FMNMX.FTZ R53, R122, R53, !PT ;  /* 0x000000357a357209 */ /* 0x000fe40007810000 */
[----:B---3--:R-:W-:Y:S02]  /*2e00*/  FSEL R41, R123, -INF , P4 ;  /* 0xff8000007b297808 */ /* 0x008fe40002000000 */
[----:B------:R-:W-:-:S02]  /*2e10*/  ISETP.GT.AND P4, PT, R4, 0x49, PT ;  /* 0x000000490400780c */ /* 0x000fc40003f84270 */
[----:B----4-:R-:W-:Y:S01]  /*2e20*/  FSEL R106, R106, -INF , P3 ;  /* 0xff8000006a6a7808 */ /* 0x010fe20001800000 */
[----:B------:R-:W1:Y:S01]  /*2e30*/  MUFU.TANH R112, R112 ;  /* 0x0000007000707308 */ /* 0x000e620000002400 */
[----:B------:R-:W-:Y:S02]  /*2e40*/  FMNMX.FTZ R55, R104, R53, !PT ;  /* 0x0000003568377209 */ /* 0x000fe40007810000 */
[----:B-----5:R-:W-:Y:S02]  /*2e50*/  FSEL R42, R124, -INF , P5 ;  /* 0xff8000007c2a7808 */ /* 0x020fe40002800000 */
[----:B------:R-:W-:Y:S02]  /*2e60*/  ISETP.GT.AND P5, PT, R4, 0x50, PT ;  /* 0x000000500400780c */ /* 0x000fe40003fa4270 */
[----:B------:R-:W-:Y:S01]  /*2e70*/  FSEL R105, R105, -INF , P4 ;  /* 0xff80000069697808 */ /* 0x000fe20002000000 */
[----:B------:R-:W2:Y:S01]  /*2e80*/  MUFU.TANH R126, R126 ;  /* 0x0000007e007e7308 */ /* 0x000ea20000002400 */
[----:B------:R-:W-:-:S02]  /*2e90*/  FMNMX.FTZ R54, R106, R55, !PT ;  /* 0x000000376a367209 */ /* 0x000fc40007810000 */
[----:B------:R-:W-:Y:S02]  /*2ea0*/  FSEL R43, R125, -INF , P1 ;  /* 0xff8000007d2b7808 */ /* 0x000fe40000800000 */
[----:B------:R-:W-:Y:S01]  /*2eb0*/  ISETP.GT.AND P1, PT, R4, 0x51, PT ;  /* 0x000000510400780c */ /* 0x000fe20003f24270 */
[----:B------:R-:W-:Y:S02]  /*2ec0*/  WARPGROUP.DEPBAR.LE gsb0, 0x0 ;  /* 0x00008000000079c5 */ /* 0x000fe40000010000 */
[----:B------:R-:W3:Y:S01]  /*2ed0*/  MUFU.TANH R115, R115 ;  /* 0x0000007300737308 */ /* 0x000ee20000002400 */
[----:B------:R-:W-:Y:S01]  /*2ee0*/  FSEL R109, R109, -INF , P5 ;  /* 0xff8000006d6d7808 */ /* 0x000fe20002800000 */
[C---:B------:R-:W-:Y:S01]  /*2ef0*/  FMUL.FTZ R83, R0.reuse, R25 ;  /* 0x0000001900537220 */ /* 0x040fe20000410000 */
[----:B------:R-:W-:Y:S01]  /*2f00*/  FSEL R44, R107, -INF , P2 ;  /* 0xff8000006b2c7808 */ /* 0x000fe20001000000 */
[----:B------:R-:W-:Y:S01]  /*2f10*/  FMUL.FTZ R123, R0, R35 ;  /* 0x00000023007b7220 */ /* 0x000fe20000410000 */
[----:B------:R-:W-:Y:S01]  /*2f20*/  ISETP.GT.AND P2, PT, R4, 0x58, PT ;  /* 0x000000580400780c */ /* 0x000fe20003f44270 */
[----:B------:R-:W-:Y:S01]  /*2f30*/  FMUL.FTZ R125, R0, R38 ;  /* 0x00000026007d7220 */ /* 0x000fe20000410000 */
[----:B------:R-:W-:Y:S01]  /*2f40*/  FSEL R108, R108, -INF , P1 ;  /* 0xff8000006c6c7808 */ /* 0x000fe20000800000 */
[----:B------:R4:W-:Y:S01]  /*2f50*/  MUFU.TANH R120, R56 ;  /* 0x0000003800787308 */ /* 0x0009e20000002400 */
[----:B------:R-:W-:-:S02]  /*2f60*/  FSEL R45, R110, -INF , P3 ;  /* 0xff8000006e2d7808 */ /* 0x000fc40001800000 */
[C---:B------:R-:W-:Y:S02]  /*2f70*/  ISETP.GT.AND P3, PT, R4.reuse, 0x59, PT ;  /* 0x000000590400780c */ /* 0x040fe40003f64270 */
[----:B------:R-:W-:Y:S02]  /*2f80*/  FSEL R113, R113, -INF , P2 ;  /* 0xff80000071717808 */ /* 0x000fe40001000000 */
[----:B0-----:R-:W-:Y:S01]  /*2f90*/  FSEL R46, R111, -INF , P4 ;  /* 0xff8000006f2e7808 */ /* 0x001fe20002000000 */
[----:B------:R-:W0:Y:S01]  /*2fa0*/  MUFU.TANH R114, R114 ;  /* 0x0000007200727308 */ /* 0x000e220000002400 */
[----:B----4-:R-:W-:Y:S02]  /*2fb0*/  FMNMX.FTZ R56, R105, R54, !PT ;  /* 0x0000003669387209 */ /* 0x010fe40007810000 */
[----:B------:R-:W-:Y:S02]  /*2fc0*/  ISETP.GT.AND P4, PT, R4, 0x60, PT ;  /* 0x000000600400780c */ /* 0x000fe40003f84270 */
[----:B-1----:R-:W-:-:S02]  /*2fd0*/  FSEL R112, R112, -INF , P3 ;  /* 0xff80000070707808 */ /* 0x002fc40001800000 */
[----:B--2---:R-:W-:Y:S01]  /*2fe0*/  FSEL R47, R126, -INF , P5 ;  /* 0xff8000007e2f7808 */ /* 0x004fe20002800000 */
[----:B------:R-:W1:Y:S01]  /*2ff0*/  MUFU.TANH R88, R88 ;  /* 0x0000005800587308 */ /* 0x000e620000002400 */
[----:B------:R-:W-:Y:S02]  /*3000*/  ISETP.GT.AND P5, PT, R4, 0x61, PT ;  /* 0x000000610400780c */ /* 0x000fe40003fa4270 */
[----:B---3--:R-:W-:-:S05]  /*3010*/  FSEL R115, R115, -INF , P4 ;  /* 0xff80000073737808 */ /* 0x008fca0002000000 */
[----:B------:R2:W-:Y:S01]  /*3020*/  MUFU.TANH R121, R57 ;  /* 0x0000003900797308 */ /* 0x0005e20000002400 */
[----:B0-----:R-:W-:Y:S02]  /*3030*/  FSEL R48, R114, -INF , P1 ;  /* 0xff80000072307808 */ /* 0x001fe40000800000 */
[----:B------:R-:W-:-:S05]  /*3040*/  ISETP.GT.AND P1, PT, R4, 0x68, PT ;  /* 0x000000680400780c */ /* 0x000fca0003f24270 */
[----:B------:R-:W0:Y:S01]  /*3050*/  MUFU.TANH R116, R116 ;  /* 0x0000007400747308 */ /* 0x000e220000002400 */
[----:B--2---:R-:W-:Y:S02]  /*3060*/  FMNMX.FTZ R57, R109, R56, !PT ;  /* 0x000000386d397209 */ /* 0x004fe40007810000 */
[----:B-1----:R-:W-:-:S05]  /*3070*/  FSEL R88, R88, -INF , P5 ;  /* 0xff80000058587808 */ /* 0x002fca0002800000 */
[----:B------:R-:W1:Y:S08]  /*3080*/  MUFU.TANH R89, R89 ;  /* 0x0000005900597308 */ /* 0x000e700000002400 */
        /* <DEDUP_REMOVED lines=8> */
[----:B0-----:R-:W-:Y:S01]  /*3110*/  FSEL R50, R117, -INF , P3 ;  /* 0xff80000075327808 */ /* 0x001fe20001800000 */
[----:B------:R-:W-:Y:S01]  /*3120*/  FMUL.FTZ R117, R0, R33 ;  /* 0x0000002100757220 */ /* 0x000fe20000410000 */
[----:B------:R-:W-:-:S05]  /*3130*/  ISETP.GT.AND P3, PT, R4, 0x70, PT ;  /* 0x000000700400780c */ /* 0x000fca0003f64270 */
[----:B------:R-:W0:Y:S01]  /*3140*/  MUFU.TANH R118, R118 ;  /* 0x0000007600767308 */ /* 0x000e220000002400 */
[----:B--2---:R-:W-:Y:S02]  /*3150*/  FMNMX.FTZ R59, R113, R58, !PT ;  /* 0x0000003a713b7209 */ /* 0x004fe40007810000 */
[----:B-1----:R-:W-:Y:S02]  /*3160*/  FSEL R90, R90, -INF , P2 ;  /* 0xff8000005a5a7808 */ /* 0x002fe40001000000 */
[----:B------:R-:W-:-:S03]  /*3170*/  FMNMX.FTZ R80, R112, R59, !PT ;  /* 0x0000003b70507209 */ /* 0x000fc60007810000 */
[----:B------:R-:W1:Y:S01]  /*3180*/  MUFU.TANH R94, R94 ;  /* 0x0000005e005e7308 */ /* 0x000e620000002400 */
[----:B------:R-:W-:-:S04]  /*3190*/  FMNMX.FTZ R59, R115, R80, !PT ;  /* 0x00000050733b7209 */ /* 0x000fc80007810000 */
[----:B------:R-:W-:-:S03]  /*31a0*/  FMNMX.FTZ R80, R88, R59, !PT ;  /* 0x0000003b58507209 */ /* 0x000fc60007810000 */
[----:B------:R-:W2:Y:S01]  /*31b0*/  MUFU.TANH R93, R93 ;  /* 0x0000005d005d7308 */ /* 0x000ea20000002400 */
[----:B------:R-:W-:Y:S01]  /*31c0*/  FMNMX.FTZ R79, R89, R80, !PT ;  /* 0x00000050594f7209 */ /* 0x000fe20007810000 */
[----:B------:R-:W-:Y:S01]  /*31d0*/  FMUL.FTZ R80, R0, R24 ;  /* 0x0000001800507220 */ /* 0x000fe20000410000 */
[----:B0-----:R-:W-:Y:S02]  /*31e0*/  FSEL R51, R118, -INF , P4 ;  /* 0xff80000076337808 */ /* 0x001fe40002000000 */
[----:B------:R-:W-:-:S03]  /*31f0*/  ISETP.GT.AND P4, PT, R4, 0x71, PT ;  /* 0x000000710400780c */ /* 0x000fc60003f84270 */
[----:B------:R-:W0:Y:S01]  /*3200*/  MUFU.TANH R91, R91 ;  /* 0x0000005b005b7308 */ /* 0x000e220000002400 */
[----:B-1----:R-:W-:Y:S02]  /*3210*/  FSEL R54, R94, -INF , P2 ;  /* 0xff8000005e367808 */ /* 0x002fe40001000000 */
[----:B------:R-:W-:Y:S02]  /*3220*/  FMNMX.FTZ R94, R90, R79, !PT ;  /* 0x0000004f5a5e7209 */ /* 0x000fe40007810000 */
[----:B------:R-:W-:-:S03]  /*3230*/  ISETP.GT.AND P2, PT, R4, 0x80, PT ;  /* 0x000000800400780c */ /* 0x000fc60003f44270 */
[----:B------:R-:W1:Y:S01]  /*3240*/  MUFU.TANH R92, R92 ;  /* 0x0000005c005c7308 */ /* 0x000e620000002400 */
[----:B--2---:R-:W-:-:S04]  /*3250*/  FSEL R93, R93, -INF , P3 ;  /* 0xff8000005d5d7808 */ /* 0x004fc80001800000 */
[----:B------:R-:W-:-:S03]  /*3260*/  FMNMX.FTZ R79, R93, R94, !PT ;  /* 0x0000005e5d4f7209 */ /* 0x000fc60007810000 */
[----:B------:R-:W2:Y:S01]  /*3270*/  MUFU.TANH R95, R95 ;  /* 0x0000005f005f7308 */ /* 0x000ea20000002400 */
[----:B0-----:R-:W-:Y:S02]  /*3280*/  FSEL R52, R91, -INF , P5 ;  /* 0xff8000005b347808 */ /* 0x001fe40002800000 */
[----:B------:R-:W-:-:S05]  /*3290*/  ISETP.GT.AND P5, PT, R4, 0x78, PT ;  /* 0x000000780400780c */ /* 0x000fca0003fa4270 */
[----:B------:R-:W0:Y:S01]  /*32a0*/  MUFU.TANH R102, R102 ;  /* 0x0000006600667308 */ /* 0x000e220000002400 */
[----:B-1----:R-:W-:-:S07]  /*32b0*/  FSEL R92, R92, -INF , P4 ;  /* 0xff8000005c5c7808 */ /* 0x002fce0002000000 */
[----:B------:R-:W1:Y:S01]  /*32c0*/  MUFU.TANH R119, R119 ;  /* 0x0000007700777308 */ /* 0x000e620000002400 */
[----:B--2---:R-:W-:-:S07]  /*32d0*/  FSEL R95, R95, -INF , P5 ;  /* 0xff8000005f5f7808 */ /* 0x004fce0002800000 */
[----:B------:R-:W2:Y:S01]  /*32e0*/  MUFU.TANH R98, R98 ;  /* 0x0000006200627308 */ /* 0x000ea20000002400 */
[----:B0-----:R-:W-:Y:S02]  /*32f0*/  FSEL R57, R102, -INF , P5 ;  /* 0xff80000066397808 */ /* 0x001fe40002800000 */
[----:B------:R-:W-:-:S05]  /*3300*/  ISETP.GT.AND P5, PT, R4, 0x89, PT ;  /* 0x000000890400780c */ /* 0x000fca0003fa4270 */
[----:B------:R-:W0:Y:S01]  /*3310*/  MUFU.TANH R61, R61 ;  /* 0x0000003d003d7308 */ /* 0x000e220000002400 */
[----:B-1----:R-:W-:Y:S02]  /*3320*/  FSEL R53, R119, -INF , P1 ;  /* 0xff80000077357808 */ /* 0x002fe40000800000 */
[----:B------:R-:W-:-:S05]  /*3330*/  ISETP.GT.AND P1, PT, R4, 0x79, PT ;  /* 0x000000790400780c */ /* 0x000fca0003f24270 */
[----:B------:R-:W1:Y:S01]  /*3340*/  MUFU.TANH R96, R96 ;  /* 0x0000006000607308 */ /* 0x000e620000002400 */
[----:B--2---:R-:W-:Y:S02]  /*3350*/  FSEL R56, R98, -INF , P4 ;  /* 0xff80000062387808 */ /* 0x004fe40002000000 */
[----:B------:R-:W-:Y:S02]  /*3360*/  FMNMX.FTZ R98, R92, R79, !PT ;  /* 0x0000004f5c627209 */ /* 0x000fe40007810000 */
[----:B------:R-:W-:-:S03]  /*3370*/  ISETP.GT.AND P4, PT, R4, 0x88, PT ;  /* 0x000000880400780c */ /* 0x000fc60003f84270 */
[----:B------:R-:W2:Y:S01]  /*3380*/  MUFU.TANH R97, R97 ;  /* 0x0000006100617308 */ /* 0x000ea20000002400 */
[----:B0-----:R-:W-:Y:S02]  /*3390*/  FSEL R79, R61, -INF , P5 ;  /* 0xff8000003d4f7808 */ /* 0x001fe40002800000 */
[----:B------:R-:W-:-:S05]  /*33a0*/  FMNMX.FTZ R61, R95, R98, !PT ;  /* 0x000000625f3d7209 */ /* 0x000fca0007810000 */
[----:B------:R-:W0:Y:S01]  /*33b0*/  MUFU.TANH R100, R100 ;  /* 0x0000006400647308 */ /* 0x000e220000002400 */
[----:B-1----:R-:W-:-:S04]  /*33c0*/  FSEL R96, R96, -INF , P1 ;  /* 0xff80000060607808 */ /* 0x002fc80000800000 */
[----:B------:R-:W-:-:S03]  /*33d0*/  FMNMX.FTZ R61, R96, R61, !PT ;  /* 0x0000003d603d7209 */ /* 0x000fc60007810000 */
[----:B------:R-:W1:Y:S01]  /*33e0*/  MUFU.TANH R99, R99 ;  /* 0x0000006300637308 */ /* 0x000e620000002400 */
[----:B--2---:R-:W-:Y:S02]  /*33f0*/  FSEL R55, R97, -INF , P3 ;  /* 0xff80000061377808 */ /* 0x004fe40001800000 */
        /* <DEDUP_REMOVED lines=8> */
[----:B--2---:R-:W-:-:S04]  /*3480*/  FSEL R103, R103, -INF , P4 ;  /* 0xff80000067677808 */ /* 0x004fc80002000000 */
[----:B------:R-:W-:-:S03]  /*3490*/  FMNMX.FTZ R98, R103, R98, !PT ;  /* 0x0000006267627209 */ /* 0x000fc60007810000 */
[----:B------:R-:W-:Y:S01]  /*34a0*/  MUFU.TANH R62, R62 ;  /* 0x0000003e003e7308 */ /* 0x000fe20000002400 */
[----:B0-----:R-:W-:Y:S01]  /*34b0*/  FSEL R58, R101, -INF , P1 ;  /* 0xff800000653a7808 */ /* 0x001fe20000800000 */
[----:B------:R-:W-:Y:S01]  /*34c0*/  FMUL.FTZ R101, R0, R30 ;  /* 0x0000001e00657220 */ /* 0x000fe20000410000 */
[----:B------:R-:W-:Y:S02]  /*34d0*/  ISETP.GT.AND P1, PT, R4, 0x90, PT ;  /* 0x000000900400780c */ /* 0x000fe40003f24270 */
[----:B------:R-:W-:-:S03]  /*34e0*/  FMNMX.FTZ R91, R79, R98, !PT ;  /* 0x000000624f5b7209 */ /* 0x000fc60007810000 */
[----:B------:R-:W0:Y:S01]  /*34f0*/  MUFU.TANH R127, R127 ;  /* 0x0000007f007f7308 */ /* 0x000e220000002400 */
[----:B-1----:R-:W-:Y:S02]  /*3500*/  FSEL R59, R128, -INF , P2 ;  /* 0xff800000803b7808 */ /* 0x002fe40001000000 */
[----:B------:R-:W-:-:S05]  /*3510*/  ISETP.GT.AND P2, PT, R4, 0x91, PT ;  /* 0x000000910400780c */ /* 0x000fca0003f44270 */
[----:B------:R-:W-:Y:S08]  /*3520*/  MUFU.TANH R64, R64 ;  /* 0x0000004000407308 */ /* 0x000ff00000002400 */
[----:B------:R-:W1:Y:S01]  /*3530*/  MUFU.TANH R60, R60 ;  /* 0x0000003c003c7308 */ /* 0x000e620000002400 */
[----:B0-----:R-:W-:Y:S01]  /*3540*/  FSEL R24, R127, -INF , P3 ;  /* 0xff8000007f187808 */ /* 0x001fe20001800000 */
[----:B------:R-:W-:Y:S01]  /*3550*/  FMUL.FTZ R127, R0, R34 ;  /* 0x00000022007f7220 */ /* 0x000fe20000410000 */
[----:B------:R-:W-:-:S05]  /*3560*/  ISETP.GT.AND P3, PT, R4, 0x98, PT ;  /* 0x000000980400780c */ /* 0x000fca0003f64270 */
[----:B------:R-:W0:Y:S08]  /*3570*/  MUFU.TANH R129, R129 ;  /* 0x0000008100817308 */ /* 0x000e300000002400 */
[----:B------:R-:W2:Y:S01]  /*3580*/  MUFU.TANH R63, R63 ;  /* 0x0000003f003f7308 */ /* 0x000ea20000002400 */
[----:B-1----:R-:W-:Y:S02]  /*3590*/  FSEL R60, R60, -INF , P4 ;  /* 0xff8000003c3c7808 */ /* 0x002fe40002000000 */
[----:B------:R-:W-:-:S05]  /*35a0*/  ISETP.GT.AND P4, PT, R4, 0x99, PT ;  /* 0x000000990400780c */ /* 0x000fca0003f84270 */
[----:B------:R-:W1:Y:S01]  /*35b0*/  MUFU.TANH R130, R130 ;  /* 0x0000008200827308 */ /* 0x000e620000002400 */
[----:B0-----:R-:W-:-:S07]  /*35c0*/  FSEL R129, R129, -INF , P3 ;  /* 0xff80000081817808 */ /* 0x001fce0001800000 */
[----:B------:R-:W0:Y:S01]  /*35d0*/  MUFU.TANH R65, R65 ;  /* 0x0000004100417308 */ /* 0x000e220000002400 */
[----:B--2---:R-:W-:Y:S01]  /*35e0*/  FSEL R25, R63, -INF , P5 ;  /* 0xff8000003f197808 */ /* 0x004fe20002800000 */
[----:B------:R-:W-:Y:S01]  /*35f0*/  FMUL.FTZ R63, R0, R26 ;  /* 0x0000001a003f7220 */ /* 0x000fe20000410000 */
[----:B------:R-:W-:-:S05]  /*3600*/  ISETP.GT.AND P5, PT, R4, 0xa0, PT ;  /* 0x000000a00400780c */ /* 0x000fca0003fa4270 */
[----:B------:R-:W2:Y:S01]  /*3610*/  MUFU.TANH R133, R133 ;  /* 0x0000008500857308 */ /* 0x000ea20000002400 */
[----:B-1----:R-:W-:-:S07]  /*3620*/  FSEL R130, R130, -INF , P4 ;  /* 0xff80000082827808 */ /* 0x002fce0002000000 */
[----:B------:R1:W-:Y:S01]  /*3630*/  MUFU.TANH R94, R80 ;  /* 0x00000050005e7308 */ /* 0x0003e20000002400 */
[----:B0-----:R-:W-:-:S07]  /*3640*/  FSEL R26, R65, -INF , P1 ;  /* 0xff800000411a7808 */ /* 0x001fce0000800000 */
[----:B------:R-:W0:Y:S01]  /*3650*/  MUFU.TANH R66, R66 ;  /* 0x0000004200427308 */ /* 0x000e220000002400 */
[----:B-1----:R-:W-:Y:S01]  /*3660*/  FSEL R80, R62, -INF , P1 ;  /* 0xff8000003e507808 */ /* 0x002fe20000800000 */
[----:B------:R-:W-:Y:S01]  /*3670*/  FMUL.FTZ R62, R0, R27 ;  /* 0x0000001b003e7220 */ /* 0x000fe20000410000 */
[----:B------:R-:W-:Y:S02]  /*3680*/  ISETP.GT.AND P1, PT, R4, 0xa1, PT ;  /* 0x000000a10400780c */ /* 0x000fe40003f24270 */
[----:B------:R-:W-:Y:S02]  /*3690*/  FMNMX.FTZ R98, R80, R91, !PT ;  /* 0x0000005b50627209 */ /* 0x000fe40007810000 */
[----:B--2---:R-:W-:Y:S01]  /*36a0*/  FSEL R133, R133, -INF , P5 ;  /* 0xff80000085857808 */ /* 0x004fe20002800000 */
[----:B------:R-:W1:Y:S08]  /*36b0*/  MUFU.TANH R134, R134 ;  /* 0x0000008600867308 */ /* 0x000e700000002400 */
[----:B------:R2:W-:Y:S01]  /*36c0*/  MUFU.TANH R111, R83 ;  /* 0x00000053006f7308 */ /* 0x0005e20000002400 */
[----:B0-----:R-:W-:-:S07]  /*36d0*/  FSEL R27, R66, -INF , P2 ;  /* 0xff800000421b7808 */ /* 0x001fce0001000000 */
[----:B------:R-:W0:Y:S01]  /*36e0*/  MUFU.TANH R131, R131 ;  /* 0x0000008300837308 */ /* 0x000e220000002400 */
[----:B--2---:R-:W-:Y:S01]  /*36f0*/  FSEL R83, R64, -INF , P2 ;  /* 0xff80000040537808 */ /* 0x004fe20001000000 */
[----:B------:R-:W-:Y:S01]  /*3700*/  FMUL.FTZ R64, R0, R29 ;  /* 0x0000001d00407220 */ /* 0x000fe20000410000 */
[----:B------:R-:W-:Y:S02]  /*3710*/  FSEL R29, R84, -INF , P5 ;  /* 0xff800000541d7808 */ /* 0x000fe40002800000 */
[----:B------:R-:W-:Y:S02]  /*3720*/  FMNMX.FTZ R98, R83, R98, !PT ;  /* 0x0000006253627209 */ /* 0x000fe40007810000 */
[----:B------:R-:W-:Y:S01]  /*3730*/  ISETP.GT.AND P2, PT, R4, 0xa8, PT ;  /* 0x000000a80400780c */ /* 0x000fe20003f44270 */
[----:B------:R-:W2:Y:S01]  /*3740*/  MUFU.TANH R132, R132 ;  /* 0x0000008400847308 */ /* 0x000ea20000002400 */
[----:B------:R-:W-:Y:S02]  /*3750*/  FMNMX.FTZ R91, R129, R98, !PT ;  /* 0x00000062815b7209 */ /* 0x000fe40007810000 */
[----:B-1----:R-:W-:-:S02]  /*3760*/  FSEL R84, R134, -INF , P1 ;  /* 0xff80000086547808 */ /* 0x002fc40000800000 */
[----:B------:R-:W-:Y:S02]  /*3770*/  FMNMX.FTZ R98, R130, R91, !PT ;  /* 0x0000005b82627209 */ /* 0x000fe40007810000 */
[----:B------:R-:W-:Y:S01]  /*3780*/  FSEL R91, R121, -INF , P2 ;  /* 0xff800000795b7808 */ /* 0x000fe20001000000 */
[----:B------:R1:W-:Y:S01]  /*3790*/  MUFU.TANH R65, R63 ;  /* 0x0000003f00417308 */ /* 0x0003e20000002400 */
[----:B0-----:R-:W-:Y:S02]  /*37a0*/  FSEL R61, R131, -INF , P3 ;  /* 0xff800000833d7808 */ /* 0x001fe40001800000 */
[C---:B------:R-:W-:Y:S02]  /*37b0*/  ISETP.GT.AND P3, PT, R4.reuse, 0xa9, PT ;  /* 0x000000a90400780c */ /* 0x040fe40003f64270 */
[----:B------:R-:W-:Y:S02]  /*37c0*/  ISETP.GT.AND P5, PT, R4, 0xb1, PT ;  /* 0x000000b10400780c */ /* 0x000fe40003fa4270 */
[----:B------:R-:W-:Y:S01]  /*37d0*/  FSEL R97, R107, -INF , P3 ;  /* 0xff8000006b617808 */ /* 0x000fe20001800000 */
[----:B------:R-:W0:Y:S01]  /*37e0*/  MUFU.TANH R137, R137 ;  /* 0x0000008900897308 */ /* 0x000e220000002400 */
[----:B-1----:R-:W-:Y:S01]  /*37f0*/  FMUL.FTZ R63, R0, R28 ;  /* 0x0000001c003f7220 */ /* 0x002fe20000410000 */
[----:B--2---:R-:W-:-:S02]  /*3800*/  FSEL R28, R132, -INF , P4 ;  /* 0xff800000841c7808 */ /* 0x004fc40002000000 */
[----:B------:R-:W-:Y:S02]  /*3810*/  ISETP.GT.AND P4, PT, R4, 0xb0, PT ;  /* 0x000000b00400780c */ /* 0x000fe40003f84270 */
[----:B------:R-:W-:Y:S01]  /*3820*/  FSEL R30, R110, -INF , P2 ;  /* 0xff8000006e1e7808 */ /* 0x000fe20001000000 */
[----:B------:R-:W-:Y:S01]  /*3830*/  FMUL.FTZ R110, R0, R32 ;  /* 0x00000020006e7220 */ /* 0x000fe20000410000 */
[----:B------:R-:W-:Y:S01]  /*3840*/  MUFU.TANH R138, R138 ;  /* 0x0000008a008a7308 */ /* 0x000fe20000002400 */
[----:B------:R-:W-:-:S07]  /*3850*/  ISETP.GT.AND P2, PT, R4, 0xb9, PT ;  /* 0x000000b90400780c */ /* 0x000fce0003f44270 */
[----:B------:R1:W-:Y:S08]  /*3860*/  MUFU.TANH R114, R63 ;  /* 0x0000003f00727308 */ /* 0x0003f00000002400 */
[----:B------:R-:W-:Y:S01]  /*3870*/  MUFU.TANH R141, R141 ;  /* 0x0000008d008d7308 */ /* 0x000fe20000002400 */
[----:B-1----:R-:W-:Y:S02]  /*3880*/  FMNMX.FTZ R63, R133, R98, !PT ;  /* 0x00000062853f7209 */ /* 0x002fe40007810000 */
[----:B0-----:R-:W-:-:S05]  /*3890*/  FSEL R98, R137, -INF , P4 ;  /* 0xff80000089627808 */ /* 0x001fca0002000000 */
[----:B------:R0:W-:Y:S08]  /*38a0*/  MUFU.TANH R116, R64 ;  /* 0x0000004000747308 */ /* 0x0001f00000002400 */
[----:B------:R-:W1:Y:S01]  /*38b0*/  MUFU.TANH R136, R136 ;  /* 0x0000008800887308 */ /* 0x000e620000002400 */
[----:B0-----:R-:W-:-:S04]  /*38c0*/  FMNMX.FTZ R64, R84, R63, !PT ;  /* 0x0000003f54407209 */ /* 0x001fc80007810000 */
[----:B------:R-:W-:-:S03]  /*38d0*/  FMNMX.FTZ R102, R91, R64, !PT ;  /* 0x000000405b667209 */ /* 0x000fc60007810000 */
[----:B------:R-:W-:Y:S01]  /*38e0*/  MUFU.TANH R142, R142 ;  /* 0x0000008e008e7308 */ /* 0x000fe20000002400 */
[----:B------:R-:W-:-:S07]  /*38f0*/  FMNMX.FTZ R107, R97, R102, !PT ;  /* 0x00000066616b7209 */ /* 0x000fce0007810000 */
[----:B------:R-:W0:Y:S01]  /*3900*/  MUFU.TANH R139, R139 ;  /* 0x0000008b008b7308 */ /* 0x000e220000002400 */
[----:B-1----:R-:W-:Y:S02]  /*3910*/  FSEL R63, R136, -INF , P3 ;  /* 0xff800000883f7808 */ /* 0x002fe40001800000 */
[----:B------:R-:W-:-:S05]  /*3920*/  ISETP.GT.AND P3, PT, R4, 0xc0, PT ;  /* 0x000000c00400780c */ /* 0x000fca0003f64270 */
[----:B------:R-:W1:Y:S08]  /*3930*/  MUFU.TANH R140, R140 ;  /* 0x0000008c008c7308 */ /* 0x000e700000002400 */
[----:B------:R2:W-:Y:S01]  /*3940*/  MUFU.TANH R66, R62 ;  /* 0x0000003e00427308 */ /* 0x0005e20000002400 */
[----:B0-----:R-:W-:Y:S02]  /*3950*/  FSEL R64, R139, -INF , P4 ;  /* 0xff8000008b407808 */ /* 0x001fe40002000000 */
[----:B------:R-:W-:-:S04]  /*3960*/  ISETP.GT.AND P4, PT, R4, 0xc1, PT ;  /* 0x000000c10400780c */ /* 0x000fc80003f84270 */
[----:B------:R-:W-:Y:S01]  /*3970*/  FSEL R111, R111, -INF , P4 ;  /* 0xff8000006f6f7808 */ /* 0x000fe20002000000 */
[----:B------:R0:W-:Y:S01]  /*3980*/  MUFU.TANH R119, R101 ;  /* 0x0000006500777308 */ /* 0x0001e20000002400 */
[----:B--2---:R-:W-:Y:S02]  /*3990*/  FSEL R62, R120, -INF , P1 ;  /* 0xff800000783e7808 */ /* 0x004fe40000800000 */
[----:B------:R-:W-:Y:S02]  /*39a0*/  ISETP.GT.AND P1, PT, R4, 0xb8, PT ;  /* 0x000000b80400780c */ /* 0x000fe40003f24270 */
[----:B------:R-:W-:Y:S02]  /*39b0*/  FMNMX.FTZ R120, R98, R107, !PT ;  /* 0x0000006b62787209 */ /* 0x000fe40007810000 */
[----:B------:R-:W-:Y:S01]  /*39c0*/  FSEL R102, R141, -INF , P1 ;  /* 0xff8000008d667808 */ /* 0x000fe20000800000 */
[----:B------:R-:W2:Y:S01]  /*39d0*/  MUFU.TANH R143, R143 ;  /* 0x0000008f008f7308 */ /* 0x000ea20000002400 */
[----:B0-----:R-:W-:-:S02]  /*39e0*/  FSEL R101, R138, -INF , P5 ;  /* 0xff8000008a657808 */ /* 0x001fc40002800000 */
[----:B------:R-:W-:Y:S02]  /*39f0*/  FSEL R107, R142, -INF , P2 ;  /* 0xff8000008e6b7808 */ /* 0x000fe40001000000 */
[----:B------:R-:W-:Y:S01]  /*3a00*/  FMNMX.FTZ R33, R101, R120, !PT ;  /* 0x0000007865217209 */ /* 0x000fe20007810000 */
[----:B------:R-:W-:Y:S01]  /*3a10*/  FMUL.FTZ R120, R0, R36 ;  /* 0x0000002400787220 */ /* 0x000fe20000410000 */
[----:B-1----:R-:W-:Y:S01]  /*3a20*/  FSEL R32, R140, -INF , P5 ;  /* 0xff8000008c207808 */ /* 0x002fe20002800000 */
[----:B------:R-:W0:Y:S01]  /*3a30*/  MUFU.TANH R135, R135 ;  /* 0x0000008700877308 */ /* 0x000e220000002400 */
[----:B------:R-:W-:Y:S02]  /*3a40*/  FMNMX.FTZ R124, R102, R33, !PT ;  /* 0x00000021667c7209 */ /* 0x000fe40007810000 */
[----:B------:R-:W-:Y:S02]  /*3a50*/  ISETP.GT.AND P5, PT, R4, 0xc8, PT ;  /* 0x000000c80400780c */ /* 0x000fe40003fa4270 */
[----:B------:R-:W-:-:S02]  /*3a60*/  FMNMX.FTZ R121, R107, R124, !PT ;  /* 0x0000007c6b797209 */ /* 0x000fc40007810000 */
[----:B------:R-:W-:Y:S01]  /*3a70*/  FSEL R114, R114, -INF , P5 ;  /* 0xff80000072727808 */ /* 0x000fe20002800000 */
[----:B------:R1:W3:Y:S01]  /*3a80*/  MUFU.TANH R118, R110 ;  /* 0x0000006e00767308 */ /* 0x0002e20000002400 */
[----:B--2---:R-:W-:Y:S02]  /*3a90*/  FSEL R33, R143, -INF , P1 ;  /* 0xff8000008f217808 */ /* 0x004fe40000800000 */
[----:B------:R-:W-:-:S04]  /*3aa0*/  ISETP.GT.AND P1, PT, R4, 0xc9, PT ;  /* 0x000000c90400780c */ /* 0x000fc80003f24270 */
[----:B------:R-:W-:Y:S01]  /*3ab0*/  FSEL R116, R116, -INF , P1 ;  /* 0xff80000074747808 */ /* 0x000fe20000800000 */
[----:B------:R-:W2:Y:S01]  /*3ac0*/  MUFU.TANH R117, R117 ;  /* 0x0000007500757308 */ /* 0x000ea20000002400 */
[----:B-1----:R-:W-:Y:S01]  /*3ad0*/  FSEL R110, R94, -INF , P3 ;  /* 0xff8000005e6e7808 */ /* 0x002fe20001800000 */
[----:B------:R-:W-:Y:S01]  /*3ae0*/  FMUL.FTZ R94, R0, R37 ;  /* 0x00000025005e7220 */ /* 0x000fe20000410000 */
[----:B0-----:R-:W-:Y:S02]  /*3af0*/  FSEL R36, R135, -INF , P2 ;  /* 0xff80000087247808 */ /* 0x001fe40001000000 */
[----:B------:R-:W-:Y:S02]  /*3b00*/  FMNMX.FTZ R124, R110, R121, !PT ;  /* 0x000000796e7c7209 */ /* 0x000fe40007810000 */
[----:B------:R-:W-:Y:S01]  /*3b10*/  ISETP.GT.AND P2, PT, R4, 0xd0, PT ;  /* 0x000000d00400780c */ /* 0x000fe20003f44270 */
[----:B------:R-:W0:Y:S01]  /*3b20*/  MUFU.TANH R120, R120 ;  /* 0x0000007800787308 */ /* 0x000e220000002400 */
[----:B------:R-:W-:-:S02]  /*3b30*/  FMNMX.FTZ R37, R111, R124, !PT ;  /* 0x0000007c6f257209 */ /* 0x000fc40007810000 */
[----:B---3--:R-:W-:Y:S02]  /*3b40*/  FSEL R118, R118, -INF , P2 ;  /* 0xff80000076767808 */ /* 0x008fe40001000000 */
[----:B------:R-:W-:Y:S02]  /*3b50*/  FMNMX.FTZ R121, R114, R37, !PT ;  /* 0x0000002572797209 */ /* 0x000fe40007810000 */
[----:B------:R-:W-:Y:S01]  /*3b60*/  FSEL R37, R65, -INF , P3 ;  /* 0xff80000041257808 */ /* 0x000fe20001800000 */
[----:B------:R-:W1:Y:S01]  /*3b70*/  MUFU.TANH R94, R94 ;  /* 0x0000005e005e7308 */ /* 0x000e620000002400 */
[----:B------:R-:W-:Y:S02]  /*3b80*/  ISETP.GT.AND P3, PT, R4, 0xd1, PT ;  /* 0x000000d10400780c */ /* 0x000fe40003f64270 */
[----:B------:R-:W-:Y:S02]  /*3b90*/  FMNMX.FTZ R121, R116, R121, !PT ;  /* 0x0000007974797209 */ /* 0x000fe40007810000 */
[----:B------:R-:W-:-:S02]  /*3ba0*/  FSEL R65, R66, -INF , P4 ;  /* 0xff80000042417808 */ /* 0x000fc40002000000 */
[----:B------:R-:W-:Y:S01]  /*3bb0*/  ISETP.GT.AND P4, PT, R4, 0xd8, PT ;  /* 0x000000d80400780c */ /* 0x000fe20003f84270 */
[----:B------:R-:W3:Y:S01]  /*3bc0*/  MUFU.TANH R127, R127 ;  /* 0x0000007f007f7308 */ /* 0x000ee20000002400 */
[----:B--2---:R-:W-:Y:S02]  /*3bd0*/  FSEL R117, R117, -INF , P3 ;  /* 0xff80000075757808 */ /* 0x004fe40001800000 */
[----:B------:R-:W-:Y:S02]  /*3be0*/  FMNMX.FTZ R126, R118, R121, !PT ;  /* 0x00000079767e7209 */ /* 0x000fe40007810000 */
[----:B------:R-:W-:Y:S02]  /*3bf0*/  FSEL R66, R119, -INF , P5 ;  /* 0xff80000077427808 */ /* 0x000fe40002800000 */
[----:B------:R-:W-:Y:S01]  /*3c00*/  ISETP.GT.AND P5, PT, R4, 0xd9, PT ;  /* 0x000000d90400780c */ /* 0x000fe20003fa4270 */
[----:B------:R-:W2:Y:S01]  /*3c10*/  MUFU.TANH R123, R123 ;  /* 0x0000007b007b7308 */ /* 0x000ea20000002400 */
[----:B0-----:R-:W-:-:S02]  /*3c20*/  FSEL R124, R120, -INF , P4 ;  /* 0xff800000787c7808 */ /* 0x001fc40002000000 */
[----:B------:R-:W-:Y:S01]  /*3c30*/  FMNMX.FTZ R119, R117, R126, !PT ;  /* 0x0000007e75777209 */ /* 0x000fe20007810000 */
[----:B------:R-:W-:Y:S01]  /*3c40*/  FMUL.FTZ R126, R0, R31 ;  /* 0x0000001f007e7220 */ /* 0x000fe20000410000 */
[----:B-1----:R-:W-:Y:S02]  /*3c50*/  FSEL R120, R94, -INF , P5 ;  /* 0xff8000005e787808 */ /* 0x002fe40002800000 */
[----:B------:R-:W-:Y:S01]  /*3c60*/  FMNMX.FTZ R119, R124, R119, !PT ;  /* 0x000000777c777209 */ /* 0x000fe20007810000 */
[----:B------:R-:W0:Y:S01]  /*3c70*/  MUFU.TANH R125, R125 ;  /* 0x0000007d007d7308 */ /* 0x000e220000002400 */
[----:B---3--:R-:W-:Y:S02]  /*3c80*/  FSEL R127, R127, -INF , P2 ;  /* 0xff8000007f7f7808 */ /* 0x008fe40001000000 */
[----:B------:R-:W-:-:S05]  /*3c90*/  FMNMX.FTZ R4, R120, R119, !PT ;  /* 0x0000007778047209 */ /* 0x000fca0007810000 */
[----:B------:R-:W1:Y:S01]  /*3ca0*/  SHFL.BFLY PT, R119, R4, 0x2, 0x1f ;  /* 0x0c401f0004777f89 */ /* 0x000e6200000e0000 */
[----:B------:R-:W3:Y:S01]  /*3cb0*/  MUFU.TANH R126, R126 ;  /* 0x0000007e007e7308 */ /* 0x000ee20000002400 */
[----:B--2---:R-:W-:Y:S02]  /*3cc0*/  FSEL R123, R123, -INF , P3 ;  /* 0xff8000007b7b7808 */ /* 0x004fe40001800000 */
[----:B0-----:R-:W-:Y:S02]  /*3cd0*/  FSEL R125, R125, -INF , P4 ;  /* 0xff8000007d7d7808 */ /* 0x001fe40002000000 */
[----:B---3--:R-:W-:Y:S02]  /*3ce0*/  FSEL R126, R126, -INF , P1 ;  /* 0xff8000007e7e7808 */ /* 0x008fe40000800000 */
[----:B-1----:R-:W-:Y:S01]  /*3cf0*/  FMNMX.FTZ R121, R4, R119, !PT ;  /* 0x0000007704797209 */ /* 0x002fe20007810000 */
[----:B------:R-:W-:-:S04]  /*3d00*/  IMAD.U32 R119, RZ, RZ, UR10 ;  /* 0x0000000aff777e24 */ /* 0x000fc8000f8e00ff */
[----:B------:R-:W0:Y:S02]  /*3d10*/  SHFL.BFLY PT, R94, R121, 0x1, 0x1f ;  /* 0x0c201f00795e7f89 */ /* 0x000e2400000e0000 */
[----:B0-----:R-:W-:Y:S01]  /*3d20*/  FMNMX.FTZ R94, R121, R94, !PT ;  /* 0x0000005e795e7209 */ /* 0x001fe20007810000 */
[----:B------:R-:W-:-:S03]  /*3d30*/  FMUL.FTZ R121, R0, R39 ;  /* 0x0000002700797220 */ /* 0x000fc60000410000 */
[C---:B------:R-:W-:Y:S01]  /*3d40*/  FSETP.NEU.FTZ.AND P6, PT, R94.reuse, -INF , PT ;  /* 0xff8000005e00780b */ /* 0x040fe20003fdd000 */
[----:B------:R-:W-:-:S02]  /*3d50*/  FFMA.FTZ R119, R94, R119, -8 ;  /* 0xc10000005e777423 */ /* 0x000fc40000010077 */
[----:B------:R-:W0:Y:S03]  /*3d60*/  MUFU.TANH R121, R121 ;  /* 0x0000007900797308 */ /* 0x000e260000002400 */
[----:B------:R-:W-:Y:S02]  /*3d70*/  FSEL R119, R119, RZ, P6 ;  /* 0x000000ff77777208 */ /* 0x000fe40003000000 */
[----:B------:R-:W-:-:S03]  /*3d80*/  LOP3.LUT P6, RZ, R152, 0x7f, RZ, 0xc0, !PT ;  /* 0x0000007f98ff7812 */ /* 0x000fc600078cc0ff */
        /* <DEDUP_REMOVED lines=29> */
[----:B0-----:R-:W-:Y:S01]  /*3f60*/  FSEL R121, R121, -INF , P5 ;  /* 0xff80000079797808 */ /* 0x001fe20002800000 */
[--C-:B------:R-:W-:Y:S01]  /*3f70*/  FFMA.FTZ R88, R88, UR10, -R119.reuse ;  /* 0x0000000a58587c23 */ /* 0x100fe20008010877 */
[----:B------:R-:W-:Y:S01]  /*3f80*/  FMNMX.FTZ R85, R13, R82, !PT ;  /* 0x000000520d557209 */ /* 0x000fe20007810000 */
[----:B------:R0:W-:Y:S01]  /*3f90*/  MUFU.EX2 R76, R122 ;  /* 0x0000007a004c7308 */ /* 0x0001e20000000800 */
[----:B------:R-:W-:-:S01]  /*3fa0*/  FFMA.FTZ R133, R133, UR10, -R119 ;  /* 0x0000000a85857c23 */ /* 0x000fc20008010877 */
[----:B------:R-:W-:Y:S01]  /*3fb0*/  FFMA.FTZ R117, R117, UR10, -R119 ;  /* 0x0000000a75757c23 */ /* 0x000fe20008010877 */
[----:B------:R-:W-:Y:S01]  /*3fc0*/  FMNMX.FTZ R82, R14, R85, !PT ;  /* 0x000000550e527209 */ /* 0x000fe20007810000 */
[----:B------:R-:W-:-:S03]  /*3fd0*/  @!P6 VIADD R3, R3, 0x2e840 ;  /* 0x0002e8400303e836 */ /* 0x000fc60000000000 */
[----:B------:R-:W-:Y:S01]  /*3fe0*/  FMNMX.FTZ R85, R15, R82, !PT ;  /* 0x000000520f557209 */ /* 0x000fe20007810000 */
[----:B------:R-:W-:Y:S01]  /*3ff0*/  MUFU.EX2 R4, R4 ;  /* 0x0000000400047308 */ /* 0x000fe20000000800 */
[----:B0-----:R-:W-:-:S01]  /*4000*/  FFMA.FTZ R122, R99, UR10, -R119 ;  /* 0x0000000a637a7c23 */ /* 0x001fc20008010877 */
[----:B------:R-:W-:Y:S02]  /*4010*/  @!P6 PRMT R3, RZ, 0x654, R3 ;  /* 0x00000654ff03e816 */ /* 0x000fe40000000003 */
[----:B------:R-:W-:Y:S02]  /*4020*/  FMNMX.FTZ R82, R20, R85, !PT ;  /* 0x0000005514527209 */ /* 0x000fe40007810000 */
[----:B------:R0:W-:Y:S02]  /*4030*/  @!P6 SYNCS.ARRIVE.TRANS64.RED.A1T0 RZ, [R3+URZ], RZ ;  /* 0x000000ff03ffe9a7 */ /* 0x0001e4000810043f */
[----:B------:R-:W-:Y:S01]  /*4040*/  FMNMX.FTZ R85, R21, R82, !PT ;  /* 0x0000005215557209 */ /* 0x000fe20007810000 */
[----:B------:R-:W-:Y:S03]  /*4050*/  MUFU.EX2 R31, R31 ;  /* 0x0000001f001f7308 */ /* 0x000fe60000000800 */
[----:B------:R-:W-:Y:S01]  /*4060*/  FMNMX.FTZ R104, R40, R85, !PT ;  /* 0x0000005528687209 */ /* 0x000fe20007810000 */
[--C-:B------:R-:W-:Y:S01]  /*4070*/  FFMA.FTZ R85, R108, UR10, -R119.reuse ;  /* 0x0000000a6c557c23 */ /* 0x100fe20008010877 */
[----:B------:R-:W-:-:S02]  /*4080*/  FFMA.FTZ R108, R113, UR10, -R119 ;  /* 0x0000000a716c7c23 */ /* 0x000fc40008010877 */
[----:B------:R-:W-:Y:S01]  /*4090*/  FMNMX.FTZ R105, R41, R104, !PT ;  /* 0x0000006829697209 */ /* 0x000fe20007810000 */
[----:B------:R-:W-:Y:S03]  /*40a0*/  MUFU.EX2 R82, R109 ;  /* 0x0000006d00527308 */ /* 0x000fe60000000800 */
[----:B------:R-:W-:-:S04]  /*40b0*/  FMNMX.FTZ R104, R42, R105, !PT ;  /* 0x000000692a687209 */ /* 0x000fc80007810000 */
[----:B------:R-:W-:Y:S01]  /*40c0*/  FMNMX.FTZ R105, R43, R104, !PT ;  /* 0x000000682b697209 */ /* 0x000fe20007810000 */
[----:B------:R1:W-:Y:S03]  /*40d0*/  MUFU.EX2 R109, R112 ;  /* 0x00000070006d7308 */ /* 0x0003e60000000800 */
[----:B------:R-:W-:-:S04]  /*40e0*/  FMNMX.FTZ R106, R44, R105, !PT ;  /* 0x000000692c6a7209 */ /* 0x000fc80007810000 */
[----:B------:R-:W-:Y:S01]  /*40f0*/  FMNMX.FTZ R105, R45, R106, !PT ;  /* 0x0000006a2d697209 */ /* 0x000fe20007810000 */
[----:B------:R-:W2:Y:S01]  /*4100*/  MUFU.EX2 R104, R108 ;  /* 0x0000006c00687308 */ /* 0x000ea20000000800 */
[----:B-1----:R-:W-:-:S01]  /*4110*/  FFMA.FTZ R112, R95, UR10, -R119 ;  /* 0x0000000a5f707c23 */ /* 0x002fc20008010877 */
[--C-:B------:R-:W-:Y:S01]  /*4120*/  FFMA.FTZ R95, R96, UR10, -R119.reuse ;  /* 0x0000000a605f7c23 */ /* 0x100fe20008010877 */
[----:B------:R-:W-:Y:S01]  /*4130*/  FMNMX.FTZ R106, R46, R105, !PT ;  /* 0x000000692e6a7209 */ /* 0x000fe20007810000 */
[--C-:B------:R-:W-:Y:S01]  /*4140*/  FFMA.FTZ R105, R115, UR10, -R119.reuse ;  /* 0x0000000a73697c23 */ /* 0x100fe20008010877 */
[----:B------:R-:W-:-:S02]  /*4150*/  FFMA.FTZ R115, R89, UR10, -R119 ;  /* 0x0000000a59737c23 */ /* 0x000fc40008010877 */
[----:B------:R-:W-:Y:S01]  /*4160*/  FMNMX.FTZ R113, R47, R106, !PT ;  /* 0x0000006a2f717209 */ /* 0x000fe20007810000 */
[----:B------:R-:W-:Y:S03]  /*4170*/  MUFU.EX2 R34, R34 ;  /* 0x0000002200227308 */ /* 0x000fe60000000800 */
[----:B------:R-:W-:-:S04]  /*4180*/  FMNMX.FTZ R106, R48, R113, !PT ;  /* 0x00000071306a7209 */ /* 0x000fc80007810000 */
[----:B------:R-:W-:Y:S01]  /*4190*/  FMNMX.FTZ R113, R49, R106, !PT ;  /* 0x0000006a31717209 */ /* 0x000fe20007810000 */
[----:B------:R-:W1:Y:S01]  /*41a0*/  MUFU.EX2 R39, R39 ;  /* 0x0000002700277308 */ /* 0x000e620000000800 */
[----:B--2---:R-:W-:Y:S02]  /*41b0*/  F2FP.SATFINITE.E4M3.F32.PACK_AB_MERGE_C R210, R109, R104, RZ ;  /* 0x000000686dd2723e */ /* 0x004fe400048070ff */
[----:B------:R-:W-:Y:S01]  /*41c0*/  FMNMX.FTZ R106, R50, R113, !PT ;  /* 0x00000071326a7209 */ /* 0x000fe20007810000 */
[----:B------:R-:W-:-:S03]  /*41d0*/  FFMA.FTZ R113, R90, UR10, -R119 ;  /* 0x0000000a5a717c23 */ /* 0x000fc60008010877 */
[----:B------:R-:W-:Y:S01]  /*41e0*/  FMNMX.FTZ R89, R51, R106, !PT ;  /* 0x0000006a33597209 */ /* 0x000fe20007810000 */
[----:B------:R-:W-:Y:S03]  /*41f0*/  MUFU.EX2 R35, R35 ;  /* 0x0000002300237308 */ /* 0x000fe60000000800 */
[----:B------:R-:W-:-:S04]  /*4200*/  FMNMX.FTZ R108, R52, R89, !PT ;  /* 0x00000059346c7209 */ /* 0x000fc80007810000 */
[----:B------:R-:W-:Y:S01]  /*4210*/  FMNMX.FTZ R89, R53, R108, !PT ;  /* 0x0000006c35597209 */ /* 0x000fe20007810000 */
[----:B------:R-:W-:-:S01]  /*4220*/  FFMA.FTZ R108, R92, UR10, -R119 ;  /* 0x0000000a5c6c7c23 */ /* 0x000fc20008010877 */
[----:B------:R2:W-:Y:S01]  /*4230*/  MUFU.EX2 R106, R115 ;  /* 0x00000073006a7308 */ /* 0x0005e20000000800 */
[----:B-1----:R-:W-:Y:S02]  /*4240*/  F2FP.SATFINITE.E4M3.F32.PACK_AB_MERGE_C R200, R39, R34, RZ ;  /* 0x0000002227c8723e */ /* 0x002fe400048070ff */
[----:B------:R-:W-:Y:S01]  /*4250*/  FMNMX.FTZ R90, R54, R89, !PT ;  /* 0x00000059365a7209 */ /* 0x000fe20007810000 */
[----:B------:R-:W-:-:S01]  /*4260*/  FFMA.FTZ R89, R93, UR10, -R119 ;  /* 0x0000000a5d597c23 */ /* 0x000fc20008010877 */
[----:B------:R-:W-:Y:S02]  /*4270*/  F2FP.SATFINITE.E4M3.F32.PACK_AB_MERGE_C R200, R31, R4, R200 ;  /* 0x000000041fc8723e */ /* 0x000fe400048070c8 */
[----:B------:R-:W-:Y:S01]  /*4280*/  FMNMX.FTZ R93, R55, R90, !PT ;  /* 0x0000005a375d7209 */ /* 0x000fe20007810000 */
[----:B------:R-:W-:Y:S01]  /*4290*/  MUFU.EX2 R38, R38 ;  /* 0x0000002600267308 */ /* 0x000fe20000000800 */
[----:B--2---:R-:W-:-:S02]  /*42a0*/  FFMA.FTZ R115, R100, UR10, -R119 ;  /* 0x0000000a64737c23 */ /* 0x004fc40008010877 */
        /* <DEDUP_REMOVED lines=13> */
[----:B------:R-:W-:Y:S01]  /*4380*/  FFMA.FTZ R103, R79, UR10, -R119 ;  /* 0x0000000a4f677c23 */ /* 0x000fe20008010877 */
[----:B------:R-:W-:-:S04]  /*4390*/  FMNMX.FTZ R96, R27, R96, !PT ;  /* 0x000000601b607209 */ /* 0x000fc80007810000 */
[----:B------:R-:W-:Y:S01]  /*43a0*/  FMNMX.FTZ R99, R61, R96, !PT ;  /* 0x000000603d637209 */ /* 0x000fe20007810000 */
[----:B------:R1:W-:Y:S03]  /*43b0*/  MUFU.EX2 R93, R115 ;  /* 0x00000073005d7308 */ /* 0x0003e60000000800 */
[----:B------:R-:W-:-:S04]  /*43c0*/  FMNMX.FTZ R100, R28, R99, !PT ;  /* 0x000000631c647209 */ /* 0x000fc80007810000 */
[----:B------:R-:W-:Y:S01]  /*43d0*/  FMNMX.FTZ R99, R29, R100, !PT ;  /* 0x000000641d637209 */ /* 0x000fe20007810000 */
[----:B------:R3:W-:Y:S01]  /*43e0*/  MUFU.EX2 R96, R122 ;  /* 0x0000007a00607308 */ /* 0x0007e20000000800 */
[----:B-1----:R-:W-:-:S01]  /*43f0*/  FFMA.FTZ R115, R80, UR10, -R119 ;  /* 0x0000000a50737c23 */ /* 0x002fc20008010877 */
[----:B--2---:R-:W-:Y:S02]  /*4400*/  F2FP.SATFINITE.E4M3.F32.PACK_AB_MERGE_C R202, R70, R67, RZ ;  /* 0x0000004346ca723e */ /* 0x004fe400048070ff */
[----:B------:R-:W-:Y:S02]  /*4410*/  FMNMX.FTZ R99, R62, R99, !PT ;  /* 0x000000633e637209 */ /* 0x000fe40007810000 */
[----:B------:R-:W-:Y:S02]  /*4420*/  F2FP.SATFINITE.E4M3.F32.PACK_AB_MERGE_C R202, R38, R35, R202 ;  /* 0x0000002326ca723e */ /* 0x000fe400048070ca */
[----:B------:R-:W-:Y:S01]  /*4430*/  FMNMX.FTZ R108, R30, R99, !PT ;  /* 0x000000631e6c7209 */ /* 0x000fe20007810000 */
[----:B---3--:R-:W-:Y:S01]  /*4440*/  FFMA.FTZ R122, R83, UR10, -R119 ;  /* 0x0000000a537a7c23 */ /* 0x008fe20008010877 */
[----:B------:R-:W-:Y:S02]  /*4450*/  MUFU.EX2 R100, R112 ;  /* 0x0000007000647308 */ /* 0x000fe40000000800 */
[----:B------:R-:W-:-:S04]  /*4460*/  FMNMX.FTZ R79, R63, R108, !PT ;  /* 0x0000006c3f4f7209 */ /* 0x000fc80007810000 */
[----:B------:R-:W-:Y:S02]  /*4470*/  FMNMX.FTZ R99, R64, R79, !PT ;  /* 0x0000004f40637209 */ /* 0x000fe40007810000 */
[----:B------:R1:W-:Y:S02]  /*4480*/  MUFU.EX2 R79, R115 ;  /* 0x00000073004f7308 */ /* 0x0003e40000000800 */
[----:B------:R-:W-:-:S04]  /*4490*/  FMNMX.FTZ R80, R32, R99, !PT ;  /* 0x0000006320507209 */ /* 0x000fc80007810000 */
[----:B------:R-:W-:Y:S02]  /*44a0*/  FMNMX.FTZ R83, R33, R80, !PT ;  /* 0x0000005021537209 */ /* 0x000fe40007810000 */
[----:B------:R2:W-:Y:S01]  /*44b0*/  MUFU.EX2 R80, R122 ;  /* 0x0000007a00507308 */ /* 0x0005e20000000800 */
[----:B-1----:R-:W-:-:S01]  /*44c0*/  FFMA.FTZ R115, R84, UR10, -R119 ;  /* 0x0000000a54737c23 */ /* 0x002fc20008010877 */
        /* <DEDUP_REMOVED lines=20> */
[----:B--2---:R-:W-:Y:S01]  /*4610*/  FMNMX.FTZ R122, R127, R112, !PT ;  /* 0x000000707f7a7209 */ /* 0x004fe20007810000 */
[----:B------:R-:W-:Y:S03]  /*4620*/  MUFU.EX2 R68, R68 ;  /* 0x0000004400447308 */ /* 0x000fe60000000800 */
[----:B------:R-:W-:-:S04]  /*4630*/  FMNMX.FTZ R122, R123, R122, !PT ;  /* 0x0000007a7b7a7209 */ /* 0x000fc80007810000 */
[----:B------:R-:W-:Y:S01]  /*4640*/  FMNMX.FTZ R122, R125, R122, !PT ;  /* 0x0000007a7d7a7209 */ /* 0x000fe20007810000 */
[----:B------:R-:W-:Y:S03]  /*4650*/  MUFU.EX2 R112, R133 ;  /* 0x0000008500707308 */ /* 0x000fe60000000800 */
[----:B------:R-:W-:-:S05]  /*4660*/  FMNMX.FTZ R122, R121, R122, !PT ;  /* 0x0000007a797a7209 */ /* 0x000fca0007810000 */
[----:B------:R-:W1:Y:S01]  /*4670*/  SHFL.BFLY PT, R99, R122, 0x2, 0x1f ;  /* 0x0c401f007a637f89 */ /* 0x000e6200000e0000 */
[----:B------:R-:W-:Y:S08]  /*4680*/  MUFU.EX2 R69, R69 ;  /* 0x0000004500457308 */ /* 0x000ff00000000800 */
[----:B------:R-:W-:Y:S08]  /*4690*/  MUFU.EX2 R72, R72 ;  /* 0x0000004800487308 */ /* 0x000ff00000000800 */
[----:B------:R-:W2:Y:S01]  /*46a0*/  MUFU.EX2 R73, R73 ;  /* 0x0000004900497308 */ /* 0x000ea20000000800 */
[----:B-1----:R-:W-:Y:S01]  /*46b0*/  FMNMX.FTZ R128, R122, R99, !PT ;  /* 0x000000637a807209 */ /* 0x002fe20007810000 */
[----:B------:R-:W-:-:S06]  /*46c0*/  IMAD.U32 R122, RZ, RZ, UR10 ;  /* 0x0000000aff7a7e24 */ /* 0x000fcc000f8e00ff */
[----:B------:R-:W-:Y:S01]  /*46d0*/  MUFU.EX2 R71, R71 ;  /* 0x0000004700477308 */ /* 0x000fe20000000800 */
[----:B------:R-:W1:Y:S07]  /*46e0*/  SHFL.BFLY PT, R99, R128, 0x1, 0x1f ;  /* 0x0c201f0080637f89 */ /* 0x000e6e00000e0000 */
[----:B------:R-:W-:Y:S01]  /*46f0*/  MUFU.EX2 R74, R74 ;  /* 0x0000004a004a7308 */ /* 0x000fe20000000800 */
[----:B--2---:R-:W-:-:S04]  /*4700*/  F2FP.SATFINITE.E4M3.F32.PACK_AB_MERGE_C R204, R73, R72, RZ ;  /* 0x0000004849cc723e */ /* 0x004fc800048070ff */
[----:B------:R-:W-:-:S03]  /*4710*/  F2FP.SATFINITE.E4M3.F32.PACK_AB_MERGE_C R204, R69, R68, R204 ;  /* 0x0000004445cc723e */ /* 0x000fc600048070cc */
[----:B------:R-:W-:Y:S08]  /*4720*/  MUFU.EX2 R75, R75 ;  /* 0x0000004b004b7308 */ /* 0x000ff00000000800 */
[----:B------:R-:W-:Y:S01]  /*4730*/  MUFU.EX2 R78, R78 ;  /* 0x0000004e004e7308 */ /* 0x000fe20000000800 */
[----:B-1----:R-:W-:-:S04]  /*4740*/  FMNMX.FTZ R99, R128, R99, !PT ;  /* 0x0000006380637209 */ /* 0x002fc80007810000 */
        /* <DEDUP_REMOVED lines=23> */
[----:B------:R-:W-:Y:S01]  /*48c0*/  FADD.FTZ R49, R4, R31 ;  /* 0x0000001f04317221 */ /* 0x000fe20000010000 */
[----:B------:R-:W-:-:S01]  /*48d0*/  FFMA.FTZ R9, R13, UR10, -R120 ;  /* 0x0000000a0d097c23 */ /* 0x000fc20008010878 */
[--C-:B------:R-:W-:Y:S01]  /*48e0*/  FFMA.FTZ R40, R41, UR10, -R120.reuse ;  /* 0x0000000a29287c23 */ /* 0x100fe20008010878 */
[----:B------:R-:W-:-:S01]  /*48f0*/  FFMA.FTZ R13, R43, UR10, -R120 ;  /* 0x0000000a2b0d7c23 */ /* 0x000fc20008010878 */
[--C-:B------:R-:W-:Y:S01]  /*4900*/  FFMA.FTZ R41, R51, UR10, -R120.reuse ;  /* 0x0000000a33297c23 */ /* 0x100fe20008010878 */
[----:B------:R-:W-:-:S01]  /*4910*/  FFMA.FTZ R43, R45, UR10, -R120 ;  /* 0x0000000a2d2b7c23 */ /* 0x000fc20008010878 */
[----:B------:R-:W2:Y:S01]  /*4920*/  MUFU.EX2 R122, R122 ;  /* 0x0000007a007a7308 */ /* 0x000ea20000000800 */
[----:B------:R-:W-:-:S01]  /*4930*/  FFMA.FTZ R51, R54, UR10, -R120 ;  /* 0x0000000a36337c23 */ /* 0x000fc20008010878 */
[----:B------:R-:W-:Y:S01]  /*4940*/  FFMA.FTZ R45, R56, UR10, -R120 ;  /* 0x0000000a382d7c23 */ /* 0x000fe20008010878 */
[----:B------:R-:W-:-:S01]  /*4950*/  FADD.FTZ R54, R34, R49 ;  /* 0x0000003122367221 */ /* 0x000fc20000010000 */
[--C-:B------:R-:W-:Y:S01]  /*4960*/  FFMA.FTZ R133, R42, UR10, -R120.reuse ;  /* 0x0000000a2a857c23 */ /* 0x100fe20008010878 */
[----:B------:R-:W-:-:S01]  /*4970*/  FFMA.FTZ R42, R52, UR10, -R120 ;  /* 0x0000000a342a7c23 */ /* 0x000fc20008010878 */
[----:B------:R-:W-:Y:S01]  /*4980*/  FFMA.FTZ R52, R57, UR10, -R120 ;  /* 0x0000000a39347c23 */ /* 0x000fe20008010878 */
[----:B------:R-:W-:-:S01]  /*4990*/  FADD.FTZ R54, R39, R54 ;  /* 0x0000003627367221 */ /* 0x000fc20000010000 */
        /* <DEDUP_REMOVED lines=10> */
[----:B------:R-:W-:Y:S01]  /*4a40*/  FADD.FTZ R55, R35, R54 ;  /* 0x0000003623377221 */ /* 0x000fe20000010000 */
[----:B------:R-:W-:-:S01]  /*4a50*/  FFMA.FTZ R25, R25, UR10, -R120 ;  /* 0x0000000a19197c23 */ /* 0x000fc20008010878 */
[--C-:B0-----:R-:W-:Y:S01]  /*4a60*/  FFMA.FTZ R3, R26, UR10, -R120.reuse ;  /* 0x0000000a1a037c23 */ /* 0x101fe20008010878 */
[----:B------:R-:W-:-:S01]  /*4a70*/  FFMA.FTZ R26, R27, UR10, -R120 ;  /* 0x0000000a1b1a7c23 */ /* 0x000fc20008010878 */
[----:B------:R-:W-:Y:S01]  /*4a80*/  FADD.FTZ R54, R38, R55 ;  /* 0x0000003726367221 */ /* 0x000fe20000010000 */
[----:B------:R-:W-:-:S01]  /*4a90*/  FFMA.FTZ R46, R46, UR10, -R120 ;  /* 0x0000000a2e2e7c23 */ /* 0x000fc20008010878 */
[----:B------:R-:W0:Y:S01]  /*4aa0*/  MUFU.EX2 R8, R8 ;  /* 0x0000000800087308 */ /* 0x000e220000000800 */
[----:B---3--:R-:W-:-:S01]  /*4ab0*/  FADD.FTZ R56, R129, R56 ;  /* 0x0000003881387221 */ /* 0x008fc20000010000 */
[----:B------:R-:W-:Y:S01]  /*4ac0*/  FADD.FTZ R55, R67, R54 ;  /* 0x0000003643377221 */ /* 0x000fe20000010000 */
[----:B------:R-:W-:-:S01]  /*4ad0*/  FFMA.FTZ R49, R59, UR10, -R120 ;  /* 0x0000000a3b317c23 */ /* 0x000fc20008010878 */
[--C-:B------:R-:W-:Y:S01]  /*4ae0*/  FFMA.FTZ R28, R28, UR10, -R120.reuse ;  /* 0x0000000a1c1c7c23 */ /* 0x100fe20008010878 */
[----:B------:R-:W-:-:S01]  /*4af0*/  FFMA.FTZ R29, R29, UR10, -R120 ;  /* 0x0000000a1d1d7c23 */ /* 0x000fc20008010878 */
[----:B------:R-:W-:Y:S01]  /*4b00*/  FADD.FTZ R55, R70, R55 ;  /* 0x0000003746377221 */ /* 0x000fe20000010000 */
[----:B------:R-:W-:-:S01]  /*4b10*/  FFMA.FTZ R24, R24, UR10, -R120 ;  /* 0x0000000a18187c23 */ /* 0x000fc20008010878 */
[----:B------:R-:W2:Y:S01]  /*4b20*/  MUFU.EX2 R124, R124 ;  /* 0x0000007c007c7308 */ /* 0x000ea20000000800 */
[----:B-1----:R-:W-:-:S01]  /*4b30*/  FADD.FTZ R57, R7, R56 ;  /* 0x0000003807397221 */ /* 0x002fc20000010000 */
[----:B------:R-:W-:Y:S01]  /*4b40*/  FADD.FTZ R58, R68, R55 ;  /* 0x00000037443a7221 */ /* 0x000fe20000010000 */
        /* <DEDUP_REMOVED lines=10> */
[----:B------:R-:W-:Y:S01]  /*4bf0*/  F2FP.SATFINITE.E4M3.F32.PACK_AB_MERGE_C R122, R129, R122, RZ ;  /* 0x0000007a817a723e */ /* 0x000fe200048070ff */
[--C-:B------:R-:W-:Y:S01]  /*4c00*/  FFMA.FTZ R65, R65, UR10, -R120.reuse ;  /* 0x0000000a41417c23 */ /* 0x100fe20008010878 */
[----:B------:R-:W-:-:S01]  /*4c10*/  FFMA.FTZ R66, R66, UR10, -R120 ;  /* 0x0000000a42427c23 */ /* 0x000fc20008010878 */
[----:B------:R-:W0:Y:S01]  /*4c20*/  MUFU.EX2 R9, R9 ;  /* 0x0000000900097308 */ /* 0x000e220000000800 */
[----:B--2---:R-:W-:-:S01]  /*4c30*/  FADD.FTZ R56, R124, R57 ;  /* 0x000000397c387221 */ /* 0x004fc20000010000 */
[----:B------:R-:W-:Y:S01]  /*4c40*/  FADD.FTZ R57, R69, R58 ;  /* 0x0000003a45397221 */ /* 0x000fe20000010000 */
[----:B------:R-:W-:Y:S01]  /*4c50*/  F2FP.SATFINITE.E4M3.F32.PACK_AB_MERGE_C R201, R6, R5, R122 ;  /* 0x0000000506c9723e */ /* 0x000fe2000480707a */
[--C-:B------:R-:W-:Y:S01]  /*4c60*/  FFMA.FTZ R126, R126, UR10, -R120.reuse ;  /* 0x0000000a7e7e7c23 */ /* 0x100fe20008010878 */
[----:B------:R-:W-:-:S01]  /*4c70*/  FFMA.FTZ R127, R127, UR10, -R120 ;  /* 0x0000000a7f7f7c23 */ /* 0x000fc20008010878 */
[----:B------:R-:W-:Y:S01]  /*4c80*/  FADD.FTZ R58, R72, R57 ;  /* 0x00000039483a7221 */ /* 0x000fe20000010000 */
[----:B------:R-:W-:-:S01]  /*4c90*/  FFMA.FTZ R123, R123, UR10, -R120 ;  /* 0x0000000a7b7b7c23 */ /* 0x000fc20008010878 */
[----:B------:R-:W2:Y:S01]  /*4ca0*/  MUFU.EX2 R10, R10 ;  /* 0x0000000a000a7308 */ /* 0x000ea20000000800 */
[----:B-1----:R-:W-:-:S01]  /*4cb0*/  FADD.FTZ R56, R131, R56 ;  /* 0x0000003883387221 */ /* 0x002fc20000010000 */
[----:B------:R-:W-:Y:S01]  /*4cc0*/  FADD.FTZ R58, R73, R58 ;  /* 0x0000003a493a7221 */ /* 0x000fe20000010000 */
[----:B------:R-:W-:Y:S01]  /*4cd0*/  F2FP.SATFINITE.E4M3.F32.PACK_AB_MERGE_C R124, R131, R124, RZ ;  /* 0x0000007c837c723e */ /* 0x000fe200048070ff */
[----:B------:R-:W-:Y:S01]  /*4ce0*/  FFMA.FTZ R125, R125, UR10, -R120 ;  /* 0x0000000a7d7d7c23 */ /* 0x000fe20008010878 */
[----:B------:R-:W-:Y:S01]  /*4cf0*/  F2FP.SATFINITE.E4M3.F32.PACK_AB_MERGE_C R206, R78, R75, RZ ;  /* 0x0000004b4ece723e */ /* 0x000fe200048070ff */
[----:B------:R-:W-:Y:S01]  /*4d00*/  FADD.FTZ R57, R71, R58 ;  /* 0x0000003a47397221 */ /* 0x000fe20000010000 */
[----:B------:R-:W-:Y:S01]  /*4d10*/  F2FP.SATFINITE.E4M3.F32.PACK_AB_MERGE_C R203, R8, R7, R124 ;  /* 0x0000000708cb723e */ /* 0x000fe2000480707c */
[----:B------:R-:W1:Y:S01]  /*4d20*/  MUFU.EX2 R15, R15 ;  /* 0x0000000f000f7308 */ /* 0x000e620000000800 */
[----:B0-----:R-:W-:-:S01]  /*4d30*/  FADD.FTZ R55, R9, R56 ;  /* 0x0000003809377221 */ /* 0x001fc20000010000 */
[----:B------:R-:W-:Y:S01]  /*4d40*/  F2FP.SATFINITE.E4M3.F32.PACK_AB_MERGE_C R206, R74, R71, R206 ;  /* 0x000000474ace723e */ /* 0x000fe200048070ce */
[--C-:B------:R-:W-:Y:S01]  /*4d50*/  IMAD.MOV.U32 R73, RZ, RZ, R87.reuse ;  /* 0x000000ffff497224 */ /* 0x100fe200078e0057 */
[----:B------:R-:W-:Y:S01]  /*4d60*/  MOV R69, R87 ;  /* 0x0000005700457202 */ /* 0x000fe20000000f00 */
[----:B------:R-:W-:-:S02]  /*4d70*/  IMAD.MOV.U32 R72, RZ, RZ, R87 ;  /* 0x000000ffff487224 */ /* 0x000fc400078e0057 */
[----:B------:R-:W-:Y:S01]  /*4d80*/  IMAD.MOV.U32 R71, RZ, RZ, R87 ;  /* 0x000000ffff477224 */ /* 0x000fe200078e0057 */
[----:B------:R-:W0:Y:S01]  /*4d90*/  MUFU.EX2 R128, R128 ;  /* 0x0000008000807308 */ /* 0x000e220000000800 */
[----:B--2---:R-:W-:-:S01]  /*4da0*/  FADD.FTZ R56, R10, R55 ;  /* 0x000000370a387221 */ /* 0x004fc20000010000 */
[--C-:B------:R-:W-:Y:S02]  /*4db0*/  IMAD.MOV.U32 R70, RZ, RZ, R87.reuse ;  /* 0x000000ffff467224 */ /* 0x100fe400078e0057 */
[--C-:B------:R-:W-:Y:S02]  /*4dc0*/  IMAD.MOV.U32 R68, RZ, RZ, R87.reuse ;  /* 0x000000ffff447224 */ /* 0x100fe400078e0057 */
[----:B------:R-:W-:Y:S02]  /*4dd0*/  IMAD.MOV.U32 R67, RZ, RZ, R87 ;  /* 0x000000ffff437224 */ /* 0x000fe400078e0057 */
[----:B------:R-:W2:Y:S01]  /*4de0*/  MUFU.EX2 R11, R11 ;  /* 0x0000000b000b7308 */ /* 0x000ea20000000800 */
[----:B-1----:R-:W-:-:S01]  /*4df0*/  FADD.FTZ R55, R15, R56 ;  /* 0x000000380f377221 */ /* 0x002fc20000010000 */
[----:B------:R-:W-:-:S02]  /*4e00*/  IMAD.MOV.U32 R60, RZ, RZ, R87 ;  /* 0x000000ffff3c7224 */ /* 0x000fc400078e0057 */
[----:B------:R-:W-:-:S04]  /*4e10*/  IMAD.MOV.U32 R35, RZ, RZ, R87 ;  /* 0x000000ffff237224 */ /* 0x000fc800078e0057 */
[----:B------:R-:W1:Y:S01]  /*4e20*/  MUFU.EX2 R12, R12 ;  /* 0x0000000c000c7308 */ /* 0x000e620000000800 */
[----:B0-----:R-:W-:-:S01]  /*4e30*/  FADD.FTZ R56, R128, R55 ;  /* 0x0000003780387221 */ /* 0x001fc20000010000 */
[----:B------:R-:W-:Y:S01]  /*4e40*/  FFMA.FTZ R55, R30, UR10, -R120 ;  /* 0x0000000a1e377c23 */ /* 0x000fe20008010878 */
[----:B------:R-:W-:-:S01]  /*4e50*/  FADD.FTZ R30, R74, R57 ;  /* 0x000000394a1e7221 */ /* 0x000fc20000010000 */
[----:B------:R-:W-:Y:S01]  /*4e60*/  F2FP.SATFINITE.E4M3.F32.PACK_AB_MERGE_C R128, R128, R15, RZ ;  /* 0x0000000f8080723e */ /* 0x000fe200048070ff */
[--C-:B------:R-:W-:Y:S02]  /*4e70*/  IMAD.MOV.U32 R74, RZ, RZ, R87.reuse ;  /* 0x000000ffff4a7224 */ /* 0x100fe400078e0057 */
[----:B------:R-:W-:Y:S01]  /*4e80*/  FADD.FTZ R57, R75, R30 ;  /* 0x0000001e4b397221 */ /* 0x000fe20000010000 */
[----:B------:R-:W0:Y:S01]  /*4e90*/  MUFU.EX2 R40, R40 ;  /* 0x0000002800287308 */ /* 0x000e220000000800 */
[----:B------:R-:W-:Y:S01]  /*4ea0*/  F2FP.SATFINITE.E4M3.F32.PACK_AB_MERGE_C R205, R10, R9, R128 ;  /* 0x000000090acd723e */ /* 0x000fe20004807080 */
[----:B------:R-:W-:-:S02]  /*4eb0*/  IMAD.MOV.U32 R75, RZ, RZ, R87 ;  /* 0x000000ffff4b7224 */ /* 0x000fc400078e0057 */
[----:B------:R-:W-:-:S01]  /*4ec0*/  FADD.FTZ R57, R78, R57 ;  /* 0x000000394e397221 */ /* 0x000fc20000010000 */
[----:B------:R-:W-:-:S03]  /*4ed0*/  IMAD.MOV.U32 R78, RZ, RZ, R87 ;  /* 0x000000ffff4e7224 */ /* 0x000fc600078e0057 */
[----:B------:R-:W3:Y:S08]  /*4ee0*/  MUFU.EX2 R133, R133 ;  /* 0x0000008500857308 */ /* 0x000ef00000000800 */
[----:B------:R-:W4:Y:S08]  /*4ef0*/  MUFU.EX2 R13, R13 ;  /* 0x0000000d000d7308 */ /* 0x000f300000000800 */
[----:B------:R2:W-:Y:S08]  /*4f00*/  MUFU.EX2 R27, R25 ;  /* 0x00000019001b7308 */ /* 0x0005f00000000800 */
[----:B------:R-:W5:Y:S01]  /*4f10*/  MUFU.EX2 R14, R14 ;  /* 0x0000000e000e7308 */ /* 0x000f620000000800 */
[----:B--2---:R-:W-:-:S01]  /*4f20*/  FADD.FTZ R25, R11, R56 ;  /* 0x000000380b197221 */ /* 0x004fc20000010000 */
[----:B------:R-:W-:Y:S01]  /*4f30*/  FFMA.FTZ R56, R32, UR10, -R120 ;  /* 0x0000000a20387c23 */ /* 0x000fe20008010878 */
[----:B------:R-:W-:-:S01]  /*4f40*/  FADD.FTZ R32, R76, R57 ;  /* 0x000000394c207221 */ /* 0x000fc20000010000 */
[----:B------:R-:W-:Y:S01]  /*4f50*/  FFMA.FTZ R120, R121, UR10, -R120 ;  /* 0x0000000a79787c23 */ /* 0x000fe20008010878 */
[----:B-1----:R-:W-:-:S02]  /*4f60*/  FADD.FTZ R25, R12, R25 ;  /* 0x000000190c197221 */ /* 0x002fc40000010000 */
[----:B------:R-:W-:Y:S01]  /*4f70*/  FADD.FTZ R32, R77, R32 ;  /* 0x000000204d207221 */ /* 0x000fe20000010000 */
[----:B------:R-:W1:Y:S01]  /*4f80*/  MUFU.EX2 R43, R43 ;  /* 0x0000002b002b7308 */ /* 0x000e620000000800 */
[----:B0-----:R-:W-:-:S04]  /*4f90*/  FADD.FTZ R30, R40, R25 ;  /* 0x00000019281e7221 */ /* 0x001fc80000010000 */
[C---:B---3--:R-:W-:Y:S01]  /*4fa0*/  FADD.FTZ R30, R133.reuse, R30 ;  /* 0x0000001e851e7221 */ /* 0x048fe20000010000 */
[----:B------:R-:W-:Y:S02]  /*4fb0*/  F2FP.SATFINITE.E4M3.F32.PACK_AB_MERGE_C R133, R133, R40, RZ ;  /* 0x000000288585723e */ /* 0x000fe400048070ff */
[----:B------:R-:W0:Y:S01]  /*4fc0*/  MUFU.EX2 R86, R86 ;  /* 0x0000005600567308 */ /* 0x000e220000000800 */
[----:B----4-:R-:W-:-:S01]  /*4fd0*/  FADD.FTZ R25, R13, R30 ;  /* 0x0000001e0d197221 */ /* 0x010fc20000010000 */
[----:B------:R-:W-:-:S03]  /*4fe0*/  F2FP.SATFINITE.E4M3.F32.PACK_AB_MERGE_C R207, R12, R11, R133 ;  /* 0x0000000b0ccf723e */ /* 0x000fc60004807085 */
[----:B-----5:R-:W-:Y:S01]  /*4ff0*/  FADD.FTZ R58, R14, R25 ;  /* 0x000000190e3a7221 */ /* 0x020fe20000010000 */
[----:B------:R-:W-:-:S02]  /*5000*/  FADD.FTZ R25, R81, R32 ;  /* 0x0000002051197221 */ /* 0x000fc40000010000 */
[----:B------:R-:W2:Y:S01]  /*5010*/  MUFU.EX2 R46, R46 ;  /* 0x0000002e002e7308 */ /* 0x000ea20000000800 */
[----:B-1----:R-:W-:-:S07]  /*5020*/  FADD.FTZ R57, R43, R58 ;  /* 0x0000003a2b397221 */ /* 0x002fce0000010000 */
[----:B------:R-:W-:Y:S01]  /*5030*/  MUFU.EX2 R20, R20 ;  /* 0x0000001400147308 */ /* 0x000fe20000000800 */
[----:B0-----:R-:W-:-:S01]  /*5040*/  FADD.FTZ R59, R86, R25 ;  /* 0x00000019563b7221 */ /* 0x001fc20000010000 */
[----:B------:R-:W-:Y:S01]  /*5050*/  F2FP.SATFINITE.E4M3.F32.PACK_AB_MERGE_C R208, R86, R81, RZ ;  /* 0x0000005156d0723e */ /* 0x000fe200048070ff */
[----:B------:R-:W-:Y:S02]  /*5060*/  IMAD.MOV.U32 R86, RZ, RZ, R87 ;  /* 0x000000ffff567224 */ /* 0x000fe400078e0057 */
[----:B------:R-:W-:Y:S01]  /*5070*/  FADD.FTZ R32, R82, R59 ;  /* 0x0000003b52207221 */ /* 0x000fe20000010000 */
[----:B------:R-:W-:Y:S01]  /*5080*/  F2FP.SATFINITE.E4M3.F32.PACK_AB_MERGE_C R208, R77, R76, R208 ;  /* 0x0000004c4dd0723e */ /* 0x000fe200048070d0 */
[----:B------:R-:W-:Y:S01]  /*5090*/  IMAD.MOV.U32 R81, RZ, RZ, R87 ;  /* 0x000000ffff517224 */ /* 0x000fe200078e0057 */
[----:B------:R-:W0:Y:S01]  /*50a0*/  MUFU.EX2 R85, R85 ;  /* 0x0000005500557308 */ /* 0x000e220000000800 */
[----:B--2---:R-:W-:-:S01]  /*50b0*/  FADD.FTZ R57, R46, R57 ;  /* 0x000000392e397221 */ /* 0x004fc20000010000 */
[----:B------:R-:W-:Y:S01]  /*50c0*/  F2FP.SATFINITE.E4M3.F32.PACK_AB_MERGE_C R43, R46, R43, RZ ;  /* 0x0000002b2e2b723e */ /* 0x000fe200048070ff */
[--C-:B------:R-:W-:Y:S01]  /*50d0*/  IMAD.MOV.U32 R76, RZ, RZ, R87.reuse ;  /* 0x000000ffff4c7224 */ /* 0x100fe200078e0057 */
[----:B------:R-:W-:Y:S01]  /*50e0*/  MOV R77, R87 ;  /* 0x00000057004d7202 */ /* 0x000fe20000000f00 */
[----:B------:R-:W-:Y:S01]  /*50f0*/  IMAD.MOV.U32 R59, RZ, RZ, R87 ;  /* 0x000000ffff3b7224 */ /* 0x000fe200078e0057 */
[----:B------:R-:W-:Y:S01]  /*5100*/  F2FP.SATFINITE.E4M3.F32.PACK_AB_MERGE_C R209, R14, R13, R43 ;  /* 0x0000000d0ed1723e */ /* 0x000fe2000480702b */
[--C-:B------:R-:W-:Y:S01]  /*5110*/  IMAD.MOV.U32 R46, RZ, RZ, R87.reuse ;  /* 0x000000ffff2e7224 */ /* 0x100fe200078e0057 */
[----:B------:R-:W1:Y:S01]  /*5120*/  MUFU.EX2 R21, R21 ;  /* 0x0000001500157308 */ /* 0x000e620000000800 */
[----:B------:R-:W-:-:S07]  /*5130*/  IMAD.MOV.U32 R43, RZ, RZ, R87 ;  /* 0x000000ffff2b7224 */ /* 0x000fce00078e0057 */
[----:B------:R-:W2:Y:S01]  /*5140*/  MUFU.EX2 R47, R47 ;  /* 0x0000002f002f7308 */ /* 0x000ea20000000800 */
[----:B0-----:R-:W-:Y:S01]  /*5150*/  F2FP.SATFINITE.E4M3.F32.PACK_AB_MERGE_C R210, R85, R82, R210 ;  /* 0x0000005255d2723e */ /* 0x001fe200048070d2 */
[----:B------:R-:W-:-:S06]  /*5160*/  IMAD.MOV.U32 R82, RZ, RZ, R87 ;  /* 0x000000ffff527224 */ /* 0x000fcc00078e0057 */
[----:B------:R-:W0:Y:S08]  /*5170*/  MUFU.EX2 R48, R48 ;  /* 0x0000003000307308 */ /* 0x000e300000000800 */
[----:B------:R-:W3:Y:S08]  /*5180*/  MUFU.EX2 R105, R105 ;  /* 0x0000006900697308 */ /* 0x000ef00000000800 */
[----:B------:R-:W4:Y:S08]  /*5190*/  MUFU.EX2 R41, R41 ;  /* 0x0000002900297308 */ /* 0x000f300000000800 */
[----:B------:R5:W-:Y:S08]  /*51a0*/  MUFU.EX2 R30, R28 ;  /* 0x0000001c001e7308 */ /* 0x000bf00000000800 */
[----:B------:R-:W4:Y:S01]  /*51b0*/  MUFU.EX2 R88, R88 ;  /* 0x0000005800587308 */ /* 0x000f220000000800 */
[----:B-----5:R-:W-:-:S01]  /*51c0*/  FADD.FTZ R28, R20, R57 ;  /* 0x00000039141c7221 */ /* 0x020fc20000010000 */
[----:B------:R-:W-:Y:S01]  /*51d0*/  FADD.FTZ R57, R85, R32 ;  /* 0x0000002055397221 */ /* 0x000fe20000010000 */
[----:B------:R-:W-:-:S02]  /*51e0*/  MOV R85, R87 ;  /* 0x0000005700557202 */ /* 0x000fc40000000f00 */
[----:B-1----:R-:W-:Y:S01]  /*51f0*/  FADD.FTZ R32, R21, R28 ;  /* 0x0000001c15207221 */ /* 0x002fe20000010000 */
[----:B------:R-:W-:-:S01]  /*5200*/  FADD.FTZ R34, R104, R57 ;  /* 0x0000003968227221 */ /* 0x000fc20000010000 */
[----:B------:R-:W-:Y:S01]  /*5210*/  IMAD.MOV.U32 R57, RZ, RZ, R87 ;  /* 0x000000ffff397224 */ /* 0x000fe200078e0057 */
[----:B------:R-:W1:Y:S02]  /*5220*/  MUFU.EX2 R42, R42 ;  /* 0x0000002a002a7308 */ /* 0x000e640000000800 */
[----:B------:R-:W-:-:S06]  /*5230*/  FADD.FTZ R34, R109, R34 ;  /* 0x000000226d227221 */ /* 0x000fcc0000010000 */
[----:B------:R-:W5:Y:S08]  /*5240*/  MUFU.EX2 R50, R50 ;  /* 0x0000003200327308 */ /* 0x000f700000000800 */
[----:B------:R2:W-:Y:S08]  /*5250*/  MUFU.EX2 R25, R29 ;  /* 0x0000001d00197308 */ /* 0x0005f00000000800 */
[----:B------:R-:W5:Y:S01]  /*5260*/  MUFU.EX2 R113, R113 ;  /* 0x0000007100717308 */ /* 0x000f620000000800 */
[----:B--2---:R-:W-:-:S01]  /*5270*/  FADD.FTZ R29, R47, R32 ;  /* 0x000000202f1d7221 */ /* 0x004fc20000010000 */
[----:B0-----:R-:W-:-:S03]  /*5280*/  F2FP.SATFINITE.E4M3.F32.PACK_AB_MERGE_C R47, R48, R47, RZ ;  /* 0x0000002f302f723e */ /* 0x001fc600048070ff */
[----:B------:R-:W-:Y:S01]  /*5290*/  FADD.FTZ R32, R48, R29 ;  /* 0x0000001d30207221 */ /* 0x000fe20000010000 */
[----:B---3--:R-:W-:-:S01]  /*52a0*/  FADD.FTZ R29, R105, R34 ;  /* 0x00000022691d7221 */ /* 0x008fc20000010000 */
[----:B------:R-:W-:Y:S01]  /*52b0*/  F2FP.SATFINITE.E4M3.F32.PACK_AB_MERGE_C R211, R21, R20, R47 ;  /* 0x0000001415d3723e */ /* 0x000fe2000480702f */
[----:B------:R-:W0:Y:S01]  /*52c0*/  MUFU.EX2 R51, R51 ;  /* 0x0000003300337308 */ /* 0x000e220000000800 */
[----:B----4-:R-:W-:-:S01]  /*52d0*/  FADD.FTZ R39, R41, R32 ;  /* 0x0000002029277221 */ /* 0x010fc20000010000 */
[----:B------:R-:W-:Y:S01]  /*52e0*/  FADD.FTZ R29, R88, R29 ;  /* 0x0000001d581d7221 */ /* 0x000fe20000010000 */
[----:B------:R-:W-:Y:S02]  /*52f0*/  IMAD.MOV.U32 R48, RZ, RZ, R87 ;  /* 0x000000ffff307224 */ /* 0x000fe400078e0057 */
[----:B-1----:R-:W-:Y:S01]  /*5300*/  FADD.FTZ R39, R42, R39 ;  /* 0x000000272a277221 */ /* 0x002fe20000010000 */
[----:B------:R-:W-:-:S01]  /*5310*/  FADD.FTZ R34, R106, R29 ;  /* 0x0000001d6a227221 */ /* 0x000fc20000010000 */
[----:B------:R-:W-:Y:S01]  /*5320*/  IMAD.MOV.U32 R47, RZ, RZ, R87 ;  /* 0x000000ffff2f7224 */ /* 0x000fe200078e0057 */
[----:B------:R-:W1:Y:S01]  /*5330*/  MUFU.EX2 R89, R89 ;  /* 0x0000005900597308 */ /* 0x000e620000000800 */
[----:B-----5:R-:W-:-:S01]  /*5340*/  FADD.FTZ R58, R50, R39 ;  /* 0x00000027323a7221 */ /* 0x020fc20000010000 */
[C---:B------:R-:W-:Y:S01]  /*5350*/  FADD.FTZ R34, R113.reuse, R34 ;  /* 0x0000002271227221 */ /* 0x040fe20000010000 */
[----:B------:R-:W-:-:S04]  /*5360*/  F2FP.SATFINITE.E4M3.F32.PACK_AB_MERGE_C R212, R113, R106, RZ ;  /* 0x0000006a71d4723e */ /* 0x000fc800048070ff */
[----:B------:R-:W-:Y:S01]  /*5370*/  F2FP.SATFINITE.E4M3.F32.PACK_AB_MERGE_C R212, R88, R105, R212 ;  /* 0x0000006958d4723e */ /* 0x000fe200048070d4 */
[----:B------:R-:W2:Y:S01]  /*5380*/  MUFU.EX2 R44, R44 ;  /* 0x0000002c002c7308 */ /* 0x000ea20000000800 */
[----:B0-----:R-:W-:-:S01]  /*5390*/  FADD.FTZ R15, R51, R58 ;  /* 0x0000003a330f7221 */ /* 0x001fc20000010000 */
[----:B------:R-:W-:Y:S01]  /*53a0*/  F2FP.SATFINITE.E4M3.F32.PACK_AB_MERGE_C R50, R51, R50, RZ ;  /* 0x000000323332723e */ /* 0x000fe200048070ff */
[--C-:B------:R-:W-:Y:S02]  /*53b0*/  IMAD.MOV.U32 R58, RZ, RZ, R87.reuse ;  /* 0x000000ffff3a7224 */ /* 0x100fe400078e0057 */
[--C-:B------:R-:W-:Y:S01]  /*53c0*/  IMAD.MOV.U32 R51, RZ, RZ, R87.reuse ;  /* 0x000000ffff337224 */ /* 0x100fe200078e0057 */
[----:B------:R-:W-:Y:S01]  /*53d0*/  F2FP.SATFINITE.E4M3.F32.PACK_AB_MERGE_C R213, R42, R41, R50 ;  /* 0x000000292ad5723e */ /* 0x000fe20004807032 */
[----:B------:R-:W-:Y:S01]  /*53e0*/  IMAD.MOV.U32 R50, RZ, RZ, R87 ;  /* 0x000000ffff327224 */ /* 0x000fe200078e0057 */
[----:B------:R-:W0:Y:S01]  /*53f0*/  MUFU.EX2 R45, R45 ;  /* 0x0000002d002d7308 */ /* 0x000e220000000800 */
[----:B-1----:R-:W-:-:S01]  /*5400*/  FADD.FTZ R29, R89, R34 ;  /* 0x00000022591d7221 */ /* 0x002fc20000010000 */
[----:B------:R-:W-:-:S02]  /*5410*/  IMAD.MOV.U32 R42, RZ, RZ, R87 ;  /* 0x000000ffff2a7224 */ /* 0x000fc400078e0057 */
[----:B------:R-:W-:Y:S02]  /*5420*/  IMAD.MOV.U32 R41, RZ, RZ, R87 ;  /* 0x000000ffff297224 */ /* 0x000fe400078e0057 */
[----:B------:R-:W-:Y:S02]  /*5430*/  FADD.FTZ R29, R90, R29 ;  /* 0x0000001d5a1d7221 */ /* 0x000fe40000010000 */
[----:B------:R-:W1:Y:S01]  /*5440*/  MUFU.EX2 R52, R52 ;  /* 0x0000003400347308 */ /* 0x000e620000000800 */
[----:B--2---:R-:W-:-:S07]  /*5450*/  FADD.FTZ R34, R44, R15 ;  /* 0x0000000f2c227221 */ /* 0x004fce0000010000 */
[----:B------:R-:W2:Y:S01]  /*5460*/  MUFU.EX2 R95, R95 ;  /* 0x0000005f005f7308 */ /* 0x000ea20000000800 */
[----:B0-----:R-:W-:-:S01]  /*5470*/  FADD.FTZ R39, R45, R34 ;  /* 0x000000222d277221 */ /* 0x001fc20000010000 */
[----:B------:R-:W-:-:S06]  /*5480*/  FADD.FTZ R34, R92, R29 ;  /* 0x0000001d5c227221 */ /* 0x000fcc0000010000 */
[----:B------:R-:W0:Y:S01]  /*5490*/  MUFU.EX2 R53, R53 ;  /* 0x0000003500357308 */ /* 0x000e220000000800 */
[----:B-1----:R-:W-:-:S01]  /*54a0*/  FADD.FTZ R40, R52, R39 ;  /* 0x0000002734287221 */ /* 0x002fc20000010000 */
[----:B------:R-:W-:-:S06]  /*54b0*/  IMAD.MOV.U32 R39, RZ, RZ, R87 ;  /* 0x000000ffff277224 */ /* 0x000fcc00078e0057 */
[----:B------:R-:W1:Y:S01]  /*54c0*/  MUFU.EX2 R49, R49 ;  /* 0x0000003100317308 */ /* 0x000e620000000800 */
[----:B--2---:R-:W-:-:S01]  /*54d0*/  FADD.FTZ R34, R95, R34 ;  /* 0x000000225f227221 */ /* 0x004fc20000010000 */
[----:B------:R-:W-:-:S03]  /*54e0*/  F2FP.SATFINITE.E4M3.F32.PACK_AB_MERGE_C R214, R95, R92, RZ ;  /* 0x0000005c5fd6723e */ /* 0x000fc600048070ff */
[----:B------:R-:W-:Y:S01]  /*54f0*/  FADD.FTZ R29, R93, R34 ;  /* 0x000000225d1d7221 */ /* 0x000fe20000010000 */
[----:B------:R-:W-:Y:S02]  /*5500*/  F2FP.SATFINITE.E4M3.F32.PACK_AB_MERGE_C R214, R90, R89, R214 ;  /* 0x000000595ad6723e */ /* 0x000fe400048070d6 */
[----:B------:R-:W2:Y:S01]  /*5510*/  MUFU.EX2 R24, R24 ;  /* 0x0000001800187308 */ /* 0x000ea20000000800 */
[----:B0-----:R-:W-:-:S01]  /*5520*/  FADD.FTZ R40, R53, R40 ;  /* 0x0000002835287221 */ /* 0x001fc20000010000 */
[----:B------:R-:W-:Y:S01]  /*5530*/  FADD.FTZ R29, R96, R29 ;  /* 0x0000001d601d7221 */ /* 0x000fe20000010000 */
[----:B------:R-:W-:Y:S02]  /*5540*/  F2FP.SATFINITE.E4M3.F32.PACK_AB_MERGE_C R52, R53, R52, RZ ;  /* 0x000000343534723e */ /* 0x000fe400048070ff */
[----:B------:R-:W-:Y:S01]  /*5550*/  MOV R53, R87 ;  /* 0x0000005700357202 */ /* 0x000fe20000000f00 */
[----:B------:R-:W-:-:S01]  /*5560*/  FADD.FTZ R4, R100, R29 ;  /* 0x0000001d64047221 */ /* 0x000fc20000010000 */
[----:B------:R-:W-:Y:S01]  /*5570*/  F2FP.SATFINITE.E4M3.F32.PACK_AB_MERGE_C R215, R45, R44, R52 ;  /* 0x0000002c2dd7723e */ /* 0x000fe20004807034 */
[----:B------:R-:W0:Y:S01]  /*5580*/  MUFU.EX2 R54, R54 ;  /* 0x0000003600367308 */ /* 0x000e220000000800 */
[----:B-1----:R-:W-:-:S01]  /*5590*/  FADD.FTZ R31, R49, R40 ;  /* 0x00000028311f7221 */ /* 0x002fc20000010000 */
[--C-:B------:R-:W-:Y:S01]  /*55a0*/  IMAD.MOV.U32 R52, RZ, RZ, R87.reuse ;  /* 0x000000ffff347224 */ /* 0x100fe200078e0057 */
[----:B------:R-:W-:Y:S01]  /*55b0*/  MOV R45, R87 ;  /* 0x00000057002d7202 */ /* 0x000fe20000000f00 */
[----:B------:R-:W-:-:S02]  /*55c0*/  IMAD.MOV.U32 R44, RZ, RZ, R87 ;  /* 0x000000ffff2c7224 */ /* 0x000fc400078e0057 */
        /* <DEDUP_REMOVED lines=11> */
[----:B------:R-:W-:Y:S01]  /*5680*/  F2FP.SATFINITE.E4M3.F32.PACK_AB_MERGE_C R100, R103, R100, RZ ;  /* 0x000000646764723e */ /* 0x000fe200048070ff */
[--C-:B------:R-:W-:Y:S02]  /*5690*/  IMAD.MOV.U32 R49, RZ, RZ, R87.reuse ;  /* 0x000000ffff317224 */ /* 0x100fe400078e0057 */
[----:B------:R-:W-:Y:S01]  /*56a0*/  FADD.FTZ R27, R79, R4 ;  /* 0x000000044f1b7221 */ /* 0x000fe20000010000 */
[----:B------:R-:W-:Y:S01]  /*56b0*/  F2FP.SATFINITE.E4M3.F32.PACK_AB_MERGE_C R216, R96, R93, R100 ;  /* 0x0000005d60d8723e */ /* 0x000fe20004807064 */
[----:B------:R-:W-:Y:S01]  /*56c0*/  IMAD.MOV.U32 R24, RZ, RZ, R87 ;  /* 0x000000ffff187224 */ /* 0x000fe200078e0057 */
        /* <DEDUP_REMOVED lines=9> */
[C---:B------:R-:W-:Y:S01]  /*5760*/  F2FP.SATFINITE.E4M3.F32.PACK_AB_MERGE_C R61, R30.reuse, R61, RZ ;  /* 0x0000003d1e3d723e */ /* 0x040fe200048070ff */
[----:B------:R-:W-:Y:S02]  /*5770*/  IMAD.MOV.U32 R38, RZ, RZ, R87 ;  /* 0x000000ffff267224 */ /* 0x000fe400078e0057 */
[----:B------:R-:W-:Y:S01]  /*5780*/  FADD.FTZ R30, R30, R29 ;  /* 0x0000001d1e1e7221 */ /* 0x000fe20000010000 */
[----:B------:R-:W-:Y:S01]  /*5790*/  F2FP.SATFINITE.E4M3.F32.PACK_AB_MERGE_C R219, R26, R3, R61 ;  /* 0x000000031adb723e */ /* 0x000fe2000480703d */
[----:B------:R-:W-:Y:S01]  /*57a0*/  IMAD.MOV.U32 R26, RZ, RZ, R87 ;  /* 0x000000ffff1a7224 */ /* 0x000fe200078e0057 */
[----:B------:R-:W2:Y:S01]  /*57b0*/  MUFU.EX2 R28, R62 ;  /* 0x0000003e001c7308 */ /* 0x000ea20000000800 */
[----:B0-----:R-:W-:-:S01]  /*57c0*/  FADD.FTZ R27, R108, R27 ;  /* 0x0000001b6c1b7221 */ /* 0x001fc20000010000 */
[----:B------:R-:W-:-:S02]  /*57d0*/  F2FP.SATFINITE.E4M3.F32.PACK_AB_MERGE_C R83, R108, R83, RZ ;  /* 0x000000536c53723e */ /* 0x000fc400048070ff */
[----:B------:R-:W-:Y:S01]  /*57e0*/  MOV R61, R87 ;  /* 0x00000057003d7202 */ /* 0x000fe20000000f00 */
[----:B------:R-:W-:Y:S01]  /*57f0*/  FADD.FTZ R34, R112, R27 ;  /* 0x0000001b70227221 */ /* 0x000fe20000010000 */
[----:B------:R-:W-:-:S01]  /*5800*/  FADD.FTZ R27, R25, R30 ;  /* 0x0000001e191b7221 */ /* 0x000fc20000010000 */
[----:B------:R-:W-:Y:S01]  /*5810*/  F2FP.SATFINITE.E4M3.F32.PACK_AB_MERGE_C R218, R80, R79, R83 ;  /* 0x0000004f50da723e */ /* 0x000fe20004807053 */
[----:B------:R-:W-:Y:S01]  /*5820*/  MUFU.EX2 R84, R84 ;  /* 0x0000005400547308 */ /* 0x000fe20000000800 */
[----:B-1----:R-:W-:-:S01]  /*5830*/  FADD.FTZ R29, R115, R34 ;  /* 0x00000022731d7221 */ /* 0x002fc20000010000 */
[--C-:B------:R-:W-:Y:S02]  /*5840*/  IMAD.MOV.U32 R83, RZ, RZ, R87.reuse ;  /* 0x000000ffff537224 */ /* 0x100fe400078e0057 */
[--C-:B------:R-:W-:Y:S02]  /*5850*/  IMAD.MOV.U32 R80, RZ, RZ, R87.reuse ;  /* 0x000000ffff507224 */ /* 0x100fe400078e0057 */
[----:B------:R-:W-:-:S02]  /*5860*/  IMAD.MOV.U32 R79, RZ, RZ, R87 ;  /* 0x000000ffff4f7224 */ /* 0x000fc400078e0057 */
[----:B------:R-:W0:Y:S01]  /*5870*/  MUFU.EX2 R91, R91 ;  /* 0x0000005b005b7308 */ /* 0x000e220000000800 */
[----:B--2---:R-:W-:-:S01]  /*5880*/  FADD.FTZ R30, R28, R27 ;  /* 0x0000001b1c1e7221 */ /* 0x004fc20000010000 */
[--C-:B------:R-:W-:Y:S02]  /*5890*/  IMAD.MOV.U32 R62, RZ, RZ, R87.reuse ;  /* 0x000000ffff3e7224 */ /* 0x100fe400078e0057 */
[----:B------:R-:W-:-:S04]  /*58a0*/  IMAD.MOV.U32 R34, RZ, RZ, R87 ;  /* 0x000000ffff227224 */ /* 0x000fc800078e0057 */
        /* <DEDUP_REMOVED lines=9> */
[----:B--2---:R-:W-:-:S06]  /*5940*/  IMAD.MOV.U32 R63, RZ, RZ, R87 ;  /* 0x000000ffff3f7224 */ /* 0x004fcc00078e0057 */
[----:B------:R-:W0:Y:S01]  /*5950*/  MUFU.EX2 R102, R102 ;  /* 0x0000006600667308 */ /* 0x000e220000000800 */
[----:B---3--:R-:W-:-:S01]  /*5960*/  FADD.FTZ R29, R32, R29 ;  /* 0x0000001d201d7221 */ /* 0x008fc20000010000 */
[----:B------:R-:W-:Y:S01]  /*5970*/  F2FP.SATFINITE.E4M3.F32.PACK_AB_MERGE_C R55, R32, R55, RZ ;  /* 0x000000372037723e */ /* 0x000fe200048070ff */
[----:B------:R-:W-:-:S03]  /*5980*/  IMAD.MOV.U32 R32, RZ, RZ, R87 ;  /* 0x000000ffff207224 */ /* 0x000fc600078e0057 */
        /* <DEDUP_REMOVED lines=12> */
[----:B------:R-:W-:-:S06]  /*5a50*/  MOV R29, R87 ;  /* 0x00000057001d7202 */ /* 0x000fcc0000000f00 */
[----:B------:R-:W2:Y:S01]  /*5a60*/  MUFU.EX2 R33, R33 ;  /* 0x0000002100217308 */ /* 0x000ea20000000800 */
[C---:B0-----:R-:W-:Y:S01]  /*5a70*/  F2FP.SATFINITE.E4M3.F32.PACK_AB_MERGE_C R222, R98.reuse, R97, R30 ;  /* 0x0000006162de723e */ /* 0x041fe2000480701e */
[----:B------:R-:W-:Y:S01]  /*5a80*/  FADD.FTZ R98, R98, R5 ;  /* 0x0000000562627221 */ /* 0x000fe20000010000 */
[--C-:B-1----:R-:W-:Y:S02]  /*5a90*/  IMAD.MOV.U32 R56, RZ, RZ, R87.reuse ;  /* 0x000000ffff387224 */ /* 0x102fe400078e0057 */
[----:B------:R-:W-:Y:S02]  /*5aa0*/  IMAD.MOV.U32 R30, RZ, RZ, R87 ;  /* 0x000000ffff1e7224 */ /* 0x000fe400078e0057 */
[----:B------:R-:W-:-:S01]  /*5ab0*/  FADD.FTZ R101, R101, R98 ;  /* 0x0000006265657221 */ /* 0x000fc20000010000 */
[----:B------:R-:W0:Y:S01]  /*5ac0*/  MUFU.EX2 R36, R36 ;  /* 0x0000002400247308 */ /* 0x000e220000000800 */
[----:B---3--:R-:W-:-:S02]  /*5ad0*/  FADD.FTZ R8, R15, R6 ;  /* 0x000000060f087221 */ /* 0x008fc40000010000 */
[----:B------:R-:W-:-:S05]  /*5ae0*/  FADD.FTZ R102, R102, R101 ;  /* 0x0000006566667221 */ /* 0x000fca0000010000 */
        /* <DEDUP_REMOVED lines=12> */
[----:B0-----:R-:W-:-:S07]  /*5bb0*/  FADD.FTZ R5, R107, R102 ;  /* 0x000000666b057221 */ /* 0x001fce0000010000 */
[----:B------:R0:W3:Y:S01]  /*5bc0*/  MUFU.EX2 R4, R65 ;  /* 0x0000004100047308 */ /* 0x0000e20000000800 */
[----:B--2---:R-:W-:-:S01]  /*5bd0*/  FADD.FTZ R7, R37, R36 ;  /* 0x0000002425077221 */ /* 0x004fc20000010000 */
[----:B------:R-:W-:-:S06]  /*5be0*/  IMAD.MOV.U32 R36, RZ, RZ, R87 ;  /* 0x000000ffff247224 */ /* 0x000fcc00078e0057 */
[----:B------:R-:W2:Y:S01]  /*5bf0*/  MUFU.EX2 R66, R66 ;  /* 0x0000004200427308 */ /* 0x000ea20000000800 */
[C---:B-1----:R-:W-:Y:S01]  /*5c00*/  F2FP.SATFINITE.E4M3.F32.PACK_AB_MERGE_C R224, R110.reuse, R107, R8 ;  /* 0x0000006b6ee0723e */ /* 0x042fe20004807008 */
[----:B------:R-:W-:Y:S01]  /*5c10*/  FADD.FTZ R110, R110, R5 ;  /* 0x000000056e6e7221 */ /* 0x000fe20000010000 */
[----:B0-----:R-:W-:-:S03]  /*5c20*/  IMAD.MOV.U32 R65, RZ, RZ, R87 ;  /* 0x000000ffff417224 */ /* 0x001fc600078e0057 */
[----:B------:R-:W-:Y:S02]  /*5c30*/  FADD.FTZ R111, R111, R110 ;  /* 0x0000006e6f6f7221 */ /* 0x000fe40000010000 */
[----:B------:R-:W0:Y:S01]  /*5c40*/  MUFU.EX2 R27, R126 ;  /* 0x0000007e001b7308 */ /* 0x000e220000000800 */
[----:B---3--:R-:W-:-:S01]  /*5c50*/  FADD.FTZ R7, R4, R7 ;  /* 0x0000000704077221 */ /* 0x008fc20000010000 */
[----:B------:R-:W-:-:S06]  /*5c60*/  FADD.FTZ R111, R114, R111 ;  /* 0x0000006f726f7221 */ /* 0x000fcc0000010000 */
[----:B------:R-:W-:Y:S01]  /*5c70*/  MUFU.EX2 R118, R118 ;  /* 0x0000007600767308 */ /* 0x000fe20000000800 */
[----:B--2---:R-:W-:-:S07]  /*5c80*/  FADD.FTZ R8, R66, R7 ;  /* 0x0000000742087221 */ /* 0x004fce0000010000 */
[----:B------:R-:W1:Y:S01]  /*5c90*/  MUFU.EX2 R119, R119 ;  /* 0x0000007700777308 */ /* 0x000e620000000800 */
[----:B0-----:R-:W-:-:S01]  /*5ca0*/  FADD.FTZ R8, R27, R8 ;  /* 0x000000081b087221 */ /* 0x001fc20000010000 */
[----:B------:R-:W-:Y:S01]  /*5cb0*/  F2FP.SATFINITE.E4M3.F32.PACK_AB_MERGE_C R66, R27, R66, RZ ;  /* 0x000000421b42723e */ /* 0x000fe200048070ff */
[----:B------:R-:W-:-:S03]  /*5cc0*/  IMAD.MOV.U32 R27, RZ, RZ, R87 ;  /* 0x000000ffff1b7224 */ /* 0x000fc600078e0057 */
[----:B------:R-:W-:Y:S01]  /*5cd0*/  F2FP.SATFINITE.E4M3.F32.PACK_AB_MERGE_C R225, R4, R37, R66 ;  /* 0x0000002504e1723e */ /* 0x000fe20004807042 */
[----:B------:R-:W-:Y:S01]  /*5ce0*/  IMAD.MOV.U32 R66, RZ, RZ, R87 ;  /* 0x000000ffff427224 */ /* 0x000fe200078e0057 */
[----:B------:R-:W0:Y:S01]  /*5cf0*/  MUFU.EX2 R116, R116 ;  /* 0x0000007400747308 */ /* 0x000e220000000800 */
[----:B------:R-:W-:-:S07]  /*5d00*/  MOV R37, R87 ;  /* 0x0000005700257202 */ /* 0x000fce0000000f00 */
[----:B------:R-:W2:Y:S01]  /*5d10*/  MUFU.EX2 R127, R127 ;  /* 0x0000007f007f7308 */ /* 0x000ea20000000800 */
[----:B-1----:R-:W-:-:S07]  /*5d20*/  F2FP.SATFINITE.E4M3.F32.PACK_AB_MERGE_C R5, R119, R118, RZ ;  /* 0x000000767705723e */ /* 0x002fce00048070ff */
[----:B------:R-:W1:Y:S01]  /*5d30*/  MUFU.EX2 R117, R117 ;  /* 0x0000007500757308 */ /* 0x000e620000000800 */
[----:B0-----:R-:W-:-:S07]  /*5d40*/  FADD.FTZ R10, R116, R111 ;  /* 0x0000006f740a7221 */ /* 0x001fce0000010000 */
[----:B------:R-:W0:Y:S01]  /*5d50*/  MUFU.EX2 R6, R123 ;  /* 0x0000007b00067308 */ /* 0x000e220000000800 */
[----:B--2---:R-:W-:-:S07]  /*5d60*/  FADD.FTZ R3, R127, R8 ;  /* 0x000000087f037221 */ /* 0x004fce0000010000 */
[----:B------:R-:W-:Y:S01]  /*5d70*/  MUFU.EX2 R125, R125 ;  /* 0x0000007d007d7308 */ /* 0x000fe20000000800 */
[C---:B-1----:R-:W-:Y:S01]  /*5d80*/  F2FP.SATFINITE.E4M3.F32.PACK_AB_MERGE_C R226, R117.reuse, R116, R5 ;  /* 0x0000007475e2723e */ /* 0x042fe20004807005 */
[----:B------:R-:W-:-:S04]  /*5d90*/  FADD.FTZ R117, R117, R10 ;  /* 0x0000000a75757221 */ /* 0x000fc80000010000 */
[----:B------:R-:W-:Y:S02]  /*5da0*/  FADD.FTZ R118, R118, R117 ;  /* 0x0000007576767221 */ /* 0x000fe40000010000 */
[----:B------:R-:W1:Y:S01]  /*5db0*/  MUFU.EX2 R120, R120 ;  /* 0x0000007800787308 */ /* 0x000e620000000800 */
[----:B0-----:R-:W-:-:S01]  /*5dc0*/  FADD.FTZ R8, R6, R3 ;  /* 0x0000000306087221 */ /* 0x001fc20000010000 */
[----:B------:R-:W-:Y:S01]  /*5dd0*/  FADD.FTZ R5, R119, R118 ;  /* 0x0000007677057221 */ /* 0x000fe20000010000 */
[----:B-1----:R-:W-:Y:S02]  /*5de0*/  F2FP.SATFINITE.E4M3.F32.PACK_AB_MERGE_C R3, R120, R125, RZ ;  /* 0x0000007d7803723e */ /* 0x002fe400048070ff */
[----:B------:R-:W-:Y:S02]  /*5df0*/  FADD.FTZ R125, R125, R8 ;  /* 0x000000087d7d7221 */ /* 0x000fe40000010000 */
[----:B------:R-:W-:Y:S02]  /*5e00*/  F2FP.SATFINITE.E4M3.F32.PACK_AB_MERGE_C R227, R6, R127, R3 ;  /* 0x0000007f06e3723e */ /* 0x000fe40004807003 */
[----:B------:R-:W-:Y:S01]  /*5e10*/  FADD.FTZ R4, R120, R125 ;  /* 0x0000007d78047221 */ /* 0x000fe20000010000 */
[----:B------:R-:W-:Y:S06]  /*5e20*/  @!P1 BRA `(.L_x_5796) ;  /* 0x0000004400989947 */ /* 0x000fec0003800000 */
[----:B------:R-:W-:Y:S01]  /*5e30*/  IMAD.MOV.U32 R6, RZ, RZ, R99 ;  /* 0x000000ffff067224 */ /* 0x000fe200078e0063 */
[----:B------:R-:W-:Y:S02]  /*5e40*/  MOV R3, R94 ;  /* 0x0000005e00037202 */ /* 0x000fe40000000f00 */
        /* <DEDUP_REMOVED lines=32> */
[----:B------:R-:W-:Y:S01]  /*6050*/  UIADD3 UR48, UR48, -0x2, URZ ;  /* 0xfffffffe30307890 */ /* 0x000fe2000fffe03f */
[----:B------:R-:W-:Y:S01]  /*6060*/  UMOV UR52, UR43 ;  /* 0x0000002b00347c82 */ /* 0x000fe20008000000 */
[----:B------:R-:W-:Y:S01]  /*6070*/  UMOV UR51, UR50 ;  /* 0x0000003200337c82 */ /* 0x000fe20008000000 */
[----:B------:R-:W-:-:S09]  /*6080*/  ULDC UR49, c[0x0][0x988] ;  /* 0x0002620000317ab9 */ /* 0x000fd20000000800 */
.L_x_5806:
[----:B------:R-:W-:Y:S01]  /*6090*/  ISETP.NE.AND P2, PT, RZ, UR37, PT ;  /* 0x00000025ff007c0c */ /* 0x000fe2000bf45270 */
[----:B------:R-:W-:-:S04]  /*60a0*/  UISETP.NE.AND UP0, UPT, UR51, 0x1, UPT ;  /* 0x000000013300788c */ /* 0x000fc8000bf05270 */
[----:B------:R-:W-:-:S04]  /*60b0*/  USEL UR43, URZ, 0x1, UP0 ;  /* 0x000000013f2b7887 */ /* 0x000fc80008000000 */
[----:B------:R-:W-:-:S04]  /*60c0*/  ULOP3.LUT UR43, UR52, UR43, URZ, 0x3c, !UPT ;  /* 0x0000002b342b7292 */ /* 0x000fc8000f8e3c3f */
[----:B------:R-:W-:Y:S08]  /*60d0*/  @P2 BRA `(.L_x_5797) ;  /* 0x0000000000382947 */ /* 0x000ff00003800000 */
[----:B------:R-:W-:Y:S05]  /*60e0*/  @!P0 BRA `(.L_x_5798) ;  /* 0x0000000000048947 */ /* 0x000fea0003800000 */
[----:B------:R-:W-:Y:S01]  /*60f0*/  BPT.TRAP 0x1 ;  /* 0x000000040000795c */ /* 0x000fe20000300000 */
.L_x_5798:
        /* <DEDUP_REMOVED lines=9> */
.L_x_5799:
[----:B-1----:R-:W-:Y:S05]  /*6190*/  @P1 BRA `(.L_x_5797) ;  /* 0x0000000000081947 */ /* 0x002fea0003800000 */
[----:B------:R-:W1:Y:S02]  /*61a0*/  SYNCS.PHASECHK.TRANS64.TRYWAIT P1, [UR6+0x2e830], R7 ;  /* 0x02e83007ff0075a7 */ /* 0x000e640008020146 */
[----:B-1----:R-:W-:Y:S05]  /*61b0*/  @!P1 BRA `(.L_x_5800) ;  /* 0x000000a0005c9947 */ /* 0x002fea0003800000 */
.L_x_5797:
[----:B01----:R-:W-:Y:S01]  /*61c0*/  VIADD R7, R23, 0x8 ;  /* 0x0000000817077836 */ /* 0x003fe20000000000 */
[----:B------:R-:W-:Y:S01]  /*61d0*/  R2UR UR53, R2 ;  /* 0x00000000023572ca */ /* 0x000fe200000e0000 */
[----:B------:R-:W-:Y:S01]  /*61e0*/  UIADD3 UR50, UR51, 0x1, URZ ;  /* 0x0000000133327890 */ /* 0x000fe2000fffe03f */
[----:B------:R-:W-:Y:S02]  /*61f0*/  UMOV UR19, 0x40000040 ;  /* 0x4000004000137882 */ /* 0x000fe40000000000 */
[----:B------:R0:W-:Y:S01]  /*6200*/  BAR.SYNC.DEFER_BLOCKING R7, 0x100 ;  /* 0x000400070000751d */ /* 0x0001e20000010000 */
[----:B------:R-:W-:-:S04]  /*6210*/  UISETP.NE.AND UP0, UPT, UR50, 0x2, UPT ;  /* 0x000000023200788c */ /* 0x000fc8000bf05270 */
[----:B------:R-:W-:Y:S01]  /*6220*/  USEL UR50, UR50, URZ, UP0 ;  /* 0x0000003f32327287 */ /* 0x000fe20008000000 */
[----:B------:R-:W-:Y:S01]  /*6230*/  UMOV UR20, UR16 ;  /* 0x0000001000147c82 */ /* 0x000fe20008000000 */
[----:B------:R-:W-:Y:S02]  /*6240*/  UMOV UR21, UR17 ;  /* 0x0000001100157c82 */ /* 0x000fe40008000000 */
[----:B------:R-:W-:Y:S01]  /*6250*/  UIMAD UR53, UR50, 0x700, UR53 ;  /* 0x00000700323578a4 */ /* 0x000fe2000f8e0235 */
[----:B------:R-:W-:Y:S01]  /*6260*/  UMOV UR23, 0x40000040 ;  /* 0x4000004000177882 */ /* 0x000fe20000000000 */
[----:B------:R-:W-:Y:S02]  /*6270*/  UMOV UR24, UR16 ;  /* 0x0000001000187c82 */ /* 0x000fe40008000000 */
[----:B------:R-:W-:Y:S02]  /*6280*/  UIADD3 UR22, UR53, 0x100, URZ ;  /* 0x0000010035167890 */ /* 0x000fe4000fffe03f */
[----:B------:R-:W-:-:S02]  /*6290*/  UIADD3 UR26, UR53, 0x200, URZ ;  /* 0x00000200351a7890 */ /* 0x000fc4000fffe03f */
[----:B------:R-:W-:Y:S01]  /*62a0*/  UMOV UR18, UR53 ;  /* 0x0000003500127c82 */ /* 0x000fe20008000000 */
[----:B------:R-:W-:Y:S01]  /*62b0*/  UMOV UR25, UR17 ;  /* 0x0000001100197c82 */ /* 0x000fe20008000000 */
[----:B------:R-:W-:Y:S01]  /*62c0*/  UMOV UR27, 0x40000040 ;  /* 0x40000040001b7882 */ /* 0x000fe20000000000 */
[----:B------:R-:W-:Y:S01]  /*62d0*/  UIADD3 UR30, UR53, 0x300, URZ ;  /* 0x00000300351e7890 */ /* 0x000fe2000fffe03f */
[----:B------:R-:W-:Y:S01]  /*62e0*/  UMOV UR28, UR16 ;  /* 0x00000010001c7c82 */ /* 0x000fe20008000000 */
[----:B------:R-:W-:Y:S01]  /*62f0*/  UMOV UR29, UR17 ;  /* 0x00000011001d7c82 */ /* 0x000fe20008000000 */
[----:B------:R-:W-:Y:S01]  /*6300*/  WARPGROUP.ARRIVE ;  /* 0x00000000000079c5 */ /* 0x000fe20000000000 */
[----:B------:R-:W-:Y:S01]  /*6310*/  UMOV UR31, 0x40000040 ;  /* 0x40000040001f7882 */ /* 0x000fe20000000000 */
[----:B------:R-:W-:Y:S01]  /*6320*/  UIADD3 UR34, UR53, 0x400, URZ ;  /* 0x0000040035227890 */ /* 0x000fe2000fffe03f */
[----:B------:R-:W-:Y:S01]  /*6330*/  UMOV UR32, UR16 ;  /* 0x0000001000207c82 */ /* 0x000fe20008000000 */
[----:B------:R-:W-:-:S02]  /*6340*/  UMOV UR33, UR17 ;  /* 0x0000001100217c82 */ /* 0x000fc40008000000 */
[----:B------:R-:W-:Y:S01]  /*6350*/  QGMMA.64x32x32.F32.E4M3.E4M3 R184, gdesc[UR16], RZ, !UPT, gsb0 ;  /* 0x0060000010b879f3 */ /* 0x000fe2000c0008ff */
        /* <DEDUP_REMOVED lines=160> */
.L_x_5802:
[----:B------:R-:W-:Y:S01]  /*6d60*/  ULEA UR6, UR51, UR39, 0x3 ;  /* 0x0000002733067291 */ /* 0x000fe2000f8e183f */
[----:B------:R-:W-:-:S05]  /*6d70*/  IMAD.U32 R7, RZ, RZ, UR52 ;  /* 0x00000034ff077e24 */ /* 0x000fca000f8e00ff */
[----:B------:R-:W-:-:S04]  /*6d80*/  SHF.L.U32 R7, R7, 0x1f, RZ ;  /* 0x0000001f07077819 */ /* 0x000fc800000006ff */
[----:B------:R0:W1:Y:S01]  /*6d90*/  SYNCS.PHASECHK.TRANS64.TRYWAIT P1, [UR6+0x2e850], R7 ;  /* 0x02e85007ff0075a7 */ /* 0x0000620008020146 */
[----:B------:R-:W-:Y:S05]  /*6da0*/  @!P0 BRA `(.L_x_5803) ;  /* 0x0000000000048947 */ /* 0x000fea0003800000 */
[----:B------:R-:W-:Y:S01]  /*6db0*/  BPT.TRAP 0x1 ;  /* 0x000000040000795c */ /* 0x000fe20000300000 */
.L_x_5803:
[----:B-1----:R-:W-:Y:S05]  /*6dc0*/  @P1 BRA `(.L_x_5801) ;  /* 0x0000000000081947 */ /* 0x002fea0003800000 */
[----:B------:R-:W1:Y:S02]  /*6dd0*/  SYNCS.PHASECHK.TRANS64.TRYWAIT P1, [UR6+0x2e850], R7 ;  /* 0x02e85007ff0075a7 */ /* 0x000e640008020146 */
[----:B-1----:R-:W-:Y:S05]  /*6de0*/  @!P1 BRA `(.L_x_5804) ;  /* 0x0000009400689947 */ /* 0x002fea0003800000 */
.L_x_5801:
        /* <DEDUP_REMOVED lines=25> */
[----:B------:R-:W-:Y:S01]  /*6f80*/  QGMMA.64x128x32.F32.E4M3.E4M3 R24, R200, gdesc[UR4], R24, gsb0 ;  /* 0x01e00004c8187df3 */ /* 0x000fe20008000818 */
[----:B------:R-:W-:Y:S01]  /*6f90*/  UIADD3 UR6, UR11, 0x100, URZ ;  /* 0x000001000b067890 */ /* 0x000fe2000fffe03f */
[----:B------:R-:W2:Y:S01]  /*6fa0*/  MUFU.TANH R7, R7 ;  /* 0x0000000700077308 */ /* 0x000ea20000002400 */
[----:B------:R-:W-:Y:S01]  /*6fb0*/  UMOV UR7, 0xc0000010 ;  /* 0xc000001000077882 */ /* 0x000fe20000000000 */
[----:B0-----:R-:W-:Y:S01]  /*6fc0*/  FMNMX.FTZ R190, R8, R3, !PT ;  /* 0x0000000308be7209 */ /* 0x001fe20007810000 */
[C---:B------:R-:W-:Y:S01]  /*6fd0*/  FMUL.FTZ R188, R0.reuse, R199 ;  /* 0x000000c700bc7220 */ /* 0x040fe20000410000 */
        /* <DEDUP_REMOVED lines=127> */
[----:B------:R-:W1:Y:S01]  /*77d0*/  S2R R234, SR_TID.X ;  /* 0x0000000000ea7919 */ /* 0x000e620000002100 */
[----:B------:R-:W-:-:S04]  /*77e0*/  IMAD.U32 R195, RZ, RZ, UR50 ;  /* 0x00000032ffc37e24 */ /* 0x000fc8000f8e00ff */
[----:B------:R-:W3:Y:S01]  /*77f0*/  MUFU.TANH R171, R171 ;  /* 0x000000ab00ab7308 */ /* 0x000ee20000002400 */
[----:B--2---:R-:W-:Y:S01]  /*7800*/  FMNMX.FTZ R192, R170, R191, !PT ;  /* 0x000000bfaac07209 */ /* 0x004fe20007810000 */
[----:B------:R-:W-:Y:S02]  /*7810*/  WARPGROUP.DEPBAR.LE gsb0, 0x0 ;  /* 0x00008000000079c5 */ /* 0x000fe40000010000 */
[----:B------:R-:W-:-:S04]  /*7820*/  WARPGROUP.ARRIVE ;  /* 0x00000000000079c5 */ /* 0x000fc80000000000 */
[----:B------:R-:W2:Y:S01]  /*7830*/  MUFU.TANH R172, R172 ;  /* 0x000000ac00ac7308 */ /* 0x000ea20000002400 */
[----:B0-----:R-:W-:Y:S01]  /*7840*/  FMNMX.FTZ R189, R169, R190, !PT ;  /* 0x000000bea9bd7209 */ /* 0x001fe20007810000 */
[----:B------:R-:W-:Y:S01]  /*7850*/  QGMMA.64x128x32.F32.E4M3.E4M3 R24, R204, gdesc[UR4], R24, gsb0 ;  /* 0x01e00004cc187df3 */ /* 0x000fe20008000818 */
[----:B------:R-:W-:Y:S01]  /*7860*/  UIADD3 UR6, UR11, 0x200, URZ ;  /* 0x000002000b067890 */ /* 0x000fe2000fffe03f */
[----:B------:R-:W-:-:S04]  /*7870*/  UMOV UR7, 0xc0000010 ;  /* 0xc000001000077882 */ /* 0x000fc80000000000 */
        /* <DEDUP_REMOVED lines=8> */
[----:B---3--:R-:W-:Y:S02]  /*7900*/  FMNMX.FTZ R189, R173, R190, !PT ;  /* 0x000000beadbd7209 */ /* 0x008fe40007810000 */
[----:B------:R-:W-:-:S05]  /*7910*/  @!P1 LEA R195, R195, UR39, 0x3 ;  /* 0x00000027c3c39c11 */ /* 0x000fca000f8e18ff */
        /* <DEDUP_REMOVED lines=28> */
[----:B------:R-:W-:Y:S02]  /*7ae0*/  WARPGROUP.DEPBAR.LE gsb0, 0x0 ;  /* 0x00008000000079c5 */ /* 0x000fe40000010000 */
[----:B------:R-:W-:-:S04]  /*7af0*/  WARPGROUP.ARRIVE ;  /* 0x00000000000079c5 */ /* 0x000fc80000000000 */
[----:B------:R-:W0:Y:S01]  /*7b00*/  MUFU.TANH R159, R159 ;  /* 0x0000009f009f7308 */ /* 0x000e220000002400 */
[----:B--2---:R-:W-:Y:S01]  /*7b10*/  FMNMX.FTZ R192, R158, R191, !PT ;  /* 0x000000bf9ec07209 */ /* 0x004fe20007810000 */
[----:B------:R-:W-:Y:S01]  /*7b20*/  QGMMA.64x128x32.F32.E4M3.E4M3 R24, R208, gdesc[UR4], R24, gsb0 ;  /* 0x01e00004d0187df3 */ /* 0x000fe20008000818 */
[----:B------:R-:W-:Y:S01]  /*7b30*/  UIADD3 UR6, UR11, 0x300, URZ ;  /* 0x000003000b067890 */ /* 0x000fe2000fffe03f */
[----:B------:R-:W-:-:S04]  /*7b40*/  UMOV UR7, 0xc0000010 ;  /* 0xc000001000077882 */ /* 0x000fc80000000000 */
        /* <DEDUP_REMOVED lines=35> */
[----:B------:R-:W-:Y:S02]  /*7d80*/  WARPGROUP.DEPBAR.LE gsb0, 0x0 ;  /* 0x00008000000079c5 */ /* 0x000fe40000010000 */
[----:B------:R-:W-:Y:S01]  /*7d90*/  WARPGROUP.ARRIVE ;  /* 0x00000000000079c5 */ /* 0x000fe20000000000 */
[----:B--2---:R-:W-:-:S04]  /*7da0*/  FMNMX.FTZ R191, R143, R192, !PT ;  /* 0x000000c08fbf7209 */ /* 0x004fc80007810000 */
[----:B------:R-:W2:Y:S01]  /*7db0*/  MUFU.TANH R145, R145 ;  /* 0x0000009100917308 */ /* 0x000ea20000002400 */
[----:B------:R-:W-:Y:S01]  /*7dc0*/  QGMMA.64x128x32.F32.E4M3.E4M3 R24, R212, gdesc[UR4], R24, gsb0 ;  /* 0x01e00004d4187df3 */ /* 0x000fe20008000818 */
[----:B-1----:R-:W-:Y:S01]  /*7dd0*/  FMNMX.FTZ R190, R144, R189, !PT ;  /* 0x000000bd90be7209 */ /* 0x002fe20007810000 */
        /* <DEDUP_REMOVED lines=37> */
[----:B------:R-:W-:-:S06]  /*8030*/  WARPGROUP.DEPBAR.LE gsb0, 0x0 ;  /* 0x00008000000079c5 */ /* 0x000fcc0000010000 */
[----:B------:R-:W2:Y:S01]  /*8040*/  MUFU.TANH R132, R132 ;  /* 0x0000008400847308 */ /* 0x000ea20000002400 */
[----:B-1----:R-:W-:Y:S01]  /*8050*/  FMNMX.FTZ R191, R129, R94, !PT ;  /* 0x0000005e81bf7209 */ /* 0x002fe20007810000 */
[----:B------:R-:W-:-:S06]  /*8060*/  WARPGROUP.ARRIVE ;  /* 0x00000000000079c5 */ /* 0x000fcc0000000000 */
[----:B------:R-:W1:Y:S01]  /*8070*/  MUFU.TANH R134, R134 ;  /* 0x0000008600867308 */ /* 0x000e620000002400 */
[----:B0-----:R-:W-:Y:S01]  /*8080*/  FMNMX.FTZ R193, R131, R190, !PT ;  /* 0x000000be83c17209 */ /* 0x001fe20007810000 */
[----:B------:R-:W-:Y:S01]  /*8090*/  QGMMA.64x128x32.F32.E4M3.E4M3 R24, R216, gdesc[UR4], R24, gsb0 ;  /* 0x01e00004d8187df3 */ /* 0x000fe20008000818 */
        /* <DEDUP_REMOVED lines=75> */
[----:B--2---:R-:W-:Y:S02]  /*8550*/  FMNMX.FTZ R192, R102, R191, !PT ;  /* 0x000000bf66c07209 */ /* 0x004fe40007810000 */
[----:B-1----:R-:W-:-:S05]  /*8560*/  FMNMX.FTZ R191, R101, R94, !PT ;  /* 0x0000005e65bf7209 */ /* 0x002fca0007810000 */
[----:B------:R-:W1:Y:S01]  /*8570*/  SHFL.BFLY PT, R94, R191, 0x2, 0x1f ;  /* 0x0c401f00bf5e7f89 */ /* 0x000e6200000e0000 */
[----:B0-----:R-:W-:-:S05]  /*8580*/  FMNMX.FTZ R192, R103, R192, !PT ;  /* 0x000000c067c07209 */ /* 0x001fca0007810000 */
[----:B------:R-:W0:Y:S01]  /*8590*/  SHFL.BFLY PT, R99, R192, 0x2, 0x1f ;  /* 0x0c401f00c0637f89 */ /* 0x000e2200000e0000 */
[----:B------:R-:W-:Y:S02]  /*85a0*/  WARPGROUP.DEPBAR.LE gsb0, 0x0 ;  /* 0x00008000000079c5 */ /* 0x000fe40000010000 */
[----:B------:R-:W-:-:S06]  /*85b0*/  WARPGROUP.ARRIVE ;  /* 0x00000000000079c5 */ /* 0x000fcc0000000000 */
[----:B------:R-:W-:Y:S01]  /*85c0*/  QGMMA.64x128x32.F32.E4M3.E4M3 R24, R224, gdesc[UR4], R24, gsb0 ;  /* 0x01e00004e0187df3 */ /* 0x000fe20008000818 */
[----:B-1----:R-:W-:Y:S01]  /*85d0*/  FMNMX.FTZ R193, R191, R94, !PT ;  /* 0x0000005ebfc17209 */ /* 0x002fe20007810000 */
[----:B------:R-:W-:-:S04]  /*85e0*/  IMAD.U32 R191, RZ, RZ, UR10 ;  /* 0x0000000affbf7e24 */ /* 0x000fc8000f8e00ff */
[----:B------:R-:W1:Y:S01]  /*85f0*/  SHFL.BFLY PT, R94, R193, 0x1, 0x1f ;  /* 0x0c201f00c15e7f89 */ /* 0x000e6200000e0000 */
[----:B0-----:R-:W-:-:S05]  /*8600*/  FMNMX.FTZ R194, R192, R99, !PT ;  /* 0x00000063c0c27209 */ /* 0x001fca0007810000 */
[----:B------:R-:W0:Y:S01]  /*8610*/  SHFL.BFLY PT, R99, R194, 0x1, 0x1f ;  /* 0x0c201f00c2637f89 */ /* 0x000e2200000e0000 */
[----:B-1----:R-:W-:-:S05]  /*8620*/  FMNMX.FTZ R94, R193, R94, !PT ;  /* 0x0000005ec15e7209 */ /* 0x002fca0007810000 */
[C---:B------:R-:W-:Y:S01]  /*8630*/  FADD.FTZ R3, -R94.reuse, R3 ;  /* 0x000000035e037221 */ /* 0x040fe20000010100 */
[----:B------:R-:W-:-:S01]  /*8640*/  FFMA.FTZ R191, R94, R191, -8 ;  /* 0xc10000005ebf7423 */ /* 0x000fc200000100bf */
[----:B0-----:R-:W-:Y:S02]  /*8650*/  FMNMX.FTZ R99, R194, R99, !PT ;  /* 0x00000063c2637209 */ /* 0x001fe40007810000 */
[----:B------:R-:W-:Y:S01]  /*8660*/  FMUL.FTZ R192, R3, UR10 ;  /* 0x0000000a03c07c20 */ /* 0x000fe20008410000 */
[--C-:B------:R-:W-:Y:S01]  /*8670*/  FFMA.FTZ R193, R8, UR10, -R191.reuse ;  /* 0x0000000a08c17c23 */ /* 0x100fe200080108bf */
[----:B------:R-:W-:-:S01]  /*8680*/  FFMA.FTZ R8, R7, UR10, -R191 ;  /* 0x0000000a07087c23 */ /* 0x000fc200080108bf */
[----:B------:R-:W-:Y:S01]  /*8690*/  FFMA.FTZ R7, R11, UR10, -R191 ;  /* 0x0000000a0b077c23 */ /* 0x000fe200080108bf */
[----:B------:R-:W-:-:S01]  /*86a0*/  FADD.FTZ R3, -R99, R6 ;  /* 0x0000000663037221 */ /* 0x000fc20000010100 */
[--C-:B------:R-:W-:Y:S01]  /*86b0*/  FFMA.FTZ R11, R15, UR10, -R191.reuse ;  /* 0x0000000a0f0b7c23 */ /* 0x100fe200080108bf */
[----:B------:R0:W-:Y:S01]  /*86c0*/  MUFU.EX2 R6, R192 ;  /* 0x000000c000067308 */ /* 0x0001e20000000800 */
[----:B------:R-:W-:-:S01]  /*86d0*/  FFMA.FTZ R15, R185, UR10, -R191 ;  /* 0x0000000ab90f7c23 */ /* 0x000fc200080108bf */
[----:B------:R-:W-:Y:S01]  /*86e0*/  FMUL.FTZ R3, R3, UR10 ;  /* 0x0000000a03037c20 */ /* 0x000fe20008410000 */
[----:B------:R-:W-:-:S01]  /*86f0*/  FFMA.FTZ R12, R12, UR10, -R191 ;  /* 0x0000000a0c0c7c23 */ /* 0x000fc200080108bf */
[--C-:B------:R-:W-:Y:S01]  /*8700*/  FFMA.FTZ R20, R20, UR10, -R191.reuse ;  /* 0x0000000a14147c23 */ /* 0x100fe200080108bf */
[----:B------:R-:W-:-:S01]  /*8710*/  FFMA.FTZ R186, R186, UR10, -R191 ;  /* 0x0000000ababa7c23 */ /* 0x000fc200080108bf */
[--C-:B------:R-:W-:Y:S01]  /*8720*/  FFMA.FTZ R168, R168, UR10, -R191.reuse ;  /* 0x0000000aa8a87c23 */ /* 0x100fe200080108bf */
[----:B------:R-:W-:-:S01]  /*8730*/  FFMA.FTZ R169, R169, UR10, -R191 ;  /* 0x0000000aa9a97c23 */ /* 0x000fc200080108bf */
[----:B------:R-:W1:Y:S01]  /*8740*/  MUFU.EX2 R193, R193 ;  /* 0x000000c100c17308 */ /* 0x000e620000000800 */
[----:B0-----:R-:W-:-:S02]  /*8750*/  IMAD.U32 R192, RZ, RZ, UR10 ;  /* 0x0000000affc07e24 */ /* 0x001fc4000f8e00ff */
[--C-:B------:R-:W-:Y:S01]  /*8760*/  FFMA.FTZ R172, R172, UR10, -R191.reuse ;  /* 0x0000000aacac7c23 */ /* 0x100fe200080108bf */
[----:B------:R-:W-:-:S01]  /*8770*/  FFMA.FTZ R173, R173, UR10, -R191 ;  /* 0x0000000aadad7c23 */ /* 0x000fc200080108bf */
[----:B------:R-:W-:Y:S01]  /*8780*/  FFMA.FTZ R176, R176, UR10, -R191 ;  /* 0x0000000ab0b07c23 */ /* 0x000fe200080108bf */
[----:B------:R-:W-:-:S01]  /*8790*/  FFMA.FTZ R185, R99, R192, -8 ;  /* 0xc100000063b97423 */ /* 0x000fc200000100c0 */
        /* <DEDUP_REMOVED lines=12> */
[----:B------:R-:W-:Y:S01]  /*8860*/  FFMA.FTZ R187, R188, UR10, -R185 ;  /* 0x0000000abcbb7c23 */ /* 0x000fe200080108b9 */
        /* <DEDUP_REMOVED lines=47> */
[--C-:B------:R-:W-:Y:S01]  /*8b60*/  FFMA.FTZ R97, R97, UR10, -R191.reuse ;  /* 0x0000000a61617c23 */ /* 0x100fe200080108bf */
[----:B------:R-:W-:-:S01]  /*8b70*/  FFMA.FTZ R100, R100, UR10, -R191 ;  /* 0x0000000a64647c23 */ /* 0x000fc200080108bf */
[----:B------:R-:W-:Y:S01]  /*8b80*/  FFMA.FTZ R101, R101, UR10, -R191 ;  /* 0x0000000a65657c23 */ /* 0x000fe200080108bf */
[----:B0-----:R-:W-:-:S01]  /*8b90*/  FADD.FTZ R191, R7, R188 ;  /* 0x000000bc07bf7221 */ /* 0x001fc20000010000 */
[----:B-1----:R-:W-:Y:S01]  /*8ba0*/  FADD.FTZ R4, R10, R5 ;  /* 0x000000050a047221 */ /* 0x002fe20000010000 */
[----:B------:R-:W-:-:S01]  /*8bb0*/  FFMA.FTZ R170, R170, UR10, -R185 ;  /* 0x0000000aaaaa7c23 */ /* 0x000fc200080108b9 */
[----:B------:R-:W0:Y:S01]  /*8bc0*/  MUFU.EX2 R11, R11 ;  /* 0x0000000b000b7308 */ /* 0x000e220000000800 */
[----:B--2---:R-:W-:-:S01]  /*8bd0*/  FADD.FTZ R188, R12, R191 ;  /* 0x000000bf0cbc7221 */ /* 0x004fc20000010000 */
[--C-:B------:R-:W-:Y:S01]  /*8be0*/  FFMA.FTZ R171, R171, UR10, -R185.reuse ;  /* 0x0000000aabab7c23 */ /* 0x100fe200080108b9 */
[----:B------:R-:W-:-:S01]  /*8bf0*/  FFMA.FTZ R174, R174, UR10, -R185 ;  /* 0x0000000aaeae7c23 */ /* 0x000fc200080108b9 */
[--C-:B------:R-:W-:Y:S01]  /*8c00*/  FFMA.FTZ R175, R175, UR10, -R185.reuse ;  /* 0x0000000aafaf7c23 */ /* 0x100fe200080108b9 */
[----:B------:R-:W-:-:S01]  /*8c10*/  FFMA.FTZ R178, R178, UR10, -R185 ;  /* 0x0000000ab2b27c23 */ /* 0x000fc200080108b9 */
[--C-:B------:R-:W-:Y:S01]  /*8c20*/  FFMA.FTZ R179, R179, UR10, -R185.reuse ;  /* 0x0000000ab3b37c23 */ /* 0x100fe200080108b9 */
[----:B------:R-:W-:-:S01]  /*8c30*/  FFMA.FTZ R182, R182, UR10, -R185 ;  /* 0x0000000ab6b67c23 */ /* 0x000fc200080108b9 */
[----:B------:R-:W1:Y:S01]  /*8c40*/  MUFU.EX2 R14, R14 ;  /* 0x0000000e000e7308 */ /* 0x000e620000000800 */
[----:B---3--:R-:W-:-:S01]  /*8c50*/  FADD.FTZ R5, R13, R4 ;  /* 0x000000040d057221 */ /* 0x008fc20000010000 */
        /* <DEDUP_REMOVED lines=50> */
[----:B------:R-:W-:-:S02]  /*8f80*/  WARPGROUP.DEPBAR.LE gsb0, 0x0 ;  /* 0x00008000000079c5 */ /* 0x000fc40000010000 */
        /* <DEDUP_REMOVED lines=148> */
[----:B------:R-:W-:-:S05]  /*98d0*/  IADD3 R4, -R23, 0xb, RZ ;  /* 0x0000000b17047810 */ /* 0x000fca0007ffe1ff */
[----:B------:R0:W-:Y:S06]  /*98e0*/  BAR.ARV R4, 0x100 ;  /* 0x000400040000751d */ /* 0x0001ec0000002000 */
[----:B------:R-:W3:Y:S01]  /*98f0*/  MUFU.EX2 R114, R114 ;  /* 0x0000007200727308 */ /* 0x000ee20000000800 */
[----:B-1----:R-:W-:-:S01]  /*9900*/  FADD.FTZ R189, R111, R194 ;  /* 0x000000c26fbd7221 */ /* 0x002fc20000010000 */
[----:B0-----:R-:W-:Y:S01]  /*9910*/  @!P1 IADD3 R4, R195, 0x2e840, RZ ;  /* 0x0002e840c3049810 */ /* 0x001fe20007ffe0ff */
[----:B--2---:R-:W-:-:S03]  /*9920*/  FADD.FTZ R194, R112, R5 ;  /* 0x0000000570c27221 */ /* 0x004fc60000010000 */
[----:B------:R-:W-:Y:S02]  /*9930*/  @!P1 PRMT R4, RZ, 0x654, R4 ;  /* 0x00000654ff049816 */ /* 0x000fe40000000004 */
[----:B------:R-:W0:Y:S02]  /*9940*/  MUFU.EX2 R113, R113 ;  /* 0x0000007100717308 */ /* 0x000e240000000800 */
[----:B------:R1:W-:Y:S06]  /*9950*/  @!P1 SYNCS.ARRIVE.TRANS64.RED.A1T0 RZ, [R4+URZ], RZ ;  /* 0x000000ff04ff99a7 */ /* 0x0003ec000810043f */
[----:B------:R-:W2:Y:S01]  /*9960*/  MUFU.EX2 R115, R115 ;  /* 0x0000007300737308 */ /* 0x000ea20000000800 */
[----:B---3--:R-:W-:-:S01]  /*9970*/  FADD.FTZ R196, R114, R189 ;  /* 0x000000bd72c47221 */ /* 0x008fc20000010000 */
[----:B------:R-:W-:-:S06]  /*9980*/  FFMA.FTZ R189, R190, UR10, -R185 ;  /* 0x0000000abebd7c23 */ /* 0x000fcc00080108b9 */
        /* <DEDUP_REMOVED lines=40> */
[----:B-1----:R-:W-:-:S03]  /*9c10*/  FADD.FTZ R5, R101, R4 ;  /* 0x0000000465057221 */ /* 0x002fc60000010000 */
[----:B0-----:R-:W-:Y:S01]  /*9c20*/  FADD.FTZ R4, R103, R185 ;  /* 0x000000b967047221 */ /* 0x001fe20000010000 */
[----:B------:R-:W-:Y:S06]  /*9c30*/  @!P0 BRA `(.L_x_5805) ;  /* 0x0000000000048947 */ /* 0x000fec0003800000 */
[----:B------:R-:W-:Y:S01]  /*9c40*/  BPT.TRAP 0x1 ;  /* 0x000000040000795c */ /* 0x000fe20000300000 */
.L_x_5805:
        /* <DEDUP_REMOVED lines=132> */
.L_x_5796:
[----:B------:R-:W-:Y:S06]  /*a490*/  BAR.ARV 0x8, 0x180 ;  /* 0x0206000000007b1d */ /* 0x000fec0000002000 */
[----:B------:R-:W-:Y:S05]  /*a4a0*/  @!P0 BRA `(.L_x_5807) ;  /* 0x0000000000048947 */ /* 0x000fea0003800000 */
[----:B------:R-:W-:Y:S01]  /*a4b0*/  BPT.TRAP 0x1 ;  /* 0x000000040000795c */ /* 0x000fe20000300000 */
.L_x_5807:
[----:B------:R-:W-:Y:S01]  /*a4c0*/  ULEA UR4, UR50, UR39, 0x3 ;  /* 0x0000002732047291 */ /* 0x000fe2000f8e183f */
[----:B------:R-:W-:-:S05]  /*a4d0*/  IMAD.U32 R0, RZ, RZ, UR43 ;  /* 0x0000002bff007e24 */ /* 0x000fca000f8e00ff */
[----:B------:R-:W-:-:S04]  /*a4e0*/  SHF.L.U32 R0, R0, 0x1f, RZ ;  /* 0x0000001f00007819 */ /* 0x000fc800000006ff */
[----:B------:R0:W1:Y:S01]  /*a4f0*/  SYNCS.PHASECHK.TRANS64.TRYWAIT P1, [UR4+0x2e850], R0 ;  /* 0x02e85000ff0075a7 */ /* 0x0000620008020144 */
[----:B------:R-:W-:Y:S05]  /*a500*/  @!P0 BRA `(.L_x_5808) ;  /* 0x0000000000048947 */ /* 0x000fea0003800000 */
[----:B------:R-:W-:Y:S01]  /*a510*/  BPT.TRAP 0x1 ;  /* 0x000000040000795c */ /* 0x000fe20000300000 */
.L_x_5808:
[----:B-1----:R-:W-:Y:S05]  /*a520*/  @P1 BRA `(.L_x_5809) ;  /* 0x0000000000081947 */ /* 0x002fea0003800000 */
[----:B------:R-:W1:Y:S02]  /*a530*/  SYNCS.PHASECHK.TRANS64.TRYWAIT P1, [UR4+0x2e850], R0 ;  /* 0x02e85000ff0075a7 */ /* 0x000e640008020144 */
[----:B-1----:R-:W-:Y:S05]  /*a540*/  @!P1 BRA `(.L_x_5810) ;  /* 0x0000005c00a89947 */ /* 0x002fea0003800000 */
.L_x_5809:
        /* <DEDUP_REMOVED lines=9> */
[----:B------:R-:W-:Y:S01]  /*a5e0*/  QGMMA.64x128x32.F32.E4M3.E4M3 R24, R200, gdesc[UR4], R24, gsb0 ;  /* 0x01e00004c8187df3 */ /* 0x000fe20008000818 */
[----:B------:R-:W-:Y:S01]  /*a5f0*/  UIADD3 UR6, UR5, 0x100, URZ ;  /* 0x0000010005067890 */ /* 0x000fe2000fffe03f */
[----:B------:R-:W-:Y:S01]  /*a600*/  UMOV UR7, 0xc0000010 ;  /* 0xc000001000077882 */ /* 0x000fe20000000000 */
[----:B------:R-:W-:Y:S02]  /*a610*/  WARPGROUP.DEPBAR.LE gsb0, 0x0 ;  /* 0x00008000000079c5 */ /* 0x000fe40000010000 */
[----:B------:R-:W-:-:S07]  /*a620*/  WARPGROUP.ARRIVE ;  /* 0x00000000000079c5 */ /* 0x000fce0000000000 */
        /* <DEDUP_REMOVED lines=11> */
[----:B------:R-:W-:Y:S02]  /*a6e0*/  ULDC.64 UR6, c[0x0][0x9a0] ;  /* 0x0002680000067ab9 */ /* 0x000fe40000000a00 */
[----:B------:R-:W-:-:S04]  /*a6f0*/  UISETP.NE.U32.AND UP0, UPT, UR6, URZ, UPT ;  /* 0x0000003f0600728c */ /* 0x000fc8000bf05070 */
[----:B------:R-:W-:-:S06]  /*a700*/  UISETP.NE.AND.EX UP0, UPT, UR7, URZ, UPT, UP0 ;  /* 0x0000003f0700728c */ /* 0x000fcc000bf05300 */
[----:B------:R-:W-:-:S05]  /*a710*/  PLOP3.LUT P1, PT, PT, PT, UP0, 0x80, 0x0 ;  /* 0x000000000000781c */ /* 0x000fca0003f2f008 */
[----:B------:R-:W-:Y:S01]  /*a720*/  @UP0 USHF.R.S32.HI UR11, URZ, 0x1f, UR40 ;  /* 0x0000001f3f0b0899 */ /* 0x000fe20008011428 */
[----:B------:R-:W-:Y:S01]  /*a730*/  @UP0 ULDC.64 UR12, c[0x0][0x9c8] ;  /* 0x00027200000c0ab9 */ /* 0x000fe20000000a00 */
[----:B------:R-:W-:Y:S02]  /*a740*/  @UP0 UIADD3 UR8, -UR40, URZ, URZ ;  /* 0x0000003f28080290 */ /* 0x000fe4000fffe13f */
[----:B------:R-:W-:Y:S01]  /*a750*/  @UP0 UIMAD UR11, UR11, UR12, URZ ;  /* 0x0000000c0b0b02a4 */ /* 0x000fe2000f8e023f */
[----:B------:R-:W-:Y:S02]  /*a760*/  @UP0 ULDC UR9, c[0x0][0xc44] ;  /* 0x0003110000090ab9 */ /* 0x000fe40000000800 */
[----:B------:R-:W-:Y:S02]  /*a770*/  @UP0 UIMAD UR14, UR9, UR8, UR42 ;  /* 0x00000008090e02a4 */ /* 0x000fe4000f8e022a */
[----:B------:R-:W-:Y:S02]  /*a780*/  @UP0 UIMAD.WIDE.U32 UR8, UR40, UR12, URZ ;  /* 0x0000000c280802a5 */ /* 0x000fe4000f8e003f */
[----:B------:R-:W-:-:S02]  /*a790*/  @UP0 UIMAD UR11, UR40, UR13, UR11 ;  /* 0x0000000d280b02a4 */ /* 0x000fc4000f8e020b */
[----:B------:R-:W-:Y:S02]  /*a7a0*/  @UP0 USHF.R.S32.HI UR15, URZ, 0x1f, UR14 ;  /* 0x0000001f3f0f0899 */ /* 0x000fe4000801140e */
[----:B------:R-:W-:Y:S01]  /*a7b0*/  @UP0 UIADD3 UR9, UR9, UR11, URZ ;  /* 0x0000000b09090290 */ /* 0x000fe2000fffe03f */
[----:B------:R-:W-:Y:S02]  /*a7c0*/  @UP0 ULDC.64 UR12, c[0x0][0x9d0] ;  /* 0x00027400000c0ab9 */ /* 0x000fe40000000a00 */
[----:B------:R-:W-:Y:S02]  /*a7d0*/  @UP0 UIMAD UR11, UR15, UR12, URZ ;  /* 0x0000000c0f0b02a4 */ /* 0x000fe4000f8e023f */
[----:B------:R-:W-:Y:S02]  /*a7e0*/  @UP0 UIMAD.WIDE.U32 UR8, UR14, UR12, UR8 ;  /* 0x0000000c0e0802a5 */ /* 0x000fe4000f8e0008 */
[----:B------:R-:W-:Y:S02]  /*a7f0*/  @UP0 UIMAD UR11, UR14, UR13, UR11 ;  /* 0x0000000d0e0b02a4 */ /* 0x000fe4000f8e020b */
[----:B------:R-:W-:-:S02]  /*a800*/  @UP0 ULEA UR6, UP1, UR8, UR6, 0x2 ;  /* 0x0000000608060291 */ /* 0x000fc4000f82103f */
[----:B------:R-:W-:-:S04]  /*a810*/  @UP0 UIADD3 UR9, UR9, UR11, URZ ;  /* 0x0000000b09090290 */ /* 0x000fc8000fffe03f */
[----:B------:R-:W-:Y:S01]  /*a820*/  IMAD.U32 R2, RZ, RZ, UR6 ;  /* 0x00000006ff027e24 */ /* 0x000fe2000f8e00ff */
[----:B------:R-:W-:Y:S02]  /*a830*/  @UP0 ULEA.HI.X UR7, UR8, UR7, UR9, 0x2, UP1 ;  /* 0x0000000708070291 */ /* 0x000fe400088f1409 */
[----:B------:R-:W-:-:S04]  /*a840*/  UIADD3 UR6, UR5, 0x400, URZ ;  /* 0x0000040005067890 */ /* 0x000fc8000fffe03f */
[----:B-1----:R-:W-:Y:S01]  /*a850*/  IMAD.U32 R3, RZ, RZ, UR7 ;  /* 0x00000007ff037e24 */ /* 0x002fe2000f8e00ff */
[----:B------:R-:W-:-:S04]  /*a860*/  UMOV UR7, 0xc0000010 ;  /* 0xc000001000077882 */ /* 0x000fc80000000000 */
[----:B------:R1:W2:Y:S01]  /*a870*/  @P1 LDG.E R6, desc[UR46][R2.64] ;  /* 0x0000002e02061981 */ /* 0x0002a2000c1e1900 */
[----:B------:R-:W-:Y:S02]  /*a880*/  WARPGROUP.DEPBAR.LE gsb0, 0x0 ;  /* 0x00008000000079c5 */ /* 0x000fe40000010000 */
[----:B------:R-:W-:-:S06]  /*a890*/  WARPGROUP.ARRIVE ;  /* 0x00000000000079c5 */ /* 0x000fcc0000000000 */
[----:B------:R-:W-:Y:S01]  /*a8a0*/  QGMMA.64x128x32.F32.E4M3.E4M3 R24, R216, gdesc[UR4], R24, gsb0 ;  /* 0x01e00004d8187df3 */ /* 0x000fe20008000818 */
[----:B------:R-:W-:Y:S01]  /*a8b0*/  UIADD3 UR6, UR5, 0x500, URZ ;  /* 0x0000050005067890 */ /* 0x000fe2000fffe03f */
[----:B------:R-:W-:Y:S01]  /*a8c0*/  UMOV UR7, 0xc0000010 ;  /* 0xc000001000077882 */ /* 0x000fe20000000000 */
[----:B0-----:R-:W0:Y:S04]  /*a8d0*/  SHFL.BFLY PT, R0, R5, 0x2, 0x1f ;  /* 0x0c401f0005007f89 */ /* 0x001e2800000e0000 */
[----:B------:R-:W3:Y:S01]  /*a8e0*/  SHFL.BFLY PT, R7, R4, 0x2, 0x1f ;  /* 0x0c401f0004077f89 */ /* 0x000ee200000e0000 */
[----:B------:R-:W-:Y:S02]  /*a8f0*/  WARPGROUP.DEPBAR.LE gsb0, 0x0 ;  /* 0x00008000000079c5 */ /* 0x000fe40000010000 */
[----:B------:R-:W-:-:S06]  /*a900*/  WARPGROUP.ARRIVE ;  /* 0x00000000000079c5 */ /* 0x000fcc0000000000 */
[----:B------:R-:W-:Y:S01]  /*a910*/  QGMMA.64x128x32.F32.E4M3.E4M3 R24, R220, gdesc[UR4], R24, gsb0 ;  /* 0x01e00004dc187df3 */ /* 0x000fe20008000818 */
[----:B------:R-:W-:Y:S01]  /*a920*/  UIADD3 UR6, UR5, 0x600, URZ ;  /* 0x0000060005067890 */ /* 0x000fe2000fffe03f */
[----:B------:R-:W-:Y:S01]  /*a930*/  UMOV UR7, 0xc0000010 ;  /* 0xc000001000077882 */ /* 0x000fe20000000000 */
[----:B0-----:R-:W-:-:S01]  /*a940*/  FADD.FTZ R0, R0, R5 ;  /* 0x0000000500007221 */ /* 0x001fc20000010000 */
[----:B---3--:R-:W-:-:S04]  /*a950*/  FADD.FTZ R7, R7, R4 ;  /* 0x0000000407077221 */ /* 0x008fc80000010000 */
[----:B-1----:R-:W0:Y:S04]  /*a960*/  SHFL.BFLY PT, R3, R0, 0x1, 0x1f ;  /* 0x0c201f0000037f89 */ /* 0x002e2800000e0000 */
[----:B------:R-:W1:Y:S01]  /*a970*/  SHFL.BFLY PT, R2, R7, 0x1, 0x1f ;  /* 0x0c201f0007027f89 */ /* 0x000e6200000e0000 */
[----:B0-----:R-:W-:-:S01]  /*a980*/  FADD.FTZ R9, R0, R3 ;  /* 0x0000000300097221 */ /* 0x001fc20000010000 */
[----:B-1----:R-:W-:-:S04]  /*a990*/  FADD.FTZ R10, R7, R2 ;  /* 0x00000002070a7221 */ /* 0x002fc80000010000 */
[C---:B------:R-:W-:Y:S01]  /*a9a0*/  FSETP.NE.FTZ.AND P1, PT, R9.reuse, RZ, PT ;  /* 0x000000ff0900720b */ /* 0x040fe20003f35000 */
[----:B------:R-:W-:Y:S01]  /*a9b0*/  FMUL.FTZ R11, R9, 0.00390625 ;  /* 0x3b800000090b7820 */ /* 0x000fe20000410000 */
[----:B------:R-:W-:Y:S01]  /*a9c0*/  FMUL.FTZ R12, R10, 0.00390625 ;  /* 0x3b8000000a0c7820 */ /* 0x000fe20000410000 */
[----:B------:R-:W-:-:S03]  /*a9d0*/  MOV R3, RZ ;  /* 0x000000ff00037202 */ /* 0x000fc60000000f00 */
[----:B------:R-:W-:Y:S02]  /*a9e0*/  FSETP.NE.FTZ.AND P2, PT, R11, RZ, PT ;  /* 0x000000ff0b00720b */ /* 0x000fe40003f55000 */
[----:B------:R-:W-:-:S05]  /*a9f0*/  FSETP.NE.FTZ.AND P3, PT, R12, RZ, PT ;  /* 0x000000ff0c00720b */ /* 0x000fca0003f75000 */
[----:B------:R-:W-:Y:S01]  /*aa00*/  @P1 MUFU.RCP R3, R9 ;  /* 0x0000000900031308 */ /* 0x000fe20000001000 */
[----:B------:R-:W-:Y:S01]  /*aa10*/  FSETP.NE.FTZ.AND P1, PT, R10, RZ, PT ;  /* 0x000000ff0a00720b */ /* 0x000fe20003f35000 */
[----:B------:R-:W-:Y:S01]  /*aa20*/  IMAD.MOV.U32 R7, RZ, RZ, RZ ;  /* 0x000000ffff077224 */ /* 0x000fe200078e00ff */
[----:B------:R-:W-:Y:S02]  /*aa30*/  WARPGROUP.DEPBAR.LE gsb0, 0x0 ;  /* 0x00008000000079c5 */ /* 0x000fe40000010000 */
[----:B------:R-:W-:-:S06]  /*aa40*/  WARPGROUP.ARRIVE ;  /* 0x00000000000079c5 */ /* 0x000fcc0000000000 */
[----:B------:R-:W-:Y:S01]  /*aa50*/  QGMMA.64x128x32.F32.E4M3.E4M3 R24, R224, gdesc[UR4], R24, gsb0 ;  /* 0x01e00004e0187df3 */ /* 0x000fe20008000818 */
[----:B------:R-:W0:Y:S08]  /*aa60*/  @P2 MUFU.LG2 R4, R11 ;  /* 0x0000000b00042308 */ /* 0x000e300000000c00 */
[----:B------:R-:W1:Y:S08]  /*aa70*/  @P3 MUFU.LG2 R8, R12 ;  /* 0x0000000c00083308 */ /* 0x000e700000000c00 */
[----:B------:R2:W3:Y:S01]  /*aa80*/  @P1 MUFU.RCP R7, R10 ;  /* 0x0000000a00071308 */ /* 0x0004e20000001000 */
        /* <DEDUP_REMOVED lines=15> */
.L_x_5811:
[----:B------:R-:W0:Y:S01]  /*ab80*/  S2R R89, SR_TID.X ;  /* 0x0000000000597919 */ /* 0x000e220000002100 */
[----:B------:R-:W-:Y:S01]  /*ab90*/  ULDC.64 UR6, c[0x4][0xa8] ;  /* 0x01002a0000067ab9 */ /* 0x000fe20000000a00 */
[----:B------:R-:W1:Y:S01]  /*aba0*/  S2UR UR5, SR_SWINHI ;  /* 0x00000000000579c3 */ /* 0x000e620000002f00 */
        /* <DEDUP_REMOVED lines=8> */
[----:B------:R-:W-:Y:S01]  /*ac30*/  FMUL.FTZ R9, R25, R10 ;  /* 0x0000000a19097220 */ /* 0x000fe20000410000 */
[-C--:B------:R-:W-:Y:S01]  /*ac40*/  FMUL.FTZ R14, R38, R88.reuse ;  /* 0x00000058260e7220 */ /* 0x080fe20000410000 */
[-C--:B------:R-:W-:Y:S01]  /*ac50*/  FMUL.FTZ R83, R83, R88.reuse ;  /* 0x0000005853537220 */ /* 0x080fe20000410000 */
[----:B------:R-:W-:Y:S01]  /*ac60*/  FMUL.FTZ R15, R34, R88 ;  /* 0x00000058220f7220 */ /* 0x000fe20000410000 */
[----:B------:R-:W-:Y:S01]  /*ac70*/  ULDC.64 UR8, c[0x0][0xb90] ;  /* 0x0002e40000087ab9 */ /* 0x000fe20000000a00 */
[----:B------:R-:W-:Y:S01]  /*ac80*/  USHF.R.S32.HI UR14, URZ, 0x1f, UR40 ;  /* 0x0000001f3f0e7899 */ /* 0x000fe20008011428 */
[----:B------:R-:W-:Y:S01]  /*ac90*/  ULDC.64 UR10, c[0x0][0xb98] ;  /* 0x0002e600000a7ab9 */ /* 0x000fe20000000a00 */
[----:B0-----:R-:W-:-:S05]  /*aca0*/  IMAD.SHL.U32 R3, R89, 0x4, RZ ;  /* 0x0000000459037824 */ /* 0x001fca00078e00ff */
[----:B------:R-:W-:-:S04]  /*acb0*/  LOP3.LUT R3, R3, 0xc, RZ, 0xc0, !PT ;  /* 0x0000000c03037812 */ /* 0x000fc800078ec0ff */
[----:B------:R-:W-:-:S04]  /*acc0*/  IADD3 R4, P0, R3, UR6, RZ ;  /* 0x0000000603047c10 */ /* 0x000fc8000ff1e0ff */
[----:B------:R-:W-:-:S05]  /*acd0*/  IADD3.X R5, RZ, UR7, RZ, P0, !PT ;  /* 0x00000007ff057c10 */ /* 0x000fca00087fe4ff */
        /* <DEDUP_REMOVED lines=10> */
[-C--:B0-----:R-:W-:Y:S01]  /*ad80*/  FMUL.FTZ R4, R30, R88.reuse ;  /* 0x000000581e047220 */ /* 0x081fe20000410000 */
[----:B------:R-:W-:Y:S01]  /*ad90*/  FMUL.FTZ R5, R26, R88 ;  /* 0x000000581a057220 */ /* 0x000fe20000410000 */
[-C--:B------:R-:W-:Y:S01]  /*ada0*/  FMUL.FTZ R45, R56, R10.reuse ;  /* 0x0000000a382d7220 */ /* 0x080fe20000410000 */
[-C--:B------:R-:W-:Y:S01]  /*adb0*/  FMUL.FTZ R48, R61, R10.reuse ;  /* 0x0000000a3d307220 */ /* 0x080fe20000410000 */
[----:B------:R-:W-:Y:S01]  /*adc0*/  FMUL.FTZ R57, R65, R10 ;  /* 0x0000000a41397220 */ /* 0x000fe20000410000 */
[-C--:B------:R-:W-:Y:S01]  /*add0*/  FMUL.FTZ R26, R46, R88.reuse ;  /* 0x000000582e1a7220 */ /* 0x080fe20000410000 */
[----:B------:R-:W-:Y:S01]  /*ade0*/  F2FP.BF16.F32.PACK_AB R4, R4, R5 ;  /* 0x000000050404723e */ /* 0x000fe200000010ff */
[----:B------:R-:W-:Y:S01]  /*adf0*/  FMUL.FTZ R27, R42, R88 ;  /* 0x000000582a1b7220 */ /* 0x000fe20000410000 */
[----:B------:R-:W-:Y:S01]  /*ae00*/  LOP3.LUT P0, R5, R89, 0x3, RZ, 0xc0, !PT ;  /* 0x0000000359057812 */ /* 0x000fe2000780c0ff */
        /* <DEDUP_REMOVED lines=17> */
[----:B------:R-:W-:Y:S01]  /*af20*/  F2FP.BF16.F32.PACK_AB R28, R28, R29 ;  /* 0x0000001d1c1c723e */ /* 0x000fe200000010ff */
[----:B------:R-:W-:Y:S01]  /*af30*/  UMOV UR6, UR39 ;  /* 0x0000002700067c82 */ /* 0x000fe20008000000 */
[----:B-1----:R-:W-:Y:S01]  /*af40*/  UMOV UR7, UR5 ;  /* 0x0000000500077c82 */ /* 0x002fe20008000000 */
[----:B------:R-:W-:Y:S01]  /*af50*/  F2FP.BF16.F32.PACK_AB R33, R32, R33 ;  /* 0x000000212021723e */ /* 0x000fe200000010ff */
[-C--:B------:R-:W-:Y:S01]  /*af60*/  FMUL.FTZ R30, R47, R88.reuse ;  /* 0x000000582f1e7220 */ /* 0x080fe20000410000 */
[----:B------:R-:W-:Y:S01]  /*af70*/  ISETP.EQ.OR P0, PT, R5, 0x3, !P0 ;  /* 0x000000030500780c */ /* 0x000fe20004702670 */
[-C--:B------:R-:W-:Y:S01]  /*af80*/  FMUL.FTZ R31, R43, R88.reuse ;  /* 0x000000582b1f7220 */ /* 0x080fe20000410000 */
[----:B------:R-:W-:Y:S01]  /*af90*/  F2FP.BF16.F32.PACK_AB R65, R64, R65 ;  /* 0x000000414041723e */ /* 0x000fe200000010ff */
[-C--:B------:R-:W-:Y:S01]  /*afa0*/  FMUL.FTZ R38, R55, R88.reuse ;  /* 0x0000005837267220 */ /* 0x080fe20000410000 */
[----:B------:R-:W-:Y:S01]  /*afb0*/  F2FP.BF16.F32.PACK_AB R63, R62, R63 ;  /* 0x0000003f3e3f723e */ /* 0x000fe200000010ff */
[----:B------:R-:W-:Y:S01]  /*afc0*/  IMAD.U32 R29, RZ, RZ, UR7 ;  /* 0x00000007ff1d7e24 */ /* 0x000fe2000f8e00ff */
[----:B------:R-:W-:Y:S01]  /*afd0*/  F2FP.BF16.F32.PACK_AB R11, R10, R11 ;  /* 0x0000000b0a0b723e */ /* 0x000fe200000010ff */
[-C--:B------:R-:W-:Y:S01]  /*afe0*/  FMUL.FTZ R55, R67, R88.reuse ;  /* 0x0000005843377220 */ /* 0x080fe20000410000 */
[----:B------:R-:W-:Y:S01]  /*aff0*/  SEL R62, R28, R33, P0 ;  /* 0x000000211c3e7207 */ /* 0x000fe20000000000 */
[----:B------:R-:W-:Y:S01]  /*b000*/  FMUL.FTZ R67, R82, R88 ;  /* 0x0000005852437220 */ /* 0x000fe20000410000 */
[----:B------:R-:W-:Y:S01]  /*b010*/  SEL R64, R33, R28, P0 ;  /* 0x0000001c21407207 */ /* 0x000fe20000000000 */
[----:B------:R-:W-:Y:S01]  /*b020*/  IMAD.U32 R28, RZ, RZ, UR6 ;  /* 0x00000006ff1c7e24 */ /* 0x000fe2000f8e00ff */
[----:B------:R-:W-:Y:S01]  /*b030*/  F2FP.BF16.F32.PACK_AB R6, R6, R7 ;  /* 0x000000070606723e */ /* 0x000fe200000010ff */
[----:B------:R-:W-:Y:S01]  /*b040*/  FMUL.FTZ R25, R35, R88 ;  /* 0x0000005823197220 */ /* 0x000fe20000410000 */
[----:B------:R-:W-:Y:S01]  /*b050*/  SEL R82, R4, R11, P0 ;  /* 0x0000000b04527207 */ /* 0x000fe20000000000 */
[----:B------:R-:W-:Y:S01]  /*b060*/  IMAD R7, R19, 0x40, R16 ;  /* 0x0000004013077824 */ /* 0x000fe200078e0210 */
[----:B------:R-:W-:Y:S01]  /*b070*/  SEL R84, R11, R4, P0 ;  /* 0x000000040b547207 */ /* 0x000fe20000000000 */
[----:B------:R-:W-:Y:S01]  /*b080*/  IMAD.WIDE R4, R231, 0x2, R28 ;  /* 0x00000002e7047825 */ /* 0x000fe200078e021c */
[----:B------:R-:W-:-:S03]  /*b090*/  F2FP.BF16.F32.PACK_AB R31, R30, R31 ;  /* 0x0000001f1e1f723e */ /* 0x000fc600000010ff */
[-C--:B------:R-:W-:Y:S01]  /*b0a0*/  FMUL.FTZ R35, R50, R88.reuse ;  /* 0x0000005832237220 */ /* 0x080fe20000410000 */
[----:B------:R-:W0:Y:S01]  /*b0b0*/  LDC R30, c[0x0][0xbe8] ;  /* 0x0002fa00ff1e7b82 */ /* 0x000e220000000800 */
[-C--:B------:R-:W-:Y:S01]  /*b0c0*/  FMUL.FTZ R50, R70, R88.reuse ;  /* 0x0000005846327220 */ /* 0x080fe20000410000 */
[----:B------:R-:W-:Y:S01]  /*b0d0*/  FMUL.FTZ R70, R87, R88 ;  /* 0x0000005857467220 */ /* 0x000fe20000410000 */
[----:B------:R-:W-:-:S04]  /*b0e0*/  IMAD.WIDE R28, R7, 0x2, R28 ;  /* 0x00000002071c7825 */ /* 0x000fc800078e021c */
[-C--:B------:R-:W-:Y:S01]  /*b0f0*/  FMUL.FTZ R24, R39, R88.reuse ;  /* 0x0000005827187220 */ /* 0x080fe20000410000 */
[----:B------:R-:W-:Y:S01]  /*b100*/  F2FP.BF16.F32.PACK_AB R36, R36, R37 ;  /* 0x000000252424723e */ /* 0x000fe200000010ff */
[-C--:B------:R-:W-:Y:S01]  /*b110*/  FMUL.FTZ R39, R51, R88.reuse ;  /* 0x0000005833277220 */ /* 0x080fe20000410000 */
[----:B------:R-:W-:Y:S01]  /*b120*/  F2FP.BF16.F32.PACK_AB R41, R40, R41 ;  /* 0x000000292829723e */ /* 0x000fe200000010ff */
[-C--:B------:R-:W-:Y:S01]  /*b130*/  FMUL.FTZ R34, R54, R88.reuse ;  /* 0x0000005836227220 */ /* 0x080fe20000410000 */
[----:B------:R-:W-:Y:S01]  /*b140*/  IADD3 R7, P2, R4, 0x20, RZ ;  /* 0x0000002004077810 */ /* 0x000fe20007f5e0ff */
        /* <DEDUP_REMOVED lines=8> */
[----:B------:R-:W-:Y:S01]  /*b1d0*/  IMAD.X R41, RZ, RZ, R5, P2 ;  /* 0x000000ffff297224 */ /* 0x000fe200010e0605 */
[----:B------:R-:W-:Y:S01]  /*b1e0*/  F2FP.BF16.F32.PACK_AB R14, R14, R15 ;  /* 0x0000000f0e0e723e */ /* 0x000fe200000010ff */
[-C--:B------:R-:W-:Y:S01]  /*b1f0*/  FMUL.FTZ R58, R78, R88.reuse ;  /* 0x000000584e3a7220 */ /* 0x080fe20000410000 */
[----:B------:R-:W-:Y:S01]  /*b200*/  F2FP.BF16.F32.PACK_AB R25, R24, R25 ;  /* 0x000000191819723e */ /* 0x000fe200000010ff */
[-C--:B------:R-:W-:Y:S01]  /*b210*/  FMUL.FTZ R59, R74, R88.reuse ;  /* 0x000000584a3b7220 */ /* 0x080fe20000410000 */
[----:B------:R-:W-:Y:S01]  /*b220*/  IADD3 R15, P2, R28, 0x2000, RZ ;  /* 0x000020001c0f7810 */ /* 0x000fe20007f5e0ff */
[----:B------:R-:W-:Y:S01]  /*b230*/  FMUL.FTZ R66, R86, R88 ;  /* 0x0000005856427220 */ /* 0x000fe20000410000 */
[----:B------:R-:W-:Y:S01]  /*b240*/  SEL R86, R14, R25, P0 ;  /* 0x000000190e567207 */ /* 0x000fe20000000000 */
[----:B------:R-:W1:Y:S01]  /*b250*/  LDC R81, c[0x0][0xc38] ;  /* 0x00030e00ff517b82 */ /* 0x000e620000000800 */
[----:B------:R-:W-:Y:S01]  /*b260*/  SEL R88, R25, R14, P0 ;  /* 0x0000000e19587207 */ /* 0x000fe20000000000 */
[----:B------:R-:W-:Y:S01]  /*b270*/  UIADD3 UR5, -UR40, URZ, URZ ;  /* 0x0000003f28057290 */ /* 0x000fe2000fffe13f */
[----:B------:R-:W-:Y:S01]  /*b280*/  F2FP.BF16.F32.PACK_AB R26, R26, R27 ;  /* 0x0000001b1a1a723e */ /* 0x000fe200000010ff */
[----:B------:R-:W-:Y:S01]  /*b290*/  ULDC UR6, c[0x0][0xc44] ;  /* 0x0003110000067ab9 */ /* 0x000fe20000000800 */
[----:B------:R-:W-:Y:S01]  /*b2a0*/  LOP3.LUT R14, R15, 0x380, RZ, 0xc0, !PT ;  /* 0x000003800f0e7812 */ /* 0x000fe200078ec0ff */
[----:B------:R-:W-:Y:S01]  /*b2b0*/  UIMAD UR13, UR6, UR5, UR42 ;  /* 0x00000005060d72a4 */ /* 0x000fe2000f8e022a */
[----:B------:R-:W-:Y:S01]  /*b2c0*/  IADD3 R27, P6, R4, 0x4060, RZ ;  /* 0x00004060041b7810 */ /* 0x000fe20007fde0ff */
[----:B------:R-:W-:Y:S01]  /*b2d0*/  UIADD3 UR4, UR4, 0x2e860, URZ ;  /* 0x0002e86004047890 */ /* 0x000fe2000fffe03f */
[----:B------:R-:W-:Y:S01]  /*b2e0*/  SEL R90, R26, R31, P0 ;  /* 0x0000001f1a5a7207 */ /* 0x000fe20000000000 */
[----:B------:R-:W-:Y:S01]  /*b2f0*/  USHF.R.S32.HI UR12, URZ, 0x1f, UR13 ;  /* 0x0000001f3f0c7899 */ /* 0x000fe2000801140d */
[----:B------:R-:W-:Y:S01]  /*b300*/  SEL R92, R31, R26, P0 ;  /* 0x0000001a1f5c7207 */ /* 0x000fe20000000000 */
[----:B------:R-:W-:Y:S01]  /*b310*/  UPRMT UR4, UR36, 0x654, UR4 ;  /* 0x0000065424047896 */ /* 0x000fe20008000004 */
[----:B------:R-:W-:Y:S01]  /*b320*/  SHF.R.U64 R14, R14, 0x3, RZ ;  /* 0x000000030e0e7819 */ /* 0x000fe200000012ff */
[----:B------:R-:W-:Y:S01]  /*b330*/  UIMAD UR5, UR12, UR8, URZ ;  /* 0x000000080c0572a4 */ /* 0x000fe2000f8e023f */
[----:B------:R-:W-:Y:S01]  /*b340*/  LOP3.LUT R26, R27, 0x380, RZ, 0xc0, !PT ;  /* 0x000003801b1a7812 */ /* 0x000fe200078ec0ff */
[----:B------:R-:W-:Y:S01]  /*b350*/  UIMAD.WIDE.U32 UR6, UR13, UR8, URZ ;  /* 0x000000080d0672a5 */ /* 0x000fe2000f8e003f */
[----:B------:R-:W-:Y:S01]  /*b360*/  LOP3.LUT R14, R14, R15, RZ, 0x3c, !PT ;  /* 0x0000000f0e0e7212 */ /* 0x000fe200078e3cff */
[----:B------:R-:W-:Y:S01]  /*b370*/  IMAD.X R15, RZ, RZ, R29, P2 ;  /* 0x000000ffff0f7224 */ /* 0x000fe200010e061d */
[----:B------:R-:W-:Y:S01]  /*b380*/  SHF.R.U64 R26, R26, 0x3, RZ ;  /* 0x000000031a1a7819 */ /* 0x000fe200000012ff */
[----:B------:R-:W-:Y:S01]  /*b390*/  UIMAD UR5, UR13, UR9, UR5 ;  /* 0x000000090d0572a4 */ /* 0x000fe2000f8e0205 */
[----:B------:R-:W-:Y:S01]  /*b3a0*/  F2FP.BF16.F32.PACK_AB R9, R8, R9 ;  /* 0x000000090809723e */ /* 0x000fe200000010ff */
[----:B------:R-:W-:Y:S01]  /*b3b0*/  UIMAD UR8, UR14, UR10, URZ ;  /* 0x0000000a0e0872a4 */ /* 0x000fe2000f8e023f */
[----:B0-----:R-:W-:Y:S01]  /*b3c0*/  ISETP.NE.AND P2, PT, R30, 0x1, PT ;  /* 0x000000011e00780c */ /* 0x001fe20003f45270 */
[----:B------:R-:W-:Y:S01]  /*b3d0*/  SYNCS.ARRIVE.TRANS64.RED.A1T0 RZ, [UR4], RZ ;  /* 0x000000ffffff79a7 */ /* 0x000fe20008100404 */
[----:B------:R-:W-:Y:S01]  /*b3e0*/  F2FP.BF16.F32.PACK_AB R42, R42, R43 ;  /* 0x0000002b2a2a723e */ /* 0x000fe200000010ff */
[----:B------:R-:W-:Y:S01]  /*b3f0*/  UIADD3 UR7, UR7, UR5, URZ ;  /* 0x0000000507077290 */ /* 0x000fe2000fffe03f */
[----:B------:R-:W-:Y:S01]  /*b400*/  LOP3.LUT R43, R4, 0x380, RZ, 0xc0, !PT ;  /* 0x00000380042b7812 */ /* 0x000fe200078ec0ff */
[----:B------:R-:W-:Y:S01]  /*b410*/  UIMAD UR8, UR40, UR11, UR8 ;  /* 0x0000000b280872a4 */ /* 0x000fe2000f8e0208 */
[----:B------:R-:W-:Y:S01]  /*b420*/  F2FP.BF16.F32.PACK_AB R49, R48, R49 ;  /* 0x000000313031723e */ /* 0x000fe200000010ff */
[----:B------:R-:W-:Y:S01]  /*b430*/  UIMAD.WIDE.U32 UR6, UR40, UR10, UR6 ;  /* 0x0000000a280672a5 */ /* 0x000fe2000f8e0006 */
[----:B------:R-:W-:Y:S01]  /*b440*/  F2FP.BF16.F32.PACK_AB R47, R46, R47 ;  /* 0x0000002f2e2f723e */ /* 0x000fe200000010ff */
[----:B------:R-:W-:Y:S01]  /*b450*/  ULDC.64 UR4, c[0x0][0xb50] ;  /* 0x0002d40000047ab9 */ /* 0x000fe20000000a00 */
[----:B------:R-:W-:Y:S01]  /*b460*/  LOP3.LUT R26, R26, R27, RZ, 0x3c, !PT ;  /* 0x0000001b1a1a7212 */ /* 0x000fe200078e3cff */
[----:B------:R-:W-:Y:S01]  /*b470*/  IMAD.X R27, RZ, RZ, R5, P6 ;  /* 0x000000ffff1b7224 */ /* 0x000fe200030e0605 */
[----:B------:R-:W-:-:S02]  /*b480*/  SEL R46, R6, R9, P0 ;  /* 0x00000009062e7207 */ /* 0x000fc40000000000 */
[----:B------:R-:W-:Y:S02]  /*b490*/  SEL R48, R9, R6, P0 ;  /* 0x0000000609307207 */ /* 0x000fe40000000000 */
[----:B------:R-:W-:Y:S02]  /*b4a0*/  F2FP.BF16.F32.PACK_AB R60, R60, R61 ;  /* 0x0000003d3c3c723e */ /* 0x000fe400000010ff */
[----:B------:R-:W-:Y:S02]  /*b4b0*/  IADD3 R9, P6, R4, 0x40, RZ ;  /* 0x0000004004097810 */ /* 0x000fe40007fde0ff */
[----:B------:R-:W-:Y:S02]  /*b4c0*/  F2FP.BF16.F32.PACK_AB R12, R12, R13 ;  /* 0x0000000d0c0c723e */ /* 0x000fe400000010ff */
[----:B------:R-:W-:Y:S01]  /*b4d0*/  F2FP.BF16.F32.PACK_AB R21, R20, R21 ;  /* 0x000000151415723e */ /* 0x000fe200000010ff */
[----:B------:R-:W-:Y:S01]  /*b4e0*/  IMAD.X R25, RZ, RZ, R5, P6 ;  /* 0x000000ffff197224 */ /* 0x000fe200030e0605 */
[----:B------:R-:W-:-:S02]  /*b4f0*/  SHF.R.U64 R43, R43, 0x3, RZ ;  /* 0x000000032b2b7819 */ /* 0x000fc400000012ff */
        /* <DEDUP_REMOVED lines=13> */
[----:B------:R-:W-:Y:S01]  /*b5d0*/  LOP3.LUT R42, R43, R4, RZ, 0x3c, !PT ;  /* 0x000000042b2a7212 */ /* 0x000fe200078e3cff */
[----:B------:R-:W-:Y:S01]  /*b5e0*/  IMAD.MOV.U32 R43, RZ, RZ, R5 ;  /* 0x000000ffff2b7224 */ /* 0x000fe200078e0005 */
[----:B------:R-:W-:Y:S02]  /*b5f0*/  LOP3.LUT R4, R7, 0x380, RZ, 0xc0, !PT ;  /* 0x0000038007047812 */ /* 0x000fe400078ec0ff */
[----:B------:R-:W-:Y:S02]  /*b600*/  IADD3 R21, P6, R28, 0x1000, RZ ;  /* 0x000010001c157810 */ /* 0x000fe40007fde0ff */
[----:B------:R-:W-:Y:S01]  /*b610*/  MOV R65, R26 ;  /* 0x0000001a00417202 */ /* 0x000fe20000000f00 */
[----:B------:R-:W-:Y:S01]  /*b620*/  IMAD R26, RZ, RZ, -UR42 ;  /* 0x8000002aff1a7e24 */ /* 0x000fe2000f8e02ff */
[----:B------:R-:W0:Y:S01]  /*b630*/  @P2 LDC R27, c[0x0][0xbec] ;  /* 0x0002fb00ff1b2b82 */ /* 0x000e220000000800 */
[----:B------:R-:W-:Y:S02]  /*b640*/  SHF.R.U64 R4, R4, 0x3, RZ ;  /* 0x0000000304047819 */ /* 0x000fe400000012ff */
[----:B------:R-:W-:Y:S01]  /*b650*/  LOP3.LUT R20, R21, 0x380, RZ, 0xc0, !PT ;  /* 0x0000038015147812 */ /* 0x000fe200078ec0ff */
[----:B-1----:R-:W-:Y:S01]  /*b660*/  IMAD R81, R81, R26, UR41 ;  /* 0x0000002951517e24 */ /* 0x002fe2000f8e021a */
[----:B------:R-:W-:-:S02]  /*b670*/  LOP3.LUT R40, R4, R7, RZ, 0x3c, !PT ;  /* 0x0000000704287212 */ /* 0x000fc400078e3cff */
[----:B------:R-:W-:Y:S01]  /*b680*/  SHF.R.U64 R20, R20, 0x3, RZ ;  /* 0x0000000314147819 */ /* 0x000fe200000012ff */
[----:B------:R-:W1:Y:S01]  /*b690*/  @P2 LDC R26, c[0x0][0xbf0] ;  /* 0x0002fc00ff1a2b82 */ /* 0x000e620000000800 */
[----:B------:R-:W-:Y:S02]  /*b6a0*/  LOP3.LUT R12, R13, 0x380, RZ, 0xc0, !PT ;  /* 0x000003800d0c7812 */ /* 0x000fe400078ec0ff */
[----:B------:R-:W-:Y:S02]  /*b6b0*/  LOP3.LUT R4, R9, 0x380, RZ, 0xc0, !PT ;  /* 0x0000038009047812 */ /* 0x000fe400078ec0ff */
[----:B------:R-:W-:Y:S01]  /*b6c0*/  F2FP.BF16.F32.PACK_AB R34, R34, R35 ;  /* 0x000000232222723e */ /* 0x000fe200000010ff */
[----:B------:R-:W-:Y:S01]  /*b6d0*/  IMAD.X R35, RZ, RZ, R5, P4 ;  /* 0x000000ffff237224 */ /* 0x000fe200020e0605 */
[----:B------:R-:W-:Y:S02]  /*b6e0*/  F2FP.BF16.F32.PACK_AB R39, R38, R39 ;  /* 0x000000272627723e */ /* 0x000fe400000010ff */
[----:B------:R-:W-:Y:S01]  /*b6f0*/  LOP3.LUT R20, R20, R21, RZ, 0x3c, !PT ;  /* 0x0000001514147212 */ /* 0x000fe200078e3cff */
[----:B------:R-:W-:Y:S01]  /*b700*/  IMAD.X R21, RZ, RZ, R29, P6 ;  /* 0x000000ffff157224 */ /* 0x000fe200030e061d */
[----:B------:R-:W-:-:S02]  /*b710*/  SHF.R.U64 R12, R12, 0x3, RZ ;  /* 0x000000030c0c7819 */ /* 0x000fc400000012ff */
[----:B------:R-:W-:Y:S02]  /*b720*/  SHF.R.U64 R4, R4, 0x3, RZ ;  /* 0x0000000304047819 */ /* 0x000fe400000012ff */
[----:B------:R-:W-:Y:S02]  /*b730*/  IADD3 R31, P6, R28, 0x7000, RZ ;  /* 0x000070001c1f7810 */ /* 0x000fe40007fde0ff */
[----:B------:R-:W-:Y:S02]  /*b740*/  SEL R94, R34, R39, P0 ;  /* 0x00000027225e7207 */ /* 0x000fe40000000000 */
[----:B------:R-:W-:Y:S01]  /*b750*/  SEL R96, R39, R34, P0 ;  /* 0x0000002227607207 */ /* 0x000fe20000000000 */
[----:B------:R-:W-:Y:S01]  /*b760*/  IMAD.X R39, RZ, RZ, R5, P1 ;  /* 0x000000ffff277224 */ /* 0x000fe200008e0605 */
[----:B------:R-:W-:Y:S02]  /*b770*/  IADD3.X R37, RZ, R5, RZ, P3, !PT ;  /* 0x00000005ff257210 */ /* 0x000fe40001ffe4ff */
[----:B------:R-:W-:-:S02]  /*b780*/  LOP3.LUT R32, R12, R13, RZ, 0x3c, !PT ;  /* 0x0000000d0c207212 */ /* 0x000fc400078e3cff */
[----:B------:R-:W-:Y:S02]  /*b790*/  LOP3.LUT R24, R4, R9, RZ, 0x3c, !PT ;  /* 0x0000000904187212 */ /* 0x000fe400078e3cff */
[----:B------:R-:W-:Y:S02]  /*b7a0*/  F2FP.BF16.F32.PACK_AB R58, R58, R59 ;  /* 0x0000003b3a3a723e */ /* 0x000fe400000010ff */
[----:B------:R-:W-:Y:S02]  /*b7b0*/  LOP3.LUT R5, R8, 0x380, RZ, 0xc0, !PT ;  /* 0x0000038008057812 */ /* 0x000fe400078ec0ff */
[----:B------:R-:W-:Y:S02]  /*b7c0*/  LOP3.LUT R4, R31, 0x380, RZ, 0xc0, !PT ;  /* 0x000003801f047812 */ /* 0x000fe400078ec0ff */
[----:B------:R-:W-:Y:S02]  /*b7d0*/  F2FP.BF16.F32.PACK_AB R66, R66, R67 ;  /* 0x000000434242723e */ /* 0x000fe400000010ff */
[----:B------:R-:W-:-:S02]  /*b7e0*/  LOP3.LUT R10, R11, 0x380, RZ, 0xc0, !PT ;  /* 0x000003800b0a7812 */ /* 0x000fc400078ec0ff */
[----:B------:R-:W-:Y:S01]  /*b7f0*/  MOV R67, R32 ;  /* 0x0000002000437202 */ /* 0x000fe20000000f00 */
[----:B------:R-:W-:Y:S01]  /*b800*/  IMAD R32, R81, 0x80, R230 ;  /* 0x0000008051207824 */ /* 0x000fe200078e02e6 */
[----:B------:R-:W-:Y:S02]  /*b810*/  SEL R104, R58, R63, P0 ;  /* 0x0000003f3a687207 */ /* 0x000fe40000000000 */
[----:B------:R-:W-:Y:S02]  /*b820*/  SHF.R.U64 R5, R5, 0x3, RZ ;  /* 0x0000000305057819 */ /* 0x000fe400000012ff */
[----:B------:R-:W-:Y:S02]  /*b830*/  SHF.R.U64 R4, R4, 0x3, RZ ;  /* 0x0000000304047819 */ /* 0x000fe400000012ff */
[----:B------:R-:W-:Y:S02]  /*b840*/  SEL R58, R63, R58, P0 ;  /* 0x0000003a3f3a7207 */ /* 0x000fe40000000000 */
[----:B------:R-:W-:-:S02]  /*b850*/  MOV R63, R42 ;  /* 0x0000002a003f7202 */ /* 0x000fc40000000f00 */
[----:B------:R-:W-:Y:S02]  /*b860*/  SHF.R.U64 R10, R10, 0x3, RZ ;  /* 0x000000030a0a7819 */ /* 0x000fe400000012ff */
[----:B------:R-:W-:Y:S01]  /*b870*/  MOV R42, R24 ;  /* 0x00000018002a7202 */ /* 0x000fe20000000f00 */
[----:B0-----:R-:W-:Y:S01]  /*b880*/  @P2 IMAD.HI.U32 R25, R32, R27, RZ ;  /* 0x0000001b20192227 */ /* 0x001fe200078e00ff */
[----:B------:R-:W-:Y:S02]  /*b890*/  LOP3.LUT R36, R5, R8, RZ, 0x3c, !PT ;  /* 0x0000000805247212 */ /* 0x000fe400078e3cff */
[----:B------:R-:W-:Y:S02]  /*b8a0*/  LOP3.LUT R4, R4, R31, RZ, 0x3c, !PT ;  /* 0x0000001f04047212 */ /* 0x000fe400078e3cff */
[----:B------:R-:W-:Y:S02]  /*b8b0*/  LOP3.LUT R5, R6, 0x380, RZ, 0xc0, !PT ;  /* 0x0000038006057812 */ /* 0x000fe400078ec0ff */
[----:B------:R-:W-:-:S02]  /*b8c0*/  LOP3.LUT R34, R10, R11, RZ, 0x3c, !PT ;  /* 0x0000000b0a227212 */ /* 0x000fc400078e3cff */
[----:B------:R-:W-:Y:S02]  /*b8d0*/  MOV R24, R32 ;  /* 0x0000002000187202 */ /* 0x000fe40000000f00 */
[----:B------:R-:W-:Y:S02]  /*b8e0*/  SHF.R.U64 R5, R5, 0x3, RZ ;  /* 0x0000000305057819 */ /* 0x000fe400000012ff */
[----:B-1----:R-:W-:Y:S02]  /*b8f0*/  @P2 SHF.R.U32.HI R24, RZ, R26, R25 ;  /* 0x0000001aff182219 */ /* 0x002fe40000011619 */
[----:B------:R-:W-:Y:S02]  /*b900*/  MOV R59, R34 ;  /* 0x00000022003b7202 */ /* 0x000fe40000000f00 */
[----:B------:R-:W-:Y:S02]  /*b910*/  F2FP.BF16.F32.PACK_AB R44, R44, R45 ;  /* 0x0000002d2c2c723e */ /* 0x000fe400000010ff */
[----:B------:R-:W-:-:S02]  /*b920*/  F2FP.BF16.F32.PACK_AB R52, R52, R53 ;  /* 0x000000353434723e */ /* 0x000fc400000010ff */
[----:B------:R-:W-:Y:S02]  /*b930*/  F2FP.BF16.F32.PACK_AB R50, R50, R51 ;  /* 0x000000333232723e */ /* 0x000fe400000010ff */
[----:B------:R-:W-:Y:S02]  /*b940*/  F2FP.BF16.F32.PACK_AB R68, R68, R69 ;  /* 0x000000454444723e */ /* 0x000fe400000010ff */
[----:B------:R-:W-:Y:S02]  /*b950*/  LOP3.LUT R38, R5, R6, RZ, 0x3c, !PT ;  /* 0x0000000605267212 */ /* 0x000fe400078e3cff */
[----:B------:R-:W-:Y:S02]  /*b960*/  IADD3 R13, P1, R28, 0x3000, RZ ;  /* 0x000030001c0d7810 */ /* 0x000fe40007f3e0ff */
[----:B------:R-:W-:Y:S02]  /*b970*/  MOV R69, R36 ;  /* 0x0000002400457202 */ /* 0x000fe40000000f00 */
[----:B------:R-:W-:-:S02]  /*b980*/  SEL R74, R44, R49, P0 ;  /* 0x000000312c4a7207 */ /* 0x000fc40000000000 */
[----:B------:R-:W-:Y:S02]  /*b990*/  SEL R76, R52, R57, P0 ;  /* 0x00000039344c7207 */ /* 0x000fe40000000000 */
[----:B------:R-:W-:Y:S02]  /*b9a0*/  SEL R80, R68, R73, P0 ;  /* 0x0000004944507207 */ /* 0x000fe40000000000 */
[----:B------:R-:W-:Y:S02]  /*b9b0*/  SEL R102, R50, R55, P0 ;  /* 0x0000003732667207 */ /* 0x000fe40000000000 */
[----:B------:R-:W-:Y:S02]  /*b9c0*/  SEL R106, R66, R83, P0 ;  /* 0x00000053426a7207 */ /* 0x000fe40000000000 */
[----:B------:R-:W-:Y:S02]  /*b9d0*/  LOP3.LUT R12, R13, 0x380, RZ, 0xc0, !PT ;  /* 0x000003800d0c7812 */ /* 0x000fe400078ec0ff */
[----:B------:R-:W-:-:S02]  /*b9e0*/  MOV R71, R38 ;  /* 0x0000002600477202 */ /* 0x000fc40000000f00 */
[----:B------:R-:W-:Y:S02]  /*b9f0*/  SEL R44, R49, R44, P0 ;  /* 0x0000002c312c7207 */ /* 0x000fe40000000000 */
[----:B------:R-:W-:Y:S01]  /*ba00*/  SEL R52, R57, R52, P0 ;  /* 0x0000003439347207 */ /* 0x000fe20000000000 */
[----:B------:R-:W-:Y:S01]  /*ba10*/  IMAD.MOV R57, RZ, RZ, -R24 ;  /* 0x000000ffff397224 */ /* 0x000fe200078e0a18 */
[----:B------:R-:W-:Y:S02]  /*ba20*/  SEL R68, R73, R68, P0 ;  /* 0x0000004449447207 */ /* 0x000fe40000000000 */
[----:B------:R-:W-:Y:S01]  /*ba30*/  SEL R50, R55, R50, P0 ;  /* 0x0000003237327207 */ /* 0x000fe20000000000 */
[----:B------:R-:W-:Y:S01]  /*ba40*/  IMAD R57, R30, R57, R32 ;  /* 0x000000391e397224 */ /* 0x000fe200078e0220 */
[----:B------:R-:W-:Y:S02]  /*ba50*/  SHF.R.U64 R12, R12, 0x3, RZ ;  /* 0x000000030c0c7819 */ /* 0x000fe400000012ff */
[----:B------:R-:W-:-:S02]  /*ba60*/  SEL R66, R83, R66, P0 ;  /* 0x0000004253427207 */ /* 0x000fc40000000000 */
[----:B------:R-:W-:Y:S02]  /*ba70*/  LOP3.LUT R12, R12, R13, RZ, 0x3c, !PT ;  /* 0x0000000d0c0c7212 */ /* 0x000fe400078e3cff */
[----:B------:R-:W-:Y:S01]  /*ba80*/  MOV R61, R40 ;  /* 0x00000028003d7202 */ /* 0x000fe20000000f00 */
[----:B------:R-:W-:Y:S01]  /*ba90*/  IMAD.U32 R41, RZ, RZ, UR8 ;  /* 0x00000008ff297e24 */ /* 0x000fe2000f8e00ff */
[----:B------:R-:W-:Y:S01]  /*baa0*/  IADD3.X R13, RZ, R29, RZ, P1, !PT ;  /* 0x0000001dff0d7210 */ /* 0x000fe20000ffe4ff */
[----:B------:R-:W-:Y:S01]  /*bab0*/  ULDC.64 UR8, c[0x0][0xae8] ;  /* 0x0002ba0000087ab9 */ /* 0x000fe20000000a00 */
[----:B------:R-:W-:Y:S02]  /*bac0*/  SHF.R.S32.HI R26, RZ, 0x1f, R24 ;  /* 0x0000001fff1a7819 */ /* 0x000fe40000011418 */
[----:B------:R-:W-:Y:S02]  /*bad0*/  IADD3 R40, P1, R24, UR6, RZ ;  /* 0x0000000618287c10 */ /* 0x000fe4000ff3e0ff */
[----:B------:R-:W-:-:S02]  /*bae0*/  IADD3 R9, P4, R28, 0x5000, RZ ;  /* 0x000050001c097810 */ /* 0x000fc40007f9e0ff */
[----:B------:R-:W-:Y:S01]  /*baf0*/  IADD3.X R41, R26, UR7, R41, P1, !PT ;  /* 0x000000071a297c10 */ /* 0x000fe20008ffe429 */
[----:B------:R-:W-:Y:S01]  /*bb00*/  ULDC.64 UR6, c[0x0][0xb88] ;  /* 0x0002e20000067ab9 */ /* 0x000fe20000000a00 */
[----:B------:R-:W-:Y:S02]  /*bb10*/  IADD3 R11, P3, R28, 0x4000, RZ ;  /* 0x000040001c0b7810 */ /* 0x000fe40007f7e0ff */
[----:B--2---:R-:W-:Y:S01]  /*bb20*/  LOP3.LUT R31, R3, 0x2, RZ, 0x3c, !PT ;  /* 0x00000002031f7812 */ /* 0x004fe200078e3cff */
[----:B------:R-:W-:Y:S01]  /*bb30*/  SHFL.IDX PT, R46, R46, R3, 0x1c1f ;  /* 0x001c1f032e2e7589 */ /* 0x000fe200000e0000 */
[----:B------:R-:W-:Y:S01]  /*bb40*/  LOP3.LUT R8, R9, 0x380, RZ, 0xc0, !PT ;  /* 0x0000038009087812 */ /* 0x000fe200078ec0ff */
[----:B------:R-:W-:Y:S01]  /*bb50*/  IMAD.WIDE.U32 R40, R57, UR6, R40 ;  /* 0x0000000639287c25 */ /* 0x000fe2000f8e0028 */
[----:B------:R-:W-:Y:S01]  /*bb60*/  LOP3.LUT R10, R11, 0x380, RZ, 0xc0, !PT ;  /* 0x000003800b0a7812 */ /* 0x000fe200078ec0ff */
[----:B------:R-:W-:Y:S01]  /*bb70*/  SHFL.IDX PT, R54, R54, R3, 0x1c1f ;  /* 0x001c1f0336367589 */ /* 0x000fe200000e0000 */
[----:B------:R-:W-:-:S02]  /*bb80*/  SHF.R.U64 R8, R8, 0x3, RZ ;  /* 0x0000000308087819 */ /* 0x000fc400000012ff */
[----:B------:R-:W-:Y:S01]  /*bb90*/  SHF.R.U64 R10, R10, 0x3, RZ ;  /* 0x000000030a0a7819 */ /* 0x000fe200000012ff */
[----:B------:R-:W0:Y:S01]  /*bba0*/  SHFL.IDX PT, R25, R48, R31, 0x1c1f ;  /* 0x001c1f1f30197589 */ /* 0x000e2200000e0000 */
[----:B------:R-:W-:Y:S01]  /*bbb0*/  LOP3.LUT R8, R8, R9, RZ, 0x3c, !PT ;  /* 0x0000000908087212 */ /* 0x000fe200078e3cff */
[--C-:B------:R-:W-:Y:S01]  /*bbc0*/  IMAD.X R9, RZ, RZ, R29.reuse, P4 ;  /* 0x000000ffff097224 */ /* 0x100fe200020e061d */
[----:B------:R-:W-:Y:S01]  /*bbd0*/  LOP3.LUT P1, RZ, R22, 0x3, RZ, 0xc0, !PT ;  /* 0x0000000316ff7812 */ /* 0x000fe2000782c0ff */
[----:B------:R-:W1:Y:S01]  /*bbe0*/  SHFL.IDX PT, R27, R56, R31, 0x1c1f ;  /* 0x001c1f1f381b7589 */ /* 0x000e6200000e0000 */
[----:B------:R-:W-:Y:S01]  /*bbf0*/  LOP3.LUT R10, R10, R11, RZ, 0x3c, !PT ;  /* 0x0000000b0a0a7212 */ /* 0x000fe200078e3cff */
[----:B------:R-:W-:Y:S01]  /*bc00*/  IMAD.X R11, RZ, RZ, R29, P3 ;  /* 0x000000ffff0b7224 */ /* 0x000fe200018e061d */
[C---:B------:R-:W-:Y:S01]  /*bc10*/  IADD3 R7, P5, R28.reuse, 0x6000, RZ ;  /* 0x000060001c077810 */ /* 0x040fe20007fbe0ff */
[----:B------:R-:W-:Y:S01]  /*bc20*/  SHFL.IDX PT, R82, R82, R3, 0x1c1f ;  /* 0x001c1f0352527589 */ /* 0x000fe200000e0000 */
[----:B------:R-:W-:-:S02]  /*bc30*/  LOP3.LUT R5, R28, 0x380, RZ, 0xc0, !PT ;  /* 0x000003801c057812 */ /* 0x000fc400078ec0ff */
[----:B------:R-:W-:Y:S01]  /*bc40*/  LOP3.LUT R6, R7, 0x380, RZ, 0xc0, !PT ;  /* 0x0000038007067812 */ /* 0x000fe200078ec0ff */
[----:B------:R-:W2:Y:S01]  /*bc50*/  SHFL.IDX PT, R33, R84, R31, 0x1c1f ;  /* 0x001c1f1f54217589 */ /* 0x000ea200000e0000 */
[----:B------:R-:W-:Y:S02]  /*bc60*/  SHF.R.U64 R5, R5, 0x3, RZ ;  /* 0x0000000305057819 */ /* 0x000fe400000012ff */
[----:B------:R-:W-:Y:S01]  /*bc70*/  SHF.R.U64 R6, R6, 0x3, RZ ;  /* 0x0000000306067819 */ /* 0x000fe200000012ff */
[----:B------:R-:W-:Y:S01]  /*bc80*/  SHFL.IDX PT, R86, R86, R3, 0x1c1f ;  /* 0x001c1f0356567589 */ /* 0x000fe200000e0000 */
[----:B------:R-:W-:Y:S01]  /*bc90*/  LOP3.LUT R28, R5, R28, RZ, 0x3c, !PT ;  /* 0x0000001c051c7212 */ /* 0x000fe200078e3cff */
[--C-:B------:R-:W-:Y:S01]  /*bca0*/  IMAD.X R5, RZ, RZ, R29.reuse, P6 ;  /* 0x000000ffff057224 */ /* 0x100fe200030e061d */
[----:B------:R-:W-:Y:S01]  /*bcb0*/  LOP3.LUT R6, R6, R7, RZ, 0x3c, !PT ;  /* 0x0000000706067212 */ /* 0x000fe200078e3cff */
[----:B------:R-:W3:Y:S01]  /*bcc0*/  SHFL.IDX PT, R35, R88, R31, 0x1c1f ;  /* 0x001c1f1f58237589 */ /* 0x000ee200000e0000 */
[----:B------:R-:W-:-:S03]  /*bcd0*/  IMAD.X R7, RZ, RZ, R29, P5 ;  /* 0x000000ffff077224 */ /* 0x000fc600028e061d */
[----:B------:R-:W-:Y:S01]  /*bce0*/  SHFL.IDX PT, R62, R62, R3, 0x1c1f ;  /* 0x001c1f033e3e7589 */ /* 0x000fe200000e0000 */
[----:B0-----:R-:W-:Y:S02]  /*bcf0*/  SEL R24, R46, R25, P0 ;  /* 0x000000192e187207 */ /* 0x001fe40000000000 */
[----:B------:R-:W-:Y:S01]  /*bd00*/  SEL R26, R25, R46, P0 ;  /* 0x0000002e191a7207 */ /* 0x000fe20000000000 */
[----:B------:R-:W0:Y:S01]  /*bd10*/  SHFL.IDX PT, R37, R64, R31, 0x1c1f ;  /* 0x001c1f1f40257589 */ /* 0x000e2200000e0000 */
[----:B-1----:R-:W-:Y:S02]  /*bd20*/  SEL R32, R54, R27, P0 ;  /* 0x0000001b36207207 */ /* 0x002fe40000000000 */
[----:B------:R-:W-:Y:S01]  /*bd30*/  SEL R34, R27, R54, P0 ;  /* 0x000000361b227207 */ /* 0x000fe20000000000 */
[----:B------:R-:W-:Y:S04]  /*bd40*/  SHFL.IDX PT, R90, R90, R3, 0x1c1f ;  /* 0x001c1f035a5a7589 */ /* 0x000fe800000e0000 */
[----:B------:R-:W-:Y:S01]  /*bd50*/  SHFL.IDX PT, R39, R92, R31, 0x1c1f ;  /* 0x001c1f1f5c277589 */ /* 0x000fe200000e0000 */
[----:B--2---:R-:W-:-:S02]  /*bd60*/  SEL R25, R82, R33, P0 ;  /* 0x0000002152197207 */ /* 0x004fc40000000000 */
[----:B------:R-:W-:Y:S01]  /*bd70*/  SEL R27, R33, R82, P0 ;  /* 0x00000052211b7207 */ /* 0x000fe20000000000 */
[----:B------:R-:W-:Y:S01]  /*bd80*/  BAR.SYNC.DEFER_BLOCKING 0x1, 0x100 ;  /* 0x0044000000007b1d */ /* 0x000fe20000010000 */
[----:B---3--:R-:W-:Y:S02]  /*bd90*/  SEL R33, R86, R35, P0 ;  /* 0x0000002356217207 */ /* 0x008fe40000000000 */
[----:B------:R-:W-:-:S03]  /*bda0*/  SEL R35, R35, R86, P0 ;  /* 0x0000005623237207 */ /* 0x000fc60000000000 */
        /* <DEDUP_REMOVED lines=12> */
[----:B------:R0:W1:Y:S04]  /*be70*/  SHFL.IDX PT, R43, R44, R31, 0x1c1f ;  /* 0x001c1f1f2c2b7589 */ /* 0x00006800000e0000 */
[----:B------:R-:W-:Y:S04]  /*be80*/  SHFL.IDX PT, R51, R96, R31, 0x1c1f ;  /* 0x001c1f1f60337589 */ /* 0x000fe800000e0000 */
[----:B------:R-:W-:Y:S01]  /*be90*/  SHFL.IDX PT, R75, R100, R31, 0x1c1f ;  /* 0x001c1f1f644b7589 */ /* 0x000fe200000e0000 */
[----:B0-----:R-:W-:-:S03]  /*bea0*/  IMAD R44, R81, 0x80, R229 ;  /* 0x00000080512c7824 */ /* 0x001fc600078e02e5 */
[----:B------:R-:W0:Y:S04]  /*beb0*/  SHFL.IDX PT, R45, R52, R31, 0x1c1f ;  /* 0x001c1f1f342d7589 */ /* 0x000e2800000e0000 */
[----:B------:R-:W-:Y:S04]  /*bec0*/  SHFL.IDX PT, R49, R68, R31, 0x1c1f ;  /* 0x001c1f1f44317589 */ /* 0x000fe800000e0000 */
[----:B------:R-:W2:Y:S04]  /*bed0*/  SHFL.IDX PT, R47, R60, R31, 0x1c1f ;  /* 0x001c1f1f3c2f7589 */ /* 0x000ea800000e0000 */
[----:B------:R3:W4:Y:S01]  /*bee0*/  SHFL.IDX PT, R53, R50, R31, 0x1c1f ;  /* 0x001c1f1f32357589 */ /* 0x00072200000e0000 */
[----:B-1----:R-:W-:-:S02]  /*bef0*/  SEL R72, R74, R43, P0 ;  /* 0x0000002b4a487207 */ /* 0x002fc40000000000 */
[----:B------:R-:W-:Y:S01]  /*bf00*/  SEL R74, R43, R74, P0 ;  /* 0x0000004a2b4a7207 */ /* 0x000fe20000000000 */
[----:B------:R-:W1:Y:S04]  /*bf10*/  SHFL.IDX PT, R79, R58, R31, 0x1c1f ;  /* 0x001c1f1f3a4f7589 */ /* 0x000e6800000e0000 */
[----:B------:R2:W1:Y:S04]  /*bf20*/  SHFL.IDX PT, R55, R66, R31, 0x1c1f ;  /* 0x001c1f1f42377589 */ /* 0x00046800000e0000 */
[----:B------:R4:W-:Y:S01]  /*bf30*/  STSM.16.M88.4 [R63], R24 ;  /* 0x000000183f007844 */ /* 0x0009e20000000200 */
[----:B0-----:R-:W-:-:S02]  /*bf40*/  SEL R48, R76, R45, P0 ;  /* 0x0000002d4c307207 */ /* 0x001fc40000000000 */
[----:B---3--:R-:W-:Y:S01]  /*bf50*/  SEL R50, R45, R76, P0 ;  /* 0x0000004c2d327207 */ /* 0x008fe20000000000 */
[----:B------:R0:W-:Y:S01]  /*bf60*/  STSM.16.M88.4 [R61], R32 ;  /* 0x000000203d007844 */ /* 0x0001e20000000200 */
[----:B--2---:R-:W-:Y:S02]  /*bf70*/  SHF.R.S32.HI R31, RZ, 0x1f, R57 ;  /* 0x0000001fff1f7819 */ /* 0x004fe40000011439 */
[----:B------:R-:W-:Y:S02]  /*bf80*/  SEL R76, R78, R47, P0 ;  /* 0x0000002f4e4c7207 */ /* 0x000fe40000000000 */
[----:B------:R-:W-:Y:S01]  /*bf90*/  SEL R78, R47, R78, P0 ;  /* 0x0000004e2f4e7207 */ /* 0x000fe20000000000 */
[----:B------:R-:W-:Y:S01]  /*bfa0*/  IMAD R36, R31, UR6, RZ ;  /* 0x000000061f247c24 */ /* 0x000fe2000f8e02ff */
[----:B------:R-:W-:Y:S02]  /*bfb0*/  ULDC UR6, c[0x0][0xa88] ;  /* 0x0002a20000067ab9 */ /* 0x000fe40000000800 */
[----:B------:R-:W-:-:S02]  /*bfc0*/  IMAD R31, R30, UR6, RZ ;  /* 0x000000061e1f7c24 */ /* 0x000fc4000f8e02ff */
[----:B------:R-:W-:Y:S01]  /*bfd0*/  IMAD R73, R57, UR7, R36 ;  /* 0x0000000739497c24 */ /* 0x000fe2000f8e0224 */
[----:B------:R-:W-:Y:S01]  /*bfe0*/  SEL R36, R62, R37, P0 ;  /* 0x000000253e247207 */ /* 0x000fe20000000000 */
[----:B----4-:R-:W-:Y:S01]  /*bff0*/  VIADD R24, R44, 0x8 ;  /* 0x000000082c187836 */ /* 0x010fe20000000000 */
[----:B------:R-:W-:Y:S01]  /*c000*/  SEL R37, R90, R39, P0 ;  /* 0x000000275a257207 */ /* 0x000fe20000000000 */
[----:B------:R-:W-:Y:S01]  /*c010*/  IMAD.IADD R25, R41, 0x1, R73 ;  /* 0x0000000129197824 */ /* 0x000fe200078e0249 */
[----:B------:R-:W-:Y:S02]  /*c020*/  SEL R39, R39, R90, P0 ;  /* 0x0000005a27277207 */ /* 0x000fe40000000000 */
[----:B0-----:R-:W-:Y:S02]  /*c030*/  LEA R32, P4, R40, UR4, 0x2 ;  /* 0x0000000428207c11 */ /* 0x001fe4000f8810ff */
[-C--:B------:R-:W-:Y:S01]  /*c040*/  ISETP.GE.OR P3, PT, R44, R31.reuse, P1 ;  /* 0x0000001f2c00720c */ /* 0x080fe20000f66670 */
[----:B------:R0:W-:Y:S01]  /*c050*/  STSM.16.M88.4 [R42], R36 ;  /* 0x000000242a007844 */ /* 0x0001e20000000200 */
[----:B------:R-:W-:-:S02]  /*c060*/  ISETP.GE.OR P1, PT, R24, R31, P1 ;  /* 0x0000001f1800720c */ /* 0x000fc40000f26670 */
[----:B------:R-:W-:Y:S01]  /*c070*/  LEA.HI.X R40, R40, UR5, R25, 0x2, P4 ;  /* 0x0000000528287c11 */ /* 0x000fe2000a0f1419 */
[----:B------:R-:W-:Y:S01]  /*c080*/  SHFL.IDX PT, R60, R32, RZ, 0x1c1f ;  /* 0x001c1fff203c7589 */ /* 0x000fe200000e0000 */
[----:B------:R-:W-:Y:S02]  /*c090*/  SEL R24, R70, R3, P0 ;  /* 0x0000000346187207 */ /* 0x000fe40000000000 */
[----:B------:R-:W-:Y:S01]  /*c0a0*/  SEL R26, R3, R70, P0 ;  /* 0x00000046031a7207 */ /* 0x000fe20000000000 */
[----:B------:R-:W2:Y:S01]  /*c0b0*/  SHFL.IDX PT, R61, R40, RZ, 0x1c1f ;  /* 0x001c1fff283d7589 */ /* 0x000ea200000e0000 */
[----:B------:R-:W-:Y:S01]  /*c0c0*/  SEL R25, R94, R51, P0 ;  /* 0x000000335e197207 */ /* 0x000fe20000000000 */
[----:B------:R-:W3:Y:S01]  /*c0d0*/  @P2 LDC R3, c[0x0][0xbec] ;  /* 0x0002fb00ff032b82 */ /* 0x000ee20000000800 */
[----:B------:R-:W-:Y:S01]  /*c0e0*/  SEL R27, R51, R94, P0 ;  /* 0x0000005e331b7207 */ /* 0x000fe20000000000 */
[----:B------:R-:W-:Y:S01]  /*c0f0*/  SHFL.IDX PT, R62, R32, 0x1, 0x1c1f ;  /* 0x003c1f00203e7f89 */ /* 0x000fe200000e0000 */
[----:B------:R-:W-:-:S02]  /*c100*/  SEL R73, R98, R75, P0 ;  /* 0x0000004b62497207 */ /* 0x000fc40000000000 */
[----:B------:R-:W-:Y:S01]  /*c110*/  SEL R75, R75, R98, P0 ;  /* 0x000000624b4b7207 */ /* 0x000fe20000000000 */
[----:B------:R-:W-:Y:S01]  /*c120*/  STSM.16.M88.4 [R71], R24 ;  /* 0x0000001847007844 */ /* 0x000fe20000000200 */
[----:B0-----:R-:W-:Y:S02]  /*c130*/  SEL R36, R80, R49, P0 ;  /* 0x0000003150247207 */ /* 0x001fe40000000000 */
[----:B------:R-:W-:Y:S01]  /*c140*/  SEL R38, R49, R80, P0 ;  /* 0x0000005031267207 */ /* 0x000fe20000000000 */
[----:B------:R-:W-:Y:S01]  /*c150*/  STSM.16.M88.4 [R69], R72 ;  /* 0x0000004845007844 */ /* 0x000fe20000000200 */
[----:B------:R-:W-:Y:S02]  /*c160*/  SEL R49, R102, R53, P0 ;  /* 0x0000003566317207 */ /* 0x000fe40000000000 */
[----:B------:R-:W-:Y:S01]  /*c170*/  SEL R51, R53, R102, P0 ;  /* 0x0000006635337207 */ /* 0x000fe20000000000 */
[----:B------:R-:W0:Y:S01]  /*c180*/  SHFL.IDX PT, R63, R40, 0x1, 0x1c1f ;  /* 0x003c1f00283f7f89 */ /* 0x000e2200000e0000 */
[----:B-1----:R-:W-:-:S02]  /*c190*/  SEL R77, R104, R79, P0 ;  /* 0x0000004f684d7207 */ /* 0x002fc40000000000 */
[----:B------:R-:W-:Y:S01]  /*c1a0*/  SEL R79, R79, R104, P0 ;  /* 0x000000684f4f7207 */ /* 0x000fe20000000000 */
[----:B------:R1:W-:Y:S01]  /*c1b0*/  STSM.16.M88.4 [R59], R48 ;  /* 0x000000303b007844 */ /* 0x0003e20000000200 */
[----:B------:R-:W-:Y:S02]  /*c1c0*/  SEL R37, R106, R55, P0 ;  /* 0x000000376a257207 */ /* 0x000fe40000000000 */
[----:B------:R-:W-:Y:S01]  /*c1d0*/  SEL R39, R55, R106, P0 ;  /* 0x0000006a37277207 */ /* 0x000fe20000000000 */
[----:B------:R-:W-:Y:S04]  /*c1e0*/  STSM.16.M88.4 [R67], R76 ;  /* 0x0000004c43007844 */ /* 0x000fe80000000200 */
[----:B------:R-:W-:Y:S01]  /*c1f0*/  STSM.16.M88.4 [R65], R36 ;  /* 0x0000002441007844 */ /* 0x000fe20000000200 */
[----:B------:R-:W-:Y:S01]  /*c200*/  BAR.SYNC.DEFER_BLOCKING 0x1, 0x100 ;  /* 0x0044000000007b1d */ /* 0x000fe20000010000 */
[----:B------:R-:W-:-:S02]  /*c210*/  UIMAD UR6, UR12, UR8, URZ ;  /* 0x000000080c0672a4 */ /* 0x000fc4000f8e023f */
[----:B------:R-:W-:Y:S02]  /*c220*/  UIMAD.WIDE.U32 UR4, UR13, UR8, URZ ;  /* 0x000000080d0472a5 */ /* 0x000fe4000f8e003f */
[----:B------:R-:W-:-:S03]  /*c230*/  UIMAD UR6, UR13, UR9, UR6 ;  /* 0x000000090d0672a4 */ /* 0x000fc6000f8e0206 */
[----:B------:R-:W-:Y:S01]  /*c240*/  ULDC.64 UR8, c[0x0][0xaf0] ;  /* 0x0002bc0000087ab9 */ /* 0x000fe20000000a00 */
[----:B--2---:R2:W-:Y:S04]  /*c250*/  @!P3 ST.E desc[UR46][R60.64], R2 ;  /* 0x000000023c00b985 */ /* 0x0045e8000c10192e */
[----:B0-----:R0:W-:Y:S04]  /*c260*/  @!P1 ST.E desc[UR46][R62.64], R0 ;  /* 0x000000003e009985 */ /* 0x0011e8000c10192e */
[----:B-1----:R1:W5:Y:S01]  /*c270*/  LD.E.128 R48, desc[UR46][R6.64] ;  /* 0x0000002e06307980 */ /* 0x002362000c101d00 */
[----:B--2---:R-:W2:Y:S01]  /*c280*/  @P2 LDC R61, c[0x0][0xbf0] ;  /* 0x0002fc00ff3d2b82 */ /* 0x004ea20000000800 */
[----:B------:R-:W-:-:S02]  /*c290*/  UIMAD UR7, UR14, UR8, URZ ;  /* 0x000000080e0772a4 */ /* 0x000fc4000f8e023f */
[----:B------:R4:W5:Y:S01]  /*c2a0*/  LD.E.128 R36, desc[UR46][R4.64] ;  /* 0x0000002e04247980 */ /* 0x000962000c101d00 */
[----:B0-----:R-:W-:Y:S01]  /*c2b0*/  IMAD R0, R18, 0x20, R19 ;  /* 0x0000002012007824 */ /* 0x001fe200078e0213 */
[----:B------:R-:W-:Y:S02]  /*c2c0*/  UIADD3 UR5, UR5, UR6, URZ ;  /* 0x0000000605057290 */ /* 0x000fe4000fffe03f */
[----:B------:R-:W5:Y:S02]  /*c2d0*/  LD.E.128 R44, desc[UR46][R28.64] ;  /* 0x0000002e1c2c7980 */ /* 0x000f64000c101d00 */
[----:B-1----:R-:W-:Y:S02]  /*c2e0*/  LEA R6, R81, R0, 0x7 ;  /* 0x0000000051067211 */ /* 0x002fe400078e38ff */
[----:B------:R-:W5:Y:S03]  /*c2f0*/  LD.E.128 R40, desc[UR46][R20.64] ;  /* 0x0000002e14287980 */ /* 0x000f66000c101d00 */
[----:B---3--:R-:W-:Y:S01]  /*c300*/  @P2 IMAD.HI.U32 R0, R6, R3, RZ ;  /* 0x0000000306002227 */ /* 0x008fe200078e00ff */
[----:B------:R-:W-:Y:S01]  /*c310*/  UIMAD UR6, UR40, UR9, UR7 ;  /* 0x00000009280672a4 */ /* 0x000fe2000f8e0207 */
[----:B------:R-:W5:Y:S02]  /*c320*/  LD.E.128 R32, desc[UR46][R14.64] ;  /* 0x0000002e0e207980 */ /* 0x000f64000c101d00 */
[----:B----4-:R-:W-:Y:S01]  /*c330*/  IMAD.MOV.U32 R5, RZ, RZ, R6 ;  /* 0x000000ffff057224 */ /* 0x010fe200078e0006 */
[----:B------:R-:W-:Y:S01]  /*c340*/  UIMAD.WIDE.U32 UR4, UR40, UR8, UR4 ;  /* 0x00000008280472a5 */ /* 0x000fe2000f8e0004 */
[----:B------:R-:W5:Y:S02]  /*c350*/  LD.E.128 R24, desc[UR46][R12.64] ;  /* 0x0000002e0c187980 */ /* 0x000f64000c101d00 */
[----:B------:R-:W-:Y:S01]  /*c360*/  ULDC.64 UR8, c[0x0][0xae0] ;  /* 0x0002b80000087ab9 */ /* 0x000fe20000000a00 */
[----:B--2---:R-:W-:Y:S01]  /*c370*/  @P2 SHF.R.U32.HI R5, RZ, R61, R0 ;  /* 0x0000003dff052219 */ /* 0x004fe20000011600 */
[----:B------:R-:W-:Y:S01]  /*c380*/  UIADD3 UR6, UR5, UR6, URZ ;  /* 0x0000000605067290 */ /* 0x000fe2000fffe03f */
[----:B------:R-:W5:Y:S02]  /*c390*/  LD.E.128 R52, desc[UR46][R10.64] ;  /* 0x0000002e0a347980 */ /* 0x000f64000c101d00 */
[--C-:B------:R-:W-:Y:S01]  /*c3a0*/  SHF.R.S32.HI R0, RZ, 0x1f, R5.reuse ;  /* 0x0000001fff007819 */ /* 0x100fe20000011405 */
[----:B------:R-:W-:Y:S01]  /*c3b0*/  IMAD.MOV R7, RZ, RZ, -R5 ;  /* 0x000000ffff077224 */ /* 0x000fe200078e0a05 */
[----:B------:R0:W5:Y:S01]  /*c3c0*/  LD.E.128 R56, desc[UR46][R8.64] ;  /* 0x0000002e08387980 */ /* 0x000162000c101d00 */
[----:B------:R-:W-:-:S02]  /*c3d0*/  IMAD.U32 R3, RZ, RZ, UR5 ;  /* 0x00000005ff037e24 */ /* 0x000fc4000f8e00ff */
[----:B------:R-:W-:Y:S01]  /*c3e0*/  IMAD R0, R0, UR8, RZ ;  /* 0x0000000800007c24 */ /* 0x000fe2000f8e02ff */
[----:B------:R-:W-:Y:S01]  /*c3f0*/  @!PT LDS RZ, [RZ] ;  /* 0x00000000fffff984 */ /* 0x000fe20000000800 */
[----:B------:R-:W-:Y:S01]  /*c400*/  @!PT LDS RZ, [RZ] ;  /* 0x00000000fffff984 */ /* 0x000fe20000000800 */
[----:B------:R-:W-:Y:S01]  /*c410*/  @!PT LDS RZ, [RZ] ;  /* 0x00000000fffff984 */ /* 0x000fe20000000800 */
[----:B------:R-:W-:Y:S01]  /*c420*/  @!PT LDS RZ, [RZ] ;  /* 0x00000000fffff984 */ /* 0x000fe20000000800 */
[----:B------:R1:W-:Y:S06]  /*c430*/  MEMBAR.ALL.CTA ;  /* 0x0000000000007992 */ /* 0x0003ec0000008000 */
[----:B-1----:R-:W1:Y:S01]  /*c440*/  FENCE.VIEW.ASYNC.S ;  /* 0x00000000000073c6 */ /* 0x002e620000000000 */
[----:B------:R-:W-:Y:S02]  /*c450*/  IMAD R7, R30, R7, R6 ;  /* 0x000000071e077224 */ /* 0x000fe400078e0206 */
[----:B------:R-:W-:-:S02]  /*c460*/  IMAD.U32 R2, RZ, RZ, UR4 ;  /* 0x00000004ff027e24 */ /* 0x000fc4000f8e00ff */
[----:B------:R-:W-:Y:S01]  /*c470*/  IMAD.U32 R3, RZ, RZ, UR6 ;  /* 0x00000006ff037e24 */ /* 0x000fe2000f8e00ff */
[----:B------:R-:W-:Y:S01]  /*c480*/  ULDC.64 UR6, c[0x0][0xad8] ;  /* 0x0002b60000067ab9 */ /* 0x000fe20000000a00 */
[C---:B0-----:R-:W-:Y:S01]  /*c490*/  IMAD R9, R5.reuse, UR9, R0 ;  /* 0x0000000905097c24 */ /* 0x041fe2000f8e0200 */
[----:B------:R-:W-:Y:S01]  /*c4a0*/  SHF.R.S32.HI R0, RZ, 0x1f, R7 ;  /* 0x0000001fff007819 */ /* 0x000fe20000011407 */
[----:B------:R-:W-:Y:S01]  /*c4b0*/  IMAD.WIDE.U32 R2, R5, UR8, R2 ;  /* 0x0000000805027c25 */ /* 0x000fe2000f8e0002 */
[----:B------:R-:W-:-:S03]  /*c4c0*/  LEA R10, R81, R19, 0x7 ;  /* 0x00000013510a7211 */ /* 0x000fc600078e38ff */
[----:B------:R-:W-:Y:S02]  /*c4d0*/  IMAD.IADD R3, R3, 0x1, R9 ;  /* 0x0000000103037824 */ /* 0x000fe400078e0209 */
[----:B------:R-:W-:Y:S01]  /*c4e0*/  IMAD R4, R0, UR6, RZ ;  /* 0x0000000600047c24 */ /* 0x000fe2000f8e02ff */
[----:B------:R-:W-:Y:S01]  /*c4f0*/  UIADD3 UR39, UR39, 0x2e820, URZ ;  /* 0x0002e82027277890 */ /* 0x000fe2000fffe03f */
[C---:B------:R-:W-:Y:S01]  /*c500*/  IMAD.WIDE.U32 R2, R7.reuse, UR6, R2 ;  /* 0x0000000607027c25 */ /* 0x040fe2000f8e0002 */
        /* <DEDUP_REMOVED lines=15> */
[----:B-1----:R0:W1:Y:S01]  /*c600*/  SHFL.IDX PT, R6, R8, RZ, 0x181f ;  /* 0x00181fff08067589 */ /* 0x00206200000e0000 */
        /* <DEDUP_REMOVED lines=9> */
[----:B------:R-:W-:-:S11]  /*c6a0*/  ISETP.GE.AND P1, PT, R16, UR4, PT ;  /* 0x0000000410007c0c */ /* 0x000fd6000bf26270 */
[C---:B-1----:R-:W-:Y:S02]  /*c6b0*/  @!P2 LEA R4, P4, R17.reuse, R6, 0x1 ;  /* 0x000000061104a211 */ /* 0x042fe400078808ff */
[----:B--2---:R-:W-:Y:S02]  /*c6c0*/  @!P1 IMAD.WIDE R2, R16, 0x2, R6 ;  /* 0x0000000210029825 */ /* 0x004fe400078e0206 */
[----:B------:R-:W-:-:S03]  /*c6d0*/  @!P2 LEA.HI.X R5, R17, R7, R233, 0x1, P4 ;  /* 0x000000071105a211 */ /* 0x000fc600020f0ce9 */
[----:B-----5:R3:W-:Y:S04]  /*c6e0*/  @!P1 ST.E.128 desc[UR46][R2.64], R44 ;  /* 0x0000002c02009985 */ /* 0x0207e8000c101d2e */
[----:B------:R3:W-:Y:S02]  /*c6f0*/  @!P2 ST.E.128 desc[UR46][R4.64], R52 ;  /* 0x000000340400a985 */ /* 0x0007e4000c101d2e */
.L_x_5813:
[----:B------:R-:W-:Y:S05]  /*c700*/  BSYNC B0 ;  /* 0x0000000000007941 */ /* 0x000fea0003800000 */
.L_x_5812:
[----:B--2---:R2:W4:Y:S01]  /*c710*/  SHFL.IDX PT, R7, R9, 0x1, 0x181f ;  /* 0x00381f0009077f89 */ /* 0x00452200000e0000 */
[----:B------:R-:W-:Y:S03]  /*c720*/  BSSY B0, `(.L_x_5814) ;  /* 0x000000b000007945 */ /* 0x000fe60003800000 */
[----:B-1----:R2:W1:Y:S01]  /*c730*/  SHFL.IDX PT, R6, R8, 0x1, 0x181f ;  /* 0x00381f0008067f89 */ /* 0x00246200000e0000 */
[----:B------:R-:W-:Y:S05]  /*c740*/  @P3 BRA `(.L_x_5815) ;  /* 0x0000000000203947 */ /* 0x000fea0003800000 */
[----:B------:R-:W-:Y:S02]  /*c750*/  ULDC UR4, c[0x0][0xac8] ;  /* 0x0002b20000047ab9 */ /* 0x000fe40000000800 */
[----:B------:R-:W-:Y:S02]  /*c760*/  ISETP.GE.AND P3, PT, R17, UR4, PT ;  /* 0x0000000411007c0c */ /* 0x000fe4000bf66270 */
[----:B------:R-:W-:-:S11]  /*c770*/  ISETP.GE.AND P2, PT, R16, UR4, PT ;  /* 0x0000000410007c0c */ /* 0x000fd6000bf46270 */
[C---:B-1-3--:R-:W-:Y:S02]  /*c780*/  @!P3 LEA R4, P1, R17.reuse, R6, 0x1 ;  /* 0x000000061104b211 */ /* 0x04afe400078208ff */
[----:B----4-:R-:W-:Y:S02]  /*c790*/  @!P2 IMAD.WIDE R2, R16, 0x2, R6 ;  /* 0x000000021002a825 */ /* 0x010fe400078e0206 */
[----:B------:R-:W-:-:S03]  /*c7a0*/  @!P3 LEA.HI.X R5, R17, R7, R233, 0x1, P1 ;  /* 0x000000071105b211 */ /* 0x000fc600008f0ce9 */
[----:B-----5:R1:W-:Y:S04]  /*c7b0*/  @!P2 ST.E.128 desc[UR46][R2.64], R40 ;  /* 0x000000280200a985 */ /* 0x0203e8000c101d2e */
[----:B------:R1:W-:Y:S02]  /*c7c0*/  @!P3 ST.E.128 desc[UR46][R4.64], R56 ;  /* 0x000000380400b985 */ /* 0x0003e4000c101d2e */
.L_x_5815:
[----:B------:R-:W-:Y:S05]  /*c7d0*/  BSYNC B0 ;  /* 0x0000000000007941 */ /* 0x000fea0003800000 */
.L_x_5814:
[----:B----4-:R4:W0:Y:S01]  /*c7e0*/  SHFL.IDX PT, R7, R9, 0x2, 0x181f ;  /* 0x00581f0009077f89 */ /* 0x01082200000e0000 */
[----:B------:R-:W-:Y:S03]  /*c7f0*/  BSSY B0, `(.L_x_5816) ;  /* 0x000000b000007945 */ /* 0x000fe60003800000 */
[----:B-1----:R4:W1:Y:S01]  /*c800*/  SHFL.IDX PT, R6, R8, 0x2, 0x181f ;  /* 0x00581f0008067f89 */ /* 0x00286200000e0000 */
[----:B------:R-:W-:Y:S05]  /*c810*/  @P0 BRA `(.L_x_5817) ;  /* 0x0000000000200947 */ /* 0x000fea0003800000 */
[----:B------:R-:W-:Y:S02]  /*c820*/  ULDC UR4, c[0x0][0xac8] ;  /* 0x0002b20000047ab9 */ /* 0x000fe40000000800 */
[----:B------:R-:W-:Y:S02]  /*c830*/  ISETP.GE.AND P2, PT, R17, UR4, PT ;  /* 0x0000000411007c0c */ /* 0x000fe4000bf46270 */
[----:B------:R-:W-:-:S11]  /*c840*/  ISETP.GE.AND P1, PT, R16, UR4, PT ;  /* 0x0000000410007c0c */ /* 0x000fd6000bf26270 */
[C---:B-1-3--:R-:W-:Y:S02]  /*c850*/  @!P2 LEA R4, P0, R17.reuse, R6, 0x1 ;  /* 0x000000061104a211 */ /* 0x04afe400078008ff */
[----:B0-----:R-:W-:Y:S02]  /*c860*/  @!P1 IMAD.WIDE R2, R16, 0x2, R6 ;  /* 0x0000000210029825 */ /* 0x001fe400078e0206 */
[----:B------:R-:W-:-:S03]  /*c870*/  @!P2 LEA.HI.X R5, R17, R7, R233, 0x1, P0 ;  /* 0x000000071105a211 */ /* 0x000fc600000f0ce9 */
[----:B-----5:R0:W-:Y:S04]  /*c880*/  @!P1 ST.E.128 desc[UR46][R2.64], R32 ;  /* 0x0000002002009985 */ /* 0x0201e8000c101d2e */
[----:B------:R0:W-:Y:S02]  /*c890*/  @!P2 ST.E.128 desc[UR46][R4.64], R48 ;  /* 0x000000300400a985 */ /* 0x0001e4000c101d2e */
.L_x_5817:
[----:B------:R-:W-:Y:S05]  /*c8a0*/  BSYNC B0 ;  /* 0x0000000000007941 */ /* 0x000fea0003800000 */
.L_x_5816:
        /* <DEDUP_REMOVED lines=9> */
[----:B------:R-:W-:-:S11]  /*c940*/  ISETP.GE.AND P1, PT, R16, UR4, PT ;  /* 0x0000000410007c0c */ /* 0x000fd6000bf26270 */
[C---:B0--3--:R-:W-:Y:S02]  /*c950*/  @!P2 LEA R4, P0, R17.reuse, R6, 0x1 ;  /* 0x000000061104a211 */ /* 0x049fe400078008ff */
[----:B------:R-:W-:Y:S02]  /*c960*/  @!P1 IMAD.WIDE R2, R16, 0x2, R6 ;  /* 0x0000000210029825 */ /* 0x000fe400078e0206 */
[----:B------:R-:W-:-:S03]  /*c970*/  @!P2 LEA.HI.X R5, R17, R7, R233, 0x1, P0 ;  /* 0x000000071105a211 */ /* 0x000fc600000f0ce9 */
[----:B-----5:R1:W-:Y:S04]  /*c980*/  @!P1 ST.E.128 desc[UR46][R2.64], R24 ;  /* 0x0000001802009985 */ /* 0x0203e8000c101d2e */
[----:B------:R1:W-:Y:S02]  /*c990*/  @!P2 ST.E.128 desc[UR46][R4.64], R36 ;  /* 0x000000240400a985 */ /* 0x0003e4000c101d2e */
.L_x_5819:
[----:B------:R-:W-:Y:S05]  /*c9a0*/  BSYNC B0 ;  /* 0x0000000000007941 */ /* 0x000fea0003800000 */
.L_x_5818:
[----:B------:R-:W2:Y:S02]  /*c9b0*/  LDC R0, c[0x0][0xc34] ;  /* 0x00030d00ff007b82 */ /* 0x000ea40000000800 */
[----:B--2---:R-:W-:-:S13]  /*c9c0*/  ISETP.LE.AND P0, PT, R0, UR41, PT ;  /* 0x0000002900007c0c */ /* 0x004fda000bf03270 */
[----:B------:R-:W-:Y:S05]  /*c9d0*/  @!P0 BRA `(.L_x_5820) ;  /* 0xffffff4000f08947 */ /* 0x000fea000383ffff */
[----:B------:R-:W-:Y:S05]  /*c9e0*/  EXIT ;  /* 0x000000000000794d */ /* 0x000fea0003800000 */
.L_x_5788:
        /* <DEDUP_REMOVED lines=20> */
[C---:B------:R-:W-:Y:S01]  /*cb30*/  SHF.L.U32 R5, R6.reuse, 0x2, RZ ;  /* 0x0000000206057819 */ /* 0x040fe200000006ff */
[C---:B------:R-:W-:Y:S01]  /*cb40*/  IMAD.SHL.U32 R18, R6.reuse, 0x80, RZ ;  /* 0x0000008006127824 */ /* 0x040fe200078e00ff */
[----:B------:R-:W-:-:S02]  /*cb50*/  LOP3.LUT R4, R6, 0x7f, RZ, 0xc0, !PT ;  /* 0x0000007f06047812 */ /* 0x000fc400078ec0ff */
[C---:B------:R-:W-:Y:S02]  /*cb60*/  LOP3.LUT R0, R2.reuse, 0x80, RZ, 0xc0, !PT ;  /* 0x0000008002007812 */ /* 0x040fe400078ec0ff */
[----:B------:R-:W-:Y:S02]  /*cb70*/  LOP3.LUT R3, R2, 0x60, RZ, 0xc0, !PT ;  /* 0x0000006002037812 */ /* 0x000fe400078ec0ff */
[----:B------:R-:W-:Y:S02]  /*cb80*/  LOP3.LUT R0, R0, 0x10, R6, 0xf8, !PT ;  /* 0x0000001000007812 */ /* 0x000fe400078ef806 */
[----:B------:R-:W-:Y:S02]  /*cb90*/  LOP3.LUT R2, R2, 0x100, RZ, 0xc0, !PT ;  /* 0x0000010002027812 */ /* 0x000fe400078ec0ff */
[----:B------:R-:W-:Y:S02]  /*cba0*/  LOP3.LUT R5, R0, 0x10, R5, 0x78, !PT ;  /* 0x0000001000057812 */ /* 0x000fe400078e7805 */
[----:B------:R-:W-:-:S02]  /*cbb0*/  SHF.R.U32.HI R0, RZ, 0x5, R4 ;  /* 0x00000005ff007819 */ /* 0x000fc40000011604 */
[----:B------:R-:W-:-:S03]  /*cbc0*/  LOP3.LUT P0, RZ, R6, 0x4, RZ, 0xc0, !PT ;  /* 0x0000000406ff7812 */ /* 0x000fc6000780c0ff */
[----:B------:R-:W-:-:S05]  /*cbd0*/  IMAD R3, R0, 0x200, R3 ;  /* 0x0000020000037824 */ /* 0x000fca00078e0203 */
[----:B------:R-:W-:Y:S02]  /*cbe0*/  IADD3 R2, R5, R3, R2 ;  /* 0x0000000305027210 */ /* 0x000fe40007ffe002 */
[----:B------:R-:W-:-:S03]  /*cbf0*/  LOP3.LUT R3, R18, 0x380, RZ, 0xc0, !PT ;  /* 0x0000038012037812 */ /* 0x000fc600078ec0ff */
[----:B------:R0:W-:Y:S02]  /*cc00*/  STL [R1+0x14], R2 ;  /* 0x0000140201007387 */ /* 0x0001e40000100800 */
[----:B------:R-:W-:Y:S02]  /*cc10*/  IMAD R3, R0, 0x10, R3 ;  /* 0x0000001000037824 */ /* 0x000fe400078e0203 */
[----:B------:R-:W-:-:S05]  /*cc20*/  IMAD.SHL.U32 R0, R6, 0x10, RZ ;  /* 0x0000001006007824 */ /* 0x000fca00078e00ff */
[----:B------:R-:W-:Y:S02]  /*cc30*/  LOP3.LUT R3, R3, 0x70, R0, 0x78, !PT ;  /* 0x0000007003037812 */ /* 0x000fe400078e7800 */
[----:B0-----:R-:W-:Y:S02]  /*cc40*/  LOP3.LUT R2, R0, 0x3f0, RZ, 0xc0, !PT ;  /* 0x000003f000027812 */ /* 0x001fe400078ec0ff */
[----:B------:R-:W-:Y:S01]  /*cc50*/  LOP3.LUT R18, R3, 0xc00, R18, 0xf8, !PT ;  /* 0x00000c0003127812 */ /* 0x000fe200078ef812 */
[----:B------:R-:W-:-:S05]  /*cc60*/  IMAD.SHL.U32 R3, R6, 0x2, RZ ;  /* 0x0000000206037824 */ /* 0x000fca00078e00ff */
[----:B------:R-:W-:Y:S01]  /*cc70*/  LOP3.LUT R3, R2, 0x70, R3, 0x78, !PT ;  /* 0x0000007002037812 */ /* 0x000fe200078e7803 */
[----:B------:R-:W-:Y:S01]  /*cc80*/  IMAD.SHL.U32 R2, R4, 0x10, RZ ;  /* 0x0000001004027824 */ /* 0x000fe200078e00ff */
[----:B------:R-:W-:-:S04]  /*cc90*/  SHF.R.U32.HI R4, RZ, 0x3, R4 ;  /* 0x00000003ff047819 */ /* 0x000fc80000011604 */
[----:B------:R-:W-:Y:S02]  /*cca0*/  LOP3.LUT R2, R3, 0x400, R2, 0xf8, !PT ;  /* 0x0000040003027812 */ /* 0x000fe400078ef802 */
[----:B------:R-:W-:Y:S02]  /*ccb0*/  LOP3.LUT R4, R4, 0x70, R0, 0xf8, !PT ;  /* 0x0000007004047812 */ /* 0x000fe400078ef800 */
[----:B------:R-:W-:Y:S01]  /*ccc0*/  MOV R3, 0x40 ;  /* 0x0000004000037802 */ /* 0x000fe20000000f00 */
[----:B------:R-:W-:Y:S02]  /*ccd0*/  VIADD R0, R2, UR41 ;  /* 0x0000002902007c36 */ /* 0x000fe40008000000 */
[----:B------:R-:W-:Y:S01]  /*cce0*/  IMAD.MOV.U32 R2, RZ, RZ, 0x1 ;  /* 0x00000001ff027424 */ /* 0x000fe200078e00ff */
[----:B------:R-:W-:Y:S02]  /*ccf0*/  SEL R3, R3, 0xffffffc0, !P0 ;  /* 0xffffffc003037807 */ /* 0x000fe40004000000 */
[----:B------:R0:W-:Y:S04]  /*cd00*/  STL [R1+0x18], R0 ;  /* 0x0000180001007387 */ /* 0x0001e80000100800 */
[----:B------:R1:W-:Y:S04]  /*cd10*/  STL [R1], RZ ;  /* 0x000000ff01007387 */ /* 0x0003e80000100800 */
[----:B------:R1:W-:Y:S01]  /*cd20*/  STL [R1+0x4], R2 ;  /* 0x0000040201007387 */ /* 0x0003e20000100800 */
[----:B0-----:R-:W-:-:S07]  /*cd30*/  IMAD.IADD R0, R3, 0x1, R18 ;  /* 0x0000000103007824 */ /* 0x001fce00078e0212 */
.L_x_5864:
[----:B------:R-:W-:Y:S01]  /*cd40*/  ULDC UR4, c[0x0][0xc38] ;  /* 0x00030e0000047ab9 */ /* 0x000fe20000000800 */
[----:B------:R-:W-:Y:S01]  /*cd50*/  ULDC UR8, c[0x0][0xc44] ;  /* 0x0003110000087ab9 */ /* 0x000fe20000000800 */
[----:B------:R-:W-:Y:S01]  /*cd60*/  UISETP.NE.AND UP1, UPT, UR4, 0x1, UPT ;  /* 0x000000010400788c */ /* 0x000fe2000bf25270 */
[----:B------:R-:W-:Y:S02]  /*cd70*/  ULDC UR6, c[0x0][0x424] ;  /* 0x0001090000067ab9 */ /* 0x000fe40000000800 */
[----:B------:R-:W-:Y:S01]  /*cd80*/  ULDC.64 UR4, c[0x0][0x418] ;  /* 0x0001060000047ab9 */ /* 0x000fe20000000a00 */
[----:B------:R-:W-:Y:S02]  /*cd90*/  UISETP.NE.AND UP2, UPT, UR8, 0x1, UPT ;  /* 0x000000010800788c */ /* 0x000fe4000bf45270 */
[----:B------:R-:W-:Y:S02]  /*cda0*/  UISETP.NE.U32.AND UP0, UPT, UR4, URZ, UPT ;  /* 0x0000003f0400728c */ /* 0x000fe4000bf05070 */
[----:B------:R-:W-:-:S02]  /*cdb0*/  UIADD3 UR9, UR41, 0x20400, URZ ;  /* 0x0002040029097890 */ /* 0x000fc4000fffe03f */
[----:B------:R-:W-:Y:S01]  /*cdc0*/  UISETP.NE.AND.EX UP0, UPT, UR5, URZ, UPT, UP0 ;  /* 0x0000003f0500728c */ /* 0x000fe2000bf05300 */
[----:B------:R-:W-:Y:S01]  /*cdd0*/  @UP1 ULDC UR4, c[0x0][0xc3c] ;  /* 0x00030f0000041ab9 */ /* 0x000fe20000000800 */
[----:B------:R-:W-:Y:S02]  /*cde0*/  ULDC UR40, c[0x0][0x2f0] ;  /* 0x0000bc0000287ab9 */ /* 0x000fe40000000800 */
[----:B------:R-:W-:Y:S02]  /*cdf0*/  USEL UR6, UR6, 0x1, UP0 ;  /* 0x0000000106067887 */ /* 0x000fe40008000000 */
[----:B------:R-:W-:Y:S02]  /*ce00*/  UIMAD.WIDE.U32 UR4, UR50, UR4, URZ ;  /* 0x00000004320472a5 */ /* 0x000fe4000f8e003f */
[----:B------:R-:W-:Y:S02]  /*ce10*/  UIMAD UR40, UR6, UR40, URZ ;  /* 0x00000028062872a4 */ /* 0x000fe4000f8e023f */
[----:B------:R-:W-:Y:S01]  /*ce20*/  ULOP3.LUT UP0, URZ, UR9, 0x3ff, URZ, 0xc0, !UPT ;  /* 0x000003ff093f7892 */ /* 0x000fe2000f80c03f */
[----:B------:R-:W-:Y:S01]  /*ce30*/  @UP1 ULDC UR6, c[0x0][0xc40] ;  /* 0x0003100000061ab9 */ /* 0x000fe20000000800 */
[----:B------:R-:W-:Y:S01]  /*ce40*/  UMOV UR45, UR50 ;  /* 0x00000032002d7c82 */ /* 0x000fe20008000000 */
[----:B------:R-:W-:Y:S01]  /*ce50*/  @UP1 USHF.R.U32.HI UR45, URZ, UR6, UR5 ;  /* 0x000000063f2d1299 */ /* 0x000fe20008011605 */
[----:B------:R-:W-:Y:S01]  /*ce60*/  @UP2 ULDC.64 UR10, c[0x0][0xc48] ;  /* 0x00031200000a2ab9 */ /* 0x000fe20000000a00 */
[----:B------:R-:W-:Y:S01]  /*ce70*/  UIADD3 UR5, UR40, 0xdf, URZ ;  /* 0x000000df28057890 */ /* 0x000fe2000fffe03f */
[----:B------:R-:W-:Y:S01]  /*ce80*/  PLOP3.LUT P0, PT, PT, PT, UP0, 0x80, 0x0 ;  /* 0x000000000000781c */ /* 0x000fe20003f0f008 */
[----:B------:R-:W-:Y:S01]  /*ce90*/  UIMAD.WIDE.U32 UR6, UR45, UR10, URZ ;  /* 0x0000000a2d0672a5 */ /* 0x000fe2000f8e003f */
[----:B------:R-:W-:-:S02]  /*cea0*/  UMOV UR4, URZ ;  /* 0x0000003f00047c82 */ /* 0x000fc40008000000 */
[----:B------:R-:W-:Y:S01]  /*ceb0*/  UMOV UR44, UR45 ;  /* 0x0000002d002c7c82 */ /* 0x000fe20008000000 */
[----:B------:R-:W-:Y:S02]  /*cec0*/  UIMAD.WIDE UR4, UR5, -0x6db6db6d, UR4 ;  /* 0x92492493050478a5 */ /* 0x000fe4000f8e0204 */
[----:B------:R-:W-:Y:S02]  /*ced0*/  @UP2 USHF.R.U32.HI UR44, URZ, UR11, UR7 ;  /* 0x0000000b3f2c2299 */ /* 0x000fe40008011607 */
[----:B------:R-:W-:Y:S02]  /*cee0*/  USHF.R.U32.HI UR39, URZ, 0x1f, UR5 ;  /* 0x0000001f3f277899 */ /* 0x000fe40008011605 */
[----:B------:R-:W-:Y:S02]  /*cef0*/  UIADD3 UR36, -UR44, URZ, URZ ;  /* 0x0000003f2c247290 */ /* 0x000fe4000fffe13f */
[----:B------:R-:W-:Y:S02]  /*cf00*/  ULEA.HI.SX32 UR39, UR5, UR39, 0x19 ;  /* 0x0000002705277291 */ /* 0x000fe4000f8fca3f */
[----:B------:R-:W-:Y:S01]  /*cf10*/  UIMAD UR36, UR8, UR36, UR45 ;  /* 0x00000024082472a4 */ /* 0x000fe2000f8e022d */
[----:B0-----:R-:W-:Y:S11]  /*cf20*/  @!P0 BRA `(.L_x_5822) ;  /* 0x0000000000408947 */ /* 0x001ff60003800000 */
[----:B-1----:R-:W-:Y:S01]  /*cf30*/  MOV R2, 0x0 ;  /* 0x0000000000027802 */ /* 0x002fe20000000f00 */
        /* <DEDUP_REMOVED lines=10> */
[----:B------:R-:W-:Y:S02]  /*cfe0*/  IMAD.MOV.U32 R8, RZ, RZ, 0x70 ;  /* 0x00000070ff087424 */ /* 0x000fe400078e00ff */
[----:B------:R-:W-:Y:S02]  /*cff0*/  IMAD.MOV.U32 R12, RZ, RZ, 0x1 ;  /* 0x00000001ff0c7424 */ /* 0x000fe400078e00ff */
[----:B------:R-:W-:-:S07]  /*d000*/  IMAD.MOV.U32 R13, RZ, RZ, RZ ;  /* 0x000000ffff0d7224 */ /* 0x000fce00078e00ff */
[----:B------:R-:W-:-:S07]  /*d010*/  LEPC R20, `(.L_x_5822) ;  /* 0x000000001014794e */ /* 0x000fce0000000000 */
[----:B0-----:R-:W-:Y:S05]  /*d020*/  CALL.ABS.NOINC R2 ;  /* 0x0000000002007343 */ /* 0x001fea0003c00000 */
.L_x_5822:
[----:B------:R-:W-:-:S06]  /*d030*/  UIADD3 UR4, UR41, 0xe400, URZ ;  /* 0x0000e40029047890 */ /* 0x000fcc000fffe03f */
[----:B------:R-:W-:-:S05]  /*d040*/  IMAD.U32 R16, RZ, RZ, UR4 ;  /* 0x00000004ff107e24 */ /* 0x000fca000f8e00ff */
[----:B------:R-:W-:-:S13]  /*d050*/  LOP3.LUT P0, RZ, R16, 0x3ff, RZ, 0xc0, !PT ;  /* 0x000003ff10ff7812 */ /* 0x000fda000780c0ff */
[----:B------:R-:W-:Y:S05]  /*d060*/  @!P0 BRA `(.L_x_5823) ;  /* 0x0000000000408947 */ /* 0x000fea0003800000 */
[----:B-1----:R-:W-:Y:S01]  /*d070*/  MOV R2, 0x0 ;  /* 0x0000000000027802 */ /* 0x002fe20000000f00 */
[----:B------:R-:W-:Y:S01]  /*d080*/  ULDC.64 UR6, c[0x4][0x1c8] ;  /* 0x0100720000067ab9 */ /* 0x000fe20000000a00 */
[----:B------:R-:W-:Y:S01]  /*d090*/  ULDC.64 UR8, c[0x4][0x1d0] ;  /* 0x0100740000087ab9 */ /* 0x000fe20000000a00 */
[----:B------:R-:W-:Y:S01]  /*d0a0*/  ULDC.64 UR4, c[0x4][0x80] ;  /* 0x0100200000047ab9 */ /* 0x000fe20000000a00 */
[----:B------:R-:W-:Y:S01]  /*d0b0*/  MOV R4, UR6 ;  /* 0x0000000600047c02 */ /* 0x000fe20008000f00 */
[----:B------:R-:W-:Y:S01]  /*d0c0*/  IMAD.U32 R5, RZ, RZ, UR7 ;  /* 0x00000007ff057e24 */ /* 0x000fe2000f8e00ff */
        /* <DEDUP_REMOVED lines=10> */
.L_x_5823:
[----:B------:R-:W-:-:S04]  /*d170*/  IMAD.U32 R0, RZ, RZ, UR41 ;  /* 0x00000029ff007e24 */ /* 0x000fc8000f8e00ff */
[----:B------:R-:W-:-:S05]  /*d180*/  VIADD R0, R0, 0x400 ;  /* 0x0000040000007836 */ /* 0x000fca0000000000 */
[----:B------:R-:W-:-:S13]  /*d190*/  LOP3.LUT P0, RZ, R0, 0x9f, RZ, 0xc0, !PT ;  /* 0x0000009f00ff7812 */ /* 0x000fda000780c0ff */
[----:B------:R-:W-:Y:S05]  /*d1a0*/  @!P0 BRA `(.L_x_5824) ;  /* 0x0000000000408947 */ /* 0x000fea0003800000 */
        /* <DEDUP_REMOVED lines=16> */
.L_x_5824:
        /* <DEDUP_REMOVED lines=9> */
[----:B------:R-:W-:Y:S01]  /*d340*/  IMAD.U32 R6, RZ, RZ, UR8 ;  /* 0x00000008ff067e24 */ /* 0x000fe2000f8e00ff */
[----:B------:R-:W-:Y:S01]  /*d350*/  MOV R13, RZ ;  /* 0x000000ff000d7202 */ /* 0x000fe20000000f00 */
[----:B------:R-:W-:Y:S02]  /*d360*/  IMAD.U32 R7, RZ, RZ, UR9 ;  /* 0x00000009ff077e24 */ /* 0x000fe4000f8e00ff */
[----:B------:R-:W-:-:S02]  /*d370*/  IMAD.U32 R10, RZ, RZ, UR4 ;  /* 0x00000004ff0a7e24 */ /* 0x000fc4000f8e00ff */
[----:B------:R-:W-:Y:S02]  /*d380*/  IMAD.U32 R11, RZ, RZ, UR5 ;  /* 0x00000005ff0b7e24 */ /* 0x000fe4000f8e00ff */
[----:B------:R-:W-:Y:S02]  /*d390*/  IMAD.MOV.U32 R8, RZ, RZ, 0x70 ;  /* 0x00000070ff087424 */ /* 0x000fe400078e00ff */
[----:B------:R-:W-:-:S07]  /*d3a0*/  IMAD.MOV.U32 R12, RZ, RZ, 0x1 ;  /* 0x00000001ff0c7424 */ /* 0x000fce00078e00ff */
[----:B------:R-:W-:-:S07]  /*d3b0*/  LEPC R20, `(.L_x_5825) ;  /* 0x000000001014794e */ /* 0x000fce0000000000 */
[----:B0-----:R-:W-:Y:S05]  /*d3c0*/  CALL.ABS.NOINC R2 ;  /* 0x0000000002007343 */ /* 0x001fea0003c00000 */
.L_x_5825:
        /* <DEDUP_REMOVED lines=8> */
[----:B-1----:R-:W-:Y:S02]  /*d450*/  IMAD.U32 R2, RZ, RZ, UR4 ;  /* 0x00000004ff027e24 */ /* 0x002fe4000f8e00ff */
        /* <DEDUP_REMOVED lines=18> */
.L_x_5880:
        /* <DEDUP_REMOVED lines=12> */
.L_x_5883:
[----:B------:R-:W-:Y:S05]  /*d640*/  @!P6 BRA `(.L_x_5827) ;  /* 0x000000040044e947 */ /* 0x000fea0003800000 */
[----:B------:R-:W-:Y:S01]  /*d650*/  IMAD.MOV.U32 R16, RZ, RZ, R8 ;  /* 0x000000ffff107224 */ /* 0x000fe200078e0008 */
[----:B------:R-:W-:Y:S06]  /*d660*/  @!P1 BRA `(.L_x_5829) ;  /* 0x0000000000449947 */ /* 0x000fec0003800000 */
[----:B------:R-:W2:Y:S01]  /*d670*/  LDC R7, c[0x0][0x43c] ;  /* 0x00010f00ff077b82 */ /* 0x000ea20000000800 */
[----:B------:R-:W-:Y:S01]  /*d680*/  ULDC.64 UR4, c[0x0][0x428] ;  /* 0x00010a0000047ab9 */ /* 0x000fe20000000a00 */
[----:B--2---:R-:W-:-:S13]  /*d690*/  ISETP.NE.AND P0, PT, R7, 0x1, PT ;  /* 0x000000010700780c */ /* 0x004fda0003f05270 */
[----:B------:R-:W2:Y:S02]  /*d6a0*/  @P0 LDC.64 R4, c[0x0][0x440] ;  /* 0x00011000ff040b82 */ /* 0x000ea40000000a00 */
[----:B--2---:R-:W-:Y:S01]  /*d6b0*/  @P0 IMAD.HI.U32 R6, R0, R4, RZ ;  /* 0x0000000400060227 */ /* 0x004fe200078e00ff */
[----:B------:R-:W-:-:S04]  /*d6c0*/  MOV R4, R0 ;  /* 0x0000000000047202 */ /* 0x000fc80000000f00 */
        /* <DEDUP_REMOVED lines=11> */
.L_x_5829:
[----:B------:R-:W3:Y:S04]  /*d780*/  LDL R4, [R1] ;  /* 0x0000000001047983 */ /* 0x000ee80000100800 */
[----:B--2---:R-:W2:Y:S01]  /*d790*/  LDL R3, [R1+0x4] ;  /* 0x0000040001037983 */ /* 0x004ea20000100800 */
[----:B------:R-:W4:Y:S02]  /*d7a0*/  S2R R2, SR_TID.X ;  /* 0x0000000000027919 */ /* 0x000f240000002100 */
[----:B----4-:R-:W-:-:S04]  /*d7b0*/  LOP3.LUT R2, R2, 0x7f, RZ, 0xc0, !PT ;  /* 0x0000007f02027812 */ /* 0x010fc800078ec0ff */
[----:B------:R-:W-:Y:S02]  /*d7c0*/  ISETP.NE.AND P1, PT, R2, RZ, PT ;  /* 0x000000ff0200720c */ /* 0x000fe40003f25270 */
[----:B---3--:R-:W-:Y:S02]  /*d7d0*/  LEA R4, R4, UR41, 0x3 ;  /* 0x0000002904047c11 */ /* 0x008fe4000f8e18ff */
[----:B--2---:R-:W-:-:S04]  /*d7e0*/  SHF.L.U32 R3, R3, 0x1f, RZ ;  /* 0x0000001f03037819 */ /* 0x004fc800000006ff */
[----:B------:R-:W2:Y:S02]  /*d7f0*/  SYNCS.PHASECHK.TRANS64.TRYWAIT P0, [R4+URZ+0x2e880], R3 ;  /* 0x02e88003040075a7 */ /* 0x000ea4000800017f */
[----:B--2---:R-:W-:Y:S05]  /*d800*/  @!P0 BRA `(.L_x_5830) ;  /* 0x0000002c00508947 */ /* 0x004fea0003800000 */
.L_x_5884:
        /* <DEDUP_REMOVED lines=8> */
.L_x_5831:
[----:B------:R-:W3:Y:S01]  /*d890*/  LDL R2, [R1] ;  /* 0x0000000001027983 */ /* 0x000ee20000100800 */
[----:B------:R-:W-:Y:S01]  /*d8a0*/  IMAD.U32 R5, RZ, RZ, UR41 ;  /* 0x00000029ff057e24 */ /* 0x000fe2000f8e00ff */
[----:B------:R-:W-:Y:S01]  /*d8b0*/  R2UR UR33, R4 ;  /* 0x00000000042172ca */ /* 0x000fe200000e0000 */
[----:B------:R-:W-:Y:S01]  /*d8c0*/  IMAD R0, R0, 0xe0, RZ ;  /* 0x000000e000007824 */ /* 0x000fe200078e02ff */
[----:B-----5:R-:W-:Y:S01]  /*d8d0*/  R2UR UR37, R16 ;  /* 0x00000000102572ca */ /* 0x020fe200000e0000 */
[----:B------:R-:W-:-:S03]  /*d8e0*/  UIADD3 UR4, UP0, UR52, 0x470, URZ ;  /* 0x0000047034047890 */ /* 0x000fc6000ff1e03f */
[----:B------:R-:W-:Y:S01]  /*d8f0*/  R2UR UR35, R0 ;  /* 0x00000000002372ca */ /* 0x000fe200000e0000 */
[----:B------:R-:W-:-:S06]  /*d900*/  UIADD3.X UR5, URZ, UR53, URZ, UP0, !UPT ;  /* 0x000000353f057290 */ /* 0x000fcc00087fe43f */
[----:B------:R-:W-:Y:S01]  /*d910*/  UIADD3 UR33, UR33, 0x2e870, URZ ;  /* 0x0002e87021217890 */ /* 0x000fe2000fffe03f */
[----:B------:R-:W-:Y:S01]  /*d920*/  UMOV UR6, 0x0 ;  /* 0x0000000000067882 */ /* 0x000fe20000000000 */
[----:B------:R-:W-:Y:S01]  /*d930*/  UMOV UR7, 0x14f00000 ;  /* 0x14f0000000077882 */ /* 0x000fe20000000000 */
[----:B------:R-:W-:Y:S01]  /*d940*/  UMOV UR34, URZ ;  /* 0x0000003f00227c82 */ /* 0x000fe20008000000 */
[----:B---3--:R-:W-:-:S05]  /*d950*/  IMAD R2, R2, 0x7000, R5 ;  /* 0x0000700002027824 */ /* 0x008fca00078e0205 */
[----:B------:R-:W-:-:S13]  /*d960*/  R2UR UR32, R2 ;  /* 0x00000000022072ca */ /* 0x000fda00000e0000 */
[----:B------:R-:W-:-:S09]  /*d970*/  UIADD3 UR32, UR32, 0xe400, URZ ;  /* 0x0000e40020207890 */ /* 0x000fd2000fffe03f */
[----:B------:R3:W-:Y:S01]  /*d980*/  UTMALDG.4D [UR32], [UR4], desc[UR6] ;  /* 0x00000620040075b4 */ /* 0x0007e20008019000 */
[----:B------:R-:W4:Y:S02]  /*d990*/  SYNCS.PHASECHK.TRANS64.TRYWAIT P0, [R4+URZ+0x2e840], R3 ;  /* 0x02e84003040075a7 */ /* 0x000f24000800017f */
[----:B---34-:R-:W-:Y:S05]  /*d9a0*/  @!P0 BRA `(.L_x_5832) ;  /* 0x0000002800fc8947 */ /* 0x018fea0003800000 */
.L_x_5885:
        /* <DEDUP_REMOVED lines=8> */
.L_x_5833:
        /* <DEDUP_REMOVED lines=11> */
[----:B------:R-:W-:-:S03]  /*dae0*/  UMOV UR12, UR36 ;  /* 0x00000024000c7c82 */ /* 0x000fc60008000000 */
[----:B------:R-:W-:Y:S02]  /*daf0*/  UIADD3 UR8, UR8, 0x20400, URZ ;  /* 0x0002040008087890 */ /* 0x000fe4000fffe03f */
[----:B------:R-:W-:-:S09]  /*db00*/  UIADD3 UR9, UR9, 0x2e830, URZ ;  /* 0x0002e83009097890 */ /* 0x000fd2000fffe03f */
[----:B------:R3:W-:Y:S01]  /*db10*/  UTMALDG.4D [UR8], [UR4], desc[UR6] ;  /* 0x00000608040075b4 */ /* 0x0007e20008019000 */
[----:B--2---:R-:W-:-:S04]  /*db20*/  LOP3.LUT R3, R3, 0xfffffffd, RZ, 0xc0, !PT ;  /* 0xfffffffd03037812 */ /* 0x004fc800078ec0ff */
[----:B------:R-:W-:-:S05]  /*db30*/  @P0 LOP3.LUT R3, R3, 0x2, RZ, 0xfc, !PT ;  /* 0x0000000203030812 */ /* 0x000fca00078efcff */
[----:B------:R3:W-:Y:S01]  /*db40*/  STL [R1+0x8], R3 ;  /* 0x0000080301007387 */ /* 0x0007e20000100800 */
[----:B------:R-:W-:Y:S01]  /*db50*/  NOP ;  /* 0x0000000000007918 */ /* 0x000fe20000000000 */
.L_x_5827:
        /* <DEDUP_REMOVED lines=10> */
[----:B------:R-:W-:Y:S01]  /*dc00*/  IMAD.U32 R4, RZ, RZ, UR6 ;  /* 0x00000006ff047e24 */ /* 0x000fe2000f8e00ff */
[----:B------:R-:W-:Y:S01]  /*dc10*/  MOV R5, UR7 ;  /* 0x0000000700057c02 */ /* 0x000fe20008000f00 */
[----:B------:R-:W3:Y:S01]  /*dc20*/  LDC.64 R2, c[0x4][R2] ;  /* 0x0100000002027b82 */ /* 0x000ee20000000a00 */
[----:B------:R-:W-:Y:S01]  /*dc30*/  IMAD.U32 R6, RZ, RZ, UR8 ;  /* 0x00000008ff067e24 */ /* 0x000fe2000f8e00ff */
[----:B------:R-:W-:Y:S01]  /*dc40*/  MOV R13, RZ ;  /* 0x000000ff000d7202 */ /* 0x000fe20000000f00 */
[----:B------:R-:W-:Y:S02]  /*dc50*/  IMAD.U32 R7, RZ, RZ, UR9 ;  /* 0x00000009ff077e24 */ /* 0x000fe4000f8e00ff */
[----:B------:R-:W-:-:S02]  /*dc60*/  IMAD.U32 R10, RZ, RZ, UR4 ;  /* 0x00000004ff0a7e24 */ /* 0x000fc4000f8e00ff */
[----:B------:R-:W-:Y:S02]  /*dc70*/  IMAD.U32 R11, RZ, RZ, UR5 ;  /* 0x00000005ff0b7e24 */ /* 0x000fe4000f8e00ff */
[----:B0-----:R-:W-:Y:S02]  /*dc80*/  IMAD.MOV.U32 R8, RZ, RZ, 0x70 ;  /* 0x00000070ff087424 */ /* 0x001fe400078e00ff */
[----:B------:R-:W-:-:S07]  /*dc90*/  IMAD.MOV.U32 R12, RZ, RZ, 0x1 ;  /* 0x00000001ff0c7424 */ /* 0x000fce00078e00ff */
[----:B------:R-:W-:-:S07]  /*dca0*/  LEPC R20, `(.L_x_5834) ;  /* 0x000000001014794e */ /* 0x000fce0000000000 */
[----:B-123--:R-:W-:Y:S05]  /*dcb0*/  CALL.ABS.NOINC R2 ;  /* 0x0000000002007343 */ /* 0x00efea0003c00000 */
.L_x_5834:
[----:B------:R3:W5:Y:S01]  /*dcc0*/  LDL R10, [R1+0x18] ;  /* 0x00001800010a7983 */ /* 0x0007620000100800 */
[----:B------:R-:W4:Y:S01]  /*dcd0*/  LDC R7, c[0x0][0x448] ;  /* 0x00011200ff077b82 */ /* 0x000f220000000800 */
[----:B--2---:R-:W-:Y:S01]  /*dce0*/  IMAD R0, RZ, RZ, -UR45 ;  /* 0x8000002dff007e24 */ /* 0x004fe2000f8e02ff */
[----:B------:R-:W2:Y:S01]  /*dcf0*/  S2R R2, SR_TID.X ;  /* 0x0000000000027919 */ /* 0x000ea20000002100 */
[----:B0-----:R-:W0:Y:S05]  /*dd00*/  S2R R17, SR_TID.X ;  /* 0x0000000000117919 */ /* 0x001e2a0000002100 */
[----:B------:R-:W1:Y:S01]  /*dd10*/  LDC R3, c[0x0][0xc38] ;  /* 0x00030e00ff037b82 */ /* 0x000e620000000800 */
[----:B------:R-:W-:Y:S01]  /*dd20*/  USHF.R.S32.HI UR4, URZ, 0x1f, UR36 ;  /* 0x0000001f3f047899 */ /* 0x000fe20008011424 */
[----:B------:R-:W-:Y:S01]  /*dd30*/  ULDC.64 UR8, c[0x0][0x2d8] ;  /* 0x0000b60000087ab9 */ /* 0x000fe20000000a00 */
[----:B----4-:R-:W-:Y:S01]  /*dd40*/  ISETP.NE.AND P0, PT, R7, 0x1, PT ;  /* 0x000000010700780c */ /* 0x010fe20003f05270 */
[----:B-1----:R-:W-:Y:S01]  /*dd50*/  IMAD R0, R3, R0, UR50 ;  /* 0x0000003203007e24 */ /* 0x002fe2000f8e0200 */
[----:B--2---:R-:W-:-:S03]  /*dd60*/  LOP3.LUT R2, R2, 0x7f, RZ, 0xc0, !PT ;  /* 0x0000007f02027812 */ /* 0x004fc600078ec0ff */
[----:B------:R-:W-:-:S08]  /*dd70*/  IMAD.SHL.U32 R0, R0, 0x80, RZ ;  /* 0x0000008000007824 */ /* 0x000fd000078e00ff */
[----:B------:R-:W1:Y:S01]  /*dd80*/  @P0 LDC R4, c[0x0][0x44c] ;  /* 0x00011300ff040b82 */ /* 0x000e620000000800 */
[----:B------:R-:W-:Y:S01]  /*dd90*/  SHF.R.U32.HI R2, RZ, 0x3, R2 ;  /* 0x00000003ff027819 */ /* 0x000fe20000011602 */
[----:B0-----:R-:W-:-:S05]  /*dda0*/  IMAD.SHL.U32 R17, R17, 0x10, RZ ;  /* 0x0000001011117824 */ /* 0x001fca00078e00ff */
[----:B------:R-:W-:Y:S02]  /*ddb0*/  LOP3.LUT R17, R2, 0x70, R17, 0xf8, !PT ;  /* 0x0000007002117812 */ /* 0x000fe400078ef811 */
[----:B------:R-:W0:Y:S02]  /*ddc0*/  @P0 LDC R2, c[0x0][0x450] ;  /* 0x00011400ff020b82 */ /* 0x000e240000000800 */
[----:B------:R-:W-:-:S05]  /*ddd0*/  LOP3.LUT R3, R17, R0, RZ, 0xfc, !PT ;  /* 0x0000000011037212 */ /* 0x000fca00078efcff */
[----:B------:R-:W-:Y:S02]  /*dde0*/  IMAD.MOV.U32 R6, RZ, RZ, R3 ;  /* 0x000000ffff067224 */ /* 0x000fe400078e0003 */
[----:B-1----:R-:W-:-:S05]  /*ddf0*/  @P0 IMAD.HI.U32 R4, R3, R4, RZ ;  /* 0x0000000403040227 */ /* 0x002fca00078e00ff */
[----:B0-----:R-:W-:-:S05]  /*de00*/  @P0 SHF.R.U32.HI R6, RZ, R2, R4 ;  /* 0x00000002ff060219 */ /* 0x001fca0000011604 */
[----:B------:R-:W-:-:S04]  /*de10*/  IMAD.MOV R4, RZ, RZ, -R6 ;  /* 0x000000ffff047224 */ /* 0x000fc800078e0a06 */
[----:B------:R-:W-:Y:S02]  /*de20*/  IMAD R4, R7, R4, R3 ;  /* 0x0000000407047224 */ /* 0x000fe400078e0203 */
[----:B------:R-:W0:Y:S01]  /*de30*/  LDC.64 R2, c[0x0][0x2d0] ;  /* 0x0000b400ff027b82 */ /* 0x000e220000000a00 */
[----:B------:R-:W-:Y:S01]  /*de40*/  UIMAD UR6, UR4, UR8, URZ ;  /* 0x00000008040672a4 */ /* 0x000fe2000f8e023f */
[----:B------:R-:W1:Y:S01]  /*de50*/  S2R R19, SR_TID.X ;  /* 0x0000000000137919 */ /* 0x000e620000002100 */
[----:B------:R-:W-:Y:S02]  /*de60*/  UIMAD.WIDE.U32 UR4, UR36, UR8, URZ ;  /* 0x00000008240472a5 */ /* 0x000fe4000f8e003f */
[----:B------:R-:W-:Y:S02]  /*de70*/  UIMAD UR6, UR36, UR9, UR6 ;  /* 0x00000009240672a4 */ /* 0x000fe4000f8e0206 */
[----:B------:R-:W-:Y:S01]  /*de80*/  USHF.R.S32.HI UR7, URZ, 0x1f, UR44 ;  /* 0x0000001f3f077899 */ /* 0x000fe2000801142c */
[----:B------:R-:W-:Y:S01]  /*de90*/  ULDC.64 UR8, c[0x0][0x2e0] ;  /* 0x0000b80000087ab9 */ /* 0x000fe20000000a00 */
[----:B------:R-:W-:-:S02]  /*dea0*/  UIADD3 UR5, UR5, UR6, URZ ;  /* 0x0000000605057290 */ /* 0x000fc4000fffe03f */
[----:B------:R-:W-:Y:S01]  /*deb0*/  UIMAD UR6, UR7, UR8, URZ ;  /* 0x00000008070672a4 */ /* 0x000fe2000f8e023f */
[----:B------:R-:W-:Y:S01]  /*dec0*/  SHF.R.S32.HI R5, RZ, 0x1f, R6 ;  /* 0x0000001fff057819 */ /* 0x000fe20000011406 */
[----:B------:R-:W-:Y:S02]  /*ded0*/  UIMAD.WIDE.U32 UR4, UR44, UR8, UR4 ;  /* 0x000000082c0472a5 */ /* 0x000fe4000f8e0004 */
[----:B------:R-:W-:-:S04]  /*dee0*/  UIMAD UR6, UR44, UR9, UR6 ;  /* 0x000000092c0672a4 */ /* 0x000fc8000f8e0206 */
[----:B------:R-:W-:Y:S01]  /*def0*/  UIADD3 UR5, UR5, UR6, URZ ;  /* 0x0000000605057290 */ /* 0x000fe2000fffe03f */
        /* <DEDUP_REMOVED lines=8> */
[----:B-1----:R-:W-:-:S03]  /*df80*/  SHF.L.U32 R17, R19, 0x4, RZ ;  /* 0x0000000413117819 */ /* 0x002fc600000006ff */
[----:B------:R-:W-:Y:S01]  /*df90*/  IMAD R4, R4, UR5, R5 ;  /* 0x0000000504047c24 */ /* 0x000fe2000f8e0205 */
[----:B------:R-:W-:Y:S01]  /*dfa0*/  ULDC.64 UR4, c[0x0][0x280] ;  /* 0x0000a00000047ab9 */ /* 0x000fe20000000a00 */
[----:B------:R-:W-:Y:S02]  /*dfb0*/  LOP3.LUT R17, R17, 0x70, RZ, 0xc0, !PT ;  /* 0x0000007011117812 */ /* 0x000fe400078ec0ff */
[----:B------:R-:W-:Y:S01]  /*dfc0*/  IADD3 R2, P0, R2, UR4, RZ ;  /* 0x0000000402027c10 */ /* 0x000fe2000ff1e0ff */
[----:B------:R-:W-:-:S03]  /*dfd0*/  ULDC UR4, c[0x0][0x2b8] ;  /* 0x0000ae0000047ab9 */ /* 0x000fc60000000800 */
[----:B------:R-:W-:Y:S02]  /*dfe0*/  IADD3.X R4, R3, UR5, R4, P0, !PT ;  /* 0x0000000503047c10 */ /* 0x000fe400087fe404 */
[----:B------:R-:W-:Y:S01]  /*dff0*/  ISETP.GE.AND P0, PT, R17, UR4, PT ;  /* 0x0000000411007c0c */ /* 0x000fe2000bf06270 */
[----:B------:R-:W-:Y:S01]  /*e000*/  UMOV UR4, 0xffffffff ;  /* 0xffffffff00047882 */ /* 0x000fe20000000000 */
[----:B------:R-:W-:-:S04]  /*e010*/  LOP3.LUT R19, R19, 0x7f, RZ, 0xc0, !PT ;  /* 0x0000007f13137812 */ /* 0x000fc800078ec0ff */
[----:B------:R-:W-:Y:S01]  /*e020*/  SHF.R.U32.HI R19, RZ, 0x3, R19 ;  /* 0x00000003ff137819 */ /* 0x000fe20000011613 */
[----:B---3--:R-:W-:Y:S06]  /*e030*/  BRA.DIV UR4, `(.L_x_5835) ;  /* 0x00000026046c7947 */ /* 0x008fec000b800000 */
[----:B------:R-:W-:Y:S01]  /*e040*/  IMAD.IADD R0, R19, 0x1, R0 ;  /* 0x0000000113007824 */ /* 0x000fe200078e0200 */
[----:B------:R-:W-:Y:S01]  /*e050*/  ULDC UR4, c[0x0][0x288] ;  /* 0x0000a20000047ab9 */ /* 0x000fe20000000800 */
[----:B------:R-:W0:Y:S01]  /*e060*/  SHFL.IDX PT, R6, R2, RZ, 0x181f ;  /* 0x00181fff02067589 */ /* 0x000e2200000e0000 */
[----:B------:R-:W-:Y:S02]  /*e070*/  IMAD R3, R7, UR4, RZ ;  /* 0x0000000407037c24 */ /* 0x000fe4000f8e02ff */
[C---:B------:R-:W-:Y:S01]  /*e080*/  VIADD R5, R0.reuse, 0x10 ;  /* 0x0000001000057836 */ /* 0x040fe20000000000 */
[----:B------:R-:W-:Y:S02]  /*e090*/  SHFL.IDX PT, R9, R2, 0x1, 0x181f ;  /* 0x00381f0002097f89 */ /* 0x000fe400000e0000 */
[-C--:B------:R-:W-:Y:S02]  /*e0a0*/  ISETP.GE.AND P1, PT, R0, R3.reuse, PT ;  /* 0x000000030000720c */ /* 0x080fe40003f26270 */
[----:B------:R-:W-:Y:S01]  /*e0b0*/  ISETP.GE.AND P2, PT, R5, R3, PT ;  /* 0x000000030500720c */ /* 0x000fe20003f46270 */
[----:B------:R-:W-:Y:S04]  /*e0c0*/  SHFL.IDX PT, R8, R4, 0x1, 0x181f ;  /* 0x00381f0004087f89 */ /* 0x000fe800000e0000 */
[----:B------:R-:W1:Y:S06]  /*e0d0*/  SHFL.IDX PT, R5, R4, RZ, 0x181f ;  /* 0x00181fff04057589 */ /* 0x000e6c00000e0000 */
[----:B0-----:R-:W-:-:S05]  /*e0e0*/  @!P1 IADD3 R6, P3, R17, R6, RZ ;  /* 0x0000000611069210 */ /* 0x001fca0007f7e0ff */
[----:B-1----:R-:W-:-:S04]  /*e0f0*/  @!P1 IMAD.X R5, RZ, RZ, R5, P3 ;  /* 0x000000ffff059224 */ /* 0x002fc800018e0605 */
[----:B------:R-:W-:Y:S02]  /*e100*/  @!P1 IMAD.MOV.U32 R7, RZ, RZ, R5 ;  /* 0x000000ffff079224 */ /* 0x000fe400078e0005 */
[----:B------:R-:W-:-:S03]  /*e110*/  VIADD R5, R0, 0x20 ;  /* 0x0000002000057836 */ /* 0x000fc60000000000 */
[----:B-----5:R0:W-:Y:S02]  /*e120*/  @!P1 LDGSTS.E.BYPASS.LTC128B.128 [R10+0x1c400], desc[UR46][R6.64], !P0 ;  /* 0x1c400000060a9fae */ /* 0x0201e4000c101d6e */
[----:B0-----:R-:W-:-:S05]  /*e130*/  @!P2 IADD3 R6, P1, R17, R9, RZ ;  /* 0x000000091106a210 */ /* 0x001fca0007f3e0ff */
[----:B------:R-:W-:Y:S01]  /*e140*/  @!P2 IMAD.X R7, RZ, RZ, R8, P1 ;  /* 0x000000ffff07a224 */ /* 0x000fe200008e0608 */
[----:B------:R-:W-:Y:S02]  /*e150*/  ISETP.GE.AND P1, PT, R5, R3, PT ;  /* 0x000000030500720c */ /* 0x000fe40003f26270 */
[----:B------:R-:W-:Y:S04]  /*e160*/  SHFL.IDX PT, R5, R4, 0x2, 0x181f ;  /* 0x00581f0004057f89 */ /* 0x000fe800000e0000 */
[----:B------:R0:W-:Y:S04]  /*e170*/  @!P2 LDGSTS.E.BYPASS.LTC128B.128 [R10+0x1cc00], desc[UR46][R6.64], !P0 ;  /* 0x1cc00000060aafae */ /* 0x0001e8000c101d6e */
[----:B0-----:R-:W0:Y:S03]  /*e180*/  SHFL.IDX PT, R6, R2, 0x2, 0x181f ;  /* 0x00581f0002067f89 */ /* 0x001e2600000e0000 */
[----:B0-----:R-:W-:-:S04]  /*e190*/  @!P1 IADD3 R6, P2, R17, R6, RZ ;  /* 0x0000000611069210 */ /* 0x001fc80007f5e0ff */
[----:B------:R-:W-:-:S05]  /*e1a0*/  @!P1 IADD3.X R5, RZ, R5, RZ, P2, !PT ;  /* 0x00000005ff059210 */ /* 0x000fca00017fe4ff */
[----:B------:R-:W-:Y:S02]  /*e1b0*/  @!P1 IMAD.MOV.U32 R7, RZ, RZ, R5 ;  /* 0x000000ffff079224 */ /* 0x000fe400078e0005 */
[----:B------:R-:W-:-:S03]  /*e1c0*/  VIADD R5, R0, 0x30 ;  /* 0x0000003000057836 */ /* 0x000fc60000000000 */
[----:B------:R0:W-:Y:S02]  /*e1d0*/  @!P1 LDGSTS.E.BYPASS.LTC128B.128 [R10+0x1d400], desc[UR46][R6.64], !P0 ;  /* 0x1d400000060a9fae */ /* 0x0001e4000c101d6e */
[----:B------:R-:W-:Y:S02]  /*e1e0*/  ISETP.GE.AND P1, PT, R5, R3, PT ;  /* 0x000000030500720c */ /* 0x000fe40003f26270 */
[----:B------:R-:W-:Y:S04]  /*e1f0*/  SHFL.IDX PT, R5, R4, 0x3, 0x181f ;  /* 0x00781f0004057f89 */ /* 0x000fe800000e0000 */
[----:B0-----:R-:W0:Y:S07]  /*e200*/  SHFL.IDX PT, R6, R2, 0x3, 0x181f ;  /* 0x00781f0002067f89 */ /* 0x001e2e00000e0000 */
[----:B0-----:R-:W-:-:S05]  /*e210*/  @!P1 IADD3 R6, P2, R17, R6, RZ ;  /* 0x0000000611069210 */ /* 0x001fca0007f5e0ff */
[----:B------:R-:W-:-:S04]  /*e220*/  @!P1 IMAD.X R5, RZ, RZ, R5, P2 ;  /* 0x000000ffff059224 */ /* 0x000fc800010e0605 */
[----:B------:R-:W-:Y:S02]  /*e230*/  @!P1 IMAD.MOV.U32 R7, RZ, RZ, R5 ;  /* 0x000000ffff079224 */ /* 0x000fe400078e0005 */
[----:B------:R-:W-:-:S03]  /*e240*/  VIADD R5, R0, 0x40 ;  /* 0x0000004000057836 */ /* 0x000fc60000000000 */
[----:B------:R0:W-:Y:S02]  /*e250*/  @!P1 LDGSTS.E.BYPASS.LTC128B.128 [R10+0x1dc00], desc[UR46][R6.64], !P0 ;  /* 0x1dc00000060a9fae */ /* 0x0001e4000c101d6e */
[----:B------:R-:W-:Y:S02]  /*e260*/  ISETP.GE.AND P1, PT, R5, R3, PT ;  /* 0x000000030500720c */ /* 0x000fe40003f26270 */
[----:B------:R-:W-:Y:S04]  /*e270*/  SHFL.IDX PT, R5, R4, 0x4, 0x181f ;  /* 0x00981f0004057f89 */ /* 0x000fe800000e0000 */
[----:B0-----:R-:W0:Y:S07]  /*e280*/  SHFL.IDX PT, R6, R2, 0x4, 0x181f ;  /* 0x00981f0002067f89 */ /* 0x001e2e00000e0000 */
[----:B0-----:R-:W-:-:S05]  /*e290*/  @!P1 IADD3 R6, P2, R17, R6, RZ ;  /* 0x0000000611069210 */ /* 0x001fca0007f5e0ff */
[----:B------:R-:W-:-:S05]  /*e2a0*/  @!P1 IMAD.X R5, RZ, RZ, R5, P2 ;  /* 0x000000ffff059224 */ /* 0x000fca00010e0605 */
[----:B------:R-:W-:Y:S01]  /*e2b0*/  @!P1 MOV R7, R5 ;  /* 0x0000000500079202 */ /* 0x000fe20000000f00 */
[----:B------:R-:W-:-:S04]  /*e2c0*/  VIADD R5, R0, 0x50 ;  /* 0x0000005000057836 */ /* 0x000fc80000000000 */
        /* <DEDUP_REMOVED lines=8> */
[----:B------:R0:W-:Y:S02]  /*e350*/  @!P1 LDGSTS.E.BYPASS.LTC128B.128 [R10+0x1ec00], desc[UR46][R6.64], !P0 ;  /* 0x1ec00000060a9fae */ /* 0x0001e4000c101d6e */
[----:B------:R-:W-:Y:S02]  /*e360*/  ISETP.GE.AND P1, PT, R5, R3, PT ;  /* 0x000000030500720c */ /* 0x000fe40003f26270 */
[----:B------:R-:W-:Y:S04]  /*e370*/  SHFL.IDX PT, R5, R4, 0x6, 0x181f ;  /* 0x00d81f0004057f89 */ /* 0x000fe800000e0000 */
[----:B------:R-:W-:Y:S04]  /*e380*/  SHFL.IDX PT, R4, R4, 0x7, 0x181f ;  /* 0x00f81f0004047f89 */ /* 0x000fe800000e0000 */
[----:B0-----:R-:W0:Y:S04]  /*e390*/  SHFL.IDX PT, R6, R2, 0x6, 0x181f ;  /* 0x00d81f0002067f89 */ /* 0x001e2800000e0000 */
[----:B------:R-:W1:Y:S01]  /*e3a0*/  SHFL.IDX PT, R2, R2, 0x7, 0x181f ;  /* 0x00f81f0002027f89 */ /* 0x000e6200000e0000 */
[----:B0-----:R-:W-:-:S05]  /*e3b0*/  @!P1 IADD3 R6, P2, R17, R6, RZ ;  /* 0x0000000611069210 */ /* 0x001fca0007f5e0ff */
[----:B------:R-:W-:-:S04]  /*e3c0*/  @!P1 IMAD.X R5, RZ, RZ, R5, P2 ;  /* 0x000000ffff059224 */ /* 0x000fc800010e0605 */
[----:B------:R-:W-:-:S05]  /*e3d0*/  @!P1 IMAD.MOV.U32 R7, RZ, RZ, R5 ;  /* 0x000000ffff079224 */ /* 0x000fca00078e0005 */
[----:B-1----:R0:W-:Y:S02]  /*e3e0*/  @!P1 LDGSTS.E.BYPASS.LTC128B.128 [R10+0x1f400], desc[UR46][R6.64], !P0 ;  /* 0x1f400000060a9fae */ /* 0x0021e4000c101d6e */
.L_x_5902:
[----:B------:R-:W-:-:S04]  /*e3f0*/  IADD3 R0, R0, 0x70, RZ ;  /* 0x0000007000007810 */ /* 0x000fc80007ffe0ff */
[----:B------:R-:W-:-:S13]  /*e400*/  ISETP.GE.AND P1, PT, R0, R3, PT ;  /* 0x000000030000720c */ /* 0x000fda0003f26270 */
[----:B------:R-:W-:-:S05]  /*e410*/  @!P1 IADD3 R2, P2, R17, R2, RZ ;  /* 0x0000000211029210 */ /* 0x000fca0007f5e0ff */
[----:B------:R-:W-:-:S05]  /*e420*/  @!P1 IMAD.X R3, RZ, RZ, R4, P2 ;  /* 0x000000ffff039224 */ /* 0x000fca00010e0604 */
[----:B------:R-:W-:Y:S01]  /*e430*/  @!PT LDS RZ, [RZ] ;  /* 0x00000000fffff984 */ /* 0x000fe20000000800 */
[----:B------:R-:W-:Y:S01]  /*e440*/  @!PT LDS RZ, [RZ] ;  /* 0x00000000fffff984 */ /* 0x000fe20000000800 */
[----:B------:R-:W-:Y:S01]  /*e450*/  @!PT LDS RZ, [RZ] ;  /* 0x00000000fffff984 */ /* 0x000fe20000000800 */
[----:B------:R1:W-:Y:S01]  /*e460*/  @!P1 LDGSTS.E.BYPASS.LTC128B.128 [R10+0x1fc00], desc[UR46][R2.64], !P0 ;  /* 0x1fc00000020a9fae */ /* 0x0003e2000c101d6e */
[----:B------:R-:W-:Y:S01]  /*e470*/  NOP ;  /* 0x0000000000007918 */ /* 0x000fe20000000000 */
[----:B------:R-:W-:Y:S02]  /*e480*/  SYNCS.ARRIVE.TRANS64.RED.A0T1 RZ, [UR41+0x2e800], RZ ;  /* 0x02e800ffffff79a7 */ /* 0x000fe40008200429 */
[----:B------:R-:W-:Y:S01]  /*e490*/  ARRIVES.LDGSTSBAR.64.TRANSCNT [UR41+0x2e800] ;  /* 0x02e80000ff0079b0 */ /* 0x000fe20008000aa9 */
[----:B------:R-:W-:Y:S01]  /*e4a0*/  NOP ;  /* 0x0000000000007918 */ /* 0x000fe20000000000 */
[----:B------:R-:W-:Y:S01]  /*e4b0*/  ULOP3.LUT UR4, UR48, 0x1, URZ, 0xc, !UPT ;  /* 0x0000000130047892 */ /* 0x000fe2000f8e0c3f */
[----:B------:R-:W-:Y:S05]  /*e4c0*/  SYNCS.ARRIVE.TRANS64.A1T0 RZ, [UR41+0x2e800], RZ ;  /* 0x02e800ffffff79a7 */ /* 0x000fea0008100029 */
[----:B------:R-:W-:-:S05]  /*e4d0*/  IMAD.U32 R0, RZ, RZ, UR4 ;  /* 0x00000004ff007e24 */ /* 0x000fca000f8e00ff */
[----:B------:R-:W-:-:S04]  /*e4e0*/  SHF.L.U32 R0, R0, 0x1f, RZ ;  /* 0x0000001f00007819 */ /* 0x000fc800000006ff */
[----:B------:R-:W2:Y:S02]  /*e4f0*/  SYNCS.PHASECHK.TRANS64.TRYWAIT P0, [UR41+0x2e820], R0 ;  /* 0x02e82000ff0075a7 */ /* 0x000ea40008000169 */
[----:B-12---:R-:W-:Y:S05]  /*e500*/  @!P0 BRA `(.L_x_5836) ;  /* 0x0000002800a48947 */ /* 0x006fea0003800000 */
.L_x_5903:
[----:B------:R-:W-:-:S06]  /*e510*/  UISETP.GE.AND UP0, UPT, UR40, 0xe1, UPT ;  /* 0x000000e12800788c */ /* 0x000fcc000bf06270 */
[----:B------:R-:W-:-:S13]  /*e520*/  PLOP3.LUT P0, PT, PT, PT, UP0, 0x80, 0x0 ;  /* 0x000000000000781c */ /* 0x000fda0003f0f008 */
[----:B------:R-:W-:Y:S05]  /*e530*/  @!P0 BRA `(.L_x_5837) ;  /* 0x00000010001c8947 */ /* 0x000fea0003800000 */
[----:B-1----:R1:W5:Y:S01]  /*e540*/  LDL.LU R0, [R1+0x4] ;  /* 0x0000040001007983 */ /* 0x0023620000300800 */
[----:B------:R-:W-:-:S03]  /*e550*/  UIADD3 UR4, UR39, -0x2, URZ ;  /* 0xfffffffe27047890 */ /* 0x000fc6000fffe03f */
[----:B0-----:R1:W5:Y:S03]  /*e560*/  LDL.LU R6, [R1] ;  /* 0x0000000001067983 */ /* 0x0013660000300800 */
[----:B------:R-:W-:-:S07]  /*e570*/  IMAD.U32 R17, RZ, RZ, UR4 ;  /* 0x00000004ff117e24 */ /* 0x000fce000f8e00ff */
.L_x_5857:
[----:B------:R-:W2:Y:S01]  /*e580*/  LDL R4, [R1+0x8] ;  /* 0x0000080001047983 */ /* 0x000ea20000100800 */
[----:B-----5:R-:W-:Y:S01]  /*e590*/  VIADD R3, R6, 0x1 ;  /* 0x0000000106037836 */ /* 0x020fe20000000000 */
[----:B------:R-:W-:Y:S04]  /*e5a0*/  BSSY B0, `(.L_x_5838) ;  /* 0x000006c000007945 */ /* 0x000fe80003800000 */
[----:B------:R-:W-:-:S04]  /*e5b0*/  ISETP.NE.AND P0, PT, R3, 0x2, PT ;  /* 0x000000020300780c */ /* 0x000fc80003f05270 */
[----:B------:R-:W-:Y:S02]  /*e5c0*/  SEL R2, RZ, 0x1, P0 ;  /* 0x00000001ff027807 */ /* 0x000fe40000000000 */
        /* <DEDUP_REMOVED lines=17> */
[----:B------:R-:W-:-:S04]  /*e6e0*/  @P0 SHF.R.U32.HI R2, RZ, R3, R4 ;  /* 0x00000003ff020219 */ /* 0x000fc80000011604 */
[----:B------:R-:W-:-:S05]  /*e6f0*/  IADD3 R3, -R2, RZ, RZ ;  /* 0x000000ff02037210 */ /* 0x000fca0007ffe1ff */
        /* <DEDUP_REMOVED lines=10> */
.L_x_5840:
[----:B0-----:R-:W-:Y:S01]  /*e7a0*/  LEA R4, R9, UR41, 0x3 ;  /* 0x0000002909047c11 */ /* 0x001fe2000f8e18ff */
[----:B------:R-:W0:Y:S01]  /*e7b0*/  S2R R2, SR_TID.X ;  /* 0x0000000000027919 */ /* 0x000e220000002100 */
[----:B------:R-:W-:Y:S01]  /*e7c0*/  SHF.L.U32 R3, R8, 0x1f, RZ ;  /* 0x0000001f08037819 */ /* 0x000fe200000006ff */
[----:B------:R-:W-:Y:S03]  /*e7d0*/  BSSY B1, `(.L_x_5841) ;  /* 0x0000005000017945 */ /* 0x000fe60003800000 */
[----:B------:R-:W2:Y:S01]  /*e7e0*/  SYNCS.PHASECHK.TRANS64.TRYWAIT P0, [R4+URZ+0x2e880], R3 ;  /* 0x02e88003040075a7 */ /* 0x000ea2000800017f */
[----:B0-----:R-:W-:-:S04]  /*e7f0*/  LOP3.LUT R2, R2, 0x7f, RZ, 0xc0, !PT ;  /* 0x0000007f02027812 */ /* 0x001fc800078ec0ff */
[----:B------:R-:W-:Y:S01]  /*e800*/  ISETP.NE.AND P1, PT, R2, RZ, PT ;  /* 0x000000ff0200720c */ /* 0x000fe20003f25270 */
[----:B--2---:R-:W-:-:S12]  /*e810*/  @!P0 BRA `(.L_x_5842) ;  /* 0x0000002400f88947 */ /* 0x004fd80003800000 */
.L_x_5904:
[----:B------:R-:W-:Y:S05]  /*e820*/  BSYNC B1 ;  /* 0x0000000000017941 */ /* 0x000fea0003800000 */
.L_x_5841:
        /* <DEDUP_REMOVED lines=9> */
.L_x_5844:
[----:B------:R-:W-:Y:S05]  /*e8c0*/  BSYNC B1 ;  /* 0x0000000000017941 */ /* 0x000fea0003800000 */
.L_x_5843:
[----:B------:R-:W2:Y:S01]  /*e8d0*/  LDL R2, [R1] ;  /* 0x0000000001027983 */ /* 0x000ea20000100800 */
[----:B------:R-:W-:Y:S01]  /*e8e0*/  IMAD.MOV.U32 R9, RZ, RZ, RZ ;  /* 0x000000ffff097224 */ /* 0x000fe200078e00ff */
[----:B------:R-:W-:Y:S01]  /*e8f0*/  UIADD3 UR4, UP0, UR52, 0x470, URZ ;  /* 0x0000047034047890 */ /* 0x000fe2000ff1e03f */
[----:B------:R-:W-:Y:S01]  /*e900*/  IMAD.U32 R5, RZ, RZ, UR41 ;  /* 0x00000029ff057e24 */ /* 0x000fe2000f8e00ff */
[----:B------:R-:W-:Y:S01]  /*e910*/  PLOP3.LUT P0, PT, PT, PT, PT, 0x80, 0x0 ;  /* 0x000000000000781c */ /* 0x000fe20003f0f070 */
[----:B------:R-:W-:Y:S01]  /*e920*/  UMOV UR6, 0x0 ;  /* 0x0000000000067882 */ /* 0x000fe20000000000 */
[----:B------:R-:W-:Y:S01]  /*e930*/  R2UR UR10, R9 ;  /* 0x00000000090a72ca */ /* 0x000fe200000e0000 */
[----:B------:R-:W-:Y:S01]  /*e940*/  UIADD3.X UR5, URZ, UR53, URZ, UP0, !UPT ;  /* 0x000000353f057290 */ /* 0x000fe200087fe43f */
[----:B------:R-:W-:Y:S01]  /*e950*/  UMOV UR7, 0x14f00000 ;  /* 0x14f0000000077882 */ /* 0x000fe20000000000 */
[----:B--2---:R-:W-:Y:S02]  /*e960*/  IMAD R2, R2, 0x7000, R5 ;  /* 0x0000700002027824 */ /* 0x004fe400078e0205 */
[----:B------:R-:W-:-:S02]  /*e970*/  IMAD R5, R7, 0xe0, RZ ;  /* 0x000000e007057824 */ /* 0x000fc400078e02ff */
[----:B------:R-:W-:Y:S02]  /*e980*/  VIADD R7, R4, 0x2e870 ;  /* 0x0002e87004077836 */ /* 0x000fe40000000000 */
[----:B------:R-:W-:-:S07]  /*e990*/  VIADD R8, R2, 0xe400 ;  /* 0x0000e40002087836 */ /* 0x000fce0000000000 */
.L_x_5845:
        /* <DEDUP_REMOVED lines=13> */
.L_x_5905:
[----:B------:R-:W-:Y:S05]  /*ea70*/  BSYNC B1 ;  /* 0x0000000000017941 */ /* 0x000fea0003800000 */
.L_x_5846:
[----:B------:R-:W-:Y:S01]  /*ea80*/  BSSY B1, `(.L_x_5848) ;  /* 0x000000b000017945 */ /* 0x000fe20003800000 */
[----:B------:R-:W-:Y:S01]  /*ea90*/  MOV R10, 0x0 ;  /* 0x00000000000a7802 */ /* 0x000fe20000000f00 */
[----:B------:R-:W-:Y:S02]  /*eaa0*/  IMAD.MOV.U32 R11, RZ, RZ, 0x14f00000 ;  /* 0x14f00000ff0b7424 */ /* 0x000fe400078e00ff */
        /* <DEDUP_REMOVED lines=8> */
.L_x_5849:
[----:B------:R-:W-:Y:S05]  /*eb30*/  BSYNC B1 ;  /* 0x0000000000017941 */ /* 0x000fea0003800000 */
.L_x_5848:
[----:B------:R-:W-:Y:S01]  /*eb40*/  R2UR UR10, R9 ;  /* 0x00000000090a72ca */ /* 0x000fe200000e0000 */
[----:B------:R-:W-:Y:S01]  /*eb50*/  UIADD3 UR4, UP0, UR52, 0x370, URZ ;  /* 0x0000037034047890 */ /* 0x000fe2000ff1e03f */
[----:B------:R-:W-:Y:S01]  /*eb60*/  R2UR UR6, R10 ;  /* 0x000000000a0672ca */ /* 0x000fe200000e0000 */
[----:B------:R-:W-:Y:S01]  /*eb70*/  VIADD R2, R2, 0x20400 ;  /* 0x0002040002027836 */ /* 0x000fe20000000000 */
[----:B------:R-:W-:Y:S01]  /*eb80*/  R2UR UR7, R11 ;  /* 0x000000000b0772ca */ /* 0x000fe200000e0000 */
[----:B0-2---:R-:W-:Y:S01]  /*eb90*/  VIADD R4, R4, 0x2e830 ;  /* 0x0002e83004047836 */ /* 0x005fe20000000000 */
[----:B------:R-:W-:Y:S01]  /*eba0*/  PLOP3.LUT P0, PT, PT, PT, PT, 0x80, 0x0 ;  /* 0x000000000000781c */ /* 0x000fe20003f0f070 */
[----:B------:R-:W-:-:S12]  /*ebb0*/  UIADD3.X UR5, URZ, UR53, URZ, UP0, !UPT ;  /* 0x000000353f057290 */ /* 0x000fd800087fe43f */
.L_x_5850:
        /* <DEDUP_REMOVED lines=10> */
.L_x_5839:
[----:B------:R-:W-:Y:S05]  /*ec60*/  BSYNC B0 ;  /* 0x0000000000007941 */ /* 0x000fea0003800000 */
.L_x_5838:
[----:B------:R-:W-:-:S06]  /*ec70*/  UISETP.NE.AND UP0, UPT, UR42, 0x3, UPT ;  /* 0x000000032a00788c */ /* 0x000fcc000bf05270 */
[----:B------:R-:W-:-:S13]  /*ec80*/  PLOP3.LUT P0, PT, PT, PT, UP0, 0x80, 0x0 ;  /* 0x000000000000781c */ /* 0x000fda0003f0f008 */
[----:B------:R-:W-:Y:S05]  /*ec90*/  @!P0 BRA `(.L_x_5851) ;  /* 0x0000000000048947 */ /* 0x000fea0003800000 */
[----:B------:R-:W-:Y:S01]  /*eca0*/  BPT.TRAP 0x1 ;  /* 0x000000040000795c */ /* 0x000fe20000300000 */
.L_x_5851:
        /* <DEDUP_REMOVED lines=8> */
.L_x_5906:
[----:B------:R-:W-:Y:S05]  /*ed30*/  BSYNC B0 ;  /* 0x0000000000007941 */ /* 0x000fea0003800000 */
.L_x_5852:
[----:B------:R-:W-:Y:S05]  /*ed40*/  @!P1 BRA `(.L_x_5854) ;  /* 0x0000000000049947 */ /* 0x000fea0003800000 */
[----:B------:R-:W-:Y:S01]  /*ed50*/  BPT.TRAP 0x1 ;  /* 0x000000040000795c */ /* 0x000fe20000300000 */
.L_x_5854:
[----:B------:R-:W-:Y:S01]  /*ed60*/  SHF.L.U32 R0, R0, 0x1f, RZ ;  /* 0x0000001f00007819 */ /* 0x000fe200000006ff */
[----:B0-----:R-:W-:-:S03]  /*ed70*/  IMAD R2, R6, 0x7000, RZ ;  /* 0x0000700006027824 */ /* 0x001fc600078e02ff */
[----:B------:R-:W0:Y:S02]  /*ed80*/  SYNCS.PHASECHK.TRANS64.TRYWAIT P0, [R19+URZ+0x2e860], R0 ;  /* 0x02e86000130075a7 */ /* 0x000e24000800017f */
[----:B0-----:R-:W-:Y:S05]  /*ed90*/  @!P0 BRA `(.L_x_5855) ;  /* 0x0000002000d48947 */ /* 0x001fea0003800000 */
.L_x_5907:
[----:B------:R-:W0:Y:S01]  /*eda0*/  LDL R13, [R1+0x14] ;  /* 0x00001400010d7983 */ /* 0x000e220000100800 */
[----:B------:R-:W-:Y:S01]  /*edb0*/  LOP3.LUT R4, R2, R18, RZ, 0xfc, !PT ;  /* 0x0000001202047212 */ /* 0x000fe200078efcff */
[----:B------:R-:W-:Y:S05]  /*edc0*/  WARPSYNC.ALL ;  /* 0x0000000000007948 */ /* 0x000fea0003800000 */
[----:B------:R-:W2:Y:S01]  /*edd0*/  S2R R3, SR_TID.X ;  /* 0x0000000000037919 */ /* 0x000ea20000002100 */
[----:B------:R-:W-:Y:S01]  /*ede0*/  IMAD.U32 R12, RZ, RZ, UR41 ;  /* 0x00000029ff0c7e24 */ /* 0x000fe2000f8e00ff */
[----:B------:R-:W3:Y:S03]  /*edf0*/  LDSM.16.MT88.4 R4, [R4+UR41+0xe400] ;  /* 0x00e400290404783b */ /* 0x000ee60008004200 */
[----:B------:R-:W-:Y:S01]  /*ee00*/  VIADD R12, R12, 0x400 ;  /* 0x000004000c0c7836 */ /* 0x000fe20000000000 */
[----:B--2---:R-:W-:Y:S01]  /*ee10*/  LOP3.LUT P0, RZ, R3, 0x4, RZ, 0xc0, !PT ;  /* 0x0000000403ff7812 */ /* 0x004fe2000780c0ff */
[----:B------:R-:W-:-:S05]  /*ee20*/  IMAD.MOV.U32 R3, RZ, RZ, 0x40 ;  /* 0x00000040ff037424 */ /* 0x000fca00078e00ff */
[----:B------:R-:W-:-:S04]  /*ee30*/  SEL R3, R3, 0xffffffc0, !P0 ;  /* 0xffffffc003037807 */ /* 0x000fc80004000000 */
[----:B------:R-:W-:Y:S02]  /*ee40*/  IADD3 R3, R3, R18, RZ ;  /* 0x0000001203037210 */ /* 0x000fe40007ffe0ff */
[C-C-:B---3--:R-:W-:Y:S02]  /*ee50*/  PRMT R8, R4.reuse, 0x6420, R5.reuse ;  /* 0x0000642004087816 */ /* 0x148fe40000000005 */
[----:B------:R-:W-:Y:S02]  /*ee60*/  IADD3 R3, R3, UR41, R2 ;  /* 0x0000002903037c10 */ /* 0x000fe4000fffe002 */
[----:B------:R-:W-:Y:S02]  /*ee70*/  PRMT R9, R4, 0x7531, R5 ;  /* 0x0000753104097816 */ /* 0x000fe40000000005 */
[C-C-:B------:R-:W-:Y:S02]  /*ee80*/  PRMT R10, R6.reuse, 0x6420, R7.reuse ;  /* 0x00006420060a7816 */ /* 0x140fe40000000007 */
[----:B------:R-:W-:-:S02]  /*ee90*/  PRMT R11, R6, 0x7531, R7 ;  /* 0x00007531060b7816 */ /* 0x000fc40000000007 */
[----:B------:R-:W2:Y:S01]  /*eea0*/  LDSM.16.MT88.4 R4, [R3+0xe400] ;  /* 0x00e400000304783b */ /* 0x000ea20000004200 */
[----:B0-----:R-:W-:-:S05]  /*eeb0*/  IADD3 R0, R12, R2, R13 ;  /* 0x000000020c007210 */ /* 0x001fca0007ffe00d */
[----:B------:R2:W-:Y:S02]  /*eec0*/  STSM.16.M88.4 [R0], R8 ;  /* 0x0000000800007844 */ /* 0x0005e40000000200 */
[C-C-:B--2---:R-:W-:Y:S02]  /*eed0*/  PRMT R8, R4.reuse, 0x6420, R5.reuse ;  /* 0x0000642004087816 */ /* 0x144fe40000000005 */
[----:B------:R-:W-:Y:S01]  /*eee0*/  PRMT R9, R4, 0x7531, R5 ;  /* 0x0000753104097816 */ /* 0x000fe20000000005 */
[----:B------:R-:W-:Y:S01]  /*eef0*/  VIADD R4, R2, 0x1000 ;  /* 0x0000100002047836 */ /* 0x000fe20000000000 */
[C-C-:B------:R-:W-:Y:S02]  /*ef00*/  PRMT R10, R6.reuse, 0x6420, R7.reuse ;  /* 0x00006420060a7816 */ /* 0x140fe40000000007 */
[----:B------:R-:W-:Y:S02]  /*ef10*/  PRMT R11, R6, 0x7531, R7 ;  /* 0x00007531060b7816 */ /* 0x000fe40000000007 */
[----:B------:R-:W-:-:S03]  /*ef20*/  LOP3.LUT R4, R4, R18, RZ, 0xfc, !PT ;  /* 0x0000001204047212 */ /* 0x000fc600078efcff */
[----:B------:R-:W-:Y:S04]  /*ef30*/  STSM.16.M88.4 [R0+0x800], R8 ;  /* 0x0008000800007844 */ /* 0x000fe80000000200 */
[----:B------:R-:W0:Y:S02]  /*ef40*/  LDSM.16.MT88.4 R4, [R4+UR41+0xe400] ;  /* 0x00e400290404783b */ /* 0x000e240008004200 */
[C-C-:B0-----:R-:W-:Y:S02]  /*ef50*/  PRMT R12, R4.reuse, 0x6420, R5.reuse ;  /* 0x00006420040c7816 */ /* 0x141fe40000000005 */
[----:B------:R-:W-:Y:S02]  /*ef60*/  PRMT R13, R4, 0x7531, R5 ;  /* 0x00007531040d7816 */ /* 0x000fe40000000005 */
[----:B------:R-:W-:-:S02]  /*ef70*/  PRMT R14, R6, 0x6420, R7 ;  /* 0x00006420060e7816 */ /* 0x000fc40000000007 */
[----:B------:R-:W-:Y:S02]  /*ef80*/  PRMT R15, R6, 0x7531, R7 ;  /* 0x00007531060f7816 */ /* 0x000fe40000000007 */
[----:B------:R-:W0:Y:S04]  /*ef90*/  LDSM.16.MT88.4 R4, [R3+0xf400] ;  /* 0x00f400000304783b */ /* 0x000e280000004200 */
[----:B------:R-:W-:Y:S01]  /*efa0*/  STSM.16.M88.4 [R0+0x1000], R12 ;  /* 0x0010000c00007844 */ /* 0x000fe20000000200 */
[C-C-:B0-----:R-:W-:Y:S02]  /*efb0*/  PRMT R8, R4.reuse, 0x6420, R5.reuse ;  /* 0x0000642004087816 */ /* 0x141fe40000000005 */
[----:B------:R-:W-:Y:S01]  /*efc0*/  PRMT R9, R4, 0x7531, R5 ;  /* 0x0000753104097816 */ /* 0x000fe20000000005 */
[----:B------:R-:W-:Y:S01]  /*efd0*/  VIADD R4, R2, 0x2000 ;  /* 0x0000200002047836 */ /* 0x000fe20000000000 */
[----:B------:R-:W-:-:S02]  /*efe0*/  PRMT R10, R6, 0x6420, R7 ;  /* 0x00006420060a7816 */ /* 0x000fc40000000007 */
        /* <DEDUP_REMOVED lines=39> */
[----:B------:R-:W-:Y:S02]  /*f260*/  PRMT R9, R4, 0x7531, R5 ;  /* 0x0000753104097816 */ /* 0x000fe40000000005 */
[C---:B------:R-:W-:Y:S01]  /*f270*/  IADD3 R4, R2.reuse, 0x5000, RZ ;  /* 0x0000500002047810 */ /* 0x040fe20007ffe0ff */
[----:B------:R-:W-:Y:S01]  /*f280*/  VIADD R2, R2, 0x6000 ;  /* 0x0000600002027836 */ /* 0x000fe20000000000 */
[----:B------:R-:W-:-:S02]  /*f290*/  PRMT R10, R6, 0x6420, R7 ;  /* 0x00006420060a7816 */ /* 0x000fc40000000007 */
[----:B------:R-:W-:Y:S02]  /*f2a0*/  PRMT R11, R6, 0x7531, R7 ;  /* 0x00007531060b7816 */ /* 0x000fe40000000007 */
[-C--:B------:R-:W-:Y:S02]  /*f2b0*/  LOP3.LUT R4, R4, R18.reuse, RZ, 0xfc, !PT ;  /* 0x0000001204047212 */ /* 0x080fe400078efcff */
[----:B------:R-:W-:Y:S01]  /*f2c0*/  LOP3.LUT R2, R2, R18, RZ, 0xfc, !PT ;  /* 0x0000001202027212 */ /* 0x000fe200078efcff */
[----:B------:R-:W-:Y:S04]  /*f2d0*/  STSM.16.M88.4 [R0+0x4800], R8 ;  /* 0x0048000800007844 */ /* 0x000fe80000000200 */
[----:B------:R-:W0:Y:S02]  /*f2e0*/  LDSM.16.MT88.4 R4, [R4+UR41+0xe400] ;  /* 0x00e400290404783b */ /* 0x000e240008004200 */
[----:B0-----:R-:W-:-:S02]  /*f2f0*/  PRMT R12, R4, 0x6420, R5 ;  /* 0x00006420040c7816 */ /* 0x001fc40000000005 */
[----:B------:R-:W-:Y:S02]  /*f300*/  PRMT R13, R4, 0x7531, R5 ;  /* 0x00007531040d7816 */ /* 0x000fe40000000005 */
[C-C-:B------:R-:W-:Y:S02]  /*f310*/  PRMT R14, R6.reuse, 0x6420, R7.reuse ;  /* 0x00006420060e7816 */ /* 0x140fe40000000007 */
[----:B------:R-:W-:Y:S02]  /*f320*/  PRMT R15, R6, 0x7531, R7 ;  /* 0x00007531060f7816 */ /* 0x000fe40000000007 */
[----:B------:R-:W0:Y:S04]  /*f330*/  LDSM.16.MT88.4 R4, [R3+0x13400] ;  /* 0x013400000304783b */ /* 0x000e280000004200 */
[----:B------:R-:W-:Y:S01]  /*f340*/  STSM.16.M88.4 [R0+0x5000], R12 ;  /* 0x0050000c00007844 */ /* 0x000fe20000000200 */
[----:B0-----:R-:W-:-:S02]  /*f350*/  PRMT R8, R4, 0x6420, R5 ;  /* 0x0000642004087816 */ /* 0x001fc40000000005 */
[----:B------:R-:W-:Y:S02]  /*f360*/  PRMT R9, R4, 0x7531, R5 ;  /* 0x0000753104097816 */ /* 0x000fe40000000005 */
[C-C-:B------:R-:W-:Y:S02]  /*f370*/  PRMT R10, R6.reuse, 0x6420, R7.reuse ;  /* 0x00006420060a7816 */ /* 0x140fe40000000007 */
[----:B------:R-:W-:-:S05]  /*f380*/  PRMT R11, R6, 0x7531, R7 ;  /* 0x00007531060b7816 */ /* 0x000fca0000000007 */
[----:B------:R-:W-:Y:S04]  /*f390*/  STSM.16.M88.4 [R0+0x5800], R8 ;  /* 0x0058000800007844 */ /* 0x000fe80000000200 */
[----:B------:R-:W0:Y:S02]  /*f3a0*/  LDSM.16.MT88.4 R4, [R2+UR41+0xe400] ;  /* 0x00e400290204783b */ /* 0x000e240008004200 */
        /* <DEDUP_REMOVED lines=19> */
.L_x_5856:
[----:B--2---:R-:W2:Y:S01]  /*f4e0*/  S2R R0, SR_TID.X ;  /* 0x0000000000007919 */ /* 0x004ea20000002100 */
[----:B0-----:R0:W-:Y:S01]  /*f4f0*/  SYNCS.ARRIVE.TRANS64.A1T0 RZ, [R19+URZ+0x2e850], RZ ;  /* 0x02e850ff13ff79a7 */ /* 0x0011e2000810003f */
[----:B------:R3:W5:Y:S01]  /*f500*/  LDL R6, [R1] ;  /* 0x0000000001067983 */ /* 0x0007620000100800 */
[----:B--2---:R-:W-:Y:S01]  /*f510*/  LOP3.LUT R0, R0, 0x7f, RZ, 0xc0, !PT ;  /* 0x0000007f00007812 */ /* 0x004fe200078ec0ff */
[----:B------:R-:W-:Y:S03]  /*f520*/  BAR.SYNC.DEFER_BLOCKING 0x2, 0x80 ;  /* 0x0082000000007b1d */ /* 0x000fe60000010000 */
[----:B------:R-:W-:-:S03]  /*f530*/  ISETP.NE.AND P0, PT, R0, RZ, PT ;  /* 0x000000ff0000720c */ /* 0x000fc60003f05270 */
[----:B------:R3:W5:Y:S10]  /*f540*/  LDL R0, [R1+0x4] ;  /* 0x0000040001007983 */ /* 0x0007740000100800 */
[----:B0-----:R-:W-:-:S05]  /*f550*/  @!P0 VIADD R19, R19, 0x2e880 ;  /* 0x0002e88013138836 */ /* 0x001fca0000000000 */
[----:B------:R-:W-:-:S04]  /*f560*/  @!P0 PRMT R19, RZ, 0x654, R19 ;  /* 0x00000654ff138816 */ /* 0x000fc80000000013 */
[----:B------:R3:W-:Y:S01]  /*f570*/  @!P0 SYNCS.ARRIVE.TRANS64.RED.A1T0 RZ, [R19+URZ], RZ ;  /* 0x000000ff13ff89a7 */ /* 0x0007e2000810043f */
[C---:B------:R-:W-:Y:S01]  /*f580*/  ISETP.GT.AND P0, PT, R17.reuse, RZ, PT ;  /* 0x000000ff1100720c */ /* 0x040fe20003f04270 */
[----:B------:R-:W-:-:S12]  /*f590*/  VIADD R17, R17, 0xffffffff ;  /* 0xffffffff11117836 */ /* 0x000fd80000000000 */
[----:B---3--:R-:W-:Y:S05]  /*f5a0*/  @P0 BRA `(.L_x_5857) ;  /* 0xffffffec00f40947 */ /* 0x008fea000383ffff */
.L_x_5837:
[----:B------:R-:W-:-:S06]  /*f5b0*/  UISETP.NE.AND UP0, UPT, UR42, 0x3, UPT ;  /* 0x000000032a00788c */ /* 0x000fcc000bf05270 */
[----:B------:R-:W-:-:S13]  /*f5c0*/  PLOP3.LUT P0, PT, PT, PT, UP0, 0x80, 0x0 ;  /* 0x000000000000781c */ /* 0x000fda0003f0f008 */
[----:B------:R-:W-:Y:S05]  /*f5d0*/  @!P0 BRA `(.L_x_5858) ;  /* 0x0000000000048947 */ /* 0x000fea0003800000 */
[----:B------:R-:W-:Y:S01]  /*f5e0*/  BPT.TRAP 0x1 ;  /* 0x000000040000795c */ /* 0x000fe20000300000 */
.L_x_5858:
[----:B-1----:R-:W2:Y:S04]  /*f5f0*/  LDL R2, [R1+0x4] ;  /* 0x0000040001027983 */ /* 0x002ea80000100800 */
[----:B-----5:R-:W3:Y:S01]  /*f600*/  LDL R0, [R1] ;  /* 0x0000000001007983 */ /* 0x020ee20000100800 */
[----:B------:R-:W-:Y:S01]  /*f610*/  BSSY B0, `(.L_x_5859) ;  /* 0x0000008000007945 */ /* 0x000fe20003800000 */
[----:B--2---:R-:W-:-:S04]  /*f620*/  LOP3.LUT R3, R2, 0x1, RZ, 0x3c, !PT ;  /* 0x0000000102037812 */ /* 0x004fc800078e3cff */
[----:B------:R-:W-:Y:S02]  /*f630*/  SHF.L.U32 R3, R3, 0x1f, RZ ;  /* 0x0000001f03037819 */ /* 0x000fe400000006ff */
[----:B---3--:R-:W-:-:S04]  /*f640*/  LEA R16, R0, UR41, 0x3 ;  /* 0x0000002900107c11 */ /* 0x008fc8000f8e18ff */
[----:B------:R-:W1:Y:S01]  /*f650*/  SYNCS.PHASECHK.TRANS64.TRYWAIT P0, [R16+URZ+0x2e870], R3 ;  /* 0x02e87003100075a7 */ /* 0x000e62000800017f */
[----:B------:R-:W-:-:S05]  /*f660*/  IMAD.U32 R0, RZ, RZ, UR49 ;  /* 0x00000031ff007e24 */ /* 0x000fca000f8e00ff */
[----:B------:R-:W-:Y:S01]  /*f670*/  ISETP.NE.AND P1, PT, R0, 0x3, PT ;  /* 0x000000030000780c */ /* 0x000fe20003f25270 */
[----:B-1----:R-:W-:-:S12]  /*f680*/  @!P0 BRA `(.L_x_5860) ;  /* 0x0000001800ac8947 */ /* 0x002fd80003800000 */
.L_x_5908:
[----:B------:R-:W-:Y:S05]  /*f690*/  BSYNC B0 ;  /* 0x0000000000007941 */ /* 0x000fea0003800000 */
.L_x_5859:
[----:B------:R-:W-:Y:S05]  /*f6a0*/  @!P1 BRA `(.L_x_5861) ;  /* 0x0000000000049947 */ /* 0x000fea0003800000 */
[----:B------:R-:W-:Y:S01]  /*f6b0*/  BPT.TRAP 0x1 ;  /* 0x000000040000795c */ /* 0x000fe20000300000 */
.L_x_5861:
[----:B------:R-:W1:Y:S02]  /*f6c0*/  LDL R0, [R1+0x4] ;  /* 0x0000040001007983 */ /* 0x000e640000100800 */
[----:B-1----:R-:W-:-:S04]  /*f6d0*/  SHF.L.U32 R3, R0, 0x1f, RZ ;  /* 0x0000001f00037819 */ /* 0x002fc800000006ff */
[----:B------:R-:W1:Y:S02]  /*f6e0*/  SYNCS.PHASECHK.TRANS64.TRYWAIT P0, [R16+URZ+0x2e860], R3 ;  /* 0x02e86003100075a7 */ /* 0x000e64000800017f */
[----:B-1----:R-:W-:Y:S05]  /*f6f0*/  @!P0 BRA `(.L_x_5862) ;  /* 0x0000001800a48947 */ /* 0x002fea0003800000 */
.L_x_5909:
[----:B------:R-:W2:Y:S04]  /*f700*/  LDL R17, [R1] ;  /* 0x0000000001117983 */ /* 0x000ea80000100800 */
[----:B------:R-:W3:Y:S01]  /*f710*/  LDL R12, [R1+0x14] ;  /* 0x00001400010c7983 */ /* 0x000ee20000100800 */
[----:B------:R-:W-:Y:S05]  /*f720*/  WARPSYNC.ALL ;  /* 0x0000000000007948 */ /* 0x000fea0003800000 */
[----:B------:R-:W4:Y:S01]  /*f730*/  S2R R8, SR_TID.X ;  /* 0x0000000000087919 */ /* 0x000f220000002100 */
[----:B0-----:R-:W-:Y:S01]  /*f740*/  IMAD.MOV.U32 R10, RZ, RZ, 0x40 ;  /* 0x00000040ff0a7424 */ /* 0x001fe200078e00ff */
[----:B----4-:R-:W-:-:S04]  /*f750*/  LOP3.LUT P0, RZ, R8, 0x4, RZ, 0xc0, !PT ;  /* 0x0000000408ff7812 */ /* 0x010fc8000780c0ff */
[----:B------:R-:W-:Y:S01]  /*f760*/  SEL R10, R10, 0xffffffc0, !P0 ;  /* 0xffffffc00a0a7807 */ /* 0x000fe20004000000 */
[----:B--2---:R-:W-:-:S05]  /*f770*/  IMAD R0, R17, 0x7000, RZ ;  /* 0x0000700011007824 */ /* 0x004fca00078e02ff */
[----:B------:R-:W-:-:S05]  /*f780*/  LOP3.LUT R2, R0, R18, RZ, 0xfc, !PT ;  /* 0x0000001200027212 */ /* 0x000fca00078efcff */
[----:B------:R-:W0:Y:S01]  /*f790*/  LDSM.16.MT88.4 R4, [R2+UR41+0xe400] ;  /* 0x00e400290204783b */ /* 0x000e220008004200 */
[----:B-1----:R-:W-:-:S05]  /*f7a0*/  VIADD R3, R2, UR41 ;  /* 0x0000002902037c36 */ /* 0x002fca0008000000 */
[----:B------:R-:W-:Y:S02]  /*f7b0*/  IADD3 R3, R10, R3, RZ ;  /* 0x000000030a037210 */ /* 0x000fe40007ffe0ff */
[C-C-:B0-----:R-:W-:Y:S02]  /*f7c0*/  PRMT R8, R4.reuse, 0x6420, R5.reuse ;  /* 0x0000642004087816 */ /* 0x141fe40000000005 */
[----:B------:R-:W-:Y:S02]  /*f7d0*/  PRMT R9, R4, 0x7531, R5 ;  /* 0x0000753104097816 */ /* 0x000fe40000000005 */
[C-C-:B------:R-:W-:Y:S02]  /*f7e0*/  PRMT R10, R6.reuse, 0x6420, R7.reuse ;  /* 0x00006420060a7816 */ /* 0x140fe40000000007 */
[----:B------:R-:W-:Y:S02]  /*f7f0*/  PRMT R11, R6, 0x7531, R7 ;  /* 0x00007531060b7816 */ /* 0x000fe40000000007 */
[----:B------:R-:W0:Y:S01]  /*f800*/  LDSM.16.MT88.4 R4, [R3+0xe400] ;  /* 0x00e400000304783b */ /* 0x000e220000004200 */
[----:B---3--:R-:W-:-:S05]  /*f810*/  IADD3 R0, R0, UR41, R12 ;  /* 0x0000002900007c10 */ /* 0x008fca000fffe00c */
[----:B------:R0:W-:Y:S02]  /*f820*/  STSM.16.M88.4 [R0+0x400], R8 ;  /* 0x0004000800007844 */ /* 0x0001e40000000200 */
[C-C-:B0-----:R-:W-:Y:S02]  /*f830*/  PRMT R8, R4.reuse, 0x6420, R5.reuse ;  /* 0x0000642004087816 */ /* 0x141fe40000000005 */
        /* <DEDUP_REMOVED lines=13> */
[----:B------:R-:W-:-:S02]  /*f910*/  PRMT R10, R6, 0x6420, R7 ;  /* 0x00006420060a7816 */ /* 0x000fc40000000007 */
        /* <DEDUP_REMOVED lines=70> */
.L_x_5863:
[----:B------:R-:W2:Y:S01]  /*fd80*/  LDL.LU R3, [R1+0x4] ;  /* 0x0000040001037983 */ /* 0x000ea20000300800 */
[----:B0-----:R-:W-:Y:S01]  /*fd90*/  SYNCS.ARRIVE.TRANS64.A1T0 RZ, [R16+URZ+0x2e850], RZ ;  /* 0x02e850ff10ff79a7 */ /* 0x001fe2000810003f */
[----:B-1----:R-:W0:Y:S01]  /*fda0*/  S2R R0, SR_TID.X ;  /* 0x0000000000007919 */ /* 0x002e220000002100 */
[----:B------:R-:W1:Y:S01]  /*fdb0*/  LDC R2, c[0x0][0xc34] ;  /* 0x00030d00ff027b82 */ /* 0x000e620000000800 */
[----:B0-----:R-:W-:-:S07]  /*fdc0*/  LOP3.LUT R0, R0, 0x7f, RZ, 0xc0, !PT ;  /* 0x0000007f00007812 */ /* 0x001fce00078ec0ff */
[----:B------:R-:W-:Y:S01]  /*fdd0*/  BAR.SYNC.DEFER_BLOCKING 0x2, 0x80 ;  /* 0x0082000000007b1d */ /* 0x000fe20000010000 */
[----:B------:R-:W-:Y:S01]  /*fde0*/  ISETP.NE.AND P0, PT, R0, RZ, PT ;  /* 0x000000ff0000720c */ /* 0x000fe20003f05270 */
[----:B------:R-:W-:-:S12]  /*fdf0*/  UIADD3 UR50, UR43, UR50, URZ ;  /* 0x000000322b327290 */ /* 0x000fd8000fffe03f */
[----:B------:R-:W-:-:S05]  /*fe00*/  @!P0 VIADD R0, R16, 0x2e880 ;  /* 0x0002e88010008836 */ /* 0x000fca0000000000 */
[----:B------:R-:W-:-:S04]  /*fe10*/  @!P0 PRMT R0, RZ, 0x654, R0 ;  /* 0x00000654ff008816 */ /* 0x000fc80000000000 */
[----:B------:R0:W-:Y:S02]  /*fe20*/  @!P0 SYNCS.ARRIVE.TRANS64.RED.A1T0 RZ, [R0+URZ], RZ ;  /* 0x000000ff00ff89a7 */ /* 0x0001e4000810043f */
[----:B0-----:R-:W-:Y:S01]  /*fe30*/  VIADD R0, R17, 0x1 ;  /* 0x0000000111007836 */ /* 0x001fe20000000000 */
[----:B-1----:R-:W-:-:S04]  /*fe40*/  ISETP.LE.AND P1, PT, R2, UR50, PT ;  /* 0x0000003202007c0c */ /* 0x002fc8000bf23270 */
[----:B------:R-:W-:-:S04]  /*fe50*/  ISETP.NE.AND P0, PT, R0, 0x2, PT ;  /* 0x000000020000780c */ /* 0x000fc80003f05270 */
[----:B------:R-:W-:Y:S02]  /*fe60*/  SEL R2, RZ, 0x1, P0 ;  /* 0x00000001ff027807 */ /* 0x000fe40000000000 */
[----:B------:R-:W-:-:S05]  /*fe70*/  SEL R0, R0, RZ, P0 ;  /* 0x000000ff00007207 */ /* 0x000fca0000000000 */
[----:B------:R0:W-:Y:S01]  /*fe80*/  STL [R1], R0 ;  /* 0x0000000001007387 */ /* 0x0001e20000100800 */
[----:B------:R-:W-:Y:S01]  /*fe90*/  UIADD3 UR48, UR48, 0x1, URZ ;  /* 0x0000000130307890 */ /* 0x000fe2000fffe03f */
[----:B--2---:R-:W-:-:S05]  /*fea0*/  LOP3.LUT R3, R3, R2, RZ, 0x3c, !PT ;  /* 0x0000000203037212 */ /* 0x004fca00078e3cff */
[----:B------:R0:W-:Y:S01]  /*feb0*/  STL [R1+0x4], R3 ;  /* 0x0000040301007387 */ /* 0x0001e20000100800 */
[----:B------:R-:W-:Y:S05]  /*fec0*/  @!P1 BRA `(.L_x_5864) ;  /* 0xffffffcc009c9947 */ /* 0x000fea000383ffff */
[----:B------:R-:W-:-:S12]  /*fed0*/  ULOP3.LUT UR48, UR48, 0x1, URZ, 0xc, !UPT ;  /* 0x0000000130307892 */ /* 0x000fd8000f8e0c3f */
.L_x_5821:
[----:B0-----:R-:W0:Y:S01]  /*fee0*/  S2R R3, SR_CgaCtaId ;  /* 0x0000000000037919 */ /* 0x001e220000008800 */
[----:B------:R-:W-:-:S04]  /*fef0*/  MOV R0, 0x400 ;  /* 0x0000040000007802 */ /* 0x000fc80000000f00 */
[----:B0-----:R-:W-:Y:S01]  /*ff00*/  LEA R9, R3, R0, 0x18 ;  /* 0x0000000003097211 */ /* 0x001fe200078ec0ff */
[----:B------:R-:W-:-:S05]  /*ff10*/  IMAD.U32 R0, RZ, RZ, UR48 ;  /* 0x00000030ff007e24 */ /* 0x000fca000f8e00ff */
[----:B------:R-:W-:-:S04]  /*ff20*/  SHF.L.U32 R0, R0, 0x1f, RZ ;  /* 0x0000001f00007819 */ /* 0x000fc800000006ff */
[----:B------:R-:W0:Y:S02]  /*ff30*/  SYNCS.PHASECHK.TRANS64.TRYWAIT P0, [R9+URZ+0x2e820], R0 ;  /* 0x02e82000090075a7 */ /* 0x000e24000800017f */
[----:B0-----:R-:W-:Y:S05]  /*ff40*/  @!P0 BRA `(.L_x_5865) ;  /* 0x0000001000a48947 */ /* 0x001fea0003800000 */
.L_x_5910:
        /* <DEDUP_REMOVED lines=14> */
.L_x_5868:
[----:B------:R-:W2:Y:S04]  /*10030*/  LDL R2, [R1] ;  /* 0x0000000001027983 */ /* 0x000ea80000100800 */
[----:B------:R-:W3:Y:S01]  /*10040*/  LDL.LU R6, [R1+0x4] ;  /* 0x0000040001067983 */ /* 0x000ee20000300800 */
[----:B------:R-:W-:-:S04]  /*10050*/  VIADD R0, R9, 0x2e840 ;  /* 0x0002e84009007836 */ /* 0x000fc80000000000 */
[C---:B--2---:R-:W-:Y:S01]  /*10060*/  IMAD R5, R2.reuse, 0x8, R0 ;  /* 0x0000000802057824 */ /* 0x044fe200078e0200 */
[----:B------:R-:W-:Y:S02]  /*10070*/  IADD3 R2, R2, 0x1, RZ ;  /* 0x0000000102027810 */ /* 0x000fe40007ffe0ff */
[----:B---3--:R-:W-:Y:S02]  /*10080*/  SHF.L.U32 R4, R6, 0x1f, RZ ;  /* 0x0000001f06047819 */ /* 0x008fe400000006ff */
[----:B------:R-:W-:Y:S02]  /*10090*/  ISETP.NE.AND P2, PT, R2, 0x2, PT ;  /* 0x000000020200780c */ /* 0x000fe40003f45270 */
[----:B------:R-:W0:Y:S02]  /*100a0*/  SYNCS.PHASECHK.TRANS64.TRYWAIT P1, [R5+URZ], R4 ;  /* 0x00000004050075a7 */ /* 0x000e24000802017f */
[----:B------:R-:W-:-:S04]  /*100b0*/  SEL R3, RZ, 0x1, P2 ;  /* 0x00000001ff037807 */ /* 0x000fc80001000000 */
[----:B------:R-:W-:Y:S02]  /*100c0*/  LOP3.LUT R6, R6, R3, RZ, 0x3c, !PT ;  /* 0x0000000306067212 */ /* 0x000fe400078e3cff */
[----:B------:R-:W-:-:S05]  /*100d0*/  SEL R3, R2, RZ, P2 ;  /* 0x000000ff02037207 */ /* 0x000fca0001000000 */
[----:B------:R-:W-:Y:S01]  /*100e0*/  IMAD R7, R3, 0x8, R0 ;  /* 0x0000000803077824 */ /* 0x000fe200078e0200 */
[----:B------:R-:W-:Y:S01]  /*100f0*/  SHF.L.U32 R0, R6, 0x1f, RZ ;  /* 0x0000001f06007819 */ /* 0x000fe200000006ff */
[----:B0-----:R-:W-:Y:S06]  /*10100*/  @!P1 BRA `(.L_x_5869) ;  /* 0x0000001000489947 */ /* 0x001fec0003800000 */
.L_x_5911:
[----:B------:R-:W1:Y:S02]  /*10110*/  SYNCS.PHASECHK.TRANS64.TRYWAIT P1, [R7+URZ], R0 ;  /* 0x00000000070075a7 */ /* 0x000e64000802017f */
[----:B-1----:R-:W-:Y:S05]  /*10120*/  @!P1 BRA `(.L_x_5870) ;  /* 0x0000001000549947 */ /* 0x002fea0003800000 */
.L_x_5912:
[----:B------:R-:W-:Y:S05]  /*10130*/  @!P0 BRA `(.L_x_5871) ;  /* 0x0000000000048947 */ /* 0x000fea0003800000 */
[----:B------:R-:W-:Y:S01]  /*10140*/  BPT.TRAP 0x1 ;  /* 0x000000040000795c */ /* 0x000fe20000300000 */
.L_x_5871:
[----:B------:R-:W0:Y:S02]  /*10150*/  LDL.LU R2, [R1] ;  /* 0x0000000001027983 */ /* 0x000e240000300800 */
[----:B0-----:R-:W-:-:S04]  /*10160*/  IMAD R5, R2, 0x8, R9 ;  /* 0x0000000802057824 */ /* 0x001fc800078e0209 */
[----:B------:R-:W0:Y:S02]  /*10170*/  SYNCS.PHASECHK.TRANS64.TRYWAIT P1, [R5+URZ+0x2e860], R4 ;  /* 0x02e86004050075a7 */ /* 0x000e24000802017f */
[----:B0-----:R-:W-:Y:S05]  /*10180*/  @!P1 BRA `(.L_x_5872) ;  /* 0x0000001000509947 */ /* 0x001fea0003800000 */
.L_x_5913:
[----:B------:R-:W-:Y:S05]  /*10190*/  @!P0 BRA `(.L_x_5873) ;  /* 0x0000000000048947 */ /* 0x000fea0003800000 */
[----:B------:R-:W-:Y:S01]  /*101a0*/  BPT.TRAP 0x1 ;  /* 0x000000040000795c */ /* 0x000fe20000300000 */
.L_x_5873:
[----:B------:R-:W-:-:S04]  /*101b0*/  IMAD R3, R3, 0x8, R9 ;  /* 0x0000000803037824 */ /* 0x000fc800078e0209 */
[----:B------:R-:W2:Y:S02]  /*101c0*/  SYNCS.PHASECHK.TRANS64.TRYWAIT P1, [R3+URZ+0x2e860], R0 ;  /* 0x02e86000030075a7 */ /* 0x000ea4000802017f */
[----:B--2---:R-:W-:Y:S05]  /*101d0*/  @!P1 BRA `(.L_x_5874) ;  /* 0x0000001000509947 */ /* 0x004fea0003800000 */
.L_x_5914:
[----:B------:R-:W-:Y:S05]  /*101e0*/  @!P0 BRA `(.L_x_5875) ;  /* 0x0000000000048947 */ /* 0x000fea0003800000 */
[----:B------:R-:W-:Y:S01]  /*101f0*/  BPT.TRAP 0x1 ;  /* 0x000000040000795c */ /* 0x000fe20000300000 */
.L_x_5875:
[----:B------:R-:W3:Y:S02]  /*10200*/  SYNCS.PHASECHK.TRANS64.TRYWAIT P0, [R5+URZ+0x2e880], R4 ;  /* 0x02e88004050075a7 */ /* 0x000ee4000800017f */
[----:B---3--:R-:W-:Y:S05]  /*10210*/  @!P0 BRA `(.L_x_5876) ;  /* 0x0000001000548947 */ /* 0x008fea0003800000 */
.L_x_5877:
[----:B----4-:R4:W0:Y:S02]  /*10220*/  SYNCS.PHASECHK.TRANS64.TRYWAIT P0, [R3+URZ+0x2e880], R0 ;  /* 0x02e88000030075a7 */ /* 0x010824000800017f */
[----:B0-----:R-:W-:Y:S05]  /*10230*/  @!P0 NANOSLEEP.SYNCS 0x989680 ;  /* 0x009896800000895d */ /* 0x001fea0003900000 */
[----:B------:R-:W0:Y:S02]  /*10240*/  @!P0 SYNCS.PHASECHK.TRANS64 P0, [R3+URZ+0x2e880], R0 ;  /* 0x02e88000030085a7 */ /* 0x000e24000800007f */
[----:B0-----:R-:W-:Y:S05]  /*10250*/  @!P0 BRA `(.L_x_5877) ;  /* 0xfffffffc00f08947 */ /* 0x001fea000383ffff */
.L_x_5867:
[----:B------:R-:W-:Y:S05]  /*10260*/  BSYNC B0 ;  /* 0x0000000000007941 */ /* 0x000fea0003800000 */
.L_x_5866:
[----:B------:R-:W-:Y:S05]  /*10270*/  EXIT ;  /* 0x000000000000794d */ /* 0x000fea0003800000 */
.L_x_5791:
[----:B0-----:R-:W-:-:S04]  /*10280*/  IMAD.U32 R3, RZ, RZ, UR39 ;  /* 0x00000027ff037e24 */ /* 0x001fc8000f8e00ff */
[----:B------:R0:W1:Y:S03]  /*10290*/  SYNCS.PHASECHK.TRANS64.TRYWAIT P1, [R3+URZ+0x2e800], R6 ;  /* 0x02e80006030075a7 */ /* 0x000066000802017f */
[----:B-1----:R-:W-:Y:S05]  /*102a0*/  @!P1 NANOSLEEP.SYNCS 0x989680 ;  /* 0x009896800000995d */ /* 0x002fea0003900000 */
[----:B------:R-:W1:Y:S02]  /*102b0*/  @!P1 SYNCS.PHASECHK.TRANS64 P1, [R3+URZ+0x2e800], R6 ;  /* 0x02e80006030095a7 */ /* 0x000e64000802007f */
[----:B-1----:R-:W-:Y:S05]  /*102c0*/  @!P1 BRA `(.L_x_5791) ;  /* 0xfffffffc00ec9947 */ /* 0x002fea000383ffff */
[----:B------:R-:W-:Y:S05]  /*102d0*/  BRA `(.L_x_5878) ;  /* 0xffffff1000807947 */ /* 0x000fea000383ffff */
.L_x_5795:
[----:B-1----:R1:W2:Y:S02]  /*102e0*/  SYNCS.PHASECHK.TRANS64.TRYWAIT P1, [R3+URZ+0x2e830], R2 ;  /* 0x02e83002030075a7 */ /* 0x0022a4000802017f */
[----:B--2---:R-:W-:Y:S05]  /*102f0*/  @!P1 NANOSLEEP.SYNCS 0x989680 ;  /* 0x009896800000995d */ /* 0x004fea0003900000 */
[----:B------:R-:W2:Y:S02]  /*10300*/  @!P1 SYNCS.PHASECHK.TRANS64 P1, [R3+URZ+0x2e830], R2 ;  /* 0x02e83002030095a7 */ /* 0x000ea4000802007f */
[----:B--2---:R-:W-:Y:S05]  /*10310*/  @!P1 BRA `(.L_x_5795) ;  /* 0xfffffffc00f09947 */ /* 0x004fea000383ffff */
[----:B------:R-:W-:Y:S05]  /*10320*/  BRA `(.L_x_5794) ;  /* 0xffffff10009c7947 */ /* 0x000fea000383ffff */
.L_x_5800:
[----:B-1----:R-:W-:-:S04]  /*10330*/  IMAD.U32 R8, RZ, RZ, UR6 ;  /* 0x00000006ff087e24 */ /* 0x002fc8000f8e00ff */
[----:B------:R1:W2:Y:S03]  /*10340*/  SYNCS.PHASECHK.TRANS64.TRYWAIT P1, [R8+URZ+0x2e830], R7 ;  /* 0x02e83007080075a7 */ /* 0x0002a6000802017f */
[----:B--2---:R-:W-:Y:S05]  /*10350*/  @!P1 NANOSLEEP.SYNCS 0x989680 ;  /* 0x009896800000995d */ /* 0x004fea0003900000 */
[----:B------:R-:W2:Y:S02]  /*10360*/  @!P1 SYNCS.PHASECHK.TRANS64 P1, [R8+URZ+0x2e830], R7 ;  /* 0x02e83007080095a7 */ /* 0x000ea4000802007f */
[----:B--2---:R-:W-:Y:S05]  /*10370*/  @!P1 BRA `(.L_x_5800) ;  /* 0xfffffffc00ec9947 */ /* 0x004fea000383ffff */
[----:B------:R-:W-:Y:S05]  /*10380*/  BRA `(.L_x_5797) ;  /* 0xffffff5c008c7947 */ /* 0x000fea000383ffff */
.L_x_5804:
[----:B-1----:R-:W-:-:S04]  /*10390*/  IMAD.U32 R8, RZ, RZ, UR6 ;  /* 0x00000006ff087e24 */ /* 0x002fc8000f8e00ff */
[----:B------:R1:W2:Y:S03]  /*103a0*/  SYNCS.PHASECHK.TRANS64.TRYWAIT P1, [R8+URZ+0x2e850], R7 ;  /* 0x02e85007080075a7 */ /* 0x0002a6000802017f */
[----:B--2---:R-:W-:Y:S05]  /*103b0*/  @!P1 NANOSLEEP.SYNCS 0x989680 ;  /* 0x009896800000995d */ /* 0x004fea0003900000 */
[----:B------:R-:W2:Y:S02]  /*103c0*/  @!P1 SYNCS.PHASECHK.TRANS64 P1, [R8+URZ+0x2e850], R7 ;  /* 0x02e85007080095a7 */ /* 0x000ea4000802007f */
[----:B--2---:R-:W-:Y:S05]  /*103d0*/  @!P1 BRA `(.L_x_5804) ;  /* 0xfffffffc00ec9947 */ /* 0x004fea000383ffff */
[----:B------:R-:W-:Y:S05]  /*103e0*/  BRA `(.L_x_5801) ;  /* 0xffffff6800807947 */ /* 0x000fea000383ffff */
.L_x_5810:
[----:B-1----:R-:W-:-:S04]  /*103f0*/  MOV R3, UR4 ;  /* 0x0000000400037c02 */ /* 0x002fc80008000f00 */
[----:B------:R1:W2:Y:S03]  /*10400*/  SYNCS.PHASECHK.TRANS64.TRYWAIT P1, [R3+URZ+0x2e850], R0 ;  /* 0x02e85000030075a7 */ /* 0x0002a6000802017f */
[----:B--2---:R-:W-:Y:S05]  /*10410*/  @!P1 NANOSLEEP.SYNCS 0x989680 ;  /* 0x009896800000995d */ /* 0x004fea0003900000 */
[----:B------:R-:W2:Y:S02]  /*10420*/  @!P1 SYNCS.PHASECHK.TRANS64 P1, [R3+URZ+0x2e850], R0 ;  /* 0x02e85000030095a7 */ /* 0x000ea4000802007f */
[----:B--2---:R-:W-:Y:S05]  /*10430*/  @!P1 BRA `(.L_x_5810) ;  /* 0xfffffffc00ec9947 */ /* 0x004fea000383ffff */
[----:B------:R-:W-:Y:S05]  /*10440*/  BRA `(.L_x_5809) ;  /* 0xffffffa000407947 */ /* 0x000fea000383ffff */
.L_x_5826:
[----:B------:R-:W-:Y:S02]  /*10450*/  IMAD.MOV.U32 R13, RZ, RZ, R19 ;  /* 0x000000ffff0d7224 */ /* 0x000fe400078e0013 */
[----:B------:R-:W-:Y:S02]  /*10460*/  IMAD.MOV.U32 R12, RZ, RZ, RZ ;  /* 0x000000ffff0c7224 */ /* 0x000fe400078e00ff */
[----:B------:R-:W-:Y:S02]  /*10470*/  IMAD.MOV.U32 R11, RZ, RZ, 0x1f ;  /* 0x0000001fff0b7424 */ /* 0x000fe400078e00ff */
[----:B------:R-:W-:-:S07]  /*10480*/  IMAD.MOV.U32 R15, RZ, RZ, -0x1 ;  /* 0xffffffffff0f7424 */ /* 0x000fce00078e00ff */
[----:B0-----:R-:W-:Y:S05]  /*10490*/  WARPSYNC.COLLECTIVE R15, `(.L_x_5879) ;  /* 0x000000000f087348 */ /* 0x001fea0003c00000 */
[----:B------:R1:W2:Y:S02]  /*104a0*/  SHFL.IDX P6, R14, R13, R12, R11 ;  /* 0x0000000c0d0e7389 */ /* 0x0002a400000c000b */
[----:B012---:R-:W-:Y:S01]  /*104b0*/  ENDCOLLECTIVE ;  /* 0x000000000000791b */ /* 0x007fe20003800000 */
.L_x_5879:
[----:B------:R-:W-:Y:S05]  /*104c0*/  BRA `(.L_x_5880) ;  /* 0xffffffd0002c7947 */ /* 0x000fea000383ffff */
.L_x_5828:
[----:B------:R-:W-:Y:S01]  /*104d0*/  BSSY B0, `(.L_x_5881) ;  /* 0x0000006000007945 */ /* 0x000fe20003800000 */
[----:B------:R-:W-:-:S07]  /*104e0*/  IMAD.MOV.U32 R15, RZ, RZ, -0x1 ;  /* 0xffffffffff0f7424 */ /* 0x000fce00078e00ff */
[----:B01----:R-:W-:Y:S05]  /*104f0*/  WARPSYNC.COLLECTIVE R15, `(.L_x_5882) ;  /* 0x000000000f0c7348 */ /* 0x003fea0003c00000 */
[----:B------:R-:W-:Y:S02]  /*10500*/  ELECT P6, UR62, PT ;  /* 0x00000000003e782f */ /* 0x000fe400038c0000 */
[----:B------:R-:W-:Y:S01]  /*10510*/  MOV R14, UR62 ;  /* 0x0000003e000e7c02 */ /* 0x000fe20008000f00 */
[----:B01----:R-:W-:Y:S10]  /*10520*/  ENDCOLLECTIVE ;  /* 0x000000000000791b */ /* 0x003ff40003800000 */
.L_x_5882:
[----:B------:R-:W-:Y:S05]  /*10530*/  BSYNC B0 ;  /* 0x0000000000007941 */ /* 0x000fea0003800000 */
.L_x_5881:
[----:B------:R-:W-:Y:S05]  /*10540*/  BRA `(.L_x_5883) ;  /* 0xffffffd0003c7947 */ /* 0x000fea000383ffff */
.L_x_5830:
[----:B--2---:R2:W3:Y:S02]  /*10550*/  SYNCS.PHASECHK.TRANS64.TRYWAIT P0, [R4+URZ+0x2e880], R3 ;  /* 0x02e88003040075a7 */ /* 0x0044e4000800017f */
[----:B---3--:R-:W-:Y:S05]  /*10560*/  @!P0 NANOSLEEP.SYNCS 0x989680 ;  /* 0x009896800000895d */ /* 0x008fea0003900000 */
[----:B------:R-:W3:Y:S02]  /*10570*/  @!P0 SYNCS.PHASECHK.TRANS64 P0, [R4+URZ+0x2e880], R3 ;  /* 0x02e88003040085a7 */ /* 0x000ee4000800007f */
[----:B---3--:R-:W-:Y:S05]  /*10580*/  @!P0 BRA `(.L_x_5830) ;  /* 0xfffffffc00f08947 */ /* 0x008fea000383ffff */
[----:B------:R-:W-:Y:S05]  /*10590*/  BRA `(.L_x_5884) ;  /* 0xffffffd0009c7947 */ /* 0x000fea000383ffff */
.L_x_5832:
[----:B---3--:R3:W4:Y:S02]  /*105a0*/  SYNCS.PHASECHK.TRANS64.TRYWAIT P0, [R4+URZ+0x2e840], R3 ;  /* 0x02e84003040075a7 */ /* 0x008724000800017f */
[----:B----4-:R-:W-:Y:S05]  /*105b0*/  @!P0 NANOSLEEP.SYNCS 0x989680 ;  /* 0x009896800000895d */ /* 0x010fea0003900000 */
[----:B------:R-:W4:Y:S02]  /*105c0*/  @!P0 SYNCS.PHASECHK.TRANS64 P0, [R4+URZ+0x2e840], R3 ;  /* 0x02e84003040085a7 */ /* 0x000f24000800007f */
[----:B----4-:R-:W-:Y:S05]  /*105d0*/  @!P0 BRA `(.L_x_5832) ;  /* 0xfffffffc00f08947 */ /* 0x010fea000383ffff */
[----:B------:R-:W-:Y:S05]  /*105e0*/  BRA `(.L_x_5885) ;  /* 0xffffffd000f07947 */ /* 0x000fea000383ffff */
.L_x_5835:
[----:B------:R-:W-:Y:S01]  /*105f0*/  IMAD.MOV.U32 R13, RZ, RZ, R4 ;  /* 0x000000ffff0d7224 */ /* 0x000fe200078e0004 */
[----:B------:R-:W-:Y:S01]  /*10600*/  MOV R12, RZ ;  /* 0x000000ff000c7202 */ /* 0x000fe20000000f00 */
[----:B------:R-:W-:Y:S02]  /*10610*/  IMAD.MOV.U32 R11, RZ, RZ, 0x181f ;  /* 0x0000181fff0b7424 */ /* 0x000fe400078e00ff */
[----:B------:R-:W-:Y:S02]  /*10620*/  IMAD.MOV.U32 R15, RZ, RZ, -0x1 ;  /* 0xffffffffff0f7424 */ /* 0x000fe400078e00ff */
[----:B------:R-:W-:-:S07]  /*10630*/  IMAD.IADD R0, R19, 0x1, R0 ;  /* 0x0000000113007824 */ /* 0x000fce00078e0200 */
[----:B-----5:R-:W-:Y:S05]  /*10640*/  WARPSYNC.COLLECTIVE R15, `(.L_x_5886) ;  /* 0x000000000f087348 */ /* 0x020fea0003c00000 */
[----:B------:R0:W1:Y:S02]  /*10650*/  SHFL.IDX P6, R14, R13, R12, R11 ;  /* 0x0000000c0d0e7389 */ /* 0x00006400000c000b */
[----:B01---5:R-:W-:Y:S01]  /*10660*/  ENDCOLLECTIVE ;  /* 0x000000000000791b */ /* 0x023fe20003800000 */
.L_x_5886:
[----:B------:R-:W-:Y:S02]  /*10670*/  IMAD.MOV.U32 R13, RZ, RZ, R2 ;  /* 0x000000ffff0d7224 */ /* 0x000fe400078e0002 */
[----:B------:R-:W-:-:S07]  /*10680*/  IMAD.MOV.U32 R5, RZ, RZ, R14 ;  /* 0x000000ffff057224 */ /* 0x000fce00078e000e */
[----:B------:R-:W-:Y:S05]  /*10690*/  WARPSYNC.COLLECTIVE R15, `(.L_x_5887) ;  /* 0x000000000f087348 */ /* 0x000fea0003c00000 */
[----:B------:R0:W1:Y:S02]  /*106a0*/  SHFL.IDX P6, R14, R13, R12, R11 ;  /* 0x0000000c0d0e7389 */ /* 0x00006400000c000b */
[----:B01----:R-:W-:Y:S01]  /*106b0*/  ENDCOLLECTIVE ;  /* 0x000000000000791b */ /* 0x003fe20003800000 */
.L_x_5887:
        /* <DEDUP_REMOVED lines=9> */
.L_x_5888:
[----:B------:R-:W-:-:S04]  /*10750*/  @!P1 IADD3 R6, P3, R17, R6, RZ ;  /* 0x0000000611069210 */ /* 0x000fc80007f7e0ff */
[----:B------:R-:W-:-:S05]  /*10760*/  @!P1 IADD3.X R5, RZ, R5, RZ, P3, !PT ;  /* 0x00000005ff059210 */ /* 0x000fca0001ffe4ff */
[----:B------:R-:W-:Y:S02]  /*10770*/  @!P1 IMAD.MOV.U32 R7, RZ, RZ, R5 ;  /* 0x000000ffff079224 */ /* 0x000fe400078e0005 */
[----:B------:R-:W-:Y:S02]  /*10780*/  IMAD.MOV.U32 R13, RZ, RZ, R2 ;  /* 0x000000ffff0d7224 */ /* 0x000fe400078e0002 */
[C---:B------:R-:W-:Y:S01]  /*10790*/  VIADD R5, R0.reuse, 0x10 ;  /* 0x0000001000057836 */ /* 0x040fe20000000000 */
[----:B------:R-:W-:Y:S01]  /*107a0*/  @!PT LDS RZ, [RZ] ;  /* 0x00000000fffff984 */ /* 0x000fe20000000800 */
[----:B------:R-:W-:Y:S01]  /*107b0*/  @!PT LDS RZ, [RZ] ;  /* 0x00000000fffff984 */ /* 0x000fe20000000800 */
[----:B------:R-:W-:Y:S01]  /*107c0*/  @!PT LDS RZ, [RZ] ;  /* 0x00000000fffff984 */ /* 0x000fe20000000800 */
[----:B------:R0:W-:Y:S04]  /*107d0*/  @!P1 LDGSTS.E.BYPASS.LTC128B.128 [R10+0x1c400], desc[UR46][R6.64], !P0 ;  /* 0x1c400000060a9fae */ /* 0x0001e8000c101d6e */
[----:B------:R-:W-:Y:S01]  /*107e0*/  ISETP.GE.AND P2, PT, R5, R3, PT ;  /* 0x000000030500720c */ /* 0x000fe20003f46270 */
[----:B------:R-:W-:-:S02]  /*107f0*/  VIADD R5, R0, 0x20 ;  /* 0x0000002000057836 */ /* 0x000fc40000000000 */
[----:B------:R-:W-:-:S10]  /*10800*/  IMAD.MOV.U32 R8, RZ, RZ, R14 ;  /* 0x000000ffff087224 */ /* 0x000fd400078e000e */
[----:B0-----:R-:W-:Y:S05]  /*10810*/  WARPSYNC.COLLECTIVE R15, `(.L_x_5889) ;  /* 0x000000000f087348 */ /* 0x001fea0003c00000 */
[----:B------:R1:W2:Y:S02]  /*10820*/  SHFL.IDX P6, R14, R13, R12, R11 ;  /* 0x0000000c0d0e7389 */ /* 0x0002a400000c000b */
[----:B012---:R-:W-:Y:S01]  /*10830*/  ENDCOLLECTIVE ;  /* 0x000000000000791b */ /* 0x007fe20003800000 */
.L_x_5889:
[----:B------:R-:W-:Y:S02]  /*10840*/  IMAD.MOV.U32 R13, RZ, RZ, R4 ;  /* 0x000000ffff0d7224 */ /* 0x000fe400078e0004 */
[----:B------:R-:W-:Y:S01]  /*10850*/  IMAD.MOV.U32 R12, RZ, RZ, 0x2 ;  /* 0x00000002ff0c7424 */ /* 0x000fe200078e00ff */
[----:B------:R-:W-:-:S07]  /*10860*/  MOV R9, R14 ;  /* 0x0000000e00097202 */ /* 0x000fce0000000f00 */
[----:B------:R-:W-:Y:S05]  /*10870*/  WARPSYNC.COLLECTIVE R15, `(.L_x_5890) ;  /* 0x000000000f087348 */ /* 0x000fea0003c00000 */
[----:B------:R0:W1:Y:S02]  /*10880*/  SHFL.IDX P6, R14, R13, R12, R11 ;  /* 0x0000000c0d0e7389 */ /* 0x00006400000c000b */
[----:B01----:R-:W-:Y:S01]  /*10890*/  ENDCOLLECTIVE ;  /* 0x000000000000791b */ /* 0x003fe20003800000 */
.L_x_5890:
[----:B------:R-:W-:-:S05]  /*108a0*/  @!P2 IADD3 R6, P1, R17, R9, RZ ;  /* 0x000000091106a210 */ /* 0x000fca0007f3e0ff */
[----:B------:R-:W-:Y:S01]  /*108b0*/  @!P2 IMAD.X R7, RZ, RZ, R8, P1 ;  /* 0x000000ffff07a224 */ /* 0x000fe200008e0608 */
[----:B------:R-:W-:Y:S01]  /*108c0*/  ISETP.GE.AND P1, PT, R5, R3, PT ;  /* 0x000000030500720c */ /* 0x000fe20003f26270 */
[----:B------:R-:W-:-:S03]  /*108d0*/  VIADD R8, R0, 0x60 ;  /* 0x0000006000087836 */ /* 0x000fc60000000000 */
[----:B------:R-:W-:Y:S01]  /*108e0*/  @!PT LDS RZ, [RZ] ;  /* 0x00000000fffff984 */ /* 0x000fe20000000800 */
[----:B------:R-:W-:Y:S01]  /*108f0*/  @!PT LDS RZ, [RZ] ;  /* 0x00000000fffff984 */ /* 0x000fe20000000800 */
[----:B------:R-:W-:Y:S01]  /*10900*/  @!PT LDS RZ, [RZ] ;  /* 0x00000000fffff984 */ /* 0x000fe20000000800 */
[----:B------:R0:W-:Y:S01]  /*10910*/  @!P2 LDGSTS.E.BYPASS.LTC128B.128 [R10+0x1cc00], desc[UR46][R6.64], !P0 ;  /* 0x1cc00000060aafae */ /* 0x0001e2000c101d6e */
[----:B------:R-:W-:Y:S02]  /*10920*/  IMAD.MOV.U32 R13, RZ, RZ, R2 ;  /* 0x000000ffff0d7224 */ /* 0x000fe400078e0002 */
[----:B------:R-:W-:-:S07]  /*10930*/  IMAD.MOV.U32 R5, RZ, RZ, R14 ;  /* 0x000000ffff057224 */ /* 0x000fce00078e000e */
[----:B0-----:R-:W-:Y:S05]  /*10940*/  WARPSYNC.COLLECTIVE R15, `(.L_x_5891) ;  /* 0x000000000f087348 */ /* 0x001fea0003c00000 */
[----:B------:R1:W2:Y:S02]  /*10950*/  SHFL.IDX P6, R14, R13, R12, R11 ;  /* 0x0000000c0d0e7389 */ /* 0x0002a400000c000b */
[----:B012---:R-:W-:Y:S01]  /*10960*/  ENDCOLLECTIVE ;  /* 0x000000000000791b */ /* 0x007fe20003800000 */
.L_x_5891:
[----:B------:R-:W-:Y:S02]  /*10970*/  IMAD.MOV.U32 R13, RZ, RZ, R4 ;  /* 0x000000ffff0d7224 */ /* 0x000fe400078e0004 */
[----:B------:R-:W-:Y:S01]  /*10980*/  IMAD.MOV.U32 R12, RZ, RZ, 0x3 ;  /* 0x00000003ff0c7424 */ /* 0x000fe200078e00ff */
[----:B------:R-:W-:-:S07]  /*10990*/  MOV R6, R14 ;  /* 0x0000000e00067202 */ /* 0x000fce0000000f00 */
[----:B------:R-:W-:Y:S05]  /*109a0*/  WARPSYNC.COLLECTIVE R15, `(.L_x_5892) ;  /* 0x000000000f087348 */ /* 0x000fea0003c00000 */
[----:B------:R0:W1:Y:S02]  /*109b0*/  SHFL.IDX P6, R14, R13, R12, R11 ;  /* 0x0000000c0d0e7389 */ /* 0x00006400000c000b */
[----:B01----:R-:W-:Y:S01]  /*109c0*/  ENDCOLLECTIVE ;  /* 0x000000000000791b */ /* 0x003fe20003800000 */
.L_x_5892:
[----:B------:R-:W-:-:S05]  /*109d0*/  @!P1 IADD3 R6, P2, R17, R6, RZ ;  /* 0x0000000611069210 */ /* 0x000fca0007f5e0ff */
[----:B------:R-:W-:-:S04]  /*109e0*/  @!P1 IMAD.X R5, RZ, RZ, R5, P2 ;  /* 0x000000ffff059224 */ /* 0x000fc800010e0605 */
[----:B------:R-:W-:Y:S02]  /*109f0*/  @!P1 IMAD.MOV.U32 R7, RZ, RZ, R5 ;  /* 0x000000ffff079224 */ /* 0x000fe400078e0005 */
[----:B------:R-:W-:Y:S01]  /*10a00*/  VIADD R5, R0, 0x30 ;  /* 0x0000003000057836 */ /* 0x000fe20000000000 */
[----:B------:R-:W-:Y:S02]  /*10a10*/  MOV R13, R2 ;  /* 0x00000002000d7202 */ /* 0x000fe40000000f00 */
[----:B------:R-:W-:Y:S01]  /*10a20*/  @!PT LDS RZ, [RZ] ;  /* 0x00000000fffff984 */ /* 0x000fe20000000800 */
[----:B------:R-:W-:Y:S01]  /*10a30*/  @!PT LDS RZ, [RZ] ;  /* 0x00000000fffff984 */ /* 0x000fe20000000800 */
[----:B------:R-:W-:Y:S01]  /*10a40*/  @!PT LDS RZ, [RZ] ;  /* 0x00000000fffff984 */ /* 0x000fe20000000800 */
[----:B------:R0:W-:Y:S02]  /*10a50*/  @!P1 LDGSTS.E.BYPASS.LTC128B.128 [R10+0x1d400], desc[UR46][R6.64], !P0 ;  /* 0x1d400000060a9fae */ /* 0x0001e4000c101d6e */
[----:B------:R-:W-:Y:S01]  /*10a60*/  ISETP.GE.AND P1, PT, R5, R3, PT ;  /* 0x000000030500720c */ /* 0x000fe20003f26270 */
[----:B------:R-:W-:-:S12]  /*10a70*/  IMAD.MOV.U32 R5, RZ, RZ, R14 ;  /* 0x000000ffff057224 */ /* 0x000fd800078e000e */
[----:B0-----:R-:W-:Y:S05]  /*10a80*/  WARPSYNC.COLLECTIVE R15, `(.L_x_5893) ;  /* 0x000000000f087348 */ /* 0x001fea0003c00000 */
[----:B------:R1:W2:Y:S02]  /*10a90*/  SHFL.IDX P6, R14, R13, R12, R11 ;  /* 0x0000000c0d0e7389 */ /* 0x0002a400000c000b */
[----:B012---:R-:W-:Y:S01]  /*10aa0*/  ENDCOLLECTIVE ;  /* 0x000000000000791b */ /* 0x007fe20003800000 */
.L_x_5893:
[----:B------:R-:W-:Y:S02]  /*10ab0*/  IMAD.MOV.U32 R13, RZ, RZ, R4 ;  /* 0x000000ffff0d7224 */ /* 0x000fe400078e0004 */
[----:B------:R-:W-:Y:S02]  /*10ac0*/  IMAD.MOV.U32 R12, RZ, RZ, 0x4 ;  /* 0x00000004ff0c7424 */ /* 0x000fe400078e00ff */
[----:B------:R-:W-:-:S07]  /*10ad0*/  IMAD.MOV.U32 R6, RZ, RZ, R14 ;  /* 0x000000ffff067224 */ /* 0x000fce00078e000e */
[----:B------:R-:W-:Y:S05]  /*10ae0*/  WARPSYNC.COLLECTIVE R15, `(.L_x_5894) ;  /* 0x000000000f087348 */ /* 0x000fea0003c00000 */
[----:B------:R0:W1:Y:S02]  /*10af0*/  SHFL.IDX P6, R14, R13, R12, R11 ;  /* 0x0000000c0d0e7389 */ /* 0x00006400000c000b */
[----:B01----:R-:W-:Y:S01]  /*10b00*/  ENDCOLLECTIVE ;  /* 0x000000000000791b */ /* 0x003fe20003800000 */
.L_x_5894:
        /* <DEDUP_REMOVED lines=10> */
[----:B------:R-:W-:-:S11]  /*10bb0*/  MOV R5, R14 ;  /* 0x0000000e00057202 */ /* 0x000fd60000000f00 */
[----:B0-----:R-:W-:Y:S05]  /*10bc0*/  WARPSYNC.COLLECTIVE R15, `(.L_x_5895) ;  /* 0x000000000f087348 */ /* 0x001fea0003c00000 */
[----:B------:R1:W2:Y:S02]  /*10bd0*/  SHFL.IDX P6, R14, R13, R12, R11 ;  /* 0x0000000c0d0e7389 */ /* 0x0002a400000c000b */
[----:B012---:R-:W-:Y:S01]  /*10be0*/  ENDCOLLECTIVE ;  /* 0x000000000000791b */ /* 0x007fe20003800000 */
.L_x_5895:
[----:B------:R-:W-:Y:S01]  /*10bf0*/  IMAD.MOV.U32 R13, RZ, RZ, R4 ;  /* 0x000000ffff0d7224 */ /* 0x000fe200078e0004 */
[----:B------:R-:W-:Y:S01]  /*10c00*/  MOV R12, 0x5 ;  /* 0x00000005000c7802 */ /* 0x000fe20000000f00 */
[----:B------:R-:W-:-:S07]  /*10c10*/  IMAD.MOV.U32 R6, RZ, RZ, R14 ;  /* 0x000000ffff067224 */ /* 0x000fce00078e000e */
[----:B------:R-:W-:Y:S05]  /*10c20*/  WARPSYNC.COLLECTIVE R15, `(.L_x_5896) ;  /* 0x000000000f087348 */ /* 0x000fea0003c00000 */
[----:B------:R0:W1:Y:S02]  /*10c30*/  SHFL.IDX P6, R14, R13, R12, R11 ;  /* 0x0000000c0d0e7389 */ /* 0x00006400000c000b */
[----:B01----:R-:W-:Y:S01]  /*10c40*/  ENDCOLLECTIVE ;  /* 0x000000000000791b */ /* 0x003fe20003800000 */
.L_x_5896:
        /* <DEDUP_REMOVED lines=14> */
.L_x_5897:
[----:B------:R-:W-:Y:S01]  /*10d30*/  IMAD.MOV.U32 R13, RZ, RZ, R4 ;  /* 0x000000ffff0d7224 */ /* 0x000fe200078e0004 */
[----:B------:R-:W-:Y:S01]  /*10d40*/  MOV R12, 0x6 ;  /* 0x00000006000c7802 */ /* 0x000fe20000000f00 */
[----:B------:R-:W-:-:S07]  /*10d50*/  IMAD.MOV.U32 R6, RZ, RZ, R14 ;  /* 0x000000ffff067224 */ /* 0x000fce00078e000e */
[----:B------:R-:W-:Y:S05]  /*10d60*/  WARPSYNC.COLLECTIVE R15, `(.L_x_5898) ;  /* 0x000000000f087348 */ /* 0x000fea0003c00000 */
[----:B------:R0:W1:Y:S02]  /*10d70*/  SHFL.IDX P6, R14, R13, R12, R11 ;  /* 0x0000000c0d0e7389 */ /* 0x00006400000c000b */
[----:B01----:R-:W-:Y:S01]  /*10d80*/  ENDCOLLECTIVE ;  /* 0x000000000000791b */ /* 0x003fe20003800000 */
.L_x_5898:
[----:B------:R-:W-:-:S05]  /*10d90*/  @!P1 IADD3 R6, P2, R17, R6, RZ ;  /* 0x0000000611069210 */ /* 0x000fca0007f5e0ff */
[----:B------:R-:W-:-:S04]  /*10da0*/  @!P1 IMAD.X R5, RZ, RZ, R5, P2 ;  /* 0x000000ffff059224 */ /* 0x000fc800010e0605 */
[----:B------:R-:W-:Y:S02]  /*10db0*/  @!P1 IMAD.MOV.U32 R7, RZ, RZ, R5 ;  /* 0x000000ffff079224 */ /* 0x000fe400078e0005 */
[----:B------:R-:W-:-:S03]  /*10dc0*/  IMAD.MOV.U32 R13, RZ, RZ, R2 ;  /* 0x000000ffff0d7224 */ /* 0x000fc600078e0002 */
[----:B------:R-:W-:Y:S01]  /*10dd0*/  @!PT LDS RZ, [RZ] ;  /* 0x00000000fffff984 */ /* 0x000fe20000000800 */
[----:B------:R-:W-:Y:S01]  /*10de0*/  @!PT LDS RZ, [RZ] ;  /* 0x00000000fffff984 */ /* 0x000fe20000000800 */
[----:B------:R-:W-:Y:S01]  /*10df0*/  @!PT LDS RZ, [RZ] ;  /* 0x00000000fffff984 */ /* 0x000fe20000000800 */
[----:B------:R0:W-:Y:S01]  /*10e00*/  @!P1 LDGSTS.E.BYPASS.LTC128B.128 [R10+0x1ec00], desc[UR46][R6.64], !P0 ;  /* 0x1ec00000060a9fae */ /* 0x0001e2000c101d6e */
[----:B------:R-:W-:Y:S01]  /*10e10*/  ISETP.GE.AND P1, PT, R8, R3, PT ;  /* 0x000000030800720c */ /* 0x000fe20003f26270 */
[----:B------:R-:W-:-:S12]  /*10e20*/  IMAD.MOV.U32 R5, RZ, RZ, R14 ;  /* 0x000000ffff057224 */ /* 0x000fd800078e000e */
[----:B0-----:R-:W-:Y:S05]  /*10e30*/  WARPSYNC.COLLECTIVE R15, `(.L_x_5899) ;  /* 0x000000000f087348 */ /* 0x001fea0003c00000 */
[----:B------:R1:W2:Y:S02]  /*10e40*/  SHFL.IDX P6, R14, R13, R12, R11 ;  /* 0x0000000c0d0e7389 */ /* 0x0002a400000c000b */
[----:B012---:R-:W-:Y:S01]  /*10e50*/  ENDCOLLECTIVE ;  /* 0x000000000000791b */ /* 0x007fe20003800000 */
.L_x_5899:
[----:B------:R-:W-:Y:S01]  /*10e60*/  MOV R13, R4 ;  /* 0x00000004000d7202 */ /* 0x000fe20000000f00 */
[----:B------:R-:W-:Y:S02]  /*10e70*/  IMAD.MOV.U32 R12, RZ, RZ, 0x7 ;  /* 0x00000007ff0c7424 */ /* 0x000fe400078e00ff */
[----:B------:R-:W-:-:S07]  /*10e80*/  IMAD.MOV.U32 R6, RZ, RZ, R14 ;  /* 0x000000ffff067224 */ /* 0x000fce00078e000e */
[----:B------:R-:W-:Y:S05]  /*10e90*/  WARPSYNC.COLLECTIVE R15, `(.L_x_5900) ;  /* 0x000000000f087348 */ /* 0x000fea0003c00000 */
[----:B------:R0:W1:Y:S02]  /*10ea0*/  SHFL.IDX P6, R14, R13, R12, R11 ;  /* 0x0000000c0d0e7389 */ /* 0x00006400000c000b */
[----:B01----:R-:W-:Y:S01]  /*10eb0*/  ENDCOLLECTIVE ;  /* 0x000000000000791b */ /* 0x003fe20003800000 */
.L_x_5900:
        /* <DEDUP_REMOVED lines=8> */
[----:B------:R-:W-:-:S07]  /*10f40*/  IMAD.MOV.U32 R4, RZ, RZ, R14 ;  /* 0x000000ffff047224 */ /* 0x000fce00078e000e */
[----:B0-----:R-:W-:Y:S05]  /*10f50*/  WARPSYNC.COLLECTIVE R15, `(.L_x_5901) ;  /* 0x000000000f087348 */ /* 0x001fea0003c00000 */
[----:B------:R1:W2:Y:S02]  /*10f60*/  SHFL.IDX P6, R14, R13, R12, R11 ;  /* 0x0000000c0d0e7389 */ /* 0x0002a400000c000b */
[----:B012---:R-:W-:Y:S01]  /*10f70*/  ENDCOLLECTIVE ;  /* 0x000000000000791b */ /* 0x007fe20003800000 */
.L_x_5901:
[----:B------:R-:W-:Y:S01]  /*10f80*/  IMAD.MOV.U32 R2, RZ, RZ, R14 ;  /* 0x000000ffff027224 */ /* 0x000fe200078e000e */
[----:B------:R-:W-:Y:S06]  /*10f90*/  BRA `(.L_x_5902) ;  /* 0xffffffd400147947 */ /* 0x000fec000383ffff */
.L_x_5836:
[----:B-1----:R-:W-:-:S04]  /*10fa0*/  IMAD.U32 R2, RZ, RZ, UR41 ;  /* 0x00000029ff027e24 */ /* 0x002fc8000f8e00ff */
[----:B------:R1:W2:Y:S03]  /*10fb0*/  SYNCS.PHASECHK.TRANS64.TRYWAIT P0, [R2+URZ+0x2e820], R0 ;  /* 0x02e82000020075a7 */ /* 0x0002a6000800017f */
[----:B--2---:R-:W-:Y:S05]  /*10fc0*/  @!P0 NANOSLEEP.SYNCS 0x989680 ;  /* 0x009896800000895d */ /* 0x004fea0003900000 */
[----:B------:R-:W2:Y:S02]  /*10fd0*/  @!P0 SYNCS.PHASECHK.TRANS64 P0, [R2+URZ+0x2e820], R0 ;  /* 0x02e82000020085a7 */ /* 0x000ea4000800007f */
[----:B--2---:R-:W-:Y:S05]  /*10fe0*/  @!P0 BRA `(.L_x_5836) ;  /* 0xfffffffc00ec8947 */ /* 0x004fea000383ffff */
[----:B------:R-:W-:Y:S05]  /*10ff0*/  BRA `(.L_x_5903) ;  /* 0xffffffd400447947 */ /* 0x000fea000383ffff */
.L_x_5842:
[----:B0-----:R0:W2:Y:S02]  /*11000*/  SYNCS.PHASECHK.TRANS64.TRYWAIT P0, [R4+URZ+0x2e880], R3 ;  /* 0x02e88003040075a7 */ /* 0x0010a4000800017f */
[----:B--2---:R-:W-:Y:S05]  /*11010*/  @!P0 NANOSLEEP.SYNCS 0x989680 ;  /* 0x009896800000895d */ /* 0x004fea0003900000 */
[----:B------:R-:W2:Y:S02]  /*11020*/  @!P0 SYNCS.PHASECHK.TRANS64 P0, [R4+URZ+0x2e880], R3 ;  /* 0x02e88003040085a7 */ /* 0x000ea4000800007f */
[----:B--2---:R-:W-:Y:S05]  /*11030*/  @!P0 BRA `(.L_x_5842) ;  /* 0xfffffffc00f08947 */ /* 0x004fea000383ffff */
[----:B------:R-:W-:Y:S05]  /*11040*/  BRA `(.L_x_5904) ;  /* 0xffffffd400f47947 */ /* 0x000fea000383ffff */
.L_x_5847:
[----:B--2---:R2:W3:Y:S02]  /*11050*/  SYNCS.PHASECHK.TRANS64.TRYWAIT P0, [R4+URZ+0x2e840], R3 ;  /* 0x02e84003040075a7 */ /* 0x0044e4000800017f */
[----:B---3--:R-:W-:Y:S05]  /*11060*/  @!P0 NANOSLEEP.SYNCS 0x989680 ;  /* 0x009896800000895d */ /* 0x008fea0003900000 */
[----:B------:R-:W3:Y:S02]  /*11070*/  @!P0 SYNCS.PHASECHK.TRANS64 P0, [R4+URZ+0x2e840], R3 ;  /* 0x02e84003040085a7 */ /* 0x000ee4000800007f */
[----:B---3--:R-:W-:Y:S05]  /*11080*/  @!P0 BRA `(.L_x_5847) ;  /* 0xfffffffc00f08947 */ /* 0x008fea000383ffff */
[----:B------:R-:W-:Y:S05]  /*11090*/  BRA `(.L_x_5905) ;  /* 0xffffffd800747947 */ /* 0x000fea000383ffff */
.L_x_5853:
[----:B0-----:R0:W2:Y:S02]  /*110a0*/  SYNCS.PHASECHK.TRANS64.TRYWAIT P0, [R19+URZ+0x2e870], R2 ;  /* 0x02e87002130075a7 */ /* 0x0010a4000800017f */
[----:B--2---:R-:W-:Y:S05]  /*110b0*/  @!P0 NANOSLEEP.SYNCS 0x989680 ;  /* 0x009896800000895d */ /* 0x004fea0003900000 */
[----:B------:R-:W2:Y:S02]  /*110c0*/  @!P0 SYNCS.PHASECHK.TRANS64 P0, [R19+URZ+0x2e870], R2 ;  /* 0x02e87002130085a7 */ /* 0x000ea4000800007f */
[----:B--2---:R-:W-:Y:S05]  /*110d0*/  @!P0 BRA `(.L_x_5853) ;  /* 0xfffffffc00f08947 */ /* 0x004fea000383ffff */
[----:B------:R-:W-:Y:S05]  /*110e0*/  BRA `(.L_x_5906) ;  /* 0xffffffdc00107947 */ /* 0x000fea000383ffff */
.L_x_5855:
[----:B0-----:R0:W2:Y:S02]  /*110f0*/  SYNCS.PHASECHK.TRANS64.TRYWAIT P0, [R19+URZ+0x2e860], R0 ;  /* 0x02e86000130075a7 */ /* 0x0010a4000800017f */
[----:B--2---:R-:W-:Y:S05]  /*11100*/  @!P0 NANOSLEEP.SYNCS 0x989680 ;  /* 0x009896800000895d */ /* 0x004fea0003900000 */
[----:B------:R-:W2:Y:S02]  /*11110*/  @!P0 SYNCS.PHASECHK.TRANS64 P0, [R19+URZ+0x2e860], R0 ;  /* 0x02e86000130085a7 */ /* 0x000ea4000800007f */
[----:B--2---:R-:W-:Y:S05]  /*11120*/  @!P0 BRA `(.L_x_5855) ;  /* 0xfffffffc00f08947 */ /* 0x004fea000383ffff */
[----:B------:R-:W-:Y:S05]  /*11130*/  BRA `(.L_x_5907) ;  /* 0xffffffdc00187947 */ /* 0x000fea000383ffff */
.L_x_5860:
[----:B-1----:R1:W2:Y:S02]  /*11140*/  SYNCS.PHASECHK.TRANS64.TRYWAIT P0, [R16+URZ+0x2e870], R3 ;  /* 0x02e87003100075a7 */ /* 0x0022a4000800017f */
[----:B--2---:R-:W-:Y:S05]  /*11150*/  @!P0 NANOSLEEP.SYNCS 0x989680 ;  /* 0x009896800000895d */ /* 0x004fea0003900000 */
[----:B------:R-:W2:Y:S02]  /*11160*/  @!P0 SYNCS.PHASECHK.TRANS64 P0, [R16+URZ+0x2e870], R3 ;  /* 0x02e87003100085a7 */ /* 0x000ea4000800007f */
[----:B--2---:R-:W-:Y:S05]  /*11170*/  @!P0 BRA `(.L_x_5860) ;  /* 0xfffffffc00f08947 */ /* 0x004fea000383ffff */
[----:B------:R-:W-:Y:S05]  /*11180*/  BRA `(.L_x_5908) ;  /* 0xffffffe400407947 */ /* 0x000fea000383ffff */
.L_x_5862:
[----:B-1----:R1:W2:Y:S02]  /*11190*/  SYNCS.PHASECHK.TRANS64.TRYWAIT P0, [R16+URZ+0x2e860], R3 ;  /* 0x02e86003100075a7 */ /* 0x0022a4000800017f */
[----:B--2---:R-:W-:Y:S05]  /*111a0*/  @!P0 NANOSLEEP.SYNCS 0x989680 ;  /* 0x009896800000895d */ /* 0x004fea0003900000 */
[----:B------:R-:W2:Y:S02]  /*111b0*/  @!P0 SYNCS.PHASECHK.TRANS64 P0, [R16+URZ+0x2e860], R3 ;  /* 0x02e86003100085a7 */ /* 0x000ea4000800007f */
[----:B--2---:R-:W-:Y:S05]  /*111c0*/  @!P0 BRA `(.L_x_5862) ;  /* 0xfffffffc00f08947 */ /* 0x004fea000383ffff */
[----:B------:R-:W-:Y:S05]  /*111d0*/  BRA `(.L_x_5909) ;  /* 0xffffffe400487947 */ /* 0x000fea000383ffff */
.L_x_5865:
[----:B0-----:R0:W1:Y:S02]  /*111e0*/  SYNCS.PHASECHK.TRANS64.TRYWAIT P0, [R9+URZ+0x2e820], R0 ;  /* 0x02e82000090075a7 */ /* 0x001064000800017f */
[----:B-1----:R-:W-:Y:S05]  /*111f0*/  @!P0 NANOSLEEP.SYNCS 0x989680 ;  /* 0x009896800000895d */ /* 0x002fea0003900000 */
[----:B------:R-:W1:Y:S02]  /*11200*/  @!P0 SYNCS.PHASECHK.TRANS64 P0, [R9+URZ+0x2e820], R0 ;  /* 0x02e82000090085a7 */ /* 0x000e64000800007f */
[----:B-1----:R-:W-:Y:S05]  /*11210*/  @!P0 BRA `(.L_x_5865) ;  /* 0xfffffffc00f08947 */ /* 0x002fea000383ffff */
[----:B------:R-:W-:Y:S05]  /*11220*/  BRA `(.L_x_5910) ;  /* 0xffffffec00487947 */ /* 0x000fea000383ffff */
.L_x_5869:
[----:B0-----:R0:W1:Y:S02]  /*11230*/  SYNCS.PHASECHK.TRANS64.TRYWAIT P1, [R5+URZ], R4 ;  /* 0x00000004050075a7 */ /* 0x001064000802017f */
[----:B-1----:R-:W-:Y:S05]  /*11240*/  @!P1 NANOSLEEP.SYNCS 0x989680 ;  /* 0x009896800000995d */ /* 0x002fea0003900000 */
[----:B------:R-:W1:Y:S02]  /*11250*/  @!P1 SYNCS.PHASECHK.TRANS64 P1, [R5+URZ], R4 ;  /* 0x00000004050095a7 */ /* 0x000e64000802007f */
[----:B-1----:R-:W-:Y:S05]  /*11260*/  @!P1 BRA `(.L_x_5869) ;  /* 0xfffffffc00f09947 */ /* 0x002fea000383ffff */
[----:B------:R-:W-:Y:S05]  /*11270*/  BRA `(.L_x_5911) ;  /* 0xffffffec00a47947 */ /* 0x000fea000383ffff */
.L_x_5870:
[----:B-1----:R1:W2:Y:S02]  /*11280*/  SYNCS.PHASECHK.TRANS64.TRYWAIT P1, [R7+URZ], R0 ;  /* 0x00000000070075a7 */ /* 0x0022a4000802017f */
[----:B--2---:R-:W-:Y:S05]  /*11290*/  @!P1 NANOSLEEP.SYNCS 0x989680 ;  /* 0x009896800000995d */ /* 0x004fea0003900000 */
[----:B------:R-:W2:Y:S02]  /*112a0*/  @!P1 SYNCS.PHASECHK.TRANS64 P1, [R7+URZ], R0 ;  /* 0x00000000070095a7 */ /* 0x000ea4000802007f */
[----:B--2---:R-:W-:Y:S05]  /*112b0*/  @!P1 BRA `(.L_x_5870) ;  /* 0xfffffffc00f09947 */ /* 0x004fea000383ffff */
[----:B------:R-:W-:Y:S05]  /*112c0*/  BRA `(.L_x_5912) ;  /* 0xffffffec00987947 */ /* 0x000fea000383ffff */
.L_x_5872:
[----:B0-----:R0:W2:Y:S02]  /*112d0*/  SYNCS.PHASECHK.TRANS64.TRYWAIT P1, [R5+URZ+0x2e860], R4 ;  /* 0x02e86004050075a7 */ /* 0x0010a4000802017f */
[----:B--2---:R-:W-:Y:S05]  /*112e0*/  @!P1 NANOSLEEP.SYNCS 0x989680 ;  /* 0x009896800000995d */ /* 0x004fea0003900000 */
[----:B------:R-:W2:Y:S02]  /*112f0*/  @!P1 SYNCS.PHASECHK.TRANS64 P1, [R5+URZ+0x2e860], R4 ;  /* 0x02e86004050095a7 */ /* 0x000ea4000802007f */
[----:B--2---:R-:W-:Y:S05]  /*11300*/  @!P1 BRA `(.L_x_5872) ;  /* 0xfffffffc00f09947 */ /* 0x004fea000383ffff */
[----:B------:R-:W-:Y:S05]  /*11310*/  BRA `(.L_x_5913) ;  /* 0xffffffec009c7947 */ /* 0x000fea000383ffff */
.L_x_5874:
[----:B--2---:R2:W3:Y:S02]  /*11320*/  SYNCS.PHASECHK.TRANS64.TRYWAIT P1, [R3+URZ+0x2e860], R0 ;  /* 0x02e86000030075a7 */ /* 0x0044e4000802017f */
[----:B---3--:R-:W-:Y:S05]  /*11330*/  @!P1 NANOSLEEP.SYNCS 0x989680 ;  /* 0x009896800000995d */ /* 0x008fea0003900000 */
[----:B------:R-:W3:Y:S02]  /*11340*/  @!P1 SYNCS.PHASECHK.TRANS64 P1, [R3+URZ+0x2e860], R0 ;  /* 0x02e86000030095a7 */ /* 0x000ee4000802007f */
[----:B---3--:R-:W-:Y:S05]  /*11350*/  @!P1 BRA `(.L_x_5874) ;  /* 0xfffffffc00f09947 */ /* 0x008fea000383ffff */
[----:B------:R-:W-:Y:S05]  /*11360*/  BRA `(.L_x_5914) ;  /* 0xffffffec009c7947 */ /* 0x000fea000383ffff */
.L_x_5876:
[----:B---3--:R3:W4:Y:S02]  /*11370*/  SYNCS.PHASECHK.TRANS64.TRYWAIT P0, [R5+URZ+0x2e880], R4 ;  /* 0x02e88004050075a7 */ /* 0x008724000800017f */
[----:B----4-:R-:W-:Y:S05]  /*11380*/  @!P0 NANOSLEEP.SYNCS 0x989680 ;  /* 0x009896800000895d */ /* 0x010fea0003900000 */
[----:B------:R-:W4:Y:S02]  /*11390*/  @!P0 SYNCS.PHASECHK.TRANS64 P0, [R5+URZ+0x2e880], R4 ;  /* 0x02e88004050085a7 */ /* 0x000f24000800007f */
[----:B----4-:R-:W-:Y:S05]  /*113a0*/  @!P0 BRA `(.L_x_5876) ;  /* 0xfffffffc00f08947 */ /* 0x010fea000383ffff */
[----:B------:R-:W-:Y:S05]  /*113b0*/  BRA `(.L_x_5877) ;  /* 0xffffffec00987947 */ /* 0x000fea000383ffff */
.L_x_5915:
        /* <DEDUP_REMOVED lines=12> */
.L_x_12972:


//--------------------- .text._ZN7cutlass13device_kernelIN5flash11enable_sm90INS1_16FlashAttnFwdSm90INS1_25CollectiveMainloopFwdSm90ILi2EN4cute5tupleIJNS5_1CILi1EEES8_S8_EEENS6_IJNS7_ILi128EEENS7_ILi224EEESA_EEELi128ENS_12float_e4m3_tEfNS_4arch4Sm90ELb0ELb0ELb1ELb1ELb0ELb0ELb0ELb1ELb1ELb1ELb0ELb0EEENS1_21CollectiveEpilogueFwdINS6_IJSA_SA_SB_EEES9_NS_10bfloat16_tESF_Li256ELb1ELb1ELb0ELb1EEENS1_36VarlenDynamicPersistentTileSchedulerILi128ELi224ELi256ELi128ELb0ELb1ELb1ELb0ELb1ELb1EEEEEEEEEvNT_6ParamsE --------------------------
	.section	.text._ZN7cutlass13device_kernelIN5flash11enable_sm90INS1_16FlashAttnFwdSm90INS1_25CollectiveMainloopFwdSm90ILi2EN4cute5tupleIJNS5_1CILi1EEES8_S8_EEENS6_IJNS7_ILi128EEENS7_ILi224EEESA_EEELi128ENS_12float_e4m3_tEfNS_4arch4Sm90ELb0ELb0ELb1ELb1ELb0ELb0ELb0ELb1ELb1ELb1ELb0ELb0EEENS1_21CollectiveEpilogueFwdINS6_IJSA_SA_SB_EEES9_NS_10bfloat16_tESF_Li256ELb1ELb1ELb0ELb1EEENS1_36VarlenDynamicPersistentTileSchedulerILi128ELi224ELi256ELi128ELb0ELb1ELb1ELb0ELb1ELb1EEEEEEEEEvNT_6ParamsE,"ax",@progbits
	.align	128
.text._ZN7cutlass13device_kernelIN5flash11enable_sm90INS1_16FlashAttnFwdSm90INS1_25CollectiveMainloopFwdSm90ILi2EN4cute5tupleIJNS5_1CILi1EEES8_S8_EEENS6_IJNS7_ILi128EEENS7_ILi224EEESA_EEELi128ENS_12float_e4m3_tEfNS_4arch4Sm90ELb0ELb0ELb1ELb1ELb0ELb0ELb0ELb1ELb1ELb1ELb0ELb0EEENS1_21CollectiveEpilogueFwdINS6_IJSA_SA_SB_EEES9_NS_10bfloat16_tESF_Li256ELb1ELb1ELb0ELb1EEENS1_36VarlenDynamicPersistentTileSchedulerILi128ELi224ELi256ELi128ELb0ELb1ELb1ELb0ELb1ELb1EEEEEEEEEvNT_6ParamsE:
        .type           _ZN7cutlass13device_kernelIN5flash11enable_sm90INS1_16FlashAttnFwdSm90INS1_25CollectiveMainloopFwdSm90ILi2EN4cute5tupleIJNS5_1CILi1EEES8_S8_EEENS6_IJNS7_ILi128EEENS7_ILi224EEESA_EEELi128ENS_12float_e4m3_tEfNS_4arch4Sm90ELb0ELb0ELb1ELb1ELb0ELb0ELb0ELb1ELb1ELb1ELb0ELb0EEENS1_21CollectiveEpilogueFwdINS6_IJSA_SA_SB_EEES9_NS_10bfloat16_tESF_Li256ELb1ELb1ELb0ELb1EEENS1_36VarlenDynamicPersistentTileSchedulerILi128ELi224ELi256ELi128ELb0ELb1ELb1ELb0ELb1ELb1EEEEEEEEEvNT_6ParamsE,@function
        .size           _ZN7cutlass13device_kernelIN5flash11enable_sm90INS1_16FlashAttnFwdSm90INS1_25CollectiveMainloopFwdSm90ILi2EN4cute5tupleIJNS5_1CILi1EEES8_S8_EEENS6_IJNS7_ILi128EEENS7_ILi224EEESA_EEELi128ENS_12float_e4m3_tEfNS_4arch4Sm90ELb0ELb0ELb1ELb1ELb0ELb0ELb0ELb1ELb1ELb1ELb0ELb0EEENS1_21CollectiveEpilogueFwdINS6_IJSA_SA_SB_EEES9_NS_10bfloat16_tESF_Li256ELb1ELb1ELb0ELb1EEENS1_36VarlenDynamicPersistentTileSchedulerILi128ELi224ELi256ELi128ELb0ELb1ELb1ELb0ELb1ELb1EEEEEEEEEvNT_6ParamsE,(.L_x_12973 - _ZN7cutlass13device_kernelIN5flash11enable_sm90INS1_16FlashAttnFwdSm90INS1_25CollectiveMainloopFwdSm90ILi2EN4cute5tupleIJNS5_1CILi1EEES8_S8_EEENS6_IJNS7_ILi128EEENS7_ILi224EEESA_EEELi128ENS_12float_e4m3_tEfNS_4arch4Sm90ELb0ELb0ELb1ELb1ELb0ELb0ELb0ELb1ELb1ELb1ELb0ELb0EEENS1_21CollectiveEpilogueFwdINS6_IJSA_SA_SB_EEES9_NS_10bfloat16_tESF_Li256ELb1ELb1ELb0ELb1EEENS1_36VarlenDynamicPersistentTileSchedulerILi128ELi224ELi256ELi128ELb0ELb1ELb1ELb0ELb1ELb1EEEEEEEEEvNT_6ParamsE)
        .other          _ZN7cutlass13device_kernelIN5flash11enable_sm90INS1_16FlashAttnFwdSm90INS1_25CollectiveMainloopFwdSm90ILi2EN4cute5tupleIJNS5_1CILi1EEES8_S8_EEENS6_IJNS7_ILi128EEENS7_ILi224EEESA_EEELi128ENS_12float_e4m3_tEfNS_4arch4Sm90ELb0ELb0ELb1ELb1ELb0ELb0ELb0ELb1ELb1ELb1ELb0ELb0EEENS1_21CollectiveEpilogueFwdINS6_IJSA_SA_SB_EEES9_NS_10bfloat16_tESF_Li256ELb1ELb1ELb0ELb1EEENS1_36VarlenDynamicPersistentTileSchedulerILi128ELi224ELi256ELi128ELb0ELb1ELb1ELb0ELb1ELb1EEEEEEEEEvNT_6ParamsE,@"STO_CUDA_ENTRY STV_DEFAULT"
_ZN7cutlass13device_kernelIN5flash11enable_sm90INS1_16FlashAttnFwdSm90INS1_25CollectiveMainloopFwdSm90ILi2EN4cute5tupleIJNS5_1CILi1EEES8_S8_EEENS6_IJNS7_ILi128EEENS7_ILi224EEESA_EEELi128ENS_12float_e4m3_tEfNS_4arch4Sm90ELb0ELb0ELb1ELb1ELb0ELb0ELb0ELb1ELb1ELb1ELb0ELb0EEENS1_21CollectiveEpilogueFwdINS6_IJSA_SA_SB_EEES9_NS_10bfloat16_tESF_Li256ELb1ELb1ELb0ELb1EEENS1_36VarlenDynamicPersistentTileSchedulerILi128ELi224ELi256ELi128ELb0ELb1ELb1ELb0ELb1ELb1EEEEEEEEEvNT_6ParamsE:
        /* <DEDUP_REMOVED lines=18> */
.L_x_5917:
[----:B------:R-:W-:Y:S05]  /*0120*/  BSYNC B0 ;  /* 0x0000000000007941 */ /* 0x000fea0003800000 */
.L_x_5916:
        /* <DEDUP_REMOVED lines=41> */
.L_x_5918:
        /* <DEDUP_REMOVED lines=22> */
.L_x_5919:
        /* <DEDUP_REMOVED lines=18> */
.L_x_5920:
        /* <DEDUP_REMOVED lines=22> */
.L_x_5921:
        /* <DEDUP_REMOVED lines=22> */
.L_x_5922:
[----:B------:R-:W-:Y:S01]  /*0900*/  PLOP3.LUT P0, PT, PT, PT, UP0, 0x80, 0x0 ;  /* 0x000000000000781c */ /* 0x000fe20003f0f008 */
[----:B------:R-:W-:Y:S01]  /*0910*/  UMOV UR38, 0x1 ;  /* 0x0000000100267882 */ /* 0x000fe20000000000 */
[----:B------:R-:W-:Y:S01]  /*0920*/  NOP ;  /* 0x0000000000007918 */ /* 0x000fe20000000000 */
[----:B------:R-:W-:Y:S01]  /*0930*/  USEL UR38, UR38, 0x2, !UP0 ;  /* 0x0000000226267887 */ /* 0x000fe2000c000000 */
[----:B------:R-:W-:Y:S01]  /*0940*/  ULDC.64 UR46, c[0x0][0x208] ;  /* 0x00008200002e7ab9 */ /* 0x000fe20000000a00 */
[----:B012-4-:R-:W-:Y:S08]  /*0950*/  BAR.SYNC.DEFER_BLOCKING 0x0 ;  /* 0x0000000000007b1d */ /* 0x017ff00000010000 */
[----:B------:R-:W-:Y:S05]  /*0960*/  @!P0 BRA `(.L_x_5923) ;  /* 0x000000d4004c8947 */ /* 0x000fea0003800000 */
.L_x_5924:
        /* <DEDUP_REMOVED lines=30> */
[----:B------:R-:W-:Y:S01]  /*0b50*/  LEA.HI R2, R0, R235, RZ, 0x4 ;  /* 0x000000eb00027211 */ /* 0x000fe200078f20ff */
[----:B------:R-:W-:Y:S01]  /*0b60*/  IMAD.SHL.U32 R6, R4, 0x20, RZ ;  /* 0x0000002004067824 */ /* 0x000fe200078e00ff */
[----:B------:R-:W-:Y:S01]  /*0b70*/  SHF.R.S32.HI R228, RZ, 0x7, R3 ;  /* 0x00000007ffe47819 */ /* 0x000fe20000011403 */
[C---:B------:R-:W-:Y:S01]  /*0b80*/  IMAD.IADD R22, R235.reuse, 0x1, -R22 ;  /* 0x00000001eb167824 */ /* 0x040fe200078e0a16 */
        /* <DEDUP_REMOVED lines=19> */
[----:B------:R-:W-:Y:S02]  /*0cc0*/  LOP3.LUT R11, R11, 0xfffffff8, RZ, 0xc0, !PT ;  /* 0xfffffff80b0b7812 */ /* 0x000fe400078ec0ff */
        /* <DEDUP_REMOVED lines=19> */
[----:B------:R-:W-:Y:S02]  /*0e00*/  IMAD R230, R7, R230, 0xe0 ;  /* 0x000000e007e67424 */ /* 0x000fe400078e02e6 */
[----:B------:R-:W-:-:S07]  /*0e10*/  IMAD R231, R4, 0x8, R229 ;  /* 0x0000000804e77824 */ /* 0x000fce00078e02e5 */
.L_x_5968:
        /* <DEDUP_REMOVED lines=18> */
[----:B------:R-:W-:Y:S01]  /*0f40*/  MOV R2, UR6 ;  /* 0x0000000600027c02 */ /* 0x000fe20008000f00 */
        /* <DEDUP_REMOVED lines=36> */
[----:B------:R-:W-:Y:S01]  /*1190*/  CS2R R90, SRZ ;  /* 0x00000000005a7805 */ /* 0x000fe2000001ff00 */
[----:B------:R-:W-:Y:S01]  /*11a0*/  IMAD.MOV.U32 R60, RZ, RZ, RZ ;  /* 0x000000ffff3c7224 */ /* 0x000fe200078e00ff */
[----:B--2---:R-:W-:Y:S01]  /*11b0*/  @P0 R2UR UR49, R2 ;  /* 0x00000000023102ca */ /* 0x004fe200000e0000 */
[----:B------:R-:W-:Y:S01]  /*11c0*/  IMAD.MOV.U32 R2, RZ, RZ, RZ ;  /* 0x000000ffff027224 */ /* 0x000fe200078e00ff */
[----:B------:R-:W-:Y:S02]  /*11d0*/  PLOP3.LUT P0, PT, PT, PT, PT, 0x80, 0x0 ;  /* 0x000000000000781c */ /* 0x000fe40003f0f070 */
        /* <DEDUP_REMOVED lines=15> */
.L_x_5925:
[----:B------:R-:W-:Y:S01]  /*12d0*/  UIADD3 UR49, -UR49, UR4, URZ ;  /* 0x0000000431317290 */ /* 0x000fe2000fffe13f */
[----:B------:R-:W-:Y:S01]  /*12e0*/  IMAD.MOV.U32 R61, RZ, RZ, RZ ;  /* 0x000000ffff3d7224 */ /* 0x000fe200078e00ff */
[----:B------:R-:W-:Y:S01]  /*12f0*/  UMOV UR40, UR45 ;  /* 0x0000002d00287c82 */ /* 0x000fe20008000000 */
[----:B------:R-:W-:Y:S01]  /*1300*/  UMOV UR4, URZ ;  /* 0x0000003f00047c82 */ /* 0x000fe20008000000 */
[----:B------:R-:W-:Y:S01]  /*1310*/  UISETP.GE.AND UP0, UPT, UR49, 0x1, UPT ;  /* 0x000000013100788c */ /* 0x000fe2000bf06270 */
[----:B------:R-:W-:Y:S01]  /*1320*/  CS2R R92, SRZ ;  /* 0x00000000005c7805 */ /* 0x000fe2000001ff00 */
[----:B------:R-:W-:Y:S01]  /*1330*/  UIADD3 UR5, UR49, 0xdf, URZ ;  /* 0x000000df31057890 */ /* 0x000fe2000fffe03f */
[----:B------:R-:W-:Y:S02]  /*1340*/  CS2R R64, SRZ ;  /* 0x0000000000407805 */ /* 0x000fe4000001ff00 */
[----:B------:R-:W-:Y:S02]  /*1350*/  CS2R R94, SRZ ;  /* 0x00000000005e7805 */ /* 0x000fe4000001ff00 */
[----:B------:R-:W-:-:S02]  /*1360*/  CS2R R68, SRZ ;  /* 0x0000000000447805 */ /* 0x000fc4000001ff00 */
[----:B------:R-:W-:Y:S01]  /*1370*/  PLOP3.LUT P1, PT, PT, PT, UP0, 0x80, 0x0 ;  /* 0x000000000000781c */ /* 0x000fe20003f2f008 */
[----:B------:R-:W-:Y:S01]  /*1380*/  UIMAD.WIDE UR4, UR5, -0x6db6db6d, UR4 ;  /* 0x92492493050478a5 */ /* 0x000fe2000f8e0204 */
[----:B------:R-:W-:Y:S02]  /*1390*/  CS2R R96, SRZ ;  /* 0x0000000000607805 */ /* 0x000fe4000001ff00 */
[----:B------:R-:W-:Y:S02]  /*13a0*/  CS2R R72, SRZ ;  /* 0x0000000000487805 */ /* 0x000fe4000001ff00 */
[----:B------:R-:W-:Y:S01]  /*13b0*/  CS2R R98, SRZ ;  /* 0x0000000000627805 */ /* 0x000fe2000001ff00 */
[----:B------:R-:W-:Y:S01]  /*13c0*/  USHF.R.U32.HI UR48, URZ, 0x1f, UR5 ;  /* 0x0000001f3f307899 */ /* 0x000fe20008011605 */
[----:B------:R-:W-:Y:S02]  /*13d0*/  CS2R R76, SRZ ;  /* 0x00000000004c7805 */ /* 0x000fe4000001ff00 */
[----:B------:R-:W-:Y:S01]  /*13e0*/  CS2R R100, SRZ ;  /* 0x0000000000647805 */ /* 0x000fe2000001ff00 */
[----:B------:R-:W-:-:S02]  /*13f0*/  ULEA.HI.SX32 UR48, UR5, UR48, 0x19 ;  /* 0x0000003005307291 */ /* 0x000fc4000f8fca3f */
[----:B------:R-:W-:Y:S10]  /*1400*/  @!P1 BRA `(.L_x_5926) ;  /* 0x000000a000989947 */ /* 0x000ff40003800000 */
        /* <DEDUP_REMOVED lines=31> */
.L_x_5927:
[----:B------:R-:W-:Y:S01]  /*1600*/  ULDC.64 UR6, c[0x0][0x990] ;  /* 0x0002640000067ab9 */ /* 0x000fe20000000a00 */
[----:B------:R-:W-:Y:S01]  /*1610*/  ULDC.64 UR4, c[0x0][0x998] ;  /* 0x0002660000047ab9 */ /* 0x000fe20000000a00 */
[----:B------:R-:W-:Y:S01]  /*1620*/  UISETP.NE.U32.AND UP0, UPT, UR6, URZ, UPT ;  /* 0x0000003f0600728c */ /* 0x000fe2000bf05070 */
[----:B------:R-:W-:Y:S01]  /*1630*/  MOV R9, 0x3f800000 ;  /* 0x3f80000000097802 */ /* 0x000fe20000000f00 */
        /* <DEDUP_REMOVED lines=54> */
.L_x_6062:
[----:B------:R-:W-:Y:S05]  /*19a0*/  @!P0 BRA `(.L_x_5929) ;  /* 0x0000000000048947 */ /* 0x000fea0003800000 */
[----:B------:R-:W-:Y:S01]  /*19b0*/  BPT.TRAP 0x1 ;  /* 0x000000040000795c */ /* 0x000fe20000300000 */
.L_x_5929:
[----:B------:R-:W-:Y:S02]  /*19c0*/  IMAD.U32 R6, RZ, RZ, UR42 ;  /* 0x0000002aff067e24 */ /* 0x000fe4000f8e00ff */
[----:B------:R-:W-:-:S03]  /*19d0*/  IMAD.U32 R5, RZ, RZ, UR50 ;  /* 0x00000032ff057e24 */ /* 0x000fc6000f8e00ff */
[----:B------:R-:W-:Y:S01]  /*19e0*/  SHF.L.U32 R6, R6, 0x1f, RZ ;  /* 0x0000001f06067819 */ /* 0x000fe200000006ff */
[----:B------:R-:W-:-:S04]  /*19f0*/  IMAD R5, R5, 0x8, R2 ;  /* 0x0000000805057824 */ /* 0x000fc800078e0202 */
[----:B------:R1:W2:Y:S01]  /*1a00*/  SYNCS.PHASECHK.TRANS64.TRYWAIT P1, [R5+URZ+0x2e830], R6 ;  /* 0x02e83006050075a7 */ /* 0x0002a2000802017f */
[----:B------:R-:W-:Y:S05]  /*1a10*/  @!P0 BRA `(.L_x_5930) ;  /* 0x0000000000048947 */ /* 0x000fea0003800000 */
[----:B------:R-:W-:Y:S01]  /*1a20*/  BPT.TRAP 0x1 ;  /* 0x000000040000795c */ /* 0x000fe20000300000 */
.L_x_5930:
[----:B------:R-:W3:Y:S01]  /*1a30*/  S2R R7, SR_TID.X ;  /* 0x0000000000077919 */ /* 0x000ee20000002100 */
[----:B------:R-:W-:-:S05]  /*1a40*/  VIADD R4, R2, 0x20400 ;  /* 0x0002040002047836 */ /* 0x000fca0000000000 */
[----:B------:R-:W-:-:S04]  /*1a50*/  SHF.R.U32.HI R4, RZ, 0x4, R4 ;  /* 0x00000004ff047819 */ /* 0x000fc80000011604 */
[----:B------:R-:W-:Y:S02]  /*1a60*/  LOP3.LUT R4, R4, 0x3fff, RZ, 0xc0, !PT ;  /* 0x00003fff04047812 */ /* 0x000fe400078ec0ff */
[----:B---3--:R-:W-:Y:S01]  /*1a70*/  LOP3.LUT P2, RZ, R7, 0x7f, RZ, 0xc0, !PT ;  /* 0x0000007f07ff7812 */ /* 0x008fe2000784c0ff */
[----:B--2---:R-:W-:-:S12]  /*1a80*/  @P1 BRA `(.L_x_5931) ;  /* 0x0000000000081947 */ /* 0x004fd80003800000 */
[----:B------:R-:W2:Y:S02]  /*1a90*/  SYNCS.PHASECHK.TRANS64.TRYWAIT P1, [R5+URZ+0x2e830], R6 ;  /* 0x02e83006050075a7 */ /* 0x000ea4000802017f */
[----:B--2---:R-:W-:Y:S05]  /*1aa0*/  @!P1 BRA `(.L_x_5932) ;  /* 0x0000011800789947 */ /* 0x004fea0003800000 */
.L_x_5931:
[----:B------:R-:W-:Y:S05]  /*1ab0*/  WARPSYNC.ALL ;  /* 0x0000000000007948 */ /* 0x000fea0003800000 */
[----:B------:R-:W-:Y:S01]  /*1ac0*/  IMAD.MOV.U32 R87, RZ, RZ, RZ ;  /* 0x000000ffff577224 */ /* 0x000fe200078e00ff */
[----:B------:R-:W-:-:S04]  /*1ad0*/  LOP3.LUT R4, R4, 0x10000, RZ, 0xfc, !PT ;  /* 0x0001000004047812 */ /* 0x000fc800078efcff */
[----:B------:R-:W-:Y:S01]  /*1ae0*/  R2UR UR20, R4 ;  /* 0x00000000041472ca */ /* 0x000fe200000e0000 */
[----:B------:R-:W-:Y:S01]  /*1af0*/  ULOP3.LUT UR12, UR51, 0x10000, URZ, 0xfc, !UPT ;  /* 0x00010000330c7892 */ /* 0x000fe2000f8efc3f */
[----:B------:R-:W-:Y:S01]  /*1b00*/  WARPGROUP.ARRIVE ;  /* 0x00000000000079c5 */ /* 0x000fe20000000000 */
[----:B------:R-:W-:Y:S01]  /*1b10*/  UMOV UR17, 0x40000040 ;  /* 0x4000004000117882 */ /* 0x000fe20000000000 */
[----:B------:R-:W-:Y:S01]  /*1b20*/  UMOV UR19, 0x40000040 ;  /* 0x4000004000137882 */ /* 0x000fe20000000000 */
[----:B------:R-:W-:Y:S01]  /*1b30*/  UIADD3 UR7, UR12, 0x2, URZ ;  /* 0x000000020c077890 */ /* 0x000fe2000fffe03f */
[----:B-12---:R-:W-:Y:S01]  /*1b40*/  VIADD R6, R230, UR49 ;  /* 0x00000031e6067c36 */ /* 0x006fe20008000000 */
[----:B------:R-:W-:Y:S01]  /*1b50*/  UIADD3 UR11, UR12, 0x4, URZ ;  /* 0x000000040c0b7890 */ /* 0x000fe2000fffe03f */
[----:B------:R-:W1:Y:S01]  /*1b60*/  S2R R152, SR_TID.X ;  /* 0x0000000000987919 */ /* 0x000e620000002100 */
[----:B------:R-:W-:Y:S01]  /*1b70*/  UMOV UR16, UR12 ;  /* 0x0000000c00107c82 */ /* 0x000fe20008000000 */
[----:B------:R-:W-:Y:S01]  /*1b80*/  UIADD3 UR14, UR12, 0x6, URZ ;  /* 0x000000060c0e7890 */ /* 0x000fe2000fffe03f */
[----:B------:R-:W-:-:S02]  /*1b90*/  UMOV UR13, 0x40000040 ;  /* 0x40000040000d7882 */ /* 0x000fc40000000000 */
        /* <DEDUP_REMOVED lines=138> */
[C---:B0-----:R-:W-:Y:S01]  /*2440*/  FMUL.FTZ R11, R0.reuse, R141 ;  /* 0x0000008d000b7220 */ /* 0x041fe20000410000 */
        /* <DEDUP_REMOVED lines=21> */
[----:B------:R-:W1:Y:S08]  /*25a0*/  MUFU.TANH R14, R14 ;  /* 0x0000000e000e7308 */ /* 0x000e700000002400 */
[----:B------:R-:W-:Y:S01]  /*25b0*/  MUFU.TANH R12, R12 ;  /* 0x0000000c000c7308 */ /* 0x000fe20000002400 */
        /* <DEDUP_REMOVED lines=23> */
[----:B------:R-:W1:Y:S08]  /*2730*/  MUFU.TANH R20, R20 ;  /* 0x0000001400147308 */ /* 0x000e700000002400 */
[----:B------:R-:W-:Y:S08]  /*2740*/  MUFU.TANH R72, R72 ;  /* 0x0000004800487308 */ /* 0x000ff00000002400 */
[----:B------:R-:W1:Y:S08]  /*2750*/  MUFU.TANH R15, R15 ;  /* 0x0000000f000f7308 */ /* 0x000e700000002400 */
[----:B------:R-:W1:Y:S08]  /*2760*/  MUFU.TANH R77, R77 ;  /* 0x0000004d004d7308 */ /* 0x000e700000002400 */
[----:B------:R-:W1:Y:S08]  /*2770*/  MUFU.TANH R21, R21 ;  /* 0x0000001500157308 */ /* 0x000e700000002400 */
        /* <DEDUP_REMOVED lines=51> */
[----:B------:R-:W1:Y:S08]  /*2ab0*/  MUFU.TANH R85, R85 ;  /* 0x0000005500557308 */ /* 0x000e700000002400 */
[----:B------:R-:W1:Y:S08]  /*2ac0*/  MUFU.TANH R121, R121 ;  /* 0x0000007900797308 */ /* 0x000e700000002400 */
[----:B------:R-:W1:Y:S08]  /*2ad0*/  MUFU.TANH R86, R86 ;  /* 0x0000005600567308 */ /* 0x000e700000002400 */
[----:B------:R-:W1:Y:S08]  /*2ae0*/  MUFU.TANH R120, R120 ;  /* 0x0000007800787308 */ /* 0x000e700000002400 */
[----:B------:R-:W1:Y:S08]  /*2af0*/  MUFU.TANH R123, R123 ;  /* 0x0000007b007b7308 */ /* 0x000e700000002400 */
[----:B------:R-:W1:Y:S01]  /*2b00*/  MUFU.TANH R124, R124 ;  /* 0x0000007c007c7308 */ /* 0x000e620000002400 */
        /* <DEDUP_REMOVED lines=13> */
[C---:B------:R-:W-:Y:S01]  /*2be0*/  ISETP.GT.AND P5, PT, R6.reuse, RZ, PT ;  /* 0x000000ff0600720c */ /* 0x040fe20003fa4270 */
[----:B------:R-:W1:Y:S01]  /*2bf0*/  MUFU.TANH R122, R122 ;  /* 0x0000007a007a7308 */ /* 0x000e620000002400 */
[----:B------:R-:W-:Y:S01]  /*2c00*/  ISETP.GT.AND P1, PT, R6, 0x1, PT ;  /* 0x000000010600780c */ /* 0x000fe20003f24270 */
[----:B------:R-:W-:Y:S01]  /*2c10*/  FMUL.FTZ R133, R0, R63 ;  /* 0x0000003f00857220 */ /* 0x000fe20000410000 */
[----:B------:R-:W-:Y:S01]  /*2c20*/  ISETP.GT.AND P2, PT, R6, 0x8, PT ;  /* 0x000000080600780c */ /* 0x000fe20003f44270 */
[----:B------:R-:W-:Y:S01]  /*2c30*/  UIADD3 UR14, UR20, 0x606, URZ ;  /* 0x00000606140e7890 */ /* 0x000fe2000fffe03f */
[----:B0-----:R-:W-:Y:S01]  /*2c40*/  FSEL R70, R9, -INF , P1 ;  /* 0xff80000009467808 */ /* 0x001fe20000800000 */
[----:B------:R-:W-:Y:S01]  /*2c50*/  FMUL.FTZ R100, R0, R56 ;  /* 0x0000003800647220 */ /* 0x000fe20000410000 */
[----:B------:R-:W-:Y:S01]  /*2c60*/  ISETP.GT.AND P3, PT, R6, 0x9, PT ;  /* 0x000000090600780c */ /* 0x000fe20003f64270 */
[----:B------:R-:W0:Y:S01]  /*2c70*/  MUFU.TANH R104, R104 ;  /* 0x0000006800687308 */ /* 0x000e220000002400 */
[----:B--2---:R-:W-:Y:S01]  /*2c80*/  FSEL R71, R10, -INF , P2 ;  /* 0xff8000000a477808 */ /* 0x004fe20001000000 */
[----:B------:R-:W-:Y:S01]  /*2c90*/  UMOV UR15, 0x40000040 ;  /* 0x40000040000f7882 */ /* 0x000fe20000000000 */
[----:B------:R-:W-:Y:S01]  /*2ca0*/  ISETP.GT.AND P4, PT, R6, 0x10, PT ;  /* 0x000000100600780c */ /* 0x000fe20003f84270 */
[C---:B------:R-:W-:Y:S01]  /*2cb0*/  FMUL.FTZ R64, R0.reuse, R64 ;  /* 0x0000004000407220 */ /* 0x040fe20000410000 */
[----:B---3--:R-:W-:Y:S01]  /*2cc0*/  FSEL R103, R11, -INF , P3 ;  /* 0xff8000000b677808 */ /* 0x008fe20001800000 */
[----:B------:R-:W-:Y:S01]  /*2cd0*/  FMUL.FTZ R65, R0, R65 ;  /* 0x0000004100417220 */ /* 0x000fe20000410000 */
[----:B----4-:R-:W-:Y:S01]  /*2ce0*/  FSEL R7, R7, -INF , P5 ;  /* 0xff80000007077808 */ /* 0x010fe20002800000 */
[----:B------:R-:W2:Y:S01]  /*2cf0*/  MUFU.TANH R125, R125 ;  /* 0x0000007d007d7308 */ /* 0x000ea20000002400 */
[----:B-----5:R-:W-:Y:S01]  /*2d00*/  FSEL R11, R74, -INF , P4 ;  /* 0xff8000004a0b7808 */ /* 0x020fe20002000000 */
[----:B------:R-:W-:Y:S01]  /*2d10*/  FMUL.FTZ R68, R0, R68 ;  /* 0x0000004400447220 */ /* 0x000fe20000410000 */
[----:B-1----:R-:W-:Y:S01]  /*2d20*/  FSEL R74, R14, -INF , P4 ;  /* 0xff8000000e4a7808 */ /* 0x002fe20002000000 */
[----:B------:R-:W-:Y:S01]  /*2d30*/  FMUL.FTZ R66, R0, R66 ;  /* 0x0000004200427220 */ /* 0x000fe20000410000 */
[----:B------:R-:W-:Y:S01]  /*2d40*/  FSEL R9, R20, -INF , P2 ;  /* 0xff80000014097808 */ /* 0x000fe20001000000 */
[----:B------:R-:W-:Y:S01]  /*2d50*/  FMUL.FTZ R69, R0, R69 ;  /* 0x0000004500457220 */ /* 0x000fe20000410000 */
[----:B------:R-:W-:Y:S01]  /*2d60*/  ISETP.GT.AND P2, PT, R6, 0x19, PT ;  /* 0x000000190600780c */ /* 0x000fe20003f44270 */
[----:B------:R-:W1:Y:S01]  /*2d70*/  MUFU.TANH R106, R106 ;  /* 0x0000006a006a7308 */ /* 0x000e620000002400 */
[----:B------:R-:W-:Y:S01]  /*2d80*/  FSEL R10, R15, -INF , P3 ;  /* 0xff8000000f0a7808 */ /* 0x000fe20001800000 */
[----:B------:R-:W-:Y:S01]  /*2d90*/  FMUL.FTZ R67, R0, R67 ;  /* 0x0000004300437220 */ /* 0x000fe20000410000 */
[----:B------:R-:W-:-:S02]  /*2da0*/  FSEL R14, R77, -INF , P2 ;  /* 0xff8000004d0e7808 */ /* 0x000fc40001000000 */
[C---:B------:R-:W-:Y:S02]  /*2db0*/  ISETP.GT.AND P3, PT, R6.reuse, 0x20, PT ;  /* 0x000000200600780c */ /* 0x040fe40003f64270 */
[----:B------:R-:W-:Y:S01]  /*2dc0*/  FSEL R77, R21, -INF , P2 ;  /* 0xff800000154d7808 */ /* 0x000fe20001000000 */
[----:B------:R-:W3:Y:S01]  /*2dd0*/  MUFU.TANH R126, R126 ;  /* 0x0000007e007e7308 */ /* 0x000ee20000002400 */
[----:B------:R-:W-:Y:S02]  /*2de0*/  ISETP.GT.AND P4, PT, R6, 0x21, PT ;  /* 0x000000210600780c */ /* 0x000fe40003f84270 */
[----:B------:R-:W-:Y:S02]  /*2df0*/  FSEL R75, R75, -INF , P3 ;  /* 0xff8000004b4b7808 */ /* 0x000fe40001800000 */
[----:B------:R-:W-:Y:S02]  /*2e00*/  FSEL R76, R76, -INF , P4 ;  /* 0xff8000004c4c7808 */ /* 0x000fe40002000000 */
[----:B------:R-:W-:Y:S01]  /*2e10*/  ISETP.GT.AND P2, PT, R6, 0x30, PT ;  /* 0x000000300600780c */ /* 0x000fe20003f44270 */
[----:B------:R-:W4:Y:S01]  /*2e20*/  MUFU.TANH R105, R105 ;  /* 0x0000006900697308 */ /* 0x000f220000002400 */
[----:B------:R-:W-:-:S02]  /*2e30*/  FSEL R15, R82, -INF , P3 ;  /* 0xff800000520f7808 */ /* 0x000fc40001800000 */
[C---:B------:R-:W-:Y:S02]  /*2e40*/  ISETP.GT.AND P3, PT, R6.reuse, 0x31, PT ;  /* 0x000000310600780c */ /* 0x040fe40003f64270 */
[----:B------:R-:W-:Y:S02]  /*2e50*/  FSEL R83, R83, -INF , P2 ;  /* 0xff80000053537808 */ /* 0x000fe40001000000 */
[----:B------:R-:W-:Y:S01]  /*2e60*/  FSEL R20, R81, -INF , P4 ;  /* 0xff80000051147808 */ /* 0x000fe20002000000 */
[----:B------:R-:W5:Y:S01]  /*2e70*/  MUFU.TANH R127, R127 ;  /* 0x0000007f007f7308 */ /* 0x000f620000002400 */
[----:B------:R-:W-:Y:S02]  /*2e80*/  ISETP.GT.AND P4, PT, R6, 0x38, PT ;  /* 0x000000380600780c */ /* 0x000fe40003f84270 */
[----:B------:R-:W-:Y:S01]  /*2e90*/  FSEL R84, R84, -INF , P3 ;  /* 0xff80000054547808 */ /* 0x000fe20001800000 */
[----:B------:R-:W-:Y:S02]  /*2ea0*/  WARPGROUP.DEPBAR.LE gsb0, 0x0 ;  /* 0x00008000000079c5 */ /* 0x000fe40000010000 */
[----:B------:R-:W-:Y:S01]  /*2eb0*/  FMUL.FTZ R61, R0, R47 ;  /* 0x0000002f003d7220 */ /* 0x000fe20000410000 */
[----:B------:R-:W-:Y:S01]  /*2ec0*/  FSEL R47, R8, -INF , P5 ;  /* 0xff800000082f7808 */ /* 0x000fe20002800000 */
[C---:B------:R-:W-:Y:S01]  /*2ed0*/  FMUL.FTZ R58, R0.reuse, R44 ;  /* 0x0000002c003a7220 */ /* 0x040fe20000410000 */
[----:B------:R-:W-:Y:S01]  /*2ee0*/  FMUL.FTZ R59, R0, R45 ;  /* 0x0000002d003b7220 */ /* 0x000fe20000410000 */
[----:B------:R-:W-:Y:S01]  /*2ef0*/  ISETP.GT.AND P5, PT, R6, 0x11, PT ;  /* 0x000000110600780c */ /* 0x000fe20003fa4270 */
[C---:B------:R-:W-:Y:S01]  /*2f00*/  FMUL.FTZ R60, R0.reuse, R46 ;  /* 0x0000002e003c7220 */ /* 0x040fe20000410000 */
[----:B------:R-:W-:Y:S01]  /*2f10*/  FMNMX.FTZ R44, R47, R70, !PT ;  /* 0x000000462f2c7209 */ /* 0x000fe20007810000 */
[----:B------:R-:W-:Y:S01]  /*2f20*/  FMUL.FTZ R140, R0, R49 ;  /* 0x00000031008c7220 */ /* 0x000fe20000410000 */
[----:B------:R-:W-:Y:S01]  /*2f30*/  FSEL R8, R12, -INF , P1 ;  /* 0xff8000000c087808 */ /* 0x000fe20000800000 */
[C---:B------:R-:W-:Y:S01]  /*2f40*/  FMUL.FTZ R62, R0.reuse, R48 ;  /* 0x00000030003e7220 */ /* 0x040fe20000410000 */
[----:B------:R-:W-:Y:S01]  /*2f50*/  FMNMX.FTZ R44, R71, R44, !PT ;  /* 0x0000002c472c7209 */ /* 0x000fe20007810000 */
[C---:B------:R-:W-:Y:S01]  /*2f60*/  FMUL.FTZ R141, R0.reuse, R50 ;  /* 0x00000032008d7220 */ /* 0x040fe20000410000 */
[----:B------:R-:W-:Y:S01]  /*2f70*/  FSEL R12, R73, -INF , P5 ;  /* 0xff800000490c7808 */ /* 0x000fe20002800000 */
[C---:B------:R-:W-:Y:S01]  /*2f80*/  FMUL.FTZ R142, R0.reuse, R51 ;  /* 0x00000033008e7220 */ /* 0x040fe20000410000 */
[----:B------:R-:W-:Y:S01]  /*2f90*/  FMNMX.FTZ R45, R103, R44, !PT ;  /* 0x0000002c672d7209 */ /* 0x000fe20007810000 */
[----:B------:R-:W-:Y:S01]  /*2fa0*/  FMUL.FTZ R143, R0, R52 ;  /* 0x00000034008f7220 */ /* 0x000fe20000410000 */
[----:B------:R-:W-:Y:S01]  /*2fb0*/  ISETP.GT.AND P1, PT, R6, 0x18, PT ;  /* 0x000000180600780c */ /* 0x000fe20003f24270 */
[C---:B------:R-:W-:Y:S01]  /*2fc0*/  FMUL.FTZ R144, R0.reuse, R53 ;  /* 0x0000003500907220 */ /* 0x040fe20000410000 */
[----:B------:R-:W-:Y:S01]  /*2fd0*/  FSEL R73, R13, -INF , P5 ;  /* 0xff8000000d497808 */ /* 0x000fe20002800000 */
[----:B------:R-:W-:Y:S01]  /*2fe0*/  FMUL.FTZ R63, R0, R54 ;  /* 0x00000036003f7220 */ /* 0x000fe20000410000 */
[----:B------:R-:W-:Y:S01]  /*2ff0*/  FMNMX.FTZ R46, R74, R45, !PT ;  /* 0x0000002d4a2e7209 */ /* 0x000fe20007810000 */
[----:B------:R-:W-:Y:S01]  /*3000*/  FMUL.FTZ R137, R0, R40 ;  /* 0x0000002800897220 */ /* 0x000fe20000410000 */
[----:B------:R-:W-:Y:S01]  /*3010*/  FSEL R72, R72, -INF , P1 ;  /* 0xff80000048487808 */ /* 0x000fe20000800000 */
[----:B------:R-:W-:Y:S01]  /*3020*/  FMUL.FTZ R139, R0, R55 ;  /* 0x00000037008b7220 */ /* 0x000fe20000410000 */
[----:B------:R-:W-:Y:S01]  /*3030*/  FMNMX.FTZ R49, R73, R46, !PT ;  /* 0x0000002e49317209 */ /* 0x000fe20007810000 */
[----:B------:R-:W-:Y:S01]  /*3040*/  WARPGROUP.ARRIVE ;  /* 0x00000000000079c5 */ /* 0x000fe20000000000 */
[----:B------:R-:W-:Y:S01]  /*3050*/  ISETP.GT.AND P5, PT, R6, 0x28, PT ;  /* 0x000000280600780c */ /* 0x000fe20003fa4270 */
[----:B------:R-:W-:Y:S01]  /*3060*/  FMUL.FTZ R138, R0, R41 ;  /* 0x00000029008a7220 */ /* 0x000fe20000410000 */
[----:B------:R-:W-:Y:S01]  /*3070*/  FMNMX.FTZ R48, R72, R49, !PT ;  /* 0x0000003148307209 */ /* 0x000fe20007810000 */
[----:B------:R-:W5:Y:S01]  /*3080*/  MUFU.TANH R109, R109 ;  /* 0x0000006d006d7308 */ /* 0x000f620000002400 */
[----:B------:R-:W-:Y:S01]  /*3090*/  FSEL R13, R78, -INF , P1 ;  /* 0xff8000004e0d7808 */ /* 0x000fe20000800000 */
[C---:B------:R-:W-:Y:S01]  /*30a0*/  FMUL.FTZ R57, R0.reuse, R43 ;  /* 0x0000002b00397220 */ /* 0x040fe20000410000 */
[----:B------:R-:W-:Y:S01]  /*30b0*/  FMNMX.FTZ R50, R77, R48, !PT ;  /* 0x000000304d327209 */ /* 0x000fe20007810000 */
[----:B------:R-:W-:Y:S01]  /*30c0*/  FMUL.FTZ R56, R0, R42 ;  /* 0x0000002a00387220 */ /* 0x000fe20000410000 */
[----:B------:R-:W-:Y:S01]  /*30d0*/  ISETP.GT.AND P1, PT, R6, 0x29, PT ;  /* 0x000000290600780c */ /* 0x000fe20003f24270 */
[----:B------:R-:W-:Y:S01]  /*30e0*/  QGMMA.64x32x32.F32.E4M3.E4M3 R24, gdesc[UR12], R24, gsb0 ;  /* 0x006000000c1879f3 */ /* 0x000fe20008000818 */
[----:B------:R-:W-:Y:S01]  /*30f0*/  FMNMX.FTZ R51, R75, R50, !PT ;  /* 0x000000324b337209 */ /* 0x000fe20007810000 */
[----:B------:R-:W5:Y:S01]  /*3100*/  MUFU.TANH R107, R107 ;  /* 0x0000006b006b7308 */ /* 0x000f620000002400 */
[----:B------:R-:W-:-:S02]  /*3110*/  FSEL R80, R80, -INF , P5 ;  /* 0xff80000050507808 */ /* 0x000fc40002800000 */
[----:B------:R-:W-:Y:S02]  /*3120*/  FMNMX.FTZ R51, R76, R51, !PT ;  /* 0x000000334c337209 */ /* 0x000fe40007810000 */
[----:B------:R-:W-:Y:S02]  /*3130*/  FSEL R79, R79, -INF , P1 ;  /* 0xff8000004f4f7808 */ /* 0x000fe40000800000 */
[----:B------:R-:W-:Y:S01]  /*3140*/  FMNMX.FTZ R52, R80, R51, !PT ;  /* 0x0000003350347209 */ /* 0x000fe20007810000 */
[----:B------:R-:W5:Y:S01]  /*3150*/  MUFU.TANH R108, R108 ;  /* 0x0000006c006c7308 */ /* 0x000f620000002400 */
[----:B------:R-:W-:Y:S02]  /*3160*/  FSEL R21, R85, -INF , P5 ;  /* 0xff80000055157808 */ /* 0x000fe40002800000 */
[----:B------:R-:W-:Y:S02]  /*3170*/  FMNMX.FTZ R52, R79, R52, !PT ;  /* 0x000000344f347209 */ /* 0x000fe40007810000 */
[----:B------:R-:W-:-:S02]  /*3180*/  ISETP.GT.AND P5, PT, R6, 0x39, PT ;  /* 0x000000390600780c */ /* 0x000fc40003fa4270 */
[----:B------:R-:W-:Y:S01]  /*3190*/  FMNMX.FTZ R53, R83, R52, !PT ;  /* 0x0000003453357209 */ /* 0x000fe20007810000 */
[----:B------:R-:W5:Y:S01]  /*31a0*/  MUFU.TANH R110, R110 ;  /* 0x0000006e006e7308 */ /* 0x000f620000002400 */
[----:B------:R-:W-:Y:S02]  /*31b0*/  FSEL R121, R121, -INF , P4 ;  /* 0xff80000079797808 */ /* 0x000fe40002000000 */
[----:B------:R-:W-:Y:S02]  /*31c0*/  FMNMX.FTZ R54, R84, R53, !PT ;  /* 0x0000003554367209 */ /* 0x000fe40007810000 */
[----:B------:R-:W-:Y:S02]  /*31d0*/  FSEL R40, R86, -INF , P1 ;  /* 0xff80000056287808 */ /* 0x000fe40000800000 */
[----:B------:R-:W-:Y:S01]  /*31e0*/  ISETP.GT.AND P1, PT, R6, 0x40, PT ;  /* 0x000000400600780c */ /* 0x000fe20003f24270 */
[----:B------:R-:W5:Y:S01]  /*31f0*/  MUFU.TANH R113, R113 ;  /* 0x0000007100717308 */ /* 0x000f620000002400 */
[----:B------:R-:W-:-:S02]  /*3200*/  FSEL R120, R120, -INF , P5 ;  /* 0xff80000078787808 */ /* 0x000fc40002800000 */
[----:B------:R-:W-:Y:S02]  /*3210*/  FMNMX.FTZ R55, R121, R54, !PT ;  /* 0x0000003679377209 */ /* 0x000fe40007810000 */
[----:B------:R-:W-:Y:S02]  /*3220*/  FSEL R41, R123, -INF , P2 ;  /* 0xff8000007b297808 */ /* 0x000fe40001000000 */
[----:B------:R-:W-:Y:S01]  /*3230*/  ISETP.GT.AND P2, PT, R6, 0x41, PT ;  /* 0x000000410600780c */ /* 0x000fe20003f44270 */
[----:B------:R-:W5:Y:S01]  /*3240*/  MUFU.TANH R111, R111 ;  /* 0x0000006f006f7308 */ /* 0x000f620000002400 */
[----:B------:R-:W-:Y:S02]  /*3250*/  FSEL R124, R124, -INF , P1 ;  /* 0xff8000007c7c7808 */ /* 0x000fe40000800000 */
[----:B------:R-:W-:Y:S02]  /*3260*/  FMNMX.FTZ R55, R120, R55, !PT ;  /* 0x0000003778377209 */ /* 0x000fe40007810000 */
[----:B------:R-:W-:-:S02]  /*3270*/  FSEL R42, R122, -INF , P3 ;  /* 0xff8000007a2a7808 */ /* 0x000fc40001800000 */
[----:B------:R-:W-:Y:S01]  /*3280*/  ISETP.GT.AND P3, PT, R6, 0x48, PT ;  /* 0x000000480600780c */ /* 0x000fe20003f64270 */
[----:B------:R3:W-:Y:S01]  /*3290*/  MUFU.TANH R122, R57 ;  /* 0x00000039007a7308 */ /* 0x0007e20000002400 */
[----:B0-----:R-:W-:Y:S02]  /*32a0*/  FSEL R104, R104, -INF , P2 ;  /* 0xff80000068687808 */ /* 0x001fe40001000000 */
[----:B--2---:R-:W-:Y:S02]  /*32b0*/  FSEL R43, R125, -INF , P4 ;  /* 0xff8000007d2b7808 */ /* 0x004fe40002000000 */
[----:B------:R-:W-:Y:S02]  /*32c0*/  ISETP.GT.AND P4, PT, R6, 0x49, PT ;  /* 0x000000490600780c */ /* 0x000fe40003f84270 */
[----:B-1----:R-:W-:Y:S01]  /*32d0*/  FSEL R106, R106, -INF , P3 ;  /* 0xff8000006a6a7808 */ /* 0x002fe20001800000 */
[----:B------:R-:W0:Y:S01]  /*32e0*/  MUFU.TANH R112, R112 ;  /* 0x0000007000707308 */ /* 0x000e220000002400 */
[----:B---3--:R-:W-:-:S02]  /*32f0*/  FMNMX.FTZ R57, R124, R55, !PT ;  /* 0x000000377c397209 */ /* 0x008fc40007810000 */
[----:B------:R-:W-:Y:S02]  /*3300*/  FSEL R44, R126, -INF , P5 ;  /* 0xff8000007e2c7808 */ /* 0x000fe40002800000 */
[----:B------:R-:W-:Y:S02]  /*3310*/  FMNMX.FTZ R57, R104, R57, !PT ;  /* 0x0000003968397209 */ /* 0x000fe40007810000 */
[C---:B------:R-:W-:Y:S01]  /*3320*/  ISETP.GT.AND P5, PT, R6.reuse, 0x50, PT ;  /* 0x000000500600780c */ /* 0x040fe20003fa4270 */
[----:B------:R1:W-:Y:S01]  /*3330*/  MUFU.TANH R125, R58 ;  /* 0x0000003a007d7308 */ /* 0x0003e20000002400 */
[----:B----4-:R-:W-:Y:S01]  /*3340*/  FSEL R105, R105, -INF , P4 ;  /* 0xff80000069697808 */ /* 0x010fe20002000000 */
[----:B------:R-:W-:Y:S02]  /*3350*/  WARPGROUP.DEPBAR.LE gsb0, 0x0 ;  /* 0x00008000000079c5 */ /* 0x000fe40000010000 */
[----:B-----5:R-:W-:Y:S02]  /*3360*/  FSEL R45, R127, -INF , P1 ;  /* 0xff8000007f2d7808 */ /* 0x020fe40000800000 */
[----:B------:R-:W-:-:S02]  /*3370*/  ISETP.GT.AND P1, PT, R6, 0x51, PT ;  /* 0x000000510600780c */ /* 0x000fc40003f24270 */
[----:B------:R-:W2:Y:S01]  /*3380*/  MUFU.TANH R114, R114 ;  /* 0x0000007200727308 */ /* 0x000ea20000002400 */
[----:B-1----:R-:W-:Y:S02]  /*3390*/  FMNMX.FTZ R58, R106, R57, !PT ;  /* 0x000000396a3a7209 */ /* 0x002fe40007810000 */
[----:B------:R-:W-:Y:S02]  /*33a0*/  FSEL R109, R109, -INF , P5 ;  /* 0xff8000006d6d7808 */ /* 0x000fe40002800000 */
[----:B------:R-:W-:Y:S02]  /*33b0*/  FMNMX.FTZ R58, R105, R58, !PT ;  /* 0x0000003a693a7209 */ /* 0x000fe40007810000 */
[----:B------:R-:W-:Y:S01]  /*33c0*/  FSEL R46, R107, -INF , P2 ;  /* 0xff8000006b2e7808 */ /* 0x000fe20001000000 */
[----:B------:R-:W1:Y:S01]  /*33d0*/  MUFU.TANH R128, R128 ;  /* 0x0000008000807308 */ /* 0x000e620000002400 */
[----:B------:R-:W-:Y:S02]  /*33e0*/  ISETP.GT.AND P2, PT, R6, 0x58, PT ;  /* 0x000000580600780c */ /* 0x000fe40003f44270 */
[----:B------:R-:W-:-:S02]  /*33f0*/  FSEL R108, R108, -INF , P1 ;  /* 0xff8000006c6c7808 */ /* 0x000fc40000800000 */
[----:B------:R-:W-:Y:S02]  /*3400*/  FSEL R48, R110, -INF , P3 ;  /* 0xff8000006e307808 */ /* 0x000fe40001800000 */
[C---:B------:R-:W-:Y:S01]  /*3410*/  ISETP.GT.AND P3, PT, R6.reuse, 0x59, PT ;  /* 0x000000590600780c */ /* 0x040fe20003f64270 */
[----:B------:R-:W3:Y:S01]  /*3420*/  MUFU.TANH R115, R115 ;  /* 0x0000007300737308 */ /* 0x000ee20000002400 */
[----:B------:R-:W-:Y:S02]  /*3430*/  FSEL R113, R113, -INF , P2 ;  /* 0xff80000071717808 */ /* 0x000fe40001000000 */
[----:B------:R-:W-:Y:S02]  /*3440*/  FSEL R49, R111, -INF , P4 ;  /* 0xff8000006f317808 */ /* 0x000fe40002000000 */
[----:B------:R-:W-:Y:S02]  /*3450*/  ISETP.GT.AND P4, PT, R6, 0x60, PT ;  /* 0x000000600600780c */ /* 0x000fe40003f84270 */
[----:B0-----:R-:W-:Y:S01]  /*3460*/  FSEL R112, R112, -INF , P3 ;  /* 0xff80000070707808 */ /* 0x001fe20001800000 */
[----:B------:R-:W0:Y:S01]  /*3470*/  MUFU.TANH R88, R88 ;  /* 0x0000005800587308 */ /* 0x000e220000002400 */
[----:B--2---:R-:W-:-:S02]  /*3480*/  FSEL R51, R114, -INF , P1 ;  /* 0xff80000072337808 */ /* 0x004fc40000800000 */
[----:B-1----:R-:W-:Y:S02]  /*3490*/  FSEL R50, R128, -INF , P5 ;  /* 0xff80000080327808 */ /* 0x002fe40002800000 */
[C---:B------:R-:W-:Y:S02]  /*34a0*/  ISETP.GT.AND P5, PT, R6.reuse, 0x61, PT ;  /* 0x000000610600780c */ /* 0x040fe40003fa4270 */
[----:B------:R-:W-:Y:S01]  /*34b0*/  ISETP.GT.AND P1, PT, R6, 0x68, PT ;  /* 0x000000680600780c */ /* 0x000fe20003f24270 */
[----:B------:R1:W-:Y:S01]  /*34c0*/  MUFU.TANH R107, R59 ;  /* 0x0000003b006b7308 */ /* 0x0003e20000002400 */
[----:B---3--:R-:W-:-:S07]  /*34d0*/  FSEL R115, R115, -INF , P4 ;  /* 0xff80000073737808 */ /* 0x008fce0002000000 */
[----:B------:R-:W2:Y:S01]  /*34e0*/  MUFU.TANH R116, R116 ;  /* 0x0000007400747308 */ /* 0x000ea20000002400 */
[----:B-1----:R-:W-:Y:S02]  /*34f0*/  FMNMX.FTZ R59, R109, R58, !PT ;  /* 0x0000003a6d3b7209 */ /* 0x002fe40007810000 */
[----:B0-----:R-:W-:-:S05]  /*3500*/  FSEL R88, R88, -INF , P5 ;  /* 0xff80000058587808 */ /* 0x001fca0002800000 */
[----:B------:R-:W0:Y:S08]  /*3510*/  MUFU.TANH R89, R89 ;  /* 0x0000005900597308 */ /* 0x000e300000002400 */
[----:B------:R1:W-:Y:S01]  /*3520*/  MUFU.TANH R110, R60 ;  /* 0x0000003c006e7308 */ /* 0x0003e20000002400 */
[----:B--2---:R-:W-:Y:S02]  /*3530*/  FSEL R52, R116, -INF , P2 ;  /* 0xff80000074347808 */ /* 0x004fe40001000000 */
[----:B------:R-:W-:-:S05]  /*3540*/  ISETP.GT.AND P2, PT, R6, 0x69, PT ;  /* 0x000000690600780c */ /* 0x000fca0003f44270 */
        /* <DEDUP_REMOVED lines=16> */
[----:B0-----:R-:W-:Y:S02]  /*3650*/  FSEL R93, R93, -INF , P3 ;  /* 0xff8000005d5d7808 */ /* 0x001fe40001800000 */
[----:B------:R-:W-:-:S03]  /*3660*/  FMNMX.FTZ R81, R115, R62, !PT ;  /* 0x0000003e73517209 */ /* 0x000fc60007810000 */
[----:B------:R-:W0:Y:S01]  /*3670*/  MUFU.TANH R92, R92 ;  /* 0x0000005c005c7308 */ /* 0x000e220000002400 */
[----:B------:R-:W-:Y:S01]  /*3680*/  FMNMX.FTZ R82, R88, R81, !PT ;  /* 0x0000005158527209 */ /* 0x000fe20007810000 */
[----:B------:R-:W-:-:S03]  /*3690*/  FMUL.FTZ R81, R0, R24 ;  /* 0x0000001800517220 */ /* 0x000fc60000410000 */
[----:B------:R-:W-:-:S03]  /*36a0*/  FMNMX.FTZ R85, R89, R82, !PT ;  /* 0x0000005259557209 */ /* 0x000fc60007810000 */
[----:B------:R-:W-:Y:S01]  /*36b0*/  MUFU.TANH R119, R119 ;  /* 0x0000007700777308 */ /* 0x000fe20000002400 */
[----:B------:R-:W-:Y:S02]  /*36c0*/  FMNMX.FTZ R82, R78, R85, !PT ;  /* 0x000000554e527209 */ /* 0x000fe40007810000 */
[----:B--2---:R-:W-:Y:S02]  /*36d0*/  FSEL R55, R91, -INF , P5 ;  /* 0xff8000005b377808 */ /* 0x004fe40002800000 */
[----:B------:R-:W-:Y:S02]  /*36e0*/  ISETP.GT.AND P5, PT, R6, 0x78, PT ;  /* 0x000000780600780c */ /* 0x000fe40003fa4270 */
[----:B------:R-:W-:Y:S01]  /*36f0*/  FMNMX.FTZ R85, R93, R82, !PT ;  /* 0x000000525d557209 */ /* 0x000fe20007810000 */
[----:B------:R-:W1:Y:S01]  /*3700*/  MUFU.TANH R95, R95 ;  /* 0x0000005f005f7308 */ /* 0x000e620000002400 */
[----:B0-----:R-:W-:Y:S01]  /*3710*/  FSEL R92, R92, -INF , P4 ;  /* 0xff8000005c5c7808 */ /* 0x001fe20002000000 */
[----:B------:R-:W-:-:S03]  /*3720*/  FMUL.FTZ R82, R0, R25 ;  /* 0x0000001900527220 */ /* 0x000fc60000410000 */
[----:B------:R-:W-:-:S03]  /*3730*/  FMNMX.FTZ R86, R92, R85, !PT ;  /* 0x000000555c567209 */ /* 0x000fc60007810000 */
[----:B------:R-:W0:Y:S08]  /*3740*/  MUFU.TANH R94, R94 ;  /* 0x0000005e005e7308 */ /* 0x000e300000002400 */
[----:B------:R-:W-:Y:S01]  /*3750*/  MUFU.TANH R96, R96 ;  /* 0x0000006000607308 */ /* 0x000fe20000002400 */
[----:B-1----:R-:W-:-:S04]  /*3760*/  FSEL R95, R95, -INF , P5 ;  /* 0xff8000005f5f7808 */ /* 0x002fc80002800000 */
[----:B------:R-:W-:Y:S01]  /*3770*/  FMNMX.FTZ R85, R95, R86, !PT ;  /* 0x000000565f557209 */ /* 0x000fe20007810000 */
[----:B------:R-:W-:Y:S02]  /*3780*/  FMUL.FTZ R86, R0, R26 ;  /* 0x0000001a00567220 */ /* 0x000fe40000410000 */
[----:B------:R-:W-:Y:S01]  /*3790*/  MUFU.TANH R101, R101 ;  /* 0x0000006500657308 */ /* 0x000fe20000002400 */
[----:B0-----:R-:W-:Y:S02]  /*37a0*/  FSEL R57, R94, -INF , P2 ;  /* 0xff8000005e397808 */ /* 0x001fe40001000000 */
[----:B------:R-:W-:-:S05]  /*37b0*/  ISETP.GT.AND P2, PT, R6, 0x80, PT ;  /* 0x000000800600780c */ /* 0x000fca0003f44270 */
[----:B------:R-:W0:Y:S08]  /*37c0*/  MUFU.TANH R97, R97 ;  /* 0x0000006100617308 */ /* 0x000e300000002400 */
[----:B------:R-:W1:Y:S08]  /*37d0*/  MUFU.TANH R100, R100 ;  /* 0x0000006400647308 */ /* 0x000e700000002400 */
[----:B------:R-:W2:Y:S01]  /*37e0*/  MUFU.TANH R98, R98 ;  /* 0x0000006200627308 */ /* 0x000ea20000002400 */
[----:B0-----:R-:W-:-:S02]  /*37f0*/  FSEL R58, R97, -INF , P3 ;  /* 0xff800000613a7808 */ /* 0x001fc40001800000 */
[----:B------:R-:W-:-:S05]  /*3800*/  ISETP.GT.AND P3, PT, R6, 0x81, PT ;  /* 0x000000810600780c */ /* 0x000fca0003f64270 */
[----:B------:R-:W-:Y:S01]  /*3810*/  MUFU.TANH R64, R64 ;  /* 0x0000004000407308 */ /* 0x000fe20000002400 */
[----:B-1----:R-:W-:-:S07]  /*3820*/  FSEL R100, R100, -INF , P2 ;  /* 0xff80000064647808 */ /* 0x002fce0001000000 */
[----:B------:R-:W0:Y:S01]  /*3830*/  MUFU.TANH R99, R99 ;  /* 0x0000006300637308 */ /* 0x000e220000002400 */
[----:B--2---:R-:W-:Y:S02]  /*3840*/  FSEL R59, R98, -INF , P4 ;  /* 0xff800000623b7808 */ /* 0x004fe40002000000 */
[----:B------:R-:W-:-:S05]  /*3850*/  ISETP.GT.AND P4, PT, R6, 0x88, PT ;  /* 0x000000880600780c */ /* 0x000fca0003f84270 */
[----:B------:R-:W1:Y:S08]  /*3860*/  MUFU.TANH R132, R132 ;  /* 0x0000008400847308 */ /* 0x000e700000002400 */
[----:B------:R-:W2:Y:S01]  /*3870*/  MUFU.TANH R102, R102 ;  /* 0x0000006600667308 */ /* 0x000ea20000002400 */
[----:B0-----:R-:W-:-:S07]  /*3880*/  FSEL R99, R99, -INF , P3 ;  /* 0xff80000063637808 */ /* 0x001fce0001800000 */
[----:B------:R0:W-:Y:S01]  /*3890*/  MUFU.TANH R123, R56 ;  /* 0x00000038007b7308 */ /* 0x0001e20000002400 */
[----:B-1----:R-:W-:Y:S02]  /*38a0*/  FSEL R62, R132, -INF , P2 ;  /* 0xff800000843e7808 */ /* 0x002fe40001000000 */
[----:B------:R-:W-:-:S05]  /*38b0*/  ISETP.GT.AND P2, PT, R6, 0x91, PT ;  /* 0x000000910600780c */ /* 0x000fca0003f44270 */
[----:B------:R-:W1:Y:S01]  /*38c0*/  MUFU.TANH R129, R129 ;  /* 0x0000008100817308 */ /* 0x000e620000002400 */
[----:B0-----:R-:W-:Y:S02]  /*38d0*/  FSEL R56, R119, -INF , P1 ;  /* 0xff80000077387808 */ /* 0x001fe40000800000 */
[----:B------:R-:W-:Y:S02]  /*38e0*/  ISETP.GT.AND P1, PT, R6, 0x79, PT ;  /* 0x000000790600780c */ /* 0x000fe40003f24270 */
[----:B--2---:R-:W-:Y:S02]  /*38f0*/  FSEL R60, R102, -INF , P5 ;  /* 0xff800000663c7808 */ /* 0x004fe40002800000 */
[----:B------:R-:W-:Y:S01]  /*3900*/  FSEL R96, R96, -INF , P1 ;  /* 0xff80000060607808 */ /* 0x000fe20000800000 */
[----:B------:R-:W0:Y:S01]  /*3910*/  MUFU.TANH R131, R131 ;  /* 0x0000008300837308 */ /* 0x000e220000002400 */
[----:B------:R-:W-:Y:S01]  /*3920*/  FSEL R61, R101, -INF , P1 ;  /* 0xff800000653d7808 */ /* 0x000fe20000800000 */
[----:B------:R-:W-:Y:S01]  /*3930*/  FMUL.FTZ R101, R0, R30 ;  /* 0x0000001e00657220 */ /* 0x000fe20000410000 */
[----:B------:R-:W-:-:S02]  /*3940*/  ISETP.GT.AND P1, PT, R6, 0x90, PT ;  /* 0x000000900600780c */ /* 0x000fc40003f24270 */
[----:B------:R-:W-:Y:S02]  /*3950*/  FMNMX.FTZ R85, R96, R85, !PT ;  /* 0x0000005560557209 */ /* 0x000fe40007810000 */
[----:B------:R-:W-:Y:S01]  /*3960*/  ISETP.GT.AND P5, PT, R6, 0x89, PT ;  /* 0x000000890600780c */ /* 0x000fe20003fa4270 */
[----:B------:R-:W-:Y:S01]  /*3970*/  MUFU.TANH R65, R65 ;  /* 0x0000004100417308 */ /* 0x000fe20000002400 */
[----:B-1----:R-:W-:-:S07]  /*3980*/  FSEL R129, R129, -INF , P4 ;  /* 0xff80000081817808 */ /* 0x002fce0002000000 */
[----:B------:R-:W1:Y:S01]  /*3990*/  MUFU.TANH R130, R130 ;  /* 0x0000008200827308 */ /* 0x000e620000002400 */
[----:B0-----:R-:W-:Y:S01]  /*39a0*/  FSEL R24, R131, -INF , P3 ;  /* 0xff80000083187808 */ /* 0x001fe20001800000 */
[----:B------:R-:W-:Y:S01]  /*39b0*/  FMUL.FTZ R131, R0, R34 ;  /* 0x0000002200837220 */ /* 0x000fe20000410000 */
[----:B------:R-:W-:-:S05]  /*39c0*/  ISETP.GT.AND P3, PT, R6, 0x98, PT ;  /* 0x000000980600780c */ /* 0x000fca0003f64270 */
[----:B------:R-:W0:Y:S08]  /*39d0*/  MUFU.TANH R68, R68 ;  /* 0x0000004400447308 */ /* 0x000e300000002400 */
[----:B------:R-:W2:Y:S01]  /*39e0*/  MUFU.TANH R66, R66 ;  /* 0x0000004200427308 */ /* 0x000ea20000002400 */
[----:B-1----:R-:W-:-:S07]  /*39f0*/  FSEL R130, R130, -INF , P5 ;  /* 0xff80000082827808 */ /* 0x002fce0002800000 */
[----:B------:R1:W-:Y:S08]  /*3a00*/  MUFU.TANH R116, R81 ;  /* 0x0000005100747308 */ /* 0x0003f00000002400 */
[----:B------:R-:W-:Y:S01]  /*3a10*/  MUFU.TANH R134, R134 ;  /* 0x0000008600867308 */ /* 0x000fe20000002400 */
[----:B-1----:R-:W-:Y:S02]  /*3a20*/  FSEL R81, R64, -INF , P1 ;  /* 0xff80000040517808 */ /* 0x002fe40000800000 */
[----:B------:R-:W-:-:S02]  /*3a30*/  FMNMX.FTZ R64, R100, R85, !PT ;  /* 0x0000005564407209 */ /* 0x000fc40007810000 */
[----:B0-----:R-:W-:Y:S02]  /*3a40*/  FSEL R85, R68, -INF , P3 ;  /* 0xff80000044557808 */ /* 0x001fe40001800000 */
[----:B------:R-:W-:Y:S01]  /*3a50*/  FMNMX.FTZ R94, R99, R64, !PT ;  /* 0x00000040635e7209 */ /* 0x000fe20007810000 */
[----:B------:R-:W0:Y:S01]  /*3a60*/  MUFU.TANH R133, R133 ;  /* 0x0000008500857308 */ /* 0x000e220000002400 */
[----:B--2---:R-:W-:Y:S01]  /*3a70*/  FSEL R26, R66, -INF , P1 ;  /* 0xff800000421a7808 */ /* 0x004fe20000800000 */
[----:B------:R-:W-:Y:S01]  /*3a80*/  FMUL.FTZ R66, R0, R27 ;  /* 0x0000001b00427220 */ /* 0x000fe20000410000 */
[----:B------:R-:W-:-:S05]  /*3a90*/  ISETP.GT.AND P1, PT, R6, 0xa1, PT ;  /* 0x000000a10600780c */ /* 0x000fca0003f24270 */
[----:B------:R1:W-:Y:S08]  /*3aa0*/  MUFU.TANH R117, R82 ;  /* 0x0000005200757308 */ /* 0x0003f00000002400 */
[----:B------:R-:W-:Y:S01]  /*3ab0*/  MUFU.TANH R69, R69 ;  /* 0x0000004500457308 */ /* 0x000fe20000002400 */
[----:B-1----:R-:W-:Y:S02]  /*3ac0*/  FSEL R82, R65, -INF , P2 ;  /* 0xff80000041527808 */ /* 0x002fe40001000000 */
[----:B------:R-:W-:-:S02]  /*3ad0*/  FMNMX.FTZ R65, R129, R94, !PT ;  /* 0x0000005e81417209 */ /* 0x000fc40007810000 */
[----:B0-----:R-:W-:Y:S02]  /*3ae0*/  FSEL R25, R133, -INF , P5 ;  /* 0xff80000085197808 */ /* 0x001fe40002800000 */
[----:B------:R-:W-:Y:S01]  /*3af0*/  FMNMX.FTZ R68, R130, R65, !PT ;  /* 0x0000004182447209 */ /* 0x000fe20007810000 */
[----:B------:R-:W0:Y:S01]  /*3b00*/  MUFU.TANH R137, R137 ;  /* 0x0000008900897308 */ /* 0x000e220000002400 */
[----:B------:R-:W-:Y:S02]  /*3b10*/  ISETP.GT.AND P5, PT, R6, 0xa0, PT ;  /* 0x000000a00600780c */ /* 0x000fe40003fa4270 */
[----:B------:R-:W-:-:S05]  /*3b20*/  FMNMX.FTZ R65, R81, R68, !PT ;  /* 0x0000004451417209 */ /* 0x000fca0007810000 */
[----:B------:R-:W1:Y:S08]  /*3b30*/  MUFU.TANH R67, R67 ;  /* 0x0000004300437308 */ /* 0x000e700000002400 */
[----:B------:R-:W2:Y:S01]  /*3b40*/  MUFU.TANH R138, R138 ;  /* 0x0000008a008a7308 */ /* 0x000ea20000002400 */
[----:B0-----:R-:W-:-:S07]  /*3b50*/  FSEL R137, R137, -INF , P5 ;  /* 0xff80000089897808 */ /* 0x001fce0002800000 */
[----:B------:R-:W0:Y:S01]  /*3b60*/  MUFU.TANH R135, R135 ;  /* 0x0000008700877308 */ /* 0x000e220000002400 */
[----:B-1----:R-:W-:Y:S01]  /*3b70*/  FSEL R27, R67, -INF , P2 ;  /* 0xff800000431b7808 */ /* 0x002fe20001000000 */
[----:B------:R-:W-:Y:S01]  /*3b80*/  FMUL.FTZ R67, R0, R28 ;  /* 0x0000001c00437220 */ /* 0x000fe20000410000 */
[----:B------:R-:W-:-:S04]  /*3b90*/  ISETP.GT.AND P2, PT, R6, 0xa8, PT ;  /* 0x000000a80600780c */ /* 0x000fc80003f44270 */
[----:B------:R-:W-:Y:S01]  /*3ba0*/  FSEL R94, R125, -INF , P2 ;  /* 0xff8000007d5e7808 */ /* 0x000fe20001000000 */
[----:B------:R1:W-:Y:S01]  /*3bb0*/  MUFU.TANH R90, R63 ;  /* 0x0000003f005a7308 */ /* 0x0003e20000002400 */
[----:B--2---:R-:W-:Y:S02]  /*3bc0*/  FSEL R91, R138, -INF , P1 ;  /* 0xff8000008a5b7808 */ /* 0x004fe40000800000 */
[----:B------:R-:W-:Y:S01]  /*3bd0*/  FSEL R30, R110, -INF , P2 ;  /* 0xff8000006e1e7808 */ /* 0x000fe20001000000 */
[----:B------:R-:W-:Y:S01]  /*3be0*/  FMUL.FTZ R110, R0, R32 ;  /* 0x00000020006e7220 */ /* 0x000fe20000410000 */
[----:B------:R-:W-:-:S03]  /*3bf0*/  ISETP.GT.AND P2, PT, R6, 0xb9, PT ;  /* 0x000000b90600780c */ /* 0x000fc60003f44270 */
[----:B------:R2:W-:Y:S01]  /*3c00*/  MUFU.TANH R119, R66 ;  /* 0x0000004200777308 */ /* 0x0005e20000002400 */
[----:B-1----:R-:W-:Y:S02]  /*3c10*/  FSEL R63, R134, -INF , P4 ;  /* 0xff800000863f7808 */ /* 0x002fe40002000000 */
[C---:B------:R-:W-:Y:S02]  /*3c20*/  ISETP.GT.AND P4, PT, R6.reuse, 0x99, PT ;  /* 0x000000990600780c */ /* 0x040fe40003f84270 */
[----:B0-----:R-:W-:Y:S02]  /*3c30*/  FSEL R64, R135, -INF , P3 ;  /* 0xff80000087407808 */ /* 0x001fe40001800000 */
[----:B------:R-:W-:Y:S01]  /*3c40*/  ISETP.GT.AND P3, PT, R6, 0xa9, PT ;  /* 0x000000a90600780c */ /* 0x000fe20003f64270 */
[----:B------:R-:W0:Y:S01]  /*3c50*/  MUFU.TANH R136, R136 ;  /* 0x0000008800887308 */ /* 0x000e220000002400 */
[----:B--2---:R-:W-:Y:S02]  /*3c60*/  FMNMX.FTZ R66, R82, R65, !PT ;  /* 0x0000004152427209 */ /* 0x004fe40007810000 */
[----:B------:R-:W-:-:S02]  /*3c70*/  FSEL R65, R122, -INF , P1 ;  /* 0xff8000007a417808 */ /* 0x000fc40000800000 */
[----:B------:R-:W-:Y:S02]  /*3c80*/  FMNMX.FTZ R97, R85, R66, !PT ;  /* 0x0000004255617209 */ /* 0x000fe40007810000 */
[----:B------:R-:W-:Y:S01]  /*3c90*/  ISETP.GT.AND P1, PT, R6, 0xb8, PT ;  /* 0x000000b80600780c */ /* 0x000fe20003f24270 */
[----:B------:R1:W-:Y:S08]  /*3ca0*/  MUFU.TANH R118, R86 ;  /* 0x0000005600767308 */ /* 0x0003f00000002400 */
[----:B------:R-:W-:Y:S01]  /*3cb0*/  MUFU.TANH R140, R140 ;  /* 0x0000008c008c7308 */ /* 0x000fe20000002400 */
[----:B-1----:R-:W-:Y:S01]  /*3cc0*/  FSEL R86, R69, -INF , P4 ;  /* 0xff80000045567808 */ /* 0x002fe20002000000 */
[----:B------:R-:W-:Y:S01]  /*3cd0*/  FMUL.FTZ R69, R0, R29 ;  /* 0x0000001d00457220 */ /* 0x000fe20000410000 */
[----:B0-----:R-:W-:-:S02]  /*3ce0*/  FSEL R28, R136, -INF , P4 ;  /* 0xff800000881c7808 */ /* 0x001fc40002000000 */
[----:B------:R-:W-:Y:S02]  /*3cf0*/  FMNMX.FTZ R66, R86, R97, !PT ;  /* 0x0000006156427209 */ /* 0x000fe40007810000 */
[C---:B------:R-:W-:Y:S01]  /*3d00*/  ISETP.GT.AND P4, PT, R6.reuse, 0xb0, PT ;  /* 0x000000b00600780c */ /* 0x040fe20003f84270 */
[----:B------:R-:W0:Y:S01]  /*3d10*/  MUFU.TANH R143, R143 ;  /* 0x0000008f008f7308 */ /* 0x000e220000002400 */
[----:B------:R-:W-:Y:S02]  /*3d20*/  FMNMX.FTZ R66, R137, R66, !PT ;  /* 0x0000004289427209 */ /* 0x000fe40007810000 */
[----:B------:R-:W-:Y:S02]  /*3d30*/  FSEL R97, R107, -INF , P3 ;  /* 0xff8000006b617808 */ /* 0x000fe40001800000 */
[----:B------:R-:W-:Y:S02]  /*3d40*/  FSEL R29, R123, -INF , P5 ;  /* 0xff8000007b1d7808 */ /* 0x000fe40002800000 */
[----:B------:R-:W-:Y:S01]  /*3d50*/  ISETP.GT.AND P5, PT, R6, 0xb1, PT ;  /* 0x000000b10600780c */ /* 0x000fe20003fa4270 */
[----:B------:R1:W-:Y:S01]  /*3d60*/  MUFU.TANH R68, R67 ;  /* 0x0000004300447308 */ /* 0x0003e20000002400 */
[----:B------:R-:W-:Y:S01]  /*3d70*/  FSEL R98, R114, -INF , P4 ;  /* 0xff80000072627808 */ /* 0x000fe20002000000 */
[----:B------:R-:W-:-:S06]  /*3d80*/  FMUL.FTZ R114, R0, R33 ;  /* 0x0000002100727220 */ /* 0x000fcc0000410000 */
[----:B------:R-:W2:Y:S01]  /*3d90*/  MUFU.TANH R144, R144 ;  /* 0x0000009000907308 */ /* 0x000ea20000002400 */
[----:B-1----:R-:W-:Y:S02]  /*3da0*/  FMNMX.FTZ R67, R91, R66, !PT ;  /* 0x000000425b437209 */ /* 0x002fe40007810000 */
[----:B------:R-:W-:Y:S02]  /*3db0*/  FSEL R66, R111, -INF , P3 ;  /* 0xff8000006f427808 */ /* 0x000fe40001800000 */
[----:B------:R-:W-:Y:S02]  /*3dc0*/  FMNMX.FTZ R102, R94, R67, !PT ;  /* 0x000000435e667209 */ /* 0x000fe40007810000 */
[----:B------:R-:W-:Y:S01]  /*3dd0*/  ISETP.GT.AND P3, PT, R6, 0xc0, PT ;  /* 0x000000c00600780c */ /* 0x000fe20003f64270 */
[----:B------:R-:W1:Y:S01]  /*3de0*/  MUFU.TANH R141, R141 ;  /* 0x0000008d008d7308 */ /* 0x000e620000002400 */
[----:B------:R-:W-:Y:S02]  /*3df0*/  FMNMX.FTZ R107, R97, R102, !PT ;  /* 0x00000066616b7209 */ /* 0x000fe40007810000 */
[----:B0-----:R-:W-:-:S02]  /*3e00*/  FSEL R102, R143, -INF , P1 ;  /* 0xff8000008f667808 */ /* 0x001fc40000800000 */
[----:B------:R-:W-:-:S03]  /*3e10*/  FMNMX.FTZ R126, R98, R107, !PT ;  /* 0x0000006b627e7209 */ /* 0x000fc60007810000 */
[----:B------:R-:W0:Y:S01]  /*3e20*/  MUFU.TANH R142, R142 ;  /* 0x0000008e008e7308 */ /* 0x000e220000002400 */
[----:B--2---:R-:W-:-:S07]  /*3e30*/  FSEL R107, R144, -INF , P2 ;  /* 0xff800000906b7808 */ /* 0x004fce0001000000 */
[----:B------:R2:W-:Y:S01]  /*3e40*/  MUFU.TANH R122, R101 ;  /* 0x00000065007a7308 */ /* 0x0005e20000002400 */
[----:B-1----:R-:W-:Y:S02]  /*3e50*/  FSEL R67, R141, -INF , P4 ;  /* 0xff8000008d437808 */ /* 0x002fe40002000000 */
[----:B------:R-:W-:-:S04]  /*3e60*/  ISETP.GT.AND P4, PT, R6, 0xc1, PT ;  /* 0x000000c10600780c */ /* 0x000fc80003f84270 */
[----:B------:R-:W-:Y:S01]  /*3e70*/  FSEL R111, R117, -INF , P4 ;  /* 0xff800000756f7808 */ /* 0x000fe20002000000 */
[----:B------:R-:W1:Y:S01]  /*3e80*/  MUFU.TANH R139, R139 ;  /* 0x0000008b008b7308 */ /* 0x000e620000002400 */
[----:B--2---:R-:W-:Y:S02]  /*3e90*/  FSEL R101, R140, -INF , P5 ;  /* 0xff8000008c657808 */ /* 0x004fe40002800000 */
[----:B0-----:R-:W-:Y:S02]  /*3ea0*/  FSEL R32, R142, -INF , P5 ;  /* 0xff8000008e207808 */ /* 0x001fe40002800000 */
[----:B------:R-:W-:Y:S01]  /*3eb0*/  FMNMX.FTZ R33, R101, R126, !PT ;  /* 0x0000007e65217209 */ /* 0x000fe20007810000 */
[----:B------:R-:W-:Y:S01]  /*3ec0*/  FMUL.FTZ R126, R0, R36 ;  /* 0x00000024007e7220 */ /* 0x000fe20000410000 */
[----:B------:R-:W-:Y:S01]  /*3ed0*/  ISETP.GT.AND P5, PT, R6, 0xc8, PT ;  /* 0x000000c80600780c */ /* 0x000fe20003fa4270 */
[----:B------:R-:W0:Y:S01]  /*3ee0*/  MUFU.TANH R69, R69 ;  /* 0x0000004500457308 */ /* 0x000e220000002400 */
[----:B------:R-:W-:-:S02]  /*3ef0*/  FMNMX.FTZ R128, R102, R33, !PT ;  /* 0x0000002166807209 */ /* 0x000fc40007810000 */
[----:B------:R-:W-:Y:S01]  /*3f00*/  FSEL R33, R90, -INF , P1 ;  /* 0xff8000005a217808 */ /* 0x000fe20000800000 */
[----:B------:R-:W-:Y:S01]  /*3f10*/  FMUL.FTZ R90, R0, R37 ;  /* 0x00000025005a7220 */ /* 0x000fe20000410000 */
[----:B------:R-:W-:Y:S02]  /*3f20*/  FMNMX.FTZ R127, R107, R128, !PT ;  /* 0x000000806b7f7209 */ /* 0x000fe40007810000 */
[C---:B------:R-:W-:Y:S01]  /*3f30*/  ISETP.GT.AND P1, PT, R6.reuse, 0xc9, PT ;  /* 0x000000c90600780c */ /* 0x040fe20003f24270 */
[----:B------:R2:W3:Y:S01]  /*3f40*/  MUFU.TANH R123, R110 ;  /* 0x0000006e007b7308 */ /* 0x0004e20000002400 */
[----:B-1----:R-:W-:Y:S02]  /*3f50*/  FSEL R36, R139, -INF , P2 ;  /* 0xff8000008b247808 */ /* 0x002fe40001000000 */
[----:B------:R-:W-:-:S05]  /*3f60*/  ISETP.GT.AND P2, PT, R6, 0xd0, PT ;  /* 0x000000d00600780c */ /* 0x000fca0003f44270 */
[----:B------:R1:W4:Y:S01]  /*3f70*/  MUFU.TANH R125, R114 ;  /* 0x00000072007d7308 */ /* 0x0003220000002400 */
[----:B--2---:R-:W-:-:S04]  /*3f80*/  FSEL R110, R116, -INF , P3 ;  /* 0xff800000746e7808 */ /* 0x004fc80001800000 */
[----:B------:R-:W-:Y:S01]  /*3f90*/  FMNMX.FTZ R116, R110, R127, !PT ;  /* 0x0000007f6e747209 */ /* 0x000fe20007810000 */
[----:B------:R-:W-:Y:S02]  /*3fa0*/  FMUL.FTZ R127, R0, R38 ;  /* 0x00000026007f7220 */ /* 0x000fe40000410000 */
[----:B------:R-:W2:Y:S01]  /*3fb0*/  MUFU.TANH R126, R126 ;  /* 0x0000007e007e7308 */ /* 0x000ea20000002400 */
[----:B-1----:R-:W-:Y:S02]  /*3fc0*/  FSEL R114, R68, -INF , P5 ;  /* 0xff80000044727808 */ /* 0x002fe40002800000 */
[----:B------:R-:W-:Y:S02]  /*3fd0*/  FMNMX.FTZ R37, R111, R116, !PT ;  /* 0x000000746f257209 */ /* 0x000fe40007810000 */
[----:B0-----:R-:W-:Y:S02]  /*3fe0*/  FSEL R116, R69, -INF , P1 ;  /* 0xff80000045747808 */ /* 0x001fe40000800000 */
[----:B------:R-:W-:Y:S01]  /*3ff0*/  FMNMX.FTZ R69, R114, R37, !PT ;  /* 0x0000002572457209 */ /* 0x000fe20007810000 */
[----:B------:R-:W0:Y:S01]  /*4000*/  MUFU.TANH R90, R90 ;  /* 0x0000005a005a7308 */ /* 0x000e220000002400 */
[----:B------:R-:W-:-:S02]  /*4010*/  FSEL R37, R118, -INF , P3 ;  /* 0xff80000076257808 */ /* 0x000fc40001800000 */
[----:B------:R-:W-:Y:S02]  /*4020*/  ISETP.GT.AND P3, PT, R6, 0xd1, PT ;  /* 0x000000d10600780c */ /* 0x000fe40003f64270 */
[----:B---3--:R-:W-:Y:S02]  /*4030*/  FSEL R118, R123, -INF , P2 ;  /* 0xff8000007b767808 */ /* 0x008fe40001000000 */
[----:B------:R-:W-:Y:S01]  /*4040*/  FMNMX.FTZ R69, R116, R69, !PT ;  /* 0x0000004574457209 */ /* 0x000fe20007810000 */
[----:B------:R-:W1:Y:S01]  /*4050*/  MUFU.TANH R131, R131 ;  /* 0x0000008300837308 */ /* 0x000e620000002400 */
[----:B------:R-:W-:Y:S02]  /*4060*/  FSEL R68, R119, -INF , P4 ;  /* 0xff80000077447808 */ /* 0x000fe40002000000 */
[----:B------:R-:W-:Y:S02]  /*4070*/  ISETP.GT.AND P4, PT, R6, 0xd8, PT ;  /* 0x000000d80600780c */ /* 0x000fe40003f84270 */
[----:B----4-:R-:W-:Y:S01]  /*4080*/  FSEL R117, R125, -INF , P3 ;  /* 0xff8000007d757808 */ /* 0x010fe20001800000 */
[----:B------:R-:W-:Y:S01]  /*4090*/  FMUL.FTZ R125, R0, R35 ;  /* 0x00000023007d7220 */ /* 0x000fe20000410000 */
[----:B------:R-:W-:Y:S01]  /*40a0*/  FMNMX.FTZ R128, R118, R69, !PT ;  /* 0x0000004576807209 */ /* 0x000fe20007810000 */
[----:B------:R-:W3:Y:S01]  /*40b0*/  MUFU.TANH R127, R127 ;  /* 0x0000007f007f7308 */ /* 0x000ee20000002400 */
[----:B------:R-:W-:-:S02]  /*40c0*/  FSEL R69, R122, -INF , P5 ;  /* 0xff8000007a457808 */ /* 0x000fc40002800000 */
[----:B------:R-:W-:Y:S02]  /*40d0*/  ISETP.GT.AND P5, PT, R6, 0xd9, PT ;  /* 0x000000d90600780c */ /* 0x000fe40003fa4270 */
[----:B--2---:R-:W-:Y:S02]  /*40e0*/  FSEL R126, R126, -INF , P4 ;  /* 0xff8000007e7e7808 */ /* 0x004fe40002000000 */
[----:B------:R-:W-:Y:S01]  /*40f0*/  FMNMX.FTZ R119, R117, R128, !PT ;  /* 0x0000008075777209 */ /* 0x000fe20007810000 */
[----:B------:R-:W-:Y:S01]  /*4100*/  FMUL.FTZ R128, R0, R31 ;  /* 0x0000001f00807220 */ /* 0x000fe20000410000 */
[----:B0-----:R-:W-:Y:S01]  /*4110*/  FSEL R122, R90, -INF , P5 ;  /* 0xff8000005a7a7808 */ /* 0x001fe20002800000 */
[----:B------:R-:W0:Y:S01]  /*4120*/  MUFU.TANH R125, R125 ;  /* 0x0000007d007d7308 */ /* 0x000e220000002400 */
[----:B------:R-:W-:Y:S02]  /*4130*/  FMNMX.FTZ R119, R126, R119, !PT ;  /* 0x000000777e777209 */ /* 0x000fe40007810000 */
[----:B-1----:R-:W-:-:S02]  /*4140*/  FSEL R131, R131, -INF , P2 ;  /* 0xff80000083837808 */ /* 0x002fc40001000000 */
[----:B------:R-:W-:Y:S02]  /*4150*/  FMNMX.FTZ R6, R122, R119, !PT ;  /* 0x000000777a067209 */ /* 0x000fe40007810000 */
[----:B---3--:R-:W-:Y:S01]  /*4160*/  FSEL R127, R127, -INF , P4 ;  /* 0xff8000007f7f7808 */ /* 0x008fe20002000000 */
[----:B------:R-:W1:Y:S02]  /*4170*/  MUFU.TANH R128, R128 ;  /* 0x0000008000807308 */ /* 0x000e640000002400 */
[----:B------:R-:W2:Y:S01]  /*4180*/  SHFL.BFLY PT, R119, R6, 0x2, 0x1f ;  /* 0x0c401f0006777f89 */ /* 0x000ea200000e0000 */
[----:B0-----:R-:W-:Y:S02]  /*4190*/  FSEL R125, R125, -INF , P3 ;  /* 0xff8000007d7d7808 */ /* 0x001fe40001800000 */
[----:B-1----:R-:W-:Y:S02]  /*41a0*/  FSEL R128, R128, -INF , P1 ;  /* 0xff80000080807808 */ /* 0x002fe40000800000 */
[----:B--2---:R-:W-:Y:S01]  /*41b0*/  FMNMX.FTZ R123, R6, R119, !PT ;  /* 0x00000077067b7209 */ /* 0x004fe20007810000 */
        /* <DEDUP_REMOVED lines=33> */
[----:B------:R1:W-:Y:S01]  /*43d0*/  MUFU.EX2 R84, R121 ;  /* 0x0000007900547308 */ /* 0x0003e20000000800 */
        /* <DEDUP_REMOVED lines=8> */
[----:B-1----:R-:W-:-:S01]  /*4460*/  FFMA.FTZ R121, R108, UR10, -R119 ;  /* 0x0000000a6c797c23 */ /* 0x002fc20008010877 */
[--C-:B------:R-:W-:Y:S01]  /*4470*/  FFMA.FTZ R99, R99, UR10, -R119.reuse ;  /* 0x0000000a63637c23 */ /* 0x100fe20008010877 */
[----:B------:R-:W-:Y:S01]  /*4480*/  FMNMX.FTZ R104, R20, R103, !PT ;  /* 0x0000006714687209 */ /* 0x000fe20007810000 */
[--C-:B------:R-:W-:Y:S01]  /*4490*/  FFMA.FTZ R81, R81, UR10, -R119.reuse ;  /* 0x0000000a51517c23 */ /* 0x100fe20008010877 */
[----:B------:R-:W-:-:S01]  /*44a0*/  FFMA.FTZ R82, R82, UR10, -R119 ;  /* 0x0000000a52527c23 */ /* 0x000fc20008010877 */
[--C-:B------:R-:W-:Y:S01]  /*44b0*/  FFMA.FTZ R85, R85, UR10, -R119.reuse ;  /* 0x0000000a55557c23 */ /* 0x100fe20008010877 */
[----:B------:R-:W-:Y:S01]  /*44c0*/  FMNMX.FTZ R103, R21, R104, !PT ;  /* 0x0000006815677209 */ /* 0x000fe20007810000 */
[--C-:B------:R-:W-:Y:S01]  /*44d0*/  FFMA.FTZ R86, R86, UR10, -R119.reuse ;  /* 0x0000000a56567c23 */ /* 0x100fe20008010877 */
[----:B0-----:R-:W-:-:S01]  /*44e0*/  FFMA.FTZ R120, R105, UR10, -R119 ;  /* 0x0000000a69787c23 */ /* 0x001fc20008010877 */
        /* <DEDUP_REMOVED lines=16> */
[----:B------:R-:W-:-:S01]  /*45f0*/  FFMA.FTZ R111, R111, UR10, -R119 ;  /* 0x0000000a6f6f7c23 */ /* 0x000fc20008010877 */
[----:B------:R-:W-:Y:S01]  /*4600*/  FMNMX.FTZ R108, R44, R105, !PT ;  /* 0x000000692c6c7209 */ /* 0x000fe20007810000 */
[----:B------:R-:W-:-:S01]  /*4610*/  FFMA.FTZ R105, R113, UR10, -R119 ;  /* 0x0000000a71697c23 */ /* 0x000fc20008010877 */
[--C-:B------:R-:W-:Y:S01]  /*4620*/  FFMA.FTZ R114, R114, UR10, -R119.reuse ;  /* 0x0000000a72727c23 */ /* 0x100fe20008010877 */
[----:B------:R-:W-:-:S01]  /*4630*/  FFMA.FTZ R117, R117, UR10, -R119 ;  /* 0x0000000a75757c23 */ /* 0x000fc20008010877 */
[----:B------:R-:W-:Y:S01]  /*4640*/  FMNMX.FTZ R109, R45, R108, !PT ;  /* 0x0000006c2d6d7209 */ /* 0x000fe20007810000 */
[----:B------:R-:W-:Y:S01]  /*4650*/  @!P6 VIADD R5, R5, 0x2e840 ;  /* 0x0002e8400505e836 */ /* 0x000fe20000000000 */
[----:B------:R-:W-:Y:S01]  /*4660*/  MUFU.EX2 R6, R6 ;  /* 0x0000000600067308 */ /* 0x000fe20000000800 */
[----:B0-----:R-:W-:-:S01]  /*4670*/  FFMA.FTZ R121, R116, UR10, -R119 ;  /* 0x0000000a74797c23 */ /* 0x001fc20008010877 */
[----:B------:R-:W-:Y:S01]  /*4680*/  FMNMX.FTZ R109, R46, R109, !PT ;  /* 0x0000006d2e6d7209 */ /* 0x000fe20007810000 */
[----:B------:R-:W-:-:S01]  /*4690*/  FFMA.FTZ R116, R118, UR10, -R119 ;  /* 0x0000000a76747c23 */ /* 0x000fc20008010877 */
[----:B------:R-:W-:-:S02]  /*46a0*/  FFMA.FTZ R118, R126, UR10, -R119 ;  /* 0x0000000a7e767c23 */ /* 0x000fc40008010877 */
[----:B------:R-:W-:Y:S02]  /*46b0*/  FMNMX.FTZ R108, R48, R109, !PT ;  /* 0x0000006d306c7209 */ /* 0x000fe40007810000 */
[----:B------:R-:W-:Y:S02]  /*46c0*/  MUFU.EX2 R31, R31 ;  /* 0x0000001f001f7308 */ /* 0x000fe40000000800 */
[----:B------:R-:W-:Y:S01]  /*46d0*/  FMNMX.FTZ R109, R49, R108, !PT ;  /* 0x0000006c316d7209 */ /* 0x000fe20007810000 */
[--C-:B------:R-:W-:Y:S01]  /*46e0*/  FFMA.FTZ R108, R115, UR10, -R119.reuse ;  /* 0x0000000a736c7c23 */ /* 0x100fe20008010877 */
[----:B------:R-:W-:-:S02]  /*46f0*/  FFMA.FTZ R115, R88, UR10, -R119 ;  /* 0x0000000a58737c23 */ /* 0x000fc40008010877 */
[----:B------:R-:W-:Y:S02]  /*4700*/  FMNMX.FTZ R120, R50, R109, !PT ;  /* 0x0000006d32787209 */ /* 0x000fe40007810000 */
[----:B------:R-:W-:Y:S02]  /*4710*/  MUFU.EX2 R34, R34 ;  /* 0x0000002200227308 */ /* 0x000fe40000000800 */
[----:B------:R-:W-:-:S04]  /*4720*/  FMNMX.FTZ R109, R51, R120, !PT ;  /* 0x00000078336d7209 */ /* 0x000fc80007810000 */
[----:B------:R-:W-:Y:S02]  /*4730*/  FMNMX.FTZ R88, R52, R109, !PT ;  /* 0x0000006d34587209 */ /* 0x000fe40007810000 */
[----:B------:R0:W-:Y:S02]  /*4740*/  MUFU.EX2 R109, R115 ;  /* 0x00000073006d7308 */ /* 0x0001e40000000800 */
[----:B------:R-:W-:Y:S01]  /*4750*/  FMNMX.FTZ R113, R53, R88, !PT ;  /* 0x0000005835717209 */ /* 0x000fe20007810000 */
[----:B------:R-:W-:-:S03]  /*4760*/  FFMA.FTZ R88, R89, UR10, -R119 ;  /* 0x0000000a59587c23 */ /* 0x000fc60008010877 */
[----:B------:R-:W-:Y:S01]  /*4770*/  FMNMX.FTZ R120, R54, R113, !PT ;  /* 0x0000007136787209 */ /* 0x000fe20007810000 */
[----:B------:R-:W-:-:S01]  /*4780*/  FFMA.FTZ R113, R78, UR10, -R119 ;  /* 0x0000000a4e717c23 */ /* 0x000fc20008010877 */
[----:B------:R-:W1:Y:S01]  /*4790*/  MUFU.EX2 R39, R39 ;  /* 0x0000002700277308 */ /* 0x000e620000000800 */
[----:B0-----:R-:W-:-:S01]  /*47a0*/  FFMA.FTZ R115, R92, UR10, -R119 ;  /* 0x0000000a5c737c23 */ /* 0x001fc20008010877 */
[----:B------:R-:W-:-:S04]  /*47b0*/  FMNMX.FTZ R89, R55, R120, !PT ;  /* 0x0000007837597209 */ /* 0x000fc80007810000 */
[----:B------:R-:W-:Y:S02]  /*47c0*/  FMNMX.FTZ R78, R56, R89, !PT ;  /* 0x00000059384e7209 */ /* 0x000fe40007810000 */
[----:B------:R-:W-:Y:S02]  /*47d0*/  MUFU.EX2 R35, R35 ;  /* 0x0000002300237308 */ /* 0x000fe40000000800 */
[----:B------:R-:W-:Y:S01]  /*47e0*/  FMNMX.FTZ R89, R57, R78, !PT ;  /* 0x0000004e39597209 */ /* 0x000fe20007810000 */
[----:B------:R-:W-:-:S03]  /*47f0*/  FFMA.FTZ R78, R93, UR10, -R119 ;  /* 0x0000000a5d4e7c23 */ /* 0x000fc60008010877 */
[----:B------:R-:W-:Y:S02]  /*4800*/  FMNMX.FTZ R120, R58, R89, !PT ;  /* 0x000000593a787209 */ /* 0x000fe40007810000 */
[----:B------:R-:W-:Y:S01]  /*4810*/  MUFU.EX2 R38, R38 ;  /* 0x0000002600267308 */ /* 0x000fe20000000800 */
[----:B-1----:R-:W-:Y:S02]  /*4820*/  F2FP.SATFINITE.E4M3.F32.PACK_AB_MERGE_C R200, R39, R34, RZ ;  /* 0x0000002227c8723e */ /* 0x002fe400048070ff */
[----:B------:R-:W-:Y:S01]  /*4830*/  FMNMX.FTZ R89, R59, R120, !PT ;  /* 0x000000783b597209 */ /* 0x000fe20007810000 */
[----:B------:R-:W-:-:S01]  /*4840*/  FFMA.FTZ R120, R95, UR10, -R119 ;  /* 0x0000000a5f787c23 */ /* 0x000fc20008010877 */
[----:B------:R-:W-:Y:S02]  /*4850*/  F2FP.SATFINITE.E4M3.F32.PACK_AB_MERGE_C R200, R31, R6, R200 ;  /* 0x000000061fc8723e */ /* 0x000fe400048070c8 */
[----:B------:R-:W-:Y:S01]  /*4860*/  FMNMX.FTZ R92, R60, R89, !PT ;  /* 0x000000593c5c7209 */ /* 0x000fe20007810000 */
[----:B------:R-:W-:Y:S03]  /*4870*/  MUFU.EX2 R47, R47 ;  /* 0x0000002f002f7308 */ /* 0x000fe60000000800 */
[----:B------:R-:W-:-:S04]  /*4880*/  FMNMX.FTZ R93, R61, R92, !PT ;  /* 0x0000005c3d5d7209 */ /* 0x000fc80007810000 */
[----:B------:R-:W-:Y:S01]  /*4890*/  FMNMX.FTZ R95, R62, R93, !PT ;  /* 0x0000005d3e5f7209 */ /* 0x000fe20007810000 */
[----:B------:R0:W-:Y:S03]  /*48a0*/  MUFU.EX2 R89, R115 ;  /* 0x0000007300597308 */ /* 0x0001e60000000800 */
[----:B------:R-:W-:-:S04]  /*48b0*/  FMNMX.FTZ R92, R24, R95, !PT ;  /* 0x0000005f185c7209 */ /* 0x000fc80007810000 */
[----:B------:R-:W-:Y:S01]  /*48c0*/  FMNMX.FTZ R92, R63, R92, !PT ;  /* 0x0000005c3f5c7209 */ /* 0x000fe20007810000 */
[----:B------:R1:W-:Y:S01]  /*48d0*/  MUFU.EX2 R93, R120 ;  /* 0x00000078005d7308 */ /* 0x0003e20000000800 */
[----:B0-----:R-:W-:-:S02]  /*48e0*/  FFMA.FTZ R115, R130, UR10, -R119 ;  /* 0x0000000a82737c23 */ /* 0x001fc40008010877 */
[----:B------:R-:W-:Y:S01]  /*48f0*/  FMNMX.FTZ R95, R25, R92, !PT ;  /* 0x0000005c195f7209 */ /* 0x000fe20007810000 */
[----:B------:R-:W-:-:S01]  /*4900*/  FFMA.FTZ R92, R100, UR10, -R119 ;  /* 0x0000000a645c7c23 */ /* 0x000fc20008010877 */
[----:B------:R-:W-:Y:S02]  /*4910*/  FFMA.FTZ R119, R122, UR10, -R119 ;  /* 0x0000000a7a777c23 */ /* 0x000fe40008010877 */
[----:B------:R-:W-:Y:S01]  /*4920*/  FMNMX.FTZ R100, R26, R95, !PT ;  /* 0x0000005f1a647209 */ /* 0x000fe20007810000 */
[----:B------:R-:W0:Y:S03]  /*4930*/  MUFU.EX2 R72, R72 ;  /* 0x0000004800487308 */ /* 0x000e260000000800 */
[----:B------:R-:W-:-:S04]  /*4940*/  FMNMX.FTZ R95, R27, R100, !PT ;  /* 0x000000641b5f7209 */ /* 0x000fc80007810000 */
[----:B------:R-:W-:Y:S01]  /*4950*/  FMNMX.FTZ R95, R64, R95, !PT ;  /* 0x0000005f405f7209 */ /* 0x000fe20007810000 */
[----:B------:R-:W-:Y:S03]  /*4960*/  MUFU.EX2 R70, R70 ;  /* 0x0000004600467308 */ /* 0x000fe60000000800 */
[----:B------:R-:W-:-:S04]  /*4970*/  FMNMX.FTZ R100, R28, R95, !PT ;  /* 0x0000005f1c647209 */ /* 0x000fc80007810000 */
[----:B-1----:R-:W-:Y:S01]  /*4980*/  FMNMX.FTZ R120, R29, R100, !PT ;  /* 0x000000641d787209 */ /* 0x002fe20007810000 */
[----:B------:R-:W-:Y:S01]  /*4990*/  MUFU.EX2 R71, R71 ;  /* 0x0000004700477308 */ /* 0x000fe20000000800 */
[----:B0-----:R-:W-:Y:S02]  /*49a0*/  F2FP.SATFINITE.E4M3.F32.PACK_AB_MERGE_C R202, R72, R47, RZ ;  /* 0x0000002f48ca723e */ /* 0x001fe400048070ff */
[----:B------:R-:W-:Y:S02]  /*49b0*/  FMNMX.FTZ R95, R65, R120, !PT ;  /* 0x00000078415f7209 */ /* 0x000fe40007810000 */
[----:B------:R-:W-:Y:S02]  /*49c0*/  F2FP.SATFINITE.E4M3.F32.PACK_AB_MERGE_C R202, R38, R35, R202 ;  /* 0x0000002326ca723e */ /* 0x000fe400048070ca */
[----:B------:R-:W-:Y:S01]  /*49d0*/  FMNMX.FTZ R95, R30, R95, !PT ;  /* 0x0000005f1e5f7209 */ /* 0x000fe20007810000 */
[----:B------:R-:W-:Y:S03]  /*49e0*/  MUFU.EX2 R100, R129 ;  /* 0x0000008100647308 */ /* 0x000fe60000000800 */
[----:B------:R-:W-:-:S04]  /*49f0*/  FMNMX.FTZ R120, R66, R95, !PT ;  /* 0x0000005f42787209 */ /* 0x000fc80007810000 */
[----:B------:R-:W-:Y:S01]  /*4a00*/  FMNMX.FTZ R95, R67, R120, !PT ;  /* 0x00000078435f7209 */ /* 0x000fe20007810000 */
[----:B------:R-:W-:Y:S03]  /*4a10*/  MUFU.EX2 R74, R74 ;  /* 0x0000004a004a7308 */ /* 0x000fe60000000800 */
[----:B------:R-:W-:-:S04]  /*4a20*/  FMNMX.FTZ R120, R32, R95, !PT ;  /* 0x0000005f20787209 */ /* 0x000fc80007810000 */
[----:B------:R-:W-:Y:S01]  /*4a30*/  FMNMX.FTZ R95, R33, R120, !PT ;  /* 0x00000078215f7209 */ /* 0x000fe20007810000 */
[----:B------:R-:W0:Y:S03]  /*4a40*/  MUFU.EX2 R75, R75 ;  /* 0x0000004b004b7308 */ /* 0x000e260000000800 */
[----:B------:R-:W-:-:S04]  /*4a50*/  FMNMX.FTZ R120, R36, R95, !PT ;  /* 0x0000005f24787209 */ /* 0x000fc80007810000 */
[----:B------:R-:W-:Y:S01]  /*4a60*/  FMNMX.FTZ R95, R37, R120, !PT ;  /* 0x00000078255f7209 */ /* 0x000fe20007810000 */
[----:B------:R-:W-:Y:S03]  /*4a70*/  MUFU.EX2 R73, R73 ;  /* 0x0000004900497308 */ /* 0x000fe60000000800 */
[----:B------:R-:W-:-:S04]  /*4a80*/  FMNMX.FTZ R120, R68, R95, !PT ;  /* 0x0000005f44787209 */ /* 0x000fc80007810000 */
[----:B------:R-:W-:Y:S01]  /*4a90*/  FMNMX.FTZ R95, R69, R120, !PT ;  /* 0x00000078455f7209 */ /* 0x000fe20007810000 */
[----:B------:R-:W-:Y:S01]  /*4aa0*/  MUFU.EX2 R76, R76 ;  /* 0x0000004c004c7308 */ /* 0x000fe20000000800 */
[----:B0-----:R-:W-:Y:S02]  /*4ab0*/  F2FP.SATFINITE.E4M3.F32.PACK_AB_MERGE_C R204, R75, R74, RZ ;  /* 0x0000004a4bcc723e */ /* 0x001fe400048070ff */
[----:B------:R-:W-:Y:S02]  /*4ac0*/  FMNMX.FTZ R120, R128, R95, !PT ;  /* 0x0000005f80787209 */ /* 0x000fe40007810000 */
[----:B------:R-:W-:Y:S02]  /*4ad0*/  F2FP.SATFINITE.E4M3.F32.PACK_AB_MERGE_C R204, R71, R70, R204 ;  /* 0x0000004647cc723e */ /* 0x000fe400048070cc */
[----:B------:R-:W-:Y:S01]  /*4ae0*/  FMNMX.FTZ R124, R131, R120, !PT ;  /* 0x00000078837c7209 */ /* 0x000fe20007810000 */
[----:B------:R-:W0:Y:S03]  /*4af0*/  MUFU.EX2 R77, R77 ;  /* 0x0000004d004d7308 */ /* 0x000e260000000800 */
[----:B------:R-:W-:-:S04]  /*4b00*/  FMNMX.FTZ R124, R125, R124, !PT ;  /* 0x0000007c7d7c7209 */ /* 0x000fc80007810000 */
[----:B------:R-:W-:Y:S01]  /*4b10*/  FMNMX.FTZ R124, R127, R124, !PT ;  /* 0x0000007c7f7c7209 */ /* 0x000fe20007810000 */
[----:B------:R-:W-:Y:S03]  /*4b20*/  MUFU.EX2 R79, R79 ;  /* 0x0000004f004f7308 */ /* 0x000fe60000000800 */
[----:B------:R-:W-:-:S05]  /*4b30*/  FMNMX.FTZ R124, R123, R124, !PT ;  /* 0x0000007c7b7c7209 */ /* 0x000fca0007810000 */
[----:B------:R-:W1:Y:S01]  /*4b40*/  SHFL.BFLY PT, R95, R124, 0x2, 0x1f ;  /* 0x0c401f007c5f7f89 */ /* 0x000e6200000e0000 */
[----:B------:R-:W2:Y:S01]  /*4b50*/  MUFU.EX2 R83, R83 ;  /* 0x0000005300537308 */ /* 0x000ea20000000800 */
[----:B0-----:R-:W-:-:S04]  /*4b60*/  F2FP.SATFINITE.E4M3.F32.PACK_AB_MERGE_C R206, R80, R77, RZ ;  /* 0x0000004d50ce723e */ /* 0x001fc800048070ff */
[----:B------:R-:W-:-:S03]  /*4b70*/  F2FP.SATFINITE.E4M3.F32.PACK_AB_MERGE_C R206, R76, R73, R206 ;  /* 0x000000494cce723e */ /* 0x000fc600048070ce */
[----:B------:R-:W-:Y:S08]  /*4b80*/  MUFU.EX2 R103, R103 ;  /* 0x0000006700677308 */ /* 0x000ff00000000800 */
[----:B------:R-:W-:Y:S01]  /*4b90*/  MUFU.EX2 R105, R105 ;  /* 0x0000006900697308 */ /* 0x000fe20000000800 */
[----:B--2---:R-:W-:-:S04]  /*4ba0*/  F2FP.SATFINITE.E4M3.F32.PACK_AB_MERGE_C R208, R104, R83, RZ ;  /* 0x0000005368d0723e */ /* 0x004fc800048070ff */
[----:B------:R-:W-:Y:S02]  /*4bb0*/  F2FP.SATFINITE.E4M3.F32.PACK_AB_MERGE_C R208, R84, R79, R208 ;  /* 0x0000004f54d0723e */ /* 0x000fe400048070d0 */
[----:B-1----:R-:W-:Y:S01]  /*4bc0*/  FMNMX.FTZ R129, R124, R95, !PT ;  /* 0x0000005f7c817209 */ /* 0x002fe20007810000 */
        /* <DEDUP_REMOVED lines=40> */
[----:B------:R-:W-:Y:S01]  /*4e50*/  FFMA.FTZ R44, R55, UR10, -R122 ;  /* 0x0000000a372c7c23 */ /* 0x000fe2000801087a */
[----:B------:R-:W-:-:S01]  /*4e60*/  FADD.FTZ R58, R34, R57 ;  /* 0x00000039223a7221 */ /* 0x000fc20000010000 */
[--C-:B------:R-:W-:Y:S01]  /*4e70*/  FFMA.FTZ R55, R60, UR10, -R122.reuse ;  /* 0x0000000a3c377c23 */ /* 0x100fe2000801087a */
[----:B------:R-:W-:-:S01]  /*4e80*/  FFMA.FTZ R21, R21, UR10, -R122 ;  /* 0x0000000a15157c23 */ /* 0x000fc2000801087a */
[----:B------:R-:W-:Y:S01]  /*4e90*/  FFMA.FTZ R13, R41, UR10, -R122 ;  /* 0x0000000a290d7c23 */ /* 0x000fe2000801087a */
[----:B------:R-:W-:-:S01]  /*4ea0*/  FADD.FTZ R58, R39, R58 ;  /* 0x0000003a273a7221 */ /* 0x000fc20000010000 */
[----:B------:R-:W2:Y:S01]  /*4eb0*/  MUFU.EX2 R129, R129 ;  /* 0x0000008100817308 */ /* 0x000ea20000000800 */
[----:B0-----:R-:W-:-:S01]  /*4ec0*/  FADD.FTZ R59, R7, R8 ;  /* 0x00000008073b7221 */ /* 0x001fc20000010000 */
[----:B------:R-:W-:Y:S01]  /*4ed0*/  FFMA.FTZ R41, R51, UR10, -R122 ;  /* 0x0000000a33297c23 */ /* 0x000fe2000801087a */
[----:B------:R-:W-:-:S01]  /*4ee0*/  FADD.FTZ R57, R35, R58 ;  /* 0x0000003a23397221 */ /* 0x000fc20000010000 */
[--C-:B------:R-:W-:Y:S01]  /*4ef0*/  FFMA.FTZ R58, R24, UR10, -R122.reuse ;  /* 0x0000000a183a7c23 */ /* 0x100fe2000801087a */
[----:B------:R-:W-:-:S01]  /*4f00*/  FFMA.FTZ R51, R53, UR10, -R122 ;  /* 0x0000000a35337c23 */ /* 0x000fc2000801087a */
[----:B------:R-:W-:Y:S01]  /*4f10*/  @!P6 PRMT R24, RZ, 0x654, R5 ;  /* 0x00000654ff18e816 */ /* 0x000fe20000000005 */
[----:B------:R-:W-:-:S01]  /*4f20*/  FFMA.FTZ R53, R56, UR10, -R122 ;  /* 0x0000000a38357c23 */ /* 0x000fc2000801087a */
[----:B------:R-:W0:Y:S01]  /*4f30*/  MUFU.EX2 R9, R9 ;  /* 0x0000000900097308 */ /* 0x000e220000000800 */
[----:B-1----:R-:W-:-:S01]  /*4f40*/  FADD.FTZ R60, R124, R59 ;  /* 0x0000003b7c3c7221 */ /* 0x002fc20000010000 */
[--C-:B------:R-:W-:Y:S01]  /*4f50*/  FFMA.FTZ R130, R40, UR10, -R122.reuse ;  /* 0x0000000a28827c23 */ /* 0x100fe2000801087a */
[----:B------:R-:W-:-:S01]  /*4f60*/  FFMA.FTZ R56, R61, UR10, -R122 ;  /* 0x0000000a3d387c23 */ /* 0x000fc2000801087a */
[----:B------:R1:W-:Y:S01]  /*4f70*/  @!P6 SYNCS.ARRIVE.TRANS64.RED.A1T0 RZ, [R24+URZ], RZ ;  /* 0x000000ff18ffe9a7 */ /* 0x0003e2000810043f */
[----:B------:R-:W-:-:S01]  /*4f80*/  FFMA.FTZ R40, R50, UR10, -R122 ;  /* 0x0000000a32287c23 */ /* 0x000fc2000801087a */
[--C-:B------:R-:W-:Y:S01]  /*4f90*/  FFMA.FTZ R50, R52, UR10, -R122.reuse ;  /* 0x0000000a34327c23 */ /* 0x100fe2000801087a */
[----:B------:R-:W-:-:S01]  /*4fa0*/  FFMA.FTZ R52, R62, UR10, -R122 ;  /* 0x0000000a3e347c23 */ /* 0x000fc2000801087a */
[----:B------:R-:W3:Y:S01]  /*4fb0*/  MUFU.EX2 R10, R10 ;  /* 0x0000000a000a7308 */ /* 0x000ee20000000800 */
[----:B--2---:R-:W-:-:S01]  /*4fc0*/  FADD.FTZ R60, R129, R60 ;  /* 0x0000003c813c7221 */ /* 0x004fc20000010000 */
[--C-:B------:R-:W-:Y:S01]  /*4fd0*/  FFMA.FTZ R25, R25, UR10, -R122.reuse ;  /* 0x0000000a19197c23 */ /* 0x100fe2000801087a */
[----:B------:R-:W-:-:S01]  /*4fe0*/  FFMA.FTZ R27, R27, UR10, -R122 ;  /* 0x0000000a1b1b7c23 */ /* 0x000fc2000801087a */
[--C-:B------:R-:W-:Y:S01]  /*4ff0*/  FFMA.FTZ R28, R28, UR10, -R122.reuse ;  /* 0x0000000a1c1c7c23 */ /* 0x100fe2000801087a */
[----:B------:R-:W-:Y:S01]  /*5000*/  F2FP.SATFINITE.E4M3.F32.PACK_AB_MERGE_C R212, R113, R88, RZ ;  /* 0x0000005871d4723e */ /* 0x000fe200048070ff */
[--C-:B------:R-:W-:Y:S01]  /*5010*/  FFMA.FTZ R64, R64, UR10, -R122.reuse ;  /* 0x0000000a40407c23 */ /* 0x100fe2000801087a */
[----:B------:R-:W-:-:S01]  /*5020*/  FFMA.FTZ R65, R65, UR10, -R122 ;  /* 0x0000000a41417c23 */ /* 0x000fc2000801087a */
[----:B------:R-:W1:Y:S01]  /*5030*/  MUFU.EX2 R126, R126 ;  /* 0x0000007e007e7308 */ /* 0x000e620000000800 */
[----:B0-----:R-:W-:-:S01]  /*5040*/  FADD.FTZ R59, R9, R60 ;  /* 0x0000003c093b7221 */ /* 0x001fc20000010000 */
[----:B------:R-:W-:Y:S01]  /*5050*/  FADD.FTZ R60, R38, R57 ;  /* 0x00000039263c7221 */ /* 0x000fe20000010000 */
[----:B------:R-:W-:-:S01]  /*5060*/  FFMA.FTZ R57, R63, UR10, -R122 ;  /* 0x0000000a3f397c23 */ /* 0x000fc2000801087a */
[--C-:B------:R-:W-:Y:S01]  /*5070*/  FFMA.FTZ R30, R30, UR10, -R122.reuse ;  /* 0x0000000a1e1e7c23 */ /* 0x100fe2000801087a */
        /* <DEDUP_REMOVED lines=10> */
[----:B------:R-:W-:Y:S01]  /*5120*/  F2FP.SATFINITE.E4M3.F32.PACK_AB_MERGE_C R124, R129, R124, RZ ;  /* 0x0000007c817c723e */ /* 0x000fe200048070ff */
[----:B------:R-:W2:Y:S01]  /*5130*/  MUFU.EX2 R11, R11 ;  /* 0x0000000b000b7308 */ /* 0x000ea20000000800 */
[----:B-1----:R-:W-:-:S01]  /*5140*/  FADD.FTZ R24, R126, R59 ;  /* 0x0000003b7e187221 */ /* 0x002fc20000010000 */
[----:B------:R-:W-:Y:S01]  /*5150*/  FADD.FTZ R61, R71, R62 ;  /* 0x0000003e473d7221 */ /* 0x000fe20000010000 */
[----:B------:R-:W-:-:S01]  /*5160*/  FFMA.FTZ R68, R68, UR10, -R122 ;  /* 0x0000000a44447c23 */ /* 0x000fc2000801087a */
[----:B------:R-:W-:Y:S01]  /*5170*/  F2FP.SATFINITE.E4M3.F32.PACK_AB_MERGE_C R201, R8, R7, R124 ;  /* 0x0000000708c9723e */ /* 0x000fe2000480707c */
[----:B------:R-:W-:-:S01]  /*5180*/  FFMA.FTZ R69, R69, UR10, -R122 ;  /* 0x0000000a45457c23 */ /* 0x000fc2000801087a */
[--C-:B------:R-:W-:Y:S01]  /*5190*/  FFMA.FTZ R128, R128, UR10, -R122.reuse ;  /* 0x0000000a80807c23 */ /* 0x100fe2000801087a */
[----:B------:R-:W-:-:S01]  /*51a0*/  FFMA.FTZ R131, R131, UR10, -R122 ;  /* 0x0000000a83837c23 */ /* 0x000fc2000801087a */
[----:B------:R-:W1:Y:S01]  /*51b0*/  MUFU.EX2 R12, R12 ;  /* 0x0000000c000c7308 */ /* 0x000e620000000800 */
[----:B0-----:R-:W-:-:S01]  /*51c0*/  FADD.FTZ R60, R133, R24 ;  /* 0x00000018853c7221 */ /* 0x001fc20000010000 */
[--C-:B------:R-:W-:Y:S01]  /*51d0*/  FFMA.FTZ R24, R26, UR10, -R122.reuse ;  /* 0x0000000a1a187c23 */ /* 0x100fe2000801087a */
[----:B------:R-:W-:Y:S01]  /*51e0*/  F2FP.SATFINITE.E4M3.F32.PACK_AB_MERGE_C R126, R133, R126, RZ ;  /* 0x0000007e857e723e */ /* 0x000fe200048070ff */
[--C-:B------:R-:W-:Y:S01]  /*51f0*/  FFMA.FTZ R125, R125, UR10, -R122.reuse ;  /* 0x0000000a7d7d7c23 */ /* 0x100fe2000801087a */
[----:B------:R-:W-:-:S01]  /*5200*/  FFMA.FTZ R127, R127, UR10, -R122 ;  /* 0x0000000a7f7f7c23 */ /* 0x000fc2000801087a */
[----:B------:R-:W-:Y:S01]  /*5210*/  F2FP.SATFINITE.E4M3.F32.PACK_AB_MERGE_C R214, R96, R93, RZ ;  /* 0x0000005d60d6723e */ /* 0x000fe200048070ff */
[----:B------:R-:W-:Y:S01]  /*5220*/  IMAD.MOV.U32 R72, RZ, RZ, R87 ;  /* 0x000000ffff487224 */ /* 0x000fe200078e0057 */
[----:B------:R-:W0:Y:S01]  /*5230*/  MUFU.EX2 R21, R21 ;  /* 0x0000001500157308 */ /* 0x000e220000000800 */
[----:B--2---:R-:W-:-:S01]  /*5240*/  FADD.FTZ R59, R11, R60 ;  /* 0x0000003c0b3b7221 */ /* 0x004fc20000010000 */
[----:B------:R-:W-:Y:S01]  /*5250*/  FADD.FTZ R60, R74, R61 ;  /* 0x0000003d4a3c7221 */ /* 0x000fe20000010000 */
[----:B------:R-:W-:Y:S01]  /*5260*/  F2FP.SATFINITE.E4M3.F32.PACK_AB_MERGE_C R203, R10, R9, R126 ;  /* 0x000000090acb723e */ /* 0x000fe2000480707e */
[----:B------:R-:W-:Y:S01]  /*5270*/  IMAD.MOV.U32 R74, RZ, RZ, R87 ;  /* 0x000000ffff4a7224 */ /* 0x000fe200078e0057 */
[----:B------:R-:W-:Y:S01]  /*5280*/  F2FP.SATFINITE.E4M3.F32.PACK_AB_MERGE_C R214, R89, R78, R214 ;  /* 0x0000004e59d6723e */ /* 0x000fe200048070d6 */
[----:B------:R-:W-:Y:S01]  /*5290*/  FADD.FTZ R60, R75, R60 ;  /* 0x0000003c4b3c7221 */ /* 0x000fe20000010000 */
[----:B------:R-:W-:Y:S01]  /*52a0*/  F2FP.SATFINITE.E4M3.F32.PACK_AB_MERGE_C R212, R109, R108, R212 ;  /* 0x0000006c6dd4723e */ /* 0x000fe200048070d4 */
[----:B------:R-:W2:Y:S01]  /*52b0*/  MUFU.EX2 R130, R130 ;  /* 0x0000008200827308 */ /* 0x000ea20000000800 */
[----:B-1----:R-:W-:-:S01]  /*52c0*/  FADD.FTZ R26, R12, R59 ;  /* 0x0000003b0c1a7221 */ /* 0x002fc20000010000 */
[--C-:B------:R-:W-:Y:S01]  /*52d0*/  IMAD.MOV.U32 R75, RZ, RZ, R87.reuse ;  /* 0x000000ffff4b7224 */ /* 0x100fe200078e0057 */
[----:B------:R-:W-:Y:S01]  /*52e0*/  MOV R63, R87 ;  /* 0x00000057003f7202 */ /* 0x000fe20000000f00 */
[----:B------:R-:W-:-:S02]  /*52f0*/  IMAD.MOV.U32 R71, RZ, RZ, R87 ;  /* 0x000000ffff477224 */ /* 0x000fc400078e0057 */
[----:B------:R-:W-:Y:S02]  /*5300*/  IMAD.MOV.U32 R70, RZ, RZ, R87 ;  /* 0x000000ffff467224 */ /* 0x000fe400078e0057 */
[----:B------:R-:W1:Y:S01]  /*5310*/  MUFU.EX2 R13, R13 ;  /* 0x0000000d000d7308 */ /* 0x000e620000000800 */
[----:B0-----:R-:W-:-:S01]  /*5320*/  FADD.FTZ R59, R21, R26 ;  /* 0x0000001a153b7221 */ /* 0x001fc20000010000 */
[----:B------:R-:W-:Y:S01]  /*5330*/  FFMA.FTZ R26, R29, UR10, -R122 ;  /* 0x0000000a1d1a7c23 */ /* 0x000fe2000801087a */
[----:B------:R-:W-:-:S01]  /*5340*/  FADD.FTZ R29, R73, R60 ;  /* 0x0000003c491d7221 */ /* 0x000fc20000010000 */
[--C-:B------:R-:W-:Y:S02]  /*5350*/  IMAD.MOV.U32 R73, RZ, RZ, R87.reuse ;  /* 0x000000ffff497224 */ /* 0x100fe400078e0057 */
[----:B------:R-:W-:Y:S02]  /*5360*/  IMAD.MOV.U32 R47, RZ, RZ, R87 ;  /* 0x000000ffff2f7224 */ /* 0x000fe400078e0057 */
[----:B------:R-:W-:Y:S01]  /*5370*/  FADD.FTZ R60, R76, R29 ;  /* 0x0000001d4c3c7221 */ /* 0x000fe20000010000 */
[----:B------:R-:W0:Y:S01]  /*5380*/  MUFU.EX2 R14, R14 ;  /* 0x0000000e000e7308 */ /* 0x000e220000000800 */
[----:B--2---:R-:W-:-:S01]  /*5390*/  FADD.FTZ R62, R130, R59 ;  /* 0x0000003b823e7221 */ /* 0x004fc20000010000 */
[----:B------:R-:W-:Y:S01]  /*53a0*/  FFMA.FTZ R59, R33, UR10, -R122 ;  /* 0x0000000a213b7c23 */ /* 0x000fe2000801087a */
[----:B------:R-:W-:-:S01]  /*53b0*/  FADD.FTZ R61, R77, R60 ;  /* 0x0000003c4d3d7221 */ /* 0x000fc20000010000 */
[----:B------:R-:W-:Y:S01]  /*53c0*/  F2FP.SATFINITE.E4M3.F32.PACK_AB_MERGE_C R130, R130, R21, RZ ;  /* 0x000000158282723e */ /* 0x000fe200048070ff */
[----:B------:R-:W-:-:S01]  /*53d0*/  FFMA.FTZ R122, R123, UR10, -R122 ;  /* 0x0000000a7b7a7c23 */ /* 0x000fc2000801087a */
[----:B------:R-:W-:-:S02]  /*53e0*/  IMAD.MOV.U32 R77, RZ, RZ, R87 ;  /* 0x000000ffff4d7224 */ /* 0x000fc400078e0057 */
[----:B------:R-:W2:Y:S01]  /*53f0*/  MUFU.EX2 R42, R42 ;  /* 0x0000002a002a7308 */ /* 0x000ea20000000800 */
[----:B------:R-:W-:Y:S01]  /*5400*/  F2FP.SATFINITE.E4M3.F32.PACK_AB_MERGE_C R205, R12, R11, R130 ;  /* 0x0000000b0ccd723e */ /* 0x000fe20004807082 */
[--C-:B------:R-:W-:Y:S02]  /*5410*/  IMAD.MOV.U32 R76, RZ, RZ, R87.reuse ;  /* 0x000000ffff4c7224 */ /* 0x100fe400078e0057 */
[--C-:B------:R-:W-:Y:S02]  /*5420*/  IMAD.MOV.U32 R38, RZ, RZ, R87.reuse ;  /* 0x000000ffff267224 */ /* 0x100fe400078e0057 */
[----:B------:R-:W-:Y:S02]  /*5430*/  IMAD.MOV.U32 R35, RZ, RZ, R87 ;  /* 0x000000ffff237224 */ /* 0x000fe400078e0057 */
[----:B------:R-:W3:Y:S08]  /*5440*/  MUFU.EX2 R135, R135 ;  /* 0x0000008700877308 */ /* 0x000ef00000000800 */
[----:B------:R-:W-:Y:S08]  /*5450*/  MUFU.EX2 R5, R58 ;  /* 0x0000003a00057308 */ /* 0x000ff00000000800 */
[----:B------:R-:W4:Y:S08]  /*5460*/  MUFU.EX2 R15, R15 ;  /* 0x0000000f000f7308 */ /* 0x000f300000000800 */
[----:B------:R1:W-:Y:S08]  /*5470*/  MUFU.EX2 R58, R25 ;  /* 0x00000019003a7308 */ /* 0x0003f00000000800 */
[----:B------:R-:W5:Y:S01]  /*5480*/  MUFU.EX2 R20, R20 ;  /* 0x0000001400147308 */ /* 0x000f620000000800 */
[----:B-1----:R-:W-:-:S01]  /*5490*/  FADD.FTZ R25, R13, R62 ;  /* 0x0000003e0d197221 */ /* 0x002fc20000010000 */
[----:B------:R-:W-:Y:S01]  /*54a0*/  FADD.FTZ R62, R80, R61 ;  /* 0x0000003d503e7221 */ /* 0x000fe20000010000 */
[----:B------:R-:W-:-:S02]  /*54b0*/  IMAD.MOV.U32 R80, RZ, RZ, R87 ;  /* 0x000000ffff507224 */ /* 0x000fc400078e0057 */
[----:B0-----:R-:W-:Y:S01]  /*54c0*/  FADD.FTZ R29, R14, R25 ;  /* 0x000000190e1d7221 */ /* 0x001fe20000010000 */
[----:B------:R-:W-:Y:S02]  /*54d0*/  IMAD.MOV.U32 R61, RZ, RZ, R87 ;  /* 0x000000ffff3d7224 */ /* 0x000fe400078e0057 */
[----:B------:R-:W0:Y:S01]  /*54e0*/  MUFU.EX2 R45, R45 ;  /* 0x0000002d002d7308 */ /* 0x000e220000000800 */
[----:B--2---:R-:W-:-:S01]  /*54f0*/  FADD.FTZ R60, R42, R29 ;  /* 0x0000001d2a3c7221 */ /* 0x004fc20000010000 */
[----:B------:R-:W-:Y:S01]  /*5500*/  FADD.FTZ R29, R79, R62 ;  /* 0x0000003e4f1d7221 */ /* 0x000fe20000010000 */
[C---:B---3--:R-:W-:Y:S01]  /*5510*/  F2FP.SATFINITE.E4M3.F32.PACK_AB_MERGE_C R42, R135.reuse, R42, RZ ;  /* 0x0000002a872a723e */ /* 0x048fe200048070ff */
[----:B------:R-:W-:Y:S02]  /*5520*/  IMAD.MOV.U32 R79, RZ, RZ, R87 ;  /* 0x000000ffff4f7224 */ /* 0x000fe400078e0057 */
[----:B------:R-:W-:-:S01]  /*5530*/  FADD.FTZ R60, R135, R60 ;  /* 0x0000003c873c7221 */ /* 0x000fc20000010000 */
[----:B------:R-:W-:Y:S01]  /*5540*/  F2FP.SATFINITE.E4M3.F32.PACK_AB_MERGE_C R207, R14, R13, R42 ;  /* 0x0000000d0ecf723e */ /* 0x000fe2000480702a */
[----:B------:R-:W1:Y:S01]  /*5550*/  MUFU.EX2 R48, R48 ;  /* 0x0000003000307308 */ /* 0x000e620000000800 */
[----:B------:R-:W-:-:S07]  /*5560*/  IMAD.MOV.U32 R42, RZ, RZ, R87 ;  /* 0x000000ffff2a7224 */ /* 0x000fce00078e0057 */
[----:B------:R-:W2:Y:S08]  /*5570*/  MUFU.EX2 R40, R40 ;  /* 0x0000002800287308 */ /* 0x000eb00000000800 */
[----:B------:R4:W-:Y:S08]  /*5580*/  MUFU.EX2 R25, R27 ;  /* 0x0000001b00197308 */ /* 0x0009f00000000800 */
[----:B------:R-:W3:Y:S01]  /*5590*/  MUFU.EX2 R41, R41 ;  /* 0x0000002900297308 */ /* 0x000ee20000000800 */
[----:B----4-:R-:W-:-:S01]  /*55a0*/  FADD.FTZ R27, R15, R60 ;  /* 0x0000003c0f1b7221 */ /* 0x010fc20000010000 */
[----:B------:R-:W-:Y:S01]  /*55b0*/  FADD.FTZ R60, R84, R29 ;  /* 0x0000001d543c7221 */ /* 0x000fe20000010000 */
[----:B------:R-:W-:-:S02]  /*55c0*/  MOV R84, R87 ;  /* 0x0000005700547202 */ /* 0x000fc40000000f00 */
[----:B-----5:R-:W-:Y:S01]  /*55d0*/  FADD.FTZ R62, R20, R27 ;  /* 0x0000001b143e7221 */ /* 0x020fe20000010000 */
[----:B------:R-:W-:-:S01]  /*55e0*/  FADD.FTZ R27, R83, R60 ;  /* 0x0000003c531b7221 */ /* 0x000fc20000010000 */
[----:B------:R-:W-:Y:S01]  /*55f0*/  IMAD.MOV.U32 R83, RZ, RZ, R87 ;  /* 0x000000ffff537224 */ /* 0x000fe200078e0057 */
[----:B------:R-:W4:Y:S01]  /*5600*/  MUFU.EX2 R50, R50 ;  /* 0x0000003200327308 */ /* 0x000f220000000800 */
[----:B0-----:R-:W-:-:S01]  /*5610*/  FADD.FTZ R33, R45, R62 ;  /* 0x0000003e2d217221 */ /* 0x001fc20000010000 */
[----:B------:R-:W-:Y:S01]  /*5620*/  FADD.FTZ R60, R104, R27 ;  /* 0x0000001b683c7221 */ /* 0x000fe20000010000 */
[C---:B-1----:R-:W-:Y:S01]  /*5630*/  F2FP.SATFINITE.E4M3.F32.PACK_AB_MERGE_C R45, R48.reuse, R45, RZ ;  /* 0x0000002d302d723e */ /* 0x042fe200048070ff */
[----:B------:R-:W-:Y:S02]  /*5640*/  IMAD.MOV.U32 R62, RZ, RZ, R87 ;  /* 0x000000ffff3e7224 */ /* 0x000fe400078e0057 */
[----:B------:R-:W-:-:S01]  /*5650*/  FADD.FTZ R33, R48, R33 ;  /* 0x0000002130217221 */ /* 0x000fc20000010000 */
[----:B------:R-:W-:Y:S01]  /*5660*/  FADD.FTZ R27, R103, R60 ;  /* 0x0000003c671b7221 */ /* 0x000fe20000010000 */
[----:B------:R-:W-:Y:S01]  /*5670*/  F2FP.SATFINITE.E4M3.F32.PACK_AB_MERGE_C R209, R20, R15, R45 ;  /* 0x0000000f14d1723e */ /* 0x000fe2000480702d */
[----:B------:R-:W0:Y:S01]  /*5680*/  MUFU.EX2 R51, R51 ;  /* 0x0000003300337308 */ /* 0x000e220000000800 */
[----:B------:R-:W-:-:S02]  /*5690*/  IMAD.MOV.U32 R48, RZ, RZ, R87 ;  /* 0x000000ffff307224 */ /* 0x000fc400078e0057 */
[----:B------:R-:W-:Y:S01]  /*56a0*/  FADD.FTZ R60, R106, R27 ;  /* 0x0000001b6a3c7221 */ /* 0x000fe20000010000 */
[----:B------:R-:W-:-:S03]  /*56b0*/  IMAD.MOV.U32 R45, RZ, RZ, R87 ;  /* 0x000000ffff2d7224 */ /* 0x000fc600078e0057 */
[----:B------:R-:W-:Y:S01]  /*56c0*/  FADD.FTZ R39, R105, R60 ;  /* 0x0000003c69277221 */ /* 0x000fe20000010000 */
[----:B------:R-:W-:Y:S01]  /*56d0*/  IMAD.MOV.U32 R60, RZ, RZ, R87 ;  /* 0x000000ffff3c7224 */ /* 0x000fe200078e0057 */
[----:B------:R-:W1:Y:S02]  /*56e0*/  MUFU.EX2 R43, R43 ;  /* 0x0000002b002b7308 */ /* 0x000e640000000800 */
[----:B------:R-:W-:-:S04]  /*56f0*/  FADD.FTZ R39, R112, R39 ;  /* 0x0000002770277221 */ /* 0x000fc80000010000 */
[----:B------:R-:W-:Y:S02]  /*5700*/  FADD.FTZ R34, R108, R39 ;  /* 0x000000276c227221 */ /* 0x000fe40000010000 */
[----:B------:R2:W-:Y:S02]  /*5710*/  MUFU.EX2 R29, R28 ;  /* 0x0000001c001d7308 */ /* 0x0005e40000000800 */
[----:B------:R-:W-:-:S04]  /*5720*/  FADD.FTZ R39, R109, R34 ;  /* 0x000000226d277221 */ /* 0x000fc80000010000 */
[----:B------:R-:W-:Y:S02]  /*5730*/  FADD.FTZ R34, R88, R39 ;  /* 0x0000002758227221 */ /* 0x000fe40000010000 */
[----:B------:R-:W5:Y:S01]  /*5740*/  MUFU.EX2 R44, R44 ;  /* 0x0000002c002c7308 */ /* 0x000f620000000800 */
[----:B--2---:R-:W-:-:S01]  /*5750*/  FADD.FTZ R28, R40, R33 ;  /* 0x00000021281c7221 */ /* 0x004fc20000010000 */
[----:B------:R-:W-:-:S03]  /*5760*/  FADD.FTZ R113, R113, R34 ;  /* 0x0000002271717221 */ /* 0x000fc60000010000 */
[----:B---3--:R-:W-:-:S03]  /*5770*/  FADD.FTZ R33, R41, R28 ;  /* 0x0000001c29217221 */ /* 0x008fc60000010000 */
[----:B------:R-:W2:Y:S01]  /*5780*/  MUFU.EX2 R53, R53 ;  /* 0x0000003500357308 */ /* 0x000ea20000000800 */
[----:B----4-:R-:W-:-:S01]  /*5790*/  FADD.FTZ R28, R50, R33 ;  /* 0x00000021321c7221 */ /* 0x010fc20000010000 */
[----:B0-----:R-:W-:-:S03]  /*57a0*/  F2FP.SATFINITE.E4M3.F32.PACK_AB_MERGE_C R50, R51, R50, RZ ;  /* 0x000000323332723e */ /* 0x001fc600048070ff */
[----:B------:R-:W-:Y:S01]  /*57b0*/  FADD.FTZ R28, R51, R28 ;  /* 0x0000001c331c7221 */ /* 0x000fe20000010000 */
[----:B------:R-:W-:Y:S01]  /*57c0*/  F2FP.SATFINITE.E4M3.F32.PACK_AB_MERGE_C R211, R41, R40, R50 ;  /* 0x0000002829d3723e */ /* 0x000fe20004807032 */
[----:B------:R-:W-:Y:S01]  /*57d0*/  IMAD.MOV.U32 R51, RZ, RZ, R87 ;  /* 0x000000ffff337224 */ /* 0x000fe200078e0057 */
[----:B------:R-:W0:Y:S01]  /*57e0*/  MUFU.EX2 R54, R54 ;  /* 0x0000003600367308 */ /* 0x000e220000000800 */
[----:B-1----:R-:W-:-:S01]  /*57f0*/  FADD.FTZ R33, R43, R28 ;  /* 0x0000001c2b217221 */ /* 0x002fc20000010000 */
[--C-:B------:R-:W-:Y:S02]  /*5800*/  IMAD.MOV.U32 R50, RZ, RZ, R87.reuse ;  /* 0x000000ffff327224 */ /* 0x100fe400078e0057 */
[----:B------:R-:W-:Y:S02]  /*5810*/  IMAD.MOV.U32 R41, RZ, RZ, R87 ;  /* 0x000000ffff297224 */ /* 0x000fe400078e0057 */
[----:B-----5:R-:W-:Y:S01]  /*5820*/  FADD.FTZ R28, R44, R33 ;  /* 0x000000212c1c7221 */ /* 0x020fe20000010000 */
[----:B------:R-:W-:Y:S01]  /*5830*/  IMAD.MOV.U32 R40, RZ, RZ, R87 ;  /* 0x000000ffff287224 */ /* 0x000fe200078e0057 */
[----:B------:R-:W1:Y:S02]  /*5840*/  MUFU.EX2 R46, R46 ;  /* 0x0000002e002e7308 */ /* 0x000e640000000800 */
[----:B--2---:R-:W-:-:S01]  /*5850*/  FADD.FTZ R39, R53, R28 ;  /* 0x0000001c35277221 */ /* 0x004fc20000010000 */
[----:B------:R-:W-:Y:S01]  /*5860*/  FADD.FTZ R28, R78, R113 ;  /* 0x000000714e1c7221 */ /* 0x000fe20000010000 */
[----:B------:R-:W-:-:S03]  /*5870*/  IMAD.MOV.U32 R78, RZ, RZ, R87 ;  /* 0x000000ffff4e7224 */ /* 0x000fc600078e0057 */
[----:B------:R-:W-:Y:S01]  /*5880*/  FADD.FTZ R28, R89, R28 ;  /* 0x0000001c591c7221 */ /* 0x000fe20000010000 */
[----:B------:R-:W2:Y:S01]  /*5890*/  MUFU.EX2 R49, R49 ;  /* 0x0000003100317308 */ /* 0x000ea20000000800 */
[----:B0-----:R-:W-:-:S02]  /*58a0*/  FADD.FTZ R39, R54, R39 ;  /* 0x0000002736277221 */ /* 0x001fc40000010000 */
[----:B------:R-:W-:Y:S01]  /*58b0*/  FADD.FTZ R21, R93, R28 ;  /* 0x0000001c5d157221 */ /* 0x000fe20000010000 */
[----:B------:R-:W-:Y:S01]  /*58c0*/  F2FP.SATFINITE.E4M3.F32.PACK_AB_MERGE_C R53, R54, R53, RZ ;  /* 0x000000353635723e */ /* 0x000fe200048070ff */
[----:B------:R-:W-:Y:S02]  /*58d0*/  IMAD.MOV.U32 R54, RZ, RZ, R87 ;  /* 0x000000ffff367224 */ /* 0x000fe400078e0057 */
[----:B------:R-:W-:-:S01]  /*58e0*/  FADD.FTZ R21, R96, R21 ;  /* 0x0000001560157221 */ /* 0x000fc20000010000 */
[----:B------:R-:W-:Y:S01]  /*58f0*/  F2FP.SATFINITE.E4M3.F32.PACK_AB_MERGE_C R213, R44, R43, R53 ;  /* 0x0000002b2cd5723e */ /* 0x000fe20004807035 */
[----:B------:R-:W0:Y:S01]  /*5900*/  MUFU.EX2 R55, R55 ;  /* 0x0000003700377308 */ /* 0x000e220000000800 */
[----:B-1----:R-:W-:-:S01]  /*5910*/  FADD.FTZ R34, R46, R39 ;  /* 0x000000272e227221 */ /* 0x002fc20000010000 */
[--C-:B------:R-:W-:Y:S01]  /*5920*/  IMAD.MOV.U32 R53, RZ, RZ, R87.reuse ;  /* 0x000000ffff357224 */ /* 0x100fe200078e0057 */
[----:B------:R-:W-:Y:S01]  /*5930*/  MOV R43, R87 ;  /* 0x00000057002b7202 */ /* 0x000fe20000000f00 */
[----:B------:R-:W-:-:S04]  /*5940*/  IMAD.MOV.U32 R44, RZ, RZ, R87 ;  /* 0x000000ffff2c7224 */ /* 0x000fc800078e0057 */
[----:B------:R-:W1:Y:S01]  /*5950*/  MUFU.EX2 R56, R56 ;  /* 0x0000003800387308 */ /* 0x000e620000000800 */
[----:B--2---:R-:W-:-:S07]  /*5960*/  FADD.FTZ R34, R49, R34 ;  /* 0x0000002231227221 */ /* 0x004fce0000010000 */
[----:B------:R-:W2:Y:S01]  /*5970*/  MUFU.EX2 R92, R92 ;  /* 0x0000005c005c7308 */ /* 0x000ea20000000800 */
[----:B0-----:R-:W-:-:S01]  /*5980*/  FADD.FTZ R39, R55, R34 ;  /* 0x0000002237277221 */ /* 0x001fc20000010000 */
[----:B------:R-:W-:-:S06]  /*5990*/  IMAD.MOV.U32 R34, RZ, RZ, R87 ;  /* 0x000000ffff227224 */ /* 0x000fcc00078e0057 */
[----:B------:R-:W0:Y:S01]  /*59a0*/  MUFU.EX2 R52, R52 ;  /* 0x0000003400347308 */ /* 0x000e220000000800 */
[----:B-1----:R-:W-:-:S01]  /*59b0*/  FADD.FTZ R39, R56, R39 ;  /* 0x0000002738277221 */ /* 0x002fc20000010000 */
[----:B------:R-:W-:Y:S01]  /*59c0*/  F2FP.SATFINITE.E4M3.F32.PACK_AB_MERGE_C R55, R56, R55, RZ ;  /* 0x000000373837723e */ /* 0x000fe200048070ff */
[----:B------:R-:W-:-:S03]  /*59d0*/  IMAD.MOV.U32 R56, RZ, RZ, R87 ;  /* 0x000000ffff387224 */ /* 0x000fc600078e0057 */
[----:B------:R-:W-:Y:S01]  /*59e0*/  F2FP.SATFINITE.E4M3.F32.PACK_AB_MERGE_C R215, R49, R46, R55 ;  /* 0x0000002e31d7723e */ /* 0x000fe20004807037 */
[----:B------:R-:W-:Y:S01]  /*59f0*/  IMAD.MOV.U32 R55, RZ, RZ, R87 ;  /* 0x000000ffff377224 */ /* 0x000fe200078e0057 */
[----:B------:R-:W1:Y:S01]  /*5a00*/  MUFU.EX2 R99, R99 ;  /* 0x0000006300637308 */ /* 0x000e620000000800 */
[----:B--2---:R-:W-:-:S01]  /*5a10*/  FADD.FTZ R28, R92, R21 ;  /* 0x000000155c1c7221 */ /* 0x004fc20000010000 */
[--C-:B------:R-:W-:Y:S02]  /*5a20*/  IMAD.MOV.U32 R49, RZ, RZ, R87.reuse ;  /* 0x000000ffff317224 */ /* 0x100fe400078e0057 */
[----:B------:R-:W-:-:S04]  /*5a30*/  IMAD.MOV.U32 R46, RZ, RZ, R87 ;  /* 0x000000ffff2e7224 */ /* 0x000fc800078e0057 */
[----:B------:R-:W2:Y:S01]  /*5a40*/  MUFU.EX2 R57, R57 ;  /* 0x0000003900397308 */ /* 0x000ea20000000800 */
[----:B0-----:R-:W-:-:S01]  /*5a50*/  FADD.FTZ R6, R52, R39 ;  /* 0x0000002734067221 */ /* 0x001fc20000010000 */
[----:B------:R-:W-:-:S03]  /*5a60*/  IMAD.MOV.U32 R39, RZ, RZ, R87 ;  /* 0x000000ffff277224 */ /* 0x000fc600078e0057 */
[----:B------:R-:W-:-:S03]  /*5a70*/  FADD.FTZ R6, R5, R6 ;  /* 0x0000000605067221 */ /* 0x000fc60000010000 */
[----:B------:R-:W0:Y:S01]  /*5a80*/  MUFU.EX2 R115, R115 ;  /* 0x0000007300737308 */ /* 0x000e220000000800 */
[----:B-1----:R-:W-:-:S04]  /*5a90*/  FADD.FTZ R21, R99, R28 ;  /* 0x0000001c63157221 */ /* 0x002fc80000010000 */
[----:B------:R-:W-:-:S03]  /*5aa0*/  FADD.FTZ R28, R100, R21 ;  /* 0x00000015641c7221 */ /* 0x000fc60000010000 */
[----:B------:R-:W1:Y:S01]  /*5ab0*/  MUFU.EX2 R81, R81 ;  /* 0x0000005100517308 */ /* 0x000e620000000800 */
[----:B--2---:R-:W-:-:S01]  /*5ac0*/  FADD.FTZ R21, R57, R6 ;  /* 0x0000000639157221 */ /* 0x004fc20000010000 */
[----:B------:R-:W-:-:S03]  /*5ad0*/  F2FP.SATFINITE.E4M3.F32.PACK_AB_MERGE_C R57, R58, R57, RZ ;  /* 0x000000393a39723e */ /* 0x000fc600048070ff */
[----:B------:R-:W-:Y:S01]  /*5ae0*/  FADD.FTZ R21, R58, R21 ;  /* 0x000000153a157221 */ /* 0x000fe20000010000 */
[----:B------:R-:W-:Y:S01]  /*5af0*/  F2FP.SATFINITE.E4M3.F32.PACK_AB_MERGE_C R217, R5, R52, R57 ;  /* 0x0000003405d9723e */ /* 0x000fe20004807039 */
[----:B------:R-:W-:Y:S01]  /*5b00*/  IMAD.MOV.U32 R58, RZ, RZ, R87 ;  /* 0x000000ffff3a7224 */ /* 0x000fe200078e0057 */
[----:B------:R-:W2:Y:S01]  /*5b10*/  MUFU.EX2 R24, R24 ;  /* 0x0000001800187308 */ /* 0x000ea20000000800 */
[----:B0-----:R-:W-:-:S01]  /*5b20*/  FADD.FTZ R28, R115, R28 ;  /* 0x0000001c731c7221 */ /* 0x001fc20000010000 */
[----:B------:R-:W-:Y:S01]  /*5b30*/  F2FP.SATFINITE.E4M3.F32.PACK_AB_MERGE_C R100, R115, R100, RZ ;  /* 0x000000647364723e */ /* 0x000fe200048070ff */
[--C-:B------:R-:W-:Y:S02]  /*5b40*/  IMAD.MOV.U32 R57, RZ, RZ, R87.reuse ;  /* 0x000000ffff397224 */ /* 0x100fe400078e0057 */
[----:B------:R-:W-:Y:S01]  /*5b50*/  IMAD.MOV.U32 R52, RZ, RZ, R87 ;  /* 0x000000ffff347224 */ /* 0x000fe200078e0057 */
[----:B------:R-:W-:Y:S02]  /*5b60*/  F2FP.SATFINITE.E4M3.F32.PACK_AB_MERGE_C R216, R99, R92, R100 ;  /* 0x0000005c63d8723e */ /* 0x000fe40004807064 */
        /* <DEDUP_REMOVED lines=20> */
[----:B------:R-:W-:Y:S01]  /*5cb0*/  F2FP.SATFINITE.E4M3.F32.PACK_AB_MERGE_C R218, R82, R81, R85 ;  /* 0x0000005152da723e */ /* 0x000fe20004807055 */
[----:B------:R-:W-:Y:S01]  /*5cc0*/  IMAD.MOV.U32 R85, RZ, RZ, R87 ;  /* 0x000000ffff557224 */ /* 0x000fe200078e0057 */
[----:B------:R-:W0:Y:S01]  /*5cd0*/  MUFU.EX2 R91, R91 ;  /* 0x0000005b005b7308 */ /* 0x000e220000000800 */
[----:B-1----:R-:W-:-:S01]  /*5ce0*/  FADD.FTZ R6, R120, R31 ;  /* 0x0000001f78067221 */ /* 0x002fc20000010000 */
[----:B------:R-:W-:-:S02]  /*5cf0*/  IMAD.MOV.U32 R82, RZ, RZ, R87 ;  /* 0x000000ffff527224 */ /* 0x000fc400078e0057 */
[--C-:B------:R-:W-:Y:S02]  /*5d00*/  IMAD.MOV.U32 R81, RZ, RZ, R87.reuse ;  /* 0x000000ffff517224 */ /* 0x100fe400078e0057 */
[----:B------:R-:W-:Y:S02]  /*5d10*/  IMAD.MOV.U32 R31, RZ, RZ, R87 ;  /* 0x000000ffff1f7224 */ /* 0x000fe400078e0057 */
[----:B------:R-:W-:Y:S01]  /*5d20*/  MUFU.EX2 R94, R94 ;  /* 0x0000005e005e7308 */ /* 0x000fe20000000800 */
[----:B--2---:R-:W-:-:S01]  /*5d30*/  FADD.FTZ R28, R26, R29 ;  /* 0x0000001d1a1c7221 */ /* 0x004fc20000010000 */
[----:B------:R-:W-:-:S06]  /*5d40*/  IMAD.MOV.U32 R24, RZ, RZ, R87 ;  /* 0x000000ffff187224 */ /* 0x000fcc00078e0057 */
[----:B------:R-:W1:Y:S01]  /*5d50*/  MUFU.EX2 R97, R97 ;  /* 0x0000006100617308 */ /* 0x000e620000000800 */
[----:B0-----:R-:W-:-:S07]  /*5d60*/  FADD.FTZ R21, R91, R6 ;  /* 0x000000065b157221 */ /* 0x001fce0000010000 */
[----:B------:R0:W2:Y:S08]  /*5d70*/  MUFU.EX2 R27, R65 ;  /* 0x00000041001b7308 */ /* 0x0000b00000000800 */
[----:B------:R-:W3:Y:S01]  /*5d80*/  MUFU.EX2 R30, R30 ;  /* 0x0000001e001e7308 */ /* 0x000ee20000000800 */
[----:B-1----:R-:W-:Y:S01]  /*5d90*/  F2FP.SATFINITE.E4M3.F32.PACK_AB_MERGE_C R6, R97, R94, RZ ;  /* 0x0000005e6106723e */ /* 0x002fe200048070ff */
[----:B------:R-:W-:Y:S01]  /*5da0*/  FADD.FTZ R94, R94, R21 ;  /* 0x000000155e5e7221 */ /* 0x000fe20000010000 */
[----:B0-----:R-:W-:-:S02]  /*5db0*/  IMAD.MOV.U32 R65, RZ, RZ, R87 ;  /* 0x000000ffff417224 */ /* 0x001fc400078e0057 */
[----:B------:R-:W-:Y:S01]  /*5dc0*/  F2FP.SATFINITE.E4M3.F32.PACK_AB_MERGE_C R220, R91, R120, R6 ;  /* 0x000000785bdc723e */ /* 0x000fe20004807006 */
[----:B------:R-:W-:-:S02]  /*5dd0*/  FADD.FTZ R97, R97, R94 ;  /* 0x0000005e61617221 */ /* 0x000fc40000010000 */
[----:B------:R0:W1:Y:S01]  /*5de0*/  MUFU.EX2 R33, R66 ;  /* 0x0000004200217308 */ /* 0x0000620000000800 */
[----:B--2---:R-:W-:-:S01]  /*5df0*/  FADD.FTZ R29, R27, R28 ;  /* 0x0000001c1b1d7221 */ /* 0x004fc20000010000 */
[----:B------:R-:W-:-:S06]  /*5e00*/  IMAD.MOV.U32 R28, RZ, RZ, R87 ;  /* 0x000000ffff1c7224 */ /* 0x000fcc00078e0057 */
[----:B------:R-:W-:Y:S01]  /*5e10*/  MUFU.EX2 R102, R102 ;  /* 0x0000006600667308 */ /* 0x000fe20000000800 */
[----:B---3--:R-:W-:-:S01]  /*5e20*/  FADD.FTZ R6, R30, R29 ;  /* 0x0000001d1e067221 */ /* 0x008fc20000010000 */
[--C-:B0-----:R-:W-:Y:S02]  /*5e30*/  IMAD.MOV.U32 R66, RZ, RZ, R87.reuse ;  /* 0x000000ffff427224 */ /* 0x101fe400078e0057 */
[----:B------:R-:W-:-:S04]  /*5e40*/  IMAD.MOV.U32 R29, RZ, RZ, R87 ;  /* 0x000000ffff1d7224 */ /* 0x000fc800078e0057 */
[----:B------:R-:W0:Y:S01]  /*5e50*/  MUFU.EX2 R107, R107 ;  /* 0x0000006b006b7308 */ /* 0x000e220000000800 */
[----:B-1----:R-:W-:-:S01]  /*5e60*/  FADD.FTZ R6, R33, R6 ;  /* 0x0000000621067221 */ /* 0x002fc20000010000 */
        /* <DEDUP_REMOVED lines=15> */
[----:B------:R-:W-:-:S04]  /*5f60*/  FADD.FTZ R101, R101, R8 ;  /* 0x0000000865657221 */ /* 0x000fc80000010000 */
[----:B------:R-:W-:Y:S02]  /*5f70*/  FADD.FTZ R102, R102, R101 ;  /* 0x0000006566667221 */ /* 0x000fe40000010000 */
[----:B------:R-:W0:Y:S01]  /*5f80*/  MUFU.EX2 R36, R36 ;  /* 0x0000002400247308 */ /* 0x000e220000000800 */
[----:B-1----:R-:W-:-:S01]  /*5f90*/  FADD.FTZ R8, R32, R7 ;  /* 0x0000000720087221 */ /* 0x002fc20000010000 */
[----:B------:R-:W-:-:S06]  /*5fa0*/  FADD.FTZ R107, R107, R102 ;  /* 0x000000666b6b7221 */ /* 0x000fcc0000010000 */
        /* <DEDUP_REMOVED lines=13> */
[----:B0-----:R-:W-:-:S07]  /*6080*/  FADD.FTZ R8, R110, R107 ;  /* 0x0000006b6e087221 */ /* 0x001fce0000010000 */
[----:B------:R-:W0:Y:S01]  /*6090*/  MUFU.EX2 R68, R68 ;  /* 0x0000004400447308 */ /* 0x000e220000000800 */
[----:B--2---:R-:W-:-:S01]  /*60a0*/  FADD.FTZ R7, R37, R36 ;  /* 0x0000002425077221 */ /* 0x004fc20000010000 */
[----:B------:R-:W-:-:S06]  /*60b0*/  IMAD.MOV.U32 R36, RZ, RZ, R87 ;  /* 0x000000ffff247224 */ /* 0x000fcc00078e0057 */
[----:B------:R-:W2:Y:S01]  /*60c0*/  MUFU.EX2 R69, R69 ;  /* 0x0000004500457308 */ /* 0x000ea20000000800 */
[C---:B-1----:R-:W-:Y:S01]  /*60d0*/  F2FP.SATFINITE.E4M3.F32.PACK_AB_MERGE_C R224, R111.reuse, R110, R9 ;  /* 0x0000006e6fe0723e */ /* 0x042fe20004807009 */
[----:B------:R-:W-:-:S04]  /*60e0*/  FADD.FTZ R111, R111, R8 ;  /* 0x000000086f6f7221 */ /* 0x000fc80000010000 */
[----:B------:R-:W-:Y:S02]  /*60f0*/  FADD.FTZ R114, R114, R111 ;  /* 0x0000006f72727221 */ /* 0x000fe40000010000 */
[----:B------:R-:W1:Y:S01]  /*6100*/  MUFU.EX2 R128, R128 ;  /* 0x0000008000807308 */ /* 0x000e620000000800 */
[----:B0-----:R-:W-:-:S01]  /*6110*/  FADD.FTZ R8, R68, R7 ;  /* 0x0000000744087221 */ /* 0x001fc20000010000 */
[----:B------:R-:W-:-:S06]  /*6120*/  FADD.FTZ R121, R121, R114 ;  /* 0x0000007279797221 */ /* 0x000fcc0000010000 */
[----:B------:R-:W-:Y:S01]  /*6130*/  MUFU.EX2 R118, R118 ;  /* 0x0000007600767308 */ /* 0x000fe20000000800 */
[----:B--2---:R-:W-:-:S07]  /*6140*/  FADD.FTZ R7, R69, R8 ;  /* 0x0000000845077221 */ /* 0x004fce0000010000 */
[----:B------:R-:W0:Y:S01]  /*6150*/  MUFU.EX2 R119, R119 ;  /* 0x0000007700777308 */ /* 0x000e220000000800 */
[C---:B-1----:R-:W-:Y:S01]  /*6160*/  F2FP.SATFINITE.E4M3.F32.PACK_AB_MERGE_C R69, R128.reuse, R69, RZ ;  /* 0x000000458045723e */ /* 0x042fe200048070ff */
        /* <DEDUP_REMOVED lines=12> */
[----:B------:R-:W-:Y:S01]  /*6230*/  MUFU.EX2 R127, R127 ;  /* 0x0000007f007f7308 */ /* 0x000fe20000000800 */
[C---:B0-----:R-:W-:Y:S01]  /*6240*/  F2FP.SATFINITE.E4M3.F32.PACK_AB_MERGE_C R226, R117.reuse, R116, R7 ;  /* 0x0000007475e2723e */ /* 0x041fe20004807007 */
[----:B------:R-:W-:-:S04]  /*6250*/  FADD.FTZ R117, R117, R8 ;  /* 0x0000000875757221 */ /* 0x000fc80000010000 */
[----:B------:R-:W-:Y:S02]  /*6260*/  FADD.FTZ R118, R118, R117 ;  /* 0x0000007576767221 */ /* 0x000fe40000010000 */
[----:B------:R-:W0:Y:S01]  /*6270*/  MUFU.EX2 R122, R122 ;  /* 0x0000007a007a7308 */ /* 0x000e220000000800 */
[----:B-1----:R-:W-:-:S01]  /*6280*/  FADD.FTZ R8, R6, R5 ;  /* 0x0000000506087221 */ /* 0x002fc20000010000 */
[----:B------:R-:W-:Y:S01]  /*6290*/  FADD.FTZ R7, R119, R118 ;  /* 0x0000007677077221 */ /* 0x000fe20000010000 */
[----:B0-----:R-:W-:Y:S02]  /*62a0*/  F2FP.SATFINITE.E4M3.F32.PACK_AB_MERGE_C R5, R122, R127, RZ ;  /* 0x0000007f7a05723e */ /* 0x001fe400048070ff */
[----:B------:R-:W-:Y:S02]  /*62b0*/  FADD.FTZ R127, R127, R8 ;  /* 0x000000087f7f7221 */ /* 0x000fe40000010000 */
[----:B------:R-:W-:Y:S02]  /*62c0*/  F2FP.SATFINITE.E4M3.F32.PACK_AB_MERGE_C R227, R6, R131, R5 ;  /* 0x0000008306e3723e */ /* 0x000fe40004807005 */
[----:B------:R-:W-:Y:S01]  /*62d0*/  FADD.FTZ R6, R122, R127 ;  /* 0x0000007f7a067221 */ /* 0x000fe20000010000 */
[----:B------:R-:W-:Y:S06]  /*62e0*/  @!P1 BRA `(.L_x_5933) ;  /* 0x0000004400c89947 */ /* 0x000fec0003800000 */
[----:B------:R-:W-:Y:S01]  /*62f0*/  MOV R8, R95 ;  /* 0x0000005f00087202 */ /* 0x000fe20000000f00 */
        /* <DEDUP_REMOVED lines=37> */
.L_x_5943:
[----:B------:R-:W-:Y:S01]  /*6550*/  ISETP.NE.AND P2, PT, RZ, UR41, PT ;  /* 0x00000029ff007c0c */ /* 0x000fe2000bf45270 */
[----:B------:R-:W-:-:S04]  /*6560*/  UISETP.NE.AND UP0, UPT, UR51, 0x1, UPT ;  /* 0x000000013300788c */ /* 0x000fc8000bf05270 */
[----:B------:R-:W-:-:S04]  /*6570*/  USEL UR42, URZ, 0x1, UP0 ;  /* 0x000000013f2a7887 */ /* 0x000fc80008000000 */
[----:B------:R-:W-:-:S04]  /*6580*/  ULOP3.LUT UR42, UR52, UR42, URZ, 0x3c, !UPT ;  /* 0x0000002a342a7292 */ /* 0x000fc8000f8e3c3f */
[----:B------:R-:W-:Y:S08]  /*6590*/  @P2 BRA `(.L_x_5934) ;  /* 0x0000000000442947 */ /* 0x000ff00003800000 */
[----:B------:R-:W-:Y:S05]  /*65a0*/  @!P0 BRA `(.L_x_5935) ;  /* 0x0000000000048947 */ /* 0x000fea0003800000 */
[----:B------:R-:W-:Y:S01]  /*65b0*/  BPT.TRAP 0x1 ;  /* 0x000000040000795c */ /* 0x000fe20000300000 */
.L_x_5935:
        /* <DEDUP_REMOVED lines=12> */
.L_x_5936:
[----:B-1----:R-:W-:Y:S05]  /*6680*/  @P1 BRA `(.L_x_5934) ;  /* 0x0000000000081947 */ /* 0x002fea0003800000 */
[----:B------:R-:W1:Y:S02]  /*6690*/  SYNCS.PHASECHK.TRANS64.TRYWAIT P1, [UR6+0x2e830], R2 ;  /* 0x02e83002ff0075a7 */ /* 0x000e640008020146 */
[----:B-1----:R-:W-:Y:S05]  /*66a0*/  @!P1 BRA `(.L_x_5937) ;  /* 0x000000cc008c9947 */ /* 0x002fea0003800000 */
.L_x_5934:
        /* <DEDUP_REMOVED lines=186> */
.L_x_5939:
        /* <DEDUP_REMOVED lines=9> */
.L_x_5940:
[----:B-1----:R-:W-:Y:S05]  /*72e0*/  @P1 BRA `(.L_x_5938) ;  /* 0x0000000000081947 */ /* 0x002fea0003800000 */
[----:B------:R-:W1:Y:S02]  /*72f0*/  SYNCS.PHASECHK.TRANS64.TRYWAIT P1, [UR6+0x2e850], R2 ;  /* 0x02e85002ff0075a7 */ /* 0x000e640008020146 */
[----:B-1----:R-:W-:Y:S05]  /*7300*/  @!P1 BRA `(.L_x_5941) ;  /* 0x000000c0008c9947 */ /* 0x002fea0003800000 */
.L_x_5938:
        /* <DEDUP_REMOVED lines=25> */
[----:B------:R-:W-:Y:S01]  /*74a0*/  FMUL.FTZ R169, R0, R169 ;  /* 0x000000a900a97220 */ /* 0x000fe20000410000 */
        /* <DEDUP_REMOVED lines=31> */
[C---:B------:R-:W-:Y:S01]  /*76a0*/  FMUL.FTZ R158, R0.reuse, R158 ;  /* 0x0000009e009e7220 */ /* 0x040fe20000410000 */
[----:B------:R-:W-:Y:S01]  /*76b0*/  ULOP3.LUT UR6, UR6, 0x10000, URZ, 0xfc, !UPT ;  /* 0x0001000006067892 */ /* 0x000fe2000f8efc3f */
[----:B------:R-:W0:Y:S01]  /*76c0*/  MUFU.TANH R14, R14 ;  /* 0x0000000e000e7308 */ /* 0x000e220000002400 */
[----:B-1----:R-:W-:Y:S01]  /*76d0*/  FMNMX.FTZ R191, R13, R192, !PT ;  /* 0x000000c00dbf7209 */ /* 0x002fe20007810000 */
[C---:B------:R-:W-:Y:S01]  /*76e0*/  FMUL.FTZ R157, R0.reuse, R157 ;  /* 0x0000009d009d7220 */ /* 0x040fe20000410000 */
[----:B------:R-:W-:Y:S01]  /*76f0*/  UIMAD UR11, UR51, 0x700, UR6 ;  /* 0x00000700330b78a4 */ /* 0x000fe2000f8e0206 */
[C---:B------:R-:W-:Y:S01]  /*7700*/  FMUL.FTZ R159, R0.reuse, R159 ;  /* 0x0000009f009f7220 */ /* 0x040fe20000410000 */
[C---:B------:R-:W-:Y:S01]  /*7710*/  FMUL.FTZ R160, R0.reuse, R160 ;  /* 0x000000a000a07220 */ /* 0x040fe20000410000 */
[C---:B------:R-:W-:Y:S01]  /*7720*/  FMUL.FTZ R162, R0.reuse, R162 ;  /* 0x000000a200a27220 */ /* 0x040fe20000410000 */
[C---:B------:R-:W-:Y:S01]  /*7730*/  FMUL.FTZ R161, R0.reuse, R161 ;  /* 0x000000a100a17220 */ /* 0x040fe20000410000 */
[----:B------:R-:W1:Y:S01]  /*7740*/  MUFU.TANH R20, R20 ;  /* 0x0000001400147308 */ /* 0x000e620000002400 */
[----:B--2---:R-:W-:Y:S01]  /*7750*/  FMNMX.FTZ R193, R15, R194, !PT ;  /* 0x000000c20fc17209 */ /* 0x004fe20007810000 */
[----:B------:R-:W-:Y:S01]  /*7760*/  UMOV UR6, UR11 ;  /* 0x0000000b00067c82 */ /* 0x000fe20008000000 */
[C---:B------:R-:W-:Y:S01]  /*7770*/  FMUL.FTZ R163, R0.reuse, R163 ;  /* 0x000000a300a37220 */ /* 0x040fe20000410000 */
[----:B------:R-:W-:Y:S01]  /*7780*/  QGMMA.64x128x32.F32.E4M3.E4M3 R24, R200, gdesc[UR4], R24, gsb0 ;  /* 0x01e00004c8187df3 */ /* 0x000fe20008000818 */
[----:B------:R-:W-:Y:S01]  /*7790*/  UIADD3 UR6, UR11, 0x100, URZ ;  /* 0x000001000b067890 */ /* 0x000fe2000fffe03f */
[----:B------:R-:W-:Y:S01]  /*77a0*/  FMUL.FTZ R164, R0, R164 ;  /* 0x000000a400a47220 */ /* 0x000fe20000410000 */
        /* <DEDUP_REMOVED lines=91> */
[----:B------:R-:W-:-:S06]  /*7d60*/  IMAD.U32 R197, RZ, RZ, UR50 ;  /* 0x00000032ffc57e24 */ /* 0x000fcc000f8e00ff */
        /* <DEDUP_REMOVED lines=12> */
[----:B------:R-:W-:Y:S02]  /*7e30*/  WARPGROUP.DEPBAR.LE gsb0, 0x0 ;  /* 0x00008000000079c5 */ /* 0x000fe40000010000 */
[----:B------:R-:W-:-:S06]  /*7e40*/  WARPGROUP.ARRIVE ;  /* 0x00000000000079c5 */ /* 0x000fcc0000000000 */
[----:B------:R-:W2:Y:S01]  /*7e50*/  S2R R203, SR_TID.X ;  /* 0x0000000000cb7919 */ /* 0x000ea20000002100 */
[----:B------:R-:W3:Y:S01]  /*7e60*/  MUFU.TANH R177, R177 ;  /* 0x000000b100b17308 */ /* 0x000ee20000002400 */
[----:B0-----:R-:W-:Y:S01]  /*7e70*/  FMNMX.FTZ R192, R176, R191, !PT ;  /* 0x000000bfb0c07209 */ /* 0x001fe20007810000 */
[----:B------:R-:W-:Y:S01]  /*7e80*/  QGMMA.64x128x32.F32.E4M3.E4M3 R24, R204, gdesc[UR4], R24, gsb0 ;  /* 0x01e00004cc187df3 */ /* 0x000fe20008000818 */
[----:B------:R-:W-:Y:S01]  /*7e90*/  UIADD3 UR6, UR11, 0x200, URZ ;  /* 0x000002000b067890 */ /* 0x000fe2000fffe03f */
[----:B------:R-:W-:-:S04]  /*7ea0*/  UMOV UR7, 0xc0000010 ;  /* 0xc000001000077882 */ /* 0x000fc80000000000 */
[----:B------:R-:W0:Y:S01]  /*7eb0*/  MUFU.TANH R179, R179 ;  /* 0x000000b300b37308 */ /* 0x000e220000002400 */
[----:B-1----:R-:W-:-:S07]  /*7ec0*/  FMNMX.FTZ R194, R178, R193, !PT ;  /* 0x000000c1b2c27209 */ /* 0x002fce0007810000 */
[----:B------:R-:W1:Y:S01]  /*7ed0*/  MUFU.TANH R180, R180 ;  /* 0x000000b400b47308 */ /* 0x000e620000002400 */
[----:B---3--:R-:W-:-:S07]  /*7ee0*/  FMNMX.FTZ R191, R177, R192, !PT ;  /* 0x000000c0b1bf7209 */ /* 0x008fce0007810000 */
[----:B------:R-:W3:Y:S01]  /*7ef0*/  MUFU.TANH R182, R182 ;  /* 0x000000b600b67308 */ /* 0x000ee20000002400 */
[----:B0-----:R-:W-:Y:S02]  /*7f00*/  FMNMX.FTZ R193, R179, R194, !PT ;  /* 0x000000c2b3c17209 */ /* 0x001fe40007810000 */
[----:B--2---:R-:W-:-:S05]  /*7f10*/  LOP3.LUT P1, RZ, R203, 0x7f, RZ, 0xc0, !PT ;  /* 0x0000007fcbff7812 */ /* 0x004fca000782c0ff */
[----:B------:R-:W0:Y:S01]  /*7f20*/  MUFU.TANH R181, R181 ;  /* 0x000000b500b57308 */ /* 0x000e220000002400 */
[----:B-1----:R-:W-:-:S07]  /*7f30*/  FMNMX.FTZ R192, R180, R191, !PT ;  /* 0x000000bfb4c07209 */ /* 0x002fce0007810000 */
[----:B------:R-:W1:Y:S01]  /*7f40*/  MUFU.TANH R183, R183 ;  /* 0x000000b700b77308 */ /* 0x000e620000002400 */
[----:B---3--:R-:W-:Y:S01]  /*7f50*/  FMNMX.FTZ R194, R182, R193, !PT ;  /* 0x000000c1b6c27209 */ /* 0x008fe20007810000 */
[----:B------:R-:W-:-:S06]  /*7f60*/  @!P1 IMAD R197, R197, 0x8, R2 ;  /* 0x00000008c5c59824 */ /* 0x000fcc00078e0202 */
        /* <DEDUP_REMOVED lines=25> */
[----:B------:R-:W-:-:S04]  /*8100*/  WARPGROUP.ARRIVE ;  /* 0x00000000000079c5 */ /* 0x000fc80000000000 */
[----:B------:R-:W2:Y:S01]  /*8110*/  MUFU.TANH R164, R164 ;  /* 0x000000a400a47308 */ /* 0x000ea20000002400 */
[----:B0-----:R-:W-:Y:S01]  /*8120*/  FMNMX.FTZ R191, R161, R192, !PT ;  /* 0x000000c0a1bf7209 */ /* 0x001fe20007810000 */
[----:B------:R-:W-:Y:S01]  /*8130*/  QGMMA.64x128x32.F32.E4M3.E4M3 R24, R208, gdesc[UR4], R24, gsb0 ;  /* 0x01e00004d0187df3 */ /* 0x000fe20008000818 */
[----:B-1----:R-:W-:Y:S01]  /*8140*/  FMNMX.FTZ R193, R163, R194, !PT ;  /* 0x000000c2a3c17209 */ /* 0x002fe20007810000 */
[----:B------:R-:W-:-:S04]  /*8150*/  UIADD3 UR6, UR11, 0x300, URZ ;  /* 0x000003000b067890 */ /* 0x000fc8000fffe03f */
[----:B------:R-:W0:Y:S01]  /*8160*/  MUFU.TANH R166, R166 ;  /* 0x000000a600a67308 */ /* 0x000e220000002400 */
[----:B------:R-:W-:-:S07]  /*8170*/  UMOV UR7, 0xc0000010 ;  /* 0xc000001000077882 */ /* 0x000fce0000000000 */
        /* <DEDUP_REMOVED lines=39> */
[----:B------:R-:W-:Y:S01]  /*83f0*/  QGMMA.64x128x32.F32.E4M3.E4M3 R24, R212, gdesc[UR4], R24, gsb0 ;  /* 0x01e00004d4187df3 */ /* 0x000fe20008000818 */
[----:B------:R-:W-:Y:S01]  /*8400*/  UIADD3 UR6, UR11, 0x400, URZ ;  /* 0x000004000b067890 */ /* 0x000fe2000fffe03f */
[----:B------:R-:W-:-:S04]  /*8410*/  UMOV UR7, 0xc0000010 ;  /* 0xc000001000077882 */ /* 0x000fc80000000000 */
        /* <DEDUP_REMOVED lines=41> */
[----:B------:R-:W-:Y:S01]  /*86b0*/  QGMMA.64x128x32.F32.E4M3.E4M3 R24, R216, gdesc[UR4], R24, gsb0 ;  /* 0x01e00004d8187df3 */ /* 0x000fe20008000818 */
        /* <DEDUP_REMOVED lines=64> */
[----:B-1----:R-:W-:Y:S02]  /*8ac0*/  FMNMX.FTZ R194, R102, R193, !PT ;  /* 0x000000c166c27209 */ /* 0x002fe40007810000 */
[----:B--2---:R-:W-:-:S05]  /*8ad0*/  FMNMX.FTZ R193, R101, R90, !PT ;  /* 0x0000005a65c17209 */ /* 0x004fca0007810000 */
[----:B------:R-:W1:Y:S01]  /*8ae0*/  SHFL.BFLY PT, R90, R193, 0x2, 0x1f ;  /* 0x0c401f00c15a7f89 */ /* 0x000e6200000e0000 */
[----:B0-----:R-:W-:-:S05]  /*8af0*/  FMNMX.FTZ R194, R103, R194, !PT ;  /* 0x000000c267c27209 */ /* 0x001fca0007810000 */
[----:B------:R-:W0:Y:S01]  /*8b00*/  SHFL.BFLY PT, R95, R194, 0x2, 0x1f ;  /* 0x0c401f00c25f7f89 */ /* 0x000e2200000e0000 */
[----:B-1----:R-:W-:Y:S01]  /*8b10*/  FMNMX.FTZ R195, R193, R90, !PT ;  /* 0x0000005ac1c37209 */ /* 0x002fe20007810000 */
[----:B------:R-:W-:-:S04]  /*8b20*/  IMAD.U32 R193, RZ, RZ, UR10 ;  /* 0x0000000affc17e24 */ /* 0x000fc8000f8e00ff */
[----:B------:R-:W1:Y:S01]  /*8b30*/  SHFL.BFLY PT, R90, R195, 0x1, 0x1f ;  /* 0x0c201f00c35a7f89 */ /* 0x000e6200000e0000 */
[----:B0-----:R-:W-:-:S05]  /*8b40*/  FMNMX.FTZ R196, R194, R95, !PT ;  /* 0x0000005fc2c47209 */ /* 0x001fca0007810000 */
[----:B------:R-:W0:Y:S01]  /*8b50*/  SHFL.BFLY PT, R95, R196, 0x1, 0x1f ;  /* 0x0c201f00c45f7f89 */ /* 0x000e2200000e0000 */
[----:B------:R-:W-:Y:S02]  /*8b60*/  WARPGROUP.DEPBAR.LE gsb0, 0x0 ;  /* 0x00008000000079c5 */ /* 0x000fe40000010000 */
[----:B------:R-:W-:Y:S01]  /*8b70*/  WARPGROUP.ARRIVE ;  /* 0x00000000000079c5 */ /* 0x000fe20000000000 */
[----:B-1----:R-:W-:-:S05]  /*8b80*/  FMNMX.FTZ R90, R195, R90, !PT ;  /* 0x0000005ac35a7209 */ /* 0x002fca0007810000 */
[C---:B------:R-:W-:Y:S01]  /*8b90*/  FADD.FTZ R5, -R90.reuse, R5 ;  /* 0x000000055a057221 */ /* 0x040fe20000010100 */
[----:B------:R-:W-:-:S01]  /*8ba0*/  FFMA.FTZ R193, R90, R193, -8 ;  /* 0xc10000005ac17423 */ /* 0x000fc200000100c1 */
[----:B------:R-:W-:Y:S01]  /*8bb0*/  QGMMA.64x128x32.F32.E4M3.E4M3 R24, R224, gdesc[UR4], R24, gsb0 ;  /* 0x01e00004e0187df3 */ /* 0x000fe20008000818 */
[----:B0-----:R-:W-:Y:S01]  /*8bc0*/  FMNMX.FTZ R95, R196, R95, !PT ;  /* 0x0000005fc45f7209 */ /* 0x001fe20007810000 */
[----:B------:R-:W-:Y:S01]  /*8bd0*/  FMUL.FTZ R194, R5, UR10 ;  /* 0x0000000a05c27c20 */ /* 0x000fe20008410000 */
[----:B------:R-:W-:-:S01]  /*8be0*/  FFMA.FTZ R195, R10, UR10, -R193 ;  /* 0x0000000a0ac37c23 */ /* 0x000fc200080108c1 */
[--C-:B------:R-:W-:Y:S01]  /*8bf0*/  FFMA.FTZ R10, R9, UR10, -R193.reuse ;  /* 0x0000000a090a7c23 */ /* 0x100fe200080108c1 */
[----:B------:R-:W-:-:S01]  /*8c00*/  FFMA.FTZ R9, R13, UR10, -R193 ;  /* 0x0000000a0d097c23 */ /* 0x000fc200080108c1 */
[----:B------:R-:W-:Y:S01]  /*8c10*/  FADD.FTZ R5, -R95, R8 ;  /* 0x000000085f057221 */ /* 0x000fe20000010100 */
[----:B------:R-:W-:-:S01]  /*8c20*/  FFMA.FTZ R13, R21, UR10, -R193 ;  /* 0x0000000a150d7c23 */ /* 0x000fc200080108c1 */
        /* <DEDUP_REMOVED lines=294> */
[----:B0-----:R-:W-:Y:S02]  /*9e90*/  @!P1 VIADD R6, R197, 0x2e840 ;  /* 0x0002e840c5069836 */ /* 0x001fe40000000000 */
[----:B--2---:R-:W-:-:S03]  /*9ea0*/  FADD.FTZ R192, R112, R7 ;  /* 0x0000000770c07221 */ /* 0x004fc60000010000 */
        /* <DEDUP_REMOVED lines=49> */
.L_x_5942:
        /* <DEDUP_REMOVED lines=133> */
.L_x_5933:
[----:B------:R-:W-:Y:S06]  /*aa10*/  BAR.ARV 0x8, 0x180 ;  /* 0x0206000000007b1d */ /* 0x000fec0000002000 */
[----:B------:R-:W-:Y:S05]  /*aa20*/  @!P0 BRA `(.L_x_5944) ;  /* 0x0000000000048947 */ /* 0x000fea0003800000 */
[----:B------:R-:W-:Y:S01]  /*aa30*/  BPT.TRAP 0x1 ;  /* 0x000000040000795c */ /* 0x000fe20000300000 */
.L_x_5944:
[----:B------:R-:W-:Y:S02]  /*aa40*/  IMAD.U32 R0, RZ, RZ, UR42 ;  /* 0x0000002aff007e24 */ /* 0x000fe4000f8e00ff */
[----:B------:R-:W-:-:S03]  /*aa50*/  IMAD.U32 R13, RZ, RZ, UR50 ;  /* 0x00000032ff0d7e24 */ /* 0x000fc6000f8e00ff */
[----:B------:R-:W-:Y:S01]  /*aa60*/  SHF.L.U32 R0, R0, 0x1f, RZ ;  /* 0x0000001f00007819 */ /* 0x000fe200000006ff */
[----:B------:R-:W-:-:S04]  /*aa70*/  IMAD R13, R13, 0x8, R2 ;  /* 0x000000080d0d7824 */ /* 0x000fc800078e0202 */
[----:B------:R0:W1:Y:S01]  /*aa80*/  SYNCS.PHASECHK.TRANS64.TRYWAIT P1, [R13+URZ+0x2e850], R0 ;  /* 0x02e850000d0075a7 */ /* 0x000062000802017f */
[----:B------:R-:W-:Y:S05]  /*aa90*/  @!P0 BRA `(.L_x_5945) ;  /* 0x0000000000048947 */ /* 0x000fea0003800000 */
[----:B------:R-:W-:Y:S01]  /*aaa0*/  BPT.TRAP 0x1 ;  /* 0x000000040000795c */ /* 0x000fe20000300000 */
.L_x_5945:
[----:B------:R-:W-:Y:S01]  /*aab0*/  VIADD R2, R2, 0x400 ;  /* 0x0000040002027836 */ /* 0x000fe20000000000 */
[----:B------:R-:W-:-:S04]  /*aac0*/  MOV R5, UR50 ;  /* 0x0000003200057c02 */ /* 0x000fc80008000f00 */
[----:B------:R-:W-:-:S04]  /*aad0*/  SHF.R.U32.HI R2, RZ, 0x4, R2 ;  /* 0x00000004ff027819 */ /* 0x000fc80000011602 */
[----:B------:R-:W-:-:S04]  /*aae0*/  LOP3.LUT R2, R2, 0x3fff, RZ, 0xc0, !PT ;  /* 0x00003fff02027812 */ /* 0x000fc800078ec0ff */
[----:B------:R-:W-:Y:S01]  /*aaf0*/  LOP3.LUT R2, R2, 0x10000, RZ, 0xfc, !PT ;  /* 0x0001000002027812 */ /* 0x000fe200078efcff */
[----:B-1----:R-:W-:Y:S06]  /*ab00*/  @P1 BRA `(.L_x_5946) ;  /* 0x0000000000081947 */ /* 0x002fec0003800000 */
[----:B------:R-:W1:Y:S02]  /*ab10*/  SYNCS.PHASECHK.TRANS64.TRYWAIT P1, [R13+URZ+0x2e850], R0 ;  /* 0x02e850000d0075a7 */ /* 0x000e64000802017f */
[----:B-1----:R-:W-:Y:S05]  /*ab20*/  @!P1 BRA `(.L_x_5947) ;  /* 0x00000088009c9947 */ /* 0x002fea0003800000 */
.L_x_5946:
        /* <DEDUP_REMOVED lines=13> */
[----:B------:R-:W-:Y:S01]  /*ac00*/  QGMMA.64x128x32.F32.E4M3.E4M3 R24, R200, gdesc[UR4], R24, gsb0 ;  /* 0x01e00004c8187df3 */ /* 0x000fe20008000818 */
[----:B------:R-:W-:Y:S01]  /*ac10*/  R2UR UR6, R8 ;  /* 0x00000000080672ca */ /* 0x000fe200000e0000 */
[----:B------:R-:W-:Y:S01]  /*ac20*/  VIADD R8, R4, 0x200 ;  /* 0x0000020004087836 */ /* 0x000fe20000000000 */
[----:B------:R-:W-:Y:S01]  /*ac30*/  R2UR UR7, R9 ;  /* 0x00000000090772ca */ /* 0x000fe200000e0000 */
[----:B------:R-:W-:Y:S01]  /*ac40*/  IMAD.MOV.U32 R9, RZ, RZ, -0x3ffffff0 ;  /* 0xc0000010ff097424 */ /* 0x000fe200078e00ff */
[----:B------:R-:W-:Y:S02]  /*ac50*/  @UP0 ULDC.64 UR12, c[0x0][0x9c8] ;  /* 0x00027200000c0ab9 */ /* 0x000fe40000000a00 */
[----:B------:R-:W-:Y:S01]  /*ac60*/  @UP0 UIMAD.WIDE.U32 UR4, UR36, UR12, URZ ;  /* 0x0000000c240402a5 */ /* 0x000fe2000f8e003f */
[----:B------:R-:W-:Y:S02]  /*ac70*/  WARPGROUP.DEPBAR.LE gsb0, 0x0 ;  /* 0x00008000000079c5 */ /* 0x000fe40000010000 */
[----:B------:R-:W-:-:S06]  /*ac80*/  WARPGROUP.ARRIVE ;  /* 0x00000000000079c5 */ /* 0x000fcc0000000000 */
[----:B------:R-:W-:Y:S01]  /*ac90*/  QGMMA.64x128x32.F32.E4M3.E4M3 R24, R204, gdesc[UR4], R24, gsb0 ;  /* 0x01e00004cc187df3 */ /* 0x000fe20008000818 */
[----:B------:R-:W-:Y:S01]  /*aca0*/  R2UR UR6, R8 ;  /* 0x00000000080672ca */ /* 0x000fe200000e0000 */
[----:B------:R-:W-:Y:S01]  /*acb0*/  VIADD R8, R4, 0x300 ;  /* 0x0000030004087836 */ /* 0x000fe20000000000 */
[----:B------:R-:W-:Y:S01]  /*acc0*/  R2UR UR7, R9 ;  /* 0x00000000090772ca */ /* 0x000fe200000e0000 */
[----:B------:R-:W-:Y:S01]  /*acd0*/  IMAD.MOV.U32 R9, RZ, RZ, -0x3ffffff0 ;  /* 0xc0000010ff097424 */ /* 0x000fe200078e00ff */
[----:B------:R-:W-:Y:S02]  /*ace0*/  WARPGROUP.DEPBAR.LE gsb0, 0x0 ;  /* 0x00008000000079c5 */ /* 0x000fe40000010000 */
[----:B------:R-:W-:-:S09]  /*acf0*/  WARPGROUP.ARRIVE ;  /* 0x00000000000079c5 */ /* 0x000fd20000000000 */
        /* <DEDUP_REMOVED lines=17> */
[----:B------:R-:W-:Y:S01]  /*ae10*/  @UP0 ULEA UR6, UP1, UR4, UR8, 0x2 ;  /* 0x0000000804060291 */ /* 0x000fe2000f82103f */
[----:B------:R-:W-:-:S03]  /*ae20*/  R2UR UR7, R9 ;  /* 0x00000000090772ca */ /* 0x000fc600000e0000 */
[----:B------:R-:W-:-:S03]  /*ae30*/  @UP0 ULEA.HI.X UR5, UR4, UR9, UR5, 0x2, UP1 ;  /* 0x0000000904050291 */ /* 0x000fc600088f1405 */
[----:B------:R-:W-:Y:S01]  /*ae40*/  @UP0 UMOV UR4, UR6 ;  /* 0x0000000600040c82 */ /* 0x000fe20008000000 */
[----:B------:R-:W-:Y:S01]  /*ae50*/  R2UR UR6, R8 ;  /* 0x00000000080672ca */ /* 0x000fe200000e0000 */
[----:B------:R-:W-:Y:S02]  /*ae60*/  IMAD.U32 R10, RZ, RZ, UR4 ;  /* 0x00000004ff0a7e24 */ /* 0x000fe4000f8e00ff */
[----:B------:R-:W-:-:S05]  /*ae70*/  IMAD.U32 R11, RZ, RZ, UR5 ;  /* 0x00000005ff0b7e24 */ /* 0x000fca000f8e00ff */
[----:B------:R2:W3:Y:S01]  /*ae80*/  @P1 LDG.E R12, desc[UR46][R10.64] ;  /* 0x0000002e0a0c1981 */ /* 0x0004e2000c1e1900 */
[----:B------:R-:W-:Y:S02]  /*ae90*/  VIADD R8, R4, 0x500 ;  /* 0x0000050004087836 */ /* 0x000fe40000000000 */
[----:B------:R-:W-:Y:S01]  /*aea0*/  IMAD.MOV.U32 R9, RZ, RZ, -0x3ffffff0 ;  /* 0xc0000010ff097424 */ /* 0x000fe200078e00ff */
[----:B------:R-:W-:Y:S02]  /*aeb0*/  WARPGROUP.DEPBAR.LE gsb0, 0x0 ;  /* 0x00008000000079c5 */ /* 0x000fe40000010000 */
[----:B------:R-:W-:-:S06]  /*aec0*/  WARPGROUP.ARRIVE ;  /* 0x00000000000079c5 */ /* 0x000fcc0000000000 */
[----:B------:R-:W-:Y:S01]  /*aed0*/  QGMMA.64x128x32.F32.E4M3.E4M3 R24, R216, gdesc[UR4], R24, gsb0 ;  /* 0x01e00004d8187df3 */ /* 0x000fe20008000818 */
[----:B------:R-:W-:Y:S02]  /*aee0*/  R2UR UR6, R8 ;  /* 0x00000000080672ca */ /* 0x000fe400000e0000 */
[----:B------:R-:W-:Y:S01]  /*aef0*/  R2UR UR7, R9 ;  /* 0x00000000090772ca */ /* 0x000fe200000e0000 */
[----:B------:R-:W-:Y:S02]  /*af00*/  VIADD R4, R4, 0x600 ;  /* 0x0000060004047836 */ /* 0x000fe40000000000 */
[----:B------:R-:W-:Y:S01]  /*af10*/  IMAD.MOV.U32 R5, RZ, RZ, -0x3ffffff0 ;  /* 0xc0000010ff057424 */ /* 0x000fe200078e00ff */
[----:B01----:R-:W0:Y:S04]  /*af20*/  SHFL.BFLY PT, R0, R7, 0x2, 0x1f ;  /* 0x0c401f0007007f89 */ /* 0x003e2800000e0000 */
[----:B------:R-:W1:Y:S01]  /*af30*/  SHFL.BFLY PT, R9, R6, 0x2, 0x1f ;  /* 0x0c401f0006097f89 */ /* 0x000e6200000e0000 */
[----:B------:R-:W-:-:S02]  /*af40*/  WARPGROUP.DEPBAR.LE gsb0, 0x0 ;  /* 0x00008000000079c5 */ /* 0x000fc40000010000 */
[----:B------:R-:W-:-:S06]  /*af50*/  WARPGROUP.ARRIVE ;  /* 0x00000000000079c5 */ /* 0x000fcc0000000000 */
[----:B------:R-:W-:Y:S01]  /*af60*/  QGMMA.64x128x32.F32.E4M3.E4M3 R24, R220, gdesc[UR4], R24, gsb0 ;  /* 0x01e00004dc187df3 */ /* 0x000fe20008000818 */
[----:B------:R-:W-:Y:S02]  /*af70*/  R2UR UR6, R4 ;  /* 0x00000000040672ca */ /* 0x000fe400000e0000 */
[----:B------:R-:W-:Y:S01]  /*af80*/  R2UR UR7, R5 ;  /* 0x00000000050772ca */ /* 0x000fe200000e0000 */
[----:B0-----:R-:W-:-:S01]  /*af90*/  FADD.FTZ R0, R0, R7 ;  /* 0x0000000700007221 */ /* 0x001fc20000010000 */
[----:B-1----:R-:W-:-:S04]  /*afa0*/  FADD.FTZ R9, R9, R6 ;  /* 0x0000000609097221 */ /* 0x002fc80000010000 */
[----:B------:R-:W0:Y:S04]  /*afb0*/  SHFL.BFLY PT, R5, R0, 0x1, 0x1f ;  /* 0x0c201f0000057f89 */ /* 0x000e2800000e0000 */
[----:B------:R-:W2:Y:S01]  /*afc0*/  SHFL.BFLY PT, R2, R9, 0x1, 0x1f ;  /* 0x0c201f0009027f89 */ /* 0x000ea200000e0000 */
[----:B0-----:R-:W-:-:S01]  /*afd0*/  FADD.FTZ R8, R0, R5 ;  /* 0x0000000500087221 */ /* 0x001fc20000010000 */
[----:B--2---:R-:W-:-:S04]  /*afe0*/  FADD.FTZ R10, R9, R2 ;  /* 0x00000002090a7221 */ /* 0x004fc80000010000 */
        /* <DEDUP_REMOVED lines=14> */
[----:B------:R-:W2:Y:S01]  /*b0d0*/  @P1 MUFU.RCP R9, R10 ;  /* 0x0000000a00091308 */ /* 0x000ea20000001000 */
[----:B------:R-:W-:Y:S01]  /*b0e0*/  MOV R15, UR10 ;  /* 0x0000000a000f7c02 */ /* 0x000fe20008000f00 */
[----:B------:R-:W-:-:S02]  /*b0f0*/  IMAD.U32 R7, RZ, RZ, UR10 ;  /* 0x0000000aff077e24 */ /* 0x000fc4000f8e00ff */
[----:B0-----:R-:W-:Y:S02]  /*b100*/  @P2 FMUL.FTZ R4, R4, 0.69314718246459960938 ;  /* 0x3f31721804042820 */ /* 0x001fe40000410000 */
        /* <DEDUP_REMOVED lines=12> */
.L_x_5948:
        /* <DEDUP_REMOVED lines=74> */
.L_x_5926:
        /* <DEDUP_REMOVED lines=47> */
[----:B------:R-:W-:Y:S02]  /*b960*/  SEL R77, R30, R27, P0 ;  /* 0x0000001b1e4d7207 */ /* 0x000fe40000000000 */
[----:B------:R-:W-:Y:S02]  /*b970*/  SEL R79, R27, R30, P0 ;  /* 0x0000001e1b4f7207 */ /* 0x000fe40000000000 */
[----:B------:R-:W-:-:S02]  /*b980*/  IADD3 R93, P1, R6, 0x40, RZ ;  /* 0x00000040065d7810 */ /* 0x000fc40007f3e0ff */
[C---:B------:R-:W-:Y:S02]  /*b990*/  IADD3 R89, P6, R6.reuse, 0x20, RZ ;  /* 0x0000002006597810 */ /* 0x040fe40007fde0ff */
[----:B------:R-:W-:Y:S02]  /*b9a0*/  LOP3.LUT R10, R93, 0x380, RZ, 0xc0, !PT ;  /* 0x000003805d0a7812 */ /* 0x000fe400078ec0ff */
[----:B------:R-:W-:Y:S01]  /*b9b0*/  LOP3.LUT R8, R89, 0x380, RZ, 0xc0, !PT ;  /* 0x0000038059087812 */ /* 0x000fe200078ec0ff */
[----:B------:R-:W-:Y:S01]  /*b9c0*/  IMAD.X R27, RZ, RZ, R7, P6 ;  /* 0x000000ffff1b7224 */ /* 0x000fe200030e0607 */
[----:B------:R-:W-:Y:S02]  /*b9d0*/  IADD3 R97, P2, R6, 0x60, RZ ;  /* 0x0000006006617810 */ /* 0x000fe40007f5e0ff */
[----:B------:R-:W-:Y:S02]  /*b9e0*/  SHF.R.U64 R10, R10, 0x3, RZ ;  /* 0x000000030a0a7819 */ /* 0x000fe400000012ff */
[----:B------:R-:W-:-:S02]  /*b9f0*/  IADD3 R103, P4, R6, 0x4020, RZ ;  /* 0x0000402006677810 */ /* 0x000fc40007f9e0ff */
[C---:B------:R-:W-:Y:S02]  /*ba00*/  LOP3.LUT R9, R6.reuse, 0x380, RZ, 0xc0, !PT ;  /* 0x0000038006097812 */ /* 0x040fe400078ec0ff */
[----:B------:R-:W-:Y:S02]  /*ba10*/  IADD3 R105, P5, R6, 0x4040, RZ ;  /* 0x0000404006697810 */ /* 0x000fe40007fbe0ff */
[----:B------:R-:W-:Y:S02]  /*ba20*/  SHF.R.U64 R8, R8, 0x3, RZ ;  /* 0x0000000308087819 */ /* 0x000fe400000012ff */
[----:B------:R-:W-:Y:S01]  /*ba30*/  IADD3 R101, P3, R6, 0x4000, RZ ;  /* 0x0000400006657810 */ /* 0x000fe20007f7e0ff */
[--C-:B------:R-:W-:Y:S01]  /*ba40*/  IMAD.X R11, RZ, RZ, R7.reuse, P5 ;  /* 0x000000ffff0b7224 */ /* 0x100fe200028e0607 */
[----:B------:R-:W-:Y:S02]  /*ba50*/  LOP3.LUT R12, R97, 0x380, RZ, 0xc0, !PT ;  /* 0x00000380610c7812 */ /* 0x000fe400078ec0ff */
[----:B------:R-:W-:Y:S01]  /*ba60*/  LOP3.LUT R24, R10, R93, RZ, 0x3c, !PT ;  /* 0x0000005d0a187212 */ /* 0x000fe200078e3cff */
[----:B------:R-:W-:Y:S01]  /*ba70*/  IMAD.X R15, RZ, RZ, R7, P3 ;  /* 0x000000ffff0f7224 */ /* 0x000fe200018e0607 */
[----:B------:R-:W-:-:S02]  /*ba80*/  LOP3.LUT R10, R103, 0x380, RZ, 0xc0, !PT ;  /* 0x00000380670a7812 */ /* 0x000fc400078ec0ff */
[----:B------:R-:W-:Y:S02]  /*ba90*/  SHF.R.U64 R9, R9, 0x3, RZ ;  /* 0x0000000309097819 */ /* 0x000fe400000012ff */
[----:B------:R-:W-:Y:S02]  /*baa0*/  LOP3.LUT R28, R105, 0x380, RZ, 0xc0, !PT ;  /* 0x00000380691c7812 */ /* 0x000fe400078ec0ff */
[----:B------:R-:W-:Y:S02]  /*bab0*/  LOP3.LUT R26, R8, R89, RZ, 0x3c, !PT ;  /* 0x00000059081a7212 */ /* 0x000fe400078e3cff */
[----:B------:R-:W-:Y:S02]  /*bac0*/  F2FP.BF16.F32.PACK_AB R50, R50, R53 ;  /* 0x000000353232723e */ /* 0x000fe400000010ff */
[----:B------:R-:W-:Y:S02]  /*bad0*/  F2FP.BF16.F32.PACK_AB R43, R42, R43 ;  /* 0x0000002b2a2b723e */ /* 0x000fe400000010ff */
[----:B------:R-:W-:-:S02]  /*bae0*/  SHF.R.U64 R12, R12, 0x3, RZ ;  /* 0x000000030c0c7819 */ /* 0x000fc400000012ff */
[----:B------:R-:W-:Y:S02]  /*baf0*/  LOP3.LUT R8, R101, 0x380, RZ, 0xc0, !PT ;  /* 0x0000038065087812 */ /* 0x000fe400078ec0ff */
[----:B------:R-:W-:Y:S02]  /*bb00*/  IADD3 R107, P6, R6, 0x4060, RZ ;  /* 0x00004060066b7810 */ /* 0x000fe40007fde0ff */
[----:B------:R-:W-:Y:S02]  /*bb10*/  SHF.R.U64 R10, R10, 0x3, RZ ;  /* 0x000000030a0a7819 */ /* 0x000fe400000012ff */
[----:B------:R-:W-:Y:S02]  /*bb20*/  F2FP.BF16.F32.PACK_AB R99, R98, R99 ;  /* 0x000000636263723e */ /* 0x000fe400000010ff */
[----:B------:R-:W-:Y:S01]  /*bb30*/  LOP3.LUT R6, R9, R6, RZ, 0x3c, !PT ;  /* 0x0000000609067212 */ /* 0x000fe200078e3cff */
[----:B------:R-:W-:Y:S01]  /*bb40*/  IMAD.X R9, RZ, RZ, R7, P6 ;  /* 0x000000ffff097224 */ /* 0x000fe200030e0607 */
[----:B------:R-:W-:-:S02]  /*bb50*/  SHF.R.U64 R28, R28, 0x3, RZ ;  /* 0x000000031c1c7819 */ /* 0x000fc400000012ff */
[----:B------:R-:W-:Y:S02]  /*bb60*/  F2FP.BF16.F32.PACK_AB R73, R72, R73 ;  /* 0x000000494849723e */ /* 0x000fe400000010ff */
[----:B------:R-:W-:Y:S01]  /*bb70*/  F2FP.BF16.F32.PACK_AB R14, R13, R14 ;  /* 0x0000000e0d0e723e */ /* 0x000fe200000010ff */
[--C-:B------:R-:W-:Y:S01]  /*bb80*/  IMAD.X R13, RZ, RZ, R7.reuse, P4 ;  /* 0x000000ffff0d7224 */ /* 0x100fe200020e0607 */
[----:B------:R-:W-:Y:S02]  /*bb90*/  SEL R53, R25, R20, P0 ;  /* 0x0000001419357207 */ /* 0x000fe40000000000 */
[----:B------:R-:W-:Y:S01]  /*bba0*/  SEL R55, R20, R25, P0 ;  /* 0x0000001914377207 */ /* 0x000fe20000000000 */
[----:B------:R-:W-:Y:S01]  /*bbb0*/  IMAD.X R25, RZ, RZ, R7, P1 ;  /* 0x000000ffff197224 */ /* 0x000fe200008e0607 */
[----:B------:R-:W-:Y:S02]  /*bbc0*/  F2FP.BF16.F32.PACK_AB R95, R94, R95 ;  /* 0x0000005f5e5f723e */ /* 0x000fe400000010ff */
[----:B------:R-:W-:-:S02]  /*bbd0*/  SEL R71, R50, R43, P0 ;  /* 0x0000002b32477207 */ /* 0x000fc40000000000 */
[----:B------:R-:W-:Y:S02]  /*bbe0*/  LOP3.LUT R20, R12, R97, RZ, 0x3c, !PT ;  /* 0x000000610c147212 */ /* 0x000fe400078e3cff */
[----:B------:R-:W-:Y:S02]  /*bbf0*/  SHF.R.U64 R8, R8, 0x3, RZ ;  /* 0x0000000308087819 */ /* 0x000fe400000012ff */
[----:B------:R-:W-:Y:S02]  /*bc00*/  F2FP.BF16.F32.PACK_AB R68, R68, R69 ;  /* 0x000000454444723e */ /* 0x000fe400000010ff */
[----:B------:R-:W-:Y:S02]  /*bc10*/  F2FP.BF16.F32.PACK_AB R65, R64, R65 ;  /* 0x000000414041723e */ /* 0x000fe400000010ff */
[----:B------:R-:W-:Y:S02]  /*bc20*/  F2FP.BF16.F32.PACK_AB R91, R90, R91 ;  /* 0x0000005b5a5b723e */ /* 0x000fe400000010ff */
[----:B------:R-:W-:-:S02]  /*bc30*/  F2FP.BF16.F32.PACK_AB R57, R56, R57 ;  /* 0x000000393839723e */ /* 0x000fc400000010ff */
[----:B------:R-:W-:Y:S02]  /*bc40*/  F2FP.BF16.F32.PACK_AB R32, R29, R32 ;  /* 0x000000201d20723e */ /* 0x000fe400000010ff */
[----:B------:R-:W-:Y:S02]  /*bc50*/  SEL R43, R43, R50, P0 ;  /* 0x000000322b2b7207 */ /* 0x000fe40000000000 */
[----:B------:R-:W-:Y:S02]  /*bc60*/  LOP3.LUT R12, R10, R103, RZ, 0x3c, !PT ;  /* 0x000000670a0c7212 */ /* 0x000fe400078e3cff */
[----:B------:R-:W-:Y:S02]  /*bc70*/  SEL R29, R100, R99, P0 ;  /* 0x00000063641d7207 */ /* 0x000fe40000000000 */
[----:B------:R-:W-:Y:S02]  /*bc80*/  LOP3.LUT R10, R28, R105, RZ, 0x3c, !PT ;  /* 0x000000691c0a7212 */ /* 0x000fe400078e3cff */
[----:B------:R-:W-:-:S02]  /*bc90*/  MOV R50, R6 ;  /* 0x0000000600327202 */ /* 0x000fc40000000f00 */
[----:B------:R-:W-:Y:S02]  /*bca0*/  F2FP.BF16.F32.PACK_AB R49, R49, R88 ;  /* 0x000000583131723e */ /* 0x000fe400000010ff */
[----:B------:R-:W-:Y:S02]  /*bcb0*/  F2FP.BF16.F32.PACK_AB R41, R41, R48 ;  /* 0x000000302929723e */ /* 0x000fe400000010ff */
[----:B------:R-:W-:Y:S02]  /*bcc0*/  F2FP.BF16.F32.PACK_AB R40, R37, R40 ;  /* 0x000000282528723e */ /* 0x000fe400000010ff */
[----:B------:R-:W-:Y:S02]  /*bcd0*/  SEL R99, R99, R100, P0 ;  /* 0x0000006463637207 */ /* 0x000fe40000000000 */
[----:B------:R-:W-:Y:S02]  /*bce0*/  SEL R63, R76, R73, P0 ;  /* 0x000000494c3f7207 */ /* 0x000fe40000000000 */
[----:B------:R-:W-:-:S02]  /*bcf0*/  SEL R81, R21, R14, P0 ;  /* 0x0000000e15517207 */ /* 0x000fc40000000000 */
[----:B------:R-:W-:Y:S01]  /*bd00*/  SEL R83, R14, R21, P0 ;  /* 0x000000150e537207 */ /* 0x000fe20000000000 */
[----:B------:R-:W-:Y:S01]  /*bd10*/  IMAD.X R21, RZ, RZ, R7, P2 ;  /* 0x000000ffff157224 */ /* 0x000fe200010e0607 */
[----:B------:R-:W-:Y:S02]  /*bd20*/  F2FP.BF16.F32.PACK_AB R38, R38, R39 ;  /* 0x000000272626723e */ /* 0x000fe400000010ff */
[----:B------:R-:W-:Y:S02]  /*bd30*/  F2FP.BF16.F32.PACK_AB R35, R34, R35 ;  /* 0x000000232223723e */ /* 0x000fe400000010ff */
[----:B------:R-:W-:Y:S02]  /*bd40*/  F2FP.BF16.F32.PACK_AB R33, R33, R36 ;  /* 0x000000242121723e */ /* 0x000fe400000010ff */
[----:B------:R-:W-:Y:S02]  /*bd50*/  SEL R31, R96, R95, P0 ;  /* 0x0000005f601f7207 */ /* 0x000fe40000000000 */
[----:B------:R-:W-:-:S02]  /*bd60*/  SEL R73, R73, R76, P0 ;  /* 0x0000004c49497207 */ /* 0x000fc40000000000 */
[----:B------:R-:W-:Y:S02]  /*bd70*/  LOP3.LUT R14, R8, R101, RZ, 0x3c, !PT ;  /* 0x00000065080e7212 */ /* 0x000fe400078e3cff */
        /* <DEDUP_REMOVED lines=9> */
[----:B------:R-:W-:Y:S02]  /*be10*/  MOV R60, R10 ;  /* 0x0000000a003c7202 */ /* 0x000fe40000000f00 */
[----:B------:R-:W-:-:S02]  /*be20*/  SEL R49, R49, R52, P0 ;  /* 0x0000003431317207 */ /* 0x000fc40000000000 */
[----:B------:R-:W-:Y:S02]  /*be30*/  SEL R41, R40, R41, P0 ;  /* 0x0000002928297207 */ /* 0x000fe40000000000 */
[----:B------:R-:W-:Y:S02]  /*be40*/  SEL R51, R33, R32, P0 ;  /* 0x0000002021337207 */ /* 0x000fe40000000000 */
[----:B------:R-:W-:Y:S02]  /*be50*/  SEL R75, R38, R35, P0 ;  /* 0x00000023264b7207 */ /* 0x000fe40000000000 */
[----:B------:R-:W-:Y:S02]  /*be60*/  SEL R33, R32, R33, P0 ;  /* 0x0000002120217207 */ /* 0x000fe40000000000 */
[----:B------:R-:W-:Y:S02]  /*be70*/  SEL R35, R35, R38, P0 ;  /* 0x0000002623237207 */ /* 0x000fe40000000000 */
[----:B------:R-:W-:-:S02]  /*be80*/  MOV R64, R14 ;  /* 0x0000000e00407202 */ /* 0x000fc40000000f00 */
[----:B------:R-:W-:Y:S02]  /*be90*/  MOV R68, R26 ;  /* 0x0000001a00447202 */ /* 0x000fe40000000f00 */
[----:B------:R-:W-:Y:S02]  /*bea0*/  MOV R7, R20 ;  /* 0x0000001400077202 */ /* 0x000fe40000000f00 */
[----:B------:R-:W-:Y:S02]  /*beb0*/  LOP3.LUT R30, R107, 0x380, RZ, 0xc0, !PT ;  /* 0x000003806b1e7812 */ /* 0x000fe400078ec0ff */
[----:B------:R-:W-:Y:S02]  /*bec0*/  MOV R62, R12 ;  /* 0x0000000c003e7202 */ /* 0x000fe40000000f00 */
[----:B------:R-:W-:Y:S02]  /*bed0*/  SHF.R.U64 R30, R30, 0x3, RZ ;  /* 0x000000031e1e7819 */ /* 0x000fe400000012ff */
[----:B------:R-:W-:-:S02]  /*bee0*/  MOV R66, R24 ;  /* 0x0000001800427202 */ /* 0x000fc40000000f00 */
[----:B------:R-:W-:Y:S02]  /*bef0*/  LOP3.LUT R8, R30, R107, RZ, 0x3c, !PT ;  /* 0x0000006b1e087212 */ /* 0x000fe400078e3cff */
[----:B------:R-:W-:Y:S02]  /*bf00*/  PLOP3.LUT P2, PT, PT, PT, UP0, 0x80, 0x0 ;  /* 0x000000000000781c */ /* 0x000fe40003f4f008 */
[----:B------:R-:W-:Y:S01]  /*bf10*/  MOV R21, R8 ;  /* 0x0000000800157202 */ /* 0x000fe20000000f00 */
[----:B------:R-:W-:Y:S01]  /*bf20*/  ULDC UR8, c[0x0][0xa88] ;  /* 0x0002a20000087ab9 */ /* 0x000fe20000000800 */
[----:B--2---:R-:W-:Y:S01]  /*bf30*/  LOP3.LUT R6, R44, 0x2, RZ, 0x3c, !PT ;  /* 0x000000022c067812 */ /* 0x004fe200078e3cff */
[----:B------:R-:W-:Y:S04]  /*bf40*/  SHFL.IDX PT, R29, R29, R44, 0x1c1f ;  /* 0x001c1f2c1d1d7589 */ /* 0x000fe800000e0000 */
[----:B------:R-:W0:Y:S04]  /*bf50*/  SHFL.IDX PT, R10, R99, R6, 0x1c1f ;  /* 0x001c1f06630a7589 */ /* 0x000e2800000e0000 */
[----:B------:R-:W-:Y:S04]  /*bf60*/  SHFL.IDX PT, R63, R63, R44, 0x1c1f ;  /* 0x001c1f2c3f3f7589 */ /* 0x000fe800000e0000 */
[----:B------:R-:W1:Y:S04]  /*bf70*/  SHFL.IDX PT, R36, R73, R6, 0x1c1f ;  /* 0x001c1f0649247589 */ /* 0x000e6800000e0000 */
[----:B------:R-:W-:Y:S04]  /*bf80*/  SHFL.IDX PT, R31, R31, R44, 0x1c1f ;  /* 0x001c1f2c1f1f7589 */ /* 0x000fe800000e0000 */
[----:B------:R-:W2:Y:S04]  /*bf90*/  SHFL.IDX PT, R14, R95, R6, 0x1c1f ;  /* 0x001c1f065f0e7589 */ /* 0x000ea800000e0000 */
[----:B------:R-:W-:Y:S04]  /*bfa0*/  SHFL.IDX PT, R37, R37, R44, 0x1c1f ;  /* 0x001c1f2c25257589 */ /* 0x000fe800000e0000 */
[----:B------:R-:W-:Y:S01]  /*bfb0*/  SHFL.IDX PT, R67, R67, R44, 0x1c1f ;  /* 0x001c1f2c43437589 */ /* 0x000fe200000e0000 */
[----:B0-----:R-:W-:-:S02]  /*bfc0*/  SEL R8, R29, R10, P0 ;  /* 0x0000000a1d087207 */ /* 0x001fc40000000000 */
[----:B------:R-:W-:Y:S01]  /*bfd0*/  SEL R10, R10, R29, P0 ;  /* 0x0000001d0a0a7207 */ /* 0x000fe20000000000 */
[----:B------:R-:W0:Y:S04]  /*bfe0*/  SHFL.IDX PT, R26, R91, R6, 0x1c1f ;  /* 0x001c1f065b1a7589 */ /* 0x000e2800000e0000 */
[----:B------:R-:W3:Y:S01]  /*bff0*/  SHFL.IDX PT, R38, R65, R6, 0x1c1f ;  /* 0x001c1f0641267589 */ /* 0x000ee200000e0000 */
[----:B-1----:R-:W-:Y:S02]  /*c000*/  SEL R9, R63, R36, P0 ;  /* 0x000000243f097207 */ /* 0x002fe40000000000 */
[----:B------:R-:W-:Y:S01]  /*c010*/  SEL R11, R36, R63, P0 ;  /* 0x0000003f240b7207 */ /* 0x000fe20000000000 */
[----:B------:R-:W-:Y:S04]  /*c020*/  SHFL.IDX PT, R69, R69, R44, 0x1c1f ;  /* 0x001c1f2c45457589 */ /* 0x000fe800000e0000 */
[----:B------:R-:W1:Y:S01]  /*c030*/  SHFL.IDX PT, R46, R57, R6, 0x1c1f ;  /* 0x001c1f06392e7589 */ /* 0x000e6200000e0000 */
[----:B--2---:R-:W-:-:S02]  /*c040*/  SEL R12, R31, R14, P0 ;  /* 0x0000000e1f0c7207 */ /* 0x004fc40000000000 */
[----:B------:R-:W-:Y:S01]  /*c050*/  SEL R14, R14, R31, P0 ;  /* 0x0000001f0e0e7207 */ /* 0x000fe20000000000 */
[----:B------:R-:W-:Y:S04]  /*c060*/  SHFL.IDX PT, R39, R39, R44, 0x1c1f ;  /* 0x001c1f2c27277589 */ /* 0x000fe800000e0000 */
[----:B------:R-:W-:Y:S04]  /*c070*/  SHFL.IDX PT, R45, R45, R44, 0x1c1f ;  /* 0x001c1f2c2d2d7589 */ /* 0x000fe800000e0000 */
[----:B------:R-:W2:Y:S01]  /*c080*/  SHFL.IDX PT, R20, R49, R6, 0x1c1f ;  /* 0x001c1f0631147589 */ /* 0x000ea200000e0000 */
[----:B0-----:R-:W-:-:S02]  /*c090*/  SEL R24, R37, R26, P0 ;  /* 0x0000001a25187207 */ /* 0x001fc40000000000 */
[----:B------:R-:W-:Y:S01]  /*c0a0*/  SEL R26, R26, R37, P0 ;  /* 0x000000251a1a7207 */ /* 0x000fe20000000000 */
[----:B------:R-:W-:Y:S01]  /*c0b0*/  SHFL.IDX PT, R71, R71, R44, 0x1c1f ;  /* 0x001c1f2c47477589 */ /* 0x000fe200000e0000 */
[----:B---3--:R-:W-:Y:S02]  /*c0c0*/  SEL R13, R67, R38, P0 ;  /* 0x00000026430d7207 */ /* 0x008fe40000000000 */
[----:B------:R-:W-:Y:S01]  /*c0d0*/  SEL R15, R38, R67, P0 ;  /* 0x00000043260f7207 */ /* 0x000fe20000000000 */
[----:B------:R-:W0:Y:S04]  /*c0e0*/  SHFL.IDX PT, R48, R43, R6, 0x1c1f ;  /* 0x001c1f062b307589 */ /* 0x000e2800000e0000 */
[----:B------:R-:W3:Y:S01]  /*c0f0*/  SHFL.IDX PT, R32, R41, R6, 0x1c1f ;  /* 0x001c1f0629207589 */ /* 0x000ee200000e0000 */
[----:B-1----:R-:W-:-:S02]  /*c100*/  SEL R25, R69, R46, P0 ;  /* 0x0000002e45197207 */ /* 0x002fc40000000000 */
[----:B------:R-:W-:Y:S01]  /*c110*/  SEL R27, R46, R69, P0 ;  /* 0x000000452e1b7207 */ /* 0x000fe20000000000 */
[----:B------:R-:W-:Y:S01]  /*c120*/  SHFL.IDX PT, R51, R51, R44, 0x1c1f ;  /* 0x001c1f2c33337589 */ /* 0x000fe200000e0000 */
[----:B------:R-:W1:Y:S03]  /*c130*/  LDC R46, c[0x0][0xbe8] ;  /* 0x0002fa00ff2e7b82 */ /* 0x000e660000000800 */
[----:B------:R-:W-:Y:S04]  /*c140*/  SHFL.IDX PT, R75, R75, R44, 0x1c1f ;  /* 0x001c1f2c4b4b7589 */ /* 0x000fe800000e0000 */
[----:B------:R-:W4:Y:S01]  /*c150*/  SHFL.IDX PT, R34, R33, R6, 0x1c1f ;  /* 0x001c1f0621227589 */ /* 0x000f2200000e0000 */
[----:B--2---:R-:W-:-:S02]  /*c160*/  SEL R28, R39, R20, P0 ;  /* 0x00000014271c7207 */ /* 0x004fc40000000000 */
[----:B------:R-:W-:Y:S01]  /*c170*/  SEL R30, R20, R39, P0 ;  /* 0x00000027141e7207 */ /* 0x000fe20000000000 */
[----:B------:R-:W2:Y:S01]  /*c180*/  SHFL.IDX PT, R52, R35, R6, 0x1c1f ;  /* 0x001c1f0623347589 */ /* 0x000ea200000e0000 */
[----:B------:R-:W-:Y:S01]  /*c190*/  BAR.SYNC.DEFER_BLOCKING 0x1, 0x100 ;  /* 0x0044000000007b1d */ /* 0x000fe20000010000 */
[----:B0-----:R-:W-:Y:S02]  /*c1a0*/  SEL R29, R71, R48, P0 ;  /* 0x00000030471d7207 */ /* 0x001fe40000000000 */
[----:B------:R-:W-:Y:S02]  /*c1b0*/  SEL R31, R48, R71, P0 ;  /* 0x00000047301f7207 */ /* 0x000fe40000000000 */
[----:B---3--:R-:W-:Y:S02]  /*c1c0*/  SEL R36, R45, R32, P0 ;  /* 0x000000202d247207 */ /* 0x008fe40000000000 */
[----:B------:R-:W-:Y:S01]  /*c1d0*/  SEL R38, R32, R45, P0 ;  /* 0x0000002d20267207 */ /* 0x000fe20000000000 */
[----:B------:R-:W-:Y:S04]  /*c1e0*/  SHFL.IDX PT, R53, R53, R44, 0x1c1f ;  /* 0x001c1f2c35357589 */ /* 0x000fe800000e0000 */
[----:B------:R-:W-:Y:S04]  /*c1f0*/  SHFL.IDX PT, R77, R77, R44, 0x1c1f ;  /* 0x001c1f2c4d4d7589 */ /* 0x000fe800000e0000 */
[----:B------:R-:W0:Y:S01]  /*c200*/  SHFL.IDX PT, R40, R55, R6, 0x1c1f ;  /* 0x001c1f0637287589 */ /* 0x000e2200000e0000 */
[----:B----4-:R-:W-:-:S02]  /*c210*/  SEL R32, R51, R34, P0 ;  /* 0x0000002233207207 */ /* 0x010fc40000000000 */
[----:B------:R-:W-:Y:S01]  /*c220*/  SEL R34, R34, R51, P0 ;  /* 0x0000003322227207 */ /* 0x000fe20000000000 */
[----:B------:R-:W3:Y:S01]  /*c230*/  SHFL.IDX PT, R54, R79, R6, 0x1c1f ;  /* 0x001c1f064f367589 */ /* 0x000ee200000e0000 */
[----:B--2---:R-:W-:Y:S02]  /*c240*/  SEL R37, R75, R52, P0 ;  /* 0x000000344b257207 */ /* 0x004fe40000000000 */
[----:B------:R-:W-:Y:S01]  /*c250*/  SEL R39, R52, R75, P0 ;  /* 0x0000004b34277207 */ /* 0x000fe20000000000 */
[----:B------:R-:W-:Y:S04]  /*c260*/  SHFL.IDX PT, R59, R59, R44, 0x1c1f ;  /* 0x001c1f2c3b3b7589 */ /* 0x000fe800000e0000 */
[----:B------:R-:W-:Y:S04]  /*c270*/  SHFL.IDX PT, R81, R81, R44, 0x1c1f ;  /* 0x001c1f2c51517589 */ /* 0x000fe800000e0000 */
[----:B------:R-:W-:Y:S04]  /*c280*/  SHFL.IDX PT, R42, R61, R6, 0x1c1f ;  /* 0x001c1f063d2a7589 */ /* 0x000fe800000e0000 */
[----:B------:R-:W2:Y:S04]  /*c290*/  SHFL.IDX PT, R56, R83, R6, 0x1c1f ;  /* 0x001c1f0653387589 */ /* 0x000ea800000e0000 */
[----:B------:R-:W-:Y:S01]  /*c2a0*/  SHFL.IDX PT, R85, R85, R44, 0x1c1f ;  /* 0x001c1f2c55557589 */ /* 0x000fe200000e0000 */
[----:B0-----:R-:W-:-:S03]  /*c2b0*/  SEL R48, R53, R40, P0 ;  /* 0x0000002835307207 */ /* 0x001fc60000000000 */
[----:B------:R0:W4:Y:S01]  /*c2c0*/  SHFL.IDX PT, R58, R87, R6, 0x1c1f ;  /* 0x001c1f06573a7589 */ /* 0x00012200000e0000 */
[----:B---3--:R-:W-:Y:S02]  /*c2d0*/  SEL R33, R77, R54, P0 ;  /* 0x000000364d217207 */ /* 0x008fe40000000000 */
[----:B------:R-:W-:Y:S01]  /*c2e0*/  SEL R35, R54, R77, P0 ;  /* 0x0000004d36237207 */ /* 0x000fe20000000000 */
[----:B------:R3:W-:Y:S04]  /*c2f0*/  STSM.16.M88.4 [R50], R8 ;  /* 0x0000000832007844 */ /* 0x0007e80000000200 */
[----:B------:R-:W-:Y:S01]  /*c300*/  STSM.16.M88.4 [R68], R12 ;  /* 0x0000000c44007844 */ /* 0x000fe20000000200 */
[----:B0-----:R-:W-:-:S03]  /*c310*/  IMAD.U32 R6, RZ, RZ, UR6 ;  /* 0x00000006ff067e24 */ /* 0x001fc6000f8e00ff */
[----:B------:R-:W-:Y:S01]  /*c320*/  STSM.16.M88.4 [R66], R24 ;  /* 0x0000001842007844 */ /* 0x000fe20000000200 */
[----:B--2---:R-:W-:-:S03]  /*c330*/  SEL R49, R81, R56, P0 ;  /* 0x0000003851317207 */ /* 0x004fc60000000000 */
[----:B------:R0:W-:Y:S01]  /*c340*/  STSM.16.M88.4 [R7], R28 ;  /* 0x0000001c07007844 */ /* 0x0001e20000000200 */
[----:B------:R-:W-:Y:S02]  /*c350*/  SEL R51, R56, R81, P0 ;  /* 0x0000005138337207 */ /* 0x000fe40000000000 */
[----:B---3--:R-:W-:Y:S01]  /*c360*/  SEL R50, R40, R53, P0 ;  /* 0x0000003528327207 */ /* 0x008fe20000000000 */
[----:B------:R-:W-:Y:S01]  /*c370*/  STSM.16.M88.4 [R64], R36 ;  /* 0x0000002440007844 */ /* 0x000fe20000000200 */
[----:B------:R-:W-:Y:S02]  /*c380*/  SEL R40, R59, R42, P0 ;  /* 0x0000002a3b287207 */ /* 0x000fe40000000000 */
[----:B------:R-:W-:Y:S01]  /*c390*/  SEL R42, R42, R59, P0 ;  /* 0x0000003b2a2a7207 */ /* 0x000fe20000000000 */
[----:B------:R-:W-:Y:S01]  /*c3a0*/  STSM.16.M88.4 [R62], R32 ;  /* 0x000000203e007844 */ /* 0x000fe20000000200 */
[----:B----4-:R-:W-:Y:S02]  /*c3b0*/  SEL R41, R85, R58, P0 ;  /* 0x0000003a55297207 */ /* 0x010fe40000000000 */
[----:B------:R-:W-:Y:S01]  /*c3c0*/  SEL R43, R58, R85, P0 ;  /* 0x000000553a2b7207 */ /* 0x000fe20000000000 */
[----:B------:R-:W-:Y:S01]  /*c3d0*/  STSM.16.M88.4 [R60], R48 ;  /* 0x000000303c007844 */ /* 0x000fe20000000200 */
[----:B0-----:R-:W-:-:S03]  /*c3e0*/  IMAD.U32 R7, RZ, RZ, UR7 ;  /* 0x00000007ff077e24 */ /* 0x001fc6000f8e00ff */
[----:B------:R0:W-:Y:S01]  /*c3f0*/  STSM.16.M88.4 [R21], R40 ;  /* 0x0000002815007844 */ /* 0x0001e20000000200 */
[----:B------:R-:W-:Y:S02]  /*c400*/  ULDC.64 UR6, c[0x0][0xc08] ;  /* 0x0003020000067ab9 */ /* 0x000fe40000000a00 */
[----:B------:R-:W-:Y:S01]  /*c410*/  UISETP.NE.U32.AND UP1, UPT, UR6, URZ, UPT ;  /* 0x0000003f0600728c */ /* 0x000fe2000bf25070 */
[----:B------:R-:W-:Y:S03]  /*c420*/  BAR.SYNC.DEFER_BLOCKING 0x1, 0x100 ;  /* 0x0044000000007b1d */ /* 0x000fe60000010000 */
[----:B------:R-:W-:-:S06]  /*c430*/  UISETP.NE.AND.EX UP1, UPT, UR7, URZ, UPT, UP1 ;  /* 0x0000003f0700728c */ /* 0x000fcc000bf25310 */
[----:B------:R-:W-:-:S05]  /*c440*/  PLOP3.LUT P0, PT, PT, PT, UP1, 0x80, 0x0 ;  /* 0x000000000000781c */ /* 0x000fca0003f0f018 */
[----:B------:R-:W-:-:S04]  /*c450*/  @UP1 ULEA UR6, UP2, UR36, UR6, 0x2 ;  /* 0x0000000624061291 */ /* 0x000fc8000f84103f */
[----:B------:R-:W-:Y:S01]  /*c460*/  @UP1 ULEA.HI.X UR7, UR36, UR7, UR37, 0x2, UP2 ;  /* 0x0000000724071291 */ /* 0x000fe200090f1425 */
[----:B------:R-:W-:Y:S02]  /*c470*/  IMAD.U32 R9, RZ, RZ, UR8 ;  /* 0x00000008ff097e24 */ /* 0x000fe4000f8e00ff */
[----:B------:R-:W-:Y:S01]  /*c480*/  IMAD.U32 R20, RZ, RZ, UR6 ;  /* 0x00000006ff147e24 */ /* 0x000fe2000f8e00ff */
[----:B------:R-:W2:Y:S02]  /*c490*/  @P2 LDG.E R8, desc[UR46][R6.64] ;  /* 0x0000002e06082981 */ /* 0x000ea4000c1e1900 */
[----:B0-----:R-:W-:Y:S01]  /*c4a0*/  IMAD.U32 R21, RZ, RZ, UR7 ;  /* 0x00000007ff157e24 */ /* 0x001fe2000f8e00ff */
[----:B-1----:R-:W-:Y:S01]  /*c4b0*/  ISETP.NE.AND P1, PT, R46, 0x1, PT ;  /* 0x000000012e00780c */ /* 0x002fe20003f25270 */
[----:B------:R-:W-:Y:S01]  /*c4c0*/  UMOV UR4, URZ ;  /* 0x0000003f00047c82 */ /* 0x000fe20008000000 */
[----:B------:R-:W-:Y:S02]  /*c4d0*/  IMAD.U32 R14, RZ, RZ, UR39 ;  /* 0x00000027ff0e7e24 */ /* 0x000fe4000f8e00ff */
[----:B------:R0:W5:Y:S09]  /*c4e0*/  @P0 LDG.E R9, desc[UR46][R20.64] ;  /* 0x0000002e14090981 */ /* 0x000172000c1e1900 */
[----:B------:R-:W1:Y:S08]  /*c4f0*/  @P1 LDC R10, c[0x0][0xbec] ;  /* 0x0002fb00ff0a1b82 */ /* 0x000e700000000800 */
[----:B------:R-:W3:Y:S01]  /*c500*/  @P1 LDC R12, c[0x0][0xbf0] ;  /* 0x0002fc00ff0c1b82 */ /* 0x000ee20000000800 */
[----:B--2---:R-:W-:Y:S01]  /*c510*/  @P2 R2UR UR4, R8 ;  /* 0x00000000080422ca */ /* 0x004fe200000e0000 */
[----:B01-3--:R-:W-:-:S14]  /*c520*/  @P0 BRA `(.L_x_5951) ;  /* 0x0000000000100947 */ /* 0x00bfdc0003800000 */
[----:B------:R-:W-:Y:S05]  /*c530*/  @!P2 BRA `(.L_x_5951) ;  /* 0x00000000000ca947 */ /* 0x000fea0003800000 */
[----:B------:R-:W2:Y:S04]  /*c540*/  LDG.E R8, desc[UR46][R6.64] ;  /* 0x0000002e06087981 */ /* 0x000ea8000c1e1900 */
[----:B-----5:R-:W2:Y:S02]  /*c550*/  LDG.E R9, desc[UR46][R6.64+0x4] ;  /* 0x0000042e06097981 */ /* 0x020ea4000c1e1900 */
[----:B--2---:R-:W-:-:S07]  /*c560*/  IMAD.IADD R9, R9, 0x1, -R8 ;  /* 0x0000000109097824 */ /* 0x004fce00078e0a08 */
.L_x_5951:
[----:B------:R-:W-:Y:S01]  /*c570*/  USHF.R.S32.HI UR14, URZ, 0x1f, UR40 ;  /* 0x0000001f3f0e7899 */ /* 0x000fe20008011428 */
[----:B------:R-:W-:Y:S01]  /*c580*/  LEA R13, R14, R231, 0x7 ;  /* 0x000000e70e0d7211 */ /* 0x000fe200078e38ff */
        /* <DEDUP_REMOVED lines=27> */
[----:B------:R-:W-:Y:S01]  /*c740*/  LOP3.LUT R10, R13, 0x380, RZ, 0xc0, !PT ;  /* 0x000003800d0a7812 */ /* 0x000fe200078ec0ff */
[----:B------:R-:W-:Y:S01]  /*c750*/  IMAD.X R9, RZ, RZ, R5, P3 ;  /* 0x000000ffff097224 */ /* 0x000fe200018e0605 */
[----:B------:R-:W-:Y:S02]  /*c760*/  IADD3 R15, P0, R4, 0x1000, RZ ;  /* 0x00001000040f7810 */ /* 0x000fe40007f1e0ff */
[----:B------:R-:W-:Y:S01]  /*c770*/  IADD3.X R7, R7, UR7, R8, P2, !PT ;  /* 0x0000000707077c10 */ /* 0x000fe200097fe408 */
[----:B------:R-:W-:Y:S01]  /*c780*/  ULDC.64 UR6, c[0x0][0xb88] ;  /* 0x0002e20000067ab9 */ /* 0x000fe20000000a00 */
[----:B------:R-:W-:Y:S02]  /*c790*/  SHF.R.S32.HI R8, RZ, 0x1f, R11 ;  /* 0x0000001fff087819 */ /* 0x000fe4000001140b */
[----:B------:R-:W-:Y:S01]  /*c7a0*/  SHF.R.U64 R10, R10, 0x3, RZ ;  /* 0x000000030a0a7819 */ /* 0x000fe200000012ff */
[----:B------:R-:W-:Y:S01]  /*c7b0*/  IMAD.WIDE.U32 R6, R11, UR6, R6 ;  /* 0x000000060b067c25 */ /* 0x000fe2000f8e0006 */
[----:B------:R-:W-:-:S02]  /*c7c0*/  IADD3 R21, P2, R4, 0x3000, RZ ;  /* 0x0000300004157810 */ /* 0x000fc40007f5e0ff */
[----:B------:R-:W-:Y:S01]  /*c7d0*/  LOP3.LUT R29, R4, 0x380, RZ, 0xc0, !PT ;  /* 0x00000380041d7812 */ /* 0x000fe200078ec0ff */
[----:B------:R-:W-:Y:S01]  /*c7e0*/  IMAD R14, R8, UR6, RZ ;  /* 0x00000006080e7c24 */ /* 0x000fe2000f8e02ff */
[----:B------:R-:W-:Y:S02]  /*c7f0*/  LOP3.LUT R8, R10, R13, RZ, 0x3c, !PT ;  /* 0x0000000d0a087212 */ /* 0x000fe400078e3cff */
[----:B------:R-:W-:Y:S01]  /*c800*/  LOP3.LUT R20, R21, 0x380, RZ, 0xc0, !PT ;  /* 0x0000038015147812 */ /* 0x000fe200078ec0ff */
[----:B------:R-:W-:Y:S01]  /*c810*/  IMAD R13, R11, UR7, R14 ;  /* 0x000000070b0d7c24 */ /* 0x000fe2000f8e020e */
[----:B------:R-:W-:Y:S01]  /*c820*/  ULDC.64 UR6, c[0x0][0xb50] ;  /* 0x0002d40000067ab9 */ /* 0x000fe20000000a00 */
[----:B------:R-:W-:Y:S01]  /*c830*/  IMAD.U32 R14, RZ, RZ, UR39 ;  /* 0x00000027ff0e7e24 */ /* 0x000fe2000f8e00ff */
[----:B------:R-:W-:Y:S01]  /*c840*/  LEA R10, P4, R6, UR6, 0x2 ;  /* 0x00000006060a7c11 */ /* 0x000fe2000f8810ff */
[----:B------:R-:W-:Y:S01]  /*c850*/  IMAD.IADD R7, R7, 0x1, R13 ;  /* 0x0000000107077824 */ /* 0x000fe200078e020d */
[----:B------:R-:W-:Y:S01]  /*c860*/  SHF.R.U64 R20, R20, 0x3, RZ ;  /* 0x0000000314147819 */ /* 0x000fe200000012ff */
[----:B------:R-:W-:Y:S01]  /*c870*/  IMAD R14, R14, 0x80, R229 ;  /* 0x000000800e0e7824 */ /* 0x000fe200078e02e5 */
[----:B------:R-:W-:Y:S01]  /*c880*/  IADD3 R41, P6, R4, 0x4000, RZ ;  /* 0x0000400004297810 */ /* 0x000fe20007fde0ff */
[----:B------:R-:W-:Y:S01]  /*c890*/  SHFL.IDX PT, R44, R10, RZ, 0x1c1f ;  /* 0x001c1fff0a2c7589 */ /* 0x000fe200000e0000 */
[----:B------:R-:W-:Y:S01]  /*c8a0*/  LEA.HI.X R11, R6, UR7, R7, 0x2, P4 ;  /* 0x00000007060b7c11 */ /* 0x000fe2000a0f1407 */
[--C-:B------:R-:W-:Y:S01]  /*c8b0*/  IMAD.X R13, RZ, RZ, R5.reuse, P0 ;  /* 0x000000ffff0d7224 */ /* 0x100fe200000e0605 */
[----:B------:R-:W-:Y:S01]  /*c8c0*/  LOP3.LUT P0, RZ, R22, 0x3, RZ, 0xc0, !PT ;  /* 0x0000000316ff7812 */ /* 0x000fe2000780c0ff */
[----:B------:R-:W-:Y:S01]  /*c8d0*/  SHFL.IDX PT, R48, R10, 0x1, 0x1c1f ;  /* 0x003c1f000a307f89 */ /* 0x000fe200000e0000 */
[----:B------:R-:W-:Y:S01]  /*c8e0*/  VIADD R6, R14, 0x8 ;  /* 0x000000080e067836 */ /* 0x000fe20000000000 */
[----:B------:R-:W-:Y:S01]  /*c8f0*/  LOP3.LUT R20, R20, R21, RZ, 0x3c, !PT ;  /* 0x0000001514147212 */ /* 0x000fe200078e3cff */
[----:B------:R-:W-:Y:S01]  /*c900*/  IMAD.X R21, RZ, RZ, R5, P2 ;  /* 0x000000ffff157224 */ /* 0x000fe200010e0605 */
[----:B------:R-:W1:Y:S01]  /*c910*/  SHFL.IDX PT, R45, R11, RZ, 0x1c1f ;  /* 0x001c1fff0b2d7589 */ /* 0x000e6200000e0000 */
[----:B------:R-:W-:-:S02]  /*c920*/  ISETP.GE.OR P2, PT, R14, R53, P0 ;  /* 0x000000350e00720c */ /* 0x000fc40000746670 */
[----:B------:R-:W-:Y:S01]  /*c930*/  ISETP.GE.OR P0, PT, R6, R53, P0 ;  /* 0x000000350600720c */ /* 0x000fe20000706670 */
[----:B------:R-:W2:Y:S01]  /*c940*/  SHFL.IDX PT, R49, R11, 0x1, 0x1c1f ;  /* 0x003c1f000b317f89 */ /* 0x000ea200000e0000 */
[C---:B------:R-:W-:Y:S02]  /*c950*/  IADD3 R37, P5, R4.reuse, 0x5000, RZ ;  /* 0x0000500004257810 */ /* 0x040fe40007fbe0ff */
[C---:B------:R-:W-:Y:S02]  /*c960*/  IADD3 R33, P4, R4.reuse, 0x6000, RZ ;  /* 0x0000600004217810 */ /* 0x040fe40007f9e0ff */
[----:B------:R-:W-:Y:S02]  /*c970*/  IADD3 R7, P3, R4, 0x7000, RZ ;  /* 0x0000700004077810 */ /* 0x000fe40007f7e0ff */
[----:B------:R-:W-:Y:S02]  /*c980*/  SHF.R.U64 R29, R29, 0x3, RZ ;  /* 0x000000031d1d7819 */ /* 0x000fe400000012ff */
[----:B------:R-:W-:Y:S01]  /*c990*/  LOP3.LUT R40, R41, 0x380, RZ, 0xc0, !PT ;  /* 0x0000038029287812 */ /* 0x000fe200078ec0ff */
[----:B------:R-:W-:Y:S01]  /*c9a0*/  UIMAD UR8, UR9, UR10, URZ ;  /* 0x0000000a090872a4 */ /* 0x000fe2000f8e023f */
[----:B------:R-:W-:Y:S01]  /*c9b0*/  LOP3.LUT R36, R37, 0x380, RZ, 0xc0, !PT ;  /* 0x0000038025247812 */ /* 0x000fe200078ec0ff */
[----:B------:R-:W-:Y:S01]  /*c9c0*/  UIMAD.WIDE.U32 UR6, UR4, UR10, URZ ;  /* 0x0000000a040672a5 */ /* 0x000fe2000f8e003f */
[----:B------:R-:W-:Y:S01]  /*c9d0*/  LOP3.LUT R32, R33, 0x380, RZ, 0xc0, !PT ;  /* 0x0000038021207812 */ /* 0x000fe200078ec0ff */
[----:B------:R-:W-:Y:S01]  /*c9e0*/  IMAD.X R25, RZ, RZ, R5, P3 ;  /* 0x000000ffff197224 */ /* 0x000fe200018e0605 */
[----:B------:R-:W-:-:S02]  /*c9f0*/  LOP3.LUT R6, R7, 0x380, RZ, 0xc0, !PT ;  /* 0x0000038007067812 */ /* 0x000fc400078ec0ff */
[----:B------:R-:W-:Y:S02]  /*ca00*/  LOP3.LUT R28, R29, R4, RZ, 0x3c, !PT ;  /* 0x000000041d1c7212 */ /* 0x000fe400078e3cff */
[----:B------:R-:W-:Y:S01]  /*ca10*/  SHF.R.U64 R40, R40, 0x3, RZ ;  /* 0x0000000328287819 */ /* 0x000fe200000012ff */
[----:B-1----:R-:W-:Y:S01]  /*ca20*/  @!P2 ST.E desc[UR46][R44.64], R2 ;  /* 0x000000022c00a985 */ /* 0x002fe2000c10192e */
[----:B------:R-:W-:Y:S01]  /*ca30*/  SHF.R.U64 R36, R36, 0x3, RZ ;  /* 0x0000000324247819 */ /* 0x000fe200000012ff */
[----:B------:R-:W-:Y:S01]  /*ca40*/  UIMAD UR8, UR4, UR11, UR8 ;  /* 0x0000000b040872a4 */ /* 0x000fe2000f8e0208 */
[----:B------:R-:W-:Y:S01]  /*ca50*/  SHF.R.U64 R32, R32, 0x3, RZ ;  /* 0x0000000320207819 */ /* 0x000fe200000012ff */
[----:B--2---:R1:W-:Y:S01]  /*ca60*/  @!P0 ST.E desc[UR46][R48.64], R0 ;  /* 0x0000000030008985 */ /* 0x0043e2000c10192e */
[----:B------:R-:W-:Y:S01]  /*ca70*/  SHF.R.U64 R4, R6, 0x3, RZ ;  /* 0x0000000306047819 */ /* 0x000fe200000012ff */
        /* <DEDUP_REMOVED lines=9> */
[----:B------:R2:W5:Y:S01]  /*cb10*/  LD.E.128 R4, desc[UR46][R20.64] ;  /* 0x0000002e14047980 */ /* 0x000562000c101d00 */
[----:B-1----:R-:W1:Y:S01]  /*cb20*/  @P1 LDC R49, c[0x0][0xbf0] ;  /* 0x0002fc00ff311b82 */ /* 0x002e620000000800 */
[----:B------:R-:W-:Y:S01]  /*cb30*/  IMAD R0, R18, 0x20, R19 ;  /* 0x0000002012007824 */ /* 0x000fe200078e0213 */
[----:B------:R-:W-:Y:S01]  /*cb40*/  UIADD3 UR7, UR7, UR8, URZ ;  /* 0x0000000807077290 */ /* 0x000fe2000fffe03f */
[----:B------:R-:W-:Y:S01]  /*cb50*/  LOP3.LUT R12, R15, 0x380, RZ, 0xc0, !PT ;  /* 0x000003800f0c7812 */ /* 0x000fe200078ec0ff */
[----:B------:R-:W-:Y:S01]  /*cb60*/  UIMAD UR4, UR14, UR10, URZ ;  /* 0x0000000a0e0472a4 */ /* 0x000fe2000f8e023f */
[----:B------:R-:W5:Y:S01]  /*cb70*/  LD.E.128 R28, desc[UR46][R28.64] ;  /* 0x0000002e1c1c7980 */ /* 0x000f62000c101d00 */
[----:B--2---:R-:W-:-:S02]  /*cb80*/  IMAD.U32 R21, RZ, RZ, UR39 ;  /* 0x00000027ff157e24 */ /* 0x004fc4000f8e00ff */
[----:B------:R-:W-:Y:S01]  /*cb90*/  UIMAD UR4, UR40, UR11, UR4 ;  /* 0x0000000b280472a4 */ /* 0x000fe2000f8e0204 */
[----:B------:R-:W-:Y:S01]  /*cba0*/  SHF.R.U64 R12, R12, 0x3, RZ ;  /* 0x000000030c0c7819 */ /* 0x000fe200000012ff */
[----:B------:R-:W-:Y:S01]  /*cbb0*/  UIMAD.WIDE.U32 UR6, UR40, UR10, UR6 ;  /* 0x0000000a280672a5 */ /* 0x000fe2000f8e0006 */
[----:B------:R-:W-:Y:S01]  /*cbc0*/  IMAD R2, R21, 0x80, R0 ;  /* 0x0000008015027824 */ /* 0x000fe200078e0200 */
[----:B------:R-:W-:Y:S01]  /*cbd0*/  ULDC.64 UR8, c[0x0][0xaf0] ;  /* 0x0002bc0000087ab9 */ /* 0x000fe20000000a00 */
[----:B------:R-:W-:Y:S01]  /*cbe0*/  LOP3.LUT R12, R12, R15, RZ, 0x3c, !PT ;  /* 0x0000000f0c0c7212 */ /* 0x000fe200078e3cff */
[----:B------:R-:W-:Y:S01]  /*cbf0*/  UIADD3 UR7, UR7, UR4, URZ ;  /* 0x0000000407077290 */ /* 0x000fe2000fffe03f */
[----:B0-----:R-:W-:Y:S01]  /*cc00*/  @P1 IMAD.HI.U32 R0, R2, R51, RZ ;  /* 0x0000003302001227 */ /* 0x001fe200078e00ff */
[----:B------:R-:W-:Y:S01]  /*cc10*/  UIMAD UR4, UR37, UR8, URZ ;  /* 0x00000008250472a4 */ /* 0x000fe2000f8e023f */
[----:B------:R-:W-:Y:S01]  /*cc20*/  MOV R45, R2 ;  /* 0x00000002002d7202 */ /* 0x000fe20000000f00 */
[----:B------:R-:W-:Y:S01]  /*cc30*/  UIMAD.WIDE.U32 UR6, UR36, UR8, UR6 ;  /* 0x00000008240672a5 */ /* 0x000fe2000f8e0006 */
[----:B------:R-:W5:Y:S01]  /*cc40*/  LD.E.128 R12, desc[UR46][R12.64] ;  /* 0x0000002e0c0c7980 */ /* 0x000f62000c101d00 */
[----:B------:R-:W-:Y:S01]  /*cc50*/  UIMAD UR4, UR36, UR9, UR4 ;  /* 0x00000009240472a4 */ /* 0x000fe2000f8e0204 */
[----:B-1----:R-:W-:-:S02]  /*cc60*/  @P1 SHF.R.U32.HI R45, RZ, R49, R0 ;  /* 0x00000031ff2d1219 */ /* 0x002fc40000011600 */
[----:B------:R-:W5:Y:S01]  /*cc70*/  LD.E.128 R8, desc[UR46][R8.64] ;  /* 0x0000002e08087980 */ /* 0x000f62000c101d00 */
[----:B------:R-:W-:Y:S01]  /*cc80*/  UIADD3 UR4, UR7, UR4, URZ ;  /* 0x0000000407047290 */ /* 0x000fe2000fffe03f */
[--C-:B------:R-:W-:Y:S01]  /*cc90*/  SHF.R.S32.HI R0, RZ, 0x1f, R45.reuse ;  /* 0x0000001fff007819 */ /* 0x100fe2000001142d */
[----:B------:R-:W-:Y:S01]  /*cca0*/  IMAD.MOV R49, RZ, RZ, -R45 ;  /* 0x000000ffff317224 */ /* 0x000fe200078e0a2d */
[----:B------:R-:W5:Y:S01]  /*ccb0*/  LD.E.128 R40, desc[UR46][R40.64] ;  /* 0x0000002e28287980 */ /* 0x000f62000c101d00 */
[----:B------:R-:W-:Y:S02]  /*ccc0*/  IMAD.U32 R20, RZ, RZ, UR6 ;  /* 0x00000006ff147e24 */ /* 0x000fe4000f8e00ff */
        /* <DEDUP_REMOVED lines=11> */
[----:B------:R-:W-:Y:S01]  /*cd80*/  ULDC.64 UR6, c[0x0][0xad8] ;  /* 0x0002b60000067ab9 */ /* 0x000fe20000000a00 */
[----:B------:R-:W-:Y:S01]  /*cd90*/  @!PT LDS RZ, [RZ] ;  /* 0x00000000fffff984 */ /* 0x000fe20000000800 */
[----:B------:R-:W-:Y:S01]  /*cda0*/  @!PT LDS RZ, [RZ] ;  /* 0x00000000fffff984 */ /* 0x000fe20000000800 */
[----:B------:R-:W-:Y:S01]  /*cdb0*/  @!PT LDS RZ, [RZ] ;  /* 0x00000000fffff984 */ /* 0x000fe20000000800 */
[----:B------:R-:W-:Y:S01]  /*cdc0*/  @!PT LDS RZ, [RZ] ;  /* 0x00000000fffff984 */ /* 0x000fe20000000800 */
[----:B------:R0:W-:Y:S06]  /*cdd0*/  MEMBAR.ALL.CTA ;  /* 0x0000000000007992 */ /* 0x0001ec0000008000 */
[----:B0-----:R-:W0:Y:S01]  /*cde0*/  FENCE.VIEW.ASYNC.S ;  /* 0x00000000000073c6 */ /* 0x001e220000000000 */
[----:B------:R-:W-:-:S02]  /*cdf0*/  IMAD.U32 R46, RZ, RZ, UR39 ;  /* 0x00000027ff2e7e24 */ /* 0x000fc4000f8e00ff */
        /* <DEDUP_REMOVED lines=23> */
[----:B------:R-:W-:-:S11]  /*cf70*/  ISETP.GE.AND P3, PT, R17, UR4, PT ;  /* 0x0000000411007c0c */ /* 0x000fd6000bf66270 */
[CC--:B-1----:R-:W-:Y:S02]  /*cf80*/  @!P2 LEA R2, P4, R16.reuse, R20.reuse, 0x1 ;  /* 0x000000141002a211 */ /* 0x0c2fe400078808ff */
[C---:B------:R-:W-:Y:S02]  /*cf90*/  @!P3 LEA R20, P5, R17.reuse, R20, 0x1 ;  /* 0x000000141114b211 */ /* 0x040fe400078a08ff */
[-C--:B0-2---:R-:W-:Y:S02]  /*cfa0*/  @!P2 LEA.HI.X R3, R16, R0.reuse, R234, 0x1, P4 ;  /* 0x000000001003a211 */ /* 0x085fe400020f0cea */
[----:B------:R-:W-:-:S03]  /*cfb0*/  @!P3 LEA.HI.X R21, R17, R0, R233, 0x1, P5 ;  /* 0x000000001115b211 */ /* 0x000fc600028f0ce9 */
[----:B-----5:R3:W-:Y:S04]  /*cfc0*/  @!P2 ST.E.128 desc[UR46][R2.64], R28 ;  /* 0x0000001c0200a985 */ /* 0x0207e8000c101d2e */
[----:B------:R3:W-:Y:S02]  /*cfd0*/  @!P3 ST.E.128 desc[UR46][R20.64], R40 ;  /* 0x000000281400b985 */ /* 0x0007e4000c101d2e */
.L_x_5953:
[----:B------:R-:W-:Y:S05]  /*cfe0*/  BSYNC B1 ;  /* 0x0000000000017941 */ /* 0x000fea0003800000 */
.L_x_5952:
[----:B--2---:R2:W4:Y:S01]  /*cff0*/  SHFL.IDX PT, R0, R45, 0x1, 0x181f ;  /* 0x00381f002d007f89 */ /* 0x00452200000e0000 */
[----:B------:R-:W-:Y:S03]  /*d000*/  BSSY B1, `(.L_x_5954) ;  /* 0x000000c000017945 */ /* 0x000fe60003800000 */
[----:B-1-3--:R2:W1:Y:S01]  /*d010*/  SHFL.IDX PT, R20, R44, 0x1, 0x181f ;  /* 0x00381f002c147f89 */ /* 0x00a46200000e0000 */
[----:B------:R-:W-:Y:S05]  /*d020*/  @P0 BRA `(.L_x_5955) ;  /* 0x0000000000240947 */ /* 0x000fea0003800000 */
[----:B------:R-:W-:Y:S02]  /*d030*/  ULDC UR4, c[0x0][0xac8] ;  /* 0x0002b20000047ab9 */ /* 0x000fe40000000800 */
[----:B------:R-:W-:Y:S02]  /*d040*/  ISETP.GE.AND P3, PT, R16, UR4, PT ;  /* 0x0000000410007c0c */ /* 0x000fe4000bf66270 */
[----:B------:R-:W-:-:S11]  /*d050*/  ISETP.GE.AND P4, PT, R17, UR4, PT ;  /* 0x0000000411007c0c */ /* 0x000fd6000bf86270 */
[CC--:B-1----:R-:W-:Y:S02]  /*d060*/  @!P3 LEA R2, P0, R16.reuse, R20.reuse, 0x1 ;  /* 0x000000141002b211 */ /* 0x0c2fe400078008ff */
[C---:B------:R-:W-:Y:S02]  /*d070*/  @!P4 LEA R20, P2, R17.reuse, R20, 0x1 ;  /* 0x000000141114c211 */ /* 0x040fe400078408ff */
[-C--:B0---4-:R-:W-:Y:S02]  /*d080*/  @!P3 LEA.HI.X R3, R16, R0.reuse, R234, 0x1, P0 ;  /* 0x000000001003b211 */ /* 0x091fe400000f0cea */
[----:B------:R-:W-:-:S03]  /*d090*/  @!P4 LEA.HI.X R21, R17, R0, R233, 0x1, P2 ;  /* 0x000000001115c211 */ /* 0x000fc600010f0ce9 */
[----:B-----5:R3:W-:Y:S04]  /*d0a0*/  @!P3 ST.E.128 desc[UR46][R2.64], R12 ;  /* 0x0000000c0200b985 */ /* 0x0207e8000c101d2e */
[----:B------:R3:W-:Y:S02]  /*d0b0*/  @!P4 ST.E.128 desc[UR46][R20.64], R36 ;  /* 0x000000241400c985 */ /* 0x0007e4000c101d2e */
.L_x_5955:
[----:B------:R-:W-:Y:S05]  /*d0c0*/  BSYNC B1 ;  /* 0x0000000000017941 */ /* 0x000fea0003800000 */
.L_x_5954:
[----:B----4-:R4:W0:Y:S01]  /*d0d0*/  SHFL.IDX PT, R0, R45, 0x2, 0x181f ;  /* 0x00581f002d007f89 */ /* 0x01082200000e0000 */
[----:B------:R-:W-:Y:S03]  /*d0e0*/  BSSY B1, `(.L_x_5956) ;  /* 0x000000c000017945 */ /* 0x000fe60003800000 */
[----:B---3-5:R4:W3:Y:S01]  /*d0f0*/  SHFL.IDX PT, R12, R44, 0x2, 0x181f ;  /* 0x00581f002c0c7f89 */ /* 0x0288e200000e0000 */
[----:B------:R-:W-:Y:S05]  /*d100*/  @P1 BRA `(.L_x_5957) ;  /* 0x0000000000241947 */ /* 0x000fea0003800000 */
[----:B------:R-:W-:Y:S02]  /*d110*/  ULDC UR4, c[0x0][0xac8] ;  /* 0x0002b20000047ab9 */ /* 0x000fe40000000800 */
[----:B------:R-:W-:Y:S02]  /*d120*/  ISETP.GE.AND P2, PT, R16, UR4, PT ;  /* 0x0000000410007c0c */ /* 0x000fe4000bf46270 */
[----:B------:R-:W-:-:S11]  /*d130*/  ISETP.GE.AND P3, PT, R17, UR4, PT ;  /* 0x0000000411007c0c */ /* 0x000fd6000bf66270 */
[CC--:B---3--:R-:W-:Y:S02]  /*d140*/  @!P2 LEA R2, P0, R16.reuse, R12.reuse, 0x1 ;  /* 0x0000000c1002a211 */ /* 0x0c8fe400078008ff */
[C---:B------:R-:W-:Y:S02]  /*d150*/  @!P3 LEA R12, P1, R17.reuse, R12, 0x1 ;  /* 0x0000000c110cb211 */ /* 0x040fe400078208ff */
[-C--:B0-----:R-:W-:Y:S02]  /*d160*/  @!P2 LEA.HI.X R3, R16, R0.reuse, R234, 0x1, P0 ;  /* 0x000000001003a211 */ /* 0x081fe400000f0cea */
[----:B------:R-:W-:-:S03]  /*d170*/  @!P3 LEA.HI.X R13, R17, R0, R233, 0x1, P1 ;  /* 0x00000000110db211 */ /* 0x000fc600008f0ce9 */
[----:B------:R0:W-:Y:S04]  /*d180*/  @!P2 ST.E.128 desc[UR46][R2.64], R8 ;  /* 0x000000080200a985 */ /* 0x0001e8000c101d2e */
[----:B------:R0:W-:Y:S02]  /*d190*/  @!P3 ST.E.128 desc[UR46][R12.64], R32 ;  /* 0x000000200c00b985 */ /* 0x0001e4000c101d2e */
.L_x_5957:
[----:B------:R-:W-:Y:S05]  /*d1a0*/  BSYNC B1 ;  /* 0x0000000000017941 */ /* 0x000fea0003800000 */
.L_x_5956:
[----:B0-----:R-:W-:Y:S01]  /*d1b0*/  VIADD R0, R46, 0x60 ;  /* 0x000000602e007836 */ /* 0x001fe20000000000 */
[----:B--2-4-:R-:W4:Y:S04]  /*d1c0*/  SHFL.IDX PT, R45, R45, 0x3, 0x181f ;  /* 0x00781f002d2d7f89 */ /* 0x014f2800000e0000 */
[----:B------:R-:W-:Y:S01]  /*d1d0*/  ISETP.GE.AND P0, PT, R0, R53, PT ;  /* 0x000000350000720c */ /* 0x000fe20003f06270 */
[----:B------:R-:W0:-:S12]  /*d1e0*/  SHFL.IDX PT, R44, R44, 0x3, 0x181f ;  /* 0x00781f002c2c7f89 */ /* 0x000e1800000e0000 */
[----:B------:R-:W-:Y:S05]  /*d1f0*/  @P0 BRA `(.L_x_5958) ;  /* 0x0000000c00140947 */ /* 0x000fea0003800000 */
[----:B------:R-:W-:Y:S02]  /*d200*/  ULDC UR4, c[0x0][0xac8] ;  /* 0x0002b20000047ab9 */ /* 0x000fe40000000800 */
[----:B------:R-:W-:-:S13]  /*d210*/  ISETP.GE.AND P1, PT, R16, UR4, PT ;  /* 0x0000000410007c0c */ /* 0x000fda000bf26270 */
[----:B0-----:R-:W-:-:S04]  /*d220*/  @!P1 LEA R2, P0, R16, R44, 0x1 ;  /* 0x0000002c10029211 */ /* 0x001fc800078008ff */
[----:B----4-:R-:W-:Y:S02]  /*d230*/  @!P1 LEA.HI.X R3, R16, R45, R234, 0x1, P0 ;  /* 0x0000002d10039211 */ /* 0x010fe400000f0cea */
[----:B------:R-:W-:-:S03]  /*d240*/  ISETP.GE.AND P0, PT, R17, UR4, PT ;  /* 0x0000000411007c0c */ /* 0x000fc6000bf06270 */
[----:B------:R0:W-:Y:S10]  /*d250*/  @!P1 ST.E.128 desc[UR46][R2.64], R4 ;  /* 0x0000000402009985 */ /* 0x0001f4000c101d2e */
[----:B------:R-:W-:Y:S05]  /*d260*/  @P0 BRA `(.L_x_5958) ;  /* 0x0000000800f80947 */ /* 0x000fea0003800000 */
[----:B0-----:R-:W-:-:S04]  /*d270*/  LEA R2, P0, R17, R44, 0x1 ;  /* 0x0000002c11027211 */ /* 0x001fc800078008ff */
[----:B------:R-:W-:-:S05]  /*d280*/  LEA.HI.X R3, R17, R45, R233, 0x1, P0 ;  /* 0x0000002d11037211 */ /* 0x000fca00000f0ce9 */
[----:B------:R0:W-:Y:S01]  /*d290*/  ST.E.128 desc[UR46][R2.64], R24 ;  /* 0x0000001802007985 */ /* 0x0001e2000c101d2e */
[----:B------:R-:W-:Y:S05]  /*d2a0*/  BRA `(.L_x_5958) ;  /* 0x0000000800e87947 */ /* 0x000fea0003800000 */
.L_x_5950:
        /* <DEDUP_REMOVED lines=33> */
.L_x_5959:
[----:B------:R-:W-:Y:S01]  /*d4c0*/  USEL UR36, UR36, URZ, !UP0 ;  /* 0x0000003f24247287 */ /* 0x000fe2000c000000 */
[----:B------:R-:W-:Y:S01]  /*d4d0*/  BSSY B1, `(.L_x_5960) ;  /* 0x000002d000017945 */ /* 0x000fe20003800000 */
[----:B------:R-:W-:-:S03]  /*d4e0*/  USEL UR37, UR37, URZ, !UP0 ;  /* 0x0000003f25257287 */ /* 0x000fc6000c000000 */
[----:B------:R-:W-:Y:S09]  /*d4f0*/  @P1 BRA `(.L_x_5961) ;  /* 0x0000000000a81947 */ /* 0x000ff20003800000 */
[----:B------:R-:W0:Y:S01]  /*d500*/  S2R R3, SR_TID.X ;  /* 0x0000000000037919 */ /* 0x000e220000002100 */
[----:B------:R-:W1:Y:S01]  /*d510*/  LDC R7, c[0x0][0xbe8] ;  /* 0x0002fa00ff077b82 */ /* 0x000e620000000800 */
[----:B------:R-:W-:-:S05]  /*d520*/  IMAD.U32 R2, RZ, RZ, UR39 ;  /* 0x00000027ff027e24 */ /* 0x000fca000f8e00ff */
[----:B0-----:R-:W-:Y:S01]  /*d530*/  LEA R2, R2, R3, 0x7 ;  /* 0x0000000302027211 */ /* 0x001fe200078e38ff */
[----:B-1---5:R-:W-:-:S04]  /*d540*/  IMAD R3, R0, R7, RZ ;  /* 0x0000000700037224 */ /* 0x022fc800078e02ff */
        /* <DEDUP_REMOVED lines=37> */
.L_x_5961:
[----:B------:R-:W-:Y:S05]  /*d7a0*/  BSYNC B1 ;  /* 0x0000000000017941 */ /* 0x000fea0003800000 */
.L_x_5960:
        /* <DEDUP_REMOVED lines=45> */
[----:B------:R-:W-:Y:S02]  /*da80*/  IADD3 R3, R3, R5, RZ ;  /* 0x0000000503037210 */ /* 0x000fe40007ffe0ff */
[----:B------:R-:W-:Y:S02]  /*da90*/  LEA R4, P3, R2, UR6, 0x1 ;  /* 0x0000000602047c11 */ /* 0x000fe4000f8608ff */
[----:B------:R-:W-:Y:S01]  /*daa0*/  ISETP.GE.AND P1, PT, R0, R11, PT ;  /* 0x0000000b0000720c */ /* 0x000fe20003f26270 */
[----:B------:R-:W-:Y:S01]  /*dab0*/  VIADD R0, R6, 0x40 ;  /* 0x0000004006007836 */ /* 0x000fe20000000000 */
[----:B------:R-:W-:-:S02]  /*dac0*/  LEA.HI.X R5, R2, UR7, R3, 0x1, P3 ;  /* 0x0000000702057c11 */ /* 0x000fc400098f0c03 */
[----:B------:R0:W1:Y:S02]  /*dad0*/  SHFL.IDX PT, R2, R4, RZ, 0x181f ;  /* 0x00181fff04027589 */ /* 0x00006400000e0000 */
[----:B------:R-:W-:Y:S02]  /*dae0*/  ISETP.GE.AND P0, PT, R0, R11, PT ;  /* 0x0000000b0000720c */ /* 0x000fe40003f06270 */
[----:B------:R0:W2:Y:S01]  /*daf0*/  SHFL.IDX PT, R0, R5, RZ, 0x181f ;  /* 0x00181fff05007589 */ /* 0x0000a200000e0000 */
[----:B------:R-:W-:Y:S10]  /*db00*/  @P2 BRA `(.L_x_5963) ;  /* 0x0000000000242947 */ /* 0x000ff40003800000 */
[----:B------:R-:W-:Y:S02]  /*db10*/  ULDC UR4, c[0x0][0xac8] ;  /* 0x0002b20000047ab9 */ /* 0x000fe40000000800 */
[----:B------:R-:W-:Y:S02]  /*db20*/  ISETP.GE.AND P4, PT, R16, UR4, PT ;  /* 0x0000000410007c0c */ /* 0x000fe4000bf86270 */
[----:B------:R-:W-:-:S11]  /*db30*/  ISETP.GE.AND P5, PT, R17, UR4, PT ;  /* 0x0000000411007c0c */ /* 0x000fd6000bfa6270 */
[CC--:B-1----:R-:W-:Y:S02]  /*db40*/  @!P4 LEA R8, P2, R16.reuse, R2.reuse, 0x1 ;  /* 0x000000021008c211 */ /* 0x0c2fe400078408ff */
[C---:B------:R-:W-:Y:S02]  /*db50*/  @!P5 LEA R2, P3, R17.reuse, R2, 0x1 ;  /* 0x000000021102d211 */ /* 0x040fe400078608ff */
[-C--:B--2---:R-:W-:Y:S02]  /*db60*/  @!P4 LEA.HI.X R9, R16, R0.reuse, R234, 0x1, P2 ;  /* 0x000000001009c211 */ /* 0x084fe400010f0cea */
[----:B------:R-:W-:-:S03]  /*db70*/  @!P5 LEA.HI.X R3, R17, R0, R233, 0x1, P3 ;  /* 0x000000001103d211 */ /* 0x000fc600018f0ce9 */
[----:B------:R3:W-:Y:S04]  /*db80*/  @!P4 ST.E.128 desc[UR46][R8.64], RZ ;  /* 0x000000ff0800c985 */ /* 0x0007e8000c101d2e */
[----:B------:R3:W-:Y:S02]  /*db90*/  @!P5 ST.E.128 desc[UR46][R2.64], RZ ;  /* 0x000000ff0200d985 */ /* 0x0007e4000c101d2e */
.L_x_5963:
[----:B------:R-:W-:Y:S05]  /*dba0*/  BSYNC B1 ;  /* 0x0000000000017941 */ /* 0x000fea0003800000 */
.L_x_5962:
        /* <DEDUP_REMOVED lines=9> */
[-C--:B----4-:R-:W-:Y:S02]  /*dc40*/  @!P3 LEA.HI.X R9, R16, R0.reuse, R234, 0x1, P1 ;  /* 0x000000001009b211 */ /* 0x090fe400008f0cea */
[----:B------:R-:W-:-:S03]  /*dc50*/  @!P4 LEA.HI.X R3, R17, R0, R233, 0x1, P2 ;  /* 0x000000001103c211 */ /* 0x000fc600010f0ce9 */
[----:B------:R3:W-:Y:S04]  /*dc60*/  @!P3 ST.E.128 desc[UR46][R8.64], RZ ;  /* 0x000000ff0800b985 */ /* 0x0007e8000c101d2e */
[----:B------:R3:W-:Y:S02]  /*dc70*/  @!P4 ST.E.128 desc[UR46][R2.64], RZ ;  /* 0x000000ff0200c985 */ /* 0x0007e4000c101d2e */
.L_x_5965:
[----:B------:R-:W-:Y:S05]  /*dc80*/  BSYNC B1 ;  /* 0x0000000000017941 */ /* 0x000fea0003800000 */
.L_x_5964:
[----:B----4-:R4:W0:Y:S01]  /*dc90*/  SHFL.IDX PT, R0, R5, 0x2, 0x181f ;  /* 0x00581f0005007f89 */ /* 0x01082200000e0000 */
        /* <DEDUP_REMOVED lines=8> */
[-C--:B0-----:R-:W-:Y:S02]  /*dd20*/  @!P2 LEA.HI.X R9, R16, R0.reuse, R234, 0x1, P0 ;  /* 0x000000001009a211 */ /* 0x081fe400000f0cea */
[----:B------:R-:W-:-:S03]  /*dd30*/  @!P3 LEA.HI.X R3, R17, R0, R233, 0x1, P1 ;  /* 0x000000001103b211 */ /* 0x000fc600008f0ce9 */
[----:B------:R3:W-:Y:S04]  /*dd40*/  @!P2 ST.E.128 desc[UR46][R8.64], RZ ;  /* 0x000000ff0800a985 */ /* 0x0007e8000c101d2e */
[----:B------:R3:W-:Y:S02]  /*dd50*/  @!P3 ST.E.128 desc[UR46][R2.64], RZ ;  /* 0x000000ff0200b985 */ /* 0x0007e4000c101d2e */
.L_x_5967:
[----:B------:R-:W-:Y:S05]  /*dd60*/  BSYNC B1 ;  /* 0x0000000000017941 */ /* 0x000fea0003800000 */
.L_x_5966:
        /* <DEDUP_REMOVED lines=11> */
[----:B------:R-:W-:-:S03]  /*de20*/  @!P3 LEA.HI.X R3, R17, R5, R233, 0x1, P1 ;  /* 0x000000051103b211 */ /* 0x000fc600008f0ce9 */
[----:B------:R1:W-:Y:S04]  /*de30*/  @!P2 ST.E.128 desc[UR46][R6.64], RZ ;  /* 0x000000ff0600a985 */ /* 0x0003e8000c101d2e */
[----:B------:R1:W-:Y:S02]  /*de40*/  @!P3 ST.E.128 desc[UR46][R2.64], RZ ;  /* 0x000000ff0200b985 */ /* 0x0003e4000c101d2e */
.L_x_5958:
[----:B------:R-:W-:Y:S05]  /*de50*/  BSYNC B0 ;  /* 0x0000000000007941 */ /* 0x000fea0003800000 */
.L_x_5949:
[----:B------:R-:W-:Y:S02]  /*de60*/  ULDC UR4, c[0x0][0xc3c] ;  /* 0x00030f0000047ab9 */ /* 0x000fe40000000800 */
[----:B------:R-:W-:-:S13]  /*de70*/  ISETP.GE.AND P0, PT, R47, UR4, PT ;  /* 0x000000042f007c0c */ /* 0x000fda000bf06270 */
[----:B------:R-:W-:Y:S05]  /*de80*/  @!P0 BRA `(.L_x_5968) ;  /* 0xffffff2c00e48947 */ /* 0x000fea000383ffff */
[----:B------:R-:W-:Y:S05]  /*de90*/  EXIT ;  /* 0x000000000000794d */ /* 0x000fea0003800000 */
.L_x_5923:
        /* <DEDUP_REMOVED lines=22> */
.L_x_5969:
        /* <DEDUP_REMOVED lines=41> */
.L_x_5975:
        /* <DEDUP_REMOVED lines=14> */
.L_x_5974:
[----:B------:R-:W-:Y:S05]  /*e370*/  BSYNC B0 ;  /* 0x0000000000007941 */ /* 0x000fea0003800000 */
.L_x_5973:
        /* <DEDUP_REMOVED lines=22> */
.L_x_5971:
[----:B------:R-:W-:-:S05]  /*e4e0*/  IADD3 R8, -R10, R7, RZ ;  /* 0x000000070a087210 */ /* 0x000fca0007ffe1ff */
        /* <DEDUP_REMOVED lines=16> */
.L_x_5976:
        /* <DEDUP_REMOVED lines=28> */
.L_x_5972:
[----:B------:R0:W-:Y:S01]  /*e7b0*/  STL [R1+0x10], R4 ;  /* 0x0000100401007387 */ /* 0x0001e20000100800 */
[----:B------:R-:W-:-:S03]  /*e7c0*/  UMOV UR36, URZ ;  /* 0x0000003f00247c82 */ /* 0x000fc60008000000 */
[----:B------:R0:W-:Y:S02]  /*e7d0*/  STL [R1+0x14], RZ ;  /* 0x000014ff01007387 */ /* 0x0001e40000100800 */
.L_x_5977:
        /* <DEDUP_REMOVED lines=11> */
.L_x_5970:
[----:B--2---:R-:W-:Y:S01]  /*e890*/  IMAD.MOV.U32 R0, RZ, RZ, 0x1 ;  /* 0x00000001ff007424 */ /* 0x004fe200078e00ff */
[----:B------:R-:W-:Y:S01]  /*e8a0*/  ULDC UR4, c[0x0][0xc3c] ;  /* 0x00030f0000047ab9 */ /* 0x000fe20000000800 */
[----:B------:R2:W-:Y:S01]  /*e8b0*/  STL [R1+0x28], RZ ;  /* 0x000028ff01007387 */ /* 0x0005e20000100800 */
[----:B------:R-:W-:-:S03]  /*e8c0*/  UISETP.GE.AND UP0, UPT, UR45, UR4, UPT ;  /* 0x000000042d00728c */ /* 0x000fc6000bf06270 */
[----:B------:R2:W-:Y:S03]  /*e8d0*/  STL [R1+0x4], R0 ;  /* 0x0000040001007387 */ /* 0x0005e60000100800 */
[----:B------:R-:W-:Y:S01]  /*e8e0*/  PLOP3.LUT P0, PT, PT, PT, UP0, 0x80, 0x0 ;  /* 0x000000000000781c */ /* 0x000fe20003f0f008 */
[----:B------:R2:W-:-:S12]  /*e8f0*/  STL [R1], RZ ;  /* 0x000000ff01007387 */ /* 0x0005d80000100800 */
[----:B--2---:R-:W-:Y:S05]  /*e900*/  @P0 BRA `(.L_x_5978) ;  /* 0x0000004400bc0947 */ /* 0x004fea0003800000 */
        /* <DEDUP_REMOVED lines=11> */
[C---:B------:R-:W-:Y:S01]  /*e9c0*/  SHF.L.U32 R19, R6.reuse, 0x7, RZ ;  /* 0x0000000706137819 */ /* 0x040fe200000006ff */
[----:B------:R-:W-:Y:S01]  /*e9d0*/  IMAD.SHL.U32 R5, R6, 0x4, RZ ;  /* 0x0000000406057824 */ /* 0x000fe200078e00ff */
[----:B------:R-:W-:Y:S02]  /*e9e0*/  SHF.R.U32.HI R3, RZ, 0x5, R4 ;  /* 0x00000005ff037819 */ /* 0x000fe40000011604 */
[----:B0-----:R-:W-:Y:S02]  /*e9f0*/  LOP3.LUT R2, R0, 0x80, RZ, 0xc0, !PT ;  /* 0x0000008000027812 */ /* 0x001fe400078ec0ff */
[----:B------:R-:W-:Y:S02]  /*ea00*/  LOP3.LUT P0, RZ, R6, 0x4, RZ, 0xc0, !PT ;  /* 0x0000000406ff7812 */ /* 0x000fe4000780c0ff */
[----:B------:R-:W-:-:S04]  /*ea10*/  LOP3.LUT R2, R2, 0x10, R6, 0xf8, !PT ;  /* 0x0000001002027812 */ /* 0x000fc800078ef806 */
[----:B------:R-:W-:Y:S02]  /*ea20*/  LOP3.LUT R5, R2, 0x10, R5, 0x78, !PT ;  /* 0x0000001002057812 */ /* 0x000fe400078e7805 */
[C---:B------:R-:W-:Y:S02]  /*ea30*/  LOP3.LUT R2, R0.reuse, 0x60, RZ, 0xc0, !PT ;  /* 0x0000006000027812 */ /* 0x040fe400078ec0ff */
[----:B------:R-:W-:-:S03]  /*ea40*/  LOP3.LUT R0, R0, 0x100, RZ, 0xc0, !PT ;  /* 0x0000010000007812 */ /* 0x000fc600078ec0ff */
[----:B------:R-:W-:-:S05]  /*ea50*/  IMAD R2, R3, 0x200, R2 ;  /* 0x0000020003027824 */ /* 0x000fca00078e0202 */
[----:B------:R-:W-:Y:S02]  /*ea60*/  IADD3 R2, R5, R2, R0 ;  /* 0x0000000205027210 */ /* 0x000fe40007ffe000 */
[----:B------:R-:W-:-:S03]  /*ea70*/  LOP3.LUT R0, R19, 0x380, RZ, 0xc0, !PT ;  /* 0x0000038013007812 */ /* 0x000fc600078ec0ff */
[----:B------:R0:W-:Y:S02]  /*ea80*/  STL [R1+0x20], R2 ;  /* 0x0000200201007387 */ /* 0x0001e40000100800 */
[----:B------:R-:W-:Y:S02]  /*ea90*/  IMAD R3, R3, 0x10, R0 ;  /* 0x0000001003037824 */ /* 0x000fe400078e0200 */
[----:B------:R-:W-:-:S05]  /*eaa0*/  IMAD.SHL.U32 R0, R6, 0x10, RZ ;  /* 0x0000001006007824 */ /* 0x000fca00078e00ff */
[----:B0-----:R-:W-:Y:S01]  /*eab0*/  LOP3.LUT R2, R3, 0x70, R0, 0x78, !PT ;  /* 0x0000007003027812 */ /* 0x001fe200078e7800 */
[----:B------:R-:W-:-:S03]  /*eac0*/  IMAD.SHL.U32 R3, R6, 0x2, RZ ;  /* 0x0000000206037824 */ /* 0x000fc600078e00ff */
[----:B------:R-:W-:Y:S02]  /*ead0*/  LOP3.LUT R19, R2, 0xc00, R19, 0xf8, !PT ;  /* 0x00000c0002137812 */ /* 0x000fe400078ef813 */
[----:B------:R-:W-:-:S04]  /*eae0*/  LOP3.LUT R2, R0, 0x3f0, RZ, 0xc0, !PT ;  /* 0x000003f000027812 */ /* 0x000fc800078ec0ff */
[----:B------:R-:W-:Y:S01]  /*eaf0*/  LOP3.LUT R3, R2, 0x70, R3, 0x78, !PT ;  /* 0x0000007002037812 */ /* 0x000fe200078e7803 */
[----:B------:R-:W-:Y:S01]  /*eb00*/  IMAD.SHL.U32 R2, R4, 0x10, RZ ;  /* 0x0000001004027824 */ /* 0x000fe200078e00ff */
[----:B------:R-:W-:-:S04]  /*eb10*/  SHF.R.U32.HI R4, RZ, 0x3, R4 ;  /* 0x00000003ff047819 */ /* 0x000fc80000011604 */
[----:B------:R-:W-:Y:S01]  /*eb20*/  LOP3.LUT R2, R3, 0x400, R2, 0xf8, !PT ;  /* 0x0000040003027812 */ /* 0x000fe200078ef802 */
[----:B------:R-:W-:Y:S01]  /*eb30*/  IMAD.MOV.U32 R3, RZ, RZ, 0x40 ;  /* 0x00000040ff037424 */ /* 0x000fe200078e00ff */
[----:B------:R-:W-:Y:S01]  /*eb40*/  LOP3.LUT R4, R4, 0x70, R0, 0xf8, !PT ;  /* 0x0000007004047812 */ /* 0x000fe200078ef800 */
[----:B------:R-:W-:Y:S02]  /*eb50*/  IMAD.MOV.U32 R0, RZ, RZ, 0x1 ;  /* 0x00000001ff007424 */ /* 0x000fe400078e00ff */
[----:B------:R-:W-:Y:S01]  /*eb60*/  IMAD.IADD R2, R17, 0x1, R2 ;  /* 0x0000000111027824 */ /* 0x000fe200078e0202 */
[----:B------:R-:W-:-:S04]  /*eb70*/  SEL R3, R3, 0xffffffc0, !P0 ;  /* 0xffffffc003037807 */ /* 0x000fc80004000000 */
[----:B------:R-:W-:Y:S04]  /*eb80*/  STL [R1+0x24], R2 ;  /* 0x0000240201007387 */ /* 0x000fe80000100800 */
[----:B------:R-:W-:Y:S04]  /*eb90*/  STL [R1], RZ ;  /* 0x000000ff01007387 */ /* 0x000fe80000100800 */
[----:B------:R0:W-:Y:S04]  /*eba0*/  STL [R1+0x4], R0 ;  /* 0x0000040001007387 */ /* 0x0001e80000100800 */
[----:B------:R1:W-:Y:S01]  /*ebb0*/  STL [R1+0x28], RZ ;  /* 0x000028ff01007387 */ /* 0x0003e20000100800 */
[----:B0-----:R-:W-:-:S07]  /*ebc0*/  IMAD.IADD R0, R3, 0x1, R19 ;  /* 0x0000000103007824 */ /* 0x001fce00078e0213 */
.L_x_6045:
[----:B------:R-:W-:Y:S01]  /*ebd0*/  ULDC.64 UR4, c[0x0][0xc88] ;  /* 0x0003220000047ab9 */ /* 0x000fe20000000a00 */
[----:B------:R-:W-:Y:S01]  /*ebe0*/  ULDC.64 UR6, c[0x0][0xa18] ;  /* 0x0002860000067ab9 */ /* 0x000fe20000000a00 */
[----:B------:R-:W-:-:S06]  /*ebf0*/  UIMAD.WIDE UR4, UR45, 0x4, UR4 ;  /* 0x000000042d0478a5 */ /* 0x000fcc000f8e0204 */
[----:B------:R-:W-:Y:S02]  /*ec00*/  IMAD.U32 R2, RZ, RZ, UR4 ;  /* 0x00000004ff027e24 */ /* 0x000fe4000f8e00ff */
[----:B------:R-:W-:Y:S01]  /*ec10*/  IMAD.U32 R3, RZ, RZ, UR5 ;  /* 0x00000005ff037e24 */ /* 0x000fe2000f8e00ff */
[----:B------:R-:W-:Y:S01]  /*ec20*/  UISETP.NE.U32.AND UP0, UPT, UR6, URZ, UPT ;  /* 0x0000003f0600728c */ /* 0x000fe2000bf05070 */
[----:B------:R-:W-:-:S03]  /*ec30*/  ULDC.64 UR4, c[0x0][0xa28] ;  /* 0x00028a0000047ab9 */ /* 0x000fc60000000a00 */
[----:B--2---:R-:W2:Y:S01]  /*ec40*/  LDG.E R2, desc[UR46][R2.64] ;  /* 0x0000002e02027981 */ /* 0x004ea2000c1e1900 */
        /* <DEDUP_REMOVED lines=27> */
[----:B------:R0:W2:Y:S01]  /*ee00*/  @P2 LDG.E R7, desc[UR46][R2.64] ;  /* 0x0000002e02072981 */ /* 0x0000a2000c1e1900 */
[----:B------:R-:W-:Y:S01]  /*ee10*/  ISETP.NE.AND.EX P0, PT, RZ, UR5, PT, P0 ;  /* 0x00000005ff007c0c */ /* 0x000fe2000bf05300 */
[----:B------:R-:W-:Y:S01]  /*ee20*/  UIADD3.X UR5, UR51, UR5, URZ, UP0, !UPT ;  /* 0x0000000533057290 */ /* 0x000fe200087fe43f */
[----:B------:R-:W-:Y:S01]  /*ee30*/  IMAD.U32 R4, RZ, RZ, UR6 ;  /* 0x00000006ff047e24 */ /* 0x000fe2000f8e00ff */
[----:B------:R-:W-:Y:S01]  /*ee40*/  UIADD3.X UR7, UR51, UR7, URZ, UP1, !UPT ;  /* 0x0000000733077290 */ /* 0x000fe20008ffe43f */
[----:B0-----:R-:W-:-:S05]  /*ee50*/  IMAD.U32 R2, RZ, RZ, UR4 ;  /* 0x00000004ff027e24 */ /* 0x001fca000f8e00ff */
[----:B------:R-:W-:Y:S01]  /*ee60*/  MOV R5, UR7 ;  /* 0x0000000700057c02 */ /* 0x000fe20008000f00 */
[----:B------:R-:W-:-:S04]  /*ee70*/  IMAD.U32 R3, RZ, RZ, UR5 ;  /* 0x00000005ff037e24 */ /* 0x000fc8000f8e00ff */
        /* <DEDUP_REMOVED lines=9> */
.L_x_5979:
        /* <DEDUP_REMOVED lines=25> */
.L_x_5980:
[----:B------:R-:W-:Y:S05]  /*f0a0*/  @!P1 BRA `(.L_x_5981) ;  /* 0x0000000000149947 */ /* 0x000fea0003800000 */
[----:B------:R-:W2:Y:S04]  /*f0b0*/  LDG.E R0, desc[UR46][R4.64] ;  /* 0x0000002e04007981 */ /* 0x000ea8000c1e1900 */
[----:B------:R-:W3:Y:S01]  /*f0c0*/  LDG.E R4, desc[UR46][R4.64+0x4] ;  /* 0x0000042e04047981 */ /* 0x000ee2000c1e1900 */
[----:B--2---:R-:W-:Y:S02]  /*f0d0*/  R2UR UR5, R0 ;  /* 0x00000000000572ca */ /* 0x004fe400000e0000 */
[----:B---3--:R-:W-:-:S13]  /*f0e0*/  R2UR UR4, R4 ;  /* 0x00000000040472ca */ /* 0x008fda00000e0000 */
[----:B------:R-:W-:-:S12]  /*f0f0*/  UIADD3 UR4, -UR5, UR4, URZ ;  /* 0x0000000405047290 */ /* 0x000fd8000fffe13f */
.L_x_5981:
[----:B------:R-:W-:Y:S01]  /*f100*/  UIADD3 UR41, -UR41, UR4, URZ ;  /* 0x0000000429297290 */ /* 0x000fe2000fffe13f */
[----:B------:R-:W-:Y:S02]  /*f110*/  BSSY B7, `(.L_x_5982) ;  /* 0x000034c000077945 */ /* 0x000fe40003800000 */
[----:B------:R-:W-:Y:S01]  /*f120*/  UMOV UR4, URZ ;  /* 0x0000003f00047c82 */ /* 0x000fe20008000000 */
[----:B------:R-:W-:Y:S02]  /*f130*/  UIADD3 UR5, UR41, 0xdf, URZ ;  /* 0x000000df29057890 */ /* 0x000fe4000fffe03f */
[----:B------:R-:W-:Y:S02]  /*f140*/  ISETP.LT.AND P0, PT, RZ, UR41, PT ;  /* 0x00000029ff007c0c */ /* 0x000fe4000bf01270 */
[----:B------:R-:W-:-:S04]  /*f150*/  UIMAD.WIDE UR4, UR5, -0x6db6db6d, UR4 ;  /* 0x92492493050478a5 */ /* 0x000fc8000f8e0204 */
[----:B------:R-:W-:-:S04]  /*f160*/  USHF.R.U32.HI UR40, URZ, 0x1f, UR5 ;  /* 0x0000001f3f287899 */ /* 0x000fc80008011605 */
[----:B------:R-:W-:-:S03]  /*f170*/  ULEA.HI.SX32 UR40, UR5, UR40, 0x19 ;  /* 0x0000002805287291 */ /* 0x000fc6000f8fca3f */
[----:B------:R-:W-:Y:S09]  /*f180*/  @P0 BRA `(.L_x_5983) ;  /* 0x0000000000480947 */ /* 0x000ff20003800000 */
        /* <DEDUP_REMOVED lines=18> */
.L_x_5983:
        /* <DEDUP_REMOVED lines=20> */
.L_x_5986:
[----:B------:R-:W-:Y:S05]  /*f3f0*/  BSYNC B6 ;  /* 0x0000000000067941 */ /* 0x000fea0003800000 */
.L_x_5985:
        /* <DEDUP_REMOVED lines=23> */
[----:B012---:R-:W-:Y:S05]  /*f570*/  CALL.ABS.NOINC R2 ;  /* 0x0000000002007343 */ /* 0x007fea0003c00000 */
.L_x_5988:
[----:B------:R-:W-:Y:S05]  /*f580*/  BSYNC B6 ;  /* 0x0000000000067941 */ /* 0x000fea0003800000 */
.L_x_5987:
[----:B------:R-:W-:Y:S01]  /*f590*/  VIADD R0, R17, 0x400 ;  /* 0x0000040011007836 */ /* 0x000fe20000000000 */
[----:B------:R-:W-:Y:S04]  /*f5a0*/  BSSY B6, `(.L_x_5989) ;  /* 0x0000014000067945 */ /* 0x000fe80003800000 */
        /* <DEDUP_REMOVED lines=18> */
[----:B012---:R-:W-:Y:S05]  /*f6d0*/  CALL.ABS.NOINC R2 ;  /* 0x0000000002007343 */ /* 0x007fea0003c00000 */
.L_x_5990:
[----:B------:R-:W-:Y:S05]  /*f6e0*/  BSYNC B6 ;  /* 0x0000000000067941 */ /* 0x000fea0003800000 */
.L_x_5989:
[----:B------:R-:W-:Y:S01]  /*f6f0*/  LOP3.LUT P6, RZ, R16, 0x1, RZ, 0xc0, !PT ;  /* 0x0000000110ff7812 */ /* 0x000fe200078cc0ff */
[----:B------:R-:W-:-:S12]  /*f700*/  BSSY B6, `(.L_x_5991) ;  /* 0x0000012000067945 */ /* 0x000fd80003800000 */
        /* <DEDUP_REMOVED lines=17> */
.L_x_5992:
[----:B------:R-:W-:Y:S05]  /*f820*/  BSYNC B6 ;  /* 0x0000000000067941 */ /* 0x000fea0003800000 */
.L_x_5991:
        /* <DEDUP_REMOVED lines=9> */
[----:B------:R-:W3:Y:S01]  /*f8c0*/  S2R R0, SR_TID.X ;  /* 0x0000000000007919 */ /* 0x000ee20000002100 */
[----:B------:R-:W-:-:S03]  /*f8d0*/  ULDC.64 UR4, c[0x0][0xa08] ;  /* 0x0002820000047ab9 */ /* 0x000fc60000000a00 */
[----:B--2---:R2:W4:Y:S01]  /*f8e0*/  @P0 LDG.E R8, desc[UR46][R2.64] ;  /* 0x0000002e02080981 */ /* 0x004522000c1e1900 */
[----:B---3--:R-:W-:-:S04]  /*f8f0*/  SHF.R.U32.HI R0, RZ, 0x5, R0 ;  /* 0x00000005ff007819 */ /* 0x008fc80000011600 */
[----:B------:R-:W-:Y:S01]  /*f900*/  LOP3.LUT R0, R0, 0x3, RZ, 0xc0, !PT ;  /* 0x0000000300007812 */ /* 0x000fe200078ec0ff */
[----:B--2---:R-:W2:Y:S01]  /*f910*/  LDC.64 R2, c[0x0][0x418] ;  /* 0x00010600ff027b82 */ /* 0x004ea20000000a00 */
[----:B----4-:R-:W-:Y:S01]  /*f920*/  SHF.R.S32.HI R9, RZ, 0x1f, R8 ;  /* 0x0000001fff097819 */ /* 0x010fe20000011408 */
[----:B------:R3:W-:Y:S01]  /*f930*/  @P0 STL [R1+0x8], R8 ;  /* 0x0000080801000387 */ /* 0x0007e20000100800 */
[----:B--2---:R-:W-:Y:S01]  /*f940*/  LOP3.LUT P0, RZ, R2, UR4, RZ, 0xfc, !PT ;  /* 0x0000000402ff7c12 */ /* 0x004fe2000f80fcff */
[----:B------:R-:W-:Y:S02]  /*f950*/  UMOV UR4, 0xffffffff ;  /* 0xffffffff00047882 */ /* 0x000fe40000000000 */
[----:B------:R3:W-:Y:S01]  /*f960*/  STL [R1+0x18], R9 ;  /* 0x0000180901007387 */ /* 0x0007e20000100800 */
[----:B------:R-:W-:-:S04]  /*f970*/  LOP3.LUT P0, RZ, R3, UR5, RZ, 0xfc, P0 ;  /* 0x0000000503ff7c12 */ /* 0x000fc8000800fcff */
[----:B0-----:R-:W-:Y:S01]  /*f980*/  SEL R16, R8, RZ, !P0 ;  /* 0x000000ff08107207 */ /* 0x001fe20004000000 */
[----:B------:R-:W-:Y:S08]  /*f990*/  BRA.DIV UR4, `(.L_x_5993) ;  /* 0x0000003e04147947 */ /* 0x000ff0000b800000 */
[----:B------:R0:W2:Y:S02]  /*f9a0*/  SHFL.IDX PT, R14, R0, RZ, 0x1f ;  /* 0x00001fff000e7589 */ /* 0x0000a400000e0000 */
.L_x_6064:
[----:B0-----:R-:W4:Y:S01]  /*f9b0*/  LDL.LU R0, [R1+0xc] ;  /* 0x00000c0001007983 */ /* 0x001f220000300800 */
[----:B------:R-:W-:Y:S02]  /*f9c0*/  PLOP3.LUT P1, PT, PT, PT, PT, 0x8, 0x0 ;  /* 0x000000000000781c */ /* 0x000fe40003f2e170 */
[----:B--2---:R-:W-:Y:S02]  /*f9d0*/  ISETP.NE.AND P0, PT, R14, RZ, PT ;  /* 0x000000ff0e00720c */ /* 0x004fe40003f05270 */
[----:B----4-:R-:W-:-:S09]  /*f9e0*/  LOP3.LUT R0, R0, 0xfffffffe, RZ, 0xc0, !PT ;  /* 0xfffffffe00007812 */ /* 0x010fd200078ec0ff */
        /* <DEDUP_REMOVED lines=8> */
.L_x_6067:
        /* <DEDUP_REMOVED lines=21> */
.L_x_5996:
[----:B0-----:R-:W2:Y:S04]  /*fbc0*/  LDL R3, [R1] ;  /* 0x0000000001037983 */ /* 0x001ea80000100800 */
[----:B------:R-:W4:Y:S01]  /*fbd0*/  LDL R2, [R1+0x4] ;  /* 0x0000040001027983 */ /* 0x000f220000100800 */
[----:B---3--:R-:W0:Y:S02]  /*fbe0*/  S2R R8, SR_TID.X ;  /* 0x0000000000087919 */ /* 0x008e240000002100 */
[----:B0-----:R-:W-:-:S04]  /*fbf0*/  LOP3.LUT R8, R8, 0x7f, RZ, 0xc0, !PT ;  /* 0x0000007f08087812 */ /* 0x001fc800078ec0ff */
[----:B------:R-:W-:Y:S01]  /*fc00*/  ISETP.NE.AND P1, PT, R8, RZ, PT ;  /* 0x000000ff0800720c */ /* 0x000fe20003f25270 */
[----:B--2---:R-:W-:Y:S01]  /*fc10*/  IMAD R3, R3, 0x8, R17 ;  /* 0x0000000803037824 */ /* 0x004fe200078e0211 */
[----:B----4-:R-:W-:-:S04]  /*fc20*/  SHF.L.U32 R2, R2, 0x1f, RZ ;  /* 0x0000001f02027819 */ /* 0x010fc800000006ff */
[----:B------:R-:W0:Y:S02]  /*fc30*/  SYNCS.PHASECHK.TRANS64.TRYWAIT P0, [R3+URZ+0x2e880], R2 ;  /* 0x02e88002030075a7 */ /* 0x000e24000800017f */
[----:B0-----:R-:W-:Y:S05]  /*fc40*/  @!P0 BRA `(.L_x_5997) ;  /* 0x0000003800a88947 */ /* 0x001fea0003800000 */
.L_x_6068:
        /* <DEDUP_REMOVED lines=8> */
.L_x_5998:
[----:B------:R-:W2:Y:S01]  /*fcd0*/  LDL R5, [R1] ;  /* 0x0000000001057983 */ /* 0x000ea20000100800 */
        /* <DEDUP_REMOVED lines=9> */
[----:B------:R-:W-:-:S04]  /*fd70*/  UMOV UR34, URZ ;  /* 0x0000003f00227c82 */ /* 0x000fc80008000000 */
[----:B------:R-:W-:Y:S01]  /*fd80*/  UIADD3 UR33, UR33, 0x2e870, URZ ;  /* 0x0002e87021217890 */ /* 0x000fe2000fffe03f */
[----:B--2---:R-:W-:-:S05]  /*fd90*/  IMAD R4, R5, 0x7000, R17 ;  /* 0x0000700005047824 */ /* 0x004fca00078e0211 */
[----:B------:R-:W-:-:S13]  /*fda0*/  R2UR UR32, R4 ;  /* 0x00000000042072ca */ /* 0x000fda00000e0000 */
[----:B------:R-:W-:-:S09]  /*fdb0*/  UIADD3 UR32, UR32, 0xe400, URZ ;  /* 0x0000e40020207890 */ /* 0x000fd2000fffe03f */
[----:B------:R2:W-:Y:S01]  /*fdc0*/  UTMALDG.4D [UR32], [UR4], desc[UR6] ;  /* 0x00000620040075b4 */ /* 0x0005e20008019000 */
[----:B------:R-:W3:Y:S02]  /*fdd0*/  SYNCS.PHASECHK.TRANS64.TRYWAIT P0, [R3+URZ+0x2e840], R2 ;  /* 0x02e84002030075a7 */ /* 0x000ee4000800017f */
[----:B--23--:R-:W-:Y:S05]  /*fde0*/  @!P0 BRA `(.L_x_5999) ;  /* 0x0000003800548947 */ /* 0x00cfea0003800000 */
.L_x_6069:
        /* <DEDUP_REMOVED lines=8> */
.L_x_6000:
        /* <DEDUP_REMOVED lines=19> */
.L_x_5994:
[----:B------:R-:W-:Y:S05]  /*ffa0*/  WARPSYNC.ALL ;  /* 0x0000000000007948 */ /* 0x000fea0003800000 */
[----:B0-----:R-:W-:Y:S01]  /*ffb0*/  VIADD R0, R17, 0x1c400 ;  /* 0x0001c40011007836 */ /* 0x001fe20000000000 */
[----:B----4-:R-:W-:Y:S01]  /*ffc0*/  USHF.R.S32.HI UR4, URZ, 0x1f, UR54 ;  /* 0x0000001f3f047899 */ /* 0x010fe20008011436 */
        /* <DEDUP_REMOVED lines=26> */
[----:B---3--:R-:W-:Y:S02]  /*10170*/  IMAD.MOV.U32 R8, RZ, RZ, 0x70 ;  /* 0x00000070ff087424 */ /* 0x008fe400078e00ff */
[----:B------:R-:W-:Y:S02]  /*10180*/  IMAD.MOV.U32 R12, RZ, RZ, 0x1 ;  /* 0x00000001ff0c7424 */ /* 0x000fe400078e00ff */
[----:B------:R-:W-:-:S07]  /*10190*/  IMAD.MOV.U32 R13, RZ, RZ, RZ ;  /* 0x000000ffff0d7224 */ /* 0x000fce00078e00ff */
[----:B------:R-:W-:-:S07]  /*101a0*/  LEPC R20, `(.L_x_6002) ;  /* 0x000000001014794e */ /* 0x000fce0000000000 */
[----:B01----:R-:W-:Y:S05]  /*101b0*/  CALL.ABS.NOINC R2 ;  /* 0x0000000002007343 */ /* 0x003fea0003c00000 */
.L_x_6002:
[----:B------:R-:W-:Y:S05]  /*101c0*/  BSYNC B6 ;  /* 0x0000000000067941 */ /* 0x000fea0003800000 */
.L_x_6001:
[----:B------:R-:W2:Y:S01]  /*101d0*/  LDL.LU R4, [R1+0x14] ;  /* 0x0000140001047983 */ /* 0x000ea20000300800 */
[----:B------:R-:W0:Y:S01]  /*101e0*/  LDC R6, c[0x0][0x448] ;  /* 0x00011200ff067b82 */ /* 0x000e220000000800 */
[----:B------:R-:W-:Y:S02]  /*101f0*/  ULDC.64 UR8, c[0x0][0x2d8] ;  /* 0x0000b60000087ab9 */ /* 0x000fe40000000a00 */
[----:B---3--:R3:W5:Y:S01]  /*10200*/  LDL R8, [R1+0x24] ;  /* 0x0000240001087983 */ /* 0x0087620000100800 */
[----:B------:R-:W4:Y:S01]  /*10210*/  S2R R2, SR_TID.X ;  /* 0x0000000000027919 */ /* 0x000f220000002100 */
[----:B------:R-:W1:Y:S01]  /*10220*/  S2R R0, SR_TID.X ;  /* 0x0000000000007919 */ /* 0x000e620000002100 */
[----:B0-----:R-:W-:Y:S02]  /*10230*/  ISETP.NE.AND P0, PT, R6, 0x1, PT ;  /* 0x000000010600780c */ /* 0x001fe40003f05270 */
[----:B----4-:R-:W-:-:S04]  /*10240*/  LOP3.LUT R2, R2, 0x7f, RZ, 0xc0, !PT ;  /* 0x0000007f02027812 */ /* 0x010fc800078ec0ff */
[----:B------:R-:W-:Y:S01]  /*10250*/  SHF.R.U32.HI R2, RZ, 0x3, R2 ;  /* 0x00000003ff027819 */ /* 0x000fe20000011602 */
[----:B-1----:R-:W-:-:S06]  /*10260*/  IMAD.SHL.U32 R3, R0, 0x10, RZ ;  /* 0x0000001000037824 */ /* 0x002fcc00078e00ff */
[----:B------:R-:W0:Y:S01]  /*10270*/  @P0 LDC R0, c[0x0][0x450] ;  /* 0x00011400ff000b82 */ /* 0x000e220000000800 */
[----:B------:R-:W-:-:S07]  /*10280*/  LOP3.LUT R3, R2, 0x70, R3, 0xf8, !PT ;  /* 0x0000007002037812 */ /* 0x000fce00078ef803 */
[----:B------:R-:W1:Y:S01]  /*10290*/  @P0 LDC R2, c[0x0][0x44c] ;  /* 0x00011300ff020b82 */ /* 0x000e620000000800 */
[----:B------:R-:W-:Y:S01]  /*102a0*/  UIMAD UR6, UR37, UR8, URZ ;  /* 0x00000008250672a4 */ /* 0x000fe2000f8e023f */
[----:B------:R-:W-:Y:S01]  /*102b0*/  UMOV UR50, UR56 ;  /* 0x0000003800327c82 */ /* 0x000fe20008000000 */
[----:B------:R-:W4:Y:S01]  /*102c0*/  S2R R7, SR_TID.X ;  /* 0x0000000000077919 */ /* 0x000f220000002100 */
        /* <DEDUP_REMOVED lines=9> */
[----:B----4-:R-:W-:-:S05]  /*10360*/  IMAD.SHL.U32 R9, R7, 0x10, RZ ;  /* 0x0000001007097824 */ /* 0x010fca00078e00ff */
[----:B------:R-:W-:Y:S02]  /*10370*/  LOP3.LUT R9, R9, 0x70, RZ, 0xc0, !PT ;  /* 0x0000007009097812 */ /* 0x000fe400078ec0ff */
[----:B------:R-:W-:-:S04]  /*10380*/  LOP3.LUT R7, R7, 0x7f, RZ, 0xc0, !PT ;  /* 0x0000007f07077812 */ /* 0x000fc800078ec0ff */
[----:B------:R-:W-:Y:S01]  /*10390*/  SHF.R.U32.HI R10, RZ, 0x3, R7 ;  /* 0x00000003ff0a7819 */ /* 0x000fe20000011607 */
[----:B--2---:R-:W-:-:S05]  /*103a0*/  IMAD.SHL.U32 R5, R4, 0x80, RZ ;  /* 0x0000008004057824 */ /* 0x004fca00078e00ff */
[----:B------:R-:W-:-:S05]  /*103b0*/  LOP3.LUT R3, R3, R5, RZ, 0xfc, !PT ;  /* 0x0000000503037212 */ /* 0x000fca00078efcff */
[----:B-1----:R-:W-:-:S04]  /*103c0*/  @P0 IMAD.HI.U32 R4, R3, R2, RZ ;  /* 0x0000000203040227 */ /* 0x002fc800078e00ff */
        /* <DEDUP_REMOVED lines=17> */
[----:B------:R-:W-:-:S03]  /*104e0*/  ULDC UR4, c[0x0][0x2b8] ;  /* 0x0000ae0000047ab9 */ /* 0x000fc60000000800 */
[----:B------:R-:W-:Y:S02]  /*104f0*/  IADD3.X R2, R3, UR5, R4, P0, !PT ;  /* 0x0000000503027c10 */ /* 0x000fe400087fe404 */
[----:B------:R-:W-:Y:S01]  /*10500*/  ISETP.GE.AND P0, PT, R9, UR4, PT ;  /* 0x0000000409007c0c */ /* 0x000fe2000bf06270 */
[----:B------:R-:W-:-:S03]  /*10510*/  UMOV UR4, 0xffffffff ;  /* 0xffffffff00047882 */ /* 0x000fc60000000000 */
[----:B---3--:R-:W-:Y:S09]  /*10520*/  BRA.DIV UR4, `(.L_x_6003) ;  /* 0x0000003204987947 */ /* 0x008ff2000b800000 */
[----:B------:R-:W0:Y:S01]  /*10530*/  SHFL.IDX PT, R7, R0, RZ, 0x181f ;  /* 0x00181fff00077589 */ /* 0x000e2200000e0000 */
[----:B------:R-:W-:Y:S02]  /*10540*/  IMAD R4, R18, R6, RZ ;  /* 0x0000000612047224 */ /* 0x000fe400078e02ff */
[----:B------:R-:W-:Y:S01]  /*10550*/  IMAD.IADD R3, R10, 0x1, R5 ;  /* 0x000000010a037824 */ /* 0x000fe200078e0205 */
[----:B------:R-:W1:Y:S03]  /*10560*/  SHFL.IDX PT, R6, R2, RZ, 0x181f ;  /* 0x00181fff02067589 */ /* 0x000e6600000e0000 */
[C---:B------:R-:W-:Y:S01]  /*10570*/  VIADD R5, R3.reuse, 0x10 ;  /* 0x0000001003057836 */ /* 0x040fe20000000000 */
[----:B------:R-:W-:-:S13]  /*10580*/  ISETP.GE.AND P1, PT, R3, R4, PT ;  /* 0x000000040300720c */ /* 0x000fda0003f26270 */
[----:B0-----:R-:W-:-:S05]  /*10590*/  @!P1 IADD3 R7, P2, R9, R7, RZ ;  /* 0x0000000709079210 */ /* 0x001fca0007f5e0ff */
[----:B-1----:R-:W-:-:S05]  /*105a0*/  @!P1 IMAD.X R6, RZ, RZ, R6, P2 ;  /* 0x000000ffff069224 */ /* 0x002fca00010e0606 */
[----:B------:R-:W-:-:S04]  /*105b0*/  @!P1 LOP3.LUT R7, R7, R6, RZ, 0x3c, !PT ;  /* 0x0000000607079212 */ /* 0x000fc800078e3cff */
[----:B------:R-:W-:-:S04]  /*105c0*/  @!P1 LOP3.LUT R6, R7, R6, RZ, 0x3c, !PT ;  /* 0x0000000607069212 */ /* 0x000fc800078e3cff */
[----:B------:R-:W-:-:S05]  /*105d0*/  @!P1 LOP3.LUT R7, R7, R6, RZ, 0x3c, !PT ;  /* 0x0000000607079212 */ /* 0x000fca00078e3cff */
[----:B------:R-:W-:Y:S01]  /*105e0*/  @!PT LDS RZ, [RZ] ;  /* 0x00000000fffff984 */ /* 0x000fe20000000800 */
[----:B-----5:R0:W-:Y:S01]  /*105f0*/  @!P1 LDGSTS.E.BYPASS.LTC128B.128 [R8+0x1c400], desc[UR46][R6.64], !P0 ;  /* 0x1c40000006089fae */ /* 0x0201e2000c101d6e */
        /* <DEDUP_REMOVED lines=42> */
[----:B0-----:R-:W0:Y:S04]  /*108a0*/  SHFL.IDX PT, R6, R0, 0x6, 0x181f ;  /* 0x00d81f0000067f89 */ /* 0x001e2800000e0000 */
[----:B------:R-:W1:Y:S03]  /*108b0*/  SHFL.IDX PT, R0, R0, 0x7, 0x181f ;  /* 0x00f81f0000007f89 */ /* 0x000e6600000e0000 */
[----:B0-----:R-:W-:-:S05]  /*108c0*/  @!P1 IADD3 R6, P2, R9, R6, RZ ;  /* 0x0000000609069210 */ /* 0x001fca0007f5e0ff */
[----:B------:R-:W-:-:S04]  /*108d0*/  @!P1 IMAD.X R5, RZ, RZ, R5, P2 ;  /* 0x000000ffff059224 */ /* 0x000fc800010e0605 */
[----:B------:R-:W-:Y:S02]  /*108e0*/  @!P1 IMAD.MOV.U32 R7, RZ, RZ, R5 ;  /* 0x000000ffff079224 */ /* 0x000fe400078e0005 */
[----:B------:R0:W2:Y:S04]  /*108f0*/  SHFL.IDX PT, R5, R2, 0x7, 0x181f ;  /* 0x00f81f0002057f89 */ /* 0x0000a800000e0000 */
[----:B-1----:R0:W-:Y:S02]  /*10900*/  @!P1 LDGSTS.E.BYPASS.LTC128B.128 [R8+0x1f400], desc[UR46][R6.64], !P0 ;  /* 0x1f40000006089fae */ /* 0x0021e4000c101d6e */
.L_x_6086:
[----:B------:R-:W-:-:S05]  /*10910*/  VIADD R3, R3, 0x70 ;  /* 0x0000007003037836 */ /* 0x000fca0000000000 */
[----:B------:R-:W-:-:S13]  /*10920*/  ISETP.GE.AND P1, PT, R3, R4, PT ;  /* 0x000000040300720c */ /* 0x000fda0003f26270 */
[----:B0-----:R-:W-:-:S05]  /*10930*/  @!P1 IADD3 R2, P2, R9, R0, RZ ;  /* 0x0000000009029210 */ /* 0x001fca0007f5e0ff */
[----:B--2---:R-:W-:-:S05]  /*10940*/  @!P1 IMAD.X R3, RZ, RZ, R5, P2 ;  /* 0x000000ffff039224 */ /* 0x004fca00010e0605 */
[----:B------:R-:W-:Y:S01]  /*10950*/  @!PT LDS RZ, [RZ] ;  /* 0x00000000fffff984 */ /* 0x000fe20000000800 */
[----:B------:R-:W-:Y:S01]  /*10960*/  @!PT LDS RZ, [RZ] ;  /* 0x00000000fffff984 */ /* 0x000fe20000000800 */
[----:B------:R-:W-:Y:S01]  /*10970*/  @!PT LDS RZ, [RZ] ;  /* 0x00000000fffff984 */ /* 0x000fe20000000800 */
[----:B------:R0:W-:Y:S01]  /*10980*/  @!P1 LDGSTS.E.BYPASS.LTC128B.128 [R8+0x1fc00], desc[UR46][R2.64], !P0 ;  /* 0x1fc0000002089fae */ /* 0x0001e2000c101d6e */
[----:B------:R-:W-:Y:S01]  /*10990*/  PLOP3.LUT P0, PT, PT, PT, PT, 0x80, 0x0 ;  /* 0x000000000000781c */ /* 0x000fe20003f0f070 */
[----:B------:R-:W-:-:S12]  /*109a0*/  NOP ;  /* 0x0000000000007918 */ /* 0x000fd80000000000 */
.L_x_6004:
[----:B------:R-:W-:Y:S02]  /*109b0*/  PLOP3.LUT P1, PT, P1, P0, PT, 0xa2, 0x0 ;  /* 0x000000000000781c */ /* 0x000fe40000f21472 */
[----:B------:R-:W-:-:S08]  /*109c0*/  @P0 R2UR P1, UR4, R17 ;  /* 0x00000000110402ca */ /* 0x000fd00000020000 */
[----:B------:R-:W-:-:S05]  /*109d0*/  @P0 PLOP3.LUT P0, PT, P1, PT, PT, 0x80, 0x0 ;  /* 0x000000000000081c */ /* 0x000fca0000f0f070 */
[----:B------:R-:W-:Y:S01]  /*109e0*/  @!P1 SYNCS.ARRIVE.TRANS64.RED.A0T1 RZ, [UR4+0x2e800], RZ ;  /* 0x02e800ffffff99a7 */ /* 0x000fe20008200404 */
[----:B------:R-:W-:Y:S07]  /*109f0*/  @!P1 ARRIVES.LDGSTSBAR.64.TRANSCNT [UR4+0x2e800] ;  /* 0x02e80000ff0099b0 */ /* 0x000fee0008000a84 */
[----:B------:R-:W-:Y:S05]  /*10a00*/  @P0 BRA.U.ANY `(.L_x_6004) ;  /* 0xfffffffd00e80947 */ /* 0x000fea000393ffff */
[----:B0-----:R-:W2:Y:S02]  /*10a10*/  LDL.LU R2, [R1+0x28] ;  /* 0x0000280001027983 */ /* 0x001ea40000300800 */
        /* <DEDUP_REMOVED lines=11> */
.L_x_6087:
[----:B------:R-:W-:Y:S05]  /*10ad0*/  BSYNC B0 ;  /* 0x0000000000007941 */ /* 0x000fea0003800000 */
.L_x_6005:
[----:B------:R-:W-:-:S06]  /*10ae0*/  UISETP.GE.AND UP0, UPT, UR41, 0xe1, UPT ;  /* 0x000000e12900788c */ /* 0x000fcc000bf06270 */
[----:B------:R-:W-:-:S13]  /*10af0*/  PLOP3.LUT P0, PT, PT, PT, UP0, 0x80, 0x0 ;  /* 0x000000000000781c */ /* 0x000fda0003f0f008 */
[----:B------:R-:W-:Y:S05]  /*10b00*/  @!P0 BRA `(.L_x_6007) ;  /* 0x00000010003c8947 */ /* 0x000fea0003800000 */
[----:B0-----:R0:W5:Y:S01]  /*10b10*/  LDL.LU R0, [R1+0x4] ;  /* 0x0000040001007983 */ /* 0x0011620000300800 */
[----:B------:R-:W-:-:S03]  /*10b20*/  UIADD3 UR4, UR40, -0x2, URZ ;  /* 0xfffffffe28047890 */ /* 0x000fc6000fffe03f */
[----:B------:R0:W5:Y:S03]  /*10b30*/  LDL.LU R6, [R1] ;  /* 0x0000000001067983 */ /* 0x0001660000300800 */
[----:B------:R-:W-:-:S07]  /*10b40*/  IMAD.U32 R18, RZ, RZ, UR4 ;  /* 0x00000004ff127e24 */ /* 0x000fce000f8e00ff */
.L_x_6027:
[----:B------:R-:W2:Y:S01]  /*10b50*/  LDL R2, [R1+0xc] ;  /* 0x00000c0001027983 */ /* 0x000ea20000100800 */
[----:B-----5:R-:W-:Y:S01]  /*10b60*/  VIADD R3, R6, 0x1 ;  /* 0x0000000106037836 */ /* 0x020fe20000000000 */
[----:B------:R-:W-:Y:S05]  /*10b70*/  YIELD ;  /* 0x0000000000007946 */ /* 0x000fea0003800000 */
[C---:B------:R-:W-:Y:S01]  /*10b80*/  ISETP.NE.AND P0, PT, R3.reuse, 0x2, PT ;  /* 0x000000020300780c */ /* 0x040fe20003f05270 */
[----:B------:R-:W-:Y:S03]  /*10b90*/  BSSY B0, `(.L_x_6008) ;  /* 0x000006c000007945 */ /* 0x000fe60003800000 */
[----:B------:R-:W-:-:S02]  /*10ba0*/  SEL R9, R3, RZ, P0 ;  /* 0x000000ff03097207 */ /* 0x000fc40000000000 */
[----:B--2---:R-:W-:Y:S02]  /*10bb0*/  LOP3.LUT P1, RZ, R2, 0x1, RZ, 0xc0, !PT ;  /* 0x0000000102ff7812 */ /* 0x004fe4000782c0ff */
[----:B------:R-:W-:-:S04]  /*10bc0*/  SEL R2, RZ, 0x1, P0 ;  /* 0x00000001ff027807 */ /* 0x000fc80000000000 */
[----:B------:R-:W-:-:S05]  /*10bd0*/  LOP3.LUT R8, R0, R2, RZ, 0x3c, !PT ;  /* 0x0000000200087212 */ /* 0x000fca00078e3cff */
        /* <DEDUP_REMOVED lines=22> */
[----:B------:R-:W-:-:S05]  /*10d40*/  IMAD.WIDE.U32 R2, R5, UR6, R2 ;  /* 0x0000000605027c25 */ /* 0x000fca000f8e0002 */
[----:B------:R-:W-:Y:S02]  /*10d50*/  IADD3 R3, R4, R3, RZ ;  /* 0x0000000304037210 */ /* 0x000fe40007ffe0ff */
[----:B------:R-:W-:-:S04]  /*10d60*/  LEA R4, P0, R2, UR4, 0x2 ;  /* 0x0000000402047c11 */ /* 0x000fc8000f8010ff */
[----:B------:R-:W-:-:S05]  /*10d70*/  LEA.HI.X R5, R2, UR5, R3, 0x2, P0 ;  /* 0x0000000502057c11 */ /* 0x000fca00080f1403 */
[----:B------:R2:W5:Y:S04]  /*10d80*/  LDG.E R16, desc[UR46][R4.64] ;  /* 0x0000002e04107981 */ /* 0x000568000c1e1900 */
.L_x_6010:
[----:B------:R-:W2:Y:S01]  /*10d90*/  S2R R2, SR_TID.X ;  /* 0x0000000000027919 */ /* 0x000ea20000002100 */
[----:B------:R-:W-:Y:S01]  /*10da0*/  IMAD R3, R9, 0x8, R17 ;  /* 0x0000000809037824 */ /* 0x000fe200078e0211 */
[----:B------:R-:W-:Y:S01]  /*10db0*/  BSSY B1, `(.L_x_6011) ;  /* 0x0000006000017945 */ /* 0x000fe20003800000 */
[----:B--2---:R-:W-:Y:S02]  /*10dc0*/  LOP3.LUT R4, R2, 0x7f, RZ, 0xc0, !PT ;  /* 0x0000007f02047812 */ /* 0x004fe400078ec0ff */
[----:B------:R-:W-:Y:S02]  /*10dd0*/  SHF.L.U32 R2, R8, 0x1f, RZ ;  /* 0x0000001f08027819 */ /* 0x000fe400000006ff */
[----:B------:R-:W-:Y:S02]  /*10de0*/  ISETP.NE.AND P1, PT, R4, RZ, PT ;  /* 0x000000ff0400720c */ /* 0x000fe40003f25270 */
[----:B------:R-:W2:Y:S02]  /*10df0*/  SYNCS.PHASECHK.TRANS64.TRYWAIT P0, [R3+URZ+0x2e880], R2 ;  /* 0x02e88002030075a7 */ /* 0x000ea4000800017f */
[----:B--2---:R-:W-:Y:S09]  /*10e00*/  @!P0 BRA `(.L_x_6012) ;  /* 0x0000003000e88947 */ /* 0x004ff20003800000 */
.L_x_6088:
[----:B------:R-:W-:Y:S05]  /*10e10*/  BSYNC B1 ;  /* 0x0000000000017941 */ /* 0x000fea0003800000 */
.L_x_6011:
        /* <DEDUP_REMOVED lines=9> */
.L_x_6014:
[----:B------:R-:W-:Y:S05]  /*10eb0*/  BSYNC B1 ;  /* 0x0000000000017941 */ /* 0x000fea0003800000 */
.L_x_6013:
[----:B------:R-:W3:Y:S01]  /*10ec0*/  LDL R5, [R1] ;  /* 0x0000000001057983 */ /* 0x000ee20000100800 */
        /* <DEDUP_REMOVED lines=8> */
[----:B------:R-:W-:Y:S01]  /*10f50*/  VIADD R7, R3, 0x2e870 ;  /* 0x0002e87003077836 */ /* 0x000fe20000000000 */
[----:B------:R-:W-:Y:S01]  /*10f60*/  UMOV UR7, 0x14f00000 ;  /* 0x14f0000000077882 */ /* 0x000fe20000000000 */
[----:B---3--:R-:W-:-:S04]  /*10f70*/  IMAD R5, R5, 0x7000, R17 ;  /* 0x0000700005057824 */ /* 0x008fc800078e0211 */
[----:B------:R-:W-:-:S07]  /*10f80*/  VIADD R8, R5, 0xe400 ;  /* 0x0000e40005087836 */ /* 0x000fce0000000000 */
.L_x_6015:
        /* <DEDUP_REMOVED lines=13> */
.L_x_6089:
[----:B------:R-:W-:Y:S05]  /*11060*/  BSYNC B1 ;  /* 0x0000000000017941 */ /* 0x000fea0003800000 */
.L_x_6016:
        /* <DEDUP_REMOVED lines=11> */
.L_x_6019:
[----:B------:R-:W-:Y:S05]  /*11120*/  BSYNC B1 ;  /* 0x0000000000017941 */ /* 0x000fea0003800000 */
.L_x_6018:
[----:B------:R-:W-:Y:S01]  /*11130*/  R2UR UR10, R9 ;  /* 0x00000000090a72ca */ /* 0x000fe200000e0000 */
[----:B------:R-:W-:Y:S01]  /*11140*/  UIADD3 UR4, UP0, UR52, 0x370, URZ ;  /* 0x0000037034047890 */ /* 0x000fe2000ff1e03f */
[----:B------:R-:W-:Y:S01]  /*11150*/  R2UR UR6, R10 ;  /* 0x000000000a0672ca */ /* 0x000fe200000e0000 */
[----:B------:R-:W-:Y:S01]  /*11160*/  VIADD R5, R5, 0x20400 ;  /* 0x0002040005057836 */ /* 0x000fe20000000000 */
[----:B------:R-:W-:Y:S01]  /*11170*/  R2UR UR7, R11 ;  /* 0x000000000b0772ca */ /* 0x000fe200000e0000 */
[----:B-12---:R-:W-:Y:S01]  /*11180*/  VIADD R3, R3, 0x2e830 ;  /* 0x0002e83003037836 */ /* 0x006fe20000000000 */
[----:B------:R-:W-:Y:S01]  /*11190*/  PLOP3.LUT P0, PT, PT, PT, PT, 0x80, 0x0 ;  /* 0x000000000000781c */ /* 0x000fe20003f0f070 */
[----:B------:R-:W-:-:S12]  /*111a0*/  UIADD3.X UR5, URZ, UR53, URZ, UP0, !UPT ;  /* 0x000000353f057290 */ /* 0x000fd800087fe43f */
.L_x_6020:
        /* <DEDUP_REMOVED lines=10> */
.L_x_6009:
[----:B------:R-:W-:Y:S05]  /*11250*/  BSYNC B0 ;  /* 0x0000000000007941 */ /* 0x000fea0003800000 */
.L_x_6008:
[----:B------:R-:W-:-:S06]  /*11260*/  UISETP.NE.AND UP0, UPT, UR39, 0x3, UPT ;  /* 0x000000032700788c */ /* 0x000fcc000bf05270 */
[----:B------:R-:W-:-:S13]  /*11270*/  PLOP3.LUT P0, PT, PT, PT, UP0, 0x80, 0x0 ;  /* 0x000000000000781c */ /* 0x000fda0003f0f008 */
[----:B------:R-:W-:Y:S05]  /*11280*/  @!P0 BRA `(.L_x_6021) ;  /* 0x0000000000048947 */ /* 0x000fea0003800000 */
[----:B------:R-:W-:Y:S01]  /*11290*/  BPT.TRAP 0x1 ;  /* 0x000000040000795c */ /* 0x000fe20000300000 */
.L_x_6021:
        /* <DEDUP_REMOVED lines=8> */
.L_x_6090:
[----:B------:R-:W-:Y:S05]  /*11320*/  BSYNC B0 ;  /* 0x0000000000007941 */ /* 0x000fea0003800000 */
.L_x_6022:
[----:B------:R-:W-:Y:S05]  /*11330*/  @!P1 BRA `(.L_x_6024) ;  /* 0x0000000000049947 */ /* 0x000fea0003800000 */
[----:B------:R-:W-:Y:S01]  /*11340*/  BPT.TRAP 0x1 ;  /* 0x000000040000795c */ /* 0x000fe20000300000 */
.L_x_6024:
[----:B------:R-:W-:Y:S01]  /*11350*/  SHF.L.U32 R0, R0, 0x1f, RZ ;  /* 0x0000001f00007819 */ /* 0x000fe200000006ff */
[----:B--2---:R-:W-:-:S03]  /*11360*/  IMAD R2, R6, 0x7000, RZ ;  /* 0x0000700006027824 */ /* 0x004fc600078e02ff */
[----:B------:R-:W2:Y:S02]  /*11370*/  SYNCS.PHASECHK.TRANS64.TRYWAIT P0, [R20+URZ+0x2e860], R0 ;  /* 0x02e86000140075a7 */ /* 0x000ea4000800017f */
[----:B--2---:R-:W-:Y:S05]  /*11380*/  @!P0 BRA `(.L_x_6025) ;  /* 0x0000002c00c48947 */ /* 0x004fea0003800000 */
.L_x_6091:
[----:B------:R-:W3:Y:S04]  /*11390*/  LDL R13, [R1+0x20] ;  /* 0x00002000010d7983 */ /* 0x000ee80000100800 */
[----:B------:R-:W3:Y:S01]  /*113a0*/  LDL R12, [R1+0x1c] ;  /* 0x00001c00010c7983 */ /* 0x000ee20000100800 */
[----:B--2---:R-:W-:Y:S01]  /*113b0*/  LOP3.LUT R0, R2, R19, RZ, 0xfc, !PT ;  /* 0x0000001302007212 */ /* 0x004fe200078efcff */
[----:B------:R-:W-:Y:S05]  /*113c0*/  WARPSYNC.ALL ;  /* 0x0000000000007948 */ /* 0x000fea0003800000 */
[----:B------:R-:W2:Y:S01]  /*113d0*/  S2R R3, SR_TID.X ;  /* 0x0000000000037919 */ /* 0x000ea20000002100 */
[----:B------:R-:W-:-:S05]  /*113e0*/  IMAD.IADD R0, R17, 0x1, R0 ;  /* 0x0000000111007824 */ /* 0x000fca00078e0200 */
[----:B------:R-:W1:Y:S01]  /*113f0*/  LDSM.16.MT88.4 R4, [R0+0xe400] ;  /* 0x00e400000004783b */ /* 0x000e620000004200 */
[----:B--2---:R-:W-:Y:S01]  /*11400*/  LOP3.LUT P0, RZ, R3, 0x4, RZ, 0xc0, !PT ;  /* 0x0000000403ff7812 */ /* 0x004fe2000780c0ff */
[----:B------:R-:W-:-:S05]  /*11410*/  IMAD.MOV.U32 R3, RZ, RZ, 0x40 ;  /* 0x00000040ff037424 */ /* 0x000fca00078e00ff */
[----:B------:R-:W-:-:S05]  /*11420*/  SEL R3, R3, 0xffffffc0, !P0 ;  /* 0xffffffc003037807 */ /* 0x000fca0004000000 */
[----:B------:R-:W-:Y:S01]  /*11430*/  IMAD.IADD R3, R3, 0x1, R19 ;  /* 0x0000000103037824 */ /* 0x000fe200078e0213 */
[----:B-1----:R-:W-:-:S04]  /*11440*/  PRMT R8, R4, 0x6420, R5 ;  /* 0x0000642004087816 */ /* 0x002fc80000000005 */
[----:B------:R-:W-:Y:S02]  /*11450*/  IADD3 R3, R17, R3, R2 ;  /* 0x0000000311037210 */ /* 0x000fe40007ffe002 */
[----:B------:R-:W-:Y:S02]  /*11460*/  PRMT R9, R4, 0x7531, R5 ;  /* 0x0000753104097816 */ /* 0x000fe40000000005 */
[C-C-:B------:R-:W-:Y:S02]  /*11470*/  PRMT R10, R6.reuse, 0x6420, R7.reuse ;  /* 0x00006420060a7816 */ /* 0x140fe40000000007 */
[----:B------:R-:W-:Y:S02]  /*11480*/  PRMT R11, R6, 0x7531, R7 ;  /* 0x00007531060b7816 */ /* 0x000fe40000000007 */
[----:B------:R-:W1:Y:S02]  /*11490*/  LDSM.16.MT88.4 R4, [R3+0xe400] ;  /* 0x00e400000304783b */ /* 0x000e640000004200 */
[----:B-1----:R-:W-:-:S02]  /*114a0*/  PRMT R14, R6, 0x6420, R7 ;  /* 0x00006420060e7816 */ /* 0x002fc40000000007 */
[----:B------:R-:W-:Y:S02]  /*114b0*/  PRMT R15, R6, 0x7531, R7 ;  /* 0x00007531060f7816 */ /* 0x000fe40000000007 */
[----:B---3--:R-:W-:Y:S02]  /*114c0*/  IADD3 R0, R12, R2, R13 ;  /* 0x000000020c007210 */ /* 0x008fe40007ffe00d */
[C-C-:B------:R-:W-:Y:S02]  /*114d0*/  PRMT R12, R4.reuse, 0x6420, R5.reuse ;  /* 0x00006420040c7816 */ /* 0x140fe40000000005 */
[----:B------:R-:W-:Y:S01]  /*114e0*/  PRMT R13, R4, 0x7531, R5 ;  /* 0x00007531040d7816 */ /* 0x000fe20000000005 */
[----:B------:R-:W-:Y:S01]  /*114f0*/  VIADD R4, R2, 0x1000 ;  /* 0x0000100002047836 */ /* 0x000fe20000000000 */
[----:B------:R-:W-:Y:S04]  /*11500*/  STSM.16.M88.4 [R0], R8 ;  /* 0x0000000800007844 */ /* 0x000fe80000000200 */
[----:B------:R-:W-:Y:S01]  /*11510*/  LOP3.LUT R4, R4, R19, RZ, 0xfc, !PT ;  /* 0x0000001304047212 */ /* 0x000fe200078efcff */
[----:B------:R-:W-:Y:S04]  /*11520*/  STSM.16.M88.4 [R0+0x800], R12 ;  /* 0x0008000c00007844 */ /* 0x000fe80000000200 */
[----:B------:R-:W-:-:S05]  /*11530*/  IMAD.IADD R4, R17, 0x1, R4 ;  /* 0x0000000111047824 */ /* 0x000fca00078e0204 */
[----:B------:R-:W1:Y:S02]  /*11540*/  LDSM.16.MT88.4 R8, [R4+0xe400] ;  /* 0x00e400000408783b */ /* 0x000e640000004200 */
[C-C-:B-1----:R-:W-:Y:S02]  /*11550*/  PRMT R4, R8.reuse, 0x6420, R9.reuse ;  /* 0x0000642008047816 */ /* 0x142fe40000000009 */
[----:B------:R-:W-:Y:S02]  /*11560*/  PRMT R5, R8, 0x7531, R9 ;  /* 0x0000753108057816 */ /* 0x000fe40000000009 */
[C-C-:B------:R-:W-:Y:S02]  /*11570*/  PRMT R6, R10.reuse, 0x6420, R11.reuse ;  /* 0x000064200a067816 */ /* 0x140fe4000000000b */
[----:B------:R-:W-:Y:S02]  /*11580*/  PRMT R7, R10, 0x7531, R11 ;  /* 0x000075310a077816 */ /* 0x000fe4000000000b */
[----:B------:R-:W1:Y:S04]  /*11590*/  LDSM.16.MT88.4 R8, [R3+0xf400] ;  /* 0x00f400000308783b */ /* 0x000e680000004200 */
[----:B------:R2:W-:Y:S02]  /*115a0*/  STSM.16.M88.4 [R0+0x1000], R4 ;  /* 0x0010000400007844 */ /* 0x0005e40000000200 */
[----:B--2---:R-:W-:-:S05]  /*115b0*/  VIADD R4, R2, 0x2000 ;  /* 0x0000200002047836 */ /* 0x004fca0000000000 */
[----:B------:R-:W-:-:S04]  /*115c0*/  LOP3.LUT R4, R4, R19, RZ, 0xfc, !PT ;  /* 0x0000001304047212 */ /* 0x000fc800078efcff */
[----:B------:R-:W-:Y:S02]  /*115d0*/  IADD3 R4, R17, R4, RZ ;  /* 0x0000000411047210 */ /* 0x000fe40007ffe0ff */
        /* <DEDUP_REMOVED lines=12> */
[----:B--2---:R-:W-:-:S05]  /*116a0*/  VIADD R4, R2, 0x3000 ;  /* 0x0000300002047836 */ /* 0x004fca0000000000 */
[----:B------:R-:W-:-:S05]  /*116b0*/  LOP3.LUT R4, R4, R19, RZ, 0xfc, !PT ;  /* 0x0000001304047212 */ /* 0x000fca00078efcff */
        /* <DEDUP_REMOVED lines=28> */
[C---:B--2---:R-:W-:Y:S02]  /*11880*/  VIADD R4, R2.reuse, 0x5000 ;  /* 0x0000500002047836 */ /* 0x044fe40000000000 */
[----:B------:R-:W-:-:S03]  /*11890*/  VIADD R2, R2, 0x6000 ;  /* 0x0000600002027836 */ /* 0x000fc60000000000 */
[-C--:B------:R-:W-:Y:S02]  /*118a0*/  LOP3.LUT R4, R4, R19.reuse, RZ, 0xfc, !PT ;  /* 0x0000001304047212 */ /* 0x080fe400078efcff */
[----:B------:R-:W-:-:S03]  /*118b0*/  LOP3.LUT R2, R2, R19, RZ, 0xfc, !PT ;  /* 0x0000001302027212 */ /* 0x000fc600078efcff */
[C---:B------:R-:W-:Y:S02]  /*118c0*/  IMAD.IADD R4, R17.reuse, 0x1, R4 ;  /* 0x0000000111047824 */ /* 0x040fe400078e0204 */
        /* <DEDUP_REMOVED lines=12> */
[----:B------:R-:W-:Y:S01]  /*11990*/  STSM.16.M88.4 [R0+0x5000], R4 ;  /* 0x0050000400007844 */ /* 0x000fe20000000200 */
[C-C-:B-1----:R-:W-:Y:S02]  /*119a0*/  PRMT R12, R8.reuse, 0x6420, R9.reuse ;  /* 0x00006420080c7816 */ /* 0x142fe40000000009 */
[----:B------:R-:W-:Y:S02]  /*119b0*/  PRMT R13, R8, 0x7531, R9 ;  /* 0x00007531080d7816 */ /* 0x000fe40000000009 */
[----:B------:R-:W-:-:S02]  /*119c0*/  PRMT R14, R10, 0x6420, R11 ;  /* 0x000064200a0e7816 */ /* 0x000fc4000000000b */
        /* <DEDUP_REMOVED lines=22> */
.L_x_6026:
[----:B-1----:R-:W1:Y:S01]  /*11b30*/  S2R R0, SR_TID.X ;  /* 0x0000000000007919 */ /* 0x002e620000002100 */
[----:B--2---:R2:W-:Y:S01]  /*11b40*/  SYNCS.ARRIVE.TRANS64.A1T0 RZ, [R20+URZ+0x2e850], RZ ;  /* 0x02e850ff14ff79a7 */ /* 0x0045e2000810003f */
[----:B------:R3:W5:Y:S01]  /*11b50*/  LDL R6, [R1] ;  /* 0x0000000001067983 */ /* 0x0007620000100800 */
[----:B-1----:R-:W-:Y:S01]  /*11b60*/  LOP3.LUT R0, R0, 0x7f, RZ, 0xc0, !PT ;  /* 0x0000007f00007812 */ /* 0x002fe200078ec0ff */
        /* <DEDUP_REMOVED lines=8> */
[----:B---3--:R-:W-:Y:S05]  /*11bf0*/  @P0 BRA `(.L_x_6027) ;  /* 0xffffffec00d40947 */ /* 0x008fea000383ffff */
.L_x_6007:
[----:B------:R-:W1:Y:S01]  /*11c00*/  S2R R2, SR_TID.X ;  /* 0x0000000000027919 */ /* 0x000e620000002100 */
[----:B------:R-:W-:Y:S01]  /*11c10*/  BSSY B0, `(.L_x_6028) ;  /* 0x0000011000007945 */ /* 0x000fe20003800000 */
[----:B-1----:R-:W-:-:S04]  /*11c20*/  LOP3.LUT R2, R2, 0x7f, RZ, 0xc0, !PT ;  /* 0x0000007f02027812 */ /* 0x002fc800078ec0ff */
[----:B------:R-:W-:-:S13]  /*11c30*/  ISETP.NE.AND P0, PT, R2, RZ, PT ;  /* 0x000000ff0200720c */ /* 0x000fda0003f05270 */
[----:B------:R-:W-:Y:S05]  /*11c40*/  @P0 BRA `(.L_x_6029) ;  /* 0x0000000000340947 */ /* 0x000fea0003800000 */
[----:B------:R-:W1:Y:S01]  /*11c50*/  S2R R3, SR_LANEID ;  /* 0x0000000000037919 */ /* 0x000e620000000000 */
[----:B------:R-:W-:Y:S02]  /*11c60*/  VOTEU.ANY UR4, UPT, PT ;  /* 0x0000000000047886 */ /* 0x000fe400038e0100 */
[----:B0----5:R-:W1:Y:S08]  /*11c70*/  FLO.U32 R0, UR4 ;  /* 0x0000000400007d00 */ /* 0x021e7000080e0000 */
[----:B------:R-:W0:Y:S01]  /*11c80*/  POPC R5, UR4 ;  /* 0x0000000400057d09 */ /* 0x000e220008000000 */
        /* <DEDUP_REMOVED lines=9> */
.L_x_6029:
[----:B------:R-:W-:Y:S05]  /*11d20*/  BSYNC B0 ;  /* 0x0000000000007941 */ /* 0x000fea0003800000 */
.L_x_6028:
[----:B------:R-:W-:-:S06]  /*11d30*/  UISETP.NE.AND UP0, UPT, UR39, 0x3, UPT ;  /* 0x000000032700788c */ /* 0x000fcc000bf05270 */
[----:B------:R-:W-:-:S13]  /*11d40*/  PLOP3.LUT P1, PT, PT, PT, UP0, 0x80, 0x0 ;  /* 0x000000000000781c */ /* 0x000fda0003f2f008 */
[----:B------:R-:W-:Y:S05]  /*11d50*/  @!P1 BRA `(.L_x_6030) ;  /* 0x0000000000049947 */ /* 0x000fea0003800000 */
[----:B------:R-:W-:Y:S01]  /*11d60*/  BPT.TRAP 0x1 ;  /* 0x000000040000795c */ /* 0x000fe20000300000 */
.L_x_6030:
[----:B------:R-:W2:Y:S04]  /*11d70*/  LDL R3, [R1+0x4] ;  /* 0x0000040001037983 */ /* 0x000ea80000100800 */
[----:B------:R-:W3:Y:S01]  /*11d80*/  LDL R2, [R1] ;  /* 0x0000000001027983 */ /* 0x000ee20000100800 */
[----:B01---5:R-:W-:Y:S01]  /*11d90*/  IMAD.U32 R0, RZ, RZ, UR44 ;  /* 0x0000002cff007e24 */ /* 0x023fe2000f8e00ff */
[----:B------:R-:W-:Y:S04]  /*11da0*/  BSSY B0, `(.L_x_6031) ;  /* 0x0000007000007945 */ /* 0x000fe80003800000 */
[----:B------:R-:W-:-:S02]  /*11db0*/  ISETP.NE.AND P2, PT, R0, 0x3, PT ;  /* 0x000000030000780c */ /* 0x000fc40003f45270 */
[----:B--2---:R-:W-:-:S04]  /*11dc0*/  LOP3.LUT R3, R3, 0x1, RZ, 0x3c, !PT ;  /* 0x0000000103037812 */ /* 0x004fc800078e3cff */
[----:B------:R-:W-:Y:S01]  /*11dd0*/  SHF.L.U32 R3, R3, 0x1f, RZ ;  /* 0x0000001f03037819 */ /* 0x000fe200000006ff */
[----:B---3--:R-:W-:-:S04]  /*11de0*/  IMAD R16, R2, 0x8, R17 ;  /* 0x0000000802107824 */ /* 0x008fc800078e0211 */
[----:B------:R-:W0:Y:S02]  /*11df0*/  SYNCS.PHASECHK.TRANS64.TRYWAIT P1, [R16+URZ+0x2e870], R3 ;  /* 0x02e87003100075a7 */ /* 0x000e24000802017f */
[----:B0-----:R-:W-:Y:S05]  /*11e00*/  @!P1 BRA `(.L_x_6032) ;  /* 0x0000002400389947 */ /* 0x001fea0003800000 */
.L_x_6092:
[----:B------:R-:W-:Y:S05]  /*11e10*/  BSYNC B0 ;  /* 0x0000000000007941 */ /* 0x000fea0003800000 */
.L_x_6031:
[----:B------:R-:W-:Y:S05]  /*11e20*/  @!P2 BRA `(.L_x_6033) ;  /* 0x000000000004a947 */ /* 0x000fea0003800000 */
[----:B------:R-:W-:Y:S01]  /*11e30*/  BPT.TRAP 0x1 ;  /* 0x000000040000795c */ /* 0x000fe20000300000 */
.L_x_6033:
[----:B------:R-:W0:Y:S02]  /*11e40*/  LDL R0, [R1+0x4] ;  /* 0x0000040001007983 */ /* 0x000e240000100800 */
[----:B0-----:R-:W-:-:S04]  /*11e50*/  SHF.L.U32 R3, R0, 0x1f, RZ ;  /* 0x0000001f00037819 */ /* 0x001fc800000006ff */
[----:B------:R-:W0:Y:S02]  /*11e60*/  SYNCS.PHASECHK.TRANS64.TRYWAIT P1, [R16+URZ+0x2e860], R3 ;  /* 0x02e86003100075a7 */ /* 0x000e24000802017f */
[----:B0-----:R-:W-:Y:S05]  /*11e70*/  @!P1 BRA `(.L_x_6034) ;  /* 0x0000002400309947 */ /* 0x001fea0003800000 */
.L_x_6093:
[----:B------:R-:W2:Y:S04]  /*11e80*/  LDL R18, [R1] ;  /* 0x0000000001127983 */ /* 0x000ea80000100800 */
[----:B------:R-:W3:Y:S01]  /*11e90*/  LDL R12, [R1+0x20] ;  /* 0x00002000010c7983 */ /* 0x000ee20000100800 */
[----:B------:R-:W1:Y:S01]  /*11ea0*/  S2R R9, SR_TID.X ;  /* 0x0000000000097919 */ /* 0x000e620000002100 */
[----:B------:R-:W-:Y:S05]  /*11eb0*/  WARPSYNC.ALL ;  /* 0x0000000000007948 */ /* 0x000fea0003800000 */
[----:B------:R-:W-:Y:S01]  /*11ec0*/  IMAD.MOV.U32 R13, RZ, RZ, 0x40 ;  /* 0x00000040ff0d7424 */ /* 0x000fe200078e00ff */
[----:B-1----:R-:W-:-:S04]  /*11ed0*/  LOP3.LUT P1, RZ, R9, 0x4, RZ, 0xc0, !PT ;  /* 0x0000000409ff7812 */ /* 0x002fc8000782c0ff */
[----:B------:R-:W-:Y:S01]  /*11ee0*/  SEL R13, R13, 0xffffffc0, !P1 ;  /* 0xffffffc00d0d7807 */ /* 0x000fe20004800000 */
[----:B--2---:R-:W-:-:S05]  /*11ef0*/  IMAD R0, R18, 0x7000, RZ ;  /* 0x0000700012007824 */ /* 0x004fca00078e02ff */
[----:B------:R-:W-:-:S05]  /*11f00*/  LOP3.LUT R2, R0, R19, RZ, 0xfc, !PT ;  /* 0x0000001300027212 */ /* 0x000fca00078efcff */
[----:B------:R-:W-:-:S05]  /*11f10*/  IMAD.IADD R2, R17, 0x1, R2 ;  /* 0x0000000111027824 */ /* 0x000fca00078e0202 */
[----:B------:R-:W1:Y:S01]  /*11f20*/  LDSM.16.MT88.4 R4, [R2+0xe400] ;  /* 0x00e400000204783b */ /* 0x000e620000004200 */
[----:B0-----:R-:W-:Y:S01]  /*11f30*/  IMAD.IADD R3, R13, 0x1, R2 ;  /* 0x000000010d037824 */ /* 0x001fe200078e0202 */
[----:B---3--:R-:W-:Y:S02]  /*11f40*/  IADD3 R0, R17, R0, R12 ;  /* 0x0000000011007210 */ /* 0x008fe40007ffe00c */
[C-C-:B-1----:R-:W-:Y:S02]  /*11f50*/  PRMT R8, R4.reuse, 0x6420, R5.reuse ;  /* 0x0000642004087816 */ /* 0x142fe40000000005 */
[----:B------:R-:W-:Y:S02]  /*11f60*/  PRMT R9, R4, 0x7531, R5 ;  /* 0x0000753104097816 */ /* 0x000fe40000000005 */
[C-C-:B------:R-:W-:Y:S02]  /*11f70*/  PRMT R10, R6.reuse, 0x6420, R7.reuse ;  /* 0x00006420060a7816 */ /* 0x140fe40000000007 */
[----:B------:R-:W-:-:S02]  /*11f80*/  PRMT R11, R6, 0x7531, R7 ;  /* 0x00007531060b7816 */ /* 0x000fc40000000007 */
[----:B------:R-:W0:Y:S04]  /*11f90*/  LDSM.16.MT88.4 R4, [R3+0xe400] ;  /* 0x00e400000304783b */ /* 0x000e280000004200 */
[----:B------:R0:W-:Y:S02]  /*11fa0*/  STSM.16.M88.4 [R0+0x400], R8 ;  /* 0x0004000800007844 */ /* 0x0001e40000000200 */
[C-C-:B0-----:R-:W-:Y:S02]  /*11fb0*/  PRMT R8, R4.reuse, 0x6420, R5.reuse ;  /* 0x0000642004087816 */ /* 0x141fe40000000005 */
[----:B------:R-:W-:Y:S02]  /*11fc0*/  PRMT R9, R4, 0x7531, R5 ;  /* 0x0000753104097816 */ /* 0x000fe40000000005 */
[----:B------:R-:W-:-:S02]  /*11fd0*/  PRMT R10, R6, 0x6420, R7 ;  /* 0x00006420060a7816 */ /* 0x000fc40000000007 */
        /* <DEDUP_REMOVED lines=82> */
.L_x_6035:
[----:B------:R-:W2:Y:S01]  /*12500*/  LDL.LU R3, [R1+0x4] ;  /* 0x0000040001037983 */ /* 0x000ea20000300800 */
[----:B0-----:R-:W-:Y:S01]  /*12510*/  SYNCS.ARRIVE.TRANS64.A1T0 RZ, [R16+URZ+0x2e850], RZ ;  /* 0x02e850ff10ff79a7 */ /* 0x001fe2000810003f */
[----:B-1----:R-:W-:-:S05]  /*12520*/  @!P0 VIADD R0, R16, 0x2e880 ;  /* 0x0002e88010008836 */ /* 0x002fca0000000000 */
[----:B------:R-:W-:Y:S01]  /*12530*/  @!P0 PRMT R0, RZ, 0x654, R0 ;  /* 0x00000654ff008816 */ /* 0x000fe20000000000 */
[----:B------:R-:W-:Y:S06]  /*12540*/  BAR.SYNC.DEFER_BLOCKING 0x2, 0x80 ;  /* 0x0082000000007b1d */ /* 0x000fec0000010000 */
[----:B------:R0:W-:Y:S02]  /*12550*/  @!P0 SYNCS.ARRIVE.TRANS64.RED.A1T0 RZ, [R0+URZ], RZ ;  /* 0x000000ff00ff89a7 */ /* 0x0001e4000810043f */
[----:B0-----:R-:W-:-:S05]  /*12560*/  VIADD R0, R18, 0x1 ;  /* 0x0000000112007836 */ /* 0x001fca0000000000 */
[----:B------:R-:W-:-:S04]  /*12570*/  ISETP.NE.AND P0, PT, R0, 0x2, PT ;  /* 0x000000020000780c */ /* 0x000fc80003f05270 */
[----:B------:R-:W-:Y:S02]  /*12580*/  SEL R2, RZ, 0x1, P0 ;  /* 0x00000001ff027807 */ /* 0x000fe40000000000 */
[----:B------:R-:W-:-:S05]  /*12590*/  SEL R0, R0, RZ, P0 ;  /* 0x000000ff00007207 */ /* 0x000fca0000000000 */
[----:B------:R3:W-:Y:S01]  /*125a0*/  STL [R1], R0 ;  /* 0x0000000001007387 */ /* 0x0007e20000100800 */
[----:B--2---:R-:W-:-:S05]  /*125b0*/  LOP3.LUT R3, R3, R2, RZ, 0x3c, !PT ;  /* 0x0000000203037212 */ /* 0x004fca00078e3cff */
[----:B------:R3:W-:Y:S02]  /*125c0*/  STL [R1+0x4], R3 ;  /* 0x0000040301007387 */ /* 0x0007e40000100800 */
.L_x_5984:
[----:B------:R-:W-:Y:S05]  /*125d0*/  BSYNC B7 ;  /* 0x0000000000077941 */ /* 0x000fea0003800000 */
.L_x_5982:
[----:B0--3--:R-:W2:Y:S02]  /*125e0*/  LDL R0, [R1+0xc] ;  /* 0x00000c0001007983 */ /* 0x009ea40000100800 */
        /* <DEDUP_REMOVED lines=9> */
[----:B------:R-:W-:Y:S01]  /*12680*/  IMAD.MOV.U32 R2, RZ, RZ, R7 ;  /* 0x000000ffff027224 */ /* 0x000fe200078e0007 */
[----:B------:R-:W-:-:S04]  /*12690*/  MOV R0, R6 ;  /* 0x0000000600007202 */ /* 0x000fc80000000f00 */
[----:B------:R-:W-:Y:S02]  /*126a0*/  R2UR UR45, R2 ;  /* 0x00000000022d72ca */ /* 0x000fe400000e0000 */
[----:B------:R-:W-:Y:S01]  /*126b0*/  R2UR UR36, R0 ;  /* 0x00000000002472ca */ /* 0x000fe200000e0000 */
[----:B------:R-:W-:Y:S06]  /*126c0*/  BAR.ARV 0x4, 0x180 ;  /* 0x0106000000007b1d */ /* 0x000fec0000002000 */
[----:B------:R-:W-:Y:S08]  /*126d0*/  BRA `(.L_x_6037) ;  /* 0x0000000800387947 */ /* 0x000ff00003800000 */
.L_x_6036:
        /* <DEDUP_REMOVED lines=31> */
[----:B------:R-:W2:Y:S04]  /*128d0*/  SHFL.UP PT, R0, R9, 0x10, RZ ;  /* 0x0600000009007989 */ /* 0x000ea800000e00ff */
[----:B------:R-:W-:Y:S01]  /*128e0*/  SHFL.IDX PT, R4, R10, 0x1, 0x1f ;  /* 0x00201f000a047f89 */ /* 0x000fe200000e0000 */
[----:B--2---:R-:W-:-:S05]  /*128f0*/  SEL R0, R0, RZ, P5 ;  /* 0x000000ff00007207 */ /* 0x004fca0002800000 */
[----:B------:R-:W-:-:S05]  /*12900*/  IMAD.IADD R2, R9, 0x1, R0 ;  /* 0x0000000109027824 */ /* 0x000fca00078e0200 */
[----:B------:R-:W0:Y:S04]  /*12910*/  SHFL.IDX PT, R6, R2, 0x1f, 0x1f ;  /* 0x03e01f0002067f89 */ /* 0x000e2800000e0000 */
[----:B------:R-:W2:Y:S01]  /*12920*/  SHFL.IDX PT, R0, R10, RZ, 0x1f ;  /* 0x00001fff0a007589 */ /* 0x000ea200000e0000 */
[----:B0-----:R-:W-:-:S04]  /*12930*/  IMAD R6, R6, R3, RZ ;  /* 0x0000000306067224 */ /* 0x001fc800078e02ff */
[----:B------:R-:W-:-:S05]  /*12940*/  IMAD.IADD R4, R4, 0x1, R6 ;  /* 0x0000000104047824 */ /* 0x000fca00078e0206 */
[----:B--2---:R-:W-:-:S13]  /*12950*/  ISETP.GT.AND P6, PT, R4, R0, PT ;  /* 0x000000000400720c */ /* 0x004fda0003fc4270 */
[----:B------:R-:W-:Y:S05]  /*12960*/  @P6 BRA `(.L_x_6038) ;  /* 0x0000000000906947 */ /* 0x000fea0003800000 */
.L_x_6042:
        /* <DEDUP_REMOVED lines=14> */
.L_x_6041:
[----:B------:R-:W-:Y:S05]  /*12a50*/  BSYNC B0 ;  /* 0x0000000000007941 */ /* 0x000fea0003800000 */
.L_x_6040:
        /* <DEDUP_REMOVED lines=21> */
.L_x_6038:
[----:B------:R-:W-:-:S04]  /*12bb0*/  IMAD.IADD R6, R4, 0x1, -R6 ;  /* 0x0000000104067824 */ /* 0x000fc800078e0a06 */
[----:B------:R-:W-:-:S05]  /*12bc0*/  IMAD R4, R2, R3, R6 ;  /* 0x0000000302047224 */ /* 0x000fca00078e0206 */
[----:B------:R-:W-:-:S13]  /*12bd0*/  ISETP.GT.AND P0, PT, R4, R0, PT ;  /* 0x000000000400720c */ /* 0x000fda0003f04270 */
[----:B------:R-:W-:Y:S02]  /*12be0*/  VOTEU.ANY UR5, UPT, !P0 ;  /* 0x0000000000057886 */ /* 0x000fe400040e0100 */
[----:B------:R-:W-:Y:S02]  /*12bf0*/  UPOPC UR4, UR5 ;  /* 0x00000005000472bf */ /* 0x000fe40008000000 */
[----:B------:R-:W-:-:S04]  /*12c00*/  ISETP.NE.AND P0, PT, RZ, UR5, PT ;  /* 0x00000005ff007c0c */ /* 0x000fc8000bf05270 */
[----:B------:R-:W-:-:S06]  /*12c10*/  IMAD.U32 R4, RZ, RZ, UR4 ;  /* 0x00000004ff047e24 */ /* 0x000fcc000f8e00ff */
[----:B------:R0:W2:Y:S02]  /*12c20*/  SHFL.IDX PT, R4, R5, R4, 0x1f ;  /* 0x00001f0405047589 */ /* 0x0000a400000e0000 */
[----:B0-----:R-:W-:Y:S01]  /*12c30*/  MOV R5, RZ ;  /* 0x000000ff00057202 */ /* 0x001fe20000000f00 */
[----:B------:R-:W-:Y:S06]  /*12c40*/  @!P0 BRA `(.L_x_6043) ;  /* 0x00000000000c8947 */ /* 0x000fec0003800000 */
[----:B------:R-:W-:-:S06]  /*12c50*/  UIADD3 UR5, UR4, -0x1, URZ ;  /* 0xffffffff04057890 */ /* 0x000fcc000fffe03f */
[----:B------:R-:W-:-:S06]  /*12c60*/  IMAD.U32 R5, RZ, RZ, UR5 ;  /* 0x00000005ff057e24 */ /* 0x000fcc000f8e00ff */
[----:B------:R0:W3:Y:S02]  /*12c70*/  SHFL.IDX PT, R5, R2, R5, 0x1f ;  /* 0x00001f0502057589 */ /* 0x0000e400000e0000 */
.L_x_6043:
[----:B---3--:R-:W-:Y:S01]  /*12c80*/  IMAD R9, R5, R3, R6 ;  /* 0x0000000305097224 */ /* 0x008fe200078e0206 */
[----:B--2---:R-:W-:Y:S01]  /*12c90*/  IABS R5, R4 ;  /* 0x0000000400057213 */ /* 0x004fe20000000000 */
[----:B------:R-:W-:Y:S02]  /*12ca0*/  UIADD3 UR45, UR4, UR45, URZ ;  /* 0x0000002d042d7290 */ /* 0x000fe4000fffe03f */
[----:B------:R-:W-:Y:S01]  /*12cb0*/  IMAD.IADD R0, R0, 0x1, -R9 ;  /* 0x0000000100007824 */ /* 0x000fe200078e0a09 */
[----:B------:R-:W2:Y:S01]  /*12cc0*/  I2F.RP R7, R5 ;  /* 0x0000000500077306 */ /* 0x000ea20000209400 */
[----:B------:R3:W-:Y:S07]  /*12cd0*/  STL [R1+0x10], R9 ;  /* 0x0000100901007387 */ /* 0x0007ee0000100800 */
[----:B--2---:R-:W2:Y:S02]  /*12ce0*/  MUFU.RCP R7, R7 ;  /* 0x0000000700077308 */ /* 0x004ea40000001000 */
[----:B--2---:R-:W-:-:S06]  /*12cf0*/  VIADD R8, R7, 0xffffffe ;  /* 0x0ffffffe07087836 */ /* 0x004fcc0000000000 */
        /* <DEDUP_REMOVED lines=25> */
.L_x_6039:
[----:B------:R0:W-:Y:S01]  /*12e90*/  STL [R1+0x10], R0 ;  /* 0x0000100001007387 */ /* 0x0001e20000100800 */
[----:B------:R-:W-:Y:S01]  /*12ea0*/  ULDC UR45, c[0x0][0xc3c] ;  /* 0x00030f00002d7ab9 */ /* 0x000fe20000000800 */
[----:B------:R-:W-:Y:S02]  /*12eb0*/  UMOV UR36, URZ ;  /* 0x0000003f00247c82 */ /* 0x000fe40008000000 */
[----:B------:R0:W-:Y:S03]  /*12ec0*/  STL [R1+0x14], RZ ;  /* 0x000014ff01007387 */ /* 0x0001e60000100800 */
.L_x_6044:
[----:B------:R-:W2:Y:S04]  /*12ed0*/  LDL R3, [R1+0x10] ;  /* 0x0000100001037983 */ /* 0x000ea80000100800 */
[----:B------:R-:W4:Y:S01]  /*12ee0*/  LDL R2, [R1+0x14] ;  /* 0x0000140001027983 */ /* 0x000f220000100800 */
[----:B------:R-:W-:Y:S02]  /*12ef0*/  IMAD.U32 R6, RZ, RZ, UR36 ;  /* 0x00000024ff067e24 */ /* 0x000fe4000f8e00ff */
[----:B------:R-:W-:Y:S01]  /*12f00*/  IMAD.U32 R7, RZ, RZ, UR45 ;  /* 0x0000002dff077e24 */ /* 0x000fe2000f8e00ff */
[----:B0--3--:R-:W0:Y:S02]  /*12f10*/  S2R R0, SR_TID.X ;  /* 0x0000000000007919 */ /* 0x009e240000002100 */
[----:B0-----:R-:W-:Y:S01]  /*12f20*/  LOP3.LUT R0, R0, 0x1f, RZ, 0xc0, !PT ;  /* 0x0000001f00007812 */ /* 0x001fe200078ec0ff */
[----:B------:R-:W-:Y:S03]  /*12f30*/  BAR.SYNC.DEFER_BLOCKING 0x4, 0x180 ;  /* 0x0106000000007b1d */ /* 0x000fe60000010000 */
[----:B------:R-:W-:-:S13]  /*12f40*/  ISETP.NE.AND P0, PT, R0, RZ, PT ;  /* 0x000000ff0000720c */ /* 0x000fda0003f05270 */
[----:B------:R-:W-:Y:S01]  /*12f50*/  @!P0 MOV R0, 0x400 ;  /* 0x0000040000008802 */ /* 0x000fe20000000f00 */
[----:B--2---:R-:W-:Y:S02]  /*12f60*/  IMAD.MOV.U32 R4, RZ, RZ, R3 ;  /* 0x000000ffff047224 */ /* 0x004fe400078e0003 */
[----:B------:R-:W0:Y:S01]  /*12f70*/  @!P0 S2R R3, SR_CgaCtaId ;  /* 0x0000000000038919 */ /* 0x000e220000008800 */
[----:B----4-:R-:W-:Y:S01]  /*12f80*/  IMAD.MOV.U32 R5, RZ, RZ, R2 ;  /* 0x000000ffff057224 */ /* 0x010fe200078e0002 */
[----:B0-----:R-:W-:-:S05]  /*12f90*/  @!P0 LEA R17, R3, R0, 0x18 ;  /* 0x0000000003118211 */ /* 0x001fca00078ec0ff */
[----:B------:R2:W-:Y:S01]  /*12fa0*/  @!P0 STS.128 [R17+0x2e8d0], R4 ;  /* 0x02e8d00411008388 */ /* 0x0005e20000000c00 */
[----:B------:R-:W-:Y:S06]  /*12fb0*/  BAR.ARV 0x5, 0x180 ;  /* 0x0146000000007b1d */ /* 0x000fec0000002000 */
.L_x_6037:
[----:B------:R-:W-:Y:S02]  /*12fc0*/  ULDC UR4, c[0x0][0xc3c] ;  /* 0x00030f0000047ab9 */ /* 0x000fe40000000800 */
[----:B------:R-:W-:-:S06]  /*12fd0*/  UISETP.GE.AND UP0, UPT, UR45, UR4, UPT ;  /* 0x000000042d00728c */ /* 0x000fcc000bf06270 */
[----:B------:R-:W-:-:S13]  /*12fe0*/  PLOP3.LUT P0, PT, PT, PT, UP0, 0x80, 0x0 ;  /* 0x000000000000781c */ /* 0x000fda0003f0f008 */
[----:B------:R-:W-:Y:S05]  /*12ff0*/  @!P0 BRA `(.L_x_6045) ;  /* 0xffffffb800f48947 */ /* 0x000fea000383ffff */
.L_x_5978:
        /* <DEDUP_REMOVED lines=12> */
.L_x_6094:
[----:B------:R-:W-:Y:S05]  /*130c0*/  BSYNC B0 ;  /* 0x0000000000007941 */ /* 0x000fea0003800000 */
.L_x_6046:
[----:B------:R-:W-:-:S03]  /*130d0*/  UMOV UR4, 0xffffffff ;  /* 0xffffffff00047882 */ /* 0x000fc60000000000 */
[----:B------:R-:W-:Y:S05]  /*130e0*/  BRA.DIV UR4, `(.L_x_6048) ;  /* 0x0000001204bc7947 */ /* 0x000fea000b800000 */
[----:B------:R-:W1:Y:S02]  /*130f0*/  S2R R2, SR_TID.X ;  /* 0x0000000000027919 */ /* 0x000e640000002100 */
[----:B-1----:R-:W-:-:S04]  /*13100*/  SHF.R.U32.HI R2, RZ, 0x5, R2 ;  /* 0x00000005ff027819 */ /* 0x002fc80000011602 */
[----:B------:R-:W-:-:S05]  /*13110*/  LOP3.LUT R2, R2, 0x3, RZ, 0xc0, !PT ;  /* 0x0000000302027812 */ /* 0x000fca00078ec0ff */
[----:B------:R1:W2:Y:S02]  /*13120*/  SHFL.IDX PT, R14, R2, RZ, 0x1f ;  /* 0x00001fff020e7589 */ /* 0x0002a400000e0000 */
.L_x_6097:
[----:B--2---:R-:W-:Y:S01]  /*13130*/  ISETP.NE.AND P0, PT, R14, RZ, PT ;  /* 0x000000ff0e00720c */ /* 0x004fe20003f05270 */
[----:B------:R-:W-:-:S12]  /*13140*/  BSSY B0, `(.L_x_6049) ;  /* 0x000002e000007945 */ /* 0x000fd80003800000 */
[----:B------:R-:W-:Y:S05]  /*13150*/  @P0 BRA `(.L_x_6050) ;  /* 0x0000000000b00947 */ /* 0x000fea0003800000 */
[----:B------:R-:W-:-:S03]  /*13160*/  UMOV UR4, 0xffffffff ;  /* 0xffffffff00047882 */ /* 0x000fc60000000000 */
[----:B------:R-:W-:Y:S05]  /*13170*/  BRA.DIV UR4, `(.L_x_6051) ;  /* 0x0000001204cc7947 */ /* 0x000fea000b800000 */
[----:B------:R-:W-:-:S13]  /*13180*/  ELECT P6, URZ, PT ;  /* 0x00000000003f782f */ /* 0x000fda00038c0000 */
.L_x_6100:
[----:B------:R-:W-:Y:S05]  /*13190*/  @!P6 BRA `(.L_x_6050) ;  /* 0x0000000000a0e947 */ /* 0x000fea0003800000 */
[----:B------:R-:W-:-:S06]  /*131a0*/  ULOP3.LUT UR4, UR38, 0x2, URZ, 0xfc, !UPT ;  /* 0x0000000226047892 */ /* 0x000fcc000f8efc3f */
[----:B-1----:R-:W-:-:S05]  /*131b0*/  IMAD.U32 R2, RZ, RZ, UR4 ;  /* 0x00000004ff027e24 */ /* 0x002fca000f8e00ff */
[----:B------:R-:W-:-:S13]  /*131c0*/  ISETP.NE.AND P0, PT, R2, 0x3, PT ;  /* 0x000000030200780c */ /* 0x000fda0003f05270 */
[----:B------:R-:W-:Y:S05]  /*131d0*/  @!P0 BRA `(.L_x_6052) ;  /* 0x0000000000048947 */ /* 0x000fea0003800000 */
[----:B------:R-:W-:Y:S01]  /*131e0*/  BPT.TRAP 0x1 ;  /* 0x000000040000795c */ /* 0x000fe20000300000 */
.L_x_6052:
[----:B0-----:R-:W2:Y:S04]  /*131f0*/  LDL R3, [R1] ;  /* 0x0000000001037983 */ /* 0x001ea80000100800 */
[----:B------:R-:W3:Y:S01]  /*13200*/  LDL.LU R7, [R1+0x4] ;  /* 0x0000040001077983 */ /* 0x000ee20000300800 */
[----:B------:R-:W-:-:S05]  /*13210*/  VIADD R2, R0, 0x2e840 ;  /* 0x0002e84000027836 */ /* 0x000fca0000000000 */
[C---:B--2---:R-:W-:Y:S01]  /*13220*/  LEA R6, R3.reuse, R2, 0x3 ;  /* 0x0000000203067211 */ /* 0x044fe200078e18ff */
        /* <DEDUP_REMOVED lines=10> */
.L_x_6101:
[----:B------:R-:W1:Y:S02]  /*132d0*/  SYNCS.PHASECHK.TRANS64.TRYWAIT P1, [R7+URZ], R2 ;  /* 0x00000002070075a7 */ /* 0x000e64000802017f */
[----:B-1----:R-:W-:Y:S05]  /*132e0*/  @!P1 BRA `(.L_x_6054) ;  /* 0x0000001000a49947 */ /* 0x002fea0003800000 */
.L_x_6102:
[----:B------:R-:W-:Y:S05]  /*132f0*/  @!P0 BRA `(.L_x_6055) ;  /* 0x0000000000048947 */ /* 0x000fea0003800000 */
[----:B------:R-:W-:Y:S01]  /*13300*/  BPT.TRAP 0x1 ;  /* 0x000000040000795c */ /* 0x000fe20000300000 */
.L_x_6055:
[----:B------:R-:W2:Y:S02]  /*13310*/  LDL.LU R4, [R1] ;  /* 0x0000000001047983 */ /* 0x000ea40000300800 */
[----:B--2---:R-:W-:-:S04]  /*13320*/  IMAD R4, R4, 0x8, R0 ;  /* 0x0000000804047824 */ /* 0x004fc800078e0200 */
[----:B------:R-:W2:Y:S02]  /*13330*/  SYNCS.PHASECHK.TRANS64.TRYWAIT P1, [R4+URZ+0x2e860], R5 ;  /* 0x02e86005040075a7 */ /* 0x000ea4000802017f */
[----:B--2---:R-:W-:Y:S05]  /*13340*/  @!P1 BRA `(.L_x_6056) ;  /* 0x0000001000a09947 */ /* 0x004fea0003800000 */
.L_x_6103:
[----:B------:R-:W-:Y:S05]  /*13350*/  @!P0 BRA `(.L_x_6057) ;  /* 0x0000000000048947 */ /* 0x000fea0003800000 */
[----:B------:R-:W-:Y:S01]  /*13360*/  BPT.TRAP 0x1 ;  /* 0x000000040000795c */ /* 0x000fe20000300000 */
.L_x_6057:
[----:B------:R-:W-:-:S04]  /*13370*/  IMAD R3, R3, 0x8, R0 ;  /* 0x0000000803037824 */ /* 0x000fc800078e0200 */
[----:B------:R-:W3:Y:S02]  /*13380*/  SYNCS.PHASECHK.TRANS64.TRYWAIT P1, [R3+URZ+0x2e860], R2 ;  /* 0x02e86002030075a7 */ /* 0x000ee4000802017f */
[----:B---3--:R-:W-:Y:S05]  /*13390*/  @!P1 BRA `(.L_x_6058) ;  /* 0x0000001000a09947 */ /* 0x008fea0003800000 */
.L_x_6104:
[----:B------:R-:W-:Y:S05]  /*133a0*/  @!P0 BRA `(.L_x_6059) ;  /* 0x0000000000048947 */ /* 0x000fea0003800000 */
[----:B------:R-:W-:Y:S01]  /*133b0*/  BPT.TRAP 0x1 ;  /* 0x000000040000795c */ /* 0x000fe20000300000 */
.L_x_6059:
[----:B------:R-:W4:Y:S02]  /*133c0*/  SYNCS.PHASECHK.TRANS64.TRYWAIT P0, [R4+URZ+0x2e880], R5 ;  /* 0x02e88005040075a7 */ /* 0x000f24000800017f */
[----:B----4-:R-:W-:Y:S05]  /*133d0*/  @!P0 BRA `(.L_x_6060) ;  /* 0x0000001000a48947 */ /* 0x010fea0003800000 */
.L_x_6061:
[----:B------:R0:W0:Y:S02]  /*133e0*/  SYNCS.PHASECHK.TRANS64.TRYWAIT P0, [R3+URZ+0x2e880], R2 ;  /* 0x02e88002030075a7 */ /* 0x000024000800017f */
[----:B0-----:R-:W-:Y:S05]  /*133f0*/  @!P0 NANOSLEEP.SYNCS 0x989680 ;  /* 0x009896800000895d */ /* 0x001fea0003900000 */
[----:B------:R-:W0:Y:S02]  /*13400*/  @!P0 SYNCS.PHASECHK.TRANS64 P0, [R3+URZ+0x2e880], R2 ;  /* 0x02e88002030085a7 */ /* 0x000e24000800007f */
[----:B0-----:R-:W-:Y:S05]  /*13410*/  @!P0 BRA `(.L_x_6061) ;  /* 0xfffffffc00f08947 */ /* 0x001fea000383ffff */
.L_x_6050:
[----:B------:R-:W-:Y:S05]  /*13420*/  BSYNC B0 ;  /* 0x0000000000007941 */ /* 0x000fea0003800000 */
.L_x_6049:
[----:B------:R-:W-:Y:S05]  /*13430*/  EXIT ;  /* 0x000000000000794d */ /* 0x000fea0003800000 */
.L_x_5928:
[----:B0-----:R0:W1:Y:S02]  /*13440*/  SYNCS.PHASECHK.TRANS64.TRYWAIT P1, [R2+URZ+0x2e800], R11 ;  /* 0x02e8000b020075a7 */ /* 0x001064000802017f */
[----:B-1----:R-:W-:Y:S05]  /*13450*/  @!P1 NANOSLEEP.SYNCS 0x989680 ;  /* 0x009896800000995d */ /* 0x002fea0003900000 */
[----:B------:R-:W1:Y:S02]  /*13460*/  @!P1 SYNCS.PHASECHK.TRANS64 P1, [R2+URZ+0x2e800], R11 ;  /* 0x02e8000b020095a7 */ /* 0x000e64000802007f */
[----:B-1----:R-:W-:Y:S05]  /*13470*/  @!P1 BRA `(.L_x_5928) ;  /* 0xfffffffc00f09947 */ /* 0x002fea000383ffff */
[----:B------:R-:W-:Y:S05]  /*13480*/  BRA `(.L_x_6062) ;  /* 0xfffffee400447947 */ /* 0x000fea000383ffff */
.L_x_5932:
[----:B--2---:R2:W3:Y:S02]  /*13490*/  SYNCS.PHASECHK.TRANS64.TRYWAIT P1, [R5+URZ+0x2e830], R6 ;  /* 0x02e83006050075a7 */ /* 0x0044e4000802017f */
[----:B---3--:R-:W-:Y:S05]  /*134a0*/  @!P1 NANOSLEEP.SYNCS 0x989680 ;  /* 0x009896800000995d */ /* 0x008fea0003900000 */
[----:B------:R-:W3:Y:S02]  /*134b0*/  @!P1 SYNCS.PHASECHK.TRANS64 P1, [R5+URZ+0x2e830], R6 ;  /* 0x02e83006050095a7 */ /* 0x000ee4000802007f */
[----:B---3--:R-:W-:Y:S05]  /*134c0*/  @!P1 BRA `(.L_x_5932) ;  /* 0xfffffffc00f09947 */ /* 0x008fea000383ffff */
[----:B------:R-:W-:Y:S05]  /*134d0*/  BRA `(.L_x_5931) ;  /* 0xfffffee400747947 */ /* 0x000fea000383ffff */
.L_x_5937:
[----:B-1----:R-:W-:-:S04]  /*134e0*/  IMAD.U32 R3, RZ, RZ, UR6 ;  /* 0x00000006ff037e24 */ /* 0x002fc8000f8e00ff */
[----:B------:R1:W2:Y:S03]  /*134f0*/  SYNCS.PHASECHK.TRANS64.TRYWAIT P1, [R3+URZ+0x2e830], R2 ;  /* 0x02e83002030075a7 */ /* 0x0002a6000802017f */
[----:B--2---:R-:W-:Y:S05]  /*13500*/  @!P1 NANOSLEEP.SYNCS 0x989680 ;  /* 0x009896800000995d */ /* 0x004fea0003900000 */
[----:B------:R-:W2:Y:S02]  /*13510*/  @!P1 SYNCS.PHASECHK.TRANS64 P1, [R3+URZ+0x2e830], R2 ;  /* 0x02e83002030095a7 */ /* 0x000ea4000802007f */
[----:B--2---:R-:W-:Y:S05]  /*13520*/  @!P1 BRA `(.L_x_5937) ;  /* 0xfffffffc00ec9947 */ /* 0x004fea000383ffff */
[----:B------:R-:W-:Y:S05]  /*13530*/  BRA `(.L_x_5934) ;  /* 0xffffff30005c7947 */ /* 0x000fea000383ffff */
.L_x_5941:
[----:B-1----:R-:W-:-:S04]  /*13540*/  IMAD.U32 R3, RZ, RZ, UR6 ;  /* 0x00000006ff037e24 */ /* 0x002fc8000f8e00ff */
[----:B------:R1:W2:Y:S03]  /*13550*/  SYNCS.PHASECHK.TRANS64.TRYWAIT P1, [R3+URZ+0x2e850], R2 ;  /* 0x02e85002030075a7 */ /* 0x0002a6000802017f */
[----:B--2---:R-:W-:Y:S05]  /*13560*/  @!P1 NANOSLEEP.SYNCS 0x989680 ;  /* 0x009896800000995d */ /* 0x004fea0003900000 */
[----:B------:R-:W2:Y:S02]  /*13570*/  @!P1 SYNCS.PHASECHK.TRANS64 P1, [R3+URZ+0x2e850], R2 ;  /* 0x02e85002030095a7 */ /* 0x000ea4000802007f */
[----:B--2---:R-:W-:Y:S05]  /*13580*/  @!P1 BRA `(.L_x_5941) ;  /* 0xfffffffc00ec9947 */ /* 0x004fea000383ffff */
[----:B------:R-:W-:Y:S05]  /*13590*/  BRA `(.L_x_5938) ;  /* 0xffffff3c005c7947 */ /* 0x000fea000383ffff */
.L_x_5947:
[----:B-1----:R1:W2:Y:S02]  /*135a0*/  SYNCS.PHASECHK.TRANS64.TRYWAIT P1, [R13+URZ+0x2e850], R0 ;  /* 0x02e850000d0075a7 */ /* 0x0022a4000802017f */
[----:B--2---:R-:W-:Y:S05]  /*135b0*/  @!P1 NANOSLEEP.SYNCS 0x989680 ;  /* 0x009896800000995d */ /* 0x004fea0003900000 */
[----:B------:R-:W2:Y:S02]  /*135c0*/  @!P1 SYNCS.PHASECHK.TRANS64 P1, [R13+URZ+0x2e850], R0 ;  /* 0x02e850000d0095a7 */ /* 0x000ea4000802007f */
[----:B--2---:R-:W-:Y:S05]  /*135d0*/  @!P1 BRA `(.L_x_5947) ;  /* 0xfffffffc00f09947 */ /* 0x004fea000383ffff */
[----:B------:R-:W-:Y:S05]  /*135e0*/  BRA `(.L_x_5946) ;  /* 0xffffff7400507947 */ /* 0x000fea000383ffff */
.L_x_5993:
[----:B------:R-:W-:Y:S02]  /*135f0*/  IMAD.MOV.U32 R13, RZ, RZ, R0 ;  /* 0x000000ffff0d7224 */ /* 0x000fe400078e0000 */
[----:B------:R-:W-:Y:S02]  /*13600*/  IMAD.MOV.U32 R12, RZ, RZ, RZ ;  /* 0x000000ffff0c7224 */ /* 0x000fe400078e00ff */
[----:B------:R-:W-:Y:S02]  /*13610*/  IMAD.MOV.U32 R11, RZ, RZ, 0x1f ;  /* 0x0000001fff0b7424 */ /* 0x000fe400078e00ff */
[----:B------:R-:W-:-:S07]  /*13620*/  IMAD.MOV.U32 R15, RZ, RZ, -0x1 ;  /* 0xffffffffff0f7424 */ /* 0x000fce00078e00ff */
[----:B-1-3--:R-:W-:Y:S05]  /*13630*/  WARPSYNC.COLLECTIVE R15, `(.L_x_6063) ;  /* 0x000000000f087348 */ /* 0x00afea0003c00000 */
[----:B------:R0:W2:Y:S02]  /*13640*/  SHFL.IDX P6, R14, R13, R12, R11 ;  /* 0x0000000c0d0e7389 */ /* 0x0000a400000c000b */
[----:B0123--:R-:W-:Y:S01]  /*13650*/  ENDCOLLECTIVE ;  /* 0x000000000000791b */ /* 0x00ffe20003800000 */
.L_x_6063:
[----:B------:R-:W-:Y:S05]  /*13660*/  BRA `(.L_x_6064) ;  /* 0xffffffc000d07947 */ /* 0x000fea000383ffff */
.L_x_5995:
[----:B------:R-:W-:Y:S01]  /*13670*/  BSSY B0, `(.L_x_6065) ;  /* 0x0000006000007945 */ /* 0x000fe20003800000 */
[----:B------:R-:W-:-:S07]  /*13680*/  IMAD.MOV.U32 R15, RZ, RZ, -0x1 ;  /* 0xffffffffff0f7424 */ /* 0x000fce00078e00ff */
[----:B-1-3--:R-:W-:Y:S05]  /*13690*/  WARPSYNC.COLLECTIVE R15, `(.L_x_6066) ;  /* 0x000000000f0c7348 */ /* 0x00afea0003c00000 */
[----:B------:R-:W-:Y:S02]  /*136a0*/  ELECT P6, UR62, PT ;  /* 0x00000000003e782f */ /* 0x000fe400038c0000 */
[----:B------:R-:W-:Y:S01]  /*136b0*/  MOV R14, UR62 ;  /* 0x0000003e000e7c02 */ /* 0x000fe20008000f00 */
[----:B-1-3--:R-:W-:Y:S10]  /*136c0*/  ENDCOLLECTIVE ;  /* 0x000000000000791b */ /* 0x00aff40003800000 */
.L_x_6066:
[----:B------:R-:W-:Y:S05]  /*136d0*/  BSYNC B0 ;  /* 0x0000000000007941 */ /* 0x000fea0003800000 */
.L_x_6065:
[----:B------:R-:W-:Y:S05]  /*136e0*/  BRA `(.L_x_6067) ;  /* 0xffffffc000e07947 */ /* 0x000fea000383ffff */
.L_x_5997:
[----:B0-----:R0:W2:Y:S02]  /*136f0*/  SYNCS.PHASECHK.TRANS64.TRYWAIT P0, [R3+URZ+0x2e880], R2 ;  /* 0x02e88002030075a7 */ /* 0x0010a4000800017f */
[----:B--2---:R-:W-:Y:S05]  /*13700*/  @!P0 NANOSLEEP.SYNCS 0x989680 ;  /* 0x009896800000895d */ /* 0x004fea0003900000 */
[----:B------:R-:W2:Y:S02]  /*13710*/  @!P0 SYNCS.PHASECHK.TRANS64 P0, [R3+URZ+0x2e880], R2 ;  /* 0x02e88002030085a7 */ /* 0x000ea4000800007f */
[----:B--2---:R-:W-:Y:S05]  /*13720*/  @!P0 BRA `(.L_x_5997) ;  /* 0xfffffffc00f08947 */ /* 0x004fea000383ffff */
[----:B------:R-:W-:Y:S05]  /*13730*/  BRA `(.L_x_6068) ;  /* 0xffffffc400447947 */ /* 0x000fea000383ffff */
.L_x_5999:
[----:B--2---:R2:W3:Y:S02]  /*13740*/  SYNCS.PHASECHK.TRANS64.TRYWAIT P0, [R3+URZ+0x2e840], R2 ;  /* 0x02e84002030075a7 */ /* 0x0044e4000800017f */
[----:B---3--:R-:W-:Y:S05]  /*13750*/  @!P0 NANOSLEEP.SYNCS 0x989680 ;  /* 0x009896800000895d */ /* 0x008fea0003900000 */
[----:B------:R-:W3:Y:S02]  /*13760*/  @!P0 SYNCS.PHASECHK.TRANS64 P0, [R3+URZ+0x2e840], R2 ;  /* 0x02e84002030085a7 */ /* 0x000ee4000800007f */
[----:B---3--:R-:W-:Y:S05]  /*13770*/  @!P0 BRA `(.L_x_5999) ;  /* 0xfffffffc00f08947 */ /* 0x008fea000383ffff */
[----:B------:R-:W-:Y:S05]  /*13780*/  BRA `(.L_x_6069) ;  /* 0xffffffc400987947 */ /* 0x000fea000383ffff */
.L_x_6003:
[----:B------:R-:W-:Y:S02]  /*13790*/  IMAD.MOV.U32 R13, RZ, RZ, R2 ;  /* 0x000000ffff0d7224 */ /* 0x000fe400078e0002 */
[----:B------:R-:W-:Y:S02]  /*137a0*/  IMAD.MOV.U32 R12, RZ, RZ, RZ ;  /* 0x000000ffff0c7224 */ /* 0x000fe400078e00ff */
[----:B------:R-:W-:Y:S02]  /*137b0*/  IMAD.MOV.U32 R11, RZ, RZ, 0x181f ;  /* 0x0000181fff0b7424 */ /* 0x000fe400078e00ff */
[----:B------:R-:W-:Y:S02]  /*137c0*/  IMAD.MOV.U32 R15, RZ, RZ, -0x1 ;  /* 0xffffffffff0f7424 */ /* 0x000fe400078e00ff */
[----:B------:R-:W-:Y:S02]  /*137d0*/  IMAD R4, R18, R6, RZ ;  /* 0x0000000612047224 */ /* 0x000fe400078e02ff */
[----:B------:R-:W-:-:S07]  /*137e0*/  IMAD.IADD R3, R10, 0x1, R5 ;  /* 0x000000010a037824 */ /* 0x000fce00078e0205 */
[----:B-----5:R-:W-:Y:S05]  /*137f0*/  WARPSYNC.COLLECTIVE R15, `(.L_x_6070) ;  /* 0x000000000f087348 */ /* 0x020fea0003c00000 */
[----:B------:R0:W1:Y:S02]  /*13800*/  SHFL.IDX P6, R14, R13, R12, R11 ;  /* 0x0000000c0d0e7389 */ /* 0x00006400000c000b */
[----:B01---5:R-:W-:Y:S01]  /*13810*/  ENDCOLLECTIVE ;  /* 0x000000000000791b */ /* 0x023fe20003800000 */
.L_x_6070:
[C---:B------:R-:W-:Y:S01]  /*13820*/  VIADD R5, R3.reuse, 0x10 ;  /* 0x0000001003057836 */ /* 0x040fe20000000000 */
[----:B------:R-:W-:Y:S01]  /*13830*/  ISETP.GE.AND P1, PT, R3, R4, PT ;  /* 0x000000040300720c */ /* 0x000fe20003f26270 */
[----:B------:R-:W-:Y:S02]  /*13840*/  IMAD.MOV.U32 R13, RZ, RZ, R0 ;  /* 0x000000ffff0d7224 */ /* 0x000fe400078e0000 */
[----:B------:R-:W-:-:S10]  /*13850*/  IMAD.MOV.U32 R6, RZ, RZ, R14 ;  /* 0x000000ffff067224 */ /* 0x000fd400078e000e */
[----:B------:R-:W-:Y:S05]  /*13860*/  WARPSYNC.COLLECTIVE R15, `(.L_x_6071) ;  /* 0x000000000f087348 */ /* 0x000fea0003c00000 */
[----:B------:R0:W1:Y:S02]  /*13870*/  SHFL.IDX P6, R14, R13, R12, R11 ;  /* 0x0000000c0d0e7389 */ /* 0x00006400000c000b */
[----:B01----:R-:W-:Y:S01]  /*13880*/  ENDCOLLECTIVE ;  /* 0x000000000000791b */ /* 0x003fe20003800000 */
.L_x_6071:
[----:B------:R-:W-:Y:S02]  /*13890*/  IMAD.MOV.U32 R13, RZ, RZ, R2 ;  /* 0x000000ffff0d7224 */ /* 0x000fe400078e0002 */
[----:B------:R-:W-:Y:S02]  /*138a0*/  IMAD.MOV.U32 R12, RZ, RZ, 0x1 ;  /* 0x00000001ff0c7424 */ /* 0x000fe400078e00ff */
[----:B------:R-:W-:-:S07]  /*138b0*/  IMAD.MOV.U32 R7, RZ, RZ, R14 ;  /* 0x000000ffff077224 */ /* 0x000fce00078e000e */
[----:B------:R-:W-:Y:S05]  /*138c0*/  WARPSYNC.COLLECTIVE R15, `(.L_x_6072) ;  /* 0x000000000f087348 */ /* 0x000fea0003c00000 */
[----:B------:R0:W1:Y:S02]  /*138d0*/  SHFL.IDX P6, R14, R13, R12, R11 ;  /* 0x0000000c0d0e7389 */ /* 0x00006400000c000b */
[----:B01----:R-:W-:Y:S01]  /*138e0*/  ENDCOLLECTIVE ;  /* 0x000000000000791b */ /* 0x003fe20003800000 */
.L_x_6072:
[----:B------:R-:W-:-:S04]  /*138f0*/  @!P1 IADD3 R7, P2, R9, R7, RZ ;  /* 0x0000000709079210 */ /* 0x000fc80007f5e0ff */
[----:B------:R-:W-:-:S04]  /*13900*/  @!P1 IADD3.X R6, RZ, R6, RZ, P2, !PT ;  /* 0x00000006ff069210 */ /* 0x000fc800017fe4ff */
[----:B------:R-:W-:Y:S01]  /*13910*/  @!P1 LOP3.LUT R7, R7, R6, RZ, 0x3c, !PT ;  /* 0x0000000607079212 */ /* 0x000fe200078e3cff */
[----:B------:R-:W-:-:S03]  /*13920*/  IMAD.MOV.U32 R13, RZ, RZ, R0 ;  /* 0x000000ffff0d7224 */ /* 0x000fc600078e0000 */
[----:B------:R-:W-:-:S04]  /*13930*/  @!P1 LOP3.LUT R6, R7, R6, RZ, 0x3c, !PT ;  /* 0x0000000607069212 */ /* 0x000fc800078e3cff */
[----:B------:R-:W-:-:S05]  /*13940*/  @!P1 LOP3.LUT R7, R7, R6, RZ, 0x3c, !PT ;  /* 0x0000000607079212 */ /* 0x000fca00078e3cff */
        /* <DEDUP_REMOVED lines=9> */
.L_x_6073:
[----:B------:R-:W-:Y:S02]  /*139e0*/  IMAD.MOV.U32 R13, RZ, RZ, R2 ;  /* 0x000000ffff0d7224 */ /* 0x000fe400078e0002 */
[----:B------:R-:W-:Y:S02]  /*139f0*/  IMAD.MOV.U32 R12, RZ, RZ, 0x2 ;  /* 0x00000002ff0c7424 */ /* 0x000fe400078e00ff */
[----:B------:R-:W-:-:S07]  /*13a00*/  IMAD.MOV.U32 R6, RZ, RZ, R14 ;  /* 0x000000ffff067224 */ /* 0x000fce00078e000e */
[----:B------:R-:W-:Y:S05]  /*13a10*/  WARPSYNC.COLLECTIVE R15, `(.L_x_6074) ;  /* 0x000000000f087348 */ /* 0x000fea0003c00000 */
[----:B------:R0:W1:Y:S02]  /*13a20*/  SHFL.IDX P6, R14, R13, R12, R11 ;  /* 0x0000000c0d0e7389 */ /* 0x00006400000c000b */
[----:B01----:R-:W-:Y:S01]  /*13a30*/  ENDCOLLECTIVE ;  /* 0x000000000000791b */ /* 0x003fe20003800000 */
.L_x_6074:
        /* <DEDUP_REMOVED lines=14> */
.L_x_6075:
[----:B------:R-:W-:Y:S02]  /*13b20*/  IMAD.MOV.U32 R13, RZ, RZ, R2 ;  /* 0x000000ffff0d7224 */ /* 0x000fe400078e0002 */
[----:B------:R-:W-:Y:S02]  /*13b30*/  IMAD.MOV.U32 R12, RZ, RZ, 0x3 ;  /* 0x00000003ff0c7424 */ /* 0x000fe400078e00ff */
[----:B------:R-:W-:-:S07]  /*13b40*/  IMAD.MOV.U32 R6, RZ, RZ, R14 ;  /* 0x000000ffff067224 */ /* 0x000fce00078e000e */
[----:B------:R-:W-:Y:S05]  /*13b50*/  WARPSYNC.COLLECTIVE R15, `(.L_x_6076) ;  /* 0x000000000f087348 */ /* 0x000fea0003c00000 */
[----:B------:R0:W1:Y:S02]  /*13b60*/  SHFL.IDX P6, R14, R13, R12, R11 ;  /* 0x0000000c0d0e7389 */ /* 0x00006400000c000b */
[----:B01----:R-:W-:Y:S01]  /*13b70*/  ENDCOLLECTIVE ;  /* 0x000000000000791b */ /* 0x003fe20003800000 */
.L_x_6076:
        /* <DEDUP_REMOVED lines=14> */
.L_x_6077:
[----:B------:R-:W-:Y:S02]  /*13c60*/  IMAD.MOV.U32 R13, RZ, RZ, R2 ;  /* 0x000000ffff0d7224 */ /* 0x000fe400078e0002 */
[----:B------:R-:W-:Y:S02]  /*13c70*/  IMAD.MOV.U32 R12, RZ, RZ, 0x4 ;  /* 0x00000004ff0c7424 */ /* 0x000fe400078e00ff */
[----:B------:R-:W-:-:S07]  /*13c80*/  IMAD.MOV.U32 R6, RZ, RZ, R14 ;  /* 0x000000ffff067224 */ /* 0x000fce00078e000e */
[----:B------:R-:W-:Y:S05]  /*13c90*/  WARPSYNC.COLLECTIVE R15, `(.L_x_6078) ;  /* 0x000000000f087348 */ /* 0x000fea0003c00000 */
[----:B------:R0:W1:Y:S02]  /*13ca0*/  SHFL.IDX P6, R14, R13, R12, R11 ;  /* 0x0000000c0d0e7389 */ /* 0x00006400000c000b */
[----:B01----:R-:W-:Y:S01]  /*13cb0*/  ENDCOLLECTIVE ;  /* 0x000000000000791b */ /* 0x003fe20003800000 */
.L_x_6078:
        /* <DEDUP_REMOVED lines=14> */
.L_x_6079:
[----:B------:R-:W-:Y:S02]  /*13da0*/  IMAD.MOV.U32 R13, RZ, RZ, R2 ;  /* 0x000000ffff0d7224 */ /* 0x000fe400078e0002 */
[----:B------:R-:W-:Y:S02]  /*13db0*/  IMAD.MOV.U32 R12, RZ, RZ, 0x5 ;  /* 0x00000005ff0c7424 */ /* 0x000fe400078e00ff */
[----:B------:R-:W-:-:S07]  /*13dc0*/  IMAD.MOV.U32 R6, RZ, RZ, R14 ;  /* 0x000000ffff067224 */ /* 0x000fce00078e000e */
[----:B------:R-:W-:Y:S05]  /*13dd0*/  WARPSYNC.COLLECTIVE R15, `(.L_x_6080) ;  /* 0x000000000f087348 */ /* 0x000fea0003c00000 */
[----:B------:R0:W1:Y:S02]  /*13de0*/  SHFL.IDX P6, R14, R13, R12, R11 ;  /* 0x0000000c0d0e7389 */ /* 0x00006400000c000b */
[----:B01----:R-:W-:Y:S01]  /*13df0*/  ENDCOLLECTIVE ;  /* 0x000000000000791b */ /* 0x003fe20003800000 */
.L_x_6080:
        /* <DEDUP_REMOVED lines=14> */
.L_x_6081:
[----:B------:R-:W-:Y:S02]  /*13ee0*/  IMAD.MOV.U32 R13, RZ, RZ, R2 ;  /* 0x000000ffff0d7224 */ /* 0x000fe400078e0002 */
[----:B------:R-:W-:Y:S02]  /*13ef0*/  IMAD.MOV.U32 R12, RZ, RZ, 0x6 ;  /* 0x00000006ff0c7424 */ /* 0x000fe400078e00ff */
[----:B------:R-:W-:-:S07]  /*13f00*/  IMAD.MOV.U32 R6, RZ, RZ, R14 ;  /* 0x000000ffff067224 */ /* 0x000fce00078e000e */
[----:B------:R-:W-:Y:S05]  /*13f10*/  WARPSYNC.COLLECTIVE R15, `(.L_x_6082) ;  /* 0x000000000f087348 */ /* 0x000fea0003c00000 */
[----:B------:R0:W1:Y:S02]  /*13f20*/  SHFL.IDX P6, R14, R13, R12, R11 ;  /* 0x0000000c0d0e7389 */ /* 0x00006400000c000b */
[----:B01----:R-:W-:Y:S01]  /*13f30*/  ENDCOLLECTIVE ;  /* 0x000000000000791b */ /* 0x003fe20003800000 */
.L_x_6082:
[----:B------:R-:W-:-:S05]  /*13f40*/  @!P1 IADD3 R6, P2, R9, R6, RZ ;  /* 0x0000000609069210 */ /* 0x000fca0007f5e0ff */
[----:B------:R-:W-:-:S05]  /*13f50*/  @!P1 IMAD.X R5, RZ, RZ, R5, P2 ;  /* 0x000000ffff059224 */ /* 0x000fca00010e0605 */
[----:B------:R-:W-:Y:S01]  /*13f60*/  @!P1 MOV R7, R5 ;  /* 0x0000000500079202 */ /* 0x000fe20000000f00 */
[----:B------:R-:W-:-:S04]  /*13f70*/  IMAD.MOV.U32 R13, RZ, RZ, R0 ;  /* 0x000000ffff0d7224 */ /* 0x000fc800078e0000 */
        /* <DEDUP_REMOVED lines=8> */
.L_x_6083:
        /* <DEDUP_REMOVED lines=8> */
.L_x_6084:
        /* <DEDUP_REMOVED lines=12> */
.L_x_6085:
[----:B------:R-:W-:Y:S01]  /*14140*/  IMAD.MOV.U32 R0, RZ, RZ, R14 ;  /* 0x000000ffff007224 */ /* 0x000fe200078e000e */
[----:B------:R-:W-:Y:S06]  /*14150*/  BRA `(.L_x_6086) ;  /* 0xffffffc400ec7947 */ /* 0x000fec000383ffff */
.L_x_6006:
[----:B0-----:R0:W1:Y:S02]  /*14160*/  SYNCS.PHASECHK.TRANS64.TRYWAIT P0, [R17+URZ+0x2e820], R0 ;  /* 0x02e82000110075a7 */ /* 0x001064000800017f */
[----:B-1----:R-:W-:Y:S05]  /*14170*/  @!P0 NANOSLEEP.SYNCS 0x989680 ;  /* 0x009896800000895d */ /* 0x002fea0003900000 */
[----:B------:R-:W1:Y:S02]  /*14180*/  @!P0 SYNCS.PHASECHK.TRANS64 P0, [R17+URZ+0x2e820], R0 ;  /* 0x02e82000110085a7 */ /* 0x000e64000800007f */
[----:B-1----:R-:W-:Y:S05]  /*14190*/  @!P0 BRA `(.L_x_6006) ;  /* 0xfffffffc00f08947 */ /* 0x002fea000383ffff */
[----:B------:R-:W-:Y:S05]  /*141a0*/  BRA `(.L_x_6087) ;  /* 0xffffffc800487947 */ /* 0x000fea000383ffff */
.L_x_6012:
[----:B--2---:R2:W3:Y:S02]  /*141b0*/  SYNCS.PHASECHK.TRANS64.TRYWAIT P0, [R3+URZ+0x2e880], R2 ;  /* 0x02e88002030075a7 */ /* 0x0044e4000800017f */
[----:B---3--:R-:W-:Y:S05]  /*141c0*/  @!P0 NANOSLEEP.SYNCS 0x989680 ;  /* 0x009896800000895d */ /* 0x008fea0003900000 */
[----:B------:R-:W3:Y:S02]  /*141d0*/  @!P0 SYNCS.PHASECHK.TRANS64 P0, [R3+URZ+0x2e880], R2 ;  /* 0x02e88002030085a7 */ /* 0x000ee4000800007f */
[----:B---3--:R-:W-:Y:S05]  /*141e0*/  @!P0 BRA `(.L_x_6012) ;  /* 0xfffffffc00f08947 */ /* 0x008fea000383ffff */
[----:B------:R-:W-:Y:S05]  /*141f0*/  BRA `(.L_x_6088) ;  /* 0xffffffcc00047947 */ /* 0x000fea000383ffff */
.L_x_6017:
[----:B-1----:R1:W3:Y:S02]  /*14200*/  SYNCS.PHASECHK.TRANS64.TRYWAIT P0, [R3+URZ+0x2e840], R2 ;  /* 0x02e84002030075a7 */ /* 0x0022e4000800017f */
[----:B---3--:R-:W-:Y:S05]  /*14210*/  @!P0 NANOSLEEP.SYNCS 0x989680 ;  /* 0x009896800000895d */ /* 0x008fea0003900000 */
[----:B------:R-:W3:Y:S02]  /*14220*/  @!P0 SYNCS.PHASECHK.TRANS64 P0, [R3+URZ+0x2e840], R2 ;  /* 0x02e84002030085a7 */ /* 0x000ee4000800007f */
[----:B---3--:R-:W-:Y:S05]  /*14230*/  @!P0 BRA `(.L_x_6017) ;  /* 0xfffffffc00f08947 */ /* 0x008fea000383ffff */
[----:B------:R-:W-:Y:S05]  /*14240*/  BRA `(.L_x_6089) ;  /* 0xffffffcc00847947 */ /* 0x000fea000383ffff */
.L_x_6023:
[----:B--2---:R2:W3:Y:S02]  /*14250*/  SYNCS.PHASECHK.TRANS64.TRYWAIT P0, [R20+URZ+0x2e870], R2 ;  /* 0x02e87002140075a7 */ /* 0x0044e4000800017f */
[----:B---3--:R-:W-:Y:S05]  /*14260*/  @!P0 NANOSLEEP.SYNCS 0x989680 ;  /* 0x009896800000895d */ /* 0x008fea0003900000 */
[----:B------:R-:W3:Y:S02]  /*14270*/  @!P0 SYNCS.PHASECHK.TRANS64 P0, [R20+URZ+0x2e870], R2 ;  /* 0x02e87002140085a7 */ /* 0x000ee4000800007f */
[----:B---3--:R-:W-:Y:S05]  /*14280*/  @!P0 BRA `(.L_x_6023) ;  /* 0xfffffffc00f08947 */ /* 0x008fea000383ffff */
[----:B------:R-:W-:Y:S05]  /*14290*/  BRA `(.L_x_6090) ;  /* 0xffffffd000207947 */ /* 0x000fea000383ffff */
.L_x_6025:
[----:B--2---:R2:W3:Y:S02]  /*142a0*/  SYNCS.PHASECHK.TRANS64.TRYWAIT P0, [R20+URZ+0x2e860], R0 ;  /* 0x02e86000140075a7 */ /* 0x0044e4000800017f */
[----:B---3--:R-:W-:Y:S05]  /*142b0*/  @!P0 NANOSLEEP.SYNCS 0x989680 ;  /* 0x009896800000895d */ /* 0x008fea0003900000 */
[----:B------:R-:W3:Y:S02]  /*142c0*/  @!P0 SYNCS.PHASECHK.TRANS64 P0, [R20+URZ+0x2e860], R0 ;  /* 0x02e86000140085a7 */ /* 0x000ee4000800007f */
[----:B---3--:R-:W-:Y:S05]  /*142d0*/  @!P0 BRA `(.L_x_6025) ;  /* 0xfffffffc00f08947 */ /* 0x008fea000383ffff */
[----:B------:R-:W-:Y:S05]  /*142e0*/  BRA `(.L_x_6091) ;  /* 0xffffffd000287947 */ /* 0x000fea000383ffff */
.L_x_6032:
[----:B0-----:R0:W1:Y:S02]  /*142f0*/  SYNCS.PHASECHK.TRANS64.TRYWAIT P1, [R16+URZ+0x2e870], R3 ;  /* 0x02e87003100075a7 */ /* 0x001064000802017f */
[----:B-1----:R-:W-:Y:S05]  /*14300*/  @!P1 NANOSLEEP.SYNCS 0x989680 ;  /* 0x009896800000995d */ /* 0x002fea0003900000 */
[----:B------:R-:W1:Y:S02]  /*14310*/  @!P1 SYNCS.PHASECHK.TRANS64 P1, [R16+URZ+0x2e870], R3 ;  /* 0x02e87003100095a7 */ /* 0x000e64000802007f */
[----:B-1----:R-:W-:Y:S05]  /*14320*/  @!P1 BRA `(.L_x_6032) ;  /* 0xfffffffc00f09947 */ /* 0x002fea000383ffff */
[----:B------:R-:W-:Y:S05]  /*14330*/  BRA `(.L_x_6092) ;  /* 0xffffffd800b47947 */ /* 0x000fea000383ffff */
.L_x_6034:
[----:B0-----:R0:W1:Y:S02]  /*14340*/  SYNCS.PHASECHK.TRANS64.TRYWAIT P1, [R16+URZ+0x2e860], R3 ;  /* 0x02e86003100075a7 */ /* 0x001064000802017f */
[----:B-1----:R-:W-:Y:S05]  /*14350*/  @!P1 NANOSLEEP.SYNCS 0x989680 ;  /* 0x009896800000995d */ /* 0x002fea0003900000 */
[----:B------:R-:W1:Y:S02]  /*14360*/  @!P1 SYNCS.PHASECHK.TRANS64 P1, [R16+URZ+0x2e860], R3 ;  /* 0x02e86003100095a7 */ /* 0x000e64000802007f */
[----:B-1----:R-:W-:Y:S05]  /*14370*/  @!P1 BRA `(.L_x_6034) ;  /* 0xfffffffc00f09947 */ /* 0x002fea000383ffff */
[----:B------:R-:W-:Y:S05]  /*14380*/  BRA `(.L_x_6093) ;  /* 0xffffffd800bc7947 */ /* 0x000fea000383ffff */
.L_x_6047:
[----:B0-----:R0:W1:Y:S02]  /*14390*/  SYNCS.PHASECHK.TRANS64.TRYWAIT P0, [R0+URZ+0x2e820], R3 ;  /* 0x02e82003000075a7 */ /* 0x001064000800017f */
[----:B-1----:R-:W-:Y:S05]  /*143a0*/  @!P0 NANOSLEEP.SYNCS 0x989680 ;  /* 0x009896800000895d */ /* 0x002fea0003900000 */
[----:B------:R-:W1:Y:S02]  /*143b0*/  @!P0 SYNCS.PHASECHK.TRANS64 P0, [R0+URZ+0x2e820], R3 ;  /* 0x02e82003000085a7 */ /* 0x000e64000800007f */
[----:B-1----:R-:W-:Y:S05]  /*143c0*/  @!P0 BRA `(.L_x_6047) ;  /* 0xfffffffc00f08947 */ /* 0x002fea000383ffff */
[----:B------:R-:W-:Y:S05]  /*143d0*/  BRA `(.L_x_6094) ;  /* 0xffffffec00387947 */ /* 0x000fea000383ffff */
.L_x_6048:
        /* <DEDUP_REMOVED lines=11> */
.L_x_6096:
[----:B------:R-:W-:Y:S05]  /*14490*/  BSYNC B0 ;  /* 0x0000000000007941 */ /* 0x000fea0003800000 */
.L_x_6095:
[----:B------:R-:W-:Y:S05]  /*144a0*/  BRA `(.L_x_6097) ;  /* 0xffffffec00207947 */ /* 0x000fea000383ffff */
.L_x_6051:
[----:B------:R-:W-:Y:S01]  /*144b0*/  BSSY B1, `(.L_x_6098) ;  /* 0x0000006000017945 */ /* 0x000fe20003800000 */
[----:B------:R-:W-:-:S07]  /*144c0*/  IMAD.MOV.U32 R15, RZ, RZ, -0x1 ;  /* 0xffffffffff0f7424 */ /* 0x000fce00078e00ff */
[----:B01----:R-:W-:Y:S05]  /*144d0*/  WARPSYNC.COLLECTIVE R15, `(.L_x_6099) ;  /* 0x000000000f0c7348 */ /* 0x003fea0003c00000 */
[----:B------:R-:W-:Y:S02]  /*144e0*/  ELECT P6, UR62, PT ;  /* 0x00000000003e782f */ /* 0x000fe400038c0000 */
[----:B------:R-:W-:Y:S01]  /*144f0*/  MOV R14, UR62 ;  /* 0x0000003e000e7c02 */ /* 0x000fe20008000f00 */
[----:B01----:R-:W-:Y:S10]  /*14500*/  ENDCOLLECTIVE ;  /* 0x000000000000791b */ /* 0x003ff40003800000 */
.L_x_6099:
[----:B------:R-:W-:Y:S05]  /*14510*/  BSYNC B1 ;  /* 0x0000000000017941 */ /* 0x000fea0003800000 */
.L_x_6098:
[----:B------:R-:W-:Y:S05]  /*14520*/  BRA `(.L_x_6100) ;  /* 0xffffffec00187947 */ /* 0x000fea000383ffff */
.L_x_6053:
[----:B0-----:R0:W1:Y:S02]  /*14530*/  SYNCS.PHASECHK.TRANS64.TRYWAIT P1, [R6+URZ], R5 ;  /* 0x00000005060075a7 */ /* 0x001064000802017f */
[----:B-1----:R-:W-:Y:S05]  /*14540*/  @!P1 NANOSLEEP.SYNCS 0x989680 ;  /* 0x009896800000995d */ /* 0x002fea0003900000 */
[----:B------:R-:W1:Y:S02]  /*14550*/  @!P1 SYNCS.PHASECHK.TRANS64 P1, [R6+URZ], R5 ;  /* 0x00000005060095a7 */ /* 0x000e64000802007f */
[----:B-1----:R-:W-:Y:S05]  /*14560*/  @!P1 BRA `(.L_x_6053) ;  /* 0xfffffffc00f09947 */ /* 0x002fea000383ffff */
[----:B------:R-:W-:Y:S05]  /*14570*/  BRA `(.L_x_6101) ;  /* 0xffffffec00547947 */ /* 0x000fea000383ffff */
.L_x_6054:
[----:B-1----:R1:W2:Y:S02]  /*14580*/  SYNCS.PHASECHK.TRANS64.TRYWAIT P1, [R7+URZ], R2 ;  /* 0x00000002070075a7 */ /* 0x0022a4000802017f */
[----:B--2---:R-:W-:Y:S05]  /*14590*/  @!P1 NANOSLEEP.SYNCS 0x989680 ;  /* 0x009896800000995d */ /* 0x004fea0003900000 */
[----:B------:R-:W2:Y:S02]  /*145a0*/  @!P1 SYNCS.PHASECHK.TRANS64 P1, [R7+URZ], R2 ;  /* 0x00000002070095a7 */ /* 0x000ea4000802007f */
[----:B--2---:R-:W-:Y:S05]  /*145b0*/  @!P1 BRA `(.L_x_6054) ;  /* 0xfffffffc00f09947 */ /* 0x004fea000383ffff */
[----:B------:R-:W-:Y:S05]  /*145c0*/  BRA `(.L_x_6102) ;  /* 0xffffffec00487947 */ /* 0x000fea000383ffff */
.L_x_6056:
[----:B--2---:R2:W3:Y:S02]  /*145d0*/  SYNCS.PHASECHK.TRANS64.TRYWAIT P1, [R4+URZ+0x2e860], R5 ;  /* 0x02e86005040075a7 */ /* 0x0044e4000802017f */
[----:B---3--:R-:W-:Y:S05]  /*145e0*/  @!P1 NANOSLEEP.SYNCS 0x989680 ;  /* 0x009896800000995d */ /* 0x008fea0003900000 */
[----:B------:R-:W3:Y:S02]  /*145f0*/  @!P1 SYNCS.PHASECHK.TRANS64 P1, [R4+URZ+0x2e860], R5 ;  /* 0x02e86005040095a7 */ /* 0x000ee4000802007f */
[----:B---3--:R-:W-:Y:S05]  /*14600*/  @!P1 BRA `(.L_x_6056) ;  /* 0xfffffffc00f09947 */ /* 0x008fea000383ffff */
[----:B------:R-:W-:Y:S05]  /*14610*/  BRA `(.L_x_6103) ;  /* 0xffffffec004c7947 */ /* 0x000fea000383ffff */
.L_x_6058:
[----:B---3--:R3:W4:Y:S02]  /*14620*/  SYNCS.PHASECHK.TRANS64.TRYWAIT P1, [R3+URZ+0x2e860], R2 ;  /* 0x02e86002030075a7 */ /* 0x008724000802017f */
[----:B----4-:R-:W-:Y:S05]  /*14630*/  @!P1 NANOSLEEP.SYNCS 0x989680 ;  /* 0x009896800000995d */ /* 0x010fea0003900000 */
[----:B------:R-:W4:Y:S02]  /*14640*/  @!P1 SYNCS.PHASECHK.TRANS64 P1, [R3+URZ+0x2e860], R2 ;  /* 0x02e86002030095a7 */ /* 0x000f24000802007f */
[----:B----4-:R-:W-:Y:S05]  /*14650*/  @!P1 BRA `(.L_x_6058) ;  /* 0xfffffffc00f09947 */ /* 0x010fea000383ffff */
[----:B------:R-:W-:Y:S05]  /*14660*/  BRA `(.L_x_6104) ;  /* 0xffffffec004c7947 */ /* 0x000fea000383ffff */
.L_x_6060:
[----:B----4-:R4:W0:Y:S02]  /*14670*/  SYNCS.PHASECHK.TRANS64.TRYWAIT P0, [R4+URZ+0x2e880], R5 ;  /* 0x02e88005040075a7 */ /* 0x010824000800017f */
[----:B0-----:R-:W-:Y:S05]  /*14680*/  @!P0 NANOSLEEP.SYNCS 0x989680 ;  /* 0x009896800000895d */ /* 0x001fea0003900000 */
[----:B------:R-:W0:Y:S02]  /*14690*/  @!P0 SYNCS.PHASECHK.TRANS64 P0, [R4+URZ+0x2e880], R5 ;  /* 0x02e88005040085a7 */ /* 0x000e24000800007f */
[----:B0-----:R-:W-:Y:S05]  /*146a0*/  @!P0 BRA `(.L_x_6060) ;  /* 0xfffffffc00f08947 */ /* 0x001fea000383ffff */
[----:B------:R-:W-:Y:S05]  /*146b0*/  BRA `(.L_x_6061) ;  /* 0xffffffec00487947 */ /* 0x000fea000383ffff */
.L_x_6105:
        /* <DEDUP_REMOVED lines=12> */
.L_x_12973:


//--------------------- .text._ZN7cutlass13device_kernelIN5flash11enable_sm90INS1_16FlashAttnFwdSm90INS1_25CollectiveMainloopFwdSm90ILi2EN4cute5tupleIJNS5_1CILi1EEES8_S8_EEENS6_IJNS7_ILi128EEENS7_ILi224EEESA_EEELi128ENS_12float_e4m3_tEfNS_4arch4Sm90ELb0ELb0ELb1ELb1ELb0ELb1ELb0ELb1ELb1ELb1ELb0ELb0EEENS1_21CollectiveEpilogueFwdINS6_IJSA_SA_SB_EEES9_NS_10bfloat16_tESF_Li256ELb1ELb1ELb0ELb1EEENS1_36VarlenDynamicPersistentTileSchedulerILi128ELi224ELi256ELi128ELb0ELb1ELb1ELb0ELb1ELb1EEEEEEEEEvNT_6ParamsE --------------------------
	.section	.text._ZN7cutlass13device_kernelIN5flash11enable_sm90INS1_16FlashAttnFwdSm90INS1_25CollectiveMainloopFwdSm90ILi2EN4cute5tupleIJNS5_1CILi1EEES8_S8_EEENS6_IJNS7_ILi128EEENS7_ILi224EEESA_EEELi128ENS_12float_e4m3_tEfNS_4arch4Sm90ELb0ELb0ELb1ELb1ELb0ELb1ELb0ELb1ELb1ELb1ELb0ELb0EEENS1_21CollectiveEpilogueFwdINS6_IJSA_SA_SB_EEES9_NS_10bfloat16_tESF_Li256ELb1ELb1ELb0ELb1EEENS1_36VarlenDynamicPersistentTileSchedulerILi128ELi224ELi256ELi128ELb0ELb1ELb1ELb0ELb1ELb1EEEEEEEEEvNT_6ParamsE,"ax",@progbits
	.align	128
.text._ZN7cutlass13device_kernelIN5flash11enable_sm90INS1_16FlashAttnFwdSm90INS1_25CollectiveMainloopFwdSm90ILi2EN4cute5tupleIJNS5_1CILi1EEES8_S8_EEENS6_IJNS7_ILi128EEENS7_ILi224EEESA_EEELi128ENS_12float_e4m3_tEfNS_4arch4Sm90ELb0ELb0ELb1ELb1ELb0ELb1ELb0ELb1ELb1ELb1ELb0ELb0EEENS1_21CollectiveEpilogueFwdINS6_IJSA_SA_SB_EEES9_NS_10bfloat16_tESF_Li256ELb1ELb1ELb0ELb1EEENS1_36VarlenDynamicPersistentTileSchedulerILi128ELi224ELi256ELi128ELb0ELb1ELb1ELb0ELb1ELb1EEEEEEEEEvNT_6ParamsE:
        .type           _ZN7cutlass13device_kernelIN5flash11enable_sm90INS1_16FlashAttnFwdSm90INS1_25CollectiveMainloopFwdSm90ILi2EN4cute5tupleIJNS5_1CILi1EEES8_S8_EEENS6_IJNS7_ILi128EEENS7_ILi224EEESA_EEELi128ENS_12float_e4m3_tEfNS_4arch4Sm90ELb0ELb0ELb1ELb1ELb0ELb1ELb0ELb1ELb1ELb1ELb0ELb0EEENS1_21CollectiveEpilogueFwdINS6_IJSA_SA_SB_EEES9_NS_10bfloat16_tESF_Li256ELb1ELb1ELb0ELb1EEENS1_36VarlenDynamicPersistentTileSchedulerILi128ELi224ELi256ELi128ELb0ELb1ELb1ELb0ELb1ELb1EEEEEEEEEvNT_6ParamsE,@function
        .size           _ZN7cutlass13device_kernelIN5flash11enable_sm90INS1_16FlashAttnFwdSm90INS1_25CollectiveMainloopFwdSm90ILi2EN4cute5tupleIJNS5_1CILi1EEES8_S8_EEENS6_IJNS7_ILi128EEENS7_ILi224EEESA_EEELi128ENS_12float_e4m3_tEfNS_4arch4Sm90ELb0ELb0ELb1ELb1ELb0ELb1ELb0ELb1ELb1ELb1ELb0ELb0EEENS1_21CollectiveEpilogueFwdINS6_IJSA_SA_SB_EEES9_NS_10bfloat16_tESF_Li256ELb1ELb1ELb0ELb1EEENS1_36VarlenDynamicPersistentTileSchedulerILi128ELi224ELi256ELi128ELb0ELb1ELb1ELb0ELb1ELb1EEEEEEEEEvNT_6ParamsE,(.L_x_12974 - _ZN7cutlass13device_kernelIN5flash11enable_sm90INS1_16FlashAttnFwdSm90INS1_25CollectiveMainloopFwdSm90ILi2EN4cute5tupleIJNS5_1CILi1EEES8_S8_EEENS6_IJNS7_ILi128EEENS7_ILi224EEESA_EEELi128ENS_12float_e4m3_tEfNS_4arch4Sm90ELb0ELb0ELb1ELb1ELb0ELb1ELb0ELb1ELb1ELb1ELb0ELb0EEENS1_21CollectiveEpilogueFwdINS6_IJSA_SA_SB_EEES9_NS_10bfloat16_tESF_Li256ELb1ELb1ELb0ELb1EEENS1_36VarlenDynamicPersistentTileSchedulerILi128ELi224ELi256ELi128ELb0ELb1ELb1ELb0ELb1ELb1EEEEEEEEEvNT_6ParamsE)
        .other          _ZN7cutlass13device_kernelIN5flash11enable_sm90INS1_16FlashAttnFwdSm90INS1_25CollectiveMainloopFwdSm90ILi2EN4cute5tupleIJNS5_1CILi1EEES8_S8_EEENS6_IJNS7_ILi128EEENS7_ILi224EEESA_EEELi128ENS_12float_e4m3_tEfNS_4arch4Sm90ELb0ELb0ELb1ELb1ELb0ELb1ELb0ELb1ELb1ELb1ELb0ELb0EEENS1_21CollectiveEpilogueFwdINS6_IJSA_SA_SB_EEES9_NS_10bfloat16_tESF_Li256ELb1ELb1ELb0ELb1EEENS1_36VarlenDynamicPersistentTileSchedulerILi128ELi224ELi256ELi128ELb0ELb1ELb1ELb0ELb1ELb1EEEEEEEEEvNT_6ParamsE,@"STO_CUDA_ENTRY STV_DEFAULT"
_ZN7cutlass13device_kernelIN5flash11enable_sm90INS1_16FlashAttnFwdSm90INS1_25CollectiveMainloopFwdSm90ILi2EN4cute5tupleIJNS5_1CILi1EEES8_S8_EEENS6_IJNS7_ILi128EEENS7_ILi224EEESA_EEELi128ENS_12float_e4m3_tEfNS_4arch4Sm90ELb0ELb0ELb1ELb1ELb0ELb1ELb0ELb1ELb1ELb1ELb0ELb0EEENS1_21CollectiveEpilogueFwdINS6_IJSA_SA_SB_EEES9_NS_10bfloat16_tESF_Li256ELb1ELb1ELb0ELb1EEENS1_36VarlenDynamicPersistentTileSchedulerILi128ELi224ELi256ELi128ELb0ELb1ELb1ELb0ELb1ELb1EEEEEEEEEvNT_6ParamsE:
        /* <DEDUP_REMOVED lines=24> */
.L_x_6107:
[----:B------:R-:W-:Y:S05]  /*0180*/  BSYNC B0 ;  /* 0x0000000000007941 */ /* 0x000fea0003800000 */
.L_x_6106:
        /* <DEDUP_REMOVED lines=41> */
.L_x_6108:
        /* <DEDUP_REMOVED lines=22> */
.L_x_6109:
        /* <DEDUP_REMOVED lines=18> */
.L_x_6110:
        /* <DEDUP_REMOVED lines=22> */
.L_x_6111:
        /* <DEDUP_REMOVED lines=22> */
.L_x_6112:
[----:B0-----:R-:W-:Y:S01]  /*0960*/  UMOV UR4, 0x1 ;  /* 0x0000000100047882 */ /* 0x001fe20000000000 */
[----:B------:R-:W-:Y:S01]  /*0970*/  PLOP3.LUT P0, PT, PT, PT, UP0, 0x80, 0x0 ;  /* 0x000000000000781c */ /* 0x000fe20003f0f008 */
[----:B------:R-:W-:Y:S01]  /*0980*/  USEL UR4, UR4, 0x2, !UP0 ;  /* 0x0000000204047887 */ /* 0x000fe2000c000000 */
[----:B------:R-:W-:Y:S01]  /*0990*/  NOP ;  /* 0x0000000000007918 */ /* 0x000fe20000000000 */
[----:B------:R-:W-:Y:S01]  /*09a0*/  ULDC.64 UR60, c[0x0][0x208] ;  /* 0x00008200003c7ab9 */ /* 0x000fe20000000a00 */
[----:B------:R-:W-:Y:S03]  /*09b0*/  BSSY B8, `(.L_x_6113) ;  /* 0x00024dd000087945 */ /* 0x000fe60003800000 */
[----:B------:R-:W-:-:S05]  /*09c0*/  IMAD.U32 R2, RZ, RZ, UR4 ;  /* 0x00000004ff027e24 */ /* 0x000fca000f8e00ff */
[----:B------:R0:W-:Y:S01]  /*09d0*/  STL [R1+0xc4], R2 ;  /* 0x0000c40201007387 */ /* 0x0001e20000100800 */
[----:B-12-4-:R-:W-:Y:S06]  /*09e0*/  BAR.SYNC.DEFER_BLOCKING 0x0 ;  /* 0x0000000000007b1d */ /* 0x016fec0000010000 */
[----:B------:R-:W-:Y:S05]  /*09f0*/  @!P0 BRA `(.L_x_6114) ;  /* 0x000001e000188947 */ /* 0x000fea0003800000 */
.L_x_6115:
[----:B------:R-:W-:-:S08]  /*0a00*/  NOP ;  /* 0x0000000000007918 */ /* 0x000fd00000000000 */
[----:B------:R-:W1:Y:S02]  /*0a10*/  USETMAXREG.TRY_ALLOC.CTAPOOL UP0, 0xf0 ;  /* 0x000000f0000079c8 */ /* 0x000e640008000600 */
[----:B-1----:R-:W-:-:S13]  /*0a20*/  PLOP3.LUT P0, PT, PT, PT, UP0, 0x80, 0x0 ;  /* 0x000000000000781c */ /* 0x002fda0003f0f008 */
[----:B------:R-:W-:Y:S05]  /*0a30*/  @!P0 BRA `(.L_x_6115) ;  /* 0xfffffffc00f08947 */ /* 0x000fea000383ffff */
[----:B------:R-:W1:Y:S01]  /*0a40*/  S2R R0, SR_TID.X ;  /* 0x0000000000007919 */ /* 0x000e620000002100 */
[----:B------:R-:W2:Y:S01]  /*0a50*/  S2UR UR5, SR_CgaCtaId ;  /* 0x00000000000579c3 */ /* 0x000ea20000008800 */
[----:B------:R-:W-:-:S07]  /*0a60*/  UMOV UR4, 0x400 ;  /* 0x0000040000047882 */ /* 0x000fce0000000000 */
[----:B------:R-:W-:Y:S06]  /*0a70*/  BAR.ARV 0x8, 0x180 ;  /* 0x0206000000007b1d */ /* 0x000fec0000002000 */
[----:B--2---:R-:W-:-:S06]  /*0a80*/  ULEA UR4, UR5, UR4, 0x18 ;  /* 0x0000000405047291 */ /* 0x004fcc000f8ec03f */
[----:B------:R-:W-:Y:S01]  /*0a90*/  IMAD.U32 R16, RZ, RZ, UR4 ;  /* 0x00000004ff107e24 */ /* 0x000fe2000f8e00ff */
[----:B-1----:R-:W-:Y:S01]  /*0aa0*/  SHF.R.U32.HI R0, RZ, 0x7, R0 ;  /* 0x00000007ff007819 */ /* 0x002fe20000011600 */
[----:B------:R-:W-:-:S03]  /*0ab0*/  ULDC UR4, c[0x0][0xc3c] ;  /* 0x00030f0000047ab9 */ /* 0x000fc60000000800 */
[----:B------:R-:W-:Y:S01]  /*0ac0*/  ISETP.NE.AND P0, PT, R0, 0x1, PT ;  /* 0x000000010000780c */ /* 0x000fe20003f05270 */
[----:B------:R-:W-:-:S05]  /*0ad0*/  IMAD.U32 R0, RZ, RZ, UR5 ;  /* 0x00000005ff007e24 */ /* 0x000fca000f8e00ff */
[----:B------:R-:W-:Y:S07]  /*0ae0*/  STL [R1+0x80], R0 ;  /* 0x0000800001007387 */ /* 0x000fee0000100800 */
[----:B------:R-:W-:Y:S08]  /*0af0*/  @!P0 BAR.ARV 0x9, 0x100 ;  /* 0x0244000000008b1d */ /* 0x000ff00000002000 */
[----:B------:R-:W-:Y:S06]  /*0b00*/  BAR.SYNC.DEFER_BLOCKING 0x5, 0x180 ;  /* 0x0146000000007b1d */ /* 0x000fec0000010000 */
[----:B------:R-:W1:Y:S02]  /*0b10*/  LDS.128 R12, [R16+0x2e8d0] ;  /* 0x02e8d000100c7984 */ /* 0x000e640000000c00 */
[----:B------:R-:W-:Y:S06]  /*0b20*/  BAR.ARV 0x4, 0x180 ;  /* 0x0106000000007b1d */ /* 0x000fec0000002000 */
[----:B-1----:R-:W-:-:S13]  /*0b30*/  ISETP.GE.AND P0, PT, R15, UR4, PT ;  /* 0x000000040f007c0c */ /* 0x002fda000bf06270 */
[----:B------:R-:W-:Y:S05]  /*0b40*/  @P0 BRA `(.L_x_6116) ;  /* 0x0000024c000c0947 */ /* 0x000fea0003800000 */
[----:B0-----:R-:W2:Y:S01]  /*0b50*/  LDL R2, [R1+0xc4] ;  /* 0x0000c40001027983 */ /* 0x001ea20000100800 */
[----:B------:R-:W-:Y:S02]  /*0b60*/  IMAD.MOV.U32 R231, RZ, RZ, RZ ;  /* 0x000000ffffe77224 */ /* 0x000fe400078e00ff */
[----:B------:R-:W-:Y:S01]  /*0b70*/  IMAD.MOV.U32 R235, RZ, RZ, RZ ;  /* 0x000000ffffeb7224 */ /* 0x000fe200078e00ff */
[----:B------:R-:W0:Y:S01]  /*0b80*/  S2R R0, SR_TID.X ;  /* 0x0000000000007919 */ /* 0x000e220000002100 */
[----:B------:R-:W-:Y:S01]  /*0b90*/  IMAD.MOV.U32 R232, RZ, RZ, RZ ;  /* 0x000000ffffe87224 */ /* 0x000fe200078e00ff */
[----:B0-----:R-:W-:-:S04]  /*0ba0*/  IADD3 R11, R0, -0x80, RZ ;  /* 0xffffff80000b7810 */ /* 0x001fc80007ffe0ff */
[----:B------:R-:W-:Y:S02]  /*0bb0*/  SHF.R.S32.HI R0, RZ, 0x1f, R11 ;  /* 0x0000001fff007819 */ /* 0x000fe4000001140b */
[----:B--2---:R-:W-:Y:S02]  /*0bc0*/  R2UR UR4, R2 ;  /* 0x00000000020472ca */ /* 0x004fe400000e0000 */
[----:B------:R-:W-:-:S04]  /*0bd0*/  LEA.HI R2, R0, R11, RZ, 0x7 ;  /* 0x0000000b00027211 */ /* 0x000fc800078f38ff */
[----:B------:R-:W-:Y:S02]  /*0be0*/  LOP3.LUT R3, R2, 0xffffff80, RZ, 0xc0, !PT ;  /* 0xffffff8002037812 */ /* 0x000fe400078ec0ff */
[----:B------:R-:W-:-:S03]  /*0bf0*/  SHF.R.S32.HI R12, RZ, 0x7, R2 ;  /* 0x00000007ff0c7819 */ /* 0x000fc60000011402 */
[----:B------:R-:W-:Y:S01]  /*0c00*/  IMAD.IADD R17, R11, 0x1, -R3 ;  /* 0x000000010b117824 */ /* 0x000fe200078e0a03 */
[----:B------:R-:W-:Y:S01]  /*0c10*/  LEA.HI R3, R0, R11, RZ, 0x4 ;  /* 0x0000000b00037211 */ /* 0x000fe200078f20ff */
[----:B------:R-:W-:Y:S01]  /*0c20*/  ULOP3.LUT UR4, UR4, 0x1, URZ, 0xfc, !UPT ;  /* 0x0000000104047892 */ /* 0x000fe2000f8efc3f */
[----:B------:R-:W-:Y:S02]  /*0c30*/  LEA.HI R2, R2, R12, RZ, 0x1 ;  /* 0x0000000c02027211 */ /* 0x000fe400078f08ff */
[----:B------:R-:W-:Y:S02]  /*0c40*/  SHF.R.S32.HI R6, RZ, 0x4, R3 ;  /* 0x00000004ff067819 */ /* 0x000fe40000011403 */
[----:B------:R-:W-:Y:S02]  /*0c50*/  SHF.R.S32.HI R7, RZ, 0x1f, R17 ;  /* 0x0000001fff077819 */ /* 0x000fe40000011411 */
[----:B------:R-:W-:Y:S02]  /*0c60*/  LEA.HI R4, R3, R6, RZ, 0x1 ;  /* 0x0000000603047211 */ /* 0x000fe400078f08ff */
[----:B------:R-:W-:-:S02]  /*0c70*/  LEA.HI R8, R7, R17, RZ, 0x2 ;  /* 0x0000001107087211 */ /* 0x000fc400078f10ff */
[----:B------:R-:W-:Y:S02]  /*0c80*/  LOP3.LUT R5, R4, 0x1ffffffe, RZ, 0xc0, !PT ;  /* 0x1ffffffe04057812 */ /* 0x000fe400078ec0ff */
[----:B------:R-:W-:Y:S02]  /*0c90*/  LEA.HI R4, R0, R11, RZ, 0x5 ;  /* 0x0000000b00047211 */ /* 0x000fe400078f28ff */
[--C-:B------:R-:W-:Y:S01]  /*0ca0*/  SHF.R.S32.HI R9, RZ, 0x2, R8.reuse ;  /* 0x00000002ff097819 */ /* 0x100fe20000011408 */
[----:B------:R-:W-:Y:S01]  /*0cb0*/  IMAD.IADD R5, R6, 0x1, -R5 ;  /* 0x0000000106057824 */ /* 0x000fe200078e0a05 */
[----:B------:R-:W-:Y:S02]  /*0cc0*/  SHF.R.S32.HI R10, RZ, 0x1f, R8 ;  /* 0x0000001fff0a7819 */ /* 0x000fe40000011408 */
[----:B------:R-:W-:Y:S02]  /*0cd0*/  LOP3.LUT R3, R3, 0x3fffff0, RZ, 0xc0, !PT ;  /* 0x03fffff003037812 */ /* 0x000fe400078ec0ff */
[----:B------:R-:W-:-:S02]  /*0ce0*/  SHF.L.U32 R4, R4, 0x5, RZ ;  /* 0x0000000504047819 */ /* 0x000fc400000006ff */
[----:B------:R-:W-:Y:S01]  /*0cf0*/  LEA.HI R10, R10, R9, RZ, 0x3 ;  /* 0x000000090a0a7211 */ /* 0x000fe200078f18ff */
[----:B------:R-:W-:Y:S01]  /*0d00*/  IMAD.IADD R3, R11, 0x1, -R3 ;  /* 0x000000010b037824 */ /* 0x000fe200078e0a03 */
[----:B------:R-:W-:Y:S02]  /*0d10*/  LOP3.LUT R18, R4, 0xfffffc00, RZ, 0xc0, !PT ;  /* 0xfffffc0004127812 */ /* 0x000fe400078ec0ff */
[----:B------:R-:W-:Y:S02]  /*0d20*/  LOP3.LUT R10, R10, 0xfffffff8, RZ, 0xc0, !PT ;  /* 0xfffffff80a0a7812 */ /* 0x000fe400078ec0ff */
[----:B------:R-:W-:Y:S02]  /*0d30*/  LOP3.LUT R8, R8, 0x7ffffffc, RZ, 0xc0, !PT ;  /* 0x7ffffffc08087812 */ /* 0x000fe400078ec0ff */
[----:B------:R-:W-:Y:S01]  /*0d40*/  LEA.HI R7, R7, R17, RZ, 0x5 ;  /* 0x0000001107077211 */ /* 0x000fe200078f28ff */
[----:B------:R-:W-:Y:S01]  /*0d50*/  IMAD.IADD R10, R9, 0x1, -R10 ;  /* 0x00000001090a7824 */ /* 0x000fe200078e0a0a */
[----:B------:R-:W-:Y:S01]  /*0d60*/  LOP3.LUT R4, R2, 0x3fffffe, RZ, 0xc0, !PT ;  /* 0x03fffffe02047812 */ /* 0x000fe200078ec0ff */
[----:B------:R-:W-:Y:S01]  /*0d70*/  IMAD R2, R3, 0x40, R18 ;  /* 0x0000004003027824 */ /* 0x000fe200078e0212 */
[----:B------:R-:W-:Y:S01]  /*0d80*/  SHF.R.S32.HI R7, RZ, 0x5, R7 ;  /* 0x00000005ff077819 */ /* 0x000fe20000011407 */
[----:B------:R-:W-:Y:S01]  /*0d90*/  IMAD.MOV.U32 R9, RZ, RZ, -0x2 ;  /* 0xfffffffeff097424 */ /* 0x000fe200078e00ff */
[----:B------:R-:W-:Y:S01]  /*0da0*/  IADD3 R4, R12, -R4, RZ ;  /* 0x800000040c047210 */ /* 0x000fe20007ffe0ff */
[----:B------:R-:W-:-:S02]  /*0db0*/  IMAD.IADD R8, R17, 0x1, -R8 ;  /* 0x0000000111087824 */ /* 0x000fc400078e0a08 */
[----:B------:R-:W-:Y:S02]  /*0dc0*/  IMAD R3, R5, 0x8, R2 ;  /* 0x0000000805037824 */ /* 0x000fe400078e0202 */
[----:B------:R-:W-:Y:S02]  /*0dd0*/  IMAD R2, R8, R9, 0xe0 ;  /* 0x000000e008027424 */ /* 0x000fe400078e0209 */
[----:B------:R-:W-:Y:S01]  /*0de0*/  IMAD R7, R7, 0x10, R10 ;  /* 0x0000001007077824 */ /* 0x000fe200078e020a */
[----:B------:R0:W-:Y:S01]  /*0df0*/  STL [R1+0xb8], R3 ;  /* 0x0000b80301007387 */ /* 0x0001e20000100800 */
[----:B------:R-:W-:Y:S02]  /*0e00*/  IMAD.MOV.U32 R17, RZ, RZ, RZ ;  /* 0x000000ffff117224 */ /* 0x000fe400078e00ff */
[----:B------:R-:W-:Y:S01]  /*0e10*/  IMAD R10, R4, 0x40, R7 ;  /* 0x00000040040a7824 */ /* 0x000fe200078e0207 */
[----:B------:R1:W-:Y:S04]  /*0e20*/  STL [R1+0xb0], R2 ;  /* 0x0000b00201007387 */ /* 0x0003e80000100800 */
[----:B------:R2:W-:Y:S01]  /*0e30*/  STL [R1+0x54], R13 ;  /* 0x0000540d01007387 */ /* 0x0005e20000100800 */
[----:B0-----:R-:W-:-:S03]  /*0e40*/  LEA.HI R3, R0, R11, RZ, 0x2 ;  /* 0x0000000b00037211 */ /* 0x001fc600078f10ff */
[----:B------:R-:W-:Y:S01]  /*0e50*/  STL [R1+0x58], R14 ;  /* 0x0000580e01007387 */ /* 0x000fe20000100800 */
[----:B------:R-:W-:Y:S02]  /*0e60*/  LEA.HI R0, R0, R11, RZ, 0x3 ;  /* 0x0000000b00007211 */ /* 0x000fe400078f18ff */
[----:B-1----:R-:W-:Y:S01]  /*0e70*/  MOV R2, UR4 ;  /* 0x0000000400027c02 */ /* 0x002fe20008000f00 */
[----:B------:R-:W-:Y:S01]  /*0e80*/  STL [R1+0x5c], R15 ;  /* 0x00005c0f01007387 */ /* 0x000fe20000100800 */
[----:B------:R-:W-:Y:S01]  /*0e90*/  LOP3.LUT R4, R3, 0xfffffffc, RZ, 0xc0, !PT ;  /* 0xfffffffc03047812 */ /* 0x000fe200078ec0ff */
[----:B------:R-:W-:Y:S01]  /*0ea0*/  UMOV UR4, URZ ;  /* 0x0000003f00047c82 */ /* 0x000fe20008000000 */
[--C-:B------:R-:W-:Y:S01]  /*0eb0*/  SHF.R.S32.HI R228, RZ, 0x2, R3.reuse ;  /* 0x00000002ffe47819 */ /* 0x100fe20000011403 */
[----:B------:R-:W-:Y:S01]  /*0ec0*/  STL [R1+0xac], R10 ;  /* 0x0000ac0a01007387 */ /* 0x000fe20000100800 */
[----:B------:R-:W-:Y:S01]  /*0ed0*/  SHF.R.S32.HI R3, RZ, 0x1f, R3 ;  /* 0x0000001fff037819 */ /* 0x000fe20000011403 */
[----:B------:R-:W-:Y:S01]  /*0ee0*/  IMAD.IADD R4, R11, 0x1, -R4 ;  /* 0x000000010b047824 */ /* 0x000fe200078e0a04 */
[C---:B--2---:R-:W-:Y:S01]  /*0ef0*/  IADD3 R13, R228.reuse, 0x40, RZ ;  /* 0x00000040e40d7810 */ /* 0x044fe20007ffe0ff */
[----:B------:R0:W-:Y:S01]  /*0f00*/  STL [R1+0x44], R2 ;  /* 0x0000440201007387 */ /* 0x0001e20000100800 */
[----:B------:R-:W-:Y:S01]  /*0f10*/  LEA.HI R3, R3, R228, RZ, 0x3 ;  /* 0x000000e403037211 */ /* 0x000fe200078f18ff */
[----:B------:R-:W-:Y:S01]  /*0f20*/  VIADD R12, R228, 0x80 ;  /* 0x00000080e40c7836 */ /* 0x000fe20000000000 */
[C---:B------:R-:W-:Y:S01]  /*0f30*/  SHF.L.U32 R22, R4.reuse, 0x3, RZ ;  /* 0x0000000304167819 */ /* 0x040fe200000006ff */
[----:B------:R-:W-:Y:S01]  /*0f40*/  IMAD.SHL.U32 R18, R4, 0x10, RZ ;  /* 0x0000001004127824 */ /* 0x000fe200078e00ff */
[----:B------:R-:W-:-:S02]  /*0f50*/  LOP3.LUT R3, R3, 0xfffffff8, RZ, 0xc0, !PT ;  /* 0xfffffff803037812 */ /* 0x000fc400078ec0ff */
[----:B------:R-:W-:Y:S01]  /*0f60*/  SHF.R.S32.HI R6, RZ, 0x1f, R12 ;  /* 0x0000001fff067819 */ /* 0x000fe2000001140c */
[----:B------:R-:W-:Y:S01]  /*0f70*/  VIADD R230, R22, 0x20 ;  /* 0x0000002016e67836 */ /* 0x000fe20000000000 */
[----:B------:R-:W-:Y:S02]  /*0f80*/  IADD3 R229, R228, -R3, RZ ;  /* 0x80000003e4e57210 */ /* 0x000fe40007ffe0ff */
[----:B0-----:R-:W-:Y:S02]  /*0f90*/  LOP3.LUT R2, R0, 0xfffffff8, RZ, 0xc0, !PT ;  /* 0xfffffff800027812 */ /* 0x001fe400078ec0ff */
[----:B------:R-:W-:Y:S02]  /*0fa0*/  SHF.R.S32.HI R0, RZ, 0x3, R0 ;  /* 0x00000003ff007819 */ /* 0x000fe40000011400 */
[----:B------:R-:W-:Y:S01]  /*0fb0*/  LEA.HI R0, R4, R4, RZ, 0x1 ;  /* 0x0000000404007211 */ /* 0x000fe200078f08ff */
[----:B------:R-:W-:Y:S01]  /*0fc0*/  IMAD.IADD R9, R11, 0x1, -R2 ;  /* 0x000000010b097824 */ /* 0x000fe200078e0a02 */
[----:B------:R-:W-:Y:S01]  /*0fd0*/  SHF.R.S32.HI R2, RZ, 0x1f, R13 ;  /* 0x0000001fff027819 */ /* 0x000fe2000001140d */
[----:B------:R-:W-:Y:S01]  /*0fe0*/  VIADD R11, R228, 0xc0 ;  /* 0x000000c0e40b7836 */ /* 0x000fe20000000000 */
[----:B------:R-:W-:Y:S01]  /*0ff0*/  LOP3.LUT R5, R0, 0x1ffffffe, RZ, 0xc0, !PT ;  /* 0x1ffffffe00057812 */ /* 0x000fe200078ec0ff */
[----:B------:R-:W-:Y:S01]  /*1000*/  IMAD.SHL.U32 R9, R9, 0x8, RZ ;  /* 0x0000000809097824 */ /* 0x000fe200078e00ff */
[----:B------:R-:W-:Y:S01]  /*1010*/  SHF.R.S32.HI R0, RZ, 0x1f, R228 ;  /* 0x0000001fff007819 */ /* 0x000fe200000114e4 */
[----:B------:R-:W-:Y:S01]  /*1020*/  IMAD.SHL.U32 R7, R11, 0x80, RZ ;  /* 0x000000800b077824 */ /* 0x000fe200078e00ff */
[----:B------:R-:W-:Y:S01]  /*1030*/  LEA.HI R2, R2, R13, RZ, 0x3 ;  /* 0x0000000d02027211 */ /* 0x000fe200078f18ff */
[----:B------:R-:W-:Y:S01]  /*1040*/  IMAD.SHL.U32 R0, R13, 0x80, RZ ;  /* 0x000000800d007824 */ /* 0x000fe200078e00ff */
[----:B------:R-:W-:Y:S01]  /*1050*/  STL [R1+0x6c], R9 ;  /* 0x00006c0901007387 */ /* 0x000fe20000100800 */
[----:B------:R-:W-:Y:S01]  /*1060*/  IMAD.IADD R5, R4, 0x1, -R5 ;  /* 0x0000000104057824 */ /* 0x000fe200078e0a05 */
[----:B------:R-:W-:Y:S01]  /*1070*/  LOP3.LUT R3, R7, 0x380, RZ, 0xc0, !PT ;  /* 0x0000038007037812 */ /* 0x000fe200078ec0ff */
[----:B------:R-:W-:Y:S01]  /*1080*/  IMAD.SHL.U32 R4, R12, 0x80, RZ ;  /* 0x000000800c047824 */ /* 0x000fe200078e00ff */
[----:B------:R-:W-:Y:S01]  /*1090*/  SHF.R.S32.HI R3, RZ, 0x1f, R9 ;  /* 0x0000001fff037819 */ /* 0x000fe20000011409 */
[----:B------:R-:W-:Y:S01]  /*10a0*/  IMAD.SHL.U32 R2, R2, 0x80, RZ ;  /* 0x0000008002027824 */ /* 0x000fe200078e00ff */
[----:B------:R-:W-:-:S02]  /*10b0*/  LOP3.LUT R0, R0, 0x380, RZ, 0xc0, !PT ;  /* 0x0000038000007812 */ /* 0x000fc400078ec0ff */
[----:B------:R-:W-:Y:S01]  /*10c0*/  LOP3.LUT R4, R4, 0x380, RZ, 0xc0, !PT ;  /* 0x0000038004047812 */ /* 0x000fe200078ec0ff */
[----:B------:R-:W-:Y:S01]  /*10d0*/  VIADD R4, R9, 0x40 ;  /* 0x0000004009047836 */ /* 0x000fe20000000000 */
[----:B------:R-:W-:Y:S01]  /*10e0*/  SHF.R.S32.HI R8, RZ, 0x1f, R11 ;  /* 0x0000001fff087819 */ /* 0x000fe2000001140b */
[----:B------:R0:W-:Y:S01]  /*10f0*/  STL [R1+0xc0], R3 ;  /* 0x0000c00301007387 */ /* 0x0001e20000100800 */
[----:B------:R-:W-:Y:S02]  /*1100*/  LEA.HI R6, R6, R12, RZ, 0x3 ;  /* 0x0000000c06067211 */ /* 0x000fe400078f18ff */
[----:B------:R-:W-:Y:S01]  /*1110*/  LOP3.LUT R2, R2, 0xfffffc00, RZ, 0xc0, !PT ;  /* 0xfffffc0002027812 */ /* 0x000fe200078ec0ff */
[----:B------:R1:W-:Y:S01]  /*1120*/  STL [R1+0x88], R4 ;  /* 0x0000880401007387 */ /* 0x0003e20000100800 */
[----:B------:R-:W-:Y:S01]  /*1130*/  LEA.HI R8, R8, R11, RZ, 0x3 ;  /* 0x0000000b08087211 */ /* 0x000fe200078f18ff */
[----:B------:R-:W-:Y:S01]  /*1140*/  IMAD.SHL.U32 R6, R6, 0x80, RZ ;  /* 0x0000008006067824 */ /* 0x000fe200078e00ff */
[----:B------:R-:W-:Y:S01]  /*1150*/  SHF.R.S32.HI R19, RZ, 0x1f, R18 ;  /* 0x0000001fff137819 */ /* 0x000fe20000011412 */
[----:B------:R2:W-:Y:S01]  /*1160*/  STL [R1+0x74], R2 ;  /* 0x0000740201007387 */ /* 0x0005e20000100800 */
[----:B------:R-:W-:-:S02]  /*1170*/  SHF.L.U32 R8, R8, 0x7, RZ ;  /* 0x0000000708087819 */ /* 0x000fc400000006ff */
[----:B0-----:R-:W-:Y:S02]  /*1180*/  SHF.R.U32.HI R3, RZ, 0x3, R0 ;  /* 0x00000003ff037819 */ /* 0x001fe40000011600 */
[----:B------:R-:W-:Y:S02]  /*1190*/  LOP3.LUT R0, R0, 0x70, R18, 0xf8, !PT ;  /* 0x0000007000007812 */ /* 0x000fe400078ef812 */
[----:B-1----:R-:W-:Y:S02]  /*11a0*/  SHF.R.S32.HI R4, RZ, 0x1f, R4 ;  /* 0x0000001fff047819 */ /* 0x002fe40000011404 */
[----:B------:R-:W-:Y:S02]  /*11b0*/  LOP3.LUT R3, R2, R0, R3, 0xf6, !PT ;  /* 0x0000000002037212 */ /* 0x000fe400078ef603 */
[----:B------:R-:W-:Y:S01]  /*11c0*/  SHF.R.S32.HI R0, RZ, 0x1f, R230 ;  /* 0x0000001fff007819 */ /* 0x000fe200000114e6 */
[----:B------:R0:W-:Y:S01]  /*11d0*/  STL [R1+0xbc], R4 ;  /* 0x0000bc0401007387 */ /* 0x0001e20000100800 */
[----:B--2---:R-:W-:-:S02]  /*11e0*/  LOP3.LUT R2, R6, 0xfffffc00, RZ, 0xc0, !PT ;  /* 0xfffffc0006027812 */ /* 0x004fc400078ec0ff */
[----:B------:R-:W-:Y:S01]  /*11f0*/  SHF.R.S32.HI R23, RZ, 0x1f, R22 ;  /* 0x0000001fff177819 */ /* 0x000fe20000011416 */
[----:B------:R1:W-:Y:S04]  /*1200*/  STL [R1+0xa4], R0 ;  /* 0x0000a40001007387 */ /* 0x0003e80000100800 */
[----:B------:R2:W-:Y:S01]  /*1210*/  STL [R1+0x7c], R2 ;  /* 0x00007c0201007387 */ /* 0x0005e20000100800 */
[----:B0-----:R-:W-:Y:S01]  /*1220*/  LOP3.LUT R4, R8, 0xfffffc00, RZ, 0xc0, !PT ;  /* 0xfffffc0008047812 */ /* 0x001fe200078ec0ff */
[----:B-1----:R-:W-:-:S04]  /*1230*/  IMAD.IADD R0, R16, 0x1, R3 ;  /* 0x0000000110007824 */ /* 0x002fc800078e0203 */
[----:B------:R-:W-:Y:S01]  /*1240*/  STL [R1+0x78], R4 ;  /* 0x0000780401007387 */ /* 0x000fe20000100800 */
[----:B--2---:R-:W-:-:S03]  /*1250*/  IMAD R2, R5, 0x8, R10 ;  /* 0x0000000805027824 */ /* 0x004fc600078e020a */
[----:B------:R0:W-:Y:S04]  /*1260*/  STL [R1+0xa8], R0 ;  /* 0x0000a80001007387 */ /* 0x0001e80000100800 */
[----:B------:R1:W-:Y:S01]  /*1270*/  STL [R1+0xb4], R2 ;  /* 0x0000b40201007387 */ /* 0x0003e20000100800 */
[----:B0-----:R-:W-:-:S05]  /*1280*/  IMAD.U32 R0, RZ, RZ, UR4 ;  /* 0x00000004ff007e24 */ /* 0x001fca000f8e00ff */
[----:B------:R1:W-:Y:S02]  /*1290*/  STL [R1+0xa0], R0 ;  /* 0x0000a00001007387 */ /* 0x0003e40000100800 */
.L_x_6287:
[----:B-12---:R-:W2:Y:S01]  /*12a0*/  LDL.LU R0, [R1+0x5c] ;  /* 0x00005c0001007983 */ /* 0x006ea20000300800 */
[----:B------:R-:W2:Y:S01]  /*12b0*/  LDC.64 R2, c[0x0][0xc88] ;  /* 0x00032200ff027b82 */ /* 0x000ea20000000a00 */
        /* <DEDUP_REMOVED lines=10> */
[----:B------:R-:W-:Y:S02]  /*1360*/  ISETP.NE.AND.EX P0, PT, RZ, UR7, PT, P0 ;  /* 0x00000007ff007c0c */ /* 0x000fe4000bf05300 */
[----:B0-----:R-:W-:Y:S02]  /*1370*/  MOV R3, RZ ;  /* 0x000000ff00037202 */ /* 0x001fe40000000f00 */
[----:B--2---:R-:W-:Y:S01]  /*1380*/  SHF.R.S32.HI R6, RZ, 0x1f, R0 ;  /* 0x0000001fff067819 */ /* 0x004fe20000011400 */
[C---:B------:R-:W-:Y:S02]  /*1390*/  IMAD.SHL.U32 R31, R0.reuse, 0x4, RZ ;  /* 0x00000004001f7824 */ /* 0x040fe400078e00ff */
[C---:B---3--:R-:W-:Y:S01]  /*13a0*/  @P1 LEA R4, P2, R0.reuse, UR4, 0x2 ;  /* 0x0000000400041c11 */ /* 0x048fe2000f8410ff */
[----:B------:R-:W-:Y:S01]  /*13b0*/  STL [R1+0x84], R0 ;  /* 0x0000840001007387 */ /* 0x000fe20000100800 */
[C-C-:B------:R-:W-:Y:S02]  /*13c0*/  SHF.L.U64.HI R30, R0.reuse, 0x2, R6.reuse ;  /* 0x00000002001e7819 */ /* 0x140fe40000010206 */
[----:B------:R-:W-:Y:S01]  /*13d0*/  @P1 LEA.HI.X R5, R0, UR5, R6, 0x2, P2 ;  /* 0x0000000500051c11 */ /* 0x000fe200090f1406 */
[----:B------:R0:W-:Y:S01]  /*13e0*/  STL [R1+0x98], R6 ;  /* 0x0000980601007387 */ /* 0x0001e20000100800 */
[----:B------:R-:W-:Y:S01]  /*13f0*/  ISETP.NE.U32.AND P2, PT, RZ, UR8, PT ;  /* 0x00000008ff007c0c */ /* 0x000fe2000bf45070 */
[----:B------:R-:W-:Y:S01]  /*1400*/  ULDC UR4, c[0x0][0x288] ;  /* 0x0000a20000047ab9 */ /* 0x000fe20000000800 */
[C---:B------:R-:W-:Y:S01]  /*1410*/  IADD3 R8, P3, R31.reuse, UR6, RZ ;  /* 0x000000061f087c10 */ /* 0x040fe2000ff7e0ff */
[----:B------:R1:W5:Y:S01]  /*1420*/  @P1 LDG.E R3, desc[UR60][R4.64] ;  /* 0x0000003c04031981 */ /* 0x000362000c1e1900 */
        /* <DEDUP_REMOVED lines=30> */
.L_x_6117:
        /* <DEDUP_REMOVED lines=12> */
.L_x_6118:
[----:B------:R-:W-:Y:S05]  /*16d0*/  @!P0 BRA `(.L_x_6119) ;  /* 0x00000000000c8947 */ /* 0x000fea0003800000 */
[----:B------:R-:W2:Y:S04]  /*16e0*/  LDG.E R5, desc[UR60][R8.64] ;  /* 0x0000003c08057981 */ /* 0x000ea8000c1e1900 */
[----:B------:R-:W2:Y:S02]  /*16f0*/  LDG.E R26, desc[UR60][R8.64+0x4] ;  /* 0x0000043c081a7981 */ /* 0x000ea4000c1e1900 */
[----:B--2---:R-:W-:-:S07]  /*1700*/  IMAD.IADD R26, R26, 0x1, -R5 ;  /* 0x000000011a1a7824 */ /* 0x004fce00078e0a05 */
.L_x_6119:
        /* <DEDUP_REMOVED lines=8> */
[----:B------:R0:W2:Y:S01]  /*1790*/  @P0 LDG.E R9, desc[UR60][R4.64+0x4] ;  /* 0x0000043c04090981 */ /* 0x0000a2000c1e1900 */
[----:B------:R-:W-:Y:S01]  /*17a0*/  ISETP.NE.U32.AND P1, PT, RZ, UR4, PT ;  /* 0x00000004ff007c0c */ /* 0x000fe2000bf25070 */
[----:B------:R-:W-:-:S03]  /*17b0*/  IMAD.MOV.U32 R121, RZ, RZ, R26 ;  /* 0x000000ffff797224 */ /* 0x000fc600078e001a */
[----:B------:R-:W-:Y:S01]  /*17c0*/  ISETP.NE.AND.EX P1, PT, RZ, UR5, PT, P1 ;  /* 0x00000005ff007c0c */ /* 0x000fe2000bf25310 */
[----:B0-----:R-:W-:-:S12]  /*17d0*/  IMAD.MOV.U32 R4, RZ, RZ, RZ ;  /* 0x000000ffff047224 */ /* 0x001fd800078e00ff */
[----:B------:R-:W-:-:S04]  /*17e0*/  @P1 IADD3 R6, P2, R31, UR4, RZ ;  /* 0x000000041f061c10 */ /* 0x000fc8000ff5e0ff */
[----:B------:R-:W-:-:S05]  /*17f0*/  @P1 IADD3.X R7, R30, UR5, RZ, P2, !PT ;  /* 0x000000051e071c10 */ /* 0x000fca00097fe4ff */
[----:B------:R0:W5:Y:S01]  /*1800*/  @P1 LDG.E R121, desc[UR60][R6.64] ;  /* 0x0000003c06791981 */ /* 0x000162000c1e1900 */
[----:B--2---:R-:W-:Y:S01]  /*1810*/  @P0 IADD3 R2, -R0, R9, RZ ;  /* 0x0000000900020210 */ /* 0x004fe20007ffe1ff */
[----:B------:R-:W-:-:S04]  /*1820*/  IMAD.MOV R0, RZ, RZ, -R3 ;  /* 0x000000ffff007224 */ /* 0x000fc800078e0a03 */
[----:B------:R-:W-:Y:S01]  /*1830*/  IMAD.IADD R138, R3, 0x1, R2 ;  /* 0x00000001038a7824 */ /* 0x000fe200078e0202 */
[----:B------:R-:W-:-:S03]  /*1840*/  VIMNMX R0, RZ, R0, !PT ;  /* 0x00000000ff007248 */ /* 0x000fc60007fe0100 */
[----:B------:R-:W-:Y:S01]  /*1850*/  VIADD R5, R138, 0xdf ;  /* 0x000000df8a057836 */ /* 0x000fe20000000000 */
[----:B------:R-:W-:-:S03]  /*1860*/  SHF.R.U32.HI R24, RZ, 0x5, R0 ;  /* 0x00000005ff187819 */ /* 0x000fc60000011600 */
[----:B------:R-:W-:-:S04]  /*1870*/  IMAD.HI R4, R5, -0x6db6db6d, R4 ;  /* 0x9249249305047827 */ /* 0x000fc800078e0204 */
[----:B------:R-:W-:Y:S01]  /*1880*/  IMAD.WIDE.U32 R24, R24, 0x24924925, RZ ;  /* 0x2492492518187825 */ /* 0x000fe200078e00ff */
[----:B------:R-:W-:-:S03]  /*1890*/  SHF.R.U32.HI R139, RZ, 0x1f, R4 ;  /* 0x0000001fff8b7819 */ /* 0x000fc60000011604 */
[----:B------:R-:W-:Y:S01]  /*18a0*/  IMAD.MOV.U32 R24, RZ, RZ, R25 ;  /* 0x000000ffff187224 */ /* 0x000fe200078e0019 */
[----:B------:R-:W-:-:S03]  /*18b0*/  LEA.HI.SX32 R139, R4, R139, 0x19 ;  /* 0x0000008b048b7211 */ /* 0x000fc600078fcaff */
[----:B------:R-:W-:Y:S02]  /*18c0*/  IMAD.MOV.U32 R25, RZ, RZ, R24 ;  /* 0x000000ffff197224 */ /* 0x000fe400078e0018 */
[----:B------:R-:W-:-:S05]  /*18d0*/  IMAD R3, R139, 0xe0, -R3 ;  /* 0x000000e08b037824 */ /* 0x000fca00078e0a03 */
[----:B------:R-:W-:-:S04]  /*18e0*/  VIMNMX R3, R3, R2, PT ;  /* 0x0000000203037248 */ /* 0x000fc80003fe0100 */
[----:B------:R-:W-:-:S13]  /*18f0*/  ISETP.GT.AND P0, PT, R3, R0, PT ;  /* 0x000000000300720c */ /* 0x000fda0003f04270 */
[----:B------:R-:W-:Y:S01]  /*1900*/  @P0 IADD3 R5, R3, 0xdf, RZ ;  /* 0x000000df03050810 */ /* 0x000fe20007ffe0ff */
[----:B------:R-:W-:-:S04]  /*1910*/  @P0 IMAD.MOV.U32 R4, RZ, RZ, RZ ;  /* 0x000000ffff040224 */ /* 0x000fc800078e00ff */
[----:B------:R-:W-:-:S05]  /*1920*/  @P0 IMAD.HI R4, R5, -0x6db6db6d, R4 ;  /* 0x9249249305040827 */ /* 0x000fca00078e0204 */
        /* <DEDUP_REMOVED lines=25> */
.L_x_6122:
[----:B------:R-:W-:Y:S05]  /*1ac0*/  BSYNC B6 ;  /* 0x0000000000067941 */ /* 0x000fea0003800000 */
.L_x_6121:
        /* <DEDUP_REMOVED lines=20> */
.L_x_6124:
[----:B------:R-:W-:Y:S05]  /*1c10*/  BSYNC B6 ;  /* 0x0000000000067941 */ /* 0x000fea0003800000 */
.L_x_6123:
[----:B------:R-:W-:Y:S01]  /*1c20*/  ULDC.64 UR4, c[0x0][0x9f8] ;  /* 0x00027e0000047ab9 */ /* 0x000fe20000000a00 */
[----:B------:R-:W2:Y:S01]  /*1c30*/  LDL R56, [R1+0x74] ;  /* 0x0000740001387983 */ /* 0x000ea20000100800 */
[----:B------:R-:W-:Y:S01]  /*1c40*/  ISETP.NE.U32.AND P0, PT, RZ, UR4, PT ;  /* 0x00000004ff007c0c */ /* 0x000fe2000bf05070 */
[----:B------:R-:W0:Y:S01]  /*1c50*/  LDC.64 R44, c[0x0][0x300] ;  /* 0x0000c000ff2c7b82 */ /* 0x000e220000000a00 */
[----:B------:R-:W-:Y:S01]  /*1c60*/  IMAD.IADD R103, R29, 0x1, R26 ;  /* 0x000000011d677824 */ /* 0x000fe200078e021a */
[----:B------:R-:W3:Y:S01]  /*1c70*/  LDL R54, [R1+0x7c] ;  /* 0x00007c0001367983 */ /* 0x000ee20000100800 */
[----:B------:R-:W-:Y:S01]  /*1c80*/  ISETP.NE.AND.EX P0, PT, RZ, UR5, PT, P0 ;  /* 0x00000005ff007c0c */ /* 0x000fe2000bf05300 */
[----:B------:R-:W-:Y:S02]  /*1c90*/  ULDC.64 UR6, c[0x0][0xa08] ;  /* 0x0002820000067ab9 */ /* 0x000fe40000000a00 */
[----:B------:R-:W4:Y:S01]  /*1ca0*/  LDL R52, [R1+0x78] ;  /* 0x0000780001347983 */ /* 0x000f220000100800 */
[----:B------:R-:W-:Y:S01]  /*1cb0*/  SHF.R.S32.HI R8, RZ, 0x1f, R28 ;  /* 0x0000001fff087819 */ /* 0x000fe2000001141c */
[----:B------:R-:W1:Y:S08]  /*1cc0*/  LDC.64 R38, c[0x0][0x3f8] ;  /* 0x0000fe00ff267b82 */ /* 0x000e700000000a00 */
[----:B------:R-:W-:-:S04]  /*1cd0*/  @P0 IADD3 R4, P1, R31, UR4, RZ ;  /* 0x000000041f040c10 */ /* 0x000fc8000ff3e0ff */
[----:B------:R-:W-:Y:S01]  /*1ce0*/  @P0 IADD3.X R5, R30, UR5, RZ, P1, !PT ;  /* 0x000000051e050c10 */ /* 0x000fe20008ffe4ff */
[----:B------:R-:W1:Y:S01]  /*1cf0*/  S2R R20, SR_TID.X ;  /* 0x0000000000147919 */ /* 0x000e620000002100 */
[----:B------:R-:W-:Y:S01]  /*1d00*/  SHF.R.S32.HI R33, RZ, 0x1f, R103 ;  /* 0x0000001fff217819 */ /* 0x000fe20000011467 */
[----:B------:R-:W-:Y:S02]  /*1d10*/  ULDC.64 UR4, c[0x0][0x308] ;  /* 0x0000c20000047ab9 */ /* 0x000fe40000000a00 */
[----:B------:R1:W2:Y:S01]  /*1d20*/  @P0 LDG.E R27, desc[UR60][R4.64] ;  /* 0x0000003c041b0981 */ /* 0x0002a2000c1e1900 */
[-C--:B0-----:R-:W-:Y:S01]  /*1d30*/  IMAD.WIDE.U32 R6, R103, R44.reuse, RZ ;  /* 0x0000002c67067225 */ /* 0x081fe200078e00ff */
[----:B------:R-:W-:Y:S02]  /*1d40*/  ISETP.NE.U32.AND P0, PT, RZ, UR6, PT ;  /* 0x00000006ff007c0c */ /* 0x000fe4000bf05070 */
[----:B------:R-:W-:Y:S01]  /*1d50*/  SHF.L.U64.HI R107, R44, 0x6, R45 ;  /* 0x000000062c6b7819 */ /* 0x000fe2000001022d */
[----:B------:R-:W-:Y:S01]  /*1d60*/  IMAD R0, R33, R44, RZ ;  /* 0x0000002c21007224 */ /* 0x000fe200078e02ff */
[----:B------:R-:W-:Y:S01]  /*1d70*/  ISETP.NE.AND.EX P0, PT, RZ, UR7, PT, P0 ;  /* 0x00000007ff007c0c */ /* 0x000fe2000bf05300 */
[C---:B------:R-:W-:Y:S01]  /*1d80*/  VIADD R15, R228.reuse, 0x80 ;  /* 0x00000080e40f7836 */ /* 0x040fe20000000000 */
[----:B------:R-:W-:Y:S01]  /*1d90*/  IADD3 R58, R228, 0x40, RZ ;  /* 0x00000040e43a7810 */ /* 0x000fe20007ffe0ff */
[----:B------:R-:W-:Y:S01]  /*1da0*/  IMAD R3, R103, R45, R0 ;  /* 0x0000002d67037224 */ /* 0x000fe200078e0200 */
[----:B-1----:R-:W-:Y:S01]  /*1db0*/  SHF.L.U64.HI R12, R38, 0x6, R39 ;  /* 0x00000006260c7819 */ /* 0x002fe20000010227 */
[----:B------:R-:W-:Y:S01]  /*1dc0*/  IMAD R0, R8, UR4, RZ ;  /* 0x0000000408007c24 */ /* 0x000fe2000f8e02ff */
[----:B------:R-:W-:Y:S01]  /*1dd0*/  SHF.R.S32.HI R123, RZ, 0x1f, R15 ;  /* 0x0000001fff7b7819 */ /* 0x000fe2000001140f */
[----:B------:R-:W-:Y:S01]  /*1de0*/  IMAD.SHL.U32 R106, R44, 0x40, RZ ;  /* 0x000000402c6a7824 */ /* 0x000fe200078e00ff */
[----:B------:R-:W-:Y:S01]  /*1df0*/  IADD3 R7, R7, R3, RZ ;  /* 0x0000000307077210 */ /* 0x000fe20007ffe0ff */
[----:B------:R-:W-:-:S02]  /*1e00*/  IMAD R3, R28, UR5, R0 ;  /* 0x000000051c037c24 */ /* 0x000fc4000f8e0200 */
[----:B------:R-:W-:-:S04]  /*1e10*/  IMAD.WIDE.U32 R132, R228, R44, R106 ;  /* 0x0000002ce4847225 */ /* 0x000fc800078e006a */
[----:B------:R-:W-:Y:S01]  /*1e20*/  IMAD.WIDE.U32 R4, R28, UR4, R6 ;  /* 0x000000041c047c25 */ /* 0x000fe2000f8e0006 */
[----:B------:R-:W-:-:S03]  /*1e30*/  ULDC.64 UR4, c[0x0][0x310] ;  /* 0x0000c40000047ab9 */ /* 0x000fc60000000a00 */
[----:B------:R-:W-:Y:S02]  /*1e40*/  IMAD.IADD R5, R5, 0x1, R3 ;  /* 0x0000000105057824 */ /* 0x000fe400078e0203 */
[C---:B------:R-:W-:Y:S01]  /*1e50*/  VIADD R59, R228.reuse, 0xc0 ;  /* 0x000000c0e43b7836 */ /* 0x040fe20000000000 */
[----:B------:R-:W-:Y:S01]  /*1e60*/  SHF.R.U32.HI R30, RZ, 0x7, R20 ;  /* 0x00000007ff1e7819 */ /* 0x000fe20000011614 */
[C---:B------:R-:W-:Y:S01]  /*1e70*/  VIADD R26, R228.reuse, 0x80 ;  /* 0x00000080e41a7836 */ /* 0x040fe20000000000 */
[----:B------:R-:W0:Y:S01]  /*1e80*/  LDC.64 R20, c[0x0][0x408] ;  /* 0x00010200ff147b82 */ /* 0x000e220000000a00 */
[----:B------:R-:W-:Y:S01]  /*1e90*/  VIADD R13, R228, 0xc0 ;  /* 0x000000c0e40d7836 */ /* 0x000fe20000000000 */
[C---:B------:R-:W-:Y:S01]  /*1ea0*/  ISETP.NE.AND P6, PT, R30.reuse, 0x1, PT ;  /* 0x000000011e00780c */ /* 0x040fe20003fc5270 */
[----:B------:R-:W-:Y:S01]  /*1eb0*/  IMAD.SHL.U32 R59, R59, 0x80, RZ ;  /* 0x000000803b3b7824 */ /* 0x000fe200078e00ff */
[----:B------:R-:W-:Y:S01]  /*1ec0*/  IADD3 R135, R30, 0x8, RZ ;  /* 0x000000081e877810 */ /* 0x000fe20007ffe0ff */
[----:B------:R-:W-:Y:S01]  /*1ed0*/  IMAD.SHL.U32 R26, R26, 0x80, RZ ;  /* 0x000000801a1a7824 */ /* 0x000fe200078e00ff */
[----:B------:R-:W-:Y:S01]  /*1ee0*/  SHF.R.S32.HI R122, RZ, 0x1f, R13 ;  /* 0x0000001fff7a7819 */ /* 0x000fe2000001140d */
[----:B------:R-:W-:Y:S01]  /*1ef0*/  IMAD.SHL.U32 R58, R58, 0x80, RZ ;  /* 0x000000803a3a7824 */ /* 0x000fe200078e00ff */
[----:B------:R-:W-:Y:S01]  /*1f00*/  LOP3.LUT R59, R59, 0x380, RZ, 0xc0, !PT ;  /* 0x000003803b3b7812 */ /* 0x000fe200078ec0ff */
[----:B------:R-:W-:Y:S01]  /*1f10*/  IMAD.WIDE.U32 R94, R38, 0xe0, RZ ;  /* 0x000000e0265e7825 */ /* 0x000fe200078e00ff */
[----:B------:R-:W-:-:S03]  /*1f20*/  LOP3.LUT R26, R26, 0x380, RZ, 0xc0, !PT ;  /* 0x000003801a1a7812 */ /* 0x000fc600078ec0ff */
[----:B------:R-:W-:-:S04]  /*1f30*/  IMAD.WIDE.U32 R104, R228, R44, R18 ;  /* 0x0000002ce4687225 */ /* 0x000fc800078e0012 */
[----:B------:R-:W-:-:S04]  /*1f40*/  IMAD.WIDE.U32 R126, R44, 0xe0, RZ ;  /* 0x000000e02c7e7825 */ /* 0x000fc800078e00ff */
[C---:B------:R-:W-:Y:S02]  /*1f50*/  VIADD R32, R228.reuse, 0x40 ;  /* 0x00000040e4207836 */ /* 0x040fe40000000000 */
[----:B------:R-:W-:Y:S02]  /*1f60*/  IMAD R13, R45, 0xe0, RZ ;  /* 0x000000e02d0d7824 */ /* 0x000fe400078e02ff */
[----:B0-----:R-:W-:-:S04]  /*1f70*/  IMAD.WIDE.U32 R10, R228, R20, R18 ;  /* 0x00000014e40a7225 */ /* 0x001fc800078e0012 */
[----:B------:R-:W-:Y:S01]  /*1f80*/  IMAD.WIDE.U32 R100, R20, 0xe0, RZ ;  /* 0x000000e014647825 */ /* 0x000fe200078e00ff */
[----:B------:R-:W-:Y:S02]  /*1f90*/  LOP3.LUT R58, R58, 0x380, RZ, 0xc0, !PT ;  /* 0x000003803a3a7812 */ /* 0x000fe400078ec0ff */
[----:B------:R-:W-:Y:S01]  /*1fa0*/  SHF.R.U32.HI R141, RZ, 0x3, R26 ;  /* 0x00000003ff8d7819 */ /* 0x000fe2000001161a */
[----:B------:R-:W-:Y:S01]  /*1fb0*/  IMAD.MOV.U32 R98, RZ, RZ, R10 ;  /* 0x000000ffff627224 */ /* 0x000fe200078e000a */
[----:B------:R-:W-:Y:S01]  /*1fc0*/  SHF.R.U32.HI R140, RZ, 0x3, R59 ;  /* 0x00000003ff8c7819 */ /* 0x000fe2000001163b */
[----:B------:R-:W-:Y:S01]  /*1fd0*/  IMAD.SHL.U32 R10, R38, 0x40, RZ ;  /* 0x00000040260a7824 */ /* 0x000fe200078e00ff */
[----:B------:R-:W-:Y:S02]  /*1fe0*/  IADD3 R40, R127, R13, RZ ;  /* 0x0000000d7f287210 */ /* 0x000fe40007ffe0ff */
[----:B------:R-:W-:Y:S02]  /*1ff0*/  SHF.R.U32.HI R58, RZ, 0x3, R58 ;  /* 0x00000003ff3a7819 */ /* 0x000fe4000001163a */
[----:B------:R-:W-:-:S02]  /*2000*/  SHF.R.S32.HI R124, RZ, 0x1f, R32 ;  /* 0x0000001fff7c7819 */ /* 0x000fc40000011420 */
[----:B--2---:R-:W-:Y:S02]  /*2010*/  SHF.R.S32.HI R0, RZ, 0x1f, R27 ;  /* 0x0000001fff007819 */ /* 0x004fe4000001141b */
[----:B------:R-:W-:Y:S02]  /*2020*/  SEL R7, R27, RZ, !P0 ;  /* 0x000000ff1b077207 */ /* 0x000fe40004000000 */
[----:B------:R-:W-:Y:S01]  /*2030*/  SEL R6, R0, RZ, !P0 ;  /* 0x000000ff00067207 */ /* 0x000fe20004000000 */
[----:B------:R-:W0:Y:S01]  /*2040*/  LDC R27, c[0x0][0x3f4] ;  /* 0x0000fd00ff1b7b82 */ /* 0x000e220000000800 */
[----:B------:R-:W-:Y:S01]  /*2050*/  IADD3 R102, P0, R228, R103, RZ ;  /* 0x00000067e4667210 */ /* 0x000fe20007f1e0ff */
        /* <DEDUP_REMOVED lines=8> */
[----:B------:R-:W-:Y:S01]  /*20e0*/  SHF.R.S32.HI R28, RZ, 0x1f, R228 ;  /* 0x0000001fff1c7819 */ /* 0x000fe200000114e4 */
[----:B------:R-:W-:Y:S01]  /*20f0*/  ULDC.64 UR4, c[0x0][0x338] ;  /* 0x0000ce0000047ab9 */ /* 0x000fe20000000a00 */
[----:B0-----:R-:W-:Y:S01]  /*2100*/  ISETP.GE.AND P2, PT, R18, R27, PT ;  /* 0x0000001b1200720c */ /* 0x001fe20003f46270 */
[----:B------:R-:W-:Y:S02]  /*2110*/  IMAD R3, R6, UR4, RZ ;  /* 0x0000000406037c24 */ /* 0x000fe4000f8e02ff */
[C---:B------:R-:W-:Y:S02]  /*2120*/  IMAD R0, R28.reuse, R38, RZ ;  /* 0x000000261c007224 */ /* 0x040fe400078e02ff */
[----:B------:R-:W-:Y:S02]  /*2130*/  IMAD R15, R28, R44, RZ ;  /* 0x0000002c1c0f7224 */ /* 0x000fe400078e02ff */
[----:B------:R-:W-:-:S02]  /*2140*/  IMAD R93, R228, R39, R0 ;  /* 0x00000027e45d7224 */ /* 0x000fc400078e0200 */
[C---:B------:R-:W-:Y:S02]  /*2150*/  IMAD R0, R28.reuse, R20, RZ ;  /* 0x000000141c007224 */ /* 0x040fe400078e02ff */
[----:B------:R-:W-:Y:S02]  /*2160*/  IMAD.X R103, R28, 0x1, R33, P0 ;  /* 0x000000011c677824 */ /* 0x000fe400000e0621 */
[----:B------:R-:W0:Y:S01]  /*2170*/  S2R R28, SR_TID.X ;  /* 0x00000000001c7919 */ /* 0x000e220000002100 */
[----:B------:R-:W-:Y:S02]  /*2180*/  IMAD.IADD R49, R5, 0x1, R49 ;  /* 0x0000000105317824 */ /* 0x000fe400078e0231 */
[----:B------:R-:W-:Y:S02]  /*2190*/  IMAD.MOV.U32 R48, RZ, RZ, R4 ;  /* 0x000000ffff307224 */ /* 0x000fe400078e0004 */
[----:B------:R-:W-:Y:S01]  /*21a0*/  IMAD R55, R7, UR5, R3 ;  /* 0x0000000507377c24 */ /* 0x000fe2000f8e0203 */
[----:B------:R-:W-:Y:S01]  /*21b0*/  SEL R3, R27, RZ, P2 ;  /* 0x000000ff1b037207 */ /* 0x000fe20001000000 */
[----:B------:R-:W-:-:S04]  /*21c0*/  IMAD.WIDE.U32 R48, R7, UR4, R48 ;  /* 0x0000000407307c25 */ /* 0x000fc8000f8e0030 */
[C---:B------:R-:W-:Y:S02]  /*21d0*/  IMAD R99, R228.reuse, R21, R0 ;  /* 0x00000015e4637224 */ /* 0x040fe400078e0200 */
[----:B------:R-:W-:Y:S01]  /*21e0*/  IMAD.WIDE.U32 R8, R228, R38, R18 ;  /* 0x00000026e4087225 */ /* 0x000fe200078e0012 */
[----:B------:R-:W-:Y:S01]  /*21f0*/  IADD3 R41, P0, R106, R132, RZ ;  /* 0x000000846a297210 */ /* 0x000fe20007f1e0ff */
[----:B------:R-:W-:Y:S01]  /*2200*/  ULDC UR4, c[0x0][0x2f4] ;  /* 0x0000bd0000047ab9 */ /* 0x000fe20000000800 */
[----:B------:R-:W-:Y:S01]  /*2210*/  P2R R0, PR, RZ, 0x4 ;  /* 0x00000004ff007803 */ /* 0x000fe20000000000 */
[----:B------:R-:W-:-:S04]  /*2220*/  IMAD.WIDE.U32 R6, R228, R20, R22 ;  /* 0x00000014e4067225 */ /* 0x000fc800078e0016 */
[----:B------:R-:W-:Y:S01]  /*2230*/  IMAD.IADD R3, R18, 0x1, R3 ;  /* 0x0000000112037824 */ /* 0x000fe200078e0203 */
[----:B------:R-:W-:Y:S01]  /*2240*/  MOV R96, R6 ;  /* 0x0000000600607202 */ /* 0x000fe20000000f00 */
[----:B------:R-:W-:Y:S01]  /*2250*/  IMAD.IADD R97, R7, 0x1, R99 ;  /* 0x0000000107617824 */ /* 0x000fe200078e0263 */
[----:B-----5:R-:W-:Y:S01]  /*2260*/  SHF.R.S32.HI R7, RZ, 0x1f, R121 ;  /* 0x0000001fff077819 */ /* 0x020fe20000011479 */
[----:B------:R-:W-:Y:S01]  /*2270*/  IMAD.MOV.U32 R92, RZ, RZ, R8 ;  /* 0x000000ffff5c7224 */ /* 0x000fe200078e0008 */
[----:B------:R-:W-:Y:S01]  /*2280*/  SHF.R.S32.HI R8, RZ, 0x1f, R3 ;  /* 0x0000001fff087819 */ /* 0x000fe20000011403 */
[----:B------:R-:W-:-:S03]  /*2290*/  IMAD.WIDE.U32 R4, R228, R38, R22 ;  /* 0x00000026e4047225 */ /* 0x000fc600078e0016 */
[----:B------:R-:W-:Y:S01]  /*22a0*/  LEA.HI R14, R8, R3, RZ, 0x4 ;  /* 0x00000003080e7211 */ /* 0x000fe200078f20ff */
[----:B------:R-:W-:Y:S01]  /*22b0*/  IMAD R6, R7, R38, RZ ;  /* 0x0000002607067224 */ /* 0x000fe200078e02ff */
[----:B------:R-:W-:Y:S01]  /*22c0*/  SHF.L.U32 R3, R229, 0x7, RZ ;  /* 0x00000007e5037819 */ /* 0x000fe200000006ff */
[----:B0-----:R-:W-:Y:S01]  /*22d0*/  VIADD R28, R28, 0xffffff80 ;  /* 0xffffff801c1c7836 */ /* 0x001fe20000000000 */
[C---:B------:R-:W-:Y:S01]  /*22e0*/  SHF.L.U64.HI R8, R20.reuse, 0x6, R21 ;  /* 0x0000000614087819 */ /* 0x040fe20000010215 */
[----:B------:R-:W-:Y:S01]  /*22f0*/  IMAD R31, R121, R39, R6 ;  /* 0x00000027791f7224 */ /* 0x000fe200078e0206 */
[----:B------:R-:W-:Y:S01]  /*2300*/  LOP3.LUT R3, R3, 0x380, RZ, 0xc0, !PT ;  /* 0x0000038003037812 */ /* 0x000fe200078ec0ff */
[----:B------:R-:W-:Y:S01]  /*2310*/  IMAD.IADD R5, R5, 0x1, R93 ;  /* 0x0000000105057824 */ /* 0x000fe200078e025d */
[----:B------:R-:W-:Y:S01]  /*2320*/  SHF.R.S32.HI R57, RZ, 0x1f, R28 ;  /* 0x0000001fff397819 */ /* 0x000fe2000001141c */
[----:B------:R-:W-:Y:S01]  /*2330*/  IMAD R6, R7, R20, RZ ;  /* 0x0000001407067224 */ /* 0x000fe200078e02ff */
[C---:B------:R-:W-:Y:S01]  /*2340*/  SHF.L.U64.HI R7, R20.reuse, 0x7, R21 ;  /* 0x0000000714077819 */ /* 0x040fe20000010215 */
[----:B------:R-:W-:Y:S01]  /*2350*/  IMAD.IADD R99, R99, 0x1, R11 ;  /* 0x0000000163637824 */ /* 0x000fe200078e020b */
[----:B------:R-:W-:Y:S01]  /*2360*/  LEA.HI R57, R57, R28, RZ, 0x5 ;  /* 0x0000001c39397211 */ /* 0x000fe200078f28ff */
[----:B------:R-:W-:Y:S01]  /*2370*/  IMAD.WIDE.U32 R50, R121, R38, R4 ;  /* 0x0000002679327225 */ /* 0x000fe200078e0004 */
[----:B------:R-:W-:-:S02]  /*2380*/  SHF.L.U32 R5, R20, 0x7, RZ ;  /* 0x0000000714057819 */ /* 0x000fc400000006ff */
[----:B------:R-:W-:Y:S01]  /*2390*/  SHF.R.U32.HI R43, RZ, 0x3, R3 ;  /* 0x00000003ff2b7819 */ /* 0x000fe20000011603 */
[----:B------:R-:W-:Y:S01]  /*23a0*/  IMAD R29, R121, R21, R6 ;  /* 0x00000015791d7224 */ /* 0x000fe200078e0206 */
[----:B------:R-:W-:Y:S01]  /*23b0*/  IADD3 R93, R93, R9, RZ ;  /* 0x000000095d5d7210 */ /* 0x000fe20007ffe0ff */
[----:B------:R-:W-:Y:S01]  /*23c0*/  IMAD.SHL.U32 R6, R20, 0x40, RZ ;  /* 0x0000004014067824 */ /* 0x000fe200078e00ff */
[----:B------:R-:W-:Y:S01]  /*23d0*/  SHF.L.U64.HI R11, R38, 0x7, R39 ;  /* 0x00000007260b7819 */ /* 0x000fe20000010227 */
[----:B------:R-:W-:-:S04]  /*23e0*/  IMAD.WIDE.U32 R96, R121, R20, R96 ;  /* 0x0000001479607225 */ /* 0x000fc800078e0060 */
[----:B------:R-:W-:Y:S01]  /*23f0*/  IMAD.WIDE.U32 R98, R121, R20, R98 ;  /* 0x0000001479627225 */ /* 0x000fe200078e0062 */
[----:B------:R-:W-:-:S03]  /*2400*/  LOP3.LUT R20, R3, 0x30, R18, 0xf8, !PT ;  /* 0x0000003003147812 */ /* 0x000fc600078ef812 */
[----:B------:R-:W-:Y:S01]  /*2410*/  IMAD.SHL.U32 R57, R57, 0x20, RZ ;  /* 0x0000002039397824 */ /* 0x000fe200078e00ff */
[----:B------:R-:W-:Y:S01]  /*2420*/  LOP3.LUT R20, R20, R43, RZ, 0x3c, !PT ;  /* 0x0000002b14147212 */ /* 0x000fe200078e3cff */
[----:B------:R-:W-:Y:S01]  /*2430*/  IMAD R15, R228, R45, R15 ;  /* 0x0000002de40f7224 */ /* 0x000fe200078e020f */
[----:B------:R-:W-:Y:S01]  /*2440*/  LOP3.LUT R26, R26, 0x70, R14, 0xf8, !PT ;  /* 0x000000701a1a7812 */ /* 0x000fe200078ef80e */
[----:B------:R-:W-:Y:S01]  /*2450*/  VIADD R28, R228, 0x40 ;  /* 0x00000040e41c7836 */ /* 0x000fe20000000000 */
[----:B------:R-:W-:Y:S01]  /*2460*/  LOP3.LUT R57, R57, 0xfffffc00, RZ, 0xc0, !PT ;  /* 0xfffffc0039397812 */ /* 0x000fe200078ec0ff */
[----:B------:R-:W-:Y:S01]  /*2470*/  IMAD.IADD R42, R15, 0x1, R133 ;  /* 0x000000010f2a7824 */ /* 0x000fe200078e0285 */
[----:B------:R-:W-:Y:S01]  /*2480*/  SHF.L.U64.HI R45, R44, 0x7, R45 ;  /* 0x000000072c2d7819 */ /* 0x000fe2000001022d */
[----:B------:R-:W-:Y:S02]  /*2490*/  IMAD.SHL.U32 R28, R28, 0x80, RZ ;  /* 0x000000801c1c7824 */ /* 0x000fe400078e00ff */
[----:B------:R-:W-:Y:S01]  /*24a0*/  IMAD.IADD R34, R57, 0x1, R20 ;  /* 0x0000000139227824 */ /* 0x000fe200078e0214 */
[----:B------:R-:W-:Y:S01]  /*24b0*/  LOP3.LUT R20, R3, 0x70, R14, 0xf8, !PT ;  /* 0x0000007003147812 */ /* 0x000fe200078ef80e */
[----:B------:R-:W-:-:S02]  /*24c0*/  IMAD.SHL.U32 R9, R38, 0x80, RZ ;  /* 0x0000008026097824 */ /* 0x000fc400078e00ff */
[----:B------:R-:W-:Y:S01]  /*24d0*/  IMAD.WIDE.U32 R92, R121, R38, R92 ;  /* 0x00000026795c7225 */ /* 0x000fe200078e005c */
[----:B------:R-:W-:-:S03]  /*24e0*/  LOP3.LUT R20, R20, R43, RZ, 0x3c, !PT ;  /* 0x0000002b14147212 */ /* 0x000fc600078e3cff */
[----:B------:R-:W-:Y:S01]  /*24f0*/  IMAD.X R38, R42, 0x1, R107, P0 ;  /* 0x000000012a267824 */ /* 0x000fe200000e066b */
[----:B------:R-:W-:Y:S01]  /*2500*/  IADD3 R37, P0, R41, R106, RZ ;  /* 0x0000006a29257210 */ /* 0x000fe20007f1e0ff */
[----:B------:R-:W-:Y:S01]  /*2510*/  IMAD R21, R21, 0xe0, RZ ;  /* 0x000000e015157824 */ /* 0x000fe200078e02ff */
[----:B------:R-:W-:Y:S01]  /*2520*/  LOP3.LUT R28, R28, 0x380, RZ, 0xc0, !PT ;  /* 0x000003801c1c7812 */ /* 0x000fe200078ec0ff */
[----:B------:R-:W-:Y:S01]  /*2530*/  IMAD.IADD R35, R105, 0x1, R15 ;  /* 0x0000000169237824 */ /* 0x000fe200078e020f */
[----:B------:R-:W-:Y:S01]  /*2540*/  LOP3.LUT R15, R59, 0x70, R14, 0xf8, !PT ;  /* 0x000000703b0f7812 */ /* 0x000fe200078ef80e */
[----:B------:R-:W-:Y:S01]  /*2550*/  IMAD.X R33, R38, 0x1, R107, P0 ;  /* 0x0000000126217824 */ /* 0x000fe200000e066b */
[----:B------:R-:W-:Y:S01]  /*2560*/  IADD3 R36, R101, R21, RZ ;  /* 0x0000001565247210 */ /* 0x000fe20007ffe0ff */
[----:B------:R-:W-:Y:S01]  /*2570*/  IMAD.IADD R116, R57, 0x1, R20 ;  /* 0x0000000139747824 */ /* 0x000fe200078e0214 */
[--C-:B------:R-:W-:Y:S01]  /*2580*/  LOP3.LUT R13, R28, 0x70, R14.reuse, 0xf8, !PT ;  /* 0x000000701c0d7812 */ /* 0x100fe200078ef80e */
[----:B------:R-:W-:Y:S01]  /*2590*/  IMAD.IADD R20, R47, 0x1, R53 ;  /* 0x000000012f147824 */ /* 0x000fe200078e0235 */
[----:B------:R-:W-:Y:S01]  /*25a0*/  IADD3 R21, P0, R46, R104, RZ ;  /* 0x000000682e157210 */ /* 0x000fe20007f1e0ff */
[----:B------:R-:W-:Y:S01]  /*25b0*/  IMAD.SHL.U32 R120, R27, 0x2, RZ ;  /* 0x000000021b787824 */ /* 0x000fe200078e00ff */
[----:B------:R-:W-:Y:S01]  /*25c0*/  SHF.R.S32.HI R28, RZ, 0x4, R14 ;  /* 0x00000004ff1c7819 */ /* 0x000fe2000001140e */
[----:B------:R-:W-:Y:S01]  /*25d0*/  VIADD R4, R18, 0x40 ;  /* 0x0000004012047836 */ /* 0x000fe20000000000 */
[----:B------:R-:W-:Y:S01]  /*25e0*/  LOP3.LUT R27, R14, 0xfffffff0, RZ, 0xc0, !PT ;  /* 0xfffffff00e1b7812 */ /* 0x000fe200078ec0ff */
[----:B------:R-:W-:Y:S01]  /*25f0*/  IMAD R39, R39, 0xe0, RZ ;  /* 0x000000e027277824 */ /* 0x000fe200078e02ff */
[----:B------:R-:W-:-:S02]  /*2600*/  LOP3.LUT R113, R15, R140, RZ, 0x3c, !PT ;  /* 0x0000008c0f717212 */ /* 0x000fc400078e3cff */
[----:B------:R-:W-:Y:S01]  /*2610*/  LOP3.LUT R115, R13, R58, RZ, 0x3c, !PT ;  /* 0x0000003a0d737212 */ /* 0x000fe200078e3cff */
[----:B------:R-:W-:Y:S01]  /*2620*/  IMAD.X R13, R35, 0x1, R20, P0 ;  /* 0x00000001230d7824 */ /* 0x000fe200000e0614 */
[----:B------:R-:W-:Y:S02]  /*2630*/  LOP3.LUT R114, R26, R141, RZ, 0x3c, !PT ;  /* 0x0000008d1a727212 */ /* 0x000fe400078e3cff */
[----:B------:R-:W-:Y:S02]  /*2640*/  IADD3 R15, P3, R46, 0x40, RZ ;  /* 0x000000402e0f7810 */ /* 0x000fe40007f7e0ff */
[----:B------:R-:W-:Y:S01]  /*2650*/  IADD3 R14, P2, R21, 0x40, RZ ;  /* 0x00000040150e7810 */ /* 0x000fe20007f5e0ff */
[----:B------:R-:W-:Y:S01]  /*2660*/  IMAD.IADD R32, R51, 0x1, R31 ;  /* 0x0000000133207824 */ /* 0x000fe200078e021f */
[----:B------:R-:W-:Y:S01]  /*2670*/  IADD3 R31, R31, R93, RZ ;  /* 0x0000005d1f1f7210 */ /* 0x000fe20007ffe0ff */
[----:B------:R-:W-:Y:S01]  /*2680*/  IMAD.IADD R30, R97, 0x1, R29 ;  /* 0x00000001611e7824 */ /* 0x000fe200078e021d */
[----:B------:R-:W-:Y:S01]  /*2690*/  SHF.R.S32.HI R26, RZ, 0x1f, R27 ;  /* 0x0000001fff1a7819 */ /* 0x000fe2000001141b */
[----:B------:R-:W-:Y:S01]  /*26a0*/  IMAD.IADD R39, R95, 0x1, R39 ;  /* 0x000000015f277824 */ /* 0x000fe200078e0227 */
[----:B------:R-:W-:Y:S01]  /*26b0*/  ISETP.GE.AND P0, PT, R18, UR4, PT ;  /* 0x0000000412007c0c */ /* 0x000fe2000bf06270 */
[----:B------:R-:W-:Y:S01]  /*26c0*/  IMAD.IADD R29, R29, 0x1, R99 ;  /* 0x000000011d1d7824 */ /* 0x000fe200078e0263 */
[----:B------:R-:W-:Y:S01]  /*26d0*/  @!P6 BAR.SYNC.DEFER_BLOCKING 0x9, 0x100 ;  /* 0x024400000000eb1d */ /* 0x000fe20000010000 */
[----:B------:R-:W-:Y:S01]  /*26e0*/  ISETP.GE.AND P1, PT, R4, UR4, PT ;  /* 0x0000000404007c0c */ /* 0x000fe2000bf26270 */
[----:B---3--:R-:W-:Y:S01]  /*26f0*/  IMAD.IADD R114, R54, 0x1, R114 ;  /* 0x0000000136727824 */ /* 0x008fe200078e0272 */
[----:B------:R-:W-:Y:S01]  /*2700*/  IADD3 R115, R56, R115, RZ ;  /* 0x0000007338737210 */ /* 0x000fe20007ffe0ff */
[----:B----4-:R-:W-:Y:S01]  /*2710*/  IMAD.IADD R113, R52, 0x1, R113 ;  /* 0x0000000134717824 */ /* 0x010fe200078e0271 */
[----:B------:R-:W-:Y:S01]  /*2720*/  IADD3 R110, R49, R55, RZ ;  /* 0x00000037316e7210 */ /* 0x000fe20007ffe0ff */
[----:B------:R-:W-:-:S02]  /*2730*/  IMAD.X R108, RZ, RZ, R20, P3 ;  /* 0x000000ffff6c7224 */ /* 0x000fc400018e0614 */
[----:B------:R-:W-:-:S07]  /*2740*/  IMAD.X R109, RZ, RZ, R13, P2 ;  /* 0x000000ffff6d7224 */ /* 0x000fce00010e060d */
.L_x_6208:
[----:B------:R-:W0:Y:S01]  /*2750*/  LDC R130, c[0x0][0x3f4] ;  /* 0x0000fd00ff827b82 */ /* 0x000e220000000800 */
[----:B------:R-:W-:Y:S01]  /*2760*/  VIADD R25, R25, 0xffffffff ;  /* 0xffffffff19197836 */ /* 0x000fe20000000000 */
[----:B------:R-:W-:Y:S05]  /*2770*/  YIELD ;  /* 0x0000000000007946 */ /* 0x000fea0003800000 */
[----:B------:R-:W-:Y:S01]  /*2780*/  IMAD R117, R17, 0x7000, R34 ;  /* 0x0000700011757824 */ /* 0x000fe200078e0222 */
[----:B------:R-:W-:Y:S01]  /*2790*/  ISETP.GT.AND P3, PT, R25, R24, PT ;  /* 0x000000181900720c */ /* 0x000fe20003f64270 */
[----:B------:R-:W-:Y:S02]  /*27a0*/  BSSY B0, `(.L_x_6125) ;  /* 0x000097a000007945 */ /* 0x000fe40003800000 */
[----:B------:R-:W-:Y:S01]  /*27b0*/  IMAD.IADD R118, R16, 0x1, R117 ;  /* 0x0000000110767824 */ /* 0x000fe200078e0275 */
[----:B------:R-:W-:-:S02]  /*27c0*/  P2R R112, PR, RZ, 0x8 ;  /* 0x00000008ff707803 */ /* 0x000fc40000000000 */
[----:B0-----:R-:W-:-:S13]  /*27d0*/  ISETP.GE.AND P2, PT, R130, 0x1, PT ;  /* 0x000000018200780c */ /* 0x001fda0003f46270 */
        /* <DEDUP_REMOVED lines=13> */
[----:B------:R-:W-:Y:S01]  /*28b0*/  IMAD.WIDE.U32 R128, R126, R25, RZ ;  /* 0x000000197e807225 */ /* 0x000fe200078e00ff */
[----:B------:R-:W-:-:S03]  /*28c0*/  IADD3 R111, R55, R111, RZ ;  /* 0x0000006f376f7210 */ /* 0x000fc60007ffe0ff */
        /* <DEDUP_REMOVED lines=28> */
.L_x_6129:
[----:B------:R-:W-:Y:S05]  /*2a90*/  BSYNC B1 ;  /* 0x0000000000017941 */ /* 0x000fea0003800000 */
.L_x_6128:
        /* <DEDUP_REMOVED lines=37> */
.L_x_6131:
[----:B------:R-:W-:Y:S05]  /*2cf0*/  BSYNC B1 ;  /* 0x0000000000017941 */ /* 0x000fea0003800000 */
.L_x_6130:
        /* <DEDUP_REMOVED lines=25> */
.L_x_6133:
[----:B------:R-:W-:Y:S05]  /*2e90*/  BSYNC B1 ;  /* 0x0000000000017941 */ /* 0x000fea0003800000 */
.L_x_6132:
        /* <DEDUP_REMOVED lines=10> */
[----:B0-----:R-:W-:Y:S02]  /*2f40*/  IMAD R57, R57, 0xc0, RZ ;  /* 0x000000c039397824 */ /* 0x001fe400078e02ff */
[----:B------:R-:W-:-:S04]  /*2f50*/  IMAD.WIDE.U32 R52, R56, 0xc0, R52 ;  /* 0x000000c038347825 */ /* 0x000fc800078e0034 */
[----:B------:R-:W-:Y:S01]  /*2f60*/  IMAD.IADD R53, R53, 0x1, R57 ;  /* 0x0000000135357824 */ /* 0x000fe200078e0239 */
[----:B------:R-:W-:Y:S01]  /*2f70*/  IADD3 R52, P5, P6, R50, UR4, R52 ;  /* 0x0000000432347c10 */ /* 0x000fe2000febe034 */
[----:B------:R-:W0:Y:S03]  /*2f80*/  LDC.64 R56, c[0x0][0x408] ;  /* 0x00010200ff387b82 */ /* 0x000e260000000a00 */
[----:B------:R-:W-:Y:S01]  /*2f90*/  IADD3.X R53, R32, UR5, R53, P5, P6 ;  /* 0x0000000520357c10 */ /* 0x000fe2000afec435 */
[----:B------:R-:W-:Y:S01]  /*2fa0*/  ULDC.64 UR4, c[0x0][0x400] ;  /* 0x0001000000047ab9 */ /* 0x000fe20000000a00 */
[----:B0-----:R-:W-:-:S04]  /*2fb0*/  IMAD.WIDE.U32 R54, R56, 0xc0, R54 ;  /* 0x000000c038367825 */ /* 0x001fc800078e0036 */
[----:B------:R-:W-:Y:S01]  /*2fc0*/  IMAD R57, R57, 0xc0, RZ ;  /* 0x000000c039397824 */ /* 0x000fe200078e02ff */
[----:B------:R-:W-:-:S03]  /*2fd0*/  IADD3 R54, P5, P6, R96, UR4, R54 ;  /* 0x0000000460367c10 */ /* 0x000fc6000febe036 */
[----:B------:R-:W-:-:S05]  /*2fe0*/  IMAD.IADD R55, R55, 0x1, R57 ;  /* 0x0000000137377824 */ /* 0x000fca00078e0239 */
        /* <DEDUP_REMOVED lines=9> */
.L_x_6135:
[----:B------:R-:W-:Y:S05]  /*3080*/  BSYNC B1 ;  /* 0x0000000000017941 */ /* 0x000fea0003800000 */
.L_x_6134:
[----:B0-----:R-:W2:Y:S01]  /*3090*/  LDL R52, [R1+0x44] ;  /* 0x0000440001347983 */ /* 0x001ea20000100800 */
[----:B------:R-:W-:Y:S01]  /*30a0*/  MOV R154, R82 ;  /* 0x00000052009a7202 */ /* 0x000fe20000000f00 */
[----:B------:R-:W-:Y:S01]  /*30b0*/  IMAD.MOV.U32 R155, RZ, RZ, R86 ;  /* 0x000000ffff9b7224 */ /* 0x000fe200078e0056 */
[----:B-----5:R-:W-:Y:S01]  /*30c0*/  MOV R148, R78 ;  /* 0x0000004e00947202 */ /* 0x020fe20000000f00 */
[----:B------:R-:W-:Y:S01]  /*30d0*/  IMAD.MOV.U32 R146, RZ, RZ, R72 ;  /* 0x000000ffff927224 */ /* 0x000fe200078e0048 */
[----:B------:R-:W-:Y:S01]  /*30e0*/  MOV R88, R56 ;  /* 0x0000003800587202 */ /* 0x000fe20000000f00 */
        /* <DEDUP_REMOVED lines=9> */
[----:B--2---:R-:W-:-:S13]  /*3180*/  R2UR UR4, R52 ;  /* 0x00000000340472ca */ /* 0x004fda00000e0000 */
[----:B------:R-:W-:-:S06]  /*3190*/  UISETP.NE.AND UP0, UPT, UR4, 0x3, UPT ;  /* 0x000000030400788c */ /* 0x000fcc000bf05270 */
[----:B------:R-:W-:-:S13]  /*31a0*/  PLOP3.LUT P5, PT, PT, PT, UP0, 0x80, 0x0 ;  /* 0x000000000000781c */ /* 0x000fda0003faf008 */
[----:B------:R-:W-:Y:S05]  /*31b0*/  @!P5 BRA `(.L_x_6136) ;  /* 0x000000000004d947 */ /* 0x000fea0003800000 */
[----:B------:R-:W-:Y:S01]  /*31c0*/  BPT.TRAP 0x1 ;  /* 0x000000040000795c */ /* 0x000fe20000300000 */
.L_x_6136:
[----:B------:R-:W-:Y:S01]  /*31d0*/  IMAD R111, R17, 0x8, R16 ;  /* 0x00000008116f7824 */ /* 0x000fe200078e0210 */
[----:B------:R-:W-:Y:S01]  /*31e0*/  SHF.L.U32 R125, R231, 0x1f, RZ ;  /* 0x0000001fe77d7819 */ /* 0x000fe200000006ff */
[----:B------:R-:W-:Y:S03]  /*31f0*/  BSSY B1, `(.L_x_6137) ;  /* 0x0000003000017945 */ /* 0x000fe60003800000 */
[----:B------:R-:W0:Y:S02]  /*3200*/  SYNCS.PHASECHK.TRANS64.TRYWAIT P6, [R111+URZ+0x2e890], R125 ;  /* 0x02e8907d6f0075a7 */ /* 0x000e2400080c017f */
[----:B0-----:R-:W-:Y:S05]  /*3210*/  @!P6 BRA `(.L_x_6138) ;  /* 0x000002240060e947 */ /* 0x001fea0003800000 */
.L_x_6414:
[----:B------:R-:W-:Y:S05]  /*3220*/  BSYNC B1 ;  /* 0x0000000000017941 */ /* 0x000fea0003800000 */
.L_x_6137:
[----:B------:R-:W-:Y:S01]  /*3230*/  BSSY B1, `(.L_x_6139) ;  /* 0x00000f5000017945 */ /* 0x000fe20003800000 */
[----:B------:R-:W-:-:S03]  /*3240*/  IMAD R151, R17, 0x7000, R34 ;  /* 0x0000700011977824 */ /* 0x000fc600078e0222 */
[----:B------:R-:W-:Y:S05]  /*3250*/  @P2 BRA `(.L_x_6140) ;  /* 0x0000000c00c82947 */ /* 0x000fea0003800000 */
[----:B------:R-:W-:Y:S01]  /*3260*/  IADD3 R152, P2, R104, R128, RZ ;  /* 0x0000008068987210 */ /* 0x000fe20007f5e0ff */
[----:B------:R-:W-:Y:S03]  /*3270*/  BSSY B2, `(.L_x_6141) ;  /* 0x0000077000027945 */ /* 0x000fe60003800000 */
[----:B------:R-:W-:Y:S01]  /*3280*/  IADD3.X R153, R131, R35, RZ, P2, !PT ;  /* 0x0000002383997210 */ /* 0x000fe200017fe4ff */
[----:B------:R-:W-:Y:S08]  /*3290*/  @P0 BRA `(.L_x_6142) ;  /* 0x0000000400d00947 */ /* 0x000ff00003800000 */
[----:B------:R1:W2:Y:S01]  /*32a0*/  LDS.128 R52, [R118+0x20400] ;  /* 0x0204000076347984 */ /* 0x0002a20000000c00 */
[----:B------:R-:W-:Y:S01]  /*32b0*/  ISETP.GE.AND P2, PT, R22, R130, PT ;  /* 0x000000821600720c */ /* 0x000fe20003f46270 */
[----:B------:R-:W-:-:S12]  /*32c0*/  BSSY B3, `(.L_x_6143) ;  /* 0x000006d000037945 */ /* 0x000fd80003800000 */
[----:B-1----:R-:W-:Y:S05]  /*32d0*/  @P2 BRA `(.L_x_6144) ;  /* 0x0000000400ac2947 */ /* 0x002fea0003800000 */
        /* <DEDUP_REMOVED lines=27> */
[-C--:B------:R-:W-:Y:S01]  /*3490*/  FMUL.FTZ R163, R87, R160.reuse ;  /* 0x000000a057a37220 */ /* 0x080fe20000410000 */
[--C-:B------:R-:W-:Y:S02]  /*34a0*/  HADD2.F32 R159, -RZ, R158.reuse.H0_H0 ;  /* 0x2000009eff9f7230 */ /* 0x100fe40000004100 */
[C---:B------:R-:W-:Y:S01]  /*34b0*/  FMUL.FTZ R160, R52.reuse, R160 ;  /* 0x000000a034a07220 */ /* 0x040fe20000410000 */
[--C-:B------:R-:W-:Y:S01]  /*34c0*/  HADD2.F32 R157, -RZ, R53.reuse.H1_H1 ;  /* 0x30000035ff9d7230 */ /* 0x100fe20000004100 */
[----:B------:R-:W-:Y:S01]  /*34d0*/  F2FP.F16.E4M3.UNPACK_B R155, R155 ;  /* 0x0000009bff9b723e */ /* 0x000fe200020006ff */
[----:B------:R-:W-:Y:S02]  /*34e0*/  HADD2.F32 R156, -RZ, R53.H0_H0 ;  /* 0x20000035ff9c7230 */ /* 0x000fe40000004100 */
[----:B------:R-:W-:Y:S01]  /*34f0*/  FFMA.FTZ R52, R52, R159, -R163 ;  /* 0x0000009f34347223 */ /* 0x000fe200000108a3 */
[----:B------:R-:W-:Y:S02]  /*3500*/  HADD2.F32 R158, -RZ, R158.H1_H1 ;  /* 0x3000009eff9e7230 */ /* 0x000fe40000004100 */
[----:B------:R-:W-:Y:S01]  /*3510*/  FMUL.FTZ R163, R157, R161 ;  /* 0x000000a19da37220 */ /* 0x000fe20000410000 */
[----:B------:R-:W-:Y:S01]  /*3520*/  FFMA.FTZ R53, R87, R159, R160 ;  /* 0x0000009f57357223 */ /* 0x000fe200000100a0 */
[C---:B------:R-:W-:Y:S01]  /*3530*/  FMUL.FTZ R162, R156.reuse, R161 ;  /* 0x000000a19ca27220 */ /* 0x040fe20000410000 */
[----:B------:R-:W-:Y:S01]  /*3540*/  F2FP.F16.E4M3.UNPACK_B R87, R86.H1 ;  /* 0x00000056ff57723e */ /* 0x000fe200030006ff */
[----:B------:R-:W-:Y:S01]  /*3550*/  FFMA.FTZ R163, R156, R158, -R163 ;  /* 0x0000009e9ca37223 */ /* 0x000fe200000108a3 */
[----:B------:R-:W-:Y:S01]  /*3560*/  F2FP.F16.E4M3.UNPACK_B R86, R86 ;  /* 0x00000056ff56723e */ /* 0x000fe200020006ff */
[----:B------:R-:W-:Y:S01]  /*3570*/  FFMA.FTZ R164, R157, R158, R162 ;  /* 0x0000009e9da47223 */ /* 0x000fe200000100a2 */
[--C-:B------:R-:W-:Y:S01]  /*3580*/  HADD2.F32 R159, -RZ, R155.reuse.H1_H1 ;  /* 0x3000009bff9f7230 */ /* 0x100fe20000004100 */
[----:B------:R-:W-:Y:S01]  /*3590*/  F2FP.F16.E4M3.UNPACK_B R157, R150 ;  /* 0x00000096ff9d723e */ /* 0x000fe200020006ff */
[----:B------:R-:W-:-:S02]  /*35a0*/  HADD2.F32 R158, -RZ, R155.H0_H0 ;  /* 0x2000009bff9e7230 */ /* 0x000fc40000004100 */
[--C-:B------:R-:W-:Y:S02]  /*35b0*/  HADD2.F32 R155, -RZ, R87.reuse.H0_H0 ;  /* 0x20000057ff9b7230 */ /* 0x100fe40000004100 */
[----:B------:R-:W-:Y:S02]  /*35c0*/  HADD2.F32 R156, -RZ, R87.H1_H1 ;  /* 0x30000057ff9c7230 */ /* 0x000fe40000004100 */
[--C-:B------:R-:W-:Y:S02]  /*35d0*/  HADD2.F32 R150, -RZ, R86.reuse.H1_H1 ;  /* 0x30000056ff967230 */ /* 0x100fe40000004100 */
[-C--:B------:R-:W-:Y:S01]  /*35e0*/  FMUL.FTZ R161, R155, R159.reuse ;  /* 0x0000009f9ba17220 */ /* 0x080fe20000410000 */
[----:B------:R-:W-:Y:S02]  /*35f0*/  HADD2.F32 R87, -RZ, R86.H0_H0 ;  /* 0x20000056ff577230 */ /* 0x000fe40000004100 */
[----:B------:R-:W-:Y:S01]  /*3600*/  FMUL.FTZ R162, R156, R159 ;  /* 0x0000009f9ca27220 */ /* 0x000fe20000410000 */
        /* <DEDUP_REMOVED lines=10> */
[----:B------:R-:W-:Y:S01]  /*36b0*/  F2FP.SATFINITE.E4M3.F32.PACK_AB_MERGE_C R155, R156, R155, RZ ;  /* 0x0000009b9c9b723e */ /* 0x000fe200048070ff */
[--C-:B------:R-:W-:Y:S01]  /*36c0*/  HADD2.F32 R158, -RZ, R157.reuse.H0_H0 ;  /* 0x2000009dff9e7230 */ /* 0x100fe20000004100 */
[-C--:B------:R-:W-:Y:S01]  /*36d0*/  F2FP.F16.E4M3.UNPACK_B R163, R85.reuse.H1 ;  /* 0x00000055ffa3723e */ /* 0x080fe200030006ff */
[----:B------:R-:W-:Y:S01]  /*36e0*/  HADD2.F32 R157, -RZ, R157.H1_H1 ;  /* 0x3000009dff9d7230 */ /* 0x000fe20000004100 */
[----:B------:R-:W-:Y:S02]  /*36f0*/  F2FP.F16.E4M3.UNPACK_B R156, R54.H1 ;  /* 0x00000036ff9c723e */ /* 0x000fe400030006ff */
        /* <DEDUP_REMOVED lines=25> */
[----:B------:R-:W-:Y:S01]  /*3890*/  HADD2.F32 R54, -RZ, R54.H1_H1 ;  /* 0x30000036ff367230 */ /* 0x000fe20000004100 */
[----:B------:R-:W-:Y:S01]  /*38a0*/  F2FP.SATFINITE.E4M3.F32.PACK_AB_MERGE_C R52, R87, R86, R155 ;  /* 0x000000565734723e */ /* 0x000fe2000480709b */
[----:B------:R-:W-:-:S02]  /*38b0*/  HADD2.F32 R162, -RZ, R162.H0_H0 ;  /* 0x200000a2ffa27230 */ /* 0x000fc40000004100 */
        /* <DEDUP_REMOVED lines=13> */
.L_x_6144:
[----:B------:R-:W-:Y:S05]  /*3990*/  BSYNC B3 ;  /* 0x0000000000037941 */ /* 0x000fea0003800000 */
.L_x_6143:
[----:B------:R-:W-:Y:S02]  /*39a0*/  ULDC.64 UR4, c[0x0][0x2e8] ;  /* 0x0000ba0000047ab9 */ /* 0x000fe40000000a00 */
[----:B------:R-:W-:-:S04]  /*39b0*/  IADD3 R84, P2, P6, R152, UR4, R46 ;  /* 0x0000000498547c10 */ /* 0x000fc8000fe5e02e */
[----:B------:R-:W-:-:S05]  /*39c0*/  IADD3.X R85, R153, UR5, R20, P2, P6 ;  /* 0x0000000599557c10 */ /* 0x000fca00097ec414 */
[----:B--2---:R1:W-:Y:S04]  /*39d0*/  STG.E.128 desc[UR60][R84.64], R52 ;  /* 0x0000003454007986 */ /* 0x0043e8000c101d3c */
.L_x_6142:
[----:B------:R-:W-:Y:S05]  /*39e0*/  BSYNC B2 ;  /* 0x0000000000027941 */ /* 0x000fea0003800000 */
.L_x_6141:
[----:B------:R-:W-:Y:S05]  /*39f0*/  @P1 BRA `(.L_x_6140) ;  /* 0x0000000400e01947 */ /* 0x000fea0003800000 */
[----:B------:R-:W-:Y:S01]  /*3a00*/  LOP3.LUT P2, RZ, R229, 0x4, RZ, 0xc0, !PT ;  /* 0x00000004e5ff7812 */ /* 0x000fe2000784c0ff */
[C---:B-1----:R-:W-:Y:S01]  /*3a10*/  VIADD R53, R151.reuse, 0x40 ;  /* 0x0000004097357836 */ /* 0x042fe20000000000 */
[----:B------:R-:W-:Y:S11]  /*3a20*/  BSSY B2, `(.L_x_6145) ;  /* 0x0000071000027945 */ /* 0x000ff60003800000 */
[----:B------:R-:W-:Y:S01]  /*3a30*/  @P2 VIADD R53, R151, 0xffffffc0 ;  /* 0xffffffc097352836 */ /* 0x000fe20000000000 */
[----:B------:R-:W-:-:S03]  /*3a40*/  ISETP.GE.AND P2, PT, R230, R130, PT ;  /* 0x00000082e600720c */ /* 0x000fc60003f46270 */
[----:B------:R-:W-:-:S06]  /*3a50*/  IMAD.IADD R53, R16, 0x1, R53 ;  /* 0x0000000110357824 */ /* 0x000fcc00078e0235 */
[----:B------:R-:W1:Y:S04]  /*3a60*/  LDS.128 R52, [R53+0x20400] ;  /* 0x0204000035347984 */ /* 0x000e680000000c00 */
        /* <DEDUP_REMOVED lines=12> */
[----:B-1----:R-:W-:Y:S01]  /*3b30*/  IMAD.MOV.U32 R82, RZ, RZ, R52 ;  /* 0x000000ffff527224 */ /* 0x002fe200078e0034 */
        /* <DEDUP_REMOVED lines=43> */
[----:B------:R-:W-:Y:S01]  /*3df0*/  F2FP.F16.E4M3.UNPACK_B R154, R80.H1 ;  /* 0x00000050ff9a723e */ /* 0x000fe200030006ff */
[-C--:B------:R-:W-:Y:S01]  /*3e00*/  FFMA.FTZ R85, R85, R82.reuse, -R156 ;  /* 0x0000005255557223 */ /* 0x080fe2000001089c */
[----:B------:R-:W-:Y:S01]  /*3e10*/  FFMA.FTZ R86, R86, R82, R155 ;  /* 0x0000005256567223 */ /* 0x000fe2000001009b */
[-C--:B------:R-:W-:Y:S01]  /*3e20*/  FFMA.FTZ R82, R83, R136.reuse, -R150 ;  /* 0x0000008853527223 */ /* 0x080fe20000010896 */
[----:B------:R-:W-:Y:S01]  /*3e30*/  FFMA.FTZ R83, R84, R136, R87 ;  /* 0x0000008854537223 */ /* 0x000fe20000010057 */
[----:B------:R-:W-:Y:S01]  /*3e40*/  F2FP.F16.E4M3.UNPACK_B R87, R55.H1 ;  /* 0x00000037ff57723e */ /* 0x000fe200030006ff */
[--C-:B------:R-:W-:Y:S01]  /*3e50*/  HADD2.F32 R155, -RZ, R154.reuse.H1_H1 ;  /* 0x3000009aff9b7230 */ /* 0x100fe20000004100 */
[----:B------:R-:W-:Y:S01]  /*3e60*/  F2FP.SATFINITE.E4M3.F32.PACK_AB_MERGE_C R84, R158, R157, RZ ;  /* 0x0000009d9e54723e */ /* 0x000fe200048070ff */
[----:B------:R-:W-:Y:S01]  /*3e70*/  HADD2.F32 R154, -RZ, R154.H0_H0 ;  /* 0x2000009aff9a7230 */ /* 0x000fe20000004100 */
        /* <DEDUP_REMOVED lines=8> */
[----:B------:R-:W-:Y:S01]  /*3f00*/  HADD2.F32 R81, -RZ, R86.H1_H1 ;  /* 0x30000056ff517230 */ /* 0x000fe20000004100 */
[----:B------:R-:W-:Y:S01]  /*3f10*/  F2FP.F16.E4M3.UNPACK_B R55, R55 ;  /* 0x00000037ff37723e */ /* 0x000fe200020006ff */
[----:B------:R-:W-:Y:S02]  /*3f20*/  HADD2.F32 R158, -RZ, R156.H1_H1 ;  /* 0x3000009cff9e7230 */ /* 0x000fe40000004100 */
[-C--:B------:R-:W-:Y:S01]  /*3f30*/  FMUL.FTZ R161, R87, R159.reuse ;  /* 0x0000009f57a17220 */ /* 0x080fe20000410000 */
[----:B------:R-:W-:Y:S02]  /*3f40*/  HADD2.F32 R86, -RZ, R86.H0_H0 ;  /* 0x20000056ff567230 */ /* 0x000fe40000004100 */
[----:B------:R-:W-:Y:S01]  /*3f50*/  FMUL.FTZ R160, R136, R159 ;  /* 0x0000009f88a07220 */ /* 0x000fe20000410000 */
[----:B------:R-:W-:-:S02]  /*3f60*/  HADD2.F32 R80, -RZ, R150.H1_H1 ;  /* 0x30000096ff507230 */ /* 0x000fc40000004100 */
[C---:B------:R-:W-:Y:S01]  /*3f70*/  FMUL.FTZ R159, R81.reuse, R158 ;  /* 0x0000009e519f7220 */ /* 0x040fe20000410000 */
[----:B------:R-:W-:Y:S01]  /*3f80*/  F2FP.F16.E4M3.UNPACK_B R54, R54 ;  /* 0x00000036ff36723e */ /* 0x000fe200020006ff */
[C---:B------:R-:W-:Y:S01]  /*3f90*/  FMUL.FTZ R158, R86.reuse, R158 ;  /* 0x0000009e569e7220 */ /* 0x040fe20000410000 */
[----:B------:R-:W-:Y:S02]  /*3fa0*/  HADD2.F32 R157, -RZ, R157.H0_H0 ;  /* 0x2000009dff9d7230 */ /* 0x000fe40000004100 */
[-C--:B------:R-:W-:Y:S01]  /*3fb0*/  FFMA.FTZ R159, R86, R80.reuse, -R159 ;  /* 0x00000050569f7223 */ /* 0x080fe2000001089f */
[----:B------:R-:W-:Y:S02]  /*3fc0*/  HADD2.F32 R156, -RZ, R156.H0_H0 ;  /* 0x2000009cff9c7230 */ /* 0x000fe40000004100 */
[----:B------:R-:W-:Y:S01]  /*3fd0*/  FFMA.FTZ R158, R81, R80, R158 ;  /* 0x00000050519e7223 */ /* 0x000fe2000001009e */
[--C-:B------:R-:W-:Y:S02]  /*3fe0*/  HADD2.F32 R80, -RZ, R55.reuse.H0_H0 ;  /* 0x20000037ff507230 */ /* 0x100fe40000004100 */
[----:B------:R-:W-:Y:S01]  /*3ff0*/  FFMA.FTZ R161, R136, R155, -R161 ;  /* 0x0000009b88a17223 */ /* 0x000fe200000108a1 */
[----:B------:R-:W-:-:S02]  /*4000*/  HADD2.F32 R81, -RZ, R55.H1_H1 ;  /* 0x30000037ff517230 */ /* 0x000fc40000004100 */
[----:B------:R-:W-:Y:S01]  /*4010*/  FFMA.FTZ R160, R87, R155, R160 ;  /* 0x0000009b57a07223 */ /* 0x000fe200000100a0 */
[--C-:B------:R-:W-:Y:S02]  /*4020*/  HADD2.F32 R55, -RZ, R54.reuse.H0_H0 ;  /* 0x20000036ff377230 */ /* 0x100fe40000004100 */
[-C--:B------:R-:W-:Y:S01]  /*4030*/  FMUL.FTZ R136, R80, R157.reuse ;  /* 0x0000009d50887220 */ /* 0x080fe20000410000 */
[----:B------:R-:W-:Y:S02]  /*4040*/  HADD2.F32 R54, -RZ, R54.H1_H1 ;  /* 0x30000036ff367230 */ /* 0x000fe40000004100 */
[----:B------:R-:W-:Y:S01]  /*4050*/  FMUL.FTZ R155, R81, R157 ;  /* 0x0000009d519b7220 */ /* 0x000fe20000410000 */
[----:B------:R-:W-:Y:S02]  /*4060*/  HADD2.F32 R150, -RZ, R150.H0_H0 ;  /* 0x20000096ff967230 */ /* 0x000fe40000004100 */
[----:B------:R-:W-:Y:S01]  /*4070*/  FMUL.FTZ R87, R55, R156 ;  /* 0x0000009c37577220 */ /* 0x000fe20000410000 */
[----:B------:R-:W-:Y:S01]  /*4080*/  FFMA.FTZ R136, R81, R154, R136 ;  /* 0x0000009a51887223 */ /* 0x000fe20000010088 */
[----:B------:R-:W-:Y:S01]  /*4090*/  FMUL.FTZ R86, R54, R156 ;  /* 0x0000009c36567220 */ /* 0x000fe20000410000 */
[----:B------:R-:W-:Y:S01]  /*40a0*/  FFMA.FTZ R155, R80, R154, -R155 ;  /* 0x0000009a509b7223 */ /* 0x000fe2000001089b */
[-C--:B------:R-:W-:Y:S01]  /*40b0*/  FFMA.FTZ R87, R54, R150.reuse, R87 ;  /* 0x0000009636577223 */ /* 0x080fe20000010057 */
[----:B------:R-:W-:Y:S01]  /*40c0*/  F2FP.SATFINITE.E4M3.F32.PACK_AB_MERGE_C R158, R158, R159, RZ ;  /* 0x0000009f9e9e723e */ /* 0x000fe200048070ff */
[----:B------:R-:W-:Y:S01]  /*40d0*/  FFMA.FTZ R86, R55, R150, -R86 ;  /* 0x0000009637567223 */ /* 0x000fe20000010856 */
[----:B------:R-:W-:-:S02]  /*40e0*/  F2FP.SATFINITE.E4M3.F32.PACK_AB_MERGE_C R160, R160, R161, RZ ;  /* 0x000000a1a0a0723e */ /* 0x000fc400048070ff */
[----:B------:R-:W-:Y:S02]  /*40f0*/  F2FP.SATFINITE.E4M3.F32.PACK_AB_MERGE_C R53, R53, R52, R84 ;  /* 0x000000343535723e */ /* 0x000fe40004807054 */
[----:B------:R-:W-:Y:S02]  /*4100*/  F2FP.SATFINITE.E4M3.F32.PACK_AB_MERGE_C R52, R83, R82, R85 ;  /* 0x000000525334723e */ /* 0x000fe40004807055 */
[----:B------:R-:W-:Y:S02]  /*4110*/  F2FP.SATFINITE.E4M3.F32.PACK_AB_MERGE_C R54, R87, R86, R158 ;  /* 0x000000565736723e */ /* 0x000fe4000480709e */
[----:B------:R-:W-:-:S07]  /*4120*/  F2FP.SATFINITE.E4M3.F32.PACK_AB_MERGE_C R55, R136, R155, R160 ;  /* 0x0000009b8837723e */ /* 0x000fce00048070a0 */
.L_x_6146:
[----:B------:R-:W-:Y:S05]  /*4130*/  BSYNC B2 ;  /* 0x0000000000027941 */ /* 0x000fea0003800000 */
.L_x_6145:
[----:B------:R-:W-:Y:S02]  /*4140*/  ULDC.64 UR4, c[0x0][0x2e8] ;  /* 0x0000ba0000047ab9 */ /* 0x000fe40000000a00 */
[----:B------:R-:W-:-:S04]  /*4150*/  IADD3 R80, P2, P6, R15, UR4, R152 ;  /* 0x000000040f507c10 */ /* 0x000fc8000fe5e098 */
[----:B------:R-:W-:-:S05]  /*4160*/  IADD3.X R81, R108, UR5, R153, P2, P6 ;  /* 0x000000056c517c10 */ /* 0x000fca00097ec499 */
[----:B-1----:R2:W-:Y:S04]  /*4170*/  STG.E.128 desc[UR60][R80.64], R52 ;  /* 0x0000003450007986 */ /* 0x0025e8000c101d3c */
.L_x_6140:
[----:B------:R-:W-:Y:S05]  /*4180*/  BSYNC B1 ;  /* 0x0000000000017941 */ /* 0x000fea0003800000 */
.L_x_6139:
[----:B------:R-:W-:Y:S04]  /*4190*/  BSSY B1, `(.L_x_6147) ;  /* 0x00000f5000017945 */ /* 0x000fe80003800000 */
[----:B------:R-:W-:Y:S05]  /*41a0*/  @P3 BRA `(.L_x_6148) ;  /* 0x0000000c00cc3947 */ /* 0x000fea0003800000 */
[----:B--2---:R-:W-:Y:S01]  /*41b0*/  IADD3 R80, P2, P3, R132, R128, R18 ;  /* 0x0000008084507210 */ /* 0x004fe20007b5e012 */
[----:B------:R-:W-:Y:S03]  /*41c0*/  BSSY B2, `(.L_x_6149) ;  /* 0x0000078000027945 */ /* 0x000fe60003800000 */
[----:B------:R-:W-:Y:S01]  /*41d0*/  IADD3.X R81, R42, R131, R19, P2, P3 ;  /* 0x000000832a517210 */ /* 0x000fe200017e6413 */
[----:B------:R-:W-:Y:S08]  /*41e0*/  @P0 BRA `(.L_x_6150) ;  /* 0x0000000400d40947 */ /* 0x000ff00003800000 */
[----:B-1----:R1:W2:Y:S01]  /*41f0*/  LDS.128 R52, [R118+0x22400] ;  /* 0x0224000076347984 */ /* 0x0022a20000000c00 */
[----:B------:R-:W-:Y:S01]  /*4200*/  ISETP.GE.AND P2, PT, R22, R130, PT ;  /* 0x000000821600720c */ /* 0x000fe20003f46270 */
[----:B------:R-:W-:-:S12]  /*4210*/  BSSY B3, `(.L_x_6151) ;  /* 0x000006e000037945 */ /* 0x000fd80003800000 */
[----:B-1----:R-:W-:Y:S05]  /*4220*/  @P2 BRA `(.L_x_6152) ;  /* 0x0000000400b02947 */ /* 0x002fea0003800000 */
        /* <DEDUP_REMOVED lines=9> */
[----:B------:R-:W-:Y:S01]  /*42c0*/  PRMT R76, R87, 0x654, R76 ;  /* 0x00000654574c7816 */ /* 0x000fe2000000004c */
[----:B--2---:R-:W-:Y:S01]  /*42d0*/  IMAD.MOV.U32 R78, RZ, RZ, R52 ;  /* 0x000000ffff4e7224 */ /* 0x004fe200078e0034 */
[----:B------:R-:W-:Y:S01]  /*42e0*/  PRMT R82, R82, 0x654, R77 ;  /* 0x0000065452527816 */ /* 0x000fe2000000004d */
[----:B------:R-:W-:Y:S01]  /*42f0*/  IMAD.MOV.U32 R77, RZ, RZ, R53 ;  /* 0x000000ffff4d7224 */ /* 0x000fe200078e0035 */
[----:B------:R-:W-:Y:S01]  /*4300*/  SHF.L.U32 R83, R83, 0x8, RZ ;  /* 0x0000000853537819 */ /* 0x000fe200000006ff */
[----:B------:R-:W-:Y:S01]  /*4310*/  IMAD.U32 R84, R84, 0x10000, RZ ;  /* 0x0001000054547824 */ /* 0x000fe200078e00ff */
        /* <DEDUP_REMOVED lines=37> */
[----:B------:R-:W-:Y:S02]  /*4570*/  HADD2.F32 R78, -RZ, R149.H1_H1 ;  /* 0x30000095ff4e7230 */ /* 0x000fe40000004100 */
[----:B------:R-:W-:-:S02]  /*4580*/  HADD2.F32 R148, -RZ, R148.H0_H0 ;  /* 0x20000094ff947230 */ /* 0x000fc40000004100 */
[----:B------:R-:W-:Y:S02]  /*4590*/  HADD2.F32 R149, -RZ, R149.H0_H0 ;  /* 0x20000095ff957230 */ /* 0x000fe40000004100 */
[-C--:B------:R-:W-:Y:S01]  /*45a0*/  FFMA.FTZ R136, R83, R78.reuse, -R136 ;  /* 0x0000004e53887223 */ /* 0x080fe20000010888 */
[----:B------:R-:W-:Y:S01]  /*45b0*/  FFMA.FTZ R87, R84, R78, R87 ;  /* 0x0000004e54577223 */ /* 0x000fe20000010057 */
[CC--:B------:R-:W-:Y:S01]  /*45c0*/  FMUL.FTZ R86, R82.reuse, R148.reuse ;  /* 0x0000009452567220 */ /* 0x0c0fe20000410000 */
[C---:B------:R-:W-:Y:S01]  /*45d0*/  FMUL.FTZ R85, R79.reuse, R148 ;  /* 0x000000944f557220 */ /* 0x040fe20000410000 */
[----:B------:R-:W-:Y:S02]  /*45e0*/  F2FP.F16.E4M3.UNPACK_B R83, R55.H1 ;  /* 0x00000037ff53723e */ /* 0x000fe400030006ff */
[----:B------:R-:W-:Y:S01]  /*45f0*/  F2FP.F16.E4M3.UNPACK_B R148, R76.H1 ;  /* 0x0000004cff94723e */ /* 0x000fe200030006ff */
[-C--:B------:R-:W-:Y:S01]  /*4600*/  FFMA.FTZ R78, R79, R149.reuse, -R86 ;  /* 0x000000954f4e7223 */ /* 0x080fe20000010856 */
[----:B------:R-:W-:Y:S01]  /*4610*/  FFMA.FTZ R79, R82, R149, R85 ;  /* 0x00000095524f7223 */ /* 0x000fe20000010055 */
[----:B------:R-:W-:Y:S01]  /*4620*/  F2FP.SATFINITE.E4M3.F32.PACK_AB_MERGE_C R154, R87, R136, RZ ;  /* 0x00000088579a723e */ /* 0x000fe200048070ff */
[--C-:B------:R-:W-:Y:S01]  /*4630*/  HADD2.F32 R84, -RZ, R83.reuse.H0_H0 ;  /* 0x20000053ff547230 */ /* 0x100fe20000004100 */
[-C--:B------:R-:W-:Y:S01]  /*4640*/  F2FP.F16.E4M3.UNPACK_B R86, R53.reuse.H1 ;  /* 0x00000035ff56723e */ /* 0x080fe200030006ff */
[----:B------:R-:W-:Y:S01]  /*4650*/  HADD2.F32 R83, -RZ, R83.H1_H1 ;  /* 0x30000053ff537230 */ /* 0x000fe20000004100 */
        /* <DEDUP_REMOVED lines=41> */
.L_x_6152:
[----:B------:R-:W-:Y:S05]  /*48f0*/  BSYNC B3 ;  /* 0x0000000000037941 */ /* 0x000fea0003800000 */
.L_x_6151:
[----:B------:R-:W-:Y:S02]  /*4900*/  ULDC.64 UR4, c[0x0][0x2e8] ;  /* 0x0000ba0000047ab9 */ /* 0x000fe40000000a00 */
[----:B------:R-:W-:-:S04]  /*4910*/  IADD3 R76, P2, P3, R80, UR4, R46 ;  /* 0x00000004504c7c10 */ /* 0x000fc8000fb5e02e */
[----:B------:R-:W-:-:S05]  /*4920*/  IADD3.X R77, R81, UR5, R20, P2, P3 ;  /* 0x00000005514d7c10 */ /* 0x000fca00097e6414 */
[----:B--2---:R2:W-:Y:S04]  /*4930*/  STG.E.128 desc[UR60][R76.64], R52 ;  /* 0x000000344c007986 */ /* 0x0045e8000c101d3c */
.L_x_6150:
[----:B------:R-:W-:Y:S05]  /*4940*/  BSYNC B2 ;  /* 0x0000000000027941 */ /* 0x000fea0003800000 */
.L_x_6149:
[----:B------:R-:W-:Y:S05]  /*4950*/  @P1 BRA `(.L_x_6148) ;  /* 0x0000000400e01947 */ /* 0x000fea0003800000 */
[----:B------:R-:W-:Y:S01]  /*4960*/  LOP3.LUT P2, RZ, R229, 0x4, RZ, 0xc0, !PT ;  /* 0x00000004e5ff7812 */ /* 0x000fe2000784c0ff */
[----:B------:R-:W-:Y:S01]  /*4970*/  BSSY B2, `(.L_x_6153) ;  /* 0x0000072000027945 */ /* 0x000fe20003800000 */
[----:B-12---:R-:W-:-:S11]  /*4980*/  IADD3 R53, R151, 0x40, RZ ;  /* 0x0000004097357810 */ /* 0x006fd60007ffe0ff */
[----:B------:R-:W-:Y:S01]  /*4990*/  @P2 VIADD R53, R151, 0xffffffc0 ;  /* 0xffffffc097352836 */ /* 0x000fe20000000000 */
[----:B------:R-:W-:-:S03]  /*49a0*/  ISETP.GE.AND P2, PT, R230, R130, PT ;  /* 0x00000082e600720c */ /* 0x000fc60003f46270 */
[----:B------:R-:W-:-:S06]  /*49b0*/  IMAD.IADD R53, R16, 0x1, R53 ;  /* 0x0000000110357824 */ /* 0x000fcc00078e0235 */
[----:B------:R-:W1:Y:S04]  /*49c0*/  LDS.128 R52, [R53+0x22400] ;  /* 0x0224000035347984 */ /* 0x000e680000000c00 */
[----:B------:R-:W-:Y:S05]  /*49d0*/  @P2 BRA `(.L_x_6154) ;  /* 0x0000000400ac2947 */ /* 0x000fea0003800000 */
        /* <DEDUP_REMOVED lines=10> */
[----:B------:R-:W-:Y:S01]  /*4a80*/  IMAD.SHL.U32 R73, R82, 0x100, RZ ;  /* 0x0000010052497824 */ /* 0x000fe200078e00ff */
[----:B------:R-:W-:Y:S02]  /*4a90*/  PRMT R74, R79, 0x654, R72 ;  /* 0x000006544f4a7816 */ /* 0x000fe40000000048 */
[----:B------:R-:W-:Y:S01]  /*4aa0*/  LOP3.LUT R77, R76, 0xff00, R75, 0xf8, !PT ;  /* 0x0000ff004c4d7812 */ /* 0x000fe200078ef84b */
[----:B------:R-:W-:Y:S01]  /*4ab0*/  IMAD.U32 R76, R78, 0x10000, RZ ;  /* 0x000100004e4c7824 */ /* 0x000fe200078e00ff */
[----:B------:R-:W-:Y:S01]  /*4ac0*/  LOP3.LUT R74, R74, 0xff00, R73, 0xf8, !PT ;  /* 0x0000ff004a4a7812 */ /* 0x000fe200078ef849 */
[----:B------:R-:W-:Y:S01]  /*4ad0*/  IMAD.U32 R73, R83, 0x10000, RZ ;  /* 0x0001000053497824 */ /* 0x000fe200078e00ff */
[----:B-1----:R-:W-:-:S02]  /*4ae0*/  MOV R72, R52 ;  /* 0x0000003400487202 */ /* 0x002fc40000000f00 */
        /* <DEDUP_REMOVED lines=27> */
[--C-:B------:R-:W-:Y:S02]  /*4ca0*/  HADD2.F32 R74, -RZ, R73.reuse.H0_H0 ;  /* 0x20000049ff4a7230 */ /* 0x100fe40000004100 */
[----:B------:R-:W-:Y:S02]  /*4cb0*/  HADD2.F32 R75, -RZ, R73.H1_H1 ;  /* 0x30000049ff4b7230 */ /* 0x000fe40000004100 */
[----:B------:R-:W-:Y:S02]  /*4cc0*/  HADD2.F32 R73, -RZ, R72.H0_H0 ;  /* 0x20000048ff497230 */ /* 0x000fe40000004100 */
[-C--:B------:R-:W-:Y:S01]  /*4cd0*/  FMUL.FTZ R84, R74, R77.reuse ;  /* 0x0000004d4a547220 */ /* 0x080fe20000410000 */
[----:B------:R-:W-:Y:S02]  /*4ce0*/  HADD2.F32 R76, -RZ, R146.H1_H1 ;  /* 0x30000092ff4c7230 */ /* 0x000fe40000004100 */
[----:B------:R-:W-:Y:S01]  /*4cf0*/  FMUL.FTZ R79, R75, R77 ;  /* 0x0000004d4b4f7220 */ /* 0x000fe20000410000 */
[----:B------:R-:W-:-:S02]  /*4d00*/  HADD2.F32 R147, -RZ, R147.H0_H0 ;  /* 0x20000093ff937230 */ /* 0x000fc40000004100 */
[----:B------:R-:W-:Y:S02]  /*4d10*/  HADD2.F32 R72, -RZ, R72.H1_H1 ;  /* 0x30000048ff487230 */ /* 0x000fe40000004100 */
        /* <DEDUP_REMOVED lines=18> */
[----:B------:R-:W-:Y:S01]  /*4e40*/  F2FP.SATFINITE.E4M3.F32.PACK_AB_MERGE_C R147, R87, R86, RZ ;  /* 0x000000565793723e */ /* 0x000fe200048070ff */
        /* <DEDUP_REMOVED lines=25> */
[-C--:B------:R-:W-:Y:S01]  /*4fe0*/  FMUL.FTZ R74, R54, R83.reuse ;  /* 0x00000053364a7220 */ /* 0x080fe20000410000 */
[----:B------:R-:W-:Y:S01]  /*4ff0*/  FMUL.FTZ R83, R55, R83 ;  /* 0x0000005337537220 */ /* 0x000fe20000410000 */
[-C--:B------:R-:W-:Y:S01]  /*5000*/  FMUL.FTZ R75, R73, R79.reuse ;  /* 0x0000004f494b7220 */ /* 0x080fe20000410000 */
[----:B------:R-:W-:Y:S01]  /*5010*/  FMUL.FTZ R84, R72, R79 ;  /* 0x0000004f48547220 */ /* 0x000fe20000410000 */
[-C--:B------:R-:W-:Y:S01]  /*5020*/  FFMA.FTZ R74, R55, R78.reuse, -R74 ;  /* 0x0000004e374a7223 */ /* 0x080fe2000001084a */
[----:B------:R-:W-:Y:S01]  /*5030*/  FFMA.FTZ R83, R54, R78, R83 ;  /* 0x0000004e36537223 */ /* 0x000fe20000010053 */
[-C--:B------:R-:W-:Y:S01]  /*5040*/  FFMA.FTZ R75, R72, R76.reuse, -R75 ;  /* 0x0000004c484b7223 */ /* 0x080fe2000001084b */
[----:B------:R-:W-:Y:S01]  /*5050*/  FFMA.FTZ R84, R73, R76, R84 ;  /* 0x0000004c49547223 */ /* 0x000fe20000010054 */
[----:B------:R-:W-:Y:S02]  /*5060*/  F2FP.SATFINITE.E4M3.F32.PACK_AB_MERGE_C R52, R146, R85, R136 ;  /* 0x000000559234723e */ /* 0x000fe40004807088 */
[----:B------:R-:W-:-:S02]  /*5070*/  F2FP.SATFINITE.E4M3.F32.PACK_AB_MERGE_C R54, R83, R74, R82 ;  /* 0x0000004a5336723e */ /* 0x000fc40004807052 */
[----:B------:R-:W-:-:S07]  /*5080*/  F2FP.SATFINITE.E4M3.F32.PACK_AB_MERGE_C R55, R84, R75, R77 ;  /* 0x0000004b5437723e */ /* 0x000fce000480704d */
.L_x_6154:
[----:B------:R-:W-:Y:S05]  /*5090*/  BSYNC B2 ;  /* 0x0000000000027941 */ /* 0x000fea0003800000 */
.L_x_6153:
[----:B------:R-:W-:Y:S02]  /*50a0*/  ULDC.64 UR4, c[0x0][0x2e8] ;  /* 0x0000ba0000047ab9 */ /* 0x000fe40000000a00 */
[----:B------:R-:W-:-:S04]  /*50b0*/  IADD3 R72, P2, P3, R15, UR4, R80 ;  /* 0x000000040f487c10 */ /* 0x000fc8000fb5e050 */
[----:B------:R-:W-:-:S05]  /*50c0*/  IADD3.X R73, R108, UR5, R81, P2, P3 ;  /* 0x000000056c497c10 */ /* 0x000fca00097e6451 */
[----:B-1----:R3:W-:Y:S04]  /*50d0*/  STG.E.128 desc[UR60][R72.64], R52 ;  /* 0x0000003448007986 */ /* 0x0027e8000c101d3c */
.L_x_6148:
[----:B------:R-:W-:Y:S05]  /*50e0*/  BSYNC B1 ;  /* 0x0000000000017941 */ /* 0x000fea0003800000 */
.L_x_6147:
[----:B------:R-:W-:Y:S01]  /*50f0*/  ISETP.NE.AND P2, PT, R145, RZ, PT ;  /* 0x000000ff9100720c */ /* 0x000fe20003f45270 */
[----:B------:R-:W-:-:S12]  /*5100*/  BSSY B1, `(.L_x_6155) ;  /* 0x00000f4000017945 */ /* 0x000fd80003800000 */
[----:B------:R-:W-:Y:S05]  /*5110*/  @P2 BRA `(.L_x_6156) ;  /* 0x0000000c00c82947 */ /* 0x000fea0003800000 */
[----:B---3--:R-:W-:Y:S01]  /*5120*/  IADD3 R72, P2, P3, R41, R128, R18 ;  /* 0x0000008029487210 */ /* 0x008fe20007b5e012 */
[----:B------:R-:W-:Y:S03]  /*5130*/  BSSY B2, `(.L_x_6157) ;  /* 0x0000077000027945 */ /* 0x000fe60003800000 */
[----:B------:R-:W-:Y:S01]  /*5140*/  IADD3.X R73, R38, R131, R19, P2, P3 ;  /* 0x0000008326497210 */ /* 0x000fe200017e6413 */
[----:B------:R-:W-:Y:S08]  /*5150*/  @P0 BRA `(.L_x_6158) ;  /* 0x0000000400d00947 */ /* 0x000ff00003800000 */
[----:B-12---:R1:W2:Y:S01]  /*5160*/  LDS.128 R52, [R118+0x24400] ;  /* 0x0244000076347984 */ /* 0x0062a20000000c00 */
        /* <DEDUP_REMOVED lines=110> */
.L_x_6160:
[----:B------:R-:W-:Y:S05]  /*5850*/  BSYNC B3 ;  /* 0x0000000000037941 */ /* 0x000fea0003800000 */
.L_x_6159:
[----:B------:R-:W-:Y:S02]  /*5860*/  ULDC.64 UR4, c[0x0][0x2e8] ;  /* 0x0000ba0000047ab9 */ /* 0x000fe40000000a00 */
[----:B------:R-:W-:-:S04]  /*5870*/  IADD3 R68, P2, P3, R72, UR4, R46 ;  /* 0x0000000448447c10 */ /* 0x000fc8000fb5e02e */
[----:B------:R-:W-:-:S05]  /*5880*/  IADD3.X R69, R73, UR5, R20, P2, P3 ;  /* 0x0000000549457c10 */ /* 0x000fca00097e6414 */
[----:B--2---:R3:W-:Y:S04]  /*5890*/  STG.E.128 desc[UR60][R68.64], R52 ;  /* 0x0000003444007986 */ /* 0x0047e8000c101d3c */
.L_x_6158:
[----:B------:R-:W-:Y:S05]  /*58a0*/  BSYNC B2 ;  /* 0x0000000000027941 */ /* 0x000fea0003800000 */
.L_x_6157:
[----:B------:R-:W-:Y:S05]  /*58b0*/  @P1 BRA `(.L_x_6156) ;  /* 0x0000000400e01947 */ /* 0x000fea0003800000 */
[----:B------:R-:W-:Y:S01]  /*58c0*/  LOP3.LUT P2, RZ, R229, 0x4, RZ, 0xc0, !PT ;  /* 0x00000004e5ff7812 */ /* 0x000fe2000784c0ff */
[C---:B-123--:R-:W-:Y:S01]  /*58d0*/  VIADD R53, R151.reuse, 0x40 ;  /* 0x0000004097357836 */ /* 0x04efe20000000000 */
[----:B------:R-:W-:Y:S11]  /*58e0*/  BSSY B2, `(.L_x_6161) ;  /* 0x0000071000027945 */ /* 0x000ff60003800000 */
[----:B------:R-:W-:Y:S01]  /*58f0*/  @P2 VIADD R53, R151, 0xffffffc0 ;  /* 0xffffffc097352836 */ /* 0x000fe20000000000 */
[----:B------:R-:W-:-:S04]  /*5900*/  ISETP.GE.AND P2, PT, R230, R130, PT ;  /* 0x00000082e600720c */ /* 0x000fc80003f46270 */
[----:B------:R-:W-:-:S06]  /*5910*/  IADD3 R53, R16, R53, RZ ;  /* 0x0000003510357210 */ /* 0x000fcc0007ffe0ff */
[----:B------:R-:W1:Y:S03]  /*5920*/  LDS.128 R52, [R53+0x24400] ;  /* 0x0244000035347984 */ /* 0x000e660000000c00 */
[----:B------:R-:W-:Y:S05]  /*5930*/  @P2 BRA `(.L_x_6162) ;  /* 0x0000000400ac2947 */ /* 0x000fea0003800000 */
        /* <DEDUP_REMOVED lines=12> */
[----:B-1----:R-:W-:Y:S01]  /*5a00*/  IMAD.MOV.U32 R64, RZ, RZ, R52 ;  /* 0x000000ffff407224 */ /* 0x002fe200078e0034 */
        /* <DEDUP_REMOVED lines=94> */
.L_x_6162:
[----:B------:R-:W-:Y:S05]  /*5ff0*/  BSYNC B2 ;  /* 0x0000000000027941 */ /* 0x000fea0003800000 */
.L_x_6161:
[----:B------:R-:W-:Y:S02]  /*6000*/  ULDC.64 UR4, c[0x0][0x2e8] ;  /* 0x0000ba0000047ab9 */ /* 0x000fe40000000a00 */
[----:B------:R-:W-:-:S04]  /*6010*/  IADD3 R64, P2, P3, R15, UR4, R72 ;  /* 0x000000040f407c10 */ /* 0x000fc8000fb5e048 */
[----:B------:R-:W-:-:S05]  /*6020*/  IADD3.X R65, R108, UR5, R73, P2, P3 ;  /* 0x000000056c417c10 */ /* 0x000fca00097e6449 */
[----:B-1----:R4:W-:Y:S04]  /*6030*/  STG.E.128 desc[UR60][R64.64], R52 ;  /* 0x0000003440007986 */ /* 0x0029e8000c101d3c */
.L_x_6156:
[----:B------:R-:W-:Y:S05]  /*6040*/  BSYNC B1 ;  /* 0x0000000000017941 */ /* 0x000fea0003800000 */
.L_x_6155:
[----:B------:R-:W-:Y:S05]  /*6050*/  @P4 BRA `(.L_x_6163) ;  /* 0x0000005c00b84947 */ /* 0x000fea0003800000 */
[----:B------:R-:W-:Y:S01]  /*6060*/  IADD3 R128, P2, P3, R37, R128, R18 ;  /* 0x0000008025807210 */ /* 0x000fe20007b5e012 */
[----:B------:R-:W-:Y:S03]  /*6070*/  BSSY B1, `(.L_x_6164) ;  /* 0x0000077000017945 */ /* 0x000fe60003800000 */
[----:B------:R-:W-:Y:S01]  /*6080*/  IADD3.X R131, R33, R131, R19, P2, P3 ;  /* 0x0000008321837210 */ /* 0x000fe200017e6413 */
[----:B------:R-:W-:Y:S08]  /*6090*/  @P0 BRA `(.L_x_6165) ;  /* 0x0000000400d00947 */ /* 0x000ff00003800000 */
[----:B-1234-:R1:W2:Y:S01]  /*60a0*/  LDS.128 R52, [R118+0x26400] ;  /* 0x0264000076347984 */ /* 0x01e2a20000000c00 */
[----:B------:R-:W-:Y:S01]  /*60b0*/  ISETP.GE.AND P2, PT, R22, R130, PT ;  /* 0x000000821600720c */ /* 0x000fe20003f46270 */
[----:B------:R-:W-:-:S12]  /*60c0*/  BSSY B2, `(.L_x_6166) ;  /* 0x000006d000027945 */ /* 0x000fd80003800000 */
[----:B-1----:R-:W-:Y:S05]  /*60d0*/  @P2 BRA `(.L_x_6167) ;  /* 0x0000000400ac2947 */ /* 0x002fea0003800000 */
[----:B------:R-:W-:Y:S02]  /*60e0*/  SHF.R.U32.HI R68, RZ, 0x8, R61 ;  /* 0x00000008ff447819 */ /* 0x000fe4000001163d */
[--C-:B------:R-:W-:Y:S02]  /*60f0*/  SHF.R.U32.HI R65, RZ, 0x18, R63.reuse ;  /* 0x00000018ff417819 */ /* 0x100fe4000001163f */
[----:B------:R-:W-:Y:S02]  /*6100*/  LOP3.LUT R62, R63, 0xff, RZ, 0xc0, !PT ;  /* 0x000000ff3f3e7812 */ /* 0x000fe400078ec0ff */
[----:B------:R-:W-:Y:S02]  /*6110*/  SHF.R.U32.HI R64, RZ, 0x8, R63 ;  /* 0x00000008ff407819 */ /* 0x000fe4000001163f */
[----:B------:R-:W-:Y:S02]  /*6120*/  SHF.R.U32.HI R69, RZ, 0x18, R61 ;  /* 0x00000018ff457819 */ /* 0x000fe4000001163d */
[----:B------:R-:W-:Y:S01]  /*6130*/  LOP3.LUT R60, R61, 0xff, RZ, 0xc0, !PT ;  /* 0x000000ff3d3c7812 */ /* 0x000fe200078ec0ff */
[----:B------:R-:W-:Y:S01]  /*6140*/  IMAD.SHL.U32 R64, R64, 0x100, RZ ;  /* 0x0000010040407824 */ /* 0x000fe200078e00ff */
[----:B------:R-:W-:-:S02]  /*6150*/  SHF.R.U32.HI R66, RZ, 0x10, R63 ;  /* 0x00000010ff427819 */ /* 0x000fc4000001163f */
[----:B------:R-:W-:Y:S01]  /*6160*/  PRMT R63, R65, 0x654, R62 ;  /* 0x00000654413f7816 */ /* 0x000fe2000000003e */
[----:B------:R-:W-:Y:S01]  /*6170*/  IMAD.SHL.U32 R62, R68, 0x100, RZ ;  /* 0x00000100443e7824 */ /* 0x000fe200078e00ff */
[----:B------:R-:W-:Y:S02]  /*6180*/  SHF.R.U32.HI R67, RZ, 0x10, R61 ;  /* 0x00000010ff437819 */ /* 0x000fe4000001163d */
[----:B------:R-:W-:Y:S01]  /*6190*/  PRMT R61, R69, 0x654, R60 ;  /* 0x00000654453d7816 */ /* 0x000fe2000000003c */
[----:B--2---:R-:W-:Y:S01]  /*61a0*/  IMAD.MOV.U32 R60, RZ, RZ, R52 ;  /* 0x000000ffff3c7224 */ /* 0x004fe200078e0034 */
[----:B------:R-:W-:Y:S02]  /*61b0*/  LOP3.LUT R63, R63, 0xff00, R64, 0xf8, !PT ;  /* 0x0000ff003f3f7812 */ /* 0x000fe400078ef840 */
[----:B------:R-:W-:Y:S01]  /*61c0*/  LOP3.LUT R61, R61, 0xff00, R62, 0xf8, !PT ;  /* 0x0000ff003d3d7812 */ /* 0x000fe200078ef83e */
[----:B------:R-:W-:Y:S01]  /*61d0*/  IMAD.U32 R62, R67, 0x10000, RZ ;  /* 0x00010000433e7824 */ /* 0x000fe200078e00ff */
[----:B------:R-:W-:-:S02]  /*61e0*/  SHF.L.U32 R66, R66, 0x10, RZ ;  /* 0x0000001042427819 */ /* 0x000fc400000006ff */
        /* <DEDUP_REMOVED lines=90> */
.L_x_6167:
[----:B------:R-:W-:Y:S05]  /*6790*/  BSYNC B2 ;  /* 0x0000000000027941 */ /* 0x000fea0003800000 */
.L_x_6166:
[----:B------:R-:W-:Y:S02]  /*67a0*/  ULDC.64 UR4, c[0x0][0x2e8] ;  /* 0x0000ba0000047ab9 */ /* 0x000fe40000000a00 */
[----:B------:R-:W-:-:S04]  /*67b0*/  IADD3 R60, P2, P3, R128, UR4, R46 ;  /* 0x00000004803c7c10 */ /* 0x000fc8000fb5e02e */
[----:B------:R-:W-:-:S05]  /*67c0*/  IADD3.X R61, R131, UR5, R20, P2, P3 ;  /* 0x00000005833d7c10 */ /* 0x000fca00097e6414 */
[----:B--2---:R1:W-:Y:S04]  /*67d0*/  STG.E.128 desc[UR60][R60.64], R52 ;  /* 0x000000343c007986 */ /* 0x0043e8000c101d3c */
.L_x_6165:
[----:B------:R-:W-:Y:S05]  /*67e0*/  BSYNC B1 ;  /* 0x0000000000017941 */ /* 0x000fea0003800000 */
.L_x_6164:
[----:B------:R-:W-:Y:S05]  /*67f0*/  @P1 BRA `(.L_x_6163) ;  /* 0x0000005400d01947 */ /* 0x000fea0003800000 */
[----:B------:R-:W-:Y:S01]  /*6800*/  LOP3.LUT P2, RZ, R229, 0x4, RZ, 0xc0, !PT ;  /* 0x00000004e5ff7812 */ /* 0x000fe2000784c0ff */
[C---:B-1234-:R-:W-:Y:S01]  /*6810*/  VIADD R53, R151.reuse, 0x40 ;  /* 0x0000004097357836 */ /* 0x05efe20000000000 */
[----:B------:R-:W-:Y:S11]  /*6820*/  BSSY B1, `(.L_x_6168) ;  /* 0x0000071000017945 */ /* 0x000ff60003800000 */
[----:B------:R-:W-:Y:S01]  /*6830*/  @P2 VIADD R53, R151, 0xffffffc0 ;  /* 0xffffffc097352836 */ /* 0x000fe20000000000 */
[----:B------:R-:W-:-:S03]  /*6840*/  ISETP.GE.AND P2, PT, R230, R130, PT ;  /* 0x00000082e600720c */ /* 0x000fc60003f46270 */
[----:B------:R-:W-:-:S06]  /*6850*/  IMAD.IADD R53, R16, 0x1, R53 ;  /* 0x0000000110357824 */ /* 0x000fcc00078e0235 */
[----:B------:R-:W1:Y:S04]  /*6860*/  LDS.128 R52, [R53+0x26400] ;  /* 0x0264000035347984 */ /* 0x000e680000000c00 */
[----:B------:R-:W-:Y:S05]  /*6870*/  @P2 BRA `(.L_x_6169) ;  /* 0x0000000400ac2947 */ /* 0x000fea0003800000 */
[----:B------:R-:W-:Y:S01]  /*6880*/  SHF.R.U32.HI R61, RZ, 0x8, R59 ;  /* 0x00000008ff3d7819 */ /* 0x000fe2000001163b */
[----:B-1----:R-:W-:Y:S01]  /*6890*/  IMAD.MOV.U32 R58, RZ, RZ, R55 ;  /* 0x000000ffff3a7224 */ /* 0x002fe200078e0037 */
[--C-:B------:R-:W-:Y:S02]  /*68a0*/  SHF.R.U32.HI R62, RZ, 0x8, R57.reuse ;  /* 0x00000008ff3e7819 */ /* 0x100fe40000011639 */
        /* <DEDUP_REMOVED lines=102> */
[----:B------:R-:W-:Y:S02]  /*6f10*/  F2FP.SATFINITE.E4M3.F32.PACK_AB_MERGE_C R52, R88, R65, R70 ;  /* 0x000000415834723e */ /* 0x000fe40004807046 */
[----:B------:R-:W-:-:S07]  /*6f20*/  MOV R54, R62 ;  /* 0x0000003e00367202 */ /* 0x000fce0000000f00 */
.L_x_6169:
[----:B------:R-:W-:Y:S05]  /*6f30*/  BSYNC B1 ;  /* 0x0000000000017941 */ /* 0x000fea0003800000 */
.L_x_6168:
[----:B------:R-:W-:Y:S02]  /*6f40*/  ULDC.64 UR4, c[0x0][0x2e8] ;  /* 0x0000ba0000047ab9 */ /* 0x000fe40000000a00 */
[----:B------:R-:W-:-:S04]  /*6f50*/  IADD3 R56, P2, P3, R15, UR4, R128 ;  /* 0x000000040f387c10 */ /* 0x000fc8000fb5e080 */
[----:B------:R-:W-:-:S05]  /*6f60*/  IADD3.X R57, R108, UR5, R131, P2, P3 ;  /* 0x000000056c397c10 */ /* 0x000fca00097e6483 */
[----:B-1----:R1:W-:Y:S01]  /*6f70*/  STG.E.128 desc[UR60][R56.64], R52 ;  /* 0x0000003438007986 */ /* 0x0023e2000c101d3c */
[----:B------:R-:W-:Y:S05]  /*6f80*/  BRA `(.L_x_6163) ;  /* 0x0000004c00ec7947 */ /* 0x000fea0003800000 */
.L_x_6127:
[----:B------:R-:W2:Y:S01]  /*6f90*/  LDL R56, [R1+0x44] ;  /* 0x0000440001387983 */ /* 0x000ea20000100800 */
        /* <DEDUP_REMOVED lines=9> */
[----:B------:R-:W-:Y:S02]  /*7030*/  CS2R R74, SRZ ;  /* 0x00000000004a7805 */ /* 0x000fe4000001ff00 */
[----:B------:R-:W-:Y:S02]  /*7040*/  CS2R R78, SRZ ;  /* 0x00000000004e7805 */ /* 0x000fe4000001ff00 */
[----:B------:R-:W-:Y:S02]  /*7050*/  CS2R R76, SRZ ;  /* 0x00000000004c7805 */ /* 0x000fe4000001ff00 */
[----:B------:R-:W-:Y:S02]  /*7060*/  CS2R R82, SRZ ;  /* 0x0000000000527805 */ /* 0x000fe4000001ff00 */
[----:B------:R-:W-:-:S02]  /*7070*/  CS2R R80, SRZ ;  /* 0x0000000000507805 */ /* 0x000fc4000001ff00 */
[----:B--2---:R-:W-:Y:S01]  /*7080*/  R2UR UR4, R56 ;  /* 0x00000000380472ca */ /* 0x004fe200000e0000 */
[----:B------:R-:W-:-:S05]  /*7090*/  VIADD R56, R228, 0xc0 ;  /* 0x000000c0e4387836 */ /* 0x000fca0000000000 */
        /* <DEDUP_REMOVED lines=12> */
[----:B------:R-:W0:Y:S03]  /*7160*/  @!P2 LDC.64 R56, c[0x0][0x408] ;  /* 0x00010200ff38ab82 */ /* 0x000e260000000a00 */
[----:B------:R-:W2:Y:S01]  /*7170*/  @!P2 LDG.E.128 R76, desc[UR60][R84.64] ;  /* 0x0000003c544ca981 */ /* 0x000ea2000c1e1d00 */
[----:B0-----:R-:W-:-:S04]  /*7180*/  @!P2 IMAD.WIDE.U32 R58, R56, 0xc0, R54 ;  /* 0x000000c0383aa825 */ /* 0x001fc800078e0036 */
[----:B------:R-:W-:Y:S01]  /*7190*/  @!P2 IMAD R57, R57, 0xc0, RZ ;  /* 0x000000c03939a824 */ /* 0x000fe200078e02ff */
[----:B---3--:R-:W-:-:S04]  /*71a0*/  @!P2 IADD3 R86, P3, P4, R98, R86, R58 ;  /* 0x000000566256a210 */ /* 0x008fc80007c7e03a */
[----:B------:R-:W-:-:S04]  /*71b0*/  @!P2 IADD3 R56, R59, R57, RZ ;  /* 0x000000393b38a210 */ /* 0x000fc80007ffe0ff */
[----:B------:R-:W-:Y:S02]  /*71c0*/  @!P2 IADD3.X R87, R29, R87, R56, P3, P4 ;  /* 0x000000571d57a210 */ /* 0x000fe40001fe8438 */
[----:B-1----:R-:W-:-:S03]  /*71d0*/  @!P5 IADD3 R62, P3, P4, R98, R62, R54 ;  /* 0x0000003e623ed210 */ /* 0x002fc60007c7e036 */
[----:B------:R-:W3:Y:S01]  /*71e0*/  @!P2 LDG.E.128 R80, desc[UR60][R86.64] ;  /* 0x0000003c5650a981 */ /* 0x000ee2000c1e1d00 */
[----:B------:R-:W-:Y:S02]  /*71f0*/  @!P5 IADD3.X R63, R29, R63, R111, P3, P4 ;  /* 0x0000003f1d3fd210 */ /* 0x000fe40001fe846f */
[----:B------:R-:W-:-:S04]  /*7200*/  ISETP.GE.AND P4, PT, R64, R119, PT ;  /* 0x000000774000720c */ /* 0x000fc80003f86270 */
        /* <DEDUP_REMOVED lines=8> */
[----:B------:R-:W4:Y:S03]  /*7290*/  @!P3 LDC.64 R72, c[0x0][0x3e8] ;  /* 0x0000fa00ff48bb82 */ /* 0x000f260000000a00 */
[----:B------:R-:W-:Y:S02]  /*72a0*/  @!P3 IADD3.X R56, R31, R11, R125, P0, P6 ;  /* 0x0000000b1f38b210 */ /* 0x000fe400007ec47d */
[----:B------:R-:W-:-:S03]  /*72b0*/  @!P4 IADD3 R57, P0, P6, R98, R54, R6 ;  /* 0x000000366239c210 */ /* 0x000fc60007e1e006 */
[----:B------:R-:W5:Y:S01]  /*72c0*/  @!P3 LDC.64 R88, c[0x0][0x400] ;  /* 0x00010000ff58bb82 */ /* 0x000f620000000a00 */
[----:B------:R-:W-:Y:S02]  /*72d0*/  @!P4 IADD3.X R58, R29, R111, R8, P0, P6 ;  /* 0x0000006f1d3ac210 */ /* 0x000fe400007ec408 */
[----:B------:R-:W-:-:S04]  /*72e0*/  @!P3 IADD3 R55, P0, P6, R98, R5, R54 ;  /* 0x000000056237b210 */ /* 0x000fc80007e1e036 */
[----:B------:R-:W-:Y:S02]  /*72f0*/  @!P3 IADD3.X R52, R29, R7, R111, P0, P6 ;  /* 0x000000071d34b210 */ /* 0x000fe400007ec46f */
[----:B0-----:R-:W-:Y:S02]  /*7300*/  @!P4 IADD3 R68, P6, R59, R68, RZ ;  /* 0x000000443b44c210 */ /* 0x001fe40007fde0ff */
[----:B------:R-:W-:Y:S02]  /*7310*/  CS2R R66, SRZ ;  /* 0x0000000000427805 */ /* 0x000fe4000001ff00 */
[----:B------:R-:W-:Y:S01]  /*7320*/  ISETP.NE.AND P0, PT, R65, RZ, PT ;  /* 0x000000ff4100720c */ /* 0x000fe20003f05270 */
[----:B------:R-:W-:Y:S01]  /*7330*/  @!P4 IMAD.X R69, R64, 0x1, R69, P6 ;  /* 0x000000014045c824 */ /* 0x000fe200030e0645 */
[----:B-1----:R-:W-:-:S05]  /*7340*/  @!P4 IADD3 R70, P6, R57, R70, RZ ;  /* 0x000000463946c210 */ /* 0x002fca0007fde0ff */
[----:B------:R-:W-:Y:S01]  /*7350*/  @!P4 IMAD.X R71, R58, 0x1, R71, P6 ;  /* 0x000000013a47c824 */ /* 0x000fe200030e0647 */
[----:B----4-:R-:W-:Y:S02]  /*7360*/  @!P3 IADD3 R72, P6, R53, R72, RZ ;  /* 0x000000483548b210 */ /* 0x010fe40007fde0ff */
[----:B------:R-:W-:Y:S02]  /*7370*/  CS2R R58, SRZ ;  /* 0x00000000003a7805 */ /* 0x000fe4000001ff00 */
[----:B------:R-:W-:Y:S02]  /*7380*/  @!P3 IADD3.X R73, R56, R73, RZ, P6, !PT ;  /* 0x000000493849b210 */ /* 0x000fe400037fe4ff */
[----:B------:R-:W-:Y:S02]  /*7390*/  CS2R R56, SRZ ;  /* 0x0000000000387805 */ /* 0x000fe4000001ff00 */
[----:B-----5:R-:W-:Y:S02]  /*73a0*/  @!P3 IADD3 R88, P6, R55, R88, RZ ;  /* 0x000000583758b210 */ /* 0x020fe40007fde0ff */
[----:B------:R-:W-:-:S03]  /*73b0*/  CS2R R54, SRZ ;  /* 0x0000000000367805 */ /* 0x000fc6000001ff00 */
[----:B------:R-:W-:Y:S01]  /*73c0*/  @!P3 IMAD.X R89, R52, 0x1, R89, P6 ;  /* 0x000000013459b824 */ /* 0x000fe200030e0659 */
[----:B------:R-:W-:Y:S01]  /*73d0*/  CS2R R52, SRZ ;  /* 0x0000000000347805 */ /* 0x000fe2000001ff00 */
[----:B------:R0:W4:Y:S01]  /*73e0*/  @!P5 LDG.E.128 R56, desc[UR60][R62.64] ;  /* 0x0000003c3e38d981 */ /* 0x000122000c1e1d00 */
[----:B------:R-:W-:-:S04]  /*73f0*/  CS2R R64, SRZ ;  /* 0x0000000000407805 */ /* 0x000fc8000001ff00 */
[----:B------:R1:W5:Y:S04]  /*7400*/  @!P5 LDG.E.128 R52, desc[UR60][R60.64] ;  /* 0x0000003c3c34d981 */ /* 0x000368000c1e1d00 */
[----:B------:R1:W5:Y:S01]  /*7410*/  @!P4 LDG.E.128 R64, desc[UR60][R70.64] ;  /* 0x0000003c4640c981 */ /* 0x000362000c1e1d00 */
[----:B0-----:R-:W-:Y:S02]  /*7420*/  CS2R R62, SRZ ;  /* 0x00000000003e7805 */ /* 0x001fe4000001ff00 */
[----:B-1----:R-:W-:Y:S02]  /*7430*/  CS2R R60, SRZ ;  /* 0x00000000003c7805 */ /* 0x002fe4000001ff00 */
[----:B------:R-:W-:-:S04]  /*7440*/  CS2R R70, SRZ ;  /* 0x0000000000467805 */ /* 0x000fc8000001ff00 */
[----:B------:R0:W5:Y:S02]  /*7450*/  @!P4 LDG.E.128 R60, desc[UR60][R68.64] ;  /* 0x0000003c443cc981 */ /* 0x000164000c1e1d00 */
[----:B0-----:R-:W-:-:S06]  /*7460*/  CS2R R68, SRZ ;  /* 0x0000000000447805 */ /* 0x001fcc000001ff00 */
[----:B------:R0:W5:Y:S02]  /*7470*/  @!P3 LDG.E.128 R68, desc[UR60][R72.64] ;  /* 0x0000003c4844b981 */ /* 0x000164000c1e1d00 */
[----:B0-----:R-:W-:-:S06]  /*7480*/  CS2R R72, SRZ ;  /* 0x0000000000487805 */ /* 0x001fcc000001ff00 */
[----:B------:R-:W5:Y:S01]  /*7490*/  @!P3 LDG.E.128 R72, desc[UR60][R88.64] ;  /* 0x0000003c5848b981 */ /* 0x000f62000c1e1d00 */
[----:B------:R-:W-:-:S06]  /*74a0*/  UISETP.NE.AND UP0, UPT, UR4, 0x3, UPT ;  /* 0x000000030400788c */ /* 0x000fcc000bf05270 */
[----:B------:R-:W-:Y:S02]  /*74b0*/  PLOP3.LUT P5, PT, PT, PT, UP0, 0x80, 0x0 ;  /* 0x000000000000781c */ /* 0x000fe40003faf008 */
[----:B------:R-:W-:Y:S01]  /*74c0*/  ISETP.GE.AND P2, PT, R18, R130, PT ;  /* 0x000000821200720c */ /* 0x000fe20003f46270 */
[----:B--2---:R-:W-:Y:S01]  /*74d0*/  IMAD.MOV.U32 R142, RZ, RZ, R78 ;  /* 0x000000ffff8e7224 */ /* 0x004fe200078e004e */
[----:B------:R-:W-:Y:S01]  /*74e0*/  MOV R143, R76 ;  /* 0x0000004c008f7202 */ /* 0x000fe20000000f00 */
[----:B---3--:R-:W-:Y:S02]  /*74f0*/  IMAD.MOV.U32 R144, RZ, RZ, R82 ;  /* 0x000000ffff907224 */ /* 0x008fe400078e0052 */
[----:B------:R-:W-:Y:S02]  /*7500*/  IMAD.MOV.U32 R145, RZ, RZ, R80 ;  /* 0x000000ffff917224 */ /* 0x000fe400078e0050 */
[----:B----4-:R-:W-:Y:S01]  /*7510*/  IMAD.MOV.U32 R158, RZ, RZ, R58 ;  /* 0x000000ffff9e7224 */ /* 0x010fe200078e003a */
[----:B------:R-:W-:Y:S01]  /*7520*/  MOV R162, R56 ;  /* 0x0000003800a27202 */ /* 0x000fe20000000f00 */
[----:B-----5:R-:W-:-:S02]  /*7530*/  IMAD.MOV.U32 R160, RZ, RZ, R54 ;  /* 0x000000ffffa07224 */ /* 0x020fc400078e0036 */
[----:B------:R-:W-:Y:S02]  /*7540*/  IMAD.MOV.U32 R161, RZ, RZ, R52 ;  /* 0x000000ffffa17224 */ /* 0x000fe400078e0034 */
[----:B------:R-:W-:Y:S02]  /*7550*/  IMAD.MOV.U32 R154, RZ, RZ, R66 ;  /* 0x000000ffff9a7224 */ /* 0x000fe400078e0042 */
[----:B------:R-:W-:Y:S02]  /*7560*/  IMAD.MOV.U32 R155, RZ, RZ, R64 ;  /* 0x000000ffff9b7224 */ /* 0x000fe400078e0040 */
[----:B------:R-:W-:Y:S02]  /*7570*/  IMAD.MOV.U32 R152, RZ, RZ, R62 ;  /* 0x000000ffff987224 */ /* 0x000fe400078e003e */
[----:B------:R-:W-:Y:S01]  /*7580*/  IMAD.MOV.U32 R153, RZ, RZ, R60 ;  /* 0x000000ffff997224 */ /* 0x000fe200078e003c */
[----:B------:R-:W-:Y:S01]  /*7590*/  MOV R148, R70 ;  /* 0x0000004600947202 */ /* 0x000fe20000000f00 */
[----:B------:R-:W-:-:S02]  /*75a0*/  IMAD.MOV.U32 R149, RZ, RZ, R68 ;  /* 0x000000ffff957224 */ /* 0x000fc400078e0044 */
[----:B------:R-:W-:Y:S02]  /*75b0*/  IMAD.MOV.U32 R150, RZ, RZ, R74 ;  /* 0x000000ffff967224 */ /* 0x000fe400078e004a */
[----:B------:R-:W-:Y:S01]  /*75c0*/  IMAD.MOV.U32 R151, RZ, RZ, R72 ;  /* 0x000000ffff977224 */ /* 0x000fe200078e0048 */
[----:B------:R-:W-:Y:S06]  /*75d0*/  @!P5 BRA `(.L_x_6170) ;  /* 0x000000000004d947 */ /* 0x000fec0003800000 */
[----:B------:R-:W-:Y:S01]  /*75e0*/  BPT.TRAP 0x1 ;  /* 0x000000040000795c */ /* 0x000fe20000300000 */
.L_x_6170:
[----:B------:R-:W-:Y:S01]  /*75f0*/  IMAD R111, R17, 0x8, R16 ;  /* 0x00000008116f7824 */ /* 0x000fe200078e0210 */
[----:B------:R-:W-:Y:S01]  /*7600*/  SHF.L.U32 R125, R231, 0x1f, RZ ;  /* 0x0000001fe77d7819 */ /* 0x000fe200000006ff */
[----:B------:R-:W0:Y:S01]  /*7610*/  LDC R146, c[0x0][0x2f4] ;  /* 0x0000bd00ff927b82 */ /* 0x000e220000000800 */
[----:B------:R-:W-:Y:S01]  /*7620*/  IMAD.MOV.U32 R129, RZ, RZ, R131 ;  /* 0x000000ffff817224 */ /* 0x000fe200078e0083 */
[----:B------:R-:W-:Y:S01]  /*7630*/  BSSY B1, `(.L_x_6171) ;  /* 0x0000005000017945 */ /* 0x000fe20003800000 */
[----:B------:R-:W1:Y:S05]  /*7640*/  SYNCS.PHASECHK.TRANS64.TRYWAIT P3, [R111+URZ+0x2e890], R125 ;  /* 0x02e8907d6f0075a7 */ /* 0x000e6a000806017f */
[----:B------:R-:W2:Y:S01]  /*7650*/  LDC.64 R130, c[0x0][0x300] ;  /* 0x0000c000ff827b82 */ /* 0x000ea20000000a00 */
[----:B0-----:R-:W-:Y:S01]  /*7660*/  IADD3 R147, -R120, R146, RZ ;  /* 0x0000009278937210 */ /* 0x001fe20007ffe1ff */
[----:B-1----:R-:W-:Y:S06]  /*7670*/  @!P3 BRA `(.L_x_6172) ;  /* 0x000001e0005cb947 */ /* 0x002fec0003800000 */
.L_x_6415:
[----:B------:R-:W-:Y:S05]  /*7680*/  BSYNC B1 ;  /* 0x0000000000017941 */ /* 0x000fea0003800000 */
.L_x_6171:
[----:B------:R-:W-:Y:S01]  /*7690*/  ISETP.GE.OR P3, PT, R228, R119, P0 ;  /* 0x00000077e400720c */ /* 0x000fe20000766670 */
[----:B------:R-:W-:-:S12]  /*76a0*/  BSSY B1, `(.L_x_6173) ;  /* 0x0000100000017945 */ /* 0x000fd80003800000 */
[----:B------:R-:W-:Y:S05]  /*76b0*/  @P3 BRA `(.L_x_6174) ;  /* 0x0000000c00f83947 */ /* 0x000fea0003800000 */
[----:B------:R-:W1:Y:S01]  /*76c0*/  S2R R85, SR_TID.X ;  /* 0x0000000000557919 */ /* 0x000e620000002100 */
[----:B------:R-:W-:Y:S01]  /*76d0*/  SHF.R.S32.HI R84, RZ, 0x1f, R228 ;  /* 0x0000001fff547819 */ /* 0x000fe200000114e4 */
[-C--:B--2---:R-:W-:Y:S01]  /*76e0*/  IMAD.WIDE.U32 R136, R228, R130.reuse, R128 ;  /* 0x00000082e4887225 */ /* 0x084fe200078e0080 */
[----:B------:R-:W-:Y:S01]  /*76f0*/  ISETP.NE.AND P6, PT, R0, RZ, PT ;  /* 0x000000ff0000720c */ /* 0x000fe20003fc5270 */
[----:B------:R-:W-:Y:S02]  /*7700*/  BSSY B2, `(.L_x_6175) ;  /* 0x00000ee000027945 */ /* 0x000fe40003800000 */
[----:B------:R-:W-:Y:S01]  /*7710*/  IMAD R84, R84, R130, RZ ;  /* 0x0000008254547224 */ /* 0x000fe200078e02ff */
[----:B------:R-:W-:-:S03]  /*7720*/  IADD3 R156, P3, P4, R46, R136, R27 ;  /* 0x000000882e9c7210 */ /* 0x000fc60007c7e01b */
[----:B------:R-:W-:Y:S01]  /*7730*/  IMAD R157, R228, R131, R84 ;  /* 0x00000083e49d7224 */ /* 0x000fe200078e0254 */
[----:B------:R-:W-:-:S03]  /*7740*/  SEL R84, R120, R147, !P6 ;  /* 0x0000009378547207 */ /* 0x000fc60007000000 */
[----:B------:R-:W-:-:S05]  /*7750*/  IMAD.IADD R157, R157, 0x1, R137 ;  /* 0x000000019d9d7824 */ /* 0x000fca00078e0289 */
[----:B------:R-:W-:Y:S01]  /*7760*/  IADD3.X R163, R20, R157, R26, P3, P4 ;  /* 0x0000009d14a37210 */ /* 0x000fe20001fe841a */
[----:B-1----:R-:W-:Y:S01]  /*7770*/  VIADD R87, R85, 0xffffff80 ;  /* 0xffffff8055577836 */ /* 0x002fe20000000000 */
[----:B------:R-:W-:-:S04]  /*7780*/  SHF.R.S32.HI R85, RZ, 0x1f, R84 ;  /* 0x0000001fff557819 */ /* 0x000fc80000011454 */
[----:B------:R-:W-:Y:S02]  /*7790*/  LEA.HI R85, R85, R84, RZ, 0x5 ;  /* 0x0000005455557211 */ /* 0x000fe400078f28ff */
[----:B------:R-:W-:Y:S02]  /*77a0*/  SHF.R.S32.HI R86, RZ, 0x1f, R87 ;  /* 0x0000001fff567819 */ /* 0x000fe40000011457 */
[----:B------:R-:W-:Y:S02]  /*77b0*/  LEA.HI.SX32 R85, R85, R28, 0x1b ;  /* 0x0000001c55557211 */ /* 0x000fe400078fdaff */
[----:B------:R-:W-:-:S03]  /*77c0*/  LEA.HI R86, R86, R87, RZ, 0x5 ;  /* 0x0000005756567211 */ /* 0x000fc600078f28ff */
[----:B------:R-:W-:Y:S02]  /*77d0*/  IMAD.SHL.U32 R159, R85, 0x10, RZ ;  /* 0x00000010559f7824 */ /* 0x000fe400078e00ff */
[----:B------:R-:W-:Y:S02]  /*77e0*/  IMAD.SHL.U32 R86, R86, 0x20, RZ ;  /* 0x0000002056567824 */ /* 0x000fe400078e00ff */
[----:B------:R-:W-:Y:S01]  /*77f0*/  IMAD R85, R17, 0x7000, R116 ;  /* 0x0000700011557824 */ /* 0x000fe200078e0274 */
[----:B------:R-:W-:Y:S02]  /*7800*/  LOP3.LUT R84, R3, 0x70, R159, 0xf8, !PT ;  /* 0x0000007003547812 */ /* 0x000fe400078ef89f */
[----:B------:R-:W-:Y:S01]  /*7810*/  LOP3.LUT R86, R86, 0xfffffc00, RZ, 0xc0, !PT ;  /* 0xfffffc0056567812 */ /* 0x000fe200078ec0ff */
[----:B------:R-:W-:Y:S01]  /*7820*/  IMAD.IADD R85, R16, 0x1, R85 ;  /* 0x0000000110557824 */ /* 0x000fe200078e0255 */
[----:B------:R-:W-:-:S04]  /*7830*/  LOP3.LUT R84, R84, R43, RZ, 0x3c, !PT ;  /* 0x0000002b54547212 */ /* 0x000fc800078e3cff */
[----:B------:R-:W-:-:S05]  /*7840*/  IADD3 R84, R86, R84, RZ ;  /* 0x0000005456547210 */ /* 0x000fca0007ffe0ff */
[----:B------:R-:W-:-:S04]  /*7850*/  IMAD R87, R17, 0x7000, R84 ;  /* 0x0000700011577824 */ /* 0x000fc800078e0254 */
[----:B------:R-:W-:Y:S02]  /*7860*/  IMAD.IADD R88, R16, 0x1, R87 ;  /* 0x0000000110587824 */ /* 0x000fe400078e0257 */
[----:B------:R-:W1:Y:S04]  /*7870*/  LDS.128 R84, [R85+0x20400] ;  /* 0x0204000055547984 */ /* 0x000e680000000c00 */
[----:B------:R-:W2:Y:S01]  /*7880*/  LDS.128 R88, [R88+0x20400] ;  /* 0x0204000058587984 */ /* 0x000ea20000000c00 */
[----:B------:R-:W-:Y:S05]  /*7890*/  @P2 BRA `(.L_x_6176) ;  /* 0x0000000c00502947 */ /* 0x000fea0003800000 */
[--C-:B------:R-:W-:Y:S02]  /*78a0*/  SHF.R.U32.HI R171, RZ, 0x8, R53.reuse ;  /* 0x00000008ffab7819 */ /* 0x100fe40000011635 */
[--C-:B------:R-:W-:Y:S02]  /*78b0*/  SHF.R.U32.HI R173, RZ, 0x18, R53.reuse ;  /* 0x00000018ffad7819 */ /* 0x100fe40000011635 */
[----:B------:R-:W-:Y:S02]  /*78c0*/  LOP3.LUT R164, R53, 0xff, RZ, 0xc0, !PT ;  /* 0x000000ff35a47812 */ /* 0x000fe400078ec0ff */
[----:B------:R-:W-:Y:S02]  /*78d0*/  SHF.R.U32.HI R54, RZ, 0x10, R53 ;  /* 0x00000010ff367819 */ /* 0x000fe40000011635 */
[--C-:B------:R-:W-:Y:S02]  /*78e0*/  SHF.R.U32.HI R169, RZ, 0x18, R57.reuse ;  /* 0x00000018ffa97819 */ /* 0x100fe40000011639 */
[----:B------:R-:W-:Y:S01]  /*78f0*/  LOP3.LUT R166, R57, 0xff, RZ, 0xc0, !PT ;  /* 0x000000ff39a67812 */ /* 0x000fe200078ec0ff */
[----:B------:R-:W-:Y:S01]  /*7900*/  IMAD.U32 R54, R54, 0x10000, RZ ;  /* 0x0001000036367824 */ /* 0x000fe200078e00ff */
[----:B------:R-:W-:-:S02]  /*7910*/  SHF.R.U32.HI R58, RZ, 0x8, R57 ;  /* 0x00000008ff3a7819 */ /* 0x000fc40000011639 */
[----:B------:R-:W-:Y:S01]  /*7920*/  SHF.R.U32.HI R53, RZ, 0x10, R57 ;  /* 0x00000010ff357819 */ /* 0x000fe20000011639 */
[----:B------:R-:W-:Y:S01]  /*7930*/  IMAD.SHL.U32 R57, R171, 0x100, RZ ;  /* 0x00000100ab397824 */ /* 0x000fe200078e00ff */
[----:B------:R-:W-:Y:S02]  /*7940*/  SHF.R.U32.HI R56, RZ, 0x8, R55 ;  /* 0x00000008ff387819 */ /* 0x000fe40000011637 */
[----:B------:R-:W-:Y:S01]  /*7950*/  SHF.R.U32.HI R168, RZ, 0x8, R59 ;  /* 0x00000008ffa87819 */ /* 0x000fe2000001163b */
[----:B------:R-:W-:Y:S01]  /*7960*/  IMAD.U32 R53, R53, 0x10000, RZ ;  /* 0x0001000035357824 */ /* 0x000fe200078e00ff */
[----:B------:R-:W-:Y:S01]  /*7970*/  PRMT R164, R173, 0x654, R164 ;  /* 0x00000654ada47816 */ /* 0x000fe200000000a4 */
[----:B------:R-:W-:Y:S01]  /*7980*/  IMAD.SHL.U32 R56, R56, 0x100, RZ ;  /* 0x0000010038387824 */ /* 0x000fe200078e00ff */
[----:B------:R-:W-:Y:S02]  /*7990*/  SHF.R.U32.HI R172, RZ, 0x18, R55 ;  /* 0x00000018ffac7819 */ /* 0x000fe40000011637 */
[----:B------:R-:W-:-:S02]  /*79a0*/  LOP3.LUT R165, R55, 0xff, RZ, 0xc0, !PT ;  /* 0x000000ff37a57812 */ /* 0x000fc400078ec0ff */
[----:B------:R-:W-:Y:S02]  /*79b0*/  SHF.R.U32.HI R52, RZ, 0x10, R55 ;  /* 0x00000010ff347819 */ /* 0x000fe40000011637 */
[--C-:B------:R-:W-:Y:S02]  /*79c0*/  SHF.R.U32.HI R170, RZ, 0x18, R59.reuse ;  /* 0x00000018ffaa7819 */ /* 0x100fe4000001163b */
[----:B------:R-:W-:Y:S02]  /*79d0*/  LOP3.LUT R167, R59, 0xff, RZ, 0xc0, !PT ;  /* 0x000000ff3ba77812 */ /* 0x000fe400078ec0ff */
[----:B------:R-:W-:Y:S02]  /*79e0*/  SHF.R.U32.HI R55, RZ, 0x10, R59 ;  /* 0x00000010ff377819 */ /* 0x000fe4000001163b */
[----:B------:R-:W-:Y:S02]  /*79f0*/  LOP3.LUT R57, R164, 0xff00, R57, 0xf8, !PT ;  /* 0x0000ff00a4397812 */ /* 0x000fe400078ef839 */
[----:B------:R-:W-:Y:S01]  /*7a00*/  SHF.L.U32 R59, R58, 0x8, RZ ;  /* 0x000000083a3b7819 */ /* 0x000fe200000006ff */
[----:B------:R-:W-:Y:S01]  /*7a10*/  IMAD.SHL.U32 R58, R168, 0x100, RZ ;  /* 0x00000100a83a7824 */ /* 0x000fe200078e00ff */
[----:B------:R-:W-:-:S02]  /*7a20*/  PRMT R166, R169, 0x654, R166 ;  /* 0x00000654a9a67816 */ /* 0x000fc400000000a6 */
[----:B------:R-:W-:Y:S02]  /*7a30*/  PRMT R165, R172, 0x654, R165 ;  /* 0x00000654aca57816 */ /* 0x000fe400000000a5 */
[----:B------:R-:W-:Y:S02]  /*7a40*/  PRMT R167, R170, 0x654, R167 ;  /* 0x00000654aaa77816 */ /* 0x000fe400000000a7 */
[----:B------:R-:W-:Y:S01]  /*7a50*/  LOP3.LUT R54, R57, 0xff0000, R54, 0xf8, !PT ;  /* 0x00ff000039367812 */ /* 0x000fe200078ef836 */
[----:B------:R-:W-:Y:S01]  /*7a60*/  IMAD.U32 R57, R52, 0x10000, RZ ;  /* 0x0001000034397824 */ /* 0x000fe200078e00ff */
[----:B------:R-:W-:Y:S02]  /*7a70*/  LOP3.LUT R168, R166, 0xff00, R59, 0xf8, !PT ;  /* 0x0000ff00a6a87812 */ /* 0x000fe400078ef83b */
[----:B------:R-:W-:Y:S02]  /*7a80*/  LOP3.LUT R56, R165, 0xff00, R56, 0xf8, !PT ;  /* 0x0000ff00a5387812 */ /* 0x000fe400078ef838 */
        /* <DEDUP_REMOVED lines=9> */
[----:B------:R-:W-:Y:S01]  /*7b20*/  SHF.L.U32 R170, R55, 0x10, RZ ;  /* 0x0000001037aa7819 */ /* 0x000fe200000006ff */
[----:B------:R-:W-:-:S02]  /*7b30*/  HADD2.F32 R58, -RZ, R58.H1_H1 ;  /* 0x3000003aff3a7230 */ /* 0x000fc40000004100 */
[CC--:B------:R-:W-:Y:S01]  /*7b40*/  FMUL.FTZ R171, R57.reuse, R167.reuse ;  /* 0x000000a739ab7220 */ /* 0x0c0fe20000410000 */
[--C-:B------:R-:W-:Y:S02]  /*7b50*/  HADD2.F32 R165, -RZ, R164.reuse.H0_H0 ;  /* 0x200000a4ffa57230 */ /* 0x100fe40000004100 */
[C---:B------:R-:W-:Y:S01]  /*7b60*/  FMUL.FTZ R172, R56.reuse, R167 ;  /* 0x000000a738ac7220 */ /* 0x040fe20000410000 */
[----:B------:R-:W-:Y:S01]  /*7b70*/  HADD2.F32 R167, -RZ, R164.H1_H1 ;  /* 0x300000a4ffa77230 */ /* 0x000fe20000004100 */
[----:B------:R-:W-:Y:S01]  /*7b80*/  F2FP.F16.E4M3.UNPACK_B R88, R88 ;  /* 0x00000058ff58723e */ /* 0x000fe200020006ff */
[----:B------:R-:W-:Y:S02]  /*7b90*/  HADD2.F32 R164, -RZ, R59.H1_H1 ;  /* 0x3000003bffa47230 */ /* 0x000fe40000004100 */
[-C--:B------:R-:W-:Y:S01]  /*7ba0*/  FFMA.FTZ R56, R56, R165.reuse, -R171 ;  /* 0x000000a538387223 */ /* 0x080fe200000108ab */
[----:B------:R-:W-:Y:S01]  /*7bb0*/  FFMA.FTZ R57, R57, R165, R172 ;  /* 0x000000a539397223 */ /* 0x000fe200000100ac */
[----:B------:R-:W-:Y:S01]  /*7bc0*/  HADD2.F32 R171, -RZ, R166.H1_H1 ;  /* 0x300000a6ffab7230 */ /* 0x000fe20000004100 */
[----:B------:R-:W-:Y:S01]  /*7bd0*/  F2FP.F16.E4M3.UNPACK_B R166, R162 ;  /* 0x000000a2ffa6723e */ /* 0x000fe200020006ff */
[----:B------:R-:W-:Y:S01]  /*7be0*/  HADD2.F32 R162, -RZ, R88.H0_H0 ;  /* 0x20000058ffa27230 */ /* 0x000fe20000004100 */
[----:B------:R-:W-:-:S02]  /*7bf0*/  F2FP.F16.E4M3.UNPACK_B R165, R161 ;  /* 0x000000a1ffa5723e */ /* 0x000fc400020006ff */
[----:B------:R-:W-:Y:S01]  /*7c00*/  F2FP.F16.E4M3.UNPACK_B R161, R84 ;  /* 0x00000054ffa1723e */ /* 0x000fe200020006ff */
[-C--:B------:R-:W-:Y:S01]  /*7c10*/  FMUL.FTZ R59, R164, R171.reuse ;  /* 0x000000aba43b7220 */ /* 0x080fe20000410000 */
[----:B------:R-:W-:Y:S01]  /*7c20*/  LOP3.LUT R55, R168, 0xff0000, R53, 0xf8, !PT ;  /* 0x00ff0000a8377812 */ /* 0x000fe200078ef835 */
[C---:B------:R-:W-:Y:S01]  /*7c30*/  FMUL.FTZ R171, R58.reuse, R171 ;  /* 0x000000ab3aab7220 */ /* 0x040fe20000410000 */
[----:B------:R-:W-:Y:S01]  /*7c40*/  LOP3.LUT R53, R169, 0xff0000, R170, 0xf8, !PT ;  /* 0x00ff0000a9357812 */ /* 0x000fe200078ef8aa */
        /* <DEDUP_REMOVED lines=13> */
[C---:B------:R-:W-:Y:S01]  /*7d20*/  FMUL.FTZ R162, R164.reuse, R168 ;  /* 0x000000a8a4a27220 */ /* 0x040fe20000410000 */
[----:B------:R-:W-:Y:S01]  /*7d30*/  F2FP.F16.E4M3.UNPACK_B R170, R158.H1 ;  /* 0x0000009effaa723e */ /* 0x000fe200030006ff */
[C---:B------:R-:W-:Y:S01]  /*7d40*/  FMUL.FTZ R171, R161.reuse, R168 ;  /* 0x000000a8a1ab7220 */ /* 0x040fe20000410000 */
[----:B------:R-:W-:Y:S01]  /*7d50*/  F2FP.F16.E4M3.UNPACK_B R166, R90.H1 ;  /* 0x0000005affa6723e */ /* 0x000fe200030006ff */
[-C--:B------:R-:W-:Y:S01]  /*7d60*/  FFMA.FTZ R165, R161, R167.reuse, -R162 ;  /* 0x000000a7a1a57223 */ /* 0x080fe200000108a2 */
[----:B------:R-:W-:Y:S01]  /*7d70*/  F2FP.F16.E4M3.UNPACK_B R162, R86.H1 ;  /* 0x00000056ffa2723e */ /* 0x000fe200030006ff */
[----:B------:R-:W-:Y:S01]  /*7d80*/  HADD2.F32 R173, -RZ, R170.H0_H0 ;  /* 0x200000aaffad7230 */ /* 0x000fe20000004100 */
[----:B------:R-:W-:Y:S01]  /*7d90*/  F2FP.F16.E4M3.UNPACK_B R169, R160.H1 ;  /* 0x000000a0ffa9723e */ /* 0x000fe200030006ff */
[----:B------:R-:W-:Y:S02]  /*7da0*/  HADD2.F32 R168, -RZ, R166.H0_H0 ;  /* 0x200000a6ffa87230 */ /* 0x000fe40000004100 */
[----:B------:R-:W-:Y:S01]  /*7db0*/  FFMA.FTZ R161, R164, R167, R171 ;  /* 0x000000a7a4a17223 */ /* 0x000fe200000100ab */
[----:B------:R-:W-:Y:S01]  /*7dc0*/  HADD2.F32 R164, -RZ, R162.H0_H0 ;  /* 0x200000a2ffa47230 */ /* 0x000fe20000004100 */
[----:B------:R-:W-:Y:S01]  /*7dd0*/  F2FP.F16.E4M3.UNPACK_B R86, R86 ;  /* 0x00000056ff56723e */ /* 0x000fe200020006ff */
        /* <DEDUP_REMOVED lines=10> */
[----:B------:R-:W-:Y:S01]  /*7e80*/  F2FP.F16.E4M3.UNPACK_B R168, R158 ;  /* 0x0000009effa8723e */ /* 0x000fe200020006ff */
[C---:B------:R-:W-:Y:S01]  /*7e90*/  FMUL.FTZ R172, R166.reuse, R170 ;  /* 0x000000aaa6ac7220 */ /* 0x040fe20000410000 */
[----:B------:R-:W-:Y:S01]  /*7ea0*/  F2FP.F16.E4M3.UNPACK_B R158, R90 ;  /* 0x0000005aff9e723e */ /* 0x000fe200020006ff */
[----:B------:R-:W-:Y:S01]  /*7eb0*/  FFMA.FTZ R181, R166, R169, R175 ;  /* 0x000000a9a6b57223 */ /* 0x000fe200000100af */
[----:B------:R-:W-:Y:S01]  /*7ec0*/  F2FP.F16.E4M3.UNPACK_B R166, R160 ;  /* 0x000000a0ffa6723e */ /* 0x000fe200020006ff */
[----:B------:R-:W-:Y:S01]  /*7ed0*/  HADD2.F32 R173, -RZ, R168.H0_H0 ;  /* 0x200000a8ffad7230 */ /* 0x000fe20000004100 */
[----:B------:R-:W-:Y:S01]  /*7ee0*/  F2FP.SATFINITE.E4M3.F32.PACK_AB_MERGE_C R57, R58, R57, RZ ;  /* 0x000000393a39723e */ /* 0x000fe200048070ff */
[----:B------:R-:W-:Y:S02]  /*7ef0*/  HADD2.F32 R160, -RZ, R158.H0_H0 ;  /* 0x2000009effa07230 */ /* 0x000fe40000004100 */
[----:B------:R-:W-:Y:S01]  /*7f00*/  FFMA.FTZ R167, R167, R169, -R172 ;  /* 0x000000a9a7a77223 */ /* 0x000fe200000108ac */
[----:B------:R-:W-:Y:S01]  /*7f10*/  HADD2.F32 R175, -RZ, R168.H1_H1 ;  /* 0x300000a8ffaf7230 */ /* 0x000fe20000004100 */
[----:B------:R-:W-:Y:S01]  /*7f20*/  F2FP.SATFINITE.E4M3.F32.PACK_AB_MERGE_C R56, R59, R56, RZ ;  /* 0x000000383b38723e */ /* 0x000fe200048070ff */
[----:B------:R-:W-:-:S02]  /*7f30*/  HADD2.F32 R90, -RZ, R86.H0_H0 ;  /* 0x20000056ff5a7230 */ /* 0x000fc40000004100 */
[----:B------:R-:W-:Y:S01]  /*7f40*/  FMUL.FTZ R177, R160, R173 ;  /* 0x000000ada0b17220 */ /* 0x000fe20000410000 */
[----:B------:R-:W-:Y:S01]  /*7f50*/  HADD2.F32 R158, -RZ, R158.H1_H1 ;  /* 0x3000009eff9e7230 */ /* 0x000fe20000004100 */
[----:B------:R-:W-:Y:S01]  /*7f60*/  F2FP.F16.E4M3.UNPACK_B R58, R89 ;  /* 0x00000059ff3a723e */ /* 0x000fe200020006ff */
[----:B------:R-:W-:Y:S02]  /*7f70*/  HADD2.F32 R86, -RZ, R86.H1_H1 ;  /* 0x30000056ff567230 */ /* 0x000fe40000004100 */
[----:B------:R-:W-:Y:S01]  /*7f80*/  FMUL.FTZ R173, R90, R173 ;  /* 0x000000ad5aad7220 */ /* 0x000fe20000410000 */
[--C-:B------:R-:W-:Y:S02]  /*7f90*/  HADD2.F32 R169, -RZ, R166.reuse.H0_H0 ;  /* 0x200000a6ffa97230 */ /* 0x100fe40000004100 */
[-C--:B------:R-:W-:Y:S01]  /*7fa0*/  FMUL.FTZ R179, R158, R175.reuse ;  /* 0x000000af9eb37220 */ /* 0x080fe20000410000 */
[----:B------:R-:W-:Y:S02]  /*7fb0*/  HADD2.F32 R171, -RZ, R166.H1_H1 ;  /* 0x300000a6ffab7230 */ /* 0x000fe40000004100 */
[----:B------:R-:W-:Y:S01]  /*7fc0*/  FMUL.FTZ R175, R86, R175 ;  /* 0x000000af56af7220 */ /* 0x000fe20000410000 */
[----:B------:R-:W-:Y:S01]  /*7fd0*/  F2FP.F16.E4M3.UNPACK_B R59, R55 ;  /* 0x00000037ff3b723e */ /* 0x000fe200020006ff */
[-C--:B------:R-:W-:Y:S01]  /*7fe0*/  FFMA.FTZ R177, R90, R169.reuse, -R177 ;  /* 0x000000a95ab17223 */ /* 0x080fe200000108b1 */
[----:B------:R-:W-:Y:S01]  /*7ff0*/  F2FP.SATFINITE.E4M3.F32.PACK_AB_MERGE_C R88, R161, R88, R57 ;  /* 0x00000058a158723e */ /* 0x000fe20004807039 */
[----:B------:R-:W-:Y:S01]  /*8000*/  FFMA.FTZ R90, R160, R169, R173 ;  /* 0x000000a9a05a7223 */ /* 0x000fe200000100ad */
[----:B------:R-:W-:Y:S01]  /*8010*/  F2FP.F16.E4M3.UNPACK_B R57, R85 ;  /* 0x00000055ff39723e */ /* 0x000fe200020006ff */
[-C--:B------:R-:W-:Y:S01]  /*8020*/  FFMA.FTZ R175, R158, R171.reuse, R175 ;  /* 0x000000ab9eaf7223 */ /* 0x080fe200000100af */
[----:B------:R-:W-:Y:S01]  /*8030*/  F2FP.SATFINITE.E4M3.F32.PACK_AB_MERGE_C R84, R165, R84, R56 ;  /* 0x00000054a554723e */ /* 0x000fe20004807038 */
[----:B------:R-:W-:Y:S01]  /*8040*/  FFMA.FTZ R86, R86, R171, -R179 ;  /* 0x000000ab56567223 */ /* 0x000fe200000108b3 */
[----:B------:R-:W-:Y:S01]  /*8050*/  HADD2.F32 R158, -RZ, R58.H0_H0 ;  /* 0x2000003aff9e7230 */ /* 0x000fe20000004100 */
[----:B------:R-:W-:Y:S01]  /*8060*/  F2FP.F16.E4M3.UNPACK_B R160, R54 ;  /* 0x00000036ffa0723e */ /* 0x000fe200020006ff */
[----:B------:R-:W-:Y:S01]  /*8070*/  HADD2.F32 R165, -RZ, R59.H0_H0 ;  /* 0x2000003bffa57230 */ /* 0x000fe20000004100 */
[----:B------:R-:W-:Y:S01]  /*8080*/  F2FP.SATFINITE.E4M3.F32.PACK_AB_MERGE_C R162, R167, R162, RZ ;  /* 0x000000a2a7a2723e */ /* 0x000fe200048070ff */
[----:B------:R-:W-:Y:S01]  /*8090*/  HADD2.F32 R56, -RZ, R57.H0_H0 ;  /* 0x20000039ff387230 */ /* 0x000fe20000004100 */
[----:B------:R-:W-:Y:S01]  /*80a0*/  F2FP.F16.E4M3.UNPACK_B R89, R89.H1 ;  /* 0x00000059ff59723e */ /* 0x000fe200030006ff */
        /* <DEDUP_REMOVED lines=17> */
[----:B------:R-:W-:Y:S01]  /*81c0*/  F2FP.SATFINITE.E4M3.F32.PACK_AB_MERGE_C R164, R181, R164, RZ ;  /* 0x000000a4b5a4723e */ /* 0x000fe200048070ff */
[----:B------:R-:W-:-:S02]  /*81d0*/  HADD2.F32 R162, -RZ, R161.H0_H0 ;  /* 0x200000a1ffa27230 */ /* 0x000fc40000004100 */
[----:B------:R-:W-:Y:S01]  /*81e0*/  FFMA.FTZ R58, R58, R160, R165 ;  /* 0x000000a03a3a7223 */ /* 0x000fe200000100a5 */
[----:B------:R-:W-:Y:S01]  /*81f0*/  HADD2.F32 R55, -RZ, R85.H0_H0 ;  /* 0x20000055ff377230 */ /* 0x000fe20000004100 */
[----:B------:R-:W-:Y:S01]  /*8200*/  F2FP.SATFINITE.E4M3.F32.PACK_AB_MERGE_C R90, R175, R90, R164 ;  /* 0x0000005aaf5a723e */ /* 0x000fe200048070a4 */
[----:B------:R-:W-:Y:S02]  /*8210*/  HADD2.F32 R160, -RZ, R89.H1_H1 ;  /* 0x30000059ffa07230 */ /* 0x000fe40000004100 */
[-C--:B------:R-:W-:Y:S01]  /*8220*/  FMUL.FTZ R164, R158, R162.reuse ;  /* 0x000000a29ea47220 */ /* 0x080fe20000410000 */
[--C-:B------:R-:W-:Y:S02]  /*8230*/  HADD2.F32 R89, -RZ, R54.reuse.H0_H0 ;  /* 0x20000036ff597230 */ /* 0x100fe40000004100 */
[----:B------:R-:W-:Y:S01]  /*8240*/  FMUL.FTZ R165, R55, R162 ;  /* 0x000000a237a57220 */ /* 0x000fe20000410000 */
[----:B------:R-:W-:Y:S01]  /*8250*/  HADD2.F32 R85, -RZ, R85.H1_H1 ;  /* 0x30000055ff557230 */ /* 0x000fe20000004100 */
[-C--:B------:R-:W-:Y:S01]  /*8260*/  F2FP.F16.E4M3.UNPACK_B R170, R53.reuse.H1 ;  /* 0x00000035ffaa723e */ /* 0x080fe200030006ff */
[----:B------:R-:W-:Y:S01]  /*8270*/  HADD2.F32 R161, -RZ, R161.H1_H1 ;  /* 0x300000a1ffa17230 */ /* 0x000fe20000004100 */
[----:B------:R-:W-:Y:S01]  /*8280*/  F2FP.F16.E4M3.UNPACK_B R169, R53 ;  /* 0x00000035ffa9723e */ /* 0x000fe200020006ff */
[----:B------:R-:W-:-:S02]  /*8290*/  HADD2.F32 R162, -RZ, R54.H1_H1 ;  /* 0x30000036ffa27230 */ /* 0x000fc40000004100 */
[-C--:B------:R-:W-:Y:S01]  /*82a0*/  FFMA.FTZ R54, R55, R89.reuse, -R164 ;  /* 0x0000005937367223 */ /* 0x080fe200000108a4 */
[----:B------:R-:W-:Y:S01]  /*82b0*/  FFMA.FTZ R55, R158, R89, R165 ;  /* 0x000000599e377223 */ /* 0x000fe200000100a5 */
[CC--:B------:R-:W-:Y:S01]  /*82c0*/  FMUL.FTZ R166, R160.reuse, R161.reuse ;  /* 0x000000a1a0a67220 */ /* 0x0c0fe20000410000 */
[C---:B------:R-:W-:Y:S01]  /*82d0*/  FMUL.FTZ R165, R85.reuse, R161 ;  /* 0x000000a155a57220 */ /* 0x040fe20000410000 */
[----:B------:R-:W-:Y:S01]  /*82e0*/  F2FP.F16.E4M3.UNPACK_B R89, R87 ;  /* 0x00000057ff59723e */ /* 0x000fe200020006ff */
[--C-:B------:R-:W-:Y:S02]  /*82f0*/  HADD2.F32 R171, -RZ, R170.reuse.H0_H0 ;  /* 0x200000aaffab7230 */ /* 0x100fe40000004100 */
[-C--:B------:R-:W-:Y:S01]  /*8300*/  FFMA.FTZ R85, R85, R162.reuse, -R166 ;  /* 0x000000a255557223 */ /* 0x080fe200000108a6 */
[----:B------:R-:W-:Y:S01]  /*8310*/  FFMA.FTZ R158, R160, R162, R165 ;  /* 0x000000a2a09e7223 */ /* 0x000fe200000100a5 */
[----:B------:R-:W-:Y:S01]  /*8320*/  F2FP.F16.E4M3.UNPACK_B R162, R91.H1 ;  /* 0x0000005bffa2723e */ /* 0x000fe200030006ff */
[----:B------:R-:W-:Y:S01]  /*8330*/  HADD2.F32 R170, -RZ, R170.H1_H1 ;  /* 0x300000aaffaa7230 */ /* 0x000fe20000004100 */
[----:B------:R-:W-:-:S02]  /*8340*/  F2FP.F16.E4M3.UNPACK_B R87, R87.H1 ;  /* 0x00000057ff57723e */ /* 0x000fc400030006ff */
[----:B------:R-:W-:Y:S01]  /*8350*/  F2FP.F16.E4M3.UNPACK_B R161, R91 ;  /* 0x0000005bffa1723e */ /* 0x000fe200020006ff */
[----:B------:R-:W-:Y:S01]  /*8360*/  HADD2.F32 R165, -RZ, R162.H0_H0 ;  /* 0x200000a2ffa57230 */ /* 0x000fe20000004100 */
[-C--:B------:R-:W-:Y:S01]  /*8370*/  F2FP.F16.E4M3.UNPACK_B R167, R52.reuse.H1 ;  /* 0x00000034ffa7723e */ /* 0x080fe200030006ff */
[----:B------:R-:W-:Y:S01]  /*8380*/  HADD2.F32 R160, -RZ, R87.H0_H0 ;  /* 0x20000057ffa07230 */ /* 0x000fe20000004100 */
[----:B------:R-:W-:Y:S01]  /*8390*/  F2FP.F16.E4M3.UNPACK_B R166, R52 ;  /* 0x00000034ffa6723e */ /* 0x000fe200020006ff */
[----:B------:R-:W-:Y:S02]  /*83a0*/  HADD2.F32 R164, -RZ, R161.H0_H0 ;  /* 0x200000a1ffa47230 */ /* 0x000fe40000004100 */
[-C--:B------:R-:W-:Y:S01]  /*83b0*/  FMUL.FTZ R175, R165, R171.reuse ;  /* 0x000000aba5af7220 */ /* 0x080fe20000410000 */
[----:B------:R-:W-:Y:S02]  /*83c0*/  HADD2.F32 R52, -RZ, R169.H0_H0 ;  /* 0x200000a9ff347230 */ /* 0x000fe40000004100 */
[----:B------:R-:W-:Y:S01]  /*83d0*/  FMUL.FTZ R174, R160, R171 ;  /* 0x000000aba0ae7220 */ /* 0x000fe20000410000 */
[----:B------:R-:W-:Y:S01]  /*83e0*/  HADD2.F32 R168, -RZ, R167.H0_H0 ;  /* 0x200000a7ffa87230 */ /* 0x000fe20000004100 */
[----:B------:R-:W-:Y:S01]  /*83f0*/  F2FP.SATFINITE.E4M3.F32.PACK_AB_MERGE_C R54, R85, R54, RZ ;  /* 0x000000365536723e */ /* 0x000fe200048070ff */
[----:B------:R-:W-:-:S02]  /*8400*/  HADD2.F32 R91, -RZ, R89.H0_H0 ;  /* 0x20000059ff5b7230 */ /* 0x000fc40000004100 */
[----:B------:R-:W-:Y:S01]  /*8410*/  FMUL.FTZ R172, R164, R52 ;  /* 0x00000034a4ac7220 */ /* 0x000fe20000410000 */
[----:B------:R-:W-:Y:S02]  /*8420*/  HADD2.F32 R53, -RZ, R166.H0_H0 ;  /* 0x200000a6ff357230 */ /* 0x000fe40000004100 */
[----:B------:R-:W-:Y:S01]  /*8430*/  FFMA.FTZ R175, R160, R168, -R175 ;  /* 0x000000a8a0af7223 */ /* 0x000fe200000108af */
[----:B------:R-:W-:Y:S02]  /*8440*/  HADD2.F32 R162, -RZ, R162.H1_H1 ;  /* 0x300000a2ffa27230 */ /* 0x000fe40000004100 */
[----:B------:R-:W-:Y:S01]  /*8450*/  FMUL.FTZ R173, R91, R52 ;  /* 0x000000345bad7220 */ /* 0x000fe20000410000 */
[----:B------:R-:W-:Y:S02]  /*8460*/  HADD2.F32 R87, -RZ, R87.H1_H1 ;  /* 0x30000057ff577230 */ /* 0x000fe40000004100 */
[----:B------:R-:W-:Y:S01]  /*8470*/  FFMA.FTZ R174, R165, R168, R174 ;  /* 0x000000a8a5ae7223 */ /* 0x000fe200000100ae */
[----:B------:R-:W-:-:S02]  /*8480*/  HADD2.F32 R161, -RZ, R161.H1_H1 ;  /* 0x300000a1ffa17230 */ /* 0x000fc40000004100 */
[-C--:B------:R-:W-:Y:S01]  /*8490*/  FFMA.FTZ R52, R91, R53.reuse, -R172 ;  /* 0x000000355b347223 */ /* 0x080fe200000108ac */
[----:B------:R-:W-:Y:S02]  /*84a0*/  HADD2.F32 R160, -RZ, R169.H1_H1 ;  /* 0x300000a9ffa07230 */ /* 0x000fe40000004100 */
[-C--:B------:R-:W-:Y:S01]  /*84b0*/  FMUL.FTZ R168, R162, R170.reuse ;  /* 0x000000aaa2a87220 */ /* 0x080fe20000410000 */
[----:B------:R-:W-:Y:S02]  /*84c0*/  HADD2.F32 R167, -RZ, R167.H1_H1 ;  /* 0x300000a7ffa77230 */ /* 0x000fe40000004100 */
[----:B------:R-:W-:Y:S01]  /*84d0*/  FMUL.FTZ R91, R87, R170 ;  /* 0x000000aa575b7220 */ /* 0x000fe20000410000 */
[----:B------:R-:W-:Y:S02]  /*84e0*/  HADD2.F32 R89, -RZ, R89.H1_H1 ;  /* 0x30000059ff597230 */ /* 0x000fe40000004100 */
[----:B------:R-:W-:Y:S01]  /*84f0*/  FFMA.FTZ R53, R164, R53, R173 ;  /* 0x00000035a4357223 */ /* 0x000fe200000100ad */
[----:B------:R-:W-:-:S02]  /*8500*/  HADD2.F32 R166, -RZ, R166.H1_H1 ;  /* 0x300000a6ffa67230 */ /* 0x000fc40000004100 */
[-C--:B------:R-:W-:Y:S01]  /*8510*/  FMUL.FTZ R164, R161, R160.reuse ;  /* 0x000000a0a1a47220 */ /* 0x080fe20000410000 */
[-C--:B------:R-:W-:Y:S01]  /*8520*/  FFMA.FTZ R168, R87, R167.reuse, -R168 ;  /* 0x000000a757a87223 */ /* 0x080fe200000108a8 */
[C---:B------:R-:W-:Y:S01]  /*8530*/  FMUL.FTZ R160, R89.reuse, R160 ;  /* 0x000000a059a07220 */ /* 0x040fe20000410000 */
[----:B------:R-:W-:Y:S01]  /*8540*/  FFMA.FTZ R91, R162, R167, R91 ;  /* 0x000000a7a25b7223 */ /* 0x000fe2000001005b */
[-C--:B------:R-:W-:Y:S01]  /*8550*/  FFMA.FTZ R89, R89, R166.reuse, -R164 ;  /* 0x000000a659597223 */ /* 0x080fe200000108a4 */
[----:B------:R-:W-:Y:S01]  /*8560*/  F2FP.SATFINITE.E4M3.F32.PACK_AB_MERGE_C R55, R158, R55, RZ ;  /* 0x000000379e37723e */ /* 0x000fe200048070ff */
[----:B------:R-:W-:Y:S01]  /*8570*/  FFMA.FTZ R160, R161, R166, R160 ;  /* 0x000000a6a1a07223 */ /* 0x000fe200000100a0 */
[----:B------:R-:W-:Y:S02]  /*8580*/  F2FP.SATFINITE.E4M3.F32.PACK_AB_MERGE_C R168, R168, R175, RZ ;  /* 0x000000afa8a8723e */ /* 0x000fe400048070ff */
[----:B------:R-:W-:Y:S02]  /*8590*/  F2FP.SATFINITE.E4M3.F32.PACK_AB_MERGE_C R91, R91, R174, RZ ;  /* 0x000000ae5b5b723e */ /* 0x000fe400048070ff */
[----:B------:R-:W-:-:S02]  /*85a0*/  F2FP.SATFINITE.E4M3.F32.PACK_AB_MERGE_C R87, R89, R52, R168 ;  /* 0x000000345957723e */ /* 0x000fc400048070a8 */
[----:B------:R-:W-:Y:S02]  /*85b0*/  F2FP.SATFINITE.E4M3.F32.PACK_AB_MERGE_C R85, R59, R56, R54 ;  /* 0x000000383b55723e */ /* 0x000fe40004807036 */
[----:B------:R-:W-:Y:S02]  /*85c0*/  F2FP.SATFINITE.E4M3.F32.PACK_AB_MERGE_C R89, R58, R57, R55 ;  /* 0x000000393a59723e */ /* 0x000fe40004807037 */
[----:B------:R-:W-:-:S07]  /*85d0*/  F2FP.SATFINITE.E4M3.F32.PACK_AB_MERGE_C R91, R160, R53, R91 ;  /* 0x00000035a05b723e */ /* 0x000fce000480705b */
.L_x_6176:
[----:B------:R-:W-:Y:S05]  /*85e0*/  BSYNC B2 ;  /* 0x0000000000027941 */ /* 0x000fea0003800000 */
.L_x_6175:
        /* <DEDUP_REMOVED lines=11> */
.L_x_6174:
[----:B------:R-:W-:Y:S05]  /*86a0*/  BSYNC B1 ;  /* 0x0000000000017941 */ /* 0x000fea0003800000 */
.L_x_6173:
        /* <DEDUP_REMOVED lines=8> */
[----:B------:R-:W-:Y:S01]  /*8730*/  IADD3 R56, R228, 0x40, RZ ;  /* 0x00000040e4387810 */ /* 0x000fe20007ffe0ff */
[----:B------:R-:W-:Y:S02]  /*8740*/  BSSY B2, `(.L_x_6179) ;  /* 0x00000f7000027945 */ /* 0x000fe40003800000 */
[----:B------:R-:W-:Y:S01]  /*8750*/  IMAD R87, R53, R131, R52 ;  /* 0x0000008335577224 */ /* 0x000fe200078e0234 */
[----:B------:R-:W-:Y:S01]  /*8760*/  SEL R52, R120, R147, !P6 ;  /* 0x0000009378347207 */ /* 0x000fe20007000000 */
[----:B------:R-:W-:Y:S01]  /*8770*/  VIADD R55, R228, 0x40 ;  /* 0x00000040e4377836 */ /* 0x000fe20000000000 */
[----:B------:R-:W-:Y:S01]  /*8780*/  IADD3 R86, P3, P4, R46, R84, R27 ;  /* 0x000000542e567210 */ /* 0x000fe20007c7e01b */
[----:B------:R-:W-:Y:S01]  /*8790*/  IMAD.SHL.U32 R56, R56, 0x80, RZ ;  /* 0x0000008038387824 */ /* 0x000fe200078e00ff */
[----:B------:R-:W-:Y:S01]  /*87a0*/  SHF.R.S32.HI R53, RZ, 0x1f, R52 ;  /* 0x0000001fff357819 */ /* 0x000fe20000011434 */
[----:B------:R-:W-:-:S02]  /*87b0*/  IMAD.SHL.U32 R55, R55, 0x80, RZ ;  /* 0x0000008037377824 */ /* 0x000fc400078e00ff */
[----:B------:R-:W-:Y:S01]  /*87c0*/  IMAD.IADD R87, R85, 0x1, R87 ;  /* 0x0000000155577824 */ /* 0x000fe200078e0257 */
[----:B------:R-:W-:Y:S02]  /*87d0*/  LEA.HI R53, R53, R52, RZ, 0x5 ;  /* 0x0000003435357211 */ /* 0x000fe400078f28ff */
[----:B------:R-:W-:Y:S02]  /*87e0*/  LOP3.LUT R55, R55, 0x380, RZ, 0xc0, !PT ;  /* 0x0000038037377812 */ /* 0x000fe400078ec0ff */
[----:B------:R-:W-:Y:S02]  /*87f0*/  LEA.HI.SX32 R53, R53, R28, 0x1b ;  /* 0x0000001c35357211 */ /* 0x000fe400078fdaff */
[----:B------:R-:W-:Y:S02]  /*8800*/  LOP3.LUT R56, R56, 0x380, RZ, 0xc0, !PT ;  /* 0x0000038038387812 */ /* 0x000fe400078ec0ff */
[----:B------:R-:W-:Y:S01]  /*8810*/  SHF.R.U32.HI R55, RZ, 0x3, R55 ;  /* 0x00000003ff377819 */ /* 0x000fe20000011637 */
[----:B------:R-:W-:Y:S01]  /*8820*/  IMAD.SHL.U32 R89, R53, 0x10, RZ ;  /* 0x0000001035597824 */ /* 0x000fe200078e00ff */
[----:B------:R-:W-:Y:S01]  /*8830*/  IADD3.X R90, R20, R87, R26, P3, P4 ;  /* 0x00000057145a7210 */ /* 0x000fe20001fe841a */
[----:B------:R-:W-:-:S03]  /*8840*/  IMAD R53, R17, 0x7000, R115 ;  /* 0x0000700011357824 */ /* 0x000fc600078e0273 */
[----:B------:R-:W-:Y:S01]  /*8850*/  LOP3.LUT R52, R56, 0x70, R89, 0xf8, !PT ;  /* 0x0000007038347812 */ /* 0x000fe200078ef859 */
[----:B------:R-:W-:-:S03]  /*8860*/  IMAD.IADD R53, R16, 0x1, R53 ;  /* 0x0000000110357824 */ /* 0x000fc600078e0235 */
[----:B------:R-:W-:-:S05]  /*8870*/  LOP3.LUT R52, R52, R55, RZ, 0x3c, !PT ;  /* 0x0000003734347212 */ /* 0x000fca00078e3cff */
[----:B---3--:R-:W-:-:S04]  /*8880*/  IMAD.IADD R52, R54, 0x1, R52 ;  /* 0x0000000136347824 */ /* 0x008fc800078e0234 */
[----:B------:R-:W-:-:S05]  /*8890*/  IMAD R55, R17, 0x7000, R52 ;  /* 0x0000700011377824 */ /* 0x000fca00078e0234 */
[----:B------:R-:W-:Y:S02]  /*88a0*/  IADD3 R56, R16, R55, RZ ;  /* 0x0000003710387210 */ /* 0x000fe40007ffe0ff */
        /* <DEDUP_REMOVED lines=8> */
[----:B------:R-:W-:Y:S01]  /*8930*/  IMAD.SHL.U32 R52, R164, 0x100, RZ ;  /* 0x00000100a4347824 */ /* 0x000fe200078e00ff */
[----:B------:R-:W-:Y:S02]  /*8940*/  SHF.R.U32.HI R161, RZ, 0x8, R63 ;  /* 0x00000008ffa17819 */ /* 0x000fe4000001163f */
[----:B------:R-:W-:Y:S02]  /*8950*/  PRMT R53, R163, 0x654, R88 ;  /* 0x00000654a3357816 */ /* 0x000fe40000000058 */
[----:B------:R-:W-:-:S02]  /*8960*/  SHF.R.U32.HI R157, RZ, 0x8, R67 ;  /* 0x00000008ff9d7819 */ /* 0x000fc40000011643 */
[----:B------:R-:W-:Y:S02]  /*8970*/  LOP3.LUT R91, R63, 0xff, RZ, 0xc0, !PT ;  /* 0x000000ff3f5b7812 */ /* 0x000fe400078ec0ff */
[----:B------:R-:W-:Y:S02]  /*8980*/  SHF.R.U32.HI R160, RZ, 0x18, R63 ;  /* 0x00000018ffa07819 */ /* 0x000fe4000001163f */
[----:B------:R-:W-:Y:S02]  /*8990*/  SHF.R.U32.HI R158, RZ, 0x8, R65 ;  /* 0x00000008ff9e7819 */ /* 0x000fe40000011641 */
[----:B------:R-:W-:Y:S02]  /*89a0*/  LOP3.LUT R137, R67, 0xff, RZ, 0xc0, !PT ;  /* 0x000000ff43897812 */ /* 0x000fe400078ec0ff */
[----:B------:R-:W-:Y:S02]  /*89b0*/  SHF.R.U32.HI R156, RZ, 0x18, R67 ;  /* 0x00000018ff9c7819 */ /* 0x000fe40000011643 */
[----:B------:R-:W-:-:S02]  /*89c0*/  SHF.R.U32.HI R162, RZ, 0x10, R63 ;  /* 0x00000010ffa27819 */ /* 0x000fc4000001163f */
[----:B------:R-:W-:Y:S02]  /*89d0*/  LOP3.LUT R136, R65, 0xff, RZ, 0xc0, !PT ;  /* 0x000000ff41887812 */ /* 0x000fe400078ec0ff */
[--C-:B------:R-:W-:Y:S02]  /*89e0*/  SHF.R.U32.HI R159, RZ, 0x18, R65.reuse ;  /* 0x00000018ff9f7819 */ /* 0x100fe40000011641 */
[----:B------:R-:W-:Y:S01]  /*89f0*/  LOP3.LUT R53, R53, 0xff00, R52, 0xf8, !PT ;  /* 0x0000ff0035357812 */ /* 0x000fe200078ef834 */
[----:B------:R-:W-:Y:S01]  /*8a00*/  IMAD.SHL.U32 R52, R161, 0x100, RZ ;  /* 0x00000100a1347824 */ /* 0x000fe200078e00ff */
[----:B------:R-:W-:Y:S01]  /*8a10*/  SHF.R.U32.HI R63, RZ, 0x10, R65 ;  /* 0x00000010ff3f7819 */ /* 0x000fe20000011641 */
[----:B--2---:R-:W-:Y:S01]  /*8a20*/  IMAD.MOV.U32 R65, RZ, RZ, R56 ;  /* 0x000000ffff417224 */ /* 0x004fe200078e0038 */
[----:B------:R-:W-:Y:S01]  /*8a30*/  MOV R62, R58 ;  /* 0x0000003a003e7202 */ /* 0x000fe20000000f00 */
[----:B------:R-:W-:Y:S01]  /*8a40*/  IMAD.SHL.U32 R58, R157, 0x100, RZ ;  /* 0x000001009d3a7824 */ /* 0x000fe200078e00ff */
[----:B------:R-:W-:Y:S01]  /*8a50*/  PRMT R91, R160, 0x654, R91 ;  /* 0x00000654a05b7816 */ /* 0x000fe2000000005b */
[----:B------:R-:W-:Y:S01]  /*8a60*/  IMAD.SHL.U32 R56, R158, 0x100, RZ ;  /* 0x000001009e387824 */ /* 0x000fe200078e00ff */
[----:B------:R-:W-:-:S02]  /*8a70*/  SHF.R.U32.HI R66, RZ, 0x10, R67 ;  /* 0x00000010ff427819 */ /* 0x000fc40000011643 */
[----:B------:R-:W-:Y:S02]  /*8a80*/  PRMT R137, R156, 0x654, R137 ;  /* 0x000006549c897816 */ /* 0x000fe40000000089 */
[----:B------:R-:W-:Y:S01]  /*8a90*/  SHF.R.U32.HI R165, RZ, 0x10, R61 ;  /* 0x00000010ffa57819 */ /* 0x000fe2000001163d */
[----:B------:R-:W-:Y:S01]  /*8aa0*/  IMAD.MOV.U32 R61, RZ, RZ, R54 ;  /* 0x000000ffff3d7224 */ /* 0x000fe200078e0036 */
[----:B------:R-:W-:Y:S01]  /*8ab0*/  PRMT R67, R159, 0x654, R136 ;  /* 0x000006549f437816 */ /* 0x000fe20000000088 */
[----:B------:R-:W-:Y:S01]  /*8ac0*/  IMAD.U32 R66, R66, 0x10000, RZ ;  /* 0x0001000042427824 */ /* 0x000fe200078e00ff */
[----:B------:R-:W-:Y:S01]  /*8ad0*/  LOP3.LUT R91, R91, 0xff00, R52, 0xf8, !PT ;  /* 0x0000ff005b5b7812 */ /* 0x000fe200078ef834 */
[----:B------:R-:W-:Y:S01]  /*8ae0*/  IMAD.U32 R52, R162, 0x10000, RZ ;  /* 0x00010000a2347824 */ /* 0x000fe200078e00ff */
[----:B------:R-:W-:Y:S02]  /*8af0*/  LOP3.LUT R159, R137, 0xff00, R58, 0xf8, !PT ;  /* 0x0000ff00899f7812 */ /* 0x000fe400078ef83a */
[----:B------:R-:W-:-:S02]  /*8b00*/  SHF.L.U32 R54, R165, 0x10, RZ ;  /* 0x00000010a5367819 */ /* 0x000fc400000006ff */
[----:B------:R-:W-:Y:S01]  /*8b10*/  LOP3.LUT R157, R67, 0xff00, R56, 0xf8, !PT ;  /* 0x0000ff00439d7812 */ /* 0x000fe200078ef838 */
[----:B------:R-:W-:Y:S01]  /*8b20*/  IMAD.U32 R56, R63, 0x10000, RZ ;  /* 0x000100003f387824 */ /* 0x000fe200078e00ff */
        /* <DEDUP_REMOVED lines=8> */
[--C-:B------:R-:W-:Y:S01]  /*8bb0*/  HADD2.F32 R58, -RZ, R67.reuse.H0_H0 ;  /* 0x20000043ff3a7230 */ /* 0x100fe20000004100 */
[----:B------:R-:W-:Y:S01]  /*8bc0*/  F2FP.F16.E4M3.UNPACK_B R155, R155 ;  /* 0x0000009bff9b723e */ /* 0x000fe200020006ff */
[----:B------:R-:W-:-:S02]  /*8bd0*/  HADD2.F32 R67, -RZ, R67.H1_H1 ;  /* 0x30000043ff437230 */ /* 0x000fc40000004100 */
        /* <DEDUP_REMOVED lines=12> */
[----:B------:R-:W-:Y:S01]  /*8ca0*/  HADD2.F32 R157, -RZ, R155.H0_H0 ;  /* 0x2000009bff9d7230 */ /* 0x000fe20000004100 */
[----:B------:R-:W-:Y:S01]  /*8cb0*/  F2FP.F16.E4M3.UNPACK_B R153, R153 ;  /* 0x00000099ff99723e */ /* 0x000fe200020006ff */
[-C--:B------:R-:W-:Y:S01]  /*8cc0*/  FMUL.FTZ R64, R137, R66.reuse ;  /* 0x0000004289407220 */ /* 0x080fe20000410000 */
[----:B------:R-:W-:Y:S01]  /*8cd0*/  FMUL.FTZ R158, R67, R66 ;  /* 0x00000042439e7220 */ /* 0x000fe20000410000 */
[----:B------:R-:W-:-:S02]  /*8ce0*/  HADD2.F32 R136, -RZ, R91.H0_H0 ;  /* 0x2000005bff887230 */ /* 0x000fc40000004100 */
[--C-:B------:R-:W-:Y:S02]  /*8cf0*/  HADD2.F32 R66, -RZ, R88.reuse.H0_H0 ;  /* 0x20000058ff427230 */ /* 0x100fe40000004100 */
[-C--:B------:R-:W-:Y:S01]  /*8d00*/  FFMA.FTZ R65, R67, R156.reuse, -R64 ;  /* 0x0000009c43417223 */ /* 0x080fe20000010840 */
[----:B------:R-:W-:Y:S01]  /*8d10*/  FFMA.FTZ R64, R137, R156, R158 ;  /* 0x0000009c89407223 */ /* 0x000fe2000001009e */
[----:B------:R-:W-:Y:S02]  /*8d20*/  HADD2.F32 R67, -RZ, R153.H0_H0 ;  /* 0x20000099ff437230 */ /* 0x000fe40000004100 */
[-C--:B------:R-:W-:Y:S01]  /*8d30*/  FMUL.FTZ R159, R136, R157.reuse ;  /* 0x0000009d889f7220 */ /* 0x080fe20000410000 */
[----:B------:R-:W-:Y:S02]  /*8d40*/  HADD2.F32 R155, -RZ, R155.H1_H1 ;  /* 0x3000009bff9b7230 */ /* 0x000fe40000004100 */
[----:B------:R-:W-:Y:S01]  /*8d50*/  FMUL.FTZ R157, R66, R157 ;  /* 0x0000009d429d7220 */ /* 0x000fe20000410000 */
[----:B------:R-:W-:Y:S01]  /*8d60*/  HADD2.F32 R137, -RZ, R91.H1_H1 ;  /* 0x3000005bff897230 */ /* 0x000fe20000004100 */
[----:B------:R-:W-:Y:S01]  /*8d70*/  F2FP.F16.E4M3.UNPACK_B R158, R154.H1 ;  /* 0x0000009aff9e723e */ /* 0x000fe200030006ff */
[----:B------:R-:W-:-:S02]  /*8d80*/  HADD2.F32 R88, -RZ, R88.H1_H1 ;  /* 0x30000058ff587230 */ /* 0x000fc40000004100 */
[-C--:B------:R-:W-:Y:S01]  /*8d90*/  FFMA.FTZ R66, R66, R67.reuse, -R159 ;  /* 0x0000004342427223 */ /* 0x080fe2000001089f */
[----:B------:R-:W-:Y:S01]  /*8da0*/  HADD2.F32 R156, -RZ, R153.H1_H1 ;  /* 0x30000099ff9c7230 */ /* 0x000fe20000004100 */
[----:B------:R-:W-:Y:S01]  /*8db0*/  F2FP.F16.E4M3.UNPACK_B R153, R62.H1 ;  /* 0x0000003eff99723e */ /* 0x000fe200030006ff */
[----:B------:R-:W-:Y:S01]  /*8dc0*/  FFMA.FTZ R67, R136, R67, R157 ;  /* 0x0000004388437223 */ /* 0x000fe2000001009d */
[CC--:B------:R-:W-:Y:S01]  /*8dd0*/  FMUL.FTZ R91, R137.reuse, R155.reuse ;  /* 0x0000009b895b7220 */ /* 0x0c0fe20000410000 */
[C---:B------:R-:W-:Y:S01]  /*8de0*/  FMUL.FTZ R162, R88.reuse, R155 ;  /* 0x0000009b58a27220 */ /* 0x040fe20000410000 */
[----:B------:R-:W-:Y:S01]  /*8df0*/  F2FP.F16.E4M3.UNPACK_B R157, R152.H1 ;  /* 0x00000098ff9d723e */ /* 0x000fe200030006ff */
[----:B------:R-:W-:Y:S01]  /*8e00*/  HADD2.F32 R160, -RZ, R158.H0_H0 ;  /* 0x2000009effa07230 */ /* 0x000fe20000004100 */
[----:B------:R-:W-:Y:S01]  /*8e10*/  F2FP.F16.E4M3.UNPACK_B R136, R61.H1 ;  /* 0x0000003dff88723e */ /* 0x000fe200030006ff */
[----:B------:R-:W-:Y:S02]  /*8e20*/  HADD2.F32 R155, -RZ, R153.H0_H0 ;  /* 0x20000099ff9b7230 */ /* 0x000fe40000004100 */
[-C--:B------:R-:W-:Y:S01]  /*8e30*/  FFMA.FTZ R91, R88, R156.reuse, -R91 ;  /* 0x0000009c585b7223 */ /* 0x080fe2000001085b */
[----:B------:R-:W-:Y:S01]  /*8e40*/  FFMA.FTZ R88, R137, R156, R162 ;  /* 0x0000009c89587223 */ /* 0x000fe200000100a2 */
[----:B------:R-:W-:Y:S01]  /*8e50*/  HADD2.F32 R156, -RZ, R157.H0_H0 ;  /* 0x2000009dff9c7230 */ /* 0x000fe20000004100 */
[----:B------:R-:W-:Y:S01]  /*8e60*/  F2FP.F16.E4M3.UNPACK_B R154, R154 ;  /* 0x0000009aff9a723e */ /* 0x000fe200020006ff */
[----:B------:R-:W-:-:S02]  /*8e70*/  HADD2.F32 R137, -RZ, R136.H0_H0 ;  /* 0x20000088ff897230 */ /* 0x000fc40000004100 */
[-C--:B------:R-:W-:Y:S01]  /*8e80*/  FMUL.FTZ R162, R155, R160.reuse ;  /* 0x000000a09ba27220 */ /* 0x080fe20000410000 */
[----:B------:R-:W-:Y:S01]  /*8e90*/  HADD2.F32 R158, -RZ, R158.H1_H1 ;  /* 0x3000009eff9e7230 */ /* 0x000fe20000004100 */
        /* <DEDUP_REMOVED lines=14> */
[--C-:B------:R-:W-:Y:S01]  /*8f80*/  HADD2.F32 R62, -RZ, R61.reuse.H0_H0 ;  /* 0x2000003dff3e7230 */ /* 0x100fe20000004100 */
[----:B------:R-:W-:Y:S01]  /*8f90*/  F2FP.SATFINITE.E4M3.F32.PACK_AB_MERGE_C R58, R65, R58, RZ ;  /* 0x0000003a413a723e */ /* 0x000fe200048070ff */
[----:B------:R-:W-:Y:S01]  /*8fa0*/  HADD2.F32 R137, -RZ, R136.H0_H0 ;  /* 0x20000088ff897230 */ /* 0x000fe20000004100 */
[-C--:B------:R-:W-:Y:S01]  /*8fb0*/  F2FP.F16.E4M3.UNPACK_B R65, R60.reuse ;  /* 0x0000003cff41723e */ /* 0x080fe200020006ff */
[----:B------:R-:W-:Y:S02]  /*8fc0*/  HADD2.F32 R154, -RZ, R154.H1_H1 ;  /* 0x3000009aff9a7230 */ /* 0x000fe40000004100 */
[-C--:B------:R-:W-:Y:S01]  /*8fd0*/  FMUL.FTZ R156, R62, R155.reuse ;  /* 0x0000009b3e9c7220 */ /* 0x080fe20000410000 */
[----:B------:R-:W-:Y:S02]  /*8fe0*/  HADD2.F32 R61, -RZ, R61.H1_H1 ;  /* 0x3000003dff3d7230 */ /* 0x000fe40000004100 */
[----:B------:R-:W-:Y:S01]  /*8ff0*/  FMUL.FTZ R157, R137, R155 ;  /* 0x0000009b899d7220 */ /* 0x000fe20000410000 */
[----:B------:R-:W-:Y:S01]  /*9000*/  HADD2.F32 R153, -RZ, R152.H0_H0 ;  /* 0x20000098ff997230 */ /* 0x000fe20000004100 */
[----:B------:R-:W-:Y:S01]  /*9010*/  F2FP.F16.E4M3.UNPACK_B R60, R60.H1 ;  /* 0x0000003cff3c723e */ /* 0x000fe200030006ff */
[----:B------:R-:W-:-:S02]  /*9020*/  HADD2.F32 R136, -RZ, R136.H1_H1 ;  /* 0x30000088ff887230 */ /* 0x000fc40000004100 */
[-C--:B------:R-:W-:Y:S01]  /*9030*/  FMUL.FTZ R155, R61, R154.reuse ;  /* 0x0000009a3d9b7220 */ /* 0x080fe20000410000 */
[----:B------:R-:W-:Y:S02]  /*9040*/  HADD2.F32 R152, -RZ, R152.H1_H1 ;  /* 0x30000098ff987230 */ /* 0x000fe40000004100 */
[----:B------:R-:W-:Y:S01]  /*9050*/  FFMA.FTZ R157, R62, R153, -R157 ;  /* 0x000000993e9d7223 */ /* 0x000fe2000001089d */
[----:B------:R-:W-:Y:S01]  /*9060*/  F2FP.SATFINITE.E4M3.F32.PACK_AB_MERGE_C R62, R64, R63, RZ ;  /* 0x0000003f403e723e */ /* 0x000fe200048070ff */
[C---:B------:R-:W-:Y:S01]  /*9070*/  FMUL.FTZ R158, R136.reuse, R154 ;  /* 0x0000009a889e7220 */ /* 0x040fe20000410000 */
[----:B------:R-:W-:Y:S01]  /*9080*/  F2FP.SATFINITE.E4M3.F32.PACK_AB_MERGE_C R63, R91, R66, R58 ;  /* 0x000000425b3f723e */ /* 0x000fe2000480703a */
[----:B------:R-:W-:Y:S01]  /*9090*/  FFMA.FTZ R155, R136, R152, R155 ;  /* 0x00000098889b7223 */ /* 0x000fe2000001009b */
[----:B------:R-:W-:Y:S01]  /*90a0*/  F2FP.F16.E4M3.UNPACK_B R136, R57 ;  /* 0x00000039ff88723e */ /* 0x000fe200020006ff */
[----:B------:R-:W-:Y:S01]  /*90b0*/  FFMA.FTZ R156, R137, R153, R156 ;  /* 0x00000099899c7223 */ /* 0x000fe2000001009c */
[----:B------:R-:W-:Y:S01]  /*90c0*/  F2FP.F16.E4M3.UNPACK_B R66, R56 ;  /* 0x00000038ff42723e */ /* 0x000fe200020006ff */
[----:B------:R-:W-:Y:S01]  /*90d0*/  HADD2.F32 R64, -RZ, R65.H0_H0 ;  /* 0x20000041ff407230 */ /* 0x000fe20000004100 */
[----:B------:R-:W-:Y:S01]  /*90e0*/  F2FP.SATFINITE.E4M3.F32.PACK_AB_MERGE_C R62, R88, R67, R62 ;  /* 0x00000043583e723e */ /* 0x000fe2000480703e */
[----:B------:R-:W-:Y:S01]  /*90f0*/  HADD2.F32 R67, -RZ, R136.H0_H0 ;  /* 0x20000088ff437230 */ /* 0x000fe20000004100 */
[----:B------:R-:W-:Y:S01]  /*9100*/  F2FP.F16.E4M3.UNPACK_B R88, R54 ;  /* 0x00000036ff58723e */ /* 0x000fe200020006ff */
[----:B------:R-:W-:-:S02]  /*9110*/  HADD2.F32 R137, -RZ, R66.H0_H0 ;  /* 0x20000042ff897230 */ /* 0x000fc40000004100 */
[----:B------:R-:W-:Y:S01]  /*9120*/  FFMA.FTZ R158, R61, R152, -R158 ;  /* 0x000000983d9e7223 */ /* 0x000fe2000001089e */
[----:B------:R-:W-:Y:S01]  /*9130*/  HADD2.F32 R136, -RZ, R136.H1_H1 ;  /* 0x30000088ff887230 */ /* 0x000fe20000004100 */
[----:B------:R-:W-:Y:S01]  /*9140*/  F2FP.F16.E4M3.UNPACK_B R54, R54.H1 ;  /* 0x00000036ff36723e */ /* 0x000fe200030006ff */
[----:B------:R-:W-:Y:S02]  /*9150*/  HADD2.F32 R91, -RZ, R88.H0_H0 ;  /* 0x20000058ff5b7230 */ /* 0x000fe40000004100 */
[-C--:B------:R-:W-:Y:S01]  /*9160*/  FMUL.FTZ R153, R67, R137.reuse ;  /* 0x0000008943997220 */ /* 0x080fe20000410000 */
[C---:B------:R-:W-:Y:S01]  /*9170*/  FMUL.FTZ R152, R64.reuse, R137 ;  /* 0x0000008940987220 */ /* 0x040fe20000410000 */
[----:B------:R-:W-:Y:S01]  /*9180*/  HADD2.F32 R137, -RZ, R66.H1_H1 ;  /* 0x30000042ff897230 */ /* 0x000fe20000004100 */
[----:B------:R-:W-:Y:S01]  /*9190*/  F2FP.SATFINITE.E4M3.F32.PACK_AB_MERGE_C R160, R161, R160, RZ ;  /* 0x000000a0a1a0723e */ /* 0x000fe200048070ff */
        /* <DEDUP_REMOVED lines=9> */
[----:B------:R-:W-:Y:S01]  /*9230*/  FFMA.FTZ R56, R136, R67, R153 ;  /* 0x0000004388387223 */ /* 0x000fe20000010099 */
[----:B------:R-:W-:Y:S01]  /*9240*/  HADD2.F32 R66, -RZ, R60.H0_H0 ;  /* 0x2000003cff427230 */ /* 0x000fe20000004100 */
[----:B------:R-:W-:Y:S01]  /*9250*/  F2FP.SATFINITE.E4M3.F32.PACK_AB_MERGE_C R61, R159, R162, RZ ;  /* 0x000000a29f3d723e */ /* 0x000fe200048070ff */
[--C-:B------:R-:W-:Y:S01]  /*9260*/  HADD2.F32 R91, -RZ, R88.reuse.H0_H0 ;  /* 0x20000058ff5b7230 */ /* 0x100fe20000004100 */
[----:B------:R-:W-:Y:S01]  /*9270*/  F2FP.SATFINITE.E4M3.F32.PACK_AB_MERGE_C R58, R155, R156, R160 ;  /* 0x0000009c9b3a723e */ /* 0x000fe200048070a0 */
[--C-:B------:R-:W-:Y:S01]  /*9280*/  HADD2.F32 R136, -RZ, R137.reuse.H0_H0 ;  /* 0x20000089ff887230 */ /* 0x100fe20000004100 */
[-C--:B------:R-:W-:Y:S01]  /*9290*/  F2FP.F16.E4M3.UNPACK_B R155, R53.reuse ;  /* 0x00000035ff9b723e */ /* 0x080fe200020006ff */
[----:B------:R-:W-:Y:S01]  /*92a0*/  HADD2.F32 R88, -RZ, R88.H1_H1 ;  /* 0x30000058ff587230 */ /* 0x000fe20000004100 */
[----:B------:R-:W-:Y:S01]  /*92b0*/  F2FP.F16.E4M3.UNPACK_B R156, R53.H1 ;  /* 0x00000035ff9c723e */ /* 0x000fe200030006ff */
        /* <DEDUP_REMOVED lines=13> */
[-C--:B------:R-:W-:Y:S01]  /*9390*/  F2FP.F16.E4M3.UNPACK_B R91, R59.reuse ;  /* 0x0000003bff5b723e */ /* 0x080fe200020006ff */
[----:B------:R-:W-:Y:S01]  /*93a0*/  HADD2.F32 R158, -RZ, R155.H0_H0 ;  /* 0x2000009bff9e7230 */ /* 0x000fe20000004100 */
[----:B------:R-:W-:Y:S01]  /*93b0*/  F2FP.F16.E4M3.UNPACK_B R136, R59.H1 ;  /* 0x0000003bff88723e */ /* 0x000fe200030006ff */
[--C-:B------:R-:W-:Y:S01]  /*93c0*/  HADD2.F32 R157, -RZ, R156.reuse.H0_H0 ;  /* 0x2000009cff9d7230 */ /* 0x100fe20000004100 */
[-C--:B------:R-:W-:Y:S01]  /*93d0*/  F2FP.F16.E4M3.UNPACK_B R66, R55.reuse ;  /* 0x00000037ff42723e */ /* 0x080fe200020006ff */
[----:B------:R-:W-:Y:S01]  /*93e0*/  HADD2.F32 R137, -RZ, R91.H0_H0 ;  /* 0x2000005bff897230 */ /* 0x000fe20000004100 */
[----:B------:R-:W-:Y:S01]  /*93f0*/  F2FP.F16.E4M3.UNPACK_B R55, R55.H1 ;  /* 0x00000037ff37723e */ /* 0x000fe200030006ff */
[----:B------:R-:W-:Y:S01]  /*9400*/  HADD2.F32 R156, -RZ, R156.H1_H1 ;  /* 0x3000009cff9c7230 */ /* 0x000fe20000004100 */
        /* <DEDUP_REMOVED lines=25> */
[-C--:B------:R-:W-:Y:S01]  /*95a0*/  FFMA.FTZ R88, R55, R152.reuse, -R88 ;  /* 0x0000009837587223 */ /* 0x080fe20000010858 */
[----:B------:R-:W-:Y:S01]  /*95b0*/  FMUL.FTZ R52, R66, R155 ;  /* 0x0000009b42347220 */ /* 0x000fe20000410000 */
[----:B------:R-:W-:Y:S01]  /*95c0*/  FFMA.FTZ R136, R136, R152, R137 ;  /* 0x0000009888887223 */ /* 0x000fe20000010089 */
[----:B------:R-:W-:Y:S01]  /*95d0*/  F2FP.SATFINITE.E4M3.F32.PACK_AB_MERGE_C R54, R67, R54, RZ ;  /* 0x000000364336723e */ /* 0x000fe200048070ff */
[-C--:B------:R-:W-:Y:S01]  /*95e0*/  FFMA.FTZ R59, R66, R53.reuse, -R59 ;  /* 0x00000035423b7223 */ /* 0x080fe2000001083b */
[----:B------:R-:W-:Y:S01]  /*95f0*/  FFMA.FTZ R53, R91, R53, R52 ;  /* 0x000000355b357223 */ /* 0x000fe20000010034 */
[----:B------:R-:W-:Y:S01]  /*9600*/  F2FP.SATFINITE.E4M3.F32.PACK_AB_MERGE_C R88, R88, R161, RZ ;  /* 0x000000a15858723e */ /* 0x000fe200048070ff */
[----:B------:R-:W-:Y:S01]  /*9610*/  IMAD.MOV.U32 R52, RZ, RZ, R63 ;  /* 0x000000ffff347224 */ /* 0x000fe200078e003f */
[----:B------:R-:W-:-:S02]  /*9620*/  F2FP.SATFINITE.E4M3.F32.PACK_AB_MERGE_C R136, R136, R157, RZ ;  /* 0x0000009d8888723e */ /* 0x000fc400048070ff */
[----:B------:R-:W-:Y:S02]  /*9630*/  F2FP.SATFINITE.E4M3.F32.PACK_AB_MERGE_C R60, R159, R60, RZ ;  /* 0x0000003c9f3c723e */ /* 0x000fe400048070ff */
[----:B------:R-:W-:Y:S02]  /*9640*/  F2FP.SATFINITE.E4M3.F32.PACK_AB_MERGE_C R54, R57, R64, R54 ;  /* 0x000000403936723e */ /* 0x000fe40004807036 */
[----:B------:R-:W-:Y:S02]  /*9650*/  F2FP.SATFINITE.E4M3.F32.PACK_AB_MERGE_C R55, R59, R160, R88 ;  /* 0x000000a03b37723e */ /* 0x000fe40004807058 */
[----:B------:R-:W-:Y:S02]  /*9660*/  F2FP.SATFINITE.E4M3.F32.PACK_AB_MERGE_C R59, R53, R158, R136 ;  /* 0x0000009e353b723e */ /* 0x000fe40004807088 */
[----:B------:R-:W-:Y:S01]  /*9670*/  F2FP.SATFINITE.E4M3.F32.PACK_AB_MERGE_C R57, R56, R65, R60 ;  /* 0x000000413839723e */ /* 0x000fe2000480703c */
[----:B------:R-:W-:Y:S01]  /*9680*/  IMAD.MOV.U32 R56, RZ, RZ, R62 ;  /* 0x000000ffff387224 */ /* 0x000fe200078e003e */
[----:B------:R-:W-:Y:S01]  /*9690*/  MOV R53, R54 ;  /* 0x0000003600357202 */ /* 0x000fe20000000f00 */
[----:B------:R-:W-:-:S07]  /*96a0*/  IMAD.MOV.U32 R54, RZ, RZ, R61 ;  /* 0x000000ffff367224 */ /* 0x000fce00078e003d */
.L_x_6180:
[----:B------:R-:W-:Y:S05]  /*96b0*/  BSYNC B2 ;  /* 0x0000000000027941 */ /* 0x000fea0003800000 */
.L_x_6179:
        /* <DEDUP_REMOVED lines=11> */
.L_x_6178:
[----:B------:R-:W-:Y:S05]  /*9770*/  BSYNC B1 ;  /* 0x0000000000017941 */ /* 0x000fea0003800000 */
.L_x_6177:
        /* <DEDUP_REMOVED lines=12> */
[----:B------:R-:W-:Y:S01]  /*9840*/  IMAD.SHL.U32 R55, R55, 0x80, RZ ;  /* 0x0000008037377824 */ /* 0x000fe200078e00ff */
[----:B------:R-:W-:Y:S01]  /*9850*/  IADD3 R62, P3, P4, R46, R60, R27 ;  /* 0x0000003c2e3e7210 */ /* 0x000fe20007c7e01b */
[----:B------:R-:W-:Y:S01]  /*9860*/  IMAD.IADD R63, R61, 0x1, R63 ;  /* 0x000000013d3f7824 */ /* 0x000fe200078e023f */
[----:B------:R-:W-:-:S02]  /*9870*/  SHF.R.S32.HI R53, RZ, 0x1f, R52 ;  /* 0x0000001fff357819 */ /* 0x000fc40000011434 */
[----:B------:R-:W-:Y:S02]  /*9880*/  LOP3.LUT R55, R55, 0x380, RZ, 0xc0, !PT ;  /* 0x0000038037377812 */ /* 0x000fe400078ec0ff */
[----:B------:R-:W-:Y:S02]  /*9890*/  LEA.HI R53, R53, R52, RZ, 0x5 ;  /* 0x0000003435357211 */ /* 0x000fe400078f28ff */
[----:B------:R-:W-:Y:S02]  /*98a0*/  IADD3.X R84, R20, R63, R26, P3, P4 ;  /* 0x0000003f14547210 */ /* 0x000fe40001fe841a */
[----:B------:R-:W-:-:S05]  /*98b0*/  LEA.HI.SX32 R53, R53, R28, 0x1b ;  /* 0x0000001c35357211 */ /* 0x000fca00078fdaff */
[----:B------:R-:W-:Y:S02]  /*98c0*/  IMAD.SHL.U32 R65, R53, 0x10, RZ ;  /* 0x0000001035417824 */ /* 0x000fe400078e00ff */
        /* <DEDUP_REMOVED lines=14> */
[--C-:B------:R-:W-:Y:S02]  /*99b0*/  SHF.R.U32.HI R137, RZ, 0x8, R69.reuse ;  /* 0x00000008ff897819 */ /* 0x100fe40000011645 */
[----:B------:R-:W-:Y:S01]  /*99c0*/  SHF.R.U32.HI R136, RZ, 0x10, R69 ;  /* 0x00000010ff887819 */ /* 0x000fe20000011645 */
[----:B------:R-:W-:Y:S01]  /*99d0*/  IMAD.MOV.U32 R69, RZ, RZ, R52 ;  /* 0x000000ffff457224 */ /* 0x000fe200078e0034 */
[--C-:B------:R-:W-:Y:S02]  /*99e0*/  SHF.R.U32.HI R89, RZ, 0x18, R73.reuse ;  /* 0x00000018ff597819 */ /* 0x100fe40000011649 */
[----:B------:R-:W-:Y:S01]  /*99f0*/  LOP3.LUT R70, R73, 0xff, RZ, 0xc0, !PT ;  /* 0x000000ff49467812 */ /* 0x000fe200078ec0ff */
[----:B------:R-:W-:Y:S01]  /*9a00*/  IMAD.U32 R53, R136, 0x10000, RZ ;  /* 0x0001000088357824 */ /* 0x000fe200078e00ff */
[----:B------:R-:W-:-:S02]  /*9a10*/  SHF.R.U32.HI R86, RZ, 0x8, R73 ;  /* 0x00000008ff567819 */ /* 0x000fc40000011649 */
[----:B------:R-:W-:Y:S02]  /*9a20*/  SHF.R.U32.HI R85, RZ, 0x10, R73 ;  /* 0x00000010ff557819 */ /* 0x000fe40000011649 */
[--C-:B------:R-:W-:Y:S02]  /*9a30*/  SHF.R.U32.HI R73, RZ, 0x18, R75.reuse ;  /* 0x00000018ff497819 */ /* 0x100fe4000001164b */
[----:B------:R-:W-:Y:S01]  /*9a40*/  LOP3.LUT R72, R75, 0xff, RZ, 0xc0, !PT ;  /* 0x000000ff4b487812 */ /* 0x000fe200078ec0ff */
[----:B------:R-:W-:Y:S01]  /*9a50*/  IMAD.U32 R85, R85, 0x10000, RZ ;  /* 0x0001000055557824 */ /* 0x000fe200078e00ff */
[----:B------:R-:W-:Y:S02]  /*9a60*/  SHF.R.U32.HI R74, RZ, 0x8, R75 ;  /* 0x00000008ff4a7819 */ /* 0x000fe4000001164b */
[----:B------:R-:W-:Y:S02]  /*9a70*/  SHF.R.U32.HI R90, RZ, 0x8, R71 ;  /* 0x00000008ff5a7819 */ /* 0x000fe40000011647 */
[----:B------:R-:W-:-:S02]  /*9a80*/  PRMT R67, R152, 0x654, R67 ;  /* 0x0000065498437816 */ /* 0x000fc40000000043 */
[----:B------:R-:W-:Y:S02]  /*9a90*/  SHF.L.U32 R52, R137, 0x8, RZ ;  /* 0x0000000889347819 */ /* 0x000fe400000006ff */
[----:B------:R-:W-:Y:S02]  /*9aa0*/  SHF.R.U32.HI R91, RZ, 0x18, R71 ;  /* 0x00000018ff5b7819 */ /* 0x000fe40000011647 */
[----:B------:R-:W-:Y:S02]  /*9ab0*/  LOP3.LUT R68, R71, 0xff, RZ, 0xc0, !PT ;  /* 0x000000ff47447812 */ /* 0x000fe400078ec0ff */
[----:B------:R-:W-:Y:S01]  /*9ac0*/  SHF.R.U32.HI R87, RZ, 0x10, R75 ;  /* 0x00000010ff577819 */ /* 0x000fe2000001164b */
[----:B------:R-:W-:Y:S01]  /*9ad0*/  IMAD.SHL.U32 R75, R74, 0x100, RZ ;  /* 0x000001004a4b7824 */ /* 0x000fe200078e00ff */
[----:B------:R-:W-:Y:S01]  /*9ae0*/  PRMT R72, R73, 0x654, R72 ;  /* 0x0000065449487816 */ /* 0x000fe20000000048 */
[----:B------:R-:W-:Y:S01]  /*9af0*/  IMAD.SHL.U32 R73, R86, 0x100, RZ ;  /* 0x0000010056497824 */ /* 0x000fe200078e00ff */
[----:B------:R-:W-:Y:S01]  /*9b00*/  SHF.R.U32.HI R88, RZ, 0x10, R71 ;  /* 0x00000010ff587819 */ /* 0x000fe20000011647 */
[----:B--2---:R-:W-:Y:S01]  /*9b10*/  IMAD.MOV.U32 R71, RZ, RZ, R56 ;  /* 0x000000ffff477224 */ /* 0x004fe200078e0038 */
[----:B------:R-:W-:Y:S01]  /*9b20*/  LOP3.LUT R52, R67, 0xff00, R52, 0xf8, !PT ;  /* 0x0000ff0043347812 */ /* 0x000fe200078ef834 */
[----:B------:R-:W-:Y:S01]  /*9b30*/  IMAD.SHL.U32 R67, R90, 0x100, RZ ;  /* 0x000001005a437824 */ /* 0x000fe200078e00ff */
[----:B------:R-:W-:Y:S01]  /*9b40*/  PRMT R70, R89, 0x654, R70 ;  /* 0x0000065459467816 */ /* 0x000fe20000000046 */
[----:B------:R-:W-:Y:S01]  /*9b50*/  IMAD.U32 R87, R87, 0x10000, RZ ;  /* 0x0001000057577824 */ /* 0x000fe200078e00ff */
[----:B------:R-:W-:-:S02]  /*9b60*/  PRMT R68, R91, 0x654, R68 ;  /* 0x000006545b447816 */ /* 0x000fc40000000044 */
[----:B------:R-:W-:Y:S02]  /*9b70*/  LOP3.LUT R56, R70, 0xff00, R73, 0xf8, !PT ;  /* 0x0000ff0046387812 */ /* 0x000fe400078ef849 */
[----:B------:R-:W-:Y:S02]  /*9b80*/  LOP3.LUT R86, R72, 0xff00, R75, 0xf8, !PT ;  /* 0x0000ff0048567812 */ /* 0x000fe400078ef84b */
[----:B------:R-:W-:Y:S02]  /*9b90*/  LOP3.LUT R54, R52, 0xff0000, R53, 0xf8, !PT ;  /* 0x00ff000034367812 */ /* 0x000fe400078ef835 */
[----:B------:R-:W-:Y:S02]  /*9ba0*/  LOP3.LUT R67, R68, 0xff00, R67, 0xf8, !PT ;  /* 0x0000ff0044437812 */ /* 0x000fe400078ef843 */
[----:B------:R-:W-:Y:S02]  /*9bb0*/  SHF.L.U32 R52, R88, 0x10, RZ ;  /* 0x0000001058347819 */ /* 0x000fe400000006ff */
[----:B------:R-:W-:-:S02]  /*9bc0*/  F2FP.F16.E4M3.UNPACK_B R75, R151.H1 ;  /* 0x00000097ff4b723e */ /* 0x000fc400030006ff */
[----:B------:R-:W-:Y:S02]  /*9bd0*/  F2FP.F16.E4M3.UNPACK_B R72, R71.H1 ;  /* 0x00000047ff48723e */ /* 0x000fe400030006ff */
[----:B------:R-:W-:Y:S01]  /*9be0*/  F2FP.F16.E4M3.UNPACK_B R70, R69.H1 ;  /* 0x00000045ff46723e */ /* 0x000fe200030006ff */
[----:B------:R-:W-:Y:S01]  /*9bf0*/  HADD2.F32 R53, -RZ, R75.H0_H0 ;  /* 0x2000004bff357230 */ /* 0x000fe20000004100 */
[----:B------:R-:W-:Y:S01]  /*9c00*/  LOP3.LUT R52, R67, 0xff0000, R52, 0xf8, !PT ;  /* 0x00ff000043347812 */ /* 0x000fe200078ef834 */
[----:B------:R-:W-:Y:S01]  /*9c10*/  HADD2.F32 R68, -RZ, R72.H0_H0 ;  /* 0x20000048ff447230 */ /* 0x000fe20000004100 */
[----:B------:R-:W-:Y:S01]  /*9c20*/  F2FP.F16.E4M3.UNPACK_B R73, R149.H1 ;  /* 0x00000095ff49723e */ /* 0x000fe200030006ff */
[--C-:B------:R-:W-:Y:S01]  /*9c30*/  HADD2.F32 R67, -RZ, R70.reuse.H0_H0 ;  /* 0x20000046ff437230 */ /* 0x100fe20000004100 */
[----:B------:R-:W-:Y:S01]  /*9c40*/  LOP3.LUT R56, R56, 0xff0000, R85, 0xf8, !PT ;  /* 0x00ff000038387812 */ /* 0x000fe200078ef855 */
[----:B------:R-:W-:Y:S02]  /*9c50*/  HADD2.F32 R70, -RZ, R70.H1_H1 ;  /* 0x30000046ff467230 */ /* 0x000fe40000004100 */
[----:B------:R-:W-:Y:S01]  /*9c60*/  FMUL.FTZ R88, R68, R53 ;  /* 0x0000003544587220 */ /* 0x000fe20000410000 */
[----:B------:R-:W-:-:S02]  /*9c70*/  HADD2.F32 R74, -RZ, R73.H0_H0 ;  /* 0x20000049ff4a7230 */ /* 0x000fc40000004100 */
[C---:B------:R-:W-:Y:S01]  /*9c80*/  FMUL.FTZ R89, R67.reuse, R53 ;  /* 0x0000003543597220 */ /* 0x040fe20000410000 */
[----:B------:R-:W-:Y:S01]  /*9c90*/  HADD2.F32 R85, -RZ, R73.H1_H1 ;  /* 0x30000049ff557230 */ /* 0x000fe20000004100 */
[----:B------:R-:W-:Y:S01]  /*9ca0*/  F2FP.F16.E4M3.UNPACK_B R151, R151 ;  /* 0x00000097ff97723e */ /* 0x000fe200020006ff */
[-C--:B------:R-:W-:Y:S01]  /*9cb0*/  FFMA.FTZ R67, R67, R74.reuse, -R88 ;  /* 0x0000004a43437223 */ /* 0x080fe20000010858 */
[----:B------:R-:W-:Y:S01]  /*9cc0*/  FFMA.FTZ R68, R68, R74, R89 ;  /* 0x0000004a44447223 */ /* 0x000fe20000010059 */
[----:B------:R-:W-:Y:S01]  /*9cd0*/  HADD2.F32 R74, -RZ, R75.H1_H1 ;  /* 0x3000004bff4a7230 */ /* 0x000fe20000004100 */
[----:B------:R-:W-:Y:S01]  /*9ce0*/  F2FP.F16.E4M3.UNPACK_B R73, R69 ;  /* 0x00000045ff49723e */ /* 0x000fe200020006ff */
[----:B------:R-:W-:Y:S01]  /*9cf0*/  HADD2.F32 R75, -RZ, R72.H1_H1 ;  /* 0x30000048ff4b7230 */ /* 0x000fe20000004100 */
[----:B------:R-:W-:Y:S02]  /*9d00*/  F2FP.F16.E4M3.UNPACK_B R72, R71 ;  /* 0x00000047ff48723e */ /* 0x000fe400020006ff */
[----:B------:R-:W-:Y:S01]  /*9d10*/  LOP3.LUT R53, R86, 0xff0000, R87, 0xf8, !PT ;  /* 0x00ff000056357812 */ /* 0x000fe200078ef857 */
[-C--:B------:R-:W-:Y:S01]  /*9d20*/  FMUL.FTZ R88, R70, R74.reuse ;  /* 0x0000004a46587220 */ /* 0x080fe20000410000 */
[----:B------:R-:W-:Y:S01]  /*9d30*/  FMUL.FTZ R69, R75, R74 ;  /* 0x0000004a4b457220 */ /* 0x000fe20000410000 */
[----:B------:R-:W-:Y:S01]  /*9d40*/  F2FP.F16.E4M3.UNPACK_B R149, R149 ;  /* 0x00000095ff95723e */ /* 0x000fe200020006ff */
[----:B------:R-:W-:-:S02]  /*9d50*/  HADD2.F32 R86, -RZ, R151.H0_H0 ;  /* 0x20000097ff567230 */ /* 0x000fc40000004100 */
[--C-:B------:R-:W-:Y:S02]  /*9d60*/  HADD2.F32 R74, -RZ, R72.reuse.H0_H0 ;  /* 0x20000048ff4a7230 */ /* 0x100fe40000004100 */
        /* <DEDUP_REMOVED lines=25> */
[-C--:B------:R-:W-:Y:S01]  /*9f00*/  FMUL.FTZ R137, R86, R89.reuse ;  /* 0x0000005956897220 */ /* 0x080fe20000410000 */
        /* <DEDUP_REMOVED lines=11> */
[----:B------:R-:W-:Y:S02]  /*9fc0*/  HADD2.F32 R75, -RZ, R148.H0_H0 ;  /* 0x20000094ff4b7230 */ /* 0x000fe40000004100 */
[----:B------:R-:W-:Y:S01]  /*9fd0*/  FFMA.FTZ R136, R73, R74, -R136 ;  /* 0x0000004a49887223 */ /* 0x000fe20000010888 */
[----:B------:R-:W-:Y:S01]  /*9fe0*/  F2FP.F16.E4M3.UNPACK_B R73, R58 ;  /* 0x0000003aff49723e */ /* 0x000fe200020006ff */
[----:B------:R-:W-:Y:S01]  /*9ff0*/  FFMA.FTZ R149, R85, R74, R88 ;  /* 0x0000004a55957223 */ /* 0x000fe20000010058 */
[--C-:B------:R-:W-:Y:S01]  /*a000*/  HADD2.F32 R85, -RZ, R150.reuse.H0_H0 ;  /* 0x20000096ff557230 */ /* 0x100fe20000004100 */
[----:B------:R-:W-:Y:S01]  /*a010*/  F2FP.SATFINITE.E4M3.F32.PACK_AB_MERGE_C R67, R70, R67, RZ ;  /* 0x000000434643723e */ /* 0x000fe200048070ff */
[----:B------:R-:W-:Y:S01]  /*a020*/  HADD2.F32 R150, -RZ, R150.H1_H1 ;  /* 0x30000096ff967230 */ /* 0x000fe20000004100 */
[----:B------:R-:W-:Y:S01]  /*a030*/  F2FP.SATFINITE.E4M3.F32.PACK_AB_MERGE_C R69, R69, R68, RZ ;  /* 0x000000444545723e */ /* 0x000fe200048070ff */
[--C-:B------:R-:W-:Y:S01]  /*a040*/  HADD2.F32 R74, -RZ, R73.reuse.H0_H0 ;  /* 0x20000049ff4a7230 */ /* 0x100fe20000004100 */
[----:B------:R-:W-:Y:S01]  /*a050*/  F2FP.F16.E4M3.UNPACK_B R70, R64 ;  /* 0x00000040ff46723e */ /* 0x000fe200020006ff */
[----:B------:R-:W-:Y:S01]  /*a060*/  HADD2.F32 R58, -RZ, R66.H0_H0 ;  /* 0x20000042ff3a7230 */ /* 0x000fe20000004100 */
[----:B------:R-:W-:Y:S01]  /*a070*/  F2FP.SATFINITE.E4M3.F32.PACK_AB_MERGE_C R68, R90, R71, R67 ;  /* 0x000000475a44723e */ /* 0x000fe20004807043 */
[----:B------:R-:W-:-:S02]  /*a080*/  HADD2.F32 R73, -RZ, R73.H1_H1 ;  /* 0x30000049ff497230 */ /* 0x000fc40000004100 */
[-C--:B------:R-:W-:Y:S01]  /*a090*/  FMUL.FTZ R87, R74, R85.reuse ;  /* 0x000000554a577220 */ /* 0x080fe20000410000 */
[----:B------:R-:W-:Y:S02]  /*a0a0*/  HADD2.F32 R66, -RZ, R66.H1_H1 ;  /* 0x30000042ff427230 */ /* 0x000fe40000004100 */
[C---:B------:R-:W-:Y:S01]  /*a0b0*/  FMUL.FTZ R85, R58.reuse, R85 ;  /* 0x000000553a557220 */ /* 0x040fe20000410000 */
[----:B------:R-:W-:Y:S02]  /*a0c0*/  HADD2.F32 R148, -RZ, R148.H1_H1 ;  /* 0x30000094ff947230 */ /* 0x000fe40000004100 */
[CC--:B------:R-:W-:Y:S01]  /*a0d0*/  FMUL.FTZ R89, R73.reuse, R150.reuse ;  /* 0x0000009649597220 */ /* 0x0c0fe20000410000 */
[-C--:B------:R-:W-:Y:S01]  /*a0e0*/  FFMA.FTZ R87, R58, R75.reuse, -R87 ;  /* 0x0000004b3a577223 */ /* 0x080fe20000010857 */
[----:B------:R-:W-:Y:S01]  /*a0f0*/  FMUL.FTZ R150, R66, R150 ;  /* 0x0000009642967220 */ /* 0x000fe20000410000 */
[----:B------:R-:W-:Y:S01]  /*a100*/  FFMA.FTZ R58, R74, R75, R85 ;  /* 0x0000004b4a3a7223 */ /* 0x000fe20000010055 */
[----:B------:R-:W-:Y:S01]  /*a110*/  FFMA.FTZ R66, R66, R148, -R89 ;  /* 0x0000009442427223 */ /* 0x000fe20000010859 */
[----:B------:R-:W-:Y:S01]  /*a120*/  F2FP.F16.E4M3.UNPACK_B R85, R56 ;  /* 0x00000038ff55723e */ /* 0x000fe200020006ff */
[----:B------:R-:W-:Y:S01]  /*a130*/  FFMA.FTZ R89, R73, R148, R150 ;  /* 0x0000009449597223 */ /* 0x000fe20000010096 */
[----:B------:R-:W-:-:S02]  /*a140*/  F2FP.F16.E4M3.UNPACK_B R73, R57 ;  /* 0x00000039ff49723e */ /* 0x000fc400020006ff */
[----:B------:R-:W-:Y:S01]  /*a150*/  F2FP.SATFINITE.E4M3.F32.PACK_AB_MERGE_C R67, R91, R72, R69 ;  /* 0x000000485b43723e */ /* 0x000fe20004807045 */
[----:B------:R-:W-:Y:S01]  /*a160*/  HADD2.F32 R72, -RZ, R85.H0_H0 ;  /* 0x20000055ff487230 */ /* 0x000fe20000004100 */
[----:B------:R-:W-:Y:S01]  /*a170*/  F2FP.SATFINITE.E4M3.F32.PACK_AB_MERGE_C R86, R149, R86, RZ ;  /* 0x000000569556723e */ /* 0x000fe200048070ff */
[--C-:B------:R-:W-:Y:S01]  /*a180*/  HADD2.F32 R71, -RZ, R73.reuse.H0_H0 ;  /* 0x20000049ff477230 */ /* 0x100fe20000004100 */
[----:B------:R-:W-:Y:S01]  /*a190*/  F2FP.F16.E4M3.UNPACK_B R75, R54 ;  /* 0x00000036ff4b723e */ /* 0x000fe200020006ff */
[--C-:B------:R-:W-:Y:S01]  /*a1a0*/  HADD2.F32 R69, -RZ, R70.reuse.H0_H0 ;  /* 0x20000046ff457230 */ /* 0x100fe20000004100 */
[----:B------:R-:W-:Y:S01]  /*a1b0*/  F2FP.SATFINITE.E4M3.F32.PACK_AB_MERGE_C R136, R136, R137, RZ ;  /* 0x000000898888723e */ /* 0x000fe200048070ff */
[----:B------:R-:W-:Y:S02]  /*a1c0*/  HADD2.F32 R74, -RZ, R73.H1_H1 ;  /* 0x30000049ff4a7230 */ /* 0x000fe40000004100 */
[----:B------:R-:W-:Y:S01]  /*a1d0*/  FMUL.FTZ R88, R71, R72 ;  /* 0x0000004847587220 */ /* 0x000fe20000410000 */
[----:B------:R-:W-:Y:S01]  /*a1e0*/  F2FP.SATFINITE.E4M3.F32.PACK_AB_MERGE_C R58, R89, R58, R86 ;  /* 0x0000003a593a723e */ /* 0x000fe20004807056 */
[----:B------:R-:W-:Y:S01]  /*a1f0*/  FMUL.FTZ R90, R69, R72 ;  /* 0x00000048455a7220 */ /* 0x000fe20000410000 */
[----:B------:R-:W-:Y:S01]  /*a200*/  HADD2.F32 R85, -RZ, R85.H1_H1 ;  /* 0x30000055ff557230 */ /* 0x000fe20000004100 */
[----:B------:R-:W-:Y:S01]  /*a210*/  F2FP.SATFINITE.E4M3.F32.PACK_AB_MERGE_C R66, R66, R87, R136 ;  /* 0x000000574242723e */ /* 0x000fe20004807088 */
[----:B------:R-:W-:Y:S01]  /*a220*/  HADD2.F32 R72, -RZ, R70.H1_H1 ;  /* 0x30000046ff487230 */ /* 0x000fe20000004100 */
[----:B------:R-:W-:Y:S01]  /*a230*/  F2FP.F16.E4M3.UNPACK_B R73, R57.H1 ;  /* 0x00000039ff49723e */ /* 0x000fe200030006ff */
[----:B------:R-:W-:-:S02]  /*a240*/  HADD2.F32 R86, -RZ, R75.H0_H0 ;  /* 0x2000004bff567230 */ /* 0x000fc40000004100 */
[-C--:B------:R-:W-:Y:S01]  /*a250*/  FMUL.FTZ R87, R74, R85.reuse ;  /* 0x000000554a577220 */ /* 0x080fe20000410000 */
[----:B------:R-:W-:Y:S02]  /*a260*/  HADD2.F32 R75, -RZ, R75.H1_H1 ;  /* 0x3000004bff4b7230 */ /* 0x000fe40000004100 */
[C---:B------:R-:W-:Y:S01]  /*a270*/  FMUL.FTZ R89, R72.reuse, R85 ;  /* 0x0000005548597220 */ /* 0x040fe20000410000 */
[----:B------:R-:W-:Y:S01]  /*a280*/  F2FP.F16.E4M3.UNPACK_B R85, R56.H1 ;  /* 0x00000038ff55723e */ /* 0x000fe200030006ff */
[----:B------:R-:W-:Y:S01]  /*a290*/  FFMA.FTZ R70, R71, R86, R90 ;  /* 0x0000005647467223 */ /* 0x000fe2000001005a */
[----:B------:R-:W-:Y:S01]  /*a2a0*/  F2FP.F16.E4M3.UNPACK_B R71, R64.H1 ;  /* 0x00000040ff47723e */ /* 0x000fe200030006ff */
[----:B------:R-:W-:Y:S01]  /*a2b0*/  FFMA.FTZ R64, R72, R75, -R87 ;  /* 0x0000004b48407223 */ /* 0x000fe20000010857 */
[----:B------:R-:W-:Y:S01]  /*a2c0*/  FFMA.FTZ R69, R69, R86, -R88 ;  /* 0x0000005645457223 */ /* 0x000fe20000010858 */
[----:B------:R-:W-:Y:S01]  /*a2d0*/  HADD2.F32 R72, -RZ, R73.H0_H0 ;  /* 0x20000049ff487230 */ /* 0x000fe20000004100 */
[----:B------:R-:W-:Y:S01]  /*a2e0*/  F2FP.F16.E4M3.UNPACK_B R54, R54.H1 ;  /* 0x00000036ff36723e */ /* 0x000fe200030006ff */
[----:B------:R-:W-:-:S02]  /*a2f0*/  HADD2.F32 R87, -RZ, R85.H0_H0 ;  /* 0x20000055ff577230 */ /* 0x000fc40000004100 */
[----:B------:R-:W-:Y:S01]  /*a300*/  FFMA.FTZ R57, R74, R75, R89 ;  /* 0x0000004b4a397223 */ /* 0x000fe20000010059 */
[----:B------:R-:W-:Y:S02]  /*a310*/  HADD2.F32 R56, -RZ, R71.H0_H0 ;  /* 0x20000047ff387230 */ /* 0x000fe40000004100 */
        /* <DEDUP_REMOVED lines=8> */
[C---:B------:R-:W-:Y:S01]  /*a3a0*/  FMUL.FTZ R86, R71.reuse, R86 ;  /* 0x0000005647567220 */ /* 0x040fe20000410000 */
[----:B------:R-:W-:Y:S01]  /*a3b0*/  FFMA.FTZ R91, R72, R75, R87 ;  /* 0x0000004b485b7223 */ /* 0x000fe20000010057 */
[----:B------:R-:W-:Y:S01]  /*a3c0*/  F2FP.F16.E4M3.UNPACK_B R72, R59.H1 ;  /* 0x0000003bff48723e */ /* 0x000fe200030006ff */
[-C--:B------:R-:W-:Y:S01]  /*a3d0*/  FFMA.FTZ R137, R71, R74.reuse, -R54 ;  /* 0x0000004a47897223 */ /* 0x080fe20000010836 */
[----:B------:R-:W-:Y:S01]  /*a3e0*/  F2FP.F16.E4M3.UNPACK_B R54, R55 ;  /* 0x00000037ff36723e */ /* 0x000fe200020006ff */
[----:B------:R-:W-:Y:S01]  /*a3f0*/  FFMA.FTZ R136, R73, R74, R86 ;  /* 0x0000004a49887223 */ /* 0x000fe20000010056 */
[----:B------:R-:W-:Y:S01]  /*a400*/  F2FP.F16.E4M3.UNPACK_B R87, R53.H1 ;  /* 0x00000035ff57723e */ /* 0x000fe200030006ff */
[----:B------:R-:W-:Y:S01]  /*a410*/  FFMA.FTZ R90, R56, R75, -R85 ;  /* 0x0000004b385a7223 */ /* 0x000fe20000010855 */
[----:B------:R-:W-:Y:S01]  /*a420*/  F2FP.F16.E4M3.UNPACK_B R55, R55.H1 ;  /* 0x00000037ff37723e */ /* 0x000fe200030006ff */
[----:B------:R-:W-:Y:S01]  /*a430*/  HADD2.F32 R56, -RZ, R54.H0_H0 ;  /* 0x20000036ff387230 */ /* 0x000fe20000004100 */
[----:B------:R-:W-:Y:S01]  /*a440*/  F2FP.F16.E4M3.UNPACK_B R86, R53 ;  /* 0x00000035ff56723e */ /* 0x000fe200020006ff */
[--C-:B------:R-:W-:Y:S01]  /*a450*/  HADD2.F32 R89, -RZ, R87.reuse.H0_H0 ;  /* 0x20000057ff597230 */ /* 0x100fe20000004100 */
[-C--:B------:R-:W-:Y:S01]  /*a460*/  F2FP.F16.E4M3.UNPACK_B R53, R52.reuse ;  /* 0x00000034ff35723e */ /* 0x080fe200020006ff */
[----:B------:R-:W-:Y:S01]  /*a470*/  HADD2.F32 R87, -RZ, R87.H1_H1 ;  /* 0x30000057ff577230 */ /* 0x000fe20000004100 */
[----:B------:R-:W-:Y:S01]  /*a480*/  F2FP.F16.E4M3.UNPACK_B R74, R52.H1 ;  /* 0x00000034ff4a723e */ /* 0x000fe200030006ff */
[----:B------:R-:W-:Y:S01]  /*a490*/  HADD2.F32 R52, -RZ, R72.H0_H0 ;  /* 0x20000048ff347230 */ /* 0x000fe20000004100 */
[----:B------:R-:W-:Y:S01]  /*a4a0*/  F2FP.F16.E4M3.UNPACK_B R71, R59 ;  /* 0x0000003bff47723e */ /* 0x000fe200020006ff */
        /* <DEDUP_REMOVED lines=8> */
[----:B------:R-:W-:Y:S02]  /*a530*/  HADD2.F32 R73, -RZ, R71.H0_H0 ;  /* 0x20000047ff497230 */ /* 0x000fe40000004100 */
[----:B------:R-:W-:Y:S01]  /*a540*/  FFMA.FTZ R89, R52, R85, R89 ;  /* 0x0000005534597223 */ /* 0x000fe20000010059 */
[----:B------:R-:W-:-:S02]  /*a550*/  HADD2.F32 R88, -RZ, R86.H0_H0 ;  /* 0x20000056ff587230 */ /* 0x000fc40000004100 */
[-C--:B------:R-:W-:Y:S01]  /*a560*/  FMUL.FTZ R52, R72, R87.reuse ;  /* 0x0000005748347220 */ /* 0x080fe20000410000 */
[----:B------:R-:W-:Y:S02]  /*a570*/  HADD2.F32 R71, -RZ, R71.H1_H1 ;  /* 0x30000047ff477230 */ /* 0x000fe40000004100 */
[----:B------:R-:W-:Y:S01]  /*a580*/  FMUL.FTZ R87, R55, R87 ;  /* 0x0000005737577220 */ /* 0x000fe20000410000 */
[----:B------:R-:W-:Y:S02]  /*a590*/  HADD2.F32 R86, -RZ, R86.H1_H1 ;  /* 0x30000056ff567230 */ /* 0x000fe40000004100 */
[-C--:B------:R-:W-:Y:S01]  /*a5a0*/  FMUL.FTZ R149, R73, R88.reuse ;  /* 0x0000005849957220 */ /* 0x080fe20000410000 */
[----:B------:R-:W-:Y:S02]  /*a5b0*/  HADD2.F32 R54, -RZ, R54.H1_H1 ;  /* 0x30000036ff367230 */ /* 0x000fe40000004100 */
[----:B------:R-:W-:Y:S01]  /*a5c0*/  FMUL.FTZ R88, R56, R88 ;  /* 0x0000005838587220 */ /* 0x000fe20000410000 */
[----:B------:R-:W-:-:S02]  /*a5d0*/  HADD2.F32 R74, -RZ, R74.H1_H1 ;  /* 0x3000004aff4a7230 */ /* 0x000fc40000004100 */
[-C--:B------:R-:W-:Y:S01]  /*a5e0*/  FMUL.FTZ R59, R71, R86.reuse ;  /* 0x00000056473b7220 */ /* 0x080fe20000410000 */
[--C-:B------:R-:W-:Y:S02]  /*a5f0*/  HADD2.F32 R75, -RZ, R53.reuse.H0_H0 ;  /* 0x20000035ff4b7230 */ /* 0x100fe40000004100 */
[----:B------:R-:W-:Y:S01]  /*a600*/  FMUL.FTZ R86, R54, R86 ;  /* 0x0000005636567220 */ /* 0x000fe20000410000 */
[----:B------:R-:W-:Y:S02]  /*a610*/  HADD2.F32 R53, -RZ, R53.H1_H1 ;  /* 0x30000035ff357230 */ /* 0x000fe40000004100 */
[-C--:B------:R-:W-:Y:S01]  /*a620*/  FFMA.FTZ R55, R55, R74.reuse, -R52 ;  /* 0x0000004a37377223 */ /* 0x080fe20000010834 */
[----:B------:R-:W-:Y:S01]  /*a630*/  FFMA.FTZ R72, R72, R74, R87 ;  /* 0x0000004a48487223 */ /* 0x000fe20000010057 */
[-C--:B------:R-:W-:Y:S01]  /*a640*/  FFMA.FTZ R149, R56, R75.reuse, -R149 ;  /* 0x0000004b38957223 */ /* 0x080fe20000010895 */
[----:B------:R-:W-:Y:S01]  /*a650*/  FFMA.FTZ R88, R73, R75, R88 ;  /* 0x0000004b49587223 */ /* 0x000fe20000010058 */
[-C--:B------:R-:W-:Y:S01]  /*a660*/  FFMA.FTZ R54, R54, R53.reuse, -R59 ;  /* 0x0000003536367223 */ /* 0x080fe2000001083b */
[----:B------:R-:W-:Y:S01]  /*a670*/  FFMA.FTZ R53, R71, R53, R86 ;  /* 0x0000003547357223 */ /* 0x000fe20000010056 */
[----:B------:R-:W-:Y:S01]  /*a680*/  F2FP.SATFINITE.E4M3.F32.PACK_AB_MERGE_C R55, R55, R148, RZ ;  /* 0x000000943737723e */ /* 0x000fe200048070ff */
[----:B------:R-:W-:Y:S01]  /*a690*/  IMAD.MOV.U32 R52, RZ, RZ, R68 ;  /* 0x000000ffff347224 */ /* 0x000fe200078e0044 */
[----:B------:R-:W-:-:S02]  /*a6a0*/  F2FP.SATFINITE.E4M3.F32.PACK_AB_MERGE_C R72, R72, R89, RZ ;  /* 0x000000594848723e */ /* 0x000fc400048070ff */
[----:B------:R-:W-:Y:S02]  /*a6b0*/  F2FP.SATFINITE.E4M3.F32.PACK_AB_MERGE_C R69, R64, R69, R90 ;  /* 0x000000454045723e */ /* 0x000fe4000480705a */
[----:B------:R-:W-:Y:S02]  /*a6c0*/  F2FP.SATFINITE.E4M3.F32.PACK_AB_MERGE_C R91, R136, R91, RZ ;  /* 0x0000005b885b723e */ /* 0x000fe400048070ff */
[----:B------:R-:W-:Y:S01]  /*a6d0*/  F2FP.SATFINITE.E4M3.F32.PACK_AB_MERGE_C R55, R54, R149, R55 ;  /* 0x000000953637723e */ /* 0x000fe20004807037 */
[----:B------:R-:W-:Y:S01]  /*a6e0*/  IMAD.MOV.U32 R54, RZ, RZ, R66 ;  /* 0x000000ffff367224 */ /* 0x000fe200078e0042 */
[----:B------:R-:W-:Y:S01]  /*a6f0*/  F2FP.SATFINITE.E4M3.F32.PACK_AB_MERGE_C R59, R53, R88, R72 ;  /* 0x00000058353b723e */ /* 0x000fe20004807048 */
[----:B------:R-:W-:Y:S01]  /*a700*/  IMAD.MOV.U32 R53, RZ, RZ, R69 ;  /* 0x000000ffff357224 */ /* 0x000fe200078e0045 */
[----:B------:R-:W-:Y:S02]  /*a710*/  F2FP.SATFINITE.E4M3.F32.PACK_AB_MERGE_C R57, R57, R70, R91 ;  /* 0x000000463939723e */ /* 0x000fe4000480705b */
[----:B------:R-:W-:-:S07]  /*a720*/  MOV R56, R67 ;  /* 0x0000004300387202 */ /* 0x000fce0000000f00 */
.L_x_6184:
[----:B------:R-:W-:Y:S05]  /*a730*/  BSYNC B2 ;  /* 0x0000000000027941 */ /* 0x000fea0003800000 */
.L_x_6183:
        /* <DEDUP_REMOVED lines=11> */
.L_x_6182:
[----:B------:R-:W-:Y:S05]  /*a7f0*/  BSYNC B1 ;  /* 0x0000000000017941 */ /* 0x000fea0003800000 */
.L_x_6181:
        /* <DEDUP_REMOVED lines=10> */
[----:B------:R-:W-:Y:S01]  /*a8a0*/  BSSY B1, `(.L_x_6185) ;  /* 0x00000f1000017945 */ /* 0x000fe20003800000 */
[----:B------:R-:W-:Y:S02]  /*a8b0*/  ISETP.NE.AND P6, PT, R0, RZ, PT ;  /* 0x000000ff0000720c */ /* 0x000fe40003fc5270 */
[----:B------:R-:W-:Y:S02]  /*a8c0*/  IADD3.X R52, R20, R65, R26, P3, P4 ;  /* 0x0000004114347210 */ /* 0x000fe40001fe841a */
[----:B------:R-:W-:Y:S02]  /*a8d0*/  SEL R147, R120, R147, !P6 ;  /* 0x0000009378937207 */ /* 0x000fe40007000000 */
[----:B------:R-:W-:-:S05]  /*a8e0*/  IADD3 R53, R228, 0xc0, RZ ;  /* 0x000000c0e4357810 */ /* 0x000fca0007ffe0ff */
[----:B------:R-:W-:-:S05]  /*a8f0*/  IMAD.SHL.U32 R53, R53, 0x80, RZ ;  /* 0x0000008035357824 */ /* 0x000fca00078e00ff */
[----:B------:R-:W-:Y:S02]  /*a900*/  LOP3.LUT R53, R53, 0x380, RZ, 0xc0, !PT ;  /* 0x0000038035357812 */ /* 0x000fe400078ec0ff */
[----:B-1----:R-:W-:-:S05]  /*a910*/  IADD3 R62, P3, R63, R60, RZ ;  /* 0x0000003c3f3e7210 */ /* 0x002fca0007f7e0ff */
[----:B------:R-:W-:Y:S01]  /*a920*/  IMAD.X R63, R52, 0x1, R61, P3 ;  /* 0x00000001343f7824 */ /* 0x000fe200018e063d */
[----:B------:R-:W-:-:S04]  /*a930*/  SHF.R.S32.HI R52, RZ, 0x1f, R147 ;  /* 0x0000001fff347819 */ /* 0x000fc80000011493 */
[----:B------:R-:W-:-:S04]  /*a940*/  LEA.HI R147, R52, R147, RZ, 0x5 ;  /* 0x0000009334937211 */ /* 0x000fc800078f28ff */
[----:B------:R-:W-:-:S05]  /*a950*/  LEA.HI.SX32 R67, R147, R28, 0x1b ;  /* 0x0000001c93437211 */ /* 0x000fca00078fdaff */
[----:B------:R-:W-:-:S05]  /*a960*/  IMAD.SHL.U32 R67, R67, 0x10, RZ ;  /* 0x0000001043437824 */ /* 0x000fca00078e00ff */
[----:B------:R-:W-:-:S04]  /*a970*/  LOP3.LUT R53, R53, 0x70, R67, 0xf8, !PT ;  /* 0x0000007035357812 */ /* 0x000fc800078ef843 */
[----:B------:R-:W-:-:S05]  /*a980*/  LOP3.LUT R53, R53, R140, RZ, 0x3c, !PT ;  /* 0x0000008c35357212 */ /* 0x000fca00078e3cff */
[----:B--2---:R-:W-:Y:S02]  /*a990*/  IMAD.IADD R52, R54, 0x1, R53 ;  /* 0x0000000136347824 */ /* 0x004fe400078e0235 */
[C---:B------:R-:W-:Y:S02]  /*a9a0*/  IMAD R53, R17.reuse, 0x7000, R113 ;  /* 0x0000700011357824 */ /* 0x040fe400078e0271 */
        /* <DEDUP_REMOVED lines=9> */
[----:B------:R-:W-:Y:S01]  /*aa40*/  IMAD.MOV.U32 R64, RZ, RZ, R54 ;  /* 0x000000ffff407224 */ /* 0x000fe200078e0036 */
[----:B------:R-:W-:Y:S01]  /*aa50*/  SHF.R.U32.HI R69, RZ, 0x18, R77 ;  /* 0x00000018ff457819 */ /* 0x000fe2000001164d */
[----:B------:R-:W-:Y:S01]  /*aa60*/  IMAD.SHL.U32 R52, R84, 0x100, RZ ;  /* 0x0000010054347824 */ /* 0x000fe200078e00ff */
[----:B------:R-:W-:Y:S01]  /*aa70*/  SHF.R.U32.HI R80, RZ, 0x8, R79 ;  /* 0x00000008ff507819 */ /* 0x000fe2000001164f */
[----:B--2---:R-:W-:Y:S01]  /*aa80*/  IMAD.MOV.U32 R73, RZ, RZ, R56 ;  /* 0x000000ffff497224 */ /* 0x004fe200078e0038 */
[----:B------:R-:W-:Y:S02]  /*aa90*/  SHF.R.U32.HI R75, RZ, 0x8, R81 ;  /* 0x00000008ff4b7819 */ /* 0x000fe40000011651 */
[----:B------:R-:W-:-:S02]  /*aaa0*/  PRMT R69, R69, 0x654, R66 ;  /* 0x0000065445457816 */ /* 0x000fc40000000042 */
[----:B------:R-:W-:Y:S01]  /*aab0*/  SHF.R.U32.HI R85, RZ, 0x10, R77 ;  /* 0x00000010ff557819 */ /* 0x000fe2000001164d */
[----:B------:R-:W-:Y:S01]  /*aac0*/  IMAD.SHL.U32 R54, R75, 0x100, RZ ;  /* 0x000001004b367824 */ /* 0x000fe200078e00ff */
[----:B------:R-:W-:Y:S02]  /*aad0*/  LOP3.LUT R68, R79, 0xff, RZ, 0xc0, !PT ;  /* 0x000000ff4f447812 */ /* 0x000fe400078ec0ff */
[----:B------:R-:W-:Y:S01]  /*aae0*/  SHF.R.U32.HI R71, RZ, 0x18, R79 ;  /* 0x00000018ff477819 */ /* 0x000fe2000001164f */
[----:B------:R-:W-:Y:S01]  /*aaf0*/  IMAD.U32 R56, R85, 0x10000, RZ ;  /* 0x0001000055387824 */ /* 0x000fe200078e00ff */
[----:B------:R-:W-:Y:S02]  /*ab00*/  LOP3.LUT R72, R81, 0xff, RZ, 0xc0, !PT ;  /* 0x000000ff51487812 */ /* 0x000fe400078ec0ff */
[----:B------:R-:W-:Y:S02]  /*ab10*/  SHF.R.U32.HI R77, RZ, 0x18, R81 ;  /* 0x00000018ff4d7819 */ /* 0x000fe40000011651 */
[----:B------:R-:W-:Y:S01]  /*ab20*/  LOP3.LUT R69, R69, 0xff00, R52, 0xf8, !PT ;  /* 0x0000ff0045457812 */ /* 0x000fe200078ef834 */
[----:B------:R-:W-:Y:S01]  /*ab30*/  IMAD.SHL.U32 R52, R80, 0x100, RZ ;  /* 0x0000010050347824 */ /* 0x000fe200078e00ff */
[----:B------:R-:W-:-:S02]  /*ab40*/  SHF.R.U32.HI R74, RZ, 0x8, R83 ;  /* 0x00000008ff4a7819 */ /* 0x000fc40000011653 */
[----:B------:R-:W-:Y:S02]  /*ab50*/  PRMT R71, R71, 0x654, R68 ;  /* 0x0000065447477816 */ /* 0x000fe40000000044 */
[----:B------:R-:W-:Y:S02]  /*ab60*/  PRMT R77, R77, 0x654, R72 ;  /* 0x000006544d4d7816 */ /* 0x000fe40000000048 */
[----:B------:R-:W-:Y:S02]  /*ab70*/  SHF.R.U32.HI R82, RZ, 0x10, R79 ;  /* 0x00000010ff527819 */ /* 0x000fe4000001164f */
[----:B------:R-:W-:Y:S01]  /*ab80*/  MOV R66, R58 ;  /* 0x0000003a00427202 */ /* 0x000fe20000000f00 */
[----:B------:R-:W-:Y:S01]  /*ab90*/  IMAD.SHL.U32 R58, R74, 0x100, RZ ;  /* 0x000001004a3a7824 */ /* 0x000fe200078e00ff */
[----:B------:R-:W-:Y:S02]  /*aba0*/  LOP3.LUT R75, R71, 0xff00, R52, 0xf8, !PT ;  /* 0x0000ff00474b7812 */ /* 0x000fe400078ef834 */
[----:B------:R-:W-:-:S02]  /*abb0*/  LOP3.LUT R79, R77, 0xff00, R54, 0xf8, !PT ;  /* 0x0000ff004d4f7812 */ /* 0x000fc400078ef836 */
[----:B------:R-:W-:Y:S02]  /*abc0*/  F2FP.F16.E4M3.UNPACK_B R77, R145.H1 ;  /* 0x00000091ff4d723e */ /* 0x000fe400030006ff */
[----:B------:R-:W-:Y:S02]  /*abd0*/  F2FP.F16.E4M3.UNPACK_B R74, R73.H1 ;  /* 0x00000049ff4a723e */ /* 0x000fe400030006ff */
[----:B------:R-:W-:Y:S01]  /*abe0*/  F2FP.F16.E4M3.UNPACK_B R71, R70.H1 ;  /* 0x00000046ff47723e */ /* 0x000fe200030006ff */
[----:B------:R-:W-:Y:S01]  /*abf0*/  HADD2.F32 R54, -RZ, R77.H0_H0 ;  /* 0x2000004dff367230 */ /* 0x000fe20000004100 */
[----:B------:R-:W-:Y:S02]  /*ac00*/  SHF.R.U32.HI R78, RZ, 0x10, R81 ;  /* 0x00000010ff4e7819 */ /* 0x000fe40000011651 */
[----:B------:R-:W-:Y:S01]  /*ac10*/  SHF.R.U32.HI R76, RZ, 0x10, R83 ;  /* 0x00000010ff4c7819 */ /* 0x000fe20000011653 */
[----:B------:R-:W-:Y:S01]  /*ac20*/  HADD2.F32 R68, -RZ, R71.H0_H0 ;  /* 0x20000047ff447230 */ /* 0x000fe20000004100 */
[----:B------:R-:W-:-:S02]  /*ac30*/  LOP3.LUT R81, R83, 0xff0000ff, RZ, 0xc0, !PT ;  /* 0xff0000ff53517812 */ /* 0x000fc400078ec0ff */
[----:B------:R-:W-:Y:S01]  /*ac40*/  LOP3.LUT R56, R69, 0xff0000, R56, 0xf8, !PT ;  /* 0x00ff000045387812 */ /* 0x000fe200078ef838 */
[----:B------:R-:W-:Y:S01]  /*ac50*/  HADD2.F32 R69, -RZ, R74.H0_H0 ;  /* 0x2000004aff457230 */ /* 0x000fe20000004100 */
[----:B------:R-:W-:Y:S01]  /*ac60*/  SHF.L.U32 R52, R82, 0x10, RZ ;  /* 0x0000001052347819 */ /* 0x000fe200000006ff */
[----:B------:R-:W-:Y:S01]  /*ac70*/  IMAD.U32 R76, R76, 0x10000, RZ ;  /* 0x000100004c4c7824 */ /* 0x000fe200078e00ff */
[----:B------:R-:W-:Y:S02]  /*ac80*/  F2FP.F16.E4M3.UNPACK_B R72, R143.H1 ;  /* 0x0000008fff48723e */ /* 0x000fe400030006ff */
[----:B------:R-:W-:Y:S01]  /*ac90*/  LOP3.LUT R81, R81, 0xff00, R58, 0xf8, !PT ;  /* 0x0000ff0051517812 */ /* 0x000fe200078ef83a */
[----:B------:R-:W-:Y:S01]  /*aca0*/  IMAD.U32 R58, R78, 0x10000, RZ ;  /* 0x000100004e3a7824 */ /* 0x000fe200078e00ff */
[----:B------:R-:W-:Y:S01]  /*acb0*/  LOP3.LUT R52, R75, 0xff0000, R52, 0xf8, !PT ;  /* 0x00ff00004b347812 */ /* 0x000fe200078ef834 */
[--C-:B------:R-:W-:Y:S02]  /*acc0*/  HADD2.F32 R75, -RZ, R72.reuse.H0_H0 ;  /* 0x20000048ff4b7230 */ /* 0x100fe40000004100 */
[-C--:B------:R-:W-:Y:S01]  /*acd0*/  FMUL.FTZ R83, R69, R54.reuse ;  /* 0x0000003645537220 */ /* 0x080fe20000410000 */
[----:B------:R-:W-:Y:S01]  /*ace0*/  FMUL.FTZ R78, R68, R54 ;  /* 0x00000036444e7220 */ /* 0x000fe20000410000 */
[----:B------:R-:W-:Y:S01]  /*acf0*/  LOP3.LUT R54, R81, 0xff0000, R76, 0xf8, !PT ;  /* 0x00ff000051367812 */ /* 0x000fe200078ef84c */
[----:B------:R-:W-:-:S02]  /*ad00*/  HADD2.F32 R76, -RZ, R72.H1_H1 ;  /* 0x30000048ff4c7230 */ /* 0x000fc40000004100 */
        /* <DEDUP_REMOVED lines=170> */
.L_x_6186:
[----:B------:R-:W-:Y:S05]  /*b7b0*/  BSYNC B1 ;  /* 0x0000000000017941 */ /* 0x000fea0003800000 */
.L_x_6185:
        /* <DEDUP_REMOVED lines=10> */
.L_x_6126:
[----:B------:R-:W2:Y:S02]  /*b860*/  LDL R52, [R1+0x44] ;  /* 0x0000440001347983 */ /* 0x000ea40000100800 */
[----:B--2---:R-:W-:-:S13]  /*b870*/  R2UR UR4, R52 ;  /* 0x00000000340472ca */ /* 0x004fda00000e0000 */
[----:B------:R-:W-:-:S06]  /*b880*/  UISETP.NE.AND UP0, UPT, UR4, 0x3, UPT ;  /* 0x000000030400788c */ /* 0x000fcc000bf05270 */
[----:B------:R-:W-:-:S13]  /*b890*/  PLOP3.LUT P5, PT, PT, PT, UP0, 0x80, 0x0 ;  /* 0x000000000000781c */ /* 0x000fda0003faf008 */
[----:B------:R-:W-:Y:S05]  /*b8a0*/  @!P5 BRA `(.L_x_6187) ;  /* 0x000000000004d947 */ /* 0x000fea0003800000 */
[----:B------:R-:W-:Y:S01]  /*b8b0*/  BPT.TRAP 0x1 ;  /* 0x000000040000795c */ /* 0x000fe20000300000 */
.L_x_6187:
        /* <DEDUP_REMOVED lines=9> */
.L_x_6416:
[----:B------:R-:W-:Y:S05]  /*b950*/  BSYNC B1 ;  /* 0x0000000000017941 */ /* 0x000fea0003800000 */
.L_x_6188:
[----:B------:R-:W-:Y:S01]  /*b960*/  ISETP.GE.AND P2, PT, R228, R119, PT ;  /* 0x00000077e400720c */ /* 0x000fe20003f46270 */
[----:B------:R-:W-:Y:S01]  /*b970*/  IMAD R53, R53, R126, R52 ;  /* 0x0000007e35357224 */ /* 0x000fe200078e0234 */
[----:B------:R-:W-:Y:S01]  /*b980*/  BSSY B1, `(.L_x_6190) ;  /* 0x0000014000017945 */ /* 0x000fe20003800000 */
[----:B------:R-:W-:-:S04]  /*b990*/  IMAD.WIDE.U32 R56, R126, R25, RZ ;  /* 0x000000197e387225 */ /* 0x000fc800078e00ff */
[----:B------:R-:W-:-:S06]  /*b9a0*/  IMAD.IADD R60, R53, 0x1, R57 ;  /* 0x00000001353c7824 */ /* 0x000fcc00078e0239 */
[----:B------:R-:W-:Y:S05]  /*b9b0*/  @P2 BRA `(.L_x_6191) ;  /* 0x0000000000402947 */ /* 0x000fea0003800000 */
[----:B------:R-:W1:Y:S01]  /*b9c0*/  @!P0 LDS.128 R52, [R118+0x20400] ;  /* 0x0204000076348984 */ /* 0x000e620000000c00 */
[----:B------:R-:W2:Y:S02]  /*b9d0*/  @!P0 LDC.64 R58, c[0x0][0x2e8] ;  /* 0x0000ba00ff3a8b82 */ /* 0x000ea40000000a00 */
[----:B--2---:R-:W-:-:S04]  /*b9e0*/  @!P0 IADD3 R58, P2, P3, R56, R58, R21 ;  /* 0x0000003a383a8210 */ /* 0x004fc80007b5e015 */
[----:B------:R-:W-:-:S05]  /*b9f0*/  @!P0 IADD3.X R59, R60, R59, R13, P2, P3 ;  /* 0x0000003b3c3b8210 */ /* 0x000fca00017e640d */
[----:B-1----:R1:W-:Y:S01]  /*ba00*/  @!P0 STG.E.128 desc[UR60][R58.64], R52 ;  /* 0x000000343a008986 */ /* 0x0023e2000c101d3c */
[----:B------:R-:W-:Y:S05]  /*ba10*/  @P1 BRA `(.L_x_6191) ;  /* 0x0000000000281947 */ /* 0x000fea0003800000 */
[----:B------:R-:W-:Y:S01]  /*ba20*/  ULDC.64 UR4, c[0x0][0x2e8] ;  /* 0x0000ba0000047ab9 */ /* 0x000fe20000000a00 */
[----:B-1----:R-:W-:Y:S02]  /*ba30*/  IADD3 R52, R34, 0x40, RZ ;  /* 0x0000004022347810 */ /* 0x002fe40007ffe0ff */
[----:B------:R-:W-:-:S04]  /*ba40*/  IADD3 R58, P2, P3, R14, UR4, R56 ;  /* 0x000000040e3a7c10 */ /* 0x000fc8000fb5e038 */
[----:B------:R-:W-:Y:S02]  /*ba50*/  IADD3.X R59, R109, UR5, R60, P2, P3 ;  /* 0x000000056d3b7c10 */ /* 0x000fe400097e643c */
[----:B------:R-:W-:-:S13]  /*ba60*/  LOP3.LUT P2, RZ, R229, 0x4, RZ, 0xc0, !PT ;  /* 0x00000004e5ff7812 */ /* 0x000fda000784c0ff */
[----:B------:R-:W-:-:S04]  /*ba70*/  @P2 VIADD R52, R34, 0xffffffc0 ;  /* 0xffffffc022342836 */ /* 0x000fc80000000000 */
[----:B------:R-:W-:-:S04]  /*ba80*/  IMAD R53, R17, 0x7000, R52 ;  /* 0x0000700011357824 */ /* 0x000fc800078e0234 */
[----:B------:R-:W-:-:S06]  /*ba90*/  IMAD.IADD R53, R16, 0x1, R53 ;  /* 0x0000000110357824 */ /* 0x000fcc00078e0235 */
[----:B------:R-:W1:Y:S04]  /*baa0*/  LDS.128 R52, [R53+0x20400] ;  /* 0x0204000035347984 */ /* 0x000e680000000c00 */
[----:B-1----:R2:W-:Y:S02]  /*bab0*/  STG.E.128 desc[UR60][R58.64], R52 ;  /* 0x000000343a007986 */ /* 0x0025e4000c101d3c */
.L_x_6191:
[----:B------:R-:W-:Y:S05]  /*bac0*/  BSYNC B1 ;  /* 0x0000000000017941 */ /* 0x000fea0003800000 */
.L_x_6190:
[----:B-12---:R-:W-:Y:S01]  /*bad0*/  VIADD R52, R228, 0x40 ;  /* 0x00000040e4347836 */ /* 0x006fe20000000000 */
[----:B------:R-:W-:Y:S04]  /*bae0*/  BSSY B1, `(.L_x_6192) ;  /* 0x0000015000017945 */ /* 0x000fe80003800000 */
[----:B------:R-:W-:-:S13]  /*baf0*/  ISETP.GE.AND P2, PT, R52, R119, PT ;  /* 0x000000773400720c */ /* 0x000fda0003f46270 */
[----:B------:R-:W-:Y:S05]  /*bb00*/  @P2 BRA `(.L_x_6193) ;  /* 0x0000000000482947 */ /* 0x000fea0003800000 */
[----:B------:R-:W1:Y:S01]  /*bb10*/  @!P0 LDS.128 R52, [R118+0x22400] ;  /* 0x0224000076348984 */ /* 0x000e620000000c00 */
[----:B------:R-:W2:Y:S01]  /*bb20*/  @!P0 LDC.64 R58, c[0x0][0x2e8] ;  /* 0x0000ba00ff3a8b82 */ /* 0x000ea20000000a00 */
[----:B------:R-:W-:-:S05]  /*bb30*/  IADD3 R61, P2, R106, R56, RZ ;  /* 0x000000386a3d7210 */ /* 0x000fca0007f5e0ff */
[----:B------:R-:W-:Y:S01]  /*bb40*/  IMAD.X R62, R60, 0x1, R107, P2 ;  /* 0x000000013c3e7824 */ /* 0x000fe200010e066b */
        /* <DEDUP_REMOVED lines=14> */
.L_x_6193:
[----:B------:R-:W-:Y:S05]  /*bc30*/  BSYNC B1 ;  /* 0x0000000000017941 */ /* 0x000fea0003800000 */
.L_x_6192:
[----:B-12---:R-:W-:Y:S01]  /*bc40*/  VIADD R52, R228, 0x80 ;  /* 0x00000080e4347836 */ /* 0x006fe20000000000 */
[----:B------:R-:W-:Y:S04]  /*bc50*/  BSSY B1, `(.L_x_6194) ;  /* 0x0000015000017945 */ /* 0x000fe80003800000 */
[----:B------:R-:W-:-:S13]  /*bc60*/  ISETP.GE.AND P2, PT, R52, R119, PT ;  /* 0x000000773400720c */ /* 0x000fda0003f46270 */
[----:B------:R-:W-:Y:S05]  /*bc70*/  @P2 BRA `(.L_x_6195) ;  /* 0x0000000000482947 */ /* 0x000fea0003800000 */
[----:B------:R-:W1:Y:S01]  /*bc80*/  @!P0 LDS.128 R52, [R118+0x24400] ;  /* 0x0244000076348984 */ /* 0x000e620000000c00 */
[----:B------:R-:W2:Y:S01]  /*bc90*/  @!P0 LDC.64 R58, c[0x0][0x2e8] ;  /* 0x0000ba00ff3a8b82 */ /* 0x000ea20000000a00 */
[----:B------:R-:W-:-:S05]  /*bca0*/  LEA R61, P2, R44, R56, 0x7 ;  /* 0x000000382c3d7211 */ /* 0x000fca00078438ff */
        /* <DEDUP_REMOVED lines=15> */
.L_x_6195:
[----:B------:R-:W-:Y:S05]  /*bda0*/  BSYNC B1 ;  /* 0x0000000000017941 */ /* 0x000fea0003800000 */
.L_x_6194:
[----:B-12---:R-:W-:-:S05]  /*bdb0*/  VIADD R52, R228, 0xc0 ;  /* 0x000000c0e4347836 */ /* 0x006fca0000000000 */
[----:B------:R-:W-:-:S13]  /*bdc0*/  ISETP.GE.AND P2, PT, R52, R119, PT ;  /* 0x000000773400720c */ /* 0x000fda0003f46270 */
[----:B------:R-:W-:Y:S05]  /*bdd0*/  @P2 BRA `(.L_x_6163) ;  /* 0x0000000000582947 */ /* 0x000fea0003800000 */
[----:B------:R-:W1:Y:S01]  /*bde0*/  LDC.64 R54, c[0x0][0x300] ;  /* 0x0000c000ff367b82 */ /* 0x000e620000000a00 */
[----:B------:R-:W-:Y:S01]  /*bdf0*/  MOV R59, R60 ;  /* 0x0000003c003b7202 */ /* 0x000fe20000000f00 */
[----:B------:R-:W-:-:S06]  /*be00*/  IMAD.MOV.U32 R58, RZ, RZ, R56 ;  /* 0x000000ffff3a7224 */ /* 0x000fcc00078e0038 */
[----:B------:R-:W2:Y:S01]  /*be10*/  @!P0 LDC.64 R52, c[0x0][0x2e8] ;  /* 0x0000ba00ff348b82 */ /* 0x000ea20000000a00 */
[----:B-1----:R-:W-:-:S04]  /*be20*/  IMAD.WIDE.U32 R58, R54, 0xc0, R58 ;  /* 0x000000c0363a7825 */ /* 0x002fc800078e003a */
[----:B------:R-:W-:-:S04]  /*be30*/  IMAD R55, R55, 0xc0, RZ ;  /* 0x000000c037377824 */ /* 0x000fc800078e02ff */
[----:B------:R-:W-:Y:S01]  /*be40*/  IMAD.IADD R60, R59, 0x1, R55 ;  /* 0x000000013b3c7824 */ /* 0x000fe200078e0237 */
[----:B--2---:R-:W-:-:S04]  /*be50*/  @!P0 IADD3 R56, P2, P3, R58, R52, R21 ;  /* 0x000000343a388210 */ /* 0x004fc80007b5e015 */
[----:B------:R-:W-:Y:S02]  /*be60*/  @!P0 IADD3.X R57, R60, R53, R13, P2, P3 ;  /* 0x000000353c398210 */ /* 0x000fe400017e640d */
[----:B------:R-:W1:Y:S04]  /*be70*/  @!P0 LDS.128 R52, [R118+0x26400] ;  /* 0x0264000076348984 */ /* 0x000e680000000c00 */
[----:B-1----:R1:W-:Y:S01]  /*be80*/  @!P0 STG.E.128 desc[UR60][R56.64], R52 ;  /* 0x0000003438008986 */ /* 0x0023e2000c101d3c */
[----:B------:R-:W-:Y:S05]  /*be90*/  @P1 BRA `(.L_x_6163) ;  /* 0x0000000000281947 */ /* 0x000fea0003800000 */
[----:B------:R-:W-:Y:S01]  /*bea0*/  ULDC.64 UR4, c[0x0][0x2e8] ;  /* 0x0000ba0000047ab9 */ /* 0x000fe20000000a00 */
[----:B-1----:R-:W-:Y:S01]  /*beb0*/  VIADD R52, R34, 0x40 ;  /* 0x0000004022347836 */ /* 0x002fe20000000000 */
        /* <DEDUP_REMOVED lines=8> */
.L_x_6163:
[----:B------:R-:W-:Y:S05]  /*bf40*/  BSYNC B0 ;  /* 0x0000000000007941 */ /* 0x000fea0003800000 */
.L_x_6125:
        /* <DEDUP_REMOVED lines=12> */
[----:B------:R-:W-:-:S04]  /*c010*/  @!P2 IADD3 R52, R111, 0x2e8a0, RZ ;  /* 0x0002e8a06f34a810 */ /* 0x000fc80007ffe0ff */
[----:B------:R-:W-:-:S04]  /*c020*/  @!P2 PRMT R52, RZ, 0x654, R52 ;  /* 0x00000654ff34a816 */ /* 0x000fc80000000034 */
[----:B------:R1:W-:Y:S01]  /*c030*/  @!P2 SYNCS.ARRIVE.TRANS64.RED.A1T0 RZ, [R52+URZ], RZ ;  /* 0x000000ff34ffa9a7 */ /* 0x0003e2000810043f */
[----:B------:R-:W-:Y:S05]  /*c040*/  @!P5 BRA `(.L_x_6197) ;  /* 0x000000000004d947 */ /* 0x000fea0003800000 */
[----:B------:R-:W-:Y:S01]  /*c050*/  BPT.TRAP 0x1 ;  /* 0x000000040000795c */ /* 0x000fe20000300000 */
.L_x_6197:
[----:B------:R-:W-:Y:S05]  /*c060*/  BSYNC B0 ;  /* 0x0000000000007941 */ /* 0x000fea0003800000 */
.L_x_6196:
[----:B------:R-:W2:Y:S01]  /*c070*/  SYNCS.PHASECHK.TRANS64.TRYWAIT P3, [R111+URZ+0x2e8b0], R125 ;  /* 0x02e8b07d6f0075a7 */ /* 0x000ea2000806017f */
[----:B------:R-:W-:Y:S01]  /*c080*/  ULDC.64 UR38, c[0x0][0x328] ;  /* 0x0000ca0000267ab9 */ /* 0x000fe20000000a00 */
[----:B------:R-:W-:Y:S01]  /*c090*/  ULDC.64 UR36, c[0x0][0x318] ;  /* 0x0000c60000247ab9 */ /* 0x000fe20000000a00 */
[----:B------:R-:W-:Y:S04]  /*c0a0*/  BSSY B0, `(.L_x_6198) ;  /* 0x0000002000007945 */ /* 0x000fe80003800000 */
[----:B--2---:R-:W-:Y:S05]  /*c0b0*/  @!P3 BRA `(.L_x_6199) ;  /* 0x0000019400f4b947 */ /* 0x004fea0003800000 */
.L_x_6417:
[----:B------:R-:W-:Y:S05]  /*c0c0*/  BSYNC B0 ;  /* 0x0000000000007941 */ /* 0x000fea0003800000 */
.L_x_6198:
[----:B------:R-:W-:Y:S01]  /*c0d0*/  ISETP.GE.AND P3, PT, R228, R119, PT ;  /* 0x00000077e400720c */ /* 0x000fe20003f66270 */
[----:B------:R-:W-:Y:S01]  /*c0e0*/  BSSY B0, `(.L_x_6200) ;  /* 0x0000017000007945 */ /* 0x000fe20003800000 */
[----:B------:R-:W-:-:S11]  /*c0f0*/  IMAD.WIDE R56, R25, 0xe0, R102 ;  /* 0x000000e019387825 */ /* 0x000fd600078e0266 */
[----:B------:R-:W-:Y:S05]  /*c100*/  @P3 BRA `(.L_x_6201) ;  /* 0x0000000000503947 */ /* 0x000fea0003800000 */
[----:B------:R-:W-:Y:S01]  /*c110*/  ULDC UR4, c[0x0][0x2f4] ;  /* 0x0000bd0000047ab9 */ /* 0x000fe20000000800 */
[----:B------:R-:W-:Y:S01]  /*c120*/  PLOP3.LUT P4, PT, PT, PT, PT, 0x8, 0x0 ;  /* 0x000000000000781c */ /* 0x000fe20003f8e170 */
[----:B-1----:R-:W-:Y:S01]  /*c130*/  IMAD.MOV.U32 R52, RZ, RZ, R48 ;  /* 0x000000ffff347224 */ /* 0x002fe200078e0030 */
[----:B------:R-:W-:Y:S01]  /*c140*/  ISETP.GE.AND P3, PT, R4, UR4, PT ;  /* 0x0000000404007c0c */ /* 0x000fe2000bf66270 */
[----:B------:R-:W-:Y:S02]  /*c150*/  IMAD.MOV.U32 R53, RZ, RZ, R110 ;  /* 0x000000ffff357224 */ /* 0x000fe400078e006e */
[----:B------:R-:W-:Y:S02]  /*c160*/  IMAD R55, R57, UR38, RZ ;  /* 0x0000002639377c24 */ /* 0x000fe4000f8e02ff */
[----:B------:R-:W-:-:S04]  /*c170*/  IMAD.WIDE.U32 R52, R56, UR38, R52 ;  /* 0x0000002638347c25 */ /* 0x000fc8000f8e0034 */
[----:B------:R-:W-:-:S04]  /*c180*/  IMAD R55, R56, UR39, R55 ;  /* 0x0000002738377c24 */ /* 0x000fc8000f8e0237 */
[----:B------:R-:W-:Y:S01]  /*c190*/  @!P3 LOP3.LUT P5, RZ, R229, 0x4, RZ, 0xc0, !PT ;  /* 0x00000004e5ffb812 */ /* 0x000fe200078ac0ff */
[----:B------:R-:W-:-:S03]  /*c1a0*/  @!P3 VIADD R60, R117, 0x40 ;  /* 0x00000040753cb836 */ /* 0x000fc60000000000 */
[----:B------:R-:W-:Y:S02]  /*c1b0*/  @!P3 PLOP3.LUT P4, PT, P5, PT, PT, 0x80, 0x0 ;  /* 0x000000000000b81c */ /* 0x000fe40002f8f070 */
[----:B------:R-:W-:-:S04]  /*c1c0*/  IADD3 R58, P5, R52, UR36, RZ ;  /* 0x00000024343a7c10 */ /* 0x000fc8000ffbe0ff */
[----:B------:R-:W-:-:S07]  /*c1d0*/  IADD3.X R59, R53, UR37, R55, P5, !PT ;  /* 0x00000025353b7c10 */ /* 0x000fce000affe437 */
[----:B------:R-:W-:Y:S01]  /*c1e0*/  @P4 VIADD R60, R117, 0xffffffc0 ;  /* 0xffffffc0753c4836 */ /* 0x000fe20000000000 */
[----:B------:R-:W-:-:S04]  /*c1f0*/  ISETP.GE.AND P4, PT, R18, UR4, PT ;  /* 0x0000000412007c0c */ /* 0x000fc8000bf86270 */
[----:B------:R-:W-:-:S09]  /*c200*/  @!P3 IADD3 R60, R16, R60, RZ ;  /* 0x0000003c103cb210 */ /* 0x000fd20007ffe0ff */
[----:B------:R-:W1:Y:S04]  /*c210*/  @!P4 LDS.128 R52, [R118+0xe400] ;  /* 0x00e400007634c984 */ /* 0x000e680000000c00 */
[----:B-1----:R-:W-:Y:S04]  /*c220*/  @!P4 STG.E.128 desc[UR60][R58.64], R52 ;  /* 0x000000343a00c986 */ /* 0x002fe8000c101d3c */
[----:B------:R-:W1:Y:S04]  /*c230*/  @!P3 LDS.128 R52, [R60+0xe400] ;  /* 0x00e400003c34b984 */ /* 0x000e680000000c00 */
[----:B-1----:R3:W-:Y:S02]  /*c240*/  @!P3 STG.E.128 desc[UR60][R58.64+0x40], R52 ;  /* 0x000040343a00b986 */ /* 0x0027e4000c101d3c */
.L_x_6201:
[----:B------:R-:W-:Y:S05]  /*c250*/  BSYNC B0 ;  /* 0x0000000000007941 */ /* 0x000fea0003800000 */
.L_x_6200:
[----:B-1-3--:R-:W-:Y:S01]  /*c260*/  VIADD R52, R228, 0x40 ;  /* 0x00000040e4347836 */ /* 0x00afe20000000000 */
[----:B------:R-:W-:Y:S04]  /*c270*/  BSSY B0, `(.L_x_6202) ;  /* 0x0000019000007945 */ /* 0x000fe80003800000 */
[----:B------:R-:W-:-:S13]  /*c280*/  ISETP.GE.AND P3, PT, R52, R119, PT ;  /* 0x000000773400720c */ /* 0x000fda0003f66270 */
[----:B------:R-:W-:Y:S05]  /*c290*/  @P3 BRA `(.L_x_6203) ;  /* 0x0000000000583947 */ /* 0x000fea0003800000 */
[----:B------:R-:W-:Y:S01]  /*c2a0*/  ULDC UR4, c[0x0][0x2f4] ;  /* 0x0000bd0000047ab9 */ /* 0x000fe20000000800 */
[----:B------:R-:W-:Y:S01]  /*c2b0*/  PLOP3.LUT P4, PT, PT, PT, PT, 0x8, 0x0 ;  /* 0x000000000000781c */ /* 0x000fe20003f8e170 */
[----:B------:R-:W-:Y:S01]  /*c2c0*/  IMAD.MOV.U32 R53, RZ, RZ, R110 ;  /* 0x000000ffff357224 */ /* 0x000fe200078e006e */
[----:B------:R-:W-:Y:S02]  /*c2d0*/  ISETP.GE.AND P3, PT, R4, UR4, PT ;  /* 0x0000000404007c0c */ /* 0x000fe4000bf66270 */
[----:B------:R-:W-:-:S11]  /*c2e0*/  MOV R52, R48 ;  /* 0x0000003000347202 */ /* 0x000fd60000000f00 */
[----:B------:R-:W-:Y:S01]  /*c2f0*/  @!P3 LOP3.LUT P5, RZ, R229, 0x4, RZ, 0xc0, !PT ;  /* 0x00000004e5ffb812 */ /* 0x000fe200078ac0ff */
[----:B------:R-:W-:-:S03]  /*c300*/  @!P3 VIADD R60, R117, 0x40 ;  /* 0x00000040753cb836 */ /* 0x000fc60000000000 */
[----:B------:R-:W-:Y:S02]  /*c310*/  @!P3 PLOP3.LUT P4, PT, P5, PT, PT, 0x80, 0x0 ;  /* 0x000000000000b81c */ /* 0x000fe40002f8f070 */
[----:B------:R-:W-:-:S05]  /*c320*/  IADD3 R55, P5, R56, 0x40, RZ ;  /* 0x0000004038377810 */ /* 0x000fca0007fbe0ff */
[----:B------:R-:W-:Y:S02]  /*c330*/  IMAD.X R54, RZ, RZ, R57, P5 ;  /* 0x000000ffff367224 */ /* 0x000fe400028e0639 */
[----:B------:R-:W-:-:S04]  /*c340*/  IMAD.WIDE.U32 R52, R55, UR38, R52 ;  /* 0x0000002637347c25 */ /* 0x000fc8000f8e0034 */
[----:B------:R-:W-:Y:S02]  /*c350*/  IMAD R54, R54, UR38, RZ ;  /* 0x0000002636367c24 */ /* 0x000fe4000f8e02ff */
[----:B------:R-:W-:Y:S01]  /*c360*/  @P4 VIADD R60, R117, 0xffffffc0 ;  /* 0xffffffc0753c4836 */ /* 0x000fe20000000000 */
[----:B------:R-:W-:Y:S01]  /*c370*/  IADD3 R58, P4, R52, UR36, RZ ;  /* 0x00000024343a7c10 */ /* 0x000fe2000ff9e0ff */
[----:B------:R-:W-:Y:S02]  /*c380*/  IMAD R55, R55, UR39, R54 ;  /* 0x0000002737377c24 */ /* 0x000fe4000f8e0236 */
[----:B------:R-:W-:-:S03]  /*c390*/  @!P3 IMAD.IADD R60, R16, 0x1, R60 ;  /* 0x00000001103cb824 */ /* 0x000fc600078e023c */
[----:B------:R-:W-:Y:S02]  /*c3a0*/  IADD3.X R59, R53, UR37, R55, P4, !PT ;  /* 0x00000025353b7c10 */ /* 0x000fe4000a7fe437 */
[----:B------:R-:W-:-:S13]  /*c3b0*/  ISETP.GE.AND P4, PT, R18, UR4, PT ;  /* 0x0000000412007c0c */ /* 0x000fda000bf86270 */
[----:B------:R-:W1:Y:S04]  /*c3c0*/  @!P4 LDS.128 R52, [R118+0x10400] ;  /* 0x010400007634c984 */ /* 0x000e680000000c00 */
[----:B-1----:R-:W-:Y:S04]  /*c3d0*/  @!P4 STG.E.128 desc[UR60][R58.64], R52 ;  /* 0x000000343a00c986 */ /* 0x002fe8000c101d3c */
[----:B------:R-:W1:Y:S04]  /*c3e0*/  @!P3 LDS.128 R52, [R60+0x10400] ;  /* 0x010400003c34b984 */ /* 0x000e680000000c00 */
[----:B-1----:R1:W-:Y:S02]  /*c3f0*/  @!P3 STG.E.128 desc[UR60][R58.64+0x40], R52 ;  /* 0x000040343a00b986 */ /* 0x0023e4000c101d3c */
.L_x_6203:
[----:B------:R-:W-:Y:S05]  /*c400*/  BSYNC B0 ;  /* 0x0000000000007941 */ /* 0x000fea0003800000 */
.L_x_6202:
[----:B-1----:R-:W-:Y:S01]  /*c410*/  VIADD R52, R228, 0x80 ;  /* 0x00000080e4347836 */ /* 0x002fe20000000000 */
[----:B------:R-:W-:Y:S04]  /*c420*/  BSSY B0, `(.L_x_6204) ;  /* 0x0000019000007945 */ /* 0x000fe80003800000 */
[----:B------:R-:W-:-:S13]  /*c430*/  ISETP.GE.AND P3, PT, R52, R119, PT ;  /* 0x000000773400720c */ /* 0x000fda0003f66270 */
[----:B------:R-:W-:Y:S05]  /*c440*/  @P3 BRA `(.L_x_6205) ;  /* 0x0000000000583947 */ /* 0x000fea0003800000 */
[----:B------:R-:W-:Y:S01]  /*c450*/  ULDC UR4, c[0x0][0x2f4] ;  /* 0x0000bd0000047ab9 */ /* 0x000fe20000000800 */
[----:B------:R-:W-:Y:S01]  /*c460*/  PLOP3.LUT P4, PT, PT, PT, PT, 0x8, 0x0 ;  /* 0x000000000000781c */ /* 0x000fe20003f8e170 */
[----:B------:R-:W-:Y:S01]  /*c470*/  IMAD.MOV.U32 R52, RZ, RZ, R48 ;  /* 0x000000ffff347224 */ /* 0x000fe200078e0030 */
[----:B------:R-:W-:Y:S01]  /*c480*/  ISETP.GE.AND P3, PT, R4, UR4, PT ;  /* 0x0000000404007c0c */ /* 0x000fe2000bf66270 */
[----:B------:R-:W-:-:S12]  /*c490*/  IMAD.MOV.U32 R53, RZ, RZ, R110 ;  /* 0x000000ffff357224 */ /* 0x000fd800078e006e */
[----:B------:R-:W-:Y:S02]  /*c4a0*/  @!P3 LOP3.LUT P5, RZ, R229, 0x4, RZ, 0xc0, !PT ;  /* 0x00000004e5ffb812 */ /* 0x000fe400078ac0ff */
[----:B------:R-:W-:Y:S02]  /*c4b0*/  @!P3 IADD3 R60, R117, 0x40, RZ ;  /* 0x00000040753cb810 */ /* 0x000fe40007ffe0ff */
        /* <DEDUP_REMOVED lines=15> */
.L_x_6205:
[----:B------:R-:W-:Y:S05]  /*c5b0*/  BSYNC B0 ;  /* 0x0000000000007941 */ /* 0x000fea0003800000 */
.L_x_6204:
[----:B-1----:R-:W-:Y:S01]  /*c5c0*/  IADD3 R52, R228, 0xc0, RZ ;  /* 0x000000c0e4347810 */ /* 0x002fe20007ffe0ff */
[----:B------:R-:W-:Y:S03]  /*c5d0*/  BSSY B0, `(.L_x_6206) ;  /* 0x0000019000007945 */ /* 0x000fe60003800000 */
        /* <DEDUP_REMOVED lines=14> */
[----:B------:R-:W-:Y:S02]  /*c6c0*/  @P4 VIADD R58, R117, 0xffffffc0 ;  /* 0xffffffc0753a4836 */ /* 0x000fe40000000000 */
[----:B------:R-:W-:Y:S01]  /*c6d0*/  IMAD R55, R55, UR39, R56 ;  /* 0x0000002737377c24 */ /* 0x000fe2000f8e0238 */
[----:B------:R-:W-:Y:S01]  /*c6e0*/  IADD3 R56, P4, R52, UR36, RZ ;  /* 0x0000002434387c10 */ /* 0x000fe2000ff9e0ff */
[----:B------:R-:W-:-:S03]  /*c6f0*/  @!P3 IMAD.IADD R58, R16, 0x1, R58 ;  /* 0x00000001103ab824 */ /* 0x000fc600078e023a */
[----:B------:R-:W-:Y:S02]  /*c700*/  IADD3.X R57, R53, UR37, R55, P4, !PT ;  /* 0x0000002535397c10 */ /* 0x000fe4000a7fe437 */
[----:B------:R-:W-:-:S13]  /*c710*/  ISETP.GE.AND P4, PT, R18, UR4, PT ;  /* 0x0000000412007c0c */ /* 0x000fda000bf86270 */
[----:B------:R-:W1:Y:S04]  /*c720*/  @!P4 LDS.128 R52, [R118+0x14400] ;  /* 0x014400007634c984 */ /* 0x000e680000000c00 */
[----:B-1----:R-:W-:Y:S04]  /*c730*/  @!P4 STG.E.128 desc[UR60][R56.64], R52 ;  /* 0x000000343800c986 */ /* 0x002fe8000c101d3c */
[----:B------:R-:W1:Y:S04]  /*c740*/  @!P3 LDS.128 R52, [R58+0x14400] ;  /* 0x014400003a34b984 */ /* 0x000e680000000c00 */
[----:B-1----:R1:W-:Y:S02]  /*c750*/  @!P3 STG.E.128 desc[UR60][R56.64+0x40], R52 ;  /* 0x000040343800b986 */ /* 0x0023e4000c101d3c */
.L_x_6207:
[----:B------:R-:W-:Y:S05]  /*c760*/  BSYNC B0 ;  /* 0x0000000000007941 */ /* 0x000fea0003800000 */
.L_x_6206:
[----:B------:R-:W-:Y:S01]  /*c770*/  @!PT LDS RZ, [RZ] ;  /* 0x00000000fffff984 */ /* 0x000fe20000000800 */
[----:B------:R-:W-:Y:S01]  /*c780*/  @!PT LDS RZ, [RZ] ;  /* 0x00000000fffff984 */ /* 0x000fe20000000800 */
[----:B------:R-:W-:Y:S01]  /*c790*/  @!PT LDS RZ, [RZ] ;  /* 0x00000000fffff984 */ /* 0x000fe20000000800 */
[----:B------:R-:W-:Y:S01]  /*c7a0*/  @!PT LDS RZ, [RZ] ;  /* 0x00000000fffff984 */ /* 0x000fe20000000800 */
[----:B------:R3:W-:Y:S06]  /*c7b0*/  MEMBAR.ALL.CTA ;  /* 0x0000000000007992 */ /* 0x0007ec0000008000 */
[----:B---3--:R-:W3:Y:S01]  /*c7c0*/  FENCE.VIEW.ASYNC.S ;  /* 0x00000000000073c6 */ /* 0x008ee20000000000 */
[----:B0-2---:R-:W-:Y:S01]  /*c7d0*/  @!P2 VIADD R111, R111, 0x2e8c0 ;  /* 0x0002e8c06f6fa836 */ /* 0x005fe20000000000 */
[----:B---3--:R0:W-:Y:S01]  /*c7e0*/  BAR.SYNC.DEFER_BLOCKING R135, 0x80 ;  /* 0x000200870000751d */ /* 0x0081e20000010000 */
[----:B------:R-:W-:Y:S01]  /*c7f0*/  ISETP.NE.AND P3, PT, R112, RZ, PT ;  /* 0x000000ff7000720c */ /* 0x000fe20003f65270 */
[----:B------:R-:W-:-:S02]  /*c800*/  VIADD R17, R17, 0x1 ;  /* 0x0000000111117836 */ /* 0x000fc40000000000 */
[----:B------:R-:W-:-:S04]  /*c810*/  @!P2 PRMT R111, RZ, 0x654, R111 ;  /* 0x00000654ff6fa816 */ /* 0x000fc8000000006f */
[----:B------:R0:W-:Y:S01]  /*c820*/  @!P2 SYNCS.ARRIVE.TRANS64.RED.A1T0 RZ, [R111+URZ], RZ ;  /* 0x000000ff6fffa9a7 */ /* 0x0001e2000810043f */
[----:B------:R-:W-:-:S04]  /*c830*/  ISETP.NE.AND P2, PT, R17, 0x2, PT ;  /* 0x000000021100780c */ /* 0x000fc80003f45270 */
[----:B-1----:R-:W-:Y:S02]  /*c840*/  SEL R52, RZ, 0x1, P2 ;  /* 0x00000001ff347807 */ /* 0x002fe40001000000 */
[----:B------:R-:W-:Y:S02]  /*c850*/  SEL R17, R17, RZ, P2 ;  /* 0x000000ff11117207 */ /* 0x000fe40001000000 */
[----:B------:R-:W-:Y:S01]  /*c860*/  LOP3.LUT R231, R231, R52, RZ, 0x3c, !PT ;  /* 0x00000034e7e77212 */ /* 0x000fe200078e3cff */
[----:B0-----:R-:W-:Y:S06]  /*c870*/  @P3 BRA `(.L_x_6208) ;  /* 0xffffff5c00b43947 */ /* 0x001fec000383ffff */
[----:B------:R-:W0:Y:S01]  /*c880*/  S2R R53, SR_TID.X ;  /* 0x0000000000357919 */ /* 0x000e220000002100 */
[----:B------:R-:W-:Y:S02]  /*c890*/  PLOP3.LUT P0, PT, PT, PT, PT, 0x8, 0x0 ;  /* 0x000000000000781c */ /* 0x000fe40003f0e170 */
[----:B0-----:R-:W-:-:S04]  /*c8a0*/  SHF.R.U32.HI R53, RZ, 0x7, R53 ;  /* 0x00000007ff357819 */ /* 0x001fc80000011635 */
[----:B------:R-:W-:-:S13]  /*c8b0*/  ISETP.NE.AND P3, PT, R53, 0x1, PT ;  /* 0x000000013500780c */ /* 0x000fda0003f65270 */
[----:B------:R-:W-:Y:S06]  /*c8c0*/  @!P3 BAR.ARV 0x9, 0x100 ;  /* 0x024400000000bb1d */ /* 0x000fec0000002000 */
.L_x_6120:
[----:B------:R-:W-:Y:S02]  /*c8d0*/  ISETP.GE.AND P2, PT, R138, 0x1, PT ;  /* 0x000000018a00780c */ /* 0x000fe40003f46270 */
[----:B------:R-:W-:Y:S02]  /*c8e0*/  CS2R R92, SRZ ;  /* 0x00000000005c7805 */ /* 0x000fe4000001ff00 */
[----:B------:R-:W-:Y:S02]  /*c8f0*/  PLOP3.LUT P1, PT, PT, PT, PT, 0x80, 0x0 ;  /* 0x000000000000781c */ /* 0x000fe40003f2f070 */
        /* <DEDUP_REMOVED lines=30> */
[----:B------:R-:W-:Y:S01]  /*cae0*/  MOV R68, RZ ;  /* 0x000000ff00447202 */ /* 0x000fe20000000f00 */
[----:B------:R-:W-:Y:S02]  /*caf0*/  IMAD.MOV.U32 R101, RZ, RZ, RZ ;  /* 0x000000ffff657224 */ /* 0x000fe400078e00ff */
[----:B------:R-:W-:Y:S01]  /*cb00*/  IMAD.MOV.U32 R72, RZ, RZ, RZ ;  /* 0x000000ffff487224 */ /* 0x000fe200078e00ff */
[----:B------:R-:W-:Y:S06]  /*cb10*/  @P0 BRA `(.L_x_6209) ;  /* 0x00000000000c0947 */ /* 0x000fec0003800000 */
[----:B------:R-:W0:Y:S01]  /*cb20*/  FENCE.VIEW.ASYNC.G ;  /* 0x00000000000073c6 */ /* 0x000e220000000100 */
[----:B------:R-:W-:Y:S05]  /*cb30*/  WARPSYNC.ALL ;  /* 0x0000000000007948 */ /* 0x000fea0003800000 */
[----:B0-----:R-:W-:Y:S06]  /*cb40*/  BAR.ARV 0xc, 0x180 ;  /* 0x0306000000007b1d */ /* 0x001fec0000002000 */
.L_x_6209:
        /* <DEDUP_REMOVED lines=9> */
[----:B------:R-:W-:-:S06]  /*cbe0*/  SHF.R.S32.HI R0, RZ, 0x7, R0 ;  /* 0x00000007ff007819 */ /* 0x000fcc0000011400 */
[----:B------:R-:W0:Y:S04]  /*cbf0*/  SHFL.IDX PT, R0, R0, RZ, 0x1f ;  /* 0x00001fff00007589 */ /* 0x000e2800000e0000 */
[----:B0-----:R0:W-:Y:S02]  /*cc00*/  STL [R1+0x48], R0 ;  /* 0x0000480001007387 */ /* 0x0011e40000100800 */
.L_x_6420:
[----:B------:R-:W0:Y:S01]  /*cc10*/  LDL R2, [R1+0x48] ;  /* 0x0000480001027983 */ /* 0x000e220000100800 */
[----:B------:R-:W-:Y:S01]  /*cc20*/  VIADD R27, R16, 0x1c400 ;  /* 0x0001c400101b7836 */ /* 0x000fe20000000000 */
[----:B------:R-:W-:Y:S04]  /*cc30*/  BSSY B6, `(.L_x_6212) ;  /* 0x0000019000067945 */ /* 0x000fe80003800000 */
[----:B------:R-:W-:Y:S02]  /*cc40*/  LOP3.LUT P0, RZ, R27, 0x9f, RZ, 0xc0, !PT ;  /* 0x0000009f1bff7812 */ /* 0x000fe4000780c0ff */
[----:B0-----:R-:W-:-:S04]  /*cc50*/  LEA.HI R0, R2, R2, RZ, 0x1 ;  /* 0x0000000202007211 */ /* 0x001fc800078f08ff */
[----:B------:R-:W-:-:S05]  /*cc60*/  LOP3.LUT R0, R0, 0x1e, RZ, 0xc0, !PT ;  /* 0x0000001e00007812 */ /* 0x000fca00078ec0ff */
[----:B------:R-:W-:-:S04]  /*cc70*/  IMAD.IADD R0, R2, 0x1, -R0 ;  /* 0x0000000102007824 */ /* 0x000fc800078e0a00 */
[----:B------:R-:W-:-:S05]  /*cc80*/  IMAD R0, R0, 0x2000, R27 ;  /* 0x0000200000007824 */ /* 0x000fca00078e021b */
        /* <DEDUP_REMOVED lines=18> */
[----:B-12--5:R-:W-:Y:S05]  /*cdb0*/  CALL.ABS.NOINC R2 ;  /* 0x0000000002007343 */ /* 0x026fea0003c00000 */
.L_x_6213:
[----:B------:R-:W-:Y:S05]  /*cdc0*/  BSYNC B6 ;  /* 0x0000000000067941 */ /* 0x000fea0003800000 */
.L_x_6212:
        /* <DEDUP_REMOVED lines=45> */
[----:B------:R-:W2:Y:S02]  /*d0a0*/  LDL R14, [R1+0xa0] ;  /* 0x0000a000010e7983 */ /* 0x000ea40000100800 */
[----:B--2---:R-:W-:-:S13]  /*d0b0*/  R2UR UR5, R14 ;  /* 0x000000000e0572ca */ /* 0x004fda00000e0000 */
        /* <DEDUP_REMOVED lines=10> */
.L_x_6217:
[----:B-1----:R1:W2:Y:S02]  /*d160*/  SYNCS.PHASECHK.TRANS64.TRYWAIT P0, [R16+URZ+0x2e800], R3 ;  /* 0x02e80003100075a7 */ /* 0x0022a4000800017f */
[----:B--2---:R-:W-:Y:S05]  /*d170*/  @!P0 NANOSLEEP.SYNCS 0x989680 ;  /* 0x009896800000895d */ /* 0x004fea0003900000 */
[----:B------:R-:W2:Y:S02]  /*d180*/  @!P0 SYNCS.PHASECHK.TRANS64 P0, [R16+URZ+0x2e800], R3 ;  /* 0x02e80003100085a7 */ /* 0x000ea4000800007f */
[----:B--2---:R-:W-:Y:S05]  /*d190*/  @!P0 BRA `(.L_x_6217) ;  /* 0xfffffffc00f08947 */ /* 0x004fea000383ffff */
.L_x_6216:
[----:B------:R-:W-:Y:S05]  /*d1a0*/  BSYNC B0 ;  /* 0x0000000000007941 */ /* 0x000fea0003800000 */
.L_x_6215:
[----:B------:R-:W-:Y:S05]  /*d1b0*/  BRA `(.L_x_6218) ;  /* 0x00000040004c7947 */ /* 0x000fea0003800000 */
.L_x_6214:
[----:B------:R-:W0:Y:S01]  /*d1c0*/  LDC.64 R24, c[0x0][0x3e8] ;  /* 0x0000fa00ff187b82 */ /* 0x000e220000000a00 */
[----:B------:R-:W-:Y:S01]  /*d1d0*/  LOP3.LUT P0, RZ, R27, 0x3ff, RZ, 0xc0, !PT ;  /* 0x000003ff1bff7812 */ /* 0x000fe2000780c0ff */
[----:B------:R-:W-:Y:S01]  /*d1e0*/  ULDC.64 UR4, c[0x0][0x3f8] ;  /* 0x0000fe0000047ab9 */ /* 0x000fe20000000a00 */
[----:B-----5:R-:W-:Y:S01]  /*d1f0*/  SHF.R.S32.HI R0, RZ, 0x1f, R121 ;  /* 0x0000001fff007819 */ /* 0x020fe20000011479 */
[----:B------:R-:W-:Y:S01]  /*d200*/  ULDC.64 UR6, c[0x0][0x408] ;  /* 0x0001020000067ab9 */ /* 0x000fe20000000a00 */
[----:B------:R-:W-:Y:S03]  /*d210*/  BSSY B6, `(.L_x_6219) ;  /* 0x000001b000067945 */ /* 0x000fe60003800000 */
[----:B------:R-:W1:Y:S01]  /*d220*/  LDC.64 R28, c[0x0][0x400] ;  /* 0x00010000ff1c7b82 */ /* 0x000e620000000a00 */
[C---:B------:R-:W-:Y:S02]  /*d230*/  IMAD R4, R0.reuse, UR4, RZ ;  /* 0x0000000400047c24 */ /* 0x040fe4000f8e02ff */
[----:B------:R-:W-:-:S02]  /*d240*/  IMAD R0, R0, UR6, RZ ;  /* 0x0000000600007c24 */ /* 0x000fc4000f8e02ff */
        /* <DEDUP_REMOVED lines=23> */
.L_x_6220:
[----:B------:R-:W-:Y:S05]  /*d3c0*/  BSYNC B6 ;  /* 0x0000000000067941 */ /* 0x000fea0003800000 */
.L_x_6219:
        /* <DEDUP_REMOVED lines=12> */
.L_x_6426:
[----:B------:R-:W5:Y:S01]  /*d490*/  S2R R6, SR_TID.X ;  /* 0x0000000000067919 */ /* 0x000f620000002100 */
[----:B------:R-:W-:Y:S01]  /*d4a0*/  ULDC UR4, c[0x0][0x448] ;  /* 0x0001120000047ab9 */ /* 0x000fe20000000800 */
[C---:B------:R-:W-:Y:S01]  /*d4b0*/  IMAD.SHL.U32 R4, R229.reuse, 0x80, RZ ;  /* 0x00000080e5047824 */ /* 0x040fe200078e00ff */
[----:B------:R-:W-:Y:S01]  /*d4c0*/  BSSY B1, `(.L_x_6224) ;  /* 0x0000026000017945 */ /* 0x000fe20003800000 */
[----:B------:R-:W-:Y:S01]  /*d4d0*/  IMAD R9, R134, UR4, RZ ;  /* 0x0000000486097c24 */ /* 0x000fe2000f8e02ff */
[----:B------:R-:W-:Y:S02]  /*d4e0*/  LOP3.LUT P0, RZ, R229, 0x4, RZ, 0xc0, !PT ;  /* 0x00000004e5ff7812 */ /* 0x000fe4000780c0ff */
[----:B0-----:R-:W-:Y:S02]  /*d4f0*/  CS2R R26, SRZ ;  /* 0x00000000001a7805 */ /* 0x001fe4000001ff00 */
[----:B------:R-:W-:Y:S01]  /*d500*/  LOP3.LUT R11, R4, 0x380, RZ, 0xc0, !PT ;  /* 0x00000380040b7812 */ /* 0x000fe200078ec0ff */
[----:B------:R-:W-:Y:S01]  /*d510*/  IMAD R28, R20, -0x80, R9 ;  /* 0xffffff80141c7824 */ /* 0x000fe200078e0209 */
[----:B------:R-:W-:-:S02]  /*d520*/  ISETP.GE.AND P1, PT, R0, R9, PT ;  /* 0x000000090000720c */ /* 0x000fc40003f26270 */
[----:B------:R-:W-:Y:S02]  /*d530*/  CS2R R12, SRZ ;  /* 0x00000000000c7805 */ /* 0x000fe4000001ff00 */
[----:B------:R-:W-:Y:S02]  /*d540*/  LOP3.LUT R4, R11, 0x30, R18, 0xf8, !PT ;  /* 0x000000300b047812 */ /* 0x000fe400078ef812 */
[----:B------:R-:W-:Y:S02]  /*d550*/  CS2R R24, SRZ ;  /* 0x0000000000187805 */ /* 0x000fe4000001ff00 */
[----:B------:R-:W-:Y:S02]  /*d560*/  SHF.R.U32.HI R11, RZ, 0x3, R11 ;  /* 0x00000003ff0b7819 */ /* 0x000fe4000001160b */
[----:B------:R-:W-:Y:S02]  /*d570*/  CS2R R20, SRZ ;  /* 0x0000000000147805 */ /* 0x000fe4000001ff00 */
[----:B------:R-:W-:Y:S01]  /*d580*/  LOP3.LUT R11, R4, R11, RZ, 0x3c, !PT ;  /* 0x0000000b040b7212 */ /* 0x000fe200078e3cff */
[----:B-----5:R-:W-:-:S05]  /*d590*/  VIADD R8, R6, 0xffffff80 ;  /* 0xffffff8006087836 */ /* 0x020fca0000000000 */
[----:B------:R-:W-:-:S04]  /*d5a0*/  SHF.R.S32.HI R6, RZ, 0x1f, R8 ;  /* 0x0000001fff067819 */ /* 0x000fc80000011408 */
[----:B------:R-:W-:-:S05]  /*d5b0*/  LEA.HI R6, R6, R8, RZ, 0x5 ;  /* 0x0000000806067211 */ /* 0x000fca00078f28ff */
[----:B------:R-:W-:-:S05]  /*d5c0*/  IMAD.SHL.U32 R6, R6, 0x20, RZ ;  /* 0x0000002006067824 */ /* 0x000fca00078e00ff */
[----:B------:R-:W-:-:S04]  /*d5d0*/  LOP3.LUT R6, R6, 0xfffffc00, RZ, 0xc0, !PT ;  /* 0xfffffc0006067812 */ /* 0x000fc800078ec0ff */
[----:B------:R-:W-:Y:S01]  /*d5e0*/  IADD3 R0, R16, R11, R6 ;  /* 0x0000000b10007210 */ /* 0x000fe20007ffe006 */
[----:B------:R-:W-:Y:S06]  /*d5f0*/  @P1 BRA `(.L_x_6225) ;  /* 0x0000000000481947 */ /* 0x000fec0003800000 */
[----:B------:R-:W4:Y:S01]  /*d600*/  LDL R6, [R1+0xa4] ;  /* 0x0000a40001067983 */ /* 0x000f220000100800 */
[----:B------:R-:W-:Y:S02]  /*d610*/  ULDC UR4, c[0x0][0x3f4] ;  /* 0x0000fd0000047ab9 */ /* 0x000fe40000000800 */
[----:B------:R-:W-:Y:S02]  /*d620*/  ISETP.GE.AND P2, PT, R22, UR4, PT ;  /* 0x0000000416007c0c */ /* 0x000fe4000bf46270 */
[----:B------:R-:W-:Y:S02]  /*d630*/  ISETP.GE.AND P1, PT, R230, UR4, PT ;  /* 0x00000004e6007c0c */ /* 0x000fe4000bf26270 */
[----:B------:R-:W-:-:S09]  /*d640*/  CS2R R26, SRZ ;  /* 0x00000000001a7805 */ /* 0x000fd2000001ff00 */
[-C--:B-1----:R-:W-:Y:S02]  /*d650*/  @!P2 IADD3 R8, P3, R22, R5.reuse, RZ ;  /* 0x000000051608a210 */ /* 0x082fe40007f7e0ff */
[----:B------:R-:W-:Y:S02]  /*d660*/  @!P1 IADD3 R10, P4, R230, R5, RZ ;  /* 0x00000005e60a9210 */ /* 0x000fe40007f9e0ff */
[----:B---3--:R-:W-:Y:S02]  /*d670*/  @!P2 IADD3.X R9, R3, R23, RZ, P3, !PT ;  /* 0x000000170309a210 */ /* 0x008fe40001ffe4ff */
[-C--:B--2---:R-:W-:Y:S02]  /*d680*/  @!P2 IADD3 R4, P3, R22, R14.reuse, RZ ;  /* 0x0000000e1604a210 */ /* 0x084fe40007f7e0ff */
[----:B------:R-:W-:Y:S02]  /*d690*/  @!P1 IADD3 R14, P5, R230, R14, RZ ;  /* 0x0000000ee60e9210 */ /* 0x000fe40007fbe0ff */
[----:B------:R-:W-:Y:S01]  /*d6a0*/  CS2R R24, SRZ ;  /* 0x0000000000187805 */ /* 0x000fe2000001ff00 */
[----:B------:R0:W5:Y:S01]  /*d6b0*/  @!P2 LD.E.64 R12, desc[UR60][R8.64] ;  /* 0x0000003c080ca980 */ /* 0x000162000c101b00 */
[----:B----4-:R-:W-:-:S05]  /*d6c0*/  @!P2 IMAD.X R5, R7, 0x1, R23, P3 ;  /* 0x000000010705a824 */ /* 0x010fca00018e0617 */
[----:B------:R0:W5:Y:S01]  /*d6d0*/  @!P2 LD.E.64 R20, desc[UR60][R4.64] ;  /* 0x0000003c0414a980 */ /* 0x000162000c101b00 */
[--C-:B------:R-:W-:Y:S02]  /*d6e0*/  @!P1 IMAD.X R11, R3, 0x1, R6.reuse, P4 ;  /* 0x00000001030b9824 */ /* 0x100fe400020e0606 */
[----:B------:R-:W-:-:S03]  /*d6f0*/  @!P1 IMAD.X R15, R7, 0x1, R6, P5 ;  /* 0x00000001070f9824 */ /* 0x000fc600028e0606 */
[----:B------:R0:W5:Y:S04]  /*d700*/  @!P1 LD.E.64 R26, desc[UR60][R10.64] ;  /* 0x0000003c0a1a9980 */ /* 0x000168000c101b00 */
[----:B------:R0:W5:Y:S02]  /*d710*/  @!P1 LD.E.64 R24, desc[UR60][R14.64] ;  /* 0x0000003c0e189980 */ /* 0x000164000c101b00 */
.L_x_6225:
[----:B------:R-:W-:Y:S05]  /*d720*/  BSYNC B1 ;  /* 0x0000000000017941 */ /* 0x000fea0003800000 */
.L_x_6224:
[----:B---3--:R-:W3:Y:S01]  /*d730*/  LDL R3, [R1+0xa0] ;  /* 0x0000a00001037983 */ /* 0x008ee20000100800 */
[----:B----4-:R-:W-:Y:S01]  /*d740*/  VIADD R7, R0, 0x1c400 ;  /* 0x0001c40000077836 */ /* 0x010fe20000000000 */
[----:B0----5:R-:W-:Y:S01]  /*d750*/  SHF.R.U32.HI R4, RZ, 0x8, R12 ;  /* 0x00000008ff047819 */ /* 0x021fe2000001160c */
[----:B------:R-:W-:Y:S01]  /*d760*/  BSSY B1, `(.L_x_6226) ;  /* 0x0000042000017945 */ /* 0x000fe20003800000 */
[----:B------:R-:W-:Y:S02]  /*d770*/  SHF.R.U32.HI R9, RZ, 0x8, R13 ;  /* 0x00000008ff097819 */ /* 0x000fe4000001160d */
[----:B-1----:R-:W-:Y:S02]  /*d780*/  LOP3.LUT R5, R12, 0xff, RZ, 0xc0, !PT ;  /* 0x000000ff0c057812 */ /* 0x002fe400078ec0ff */
[----:B------:R-:W-:Y:S02]  /*d790*/  LOP3.LUT R4, R4, 0xff, RZ, 0xc0, !PT ;  /* 0x000000ff04047812 */ /* 0x000fe400078ec0ff */
[----:B------:R-:W-:-:S02]  /*d7a0*/  LOP3.LUT R6, R13, 0xff, RZ, 0xc0, !PT ;  /* 0x000000ff0d067812 */ /* 0x000fc400078ec0ff */
[----:B------:R-:W-:Y:S02]  /*d7b0*/  LOP3.LUT R9, R9, 0xff, RZ, 0xc0, !PT ;  /* 0x000000ff09097812 */ /* 0x000fe400078ec0ff */
[----:B------:R-:W-:Y:S02]  /*d7c0*/  SHF.R.U32.HI R15, RZ, 0x8, R27 ;  /* 0x00000008ff0f7819 */ /* 0x000fe4000001161b */
[----:B------:R-:W-:Y:S02]  /*d7d0*/  PRMT R6, R9, 0x7604, R6 ;  /* 0x0000760409067816 */ /* 0x000fe40000000006 */
[----:B------:R-:W-:Y:S02]  /*d7e0*/  LOP3.LUT R8, R26, 0xff, RZ, 0xc0, !PT ;  /* 0x000000ff1a087812 */ /* 0x000fe400078ec0ff */
[----:B------:R-:W-:Y:S02]  /*d7f0*/  LOP3.LUT R10, R27, 0xff, RZ, 0xc0, !PT ;  /* 0x000000ff1b0a7812 */ /* 0x000fe400078ec0ff */
[----:B------:R-:W-:-:S02]  /*d800*/  LOP3.LUT R15, R15, 0xff, RZ, 0xc0, !PT ;  /* 0x000000ff0f0f7812 */ /* 0x000fc400078ec0ff */
[----:B--2---:R-:W-:Y:S02]  /*d810*/  LOP3.LUT R14, R20, 0xff, RZ, 0xc0, !PT ;  /* 0x000000ff140e7812 */ /* 0x004fe400078ec0ff */
[----:B------:R-:W-:Y:S02]  /*d820*/  PRMT R10, R15, 0x7604, R10 ;  /* 0x000076040f0a7816 */ /* 0x000fe4000000000a */
[--C-:B------:R-:W-:Y:S02]  /*d830*/  SHF.R.U32.HI R15, RZ, 0x8, R25.reuse ;  /* 0x00000008ff0f7819 */ /* 0x100fe40000011619 */
[----:B------:R-:W-:Y:S02]  /*d840*/  SHF.R.U32.HI R37, RZ, 0x10, R25 ;  /* 0x00000010ff257819 */ /* 0x000fe40000011619 */
[----:B------:R-:W-:-:S03]  /*d850*/  LOP3.LUT R15, R15, 0xff, RZ, 0xc0, !PT ;  /* 0x000000ff0f0f7812 */ /* 0x000fc600078ec0ff */
[----:B------:R-:W-:Y:S01]  /*d860*/  IMAD.U32 R37, R37, 0x10000, RZ ;  /* 0x0001000025257824 */ /* 0x000fe200078e00ff */
[----:B---3--:R-:W-:Y:S02]  /*d870*/  R2UR UR5, R3 ;  /* 0x00000000030572ca */ /* 0x008fe400000e0000 */
[----:B------:R-:W-:Y:S01]  /*d880*/  IADD3 R3, R0, 0x1c440, RZ ;  /* 0x0001c44000037810 */ /* 0x000fe20007ffe0ff */
[----:B------:R-:W-:Y:S01]  /*d890*/  @P0 VIADD R3, R7, 0xffffffc0 ;  /* 0xffffffc007030836 */ /* 0x000fe20000000000 */
[----:B------:R-:W-:Y:S02]  /*d8a0*/  PRMT R7, R4, 0x7604, R5 ;  /* 0x0000760404077816 */ /* 0x000fe40000000005 */
[----:B------:R-:W-:Y:S02]  /*d8b0*/  SHF.R.U32.HI R4, RZ, 0x8, R26 ;  /* 0x00000008ff047819 */ /* 0x000fe4000001161a */
[----:B------:R-:W-:Y:S02]  /*d8c0*/  SHF.R.U32.HI R5, RZ, 0x8, R20 ;  /* 0x00000008ff057819 */ /* 0x000fe40000011614 */
[----:B------:R-:W-:-:S02]  /*d8d0*/  LOP3.LUT R9, R4, 0xff, RZ, 0xc0, !PT ;  /* 0x000000ff04097812 */ /* 0x000fc400078ec0ff */
[----:B------:R-:W-:Y:S01]  /*d8e0*/  LOP3.LUT R5, R5, 0xff, RZ, 0xc0, !PT ;  /* 0x000000ff05057812 */ /* 0x000fe200078ec0ff */
[----:B------:R-:W-:Y:S01]  /*d8f0*/  ULEA.HI UR4, UR5, UR5, URZ, 0x1 ;  /* 0x0000000505047291 */ /* 0x000fe2000f8f083f */
[----:B------:R-:W-:Y:S02]  /*d900*/  PRMT R11, R9, 0x7604, R8 ;  /* 0x00007604090b7816 */ /* 0x000fe40000000008 */
[----:B------:R-:W-:Y:S01]  /*d910*/  SHF.R.U32.HI R8, RZ, 0x8, R21 ;  /* 0x00000008ff087819 */ /* 0x000fe20000011615 */
[----:B------:R-:W-:Y:S01]  /*d920*/  ULOP3.LUT UR4, UR4, 0xfffffffe, URZ, 0xc0, !UPT ;  /* 0xfffffffe04047892 */ /* 0x000fe2000f8ec03f */
[----:B------:R-:W-:Y:S02]  /*d930*/  SHF.R.U32.HI R4, RZ, 0x8, R24 ;  /* 0x00000008ff047819 */ /* 0x000fe40000011618 */
[----:B------:R-:W-:Y:S01]  /*d940*/  PRMT R31, R5, 0x7604, R14 ;  /* 0x00007604051f7816 */ /* 0x000fe2000000000e */
[----:B------:R-:W-:Y:S01]  /*d950*/  UIADD3 UR4, UR5, -UR4, URZ ;  /* 0x8000000405047290 */ /* 0x000fe2000fffe03f */
[----:B------:R-:W-:-:S02]  /*d960*/  LOP3.LUT R5, R21, 0xff, RZ, 0xc0, !PT ;  /* 0x000000ff15057812 */ /* 0x000fc400078ec0ff */
[----:B------:R-:W-:Y:S02]  /*d970*/  LOP3.LUT R9, R24, 0xff, RZ, 0xc0, !PT ;  /* 0x000000ff18097812 */ /* 0x000fe400078ec0ff */
[----:B------:R-:W-:Y:S01]  /*d980*/  LOP3.LUT R8, R8, 0xff, RZ, 0xc0, !PT ;  /* 0x000000ff08087812 */ /* 0x000fe200078ec0ff */
[----:B------:R-:W-:Y:S01]  /*d990*/  IMAD.U32 R39, RZ, RZ, UR4 ;  /* 0x00000004ff277e24 */ /* 0x000fe2000f8e00ff */
[----:B------:R-:W-:Y:S02]  /*d9a0*/  LOP3.LUT R4, R4, 0xff, RZ, 0xc0, !PT ;  /* 0x000000ff04047812 */ /* 0x000fe400078ec0ff */
[----:B------:R-:W-:Y:S02]  /*d9b0*/  LOP3.LUT R14, R25, 0xff, RZ, 0xc0, !PT ;  /* 0x000000ff190e7812 */ /* 0x000fe400078ec0ff */
[----:B------:R-:W-:Y:S02]  /*d9c0*/  SHF.L.U32 R39, R39, 0x1f, RZ ;  /* 0x0000001f27277819 */ /* 0x000fe400000006ff */
[----:B------:R-:W-:-:S02]  /*d9d0*/  PRMT R8, R8, 0x7604, R5 ;  /* 0x0000760408087816 */ /* 0x000fc40000000005 */
[----:B------:R-:W0:Y:S01]  /*d9e0*/  SYNCS.PHASECHK.TRANS64.TRYWAIT P0, [R16+URZ+0x2e800], R39 ;  /* 0x02e80027100075a7 */ /* 0x000e22000800017f */
[----:B------:R-:W-:Y:S02]  /*d9f0*/  PRMT R35, R4, 0x7604, R9 ;  /* 0x0000760404237816 */ /* 0x000fe40000000009 */
[----:B------:R-:W-:Y:S02]  /*da00*/  SHF.R.U32.HI R5, RZ, 0x10, R13 ;  /* 0x00000010ff057819 */ /* 0x000fe4000001160d */
[----:B------:R-:W-:Y:S02]  /*da10*/  SHF.R.U32.HI R9, RZ, 0x10, R27 ;  /* 0x00000010ff097819 */ /* 0x000fe4000001161b */
[----:B------:R-:W-:Y:S01]  /*da20*/  PRMT R14, R15, 0x7604, R14 ;  /* 0x000076040f0e7816 */ /* 0x000fe2000000000e */
[----:B------:R-:W-:Y:S01]  /*da30*/  IMAD.U32 R5, R5, 0x10000, RZ ;  /* 0x0001000005057824 */ /* 0x000fe200078e00ff */
[----:B------:R-:W-:Y:S01]  /*da40*/  SHF.R.U32.HI R15, RZ, 0x10, R21 ;  /* 0x00000010ff0f7819 */ /* 0x000fe20000011615 */
[----:B------:R-:W-:Y:S01]  /*da50*/  IMAD.U32 R9, R9, 0x10000, RZ ;  /* 0x0001000009097824 */ /* 0x000fe200078e00ff */
[----:B------:R-:W-:-:S02]  /*da60*/  LOP3.LUT R7, R7, 0xff0000, R12, 0xf8, !PT ;  /* 0x00ff000007077812 */ /* 0x000fc400078ef80c */
[----:B------:R-:W-:Y:S02]  /*da70*/  SHF.L.U32 R15, R15, 0x10, RZ ;  /* 0x000000100f0f7819 */ /* 0x000fe400000006ff */
[----:B------:R-:W-:Y:S02]  /*da80*/  LOP3.LUT R5, R6, 0xff0000, R5, 0xf8, !PT ;  /* 0x00ff000006057812 */ /* 0x000fe400078ef805 */
        /* <DEDUP_REMOVED lines=9> */
[----:B------:R-:W-:-:S02]  /*db20*/  ISETP.GE.AND P1, PT, R228, R9, PT ;  /* 0x00000009e400720c */ /* 0x000fc40003f26270 */
[----:B------:R-:W-:Y:S02]  /*db30*/  LOP3.LUT R8, R15, 0xff000000, R26, 0xf8, !PT ;  /* 0xff0000000f087812 */ /* 0x000fe400078ef81a */
[----:B------:R-:W-:Y:S02]  /*db40*/  LOP3.LUT R10, R29, 0xff000000, R27, 0xf8, !PT ;  /* 0xff0000001d0a7812 */ /* 0x000fe400078ef81b */
[----:B------:R-:W-:Y:S02]  /*db50*/  LOP3.LUT R20, R33, 0xff000000, R21, 0xf8, !PT ;  /* 0xff00000021147812 */ /* 0x000fe400078ef815 */
[----:B------:R-:W-:Y:S01]  /*db60*/  LOP3.LUT R13, R35, 0xff0000, R24, 0xf8, !PT ;  /* 0x00ff0000230d7812 */ /* 0x000fe200078ef818 */
[----:B0-----:R-:W-:Y:S06]  /*db70*/  @!P0 BRA `(.L_x_6227) ;  /* 0x0000018000088947 */ /* 0x001fec0003800000 */
.L_x_6427:
[----:B------:R-:W-:Y:S05]  /*db80*/  BSYNC B1 ;  /* 0x0000000000017941 */ /* 0x000fea0003800000 */
.L_x_6226:
[----:B------:R-:W-:Y:S01]  /*db90*/  BSSY B1, `(.L_x_6228) ;  /* 0x00000bf000017945 */ /* 0x000fe20003800000 */
[----:B------:R-:W-:Y:S02]  /*dba0*/  LOP3.LUT R13, R13, 0xff000000, R24, 0xf8, !PT ;  /* 0xff0000000d0d7812 */ /* 0x000fe400078ef818 */
[----:B------:R-:W-:Y:S01]  /*dbb0*/  LOP3.LUT R15, R37, 0xff000000, R25, 0xf8, !PT ;  /* 0xff000000250f7812 */ /* 0x000fe200078ef819 */
[----:B------:R-:W-:Y:S06]  /*dbc0*/  @P1 BRA `(.L_x_6229) ;  /* 0x0000000800ec1947 */ /* 0x000fec0003800000 */
[----:B------:R-:W1:Y:S01]  /*dbd0*/  LDC R5, c[0x0][0x3f4] ;  /* 0x0000fd00ff057b82 */ /* 0x000e620000000800 */
[----:B------:R-:W-:Y:S01]  /*dbe0*/  BSSY B2, `(.L_x_6230) ;  /* 0x000005e000027945 */ /* 0x000fe20003800000 */
[-C--:B-1----:R-:W-:Y:S02]  /*dbf0*/  ISETP.GE.AND P0, PT, R22, R5.reuse, PT ;  /* 0x000000051600720c */ /* 0x082fe40003f06270 */
[----:B------:R-:W-:-:S11]  /*dc00*/  ISETP.GE.AND P1, PT, R230, R5, PT ;  /* 0x00000005e600720c */ /* 0x000fd60003f26270 */
[----:B------:R-:W-:Y:S05]  /*dc10*/  @P0 BRA `(.L_x_6231) ;  /* 0x0000000400680947 */ /* 0x000fea0003800000 */
[----:B------:R-:W1:Y:S01]  /*dc20*/  LDS.128 R4, [R0+0x1c400] ;  /* 0x01c4000000047984 */ /* 0x000e620000000c00 */
        /* <DEDUP_REMOVED lines=36> */
[C---:B------:R-:W-:Y:S01]  /*de70*/  FFMA.FTZ R37, R26.reuse, R28, -R31 ;  /* 0x0000001c1a257223 */ /* 0x040fe2000001081f */
        /* <DEDUP_REMOVED lines=18> */
[----:B0-----:R-:W-:Y:S01]  /*dfa0*/  FFMA.FTZ R39, R6, R24, -R25 ;  /* 0x0000001806277223 */ /* 0x001fe20000010819 */
        /* <DEDUP_REMOVED lines=33> */
.L_x_6231:
[----:B------:R-:W-:Y:S05]  /*e1c0*/  BSYNC B2 ;  /* 0x0000000000027941 */ /* 0x000fea0003800000 */
.L_x_6230:
[----:B------:R-:W-:Y:S05]  /*e1d0*/  @P1 BRA `(.L_x_6229) ;  /* 0x0000000400681947 */ /* 0x000fea0003800000 */
[----:B-1----:R-:W1:Y:S01]  /*e1e0*/  LDS.128 R4, [R3] ;  /* 0x0000000003047984 */ /* 0x002e620000000c00 */
        /* <DEDUP_REMOVED lines=88> */
[----:B------:R2:W-:Y:S02]  /*e770*/  STS.128 [R3], R4 ;  /* 0x0000000403007388 */ /* 0x0005e40000000c00 */
.L_x_6229:
[----:B------:R-:W-:Y:S05]  /*e780*/  BSYNC B1 ;  /* 0x0000000000017941 */ /* 0x000fea0003800000 */
.L_x_6228:
[----:B-12---:R-:W-:-:S05]  /*e790*/  VIADD R4, R228, 0x40 ;  /* 0x00000040e4047836 */ /* 0x006fca0000000000 */
[----:B------:R-:W-:-:S13]  /*e7a0*/  ISETP.GE.AND P0, PT, R4, R9, PT ;  /* 0x000000090400720c */ /* 0x000fda0003f06270 */
[----:B------:R-:W-:Y:S05]  /*e7b0*/  @P0 BRA `(.L_x_6232) ;  /* 0x0000002800a80947 */ /* 0x000fea0003800000 */
[----:B------:R-:W1:Y:S01]  /*e7c0*/  LDC R5, c[0x0][0x3f4] ;  /* 0x0000fd00ff057b82 */ /* 0x000e620000000800 */
[----:B------:R-:W-:Y:S01]  /*e7d0*/  BSSY B1, `(.L_x_6233) ;  /* 0x000005e000017945 */ /* 0x000fe20003800000 */
[-C--:B-1----:R-:W-:Y:S02]  /*e7e0*/  ISETP.GE.AND P0, PT, R22, R5.reuse, PT ;  /* 0x000000051600720c */ /* 0x082fe40003f06270 */
[----:B------:R-:W-:-:S11]  /*e7f0*/  ISETP.GE.AND P1, PT, R230, R5, PT ;  /* 0x00000005e600720c */ /* 0x000fd60003f26270 */
[----:B------:R-:W-:Y:S05]  /*e800*/  @P0 BRA `(.L_x_6234) ;  /* 0x0000000400680947 */ /* 0x000fea0003800000 */
[----:B------:R-:W1:Y:S01]  /*e810*/  LDS.128 R4, [R0+0x1e400] ;  /* 0x01e4000000047984 */ /* 0x000e620000000c00 */
[----:B------:R-:W-:Y:S02]  /*e820*/  F2FP.F16.E4M3.UNPACK_B R31, R14 ;  /* 0x0000000eff1f723e */ /* 0x000fe400020006ff */
[----:B------:R-:W-:Y:S02]  /*e830*/  F2FP.F16.E4M3.UNPACK_B R29, R11 ;  /* 0x0000000bff1d723e */ /* 0x000fe400020006ff */
[-C--:B------:R-:W-:Y:S01]  /*e840*/  F2FP.F16.E4M3.UNPACK_B R35, R20.reuse ;  /* 0x00000014ff23723e */ /* 0x080fe200020006ff */
[----:B------:R-:W-:Y:S01]  /*e850*/  HADD2.F32 R33, -RZ, R31.H1_H1 ;  /* 0x3000001fff217230 */ /* 0x000fe20000004100 */
[----:B------:R-:W-:Y:S01]  /*e860*/  F2FP.F16.E4M3.UNPACK_B R20, R20.H1 ;  /* 0x00000014ff14723e */ /* 0x000fe200030006ff */
[----:B------:R-:W-:Y:S02]  /*e870*/  HADD2.F32 R27, -RZ, R29.H1_H1 ;  /* 0x3000001dff1b7230 */ /* 0x000fe40000004100 */
[----:B------:R-:W-:Y:S01]  /*e880*/  HADD2.F32 R34, -RZ, R31.H0_H0 ;  /* 0x2000001fff227230 */ /* 0x000fe20000004100 */
[----:B------:R-:W-:Y:S01]  /*e890*/  F2FP.F16.E4M3.UNPACK_B R31, R14.H1 ;  /* 0x0000000eff1f723e */ /* 0x000fe200030006ff */
[----:B------:R-:W-:-:S02]  /*e8a0*/  HADD2.F32 R40, -RZ, R35.H1_H1 ;  /* 0x30000023ff287230 */ /* 0x000fc40000004100 */
[--C-:B0-----:R-:W-:Y:S02]  /*e8b0*/  HADD2.F32 R39, -RZ, R20.reuse.H1_H1 ;  /* 0x30000014ff277230 */ /* 0x101fe40000004100 */
[----:B------:R-:W-:Y:S02]  /*e8c0*/  HADD2.F32 R38, -RZ, R31.H0_H0 ;  /* 0x2000001fff267230 */ /* 0x000fe40000004100 */
[----:B------:R-:W-:Y:S01]  /*e8d0*/  HADD2.F32 R37, -RZ, R20.H0_H0 ;  /* 0x20000014ff257230 */ /* 0x000fe20000004100 */
[-C--:B-1----:R-:W-:Y:S02]  /*e8e0*/  F2FP.F16.E4M3.UNPACK_B R9, R4.reuse.H1 ;  /* 0x00000004ff09723e */ /* 0x082fe400030006ff */
[----:B------:R-:W-:Y:S02]  /*e8f0*/  F2FP.F16.E4M3.UNPACK_B R4, R4 ;  /* 0x00000004ff04723e */ /* 0x000fe400020006ff */
[-C--:B------:R-:W-:Y:S01]  /*e900*/  F2FP.F16.E4M3.UNPACK_B R24, R5.reuse ;  /* 0x00000005ff18723e */ /* 0x080fe200020006ff */
[--C-:B------:R-:W-:Y:S01]  /*e910*/  HADD2.F32 R21, -RZ, R9.reuse.H0_H0 ;  /* 0x20000009ff157230 */ /* 0x100fe20000004100 */
[----:B------:R-:W-:Y:S01]  /*e920*/  F2FP.F16.E4M3.UNPACK_B R25, R5.H1 ;  /* 0x00000005ff19723e */ /* 0x000fe200030006ff */
[----:B------:R-:W-:Y:S01]  /*e930*/  HADD2.F32 R9, -RZ, R9.H1_H1 ;  /* 0x30000009ff097230 */ /* 0x000fe20000004100 */
[-C--:B------:R-:W-:Y:S01]  /*e940*/  F2FP.F16.E4M3.UNPACK_B R26, R6.reuse ;  /* 0x00000006ff1a723e */ /* 0x080fe200020006ff */
[--C-:B------:R-:W-:Y:S01]  /*e950*/  HADD2.F32 R5, -RZ, R4.reuse.H1_H1 ;  /* 0x30000004ff057230 */ /* 0x100fe20000004100 */
[----:B------:R-:W-:Y:S01]  /*e960*/  F2FP.F16.E4M3.UNPACK_B R6, R6.H1 ;  /* 0x00000006ff06723e */ /* 0x000fe200030006ff */
[----:B------:R-:W-:-:S02]  /*e970*/  HADD2.F32 R4, -RZ, R4.H0_H0 ;  /* 0x20000004ff047230 */ /* 0x000fc40000004100 */
[-C--:B------:R-:W-:Y:S01]  /*e980*/  FMUL.FTZ R28, R33, R9.reuse ;  /* 0x00000009211c7220 */ /* 0x080fe20000410000 */
[C---:B------:R-:W-:Y:S01]  /*e990*/  FMUL.FTZ R32, R27.reuse, R9 ;  /* 0x000000091b207220 */ /* 0x040fe20000410000 */
[----:B------:R-:W-:Y:S02]  /*e9a0*/  F2FP.F16.E4M3.UNPACK_B R9, R7 ;  /* 0x00000007ff09723e */ /* 0x000fe400020006ff */
[-C--:B------:R-:W-:Y:S01]  /*e9b0*/  FFMA.FTZ R28, R27, R21.reuse, -R28 ;  /* 0x000000151b1c7223 */ /* 0x080fe2000001081c */
[----:B------:R-:W-:Y:S01]  /*e9c0*/  FFMA.FTZ R27, R33, R21, R32 ;  /* 0x00000015211b7223 */ /* 0x000fe20000010020 */
[----:B------:R-:W-:Y:S01]  /*e9d0*/  HADD2.F32 R32, -RZ, R29.H0_H0 ;  /* 0x2000001dff207230 */ /* 0x000fe20000004100 */
[----:B------:R-:W-:Y:S01]  /*e9e0*/  F2FP.F16.E4M3.UNPACK_B R29, R11.H1 ;  /* 0x0000000bff1d723e */ /* 0x000fe200030006ff */
[-C--:B------:R-:W-:Y:S01]  /*e9f0*/  FMUL.FTZ R11, R34, R5.reuse ;  /* 0x00000005220b7220 */ /* 0x080fe20000410000 */
[----:B------:R-:W-:Y:S01]  /*ea00*/  HADD2.F32 R33, -RZ, R31.H1_H1 ;  /* 0x3000001fff217230 */ /* 0x000fe20000004100 */
[----:B------:R-:W-:Y:S01]  /*ea10*/  F2FP.F16.E4M3.UNPACK_B R31, R12 ;  /* 0x0000000cff1f723e */ /* 0x000fe200020006ff */
[----:B------:R-:W-:Y:S01]  /*ea20*/  FMUL.FTZ R21, R32, R5 ;  /* 0x0000000520157220 */ /* 0x000fe20000410000 */
[----:B------:R-:W-:-:S02]  /*ea30*/  HADD2.F32 R5, -RZ, R25.H1_H1 ;  /* 0x30000019ff057230 */ /* 0x000fc40000004100 */
[-C--:B------:R-:W-:Y:S01]  /*ea40*/  FFMA.FTZ R11, R32, R4.reuse, -R11 ;  /* 0x00000004200b7223 */ /* 0x080fe2000001080b */
[----:B------:R-:W-:Y:S02]  /*ea50*/  HADD2.F32 R25, -RZ, R25.H0_H0 ;  /* 0x20000019ff197230 */ /* 0x000fe40000004100 */
[----:B------:R-:W-:Y:S01]  /*ea60*/  FFMA.FTZ R14, R34, R4, R21 ;  /* 0x00000004220e7223 */ /* 0x000fe20000010015 */
[--C-:B------:R-:W-:Y:S02]  /*ea70*/  HADD2.F32 R21, -RZ, R29.reuse.H1_H1 ;  /* 0x3000001dff157230 */ /* 0x100fe40000004100 */
[----:B------:R-:W-:Y:S01]  /*ea80*/  FMUL.FTZ R32, R33, R5 ;  /* 0x0000000521207220 */ /* 0x000fe20000410000 */
[--C-:B------:R-:W-:Y:S01]  /*ea90*/  HADD2.F32 R4, -RZ, R24.reuse.H1_H1 ;  /* 0x30000018ff047230 */ /* 0x100fe20000004100 */
[----:B------:R-:W-:Y:S01]  /*eaa0*/  F2FP.F16.E4M3.UNPACK_B R7, R7.H1 ;  /* 0x00000007ff07723e */ /* 0x000fe200030006ff */
[----:B------:R-:W-:Y:S02]  /*eab0*/  HADD2.F32 R36, -RZ, R29.H0_H0 ;  /* 0x2000001dff247230 */ /* 0x000fe40000004100 */
[----:B------:R-:W-:Y:S01]  /*eac0*/  FMUL.FTZ R34, R21, R5 ;  /* 0x0000000515227220 */ /* 0x000fe20000410000 */
[----:B------:R-:W-:-:S02]  /*ead0*/  HADD2.F32 R24, -RZ, R24.H0_H0 ;  /* 0x20000018ff187230 */ /* 0x000fc40000004100 */
[-C--:B------:R-:W-:Y:S01]  /*eae0*/  FMUL.FTZ R5, R38, R4.reuse ;  /* 0x0000000426057220 */ /* 0x080fe20000410000 */
[-C--:B------:R-:W-:Y:S01]  /*eaf0*/  FFMA.FTZ R32, R21, R25.reuse, -R32 ;  /* 0x0000001915207223 */ /* 0x080fe20000010820 */
[----:B------:R-:W-:Y:S01]  /*eb00*/  FFMA.FTZ R29, R33, R25, R34 ;  /* 0x00000019211d7223 */ /* 0x000fe20000010022 */
[C---:B------:R-:W-:Y:S01]  /*eb10*/  FMUL.FTZ R25, R36.reuse, R4 ;  /* 0x0000000424197220 */ /* 0x040fe20000410000 */
[-C--:B------:R-:W-:Y:S01]  /*eb20*/  FFMA.FTZ R21, R36, R24.reuse, -R5 ;  /* 0x0000001824157223 */ /* 0x080fe20000010805 */
[--C-:B------:R-:W-:Y:S02]  /*eb30*/  HADD2.F32 R5, -RZ, R6.reuse.H1_H1 ;  /* 0x30000006ff057230 */ /* 0x100fe40000004100 */
[----:B------:R-:W-:Y:S01]  /*eb40*/  FFMA.FTZ R24, R38, R24, R25 ;  /* 0x0000001826187223 */ /* 0x000fe20000010019 */
[----:B------:R-:W-:Y:S01]  /*eb50*/  HADD2.F32 R34, -RZ, R31.H1_H1 ;  /* 0x3000001fff227230 */ /* 0x000fe20000004100 */
[----:B------:R-:W-:Y:S01]  /*eb60*/  F2FP.SATFINITE.E4M3.F32.PACK_AB_MERGE_C R29, R29, R32, RZ ;  /* 0x000000201d1d723e */ /* 0x000fe200048070ff */
[----:B------:R-:W-:-:S02]  /*eb70*/  HADD2.F32 R6, -RZ, R6.H0_H0 ;  /* 0x20000006ff067230 */ /* 0x000fc40000004100 */
[-C--:B------:R-:W-:Y:S01]  /*eb80*/  FMUL.FTZ R25, R40, R5.reuse ;  /* 0x0000000528197220 */ /* 0x080fe20000410000 */
[----:B------:R-:W-:Y:S02]  /*eb90*/  HADD2.F32 R38, -RZ, R35.H0_H0 ;  /* 0x20000023ff267230 */ /* 0x000fe40000004100 */
[C---:B------:R-:W-:Y:S01]  /*eba0*/  FMUL.FTZ R33, R34.reuse, R5 ;  /* 0x0000000522217220 */ /* 0x040fe20000410000 */
[--C-:B------:R-:W-:Y:S02]  /*ebb0*/  HADD2.F32 R4, -RZ, R26.reuse.H1_H1 ;  /* 0x3000001aff047230 */ /* 0x100fe40000004100 */
[----:B------:R-:W-:Y:S02]  /*ebc0*/  HADD2.F32 R36, -RZ, R31.H0_H0 ;  /* 0x2000001fff247230 */ /* 0x000fe40000004100 */
[----:B------:R-:W-:Y:S01]  /*ebd0*/  FFMA.FTZ R31, R34, R6, -R25 ;  /* 0x00000006221f7223 */ /* 0x000fe20000010819 */
[----:B------:R-:W-:Y:S01]  /*ebe0*/  HADD2.F32 R26, -RZ, R26.H0_H0 ;  /* 0x2000001aff1a7230 */ /* 0x000fe20000004100 */
[----:B------:R-:W-:Y:S01]  /*ebf0*/  F2FP.F16.E4M3.UNPACK_B R34, R12.H1 ;  /* 0x0000000cff22723e */ /* 0x000fe200030006ff */
[----:B------:R-:W-:Y:S01]  /*ec00*/  FMUL.FTZ R5, R38, R4 ;  /* 0x0000000426057220 */ /* 0x000fe20000410000 */
[----:B------:R-:W-:Y:S01]  /*ec10*/  FFMA.FTZ R12, R40, R6, R33 ;  /* 0x00000006280c7223 */ /* 0x000fe20000010021 */
[----:B------:R-:W-:Y:S01]  /*ec20*/  FMUL.FTZ R25, R36, R4 ;  /* 0x0000000424197220 */ /* 0x000fe20000410000 */
[----:B------:R-:W-:-:S02]  /*ec30*/  HADD2.F32 R4, -RZ, R9.H1_H1 ;  /* 0x30000009ff047230 */ /* 0x000fc40000004100 */
[-C--:B------:R-:W-:Y:S01]  /*ec40*/  FFMA.FTZ R6, R36, R26.reuse, -R5 ;  /* 0x0000001a24067223 */ /* 0x080fe20000010805 */
[--C-:B------:R-:W-:Y:S02]  /*ec50*/  HADD2.F32 R35, -RZ, R34.reuse.H1_H1 ;  /* 0x30000022ff237230 */ /* 0x100fe40000004100 */
[----:B------:R-:W-:Y:S01]  /*ec60*/  FFMA.FTZ R25, R38, R26, R25 ;  /* 0x0000001a26197223 */ /* 0x000fe20000010019 */
[--C-:B------:R-:W-:Y:S02]  /*ec70*/  HADD2.F32 R5, -RZ, R7.reuse.H1_H1 ;  /* 0x30000007ff057230 */ /* 0x100fe40000004100 */
[----:B------:R-:W-:Y:S01]  /*ec80*/  FMUL.FTZ R20, R37, R4 ;  /* 0x0000000425147220 */ /* 0x000fe20000410000 */
[----:B------:R-:W-:Y:S01]  /*ec90*/  HADD2.F32 R33, -RZ, R34.H0_H0 ;  /* 0x20000022ff217230 */ /* 0x000fe20000004100 */
[----:B------:R-:W-:Y:S01]  /*eca0*/  F2FP.SATFINITE.E4M3.F32.PACK_AB_MERGE_C R12, R12, R31, RZ ;  /* 0x0000001f0c0c723e */ /* 0x000fe200048070ff */
[----:B------:R-:W-:Y:S02]  /*ecb0*/  HADD2.F32 R7, -RZ, R7.H0_H0 ;  /* 0x20000007ff077230 */ /* 0x000fe40000004100 */
[-C--:B------:R-:W-:Y:S01]  /*ecc0*/  FMUL.FTZ R26, R39, R5.reuse ;  /* 0x00000005271a7220 */ /* 0x080fe20000410000 */
[----:B------:R-:W-:Y:S01]  /*ecd0*/  FMUL.FTZ R34, R35, R5 ;  /* 0x0000000523227220 */ /* 0x000fe20000410000 */
[----:B------:R-:W-:-:S02]  /*ece0*/  HADD2.F32 R9, -RZ, R9.H0_H0 ;  /* 0x20000009ff097230 */ /* 0x000fc40000004100 */
[----:B------:R-:W-:Y:S01]  /*ecf0*/  FMUL.FTZ R4, R33, R4 ;  /* 0x0000000421047220 */ /* 0x000fe20000410000 */
[-C--:B------:R-:W-:Y:S01]  /*ed00*/  FFMA.FTZ R26, R35, R7.reuse, -R26 ;  /* 0x00000007231a7223 */ /* 0x080fe2000001081a */
[----:B------:R-:W-:Y:S01]  /*ed10*/  FFMA.FTZ R5, R39, R7, R34 ;  /* 0x0000000727057223 */ /* 0x000fe20000010022 */
[----:B------:R-:W-:Y:S01]  /*ed20*/  F2FP.SATFINITE.E4M3.F32.PACK_AB_MERGE_C R6, R25, R6, R12 ;  /* 0x000000061906723e */ /* 0x000fe2000480700c */
[-C--:B------:R-:W-:Y:S01]  /*ed30*/  FFMA.FTZ R7, R33, R9.reuse, -R20 ;  /* 0x0000000921077223 */ /* 0x080fe20000010814 */
[----:B------:R-:W-:Y:S01]  /*ed40*/  FFMA.FTZ R20, R37, R9, R4 ;  /* 0x0000000925147223 */ /* 0x000fe20000010004 */
[----:B------:R-:W-:Y:S02]  /*ed50*/  F2FP.SATFINITE.E4M3.F32.PACK_AB_MERGE_C R4, R27, R28, RZ ;  /* 0x0000001c1b04723e */ /* 0x000fe400048070ff */
[----:B------:R-:W-:Y:S02]  /*ed60*/  F2FP.SATFINITE.E4M3.F32.PACK_AB_MERGE_C R26, R5, R26, RZ ;  /* 0x0000001a051a723e */ /* 0x000fe400048070ff */
[----:B------:R-:W-:-:S02]  /*ed70*/  F2FP.SATFINITE.E4M3.F32.PACK_AB_MERGE_C R4, R14, R11, R4 ;  /* 0x0000000b0e04723e */ /* 0x000fc40004807004 */
[----:B------:R-:W-:Y:S02]  /*ed80*/  F2FP.SATFINITE.E4M3.F32.PACK_AB_MERGE_C R5, R24, R21, R29 ;  /* 0x000000151805723e */ /* 0x000fe4000480701d */
[----:B------:R-:W-:-:S05]  /*ed90*/  F2FP.SATFINITE.E4M3.F32.PACK_AB_MERGE_C R7, R20, R7, R26 ;  /* 0x000000071407723e */ /* 0x000fca000480701a */
[----:B------:R1:W-:Y:S02]  /*eda0*/  STS.128 [R0+0x1e400], R4 ;  /* 0x01e4000400007388 */ /* 0x0003e40000000c00 */
.L_x_6234:
[----:B------:R-:W-:Y:S05]  /*edb0*/  BSYNC B1 ;  /* 0x0000000000017941 */ /* 0x000fea0003800000 */
.L_x_6233:
[----:B------:R-:W-:Y:S05]  /*edc0*/  @P1 BRA `(.L_x_6232) ;  /* 0x0000002400241947 */ /* 0x000fea0003800000 */
[----:B-1----:R-:W1:Y:S01]  /*edd0*/  LDS.128 R4, [R3+0x2000] ;  /* 0x0020000003047984 */ /* 0x002e620000000c00 */
        /* <DEDUP_REMOVED lines=10> */
[----:B------:R-:W-:Y:S01]  /*ee80*/  HADD2.F32 R34, -RZ, R33.H0_H0 ;  /* 0x20000021ff227230 */ /* 0x000fe20000004100 */
        /* <DEDUP_REMOVED lines=28> */
[----:B------:R-:W-:Y:S02]  /*f050*/  HADD2.F32 R0, -RZ, R11.H1_H1 ;  /* 0x3000000bff007230 */ /* 0x000fe40000004100 */
[-C--:B------:R-:W-:Y:S01]  /*f060*/  FFMA.FTZ R13, R13, R5.reuse, -R4 ;  /* 0x000000050d0d7223 */ /* 0x080fe20000010804 */
[----:B------:R-:W-:Y:S01]  /*f070*/  HADD2.F32 R25, -RZ, R25.H0_H0 ;  /* 0x20000019ff197230 */ /* 0x000fe20000004100 */
[----:B------:R-:W-:Y:S01]  /*f080*/  F2FP.F16.E4M3.UNPACK_B R27, R10 ;  /* 0x0000000aff1b723e */ /* 0x000fe200020006ff */
[----:B------:R-:W-:Y:S02]  /*f090*/  HADD2.F32 R11, -RZ, R11.H0_H0 ;  /* 0x2000000bff0b7230 */ /* 0x000fe40000004100 */
        /* <DEDUP_REMOVED lines=8> */
[----:B------:R-:W-:Y:S01]  /*f120*/  F2FP.F16.E4M3.UNPACK_B R10, R10.H1 ;  /* 0x0000000aff0a723e */ /* 0x000fe200030006ff */
[--C-:B------:R-:W-:Y:S02]  /*f130*/  HADD2.F32 R0, -RZ, R12.reuse.H1_H1 ;  /* 0x3000000cff007230 */ /* 0x100fe40000004100 */
[-C--:B------:R-:W-:Y:S01]  /*f140*/  FMUL.FTZ R11, R36, R4.reuse ;  /* 0x00000004240b7220 */ /* 0x080fe20000410000 */
[----:B------:R-:W-:Y:S01]  /*f150*/  FMUL.FTZ R29, R32, R4 ;  /* 0x00000004201d7220 */ /* 0x000fe20000410000 */
[----:B------:R-:W-:Y:S01]  /*f160*/  HADD2.F32 R28, -RZ, R27.H0_H0 ;  /* 0x2000001bff1c7230 */ /* 0x000fe20000004100 */
[----:B------:R-:W-:Y:S01]  /*f170*/  F2FP.SATFINITE.E4M3.F32.PACK_AB_MERGE_C R13, R26, R13, RZ ;  /* 0x0000000d1a0d723e */ /* 0x000fe200048070ff */
[----:B------:R-:W-:Y:S01]  /*f180*/  FFMA.FTZ R27, R32, R14, -R11 ;  /* 0x0000000e201b7223 */ /* 0x000fe2000001080b */
[----:B------:R-:W-:-:S02]  /*f190*/  HADD2.F32 R12, -RZ, R12.H0_H0 ;  /* 0x2000000cff0c7230 */ /* 0x000fc40000004100 */
[----:B------:R-:W-:Y:S01]  /*f1a0*/  FMUL.FTZ R11, R34, R0 ;  /* 0x00000000220b7220 */ /* 0x000fe20000410000 */
[----:B------:R-:W-:Y:S01]  /*f1b0*/  FFMA.FTZ R14, R36, R14, R29 ;  /* 0x0000000e240e7223 */ /* 0x000fe2000001001d */
[----:B------:R-:W-:Y:S02]  /*f1c0*/  HADD2.F32 R31, -RZ, R15.H1_H1 ;  /* 0x3000000fff1f7230 */ /* 0x000fe40000004100 */
[C---:B------:R-:W-:Y:S01]  /*f1d0*/  FMUL.FTZ R25, R28.reuse, R0 ;  /* 0x000000001c197220 */ /* 0x040fe20000410000 */
[----:B------:R-:W-:Y:S02]  /*f1e0*/  HADD2.F32 R4, -RZ, R7.H1_H1 ;  /* 0x30000007ff047230 */ /* 0x000fe40000004100 */
[-C--:B------:R-:W-:Y:S01]  /*f1f0*/  FFMA.FTZ R11, R28, R12.reuse, -R11 ;  /* 0x0000000c1c0b7223 */ /* 0x080fe2000001080b */
[--C-:B------:R-:W-:Y:S02]  /*f200*/  HADD2.F32 R29, -RZ, R10.reuse.H1_H1 ;  /* 0x3000000aff1d7230 */ /* 0x100fe40000004100 */
[----:B------:R-:W-:Y:S01]  /*f210*/  FFMA.FTZ R12, R34, R12, R25 ;  /* 0x0000000c220c7223 */ /* 0x000fe20000010019 */
[----:B------:R-:W-:-:S02]  /*f220*/  HADD2.F32 R28, -RZ, R10.H0_H0 ;  /* 0x2000000aff1c7230 */ /* 0x000fc40000004100 */
[-C--:B------:R-:W-:Y:S01]  /*f230*/  FMUL.FTZ R10, R31, R4.reuse ;  /* 0x000000041f0a7220 */ /* 0x080fe20000410000 */
[----:B------:R-:W-:Y:S02]  /*f240*/  HADD2.F32 R32, -RZ, R15.H0_H0 ;  /* 0x2000000fff207230 */ /* 0x000fe40000004100 */
[C---:B------:R-:W-:Y:S01]  /*f250*/  FMUL.FTZ R4, R29.reuse, R4 ;  /* 0x000000041d047220 */ /* 0x040fe20000410000 */
[--C-:B------:R-:W-:Y:S01]  /*f260*/  HADD2.F32 R0, -RZ, R20.reuse.H1_H1 ;  /* 0x30000014ff007230 */ /* 0x100fe20000004100 */
[----:B------:R-:W-:Y:S01]  /*f270*/  F2FP.SATFINITE.E4M3.F32.PACK_AB_MERGE_C R14, R14, R27, RZ ;  /* 0x0000001b0e0e723e */ /* 0x000fe200048070ff */
[----:B------:R-:W-:Y:S01]  /*f280*/  HADD2.F32 R7, -RZ, R7.H0_H0 ;  /* 0x20000007ff077230 */ /* 0x000fe20000004100 */
[----:B------:R-:W-:Y:S01]  /*f290*/  F2FP.SATFINITE.E4M3.F32.PACK_AB_MERGE_C R5, R6, R5, R13 ;  /* 0x000000050605723e */ /* 0x000fe2000480700d */
        /* <DEDUP_REMOVED lines=11> */
[----:B------:R-:W-:-:S05]  /*f350*/  F2FP.SATFINITE.E4M3.F32.PACK_AB_MERGE_C R7, R20, R7, R10 ;  /* 0x000000071407723e */ /* 0x000fca000480700a */
[----:B------:R2:W-:Y:S01]  /*f360*/  STS.128 [R3+0x2000], R4 ;  /* 0x0020000403007388 */ /* 0x0005e20000000c00 */
[----:B------:R-:W-:Y:S05]  /*f370*/  BRA `(.L_x_6232) ;  /* 0x0000001c00b87947 */ /* 0x000fea0003800000 */
.L_x_6222:
[----:B------:R-:W-:-:S03]  /*f380*/  UMOV UR4, 0xffffffff ;  /* 0xffffffff00047882 */ /* 0x000fc60000000000 */
[----:B------:R-:W-:Y:S05]  /*f390*/  BRA.DIV UR4, `(.L_x_6235) ;  /* 0x0000016a04147947 */ /* 0x000fea000b800000 */
[----:B------:R0:W1:Y:S04]  /*f3a0*/  SHFL.IDX PT, R21, R24, RZ, 0x1c1f ;  /* 0x001c1fff18157589 */ /* 0x00006800000e0000 */
[----:B------:R0:W2:Y:S04]  /*f3b0*/  SHFL.IDX PT, R14, R28, RZ, 0x1c1f ;  /* 0x001c1fff1c0e7589 */ /* 0x0000a800000e0000 */
[----:B------:R0:W3:Y:S04]  /*f3c0*/  SHFL.IDX PT, R3, R26, RZ, 0x1c1f ;  /* 0x001c1fff1a037589 */ /* 0x0000e800000e0000 */
[----:B------:R0:W4:Y:S02]  /*f3d0*/  SHFL.IDX PT, R25, R27, RZ, 0x1c1f ;  /* 0x001c1fff1b197589 */ /* 0x00012400000e0000 */
.L_x_6433:
[----:B------:R-:W-:Y:S01]  /*f3e0*/  ULDC UR4, c[0x0][0x448] ;  /* 0x0001120000047ab9 */ /* 0x000fe20000000800 */
[----:B------:R-:W-:Y:S01]  /*f3f0*/  BSSY B1, `(.L_x_6236) ;  /* 0x0000012000017945 */ /* 0x000fe20003800000 */
[----:B0-----:R-:W-:Y:S01]  /*f400*/  IMAD R27, R134, UR4, RZ ;  /* 0x00000004861b7c24 */ /* 0x001fe2000f8e02ff */
[----:B------:R-:W-:Y:S02]  /*f410*/  CS2R R4, SRZ ;  /* 0x0000000000047805 */ /* 0x000fe4000001ff00 */
        /* <DEDUP_REMOVED lines=15> */
.L_x_6237:
[----:B------:R-:W-:Y:S05]  /*f510*/  BSYNC B1 ;  /* 0x0000000000017941 */ /* 0x000fea0003800000 */
.L_x_6236:
[----:B------:R-:W2:Y:S04]  /*f520*/  LDL R0, [R1+0xa0] ;  /* 0x0000a00001007983 */ /* 0x000ea80000100800 */
[----:B0-----:R-:W2:Y:S01]  /*f530*/  LDL.LU R12, [R1+0x54] ;  /* 0x00005400010c7983 */ /* 0x001ea20000300800 */
[----:B---3-5:R-:W-:Y:S01]  /*f540*/  LOP3.LUT R3, R4, 0xff, RZ, 0xc0, !PT ;  /* 0x000000ff04037812 */ /* 0x028fe200078ec0ff */
[----:B------:R-:W-:Y:S01]  /*f550*/  BSSY B1, `(.L_x_6238) ;  /* 0x0000047000017945 */ /* 0x000fe20003800000 */
[----:B------:R-:W-:Y:S02]  /*f560*/  SHF.R.U32.HI R15, RZ, 0x8, R5 ;  /* 0x00000008ff0f7819 */ /* 0x000fe40000011605 */
[----:B------:R-:W-:Y:S02]  /*f570*/  LOP3.LUT R24, R8, 0xff, RZ, 0xc0, !PT ;  /* 0x000000ff08187812 */ /* 0x000fe400078ec0ff */
[----:B----4-:R-:W-:-:S02]  /*f580*/  SHF.R.U32.HI R25, RZ, 0x8, R7 ;  /* 0x00000008ff197819 */ /* 0x010fc40000011607 */
[----:B------:R-:W-:Y:S02]  /*f590*/  LOP3.LUT R15, R15, 0xff, RZ, 0xc0, !PT ;  /* 0x000000ff0f0f7812 */ /* 0x000fe400078ec0ff */
[----:B--2---:R-:W-:Y:S02]  /*f5a0*/  LOP3.LUT R14, R6, 0xff, RZ, 0xc0, !PT ;  /* 0x000000ff060e7812 */ /* 0x004fe400078ec0ff */
[----:B------:R-:W-:Y:S02]  /*f5b0*/  LOP3.LUT R20, R7, 0xff, RZ, 0xc0, !PT ;  /* 0x000000ff07147812 */ /* 0x000fe400078ec0ff */
[----:B------:R-:W-:Y:S02]  /*f5c0*/  LOP3.LUT R25, R25, 0xff, RZ, 0xc0, !PT ;  /* 0x000000ff19197812 */ /* 0x000fe400078ec0ff */
[----:B------:R-:W-:Y:S02]  /*f5d0*/  SHF.R.U32.HI R28, RZ, 0x8, R11 ;  /* 0x00000008ff1c7819 */ /* 0x000fe4000001160b */
[----:B------:R-:W-:-:S02]  /*f5e0*/  PRMT R20, R25, 0x7604, R20 ;  /* 0x0000760419147816 */ /* 0x000fc40000000014 */
[----:B------:R-:W-:Y:S02]  /*f5f0*/  SHF.R.U32.HI R33, RZ, 0x10, R11 ;  /* 0x00000010ff217819 */ /* 0x000fe4000001160b */
[----:B------:R-:W-:Y:S02]  /*f600*/  SHF.R.U32.HI R29, RZ, 0x10, R9 ;  /* 0x00000010ff1d7819 */ /* 0x000fe40000011609 */
[----:B------:R-:W-:Y:S01]  /*f610*/  IADD3 R32, R228, 0x40, RZ ;  /* 0x00000040e4207810 */ /* 0x000fe20007ffe0ff */
[----:B------:R-:W-:Y:S02]  /*f620*/  IMAD.U32 R33, R33, 0x10000, RZ ;  /* 0x0001000021217824 */ /* 0x000fe400078e00ff */
[----:B------:R-:W-:Y:S01]  /*f630*/  IMAD.U32 R29, R29, 0x10000, RZ ;  /* 0x000100001d1d7824 */ /* 0x000fe200078e00ff */
[----:B------:R-:W-:Y:S02]  /*f640*/  R2UR UR5, R0 ;  /* 0x00000000000572ca */ /* 0x000fe400000e0000 */
[----:B------:R-:W-:Y:S01]  /*f650*/  SHF.R.U32.HI R0, RZ, 0x8, R4 ;  /* 0x00000008ff007819 */ /* 0x000fe20000011604 */
[----:B------:R-:W-:Y:S01]  /*f660*/  IMAD R26, R12, -0x80, R27 ;  /* 0xffffff800c1a7824 */ /* 0x000fe200078e021b */
[----:B------:R-:W-:-:S02]  /*f670*/  LOP3.LUT R12, R5, 0xff, RZ, 0xc0, !PT ;  /* 0x000000ff050c7812 */ /* 0x000fc400078ec0ff */
[----:B------:R-:W-:Y:S02]  /*f680*/  LOP3.LUT R0, R0, 0xff, RZ, 0xc0, !PT ;  /* 0x000000ff00007812 */ /* 0x000fe400078ec0ff */
[----:B------:R-:W-:Y:S02]  /*f690*/  PRMT R12, R15, 0x7604, R12 ;  /* 0x000076040f0c7816 */ /* 0x000fe4000000000c */
[----:B------:R-:W-:-:S03]  /*f6a0*/  PRMT R13, R0, 0x7604, R3 ;  /* 0x00007604000d7816 */ /* 0x000fc60000000003 */
[----:B------:R-:W-:Y:S01]  /*f6b0*/  ULEA.HI UR4, UR5, UR5, URZ, 0x1 ;  /* 0x0000000505047291 */ /* 0x000fe2000f8f083f */
[----:B------:R-:W-:Y:S02]  /*f6c0*/  SHF.R.U32.HI R3, RZ, 0x8, R8 ;  /* 0x00000008ff037819 */ /* 0x000fe40000011608 */
[----:B------:R-:W-:Y:S01]  /*f6d0*/  SHF.R.U32.HI R0, RZ, 0x8, R6 ;  /* 0x00000008ff007819 */ /* 0x000fe20000011606 */
[----:B------:R-:W-:Y:S01]  /*f6e0*/  ULOP3.LUT UR4, UR4, 0xfffffffe, URZ, 0xc0, !UPT ;  /* 0xfffffffe04047892 */ /* 0x000fe2000f8ec03f */
[----:B------:R-:W-:Y:S02]  /*f6f0*/  LOP3.LUT R3, R3, 0xff, RZ, 0xc0, !PT ;  /* 0x000000ff03037812 */ /* 0x000fe400078ec0ff */
[----:B-1----:R-:W-:Y:S01]  /*f700*/  LOP3.LUT R21, R0, 0xff, RZ, 0xc0, !PT ;  /* 0x000000ff00157812 */ /* 0x002fe200078ec0ff */
[----:B------:R-:W-:Y:S01]  /*f710*/  UIADD3 UR4, UR5, -UR4, URZ ;  /* 0x8000000405047290 */ /* 0x000fe2000fffe03f */
[----:B------:R-:W-:Y:S02]  /*f720*/  PRMT R27, R3, 0x7604, R24 ;  /* 0x00007604031b7816 */ /* 0x000fe40000000018 */
[----:B------:R-:W0:Y:S01]  /*f730*/  LDC R3, c[0x0][0x3f4] ;  /* 0x0000fd00ff037b82 */ /* 0x000e220000000800 */
[----:B------:R-:W-:-:S02]  /*f740*/  SHF.R.U32.HI R15, RZ, 0x8, R9 ;  /* 0x00000008ff0f7819 */ /* 0x000fc40000011609 */
[----:B------:R-:W-:Y:S02]  /*f750*/  MOV R35, UR4 ;  /* 0x0000000400237c02 */ /* 0x000fe40008000f00 */
[----:B------:R-:W-:Y:S02]  /*f760*/  SHF.R.U32.HI R0, RZ, 0x8, R10 ;  /* 0x00000008ff007819 */ /* 0x000fe4000001160a */
[----:B------:R-:W-:Y:S02]  /*f770*/  SHF.L.U32 R35, R35, 0x1f, RZ ;  /* 0x0000001f23237819 */ /* 0x000fe400000006ff */
[----:B------:R-:W-:Y:S02]  /*f780*/  PRMT R21, R21, 0x7604, R14 ;  /* 0x0000760415157816 */ /* 0x000fe4000000000e */
[----:B------:R-:W1:Y:S01]  /*f790*/  SYNCS.PHASECHK.TRANS64.TRYWAIT P1, [R16+URZ+0x2e800], R35 ;  /* 0x02e80023100075a7 */ /* 0x000e62000802017f */
[----:B------:R-:W-:Y:S02]  /*f7a0*/  LOP3.LUT R14, R9, 0xff, RZ, 0xc0, !PT ;  /* 0x000000ff090e7812 */ /* 0x000fe400078ec0ff */
[----:B------:R-:W-:-:S02]  /*f7b0*/  LOP3.LUT R24, R10, 0xff, RZ, 0xc0, !PT ;  /* 0x000000ff0a187812 */ /* 0x000fc400078ec0ff */
[----:B------:R-:W-:Y:S02]  /*f7c0*/  LOP3.LUT R15, R15, 0xff, RZ, 0xc0, !PT ;  /* 0x000000ff0f0f7812 */ /* 0x000fe400078ec0ff */
[----:B------:R-:W-:Y:S02]  /*f7d0*/  LOP3.LUT R25, R0, 0xff, RZ, 0xc0, !PT ;  /* 0x000000ff00197812 */ /* 0x000fe400078ec0ff */
[----:B------:R-:W-:Y:S02]  /*f7e0*/  PRMT R14, R15, 0x7604, R14 ;  /* 0x000076040f0e7816 */ /* 0x000fe4000000000e */
[----:B------:R-:W-:Y:S02]  /*f7f0*/  PRMT R31, R25, 0x7604, R24 ;  /* 0x00007604191f7816 */ /* 0x000fe40000000018 */
[----:B------:R-:W-:Y:S02]  /*f800*/  LOP3.LUT R0, R11, 0xff, RZ, 0xc0, !PT ;  /* 0x000000ff0b007812 */ /* 0x000fe400078ec0ff */
[----:B------:R-:W-:-:S02]  /*f810*/  LOP3.LUT R15, R28, 0xff, RZ, 0xc0, !PT ;  /* 0x000000ff1c0f7812 */ /* 0x000fc400078ec0ff */
[----:B------:R-:W-:Y:S02]  /*f820*/  SHF.R.U32.HI R24, RZ, 0x10, R5 ;  /* 0x00000010ff187819 */ /* 0x000fe40000011605 */
[----:B------:R-:W-:Y:S02]  /*f830*/  PRMT R0, R15, 0x7604, R0 ;  /* 0x000076040f007816 */ /* 0x000fe40000000000 */
[----:B------:R-:W-:Y:S01]  /*f840*/  SHF.R.U32.HI R25, RZ, 0x10, R7 ;  /* 0x00000010ff197819 */ /* 0x000fe20000011607 */
[----:B------:R-:W-:Y:S01]  /*f850*/  IMAD.U32 R15, R24, 0x10000, RZ ;  /* 0x00010000180f7824 */ /* 0x000fe200078e00ff */
[----:B------:R-:W-:Y:S02]  /*f860*/  LOP3.LUT R13, R13, 0xff0000, R4, 0xf8, !PT ;  /* 0x00ff00000d0d7812 */ /* 0x000fe400078ef804 */
[----:B------:R-:W-:Y:S01]  /*f870*/  LOP3.LUT R33, R0, 0xff0000, R33, 0xf8, !PT ;  /* 0x00ff000000217812 */ /* 0x000fe200078ef821 */
[----:B------:R-:W-:Y:S01]  /*f880*/  IMAD.U32 R25, R25, 0x10000, RZ ;  /* 0x0001000019197824 */ /* 0x000fe200078e00ff */
[----:B------:R-:W-:-:S02]  /*f890*/  LOP3.LUT R15, R12, 0xff0000, R15, 0xf8, !PT ;  /* 0x00ff00000c0f7812 */ /* 0x000fc400078ef80f */
[----:B------:R-:W-:Y:S02]  /*f8a0*/  LOP3.LUT R0, R13, 0xff000000, R4, 0xf8, !PT ;  /* 0xff0000000d007812 */ /* 0x000fe400078ef804 */
[----:B0-----:R-:W-:Y:S02]  /*f8b0*/  ISETP.GE.AND P0, PT, R18, R3, PT ;  /* 0x000000031200720c */ /* 0x001fe40003f06270 */
[----:B------:R-:W-:Y:S02]  /*f8c0*/  VIMNMX R37, R26, 0x80, PT ;  /* 0x000000801a257848 */ /* 0x000fe40003fe0100 */
[----:B------:R-:W-:Y:S02]  /*f8d0*/  LOP3.LUT R12, R15, 0xff000000, R5, 0xf8, !PT ;  /* 0xff0000000f0c7812 */ /* 0x000fe400078ef805 */
[----:B------:R-:W-:Y:S02]  /*f8e0*/  LOP3.LUT R13, R21, 0xff0000, R6, 0xf8, !PT ;  /* 0x00ff0000150d7812 */ /* 0x000fe400078ef806 */
[----:B------:R-:W-:-:S02]  /*f8f0*/  LOP3.LUT R25, R20, 0xff0000, R25, 0xf8, !PT ;  /* 0x00ff000014197812 */ /* 0x000fc400078ef819 */
[----:B------:R-:W-:Y:S02]  /*f900*/  LOP3.LUT R29, R14, 0xff0000, R29, 0xf8, !PT ;  /* 0x00ff00000e1d7812 */ /* 0x000fe400078ef81d */
[----:B------:R-:W-:Y:S02]  /*f910*/  LOP3.LUT R15, R27, 0xff0000, R8, 0xf8, !PT ;  /* 0x00ff00001b0f7812 */ /* 0x000fe400078ef808 */
[----:B------:R-:W-:Y:S02]  /*f920*/  LOP3.LUT R21, R31, 0xff0000, R10, 0xf8, !PT ;  /* 0x00ff00001f157812 */ /* 0x000fe400078ef80a */
[-C--:B------:R-:W-:Y:S02]  /*f930*/  ISETP.GE.OR P2, PT, R228, R37.reuse, P0 ;  /* 0x00000025e400720c */ /* 0x080fe40000746670 */
[----:B------:R-:W-:Y:S02]  /*f940*/  ISETP.GE.OR P0, PT, R32, R37, P0 ;  /* 0x000000252000720c */ /* 0x000fe40000706670 */
[----:B------:R-:W-:-:S02]  /*f950*/  LOP3.LUT R13, R13, 0xff000000, R6, 0xf8, !PT ;  /* 0xff0000000d0d7812 */ /* 0x000fc400078ef806 */
[----:B------:R-:W-:Y:S02]  /*f960*/  LOP3.LUT R14, R25, 0xff000000, R7, 0xf8, !PT ;  /* 0xff000000190e7812 */ /* 0x000fe400078ef807 */
[----:B------:R-:W-:Y:S02]  /*f970*/  LOP3.LUT R15, R15, 0xff000000, R8, 0xf8, !PT ;  /* 0xff0000000f0f7812 */ /* 0x000fe400078ef808 */
[----:B------:R-:W-:Y:S02]  /*f980*/  LOP3.LUT R20, R29, 0xff000000, R9, 0xf8, !PT ;  /* 0xff0000001d147812 */ /* 0x000fe400078ef809 */
[----:B------:R-:W-:Y:S02]  /*f990*/  LOP3.LUT R21, R21, 0xff000000, R10, 0xf8, !PT ;  /* 0xff00000015157812 */ /* 0x000fe400078ef80a */
[----:B------:R-:W-:Y:S01]  /*f9a0*/  LOP3.LUT R24, R33, 0xff000000, R11, 0xf8, !PT ;  /* 0xff00000021187812 */ /* 0x000fe200078ef80b */
[----:B-1----:R-:W-:Y:S06]  /*f9b0*/  @!P1 BRA `(.L_x_6239) ;  /* 0x0000016000fc9947 */ /* 0x002fec0003800000 */
.L_x_6434:
[----:B------:R-:W-:Y:S05]  /*f9c0*/  BSYNC B1 ;  /* 0x0000000000017941 */ /* 0x000fea0003800000 */
.L_x_6238:
[----:B------:R-:W-:Y:S04]  /*f9d0*/  BSSY B1, `(.L_x_6240) ;  /* 0x00000c6000017945 */ /* 0x000fe80003800000 */
[----:B------:R-:W-:Y:S05]  /*f9e0*/  @P2 BRA `(.L_x_6241) ;  /* 0x0000000c00102947 */ /* 0x000fea0003800000 */
[----:B------:R-:W1:Y:S01]  /*f9f0*/  S2R R5, SR_TID.X ;  /* 0x0000000000057919 */ /* 0x000e620000002100 */
[----:B------:R-:W-:Y:S01]  /*fa00*/  IMAD.SHL.U32 R4, R229, 0x80, RZ ;  /* 0x00000080e5047824 */ /* 0x000fe200078e00ff */
[----:B------:R-:W-:Y:S02]  /*fa10*/  F2FP.F16.E4M3.UNPACK_B R38, R0.H1 ;  /* 0x00000000ff26723e */ /* 0x000fe400030006ff */
[-C--:B------:R-:W-:Y:S02]  /*fa20*/  F2FP.F16.E4M3.UNPACK_B R42, R15.reuse.H1 ;  /* 0x0000000fff2a723e */ /* 0x080fe400030006ff */
[----:B------:R-:W-:Y:S01]  /*fa30*/  LOP3.LUT R6, R4, 0x380, RZ, 0xc0, !PT ;  /* 0x0000038004067812 */ /* 0x000fe200078ec0ff */
[----:B------:R-:W-:Y:S01]  /*fa40*/  HADD2.F32 R39, -RZ, R38.H0_H0 ;  /* 0x20000026ff277230 */ /* 0x000fe20000004100 */
[----:B------:R-:W-:Y:S01]  /*fa50*/  F2FP.F16.E4M3.UNPACK_B R41, R15 ;  /* 0x0000000fff29723e */ /* 0x000fe200020006ff */
[----:B------:R-:W-:Y:S01]  /*fa60*/  HADD2.F32 R40, -RZ, R42.H0_H0 ;  /* 0x2000002aff287230 */ /* 0x000fe20000004100 */
[----:B------:R-:W-:-:S02]  /*fa70*/  LOP3.LUT R4, R6, 0x70, R18, 0xf8, !PT ;  /* 0x0000007006047812 */ /* 0x000fc400078ef812 */
[----:B------:R-:W-:-:S04]  /*fa80*/  SHF.R.U32.HI R9, RZ, 0x3, R6 ;  /* 0x00000003ff097819 */ /* 0x000fc80000011606 */
[----:B------:R-:W-:Y:S01]  /*fa90*/  LOP3.LUT R25, R4, R9, RZ, 0x3c, !PT ;  /* 0x0000000904197212 */ /* 0x000fe200078e3cff */
[----:B-1----:R-:W-:-:S05]  /*faa0*/  VIADD R5, R5, 0xffffff80 ;  /* 0xffffff8005057836 */ /* 0x002fca0000000000 */
[----:B------:R-:W-:-:S04]  /*fab0*/  SHF.R.S32.HI R8, RZ, 0x1f, R5 ;  /* 0x0000001fff087819 */ /* 0x000fc80000011405 */
[----:B------:R-:W-:Y:S01]  /*fac0*/  LEA.HI R8, R8, R5, RZ, 0x5 ;  /* 0x0000000508087211 */ /* 0x000fe200078f28ff */
[----:B------:R-:W-:-:S04]  /*fad0*/  IMAD.IADD R5, R18, 0x1, R3 ;  /* 0x0000000112057824 */ /* 0x000fc800078e0203 */
[----:B------:R-:W-:Y:S01]  /*fae0*/  IMAD.SHL.U32 R8, R8, 0x20, RZ ;  /* 0x0000002008087824 */ /* 0x000fe200078e00ff */
[----:B------:R-:W-:-:S04]  /*faf0*/  LOP3.LUT R5, R6, 0x70, R5, 0xf8, !PT ;  /* 0x0000007006057812 */ /* 0x000fc800078ef805 */
[----:B------:R-:W-:Y:S02]  /*fb00*/  LOP3.LUT R8, R8, 0xfffffc00, RZ, 0xc0, !PT ;  /* 0xfffffc0008087812 */ /* 0x000fe400078ec0ff */
[----:B------:R-:W-:Y:S02]  /*fb10*/  LOP3.LUT R9, R5, R9, RZ, 0x3c, !PT ;  /* 0x0000000905097212 */ /* 0x000fe400078e3cff */
[C-C-:B------:R-:W-:Y:S02]  /*fb20*/  IADD3 R25, R16.reuse, R25, R8.reuse ;  /* 0x0000001910197210 */ /* 0x140fe40007ffe008 */
[----:B------:R-:W-:-:S03]  /*fb30*/  IADD3 R26, R16, R9, R8 ;  /* 0x00000009101a7210 */ /* 0x000fc60007ffe008 */
[----:B------:R-:W1:Y:S04]  /*fb40*/  LDS.128 R4, [R25+0x1c400] ;  /* 0x01c4000019047984 */ /* 0x000e680000000c00 */
[----:B------:R-:W2:Y:S01]  /*fb50*/  LDS.128 R8, [R26+0x1c400] ;  /* 0x01c400001a087984 */ /* 0x000ea20000000c00 */
[-C--:B-1----:R-:W-:Y:S02]  /*fb60*/  F2FP.F16.E4M3.UNPACK_B R27, R4.reuse ;  /* 0x00000004ff1b723e */ /* 0x082fe400020006ff */
[----:B------:R-:W-:Y:S02]  /*fb70*/  F2FP.F16.E4M3.UNPACK_B R4, R4.H1 ;  /* 0x00000004ff04723e */ /* 0x000fe400030006ff */
[----:B--2---:R-:W-:Y:S02]  /*fb80*/  F2FP.F16.E4M3.UNPACK_B R33, R8.H1 ;  /* 0x00000008ff21723e */ /* 0x004fe400030006ff */
[----:B------:R-:W-:-:S02]  /*fb90*/  F2FP.F16.E4M3.UNPACK_B R28, R5 ;  /* 0x00000005ff1c723e */ /* 0x000fc400020006ff */
[----:B------:R-:W-:Y:S01]  /*fba0*/  F2FP.F16.E4M3.UNPACK_B R29, R5.H1 ;  /* 0x00000005ff1d723e */ /* 0x000fe200030006ff */
[--C-:B------:R-:W-:Y:S01]  /*fbb0*/  HADD2.F32 R34, -RZ, R33.reuse.H0_H0 ;  /* 0x20000021ff227230 */ /* 0x100fe20000004100 */
[-C--:B0-----:R-:W-:Y:S01]  /*fbc0*/  F2FP.F16.E4M3.UNPACK_B R35, R9.reuse ;  /* 0x00000009ff23723e */ /* 0x081fe200020006ff */
[----:B------:R-:W-:Y:S01]  /*fbd0*/  HADD2.F32 R5, -RZ, R4.H0_H0 ;  /* 0x20000004ff057230 */ /* 0x000fe20000004100 */
[----:B------:R-:W-:Y:S01]  /*fbe0*/  F2FP.F16.E4M3.UNPACK_B R36, R9.H1 ;  /* 0x00000009ff24723e */ /* 0x000fe200030006ff */
[----:B------:R-:W-:Y:S02]  /*fbf0*/  HADD2.F32 R33, -RZ, R33.H1_H1 ;  /* 0x30000021ff217230 */ /* 0x000fe40000004100 */
[CC--:B------:R-:W-:Y:S01]  /*fc00*/  FMUL.FTZ R9, R34.reuse, R39.reuse ;  /* 0x0000002722097220 */ /* 0x0c0fe20000410000 */
[----:B------:R-:W-:Y:S01]  /*fc10*/  FMUL.FTZ R44, R34, R40 ;  /* 0x00000028222c7220 */ /* 0x000fe20000410000 */
[----:B------:R-:W-:Y:S02]  /*fc20*/  F2FP.F16.E4M3.UNPACK_B R8, R8 ;  /* 0x00000008ff08723e */ /* 0x000fe400020006ff */
[C---:B------:R-:W-:Y:S01]  /*fc30*/  FFMA.FTZ R46, R5.reuse, R40, R9 ;  /* 0x00000028052e7223 */ /* 0x040fe20000010009 */
[----:B------:R-:W-:Y:S01]  /*fc40*/  FFMA.FTZ R45, R5, R39, -R44 ;  /* 0x00000027052d7223 */ /* 0x000fe2000001082c */
[----:B------:R-:W-:Y:S01]  /*fc50*/  HADD2.F32 R40, -RZ, R38.H1_H1 ;  /* 0x30000026ff287230 */ /* 0x000fe20000004100 */
[----:B------:R-:W-:Y:S01]  /*fc60*/  F2FP.F16.E4M3.UNPACK_B R38, R0 ;  /* 0x00000000ff26723e */ /* 0x000fe200020006ff */
[----:B------:R-:W-:Y:S01]  /*fc70*/  HADD2.F32 R44, -RZ, R42.H1_H1 ;  /* 0x3000002aff2c7230 */ /* 0x000fe20000004100 */
[----:B------:R-:W-:Y:S01]  /*fc80*/  F2FP.F16.E4M3.UNPACK_B R37, R10 ;  /* 0x0000000aff25723e */ /* 0x000fe200020006ff */
[----:B------:R-:W-:-:S02]  /*fc90*/  HADD2.F32 R42, -RZ, R41.H0_H0 ;  /* 0x20000029ff2a7230 */ /* 0x000fc40000004100 */
[C---:B------:R-:W-:Y:S01]  /*fca0*/  FMUL.FTZ R43, R33.reuse, R40 ;  /* 0x00000028212b7220 */ /* 0x040fe20000410000 */
[----:B------:R-:W-:Y:S02]  /*fcb0*/  HADD2.F32 R9, -RZ, R8.H0_H0 ;  /* 0x20000008ff097230 */ /* 0x000fe40000004100 */
        /* <DEDUP_REMOVED lines=9> */
[----:B------:R-:W-:-:S02]  /*fd50*/  HADD2.F32 R5, -RZ, R36.H0_H0 ;  /* 0x20000024ff057230 */ /* 0x000fc40000004100 */
[C---:B------:R-:W-:Y:S01]  /*fd60*/  FFMA.FTZ R43, R4.reuse, R39, -R33 ;  /* 0x00000027042b7223 */ /* 0x040fe20000010821 */
[----:B------:R-:W-:Y:S01]  /*fd70*/  F2FP.F16.E4M3.UNPACK_B R39, R20.H1 ;  /* 0x00000014ff27723e */ /* 0x000fe200030006ff */
[----:B------:R-:W-:Y:S01]  /*fd80*/  FFMA.FTZ R42, R4, R42, R9 ;  /* 0x0000002a042a7223 */ /* 0x000fe20000010009 */
[----:B------:R-:W-:Y:S01]  /*fd90*/  F2FP.F16.E4M3.UNPACK_B R9, R12.H1 ;  /* 0x0000000cff09723e */ /* 0x000fe200030006ff */
[----:B------:R-:W-:Y:S01]  /*fda0*/  HADD2.F32 R41, -RZ, R41.H1_H1 ;  /* 0x30000029ff297230 */ /* 0x000fe20000004100 */
[-C--:B------:R-:W-:Y:S01]  /*fdb0*/  F2FP.F16.E4M3.UNPACK_B R31, R6.reuse ;  /* 0x00000006ff1f723e */ /* 0x080fe200020006ff */
[----:B------:R-:W-:Y:S01]  /*fdc0*/  HADD2.F32 R40, -RZ, R39.H0_H0 ;  /* 0x20000027ff287230 */ /* 0x000fe20000004100 */
[----:B------:R-:W-:Y:S01]  /*fdd0*/  F2FP.F16.E4M3.UNPACK_B R6, R6.H1 ;  /* 0x00000006ff06723e */ /* 0x000fe200030006ff */
[----:B------:R-:W-:Y:S01]  /*fde0*/  HADD2.F32 R8, -RZ, R8.H1_H1 ;  /* 0x30000008ff087230 */ /* 0x000fe20000004100 */
[----:B------:R-:W-:Y:S01]  /*fdf0*/  F2FP.F16.E4M3.UNPACK_B R34, R11 ;  /* 0x0000000bff22723e */ /* 0x000fe200020006ff */
        /* <DEDUP_REMOVED lines=10> */
[----:B------:R-:W-:Y:S01]  /*fea0*/  F2FP.F16.E4M3.UNPACK_B R33, R20 ;  /* 0x00000014ff21723e */ /* 0x000fe200020006ff */
[C---:B------:R-:W-:Y:S01]  /*feb0*/  FFMA.FTZ R44, R27.reuse, R38, -R44 ;  /* 0x000000261b2c7223 */ /* 0x040fe2000001082c */
[----:B------:R-:W-:Y:S01]  /*fec0*/  FFMA.FTZ R41, R27, R41, R8 ;  /* 0x000000291b297223 */ /* 0x000fe20000010008 */
[----:B------:R-:W-:Y:S01]  /*fed0*/  HADD2.F32 R36, -RZ, R36.H1_H1 ;  /* 0x30000024ff247230 */ /* 0x000fe20000004100 */
[----:B------:R-:W-:Y:S01]  /*fee0*/  F2FP.F16.E4M3.UNPACK_B R8, R12 ;  /* 0x0000000cff08723e */ /* 0x000fe200020006ff */
[----:B------:R-:W-:Y:S02]  /*fef0*/  HADD2.F32 R27, -RZ, R9.H1_H1 ;  /* 0x30000009ff1b7230 */ /* 0x000fe40000004100 */
[----:B------:R-:W-:Y:S01]  /*ff00*/  FFMA.FTZ R52, R4, R40, R5 ;  /* 0x0000002804347223 */ /* 0x000fe20000010005 */
[----:B------:R-:W-:Y:S02]  /*ff10*/  HADD2.F32 R38, -RZ, R33.H0_H0 ;  /* 0x20000021ff267230 */ /* 0x000fe40000004100 */
[----:B------:R-:W-:Y:S01]  /*ff20*/  FMUL.FTZ R40, R36, R39 ;  /* 0x0000002724287220 */ /* 0x000fe20000410000 */
[----:B------:R-:W-:-:S02]  /*ff30*/  HADD2.F32 R5, -RZ, R35.H0_H0 ;  /* 0x20000023ff057230 */ /* 0x000fc40000004100 */
[----:B------:R-:W-:Y:S01]  /*ff40*/  FMUL.FTZ R36, R36, R27 ;  /* 0x0000001b24247220 */ /* 0x000fe20000410000 */
[----:B------:R-:W-:Y:S01]  /*ff50*/  HADD2.F32 R29, -RZ, R29.H1_H1 ;  /* 0x3000001dff1d7230 */ /* 0x000fe20000004100 */
[----:B------:R-:W-:Y:S01]  /*ff60*/  F2FP.F16.E4M3.UNPACK_B R11, R11.H1 ;  /* 0x0000000bff0b723e */ /* 0x000fe200030006ff */
[----:B------:R-:W-:Y:S02]  /*ff70*/  HADD2.F32 R9, -RZ, R8.H0_H0 ;  /* 0x20000008ff097230 */ /* 0x000fe40000004100 */
[-C--:B------:R-:W-:Y:S01]  /*ff80*/  FMUL.FTZ R49, R5, R38.reuse ;  /* 0x0000002605317220 */ /* 0x080fe20000410000 */
[----:B------:R-:W-:Y:S02]  /*ff90*/  HADD2.F32 R4, -RZ, R28.H0_H0 ;  /* 0x2000001cff047230 */ /* 0x000fe40000004100 */
[C---:B------:R-:W-:Y:S01]  /*ffa0*/  FFMA.FTZ R54, R29.reuse, R27, -R40 ;  /* 0x0000001b1d367223 */ /* 0x040fe20000010828 */
[----:B------:R-:W-:Y:S01]  /*ffb0*/  FFMA.FTZ R53, R29, R39, R36 ;  /* 0x000000271d357223 */ /* 0x000fe20000010024 */
[----:B------:R-:W-:Y:S01]  /*ffc0*/  FMUL.FTZ R5, R5, R9 ;  /* 0x0000000905057220 */ /* 0x000fe20000410000 */
[----:B------:R-:W-:Y:S01]  /*ffd0*/  F2FP.F16.E4M3.UNPACK_B R29, R21.H1 ;  /* 0x00000015ff1d723e */ /* 0x000fe200030006ff */
[C---:B------:R-:W-:Y:S01]  /*ffe0*/  FFMA.FTZ R49, R4.reuse, R9, -R49 ;  /* 0x0000000904317223 */ /* 0x040fe20000010831 */
[----:B------:R-:W-:Y:S01]  /*fff0*/  F2FP.F16.E4M3.UNPACK_B R9, R13.H1 ;  /* 0x0000000dff09723e */ /* 0x000fe200030006ff */
[----:B------:R-:W-:Y:S01]  /*10000*/  FFMA.FTZ R38, R4, R38, R5 ;  /* 0x0000002604267223 */ /* 0x000fe20000010005 */
[----:B------:R-:W-:Y:S01]  /*10010*/  HADD2.F32 R8, -RZ, R8.H1_H1 ;  /* 0x30000008ff087230 */ /* 0x000fe20000004100 */
[-C--:B------:R-:W-:Y:S01]  /*10020*/  F2FP.F16.E4M3.UNPACK_B R32, R7.reuse ;  /* 0x00000007ff20723e */ /* 0x080fe200020006ff */
[----:B------:R-:W-:Y:S01]  /*10030*/  HADD2.F32 R33, -RZ, R33.H1_H1 ;  /* 0x30000021ff217230 */ /* 0x000fe20000004100 */
[----:B------:R-:W-:Y:S01]  /*10040*/  F2FP.F16.E4M3.UNPACK_B R7, R7.H1 ;  /* 0x00000007ff07723e */ /* 0x000fe200030006ff */
[----:B------:R-:W-:-:S02]  /*10050*/  HADD2.F32 R35, -RZ, R35.H1_H1 ;  /* 0x30000023ff237230 */ /* 0x000fc40000004100 */
[----:B------:R-:W-:Y:S02]  /*10060*/  HADD2.F32 R36, -RZ, R29.H0_H0 ;  /* 0x2000001dff247230 */ /* 0x000fe40000004100 */
[----:B------:R-:W-:Y:S02]  /*10070*/  HADD2.F32 R5, -RZ, R10.H0_H0 ;  /* 0x2000000aff057230 */ /* 0x000fe40000004100 */
[C---:B------:R-:W-:Y:S01]  /*10080*/  FMUL.FTZ R39, R35.reuse, R33 ;  /* 0x0000002123277220 */ /* 0x040fe20000410000 */
[----:B------:R-:W-:Y:S02]  /*10090*/  HADD2.F32 R27, -RZ, R9.H0_H0 ;  /* 0x20000009ff1b7230 */ /* 0x000fe40000004100 */
[----:B------:R-:W-:Y:S01]  /*100a0*/  FMUL.FTZ R50, R35, R8 ;  /* 0x0000000823327220 */ /* 0x000fe20000410000 */
[----:B------:R-:W-:Y:S02]  /*100b0*/  HADD2.F32 R4, -RZ, R6.H0_H0 ;  /* 0x20000006ff047230 */ /* 0x000fe40000004100 */
[----:B------:R-:W-:Y:S01]  /*100c0*/  FMUL.FTZ R35, R5, R36 ;  /* 0x0000002405237220 */ /* 0x000fe20000410000 */
[----:B------:R-:W-:-:S02]  /*100d0*/  HADD2.F32 R28, -RZ, R28.H1_H1 ;  /* 0x3000001cff1c7230 */ /* 0x000fc40000004100 */
[-C--:B------:R-:W-:Y:S01]  /*100e0*/  FMUL.FTZ R5, R5, R27.reuse ;  /* 0x0000001b05057220 */ /* 0x080fe20000410000 */
[----:B------:R-:W-:Y:S02]  /*100f0*/  HADD2.F32 R29, -RZ, R29.H1_H1 ;  /* 0x3000001dff1d7230 */ /* 0x000fe40000004100 */
[----:B------:R-:W-:Y:S01]  /*10100*/  FFMA.FTZ R35, R4, R27, -R35 ;  /* 0x0000001b04237223 */ /* 0x000fe20000010823 */
[----:B------:R-:W-:Y:S02]  /*10110*/  HADD2.F32 R10, -RZ, R10.H1_H1 ;  /* 0x3000000aff0a7230 */ /* 0x000fe40000004100 */
[----:B------:R-:W-:Y:S01]  /*10120*/  FFMA.FTZ R40, R28, R8, -R39 ;  /* 0x000000081c287223 */ /* 0x000fe20000010827 */
[----:B------:R-:W-:Y:S01]  /*10130*/  HADD2.F32 R9, -RZ, R9.H1_H1 ;  /* 0x30000009ff097230 */ /* 0x000fe20000004100 */
[----:B------:R-:W-:Y:S01]  /*10140*/  F2FP.F16.E4M3.UNPACK_B R27, R21 ;  /* 0x00000015ff1b723e */ /* 0x000fe200020006ff */
[----:B------:R-:W-:Y:S01]  /*10150*/  FFMA.FTZ R39, R4, R36, R5 ;  /* 0x0000002404277223 */ /* 0x000fe20000010005 */
[----:B------:R-:W-:Y:S01]  /*10160*/  HADD2.F32 R6, -RZ, R6.H1_H1 ;  /* 0x30000006ff067230 */ /* 0x000fe20000004100 */
[----:B------:R-:W-:Y:S01]  /*10170*/  F2FP.F16.E4M3.UNPACK_B R8, R13 ;  /* 0x0000000dff08723e */ /* 0x000fe200020006ff */
[C---:B------:R-:W-:Y:S01]  /*10180*/  FMUL.FTZ R55, R10.reuse, R29 ;  /* 0x0000001d0a377220 */ /* 0x040fe20000410000 */
[----:B------:R-:W-:Y:S01]  /*10190*/  FMUL.FTZ R4, R10, R9 ;  /* 0x000000090a047220 */ /* 0x000fe20000410000 */
[----:B------:R-:W-:-:S02]  /*101a0*/  HADD2.F32 R10, -RZ, R27.H0_H0 ;  /* 0x2000001bff0a7230 */ /* 0x000fc40000004100 */
[----:B------:R-:W-:Y:S01]  /*101b0*/  FFMA.FTZ R33, R28, R33, R50 ;  /* 0x000000211c217223 */ /* 0x000fe20000010032 */
[----:B------:R-:W-:Y:S02]  /*101c0*/  HADD2.F32 R5, -RZ, R37.H0_H0 ;  /* 0x20000025ff057230 */ /* 0x000fe40000004100 */
[C---:B------:R-:W-:Y:S01]  /*101d0*/  FFMA.FTZ R56, R6.reuse, R9, -R55 ;  /* 0x0000000906387223 */ /* 0x040fe20000010837 */
[----:B------:R-:W-:Y:S01]  /*101e0*/  FFMA.FTZ R58, R6, R29, R4 ;  /* 0x0000001d063a7223 */ /* 0x000fe20000010004 */
[----:B------:R-:W-:Y:S02]  /*101f0*/  HADD2.F32 R6, -RZ, R8.H0_H0 ;  /* 0x20000008ff067230 */ /* 0x000fe40000004100 */
[----:B------:R-:W-:Y:S02]  /*10200*/  HADD2.F32 R4, -RZ, R31.H0_H0 ;  /* 0x2000001fff047230 */ /* 0x000fe40000004100 */
[----:B------:R-:W-:Y:S01]  /*10210*/  FMUL.FTZ R9, R5, R10 ;  /* 0x0000000a05097220 */ /* 0x000fe20000410000 */
[----:B------:R-:W-:-:S02]  /*10220*/  HADD2.F32 R28, -RZ, R27.H1_H1 ;  /* 0x3000001bff1c7230 */ /* 0x000fc40000004100 */
[-C--:B------:R-:W-:Y:S01]  /*10230*/  FMUL.FTZ R5, R5, R6.reuse ;  /* 0x0000000605057220 */ /* 0x080fe20000410000 */
[----:B------:R-:W-:Y:S02]  /*10240*/  HADD2.F32 R37, -RZ, R37.H1_H1 ;  /* 0x30000025ff257230 */ /* 0x000fe40000004100 */
[C---:B------:R-:W-:Y:S01]  /*10250*/  FFMA.FTZ R27, R4.reuse, R6, -R9 ;  /* 0x00000006041b7223 */ /* 0x040fe20000010809 */
[----:B------:R-:W-:Y:S01]  /*10260*/  HADD2.F32 R8, -RZ, R8.H1_H1 ;  /* 0x30000008ff087230 */ /* 0x000fe20000004100 */
[----:B------:R-:W-:Y:S01]  /*10270*/  F2FP.F16.E4M3.UNPACK_B R9, R24.H1 ;  /* 0x00000018ff09723e */ /* 0x000fe200030006ff */
[----:B------:R-:W-:Y:S02]  /*10280*/  HADD2.F32 R31, -RZ, R31.H1_H1 ;  /* 0x3000001fff1f7230 */ /* 0x000fe40000004100 */
[----:B------:R-:W-:Y:S01]  /*10290*/  FFMA.FTZ R29, R4, R10, R5 ;  /* 0x0000000a041d7223 */ /* 0x000fe20000010005 */
[C---:B------:R-:W-:Y:S01]  /*102a0*/  FMUL.FTZ R6, R37.reuse, R28 ;  /* 0x0000001c25067220 */ /* 0x040fe20000410000 */
[----:B------:R-:W-:Y:S01]  /*102b0*/  F2FP.F16.E4M3.UNPACK_B R4, R14.H1 ;  /* 0x0000000eff04723e */ /* 0x000fe200030006ff */
[----:B------:R-:W-:Y:S01]  /*102c0*/  FMUL.FTZ R37, R37, R8 ;  /* 0x0000000825257220 */ /* 0x000fe20000410000 */
[----:B------:R-:W-:-:S02]  /*102d0*/  HADD2.F32 R10, -RZ, R9.H0_H0 ;  /* 0x20000009ff0a7230 */ /* 0x000fc40000004100 */
[C---:B------:R-:W-:Y:S01]  /*102e0*/  FFMA.FTZ R36, R31.reuse, R8, -R6 ;  /* 0x000000081f247223 */ /* 0x040fe20000010806 */
[----:B------:R-:W-:Y:S02]  /*102f0*/  HADD2.F32 R5, -RZ, R11.H0_H0 ;  /* 0x2000000bff057230 */ /* 0x000fe40000004100 */
[----:B------:R-:W-:Y:S01]  /*10300*/  FFMA.FTZ R50, R31, R28, R37 ;  /* 0x0000001c1f327223 */ /* 0x000fe20000010025 */
[--C-:B------:R-:W-:Y:S02]  /*10310*/  HADD2.F32 R6, -RZ, R4.reuse.H0_H0 ;  /* 0x20000004ff067230 */ /* 0x100fe40000004100 */
[----:B------:R-:W-:Y:S02]  /*10320*/  HADD2.F32 R8, -RZ, R4.H1_H1 ;  /* 0x30000004ff087230 */ /* 0x000fe40000004100 */
[----:B------:R-:W-:Y:S01]  /*10330*/  FMUL.FTZ R31, R5, R10 ;  /* 0x0000000a051f7220 */ /* 0x000fe20000410000 */
[----:B------:R-:W-:Y:S02]  /*10340*/  HADD2.F32 R4, -RZ, R7.H0_H0 ;  /* 0x20000007ff047230 */ /* 0x000fe40000004100 */
[----:B------:R-:W-:-:S02]  /*10350*/  HADD2.F32 R28, -RZ, R9.H1_H1 ;  /* 0x30000009ff1c7230 */ /* 0x000fc40000004100 */
[-C--:B------:R-:W-:Y:S01]  /*10360*/  FMUL.FTZ R9, R5, R6.reuse ;  /* 0x0000000605097220 */ /* 0x080fe20000410000 */
[----:B------:R-:W-:Y:S02]  /*10370*/  HADD2.F32 R11, -RZ, R11.H1_H1 ;  /* 0x3000000bff0b7230 */ /* 0x000fe40000004100 */
[C---:B------:R-:W-:Y:S01]  /*10380*/  FFMA.FTZ R37, R4.reuse, R6, -R31 ;  /* 0x0000000604257223 */ /* 0x040fe2000001081f */
[----:B------:R-:W-:Y:S01]  /*10390*/  HADD2.F32 R7, -RZ, R7.H1_H1 ;  /* 0x30000007ff077230 */ /* 0x000fe20000004100 */
[----:B------:R-:W-:Y:S01]  /*103a0*/  F2FP.F16.E4M3.UNPACK_B R5, R14 ;  /* 0x0000000eff05723e */ /* 0x000fe200020006ff */
[----:B------:R-:W-:Y:S01]  /*103b0*/  FFMA.FTZ R55, R4, R10, R9 ;  /* 0x0000000a04377223 */ /* 0x000fe20000010009 */
[C---:B------:R-:W-:Y:S01]  /*103c0*/  FMUL.FTZ R6, R11.reuse, R28 ;  /* 0x0000001c0b067220 */ /* 0x040fe20000410000 */
[----:B------:R-:W-:Y:S01]  /*103d0*/  FMUL.FTZ R11, R11, R8 ;  /* 0x000000080b0b7220 */ /* 0x000fe20000410000 */
[----:B------:R-:W-:Y:S02]  /*103e0*/  F2FP.F16.E4M3.UNPACK_B R4, R24 ;  /* 0x00000018ff04723e */ /* 0x000fe400020006ff */
[C---:B------:R-:W-:Y:S01]  /*103f0*/  FFMA.FTZ R60, R7.reuse, R8, -R6 ;  /* 0x00000008073c7223 */ /* 0x040fe20000010806 */
[----:B------:R-:W-:Y:S01]  /*10400*/  FFMA.FTZ R62, R7, R28, R11 ;  /* 0x0000001c073e7223 */ /* 0x000fe2000001000b */
[----:B------:R-:W-:-:S02]  /*10410*/  HADD2.F32 R6, -RZ, R5.H0_H0 ;  /* 0x20000005ff067230 */ /* 0x000fc40000004100 */
[----:B------:R-:W-:Y:S02]  /*10420*/  HADD2.F32 R7, -RZ, R5.H1_H1 ;  /* 0x30000005ff077230 */ /* 0x000fe40000004100 */
[----:B------:R-:W-:Y:S01]  /*10430*/  HADD2.F32 R8, -RZ, R4.H0_H0 ;  /* 0x20000004ff087230 */ /* 0x000fe20000004100 */
[----:B------:R-:W-:Y:S01]  /*10440*/  F2FP.SATFINITE.E4M3.F32.PACK_AB_MERGE_C R55, R62, R55, RZ ;  /* 0x000000373e37723e */ /* 0x000fe200048070ff */
[----:B------:R-:W-:Y:S02]  /*10450*/  HADD2.F32 R5, -RZ, R34.H0_H0 ;  /* 0x20000022ff057230 */ /* 0x000fe40000004100 */
[----:B------:R-:W-:Y:S02]  /*10460*/  HADD2.F32 R9, -RZ, R4.H1_H1 ;  /* 0x30000004ff097230 */ /* 0x000fe40000004100 */
[----:B------:R-:W-:Y:S02]  /*10470*/  HADD2.F32 R34, -RZ, R34.H1_H1 ;  /* 0x30000022ff227230 */ /* 0x000fe40000004100 */
[----:B------:R-:W-:Y:S01]  /*10480*/  FMUL.FTZ R11, R5, R8 ;  /* 0x00000008050b7220 */ /* 0x000fe20000410000 */
[----:B------:R-:W-:-:S02]  /*10490*/  HADD2.F32 R4, -RZ, R32.H0_H0 ;  /* 0x20000020ff047230 */ /* 0x000fc40000004100 */
[-C--:B------:R-:W-:Y:S01]  /*104a0*/  FMUL.FTZ R5, R5, R6.reuse ;  /* 0x0000000605057220 */ /* 0x080fe20000410000 */
[----:B------:R-:W-:Y:S02]  /*104b0*/  HADD2.F32 R32, -RZ, R32.H1_H1 ;  /* 0x30000020ff207230 */ /* 0x000fe40000004100 */
[C---:B------:R-:W-:Y:S01]  /*104c0*/  FMUL.FTZ R31, R34.reuse, R9 ;  /* 0x00000009221f7220 */ /* 0x040fe20000410000 */
        /* <DEDUP_REMOVED lines=22> */
.L_x_6241:
[----:B------:R-:W-:Y:S05]  /*10630*/  BSYNC B1 ;  /* 0x0000000000017941 */ /* 0x000fea0003800000 */
.L_x_6240:
[----:B------:R-:W-:Y:S05]  /*10640*/  @P0 BRA `(.L_x_6232) ;  /* 0x0000000c00040947 */ /* 0x000fea0003800000 */
[----:B-1----:R-:W2:Y:S01]  /*10650*/  LDL R8, [R1+0x74] ;  /* 0x0000740001087983 */ /* 0x002ea20000100800 */
[C---:B------:R-:W-:Y:S01]  /*10660*/  IADD3 R4, R228.reuse, 0x40, RZ ;  /* 0x00000040e4047810 */ /* 0x040fe20007ffe0ff */
[----:B------:R-:W-:Y:S02]  /*10670*/  VIADD R5, R228, 0x40 ;  /* 0x00000040e4057836 */ /* 0x000fe40000000000 */
[----:B------:R-:W3:Y:S02]  /*10680*/  LDL R49, [R1+0xa8] ;  /* 0x0000a80001317983 */ /* 0x000ee40000100800 */
[----:B------:R-:W-:Y:S02]  /*10690*/  IMAD.SHL.U32 R4, R4, 0x80, RZ ;  /* 0x0000008004047824 */ /* 0x000fe400078e00ff */
[----:B------:R-:W-:Y:S02]  /*106a0*/  IMAD.SHL.U32 R5, R5, 0x80, RZ ;  /* 0x0000008005057824 */ /* 0x000fe400078e00ff */
[----:B------:R-:W-:Y:S01]  /*106b0*/  IMAD.IADD R3, R18, 0x1, R3 ;  /* 0x0000000112037824 */ /* 0x000fe200078e0203 */
[----:B------:R-:W-:-:S02]  /*106c0*/  LOP3.LUT R4, R4, 0x380, RZ, 0xc0, !PT ;  /* 0x0000038004047812 */ /* 0x000fc400078ec0ff */
[----:B------:R-:W-:Y:S02]  /*106d0*/  LOP3.LUT R5, R5, 0x380, RZ, 0xc0, !PT ;  /* 0x0000038005057812 */ /* 0x000fe400078ec0ff */
[----:B------:R-:W-:Y:S02]  /*106e0*/  SHF.R.U32.HI R4, RZ, 0x3, R4 ;  /* 0x00000003ff047819 */ /* 0x000fe40000011604 */
[----:B------:R-:W-:-:S04]  /*106f0*/  LOP3.LUT R3, R5, 0x70, R3, 0xf8, !PT ;  /* 0x0000007005037812 */ /* 0x000fc800078ef803 */
        /* <DEDUP_REMOVED lines=8> */
[----:B--2---:R-:W-:Y:S01]  /*10780*/  IADD3 R3, R16, R3, R8 ;  /* 0x0000000310037210 */ /* 0x004fe20007ffe008 */
[----:B---3--:R-:W0:Y:S04]  /*10790*/  LDS.128 R4, [R49+0x1c400] ;  /* 0x01c4000031047984 */ /* 0x008e280000000c00 */
[----:B------:R-:W1:Y:S01]  /*107a0*/  LDS.128 R8, [R3+0x1c400] ;  /* 0x01c4000003087984 */ /* 0x000e620000000c00 */
[----:B0-----:R-:W-:-:S02]  /*107b0*/  F2FP.F16.E4M3.UNPACK_B R25, R4 ;  /* 0x00000004ff19723e */ /* 0x001fc400020006ff */
[----:B-1----:R-:W-:Y:S02]  /*107c0*/  F2FP.F16.E4M3.UNPACK_B R31, R8.H1 ;  /* 0x00000008ff1f723e */ /* 0x002fe400030006ff */
[----:B------:R-:W-:-:S03]  /*107d0*/  F2FP.F16.E4M3.UNPACK_B R4, R4.H1 ;  /* 0x00000004ff04723e */ /* 0x000fc600030006ff */
[--C-:B------:R-:W-:Y:S01]  /*107e0*/  HADD2.F32 R32, -RZ, R31.reuse.H0_H0 ;  /* 0x2000001fff207230 */ /* 0x100fe20000004100 */
[-C--:B------:R-:W-:Y:S02]  /*107f0*/  F2FP.F16.E4M3.UNPACK_B R26, R5.reuse ;  /* 0x00000005ff1a723e */ /* 0x080fe400020006ff */
[----:B------:R-:W-:Y:S01]  /*10800*/  F2FP.F16.E4M3.UNPACK_B R27, R5.H1 ;  /* 0x00000005ff1b723e */ /* 0x000fe200030006ff */
[----:B------:R-:W-:Y:S02]  /*10810*/  HADD2.F32 R5, -RZ, R4.H0_H0 ;  /* 0x20000004ff057230 */ /* 0x000fe40000004100 */
[-C--:B------:R-:W-:Y:S01]  /*10820*/  FMUL.FTZ R38, R35, R32.reuse ;  /* 0x0000002023267220 */ /* 0x080fe20000410000 */
[C---:B------:R-:W-:Y:S01]  /*10830*/  FMUL.FTZ R36, R39.reuse, R32 ;  /* 0x0000002027247220 */ /* 0x040fe20000410000 */
[----:B------:R-:W-:Y:S02]  /*10840*/  F2FP.F16.E4M3.UNPACK_B R8, R8 ;  /* 0x00000008ff08723e */ /* 0x000fe400020006ff */
[----:B------:R-:W-:Y:S01]  /*10850*/  FFMA.FTZ R38, R39, R5, R38 ;  /* 0x0000000527267223 */ /* 0x000fe20000010026 */
[----:B------:R-:W-:Y:S01]  /*10860*/  F2FP.F16.E4M3.UNPACK_B R39, R15 ;  /* 0x0000000fff27723e */ /* 0x000fe200020006ff */
[----:B------:R-:W-:Y:S01]  /*10870*/  FFMA.FTZ R35, R35, R5, -R36 ;  /* 0x0000000523237223 */ /* 0x000fe20000010824 */
[----:B------:R-:W-:Y:S01]  /*10880*/  F2FP.F16.E4M3.UNPACK_B R36, R0 ;  /* 0x00000000ff24723e */ /* 0x000fe200020006ff */
[----:B------:R-:W-:-:S02]  /*10890*/  HADD2.F32 R31, -RZ, R31.H1_H1 ;  /* 0x3000001fff1f7230 */ /* 0x000fc40000004100 */
[----:B------:R-:W-:Y:S02]  /*108a0*/  HADD2.F32 R44, -RZ, R39.H0_H0 ;  /* 0x20000027ff2c7230 */ /* 0x000fe40000004100 */
[----:B------:R-:W-:Y:S02]  /*108b0*/  HADD2.F32 R5, -RZ, R8.H0_H0 ;  /* 0x20000008ff057230 */ /* 0x000fe40000004100 */
[-C--:B------:R-:W-:Y:S01]  /*108c0*/  FMUL.FTZ R37, R46, R31.reuse ;  /* 0x0000001f2e257220 */ /* 0x080fe20000410000 */
[----:B------:R-:W-:Y:S02]  /*108d0*/  HADD2.F32 R4, -RZ, R4.H1_H1 ;  /* 0x30000004ff047230 */ /* 0x000fe40000004100 */
[----:B------:R-:W-:Y:S01]  /*108e0*/  FMUL.FTZ R31, R40, R31 ;  /* 0x0000001f281f7220 */ /* 0x000fe20000410000 */
[----:B------:R-:W-:Y:S02]  /*108f0*/  HADD2.F32 R42, -RZ, R36.H0_H0 ;  /* 0x20000024ff2a7230 */ /* 0x000fe40000004100 */
[----:B------:R-:W-:Y:S01]  /*10900*/  FMUL.FTZ R15, R44, R5 ;  /* 0x000000052c0f7220 */ /* 0x000fe20000410000 */
[----:B------:R-:W-:-:S02]  /*10910*/  HADD2.F32 R0, -RZ, R25.H0_H0 ;  /* 0x20000019ff007230 */ /* 0x000fc40000004100 */
[----:B------:R-:W-:Y:S02]  /*10920*/  HADD2.F32 R43, -RZ, R39.H1_H1 ;  /* 0x30000027ff2b7230 */ /* 0x000fe40000004100 */
[----:B------:R-:W-:Y:S02]  /*10930*/  HADD2.F32 R8, -RZ, R8.H1_H1 ;  /* 0x30000008ff087230 */ /* 0x000fe40000004100 */
[----:B------:R-:W-:Y:S01]  /*10940*/  HADD2.F32 R41, -RZ, R36.H1_H1 ;  /* 0x30000024ff297230 */ /* 0x000fe20000004100 */
[----:B------:R-:W-:Y:S01]  /*10950*/  F2FP.F16.E4M3.UNPACK_B R33, R9 ;  /* 0x00000009ff21723e */ /* 0x000fe200020006ff */
[----:B------:R-:W-:Y:S01]  /*10960*/  FMUL.FTZ R5, R42, R5 ;  /* 0x000000052a057220 */ /* 0x000fe20000410000 */
[----:B------:R-:W-:Y:S01]  /*10970*/  FFMA.FTZ R31, R46, R4, R31 ;  /* 0x000000042e1f7223 */ /* 0x000fe2000001001f */
[----:B------:R-:W-:Y:S01]  /*10980*/  FFMA.FTZ R15, R42, R0, -R15 ;  /* 0x000000002a0f7223 */ /* 0x000fe2000001080f */
[----:B------:R-:W-:Y:S01]  /*10990*/  F2FP.F16.E4M3.UNPACK_B R9, R9.H1 ;  /* 0x00000009ff09723e */ /* 0x000fe200030006ff */
[----:B------:R-:W-:Y:S01]  /*109a0*/  HADD2.F32 R25, -RZ, R25.H1_H1 ;  /* 0x30000019ff197230 */ /* 0x000fe20000004100 */
[----:B------:R-:W-:Y:S01]  /*109b0*/  F2FP.F16.E4M3.UNPACK_B R46, R20.H1 ;  /* 0x00000014ff2e723e */ /* 0x000fe200030006ff */
[----:B------:R-:W-:Y:S01]  /*109c0*/  FMUL.FTZ R36, R43, R8 ;  /* 0x000000082b247220 */ /* 0x000fe20000410000 */
[----:B------:R-:W-:Y:S01]  /*109d0*/  F2FP.F16.E4M3.UNPACK_B R42, R12.H1 ;  /* 0x0000000cff2a723e */ /* 0x000fe200030006ff */
[----:B------:R-:W-:Y:S01]  /*109e0*/  FMUL.FTZ R8, R41, R8 ;  /* 0x0000000829087220 */ /* 0x000fe20000410000 */
[----:B------:R-:W-:Y:S01]  /*109f0*/  FFMA.FTZ R40, R40, R4, -R37 ;  /* 0x0000000428287223 */ /* 0x000fe20000010825 */
[----:B------:R-:W-:Y:S01]  /*10a00*/  FFMA.FTZ R5, R44, R0, R5 ;  /* 0x000000002c057223 */ /* 0x000fe20000010005 */
[----:B------:R-:W-:-:S02]  /*10a10*/  HADD2.F32 R48, -RZ, R46.H0_H0 ;  /* 0x2000002eff307230 */ /* 0x000fc40000004100 */
[-C--:B------:R-:W-:Y:S01]  /*10a20*/  FFMA.FTZ R8, R43, R25.reuse, R8 ;  /* 0x000000192b087223 */ /* 0x080fe20000010008 */
[--C-:B------:R-:W-:Y:S02]  /*10a30*/  HADD2.F32 R4, -RZ, R9.reuse.H0_H0 ;  /* 0x20000009ff047230 */ /* 0x100fe40000004100 */
[--C-:B------:R-:W-:Y:S02]  /*10a40*/  HADD2.F32 R44, -RZ, R42.reuse.H0_H0 ;  /* 0x2000002aff2c7230 */ /* 0x100fe40000004100 */
[----:B------:R-:W-:Y:S02]  /*10a50*/  HADD2.F32 R43, -RZ, R42.H1_H1 ;  /* 0x3000002aff2b7230 */ /* 0x000fe40000004100 */
[----:B------:R-:W-:Y:S02]  /*10a60*/  HADD2.F32 R9, -RZ, R9.H1_H1 ;  /* 0x30000009ff097230 */ /* 0x000fe40000004100 */
[----:B------:R-:W-:Y:S01]  /*10a70*/  FFMA.FTZ R36, R41, R25, -R36 ;  /* 0x0000001929247223 */ /* 0x000fe20000010824 */
[----:B------:R-:W-:-:S02]  /*10a80*/  HADD2.F32 R0, -RZ, R27.H0_H0 ;  /* 0x2000001bff007230 */ /* 0x000fc40000004100 */
[-C--:B------:R-:W-:Y:S01]  /*10a90*/  FMUL.FTZ R37, R48, R4.reuse ;  /* 0x0000000430257220 */ /* 0x080fe20000410000 */
[C---:B------:R-:W-:Y:S01]  /*10aa0*/  FMUL.FTZ R39, R44.reuse, R4 ;  /* 0x000000042c277220 */ /* 0x040fe20000410000 */
[----:B------:R-:W-:Y:S01]  /*10ab0*/  HADD2.F32 R47, -RZ, R46.H1_H1 ;  /* 0x3000002eff2f7230 */ /* 0x000fe20000004100 */
[----:B------:R-:W-:Y:S01]  /*10ac0*/  F2FP.F16.E4M3.UNPACK_B R41, R12 ;  /* 0x0000000cff29723e */ /* 0x000fe200020006ff */
[----:B------:R-:W-:Y:S02]  /*10ad0*/  HADD2.F32 R27, -RZ, R27.H1_H1 ;  /* 0x3000001bff1b7230 */ /* 0x000fe40000004100 */
[----:B------:R-:W-:Y:S01]  /*10ae0*/  FMUL.FTZ R42, R43, R9 ;  /* 0x000000092b2a7220 */ /* 0x000fe20000410000 */
[----:B------:R-:W-:Y:S02]  /*10af0*/  HADD2.F32 R46, -RZ, R45.H0_H0 ;  /* 0x2000002dff2e7230 */ /* 0x000fe40000004100 */
[----:B------:R-:W-:Y:S02]  /*10b00*/  HADD2.F32 R4, -RZ, R33.H0_H0 ;  /* 0x20000021ff047230 */ /* 0x000fe40000004100 */
[-C--:B------:R-:W-:Y:S01]  /*10b10*/  FFMA.FTZ R37, R44, R0.reuse, -R37 ;  /* 0x000000002c257223 */ /* 0x080fe20000010825 */
[----:B------:R-:W-:Y:S01]  /*10b20*/  FFMA.FTZ R39, R48, R0, R39 ;  /* 0x0000000030277223 */ /* 0x000fe20000010027 */
[----:B------:R-:W-:-:S02]  /*10b30*/  HADD2.F32 R44, -RZ, R41.H0_H0 ;  /* 0x20000029ff2c7230 */ /* 0x000fc40000004100 */
[C---:B------:R-:W-:Y:S01]  /*10b40*/  FMUL.FTZ R12, R47.reuse, R9 ;  /* 0x000000092f0c7220 */ /* 0x040fe20000410000 */
[----:B------:R-:W-:Y:S01]  /*10b50*/  HADD2.F32 R0, -RZ, R26.H0_H0 ;  /* 0x2000001aff007230 */ /* 0x000fe20000004100 */
[----:B------:R-:W-:Y:S01]  /*10b60*/  F2FP.F16.E4M3.UNPACK_B R34, R10 ;  /* 0x0000000aff22723e */ /* 0x000fe200020006ff */
[----:B------:R-:W-:Y:S01]  /*10b70*/  FMUL.FTZ R9, R46, R4 ;  /* 0x000000042e097220 */ /* 0x000fe20000410000 */
[----:B------:R-:W-:Y:S01]  /*10b80*/  FFMA.FTZ R42, R47, R27, R42 ;  /* 0x0000001b2f2a7223 */ /* 0x000fe2000001002a */
[----:B------:R-:W-:Y:S02]  /*10b90*/  F2FP.F16.E4M3.UNPACK_B R10, R10.H1 ;  /* 0x0000000aff0a723e */ /* 0x000fe400030006ff */
[----:B------:R-:W-:Y:S01]  /*10ba0*/  F2FP.F16.E4M3.UNPACK_B R47, R21.H1 ;  /* 0x00000015ff2f723e */ /* 0x000fe200030006ff */
[C---:B------:R-:W-:Y:S01]  /*10bb0*/  FMUL.FTZ R25, R44.reuse, R4 ;  /* 0x000000042c197220 */ /* 0x040fe20000410000 */
[----:B------:R-:W-:Y:S01]  /*10bc0*/  F2FP.F16.E4M3.UNPACK_B R28, R6 ;  /* 0x00000006ff1c723e */ /* 0x000fe200020006ff */
[----:B------:R-:W-:Y:S01]  /*10bd0*/  FFMA.FTZ R9, R44, R0, -R9 ;  /* 0x000000002c097223 */ /* 0x000fe20000010809 */
[----:B------:R-:W-:Y:S01]  /*10be0*/  F2FP.F16.E4M3.UNPACK_B R6, R6.H1 ;  /* 0x00000006ff06723e */ /* 0x000fe200030006ff */
[----:B------:R-:W-:Y:S01]  /*10bf0*/  HADD2.F32 R50, -RZ, R47.H0_H0 ;  /* 0x2000002fff327230 */ /* 0x000fe20000004100 */
[----:B------:R-:W-:Y:S01]  /*10c00*/  F2FP.F16.E4M3.UNPACK_B R44, R13.H1 ;  /* 0x0000000dff2c723e */ /* 0x000fe200030006ff */
[----:B------:R-:W-:-:S02]  /*10c10*/  HADD2.F32 R4, -RZ, R10.H0_H0 ;  /* 0x2000000aff047230 */ /* 0x000fc40000004100 */
[----:B------:R-:W-:Y:S01]  /*10c20*/  FFMA.FTZ R20, R43, R27, -R12 ;  /* 0x0000001b2b147223 */ /* 0x000fe2000001080c */
[----:B------:R-:W-:Y:S01]  /*10c30*/  FFMA.FTZ R25, R46, R0, R25 ;  /* 0x000000002e197223 */ /* 0x000fe20000010019 */
[----:B------:R-:W-:Y:S02]  /*10c40*/  HADD2.F32 R48, -RZ, R45.H1_H1 ;  /* 0x3000002dff307230 */ /* 0x000fe40000004100 */
[----:B------:R-:W-:Y:S02]  /*10c50*/  HADD2.F32 R33, -RZ, R33.H1_H1 ;  /* 0x30000021ff217230 */ /* 0x000fe40000004100 */
[----:B------:R-:W-:Y:S02]  /*10c60*/  HADD2.F32 R12, -RZ, R41.H1_H1 ;  /* 0x30000029ff0c7230 */ /* 0x000fe40000004100 */
[----:B------:R-:W-:Y:S01]  /*10c70*/  FMUL.FTZ R41, R50, R4 ;  /* 0x0000000432297220 */ /* 0x000fe20000410000 */
[----:B------:R-:W-:Y:S02]  /*10c80*/  HADD2.F32 R46, -RZ, R44.H0_H0 ;  /* 0x2000002cff2e7230 */ /* 0x000fe40000004100 */
[----:B------:R-:W-:-:S02]  /*10c90*/  HADD2.F32 R0, -RZ, R6.H0_H0 ;  /* 0x20000006ff007230 */ /* 0x000fc40000004100 */
[-C--:B------:R-:W-:Y:S01]  /*10ca0*/  FMUL.FTZ R27, R48, R33.reuse ;  /* 0x00000021301b7220 */ /* 0x080fe20000410000 */
[----:B------:R-:W-:Y:S02]  /*10cb0*/  HADD2.F32 R26, -RZ, R26.H1_H1 ;  /* 0x3000001aff1a7230 */ /* 0x000fe40000004100 */
[----:B------:R-:W-:Y:S01]  /*10cc0*/  FMUL.FTZ R33, R12, R33 ;  /* 0x000000210c217220 */ /* 0x000fe20000410000 */
[C---:B------:R-:W-:Y:S01]  /*10cd0*/  FMUL.FTZ R43, R46.reuse, R4 ;  /* 0x000000042e2b7220 */ /* 0x040fe20000410000 */
[----:B------:R-:W-:Y:S01]  /*10ce0*/  FFMA.FTZ R41, R46, R0, -R41 ;  /* 0x000000002e297223 */ /* 0x000fe20000010829 */
        /* <DEDUP_REMOVED lines=15> */
[----:B------:R-:W-:Y:S01]  /*10de0*/  FFMA.FTZ R43, R50, R0, R43 ;  /* 0x00000000322b7223 */ /* 0x000fe2000001002b */
[----:B------:R-:W-:Y:S02]  /*10df0*/  HADD2.F32 R0, -RZ, R28.H0_H0 ;  /* 0x2000001cff007230 */ /* 0x000fe40000004100 */
[-C--:B------:R-:W-:Y:S01]  /*10e00*/  FMUL.FTZ R13, R10, R4.reuse ;  /* 0x000000040a0d7220 */ /* 0x080fe20000410000 */
[----:B------:R-:W-:Y:S02]  /*10e10*/  HADD2.F32 R48, -RZ, R33.H1_H1 ;  /* 0x30000021ff307230 */ /* 0x000fe40000004100 */
[C---:B------:R-:W-:Y:S01]  /*10e20*/  FMUL.FTZ R21, R6.reuse, R4 ;  /* 0x0000000406157220 */ /* 0x040fe20000410000 */
[----:B------:R-:W-:Y:S02]  /*10e30*/  HADD2.F32 R34, -RZ, R34.H1_H1 ;  /* 0x30000022ff227230 */ /* 0x000fe40000004100 */
[----:B------:R-:W-:Y:S01]  /*10e40*/  HADD2.F32 R4, -RZ, R27.H1_H1 ;  /* 0x3000001bff047230 */ /* 0x000fe20000004100 */
[----:B------:R-:W-:Y:S01]  /*10e50*/  F2FP.F16.E4M3.UNPACK_B R32, R11 ;  /* 0x0000000bff20723e */ /* 0x000fe200020006ff */
[----:B------:R-:W-:Y:S01]  /*10e60*/  FFMA.FTZ R6, R6, R0, -R13 ;  /* 0x0000000006067223 */ /* 0x000fe2000001080d */
[----:B------:R-:W-:-:S02]  /*10e70*/  HADD2.F32 R28, -RZ, R28.H1_H1 ;  /* 0x3000001cff1c7230 */ /* 0x000fc40000004100 */
[----:B------:R-:W-:Y:S01]  /*10e80*/  FFMA.FTZ R10, R10, R0, R21 ;  /* 0x000000000a0a7223 */ /* 0x000fe20000010015 */
[----:B------:R-:W-:Y:S01]  /*10e90*/  F2FP.F16.E4M3.UNPACK_B R11, R11.H1 ;  /* 0x0000000bff0b723e */ /* 0x000fe200030006ff */
[----:B------:R-:W-:Y:S01]  /*10ea0*/  FMUL.FTZ R13, R48, R34 ;  /* 0x00000022300d7220 */ /* 0x000fe20000410000 */
[----:B------:R-:W-:Y:S01]  /*10eb0*/  F2FP.F16.E4M3.UNPACK_B R33, R24.H1 ;  /* 0x00000018ff21723e */ /* 0x000fe200030006ff */
[C---:B------:R-:W-:Y:S01]  /*10ec0*/  FMUL.FTZ R21, R4.reuse, R34 ;  /* 0x0000002204157220 */ /* 0x040fe20000410000 */
[----:B------:R-:W-:Y:S01]  /*10ed0*/  F2FP.F16.E4M3.UNPACK_B R0, R14.H1 ;  /* 0x0000000eff00723e */ /* 0x000fe200030006ff */
[-C--:B------:R-:W-:Y:S01]  /*10ee0*/  FFMA.FTZ R13, R4, R28.reuse, -R13 ;  /* 0x0000001c040d7223 */ /* 0x080fe2000001080d */
[-C--:B------:R-:W-:Y:S01]  /*10ef0*/  F2FP.F16.E4M3.UNPACK_B R29, R7.reuse ;  /* 0x00000007ff1d723e */ /* 0x080fe200020006ff */
[----:B------:R-:W-:Y:S01]  /*10f00*/  FFMA.FTZ R21, R48, R28, R21 ;  /* 0x0000001c30157223 */ /* 0x000fe20000010015 */
[----:B------:R-:W-:Y:S01]  /*10f10*/  F2FP.F16.E4M3.UNPACK_B R7, R7.H1 ;  /* 0x00000007ff07723e */ /* 0x000fe200030006ff */
[----:B------:R-:W-:-:S02]  /*10f20*/  HADD2.F32 R50, -RZ, R33.H0_H0 ;  /* 0x20000021ff327230 */ /* 0x000fc40000004100 */
[----:B------:R-:W-:Y:S02]  /*10f30*/  HADD2.F32 R4, -RZ, R11.H0_H0 ;  /* 0x2000000bff047230 */ /* 0x000fe40000004100 */
[--C-:B------:R-:W-:Y:S02]  /*10f40*/  HADD2.F32 R28, -RZ, R0.reuse.H0_H0 ;  /* 0x20000000ff1c7230 */ /* 0x100fe40000004100 */
[----:B------:R-:W-:Y:S02]  /*10f50*/  HADD2.F32 R45, -RZ, R0.H1_H1 ;  /* 0x30000000ff2d7230 */ /* 0x000fe40000004100 */
[-C--:B------:R-:W-:Y:S01]  /*10f60*/  FMUL.FTZ R27, R50, R4.reuse ;  /* 0x00000004321b7220 */ /* 0x080fe20000410000 */
[----:B------:R-:W-:Y:S02]  /*10f70*/  HADD2.F32 R0, -RZ, R7.H0_H0 ;  /* 0x20000007ff007230 */ /* 0x000fe40000004100 */
[----:B------:R-:W-:Y:S02]  /*10f80*/  HADD2.F32 R47, -RZ, R33.H1_H1 ;  /* 0x30000021ff2f7230 */ /* 0x000fe40000004100 */
[----:B------:R-:W-:Y:S01]  /*10f90*/  FMUL.FTZ R33, R28, R4 ;  /* 0x000000041c217220 */ /* 0x000fe20000410000 */
[----:B------:R-:W-:-:S02]  /*10fa0*/  HADD2.F32 R11, -RZ, R11.H1_H1 ;  /* 0x3000000bff0b7230 */ /* 0x000fc40000004100 */
[----:B------:R-:W-:Y:S01]  /*10fb0*/  FFMA.FTZ R27, R28, R0, -R27 ;  /* 0x000000001c1b7223 */ /* 0x000fe2000001081b */
[----:B------:R-:W-:Y:S01]  /*10fc0*/  HADD2.F32 R7, -RZ, R7.H1_H1 ;  /* 0x30000007ff077230 */ /* 0x000fe20000004100 */
[----:B------:R-:W-:Y:S01]  /*10fd0*/  F2FP.F16.E4M3.UNPACK_B R34, R14 ;  /* 0x0000000eff22723e */ /* 0x000fe200020006ff */
[----:B------:R-:W-:Y:S01]  /*10fe0*/  FFMA.FTZ R33, R50, R0, R33 ;  /* 0x0000000032217223 */ /* 0x000fe20000010021 */
[-C--:B------:R-:W-:Y:S01]  /*10ff0*/  FMUL.FTZ R4, R47, R11.reuse ;  /* 0x0000000b2f047220 */ /* 0x080fe20000410000 */
[----:B------:R-:W-:Y:S01]  /*11000*/  F2FP.F16.E4M3.UNPACK_B R0, R24 ;  /* 0x00000018ff00723e */ /* 0x000fe200020006ff */
[C---:B------:R-:W-:Y:S01]  /*11010*/  FMUL.FTZ R28, R45.reuse, R11 ;  /* 0x0000000b2d1c7220 */ /* 0x040fe20000410000 */
[--C-:B------:R-:W-:Y:S02]  /*11020*/  HADD2.F32 R24, -RZ, R34.reuse.H0_H0 ;  /* 0x20000022ff187230 */ /* 0x100fe40000004100 */
[----:B------:R-:W-:Y:S01]  /*11030*/  FFMA.FTZ R14, R45, R7, -R4 ;  /* 0x000000072d0e7223 */ /* 0x000fe20000010804 */
[----:B------:R-:W-:-:S02]  /*11040*/  HADD2.F32 R45, -RZ, R34.H1_H1 ;  /* 0x30000022ff2d7230 */ /* 0x000fc40000004100 */
[----:B------:R-:W-:Y:S01]  /*11050*/  FFMA.FTZ R28, R47, R7, R28 ;  /* 0x000000072f1c7223 */ /* 0x000fe2000001001c */
[----:B------:R-:W-:Y:S02]  /*11060*/  HADD2.F32 R34, -RZ, R0.H0_H0 ;  /* 0x20000000ff227230 */ /* 0x000fe40000004100 */
[----:B------:R-:W-:Y:S02]  /*11070*/  HADD2.F32 R4, -RZ, R32.H0_H0 ;  /* 0x20000020ff047230 */ /* 0x000fe40000004100 */
[----:B------:R-:W-:Y:S02]  /*11080*/  HADD2.F32 R47, -RZ, R0.H1_H1 ;  /* 0x30000000ff2f7230 */ /* 0x000fe40000004100 */
[----:B------:R-:W-:Y:S02]  /*11090*/  HADD2.F32 R32, -RZ, R32.H1_H1 ;  /* 0x30000020ff207230 */ /* 0x000fe40000004100 */
[----:B------:R-:W-:Y:S01]  /*110a0*/  FMUL.FTZ R7, R34, R4 ;  /* 0x0000000422077220 */ /* 0x000fe20000410000 */
[----:B------:R-:W-:-:S02]  /*110b0*/  HADD2.F32 R0, -RZ, R29.H0_H0 ;  /* 0x2000001dff007230 */ /* 0x000fc40000004100 */
[C---:B------:R-:W-:Y:S01]  /*110c0*/  FMUL.FTZ R11, R24.reuse, R4 ;  /* 0x00000004180b7220 */ /* 0x040fe20000410000 */
[----:B------:R-:W-:Y:S02]  /*110d0*/  HADD2.F32 R29, -RZ, R29.H1_H1 ;  /* 0x3000001dff1d7230 */ /* 0x000fe40000004100 */
[-C--:B------:R-:W-:Y:S01]  /*110e0*/  FMUL.FTZ R4, R47, R32.reuse ;  /* 0x000000202f047220 */ /* 0x080fe20000410000 */
[C---:B------:R-:W-:Y:S01]  /*110f0*/  FMUL.FTZ R32, R45.reuse, R32 ;  /* 0x000000202d207220 */ /* 0x040fe20000410000 */
[-C--:B------:R-:W-:Y:S01]  /*11100*/  FFMA.FTZ R7, R24, R0.reuse, -R7 ;  /* 0x0000000018077223 */ /* 0x080fe20000010807 */
[----:B------:R-:W-:Y:S01]  /*11110*/  FFMA.FTZ R11, R34, R0, R11 ;  /* 0x00000000220b7223 */ /* 0x000fe2000001000b */
[-C--:B------:R-:W-:Y:S01]  /*11120*/  FFMA.FTZ R0, R45, R29.reuse, -R4 ;  /* 0x0000001d2d007223 */ /* 0x080fe20000010804 */
        /* <DEDUP_REMOVED lines=19> */
.L_x_6232:
[----:B------:R-:W-:Y:S05]  /*11260*/  BSYNC B0 ;  /* 0x0000000000007941 */ /* 0x000fea0003800000 */
.L_x_6221:
[----:B------:R-:W-:Y:S01]  /*11270*/  @!PT LDS RZ, [RZ] ;  /* 0x00000000fffff984 */ /* 0x000fe20000000800 */
[----:B------:R-:W-:Y:S01]  /*11280*/  @!PT LDS RZ, [RZ] ;  /* 0x00000000fffff984 */ /* 0x000fe20000000800 */
[----:B------:R-:W-:Y:S01]  /*11290*/  @!PT LDS RZ, [RZ] ;  /* 0x00000000fffff984 */ /* 0x000fe20000000800 */
[----:B------:R-:W-:Y:S01]  /*112a0*/  @!PT LDS RZ, [RZ] ;  /* 0x00000000fffff984 */ /* 0x000fe20000000800 */
[----:B------:R4:W-:Y:S06]  /*112b0*/  MEMBAR.ALL.CTA ;  /* 0x0000000000007992 */ /* 0x0009ec0000008000 */
[----:B----4-:R-:W4:Y:S01]  /*112c0*/  FENCE.VIEW.ASYNC.S ;  /* 0x00000000000073c6 */ /* 0x010f220000000000 */
[----:B------:R-:W-:Y:S05]  /*112d0*/  WARPSYNC.ALL ;  /* 0x0000000000007948 */ /* 0x000fea0003800000 */
[----:B----4-:R-:W-:Y:S06]  /*112e0*/  BAR.SYNC.DEFER_BLOCKING 0xd, 0x100 ;  /* 0x0344000000007b1d */ /* 0x010fec0000010000 */
.L_x_6218:
[----:B-1----:R-:W4:Y:S02]  /*112f0*/  LDL R0, [R1+0x44] ;  /* 0x0000440001007983 */ /* 0x002f240000100800 */
[----:B----4-:R-:W-:-:S13]  /*11300*/  R2UR UR4, R0 ;  /* 0x00000000000472ca */ /* 0x010fda00000e0000 */
[----:B------:R-:W-:-:S04]  /*11310*/  MOV R0, UR4 ;  /* 0x0000000400007c02 */ /* 0x000fc80008000f00 */
[----:B------:R-:W-:-:S13]  /*11320*/  ISETP.NE.AND P0, PT, R0, 0x3, PT ;  /* 0x000000030000780c */ /* 0x000fda0003f05270 */
[----:B------:R-:W-:Y:S05]  /*11330*/  @!P0 BRA `(.L_x_6242) ;  /* 0x0000000000048947 */ /* 0x000fea0003800000 */
[----:B------:R-:W-:Y:S01]  /*11340*/  BPT.TRAP 0x1 ;  /* 0x000000040000795c */ /* 0x000fe20000300000 */
.L_x_6242:
[----:B------:R-:W-:Y:S01]  /*11350*/  IMAD R0, R232, 0x8, R16 ;  /* 0x00000008e8007824 */ /* 0x000fe200078e0210 */
[----:B--23--:R-:W-:-:S04]  /*11360*/  SHF.L.U32 R7, R235, 0x1f, RZ ;  /* 0x0000001feb077819 */ /* 0x00cfc800000006ff */
[----:B------:R1:W2:Y:S01]  /*11370*/  SYNCS.PHASECHK.TRANS64.TRYWAIT P1, [R0+URZ+0x2e830], R7 ;  /* 0x02e83007000075a7 */ /* 0x0002a2000802017f */
[----:B------:R-:W-:Y:S05]  /*11380*/  @!P0 BRA `(.L_x_6243) ;  /* 0x0000000000048947 */ /* 0x000fea0003800000 */
[----:B------:R-:W-:Y:S01]  /*11390*/  BPT.TRAP 0x1 ;  /* 0x000000040000795c */ /* 0x000fe20000300000 */
.L_x_6243:
[----:B0-----:R-:W-:Y:S01]  /*113a0*/  VIADD R3, R16, 0x20400 ;  /* 0x0002040010037836 */ /* 0x001fe20000000000 */
[----:B------:R-:W-:Y:S01]  /*113b0*/  LOP3.LUT R4, R30, 0x10000, RZ, 0xfc, !PT ;  /* 0x000100001e047812 */ /* 0x000fe200078efcff */
[----:B------:R-:W-:-:S03]  /*113c0*/  IMAD.MOV.U32 R5, RZ, RZ, 0x40000040 ;  /* 0x40000040ff057424 */ /* 0x000fc600078e00ff */
[----:B------:R-:W-:-:S04]  /*113d0*/  SHF.R.U32.HI R3, RZ, 0x4, R3 ;  /* 0x00000004ff037819 */ /* 0x000fc80000011603 */
[----:B------:R-:W-:-:S04]  /*113e0*/  LOP3.LUT R3, R3, 0x3fff, RZ, 0xc0, !PT ;  /* 0x00003fff03037812 */ /* 0x000fc800078ec0ff */
[----:B------:R-:W-:-:S05]  /*113f0*/  LOP3.LUT R3, R3, 0x10000, RZ, 0xfc, !PT ;  /* 0x0001000003037812 */ /* 0x000fca00078efcff */
[----:B------:R0:W-:Y:S01]  /*11400*/  STL [R1+0x4c], R3 ;  /* 0x00004c0301007387 */ /* 0x0001e20000100800 */
[----:B--2---:R-:W-:Y:S05]  /*11410*/  @P1 BRA `(.L_x_6244) ;  /* 0x0000000000081947 */ /* 0x004fea0003800000 */
[----:B------:R-:W2:Y:S02]  /*11420*/  SYNCS.PHASECHK.TRANS64.TRYWAIT P1, [R0+URZ+0x2e830], R7 ;  /* 0x02e83007000075a7 */ /* 0x000ea4000802017f */
[----:B--2---:R-:W-:Y:S05]  /*11430*/  @!P1 BRA `(.L_x_6245) ;  /* 0x0000014800709947 */ /* 0x004fea0003800000 */
.L_x_6244:
[----:B0-----:R-:W3:Y:S01]  /*11440*/  LDL R3, [R1+0x4c] ;  /* 0x00004c0001037983 */ /* 0x001ee20000100800 */
[----:B------:R-:W-:Y:S01]  /*11450*/  IMAD.MOV.U32 R13, RZ, RZ, 0x40000040 ;  /* 0x40000040ff0d7424 */ /* 0x000fe200078e00ff */
[----:B------:R-:W-:Y:S05]  /*11460*/  WARPSYNC.ALL ;  /* 0x0000000000007948 */ /* 0x000fea0003800000 */
[----:B------:R-:W-:Y:S01]  /*11470*/  R2UR UR4, R4 ;  /* 0x00000000040472ca */ /* 0x000fe200000e0000 */
[----:B------:R-:W4:Y:S01]  /*11480*/  LDL R136, [R1+0xb0] ;  /* 0x0000b00001887983 */ /* 0x000f220000100800 */
[----:B------:R-:W-:Y:S02]  /*11490*/  R2UR UR5, R5 ;  /* 0x00000000050572ca */ /* 0x000fe400000e0000 */
[----:B------:R-:W-:Y:S01]  /*114a0*/  R2UR UR7, R13 ;  /* 0x000000000d0772ca */ /* 0x000fe200000e0000 */
[----:B-----5:R-:W-:Y:S01]  /*114b0*/  WARPGROUP.ARRIVE ;  /* 0x00000000000079c5 */ /* 0x020fe20000000000 */
[----:B-12---:R-:W-:Y:S01]  /*114c0*/  IMAD.MOV.U32 R7, RZ, RZ, 0x40000040 ;  /* 0x40000040ff077424 */ /* 0x006fe200078e00ff */
[----:B------:R-:W-:-:S02]  /*114d0*/  MOV R9, 0x40000040 ;  /* 0x4000004000097802 */ /* 0x000fc40000000f00 */
[C---:B------:R-:W-:Y:S02]  /*114e0*/  R2UR UR8, R4.reuse ;  /* 0x00000000040872ca */ /* 0x040fe400000e0000 */
[----:B------:R-:W-:Y:S02]  /*114f0*/  R2UR UR11, R9 ;  /* 0x00000000090b72ca */ /* 0x000fe400000e0000 */
[C---:B------:R-:W-:Y:S01]  /*11500*/  R2UR UR9, R5.reuse ;  /* 0x00000000050972ca */ /* 0x040fe200000e0000 */
[----:B------:R-:W-:Y:S01]  /*11510*/  IMAD.MOV.U32 R11, RZ, RZ, 0x40000040 ;  /* 0x40000040ff0b7424 */ /* 0x000fe200078e00ff */
[----:B------:R-:W-:Y:S02]  /*11520*/  R2UR UR12, R4 ;  /* 0x00000000040c72ca */ /* 0x000fe400000e0000 */
[----:B------:R-:W-:Y:S02]  /*11530*/  R2UR UR13, R5 ;  /* 0x00000000050d72ca */ /* 0x000fe400000e0000 */
[----:B------:R-:W-:Y:S01]  /*11540*/  R2UR UR15, R11 ;  /* 0x000000000b0f72ca */ /* 0x000fe200000e0000 */
[----:B---3--:R-:W-:-:S05]  /*11550*/  IMAD R12, R232, 0x700, R3 ;  /* 0x00000700e80c7824 */ /* 0x008fca00078e0203 */
[----:B------:R-:W-:-:S13]  /*11560*/  R2UR UR6, R12 ;  /* 0x000000000c0672ca */ /* 0x000fda00000e0000 */
[----:B------:R-:W-:Y:S01]  /*11570*/  QGMMA.64x32x32.F32.E4M3.E4M3 R120, gdesc[UR4], RZ, !UPT, gsb0 ;  /* 0x00600000047879f3 */ /* 0x000fe2000c0008ff */
[----:B------:R-:W-:Y:S02]  /*11580*/  IADD3 R6, R12, 0x100, RZ ;  /* 0x000001000c067810 */ /* 0x000fe40007ffe0ff */
[----:B------:R-:W-:Y:S02]  /*11590*/  R2UR UR7, R7 ;  /* 0x00000000070772ca */ /* 0x000fe400000e0000 */
[----:B------:R-:W-:Y:S02]  /*115a0*/  R2UR UR6, R6 ;  /* 0x00000000060672ca */ /* 0x000fe400000e0000 */
[----:B------:R-:W-:Y:S02]  /*115b0*/  R2UR UR4, R4 ;  /* 0x00000000040472ca */ /* 0x000fe400000e0000 */
[----:B------:R-:W-:Y:S01]  /*115c0*/  R2UR UR5, R5 ;  /* 0x00000000050572ca */ /* 0x000fe200000e0000 */
[----:B------:R-:W-:-:S02]  /*115d0*/  WARPGROUP.DEPBAR.LE gsb0, 0x0 ;  /* 0x00008000000079c5 */ /* 0x000fc40000010000 */
[----:B------:R-:W-:-:S10]  /*115e0*/  WARPGROUP.ARRIVE ;  /* 0x00000000000079c5 */ /* 0x000fd40000000000 */
[----:B------:R-:W-:Y:S01]  /*115f0*/  QGMMA.64x32x32.F32.E4M3.E4M3 R104, gdesc[UR4], RZ, !UPT, gsb0 ;  /* 0x00600000046879f3 */ /* 0x000fe2000c0008ff */
[----:B------:R-:W-:-:S05]  /*11600*/  VIADD R8, R12, 0x200 ;  /* 0x000002000c087836 */ /* 0x000fca0000000000 */
[----:B------:R-:W-:Y:S01]  /*11610*/  R2UR UR10, R8 ;  /* 0x00000000080a72ca */ /* 0x000fe200000e0000 */
[----:B------:R-:W-:Y:S02]  /*11620*/  WARPGROUP.DEPBAR.LE gsb0, 0x0 ;  /* 0x00008000000079c5 */ /* 0x000fe40000010000 */
[----:B------:R-:W-:-:S10]  /*11630*/  WARPGROUP.ARRIVE ;  /* 0x00000000000079c5 */ /* 0x000fd40000000000 */
[----:B------:R-:W-:Y:S01]  /*11640*/  QGMMA.64x32x32.F32.E4M3.E4M3 R88, gdesc[UR8], RZ, !UPT, gsb0 ;  /* 0x00600000085879f3 */ /* 0x000fe2000c0008ff */
[----:B------:R-:W-:-:S05]  /*11650*/  VIADD R10, R12, 0x300 ;  /* 0x000003000c0a7836 */ /* 0x000fca0000000000 */
[----:B------:R-:W-:Y:S01]  /*11660*/  R2UR UR14, R10 ;  /* 0x000000000a0e72ca */ /* 0x000fe200000e0000 */
[----:B------:R-:W-:Y:S02]  /*11670*/  WARPGROUP.DEPBAR.LE gsb0, 0x0 ;  /* 0x00008000000079c5 */ /* 0x000fe40000010000 */
[----:B------:R-:W-:-:S10]  /*11680*/  WARPGROUP.ARRIVE ;  /* 0x00000000000079c5 */ /* 0x000fd40000000000 */
[----:B------:R-:W-:Y:S01]  /*11690*/  QGMMA.64x32x32.F32.E4M3.E4M3 R72, gdesc[UR12], RZ, !UPT, gsb0 ;  /* 0x006000000c4879f3 */ /* 0x000fe2000c0008ff */
[----:B------:R-:W-:Y:S02]  /*116a0*/  VIADD R6, R12, 0x400 ;  /* 0x000004000c067836 */ /* 0x000fe40000000000 */
[----:B------:R-:W-:Y:S01]  /*116b0*/  IMAD.MOV.U32 R7, RZ, RZ, 0x40000040 ;  /* 0x40000040ff077424 */ /* 0x000fe200078e00ff */
[----:B------:R-:W-:Y:S02]  /*116c0*/  R2UR UR16, R4 ;  /* 0x00000000041072ca */ /* 0x000fe400000e0000 */
[----:B------:R-:W-:Y:S02]  /*116d0*/  R2UR UR18, R6 ;  /* 0x00000000061272ca */ /* 0x000fe400000e0000 */
[----:B------:R-:W-:Y:S02]  /*116e0*/  R2UR UR19, R7 ;  /* 0x00000000071372ca */ /* 0x000fe400000e0000 */
[----:B------:R-:W-:Y:S01]  /*116f0*/  R2UR UR17, R5 ;  /* 0x00000000051172ca */ /* 0x000fe200000e0000 */
[----:B------:R-:W-:-:S02]  /*11700*/  WARPGROUP.DEPBAR.LE gsb0, 0x0 ;  /* 0x00008000000079c5 */ /* 0x000fc40000010000 */
        /* <DEDUP_REMOVED lines=20> */
[----:B------:R-:W-:Y:S01]  /*11850*/  VIADD R10, R4, 0x2 ;  /* 0x00000002040a7836 */ /* 0x000fe20000000000 */
[----:B------:R-:W-:Y:S01]  /*11860*/  IADD3 R14, R12, 0x2, RZ ;  /* 0x000000020c0e7810 */ /* 0x000fe20007ffe0ff */
[----:B------:R-:W-:Y:S01]  /*11870*/  IMAD.MOV.U32 R15, RZ, RZ, 0x40000040 ;  /* 0x40000040ff0f7424 */ /* 0x000fe200078e00ff */
[----:B------:R-:W-:Y:S02]  /*11880*/  MOV R11, 0x40000040 ;  /* 0x40000040000b7802 */ /* 0x000fe40000000f00 */
[----:B------:R-:W-:Y:S02]  /*11890*/  R2UR UR30, R14 ;  /* 0x000000000e1e72ca */ /* 0x000fe400000e0000 */
[----:B------:R-:W-:Y:S02]  /*118a0*/  R2UR UR31, R15 ;  /* 0x000000000f1f72ca */ /* 0x000fe400000e0000 */
[----:B------:R-:W-:-:S02]  /*118b0*/  R2UR UR28, R10 ;  /* 0x000000000a1c72ca */ /* 0x000fc400000e0000 */
[----:B------:R-:W-:Y:S01]  /*118c0*/  R2UR UR29, R11 ;  /* 0x000000000b1d72ca */ /* 0x000fe200000e0000 */
[----:B------:R-:W-:Y:S02]  /*118d0*/  WARPGROUP.DEPBAR.LE gsb0, 0x0 ;  /* 0x00008000000079c5 */ /* 0x000fe40000010000 */
[----:B------:R-:W-:-:S10]  /*118e0*/  WARPGROUP.ARRIVE ;  /* 0x00000000000079c5 */ /* 0x000fd40000000000 */
[----:B------:R-:W-:Y:S01]  /*118f0*/  QGMMA.64x32x32.F32.E4M3.E4M3 R120, gdesc[UR28], R120, gsb0 ;  /* 0x006000001c7879f3 */ /* 0x000fe20008000878 */
        /* <DEDUP_REMOVED lines=27> */
[----:B------:R-:W-:Y:S02]  /*11ab0*/  IADD3 R6, R12, 0x402, RZ ;  /* 0x000004020c067810 */ /* 0x000fe40007ffe0ff */
[----:B------:R-:W-:Y:S02]  /*11ac0*/  MOV R7, 0x40000040 ;  /* 0x4000004000077802 */ /* 0x000fe40000000f00 */
        /* <DEDUP_REMOVED lines=25> */
[----:B------:R-:W-:Y:S01]  /*11c60*/  VIADD R14, R12, 0x4 ;  /* 0x000000040c0e7836 */ /* 0x000fe20000000000 */
[----:B------:R-:W-:Y:S01]  /*11c70*/  IADD3 R8, R4, 0x4, RZ ;  /* 0x0000000404087810 */ /* 0x000fe20007ffe0ff */
[----:B------:R-:W-:Y:S02]  /*11c80*/  IMAD.MOV.U32 R15, RZ, RZ, 0x40000040 ;  /* 0x40000040ff0f7424 */ /* 0x000fe400078e00ff */
[----:B------:R-:W-:Y:S01]  /*11c90*/  IMAD.MOV.U32 R9, RZ, RZ, 0x40000040 ;  /* 0x40000040ff097424 */ /* 0x000fe200078e00ff */
[----:B------:R-:W-:Y:S02]  /*11ca0*/  R2UR UR30, R14 ;  /* 0x000000000e1e72ca */ /* 0x000fe400000e0000 */
[----:B------:R-:W-:Y:S02]  /*11cb0*/  R2UR UR31, R15 ;  /* 0x000000000f1f72ca */ /* 0x000fe400000e0000 */
[----:B------:R-:W-:-:S02]  /*11cc0*/  R2UR UR28, R8 ;  /* 0x00000000081c72ca */ /* 0x000fc400000e0000 */
[----:B------:R-:W-:Y:S01]  /*11cd0*/  R2UR UR29, R9 ;  /* 0x00000000091d72ca */ /* 0x000fe200000e0000 */
[----:B------:R-:W-:Y:S02]  /*11ce0*/  WARPGROUP.DEPBAR.LE gsb0, 0x0 ;  /* 0x00008000000079c5 */ /* 0x000fe40000010000 */
[----:B------:R-:W-:-:S10]  /*11cf0*/  WARPGROUP.ARRIVE ;  /* 0x00000000000079c5 */ /* 0x000fd40000000000 */
[----:B------:R-:W-:Y:S01]  /*11d00*/  QGMMA.64x32x32.F32.E4M3.E4M3 R120, gdesc[UR28], R120, gsb0 ;  /* 0x006000001c7879f3 */ /* 0x000fe20008000878 */
[----:B------:R-:W-:Y:S01]  /*11d10*/  IMAD.MOV.U32 R15, RZ, RZ, 0x40000040 ;  /* 0x40000040ff0f7424 */ /* 0x000fe200078e00ff */
[----:B------:R-:W-:Y:S02]  /*11d20*/  IADD3 R14, R12, 0x104, RZ ;  /* 0x000001040c0e7810 */ /* 0x000fe40007ffe0ff */
        /* <DEDUP_REMOVED lines=105> */
[----:B------:R-:W-:Y:S01]  /*123c0*/  FMUL.FTZ R20, R2, R121 ;  /* 0x0000007902147220 */ /* 0x000fe20000410000 */
[----:B------:R-:W-:-:S02]  /*123d0*/  WARPGROUP.DEPBAR.LE gsb0, 0x0 ;  /* 0x00008000000079c5 */ /* 0x000fc40000010000 */
[----:B------:R-:W-:-:S09]  /*123e0*/  WARPGROUP.ARRIVE ;  /* 0x00000000000079c5 */ /* 0x000fd20000000000 */
[----:B------:R-:W-:Y:S01]  /*123f0*/  QGMMA.64x32x32.F32.E4M3.E4M3 R40, gdesc[UR4], R40, gsb0 ;  /* 0x00600000042879f3 */ /* 0x000fe20008000828 */
        /* <DEDUP_REMOVED lines=8> */
[----:B------:R-:W-:Y:S01]  /*12480*/  FMUL.FTZ R120, R2, R123 ;  /* 0x0000007b02787220 */ /* 0x000fe20000410000 */
[----:B----4-:R-:W-:-:S05]  /*12490*/  IMAD.IADD R86, R136, 0x1, R138 ;  /* 0x0000000188567824 */ /* 0x010fca00078e028a */
[----:B------:R-:W0:Y:S01]  /*124a0*/  MUFU.TANH R122, R122 ;  /* 0x0000007a007a7308 */ /* 0x000e220000002400 */
[C---:B------:R-:W-:Y:S01]  /*124b0*/  FMUL.FTZ R123, R2.reuse, R126 ;  /* 0x0000007e027b7220 */ /* 0x040fe20000410000 */
[----:B------:R-:W-:-:S06]  /*124c0*/  FMUL.FTZ R125, R2, R128 ;  /* 0x00000080027d7220 */ /* 0x000fcc0000410000 */
[----:B------:R-:W1:Y:S01]  /*124d0*/  MUFU.TANH R124, R124 ;  /* 0x0000007c007c7308 */ /* 0x000e620000002400 */
[C---:B------:R-:W-:Y:S01]  /*124e0*/  FMUL.FTZ R126, R2.reuse, R129 ;  /* 0x00000081027e7220 */ /* 0x040fe20000410000 */
[C---:B------:R-:W-:Y:S01]  /*124f0*/  FMUL.FTZ R128, R2.reuse, R131 ;  /* 0x0000008302807220 */ /* 0x040fe20000410000 */
[----:B------:R-:W-:-:S05]  /*12500*/  FMUL.FTZ R13, R2, R66 ;  /* 0x00000042020d7220 */ /* 0x000fca0000410000 */
[----:B------:R-:W2:Y:S01]  /*12510*/  MUFU.TANH R3, R3 ;  /* 0x0000000300037308 */ /* 0x000ea20000002400 */
[C---:B------:R-:W-:Y:S01]  /*12520*/  FMUL.FTZ R129, R2.reuse, R132 ;  /* 0x0000008402817220 */ /* 0x040fe20000410000 */
[----:B------:R-:W-:Y:S02]  /*12530*/  IMAD R66, R139, -0xe0, R86 ;  /* 0xffffff208b427824 */ /* 0x000fe400078e0256 */
[----:B------:R-:W-:-:S04]  /*12540*/  FMUL.FTZ R132, R2, R135 ;  /* 0x0000008702847220 */ /* 0x000fc80000410000 */
[----:B------:R-:W3:Y:S01]  /*12550*/  MUFU.TANH R106, R106 ;  /* 0x0000006a006a7308 */ /* 0x000ee20000002400 */
[----:B------:R-:W-:-:S07]  /*12560*/  FMUL.FTZ R108, R2, R108 ;  /* 0x0000006c026c7220 */ /* 0x000fce0000410000 */
[----:B------:R-:W4:Y:S01]  /*12570*/  MUFU.TANH R121, R121 ;  /* 0x0000007900797308 */ /* 0x000f220000002400 */
[----:B------:R-:W-:-:S07]  /*12580*/  ISETP.GT.AND P3, PT, R66, 0x9, PT ;  /* 0x000000094200780c */ /* 0x000fce0003f64270 */
[----:B------:R-:W4:Y:S01]  /*12590*/  MUFU.TANH R21, R21 ;  /* 0x0000001500157308 */ /* 0x000f220000002400 */
[----:B------:R-:W-:Y:S02]  /*125a0*/  WARPGROUP.DEPBAR.LE gsb0, 0x0 ;  /* 0x00008000000079c5 */ /* 0x000fe40000010000 */
[----:B------:R-:W-:-:S05]  /*125b0*/  FMUL.FTZ R135, R2, R40 ;  /* 0x0000002802877220 */ /* 0x000fca0000410000 */
[----:B------:R-:W-:Y:S01]  /*125c0*/  MUFU.TANH R126, R126 ;  /* 0x0000007e007e7308 */ /* 0x000fe20000002400 */
[----:B------:R-:W-:Y:S01]  /*125d0*/  ISETP.GT.AND P5, PT, R66, RZ, PT ;  /* 0x000000ff4200720c */ /* 0x000fe20003fa4270 */
[----:B------:R-:W-:Y:S01]  /*125e0*/  FMUL.FTZ R185, R2, R43 ;  /* 0x0000002b02b97220 */ /* 0x000fe20000410000 */
[----:B------:R-:W-:-:S05]  /*125f0*/  ISETP.GT.AND P1, PT, R66, 0x1, PT ;  /* 0x000000014200780c */ /* 0x000fca0003f24270 */
[----:B------:R1:W-:Y:S01]  /*12600*/  MUFU.TANH R40, R13 ;  /* 0x0000000d00287308 */ /* 0x0003e20000002400 */
[----:B0-----:R-:W-:-:S07]  /*12610*/  FSEL R43, R122, -INF , P3 ;  /* 0xff8000007a2b7808 */ /* 0x001fce0001800000 */
[----:B------:R-:W0:Y:S01]  /*12620*/  MUFU.TANH R128, R128 ;  /* 0x0000008000807308 */ /* 0x000e220000002400 */
[----:B-1----:R-:W-:Y:S01]  /*12630*/  MOV R13, 0x40000040 ;  /* 0x40000040000d7802 */ /* 0x002fe20000000f00 */
[----:B------:R-:W-:-:S03]  /*12640*/  FMUL.FTZ R127, R2, R130 ;  /* 0x00000082027f7220 */ /* 0x000fc60000410000 */
[----:B------:R-:W-:-:S03]  /*12650*/  R2UR UR7, R13 ;  /* 0x000000000d0772ca */ /* 0x000fc600000e0000 */
[----:B------:R-:W1:Y:S01]  /*12660*/  MUFU.TANH R125, R125 ;  /* 0x0000007d007d7308 */ /* 0x000e620000002400 */
[----:B------:R-:W-:Y:S02]  /*12670*/  FSEL R13, R124, -INF , P3 ;  /* 0xff8000007c0d7808 */ /* 0x000fe40001800000 */
[----:B------:R-:W-:Y:S01]  /*12680*/  ISETP.GT.AND P3, PT, R66, 0x20, PT ;  /* 0x000000204200780c */ /* 0x000fe20003f64270 */
[----:B------:R-:W-:Y:S01]  /*12690*/  FMUL.FTZ R130, R2, R133 ;  /* 0x0000008502827220 */ /* 0x000fe20000410000 */
[----:B------:R-:W-:-:S03]  /*126a0*/  ISETP.GT.AND P2, PT, R66, 0x8, PT ;  /* 0x000000084200780c */ /* 0x000fc60003f44270 */
[----:B------:R-:W1:Y:S01]  /*126b0*/  MUFU.TANH R120, R120 ;  /* 0x0000007800787308 */ /* 0x000e620000002400 */
[----:B--2---:R-:W-:Y:S01]  /*126c0*/  FSEL R3, R3, -INF , P5 ;  /* 0xff80000003037808 */ /* 0x004fe20002800000 */
[----:B------:R-:W-:Y:S01]  /*126d0*/  FMUL.FTZ R86, R2, R50 ;  /* 0x0000003202567220 */ /* 0x000fe20000410000 */
[----:B------:R-:W-:Y:S01]  /*126e0*/  FSEL R20, R20, -INF , P1 ;  /* 0xff80000014147808 */ /* 0x000fe20000800000 */
[----:B------:R-:W-:-:S04]  /*126f0*/  FMUL.FTZ R50, R2, R53 ;  /* 0x0000003502327220 */ /* 0x000fc80000410000 */
[----:B------:R-:W-:Y:S01]  /*12700*/  MUFU.TANH R108, R108 ;  /* 0x0000006c006c7308 */ /* 0x000fe20000002400 */
[----:B---3--:R-:W-:Y:S01]  /*12710*/  FSEL R53, R106, -INF , P3 ;  /* 0xff8000006a357808 */ /* 0x008fe20001800000 */
[----:B------:R-:W-:Y:S01]  /*12720*/  FMUL.FTZ R104, R2, R104 ;  /* 0x0000006802687220 */ /* 0x000fe20000410000 */
[----:B----4-:R-:W-:Y:S02]  /*12730*/  FSEL R121, R121, -INF , P2 ;  /* 0xff80000079797808 */ /* 0x010fe40001000000 */
[----:B------:R-:W-:-:S03]  /*12740*/  FMNMX.FTZ R106, R3, R20, !PT ;  /* 0x00000014036a7209 */ /* 0x000fc60007810000 */
[----:B------:R-:W2:Y:S01]  /*12750*/  MUFU.TANH R123, R123 ;  /* 0x0000007b007b7308 */ /* 0x000ea20000002400 */
[----:B------:R-:W-:Y:S02]  /*12760*/  FSEL R21, R21, -INF , P5 ;  /* 0xff80000015157808 */ /* 0x000fe40002800000 */
[----:B------:R-:W-:-:S05]  /*12770*/  ISETP.GT.AND P5, PT, R66, 0x11, PT ;  /* 0x000000114200780c */ /* 0x000fca0003fa4270 */
[----:B------:R-:W3:Y:S01]  /*12780*/  MUFU.TANH R129, R129 ;  /* 0x0000008100817308 */ /* 0x000ee20000002400 */
[----:B------:R-:W-:Y:S01]  /*12790*/  ISETP.GT.AND P4, PT, R66, 0x10, PT ;  /* 0x000000104200780c */ /* 0x000fe20003f84270 */
[C---:B------:R-:W-:Y:S01]  /*127a0*/  FMUL.FTZ R105, R2.reuse, R105 ;  /* 0x0000006902697220 */ /* 0x040fe20000410000 */
[----:B------:R-:W-:Y:S01]  /*127b0*/  FMNMX.FTZ R106, R121, R106, !PT ;  /* 0x0000006a796a7209 */ /* 0x000fe20007810000 */
[C---:B------:R-:W-:Y:S01]  /*127c0*/  FMUL.FTZ R142, R2.reuse, R45 ;  /* 0x0000002d028e7220 */ /* 0x040fe20000410000 */
[----:B------:R-:W-:-:S03]  /*127d0*/  FMUL.FTZ R140, R2, R47 ;  /* 0x0000002f028c7220 */ /* 0x000fc60000410000 */
[----:B------:R-:W4:Y:S01]  /*127e0*/  MUFU.TANH R130, R130 ;  /* 0x0000008200827308 */ /* 0x000f220000002400 */
[----:B------:R-:W-:Y:S01]  /*127f0*/  FMUL.FTZ R71, R2, R71 ;  /* 0x0000004702477220 */ /* 0x000fe20000410000 */
[----:B0-----:R-:W-:Y:S02]  /*12800*/  FSEL R45, R128, -INF , P5 ;  /* 0xff800000802d7808 */ /* 0x001fe40002800000 */
[----:B------:R-:W-:Y:S01]  /*12810*/  FSEL R47, R126, -INF , P5 ;  /* 0xff8000007e2f7808 */ /* 0x000fe20002800000 */
[----:B------:R-:W-:Y:S01]  /*12820*/  FMUL.FTZ R131, R2, R134 ;  /* 0x0000008602837220 */ /* 0x000fe20000410000 */
[----:B------:R-:W-:Y:S02]  /*12830*/  ISETP.GT.AND P5, PT, R66, 0x28, PT ;  /* 0x000000284200780c */ /* 0x000fe40003fa4270 */
[----:B------:R-:W0:Y:S01]  /*12840*/  MUFU.TANH R127, R127 ;  /* 0x0000007f007f7308 */ /* 0x000e220000002400 */
[----:B-1----:R-:W-:Y:S01]  /*12850*/  FSEL R125, R125, -INF , P4 ;  /* 0xff8000007d7d7808 */ /* 0x002fe20002000000 */
[----:B------:R-:W-:Y:S01]  /*12860*/  FMUL.FTZ R187, R2, R46 ;  /* 0x0000002e02bb7220 */ /* 0x000fe20000410000 */
[----:B------:R-:W-:-:S05]  /*12870*/  FMNMX.FTZ R106, R43, R106, !PT ;  /* 0x0000006a2b6a7209 */ /* 0x000fca0007810000 */
[----:B------:R-:W-:Y:S01]  /*12880*/  MUFU.TANH R104, R104 ;  /* 0x0000006800687308 */ /* 0x000fe20000002400 */
[----:B------:R-:W-:Y:S01]  /*12890*/  FSEL R120, R120, -INF , P1 ;  /* 0xff80000078787808 */ /* 0x000fe20000800000 */
[----:B------:R-:W-:Y:S01]  /*128a0*/  FMUL.FTZ R109, R2, R109 ;  /* 0x0000006d026d7220 */ /* 0x000fe20000410000 */
[----:B------:R-:W-:-:S05]  /*128b0*/  ISETP.GT.AND P1, PT, R66, 0x18, PT ;  /* 0x000000184200780c */ /* 0x000fca0003f24270 */
[----:B------:R1:W-:Y:S01]  /*128c0*/  MUFU.TANH R46, R71 ;  /* 0x00000047002e7308 */ /* 0x0003e20000002400 */
[----:B--2---:R-:W-:Y:S01]  /*128d0*/  FSEL R123, R123, -INF , P2 ;  /* 0xff8000007b7b7808 */ /* 0x004fe20001000000 */
[----:B------:R-:W-:Y:S01]  /*128e0*/  FMUL.FTZ R112, R2, R112 ;  /* 0x0000007002707220 */ /* 0x000fe20000410000 */
[----:B------:R-:W-:-:S05]  /*128f0*/  ISETP.GT.AND P2, PT, R66, 0x19, PT ;  /* 0x000000194200780c */ /* 0x000fca0003f44270 */
[----:B------:R-:W2:Y:S01]  /*12900*/  MUFU.TANH R105, R105 ;  /* 0x0000006900697308 */ /* 0x000ea20000002400 */
[----:B-1----:R-:W-:Y:S02]  /*12910*/  FSEL R71, R108, -INF , P5 ;  /* 0xff8000006c477808 */ /* 0x002fe40002800000 */
[----:B------:R-:W-:Y:S02]  /*12920*/  FMNMX.FTZ R108, R125, R106, !PT ;  /* 0x0000006a7d6c7209 */ /* 0x000fe40007810000 */
[----:B---3--:R-:W-:-:S03]  /*12930*/  FSEL R129, R129, -INF , P1 ;  /* 0xff80000081817808 */ /* 0x008fc60000800000 */
[----:B------:R-:W1:Y:S01]  /*12940*/  MUFU.TANH R131, R131 ;  /* 0x0000008300837308 */ /* 0x000e620000002400 */
[----:B------:R-:W-:Y:S01]  /*12950*/  FMNMX.FTZ R108, R47, R108, !PT ;  /* 0x0000006c2f6c7209 */ /* 0x000fe20007810000 */
[C---:B------:R-:W-:Y:S01]  /*12960*/  FMUL.FTZ R133, R2.reuse, R70 ;  /* 0x0000004602857220 */ /* 0x040fe20000410000 */
[C---:B------:R-:W-:Y:S01]  /*12970*/  FMUL.FTZ R67, R2.reuse, R67 ;  /* 0x0000004302437220 */ /* 0x040fe20000410000 */
[C---:B------:R-:W-:Y:S01]  /*12980*/  FMUL.FTZ R70, R2.reuse, R51 ;  /* 0x0000003302467220 */ /* 0x040fe20000410000 */
[----:B------:R-:W-:Y:S01]  /*12990*/  FMUL.FTZ R107, R2, R107 ;  /* 0x0000006b026b7220 */ /* 0x000fe20000410000 */
[----:B----4-:R-:W-:Y:S02]  /*129a0*/  FSEL R51, R130, -INF , P2 ;  /* 0xff80000082337808 */ /* 0x010fe40001000000 */
[----:B------:R-:W3:Y:S01]  /*129b0*/  MUFU.TANH R132, R132 ;  /* 0x0000008400847308 */ /* 0x000ee20000002400 */
[----:B------:R-:W-:Y:S01]  /*129c0*/  FMNMX.FTZ R108, R129, R108, !PT ;  /* 0x0000006c816c7209 */ /* 0x000fe20007810000 */
[C---:B------:R-:W-:Y:S01]  /*129d0*/  FMUL.FTZ R113, R2.reuse, R113 ;  /* 0x0000007102717220 */ /* 0x040fe20000410000 */
[----:B------:R-:W-:Y:S01]  /*129e0*/  FMUL.FTZ R137, R2, R41 ;  /* 0x0000002902897220 */ /* 0x000fe20000410000 */
[----:B0-----:R-:W-:-:S04]  /*129f0*/  FSEL R127, R127, -INF , P4 ;  /* 0xff8000007f7f7808 */ /* 0x001fc80002000000 */
[----:B------:R-:W0:Y:S01]  /*12a00*/  MUFU.TANH R109, R109 ;  /* 0x0000006d006d7308 */ /* 0x000e220000002400 */
[----:B------:R-:W-:Y:S01]  /*12a10*/  FMUL.FTZ R110, R2, R110 ;  /* 0x0000006e026e7220 */ /* 0x000fe20000410000 */
[----:B------:R-:W-:Y:S01]  /*12a20*/  ISETP.GT.AND P4, PT, R66, 0x21, PT ;  /* 0x000000214200780c */ /* 0x000fe20003f84270 */
[----:B------:R-:W-:Y:S01]  /*12a30*/  FMUL.FTZ R116, R2, R116 ;  /* 0x0000007402747220 */ /* 0x000fe20000410000 */
[----:B------:R-:W-:-:S04]  /*12a40*/  FMNMX.FTZ R108, R51, R108, !PT ;  /* 0x0000006c336c7209 */ /* 0x000fc80007810000 */
[----:B------:R-:W-:Y:S01]  /*12a50*/  MUFU.TANH R112, R112 ;  /* 0x0000007000707308 */ /* 0x000fe20000002400 */
[----:B------:R-:W-:Y:S01]  /*12a60*/  FMUL.FTZ R111, R2, R111 ;  /* 0x0000006f026f7220 */ /* 0x000fe20000410000 */
[----:B--2---:R-:W-:-:S06]  /*12a70*/  FSEL R105, R105, -INF , P4 ;  /* 0xff80000069697808 */ /* 0x004fcc0002000000 */
[----:B------:R2:W-:Y:S01]  /*12a80*/  MUFU.TANH R41, R67 ;  /* 0x0000004300297308 */ /* 0x0005e20000002400 */
[----:B------:R-:W-:Y:S01]  /*12a90*/  FMUL.FTZ R117, R2, R117 ;  /* 0x0000007502757220 */ /* 0x000fe20000410000 */
[----:B-1----:R-:W-:Y:S02]  /*12aa0*/  FSEL R131, R131, -INF , P1 ;  /* 0xff80000083837808 */ /* 0x002fe40000800000 */
[----:B--2---:R-:W-:-:S04]  /*12ab0*/  FSEL R67, R104, -INF , P3 ;  /* 0xff80000068437808 */ /* 0x004fc80001800000 */
[----:B------:R-:W1:Y:S01]  /*12ac0*/  MUFU.TANH R107, R107 ;  /* 0x0000006b006b7308 */ /* 0x000e620000002400 */
[----:B------:R-:W-:-:S07]  /*12ad0*/  FMNMX.FTZ R108, R67, R108, !PT ;  /* 0x0000006c436c7209 */ /* 0x000fce0007810000 */
[----:B------:R-:W-:Y:S01]  /*12ae0*/  MUFU.TANH R113, R113 ;  /* 0x0000007100717308 */ /* 0x000fe20000002400 */
[----:B------:R-:W-:Y:S01]  /*12af0*/  FMUL.FTZ R114, R2, R114 ;  /* 0x0000007202727220 */ /* 0x000fe20000410000 */
[----:B------:R-:W-:Y:S01]  /*12b00*/  ISETP.GT.AND P1, PT, R66, 0x29, PT ;  /* 0x000000294200780c */ /* 0x000fe20003f24270 */
[----:B------:R-:W-:Y:S01]  /*12b10*/  FMUL.FTZ R88, R2, R88 ;  /* 0x0000005802587220 */ /* 0x000fe20000410000 */
[----:B------:R-:W-:-:S04]  /*12b20*/  FMNMX.FTZ R108, R105, R108, !PT ;  /* 0x0000006c696c7209 */ /* 0x000fc80007810000 */
[----:B------:R-:W-:Y:S01]  /*12b30*/  MUFU.TANH R110, R110 ;  /* 0x0000006e006e7308 */ /* 0x000fe20000002400 */
[----:B------:R-:W-:Y:S01]  /*12b40*/  FMUL.FTZ R134, R2, R49 ;  /* 0x0000003102867220 */ /* 0x000fe20000410000 */
[----:B---3--:R-:W-:Y:S01]  /*12b50*/  FSEL R49, R132, -INF , P2 ;  /* 0xff80000084317808 */ /* 0x008fe20001000000 */
[----:B------:R-:W-:-:S05]  /*12b60*/  FMUL.FTZ R115, R2, R115 ;  /* 0x0000007302737220 */ /* 0x000fca0000410000 */
[----:B------:R-:W-:Y:S01]  /*12b70*/  MUFU.TANH R116, R116 ;  /* 0x0000007400747308 */ /* 0x000fe20000002400 */
[----:B------:R-:W-:Y:S01]  /*12b80*/  ISETP.GT.AND P2, PT, R66, 0x30, PT ;  /* 0x000000304200780c */ /* 0x000fe20003f44270 */
[----:B------:R-:W-:Y:S01]  /*12b90*/  FMUL.FTZ R89, R2, R89 ;  /* 0x0000005902597220 */ /* 0x000fe20000410000 */
[----:B0-----:R-:W-:Y:S02]  /*12ba0*/  FSEL R109, R109, -INF , P1 ;  /* 0xff8000006d6d7808 */ /* 0x001fe40000800000 */
[----:B------:R-:W-:-:S03]  /*12bb0*/  FMNMX.FTZ R108, R71, R108, !PT ;  /* 0x0000006c476c7209 */ /* 0x000fc60007810000 */
[----:B------:R-:W0:Y:S01]  /*12bc0*/  MUFU.TANH R111, R111 ;  /* 0x0000006f006f7308 */ /* 0x000e220000002400 */
[C---:B------:R-:W-:Y:S01]  /*12bd0*/  FMUL.FTZ R144, R2.reuse, R44 ;  /* 0x0000002c02907220 */ /* 0x040fe20000410000 */
[----:B------:R-:W-:Y:S01]  /*12be0*/  FMUL.FTZ R118, R2, R118 ;  /* 0x0000007602767220 */ /* 0x000fe20000410000 */
[----:B------:R-:W-:-:S05]  /*12bf0*/  VIADD R12, R12, 0x606 ;  /* 0x000006060c0c7836 */ /* 0x000fca0000000000 */
[----:B------:R-:W2:Y:S01]  /*12c00*/  MUFU.TANH R117, R117 ;  /* 0x0000007500757308 */ /* 0x000ea20000002400 */
[----:B------:R-:W-:Y:S01]  /*12c10*/  ISETP.GT.AND P3, PT, R66, 0x31, PT ;  /* 0x000000314200780c */ /* 0x000fe20003f64270 */
[C---:B------:R-:W-:Y:S01]  /*12c20*/  FMUL.FTZ R92, R2.reuse, R92 ;  /* 0x0000005c025c7220 */ /* 0x040fe20000410000 */
[----:B------:R-:W-:Y:S01]  /*12c30*/  FMNMX.FTZ R108, R109, R108, !PT ;  /* 0x0000006c6d6c7209 */ /* 0x000fe20007810000 */
[----:B------:R-:W-:-:S04]  /*12c40*/  FMUL.FTZ R69, R2, R69 ;  /* 0x0000004502457220 */ /* 0x000fc80000410000 */
[----:B------:R-:W-:Y:S01]  /*12c50*/  MUFU.TANH R114, R114 ;  /* 0x0000007200727308 */ /* 0x000fe20000002400 */
[C---:B------:R-:W-:Y:S01]  /*12c60*/  FMUL.FTZ R136, R2.reuse, R48 ;  /* 0x0000003002887220 */ /* 0x040fe20000410000 */
[----:B------:R-:W-:Y:S01]  /*12c70*/  FMUL.FTZ R14, R2, R85 ;  /* 0x00000055020e7220 */ /* 0x000fe20000410000 */
[----:B-1----:R-:W-:-:S05]  /*12c80*/  FSEL R107, R107, -INF , P4 ;  /* 0xff8000006b6b7808 */ /* 0x002fca0002000000 */
[----:B------:R-:W1:Y:S01]  /*12c90*/  MUFU.TANH R88, R88 ;  /* 0x0000005800587308 */ /* 0x000e620000002400 */
[C---:B------:R-:W-:Y:S01]  /*12ca0*/  FMUL.FTZ R119, R2.reuse, R119 ;  /* 0x0000007702777220 */ /* 0x040fe20000410000 */
[----:B------:R-:W-:Y:S01]  /*12cb0*/  FMUL.FTZ R85, R2, R87 ;  /* 0x0000005702557220 */ /* 0x000fe20000410000 */
[----:B------:R-:W-:-:S05]  /*12cc0*/  ISETP.GT.AND P4, PT, R66, 0x38, PT ;  /* 0x000000384200780c */ /* 0x000fca0003f84270 */
[----:B------:R3:W-:Y:S01]  /*12cd0*/  MUFU.TANH R44, R133 ;  /* 0x00000085002c7308 */ /* 0x0007e20000002400 */
[C---:B------:R-:W-:Y:S01]  /*12ce0*/  FMUL.FTZ R93, R2.reuse, R93 ;  /* 0x0000005d025d7220 */ /* 0x040fe20000410000 */
[----:B------:R-:W-:Y:S01]  /*12cf0*/  FMUL.FTZ R87, R2, R68 ;  /* 0x0000004402577220 */ /* 0x000fe20000410000 */
[----:B------:R-:W-:Y:S02]  /*12d00*/  R2UR UR6, R12 ;  /* 0x000000000c0672ca */ /* 0x000fe400000e0000 */
[----:B---3--:R-:W-:-:S03]  /*12d10*/  FSEL R133, R112, -INF , P2 ;  /* 0xff80000070857808 */ /* 0x008fc60001000000 */
[----:B------:R-:W3:Y:S01]  /*12d20*/  MUFU.TANH R115, R115 ;  /* 0x0000007300737308 */ /* 0x000ee20000002400 */
[----:B------:R-:W-:Y:S01]  /*12d30*/  FMUL.FTZ R68, R2, R52 ;  /* 0x0000003402447220 */ /* 0x000fe20000410000 */
[----:B------:R-:W-:-:S06]  /*12d40*/  FMNMX.FTZ R108, R133, R108, !PT ;  /* 0x0000006c856c7209 */ /* 0x000fcc0007810000 */
[----:B------:R-:W4:Y:S01]  /*12d50*/  MUFU.TANH R89, R89 ;  /* 0x0000005900597308 */ /* 0x000f220000002400 */
[C---:B------:R-:W-:Y:S01]  /*12d60*/  FMUL.FTZ R90, R2.reuse, R90 ;  /* 0x0000005a025a7220 */ /* 0x040fe20000410000 */
[----:B------:R-:W-:-:S06]  /*12d70*/  FMUL.FTZ R96, R2, R96 ;  /* 0x0000006002607220 */ /* 0x000fcc0000410000 */
[----:B------:R2:W-:Y:S01]  /*12d80*/  MUFU.TANH R48, R135 ;  /* 0x0000008700307308 */ /* 0x0005e20000002400 */
[----:B0-----:R-:W-:Y:S02]  /*12d90*/  FSEL R111, R111, -INF , P1 ;  /* 0xff8000006f6f7808 */ /* 0x001fe40000800000 */
[----:B--2---:R-:W-:-:S05]  /*12da0*/  FSEL R135, R113, -INF , P3 ;  /* 0xff80000071877808 */ /* 0x004fca0001800000 */
[----:B------:R-:W0:Y:S01]  /*12db0*/  MUFU.TANH R118, R118 ;  /* 0x0000007600767308 */ /* 0x000e220000002400 */
[----:B------:R-:W-:-:S07]  /*12dc0*/  FMNMX.FTZ R108, R135, R108, !PT ;  /* 0x0000006c876c7209 */ /* 0x000fce0007810000 */
[----:B------:R2:W-:Y:S01]  /*12dd0*/  MUFU.TANH R12, R69 ;  /* 0x00000045000c7308 */ /* 0x0005e20000002400 */
[----:B------:R-:W-:Y:S01]  /*12de0*/  FMUL.FTZ R91, R2, R91 ;  /* 0x0000005b025b7220 */ /* 0x000fe20000410000 */
[----:B------:R-:W-:-:S06]  /*12df0*/  ISETP.GT.AND P1, PT, R66, 0x40, PT ;  /* 0x000000404200780c */ /* 0x000fcc0003f24270 */
[----:B------:R-:W0:Y:S01]  /*12e00*/  MUFU.TANH R92, R92 ;  /* 0x0000005c005c7308 */ /* 0x000e220000002400 */
[----:B--2---:R-:W-:Y:S02]  /*12e10*/  FSEL R69, R110, -INF , P5 ;  /* 0xff8000006e457808 */ /* 0x004fe40002800000 */
[----:B------:R-:W-:-:S05]  /*12e20*/  ISETP.GT.AND P5, PT, R66, 0x39, PT ;  /* 0x000000394200780c */ /* 0x000fca0003fa4270 */
[----:B------:R2:W-:Y:S01]  /*12e30*/  MUFU.TANH R52, R137 ;  /* 0x0000008900347308 */ /* 0x0005e20000002400 */
[----:B------:R-:W-:Y:S01]  /*12e40*/  FSEL R117, R117, -INF , P5 ;  /* 0xff80000075757808 */ /* 0x000fe20002800000 */
[C---:B------:R-:W-:Y:S01]  /*12e50*/  FMUL.FTZ R97, R2.reuse, R97 ;  /* 0x0000006102617220 */ /* 0x040fe20000410000 */
[----:B------:R-:W-:Y:S01]  /*12e60*/  FMUL.FTZ R141, R2, R42 ;  /* 0x0000002a028d7220 */ /* 0x000fe20000410000 */
[----:B--2---:R-:W-:-:S04]  /*12e70*/  FSEL R137, R116, -INF , P4 ;  /* 0xff80000074897808 */ /* 0x004fc80002000000 */
[----:B------:R-:W2:Y:S01]  /*12e80*/  MUFU.TANH R119, R119 ;  /* 0x0000007700777308 */ /* 0x000ea20000002400 */
[----:B------:R-:W-:-:S07]  /*12e90*/  FMNMX.FTZ R108, R137, R108, !PT ;  /* 0x0000006c896c7209 */ /* 0x000fce0007810000 */
[----:B------:R-:W2:Y:S01]  /*12ea0*/  MUFU.TANH R93, R93 ;  /* 0x0000005d005d7308 */ /* 0x000ea20000002400 */
[----:B------:R-:W-:Y:S01]  /*12eb0*/  FMUL.FTZ R94, R2, R94 ;  /* 0x0000005e025e7220 */ /* 0x000fe20000410000 */
[----:B-1----:R-:W-:Y:S01]  /*12ec0*/  FSEL R143, R88, -INF , P1 ;  /* 0xff800000588f7808 */ /* 0x002fe20000800000 */
[----:B------:R-:W-:Y:S01]  /*12ed0*/  FMUL.FTZ R100, R2, R100 ;  /* 0x0000006402647220 */ /* 0x000fe20000410000 */
[----:B------:R-:W-:-:S04]  /*12ee0*/  FMNMX.FTZ R108, R117, R108, !PT ;  /* 0x0000006c756c7209 */ /* 0x000fc80007810000 */
[----:B------:R-:W-:Y:S01]  /*12ef0*/  MUFU.TANH R90, R90 ;  /* 0x0000005a005a7308 */ /* 0x000fe20000002400 */
[----:B---3--:R-:W-:Y:S01]  /*12f00*/  FSEL R115, R115, -INF , P3 ;  /* 0xff80000073737808 */ /* 0x008fe20001800000 */
[----:B------:R-:W-:-:S06]  /*12f10*/  FMUL.FTZ R95, R2, R95 ;  /* 0x0000005f025f7220 */ /* 0x000fcc0000410000 */
[----:B------:R1:W-:Y:S01]  /*12f20*/  MUFU.TANH R42, R87 ;  /* 0x00000057002a7308 */ /* 0x0003e20000002400 */
[----:B------:R-:W-:Y:S01]  /*12f30*/  ISETP.GT.AND P3, PT, R66, 0x48, PT ;  /* 0x000000484200780c */ /* 0x000fe20003f64270 */
[----:B------:R-:W-:Y:S01]  /*12f40*/  FMUL.FTZ R101, R2, R101 ;  /* 0x0000006502657220 */ /* 0x000fe20000410000 */
[----:B------:R-:W-:-:S05]  /*12f50*/  FMNMX.FTZ R108, R143, R108, !PT ;  /* 0x0000006c8f6c7209 */ /* 0x000fca0007810000 */
[----:B------:R-:W3:Y:S01]  /*12f60*/  MUFU.TANH R96, R96 ;  /* 0x0000006000607308 */ /* 0x000ee20000002400 */
[----:B-1----:R-:W-:Y:S02]  /*12f70*/  FSEL R87, R114, -INF , P2 ;  /* 0xff80000072577808 */ /* 0x002fe40001000000 */
[----:B------:R-:W-:-:S05]  /*12f80*/  ISETP.GT.AND P2, PT, R66, 0x41, PT ;  /* 0x000000414200780c */ /* 0x000fca0003f44270 */
[----:B------:R-:W1:Y:S01]  /*12f90*/  MUFU.TANH R91, R91 ;  /* 0x0000005b005b7308 */ /* 0x000e620000002400 */
[----:B----4-:R-:W-:Y:S01]  /*12fa0*/  FSEL R147, R89, -INF , P2 ;  /* 0xff80000059937808 */ /* 0x010fe20001000000 */
[----:B------:R-:W-:Y:S01]  /*12fb0*/  FMUL.FTZ R98, R2, R98 ;  /* 0x0000006202627220 */ /* 0x000fe20000410000 */
[----:B0-----:R-:W-:-:S05]  /*12fc0*/  FSEL R113, R118, -INF , P4 ;  /* 0xff80000076717808 */ /* 0x001fca0002000000 */
[----:B------:R-:W0:Y:S01]  /*12fd0*/  MUFU.TANH R97, R97 ;  /* 0x0000006100617308 */ /* 0x000e220000002400 */
[----:B------:R-:W-:Y:S01]  /*12fe0*/  ISETP.GT.AND P4, PT, R66, 0x49, PT ;  /* 0x000000494200780c */ /* 0x000fe20003f84270 */
[----:B------:R-:W-:Y:S01]  /*12ff0*/  FMUL.FTZ R72, R2, R72 ;  /* 0x0000004802487220 */ /* 0x000fe20000410000 */
[----:B------:R-:W-:Y:S02]  /*13000*/  FSEL R149, R92, -INF , P3 ;  /* 0xff8000005c957808 */ /* 0x000fe40001800000 */
[----:B------:R-:W-:-:S03]  /*13010*/  FMNMX.FTZ R108, R147, R108, !PT ;  /* 0x0000006c936c7209 */ /* 0x000fc60007810000 */
[----:B------:R-:W4:Y:S01]  /*13020*/  MUFU.TANH R94, R94 ;  /* 0x0000005e005e7308 */ /* 0x000f220000002400 */
[----:B--2---:R-:W-:Y:S01]  /*13030*/  FSEL R119, R119, -INF , P5 ;  /* 0xff80000077777808 */ /* 0x004fe20002800000 */
[----:B------:R-:W-:Y:S01]  /*13040*/  FMUL.FTZ R99, R2, R99 ;  /* 0x0000006302637220 */ /* 0x000fe20000410000 */
[----:B------:R-:W-:-:S05]  /*13050*/  ISETP.GT.AND P5, PT, R66, 0x50, PT ;  /* 0x000000504200780c */ /* 0x000fca0003fa4270 */
[----:B------:R-:W2:Y:S01]  /*13060*/  MUFU.TANH R100, R100 ;  /* 0x0000006400647308 */ /* 0x000ea20000002400 */
[----:B------:R-:W-:Y:S01]  /*13070*/  FSEL R151, R93, -INF , P4 ;  /* 0xff8000005d977808 */ /* 0x000fe20002000000 */
[----:B------:R-:W-:Y:S01]  /*13080*/  FMUL.FTZ R73, R2, R73 ;  /* 0x0000004902497220 */ /* 0x000fe20000410000 */
[----:B------:R-:W-:-:S05]  /*13090*/  FMNMX.FTZ R108, R149, R108, !PT ;  /* 0x0000006c956c7209 */ /* 0x000fca0007810000 */
[----:B------:R-:W2:Y:S01]  /*130a0*/  MUFU.TANH R95, R95 ;  /* 0x0000005f005f7308 */ /* 0x000ea20000002400 */
[----:B------:R-:W-:Y:S01]  /*130b0*/  FMUL.FTZ R102, R2, R102 ;  /* 0x0000006602667220 */ /* 0x000fe20000410000 */
[----:B---3--:R-:W-:-:S06]  /*130c0*/  FSEL R153, R96, -INF , P5 ;  /* 0xff80000060997808 */ /* 0x008fcc0002800000 */
[----:B------:R-:W3:Y:S01]  /*130d0*/  MUFU.TANH R101, R101 ;  /* 0x0000006500657308 */ /* 0x000ee20000002400 */
[----:B------:R-:W-:Y:S01]  /*130e0*/  FMNMX.FTZ R108, R151, R108, !PT ;  /* 0x0000006c976c7209 */ /* 0x000fe20007810000 */
[----:B------:R-:W-:Y:S01]  /*130f0*/  FMUL.FTZ R76, R2, R76 ;  /* 0x0000004c024c7220 */ /* 0x000fe20000410000 */
[----:B-1----:R-:W-:-:S05]  /*13100*/  FSEL R91, R91, -INF , P2 ;  /* 0xff8000005b5b7808 */ /* 0x002fca0001000000 */
[----:B------:R-:W1:Y:S01]  /*13110*/  MUFU.TANH R98, R98 ;  /* 0x0000006200627308 */ /* 0x000e620000002400 */
[----:B------:R-:W-:Y:S01]  /*13120*/  FMUL.FTZ R103, R2, R103 ;  /* 0x0000006702677220 */ /* 0x000fe20000410000 */
[----:B------:R-:W-:-:S06]  /*13130*/  ISETP.GT.AND P2, PT, R66, 0x58, PT ;  /* 0x000000584200780c */ /* 0x000fcc0003f44270 */
[----:B------:R0:W-:Y:S01]  /*13140*/  MUFU.TANH R104, R141 ;  /* 0x0000008d00687308 */ /* 0x0001e20000002400 */
[----:B------:R-:W-:Y:S01]  /*13150*/  FMNMX.FTZ R108, R153, R108, !PT ;  /* 0x0000006c996c7209 */ /* 0x000fe20007810000 */
[----:B------:R-:W-:-:S06]  /*13160*/  FMUL.FTZ R77, R2, R77 ;  /* 0x0000004d024d7220 */ /* 0x000fcc0000410000 */
[----:B------:R-:W1:Y:S01]  /*13170*/  MUFU.TANH R72, R72 ;  /* 0x0000004800487308 */ /* 0x000e620000002400 */
[----:B0-----:R-:W-:Y:S02]  /*13180*/  FSEL R141, R90, -INF , P1 ;  /* 0xff8000005a8d7808 */ /* 0x001fe40000800000 */
[----:B------:R-:W-:Y:S02]  /*13190*/  ISETP.GT.AND P1, PT, R66, 0x51, PT ;  /* 0x000000514200780c */ /* 0x000fe40003f24270 */
[----:B------:R-:W-:-:S03]  /*131a0*/  R2UR UR4, R6 ;  /* 0x00000000060472ca */ /* 0x000fc600000e0000 */
[----:B------:R-:W0:Y:S01]  /*131b0*/  MUFU.TANH R99, R99 ;  /* 0x0000006300637308 */ /* 0x000e220000002400 */
[----:B------:R-:W-:Y:S02]  /*131c0*/  FSEL R155, R97, -INF , P1 ;  /* 0xff800000619b7808 */ /* 0x000fe40000800000 */
[----:B------:R-:W-:-:S05]  /*131d0*/  R2UR UR5, R7 ;  /* 0x00000000070572ca */ /* 0x000fca00000e0000 */
[----:B------:R-:W0:Y:S01]  /*131e0*/  MUFU.TANH R73, R73 ;  /* 0x0000004900497308 */ /* 0x000e220000002400 */
[----:B----4-:R-:W-:Y:S01]  /*131f0*/  FSEL R145, R94, -INF , P3 ;  /* 0xff8000005e917808 */ /* 0x010fe20001800000 */
[----:B------:R-:W-:Y:S01]  /*13200*/  FMUL.FTZ R74, R2, R74 ;  /* 0x0000004a024a7220 */ /* 0x000fe20000410000 */
[----:B------:R-:W-:Y:S01]  /*13210*/  ISETP.GT.AND P3, PT, R66, 0x59, PT ;  /* 0x000000594200780c */ /* 0x000fe20003f64270 */
[----:B------:R-:W-:Y:S01]  /*13220*/  FMUL.FTZ R80, R2, R80 ;  /* 0x0000005002507220 */ /* 0x000fe20000410000 */
[----:B--2---:R-:W-:-:S03]  /*13230*/  FSEL R157, R100, -INF , P2 ;  /* 0xff800000649d7808 */ /* 0x004fc60001000000 */
[----:B------:R-:W2:Y:S01]  /*13240*/  MUFU.TANH R102, R102 ;  /* 0x0000006600667308 */ /* 0x000ea20000002400 */
[----:B------:R-:W-:Y:S01]  /*13250*/  FMNMX.FTZ R108, R155, R108, !PT ;  /* 0x0000006c9b6c7209 */ /* 0x000fe20007810000 */
[----:B------:R-:W-:Y:S01]  /*13260*/  FMUL.FTZ R75, R2, R75 ;  /* 0x0000004b024b7220 */ /* 0x000fe20000410000 */
[----:B------:R-:W-:-:S05]  /*13270*/  FSEL R95, R95, -INF , P4 ;  /* 0xff8000005f5f7808 */ /* 0x000fca0002000000 */
[----:B------:R-:W4:Y:S01]  /*13280*/  MUFU.TANH R76, R76 ;  /* 0x0000004c004c7308 */ /* 0x000f220000002400 */
[----:B------:R-:W-:Y:S01]  /*13290*/  ISETP.GT.AND P4, PT, R66, 0x60, PT ;  /* 0x000000604200780c */ /* 0x000fe20003f84270 */
[----:B------:R-:W-:Y:S01]  /*132a0*/  WARPGROUP.ARRIVE ;  /* 0x00000000000079c5 */ /* 0x000fe20000000000 */
[----:B---3--:R-:W-:Y:S01]  /*132b0*/  FSEL R159, R101, -INF , P3 ;  /* 0xff800000659f7808 */ /* 0x008fe20001800000 */
[----:B------:R-:W-:Y:S01]  /*132c0*/  FMUL.FTZ R81, R2, R81 ;  /* 0x0000005102517220 */ /* 0x000fe20000410000 */
[----:B------:R-:W-:-:S03]  /*132d0*/  FMNMX.FTZ R108, R157, R108, !PT ;  /* 0x0000006c9d6c7209 */ /* 0x000fc60007810000 */
[----:B------:R-:W3:Y:S01]  /*132e0*/  MUFU.TANH R103, R103 ;  /* 0x0000006700677308 */ /* 0x000ee20000002400 */
[----:B-1----:R-:W-:Y:S01]  /*132f0*/  FSEL R93, R98, -INF , P5 ;  /* 0xff800000625d7808 */ /* 0x002fe20002800000 */
[----:B------:R-:W-:Y:S01]  /*13300*/  FMUL.FTZ R78, R2, R78 ;  /* 0x0000004e024e7220 */ /* 0x000fe20000410000 */
[----:B------:R-:W-:Y:S01]  /*13310*/  ISETP.GT.AND P5, PT, R66, 0x61, PT ;  /* 0x000000614200780c */ /* 0x000fe20003fa4270 */
[----:B------:R-:W-:-:S04]  /*13320*/  FMUL.FTZ R84, R2, R84 ;  /* 0x0000005402547220 */ /* 0x000fc80000410000 */
[----:B------:R-:W1:Y:S01]  /*13330*/  MUFU.TANH R77, R77 ;  /* 0x0000004d004d7308 */ /* 0x000e620000002400 */
[----:B------:R-:W-:Y:S01]  /*13340*/  FSEL R161, R72, -INF , P4 ;  /* 0xff80000048a17808 */ /* 0x000fe20002000000 */
[----:B------:R-:W-:Y:S01]  /*13350*/  QGMMA.64x32x32.F32.E4M3.E4M3 R24, gdesc[UR4], R24, gsb0 ;  /* 0x00600000041879f3 */ /* 0x000fe20008000818 */
[----:B------:R-:W-:Y:S01]  /*13360*/  FMNMX.FTZ R108, R159, R108, !PT ;  /* 0x0000006c9f6c7209 */ /* 0x000fe20007810000 */
[----:B------:R-:W-:-:S04]  /*13370*/  FMUL.FTZ R79, R2, R79 ;  /* 0x0000004f024f7220 */ /* 0x000fc80000410000 */
[----:B------:R-:W1:Y:S01]  /*13380*/  MUFU.TANH R74, R74 ;  /* 0x0000004a004a7308 */ /* 0x000e620000002400 */
[----:B0-----:R-:W-:Y:S01]  /*13390*/  FSEL R99, R99, -INF , P1 ;  /* 0xff80000063637808 */ /* 0x001fe20000800000 */
[----:B------:R-:W-:Y:S01]  /*133a0*/  FMUL.FTZ R82, R2, R82 ;  /* 0x0000005202527220 */ /* 0x000fe20000410000 */
[----:B------:R-:W-:Y:S01]  /*133b0*/  ISETP.GT.AND P1, PT, R66, 0x68, PT ;  /* 0x000000684200780c */ /* 0x000fe20003f24270 */
[----:B------:R-:W-:-:S04]  /*133c0*/  FMUL.FTZ R56, R2, R56 ;  /* 0x0000003802387220 */ /* 0x000fc80000410000 */
[----:B------:R-:W0:Y:S01]  /*133d0*/  MUFU.TANH R80, R80 ;  /* 0x0000005000507308 */ /* 0x000e220000002400 */
[----:B------:R-:W-:Y:S01]  /*133e0*/  FSEL R163, R73, -INF , P5 ;  /* 0xff80000049a37808 */ /* 0x000fe20002800000 */
[C---:B------:R-:W-:Y:S01]  /*133f0*/  FMUL.FTZ R83, R2.reuse, R83 ;  /* 0x0000005302537220 */ /* 0x040fe20000410000 */
[----:B------:R-:W-:Y:S01]  /*13400*/  FMNMX.FTZ R108, R161, R108, !PT ;  /* 0x0000006ca16c7209 */ /* 0x000fe20007810000 */
[----:B------:R-:W-:-:S04]  /*13410*/  FMUL.FTZ R57, R2, R57 ;  /* 0x0000003902397220 */ /* 0x000fc80000410000 */
[----:B------:R-:W0:Y:S01]  /*13420*/  MUFU.TANH R75, R75 ;  /* 0x0000004b004b7308 */ /* 0x000e220000002400 */
[----:B--2---:R-:W-:Y:S01]  /*13430*/  FSEL R97, R102, -INF , P2 ;  /* 0xff80000066617808 */ /* 0x004fe20001000000 */
[----:B------:R-:W-:Y:S01]  /*13440*/  FMUL.FTZ R60, R2, R60 ;  /* 0x0000003c023c7220 */ /* 0x000fe20000410000 */
[----:B------:R-:W-:Y:S01]  /*13450*/  ISETP.GT.AND P2, PT, R66, 0x69, PT ;  /* 0x000000694200780c */ /* 0x000fe20003f44270 */
[----:B------:R-:W-:-:S04]  /*13460*/  FMUL.FTZ R61, R2, R61 ;  /* 0x0000003d023d7220 */ /* 0x000fc80000410000 */
[----:B------:R-:W2:Y:S01]  /*13470*/  MUFU.TANH R81, R81 ;  /* 0x0000005100517308 */ /* 0x000ea20000002400 */
[----:B----4-:R-:W-:Y:S01]  /*13480*/  FSEL R165, R76, -INF , P1 ;  /* 0xff8000004ca57808 */ /* 0x010fe20000800000 */
[C---:B------:R-:W-:Y:S01]  /*13490*/  FMUL.FTZ R58, R2.reuse, R58 ;  /* 0x0000003a023a7220 */ /* 0x040fe20000410000 */
[----:B------:R-:W-:Y:S01]  /*134a0*/  FMNMX.FTZ R108, R163, R108, !PT ;  /* 0x0000006ca36c7209 */ /* 0x000fe20007810000 */
[----:B------:R-:W-:-:S04]  /*134b0*/  FMUL.FTZ R64, R2, R64 ;  /* 0x0000004002407220 */ /* 0x000fc80000410000 */
[----:B------:R-:W4:Y:S01]  /*134c0*/  MUFU.TANH R78, R78 ;  /* 0x0000004e004e7308 */ /* 0x000f220000002400 */
[----:B---3--:R-:W-:Y:S01]  /*134d0*/  FSEL R103, R103, -INF , P3 ;  /* 0xff80000067677808 */ /* 0x008fe20001800000 */
[----:B------:R-:W-:Y:S01]  /*134e0*/  FMUL.FTZ R59, R2, R59 ;  /* 0x0000003b023b7220 */ /* 0x000fe20000410000 */
[----:B------:R-:W-:-:S05]  /*134f0*/  ISETP.GT.AND P3, PT, R66, 0x70, PT ;  /* 0x000000704200780c */ /* 0x000fca0003f64270 */
[----:B------:R-:W-:Y:S01]  /*13500*/  MUFU.TANH R15, R15 ;  /* 0x0000000f000f7308 */ /* 0x000fe20000002400 */
[----:B-1----:R-:W-:Y:S01]  /*13510*/  FSEL R77, R77, -INF , P2 ;  /* 0xff8000004d4d7808 */ /* 0x002fe20001000000 */
[C---:B------:R-:W-:Y:S01]  /*13520*/  FMUL.FTZ R65, R2.reuse, R65 ;  /* 0x0000004102417220 */ /* 0x040fe20000410000 */
[----:B------:R-:W-:Y:S01]  /*13530*/  FMNMX.FTZ R108, R165, R108, !PT ;  /* 0x0000006ca56c7209 */ /* 0x000fe20007810000 */
[C---:B------:R-:W-:Y:S01]  /*13540*/  FMUL.FTZ R62, R2.reuse, R62 ;  /* 0x0000003e023e7220 */ /* 0x040fe20000410000 */
[C---:B------:R-:W-:Y:S01]  /*13550*/  FMUL.FTZ R63, R2.reuse, R63 ;  /* 0x0000003f023f7220 */ /* 0x040fe20000410000 */
[C---:B------:R-:W-:Y:S01]  /*13560*/  FMUL.FTZ R55, R2.reuse, R55 ;  /* 0x0000003702377220 */ /* 0x040fe20000410000 */
[----:B------:R-:W-:Y:S01]  /*13570*/  FMUL.FTZ R54, R2, R54 ;  /* 0x0000003602367220 */ /* 0x000fe20000410000 */
[----:B------:R-:W1:Y:S01]  /*13580*/  MUFU.TANH R84, R84 ;  /* 0x0000005400547308 */ /* 0x000e620000002400 */
[----:B------:R-:W-:Y:S01]  /*13590*/  FSEL R101, R74, -INF , P4 ;  /* 0xff8000004a657808 */ /* 0x000fe20002000000 */
[----:B------:R-:W-:-:S06]  /*135a0*/  ULDC UR4, c[0x0][0x988] ;  /* 0x0002620000047ab9 */ /* 0x000fcc0000000800 */
[----:B------:R-:W3:Y:S01]  /*135b0*/  MUFU.TANH R79, R79 ;  /* 0x0000004f004f7308 */ /* 0x000ee20000002400 */
[----:B------:R-:W-:Y:S02]  /*135c0*/  ISETP.GT.AND P4, PT, R66, 0x71, PT ;  /* 0x000000714200780c */ /* 0x000fe40003f84270 */
[----:B0-----:R-:W-:-:S05]  /*135d0*/  FSEL R169, R80, -INF , P3 ;  /* 0xff80000050a97808 */ /* 0x001fca0001800000 */
[----:B------:R-:W0:Y:S01]  /*135e0*/  MUFU.TANH R14, R14 ;  /* 0x0000000e000e7308 */ /* 0x000e220000002400 */
[----:B------:R-:W-:Y:S02]  /*135f0*/  FMNMX.FTZ R108, R77, R108, !PT ;  /* 0x0000006c4d6c7209 */ /* 0x000fe40007810000 */
[----:B------:R-:W-:-:S05]  /*13600*/  FSEL R75, R75, -INF , P5 ;  /* 0xff8000004b4b7808 */ /* 0x000fca0002800000 */
[----:B------:R-:W0:Y:S01]  /*13610*/  MUFU.TANH R82, R82 ;  /* 0x0000005200527308 */ /* 0x000e220000002400 */
[----:B------:R-:W-:Y:S02]  /*13620*/  ISETP.GT.AND P5, PT, R66, 0x78, PT ;  /* 0x000000784200780c */ /* 0x000fe40003fa4270 */
[----:B--2---:R-:W-:-:S05]  /*13630*/  FSEL R81, R81, -INF , P4 ;  /* 0xff80000051517808 */ /* 0x004fca0002000000 */
[----:B------:R-:W2:Y:S01]  /*13640*/  MUFU.TANH R56, R56 ;  /* 0x0000003800387308 */ /* 0x000ea20000002400 */
[----:B------:R-:W-:Y:S02]  /*13650*/  FMNMX.FTZ R108, R169, R108, !PT ;  /* 0x0000006ca96c7209 */ /* 0x000fe40007810000 */
[----:B----4-:R-:W-:-:S05]  /*13660*/  FSEL R73, R78, -INF , P1 ;  /* 0xff8000004e497808 */ /* 0x010fca0000800000 */
[----:B------:R-:W4:Y:S01]  /*13670*/  MUFU.TANH R83, R83 ;  /* 0x0000005300537308 */ /* 0x000f220000002400 */
[----:B------:R-:W-:Y:S02]  /*13680*/  ISETP.GT.AND P1, PT, R66, 0x79, PT ;  /* 0x000000794200780c */ /* 0x000fe40003f24270 */
[----:B-1----:R-:W-:-:S05]  /*13690*/  FSEL R171, R84, -INF , P5 ;  /* 0xff80000054ab7808 */ /* 0x002fca0002800000 */
[----:B------:R-:W1:Y:S01]  /*136a0*/  MUFU.TANH R57, R57 ;  /* 0x0000003900397308 */ /* 0x000e620000002400 */
[----:B------:R-:W-:Y:S02]  /*136b0*/  FMNMX.FTZ R108, R81, R108, !PT ;  /* 0x0000006c516c7209 */ /* 0x000fe40007810000 */
[----:B---3--:R-:W-:-:S05]  /*136c0*/  FSEL R79, R79, -INF , P2 ;  /* 0xff8000004f4f7808 */ /* 0x008fca0001000000 */
[----:B------:R-:W3:Y:S01]  /*136d0*/  MUFU.TANH R60, R60 ;  /* 0x0000003c003c7308 */ /* 0x000ee20000002400 */
[----:B------:R-:W-:Y:S02]  /*136e0*/  ISETP.GT.AND P2, PT, R66, 0x80, PT ;  /* 0x000000804200780c */ /* 0x000fe40003f44270 */
[----:B0-----:R-:W-:Y:S02]  /*136f0*/  FSEL R175, R14, -INF , P1 ;  /* 0xff8000000eaf7808 */ /* 0x001fe40000800000 */
[----:B------:R-:W-:-:S03]  /*13700*/  FMNMX.FTZ R108, R171, R108, !PT ;  /* 0x0000006cab6c7209 */ /* 0x000fc60007810000 */
[----:B------:R-:W0:Y:S01]  /*13710*/  MUFU.TANH R85, R85 ;  /* 0x0000005500557308 */ /* 0x000e220000002400 */
[----:B------:R-:W-:Y:S02]  /*13720*/  FSEL R167, R82, -INF , P3 ;  /* 0xff80000052a77808 */ /* 0x000fe40001800000 */
[----:B------:R-:W-:-:S05]  /*13730*/  ISETP.GT.AND P3, PT, R66, 0x81, PT ;  /* 0x000000814200780c */ /* 0x000fca0003f64270 */
[----:B------:R-:W0:Y:S01]  /*13740*/  MUFU.TANH R61, R61 ;  /* 0x0000003d003d7308 */ /* 0x000e220000002400 */
[----:B--2---:R-:W-:Y:S02]  /*13750*/  FSEL R177, R56, -INF , P2 ;  /* 0xff80000038b17808 */ /* 0x004fe40001000000 */
[----:B------:R-:W-:-:S05]  /*13760*/  FMNMX.FTZ R108, R175, R108, !PT ;  /* 0x0000006caf6c7209 */ /* 0x000fca0007810000 */
[----:B------:R-:W2:Y:S01]  /*13770*/  MUFU.TANH R58, R58 ;  /* 0x0000003a003a7308 */ /* 0x000ea20000002400 */
[----:B----4-:R-:W-:Y:S02]  /*13780*/  FSEL R83, R83, -INF , P4 ;  /* 0xff80000053537808 */ /* 0x010fe40002000000 */
[----:B------:R-:W-:-:S05]  /*13790*/  ISETP.GT.AND P4, PT, R66, 0x88, PT ;  /* 0x000000884200780c */ /* 0x000fca0003f84270 */
[----:B------:R-:W-:Y:S01]  /*137a0*/  MUFU.TANH R64, R64 ;  /* 0x0000004000407308 */ /* 0x000fe20000002400 */
[----:B-1----:R-:W-:Y:S02]  /*137b0*/  FSEL R179, R57, -INF , P3 ;  /* 0xff80000039b37808 */ /* 0x002fe40001800000 */
[----:B------:R-:W-:-:S05]  /*137c0*/  FMNMX.FTZ R108, R177, R108, !PT ;  /* 0x0000006cb16c7209 */ /* 0x000fca0007810000 */
[----:B------:R-:W1:Y:S01]  /*137d0*/  MUFU.TANH R59, R59 ;  /* 0x0000003b003b7308 */ /* 0x000e620000002400 */
[----:B------:R-:W-:Y:S02]  /*137e0*/  FSEL R15, R15, -INF , P5 ;  /* 0xff8000000f0f7808 */ /* 0x000fe40002800000 */
[----:B------:R-:W-:-:S05]  /*137f0*/  ISETP.GT.AND P5, PT, R66, 0x89, PT ;  /* 0x000000894200780c */ /* 0x000fca0003fa4270 */
[----:B------:R-:W4:Y:S01]  /*13800*/  MUFU.TANH R65, R65 ;  /* 0x0000004100417308 */ /* 0x000f220000002400 */
[----:B---3--:R-:W-:Y:S02]  /*13810*/  FSEL R181, R60, -INF , P4 ;  /* 0xff8000003cb57808 */ /* 0x008fe40002000000 */
[----:B------:R-:W-:-:S05]  /*13820*/  FMNMX.FTZ R108, R179, R108, !PT ;  /* 0x0000006cb36c7209 */ /* 0x000fca0007810000 */
[----:B------:R-:W3:Y:S01]  /*13830*/  MUFU.TANH R62, R62 ;  /* 0x0000003e003e7308 */ /* 0x000ee20000002400 */
[----:B0-----:R-:W-:Y:S02]  /*13840*/  FSEL R85, R85, -INF , P1 ;  /* 0xff80000055557808 */ /* 0x001fe40000800000 */
[----:B------:R-:W-:Y:S02]  /*13850*/  ISETP.GT.AND P1, PT, R66, 0x90, PT ;  /* 0x000000904200780c */ /* 0x000fe40003f24270 */
[----:B------:R-:W-:-:S03]  /*13860*/  FSEL R61, R61, -INF , P5 ;  /* 0xff8000003d3d7808 */ /* 0x000fc60002800000 */
[----:B------:R-:W0:Y:S01]  /*13870*/  MUFU.TANH R63, R63 ;  /* 0x0000003f003f7308 */ /* 0x000e220000002400 */
[----:B------:R-:W-:Y:S02]  /*13880*/  FMNMX.FTZ R108, R181, R108, !PT ;  /* 0x0000006cb56c7209 */ /* 0x000fe40007810000 */
[----:B--2---:R-:W-:Y:S02]  /*13890*/  FSEL R173, R58, -INF , P2 ;  /* 0xff8000003aad7808 */ /* 0x004fe40001000000 */
[C---:B------:R-:W-:Y:S02]  /*138a0*/  ISETP.GT.AND P2, PT, R66.reuse, 0x91, PT ;  /* 0x000000914200780c */ /* 0x040fe40003f44270 */
[----:B------:R-:W-:Y:S01]  /*138b0*/  FMNMX.FTZ R108, R61, R108, !PT ;  /* 0x0000006c3d6c7209 */ /* 0x000fe20007810000 */
[----:B------:R2:W-:Y:S01]  /*138c0*/  MUFU.TANH R197, R55 ;  /* 0x0000003700c57308 */ /* 0x0005e20000002400 */
[----:B-1----:R-:W-:Y:S02]  /*138d0*/  FSEL R59, R59, -INF , P3 ;  /* 0xff8000003b3b7808 */ /* 0x002fe40001800000 */
[----:B------:R-:W-:-:S02]  /*138e0*/  ISETP.GT.AND P3, PT, R66, 0x98, PT ;  /* 0x000000984200780c */ /* 0x000fc40003f64270 */
[----:B----4-:R-:W-:Y:S02]  /*138f0*/  FSEL R65, R65, -INF , P2 ;  /* 0xff80000041417808 */ /* 0x010fe40001000000 */
[----:B--2---:R-:W-:Y:S01]  /*13900*/  FSEL R55, R64, -INF , P1 ;  /* 0xff80000040377808 */ /* 0x004fe20000800000 */
[----:B------:R-:W1:Y:S03]  /*13910*/  MUFU.TANH R106, R144 ;  /* 0x00000090006a7308 */ /* 0x000e660000002400 */
[----:B------:R-:W-:Y:S02]  /*13920*/  FMNMX.FTZ R108, R55, R108, !PT ;  /* 0x0000006c376c7209 */ /* 0x000fe40007810000 */
[----:B---3--:R-:W-:Y:S02]  /*13930*/  FSEL R57, R62, -INF , P4 ;  /* 0xff8000003e397808 */ /* 0x008fe40002000000 */
[----:B------:R-:W-:-:S02]  /*13940*/  ISETP.GT.AND P4, PT, R66, 0x99, PT ;  /* 0x000000994200780c */ /* 0x000fc40003f84270 */
[----:B------:R-:W-:Y:S02]  /*13950*/  FSEL R215, R42, -INF , P3 ;  /* 0xff8000002ad77808 */ /* 0x000fe40001800000 */
[----:B------:R-:W-:Y:S01]  /*13960*/  FMNMX.FTZ R108, R65, R108, !PT ;  /* 0x0000006c416c7209 */ /* 0x000fe20007810000 */
[----:B------:R-:W2:Y:S01]  /*13970*/  MUFU.TANH R88, R142 ;  /* 0x0000008e00587308 */ /* 0x000ea20000002400 */
[----:B0-----:R-:W-:Y:S02]  /*13980*/  FSEL R63, R63, -INF , P5 ;  /* 0xff8000003f3f7808 */ /* 0x001fe40002800000 */
[----:B------:R-:W-:Y:S02]  /*13990*/  ISETP.GT.AND P5, PT, R66, 0xa0, PT ;  /* 0x000000a04200780c */ /* 0x000fe40003fa4270 */
[----:B------:R-:W-:Y:S02]  /*139a0*/  FSEL R219, R12, -INF , P4 ;  /* 0xff8000000cdb7808 */ /* 0x000fe40002000000 */
[----:B------:R-:W-:Y:S01]  /*139b0*/  FMNMX.FTZ R108, R215, R108, !PT ;  /* 0x0000006cd76c7209 */ /* 0x000fe20007810000 */
[----:B------:R-:W-:-:S02]  /*139c0*/  WARPGROUP.DEPBAR.LE gsb0, 0x0 ;  /* 0x00008000000079c5 */ /* 0x000fc40000010000 */
[----:B------:R-:W-:Y:S01]  /*139d0*/  FMUL.FTZ R195, R2, R25 ;  /* 0x0000001902c37220 */ /* 0x000fe20000410000 */
[----:B------:R-:W0:Y:S01]  /*139e0*/  MUFU.TANH R136, R136 ;  /* 0x0000008800887308 */ /* 0x000e220000002400 */
[----:B------:R-:W-:Y:S02]  /*139f0*/  FSEL R25, R40, -INF , P1 ;  /* 0xff80000028197808 */ /* 0x000fe40000800000 */
[----:B------:R-:W-:Y:S02]  /*13a00*/  ISETP.GT.AND P1, PT, R66, 0xa1, PT ;  /* 0x000000a14200780c */ /* 0x000fe40003f24270 */
[----:B------:R-:W-:Y:S02]  /*13a10*/  FSEL R221, R48, -INF , P5 ;  /* 0xff80000030dd7808 */ /* 0x000fe40002800000 */
[----:B------:R-:W-:Y:S01]  /*13a20*/  FMNMX.FTZ R108, R219, R108, !PT ;  /* 0x0000006cdb6c7209 */ /* 0x000fe20007810000 */
[----:B------:R-:W3:Y:S01]  /*13a30*/  MUFU.TANH R185, R185 ;  /* 0x000000b900b97308 */ /* 0x000ee20000002400 */
[----:B------:R-:W-:Y:S01]  /*13a40*/  FSEL R41, R41, -INF , P2 ;  /* 0xff80000029297808 */ /* 0x000fe20001000000 */
[----:B------:R-:W-:Y:S01]  /*13a50*/  FMUL.FTZ R227, R2, R24 ;  /* 0x0000001802e37220 */ /* 0x000fe20000410000 */
[----:B------:R-:W-:-:S02]  /*13a60*/  ISETP.GT.AND P2, PT, R66, 0xa8, PT ;  /* 0x000000a84200780c */ /* 0x000fc40003f44270 */
[----:B------:R-:W-:Y:S02]  /*13a70*/  FSEL R217, R52, -INF , P1 ;  /* 0xff80000034d97808 */ /* 0x000fe40000800000 */
[----:B------:R-:W-:Y:S01]  /*13a80*/  FMNMX.FTZ R108, R221, R108, !PT ;  /* 0x0000006cdd6c7209 */ /* 0x000fe20007810000 */
[----:B------:R-:W4:Y:S01]  /*13a90*/  MUFU.TANH R134, R134 ;  /* 0x0000008600867308 */ /* 0x000f220000002400 */
[----:B------:R-:W-:Y:S01]  /*13aa0*/  FMUL.FTZ R24, R2, R27 ;  /* 0x0000001b02187220 */ /* 0x000fe20000410000 */
[----:B------:R-:W-:Y:S02]  /*13ab0*/  FSEL R27, R44, -INF , P3 ;  /* 0xff8000002c1b7808 */ /* 0x000fe40001800000 */
[----:B------:R-:W-:Y:S02]  /*13ac0*/  ISETP.GT.AND P3, PT, R66, 0xa9, PT ;  /* 0x000000a94200780c */ /* 0x000fe40003f64270 */
[----:B-1----:R-:W-:Y:S02]  /*13ad0*/  FSEL R223, R106, -INF , P2 ;  /* 0xff8000006adf7808 */ /* 0x002fe40001000000 */
[----:B------:R-:W1:Y:S01]  /*13ae0*/  MUFU.TANH R187, R187 ;  /* 0x000000bb00bb7308 */ /* 0x000e620000002400 */
[----:B------:R-:W-:-:S02]  /*13af0*/  FMNMX.FTZ R108, R217, R108, !PT ;  /* 0x0000006cd96c7209 */ /* 0x000fc40007810000 */
[----:B------:R-:W-:-:S05]  /*13b00*/  FSEL R183, R46, -INF , P4 ;  /* 0xff8000002eb77808 */ /* 0x000fca0002000000 */
[----:B------:R-:W1:Y:S01]  /*13b10*/  MUFU.TANH R68, R68 ;  /* 0x0000004400447308 */ /* 0x000e620000002400 */
[----:B------:R-:W-:Y:S02]  /*13b20*/  ISETP.GT.AND P4, PT, R66, 0xb0, PT ;  /* 0x000000b04200780c */ /* 0x000fe40003f84270 */
[----:B--2---:R-:W-:Y:S02]  /*13b30*/  FSEL R225, R88, -INF , P3 ;  /* 0xff80000058e17808 */ /* 0x004fe40001800000 */
[----:B------:R-:W-:-:S03]  /*13b40*/  FMNMX.FTZ R108, R223, R108, !PT ;  /* 0x0000006cdf6c7209 */ /* 0x000fc60007810000 */
[----:B------:R-:W2:Y:S01]  /*13b50*/  MUFU.TANH R140, R140 ;  /* 0x0000008c008c7308 */ /* 0x000ea20000002400 */
[----:B------:R-:W-:Y:S01]  /*13b60*/  FMUL.FTZ R12, R2, R29 ;  /* 0x0000001d020c7220 */ /* 0x000fe20000410000 */
[----:B------:R-:W-:-:S06]  /*13b70*/  FSEL R29, R104, -INF , P5 ;  /* 0xff800000681d7808 */ /* 0x000fcc0002800000 */
[----:B------:R-:W2:Y:S01]  /*13b80*/  MUFU.TANH R50, R50 ;  /* 0x0000003200327308 */ /* 0x000ea20000002400 */
[----:B------:R-:W-:Y:S01]  /*13b90*/  ISETP.GT.AND P5, PT, R66, 0xb1, PT ;  /* 0x000000b14200780c */ /* 0x000fe20003fa4270 */
[----:B------:R-:W-:Y:S01]  /*13ba0*/  FMUL.FTZ R28, R2, R28 ;  /* 0x0000001c021c7220 */ /* 0x000fe20000410000 */
[----:B0-----:R-:W-:Y:S02]  /*13bb0*/  FSEL R42, R136, -INF , P4 ;  /* 0xff800000882a7808 */ /* 0x001fe40002000000 */
[----:B------:R-:W-:-:S03]  /*13bc0*/  FMNMX.FTZ R89, R225, R108, !PT ;  /* 0x0000006ce1597209 */ /* 0x000fc60007810000 */
[----:B------:R-:W0:Y:S01]  /*13bd0*/  MUFU.TANH R86, R86 ;  /* 0x0000005600567308 */ /* 0x000e220000002400 */
[----:B---3--:R-:W-:Y:S02]  /*13be0*/  FSEL R185, R185, -INF , P1 ;  /* 0xff800000b9b97808 */ /* 0x008fe40000800000 */
[----:B------:R-:W-:-:S05]  /*13bf0*/  ISETP.GT.AND P1, PT, R66, 0xb8, PT ;  /* 0x000000b84200780c */ /* 0x000fca0003f24270 */
[----:B------:R-:W3:Y:S01]  /*13c00*/  MUFU.TANH R227, R227 ;  /* 0x000000e300e37308 */ /* 0x000ee20000002400 */
[----:B----4-:R-:W-:Y:S02]  /*13c10*/  FSEL R40, R134, -INF , P5 ;  /* 0xff80000086287808 */ /* 0x010fe40002800000 */
[----:B------:R-:W-:-:S05]  /*13c20*/  FMNMX.FTZ R89, R42, R89, !PT ;  /* 0x000000592a597209 */ /* 0x000fca0007810000 */
[----:B------:R-:W4:Y:S01]  /*13c30*/  MUFU.TANH R70, R70 ;  /* 0x0000004600467308 */ /* 0x000f220000002400 */
[----:B-1----:R-:W-:Y:S01]  /*13c40*/  FSEL R187, R187, -INF , P2 ;  /* 0xff800000bbbb7808 */ /* 0x002fe20001000000 */
[----:B------:R-:W-:Y:S01]  /*13c50*/  FMUL.FTZ R14, R2, R26 ;  /* 0x0000001a020e7220 */ /* 0x000fe20000410000 */
[----:B------:R-:W-:-:S05]  /*13c60*/  ISETP.GT.AND P2, PT, R66, 0xb9, PT ;  /* 0x000000b94200780c */ /* 0x000fca0003f44270 */
[----:B------:R-:W1:Y:S01]  /*13c70*/  MUFU.TANH R195, R195 ;  /* 0x000000c300c37308 */ /* 0x000e620000002400 */
[----:B------:R-:W-:Y:S01]  /*13c80*/  FSEL R237, R68, -INF , P1 ;  /* 0xff80000044ed7808 */ /* 0x000fe20000800000 */
[----:B------:R-:W-:Y:S01]  /*13c90*/  FMUL.FTZ R32, R2, R32 ;  /* 0x0000002002207220 */ /* 0x000fe20000410000 */
[----:B------:R-:W-:-:S05]  /*13ca0*/  FMNMX.FTZ R44, R40, R89, !PT ;  /* 0x00000059282c7209 */ /* 0x000fca0007810000 */
[----:B------:R-:W1:Y:S01]  /*13cb0*/  MUFU.TANH R54, R54 ;  /* 0x0000003600367308 */ /* 0x000e620000002400 */
[----:B--2---:R-:W-:Y:S01]  /*13cc0*/  FSEL R189, R140, -INF , P3 ;  /* 0xff8000008cbd7808 */ /* 0x004fe20001800000 */
[----:B------:R-:W-:Y:S01]  /*13cd0*/  FMUL.FTZ R26, R2, R33 ;  /* 0x00000021021a7220 */ /* 0x000fe20000410000 */
[----:B------:R-:W-:-:S05]  /*13ce0*/  ISETP.GT.AND P3, PT, R66, 0xc0, PT ;  /* 0x000000c04200780c */ /* 0x000fca0003f64270 */
[----:B------:R-:W2:Y:S01]  /*13cf0*/  MUFU.TANH R28, R28 ;  /* 0x0000001c001c7308 */ /* 0x000ea20000002400 */
[----:B------:R-:W-:Y:S02]  /*13d00*/  FSEL R233, R50, -INF , P2 ;  /* 0xff80000032e97808 */ /* 0x000fe40001000000 */
[----:B------:R-:W-:Y:S01]  /*13d10*/  FMNMX.FTZ R44, R237, R44, !PT ;  /* 0x0000002ced2c7209 */ /* 0x000fe20007810000 */
[----:B------:R-:W-:-:S04]  /*13d20*/  FMUL.FTZ R36, R2, R36 ;  /* 0x0000002402247220 */ /* 0x000fc80000410000 */
[----:B------:R-:W2:Y:S01]  /*13d30*/  MUFU.TANH R12, R12 ;  /* 0x0000000c000c7308 */ /* 0x000ea20000002400 */
[----:B0-----:R-:W-:Y:S01]  /*13d40*/  FSEL R191, R86, -INF , P4 ;  /* 0xff80000056bf7808 */ /* 0x001fe20002000000 */
[----:B------:R-:W-:Y:S01]  /*13d50*/  FMUL.FTZ R30, R2, R30 ;  /* 0x0000001e021e7220 */ /* 0x000fe20000410000 */
[----:B------:R-:W-:Y:S02]  /*13d60*/  ISETP.GT.AND P4, PT, R66, 0xc1, PT ;  /* 0x000000c14200780c */ /* 0x000fe40003f84270 */
[----:B---3--:R-:W-:-:S03]  /*13d70*/  FSEL R227, R227, -INF , P3 ;  /* 0xff800000e3e37808 */ /* 0x008fc60001800000 */
[----:B------:R-:W0:Y:S01]  /*13d80*/  MUFU.TANH R14, R14 ;  /* 0x0000000e000e7308 */ /* 0x000e220000002400 */
[----:B------:R-:W-:Y:S02]  /*13d90*/  FMNMX.FTZ R44, R233, R44, !PT ;  /* 0x0000002ce92c7209 */ /* 0x000fe40007810000 */
[----:B----4-:R-:W-:-:S05]  /*13da0*/  FSEL R193, R70, -INF , P5 ;  /* 0xff80000046c17808 */ /* 0x010fca0002800000 */
[----:B------:R-:W-:Y:S01]  /*13db0*/  MUFU.TANH R24, R24 ;  /* 0x0000001800187308 */ /* 0x000fe20000002400 */
[----:B------:R-:W-:Y:S02]  /*13dc0*/  ISETP.GT.AND P5, PT, R66, 0xc8, PT ;  /* 0x000000c84200780c */ /* 0x000fe40003fa4270 */
[----:B-1----:R-:W-:-:S05]  /*13dd0*/  FSEL R195, R195, -INF , P4 ;  /* 0xff800000c3c37808 */ /* 0x002fca0002000000 */
[----:B------:R-:W1:Y:S01]  /*13de0*/  MUFU.TANH R32, R32 ;  /* 0x0000002000207308 */ /* 0x000e620000002400 */
[----:B------:R-:W-:Y:S01]  /*13df0*/  FMNMX.FTZ R46, R227, R44, !PT ;  /* 0x0000002ce32e7209 */ /* 0x000fe20007810000 */
[----:B------:R-:W-:Y:S01]  /*13e00*/  FMUL.FTZ R44, R2, R37 ;  /* 0x00000025022c7220 */ /* 0x000fe20000410000 */
[----:B------:R-:W-:-:S05]  /*13e10*/  FSEL R33, R54, -INF , P1 ;  /* 0xff80000036217808 */ /* 0x000fca0000800000 */
[----:B------:R-:W3:Y:S01]  /*13e20*/  MUFU.TANH R26, R26 ;  /* 0x0000001a001a7308 */ /* 0x000ee20000002400 */
[----:B------:R-:W-:Y:S02]  /*13e30*/  ISETP.GT.AND P1, PT, R66, 0xc9, PT ;  /* 0x000000c94200780c */ /* 0x000fe40003f24270 */
[----:B--2---:R-:W-:-:S05]  /*13e40*/  FSEL R213, R28, -INF , P5 ;  /* 0xff8000001cd57808 */ /* 0x004fca0002800000 */
[----:B------:R-:W2:Y:S01]  /*13e50*/  MUFU.TANH R36, R36 ;  /* 0x0000002400247308 */ /* 0x000ea20000002400 */
[----:B------:R-:W-:Y:S02]  /*13e60*/  FMNMX.FTZ R46, R195, R46, !PT ;  /* 0x0000002ec32e7209 */ /* 0x000fe40007810000 */
[----:B------:R-:W-:-:S05]  /*13e70*/  FSEL R197, R197, -INF , P2 ;  /* 0xff800000c5c57808 */ /* 0x000fca0001000000 */
[----:B------:R-:W4:Y:S01]  /*13e80*/  MUFU.TANH R30, R30 ;  /* 0x0000001e001e7308 */ /* 0x000f220000002400 */
[----:B------:R-:W-:Y:S02]  /*13e90*/  ISETP.GT.AND P2, PT, R66, 0xd0, PT ;  /* 0x000000d04200780c */ /* 0x000fe40003f44270 */
[----:B------:R-:W-:Y:S02]  /*13ea0*/  FSEL R211, R12, -INF , P1 ;  /* 0xff8000000cd37808 */ /* 0x000fe40000800000 */
[----:B------:R-:W-:-:S03]  /*13eb0*/  FMNMX.FTZ R46, R213, R46, !PT ;  /* 0x0000002ed52e7209 */ /* 0x000fc60007810000 */
[----:B------:R-:W4:Y:S01]  /*13ec0*/  MUFU.TANH R44, R44 ;  /* 0x0000002c002c7308 */ /* 0x000f220000002400 */
[----:B0-----:R-:W-:Y:S02]  /*13ed0*/  FSEL R37, R14, -INF , P3 ;  /* 0xff8000000e257808 */ /* 0x001fe40001800000 */
[----:B------:R-:W-:Y:S02]  /*13ee0*/  ISETP.GT.AND P3, PT, R66, 0xd1, PT ;  /* 0x000000d14200780c */ /* 0x000fe40003f64270 */
[----:B-1----:R-:W-:Y:S02]  /*13ef0*/  FSEL R209, R32, -INF , P2 ;  /* 0xff80000020d17808 */ /* 0x002fe40001000000 */
[----:B------:R-:W-:Y:S02]  /*13f00*/  FMNMX.FTZ R46, R211, R46, !PT ;  /* 0x0000002ed32e7209 */ /* 0x000fe40007810000 */
[----:B------:R-:W-:Y:S02]  /*13f10*/  FSEL R201, R24, -INF , P4 ;  /* 0xff80000018c97808 */ /* 0x000fe40002000000 */
[----:B------:R-:W-:-:S02]  /*13f20*/  ISETP.GT.AND P4, PT, R66, 0xd8, PT ;  /* 0x000000d84200780c */ /* 0x000fc40003f84270 */
[----:B---3--:R-:W-:Y:S02]  /*13f30*/  FSEL R207, R26, -INF , P3 ;  /* 0xff8000001acf7808 */ /* 0x008fe40001800000 */
[----:B------:R-:W-:Y:S02]  /*13f40*/  FMNMX.FTZ R46, R209, R46, !PT ;  /* 0x0000002ed12e7209 */ /* 0x000fe40007810000 */
[----:B--2---:R-:W-:Y:S02]  /*13f50*/  FSEL R205, R36, -INF , P4 ;  /* 0xff80000024cd7808 */ /* 0x004fe40002000000 */
[----:B------:R-:W-:Y:S02]  /*13f60*/  FMNMX.FTZ R36, R21, R120, !PT ;  /* 0x0000007815247209 */ /* 0x000fe40007810000 */
[----:B----4-:R-:W-:Y:S02]  /*13f70*/  FSEL R199, R30, -INF , P5 ;  /* 0xff8000001ec77808 */ /* 0x010fe40002800000 */
[----:B------:R-:W-:-:S02]  /*13f80*/  ISETP.GT.AND P5, PT, R66, 0xd9, PT ;  /* 0x000000d94200780c */ /* 0x000fc40003fa4270 */
[----:B------:R-:W-:Y:S02]  /*13f90*/  FMNMX.FTZ R46, R207, R46, !PT ;  /* 0x0000002ecf2e7209 */ /* 0x000fe40007810000 */
[----:B------:R-:W-:Y:S01]  /*13fa0*/  FMNMX.FTZ R36, R123, R36, !PT ;  /* 0x000000247b247209 */ /* 0x000fe20007810000 */
[----:B------:R-:W-:Y:S01]  /*13fb0*/  FMUL.FTZ R70, R2, R38 ;  /* 0x0000002602467220 */ /* 0x000fe20000410000 */
[----:B------:R-:W-:Y:S02]  /*13fc0*/  FSEL R203, R44, -INF , P5 ;  /* 0xff8000002ccb7808 */ /* 0x000fe40002800000 */
[----:B------:R-:W-:Y:S02]  /*13fd0*/  FMNMX.FTZ R46, R205, R46, !PT ;  /* 0x0000002ecd2e7209 */ /* 0x000fe40007810000 */
[----:B------:R-:W-:Y:S02]  /*13fe0*/  FMNMX.FTZ R38, R13, R36, !PT ;  /* 0x000000240d267209 */ /* 0x000fe40007810000 */
[----:B------:R-:W-:-:S02]  /*13ff0*/  FMNMX.FTZ R46, R203, R46, !PT ;  /* 0x0000002ecb2e7209 */ /* 0x000fc40007810000 */
[----:B------:R-:W-:-:S03]  /*14000*/  FMNMX.FTZ R38, R127, R38, !PT ;  /* 0x000000267f267209 */ /* 0x000fc60007810000 */
[----:B------:R-:W0:Y:S01]  /*14010*/  SHFL.BFLY PT, R89, R46, 0x2, 0x1f ;  /* 0x0c401f002e597f89 */ /* 0x000e2200000e0000 */
[----:B------:R-:W-:-:S04]  /*14020*/  FMNMX.FTZ R38, R45, R38, !PT ;  /* 0x000000262d267209 */ /* 0x000fc80007810000 */
[----:B------:R-:W-:-:S04]  /*14030*/  FMNMX.FTZ R38, R131, R38, !PT ;  /* 0x0000002683267209 */ /* 0x000fc80007810000 */
[----:B------:R-:W-:-:S04]  /*14040*/  FMNMX.FTZ R44, R49, R38, !PT ;  /* 0x00000026312c7209 */ /* 0x000fc80007810000 */
[----:B------:R-:W-:-:S04]  /*14050*/  FMNMX.FTZ R44, R53, R44, !PT ;  /* 0x0000002c352c7209 */ /* 0x000fc80007810000 */
[----:B------:R-:W-:-:S04]  /*14060*/  FMNMX.FTZ R44, R107, R44, !PT ;  /* 0x0000002c6b2c7209 */ /* 0x000fc80007810000 */
[----:B------:R-:W-:Y:S02]  /*14070*/  FMNMX.FTZ R44, R69, R44, !PT ;  /* 0x0000002c452c7209 */ /* 0x000fe40007810000 */
[----:B0-----:R-:W-:Y:S02]  /*14080*/  FMNMX.FTZ R14, R46, R89, !PT ;  /* 0x000000592e0e7209 */ /* 0x001fe40007810000 */
        /* <DEDUP_REMOVED lines=28> */
[----:B------:R-:W-:Y:S01]  /*14250*/  FMNMX.FTZ R60, R183, R58, !PT ;  /* 0x0000003ab73c7209 */ /* 0x000fe20007810000 */
[----:B------:R-:W0:Y:S03]  /*14260*/  SHFL.BFLY PT, R89, R14, 0x1, 0x1f ;  /* 0x0c201f000e597f89 */ /* 0x000e2600000e0000 */
[----:B------:R-:W-:-:S04]  /*14270*/  FMNMX.FTZ R60, R29, R60, !PT ;  /* 0x0000003c1d3c7209 */ /* 0x000fc80007810000 */
[----:B------:R-:W-:-:S04]  /*14280*/  FMNMX.FTZ R60, R185, R60, !PT ;  /* 0x0000003cb93c7209 */ /* 0x000fc80007810000 */
[----:B------:R-:W-:-:S04]  /*14290*/  FMNMX.FTZ R60, R187, R60, !PT ;  /* 0x0000003cbb3c7209 */ /* 0x000fc80007810000 */
[----:B------:R-:W-:Y:S01]  /*142a0*/  FMNMX.FTZ R60, R189, R60, !PT ;  /* 0x0000003cbd3c7209 */ /* 0x000fe20007810000 */
[----:B------:R-:W-:-:S03]  /*142b0*/  FMUL.FTZ R66, R2, R31 ;  /* 0x0000001f02427220 */ /* 0x000fc60000410000 */
[----:B------:R-:W-:Y:S01]  /*142c0*/  FMNMX.FTZ R60, R191, R60, !PT ;  /* 0x0000003cbf3c7209 */ /* 0x000fe20007810000 */
[----:B------:R-:W-:-:S03]  /*142d0*/  FMUL.FTZ R64, R2, R34 ;  /* 0x0000002202407220 */ /* 0x000fc60000410000 */
[----:B------:R-:W-:Y:S01]  /*142e0*/  FMNMX.FTZ R62, R193, R60, !PT ;  /* 0x0000003cc13e7209 */ /* 0x000fe20007810000 */
[----:B------:R-:W1:Y:S01]  /*142f0*/  MUFU.TANH R66, R66 ;  /* 0x0000004200427308 */ /* 0x000e620000002400 */
[----:B0-----:R-:W-:Y:S01]  /*14300*/  FMNMX.FTZ R89, R14, R89, !PT ;  /* 0x000000590e597209 */ /* 0x001fe20007810000 */
[----:B------:R-:W-:Y:S01]  /*14310*/  IMAD.U32 R88, RZ, RZ, UR4 ;  /* 0x00000004ff587e24 */ /* 0x000fe2000f8e00ff */
[----:B------:R-:W-:Y:S01]  /*14320*/  FMNMX.FTZ R62, R33, R62, !PT ;  /* 0x0000003e213e7209 */ /* 0x000fe20007810000 */
[----:B------:R-:W-:Y:S01]  /*14330*/  FMUL.FTZ R68, R2, R35 ;  /* 0x0000002302447220 */ /* 0x000fe20000410000 */
[C---:B------:R-:W-:Y:S01]  /*14340*/  FSETP.NEU.FTZ.AND P6, PT, R89.reuse, -INF , PT ;  /* 0xff8000005900780b */ /* 0x040fe20003fdd000 */
[----:B------:R-:W-:-:S01]  /*14350*/  FFMA.FTZ R12, R89, R88, -8 ;  /* 0xc1000000590c7423 */ /* 0x000fc20000010058 */
[----:B------:R-:W-:Y:S01]  /*14360*/  FMNMX.FTZ R74, R197, R62, !PT ;  /* 0x0000003ec54a7209 */ /* 0x000fe20007810000 */
[----:B------:R-:W0:Y:S01]  /*14370*/  MUFU.TANH R64, R64 ;  /* 0x0000004000407308 */ /* 0x000e220000002400 */
[----:B------:R-:W-:-:S02]  /*14380*/  FMUL.FTZ R72, R2, R39 ;  /* 0x0000002702487220 */ /* 0x000fc40000410000 */
[----:B------:R-:W-:Y:S02]  /*14390*/  FMNMX.FTZ R74, R37, R74, !PT ;  /* 0x0000004a254a7209 */ /* 0x000fe40007810000 */
[----:B------:R-:W-:-:S03]  /*143a0*/  FSEL R12, R12, RZ, P6 ;  /* 0x000000ff0c0c7208 */ /* 0x000fc60003000000 */
[----:B------:R-:W2:Y:S01]  /*143b0*/  MUFU.TANH R68, R68 ;  /* 0x0000004400447308 */ /* 0x000ea20000002400 */
[----:B------:R-:W-:Y:S01]  /*143c0*/  FMNMX.FTZ R74, R201, R74, !PT ;  /* 0x0000004ac94a7209 */ /* 0x000fe20007810000 */
[----:B------:R-:W-:Y:S01]  /*143d0*/  FFMA.FTZ R32, R133, R88, -R12 ;  /* 0x0000005885207223 */ /* 0x000fe2000001080c */
[----:B-1----:R-:W-:-:S05]  /*143e0*/  FSEL R133, R66, -INF , P1 ;  /* 0xff80000042857808 */ /* 0x002fca0000800000 */
[----:B------:R-:W1:Y:S01]  /*143f0*/  MUFU.TANH R70, R70 ;  /* 0x0000004600467308 */ /* 0x000e620000002400 */
[----:B------:R-:W-:Y:S01]  /*14400*/  FMNMX.FTZ R74, R199, R74, !PT ;  /* 0x0000004ac74a7209 */ /* 0x000fe20007810000 */
[-CC-:B------:R-:W-:Y:S01]  /*14410*/  FFMA.FTZ R39, R51, R88.reuse, -R12.reuse ;  /* 0x0000005833277223 */ /* 0x180fe2000001080c */
[----:B------:R-:W-:-:S01]  /*14420*/  FFMA.FTZ R51, R135, R88, -R12 ;  /* 0x0000005887337223 */ /* 0x000fc2000001080c */
[----:B------:R-:W-:-:S04]  /*14430*/  FFMA.FTZ R143, R143, R88, -R12 ;  /* 0x000000588f8f7223 */ /* 0x000fc8000001080c */
[----:B------:R-:W3:Y:S01]  /*14440*/  MUFU.TANH R72, R72 ;  /* 0x0000004800487308 */ /* 0x000ee20000002400 */
[----:B0-----:R-:W-:Y:S02]  /*14450*/  FSEL R135, R64, -INF , P2 ;  /* 0xff80000040877808 */ /* 0x001fe40001000000 */
[----:B------:R-:W-:Y:S01]  /*14460*/  FMNMX.FTZ R74, R133, R74, !PT ;  /* 0x0000004a854a7209 */ /* 0x000fe20007810000 */
[----:B------:R-:W-:-:S03]  /*14470*/  FFMA.FTZ R149, R149, R88, -R12 ;  /* 0x0000005895957223 */ /* 0x000fc6000001080c */
[----:B------:R-:W-:Y:S01]  /*14480*/  FMNMX.FTZ R74, R135, R74, !PT ;  /* 0x0000004a874a7209 */ /* 0x000fe20007810000 */
[----:B------:R2:W-:Y:S01]  /*14490*/  MUFU.EX2 R36, R143 ;  /* 0x0000008f00247308 */ /* 0x0005e20000000800 */
[----:B------:R-:W-:-:S01]  /*144a0*/  FFMA.FTZ R153, R153, R88, -R12 ;  /* 0x0000005899997223 */ /* 0x000fc2000001080c */
[----:B--2---:R-:W-:-:S06]  /*144b0*/  FSEL R143, R68, -INF , P3 ;  /* 0xff800000448f7808 */ /* 0x004fcc0001800000 */
[----:B------:R1:W-:Y:S01]  /*144c0*/  MUFU.EX2 R38, R149 ;  /* 0x0000009500267308 */ /* 0x0003e20000000800 */
[----:B------:R-:W-:Y:S02]  /*144d0*/  FMNMX.FTZ R74, R143, R74, !PT ;  /* 0x0000004a8f4a7209 */ /* 0x000fe40007810000 */
[----:B-1----:R-:W-:-:S05]  /*144e0*/  FSEL R149, R70, -INF , P4 ;  /* 0xff80000046957808 */ /* 0x002fca0002000000 */
[----:B------:R3:W-:Y:S01]  /*144f0*/  MUFU.EX2 R44, R153 ;  /* 0x00000099002c7308 */ /* 0x0007e20000000800 */
[----:B------:R-:W-:Y:S01]  /*14500*/  FMNMX.FTZ R74, R149, R74, !PT ;  /* 0x0000004a954a7209 */ /* 0x000fe20007810000 */
[----:B------:R-:W-:Y:S01]  /*14510*/  FFMA.FTZ R157, R157, R88, -R12 ;  /* 0x000000589d9d7223 */ /* 0x000fe2000001080c */
[----:B---3--:R-:W-:-:S04]  /*14520*/  FSEL R153, R72, -INF , P5 ;  /* 0xff80000048997808 */ /* 0x008fc80002800000 */
[----:B------:R-:W-:Y:S01]  /*14530*/  FMNMX.FTZ R74, R153, R74, !PT ;  /* 0x0000004a994a7209 */ /* 0x000fe20007810000 */
[----:B------:R0:W-:Y:S04]  /*14540*/  MUFU.EX2 R46, R157 ;  /* 0x0000009d002e7308 */ /* 0x0001e80000000800 */
[----:B0-----:R-:W0:Y:S01]  /*14550*/  SHFL.BFLY PT, R157, R74, 0x2, 0x1f ;  /* 0x0c401f004a9d7f89 */ /* 0x001e2200000e0000 */
[----:B------:R-:W-:-:S01]  /*14560*/  FFMA.FTZ R76, R65, R88, -R12 ;  /* 0x00000058414c7223 */ /* 0x000fc2000001080c */
[----:B------:R-:W-:-:S03]  /*14570*/  FFMA.FTZ R161, R161, R88, -R12 ;  /* 0x00000058a1a17223 */ /* 0x000fc6000001080c */
[----:B------:R0:W-:Y:S08]  /*14580*/  MUFU.EX2 R60, R76 ;  /* 0x0000004c003c7308 */ /* 0x0001f00000000800 */
[----:B------:R1:W-:Y:S01]  /*14590*/  MUFU.EX2 R48, R161 ;  /* 0x000000a100307308 */ /* 0x0003e20000000800 */
[----:B0-----:R-:W-:-:S05]  /*145a0*/  FMNMX.FTZ R76, R74, R157, !PT ;  /* 0x0000009d4a4c7209 */ /* 0x001fca0007810000 */
[----:B-1----:R-:W0:Y:S01]  /*145b0*/  SHFL.BFLY PT, R161, R76, 0x1, 0x1f ;  /* 0x0c201f004ca17f89 */ /* 0x002e2200000e0000 */
[----:B------:R-:W-:-:S01]  /*145c0*/  FFMA.FTZ R31, R43, R88, -R12 ;  /* 0x000000582b1f7223 */ /* 0x000fc2000001080c */
[----:B------:R-:W1:Y:S01]  /*145d0*/  S2R R146, SR_TID.X ;  /* 0x0000000000927919 */ /* 0x000e620000002100 */
[----:B------:R-:W-:-:S01]  /*145e0*/  FFMA.FTZ R14, R20, R88, -R12 ;  /* 0x00000058140e7223 */ /* 0x000fc2000001080c */
[-CC-:B------:R-:W-:Y:S01]  /*145f0*/  FFMA.FTZ R35, R47, R88.reuse, -R12.reuse ;  /* 0x000000582f237223 */ /* 0x180fe2000001080c */
[----:B------:R-:W-:-:S01]  /*14600*/  FFMA.FTZ R28, R67, R88, -R12 ;  /* 0x00000058431c7223 */ /* 0x000fc2000001080c */
[-CC-:B------:R-:W-:Y:S01]  /*14610*/  FFMA.FTZ R43, R105, R88.reuse, -R12.reuse ;  /* 0x00000058692b7223 */ /* 0x180fe2000001080c */
[----:B------:R-:W-:-:S01]  /*14620*/  FFMA.FTZ R20, R121, R88, -R12 ;  /* 0x0000005879147223 */ /* 0x000fc2000001080c */
[-CC-:B------:R-:W-:Y:S01]  /*14630*/  FFMA.FTZ R30, R71, R88.reuse, -R12.reuse ;  /* 0x00000058471e7223 */ /* 0x180fe2000001080c */
[----:B------:R-:W-:-:S01]  /*14640*/  FFMA.FTZ R47, R109, R88, -R12 ;  /* 0x000000586d2f7223 */ /* 0x000fc2000001080c */
[----:B------:R-:W-:Y:S01]  /*14650*/  FFMA.FTZ R67, R117, R88, -R12 ;  /* 0x0000005875437223 */ /* 0x000fe2000001080c */
[----:B0-----:R-:W-:-:S04]  /*14660*/  FMNMX.FTZ R90, R76, R161, !PT ;  /* 0x000000a14c5a7209 */ /* 0x001fc80007810000 */
[C---:B------:R-:W-:Y:S01]  /*14670*/  FSETP.NEU.FTZ.AND P1, PT, R90.reuse, -INF , PT ;  /* 0xff8000005a00780b */ /* 0x040fe20003f3d000 */
[----:B------:R-:W-:-:S01]  /*14680*/  FFMA.FTZ R94, R90, R88, -8 ;  /* 0xc10000005a5e7423 */ /* 0x000fc20000010058 */
[-CC-:B------:R-:W-:Y:S01]  /*14690*/  FFMA.FTZ R105, R151, R88.reuse, -R12.reuse ;  /* 0x0000005897697223 */ /* 0x180fe2000001080c */
[----:B------:R-:W-:-:S03]  /*146a0*/  FFMA.FTZ R24, R125, R88, -R12 ;  /* 0x000000587d187223 */ /* 0x000fc6000001080c */
[----:B------:R-:W-:Y:S01]  /*146b0*/  FSEL R94, R94, RZ, P1 ;  /* 0x000000ff5e5e7208 */ /* 0x000fe20000800000 */
        /* <DEDUP_REMOVED lines=35> */
[-C--:B------:R-:W-:Y:S01]  /*148f0*/  FFMA.FTZ R163, R203, R88.reuse, -R12 ;  /* 0x00000058cba37223 */ /* 0x080fe2000001080c */
[----:B------:R-:W-:-:S01]  /*14900*/  FFMA.FTZ R12, R21, R88, -R94 ;  /* 0x00000058150c7223 */ /* 0x000fc2000001085e */
[-CC-:B------:R-:W-:Y:S01]  /*14910*/  FFMA.FTZ R21, R120, R88.reuse, -R94.reuse ;  /* 0x0000005878157223 */ /* 0x180fe2000001085e */
[----:B------:R-:W-:Y:S01]  /*14920*/  MUFU.EX2 R3, R3 ;  /* 0x0000000300037308 */ /* 0x000fe20000000800 */
[----:B------:R-:W-:-:S01]  /*14930*/  FFMA.FTZ R96, R123, R88, -R94 ;  /* 0x000000587b607223 */ /* 0x000fc2000001085e */
[----:B------:R-:W-:-:S06]  /*14940*/  FFMA.FTZ R123, R13, R88, -R94 ;  /* 0x000000580d7b7223 */ /* 0x000fcc000001085e */
[----:B------:R-:W0:Y:S01]  /*14950*/  MUFU.EX2 R14, R14 ;  /* 0x0000000e000e7308 */ /* 0x000e220000000800 */
[----:B------:R-:W-:-:S07]  /*14960*/  FFMA.FTZ R13, R127, R88, -R94 ;  /* 0x000000587f0d7223 */ /* 0x000fce000001085e */
[----:B------:R-:W-:Y:S08]  /*14970*/  MUFU.EX2 R12, R12 ;  /* 0x0000000c000c7308 */ /* 0x000ff00000000800 */
[----:B------:R-:W2:Y:S08]  /*14980*/  MUFU.EX2 R21, R21 ;  /* 0x0000001500157308 */ /* 0x000eb00000000800 */
[----:B------:R-:W3:Y:S01]  /*14990*/  MUFU.EX2 R20, R20 ;  /* 0x0000001400147308 */ /* 0x000ee20000000800 */
[----:B------:R-:W-:-:S07]  /*149a0*/  FFMA.FTZ R76, R45, R88, -R94 ;  /* 0x000000582d4c7223 */ /* 0x000fce000001085e */
[----:B------:R-:W4:Y:S01]  /*149b0*/  MUFU.EX2 R96, R96 ;  /* 0x0000006000607308 */ /* 0x000f220000000800 */
[----:B------:R-:W-:-:S07]  /*149c0*/  FFMA.FTZ R108, R79, R88, -R94 ;  /* 0x000000584f6c7223 */ /* 0x000fce000001085e */
[----:B------:R-:W4:Y:S01]  /*149d0*/  MUFU.EX2 R31, R31 ;  /* 0x0000001f001f7308 */ /* 0x000f220000000800 */
[----:B------:R-:W-:-:S01]  /*149e0*/  FFMA.FTZ R98, R131, R88, -R94 ;  /* 0x0000005883627223 */ /* 0x000fc2000001085e */
[----:B------:R-:W-:-:S06]  /*149f0*/  FFMA.FTZ R79, R15, R88, -R94 ;  /* 0x000000580f4f7223 */ /* 0x000fcc000001085e */
[----:B------:R-:W4:Y:S01]  /*14a00*/  MUFU.EX2 R123, R123 ;  /* 0x0000007b007b7308 */ /* 0x000f220000000800 */
[----:B0-----:R-:W-:-:S01]  /*14a10*/  FADD.FTZ R15, R3, R14 ;  /* 0x0000000e030f7221 */ /* 0x001fc20000010000 */
[----:B------:R-:W-:-:S06]  /*14a20*/  FFMA.FTZ R92, R83, R88, -R94 ;  /* 0x00000058535c7223 */ /* 0x000fcc000001085e */
[----:B------:R-:W0:Y:S01]  /*14a30*/  MUFU.EX2 R24, R24 ;  /* 0x0000001800187308 */ /* 0x000e220000000800 */
[----:B--2---:R-:W-:-:S01]  /*14a40*/  FADD.FTZ R83, R12, R21 ;  /* 0x000000150c537221 */ /* 0x004fc20000010000 */
[----:B------:R-:W-:-:S06]  /*14a50*/  FFMA.FTZ R127, R49, R88, -R94 ;  /* 0x00000058317f7223 */ /* 0x000fcc000001085e */
[----:B------:R-:W2:Y:S01]  /*14a60*/  MUFU.EX2 R13, R13 ;  /* 0x0000000d000d7308 */ /* 0x000ea20000000800 */
[----:B-1----:R-:W-:Y:S01]  /*14a70*/  LOP3.LUT R146, R146, 0x7f, RZ, 0xc0, !PT ;  /* 0x0000007f92927812 */ /* 0x002fe200078ec0ff */
[----:B---3--:R-:W-:-:S06]  /*14a80*/  FADD.FTZ R112, R20, R15 ;  /* 0x0000000f14707221 */ /* 0x008fcc0000010000 */
[----:B------:R-:W1:Y:S01]  /*14a90*/  MUFU.EX2 R35, R35 ;  /* 0x0000002300237308 */ /* 0x000e620000000800 */
[----:B----4-:R-:W-:-:S01]  /*14aa0*/  FADD.FTZ R114, R96, R83 ;  /* 0x0000005360727221 */ /* 0x010fc20000010000 */
[----:B------:R-:W-:-:S06]  /*14ab0*/  FFMA.FTZ R45, R53, R88, -R94 ;  /* 0x00000058352d7223 */ /* 0x000fcc000001085e */
[----:B------:R-:W3:Y:S01]  /*14ac0*/  MUFU.EX2 R76, R76 ;  /* 0x0000004c004c7308 */ /* 0x000ee20000000800 */
[----:B------:R-:W-:Y:S01]  /*14ad0*/  ISETP.NE.AND P2, PT, R146, RZ, PT ;  /* 0x000000ff9200720c */ /* 0x000fe20003f45270 */
[----:B------:R-:W-:-:S06]  /*14ae0*/  FADD.FTZ R83, R31, R112 ;  /* 0x000000701f537221 */ /* 0x000fcc0000010000 */
[----:B------:R-:W4:Y:S01]  /*14af0*/  MUFU.EX2 R26, R26 ;  /* 0x0000001a001a7308 */ /* 0x000f220000000800 */
[----:B------:R-:W-:-:S01]  /*14b00*/  FADD.FTZ R114, R123, R114 ;  /* 0x000000727b727221 */ /* 0x000fc20000010000 */
[----:B------:R-:W-:-:S06]  /*14b10*/  FFMA.FTZ R78, R107, R88, -R94 ;  /* 0x000000586b4e7223 */ /* 0x000fcc000001085e */
[----:B------:R-:W4:Y:S01]  /*14b20*/  MUFU.EX2 R98, R98 ;  /* 0x0000006200627308 */ /* 0x000f220000000800 */
[----:B0-----:R-:W-:-:S07]  /*14b30*/  FADD.FTZ R112, R24, R83 ;  /* 0x0000005318707221 */ /* 0x001fce0000010000 */
[----:B------:R-:W0:Y:S01]  /*14b40*/  MUFU.EX2 R39, R39 ;  /* 0x0000002700277308 */ /* 0x000e220000000800 */
[----:B--2---:R-:W-:-:S01]  /*14b50*/  FADD.FTZ R83, R13, R114 ;  /* 0x000000720d537221 */ /* 0x004fc20000010000 */
[----:B------:R-:W-:-:S06]  /*14b60*/  FFMA.FTZ R100, R69, R88, -R94 ;  /* 0x0000005845647223 */ /* 0x000fcc000001085e */
[----:B------:R-:W2:Y:S01]  /*14b70*/  MUFU.EX2 R127, R127 ;  /* 0x0000007f007f7308 */ /* 0x000ea20000000800 */
[----:B------:R-:W-:-:S01]  /*14b80*/  FFMA.FTZ R110, R85, R88, -R94 ;  /* 0x00000058556e7223 */ /* 0x000fc2000001085e */
[----:B-1----:R-:W-:-:S06]  /*14b90*/  FADD.FTZ R85, R35, R112 ;  /* 0x0000007023557221 */ /* 0x002fcc0000010000 */
[----:B------:R-:W1:Y:S01]  /*14ba0*/  MUFU.EX2 R28, R28 ;  /* 0x0000001c001c7308 */ /* 0x000e620000000800 */
[----:B---3--:R-:W-:-:S01]  /*14bb0*/  FADD.FTZ R83, R76, R83 ;  /* 0x000000534c537221 */ /* 0x008fc20000010000 */
[----:B------:R-:W-:-:S06]  /*14bc0*/  FFMA.FTZ R107, R111, R88, -R94 ;  /* 0x000000586f6b7223 */ /* 0x000fcc000001085e */
[----:B------:R-:W3:Y:S01]  /*14bd0*/  MUFU.EX2 R45, R45 ;  /* 0x0000002d002d7308 */ /* 0x000ee20000000800 */
[----:B------:R-:W-:Y:S02]  /*14be0*/  @!P2 VIADD R15, R0, 0x2e840 ;  /* 0x0002e840000fa836 */ /* 0x000fe40000000000 */
[----:B----4-:R-:W-:-:S05]  /*14bf0*/  FADD.FTZ R112, R26, R85 ;  /* 0x000000551a707221 */ /* 0x010fca0000010000 */
[----:B------:R-:W-:Y:S01]  /*14c00*/  MUFU.EX2 R43, R43 ;  /* 0x0000002b002b7308 */ /* 0x000fe20000000800 */
[----:B------:R-:W-:-:S01]  /*14c10*/  FADD.FTZ R116, R98, R83 ;  /* 0x0000005362747221 */ /* 0x000fc20000010000 */
[----:B------:R-:W-:-:S06]  /*14c20*/  FFMA.FTZ R49, R87, R88, -R94 ;  /* 0x0000005857317223 */ /* 0x000fcc000001085e */
[----:B------:R-:W4:Y:S01]  /*14c30*/  MUFU.EX2 R78, R78 ;  /* 0x0000004e004e7308 */ /* 0x000f220000000800 */
[----:B------:R-:W-:-:S01]  /*14c40*/  FFMA.FTZ R114, R63, R88, -R94 ;  /* 0x000000583f727223 */ /* 0x000fc2000001085e */
[----:B0-----:R-:W-:-:S06]  /*14c50*/  FADD.FTZ R63, R39, R112 ;  /* 0x00000070273f7221 */ /* 0x001fcc0000010000 */
[----:B------:R-:W-:Y:S01]  /*14c60*/  MUFU.EX2 R30, R30 ;  /* 0x0000001e001e7308 */ /* 0x000fe20000000800 */
[----:B------:R-:W-:Y:S01]  /*14c70*/  @!P2 PRMT R15, RZ, 0x654, R15 ;  /* 0x00000654ff0fa816 */ /* 0x000fe2000000000f */
[----:B--2---:R-:W-:-:S06]  /*14c80*/  FADD.FTZ R116, R127, R116 ;  /* 0x000000747f747221 */ /* 0x004fcc0000010000 */
[----:B------:R-:W0:Y:S01]  /*14c90*/  MUFU.EX2 R100, R100 ;  /* 0x0000006400647308 */ /* 0x000e220000000800 */
[----:B------:R-:W-:-:S01]  /*14ca0*/  FFMA.FTZ R80, R115, R88, -R94 ;  /* 0x0000005873507223 */ /* 0x000fc2000001085e */
[----:B------:R-:W-:Y:S01]  /*14cb0*/  FFMA.FTZ R59, R59, R88, -R94 ;  /* 0x000000583b3b7223 */ /* 0x000fe2000001085e */
[----:B-1----:R-:W-:-:S05]  /*14cc0*/  FADD.FTZ R118, R28, R63 ;  /* 0x0000003f1c767221 */ /* 0x002fca0000010000 */
[----:B------:R-:W1:Y:S01]  /*14cd0*/  MUFU.EX2 R47, R47 ;  /* 0x0000002f002f7308 */ /* 0x000e620000000800 */
[----:B------:R-:W-:-:S01]  /*14ce0*/  FFMA.FTZ R112, R41, R88, -R94 ;  /* 0x0000005829707223 */ /* 0x000fc2000001085e */
[----:B------:R2:W-:Y:S01]  /*14cf0*/  @!P2 SYNCS.ARRIVE.TRANS64.RED.A1T0 RZ, [R15+URZ], RZ ;  /* 0x000000ff0fffa9a7 */ /* 0x0005e2000810043f */
[----:B---3--:R-:W-:-:S05]  /*14d00*/  FADD.FTZ R41, R45, R116 ;  /* 0x000000742d297221 */ /* 0x008fca0000010000 */
[----:B------:R-:W3:Y:S01]  /*14d10*/  MUFU.EX2 R107, R107 ;  /* 0x0000006b006b7308 */ /* 0x000ee20000000800 */
[----:B------:R-:W-:-:S07]  /*14d20*/  FFMA.FTZ R87, R113, R88, -R94 ;  /* 0x0000005871577223 */ /* 0x000fce000001085e */
[----:B------:R-:W3:Y:S01]  /*14d30*/  MUFU.EX2 R32, R32 ;  /* 0x0000002000207308 */ /* 0x000ee20000000800 */
[----:B----4-:R-:W-:-:S01]  /*14d40*/  FADD.FTZ R41, R78, R41 ;  /* 0x000000294e297221 */ /* 0x010fc20000010000 */
[----:B------:R-:W-:-:S06]  /*14d50*/  FFMA.FTZ R102, R119, R88, -R94 ;  /* 0x0000005877667223 */ /* 0x000fcc000001085e */
[----:B------:R-:W4:Y:S01]  /*14d60*/  MUFU.EX2 R49, R49 ;  /* 0x0000003100317308 */ /* 0x000f220000000800 */
[----:B0-----:R-:W-:-:S07]  /*14d70*/  FADD.FTZ R120, R100, R41 ;  /* 0x0000002964787221 */ /* 0x001fce0000010000 */
[----:B------:R-:W0:Y:S08]  /*14d80*/  MUFU.EX2 R51, R51 ;  /* 0x0000003300337308 */ /* 0x000e300000000800 */
[----:B--2---:R2:W-:Y:S01]  /*14d90*/  MUFU.EX2 R15, R59 ;  /* 0x0000003b000f7308 */ /* 0x0045e20000000800 */
[----:B------:R-:W-:-:S07]  /*14da0*/  FFMA.FTZ R53, R141, R88, -R94 ;  /* 0x000000588d357223 */ /* 0x000fce000001085e */
[----:B------:R-:W0:Y:S01]  /*14db0*/  MUFU.EX2 R80, R80 ;  /* 0x0000005000507308 */ /* 0x000e220000000800 */
[----:B--2---:R-:W-:-:S04]  /*14dc0*/  FADD.FTZ R59, R43, R118 ;  /* 0x000000762b3b7221 */ /* 0x004fc80000010000 */
[----:B------:R-:W-:-:S03]  /*14dd0*/  FADD.FTZ R118, R30, R59 ;  /* 0x0000003b1e767221 */ /* 0x000fc60000010000 */
[----:B------:R-:W2:Y:S01]  /*14de0*/  MUFU.EX2 R34, R34 ;  /* 0x0000002200227308 */ /* 0x000ea20000000800 */
[----:B-1----:R-:W-:-:S01]  /*14df0*/  FADD.FTZ R41, R47, R118 ;  /* 0x000000762f297221 */ /* 0x002fc20000010000 */
[----:B---3--:R-:W-:-:S06]  /*14e00*/  FADD.FTZ R120, R107, R120 ;  /* 0x000000786b787221 */ /* 0x008fcc0000010000 */
[----:B------:R-:W1:Y:S01]  /*14e10*/  MUFU.EX2 R87, R87 ;  /* 0x0000005700577308 */ /* 0x000e620000000800 */
[----:B------:R-:W-:-:S01]  /*14e20*/  FFMA.FTZ R82, R91, R88, -R94 ;  /* 0x000000585b527223 */ /* 0x000fc2000001085e */
[----:B------:R-:W-:-:S06]  /*14e30*/  FADD.FTZ R118, R32, R41 ;  /* 0x0000002920767221 */ /* 0x000fcc0000010000 */
[----:B------:R-:W3:Y:S01]  /*14e40*/  MUFU.EX2 R67, R67 ;  /* 0x0000004300437308 */ /* 0x000ee20000000800 */
[----:B----4-:R-:W-:-:S01]  /*14e50*/  FADD.FTZ R41, R49, R120 ;  /* 0x0000007831297221 */ /* 0x010fc20000010000 */
[----:B------:R-:W-:-:S06]  /*14e60*/  FFMA.FTZ R91, R145, R88, -R94 ;  /* 0x00000058915b7223 */ /* 0x000fcc000001085e */
[----:B------:R-:W4:Y:S01]  /*14e70*/  MUFU.EX2 R102, R102 ;  /* 0x0000006600667308 */ /* 0x000f220000000800 */
[----:B0-----:R-:W-:-:S01]  /*14e80*/  FADD.FTZ R59, R51, R118 ;  /* 0x00000076333b7221 */ /* 0x001fc20000010000 */
[----:B------:R-:W-:-:S06]  /*14e90*/  FADD.FTZ R118, R80, R41 ;  /* 0x0000002950767221 */ /* 0x000fcc0000010000 */
[----:B------:R-:W0:Y:S01]  /*14ea0*/  MUFU.EX2 R53, R53 ;  /* 0x0000003500357308 */ /* 0x000e220000000800 */
[----:B------:R-:W-:-:S01]  /*14eb0*/  FFMA.FTZ R104, R95, R88, -R94 ;  /* 0x000000585f687223 */ /* 0x000fc2000001085e */
[----:B--2---:R-:W-:-:S06]  /*14ec0*/  FADD.FTZ R120, R34, R59 ;  /* 0x0000003b22787221 */ /* 0x004fcc0000010000 */
[----:B------:R-:W2:Y:S01]  /*14ed0*/  MUFU.EX2 R71, R71 ;  /* 0x0000004700477308 */ /* 0x000ea20000000800 */
[----:B-1----:R-:W-:-:S01]  /*14ee0*/  FADD.FTZ R41, R87, R118 ;  /* 0x0000007657297221 */ /* 0x002fc20000010000 */
[----:B------:R-:W-:-:S06]  /*14ef0*/  FFMA.FTZ R69, R93, R88, -R94 ;  /* 0x000000585d457223 */ /* 0x000fcc000001085e */
[----:B------:R-:W1:Y:S01]  /*14f00*/  MUFU.EX2 R82, R82 ;  /* 0x0000005200527308 */ /* 0x000e620000000800 */
[----:B---3--:R-:W-:-:S01]  /*14f10*/  FADD.FTZ R59, R67, R120 ;  /* 0x00000078433b7221 */ /* 0x008fc20000010000 */
[----:B----4-:R-:W-:-:S06]  /*14f20*/  FADD.FTZ R118, R102, R41 ;  /* 0x0000002966767221 */ /* 0x010fcc0000010000 */
[----:B------:R-:W3:Y:S01]  /*14f30*/  MUFU.EX2 R91, R91 ;  /* 0x0000005b005b7308 */ /* 0x000ee20000000800 */
[----:B------:R-:W-:-:S01]  /*14f40*/  FFMA.FTZ R84, R99, R88, -R94 ;  /* 0x0000005863547223 */ /* 0x000fc2000001085e */
[----:B------:R-:W-:-:S06]  /*14f50*/  FADD.FTZ R120, R36, R59 ;  /* 0x0000003b24787221 */ /* 0x000fcc0000010000 */
[----:B------:R-:W4:Y:S01]  /*14f60*/  MUFU.EX2 R105, R105 ;  /* 0x0000006900697308 */ /* 0x000f220000000800 */
[----:B0-----:R-:W-:-:S01]  /*14f70*/  FADD.FTZ R41, R53, R118 ;  /* 0x0000007635297221 */ /* 0x001fc20000010000 */
[----:B------:R-:W-:-:S06]  /*14f80*/  FFMA.FTZ R93, R97, R88, -R94 ;  /* 0x00000058615d7223 */ /* 0x000fcc000001085e */
[----:B------:R-:W0:Y:S01]  /*14f90*/  MUFU.EX2 R104, R104 ;  /* 0x0000006800687308 */ /* 0x000e220000000800 */
[----:B--2---:R-:W-:-:S01]  /*14fa0*/  FADD.FTZ R59, R71, R120 ;  /* 0x00000078473b7221 */ /* 0x004fc20000010000 */
[----:B-1----:R-:W-:-:S06]  /*14fb0*/  FADD.FTZ R118, R82, R41 ;  /* 0x0000002952767221 */ /* 0x002fcc0000010000 */
[----:B------:R-:W1:Y:S01]  /*14fc0*/  MUFU.EX2 R69, R69 ;  /* 0x0000004500457308 */ /* 0x000e620000000800 */
[----:B------:R-:W-:-:S01]  /*14fd0*/  FFMA.FTZ R106, R103, R88, -R94 ;  /* 0x00000058676a7223 */ /* 0x000fc2000001085e */
[----:B------:R-:W-:-:S06]  /*14fe0*/  FADD.FTZ R120, R38, R59 ;  /* 0x0000003b26787221 */ /* 0x000fcc0000010000 */
[----:B------:R-:W2:Y:S01]  /*14ff0*/  MUFU.EX2 R109, R109 ;  /* 0x0000006d006d7308 */ /* 0x000ea20000000800 */
[----:B---3--:R-:W-:-:S01]  /*15000*/  FADD.FTZ R41, R91, R118 ;  /* 0x000000765b297221 */ /* 0x008fc20000010000 */
[----:B------:R-:W-:-:S06]  /*15010*/  FFMA.FTZ R86, R101, R88, -R94 ;  /* 0x0000005865567223 */ /* 0x000fcc000001085e */
[----:B------:R-:W3:Y:S01]  /*15020*/  MUFU.EX2 R84, R84 ;  /* 0x0000005400547308 */ /* 0x000ee20000000800 */
[----:B----4-:R-:W-:-:S01]  /*15030*/  FADD.FTZ R59, R105, R120 ;  /* 0x00000078693b7221 */ /* 0x010fc20000010000 */
[----:B0-----:R-:W-:-:S06]  /*15040*/  FADD.FTZ R118, R104, R41 ;  /* 0x0000002968767221 */ /* 0x001fcc0000010000 */
[----:B------:R-:W0:Y:S01]  /*15050*/  MUFU.EX2 R93, R93 ;  /* 0x0000005d005d7308 */ /* 0x000e220000000800 */
[----:B------:R-:W-:-:S01]  /*15060*/  FFMA.FTZ R75, R75, R88, -R94 ;  /* 0x000000584b4b7223 */ /* 0x000fc2000001085e */
[----:B------:R-:W-:-:S06]  /*15070*/  FADD.FTZ R120, R44, R59 ;  /* 0x0000003b2c787221 */ /* 0x000fcc0000010000 */
[----:B------:R-:W4:Y:S01]  /*15080*/  MUFU.EX2 R117, R117 ;  /* 0x0000007500757308 */ /* 0x000f220000000800 */
[----:B-1----:R-:W-:-:S01]  /*15090*/  FADD.FTZ R41, R69, R118 ;  /* 0x0000007645297221 */ /* 0x002fc20000010000 */
[----:B------:R-:W-:-:S06]  /*150a0*/  FFMA.FTZ R95, R73, R88, -R94 ;  /* 0x00000058495f7223 */ /* 0x000fcc000001085e */
[----:B------:R-:W1:Y:S01]  /*150b0*/  MUFU.EX2 R106, R106 ;  /* 0x0000006a006a7308 */ /* 0x000e620000000800 */
[----:B------:R-:W-:Y:S01]  /*150c0*/  F2FP.SATFINITE.E4M3.F32.PACK_AB_MERGE_C R224, R31, R20, RZ ;  /* 0x000000141fe0723e */ /* 0x000fe200048070ff */
[----:B--2---:R-:W-:Y:S01]  /*150d0*/  FADD.FTZ R31, R109, R120 ;  /* 0x000000786d1f7221 */ /* 0x004fe20000010000 */
[----:B------:R-:W-:-:S05]  /*150e0*/  F2FP.SATFINITE.E4M3.F32.PACK_AB_MERGE_C R226, R39, R26, RZ ;  /* 0x0000001a27e2723e */ /* 0x000fca00048070ff */
[----:B------:R-:W2:Y:S01]  /*150f0*/  MUFU.EX2 R86, R86 ;  /* 0x0000005600567308 */ /* 0x000ea20000000800 */
[----:B---3--:R-:W-:-:S01]  /*15100*/  FADD.FTZ R26, R84, R41 ;  /* 0x00000029541a7221 */ /* 0x008fc20000010000 */
[----:B------:R-:W-:-:S06]  /*15110*/  FADD.FTZ R118, R46, R31 ;  /* 0x0000001f2e767221 */ /* 0x000fcc0000010000 */
[----:B------:R-:W3:Y:S01]  /*15120*/  MUFU.EX2 R121, R121 ;  /* 0x0000007900797308 */ /* 0x000ee20000000800 */
[----:B0-----:R-:W-:-:S01]  /*15130*/  FADD.FTZ R31, R93, R26 ;  /* 0x0000001a5d1f7221 */ /* 0x001fc20000010000 */
[----:B------:R-:W-:-:S06]  /*15140*/  FFMA.FTZ R73, R167, R88, -R94 ;  /* 0x00000058a7497223 */ /* 0x000fcc000001085e */
[----:B------:R-:W0:Y:S01]  /*15150*/  MUFU.EX2 R75, R75 ;  /* 0x0000004b004b7308 */ /* 0x000e220000000800 */
[----:B----4-:R-:W-:-:S07]  /*15160*/  FADD.FTZ R39, R117, R118 ;  /* 0x0000007675277221 */ /* 0x010fce0000010000 */
[----:B------:R-:W4:Y:S01]  /*15170*/  MUFU.EX2 R50, R165 ;  /* 0x000000a500327308 */ /* 0x000f220000000800 */
[----:B-1----:R-:W-:-:S01]  /*15180*/  FADD.FTZ R31, R106, R31 ;  /* 0x0000001f6a1f7221 */ /* 0x002fc20000010000 */
[----:B------:R-:W-:-:S06]  /*15190*/  F2FP.SATFINITE.E4M3.F32.PACK_AB_MERGE_C R220, R47, R30, RZ ;  /* 0x0000001e2fdc723e */ /* 0x000fcc00048070ff */
[----:B------:R-:W1:Y:S01]  /*151a0*/  MUFU.EX2 R95, R95 ;  /* 0x0000005f005f7308 */ /* 0x000e620000000800 */
[----:B------:R-:W-:-:S07]  /*151b0*/  FADD.FTZ R30, R48, R39 ;  /* 0x00000027301e7221 */ /* 0x000fce0000010000 */
[----:B------:R-:W1:Y:S01]  /*151c0*/  MUFU.EX2 R77, R77 ;  /* 0x0000004d004d7308 */ /* 0x000e620000000800 */
[----:B------:R-:W-:Y:S01]  /*151d0*/  F2FP.SATFINITE.E4M3.F32.PACK_AB_MERGE_C R222, R67, R34, RZ ;  /* 0x0000002243de723e */ /* 0x000fe200048070ff */
[----:B--2---:R-:W-:-:S06]  /*151e0*/  FADD.FTZ R34, R86, R31 ;  /* 0x0000001f56227221 */ /* 0x004fcc0000010000 */
[----:B------:R-:W2:Y:S01]  /*151f0*/  MUFU.EX2 R108, R108 ;  /* 0x0000006c006c7308 */ /* 0x000ea20000000800 */
[----:B---3--:R-:W-:-:S07]  /*15200*/  FADD.FTZ R39, R121, R30 ;  /* 0x0000001e79277221 */ /* 0x008fce0000010000 */
[----:B------:R-:W3:Y:S01]  /*15210*/  MUFU.EX2 R52, R169 ;  /* 0x000000a900347308 */ /* 0x000ee20000000800 */
[----:B0-----:R-:W-:-:S07]  /*15220*/  FADD.FTZ R34, R75, R34 ;  /* 0x000000224b227221 */ /* 0x001fce0000010000 */
[----:B------:R-:W0:Y:S01]  /*15230*/  MUFU.EX2 R73, R73 ;  /* 0x0000004900497308 */ /* 0x000e220000000800 */
[----:B----4-:R-:W-:-:S07]  /*15240*/  FADD.FTZ R30, R50, R39 ;  /* 0x00000027321e7221 */ /* 0x010fce0000010000 */
[----:B------:R-:W4:Y:S01]  /*15250*/  MUFU.EX2 R81, R81 ;  /* 0x0000005100517308 */ /* 0x000f220000000800 */
[----:B-1----:R-:W-:-:S01]  /*15260*/  FADD.FTZ R39, R95, R34 ;  /* 0x000000225f277221 */ /* 0x002fc20000010000 */
[----:B------:R-:W-:-:S06]  /*15270*/  F2FP.SATFINITE.E4M3.F32.PACK_AB_MERGE_C R204, R77, R50, RZ ;  /* 0x000000324dcc723e */ /* 0x000fcc00048070ff */
[----:B------:R-:W1:Y:S01]  /*15280*/  MUFU.EX2 R92, R92 ;  /* 0x0000005c005c7308 */ /* 0x000e620000000800 */
[----:B------:R-:W-:-:S01]  /*15290*/  FADD.FTZ R77, R77, R30 ;  /* 0x0000001e4d4d7221 */ /* 0x000fc20000010000 */
[----:B------:R-:W-:-:S06]  /*152a0*/  FFMA.FTZ R173, R173, R88, -R94 ;  /* 0x00000058adad7223 */ /* 0x000fcc000001085e */
[----:B------:R-:W1:Y:S01]  /*152b0*/  MUFU.EX2 R54, R171 ;  /* 0x000000ab00367308 */ /* 0x000e620000000800 */
[----:B--2---:R-:W-:-:S01]  /*152c0*/  FADD.FTZ R34, R108, R39 ;  /* 0x000000276c227221 */ /* 0x004fc20000010000 */
[----:B------:R-:W-:-:S06]  /*152d0*/  F2FP.SATFINITE.E4M3.F32.PACK_AB_MERGE_C R200, R105, R38, RZ ;  /* 0x0000002669c8723e */ /* 0x000fcc00048070ff */
[----:B------:R-:W2:Y:S01]  /*152e0*/  MUFU.EX2 R79, R79 ;  /* 0x0000004f004f7308 */ /* 0x000ea20000000800 */
[----:B---3--:R-:W-:-:S07]  /*152f0*/  FADD.FTZ R38, R52, R77 ;  /* 0x0000004d34267221 */ /* 0x008fce0000010000 */
[----:B------:R-:W3:Y:S01]  /*15300*/  MUFU.EX2 R125, R125 ;  /* 0x0000007d007d7308 */ /* 0x000ee20000000800 */
[----:B0-----:R-:W-:-:S01]  /*15310*/  FADD.FTZ R39, R73, R34 ;  /* 0x0000002249277221 */ /* 0x001fc20000010000 */
[----:B------:R-:W-:-:S06]  /*15320*/  FFMA.FTZ R57, R57, R88, -R94 ;  /* 0x0000005839397223 */ /* 0x000fcc000001085e */
[----:B------:R-:W0:Y:S01]  /*15330*/  MUFU.EX2 R110, R110 ;  /* 0x0000006e006e7308 */ /* 0x000e220000000800 */
[----:B----4-:R-:W-:-:S07]  /*15340*/  FADD.FTZ R41, R81, R38 ;  /* 0x0000002651297221 */ /* 0x010fce0000010000 */
[----:B------:R-:W4:Y:S01]  /*15350*/  MUFU.EX2 R56, R177 ;  /* 0x000000b100387308 */ /* 0x000f220000000800 */
[----:B-1----:R-:W-:-:S07]  /*15360*/  FADD.FTZ R34, R92, R39 ;  /* 0x000000275c227221 */ /* 0x002fce0000010000 */
[----:B------:R-:W1:Y:S01]  /*15370*/  MUFU.EX2 R0, R173 ;  /* 0x000000ad00007308 */ /* 0x000e620000000800 */
[----:B------:R-:W-:-:S01]  /*15380*/  FADD.FTZ R38, R54, R41 ;  /* 0x0000002936267221 */ /* 0x000fc20000010000 */
[----:B------:R-:W-:-:S06]  /*15390*/  F2FP.SATFINITE.E4M3.F32.PACK_AB_MERGE_C R224, R14, R3, R224 ;  /* 0x000000030ee0723e */ /* 0x000fcc00048070e0 */
[----:B------:R-:W1:Y:S01]  /*153a0*/  MUFU.EX2 R129, R129 ;  /* 0x0000008100817308 */ /* 0x000e620000000800 */
[----:B--2---:R-:W-:-:S01]  /*153b0*/  FADD.FTZ R3, R79, R34 ;  /* 0x000000224f037221 */ /* 0x004fc20000010000 */
[----:B------:R-:W-:Y:S01]  /*153c0*/  FFMA.FTZ R25, R25, R88, -R94 ;  /* 0x0000005819197223 */ /* 0x000fe2000001085e */
[----:B---3--:R-:W-:-:S05]  /*153d0*/  F2FP.SATFINITE.E4M3.F32.PACK_AB_MERGE_C R206, R125, R54, RZ ;  /* 0x000000367dce723e */ /* 0x008fca00048070ff */
[----:B------:R-:W2:Y:S01]  /*153e0*/  MUFU.EX2 R58, R181 ;  /* 0x000000b5003a7308 */ /* 0x000ea20000000800 */
[----:B------:R-:W-:-:S01]  /*153f0*/  FADD.FTZ R125, R125, R38 ;  /* 0x000000267d7d7221 */ /* 0x000fc20000010000 */
[----:B0-----:R-:W-:-:S06]  /*15400*/  FADD.FTZ R3, R110, R3 ;  /* 0x000000036e037221 */ /* 0x001fcc0000010000 */
[----:B------:R-:W0:Y:S01]  /*15410*/  MUFU.EX2 R57, R57 ;  /* 0x0000003900397308 */ /* 0x000e220000000800 */
[----:B----4-:R-:W-:-:S01]  /*15420*/  FADD.FTZ R14, R56, R125 ;  /* 0x0000007d380e7221 */ /* 0x010fc20000010000 */
[----:B------:R-:W-:-:S06]  /*15430*/  F2FP.SATFINITE.E4M3.F32.PACK_AB_MERGE_C R226, R35, R24, R226 ;  /* 0x0000001823e2723e */ /* 0x000fcc00048070e2 */
[----:B------:R-:W3:Y:S01]  /*15440*/  MUFU.EX2 R61, R61 ;  /* 0x0000003d003d7308 */ /* 0x000ee20000000800 */
[----:B-1----:R-:W-:-:S07]  /*15450*/  FADD.FTZ R24, R0, R3 ;  /* 0x0000000300187221 */ /* 0x002fce0000010000 */
[----:B------:R-:W1:Y:S01]  /*15460*/  MUFU.EX2 R114, R114 ;  /* 0x0000007200727308 */ /* 0x000e620000000800 */
[----:B------:R-:W-:-:S01]  /*15470*/  FFMA.FTZ R27, R27, R88, -R94 ;  /* 0x000000581b1b7223 */ /* 0x000fc2000001085e */
[----:B------:R-:W-:-:S06]  /*15480*/  FADD.FTZ R3, R129, R14 ;  /* 0x0000000e81037221 */ /* 0x000fcc0000010000 */
[----:B------:R-:W4:Y:S01]  /*15490*/  MUFU.EX2 R55, R55 ;  /* 0x0000003700377308 */ /* 0x000f220000000800 */
[----:B------:R-:W-:-:S01]  /*154a0*/  FFMA.FTZ R116, R183, R88, -R94 ;  /* 0x00000058b7747223 */ /* 0x000fc2000001085e */
[----:B------:R-:W-:-:S06]  /*154b0*/  FADD.FTZ R24, R15, R24 ;  /* 0x000000180f187221 */ /* 0x000fcc0000010000 */
[----:B------:R-:W4:Y:S01]  /*154c0*/  MUFU.EX2 R25, R25 ;  /* 0x0000001900197308 */ /* 0x000f220000000800 */
[----:B------:R-:W-:Y:S01]  /*154d0*/  F2FP.SATFINITE.E4M3.F32.PACK_AB_MERGE_C R220, R43, R28, R220 ;  /* 0x0000001c2bdc723e */ /* 0x000fe200048070dc */
[----:B--2---:R-:W-:Y:S01]  /*154e0*/  FADD.FTZ R28, R58, R3 ;  /* 0x000000033a1c7221 */ /* 0x004fe20000010000 */
[----:B0-----:R-:W-:-:S05]  /*154f0*/  FADD.FTZ R3, R57, R24 ;  /* 0x0000001839037221 */ /* 0x001fca0000010000 */
[----:B------:R-:W0:Y:S01]  /*15500*/  MUFU.EX2 R112, R112 ;  /* 0x0000007000707308 */ /* 0x000e220000000800 */
[----:B------:R-:W-:-:S01]  /*15510*/  FFMA.FTZ R29, R29, R88, -R94 ;  /* 0x000000581d1d7223 */ /* 0x000fc2000001085e */
[----:B---3--:R-:W-:-:S06]  /*15520*/  FADD.FTZ R28, R61, R28 ;  /* 0x0000001c3d1c7221 */ /* 0x008fcc0000010000 */
[----:B------:R-:W2:Y:S01]  /*15530*/  MUFU.EX2 R62, R215 ;  /* 0x000000d7003e7308 */ /* 0x000ea20000000800 */
[C---:B-1----:R-:W-:Y:S01]  /*15540*/  F2FP.SATFINITE.E4M3.F32.PACK_AB_MERGE_C R57, R114.reuse, R57, RZ ;  /* 0x000000397239723e */ /* 0x042fe200048070ff */
[----:B------:R-:W-:-:S06]  /*15550*/  FADD.FTZ R114, R114, R3 ;  /* 0x0000000372727221 */ /* 0x000fcc0000010000 */
[----:B------:R-:W1:Y:S01]  /*15560*/  MUFU.EX2 R27, R27 ;  /* 0x0000001b001b7308 */ /* 0x000e620000000800 */
[----:B----4-:R-:W-:-:S07]  /*15570*/  FADD.FTZ R3, R55, R28 ;  /* 0x0000001c37037221 */ /* 0x010fce0000010000 */
[----:B------:R-:W3:Y:S01]  /*15580*/  MUFU.EX2 R65, R65 ;  /* 0x0000004100417308 */ /* 0x000ee20000000800 */
[----:B------:R-:W-:-:S01]  /*15590*/  FFMA.FTZ R185, R185, R88, -R94 ;  /* 0x00000058b9b97223 */ /* 0x000fc2000001085e */
[----:B------:R-:W-:-:S06]  /*155a0*/  FADD.FTZ R35, R25, R114 ;  /* 0x0000007219237221 */ /* 0x000fcc0000010000 */
[----:B------:R-:W4:Y:S01]  /*155b0*/  MUFU.EX2 R116, R116 ;  /* 0x0000007400747308 */ /* 0x000f220000000800 */
[----:B------:R-:W-:-:S01]  /*155c0*/  FADD.FTZ R3, R60, R3 ;  /* 0x000000033c037221 */ /* 0x000fc20000010000 */
[----:B------:R-:W-:-:S06]  /*155d0*/  FFMA.FTZ R187, R187, R88, -R94 ;  /* 0x00000058bbbb7223 */ /* 0x000fcc000001085e */
[----:B------:R-:W4:Y:S01]  /*155e0*/  MUFU.EX2 R64, R64 ;  /* 0x0000004000407308 */ /* 0x000f220000000800 */
[----:B0-----:R-:W-:-:S01]  /*155f0*/  FADD.FTZ R28, R112, R35 ;  /* 0x00000023701c7221 */ /* 0x001fc20000010000 */
[----:B------:R-:W-:-:S06]  /*15600*/  F2FP.SATFINITE.E4M3.F32.PACK_AB_MERGE_C R222, R51, R32, R222 ;  /* 0x0000002033de723e */ /* 0x000fcc00048070de */
[----:B------:R-:W0:Y:S01]  /*15610*/  MUFU.EX2 R29, R29 ;  /* 0x0000001d001d7308 */ /* 0x000e220000000800 */
[----:B------:R-:W-:-:S01]  /*15620*/  FFMA.FTZ R189, R189, R88, -R94 ;  /* 0x00000058bdbd7223 */ /* 0x000fc2000001085e */
[----:B--2---:R-:W-:-:S06]  /*15630*/  FADD.FTZ R32, R62, R3 ;  /* 0x000000033e207221 */ /* 0x004fcc0000010000 */
[----:B------:R-:W2:Y:S01]  /*15640*/  MUFU.EX2 R137, R137 ;  /* 0x0000008900897308 */ /* 0x000ea20000000800 */
[----:B-1----:R-:W-:-:S01]  /*15650*/  FADD.FTZ R3, R27, R28 ;  /* 0x0000001c1b037221 */ /* 0x002fc20000010000 */
[----:B---3--:R-:W-:-:S06]  /*15660*/  F2FP.SATFINITE.E4M3.F32.PACK_AB_MERGE_C R210, R65, R62, RZ ;  /* 0x0000003e41d2723e */ /* 0x008fcc00048070ff */
[----:B------:R-:W1:Y:S01]  /*15670*/  MUFU.EX2 R20, R185 ;  /* 0x000000b900147308 */ /* 0x000e620000000800 */
[----:B------:R-:W-:-:S01]  /*15680*/  FADD.FTZ R65, R65, R32 ;  /* 0x0000002041417221 */ /* 0x000fc20000010000 */
[----:B------:R-:W-:-:S06]  /*15690*/  FFMA.FTZ R191, R191, R88, -R94 ;  /* 0x00000058bfbf7223 */ /* 0x000fcc000001085e */
[----:B------:R-:W-:Y:S01]  /*156a0*/  MUFU.EX2 R66, R66 ;  /* 0x0000004200427308 */ /* 0x000fe20000000800 */
[----:B----4-:R-:W-:-:S07]  /*156b0*/  F2FP.SATFINITE.E4M3.F32.PACK_AB_MERGE_C R32, R116, R27, RZ ;  /* 0x0000001b7420723e */ /* 0x010fce00048070ff */
[----:B------:R-:W3:Y:S01]  /*156c0*/  MUFU.EX2 R147, R147 ;  /* 0x0000009300937308 */ /* 0x000ee20000000800 */
[----:B------:R-:W-:-:S01]  /*156d0*/  FADD.FTZ R116, R116, R3 ;  /* 0x0000000374747221 */ /* 0x000fc20000010000 */
[----:B------:R-:W-:-:S06]  /*156e0*/  FFMA.FTZ R193, R193, R88, -R94 ;  /* 0x00000058c1c17223 */ /* 0x000fcc000001085e */
[----:B------:R-:W4:Y:S01]  /*156f0*/  MUFU.EX2 R26, R187 ;  /* 0x000000bb001a7308 */ /* 0x000f220000000800 */
[----:B------:R-:W-:-:S01]  /*15700*/  FADD.FTZ R28, R64, R65 ;  /* 0x00000041401c7221 */ /* 0x000fc20000010000 */
[----:B0-----:R-:W-:-:S06]  /*15710*/  FADD.FTZ R3, R29, R116 ;  /* 0x000000741d037221 */ /* 0x001fcc0000010000 */
[----:B------:R-:W0:Y:S01]  /*15720*/  MUFU.EX2 R31, R189 ;  /* 0x000000bd001f7308 */ /* 0x000e220000000800 */
[----:B------:R-:W-:-:S01]  /*15730*/  FFMA.FTZ R33, R33, R88, -R94 ;  /* 0x0000005821217223 */ /* 0x000fc2000001085e */
[----:B------:R-:W-:-:S06]  /*15740*/  F2FP.SATFINITE.E4M3.F32.PACK_AB_MERGE_C R225, R123, R96, RZ ;  /* 0x000000607be1723e */ /* 0x000fcc00048070ff */
[----:B------:R-:W-:Y:S01]  /*15750*/  MUFU.EX2 R40, R40 ;  /* 0x0000002800287308 */ /* 0x000fe20000000800 */
[----:B--2---:R-:W-:-:S07]  /*15760*/  FADD.FTZ R27, R137, R28 ;  /* 0x0000001c891b7221 */ /* 0x004fce0000010000 */
[----:B------:R-:W2:Y:S01]  /*15770*/  MUFU.EX2 R155, R155 ;  /* 0x0000009b009b7308 */ /* 0x000ea20000000800 */
[----:B-1----:R-:W-:-:S07]  /*15780*/  FADD.FTZ R3, R20, R3 ;  /* 0x0000000314037221 */ /* 0x002fce0000010000 */
[----:B------:R-:W1:Y:S01]  /*15790*/  MUFU.EX2 R42, R42 ;  /* 0x0000002a002a7308 */ /* 0x000e620000000800 */
[----:B------:R-:W-:-:S07]  /*157a0*/  FFMA.FTZ R197, R197, R88, -R94 ;  /* 0x00000058c5c57223 */ /* 0x000fce000001085e */
[----:B------:R-:W1:Y:S01]  /*157b0*/  MUFU.EX2 R30, R191 ;  /* 0x000000bf001e7308 */ /* 0x000e620000000800 */
[----:B------:R-:W-:Y:S02]  /*157c0*/  F2FP.SATFINITE.E4M3.F32.PACK_AB_MERGE_C R227, R127, R98, RZ ;  /* 0x000000627fe3723e */ /* 0x000fe400048070ff */
[----:B---3--:R-:W-:-:S05]  /*157d0*/  F2FP.SATFINITE.E4M3.F32.PACK_AB_MERGE_C R212, R147, R66, RZ ;  /* 0x0000004293d4723e */ /* 0x008fca00048070ff */
[----:B------:R-:W3:Y:S01]  /*157e0*/  MUFU.EX2 R151, R151 ;  /* 0x0000009700977308 */ /* 0x000ee20000000800 */
[----:B------:R-:W-:-:S01]  /*157f0*/  FADD.FTZ R66, R66, R27 ;  /* 0x0000001b42427221 */ /* 0x000fc20000010000 */
[----:B------:R-:W-:Y:S01]  /*15800*/  F2FP.SATFINITE.E4M3.F32.PACK_AB_MERGE_C R225, R21, R12, R225 ;  /* 0x0000000c15e1723e */ /* 0x000fe200048070e1 */
[----:B----4-:R-:W-:-:S05]  /*15810*/  FADD.FTZ R12, R26, R3 ;  /* 0x000000031a0c7221 */ /* 0x010fca0000010000 */
[----:B------:R-:W4:Y:S01]  /*15820*/  MUFU.EX2 R193, R193 ;  /* 0x000000c100c17308 */ /* 0x000f220000000800 */
[----:B------:R-:W-:-:S01]  /*15830*/  FFMA.FTZ R37, R37, R88, -R94 ;  /* 0x0000005825257223 */ /* 0x000fc2000001085e */
[----:B------:R-:W-:Y:S01]  /*15840*/  F2FP.SATFINITE.E4M3.F32.PACK_AB_MERGE_C R227, R76, R13, R227 ;  /* 0x0000000d4ce3723e */ /* 0x000fe200048070e3 */
[----:B------:R-:W-:-:S01]  /*15850*/  FADD.FTZ R147, R147, R66 ;  /* 0x0000004293937221 */ /* 0x000fc20000010000 */
[----:B0-----:R-:W-:-:S04]  /*15860*/  F2FP.SATFINITE.E4M3.F32.PACK_AB_MERGE_C R13, R31, R26, RZ ;  /* 0x0000001a1f0d723e */ /* 0x001fc800048070ff */
[----:B------:R-:W0:Y:S01]  /*15870*/  MUFU.EX2 R33, R33 ;  /* 0x0000002100217308 */ /* 0x000e220000000800 */
[----:B------:R-:W-:-:S01]  /*15880*/  FADD.FTZ R31, R31, R12 ;  /* 0x0000000c1f1f7221 */ /* 0x000fc20000010000 */
[----:B--2---:R-:W-:Y:S01]  /*15890*/  F2FP.SATFINITE.E4M3.F32.PACK_AB_MERGE_C R214, R155, R40, RZ ;  /* 0x000000289bd6723e */ /* 0x004fe200048070ff */
[----:B------:R-:W-:-:S05]  /*158a0*/  FFMA.FTZ R201, R201, R88, -R94 ;  /* 0x00000058c9c97223 */ /* 0x000fca000001085e */
[----:B------:R-:W2:Y:S01]  /*158b0*/  MUFU.EX2 R14, R197 ;  /* 0x000000c5000e7308 */ /* 0x000ea20000000800 */
[----:B-1----:R-:W-:-:S01]  /*158c0*/  FADD.FTZ R12, R42, R147 ;  /* 0x000000932a0c7221 */ /* 0x002fc20000010000 */
[----:B------:R-:W-:Y:S01]  /*158d0*/  FADD.FTZ R26, R30, R31 ;  /* 0x0000001f1e1a7221 */ /* 0x000fe20000010000 */
[----:B------:R-:W-:-:S05]  /*158e0*/  FFMA.FTZ R199, R199, R88, -R94 ;  /* 0x00000058c7c77223 */ /* 0x000fca000001085e */
[----:B------:R-:W-:Y:S01]  /*158f0*/  MUFU.EX2 R70, R70 ;  /* 0x0000004600467308 */ /* 0x000fe20000000800 */
[C---:B---3--:R-:W-:Y:S01]  /*15900*/  F2FP.SATFINITE.E4M3.F32.PACK_AB_MERGE_C R214, R151.reuse, R42, R214 ;  /* 0x0000002a97d6723e */ /* 0x048fe200048070d6 */
[----:B------:R-:W-:-:S06]  /*15910*/  FADD.FTZ R151, R151, R12 ;  /* 0x0000000c97977221 */ /* 0x000fcc0000010000 */
[----:B------:R-:W1:Y:S01]  /*15920*/  MUFU.EX2 R159, R159 ;  /* 0x0000009f009f7308 */ /* 0x000e620000000800 */
[----:B----4-:R-:W-:-:S07]  /*15930*/  FADD.FTZ R26, R193, R26 ;  /* 0x0000001ac11a7221 */ /* 0x010fce0000010000 */
[----:B------:R-:W3:Y:S01]  /*15940*/  MUFU.EX2 R68, R68 ;  /* 0x0000004400447308 */ /* 0x000ee20000000800 */
[----:B------:R-:W-:-:S07]  /*15950*/  FFMA.FTZ R133, R133, R88, -R94 ;  /* 0x0000005885857223 */ /* 0x000fce000001085e */
[----:B------:R-:W4:Y:S01]  /*15960*/  MUFU.EX2 R37, R37 ;  /* 0x0000002500257308 */ /* 0x000f220000000800 */
[----:B------:R-:W-:-:S07]  /*15970*/  FADD.FTZ R40, R40, R151 ;  /* 0x0000009728287221 */ /* 0x000fce0000010000 */
[----:B------:R-:W4:Y:S01]  /*15980*/  MUFU.EX2 R157, R157 ;  /* 0x0000009d009d7308 */ /* 0x000f220000000800 */
[----:B0-----:R-:W-:-:S01]  /*15990*/  FADD.FTZ R3, R33, R26 ;  /* 0x0000001a21037221 */ /* 0x001fc20000010000 */
[----:B------:R-:W-:-:S06]  /*159a0*/  FFMA.FTZ R135, R135, R88, -R94 ;  /* 0x0000005887877223 */ /* 0x000fcc000001085e */
[----:B------:R-:W0:Y:S01]  /*159b0*/  MUFU.EX2 R24, R201 ;  /* 0x000000c900187308 */ /* 0x000e220000000800 */
[----:B------:R-:W-:-:S01]  /*159c0*/  FADD.FTZ R155, R155, R40 ;  /* 0x000000289b9b7221 */ /* 0x000fc20000010000 */
[C---:B--2---:R-:W-:Y:S01]  /*159d0*/  F2FP.SATFINITE.E4M3.F32.PACK_AB_MERGE_C R33, R14.reuse, R33, RZ ;  /* 0x000000210e21723e */ /* 0x044fe200048070ff */
[----:B------:R-:W-:-:S05]  /*159e0*/  FADD.FTZ R14, R14, R3 ;  /* 0x000000030e0e7221 */ /* 0x000fca0000010000 */
[----:B------:R-:W2:Y:S01]  /*159f0*/  MUFU.EX2 R199, R199 ;  /* 0x000000c700c77308 */ /* 0x000ea20000000800 */
[----:B------:R-:W-:-:S01]  /*15a00*/  FFMA.FTZ R143, R143, R88, -R94 ;  /* 0x000000588f8f7223 */ /* 0x000fc2000001085e */
[----:B------:R-:W-:Y:S01]  /*15a10*/  FFMA.FTZ R149, R149, R88, -R94 ;  /* 0x0000005895957223 */ /* 0x000fe2000001085e */
[----:B-1----:R-:W-:-:S05]  /*15a20*/  F2FP.SATFINITE.E4M3.F32.PACK_AB_MERGE_C R21, R159, R70, RZ ;  /* 0x000000469f15723e */ /* 0x002fca00048070ff */
[----:B------:R-:W1:Y:S01]  /*15a30*/  MUFU.EX2 R28, R133 ;  /* 0x00000085001c7308 */ /* 0x000e620000000800 */
[----:B------:R-:W-:-:S01]  /*15a40*/  FFMA.FTZ R94, R153, R88, -R94 ;  /* 0x00000058995e7223 */ /* 0x000fc2000001085e */
[----:B---3--:R-:W-:Y:S01]  /*15a50*/  FADD.FTZ R26, R68, R155 ;  /* 0x0000009b441a7221 */ /* 0x008fe20000010000 */
[----:B----4-:R-:W-:-:S05]  /*15a60*/  FADD.FTZ R3, R37, R14 ;  /* 0x0000000e25037221 */ /* 0x010fca0000010000 */
[----:B------:R-:W-:Y:S01]  /*15a70*/  MUFU.EX2 R74, R74 ;  /* 0x0000004a004a7308 */ /* 0x000fe20000000800 */
[C---:B------:R-:W-:Y:S01]  /*15a80*/  F2FP.SATFINITE.E4M3.F32.PACK_AB_MERGE_C R216, R157.reuse, R68, R21 ;  /* 0x000000449dd8723e */ /* 0x040fe20004807015 */
[----:B------:R-:W-:-:S06]  /*15a90*/  FADD.FTZ R157, R157, R26 ;  /* 0x0000001a9d9d7221 */ /* 0x000fcc0000010000 */
[----:B------:R-:W-:Y:S01]  /*15aa0*/  MUFU.EX2 R163, R163 ;  /* 0x000000a300a37308 */ /* 0x000fe20000000800 */
[----:B0-----:R-:W-:-:S07]  /*15ab0*/  FADD.FTZ R14, R24, R3 ;  /* 0x00000003180e7221 */ /* 0x001fce0000010000 */
[----:B------:R-:W0:Y:S08]  /*15ac0*/  MUFU.EX2 R72, R72 ;  /* 0x0000004800487308 */ /* 0x000e300000000800 */
[----:B------:R-:W3:Y:S01]  /*15ad0*/  MUFU.EX2 R135, R135 ;  /* 0x0000008700877308 */ /* 0x000ee20000000800 */
[----:B------:R-:W-:-:S07]  /*15ae0*/  FADD.FTZ R70, R70, R157 ;  /* 0x0000009d46467221 */ /* 0x000fce0000010000 */
[----:B------:R-:W4:Y:S01]  /*15af0*/  MUFU.EX2 R161, R207 ;  /* 0x000000cf00a17308 */ /* 0x000f220000000800 */
[----:B--2---:R-:W-:-:S07]  /*15b00*/  FADD.FTZ R3, R199, R14 ;  /* 0x0000000ec7037221 */ /* 0x004fce0000010000 */
[----:B------:R-:W2:Y:S01]  /*15b10*/  MUFU.EX2 R12, R143 ;  /* 0x0000008f000c7308 */ /* 0x000ea20000000800 */
[----:B------:R-:W-:-:S01]  /*15b20*/  FADD.FTZ R159, R159, R70 ;  /* 0x000000469f9f7221 */ /* 0x000fc20000010000 */
[----:B-1----:R-:W-:-:S06]  /*15b30*/  F2FP.SATFINITE.E4M3.F32.PACK_AB_MERGE_C R199, R28, R199, RZ ;  /* 0x000000c71cc7723e */ /* 0x002fcc00048070ff */
[----:B------:R-:W-:Y:S01]  /*15b40*/  MUFU.EX2 R149, R149 ;  /* 0x0000009500957308 */ /* 0x000fe20000000800 */
[----:B------:R-:W-:-:S07]  /*15b50*/  FADD.FTZ R28, R28, R3 ;  /* 0x000000031c1c7221 */ /* 0x000fce0000010000 */
[----:B------:R-:W1:Y:S01]  /*15b60*/  MUFU.EX2 R94, R94 ;  /* 0x0000005e005e7308 */ /* 0x000e620000000800 */
[----:B------:R-:W-:Y:S02]  /*15b70*/  ISETP.GE.AND P1, PT, R138, 0xe1, PT ;  /* 0x000000e18a00780c */ /* 0x000fe40003f26270 */
[----:B------:R-:W-:Y:S02]  /*15b80*/  F2FP.SATFINITE.E4M3.F32.PACK_AB_MERGE_C R213, R20, R29, R13 ;  /* 0x0000001d14d5723e */ /* 0x000fe4000480700d */
[----:B------:R-:W-:Y:S01]  /*15b90*/  F2FP.SATFINITE.E4M3.F32.PACK_AB_MERGE_C R209, R15, R0, R57 ;  /* 0x000000000fd1723e */ /* 0x000fe20004807039 */
[----:B0-----:R-:W-:Y:S01]  /*15ba0*/  FADD.FTZ R0, R72, R159 ;  /* 0x0000009f48007221 */ /* 0x001fe20000010000 */
[----:B------:R-:W-:Y:S01]  /*15bb0*/  F2FP.SATFINITE.E4M3.F32.PACK_AB_MERGE_C R13, R163, R74, RZ ;  /* 0x0000004aa30d723e */ /* 0x000fe200048070ff */
[----:B---3--:R-:W-:Y:S01]  /*15bc0*/  FADD.FTZ R3, R135, R28 ;  /* 0x0000001c87037221 */ /* 0x008fe20000010000 */
[----:B------:R-:W-:Y:S02]  /*15bd0*/  F2FP.SATFINITE.E4M3.F32.PACK_AB_MERGE_C R87, R102, R87, RZ ;  /* 0x000000576657723e */ /* 0x000fe400048070ff */
[C---:B----4-:R-:W-:Y:S01]  /*15be0*/  F2FP.SATFINITE.E4M3.F32.PACK_AB_MERGE_C R218, R161.reuse, R72, R13 ;  /* 0x00000048a1da723e */ /* 0x050fe2000480700d */
[----:B------:R-:W-:-:S01]  /*15bf0*/  FADD.FTZ R161, R161, R0 ;  /* 0x00000000a1a17221 */ /* 0x000fc20000010000 */
[----:B--2---:R-:W-:Y:S01]  /*15c00*/  FADD.FTZ R0, R12, R3 ;  /* 0x000000030c007221 */ /* 0x004fe20000010000 */
[----:B------:R-:W-:Y:S01]  /*15c10*/  F2FP.SATFINITE.E4M3.F32.PACK_AB_MERGE_C R223, R80, R49, R87 ;  /* 0x0000003150df723e */ /* 0x000fe20004807057 */
[----:B------:R-:W-:Y:S01]  /*15c20*/  IMAD.MOV.U32 R87, RZ, RZ, RZ ;  /* 0x000000ffff577224 */ /* 0x000fe200078e00ff */
[----:B------:R-:W-:Y:S01]  /*15c30*/  F2FP.SATFINITE.E4M3.F32.PACK_AB_MERGE_C R202, R117, R46, RZ ;  /* 0x0000002e75ca723e */ /* 0x000fe200048070ff */
[----:B------:R-:W-:Y:S01]  /*15c40*/  FADD.FTZ R74, R74, R161 ;  /* 0x000000a14a4a7221 */ /* 0x000fe20000010000 */
[----:B-1----:R-:W-:Y:S01]  /*15c50*/  F2FP.SATFINITE.E4M3.F32.PACK_AB_MERGE_C R3, R94, R149, RZ ;  /* 0x000000955e03723e */ /* 0x002fe200048070ff */
[----:B------:R-:W-:Y:S01]  /*15c60*/  FADD.FTZ R149, R149, R0 ;  /* 0x0000000095957221 */ /* 0x000fe20000010000 */
[----:B------:R-:W-:-:S02]  /*15c70*/  F2FP.SATFINITE.E4M3.F32.PACK_AB_MERGE_C R221, R107, R100, RZ ;  /* 0x000000646bdd723e */ /* 0x000fc400048070ff */
[----:B------:R-:W-:Y:S02]  /*15c80*/  F2FP.SATFINITE.E4M3.F32.PACK_AB_MERGE_C R91, R104, R91, RZ ;  /* 0x0000005b685b723e */ /* 0x000fe400048070ff */
[----:B------:R-:W-:Y:S02]  /*15c90*/  F2FP.SATFINITE.E4M3.F32.PACK_AB_MERGE_C R93, R106, R93, RZ ;  /* 0x0000005d6a5d723e */ /* 0x000fe400048070ff */
[----:B------:R-:W-:Y:S02]  /*15ca0*/  F2FP.SATFINITE.E4M3.F32.PACK_AB_MERGE_C R95, R108, R95, RZ ;  /* 0x0000005f6c5f723e */ /* 0x000fe400048070ff */
[----:B------:R-:W-:Y:S02]  /*15cb0*/  F2FP.SATFINITE.E4M3.F32.PACK_AB_MERGE_C R79, R110, R79, RZ ;  /* 0x0000004f6e4f723e */ /* 0x000fe400048070ff */
[----:B------:R-:W-:Y:S02]  /*15cc0*/  F2FP.SATFINITE.E4M3.F32.PACK_AB_MERGE_C R208, R61, R58, RZ ;  /* 0x0000003a3dd0723e */ /* 0x000fe400048070ff */
[----:B------:R-:W-:Y:S01]  /*15cd0*/  F2FP.SATFINITE.E4M3.F32.PACK_AB_MERGE_C R219, R12, R135, R3 ;  /* 0x000000870cdb723e */ /* 0x000fe20004807003 */
[----:B------:R-:W-:Y:S01]  /*15ce0*/  FADD.FTZ R3, R163, R74 ;  /* 0x0000004aa3037221 */ /* 0x000fe20000010000 */
[----:B------:R-:W-:Y:S01]  /*15cf0*/  F2FP.SATFINITE.E4M3.F32.PACK_AB_MERGE_C R200, R71, R36, R200 ;  /* 0x0000002447c8723e */ /* 0x000fe200048070c8 */
[----:B------:R-:W-:Y:S01]  /*15d00*/  FADD.FTZ R14, R94, R149 ;  /* 0x000000955e0e7221 */ /* 0x000fe20000010000 */
[----:B------:R-:W-:Y:S01]  /*15d10*/  F2FP.SATFINITE.E4M3.F32.PACK_AB_MERGE_C R202, R109, R44, R202 ;  /* 0x0000002c6dca723e */ /* 0x000fe200048070ca */
[--C-:B------:R-:W-:Y:S01]  /*15d20*/  IMAD.MOV.U32 R85, RZ, RZ, R87.reuse ;  /* 0x000000ffff557224 */ /* 0x100fe200078e0057 */
        /* <DEDUP_REMOVED lines=19> */
[--C-:B------:R-:W-:Y:S01]  /*15e60*/  IMAD.MOV.U32 R79, RZ, RZ, R87.reuse ;  /* 0x000000ffff4f7224 */ /* 0x100fe200078e0057 */
[----:B------:R-:W-:Y:S01]  /*15e70*/  F2FP.SATFINITE.E4M3.F32.PACK_AB_MERGE_C R211, R112, R25, R32 ;  /* 0x0000001970d3723e */ /* 0x000fe20004807020 */
[----:B------:R-:W-:Y:S01]  /*15e80*/  IMAD.MOV.U32 R73, RZ, RZ, R87 ;  /* 0x000000ffff497224 */ /* 0x000fe200078e0057 */
[----:B------:R-:W-:Y:S01]  /*15e90*/  F2FP.SATFINITE.E4M3.F32.PACK_AB_MERGE_C R215, R193, R30, R33 ;  /* 0x0000001ec1d7723e */ /* 0x000fe20004807021 */
[----:B------:R-:W-:Y:S01]  /*15ea0*/  IMAD.MOV.U32 R69, RZ, RZ, R87 ;  /* 0x000000ffff457224 */ /* 0x000fe200078e0057 */
[----:B------:R-:W-:Y:S01]  /*15eb0*/  F2FP.SATFINITE.E4M3.F32.PACK_AB_MERGE_C R217, R24, R37, R199 ;  /* 0x0000002518d9723e */ /* 0x000fe200048070c7 */
[--C-:B------:R-:W-:Y:S01]  /*15ec0*/  IMAD.MOV.U32 R68, RZ, RZ, R87.reuse ;  /* 0x000000ffff447224 */ /* 0x100fe200078e0057 */
[-C--:B------:R-:W-:Y:S01]  /*15ed0*/  MOV R86, R87.reuse ;  /* 0x0000005700567202 */ /* 0x080fe20000000f00 */
        /* <DEDUP_REMOVED lines=84> */
[----:B------:R-:W-:-:S07]  /*16420*/  CS2R R24, SRZ ;  /* 0x0000000000187805 */ /* 0x000fce000001ff00 */
.L_x_6257:
[----:B------:R-:W2:Y:S01]  /*16430*/  LDL R13, [R1+0x48] ;  /* 0x00004800010d7983 */ /* 0x000ea20000100800 */
[----:B------:R-:W-:Y:S01]  /*16440*/  ISETP.NE.AND P1, PT, R232, 0x1, PT ;  /* 0x00000001e800780c */ /* 0x000fe20003f25270 */
[----:B------:R-:W-:Y:S05]  /*16450*/  YIELD ;  /* 0x0000000000007946 */ /* 0x000fea0003800000 */
[----:B------:R-:W-:-:S04]  /*16460*/  SEL R235, RZ, 0x1, P1 ;  /* 0x00000001ffeb7807 */ /* 0x000fc80000800000 */
[----:B------:R-:W-:Y:S02]  /*16470*/  LOP3.LUT R235, R12, R235, RZ, 0x3c, !PT ;  /* 0x000000eb0ceb7212 */ /* 0x000fe400078e3cff */
[----:B--2---:R-:W-:-:S13]  /*16480*/  ISETP.NE.AND P1, PT, R13, RZ, PT ;  /* 0x000000ff0d00720c */ /* 0x004fda0003f25270 */
[----:B------:R-:W-:Y:S05]  /*16490*/  @P1 BRA `(.L_x_6247) ;  /* 0x00000000003c1947 */ /* 0x000fea0003800000 */
[----:B------:R-:W-:Y:S05]  /*164a0*/  @!P0 BRA `(.L_x_6248) ;  /* 0x0000000000048947 */ /* 0x000fea0003800000 */
[----:B------:R-:W-:Y:S01]  /*164b0*/  BPT.TRAP 0x1 ;  /* 0x000000040000795c */ /* 0x000fe20000300000 */
.L_x_6248:
        /* <DEDUP_REMOVED lines=8> */
.L_x_6249:
[----:B------:R-:W-:Y:S04]  /*16540*/  BSSY B0, `(.L_x_6247) ;  /* 0x0000004000007945 */ /* 0x000fe80003800000 */
[----:B-1----:R-:W-:Y:S05]  /*16550*/  @P2 BRA `(.L_x_6250) ;  /* 0x0000000000082947 */ /* 0x002fea0003800000 */
[----:B------:R-:W1:Y:S02]  /*16560*/  SYNCS.PHASECHK.TRANS64.TRYWAIT P2, [R13+URZ+0x2e830], R20 ;  /* 0x02e830140d0075a7 */ /* 0x000e64000804017f */
[----:B-1----:R-:W-:Y:S05]  /*16570*/  @!P2 BRA `(.L_x_6251) ;  /* 0x000000f80034a947 */ /* 0x002fea0003800000 */
.L_x_6250:
[----:B------:R-:W-:Y:S05]  /*16580*/  BSYNC B0 ;  /* 0x0000000000007941 */ /* 0x000fea0003800000 */
.L_x_6247:
[----:B01----:R-:W2:Y:S01]  /*16590*/  LDL R13, [R1+0x4c] ;  /* 0x00004c00010d7983 */ /* 0x003ea20000100800 */
[----:B------:R-:W-:Y:S01]  /*165a0*/  VIADD R233, R232, 0x1 ;  /* 0x00000001e8e97836 */ /* 0x000fe20000000000 */
[----:B------:R-:W-:Y:S05]  /*165b0*/  WARPSYNC.ALL ;  /* 0x0000000000007948 */ /* 0x000fea0003800000 */
[----:B------:R-:W0:Y:S01]  /*165c0*/  S2R R20, SR_TID.X ;  /* 0x0000000000147919 */ /* 0x000e220000002100 */
[C---:B------:R-:W-:Y:S01]  /*165d0*/  ISETP.NE.AND P2, PT, R233.reuse, 0x2, PT ;  /* 0x00000002e900780c */ /* 0x040fe20003f45270 */
[----:B------:R-:W-:Y:S01]  /*165e0*/  IMAD.MOV.U32 R89, RZ, RZ, 0x40000040 ;  /* 0x40000040ff597424 */ /* 0x000fe200078e00ff */
[----:B------:R-:W-:Y:S01]  /*165f0*/  MOV R21, 0x40000040 ;  /* 0x4000004000157802 */ /* 0x000fe20000000f00 */
[----:B------:R-:W-:Y:S01]  /*16600*/  IMAD.MOV.U32 R93, RZ, RZ, 0x40000040 ;  /* 0x40000040ff5d7424 */ /* 0x000fe200078e00ff */
[----:B------:R-:W-:Y:S01]  /*16610*/  SEL R233, R233, RZ, P2 ;  /* 0x000000ffe9e97207 */ /* 0x000fe20001000000 */
[----:B------:R-:W-:Y:S01]  /*16620*/  STL [R1+0x100], R27 ;  /* 0x0001001b01007387 */ /* 0x000fe20000100800 */
[----:B------:R-:W-:Y:S01]  /*16630*/  R2UR UR35, R89 ;  /* 0x00000000592372ca */ /* 0x000fe200000e0000 */
[----:B------:R-:W-:Y:S01]  /*16640*/  IMAD.MOV.U32 R91, RZ, RZ, 0x40000040 ;  /* 0x40000040ff5b7424 */ /* 0x000fe200078e00ff */
[----:B------:R-:W-:Y:S01]  /*16650*/  R2UR UR17, R93 ;  /* 0x000000005d1172ca */ /* 0x000fe200000e0000 */
[----:B------:R-:W-:Y:S01]  /*16660*/  STL [R1+0xfc], R26 ;  /* 0x0000fc1a01007387 */ /* 0x000fe20000100800 */
[----:B------:R-:W-:-:S02]  /*16670*/  R2UR UR19, R21 ;  /* 0x00000000151372ca */ /* 0x000fc400000e0000 */
[----:B------:R-:W-:Y:S01]  /*16680*/  R2UR UR43, R91 ;  /* 0x000000005b2b72ca */ /* 0x000fe200000e0000 */
[----:B------:R-:W-:Y:S01]  /*16690*/  STL [R1+0xf8], R25 ;  /* 0x0000f81901007387 */ /* 0x000fe20000100800 */
[----:B------:R-:W-:Y:S02]  /*166a0*/  R2UR UR25, R89 ;  /* 0x00000000591972ca */ /* 0x000fe400000e0000 */
[C---:B------:R-:W-:Y:S01]  /*166b0*/  R2UR UR5, R91.reuse ;  /* 0x000000005b0572ca */ /* 0x040fe200000e0000 */
[----:B------:R-:W-:Y:S01]  /*166c0*/  STL [R1+0xf4], R24 ;  /* 0x0000f41801007387 */ /* 0x000fe20000100800 */
[----:B------:R-:W-:Y:S02]  /*166d0*/  R2UR UR7, R91 ;  /* 0x000000005b0772ca */ /* 0x000fe400000e0000 */
[----:B------:R-:W-:Y:S01]  /*166e0*/  R2UR UR9, R93 ;  /* 0x000000005d0972ca */ /* 0x000fe200000e0000 */
[----:B------:R-:W-:Y:S01]  /*166f0*/  STL [R1+0xf0], R23 ;  /* 0x0000f01701007387 */ /* 0x000fe20000100800 */
[----:B------:R-:W-:-:S02]  /*16700*/  R2UR UR11, R89 ;  /* 0x00000000590b72ca */ /* 0x000fc400000e0000 */
[C---:B------:R-:W-:Y:S01]  /*16710*/  R2UR UR59, R91.reuse ;  /* 0x000000005b3b72ca */ /* 0x040fe200000e0000 */
[----:B------:R-:W-:Y:S01]  /*16720*/  STL [R1+0xec], R22 ;  /* 0x0000ec1601007387 */ /* 0x000fe20000100800 */
[----:B------:R-:W-:Y:S02]  /*16730*/  R2UR UR29, R91 ;  /* 0x000000005b1d72ca */ /* 0x000fe400000e0000 */
[----:B------:R-:W-:Y:S01]  /*16740*/  R2UR UR13, R89 ;  /* 0x00000000590d72ca */ /* 0x000fe200000e0000 */
[----:B------:R1:W-:Y:S01]  /*16750*/  STL [R1+0xe8], R19 ;  /* 0x0000e81301007387 */ /* 0x0003e20000100800 */
[----:B------:R-:W-:Y:S02]  /*16760*/  R2UR UR15, R93 ;  /* 0x000000005d0f72ca */ /* 0x000fe400000e0000 */
[----:B0-----:R-:W-:Y:S01]  /*16770*/  SHF.R.U32.HI R20, RZ, 0x7, R20 ;  /* 0x00000007ff147819 */ /* 0x001fe20000011614 */
[----:B------:R-:W-:Y:S01]  /*16780*/  STL [R1+0xe4], R18 ;  /* 0x0000e41201007387 */ /* 0x000fe20000100800 */
[----:B------:R-:W-:-:S02]  /*16790*/  MOV R237, UR38 ;  /* 0x0000002600ed7c02 */ /* 0x000fc40008000f00 */
[----:B------:R-:W-:Y:S01]  /*167a0*/  R2UR UR31, R89 ;  /* 0x00000000591f72ca */ /* 0x000fe200000e0000 */
[----:B------:R-:W-:Y:S01]  /*167b0*/  VIADD R94, R20, 0x8 ;  /* 0x00000008145e7836 */ /* 0x000fe20000000000 */
[----:B------:R0:W-:Y:S01]  /*167c0*/  STL [R1+0xe0], R17 ;  /* 0x0000e01101007387 */ /* 0x0001e20000100800 */
[----:B-1----:R-:W-:Y:S01]  /*167d0*/  MOV R19, UR43 ;  /* 0x0000002b00137c02 */ /* 0x002fe20008000f00 */
[----:B------:R-:W-:Y:S01]  /*167e0*/  UMOV UR43, UR25 ;  /* 0x00000019002b7c82 */ /* 0x000fe20008000000 */
[C---:B------:R-:W-:Y:S01]  /*167f0*/  R2UR UR21, R91.reuse ;  /* 0x000000005b1572ca */ /* 0x040fe200000e0000 */
[----:B------:R1:W-:Y:S01]  /*16800*/  BAR.SYNC.DEFER_BLOCKING R94, 0x100 ;  /* 0x0004005e0000751d */ /* 0x0003e20000010000 */
[----:B------:R-:W-:Y:S02]  /*16810*/  MOV R96, UR43 ;  /* 0x0000002b00607c02 */ /* 0x000fe40008000f00 */
[----:B------:R-:W-:Y:S02]  /*16820*/  R2UR UR23, R91 ;  /* 0x000000005b1772ca */ /* 0x000fe400000e0000 */
[----:B------:R-:W-:Y:S01]  /*16830*/  R2UR UR27, R89 ;  /* 0x00000000591b72ca */ /* 0x000fe200000e0000 */
[----:B------:R-:W-:Y:S01]  /*16840*/  UMOV UR43, UR5 ;  /* 0x00000005002b7c82 */ /* 0x000fe20008000000 */
[----:B0-----:R-:W-:Y:S01]  /*16850*/  MOV R17, UR35 ;  /* 0x0000002300117c02 */ /* 0x001fe20008000f00 */
[----:B------:R-:W-:Y:S01]  /*16860*/  STL [R1+0xdc], R16 ;  /* 0x0000dc1001007387 */ /* 0x000fe20000100800 */
[----:B------:R-:W-:Y:S01]  /*16870*/  UMOV UR35, UR17 ;  /* 0x0000001100237c82 */ /* 0x000fe20008000000 */
[----:B------:R-:W-:-:S02]  /*16880*/  R2UR UR17, R5 ;  /* 0x00000000051172ca */ /* 0x000fc400000e0000 */
[C---:B------:R-:W-:Y:S01]  /*16890*/  R2UR UR5, R5.reuse ;  /* 0x00000000050572ca */ /* 0x040fe200000e0000 */
[----:B------:R0:W-:Y:S01]  /*168a0*/  STL [R1+0xd8], R15 ;  /* 0x0000d80f01007387 */ /* 0x0001e20000100800 */
[----:B------:R-:W-:Y:S01]  /*168b0*/  MOV R27, UR35 ;  /* 0x00000023001b7c02 */ /* 0x000fe20008000f00 */
[----:B------:R-:W-:Y:S01]  /*168c0*/  UMOV UR35, UR9 ;  /* 0x0000000900237c82 */ /* 0x000fe20008000000 */
[C---:B------:R-:W-:Y:S01]  /*168d0*/  R2UR UR9, R5.reuse ;  /* 0x00000000050972ca */ /* 0x040fe200000e0000 */
[----:B------:R-:W-:Y:S01]  /*168e0*/  STL [R1+0xd4], R14 ;  /* 0x0000d40e01007387 */ /* 0x000fe20000100800 */
[----:B------:R-:W-:Y:S02]  /*168f0*/  R2UR UR25, R5 ;  /* 0x00000000051972ca */ /* 0x000fe400000e0000 */
[----:B------:R-:W-:Y:S01]  /*16900*/  R2UR UR47, R89 ;  /* 0x00000000592f72ca */ /* 0x000fe200000e0000 */
[----:B------:R-:W-:Y:S01]  /*16910*/  STL [R1+0xd0], R12 ;  /* 0x0000d00c01007387 */ /* 0x000fe20000100800 */
[----:B------:R-:W-:Y:S01]  /*16920*/  R2UR UR51, R91 ;  /* 0x000000005b3372ca */ /* 0x000fe200000e0000 */
[----:B------:R-:W-:Y:S01]  /*16930*/  IMAD.MOV.U32 R91, RZ, RZ, 0x40000040 ;  /* 0x40000040ff5b7424 */ /* 0x000fe200078e00ff */
[----:B------:R-:W-:Y:S01]  /*16940*/  WARPGROUP.ARRIVE ;  /* 0x00000000000079c5 */ /* 0x000fe20000000000 */
[----:B0-----:R-:W-:Y:S01]  /*16950*/  MOV R15, UR59 ;  /* 0x0000003b000f7c02 */ /* 0x001fe20008000f00 */
[----:B------:R-:W-:Y:S01]  /*16960*/  UMOV UR59, UR29 ;  /* 0x0000001d003b7c82 */ /* 0x000fe20008000000 */
[----:B------:R-:W-:Y:S01]  /*16970*/  STL [R1+0xcc], R3 ;  /* 0x0000cc0301007387 */ /* 0x000fe20000100800 */
[----:B------:R-:W-:Y:S01]  /*16980*/  MOV R25, UR59 ;  /* 0x0000003b00197c02 */ /* 0x000fe20008000f00 */
[----:B------:R-:W-:Y:S01]  /*16990*/  UMOV UR59, UR13 ;  /* 0x0000000d003b7c82 */ /* 0x000fe20008000000 */
[----:B------:R-:W-:Y:S01]  /*169a0*/  R2UR UR13, R5 ;  /* 0x00000000050d72ca */ /* 0x000fe200000e0000 */
[----:B------:R0:W-:Y:S01]  /*169b0*/  STL [R1+0xc8], R2 ;  /* 0x0000c80201007387 */ /* 0x0001e20000100800 */
[----:B------:R-:W-:Y:S01]  /*169c0*/  R2UR UR55, R89 ;  /* 0x00000000593772ca */ /* 0x000fe200000e0000 */
[----:B------:R-:W-:Y:S01]  /*169d0*/  IMAD.MOV.U32 R89, RZ, RZ, 0x40000040 ;  /* 0x40000040ff597424 */ /* 0x000fe200078e00ff */
[----:B------:R-:W-:-:S02]  /*169e0*/  R2UR UR40, R4 ;  /* 0x00000000042872ca */ /* 0x000fc400000e0000 */
[----:B------:R-:W-:Y:S02]  /*169f0*/  R2UR UR41, R5 ;  /* 0x00000000052972ca */ /* 0x000fe400000e0000 */
[----:B------:R-:W-:Y:S02]  /*16a00*/  MOV R21, 0x40000040 ;  /* 0x4000004000157802 */ /* 0x000fe40000000f00 */
[----:B------:R-:W-:Y:S02]  /*16a10*/  R2UR UR32, R10 ;  /* 0x000000000a2072ca */ /* 0x000fe400000e0000 */
[----:B0-----:R-:W-:Y:S02]  /*16a20*/  MOV R2, UR39 ;  /* 0x0000002700027c02 */ /* 0x001fe40008000f00 */
[----:B------:R-:W-:Y:S02]  /*16a30*/  R2UR UR39, R93 ;  /* 0x000000005d2772ca */ /* 0x000fe400000e0000 */
[----:B------:R-:W-:-:S02]  /*16a40*/  R2UR UR33, R11 ;  /* 0x000000000b2172ca */ /* 0x000fc400000e0000 */
[----:B------:R-:W-:Y:S02]  /*16a50*/  R2UR UR56, R10 ;  /* 0x000000000a3872ca */ /* 0x000fe400000e0000 */
[----:B------:R-:W-:Y:S02]  /*16a60*/  R2UR UR57, R11 ;  /* 0x000000000b3972ca */ /* 0x000fe400000e0000 */
[----:B------:R-:W-:-:S05]  /*16a70*/  MOV R236, UR37 ;  /* 0x0000002500ec7c02 */ /* 0x000fca0008000f00 */
[----:B------:R-:W-:Y:S01]  /*16a80*/  MOV R12, UR39 ;  /* 0x00000027000c7c02 */ /* 0x000fe20008000f00 */
[----:B------:R-:W-:Y:S01]  /*16a90*/  UMOV UR39, UR31 ;  /* 0x0000001f00277c82 */ /* 0x000fe20008000000 */
[----:B------:R-:W-:Y:S02]  /*16aa0*/  R2UR UR31, R21 ;  /* 0x00000000151f72ca */ /* 0x000fe400000e0000 */
[----:B------:R-:W-:Y:S01]  /*16ab0*/  MOV R23, UR39 ;  /* 0x0000002700177c02 */ /* 0x000fe20008000f00 */
[----:B------:R-:W-:Y:S01]  /*16ac0*/  UMOV UR39, UR21 ;  /* 0x0000001500277c82 */ /* 0x000fe20008000000 */
[----:B------:R-:W-:Y:S01]  /*16ad0*/  R2UR UR21, R5 ;  /* 0x00000000051572ca */ /* 0x000fe200000e0000 */
[----:B--2---:R-:W-:Y:S01]  /*16ae0*/  IMAD R20, R233, 0x700, R13 ;  /* 0x00000700e9147824 */ /* 0x004fe200078e020d */
[----:B------:R-:W-:-:S03]  /*16af0*/  MOV R13, UR36 ;  /* 0x00000024000d7c02 */ /* 0x000fc60008000f00 */
        /* <DEDUP_REMOVED lines=8> */
[----:B------:R-:W-:Y:S02]  /*16b80*/  R2UR UR6, R90 ;  /* 0x000000005a0672ca */ /* 0x000fe400000e0000 */
[----:B------:R-:W-:Y:S01]  /*16b90*/  R2UR UR26, R88 ;  /* 0x00000000581a72ca */ /* 0x000fe200000e0000 */
[----:B------:R-:W-:Y:S01]  /*16ba0*/  VIADD R88, R20, 0x102 ;  /* 0x0000010214587836 */ /* 0x000fe20000000000 */
[----:B------:R-:W-:Y:S01]  /*16bb0*/  R2UR UR8, R92 ;  /* 0x000000005c0872ca */ /* 0x000fe200000e0000 */
[C---:B------:R-:W-:Y:S01]  /*16bc0*/  VIADD R92, R20.reuse, 0x402 ;  /* 0x00000402145c7836 */ /* 0x040fe20000000000 */
[----:B------:R-:W-:-:S02]  /*16bd0*/  IADD3 R90, R20, 0x400, RZ ;  /* 0x00000400145a7810 */ /* 0x000fc40007ffe0ff */
[----:B------:R-:W-:Y:S02]  /*16be0*/  R2UR UR12, R88 ;  /* 0x00000000580c72ca */ /* 0x000fe400000e0000 */
[----:B------:R-:W-:Y:S02]  /*16bf0*/  IADD3 R88, R20, 0x302, RZ ;  /* 0x0000030214587810 */ /* 0x000fe40007ffe0ff */
[----:B------:R-:W-:Y:S02]  /*16c00*/  R2UR UR16, R92 ;  /* 0x000000005c1072ca */ /* 0x000fe400000e0000 */
[----:B------:R-:W-:Y:S01]  /*16c10*/  R2UR UR24, R88 ;  /* 0x00000000581872ca */ /* 0x000fe200000e0000 */
[----:B------:R-:W-:Y:S01]  /*16c20*/  VIADD R88, R20, 0x602 ;  /* 0x0000060214587836 */ /* 0x000fe20000000000 */
[----:B------:R-:W-:Y:S02]  /*16c30*/  R2UR UR22, R90 ;  /* 0x000000005a1672ca */ /* 0x000fe400000e0000 */
[----:B------:R-:W-:-:S02]  /*16c40*/  IADD3 R90, R20, 0x600, RZ ;  /* 0x00000600145a7810 */ /* 0x000fc40007ffe0ff */
[----:B------:R-:W-:Y:S01]  /*16c50*/  R2UR UR30, R88 ;  /* 0x00000000581e72ca */ /* 0x000fe200000e0000 */
[----:B------:R-:W-:Y:S01]  /*16c60*/  VIADD R88, R20, 0x204 ;  /* 0x0000020414587836 */ /* 0x000fe20000000000 */
[----:B------:R-:W-:Y:S01]  /*16c70*/  R2UR UR4, R90 ;  /* 0x000000005a0472ca */ /* 0x000fe200000e0000 */
[C---:B------:R-:W-:Y:S01]  /*16c80*/  VIADD R90, R20.reuse, 0x202 ;  /* 0x00000202145a7836 */ /* 0x040fe20000000000 */
[----:B------:R-:W-:Y:S02]  /*16c90*/  IADD3 R92, R20, 0x4, RZ ;  /* 0x00000004145c7810 */ /* 0x000fe40007ffe0ff */
[----:B------:R-:W-:Y:S02]  /*16ca0*/  R2UR UR34, R88 ;  /* 0x00000000582272ca */ /* 0x000fe400000e0000 */
[----:B------:R-:W-:Y:S01]  /*16cb0*/  R2UR UR20, R90 ;  /* 0x000000005a1472ca */ /* 0x000fe200000e0000 */
[----:B------:R-:W-:Y:S01]  /*16cc0*/  VIADD R90, R20, 0x502 ;  /* 0x00000502145a7836 */ /* 0x000fe20000000000 */
[----:B------:R-:W-:-:S02]  /*16cd0*/  R2UR UR38, R92 ;  /* 0x000000005c2672ca */ /* 0x000fc400000e0000 */
[----:B------:R-:W-:Y:S02]  /*16ce0*/  IADD3 R88, R20, 0x404, RZ ;  /* 0x0000040414587810 */ /* 0x000fe40007ffe0ff */
[----:B------:R-:W-:Y:S01]  /*16cf0*/  R2UR UR28, R90 ;  /* 0x000000005a1c72ca */ /* 0x000fe200000e0000 */
[----:B------:R-:W-:Y:S01]  /*16d00*/  VIADD R90, R20, 0x104 ;  /* 0x00000104145a7836 */ /* 0x000fe20000000000 */
[----:B------:R-:W-:Y:S01]  /*16d10*/  R2UR UR46, R88 ;  /* 0x00000000582e72ca */ /* 0x000fe200000e0000 */
[----:B------:R-:W-:Y:S02]  /*16d20*/  VIADD R88, R20, 0x604 ;  /* 0x0000060414587836 */ /* 0x000fe40000000000 */
[----:B------:R-:W-:Y:S01]  /*16d30*/  MOV R16, UR34 ;  /* 0x0000002200107c02 */ /* 0x000fe20008000f00 */
[----:B------:R-:W-:Y:S01]  /*16d40*/  UMOV UR34, UR16 ;  /* 0x0000001000227c82 */ /* 0x000fe20008000000 */
[----:B------:R-:W-:Y:S02]  /*16d50*/  R2UR UR16, R4 ;  /* 0x00000000041072ca */ /* 0x000fe400000e0000 */
[----:B------:R-:W-:Y:S01]  /*16d60*/  R2UR UR58, R90 ;  /* 0x000000005a3a72ca */ /* 0x000fe200000e0000 */
[----:B------:R-:W-:Y:S01]  /*16d70*/  VIADD R90, R20, 0x304 ;  /* 0x00000304145a7836 */ /* 0x000fe20000000000 */
[----:B------:R-:W-:Y:S01]  /*16d80*/  MOV R26, UR34 ;  /* 0x00000022001a7c02 */ /* 0x000fe20008000f00 */
[----:B------:R-:W-:Y:S01]  /*16d90*/  UMOV UR34, UR8 ;  /* 0x0000000800227c82 */ /* 0x000fe20008000000 */
[----:B------:R-:W-:-:S02]  /*16da0*/  R2UR UR8, R4 ;  /* 0x00000000040872ca */ /* 0x000fc400000e0000 */
[----:B------:R-:W-:Y:S01]  /*16db0*/  R2UR UR42, R90 ;  /* 0x000000005a2a72ca */ /* 0x000fe200000e0000 */
[----:B------:R-:W-:Y:S01]  /*16dc0*/  VIADD R90, R20, 0x504 ;  /* 0x00000504145a7836 */ /* 0x000fe20000000000 */
[----:B------:R-:W-:Y:S01]  /*16dd0*/  MOV R3, UR38 ;  /* 0x0000002600037c02 */ /* 0x000fe20008000f00 */
[----:B------:R-:W-:Y:S01]  /*16de0*/  UMOV UR38, UR30 ;  /* 0x0000001e00267c82 */ /* 0x000fe20008000000 */
[----:B------:R-:W-:Y:S01]  /*16df0*/  R2UR UR54, R88 ;  /* 0x00000000583672ca */ /* 0x000fe200000e0000 */
[----:B------:R-:W-:Y:S01]  /*16e00*/  QGMMA.64x32x32.F32.E4M3.E4M3 R184, gdesc[UR16], RZ, !UPT, gsb0 ;  /* 0x0060000010b879f3 */ /* 0x000fe2000c0008ff */
[----:B------:R-:W-:Y:S01]  /*16e10*/  MOV R22, UR38 ;  /* 0x0000002600167c02 */ /* 0x000fe20008000f00 */
[----:B------:R-:W-:Y:S01]  /*16e20*/  UMOV UR38, UR20 ;  /* 0x0000001400267c82 */ /* 0x000fe20008000000 */
[----:B------:R-:W-:Y:S01]  /*16e30*/  MOV R14, UR58 ;  /* 0x0000003a000e7c02 */ /* 0x000fe20008000f00 */
[----:B------:R-:W-:Y:S01]  /*16e40*/  UMOV UR58, UR28 ;  /* 0x0000001c003a7c82 */ /* 0x000fe20008000000 */
[----:B------:R-:W-:-:S02]  /*16e50*/  R2UR UR20, R4 ;  /* 0x00000000041472ca */ /* 0x000fc400000e0000 */
[----:B------:R-:W-:Y:S01]  /*16e60*/  MOV R24, UR58 ;  /* 0x0000003a00187c02 */ /* 0x000fe20008000f00 */
[----:B------:R-:W-:Y:S01]  /*16e70*/  UMOV UR58, UR12 ;  /* 0x0000000c003a7c82 */ /* 0x000fe20008000000 */
[----:B------:R-:W-:Y:S01]  /*16e80*/  MOV R18, UR42 ;  /* 0x0000002a00127c02 */ /* 0x000fe20008000f00 */
[----:B------:R-:W-:Y:S01]  /*16e90*/  UMOV UR42, UR24 ;  /* 0x00000018002a7c82 */ /* 0x000fe20008000000 */
[C---:B------:R-:W-:Y:S02]  /*16ea0*/  R2UR UR12, R4.reuse ;  /* 0x00000000040c72ca */ /* 0x040fe400000e0000 */
[----:B------:R-:W-:Y:S01]  /*16eb0*/  MOV R95, UR42 ;  /* 0x0000002a005f7c02 */ /* 0x000fe20008000f00 */
[----:B------:R-:W-:Y:S01]  /*16ec0*/  UMOV UR42, UR4 ;  /* 0x00000004002a7c82 */ /* 0x000fe20008000000 */
[C---:B------:R-:W-:Y:S02]  /*16ed0*/  R2UR UR4, R4.reuse ;  /* 0x00000000040472ca */ /* 0x040fe400000e0000 */
[----:B------:R-:W-:Y:S01]  /*16ee0*/  R2UR UR24, R4 ;  /* 0x00000000041872ca */ /* 0x000fe200000e0000 */
[----:B------:R-:W-:Y:S01]  /*16ef0*/  IMAD.MOV.U32 R21, RZ, RZ, R95 ;  /* 0x000000ffff157224 */ /* 0x000fe200078e005f */
[----:B------:R-:W-:Y:S01]  /*16f00*/  R2UR UR50, R90 ;  /* 0x000000005a3272ca */ /* 0x000fe200000e0000 */
[C---:B------:R-:W-:Y:S01]  /*16f10*/  VIADD R90, R20.reuse, 0x6 ;  /* 0x00000006145a7836 */ /* 0x040fe20000000000 */
[----:B------:R-:W-:Y:S01]  /*16f20*/  IADD3 R88, R20, 0x106, RZ ;  /* 0x0000010614587810 */ /* 0x000fe20007ffe0ff */
[----:B------:R-:W-:-:S02]  /*16f30*/  WARPGROUP.DEPBAR.LE gsb0, 0x0 ;  /* 0x00008000000079c5 */ /* 0x000fc40000010000 */
[----:B------:R-:W-:-:S06]  /*16f40*/  WARPGROUP.ARRIVE ;  /* 0x00000000000079c5 */ /* 0x000fcc0000000000 */
[----:B------:R-:W-:Y:S01]  /*16f50*/  QGMMA.64x32x32.F32.E4M3.E4M3 R168, gdesc[UR4], RZ, !UPT, gsb0 ;  /* 0x0060000004a879f3 */ /* 0x000fe2000c0008ff */
[----:B------:R-:W-:Y:S01]  /*16f60*/  R2UR UR6, R90 ;  /* 0x000000005a0672ca */ /* 0x000fe200000e0000 */
[----:B------:R-:W-:Y:S01]  /*16f70*/  VIADD R90, R20, 0x206 ;  /* 0x00000206145a7836 */ /* 0x000fe20000000000 */
[----:B------:R-:W-:Y:S01]  /*16f80*/  R2UR UR7, R91 ;  /* 0x000000005b0772ca */ /* 0x000fe200000e0000 */
[----:B------:R-:W-:Y:S01]  /*16f90*/  IMAD.MOV.U32 R91, RZ, RZ, 0x40000040 ;  /* 0x40000040ff5b7424 */ /* 0x000fe200078e00ff */
[----:B------:R-:W-:Y:S02]  /*16fa0*/  WARPGROUP.DEPBAR.LE gsb0, 0x0 ;  /* 0x00008000000079c5 */ /* 0x000fe40000010000 */
[----:B------:R-:W-:-:S06]  /*16fb0*/  WARPGROUP.ARRIVE ;  /* 0x00000000000079c5 */ /* 0x000fcc0000000000 */
[----:B------:R-:W-:Y:S01]  /*16fc0*/  QGMMA.64x32x32.F32.E4M3.E4M3 R152, gdesc[UR8], RZ, !UPT, gsb0 ;  /* 0x00600000089879f3 */ /* 0x000fe2000c0008ff */
[----:B------:R-:W-:Y:S02]  /*16fd0*/  R2UR UR10, R88 ;  /* 0x00000000580a72ca */ /* 0x000fe400000e0000 */
[----:B------:R-:W-:Y:S01]  /*16fe0*/  R2UR UR11, R89 ;  /* 0x00000000590b72ca */ /* 0x000fe200000e0000 */
[----:B------:R-:W-:Y:S01]  /*16ff0*/  IMAD.MOV.U32 R89, RZ, RZ, 0x40000040 ;  /* 0x40000040ff597424 */ /* 0x000fe200078e00ff */
[----:B------:R-:W-:-:S04]  /*17000*/  IADD3 R88, R20, 0x306, RZ ;  /* 0x0000030614587810 */ /* 0x000fc80007ffe0ff */
[----:B------:R-:W-:Y:S02]  /*17010*/  R2UR UR18, R88 ;  /* 0x00000000581272ca */ /* 0x000fe400000e0000 */
[----:B------:R-:W-:Y:S02]  /*17020*/  IADD3 R88, R20, 0x506, RZ ;  /* 0x0000050614587810 */ /* 0x000fe40007ffe0ff */
[----:B------:R-:W-:Y:S01]  /*17030*/  R2UR UR19, R89 ;  /* 0x00000000591372ca */ /* 0x000fe200000e0000 */
[----:B------:R-:W-:Y:S01]  /*17040*/  IMAD.MOV.U32 R89, RZ, RZ, 0x40000040 ;  /* 0x40000040ff597424 */ /* 0x000fe200078e00ff */
[----:B------:R-:W-:Y:S02]  /*17050*/  WARPGROUP.DEPBAR.LE gsb0, 0x0 ;  /* 0x00008000000079c5 */ /* 0x000fe40000010000 */
[----:B------:R-:W-:-:S06]  /*17060*/  WARPGROUP.ARRIVE ;  /* 0x00000000000079c5 */ /* 0x000fcc0000000000 */
[----:B------:R-:W-:Y:S01]  /*17070*/  QGMMA.64x32x32.F32.E4M3.E4M3 R136, gdesc[UR12], RZ, !UPT, gsb0 ;  /* 0x006000000c8879f3 */ /* 0x000fe2000c0008ff */
[----:B------:R-:W-:Y:S01]  /*17080*/  R2UR UR14, R90 ;  /* 0x000000005a0e72ca */ /* 0x000fe200000e0000 */
[C---:B------:R-:W-:Y:S01]  /*17090*/  VIADD R90, R20.reuse, 0x406 ;  /* 0x00000406145a7836 */ /* 0x040fe20000000000 */
[----:B------:R-:W-:Y:S01]  /*170a0*/  R2UR UR15, R91 ;  /* 0x000000005b0f72ca */ /* 0x000fe200000e0000 */
[----:B------:R-:W-:Y:S02]  /*170b0*/  VIADD R20, R20, 0x606 ;  /* 0x0000060614147836 */ /* 0x000fe40000000000 */
[----:B------:R-:W-:-:S03]  /*170c0*/  IMAD.MOV.U32 R91, RZ, RZ, 0x40000040 ;  /* 0x40000040ff5b7424 */ /* 0x000fc600078e00ff */
[----:B------:R-:W-:Y:S01]  /*170d0*/  R2UR UR30, R20 ;  /* 0x00000000141e72ca */ /* 0x000fe200000e0000 */
[----:B------:R-:W-:Y:S01]  /*170e0*/  IMAD.MOV.U32 R20, RZ, RZ, R96 ;  /* 0x000000ffff147224 */ /* 0x000fe200078e0060 */
[----:B------:R-:W-:Y:S02]  /*170f0*/  WARPGROUP.DEPBAR.LE gsb0, 0x0 ;  /* 0x00008000000079c5 */ /* 0x000fe40000010000 */
[----:B------:R-:W-:-:S06]  /*17100*/  WARPGROUP.ARRIVE ;  /* 0x00000000000079c5 */ /* 0x000fcc0000000000 */
[----:B------:R-:W-:Y:S01]  /*17110*/  QGMMA.64x32x32.F32.E4M3.E4M3 R120, gdesc[UR20], RZ, !UPT, gsb0 ;  /* 0x00600000147879f3 */ /* 0x000fe2000c0008ff */
[----:B------:R-:W-:Y:S02]  /*17120*/  R2UR UR22, R90 ;  /* 0x000000005a1672ca */ /* 0x000fe400000e0000 */
[----:B------:R-:W-:Y:S01]  /*17130*/  R2UR UR23, R91 ;  /* 0x000000005b1772ca */ /* 0x000fe200000e0000 */
[----:B------:R-:W-:Y:S02]  /*17140*/  WARPGROUP.DEPBAR.LE gsb0, 0x0 ;  /* 0x00008000000079c5 */ /* 0x000fe40000010000 */
[----:B------:R-:W-:-:S06]  /*17150*/  WARPGROUP.ARRIVE ;  /* 0x00000000000079c5 */ /* 0x000fcc0000000000 */
[----:B------:R-:W-:Y:S01]  /*17160*/  QGMMA.64x32x32.F32.E4M3.E4M3 R104, gdesc[UR24], RZ, !UPT, gsb0 ;  /* 0x00600000186879f3 */ /* 0x000fe2000c0008ff */
[----:B------:R-:W-:Y:S02]  /*17170*/  R2UR UR26, R88 ;  /* 0x00000000581a72ca */ /* 0x000fe400000e0000 */
[----:B------:R-:W-:Y:S01]  /*17180*/  R2UR UR27, R89 ;  /* 0x00000000591b72ca */ /* 0x000fe200000e0000 */
[----:B------:R-:W-:Y:S02]  /*17190*/  WARPGROUP.DEPBAR.LE gsb0, 0x0 ;  /* 0x00008000000079c5 */ /* 0x000fe40000010000 */
[----:B-1----:R-:W-:-:S06]  /*171a0*/  WARPGROUP.ARRIVE ;  /* 0x00000000000079c5 */ /* 0x002fcc0000000000 */
[----:B------:R-:W-:Y:S01]  /*171b0*/  QGMMA.64x32x32.F32.E4M3.E4M3 R88, gdesc[UR40], RZ, !UPT, gsb0 ;  /* 0x00600000285879f3 */ /* 0x000fe2000c0008ff */
[----:B------:R-:W-:Y:S02]  /*171c0*/  R2UR UR36, R10 ;  /* 0x000000000a2472ca */ /* 0x000fe400000e0000 */
[----:B------:R-:W-:Y:S02]  /*171d0*/  R2UR UR37, R11 ;  /* 0x000000000b2572ca */ /* 0x000fe400000e0000 */
[----:B------:R-:W-:Y:S02]  /*171e0*/  R2UR UR43, R20 ;  /* 0x00000000142b72ca */ /* 0x000fe400000e0000 */
[----:B------:R-:W-:Y:S01]  /*171f0*/  R2UR UR42, R21 ;  /* 0x00000000152a72ca */ /* 0x000fe200000e0000 */
[----:B------:R-:W-:Y:S02]  /*17200*/  WARPGROUP.DEPBAR.LE gsb0, 0x0 ;  /* 0x00008000000079c5 */ /* 0x000fe40000010000 */
[----:B------:R-:W-:-:S06]  /*17210*/  WARPGROUP.ARRIVE ;  /* 0x00000000000079c5 */ /* 0x000fcc0000000000 */
[----:B------:R-:W-:Y:S01]  /*17220*/  QGMMA.64x32x32.F32.E4M3.E4M3 R184, gdesc[UR32], R184, gsb0 ;  /* 0x0060000020b879f3 */ /* 0x000fe200080008b8 */
[----:B------:R-:W-:Y:S02]  /*17230*/  R2UR UR40, R10 ;  /* 0x000000000a2872ca */ /* 0x000fe400000e0000 */
[----:B------:R-:W-:Y:S02]  /*17240*/  R2UR UR41, R11 ;  /* 0x000000000b2972ca */ /* 0x000fe400000e0000 */
[----:B------:R-:W-:Y:S02]  /*17250*/  R2UR UR35, R27 ;  /* 0x000000001b2372ca */ /* 0x000fe400000e0000 */
[----:B------:R-:W-:Y:S01]  /*17260*/  R2UR UR34, R26 ;  /* 0x000000001a2272ca */ /* 0x000fe200000e0000 */
[----:B------:R0:W5:Y:S01]  /*17270*/  LDL.LU R27, [R1+0x100] ;  /* 0x00010000011b7983 */ /* 0x0001620000300800 */
[----:B------:R-:W-:Y:S02]  /*17280*/  R2UR UR32, R10 ;  /* 0x000000000a2072ca */ /* 0x000fe400000e0000 */
[----:B------:R-:W-:Y:S01]  /*17290*/  R2UR UR33, R11 ;  /* 0x000000000b2172ca */ /* 0x000fe200000e0000 */
[----:B------:R0:W5:Y:S01]  /*172a0*/  LDL.LU R26, [R1+0xfc] ;  /* 0x0000fc00011a7983 */ /* 0x0001620000300800 */
[----:B------:R-:W-:-:S02]  /*172b0*/  WARPGROUP.DEPBAR.LE gsb0, 0x0 ;  /* 0x00008000000079c5 */ /* 0x000fc40000010000 */
        /* <DEDUP_REMOVED lines=11> */
[----:B------:R-:W-:Y:S02]  /*17370*/  R2UR UR59, R25 ;  /* 0x00000000193b72ca */ /* 0x000fe400000e0000 */
[----:B------:R-:W-:Y:S01]  /*17380*/  R2UR UR58, R24 ;  /* 0x00000000183a72ca */ /* 0x000fe200000e0000 */
[----:B------:R0:W5:Y:S01]  /*17390*/  LDL.LU R25, [R1+0xf8] ;  /* 0x0000f80001197983 */ /* 0x0001620000300800 */
[----:B------:R-:W-:Y:S02]  /*173a0*/  R2UR UR56, R10 ;  /* 0x000000000a3872ca */ /* 0x000fe400000e0000 */
[----:B------:R-:W-:Y:S01]  /*173b0*/  R2UR UR57, R11 ;  /* 0x000000000b3972ca */ /* 0x000fe200000e0000 */
[----:B------:R0:W5:Y:S01]  /*173c0*/  LDL.LU R24, [R1+0xf4] ;  /* 0x0000f40001187983 */ /* 0x0001620000300800 */
[----:B------:R-:W-:Y:S02]  /*173d0*/  WARPGROUP.DEPBAR.LE gsb0, 0x0 ;  /* 0x00008000000079c5 */ /* 0x000fe40000010000 */
[----:B------:R-:W-:-:S09]  /*173e0*/  WARPGROUP.ARRIVE ;  /* 0x00000000000079c5 */ /* 0x000fd20000000000 */
        /* <DEDUP_REMOVED lines=11> */
[----:B------:R-:W-:Y:S02]  /*174a0*/  R2UR UR38, R3 ;  /* 0x00000000032672ca */ /* 0x000fe400000e0000 */
[----:B------:R-:W-:Y:S02]  /*174b0*/  R2UR UR36, R8 ;  /* 0x00000000082472ca */ /* 0x000fe400000e0000 */
[----:B------:R-:W-:Y:S01]  /*174c0*/  R2UR UR37, R9 ;  /* 0x00000000092572ca */ /* 0x000fe200000e0000 */
[----:B------:R-:W-:Y:S02]  /*174d0*/  WARPGROUP.DEPBAR.LE gsb0, 0x0 ;  /* 0x00008000000079c5 */ /* 0x000fe40000010000 */
[----:B------:R-:W-:-:S10]  /*174e0*/  WARPGROUP.ARRIVE ;  /* 0x00000000000079c5 */ /* 0x000fd40000000000 */
        /* <DEDUP_REMOVED lines=16> */
[----:B------:R-:W-:Y:S01]  /*175f0*/  R2UR UR42, R18 ;  /* 0x00000000122a72ca */ /* 0x000fe200000e0000 */
[----:B------:R0:W5:Y:S01]  /*17600*/  LDL.LU R19, [R1+0xe8] ;  /* 0x0000e80001137983 */ /* 0x0001620000300800 */
[C---:B------:R-:W-:Y:S02]  /*17610*/  R2UR UR40, R8.reuse ;  /* 0x00000000082872ca */ /* 0x040fe400000e0000 */
[C---:B------:R-:W-:Y:S01]  /*17620*/  R2UR UR41, R9.reuse ;  /* 0x00000000092972ca */ /* 0x040fe200000e0000 */
[----:B------:R0:W5:Y:S01]  /*17630*/  LDL.LU R18, [R1+0xe4] ;  /* 0x0000e40001127983 */ /* 0x0001620000300800 */
[C---:B------:R-:W-:Y:S02]  /*17640*/  R2UR UR44, R8.reuse ;  /* 0x00000000082c72ca */ /* 0x040fe400000e0000 */
[----:B------:R-:W-:Y:S01]  /*17650*/  R2UR UR45, R9 ;  /* 0x00000000092d72ca */ /* 0x000fe200000e0000 */
[----:B------:R0:W5:Y:S01]  /*17660*/  LDL.LU R17, [R1+0xe0] ;  /* 0x0000e00001117983 */ /* 0x0001620000300800 */
[----:B------:R-:W-:-:S02]  /*17670*/  R2UR UR48, R8 ;  /* 0x00000000083072ca */ /* 0x000fc400000e0000 */
[C---:B------:R-:W-:Y:S01]  /*17680*/  R2UR UR49, R9.reuse ;  /* 0x00000000093172ca */ /* 0x040fe200000e0000 */
[----:B------:R0:W5:Y:S01]  /*17690*/  LDL.LU R16, [R1+0xdc] ;  /* 0x0000dc0001107983 */ /* 0x0001620000300800 */
[----:B------:R-:W-:Y:S02]  /*176a0*/  R2UR UR52, R8 ;  /* 0x00000000083472ca */ /* 0x000fe400000e0000 */
[----:B------:R-:W-:Y:S01]  /*176b0*/  R2UR UR53, R9 ;  /* 0x00000000093572ca */ /* 0x000fe200000e0000 */
        /* <DEDUP_REMOVED lines=29> */
[----:B------:R0:W5:Y:S01]  /*17890*/  LDL.LU R2, [R1+0xc8] ;  /* 0x0000c80001027983 */ /* 0x0001620000300800 */
[----:B------:R-:W-:Y:S02]  /*178a0*/  WARPGROUP.DEPBAR.LE gsb0, 0x0 ;  /* 0x00008000000079c5 */ /* 0x000fe40000010000 */
[----:B------:R-:W-:-:S06]  /*178b0*/  WARPGROUP.ARRIVE ;  /* 0x00000000000079c5 */ /* 0x000fcc0000000000 */
[----:B------:R-:W-:Y:S01]  /*178c0*/  QGMMA.64x32x32.F32.E4M3.E4M3 R152, gdesc[UR12], R152, gsb0 ;  /* 0x006000000c9879f3 */ /* 0x000fe20008000898 */
        /* <DEDUP_REMOVED lines=21> */
[----:B------:R-:W-:Y:S02]  /*17a20*/  R2UR UR37, R236 ;  /* 0x00000000ec2572ca */ /* 0x000fe400000e0000 */
[----:B------:R-:W-:Y:S01]  /*17a30*/  R2UR UR36, R13 ;  /* 0x000000000d2472ca */ /* 0x000fe200000e0000 */
[----:B------:R-:W-:Y:S02]  /*17a40*/  WARPGROUP.DEPBAR.LE gsb0, 0x0 ;  /* 0x00008000000079c5 */ /* 0x000fe40000010000 */
[----:B0-----:R-:W-:-:S12]  /*17a50*/  @P1 BRA `(.L_x_6252) ;  /* 0x0000000000281947 */ /* 0x001fd80003800000 */
[----:B------:R-:W-:Y:S05]  /*17a60*/  @!P0 BRA `(.L_x_6253) ;  /* 0x0000000000048947 */ /* 0x000fea0003800000 */
[----:B------:R-:W-:Y:S01]  /*17a70*/  BPT.TRAP 0x1 ;  /* 0x000000040000795c */ /* 0x000fe20000300000 */
.L_x_6253:
[----:B-----5:R-:W-:Y:S01]  /*17a80*/  SHF.L.U32 R12, R12, 0x1f, RZ ;  /* 0x0000001f0c0c7819 */ /* 0x020fe200000006ff */
[----:B------:R-:W-:-:S04]  /*17a90*/  IMAD R13, R232, 0x8, R16 ;  /* 0x00000008e80d7824 */ /* 0x000fc800078e0210 */
[----:B------:R0:W1:Y:S01]  /*17aa0*/  SYNCS.PHASECHK.TRANS64.TRYWAIT P1, [R13+URZ+0x2e850], R12 ;  /* 0x02e8500c0d0075a7 */ /* 0x000062000802017f */
[----:B------:R-:W-:Y:S05]  /*17ab0*/  @!P0 BRA `(.L_x_6254) ;  /* 0x0000000000048947 */ /* 0x000fea0003800000 */
[----:B------:R-:W-:Y:S01]  /*17ac0*/  BPT.TRAP 0x1 ;  /* 0x000000040000795c */ /* 0x000fe20000300000 */
.L_x_6254:
[----:B-1----:R-:W-:Y:S05]  /*17ad0*/  @P1 BRA `(.L_x_6252) ;  /* 0x0000000000081947 */ /* 0x002fea0003800000 */
[----:B------:R-:W1:Y:S02]  /*17ae0*/  SYNCS.PHASECHK.TRANS64.TRYWAIT P1, [R13+URZ+0x2e850], R12 ;  /* 0x02e8500c0d0075a7 */ /* 0x000e64000802017f */
[----:B-1----:R-:W-:Y:S05]  /*17af0*/  @!P1 BRA `(.L_x_6255) ;  /* 0x000000e000e89947 */ /* 0x002fea0003800000 */
.L_x_6252:
[----:B01---5:R-:W-:Y:S01]  /*17b00*/  IADD3 R12, R16, 0x400, RZ ;  /* 0x00000400100c7810 */ /* 0x023fe20007ffe0ff */
[----:B------:R-:W-:Y:S01]  /*17b10*/  IMAD.MOV.U32 R13, RZ, RZ, -0x3ffffff0 ;  /* 0xc0000010ff0d7424 */ /* 0x000fe200078e00ff */
        /* <DEDUP_REMOVED lines=32> */
[----:B------:R-:W-:Y:S01]  /*17d20*/  QGMMA.64x128x32.F32.E4M3.E4M3 R24, R224, gdesc[UR4], R24, gsb0 ;  /* 0x01e00004e0187df3 */ /* 0x000fe20008000818 */
[----:B------:R-:W-:Y:S01]  /*17d30*/  R2UR UR6, R20 ;  /* 0x00000000140672ca */ /* 0x000fe200000e0000 */
[----:B------:R-:W-:Y:S01]  /*17d40*/  FMUL.FTZ R182, R2, R182 ;  /* 0x000000b602b67220 */ /* 0x000fe20000410000 */
[----:B------:R-:W-:Y:S01]  /*17d50*/  R2UR UR7, R21 ;  /* 0x00000000150772ca */ /* 0x000fe200000e0000 */
[----:B------:R-:W-:Y:S01]  /*17d60*/  IMAD.MOV.U32 R21, RZ, RZ, -0x3ffffff0 ;  /* 0xc0000010ff157424 */ /* 0x000fe200078e00ff */
[----:B------:R-:W-:Y:S01]  /*17d70*/  IADD3 R20, R12, 0x200, RZ ;  /* 0x000002000c147810 */ /* 0x000fe20007ffe0ff */
        /* <DEDUP_REMOVED lines=91> */
[----:B------:R-:W-:-:S05]  /*18330*/  ULDC UR4, c[0x0][0x988] ;  /* 0x0002620000047ab9 */ /* 0x000fca0000000800 */
        /* <DEDUP_REMOVED lines=8> */
[----:B------:R-:W1:Y:S01]  /*183c0*/  S2R R227, SR_TID.X ;  /* 0x0000000000e37919 */ /* 0x000e620000002100 */
[----:B------:R-:W-:Y:S01]  /*183d0*/  QGMMA.64x128x32.F32.E4M3.E4M3 R24, R220, gdesc[UR4], R24, gsb0 ;  /* 0x01e00004dc187df3 */ /* 0x000fe20008000818 */
[----:B------:R-:W-:Y:S01]  /*183e0*/  R2UR UR6, R20 ;  /* 0x00000000140672ca */ /* 0x000fe200000e0000 */
[----:B------:R-:W-:Y:S01]  /*183f0*/  VIADD R20, R12, 0x300 ;  /* 0x000003000c147836 */ /* 0x000fe20000000000 */
[----:B------:R-:W-:Y:S01]  /*18400*/  R2UR UR7, R21 ;  /* 0x00000000150772ca */ /* 0x000fe200000e0000 */
[----:B------:R-:W-:Y:S02]  /*18410*/  IMAD.MOV.U32 R21, RZ, RZ, -0x3ffffff0 ;  /* 0xc0000010ff157424 */ /* 0x000fe400078e00ff */
[----:B------:R-:W-:Y:S08]  /*18420*/  MUFU.TANH R183, R183 ;  /* 0x000000b700b77308 */ /* 0x000ff00000002400 */
[----:B------:R-:W-:Y:S08]  /*18430*/  MUFU.TANH R152, R152 ;  /* 0x0000009800987308 */ /* 0x000ff00000002400 */
[----:B------:R-:W-:Y:S01]  /*18440*/  MUFU.TANH R154, R154 ;  /* 0x0000009a009a7308 */ /* 0x000fe20000002400 */
[----:B-1----:R-:W-:-:S07]  /*18450*/  LOP3.LUT R227, R227, 0x7f, RZ, 0xc0, !PT ;  /* 0x0000007fe3e37812 */ /* 0x002fce00078ec0ff */
[----:B------:R-:W-:Y:S01]  /*18460*/  MUFU.TANH R153, R153 ;  /* 0x0000009900997308 */ /* 0x000fe20000002400 */
[----:B------:R-:W-:Y:S02]  /*18470*/  ISETP.NE.AND P1, PT, R227, RZ, PT ;  /* 0x000000ffe300720c */ /* 0x000fe40003f25270 */
[----:B------:R-:W1:Y:S05]  /*18480*/  S2R R227, SR_TID.X ;  /* 0x0000000000e37919 */ /* 0x000e6a0000002100 */
[----:B------:R-:W-:Y:S08]  /*18490*/  MUFU.TANH R155, R155 ;  /* 0x0000009b009b7308 */ /* 0x000ff00000002400 */
[----:B------:R-:W-:Y:S08]  /*184a0*/  MUFU.TANH R156, R156 ;  /* 0x0000009c009c7308 */ /* 0x000ff00000002400 */
[----:B------:R-:W-:Y:S08]  /*184b0*/  MUFU.TANH R158, R158 ;  /* 0x0000009e009e7308 */ /* 0x000ff00000002400 */
[----:B------:R-:W-:Y:S01]  /*184c0*/  MUFU.TANH R157, R157 ;  /* 0x0000009d009d7308 */ /* 0x000fe20000002400 */
[----:B-1----:R-:W-:-:S07]  /*184d0*/  SHF.R.U32.HI R227, RZ, 0x7, R227 ;  /* 0x00000007ffe37819 */ /* 0x002fce00000116e3 */
        /* <DEDUP_REMOVED lines=13> */
[----:B------:R-:W-:Y:S01]  /*185b0*/  QGMMA.64x128x32.F32.E4M3.E4M3 R24, R200, gdesc[UR4], R24, gsb0 ;  /* 0x01e00004c8187df3 */ /* 0x000fe20008000818 */
[----:B------:R-:W-:Y:S02]  /*185c0*/  R2UR UR6, R20 ;  /* 0x00000000140672ca */ /* 0x000fe400000e0000 */
[----:B------:R-:W-:Y:S01]  /*185d0*/  R2UR UR7, R21 ;  /* 0x00000000150772ca */ /* 0x000fe200000e0000 */
[----:B------:R-:W-:Y:S01]  /*185e0*/  IMAD.MOV.U32 R21, RZ, RZ, -0x3ffffff0 ;  /* 0xc0000010ff157424 */ /* 0x000fe200078e00ff */
[----:B------:R-:W-:Y:S02]  /*185f0*/  IADD3 R20, R12, 0x400, RZ ;  /* 0x000004000c147810 */ /* 0x000fe40007ffe0ff */
        /* <DEDUP_REMOVED lines=21> */
[----:B------:R-:W-:Y:S01]  /*18750*/  R2UR UR7, R21 ;  /* 0x00000000150772ca */ /* 0x000fe200000e0000 */
[----:B------:R-:W-:Y:S01]  /*18760*/  FMUL.FTZ R21, R2, R186 ;  /* 0x000000ba02157220 */ /* 0x000fe20000410000 */
        /* <DEDUP_REMOVED lines=10> */
[----:B0-----:R-:W-:Y:S01]  /*18810*/  FMNMX.FTZ R197, R13, R0, !PT ;  /* 0x000000000dc57209 */ /* 0x001fe20007810000 */
[C---:B------:R-:W-:Y:S01]  /*18820*/  FMUL.FTZ R195, R2.reuse, R198 ;  /* 0x000000c602c37220 */ /* 0x040fe20000410000 */
[----:B------:R-:W-:Y:S01]  /*18830*/  FMUL.FTZ R198, R2, R88 ;  /* 0x0000005802c67220 */ /* 0x000fe20000410000 */
[----:B------:R-:W0:Y:S08]  /*18840*/  MUFU.TANH R20, R20 ;  /* 0x0000001400147308 */ /* 0x000e300000002400 */
[----:B------:R-:W2:Y:S01]  /*18850*/  MUFU.TANH R185, R185 ;  /* 0x000000b900b97308 */ /* 0x000ea20000002400 */
[----:B-1----:R-:W-:-:S04]  /*18860*/  FMNMX.FTZ R199, R21, R234, !PT ;  /* 0x000000ea15c77209 */ /* 0x002fc80007810000 */
[----:B------:R-:W-:-:S03]  /*18870*/  FMNMX.FTZ R199, R184, R199, !PT ;  /* 0x000000c7b8c77209 */ /* 0x000fc60007810000 */
[----:B------:R-:W1:Y:S01]  /*18880*/  MUFU.TANH R186, R186 ;  /* 0x000000ba00ba7308 */ /* 0x000e620000002400 */
[----:B0-----:R-:W-:Y:S02]  /*18890*/  FMNMX.FTZ R197, R20, R197, !PT ;  /* 0x000000c514c57209 */ /* 0x001fe40007810000 */
[----:B------:R-:W-:-:S05]  /*188a0*/  FMNMX.FTZ R199, R187, R199, !PT ;  /* 0x000000c7bbc77209 */ /* 0x000fca0007810000 */
[----:B------:R-:W0:Y:S01]  /*188b0*/  MUFU.TANH R188, R188 ;  /* 0x000000bc00bc7308 */ /* 0x000e220000002400 */
[----:B--2---:R-:W-:-:S07]  /*188c0*/  FMNMX.FTZ R197, R185, R197, !PT ;  /* 0x000000c5b9c57209 */ /* 0x004fce0007810000 */
[----:B------:R-:W2:Y:S01]  /*188d0*/  MUFU.TANH R189, R189 ;  /* 0x000000bd00bd7308 */ /* 0x000ea20000002400 */
[----:B-1----:R-:W-:-:S07]  /*188e0*/  FMNMX.FTZ R197, R186, R197, !PT ;  /* 0x000000c5bac57209 */ /* 0x002fce0007810000 */
[----:B------:R-:W1:Y:S01]  /*188f0*/  MUFU.TANH R191, R191 ;  /* 0x000000bf00bf7308 */ /* 0x000e620000002400 */
[----:B0-----:R-:W-:-:S07]  /*18900*/  FMNMX.FTZ R199, R188, R199, !PT ;  /* 0x000000c7bcc77209 */ /* 0x001fce0007810000 */
[----:B------:R-:W0:Y:S01]  /*18910*/  MUFU.TANH R192, R192 ;  /* 0x000000c000c07308 */ /* 0x000e220000002400 */
[----:B--2---:R-:W-:-:S04]  /*18920*/  FMNMX.FTZ R197, R189, R197, !PT ;  /* 0x000000c5bdc57209 */ /* 0x004fc80007810000 */
[----:B------:R-:W-:-:S03]  /*18930*/  FMNMX.FTZ R197, R190, R197, !PT ;  /* 0x000000c5bec57209 */ /* 0x000fc60007810000 */
[----:B------:R-:W2:Y:S01]  /*18940*/  MUFU.TANH R195, R195 ;  /* 0x000000c300c37308 */ /* 0x000ea20000002400 */
[----:B-1----:R-:W-:Y:S02]  /*18950*/  FMNMX.FTZ R199, R191, R199, !PT ;  /* 0x000000c7bfc77209 */ /* 0x002fe40007810000 */
[----:B------:R-:W-:-:S05]  /*18960*/  FMNMX.FTZ R197, R193, R197, !PT ;  /* 0x000000c5c1c57209 */ /* 0x000fca0007810000 */
[----:B------:R-:W1:Y:S01]  /*18970*/  MUFU.TANH R194, R194 ;  /* 0x000000c200c27308 */ /* 0x000e620000002400 */
[----:B0-----:R-:W-:-:S07]  /*18980*/  FMNMX.FTZ R199, R192, R199, !PT ;  /* 0x000000c7c0c77209 */ /* 0x001fce0007810000 */
[----:B------:R-:W0:Y:S01]  /*18990*/  MUFU.TANH R124, R124 ;  /* 0x0000007c007c7308 */ /* 0x000e220000002400 */
[----:B--2---:R-:W-:-:S04]  /*189a0*/  FMNMX.FTZ R199, R195, R199, !PT ;  /* 0x000000c7c3c77209 */ /* 0x004fc80007810000 */
[----:B------:R-:W-:-:S03]  /*189b0*/  FMNMX.FTZ R199, R196, R199, !PT ;  /* 0x000000c7c4c77209 */ /* 0x000fc60007810000 */
[----:B------:R-:W-:Y:S01]  /*189c0*/  MUFU.TANH R126, R126 ;  /* 0x0000007e007e7308 */ /* 0x000fe20000002400 */
[----:B-1----:R-:W-:Y:S02]  /*189d0*/  FMNMX.FTZ R197, R194, R197, !PT ;  /* 0x000000c5c2c57209 */ /* 0x002fe40007810000 */
[----:B------:R-:W-:Y:S02]  /*189e0*/  FMNMX.FTZ R199, R170, R199, !PT ;  /* 0x000000c7aac77209 */ /* 0x000fe40007810000 */
[----:B------:R-:W-:Y:S02]  /*189f0*/  FMNMX.FTZ R197, R168, R197, !PT ;  /* 0x000000c5a8c57209 */ /* 0x000fe40007810000 */
[----:B------:R-:W-:Y:S01]  /*18a00*/  FMNMX.FTZ R199, R171, R199, !PT ;  /* 0x000000c7abc77209 */ /* 0x000fe20007810000 */
[----:B------:R-:W1:Y:S01]  /*18a10*/  MUFU.TANH R125, R125 ;  /* 0x0000007d007d7308 */ /* 0x000e620000002400 */
[----:B------:R-:W-:Y:S02]  /*18a20*/  FMNMX.FTZ R197, R169, R197, !PT ;  /* 0x000000c5a9c57209 */ /* 0x000fe40007810000 */
[----:B------:R-:W-:-:S02]  /*18a30*/  FMNMX.FTZ R199, R174, R199, !PT ;  /* 0x000000c7aec77209 */ /* 0x000fc40007810000 */
[----:B------:R-:W-:Y:S02]  /*18a40*/  FMNMX.FTZ R197, R172, R197, !PT ;  /* 0x000000c5acc57209 */ /* 0x000fe40007810000 */
        /* <DEDUP_REMOVED lines=19> */
[----:B------:R-:W-:Y:S01]  /*18b80*/  FMNMX.FTZ R197, R156, R197, !PT ;  /* 0x000000c59cc57209 */ /* 0x000fe20007810000 */
[----:B------:R-:W-:Y:S02]  /*18b90*/  WARPGROUP.DEPBAR.LE gsb0, 0x0 ;  /* 0x00008000000079c5 */ /* 0x000fe40000010000 */
[----:B------:R-:W-:Y:S01]  /*18ba0*/  FMNMX.FTZ R199, R159, R199, !PT ;  /* 0x000000c79fc77209 */ /* 0x000fe20007810000 */
[----:B------:R-:W-:Y:S01]  /*18bb0*/  MUFU.TANH R131, R131 ;  /* 0x0000008300837308 */ /* 0x000fe20000002400 */
[----:B------:R-:W-:Y:S01]  /*18bc0*/  FMNMX.FTZ R197, R157, R197, !PT ;  /* 0x000000c59dc57209 */ /* 0x000fe20007810000 */
[----:B------:R-:W-:Y:S01]  /*18bd0*/  WARPGROUP.ARRIVE ;  /* 0x00000000000079c5 */ /* 0x000fe20000000000 */
[----:B------:R-:W-:-:S02]  /*18be0*/  FMNMX.FTZ R199, R162, R199, !PT ;  /* 0x000000c7a2c77209 */ /* 0x000fc40007810000 */
[----:B------:R-:W-:Y:S02]  /*18bf0*/  FMNMX.FTZ R197, R160, R197, !PT ;  /* 0x000000c5a0c57209 */ /* 0x000fe40007810000 */
[----:B------:R-:W-:Y:S01]  /*18c00*/  FMNMX.FTZ R199, R163, R199, !PT ;  /* 0x000000c7a3c77209 */ /* 0x000fe20007810000 */
[----:B------:R-:W4:Y:S01]  /*18c10*/  MUFU.TANH R132, R132 ;  /* 0x0000008400847308 */ /* 0x000f220000002400 */
[----:B------:R-:W-:Y:S01]  /*18c20*/  FMNMX.FTZ R88, R161, R197, !PT ;  /* 0x000000c5a1587209 */ /* 0x000fe20007810000 */
[----:B------:R-:W-:Y:S03]  /*18c30*/  QGMMA.64x128x32.F32.E4M3.E4M3 R24, R208, gdesc[UR4], R24, gsb0 ;  /* 0x01e00004d0187df3 */ /* 0x000fe60008000818 */
[----:B------:R-:W-:-:S03]  /*18c40*/  FMNMX.FTZ R88, R164, R88, !PT ;  /* 0x00000058a4587209 */ /* 0x000fc60007810000 */
[----:B------:R0:W-:Y:S01]  /*18c50*/  MUFU.TANH R197, R198 ;  /* 0x000000c600c57308 */ /* 0x0001e20000002400 */
[----:B------:R-:W-:-:S04]  /*18c60*/  FMNMX.FTZ R88, R165, R88, !PT ;  /* 0x00000058a5587209 */ /* 0x000fc80007810000 */
[----:B------:R-:W-:-:S03]  /*18c70*/  FMNMX.FTZ R88, R136, R88, !PT ;  /* 0x0000005888587209 */ /* 0x000fc60007810000 */
[----:B------:R-:W-:Y:S01]  /*18c80*/  MUFU.TANH R134, R134 ;  /* 0x0000008600867308 */ /* 0x000fe20000002400 */
[----:B0-----:R-:W-:Y:S01]  /*18c90*/  FMUL.FTZ R198, R2, R89 ;  /* 0x0000005902c67220 */ /* 0x001fe20000410000 */
[----:B------:R-:W-:Y:S01]  /*18ca0*/  FMNMX.FTZ R89, R166, R199, !PT ;  /* 0x000000c7a6597209 */ /* 0x000fe20007810000 */
[----:B------:R-:W-:Y:S01]  /*18cb0*/  FMUL.FTZ R199, R2, R90 ;  /* 0x0000005a02c77220 */ /* 0x000fe20000410000 */
        /* <DEDUP_REMOVED lines=13> */
[----:B------:R-:W0:Y:S01]  /*18d90*/  MUFU.TANH R104, R104 ;  /* 0x0000006800687308 */ /* 0x000e220000002400 */
        /* <DEDUP_REMOVED lines=11> */
[----:B-1----:R-:W-:Y:S02]  /*18e50*/  FMNMX.FTZ R88, R125, R88, !PT ;  /* 0x000000587d587209 */ /* 0x002fe40007810000 */
[----:B------:R-:W-:-:S02]  /*18e60*/  FMNMX.FTZ R89, R123, R89, !PT ;  /* 0x000000597b597209 */ /* 0x000fc40007810000 */
[----:B--2---:R-:W-:Y:S01]  /*18e70*/  FMNMX.FTZ R88, R128, R88, !PT ;  /* 0x0000005880587209 */ /* 0x004fe20007810000 */
[----:B------:R-:W-:Y:S01]  /*18e80*/  MUFU.TANH R107, R107 ;  /* 0x0000006b006b7308 */ /* 0x000fe20000002400 */
[----:B------:R-:W-:Y:S02]  /*18e90*/  FMNMX.FTZ R89, R126, R89, !PT ;  /* 0x000000597e597209 */ /* 0x000fe40007810000 */
[----:B---3--:R-:W-:Y:S02]  /*18ea0*/  FMNMX.FTZ R88, R129, R88, !PT ;  /* 0x0000005881587209 */ /* 0x008fe40007810000 */
[----:B------:R-:W-:Y:S02]  /*18eb0*/  FMNMX.FTZ R89, R127, R89, !PT ;  /* 0x000000597f597209 */ /* 0x000fe40007810000 */
[----:B----4-:R-:W-:Y:S01]  /*18ec0*/  FMNMX.FTZ R88, R132, R88, !PT ;  /* 0x0000005884587209 */ /* 0x010fe20007810000 */
[----:B------:R-:W1:Y:S01]  /*18ed0*/  MUFU.TANH R108, R108 ;  /* 0x0000006c006c7308 */ /* 0x000e620000002400 */
[----:B------:R-:W-:-:S02]  /*18ee0*/  FMNMX.FTZ R89, R130, R89, !PT ;  /* 0x0000005982597209 */ /* 0x000fc40007810000 */
[----:B0-----:R-:W-:Y:S02]  /*18ef0*/  FMNMX.FTZ R88, R133, R88, !PT ;  /* 0x0000005885587209 */ /* 0x001fe40007810000 */
[----:B------:R-:W-:Y:S02]  /*18f00*/  FMNMX.FTZ R89, R131, R89, !PT ;  /* 0x0000005983597209 */ /* 0x000fe40007810000 */
[----:B------:R-:W-:Y:S01]  /*18f10*/  FMNMX.FTZ R88, R104, R88, !PT ;  /* 0x0000005868587209 */ /* 0x000fe20007810000 */
[----:B------:R-:W0:Y:S01]  /*18f20*/  MUFU.TANH R110, R110 ;  /* 0x0000006e006e7308 */ /* 0x000e220000002400 */
[----:B------:R-:W-:Y:S02]  /*18f30*/  FMNMX.FTZ R89, R134, R89, !PT ;  /* 0x0000005986597209 */ /* 0x000fe40007810000 */
[----:B------:R-:W-:Y:S02]  /*18f40*/  FMNMX.FTZ R88, R105, R88, !PT ;  /* 0x0000005869587209 */ /* 0x000fe40007810000 */
[----:B------:R-:W-:-:S03]  /*18f50*/  FMNMX.FTZ R89, R135, R89, !PT ;  /* 0x0000005987597209 */ /* 0x000fc60007810000 */
[----:B------:R-:W2:Y:S01]  /*18f60*/  MUFU.TANH R109, R109 ;  /* 0x0000006d006d7308 */ /* 0x000ea20000002400 */
[----:B------:R-:W-:Y:S02]  /*18f70*/  FMNMX.FTZ R89, R106, R89, !PT ;  /* 0x000000596a597209 */ /* 0x000fe40007810000 */
[----:B-1----:R-:W-:Y:S02]  /*18f80*/  FMNMX.FTZ R88, R108, R88, !PT ;  /* 0x000000586c587209 */ /* 0x002fe40007810000 */
[----:B------:R-:W-:-:S03]  /*18f90*/  FMNMX.FTZ R89, R107, R89, !PT ;  /* 0x000000596b597209 */ /* 0x000fc60007810000 */
        /* <DEDUP_REMOVED lines=12> */
[----:B------:R-:W-:-:S06]  /*19060*/  WARPGROUP.DEPBAR.LE gsb0, 0x0 ;  /* 0x00008000000079c5 */ /* 0x000fcc0000010000 */
[----:B------:R-:W1:Y:S01]  /*19070*/  MUFU.TANH R118, R118 ;  /* 0x0000007600767308 */ /* 0x000e620000002400 */
[----:B0-----:R-:W-:Y:S01]  /*19080*/  FMNMX.FTZ R89, R115, R89, !PT ;  /* 0x0000005973597209 */ /* 0x001fe20007810000 */
[----:B------:R-:W-:-:S06]  /*19090*/  WARPGROUP.ARRIVE ;  /* 0x00000000000079c5 */ /* 0x000fcc0000000000 */
[----:B------:R-:W0:Y:S01]  /*190a0*/  MUFU.TANH R117, R117 ;  /* 0x0000007500757308 */ /* 0x000e220000002400 */
[----:B--2---:R-:W-:-:S07]  /*190b0*/  FMNMX.FTZ R88, R116, R88, !PT ;  /* 0x0000005874587209 */ /* 0x004fce0007810000 */
        /* <DEDUP_REMOVED lines=33> */
[----:B0-----:R-:W-:Y:S02]  /*192d0*/  FMNMX.FTZ R201, R101, R88, !PT ;  /* 0x0000005865c97209 */ /* 0x001fe40007810000 */
[----:B--2---:R-:W-:-:S03]  /*192e0*/  FMNMX.FTZ R90, R103, R89, !PT ;  /* 0x00000059675a7209 */ /* 0x004fc60007810000 */
[----:B------:R-:W0:Y:S04]  /*192f0*/  SHFL.BFLY PT, R89, R201, 0x2, 0x1f ;  /* 0x0c401f00c9597f89 */ /* 0x000e2800000e0000 */
[----:B------:R-:W1:Y:S01]  /*19300*/  SHFL.BFLY PT, R88, R90, 0x2, 0x1f ;  /* 0x0c401f005a587f89 */ /* 0x000e6200000e0000 */
[----:B0-----:R-:W-:Y:S01]  /*19310*/  FMNMX.FTZ R201, R201, R89, !PT ;  /* 0x00000059c9c97209 */ /* 0x001fe20007810000 */
[----:B------:R-:W-:Y:S01]  /*19320*/  IMAD.MOV.U32 R89, RZ, RZ, -0x3ffffff0 ;  /* 0xc0000010ff597424 */ /* 0x000fe200078e00ff */
[----:B-1----:R-:W-:-:S03]  /*19330*/  FMNMX.FTZ R90, R90, R88, !PT ;  /* 0x000000585a5a7209 */ /* 0x002fc60007810000 */
[----:B------:R-:W0:Y:S01]  /*19340*/  SHFL.BFLY PT, R202, R201, 0x1, 0x1f ;  /* 0x0c201f00c9ca7f89 */ /* 0x000e2200000e0000 */
[----:B------:R-:W-:Y:S01]  /*19350*/  VIADD R88, R12, 0x500 ;  /* 0x000005000c587836 */ /* 0x000fe20000000000 */
[----:B------:R-:W-:Y:S02]  /*19360*/  R2UR UR7, R89 ;  /* 0x00000000590772ca */ /* 0x000fe400000e0000 */
[----:B------:R-:W1:Y:S02]  /*19370*/  SHFL.BFLY PT, R200, R90, 0x1, 0x1f ;  /* 0x0c201f005ac87f89 */ /* 0x000e6400000e0000 */
[----:B------:R-:W-:Y:S02]  /*19380*/  R2UR UR6, R88 ;  /* 0x00000000580672ca */ /* 0x000fe400000e0000 */
[----:B------:R-:W-:-:S11]  /*19390*/  MOV R88, UR4 ;  /* 0x0000000400587c02 */ /* 0x000fd60008000f00 */
[----:B------:R-:W-:Y:S01]  /*193a0*/  QGMMA.64x128x32.F32.E4M3.E4M3 R24, R212, gdesc[UR4], R24, gsb0 ;  /* 0x01e00004d4187df3 */ /* 0x000fe20008000818 */
[----:B0-----:R-:W-:Y:S02]  /*193b0*/  FMNMX.FTZ R89, R201, R202, !PT ;  /* 0x000000cac9597209 */ /* 0x001fe40007810000 */
[----:B-1----:R-:W-:-:S03]  /*193c0*/  FMNMX.FTZ R90, R90, R200, !PT ;  /* 0x000000c85a5a7209 */ /* 0x002fc60007810000 */
[C---:B------:R-:W-:Y:S01]  /*193d0*/  FFMA.FTZ R203, R89.reuse, R88, -8 ;  /* 0xc100000059cb7423 */ /* 0x040fe20000010058 */
[----:B------:R-:W-:-:S03]  /*193e0*/  FADD.FTZ R201, -R89, R0 ;  /* 0x0000000059c97221 */ /* 0x000fc60000010100 */
        /* <DEDUP_REMOVED lines=56> */
[C---:B------:R-:W-:Y:S01]  /*19770*/  FADD.FTZ R200, -R90.reuse, R234 ;  /* 0x000000ea5ac87221 */ /* 0x040fe20000010100 */
[----:B------:R-:W-:-:S01]  /*19780*/  FFMA.FTZ R203, R90, R88, -8 ;  /* 0xc10000005acb7423 */ /* 0x000fc20000010058 */
[-C--:B------:R-:W-:Y:S01]  /*19790*/  FMUL.FTZ R201, R201, R88.reuse ;  /* 0x00000058c9c97220 */ /* 0x080fe20000410000 */
[----:B------:R-:W-:Y:S01]  /*197a0*/  MUFU.EX2 R13, R13 ;  /* 0x0000000d000d7308 */ /* 0x000fe20000000800 */
[-C--:B------:R-:W-:Y:S01]  /*197b0*/  FMUL.FTZ R200, R200, R88.reuse ;  /* 0x00000058c8c87220 */ /* 0x080fe20000410000 */
        /* <DEDUP_REMOVED lines=36> */
[----:B------:R-:W-:-:S02]  /*19a00*/  VIADD R92, R12, 0x600 ;  /* 0x000006000c5c7836 */ /* 0x000fc40000000000 */
[----:B------:R-:W-:-:S01]  /*19a10*/  FFMA.FTZ R151, R151, R88, -R203 ;  /* 0x0000005897977223 */ /* 0x000fc200000108cb */
[----:B------:R-:W2:Y:S01]  /*19a20*/  MUFU.EX2 R184, R184 ;  /* 0x000000b800b87308 */ /* 0x000ea20000000800 */
[----:B-1----:R-:W-:-:S01]  /*19a30*/  FFMA.FTZ R14, R200, R14, R21 ;  /* 0x0000000ec80e7223 */ /* 0x002fc20000010015 */
[----:B------:R-:W-:Y:S01]  /*19a40*/  IMAD.MOV.U32 R93, RZ, RZ, -0x3ffffff0 ;  /* 0xc0000010ff5d7424 */ /* 0x000fe200078e00ff */
[----:B------:R-:W-:Y:S01]  /*19a50*/  R2UR UR6, R92 ;  /* 0x000000005c0672ca */ /* 0x000fe200000e0000 */
[-CC-:B------:R-:W-:Y:S01]  /*19a60*/  FFMA.FTZ R122, R122, R88.reuse, -R203.reuse ;  /* 0x000000587a7a7223 */ /* 0x180fe200000108cb */
[----:B------:R-:W-:-:S01]  /*19a70*/  FFMA.FTZ R123, R123, R88, -R203 ;  /* 0x000000587b7b7223 */ /* 0x000fc200000108cb */
[----:B------:R-:W-:Y:S01]  /*19a80*/  FFMA.FTZ R126, R126, R88, -R203 ;  /* 0x000000587e7e7223 */ /* 0x000fe200000108cb */
[----:B------:R-:W-:Y:S01]  /*19a90*/  R2UR UR7, R93 ;  /* 0x000000005d0772ca */ /* 0x000fe200000e0000 */
[----:B------:R-:W1:Y:S01]  /*19aa0*/  MUFU.EX2 R185, R185 ;  /* 0x000000b900b97308 */ /* 0x000e620000000800 */
[----:B0-----:R-:W-:-:S01]  /*19ab0*/  FADD.FTZ R3, R20, R3 ;  /* 0x0000000314037221 */ /* 0x001fc20000010000 */
[-CC-:B------:R-:W-:Y:S01]  /*19ac0*/  FFMA.FTZ R127, R127, R88.reuse, -R203.reuse ;  /* 0x000000587f7f7223 */ /* 0x180fe200000108cb */
[----:B------:R-:W-:-:S01]  /*19ad0*/  FFMA.FTZ R130, R130, R88, -R203 ;  /* 0x0000005882827223 */ /* 0x000fc200000108cb */
[-CC-:B------:R-:W-:Y:S01]  /*19ae0*/  FFMA.FTZ R131, R131, R88.reuse, -R203.reuse ;  /* 0x0000005883837223 */ /* 0x180fe200000108cb */
[----:B------:R-:W-:-:S01]  /*19af0*/  FFMA.FTZ R134, R134, R88, -R203 ;  /* 0x0000005886867223 */ /* 0x000fc200000108cb */
[-CC-:B------:R-:W-:Y:S01]  /*19b00*/  FFMA.FTZ R135, R135, R88.reuse, -R203.reuse ;  /* 0x0000005887877223 */ /* 0x180fe200000108cb */
[----:B------:R-:W-:-:S01]  /*19b10*/  FFMA.FTZ R106, R106, R88, -R203 ;  /* 0x000000586a6a7223 */ /* 0x000fc200000108cb */
[----:B------:R-:W0:Y:S01]  /*19b20*/  MUFU.EX2 R187, R187 ;  /* 0x000000bb00bb7308 */ /* 0x000e220000000800 */
[----:B--2---:R-:W-:-:S01]  /*19b30*/  FADD.FTZ R14, R184, R14 ;  /* 0x0000000eb80e7221 */ /* 0x004fc20000010000 */
[-CC-:B------:R-:W-:Y:S01]  /*19b40*/  FFMA.FTZ R107, R107, R88.reuse, -R203.reuse ;  /* 0x000000586b6b7223 */ /* 0x180fe200000108cb */
[----:B------:R-:W-:-:S01]  /*19b50*/  FFMA.FTZ R110, R110, R88, -R203 ;  /* 0x000000586e6e7223 */ /* 0x000fc200000108cb */
[-CC-:B------:R-:W-:Y:S01]  /*19b60*/  FFMA.FTZ R111, R111, R88.reuse, -R203.reuse ;  /* 0x000000586f6f7223 */ /* 0x180fe200000108cb */
[----:B------:R-:W-:-:S01]  /*19b70*/  FFMA.FTZ R12, R114, R88, -R203 ;  /* 0x00000058720c7223 */ /* 0x000fc200000108cb */
[-CC-:B------:R-:W-:Y:S01]  /*19b80*/  FFMA.FTZ R115, R115, R88.reuse, -R203.reuse ;  /* 0x0000005873737223 */ /* 0x180fe200000108cb */
[----:B------:R-:W-:-:S01]  /*19b90*/  FFMA.FTZ R92, R118, R88, -R203 ;  /* 0x00000058765c7223 */ /* 0x000fc200000108cb */
[----:B------:R-:W2:Y:S01]  /*19ba0*/  MUFU.EX2 R186, R186 ;  /* 0x000000ba00ba7308 */ /* 0x000ea20000000800 */
[----:B-1----:R-:W-:-:S01]  /*19bb0*/  FADD.FTZ R3, R185, R3 ;  /* 0x00000003b9037221 */ /* 0x002fc20000010000 */
[-CC-:B------:R-:W-:Y:S01]  /*19bc0*/  FFMA.FTZ R119, R119, R88.reuse, -R203.reuse ;  /* 0x0000005877777223 */ /* 0x180fe200000108cb */
[----:B------:R-:W-:-:S01]  /*19bd0*/  FFMA.FTZ R93, R199, R88, -R203 ;  /* 0x00000058c75d7223 */ /* 0x000fc200000108cb */
[----:B------:R-:W-:Y:S01]  /*19be0*/  FFMA.FTZ R91, R91, R88, -R203 ;  /* 0x000000585b5b7223 */ /* 0x000fe200000108cb */
[----:B------:R-:W-:-:S02]  /*19bf0*/  WARPGROUP.DEPBAR.LE gsb0, 0x0 ;  /* 0x00008000000079c5 */ /* 0x000fc40000010000 */
[----:B------:R-:W-:Y:S01]  /*19c00*/  WARPGROUP.ARRIVE ;  /* 0x00000000000079c5 */ /* 0x000fe20000000000 */
[----:B------:R-:W1:Y:S01]  /*19c10*/  MUFU.EX2 R188, R188 ;  /* 0x000000bc00bc7308 */ /* 0x000e620000000800 */
[----:B0-----:R-:W-:-:S01]  /*19c20*/  FADD.FTZ R14, R187, R14 ;  /* 0x0000000ebb0e7221 */ /* 0x001fc20000010000 */
[-CC-:B------:R-:W-:Y:S01]  /*19c30*/  FFMA.FTZ R94, R94, R88.reuse, -R203.reuse ;  /* 0x000000585e5e7223 */ /* 0x180fe200000108cb */
[----:B------:R-:W-:-:S01]  /*19c40*/  FFMA.FTZ R95, R95, R88, -R203 ;  /* 0x000000585f5f7223 */ /* 0x000fc200000108cb */
[-CC-:B------:R-:W-:Y:S01]  /*19c50*/  FFMA.FTZ R98, R98, R88.reuse, -R203.reuse ;  /* 0x0000005862627223 */ /* 0x180fe200000108cb */
[----:B------:R-:W-:Y:S01]  /*19c60*/  QGMMA.64x128x32.F32.E4M3.E4M3 R24, R216, gdesc[UR4], R24, gsb0 ;  /* 0x01e00004d8187df3 */ /* 0x000fe20008000818 */
[----:B------:R-:W-:-:S01]  /*19c70*/  FFMA.FTZ R99, R99, R88, -R203 ;  /* 0x0000005863637223 */ /* 0x000fc200000108cb */
[----:B------:R-:W-:Y:S01]  /*19c80*/  FFMA.FTZ R102, R102, R88, -R203 ;  /* 0x0000005866667223 */ /* 0x000fe200000108cb */
[----:B------:R-:W0:Y:S01]  /*19c90*/  MUFU.EX2 R189, R189 ;  /* 0x000000bd00bd7308 */ /* 0x000e220000000800 */
[----:B--2---:R-:W-:-:S01]  /*19ca0*/  FADD.FTZ R3, R186, R3 ;  /* 0x00000003ba037221 */ /* 0x004fc20000010000 */
[----:B------:R-:W-:Y:S01]  /*19cb0*/  FFMA.FTZ R103, R103, R88, -R203 ;  /* 0x0000005867677223 */ /* 0x000fe200000108cb */
[----:B------:R-:W-:-:S05]  /*19cc0*/  @!P1 IMAD R118, R233, 0x8, R16 ;  /* 0x00000008e9769824 */ /* 0x000fca00078e0210 */
[----:B------:R-:W2:Y:S01]  /*19cd0*/  MUFU.EX2 R191, R191 ;  /* 0x000000bf00bf7308 */ /* 0x000ea20000000800 */
[----:B-1----:R-:W-:-:S01]  /*19ce0*/  FADD.FTZ R14, R188, R14 ;  /* 0x0000000ebc0e7221 */ /* 0x002fc20000010000 */
[----:B------:R-:W-:-:S04]  /*19cf0*/  @!P1 IADD3 R118, R118, 0x2e840, RZ ;  /* 0x0002e84076769810 */ /* 0x000fc80007ffe0ff */
[----:B------:R-:W-:Y:S02]  /*19d00*/  @!P1 PRMT R118, RZ, 0x654, R118 ;  /* 0x00000654ff769816 */ /* 0x000fe40000000076 */
        /* <DEDUP_REMOVED lines=187> */
[----:B------:R-:W-:-:S05]  /*1a8c0*/  IADD3 R3, -R227, 0xb, RZ ;  /* 0x0000000be3037810 */ /* 0x000fca0007ffe1ff */
[----:B------:R1:W-:Y:S06]  /*1a8d0*/  BAR.ARV R3, 0x100 ;  /* 0x000400030000751d */ /* 0x0003ec0000002000 */
[----:B------:R-:W3:Y:S01]  /*1a8e0*/  MUFU.EX2 R95, R95 ;  /* 0x0000005f005f7308 */ /* 0x000ee20000000800 */
[----:B0-----:R-:W-:-:S01]  /*1a8f0*/  FADD.FTZ R114, R94, R114 ;  /* 0x000000725e727221 */ /* 0x001fc20000010000 */
[----:B------:R0:W-:Y:S01]  /*1a900*/  @!P1 SYNCS.ARRIVE.TRANS64.RED.A1T0 RZ, [R118+URZ], RZ ;  /* 0x000000ff76ff99a7 */ /* 0x0001e2000810043f */
[----:B--2---:R-:W-:-:S05]  /*1a910*/  FADD.FTZ R14, R204, R14 ;  /* 0x0000000ecc0e7221 */ /* 0x004fca0000010000 */
[----:B------:R-:W2:Y:S08]  /*1a920*/  MUFU.EX2 R96, R96 ;  /* 0x0000006000607308 */ /* 0x000eb00000000800 */
[----:B------:R-:W4:Y:S01]  /*1a930*/  MUFU.EX2 R98, R98 ;  /* 0x0000006200627308 */ /* 0x000f220000000800 */
[----:B---3--:R-:W-:-:S07]  /*1a940*/  FADD.FTZ R114, R95, R114 ;  /* 0x000000725f727221 */ /* 0x008fce0000010000 */
[----:B------:R-:W3:Y:S01]  /*1a950*/  MUFU.EX2 R97, R97 ;  /* 0x0000006100617308 */ /* 0x000ee20000000800 */
[----:B--2---:R-:W-:-:S07]  /*1a960*/  FADD.FTZ R14, R96, R14 ;  /* 0x0000000e600e7221 */ /* 0x004fce0000010000 */
[----:B------:R-:W2:Y:S01]  /*1a970*/  MUFU.EX2 R99, R99 ;  /* 0x0000006300637308 */ /* 0x000ea20000000800 */
[----:B----4-:R-:W-:-:S07]  /*1a980*/  FADD.FTZ R114, R98, R114 ;  /* 0x0000007262727221 */ /* 0x010fce0000010000 */
[----:B------:R-:W4:Y:S01]  /*1a990*/  MUFU.EX2 R100, R100 ;  /* 0x0000006400647308 */ /* 0x000f220000000800 */
[----:B---3--:R-:W-:-:S07]  /*1a9a0*/  FADD.FTZ R14, R97, R14 ;  /* 0x0000000e610e7221 */ /* 0x008fce0000010000 */
[----:B------:R-:W3:Y:S01]  /*1a9b0*/  MUFU.EX2 R102, R102 ;  /* 0x0000006600667308 */ /* 0x000ee20000000800 */
[----:B--2---:R-:W-:-:S07]  /*1a9c0*/  FADD.FTZ R114, R99, R114 ;  /* 0x0000007263727221 */ /* 0x004fce0000010000 */
[----:B------:R-:W1:Y:S01]  /*1a9d0*/  MUFU.EX2 R101, R101 ;  /* 0x0000006500657308 */ /* 0x000e620000000800 */
[----:B----4-:R-:W-:-:S07]  /*1a9e0*/  FADD.FTZ R14, R100, R14 ;  /* 0x0000000e640e7221 */ /* 0x010fce0000010000 */
[----:B------:R-:W2:Y:S01]  /*1a9f0*/  MUFU.EX2 R103, R103 ;  /* 0x0000006700677308 */ /* 0x000ea20000000800 */
[----:B---3--:R-:W-:-:S01]  /*1aa00*/  FADD.FTZ R114, R102, R114 ;  /* 0x0000007266727221 */ /* 0x008fc20000010000 */
[----:B-1----:R-:W-:-:S03]  /*1aa10*/  FADD.FTZ R3, R101, R14 ;  /* 0x0000000e65037221 */ /* 0x002fc60000010000 */
[----:B--2---:R-:W-:Y:S01]  /*1aa20*/  FADD.FTZ R14, R103, R114 ;  /* 0x00000072670e7221 */ /* 0x004fe20000010000 */
[----:B0-----:R-:W-:Y:S06]  /*1aa30*/  @!P0 BRA `(.L_x_6256) ;  /* 0x0000000000048947 */ /* 0x001fec0003800000 */
[----:B------:R-:W-:Y:S01]  /*1aa40*/  BPT.TRAP 0x1 ;  /* 0x000000040000795c */ /* 0x000fe20000300000 */
.L_x_6256:
[----:B------:R-:W2:Y:S01]  /*1aa50*/  LDL R0, [R1+0x80] ;  /* 0x0000800001007983 */ /* 0x000ea20000100800 */
[----:B------:R-:W-:Y:S01]  /*1aa60*/  ISETP.GT.AND P1, PT, R15, RZ, PT ;  /* 0x000000ff0f00720c */ /* 0x000fe20003f24270 */
        /* <DEDUP_REMOVED lines=15> */
[----:B------:R-:W-:Y:S01]  /*1ab60*/  F2FP.SATFINITE.E4M3.F32.PACK_AB_MERGE_C R164, R161, R160, R164 ;  /* 0x000000a0a1a4723e */ /* 0x000fe200048070a4 */
        /* <DEDUP_REMOVED lines=109> */
[----:B------:R-:W-:-:S02]  /*1b240*/  IADD3 R15, R15, -0x1, RZ ;  /* 0xffffffff0f0f7810 */ /* 0x000fc40007ffe0ff */
[----:B--2---:R-:W-:Y:S01]  /*1b250*/  R2UR UR4, R0 ;  /* 0x00000000000472ca */ /* 0x004fe200000e0000 */
[----:B------:R-:W-:Y:S01]  /*1b260*/  IMAD R0, R232, 0x8, R16 ;  /* 0x00000008e8007824 */ /* 0x000fe200078e0210 */
[----:B------:R-:W-:-:S03]  /*1b270*/  MOV R232, R233 ;  /* 0x000000e900e87202 */ /* 0x000fc60000000f00 */
[----:B------:R-:W-:-:S08]  /*1b280*/  VIADD R0, R0, 0x2e860 ;  /* 0x0002e86000007836 */ /* 0x000fd00000000000 */
[----:B------:R-:W-:-:S05]  /*1b290*/  IMAD.U32 R114, RZ, RZ, UR4 ;  /* 0x00000004ff727e24 */ /* 0x000fca000f8e00ff */
[----:B------:R-:W-:-:S04]  /*1b2a0*/  PRMT R0, R114, 0x654, R0 ;  /* 0x0000065472007816 */ /* 0x000fc80000000000 */
[----:B------:R0:W-:Y:S02]  /*1b2b0*/  SYNCS.ARRIVE.TRANS64.RED.A1T0 RZ, [R0+URZ], RZ ;  /* 0x000000ff00ff79a7 */ /* 0x0001e4000810043f */
[----:B0-----:R-:W-:Y:S01]  /*1b2c0*/  IMAD.MOV.U32 R0, RZ, RZ, R89 ;  /* 0x000000ffff007224 */ /* 0x001fe200078e0059 */
[----:B------:R-:W-:Y:S06]  /*1b2d0*/  @P1 BRA `(.L_x_6257) ;  /* 0xffffffb000541947 */ /* 0x000fec000383ffff */
[----:B------:R-:W-:-:S07]  /*1b2e0*/  MOV R232, R233 ;  /* 0x000000e900e87202 */ /* 0x000fce0000000f00 */
.L_x_6246:
[----:B------:R-:W-:Y:S05]  /*1b2f0*/  WARPSYNC.ALL ;  /* 0x0000000000007948 */ /* 0x000fea0003800000 */
[----:B------:R-:W-:Y:S06]  /*1b300*/  BAR.ARV 0x8, 0x180 ;  /* 0x0206000000007b1d */ /* 0x000fec0000002000 */
[----:B------:R-:W-:Y:S05]  /*1b310*/  @!P0 BRA `(.L_x_6258) ;  /* 0x0000000000048947 */ /* 0x000fea0003800000 */
[----:B------:R-:W-:Y:S01]  /*1b320*/  BPT.TRAP 0x1 ;  /* 0x000000040000795c */ /* 0x000fe20000300000 */
.L_x_6258:
[----:B------:R-:W-:Y:S01]  /*1b330*/  IMAD R11, R232, 0x8, R16 ;  /* 0x00000008e80b7824 */ /* 0x000fe200078e0210 */
[----:B------:R-:W-:-:S04]  /*1b340*/  SHF.L.U32 R0, R235, 0x1f, RZ ;  /* 0x0000001feb007819 */ /* 0x000fc800000006ff */
[----:B------:R0:W1:Y:S01]  /*1b350*/  SYNCS.PHASECHK.TRANS64.TRYWAIT P1, [R11+URZ+0x2e850], R0 ;  /* 0x02e850000b0075a7 */ /* 0x000062000802017f */
[----:B------:R-:W-:Y:S05]  /*1b360*/  @!P0 BRA `(.L_x_6259) ;  /* 0x0000000000048947 */ /* 0x000fea0003800000 */
[----:B------:R-:W-:Y:S01]  /*1b370*/  BPT.TRAP 0x1 ;  /* 0x000000040000795c */ /* 0x000fe20000300000 */
.L_x_6259:
[----:B------:R-:W-:-:S05]  /*1b380*/  VIADD R16, R16, 0x400 ;  /* 0x0000040010107836 */ /* 0x000fca0000000000 */
[----:B------:R-:W-:-:S04]  /*1b390*/  SHF.R.U32.HI R16, RZ, 0x4, R16 ;  /* 0x00000004ff107819 */ /* 0x000fc80000011610 */
[----:B------:R-:W-:-:S04]  /*1b3a0*/  LOP3.LUT R16, R16, 0x3fff, RZ, 0xc0, !PT ;  /* 0x00003fff10107812 */ /* 0x000fc800078ec0ff */
[----:B------:R-:W-:Y:S01]  /*1b3b0*/  LOP3.LUT R5, R16, 0x10000, RZ, 0xfc, !PT ;  /* 0x0001000010057812 */ /* 0x000fe200078efcff */
[----:B-1----:R-:W-:Y:S06]  /*1b3c0*/  @P1 BRA `(.L_x_6260) ;  /* 0x0000000000081947 */ /* 0x002fec0003800000 */
[----:B------:R-:W1:Y:S02]  /*1b3d0*/  SYNCS.PHASECHK.TRANS64.TRYWAIT P1, [R11+URZ+0x2e850], R0 ;  /* 0x02e850000b0075a7 */ /* 0x000e64000802017f */
[----:B-1----:R-:W-:Y:S05]  /*1b3e0*/  @!P1 BRA `(.L_x_6261) ;  /* 0x000000a800c09947 */ /* 0x002fea0003800000 */
.L_x_6260:
[----:B------:R-:W-:Y:S01]  /*1b3f0*/  IMAD R4, R232, 0x700, R5 ;  /* 0x00000700e8047824 */ /* 0x000fe200078e0205 */
[----:B------:R-:W0:Y:S01]  /*1b400*/  LDL R12, [R1+0x98] ;  /* 0x00009800010c7983 */ /* 0x000e220000100800 */
[----:B------:R-:W-:Y:S01]  /*1b410*/  IMAD.MOV.U32 R5, RZ, RZ, -0x3ffffff0 ;  /* 0xc0000010ff057424 */ /* 0x000fe200078e00ff */
[----:B------:R-:W-:Y:S05]  /*1b420*/  WARPSYNC.ALL ;  /* 0x0000000000007948 */ /* 0x000fea0003800000 */
[C---:B------:R-:W-:Y:S01]  /*1b430*/  R2UR UR6, R4.reuse ;  /* 0x00000000040672ca */ /* 0x040fe200000e0000 */
[----:B------:R-:W-:Y:S01]  /*1b440*/  IMAD.MOV.U32 R7, RZ, RZ, -0x3ffffff0 ;  /* 0xc0000010ff077424 */ /* 0x000fe200078e00ff */
[----:B------:R-:W-:Y:S01]  /*1b450*/  R2UR UR7, R5 ;  /* 0x00000000050772ca */ /* 0x000fe200000e0000 */
[----:B------:R-:W-:Y:S01]  /*1b460*/  WARPGROUP.ARRIVE ;  /* 0x00000000000079c5 */ /* 0x000fe20000000000 */
[----:B------:R-:W-:Y:S01]  /*1b470*/  IADD3 R6, R4, 0x100, RZ ;  /* 0x0000010004067810 */ /* 0x000fe20007ffe0ff */
[----:B------:R-:W2:Y:S01]  /*1b480*/  LDL R10, [R1+0x84] ;  /* 0x00008400010a7983 */ /* 0x000ea20000100800 */
[----:B------:R-:W-:-:S03]  /*1b490*/  ULDC.64 UR4, c[0x0][0x9a0] ;  /* 0x0002680000047ab9 */ /* 0x000fc60000000a00 */
[----:B------:R-:W3:Y:S01]  /*1b4a0*/  LDL.LU R2, [R1+0x58] ;  /* 0x0000580001027983 */ /* 0x000ee20000300800 */
[----:B------:R-:W-:-:S04]  /*1b4b0*/  ISETP.NE.U32.AND P1, PT, RZ, UR4, PT ;  /* 0x00000004ff007c0c */ /* 0x000fc8000bf25070 */
[----:B------:R-:W-:Y:S01]  /*1b4c0*/  ISETP.NE.AND.EX P1, PT, RZ, UR5, PT, P1 ;  /* 0x00000005ff007c0c */ /* 0x000fe2000bf25310 */
[----:B------:R-:W-:Y:S01]  /*1b4d0*/  QGMMA.64x128x32.F32.E4M3.E4M3 R24, R224, gdesc[UR4], R24, gsb0 ;  /* 0x01e00004e0187df3 */ /* 0x000fe20008000818 */
[----:B------:R-:W-:Y:S01]  /*1b4e0*/  R2UR UR6, R6 ;  /* 0x00000000060672ca */ /* 0x000fe200000e0000 */
[----:B------:R-:W-:Y:S01]  /*1b4f0*/  VIADD R6, R4, 0x200 ;  /* 0x0000020004067836 */ /* 0x000fe20000000000 */
[----:B------:R-:W-:Y:S01]  /*1b500*/  R2UR UR7, R7 ;  /* 0x00000000070772ca */ /* 0x000fe200000e0000 */
[----:B------:R-:W-:-:S08]  /*1b510*/  IMAD.MOV.U32 R7, RZ, RZ, -0x3ffffff0 ;  /* 0xc0000010ff077424 */ /* 0x000fd000078e00ff */
[----:B------:R-:W4:Y:S01]  /*1b520*/  @P1 LDC.64 R8, c[0x0][0x9d0] ;  /* 0x00027400ff081b82 */ /* 0x000f220000000a00 */
[----:B------:R-:W-:Y:S02]  /*1b530*/  WARPGROUP.DEPBAR.LE gsb0, 0x0 ;  /* 0x00008000000079c5 */ /* 0x000fe40000010000 */
[----:B------:R-:W-:-:S06]  /*1b540*/  WARPGROUP.ARRIVE ;  /* 0x00000000000079c5 */ /* 0x000fcc0000000000 */
[----:B------:R-:W-:Y:S01]  /*1b550*/  QGMMA.64x128x32.F32.E4M3.E4M3 R24, R220, gdesc[UR4], R24, gsb0 ;  /* 0x01e00004dc187df3 */ /* 0x000fe20008000818 */
[----:B------:R-:W-:Y:S02]  /*1b560*/  R2UR UR6, R6 ;  /* 0x00000000060672ca */ /* 0x000fe400000e0000 */
[----:B------:R-:W-:Y:S01]  /*1b570*/  R2UR UR7, R7 ;  /* 0x00000000070772ca */ /* 0x000fe200000e0000 */
[----:B------:R-:W-:Y:S01]  /*1b580*/  IMAD.MOV.U32 R7, RZ, RZ, -0x3ffffff0 ;  /* 0xc0000010ff077424 */ /* 0x000fe200078e00ff */
[----:B------:R-:W-:Y:S01]  /*1b590*/  IADD3 R6, R4, 0x300, RZ ;  /* 0x0000030004067810 */ /* 0x000fe20007ffe0ff */
[----:B------:R-:W-:Y:S02]  /*1b5a0*/  WARPGROUP.DEPBAR.LE gsb0, 0x0 ;  /* 0x00008000000079c5 */ /* 0x000fe40000010000 */
[----:B------:R-:W-:Y:S01]  /*1b5b0*/  WARPGROUP.ARRIVE ;  /* 0x00000000000079c5 */ /* 0x000fe20000000000 */
[----:B---3--:R-:W-:-:S07]  /*1b5c0*/  @P1 SHF.R.S32.HI R13, RZ, 0x1f, R2 ;  /* 0x0000001fff0d1819 */ /* 0x008fce0000011402 */
[----:B------:R-:W-:Y:S01]  /*1b5d0*/  QGMMA.64x128x32.F32.E4M3.E4M3 R24, R200, gdesc[UR4], R24, gsb0 ;  /* 0x01e00004c8187df3 */ /* 0x000fe20008000818 */
[----:B------:R-:W-:Y:S02]  /*1b5e0*/  R2UR UR6, R6 ;  /* 0x00000000060672ca */ /* 0x000fe400000e0000 */
[----:B------:R-:W-:Y:S02]  /*1b5f0*/  R2UR UR7, R7 ;  /* 0x00000000070772ca */ /* 0x000fe400000e0000 */
[----:B------:R-:W0:Y:S02]  /*1b600*/  @P1 LDC.64 R6, c[0x0][0x9c8] ;  /* 0x00027200ff061b82 */ /* 0x000e240000000a00 */
[----:B01----:R-:W-:Y:S01]  /*1b610*/  @P1 IMAD R0, R12, R6, RZ ;  /* 0x000000060c001224 */ /* 0x003fe200078e02ff */
[----:B------:R-:W-:-:S03]  /*1b620*/  IADD3 R12, R4, 0x400, RZ ;  /* 0x00000400040c7810 */ /* 0x000fc60007ffe0ff */
[C---:B--2---:R-:W-:Y:S02]  /*1b630*/  @P1 IMAD R5, R10.reuse, R7, R0 ;  /* 0x000000070a051224 */ /* 0x044fe400078e0200 */
[----:B----4-:R-:W-:Y:S02]  /*1b640*/  @P1 IMAD R0, R13, R8, RZ ;  /* 0x000000080d001224 */ /* 0x010fe400078e02ff */
[----:B------:R-:W-:Y:S02]  /*1b650*/  IMAD.MOV.U32 R13, RZ, RZ, -0x3ffffff0 ;  /* 0xc0000010ff0d7424 */ /* 0x000fe400078e00ff */
[----:B------:R-:W-:-:S04]  /*1b660*/  @P1 IMAD.WIDE.U32 R6, R10, R6, RZ ;  /* 0x000000060a061225 */ /* 0x000fc800078e00ff */
        /* <DEDUP_REMOVED lines=10> */
[----:B------:R-:W-:Y:S01]  /*1b710*/  QGMMA.64x128x32.F32.E4M3.E4M3 R24, R204, gdesc[UR4], R24, gsb0 ;  /* 0x01e00004cc187df3 */ /* 0x000fe20008000818 */
[----:B------:R-:W-:Y:S02]  /*1b720*/  R2UR UR6, R12 ;  /* 0x000000000c0672ca */ /* 0x000fe400000e0000 */
[----:B------:R-:W-:Y:S01]  /*1b730*/  R2UR UR7, R13 ;  /* 0x000000000d0772ca */ /* 0x000fe200000e0000 */
[----:B------:R-:W-:Y:S01]  /*1b740*/  VIADD R6, R4, 0x500 ;  /* 0x0000050004067836 */ /* 0x000fe20000000000 */
[----:B------:R-:W-:Y:S01]  /*1b750*/  MOV R7, 0xc0000010 ;  /* 0xc000001000077802 */ /* 0x000fe20000000f00 */
[----:B------:R-:W-:Y:S02]  /*1b760*/  WARPGROUP.DEPBAR.LE gsb0, 0x0 ;  /* 0x00008000000079c5 */ /* 0x000fe40000010000 */
[----:B------:R-:W-:-:S08]  /*1b770*/  WARPGROUP.ARRIVE ;  /* 0x00000000000079c5 */ /* 0x000fd00000000000 */
[----:B------:R-:W-:Y:S01]  /*1b780*/  QGMMA.64x128x32.F32.E4M3.E4M3 R24, R208, gdesc[UR4], R24, gsb0 ;  /* 0x01e00004d0187df3 */ /* 0x000fe20008000818 */
[----:B------:R-:W-:Y:S02]  /*1b790*/  R2UR UR6, R6 ;  /* 0x00000000060672ca */ /* 0x000fe400000e0000 */
[----:B------:R-:W-:Y:S01]  /*1b7a0*/  R2UR UR7, R7 ;  /* 0x00000000070772ca */ /* 0x000fe200000e0000 */
[----:B------:R-:W-:Y:S02]  /*1b7b0*/  VIADD R4, R4, 0x600 ;  /* 0x0000060004047836 */ /* 0x000fe40000000000 */
[----:B------:R-:W-:Y:S01]  /*1b7c0*/  IMAD.MOV.U32 R5, RZ, RZ, -0x3ffffff0 ;  /* 0xc0000010ff057424 */ /* 0x000fe200078e00ff */
[----:B------:R-:W1:Y:S04]  /*1b7d0*/  SHFL.BFLY PT, R2, R3, 0x2, 0x1f ;  /* 0x0c401f0003027f89 */ /* 0x000e6800000e0000 */
[----:B------:R-:W3:Y:S01]  /*1b7e0*/  SHFL.BFLY PT, R7, R14, 0x2, 0x1f ;  /* 0x0c401f000e077f89 */ /* 0x000ee200000e0000 */
[----:B------:R-:W-:-:S02]  /*1b7f0*/  WARPGROUP.DEPBAR.LE gsb0, 0x0 ;  /* 0x00008000000079c5 */ /* 0x000fc40000010000 */
[----:B------:R-:W-:-:S06]  /*1b800*/  WARPGROUP.ARRIVE ;  /* 0x00000000000079c5 */ /* 0x000fcc0000000000 */
[----:B------:R-:W-:Y:S01]  /*1b810*/  QGMMA.64x128x32.F32.E4M3.E4M3 R24, R212, gdesc[UR4], R24, gsb0 ;  /* 0x01e00004d4187df3 */ /* 0x000fe20008000818 */
[----:B------:R-:W-:Y:S02]  /*1b820*/  R2UR UR6, R4 ;  /* 0x00000000040672ca */ /* 0x000fe400000e0000 */
[----:B------:R-:W-:Y:S01]  /*1b830*/  R2UR UR7, R5 ;  /* 0x00000000050772ca */ /* 0x000fe200000e0000 */
[----:B-1----:R-:W-:-:S01]  /*1b840*/  FADD.FTZ R2, R2, R3 ;  /* 0x0000000302027221 */ /* 0x002fc20000010000 */
[----:B---3--:R-:W-:-:S04]  /*1b850*/  FADD.FTZ R7, R7, R14 ;  /* 0x0000000e07077221 */ /* 0x008fc80000010000 */
[----:B------:R-:W1:Y:S04]  /*1b860*/  SHFL.BFLY PT, R5, R2, 0x1, 0x1f ;  /* 0x0c201f0002057f89 */ /* 0x000e6800000e0000 */
[----:B------:R-:W0:Y:S01]  /*1b870*/  SHFL.BFLY PT, R4, R7, 0x1, 0x1f ;  /* 0x0c201f0007047f89 */ /* 0x000e2200000e0000 */
[----:B------:R-:W-:Y:S02]  /*1b880*/  IMAD.MOV.U32 R3, RZ, RZ, RZ ;  /* 0x000000ffff037224 */ /* 0x000fe400078e00ff */
[----:B-1----:R-:W-:Y:S01]  /*1b890*/  FADD.FTZ R5, R2, R5 ;  /* 0x0000000502057221 */ /* 0x002fe20000010000 */
[----:B0-----:R-:W-:-:S04]  /*1b8a0*/  FADD.FTZ R8, R7, R4 ;  /* 0x0000000407087221 */ /* 0x001fc80000010000 */
[C---:B------:R-:W-:Y:S01]  /*1b8b0*/  FSETP.NE.FTZ.AND P1, PT, R5.reuse, RZ, PT ;  /* 0x000000ff0500720b */ /* 0x040fe20003f35000 */
[----:B------:R-:W-:Y:S01]  /*1b8c0*/  FMUL.FTZ R10, R5, 0.00390625 ;  /* 0x3b800000050a7820 */ /* 0x000fe20000410000 */
[----:B------:R-:W-:-:S04]  /*1b8d0*/  FMUL.FTZ R6, R8, 0.00390625 ;  /* 0x3b80000008067820 */ /* 0x000fc80000410000 */
[----:B------:R-:W-:Y:S02]  /*1b8e0*/  FSETP.NE.FTZ.AND P2, PT, R10, RZ, PT ;  /* 0x000000ff0a00720b */ /* 0x000fe40003f55000 */
[----:B------:R-:W-:-:S05]  /*1b8f0*/  FSETP.NE.FTZ.AND P3, PT, R6, RZ, PT ;  /* 0x000000ff0600720b */ /* 0x000fca0003f75000 */
[----:B------:R-:W-:Y:S01]  /*1b900*/  @P1 MUFU.RCP R3, R5 ;  /* 0x0000000500031308 */ /* 0x000fe20000001000 */
[----:B------:R-:W-:Y:S02]  /*1b910*/  FSETP.NE.FTZ.AND P1, PT, R8, RZ, PT ;  /* 0x000000ff0800720b */ /* 0x000fe40003f35000 */
[----:B------:R-:W-:Y:S01]  /*1b920*/  MOV R7, RZ ;  /* 0x000000ff00077202 */ /* 0x000fe20000000f00 */
[----:B------:R-:W-:Y:S02]  /*1b930*/  WARPGROUP.DEPBAR.LE gsb0, 0x0 ;  /* 0x00008000000079c5 */ /* 0x000fe40000010000 */
[----:B------:R-:W-:-:S06]  /*1b940*/  WARPGROUP.ARRIVE ;  /* 0x00000000000079c5 */ /* 0x000fcc0000000000 */
[----:B------:R-:W-:Y:S01]  /*1b950*/  QGMMA.64x128x32.F32.E4M3.E4M3 R24, R216, gdesc[UR4], R24, gsb0 ;  /* 0x01e00004d8187df3 */ /* 0x000fe20008000818 */
[----:B------:R-:W0:Y:S08]  /*1b960*/  @P2 MUFU.LG2 R4, R10 ;  /* 0x0000000a00042308 */ /* 0x000e300000000c00 */
        /* <DEDUP_REMOVED lines=15> */
.L_x_6262:
[----:B------:R-:W2:Y:S04]  /*1ba60*/  LDL R0, [R1+0x80] ;  /* 0x0000800001007983 */ /* 0x000ea80000100800 */
[----:B------:R-:W3:Y:S01]  /*1ba70*/  LDL.LU R4, [R1+0xa0] ;  /* 0x0000a00001047983 */ /* 0x000ee20000300800 */
        /* <DEDUP_REMOVED lines=64> */
[----:B------:R-:W-:-:S02]  /*1be80*/  SEL R232, R232, RZ, P0 ;  /* 0x000000ffe8e87207 */ /* 0x000fc40000000000 */
[----:B--2---:R-:W-:Y:S01]  /*1be90*/  R2UR UR4, R0 ;  /* 0x00000000000472ca */ /* 0x004fe200000e0000 */
[----:B------:R-:W-:Y:S02]  /*1bea0*/  VIADD R0, R11, 0x2e860 ;  /* 0x0002e8600b007836 */ /* 0x000fe40000000000 */
[----:B------:R-:W-:-:S10]  /*1beb0*/  FMUL.FTZ R11, R79, R2 ;  /* 0x000000024f0b7220 */ /* 0x000fd40000410000 */
[----:B------:R-:W-:Y:S02]  /*1bec0*/  MOV R5, UR4 ;  /* 0x0000000400057c02 */ /* 0x000fe40008000f00 */
[----:B---3--:R-:W-:Y:S01]  /*1bed0*/  R2UR UR4, R4 ;  /* 0x00000000040472ca */ /* 0x008fe200000e0000 */
[-C--:B------:R-:W-:Y:S01]  /*1bee0*/  FMUL.FTZ R4, R84, R3.reuse ;  /* 0x0000000354047220 */ /* 0x080fe20000410000 */
[----:B------:R-:W-:Y:S01]  /*1bef0*/  PRMT R0, R5, 0x654, R0 ;  /* 0x0000065405007816 */ /* 0x000fe20000000000 */
[----:B------:R-:W-:-:S03]  /*1bf00*/  FMUL.FTZ R5, R80, R3 ;  /* 0x0000000350057220 */ /* 0x000fc60000410000 */
[----:B------:R0:W-:Y:S07]  /*1bf10*/  SYNCS.ARRIVE.TRANS64.RED.A1T0 RZ, [R0+URZ], RZ ;  /* 0x000000ff00ff79a7 */ /* 0x0001ee000810043f */
[----:B------:R-:W-:Y:S01]  /*1bf20*/  UIADD3 UR4, UR4, 0x1, URZ ;  /* 0x0000000104047890 */ /* 0x000fe2000fffe03f */
[----:B0-----:R-:W-:-:S04]  /*1bf30*/  SEL R0, RZ, 0x1, P0 ;  /* 0x00000001ff007807 */ /* 0x001fc80000000000 */
[----:B------:R-:W-:Y:S01]  /*1bf40*/  LOP3.LUT R235, R235, R0, RZ, 0x3c, !PT ;  /* 0x00000000ebeb7212 */ /* 0x000fe200078e3cff */
[----:B------:R-:W-:-:S05]  /*1bf50*/  IMAD.U32 R3, RZ, RZ, UR4 ;  /* 0x00000004ff037e24 */ /* 0x000fca000f8e00ff */
[----:B------:R0:W-:Y:S02]  /*1bf60*/  STL [R1+0xa0], R3 ;  /* 0x0000a00301007387 */ /* 0x0001e40000100800 */
.L_x_6210:
[----:B------:R-:W-:Y:S05]  /*1bf70*/  WARPSYNC.ALL ;  /* 0x0000000000007948 */ /* 0x000fea0003800000 */
[----:B------:R-:W1:Y:S08]  /*1bf80*/  S2UR UR5, SR_CgaCtaId ;  /* 0x00000000000579c3 */ /* 0x000e700000008800 */
[----:B------:R-:W-:Y:S06]  /*1bf90*/  BAR.SYNC.DEFER_BLOCKING 0x5, 0x180 ;  /* 0x0146000000007b1d */ /* 0x000fec0000010000 */
[----:B------:R-:W-:Y:S01]  /*1bfa0*/  UMOV UR4, 0x400 ;  /* 0x0000040000047882 */ /* 0x000fe20000000000 */
[----:B------:R-:W-:Y:S01]  /*1bfb0*/  BSSY B0, `(.L_x_6263) ;  /* 0x00002a5000007945 */ /* 0x000fe20003800000 */
[----:B-1----:R-:W-:-:S02]  /*1bfc0*/  ULEA UR4, UR5, UR4, 0x18 ;  /* 0x0000000405047291 */ /* 0x002fc4000f8ec03f */
[----:B------:R-:W-:-:S04]  /*1bfd0*/  IMAD.U32 R0, RZ, RZ, UR5 ;  /* 0x00000005ff007e24 */ /* 0x000fc8000f8e00ff */
[----:B------:R-:W-:Y:S01]  /*1bfe0*/  MOV R16, UR4 ;  /* 0x0000000400107c02 */ /* 0x000fe20008000f00 */
[----:B------:R-:W-:Y:S04]  /*1bff0*/  STL [R1+0x80], R0 ;  /* 0x0000800001007387 */ /* 0x000fe80000100800 */
[----:B------:R-:W1:Y:S04]  /*1c000*/  LDS.128 R76, [R16+0x2e8d0] ;  /* 0x02e8d000104c7984 */ /* 0x000e680000000c00 */
[----:B-1----:R1:W-:Y:S04]  /*1c010*/  STL.64 [R1+0x50], R76 ;  /* 0x0000504c01007387 */ /* 0x0023e80000100a00 */
[----:B------:R1:W-:Y:S01]  /*1c020*/  STL.64 [R1+0x58], R78 ;  /* 0x0000584e01007387 */ /* 0x0003e20000100a00 */
[----:B------:R-:W-:Y:S06]  /*1c030*/  BAR.ARV 0x4, 0x180 ;  /* 0x0106000000007b1d */ /* 0x000fec0000002000 */
[----:B------:R-:W-:Y:S05]  /*1c040*/  @P1 BRA `(.L_x_6264) ;  /* 0x0000001c00241947 */ /* 0x000fea0003800000 */
[----:B------:R-:W2:Y:S01]  /*1c050*/  S2R R54, SR_TID.X ;  /* 0x0000000000367919 */ /* 0x000ea20000002100 */
[----:B------:R-:W-:Y:S01]  /*1c060*/  ULDC.64 UR4, c[0x4][0xa8] ;  /* 0x01002a0000047ab9 */ /* 0x000fe20000000a00 */
[----:B------:R-:W3:Y:S01]  /*1c070*/  LDL R50, [R1+0xb8] ;  /* 0x0000b80001327983 */ /* 0x000ee20000100800 */
[----:B--2---:R-:W-:-:S05]  /*1c080*/  IMAD.SHL.U32 R0, R54, 0x4, RZ ;  /* 0x0000000436007824 */ /* 0x004fca00078e00ff */
[----:B------:R-:W-:-:S04]  /*1c090*/  LOP3.LUT R0, R0, 0xc, RZ, 0xc0, !PT ;  /* 0x0000000c00007812 */ /* 0x000fc800078ec0ff */
[----:B------:R-:W-:-:S05]  /*1c0a0*/  IADD3 R2, P0, R0, UR4, RZ ;  /* 0x0000000400027c10 */ /* 0x000fca000ff1e0ff */
[----:B0-----:R-:W-:-:S05]  /*1c0b0*/  IMAD.X R3, RZ, RZ, UR5, P0 ;  /* 0x00000005ff037e24 */ /* 0x001fca00080e06ff */
[----:B------:R0:W2:Y:S01]  /*1c0c0*/  LDG.E.CONSTANT R0, desc[UR60][R2.64] ;  /* 0x0000003c02007981 */ /* 0x0000a2000c1e9900 */
[----:B------:R-:W-:Y:S01]  /*1c0d0*/  F2FP.BF16.F32.PACK_AB R51, R57, R64 ;  /* 0x000000403933723e */ /* 0x000fe200000010ff */
[----:B------:R-:W-:Y:S01]  /*1c0e0*/  UMOV UR4, 0xffffffff ;  /* 0xffffffff00047882 */ /* 0x000fe20000000000 */
[----:B------:R-:W-:Y:S01]  /*1c0f0*/  F2FP.BF16.F32.PACK_AB R55, R49, R56 ;  /* 0x000000383137723e */ /* 0x000fe200000010ff */
[----:B------:R-:W4:Y:S01]  /*1c100*/  S2R R59, SR_SWINHI ;  /* 0x00000000003b7919 */ /* 0x000f220000002f00 */
[----:B------:R-:W-:Y:S02]  /*1c110*/  F2FP.BF16.F32.PACK_AB R46, R43, R46 ;  /* 0x0000002e2b2e723e */ /* 0x000fe400000010ff */
[----:B------:R-:W-:Y:S02]  /*1c120*/  F2FP.BF16.F32.PACK_AB R43, R4, R5 ;  /* 0x00000005042b723e */ /* 0x000fe400000010ff */
[----:B------:R-:W-:Y:S02]  /*1c130*/  F2FP.BF16.F32.PACK_AB R37, R36, R37 ;  /* 0x000000252425723e */ /* 0x000fe400000010ff */
[----:B-1----:R-:W-:-:S02]  /*1c140*/  F2FP.BF16.F32.PACK_AB R77, R9, R10 ;  /* 0x0000000a094d723e */ /* 0x002fc400000010ff */
        /* <DEDUP_REMOVED lines=13> */
[----:B----4-:R-:W-:Y:S02]  /*1c220*/  MOV R57, R59 ;  /* 0x0000003b00397202 */ /* 0x010fe40000000f00 */
[----:B------:R-:W-:Y:S02]  /*1c230*/  F2FP.BF16.F32.PACK_AB R69, R25, R26 ;  /* 0x0000001a1945723e */ /* 0x000fe400000010ff */
[----:B0-----:R-:W-:Y:S02]  /*1c240*/  LOP3.LUT P0, R2, R54, 0x3, RZ, 0xc0, !PT ;  /* 0x0000000336027812 */ /* 0x001fe4000780c0ff */
[----:B------:R-:W-:Y:S02]  /*1c250*/  F2FP.BF16.F32.PACK_AB R100, R100, R103 ;  /* 0x000000676464723e */ /* 0x000fe400000010ff */
[----:B------:R-:W-:-:S02]  /*1c260*/  F2FP.BF16.F32.PACK_AB R101, R98, R101 ;  /* 0x000000656265723e */ /* 0x000fc400000010ff */
[----:B------:R-:W-:Y:S02]  /*1c270*/  ISETP.EQ.OR P0, PT, R2, 0x3, !P0 ;  /* 0x000000030200780c */ /* 0x000fe40004702670 */
        /* <DEDUP_REMOVED lines=12> */
[----:B------:R-:W-:Y:S01]  /*1c340*/  SEL R3, R101, R100, P0 ;  /* 0x0000006465037207 */ /* 0x000fe20000000000 */
[----:B---3--:R-:W-:-:S03]  /*1c350*/  IMAD.WIDE R4, R50, 0x2, R56 ;  /* 0x0000000232047825 */ /* 0x008fc600078e0238 */
[C---:B------:R-:W-:Y:S02]  /*1c360*/  IADD3 R9, P1, R4.reuse, 0x4040, RZ ;  /* 0x0000404004097810 */ /* 0x040fe40007f3e0ff */
[C---:B------:R-:W-:Y:S02]  /*1c370*/  IADD3 R7, P5, R4.reuse, 0x4060, RZ ;  /* 0x0000406004077810 */ /* 0x040fe40007fbe0ff */
[----:B------:R-:W-:Y:S02]  /*1c380*/  LOP3.LUT R8, R9, 0x380, RZ, 0xc0, !PT ;  /* 0x0000038009087812 */ /* 0x000fe400078ec0ff */
[----:B------:R-:W-:Y:S02]  /*1c390*/  LOP3.LUT R6, R7, 0x380, RZ, 0xc0, !PT ;  /* 0x0000038007067812 */ /* 0x000fe400078ec0ff */
[----:B------:R-:W-:Y:S02]  /*1c3a0*/  IADD3 R15, P3, R4, 0x4000, RZ ;  /* 0x00004000040f7810 */ /* 0x000fe40007f7e0ff */
[----:B------:R-:W-:-:S02]  /*1c3b0*/  SHF.R.U64 R8, R8, 0x3, RZ ;  /* 0x0000000308087819 */ /* 0x000fc400000012ff */
[----:B------:R-:W-:Y:S02]  /*1c3c0*/  SHF.R.U64 R6, R6, 0x3, RZ ;  /* 0x0000000306067819 */ /* 0x000fe400000012ff */
[----:B------:R-:W-:Y:S02]  /*1c3d0*/  LOP3.LUT R14, R15, 0x380, RZ, 0xc0, !PT ;  /* 0x000003800f0e7812 */ /* 0x000fe400078ec0ff */
[----:B------:R-:W-:Y:S02]  /*1c3e0*/  LOP3.LUT R8, R8, R9, RZ, 0x3c, !PT ;  /* 0x0000000908087212 */ /* 0x000fe400078e3cff */
[----:B------:R-:W-:Y:S01]  /*1c3f0*/  LOP3.LUT R6, R6, R7, RZ, 0x3c, !PT ;  /* 0x0000000706067212 */ /* 0x000fe200078e3cff */
[----:B------:R-:W-:Y:S01]  /*1c400*/  IMAD.X R7, RZ, RZ, R5, P5 ;  /* 0x000000ffff077224 */ /* 0x000fe200028e0605 */
[----:B------:R-:W-:Y:S02]  /*1c410*/  SHF.R.U64 R14, R14, 0x3, RZ ;  /* 0x000000030e0e7819 */ /* 0x000fe400000012ff */
[----:B------:R-:W-:-:S02]  /*1c420*/  IADD3.X R9, RZ, R5, RZ, P1, !PT ;  /* 0x00000005ff097210 */ /* 0x000fc40000ffe4ff */
[C---:B------:R-:W-:Y:S02]  /*1c430*/  IADD3 R11, P2, R4.reuse, 0x4020, RZ ;  /* 0x00004020040b7810 */ /* 0x040fe40007f5e0ff */
[C---:B------:R-:W-:Y:S02]  /*1c440*/  IADD3 R21, P4, R4.reuse, 0x60, RZ ;  /* 0x0000006004157810 */ /* 0x040fe40007f9e0ff */
[C---:B------:R-:W-:Y:S02]  /*1c450*/  IADD3 R27, P1, R4.reuse, 0x20, RZ ;  /* 0x00000020041b7810 */ /* 0x040fe40007f3e0ff */
[----:B------:R-:W-:Y:S02]  /*1c460*/  IADD3 R25, P5, R4, 0x40, RZ ;  /* 0x0000004004197810 */ /* 0x000fe40007fbe0ff */
[----:B------:R-:W-:Y:S02]  /*1c470*/  LOP3.LUT R14, R14, R15, RZ, 0x3c, !PT ;  /* 0x0000000f0e0e7212 */ /* 0x000fe400078e3cff */
        /* <DEDUP_REMOVED lines=19> */
[-C--:B------:R-:W-:Y:S02]  /*1c5b0*/  IADD3.X R25, RZ, R5.reuse, RZ, P5, !PT ;  /* 0x00000005ff197210 */ /* 0x080fe40002ffe4ff */
        /* <DEDUP_REMOVED lines=8> */
[----:B--2---:R-:W-:Y:S01]  /*1c640*/  LOP3.LUT R2, R0, 0x2, RZ, 0x3c, !PT ;  /* 0x0000000200027812 */ /* 0x004fe200078e3cff */
        /* <DEDUP_REMOVED lines=46> */
[----:B0-----:R-:W-:Y:S01]  /*1c930*/  SEL R8, R10, R7, P0 ;  /* 0x000000070a087207 */ /* 0x001fe20000000000 */
[----:B------:R-:W0:Y:S01]  /*1c940*/  SHFL.IDX PT, R34, R33, R0, 0x1c1f ;  /* 0x001c1f0021227589 */ /* 0x000e2200000e0000 */
[----:B------:R-:W-:Y:S02]  /*1c950*/  SEL R24, R26, R27, P0 ;  /* 0x0000001b1a187207 */ /* 0x000fe40000000000 */
[----:B-1----:R-:W-:Y:S01]  /*1c960*/  SEL R36, R38, R39, P0 ;  /* 0x0000002726247207 */ /* 0x002fe20000000000 */
[----:B------:R-:W1:Y:S01]  /*1c970*/  SHFL.IDX PT, R42, R41, R0, 0x1c1f ;  /* 0x001c1f00292a7589 */ /* 0x000e6200000e0000 */
[----:B------:R-:W-:Y:S02]  /*1c980*/  SEL R4, R6, R3, P0 ;  /* 0x0000000306047207 */ /* 0x000fe40000000000 */
[----:B------:R-:W-:Y:S01]  /*1c990*/  SEL R10, R7, R10, P0 ;  /* 0x0000000a070a7207 */ /* 0x000fe20000000000 */
[----:B------:R-:W-:Y:S01]  /*1c9a0*/  SHFL.IDX PT, R49, R49, R0, 0x1c1f ;  /* 0x001c1f0031317589 */ /* 0x000fe200000e0000 */
[----:B--2---:R-:W-:-:S02]  /*1c9b0*/  SEL R12, R9, R20, P0 ;  /* 0x00000014090c7207 */ /* 0x004fc40000000000 */
[----:B------:R-:W-:Y:S01]  /*1c9c0*/  SEL R14, R20, R9, P0 ;  /* 0x00000009140e7207 */ /* 0x000fe20000000000 */
[----:B------:R-:W-:Y:S01]  /*1c9d0*/  SHFL.IDX PT, R53, R53, R0, 0x1c1f ;  /* 0x001c1f0035357589 */ /* 0x000fe200000e0000 */
[----:B------:R-:W-:Y:S02]  /*1c9e0*/  SEL R26, R27, R26, P0 ;  /* 0x0000001a1b1a7207 */ /* 0x000fe40000000000 */
[----:B------:R-:W-:Y:S01]  /*1c9f0*/  SEL R38, R39, R38, P0 ;  /* 0x0000002627267207 */ /* 0x000fe20000000000 */
[----:B------:R-:W-:Y:S01]  /*1ca00*/  SHFL.IDX PT, R59, R59, R0, 0x1c1f ;  /* 0x001c1f003b3b7589 */ /* 0x000fe200000e0000 */
[----:B------:R-:W-:-:S03]  /*1ca10*/  SEL R6, R3, R6, P0 ;  /* 0x0000000603067207 */ /* 0x000fc60000000000 */
[----:B------:R-:W-:Y:S01]  /*1ca20*/  SHFL.IDX PT, R63, R63, R0, 0x1c1f ;  /* 0x001c1f003f3f7589 */ /* 0x000fe200000e0000 */
[----:B---3--:R-:W-:Y:S02]  /*1ca30*/  SEL R28, R30, R31, P0 ;  /* 0x0000001f1e1c7207 */ /* 0x008fe40000000000 */
[----:B------:R-:W-:Y:S01]  /*1ca40*/  SEL R30, R31, R30, P0 ;  /* 0x0000001e1f1e7207 */ /* 0x000fe20000000000 */
[----:B------:R-:W-:Y:S01]  /*1ca50*/  SHFL.IDX PT, R67, R67, R0, 0x1c1f ;  /* 0x001c1f0043437589 */ /* 0x000fe200000e0000 */
[----:B0-----:R-:W-:Y:S02]  /*1ca60*/  SEL R32, R34, R35, P0 ;  /* 0x0000002322207207 */ /* 0x001fe40000000000 */
[----:B------:R-:W-:Y:S01]  /*1ca70*/  SEL R34, R35, R34, P0 ;  /* 0x0000002223227207 */ /* 0x000fe20000000000 */
[----:B------:R-:W-:Y:S01]  /*1ca80*/  SHFL.IDX PT, R71, R71, R0, 0x1c1f ;  /* 0x001c1f0047477589 */ /* 0x000fe200000e0000 */
[----:B-1----:R-:W-:Y:S02]  /*1ca90*/  SEL R40, R42, R43, P0 ;  /* 0x0000002b2a287207 */ /* 0x002fe40000000000 */
[----:B------:R-:W-:Y:S01]  /*1caa0*/  SEL R42, R43, R42, P0 ;  /* 0x0000002a2b2a7207 */ /* 0x000fe20000000000 */
[----:B------:R0:W1:Y:S04]  /*1cab0*/  SHFL.IDX PT, R44, R47, R2, 0x1c1f ;  /* 0x001c1f022f2c7589 */ /* 0x00006800000e0000 */
[----:B------:R-:W2:Y:S04]  /*1cac0*/  SHFL.IDX PT, R46, R51, R2, 0x1c1f ;  /* 0x001c1f02332e7589 */ /* 0x000ea800000e0000 */
[----:B------:R-:W3:Y:S01]  /*1cad0*/  SHFL.IDX PT, R48, R55, R2, 0x1c1f ;  /* 0x001c1f0237307589 */ /* 0x000ee200000e0000 */
[----:B0-----:R-:W-:-:S03]  /*1cae0*/  IMAD.MOV.U32 R47, RZ, RZ, RZ ;  /* 0x000000ffff2f7224 */ /* 0x001fc600078e00ff */
[----:B------:R-:W0:Y:S04]  /*1caf0*/  SHFL.IDX PT, R50, R61, R2, 0x1c1f ;  /* 0x001c1f023d327589 */ /* 0x000e2800000e0000 */
[----:B------:R-:W4:Y:S04]  /*1cb00*/  SHFL.IDX PT, R52, R65, R2, 0x1c1f ;  /* 0x001c1f0241347589 */ /* 0x000f2800000e0000 */
[----:B------:R-:W4:Y:S04]  /*1cb10*/  SHFL.IDX PT, R54, R69, R2, 0x1c1f ;  /* 0x001c1f0245367589 */ /* 0x000f2800000e0000 */
[----:B------:R-:W4:Y:S01]  /*1cb20*/  SHFL.IDX PT, R58, R73, R2, 0x1c1f ;  /* 0x001c1f02493a7589 */ /* 0x000f2200000e0000 */
[----:B-1----:R-:W-:-:S02]  /*1cb30*/  SEL R5, R45, R44, P0 ;  /* 0x0000002c2d057207 */ /* 0x002fc40000000000 */
[----:B------:R-:W-:Y:S01]  /*1cb40*/  SEL R7, R44, R45, P0 ;  /* 0x0000002d2c077207 */ /* 0x000fe20000000000 */
[----:B------:R1:W1:Y:S01]  /*1cb50*/  SHFL.IDX PT, R75, R75, R0, 0x1c1f ;  /* 0x001c1f004b4b7589 */ /* 0x00026200000e0000 */
[----:B--2---:R-:W-:Y:S02]  /*1cb60*/  SEL R9, R49, R46, P0 ;  /* 0x0000002e31097207 */ /* 0x004fe40000000000 */
[----:B------:R-:W-:Y:S01]  /*1cb70*/  SEL R11, R46, R49, P0 ;  /* 0x000000312e0b7207 */ /* 0x000fe20000000000 */
[----:B------:R2:W1:Y:S01]  /*1cb80*/  SHFL.IDX PT, R60, R77, R2, 0x1c1f ;  /* 0x001c1f024d3c7589 */ /* 0x00046200000e0000 */
[----:B---3--:R-:W-:Y:S02]  /*1cb90*/  SEL R13, R53, R48, P0 ;  /* 0x00000030350d7207 */ /* 0x008fe40000000000 */
[----:B------:R-:W-:Y:S02]  /*1cba0*/  SEL R15, R48, R53, P0 ;  /* 0x00000035300f7207 */ /* 0x000fe40000000000 */
[----:B0-----:R-:W-:-:S02]  /*1cbb0*/  SEL R25, R59, R50, P0 ;  /* 0x000000323b197207 */ /* 0x001fc40000000000 */
[----:B------:R-:W-:Y:S02]  /*1cbc0*/  SEL R27, R50, R59, P0 ;  /* 0x0000003b321b7207 */ /* 0x000fe40000000000 */
[----:B----4-:R-:W-:Y:S02]  /*1cbd0*/  SEL R29, R63, R52, P0 ;  /* 0x000000343f1d7207 */ /* 0x010fe40000000000 */
[----:B------:R-:W-:Y:S02]  /*1cbe0*/  SEL R31, R52, R63, P0 ;  /* 0x0000003f341f7207 */ /* 0x000fe40000000000 */
[----:B------:R-:W-:Y:S02]  /*1cbf0*/  SEL R33, R67, R54, P0 ;  /* 0x0000003643217207 */ /* 0x000fe40000000000 */
[----:B------:R-:W-:Y:S02]  /*1cc00*/  SEL R35, R54, R67, P0 ;  /* 0x0000004336237207 */ /* 0x000fe40000000000 */
[----:B------:R-:W-:-:S02]  /*1cc10*/  SEL R37, R71, R58, P0 ;  /* 0x0000003a47257207 */ /* 0x000fc40000000000 */
[----:B--2---:R-:W-:-:S07]  /*1cc20*/  SEL R39, R58, R71, P0 ;  /* 0x000000473a277207 */ /* 0x004fce0000000000 */
.L_x_6467:
[----:B------:R-:W2:Y:S01]  /*1cc30*/  LDL.LU R2, [R1+0x90] ;  /* 0x0000900001027983 */ /* 0x000ea20000300800 */
[----:B------:R-:W-:Y:S05]  /*1cc40*/  WARPSYNC.ALL ;  /* 0x0000000000007948 */ /* 0x000fea0003800000 */
[----:B-1----:R-:W3:Y:S01]  /*1cc50*/  LDL.LU R0, [R1+0x94] ;  /* 0x0000940001007983 */ /* 0x002ee20000300800 */
[----:B------:R-:W-:Y:S01]  /*1cc60*/  ULDC.64 UR4, c[0x0][0xc00] ;  /* 0x0003000000047ab9 */ /* 0x000fe20000000a00 */
[----:B------:R-:W-:Y:S01]  /*1cc70*/  SEL R41, R75, R60, P0 ;  /* 0x0000003c4b297207 */ /* 0x000fe20000000000 */
[----:B------:R-:W0:Y:S08]  /*1cc80*/  LDC R49, c[0x0][0xbe8] ;  /* 0x0002fa00ff317b82 */ /* 0x000e300000000800 */
[----:B------:R-:W-:Y:S01]  /*1cc90*/  BAR.SYNC.DEFER_BLOCKING 0x1, 0x100 ;  /* 0x0044000000007b1d */ /* 0x000fe20000010000 */
[----:B------:R-:W-:-:S02]  /*1cca0*/  ISETP.NE.U32.AND P1, PT, RZ, UR4, PT ;  /* 0x00000004ff007c0c */ /* 0x000fc4000bf25070 */
[----:B------:R-:W-:Y:S02]  /*1ccb0*/  SEL R43, R60, R75, P0 ;  /* 0x0000004b3c2b7207 */ /* 0x000fe40000000000 */
[----:B------:R-:W-:Y:S01]  /*1ccc0*/  ISETP.NE.AND.EX P1, PT, RZ, UR5, PT, P1 ;  /* 0x00000005ff007c0c */ /* 0x000fe2000bf25310 */
[----:B------:R-:W4:Y:S04]  /*1ccd0*/  LDL R44, [R1+0xb4] ;  /* 0x0000b400012c7983 */ /* 0x000f280000100800 */
[----:B------:R-:W4:Y:S04]  /*1cce0*/  LDL R52, [R1+0x9c] ;  /* 0x00009c0001347983 */ /* 0x000f280000100800 */
[----:B------:R-:W-:Y:S04]  /*1ccf0*/  STSM.16.M88.4 [R78], R4 ;  /* 0x000000044e007844 */ /* 0x000fe80000000200 */
[----:B------:R-:W-:Y:S04]  /*1cd00*/  STSM.16.M88.4 [R76], R8 ;  /* 0x000000084c007844 */ /* 0x000fe80000000200 */
        /* <DEDUP_REMOVED lines=8> */
[----:B---3--:R-:W-:Y:S01]  /*1cd90*/  IADD3.X R21, R0, UR5, RZ, P2, !PT ;  /* 0x0000000500157c10 */ /* 0x008fe200097fe4ff */
[----:B------:R-:W-:Y:S02]  /*1cda0*/  ULDC.64 UR4, c[0x0][0xc08] ;  /* 0x0003020000047ab9 */ /* 0x000fe40000000a00 */
[----:B------:R-:W-:Y:S02]  /*1cdb0*/  ISETP.NE.U32.AND P0, PT, RZ, UR4, PT ;  /* 0x00000004ff007c0c */ /* 0x000fe4000bf05070 */
[----:B------:R1:W5:Y:S01]  /*1cdc0*/  @P1 LDG.E R47, desc[UR60][R20.64] ;  /* 0x0000003c142f1981 */ /* 0x000362000c1e1900 */
[----:B0-----:R-:W-:Y:S02]  /*1cdd0*/  ISETP.NE.AND P2, PT, R49, 0x1, PT ;  /* 0x000000013100780c */ /* 0x001fe40003f45270 */
[----:B------:R-:W-:Y:S02]  /*1cde0*/  ISETP.NE.AND.EX P0, PT, RZ, UR5, PT, P0 ;  /* 0x00000005ff007c0c */ /* 0x000fe4000bf05300 */
[----:B----4-:R-:W-:-:S09]  /*1cdf0*/  LEA R13, R52, R44, 0x7 ;  /* 0x0000002c340d7211 */ /* 0x010fd200078e38ff */
[----:B------:R-:W0:Y:S02]  /*1ce00*/  @P2 LDC R4, c[0x0][0xbec] ;  /* 0x0002fb00ff042b82 */ /* 0x000e240000000800 */
[----:B------:R-:W-:Y:S01]  /*1ce10*/  @P0 IADD3 R2, P3, R2, UR4, RZ ;  /* 0x0000000402020c10 */ /* 0x000fe2000ff7e0ff */
[----:B------:R-:W-:-:S03]  /*1ce20*/  ULDC UR4, c[0x0][0xa88] ;  /* 0x0002a20000047ab9 */ /* 0x000fc60000000800 */
[----:B------:R-:W-:Y:S01]  /*1ce30*/  @P0 IADD3.X R3, R0, UR5, RZ, P3, !PT ;  /* 0x0000000500030c10 */ /* 0x000fe20009ffe4ff */
[----:B------:R-:W-:Y:S01]  /*1ce40*/  IMAD.U32 R0, RZ, RZ, UR4 ;  /* 0x00000004ff007e24 */ /* 0x000fe2000f8e00ff */
[----:B------:R-:W2:Y:S05]  /*1ce50*/  @P2 LDC R5, c[0x0][0xbf0] ;  /* 0x0002fc00ff052b82 */ /* 0x000eaa0000000800 */
[----:B------:R1:W5:Y:S01]  /*1ce60*/  @P0 LDG.E R0, desc[UR60][R2.64] ;  /* 0x0000003c02000981 */ /* 0x000362000c1e1900 */
[----:B------:R-:W-:Y:S05]  /*1ce70*/  @P0 BRA `(.L_x_6266) ;  /* 0x0000000000100947 */ /* 0x000fea0003800000 */
[----:B------:R-:W-:Y:S05]  /*1ce80*/  @!P1 BRA `(.L_x_6266) ;  /* 0x00000000000c9947 */ /* 0x000fea0003800000 */
[----:B-1----:R-:W3:Y:S04]  /*1ce90*/  LDG.E R3, desc[UR60][R20.64] ;  /* 0x0000003c14037981 */ /* 0x002ee8000c1e1900 */
[----:B-----5:R-:W3:Y:S02]  /*1cea0*/  LDG.E R0, desc[UR60][R20.64+0x4] ;  /* 0x0000043c14007981 */ /* 0x020ee4000c1e1900 */
[----:B---3--:R-:W-:-:S07]  /*1ceb0*/  IMAD.IADD R0, R0, 0x1, -R3 ;  /* 0x0000000100007824 */ /* 0x008fce00078e0a03 */
.L_x_6266:
[----:B------:R-:W3:Y:S01]  /*1cec0*/  LDL.LU R10, [R1+0x98] ;  /* 0x00009800010a7983 */ /* 0x000ee20000300800 */
[----:B------:R-:W4:Y:S01]  /*1ced0*/  S2R R6, SR_TID.X ;  /* 0x0000000000067919 */ /* 0x000f220000002100 */
[----:B01----:R-:W-:Y:S01]  /*1cee0*/  @P2 IMAD.HI.U32 R2, R13, R4, RZ ;  /* 0x000000040d022227 */ /* 0x003fe200078e00ff */
[----:B------:R-:W-:Y:S01]  /*1cef0*/  ULDC.64 UR4, c[0x0][0xb90] ;  /* 0x0002e40000047ab9 */ /* 0x000fe20000000a00 */
[----:B-----5:R-:W-:Y:S01]  /*1cf00*/  SHF.R.S32.HI R3, RZ, 0x1f, R47 ;  /* 0x0000001fff037819 */ /* 0x020fe2000001142f */
[----:B------:R-:W3:Y:S01]  /*1cf10*/  LDL.LU R8, [R1+0x84] ;  /* 0x0000840001087983 */ /* 0x000ee20000300800 */
[----:B------:R-:W0:Y:S01]  /*1cf20*/  S2R R14, SR_TID.X ;  /* 0x00000000000e7919 */ /* 0x000e220000002100 */
[----:B------:R-:W-:Y:S01]  /*1cf30*/  IMAD.MOV.U32 R7, RZ, RZ, R13 ;  /* 0x000000ffff077224 */ /* 0x000fe200078e000d */
[----:B------:R-:W1:Y:S01]  /*1cf40*/  @P2 LDC R55, c[0x0][0xbec] ;  /* 0x0002fb00ff372b82 */ /* 0x000e620000000800 */
[----:B------:R-:W3:Y:S04]  /*1cf50*/  LDL.LU R58, [R1+0x8c] ;  /* 0x00008c00013a7983 */ /* 0x000ee80000300800 */
[----:B------:R-:W3:Y:S01]  /*1cf60*/  LDL R50, [R1+0x6c] ;  /* 0x00006c0001327983 */ /* 0x000ee20000100800 */
[----:B--2---:R-:W-:-:S02]  /*1cf70*/  @P2 SHF.R.U32.HI R7, RZ, R5, R2 ;  /* 0x00000005ff072219 */ /* 0x004fc40000011602 */
[----:B------:R-:W-:Y:S01]  /*1cf80*/  MOV R2, R47 ;  /* 0x0000002f00027202 */ /* 0x000fe20000000f00 */
[----:B----4-:R-:W-:-:S05]  /*1cf90*/  VIADD R60, R6, 0xffffff80 ;  /* 0xffffff80063c7836 */ /* 0x010fca0000000000 */
[----:B------:R-:W-:-:S04]  /*1cfa0*/  SHF.R.S32.HI R54, RZ, 0x1f, R60 ;  /* 0x0000001fff367819 */ /* 0x000fc8000001143c */
[----:B------:R-:W-:-:S04]  /*1cfb0*/  LEA.HI R54, R54, R60, RZ, 0x3 ;  /* 0x0000003c36367211 */ /* 0x000fc800078f18ff */
[----:B------:R-:W-:Y:S02]  /*1cfc0*/  SHF.R.S32.HI R54, RZ, 0x3, R54 ;  /* 0x00000003ff367819 */ /* 0x000fe40000011436 */
[----:B---3--:R-:W-:Y:S02]  /*1cfd0*/  SEL R46, R10, RZ, !P1 ;  /* 0x000000ff0a2e7207 */ /* 0x008fe40004800000 */
[----:B------:R-:W2:Y:S01]  /*1cfe0*/  LDL R10, [R1+0xac] ;  /* 0x0000ac00010a7983 */ /* 0x000ea20000100800 */
[----:B------:R-:W-:Y:S02]  /*1cff0*/  SEL R51, R8, RZ, !P1 ;  /* 0x000000ff08337207 */ /* 0x000fe40004800000 */
[----:B------:R-:W-:Y:S01]  /*1d000*/  SHF.R.S32.HI R48, RZ, 0x1f, R58 ;  /* 0x0000001fff307819 */ /* 0x000fe2000001143a */
[----:B------:R-:W-:-:S04]  /*1d010*/  IMAD.WIDE.U32 R4, R58, UR4, R2 ;  /* 0x000000043a047c25 */ /* 0x000fc8000f8e0002 */
[----:B------:R-:W-:Y:S02]  /*1d020*/  IMAD R6, R48, UR4, RZ ;  /* 0x0000000430067c24 */ /* 0x000fe4000f8e02ff */
[----:B------:R-:W-:Y:S02]  /*1d030*/  IMAD.MOV R2, RZ, RZ, -R7 ;  /* 0x000000ffff027224 */ /* 0x000fe400078e0a07 */
[----:B------:R-:W-:Y:S01]  /*1d040*/  IMAD R9, R58, UR5, R6 ;  /* 0x000000053a097c24 */ /* 0x000fe2000f8e0206 */
[----:B------:R-:W-:Y:S01]  /*1d050*/  ULDC.64 UR4, c[0x0][0xb98] ;  /* 0x0002e60000047ab9 */ /* 0x000fe20000000a00 */
[----:B------:R-:W-:Y:S02]  /*1d060*/  IMAD R11, R54, 0x40, R50 ;  /* 0x00000040360b7824 */ /* 0x000fe400078e0232 */
[----:B------:R-:W-:Y:S02]  /*1d070*/  IMAD.IADD R5, R5, 0x1, R9 ;  /* 0x0000000105057824 */ /* 0x000fe400078e0209 */
[----:B------:R-:W-:-:S02]  /*1d080*/  IMAD R9, R49, R2, R13 ;  /* 0x0000000231097224 */ /* 0x000fc400078e020d */
[----:B------:R-:W-:Y:S02]  /*1d090*/  IMAD R2, R46, UR4, RZ ;  /* 0x000000042e027c24 */ /* 0x000fe4000f8e02ff */
[----:B------:R-:W-:-:S04]  /*1d0a0*/  IMAD.WIDE.U32 R4, R51, UR4, R4 ;  /* 0x0000000433047c25 */ /* 0x000fc8000f8e0004 */
[----:B------:R-:W-:Y:S01]  /*1d0b0*/  IMAD.WIDE R56, R11, 0x2, R56 ;  /* 0x000000020b387825 */ /* 0x000fe200078e0238 */
[----:B------:R-:W-:Y:S02]  /*1d0c0*/  SHF.R.S32.HI R11, RZ, 0x1f, R7 ;  /* 0x0000001fff0b7819 */ /* 0x000fe40000011407 */
[----:B------:R-:W-:Y:S01]  /*1d0d0*/  IADD3 R4, P1, R7, R4, RZ ;  /* 0x0000000407047210 */ /* 0x000fe20007f3e0ff */
[----:B------:R-:W-:Y:S01]  /*1d0e0*/  IMAD R6, R51, UR5, R2 ;  /* 0x0000000533067c24 */ /* 0x000fe2000f8e0202 */
[----:B------:R-:W-:Y:S01]  /*1d0f0*/  SHF.R.S32.HI R2, RZ, 0x1f, R9 ;  /* 0x0000001fff027819 */ /* 0x000fe20000011409 */
[----:B------:R-:W-:-:S03]  /*1d100*/  ULDC.64 UR4, c[0x0][0xb88] ;  /* 0x0002e20000047ab9 */ /* 0x000fc60000000a00 */
[----:B------:R-:W-:Y:S01]  /*1d110*/  IADD3.X R5, R11, R5, R6, P1, !PT ;  /* 0x000000050b057210 */ /* 0x000fe20000ffe406 */
[----:B------:R-:W-:Y:S02]  /*1d120*/  IMAD R2, R2, UR4, RZ ;  /* 0x0000000402027c24 */ /* 0x000fe4000f8e02ff */
[----:B0-----:R-:W-:Y:S02]  /*1d130*/  VIADD R15, R14, 0xffffff80 ;  /* 0xffffff800e0f7836 */ /* 0x001fe40000000000 */
[C---:B------:R-:W-:Y:S02]  /*1d140*/  IMAD R11, R9.reuse, UR5, R2 ;  /* 0x00000005090b7c24 */ /* 0x040fe4000f8e0202 */
[----:B------:R-:W-:Y:S01]  /*1d150*/  IMAD.WIDE.U32 R4, R9, UR4, R4 ;  /* 0x0000000409047c25 */ /* 0x000fe2000f8e0004 */
[----:B------:R-:W-:Y:S01]  /*1d160*/  ULDC.64 UR4, c[0x0][0xb50] ;  /* 0x0002d40000047ab9 */ /* 0x000fe20000000a00 */
[----:B------:R-:W-:-:S03]  /*1d170*/  SHF.R.S32.HI R14, RZ, 0x1f, R15 ;  /* 0x0000001fff0e7819 */ /* 0x000fc6000001140f */
[----:B------:R-:W-:Y:S02]  /*1d180*/  IADD3 R5, R5, R11, RZ ;  /* 0x0000000b05057210 */ /* 0x000fe40007ffe0ff */
[----:B------:R-:W-:Y:S02]  /*1d190*/  LEA R2, P1, R4, UR4, 0x2 ;  /* 0x0000000404027c11 */ /* 0x000fe4000f8210ff */
[----:B------:R-:W-:Y:S02]  /*1d1a0*/  LEA.HI R14, R14, R15, RZ, 0x7 ;  /* 0x0000000f0e0e7211 */ /* 0x000fe400078f38ff */
[----:B------:R-:W-:Y:S01]  /*1d1b0*/  LEA.HI.X R4, R4, UR5, R5, 0x2, P1 ;  /* 0x0000000504047c11 */ /* 0x000fe200088f1405 */
[----:B------:R-:W-:Y:S01]  /*1d1c0*/  SHFL.IDX PT, R20, R2, RZ, 0x1c1f ;  /* 0x001c1fff02147589 */ /* 0x000fe200000e0000 */
[----:B------:R-:W-:Y:S01]  /*1d1d0*/  IADD3 R25, P1, R56, 0x3000, RZ ;  /* 0x0000300038197810 */ /* 0x000fe20007f3e0ff */
[----:B------:R-:W-:Y:S01]  /*1d1e0*/  IMAD R53, R0, R49, RZ ;  /* 0x0000003100357224 */ /* 0x000fe200078e02ff */
[----:B------:R-:W-:Y:S01]  /*1d1f0*/  LOP3.LUT R14, R14, 0xffffff80, RZ, 0xc0, !PT ;  /* 0xffffff800e0e7812 */ /* 0x000fe200078ec0ff */
[----:B------:R-:W0:Y:S01]  /*1d200*/  SHFL.IDX PT, R21, R4, RZ, 0x1c1f ;  /* 0x001c1fff04157589 */ /* 0x000e2200000e0000 */
[----:B------:R-:W-:Y:S01]  /*1d210*/  IADD3 R7, P0, R56, 0x1000, RZ ;  /* 0x0000100038077810 */ /* 0x000fe20007f1e0ff */
[----:B------:R-:W-:Y:S01]  /*1d220*/  ULDC.64 UR4, c[0x0][0xaa0] ;  /* 0x0002a80000047ab9 */ /* 0x000fe20000000a00 */
[----:B------:R-:W-:Y:S01]  /*1d230*/  LOP3.LUT R24, R25, 0x380, RZ, 0xc0, !PT ;  /* 0x0000038019187812 */ /* 0x000fe200078ec0ff */
[----:B------:R-:W-:Y:S01]  /*1d240*/  SHFL.IDX PT, R44, R2, 0x1, 0x1c1f ;  /* 0x003c1f00022c7f89 */ /* 0x000fe200000e0000 */
[----:B------:R-:W-:-:S03]  /*1d250*/  IMAD.IADD R14, R15, 0x1, -R14 ;  /* 0x000000010f0e7824 */ /* 0x000fc600078e0a0e */
[----:B------:R-:W3:Y:S01]  /*1d260*/  SHFL.IDX PT, R45, R4, 0x1, 0x1c1f ;  /* 0x003c1f00042d7f89 */ /* 0x000ee200000e0000 */
[----:B------:R-:W-:Y:S01]  /*1d270*/  IADD3 R29, P3, R56, 0x4000, RZ ;  /* 0x00004000381d7810 */ /* 0x000fe20007f7e0ff */
[--C-:B------:R-:W-:Y:S01]  /*1d280*/  IMAD.X R9, RZ, RZ, R57.reuse, P0 ;  /* 0x000000ffff097224 */ /* 0x100fe200000e0639 */
[----:B------:R-:W-:Y:S02]  /*1d290*/  SHF.R.U64 R24, R24, 0x3, RZ ;  /* 0x0000000318187819 */ /* 0x000fe400000012ff */
[----:B------:R-:W-:Y:S02]  /*1d2a0*/  LOP3.LUT P0, RZ, R14, 0x3, RZ, 0xc0, !PT ;  /* 0x000000030eff7812 */ /* 0x000fe4000780c0ff */
[----:B------:R-:W-:Y:S02]  /*1d2b0*/  LOP3.LUT R28, R29, 0x380, RZ, 0xc0, !PT ;  /* 0x000003801d1c7812 */ /* 0x000fe400078ec0ff */
[----:B------:R-:W-:Y:S01]  /*1d2c0*/  LOP3.LUT R24, R24, R25, RZ, 0x3c, !PT ;  /* 0x0000001918187212 */ /* 0x000fe200078e3cff */
[----:B------:R-:W-:Y:S01]  /*1d2d0*/  IMAD.X R25, RZ, RZ, R57, P1 ;  /* 0x000000ffff197224 */ /* 0x000fe200008e0639 */
[----:B------:R-:W-:-:S04]  /*1d2e0*/  SHF.R.U64 R28, R28, 0x3, RZ ;  /* 0x000000031c1c7819 */ /* 0x000fc800000012ff */
[----:B------:R-:W-:Y:S02]  /*1d2f0*/  LOP3.LUT R28, R28, R29, RZ, 0x3c, !PT ;  /* 0x0000001d1c1c7212 */ /* 0x000fe400078e3cff */
[----:B------:R-:W-:Y:S02]  /*1d300*/  IADD3.X R29, RZ, R57, RZ, P3, !PT ;  /* 0x00000039ff1d7210 */ /* 0x000fe40001ffe4ff */
[----:B------:R-:W-:Y:S02]  /*1d310*/  IADD3 R5, P3, R56, 0x7000, RZ ;  /* 0x0000700038057810 */ /* 0x000fe40007f7e0ff */
[----:B------:R-:W-:-:S04]  /*1d320*/  SHF.R.S32.HI R59, RZ, 0x1f, R60 ;  /* 0x0000001fff3b7819 */ /* 0x000fc8000001143c */
[----:B------:R-:W-:-:S04]  /*1d330*/  LEA.HI R59, R59, R60, RZ, 0x3 ;  /* 0x0000003c3b3b7211 */ /* 0x000fc800078f18ff */
[----:B------:R-:W-:-:S04]  /*1d340*/  LOP3.LUT R59, R59, 0xfffffff8, RZ, 0xc0, !PT ;  /* 0xfffffff83b3b7812 */ /* 0x000fc800078ec0ff */
[----:B------:R-:W-:Y:S02]  /*1d350*/  IADD3 R59, R60, -R59, RZ ;  /* 0x8000003b3c3b7210 */ /* 0x000fe40007ffe0ff */
[----:B--2---:R-:W-:-:S05]  /*1d360*/  LEA R6, R52, R10, 0x7 ;  /* 0x0000000a34067211 */ /* 0x004fca00078e38ff */
[C---:B------:R-:W-:Y:S01]  /*1d370*/  VIADD R0, R6.reuse, 0x8 ;  /* 0x0000000806007836 */ /* 0x040fe20000000000 */
[----:B------:R-:W-:-:S04]  /*1d380*/  ISETP.GE.OR P1, PT, R6, R53, P0 ;  /* 0x000000350600720c */ /* 0x000fc80000726670 */
[----:B------:R-:W-:Y:S02]  /*1d390*/  ISETP.GE.OR P0, PT, R0, R53, P0 ;  /* 0x000000350000720c */ /* 0x000fe40000706670 */
[----:B------:R-:W-:-:S04]  /*1d3a0*/  LOP3.LUT R0, R5, 0x380, RZ, 0xc0, !PT ;  /* 0x0000038005007812 */ /* 0x000fc800078ec0ff */
[----:B------:R-:W-:-:S03]  /*1d3b0*/  SHF.R.U64 R0, R0, 0x3, RZ ;  /* 0x0000000300007819 */ /* 0x000fc600000012ff */
[----:B0-----:R-:W-:Y:S04]  /*1d3c0*/  @!P1 ST.E desc[UR60][R20.64], R91 ;  /* 0x0000005b14009985 */ /* 0x001fe8000c10193c */
[----:B---3--:R0:W-:Y:S01]  /*1d3d0*/  @!P0 ST.E desc[UR60][R44.64], R92 ;  /* 0x0000005c2c008985 */ /* 0x0081e2000c10193c */
[----:B------:R-:W-:Y:S01]  /*1d3e0*/  LOP3.LUT R40, R0, R5, RZ, 0x3c, !PT ;  /* 0x0000000500287212 */ /* 0x000fe200078e3cff */
[----:B------:R-:W-:Y:S01]  /*1d3f0*/  IMAD R0, R3, UR4, RZ ;  /* 0x0000000403007c24 */ /* 0x000fe2000f8e02ff */
[----:B0-----:R-:W0:Y:S03]  /*1d400*/  @P2 LDC R45, c[0x0][0xbf0] ;  /* 0x0002fc00ff2d2b82 */ /* 0x001e260000000800 */
[C---:B------:R-:W-:Y:S01]  /*1d410*/  IMAD R21, R47.reuse, UR5, R0 ;  /* 0x000000052f157c24 */ /* 0x040fe2000f8e0200 */
[----:B------:R-:W-:Y:S01]  /*1d420*/  IADD3 R13, P4, R56, 0x2000, RZ ;  /* 0x00002000380d7810 */ /* 0x000fe20007f9e0ff */
[----:B------:R-:W-:Y:S01]  /*1d430*/  IMAD.WIDE.U32 R2, R47, UR4, RZ ;  /* 0x000000042f027c25 */ /* 0x000fe2000f8e00ff */
[----:B------:R-:W-:Y:S01]  /*1d440*/  ULDC.64 UR4, c[0x0][0xae8] ;  /* 0x0002ba0000047ab9 */ /* 0x000fe20000000a00 */
[----:B------:R-:W-:Y:S01]  /*1d450*/  LOP3.LUT R8, R7, 0x380, RZ, 0xc0, !PT ;  /* 0x0000038007087812 */ /* 0x000fe200078ec0ff */
[----:B------:R-:W5:Y:S01]  /*1d460*/  LD.E.128 R24, desc[UR60][R24.64] ;  /* 0x0000003c18187980 */ /* 0x000f62000c101d00 */
[----:B------:R-:W-:-:S02]  /*1d470*/  IMAD R0, R59, 0x20, R54 ;  /* 0x000000203b007824 */ /* 0x000fc400078e0236 */
[----:B------:R-:W-:Y:S01]  /*1d480*/  IMAD.IADD R3, R3, 0x1, R21 ;  /* 0x0000000103037824 */ /* 0x000fe200078e0215 */
[----:B------:R-:W-:Y:S01]  /*1d490*/  IADD3 R33, P5, R56, 0x5000, RZ ;  /* 0x0000500038217810 */ /* 0x000fe20007fbe0ff */
[----:B------:R-:W-:Y:S01]  /*1d4a0*/  IMAD R20, R48, UR4, RZ ;  /* 0x0000000430147c24 */ /* 0x000fe2000f8e02ff */
[----:B------:R-:W5:Y:S01]  /*1d4b0*/  LD.E.128 R28, desc[UR60][R28.64] ;  /* 0x0000003c1c1c7980 */ /* 0x000f62000c101d00 */
[----:B------:R-:W-:Y:S02]  /*1d4c0*/  IMAD R44, R52, 0x80, R0 ;  /* 0x00000080342c7824 */ /* 0x000fe400078e0200 */
[C---:B------:R-:W-:Y:S01]  /*1d4d0*/  IMAD R21, R58.reuse, UR5, R20 ;  /* 0x000000053a157c24 */ /* 0x040fe2000f8e0214 */
[----:B------:R2:W5:Y:S01]  /*1d4e0*/  LDL R48, [R1+0x88] ;  /* 0x0000880001307983 */ /* 0x0005620000100800 */
[----:B------:R-:W-:Y:S01]  /*1d4f0*/  IMAD.WIDE.U32 R2, R58, UR4, R2 ;  /* 0x000000043a027c25 */ /* 0x000fe2000f8e0002 */
[----:B------:R-:W-:-:S03]  /*1d500*/  ULDC.64 UR4, c[0x0][0xaf0] ;  /* 0x0002bc0000047ab9 */ /* 0x000fc60000000a00 */
[----:B-1----:R-:W-:Y:S01]  /*1d510*/  @P2 IMAD.HI.U32 R0, R44, R55, RZ ;  /* 0x000000372c002227 */ /* 0x002fe200078e00ff */
[----:B------:R-:W-:-:S03]  /*1d520*/  IADD3 R3, R3, R21, RZ ;  /* 0x0000001503037210 */ /* 0x000fc60007ffe0ff */
[----:B------:R-:W-:Y:S01]  /*1d530*/  IMAD.MOV.U32 R21, RZ, RZ, R44 ;  /* 0x000000ffff157224 */ /* 0x000fe200078e002c */
[----:B0-----:R-:W-:Y:S01]  /*1d540*/  @P2 SHF.R.U32.HI R21, RZ, R45, R0 ;  /* 0x0000002dff152219 */ /* 0x001fe20000011600 */
[----:B------:R-:W-:Y:S02]  /*1d550*/  IMAD R20, R46, UR4, RZ ;  /* 0x000000042e147c24 */ /* 0x000fe4000f8e02ff */
[----:B------:R-:W-:-:S04]  /*1d560*/  IMAD.WIDE.U32 R2, R51, UR4, R2 ;  /* 0x0000000433027c25 */ /* 0x000fc8000f8e0002 */
[----:B------:R-:W-:Y:S01]  /*1d570*/  IMAD R45, R51, UR5, R20 ;  /* 0x00000005332d7c24 */ /* 0x000fe2000f8e0214 */
[----:B------:R-:W-:Y:S01]  /*1d580*/  LOP3.LUT R12, R13, 0x380, RZ, 0xc0, !PT ;  /* 0x000003800d0c7812 */ /* 0x000fe200078ec0ff */
[----:B------:R-:W-:Y:S01]  /*1d590*/  IMAD.MOV R20, RZ, RZ, -R21 ;  /* 0x000000ffff147224 */ /* 0x000fe200078e0a15 */
[----:B------:R2:W5:Y:S01]  /*1d5a0*/  LDL R51, [R1+0xc0] ;  /* 0x0000c00001337983 */ /* 0x0005620000100800 */
[----:B------:R-:W-:Y:S01]  /*1d5b0*/  IMAD.IADD R3, R3, 0x1, R45 ;  /* 0x0000000103037824 */ /* 0x000fe200078e022d */
[----:B------:R-:W-:Y:S01]  /*1d5c0*/  SHF.R.U64 R8, R8, 0x3, RZ ;  /* 0x0000000308087819 */ /* 0x000fe200000012ff */
[----:B------:R-:W-:Y:S01]  /*1d5d0*/  IMAD R45, R49, R20, R44 ;  /* 0x00000014312d7224 */ /* 0x000fe200078e022c */
[----:B------:R-:W-:Y:S01]  /*1d5e0*/  LOP3.LUT R32, R33, 0x380, RZ, 0xc0, !PT ;  /* 0x0000038021207812 */ /* 0x000fe200078ec0ff */
[----:B------:R2:W5:Y:S01]  /*1d5f0*/  LDL R49, [R1+0xbc] ;  /* 0x0000bc0001317983 */ /* 0x0005620000100800 */
[----:B------:R-:W-:Y:S01]  /*1d600*/  SHF.R.U64 R12, R12, 0x3, RZ ;  /* 0x000000030c0c7819 */ /* 0x000fe200000012ff */
[----:B------:R-:W-:Y:S01]  /*1d610*/  IMAD.X R41, RZ, RZ, R57, P3 ;  /* 0x000000ffff297224 */ /* 0x000fe200018e0639 */
[----:B------:R-:W-:Y:S01]  /*1d620*/  SHF.R.S32.HI R0, RZ, 0x1f, R21 ;  /* 0x0000001fff007819 */ /* 0x000fe20000011415 */
[----:B------:R-:W-:Y:S01]  /*1d630*/  ULDC.64 UR4, c[0x0][0xae0] ;  /* 0x0002b80000047ab9 */ /* 0x000fe20000000a00 */
[----:B------:R-:W-:Y:S01]  /*1d640*/  LOP3.LUT R12, R12, R13, RZ, 0x3c, !PT ;  /* 0x0000000d0c0c7212 */ /* 0x000fe200078e3cff */
[----:B------:R-:W-:Y:S01]  /*1d650*/  IMAD.X R13, RZ, RZ, R57, P4 ;  /* 0x000000ffff0d7224 */ /* 0x000fe200020e0639 */
[----:B------:R-:W-:Y:S01]  /*1d660*/  IADD3 R37, P4, R56, 0x6000, RZ ;  /* 0x0000600038257810 */ /* 0x000fe20007f9e0ff */
[----:B------:R-:W5:Y:S01]  /*1d670*/  LD.E.128 R40, desc[UR60][R40.64] ;  /* 0x0000003c28287980 */ /* 0x000f62000c101d00 */
[----:B------:R-:W-:-:S02]  /*1d680*/  LOP3.LUT R8, R8, R7, RZ, 0x3c, !PT ;  /* 0x0000000708087212 */ /* 0x000fc400078e3cff */
[----:B------:R-:W-:Y:S02]  /*1d690*/  LOP3.LUT R36, R37, 0x380, RZ, 0xc0, !PT ;  /* 0x0000038025247812 */ /* 0x000fe400078ec0ff */
[----:B------:R-:W-:Y:S01]  /*1d6a0*/  SHF.R.U64 R32, R32, 0x3, RZ ;  /* 0x0000000320207819 */ /* 0x000fe200000012ff */
[----:B------:R-:W-:Y:S01]  /*1d6b0*/  IMAD R0, R0, UR4, RZ ;  /* 0x0000000400007c24 */ /* 0x000fe2000f8e02ff */
[----:B------:R-:W-:Y:S01]  /*1d6c0*/  LOP3.LUT R7, R56, 0x380, RZ, 0xc0, !PT ;  /* 0x0000038038077812 */ /* 0x000fe200078ec0ff */
[----:B------:R-:W5:Y:S01]  /*1d6d0*/  LD.E.128 R8, desc[UR60][R8.64] ;  /* 0x0000003c08087980 */ /* 0x000f62000c101d00 */
[----:B------:R-:W-:Y:S02]  /*1d6e0*/  SHF.R.U64 R36, R36, 0x3, RZ ;  /* 0x0000000324247819 */ /* 0x000fe400000012ff */
[----:B------:R-:W-:Y:S01]  /*1d6f0*/  SHF.R.U64 R7, R7, 0x3, RZ ;  /* 0x0000000307077819 */ /* 0x000fe200000012ff */
[----:B------:R-:W5:Y:S01]  /*1d700*/  LD.E.128 R12, desc[UR60][R12.64] ;  /* 0x0000003c0c0c7980 */ /* 0x000f62000c101d00 */
[----:B------:R-:W-:Y:S01]  /*1d710*/  LOP3.LUT R32, R32, R33, RZ, 0x3c, !PT ;  /* 0x0000002120207212 */ /* 0x000fe200078e3cff */
[--C-:B------:R-:W-:Y:S01]  /*1d720*/  IMAD.X R33, RZ, RZ, R57.reuse, P5 ;  /* 0x000000ffff217224 */ /* 0x100fe200028e0639 */
[----:B------:R-:W-:Y:S01]  /*1d730*/  LOP3.LUT R36, R36, R37, RZ, 0x3c, !PT ;  /* 0x0000002524247212 */ /* 0x000fe200078e3cff */
[----:B------:R-:W-:Y:S01]  /*1d740*/  IMAD.X R37, RZ, RZ, R57, P4 ;  /* 0x000000ffff257224 */ /* 0x000fe200020e0639 */
[----:B------:R-:W-:Y:S01]  /*1d750*/  LOP3.LUT R56, R7, R56, RZ, 0x3c, !PT ;  /* 0x0000003807387212 */ /* 0x000fe200078e3cff */
[----:B------:R-:W-:-:S02]  /*1d760*/  IMAD R47, R21, UR5, R0 ;  /* 0x00000005152f7c24 */ /* 0x000fc4000f8e0200 */
[----:B------:R-:W5:Y:S01]  /*1d770*/  LD.E.128 R32, desc[UR60][R32.64] ;  /* 0x0000003c20207980 */ /* 0x000f62000c101d00 */
[----:B------:R-:W-:-:S03]  /*1d780*/  SHF.R.S32.HI R0, RZ, 0x1f, R45 ;  /* 0x0000001fff007819 */ /* 0x000fc6000001142d */
[----:B------:R2:W5:Y:S04]  /*1d790*/  LD.E.128 R4, desc[UR60][R56.64] ;  /* 0x0000003c38047980 */ /* 0x000568000c101d00 */
[----:B------:R-:W5:Y:S01]  /*1d7a0*/  LD.E.128 R36, desc[UR60][R36.64] ;  /* 0x0000003c24247980 */ /* 0x000f62000c101d00 */
[----:B------:R-:W-:Y:S01]  /*1d7b0*/  IMAD.WIDE.U32 R2, R21, UR4, R2 ;  /* 0x0000000415027c25 */ /* 0x000fe2000f8e0002 */
[----:B------:R-:W-:Y:S01]  /*1d7c0*/  LEA R46, R52, R54, 0x7 ;  /* 0x00000036342e7211 */ /* 0x000fe200078e38ff */
[----:B------:R-:W-:Y:S01]  /*1d7d0*/  ULDC.64 UR4, c[0x0][0xad8] ;  /* 0x0002b60000047ab9 */ /* 0x000fe20000000a00 */
        /* <DEDUP_REMOVED lines=8> */
[----:B------:R-:W-:Y:S02]  /*1d860*/  VIADD R0, R46, 0x20 ;  /* 0x000000202e007836 */ /* 0x000fe40000000000 */
[C---:B------:R-:W-:Y:S02]  /*1d870*/  IMAD R21, R45.reuse, UR5, R20 ;  /* 0x000000052d157c24 */ /* 0x040fe4000f8e0214 */
[----:B------:R-:W-:Y:S01]  /*1d880*/  IMAD.WIDE.U32 R2, R45, UR4, R2 ;  /* 0x000000042d027c25 */ /* 0x000fe2000f8e0002 */
[-C--:B------:R-:W-:Y:S01]  /*1d890*/  ISETP.GE.AND P0, PT, R0, R53.reuse, PT ;  /* 0x000000350000720c */ /* 0x080fe20003f06270 */
[----:B------:R-:W-:Y:S01]  /*1d8a0*/  ULDC.64 UR4, c[0x0][0xa80] ;  /* 0x0002a00000047ab9 */ /* 0x000fe20000000a00 */
[----:B------:R-:W-:Y:S01]  /*1d8b0*/  ISETP.GE.AND P2, PT, R46, R53, PT ;  /* 0x000000352e00720c */ /* 0x000fe20003f46270 */
[----:B------:R-:W-:Y:S01]  /*1d8c0*/  VIADD R0, R16, 0x2e820 ;  /* 0x0002e82010007836 */ /* 0x000fe20000000000 */
[----:B------:R-:W-:Y:S01]  /*1d8d0*/  LEA R44, P3, R2, UR4, 0x1 ;  /* 0x00000004022c7c11 */ /* 0x000fe2000f8608ff */
[----:B------:R-:W-:Y:S01]  /*1d8e0*/  IMAD.IADD R3, R3, 0x1, R21 ;  /* 0x0000000103037824 */ /* 0x000fe200078e0215 */
[----:B------:R-:W-:-:S02]  /*1d8f0*/  IADD3 R20, R46, 0x40, RZ ;  /* 0x000000402e147810 */ /* 0x000fc40007ffe0ff */
[----:B------:R-:W-:Y:S02]  /*1d900*/  PRMT R0, RZ, 0x654, R0 ;  /* 0x00000654ff007816 */ /* 0x000fe40000000000 */
[----:B------:R-:W-:Y:S01]  /*1d910*/  LEA.HI.X R45, R2, UR5, R3, 0x1, P3 ;  /* 0x00000005022d7c11 */ /* 0x000fe200098f0c03 */
[----:B------:R-:W-:Y:S01]  /*1d920*/  BSSY B1, `(.L_x_6267) ;  /* 0x000000f000017945 */ /* 0x000fe20003800000 */
[----:B------:R-:W-:Y:S01]  /*1d930*/  ISETP.GE.AND P1, PT, R20, R53, PT ;  /* 0x000000351400720c */ /* 0x000fe20003f26270 */
[----:B0-----:R0:W-:Y:S01]  /*1d940*/  SYNCS.ARRIVE.TRANS64.RED.A1T0 RZ, [R0+URZ], RZ ;  /* 0x000000ff00ff79a7 */ /* 0x0011e2000810043f */
[----:B------:R2:W1:Y:S04]  /*1d950*/  SHFL.IDX PT, R20, R44, RZ, 0x181f ;  /* 0x00181fff2c147589 */ /* 0x00046800000e0000 */
[----:B0-----:R2:W0:Y:S01]  /*1d960*/  SHFL.IDX PT, R0, R45, RZ, 0x181f ;  /* 0x00181fff2d007589 */ /* 0x00142200000e0000 */
[----:B------:R-:W-:Y:S06]  /*1d970*/  @P2 BRA `(.L_x_6268) ;  /* 0x0000000000242947 */ /* 0x000fec0003800000 */
[----:B------:R-:W-:Y:S02]  /*1d980*/  ULDC UR4, c[0x0][0xac8] ;  /* 0x0002b20000047ab9 */ /* 0x000fe40000000800 */
[----:B------:R-:W-:Y:S02]  /*1d990*/  ISETP.GE.AND P2, PT, R50, UR4, PT ;  /* 0x0000000432007c0c */ /* 0x000fe4000bf46270 */
[----:B-----5:R-:W-:-:S11]  /*1d9a0*/  ISETP.GE.AND P3, PT, R48, UR4, PT ;  /* 0x0000000430007c0c */ /* 0x020fd6000bf66270 */
[-C--:B-1----:R-:W-:Y:S02]  /*1d9b0*/  @!P2 LEA R2, P4, R50, R20.reuse, 0x1 ;  /* 0x000000143202a211 */ /* 0x082fe400078808ff */
[----:B------:R-:W-:Y:S02]  /*1d9c0*/  @!P3 LEA R20, P5, R48, R20, 0x1 ;  /* 0x000000143014b211 */ /* 0x000fe400078a08ff */
[-C--:B0-----:R-:W-:Y:S02]  /*1d9d0*/  @!P2 LEA.HI.X R3, R50, R0.reuse, R51, 0x1, P4 ;  /* 0x000000003203a211 */ /* 0x081fe400020f0c33 */
[----:B------:R-:W-:-:S03]  /*1d9e0*/  @!P3 LEA.HI.X R21, R48, R0, R49, 0x1, P5 ;  /* 0x000000003015b211 */ /* 0x000fc600028f0c31 */
[----:B------:R3:W-:Y:S04]  /*1d9f0*/  @!P2 ST.E.128 desc[UR60][R2.64], R4 ;  /* 0x000000040200a985 */ /* 0x0007e8000c101d3c */
[----:B------:R3:W-:Y:S02]  /*1da00*/  @!P3 ST.E.128 desc[UR60][R20.64], R28 ;  /* 0x0000001c1400b985 */ /* 0x0007e4000c101d3c */
.L_x_6268:
[----:B------:R-:W-:Y:S05]  /*1da10*/  BSYNC B1 ;  /* 0x0000000000017941 */ /* 0x000fea0003800000 */
.L_x_6267:
[----:B0-----:R0:W4:Y:S01]  /*1da20*/  SHFL.IDX PT, R0, R45, 0x1, 0x181f ;  /* 0x00381f002d007f89 */ /* 0x00112200000e0000 */
[----:B------:R-:W-:Y:S03]  /*1da30*/  BSSY B1, `(.L_x_6269) ;  /* 0x000000c000017945 */ /* 0x000fe60003800000 */
[----:B---3-5:R0:W3:Y:S01]  /*1da40*/  SHFL.IDX PT, R4, R44, 0x1, 0x181f ;  /* 0x00381f002c047f89 */ /* 0x0280e200000e0000 */
[----:B------:R-:W-:Y:S05]  /*1da50*/  @P0 BRA `(.L_x_6270) ;  /* 0x0000000000240947 */ /* 0x000fea0003800000 */
[----:B------:R-:W-:Y:S02]  /*1da60*/  ULDC UR4, c[0x0][0xac8] ;  /* 0x0002b20000047ab9 */ /* 0x000fe40000000800 */
[----:B------:R-:W-:Y:S02]  /*1da70*/  ISETP.GE.AND P3, PT, R50, UR4, PT ;  /* 0x0000000432007c0c */ /* 0x000fe4000bf66270 */
[----:B------:R-:W-:-:S11]  /*1da80*/  ISETP.GE.AND P4, PT, R48, UR4, PT ;  /* 0x0000000430007c0c */ /* 0x000fd6000bf86270 */
[-C--:B---3--:R-:W-:Y:S02]  /*1da90*/  @!P3 LEA R2, P0, R50, R4.reuse, 0x1 ;  /* 0x000000043202b211 */ /* 0x088fe400078008ff */
[----:B------:R-:W-:Y:S02]  /*1daa0*/  @!P4 LEA R4, P2, R48, R4, 0x1 ;  /* 0x000000043004c211 */ /* 0x000fe400078408ff */
[-C--:B----4-:R-:W-:Y:S02]  /*1dab0*/  @!P3 LEA.HI.X R3, R50, R0.reuse, R51, 0x1, P0 ;  /* 0x000000003203b211 */ /* 0x090fe400000f0c33 */
[----:B------:R-:W-:-:S03]  /*1dac0*/  @!P4 LEA.HI.X R5, R48, R0, R49, 0x1, P2 ;  /* 0x000000003005c211 */ /* 0x000fc600010f0c31 */
[----:B------:R3:W-:Y:S04]  /*1dad0*/  @!P3 ST.E.128 desc[UR60][R2.64], R8 ;  /* 0x000000080200b985 */ /* 0x0007e8000c101d3c */
[----:B------:R3:W-:Y:S02]  /*1dae0*/  @!P4 ST.E.128 desc[UR60][R4.64], R32 ;  /* 0x000000200400c985 */ /* 0x0007e4000c101d3c */
.L_x_6270:
[----:B------:R-:W-:Y:S05]  /*1daf0*/  BSYNC B1 ;  /* 0x0000000000017941 */ /* 0x000fea0003800000 */
.L_x_6269:
[----:B----4-:R4:W0:Y:S01]  /*1db00*/  SHFL.IDX PT, R0, R45, 0x2, 0x181f ;  /* 0x00581f002d007f89 */ /* 0x01082200000e0000 */
[----:B------:R-:W-:Y:S03]  /*1db10*/  BSSY B1, `(.L_x_6271) ;  /* 0x000000c000017945 */ /* 0x000fe60003800000 */
[----:B---3--:R4:W3:Y:S01]  /*1db20*/  SHFL.IDX PT, R4, R44, 0x2, 0x181f ;  /* 0x00581f002c047f89 */ /* 0x0088e200000e0000 */
[----:B------:R-:W-:Y:S05]  /*1db30*/  @P1 BRA `(.L_x_6272) ;  /* 0x0000000000241947 */ /* 0x000fea0003800000 */
[----:B------:R-:W-:Y:S02]  /*1db40*/  ULDC UR4, c[0x0][0xac8] ;  /* 0x0002b20000047ab9 */ /* 0x000fe40000000800 */
[----:B------:R-:W-:Y:S02]  /*1db50*/  ISETP.GE.AND P2, PT, R50, UR4, PT ;  /* 0x0000000432007c0c */ /* 0x000fe4000bf46270 */
[----:B------:R-:W-:-:S11]  /*1db60*/  ISETP.GE.AND P3, PT, R48, UR4, PT ;  /* 0x0000000430007c0c */ /* 0x000fd6000bf66270 */
[-C--:B---3--:R-:W-:Y:S02]  /*1db70*/  @!P2 LEA R2, P0, R50, R4.reuse, 0x1 ;  /* 0x000000043202a211 */ /* 0x088fe400078008ff */
[----:B------:R-:W-:Y:S02]  /*1db80*/  @!P3 LEA R4, P1, R48, R4, 0x1 ;  /* 0x000000043004b211 */ /* 0x000fe400078208ff */
[-C--:B0-----:R-:W-:Y:S02]  /*1db90*/  @!P2 LEA.HI.X R3, R50, R0.reuse, R51, 0x1, P0 ;  /* 0x000000003203a211 */ /* 0x081fe400000f0c33 */
[----:B------:R-:W-:-:S03]  /*1dba0*/  @!P3 LEA.HI.X R5, R48, R0, R49, 0x1, P1 ;  /* 0x000000003005b211 */ /* 0x000fc600008f0c31 */
[----:B------:R0:W-:Y:S04]  /*1dbb0*/  @!P2 ST.E.128 desc[UR60][R2.64], R12 ;  /* 0x0000000c0200a985 */ /* 0x0001e8000c101d3c */
[----:B------:R0:W-:Y:S02]  /*1dbc0*/  @!P3 ST.E.128 desc[UR60][R4.64], R36 ;  /* 0x000000240400b985 */ /* 0x0001e4000c101d3c */
.L_x_6272:
[----:B------:R-:W-:Y:S05]  /*1dbd0*/  BSYNC B1 ;  /* 0x0000000000017941 */ /* 0x000fea0003800000 */
.L_x_6271:
        /* <DEDUP_REMOVED lines=16> */
.L_x_6264:
[----:B------:R-:W2:Y:S01]  /*1dce0*/  LDL.LU R4, [R1+0x90] ;  /* 0x0000900001047983 */ /* 0x000ea20000300800 */
[----:B------:R-:W-:Y:S01]  /*1dcf0*/  ULDC.64 UR4, c[0x0][0xc00] ;  /* 0x0003000000047ab9 */ /* 0x000fe20000000a00 */
[----:B------:R-:W-:Y:S01]  /*1dd00*/  IMAD.MOV.U32 R0, RZ, RZ, RZ ;  /* 0x000000ffff007224 */ /* 0x000fe200078e00ff */
[----:B------:R-:W3:Y:S01]  /*1dd10*/  LDC R25, c[0x0][0xbe8] ;  /* 0x0002fa00ff197b82 */ /* 0x000ee20000000800 */
[----:B------:R-:W0:Y:S01]  /*1dd20*/  LDL.LU R6, [R1+0x94] ;  /* 0x0000940001067983 */ /* 0x000e220000300800 */
[----:B------:R-:W-:-:S04]  /*1dd30*/  ISETP.NE.U32.AND P0, PT, RZ, UR4, PT ;  /* 0x00000004ff007c0c */ /* 0x000fc8000bf05070 */
[----:B------:R-:W-:Y:S02]  /*1dd40*/  ISETP.NE.AND.EX P0, PT, RZ, UR5, PT, P0 ;  /* 0x00000005ff007c0c */ /* 0x000fe4000bf05300 */
[----:B--2---:R-:W-:-:S04]  /*1dd50*/  IADD3 R2, P1, R4, UR4, RZ ;  /* 0x0000000404027c10 */ /* 0x004fc8000ff3e0ff */
[----:B0-----:R-:W-:Y:S01]  /*1dd60*/  IADD3.X R3, R6, UR5, RZ, P1, !PT ;  /* 0x0000000506037c10 */ /* 0x001fe20008ffe4ff */
[----:B------:R-:W-:Y:S02]  /*1dd70*/  ULDC.64 UR4, c[0x0][0xc08] ;  /* 0x0003020000047ab9 */ /* 0x000fe40000000a00 */
[----:B------:R-:W-:-:S04]  /*1dd80*/  ISETP.NE.U32.AND P1, PT, RZ, UR4, PT ;  /* 0x00000004ff007c0c */ /* 0x000fc8000bf25070 */
[----:B------:R0:W5:Y:S01]  /*1dd90*/  @P0 LDG.E R0, desc[UR60][R2.64] ;  /* 0x0000003c02000981 */ /* 0x000162000c1e1900 */
[----:B------:R-:W-:Y:S01]  /*1dda0*/  ISETP.NE.AND.EX P1, PT, RZ, UR5, PT, P1 ;  /* 0x00000005ff007c0c */ /* 0x000fe2000bf25310 */
[----:B------:R-:W2:-:S12]  /*1ddb0*/  S2R R7, SR_TID.X ;  /* 0x0000000000077919 */ /* 0x000e980000002100 */
[----:B------:R-:W-:Y:S01]  /*1ddc0*/  @P1 IADD3 R4, P2, R4, UR4, RZ ;  /* 0x0000000404041c10 */ /* 0x000fe2000ff5e0ff */
[----:B------:R-:W-:-:S03]  /*1ddd0*/  ULDC UR4, c[0x0][0xa88] ;  /* 0x0002a20000047ab9 */ /* 0x000fc60000000800 */
[----:B------:R-:W-:Y:S02]  /*1dde0*/  @P1 IADD3.X R5, R6, UR5, RZ, P2, !PT ;  /* 0x0000000506051c10 */ /* 0x000fe400097fe4ff */
[----:B------:R-:W-:-:S06]  /*1ddf0*/  MOV R6, UR4 ;  /* 0x0000000400067c02 */ /* 0x000fcc0008000f00 */
[----:B------:R0:W5:Y:S01]  /*1de00*/  @P1 LDG.E R6, desc[UR60][R4.64] ;  /* 0x0000003c04061981 */ /* 0x000162000c1e1900 */
[----:B---3--:R-:W-:Y:S01]  /*1de10*/  ISETP.NE.AND P2, PT, R25, 0x1, PT ;  /* 0x000000011900780c */ /* 0x008fe20003f45270 */
[----:B--2---:R-:W-:-:S12]  /*1de20*/  VIADD R26, R7, 0xffffff80 ;  /* 0xffffff80071a7836 */ /* 0x004fd80000000000 */
[----:B------:R-:W2:Y:S01]  /*1de30*/  @P2 LDC R14, c[0x0][0xbec] ;  /* 0x0002fb00ff0e2b82 */ /* 0x000ea20000000800 */
[----:B------:R-:W-:-:S07]  /*1de40*/  ISETP.GE.AND P3, PT, R26, 0x80, PT ;  /* 0x000000801a00780c */ /* 0x000fce0003f66270 */
[----:B------:R-:W3:Y:S01]  /*1de50*/  @P2 LDC R27, c[0x0][0xbf0] ;  /* 0x0002fc00ff1b2b82 */ /* 0x000ee20000000800 */
[----:B0-----:R-:W-:Y:S05]  /*1de60*/  @P1 BRA `(.L_x_6274) ;  /* 0x0000000000101947 */ /* 0x001fea0003800000 */
[----:B------:R-:W-:Y:S05]  /*1de70*/  @!P0 BRA `(.L_x_6274) ;  /* 0x00000000000c8947 */ /* 0x000fea0003800000 */
[----:B------:R-:W4:Y:S04]  /*1de80*/  LDG.E R5, desc[UR60][R2.64] ;  /* 0x0000003c02057981 */ /* 0x000f28000c1e1900 */
[----:B-----5:R-:W4:Y:S02]  /*1de90*/  LDG.E R6, desc[UR60][R2.64+0x4] ;  /* 0x0000043c02067981 */ /* 0x020f24000c1e1900 */
[----:B----4-:R-:W-:-:S07]  /*1dea0*/  IMAD.IADD R6, R6, 0x1, -R5 ;  /* 0x0000000106067824 */ /* 0x010fce00078e0a05 */
.L_x_6274:
[----:B------:R-:W4:Y:S04]  /*1deb0*/  LDL.LU R3, [R1+0x84] ;  /* 0x0000840001037983 */ /* 0x000f280000300800 */
[----:B------:R-:W2:Y:S04]  /*1dec0*/  LDL.LU R2, [R1+0x98] ;  /* 0x0000980001027983 */ /* 0x000ea80000300800 */
[----:B------:R-:W3:Y:S04]  /*1ded0*/  LDL R24, [R1+0x8c] ;  /* 0x00008c0001187983 */ /* 0x000ee80000100800 */
[----:B------:R0:W5:Y:S01]  /*1dee0*/  LDL R20, [R1+0x9c] ;  /* 0x00009c0001147983 */ /* 0x0001620000100800 */
[----:B------:R-:W-:Y:S01]  /*1def0*/  BSSY B1, `(.L_x_6275) ;  /* 0x000002d000017945 */ /* 0x000fe20003800000 */
[----:B-----5:R-:W-:-:S02]  /*1df00*/  SHF.R.S32.HI R11, RZ, 0x1f, R0 ;  /* 0x0000001fff0b7819 */ /* 0x020fc40000011400 */
[----:B----4-:R-:W-:Y:S02]  /*1df10*/  SEL R13, R3, RZ, !P0 ;  /* 0x000000ff030d7207 */ /* 0x010fe40004000000 */
[----:B--2---:R-:W-:Y:S02]  /*1df20*/  SEL R12, R2, RZ, !P0 ;  /* 0x000000ff020c7207 */ /* 0x004fe40004000000 */
[----:B---3--:R-:W-:Y:S01]  /*1df30*/  SHF.R.S32.HI R10, RZ, 0x1f, R24 ;  /* 0x0000001fff0a7819 */ /* 0x008fe20000011418 */
[----:B0-----:R-:W-:Y:S06]  /*1df40*/  @P3 BRA `(.L_x_6276) ;  /* 0x00000000009c3947 */ /* 0x001fec0003800000 */
[----:B------:R-:W0:Y:S01]  /*1df50*/  LDC R9, c[0x0][0xbe8] ;  /* 0x0002fa00ff097b82 */ /* 0x000e220000000800 */
[----:B------:R-:W-:-:S05]  /*1df60*/  IMAD R2, R20, 0x80, R7 ;  /* 0x0000008014027824 */ /* 0x000fca00078e0207 */
[----:B------:R-:W-:Y:S01]  /*1df70*/  IADD3 R8, R2, -0x80, RZ ;  /* 0xffffff8002087810 */ /* 0x000fe20007ffe0ff */
[----:B0-----:R-:W-:-:S05]  /*1df80*/  IMAD R3, R6, R9, RZ ;  /* 0x0000000906037224 */ /* 0x001fca00078e02ff */
        /* <DEDUP_REMOVED lines=9> */
[----:B------:R-:W0:Y:S01]  /*1e020*/  @P0 LDC R15, c[0x0][0xbec] ;  /* 0x0002fb00ff0f0b82 */ /* 0x000e220000000800 */
[----:B------:R-:W-:Y:S01]  /*1e030*/  IMAD R7, R24, UR5, R7 ;  /* 0x0000000518077c24 */ /* 0x000fe2000f8e0207 */
[----:B------:R-:W-:-:S04]  /*1e040*/  ULDC.64 UR4, c[0x0][0xb98] ;  /* 0x0002e60000047ab9 */ /* 0x000fc80000000a00 */
[----:B------:R-:W-:Y:S02]  /*1e050*/  IADD3 R3, R3, R7, RZ ;  /* 0x0000000703037210 */ /* 0x000fe40007ffe0ff */
        /* <DEDUP_REMOVED lines=22> */
.L_x_6276:
[----:B------:R-:W-:Y:S05]  /*1e1c0*/  BSYNC B1 ;  /* 0x0000000000017941 */ /* 0x000fea0003800000 */
.L_x_6275:
        /* <DEDUP_REMOVED lines=15> */
[----:B------:R-:W-:Y:S02]  /*1e2c0*/  IMAD R9, R20, 0x80, R0 ;  /* 0x0000008014097824 */ /* 0x000fe400078e0200 */
[----:B------:R-:W-:Y:S02]  /*1e2d0*/  IMAD R7, R24, UR5, R4 ;  /* 0x0000000518077c24 */ /* 0x000fe4000f8e0204 */
[----:B------:R-:W-:Y:S01]  /*1e2e0*/  @P2 IMAD.HI.U32 R0, R9, R14, RZ ;  /* 0x0000000e09002227 */ /* 0x000fe200078e00ff */
        /* <DEDUP_REMOVED lines=11> */
[----:B------:R-:W-:Y:S02]  /*1e3a0*/  IMAD R0, R0, UR4, RZ ;  /* 0x0000000400007c24 */ /* 0x000fe4000f8e02ff */
[----:B------:R-:W-:Y:S02]  /*1e3b0*/  IMAD.IADD R3, R3, 0x1, R7 ;  /* 0x0000000103037824 */ /* 0x000fe400078e0207 */
[----:B------:R-:W-:Y:S02]  /*1e3c0*/  IMAD R7, R25, R4, R9 ;  /* 0x0000000419077224 */ /* 0x000fe400078e0209 */
[C---:B------:R-:W-:Y:S02]  /*1e3d0*/  IMAD R9, R5.reuse, UR5, R0 ;  /* 0x0000000505097c24 */ /* 0x040fe4000f8e0200 */
[----:B------:R-:W-:Y:S01]  /*1e3e0*/  IMAD.WIDE.U32 R2, R5, UR4, R2 ;  /* 0x0000000405027c25 */ /* 0x000fe2000f8e0002 */
[----:B------:R-:W-:Y:S01]  /*1e3f0*/  SHF.R.S32.HI R0, RZ, 0x1f, R7 ;  /* 0x0000001fff007819 */ /* 0x000fe20000011407 */
[----:B------:R-:W-:-:S03]  /*1e400*/  ULDC.64 UR4, c[0x0][0xad8] ;  /* 0x0002b60000047ab9 */ /* 0x000fc60000000a00 */
[----:B------:R-:W-:Y:S01]  /*1e410*/  IADD3 R3, R3, R9, RZ ;  /* 0x0000000903037210 */ /* 0x000fe20007ffe0ff */
        /* <DEDUP_REMOVED lines=11> */
.L_x_6470:
[----:B------:R-:W-:Y:S01]  /*1e4d0*/  IMAD R25, R6, R25, RZ ;  /* 0x0000001906197224 */ /* 0x000fe200078e02ff */
[----:B------:R-:W-:Y:S01]  /*1e4e0*/  BSSY B1, `(.L_x_6278) ;  /* 0x0000011000017945 */ /* 0x000fe20003800000 */
[----:B------:R-:W-:-:S05]  /*1e4f0*/  IMAD R6, R20, 0x80, R8 ;  /* 0x0000008014067824 */ /* 0x000fca00078e0208 */
[----:B------:R-:W-:-:S13]  /*1e500*/  ISETP.GE.AND P0, PT, R6, R25, PT ;  /* 0x000000190600720c */ /* 0x000fda0003f06270 */
[----:B------:R-:W-:Y:S05]  /*1e510*/  @P0 BRA `(.L_x_6279) ;  /* 0x0000000000340947 */ /* 0x000fea0003800000 */
[----:B------:R-:W4:Y:S01]  /*1e520*/  LDL R9, [R1+0x6c] ;  /* 0x00006c0001097983 */ /* 0x000f220000100800 */
[----:B------:R-:W-:-:S03]  /*1e530*/  ULDC UR4, c[0x0][0xac8] ;  /* 0x0002b20000047ab9 */ /* 0x000fc60000000800 */
[----:B------:R-:W5:Y:S04]  /*1e540*/  LDL R7, [R1+0x88] ;  /* 0x0000880001077983 */ /* 0x000f680000100800 */
[----:B------:R-:W2:Y:S04]  /*1e550*/  LDL R10, [R1+0xc0] ;  /* 0x0000c000010a7983 */ /* 0x000ea80000100800 */
[----:B------:R-:W2:Y:S01]  /*1e560*/  LDL R8, [R1+0xbc] ;  /* 0x0000bc0001087983 */ /* 0x000ea20000100800 */
[----:B----4-:R-:W-:Y:S02]  /*1e570*/  ISETP.GE.AND P2, PT, R9, UR4, PT ;  /* 0x0000000409007c0c */ /* 0x010fe4000bf46270 */
[----:B-----5:R-:W-:-:S11]  /*1e580*/  ISETP.GE.AND P3, PT, R7, UR4, PT ;  /* 0x0000000407007c0c */ /* 0x020fd6000bf66270 */
[-C--:B---3--:R-:W-:Y:S02]  /*1e590*/  @!P2 LEA R4, P0, R9, R14.reuse, 0x1 ;  /* 0x0000000e0904a211 */ /* 0x088fe400078008ff */
[----:B------:R-:W-:Y:S02]  /*1e5a0*/  @!P3 LEA R14, P1, R7, R14, 0x1 ;  /* 0x0000000e070eb211 */ /* 0x000fe400078208ff */
[-C--:B--2---:R-:W-:Y:S02]  /*1e5b0*/  @!P2 LEA.HI.X R5, R9, R0.reuse, R10, 0x1, P0 ;  /* 0x000000000905a211 */ /* 0x084fe400000f0c0a */
[----:B------:R-:W-:-:S03]  /*1e5c0*/  @!P3 LEA.HI.X R15, R7, R0, R8, 0x1, P1 ;  /* 0x00000000070fb211 */ /* 0x000fc600008f0c08 */
[----:B------:R4:W-:Y:S04]  /*1e5d0*/  @!P2 ST.E.128 desc[UR60][R4.64], RZ ;  /* 0x000000ff0400a985 */ /* 0x0009e8000c101d3c */
[----:B------:R4:W-:Y:S02]  /*1e5e0*/  @!P3 ST.E.128 desc[UR60][R14.64], RZ ;  /* 0x000000ff0e00b985 */ /* 0x0009e4000c101d3c */
.L_x_6279:
[----:B------:R-:W-:Y:S05]  /*1e5f0*/  BSYNC B1 ;  /* 0x0000000000017941 */ /* 0x000fea0003800000 */
.L_x_6278:
[----:B------:R-:W-:-:S03]  /*1e600*/  UMOV UR4, 0xffffffff ;  /* 0xffffffff00047882 */ /* 0x000fc60000000000 */
[----:B------:R-:W-:Y:S05]  /*1e610*/  BRA.DIV UR4, `(.L_x_6280) ;  /* 0x0000008a04787947 */ /* 0x000fea000b800000 */
[----:B--2---:R2:W0:Y:S04]  /*1e620*/  SHFL.IDX PT, R0, R3, 0x1, 0x181f ;  /* 0x00381f0003007f89 */ /* 0x00442800000e0000 */
[----:B---34-:R2:W3:Y:S02]  /*1e630*/  SHFL.IDX PT, R14, R2, 0x1, 0x181f ;  /* 0x00381f00020e7f89 */ /* 0x0184e400000e0000 */
.L_x_6474:
[----:B------:R-:W-:Y:S01]  /*1e640*/  VIADD R4, R6, 0x20 ;  /* 0x0000002006047836 */ /* 0x000fe20000000000 */
[----:B------:R-:W-:Y:S04]  /*1e650*/  BSSY B1, `(.L_x_6281) ;  /* 0x0000010000017945 */ /* 0x000fe80003800000 */
[----:B------:R-:W-:-:S13]  /*1e660*/  ISETP.GE.AND P0, PT, R4, R25, PT ;  /* 0x000000190400720c */ /* 0x000fda0003f06270 */
[----:B------:R-:W-:Y:S05]  /*1e670*/  @P0 BRA `(.L_x_6282) ;  /* 0x0000000000340947 */ /* 0x000fea0003800000 */
[----:B------:R-:W4:Y:S01]  /*1e680*/  LDL R9, [R1+0x6c] ;  /* 0x00006c0001097983 */ /* 0x000f220000100800 */
[----:B------:R-:W-:-:S03]  /*1e690*/  ULDC UR4, c[0x0][0xac8] ;  /* 0x0002b20000047ab9 */ /* 0x000fc60000000800 */
[----:B------:R-:W5:Y:S04]  /*1e6a0*/  LDL R7, [R1+0x88] ;  /* 0x0000880001077983 */ /* 0x000f680000100800 */
[----:B------:R-:W0:Y:S04]  /*1e6b0*/  LDL R10, [R1+0xc0] ;  /* 0x0000c000010a7983 */ /* 0x000e280000100800 */
[----:B------:R-:W2:Y:S01]  /*1e6c0*/  LDL R8, [R1+0xbc] ;  /* 0x0000bc0001087983 */ /* 0x000ea20000100800 */
[----:B----4-:R-:W-:Y:S02]  /*1e6d0*/  ISETP.GE.AND P2, PT, R9, UR4, PT ;  /* 0x0000000409007c0c */ /* 0x010fe4000bf46270 */
[----:B-----5:R-:W-:-:S11]  /*1e6e0*/  ISETP.GE.AND P3, PT, R7, UR4, PT ;  /* 0x0000000407007c0c */ /* 0x020fd6000bf66270 */
[-C--:B---3--:R-:W-:Y:S02]  /*1e6f0*/  @!P2 LEA R4, P0, R9, R14.reuse, 0x1 ;  /* 0x0000000e0904a211 */ /* 0x088fe400078008ff */
[----:B------:R-:W-:Y:S02]  /*1e700*/  @!P3 LEA R14, P1, R7, R14, 0x1 ;  /* 0x0000000e070eb211 */ /* 0x000fe400078208ff */
[-C--:B0-----:R-:W-:Y:S02]  /*1e710*/  @!P2 LEA.HI.X R5, R9, R0.reuse, R10, 0x1, P0 ;  /* 0x000000000905a211 */ /* 0x081fe400000f0c0a */
[----:B--2---:R-:W-:-:S03]  /*1e720*/  @!P3 LEA.HI.X R15, R7, R0, R8, 0x1, P1 ;  /* 0x00000000070fb211 */ /* 0x004fc600008f0c08 */
[----:B------:R4:W-:Y:S04]  /*1e730*/  @!P2 ST.E.128 desc[UR60][R4.64], RZ ;  /* 0x000000ff0400a985 */ /* 0x0009e8000c101d3c */
[----:B------:R4:W-:Y:S02]  /*1e740*/  @!P3 ST.E.128 desc[UR60][R14.64], RZ ;  /* 0x000000ff0e00b985 */ /* 0x0009e4000c101d3c */
.L_x_6282:
[----:B------:R-:W-:Y:S05]  /*1e750*/  BSYNC B1 ;  /* 0x0000000000017941 */ /* 0x000fea0003800000 */
.L_x_6281:
[----:B------:R-:W-:-:S03]  /*1e760*/  UMOV UR4, 0xffffffff ;  /* 0xffffffff00047882 */ /* 0x000fc60000000000 */
[----:B------:R-:W-:Y:S05]  /*1e770*/  BRA.DIV UR4, `(.L_x_6283) ;  /* 0x0000008a04687947 */ /* 0x000fea000b800000 */
[----:B0-----:R0:W0:Y:S04]  /*1e780*/  SHFL.IDX PT, R0, R3, 0x2, 0x181f ;  /* 0x00581f0003007f89 */ /* 0x00102800000e0000 */
[----:B---34-:R3:W4:Y:S02]  /*1e790*/  SHFL.IDX PT, R14, R2, 0x2, 0x181f ;  /* 0x00581f00020e7f89 */ /* 0x01872400000e0000 */
.L_x_6478:
[----:B------:R-:W-:Y:S01]  /*1e7a0*/  IADD3 R4, R6, 0x40, RZ ;  /* 0x0000004006047810 */ /* 0x000fe20007ffe0ff */
[----:B------:R-:W-:Y:S03]  /*1e7b0*/  BSSY B1, `(.L_x_6284) ;  /* 0x0000010000017945 */ /* 0x000fe60003800000 */
[----:B------:R-:W-:-:S13]  /*1e7c0*/  ISETP.GE.AND P0, PT, R4, R25, PT ;  /* 0x000000190400720c */ /* 0x000fda0003f06270 */
[----:B------:R-:W-:Y:S05]  /*1e7d0*/  @P0 BRA `(.L_x_6285) ;  /* 0x0000000000340947 */ /* 0x000fea0003800000 */
[----:B------:R-:W5:Y:S01]  /*1e7e0*/  LDL R9, [R1+0x6c] ;  /* 0x00006c0001097983 */ /* 0x000f620000100800 */
[----:B------:R-:W-:-:S03]  /*1e7f0*/  ULDC UR4, c[0x0][0xac8] ;  /* 0x0002b20000047ab9 */ /* 0x000fc60000000800 */
[----:B------:R-:W2:Y:S04]  /*1e800*/  LDL R7, [R1+0x88] ;  /* 0x0000880001077983 */ /* 0x000ea80000100800 */
[----:B------:R-:W0:Y:S04]  /*1e810*/  LDL R10, [R1+0xc0] ;  /* 0x0000c000010a7983 */ /* 0x000e280000100800 */
[----:B------:R-:W3:Y:S01]  /*1e820*/  LDL R8, [R1+0xbc] ;  /* 0x0000bc0001087983 */ /* 0x000ee20000100800 */
[----:B-----5:R-:W-:Y:S02]  /*1e830*/  ISETP.GE.AND P2, PT, R9, UR4, PT ;  /* 0x0000000409007c0c */ /* 0x020fe4000bf46270 */
[----:B--2---:R-:W-:-:S11]  /*1e840*/  ISETP.GE.AND P3, PT, R7, UR4, PT ;  /* 0x0000000407007c0c */ /* 0x004fd6000bf66270 */
[-C--:B----4-:R-:W-:Y:S02]  /*1e850*/  @!P2 LEA R4, P0, R9, R14.reuse, 0x1 ;  /* 0x0000000e0904a211 */ /* 0x090fe400078008ff */
[----:B------:R-:W-:Y:S02]  /*1e860*/  @!P3 LEA R14, P1, R7, R14, 0x1 ;  /* 0x0000000e070eb211 */ /* 0x000fe400078208ff */
[-C--:B0-----:R-:W-:Y:S02]  /*1e870*/  @!P2 LEA.HI.X R5, R9, R0.reuse, R10, 0x1, P0 ;  /* 0x000000000905a211 */ /* 0x081fe400000f0c0a */
[----:B---3--:R-:W-:-:S03]  /*1e880*/  @!P3 LEA.HI.X R15, R7, R0, R8, 0x1, P1 ;  /* 0x00000000070fb211 */ /* 0x008fc600008f0c08 */
[----:B------:R0:W-:Y:S04]  /*1e890*/  @!P2 ST.E.128 desc[UR60][R4.64], RZ ;  /* 0x000000ff0400a985 */ /* 0x0001e8000c101d3c */
[----:B------:R0:W-:Y:S02]  /*1e8a0*/  @!P3 ST.E.128 desc[UR60][R14.64], RZ ;  /* 0x000000ff0e00b985 */ /* 0x0001e4000c101d3c */
.L_x_6285:
[----:B------:R-:W-:Y:S05]  /*1e8b0*/  BSYNC B1 ;  /* 0x0000000000017941 */ /* 0x000fea0003800000 */
.L_x_6284:
[----:B------:R-:W-:-:S03]  /*1e8c0*/  UMOV UR4, 0xffffffff ;  /* 0xffffffff00047882 */ /* 0x000fc60000000000 */
[----:B------:R-:W-:Y:S05]  /*1e8d0*/  BRA.DIV UR4, `(.L_x_6286) ;  /* 0x0000008a04587947 */ /* 0x000fea000b800000 */
[----:B0-----:R0:W0:Y:S04]  /*1e8e0*/  SHFL.IDX PT, R0, R3, 0x3, 0x181f ;  /* 0x00781f0003007f89 */ /* 0x00102800000e0000 */
[----:B----4-:R4:W0:Y:S02]  /*1e8f0*/  SHFL.IDX PT, R14, R2, 0x3, 0x181f ;  /* 0x00781f00020e7f89 */ /* 0x01082400000e0000 */
.L_x_6482:
[----:B--234-:R-:W-:-:S05]  /*1e900*/  VIADD R2, R6, 0x60 ;  /* 0x0000006006027836 */ /* 0x01cfca0000000000 */
[----:B------:R-:W-:-:S13]  /*1e910*/  ISETP.GE.AND P0, PT, R2, R25, PT ;  /* 0x000000190200720c */ /* 0x000fda0003f06270 */
[----:B------:R-:W-:Y:S05]  /*1e920*/  @P0 BRA `(.L_x_6273) ;  /* 0x0000000000340947 */ /* 0x000fea0003800000 */
[----:B------:R-:W2:Y:S01]  /*1e930*/  LDL R7, [R1+0x6c] ;  /* 0x00006c0001077983 */ /* 0x000ea20000100800 */
[----:B------:R-:W-:-:S03]  /*1e940*/  ULDC UR4, c[0x0][0xac8] ;  /* 0x0002b20000047ab9 */ /* 0x000fc60000000800 */
[----:B------:R-:W3:Y:S04]  /*1e950*/  LDL R4, [R1+0x88] ;  /* 0x0000880001047983 */ /* 0x000ee80000100800 */
[----:B------:R-:W4:Y:S04]  /*1e960*/  LDL R8, [R1+0xc0] ;  /* 0x0000c00001087983 */ /* 0x000f280000100800 */
[----:B------:R-:W5:Y:S01]  /*1e970*/  LDL R5, [R1+0xbc] ;  /* 0x0000bc0001057983 */ /* 0x000f620000100800 */
[----:B--2---:R-:W-:Y:S02]  /*1e980*/  ISETP.GE.AND P2, PT, R7, UR4, PT ;  /* 0x0000000407007c0c */ /* 0x004fe4000bf46270 */
[----:B---3--:R-:W-:-:S11]  /*1e990*/  ISETP.GE.AND P3, PT, R4, UR4, PT ;  /* 0x0000000404007c0c */ /* 0x008fd6000bf66270 */
[CC--:B0-----:R-:W-:Y:S02]  /*1e9a0*/  @!P2 LEA R2, P0, R7.reuse, R14.reuse, 0x1 ;  /* 0x0000000e0702a211 */ /* 0x0c1fe400078008ff */
[C---:B------:R-:W-:Y:S02]  /*1e9b0*/  @!P3 LEA R14, P1, R4.reuse, R14, 0x1 ;  /* 0x0000000e040eb211 */ /* 0x040fe400078208ff */
[-C--:B----4-:R-:W-:Y:S02]  /*1e9c0*/  @!P2 LEA.HI.X R3, R7, R0.reuse, R8, 0x1, P0 ;  /* 0x000000000703a211 */ /* 0x090fe400000f0c08 */
[----:B-----5:R-:W-:-:S03]  /*1e9d0*/  @!P3 LEA.HI.X R15, R4, R0, R5, 0x1, P1 ;  /* 0x00000000040fb211 */ /* 0x020fc600008f0c05 */
[----:B------:R2:W-:Y:S04]  /*1e9e0*/  @!P2 ST.E.128 desc[UR60][R2.64], RZ ;  /* 0x000000ff0200a985 */ /* 0x0005e8000c101d3c */
[----:B------:R2:W-:Y:S02]  /*1e9f0*/  @!P3 ST.E.128 desc[UR60][R14.64], RZ ;  /* 0x000000ff0e00b985 */ /* 0x0005e4000c101d3c */
.L_x_6273:
[----:B------:R-:W-:Y:S05]  /*1ea00*/  BSYNC B0 ;  /* 0x0000000000007941 */ /* 0x000fea0003800000 */
.L_x_6263:
[----:B0-----:R-:W5:Y:S01]  /*1ea10*/  LDL R0, [R1+0x5c] ;  /* 0x00005c0001007983 */ /* 0x001f620000100800 */
[----:B------:R-:W-:Y:S02]  /*1ea20*/  ULDC UR4, c[0x0][0xc3c] ;  /* 0x00030f0000047ab9 */ /* 0x000fe40000000800 */
[----:B-----5:R-:W-:-:S13]  /*1ea30*/  ISETP.GE.AND P0, PT, R0, UR4, PT ;  /* 0x0000000400007c0c */ /* 0x020fda000bf06270 */
[----:B------:R-:W-:Y:S05]  /*1ea40*/  @!P0 BRA `(.L_x_6287) ;  /* 0xfffffe2800148947 */ /* 0x000fea000383ffff */
[----:B------:R-:W-:Y:S05]  /*1ea50*/  BRA `(.L_x_6116) ;  /* 0x0000006c00487947 */ /* 0x000fea0003800000 */
.L_x_6114:
[----:B------:R-:W-:-:S08]  /*1ea60*/  NOP ;  /* 0x0000000000007918 */ /* 0x000fd00000000000 */
[----:B0-----:R-:W0:-:S00]  /*1ea70*/  USETMAXREG.DEALLOC.CTAPOOL 0x18 ;  /* 0x00000018000079c8 */ /* 0x001e0000080e0500 */
        /* <DEDUP_REMOVED lines=16> */
.L_x_6288:
        /* <DEDUP_REMOVED lines=15> */
[----:B------:R-:W-:Y:S02]  /*1ec70*/  ISETP.GE.U32.AND P5, PT, R5, 0x10, PT ;  /* 0x000000100500780c */ /* 0x000fe40003fa6070 */
[----:B------:R-:W-:Y:S01]  /*1ec80*/  MOV R16, RZ ;  /* 0x000000ff00107202 */ /* 0x000fe20000000f00 */
        /* <DEDUP_REMOVED lines=21> */
[----:B------:R-:W-:Y:S01]  /*1ede0*/  IMAD.MOV.U32 R4, RZ, RZ, R7 ;  /* 0x000000ffff047224 */ /* 0x000fe200078e0007 */
[----:B------:R-:W-:Y:S01]  /*1edf0*/  UMOV UR4, URZ ;  /* 0x0000003f00047c82 */ /* 0x000fe20008000000 */
[----:B------:R-:W-:Y:S01]  /*1ee00*/  ULDC UR7, c[0x0][0xc3c] ;  /* 0x00030f0000077ab9 */ /* 0x000fe20000000800 */
[----:B------:R-:W-:-:S05]  /*1ee10*/  ULDC UR5, c[0x0][0xc38] ;  /* 0x00030e0000057ab9 */ /* 0x000fca0000000800 */
.L_x_6294:
[----:B------:R-:W-:Y:S01]  /*1ee20*/  UIADD3 UR4, UR4, 0x1f, URZ ;  /* 0x0000001f04047890 */ /* 0x000fe2000fffe03f */
[----:B------:R-:W-:-:S05]  /*1ee30*/  IMAD.U32 R19, RZ, RZ, UR7 ;  /* 0x00000007ff137e24 */ /* 0x000fca000f8e00ff */
[----:B0-----:R-:W-:-:S13]  /*1ee40*/  ISETP.LE.AND P6, PT, R6, UR4, PT ;  /* 0x0000000406007c0c */ /* 0x001fda000bfc3270 */
[----:B------:R-:W-:Y:S05]  /*1ee50*/  @P6 BRA `(.L_x_6291) ;  /* 0x0000000400206947 */ /* 0x000fea0003800000 */
[----:B------:R-:W-:Y:S01]  /*1ee60*/  IADD3 R7, R5, UR4, RZ ;  /* 0x0000000405077c10 */ /* 0x000fe2000fffe0ff */
[----:B------:R-:W-:Y:S01]  /*1ee70*/  BSSY B0, `(.L_x_6292) ;  /* 0x0000007000007945 */ /* 0x000fe20003800000 */
[----:B------:R-:W-:Y:S02]  /*1ee80*/  IMAD.MOV.U32 R0, RZ, RZ, RZ ;  /* 0x000000ffff007224 */ /* 0x000fe400078e00ff */
[----:B------:R-:W-:-:S13]  /*1ee90*/  ISETP.GE.OR P6, PT, R7, R6, !P0 ;  /* 0x000000060700720c */ /* 0x000fda00047c6670 */
[----:B------:R-:W-:Y:S05]  /*1eea0*/  @P6 BRA `(.L_x_6293) ;  /* 0x00000000000c6947 */ /* 0x000fea0003800000 */
[----:B------:R-:W0:Y:S02]  /*1eeb0*/  LDC.64 R2, c[0x0][0xc80] ;  /* 0x00032000ff027b82 */ /* 0x000e240000000a00 */
[----:B0-----:R-:W-:-:S05]  /*1eec0*/  IMAD.WIDE R2, R7, 0x4, R2 ;  /* 0x0000000407027825 */ /* 0x001fca00078e0202 */
[----:B------:R0:W5:Y:S02]  /*1eed0*/  LDG.E R0, desc[UR60][R2.64] ;  /* 0x0000003c02007981 */ /* 0x000164000c1e1900 */
.L_x_6293:
[----:B------:R-:W-:Y:S05]  /*1eee0*/  BSYNC B0 ;  /* 0x0000000000007941 */ /* 0x000fea0003800000 */
.L_x_6292:
[----:B0----5:R-:W0:Y:S02]  /*1eef0*/  SHFL.UP PT, R2, R0, 0x1, RZ ;  /* 0x0420000000027989 */ /* 0x021e2400000e00ff */
        /* <DEDUP_REMOVED lines=19> */
[----:B------:R-:W-:Y:S01]  /*1f030*/  MOV R2, R9 ;  /* 0x0000000900027202 */ /* 0x000fe20000000f00 */
[----:B------:R-:W-:-:S07]  /*1f040*/  IMAD.MOV.U32 R7, RZ, RZ, R3 ;  /* 0x000000ffff077224 */ /* 0x000fce00078e0003 */
.L_x_6290:
        /* <DEDUP_REMOVED lines=16> */
.L_x_6295:
[----:B-1----:R-:W-:Y:S01]  /*1f150*/  IMAD R16, R16, UR5, R7 ;  /* 0x0000000510107c24 */ /* 0x002fe2000f8e0207 */
[----:B------:R-:W-:Y:S01]  /*1f160*/  IABS R6, R0 ;  /* 0x0000000000067213 */ /* 0x000fe20000000000 */
[----:B------:R-:W-:Y:S02]  /*1f170*/  IMAD R7, R11, R4, RZ ;  /* 0x000000040b077224 */ /* 0x000fe400078e02ff */
[----:B0-----:R-:W-:Y:S01]  /*1f180*/  IMAD.MOV.U32 R2, RZ, RZ, RZ ;  /* 0x000000ffff027224 */ /* 0x001fe200078e00ff */
[----:B------:R-:W-:Y:S01]  /*1f190*/  IADD3 R17, -R16, UR6, RZ ;  /* 0x0000000610117c10 */ /* 0x000fe2000fffe1ff */
[----:B------:R-:W-:Y:S02]  /*1f1a0*/  IMAD.MOV R6, RZ, RZ, -R6 ;  /* 0x000000ffff067224 */ /* 0x000fe400078e0a06 */
[----:B------:R-:W-:Y:S01]  /*1f1b0*/  IMAD.HI.U32 R2, R3, R7, R2 ;  /* 0x0000000703027227 */ /* 0x000fe200078e0002 */
[----:B------:R-:W-:-:S03]  /*1f1c0*/  IABS R3, R17 ;  /* 0x0000001100037213 */ /* 0x000fc60000000000 */
[----:B------:R-:W-:Y:S02]  /*1f1d0*/  VIADD R19, R19, UR4 ;  /* 0x0000000413137c36 */ /* 0x000fe40008000000 */
[----:B------:R-:W-:-:S04]  /*1f1e0*/  IMAD.HI.U32 R2, R2, R3, RZ ;  /* 0x0000000302027227 */ /* 0x000fc800078e00ff */
        /* <DEDUP_REMOVED lines=15> */
.L_x_6291:
[----:B------:R-:W-:Y:S01]  /*1f2e0*/  IMAD.MOV.U32 R17, RZ, RZ, RZ ;  /* 0x000000ffff117224 */ /* 0x000fe200078e00ff */
[----:B------:R-:W-:Y:S01]  /*1f2f0*/  MOV R16, UR6 ;  /* 0x0000000600107c02 */ /* 0x000fe20008000f00 */
[----:B------:R-:W-:-:S07]  /*1f300*/  IMAD.MOV.U32 R18, RZ, RZ, RZ ;  /* 0x000000ffff127224 */ /* 0x000fce00078e00ff */
.L_x_6296:
[----:B------:R-:W-:-:S13]  /*1f310*/  ISETP.NE.AND P0, PT, R5, RZ, PT ;  /* 0x000000ff0500720c */ /* 0x000fda0003f05270 */
[----:B------:R-:W0:Y:S01]  /*1f320*/  @!P0 S2R R3, SR_CgaCtaId ;  /* 0x0000000000038919 */ /* 0x000e220000008800 */
[----:B------:R-:W-:-:S04]  /*1f330*/  @!P0 MOV R0, 0x400 ;  /* 0x0000040000008802 */ /* 0x000fc80000000f00 */
[----:B0-----:R-:W-:-:S05]  /*1f340*/  @!P0 LEA R0, R3, R0, 0x18 ;  /* 0x0000000003008211 */ /* 0x001fca00078ec0ff */
[----:B------:R2:W-:Y:S01]  /*1f350*/  @!P0 STS.128 [R0+0x2e8d0], R16 ;  /* 0x02e8d01000008388 */ /* 0x0005e20000000c00 */
[----:B------:R-:W-:Y:S06]  /*1f360*/  BAR.ARV 0x5, 0x180 ;  /* 0x0146000000007b1d */ /* 0x000fec0000002000 */
.L_x_6289:
[----:B--2---:R-:W-:Y:S01]  /*1f370*/  IMAD.MOV.U32 R0, RZ, RZ, 0x1 ;  /* 0x00000001ff007424 */ /* 0x004fe200078e00ff */
[----:B------:R2:W-:Y:S01]  /*1f380*/  STL [R1+0x14], RZ ;  /* 0x000014ff01007387 */ /* 0x0005e20000100800 */
[----:B------:R-:W-:Y:S02]  /*1f390*/  ULDC UR4, c[0x0][0xc3c] ;  /* 0x00030f0000047ab9 */ /* 0x000fe40000000800 */
[----:B-1----:R-:W-:Y:S01]  /*1f3a0*/  ISETP.GE.AND P0, PT, R19, UR4, PT ;  /* 0x0000000413007c0c */ /* 0x002fe2000bf06270 */
[----:B------:R2:W-:Y:S04]  /*1f3b0*/  STL [R1+0x1c], R0 ;  /* 0x00001c0001007387 */ /* 0x0005e80000100800 */
[----:B------:R2:W-:Y:S08]  /*1f3c0*/  STL [R1+0x7c], RZ ;  /* 0x00007cff01007387 */ /* 0x0005f00000100800 */
[----:B--2---:R-:W-:Y:S05]  /*1f3d0*/  @P0 BRA `(.L_x_6297) ;  /* 0x0000005c00dc0947 */ /* 0x004fea0003800000 */
[----:B------:R-:W2:Y:S01]  /*1f3e0*/  LDL R0, [R1+0xc4] ;  /* 0x0000c40001007983 */ /* 0x000ea20000100800 */
[----:B------:R-:W1:Y:S01]  /*1f3f0*/  S2UR UR5, SR_CgaCtaId ;  /* 0x00000000000579c3 */ /* 0x000e620000008800 */
[----:B------:R-:W-:Y:S01]  /*1f400*/  UMOV UR4, 0x400 ;  /* 0x0000040000047882 */ /* 0x000fe20000000000 */
[----:B------:R-:W-:Y:S01]  /*1f410*/  BSSY B7, `(.L_x_6297) ;  /* 0x00005f3000077945 */ /* 0x000fe20003800000 */
[----:B------:R-:W0:Y:S01]  /*1f420*/  S2R R11, SR_TID.X ;  /* 0x00000000000b7919 */ /* 0x000e220000002100 */
[----:B------:R-:W-:Y:S01]  /*1f430*/  ULDC.64 UR36, c[0x0][0x198] ;  /* 0x0000660000247ab9 */ /* 0x000fe20000000a00 */
[----:B------:R-:W-:Y:S01]  /*1f440*/  ULDC UR40, c[0x0][0xc] ;  /* 0x0000030000287ab9 */ /* 0x000fe20000000800 */
[----:B-1----:R-:W-:Y:S01]  /*1f450*/  ULEA UR4, UR5, UR4, 0x18 ;  /* 0x0000000405047291 */ /* 0x002fe2000f8ec03f */
[C---:B0-----:R-:W-:Y:S01]  /*1f460*/  IMAD.SHL.U32 R2, R11.reuse, 0x10, RZ ;  /* 0x000000100b027824 */ /* 0x041fe200078e00ff */
[C---:B------:R-:W-:Y:S01]  /*1f470*/  LOP3.LUT R10, R11.reuse, 0x7f, RZ, 0xc0, !PT ;  /* 0x0000007f0b0a7812 */ /* 0x040fe200078ec0ff */
[C---:B------:R-:W-:Y:S01]  /*1f480*/  IMAD.SHL.U32 R5, R11.reuse, 0x20, RZ ;  /* 0x000000200b057824 */ /* 0x040fe200078e00ff */
[----:B------:R-:W-:-:S02]  /*1f490*/  SHF.L.U32 R3, R11, 0x1, RZ ;  /* 0x000000010b037819 */ /* 0x000fc400000006ff */
[--C-:B------:R-:W-:Y:S02]  /*1f4a0*/  SHF.R.U32.HI R6, RZ, 0x1, R11.reuse ;  /* 0x00000001ff067819 */ /* 0x100fe4000001160b */
[----:B------:R-:W-:Y:S02]  /*1f4b0*/  LOP3.LUT R7, R5, 0x80, RZ, 0xc0, !PT ;  /* 0x0000008005077812 */ /* 0x000fe400078ec0ff */
[----:B------:R-:W-:Y:S02]  /*1f4c0*/  LOP3.LUT P0, RZ, R11, 0x4, RZ, 0xc0, !PT ;  /* 0x000000040bff7812 */ /* 0x000fe4000780c0ff */
[----:B------:R-:W-:Y:S02]  /*1f4d0*/  LOP3.LUT R7, R7, 0x10, R11, 0xf8, !PT ;  /* 0x0000001007077812 */ /* 0x000fe400078ef80b */
[----:B--2---:R-:W-:Y:S02]  /*1f4e0*/  R2UR UR6, R0 ;  /* 0x00000000000672ca */ /* 0x004fe400000e0000 */
[----:B------:R-:W-:-:S04]  /*1f4f0*/  LOP3.LUT R0, R2, 0x3f0, RZ, 0xc0, !PT ;  /* 0x000003f002007812 */ /* 0x000fc800078ec0ff */
[----:B------:R-:W-:Y:S01]  /*1f500*/  LOP3.LUT R0, R0, 0x70, R3, 0x78, !PT ;  /* 0x0000007000007812 */ /* 0x000fe200078e7803 */
[----:B------:R-:W-:-:S05]  /*1f510*/  IMAD.SHL.U32 R3, R10, 0x10, RZ ;  /* 0x000000100a037824 */ /* 0x000fca00078e00ff */
[----:B------:R-:W-:Y:S01]  /*1f520*/  LOP3.LUT R4, R3, 0x600, RZ, 0xc0, !PT ;  /* 0x0000060003047812 */ /* 0x000fe200078ec0ff */
[----:B------:R-:W-:Y:S01]  /*1f530*/  ULOP3.LUT UR38, UR6, 0x1, URZ, 0xfc, !UPT ;  /* 0x0000000106267892 */ /* 0x000fe2000f8efc3f */
[----:B------:R-:W-:Y:S01]  /*1f540*/  LOP3.LUT R0, R0, 0x400, R3, 0xf8, !PT ;  /* 0x0000040000007812 */ /* 0x000fe200078ef803 */
[----:B------:R-:W-:Y:S01]  /*1f550*/  IMAD.SHL.U32 R3, R11, 0x80, RZ ;  /* 0x000000800b037824 */ /* 0x000fe200078e00ff */
[----:B------:R-:W-:Y:S01]  /*1f560*/  LOP3.LUT R4, R4, 0x60, R5, 0xf8, !PT ;  /* 0x0000006004047812 */ /* 0x000fe200078ef805 */
[----:B------:R-:W-:-:S03]  /*1f570*/  ULOP3.LUT UR39, UR6, 0x2, URZ, 0xfc, !UPT ;  /* 0x0000000206277892 */ /* 0x000fc6000f8efc3f */
[----:B------:R-:W-:Y:S02]  /*1f580*/  LOP3.LUT R4, R4, 0x100, R5, 0xf8, !PT ;  /* 0x0000010004047812 */ /* 0x000fe400078ef805 */
[----:B------:R-:W-:-:S04]  /*1f590*/  LOP3.LUT R5, R3, 0x380, RZ, 0xc0, !PT ;  /* 0x0000038003057812 */ /* 0x000fc800078ec0ff */
[----:B------:R-:W-:Y:S02]  /*1f5a0*/  LOP3.LUT R5, R5, 0x30, R6, 0xf8, !PT ;  /* 0x0000003005057812 */ /* 0x000fe400078ef806 */
[----:B------:R-:W-:-:S04]  /*1f5b0*/  SHF.L.U32 R6, R11, 0x2, RZ ;  /* 0x000000020b067819 */ /* 0x000fc800000006ff */
[----:B------:R-:W-:Y:S02]  /*1f5c0*/  LOP3.LUT R7, R7, 0x10, R6, 0x78, !PT ;  /* 0x0000001007077812 */ /* 0x000fe400078e7806 */
[----:B------:R-:W-:Y:S02]  /*1f5d0*/  LOP3.LUT R6, R5, 0x70, R2, 0x78, !PT ;  /* 0x0000007005067812 */ /* 0x000fe400078e7802 */
[----:B------:R-:W-:Y:S01]  /*1f5e0*/  LOP3.LUT R8, R4, R7, RZ, 0xfc, !PT ;  /* 0x0000000704087212 */ /* 0x000fe200078efcff */
[----:B------:R-:W-:Y:S01]  /*1f5f0*/  IMAD.U32 R4, RZ, RZ, UR4 ;  /* 0x00000004ff047e24 */ /* 0x000fe2000f8e00ff */
[----:B------:R-:W-:Y:S02]  /*1f600*/  SHF.R.U32.HI R5, RZ, 0x3, R10 ;  /* 0x00000003ff057819 */ /* 0x000fe4000001160a */
[----:B------:R-:W-:Y:S01]  /*1f610*/  LOP3.LUT R9, R6, 0xc00, R3, 0xf8, !PT ;  /* 0x00000c0006097812 */ /* 0x000fe200078ef803 */
[----:B------:R-:W-:Y:S01]  /*1f620*/  STL [R1+0xc], R8 ;  /* 0x00000c0801007387 */ /* 0x000fe20000100800 */
[----:B------:R-:W-:Y:S01]  /*1f630*/  LOP3.LUT R5, R5, 0x70, R2, 0xf8, !PT ;  /* 0x0000007005057812 */ /* 0x000fe200078ef802 */
[----:B------:R-:W-:-:S02]  /*1f640*/  IMAD.IADD R2, R4, 0x1, R0 ;  /* 0x0000000104027824 */ /* 0x000fc400078e0200 */
[C---:B------:R-:W-:Y:S01]  /*1f650*/  VIADD R3, R9.reuse, 0x40 ;  /* 0x0000004009037836 */ /* 0x040fe20000000000 */
[----:B------:R-:W-:Y:S01]  /*1f660*/  @P0 IADD3 R3, R9, -0x40, RZ ;  /* 0xffffffc009030810 */ /* 0x000fe20007ffe0ff */
[----:B------:R-:W-:Y:S01]  /*1f670*/  STL [R1+0x10], R9 ;  /* 0x0000100901007387 */ /* 0x000fe20000100800 */
[----:B------:R-:W-:-:S03]  /*1f680*/  IMAD.MOV.U32 R0, RZ, RZ, 0x1 ;  /* 0x00000001ff007424 */ /* 0x000fc600078e00ff */
[----:B------:R-:W-:Y:S04]  /*1f690*/  STL [R1+0x4], R4 ;  /* 0x0000040401007387 */ /* 0x000fe80000100800 */
[----:B------:R0:W-:Y:S04]  /*1f6a0*/  STL [R1+0x6c], R2 ;  /* 0x00006c0201007387 */ /* 0x0001e80000100800 */
[----:B------:R-:W-:Y:S04]  /*1f6b0*/  STL [R1+0x7c], RZ ;  /* 0x00007cff01007387 */ /* 0x000fe80000100800 */
[----:B------:R1:W-:Y:S01]  /*1f6c0*/  STL [R1+0x34], R3 ;  /* 0x0000340301007387 */ /* 0x0003e20000100800 */
[----:B0-----:R-:W-:-:S03]  /*1f6d0*/  LOP3.LUT R2, R8, 0x2800, RZ, 0xfc, !PT ;  /* 0x0000280008027812 */ /* 0x001fc600078efcff */
[----:B------:R-:W-:Y:S04]  /*1f6e0*/  STL [R1+0x20], R0 ;  /* 0x0000200001007387 */ /* 0x000fe80000100800 */
[----:B------:R-:W-:Y:S01]  /*1f6f0*/  STL [R1+0x18], RZ ;  /* 0x000018ff01007387 */ /* 0x000fe20000100800 */
[----:B-1----:R-:W-:-:S03]  /*1f700*/  LOP3.LUT R3, R8, 0x1800, RZ, 0xfc, !PT ;  /* 0x0000180008037812 */ /* 0x002fc600078efcff */
[----:B------:R-:W-:Y:S04]  /*1f710*/  STL [R1+0x14], RZ ;  /* 0x000014ff01007387 */ /* 0x000fe80000100800 */
[----:B------:R0:W-:Y:S04]  /*1f720*/  STL [R1+0x1c], R0 ;  /* 0x00001c0001007387 */ /* 0x0001e80000100800 */
[----:B------:R1:W-:Y:S04]  /*1f730*/  STL [R1+0x4c], R3 ;  /* 0x00004c0301007387 */ /* 0x0003e80000100800 */
[----:B------:R2:W-:Y:S01]  /*1f740*/  STL [R1+0x48], R2 ;  /* 0x0000480201007387 */ /* 0x0005e20000100800 */
[----:B0-----:R-:W-:-:S02]  /*1f750*/  LOP3.LUT R0, R8, 0x3800, RZ, 0xfc, !PT ;  /* 0x0000380008007812 */ /* 0x001fc400078efcff */
[----:B-1----:R-:W-:-:S03]  /*1f760*/  LOP3.LUT R3, R8, 0x4800, RZ, 0xfc, !PT ;  /* 0x0000480008037812 */ /* 0x002fc600078efcff */
[----:B------:R0:W-:Y:S01]  /*1f770*/  STL [R1+0x44], R0 ;  /* 0x0000440001007387 */ /* 0x0001e20000100800 */
[----:B--2---:R-:W-:-:S03]  /*1f780*/  LOP3.LUT R2, R8, 0x5800, RZ, 0xfc, !PT ;  /* 0x0000580008027812 */ /* 0x004fc600078efcff */
[----:B------:R1:W-:Y:S04]  /*1f790*/  STL [R1+0x40], R3 ;  /* 0x0000400301007387 */ /* 0x0003e80000100800 */
[----:B------:R1:W-:Y:S01]  /*1f7a0*/  STL [R1+0x3c], R2 ;  /* 0x00003c0201007387 */ /* 0x0003e20000100800 */
[----:B0-----:R-:W-:-:S05]  /*1f7b0*/  LOP3.LUT R0, R8, 0x6800, RZ, 0xfc, !PT ;  /* 0x0000680008007812 */ /* 0x001fca00078efcff */
[----:B------:R1:W-:Y:S02]  /*1f7c0*/  STL [R1+0x38], R0 ;  /* 0x0000380001007387 */ /* 0x0003e40000100800 */
.L_x_6399:
[----:B01-3--:R-:W0:Y:S02]  /*1f7d0*/  LDC.64 R2, c[0x0][0xc88] ;  /* 0x00032200ff027b82 */ /* 0x00be240000000a00 */
        /* <DEDUP_REMOVED lines=54> */
[----:B0-----:R-:W-:Y:S02]  /*1fb40*/  IMAD.U32 R9, RZ, RZ, UR5 ;  /* 0x00000005ff097e24 */ /* 0x001fe4000f8e00ff */
[----:B------:R-:W-:Y:S01]  /*1fb50*/  IMAD.U32 R8, RZ, RZ, UR4 ;  /* 0x00000004ff087e24 */ /* 0x000fe2000f8e00ff */
[----:B--2---:R0:W-:Y:S01]  /*1fb60*/  STL [R1+0x70], R12 ;  /* 0x0000700c01007387 */ /* 0x0041e20000100800 */
[----:B------:R-:W-:Y:S05]  /*1fb70*/  @P3 BRA `(.L_x_6298) ;  /* 0x0000000000143947 */ /* 0x000fea0003800000 */
[----:B------:R-:W-:Y:S05]  /*1fb80*/  @!P2 BRA `(.L_x_6298) ;  /* 0x000000000010a947 */ /* 0x000fea0003800000 */
[----:B0-----:R-:W2:Y:S04]  /*1fb90*/  LDG.E R12, desc[UR60][R2.64] ;  /* 0x0000003c020c7981 */ /* 0x001ea8000c1e1900 */
[----:B------:R-:W2:Y:S02]  /*1fba0*/  LDG.E R2, desc[UR60][R2.64+0x4] ;  /* 0x0000043c02027981 */ /* 0x000ea4000c1e1900 */
[----:B--2---:R-:W-:-:S05]  /*1fbb0*/  IADD3 R2, -R12, R2, RZ ;  /* 0x000000020c027210 */ /* 0x004fca0007ffe1ff */
[----:B------:R1:W-:Y:S02]  /*1fbc0*/  STL [R1+0x70], R2 ;  /* 0x0000700201007387 */ /* 0x0003e40000100800 */
.L_x_6298:
        /* <DEDUP_REMOVED lines=12> */
.L_x_6299:
[----:B------:R-:W-:Y:S05]  /*1fc90*/  @!P0 BRA `(.L_x_6300) ;  /* 0x00000000000c8947 */ /* 0x000fea0003800000 */
[----:B------:R-:W2:Y:S04]  /*1fca0*/  LDG.E R8, desc[UR60][R6.64] ;  /* 0x0000003c06087981 */ /* 0x000ea8000c1e1900 */
[----:B------:R-:W2:Y:S02]  /*1fcb0*/  LDG.E R6, desc[UR60][R6.64+0x4] ;  /* 0x0000043c06067981 */ /* 0x000ea4000c1e1900 */
[----:B--2---:R-:W-:-:S07]  /*1fcc0*/  IMAD.IADD R8, R6, 0x1, -R8 ;  /* 0x0000000106087824 */ /* 0x004fce00078e0a08 */
.L_x_6300:
[----:B0-----:R-:W2:Y:S01]  /*1fcd0*/  @P1 LDG.E R2, desc[UR60][R4.64] ;  /* 0x0000003c04021981 */ /* 0x001ea2000c1e1900 */
[----:B-----5:R-:W-:-:S03]  /*1fce0*/  IADD3 R0, -R0, R8, RZ ;  /* 0x0000000800007210 */ /* 0x020fc60007ffe1ff */
[----:B------:R-:W2:Y:S01]  /*1fcf0*/  @P1 LDG.E R4, desc[UR60][R4.64+0x4] ;  /* 0x0000043c04041981 */ /* 0x000ea2000c1e1900 */
[----:B------:R-:W-:Y:S01]  /*1fd00*/  BSSY B0, `(.L_x_6301) ;  /* 0x00000f3000007945 */ /* 0x000fe20003800000 */
[----:B--2---:R-:W-:-:S04]  /*1fd10*/  @P1 IMAD.IADD R9, R4, 0x1, -R2 ;  /* 0x0000000104091824 */ /* 0x004fc800078e0a02 */
[----:B------:R-:W-:Y:S01]  /*1fd20*/  IMAD.IADD R3, R0, 0x1, R9 ;  /* 0x0000000100037824 */ /* 0x000fe200078e0209 */
[----:B------:R-:W-:-:S04]  /*1fd30*/  MOV R2, RZ ;  /* 0x000000ff00027202 */ /* 0x000fc80000000f00 */
[----:B------:R0:W-:Y:S02]  /*1fd40*/  STL [R1+0x5c], R3 ;  /* 0x00005c0301007387 */ /* 0x0001e40000100800 */
[----:B0-----:R-:W-:-:S04]  /*1fd50*/  VIADD R3, R3, 0xdf ;  /* 0x000000df03037836 */ /* 0x001fc80000000000 */
[----:B------:R-:W-:-:S05]  /*1fd60*/  IMAD.HI R2, R3, -0x6db6db6d, R2 ;  /* 0x9249249303027827 */ /* 0x000fca00078e0202 */
[----:B------:R-:W-:-:S04]  /*1fd70*/  SHF.R.U32.HI R3, RZ, 0x1f, R2 ;  /* 0x0000001fff037819 */ /* 0x000fc80000011602 */
[----:B------:R-:W-:-:S05]  /*1fd80*/  LEA.HI.SX32 R4, R2, R3, 0x19 ;  /* 0x0000000302047211 */ /* 0x000fca00078fcaff */
[----:B------:R0:W-:Y:S02]  /*1fd90*/  STL [R1+0x68], R4 ;  /* 0x0000680401007387 */ /* 0x0001e40000100800 */
[--C-:B0-----:R-:W-:Y:S02]  /*1fda0*/  IMAD R4, R4, 0xe0, -R0.reuse ;  /* 0x000000e004047824 */ /* 0x101fe400078e0a00 */
[----:B------:R-:W-:-:S03]  /*1fdb0*/  IMAD.MOV R0, RZ, RZ, -R0 ;  /* 0x000000ffff007224 */ /* 0x000fc600078e0a00 */
[----:B------:R-:W-:Y:S02]  /*1fdc0*/  VIMNMX R4, R4, R9, PT ;  /* 0x0000000904047248 */ /* 0x000fe40003fe0100 */
[----:B------:R-:W-:-:S04]  /*1fdd0*/  VIMNMX R0, RZ, R0, !PT ;  /* 0x00000000ff007248 */ /* 0x000fc80007fe0100 */
[----:B------:R-:W-:Y:S02]  /*1fde0*/  ISETP.GT.AND P0, PT, R4, R0, PT ;  /* 0x000000000400720c */ /* 0x000fe40003f04270 */
[----:B------:R-:W-:-:S05]  /*1fdf0*/  SHF.R.U32.HI R2, RZ, 0x5, R0 ;  /* 0x00000005ff027819 */ /* 0x000fca0000011600 */
[----:B------:R-:W-:-:S06]  /*1fe00*/  IMAD.WIDE.U32 R2, R2, 0x24924925, RZ ;  /* 0x2492492502027825 */ /* 0x000fcc00078e00ff */
[----:B------:R-:W-:Y:S01]  /*1fe10*/  @P0 VIADD R5, R4, 0xdf ;  /* 0x000000df04050836 */ /* 0x000fe20000000000 */
[----:B------:R-:W-:Y:S01]  /*1fe20*/  @P0 MOV R4, RZ ;  /* 0x000000ff00040202 */ /* 0x000fe20000000f00 */
[----:B------:R-:W-:-:S04]  /*1fe30*/  IMAD.MOV.U32 R2, RZ, RZ, R3 ;  /* 0x000000ffff027224 */ /* 0x000fc800078e0003 */
[----:B------:R-:W-:-:S05]  /*1fe40*/  @P0 IMAD.HI R4, R5, -0x6db6db6d, R4 ;  /* 0x9249249305040827 */ /* 0x000fca00078e0204 */
        /* <DEDUP_REMOVED lines=9> */
[----:B------:R-:W0:Y:S02]  /*1fee0*/  S2R R3, SR_TID.X ;  /* 0x0000000000037919 */ /* 0x000e240000002100 */
[----:B0-----:R-:W-:-:S04]  /*1fef0*/  SHF.R.U32.HI R3, RZ, 0x5, R3 ;  /* 0x00000005ff037819 */ /* 0x001fc80000011603 */
[----:B------:R-:W-:-:S05]  /*1ff00*/  LOP3.LUT R3, R3, 0x3, RZ, 0xc0, !PT ;  /* 0x0000000303037812 */ /* 0x000fca00078ec0ff */
[----:B------:R0:W1:Y:S02]  /*1ff10*/  SHFL.IDX PT, R14, R3, RZ, 0x1f ;  /* 0x00001fff030e7589 */ /* 0x00006400000e0000 */
.L_x_6485:
[----:B-1----:R-:W-:Y:S02]  /*1ff20*/  ISETP.NE.AND P0, PT, R14, RZ, PT ;  /* 0x000000ff0e00720c */ /* 0x002fe40003f05270 */
[----:B------:R-:W-:-:S11]  /*1ff30*/  PLOP3.LUT P6, PT, PT, PT, PT, 0x8, 0x0 ;  /* 0x000000000000781c */ /* 0x000fd60003fce170 */
[----:B------:R-:W-:Y:S05]  /*1ff40*/  @P0 BRA `(.L_x_6304) ;  /* 0x00000000000c0947 */ /* 0x000fea0003800000 */
[----:B------:R-:W-:-:S03]  /*1ff50*/  UMOV UR4, 0xffffffff ;  /* 0xffffffff00047882 */ /* 0x000fc60000000000 */
[----:B------:R-:W-:Y:S05]  /*1ff60*/  BRA.DIV UR4, `(.L_x_6305) ;  /* 0x0000007604307947 */ /* 0x000fea000b800000 */
[----:B------:R-:W-:-:S13]  /*1ff70*/  ELECT P6, URZ, PT ;  /* 0x00000000003f782f */ /* 0x000fda00038c0000 */
.L_x_6304:
        /* <DEDUP_REMOVED lines=10> */
.L_x_6488:
[----:B------:R-:W-:Y:S05]  /*20020*/  BSYNC B1 ;  /* 0x0000000000017941 */ /* 0x000fea0003800000 */
.L_x_6306:
        /* <DEDUP_REMOVED lines=14> */
.L_x_6489:
[----:B------:R-:W-:Y:S05]  /*20110*/  BSYNC B2 ;  /* 0x0000000000027941 */ /* 0x000fea0003800000 */
.L_x_6310:
        /* <DEDUP_REMOVED lines=9> */
.L_x_6313:
[----:B------:R-:W-:Y:S05]  /*201b0*/  BSYNC B2 ;  /* 0x0000000000027941 */ /* 0x000fea0003800000 */
.L_x_6312:
        /* <DEDUP_REMOVED lines=14> */
.L_x_6314:
        /* <DEDUP_REMOVED lines=13> */
.L_x_6490:
[----:B------:R-:W-:Y:S05]  /*20370*/  BSYNC B2 ;  /* 0x0000000000027941 */ /* 0x000fea0003800000 */
.L_x_6315:
[----:B------:R-:W-:Y:S01]  /*20380*/  BSSY B2, `(.L_x_6317) ;  /* 0x000000b000027945 */ /* 0x000fe20003800000 */
[----:B------:R-:W-:Y:S01]  /*20390*/  IMAD.MOV.U32 R4, RZ, RZ, 0x0 ;  /* 0x00000000ff047424 */ /* 0x000fe200078e00ff */
[----:B------:R-:W-:Y:S02]  /*203a0*/  MOV R5, 0x12f00000 ;  /* 0x12f0000000057802 */ /* 0x000fe40000000f00 */
        /* <DEDUP_REMOVED lines=8> */
.L_x_6318:
[----:B------:R-:W-:Y:S05]  /*20430*/  BSYNC B2 ;  /* 0x0000000000027941 */ /* 0x000fea0003800000 */
.L_x_6317:
        /* <DEDUP_REMOVED lines=8> */
.L_x_6319:
        /* <DEDUP_REMOVED lines=10> */
.L_x_6309:
[----:B------:R-:W-:Y:S05]  /*20560*/  BSYNC B1 ;  /* 0x0000000000017941 */ /* 0x000fea0003800000 */
.L_x_6308:
[----:B------:R-:W2:Y:S04]  /*20570*/  LDL.LU R5, [R1+0x18] ;  /* 0x0000180001057983 */ /* 0x000ea80000300800 */
[----:B------:R-:W3:Y:S01]  /*20580*/  LDL.LU R8, [R1+0x20] ;  /* 0x0000200001087983 */ /* 0x000ee20000300800 */
[----:B0-----:R-:W-:Y:S01]  /*20590*/  VIADD R3, R7, 0xfffffffe ;  /* 0xfffffffe07037836 */ /* 0x001fe20000000000 */
[----:B------:R-:W-:-:S04]  /*205a0*/  PLOP3.LUT P0, PT, PT, PT, PT, 0x8, 0x0 ;  /* 0x000000000000781c */ /* 0x000fc80003f0e170 */
[----:B------:R-:W-:Y:S02]  /*205b0*/  ISETP.GE.AND P2, PT, R3, R2, PT ;  /* 0x000000020300720c */ /* 0x000fe40003f46270 */
[----:B--2---:R-:W-:-:S04]  /*205c0*/  IADD3 R4, R5, 0x1, RZ ;  /* 0x0000000105047810 */ /* 0x004fc80007ffe0ff */
[----:B------:R-:W-:-:S04]  /*205d0*/  ISETP.NE.AND P1, PT, R4, 0x2, PT ;  /* 0x000000020400780c */ /* 0x000fc80003f25270 */
[----:B------:R-:W-:Y:S02]  /*205e0*/  SEL R5, RZ, 0x1, P1 ;  /* 0x00000001ff057807 */ /* 0x000fe40000800000 */
[----:B------:R-:W-:Y:S02]  /*205f0*/  SEL R4, R4, RZ, P1 ;  /* 0x000000ff04047207 */ /* 0x000fe40000800000 */
[----:B---3--:R-:W-:-:S03]  /*20600*/  LOP3.LUT R8, R8, R5, RZ, 0x3c, !PT ;  /* 0x0000000508087212 */ /* 0x008fc600078e3cff */
[----:B------:R0:W-:Y:S04]  /*20610*/  STL [R1+0x18], R4 ;  /* 0x0000180401007387 */ /* 0x0001e80000100800 */
[----:B------:R0:W-:Y:S01]  /*20620*/  STL [R1+0x20], R8 ;  /* 0x0000200801007387 */ /* 0x0001e20000100800 */
[----:B------:R-:W-:Y:S05]  /*20630*/  @!P2 BRA `(.L_x_6302) ;  /* 0x00000004007ca947 */ /* 0x000fea0003800000 */
.L_x_6332:
[----:B------:R-:W-:Y:S05]  /*20640*/  YIELD ;  /* 0x0000000000007946 */ /* 0x000fea0003800000 */
[----:B------:R-:W-:Y:S04]  /*20650*/  BSSY B1, `(.L_x_6320) ;  /* 0x0000051000017945 */ /* 0x000fe80003800000 */
[----:B-1----:R-:W-:Y:S05]  /*20660*/  @!P6 BRA `(.L_x_6321) ;  /* 0x00000004003ce947 */ /* 0x002fea0003800000 */
[----:B------:R-:W2:Y:S04]  /*20670*/  LDL R7, [R1+0x4] ;  /* 0x0000040001077983 */ /* 0x000ea80000100800 */
[----:B0-----:R-:W2:Y:S04]  /*20680*/  LDL R4, [R1+0x18] ;  /* 0x0000180001047983 */ /* 0x001ea80000100800 */
        /* <DEDUP_REMOVED lines=9> */
.L_x_6491:
[----:B------:R-:W-:Y:S05]  /*20720*/  BSYNC B2 ;  /* 0x0000000000027941 */ /* 0x000fea0003800000 */
.L_x_6322:
        /* <DEDUP_REMOVED lines=9> */
.L_x_6325:
[----:B------:R-:W-:Y:S05]  /*207c0*/  BSYNC B2 ;  /* 0x0000000000027941 */ /* 0x000fea0003800000 */
.L_x_6324:
[----:B------:R-:W2:Y:S04]  /*207d0*/  LDL R7, [R1+0x4] ;  /* 0x0000040001077983 */ /* 0x000ea80000100800 */
[----:B------:R-:W2:Y:S01]  /*207e0*/  LDL R6, [R1+0x18] ;  /* 0x0000180001067983 */ /* 0x000ea20000100800 */
[----:B------:R-:W-:Y:S01]  /*207f0*/  MOV R11, RZ ;  /* 0x000000ff000b7202 */ /* 0x000fe20000000f00 */
[----:B------:R-:W-:Y:S01]  /*20800*/  UIADD3 UR4, UP0, UR36, 0x570, URZ ;  /* 0x0000057024047890 */ /* 0x000fe2000ff1e03f */
[----:B------:R-:W-:Y:S01]  /*20810*/  PLOP3.LUT P1, PT, PT, PT, PT, 0x80, 0x0 ;  /* 0x000000000000781c */ /* 0x000fe20003f2f070 */
[----:B------:R-:W-:Y:S01]  /*20820*/  VIADD R8, R4, 0x2e890 ;  /* 0x0002e89004087836 */ /* 0x000fe20000000000 */
[----:B------:R-:W-:Y:S01]  /*20830*/  R2UR UR10, R11 ;  /* 0x000000000b0a72ca */ /* 0x000fe200000e0000 */
[----:B------:R-:W-:Y:S01]  /*20840*/  UIADD3.X UR5, URZ, UR37, URZ, UP0, !UPT ;  /* 0x000000253f057290 */ /* 0x000fe200087fe43f */
[----:B------:R-:W-:Y:S01]  /*20850*/  UMOV UR6, 0x0 ;  /* 0x0000000000067882 */ /* 0x000fe20000000000 */
[----:B------:R-:W-:Y:S01]  /*20860*/  UMOV UR7, 0x12f00000 ;  /* 0x12f0000000077882 */ /* 0x000fe20000000000 */
[----:B--2---:R-:W-:-:S02]  /*20870*/  IMAD R6, R6, 0x7000, R7 ;  /* 0x0000700006067824 */ /* 0x004fc400078e0207 */
[----:B------:R-:W-:Y:S02]  /*20880*/  IMAD R7, R3, 0xe0, R10 ;  /* 0x000000e003077824 */ /* 0x000fe400078e020a */
[----:B------:R-:W-:-:S07]  /*20890*/  VIADD R9, R6, 0x20400 ;  /* 0x0002040006097836 */ /* 0x000fce0000000000 */
.L_x_6326:
        /* <DEDUP_REMOVED lines=13> */
.L_x_6492:
[----:B------:R-:W-:Y:S05]  /*20970*/  BSYNC B2 ;  /* 0x0000000000027941 */ /* 0x000fea0003800000 */
.L_x_6327:
        /* <DEDUP_REMOVED lines=11> */
.L_x_6330:
[----:B------:R-:W-:Y:S05]  /*20a30*/  BSYNC B2 ;  /* 0x0000000000027941 */ /* 0x000fea0003800000 */
.L_x_6329:
[----:B------:R-:W-:Y:S01]  /*20a40*/  R2UR UR10, R11 ;  /* 0x000000000b0a72ca */ /* 0x000fe200000e0000 */
[----:B------:R-:W-:Y:S01]  /*20a50*/  UIADD3 UR4, UP0, UR36, 0x670, URZ ;  /* 0x0000067024047890 */ /* 0x000fe2000ff1e03f */
[----:B------:R-:W-:Y:S01]  /*20a60*/  R2UR UR6, R8 ;  /* 0x00000000080672ca */ /* 0x000fe200000e0000 */
[----:B------:R-:W-:Y:S01]  /*20a70*/  VIADD R6, R6, 0xe400 ;  /* 0x0000e40006067836 */ /* 0x000fe20000000000 */
[----:B------:R-:W-:Y:S01]  /*20a80*/  R2UR UR7, R9 ;  /* 0x00000000090772ca */ /* 0x000fe200000e0000 */
[----:B01----:R-:W-:Y:S01]  /*20a90*/  VIADD R4, R4, 0x2e8b0 ;  /* 0x0002e8b004047836 */ /* 0x003fe20000000000 */
[----:B------:R-:W-:Y:S01]  /*20aa0*/  PLOP3.LUT P1, PT, PT, PT, PT, 0x80, 0x0 ;  /* 0x000000000000781c */ /* 0x000fe20003f2f070 */
[----:B------:R-:W-:-:S12]  /*20ab0*/  UIADD3.X UR5, URZ, UR37, URZ, UP0, !UPT ;  /* 0x000000253f057290 */ /* 0x000fd800087fe43f */
.L_x_6331:
        /* <DEDUP_REMOVED lines=10> */
.L_x_6321:
[----:B------:R-:W-:Y:S05]  /*20b60*/  BSYNC B1 ;  /* 0x0000000000017941 */ /* 0x000fea0003800000 */
.L_x_6320:
[----:B------:R-:W2:Y:S04]  /*20b70*/  LDL.LU R5, [R1+0x18] ;  /* 0x0000180001057983 */ /* 0x000ea80000300800 */
[----:B0-----:R-:W3:Y:S01]  /*20b80*/  LDL.LU R8, [R1+0x20] ;  /* 0x0000200001087983 */ /* 0x001ee20000300800 */
[C---:B------:R-:W-:Y:S01]  /*20b90*/  ISETP.GT.AND P2, PT, R3.reuse, R2, PT ;  /* 0x000000020300720c */ /* 0x040fe20003f44270 */
[----:B------:R-:W-:Y:S01]  /*20ba0*/  VIADD R3, R3, 0xffffffff ;  /* 0xffffffff03037836 */ /* 0x000fe20000000000 */
[----:B--2---:R-:W-:-:S04]  /*20bb0*/  IADD3 R4, R5, 0x1, RZ ;  /* 0x0000000105047810 */ /* 0x004fc80007ffe0ff */
[----:B------:R-:W-:-:S04]  /*20bc0*/  ISETP.NE.AND P1, PT, R4, 0x2, PT ;  /* 0x000000020400780c */ /* 0x000fc80003f25270 */
[----:B------:R-:W-:Y:S02]  /*20bd0*/  SEL R5, RZ, 0x1, P1 ;  /* 0x00000001ff057807 */ /* 0x000fe40000800000 */
[----:B------:R-:W-:Y:S02]  /*20be0*/  SEL R4, R4, RZ, P1 ;  /* 0x000000ff04047207 */ /* 0x000fe40000800000 */
[----:B---3--:R-:W-:-:S05]  /*20bf0*/  LOP3.LUT R8, R8, R5, RZ, 0x3c, !PT ;  /* 0x0000000508087212 */ /* 0x008fca00078e3cff */
[----:B------:R1:W-:Y:S04]  /*20c00*/  STL [R1+0x20], R8 ;  /* 0x0000200801007387 */ /* 0x0003e80000100800 */
[----:B------:R1:W-:Y:S01]  /*20c10*/  STL [R1+0x18], R4 ;  /* 0x0000180401007387 */ /* 0x0003e20000100800 */
[----:B------:R-:W-:Y:S05]  /*20c20*/  @P2 BRA `(.L_x_6332) ;  /* 0xfffffff800842947 */ /* 0x000fea000383ffff */
.L_x_6302:
[----:B------:R-:W-:Y:S05]  /*20c30*/  BSYNC B0 ;  /* 0x0000000000007941 */ /* 0x000fea0003800000 */
.L_x_6301:
        /* <DEDUP_REMOVED lines=22> */
.L_x_6333:
        /* <DEDUP_REMOVED lines=14> */
[----:B------:R-:W-:Y:S02]  /*20e80*/  IMAD.U32 R7, RZ, RZ, UR9 ;  /* 0x00000009ff077e24 */ /* 0x000fe4000f8e00ff */
[----:B------:R-:W-:-:S02]  /*20e90*/  IMAD.U32 R10, RZ, RZ, UR4 ;  /* 0x00000004ff0a7e24 */ /* 0x000fc4000f8e00ff */
[----:B------:R-:W-:Y:S02]  /*20ea0*/  IMAD.MOV.U32 R8, RZ, RZ, 0x70 ;  /* 0x00000070ff087424 */ /* 0x000fe400078e00ff */
[----:B------:R-:W-:Y:S02]  /*20eb0*/  IMAD.MOV.U32 R12, RZ, RZ, 0x1 ;  /* 0x00000001ff0c7424 */ /* 0x000fe400078e00ff */
[----:B------:R-:W-:-:S07]  /*20ec0*/  IMAD.MOV.U32 R13, RZ, RZ, RZ ;  /* 0x000000ffff0d7224 */ /* 0x000fce00078e00ff */
[----:B------:R-:W-:-:S07]  /*20ed0*/  LEPC R20, `(.L_x_6336) ;  /* 0x000000001014794e */ /* 0x000fce0000000000 */
[----:B0-----:R-:W-:Y:S05]  /*20ee0*/  CALL.ABS.NOINC R2 ;  /* 0x0000000002007343 */ /* 0x001fea0003c00000 */
.L_x_6336:
[----:B------:R-:W-:Y:S05]  /*20ef0*/  BSYNC B6 ;  /* 0x0000000000067941 */ /* 0x000fea0003800000 */
.L_x_6335:
[----:B------:R-:W2:Y:S04]  /*20f00*/  LDL R0, [R1+0x4] ;  /* 0x0000040001007983 */ /* 0x000ea80000100800 */
[----:B------:R-:W3:Y:S01]  /*20f10*/  LDL.LU R2, [R1+0x28] ;  /* 0x0000280001027983 */ /* 0x000ee20000300800 */
[----:B------:R-:W-:Y:S01]  /*20f20*/  BSSY B6, `(.L_x_6337) ;  /* 0x0000017000067945 */ /* 0x000fe20003800000 */
[----:B--2---:R-:W-:-:S04]  /*20f30*/  IADD3 R0, R0, 0xe400, RZ ;  /* 0x0000e40000007810 */ /* 0x004fc80007ffe0ff */
[----:B------:R-:W-:Y:S02]  /*20f40*/  LOP3.LUT P0, RZ, R0, 0x3ff, RZ, 0xc0, !PT ;  /* 0x000003ff00ff7812 */ /* 0x000fe4000780c0ff */
[----:B---3--:R-:W-:-:S11]  /*20f50*/  LOP3.LUT R2, R2, 0xfffffffe, RZ, 0xc0, !PT ;  /* 0xfffffffe02027812 */ /* 0x008fd600078ec0ff */
        /* <DEDUP_REMOVED lines=19> */
.L_x_6338:
[----:B------:R-:W-:Y:S05]  /*21090*/  BSYNC B6 ;  /* 0x0000000000067941 */ /* 0x000fea0003800000 */
.L_x_6337:
        /* <DEDUP_REMOVED lines=22> */
.L_x_6340:
[----:B------:R-:W-:Y:S05]  /*21200*/  BSYNC B6 ;  /* 0x0000000000067941 */ /* 0x000fea0003800000 */
.L_x_6339:
        /* <DEDUP_REMOVED lines=20> */
.L_x_6342:
[----:B------:R-:W-:Y:S05]  /*21350*/  BSYNC B6 ;  /* 0x0000000000067941 */ /* 0x000fea0003800000 */
.L_x_6341:
        /* <DEDUP_REMOVED lines=23> */
.L_x_6495:
        /* <DEDUP_REMOVED lines=11> */
.L_x_6498:
[----:B------:R-:W-:Y:S05]  /*21580*/  @!P6 BRA `(.L_x_6344) ;  /* 0x00000004006ce947 */ /* 0x000fea0003800000 */
[----:B0-----:R-:W2:Y:S01]  /*21590*/  LDL R0, [R1+0x68] ;  /* 0x0000680001007983 */ /* 0x001ea20000100800 */
[----:B------:R-:W-:-:S04]  /*215a0*/  ISETP.NE.U32.AND P0, PT, R2, RZ, PT ;  /* 0x000000ff0200720c */ /* 0x000fc80003f05070 */
[----:B------:R-:W-:Y:S01]  /*215b0*/  ISETP.NE.AND.EX P0, PT, R3, RZ, PT, P0 ;  /* 0x000000ff0300720c */ /* 0x000fe20003f05300 */
[----:B--2---:R-:W-:-:S12]  /*215c0*/  VIADD R4, R0, 0xffffffff ;  /* 0xffffffff00047836 */ /* 0x004fd80000000000 */
[----:B------:R-:W-:Y:S05]  /*215d0*/  @!P0 BRA `(.L_x_6346) ;  /* 0x00000000004c8947 */ /* 0x000fea0003800000 */
[----:B------:R-:W0:Y:S01]  /*215e0*/  LDC R8, c[0x0][0x43c] ;  /* 0x00010f00ff087b82 */ /* 0x000e220000000800 */
[----:B------:R-:W-:Y:S01]  /*215f0*/  IMAD.MOV.U32 R0, RZ, RZ, R4 ;  /* 0x000000ffff007224 */ /* 0x000fe200078e0004 */
[----:B------:R-:W-:Y:S01]  /*21600*/  ULDC.64 UR4, c[0x0][0x428] ;  /* 0x00010a0000047ab9 */ /* 0x000fe20000000a00 */
[----:B0-----:R-:W-:-:S13]  /*21610*/  ISETP.NE.AND P0, PT, R8, 0x1, PT ;  /* 0x000000010800780c */ /* 0x001fda0003f05270 */
[----:B------:R-:W0:Y:S02]  /*21620*/  @P0 LDC.64 R6, c[0x0][0x440] ;  /* 0x00011000ff060b82 */ /* 0x000e240000000a00 */
[----:B0-----:R-:W-:-:S05]  /*21630*/  @P0 IMAD.HI.U32 R6, R4, R6, RZ ;  /* 0x0000000604060227 */ /* 0x001fca00078e00ff */
[----:B------:R-:W-:-:S04]  /*21640*/  @P0 SHF.R.U32.HI R0, RZ, R7, R6 ;  /* 0x00000007ff000219 */ /* 0x000fc80000011606 */
[--C-:B------:R-:W-:Y:S01]  /*21650*/  SHF.R.S32.HI R7, RZ, 0x1f, R0.reuse ;  /* 0x0000001fff077819 */ /* 0x100fe20000011400 */
[----:B------:R-:W-:Y:S01]  /*21660*/  IMAD.MOV R5, RZ, RZ, -R0 ;  /* 0x000000ffff057224 */ /* 0x000fe200078e0a00 */
[----:B------:R-:W-:-:S03]  /*21670*/  MOV R6, R0 ;  /* 0x0000000000067202 */ /* 0x000fc60000000f00 */
[----:B------:R-:W-:Y:S02]  /*21680*/  IMAD R4, R8, R5, R4 ;  /* 0x0000000508047224 */ /* 0x000fe400078e0204 */
[----:B------:R-:W-:Y:S02]  /*21690*/  IMAD R5, R10, UR4, RZ ;  /* 0x000000040a057c24 */ /* 0x000fe4000f8e02ff */
[----:B------:R-:W-:-:S04]  /*216a0*/  IMAD.WIDE.U32 R6, R9, UR4, R6 ;  /* 0x0000000409067c25 */ /* 0x000fc8000f8e0006 */
[----:B------:R-:W-:Y:S01]  /*216b0*/  IMAD R0, R9, UR5, R5 ;  /* 0x0000000509007c24 */ /* 0x000fe2000f8e0205 */
[----:B------:R-:W-:-:S03]  /*216c0*/  LEA R2, P0, R6, R2, 0x2 ;  /* 0x0000000206027211 */ /* 0x000fc600078010ff */
[----:B------:R-:W-:-:S05]  /*216d0*/  IMAD.IADD R0, R7, 0x1, R0 ;  /* 0x0000000107007824 */ /* 0x000fca00078e0200 */
[----:B------:R-:W-:-:S05]  /*216e0*/  LEA.HI.X R3, R6, R3, R0, 0x2, P0 ;  /* 0x0000000306037211 */ /* 0x000fca00000f1400 */
[----:B------:R-:W2:Y:S04]  /*216f0*/  LDG.E R0, desc[UR60][R2.64] ;  /* 0x0000003c02007981 */ /* 0x000ea8000c1e1900 */
[----:B--2---:R0:W-:Y:S02]  /*21700*/  STL [R1], R0 ;  /* 0x0000000001007387 */ /* 0x0041e40000100800 */
.L_x_6346:
        /* <DEDUP_REMOVED lines=10> */
.L_x_6499:
        /* <DEDUP_REMOVED lines=8> */
.L_x_6348:
[----:B------:R-:W2:Y:S04]  /*21830*/  LDL R7, [R1+0x4] ;  /* 0x0000040001077983 */ /* 0x000ea80000100800 */
[----:B------:R-:W2:Y:S04]  /*21840*/  LDL R2, [R1+0x14] ;  /* 0x0000140001027983 */ /* 0x000ea80000100800 */
[----:B------:R-:W3:Y:S04]  /*21850*/  LDL R6, [R1+0x30] ;  /* 0x0000300001067983 */ /* 0x000ee80000100800 */
[----:B------:R-:W4:Y:S01]  /*21860*/  LDL R5, [R1] ;  /* 0x0000000001057983 */ /* 0x000f220000100800 */
[----:B------:R-:W-:Y:S01]  /*21870*/  R2UR UR9, R0 ;  /* 0x00000000000972ca */ /* 0x000fe200000e0000 */
[----:B------:R-:W-:Y:S01]  /*21880*/  UIADD3 UR4, UP0, UR36, 0x470, URZ ;  /* 0x0000047024047890 */ /* 0x000fe2000ff1e03f */
[----:B------:R-:W-:Y:S01]  /*21890*/  R2UR UR12, R18 ;  /* 0x00000000120c72ca */ /* 0x000fe200000e0000 */
[----:B------:R-:W-:Y:S01]  /*218a0*/  UMOV UR6, 0x0 ;  /* 0x0000000000067882 */ /* 0x000fe20000000000 */
[----:B------:R-:W-:Y:S01]  /*218b0*/  UMOV UR7, 0x14f00000 ;  /* 0x14f0000000077882 */ /* 0x000fe20000000000 */
[----:B------:R-:W-:Y:S01]  /*218c0*/  UIADD3.X UR5, URZ, UR37, URZ, UP0, !UPT ;  /* 0x000000253f057290 */ /* 0x000fe200087fe43f */
[----:B------:R-:W-:-:S07]  /*218d0*/  UMOV UR10, URZ ;  /* 0x0000003f000a7c82 */ /* 0x000fce0008000000 */
[----:B------:R-:W-:Y:S01]  /*218e0*/  UIADD3 UR9, UR9, 0x2e870, URZ ;  /* 0x0002e87009097890 */ /* 0x000fe2000fffe03f */
[----:B--2---:R-:W-:Y:S02]  /*218f0*/  IMAD R2, R2, 0x7000, R7 ;  /* 0x0000700002027824 */ /* 0x004fe400078e0207 */
[----:B---3--:R-:W-:-:S03]  /*21900*/  IMAD R4, R4, 0xe0, R6 ;  /* 0x000000e004047824 */ /* 0x008fc600078e0206 */
[----:B------:R-:W-:Y:S02]  /*21910*/  R2UR UR8, R2 ;  /* 0x00000000020872ca */ /* 0x000fe400000e0000 */
[----:B----4-:R-:W-:Y:S02]  /*21920*/  R2UR UR13, R5 ;  /* 0x00000000050d72ca */ /* 0x010fe400000e0000 */
[----:B------:R-:W-:-:S09]  /*21930*/  R2UR UR11, R4 ;  /* 0x00000000040b72ca */ /* 0x000fd200000e0000 */
[----:B------:R-:W-:-:S09]  /*21940*/  UIADD3 UR8, UR8, 0xe400, URZ ;  /* 0x0000e40008087890 */ /* 0x000fd2000fffe03f */
[----:B------:R1:W-:Y:S01]  /*21950*/  UTMALDG.4D [UR8], [UR4], desc[UR6] ;  /* 0x00000608040075b4 */ /* 0x0003e20008019000 */
[----:B------:R-:W2:Y:S02]  /*21960*/  SYNCS.PHASECHK.TRANS64.TRYWAIT P0, [R0+URZ+0x2e840], R3 ;  /* 0x02e84003000075a7 */ /* 0x000ea4000800017f */
[----:B-12---:R-:W-:Y:S05]  /*21970*/  @!P0 BRA `(.L_x_6349) ;  /* 0x0000005c009c8947 */ /* 0x006fea0003800000 */
.L_x_6500:
[----:B------:R-:W-:Y:S05]  /*21980*/  @P1 BRA `(.L_x_6350) ;  /* 0x00000000001c1947 */ /* 0x000fea0003800000 */
[----:B------:R-:W2:Y:S01]  /*21990*/  S2R R5, SR_TID.X ;  /* 0x0000000000057919 */ /* 0x000ea20000002100 */
[----:B01----:R-:W-:-:S04]  /*219a0*/  MOV R3, 0x7000 ;  /* 0x0000700000037802 */ /* 0x003fc80000000f00 */
[----:B------:R3:W-:Y:S01]  /*219b0*/  SYNCS.ARRIVE.TRANS64 RZ, [R0+URZ+0x2e830], R3 ;  /* 0x02e8300300ff79a7 */ /* 0x0007e2000800003f */
[----:B--2---:R-:W-:-:S04]  /*219c0*/  LOP3.LUT R5, R5, 0x1f, RZ, 0xc0, !PT ;  /* 0x0000001f05057812 */ /* 0x004fc800078ec0ff */
[----:B------:R-:W-:-:S13]  /*219d0*/  ISETP.NE.AND P0, PT, R5, RZ, PT ;  /* 0x000000ff0500720c */ /* 0x000fda0003f05270 */
[----:B---3--:R-:W-:Y:S05]  /*219e0*/  @!P0 BRA `(.L_x_6350) ;  /* 0x0000000000048947 */ /* 0x008fea0003800000 */
[----:B------:R-:W-:Y:S01]  /*219f0*/  BPT.TRAP 0x1 ;  /* 0x000000040000795c */ /* 0x000fe20000300000 */
.L_x_6350:
[----:B------:R-:W2:Y:S04]  /*21a00*/  LDL R5, [R1] ;  /* 0x0000000001057983 */ /* 0x000ea80000100800 */
[----:B01----:R-:W3:Y:S01]  /*21a10*/  LDL.LU R3, [R1+0x28] ;  /* 0x0000280001037983 */ /* 0x003ee20000300800 */
        /* <DEDUP_REMOVED lines=9> */
[----:B------:R-:W-:-:S04]  /*21ab0*/  UMOV UR10, URZ ;  /* 0x0000003f000a7c82 */ /* 0x000fc80008000000 */
[----:B------:R-:W-:Y:S02]  /*21ac0*/  UIADD3 UR8, UR8, 0x20400, URZ ;  /* 0x0002040008087890 */ /* 0x000fe4000fffe03f */
[----:B------:R-:W-:Y:S01]  /*21ad0*/  UIADD3 UR9, UR9, 0x2e830, URZ ;  /* 0x0002e83009097890 */ /* 0x000fe2000fffe03f */
[----:B--2---:R-:W-:Y:S02]  /*21ae0*/  R2UR UR13, R5 ;  /* 0x00000000050d72ca */ /* 0x004fe400000e0000 */
[----:B---3--:R-:W-:-:S04]  /*21af0*/  LOP3.LUT R3, R3, 0xfffffffe, RZ, 0xc0, !PT ;  /* 0xfffffffe03037812 */ /* 0x008fc800078ec0ff */
[----:B------:R-:W-:-:S07]  /*21b00*/  @P0 LOP3.LUT R3, R3, 0x1, RZ, 0xfc, !PT ;  /* 0x0000000103030812 */ /* 0x000fce00078efcff */
[----:B------:R2:W-:Y:S01]  /*21b10*/  UTMALDG.4D [UR8], [UR4], desc[UR6] ;  /* 0x00000608040075b4 */ /* 0x0005e20008019000 */
[----:B------:R2:W-:Y:S01]  /*21b20*/  STL [R1+0x28], R3 ;  /* 0x0000280301007387 */ /* 0x0005e20000100800 */
[----:B------:R-:W-:Y:S01]  /*21b30*/  NOP ;  /* 0x0000000000007918 */ /* 0x000fe20000000000 */
.L_x_6344:
        /* <DEDUP_REMOVED lines=12> */
[----:B--2---:R-:W-:-:S04]  /*21c00*/  SHF.R.S32.HI R0, RZ, 0x1f, R3 ;  /* 0x0000001fff007819 */ /* 0x004fc80000011403 */
        /* <DEDUP_REMOVED lines=24> */
[----:B-1----:R-:W-:-:S02]  /*21d90*/  IMAD.U32 R10, RZ, RZ, UR8 ;  /* 0x00000008ff0a7e24 */ /* 0x002fc4000f8e00ff */
[----:B------:R-:W-:Y:S02]  /*21da0*/  IMAD.MOV.U32 R8, RZ, RZ, 0x70 ;  /* 0x00000070ff087424 */ /* 0x000fe400078e00ff */
[----:B------:R-:W-:Y:S02]  /*21db0*/  IMAD.MOV.U32 R12, RZ, RZ, 0x1 ;  /* 0x00000001ff0c7424 */ /* 0x000fe400078e00ff */
[----:B------:R-:W-:-:S07]  /*21dc0*/  IMAD.MOV.U32 R13, RZ, RZ, RZ ;  /* 0x000000ffff0d7224 */ /* 0x000fce00078e00ff */
[----:B------:R-:W-:-:S07]  /*21dd0*/  LEPC R20, `(.L_x_6352) ;  /* 0x000000001014794e */ /* 0x000fce0000000000 */
[----:B0-----:R-:W-:Y:S05]  /*21de0*/  CALL.ABS.NOINC R2 ;  /* 0x0000000002007343 */ /* 0x001fea0003c00000 */
.L_x_6352:
[----:B------:R-:W-:Y:S05]  /*21df0*/  BSYNC B6 ;  /* 0x0000000000067941 */ /* 0x000fea0003800000 */
.L_x_6351:
[----:B--2---:R-:W2:Y:S01]  /*21e00*/  LDL.LU R4, [R1+0x54] ;  /* 0x0000540001047983 */ /* 0x004ea20000300800 */
[----:B------:R-:W0:Y:S01]  /*21e10*/  LDC R7, c[0x0][0x448] ;  /* 0x00011200ff077b82 */ /* 0x000e220000000800 */
[----:B------:R-:W-:Y:S01]  /*21e20*/  ULDC.64 UR4, c[0x0][0x2d8] ;  /* 0x0000b60000047ab9 */ /* 0x000fe20000000a00 */
[----:B------:R-:W-:Y:S01]  /*21e30*/  SHF.L.U32 R17, R17, 0x7, RZ ;  /* 0x0000000711117819 */ /* 0x000fe200000006ff */
[----:B------:R-:W2:Y:S01]  /*21e40*/  LDL.LU.64 R2, [R1+0x60] ;  /* 0x0000600001027983 */ /* 0x000ea20000300a00 */
[----:B------:R-:W-:-:S03]  /*21e50*/  ULDC UR6, c[0x0][0x2b8] ;  /* 0x0000ae0000067ab9 */ /* 0x000fc60000000800 */
[----:B------:R-:W3:Y:S04]  /*21e60*/  LDL.LU R0, [R1+0x58] ;  /* 0x0000580001007983 */ /* 0x000ee80000300800 */
[----:B------:R-:W4:Y:S04]  /*21e70*/  LDL.LU R6, [R1+0x78] ;  /* 0x0000780001067983 */ /* 0x000f280000300800 */
[----:B------:R-:W4:Y:S04]  /*21e80*/  LDL.LU R5, [R1+0x50] ;  /* 0x0000500001057983 */ /* 0x000f280000300800 */
[----:B-1----:R1:W5:Y:S01]  /*21e90*/  LDL R9, [R1+0x6c] ;  /* 0x00006c0001097983 */ /* 0x0023620000100800 */
[----:B0-----:R-:W-:Y:S01]  /*21ea0*/  ISETP.NE.AND P0, PT, R7, 0x1, PT ;  /* 0x000000010700780c */ /* 0x001fe20003f05270 */
[----:B------:R-:W0:Y:S02]  /*21eb0*/  S2R R8, SR_TID.X ;  /* 0x0000000000087919 */ /* 0x000e240000002100 */
[----:B0-----:R-:W-:-:S04]  /*21ec0*/  SHF.L.U32 R10, R8, 0x4, RZ ;  /* 0x00000004080a7819 */ /* 0x001fc800000006ff */
[----:B------:R-:W-:Y:S02]  /*21ed0*/  LOP3.LUT R10, R10, 0x70, RZ, 0xc0, !PT ;  /* 0x000000700a0a7812 */ /* 0x000fe400078ec0ff */
[----:B------:R-:W-:-:S04]  /*21ee0*/  LOP3.LUT R8, R8, 0x7f, RZ, 0xc0, !PT ;  /* 0x0000007f08087812 */ /* 0x000fc800078ec0ff */
[----:B------:R-:W-:Y:S02]  /*21ef0*/  SHF.R.U32.HI R8, RZ, 0x3, R8 ;  /* 0x00000003ff087819 */ /* 0x000fe40000011608 */
        /* <DEDUP_REMOVED lines=9> */
[----:B------:R-:W2:Y:S03]  /*21f90*/  @P0 LDC R6, c[0x0][0x450] ;  /* 0x00011400ff060b82 */ /* 0x000ea60000000800 */
        /* <DEDUP_REMOVED lines=11> */
[----:B--2---:R-:W-:-:S05]  /*22050*/  @P0 SHF.R.U32.HI R0, RZ, R6, R5 ;  /* 0x00000006ff000219 */ /* 0x004fca0000011605 */
        /* <DEDUP_REMOVED lines=14> */
[----:B------:R-:W-:Y:S01]  /*22140*/  UMOV UR4, 0xffffffff ;  /* 0xffffffff00047882 */ /* 0x000fe20000000000 */
[----:B------:R-:W-:Y:S02]  /*22150*/  ISETP.GE.AND P0, PT, R10, UR6, PT ;  /* 0x000000060a007c0c */ /* 0x000fe4000bf06270 */
[----:B------:R-:W-:Y:S01]  /*22160*/  IADD3.X R3, R3, UR5, R0, P1, !PT ;  /* 0x0000000503037c10 */ /* 0x000fe20008ffe400 */
[----:B-1----:R-:W-:Y:S10]  /*22170*/  BRA.DIV UR4, `(.L_x_6353) ;  /* 0x0000005604b07947 */ /* 0x002ff4000b800000 */
[----:B------:R-:W2:Y:S01]  /*22180*/  LDL.LU R6, [R1+0x70] ;  /* 0x0000700001067983 */ /* 0x000ea20000300800 */
[----:B------:R-:W-:-:S04]  /*22190*/  IMAD.IADD R0, R8, 0x1, R17 ;  /* 0x0000000108007824 */ /* 0x000fc800078e0211 */
[----:B------:R-:W-:Y:S02]  /*221a0*/  VIADD R5, R0, 0x10 ;  /* 0x0000001000057836 */ /* 0x000fe40000000000 */
[----:B--2---:R-:W-:Y:S02]  /*221b0*/  IMAD R2, R6, R7, RZ ;  /* 0x0000000706027224 */ /* 0x004fe400078e02ff */
[----:B------:R-:W0:Y:S03]  /*221c0*/  SHFL.IDX PT, R7, R4, RZ, 0x181f ;  /* 0x00181fff04077589 */ /* 0x000e2600000e0000 */
[----:B------:R-:W-:Y:S01]  /*221d0*/  ISETP.GE.AND P1, PT, R0, R2, PT ;  /* 0x000000020000720c */ /* 0x000fe20003f26270 */
[----:B------:R-:W1:-:S12]  /*221e0*/  SHFL.IDX PT, R6, R3, RZ, 0x181f ;  /* 0x00181fff03067589 */ /* 0x000e5800000e0000 */
        /* <DEDUP_REMOVED lines=15> */
[----:B------:R0:W-:Y:S02]  /*222e0*/  @!P1 LDGSTS.E.BYPASS.LTC128B.128 [R9+0x1cc00], desc[UR60][R6.64], !P0 ;  /* 0x1cc0000006099fae */ /* 0x0001e4000c101d7c */
[----:B------:R-:W-:Y:S02]  /*222f0*/  ISETP.GE.AND P1, PT, R5, R2, PT ;  /* 0x000000020500720c */ /* 0x000fe40003f26270 */
[----:B------:R-:W1:Y:S04]  /*22300*/  SHFL.IDX PT, R5, R4, 0x2, 0x181f ;  /* 0x00581f0004057f89 */ /* 0x000e6800000e0000 */
[----:B0-----:R-:W0:Y:S07]  /*22310*/  SHFL.IDX PT, R6, R3, 0x2, 0x181f ;  /* 0x00581f0003067f89 */ /* 0x001e2e00000e0000 */
        /* <DEDUP_REMOVED lines=40> */
[----:B------:R0:W1:Y:S04]  /*225a0*/  SHFL.IDX PT, R5, R3, 0x7, 0x181f ;  /* 0x00f81f0003057f89 */ /* 0x00006800000e0000 */
[----:B------:R0:W-:Y:S04]  /*225b0*/  @!P1 LDGSTS.E.BYPASS.LTC128B.128 [R9+0x1f400], desc[UR60][R6.64], !P0 ;  /* 0x1f40000006099fae */ /* 0x0001e8000c101d7c */
[----:B------:R0:W2:Y:S02]  /*225c0*/  SHFL.IDX PT, R3, R4, 0x7, 0x181f ;  /* 0x00f81f0004037f89 */ /* 0x0000a400000e0000 */
.L_x_6517:
[----:B------:R3:W5:Y:S01]  /*225d0*/  LDL R8, [R1+0x4] ;  /* 0x0000040001087983 */ /* 0x0007620000100800 */
[----:B------:R-:W-:-:S05]  /*225e0*/  VIADD R0, R0, 0x70 ;  /* 0x0000007000007836 */ /* 0x000fca0000000000 */
[----:B------:R-:W-:-:S13]  /*225f0*/  ISETP.GE.AND P1, PT, R0, R2, PT ;  /* 0x000000020000720c */ /* 0x000fda0003f26270 */
[----:B--2---:R-:W-:-:S04]  /*22600*/  @!P1 IADD3 R2, P2, R10, R3, RZ ;  /* 0x000000030a029210 */ /* 0x004fc80007f5e0ff */
[----:B01----:R-:W-:-:S05]  /*22610*/  @!P1 IADD3.X R3, RZ, R5, RZ, P2, !PT ;  /* 0x00000005ff039210 */ /* 0x003fca00017fe4ff */
[----:B------:R-:W-:Y:S01]  /*22620*/  @!PT LDS RZ, [RZ] ;  /* 0x00000000fffff984 */ /* 0x000fe20000000800 */
[----:B------:R-:W-:Y:S01]  /*22630*/  @!PT LDS RZ, [RZ] ;  /* 0x00000000fffff984 */ /* 0x000fe20000000800 */
[----:B------:R-:W-:Y:S01]  /*22640*/  @!PT LDS RZ, [RZ] ;  /* 0x00000000fffff984 */ /* 0x000fe20000000800 */
[----:B------:R3:W-:Y:S01]  /*22650*/  @!P1 LDGSTS.E.BYPASS.LTC128B.128 [R9+0x1fc00], desc[UR60][R2.64], !P0 ;  /* 0x1fc0000002099fae */ /* 0x0007e2000c101d7c */
[----:B------:R-:W-:Y:S01]  /*22660*/  PLOP3.LUT P0, PT, PT, PT, PT, 0x80, 0x0 ;  /* 0x000000000000781c */ /* 0x000fe20003f0f070 */
[----:B------:R-:W-:-:S12]  /*22670*/  NOP ;  /* 0x0000000000007918 */ /* 0x000fd80000000000 */
.L_x_6354:
[----:B---3--:R-:W2:Y:S01]  /*22680*/  LDL R2, [R1+0x4] ;  /* 0x0000040001027983 */ /* 0x008ea20000100800 */
[----:B------:R-:W-:Y:S02]  /*22690*/  PLOP3.LUT P1, PT, P1, P0, PT, 0xa2, 0x0 ;  /* 0x000000000000781c */ /* 0x000fe40000f21472 */
[----:B--2---:R-:W-:-:S08]  /*226a0*/  @P0 R2UR P1, UR4, R2 ;  /* 0x00000000020402ca */ /* 0x004fd00000020000 */
[----:B------:R-:W-:-:S05]  /*226b0*/  @P0 PLOP3.LUT P0, PT, P1, PT, PT, 0x80, 0x0 ;  /* 0x000000000000081c */ /* 0x000fca0000f0f070 */
[----:B------:R-:W-:Y:S01]  /*226c0*/  @!P1 SYNCS.ARRIVE.TRANS64.RED.A0T1 RZ, [UR4+0x2e800], RZ ;  /* 0x02e800ffffff99a7 */ /* 0x000fe20008200404 */
[----:B------:R-:W-:Y:S07]  /*226d0*/  @!P1 ARRIVES.LDGSTSBAR.64.TRANSCNT [UR4+0x2e800] ;  /* 0x02e80000ff0099b0 */ /* 0x000fee0008000a84 */
[----:B------:R-:W-:Y:S05]  /*226e0*/  @P0 BRA.U.ANY `(.L_x_6354) ;  /* 0xfffffffd00e40947 */ /* 0x000fea000393ffff */
[----:B------:R-:W2:Y:S02]  /*226f0*/  LDL.LU R3, [R1+0x7c] ;  /* 0x00007c0001037983 */ /* 0x000ea40000300800 */
        /* <DEDUP_REMOVED lines=11> */
.L_x_6518:
[----:B------:R-:W-:Y:S05]  /*227b0*/  BSYNC B0 ;  /* 0x0000000000007941 */ /* 0x000fea0003800000 */
.L_x_6355:
[----:B0-----:R-:W2:Y:S02]  /*227c0*/  LDL.LU R2, [R1+0x5c] ;  /* 0x00005c0001027983 */ /* 0x001ea40000300800 */
[----:B--2---:R-:W-:-:S13]  /*227d0*/  ISETP.GE.AND P0, PT, R2, 0xe1, PT ;  /* 0x000000e10200780c */ /* 0x004fda0003f06270 */
[----:B------:R-:W-:Y:S05]  /*227e0*/  @!P0 BRA `(.L_x_6357) ;  /* 0x0000001400008947 */ /* 0x000fea0003800000 */
[----:B------:R-:W2:Y:S04]  /*227f0*/  LDL.LU R2, [R1+0x68] ;  /* 0x0000680001027983 */ /* 0x000ea80000300800 */
[----:B------:R0:W5:Y:S04]  /*22800*/  LDL.LU R0, [R1+0x14] ;  /* 0x0000140001007983 */ /* 0x0001680000300800 */
[----:B-----5:R0:W5:Y:S02]  /*22810*/  LDL.LU R8, [R1+0x1c] ;  /* 0x00001c0001087983 */ /* 0x0201640000300800 */
[----:B0-2---:R-:W-:-:S07]  /*22820*/  VIADD R2, R2, 0xfffffffe ;  /* 0xfffffffe02027836 */ /* 0x005fce0000000000 */
.L_x_6377:
[----:B------:R-:W2:Y:S01]  /*22830*/  LDL R3, [R1+0x28] ;  /* 0x0000280001037983 */ /* 0x000ea20000100800 */
[----:B-----5:R-:W-:Y:S01]  /*22840*/  IADD3 R4, R0, 0x1, RZ ;  /* 0x0000000100047810 */ /* 0x020fe20007ffe0ff */
[----:B------:R-:W-:Y:S05]  /*22850*/  YIELD ;  /* 0x0000000000007946 */ /* 0x000fea0003800000 */
[C---:B------:R-:W-:Y:S01]  /*22860*/  ISETP.NE.AND P0, PT, R4.reuse, 0x2, PT ;  /* 0x000000020400780c */ /* 0x040fe20003f05270 */
[----:B------:R-:W-:Y:S03]  /*22870*/  BSSY B0, `(.L_x_6358) ;  /* 0x0000071000007945 */ /* 0x000fe60003800000 */
[----:B------:R-:W-:-:S02]  /*22880*/  SEL R10, R4, RZ, P0 ;  /* 0x000000ff040a7207 */ /* 0x000fc40000000000 */
[----:B--2---:R-:W-:Y:S02]  /*22890*/  LOP3.LUT P1, RZ, R3, 0x1, RZ, 0xc0, !PT ;  /* 0x0000000103ff7812 */ /* 0x004fe4000782c0ff */
        /* <DEDUP_REMOVED lines=24> */
[----:B------:R-:W-:-:S05]  /*22a20*/  IMAD.WIDE.U32 R4, R7, UR6, R4 ;  /* 0x0000000607047c25 */ /* 0x000fca000f8e0004 */
[----:B------:R-:W-:Y:S02]  /*22a30*/  IADD3 R5, R6, R5, RZ ;  /* 0x0000000506057210 */ /* 0x000fe40007ffe0ff */
[----:B------:R-:W-:-:S04]  /*22a40*/  LEA R6, P0, R4, UR4, 0x2 ;  /* 0x0000000404067c11 */ /* 0x000fc8000f8010ff */
[----:B------:R-:W-:-:S05]  /*22a50*/  LEA.HI.X R7, R4, UR5, R5, 0x2, P0 ;  /* 0x0000000504077c11 */ /* 0x000fca00080f1405 */
[----:B------:R-:W2:Y:S04]  /*22a60*/  LDG.E R4, desc[UR60][R6.64] ;  /* 0x0000003c06047981 */ /* 0x000ea8000c1e1900 */
[----:B--2---:R1:W-:Y:S02]  /*22a70*/  STL [R1], R4 ;  /* 0x0000000401007387 */ /* 0x0043e40000100800 */
.L_x_6360:
[----:B------:R-:W2:Y:S01]  /*22a80*/  LDL R5, [R1+0x4] ;  /* 0x0000040001057983 */ /* 0x000ea20000100800 */
[----:B-1----:R-:W1:Y:S01]  /*22a90*/  S2R R4, SR_TID.X ;  /* 0x0000000000047919 */ /* 0x002e620000002100 */
[----:B------:R-:W-:Y:S01]  /*22aa0*/  BSSY B1, `(.L_x_6361) ;  /* 0x0000007000017945 */ /* 0x000fe20003800000 */
[----:B-1----:R-:W-:-:S04]  /*22ab0*/  LOP3.LUT R4, R4, 0x7f, RZ, 0xc0, !PT ;  /* 0x0000007f04047812 */ /* 0x002fc800078ec0ff */
[----:B------:R-:W-:Y:S01]  /*22ac0*/  ISETP.NE.AND P1, PT, R4, RZ, PT ;  /* 0x000000ff0400720c */ /* 0x000fe20003f25270 */
[----:B--2---:R-:W-:Y:S01]  /*22ad0*/  IMAD R6, R10, 0x8, R5 ;  /* 0x000000080a067824 */ /* 0x004fe200078e0205 */
[----:B------:R-:W-:-:S04]  /*22ae0*/  SHF.L.U32 R5, R9, 0x1f, RZ ;  /* 0x0000001f09057819 */ /* 0x000fc800000006ff */
[----:B------:R-:W1:Y:S02]  /*22af0*/  SYNCS.PHASECHK.TRANS64.TRYWAIT P0, [R6+URZ+0x2e880], R5 ;  /* 0x02e88005060075a7 */ /* 0x000e64000800017f */
[----:B-1----:R-:W-:Y:S05]  /*22b00*/  @!P0 BRA `(.L_x_6362) ;  /* 0x0000005400f48947 */ /* 0x002fea0003800000 */
.L_x_6519:
[----:B------:R-:W-:Y:S05]  /*22b10*/  BSYNC B1 ;  /* 0x0000000000017941 */ /* 0x000fea0003800000 */
.L_x_6361:
        /* <DEDUP_REMOVED lines=9> */
.L_x_6364:
[----:B------:R-:W-:Y:S05]  /*22bb0*/  BSYNC B1 ;  /* 0x0000000000017941 */ /* 0x000fea0003800000 */
.L_x_6363:
[----:B0-----:R-:W2:Y:S04]  /*22bc0*/  LDL R9, [R1+0x4] ;  /* 0x0000040001097983 */ /* 0x001ea80000100800 */
[----:B------:R-:W2:Y:S04]  /*22bd0*/  LDL R4, [R1+0x14] ;  /* 0x0000140001047983 */ /* 0x000ea80000100800 */
        /* <DEDUP_REMOVED lines=9> */
[----:B---3--:R-:W-:Y:S01]  /*22c70*/  IMAD R3, R3, 0xe0, R7 ;  /* 0x000000e003037824 */ /* 0x008fe200078e0207 */
[----:B------:R-:W-:Y:S01]  /*22c80*/  IADD3 R7, R6, 0x2e870, RZ ;  /* 0x0002e87006077810 */ /* 0x000fe20007ffe0ff */
[----:B------:R-:W-:-:S09]  /*22c90*/  VIADD R9, R4, 0xe400 ;  /* 0x0000e40004097836 */ /* 0x000fd20000000000 */
.L_x_6365:
        /* <DEDUP_REMOVED lines=10> */
[----:B0-----:R-:W-:Y:S05]  /*22d40*/  @P0 BRA.U.ANY `(.L_x_6365) ;  /* 0xfffffffd00d40947 */ /* 0x001fea000393ffff */
[----:B------:R-:W0:Y:S01]  /*22d50*/  SYNCS.PHASECHK.TRANS64.TRYWAIT P0, [R6+URZ+0x2e840], R5 ;  /* 0x02e84005060075a7 */ /* 0x000e22000800017f */
[----:B------:R-:W-:Y:S04]  /*22d60*/  BSSY B1, `(.L_x_6366) ;  /* 0x0000002000017945 */ /* 0x000fe80003800000 */
[----:B0-----:R-:W-:Y:S05]  /*22d70*/  @!P0 BRA `(.L_x_6367) ;  /* 0x00000054006c8947 */ /* 0x001fea0003800000 */
.L_x_6520:
[----:B------:R-:W-:Y:S05]  /*22d80*/  BSYNC B1 ;  /* 0x0000000000017941 */ /* 0x000fea0003800000 */
.L_x_6366:
[----:B------:R-:W-:Y:S01]  /*22d90*/  BSSY B1, `(.L_x_6368) ;  /* 0x000000b000017945 */ /* 0x000fe20003800000 */
[----:B------:R-:W-:Y:S02]  /*22da0*/  IMAD.MOV.U32 R12, RZ, RZ, 0x0 ;  /* 0x00000000ff0c7424 */ /* 0x000fe400078e00ff */
[----:B------:R-:W-:Y:S01]  /*22db0*/  IMAD.MOV.U32 R13, RZ, RZ, 0x14f00000 ;  /* 0x14f00000ff0d7424 */ /* 0x000fe200078e00ff */
[----:B------:R-:W-:Y:S06]  /*22dc0*/  @P1 BRA `(.L_x_6369) ;  /* 0x00000000001c1947 */ /* 0x000fec0003800000 */
[----:B------:R-:W2:Y:S01]  /*22dd0*/  S2R R7, SR_TID.X ;  /* 0x0000000000077919 */ /* 0x000ea20000002100 */
[----:B01----:R-:W-:-:S04]  /*22de0*/  MOV R5, 0x7000 ;  /* 0x0000700000057802 */ /* 0x003fc80000000f00 */
[----:B------:R3:W-:Y:S01]  /*22df0*/  SYNCS.ARRIVE.TRANS64 RZ, [R6+URZ+0x2e830], R5 ;  /* 0x02e8300506ff79a7 */ /* 0x0007e2000800003f */
[----:B--2---:R-:W-:-:S04]  /*22e00*/  LOP3.LUT R7, R7, 0x1f, RZ, 0xc0, !PT ;  /* 0x0000001f07077812 */ /* 0x004fc800078ec0ff */
[----:B------:R-:W-:-:S13]  /*22e10*/  ISETP.NE.AND P0, PT, R7, RZ, PT ;  /* 0x000000ff0700720c */ /* 0x000fda0003f05270 */
[----:B---3--:R-:W-:Y:S05]  /*22e20*/  @!P0 BRA `(.L_x_6369) ;  /* 0x0000000000048947 */ /* 0x008fea0003800000 */
[----:B------:R-:W-:Y:S01]  /*22e30*/  BPT.TRAP 0x1 ;  /* 0x000000040000795c */ /* 0x000fe20000300000 */
.L_x_6369:
[----:B------:R-:W-:Y:S05]  /*22e40*/  BSYNC B1 ;  /* 0x0000000000017941 */ /* 0x000fea0003800000 */
.L_x_6368:
        /* <DEDUP_REMOVED lines=8> */
.L_x_6370:
        /* <DEDUP_REMOVED lines=11> */
.L_x_6359:
[----:B------:R-:W-:Y:S05]  /*22f80*/  BSYNC B0 ;  /* 0x0000000000007941 */ /* 0x000fea0003800000 */
.L_x_6358:
[----:B------:R-:W-:-:S06]  /*22f90*/  UISETP.NE.AND UP0, UPT, UR38, 0x3, UPT ;  /* 0x000000032600788c */ /* 0x000fcc000bf05270 */
[----:B------:R-:W-:-:S13]  /*22fa0*/  PLOP3.LUT P0, PT, PT, PT, UP0, 0x80, 0x0 ;  /* 0x000000000000781c */ /* 0x000fda0003f0f008 */
[----:B------:R-:W-:Y:S05]  /*22fb0*/  @!P0 BRA `(.L_x_6371) ;  /* 0x0000000000048947 */ /* 0x000fea0003800000 */
[----:B------:R-:W-:Y:S01]  /*22fc0*/  BPT.TRAP 0x1 ;  /* 0x000000040000795c */ /* 0x000fe20000300000 */
.L_x_6371:
[----:B------:R-:W2:Y:S01]  /*22fd0*/  LDL R5, [R1+0x4] ;  /* 0x0000040001057983 */ /* 0x000ea20000100800 */
[----:B------:R-:W-:Y:S01]  /*22fe0*/  IMAD.U32 R3, RZ, RZ, UR39 ;  /* 0x00000027ff037e24 */ /* 0x000fe2000f8e00ff */
[----:B------:R-:W-:Y:S01]  /*22ff0*/  LOP3.LUT R4, R8, 0x1, RZ, 0x3c, !PT ;  /* 0x0000000108047812 */ /* 0x000fe200078e3cff */
[----:B------:R-:W-:Y:S03]  /*23000*/  BSSY B0, `(.L_x_6372) ;  /* 0x0000006000007945 */ /* 0x000fe60003800000 */
[----:B------:R-:W-:Y:S02]  /*23010*/  ISETP.NE.AND P1, PT, R3, 0x3, PT ;  /* 0x000000030300780c */ /* 0x000fe40003f25270 */
[----:B------:R-:W-:Y:S02]  /*23020*/  SHF.L.U32 R4, R4, 0x1f, RZ ;  /* 0x0000001f04047819 */ /* 0x000fe400000006ff */
[----:B--2---:R-:W-:-:S04]  /*23030*/  LEA R3, R0, R5, 0x3 ;  /* 0x0000000500037211 */ /* 0x004fc800078e18ff */
[----:B------:R-:W1:Y:S02]  /*23040*/  SYNCS.PHASECHK.TRANS64.TRYWAIT P0, [R3+URZ+0x2e870], R4 ;  /* 0x02e87004030075a7 */ /* 0x000e64000800017f */
[----:B-1----:R-:W-:Y:S05]  /*23050*/  @!P0 BRA `(.L_x_6373) ;  /* 0x0000005000c88947 */ /* 0x002fea0003800000 */
.L_x_6521:
[----:B------:R-:W-:Y:S05]  /*23060*/  BSYNC B0 ;  /* 0x0000000000007941 */ /* 0x000fea0003800000 */
.L_x_6372:
[----:B------:R-:W-:Y:S05]  /*23070*/  @!P1 BRA `(.L_x_6374) ;  /* 0x0000000000049947 */ /* 0x000fea0003800000 */
[----:B------:R-:W-:Y:S01]  /*23080*/  BPT.TRAP 0x1 ;  /* 0x000000040000795c */ /* 0x000fe20000300000 */
.L_x_6374:
[----:B-1----:R-:W-:Y:S01]  /*23090*/  SHF.L.U32 R4, R8, 0x1f, RZ ;  /* 0x0000001f08047819 */ /* 0x002fe200000006ff */
[----:B------:R-:W-:-:S03]  /*230a0*/  IMAD R0, R0, 0x7000, RZ ;  /* 0x0000700000007824 */ /* 0x000fc600078e02ff */
[----:B------:R-:W1:Y:S02]  /*230b0*/  SYNCS.PHASECHK.TRANS64.TRYWAIT P0, [R3+URZ+0x2e860], R4 ;  /* 0x02e86004030075a7 */ /* 0x000e64000800017f */
[----:B-1----:R-:W-:Y:S05]  /*230c0*/  @!P0 BRA `(.L_x_6375) ;  /* 0x0000005000c08947 */ /* 0x002fea0003800000 */
.L_x_6522:
[----:B------:R-:W2:Y:S04]  /*230d0*/  LDL R12, [R1+0x34] ;  /* 0x00003400010c7983 */ /* 0x000ea80000100800 */
[----:B------:R-:W3:Y:S04]  /*230e0*/  LDL R13, [R1+0x8] ;  /* 0x00000800010d7983 */ /* 0x000ee80000100800 */
[----:B------:R4:W-:Y:S04]  /*230f0*/  STL [R1+0xd0], R16 ;  /* 0x0000d01001007387 */ /* 0x0009e80000100800 */
[----:B----4-:R-:W4:Y:S04]  /*23100*/  LDL R16, [R1+0x10] ;  /* 0x0000100001107983 */ /* 0x010f280000100800 */
[----:B------:R1:W-:Y:S04]  /*23110*/  STL [R1+0xcc], R3 ;  /* 0x0000cc0301007387 */ /* 0x0003e80000100800 */
[----:B-1----:R-:W2:Y:S04]  /*23120*/  LDL R3, [R1+0x4] ;  /* 0x0000040001037983 */ /* 0x002ea80000100800 */
[----:B------:R1:W-:Y:S04]  /*23130*/  STL [R1+0xc8], R2 ;  /* 0x0000c80201007387 */ /* 0x0003e80000100800 */
[----:B-1----:R-:W3:Y:S01]  /*23140*/  LDL R2, [R1+0xc] ;  /* 0x00000c0001027983 */ /* 0x002ee20000100800 */
[----:B------:R-:W-:Y:S05]  /*23150*/  WARPSYNC.ALL ;  /* 0x0000000000007948 */ /* 0x000fea0003800000 */
[----:B----4-:R-:W-:-:S05]  /*23160*/  LOP3.LUT R4, R0, R16, RZ, 0xfc, !PT ;  /* 0x0000001000047212 */ /* 0x010fca00078efcff */
[C---:B--2---:R-:W-:Y:S01]  /*23170*/  IMAD.IADD R4, R3.reuse, 0x1, R4 ;  /* 0x0000000103047824 */ /* 0x044fe200078e0204 */
[----:B------:R-:W-:-:S05]  /*23180*/  IADD3 R17, R3, R12, R0 ;  /* 0x0000000c03117210 */ /* 0x000fca0007ffe000 */
[----:B------:R-:W1:Y:S01]  /*23190*/  LDSM.16.MT88.4 R4, [R4+0xe400] ;  /* 0x00e400000404783b */ /* 0x000e620000004200 */
[----:B---3--:R-:W-:-:S05]  /*231a0*/  LOP3.LUT R12, R0, R2, RZ, 0xfc, !PT ;  /* 0x00000002000c7212 */ /* 0x008fca00078efcff */
[----:B------:R-:W-:Y:S01]  /*231b0*/  IMAD.IADD R12, R13, 0x1, R12 ;  /* 0x000000010d0c7824 */ /* 0x000fe200078e020c */
[C-C-:B-1----:R-:W-:Y:S02]  /*231c0*/  PRMT R8, R4.reuse, 0x6420, R5.reuse ;  /* 0x0000642004087816 */ /* 0x142fe40000000005 */
[----:B0-----:R-:W-:Y:S02]  /*231d0*/  PRMT R9, R4, 0x7531, R5 ;  /* 0x0000753104097816 */ /* 0x001fe40000000005 */
[C-C-:B------:R-:W-:Y:S02]  /*231e0*/  PRMT R10, R6.reuse, 0x6420, R7.reuse ;  /* 0x00006420060a7816 */ /* 0x140fe40000000007 */
[----:B------:R-:W-:Y:S02]  /*231f0*/  PRMT R11, R6, 0x7531, R7 ;  /* 0x00007531060b7816 */ /* 0x000fe40000000007 */
[----:B------:R-:W0:Y:S04]  /*23200*/  LDSM.16.MT88.4 R4, [R17+0xe400] ;  /* 0x00e400001104783b */ /* 0x000e280000004200 */
[----:B------:R0:W-:Y:S02]  /*23210*/  STSM.16.M88.4 [R12], R8 ;  /* 0x000000080c007844 */ /* 0x0001e40000000200 */
[----:B0-----:R-:W-:-:S02]  /*23220*/  PRMT R8, R4, 0x6420, R5 ;  /* 0x0000642004087816 */ /* 0x001fc40000000005 */
[----:B------:R-:W-:Y:S02]  /*23230*/  PRMT R9, R4, 0x7531, R5 ;  /* 0x0000753104097816 */ /* 0x000fe40000000005 */
[----:B------:R-:W-:Y:S02]  /*23240*/  LOP3.LUT R4, R0, 0x800, R2, 0xfe, !PT ;  /* 0x0000080000047812 */ /* 0x000fe400078efe02 */
[C-C-:B------:R-:W-:Y:S02]  /*23250*/  PRMT R10, R6.reuse, 0x6420, R7.reuse ;  /* 0x00006420060a7816 */ /* 0x140fe40000000007 */
[----:B------:R-:W-:Y:S01]  /*23260*/  PRMT R11, R6, 0x7531, R7 ;  /* 0x00007531060b7816 */ /* 0x000fe20000000007 */
[----:B------:R-:W-:-:S05]  /*23270*/  IMAD.IADD R4, R13, 0x1, R4 ;  /* 0x000000010d047824 */ /* 0x000fca00078e0204 */
[----:B------:R0:W-:Y:S02]  /*23280*/  STSM.16.M88.4 [R4], R8 ;  /* 0x0000000804007844 */ /* 0x0001e40000000200 */
[----:B0-----:R-:W-:Y:S01]  /*23290*/  VIADD R8, R0, 0x1000 ;  /* 0x0000100000087836 */ /* 0x001fe20000000000 */
[----:B------:R-:W-:-:S04]  /*232a0*/  MOV R11, R13 ;  /* 0x0000000d000b7202 */ /* 0x000fc80000000f00 */
        /* <DEDUP_REMOVED lines=8> */
[----:B------:R-:W-:Y:S02]  /*23330*/  PRMT R15, R6, 0x7531, R7 ;  /* 0x00007531060f7816 */ /* 0x000fe40000000007 */
[----:B------:R-:W0:Y:S04]  /*23340*/  LDSM.16.MT88.4 R4, [R17+0xf400] ;  /* 0x00f400001104783b */ /* 0x000e280000004200 */
[----:B------:R1:W-:Y:S04]  /*23350*/  STSM.16.M88.4 [R8], R12 ;  /* 0x0000000c08007844 */ /* 0x0003e80000000200 */
[----:B-1----:R-:W2:Y:S01]  /*23360*/  LDL R14, [R1+0x4c] ;  /* 0x00004c00010e7983 */ /* 0x002ea20000100800 */
[----:B------:R-:W-:-:S02]  /*23370*/  MOV R15, R11 ;  /* 0x0000000b000f7202 */ /* 0x000fc40000000f00 */
[C-C-:B0-----:R-:W-:Y:S02]  /*23380*/  PRMT R8, R4.reuse, 0x6420, R5.reuse ;  /* 0x0000642004087816 */ /* 0x141fe40000000005 */
[----:B------:R-:W-:Y:S02]  /*23390*/  PRMT R9, R4, 0x7531, R5 ;  /* 0x0000753104097816 */ /* 0x000fe40000000005 */
[C-C-:B------:R-:W-:Y:S02]  /*233a0*/  PRMT R10, R6.reuse, 0x6420, R7.reuse ;  /* 0x00006420060a7816 */ /* 0x140fe40000000007 */
[----:B------:R-:W-:Y:S02]  /*233b0*/  PRMT R11, R6, 0x7531, R7 ;  /* 0x00007531060b7816 */ /* 0x000fe40000000007 */
[----:B--2---:R-:W-:-:S05]  /*233c0*/  IADD3 R4, R15, R14, R0 ;  /* 0x0000000e0f047210 */ /* 0x004fca0007ffe000 */
[----:B------:R0:W-:Y:S02]  /*233d0*/  STSM.16.M88.4 [R4], R8 ;  /* 0x0000000804007844 */ /* 0x0001e40000000200 */
[----:B0-----:R-:W-:Y:S02]  /*233e0*/  VIADD R8, R0, 0x2000 ;  /* 0x0000200000087836 */ /* 0x001fe40000000000 */
[----:B------:R-:W-:-:S03]  /*233f0*/  IMAD.MOV.U32 R11, RZ, RZ, R15 ;  /* 0x000000ffff0b7224 */ /* 0x000fc600078e000f */
[C---:B------:R-:W-:Y:S02]  /*23400*/  LOP3.LUT R4, R8.reuse, R16, RZ, 0xfc, !PT ;  /* 0x0000001008047212 */ /* 0x040fe400078efcff */
[----:B------:R-:W-:-:S03]  /*23410*/  LOP3.LUT R8, R8, R2, RZ, 0xfc, !PT ;  /* 0x0000000208087212 */ /* 0x000fc600078efcff */
[----:B------:R-:W-:Y:S01]  /*23420*/  IMAD.IADD R4, R3, 0x1, R4 ;  /* 0x0000000103047824 */ /* 0x000fe200078e0204 */
[----:B------:R-:W-:-:S05]  /*23430*/  IADD3 R8, R11, R8, RZ ;  /* 0x000000080b087210 */ /* 0x000fca0007ffe0ff */
        /* <DEDUP_REMOVED lines=8> */
[----:B------:R-:W-:Y:S01]  /*234c0*/  IMAD.MOV.U32 R15, RZ, RZ, R11 ;  /* 0x000000ffff0f7224 */ /* 0x000fe200078e000b */
[----:B0-----:R-:W-:-:S02]  /*234d0*/  PRMT R8, R4, 0x6420, R5 ;  /* 0x0000642004087816 */ /* 0x001fc40000000005 */
        /* <DEDUP_REMOVED lines=26> */
[----:B0-----:R-:W-:Y:S01]  /*23680*/  IADD3 R8, R0, 0x4000, RZ ;  /* 0x0000400000087810 */ /* 0x001fe20007ffe0ff */
[----:B------:R-:W-:-:S03]  /*23690*/  IMAD.MOV.U32 R11, RZ, RZ, R15 ;  /* 0x000000ffff0b7224 */ /* 0x000fc600078e000f */
        /* <DEDUP_REMOVED lines=43> */
[----:B------:R-:W-:Y:S01]  /*23950*/  LOP3.LUT R8, R8, R2, RZ, 0xfc, !PT ;  /* 0x0000000208087212 */ /* 0x000fe200078efcff */
[----:B------:R0:W5:Y:S02]  /*23960*/  LDL.LU R16, [R1+0xd0] ;  /* 0x0000d00001107983 */ /* 0x0001640000300800 */
[----:B------:R-:W-:Y:S02]  /*23970*/  IMAD.IADD R4, R3, 0x1, R4 ;  /* 0x0000000103047824 */ /* 0x000fe400078e0204 */
[----:B------:R0:W5:Y:S04]  /*23980*/  LDL.LU R3, [R1+0xcc] ;  /* 0x0000cc0001037983 */ /* 0x0001680000300800 */
[----:B------:R-:W1:Y:S04]  /*23990*/  LDSM.16.MT88.4 R4, [R4+0xe400] ;  /* 0x00e400000404783b */ /* 0x000e680000004200 */
[----:B------:R0:W5:Y:S01]  /*239a0*/  LDL.LU R2, [R1+0xc8] ;  /* 0x0000c80001027983 */ /* 0x0001620000300800 */
[----:B-1----:R-:W-:-:S02]  /*239b0*/  PRMT R12, R4, 0x6420, R5 ;  /* 0x00006420040c7816 */ /* 0x002fc40000000005 */
[----:B------:R-:W-:Y:S02]  /*239c0*/  PRMT R13, R4, 0x7531, R5 ;  /* 0x00007531040d7816 */ /* 0x000fe40000000005 */
[C-C-:B------:R-:W-:Y:S02]  /*239d0*/  PRMT R14, R6.reuse, 0x6420, R7.reuse ;  /* 0x00006420060e7816 */ /* 0x140fe40000000007 */
[----:B------:R-:W-:Y:S02]  /*239e0*/  PRMT R15, R6, 0x7531, R7 ;  /* 0x00007531060f7816 */ /* 0x000fe40000000007 */
[----:B------:R1:W2:Y:S02]  /*239f0*/  LDSM.16.MT88.4 R4, [R17+0x14400] ;  /* 0x014400001104783b */ /* 0x0002a40000004200 */
[----:B-1----:R-:W-:-:S05]  /*23a00*/  MOV R17, R11 ;  /* 0x0000000b00117202 */ /* 0x002fca0000000f00 */
[----:B------:R-:W-:-:S05]  /*23a10*/  IMAD.IADD R8, R17, 0x1, R8 ;  /* 0x0000000111087824 */ /* 0x000fca00078e0208 */
[----:B------:R1:W-:Y:S04]  /*23a20*/  STSM.16.M88.4 [R8], R12 ;  /* 0x0000000c08007844 */ /* 0x0003e80000000200 */
[----:B-1----:R-:W3:Y:S01]  /*23a30*/  LDL R15, [R1+0x38] ;  /* 0x00003800010f7983 */ /* 0x002ee20000100800 */
[C-C-:B--2---:R-:W-:Y:S02]  /*23a40*/  PRMT R8, R4.reuse, 0x6420, R5.reuse ;  /* 0x0000642004087816 */ /* 0x144fe40000000005 */
[----:B------:R-:W-:Y:S02]  /*23a50*/  PRMT R9, R4, 0x7531, R5 ;  /* 0x0000753104097816 */ /* 0x000fe40000000005 */
[C-C-:B------:R-:W-:Y:S02]  /*23a60*/  PRMT R10, R6.reuse, 0x6420, R7.reuse ;  /* 0x00006420060a7816 */ /* 0x140fe40000000007 */
[----:B------:R-:W-:-:S02]  /*23a70*/  PRMT R11, R6, 0x7531, R7 ;  /* 0x00007531060b7816 */ /* 0x000fc40000000007 */
[----:B---3--:R-:W-:-:S05]  /*23a80*/  IADD3 R0, R17, R15, R0 ;  /* 0x0000000f11007210 */ /* 0x008fca0007ffe000 */
        /* <DEDUP_REMOVED lines=9> */
.L_x_6376:
        /* <DEDUP_REMOVED lines=12> */
[----:B--2---:R-:W-:Y:S05]  /*23be0*/  @P0 BRA `(.L_x_6377) ;  /* 0xffffffec00100947 */ /* 0x004fea000383ffff */
.L_x_6357:
[----:B------:R-:W0:Y:S01]  /*23bf0*/  S2R R3, SR_TID.X ;  /* 0x0000000000037919 */ /* 0x000e220000002100 */
[----:B------:R-:W-:Y:S01]  /*23c00*/  BSSY B0, `(.L_x_6378) ;  /* 0x0000010000007945 */ /* 0x000fe20003800000 */
[----:B0-----:R-:W-:-:S04]  /*23c10*/  LOP3.LUT R3, R3, 0x7f, RZ, 0xc0, !PT ;  /* 0x0000007f03037812 */ /* 0x001fc800078ec0ff */
[----:B------:R-:W-:-:S13]  /*23c20*/  ISETP.NE.AND P0, PT, R3, RZ, PT ;  /* 0x000000ff0300720c */ /* 0x000fda0003f05270 */
[----:B------:R-:W-:Y:S05]  /*23c30*/  @P0 BRA `(.L_x_6379) ;  /* 0x0000000000300947 */ /* 0x000fea0003800000 */
[----:B------:R-:W0:Y:S01]  /*23c40*/  S2R R2, SR_LANEID ;  /* 0x0000000000027919 */ /* 0x000e220000000000 */
[----:B------:R-:W-:Y:S02]  /*23c50*/  VOTEU.ANY UR4, UPT, PT ;  /* 0x0000000000047886 */ /* 0x000fe400038e0100 */
[----:B-----5:R-:W0:Y:S08]  /*23c60*/  FLO.U32 R0, UR4 ;  /* 0x0000000400007d00 */ /* 0x020e3000080e0000 */
[----:B------:R-:W1:Y:S01]  /*23c70*/  POPC R16, UR4 ;  /* 0x0000000400107d09 */ /* 0x000e620008000000 */
[----:B0-----:R-:W-:-:S02]  /*23c80*/  ISETP.EQ.U32.AND P1, PT, R0, R2, PT ;  /* 0x000000020000720c */ /* 0x001fc40003f22070 */
[----:B------:R-:W1:Y:S11]  /*23c90*/  LDC.64 R2, c[0x0][0xc60] ;  /* 0x00031800ff027b82 */ /* 0x000e760000000a00 */
[----:B-1----:R-:W2:Y:S04]  /*23ca0*/  @P1 ATOMG.E.ADD.STRONG.GPU PT, R16, desc[UR60][R2.64], R16 ;  /* 0x00000010021019a8 */ /* 0x002ea800081ee1fc */
[----:B--2---:R0:W1:Y:S02]  /*23cb0*/  SHFL.IDX PT, R16, R16, R0, 0x1f ;  /* 0x00001f0010107589 */ /* 0x00406400000e0000 */
[----:B0-----:R-:W0:Y:S02]  /*23cc0*/  S2R R0, SR_LTMASK ;  /* 0x0000000000007919 */ /* 0x001e240000003900 */
[----:B0-----:R-:W-:-:S06]  /*23cd0*/  LOP3.LUT R0, R0, UR4, RZ, 0xc0, !PT ;  /* 0x0000000400007c12 */ /* 0x001fcc000f8ec0ff */
[----:B------:R-:W1:Y:S02]  /*23ce0*/  POPC R0, R0 ;  /* 0x0000000000007309 */ /* 0x000e640000000000 */
[----:B-1----:R-:W-:-:S07]  /*23cf0*/  IADD3 R16, R16, UR40, R0 ;  /* 0x0000002810107c10 */ /* 0x002fce000fffe000 */
.L_x_6379:
[----:B------:R-:W-:Y:S05]  /*23d00*/  BSYNC B0 ;  /* 0x0000000000007941 */ /* 0x000fea0003800000 */
.L_x_6378:
[----:B------:R-:W-:-:S06]  /*23d10*/  UISETP.NE.AND UP0, UPT, UR38, 0x3, UPT ;  /* 0x000000032600788c */ /* 0x000fcc000bf05270 */
[----:B------:R-:W-:-:S13]  /*23d20*/  PLOP3.LUT P1, PT, PT, PT, UP0, 0x80, 0x0 ;  /* 0x000000000000781c */ /* 0x000fda0003f2f008 */
[----:B------:R-:W-:Y:S05]  /*23d30*/  @!P1 BRA `(.L_x_6380) ;  /* 0x0000000000049947 */ /* 0x000fea0003800000 */
[----:B------:R-:W-:Y:S01]  /*23d40*/  BPT.TRAP 0x1 ;  /* 0x000000040000795c */ /* 0x000fe20000300000 */
.L_x_6380:
[----:B------:R-:W2:Y:S04]  /*23d50*/  LDL R2, [R1+0x1c] ;  /* 0x00001c0001027983 */ /* 0x000ea80000100800 */
[----:B------:R-:W3:Y:S04]  /*23d60*/  LDL R4, [R1+0x4] ;  /* 0x0000040001047983 */ /* 0x000ee80000100800 */
[----:B------:R-:W3:Y:S01]  /*23d70*/  LDL R3, [R1+0x14] ;  /* 0x0000140001037983 */ /* 0x000ee20000100800 */
[----:B-----5:R-:W-:Y:S01]  /*23d80*/  MOV R0, UR39 ;  /* 0x0000002700007c02 */ /* 0x020fe20008000f00 */
[----:B------:R-:W-:Y:S03]  /*23d90*/  BSSY B0, `(.L_x_6381) ;  /* 0x0000007000007945 */ /* 0x000fe60003800000 */
[----:B------:R-:W-:-:S02]  /*23da0*/  ISETP.NE.AND P2, PT, R0, 0x3, PT ;  /* 0x000000030000780c */ /* 0x000fc40003f45270 */
[----:B--2---:R-:W-:-:S04]  /*23db0*/  LOP3.LUT R2, R2, 0x1, RZ, 0x3c, !PT ;  /* 0x0000000102027812 */ /* 0x004fc800078e3cff */
[----:B------:R-:W-:Y:S01]  /*23dc0*/  SHF.L.U32 R2, R2, 0x1f, RZ ;  /* 0x0000001f02027819 */ /* 0x000fe200000006ff */
[----:B---3--:R-:W-:-:S04]  /*23dd0*/  IMAD R0, R3, 0x8, R4 ;  /* 0x0000000803007824 */ /* 0x008fc800078e0204 */
[----:B------:R-:W0:Y:S02]  /*23de0*/  SYNCS.PHASECHK.TRANS64.TRYWAIT P1, [R0+URZ+0x2e870], R2 ;  /* 0x02e87002000075a7 */ /* 0x000e24000802017f */
[----:B0-----:R-:W-:Y:S05]  /*23df0*/  @!P1 BRA `(.L_x_6382) ;  /* 0x0000004400889947 */ /* 0x001fea0003800000 */
.L_x_6523:
[----:B------:R-:W-:Y:S05]  /*23e00*/  BSYNC B0 ;  /* 0x0000000000007941 */ /* 0x000fea0003800000 */
.L_x_6381:
[----:B------:R-:W-:Y:S05]  /*23e10*/  @!P2 BRA `(.L_x_6383) ;  /* 0x000000000004a947 */ /* 0x000fea0003800000 */
[----:B------:R-:W-:Y:S01]  /*23e20*/  BPT.TRAP 0x1 ;  /* 0x000000040000795c */ /* 0x000fe20000300000 */
.L_x_6383:
[----:B0-----:R-:W2:Y:S02]  /*23e30*/  LDL R2, [R1+0x1c] ;  /* 0x00001c0001027983 */ /* 0x001ea40000100800 */
[----:B--2---:R-:W-:-:S04]  /*23e40*/  SHF.L.U32 R2, R2, 0x1f, RZ ;  /* 0x0000001f02027819 */ /* 0x004fc800000006ff */
[----:B------:R-:W0:Y:S02]  /*23e50*/  SYNCS.PHASECHK.TRANS64.TRYWAIT P1, [R0+URZ+0x2e860], R2 ;  /* 0x02e86002000075a7 */ /* 0x000e24000802017f */
[----:B0-----:R-:W-:Y:S05]  /*23e60*/  @!P1 BRA `(.L_x_6384) ;  /* 0x0000004400809947 */ /* 0x001fea0003800000 */
.L_x_6524:
[----:B------:R-:W2:Y:S04]  /*23e70*/  LDL R12, [R1+0x34] ;  /* 0x00003400010c7983 */ /* 0x000ea80000100800 */
[----:B------:R1:W-:Y:S04]  /*23e80*/  STL [R1+0xd0], R19 ;  /* 0x0000d01301007387 */ /* 0x0003e80000100800 */
[----:B-1----:R-:W3:Y:S04]  /*23e90*/  LDL R19, [R1+0x10] ;  /* 0x0000100001137983 */ /* 0x002ee80000100800 */
[----:B------:R1:W-:Y:S04]  /*23ea0*/  STL [R1+0xcc], R16 ;  /* 0x0000cc1001007387 */ /* 0x0003e80000100800 */
[----:B-1----:R-:W2:Y:S04]  /*23eb0*/  LDL R16, [R1+0x4] ;  /* 0x0000040001107983 */ /* 0x002ea80000100800 */
[----:B------:R0:W-:Y:S04]  /*23ec0*/  STL [R1+0xc8], R0 ;  /* 0x0000c80001007387 */ /* 0x0001e80000100800 */
[----:B0-----:R-:W4:Y:S04]  /*23ed0*/  LDL R0, [R1+0xc] ;  /* 0x00000c0001007983 */ /* 0x001f280000100800 */
[----:B------:R-:W4:Y:S04]  /*23ee0*/  LDL.LU R18, [R1+0x8] ;  /* 0x0000080001127983 */ /* 0x000f280000300800 */
[----:B------:R-:W3:Y:S01]  /*23ef0*/  LDL R17, [R1+0x14] ;  /* 0x0000140001117983 */ /* 0x000ee20000100800 */
[----:B------:R-:W-:Y:S05]  /*23f00*/  WARPSYNC.ALL ;  /* 0x0000000000007948 */ /* 0x000fea0003800000 */
[----:B---3--:R-:W-:-:S05]  /*23f10*/  IMAD R3, R17, 0x7000, RZ ;  /* 0x0000700011037824 */ /* 0x008fca00078e02ff */
[C---:B------:R-:W-:Y:S02]  /*23f20*/  LOP3.LUT R4, R3.reuse, R19, RZ, 0xfc, !PT ;  /* 0x0000001303047212 */ /* 0x040fe400078efcff */
[C---:B--2---:R-:W-:Y:S02]  /*23f30*/  IADD3 R2, R16.reuse, R12, R3 ;  /* 0x0000000c10027210 */ /* 0x044fe40007ffe003 */
[----:B----4-:R-:W-:Y:S01]  /*23f40*/  LOP3.LUT R12, R3, R0, RZ, 0xfc, !PT ;  /* 0x00000000030c7212 */ /* 0x010fe200078efcff */
[----:B------:R-:W-:-:S04]  /*23f50*/  IMAD.IADD R4, R16, 0x1, R4 ;  /* 0x0000000110047824 */ /* 0x000fc800078e0204 */
[----:B------:R-:W-:Y:S02]  /*23f60*/  IMAD.IADD R12, R18, 0x1, R12 ;  /* 0x00000001120c7824 */ /* 0x000fe400078e020c */
[----:B------:R-:W0:Y:S02]  /*23f70*/  LDSM.16.MT88.4 R4, [R4+0xe400] ;  /* 0x00e400000404783b */ /* 0x000e240000004200 */
[C-C-:B0-----:R-:W-:Y:S02]  /*23f80*/  PRMT R8, R4.reuse, 0x6420, R5.reuse ;  /* 0x0000642004087816 */ /* 0x141fe40000000005 */
[----:B------:R-:W-:Y:S02]  /*23f90*/  PRMT R9, R4, 0x7531, R5 ;  /* 0x0000753104097816 */ /* 0x000fe40000000005 */
[C-C-:B------:R-:W-:Y:S02]  /*23fa0*/  PRMT R10, R6.reuse, 0x6420, R7.reuse ;  /* 0x00006420060a7816 */ /* 0x140fe40000000007 */
[----:B------:R-:W-:-:S02]  /*23fb0*/  PRMT R11, R6, 0x7531, R7 ;  /* 0x00007531060b7816 */ /* 0x000fc40000000007 */
[----:B------:R-:W0:Y:S04]  /*23fc0*/  LDSM.16.MT88.4 R4, [R2+0xe400] ;  /* 0x00e400000204783b */ /* 0x000e280000004200 */
[----:B------:R0:W-:Y:S02]  /*23fd0*/  STSM.16.M88.4 [R12], R8 ;  /* 0x000000080c007844 */ /* 0x0001e40000000200 */
[C-C-:B0-----:R-:W-:Y:S02]  /*23fe0*/  PRMT R8, R4.reuse, 0x6420, R5.reuse ;  /* 0x0000642004087816 */ /* 0x141fe40000000005 */
[----:B------:R-:W-:Y:S02]  /*23ff0*/  PRMT R9, R4, 0x7531, R5 ;  /* 0x0000753104097816 */ /* 0x000fe40000000005 */
[----:B------:R-:W-:-:S02]  /*24000*/  LOP3.LUT R4, R3, 0x800, R0, 0xfe, !PT ;  /* 0x0000080003047812 */ /* 0x000fc400078efe00 */
[C-C-:B------:R-:W-:Y:S02]  /*24010*/  PRMT R10, R6.reuse, 0x6420, R7.reuse ;  /* 0x00006420060a7816 */ /* 0x140fe40000000007 */
[----:B------:R-:W-:Y:S02]  /*24020*/  PRMT R11, R6, 0x7531, R7 ;  /* 0x00007531060b7816 */ /* 0x000fe40000000007 */
[----:B------:R-:W-:-:S05]  /*24030*/  IADD3 R4, R18, R4, RZ ;  /* 0x0000000412047210 */ /* 0x000fca0007ffe0ff */
        /* <DEDUP_REMOVED lines=14> */
[----:B0-----:R-:W-:-:S02]  /*24120*/  PRMT R8, R4, 0x6420, R5 ;  /* 0x0000642004087816 */ /* 0x001fc40000000005 */
[----:B------:R-:W-:Y:S02]  /*24130*/  PRMT R9, R4, 0x7531, R5 ;  /* 0x0000753104097816 */ /* 0x000fe40000000005 */
[C-C-:B------:R-:W-:Y:S02]  /*24140*/  PRMT R10, R6.reuse, 0x6420, R7.reuse ;  /* 0x00006420060a7816 */ /* 0x140fe40000000007 */
[----:B------:R-:W-:Y:S02]  /*24150*/  PRMT R11, R6, 0x7531, R7 ;  /* 0x00007531060b7816 */ /* 0x000fe40000000007 */
[----:B--2---:R-:W-:-:S05]  /*24160*/  IADD3 R4, R18, R15, R3 ;  /* 0x0000000f12047210 */ /* 0x004fca0007ffe003 */
[----:B------:R0:W-:Y:S02]  /*24170*/  STSM.16.M88.4 [R4], R8 ;  /* 0x0000000804007844 */ /* 0x0001e40000000200 */
[----:B0-----:R-:W-:-:S04]  /*24180*/  IADD3 R8, R3, 0x2000, RZ ;  /* 0x0000200003087810 */ /* 0x001fc80007ffe0ff */
        /* <DEDUP_REMOVED lines=78> */
[----:B------:R0:W5:Y:S01]  /*24670*/  LDL.LU R19, [R1+0xd0] ;  /* 0x0000d00001137983 */ /* 0x0001620000300800 */
[----:B------:R-:W-:Y:S02]  /*24680*/  LOP3.LUT R8, R8, R0, RZ, 0xfc, !PT ;  /* 0x0000000008087212 */ /* 0x000fe400078efcff */
[----:B------:R-:W-:Y:S02]  /*24690*/  IMAD.IADD R4, R16, 0x1, R4 ;  /* 0x0000000110047824 */ /* 0x000fe400078e0204 */
[----:B------:R0:W5:Y:S04]  /*246a0*/  LDL.LU R16, [R1+0xcc] ;  /* 0x0000cc0001107983 */ /* 0x0001680000300800 */
[----:B------:R0:W5:Y:S04]  /*246b0*/  LDL.LU R0, [R1+0xc8] ;  /* 0x0000c80001007983 */ /* 0x0001680000300800 */
[----:B------:R-:W1:Y:S01]  /*246c0*/  LDSM.16.MT88.4 R4, [R4+0xe400] ;  /* 0x00e400000404783b */ /* 0x000e620000004200 */
[C---:B---3--:R-:W-:Y:S01]  /*246d0*/  IADD3 R12, R18.reuse, R15, R3 ;  /* 0x0000000f120c7210 */ /* 0x048fe20007ffe003 */
[----:B------:R-:W-:Y:S01]  /*246e0*/  IMAD.IADD R3, R18, 0x1, R8 ;  /* 0x0000000112037824 */ /* 0x000fe200078e0208 */
[----:B-1----:R-:W-:-:S02]  /*246f0*/  PRMT R8, R4, 0x6420, R5 ;  /* 0x0000642004087816 */ /* 0x002fc40000000005 */
[----:B------:R-:W-:Y:S02]  /*24700*/  PRMT R9, R4, 0x7531, R5 ;  /* 0x0000753104097816 */ /* 0x000fe40000000005 */
[C-C-:B------:R-:W-:Y:S02]  /*24710*/  PRMT R10, R6.reuse, 0x6420, R7.reuse ;  /* 0x00006420060a7816 */ /* 0x140fe40000000007 */
[----:B------:R-:W-:Y:S02]  /*24720*/  PRMT R11, R6, 0x7531, R7 ;  /* 0x00007531060b7816 */ /* 0x000fe40000000007 */
[----:B------:R-:W1:Y:S04]  /*24730*/  LDSM.16.MT88.4 R4, [R2+0x14400] ;  /* 0x014400000204783b */ /* 0x000e680000004200 */
[----:B------:R1:W-:Y:S02]  /*24740*/  STSM.16.M88.4 [R3], R8 ;  /* 0x0000000803007844 */ /* 0x0003e40000000200 */
        /* <DEDUP_REMOVED lines=13> */
.L_x_6385:
[----:B------:R-:W2:Y:S01]  /*24820*/  LDL.LU R3, [R1+0x1c] ;  /* 0x00001c0001037983 */ /* 0x000ea20000300800 */
[----:B-1---5:R1:W-:Y:S02]  /*24830*/  SYNCS.ARRIVE.TRANS64.A1T0 RZ, [R0+URZ+0x2e850], RZ ;  /* 0x02e850ff00ff79a7 */ /* 0x0223e4000810003f */
[----:B-1----:R-:W-:-:S05]  /*24840*/  @!P0 VIADD R0, R0, 0x2e880 ;  /* 0x0002e88000008836 */ /* 0x002fca0000000000 */
[----:B------:R-:W-:Y:S01]  /*24850*/  @!P0 PRMT R0, RZ, 0x654, R0 ;  /* 0x00000654ff008816 */ /* 0x000fe20000000000 */
[----:B------:R-:W-:Y:S06]  /*24860*/  BAR.SYNC.DEFER_BLOCKING 0x2, 0x80 ;  /* 0x0082000000007b1d */ /* 0x000fec0000010000 */
[----:B------:R1:W-:Y:S02]  /*24870*/  @!P0 SYNCS.ARRIVE.TRANS64.RED.A1T0 RZ, [R0+URZ], RZ ;  /* 0x000000ff00ff89a7 */ /* 0x0003e4000810043f */
[----:B-1----:R-:W-:-:S04]  /*24880*/  IADD3 R0, R17, 0x1, RZ ;  /* 0x0000000111007810 */ /* 0x002fc80007ffe0ff */
[----:B------:R-:W-:-:S04]  /*24890*/  ISETP.NE.AND P0, PT, R0, 0x2, PT ;  /* 0x000000020000780c */ /* 0x000fc80003f05270 */
[----:B------:R-:W-:Y:S02]  /*248a0*/  SEL R2, RZ, 0x1, P0 ;  /* 0x00000001ff027807 */ /* 0x000fe40000000000 */
[----:B------:R-:W-:-:S05]  /*248b0*/  SEL R0, R0, RZ, P0 ;  /* 0x000000ff00007207 */ /* 0x000fca0000000000 */
[----:B------:R1:W-:Y:S01]  /*248c0*/  STL [R1+0x14], R0 ;  /* 0x0000140001007387 */ /* 0x0003e20000100800 */
[----:B--2---:R-:W-:-:S05]  /*248d0*/  LOP3.LUT R3, R3, R2, RZ, 0x3c, !PT ;  /* 0x0000000203037212 */ /* 0x004fca00078e3cff */
[----:B------:R1:W-:Y:S02]  /*248e0*/  STL [R1+0x1c], R3 ;  /* 0x00001c0301007387 */ /* 0x0003e40000100800 */
.L_x_6334:
[----:B-1----:R-:W2:Y:S02]  /*248f0*/  LDL R0, [R1+0x28] ;  /* 0x0000280001007983 */ /* 0x002ea40000100800 */
[----:B--2---:R-:W-:-:S13]  /*24900*/  LOP3.LUT P0, RZ, R0, 0x2, RZ, 0xc0, !PT ;  /* 0x0000000200ff7812 */ /* 0x004fda000780c0ff */
[----:B------:R-:W-:Y:S05]  /*24910*/  @!P0 BRA `(.L_x_6386) ;  /* 0x0000000000288947 */ /* 0x000fea0003800000 */
[----:B------:R-:W-:Y:S05]  /*24920*/  WARPSYNC.ALL ;  /* 0x0000000000007948 */ /* 0x000fea0003800000 */
[----:B------:R-:W1:Y:S08]  /*24930*/  S2UR UR5, SR_CgaCtaId ;  /* 0x00000000000579c3 */ /* 0x000e700000008800 */
[----:B------:R-:W-:Y:S06]  /*24940*/  BAR.SYNC.DEFER_BLOCKING 0x5, 0x180 ;  /* 0x0146000000007b1d */ /* 0x000fec0000010000 */
[----:B------:R-:W-:-:S02]  /*24950*/  UMOV UR4, 0x400 ;  /* 0x0000040000047882 */ /* 0x000fc40000000000 */
[----:B-1----:R-:W-:-:S06]  /*24960*/  ULEA UR4, UR5, UR4, 0x18 ;  /* 0x0000000405047291 */ /* 0x002fcc000f8ec03f */
[----:B------:R-:W-:-:S05]  /*24970*/  IMAD.U32 R0, RZ, RZ, UR4 ;  /* 0x00000004ff007e24 */ /* 0x000fca000f8e00ff */
[----:B------:R1:W2:Y:S04]  /*24980*/  LDS.128 R16, [R0+0x2e8d0] ;  /* 0x02e8d00000107984 */ /* 0x0002a80000000c00 */
[----:B------:R1:W-:Y:S01]  /*24990*/  STL [R1+0x4], R0 ;  /* 0x0000040001007387 */ /* 0x0003e20000100800 */
[----:B------:R-:W-:Y:S06]  /*249a0*/  BAR.ARV 0x4, 0x180 ;  /* 0x0106000000007b1d */ /* 0x000fec0000002000 */
[----:B------:R-:W-:Y:S05]  /*249b0*/  BRA `(.L_x_6387) ;  /* 0x0000000800547947 */ /* 0x000fea0003800000 */
.L_x_6386:
[----:B------:R-:W1:Y:S01]  /*249c0*/  S2R R0, SR_TID.X ;  /* 0x0000000000007919 */ /* 0x000e620000002100 */
[----:B------:R-:W-:Y:S01]  /*249d0*/  UMOV UR4, 0xffffffff ;  /* 0xffffffff00047882 */ /* 0x000fe20000000000 */
[----:B-1----:R-:W-:-:S04]  /*249e0*/  LOP3.LUT R7, R0, 0x1f, RZ, 0xc0, !PT ;  /* 0x0000001f00077812 */ /* 0x002fc800078ec0ff */
[----:B------:R-:W-:Y:S01]  /*249f0*/  ISETP.NE.AND P0, PT, R7, 0x1f, PT ;  /* 0x0000001f0700780c */ /* 0x000fe20003f05270 */
[----:B------:R-:W-:-:S12]  /*24a00*/  BRA.DIV UR4, `(.L_x_6388) ;  /* 0x0000003a04ac7947 */ /* 0x000fd8000b800000 */
[----:B------:R-:W-:Y:S01]  /*24a10*/  IMAD.IADD R0, R19, 0x1, R7 ;  /* 0x0000000113007824 */ /* 0x000fe200078e0207 */
[----:B------:R-:W-:-:S04]  /*24a20*/  ULDC UR4, c[0x0][0xc3c] ;  /* 0x00030f0000047ab9 */ /* 0x000fc80000000800 */
[----:B------:R-:W-:-:S13]  /*24a30*/  ISETP.GE.OR P1, PT, R0, UR4, !P0 ;  /* 0x0000000400007c0c */ /* 0x000fda000c726670 */
[----:B------:R-:W1:Y:S02]  /*24a40*/  @!P1 LDC.64 R2, c[0x0][0xc80] ;  /* 0x00032000ff029b82 */ /* 0x000e640000000a00 */
[----:B-1----:R-:W-:-:S06]  /*24a50*/  @!P1 IMAD.WIDE R2, R0, 0x4, R2 ;  /* 0x0000000400029825 */ /* 0x002fcc00078e0202 */
[----:B------:R1:W2:Y:S01]  /*24a60*/  @!P1 LDG.E R3, desc[UR60][R2.64] ;  /* 0x0000003c02039981 */ /* 0x0002a2000c1e1900 */
[C---:B------:R-:W-:Y:S02]  /*24a70*/  ISETP.GE.U32.AND P2, PT, R7.reuse, 0x2, PT ;  /* 0x000000020700780c */ /* 0x040fe40003f46070 */
[C---:B------:R-:W-:Y:S01]  /*24a80*/  ISETP.GE.U32.AND P3, PT, R7.reuse, 0x4, PT ;  /* 0x000000040700780c */ /* 0x040fe20003f66070 */
[----:B------:R-:W-:Y:S01]  /*24a90*/  SHFL.IDX PT, R0, R16, RZ, 0x1f ;  /* 0x00001fff10007589 */ /* 0x000fe200000e0000 */
[C---:B------:R-:W-:Y:S02]  /*24aa0*/  ISETP.GE.U32.AND P4, PT, R7.reuse, 0x8, PT ;  /* 0x000000080700780c */ /* 0x040fe40003f86070 */
[----:B------:R-:W-:Y:S01]  /*24ab0*/  ISETP.GE.U32.AND P5, PT, R7, 0x10, PT ;  /* 0x000000100700780c */ /* 0x000fe20003fa6070 */
[----:B------:R-:W-:Y:S01]  /*24ac0*/  SHFL.IDX PT, R6, R16, 0x1, 0x1f ;  /* 0x00201f0010067f89 */ /* 0x000fe200000e0000 */
[----:B-1----:R-:W-:Y:S01]  /*24ad0*/  IMAD.MOV.U32 R2, RZ, RZ, RZ ;  /* 0x000000ffff027224 */ /* 0x002fe200078e00ff */
[----:B--2---:R-:W-:-:S02]  /*24ae0*/  @!P1 MOV R2, R3 ;  /* 0x0000000300029202 */ /* 0x004fc40000000f00 */
[----:B------:R-:W-:-:S03]  /*24af0*/  ISETP.NE.AND P1, PT, R7, RZ, PT ;  /* 0x000000ff0700720c */ /* 0x000fc60003f25270 */
        /* <DEDUP_REMOVED lines=10> */
[----:B-1----:R-:W-:-:S04]  /*24ba0*/  SEL R4, R4, RZ, P4 ;  /* 0x000000ff04047207 */ /* 0x002fc80002000000 */
[----:B------:R-:W-:-:S05]  /*24bb0*/  IADD3 R3, R3, R4, RZ ;  /* 0x0000000403037210 */ /* 0x000fca0007ffe0ff */
[----:B------:R-:W1:Y:S02]  /*24bc0*/  SHFL.UP PT, R4, R3, 0x10, RZ ;  /* 0x0600000003047989 */ /* 0x000e6400000e00ff */
[----:B-1----:R-:W-:-:S05]  /*24bd0*/  SEL R4, R4, RZ, P5 ;  /* 0x000000ff04047207 */ /* 0x002fca0002800000 */
[----:B------:R-:W-:-:S05]  /*24be0*/  IMAD.IADD R3, R3, 0x1, R4 ;  /* 0x0000000103037824 */ /* 0x000fca00078e0204 */
[----:B------:R1:W2:Y:S02]  /*24bf0*/  SHFL.IDX PT, R5, R3, 0x1f, 0x1f ;  /* 0x03e01f0003057f89 */ /* 0x0002a400000e0000 */
.L_x_6534:
[----:B------:R-:W-:Y:S02]  /*24c00*/  ULDC UR4, c[0x0][0xc38] ;  /* 0x00030e0000047ab9 */ /* 0x000fe40000000800 */
[----:B------:R-:W-:-:S04]  /*24c10*/  IMAD.U32 R16, RZ, RZ, UR4 ;  /* 0x00000004ff107e24 */ /* 0x000fc8000f8e00ff */
[----:B--2---:R-:W-:-:S04]  /*24c20*/  IMAD R5, R5, R16, RZ ;  /* 0x0000001005057224 */ /* 0x004fc800078e02ff */
[----:B------:R-:W-:Y:S01]  /*24c30*/  IMAD.IADD R4, R6, 0x1, R5 ;  /* 0x0000000106047824 */ /* 0x000fe200078e0205 */
[----:B------:R-:W-:-:S04]  /*24c40*/  MOV R6, R3 ;  /* 0x0000000300067202 */ /* 0x000fc80000000f00 */
[----:B------:R-:W-:-:S13]  /*24c50*/  ISETP.GT.AND P6, PT, R4, R0, PT ;  /* 0x000000000400720c */ /* 0x000fda0003fc4270 */
[----:B------:R-:W-:Y:S05]  /*24c60*/  @P6 BRA `(.L_x_6389) ;  /* 0x0000000000a06947 */ /* 0x000fea0003800000 */
.L_x_6394:
[----:B------:R-:W2:Y:S01]  /*24c70*/  LDC R2, c[0x0][0xc3c] ;  /* 0x00030f00ff027b82 */ /* 0x000ea20000000800 */
[----:B------:R-:W-:-:S05]  /*24c80*/  VIADD R19, R19, 0x1f ;  /* 0x0000001f13137836 */ /* 0x000fca0000000000 */
[----:B--2---:R-:W-:-:S13]  /*24c90*/  ISETP.GE.AND P6, PT, R19, R2, PT ;  /* 0x000000021300720c */ /* 0x004fda0003fc6270 */
[----:B------:R-:W-:Y:S05]  /*24ca0*/  @P6 BRA `(.L_x_6390) ;  /* 0x00000004004c6947 */ /* 0x000fea0003800000 */
[----:B-1----:R-:W1:Y:S01]  /*24cb0*/  S2R R3, SR_TID.X ;  /* 0x0000000000037919 */ /* 0x002e620000002100 */
        /* <DEDUP_REMOVED lines=9> */
.L_x_6392:
[----:B------:R-:W-:Y:S05]  /*24d50*/  BSYNC B0 ;  /* 0x0000000000007941 */ /* 0x000fea0003800000 */
.L_x_6391:
[----:B------:R-:W-:-:S03]  /*24d60*/  UMOV UR4, 0xffffffff ;  /* 0xffffffff00047882 */ /* 0x000fc60000000000 */
[----:B------:R-:W-:Y:S05]  /*24d70*/  BRA.DIV UR4, `(.L_x_6393) ;  /* 0x0000003e040c7947 */ /* 0x000fea000b800000 */
[----:B-1---5:R-:W1:Y:S02]  /*24d80*/  SHFL.UP PT, R3, R2, 0x1, RZ ;  /* 0x0420000002037989 */ /* 0x022e6400000e00ff */
[----:B-1----:R-:W-:-:S04]  /*24d90*/  SEL R3, R3, RZ, P1 ;  /* 0x000000ff03037207 */ /* 0x002fc80000800000 */
[----:B------:R-:W-:-:S05]  /*24da0*/  IADD3 R3, R2, R3, RZ ;  /* 0x0000000302037210 */ /* 0x000fca0007ffe0ff */
        /* <DEDUP_REMOVED lines=12> */
[----:B------:R1:W2:Y:S02]  /*24e70*/  SHFL.IDX PT, R5, R3, 0x1f, 0x1f ;  /* 0x03e01f0003057f89 */ /* 0x0002a400000e0000 */
.L_x_6542:
[----:B------:R-:W-:Y:S02]  /*24e80*/  ULDC UR4, c[0x0][0xc38] ;  /* 0x00030e0000047ab9 */ /* 0x000fe40000000800 */
[----:B------:R-:W-:-:S04]  /*24e90*/  IMAD.U32 R16, RZ, RZ, UR4 ;  /* 0x00000004ff107e24 */ /* 0x000fc8000f8e00ff */
[----:B--2---:R-:W-:-:S04]  /*24ea0*/  IMAD R5, R5, R16, RZ ;  /* 0x0000001005057224 */ /* 0x004fc800078e02ff */
[----:B------:R-:W-:-:S05]  /*24eb0*/  IMAD.IADD R4, R5, 0x1, R4 ;  /* 0x0000000105047824 */ /* 0x000fca00078e0204 */
[----:B------:R-:W-:-:S13]  /*24ec0*/  ISETP.GT.AND P6, PT, R4, R0, PT ;  /* 0x000000000400720c */ /* 0x000fda0003fc4270 */
[----:B------:R-:W-:Y:S05]  /*24ed0*/  @!P6 BRA `(.L_x_6394) ;  /* 0xfffffffc0064e947 */ /* 0x000fea000383ffff */
[----:B------:R-:W-:-:S07]  /*24ee0*/  IMAD.MOV.U32 R6, RZ, RZ, R3 ;  /* 0x000000ffff067224 */ /* 0x000fce00078e0003 */
.L_x_6389:
[----:B------:R-:W-:Y:S01]  /*24ef0*/  IADD3 R5, -R5, R4, RZ ;  /* 0x0000000405057210 */ /* 0x000fe20007ffe1ff */
[----:B------:R-:W-:-:S04]  /*24f00*/  UMOV UR4, 0xffffffff ;  /* 0xffffffff00047882 */ /* 0x000fc80000000000 */
[----:B-1----:R-:W-:-:S05]  /*24f10*/  IMAD R3, R6, R16, R5 ;  /* 0x0000001006037224 */ /* 0x002fca00078e0205 */
[----:B------:R-:W-:Y:S01]  /*24f20*/  ISETP.GT.AND P6, PT, R3, R0, PT ;  /* 0x000000000300720c */ /* 0x000fe20003fc4270 */
[----:B------:R-:W-:-:S12]  /*24f30*/  BRA.DIV UR4, `(.L_x_6395) ;  /* 0x0000003e04747947 */ /* 0x000fd8000b800000 */
[----:B------:R-:W-:-:S04]  /*24f40*/  VOTE.ANY R4, PT, !P6 ;  /* 0x0000000000047806 */ /* 0x000fc800070e0100 */
[----:B------:R-:W1:Y:S02]  /*24f50*/  POPC R3, R4 ;  /* 0x0000000400037309 */ /* 0x000e640000000000 */
[----:B-1----:R1:W2:Y:S02]  /*24f60*/  SHFL.IDX PT, R2, R2, R3, 0x1f ;  /* 0x00001f0302027589 */ /* 0x0022a400000e0000 */
.L_x_6546:
[----:B------:R-:W-:Y:S01]  /*24f70*/  ISETP.NE.AND P0, PT, R4, RZ, PT ;  /* 0x000000ff0400720c */ /* 0x000fe20003f05270 */
[----:B------:R-:W-:-:S12]  /*24f80*/  IMAD.MOV.U32 R4, RZ, RZ, RZ ;  /* 0x000000ffff047224 */ /* 0x000fd800078e00ff */
[----:B------:R-:W-:Y:S05]  /*24f90*/  @!P0 BRA `(.L_x_6396) ;  /* 0x0000000000108947 */ /* 0x000fea0003800000 */
[----:B------:R-:W-:Y:S01]  /*24fa0*/  UMOV UR4, 0xffffffff ;  /* 0xffffffff00047882 */ /* 0x000fe20000000000 */
[----:B------:R-:W-:Y:S02]  /*24fb0*/  VIADD R4, R3, 0xffffffff ;  /* 0xffffffff03047836 */ /* 0x000fe40000000000 */
[----:B------:R-:W-:Y:S05]  /*24fc0*/  BRA.DIV UR4, `(.L_x_6397) ;  /* 0x0000003e04987947 */ /* 0x000fea000b800000 */
[----:B------:R3:W4:Y:S02]  /*24fd0*/  SHFL.IDX PT, R4, R6, R4, 0x1f ;  /* 0x00001f0406047589 */ /* 0x00072400000e0000 */
.L_x_6396:
[----:B----4-:R-:W-:Y:S01]  /*24fe0*/  IMAD R16, R4, R16, R5 ;  /* 0x0000001004107224 */ /* 0x010fe200078e0205 */
[-C--:B--2---:R-:W-:Y:S01]  /*24ff0*/  IABS R4, R2.reuse ;  /* 0x0000000200047213 */ /* 0x084fe20000000000 */
[----:B------:R-:W-:Y:S02]  /*25000*/  IMAD.IADD R19, R3, 0x1, R19 ;  /* 0x0000000103137824 */ /* 0x000fe400078e0213 */
[----:B------:R-:W-:Y:S01]  /*25010*/  IMAD.IADD R17, R0, 0x1, -R16 ;  /* 0x0000000100117824 */ /* 0x000fe200078e0a10 */
[----:B---3--:R-:W2:Y:S01]  /*25020*/  I2F.RP R6, R4 ;  /* 0x0000000400067306 */ /* 0x008ea20000209400 */
[----:B------:R-:W-:-:S05]  /*25030*/  IABS R0, R2 ;  /* 0x0000000200007213 */ /* 0x000fca0000000000 */
[----:B------:R-:W-:Y:S02]  /*25040*/  IMAD.MOV R0, RZ, RZ, -R0 ;  /* 0x000000ffff007224 */ /* 0x000fe400078e0a00 */
[----:B--2---:R-:W2:Y:S02]  /*25050*/  MUFU.RCP R6, R6 ;  /* 0x0000000600067308 */ /* 0x004ea40000001000 */
[----:B--2---:R-:W-:-:S06]  /*25060*/  VIADD R6, R6, 0xffffffe ;  /* 0x0ffffffe06067836 */ /* 0x004fcc0000000000 */
[----:B------:R2:W3:Y:S02]  /*25070*/  F2I.FTZ.U32.TRUNC.NTZ R7, R6 ;  /* 0x0000000600077305 */ /* 0x0004e4000021f000 */
[----:B--2---:R-:W-:Y:S01]  /*25080*/  IMAD.MOV.U32 R6, RZ, RZ, RZ ;  /* 0x000000ffff067224 */ /* 0x004fe200078e00ff */
[----:B---3--:R-:W-:-:S05]  /*25090*/  IADD3 R5, RZ, -R7, RZ ;  /* 0x80000007ff057210 */ /* 0x008fca0007ffe0ff */
        /* <DEDUP_REMOVED lines=14> */
[----:B------:R-:W-:Y:S02]  /*25180*/  @!P2 IADD3 R0, -R0, RZ, RZ ;  /* 0x000000ff0000a210 */ /* 0x000fe40007ffe1ff */
[----:B------:R-:W-:-:S05]  /*25190*/  @!P1 LOP3.LUT R0, RZ, R2, RZ, 0x33, !PT ;  /* 0x00000002ff009212 */ /* 0x000fca00078e33ff */
[--C-:B------:R-:W-:Y:S02]  /*251a0*/  IMAD.MOV R4, RZ, RZ, -R0.reuse ;  /* 0x000000ffff047224 */ /* 0x100fe400078e0a00 */
[----:B------:R-:W-:Y:S02]  /*251b0*/  IMAD.MOV.U32 R18, RZ, RZ, R0 ;  /* 0x000000ffff127224 */ /* 0x000fe400078e0000 */
[----:B------:R-:W-:Y:S01]  /*251c0*/  IMAD R17, R2, R4, R17 ;  /* 0x0000000402117224 */ /* 0x000fe200078e0211 */
[----:B------:R-:W-:Y:S06]  /*251d0*/  BRA `(.L_x_6398) ;  /* 0x00000000001c7947 */ /* 0x000fec0003800000 */
.L_x_6390:
[----:B------:R-:W-:Y:S01]  /*251e0*/  UMOV UR4, URZ ;  /* 0x0000003f00047c82 */ /* 0x000fe20008000000 */
[----:B------:R-:W-:Y:S01]  /*251f0*/  UMOV UR5, URZ ;  /* 0x0000003f00057c82 */ /* 0x000fe20008000000 */
[----:B------:R-:W-:Y:S01]  /*25200*/  ULDC UR6, c[0x0][0xc3c] ;  /* 0x00030f0000067ab9 */ /* 0x000fe20000000800 */
[----:B------:R-:W-:Y:S01]  /*25210*/  MOV R16, R0 ;  /* 0x0000000000107202 */ /* 0x000fe20000000f00 */
[----:B------:R-:W-:Y:S02]  /*25220*/  IMAD.U32 R17, RZ, RZ, UR4 ;  /* 0x00000004ff117e24 */ /* 0x000fe4000f8e00ff */
[----:B------:R-:W-:Y:S02]  /*25230*/  IMAD.U32 R18, RZ, RZ, UR5 ;  /* 0x00000005ff127e24 */ /* 0x000fe4000f8e00ff */
[----:B------:R-:W-:-:S07]  /*25240*/  IMAD.U32 R19, RZ, RZ, UR6 ;  /* 0x00000006ff137e24 */ /* 0x000fce000f8e00ff */
.L_x_6398:
[----:B-1----:R3:W2:Y:S01]  /*25250*/  LDL R3, [R1+0x4] ;  /* 0x0000040001037983 */ /* 0x0026a20000100800 */
[----:B------:R-:W1:Y:S01]  /*25260*/  S2R R0, SR_TID.X ;  /* 0x0000000000007919 */ /* 0x000e620000002100 */
[----:B------:R-:W-:Y:S05]  /*25270*/  WARPSYNC.ALL ;  /* 0x0000000000007948 */ /* 0x000fea0003800000 */
[----:B-1----:R-:W-:Y:S01]  /*25280*/  LOP3.LUT R0, R0, 0x1f, RZ, 0xc0, !PT ;  /* 0x0000001f00007812 */ /* 0x002fe200078ec0ff */
        /* <DEDUP_REMOVED lines=8> */
.L_x_6387:
[----:B------:R-:W-:Y:S02]  /*25310*/  ULDC UR4, c[0x0][0xc3c] ;  /* 0x00030f0000047ab9 */ /* 0x000fe40000000800 */
[----:B--2---:R-:W-:-:S13]  /*25320*/  ISETP.GE.AND P0, PT, R19, UR4, PT ;  /* 0x0000000413007c0c */ /* 0x004fda000bf06270 */
[----:B------:R-:W-:Y:S05]  /*25330*/  @!P0 BRA `(.L_x_6399) ;  /* 0xffffffa400248947 */ /* 0x000fea000383ffff */
[----:B------:R-:W-:Y:S05]  /*25340*/  BSYNC B7 ;  /* 0x0000000000077941 */ /* 0x000fea0003800000 */
.L_x_6297:
[----:B-1----:R-:W2:Y:S01]  /*25350*/  LDL.LU R0, [R1+0x7c] ;  /* 0x00007c0001007983 */ /* 0x002ea20000300800 */
[----:B------:R-:W-:Y:S01]  /*25360*/  BSSY B0, `(.L_x_6400) ;  /* 0x000000b000007945 */ /* 0x000fe20003800000 */
[----:B------:R-:W1:Y:S01]  /*25370*/  S2R R5, SR_CgaCtaId ;  /* 0x0000000000057919 */ /* 0x000e620000008800 */
[----:B--2---:R-:W-:-:S04]  /*25380*/  IADD3 R0, R0, 0x1, RZ ;  /* 0x0000000100007810 */ /* 0x004fc80007ffe0ff */
[----:B0-----:R-:W-:-:S04]  /*25390*/  LEA.HI R2, R0, R0, RZ, 0x1 ;  /* 0x0000000000027211 */ /* 0x001fc800078f08ff */
[----:B---3--:R-:W-:-:S05]  /*253a0*/  LOP3.LUT R3, R2, 0xfffffffe, RZ, 0xc0, !PT ;  /* 0xfffffffe02037812 */ /* 0x008fca00078ec0ff */
[----:B------:R-:W-:Y:S01]  /*253b0*/  IMAD.IADD R3, R0, 0x1, -R3 ;  /* 0x0000000100037824 */ /* 0x000fe200078e0a03 */
[----:B------:R-:W-:-:S04]  /*253c0*/  MOV R0, 0x400 ;  /* 0x0000040000007802 */ /* 0x000fc80000000f00 */
[----:B-1----:R-:W-:Y:S02]  /*253d0*/  LEA R0, R5, R0, 0x18 ;  /* 0x0000000005007211 */ /* 0x002fe400078ec0ff */
[----:B------:R-:W-:-:S04]  /*253e0*/  SHF.L.U32 R3, R3, 0x1f, RZ ;  /* 0x0000001f03037819 */ /* 0x000fc800000006ff */
[----:B------:R-:W0:Y:S02]  /*253f0*/  SYNCS.PHASECHK.TRANS64.TRYWAIT P0, [R0+URZ+0x2e820], R3 ;  /* 0x02e82003000075a7 */ /* 0x000e24000800017f */
[----:B0-----:R-:W-:Y:S05]  /*25400*/  @!P0 BRA `(.L_x_6401) ;  /* 0x0000003800b48947 */ /* 0x001fea0003800000 */
.L_x_6549:
[----:B------:R-:W-:Y:S05]  /*25410*/  BSYNC B0 ;  /* 0x0000000000007941 */ /* 0x000fea0003800000 */
.L_x_6400:
[----:B------:R-:W-:-:S03]  /*25420*/  UMOV UR4, 0xffffffff ;  /* 0xffffffff00047882 */ /* 0x000fc60000000000 */
[----:B------:R-:W-:Y:S05]  /*25430*/  BRA.DIV UR4, `(.L_x_6402) ;  /* 0x0000003a04bc7947 */ /* 0x000fea000b800000 */
[----:B------:R-:W1:Y:S02]  /*25440*/  S2R R2, SR_TID.X ;  /* 0x0000000000027919 */ /* 0x000e640000002100 */
[----:B-1----:R-:W-:-:S04]  /*25450*/  SHF.R.U32.HI R2, RZ, 0x5, R2 ;  /* 0x00000005ff027819 */ /* 0x002fc80000011602 */
[----:B------:R-:W-:-:S05]  /*25460*/  LOP3.LUT R2, R2, 0x3, RZ, 0xc0, !PT ;  /* 0x0000000302027812 */ /* 0x000fca00078ec0ff */
[----:B------:R1:W2:Y:S02]  /*25470*/  SHFL.IDX PT, R14, R2, RZ, 0x1f ;  /* 0x00001fff020e7589 */ /* 0x0002a400000e0000 */
.L_x_6552:
[----:B--2---:R-:W-:-:S13]  /*25480*/  ISETP.NE.AND P0, PT, R14, RZ, PT ;  /* 0x000000ff0e00720c */ /* 0x004fda0003f05270 */
[----:B------:R-:W-:Y:S05]  /*25490*/  @P0 BRA `(.L_x_6116) ;  /* 0x0000000000b80947 */ /* 0x000fea0003800000 */
[----:B------:R-:W-:-:S03]  /*254a0*/  UMOV UR4, 0xffffffff ;  /* 0xffffffff00047882 */ /* 0x000fc60000000000 */
[----:B------:R-:W-:Y:S05]  /*254b0*/  BRA.DIV UR4, `(.L_x_6403) ;  /* 0x0000003a04d07947 */ /* 0x000fea000b800000 */
[----:B------:R-:W-:-:S13]  /*254c0*/  ELECT P6, URZ, PT ;  /* 0x00000000003f782f */ /* 0x000fda00038c0000 */
.L_x_6555:
[----:B------:R-:W-:Y:S05]  /*254d0*/  @!P6 BRA `(.L_x_6116) ;  /* 0x0000000000a8e947 */ /* 0x000fea0003800000 */
[----:B-1----:R-:W2:Y:S02]  /*254e0*/  LDL R2, [R1+0xc4] ;  /* 0x0000c40001027983 */ /* 0x002ea40000100800 */
[----:B--2---:R-:W-:-:S13]  /*254f0*/  R2UR UR4, R2 ;  /* 0x00000000020472ca */ /* 0x004fda00000e0000 */
[----:B------:R-:W-:-:S06]  /*25500*/  ULOP3.LUT UR4, UR4, 0x2, URZ, 0xfc, !UPT ;  /* 0x0000000204047892 */ /* 0x000fcc000f8efc3f */
[----:B------:R-:W-:-:S05]  /*25510*/  IMAD.U32 R2, RZ, RZ, UR4 ;  /* 0x00000004ff027e24 */ /* 0x000fca000f8e00ff */
[----:B------:R-:W-:-:S13]  /*25520*/  ISETP.NE.AND P0, PT, R2, 0x3, PT ;  /* 0x000000030200780c */ /* 0x000fda0003f05270 */
[----:B------:R-:W-:Y:S05]  /*25530*/  @!P0 BRA `(.L_x_6404) ;  /* 0x0000000000048947 */ /* 0x000fea0003800000 */
[----:B------:R-:W-:Y:S01]  /*25540*/  BPT.TRAP 0x1 ;  /* 0x000000040000795c */ /* 0x000fe20000300000 */
.L_x_6404:
[----:B0-----:R-:W2:Y:S04]  /*25550*/  LDL R3, [R1+0x14] ;  /* 0x0000140001037983 */ /* 0x001ea80000100800 */
        /* <DEDUP_REMOVED lines=13> */
.L_x_6556:
[----:B------:R-:W1:Y:S02]  /*25630*/  SYNCS.PHASECHK.TRANS64.TRYWAIT P1, [R7+URZ], R2 ;  /* 0x00000002070075a7 */ /* 0x000e64000802017f */
[----:B-1----:R-:W-:Y:S05]  /*25640*/  @!P1 BRA `(.L_x_6406) ;  /* 0x0000003800a09947 */ /* 0x002fea0003800000 */
.L_x_6557:
[----:B------:R-:W-:Y:S05]  /*25650*/  @!P0 BRA `(.L_x_6407) ;  /* 0x0000000000048947 */ /* 0x000fea0003800000 */
[----:B------:R-:W-:Y:S01]  /*25660*/  BPT.TRAP 0x1 ;  /* 0x000000040000795c */ /* 0x000fe20000300000 */
.L_x_6407:
[----:B------:R-:W2:Y:S02]  /*25670*/  LDL.LU R4, [R1+0x14] ;  /* 0x0000140001047983 */ /* 0x000ea40000300800 */
[----:B--2---:R-:W-:-:S04]  /*25680*/  IMAD R4, R4, 0x8, R0 ;  /* 0x0000000804047824 */ /* 0x004fc800078e0200 */
[----:B------:R-:W2:Y:S02]  /*25690*/  SYNCS.PHASECHK.TRANS64.TRYWAIT P1, [R4+URZ+0x2e860], R5 ;  /* 0x02e86005040075a7 */ /* 0x000ea4000802017f */
[----:B--2---:R-:W-:Y:S05]  /*256a0*/  @!P1 BRA `(.L_x_6408) ;  /* 0x00000038009c9947 */ /* 0x004fea0003800000 */
.L_x_6558:
[----:B------:R-:W-:Y:S05]  /*256b0*/  @!P0 BRA `(.L_x_6409) ;  /* 0x0000000000048947 */ /* 0x000fea0003800000 */
[----:B------:R-:W-:Y:S01]  /*256c0*/  BPT.TRAP 0x1 ;  /* 0x000000040000795c */ /* 0x000fe20000300000 */
.L_x_6409:
[----:B------:R-:W-:-:S04]  /*256d0*/  LEA R3, R3, R0, 0x3 ;  /* 0x0000000003037211 */ /* 0x000fc800078e18ff */
[----:B------:R-:W3:Y:S02]  /*256e0*/  SYNCS.PHASECHK.TRANS64.TRYWAIT P1, [R3+URZ+0x2e860], R2 ;  /* 0x02e86002030075a7 */ /* 0x000ee4000802017f */
[----:B---3--:R-:W-:Y:S05]  /*256f0*/  @!P1 BRA `(.L_x_6410) ;  /* 0x00000038009c9947 */ /* 0x008fea0003800000 */
.L_x_6559:
[----:B------:R-:W-:Y:S05]  /*25700*/  @!P0 BRA `(.L_x_6411) ;  /* 0x0000000000048947 */ /* 0x000fea0003800000 */
[----:B------:R-:W-:Y:S01]  /*25710*/  BPT.TRAP 0x1 ;  /* 0x000000040000795c */ /* 0x000fe20000300000 */
.L_x_6411:
[----:B------:R-:W4:Y:S02]  /*25720*/  SYNCS.PHASECHK.TRANS64.TRYWAIT P0, [R4+URZ+0x2e880], R5 ;  /* 0x02e88005040075a7 */ /* 0x000f24000800017f */
[----:B----4-:R-:W-:Y:S05]  /*25730*/  @!P0 BRA `(.L_x_6412) ;  /* 0x0000003800a08947 */ /* 0x010fea0003800000 */
.L_x_6413:
[----:B------:R0:W0:Y:S02]  /*25740*/  SYNCS.PHASECHK.TRANS64.TRYWAIT P0, [R3+URZ+0x2e880], R2 ;  /* 0x02e88002030075a7 */ /* 0x000024000800017f */
[----:B0-----:R-:W-:Y:S05]  /*25750*/  @!P0 NANOSLEEP.SYNCS 0x989680 ;  /* 0x009896800000895d */ /* 0x001fea0003900000 */
[----:B------:R-:W0:Y:S02]  /*25760*/  @!P0 SYNCS.PHASECHK.TRANS64 P0, [R3+URZ+0x2e880], R2 ;  /* 0x02e88002030085a7 */ /* 0x000e24000800007f */
[----:B0-----:R-:W-:Y:S05]  /*25770*/  @!P0 BRA `(.L_x_6413) ;  /* 0xfffffffc00f08947 */ /* 0x001fea000383ffff */
.L_x_6116:
[----:B------:R-:W-:Y:S05]  /*25780*/  BSYNC B8 ;  /* 0x0000000000087941 */ /* 0x000fea0003800000 */
.L_x_6113:
[----:B------:R-:W-:Y:S05]  /*25790*/  EXIT ;  /* 0x000000000000794d */ /* 0x000fea0003800000 */
.L_x_6138:
[----:B0-----:R0:W1:Y:S02]  /*257a0*/  SYNCS.PHASECHK.TRANS64.TRYWAIT P6, [R111+URZ+0x2e890], R125 ;  /* 0x02e8907d6f0075a7 */ /* 0x00106400080c017f */
[----:B-1----:R-:W-:Y:S05]  /*257b0*/  @!P6 NANOSLEEP.SYNCS 0x989680 ;  /* 0x009896800000e95d */ /* 0x002fea0003900000 */
[----:B------:R-:W1:Y:S02]  /*257c0*/  @!P6 SYNCS.PHASECHK.TRANS64 P6, [R111+URZ+0x2e890], R125 ;  /* 0x02e8907d6f00e5a7 */ /* 0x000e6400080c007f */
[----:B-1----:R-:W-:Y:S05]  /*257d0*/  @!P6 BRA `(.L_x_6138) ;  /* 0xfffffffc00f0e947 */ /* 0x002fea000383ffff */
[----:B------:R-:W-:Y:S05]  /*257e0*/  BRA `(.L_x_6414) ;  /* 0xfffffdd8008c7947 */ /* 0x000fea000383ffff */
.L_x_6172:
[----:B0-----:R0:W1:Y:S02]  /*257f0*/  SYNCS.PHASECHK.TRANS64.TRYWAIT P3, [R111+URZ+0x2e890], R125 ;  /* 0x02e8907d6f0075a7 */ /* 0x001064000806017f */
[----:B-1----:R-:W-:Y:S05]  /*25800*/  @!P3 NANOSLEEP.SYNCS 0x989680 ;  /* 0x009896800000b95d */ /* 0x002fea0003900000 */
[----:B------:R-:W1:Y:S02]  /*25810*/  @!P3 SYNCS.PHASECHK.TRANS64 P3, [R111+URZ+0x2e890], R125 ;  /* 0x02e8907d6f00b5a7 */ /* 0x000e64000806007f */
[----:B-1----:R-:W-:Y:S05]  /*25820*/  @!P3 BRA `(.L_x_6172) ;  /* 0xfffffffc00f0b947 */ /* 0x002fea000383ffff */
[----:B------:R-:W-:Y:S05]  /*25830*/  BRA `(.L_x_6415) ;  /* 0xfffffe1c00907947 */ /* 0x000fea000383ffff */
.L_x_6189:
[----:B0-----:R0:W1:Y:S02]  /*25840*/  SYNCS.PHASECHK.TRANS64.TRYWAIT P2, [R111+URZ+0x2e890], R125 ;  /* 0x02e8907d6f0075a7 */ /* 0x001064000804017f */
[----:B-1----:R-:W-:Y:S05]  /*25850*/  @!P2 NANOSLEEP.SYNCS 0x989680 ;  /* 0x009896800000a95d */ /* 0x002fea0003900000 */
[----:B------:R-:W1:Y:S02]  /*25860*/  @!P2 SYNCS.PHASECHK.TRANS64 P2, [R111+URZ+0x2e890], R125 ;  /* 0x02e8907d6f00a5a7 */ /* 0x000e64000804007f */
[----:B-1----:R-:W-:Y:S05]  /*25870*/  @!P2 BRA `(.L_x_6189) ;  /* 0xfffffffc00f0a947 */ /* 0x002fea000383ffff */
[----:B------:R-:W-:Y:S05]  /*25880*/  BRA `(.L_x_6416) ;  /* 0xfffffe6000307947 */ /* 0x000fea000383ffff */
.L_x_6199:
[----:B--2---:R2:W3:Y:S02]  /*25890*/  SYNCS.PHASECHK.TRANS64.TRYWAIT P3, [R111+URZ+0x2e8b0], R125 ;  /* 0x02e8b07d6f0075a7 */ /* 0x0044e4000806017f */
[----:B---3--:R-:W-:Y:S05]  /*258a0*/  @!P3 NANOSLEEP.SYNCS 0x989680 ;  /* 0x009896800000b95d */ /* 0x008fea0003900000 */
[----:B------:R-:W3:Y:S02]  /*258b0*/  @!P3 SYNCS.PHASECHK.TRANS64 P3, [R111+URZ+0x2e8b0], R125 ;  /* 0x02e8b07d6f00b5a7 */ /* 0x000ee4000806007f */
[----:B---3--:R-:W-:Y:S05]  /*258c0*/  @!P3 BRA `(.L_x_6199) ;  /* 0xfffffffc00f0b947 */ /* 0x008fea000383ffff */
[----:B------:R-:W-:Y:S05]  /*258d0*/  BRA `(.L_x_6417) ;  /* 0xfffffe6400f87947 */ /* 0x000fea000383ffff */
.L_x_6211:
[----:B------:R-:W0:Y:S01]  /*258e0*/  S2R R2, SR_TID.X ;  /* 0x0000000000027919 */ /* 0x000e220000002100 */
[----:B------:R-:W-:Y:S01]  /*258f0*/  BSSY B0, `(.L_x_6418) ;  /* 0x000000c000007945 */ /* 0x000fe20003800000 */
[----:B------:R-:W-:Y:S01]  /*25900*/  IMAD.MOV.U32 R12, RZ, RZ, RZ ;  /* 0x000000ffff0c7224 */ /* 0x000fe200078e00ff */
[----:B------:R-:W-:Y:S01]  /*25910*/  MOV R11, 0x1f ;  /* 0x0000001f000b7802 */ /* 0x000fe20000000f00 */
        /* <DEDUP_REMOVED lines=9> */
.L_x_6419:
[----:B------:R-:W-:Y:S05]  /*259b0*/  BSYNC B0 ;  /* 0x0000000000007941 */ /* 0x000fea0003800000 */
.L_x_6418:
[----:B------:R1:W-:Y:S01]  /*259c0*/  STL [R1+0x48], R14 ;  /* 0x0000480e01007387 */ /* 0x0003e20000100800 */
[----:B------:R-:W-:Y:S05]  /*259d0*/  BRA `(.L_x_6420) ;  /* 0xfffffe70008c7947 */ /* 0x000fea000383ffff */
.L_x_6223:
        /* <DEDUP_REMOVED lines=8> */
.L_x_6422:
[----:B------:R-:W-:Y:S05]  /*25a60*/  BSYNC B1 ;  /* 0x0000000000017941 */ /* 0x000fea0003800000 */
.L_x_6421:
        /* <DEDUP_REMOVED lines=8> */
.L_x_6423:
[----:B------:R-:W-:Y:S01]  /*25af0*/  MOV R13, R27 ;  /* 0x0000001b000d7202 */ /* 0x000fe20000000f00 */
[----:B------:R-:W-:-:S07]  /*25b00*/  IMAD.MOV.U32 R5, RZ, RZ, R14 ;  /* 0x000000ffff057224 */ /* 0x000fce00078e000e */
[----:B------:R-:W-:Y:S05]  /*25b10*/  WARPSYNC.COLLECTIVE R15, `(.L_x_6424) ;  /* 0x000000000f087348 */ /* 0x000fea0003c00000 */
[----:B------:R0:W1:Y:S02]  /*25b20*/  SHFL.IDX P6, R14, R13, R12, R11 ;  /* 0x0000000c0d0e7389 */ /* 0x00006400000c000b */
[----:B01----:R-:W-:Y:S01]  /*25b30*/  ENDCOLLECTIVE ;  /* 0x000000000000791b */ /* 0x003fe20003800000 */
.L_x_6424:
[----:B------:R-:W-:Y:S02]  /*25b40*/  IMAD.MOV.U32 R13, RZ, RZ, R28 ;  /* 0x000000ffff0d7224 */ /* 0x000fe400078e001c */
[----:B------:R-:W-:-:S07]  /*25b50*/  IMAD.MOV.U32 R7, RZ, RZ, R14 ;  /* 0x000000ffff077224 */ /* 0x000fce00078e000e */
[----:B------:R-:W-:Y:S05]  /*25b60*/  WARPSYNC.COLLECTIVE R15, `(.L_x_6425) ;  /* 0x000000000f087348 */ /* 0x000fea0003c00000 */
[----:B------:R0:W1:Y:S02]  /*25b70*/  SHFL.IDX P6, R14, R13, R12, R11 ;  /* 0x0000000c0d0e7389 */ /* 0x00006400000c000b */
[----:B01----:R-:W-:Y:S01]  /*25b80*/  ENDCOLLECTIVE ;  /* 0x000000000000791b */ /* 0x003fe20003800000 */
.L_x_6425:
[----:B------:R-:W-:Y:S05]  /*25b90*/  BRA `(.L_x_6426) ;  /* 0xfffffe78003c7947 */ /* 0x000fea000383ffff */
.L_x_6227:
[----:B0-----:R0:W1:Y:S02]  /*25ba0*/  SYNCS.PHASECHK.TRANS64.TRYWAIT P0, [R16+URZ+0x2e800], R39 ;  /* 0x02e80027100075a7 */ /* 0x001064000800017f */
[----:B-1----:R-:W-:Y:S05]  /*25bb0*/  @!P0 NANOSLEEP.SYNCS 0x989680 ;  /* 0x009896800000895d */ /* 0x002fea0003900000 */
[----:B------:R-:W1:Y:S02]  /*25bc0*/  @!P0 SYNCS.PHASECHK.TRANS64 P0, [R16+URZ+0x2e800], R39 ;  /* 0x02e80027100085a7 */ /* 0x000e64000800007f */
[----:B-1----:R-:W-:Y:S05]  /*25bd0*/  @!P0 BRA `(.L_x_6227) ;  /* 0xfffffffc00f08947 */ /* 0x002fea000383ffff */
[----:B------:R-:W-:Y:S05]  /*25be0*/  BRA `(.L_x_6427) ;  /* 0xfffffe7c00e47947 */ /* 0x000fea000383ffff */
.L_x_6235:
[----:B------:R-:W-:Y:S01]  /*25bf0*/  BSSY B1, `(.L_x_6428) ;  /* 0x0000008000017945 */ /* 0x000fe20003800000 */
[----:B------:R-:W-:Y:S01]  /*25c00*/  IMAD.MOV.U32 R13, RZ, RZ, R26 ;  /* 0x000000ffff0d7224 */ /* 0x000fe200078e001a */
[----:B------:R-:W-:Y:S01]  /*25c10*/  MOV R12, RZ ;  /* 0x000000ff000c7202 */ /* 0x000fe20000000f00 */
[----:B------:R-:W-:Y:S02]  /*25c20*/  IMAD.MOV.U32 R11, RZ, RZ, 0x1c1f ;  /* 0x00001c1fff0b7424 */ /* 0x000fe400078e00ff */
[----:B------:R-:W-:-:S07]  /*25c30*/  IMAD.MOV.U32 R15, RZ, RZ, -0x1 ;  /* 0xffffffffff0f7424 */ /* 0x000fce00078e00ff */
[----:B------:R-:W-:Y:S05]  /*25c40*/  WARPSYNC.COLLECTIVE R15, `(.L_x_6429) ;  /* 0x000000000f087348 */ /* 0x000fea0003c00000 */
[----:B------:R0:W1:Y:S02]  /*25c50*/  SHFL.IDX P6, R14, R13, R12, R11 ;  /* 0x0000000c0d0e7389 */ /* 0x00006400000c000b */
[----:B01----:R-:W-:Y:S01]  /*25c60*/  ENDCOLLECTIVE ;  /* 0x000000000000791b */ /* 0x003fe20003800000 */
.L_x_6429:
[----:B------:R-:W-:Y:S05]  /*25c70*/  BSYNC B1 ;  /* 0x0000000000017941 */ /* 0x000fea0003800000 */
.L_x_6428:
        /* <DEDUP_REMOVED lines=8> */
.L_x_6430:
[----:B------:R-:W-:Y:S01]  /*25d00*/  IMAD.MOV.U32 R13, RZ, RZ, R27 ;  /* 0x000000ffff0d7224 */ /* 0x000fe200078e001b */
[----:B------:R-:W-:-:S07]  /*25d10*/  MOV R21, R14 ;  /* 0x0000000e00157202 */ /* 0x000fce0000000f00 */
[----:B------:R-:W-:Y:S05]  /*25d20*/  WARPSYNC.COLLECTIVE R15, `(.L_x_6431) ;  /* 0x000000000f087348 */ /* 0x000fea0003c00000 */
[----:B------:R0:W1:Y:S02]  /*25d30*/  SHFL.IDX P6, R14, R13, R12, R11 ;  /* 0x0000000c0d0e7389 */ /* 0x00006400000c000b */
[----:B01----:R-:W-:Y:S01]  /*25d40*/  ENDCOLLECTIVE ;  /* 0x000000000000791b */ /* 0x003fe20003800000 */
.L_x_6431:
[----:B------:R-:W-:Y:S02]  /*25d50*/  IMAD.MOV.U32 R13, RZ, RZ, R28 ;  /* 0x000000ffff0d7224 */ /* 0x000fe400078e001c */
[----:B------:R-:W-:-:S07]  /*25d60*/  IMAD.MOV.U32 R25, RZ, RZ, R14 ;  /* 0x000000ffff197224 */ /* 0x000fce00078e000e */
[----:B------:R-:W-:Y:S05]  /*25d70*/  WARPSYNC.COLLECTIVE R15, `(.L_x_6432) ;  /* 0x000000000f087348 */ /* 0x000fea0003c00000 */
[----:B------:R0:W1:Y:S02]  /*25d80*/  SHFL.IDX P6, R14, R13, R12, R11 ;  /* 0x0000000c0d0e7389 */ /* 0x00006400000c000b */
[----:B01----:R-:W-:Y:S01]  /*25d90*/  ENDCOLLECTIVE ;  /* 0x000000000000791b */ /* 0x003fe20003800000 */
.L_x_6432:
[----:B------:R-:W-:Y:S05]  /*25da0*/  BRA `(.L_x_6433) ;  /* 0xfffffe94008c7947 */ /* 0x000fea000383ffff */
.L_x_6239:
[----:B0-----:R0:W1:Y:S02]  /*25db0*/  SYNCS.PHASECHK.TRANS64.TRYWAIT P1, [R16+URZ+0x2e800], R35 ;  /* 0x02e80023100075a7 */ /* 0x001064000802017f */
[----:B-1----:R-:W-:Y:S05]  /*25dc0*/  @!P1 NANOSLEEP.SYNCS 0x989680 ;  /* 0x009896800000995d */ /* 0x002fea0003900000 */
[----:B------:R-:W1:Y:S02]  /*25dd0*/  @!P1 SYNCS.PHASECHK.TRANS64 P1, [R16+URZ+0x2e800], R35 ;  /* 0x02e80023100095a7 */ /* 0x000e64000802007f */
[----:B-1----:R-:W-:Y:S05]  /*25de0*/  @!P1 BRA `(.L_x_6239) ;  /* 0xfffffffc00f09947 */ /* 0x002fea000383ffff */
[----:B------:R-:W-:Y:S05]  /*25df0*/  BRA `(.L_x_6434) ;  /* 0xfffffe9800f07947 */ /* 0x000fea000383ffff */
.L_x_6245:
[----:B--2---:R2:W3:Y:S02]  /*25e00*/  SYNCS.PHASECHK.TRANS64.TRYWAIT P1, [R0+URZ+0x2e830], R7 ;  /* 0x02e83007000075a7 */ /* 0x0044e4000802017f */
[----:B---3--:R-:W-:Y:S05]  /*25e10*/  @!P1 NANOSLEEP.SYNCS 0x989680 ;  /* 0x009896800000995d */ /* 0x008fea0003900000 */
[----:B------:R-:W3:Y:S02]  /*25e20*/  @!P1 SYNCS.PHASECHK.TRANS64 P1, [R0+URZ+0x2e830], R7 ;  /* 0x02e83007000095a7 */ /* 0x000ee4000802007f */
[----:B---3--:R-:W-:Y:S05]  /*25e30*/  @!P1 BRA `(.L_x_6245) ;  /* 0xfffffffc00f09947 */ /* 0x008fea000383ffff */
[----:B------:R-:W-:Y:S05]  /*25e40*/  BRA `(.L_x_6244) ;  /* 0xfffffeb4007c7947 */ /* 0x000fea000383ffff */
.L_x_6251:
[----:B-1----:R1:W2:Y:S02]  /*25e50*/  SYNCS.PHASECHK.TRANS64.TRYWAIT P2, [R13+URZ+0x2e830], R20 ;  /* 0x02e830140d0075a7 */ /* 0x0022a4000804017f */
[----:B--2---:R-:W-:Y:S05]  /*25e60*/  @!P2 NANOSLEEP.SYNCS 0x989680 ;  /* 0x009896800000a95d */ /* 0x004fea0003900000 */
[----:B------:R-:W2:Y:S02]  /*25e70*/  @!P2 SYNCS.PHASECHK.TRANS64 P2, [R13+URZ+0x2e830], R20 ;  /* 0x02e830140d00a5a7 */ /* 0x000ea4000804007f */
[----:B--2---:R-:W-:Y:S05]  /*25e80*/  @!P2 BRA `(.L_x_6251) ;  /* 0xfffffffc00f0a947 */ /* 0x004fea000383ffff */
[----:B------:R-:W-:Y:S05]  /*25e90*/  BRA `(.L_x_6250) ;  /* 0xffffff0400b87947 */ /* 0x000fea000383ffff */
.L_x_6255:
[----:B-1----:R1:W2:Y:S02]  /*25ea0*/  SYNCS.PHASECHK.TRANS64.TRYWAIT P1, [R13+URZ+0x2e850], R12 ;  /* 0x02e8500c0d0075a7 */ /* 0x0022a4000802017f */
[----:B--2---:R-:W-:Y:S05]  /*25eb0*/  @!P1 NANOSLEEP.SYNCS 0x989680 ;  /* 0x009896800000995d */ /* 0x004fea0003900000 */
[----:B------:R-:W2:Y:S02]  /*25ec0*/  @!P1 SYNCS.PHASECHK.TRANS64 P1, [R13+URZ+0x2e850], R12 ;  /* 0x02e8500c0d0095a7 */ /* 0x000ea4000802007f */
[----:B--2---:R-:W-:Y:S05]  /*25ed0*/  @!P1 BRA `(.L_x_6255) ;  /* 0xfffffffc00f09947 */ /* 0x004fea000383ffff */
[----:B------:R-:W-:Y:S05]  /*25ee0*/  BRA `(.L_x_6252) ;  /* 0xffffff1c00047947 */ /* 0x000fea000383ffff */
.L_x_6261:
[----:B-1----:R1:W2:Y:S02]  /*25ef0*/  SYNCS.PHASECHK.TRANS64.TRYWAIT P1, [R11+URZ+0x2e850], R0 ;  /* 0x02e850000b0075a7 */ /* 0x0022a4000802017f */
[----:B--2---:R-:W-:Y:S05]  /*25f00*/  @!P1 NANOSLEEP.SYNCS 0x989680 ;  /* 0x009896800000995d */ /* 0x004fea0003900000 */
[----:B------:R-:W2:Y:S02]  /*25f10*/  @!P1 SYNCS.PHASECHK.TRANS64 P1, [R11+URZ+0x2e850], R0 ;  /* 0x02e850000b0095a7 */ /* 0x000ea4000802007f */
[----:B--2---:R-:W-:Y:S05]  /*25f20*/  @!P1 BRA `(.L_x_6261) ;  /* 0xfffffffc00f09947 */ /* 0x004fea000383ffff */
[----:B------:R-:W-:Y:S05]  /*25f30*/  BRA `(.L_x_6260) ;  /* 0xffffff54002c7947 */ /* 0x000fea000383ffff */
.L_x_6265:
[----:B------:R-:W-:Y:S01]  /*25f40*/  MOV R12, R0 ;  /* 0x00000000000c7202 */ /* 0x000fe20000000f00 */
[----:B------:R-:W-:Y:S01]  /*25f50*/  IMAD.MOV.U32 R11, RZ, RZ, 0x1c1f ;  /* 0x00001c1fff0b7424 */ /* 0x000fe200078e00ff */
[----:B------:R-:W-:Y:S01]  /*25f60*/  SEL R5, R96, R97, P0 ;  /* 0x0000006160057207 */ /* 0x000fe20000000000 */
[----:B------:R-:W-:Y:S01]  /*25f70*/  IMAD.MOV.U32 R15, RZ, RZ, -0x1 ;  /* 0xffffffffff0f7424 */ /* 0x000fe200078e00ff */
[----:B------:R-:W-:Y:S02]  /*25f80*/  SEL R7, R97, R96, P0 ;  /* 0x0000006061077207 */ /* 0x000fe40000000000 */
[----:B------:R-:W-:-:S07]  /*25f90*/  SEL R9, R90, R93, P0 ;  /* 0x0000005d5a097207 */ /* 0x000fce0000000000 */
[----:B-----5:R-:W-:Y:S05]  /*25fa0*/  WARPSYNC.COLLECTIVE R15, `(.L_x_6435) ;  /* 0x000000000f087348 */ /* 0x020fea0003c00000 */
[----:B------:R0:W1:Y:S02]  /*25fb0*/  SHFL.IDX P6, R14, R13, R12, R11 ;  /* 0x0000000c0d0e7389 */ /* 0x00006400000c000b */
[----:B01---5:R-:W-:Y:S01]  /*25fc0*/  ENDCOLLECTIVE ;  /* 0x000000000000791b */ /* 0x023fe20003800000 */
.L_x_6435:
        /* <DEDUP_REMOVED lines=18> */
.L_x_6436:
        /* <DEDUP_REMOVED lines=18> */
.L_x_6437:
[----:B------:R-:W-:Y:S02]  /*26210*/  SEL R59, R46, R61, P0 ;  /* 0x0000003d2e3b7207 */ /* 0x000fe40000000000 */
[----:B------:R-:W-:Y:S02]  /*26220*/  SEL R61, R61, R46, P0 ;  /* 0x0000002e3d3d7207 */ /* 0x000fe40000000000 */
[----:B------:R-:W-:Y:S02]  /*26230*/  SEL R55, R52, R55, P0 ;  /* 0x0000003734377207 */ /* 0x000fe40000000000 */
[----:B------:R-:W-:Y:S02]  /*26240*/  SEL R4, R6, R3, P0 ;  /* 0x0000000306047207 */ /* 0x000fe40000000000 */
[----:B------:R-:W-:Y:S01]  /*26250*/  SEL R6, R3, R6, P0 ;  /* 0x0000000603067207 */ /* 0x000fe20000000000 */
[----:B------:R-:W-:Y:S02]  /*26260*/  IMAD.MOV.U32 R13, RZ, RZ, R7 ;  /* 0x000000ffff0d7224 */ /* 0x000fe400078e0007 */
[----:B------:R-:W-:-:S02]  /*26270*/  IMAD.MOV.U32 R12, RZ, RZ, R2 ;  /* 0x000000ffff0c7224 */ /* 0x000fc400078e0002 */
[----:B------:R-:W-:-:S07]  /*26280*/  IMAD.MOV.U32 R10, RZ, RZ, R14 ;  /* 0x000000ffff0a7224 */ /* 0x000fce00078e000e */
[----:B------:R-:W-:Y:S05]  /*26290*/  WARPSYNC.COLLECTIVE R15, `(.L_x_6438) ;  /* 0x000000000f087348 */ /* 0x000fea0003c00000 */
[----:B------:R0:W1:Y:S02]  /*262a0*/  SHFL.IDX P6, R14, R13, R12, R11 ;  /* 0x0000000c0d0e7389 */ /* 0x00006400000c000b */
[----:B01----:R-:W-:Y:S01]  /*262b0*/  ENDCOLLECTIVE ;  /* 0x000000000000791b */ /* 0x003fe20003800000 */
.L_x_6438:
[----:B------:R-:W-:Y:S02]  /*262c0*/  IMAD.MOV.U32 R13, RZ, RZ, R9 ;  /* 0x000000ffff0d7224 */ /* 0x000fe400078e0009 */
[----:B------:R-:W-:Y:S01]  /*262d0*/  IMAD.MOV.U32 R12, RZ, RZ, R0 ;  /* 0x000000ffff0c7224 */ /* 0x000fe200078e0000 */
[----:B------:R-:W-:-:S07]  /*262e0*/  MOV R7, R14 ;  /* 0x0000000e00077202 */ /* 0x000fce0000000f00 */
[----:B------:R-:W-:Y:S05]  /*262f0*/  WARPSYNC.COLLECTIVE R15, `(.L_x_6439) ;  /* 0x000000000f087348 */ /* 0x000fea0003c00000 */
[----:B------:R0:W1:Y:S02]  /*26300*/  SHFL.IDX P6, R14, R13, R12, R11 ;  /* 0x0000000c0d0e7389 */ /* 0x00006400000c000b */
[----:B01----:R-:W-:Y:S01]  /*26310*/  ENDCOLLECTIVE ;  /* 0x000000000000791b */ /* 0x003fe20003800000 */
.L_x_6439:
        /* <DEDUP_REMOVED lines=8> */
.L_x_6440:
[----:B------:R-:W-:Y:S01]  /*263a0*/  IMAD.MOV.U32 R13, RZ, RZ, R25 ;  /* 0x000000ffff0d7224 */ /* 0x000fe200078e0019 */
[----:B------:R-:W-:Y:S01]  /*263b0*/  MOV R12, R0 ;  /* 0x00000000000c7202 */ /* 0x000fe20000000f00 */
[----:B------:R-:W-:-:S07]  /*263c0*/  IMAD.MOV.U32 R20, RZ, RZ, R14 ;  /* 0x000000ffff147224 */ /* 0x000fce00078e000e */
[----:B------:R-:W-:Y:S05]  /*263d0*/  WARPSYNC.COLLECTIVE R15, `(.L_x_6441) ;  /* 0x000000000f087348 */ /* 0x000fea0003c00000 */
[----:B------:R0:W1:Y:S02]  /*263e0*/  SHFL.IDX P6, R14, R13, R12, R11 ;  /* 0x0000000c0d0e7389 */ /* 0x00006400000c000b */
[----:B01----:R-:W-:Y:S01]  /*263f0*/  ENDCOLLECTIVE ;  /* 0x000000000000791b */ /* 0x003fe20003800000 */
.L_x_6441:
[----:B------:R-:W-:Y:S02]  /*26400*/  IMAD.MOV.U32 R13, RZ, RZ, R27 ;  /* 0x000000ffff0d7224 */ /* 0x000fe400078e001b */
[----:B------:R-:W-:Y:S02]  /*26410*/  IMAD.MOV.U32 R12, RZ, RZ, R2 ;  /* 0x000000ffff0c7224 */ /* 0x000fe400078e0002 */
[----:B------:R-:W-:-:S07]  /*26420*/  IMAD.MOV.U32 R26, RZ, RZ, R14 ;  /* 0x000000ffff1a7224 */ /* 0x000fce00078e000e */
[----:B------:R-:W-:Y:S05]  /*26430*/  WARPSYNC.COLLECTIVE R15, `(.L_x_6442) ;  /* 0x000000000f087348 */ /* 0x000fea0003c00000 */
[----:B------:R0:W1:Y:S02]  /*26440*/  SHFL.IDX P6, R14, R13, R12, R11 ;  /* 0x0000000c0d0e7389 */ /* 0x00006400000c000b */
[----:B01----:R-:W-:Y:S01]  /*26450*/  ENDCOLLECTIVE ;  /* 0x000000000000791b */ /* 0x003fe20003800000 */
.L_x_6442:
[----:B------:R-:W-:Y:S02]  /*26460*/  IMAD.MOV.U32 R13, RZ, RZ, R29 ;  /* 0x000000ffff0d7224 */ /* 0x000fe400078e001d */
[----:B------:R-:W-:Y:S01]  /*26470*/  IMAD.MOV.U32 R12, RZ, RZ, R0 ;  /* 0x000000ffff0c7224 */ /* 0x000fe200078e0000 */
[----:B------:R-:W-:-:S07]  /*26480*/  MOV R27, R14 ;  /* 0x0000000e001b7202 */ /* 0x000fce0000000f00 */
[----:B------:R-:W-:Y:S05]  /*26490*/  WARPSYNC.COLLECTIVE R15, `(.L_x_6443) ;  /* 0x000000000f087348 */ /* 0x000fea0003c00000 */
[----:B------:R0:W1:Y:S02]  /*264a0*/  SHFL.IDX P6, R14, R13, R12, R11 ;  /* 0x0000000c0d0e7389 */ /* 0x00006400000c000b */
[----:B01----:R-:W-:Y:S01]  /*264b0*/  ENDCOLLECTIVE ;  /* 0x000000000000791b */ /* 0x003fe20003800000 */
.L_x_6443:
        /* <DEDUP_REMOVED lines=8> */
.L_x_6444:
[----:B------:R-:W-:Y:S01]  /*26540*/  IMAD.MOV.U32 R13, RZ, RZ, R33 ;  /* 0x000000ffff0d7224 */ /* 0x000fe200078e0021 */
[----:B------:R-:W-:Y:S01]  /*26550*/  MOV R12, R0 ;  /* 0x00000000000c7202 */ /* 0x000fe20000000f00 */
[----:B------:R-:W-:-:S07]  /*26560*/  IMAD.MOV.U32 R31, RZ, RZ, R14 ;  /* 0x000000ffff1f7224 */ /* 0x000fce00078e000e */
[----:B------:R-:W-:Y:S05]  /*26570*/  WARPSYNC.COLLECTIVE R15, `(.L_x_6445) ;  /* 0x000000000f087348 */ /* 0x000fea0003c00000 */
[----:B------:R0:W1:Y:S02]  /*26580*/  SHFL.IDX P6, R14, R13, R12, R11 ;  /* 0x0000000c0d0e7389 */ /* 0x00006400000c000b */
[----:B01----:R-:W-:Y:S01]  /*26590*/  ENDCOLLECTIVE ;  /* 0x000000000000791b */ /* 0x003fe20003800000 */
.L_x_6445:
        /* <DEDUP_REMOVED lines=8> */
.L_x_6446:
[----:B------:R-:W-:Y:S02]  /*26620*/  IMAD.MOV.U32 R13, RZ, RZ, R37 ;  /* 0x000000ffff0d7224 */ /* 0x000fe400078e0025 */
[----:B------:R-:W-:Y:S01]  /*26630*/  IMAD.MOV.U32 R12, RZ, RZ, R0 ;  /* 0x000000ffff0c7224 */ /* 0x000fe200078e0000 */
[----:B------:R-:W-:-:S07]  /*26640*/  MOV R35, R14 ;  /* 0x0000000e00237202 */ /* 0x000fce0000000f00 */
[----:B------:R-:W-:Y:S05]  /*26650*/  WARPSYNC.COLLECTIVE R15, `(.L_x_6447) ;  /* 0x000000000f087348 */ /* 0x000fea0003c00000 */
[----:B------:R0:W1:Y:S02]  /*26660*/  SHFL.IDX P6, R14, R13, R12, R11 ;  /* 0x0000000c0d0e7389 */ /* 0x00006400000c000b */
[----:B01----:R-:W-:Y:S01]  /*26670*/  ENDCOLLECTIVE ;  /* 0x000000000000791b */ /* 0x003fe20003800000 */
.L_x_6447:
        /* <DEDUP_REMOVED lines=8> */
.L_x_6448:
[----:B------:R-:W-:Y:S01]  /*26700*/  IMAD.MOV.U32 R13, RZ, RZ, R41 ;  /* 0x000000ffff0d7224 */ /* 0x000fe200078e0029 */
[----:B------:R-:W-:Y:S01]  /*26710*/  MOV R12, R0 ;  /* 0x00000000000c7202 */ /* 0x000fe20000000f00 */
[----:B------:R-:W-:-:S07]  /*26720*/  IMAD.MOV.U32 R39, RZ, RZ, R14 ;  /* 0x000000ffff277224 */ /* 0x000fce00078e000e */
[----:B------:R-:W-:Y:S05]  /*26730*/  WARPSYNC.COLLECTIVE R15, `(.L_x_6449) ;  /* 0x000000000f087348 */ /* 0x000fea0003c00000 */
[----:B------:R0:W1:Y:S02]  /*26740*/  SHFL.IDX P6, R14, R13, R12, R11 ;  /* 0x0000000c0d0e7389 */ /* 0x00006400000c000b */
[----:B01----:R-:W-:Y:S01]  /*26750*/  ENDCOLLECTIVE ;  /* 0x000000000000791b */ /* 0x003fe20003800000 */
.L_x_6449:
        /* <DEDUP_REMOVED lines=8> */
.L_x_6450:
[----:B------:R-:W-:Y:S02]  /*267e0*/  IMAD.MOV.U32 R13, RZ, RZ, R45 ;  /* 0x000000ffff0d7224 */ /* 0x000fe400078e002d */
[----:B------:R-:W-:Y:S01]  /*267f0*/  IMAD.MOV.U32 R12, RZ, RZ, R0 ;  /* 0x000000ffff0c7224 */ /* 0x000fe200078e0000 */
[----:B------:R-:W-:-:S07]  /*26800*/  MOV R43, R14 ;  /* 0x0000000e002b7202 */ /* 0x000fce0000000f00 */
[----:B------:R-:W-:Y:S05]  /*26810*/  WARPSYNC.COLLECTIVE R15, `(.L_x_6451) ;  /* 0x000000000f087348 */ /* 0x000fea0003c00000 */
[----:B------:R0:W1:Y:S02]  /*26820*/  SHFL.IDX P6, R14, R13, R12, R11 ;  /* 0x0000000c0d0e7389 */ /* 0x00006400000c000b */
[----:B01----:R-:W-:Y:S01]  /*26830*/  ENDCOLLECTIVE ;  /* 0x000000000000791b */ /* 0x003fe20003800000 */
.L_x_6451:
[----:B------:R-:W-:Y:S02]  /*26840*/  SEL R40, R42, R43, P0 ;  /* 0x0000002b2a287207 */ /* 0x000fe40000000000 */
[----:B------:R-:W-:Y:S02]  /*26850*/  SEL R42, R43, R42, P0 ;  /* 0x0000002a2b2a7207 */ /* 0x000fe40000000000 */
[----:B------:R-:W-:Y:S01]  /*26860*/  MOV R13, R47 ;  /* 0x0000002f000d7202 */ /* 0x000fe20000000f00 */
[----:B------:R-:W-:Y:S02]  /*26870*/  IMAD.MOV.U32 R12, RZ, RZ, R2 ;  /* 0x000000ffff0c7224 */ /* 0x000fe400078e0002 */
[----:B------:R-:W-:Y:S02]  /*26880*/  IMAD.MOV.U32 R47, RZ, RZ, RZ ;  /* 0x000000ffff2f7224 */ /* 0x000fe400078e00ff */
[----:B------:R-:W-:-:S07]  /*26890*/  IMAD.MOV.U32 R45, RZ, RZ, R14 ;  /* 0x000000ffff2d7224 */ /* 0x000fce00078e000e */
[----:B------:R-:W-:Y:S05]  /*268a0*/  WARPSYNC.COLLECTIVE R15, `(.L_x_6452) ;  /* 0x000000000f087348 */ /* 0x000fea0003c00000 */
[----:B------:R0:W1:Y:S02]  /*268b0*/  SHFL.IDX P6, R14, R13, R12, R11 ;  /* 0x0000000c0d0e7389 */ /* 0x00006400000c000b */
[----:B01----:R-:W-:Y:S01]  /*268c0*/  ENDCOLLECTIVE ;  /* 0x000000000000791b */ /* 0x003fe20003800000 */
.L_x_6452:
[----:B------:R-:W-:Y:S01]  /*268d0*/  IMAD.MOV.U32 R13, RZ, RZ, R49 ;  /* 0x000000ffff0d7224 */ /* 0x000fe200078e0031 */
[----:B------:R-:W-:Y:S01]  /*268e0*/  MOV R12, R0 ;  /* 0x00000000000c7202 */ /* 0x000fe20000000f00 */
[----:B------:R-:W-:-:S07]  /*268f0*/  IMAD.MOV.U32 R44, RZ, RZ, R14 ;  /* 0x000000ffff2c7224 */ /* 0x000fce00078e000e */
[----:B------:R-:W-:Y:S05]  /*26900*/  WARPSYNC.COLLECTIVE R15, `(.L_x_6453) ;  /* 0x000000000f087348 */ /* 0x000fea0003c00000 */
[----:B------:R0:W1:Y:S02]  /*26910*/  SHFL.IDX P6, R14, R13, R12, R11 ;  /* 0x0000000c0d0e7389 */ /* 0x00006400000c000b */
[----:B01----:R-:W-:Y:S01]  /*26920*/  ENDCOLLECTIVE ;  /* 0x000000000000791b */ /* 0x003fe20003800000 */
.L_x_6453:
        /* <DEDUP_REMOVED lines=8> */
.L_x_6454:
[----:B------:R-:W-:Y:S02]  /*269b0*/  IMAD.MOV.U32 R13, RZ, RZ, R53 ;  /* 0x000000ffff0d7224 */ /* 0x000fe400078e0035 */
[----:B------:R-:W-:Y:S01]  /*269c0*/  IMAD.MOV.U32 R12, RZ, RZ, R0 ;  /* 0x000000ffff0c7224 */ /* 0x000fe200078e0000 */
[----:B------:R-:W-:-:S07]  /*269d0*/  MOV R46, R14 ;  /* 0x0000000e002e7202 */ /* 0x000fce0000000f00 */
[----:B------:R-:W-:Y:S05]  /*269e0*/  WARPSYNC.COLLECTIVE R15, `(.L_x_6455) ;  /* 0x000000000f087348 */ /* 0x000fea0003c00000 */
[----:B------:R0:W1:Y:S02]  /*269f0*/  SHFL.IDX P6, R14, R13, R12, R11 ;  /* 0x0000000c0d0e7389 */ /* 0x00006400000c000b */
[----:B01----:R-:W-:Y:S01]  /*26a00*/  ENDCOLLECTIVE ;  /* 0x000000000000791b */ /* 0x003fe20003800000 */
.L_x_6455:
[----:B------:R-:W-:Y:S01]  /*26a10*/  MOV R13, R55 ;  /* 0x00000037000d7202 */ /* 0x000fe20000000f00 */
[----:B------:R-:W-:Y:S02]  /*26a20*/  IMAD.MOV.U32 R12, RZ, RZ, R2 ;  /* 0x000000ffff0c7224 */ /* 0x000fe400078e0002 */
[----:B------:R-:W-:-:S07]  /*26a30*/  IMAD.MOV.U32 R53, RZ, RZ, R14 ;  /* 0x000000ffff357224 */ /* 0x000fce00078e000e */
[----:B------:R-:W-:Y:S05]  /*26a40*/  WARPSYNC.COLLECTIVE R15, `(.L_x_6456) ;  /* 0x000000000f087348 */ /* 0x000fea0003c00000 */
[----:B------:R0:W1:Y:S02]  /*26a50*/  SHFL.IDX P6, R14, R13, R12, R11 ;  /* 0x0000000c0d0e7389 */ /* 0x00006400000c000b */
[----:B01----:R-:W-:Y:S01]  /*26a60*/  ENDCOLLECTIVE ;  /* 0x000000000000791b */ /* 0x003fe20003800000 */
.L_x_6456:
[----:B------:R-:W-:Y:S01]  /*26a70*/  IMAD.MOV.U32 R13, RZ, RZ, R59 ;  /* 0x000000ffff0d7224 */ /* 0x000fe200078e003b */
[----:B------:R-:W-:Y:S01]  /*26a80*/  MOV R12, R0 ;  /* 0x00000000000c7202 */ /* 0x000fe20000000f00 */
[----:B------:R-:W-:-:S07]  /*26a90*/  IMAD.MOV.U32 R48, RZ, RZ, R14 ;  /* 0x000000ffff307224 */ /* 0x000fce00078e000e */
[----:B------:R-:W-:Y:S05]  /*26aa0*/  WARPSYNC.COLLECTIVE R15, `(.L_x_6457) ;  /* 0x000000000f087348 */ /* 0x000fea0003c00000 */
[----:B------:R0:W1:Y:S02]  /*26ab0*/  SHFL.IDX P6, R14, R13, R12, R11 ;  /* 0x0000000c0d0e7389 */ /* 0x00006400000c000b */
[----:B01----:R-:W-:Y:S01]  /*26ac0*/  ENDCOLLECTIVE ;  /* 0x000000000000791b */ /* 0x003fe20003800000 */
.L_x_6457:
[----:B------:R-:W-:Y:S02]  /*26ad0*/  IMAD.MOV.U32 R13, RZ, RZ, R61 ;  /* 0x000000ffff0d7224 */ /* 0x000fe400078e003d */
[----:B------:R-:W-:Y:S02]  /*26ae0*/  IMAD.MOV.U32 R12, RZ, RZ, R2 ;  /* 0x000000ffff0c7224 */ /* 0x000fe400078e0002 */
[----:B------:R-:W-:-:S07]  /*26af0*/  IMAD.MOV.U32 R59, RZ, RZ, R14 ;  /* 0x000000ffff3b7224 */ /* 0x000fce00078e000e */
[----:B------:R-:W-:Y:S05]  /*26b00*/  WARPSYNC.COLLECTIVE R15, `(.L_x_6458) ;  /* 0x000000000f087348 */ /* 0x000fea0003c00000 */
[----:B------:R0:W1:Y:S02]  /*26b10*/  SHFL.IDX P6, R14, R13, R12, R11 ;  /* 0x0000000c0d0e7389 */ /* 0x00006400000c000b */
[----:B01----:R-:W-:Y:S01]  /*26b20*/  ENDCOLLECTIVE ;  /* 0x000000000000791b */ /* 0x003fe20003800000 */
.L_x_6458:
[----:B------:R-:W-:Y:S02]  /*26b30*/  IMAD.MOV.U32 R13, RZ, RZ, R63 ;  /* 0x000000ffff0d7224 */ /* 0x000fe400078e003f */
[----:B------:R-:W-:Y:S01]  /*26b40*/  IMAD.MOV.U32 R12, RZ, RZ, R0 ;  /* 0x000000ffff0c7224 */ /* 0x000fe200078e0000 */
[----:B------:R-:W-:-:S07]  /*26b50*/  MOV R50, R14 ;  /* 0x0000000e00327202 */ /* 0x000fce0000000f00 */
[----:B------:R-:W-:Y:S05]  /*26b60*/  WARPSYNC.COLLECTIVE R15, `(.L_x_6459) ;  /* 0x000000000f087348 */ /* 0x000fea0003c00000 */
[----:B------:R0:W1:Y:S02]  /*26b70*/  SHFL.IDX P6, R14, R13, R12, R11 ;  /* 0x0000000c0d0e7389 */ /* 0x00006400000c000b */
[----:B01----:R-:W-:Y:S01]  /*26b80*/  ENDCOLLECTIVE ;  /* 0x000000000000791b */ /* 0x003fe20003800000 */
.L_x_6459:
        /* <DEDUP_REMOVED lines=8> */
.L_x_6460:
[----:B------:R-:W-:Y:S01]  /*26c10*/  IMAD.MOV.U32 R13, RZ, RZ, R67 ;  /* 0x000000ffff0d7224 */ /* 0x000fe200078e0043 */
[----:B------:R-:W-:Y:S01]  /*26c20*/  MOV R12, R0 ;  /* 0x00000000000c7202 */ /* 0x000fe20000000f00 */
[----:B------:R-:W-:-:S07]  /*26c30*/  IMAD.MOV.U32 R52, RZ, RZ, R14 ;  /* 0x000000ffff347224 */ /* 0x000fce00078e000e */
[----:B------:R-:W-:Y:S05]  /*26c40*/  WARPSYNC.COLLECTIVE R15, `(.L_x_6461) ;  /* 0x000000000f087348 */ /* 0x000fea0003c00000 */
[----:B------:R0:W1:Y:S02]  /*26c50*/  SHFL.IDX P6, R14, R13, R12, R11 ;  /* 0x0000000c0d0e7389 */ /* 0x00006400000c000b */
[----:B01----:R-:W-:Y:S01]  /*26c60*/  ENDCOLLECTIVE ;  /* 0x000000000000791b */ /* 0x003fe20003800000 */
.L_x_6461:
        /* <DEDUP_REMOVED lines=8> */
.L_x_6462:
[----:B------:R-:W-:Y:S02]  /*26cf0*/  IMAD.MOV.U32 R13, RZ, RZ, R71 ;  /* 0x000000ffff0d7224 */ /* 0x000fe400078e0047 */
[----:B------:R-:W-:Y:S01]  /*26d00*/  IMAD.MOV.U32 R12, RZ, RZ, R0 ;  /* 0x000000ffff0c7224 */ /* 0x000fe200078e0000 */
[----:B------:R-:W-:-:S07]  /*26d10*/  MOV R54, R14 ;  /* 0x0000000e00367202 */ /* 0x000fce0000000f00 */
[----:B------:R-:W-:Y:S05]  /*26d20*/  WARPSYNC.COLLECTIVE R15, `(.L_x_6463) ;  /* 0x000000000f087348 */ /* 0x000fea0003c00000 */
[----:B------:R0:W1:Y:S02]  /*26d30*/  SHFL.IDX P6, R14, R13, R12, R11 ;  /* 0x0000000c0d0e7389 */ /* 0x00006400000c000b */
[----:B01----:R-:W-:Y:S01]  /*26d40*/  ENDCOLLECTIVE ;  /* 0x000000000000791b */ /* 0x003fe20003800000 */
.L_x_6463:
        /* <DEDUP_REMOVED lines=8> */
.L_x_6464:
[----:B------:R-:W-:Y:S01]  /*26dd0*/  IMAD.MOV.U32 R13, RZ, RZ, R75 ;  /* 0x000000ffff0d7224 */ /* 0x000fe200078e004b */
[----:B------:R-:W-:Y:S01]  /*26de0*/  MOV R12, R0 ;  /* 0x00000000000c7202 */ /* 0x000fe20000000f00 */
[----:B------:R-:W-:-:S07]  /*26df0*/  IMAD.MOV.U32 R58, RZ, RZ, R14 ;  /* 0x000000ffff3a7224 */ /* 0x000fce00078e000e */
[----:B------:R-:W-:Y:S05]  /*26e00*/  WARPSYNC.COLLECTIVE R15, `(.L_x_6465) ;  /* 0x000000000f087348 */ /* 0x000fea0003c00000 */
[----:B------:R0:W1:Y:S02]  /*26e10*/  SHFL.IDX P6, R14, R13, R12, R11 ;  /* 0x0000000c0d0e7389 */ /* 0x00006400000c000b */
[----:B01----:R-:W-:Y:S01]  /*26e20*/  ENDCOLLECTIVE ;  /* 0x000000000000791b */ /* 0x003fe20003800000 */
.L_x_6465:
        /* <DEDUP_REMOVED lines=8> */
.L_x_6466:
[----:B------:R-:W-:Y:S02]  /*26eb0*/  SEL R12, R9, R20, P0 ;  /* 0x00000014090c7207 */ /* 0x000fe40000000000 */
[----:B------:R-:W-:Y:S02]  /*26ec0*/  SEL R11, R46, R49, P0 ;  /* 0x000000312e0b7207 */ /* 0x000fe40000000000 */
[----:B------:R-:W-:Y:S02]  /*26ed0*/  SEL R13, R53, R48, P0 ;  /* 0x00000030350d7207 */ /* 0x000fe40000000000 */
[----:B------:R-:W-:Y:S02]  /*26ee0*/  SEL R15, R48, R53, P0 ;  /* 0x00000035300f7207 */ /* 0x000fe40000000000 */
[----:B------:R-:W-:Y:S02]  /*26ef0*/  MOV R60, R14 ;  /* 0x0000000e003c7202 */ /* 0x000fe40000000f00 */
[----:B------:R-:W-:-:S02]  /*26f00*/  SEL R14, R20, R9, P0 ;  /* 0x00000009140e7207 */ /* 0x000fc40000000000 */
[----:B------:R-:W-:Y:S01]  /*26f10*/  SEL R9, R49, R46, P0 ;  /* 0x0000002e31097207 */ /* 0x000fe20000000000 */
[----:B------:R-:W-:Y:S06]  /*26f20*/  BRA `(.L_x_6467) ;  /* 0xffffff5c00407947 */ /* 0x000fec000383ffff */
.L_x_6277:
[----:B------:R-:W-:Y:S01]  /*26f30*/  IMAD.MOV.U32 R13, RZ, RZ, R3 ;  /* 0x000000ffff0d7224 */ /* 0x000fe200078e0003 */
[----:B------:R-:W-:Y:S01]  /*26f40*/  MOV R11, 0x181f ;  /* 0x0000181f000b7802 */ /* 0x000fe20000000f00 */
[----:B------:R-:W-:Y:S02]  /*26f50*/  IMAD.MOV.U32 R12, RZ, RZ, RZ ;  /* 0x000000ffff0c7224 */ /* 0x000fe400078e00ff */
[----:B------:R-:W-:-:S07]  /*26f60*/  IMAD.MOV.U32 R15, RZ, RZ, -0x1 ;  /* 0xffffffffff0f7424 */ /* 0x000fce00078e00ff */
[----:B-1----:R-:W-:Y:S05]  /*26f70*/  WARPSYNC.COLLECTIVE R15, `(.L_x_6468) ;  /* 0x000000000f087348 */ /* 0x002fea0003c00000 */
[----:B------:R0:W2:Y:S02]  /*26f80*/  SHFL.IDX P6, R14, R13, R12, R11 ;  /* 0x0000000c0d0e7389 */ /* 0x0000a400000c000b */
[----:B012---:R-:W-:Y:S01]  /*26f90*/  ENDCOLLECTIVE ;  /* 0x000000000000791b */ /* 0x007fe20003800000 */
.L_x_6468:
[----:B------:R-:W-:Y:S02]  /*26fa0*/  IMAD.MOV.U32 R13, RZ, RZ, R2 ;  /* 0x000000ffff0d7224 */ /* 0x000fe400078e0002 */
[----:B------:R-:W-:-:S07]  /*26fb0*/  IMAD.MOV.U32 R0, RZ, RZ, R14 ;  /* 0x000000ffff007224 */ /* 0x000fce00078e000e */
[----:B------:R-:W-:Y:S05]  /*26fc0*/  WARPSYNC.COLLECTIVE R15, `(.L_x_6469) ;  /* 0x000000000f087348 */ /* 0x000fea0003c00000 */
[----:B------:R0:W1:Y:S02]  /*26fd0*/  SHFL.IDX P6, R14, R13, R12, R11 ;  /* 0x0000000c0d0e7389 */ /* 0x00006400000c000b */
[----:B01----:R-:W-:Y:S01]  /*26fe0*/  ENDCOLLECTIVE ;  /* 0x000000000000791b */ /* 0x003fe20003800000 */
.L_x_6469:
[----:B------:R-:W-:Y:S05]  /*26ff0*/  BRA `(.L_x_6470) ;  /* 0xffffff7400347947 */ /* 0x000fea000383ffff */
.L_x_6280:
        /* <DEDUP_REMOVED lines=8> */
.L_x_6472:
[----:B------:R-:W-:Y:S05]  /*27080*/  BSYNC B1 ;  /* 0x0000000000017941 */ /* 0x000fea0003800000 */
.L_x_6471:
[----:B------:R-:W-:Y:S01]  /*27090*/  IMAD.MOV.U32 R13, RZ, RZ, R2 ;  /* 0x000000ffff0d7224 */ /* 0x000fe200078e0002 */
[----:B------:R-:W-:Y:S01]  /*270a0*/  MOV R15, 0xffffffff ;  /* 0xffffffff000f7802 */ /* 0x000fe20000000f00 */
[----:B------:R-:W-:Y:S01]  /*270b0*/  IMAD.MOV.U32 R12, RZ, RZ, 0x1 ;  /* 0x00000001ff0c7424 */ /* 0x000fe200078e00ff */
[----:B------:R-:W-:Y:S01]  /*270c0*/  MOV R0, R14 ;  /* 0x0000000e00007202 */ /* 0x000fe20000000f00 */
[----:B------:R-:W-:-:S07]  /*270d0*/  IMAD.MOV.U32 R11, RZ, RZ, 0x181f ;  /* 0x0000181fff0b7424 */ /* 0x000fce00078e00ff */
[----:B------:R-:W-:Y:S05]  /*270e0*/  WARPSYNC.COLLECTIVE R15, `(.L_x_6473) ;  /* 0x000000000f087348 */ /* 0x000fea0003c00000 */
[----:B------:R0:W1:Y:S02]  /*270f0*/  SHFL.IDX P6, R14, R13, R12, R11 ;  /* 0x0000000c0d0e7389 */ /* 0x00006400000c000b */
[----:B01----:R-:W-:Y:S01]  /*27100*/  ENDCOLLECTIVE ;  /* 0x000000000000791b */ /* 0x003fe20003800000 */
.L_x_6473:
[----:B------:R-:W-:Y:S05]  /*27110*/  BRA `(.L_x_6474) ;  /* 0xffffff7400487947 */ /* 0x000fea000383ffff */
.L_x_6283:
        /* <DEDUP_REMOVED lines=8> */
.L_x_6476:
[----:B------:R-:W-:Y:S05]  /*271a0*/  BSYNC B1 ;  /* 0x0000000000017941 */ /* 0x000fea0003800000 */
.L_x_6475:
        /* <DEDUP_REMOVED lines=8> */
.L_x_6477:
[----:B------:R-:W-:Y:S05]  /*27230*/  BRA `(.L_x_6478) ;  /* 0xffffff7400587947 */ /* 0x000fea000383ffff */
.L_x_6286:
[----:B------:R-:W-:Y:S01]  /*27240*/  BSSY B1, `(.L_x_6479) ;  /* 0x0000008000017945 */ /* 0x000fe20003800000 */
[----:B------:R-:W-:Y:S01]  /*27250*/  IMAD.MOV.U32 R13, RZ, RZ, R3 ;  /* 0x000000ffff0d7224 */ /* 0x000fe200078e0003 */
[----:B------:R-:W-:Y:S01]  /*27260*/  MOV R11, 0x181f ;  /* 0x0000181f000b7802 */ /* 0x000fe20000000f00 */
[----:B------:R-:W-:Y:S02]  /*27270*/  IMAD.MOV.U32 R12, RZ, RZ, 0x3 ;  /* 0x00000003ff0c7424 */ /* 0x000fe400078e00ff */
[----:B0-----:R-:W-:-:S07]  /*27280*/  IMAD.MOV.U32 R15, RZ, RZ, -0x1 ;  /* 0xffffffffff0f7424 */ /* 0x001fce00078e00ff */
[----:B-1234-:R-:W-:Y:S05]  /*27290*/  WARPSYNC.COLLECTIVE R15, `(.L_x_6480) ;  /* 0x000000000f087348 */ /* 0x01efea0003c00000 */
[----:B----4-:R0:W4:Y:S02]  /*272a0*/  SHFL.IDX P6, R14, R13, R12, R11 ;  /* 0x0000000c0d0e7389 */ /* 0x01012400000c000b */
[----:B01234-:R-:W-:Y:S01]  /*272b0*/  ENDCOLLECTIVE ;  /* 0x000000000000791b */ /* 0x01ffe20003800000 */
.L_x_6480:
[----:B------:R-:W-:Y:S05]  /*272c0*/  BSYNC B1 ;  /* 0x0000000000017941 */ /* 0x000fea0003800000 */
.L_x_6479:
        /* <DEDUP_REMOVED lines=8> */
.L_x_6481:
[----:B------:R-:W-:Y:S05]  /*27350*/  BRA `(.L_x_6482) ;  /* 0xffffff7400687947 */ /* 0x000fea000383ffff */
.L_x_6303:
[----:B------:R-:W0:Y:S01]  /*27360*/  S2R R6, SR_TID.X ;  /* 0x0000000000067919 */ /* 0x000e220000002100 */
[----:B------:R-:W-:Y:S01]  /*27370*/  BSSY B1, `(.L_x_6483) ;  /* 0x000000a000017945 */ /* 0x000fe20003800000 */
[----:B------:R-:W-:Y:S01]  /*27380*/  MOV R12, RZ ;  /* 0x000000ff000c7202 */ /* 0x000fe20000000f00 */
        /* <DEDUP_REMOVED lines=8> */
.L_x_6484:
[----:B------:R-:W-:Y:S05]  /*27410*/  BSYNC B1 ;  /* 0x0000000000017941 */ /* 0x000fea0003800000 */
.L_x_6483:
[----:B------:R-:W-:Y:S05]  /*27420*/  BRA `(.L_x_6485) ;  /* 0xffffff8800bc7947 */ /* 0x000fea000383ffff */
.L_x_6305:
[----:B------:R-:W-:Y:S01]  /*27430*/  BSSY B1, `(.L_x_6486) ;  /* 0x0000006000017945 */ /* 0x000fe20003800000 */
[----:B------:R-:W-:-:S07]  /*27440*/  IMAD.MOV.U32 R15, RZ, RZ, -0x1 ;  /* 0xffffffffff0f7424 */ /* 0x000fce00078e00ff */
[----:B0-----:R-:W-:Y:S05]  /*27450*/  WARPSYNC.COLLECTIVE R15, `(.L_x_6487) ;  /* 0x000000000f0c7348 */ /* 0x001fea0003c00000 */
[----:B------:R-:W-:Y:S02]  /*27460*/  ELECT P6, UR62, PT ;  /* 0x00000000003e782f */ /* 0x000fe400038c0000 */
[----:B------:R-:W-:Y:S01]  /*27470*/  MOV R14, UR62 ;  /* 0x0000003e000e7c02 */ /* 0x000fe20008000f00 */
[----:B0-----:R-:W-:Y:S10]  /*27480*/  ENDCOLLECTIVE ;  /* 0x000000000000791b */ /* 0x001ff40003800000 */
.L_x_6487:
[----:B------:R-:W-:Y:S05]  /*27490*/  BSYNC B1 ;  /* 0x0000000000017941 */ /* 0x000fea0003800000 */
.L_x_6486:
[----:B------:R-:W-:Y:S05]  /*274a0*/  BRA `(.L_x_6304) ;  /* 0xffffff8800b47947 */ /* 0x000fea000383ffff */
.L_x_6307:
[----:B0-----:R-:W2:Y:S02]  /*274b0*/  LDL R4, [R1+0x4] ;  /* 0x0000040001047983 */ /* 0x001ea40000100800 */
[----:B--2---:R0:W1:Y:S02]  /*274c0*/  SYNCS.PHASECHK.TRANS64.TRYWAIT P0, [R4+URZ+0x2e820], R3 ;  /* 0x02e82003040075a7 */ /* 0x004064000800017f */
[----:B-1----:R-:W-:Y:S05]  /*274d0*/  @!P0 NANOSLEEP.SYNCS 0x989680 ;  /* 0x009896800000895d */ /* 0x002fea0003900000 */
[----:B------:R-:W1:Y:S02]  /*274e0*/  @!P0 SYNCS.PHASECHK.TRANS64 P0, [R4+URZ+0x2e820], R3 ;  /* 0x02e82003040085a7 */ /* 0x000e64000800007f */
[----:B-1----:R-:W-:Y:S05]  /*274f0*/  @!P0 BRA `(.L_x_6307) ;  /* 0xfffffffc00ec8947 */ /* 0x002fea000383ffff */
[----:B------:R-:W-:Y:S05]  /*27500*/  BRA `(.L_x_6488) ;  /* 0xffffff8800c47947 */ /* 0x000fea000383ffff */
.L_x_6311:
[----:B0-----:R0:W1:Y:S02]  /*27510*/  SYNCS.PHASECHK.TRANS64.TRYWAIT P0, [R6+URZ+0x2e8a0], R8 ;  /* 0x02e8a008060075a7 */ /* 0x001064000800017f */
[----:B-1----:R-:W-:Y:S05]  /*27520*/  @!P0 NANOSLEEP.SYNCS 0x989680 ;  /* 0x009896800000895d */ /* 0x002fea0003900000 */
[----:B------:R-:W1:Y:S02]  /*27530*/  @!P0 SYNCS.PHASECHK.TRANS64 P0, [R6+URZ+0x2e8a0], R8 ;  /* 0x02e8a008060085a7 */ /* 0x000e64000800007f */
[----:B-1----:R-:W-:Y:S05]  /*27540*/  @!P0 BRA `(.L_x_6311) ;  /* 0xfffffffc00f08947 */ /* 0x002fea000383ffff */
[----:B------:R-:W-:Y:S05]  /*27550*/  BRA `(.L_x_6489) ;  /* 0xffffff8800ec7947 */ /* 0x000fea000383ffff */
.L_x_6316:
[----:B-1----:R1:W2:Y:S02]  /*27560*/  SYNCS.PHASECHK.TRANS64.TRYWAIT P0, [R6+URZ+0x2e8c0], R8 ;  /* 0x02e8c008060075a7 */ /* 0x0022a4000800017f */
[----:B--2---:R-:W-:Y:S05]  /*27570*/  @!P0 NANOSLEEP.SYNCS 0x989680 ;  /* 0x009896800000895d */ /* 0x004fea0003900000 */
[----:B------:R-:W2:Y:S02]  /*27580*/  @!P0 SYNCS.PHASECHK.TRANS64 P0, [R6+URZ+0x2e8c0], R8 ;  /* 0x02e8c008060085a7 */ /* 0x000ea4000800007f */
[----:B--2---:R-:W-:Y:S05]  /*27590*/  @!P0 BRA `(.L_x_6316) ;  /* 0xfffffffc00f08947 */ /* 0x004fea000383ffff */
[----:B------:R-:W-:Y:S05]  /*275a0*/  BRA `(.L_x_6490) ;  /* 0xffffff8c00707947 */ /* 0x000fea000383ffff */
.L_x_6323:
[----:B0-----:R0:W1:Y:S02]  /*275b0*/  SYNCS.PHASECHK.TRANS64.TRYWAIT P1, [R4+URZ+0x2e8a0], R5 ;  /* 0x02e8a005040075a7 */ /* 0x001064000802017f */
[----:B-1----:R-:W-:Y:S05]  /*275c0*/  @!P1 NANOSLEEP.SYNCS 0x989680 ;  /* 0x009896800000995d */ /* 0x002fea0003900000 */
[----:B------:R-:W1:Y:S02]  /*275d0*/  @!P1 SYNCS.PHASECHK.TRANS64 P1, [R4+URZ+0x2e8a0], R5 ;  /* 0x02e8a005040095a7 */ /* 0x000e64000802007f */
[----:B-1----:R-:W-:Y:S05]  /*275e0*/  @!P1 BRA `(.L_x_6323) ;  /* 0xfffffffc00f09947 */ /* 0x002fea000383ffff */
[----:B------:R-:W-:Y:S05]  /*275f0*/  BRA `(.L_x_6491) ;  /* 0xffffff9000487947 */ /* 0x000fea000383ffff */
.L_x_6328:
[----:B-1----:R1:W2:Y:S02]  /*27600*/  SYNCS.PHASECHK.TRANS64.TRYWAIT P1, [R4+URZ+0x2e8c0], R5 ;  /* 0x02e8c005040075a7 */ /* 0x0022a4000802017f */
[----:B--2---:R-:W-:Y:S05]  /*27610*/  @!P1 NANOSLEEP.SYNCS 0x989680 ;  /* 0x009896800000995d */ /* 0x004fea0003900000 */
[----:B------:R-:W2:Y:S02]  /*27620*/  @!P1 SYNCS.PHASECHK.TRANS64 P1, [R4+URZ+0x2e8c0], R5 ;  /* 0x02e8c005040095a7 */ /* 0x000ea4000802007f */
[----:B--2---:R-:W-:Y:S05]  /*27630*/  @!P1 BRA `(.L_x_6328) ;  /* 0xfffffffc00f09947 */ /* 0x004fea000383ffff */
[----:B------:R-:W-:Y:S05]  /*27640*/  BRA `(.L_x_6492) ;  /* 0xffffff9000c87947 */ /* 0x000fea000383ffff */
.L_x_6343:
[----:B------:R-:W0:Y:S01]  /*27650*/  S2R R4, SR_TID.X ;  /* 0x0000000000047919 */ /* 0x000e220000002100 */
[----:B------:R-:W-:Y:S01]  /*27660*/  BSSY B0, `(.L_x_6493) ;  /* 0x000000a000007945 */ /* 0x000fe20003800000 */
[----:B------:R-:W-:Y:S02]  /*27670*/  IMAD.MOV.U32 R12, RZ, RZ, RZ ;  /* 0x000000ffff0c7224 */ /* 0x000fe400078e00ff */
[----:B------:R-:W-:Y:S02]  /*27680*/  IMAD.MOV.U32 R11, RZ, RZ, 0x1f ;  /* 0x0000001fff0b7424 */ /* 0x000fe400078e00ff */
[----:B------:R-:W-:Y:S01]  /*27690*/  IMAD.MOV.U32 R15, RZ, RZ, -0x1 ;  /* 0xffffffffff0f7424 */ /* 0x000fe200078e00ff */
[----:B0-----:R-:W-:-:S04]  /*276a0*/  SHF.R.U32.HI R4, RZ, 0x5, R4 ;  /* 0x00000005ff047819 */ /* 0x001fc80000011604 */
[----:B------:R-:W-:-:S04]  /*276b0*/  LOP3.LUT R4, R4, 0x3, RZ, 0xc0, !PT ;  /* 0x0000000304047812 */ /* 0x000fc800078ec0ff */
[----:B------:R-:W-:-:S07]  /*276c0*/  MOV R13, R4 ;  /* 0x00000004000d7202 */ /* 0x000fce0000000f00 */
[----:B-1----:R-:W-:Y:S05]  /*276d0*/  WARPSYNC.COLLECTIVE R15, `(.L_x_6494) ;  /* 0x000000000f087348 */ /* 0x002fea0003c00000 */
[----:B------:R0:W2:Y:S02]  /*276e0*/  SHFL.IDX P6, R14, R13, R12, R11 ;  /* 0x0000000c0d0e7389 */ /* 0x0000a400000c000b */
[----:B012---:R-:W-:Y:S01]  /*276f0*/  ENDCOLLECTIVE ;  /* 0x000000000000791b */ /* 0x007fe20003800000 */
.L_x_6494:
[----:B------:R-:W-:Y:S05]  /*27700*/  BSYNC B0 ;  /* 0x0000000000007941 */ /* 0x000fea0003800000 */
.L_x_6493:
[----:B------:R-:W-:Y:S05]  /*27710*/  BRA `(.L_x_6495) ;  /* 0xffffff9c006c7947 */ /* 0x000fea000383ffff */
.L_x_6345:
[----:B------:R-:W-:Y:S01]  /*27720*/  BSSY B0, `(.L_x_6496) ;  /* 0x0000006000007945 */ /* 0x000fe20003800000 */
[----:B------:R-:W-:-:S07]  /*27730*/  MOV R15, 0xffffffff ;  /* 0xffffffff000f7802 */ /* 0x000fce0000000f00 */
[----:B01----:R-:W-:Y:S05]  /*27740*/  WARPSYNC.COLLECTIVE R15, `(.L_x_6497) ;  /* 0x000000000f0c7348 */ /* 0x003fea0003c00000 */
[----:B------:R-:W-:Y:S02]  /*27750*/  ELECT P6, UR62, PT ;  /* 0x00000000003e782f */ /* 0x000fe400038c0000 */
[----:B------:R-:W-:Y:S01]  /*27760*/  MOV R14, UR62 ;  /* 0x0000003e000e7c02 */ /* 0x000fe20008000f00 */
[----:B01----:R-:W-:Y:S10]  /*27770*/  ENDCOLLECTIVE ;  /* 0x000000000000791b */ /* 0x003ff40003800000 */
.L_x_6497:
[----:B------:R-:W-:Y:S05]  /*27780*/  BSYNC B0 ;  /* 0x0000000000007941 */ /* 0x000fea0003800000 */
.L_x_6496:
[----:B------:R-:W-:Y:S05]  /*27790*/  BRA `(.L_x_6498) ;  /* 0xffffff9c00787947 */ /* 0x000fea000383ffff */
.L_x_6347:
[----:B0-----:R0:W1:Y:S02]  /*277a0*/  SYNCS.PHASECHK.TRANS64.TRYWAIT P0, [R0+URZ+0x2e880], R3 ;  /* 0x02e88003000075a7 */ /* 0x001064000800017f */
[----:B-1----:R-:W-:Y:S05]  /*277b0*/  @!P0 NANOSLEEP.SYNCS 0x989680 ;  /* 0x009896800000895d */ /* 0x002fea0003900000 */
[----:B------:R-:W1:Y:S02]  /*277c0*/  @!P0 SYNCS.PHASECHK.TRANS64 P0, [R0+URZ+0x2e880], R3 ;  /* 0x02e88003000085a7 */ /* 0x000e64000800007f */
[----:B-1----:R-:W-:Y:S05]  /*277d0*/  @!P0 BRA `(.L_x_6347) ;  /* 0xfffffffc00f08947 */ /* 0x002fea000383ffff */
[----:B------:R-:W-:Y:S05]  /*277e0*/  BRA `(.L_x_6499) ;  /* 0xffffff9c00f07947 */ /* 0x000fea000383ffff */
.L_x_6349:
[----:B-1----:R1:W2:Y:S02]  /*277f0*/  SYNCS.PHASECHK.TRANS64.TRYWAIT P0, [R0+URZ+0x2e840], R3 ;  /* 0x02e84003000075a7 */ /* 0x0022a4000800017f */
[----:B--2---:R-:W-:Y:S05]  /*27800*/  @!P0 NANOSLEEP.SYNCS 0x989680 ;  /* 0x009896800000895d */ /* 0x004fea0003900000 */
[----:B------:R-:W2:Y:S02]  /*27810*/  @!P0 SYNCS.PHASECHK.TRANS64 P0, [R0+URZ+0x2e840], R3 ;  /* 0x02e84003000085a7 */ /* 0x000ea4000800007f */
[----:B--2---:R-:W-:Y:S05]  /*27820*/  @!P0 BRA `(.L_x_6349) ;  /* 0xfffffffc00f08947 */ /* 0x004fea000383ffff */
[----:B------:R-:W-:Y:S05]  /*27830*/  BRA `(.L_x_6500) ;  /* 0xffffffa000507947 */ /* 0x000fea000383ffff */
.L_x_6353:
[----:B------:R-:W2:Y:S01]  /*27840*/  LDL.LU R11, [R1+0x70] ;  /* 0x00007000010b7983 */ /* 0x000ea20000300800 */
[----:B------:R-:W-:Y:S01]  /*27850*/  IMAD.MOV.U32 R13, RZ, RZ, R3 ;  /* 0x000000ffff0d7224 */ /* 0x000fe200078e0003 */
[----:B------:R-:W-:Y:S01]  /*27860*/  MOV R15, 0xffffffff ;  /* 0xffffffff000f7802 */ /* 0x000fe20000000f00 */
[----:B------:R-:W-:Y:S01]  /*27870*/  IMAD.MOV.U32 R12, RZ, RZ, RZ ;  /* 0x000000ffff0c7224 */ /* 0x000fe200078e00ff */
[----:B------:R-:W-:-:S05]  /*27880*/  IADD3 R0, R8, R17, RZ ;  /* 0x0000001108007210 */ /* 0x000fca0007ffe0ff */
[----:B------:R-:W-:Y:S02]  /*27890*/  VIADD R5, R0, 0x10 ;  /* 0x0000001000057836 */ /* 0x000fe40000000000 */
[----:B--2---:R-:W-:Y:S02]  /*278a0*/  IMAD R2, R11, R7, RZ ;  /* 0x000000070b027224 */ /* 0x004fe400078e02ff */
[----:B------:R-:W-:-:S03]  /*278b0*/  IMAD.MOV.U32 R11, RZ, RZ, 0x181f ;  /* 0x0000181fff0b7424 */ /* 0x000fc600078e00ff */
[----:B------:R-:W-:-:S13]  /*278c0*/  ISETP.GE.AND P1, PT, R0, R2, PT ;  /* 0x000000020000720c */ /* 0x000fda0003f26270 */
[----:B-----5:R-:W-:Y:S05]  /*278d0*/  WARPSYNC.COLLECTIVE R15, `(.L_x_6501) ;  /* 0x000000000f087348 */ /* 0x020fea0003c00000 */
[----:B------:R0:W1:Y:S02]  /*278e0*/  SHFL.IDX P6, R14, R13, R12, R11 ;  /* 0x0000000c0d0e7389 */ /* 0x00006400000c000b */
[----:B01---5:R-:W-:Y:S01]  /*278f0*/  ENDCOLLECTIVE ;  /* 0x000000000000791b */ /* 0x023fe20003800000 */
.L_x_6501:
[----:B------:R-:W-:Y:S02]  /*27900*/  IMAD.MOV.U32 R13, RZ, RZ, R4 ;  /* 0x000000ffff0d7224 */ /* 0x000fe400078e0004 */
[----:B------:R-:W-:-:S07]  /*27910*/  IMAD.MOV.U32 R6, RZ, RZ, R14 ;  /* 0x000000ffff067224 */ /* 0x000fce00078e000e */
[----:B------:R-:W-:Y:S05]  /*27920*/  WARPSYNC.COLLECTIVE R15, `(.L_x_6502) ;  /* 0x000000000f087348 */ /* 0x000fea0003c00000 */
[----:B------:R0:W1:Y:S02]  /*27930*/  SHFL.IDX P6, R14, R13, R12, R11 ;  /* 0x0000000c0d0e7389 */ /* 0x00006400000c000b */
[----:B01----:R-:W-:Y:S01]  /*27940*/  ENDCOLLECTIVE ;  /* 0x000000000000791b */ /* 0x003fe20003800000 */
.L_x_6502:
[----:B------:R-:W-:Y:S01]  /*27950*/  IMAD.MOV.U32 R13, RZ, RZ, R3 ;  /* 0x000000ffff0d7224 */ /* 0x000fe200078e0003 */
[----:B------:R-:W-:Y:S01]  /*27960*/  MOV R12, 0x1 ;  /* 0x00000001000c7802 */ /* 0x000fe20000000f00 */
[----:B------:R-:W-:-:S07]  /*27970*/  IMAD.MOV.U32 R7, RZ, RZ, R14 ;  /* 0x000000ffff077224 */ /* 0x000fce00078e000e */
[----:B------:R-:W-:Y:S05]  /*27980*/  WARPSYNC.COLLECTIVE R15, `(.L_x_6503) ;  /* 0x000000000f087348 */ /* 0x000fea0003c00000 */
[----:B------:R0:W1:Y:S02]  /*27990*/  SHFL.IDX P6, R14, R13, R12, R11 ;  /* 0x0000000c0d0e7389 */ /* 0x00006400000c000b */
[----:B01----:R-:W-:Y:S01]  /*279a0*/  ENDCOLLECTIVE ;  /* 0x000000000000791b */ /* 0x003fe20003800000 */
.L_x_6503:
        /* <DEDUP_REMOVED lines=11> */
[----:B0-----:R-:W-:-:S12]  /*27a60*/  IMAD.MOV.U32 R6, RZ, RZ, R14 ;  /* 0x000000ffff067224 */ /* 0x001fd800078e000e */
[----:B------:R-:W-:Y:S05]  /*27a70*/  WARPSYNC.COLLECTIVE R15, `(.L_x_6504) ;  /* 0x000000000f087348 */ /* 0x000fea0003c00000 */
[----:B------:R0:W1:Y:S02]  /*27a80*/  SHFL.IDX P6, R14, R13, R12, R11 ;  /* 0x0000000c0d0e7389 */ /* 0x00006400000c000b */
[----:B01----:R-:W-:Y:S01]  /*27a90*/  ENDCOLLECTIVE ;  /* 0x000000000000791b */ /* 0x003fe20003800000 */
.L_x_6504:
[----:B------:R-:W-:Y:S01]  /*27aa0*/  MOV R13, R3 ;  /* 0x00000003000d7202 */ /* 0x000fe20000000f00 */
[----:B------:R-:W-:Y:S02]  /*27ab0*/  IMAD.MOV.U32 R12, RZ, RZ, 0x2 ;  /* 0x00000002ff0c7424 */ /* 0x000fe400078e00ff */
[----:B------:R-:W-:-:S07]  /*27ac0*/  IMAD.MOV.U32 R5, RZ, RZ, R14 ;  /* 0x000000ffff057224 */ /* 0x000fce00078e000e */
[----:B------:R-:W-:Y:S05]  /*27ad0*/  WARPSYNC.COLLECTIVE R15, `(.L_x_6505) ;  /* 0x000000000f087348 */ /* 0x000fea0003c00000 */
[----:B------:R0:W1:Y:S02]  /*27ae0*/  SHFL.IDX P6, R14, R13, R12, R11 ;  /* 0x0000000c0d0e7389 */ /* 0x00006400000c000b */
[----:B01----:R-:W-:Y:S01]  /*27af0*/  ENDCOLLECTIVE ;  /* 0x000000000000791b */ /* 0x003fe20003800000 */
.L_x_6505:
[----:B------:R-:W-:-:S04]  /*27b00*/  @!P1 IADD3 R5, P2, R10, R5, RZ ;  /* 0x000000050a059210 */ /* 0x000fc80007f5e0ff */
[----:B------:R-:W-:-:S05]  /*27b10*/  @!P1 IADD3.X R6, RZ, R6, RZ, P2, !PT ;  /* 0x00000006ff069210 */ /* 0x000fca00017fe4ff */
[----:B------:R-:W-:Y:S02]  /*27b20*/  @!P1 IMAD.MOV.U32 R7, RZ, RZ, R6 ;  /* 0x000000ffff079224 */ /* 0x000fe400078e0006 */
[----:B------:R-:W-:Y:S02]  /*27b30*/  @!P1 IMAD.MOV.U32 R6, RZ, RZ, R5 ;  /* 0x000000ffff069224 */ /* 0x000fe400078e0005 */
[----:B------:R-:W-:Y:S02]  /*27b40*/  IMAD.MOV.U32 R13, RZ, RZ, R4 ;  /* 0x000000ffff0d7224 */ /* 0x000fe400078e0004 */
[----:B------:R-:W-:Y:S01]  /*27b50*/  VIADD R5, R0, 0x20 ;  /* 0x0000002000057836 */ /* 0x000fe20000000000 */
[----:B------:R-:W-:Y:S01]  /*27b60*/  @!PT LDS RZ, [RZ] ;  /* 0x00000000fffff984 */ /* 0x000fe20000000800 */
[----:B------:R-:W-:Y:S01]  /*27b70*/  @!PT LDS RZ, [RZ] ;  /* 0x00000000fffff984 */ /* 0x000fe20000000800 */
[----:B------:R-:W-:Y:S01]  /*27b80*/  @!PT LDS RZ, [RZ] ;  /* 0x00000000fffff984 */ /* 0x000fe20000000800 */
[----:B------:R0:W-:Y:S04]  /*27b90*/  @!P1 LDGSTS.E.BYPASS.LTC128B.128 [R9+0x1cc00], desc[UR60][R6.64], !P0 ;  /* 0x1cc0000006099fae */ /* 0x0001e8000c101d7c */
[----:B------:R-:W-:Y:S01]  /*27ba0*/  ISETP.GE.AND P1, PT, R5, R2, PT ;  /* 0x000000020500720c */ /* 0x000fe20003f26270 */
[----:B0-----:R-:W-:-:S12]  /*27bb0*/  IMAD.MOV.U32 R6, RZ, RZ, R14 ;  /* 0x000000ffff067224 */ /* 0x001fd800078e000e */
[----:B------:R-:W-:Y:S05]  /*27bc0*/  WARPSYNC.COLLECTIVE R15, `(.L_x_6506) ;  /* 0x000000000f087348 */ /* 0x000fea0003c00000 */
[----:B------:R0:W1:Y:S02]  /*27bd0*/  SHFL.IDX P6, R14, R13, R12, R11 ;  /* 0x0000000c0d0e7389 */ /* 0x00006400000c000b */
[----:B01----:R-:W-:Y:S01]  /*27be0*/  ENDCOLLECTIVE ;  /* 0x000000000000791b */ /* 0x003fe20003800000 */
.L_x_6506:
[----:B------:R-:W-:Y:S02]  /*27bf0*/  IMAD.MOV.U32 R13, RZ, RZ, R3 ;  /* 0x000000ffff0d7224 */ /* 0x000fe400078e0003 */
[----:B------:R-:W-:Y:S01]  /*27c00*/  IMAD.MOV.U32 R12, RZ, RZ, 0x3 ;  /* 0x00000003ff0c7424 */ /* 0x000fe200078e00ff */
[----:B------:R-:W-:-:S07]  /*27c10*/  MOV R5, R14 ;  /* 0x0000000e00057202 */ /* 0x000fce0000000f00 */
[----:B------:R-:W-:Y:S05]  /*27c20*/  WARPSYNC.COLLECTIVE R15, `(.L_x_6507) ;  /* 0x000000000f087348 */ /* 0x000fea0003c00000 */
[----:B------:R0:W1:Y:S02]  /*27c30*/  SHFL.IDX P6, R14, R13, R12, R11 ;  /* 0x0000000c0d0e7389 */ /* 0x00006400000c000b */
[----:B01----:R-:W-:Y:S01]  /*27c40*/  ENDCOLLECTIVE ;  /* 0x000000000000791b */ /* 0x003fe20003800000 */
.L_x_6507:
[----:B------:R-:W-:-:S05]  /*27c50*/  @!P1 IADD3 R5, P2, R10, R5, RZ ;  /* 0x000000050a059210 */ /* 0x000fca0007f5e0ff */
[----:B------:R-:W-:-:S04]  /*27c60*/  @!P1 IMAD.X R6, RZ, RZ, R6, P2 ;  /* 0x000000ffff069224 */ /* 0x000fc800010e0606 */
[----:B------:R-:W-:Y:S02]  /*27c70*/  @!P1 IMAD.MOV.U32 R7, RZ, RZ, R6 ;  /* 0x000000ffff079224 */ /* 0x000fe400078e0006 */
[----:B------:R-:W-:Y:S01]  /*27c80*/  @!P1 IMAD.MOV.U32 R6, RZ, RZ, R5 ;  /* 0x000000ffff069224 */ /* 0x000fe200078e0005 */
[----:B------:R-:W-:Y:S02]  /*27c90*/  MOV R13, R4 ;  /* 0x00000004000d7202 */ /* 0x000fe40000000f00 */
[----:B------:R-:W-:Y:S02]  /*27ca0*/  IADD3 R5, R0, 0x30, RZ ;  /* 0x0000003000057810 */ /* 0x000fe40007ffe0ff */
[----:B------:R-:W-:Y:S01]  /*27cb0*/  @!PT LDS RZ, [RZ] ;  /* 0x00000000fffff984 */ /* 0x000fe20000000800 */
[----:B------:R-:W-:Y:S01]  /*27cc0*/  @!PT LDS RZ, [RZ] ;  /* 0x00000000fffff984 */ /* 0x000fe20000000800 */
[----:B------:R-:W-:Y:S01]  /*27cd0*/  @!PT LDS RZ, [RZ] ;  /* 0x00000000fffff984 */ /* 0x000fe20000000800 */
[----:B------:R0:W-:Y:S02]  /*27ce0*/  @!P1 LDGSTS.E.BYPASS.LTC128B.128 [R9+0x1d400], desc[UR60][R6.64], !P0 ;  /* 0x1d40000006099fae */ /* 0x0001e4000c101d7c */
[----:B------:R-:W-:Y:S01]  /*27cf0*/  ISETP.GE.AND P1, PT, R5, R2, PT ;  /* 0x000000020500720c */ /* 0x000fe20003f26270 */
[----:B0-----:R-:W-:-:S12]  /*27d00*/  IMAD.MOV.U32 R6, RZ, RZ, R14 ;  /* 0x000000ffff067224 */ /* 0x001fd800078e000e */
[----:B------:R-:W-:Y:S05]  /*27d10*/  WARPSYNC.COLLECTIVE R15, `(.L_x_6508) ;  /* 0x000000000f087348 */ /* 0x000fea0003c00000 */
[----:B------:R0:W1:Y:S02]  /*27d20*/  SHFL.IDX P6, R14, R13, R12, R11 ;  /* 0x0000000c0d0e7389 */ /* 0x00006400000c000b */
[----:B01----:R-:W-:Y:S01]  /*27d30*/  ENDCOLLECTIVE ;  /* 0x000000000000791b */ /* 0x003fe20003800000 */
.L_x_6508:
[----:B------:R-:W-:Y:S02]  /*27d40*/  IMAD.MOV.U32 R13, RZ, RZ, R3 ;  /* 0x000000ffff0d7224 */ /* 0x000fe400078e0003 */
[----:B------:R-:W-:Y:S02]  /*27d50*/  IMAD.MOV.U32 R12, RZ, RZ, 0x4 ;  /* 0x00000004ff0c7424 */ /* 0x000fe400078e00ff */
[----:B------:R-:W-:-:S07]  /*27d60*/  IMAD.MOV.U32 R5, RZ, RZ, R14 ;  /* 0x000000ffff057224 */ /* 0x000fce00078e000e */
[----:B------:R-:W-:Y:S05]  /*27d70*/  WARPSYNC.COLLECTIVE R15, `(.L_x_6509) ;  /* 0x000000000f087348 */ /* 0x000fea0003c00000 */
[----:B------:R0:W1:Y:S02]  /*27d80*/  SHFL.IDX P6, R14, R13, R12, R11 ;  /* 0x0000000c0d0e7389 */ /* 0x00006400000c000b */
[----:B01----:R-:W-:Y:S01]  /*27d90*/  ENDCOLLECTIVE ;  /* 0x000000000000791b */ /* 0x003fe20003800000 */
.L_x_6509:
[----:B------:R-:W-:-:S05]  /*27da0*/  @!P1 IADD3 R5, P2, R10, R5, RZ ;  /* 0x000000050a059210 */ /* 0x000fca0007f5e0ff */
[----:B------:R-:W-:-:S04]  /*27db0*/  @!P1 IMAD.X R6, RZ, RZ, R6, P2 ;  /* 0x000000ffff069224 */ /* 0x000fc800010e0606 */
[----:B------:R-:W-:Y:S01]  /*27dc0*/  @!P1 IMAD.MOV.U32 R7, RZ, RZ, R6 ;  /* 0x000000ffff079224 */ /* 0x000fe200078e0006 */
[----:B------:R-:W-:Y:S01]  /*27dd0*/  @!P1 MOV R6, R5 ;  /* 0x0000000500069202 */ /* 0x000fe20000000f00 */
[----:B------:R-:W-:Y:S02]  /*27de0*/  IMAD.MOV.U32 R13, RZ, RZ, R4 ;  /* 0x000000ffff0d7224 */ /* 0x000fe400078e0004 */
[----:B------:R-:W-:Y:S02]  /*27df0*/  VIADD R5, R0, 0x40 ;  /* 0x0000004000057836 */ /* 0x000fe40000000000 */
[----:B------:R-:W-:Y:S01]  /*27e00*/  @!PT LDS RZ, [RZ] ;  /* 0x00000000fffff984 */ /* 0x000fe20000000800 */
[----:B------:R-:W-:Y:S01]  /*27e10*/  @!PT LDS RZ, [RZ] ;  /* 0x00000000fffff984 */ /* 0x000fe20000000800 */
[----:B------:R-:W-:Y:S01]  /*27e20*/  @!PT LDS RZ, [RZ] ;  /* 0x00000000fffff984 */ /* 0x000fe20000000800 */
[----:B------:R0:W-:Y:S03]  /*27e30*/  @!P1 LDGSTS.E.BYPASS.LTC128B.128 [R9+0x1dc00], desc[UR60][R6.64], !P0 ;  /* 0x1dc0000006099fae */ /* 0x0001e6000c101d7c */
[----:B------:R-:W-:Y:S02]  /*27e40*/  ISETP.GE.AND P1, PT, R5, R2, PT ;  /* 0x000000020500720c */ /* 0x000fe40003f26270 */
[----:B0-----:R-:W-:-:S11]  /*27e50*/  MOV R6, R14 ;  /* 0x0000000e00067202 */ /* 0x001fd60000000f00 */
[----:B------:R-:W-:Y:S05]  /*27e60*/  WARPSYNC.COLLECTIVE R15, `(.L_x_6510) ;  /* 0x000000000f087348 */ /* 0x000fea0003c00000 */
[----:B------:R0:W1:Y:S02]  /*27e70*/  SHFL.IDX P6, R14, R13, R12, R11 ;  /* 0x0000000c0d0e7389 */ /* 0x00006400000c000b */
[----:B01----:R-:W-:Y:S01]  /*27e80*/  ENDCOLLECTIVE ;  /* 0x000000000000791b */ /* 0x003fe20003800000 */
.L_x_6510:
[----:B------:R-:W-:Y:S01]  /*27e90*/  IMAD.MOV.U32 R13, RZ, RZ, R3 ;  /* 0x000000ffff0d7224 */ /* 0x000fe200078e0003 */
[----:B------:R-:W-:Y:S01]  /*27ea0*/  MOV R12, 0x5 ;  /* 0x00000005000c7802 */ /* 0x000fe20000000f00 */
[----:B------:R-:W-:-:S07]  /*27eb0*/  IMAD.MOV.U32 R5, RZ, RZ, R14 ;  /* 0x000000ffff057224 */ /* 0x000fce00078e000e */
[----:B------:R-:W-:Y:S05]  /*27ec0*/  WARPSYNC.COLLECTIVE R15, `(.L_x_6511) ;  /* 0x000000000f087348 */ /* 0x000fea0003c00000 */
[----:B------:R0:W1:Y:S02]  /*27ed0*/  SHFL.IDX P6, R14, R13, R12, R11 ;  /* 0x0000000c0d0e7389 */ /* 0x00006400000c000b */
[----:B01----:R-:W-:Y:S01]  /*27ee0*/  ENDCOLLECTIVE ;  /* 0x000000000000791b */ /* 0x003fe20003800000 */
.L_x_6511:
        /* <DEDUP_REMOVED lines=15> */
.L_x_6512:
[----:B------:R-:W-:Y:S01]  /*27fe0*/  IMAD.MOV.U32 R13, RZ, RZ, R3 ;  /* 0x000000ffff0d7224 */ /* 0x000fe200078e0003 */
[----:B------:R-:W-:Y:S01]  /*27ff0*/  MOV R12, 0x6 ;  /* 0x00000006000c7802 */ /* 0x000fe20000000f00 */
[----:B------:R-:W-:-:S07]  /*28000*/  IMAD.MOV.U32 R5, RZ, RZ, R14 ;  /* 0x000000ffff057224 */ /* 0x000fce00078e000e */
[----:B------:R-:W-:Y:S05]  /*28010*/  WARPSYNC.COLLECTIVE R15, `(.L_x_6513) ;  /* 0x000000000f087348 */ /* 0x000fea0003c00000 */
[----:B------:R0:W1:Y:S02]  /*28020*/  SHFL.IDX P6, R14, R13, R12, R11 ;  /* 0x0000000c0d0e7389 */ /* 0x00006400000c000b */
[----:B01----:R-:W-:Y:S01]  /*28030*/  ENDCOLLECTIVE ;  /* 0x000000000000791b */ /* 0x003fe20003800000 */
.L_x_6513:
[----:B------:R-:W-:-:S04]  /*28040*/  @!P1 IADD3 R5, P2, R10, R5, RZ ;  /* 0x000000050a059210 */ /* 0x000fc80007f5e0ff */
[----:B------:R-:W-:-:S05]  /*28050*/  @!P1 IADD3.X R6, RZ, R6, RZ, P2, !PT ;  /* 0x00000006ff069210 */ /* 0x000fca00017fe4ff */
[----:B------:R-:W-:Y:S02]  /*28060*/  @!P1 IMAD.MOV.U32 R7, RZ, RZ, R6 ;  /* 0x000000ffff079224 */ /* 0x000fe400078e0006 */
[----:B------:R-:W-:Y:S02]  /*28070*/  @!P1 IMAD.MOV.U32 R6, RZ, RZ, R5 ;  /* 0x000000ffff069224 */ /* 0x000fe400078e0005 */
[----:B------:R-:W-:-:S03]  /*28080*/  IMAD.MOV.U32 R13, RZ, RZ, R4 ;  /* 0x000000ffff0d7224 */ /* 0x000fc600078e0004 */
[----:B------:R-:W-:Y:S01]  /*28090*/  @!PT LDS RZ, [RZ] ;  /* 0x00000000fffff984 */ /* 0x000fe20000000800 */
[----:B------:R-:W-:Y:S01]  /*280a0*/  @!PT LDS RZ, [RZ] ;  /* 0x00000000fffff984 */ /* 0x000fe20000000800 */
[----:B------:R-:W-:Y:S01]  /*280b0*/  @!PT LDS RZ, [RZ] ;  /* 0x00000000fffff984 */ /* 0x000fe20000000800 */
[----:B------:R0:W-:Y:S02]  /*280c0*/  @!P1 LDGSTS.E.BYPASS.LTC128B.128 [R9+0x1ec00], desc[UR60][R6.64], !P0 ;  /* 0x1ec0000006099fae */ /* 0x0001e4000c101d7c */
[----:B0-----:R-:W-:Y:S01]  /*280d0*/  IMAD.MOV.U32 R6, RZ, RZ, R14 ;  /* 0x000000ffff067224 */ /* 0x001fe200078e000e */
[----:B------:R-:W-:-:S07]  /*280e0*/  IADD3 R7, R0, 0x60, RZ ;  /* 0x0000006000077810 */ /* 0x000fce0007ffe0ff */
[----:B------:R-:W-:Y:S05]  /*280f0*/  WARPSYNC.COLLECTIVE R15, `(.L_x_6514) ;  /* 0x000000000f087348 */ /* 0x000fea0003c00000 */
[----:B------:R0:W1:Y:S02]  /*28100*/  SHFL.IDX P6, R14, R13, R12, R11 ;  /* 0x0000000c0d0e7389 */ /* 0x00006400000c000b */
[----:B01----:R-:W-:Y:S01]  /*28110*/  ENDCOLLECTIVE ;  /* 0x000000000000791b */ /* 0x003fe20003800000 */
.L_x_6514:
[----:B------:R-:W-:Y:S02]  /*28120*/  ISETP.GE.AND P1, PT, R7, R2, PT ;  /* 0x000000020700720c */ /* 0x000fe40003f26270 */
[----:B------:R-:W-:Y:S01]  /*28130*/  MOV R13, R3 ;  /* 0x00000003000d7202 */ /* 0x000fe20000000f00 */
[----:B------:R-:W-:Y:S02]  /*28140*/  IMAD.MOV.U32 R12, RZ, RZ, 0x7 ;  /* 0x00000007ff0c7424 */ /* 0x000fe400078e00ff */
[----:B------:R-:W-:-:S08]  /*28150*/  IMAD.MOV.U32 R5, RZ, RZ, R14 ;  /* 0x000000ffff057224 */ /* 0x000fd000078e000e */
[----:B------:R-:W-:Y:S05]  /*28160*/  WARPSYNC.COLLECTIVE R15, `(.L_x_6515) ;  /* 0x000000000f087348 */ /* 0x000fea0003c00000 */
[----:B------:R0:W1:Y:S02]  /*28170*/  SHFL.IDX P6, R14, R13, R12, R11 ;  /* 0x0000000c0d0e7389 */ /* 0x00006400000c000b */
[----:B01----:R-:W-:Y:S01]  /*28180*/  ENDCOLLECTIVE ;  /* 0x000000000000791b */ /* 0x003fe20003800000 */
.L_x_6515:
        /* <DEDUP_REMOVED lines=13> */
.L_x_6516:
[----:B------:R-:W-:Y:S01]  /*28260*/  MOV R3, R14 ;  /* 0x0000000e00037202 */ /* 0x000fe20000000f00 */
[----:B------:R-:W-:Y:S06]  /*28270*/  BRA `(.L_x_6517) ;  /* 0xffffffa000d47947 */ /* 0x000fec000383ffff */
.L_x_6356:
[----:B0-----:R-:W2:Y:S02]  /*28280*/  LDL R2, [R1+0x4] ;  /* 0x0000040001027983 */ /* 0x001ea40000100800 */
[----:B--2---:R0:W1:Y:S02]  /*28290*/  SYNCS.PHASECHK.TRANS64.TRYWAIT P0, [R2+URZ+0x2e820], R0 ;  /* 0x02e82000020075a7 */ /* 0x004064000800017f */
[----:B-1----:R-:W-:Y:S05]  /*282a0*/  @!P0 NANOSLEEP.SYNCS 0x989680 ;  /* 0x009896800000895d */ /* 0x002fea0003900000 */
[----:B------:R-:W1:Y:S02]  /*282b0*/  @!P0 SYNCS.PHASECHK.TRANS64 P0, [R2+URZ+0x2e820], R0 ;  /* 0x02e82000020085a7 */ /* 0x000e64000800007f */
[----:B-1----:R-:W-:Y:S05]  /*282c0*/  @!P0 BRA `(.L_x_6356) ;  /* 0xfffffffc00ec8947 */ /* 0x002fea000383ffff */
[----:B------:R-:W-:Y:S05]  /*282d0*/  BRA `(.L_x_6518) ;  /* 0xffffffa400347947 */ /* 0x000fea000383ffff */
.L_x_6362:
[----:B-1----:R1:W2:Y:S02]  /*282e0*/  SYNCS.PHASECHK.TRANS64.TRYWAIT P0, [R6+URZ+0x2e880], R5 ;  /* 0x02e88005060075a7 */ /* 0x0022a4000800017f */
[----:B--2---:R-:W-:Y:S05]  /*282f0*/  @!P0 NANOSLEEP.SYNCS 0x989680 ;  /* 0x009896800000895d */ /* 0x004fea0003900000 */
[----:B------:R-:W2:Y:S02]  /*28300*/  @!P0 SYNCS.PHASECHK.TRANS64 P0, [R6+URZ+0x2e880], R5 ;  /* 0x02e88005060085a7 */ /* 0x000ea4000800007f */
[----:B--2---:R-:W-:Y:S05]  /*28310*/  @!P0 BRA `(.L_x_6362) ;  /* 0xfffffffc00f08947 */ /* 0x004fea000383ffff */
[----:B------:R-:W-:Y:S05]  /*28320*/  BRA `(.L_x_6519) ;  /* 0xffffffa400f87947 */ /* 0x000fea000383ffff */
.L_x_6367:
[----:B0-----:R0:W2:Y:S02]  /*28330*/  SYNCS.PHASECHK.TRANS64.TRYWAIT P0, [R6+URZ+0x2e840], R5 ;  /* 0x02e84005060075a7 */ /* 0x0010a4000800017f */
[----:B--2---:R-:W-:Y:S05]  /*28340*/  @!P0 NANOSLEEP.SYNCS 0x989680 ;  /* 0x009896800000895d */ /* 0x004fea0003900000 */
[----:B------:R-:W2:Y:S02]  /*28350*/  @!P0 SYNCS.PHASECHK.TRANS64 P0, [R6+URZ+0x2e840], R5 ;  /* 0x02e84005060085a7 */ /* 0x000ea4000800007f */
[----:B--2---:R-:W-:Y:S05]  /*28360*/  @!P0 BRA `(.L_x_6367) ;  /* 0xfffffffc00f08947 */ /* 0x004fea000383ffff */
[----:B------:R-:W-:Y:S05]  /*28370*/  BRA `(.L_x_6520) ;  /* 0xffffffa800807947 */ /* 0x000fea000383ffff */
.L_x_6373:
[----:B-1----:R1:W2:Y:S02]  /*28380*/  SYNCS.PHASECHK.TRANS64.TRYWAIT P0, [R3+URZ+0x2e870], R4 ;  /* 0x02e87004030075a7 */ /* 0x0022a4000800017f */
[----:B--2---:R-:W-:Y:S05]  /*28390*/  @!P0 NANOSLEEP.SYNCS 0x989680 ;  /* 0x009896800000895d */ /* 0x004fea0003900000 */
[----:B------:R-:W2:Y:S02]  /*283a0*/  @!P0 SYNCS.PHASECHK.TRANS64 P0, [R3+URZ+0x2e870], R4 ;  /* 0x02e87004030085a7 */ /* 0x000ea4000800007f */
[----:B--2---:R-:W-:Y:S05]  /*283b0*/  @!P0 BRA `(.L_x_6373) ;  /* 0xfffffffc00f08947 */ /* 0x004fea000383ffff */
[----:B------:R-:W-:Y:S05]  /*283c0*/  BRA `(.L_x_6521) ;  /* 0xffffffac00247947 */ /* 0x000fea000383ffff */
.L_x_6375:
[----:B-1----:R1:W2:Y:S02]  /*283d0*/  SYNCS.PHASECHK.TRANS64.TRYWAIT P0, [R3+URZ+0x2e860], R4 ;  /* 0x02e86004030075a7 */ /* 0x0022a4000800017f */
[----:B--2---:R-:W-:Y:S05]  /*283e0*/  @!P0 NANOSLEEP.SYNCS 0x989680 ;  /* 0x009896800000895d */ /* 0x004fea0003900000 */
[----:B------:R-:W2:Y:S02]  /*283f0*/  @!P0 SYNCS.PHASECHK.TRANS64 P0, [R3+URZ+0x2e860], R4 ;  /* 0x02e86004030085a7 */ /* 0x000ea4000800007f */
[----:B--2---:R-:W-:Y:S05]  /*28400*/  @!P0 BRA `(.L_x_6375) ;  /* 0xfffffffc00f08947 */ /* 0x004fea000383ffff */
[----:B------:R-:W-:Y:S05]  /*28410*/  BRA `(.L_x_6522) ;  /* 0xffffffac002c7947 */ /* 0x000fea000383ffff */
.L_x_6382:
[----:B0-----:R0:W1:Y:S02]  /*28420*/  SYNCS.PHASECHK.TRANS64.TRYWAIT P1, [R0+URZ+0x2e870], R2 ;  /* 0x02e87002000075a7 */ /* 0x001064000802017f */
[----:B-1----:R-:W-:Y:S05]  /*28430*/  @!P1 NANOSLEEP.SYNCS 0x989680 ;  /* 0x009896800000995d */ /* 0x002fea0003900000 */
[----:B------:R-:W1:Y:S02]  /*28440*/  @!P1 SYNCS.PHASECHK.TRANS64 P1, [R0+URZ+0x2e870], R2 ;  /* 0x02e87002000095a7 */ /* 0x000e64000802007f */
[----:B-1----:R-:W-:Y:S05]  /*28450*/  @!P1 BRA `(.L_x_6382) ;  /* 0xfffffffc00f09947 */ /* 0x002fea000383ffff */
[----:B------:R-:W-:Y:S05]  /*28460*/  BRA `(.L_x_6523) ;  /* 0xffffffb800647947 */ /* 0x000fea000383ffff */
.L_x_6384:
[----:B0-----:R0:W1:Y:S02]  /*28470*/  SYNCS.PHASECHK.TRANS64.TRYWAIT P1, [R0+URZ+0x2e860], R2 ;  /* 0x02e86002000075a7 */ /* 0x001064000802017f */
[----:B-1----:R-:W-:Y:S05]  /*28480*/  @!P1 NANOSLEEP.SYNCS 0x989680 ;  /* 0x009896800000995d */ /* 0x002fea0003900000 */
[----:B------:R-:W1:Y:S02]  /*28490*/  @!P1 SYNCS.PHASECHK.TRANS64 P1, [R0+URZ+0x2e860], R2 ;  /* 0x02e86002000095a7 */ /* 0x000e64000802007f */
[----:B-1----:R-:W-:Y:S05]  /*284a0*/  @!P1 BRA `(.L_x_6384) ;  /* 0xfffffffc00f09947 */ /* 0x002fea000383ffff */
[----:B------:R-:W-:Y:S05]  /*284b0*/  BRA `(.L_x_6524) ;  /* 0xffffffb8006c7947 */ /* 0x000fea000383ffff */
.L_x_6388:
[----:B------:R-:W-:Y:S01]  /*284c0*/  BSSY B0, `(.L_x_6525) ;  /* 0x0000008000007945 */ /* 0x000fe20003800000 */
[----:B------:R-:W-:Y:S01]  /*284d0*/  IMAD.MOV.U32 R13, RZ, RZ, R16 ;  /* 0x000000ffff0d7224 */ /* 0x000fe200078e0010 */
[----:B------:R-:W-:Y:S01]  /*284e0*/  MOV R15, 0xffffffff ;  /* 0xffffffff000f7802 */ /* 0x000fe20000000f00 */
[----:B0-----:R-:W-:Y:S02]  /*284f0*/  IMAD.MOV.U32 R12, RZ, RZ, RZ ;  /* 0x000000ffff0c7224 */ /* 0x001fe400078e00ff */
[----:B------:R-:W-:-:S07]  /*28500*/  IMAD.MOV.U32 R11, RZ, RZ, 0x1f ;  /* 0x0000001fff0b7424 */ /* 0x000fce00078e00ff */
[----:B------:R-:W-:Y:S05]  /*28510*/  WARPSYNC.COLLECTIVE R15, `(.L_x_6526) ;  /* 0x000000000f087348 */ /* 0x000fea0003c00000 */
[----:B------:R0:W1:Y:S02]  /*28520*/  SHFL.IDX P6, R14, R13, R12, R11 ;  /* 0x0000000c0d0e7389 */ /* 0x00006400000c000b */
[----:B01----:R-:W-:Y:S01]  /*28530*/  ENDCOLLECTIVE ;  /* 0x000000000000791b */ /* 0x003fe20003800000 */
.L_x_6526:
[----:B------:R-:W-:Y:S05]  /*28540*/  BSYNC B0 ;  /* 0x0000000000007941 */ /* 0x000fea0003800000 */
.L_x_6525:
        /* <DEDUP_REMOVED lines=9> */
.L_x_6527:
        /* <DEDUP_REMOVED lines=18> */
.L_x_6528:
        /* <DEDUP_REMOVED lines=8> */
.L_x_6529:
        /* <DEDUP_REMOVED lines=8> */
.L_x_6530:
        /* <DEDUP_REMOVED lines=8> */
.L_x_6531:
        /* <DEDUP_REMOVED lines=8> */
.L_x_6532:
[----:B------:R-:W-:Y:S01]  /*28900*/  IMAD.MOV.U32 R12, RZ, RZ, 0x1f ;  /* 0x0000001fff0c7424 */ /* 0x000fe200078e00ff */
[----:B------:R-:W-:Y:S02]  /*28910*/  MOV R11, 0x1f ;  /* 0x0000001f000b7802 */ /* 0x000fe40000000f00 */
[----:B------:R-:W-:-:S04]  /*28920*/  MOV R4, R14 ;  /* 0x0000000e00047202 */ /* 0x000fc80000000f00 */
[----:B------:R-:W-:-:S05]  /*28930*/  SEL R4, R4, RZ, P5 ;  /* 0x000000ff04047207 */ /* 0x000fca0002800000 */
[----:B------:R-:W-:-:S04]  /*28940*/  IMAD.IADD R3, R3, 0x1, R4 ;  /* 0x0000000103037824 */ /* 0x000fc800078e0204 */
[----:B------:R-:W-:-:S07]  /*28950*/  IMAD.MOV.U32 R13, RZ, RZ, R3 ;  /* 0x000000ffff0d7224 */ /* 0x000fce00078e0003 */
[----:B------:R-:W-:Y:S05]  /*28960*/  WARPSYNC.COLLECTIVE R15, `(.L_x_6533) ;  /* 0x000000000f087348 */ /* 0x000fea0003c00000 */
[----:B------:R0:W1:Y:S02]  /*28970*/  SHFL.IDX P6, R14, R13, R12, R11 ;  /* 0x0000000c0d0e7389 */ /* 0x00006400000c000b */
[----:B01----:R-:W-:Y:S01]  /*28980*/  ENDCOLLECTIVE ;  /* 0x000000000000791b */ /* 0x003fe20003800000 */
.L_x_6533:
[----:B------:R-:W-:Y:S01]  /*28990*/  IMAD.MOV.U32 R5, RZ, RZ, R14 ;  /* 0x000000ffff057224 */ /* 0x000fe200078e000e */
[----:B------:R-:W-:Y:S06]  /*289a0*/  BRA `(.L_x_6534) ;  /* 0xffffffc000947947 */ /* 0x000fec000383ffff */
.L_x_6393:
[----:B------:R-:W-:Y:S01]  /*289b0*/  BSSY B0, `(.L_x_6535) ;  /* 0x0000008000007945 */ /* 0x000fe20003800000 */
[----:B-----5:R-:W-:Y:S01]  /*289c0*/  IMAD.MOV.U32 R13, RZ, RZ, R2 ;  /* 0x000000ffff0d7224 */ /* 0x020fe200078e0002 */
[----:B0-----:R-:W-:Y:S01]  /*289d0*/  MOV R11, RZ ;  /* 0x000000ff000b7202 */ /* 0x001fe20000000f00 */
[----:B------:R-:W-:Y:S02]  /*289e0*/  IMAD.MOV.U32 R12, RZ, RZ, 0x1 ;  /* 0x00000001ff0c7424 */ /* 0x000fe400078e00ff */
[----:B------:R-:W-:-:S07]  /*289f0*/  IMAD.MOV.U32 R15, RZ, RZ, -0x1 ;  /* 0xffffffffff0f7424 */ /* 0x000fce00078e00ff */
[----:B-1----:R-:W-:Y:S05]  /*28a00*/  WARPSYNC.COLLECTIVE R15, `(.L_x_6536) ;  /* 0x000000000f087348 */ /* 0x002fea0003c00000 */
[----:B------:R0:W2:Y:S02]  /*28a10*/  SHFL.UP P6, R14, R13, R12, R11 ;  /* 0x0400000c0d0e7389 */ /* 0x0000a400000c000b */
[----:B012---:R-:W-:Y:S01]  /*28a20*/  ENDCOLLECTIVE ;  /* 0x000000000000791b */ /* 0x007fe20003800000 */
.L_x_6536:
[----:B------:R-:W-:Y:S05]  /*28a30*/  BSYNC B0 ;  /* 0x0000000000007941 */ /* 0x000fea0003800000 */
.L_x_6535:
[----:B------:R-:W-:Y:S02]  /*28a40*/  IMAD.MOV.U32 R3, RZ, RZ, R14 ;  /* 0x000000ffff037224 */ /* 0x000fe400078e000e */
[----:B------:R-:W-:Y:S02]  /*28a50*/  IMAD.MOV.U32 R12, RZ, RZ, 0x2 ;  /* 0x00000002ff0c7424 */ /* 0x000fe400078e00ff */
[----:B------:R-:W-:Y:S01]  /*28a60*/  IMAD.MOV.U32 R11, RZ, RZ, RZ ;  /* 0x000000ffff0b7224 */ /* 0x000fe200078e00ff */
[----:B------:R-:W-:Y:S01]  /*28a70*/  SEL R3, R3, RZ, P1 ;  /* 0x000000ff03037207 */ /* 0x000fe20000800000 */
[----:B------:R-:W-:-:S04]  /*28a80*/  IMAD.MOV.U32 R15, RZ, RZ, -0x1 ;  /* 0xffffffffff0f7424 */ /* 0x000fc800078e00ff */
[----:B------:R-:W-:-:S05]  /*28a90*/  IMAD.IADD R3, R2, 0x1, R3 ;  /* 0x0000000102037824 */ /* 0x000fca00078e0203 */
[----:B------:R-:W-:-:S07]  /*28aa0*/  MOV R13, R3 ;  /* 0x00000003000d7202 */ /* 0x000fce0000000f00 */
[----:B------:R-:W-:Y:S05]  /*28ab0*/  WARPSYNC.COLLECTIVE R15, `(.L_x_6537) ;  /* 0x000000000f087348 */ /* 0x000fea0003c00000 */
[----:B------:R0:W1:Y:S02]  /*28ac0*/  SHFL.UP P6, R14, R13, R12, R11 ;  /* 0x0400000c0d0e7389 */ /* 0x00006400000c000b */
[----:B01----:R-:W-:Y:S01]  /*28ad0*/  ENDCOLLECTIVE ;  /* 0x000000000000791b */ /* 0x003fe20003800000 */
.L_x_6537:
        /* <DEDUP_REMOVED lines=8> */
.L_x_6538:
        /* <DEDUP_REMOVED lines=8> */
.L_x_6539:
        /* <DEDUP_REMOVED lines=8> */
.L_x_6540:
        /* <DEDUP_REMOVED lines=9> */
.L_x_6541:
[----:B------:R-:W-:Y:S01]  /*28cf0*/  IMAD.MOV.U32 R5, RZ, RZ, R14 ;  /* 0x000000ffff057224 */ /* 0x000fe200078e000e */
[----:B------:R-:W-:Y:S06]  /*28d00*/  BRA `(.L_x_6542) ;  /* 0xffffffc0005c7947 */ /* 0x000fec000383ffff */
.L_x_6395:
[----:B------:R-:W-:Y:S01]  /*28d10*/  BSSY B0, `(.L_x_6543) ;  /* 0x0000006000007945 */ /* 0x000fe20003800000 */
[----:B------:R-:W-:Y:S01]  /*28d20*/  PLOP3.LUT P6, PT, P6, PT, PT, 0x8, 0x0 ;  /* 0x000000000000781c */ /* 0x000fe200037ce170 */
[----:B------:R-:W-:-:S12]  /*28d30*/  IMAD.MOV.U32 R15, RZ, RZ, -0x1 ;  /* 0xffffffffff0f7424 */ /* 0x000fd800078e00ff */
[----:B0-----:R-:W-:Y:S05]  /*28d40*/  WARPSYNC.COLLECTIVE R15, `(.L_x_6544) ;  /* 0x000000000f087348 */ /* 0x001fea0003c00000 */
[----:B------:R-:W-:Y:S01]  /*28d50*/  VOTE.ANY R14, PT, P6 ;  /* 0x00000000000e7806 */ /* 0x000fe200030e0100 */
[----:B0-----:R-:W-:Y:S06]  /*28d60*/  ENDCOLLECTIVE ;  /* 0x000000000000791b */ /* 0x001fec0003800000 */
.L_x_6544:
[----:B------:R-:W-:Y:S05]  /*28d70*/  BSYNC B0 ;  /* 0x0000000000007941 */ /* 0x000fea0003800000 */
.L_x_6543:
        /* <DEDUP_REMOVED lines=9> */
.L_x_6545:
[----:B------:R-:W-:Y:S01]  /*28e10*/  MOV R2, R14 ;  /* 0x0000000e00027202 */ /* 0x000fe20000000f00 */
[----:B------:R-:W-:Y:S06]  /*28e20*/  BRA `(.L_x_6546) ;  /* 0xffffffc000507947 */ /* 0x000fec000383ffff */
.L_x_6397:
[----:B------:R-:W-:Y:S01]  /*28e30*/  BSSY B0, `(.L_x_6547) ;  /* 0x0000008000007945 */ /* 0x000fe20003800000 */
[----:B------:R-:W-:Y:S01]  /*28e40*/  IMAD.MOV.U32 R13, RZ, RZ, R6 ;  /* 0x000000ffff0d7224 */ /* 0x000fe200078e0006 */
[----:B------:R-:W-:Y:S01]  /*28e50*/  MOV R15, 0xffffffff ;  /* 0xffffffff000f7802 */ /* 0x000fe20000000f00 */
[----:B0-----:R-:W-:Y:S02]  /*28e60*/  IMAD.MOV.U32 R12, RZ, RZ, R4 ;  /* 0x000000ffff0c7224 */ /* 0x001fe400078e0004 */
[----:B------:R-:W-:-:S07]  /*28e70*/  IMAD.MOV.U32 R11, RZ, RZ, 0x1f ;  /* 0x0000001fff0b7424 */ /* 0x000fce00078e00ff */
[----:B-12---:R-:W-:Y:S05]  /*28e80*/  WARPSYNC.COLLECTIVE R15, `(.L_x_6548) ;  /* 0x000000000f087348 */ /* 0x006fea0003c00000 */
[----:B------:R0:W3:Y:S02]  /*28e90*/  SHFL.IDX P6, R14, R13, R12, R11 ;  /* 0x0000000c0d0e7389 */ /* 0x0000e400000c000b */
[----:B0123--:R-:W-:Y:S01]  /*28ea0*/  ENDCOLLECTIVE ;  /* 0x000000000000791b */ /* 0x00ffe20003800000 */
.L_x_6548:
[----:B------:R-:W-:Y:S05]  /*28eb0*/  BSYNC B0 ;  /* 0x0000000000007941 */ /* 0x000fea0003800000 */
.L_x_6547:
[----:B------:R-:W-:Y:S01]  /*28ec0*/  IMAD.MOV.U32 R4, RZ, RZ, R14 ;  /* 0x000000ffff047224 */ /* 0x000fe200078e000e */
[----:B------:R-:W-:Y:S06]  /*28ed0*/  BRA `(.L_x_6396) ;  /* 0xffffffc000407947 */ /* 0x000fec000383ffff */
.L_x_6401:
[----:B0-----:R0:W1:Y:S02]  /*28ee0*/  SYNCS.PHASECHK.TRANS64.TRYWAIT P0, [R0+URZ+0x2e820], R3 ;  /* 0x02e82003000075a7 */ /* 0x001064000800017f */
[----:B-1----:R-:W-:Y:S05]  /*28ef0*/  @!P0 NANOSLEEP.SYNCS 0x989680 ;  /* 0x009896800000895d */ /* 0x002fea0003900000 */
[----:B------:R-:W1:Y:S02]  /*28f00*/  @!P0 SYNCS.PHASECHK.TRANS64 P0, [R0+URZ+0x2e820], R3 ;  /* 0x02e82003000085a7 */ /* 0x000e64000800007f */
[----:B-1----:R-:W-:Y:S05]  /*28f10*/  @!P0 BRA `(.L_x_6401) ;  /* 0xfffffffc00f08947 */ /* 0x002fea000383ffff */
[----:B------:R-:W-:Y:S05]  /*28f20*/  BRA `(.L_x_6549) ;  /* 0xffffffc400387947 */ /* 0x000fea000383ffff */
.L_x_6402:
[----:B------:R-:W1:Y:S01]  /*28f30*/  S2R R2, SR_TID.X ;  /* 0x0000000000027919 */ /* 0x000e620000002100 */
[----:B------:R-:W-:Y:S01]  /*28f40*/  BSSY B0, `(.L_x_6550) ;  /* 0x000000a000007945 */ /* 0x000fe20003800000 */
[----:B------:R-:W-:Y:S01]  /*28f50*/  IMAD.MOV.U32 R12, RZ, RZ, RZ ;  /* 0x000000ffff0c7224 */ /* 0x000fe200078e00ff */
[----:B------:R-:W-:Y:S01]  /*28f60*/  MOV R11, 0x1f ;  /* 0x0000001f000b7802 */ /* 0x000fe20000000f00 */
[----:B------:R-:W-:Y:S01]  /*28f70*/  IMAD.MOV.U32 R15, RZ, RZ, -0x1 ;  /* 0xffffffffff0f7424 */ /* 0x000fe200078e00ff */
[----:B-1----:R-:W-:-:S04]  /*28f80*/  SHF.R.U32.HI R2, RZ, 0x5, R2 ;  /* 0x00000005ff027819 */ /* 0x002fc80000011602 */
[----:B------:R-:W-:-:S05]  /*28f90*/  LOP3.LUT R2, R2, 0x3, RZ, 0xc0, !PT ;  /* 0x0000000302027812 */ /* 0x000fca00078ec0ff */
[----:B------:R-:W-:-:S07]  /*28fa0*/  IMAD.MOV.U32 R13, RZ, RZ, R2 ;  /* 0x000000ffff0d7224 */ /* 0x000fce00078e0002 */
[----:B0-----:R-:W-:Y:S05]  /*28fb0*/  WARPSYNC.COLLECTIVE R15, `(.L_x_6551) ;  /* 0x000000000f087348 */ /* 0x001fea0003c00000 */
[----:B------:R1:W2:Y:S02]  /*28fc0*/  SHFL.IDX P6, R14, R13, R12, R11 ;  /* 0x0000000c0d0e7389 */ /* 0x0002a400000c000b */
[----:B012---:R-:W-:Y:S01]  /*28fd0*/  ENDCOLLECTIVE ;  /* 0x000000000000791b */ /* 0x007fe20003800000 */
.L_x_6551:
[----:B------:R-:W-:Y:S05]  /*28fe0*/  BSYNC B0 ;  /* 0x0000000000007941 */ /* 0x000fea0003800000 */
.L_x_6550:
[----:B------:R-:W-:Y:S05]  /*28ff0*/  BRA `(.L_x_6552) ;  /* 0xffffffc400207947 */ /* 0x000fea000383ffff */
.L_x_6403:
[----:B------:R-:W-:Y:S01]  /*29000*/  BSSY B0, `(.L_x_6553) ;  /* 0x0000006000007945 */ /* 0x000fe20003800000 */
[----:B------:R-:W-:-:S07]  /*29010*/  IMAD.MOV.U32 R15, RZ, RZ, -0x1 ;  /* 0xffffffffff0f7424 */ /* 0x000fce00078e00ff */
[----:B01----:R-:W-:Y:S05]  /*29020*/  WARPSYNC.COLLECTIVE R15, `(.L_x_6554) ;  /* 0x000000000f0c7348 */ /* 0x003fea0003c00000 */
[----:B------:R-:W-:Y:S02]  /*29030*/  ELECT P6, UR62, PT ;  /* 0x00000000003e782f */ /* 0x000fe400038c0000 */
[----:B------:R-:W-:Y:S01]  /*29040*/  MOV R14, UR62 ;  /* 0x0000003e000e7c02 */ /* 0x000fe20008000f00 */
[----:B01----:R-:W-:Y:S10]  /*29050*/  ENDCOLLECTIVE ;  /* 0x000000000000791b */ /* 0x003ff40003800000 */
.L_x_6554:
[----:B------:R-:W-:Y:S05]  /*29060*/  BSYNC B0 ;  /* 0x0000000000007941 */ /* 0x000fea0003800000 */
.L_x_6553:
[----:B------:R-:W-:Y:S05]  /*29070*/  BRA `(.L_x_6555) ;  /* 0xffffffc400147947 */ /* 0x000fea000383ffff */
.L_x_6405:
[----:B0-----:R0:W1:Y:S02]  /*29080*/  SYNCS.PHASECHK.TRANS64.TRYWAIT P1, [R6+URZ], R5 ;  /* 0x00000005060075a7 */ /* 0x001064000802017f */
[----:B-1----:R-:W-:Y:S05]  /*29090*/  @!P1 NANOSLEEP.SYNCS 0x989680 ;  /* 0x009896800000995d */ /* 0x002fea0003900000 */
[----:B------:R-:W1:Y:S02]  /*290a0*/  @!P1 SYNCS.PHASECHK.TRANS64 P1, [R6+URZ], R5 ;  /* 0x00000005060095a7 */ /* 0x000e64000802007f */
[----:B-1----:R-:W-:Y:S05]  /*290b0*/  @!P1 BRA `(.L_x_6405) ;  /* 0xfffffffc00f09947 */ /* 0x002fea000383ffff */
[----:B------:R-:W-:Y:S05]  /*290c0*/  BRA `(.L_x_6556) ;  /* 0xffffffc400587947 */ /* 0x000fea000383ffff */
.L_x_6406:
[----:B-1----:R1:W2:Y:S02]  /*290d0*/  SYNCS.PHASECHK.TRANS64.TRYWAIT P1, [R7+URZ], R2 ;  /* 0x00000002070075a7 */ /* 0x0022a4000802017f */
[----:B--2---:R-:W-:Y:S05]  /*290e0*/  @!P1 NANOSLEEP.SYNCS 0x989680 ;  /* 0x009896800000995d */ /* 0x004fea0003900000 */
[----:B------:R-:W2:Y:S02]  /*290f0*/  @!P1 SYNCS.PHASECHK.TRANS64 P1, [R7+URZ], R2 ;  /* 0x00000002070095a7 */ /* 0x000ea4000802007f */
[----:B--2---:R-:W-:Y:S05]  /*29100*/  @!P1 BRA `(.L_x_6406) ;  /* 0xfffffffc00f09947 */ /* 0x004fea000383ffff */
[----:B------:R-:W-:Y:S05]  /*29110*/  BRA `(.L_x_6557) ;  /* 0xffffffc4004c7947 */ /* 0x000fea000383ffff */
.L_x_6408:
[----:B--2---:R2:W3:Y:S02]  /*29120*/  SYNCS.PHASECHK.TRANS64.TRYWAIT P1, [R4+URZ+0x2e860], R5 ;  /* 0x02e86005040075a7 */ /* 0x0044e4000802017f */
[----:B---3--:R-:W-:Y:S05]  /*29130*/  @!P1 NANOSLEEP.SYNCS 0x989680 ;  /* 0x009896800000995d */ /* 0x008fea0003900000 */
[----:B------:R-:W3:Y:S02]  /*29140*/  @!P1 SYNCS.PHASECHK.TRANS64 P1, [R4+URZ+0x2e860], R5 ;  /* 0x02e86005040095a7 */ /* 0x000ee4000802007f */
[----:B---3--:R-:W-:Y:S05]  /*29150*/  @!P1 BRA `(.L_x_6408) ;  /* 0xfffffffc00f09947 */ /* 0x008fea000383ffff */
[----:B------:R-:W-:Y:S05]  /*29160*/  BRA `(.L_x_6558) ;  /* 0xffffffc400507947 */ /* 0x000fea000383ffff */
.L_x_6410:
[----:B---3--:R3:W4:Y:S02]  /*29170*/  SYNCS.PHASECHK.TRANS64.TRYWAIT P1, [R3+URZ+0x2e860], R2 ;  /* 0x02e86002030075a7 */ /* 0x008724000802017f */
[----:B----4-:R-:W-:Y:S05]  /*29180*/  @!P1 NANOSLEEP.SYNCS 0x989680 ;  /* 0x009896800000995d */ /* 0x010fea0003900000 */
[----:B------:R-:W4:Y:S02]  /*29190*/  @!P1 SYNCS.PHASECHK.TRANS64 P1, [R3+URZ+0x2e860], R2 ;  /* 0x02e86002030095a7 */ /* 0x000f24000802007f */
[----:B----4-:R-:W-:Y:S05]  /*291a0*/  @!P1 BRA `(.L_x_6410) ;  /* 0xfffffffc00f09947 */ /* 0x010fea000383ffff */
[----:B------:R-:W-:Y:S05]  /*291b0*/  BRA `(.L_x_6559) ;  /* 0xffffffc400507947 */ /* 0x000fea000383ffff */
.L_x_6412:
[----:B----4-:R4:W0:Y:S02]  /*291c0*/  SYNCS.PHASECHK.TRANS64.TRYWAIT P0, [R4+URZ+0x2e880], R5 ;  /* 0x02e88005040075a7 */ /* 0x010824000800017f */
[----:B0-----:R-:W-:Y:S05]  /*291d0*/  @!P0 NANOSLEEP.SYNCS 0x989680 ;  /* 0x009896800000895d */ /* 0x001fea0003900000 */
[----:B------:R-:W0:Y:S02]  /*291e0*/  @!P0 SYNCS.PHASECHK.TRANS64 P0, [R4+URZ+0x2e880], R5 ;  /* 0x02e88005040085a7 */ /* 0x000e24000800007f */
[----:B0-----:R-:W-:Y:S05]  /*291f0*/  @!P0 BRA `(.L_x_6412) ;  /* 0xfffffffc00f08947 */ /* 0x001fea000383ffff */
[----:B------:R-:W-:Y:S05]  /*29200*/  BRA `(.L_x_6413) ;  /* 0xffffffc4004c7947 */ /* 0x000fea000383ffff */
.L_x_6560:
        /* <DEDUP_REMOVED lines=15> */
.L_x_12974:


//--------------------- .text._ZN7cutlass13device_kernelIN5flash11enable_sm90INS1_16FlashAttnFwdSm90INS1_25CollectiveMainloopFwdSm90ILi2EN4cute5tupleIJNS5_1CILi1EEES8_S8_EEENS6_IJNS7_ILi128EEENS7_ILi192EEESA_EEELi128ENS_12float_e4m3_tEfNS_4arch4Sm90ELb0ELb1ELb1ELb0ELb0ELb0ELb0ELb1ELb1ELb1ELb0ELb0EEENS1_21CollectiveEpilogueFwdINS6_IJSA_SA_SB_EEES9_NS_10bfloat16_tESF_Li256ELb0ELb1ELb0ELb1EEENS1_30DynamicPersistentTileSchedulerILi256ELi128ELb0ELb1ELb1EEEEEEEEEvNT_6ParamsE --------------------------
	.section	.text._ZN7cutlass13device_kernelIN5flash11enable_sm90INS1_16FlashAttnFwdSm90INS1_25CollectiveMainloopFwdSm90ILi2EN4cute5tupleIJNS5_1CILi1EEES8_S8_EEENS6_IJNS7_ILi128EEENS7_ILi192EEESA_EEELi128ENS_12float_e4m3_tEfNS_4arch4Sm90ELb0ELb1ELb1ELb0ELb0ELb0ELb0ELb1ELb1ELb1ELb0ELb0EEENS1_21CollectiveEpilogueFwdINS6_IJSA_SA_SB_EEES9_NS_10bfloat16_tESF_Li256ELb0ELb1ELb0ELb1EEENS1_30DynamicPersistentTileSchedulerILi256ELi128ELb0ELb1ELb1EEEEEEEEEvNT_6ParamsE,"ax",@progbits
	.align	128
.text._ZN7cutlass13device_kernelIN5flash11enable_sm90INS1_16FlashAttnFwdSm90INS1_25CollectiveMainloopFwdSm90ILi2EN4cute5tupleIJNS5_1CILi1EEES8_S8_EEENS6_IJNS7_ILi128EEENS7_ILi192EEESA_EEELi128ENS_12float_e4m3_tEfNS_4arch4Sm90ELb0ELb1ELb1ELb0ELb0ELb0ELb0ELb1ELb1ELb1ELb0ELb0EEENS1_21CollectiveEpilogueFwdINS6_IJSA_SA_SB_EEES9_NS_10bfloat16_tESF_Li256ELb0ELb1ELb0ELb1EEENS1_30DynamicPersistentTileSchedulerILi256ELi128ELb0ELb1ELb1EEEEEEEEEvNT_6ParamsE:
        .type           _ZN7cutlass13device_kernelIN5flash11enable_sm90INS1_16FlashAttnFwdSm90INS1_25CollectiveMainloopFwdSm90ILi2EN4cute5tupleIJNS5_1CILi1EEES8_S8_EEENS6_IJNS7_ILi128EEENS7_ILi192EEESA_EEELi128ENS_12float_e4m3_tEfNS_4arch4Sm90ELb0ELb1ELb1ELb0ELb0ELb0ELb0ELb1ELb1ELb1ELb0ELb0EEENS1_21CollectiveEpilogueFwdINS6_IJSA_SA_SB_EEES9_NS_10bfloat16_tESF_Li256ELb0ELb1ELb0ELb1EEENS1_30DynamicPersistentTileSchedulerILi256ELi128ELb0ELb1ELb1EEEEEEEEEvNT_6ParamsE,@function
        .size           _ZN7cutlass13device_kernelIN5flash11enable_sm90INS1_16FlashAttnFwdSm90INS1_25CollectiveMainloopFwdSm90ILi2EN4cute5tupleIJNS5_1CILi1EEES8_S8_EEENS6_IJNS7_ILi128EEENS7_ILi192EEESA_EEELi128ENS_12float_e4m3_tEfNS_4arch4Sm90ELb0ELb1ELb1ELb0ELb0ELb0ELb0ELb1ELb1ELb1ELb0ELb0EEENS1_21CollectiveEpilogueFwdINS6_IJSA_SA_SB_EEES9_NS_10bfloat16_tESF_Li256ELb0ELb1ELb0ELb1EEENS1_30DynamicPersistentTileSchedulerILi256ELi128ELb0ELb1ELb1EEEEEEEEEvNT_6ParamsE,(.L_x_12975 - _ZN7cutlass13device_kernelIN5flash11enable_sm90INS1_16FlashAttnFwdSm90INS1_25CollectiveMainloopFwdSm90ILi2EN4cute5tupleIJNS5_1CILi1EEES8_S8_EEENS6_IJNS7_ILi128EEENS7_ILi192EEESA_EEELi128ENS_12float_e4m3_tEfNS_4arch4Sm90ELb0ELb1ELb1ELb0ELb0ELb0ELb0ELb1ELb1ELb1ELb0ELb0EEENS1_21CollectiveEpilogueFwdINS6_IJSA_SA_SB_EEES9_NS_10bfloat16_tESF_Li256ELb0ELb1ELb0ELb1EEENS1_30DynamicPersistentTileSchedulerILi256ELi128ELb0ELb1ELb1EEEEEEEEEvNT_6ParamsE)
        .other          _ZN7cutlass13device_kernelIN5flash11enable_sm90INS1_16FlashAttnFwdSm90INS1_25CollectiveMainloopFwdSm90ILi2EN4cute5tupleIJNS5_1CILi1EEES8_S8_EEENS6_IJNS7_ILi128EEENS7_ILi192EEESA_EEELi128ENS_12float_e4m3_tEfNS_4arch4Sm90ELb0ELb1ELb1ELb0ELb0ELb0ELb0ELb1ELb1ELb1ELb0ELb0EEENS1_21CollectiveEpilogueFwdINS6_IJSA_SA_SB_EEES9_NS_10bfloat16_tESF_Li256ELb0ELb1ELb0ELb1EEENS1_30DynamicPersistentTileSchedulerILi256ELi128ELb0ELb1ELb1EEEEEEEEEvNT_6ParamsE,@"STO_CUDA_ENTRY STV_DEFAULT"
_ZN7cutlass13device_kernelIN5flash11enable_sm90INS1_16FlashAttnFwdSm90INS1_25CollectiveMainloopFwdSm90ILi2EN4cute5tupleIJNS5_1CILi1EEES8_S8_EEENS6_IJNS7_ILi128EEENS7_ILi192EEESA_EEELi128ENS_12float_e4m3_tEfNS_4arch4Sm90ELb0ELb1ELb1ELb0ELb0ELb0ELb0ELb1ELb1ELb1ELb0ELb0EEENS1_21CollectiveEpilogueFwdINS6_IJSA_SA_SB_EEES9_NS_10bfloat16_tESF_Li256ELb0ELb1ELb0ELb1EEENS1_30DynamicPersistentTileSchedulerILi256ELi128ELb0ELb1ELb1EEEEEEEEEvNT_6ParamsE:
        /* <DEDUP_REMOVED lines=18> */
.L_x_6562:
[----:B------:R-:W-:Y:S05]  /*0120*/  BSYNC B0 ;  /* 0x0000000000007941 */ /* 0x000fea0003800000 */
.L_x_6561:
        /* <DEDUP_REMOVED lines=41> */
.L_x_6563:
        /* <DEDUP_REMOVED lines=22> */
.L_x_6564:
        /* <DEDUP_REMOVED lines=18> */
.L_x_6565:
        /* <DEDUP_REMOVED lines=22> */
.L_x_6566:
        /* <DEDUP_REMOVED lines=22> */
.L_x_6567:
[----:B------:R-:W-:Y:S01]  /*0900*/  PLOP3.LUT P0, PT, PT, PT, UP0, 0x80, 0x0 ;  /* 0x000000000000781c */ /* 0x000fe20003f0f008 */
[----:B------:R-:W-:Y:S01]  /*0910*/  UMOV UR38, 0x1 ;  /* 0x0000000100267882 */ /* 0x000fe20000000000 */
[----:B------:R-:W-:Y:S01]  /*0920*/  NOP ;  /* 0x0000000000007918 */ /* 0x000fe20000000000 */
[----:B------:R-:W-:Y:S01]  /*0930*/  USEL UR38, UR38, 0x2, !UP0 ;  /* 0x0000000226267887 */ /* 0x000fe2000c000000 */
[----:B------:R-:W-:Y:S01]  /*0940*/  ULDC.64 UR48, c[0x0][0x208] ;  /* 0x0000820000307ab9 */ /* 0x000fe20000000a00 */
[----:B012-4-:R-:W-:Y:S08]  /*0950*/  BAR.SYNC.DEFER_BLOCKING 0x0 ;  /* 0x0000000000007b1d */ /* 0x017ff00000010000 */
[----:B------:R-:W-:Y:S05]  /*0960*/  @!P0 BRA `(.L_x_6568) ;  /* 0x0000017000a88947 */ /* 0x000fea0003800000 */
.L_x_6569:
        /* <DEDUP_REMOVED lines=21> */
[CC--:B------:R-:W-:Y:S02]  /*0ac0*/  LEA.HI R4, R3.reuse, R216.reuse, RZ, 0x5 ;  /* 0x000000d803047211 */ /* 0x0c0fe400078f28ff */
[----:B------:R-:W-:Y:S02]  /*0ad0*/  LOP3.LUT R5, R0, 0xffffff80, RZ, 0xc0, !PT ;  /* 0xffffff8000057812 */ /* 0x000fe400078ec0ff */
[----:B------:R-:W-:Y:S01]  /*0ae0*/  LEA.HI R2, R3, R216, RZ, 0x4 ;  /* 0x000000d803027211 */ /* 0x000fe200078f20ff */
[----:B------:R-:W-:Y:S01]  /*0af0*/  IMAD.SHL.U32 R4, R4, 0x20, RZ ;  /* 0x0000002004047824 */ /* 0x000fe200078e00ff */
[----:B------:R-:W-:Y:S01]  /*0b00*/  SHF.R.S32.HI R211, RZ, 0x7, R0 ;  /* 0x00000007ffd37819 */ /* 0x000fe20000011400 */
        /* <DEDUP_REMOVED lines=8> */
[----:B------:R-:W-:Y:S01]  /*0b90*/  IMAD R5, R5, 0x40, R4 ;  /* 0x0000004005057824 */ /* 0x000fe200078e0204 */
[----:B------:R-:W-:-:S02]  /*0ba0*/  LOP3.LUT R2, R2, 0x1ffffffe, RZ, 0xc0, !PT ;  /* 0x1ffffffe02027812 */ /* 0x000fc400078ec0ff */
[-C--:B------:R-:W-:Y:S02]  /*0bb0*/  LEA.HI R4, R3, R216.reuse, RZ, 0x2 ;  /* 0x000000d803047211 */ /* 0x080fe400078f10ff */
[----:B------:R-:W-:Y:S01]  /*0bc0*/  SHF.R.S32.HI R8, RZ, 0x2, R6 ;  /* 0x00000002ff087819 */ /* 0x000fe20000011406 */
[----:B------:R-:W-:Y:S01]  /*0bd0*/  IMAD.IADD R2, R7, 0x1, -R2 ;  /* 0x0000000107027824 */ /* 0x000fe200078e0a02 */
[----:B------:R-:W-:Y:S02]  /*0be0*/  SHF.R.S32.HI R11, RZ, 0x1f, R6 ;  /* 0x0000001fff0b7819 */ /* 0x000fe40000011406 */
[----:B------:R-:W-:Y:S01]  /*0bf0*/  LOP3.LUT R7, R4, 0xfffffffc, RZ, 0xc0, !PT ;  /* 0xfffffffc04077812 */ /* 0x000fe200078ec0ff */
[----:B------:R-:W-:Y:S01]  /*0c00*/  IMAD R213, R2, 0x8, R5 ;  /* 0x0000000802d57824 */ /* 0x000fe200078e0205 */
[----:B------:R-:W-:Y:S02]  /*0c10*/  LEA.HI R3, R3, R216, RZ, 0x3 ;  /* 0x000000d803037211 */ /* 0x000fe400078f18ff */
[----:B------:R-:W-:Y:S01]  /*0c20*/  LEA.HI R11, R11, R8, RZ, 0x3 ;  /* 0x000000080b0b7211 */ /* 0x000fe200078f18ff */
[----:B------:R-:W-:Y:S01]  /*0c30*/  IMAD.IADD R7, R216, 0x1, -R7 ;  /* 0x00000001d8077824 */ /* 0x000fe200078e0a07 */
[----:B------:R-:W-:-:S02]  /*0c40*/  LOP3.LUT R5, R3, 0xfffffff8, RZ, 0xc0, !PT ;  /* 0xfffffff803057812 */ /* 0x000fc400078ec0ff */
[----:B------:R-:W-:Y:S02]  /*0c50*/  LOP3.LUT R11, R11, 0xfffffff8, RZ, 0xc0, !PT ;  /* 0xfffffff80b0b7812 */ /* 0x000fe400078ec0ff */
[----:B------:R-:W-:Y:S01]  /*0c60*/  LEA.HI R9, R9, R210, RZ, 0x5 ;  /* 0x000000d209097211 */ /* 0x000fe200078f28ff */
[----:B------:R-:W-:Y:S01]  /*0c70*/  IMAD.IADD R208, R216, 0x1, -R5 ;  /* 0x00000001d8d07824 */ /* 0x000fe200078e0a05 */
[----:B------:R-:W-:Y:S01]  /*0c80*/  LEA.HI R0, R0, R211, RZ, 0x1 ;  /* 0x000000d300007211 */ /* 0x000fe200078f08ff */
[----:B------:R-:W-:Y:S01]  /*0c90*/  IMAD.IADD R8, R8, 0x1, -R11 ;  /* 0x0000000108087824 */ /* 0x000fe200078e0a0b */
[----:B------:R-:W-:Y:S01]  /*0ca0*/  LEA.HI R2, R7, R7, RZ, 0x1 ;  /* 0x0000000707027211 */ /* 0x000fe200078f08ff */
[----:B------:R-:W-:Y:S01]  /*0cb0*/  IMAD.SHL.U32 R22, R208, 0x8, RZ ;  /* 0x00000008d0167824 */ /* 0x000fe200078e00ff */
[----:B------:R-:W-:Y:S02]  /*0cc0*/  SHF.R.S32.HI R9, RZ, 0x5, R9 ;  /* 0x00000005ff097819 */ /* 0x000fe40000011409 */
        /* <DEDUP_REMOVED lines=9> */
[----:B------:R-:W-:Y:S01]  /*0d60*/  IMAD R212, R0, 0x40, R9 ;  /* 0x0000004000d47824 */ /* 0x000fe200078e0209 */
[----:B------:R-:W-:Y:S01]  /*0d70*/  SHF.R.S32.HI R214, RZ, 0x1f, R23 ;  /* 0x0000001fffd67819 */ /* 0x000fe20000011417 */
[----:B------:R-:W-:-:S02]  /*0d80*/  IMAD.IADD R18, R210, 0x1, -R5 ;  /* 0x00000001d2127824 */ /* 0x000fc400078e0a05 */
[----:B------:R-:W-:-:S07]  /*0d90*/  IMAD R19, R19, 0x8, R212 ;  /* 0x0000000813137824 */ /* 0x000fce00078e02d4 */
.L_x_6670:
        /* <DEDUP_REMOVED lines=21> */
.L_x_6570:
[----:B------:R-:W-:Y:S01]  /*0ef0*/  ULDC UR7, c[0x0][0xc54] ;  /* 0x0003150000077ab9 */ /* 0x000fe20000000800 */
[----:B------:R-:W-:Y:S01]  /*0f00*/  UMOV UR6, UR9 ;  /* 0x0000000900067c82 */ /* 0x000fe20008000000 */
[----:B------:R-:W-:-:S11]  /*0f10*/  UISETP.NE.AND UP0, UPT, UR7, 0x1, UPT ;  /* 0x000000010700788c */ /* 0x000fd6000bf05270 */
[----:B------:R-:W-:Y:S02]  /*0f20*/  @UP0 ULDC.64 UR10, c[0x0][0xc58] ;  /* 0x00031600000a0ab9 */ /* 0x000fe40000000a00 */
[----:B------:R-:W-:-:S04]  /*0f30*/  UIMAD.WIDE.U32 UR4, UR9, UR10, URZ ;  /* 0x0000000a090472a5 */ /* 0x000fc8000f8e003f */
[----:B------:R-:W-:-:S04]  /*0f40*/  @UP0 USHF.R.U32.HI UR6, URZ, UR11, UR5 ;  /* 0x0000000b3f060299 */ /* 0x000fc80008011605 */
[----:B------:R-:W-:-:S12]  /*0f50*/  UIMAD UR4, UR6, UR7, URZ ;  /* 0x00000007060472a4 */ /* 0x000fd8000f8e023f */
.L_x_6571:
[----:B------:R-:W0:Y:S01]  /*0f60*/  LDC R0, c[0x0][0x448] ;  /* 0x00011200ff007b82 */ /* 0x000e220000000800 */
[----:B------:R-:W-:Y:S01]  /*0f70*/  ULOP3.LUT UR6, URZ, UR6, URZ, 0x33, !UPT ;  /* 0x000000063f067292 */ /* 0x000fe2000f8e333f */
[----:B------:R-:W-:Y:S01]  /*0f80*/  ULDC UR41, c[0x0][0xc48] ;  /* 0x0003120000297ab9 */ /* 0x000fe20000000800 */
[----:B------:R-:W-:Y:S01]  /*0f90*/  ULDC UR5, c[0x0][0xc3c] ;  /* 0x00030f0000057ab9 */ /* 0x000fe20000000800 */
[----:B------:R-:W-:Y:S02]  /*0fa0*/  UISETP.NE.AND UP0, UPT, UR41, 0x1, UPT ;  /* 0x000000012900788c */ /* 0x000fe4000bf05270 */
[----:B------:R-:W-:Y:S02]  /*0fb0*/  UIADD3 UR6, UR6, UR5, URZ ;  /* 0x0000000506067290 */ /* 0x000fe4000fffe03f */
[----:B------:R-:W1:Y:S01]  /*0fc0*/  LDC.64 R10, c[0x0][0x9e0] ;  /* 0x00027800ff0a7b82 */ /* 0x000e620000000a00 */
[----:B------:R-:W-:Y:S02]  /*0fd0*/  UIADD3 UR4, UR9, -UR4, URZ ;  /* 0x8000000409047290 */ /* 0x000fe4000fffe03f */
[----:B------:R-:W-:Y:S01]  /*0fe0*/  USHF.L.U32 UR39, UR6, 0x7, URZ ;  /* 0x0000000706277899 */ /* 0x000fe2000800063f */
[----:B------:R-:W-:Y:S01]  /*0ff0*/  ULDC.64 UR10, c[0x0][0x418] ;  /* 0x00010600000a7ab9 */ /* 0x000fe20000000a00 */
[----:B------:R-:W-:Y:S01]  /*1000*/  ULDC UR7, c[0x0][0xc54] ;  /* 0x0003150000077ab9 */ /* 0x000fe20000000800 */
[----:B------:R-:W-:-:S02]  /*1010*/  ISETP.NE.U32.AND P0, PT, RZ, UR10, PT ;  /* 0x0000000aff007c0c */ /* 0x000fc4000bf05070 */
[----:B------:R-:W2:Y:S01]  /*1020*/  LDC R121, c[0x0][0x288] ;  /* 0x0000a200ff797b82 */ /* 0x000ea20000000800 */
[----:B------:R-:W-:Y:S02]  /*1030*/  UIADD3 UR6, UR39, 0x7f, URZ ;  /* 0x0000007f27067890 */ /* 0x000fe4000fffe03f */
[----:B------:R-:W-:Y:S01]  /*1040*/  UIMAD UR8, UR8, UR7, UR4 ;  /* 0x00000007080872a4 */ /* 0x000fe2000f8e0204 */
[----:B------:R-:W-:Y:S02]  /*1050*/  ISETP.NE.AND.EX P0, PT, RZ, UR11, PT, P0 ;  /* 0x0000000bff007c0c */ /* 0x000fe4000bf05300 */
[----:B------:R-:W-:Y:S01]  /*1060*/  @UP0 ULDC UR4, c[0x0][0xc4c] ;  /* 0x0003130000040ab9 */ /* 0x000fe20000000800 */
[----:B------:R-:W-:Y:S01]  /*1070*/  @UP0 ULDC UR7, c[0x0][0xc50] ;  /* 0x0003140000070ab9 */ /* 0x000fe20000000800 */
[----:B0-----:R-:W-:Y:S01]  /*1080*/  ISETP.NE.AND P1, PT, R0, 0x1, PT ;  /* 0x000000010000780c */ /* 0x001fe20003f25270 */
[----:B------:R-:W0:Y:S01]  /*1090*/  LDC R7, c[0x0][0x2f0] ;  /* 0x0000bc00ff077b82 */ /* 0x000e220000000800 */
[----:B------:R-:W-:Y:S01]  /*10a0*/  UIMAD.WIDE.U32 UR4, UR8, UR4, URZ ;  /* 0x00000004080472a5 */ /* 0x000fe2000f8e003f */
[----:B------:R-:W-:Y:S01]  /*10b0*/  IMAD.U32 R3, RZ, RZ, UR6 ;  /* 0x00000006ff037e24 */ /* 0x000fe2000f8e00ff */
[----:B------:R-:W-:-:S02]  /*10c0*/  UMOV UR40, UR8 ;  /* 0x0000000800287c82 */ /* 0x000fc40008000000 */
[----:B------:R-:W-:Y:S01]  /*10d0*/  @UP0 USHF.R.U32.HI UR40, URZ, UR7, UR5 ;  /* 0x000000073f280299 */ /* 0x000fe20008011605 */
[----:B-1----:R-:W-:Y:S02]  /*10e0*/  ISETP.GE.AND P2, PT, R11, 0x1, PT ;  /* 0x000000010b00780c */ /* 0x002fe40003f46270 */
[----:B------:R-:W1:Y:S01]  /*10f0*/  LDC R0, c[0x0][0x424] ;  /* 0x00010900ff007b82 */ /* 0x000e620000000800 */
[----:B------:R-:W-:-:S04]  /*1100*/  UIADD3 UR4, -UR40, URZ, URZ ;  /* 0x0000003f28047290 */ /* 0x000fc8000fffe13f */
[----:B------:R-:W-:Y:S01]  /*1110*/  UIMAD UR41, UR41, UR4, UR8 ;  /* 0x00000004292972a4 */ /* 0x000fe2000f8e0208 */
[----:B--2---:R-:W-:Y:S02]  /*1120*/  IADD3 R5, -R121, 0x1, RZ ;  /* 0x0000000179057810 */ /* 0x004fe40007ffe1ff */
[----:B------:R-:W2:Y:S08]  /*1130*/  @P1 LDC R4, c[0x0][0x44c] ;  /* 0x00011300ff041b82 */ /* 0x000eb00000000800 */
[----:B------:R-:W3:Y:S01]  /*1140*/  @P1 LDC R9, c[0x0][0x450] ;  /* 0x00011400ff091b82 */ /* 0x000ee20000000800 */
[----:B-1----:R-:W-:-:S05]  /*1150*/  SEL R0, R0, 0x1, P0 ;  /* 0x0000000100007807 */ /* 0x002fca0000000000 */
[CC--:B0-----:R-:W-:Y:S02]  /*1160*/  IMAD R6, R0.reuse, R7.reuse, R5 ;  /* 0x0000000700067224 */ /* 0x0c1fe400078e0205 */
[----:B------:R-:W-:Y:S02]  /*1170*/  IMAD R17, R0, R7, RZ ;  /* 0x0000000700117224 */ /* 0x000fe400078e02ff */
[----:B--2---:R-:W-:-:S05]  /*1180*/  @P1 IMAD.HI.U32 R4, R4, UR6, RZ ;  /* 0x0000000604041c27 */ /* 0x004fca000f8e00ff */
[----:B---3--:R-:W-:-:S05]  /*1190*/  @P1 SHF.R.U32.HI R3, RZ, R9, R4 ;  /* 0x00000009ff031219 */ /* 0x008fca0000011604 */
[----:B------:R-:W-:-:S04]  /*11a0*/  IMAD.IADD R5, R6, 0x1, R3 ;  /* 0x0000000106057824 */ /* 0x000fc800078e0203 */
[----:B------:R-:W-:Y:S01]  /*11b0*/  IMAD.IADD R3, R5, 0x1, R10 ;  /* 0x0000000105037824 */ /* 0x000fe200078e020a */
[----:B------:R-:W-:Y:S06]  /*11c0*/  @!P2 BRA `(.L_x_6572) ;  /* 0x000000000040a947 */ /* 0x000fec0003800000 */
[C---:B------:R-:W-:Y:S01]  /*11d0*/  ISETP.GT.AND P0, PT, R5.reuse, RZ, PT ;  /* 0x000000ff0500720c */ /* 0x040fe20003f04270 */
[----:B------:R-:W-:-:S12]  /*11e0*/  VIADD R4, R5, 0xffffffff ;  /* 0xffffffff05047836 */ /* 0x000fd80000000000 */
        /* <DEDUP_REMOVED lines=8> */
.L_x_6573:
[----:B------:R-:W-:-:S13]  /*1270*/  ISETP.NE.AND P0, PT, R11, 0x1, PT ;  /* 0x000000010b00780c */ /* 0x000fda0003f05270 */
[----:B------:R-:W0:Y:S02]  /*1280*/  @P0 LDC.64 R8, c[0x0][0x9e8] ;  /* 0x00027a00ff080b82 */ /* 0x000e240000000a00 */
[----:B0-----:R-:W-:-:S05]  /*1290*/  @P0 IMAD.HI.U32 R6, R4, R8, RZ ;  /* 0x0000000804060227 */ /* 0x001fca00078e00ff */
[----:B------:R-:W-:-:S07]  /*12a0*/  @P0 SHF.R.U32.HI R4, RZ, R9, R6 ;  /* 0x00000009ff040219 */ /* 0x000fce0000011606 */
.L_x_6574:
[----:B------:R-:W-:-:S05]  /*12b0*/  IMAD R4, R4, R11, R11 ;  /* 0x0000000b04047224 */ /* 0x000fca00078e020b */
[----:B------:R-:W-:-:S07]  /*12c0*/  VIMNMX R3, R3, R4, PT ;  /* 0x0000000403037248 */ /* 0x000fce0003fe0100 */
.L_x_6572:
[----:B------:R-:W0:Y:S01]  /*12d0*/  @P1 LDC R5, c[0x0][0x44c] ;  /* 0x00011300ff051b82 */ /* 0x000e220000000800 */
[----:B------:R-:W-:Y:S01]  /*12e0*/  IMAD.U32 R4, RZ, RZ, UR39 ;  /* 0x00000027ff047e24 */ /* 0x000fe2000f8e00ff */
[----:B------:R-:W-:Y:S01]  /*12f0*/  ULDC UR4, c[0x0][0x9dc] ;  /* 0x0002770000047ab9 */ /* 0x000fe20000000800 */
[CC--:B------:R-:W-:Y:S02]  /*1300*/  IMAD R121, R0.reuse, R7.reuse, -R121 ;  /* 0x0000000700797224 */ /* 0x0c0fe400078e0a79 */
[----:B------:R-:W-:Y:S02]  /*1310*/  VIADD R3, R3, 0xbf ;  /* 0x000000bf03037836 */ /* 0x000fe40000000000 */
[----:B------:R-:W-:Y:S01]  /*1320*/  IMAD R0, R0, R7, 0xbf ;  /* 0x000000bf00007424 */ /* 0x000fe200078e0207 */
[----:B------:R-:W1:Y:S03]  /*1330*/  @P1 LDC R6, c[0x0][0x450] ;  /* 0x00011400ff061b82 */ /* 0x000e660000000800 */
[----:B------:R-:W-:-:S04]  /*1340*/  IMAD.HI R0, R0, 0x2aaaaaab, RZ ;  /* 0x2aaaaaab00007827 */ /* 0x000fc800078e02ff */
[----:B0-----:R-:W-:-:S05]  /*1350*/  @P1 IMAD.HI.U32 R5, R5, UR39, RZ ;  /* 0x0000002705051c27 */ /* 0x001fca000f8e00ff */
[----:B-1----:R-:W-:-:S05]  /*1360*/  @P1 SHF.R.U32.HI R4, RZ, R6, R5 ;  /* 0x00000006ff041219 */ /* 0x002fca0000011605 */
[----:B------:R-:W-:Y:S02]  /*1370*/  IMAD.IADD R6, R121, 0x1, R4 ;  /* 0x0000000179067824 */ /* 0x000fe400078e0204 */
[----:B------:R-:W-:Y:S01]  /*1380*/  IMAD.HI R4, R3, 0x2aaaaaab, RZ ;  /* 0x2aaaaaab03047827 */ /* 0x000fe200078e02ff */
[----:B------:R-:W-:-:S03]  /*1390*/  SHF.R.U32.HI R3, RZ, 0x1f, R0 ;  /* 0x0000001fff037819 */ /* 0x000fc60000011600 */
[----:B------:R-:W-:Y:S01]  /*13a0*/  VIADD R7, R6, -UR4 ;  /* 0x8000000406077c36 */ /* 0x000fe20008000000 */
[----:B------:R-:W-:Y:S02]  /*13b0*/  SHF.R.U32.HI R5, RZ, 0x1f, R4 ;  /* 0x0000001fff057819 */ /* 0x000fe40000011604 */
[----:B------:R-:W-:Y:S02]  /*13c0*/  LEA.HI.SX32 R3, R0, R3, 0x1b ;  /* 0x0000000300037211 */ /* 0x000fe400078fdaff */
[----:B------:R-:W-:Y:S02]  /*13d0*/  LEA.HI.SX32 R120, R4, R5, 0x1b ;  /* 0x0000000504787211 */ /* 0x000fe400078fdaff */
[----:B------:R-:W-:Y:S02]  /*13e0*/  R2UR UR4, R7 ;  /* 0x00000000070472ca */ /* 0x000fe400000e0000 */
[----:B------:R-:W-:Y:S01]  /*13f0*/  VIMNMX R120, R3, R120, PT ;  /* 0x0000007803787248 */ /* 0x000fe20003fe0100 */
[----:B------:R-:W-:-:S12]  /*1400*/  @!P2 BRA `(.L_x_6575) ;  /* 0x000000000044a947 */ /* 0x000fd80003800000 */
        /* <DEDUP_REMOVED lines=9> */
.L_x_6576:
[----:B------:R-:W-:-:S13]  /*14a0*/  ISETP.NE.AND P0, PT, R11, 0x1, PT ;  /* 0x000000010b00780c */ /* 0x000fda0003f05270 */
[----:B------:R-:W0:Y:S02]  /*14b0*/  @P0 LDC.64 R4, c[0x0][0x9e8] ;  /* 0x00027a00ff040b82 */ /* 0x000e240000000a00 */
[----:B0-----:R-:W-:-:S05]  /*14c0*/  @P0 IMAD.HI.U32 R0, R6, R4, RZ ;  /* 0x0000000406000227 */ /* 0x001fca00078e00ff */
[----:B------:R-:W-:-:S07]  /*14d0*/  @P0 SHF.R.U32.HI R6, RZ, R5, R0 ;  /* 0x00000005ff060219 */ /* 0x000fce0000011600 */
.L_x_6577:
[----:B------:R-:W-:-:S05]  /*14e0*/  IMAD R6, R6, R11, RZ ;  /* 0x0000000b06067224 */ /* 0x000fca00078e02ff */
[----:B------:R-:W-:-:S13]  /*14f0*/  R2UR UR5, R6 ;  /* 0x00000000060572ca */ /* 0x000fda00000e0000 */
[----:B------:R-:W-:-:S04]  /*1500*/  UISETP.LT.AND UP0, UPT, UR4, UR5, UPT ;  /* 0x000000050400728c */ /* 0x000fc8000bf01270 */
[----:B------:R-:W-:-:S12]  /*1510*/  USEL UR4, UR4, UR5, !UP0 ;  /* 0x0000000504047287 */ /* 0x000fd8000c000000 */
.L_x_6575:
[----:B------:R-:W-:Y:S01]  /*1520*/  UIMAD.WIDE UR4, UR4, 0x2aaaaaab, URZ ;  /* 0x2aaaaaab040478a5 */ /* 0x000fe2000f8e023f */
[----:B------:R-:W-:Y:S01]  /*1530*/  PLOP3.LUT P0, PT, PT, PT, PT, 0x80, 0x0 ;  /* 0x000000000000781c */ /* 0x000fe20003f0f070 */
[----:B------:R-:W-:Y:S01]  /*1540*/  IMAD.MOV.U32 R0, RZ, RZ, RZ ;  /* 0x000000ffff007224 */ /* 0x000fe200078e00ff */
[----:B------:R-:W-:Y:S01]  /*1550*/  CS2R R182, SRZ ;  /* 0x0000000000b67805 */ /* 0x000fe2000001ff00 */
[----:B------:R-:W-:Y:S01]  /*1560*/  USHF.R.U32.HI UR4, URZ, 0x1f, UR5 ;  /* 0x0000001f3f047899 */ /* 0x000fe20008011605 */
[----:B------:R-:W-:Y:S01]  /*1570*/  IMAD.MOV.U32 R3, RZ, RZ, RZ ;  /* 0x000000ffff037224 */ /* 0x000fe200078e00ff */
[----:B------:R-:W-:Y:S02]  /*1580*/  CS2R R8, SRZ ;  /* 0x0000000000087805 */ /* 0x000fe4000001ff00 */
[----:B------:R-:W-:Y:S01]  /*1590*/  CS2R R180, SRZ ;  /* 0x0000000000b47805 */ /* 0x000fe2000001ff00 */
[----:B------:R-:W-:Y:S01]  /*15a0*/  ULEA.HI.SX32 UR4, UR5, UR4, 0x1b ;  /* 0x0000000405047291 */ /* 0x000fe2000f8fda3f */
        /* <DEDUP_REMOVED lines=64> */
.L_x_6579:
        /* <DEDUP_REMOVED lines=16> */
[----:B------:R-:W-:Y:S02]  /*1ab0*/  @UP0 UIMAD UR15, UR40, UR15, UR8 ;  /* 0x0000000f280f02a4 */ /* 0x000fe4000f8e0208 */
[----:B------:R-:W-:-:S02]  /*1ac0*/  @UP1 UIMAD.WIDE.U32 UR8, UR40, UR16, URZ ;  /* 0x00000010280812a5 */ /* 0x000fc4000f8e003f */
[----:B------:R-:W-:Y:S02]  /*1ad0*/  @UP0 UIMAD.WIDE.U32 UR10, UR40, UR14, URZ ;  /* 0x0000000e280a02a5 */ /* 0x000fe4000f8e003f */
[----:B------:R-:W-:Y:S02]  /*1ae0*/  @UP1 UIMAD UR16, UR40, UR17, UR12 ;  /* 0x00000011281012a4 */ /* 0x000fe4000f8e020c */
[----:B------:R-:W-:Y:S02]  /*1af0*/  @UP1 USHF.R.S32.HI UR17, URZ, 0x1f, UR41 ;  /* 0x0000001f3f111899 */ /* 0x000fe40008011429 */
[----:B------:R-:W-:Y:S01]  /*1b00*/  @UP0 USHF.R.S32.HI UR14, URZ, 0x1f, UR41 ;  /* 0x0000001f3f0e0899 */ /* 0x000fe20008011429 */
[----:B------:R-:W-:Y:S01]  /*1b10*/  @UP1 ULDC.64 UR12, c[0x0][0x9c0] ;  /* 0x00027000000c1ab9 */ /* 0x000fe20000000a00 */
[----:B------:R-:W-:Y:S01]  /*1b20*/  @UP0 ULDC.64 UR18, c[0x0][0x9b0] ;  /* 0x00026c0000120ab9 */ /* 0x000fe20000000a00 */
[----:B------:R-:W-:Y:S02]  /*1b30*/  @UP0 UIADD3 UR11, UR11, UR15, URZ ;  /* 0x0000000f0b0b0290 */ /* 0x000fe4000fffe03f */
        /* <DEDUP_REMOVED lines=31> */
.L_x_6753:
[----:B------:R-:W-:Y:S05]  /*1d30*/  @!P0 BRA `(.L_x_6581) ;  /* 0x0000000000048947 */ /* 0x000fea0003800000 */
[----:B------:R-:W-:Y:S01]  /*1d40*/  BPT.TRAP 0x1 ;  /* 0x000000040000795c */ /* 0x000fe20000300000 */
.L_x_6581:
[----:B------:R-:W-:Y:S02]  /*1d50*/  IMAD.U32 R123, RZ, RZ, UR47 ;  /* 0x0000002fff7b7e24 */ /* 0x000fe4000f8e00ff */
[----:B------:R-:W-:-:S03]  /*1d60*/  IMAD.U32 R4, RZ, RZ, UR37 ;  /* 0x00000025ff047e24 */ /* 0x000fc6000f8e00ff */
[----:B------:R-:W-:Y:S02]  /*1d70*/  LEA R123, R123, UR45, 0x3 ;  /* 0x0000002d7b7b7c11 */ /* 0x000fe4000f8e18ff */
[----:B------:R-:W-:-:S04]  /*1d80*/  SHF.L.U32 R4, R4, 0x1f, RZ ;  /* 0x0000001f04047819 */ /* 0x000fc800000006ff */
[----:B------:R1:W2:Y:S01]  /*1d90*/  SYNCS.PHASECHK.TRANS64.TRYWAIT P1, [R123+URZ+0x28830], R4 ;  /* 0x028830047b0075a7 */ /* 0x0002a2000802017f */
[----:B------:R-:W-:Y:S05]  /*1da0*/  @!P0 BRA `(.L_x_6582) ;  /* 0x0000000000048947 */ /* 0x000fea0003800000 */
[----:B------:R-:W-:Y:S01]  /*1db0*/  BPT.TRAP 0x1 ;  /* 0x000000040000795c */ /* 0x000fe20000300000 */
.L_x_6582:
[----:B0-----:R-:W0:Y:S01]  /*1dc0*/  S2R R3, SR_TID.X ;  /* 0x0000000000037919 */ /* 0x001e220000002100 */
[----:B------:R-:W-:Y:S02]  /*1dd0*/  LOP3.LUT R2, R2, 0xfffff7ff, RZ, 0xc0, !PT ;  /* 0xfffff7ff02027812 */ /* 0x000fe400078ec0ff */
[----:B0-----:R-:W-:-:S13]  /*1de0*/  LOP3.LUT P2, RZ, R3, 0x7f, RZ, 0xc0, !PT ;  /* 0x0000007f03ff7812 */ /* 0x001fda000784c0ff */
[----:B------:R-:W-:Y:S01]  /*1df0*/  @P2 LOP3.LUT R2, R2, 0x800, RZ, 0xfc, !PT ;  /* 0x0000080002022812 */ /* 0x000fe200078efcff */
[----:B--2---:R-:W-:Y:S06]  /*1e00*/  @P1 BRA `(.L_x_6583) ;  /* 0x0000000000081947 */ /* 0x004fec0003800000 */
[----:B------:R-:W0:Y:S02]  /*1e10*/  SYNCS.PHASECHK.TRANS64.TRYWAIT P1, [R123+URZ+0x28830], R4 ;  /* 0x028830047b0075a7 */ /* 0x000e24000802017f */
[----:B0-----:R-:W-:Y:S05]  /*1e20*/  @!P1 BRA `(.L_x_6584) ;  /* 0x000001a000c49947 */ /* 0x001fea0003800000 */
.L_x_6583:
[----:B------:R-:W-:Y:S05]  /*1e30*/  WARPSYNC.ALL ;  /* 0x0000000000007948 */ /* 0x000fea0003800000 */
[----:B------:R-:W-:Y:S01]  /*1e40*/  UIADD3 UR4, UR45, 0x1c400, URZ ;  /* 0x0001c4002d047890 */ /* 0x000fe2000fffe03f */
[----:B------:R-:W-:Y:S01]  /*1e50*/  WARPGROUP.ARRIVE ;  /* 0x00000000000079c5 */ /* 0x000fe20000000000 */
[----:B------:R-:W-:-:S05]  /*1e60*/  ULOP3.LUT UR16, UR50, 0x10000, URZ, 0xfc, !UPT ;  /* 0x0001000032107892 */ /* 0x000fca000f8efc3f */
[----:B------:R-:W2:Y:S01]  /*1e70*/  S2R R139, SR_TID.X ;  /* 0x00000000008b7919 */ /* 0x000ea20000002100 */
[----:B------:R-:W-:Y:S01]  /*1e80*/  USHF.R.U32.HI UR4, URZ, 0x4, UR4 ;  /* 0x000000043f047899 */ /* 0x000fe20008011604 */
[----:B------:R-:W-:Y:S01]  /*1e90*/  UMOV UR17, 0x40000040 ;  /* 0x4000004000117882 */ /* 0x000fe20000000000 */
[----:B------:R-:W-:Y:S02]  /*1ea0*/  UMOV UR19, 0x40000040 ;  /* 0x4000004000137882 */ /* 0x000fe40000000000 */
[----:B------:R-:W-:Y:S01]  /*1eb0*/  ULOP3.LUT UR4, UR4, 0x3fff, URZ, 0xc0, !UPT ;  /* 0x00003fff04047892 */ /* 0x000fe2000f8ec03f */
[----:B------:R-:W-:Y:S01]  /*1ec0*/  UMOV UR5, 0x40000040 ;  /* 0x4000004000057882 */ /* 0x000fe20000000000 */
[----:B------:R-:W-:Y:S02]  /*1ed0*/  UMOV UR7, 0x40000040 ;  /* 0x4000004000077882 */ /* 0x000fe40000000000 */
[----:B------:R-:W-:Y:S02]  /*1ee0*/  ULOP3.LUT UR20, UR4, 0x10000, URZ, 0xfc, !UPT ;  /* 0x0001000004147892 */ /* 0x000fe4000f8efc3f */
[----:B------:R-:W-:-:S02]  /*1ef0*/  UIADD3 UR4, UR16, 0x2, URZ ;  /* 0x0000000210047890 */ /* 0x000fc4000fffe03f */
[----:B------:R-:W-:Y:S02]  /*1f00*/  UIMAD UR18, UR47, 0x600, UR20 ;  /* 0x000006002f1278a4 */ /* 0x000fe4000f8e0214 */
[----:B------:R-:W-:Y:S02]  /*1f10*/  UIADD3 UR8, UR16, 0x4, URZ ;  /* 0x0000000410087890 */ /* 0x000fe4000fffe03f */
[----:B------:R-:W-:Y:S02]  /*1f20*/  UIADD3 UR6, UR18, 0x2, URZ ;  /* 0x0000000212067890 */ /* 0x000fe4000fffe03f */
[----:B------:R-:W-:Y:S01]  /*1f30*/  UIADD3 UR10, UR18, 0x4, URZ ;  /* 0x00000004120a7890 */ /* 0x000fe2000fffe03f */
[----:B------:R-:W-:Y:S02]  /*1f40*/  UMOV UR9, 0x40000040 ;  /* 0x4000004000097882 */ /* 0x000fe40000000000 */
[----:B------:R-:W-:Y:S01]  /*1f50*/  QGMMA.64x192x32.F32.E4M3.E4M3 R24, gdesc[UR16], RZ, !UPT, gsb0 ;  /* 0x02e00000101879f3 */ /* 0x000fe2000c0008ff */
[----:B------:R-:W-:Y:S01]  /*1f60*/  UMOV UR11, 0x40000040 ;  /* 0x40000040000b7882 */ /* 0x000fe20000000000 */
[----:B------:R-:W-:-:S02]  /*1f70*/  UIADD3 UR12, UR16, 0x6, URZ ;  /* 0x00000006100c7890 */ /* 0x000fc4000fffe03f */
[----:B------:R-:W-:Y:S01]  /*1f80*/  UIADD3 UR14, UR18, 0x6, URZ ;  /* 0x00000006120e7890 */ /* 0x000fe2000fffe03f */
[----:B------:R-:W-:Y:S01]  /*1f90*/  UMOV UR13, 0x40000040 ;  /* 0x40000040000d7882 */ /* 0x000fe20000000000 */
[----:B------:R-:W-:Y:S01]  /*1fa0*/  UMOV UR15, 0x40000040 ;  /* 0x40000040000f7882 */ /* 0x000fe20000000000 */
[----:B------:R-:W-:Y:S01]  /*1fb0*/  ULDC UR21, c[0x0][0x9dc] ;  /* 0x0002770000157ab9 */ /* 0x000fe20000000800 */
[----:B--2---:R-:W-:Y:S01]  /*1fc0*/  LOP3.LUT P3, RZ, R139, 0x7f, RZ, 0xc0, !PT ;  /* 0x0000007f8bff7812 */ /* 0x004fe2000786c0ff */
[----:B------:R-:W-:-:S12]  /*1fd0*/  ULOP3.LUT UR21, URZ, UR21, URZ, 0x33, !UPT ;  /* 0x000000153f157292 */ /* 0x000fd8000f8e333f */
[----:B01----:R-:W-:-:S05]  /*1fe0*/  @!P3 VIADD R123, R123, 0x28840 ;  /* 0x000288407b7bb836 */ /* 0x003fca0000000000 */
[----:B------:R-:W-:Y:S01]  /*1ff0*/  @!P3 PRMT R123, RZ, 0x654, R123 ;  /* 0x00000654ff7bb816 */ /* 0x000fe2000000007b */
[----:B------:R-:W-:Y:S02]  /*2000*/  WARPGROUP.DEPBAR.LE gsb0, 0x0 ;  /* 0x00008000000079c5 */ /* 0x000fe40000010000 */
[----:B------:R-:W-:-:S06]  /*2010*/  WARPGROUP.ARRIVE ;  /* 0x00000000000079c5 */ /* 0x000fcc0000000000 */
[----:B------:R-:W-:Y:S01]  /*2020*/  QGMMA.64x192x32.F32.E4M3.E4M3 R24, gdesc[UR4], R24, gsb0 ;  /* 0x02e00000041879f3 */ /* 0x000fe20008000818 */
[----:B------:R-:W-:Y:S02]  /*2030*/  ULDC UR6, c[0x0][0x448] ;  /* 0x0001120000067ab9 */ /* 0x000fe40000000800 */
[----:B------:R-:W-:-:S06]  /*2040*/  UISETP.NE.AND UP0, UPT, UR6, 0x1, UPT ;  /* 0x000000010600788c */ /* 0x000fcc000bf05270 */
[----:B------:R-:W-:Y:S02]  /*2050*/  PLOP3.LUT P1, PT, PT, PT, UP0, 0x80, 0x0 ;  /* 0x000000000000781c */ /* 0x000fe40003f2f008 */
[----:B------:R-:W-:-:S03]  /*2060*/  PLOP3.LUT P2, PT, PT, PT, UP0, 0x80, 0x0 ;  /* 0x000000000000781c */ /* 0x000fc60003f4f008 */
[----:B------:R-:W-:Y:S01]  /*2070*/  @UP0 ULDC UR6, c[0x0][0x44c] ;  /* 0x0001130000060ab9 */ /* 0x000fe20000000800 */
[----:B------:R-:W-:Y:S02]  /*2080*/  WARPGROUP.DEPBAR.LE gsb0, 0x0 ;  /* 0x00008000000079c5 */ /* 0x000fe40000010000 */
[----:B------:R-:W-:-:S06]  /*2090*/  WARPGROUP.ARRIVE ;  /* 0x00000000000079c5 */ /* 0x000fcc0000000000 */
[----:B------:R-:W-:Y:S03]  /*20a0*/  QGMMA.64x192x32.F32.E4M3.E4M3 R24, gdesc[UR8], R24, gsb0 ;  /* 0x02e00000081879f3 */ /* 0x000fe60008000818 */
[----:B------:R-:W-:Y:S02]  /*20b0*/  WARPGROUP.DEPBAR.LE gsb0, 0x0 ;  /* 0x00008000000079c5 */ /* 0x000fe40000010000 */
[----:B------:R-:W-:-:S15]  /*20c0*/  WARPGROUP.ARRIVE ;  /* 0x00000000000079c5 */ /* 0x000fde0000000000 */
[----:B------:R-:W-:Y:S03]  /*20d0*/  QGMMA.64x192x32.F32.E4M3.E4M3 R24, gdesc[UR12], R24, gsb0 ;  /* 0x02e000000c1879f3 */ /* 0x000fe60008000818 */
[----:B------:R-:W-:Y:S02]  /*20e0*/  WARPGROUP.DEPBAR.LE gsb0, 0x0 ;  /* 0x00008000000079c5 */ /* 0x000fe40000010000 */
[C---:B------:R-:W-:Y:S01]  /*20f0*/  FMUL.FTZ R129, R0.reuse, R37 ;  /* 0x0000002500817220 */ /* 0x040fe20000410000 */
[C---:B------:R-:W-:Y:S01]  /*2100*/  FMUL.FTZ R37, R0.reuse, R71 ;  /* 0x0000004700257220 */ /* 0x040fe20000410000 */
[C---:B------:R-:W-:Y:S01]  /*2110*/  FMUL.FTZ R71, R0.reuse, R73 ;  /* 0x0000004900477220 */ /* 0x040fe20000410000 */
[C---:B------:R-:W-:Y:S01]  /*2120*/  FMUL.FTZ R73, R0.reuse, R107 ;  /* 0x0000006b00497220 */ /* 0x040fe20000410000 */
[----:B------:R-:W-:Y:S01]  /*2130*/  FMUL.FTZ R4, R0, R27 ;  /* 0x0000001b00047220 */ /* 0x000fe20000410000 */
[----:B------:R-:W-:-:S02]  /*2140*/  VIADD R107, R19, UR39 ;  /* 0x00000027136b7c36 */ /* 0x000fc40008000000 */
[C---:B------:R-:W-:Y:S01]  /*2150*/  FMUL.FTZ R27, R0.reuse, R50 ;  /* 0x00000032001b7220 */ /* 0x040fe20000410000 */
[C---:B------:R-:W-:Y:S01]  /*2160*/  FMUL.FTZ R50, R0.reuse, R52 ;  /* 0x0000003400327220 */ /* 0x040fe20000410000 */
[C---:B------:R-:W-:Y:S01]  /*2170*/  FMUL.FTZ R122, R0.reuse, R25 ;  /* 0x00000019007a7220 */ /* 0x040fe20000410000 */
[C---:B------:R-:W-:Y:S01]  /*2180*/  FMUL.FTZ R52, R0.reuse, R86 ;  /* 0x0000005600347220 */ /* 0x040fe20000410000 */
[----:B------:R-:W-:Y:S01]  /*2190*/  @P1 IMAD.HI.U32 R25, R107, UR6, RZ ;  /* 0x000000066b191c27 */ /* 0x000fe2000f8e00ff */
[----:B------:R-:W0:Y:S01]  /*21a0*/  LDC R86, c[0x0][0x288] ;  /* 0x0000a200ff567b82 */ /* 0x000e220000000800 */
[----:B------:R-:W-:Y:S02]  /*21b0*/  @UP0 ULDC UR6, c[0x0][0x450] ;  /* 0x0001140000060ab9 */ /* 0x000fe40000000800 */
[C---:B------:R-:W-:Y:S01]  /*21c0*/  FMUL.FTZ R5, R0.reuse, R24 ;  /* 0x0000001800057220 */ /* 0x040fe20000410000 */
[C---:B------:R-:W-:Y:S01]  /*21d0*/  FMUL.FTZ R24, R0.reuse, R46 ;  /* 0x0000002e00187220 */ /* 0x040fe20000410000 */
[----:B------:R-:W-:Y:S01]  /*21e0*/  @P2 SHF.R.U32.HI R107, RZ, UR6, R25 ;  /* 0x00000006ff6b2c19 */ /* 0x000fe20008011619 */
[C---:B------:R-:W-:Y:S01]  /*21f0*/  FMUL.FTZ R14, R0.reuse, R43 ;  /* 0x0000002b000e7220 */ /* 0x040fe20000410000 */
[C---:B------:R-:W-:Y:S01]  /*2200*/  FMUL.FTZ R46, R0.reuse, R48 ;  /* 0x00000030002e7220 */ /* 0x040fe20000410000 */
[C---:B------:R-:W-:Y:S01]  /*2210*/  FMUL.FTZ R43, R0.reuse, R45 ;  /* 0x0000002d002b7220 */ /* 0x040fe20000410000 */
[C---:B------:R-:W-:Y:S01]  /*2220*/  FMUL.FTZ R48, R0.reuse, R82 ;  /* 0x0000005200307220 */ /* 0x040fe20000410000 */
[C---:B------:R-:W-:Y:S01]  /*2230*/  FMUL.FTZ R8, R0.reuse, R35 ;  /* 0x0000002300087220 */ /* 0x040fe20000410000 */
[C---:B------:R-:W-:Y:S01]  /*2240*/  FMUL.FTZ R45, R0.reuse, R79 ;  /* 0x0000004f002d7220 */ /* 0x040fe20000410000 */
[----:B------:R-:W1:Y:S01]  /*2250*/  SHFL.IDX PT, R82, R107, RZ, 0x1c1f ;  /* 0x001c1fff6b527589 */ /* 0x000e6200000e0000 */
[C---:B------:R-:W-:Y:S01]  /*2260*/  FMUL.FTZ R126, R0.reuse, R32 ;  /* 0x00000020007e7220 */ /* 0x040fe20000410000 */
[C---:B------:R-:W-:Y:S01]  /*2270*/  FMUL.FTZ R128, R0.reuse, R36 ;  /* 0x0000002400807220 */ /* 0x040fe20000410000 */
[C---:B------:R-:W-:Y:S01]  /*2280*/  FMUL.FTZ R35, R0.reuse, R67 ;  /* 0x0000004300237220 */ /* 0x040fe20000410000 */
[----:B------:R-:W-:Y:S01]  /*2290*/  IMAD.MOV.U32 R79, RZ, RZ, -0xc0 ;  /* 0xffffff40ff4f7424 */ /* 0x000fe200078e00ff */
[----:B------:R-:W-:Y:S01]  /*22a0*/  ULDC.64 UR6, c[0x0][0x9e0] ;  /* 0x0002780000067ab9 */ /* 0x000fe20000000a00 */
        /* <DEDUP_REMOVED lines=15> */
[----:B------:R-:W-:Y:S01]  /*23a0*/  UISETP.GE.AND UP1, UPT, UR7, 0x1, UPT ;  /* 0x000000010700788c */ /* 0x000fe2000bf26270 */
        /* <DEDUP_REMOVED lines=63> */
[----:B------:R-:W-:Y:S01]  /*27a0*/  PLOP3.LUT P1, PT, PT, PT, UP1, 0x40, 0x0 ;  /* 0x000000000000781c */ /* 0x000fe20003f2e818 */
[--C-:B------:R-:W-:Y:S01]  /*27b0*/  IMAD R77, R120, -0xc0, R17.reuse ;  /* 0xffffff40784d7824 */ /* 0x100fe200078e0211 */
[----:B------:R-:W2:Y:S01]  /*27c0*/  MUFU.TANH R5, R5 ;  /* 0x0000000500057308 */ /* 0x000ea20000002400 */
[----:B------:R3:W-:Y:S01]  /*27d0*/  @!P3 SYNCS.ARRIVE.TRANS64.RED.A1T0 RZ, [R123+URZ], RZ ;  /* 0x000000ff7bffb9a7 */ /* 0x0007e2000810043f */
[----:B0-----:R-:W-:Y:S01]  /*27e0*/  IADD3 R81, R78, -R86, R17 ;  /* 0x800000564e517210 */ /* 0x001fe20007ffe011 */
[----:B------:R-:W-:-:S02]  /*27f0*/  VIADD R77, R77, 0xc0 ;  /* 0x000000c04d4d7836 */ /* 0x000fc40000000000 */
[----:B------:R-:W-:Y:S02]  /*2800*/  VIADD R114, R79, 0xffffffff ;  /* 0xffffffff4f727836 */ /* 0x000fe40000000000 */
[----:B------:R-:W-:Y:S01]  /*2810*/  IMAD R111, R18, -0x2, R77 ;  /* 0xfffffffe126f7824 */ /* 0x000fe200078e024d */
[----:B------:R-:W0:Y:S01]  /*2820*/  MUFU.TANH R122, R122 ;  /* 0x0000007a007a7308 */ /* 0x000e220000002400 */
[C---:B------:R-:W-:Y:S02]  /*2830*/  VIADD R112, R81.reuse, UR6 ;  /* 0x0000000651707c36 */ /* 0x040fe40008000000 */
[----:B------:R-:W-:Y:S02]  /*2840*/  VIADD R113, R81, UR21 ;  /* 0x0000001551717c36 */ /* 0x000fe40008000000 */
[----:B------:R-:W-:Y:S01]  /*2850*/  VIADD R118, R78, 0xffffffff ;  /* 0xffffffff4e767836 */ /* 0x000fe20000000000 */
[----:B-1----:R-:W-:Y:S01]  /*2860*/  VIADDMNMX R109, R82, R112, R111, PT ;  /* 0x00000070526d7246 */ /* 0x002fe2000380016f */
[----:B------:R-:W-:Y:S01]  /*2870*/  IMAD.IADD R110, R113, 0x1, R82 ;  /* 0x00000001716e7824 */ /* 0x000fe200078e0252 */
[----:B------:R-:W1:Y:S08]  /*2880*/  MUFU.TANH R3, R3 ;  /* 0x0000000300037308 */ /* 0x000e700000002400 */
        /* <DEDUP_REMOVED lines=93> */
[----:B-1234-:R-:W-:Y:S05]  /*2e60*/  @P1 BRA `(.L_x_6585) ;  /* 0x0000000000541947 */ /* 0x01efea0003800000 */
[----:B------:R-:W-:Y:S01]  /*2e70*/  IADD3 R77, R17, -R86, R82 ;  /* 0x80000056114d7210 */ /* 0x000fe20007ffe052 */
[----:B------:R-:W-:Y:S03]  /*2e80*/  BSSY B0, `(.L_x_6586) ;  /* 0x0000010000007945 */ /* 0x000fe60003800000 */
        /* <DEDUP_REMOVED lines=10> */
.L_x_6587:
[----:B------:R-:W-:-:S06]  /*2f30*/  UISETP.NE.AND UP2, UPT, UR7, 0x1, UPT ;  /* 0x000000010700788c */ /* 0x000fcc000bf45270 */
[----:B------:R-:W-:-:S05]  /*2f40*/  PLOP3.LUT P1, PT, PT, PT, UP2, 0x80, 0x0 ;  /* 0x000000000000781c */ /* 0x000fca0003f2f028 */
[----:B------:R-:W-:-:S08]  /*2f50*/  @UP2 ULDC.64 UR10, c[0x0][0x9e8] ;  /* 0x00027a00000a2ab9 */ /* 0x000fd00000000a00 */
[----:B------:R-:W-:-:S05]  /*2f60*/  @P1 IMAD.HI.U32 R78, R77, UR10, RZ ;  /* 0x0000000a4d4e1c27 */ /* 0x000fca000f8e00ff */
[----:B------:R-:W-:-:S07]  /*2f70*/  @P1 SHF.R.U32.HI R77, RZ, UR11, R78 ;  /* 0x0000000bff4d1c19 */ /* 0x000fce000801164e */
.L_x_6588:
[----:B------:R-:W-:Y:S05]  /*2f80*/  BSYNC B0 ;  /* 0x0000000000007941 */ /* 0x000fea0003800000 */
.L_x_6586:
[----:B------:R-:W-:-:S05]  /*2f90*/  IMAD R77, R77, UR7, R118 ;  /* 0x000000074d4d7c24 */ /* 0x000fca000f8e0276 */
[----:B------:R-:W-:Y:S02]  /*2fa0*/  VIMNMX R110, R110, R77, !PT ;  /* 0x0000004d6e6e7248 */ /* 0x000fe40007fe0100 */
[----:B------:R-:W-:-:S07]  /*2fb0*/  VIADDMNMX R109, R77, UR7, R109, PT ;  /* 0x000000074d6d7c46 */ /* 0x000fce000b80016d */
.L_x_6585:
[C---:B------:R-:W-:Y:S02]  /*2fc0*/  ISETP.GE.AND P1, PT, R114.reuse, 0x2, PT ;  /* 0x000000027200780c */ /* 0x040fe40003f26270 */
[----:B------:R-:W-:Y:S02]  /*2fd0*/  ISETP.GE.AND P5, PT, R114, 0x9, PT ;  /* 0x000000097200780c */ /* 0x000fe40003fa6270 */
[----:B------:R-:W-:Y:S02]  /*2fe0*/  ISETP.GT.AND P2, PT, R110, 0x1, !P1 ;  /* 0x000000016e00780c */ /* 0x000fe40004f44270 */
[----:B------:R-:W-:Y:S02]  /*2ff0*/  ISETP.GE.AND P4, PT, R114, 0xa, PT ;  /* 0x0000000a7200780c */ /* 0x000fe40003f86270 */
[----:B------:R-:W-:Y:S02]  /*3000*/  ISETP.LT.OR P3, PT, R109, 0x2, P2 ;  /* 0x000000026d00780c */ /* 0x000fe40001761670 */
[----:B------:R-:W-:-:S02]  /*3010*/  ISETP.GT.AND P2, PT, R110, 0x8, !P5 ;  /* 0x000000086e00780c */ /* 0x000fc40006f44270 */
[----:B0-----:R-:W-:Y:S02]  /*3020*/  FSEL R122, R122, -INF , !P3 ;  /* 0xff8000007a7a7808 */ /* 0x001fe40005800000 */
[----:B------:R-:W-:Y:S02]  /*3030*/  ISETP.GT.AND P3, PT, R110, 0x9, !P4 ;  /* 0x000000096e00780c */ /* 0x000fe40006764270 */
[C---:B------:R-:W-:Y:S02]  /*3040*/  ISETP.LT.OR P2, PT, R109.reuse, 0x9, P2 ;  /* 0x000000096d00780c */ /* 0x040fe40001741670 */
[----:B------:R-:W-:Y:S02]  /*3050*/  ISETP.LT.OR P3, PT, R109, 0xa, P3 ;  /* 0x0000000a6d00780c */ /* 0x000fe40001f61670 */
[----:B------:R-:W-:Y:S02]  /*3060*/  FSEL R124, R124, -INF , !P2 ;  /* 0xff8000007c7c7808 */ /* 0x000fe40005000000 */
        /* <DEDUP_REMOVED lines=107> */
[----:B------:R-:W-:Y:S01]  /*3720*/  ISETP.GT.AND P3, PT, R110, 0x61, !P4 ;  /* 0x000000616e00780c */ /* 0x000fe20006764270 */
[----:B------:R-:W0:Y:S01]  /*3730*/  SHFL.IDX PT, R70, R107, 0x1, 0x1c1f ;  /* 0x003c1f006b467f89 */ /* 0x000e2200000e0000 */
        /* <DEDUP_REMOVED lines=63> */
[----:B------:R-:W-:Y:S01]  /*3b30*/  FSEL R62, R96, -INF , !P3 ;  /* 0xff800000603e7808 */ /* 0x000fe20005800000 */
[----:B0-----:R-:W-:Y:S01]  /*3b40*/  IMAD.IADD R96, R113, 0x1, R70 ;  /* 0x0000000171607824 */ /* 0x001fe200078e0246 */
        /* <DEDUP_REMOVED lines=28> */
[----:B------:R-:W-:Y:S02]  /*3d10*/  P2R R115, PR, RZ, 0x20 ;  /* 0x00000020ff737803 */ /* 0x000fe40000000000 */
[----:B------:R-:W-:Y:S02]  /*3d20*/  FSEL R51, R104, -INF , !P3 ;  /* 0xff80000068337808 */ /* 0x000fe40005800000 */
[----:B------:R-:W-:Y:S02]  /*3d30*/  ISETP.GE.AND P3, PT, R114, 0xb1, PT ;  /* 0x000000b17200780c */ /* 0x000fe40003f66270 */
[----:B------:R-:W-:Y:S02]  /*3d40*/  VIADDMNMX R94, R70, R112, R111, PT ;  /* 0x00000070465e7246 */ /* 0x000fe4000380016f */
        /* <DEDUP_REMOVED lines=19> */
[----:B------:R-:W-:-:S04]  /*3e80*/  ISETP.LT.OR P6, PT, R109, 0xba, P6 ;  /* 0x000000ba6d00780c */ /* 0x000fc800037c1670 */
[----:B------:R-:W-:Y:S02]  /*3e90*/  FSEL R5, R117, -INF , !P6 ;  /* 0xff80000075057808 */ /* 0x000fe40007000000 */
[----:B------:R-:W-:-:S13]  /*3ea0*/  PLOP3.LUT P6, PT, PT, PT, UP1, 0x40, 0x0 ;  /* 0x000000000000781c */ /* 0x000fda0003fce818 */
[----:B------:R-:W-:Y:S05]  /*3eb0*/  @P6 BRA `(.L_x_6589) ;  /* 0x00000000005c6947 */ /* 0x000fea0003800000 */
        /* <DEDUP_REMOVED lines=13> */
.L_x_6591:
[----:B------:R-:W-:-:S06]  /*3f90*/  UISETP.NE.AND UP2, UPT, UR7, 0x1, UPT ;  /* 0x000000010700788c */ /* 0x000fcc000bf45270 */
[----:B------:R-:W-:-:S05]  /*3fa0*/  PLOP3.LUT P6, PT, PT, PT, UP2, 0x80, 0x0 ;  /* 0x000000000000781c */ /* 0x000fca0003fcf028 */
[----:B------:R-:W-:-:S08]  /*3fb0*/  @UP2 ULDC.64 UR10, c[0x0][0x9e8] ;  /* 0x00027a00000a2ab9 */ /* 0x000fd00000000a00 */
[----:B------:R-:W-:Y:S01]  /*3fc0*/  @P6 IMAD.HI.U32 R70, R67, UR10, RZ ;  /* 0x0000000a43466c27 */ /* 0x000fe2000f8e00ff */
[----:B------:R-:W-:-:S13]  /*3fd0*/  PLOP3.LUT P6, PT, PT, PT, UP2, 0x80, 0x0 ;  /* 0x000000000000781c */ /* 0x000fda0003fcf028 */
[----:B------:R-:W-:-:S07]  /*3fe0*/  @P6 SHF.R.U32.HI R67, RZ, UR11, R70 ;  /* 0x0000000bff436c19 */ /* 0x000fce0008011646 */
.L_x_6592:
[----:B------:R-:W-:Y:S05]  /*3ff0*/  BSYNC B0 ;  /* 0x0000000000007941 */ /* 0x000fea0003800000 */
.L_x_6590:
[----:B------:R-:W-:-:S05]  /*4000*/  IMAD R67, R67, UR7, R118 ;  /* 0x0000000743437c24 */ /* 0x000fca000f8e0276 */
[----:B------:R-:W-:Y:S02]  /*4010*/  VIMNMX R96, R96, R67, !PT ;  /* 0x0000004360607248 */ /* 0x000fe40007fe0100 */
[----:B------:R-:W-:-:S07]  /*4020*/  VIADDMNMX R94, R67, UR7, R94, PT ;  /* 0x00000007435e7c46 */ /* 0x000fce000b80015e */
.L_x_6589:
[C---:B------:R-:W-:Y:S01]  /*4030*/  ISETP.GT.AND P1, PT, R96.reuse, 0x1, !P1 ;  /* 0x000000016000780c */ /* 0x040fe20004f24270 */
[----:B------:R-:W-:Y:S01]  /*4040*/  ULDC UR10, c[0x0][0x988] ;  /* 0x00026200000a7ab9 */ /* 0x000fe20000000800 */
[----:B------:R-:W-:Y:S01]  /*4050*/  ISETP.GT.AND P2, PT, R96, 0x10, !P2 ;  /* 0x000000106000780c */ /* 0x000fe20005744270 */
[----:B------:R-:W-:Y:S01]  /*4060*/  @UP0 ULDC UR14, c[0x0][0x44c] ;  /* 0x00011300000e0ab9 */ /* 0x000fe20000000800 */
[C---:B------:R-:W-:Y:S01]  /*4070*/  ISETP.LT.OR P1, PT, R94.reuse, 0x2, P1 ;  /* 0x000000025e00780c */ /* 0x040fe20000f21670 */
[----:B------:R-:W-:Y:S01]  /*4080*/  UIMAD.WIDE.U32 UR14, UR39, UR14, URZ ;  /* 0x0000000e270e72a5 */ /* 0x000fe2000f8e003f */
[----:B------:R-:W-:Y:S01]  /*4090*/  ISETP.LT.OR P2, PT, R94, 0x11, P2 ;  /* 0x000000115e00780c */ /* 0x000fe20001741670 */
[----:B------:R-:W-:Y:S01]  /*40a0*/  @UP0 ULDC UR19, c[0x0][0x450] ;  /* 0x0001140000130ab9 */ /* 0x000fe20000000800 */
[----:B------:R-:W-:Y:S01]  /*40b0*/  FSEL R70, R4, -INF , !P1 ;  /* 0xff80000004467808 */ /* 0x000fe20004800000 */
[----:B------:R-:W-:Y:S01]  /*40c0*/  UMOV UR11, UR39 ;  /* 0x00000027000b7c82 */ /* 0x000fe20008000000 */
[----:B------:R-:W-:Y:S01]  /*40d0*/  ISETP.NE.AND P1, PT, R115, RZ, PT ;  /* 0x000000ff7300720c */ /* 0x000fe20003f25270 */
[----:B------:R-:W-:Y:S01]  /*40e0*/  @UP0 USHF.R.U32.HI UR11, URZ, UR19, UR15 ;  /* 0x000000133f0b0299 */ /* 0x000fe2000801160f */
[----:B------:R-:W-:-:S02]  /*40f0*/  FSEL R9, R9, -INF , !P2 ;  /* 0xff80000009097808 */ /* 0x000fc40005000000 */
[----:B------:R-:W-:Y:S02]  /*4100*/  ISETP.GT.AND P1, PT, R96, 0x8, !P1 ;  /* 0x000000086000780c */ /* 0x000fe40004f24270 */
[----:B------:R-:W-:Y:S02]  /*4110*/  ISETP.NE.AND P2, PT, R141, RZ, PT ;  /* 0x000000ff8d00720c */ /* 0x000fe40003f45270 */
[----:B------:R-:W-:Y:S02]  /*4120*/  ISETP.LT.OR P1, PT, R94, 0x9, P1 ;  /* 0x000000095e00780c */ /* 0x000fe40000f21670 */
[----:B------:R-:W-:Y:S02]  /*4130*/  ISETP.NE.AND P6, PT, R142, RZ, PT ;  /* 0x000000ff8e00720c */ /* 0x000fe40003fc5270 */
[----:B------:R-:W-:Y:S02]  /*4140*/  FSEL R67, R7, -INF , !P1 ;  /* 0xff80000007437808 */ /* 0x000fe40004800000 */
[----:B------:R-:W-:-:S02]  /*4150*/  ISETP.NE.AND P1, PT, R119, RZ, PT ;  /* 0x000000ff7700720c */ /* 0x000fc40003f25270 */
[----:B------:R-:W-:Y:S02]  /*4160*/  FMNMX.FTZ R7, R101, R122, !PT ;  /* 0x0000007a65077209 */ /* 0x000fe40007810000 */
[C---:B------:R-:W-:Y:S02]  /*4170*/  ISETP.GT.AND P1, PT, R96.reuse, 0x9, !P1 ;  /* 0x000000096000780c */ /* 0x040fe40004f24270 */
[----:B------:R-:W-:Y:S02]  /*4180*/  ISETP.GT.AND P3, PT, R96, 0xb0, !P3 ;  /* 0x000000b06000780c */ /* 0x000fe40005f64270 */
[----:B------:R-:W-:Y:S02]  /*4190*/  ISETP.LT.OR P1, PT, R94, 0xa, P1 ;  /* 0x0000000a5e00780c */ /* 0x000fe40000f21670 */
[----:B------:R-:W-:Y:S02]  /*41a0*/  ISETP.GT.AND P4, PT, R96, 0xb1, !P4 ;  /* 0x000000b16000780c */ /* 0x000fe40006784270 */
        /* <DEDUP_REMOVED lines=23> */
[----:B------:R-:W-:Y:S02]  /*4320*/  ISETP.NE.AND P2, PT, R152, RZ, PT ;  /* 0x000000ff9800720c */ /* 0x000fe40003f45270 */
[----:B------:R-:W-:-:S02]  /*4330*/  ISETP.LT.OR P1, PT, R94, 0x21, P1 ;  /* 0x000000215e00780c */ /* 0x000fc40000f21670 */
[----:B------:R-:W-:Y:S02]  /*4340*/  FMNMX.FTZ R6, R98, R7, !PT ;  /* 0x0000000762067209 */ /* 0x000fe40007810000 */
[----:B------:R-:W-:Y:S02]  /*4350*/  FSEL R15, R15, -INF , !P1 ;  /* 0xff8000000f0f7808 */ /* 0x000fe40004800000 */
[----:B------:R-:W-:Y:S02]  /*4360*/  ISETP.GT.AND P1, PT, R96, 0x21, !P6 ;  /* 0x000000216000780c */ /* 0x000fe40007724270 */
[----:B------:R-:W-:Y:S02]  /*4370*/  ISETP.NE.AND P6, PT, R153, RZ, PT ;  /* 0x000000ff9900720c */ /* 0x000fe40003fc5270 */
        /* <DEDUP_REMOVED lines=91> */
[----:B------:R-:W0:Y:S01]  /*4930*/  SHFL.BFLY PT, R6, R7, 0x2, 0x1f ;  /* 0x0c401f0007067f89 */ /* 0x000e2200000e0000 */
[----:B------:R-:W-:-:S02]  /*4940*/  ISETP.LT.OR P3, PT, R94, 0xb1, P3 ;  /* 0x000000b15e00780c */ /* 0x000fc40001f61670 */
[C---:B------:R-:W-:Y:S02]  /*4950*/  ISETP.GT.AND P1, PT, R96.reuse, 0x59, !P1 ;  /* 0x000000596000780c */ /* 0x040fe40004f24270 */
[----:B------:R-:W-:Y:S02]  /*4960*/  ISETP.GT.AND P5, PT, R96, 0xb8, !P5 ;  /* 0x000000b86000780c */ /* 0x000fe40006fa4270 */
[C---:B------:R-:W-:Y:S02]  /*4970*/  ISETP.LT.OR P1, PT, R94.reuse, 0x5a, P1 ;  /* 0x0000005a5e00780c */ /* 0x040fe40000f21670 */
[----:B------:R-:W-:Y:S02]  /*4980*/  ISETP.LT.OR P4, PT, R94, 0xb2, P4 ;  /* 0x000000b25e00780c */ /* 0x000fe40002781670 */
[----:B------:R-:W-:Y:S02]  /*4990*/  FSEL R37, R37, -INF , !P1 ;  /* 0xff80000025257808 */ /* 0x000fe40004800000 */
[----:B------:R-:W-:-:S02]  /*49a0*/  ISETP.NE.AND P1, PT, R157, RZ, PT ;  /* 0x000000ff9d00720c */ /* 0x000fc40003f25270 */
[----:B------:R-:W-:Y:S02]  /*49b0*/  FSEL R20, R20, -INF , !P3 ;  /* 0xff80000014147808 */ /* 0x000fe40005800000 */
[----:B------:R-:W-:Y:S02]  /*49c0*/  ISETP.GT.AND P1, PT, R96, 0x60, !P1 ;  /* 0x000000606000780c */ /* 0x000fe40004f24270 */
[C---:B------:R-:W-:Y:S02]  /*49d0*/  ISETP.LT.OR P5, PT, R94.reuse, 0xb9, P5 ;  /* 0x000000b95e00780c */ /* 0x040fe40002fa1670 */
[----:B------:R-:W-:Y:S02]  /*49e0*/  ISETP.LT.OR P1, PT, R94, 0x61, P1 ;  /* 0x000000615e00780c */ /* 0x000fe40000f21670 */
[----:B------:R-:W-:Y:S02]  /*49f0*/  FSEL R13, R13, -INF , !P4 ;  /* 0xff8000000d0d7808 */ /* 0x000fe40006000000 */
[----:B------:R-:W-:-:S02]  /*4a00*/  FSEL R39, R39, -INF , !P1 ;  /* 0xff80000027277808 */ /* 0x000fc40004800000 */
[----:B------:R-:W-:Y:S02]  /*4a10*/  ISETP.NE.AND P1, PT, R158, RZ, PT ;  /* 0x000000ff9e00720c */ /* 0x000fe40003f25270 */
[----:B------:R-:W-:Y:S02]  /*4a20*/  FSEL R28, R28, -INF , !P5 ;  /* 0xff8000001c1c7808 */ /* 0x000fe40006800000 */
[----:B------:R-:W-:Y:S02]  /*4a30*/  ISETP.GT.AND P1, PT, R96, 0x61, !P1 ;  /* 0x000000616000780c */ /* 0x000fe40004f24270 */
[----:B------:R-:W-:Y:S02]  /*4a40*/  R2UR UR18, R121 ;  /* 0x00000000791272ca */ /* 0x000fe400000e0000 */
[----:B------:R-:W-:-:S04]  /*4a50*/  ISETP.LT.OR P1, PT, R94, 0x62, P1 ;  /* 0x000000625e00780c */ /* 0x000fc80000f21670 */
[----:B------:R-:W-:Y:S02]  /*4a60*/  FSEL R40, R40, -INF , !P1 ;  /* 0xff80000028287808 */ /* 0x000fe40004800000 */
[----:B------:R-:W-:-:S04]  /*4a70*/  ISETP.NE.AND P1, PT, R159, RZ, PT ;  /* 0x000000ff9f00720c */ /* 0x000fc80003f25270 */
[----:B------:R-:W-:Y:S01]  /*4a80*/  ISETP.GT.AND P1, PT, R96, 0x68, !P1 ;  /* 0x000000686000780c */ /* 0x000fe20004f24270 */
[----:B------:R-:W-:-:S03]  /*4a90*/  UIADD3 UR14, UR18, UR11, URZ ;  /* 0x0000000b120e7290 */ /* 0x000fc6000fffe03f */
[----:B------:R-:W-:Y:S01]  /*4aa0*/  ISETP.LT.OR P1, PT, R94, 0x69, P1 ;  /* 0x000000695e00780c */ /* 0x000fe20000f21670 */
[----:B------:R-:W-:-:S03]  /*4ab0*/  UIADD3 UR6, UR14, UR6, URZ ;  /* 0x000000060e067290 */ /* 0x000fc6000fffe03f */
        /* <DEDUP_REMOVED lines=17> */
[----:B------:R-:W-:Y:S02]  /*4bd0*/  ISETP.GT.AND P1, PT, R96, 0x79, !P6 ;  /* 0x000000796000780c */ /* 0x000fe40007724270 */
[----:B------:R-:W-:Y:S02]  /*4be0*/  ISETP.NE.AND P6, PT, R103, RZ, PT ;  /* 0x000000ff6700720c */ /* 0x000fe40003fc5270 */
        /* <DEDUP_REMOVED lines=44> */
[----:B0-----:R-:W-:Y:S02]  /*4eb0*/  FMNMX.FTZ R102, R7, R6, !PT ;  /* 0x0000000607667209 */ /* 0x001fe40007810000 */
[----:B------:R-:W-:-:S03]  /*4ec0*/  ISETP.LT.OR P1, PT, R94, 0xa9, P1 ;  /* 0x000000a95e00780c */ /* 0x000fc60000f21670 */
[----:B------:R-:W0:Y:S01]  /*4ed0*/  SHFL.BFLY PT, R103, R102, 0x1, 0x1f ;  /* 0x0c201f0066677f89 */ /* 0x000e2200000e0000 */
[----:B------:R-:W-:Y:S02]  /*4ee0*/  FSEL R76, R76, -INF , !P1 ;  /* 0xff8000004c4c7808 */ /* 0x000fe40004800000 */
[----:B0-----:R-:W-:Y:S01]  /*4ef0*/  FMNMX.FTZ R6, R102, R103, !PT ;  /* 0x0000006766067209 */ /* 0x001fe20007810000 */
[----:B------:R-:W-:-:S03]  /*4f00*/  IMAD.U32 R103, RZ, RZ, UR10 ;  /* 0x0000000aff677e24 */ /* 0x000fc6000f8e00ff */
[C---:B------:R-:W-:Y:S01]  /*4f10*/  FSETP.NEU.FTZ.AND P1, PT, R6.reuse, -INF , PT ;  /* 0xff8000000600780b */ /* 0x040fe20003f3d000 */
[----:B------:R-:W-:-:S05]  /*4f20*/  FFMA.FTZ R112, R6, R103, -8 ;  /* 0xc100000006707423 */ /* 0x000fca0000010067 */
        /* <DEDUP_REMOVED lines=21> */
[----:B------:R-:W-:Y:S01]  /*5080*/  MUFU.EX2 R3, R3 ;  /* 0x0000000300037308 */ /* 0x000fe20000000800 */
[----:B------:R-:W-:Y:S01]  /*5090*/  ISETP.GT.AND P2, PT, R96, 0xb9, !P6 ;  /* 0x000000b96000780c */ /* 0x000fe20007744270 */
[--C-:B------:R-:W-:Y:S01]  /*50a0*/  FFMA.FTZ R107, R130, UR10, -R112.reuse ;  /* 0x0000000a826b7c23 */ /* 0x100fe20008010870 */
[----:B------:R-:W-:Y:S01]  /*50b0*/  FMNMX.FTZ R7, R9, R110, !PT ;  /* 0x0000006e09077209 */ /* 0x000fe20007810000 */
[--C-:B------:R-:W-:Y:S01]  /*50c0*/  FFMA.FTZ R100, R100, UR10, -R112.reuse ;  /* 0x0000000a64647c23 */ /* 0x100fe20008010870 */
[----:B------:R-:W-:Y:S01]  /*50d0*/  ISETP.LT.OR P2, PT, R94, 0xba, P2 ;  /* 0x000000ba5e00780c */ /* 0x000fe20001741670 */
[--C-:B------:R-:W-:Y:S01]  /*50e0*/  FFMA.FTZ R99, R99, UR10, -R112.reuse ;  /* 0x0000000a63637c23 */ /* 0x100fe20008010870 */
[----:B------:R-:W-:Y:S01]  /*50f0*/  FMNMX.FTZ R114, R8, R7, !PT ;  /* 0x0000000708727209 */ /* 0x000fe20007810000 */
[----:B------:R-:W-:Y:S01]  /*5100*/  MUFU.EX2 R101, R101 ;  /* 0x0000006500657308 */ /* 0x000fe20000000800 */
[----:B------:R-:W-:Y:S01]  /*5110*/  FSEL R25, R25, -INF , !P2 ;  /* 0xff80000019197808 */ /* 0x000fe20005000000 */
[--C-:B------:R-:W-:Y:S01]  /*5120*/  FFMA.FTZ R98, R98, UR10, -R112.reuse ;  /* 0x0000000a62627c23 */ /* 0x100fe20008010870 */
[----:B------:R-:W-:Y:S01]  /*5130*/  FMNMX.FTZ R7, R11, R114, !PT ;  /* 0x000000720b077209 */ /* 0x000fe20007810000 */
[--C-:B------:R-:W-:Y:S01]  /*5140*/  FFMA.FTZ R97, R97, UR10, -R112.reuse ;  /* 0x0000000a61617c23 */ /* 0x100fe20008010870 */
[----:B------:R-:W-:-:S01]  /*5150*/  FFMA.FTZ R93, R93, UR10, -R112 ;  /* 0x0000000a5d5d7c23 */ /* 0x000fc20008010870 */
        /* <DEDUP_REMOVED lines=9> */
[----:B------:R-:W-:Y:S01]  /*51f0*/  FMNMX.FTZ R7, R14, R7, !PT ;  /* 0x000000070e077209 */ /* 0x000fe20007810000 */
[----:B------:R-:W-:Y:S01]  /*5200*/  MUFU.EX2 R103, R103 ;  /* 0x0000006700677308 */ /* 0x000fe20000000800 */
        /* <DEDUP_REMOVED lines=8> */
[----:B0-----:R-:W-:Y:S01]  /*5290*/  F2FP.SATFINITE.E4M3.F32.PACK_AB_MERGE_C R204, R104, R101, RZ ;  /* 0x0000006568cc723e */ /* 0x001fe200048070ff */
[--C-:B------:R-:W-:Y:S01]  /*52a0*/  FFMA.FTZ R80, R80, UR10, -R112.reuse ;  /* 0x0000000a50507c23 */ /* 0x100fe20008010870 */
[----:B------:R-:W-:Y:S01]  /*52b0*/  FMNMX.FTZ R7, R27, R114, !PT ;  /* 0x000000721b077209 */ /* 0x000fe20007810000 */
[----:B------:R-:W-:Y:S01]  /*52c0*/  FFMA.FTZ R63, R63, UR10, -R112 ;  /* 0x0000000a3f3f7c23 */ /* 0x000fe20008010870 */
[----:B------:R-:W-:Y:S01]  /*52d0*/  F2FP.SATFINITE.E4M3.F32.PACK_AB_MERGE_C R204, R102, R3, R204 ;  /* 0x0000000366cc723e */ /* 0x000fe200048070cc */
        /* <DEDUP_REMOVED lines=22> */
[----:B------:R-:W0:Y:S01]  /*5440*/  MUFU.EX2 R108, R108 ;  /* 0x0000006c006c7308 */ /* 0x000e220000000800 */
[----:B------:R-:W-:-:S02]  /*5450*/  FFMA.FTZ R47, R47, UR10, -R112 ;  /* 0x0000000a2f2f7c23 */ /* 0x000fc40008010870 */
[----:B------:R-:W-:Y:S01]  /*5460*/  FMNMX.FTZ R7, R33, R116, !PT ;  /* 0x0000007421077209 */ /* 0x000fe20007810000 */
[----:B------:R-:W-:-:S01]  /*5470*/  FFMA.FTZ R116, R85, UR10, -R112 ;  /* 0x0000000a55747c23 */ /* 0x000fc20008010870 */
[----:B------:R-:W-:Y:S02]  /*5480*/  FFMA.FTZ R85, R84, UR10, -R112 ;  /* 0x0000000a54557c23 */ /* 0x000fe40008010870 */
        /* <DEDUP_REMOVED lines=12> */
[----:B------:R-:W0:Y:S03]  /*5550*/  MUFU.EX2 R98, R98 ;  /* 0x0000006200627308 */ /* 0x000e260000000800 */
[----:B------:R-:W-:Y:S01]  /*5560*/  FMNMX.FTZ R7, R45, R84, !PT ;  /* 0x000000542d077209 */ /* 0x000fe20007810000 */
[--C-:B------:R-:W-:Y:S01]  /*5570*/  FFMA.FTZ R84, R83, UR10, -R112.reuse ;  /* 0x0000000a53547c23 */ /* 0x100fe20008010870 */
[----:B------:R-:W-:-:S02]  /*5580*/  FFMA.FTZ R83, R90, UR10, -R112 ;  /* 0x0000000a5a537c23 */ /* 0x000fc40008010870 */
        /* <DEDUP_REMOVED lines=33> */
[----:B------:R-:W-:-:S05]  /*57a0*/  FMNMX.FTZ R90, R25, R90, !PT ;  /* 0x0000005a195a7209 */ /* 0x000fca0007810000 */
[----:B------:R-:W0:Y:S01]  /*57b0*/  SHFL.BFLY PT, R7, R90, 0x2, 0x1f ;  /* 0x0c401f005a077f89 */ /* 0x000e2200000e0000 */
[----:B------:R-:W1:Y:S08]  /*57c0*/  MUFU.EX2 R114, R114 ;  /* 0x0000007200727308 */ /* 0x000e700000000800 */
[----:B------:R-:W-:Y:S08]  /*57d0*/  MUFU.EX2 R79, R79 ;  /* 0x0000004f004f7308 */ /* 0x000ff00000000800 */
[----:B------:R-:W-:Y:S01]  /*57e0*/  MUFU.EX2 R84, R84 ;  /* 0x0000005400547308 */ /* 0x000fe20000000800 */
[----:B-1----:R-:W-:-:S04]  /*57f0*/  F2FP.SATFINITE.E4M3.F32.PACK_AB_MERGE_C R196, R114, R77, RZ ;  /* 0x0000004d72c4723e */ /* 0x002fc800048070ff */
[----:B------:R-:W-:Y:S02]  /*5800*/  F2FP.SATFINITE.E4M3.F32.PACK_AB_MERGE_C R196, R88, R91, R196 ;  /* 0x0000005b58c4723e */ /* 0x000fe400048070c4 */
[----:B0-----:R-:W-:Y:S01]  /*5810*/  FMNMX.FTZ R94, R90, R7, !PT ;  /* 0x000000075a5e7209 */ /* 0x001fe20007810000 */
[----:B------:R-:W-:Y:S01]  /*5820*/  IMAD.U32 R90, RZ, RZ, UR10 ;  /* 0x0000000aff5a7e24 */ /* 0x000fe2000f8e00ff */
[----:B------:R-:W-:Y:S03]  /*5830*/  MUFU.EX2 R82, R82 ;  /* 0x0000005200527308 */ /* 0x000fe60000000800 */
[----:B------:R-:W0:Y:S05]  /*5840*/  SHFL.BFLY PT, R7, R94, 0x1, 0x1f ;  /* 0x0c201f005e077f89 */ /* 0x000e2a00000e0000 */
[----:B------:R-:W-:Y:S08]  /*5850*/  MUFU.EX2 R75, R75 ;  /* 0x0000004b004b7308 */ /* 0x000ff00000000800 */
[----:B------:R-:W-:Y:S08]  /*5860*/  MUFU.EX2 R74, R74 ;  /* 0x0000004a004a7308 */ /* 0x000ff00000000800 */
[----:B------:R-:W-:Y:S01]  /*5870*/  MUFU.EX2 R83, R83 ;  /* 0x0000005300537308 */ /* 0x000fe20000000800 */
[----:B0-----:R-:W-:-:S04]  /*5880*/  FMNMX.FTZ R7, R94, R7, !PT ;  /* 0x000000075e077209 */ /* 0x001fc80007810000 */
[C---:B------:R-:W-:Y:S01]  /*5890*/  FSETP.NEU.FTZ.AND P1, PT, R7.reuse, -INF , PT ;  /* 0xff8000000700780b */ /* 0x040fe20003f3d000 */
[----:B------:R-:W-:-:S01]  /*58a0*/  FFMA.FTZ R55, R7, R90, -8 ;  /* 0xc100000007377423 */ /* 0x000fc2000001005a */
[----:B------:R-:W-:Y:S01]  /*58b0*/  FFMA.FTZ R90, R5, UR10, -R112 ;  /* 0x0000000a055a7c23 */ /* 0x000fe20008010870 */
        /* <DEDUP_REMOVED lines=12> */
[----:B------:R-:W-:-:S01]  /*5980*/  FADD.FTZ R34, R3, R102 ;  /* 0x0000006603227221 */ /* 0x000fc20000010000 */
        /* <DEDUP_REMOVED lines=14> */
[----:B------:R-:W-:Y:S01]  /*5a70*/  MUFU.EX2 R5, R5 ;  /* 0x0000000500057308 */ /* 0x000fe20000000800 */
[----:B------:R-:W-:-:S01]  /*5a80*/  FADD.FTZ R38, R104, R35 ;  /* 0x0000002368267221 */ /* 0x000fc20000010000 */
        /* <DEDUP_REMOVED lines=18> */
[----:B------:R-:W-:Y:S01]  /*5bb0*/  FFMA.FTZ R61, R61, UR10, -R55 ;  /* 0x0000000a3d3d7c23 */ /* 0x000fe20008010837 */
[----:B------:R-:W-:-:S01]  /*5bc0*/  FADD.FTZ R113, R107, R44 ;  /* 0x0000002c6b717221 */ /* 0x000fc20000010000 */
        /* <DEDUP_REMOVED lines=20> */
[----:B------:R-:W-:Y:S01]  /*5d10*/  FADD.FTZ R48, R98, R113 ;  /* 0x0000007162307221 */ /* 0x000fe20000010000 */
[----:B------:R-:W-:Y:S01]  /*5d20*/  F2FP.SATFINITE.E4M3.F32.PACK_AB_MERGE_C R67, R94, R67, RZ ;  /* 0x000000435e43723e */ /* 0x000fe200048070ff */
[----:B------:R-:W-:-:S02]  /*5d30*/  FFMA.FTZ R25, R25, UR10, -R55 ;  /* 0x0000000a19197c23 */ /* 0x000fc40008010837 */
[----:B------:R-:W-:-:S01]  /*5d40*/  FADD.FTZ R49, R97, R48 ;  /* 0x0000003061317221 */ /* 0x000fc20000010000 */
[----:B------:R-:W-:Y:S01]  /*5d50*/  F2FP.SATFINITE.E4M3.F32.PACK_AB_MERGE_C R205, R70, R5, R67 ;  /* 0x0000000546cd723e */ /* 0x000fe20004807043 */
[----:B------:R-:W2:Y:S01]  /*5d60*/  MUFU.EX2 R8, R8 ;  /* 0x0000000800087308 */ /* 0x000ea20000000800 */
[----:B0-----:R-:W-:-:S01]  /*5d70*/  FADD.FTZ R44, R4, R111 ;  /* 0x0000006f042c7221 */ /* 0x001fc20000010000 */
[----:B------:R-:W-:-:S04]  /*5d80*/  FADD.FTZ R48, R110, R49 ;  /* 0x000000316e307221 */ /* 0x000fc80000010000 */
[----:B------:R-:W-:Y:S01]  /*5d90*/  FADD.FTZ R49, R93, R48 ;  /* 0x000000305d317221 */ /* 0x000fe20000010000 */
[----:B------:R-:W-:Y:S01]  /*5da0*/  F2FP.SATFINITE.E4M3.F32.PACK_AB_MERGE_C R48, R75, R82, RZ ;  /* 0x000000524b30723e */ /* 0x000fe200048070ff */
[----:B------:R-:W0:Y:S02]  /*5db0*/  MUFU.EX2 R95, R95 ;  /* 0x0000005f005f7308 */ /* 0x000e240000000800 */
[----:B------:R-:W-:-:S01]  /*5dc0*/  FADD.FTZ R92, R92, R49 ;  /* 0x000000315c5c7221 */ /* 0x000fc20000010000 */
[----:B------:R-:W-:-:S05]  /*5dd0*/  F2FP.SATFINITE.E4M3.F32.PACK_AB_MERGE_C R192, R84, R79, R48 ;  /* 0x0000004f54c0723e */ /* 0x000fca0004807030 */
[----:B------:R-:W3:Y:S08]  /*5de0*/  MUFU.EX2 R10, R10 ;  /* 0x0000000a000a7308 */ /* 0x000ef00000000800 */
[----:B------:R-:W4:Y:S08]  /*5df0*/  MUFU.EX2 R11, R11 ;  /* 0x0000000b000b7308 */ /* 0x000f300000000800 */
[----:B------:R1:W-:Y:S08]  /*5e00*/  MUFU.EX2 R40, R45 ;  /* 0x0000002d00287308 */ /* 0x0003f00000000800 */
[----:B------:R-:W5:Y:S01]  /*5e10*/  MUFU.EX2 R15, R15 ;  /* 0x0000000f000f7308 */ /* 0x000f620000000800 */
[----:B-1----:R-:W-:-:S04]  /*5e20*/  FADD.FTZ R45, R9, R44 ;  /* 0x0000002c092d7221 */ /* 0x002fc80000010000 */
[----:B--2---:R-:W-:-:S03]  /*5e30*/  FADD.FTZ R44, R8, R45 ;  /* 0x0000002d082c7221 */ /* 0x004fc60000010000 */
[----:B------:R-:W1:Y:S01]  /*5e40*/  MUFU.EX2 R24, R24 ;  /* 0x0000001800187308 */ /* 0x000e620000000800 */
[----:B0-----:R-:W-:-:S01]  /*5e50*/  FADD.FTZ R45, R95, R44 ;  /* 0x0000002c5f2d7221 */ /* 0x001fc20000010000 */
[----:B------:R-:W-:-:S03]  /*5e60*/  F2FP.SATFINITE.E4M3.F32.PACK_AB_MERGE_C R95, R95, R8, RZ ;  /* 0x000000085f5f723e */ /* 0x000fc600048070ff */
[----:B---3--:R-:W-:Y:S01]  /*5e70*/  FADD.FTZ R44, R10, R45 ;  /* 0x0000002d0a2c7221 */ /* 0x008fe20000010000 */
[----:B------:R-:W-:-:S01]  /*5e80*/  FADD.FTZ R45, R91, R92 ;  /* 0x0000005c5b2d7221 */ /* 0x000fc20000010000 */
[----:B------:R-:W-:Y:S01]  /*5e90*/  F2FP.SATFINITE.E4M3.F32.PACK_AB_MERGE_C R207, R9, R4, R95 ;  /* 0x0000000409cf723e */ /* 0x000fe2000480705f */
[----:B------:R-:W0:Y:S01]  /*5ea0*/  MUFU.EX2 R14, R14 ;  /* 0x0000000e000e7308 */ /* 0x000e220000000800 */
[----:B----4-:R-:W-:-:S04]  /*5eb0*/  FADD.FTZ R44, R11, R44 ;  /* 0x0000002c0b2c7221 */ /* 0x010fc80000010000 */
[----:B-----5:R-:W-:Y:S01]  /*5ec0*/  FADD.FTZ R3, R15, R44 ;  /* 0x0000002c0f037221 */ /* 0x020fe20000010000 */
[----:B------:R-:W-:-:S02]  /*5ed0*/  FADD.FTZ R44, R88, R45 ;  /* 0x0000002d582c7221 */ /* 0x000fc40000010000 */
[----:B------:R-:W2:Y:S01]  /*5ee0*/  MUFU.EX2 R21, R21 ;  /* 0x0000001500157308 */ /* 0x000ea20000000800 */
[----:B-1----:R-:W-:-:S01]  /*5ef0*/  FADD.FTZ R3, R24, R3 ;  /* 0x0000000318037221 */ /* 0x002fc20000010000 */
[----:B------:R-:W-:Y:S01]  /*5f00*/  FADD.FTZ R45, R77, R44 ;  /* 0x0000002c4d2d7221 */ /* 0x000fe20000010000 */
[----:B------:R-:W-:-:S03]  /*5f10*/  F2FP.SATFINITE.E4M3.F32.PACK_AB_MERGE_C R15, R24, R15, RZ ;  /* 0x0000000f180f723e */ /* 0x000fc600048070ff */
[----:B------:R-:W-:Y:S01]  /*5f20*/  FADD.FTZ R114, R114, R45 ;  /* 0x0000002d72727221 */ /* 0x000fe20000010000 */
[----:B------:R-:W-:Y:S01]  /*5f30*/  F2FP.SATFINITE.E4M3.F32.PACK_AB_MERGE_C R201, R11, R10, R15 ;  /* 0x0000000a0bc9723e */ /* 0x000fe2000480700f */
        /* <DEDUP_REMOVED lines=8> */
[----:B------:R-:W-:Y:S01]  /*5fc0*/  F2FP.SATFINITE.E4M3.F32.PACK_AB_MERGE_C R44, R85, R78, RZ ;  /* 0x0000004e552c723e */ /* 0x000fe200048070ff */
[----:B------:R-:W-:-:S03]  /*5fd0*/  FADD.FTZ R78, R78, R45 ;  /* 0x0000002d4e4e7221 */ /* 0x000fc60000010000 */
[----:B------:R-:W-:Y:S01]  /*5fe0*/  F2FP.SATFINITE.E4M3.F32.PACK_AB_MERGE_C R198, R116, R87, R44 ;  /* 0x0000005774c6723e */ /* 0x000fe2000480702c */
[----:B------:R-:W-:-:S01]  /*5ff0*/  FADD.FTZ R78, R85, R78 ;  /* 0x0000004e554e7221 */ /* 0x000fc20000010000 */
[----:B------:R-:W1:Y:S01]  /*6000*/  MUFU.EX2 R29, R29 ;  /* 0x0000001d001d7308 */ /* 0x000e620000000800 */
[----:B0-----:R-:W-:-:S01]  /*6010*/  FADD.FTZ R3, R30, R3 ;  /* 0x000000031e037221 */ /* 0x001fc20000010000 */
[----:B------:R-:W-:Y:S01]  /*6020*/  F2FP.SATFINITE.E4M3.F32.PACK_AB_MERGE_C R27, R30, R27, RZ ;  /* 0x0000001b1e1b723e */ /* 0x000fe200048070ff */
[----:B------:R-:W-:-:S03]  /*6030*/  FADD.FTZ R45, R79, R78 ;  /* 0x0000004e4f2d7221 */ /* 0x000fc60000010000 */
[----:B------:R-:W-:Y:S01]  /*6040*/  F2FP.SATFINITE.E4M3.F32.PACK_AB_MERGE_C R203, R21, R14, R27 ;  /* 0x0000000e15cb723e */ /* 0x000fe2000480701b */
[----:B------:R-:W-:-:S01]  /*6050*/  FADD.FTZ R45, R84, R45 ;  /* 0x0000002d542d7221 */ /* 0x000fc20000010000 */
[----:B------:R-:W0:Y:S01]  /*6060*/  MUFU.EX2 R96, R96 ;  /* 0x0000006000607308 */ /* 0x000e220000000800 */
[----:B--2---:R-:W-:-:S02]  /*6070*/  FADD.FTZ R44, R26, R3 ;  /* 0x000000031a2c7221 */ /* 0x004fc40000010000 */
[----:B------:R-:W-:Y:S01]  /*6080*/  FADD.FTZ R82, R82, R45 ;  /* 0x0000002d52527221 */ /* 0x000fe20000010000 */
[----:B------:R-:W-:-:S03]  /*6090*/  F2FP.SATFINITE.E4M3.F32.PACK_AB_MERGE_C R45, R83, R74, RZ ;  /* 0x0000004a532d723e */ /* 0x000fc600048070ff */
[----:B------:R-:W-:Y:S01]  /*60a0*/  FADD.FTZ R82, R75, R82 ;  /* 0x000000524b527221 */ /* 0x000fe20000010000 */
[----:B------:R-:W2:Y:S01]  /*60b0*/  MUFU.EX2 R109, R109 ;  /* 0x0000006d006d7308 */ /* 0x000ea20000000800 */
[----:B-1----:R-:W-:-:S07]  /*60c0*/  FADD.FTZ R3, R29, R44 ;  /* 0x0000002c1d037221 */ /* 0x002fce0000010000 */
[----:B------:R-:W1:Y:S01]  /*60d0*/  MUFU.EX2 R31, R31 ;  /* 0x0000001f001f7308 */ /* 0x000e620000000800 */
[----:B0-----:R-:W-:-:S07]  /*60e0*/  FADD.FTZ R44, R96, R3 ;  /* 0x00000003602c7221 */ /* 0x001fce0000010000 */
[----:B------:R-:W0:Y:S01]  /*60f0*/  MUFU.EX2 R32, R32 ;  /* 0x0000002000207308 */ /* 0x000e220000000800 */
[----:B--2---:R-:W-:-:S01]  /*6100*/  FADD.FTZ R44, R109, R44 ;  /* 0x0000002c6d2c7221 */ /* 0x004fc20000010000 */
[----:B------:R-:W-:-:S04]  /*6110*/  F2FP.SATFINITE.E4M3.F32.PACK_AB_MERGE_C R96, R109, R96, RZ ;  /* 0x000000606d60723e */ /* 0x000fc800048070ff */
[----:B------:R-:W-:Y:S02]  /*6120*/  F2FP.SATFINITE.E4M3.F32.PACK_AB_MERGE_C R197, R29, R26, R96 ;  /* 0x0000001a1dc5723e */ /* 0x000fe40004807060 */
        /* <DEDUP_REMOVED lines=8> */
[----:B------:R-:W-:-:S04]  /*61b0*/  F2FP.SATFINITE.E4M3.F32.PACK_AB_MERGE_C R36, R37, R36, RZ ;  /* 0x000000242524723e */ /* 0x000fc800048070ff */
[----:B------:R-:W-:Y:S02]  /*61c0*/  F2FP.SATFINITE.E4M3.F32.PACK_AB_MERGE_C R199, R32, R31, R36 ;  /* 0x0000001f20c7723e */ /* 0x000fe40004807024 */
[----:B------:R-:W1:Y:S01]  /*61d0*/  MUFU.EX2 R39, R39 ;  /* 0x0000002700277308 */ /* 0x000e620000000800 */
[----:B0-----:R-:W-:-:S07]  /*61e0*/  FADD.FTZ R3, R33, R44 ;  /* 0x0000002c21037221 */ /* 0x001fce0000010000 */
[----:B------:R-:W0:Y:S01]  /*61f0*/  MUFU.EX2 R80, R80 ;  /* 0x0000005000507308 */ /* 0x000e220000000800 */
[----:B--2---:R-:W-:-:S07]  /*6200*/  FADD.FTZ R44, R34, R3 ;  /* 0x00000003222c7221 */ /* 0x004fce0000010000 */
[----:B------:R-:W2:Y:S01]  /*6210*/  MUFU.EX2 R35, R35 ;  /* 0x0000002300237308 */ /* 0x000ea20000000800 */
[----:B-1----:R-:W-:-:S01]  /*6220*/  FADD.FTZ R3, R39, R44 ;  /* 0x0000002c27037221 */ /* 0x002fc20000010000 */
[----:B------:R-:W-:-:S03]  /*6230*/  F2FP.SATFINITE.E4M3.F32.PACK_AB_MERGE_C R39, R40, R39, RZ ;  /* 0x000000272827723e */ /* 0x000fc600048070ff */
[----:B------:R-:W-:Y:S01]  /*6240*/  FADD.FTZ R8, R40, R3 ;  /* 0x0000000328087221 */ /* 0x000fe20000010000 */
[----:B------:R-:W-:Y:S02]  /*6250*/  F2FP.SATFINITE.E4M3.F32.PACK_AB_MERGE_C R193, R34, R33, R39 ;  /* 0x0000002122c1723e */ /* 0x000fe40004807027 */
[----:B------:R-:W1:Y:S01]  /*6260*/  MUFU.EX2 R38, R38 ;  /* 0x0000002600267308 */ /* 0x000e620000000800 */
[----:B0-----:R-:W-:Y:S01]  /*6270*/  F2FP.SATFINITE.E4M3.F32.PACK_AB_MERGE_C R194, R80, R81, R45 ;  /* 0x0000005150c2723e */ /* 0x001fe2000480702d */
[----:B------:R-:W-:-:S04]  /*6280*/  FADD.FTZ R81, R81, R82 ;  /* 0x0000005251517221 */ /* 0x000fc80000010000 */
[----:B------:R-:W-:Y:S02]  /*6290*/  FADD.FTZ R81, R80, R81 ;  /* 0x0000005150517221 */ /* 0x000fe40000010000 */
[----:B------:R-:W0:Y:S01]  /*62a0*/  MUFU.EX2 R52, R52 ;  /* 0x0000003400347308 */ /* 0x000e220000000800 */
[----:B--2---:R-:W-:-:S01]  /*62b0*/  FADD.FTZ R3, R35, R8 ;  /* 0x0000000823037221 */ /* 0x004fc20000010000 */
[----:B------:R-:W-:-:S04]  /*62c0*/  FADD.FTZ R74, R74, R81 ;  /* 0x000000514a4a7221 */ /* 0x000fc80000010000 */
[----:B------:R-:W-:Y:S02]  /*62d0*/  FADD.FTZ R74, R83, R74 ;  /* 0x0000004a534a7221 */ /* 0x000fe40000010000 */
[----:B------:R-:W-:Y:S01]  /*62e0*/  MUFU.EX2 R63, R63 ;  /* 0x0000003f003f7308 */ /* 0x000fe20000000800 */
[----:B-1----:R-:W-:-:S07]  /*62f0*/  FADD.FTZ R3, R38, R3 ;  /* 0x0000000326037221 */ /* 0x002fce0000010000 */
[----:B------:R-:W1:Y:S01]  /*6300*/  MUFU.EX2 R42, R42 ;  /* 0x0000002a002a7308 */ /* 0x000e620000000800 */
[----:B0-----:R-:W-:-:S07]  /*6310*/  FADD.FTZ R8, R52, R3 ;  /* 0x0000000334087221 */ /* 0x001fce0000010000 */
[----:B------:R-:W0:Y:S08]  /*6320*/  MUFU.EX2 R53, R53 ;  /* 0x0000003500357308 */ /* 0x000e300000000800 */
[----:B------:R-:W-:Y:S01]  /*6330*/  MUFU.EX2 R71, R71 ;  /* 0x0000004700477308 */ /* 0x000fe20000000800 */
[----:B-1----:R-:W-:-:S07]  /*6340*/  F2FP.SATFINITE.E4M3.F32.PACK_AB_MERGE_C R24, R42, R63, RZ ;  /* 0x0000003f2a18723e */ /* 0x002fce00048070ff */
[----:B------:R-:W1:Y:S01]  /*6350*/  MUFU.EX2 R66, R66 ;  /* 0x0000004200427308 */ /* 0x000e620000000800 */
[C---:B0-----:R-:W-:Y:S01]  /*6360*/  F2FP.SATFINITE.E4M3.F32.PACK_AB_MERGE_C R52, R53.reuse, R52, RZ ;  /* 0x000000343534723e */ /* 0x041fe200048070ff */
[----:B------:R-:W-:-:S03]  /*6370*/  FADD.FTZ R53, R53, R8 ;  /* 0x0000000835357221 */ /* 0x000fc60000010000 */
[----:B------:R-:W-:-:S03]  /*6380*/  F2FP.SATFINITE.E4M3.F32.PACK_AB_MERGE_C R195, R38, R35, R52 ;  /* 0x0000002326c3723e */ /* 0x000fc60004807034 */
[----:B------:R-:W-:Y:S08]  /*6390*/  MUFU.EX2 R59, R59 ;  /* 0x0000003b003b7308 */ /* 0x000ff00000000800 */
[----:B------:R-:W0:Y:S01]  /*63a0*/  MUFU.EX2 R58, R58 ;  /* 0x0000003a003a7308 */ /* 0x000e220000000800 */
[----:B-1----:R-:W-:Y:S01]  /*63b0*/  F2FP.SATFINITE.E4M3.F32.PACK_AB_MERGE_C R188, R66, R71, R24 ;  /* 0x0000004742bc723e */ /* 0x002fe20004807018 */
[----:B------:R-:W-:-:S04]  /*63c0*/  FADD.FTZ R71, R71, R74 ;  /* 0x0000004a47477221 */ /* 0x000fc80000010000 */
[----:B------:R-:W-:Y:S02]  /*63d0*/  FADD.FTZ R66, R66, R71 ;  /* 0x0000004742427221 */ /* 0x000fe40000010000 */
[----:B------:R-:W1:Y:S02]  /*63e0*/  MUFU.EX2 R56, R56 ;  /* 0x0000003800387308 */ /* 0x000e640000000800 */
[----:B------:R-:W-:-:S04]  /*63f0*/  FADD.FTZ R63, R63, R66 ;  /* 0x000000423f3f7221 */ /* 0x000fc80000010000 */
[----:B------:R-:W-:Y:S02]  /*6400*/  FADD.FTZ R63, R42, R63 ;  /* 0x0000003f2a3f7221 */ /* 0x000fe40000010000 */
        /* <DEDUP_REMOVED lines=16> */
[C---:B0-----:R-:W-:Y:S01]  /*6510*/  F2FP.SATFINITE.E4M3.F32.PACK_AB_MERGE_C R60, R61.reuse, R60, RZ ;  /* 0x0000003c3d3c723e */ /* 0x041fe200048070ff */
[----:B------:R-:W-:-:S03]  /*6520*/  FADD.FTZ R61, R61, R4 ;  /* 0x000000043d3d7221 */ /* 0x000fc60000010000 */
[----:B------:R-:W-:-:S03]  /*6530*/  F2FP.SATFINITE.E4M3.F32.PACK_AB_MERGE_C R189, R57, R56, R60 ;  /* 0x0000003839bd723e */ /* 0x000fc6000480703c */
[----:B------:R-:W0:Y:S08]  /*6540*/  MUFU.EX2 R64, R64 ;  /* 0x0000004000407308 */ /* 0x000e300000000800 */
[----:B------:R-:W-:Y:S01]  /*6550*/  MUFU.EX2 R43, R43 ;  /* 0x0000002b002b7308 */ /* 0x000fe20000000800 */
[----:B-1----:R-:W-:-:S07]  /*6560*/  F2FP.SATFINITE.E4M3.F32.PACK_AB_MERGE_C R5, R51, R54, RZ ;  /* 0x000000363305723e */ /* 0x002fce00048070ff */
[----:B------:R-:W1:Y:S01]  /*6570*/  MUFU.EX2 R62, R62 ;  /* 0x0000003e003e7308 */ /* 0x000e620000000800 */
[----:B0-----:R-:W-:-:S07]  /*6580*/  FADD.FTZ R4, R64, R61 ;  /* 0x0000003d40047221 */ /* 0x001fce0000010000 */
[----:B------:R-:W0:Y:S08]  /*6590*/  MUFU.EX2 R65, R65 ;  /* 0x0000004100417308 */ /* 0x000e300000000800 */
[----:B------:R-:W2:Y:S01]  /*65a0*/  MUFU.EX2 R68, R68 ;  /* 0x0000004400447308 */ /* 0x000ea20000000800 */
[----:B-1----:R-:W-:Y:S01]  /*65b0*/  F2FP.SATFINITE.E4M3.F32.PACK_AB_MERGE_C R184, R62, R43, R5 ;  /* 0x0000002b3eb8723e */ /* 0x002fe20004807005 */
        /* <DEDUP_REMOVED lines=9> */
[C---:B-1----:R-:W-:Y:S01]  /*6650*/  F2FP.SATFINITE.E4M3.F32.PACK_AB_MERGE_C R68, R69.reuse, R68, RZ ;  /* 0x000000444544723e */ /* 0x042fe200048070ff */
[----:B------:R-:W-:-:S03]  /*6660*/  FADD.FTZ R69, R69, R4 ;  /* 0x0000000445457221 */ /* 0x000fc60000010000 */
[----:B------:R-:W-:-:S03]  /*6670*/  F2FP.SATFINITE.E4M3.F32.PACK_AB_MERGE_C R191, R65, R64, R68 ;  /* 0x0000004041bf723e */ /* 0x000fc60004807044 */
[----:B------:R-:W1:Y:S01]  /*6680*/  MUFU.EX2 R76, R76 ;  /* 0x0000004c004c7308 */ /* 0x000e620000000800 */
[----:B0-----:R-:W-:-:S07]  /*6690*/  FADD.FTZ R4, R72, R69 ;  /* 0x0000004548047221 */ /* 0x001fce0000010000 */
[----:B------:R-:W-:Y:S01]  /*66a0*/  MUFU.EX2 R41, R41 ;  /* 0x0000002900297308 */ /* 0x000fe20000000800 */
[----:B--2---:R-:W-:-:S07]  /*66b0*/  FADD.FTZ R5, R73, R4 ;  /* 0x0000000449057221 */ /* 0x004fce0000010000 */
[----:B------:R-:W0:Y:S01]  /*66c0*/  MUFU.EX2 R90, R90 ;  /* 0x0000005a005a7308 */ /* 0x000e220000000800 */
[----:B-1----:R-:W-:-:S07]  /*66d0*/  FADD.FTZ R4, R76, R5 ;  /* 0x000000054c047221 */ /* 0x002fce0000010000 */
[----:B------:R-:W1:Y:S08]  /*66e0*/  MUFU.EX2 R3, R12 ;  /* 0x0000000c00037308 */ /* 0x000e700000000800 */
[----:B------:R-:W-:Y:S01]  /*66f0*/  MUFU.EX2 R50, R50 ;  /* 0x0000003200327308 */ /* 0x000fe20000000800 */
[----:B0-----:R-:W-:-:S07]  /*6700*/  F2FP.SATFINITE.E4M3.F32.PACK_AB_MERGE_C R8, R90, R41, RZ ;  /* 0x000000295a08723e */ /* 0x001fce00048070ff */
[----:B------:R-:W0:Y:S01]  /*6710*/  MUFU.EX2 R47, R47 ;  /* 0x0000002f002f7308 */ /* 0x000e220000000800 */
[C---:B-1----:R-:W-:Y:S01]  /*6720*/  F2FP.SATFINITE.E4M3.F32.PACK_AB_MERGE_C R76, R3.reuse, R76, RZ ;  /* 0x0000004c034c723e */ /* 0x042fe200048070ff */
[----:B------:R-:W-:-:S03]  /*6730*/  FADD.FTZ R3, R3, R4 ;  /* 0x0000000403037221 */ /* 0x000fc60000010000 */
[----:B------:R-:W-:-:S03]  /*6740*/  F2FP.SATFINITE.E4M3.F32.PACK_AB_MERGE_C R185, R73, R72, R76 ;  /* 0x0000004849b9723e */ /* 0x000fc6000480704c */
        /* <DEDUP_REMOVED lines=10> */
[----:B--2---:R-:W-:-:S04]  /*67f0*/  FADD.FTZ R3, R13, R4 ;  /* 0x000000040d037221 */ /* 0x004fc80000010000 */
[----:B0-----:R-:W-:Y:S01]  /*6800*/  FADD.FTZ R4, R28, R3 ;  /* 0x000000031c047221 */ /* 0x001fe20000010000 */
[----:B------:R-:W-:Y:S01]  /*6810*/  VIADD R3, R120, 0xfffffffe ;  /* 0xfffffffe78037836 */ /* 0x000fe20000000000 */
[C---:B-1----:R-:W-:Y:S02]  /*6820*/  F2FP.SATFINITE.E4M3.F32.PACK_AB_MERGE_C R8, R25.reuse, R28, RZ ;  /* 0x0000001c1908723e */ /* 0x042fe400048070ff */
[----:B------:R-:W-:-:S02]  /*6830*/  FADD.FTZ R4, R25, R4 ;  /* 0x0000000419047221 */ /* 0x000fc40000010000 */
[----:B------:R-:W-:Y:S01]  /*6840*/  F2FP.SATFINITE.E4M3.F32.PACK_AB_MERGE_C R187, R13, R20, R8 ;  /* 0x000000140dbb723e */ /* 0x000fe20004807008 */
        /* <DEDUP_REMOVED lines=11> */
.L_x_6594:
[----:B------:R-:W-:-:S11]  /*6900*/  UISETP.NE.AND UP2, UPT, UR7, 0x1, UPT ;  /* 0x000000010700788c */ /* 0x000fd6000bf45270 */
[----:B------:R-:W-:Y:S02]  /*6910*/  @UP2 ULDC.64 UR18, c[0x0][0x9e8] ;  /* 0x00027a0000122ab9 */ /* 0x000fe40000000a00 */
[----:B------:R-:W-:-:S04]  /*6920*/  UIMAD.WIDE.U32 UR14, UR11, UR18, URZ ;  /* 0x000000120b0e72a5 */ /* 0x000fc8000f8e003f */
[----:B------:R-:W-:-:S12]  /*6930*/  @UP2 USHF.R.U32.HI UR11, URZ, UR19, UR15 ;  /* 0x000000133f0b2299 */ /* 0x000fd8000801160f */
.L_x_6595:
[----:B------:R-:W-:-:S04]  /*6940*/  UIMAD UR7, UR11, UR7, UR7 ;  /* 0x000000070b0772a4 */ /* 0x000fc8000f8e0207 */
[----:B------:R-:W-:-:S04]  /*6950*/  UISETP.LT.AND UP2, UPT, UR6, UR7, UPT ;  /* 0x000000070600728c */ /* 0x000fc8000bf41270 */
[----:B------:R-:W-:-:S12]  /*6960*/  USEL UR6, UR6, UR7, UP2 ;  /* 0x0000000706067287 */ /* 0x000fd80009000000 */
.L_x_6593:
[----:B------:R-:W-:Y:S01]  /*6970*/  UIMAD.WIDE UR6, UR6, 0x2aaaaaab, URZ ;  /* 0x2aaaaaab060678a5 */ /* 0x000fe2000f8e023f */
[----:B------:R-:W-:Y:S02]  /*6980*/  CS2R R182, SRZ ;  /* 0x0000000000b67805 */ /* 0x000fe4000001ff00 */
[----:B------:R-:W-:Y:S02]  /*6990*/  CS2R R180, SRZ ;  /* 0x0000000000b47805 */ /* 0x000fe4000001ff00 */
[----:B------:R-:W-:Y:S01]  /*69a0*/  CS2R R178, SRZ ;  /* 0x0000000000b27805 */ /* 0x000fe2000001ff00 */
[----:B------:R-:W-:Y:S01]  /*69b0*/  USHF.R.U32.HI UR6, URZ, 0x1f, UR7 ;  /* 0x0000001f3f067899 */ /* 0x000fe20008011607 */
[----:B------:R-:W-:Y:S02]  /*69c0*/  CS2R R176, SRZ ;  /* 0x0000000000b07805 */ /* 0x000fe4000001ff00 */
[----:B------:R-:W-:Y:S02]  /*69d0*/  CS2R R174, SRZ ;  /* 0x0000000000ae7805 */ /* 0x000fe4000001ff00 */
[----:B------:R-:W-:Y:S01]  /*69e0*/  CS2R R172, SRZ ;  /* 0x0000000000ac7805 */ /* 0x000fe2000001ff00 */
[----:B------:R-:W-:Y:S01]  /*69f0*/  ULEA.HI.SX32 UR6, UR7, UR6, 0x1b ;  /* 0x0000000607067291 */ /* 0x000fe2000f8fda3f */
        /* <DEDUP_REMOVED lines=29> */
[----:B------:R-:W-:Y:S06]  /*6bd0*/  @!P1 BRA `(.L_x_6596) ;  /* 0x0000005400549947 */ /* 0x000fec0003800000 */
[----:B------:R-:W-:Y:S01]  /*6be0*/  IMAD.MOV.U32 R183, RZ, RZ, RZ ;  /* 0x000000ffffb77224 */ /* 0x000fe200078e00ff */
[----:B------:R-:W-:Y:S01]  /*6bf0*/  ULDC UR25, c[0x0][0x9e4] ;  /* 0x0002790000197ab9 */ /* 0x000fe20000000800 */
[----:B------:R-:W-:Y:S01]  /*6c00*/  ULDC UR27, c[0x0][0x988] ;  /* 0x00026200001b7ab9 */ /* 0x000fe20000000800 */
[----:B------:R-:W-:-:S05]  /*6c10*/  ULDC UR26, c[0x0][0x9e0] ;  /* 0x00027800001a7ab9 */ /* 0x000fca0000000800 */
.L_x_6614:
        /* <DEDUP_REMOVED lines=9> */
.L_x_6598:
[----:B------:R-:W-:Y:S01]  /*6cb0*/  ULEA UR6, UR23, UR45, 0x3 ;  /* 0x0000002d17067291 */ /* 0x000fe2000f8e183f */
[----:B------:R-:W-:-:S05]  /*6cc0*/  IMAD.U32 R8, RZ, RZ, UR24 ;  /* 0x00000018ff087e24 */ /* 0x000fca000f8e00ff */
[----:B------:R-:W-:-:S04]  /*6cd0*/  SHF.L.U32 R8, R8, 0x1f, RZ ;  /* 0x0000001f08087819 */ /* 0x000fc800000006ff */
[----:B------:R0:W1:Y:S01]  /*6ce0*/  SYNCS.PHASECHK.TRANS64.TRYWAIT P1, [UR6+0x28830], R8 ;  /* 0x02883008ff0075a7 */ /* 0x0000620008020146 */
[----:B------:R-:W-:Y:S05]  /*6cf0*/  @!P0 BRA `(.L_x_6599) ;  /* 0x0000000000048947 */ /* 0x000fea0003800000 */
[----:B------:R-:W-:Y:S01]  /*6d00*/  BPT.TRAP 0x1 ;  /* 0x000000040000795c */ /* 0x000fe20000300000 */
.L_x_6599:
[----:B-1----:R-:W-:Y:S05]  /*6d10*/  @P1 BRA `(.L_x_6597) ;  /* 0x0000000000081947 */ /* 0x002fea0003800000 */
[----:B------:R-:W1:Y:S02]  /*6d20*/  SYNCS.PHASECHK.TRANS64.TRYWAIT P1, [UR6+0x28830], R8 ;  /* 0x02883008ff0075a7 */ /* 0x000e640008020146 */
[----:B-1----:R-:W-:Y:S05]  /*6d30*/  @!P1 BRA `(.L_x_6600) ;  /* 0x0000015400149947 */ /* 0x002fea0003800000 */
.L_x_6597:
        /* <DEDUP_REMOVED lines=13> */
[----:B------:R-:W-:Y:S03]  /*6e10*/  QGMMA.64x192x32.F32.E4M3.E4M3 R24, gdesc[UR16], RZ, !UPT, gsb0 ;  /* 0x02e00000101879f3 */ /* 0x000fe6000c0008ff */
[----:B------:R-:W-:Y:S02]  /*6e20*/  WARPGROUP.DEPBAR.LE gsb0, 0x0 ;  /* 0x00008000000079c5 */ /* 0x000fe40000010000 */
[----:B------:R-:W-:-:S15]  /*6e30*/  WARPGROUP.ARRIVE ;  /* 0x00000000000079c5 */ /* 0x000fde0000000000 */
[----:B------:R-:W-:Y:S03]  /*6e40*/  QGMMA.64x192x32.F32.E4M3.E4M3 R24, gdesc[UR4], R24, gsb0 ;  /* 0x02e00000041879f3 */ /* 0x000fe60008000818 */
[----:B------:R-:W-:Y:S02]  /*6e50*/  WARPGROUP.DEPBAR.LE gsb0, 0x0 ;  /* 0x00008000000079c5 */ /* 0x000fe40000010000 */
[----:B------:R-:W-:-:S15]  /*6e60*/  WARPGROUP.ARRIVE ;  /* 0x00000000000079c5 */ /* 0x000fde0000000000 */
[----:B------:R-:W-:Y:S03]  /*6e70*/  QGMMA.64x192x32.F32.E4M3.E4M3 R24, gdesc[UR8], R24, gsb0 ;  /* 0x02e00000081879f3 */ /* 0x000fe60008000818 */
[----:B------:R-:W-:Y:S02]  /*6e80*/  WARPGROUP.DEPBAR.LE gsb0, 0x0 ;  /* 0x00008000000079c5 */ /* 0x000fe40000010000 */
[----:B------:R-:W-:-:S15]  /*6e90*/  WARPGROUP.ARRIVE ;  /* 0x00000000000079c5 */ /* 0x000fde0000000000 */
[----:B------:R-:W-:Y:S03]  /*6ea0*/  QGMMA.64x192x32.F32.E4M3.E4M3 R24, gdesc[UR12], R24, gsb0 ;  /* 0x02e000000c1879f3 */ /* 0x000fe60008000818 */
[----:B------:R-:W-:Y:S02]  /*6eb0*/  WARPGROUP.DEPBAR.LE gsb0, 0x0 ;  /* 0x00008000000079c5 */ /* 0x000fe40000010000 */
[----:B0-----:R-:W-:Y:S05]  /*6ec0*/  @P2 BRA `(.L_x_6601) ;  /* 0x00000000002c2947 */ /* 0x001fea0003800000 */
[----:B------:R-:W-:Y:S05]  /*6ed0*/  @!P0 BRA `(.L_x_6602) ;  /* 0x0000000000048947 */ /* 0x000fea0003800000 */
[----:B------:R-:W-:Y:S01]  /*6ee0*/  BPT.TRAP 0x1 ;  /* 0x000000040000795c */ /* 0x000fe20000300000 */
.L_x_6602:
[----:B------:R-:W-:Y:S01]  /*6ef0*/  ULEA UR6, UR47, UR45, 0x3 ;  /* 0x0000002d2f067291 */ /* 0x000fe2000f8e183f */
[----:B------:R-:W-:-:S05]  /*6f00*/  IMAD.U32 R8, RZ, RZ, UR37 ;  /* 0x00000025ff087e24 */ /* 0x000fca000f8e00ff */
[----:B------:R-:W-:-:S04]  /*6f10*/  SHF.L.U32 R8, R8, 0x1f, RZ ;  /* 0x0000001f08087819 */ /* 0x000fc800000006ff */
[----:B------:R0:W1:Y:S01]  /*6f20*/  SYNCS.PHASECHK.TRANS64.TRYWAIT P1, [UR6+0x28850], R8 ;  /* 0x02885008ff0075a7 */ /* 0x0000620008020146 */
[----:B------:R-:W-:Y:S05]  /*6f30*/  @!P0 BRA `(.L_x_6603) ;  /* 0x0000000000048947 */ /* 0x000fea0003800000 */
[----:B------:R-:W-:Y:S01]  /*6f40*/  BPT.TRAP 0x1 ;  /* 0x000000040000795c */ /* 0x000fe20000300000 */
.L_x_6603:
[----:B-1----:R-:W-:Y:S05]  /*6f50*/  @P1 BRA `(.L_x_6601) ;  /* 0x0000000000081947 */ /* 0x002fea0003800000 */
[----:B------:R-:W1:Y:S02]  /*6f60*/  SYNCS.PHASECHK.TRANS64.TRYWAIT P1, [UR6+0x28850], R8 ;  /* 0x02885008ff0075a7 */ /* 0x000e640008020146 */
[----:B-1----:R-:W-:Y:S05]  /*6f70*/  @!P1 BRA `(.L_x_6604) ;  /* 0x00000150009c9947 */ /* 0x002fea0003800000 */
.L_x_6601:
[----:B------:R-:W-:Y:S01]  /*6f80*/  UIADD3 UR6, UR45, 0x400, URZ ;  /* 0x000004002d067890 */ /* 0x000fe2000fffe03f */
[----:B------:R-:W-:Y:S01]  /*6f90*/  WARPGROUP.ARRIVE ;  /* 0x00000000000079c5 */ /* 0x000fe20000000000 */
[----:B------:R-:W-:-:S05]  /*6fa0*/  UMOV UR7, 0x80000020 ;  /* 0x8000002000077882 */ /* 0x000fca0000000000 */
[----:B------:R-:W2:Y:S01]  /*6fb0*/  S2R R217, SR_TID.X ;  /* 0x0000000000d97919 */ /* 0x000ea20000002100 */
[----:B------:R-:W-:Y:S01]  /*6fc0*/  USHF.R.U32.HI UR6, URZ, 0x4, UR6 ;  /* 0x000000043f067899 */ /* 0x000fe20008011606 */
[C---:B------:R-:W-:Y:S01]  /*6fd0*/  FMUL.FTZ R10, R0.reuse, R26 ;  /* 0x0000001a000a7220 */ /* 0x040fe20000410000 */
[C---:B------:R-:W-:Y:S01]  /*6fe0*/  FMUL.FTZ R26, R0.reuse, R36 ;  /* 0x00000024001a7220 */ /* 0x040fe20000410000 */
[C---:B------:R-:W-:Y:S01]  /*6ff0*/  FMUL.FTZ R36, R0.reuse, R46 ;  /* 0x0000002e00247220 */ /* 0x040fe20000410000 */
[----:B------:R-:W-:Y:S01]  /*7000*/  ULOP3.LUT UR6, UR6, 0x3fff, URZ, 0xc0, !UPT ;  /* 0x00003fff06067892 */ /* 0x000fe2000f8ec03f */
[C---:B------:R-:W-:Y:S01]  /*7010*/  FMUL.FTZ R46, R0.reuse, R54 ;  /* 0x00000036002e7220 */ /* 0x040fe20000410000 */
[----:B------:R-:W-:Y:S01]  /*7020*/  PLOP3.LUT P1, PT, PT, PT, UP0, 0x80, 0x0 ;  /* 0x000000000000781c */ /* 0x000fe20003f2f008 */
[C---:B------:R-:W-:Y:S01]  /*7030*/  FMUL.FTZ R54, R0.reuse, R60 ;  /* 0x0000003c00367220 */ /* 0x040fe20000410000 */
[----:B------:R-:W-:Y:S01]  /*7040*/  ULOP3.LUT UR6, UR6, 0x10000, URZ, 0xfc, !UPT ;  /* 0x0001000006067892 */ /* 0x000fe2000f8efc3f */
[C---:B------:R-:W-:Y:S01]  /*7050*/  FMUL.FTZ R60, R0.reuse, R68 ;  /* 0x00000044003c7220 */ /* 0x040fe20000410000 */
[C---:B------:R-:W-:Y:S01]  /*7060*/  FMUL.FTZ R68, R0.reuse, R78 ;  /* 0x0000004e00447220 */ /* 0x040fe20000410000 */
[C---:B------:R-:W-:Y:S01]  /*7070*/  FMUL.FTZ R78, R0.reuse, R84 ;  /* 0x00000054004e7220 */ /* 0x040fe20000410000 */
[----:B------:R-:W-:Y:S01]  /*7080*/  UIMAD UR10, UR47, 0x600, UR6 ;  /* 0x000006002f0a78a4 */ /* 0x000fe2000f8e0206 */
[C---:B------:R-:W-:Y:S01]  /*7090*/  FMUL.FTZ R11, R0.reuse, R27 ;  /* 0x0000001b000b7220 */ /* 0x040fe20000410000 */
[C---:B------:R-:W-:Y:S01]  /*70a0*/  FMUL.FTZ R84, R0.reuse, R94 ;  /* 0x0000005e00547220 */ /* 0x040fe20000410000 */
[----:B------:R-:W-:Y:S01]  /*70b0*/  PLOP3.LUT P2, PT, PT, PT, UP0, 0x80, 0x0 ;  /* 0x000000000000781c */ /* 0x000fe20003f4f008 */
[C---:B------:R-:W-:Y:S01]  /*70c0*/  FMUL.FTZ R27, R0.reuse, R37 ;  /* 0x00000025001b7220 */ /* 0x040fe20000410000 */
[C---:B------:R-:W-:Y:S01]  /*70d0*/  FMUL.FTZ R94, R0.reuse, R103 ;  /* 0x00000067005e7220 */ /* 0x040fe20000410000 */
[C---:B------:R-:W-:Y:S01]  /*70e0*/  FMUL.FTZ R37, R0.reuse, R47 ;  /* 0x0000002f00257220 */ /* 0x040fe20000410000 */
[----:B------:R-:W-:Y:S01]  /*70f0*/  UMOV UR6, UR10 ;  /* 0x0000000a00067c82 */ /* 0x000fe20008000000 */
[C---:B------:R-:W-:Y:S01]  /*7100*/  FMUL.FTZ R103, R0.reuse, R108 ;  /* 0x0000006c00677220 */ /* 0x040fe20000410000 */
[----:B------:R-:W-:Y:S01]  /*7110*/  QGMMA.64x128x32.F32.E4M3.E4M3 R120, R204, gdesc[UR4], R120, gsb0 ;  /* 0x01e00004cc787df3 */ /* 0x000fe20008000878 */
[----:B------:R-:W-:Y:S01]  /*7120*/  UIADD3 UR6, UR10, 0x2, URZ ;  /* 0x000000020a067890 */ /* 0x000fe2000fffe03f */
[C---:B------:R-:W-:Y:S01]  /*7130*/  FMUL.FTZ R47, R0.reuse, R55 ;  /* 0x00000037002f7220 */ /* 0x040fe20000410000 */
[----:B------:R-:W-:Y:S01]  /*7140*/  UMOV UR7, 0x80000020 ;  /* 0x8000002000077882 */ /* 0x000fe20000000000 */
[C---:B------:R-:W-:Y:S01]  /*7150*/  FMUL.FTZ R108, R0.reuse, R113 ;  /* 0x00000071006c7220 */ /* 0x040fe20000410000 */
[----:B------:R-:W-:Y:S01]  /*7160*/  FMUL.FTZ R55, R0, R61 ;  /* 0x0000003d00377220 */ /* 0x000fe20000410000 */
[----:B------:R-:W-:-:S02]  /*7170*/  VIADD R113, R19, UR39 ;  /* 0x0000002713717c36 */ /* 0x000fc40008000000 */
[C---:B------:R-:W-:Y:S01]  /*7180*/  FMUL.FTZ R61, R0.reuse, R70 ;  /* 0x00000046003d7220 */ /* 0x040fe20000410000 */
[C---:B------:R-:W-:Y:S01]  /*7190*/  FMUL.FTZ R14, R0.reuse, R30 ;  /* 0x0000001e000e7220 */ /* 0x040fe20000410000 */
[C---:B------:R-:W-:Y:S01]  /*71a0*/  FMUL.FTZ R70, R0.reuse, R76 ;  /* 0x0000004c00467220 */ /* 0x040fe20000410000 */
[C---:B01----:R-:W-:Y:S01]  /*71b0*/  FMUL.FTZ R8, R0.reuse, R24 ;  /* 0x0000001800087220 */ /* 0x043fe20000410000 */
[C---:B------:R-:W-:Y:S01]  /*71c0*/  FMUL.FTZ R30, R0.reuse, R40 ;  /* 0x00000028001e7220 */ /* 0x040fe20000410000 */
[C---:B------:R-:W-:Y:S01]  /*71d0*/  FMUL.FTZ R76, R0.reuse, R86 ;  /* 0x00000056004c7220 */ /* 0x040fe20000410000 */
[C---:B------:R-:W-:Y:S01]  /*71e0*/  FMUL.FTZ R24, R0.reuse, R34 ;  /* 0x0000002200187220 */ /* 0x040fe20000410000 */
[----:B------:R-:W0:Y:S01]  /*71f0*/  LDC R86, c[0x0][0x288] ;  /* 0x0000a200ff567b82 */ /* 0x000e220000000800 */
[C---:B------:R-:W-:Y:S01]  /*7200*/  FMUL.FTZ R34, R0.reuse, R44 ;  /* 0x0000002c00227220 */ /* 0x040fe20000410000 */
[C---:B------:R-:W-:Y:S01]  /*7210*/  FMUL.FTZ R44, R0.reuse, R52 ;  /* 0x00000034002c7220 */ /* 0x040fe20000410000 */
[C---:B------:R-:W-:Y:S01]  /*7220*/  FMUL.FTZ R20, R0.reuse, R32 ;  /* 0x0000002000147220 */ /* 0x040fe20000410000 */
[C---:B------:R-:W-:Y:S01]  /*7230*/  FMUL.FTZ R52, R0.reuse, R62 ;  /* 0x0000003e00347220 */ /* 0x040fe20000410000 */
[C---:B------:R-:W-:Y:S01]  /*7240*/  FMUL.FTZ R9, R0.reuse, R25 ;  /* 0x0000001900097220 */ /* 0x040fe20000410000 */
[C---:B------:R-:W-:Y:S01]  /*7250*/  FMUL.FTZ R32, R0.reuse, R42 ;  /* 0x0000002a00207220 */ /* 0x040fe20000410000 */
[C---:B------:R-:W-:Y:S01]  /*7260*/  FMUL.FTZ R62, R0.reuse, R71 ;  /* 0x00000047003e7220 */ /* 0x040fe20000410000 */
[----:B--2---:R-:W-:Y:S01]  /*7270*/  LOP3.LUT P3, RZ, R217, 0x7f, RZ, 0xc0, !PT ;  /* 0x0000007fd9ff7812 */ /* 0x004fe2000786c0ff */
        /* <DEDUP_REMOVED lines=42> */
[----:B------:R-:W-:-:S02]  /*7520*/  IMAD R115, R3, -0xc0, RZ ;  /* 0xffffff4003737824 */ /* 0x000fc400078e02ff */
[C---:B------:R-:W-:Y:S01]  /*7530*/  FMUL.FTZ R75, R0.reuse, R81 ;  /* 0x00000051004b7220 */ /* 0x040fe20000410000 */
[C---:B------:R-:W-:Y:S01]  /*7540*/  FMUL.FTZ R82, R0.reuse, R88 ;  /* 0x0000005800527220 */ /* 0x040fe20000410000 */
[C---:B------:R-:W-:Y:S01]  /*7550*/  FMUL.FTZ R83, R0.reuse, R89 ;  /* 0x0000005900537220 */ /* 0x040fe20000410000 */
[C---:B------:R-:W-:Y:S01]  /*7560*/  FMUL.FTZ R85, R0.reuse, R95 ;  /* 0x0000005f00557220 */ /* 0x040fe20000410000 */
[C---:B------:R-:W-:Y:S01]  /*7570*/  FMUL.FTZ R99, R0.reuse, R105 ;  /* 0x0000006900637220 */ /* 0x040fe20000410000 */
[----:B------:R-:W-:Y:S02]  /*7580*/  IMAD.U32 R41, RZ, RZ, UR23 ;  /* 0x00000017ff297e24 */ /* 0x000fe4000f8e00ff */
        /* <DEDUP_REMOVED lines=18> */
[----:B------:R-:W-:Y:S01]  /*76b0*/  FMUL.FTZ R111, R0, R119 ;  /* 0x00000077006f7220 */ /* 0x000fe20000410000 */
[----:B------:R-:W-:Y:S01]  /*76c0*/  @!P3 LEA R41, R41, UR45, 0x3 ;  /* 0x0000002d2929bc11 */ /* 0x000fe2000f8e18ff */
[----:B------:R-:W-:Y:S01]  /*76d0*/  IMAD R117, R18, -0x2, R117 ;  /* 0xfffffffe12757824 */ /* 0x000fe200078e0275 */
[----:B------:R-:W-:Y:S01]  /*76e0*/  SHF.R.U32.HI R217, RZ, 0x7, R217 ;  /* 0x00000007ffd97819 */ /* 0x000fe200000116d9 */
[----:B------:R-:W1:Y:S02]  /*76f0*/  MUFU.TANH R8, R8 ;  /* 0x0000000800087308 */ /* 0x000e640000002400 */
[----:B------:R-:W-:Y:S01]  /*7700*/  @!P3 VIADD R41, R41, 0x28840 ;  /* 0x000288402929b836 */ /* 0x000fe20000000000 */
[C---:B0-----:R-:W-:Y:S01]  /*7710*/  IADD3 R118, R117.reuse, -R86, R17 ;  /* 0x8000005675767210 */ /* 0x041fe20007ffe011 */
[----:B------:R-:W-:-:S03]  /*7720*/  VIADD R110, R117, 0xffffffff ;  /* 0xffffffff756e7836 */ /* 0x000fc60000000000 */
[----:B------:R-:W-:Y:S01]  /*7730*/  @!P3 PRMT R41, RZ, 0x654, R41 ;  /* 0x00000654ff29b816 */ /* 0x000fe20000000029 */
[----:B------:R-:W0:Y:S01]  /*7740*/  MUFU.TANH R9, R9 ;  /* 0x0000000900097308 */ /* 0x000e220000002400 */
[C---:B------:R-:W-:Y:S02]  /*7750*/  VIADD R119, R118.reuse, UR26 ;  /* 0x0000001a76777c36 */ /* 0x040fe40008000000 */
[----:B------:R-:W-:-:S05]  /*7760*/  VIADD R118, R118, UR21 ;  /* 0x0000001576767c36 */ /* 0x000fca0008000000 */
[----:B------:R-:W2:Y:S08]  /*7770*/  MUFU.TANH R10, R10 ;  /* 0x0000000a000a7308 */ /* 0x000eb00000002400 */
[----:B------:R-:W3:Y:S08]  /*7780*/  MUFU.TANH R11, R11 ;  /* 0x0000000b000b7308 */ /* 0x000ef00000002400 */
[----:B------:R-:W4:Y:S08]  /*7790*/  MUFU.TANH R12, R12 ;  /* 0x0000000c000c7308 */ /* 0x000f300000002400 */
[----:B------:R-:W0:Y:S01]  /*77a0*/  MUFU.TANH R13, R13 ;  /* 0x0000000d000d7308 */ /* 0x000e220000002400 */
[----:B------:R-:W-:-:S02]  /*77b0*/  WARPGROUP.DEPBAR.LE gsb0, 0x0 ;  /* 0x00008000000079c5 */ /* 0x000fc40000010000 */
[----:B------:R-:W-:-:S05]  /*77c0*/  WARPGROUP.ARRIVE ;  /* 0x00000000000079c5 */ /* 0x000fca0000000000 */
[----:B------:R-:W0:Y:S01]  /*77d0*/  MUFU.TANH R14, R14 ;  /* 0x0000000e000e7308 */ /* 0x000e220000002400 */
[----:B------:R-:W-:Y:S01]  /*77e0*/  QGMMA.64x128x32.F32.E4M3.E4M3 R120, R200, gdesc[UR4], R120, gsb0 ;  /* 0x01e00004c8787df3 */ /* 0x000fe20008000878 */
        /* <DEDUP_REMOVED lines=94> */
[----:B------:R-:W-:Y:S02]  /*7dd0*/  @UP0 ULDC UR6, c[0x0][0x44c] ;  /* 0x0001130000060ab9 */ /* 0x000fe40000000800 */
[----:B------:R-:W-:Y:S01]  /*7de0*/  @P1 IMAD.HI.U32 R40, R113, UR6, RZ ;  /* 0x0000000671281c27 */ /* 0x000fe2000f8e00ff */
[----:B------:R-:W-:Y:S01]  /*7df0*/  @UP0 ULDC UR6, c[0x0][0x450] ;  /* 0x0001140000060ab9 */ /* 0x000fe20000000800 */
[----:B------:R-:W-:Y:S02]  /*7e00*/  PLOP3.LUT P1, PT, PT, PT, UP1, 0x40, 0x0 ;  /* 0x000000000000781c */ /* 0x000fe40003f2e818 */
[----:B------:R-:W0:Y:S01]  /*7e10*/  MUFU.TANH R99, R99 ;  /* 0x0000006300637308 */ /* 0x000e220000002400 */
[----:B------:R-:W-:Y:S02]  /*7e20*/  @P2 SHF.R.U32.HI R113, RZ, UR6, R40 ;  /* 0x00000006ff712c19 */ /* 0x000fe40008011628 */
[----:B------:R-:W-:-:S05]  /*7e30*/  IADD3 R40, -R217, 0xb, RZ ;  /* 0x0000000bd9287810 */ /* 0x000fca0007ffe1ff */
        /* <DEDUP_REMOVED lines=15> */
[----:B------:R-:W5:Y:S01]  /*7f30*/  SHFL.IDX PT, R185, R113, RZ, 0x1c1f ;  /* 0x001c1fff71b97589 */ /* 0x000f6200000e0000 */
[----:B------:R0:W-:Y:S06]  /*7f40*/  BAR.ARV R40, 0x100 ;  /* 0x000400280000751d */ /* 0x0001ec0000002000 */
[----:B------:R0:W-:Y:S01]  /*7f50*/  @!P3 SYNCS.ARRIVE.TRANS64.RED.A1T0 RZ, [R41+URZ], RZ ;  /* 0x000000ff29ffb9a7 */ /* 0x0001e2000810043f */
[--C-:B-----5:R-:W-:Y:S02]  /*7f60*/  IMAD.IADD R117, R119, 0x1, R185.reuse ;  /* 0x0000000177757824 */ /* 0x120fe400078e02b9 */
[----:B------:R-:W-:Y:S01]  /*7f70*/  IMAD.IADD R116, R118, 0x1, R185 ;  /* 0x0000000176747824 */ /* 0x000fe200078e02b9 */
[----:B01234-:R-:W-:Y:S06]  /*7f80*/  @P1 BRA `(.L_x_6605) ;  /* 0x0000000000541947 */ /* 0x01ffec0003800000 */
[----:B------:R-:W-:Y:S01]  /*7f90*/  IADD3 R185, R17, -R86, R185 ;  /* 0x8000005611b97210 */ /* 0x000fe20007ffe0b9 */
        /* <DEDUP_REMOVED lines=11> */
.L_x_6607:
[----:B------:R-:W-:-:S05]  /*8050*/  IMAD.U32 R184, RZ, RZ, UR25 ;  /* 0x00000019ffb87e24 */ /* 0x000fca000f8e00ff */
[----:B------:R-:W-:-:S13]  /*8060*/  ISETP.NE.AND P1, PT, R184, 0x1, PT ;  /* 0x00000001b800780c */ /* 0x000fda0003f25270 */
[----:B------:R-:W0:Y:S02]  /*8070*/  @P1 LDC.64 R40, c[0x0][0x9e8] ;  /* 0x00027a00ff281b82 */ /* 0x000e240000000a00 */
[----:B0-----:R-:W-:-:S05]  /*8080*/  @P1 IMAD.HI.U32 R40, R185, R40, RZ ;  /* 0x00000028b9281227 */ /* 0x001fca00078e00ff */
[----:B------:R-:W-:-:S07]  /*8090*/  @P1 SHF.R.U32.HI R185, RZ, R41, R40 ;  /* 0x00000029ffb91219 */ /* 0x000fce0000011628 */
.L_x_6608:
[----:B------:R-:W-:Y:S05]  /*80a0*/  BSYNC B0 ;  /* 0x0000000000007941 */ /* 0x000fea0003800000 */
.L_x_6606:
[----:B------:R-:W-:-:S05]  /*80b0*/  IMAD R185, R185, R184, R110 ;  /* 0x000000b8b9b97224 */ /* 0x000fca00078e026e */
[----:B------:R-:W-:Y:S02]  /*80c0*/  VIADDMNMX R117, R185, R184, R117, PT ;  /* 0x000000b8b9757246 */ /* 0x000fe40003800175 */
[----:B------:R-:W-:-:S07]  /*80d0*/  VIMNMX R116, R116, R185, !PT ;  /* 0x000000b974747248 */ /* 0x000fce0007fe0100 */
.L_x_6605:
[C---:B------:R-:W-:Y:S01]  /*80e0*/  ISETP.GE.AND P3, PT, R115.reuse, 0x9, PT ;  /* 0x000000097300780c */ /* 0x040fe20003f66270 */
[----:B------:R-:W0:Y:S01]  /*80f0*/  SHFL.IDX PT, R113, R113, 0x1, 0x1c1f ;  /* 0x003c1f0071717f89 */ /* 0x000e2200000e0000 */
[C---:B------:R-:W-:Y:S02]  /*8100*/  ISETP.GE.AND P1, PT, R115.reuse, 0x2, PT ;  /* 0x000000027300780c */ /* 0x040fe40003f26270 */
[----:B------:R-:W-:Y:S02]  /*8110*/  ISETP.GE.AND P4, PT, R115, 0xa, PT ;  /* 0x0000000a7300780c */ /* 0x000fe40003f86270 */
[----:B------:R-:W-:Y:S02]  /*8120*/  LOP3.LUT R16, R16, 0xfffffffd, RZ, 0xc0, !PT ;  /* 0xfffffffd10107812 */ /* 0x000fe400078ec0ff */
[----:B------:R-:W-:Y:S02]  /*8130*/  ISETP.GT.AND P2, PT, R116, 0x1, !P1 ;  /* 0x000000017400780c */ /* 0x000fe40004f44270 */
[----:B------:R-:W-:-:S02]  /*8140*/  LOP3.LUT R2, R2, 0xfffffdff, RZ, 0xc0, !PT ;  /* 0xfffffdff02027812 */ /* 0x000fc400078ec0ff */
[----:B------:R-:W-:Y:S02]  /*8150*/  ISETP.LT.OR P2, PT, R117, 0x2, P2 ;  /* 0x000000027500780c */ /* 0x000fe40001741670 */
[----:B------:R-:W-:Y:S02]  /*8160*/  @P3 LOP3.LUT R16, R16, 0x2, RZ, 0xfc, !PT ;  /* 0x0000000210103812 */ /* 0x000fe400078efcff */
[----:B------:R-:W-:Y:S02]  /*8170*/  FSEL R40, R9, -INF , !P2 ;  /* 0xff80000009287808 */ /* 0x000fe40005000000 */
[----:B------:R-:W-:Y:S02]  /*8180*/  LOP3.LUT R16, R16, 0xfffffffb, RZ, 0xc0, !PT ;  /* 0xfffffffb10107812 */ /* 0x000fe400078ec0ff */
[----:B------:R-:W-:Y:S02]  /*8190*/  ISETP.GT.AND P3, PT, R116, 0x8, !P3 ;  /* 0x000000087400780c */ /* 0x000fe40005f64270 */
[----:B------:R-:W-:-:S02]  /*81a0*/  @P4 LOP3.LUT R16, R16, 0x4, RZ, 0xfc, !PT ;  /* 0x0000000410104812 */ /* 0x000fc400078efcff */
[----:B------:R-:W-:Y:S01]  /*81b0*/  ISETP.GT.AND P2, PT, R116, 0x9, !P4 ;  /* 0x000000097400780c */ /* 0x000fe20006744270 */
[--C-:B0-----:R-:W-:Y:S01]  /*81c0*/  IMAD.IADD R119, R119, 0x1, R113.reuse ;  /* 0x0000000177777824 */ /* 0x101fe200078e0271 */
[----:B------:R-:W-:Y:S01]  /*81d0*/  ISETP.GE.AND P4, PT, R115, 0x11, PT ;  /* 0x000000117300780c */ /* 0x000fe20003f86270 */
[----:B------:R-:W-:Y:S01]  /*81e0*/  IMAD.IADD R118, R118, 0x1, R113 ;  /* 0x0000000176767824 */ /* 0x000fe200078e0271 */
[C---:B------:R-:W-:Y:S02]  /*81f0*/  ISETP.LT.OR P3, PT, R117.reuse, 0x9, P3 ;  /* 0x000000097500780c */ /* 0x040fe40001f61670 */
[----:B------:R-:W-:Y:S02]  /*8200*/  ISETP.LT.OR P2, PT, R117, 0xa, P2 ;  /* 0x0000000a7500780c */ /* 0x000fe40001741670 */
[----:B------:R-:W-:Y:S02]  /*8210*/  FSEL R12, R12, -INF , !P3 ;  /* 0xff8000000c0c7808 */ /* 0x000fe40005800000 */
[----:B------:R-:W-:-:S02]  /*8220*/  ISETP.GE.AND P3, PT, R115, 0x12, PT ;  /* 0x000000127300780c */ /* 0x000fc40003f66270 */
[----:B------:R-:W-:Y:S02]  /*8230*/  LOP3.LUT R16, R16, 0xfffffff7, RZ, 0xc0, !PT ;  /* 0xfffffff710107812 */ /* 0x000fe400078ec0ff */
[----:B------:R-:W-:Y:S02]  /*8240*/  FSEL R13, R13, -INF , !P2 ;  /* 0xff8000000d0d7808 */ /* 0x000fe40005000000 */
[----:B------:R-:W-:Y:S02]  /*8250*/  ISETP.GT.AND P2, PT, R116, 0x10, !P4 ;  /* 0x000000107400780c */ /* 0x000fe40006744270 */
[----:B------:R-:W-:Y:S02]  /*8260*/  @P4 LOP3.LUT R16, R16, 0x8, RZ, 0xfc, !PT ;  /* 0x0000000810104812 */ /* 0x000fe400078efcff */
[----:B------:R-:W-:Y:S02]  /*8270*/  ISETP.LT.OR P2, PT, R117, 0x11, P2 ;  /* 0x000000117500780c */ /* 0x000fe40001741670 */
[----:B------:R-:W-:-:S02]  /*8280*/  LOP3.LUT R16, R16, 0xffffffef, RZ, 0xc0, !PT ;  /* 0xffffffef10107812 */ /* 0x000fc400078ec0ff */
[----:B------:R-:W-:Y:S02]  /*8290*/  FSEL R20, R20, -INF , !P2 ;  /* 0xff80000014147808 */ /* 0x000fe40005000000 */
[----:B------:R-:W-:Y:S02]  /*82a0*/  @P3 LOP3.LUT R16, R16, 0x10, RZ, 0xfc, !PT ;  /* 0x0000001010103812 */ /* 0x000fe400078efcff */
[----:B------:R-:W-:Y:S02]  /*82b0*/  ISETP.GT.AND P2, PT, R116, 0x11, !P3 ;  /* 0x000000117400780c */ /* 0x000fe40005f44270 */
[----:B------:R-:W-:Y:S02]  /*82c0*/  ISETP.GE.AND P3, PT, R115, 0x19, PT ;  /* 0x000000197300780c */ /* 0x000fe40003f66270 */
[----:B------:R-:W-:Y:S02]  /*82d0*/  ISETP.LT.OR P2, PT, R117, 0x12, P2 ;  /* 0x000000127500780c */ /* 0x000fe40001741670 */
[----:B------:R-:W-:-:S02]  /*82e0*/  LOP3.LUT R16, R16, 0x7fffffff, RZ, 0xc0, !PT ;  /* 0x7fffffff10107812 */ /* 0x000fc400078ec0ff */
[----:B------:R-:W-:Y:S02]  /*82f0*/  FSEL R21, R21, -INF , !P2 ;  /* 0xff80000015157808 */ /* 0x000fe40005000000 */
[----:B------:R-:W-:-:S04]  /*8300*/  ISETP.GT.AND P2, PT, R116, 0x18, !P3 ;  /* 0x000000187400780c */ /* 0x000fc80005f44270 */
[----:B------:R-:W-:Y:S02]  /*8310*/  ISETP.LT.OR P2, PT, R117, 0x19, P2 ;  /* 0x000000197500780c */ /* 0x000fe40001741670 */
[----:B------:R-:W-:Y:S02]  /*8320*/  @P3 LOP3.LUT R2, R2, 0x200, RZ, 0xfc, !PT ;  /* 0x0000020002023812 */ /* 0x000fe400078efcff */
[----:B------:R-:W-:Y:S02]  /*8330*/  ISETP.GE.AND P3, PT, R115, 0x1a, PT ;  /* 0x0000001a7300780c */ /* 0x000fe40003f66270 */
[----:B------:R-:W-:Y:S02]  /*8340*/  LOP3.LUT R2, R2, 0xfffffeff, RZ, 0xc0, !PT ;  /* 0xfffffeff02027812 */ /* 0x000fe400078ec0ff */
[----:B------:R-:W-:Y:S02]  /*8350*/  FSEL R26, R26, -INF , !P2 ;  /* 0xff8000001a1a7808 */ /* 0x000fe40005000000 */
[----:B------:R-:W-:-:S04]  /*8360*/  ISETP.GT.AND P2, PT, R116, 0x19, !P3 ;  /* 0x000000197400780c */ /* 0x000fc80005f44270 */
[----:B------:R-:W-:-:S03]  /*8370*/  ISETP.LT.OR P2, PT, R117, 0x1a, P2 ;  /* 0x0000001a7500780c */ /* 0x000fc60001741670 */
        /* <DEDUP_REMOVED lines=50> */
[----:B------:R-:W-:Y:S02]  /*86a0*/  FSEL R45, R45, -INF , !P2 ;  /* 0xff8000002d2d7808 */ /* 0x000fe40005000000 */
[----:B------:R-:W-:Y:S02]  /*86b0*/  ISETP.GT.AND P2, PT, R116, 0x40, !P3 ;  /* 0x000000407400780c */ /* 0x000fe40005f44270 */
[----:B------:R-:W-:Y:S02]  /*86c0*/  LOP3.LUT R2, R2, 0xfffffbff, RZ, 0xc0, !PT ;  /* 0xfffffbff02027812 */ /* 0x000fe400078ec0ff */
[----:B------:R-:W-:-:S04]  /*86d0*/  ISETP.LT.OR P2, PT, R117, 0x41, P2 ;  /* 0x000000417500780c */ /* 0x000fc80001741670 */
[----:B------:R-:W-:Y:S02]  /*86e0*/  FSEL R48, R48, -INF , !P2 ;  /* 0xff80000030307808 */ /* 0x000fe40005000000 */
[----:B------:R-:W-:Y:S02]  /*86f0*/  @P3 LOP3.LUT R16, R16, 0x80000000, RZ, 0xfc, !PT ;  /* 0x8000000010103812 */ /* 0x000fe400078efcff */
[----:B------:R-:W-:Y:S02]  /*8700*/  ISETP.GE.AND P3, PT, R115, 0x42, PT ;  /* 0x000000427300780c */ /* 0x000fe40003f66270 */
[----:B------:R-:W-:Y:S02]  /*8710*/  LOP3.LUT R16, R16, 0xbfffffff, RZ, 0xc0, !PT ;  /* 0xbfffffff10107812 */ /* 0x000fe400078ec0ff */
[----:B------:R-:W-:-:S04]  /*8720*/  ISETP.GT.AND P2, PT, R116, 0x41, !P3 ;  /* 0x000000417400780c */ /* 0x000fc80005f44270 */
        /* <DEDUP_REMOVED lines=152> */
[----:B------:R-:W-:Y:S02]  /*90b0*/  ISETP.GE.AND P2, PT, R115, 0xaa, PT ;  /* 0x000000aa7300780c */ /* 0x000fe40003f46270 */
[----:B------:R-:W-:Y:S02]  /*90c0*/  @P3 LOP3.LUT R16, R16, 0x20, RZ, 0xfc, !PT ;  /* 0x0000002010103812 */ /* 0x000fe400078efcff */
[----:B------:R-:W-:Y:S02]  /*90d0*/  ISETP.GT.AND P3, PT, R116, 0xa9, !P2 ;  /* 0x000000a97400780c */ /* 0x000fe40005764270 */
[----:B------:R-:W-:Y:S02]  /*90e0*/  LOP3.LUT R16, R16, 0xfffffffe, RZ, 0xc0, !PT ;  /* 0xfffffffe10107812 */ /* 0x000fe400078ec0ff */
        /* <DEDUP_REMOVED lines=14> */
[----:B------:R-:W-:-:S13]  /*91d0*/  ISETP.GE.AND P6, PT, R115, 0x1, PT ;  /* 0x000000017300780c */ /* 0x000fda0003fc6270 */
[----:B------:R-:W-:Y:S02]  /*91e0*/  @P6 LOP3.LUT R16, R16, 0x1, RZ, 0xfc, !PT ;  /* 0x0000000110106812 */ /* 0x000fe400078efcff */
[----:B------:R-:W-:-:S04]  /*91f0*/  ISETP.GT.AND P6, PT, R116, RZ, !P6 ;  /* 0x000000ff7400720c */ /* 0x000fc800077c4270 */
[----:B------:R-:W-:-:S04]  /*9200*/  ISETP.LT.OR P6, PT, R117, 0x1, P6 ;  /* 0x000000017500780c */ /* 0x000fc800037c1670 */
[----:B------:R-:W-:Y:S02]  /*9210*/  FSEL R41, R8, -INF , !P6 ;  /* 0xff80000008297808 */ /* 0x000fe40007000000 */
[----:B------:R-:W-:-:S13]  /*9220*/  ISETP.GE.AND P6, PT, R115, 0xba, PT ;  /* 0x000000ba7300780c */ /* 0x000fda0003fc6270 */
[----:B------:R-:W-:Y:S02]  /*9230*/  @P6 LOP3.LUT R2, R2, 0x400, RZ, 0xfc, !PT ;  /* 0x0000040002026812 */ /* 0x000fe400078efcff */
        /* <DEDUP_REMOVED lines=17> */
.L_x_6611:
[----:B------:R-:W-:-:S05]  /*9350*/  IMAD.U32 R115, RZ, RZ, UR25 ;  /* 0x00000019ff737e24 */ /* 0x000fca000f8e00ff */
[----:B------:R-:W-:-:S13]  /*9360*/  ISETP.NE.AND P6, PT, R115, 0x1, PT ;  /* 0x000000017300780c */ /* 0x000fda0003fc5270 */
[----:B------:R-:W0:Y:S02]  /*9370*/  @P6 LDC.64 R8, c[0x0][0x9e8] ;  /* 0x00027a00ff086b82 */ /* 0x000e240000000a00 */
[----:B0-----:R-:W-:-:S05]  /*9380*/  @P6 IMAD.HI.U32 R8, R113, R8, RZ ;  /* 0x0000000871086227 */ /* 0x001fca00078e00ff */
[----:B------:R-:W-:-:S07]  /*9390*/  @P6 SHF.R.U32.HI R113, RZ, R9, R8 ;  /* 0x00000009ff716219 */ /* 0x000fce0000011608 */
.L_x_6612:
[----:B------:R-:W-:Y:S05]  /*93a0*/  BSYNC B0 ;  /* 0x0000000000007941 */ /* 0x000fea0003800000 */
.L_x_6610:
[----:B------:R-:W-:-:S05]  /*93b0*/  IMAD R110, R113, R115, R110 ;  /* 0x00000073716e7224 */ /* 0x000fca00078e026e */
[----:B------:R-:W-:Y:S02]  /*93c0*/  VIADDMNMX R119, R110, R115, R119, PT ;  /* 0x000000736e777246 */ /* 0x000fe40003800177 */
[----:B------:R-:W-:-:S07]  /*93d0*/  VIMNMX R118, R118, R110, !PT ;  /* 0x0000006e76767248 */ /* 0x000fce0007fe0100 */
.L_x_6609:
[----:B------:R-:W-:Y:S01]  /*93e0*/  ISETP.GT.AND P1, PT, R118, 0x1, !P1 ;  /* 0x000000017600780c */ /* 0x000fe20004f24270 */
[----:B------:R-:W-:Y:S01]  /*93f0*/  UMOV UR10, UR27 ;  /* 0x0000001b000a7c82 */ /* 0x000fe20008000000 */
[----:B------:R-:W-:Y:S02]  /*9400*/  LOP3.LUT P6, RZ, R2, 0x40, RZ, 0xc0, !PT ;  /* 0x0000004002ff7812 */ /* 0x000fe400078cc0ff */
[----:B------:R-:W-:Y:S02]  /*9410*/  ISETP.LT.OR P1, PT, R119, 0x2, P1 ;  /* 0x000000027700780c */ /* 0x000fe40000f21670 */
[----:B------:R-:W-:Y:S02]  /*9420*/  FMNMX.FTZ R9, R41, R6, !PT ;  /* 0x0000000629097209 */ /* 0x000fe40007810000 */
[----:B------:R-:W-:Y:S02]  /*9430*/  FSEL R11, R11, -INF , !P1 ;  /* 0xff8000000b0b7808 */ /* 0x000fe40004800000 */
[----:B------:R-:W-:-:S02]  /*9440*/  LOP3.LUT P1, RZ, R16, 0x2, RZ, 0xc0, !PT ;  /* 0x0000000210ff7812 */ /* 0x000fc4000782c0ff */
[----:B------:R-:W-:Y:S02]  /*9450*/  FMNMX.FTZ R9, R40, R9, !PT ;  /* 0x0000000928097209 */ /* 0x000fe40007810000 */
[----:B------:R-:W-:Y:S02]  /*9460*/  ISETP.GT.AND P1, PT, R118, 0x8, !P1 ;  /* 0x000000087600780c */ /* 0x000fe40004f24270 */
[----:B------:R-:W-:Y:S02]  /*9470*/  FMNMX.FTZ R8, R12, R9, !PT ;  /* 0x000000090c087209 */ /* 0x000fe40007810000 */
[----:B------:R-:W-:Y:S02]  /*9480*/  ISETP.LT.OR P1, PT, R119, 0x9, P1 ;  /* 0x000000097700780c */ /* 0x000fe40000f21670 */
[----:B------:R-:W-:Y:S02]  /*9490*/  FMNMX.FTZ R9, R13, R8, !PT ;  /* 0x000000080d097209 */ /* 0x000fe40007810000 */
[----:B------:R-:W-:-:S02]  /*94a0*/  FSEL R14, R14, -INF , !P1 ;  /* 0xff8000000e0e7808 */ /* 0x000fc40004800000 */
[----:B------:R-:W-:Y:S02]  /*94b0*/  LOP3.LUT P1, RZ, R16, 0x4, RZ, 0xc0, !PT ;  /* 0x0000000410ff7812 */ /* 0x000fe4000782c0ff */
[----:B------:R-:W-:Y:S02]  /*94c0*/  FMNMX.FTZ R8, R20, R9, !PT ;  /* 0x0000000914087209 */ /* 0x000fe40007810000 */
[----:B------:R-:W-:Y:S02]  /*94d0*/  ISETP.GT.AND P1, PT, R118, 0x9, !P1 ;  /* 0x000000097600780c */ /* 0x000fe40004f24270 */
[----:B------:R-:W-:Y:S02]  /*94e0*/  FMNMX.FTZ R9, R21, R8, !PT ;  /* 0x0000000815097209 */ /* 0x000fe40007810000 */
[----:B------:R-:W-:Y:S02]  /*94f0*/  ISETP.LT.OR P1, PT, R119, 0xa, P1 ;  /* 0x0000000a7700780c */ /* 0x000fe40000f21670 */
[----:B------:R-:W-:-:S02]  /*9500*/  FMNMX.FTZ R8, R26, R9, !PT ;  /* 0x000000091a087209 */ /* 0x000fc40007810000 */
[----:B------:R-:W-:Y:S02]  /*9510*/  FSEL R15, R15, -INF , !P1 ;  /* 0xff8000000f0f7808 */ /* 0x000fe40004800000 */
[----:B------:R-:W-:Y:S02]  /*9520*/  LOP3.LUT P1, RZ, R16, 0x8, RZ, 0xc0, !PT ;  /* 0x0000000810ff7812 */ /* 0x000fe4000782c0ff */
[----:B------:R-:W-:Y:S02]  /*9530*/  FMNMX.FTZ R9, R27, R8, !PT ;  /* 0x000000081b097209 */ /* 0x000fe40007810000 */
[----:B------:R-:W-:Y:S02]  /*9540*/  ISETP.GT.AND P1, PT, R118, 0x10, !P1 ;  /* 0x000000107600780c */ /* 0x000fe40004f24270 */
[----:B------:R-:W-:Y:S02]  /*9550*/  FMNMX.FTZ R8, R30, R9, !PT ;  /* 0x000000091e087209 */ /* 0x000fe40007810000 */
[----:B------:R-:W-:-:S02]  /*9560*/  ISETP.LT.OR P1, PT, R119, 0x11, P1 ;  /* 0x000000117700780c */ /* 0x000fc40000f21670 */
[----:B------:R-:W-:Y:S02]  /*9570*/  FMNMX.FTZ R9, R31, R8, !PT ;  /* 0x000000081f097209 */ /* 0x000fe40007810000 */
[----:B------:R-:W-:Y:S02]  /*9580*/  FSEL R24, R24, -INF , !P1 ;  /* 0xff80000018187808 */ /* 0x000fe40004800000 */
[----:B------:R-:W-:Y:S02]  /*9590*/  LOP3.LUT P1, RZ, R16, 0x10, RZ, 0xc0, !PT ;  /* 0x0000001010ff7812 */ /* 0x000fe4000782c0ff */
[----:B------:R-:W-:Y:S02]  /*95a0*/  FMNMX.FTZ R8, R34, R9, !PT ;  /* 0x0000000922087209 */ /* 0x000fe40007810000 */
[----:B------:R-:W-:Y:S02]  /*95b0*/  ISETP.GT.AND P1, PT, R118, 0x11, !P1 ;  /* 0x000000117600780c */ /* 0x000fe40004f24270 */
[----:B------:R-:W-:-:S02]  /*95c0*/  FMNMX.FTZ R9, R35, R8, !PT ;  /* 0x0000000823097209 */ /* 0x000fc40007810000 */
[----:B------:R-:W-:Y:S02]  /*95d0*/  ISETP.LT.OR P1, PT, R119, 0x12, P1 ;  /* 0x000000127700780c */ /* 0x000fe40000f21670 */
[----:B------:R-:W-:Y:S02]  /*95e0*/  FMNMX.FTZ R8, R38, R9, !PT ;  /* 0x0000000926087209 */ /* 0x000fe40007810000 */
[----:B------:R-:W-:Y:S02]  /*95f0*/  FSEL R25, R25, -INF , !P1 ;  /* 0xff80000019197808 */ /* 0x000fe40004800000 */
[----:B------:R-:W-:Y:S02]  /*9600*/  LOP3.LUT P1, RZ, R2, 0x200, RZ, 0xc0, !PT ;  /* 0x0000020002ff7812 */ /* 0x000fe4000782c0ff */
[----:B------:R-:W-:Y:S02]  /*9610*/  FMNMX.FTZ R9, R39, R8, !PT ;  /* 0x0000000827097209 */ /* 0x000fe40007810000 */
[----:B------:R-:W-:-:S02]  /*9620*/  ISETP.GT.AND P1, PT, R118, 0x18, !P1 ;  /* 0x000000187600780c */ /* 0x000fc40004f24270 */
[----:B------:R-:W-:Y:S02]  /*9630*/  FMNMX.FTZ R8, R44, R9, !PT ;  /* 0x000000092c087209 */ /* 0x000fe40007810000 */
[----:B------:R-:W-:Y:S02]  /*9640*/  ISETP.LT.OR P1, PT, R119, 0x19, P1 ;  /* 0x000000197700780c */ /* 0x000fe40000f21670 */
[----:B------:R-:W-:Y:S02]  /*9650*/  FMNMX.FTZ R9, R45, R8, !PT ;  /* 0x000000082d097209 */ /* 0x000fe40007810000 */
[----:B------:R-:W-:Y:S02]  /*9660*/  FSEL R28, R28, -INF , !P1 ;  /* 0xff8000001c1c7808 */ /* 0x000fe40004800000 */
[----:B------:R-:W-:Y:S02]  /*9670*/  LOP3.LUT P1, RZ, R2, 0x100, RZ, 0xc0, !PT ;  /* 0x0000010002ff7812 */ /* 0x000fe4000782c0ff */
[----:B------:R-:W-:-:S02]  /*9680*/  FMNMX.FTZ R8, R48, R9, !PT ;  /* 0x0000000930087209 */ /* 0x000fc40007810000 */
[----:B------:R-:W-:Y:S02]  /*9690*/  ISETP.GT.AND P1, PT, R118, 0x19, !P1 ;  /* 0x000000197600780c */ /* 0x000fe40004f24270 */
[----:B------:R-:W-:Y:S02]  /*96a0*/  FMNMX.FTZ R9, R49, R8, !PT ;  /* 0x0000000831097209 */ /* 0x000fe40007810000 */
        /* <DEDUP_REMOVED lines=10> */
[----:B------:R-:W-:Y:S02]  /*9750*/  ISETP.GT.AND P1, PT, R118, 0x21, !P6 ;  /* 0x000000217600780c */ /* 0x000fe40007724270 */
        /* <DEDUP_REMOVED lines=62> */
[C---:B------:R-:W-:Y:S02]  /*9b40*/  ISETP.GT.AND P1, PT, R118.reuse, 0x48, !P1 ;  /* 0x000000487600780c */ /* 0x040fe40004f24270 */
[----:B------:R-:W-:Y:S01]  /*9b50*/  ISETP.GT.AND P2, PT, R118, 0xa9, !P2 ;  /* 0x000000a97600780c */ /* 0x000fe20005744270 */
[----:B------:R-:W0:Y:S01]  /*9b60*/  SHFL.BFLY PT, R8, R9, 0x2, 0x1f ;  /* 0x0c401f0009087f89 */ /* 0x000e2200000e0000 */
[----:B------:R-:W-:-:S02]  /*9b70*/  ISETP.LT.OR P1, PT, R119, 0x49, P1 ;  /* 0x000000497700780c */ /* 0x000fc40000f21670 */
[----:B------:R-:W-:Y:S02]  /*9b80*/  ISETP.LT.OR P2, PT, R119, 0xaa, P2 ;  /* 0x000000aa7700780c */ /* 0x000fe40001741670 */
[----:B------:R-:W-:Y:S02]  /*9b90*/  FSEL R52, R52, -INF , !P1 ;  /* 0xff80000034347808 */ /* 0x000fe40004800000 */
[----:B------:R-:W-:Y:S02]  /*9ba0*/  LOP3.LUT P1, RZ, R16, 0x10000000, RZ, 0xc0, !PT ;  /* 0x1000000010ff7812 */ /* 0x000fe4000782c0ff */
[C---:B------:R-:W-:Y:S02]  /*9bb0*/  ISETP.GT.AND P3, PT, R118.reuse, 0xb0, !P3 ;  /* 0x000000b07600780c */ /* 0x040fe40005f64270 */
[----:B------:R-:W-:Y:S02]  /*9bc0*/  ISETP.GT.AND P1, PT, R118, 0x49, !P1 ;  /* 0x000000497600780c */ /* 0x000fe40004f24270 */
[----:B------:R-:W-:-:S02]  /*9bd0*/  FSEL R102, R102, -INF , !P2 ;  /* 0xff80000066667808 */ /* 0x000fc40005000000 */
[----:B------:R-:W-:Y:S02]  /*9be0*/  ISETP.LT.OR P1, PT, R119, 0x4a, P1 ;  /* 0x0000004a7700780c */ /* 0x000fe40000f21670 */
[C---:B------:R-:W-:Y:S02]  /*9bf0*/  ISETP.GT.AND P4, PT, R118.reuse, 0xb1, !P4 ;  /* 0x000000b17600780c */ /* 0x040fe40006784270 */
[----:B------:R-:W-:Y:S02]  /*9c00*/  FSEL R53, R53, -INF , !P1 ;  /* 0xff80000035357808 */ /* 0x000fe40004800000 */
[----:B------:R-:W-:Y:S02]  /*9c10*/  ISETP.GT.AND P1, PT, R118, 0x50, !P6 ;  /* 0x000000507600780c */ /* 0x000fe40007724270 */
[----:B------:R-:W-:Y:S02]  /*9c20*/  LOP3.LUT P6, RZ, R16, 0x10000, RZ, 0xc0, !PT ;  /* 0x0001000010ff7812 */ /* 0x000fe400078cc0ff */
[----:B------:R-:W-:-:S02]  /*9c30*/  ISETP.LT.OR P1, PT, R119, 0x51, P1 ;  /* 0x000000517700780c */ /* 0x000fc40000f21670 */
[----:B0-----:R-:W-:Y:S02]  /*9c40*/  FMNMX.FTZ R110, R9, R8, !PT ;  /* 0x00000008096e7209 */ /* 0x001fe40007810000 */
[----:B------:R-:W-:Y:S02]  /*9c50*/  FSEL R56, R56, -INF , !P1 ;  /* 0xff80000038387808 */ /* 0x000fe40004800000 */
[----:B------:R-:W-:Y:S01]  /*9c60*/  LOP3.LUT P1, RZ, R16, 0x4000000, RZ, 0xc0, !PT ;  /* 0x0400000010ff7812 */ /* 0x000fe2000782c0ff */
[----:B------:R-:W0:Y:S01]  /*9c70*/  SHFL.BFLY PT, R113, R110, 0x1, 0x1f ;  /* 0x0c201f006e717f89 */ /* 0x000e2200000e0000 */
[----:B------:R-:W-:Y:S02]  /*9c80*/  ISETP.LT.OR P3, PT, R119, 0xb1, P3 ;  /* 0x000000b17700780c */ /* 0x000fe40001f61670 */
[C---:B------:R-:W-:Y:S02]  /*9c90*/  ISETP.GT.AND P1, PT, R118.reuse, 0x51, !P1 ;  /* 0x000000517600780c */ /* 0x040fe40004f24270 */
[----:B------:R-:W-:-:S02]  /*9ca0*/  ISETP.GT.AND P5, PT, R118, 0xb8, !P5 ;  /* 0x000000b87600780c */ /* 0x000fc40006fa4270 */
[C---:B------:R-:W-:Y:S02]  /*9cb0*/  ISETP.LT.OR P1, PT, R119.reuse, 0x52, P1 ;  /* 0x000000527700780c */ /* 0x040fe40000f21670 */
[----:B------:R-:W-:Y:S02]  /*9cc0*/  ISETP.LT.OR P4, PT, R119, 0xb2, P4 ;  /* 0x000000b27700780c */ /* 0x000fe40002781670 */
[----:B------:R-:W-:Y:S02]  /*9cd0*/  FSEL R57, R57, -INF , !P1 ;  /* 0xff80000039397808 */ /* 0x000fe40004800000 */
[----:B------:R-:W-:Y:S02]  /*9ce0*/  LOP3.LUT P1, RZ, R16, 0x2000000, RZ, 0xc0, !PT ;  /* 0x0200000010ff7812 */ /* 0x000fe4000782c0ff */
[----:B------:R-:W-:Y:S02]  /*9cf0*/  FSEL R105, R105, -INF , !P3 ;  /* 0xff80000069697808 */ /* 0x000fe40005800000 */
[----:B------:R-:W-:-:S02]  /*9d00*/  ISETP.GT.AND P1, PT, R118, 0x58, !P1 ;  /* 0x000000587600780c */ /* 0x000fc40004f24270 */
[C---:B------:R-:W-:Y:S02]  /*9d10*/  ISETP.LT.OR P5, PT, R119.reuse, 0xb9, P5 ;  /* 0x000000b97700780c */ /* 0x040fe40002fa1670 */
[----:B------:R-:W-:Y:S02]  /*9d20*/  ISETP.LT.OR P1, PT, R119, 0x59, P1 ;  /* 0x000000597700780c */ /* 0x000fe40000f21670 */
[----:B------:R-:W-:Y:S02]  /*9d30*/  FSEL R106, R106, -INF , !P4 ;  /* 0xff8000006a6a7808 */ /* 0x000fe40006000000 */
[----:B------:R-:W-:Y:S02]  /*9d40*/  FSEL R61, R61, -INF , !P1 ;  /* 0xff8000003d3d7808 */ /* 0x000fe40004800000 */
[----:B------:R-:W-:Y:S02]  /*9d50*/  LOP3.LUT P1, RZ, R16, 0x1000000, RZ, 0xc0, !PT ;  /* 0x0100000010ff7812 */ /* 0x000fe4000782c0ff */
[----:B0-----:R-:W-:Y:S01]  /*9d60*/  FMNMX.FTZ R8, R110, R113, !PT ;  /* 0x000000716e087209 */ /* 0x001fe20007810000 */
[----:B------:R-:W-:Y:S01]  /*9d70*/  IMAD.U32 R113, RZ, RZ, UR10 ;  /* 0x0000000aff717e24 */ /* 0x000fe2000f8e00ff */
[----:B------:R-:W-:-:S02]  /*9d80*/  ISETP.GT.AND P1, PT, R118, 0x59, !P1 ;  /* 0x000000597600780c */ /* 0x000fc40004f24270 */
[----:B------:R-:W-:Y:S01]  /*9d90*/  FSEL R109, R109, -INF , !P5 ;  /* 0xff8000006d6d7808 */ /* 0x000fe20006800000 */
[----:B------:R-:W-:-:S01]  /*9da0*/  FFMA.FTZ R113, R8, R113, -8 ;  /* 0xc100000008717423 */ /* 0x000fc20000010071 */
[----:B------:R-:W-:-:S04]  /*9db0*/  ISETP.LT.OR P1, PT, R119, 0x5a, P1 ;  /* 0x0000005a7700780c */ /* 0x000fc80000f21670 */
[----:B------:R-:W-:Y:S02]  /*9dc0*/  FSEL R62, R62, -INF , !P1 ;  /* 0xff8000003e3e7808 */ /* 0x000fe40004800000 */
[----:B------:R-:W-:-:S04]  /*9dd0*/  LOP3.LUT P1, RZ, R16, 0x800000, RZ, 0xc0, !PT ;  /* 0x0080000010ff7812 */ /* 0x000fc8000782c0ff */
[----:B------:R-:W-:-:S04]  /*9de0*/  ISETP.GT.AND P1, PT, R118, 0x60, !P1 ;  /* 0x000000607600780c */ /* 0x000fc80004f24270 */
        /* <DEDUP_REMOVED lines=26> */
[----:B------:R-:W-:Y:S02]  /*9f90*/  ISETP.GT.AND P1, PT, R118, 0x79, !P6 ;  /* 0x000000797600780c */ /* 0x000fe40007724270 */
[----:B------:R-:W-:Y:S02]  /*9fa0*/  LOP3.LUT P6, RZ, R16, 0x20, RZ, 0xc0, !PT ;  /* 0x0000002010ff7812 */ /* 0x000fe400078cc0ff */
        /* <DEDUP_REMOVED lines=46> */
[----:B------:R-:W-:Y:S02]  /*a290*/  ISETP.GT.AND P1, PT, R118, RZ, !P6 ;  /* 0x000000ff7600720c */ /* 0x000fe40007724270 */
[----:B------:R-:W-:Y:S02]  /*a2a0*/  LOP3.LUT P6, RZ, R2, 0x400, RZ, 0xc0, !PT ;  /* 0x0000040002ff7812 */ /* 0x000fe400078cc0ff */
[----:B------:R-:W-:Y:S02]  /*a2b0*/  ISETP.LT.OR P1, PT, R119, 0x1, P1 ;  /* 0x000000017700780c */ /* 0x000fe40000f21670 */
[----:B------:R-:W-:Y:S02]  /*a2c0*/  ISETP.GT.AND P2, PT, R118, 0xb9, !P6 ;  /* 0x000000b97600780c */ /* 0x000fe40007744270 */
[----:B------:R-:W-:-:S02]  /*a2d0*/  FSEL R10, R10, -INF , !P1 ;  /* 0xff8000000a0a7808 */ /* 0x000fc40004800000 */
[----:B------:R-:W-:Y:S02]  /*a2e0*/  FSETP.NEU.FTZ.AND P1, PT, R8, -INF , PT ;  /* 0xff8000000800780b */ /* 0x000fe40003f3d000 */
[----:B------:R-:W-:Y:S02]  /*a2f0*/  ISETP.LT.OR P2, PT, R119, 0xba, P2 ;  /* 0x000000ba7700780c */ /* 0x000fe40001741670 */
[----:B------:R-:W-:Y:S02]  /*a300*/  FSEL R9, R113, RZ, P1 ;  /* 0x000000ff71097208 */ /* 0x000fe40000800000 */
[----:B------:R-:W-:-:S03]  /*a310*/  FSEL R111, R111, -INF , !P2 ;  /* 0xff8000006f6f7808 */ /* 0x000fc60005000000 */
[--C-:B------:R-:W-:Y:S01]  /*a320*/  FFMA.FTZ R113, R41, UR10, -R9.reuse ;  /* 0x0000000a29717c23 */ /* 0x100fe20008010809 */
[----:B------:R-:W-:-:S01]  /*a330*/  FFMA.FTZ R41, R40, UR10, -R9 ;  /* 0x0000000a28297c23 */ /* 0x000fc20008010809 */
[----:B------:R-:W-:Y:S01]  /*a340*/  FMNMX.FTZ R40, R10, R7, !PT ;  /* 0x000000070a287209 */ /* 0x000fe20007810000 */
        /* <DEDUP_REMOVED lines=53> */
[----:B------:R-:W-:Y:S01]  /*a6a0*/  IMAD.U32 R112, RZ, RZ, UR10 ;  /* 0x0000000aff707e24 */ /* 0x000fe2000f8e00ff */
[----:B------:R-:W-:-:S04]  /*a6b0*/  FMNMX.FTZ R54, R42, R113, !PT ;  /* 0x000000712a367209 */ /* 0x000fc80007810000 */
[----:B------:R-:W-:Y:S02]  /*a6c0*/  FMNMX.FTZ R113, R43, R54, !PT ;  /* 0x000000362b717209 */ /* 0x000fe40007810000 */
[----:B------:R-:W-:Y:S01]  /*a6d0*/  MUFU.EX2 R41, R41 ;  /* 0x0000002900297308 */ /* 0x000fe20000000800 */
[----:B0-----:R-:W-:-:S01]  /*a6e0*/  FFMA.FTZ R115, R60, UR10, -R9 ;  /* 0x0000000a3c737c23 */ /* 0x001fc20008010809 */
[----:B------:R-:W-:-:S04]  /*a6f0*/  FMNMX.FTZ R54, R46, R113, !PT ;  /* 0x000000712e367209 */ /* 0x000fc80007810000 */
[----:B------:R-:W-:Y:S02]  /*a700*/  FMNMX.FTZ R113, R47, R54, !PT ;  /* 0x000000362f717209 */ /* 0x000fe40007810000 */
[----:B------:R0:W-:Y:S02]  /*a710*/  MUFU.EX2 R54, R116 ;  /* 0x0000007400367308 */ /* 0x0001e40000000800 */
        /* <DEDUP_REMOVED lines=11> */
[----:B------:R-:W-:Y:S01]  /*a7d0*/  FMNMX.FTZ R113, R61, R60, !PT ;  /* 0x0000003c3d717209 */ /* 0x000fe20007810000 */
[----:B------:R-:W-:-:S03]  /*a7e0*/  FFMA.FTZ R60, R66, UR10, -R9 ;  /* 0x0000000a423c7c23 */ /* 0x000fc60008010809 */
[----:B------:R-:W-:Y:S02]  /*a7f0*/  FMNMX.FTZ R113, R62, R113, !PT ;  /* 0x000000713e717209 */ /* 0x000fe40007810000 */
[----:B------:R-:W-:Y:S02]  /*a800*/  MUFU.EX2 R20, R20 ;  /* 0x0000001400147308 */ /* 0x000fe40000000800 */
[----:B------:R-:W-:-:S04]  /*a810*/  FMNMX.FTZ R66, R64, R113, !PT ;  /* 0x0000007140427209 */ /* 0x000fc80007810000 */
[----:B------:R-:W-:Y:S02]  /*a820*/  FMNMX.FTZ R113, R65, R66, !PT ;  /* 0x0000004241717209 */ /* 0x000fe40007810000 */
[----:B------:R-:W-:Y:S02]  /*a830*/  MUFU.EX2 R21, R21 ;  /* 0x0000001500157308 */ /* 0x000fe40000000800 */
        /* <DEDUP_REMOVED lines=27> */
[----:B------:R-:W-:Y:S01]  /*a9f0*/  FMNMX.FTZ R113, R101, R82, !PT ;  /* 0x0000005265717209 */ /* 0x000fe20007810000 */
[----:B------:R-:W-:-:S03]  /*aa00*/  FFMA.FTZ R82, R87, UR10, -R9 ;  /* 0x0000000a57527c23 */ /* 0x000fc60008010809 */
[----:B------:R-:W-:Y:S02]  /*aa10*/  FMNMX.FTZ R116, R102, R113, !PT ;  /* 0x0000007166747209 */ /* 0x000fe40007810000 */
[----:B------:R-:W-:Y:S02]  /*aa20*/  MUFU.EX2 R35, R35 ;  /* 0x0000002300237308 */ /* 0x000fe40000000800 */
[----:B------:R-:W-:-:S04]  /*aa30*/  FMNMX.FTZ R87, R105, R116, !PT ;  /* 0x0000007469577209 */ /* 0x000fc80007810000 */
[----:B------:R-:W-:Y:S02]  /*aa40*/  FMNMX.FTZ R88, R106, R87, !PT ;  /* 0x000000576a587209 */ /* 0x000fe40007810000 */
[----:B------:R0:W-:Y:S02]  /*aa50*/  MUFU.EX2 R87, R115 ;  /* 0x0000007300577308 */ /* 0x0001e40000000800 */
[----:B------:R-:W-:-:S04]  /*aa60*/  FMNMX.FTZ R88, R109, R88, !PT ;  /* 0x000000586d587209 */ /* 0x000fc80007810000 */
[----:B------:R-:W-:Y:S02]  /*aa70*/  FMNMX.FTZ R113, R111, R88, !PT ;  /* 0x000000586f717209 */ /* 0x000fe40007810000 */
[----:B------:R1:W-:Y:S01]  /*aa80*/  MUFU.EX2 R88, R117 ;  /* 0x0000007500587308 */ /* 0x0003e20000000800 */
[----:B0-----:R-:W-:Y:S02]  /*aa90*/  FSEL R115, R8, RZ, P1 ;  /* 0x000000ff08737208 */ /* 0x001fe40000800000 */
[----:B------:R-:W0:Y:S03]  /*aaa0*/  SHFL.BFLY PT, R116, R113, 0x2, 0x1f ;  /* 0x0c401f0071747f89 */ /* 0x000e2600000e0000 */
[----:B------:R-:W-:-:S02]  /*aab0*/  FADD.FTZ R115, -R115, R6 ;  /* 0x0000000673737221 */ /* 0x000fc40000010100 */
[----:B------:R-:W-:Y:S02]  /*aac0*/  MUFU.EX2 R38, R38 ;  /* 0x0000002600267308 */ /* 0x000fe40000000800 */
[----:B------:R-:W-:-:S06]  /*aad0*/  FMUL.FTZ R115, R115, UR10 ;  /* 0x0000000a73737c20 */ /* 0x000fcc0008410000 */
[----:B------:R-:W2:Y:S08]  /*aae0*/  MUFU.EX2 R115, R115 ;  /* 0x0000007300737308 */ /* 0x000eb00000000800 */
[----:B------:R-:W-:Y:S01]  /*aaf0*/  MUFU.EX2 R39, R39 ;  /* 0x0000002700277308 */ /* 0x000fe20000000800 */
        /* <DEDUP_REMOVED lines=8> */
[----:B------:R-:W-:-:S03]  /*ab80*/  FFMA.FTZ R6, R9, R112, -8 ;  /* 0xc100000009067423 */ /* 0x000fc60000010070 */
[----:B------:R-:W-:-:S03]  /*ab90*/  FSEL R112, R9, RZ, P1 ;  /* 0x000000ff09707208 */ /* 0x000fc60000800000 */
[----:B------:R-:W-:Y:S01]  /*aba0*/  MUFU.EX2 R113, R114 ;  /* 0x0000007200717308 */ /* 0x000fe20000000800 */
[----:B------:R-:W-:Y:S01]  /*abb0*/  FSEL R6, R6, RZ, P1 ;  /* 0x000000ff06067208 */ /* 0x000fe20000800000 */
[----:B------:R-:W-:-:S04]  /*abc0*/  FADD.FTZ R112, -R112, R7 ;  /* 0x0000000770707221 */ /* 0x000fc80000010100 */
[--C-:B-1----:R-:W-:Y:S01]  /*abd0*/  FFMA.FTZ R117, R10, UR10, -R6.reuse ;  /* 0x0000000a0a757c23 */ /* 0x102fe20008010806 */
[----:B------:R-:W-:-:S01]  /*abe0*/  FFMA.FTZ R10, R11, UR10, -R6 ;  /* 0x0000000a0b0a7c23 */ /* 0x000fc20008010806 */
[--C-:B------:R-:W-:Y:S01]  /*abf0*/  FFMA.FTZ R11, R14, UR10, -R6.reuse ;  /* 0x0000000a0e0b7c23 */ /* 0x100fe20008010806 */
        /* <DEDUP_REMOVED lines=25> */
[----:B------:R-:W-:Y:S01]  /*ad90*/  FFMA.FTZ R65, R68, UR10, -R6 ;  /* 0x0000000a44417c23 */ /* 0x000fe20008010806 */
[----:B--2---:R-:W-:-:S01]  /*ada0*/  FFMA.FTZ R68, R115, R5, R110 ;  /* 0x0000000573447223 */ /* 0x004fc2000001006e */
[--C-:B------:R-:W-:Y:S01]  /*adb0*/  FFMA.FTZ R61, R61, UR10, -R6.reuse ;  /* 0x0000000a3d3d7c23 */ /* 0x100fe20008010806 */
[----:B------:R-:W-:-:S01]  /*adc0*/  FFMA.FTZ R62, R62, UR10, -R6 ;  /* 0x0000000a3e3e7c23 */ /* 0x000fc20008010806 */
[----:B------:R-:W-:Y:S01]  /*add0*/  FFMA.FTZ R90, R90, UR10, -R6 ;  /* 0x0000000a5a5a7c23 */ /* 0x000fe20008010806 */
[----:B------:R-:W-:-:S01]  /*ade0*/  FADD.FTZ R119, R41, R68 ;  /* 0x0000004429777221 */ /* 0x000fc20000010000 */
[----:B------:R-:W2:Y:S01]  /*adf0*/  MUFU.EX2 R11, R11 ;  /* 0x0000000b000b7308 */ /* 0x000ea20000000800 */
[----:B0-----:R-:W-:-:S01]  /*ae00*/  FFMA.FTZ R5, R112, R4, R117 ;  /* 0x0000000470057223 */ /* 0x001fc20000010075 */
[----:B------:R-:W-:Y:S01]  /*ae10*/  FFMA.FTZ R68, R69, UR10, -R6 ;  /* 0x0000000a45447c23 */ /* 0x000fe20008010806 */
[----:B------:R-:W-:-:S01]  /*ae20*/  FADD.FTZ R114, R12, R119 ;  /* 0x000000770c727221 */ /* 0x000fc20000010000 */
[--C-:B------:R-:W-:Y:S01]  /*ae30*/  FFMA.FTZ R94, R94, UR10, -R6.reuse ;  /* 0x0000000a5e5e7c23 */ /* 0x100fe20008010806 */
[----:B------:R-:W-:-:S01]  /*ae40*/  FFMA.FTZ R100, R100, UR10, -R6 ;  /* 0x0000000a64647c23 */ /* 0x000fc20008010806 */
[----:B------:R-:W-:Y:S01]  /*ae50*/  FFMA.FTZ R109, R109, UR10, -R6 ;  /* 0x0000000a6d6d7c23 */ /* 0x000fe20008010806 */
[----:B------:R-:W-:-:S01]  /*ae60*/  FADD.FTZ R69, R13, R114 ;  /* 0x000000720d457221 */ /* 0x000fc20000010000 */
[----:B------:R-:W0:Y:S01]  /*ae70*/  MUFU.EX2 R14, R14 ;  /* 0x0000000e000e7308 */ /* 0x000e220000000800 */
[----:B-1----:R-:W-:-:S07]  /*ae80*/  FADD.FTZ R4, R10, R5 ;  /* 0x000000050a047221 */ /* 0x002fce0000010000 */
[----:B------:R-:W1:Y:S01]  /*ae90*/  MUFU.EX2 R15, R15 ;  /* 0x0000000f000f7308 */ /* 0x000e620000000800 */
[----:B--2---:R-:W-:-:S01]  /*aea0*/  FADD.FTZ R5, R11, R4 ;  /* 0x000000040b057221 */ /* 0x004fc20000010000 */
[----:B------:R-:W-:Y:S01]  /*aeb0*/  FFMA.FTZ R4, R72, UR10, -R6 ;  /* 0x0000000a48047c23 */ /* 0x000fe20008010806 */
[----:B------:R-:W-:-:S04]  /*aec0*/  FADD.FTZ R72, R20, R69 ;  /* 0x0000004514487221 */ /* 0x000fc80000010000 */
[----:B------:R-:W-:Y:S01]  /*aed0*/  FADD.FTZ R69, R21, R72 ;  /* 0x0000004815457221 */ /* 0x000fe20000010000 */
[----:B------:R-:W2:Y:S01]  /*aee0*/  MUFU.EX2 R24, R24 ;  /* 0x0000001800187308 */ /* 0x000ea20000000800 */
[----:B0-----:R-:W-:-:S01]  /*aef0*/  FADD.FTZ R114, R14, R5 ;  /* 0x000000050e727221 */ /* 0x001fc20000010000 */
[----:B------:R-:W-:Y:S01]  /*af00*/  FFMA.FTZ R72, R73, UR10, -R6 ;  /* 0x0000000a49487c23 */ /* 0x000fe20008010806 */
[----:B------:R-:W-:-:S01]  /*af10*/  FADD.FTZ R116, R26, R69 ;  /* 0x000000451a747221 */ /* 0x000fc20000010000 */
[----:B------:R-:W-:-:S03]  /*af20*/  FFMA.FTZ R69, R76, UR10, -R6 ;  /* 0x0000000a4c457c23 */ /* 0x000fc60008010806 */
[----:B------:R-:W-:Y:S01]  /*af30*/  FADD.FTZ R73, R27, R116 ;  /* 0x000000741b497221 */ /* 0x000fe20000010000 */
[----:B------:R-:W0:Y:S01]  /*af40*/  MUFU.EX2 R25, R25 ;  /* 0x0000001900197308 */ /* 0x000e220000000800 */
[----:B-1----:R-:W-:-:S02]  /*af50*/  FADD.FTZ R5, R15, R114 ;  /* 0x000000720f057221 */ /* 0x002fc40000010000 */
[----:B------:R-:W-:-:S04]  /*af60*/  FADD.FTZ R76, R30, R73 ;  /* 0x000000491e4c7221 */ /* 0x000fc80000010000 */
[----:B------:R-:W-:Y:S01]  /*af70*/  FADD.FTZ R73, R31, R76 ;  /* 0x0000004c1f497221 */ /* 0x000fe20000010000 */
        /* <DEDUP_REMOVED lines=9> */
[----:B------:R-:W-:Y:S01]  /*b010*/  FADD.FTZ R114, R34, R73 ;  /* 0x0000004922727221 */ /* 0x000fe20000010000 */
[----:B------:R-:W-:-:S03]  /*b020*/  FFMA.FTZ R73, R80, UR10, -R6 ;  /* 0x0000000a50497c23 */ /* 0x000fc60008010806 */
[----:B------:R-:W-:Y:S02]  /*b030*/  FADD.FTZ R77, R35, R114 ;  /* 0x00000072234d7221 */ /* 0x000fe40000010000 */
[----:B------:R-:W2:Y:S02]  /*b040*/  MUFU.EX2 R36, R36 ;  /* 0x0000002400247308 */ /* 0x000ea40000000800 */
[----:B------:R-:W-:-:S04]  /*b050*/  FADD.FTZ R80, R38, R77 ;  /* 0x0000004d26507221 */ /* 0x000fc80000010000 */
[----:B------:R-:W-:Y:S01]  /*b060*/  FADD.FTZ R77, R39, R80 ;  /* 0x00000050274d7221 */ /* 0x000fe20000010000 */
[----:B------:R-:W-:-:S01]  /*b070*/  FFMA.FTZ R80, R81, UR10, -R6 ;  /* 0x0000000a51507c23 */ /* 0x000fc20008010806 */
[----:B------:R-:W3:Y:S02]  /*b080*/  MUFU.EX2 R37, R37 ;  /* 0x0000002500257308 */ /* 0x000ee40000000800 */
[----:B------:R-:W-:-:S01]  /*b090*/  FADD.FTZ R114, R40, R77 ;  /* 0x0000004d28727221 */ /* 0x000fc20000010000 */
[----:B------:R-:W-:-:S03]  /*b0a0*/  FFMA.FTZ R77, R84, UR10, -R6 ;  /* 0x0000000a544d7c23 */ /* 0x000fc60008010806 */
[----:B------:R-:W-:Y:S02]  /*b0b0*/  FADD.FTZ R81, R45, R114 ;  /* 0x000000722d517221 */ /* 0x000fe40000010000 */
[----:B------:R-:W-:Y:S02]  /*b0c0*/  MUFU.EX2 R7, R61 ;  /* 0x0000003d00077308 */ /* 0x000fe40000000800 */
[----:B------:R-:W-:-:S04]  /*b0d0*/  FADD.FTZ R84, R44, R81 ;  /* 0x000000512c547221 */ /* 0x000fc80000010000 */
[----:B------:R-:W-:Y:S01]  /*b0e0*/  FADD.FTZ R81, R49, R84 ;  /* 0x0000005431517221 */ /* 0x000fe20000010000 */
[----:B------:R-:W-:-:S01]  /*b0f0*/  FFMA.FTZ R84, R85, UR10, -R6 ;  /* 0x0000000a55547c23 */ /* 0x000fc20008010806 */
[----:B------:R-:W-:Y:S02]  /*b100*/  MUFU.EX2 R61, R65 ;  /* 0x00000041003d7308 */ /* 0x000fe40000000800 */
[----:B------:R-:W-:-:S01]  /*b110*/  FADD.FTZ R114, R48, R81 ;  /* 0x0000005130727221 */ /* 0x000fc20000010000 */
[----:B------:R-:W-:-:S03]  /*b120*/  FFMA.FTZ R81, R89, UR10, -R6 ;  /* 0x0000000a59517c23 */ /* 0x000fc60008010806 */
[----:B------:R-:W-:Y:S02]  /*b130*/  FADD.FTZ R85, R55, R114 ;  /* 0x0000007237557221 */ /* 0x000fe40000010000 */
[----:B------:R-:W4:Y:S02]  /*b140*/  MUFU.EX2 R42, R42 ;  /* 0x0000002a002a7308 */ /* 0x000f240000000800 */
[----:B------:R-:W-:-:S04]  /*b150*/  FADD.FTZ R114, R54, R85 ;  /* 0x0000005536727221 */ /* 0x000fc80000010000 */
[----:B------:R-:W-:Y:S02]  /*b160*/  FADD.FTZ R85, R59, R114 ;  /* 0x000000723b557221 */ /* 0x000fe40000010000 */
[----:B------:R0:W-:Y:S02]  /*b170*/  MUFU.EX2 R65, R4 ;  /* 0x0000000400417308 */ /* 0x0001e40000000800 */
[----:B------:R-:W-:-:S01]  /*b180*/  FADD.FTZ R114, R58, R85 ;  /* 0x000000553a727221 */ /* 0x000fc20000010000 */
[----:B------:R-:W-:-:S05]  /*b190*/  FFMA.FTZ R85, R93, UR10, -R6 ;  /* 0x0000000a5d557c23 */ /* 0x000fca0008010806 */
[----:B------:R-:W5:Y:S01]  /*b1a0*/  MUFU.EX2 R43, R43 ;  /* 0x0000002b002b7308 */ /* 0x000f620000000800 */
[----:B0-----:R-:W-:-:S04]  /*b1b0*/  FADD.FTZ R4, R32, R5 ;  /* 0x0000000520047221 */ /* 0x001fc80000010000 */
[----:B-1----:R-:W-:-:S03]  /*b1c0*/  FADD.FTZ R5, R33, R4 ;  /* 0x0000000421057221 */ /* 0x002fc60000010000 */
[----:B------:R-:W0:Y:S01]  /*b1d0*/  MUFU.EX2 R46, R46 ;  /* 0x0000002e002e7308 */ /* 0x000e220000000800 */
[----:B--2---:R-:W-:-:S04]  /*b1e0*/  FADD.FTZ R4, R36, R5 ;  /* 0x0000000524047221 */ /* 0x004fc80000010000 */
[----:B---3--:R-:W-:-:S03]  /*b1f0*/  FADD.FTZ R5, R37, R4 ;  /* 0x0000000425057221 */ /* 0x008fc60000010000 */
[----:B------:R-:W1:Y:S01]  /*b200*/  MUFU.EX2 R47, R47 ;  /* 0x0000002f002f7308 */ /* 0x000e620000000800 */
[----:B----4-:R-:W-:-:S04]  /*b210*/  FADD.FTZ R4, R42, R5 ;  /* 0x000000052a047221 */ /* 0x010fc80000010000 */
[----:B-----5:R-:W-:-:S03]  /*b220*/  FADD.FTZ R5, R43, R4 ;  /* 0x000000042b057221 */ /* 0x020fc60000010000 */
        /* <DEDUP_REMOVED lines=25> */
[----:B------:R-:W-:Y:S01]  /*b3c0*/  FADD.FTZ R114, R66, R89 ;  /* 0x0000005942727221 */ /* 0x000fe20000010000 */
[----:B------:R-:W-:-:S02]  /*b3d0*/  FFMA.FTZ R89, R97, UR10, -R6 ;  /* 0x0000000a61597c23 */ /* 0x000fc40008010806 */
[----:B------:R-:W2:Y:S01]  /*b3e0*/  MUFU.EX2 R68, R68 ;  /* 0x0000004400447308 */ /* 0x000ea20000000800 */
[----:B0-----:R-:W-:-:S04]  /*b3f0*/  FADD.FTZ R4, R64, R5 ;  /* 0x0000000540047221 */ /* 0x001fc80000010000 */
[----:B------:R-:W-:-:S03]  /*b400*/  FADD.FTZ R5, R61, R4 ;  /* 0x000000043d057221 */ /* 0x000fc60000010000 */
[----:B------:R-:W0:Y:S01]  /*b410*/  MUFU.EX2 R75, R75 ;  /* 0x0000004b004b7308 */ /* 0x000e220000000800 */
[----:B-1----:R-:W-:-:S04]  /*b420*/  FADD.FTZ R93, R71, R114 ;  /* 0x00000072475d7221 */ /* 0x002fc80000010000 */
[----:B------:R-:W-:-:S03]  /*b430*/  FADD.FTZ R114, R70, R93 ;  /* 0x0000005d46727221 */ /* 0x000fc60000010000 */
[----:B------:R-:W1:Y:S01]  /*b440*/  MUFU.EX2 R72, R72 ;  /* 0x0000004800487308 */ /* 0x000e620000000800 */
[----:B--2---:R-:W-:-:S04]  /*b450*/  FADD.FTZ R4, R68, R5 ;  /* 0x0000000544047221 */ /* 0x004fc80000010000 */
[----:B------:R-:W-:-:S03]  /*b460*/  FADD.FTZ R5, R65, R4 ;  /* 0x0000000441057221 */ /* 0x000fc60000010000 */
[----:B------:R-:W2:Y:S01]  /*b470*/  MUFU.EX2 R69, R69 ;  /* 0x0000004500457308 */ /* 0x000ea20000000800 */
[----:B0-----:R-:W-:-:S04]  /*b480*/  FADD.FTZ R93, R75, R114 ;  /* 0x000000724b5d7221 */ /* 0x001fc80000010000 */
[----:B------:R-:W-:Y:S01]  /*b490*/  FADD.FTZ R114, R74, R93 ;  /* 0x0000005d4a727221 */ /* 0x000fe20000010000 */
[----:B------:R-:W-:-:S02]  /*b4a0*/  FFMA.FTZ R93, R101, UR10, -R6 ;  /* 0x0000000a655d7c23 */ /* 0x000fc40008010806 */
        /* <DEDUP_REMOVED lines=18> */
[----:B0-----:R-:W-:-:S01]  /*b5d0*/  FADD.FTZ R102, R82, R97 ;  /* 0x0000006152667221 */ /* 0x001fc20000010000 */
[----:B------:R-:W-:-:S03]  /*b5e0*/  FFMA.FTZ R97, R105, UR10, -R6 ;  /* 0x0000000a69617c23 */ /* 0x000fc60008010806 */
[----:B------:R-:W-:-:S03]  /*b5f0*/  FADD.FTZ R101, R87, R102 ;  /* 0x0000006657657221 */ /* 0x000fc60000010000 */
        /* <DEDUP_REMOVED lines=52> */
.L_x_6613:
        /* <DEDUP_REMOVED lines=127> */
.L_x_6596:
[----:B------:R-:W-:Y:S01]  /*c130*/  ULDC UR6, c[0x0][0x448] ;  /* 0x0001120000067ab9 */ /* 0x000fe20000000800 */
[----:B------:R-:W-:Y:S01]  /*c140*/  IADD3 R86, R17, 0x1, -R86 ;  /* 0x0000000111567810 */ /* 0x000fe20007ffe856 */
[----:B------:R-:W-:Y:S01]  /*c150*/  UISETP.NE.AND UP0, UPT, UR6, 0x1, UPT ;  /* 0x000000010600788c */ /* 0x000fe2000bf05270 */
[----:B------:R-:W-:Y:S02]  /*c160*/  ULDC UR15, c[0x0][0x9e4] ;  /* 0x00027900000f7ab9 */ /* 0x000fe40000000800 */
[----:B------:R-:W-:Y:S01]  /*c170*/  R2UR UR14, R86 ;  /* 0x00000000560e72ca */ /* 0x000fe200000e0000 */
[----:B------:R-:W-:Y:S02]  /*c180*/  UISETP.GE.AND UP1, UPT, UR15, 0x1, UPT ;  /* 0x000000010f00788c */ /* 0x000fe4000bf26270 */
[----:B------:R-:W-:-:S04]  /*c190*/  UIADD3 UR11, UR39, 0x7f, URZ ;  /* 0x0000007f270b7890 */ /* 0x000fc8000fffe03f */
[----:B------:R-:W-:Y:S01]  /*c1a0*/  PLOP3.LUT P1, PT, PT, PT, UP1, 0x40, 0x0 ;  /* 0x000000000000781c */ /* 0x000fe20003f2e818 */
[----:B------:R-:W-:Y:S01]  /*c1b0*/  @UP0 ULDC UR6, c[0x0][0x44c] ;  /* 0x0001130000060ab9 */ /* 0x000fe20000000800 */
[----:B------:R-:W-:Y:S01]  /*c1c0*/  @UP0 ULDC UR18, c[0x0][0x450] ;  /* 0x0001140000120ab9 */ /* 0x000fe20000000800 */
[----:B------:R-:W-:-:S04]  /*c1d0*/  UIMAD.WIDE.U32 UR6, UR11, UR6, URZ ;  /* 0x000000060b0672a5 */ /* 0x000fc8000f8e003f */
[----:B------:R-:W-:-:S04]  /*c1e0*/  @UP0 USHF.R.U32.HI UR11, URZ, UR18, UR7 ;  /* 0x000000123f0b0299 */ /* 0x000fc80008011607 */
[----:B------:R-:W-:-:S03]  /*c1f0*/  UIADD3 UR11, UR14, UR11, URZ ;  /* 0x0000000b0e0b7290 */ /* 0x000fc6000fffe03f */
[----:B------:R-:W-:Y:S02]  /*c200*/  ULDC UR14, c[0x0][0x9dc] ;  /* 0x00027700000e7ab9 */ /* 0x000fe40000000800 */
[----:B------:R-:W-:Y:S01]  /*c210*/  UIADD3 UR14, UR11, -UR14, URZ ;  /* 0x8000000e0b0e7290 */ /* 0x000fe2000fffe03f */
[----:B------:R-:W-:Y:S11]  /*c220*/  @P1 BRA `(.L_x_6615) ;  /* 0x0000000000441947 */ /* 0x000ff60003800000 */
        /* <DEDUP_REMOVED lines=10> */
.L_x_6616:
[----:B------:R-:W-:-:S11]  /*c2d0*/  UISETP.NE.AND UP2, UPT, UR15, 0x1, UPT ;  /* 0x000000010f00788c */ /* 0x000fd6000bf45270 */
[----:B------:R-:W-:Y:S02]  /*c2e0*/  @UP2 ULDC.64 UR18, c[0x0][0x9e8] ;  /* 0x00027a0000122ab9 */ /* 0x000fe40000000a00 */
[----:B------:R-:W-:-:S04]  /*c2f0*/  UIMAD.WIDE.U32 UR6, UR11, UR18, URZ ;  /* 0x000000120b0672a5 */ /* 0x000fc8000f8e003f */
[----:B------:R-:W-:-:S12]  /*c300*/  @UP2 USHF.R.U32.HI UR11, URZ, UR19, UR7 ;  /* 0x000000133f0b2299 */ /* 0x000fd80008011607 */
.L_x_6617:
[----:B------:R-:W-:-:S04]  /*c310*/  UIMAD UR11, UR11, UR15, URZ ;  /* 0x0000000f0b0b72a4 */ /* 0x000fc8000f8e023f */
[----:B------:R-:W-:-:S04]  /*c320*/  UISETP.LT.AND UP2, UPT, UR14, UR11, UPT ;  /* 0x0000000b0e00728c */ /* 0x000fc8000bf41270 */
[----:B------:R-:W-:-:S12]  /*c330*/  USEL UR14, UR14, UR11, !UP2 ;  /* 0x0000000b0e0e7287 */ /* 0x000fd8000d000000 */
.L_x_6615:
[----:B------:R-:W-:-:S04]  /*c340*/  UIADD3 UR6, UR14, 0xbf, URZ ;  /* 0x000000bf0e067890 */ /* 0x000fc8000fffe03f */
[----:B------:R-:W-:-:S04]  /*c350*/  UIMAD.WIDE UR6, UR6, 0x2aaaaaab, URZ ;  /* 0x2aaaaaab060678a5 */ /* 0x000fc8000f8e023f */
[----:B------:R-:W-:-:S04]  /*c360*/  USHF.R.U32.HI UR6, URZ, 0x1f, UR7 ;  /* 0x0000001f3f067899 */ /* 0x000fc80008011607 */
[----:B------:R-:W-:-:S04]  /*c370*/  ULEA.HI.SX32 UR6, UR7, UR6, 0x1b ;  /* 0x0000000607067291 */ /* 0x000fc8000f8fda3f */
[----:B------:R-:W-:-:S04]  /*c380*/  UISETP.LT.AND UP2, UPT, UR42, UR6, UPT ;  /* 0x000000062a00728c */ /* 0x000fc8000bf41270 */
[----:B------:R-:W-:-:S06]  /*c390*/  USEL UR22, UR42, UR6, !UP2 ;  /* 0x000000062a167287 */ /* 0x000fcc000d000000 */
[----:B------:R-:W-:-:S13]  /*c3a0*/  ISETP.GE.AND P1, PT, R3, UR22, PT ;  /* 0x0000001603007c0c */ /* 0x000fda000bf26270 */
[----:B------:R-:W-:Y:S05]  /*c3b0*/  @!P1 BRA `(.L_x_6618) ;  /* 0x0000003000f49947 */ /* 0x000fea0003800000 */
[----:B------:R-:W-:Y:S01]  /*c3c0*/  IMAD.MOV.U32 R8, RZ, RZ, R7 ;  /* 0x000000ffff087224 */ /* 0x000fe200078e0007 */
[----:B------:R-:W-:Y:S01]  /*c3d0*/  UMOV UR25, UR37 ;  /* 0x0000002500197c82 */ /* 0x000fe20008000000 */
[----:B------:R-:W-:Y:S01]  /*c3e0*/  IMAD.MOV.U32 R9, RZ, RZ, R6 ;  /* 0x000000ffff097224 */ /* 0x000fe200078e0006 */
[----:B------:R-:W-:-:S06]  /*c3f0*/  ULDC UR23, c[0x0][0x988] ;  /* 0x0002620000177ab9 */ /* 0x000fcc0000000800 */
.L_x_6628:
[----:B------:R-:W-:Y:S01]  /*c400*/  ISETP.NE.AND P2, PT, RZ, UR44, PT ;  /* 0x0000002cff007c0c */ /* 0x000fe2000bf45270 */
[----:B------:R-:W-:-:S04]  /*c410*/  UISETP.NE.AND UP2, UPT, UR47, 0x1, UPT ;  /* 0x000000012f00788c */ /* 0x000fc8000bf45270 */
[----:B------:R-:W-:-:S04]  /*c420*/  USEL UR37, URZ, 0x1, UP2 ;  /* 0x000000013f257887 */ /* 0x000fc80009000000 */
[----:B------:R-:W-:-:S04]  /*c430*/  ULOP3.LUT UR37, UR25, UR37, URZ, 0x3c, !UPT ;  /* 0x0000002519257292 */ /* 0x000fc8000f8e3c3f */
[----:B------:R-:W-:Y:S08]  /*c440*/  @P2 BRA `(.L_x_6619) ;  /* 0x0000000000382947 */ /* 0x000ff00003800000 */
[----:B------:R-:W-:Y:S05]  /*c450*/  @!P0 BRA `(.L_x_6620) ;  /* 0x0000000000048947 */ /* 0x000fea0003800000 */
[----:B------:R-:W-:Y:S01]  /*c460*/  BPT.TRAP 0x1 ;  /* 0x000000040000795c */ /* 0x000fe20000300000 */
.L_x_6620:
        /* <DEDUP_REMOVED lines=9> */
.L_x_6621:
[----:B-1----:R-:W-:Y:S05]  /*c500*/  @P1 BRA `(.L_x_6619) ;  /* 0x0000000000081947 */ /* 0x002fea0003800000 */
[----:B------:R-:W1:Y:S02]  /*c510*/  SYNCS.PHASECHK.TRANS64.TRYWAIT P1, [UR6+0x28830], R6 ;  /* 0x02883006ff0075a7 */ /* 0x000e640008020146 */
[----:B-1----:R-:W-:Y:S05]  /*c520*/  @!P1 BRA `(.L_x_6622) ;  /* 0x000000fc00489947 */ /* 0x002fea0003800000 */
.L_x_6619:
[----:B-1----:R-:W1:Y:S01]  /*c530*/  S2R R7, SR_TID.X ;  /* 0x0000000000077919 */ /* 0x002e620000002100 */
[----:B------:R-:W-:Y:S01]  /*c540*/  UIADD3 UR24, UR47, 0x1, URZ ;  /* 0x000000012f187890 */ /* 0x000fe2000fffe03f */
[----:B------:R-:W-:Y:S01]  /*c550*/  UMOV UR19, 0x40000040 ;  /* 0x4000004000137882 */ /* 0x000fe20000000000 */
[----:B------:R-:W-:Y:S02]  /*c560*/  UMOV UR7, 0x40000040 ;  /* 0x4000004000077882 */ /* 0x000fe40000000000 */
[----:B------:R-:W-:Y:S01]  /*c570*/  UISETP.NE.AND UP2, UPT, UR24, 0x2, UPT ;  /* 0x000000021800788c */ /* 0x000fe2000bf45270 */
[----:B------:R-:W-:Y:S01]  /*c580*/  UMOV UR11, 0x40000040 ;  /* 0x40000040000b7882 */ /* 0x000fe20000000000 */
[----:B------:R-:W-:Y:S02]  /*c590*/  UMOV UR15, 0x40000040 ;  /* 0x40000040000f7882 */ /* 0x000fe40000000000 */
[----:B------:R-:W-:-:S04]  /*c5a0*/  USEL UR24, UR24, URZ, UP2 ;  /* 0x0000003f18187287 */ /* 0x000fc80009000000 */
[----:B------:R-:W-:-:S04]  /*c5b0*/  UIMAD UR18, UR24, 0x600, UR20 ;  /* 0x00000600181278a4 */ /* 0x000fc8000f8e0214 */
[----:B------:R-:W-:Y:S02]  /*c5c0*/  UIADD3 UR6, UR18, 0x2, URZ ;  /* 0x0000000212067890 */ /* 0x000fe4000fffe03f */
[----:B------:R-:W-:Y:S02]  /*c5d0*/  UIADD3 UR10, UR18, 0x4, URZ ;  /* 0x00000004120a7890 */ /* 0x000fe4000fffe03f */
[----:B------:R-:W-:Y:S01]  /*c5e0*/  UIADD3 UR14, UR18, 0x6, URZ ;  /* 0x00000006120e7890 */ /* 0x000fe2000fffe03f */
        /* <DEDUP_REMOVED lines=18> */
.L_x_6624:
[----:B------:R-:W-:Y:S01]  /*c710*/  ULEA UR6, UR47, UR45, 0x3 ;  /* 0x0000002d2f067291 */ /* 0x000fe2000f8e183f */
[----:B------:R-:W-:-:S05]  /*c720*/  IMAD.U32 R6, RZ, RZ, UR25 ;  /* 0x00000019ff067e24 */ /* 0x000fca000f8e00ff */
[----:B------:R-:W-:-:S04]  /*c730*/  SHF.L.U32 R6, R6, 0x1f, RZ ;  /* 0x0000001f06067819 */ /* 0x000fc800000006ff */
[----:B------:R0:W1:Y:S01]  /*c740*/  SYNCS.PHASECHK.TRANS64.TRYWAIT P1, [UR6+0x28850], R6 ;  /* 0x02885006ff0075a7 */ /* 0x0000620008020146 */
[----:B------:R-:W-:Y:S05]  /*c750*/  @!P0 BRA `(.L_x_6625) ;  /* 0x0000000000048947 */ /* 0x000fea0003800000 */
[----:B------:R-:W-:Y:S01]  /*c760*/  BPT.TRAP 0x1 ;  /* 0x000000040000795c */ /* 0x000fe20000300000 */
.L_x_6625:
[----:B-1----:R-:W-:Y:S05]  /*c770*/  @P1 BRA `(.L_x_6623) ;  /* 0x0000000000081947 */ /* 0x002fea0003800000 */
[----:B------:R-:W1:Y:S02]  /*c780*/  SYNCS.PHASECHK.TRANS64.TRYWAIT P1, [UR6+0x28850], R6 ;  /* 0x02885006ff0075a7 */ /* 0x000e640008020146 */
[----:B-1----:R-:W-:Y:S05]  /*c790*/  @!P1 BRA `(.L_x_6626) ;  /* 0x000000f800c49947 */ /* 0x002fea0003800000 */
.L_x_6623:
        /* <DEDUP_REMOVED lines=27> */
[----:B------:R-:W3:Y:S01]  /*c950*/  MUFU.TANH R14, R14 ;  /* 0x0000000e000e7308 */ /* 0x000ee20000002400 */
[----:B------:R-:W-:Y:S01]  /*c960*/  UMOV UR7, 0x80000020 ;  /* 0x8000002000077882 */ /* 0x000fe20000000000 */
[----:B01----:R-:W-:Y:S01]  /*c970*/  FMNMX.FTZ R6, R10, R9, !PT ;  /* 0x000000090a067209 */ /* 0x003fe20007810000 */
[C---:B------:R-:W-:Y:S01]  /*c980*/  FMUL.FTZ R83, R0.reuse, R91 ;  /* 0x0000005b00537220 */ /* 0x040fe20000410000 */
[C---:B------:R-:W-:Y:S01]  /*c990*/  FMUL.FTZ R29, R0.reuse, R37 ;  /* 0x00000025001d7220 */ /* 0x040fe20000410000 */
[C---:B------:R-:W-:Y:S01]  /*c9a0*/  FMUL.FTZ R37, R0.reuse, R45 ;  /* 0x0000002d00257220 */ /* 0x040fe20000410000 */
[C---:B------:R-:W-:Y:S01]  /*c9b0*/  FMUL.FTZ R45, R0.reuse, R53 ;  /* 0x00000035002d7220 */ /* 0x040fe20000410000 */
        /* <DEDUP_REMOVED lines=79> */
[----:B------:R-:W-:Y:S01]  /*ceb0*/  UMOV UR10, UR23 ;  /* 0x00000017000a7c82 */ /* 0x000fe20008000000 */
[----:B------:R-:W1:Y:S01]  /*cec0*/  S2R R217, SR_TID.X ;  /* 0x0000000000d97919 */ /* 0x000e620000002100 */
[----:B------:R-:W3:Y:S01]  /*ced0*/  MUFU.TANH R36, R36 ;  /* 0x0000002400247308 */ /* 0x000ee20000002400 */
[----:B--2---:R-:W-:Y:S01]  /*cee0*/  FMNMX.FTZ R95, R33, R94, !PT ;  /* 0x0000005e215f7209 */ /* 0x004fe20007810000 */
[----:B------:R-:W-:-:S06]  /*cef0*/  FMUL.FTZ R94, R0, R102 ;  /* 0x00000066005e7220 */ /* 0x000fcc0000410000 */
        /* <DEDUP_REMOVED lines=9> */
[----:B0-----:R-:W-:-:S07]  /*cf90*/  FMNMX.FTZ R97, R37, R96, !PT ;  /* 0x0000006025617209 */ /* 0x001fce0007810000 */
[----:B------:R-:W0:Y:S01]  /*cfa0*/  MUFU.TANH R27, R27 ;  /* 0x0000001b001b7308 */ /* 0x000e220000002400 */
[----:B---3--:R-:W-:-:S07]  /*cfb0*/  FMNMX.FTZ R6, R26, R7, !PT ;  /* 0x000000071a067209 */ /* 0x008fce0007810000 */
[----:B------:R-:W2:Y:S01]  /*cfc0*/  MUFU.TANH R41, R41 ;  /* 0x0000002900297308 */ /* 0x000ea20000002400 */
[----:B-1----:R-:W-:Y:S01]  /*cfd0*/  FMNMX.FTZ R96, R40, R97, !PT ;  /* 0x0000006128607209 */ /* 0x002fe20007810000 */
[----:B------:R-:W-:Y:S02]  /*cfe0*/  WARPGROUP.DEPBAR.LE gsb0, 0x0 ;  /* 0x00008000000079c5 */ /* 0x000fe40000010000 */
[----:B------:R-:W-:-:S04]  /*cff0*/  WARPGROUP.ARRIVE ;  /* 0x00000000000079c5 */ /* 0x000fc80000000000 */
[----:B------:R-:W1:Y:S01]  /*d000*/  MUFU.TANH R30, R30 ;  /* 0x0000001e001e7308 */ /* 0x000e620000002400 */
[----:B0-----:R-:W-:Y:S01]  /*d010*/  FMNMX.FTZ R7, R27, R6, !PT ;  /* 0x000000061b077209 */ /* 0x001fe20007810000 */
[----:B------:R-:W-:Y:S01]  /*d020*/  QGMMA.64x128x32.F32.E4M3.E4M3 R120, R200, gdesc[UR4], R120, gsb0 ;  /* 0x01e00004c8787df3 */ /* 0x000fe20008000878 */
[----:B------:R-:W-:Y:S01]  /*d030*/  UIADD3 UR6, UR11, 0x200, URZ ;  /* 0x000002000b067890 */ /* 0x000fe2000fffe03f */
[----:B------:R-:W-:-:S04]  /*d040*/  UMOV UR7, 0x80000020 ;  /* 0x8000002000077882 */ /* 0x000fc80000000000 */
[----:B------:R-:W0:Y:S01]  /*d050*/  MUFU.TANH R44, R44 ;  /* 0x0000002c002c7308 */ /* 0x000e220000002400 */
[----:B--2---:R-:W-:Y:S01]  /*d060*/  FMNMX.FTZ R97, R41, R96, !PT ;  /* 0x0000006029617209 */ /* 0x004fe20007810000 */
[----:B------:R-:W-:-:S06]  /*d070*/  FMUL.FTZ R96, R0, R104 ;  /* 0x0000006800607220 */ /* 0x000fcc0000410000 */
[----:B------:R-:W2:Y:S01]  /*d080*/  MUFU.TANH R31, R31 ;  /* 0x0000001f001f7308 */ /* 0x000ea20000002400 */
[----:B-1----:R-:W-:-:S07]  /*d090*/  FMNMX.FTZ R6, R30, R7, !PT ;  /* 0x000000071e067209 */ /* 0x002fce0007810000 */
[----:B------:R-:W1:Y:S01]  /*d0a0*/  MUFU.TANH R45, R45 ;  /* 0x0000002d002d7308 */ /* 0x000e620000002400 */
[----:B0-----:R-:W-:Y:S01]  /*d0b0*/  FMNMX.FTZ R98, R44, R97, !PT ;  /* 0x000000612c627209 */ /* 0x001fe20007810000 */
[----:B------:R-:W-:-:S06]  /*d0c0*/  FMUL.FTZ R97, R0, R105 ;  /* 0x0000006900617220 */ /* 0x000fcc0000410000 */
        /* <DEDUP_REMOVED lines=32> */
[----:B0-----:R-:W-:Y:S01]  /*d2d0*/  FMNMX.FTZ R6, R46, R7, !PT ;  /* 0x000000072e067209 */ /* 0x001fe20007810000 */
[----:B------:R-:W-:Y:S02]  /*d2e0*/  WARPGROUP.DEPBAR.LE gsb0, 0x0 ;  /* 0x00008000000079c5 */ /* 0x000fe40000010000 */
[----:B------:R-:W-:-:S04]  /*d2f0*/  WARPGROUP.ARRIVE ;  /* 0x00000000000079c5 */ /* 0x000fc80000000000 */
[----:B------:R-:W0:Y:S01]  /*d300*/  MUFU.TANH R61, R61 ;  /* 0x0000003d003d7308 */ /* 0x000e220000002400 */
[----:B--2---:R-:W-:Y:S01]  /*d310*/  FMNMX.FTZ R102, R60, R101, !PT ;  /* 0x000000653c667209 */ /* 0x004fe20007810000 */
[----:B------:R-:W-:Y:S01]  /*d320*/  QGMMA.64x128x32.F32.E4M3.E4M3 R120, R196, gdesc[UR4], R120, gsb0 ;  /* 0x01e00004c4787df3 */ /* 0x000fe20008000878 */
[----:B------:R-:W-:Y:S01]  /*d330*/  FMUL.FTZ R101, R0, R109 ;  /* 0x0000006d00657220 */ /* 0x000fe20000410000 */
[----:B------:R-:W-:Y:S01]  /*d340*/  UIADD3 UR6, UR11, 0x202, URZ ;  /* 0x000002020b067890 */ /* 0x000fe2000fffe03f */
[----:B------:R-:W-:-:S03]  /*d350*/  UMOV UR7, 0x80000020 ;  /* 0x8000002000077882 */ /* 0x000fc60000000000 */
        /* <DEDUP_REMOVED lines=44> */
[----:B------:R-:W-:Y:S01]  /*d620*/  QGMMA.64x128x32.F32.E4M3.E4M3 R120, R192, gdesc[UR4], R120, gsb0 ;  /* 0x01e00004c0787df3 */ /* 0x000fe20008000878 */
        /* <DEDUP_REMOVED lines=26> */
[----:B------:R-:W-:Y:S01]  /*d7d0*/  FMUL.FTZ R108, R0, R116 ;  /* 0x00000074006c7220 */ /* 0x000fe20000410000 */
[----:B------:R-:W-:-:S05]  /*d7e0*/  IMAD.U32 R116, RZ, RZ, UR24 ;  /* 0x00000018ff747e24 */ /* 0x000fca000f8e00ff */
        /* <DEDUP_REMOVED lines=15> */
[----:B------:R-:W-:Y:S02]  /*d8e0*/  WARPGROUP.DEPBAR.LE gsb0, 0x0 ;  /* 0x00008000000079c5 */ /* 0x000fe40000010000 */
[----:B------:R-:W-:-:S04]  /*d8f0*/  WARPGROUP.ARRIVE ;  /* 0x00000000000079c5 */ /* 0x000fc80000000000 */
[----:B------:R-:W1:Y:S01]  /*d900*/  MUFU.TANH R100, R100 ;  /* 0x0000006400647308 */ /* 0x000e620000002400 */
[----:B0-----:R-:W-:Y:S01]  /*d910*/  FMNMX.FTZ R111, R97, R110, !PT ;  /* 0x0000006e616f7209 */ /* 0x001fe20007810000 */
[----:B------:R-:W-:Y:S01]  /*d920*/  FMUL.FTZ R110, R0, R118 ;  /* 0x00000076006e7220 */ /* 0x000fe20000410000 */
[----:B------:R-:W-:Y:S01]  /*d930*/  QGMMA.64x128x32.F32.E4M3.E4M3 R120, R188, gdesc[UR4], R120, gsb0 ;  /* 0x01e00004bc787df3 */ /* 0x000fe20008000878 */
[----:B------:R-:W-:Y:S01]  /*d940*/  UIADD3 UR6, UR11, 0x402, URZ ;  /* 0x000004020b067890 */ /* 0x000fe2000fffe03f */
[----:B------:R-:W-:-:S03]  /*d950*/  UMOV UR7, 0x80000020 ;  /* 0x8000002000077882 */ /* 0x000fc60000000000 */
        /* <DEDUP_REMOVED lines=25> */
[----:B------:R-:W0:Y:S02]  /*daf0*/  SHFL.BFLY PT, R113, R112, 0x2, 0x1f ;  /* 0x0c401f0070717f89 */ /* 0x000e2400000e0000 */
[----:B------:R-:W3:Y:S01]  /*db00*/  MUFU.TANH R102, R102 ;  /* 0x0000006600667308 */ /* 0x000ee20000002400 */
[----:B--2---:R-:W-:-:S07]  /*db10*/  FMNMX.FTZ R6, R98, R7, !PT ;  /* 0x0000000762067209 */ /* 0x004fce0007810000 */
[----:B------:R-:W2:Y:S01]  /*db20*/  MUFU.TANH R103, R103 ;  /* 0x0000006700677308 */ /* 0x000ea20000002400 */
[----:B-1----:R-:W-:-:S07]  /*db30*/  FMNMX.FTZ R7, R99, R6, !PT ;  /* 0x0000000663077209 */ /* 0x002fce0007810000 */
[----:B------:R-:W1:Y:S01]  /*db40*/  MUFU.TANH R106, R106 ;  /* 0x0000006a006a7308 */ /* 0x000e620000002400 */
[----:B---3--:R-:W-:Y:S02]  /*db50*/  FMNMX.FTZ R6, R102, R7, !PT ;  /* 0x0000000766067209 */ /* 0x008fe40007810000 */
[----:B0-----:R-:W-:-:S05]  /*db60*/  FMNMX.FTZ R113, R112, R113, !PT ;  /* 0x0000007170717209 */ /* 0x001fca0007810000 */
[----:B------:R-:W0:Y:S01]  /*db70*/  MUFU.TANH R107, R107 ;  /* 0x0000006b006b7308 */ /* 0x000e220000002400 */
[----:B--2---:R-:W-:-:S07]  /*db80*/  FMNMX.FTZ R7, R103, R6, !PT ;  /* 0x0000000667077209 */ /* 0x004fce0007810000 */
[----:B------:R-:W2:Y:S01]  /*db90*/  MUFU.TANH R110, R110 ;  /* 0x0000006e006e7308 */ /* 0x000ea20000002400 */
[----:B-1----:R-:W-:-:S07]  /*dba0*/  FMNMX.FTZ R6, R106, R7, !PT ;  /* 0x000000076a067209 */ /* 0x002fce0007810000 */
[----:B------:R-:W1:Y:S01]  /*dbb0*/  MUFU.TANH R111, R111 ;  /* 0x0000006f006f7308 */ /* 0x000e620000002400 */
[----:B0-----:R-:W-:Y:S01]  /*dbc0*/  FMNMX.FTZ R7, R107, R6, !PT ;  /* 0x000000066b077209 */ /* 0x001fe20007810000 */
[----:B------:R-:W-:Y:S02]  /*dbd0*/  WARPGROUP.DEPBAR.LE gsb0, 0x0 ;  /* 0x00008000000079c5 */ /* 0x000fe40000010000 */
[----:B------:R-:W-:Y:S01]  /*dbe0*/  WARPGROUP.ARRIVE ;  /* 0x00000000000079c5 */ /* 0x000fe20000000000 */
[----:B--2---:R-:W-:-:S05]  /*dbf0*/  FMNMX.FTZ R6, R110, R7, !PT ;  /* 0x000000076e067209 */ /* 0x004fca0007810000 */
[----:B------:R-:W-:Y:S01]  /*dc00*/  QGMMA.64x128x32.F32.E4M3.E4M3 R120, R184, gdesc[UR4], R120, gsb0 ;  /* 0x01e00004b8787df3 */ /* 0x000fe20008000878 */
[----:B-1----:R-:W-:Y:S02]  /*dc10*/  FMNMX.FTZ R7, R111, R6, !PT ;  /* 0x000000066f077209 */ /* 0x002fe40007810000 */
[----:B------:R-:W0:Y:S04]  /*dc20*/  SHFL.BFLY PT, R6, R113, 0x1, 0x1f ;  /* 0x0c201f0071067f89 */ /* 0x000e2800000e0000 */
[----:B------:R-:W1:Y:S01]  /*dc30*/  SHFL.BFLY PT, R114, R7, 0x2, 0x1f ;  /* 0x0c401f0007727f89 */ /* 0x000e6200000e0000 */
[----:B0-----:R-:W-:Y:S01]  /*dc40*/  FMNMX.FTZ R6, R113, R6, !PT ;  /* 0x0000000671067209 */ /* 0x001fe20007810000 */
[----:B------:R-:W-:Y:S01]  /*dc50*/  IMAD.U32 R113, RZ, RZ, UR10 ;  /* 0x0000000aff717e24 */ /* 0x000fe2000f8e00ff */
[----:B-1----:R-:W-:-:S03]  /*dc60*/  FMNMX.FTZ R114, R7, R114, !PT ;  /* 0x0000007207727209 */ /* 0x002fc60007810000 */
[C---:B------:R-:W-:Y:S01]  /*dc70*/  FFMA.FTZ R112, R6.reuse, R113, -8 ;  /* 0xc100000006707423 */ /* 0x040fe20000010071 */
[----:B------:R-:W-:-:S03]  /*dc80*/  FADD.FTZ R9, -R6, R9 ;  /* 0x0000000906097221 */ /* 0x000fc60000010100 */
        /* <DEDUP_REMOVED lines=16> */
[----:B------:R-:W0:Y:S01]  /*dd90*/  SHFL.BFLY PT, R115, R114, 0x1, 0x1f ;  /* 0x0c201f0072737f89 */ /* 0x000e2200000e0000 */
        /* <DEDUP_REMOVED lines=27> */
[----:B------:R-:W-:Y:S01]  /*df50*/  FMUL.FTZ R115, R9, UR10 ;  /* 0x0000000a09737c20 */ /* 0x000fe20008410000 */
[----:B------:R-:W-:-:S01]  /*df60*/  FFMA.FTZ R97, R100, UR10, -R112 ;  /* 0x0000000a64617c23 */ /* 0x000fc20008010870 */
[--C-:B------:R-:W-:Y:S01]  /*df70*/  FFMA.FTZ R100, R101, UR10, -R112.reuse ;  /* 0x0000000a65647c23 */ /* 0x100fe20008010870 */
[----:B------:R-:W-:-:S01]  /*df80*/  FFMA.FTZ R101, R104, UR10, -R112 ;  /* 0x0000000a68657c23 */ /* 0x000fc20008010870 */
[----:B------:R-:W-:-:S02]  /*df90*/  IMAD.U32 R114, RZ, RZ, UR10 ;  /* 0x0000000aff727e24 */ /* 0x000fc4000f8e00ff */
[----:B------:R-:W-:-:S01]  /*dfa0*/  FADD.FTZ R9, -R7, R8 ;  /* 0x0000000807097221 */ /* 0x000fc20000010100 */
[--C-:B------:R-:W-:Y:S01]  /*dfb0*/  FFMA.FTZ R104, R105, UR10, -R112.reuse ;  /* 0x0000000a69687c23 */ /* 0x100fe20008010870 */
[----:B------:R-:W-:Y:S01]  /*dfc0*/  MUFU.EX2 R8, R115 ;  /* 0x0000007300087308 */ /* 0x000fe20000000800 */
[----:B------:R-:W-:-:S01]  /*dfd0*/  FFMA.FTZ R105, R108, UR10, -R112 ;  /* 0x0000000a6c697c23 */ /* 0x000fc20008010870 */
[----:B------:R-:W-:Y:S01]  /*dfe0*/  FFMA.FTZ R108, R109, UR10, -R112 ;  /* 0x0000000a6d6c7c23 */ /* 0x000fe20008010870 */
[----:B------:R-:W-:-:S01]  /*dff0*/  FFMA.FTZ R109, R7, R114, -8 ;  /* 0xc1000000076d7423 */ /* 0x000fc20000010072 */
[----:B------:R-:W-:-:S03]  /*e000*/  FMUL.FTZ R9, R9, UR10 ;  /* 0x0000000a09097c20 */ /* 0x000fc60008410000 */
[--C-:B------:R-:W-:Y:S01]  /*e010*/  FFMA.FTZ R112, R13, UR10, -R109.reuse ;  /* 0x0000000a0d707c23 */ /* 0x100fe2000801086d */
        /* <DEDUP_REMOVED lines=44> */
[----:B------:R-:W-:Y:S01]  /*e2e0*/  FFMA.FTZ R99, R99, UR10, -R109 ;  /* 0x0000000a63637c23 */ /* 0x000fe2000801086d */
[----:B------:R-:W-:-:S02]  /*e2f0*/  WARPGROUP.DEPBAR.LE gsb0, 0x0 ;  /* 0x00008000000079c5 */ /* 0x000fc40000010000 */
[----:B------:R-:W-:Y:S01]  /*e300*/  FFMA.FTZ R110, R110, UR10, -R109 ;  /* 0x0000000a6e6e7c23 */ /* 0x000fe2000801086d */
[----:B------:R-:W0:Y:S01]  /*e310*/  MUFU.EX2 R25, R25 ;  /* 0x0000001900197308 */ /* 0x000e220000000800 */
[----:B-1----:R-:W-:-:S07]  /*e320*/  FADD.FTZ R115, R15, R114 ;  /* 0x000000720f737221 */ /* 0x002fce0000010000 */
[----:B------:R-:W1:Y:S01]  /*e330*/  MUFU.EX2 R28, R28 ;  /* 0x0000001c001c7308 */ /* 0x000e620000000800 */
[----:B--2---:R-:W-:-:S07]  /*e340*/  FADD.FTZ R74, R24, R115 ;  /* 0x00000073184a7221 */ /* 0x004fce0000010000 */
[----:B------:R-:W2:Y:S01]  /*e350*/  MUFU.EX2 R29, R29 ;  /* 0x0000001d001d7308 */ /* 0x000ea20000000800 */
[----:B0-----:R-:W-:-:S01]  /*e360*/  FADD.FTZ R115, R25, R74 ;  /* 0x0000004a19737221 */ /* 0x001fc20000010000 */
[----:B------:R-:W-:-:S06]  /*e370*/  FFMA.FTZ R74, R78, UR10, -R109 ;  /* 0x0000000a4e4a7c23 */ /* 0x000fcc000801086d */
[----:B------:R-:W-:Y:S01]  /*e380*/  MUFU.EX2 R9, R9 ;  /* 0x0000000900097308 */ /* 0x000fe20000000800 */
[----:B-1----:R-:W-:-:S07]  /*e390*/  FADD.FTZ R114, R28, R115 ;  /* 0x000000731c727221 */ /* 0x002fce0000010000 */
[----:B------:R-:W0:Y:S01]  /*e3a0*/  MUFU.EX2 R112, R112 ;  /* 0x0000007000707308 */ /* 0x000e220000000800 */
[----:B--2---:R-:W-:-:S07]  /*e3b0*/  FADD.FTZ R115, R29, R114 ;  /* 0x000000721d737221 */ /* 0x004fce0000010000 */
        /* <DEDUP_REMOVED lines=121> */
[----:B------:R-:W-:Y:S02]  /*eb50*/  IADD3 R114, -R217, 0xb, RZ ;  /* 0x0000000bd9727810 */ /* 0x000fe40007ffe1ff */
[----:B------:R-:W1:Y:S04]  /*eb60*/  S2R R217, SR_TID.X ;  /* 0x0000000000d97919 */ /* 0x000e680000002100 */
        /* <DEDUP_REMOVED lines=8> */
[----:B-1----:R-:W-:-:S06]  /*ebf0*/  LOP3.LUT P1, RZ, R217, 0x7f, RZ, 0xc0, !PT ;  /* 0x0000007fd9ff7812 */ /* 0x002fcc000782c0ff */
[----:B------:R-:W1:Y:S01]  /*ec00*/  MUFU.EX2 R82, R82 ;  /* 0x0000005200527308 */ /* 0x000e620000000800 */
[----:B0-----:R-:W-:-:S07]  /*ec10*/  FADD.FTZ R4, R78, R5 ;  /* 0x000000054e047221 */ /* 0x001fce0000010000 */
[----:B------:R-:W0:Y:S01]  /*ec20*/  MUFU.EX2 R87, R87 ;  /* 0x0000005700577308 */ /* 0x000e220000000800 */
[----:B---3--:R-:W-:-:S07]  /*ec30*/  FADD.FTZ R5, R83, R4 ;  /* 0x0000000453057221 */ /* 0x008fce0000010000 */
        /* <DEDUP_REMOVED lines=20> */
[----:B------:R-:W-:-:S05]  /*ed80*/  @!P1 LEA R4, R116, UR45, 0x3 ;  /* 0x0000002d74049c11 */ /* 0x000fca000f8e18ff */
[----:B------:R-:W-:Y:S01]  /*ed90*/  @!P1 VIADD R4, R4, 0x28840 ;  /* 0x0002884004049836 */ /* 0x000fe20000000000 */
[----:B------:R-:W2:Y:S01]  /*eda0*/  MUFU.EX2 R96, R96 ;  /* 0x0000006000607308 */ /* 0x000ea20000000800 */
[----:B-1----:R-:W-:-:S01]  /*edb0*/  FADD.FTZ R107, R93, R106 ;  /* 0x0000006a5d6b7221 */ /* 0x002fc20000010000 */
[----:B------:R2:W-:Y:S06]  /*edc0*/  BAR.ARV R114, 0x100 ;  /* 0x000400720000751d */ /* 0x0005ec0000002000 */
[----:B------:R-:W1:Y:S01]  /*edd0*/  MUFU.EX2 R99, R99 ;  /* 0x0000006300637308 */ /* 0x000e620000000800 */
[----:B0-----:R-:W-:-:S01]  /*ede0*/  FADD.FTZ R106, R94, R5 ;  /* 0x000000055e6a7221 */ /* 0x001fc20000010000 */
[----:B------:R-:W-:-:S04]  /*edf0*/  @!P1 PRMT R4, RZ, 0x654, R4 ;  /* 0x00000654ff049816 */ /* 0x000fc80000000004 */
[----:B------:R0:W-:Y:S02]  /*ee00*/  @!P1 SYNCS.ARRIVE.TRANS64.RED.A1T0 RZ, [R4+URZ], RZ ;  /* 0x000000ff04ff99a7 */ /* 0x0001e4000810043f */
[----:B------:R-:W3:Y:S01]  /*ee10*/  MUFU.EX2 R97, R97 ;  /* 0x0000006100617308 */ /* 0x000ee20000000800 */
[----:B--2---:R-:W-:-:S07]  /*ee20*/  FADD.FTZ R114, R96, R107 ;  /* 0x0000006b60727221 */ /* 0x004fce0000010000 */
[----:B------:R-:W2:Y:S01]  /*ee30*/  MUFU.EX2 R98, R98 ;  /* 0x0000006200627308 */ /* 0x000ea20000000800 */
[----:B-1----:R-:W-:-:S07]  /*ee40*/  FADD.FTZ R5, R99, R106 ;  /* 0x0000006a63057221 */ /* 0x002fce0000010000 */
[----:B------:R-:W0:Y:S01]  /*ee50*/  MUFU.EX2 R100, R100 ;  /* 0x0000006400647308 */ /* 0x000e220000000800 */
[----:B---3--:R-:W-:-:S07]  /*ee60*/  FADD.FTZ R107, R97, R114 ;  /* 0x00000072616b7221 */ /* 0x008fce0000010000 */
        /* <DEDUP_REMOVED lines=22> */
.L_x_6627:
        /* <DEDUP_REMOVED lines=123> */
[----:B------:R-:W-:-:S05]  /*f780*/  UMOV UR47, UR24 ;  /* 0x00000018002f7c82 */ /* 0x000fca0008000000 */
.L_x_6618:
[----:B------:R-:W-:-:S13]  /*f790*/  ISETP.GE.AND P1, PT, R3, UR42, PT ;  /* 0x0000002a03007c0c */ /* 0x000fda000bf26270 */
[----:B------:R-:W-:Y:S05]  /*f7a0*/  @!P1 BRA `(.L_x_6629) ;  /* 0x0000005400609947 */ /* 0x000fea0003800000 */
[----:B------:R-:W-:Y:S01]  /*f7b0*/  IMAD.MOV.U32 R8, RZ, RZ, R7 ;  /* 0x000000ffff087224 */ /* 0x000fe200078e0007 */
[----:B------:R-:W-:Y:S01]  /*f7c0*/  UMOV UR27, UR37 ;  /* 0x00000025001b7c82 */ /* 0x000fe20008000000 */
[----:B------:R-:W-:Y:S01]  /*f7d0*/  IMAD.MOV.U32 R9, RZ, RZ, R6 ;  /* 0x000000ffff097224 */ /* 0x000fe200078e0006 */
[----:B------:R-:W-:Y:S01]  /*f7e0*/  ULDC UR24, c[0x0][0x9e4] ;  /* 0x0002790000187ab9 */ /* 0x000fe20000000800 */
[----:B------:R-:W-:Y:S01]  /*f7f0*/  ULDC UR25, c[0x0][0x288] ;  /* 0x0000a20000197ab9 */ /* 0x000fe20000000800 */
[----:B------:R-:W-:Y:S01]  /*f800*/  ULDC UR23, c[0x0][0x988] ;  /* 0x0002620000177ab9 */ /* 0x000fe20000000800 */
[----:B------:R-:W-:-:S05]  /*f810*/  ULDC UR26, c[0x0][0x9e0] ;  /* 0x00027800001a7ab9 */ /* 0x000fca0000000800 */
.L_x_6647:
[----:B------:R-:W-:Y:S01]  /*f820*/  ISETP.NE.AND P2, PT, RZ, UR44, PT ;  /* 0x0000002cff007c0c */ /* 0x000fe2000bf45270 */
[----:B------:R-:W-:-:S04]  /*f830*/  UISETP.NE.AND UP2, UPT, UR47, 0x1, UPT ;  /* 0x000000012f00788c */ /* 0x000fc8000bf45270 */
[----:B------:R-:W-:-:S04]  /*f840*/  USEL UR37, URZ, 0x1, UP2 ;  /* 0x000000013f257887 */ /* 0x000fc80009000000 */
[----:B------:R-:W-:-:S04]  /*f850*/  ULOP3.LUT UR37, UR27, UR37, URZ, 0x3c, !UPT ;  /* 0x000000251b257292 */ /* 0x000fc8000f8e3c3f */
[----:B------:R-:W-:Y:S08]  /*f860*/  @P2 BRA `(.L_x_6630) ;  /* 0x0000000000382947 */ /* 0x000ff00003800000 */
[----:B------:R-:W-:Y:S05]  /*f870*/  @!P0 BRA `(.L_x_6631) ;  /* 0x0000000000048947 */ /* 0x000fea0003800000 */
[----:B------:R-:W-:Y:S01]  /*f880*/  BPT.TRAP 0x1 ;  /* 0x000000040000795c */ /* 0x000fe20000300000 */
.L_x_6631:
        /* <DEDUP_REMOVED lines=9> */
.L_x_6632:
[----:B-1----:R-:W-:Y:S05]  /*f920*/  @P1 BRA `(.L_x_6630) ;  /* 0x0000000000081947 */ /* 0x002fea0003800000 */
[----:B------:R-:W1:Y:S02]  /*f930*/  SYNCS.PHASECHK.TRANS64.TRYWAIT P1, [UR6+0x28830], R6 ;  /* 0x02883006ff0075a7 */ /* 0x000e640008020146 */
[----:B-1----:R-:W-:Y:S05]  /*f940*/  @!P1 BRA `(.L_x_6633) ;  /* 0x000000c800709947 */ /* 0x002fea0003800000 */
.L_x_6630:
        /* <DEDUP_REMOVED lines=30> */
.L_x_6635:
[----:B------:R-:W-:Y:S01]  /*fb30*/  ULEA UR6, UR47, UR45, 0x3 ;  /* 0x0000002d2f067291 */ /* 0x000fe2000f8e183f */
[----:B------:R-:W-:-:S05]  /*fb40*/  IMAD.U32 R6, RZ, RZ, UR27 ;  /* 0x0000001bff067e24 */ /* 0x000fca000f8e00ff */
[----:B------:R-:W-:-:S04]  /*fb50*/  SHF.L.U32 R6, R6, 0x1f, RZ ;  /* 0x0000001f06067819 */ /* 0x000fc800000006ff */
[----:B------:R0:W1:Y:S01]  /*fb60*/  SYNCS.PHASECHK.TRANS64.TRYWAIT P1, [UR6+0x28850], R6 ;  /* 0x02885006ff0075a7 */ /* 0x0000620008020146 */
[----:B------:R-:W-:Y:S05]  /*fb70*/  @!P0 BRA `(.L_x_6636) ;  /* 0x0000000000048947 */ /* 0x000fea0003800000 */
[----:B------:R-:W-:Y:S01]  /*fb80*/  BPT.TRAP 0x1 ;  /* 0x000000040000795c */ /* 0x000fe20000300000 */
.L_x_6636:
[----:B-1----:R-:W-:Y:S05]  /*fb90*/  @P1 BRA `(.L_x_6634) ;  /* 0x0000000000081947 */ /* 0x002fea0003800000 */
[----:B------:R-:W1:Y:S02]  /*fba0*/  SYNCS.PHASECHK.TRANS64.TRYWAIT P1, [UR6+0x28850], R6 ;  /* 0x02885006ff0075a7 */ /* 0x000e640008020146 */
[----:B-1----:R-:W-:Y:S05]  /*fbb0*/  @!P1 BRA `(.L_x_6637) ;  /* 0x000000c400ec9947 */ /* 0x002fea0003800000 */
.L_x_6634:
        /* <DEDUP_REMOVED lines=9> */
[----:B------:R-:W-:Y:S01]  /*fc50*/  PLOP3.LUT P1, PT, PT, PT, UP0, 0x80, 0x0 ;  /* 0x000000000000781c */ /* 0x000fe20003f2f008 */
[C---:B------:R-:W-:Y:S01]  /*fc60*/  FMUL.FTZ R50, R0.reuse, R58 ;  /* 0x0000003a00327220 */ /* 0x040fe20000410000 */
[C---:B------:R-:W-:Y:S01]  /*fc70*/  FMUL.FTZ R58, R0.reuse, R64 ;  /* 0x00000040003a7220 */ /* 0x040fe20000410000 */
[----:B------:R-:W-:Y:S01]  /*fc80*/  ULOP3.LUT UR6, UR6, 0x10000, URZ, 0xfc, !UPT ;  /* 0x0001000006067892 */ /* 0x000fe2000f8efc3f */
[C---:B------:R-:W-:Y:S01]  /*fc90*/  FMUL.FTZ R64, R0.reuse, R74 ;  /* 0x0000004a00407220 */ /* 0x040fe20000410000 */
[C---:B------:R-:W-:Y:S01]  /*fca0*/  FMUL.FTZ R74, R0.reuse, R80 ;  /* 0x00000050004a7220 */ /* 0x040fe20000410000 */
[C---:B------:R-:W-:Y:S01]  /*fcb0*/  FMUL.FTZ R80, R0.reuse, R90 ;  /* 0x0000005a00507220 */ /* 0x040fe20000410000 */
[----:B------:R-:W-:Y:S01]  /*fcc0*/  UIMAD UR10, UR47, 0x600, UR6 ;  /* 0x000006002f0a78a4 */ /* 0x000fe2000f8e0206 */
[----:B------:R-:W-:Y:S01]  /*fcd0*/  PLOP3.LUT P2, PT, PT, PT, UP0, 0x80, 0x0 ;  /* 0x000000000000781c */ /* 0x000fe20003f4f008 */
[C---:B------:R-:W-:Y:S01]  /*fce0*/  FMUL.FTZ R90, R0.reuse, R96 ;  /* 0x00000060005a7220 */ /* 0x040fe20000410000 */
[C---:B------:R-:W-:Y:S01]  /*fcf0*/  FMUL.FTZ R96, R0.reuse, R106 ;  /* 0x0000006a00607220 */ /* 0x040fe20000410000 */
[----:B------:R-:W-:Y:S01]  /*fd00*/  FMUL.FTZ R106, R0, R112 ;  /* 0x00000070006a7220 */ /* 0x000fe20000410000 */
[----:B------:R-:W-:-:S02]  /*fd10*/  VIADD R112, R19, UR39 ;  /* 0x0000002713707c36 */ /* 0x000fc40008000000 */
[C---:B------:R-:W-:Y:S01]  /*fd20*/  FMUL.FTZ R15, R0.reuse, R31 ;  /* 0x0000001f000f7220 */ /* 0x040fe20000410000 */
[----:B------:R-:W-:Y:S01]  /*fd30*/  UMOV UR6, UR10 ;  /* 0x0000000a00067c82 */ /* 0x000fe20008000000 */
[C---:B------:R-:W-:Y:S01]  /*fd40*/  FMUL.FTZ R31, R0.reuse, R41 ;  /* 0x00000029001f7220 */ /* 0x040fe20000410000 */
[----:B------:R-:W-:Y:S01]  /*fd50*/  QGMMA.64x128x32.F32.E4M3.E4M3 R120, R204, gdesc[UR4], R120, gsb0 ;  /* 0x01e00004cc787df3 */ /* 0x000fe20008000878 */
[----:B------:R-:W-:Y:S01]  /*fd60*/  UIADD3 UR6, UR10, 0x2, URZ ;  /* 0x000000020a067890 */ /* 0x000fe2000fffe03f */
[C---:B01----:R-:W-:Y:S01]  /*fd70*/  FMUL.FTZ R6, R0.reuse, R24 ;  /* 0x0000001800067220 */ /* 0x043fe20000410000 */
[----:B------:R-:W-:Y:S01]  /*fd80*/  UMOV UR7, 0x80000020 ;  /* 0x8000002000077882 */ /* 0x000fe20000000000 */
        /* <DEDUP_REMOVED lines=87> */
[----:B------:R-:W-:-:S03]  /*10300*/  SHF.R.U32.HI R217, RZ, 0x7, R217 ;  /* 0x00000007ffd97819 */ /* 0x000fc600000116d9 */
[----:B------:R-:W-:Y:S01]  /*10310*/  @!P3 VIADD R40, R40, 0x28840 ;  /* 0x000288402828b836 */ /* 0x000fe20000000000 */
[----:B------:R-:W-:-:S03]  /*10320*/  IADD3 R115, -R217, 0xb, RZ ;  /* 0x0000000bd9737810 */ /* 0x000fc60007ffe1ff */
[----:B------:R-:W1:Y:S01]  /*10330*/  MUFU.TANH R10, R10 ;  /* 0x0000000a000a7308 */ /* 0x000e620000002400 */
[----:B------:R-:W-:-:S07]  /*10340*/  @!P3 PRMT R40, RZ, 0x654, R40 ;  /* 0x00000654ff28b816 */ /* 0x000fce0000000028 */
[----:B------:R-:W2:Y:S08]  /*10350*/  MUFU.TANH R7, R7 ;  /* 0x0000000700077308 */ /* 0x000eb00000002400 */
[----:B------:R-:W3:Y:S08]  /*10360*/  MUFU.TANH R11, R11 ;  /* 0x0000000b000b7308 */ /* 0x000ef00000002400 */
[----:B------:R-:W4:Y:S08]  /*10370*/  MUFU.TANH R12, R12 ;  /* 0x0000000c000c7308 */ /* 0x000f300000002400 */
        /* <DEDUP_REMOVED lines=105> */
[----:B------:R-:W-:Y:S01]  /*10a10*/  @P2 SHF.R.U32.HI R112, RZ, UR6, R41 ;  /* 0x00000006ff702c19 */ /* 0x000fe20008011629 */
[----:B------:R-:W-:-:S04]  /*10a20*/  VIADD R41, R114, 0x1 ;  /* 0x0000000172297836 */ /* 0x000fc80000000000 */
[----:B------:R-:W-:Y:S02]  /*10a30*/  IMAD R110, R18, -0x2, R41 ;  /* 0xfffffffe126e7824 */ /* 0x000fe400078e0229 */
[----:B------:R-:W0:Y:S03]  /*10a40*/  MUFU.TANH R99, R99 ;  /* 0x0000006300637308 */ /* 0x000e260000002400 */
[C---:B------:R-:W-:Y:S01]  /*10a50*/  IADD3 R117, R110.reuse, -UR25, R17 ;  /* 0x800000196e757c10 */ /* 0x040fe2000fffe011 */
[----:B------:R-:W-:-:S04]  /*10a60*/  VIADD R110, R110, 0xffffffff ;  /* 0xffffffff6e6e7836 */ /* 0x000fc80000000000 */
[----:B------:R-:W0:Y:S01]  /*10a70*/  MUFU.TANH R102, R102 ;  /* 0x0000006600667308 */ /* 0x000e220000002400 */
        /* <DEDUP_REMOVED lines=18> */
[----:B-1----:R-:W-:Y:S01]  /*10ba0*/  IMAD.IADD R115, R117, 0x1, R184 ;  /* 0x0000000175737824 */ /* 0x002fe200078e02b8 */
[----:B0-234-:R-:W-:Y:S06]  /*10bb0*/  @P1 BRA `(.L_x_6638) ;  /* 0x0000000000541947 */ /* 0x01dfec0003800000 */
[----:B------:R-:W-:Y:S01]  /*10bc0*/  IADD3 R119, R17, -UR25, R184 ;  /* 0x8000001911777c10 */ /* 0x000fe2000fffe0b8 */
        /* <DEDUP_REMOVED lines=11> */
.L_x_6640:
[----:B------:R-:W-:-:S05]  /*10c80*/  IMAD.U32 R184, RZ, RZ, UR24 ;  /* 0x00000018ffb87e24 */ /* 0x000fca000f8e00ff */
[----:B------:R-:W-:-:S13]  /*10c90*/  ISETP.NE.AND P1, PT, R184, 0x1, PT ;  /* 0x00000001b800780c */ /* 0x000fda0003f25270 */
[----:B------:R-:W0:Y:S02]  /*10ca0*/  @P1 LDC.64 R40, c[0x0][0x9e8] ;  /* 0x00027a00ff281b82 */ /* 0x000e240000000a00 */
[----:B0-----:R-:W-:-:S05]  /*10cb0*/  @P1 IMAD.HI.U32 R40, R119, R40, RZ ;  /* 0x0000002877281227 */ /* 0x001fca00078e00ff */
[----:B------:R-:W-:-:S07]  /*10cc0*/  @P1 SHF.R.U32.HI R119, RZ, R41, R40 ;  /* 0x00000029ff771219 */ /* 0x000fce0000011628 */
.L_x_6641:
[----:B------:R-:W-:Y:S05]  /*10cd0*/  BSYNC B0 ;  /* 0x0000000000007941 */ /* 0x000fea0003800000 */
.L_x_6639:
[----:B------:R-:W-:-:S05]  /*10ce0*/  IMAD R119, R119, R184, R110 ;  /* 0x000000b877777224 */ /* 0x000fca00078e026e */
[----:B------:R-:W-:Y:S02]  /*10cf0*/  VIADDMNMX R116, R119, R184, R116, PT ;  /* 0x000000b877747246 */ /* 0x000fe40003800174 */
[----:B------:R-:W-:-:S07]  /*10d00*/  VIMNMX R115, R115, R119, !PT ;  /* 0x0000007773737248 */ /* 0x000fce0007fe0100 */
.L_x_6638:
        /* <DEDUP_REMOVED lines=295> */
.L_x_6644:
[----:B------:R-:W-:-:S05]  /*11f80*/  IMAD.U32 R119, RZ, RZ, UR24 ;  /* 0x00000018ff777e24 */ /* 0x000fca000f8e00ff */
[----:B------:R-:W-:-:S13]  /*11f90*/  ISETP.NE.AND P6, PT, R119, 0x1, PT ;  /* 0x000000017700780c */ /* 0x000fda0003fc5270 */
[----:B------:R-:W0:Y:S02]  /*11fa0*/  @P6 LDC.64 R12, c[0x0][0x9e8] ;  /* 0x00027a00ff0c6b82 */ /* 0x000e240000000a00 */
[----:B0-----:R-:W-:-:S05]  /*11fb0*/  @P6 IMAD.HI.U32 R12, R115, R12, RZ ;  /* 0x0000000c730c6227 */ /* 0x001fca00078e00ff */
[----:B------:R-:W-:-:S07]  /*11fc0*/  @P6 SHF.R.U32.HI R115, RZ, R13, R12 ;  /* 0x0000000dff736219 */ /* 0x000fce000001160c */
.L_x_6645:
[----:B------:R-:W-:Y:S05]  /*11fd0*/  BSYNC B0 ;  /* 0x0000000000007941 */ /* 0x000fea0003800000 */
.L_x_6643:
[----:B------:R-:W-:-:S05]  /*11fe0*/  IMAD R110, R115, R119, R110 ;  /* 0x00000077736e7224 */ /* 0x000fca00078e026e */
[----:B------:R-:W-:Y:S02]  /*11ff0*/  VIADDMNMX R118, R110, R119, R118, PT ;  /* 0x000000776e767246 */ /* 0x000fe40003800176 */
[----:B------:R-:W-:-:S07]  /*12000*/  VIMNMX R117, R117, R110, !PT ;  /* 0x0000006e75757248 */ /* 0x000fce0007fe0100 */
.L_x_6642:
[----:B------:R-:W-:Y:S01]  /*12010*/  ISETP.GT.AND P1, PT, R117, 0x1, !P1 ;  /* 0x000000017500780c */ /* 0x000fe20004f24270 */
[----:B------:R-:W-:Y:S01]  /*12020*/  UMOV UR10, UR23 ;  /* 0x00000017000a7c82 */ /* 0x000fe20008000000 */
[----:B------:R-:W-:Y:S01]  /*12030*/  LOP3.LUT P6, RZ, R2, 0x40, RZ, 0xc0, !PT ;  /* 0x0000004002ff7812 */ /* 0x000fe200078cc0ff */
[----:B------:R-:W-:Y:S01]  /*12040*/  IMAD.U32 R115, RZ, RZ, UR10 ;  /* 0x0000000aff737e24 */ /* 0x000fe2000f8e00ff */
        /* <DEDUP_REMOVED lines=126> */
[----:B------:R-:W-:Y:S02]  /*12830*/  ISETP.GT.AND P4, PT, R117, 0xb1, !P4 ;  /* 0x000000b17500780c */ /* 0x000fe40006784270 */
        /* <DEDUP_REMOVED lines=22> */
[----:B0-----:R-:W-:-:S02]  /*129a0*/  FMNMX.FTZ R6, R110, R13, !PT ;  /* 0x0000000d6e067209 */ /* 0x001fc40007810000 */
[----:B------:R-:W-:Y:S02]  /*129b0*/  ISETP.GT.AND P1, PT, R117, 0x59, !P1 ;  /* 0x000000597500780c */ /* 0x000fe40004f24270 */
[----:B------:R-:W-:Y:S02]  /*129c0*/  FSEL R107, R107, -INF , !P5 ;  /* 0xff8000006b6b7808 */ /* 0x000fe40006800000 */
        /* <DEDUP_REMOVED lines=78> */
[C---:B------:R-:W-:Y:S02]  /*12eb0*/  ISETP.GT.AND P1, PT, R117.reuse, RZ, !P6 ;  /* 0x000000ff7500720c */ /* 0x040fe40007724270 */
[----:B------:R-:W-:Y:S02]  /*12ec0*/  LOP3.LUT P6, RZ, R2, 0x400, RZ, 0xc0, !PT ;  /* 0x0000040002ff7812 */ /* 0x000fe400078cc0ff */
[----:B------:R-:W-:Y:S02]  /*12ed0*/  ISETP.LT.OR P1, PT, R118, 0x1, P1 ;  /* 0x000000017600780c */ /* 0x000fe40000f21670 */
[----:B------:R-:W-:Y:S02]  /*12ee0*/  ISETP.GT.AND P2, PT, R117, 0xb9, !P6 ;  /* 0x000000b97500780c */ /* 0x000fe40007744270 */
[----:B------:R-:W-:Y:S01]  /*12ef0*/  FSEL R13, R7, -INF , !P1 ;  /* 0xff800000070d7808 */ /* 0x000fe20004800000 */
[----:B------:R-:W-:-:S01]  /*12f00*/  FFMA.FTZ R7, R6, R115, -8 ;  /* 0xc100000006077423 */ /* 0x000fc20000010073 */
[----:B------:R-:W-:-:S02]  /*12f10*/  FSETP.NEU.FTZ.AND P1, PT, R6, -INF , PT ;  /* 0xff8000000600780b */ /* 0x000fc40003f3d000 */
[----:B------:R-:W-:Y:S02]  /*12f20*/  ISETP.LT.OR P2, PT, R118, 0xba, P2 ;  /* 0x000000ba7600780c */ /* 0x000fe40001741670 */
[----:B------:R-:W-:Y:S02]  /*12f30*/  FSEL R7, R7, RZ, P1 ;  /* 0x000000ff07077208 */ /* 0x000fe40000800000 */
[----:B------:R-:W-:-:S03]  /*12f40*/  FSEL R109, R109, -INF , !P2 ;  /* 0xff8000006d6d7808 */ /* 0x000fc60005000000 */
        /* <DEDUP_REMOVED lines=54> */
[----:B------:R-:W-:-:S02]  /*132b0*/  FMNMX.FTZ R119, R43, R54, !PT ;  /* 0x000000362b777209 */ /* 0x000fc40007810000 */
[----:B------:R-:W-:Y:S01]  /*132c0*/  FSEL R106, R6, RZ, P1 ;  /* 0x000000ff066a7208 */ /* 0x000fe20000800000 */
[----:B0-----:R-:W-:Y:S01]  /*132d0*/  FFMA.FTZ R110, R60, UR10, -R7 ;  /* 0x0000000a3c6e7c23 */ /* 0x001fe20008010807 */
[----:B------:R-:W-:Y:S01]  /*132e0*/  FMNMX.FTZ R54, R46, R119, !PT ;  /* 0x000000772e367209 */ /* 0x000fe20007810000 */
[----:B------:R-:W-:Y:S02]  /*132f0*/  MUFU.EX2 R12, R12 ;  /* 0x0000000c000c7308 */ /* 0x000fe40000000800 */
[----:B------:R-:W-:-:S01]  /*13300*/  FADD.FTZ R106, -R106, R9 ;  /* 0x000000096a6a7221 */ /* 0x000fc20000010100 */
[----:B------:R-:W-:-:S04]  /*13310*/  FMNMX.FTZ R119, R47, R54, !PT ;  /* 0x000000362f777209 */ /* 0x000fc80007810000 */
[----:B------:R-:W-:Y:S01]  /*13320*/  FMNMX.FTZ R58, R50, R119, !PT ;  /* 0x00000077323a7209 */ /* 0x000fe20007810000 */
[----:B------:R0:W-:Y:S03]  /*13330*/  MUFU.EX2 R54, R112 ;  /* 0x0000007000367308 */ /* 0x0001e60000000800 */
[----:B------:R-:W-:-:S04]  /*13340*/  FMNMX.FTZ R119, R51, R58, !PT ;  /* 0x0000003a33777209 */ /* 0x000fc80007810000 */
[----:B------:R-:W-:Y:S01]  /*13350*/  FMNMX.FTZ R58, R52, R119, !PT ;  /* 0x00000077343a7209 */ /* 0x000fe20007810000 */
[----:B------:R-:W-:Y:S01]  /*13360*/  MUFU.EX2 R115, R115 ;  /* 0x0000007300737308 */ /* 0x000fe20000000800 */
[----:B0-----:R-:W-:-:S02]  /*13370*/  FFMA.FTZ R112, R74, UR10, -R7 ;  /* 0x0000000a4a707c23 */ /* 0x001fc40008010807 */
[----:B------:R-:W-:-:S04]  /*13380*/  FMNMX.FTZ R119, R53, R58, !PT ;  /* 0x0000003a35777209 */ /* 0x000fc80007810000 */
[----:B------:R-:W-:Y:S01]  /*13390*/  FMNMX.FTZ R60, R56, R119, !PT ;  /* 0x00000077383c7209 */ /* 0x000fe20007810000 */
[----:B------:R0:W-:Y:S03]  /*133a0*/  MUFU.EX2 R58, R110 ;  /* 0x0000006e003a7308 */ /* 0x0001e60000000800 */
[----:B------:R-:W-:-:S04]  /*133b0*/  FMNMX.FTZ R60, R57, R60, !PT ;  /* 0x0000003c393c7209 */ /* 0x000fc80007810000 */
[----:B------:R-:W-:Y:S01]  /*133c0*/  FMNMX.FTZ R119, R61, R60, !PT ;  /* 0x0000003c3d777209 */ /* 0x000fe20007810000 */
[----:B------:R-:W-:-:S01]  /*133d0*/  FFMA.FTZ R60, R66, UR10, -R7 ;  /* 0x0000000a423c7c23 */ /* 0x000fc20008010807 */
[----:B0-----:R-:W-:Y:S01]  /*133e0*/  FFMA.FTZ R110, R70, UR10, -R7 ;  /* 0x0000000a466e7c23 */ /* 0x001fe20008010807 */
        /* <DEDUP_REMOVED lines=9> */
[----:B------:R0:W-:Y:S01]  /*13480*/  MUFU.EX2 R66, R110 ;  /* 0x0000006e00427308 */ /* 0x0001e20000000800 */
[----:B------:R-:W-:-:S04]  /*13490*/  FMNMX.FTZ R119, R73, R70, !PT ;  /* 0x0000004649777209 */ /* 0x000fc80007810000 */
[----:B------:R-:W-:-:S03]  /*134a0*/  FMNMX.FTZ R70, R76, R119, !PT ;  /* 0x000000774c467209 */ /* 0x000fc60007810000 */
[----:B------:R-:W-:Y:S01]  /*134b0*/  MUFU.EX2 R21, R21 ;  /* 0x0000001500157308 */ /* 0x000fe20000000800 */
[----:B------:R-:W-:Y:S01]  /*134c0*/  FMNMX.FTZ R119, R77, R70, !PT ;  /* 0x000000464d777209 */ /* 0x000fe20007810000 */
[----:B0-----:R-:W-:-:S03]  /*134d0*/  FFMA.FTZ R110, R78, UR10, -R7 ;  /* 0x0000000a4e6e7c23 */ /* 0x001fc60008010807 */
        /* <DEDUP_REMOVED lines=18> */
[----:B------:R-:W-:Y:S01]  /*13600*/  IMAD.U32 R108, RZ, RZ, UR10 ;  /* 0x0000000aff6c7e24 */ /* 0x000fe2000f8e00ff */
[----:B------:R-:W-:Y:S01]  /*13610*/  MUFU.EX2 R27, R27 ;  /* 0x0000001b001b7308 */ /* 0x000fe20000000800 */
[----:B0-----:R-:W-:-:S01]  /*13620*/  FFMA.FTZ R112, R86, UR10, -R7 ;  /* 0x0000000a56707c23 */ /* 0x001fc20008010807 */
[----:B------:R-:W-:-:S04]  /*13630*/  FMNMX.FTZ R86, R101, R82, !PT ;  /* 0x0000005265567209 */ /* 0x000fc80007810000 */
[----:B------:R-:W-:Y:S02]  /*13640*/  FMNMX.FTZ R86, R103, R86, !PT ;  /* 0x0000005667567209 */ /* 0x000fe40007810000 */
[----:B------:R0:W-:Y:S02]  /*13650*/  MUFU.EX2 R82, R112 ;  /* 0x0000007000527308 */ /* 0x0001e40000000800 */
[----:B------:R-:W-:-:S04]  /*13660*/  FMNMX.FTZ R86, R105, R86, !PT ;  /* 0x0000005669567209 */ /* 0x000fc80007810000 */
[----:B------:R-:W-:Y:S02]  /*13670*/  FMNMX.FTZ R86, R107, R86, !PT ;  /* 0x000000566b567209 */ /* 0x000fe40007810000 */
[----:B------:R-:W-:Y:S02]  /*13680*/  MUFU.EX2 R30, R30 ;  /* 0x0000001e001e7308 */ /* 0x000fe40000000800 */
[----:B------:R-:W-:-:S05]  /*13690*/  FMNMX.FTZ R110, R109, R86, !PT ;  /* 0x000000566d6e7209 */ /* 0x000fca0007810000 */
[----:B------:R-:W0:Y:S01]  /*136a0*/  SHFL.BFLY PT, R117, R110, 0x2, 0x1f ;  /* 0x0c401f006e757f89 */ /* 0x000e2200000e0000 */
[----:B------:R-:W-:Y:S08]  /*136b0*/  MUFU.EX2 R31, R31 ;  /* 0x0000001f001f7308 */ /* 0x000ff00000000800 */
[----:B------:R-:W-:Y:S08]  /*136c0*/  MUFU.EX2 R34, R34 ;  /* 0x0000002200227308 */ /* 0x000ff00000000800 */
[----:B------:R-:W-:Y:S01]  /*136d0*/  MUFU.EX2 R35, R35 ;  /* 0x0000002300237308 */ /* 0x000fe20000000800 */
[----:B0-----:R-:W-:Y:S01]  /*136e0*/  FMNMX.FTZ R112, R110, R117, !PT ;  /* 0x000000756e707209 */ /* 0x001fe20007810000 */
[--C-:B------:R-:W-:Y:S01]  /*136f0*/  FFMA.FTZ R117, R104, UR10, -R7.reuse ;  /* 0x0000000a68757c23 */ /* 0x100fe20008010807 */
[----:B------:R-:W-:-:S01]  /*13700*/  FFMA.FTZ R104, R111, UR10, -R7 ;  /* 0x0000000a6f687c23 */ /* 0x000fc20008010807 */
[----:B------:R-:W-:-:S04]  /*13710*/  FMUL.FTZ R111, R106, UR10 ;  /* 0x0000000a6a6f7c20 */ /* 0x000fc80008410000 */
[----:B------:R-:W-:Y:S01]  /*13720*/  MUFU.EX2 R38, R38 ;  /* 0x0000002600267308 */ /* 0x000fe20000000800 */
[----:B------:R-:W0:Y:S07]  /*13730*/  SHFL.BFLY PT, R185, R112, 0x1, 0x1f ;  /* 0x0c201f0070b97f89 */ /* 0x000e2e00000e0000 */
[----:B------:R-:W1:Y:S08]  /*13740*/  MUFU.EX2 R111, R111 ;  /* 0x0000006f006f7308 */ /* 0x000e700000000800 */
[----:B------:R-:W-:Y:S08]  /*13750*/  MUFU.EX2 R39, R39 ;  /* 0x0000002700277308 */ /* 0x000ff00000000800 */
[----:B------:R-:W-:Y:S01]  /*13760*/  MUFU.EX2 R45, R45 ;  /* 0x0000002d002d7308 */ /* 0x000fe20000000800 */
[----:B0-----:R-:W-:-:S04]  /*13770*/  FMNMX.FTZ R7, R112, R185, !PT ;  /* 0x000000b970077209 */ /* 0x001fc80007810000 */
        /* <DEDUP_REMOVED lines=31> */
[----:B------:R-:W-:Y:S01]  /*13970*/  FFMA.FTZ R64, R68, UR10, -R106 ;  /* 0x0000000a44407c23 */ /* 0x000fe2000801086a */
[----:B-1----:R-:W-:-:S01]  /*13980*/  FFMA.FTZ R68, R111, R5, R12 ;  /* 0x000000056f447223 */ /* 0x002fc2000001000c */
[----:B------:R-:W-:Y:S01]  /*13990*/  FFMA.FTZ R101, R101, UR10, -R106 ;  /* 0x0000000a65657c23 */ /* 0x000fe2000801086a */
[----:B------:R-:W-:Y:S01]  /*139a0*/  FMUL.FTZ R110, R57, UR10 ;  /* 0x0000000a396e7c20 */ /* 0x000fe20008410000 */
[----:B------:R-:W-:Y:S01]  /*139b0*/  MUFU.EX2 R13, R13 ;  /* 0x0000000d000d7308 */ /* 0x000fe20000000800 */
[----:B------:R-:W-:-:S01]  /*139c0*/  FADD.FTZ R113, R115, R68 ;  /* 0x0000004473717221 */ /* 0x000fc20000010000 */
[--C-:B------:R-:W-:Y:S01]  /*139d0*/  FFMA.FTZ R57, R62, UR10, -R106.reuse ;  /* 0x0000000a3e397c23 */ /* 0x100fe2000801086a */
[----:B------:R-:W-:-:S01]  /*139e0*/  FFMA.FTZ R62, R65, UR10, -R106 ;  /* 0x0000000a413e7c23 */ /* 0x000fc2000801086a */
[----:B------:R-:W-:Y:S01]  /*139f0*/  FFMA.FTZ R65, R69, UR10, -R106 ;  /* 0x0000000a45417c23 */ /* 0x000fe2000801086a */
[----:B------:R-:W-:-:S01]  /*13a00*/  FADD.FTZ R68, R10, R113 ;  /* 0x000000710a447221 */ /* 0x000fc20000010000 */
[----:B------:R-:W-:-:S02]  /*13a10*/  FFMA.FTZ R107, R107, UR10, -R106 ;  /* 0x0000000a6b6b7c23 */ /* 0x000fc4000801086a */
[----:B------:R-:W0:Y:S01]  /*13a20*/  MUFU.EX2 R110, R110 ;  /* 0x0000006e006e7308 */ /* 0x000e220000000800 */
[----:B------:R-:W-:-:S01]  /*13a30*/  FADD.FTZ R69, R41, R68 ;  /* 0x0000004429457221 */ /* 0x000fc20000010000 */
[----:B------:R-:W-:-:S03]  /*13a40*/  FFMA.FTZ R68, R72, UR10, -R106 ;  /* 0x0000000a48447c23 */ /* 0x000fc6000801086a */
[----:B------:R-:W-:Y:S01]  /*13a50*/  FADD.FTZ R72, R20, R69 ;  /* 0x0000004514487221 */ /* 0x000fe20000010000 */
[----:B------:R-:W-:-:S02]  /*13a60*/  FFMA.FTZ R69, R73, UR10, -R106 ;  /* 0x0000000a49457c23 */ /* 0x000fc4000801086a */
[----:B------:R-:W1:Y:S01]  /*13a70*/  MUFU.EX2 R11, R11 ;  /* 0x0000000b000b7308 */ /* 0x000e620000000800 */
[----:B------:R-:W-:-:S04]  /*13a80*/  FADD.FTZ R113, R21, R72 ;  /* 0x0000004815717221 */ /* 0x000fc80000010000 */
[----:B------:R-:W-:-:S03]  /*13a90*/  FADD.FTZ R72, R26, R113 ;  /* 0x000000711a487221 */ /* 0x000fc60000010000 */
[----:B------:R-:W2:Y:S01]  /*13aa0*/  MUFU.EX2 R14, R14 ;  /* 0x0000000e000e7308 */ /* 0x000ea20000000800 */
[----:B0-----:R-:W-:-:S01]  /*13ab0*/  FFMA.FTZ R5, R110, R4, R13 ;  /* 0x000000046e057223 */ /* 0x001fc2000001000d */
[----:B------:R-:W-:Y:S01]  /*13ac0*/  FADD.FTZ R73, R27, R72 ;  /* 0x000000481b497221 */ /* 0x000fe20000010000 */
[----:B------:R-:W-:-:S02]  /*13ad0*/  FFMA.FTZ R72, R76, UR10, -R106 ;  /* 0x0000000a4c487c23 */ /* 0x000fc4000801086a */
[----:B------:R-:W-:Y:S01]  /*13ae0*/  FADD.FTZ R4, R108, R5 ;  /* 0x000000056c047221 */ /* 0x000fe20000010000 */
[----:B------:R-:W-:-:S01]  /*13af0*/  FADD.FTZ R76, R30, R73 ;  /* 0x000000491e4c7221 */ /* 0x000fc20000010000 */
[----:B------:R-:W-:Y:S01]  /*13b00*/  FFMA.FTZ R73, R77, UR10, -R106 ;  /* 0x0000000a4d497c23 */ /* 0x000fe2000801086a */
[----:B------:R-:W0:Y:S01]  /*13b10*/  MUFU.EX2 R15, R15 ;  /* 0x0000000f000f7308 */ /* 0x000e220000000800 */
[----:B-1----:R-:W-:-:S01]  /*13b20*/  FADD.FTZ R5, R11, R4 ;  /* 0x000000040b057221 */ /* 0x002fc20000010000 */
[----:B------:R-:W-:-:S04]  /*13b30*/  FADD.FTZ R113, R31, R76 ;  /* 0x0000004c1f717221 */ /* 0x000fc80000010000 */
[----:B------:R-:W-:Y:S02]  /*13b40*/  FADD.FTZ R76, R34, R113 ;  /* 0x00000071224c7221 */ /* 0x000fe40000010000 */
[----:B------:R-:W1:Y:S01]  /*13b50*/  MUFU.EX2 R24, R24 ;  /* 0x0000001800187308 */ /* 0x000e620000000800 */
[----:B--2---:R-:W-:-:S01]  /*13b60*/  FADD.FTZ R4, R14, R5 ;  /* 0x000000050e047221 */ /* 0x004fc20000010000 */
[----:B------:R-:W-:Y:S01]  /*13b70*/  FADD.FTZ R77, R35, R76 ;  /* 0x0000004c234d7221 */ /* 0x000fe20000010000 */
[----:B------:R-:W-:-:S03]  /*13b80*/  FFMA.FTZ R76, R80, UR10, -R106 ;  /* 0x0000000a504c7c23 */ /* 0x000fc6000801086a */
[----:B------:R-:W-:Y:S01]  /*13b90*/  FADD.FTZ R80, R38, R77 ;  /* 0x0000004d26507221 */ /* 0x000fe20000010000 */
[----:B------:R-:W-:-:S01]  /*13ba0*/  FFMA.FTZ R77, R81, UR10, -R106 ;  /* 0x0000000a514d7c23 */ /* 0x000fc2000801086a */
[----:B------:R-:W2:Y:S01]  /*13bb0*/  MUFU.EX2 R25, R25 ;  /* 0x0000001900197308 */ /* 0x000ea20000000800 */
[----:B0-----:R-:W-:-:S01]  /*13bc0*/  FADD.FTZ R5, R15, R4 ;  /* 0x000000040f057221 */ /* 0x001fc20000010000 */
[----:B------:R-:W-:-:S04]  /*13bd0*/  FADD.FTZ R113, R39, R80 ;  /* 0x0000005027717221 */ /* 0x000fc80000010000 */
[----:B------:R-:W-:Y:S02]  /*13be0*/  FADD.FTZ R80, R40, R113 ;  /* 0x0000007128507221 */ /* 0x000fe40000010000 */
[----:B------:R-:W0:Y:S01]  /*13bf0*/  MUFU.EX2 R28, R28 ;  /* 0x0000001c001c7308 */ /* 0x000e220000000800 */
[----:B-1----:R-:W-:-:S01]  /*13c00*/  FADD.FTZ R4, R24, R5 ;  /* 0x0000000518047221 */ /* 0x002fc20000010000 */
[----:B------:R-:W-:Y:S01]  /*13c10*/  FADD.FTZ R81, R45, R80 ;  /* 0x000000502d517221 */ /* 0x000fe20000010000 */
[----:B------:R-:W-:-:S03]  /*13c20*/  FFMA.FTZ R80, R84, UR10, -R106 ;  /* 0x0000000a54507c23 */ /* 0x000fc6000801086a */
[----:B------:R-:W-:Y:S01]  /*13c30*/  FADD.FTZ R84, R44, R81 ;  /* 0x000000512c547221 */ /* 0x000fe20000010000 */
[----:B------:R-:W-:-:S01]  /*13c40*/  FFMA.FTZ R81, R85, UR10, -R106 ;  /* 0x0000000a55517c23 */ /* 0x000fc2000801086a */
[----:B------:R-:W1:Y:S01]  /*13c50*/  MUFU.EX2 R29, R29 ;  /* 0x0000001d001d7308 */ /* 0x000e620000000800 */
[----:B--2---:R-:W-:-:S01]  /*13c60*/  FADD.FTZ R5, R25, R4 ;  /* 0x0000000419057221 */ /* 0x004fc20000010000 */
[----:B------:R-:W-:-:S04]  /*13c70*/  FADD.FTZ R113, R49, R84 ;  /* 0x0000005431717221 */ /* 0x000fc80000010000 */
[----:B------:R-:W-:Y:S02]  /*13c80*/  FADD.FTZ R84, R48, R113 ;  /* 0x0000007130547221 */ /* 0x000fe40000010000 */
        /* <DEDUP_REMOVED lines=26> */
[----:B------:R-:W-:-:S03]  /*13e30*/  FFMA.FTZ R84, R88, UR10, -R106 ;  /* 0x0000000a58547c23 */ /* 0x000fc6000801086a */
[----:B------:R-:W-:Y:S01]  /*13e40*/  FADD.FTZ R88, R54, R85 ;  /* 0x0000005536587221 */ /* 0x000fe20000010000 */
[----:B------:R-:W-:-:S01]  /*13e50*/  FFMA.FTZ R85, R89, UR10, -R106 ;  /* 0x0000000a59557c23 */ /* 0x000fc2000801086a */
[----:B------:R-:W-:Y:S01]  /*13e60*/  FFMA.FTZ R89, R93, UR10, -R106 ;  /* 0x0000000a5d597c23 */ /* 0x000fe2000801086a */
        /* <DEDUP_REMOVED lines=21> */
[----:B-1----:R-:W-:-:S04]  /*13fc0*/  FADD.FTZ R113, R67, R92 ;  /* 0x0000005c43717221 */ /* 0x002fc80000010000 */
[----:B------:R-:W-:-:S03]  /*13fd0*/  FADD.FTZ R4, R66, R113 ;  /* 0x0000007142047221 */ /* 0x000fc60000010000 */
        /* <DEDUP_REMOVED lines=8> */
[----:B--2---:R-:W-:-:S01]  /*14060*/  FADD.FTZ R93, R65, R92 ;  /* 0x0000005c415d7221 */ /* 0x004fc20000010000 */
[----:B------:R-:W-:-:S06]  /*14070*/  FFMA.FTZ R92, R96, UR10, -R106 ;  /* 0x0000000a605c7c23 */ /* 0x000fcc000801086a */
[----:B------:R-:W2:Y:S01]  /*14080*/  MUFU.EX2 R69, R69 ;  /* 0x0000004500457308 */ /* 0x000ea20000000800 */
[----:B0-----:R-:W-:-:S01]  /*14090*/  FADD.FTZ R96, R68, R93 ;  /* 0x0000005d44607221 */ /* 0x001fc20000010000 */
[----:B------:R-:W-:-:S06]  /*140a0*/  FFMA.FTZ R93, R99, UR10, -R106 ;  /* 0x0000000a635d7c23 */ /* 0x000fcc000801086a */
        /* <DEDUP_REMOVED lines=35> */
[--C-:B------:R-:W-:Y:S01]  /*142e0*/  FFMA.FTZ R100, R105, UR10, -R106.reuse ;  /* 0x0000000a69647c23 */ /* 0x100fe2000801086a */
[----:B------:R-:W-:-:S05]  /*142f0*/  FFMA.FTZ R106, R109, UR10, -R106 ;  /* 0x0000000a6d6a7c23 */ /* 0x000fca000801086a */
        /* <DEDUP_REMOVED lines=35> */
[----:B------:R-:W-:Y:S01]  /*14530*/  FADD.FTZ R5, R9, R4 ;  /* 0x0000000409057221 */ /* 0x000fe20000010000 */
[----:B-1----:R-:W-:-:S01]  /*14540*/  FADD.FTZ R4, R106, R103 ;  /* 0x000000676a047221 */ /* 0x002fc20000010000 */
[----:B------:R-:W-:Y:S06]  /*14550*/  @!P0 BRA `(.L_x_6646) ;  /* 0x0000000000048947 */ /* 0x000fec0003800000 */
[----:B------:R-:W-:Y:S01]  /*14560*/  BPT.TRAP 0x1 ;  /* 0x000000040000795c */ /* 0x000fe20000300000 */
.L_x_6646:
        /* <DEDUP_REMOVED lines=124> */
.L_x_6629:
[----:B------:R-:W-:Y:S06]  /*14d30*/  BAR.ARV 0x8, 0x180 ;  /* 0x0206000000007b1d */ /* 0x000fec0000002000 */
[----:B------:R-:W-:Y:S05]  /*14d40*/  @!P0 BRA `(.L_x_6648) ;  /* 0x0000000000048947 */ /* 0x000fea0003800000 */
[----:B------:R-:W-:Y:S01]  /*14d50*/  BPT.TRAP 0x1 ;  /* 0x000000040000795c */ /* 0x000fe20000300000 */
.L_x_6648:
[----:B------:R-:W-:Y:S01]  /*14d60*/  ULEA UR9, UR47, UR45, 0x3 ;  /* 0x0000002d2f097291 */ /* 0x000fe2000f8e183f */
[----:B------:R-:W-:-:S05]  /*14d70*/  IMAD.U32 R0, RZ, RZ, UR37 ;  /* 0x00000025ff007e24 */ /* 0x000fca000f8e00ff */
[----:B------:R-:W-:-:S04]  /*14d80*/  SHF.L.U32 R0, R0, 0x1f, RZ ;  /* 0x0000001f00007819 */ /* 0x000fc800000006ff */
[----:B------:R0:W1:Y:S01]  /*14d90*/  SYNCS.PHASECHK.TRANS64.TRYWAIT P1, [UR9+0x28850], R0 ;  /* 0x02885000ff0075a7 */ /* 0x0000620008020149 */
[----:B------:R-:W-:Y:S05]  /*14da0*/  @!P0 BRA `(.L_x_6649) ;  /* 0x0000000000048947 */ /* 0x000fea0003800000 */
[----:B------:R-:W-:Y:S01]  /*14db0*/  BPT.TRAP 0x1 ;  /* 0x000000040000795c */ /* 0x000fe20000300000 */
.L_x_6649:
[----:B-1----:R-:W-:Y:S05]  /*14dc0*/  @P1 BRA `(.L_x_6650) ;  /* 0x0000000000081947 */ /* 0x002fea0003800000 */
[----:B------:R-:W1:Y:S02]  /*14dd0*/  SYNCS.PHASECHK.TRANS64.TRYWAIT P1, [UR9+0x28850], R0 ;  /* 0x02885000ff0075a7 */ /* 0x000e640008020149 */
[----:B-1----:R-:W-:Y:S05]  /*14de0*/  @!P1 BRA `(.L_x_6651) ;  /* 0x0000007400789947 */ /* 0x002fea0003800000 */
.L_x_6650:
        /* <DEDUP_REMOVED lines=15> */
[----:B------:R-:W-:Y:S01]  /*14ee0*/  QGMMA.64x128x32.F32.E4M3.E4M3 R120, R204, gdesc[UR4], R120, gsb0 ;  /* 0x01e00004cc787df3 */ /* 0x000fe20008000878 */
[----:B------:R-:W-:Y:S01]  /*14ef0*/  UMOV UR7, 0x80000020 ;  /* 0x8000002000077882 */ /* 0x000fe20000000000 */
[----:B------:R-:W-:Y:S01]  /*14f00*/  UMOV UR6, UR4 ;  /* 0x0000000400067c82 */ /* 0x000fe20008000000 */
[----:B------:R-:W-:Y:S01]  /*14f10*/  UIADD3 UR4, UR8, 0x200, URZ ;  /* 0x0000020008047890 */ /* 0x000fe2000fffe03f */
[----:B------:R-:W-:Y:S02]  /*14f20*/  WARPGROUP.DEPBAR.LE gsb0, 0x0 ;  /* 0x00008000000079c5 */ /* 0x000fe40000010000 */
[----:B------:R-:W-:-:S06]  /*14f30*/  WARPGROUP.ARRIVE ;  /* 0x00000000000079c5 */ /* 0x000fcc0000000000 */
[----:B------:R-:W-:Y:S01]  /*14f40*/  QGMMA.64x128x32.F32.E4M3.E4M3 R120, R200, gdesc[UR4], R120, gsb0 ;  /* 0x01e00004c8787df3 */ /* 0x000fe20008000878 */
[----:B------:R-:W-:Y:S01]  /*14f50*/  UMOV UR6, UR4 ;  /* 0x0000000400067c82 */ /* 0x000fe20008000000 */
[----:B------:R-:W-:Y:S01]  /*14f60*/  UMOV UR7, 0x80000020 ;  /* 0x8000002000077882 */ /* 0x000fe20000000000 */
[----:B------:R-:W-:Y:S01]  /*14f70*/  @UP0 UIMAD.WIDE.U32 UR4, UR40, UR14, URZ ;  /* 0x0000000e280402a5 */ /* 0x000fe2000f8e003f */
[----:B------:R-:W-:Y:S02]  /*14f80*/  WARPGROUP.DEPBAR.LE gsb0, 0x0 ;  /* 0x00008000000079c5 */ /* 0x000fe40000010000 */
[----:B------:R-:W-:-:S06]  /*14f90*/  WARPGROUP.ARRIVE ;  /* 0x00000000000079c5 */ /* 0x000fcc0000000000 */
[----:B------:R-:W-:Y:S01]  /*14fa0*/  QGMMA.64x128x32.F32.E4M3.E4M3 R120, R196, gdesc[UR4], R120, gsb0 ;  /* 0x01e00004c4787df3 */ /* 0x000fe20008000878 */
        /* <DEDUP_REMOVED lines=12> */
[----:B------:R-:W-:Y:S01]  /*15070*/  UIADD3 UR4, UR8, 0x202, URZ ;  /* 0x0000020208047890 */ /* 0x000fe2000fffe03f */
[----:B------:R-:W-:-:S03]  /*15080*/  IMAD.U32 R8, RZ, RZ, UR6 ;  /* 0x00000006ff087e24 */ /* 0x000fc6000f8e00ff */
[----:B------:R-:W-:Y:S01]  /*15090*/  IMAD.U32 R9, RZ, RZ, UR7 ;  /* 0x00000007ff097e24 */ /* 0x000fe2000f8e00ff */
[----:B------:R-:W-:Y:S02]  /*150a0*/  UMOV UR7, 0x80000020 ;  /* 0x8000002000077882 */ /* 0x000fe40000000000 */
[----:B------:R-:W-:Y:S02]  /*150b0*/  UMOV UR6, UR4 ;  /* 0x0000000400067c82 */ /* 0x000fe40008000000 */
[----:B------:R2:W3:Y:S01]  /*150c0*/  @P1 LDG.E R10, desc[UR48][R8.64] ;  /* 0x00000030080a1981 */ /* 0x0004e2000c1e1900 */
[----:B------:R-:W-:Y:S02]  /*150d0*/  WARPGROUP.DEPBAR.LE gsb0, 0x0 ;  /* 0x00008000000079c5 */ /* 0x000fe40000010000 */
[----:B------:R-:W-:-:S06]  /*150e0*/  WARPGROUP.ARRIVE ;  /* 0x00000000000079c5 */ /* 0x000fcc0000000000 */
[----:B------:R-:W-:Y:S01]  /*150f0*/  QGMMA.64x128x32.F32.E4M3.E4M3 R120, R192, gdesc[UR4], R120, gsb0 ;  /* 0x01e00004c0787df3 */ /* 0x000fe20008000878 */
[----:B------:R-:W-:Y:S01]  /*15100*/  UIADD3 UR4, UR8, 0x400, URZ ;  /* 0x0000040008047890 */ /* 0x000fe2000fffe03f */
[----:B------:R-:W-:-:S06]  /*15110*/  UMOV UR7, 0x80000020 ;  /* 0x8000002000077882 */ /* 0x000fcc0000000000 */
[----:B------:R-:W-:Y:S01]  /*15120*/  UMOV UR6, UR4 ;  /* 0x0000000400067c82 */ /* 0x000fe20008000000 */
[----:B------:R-:W-:Y:S01]  /*15130*/  UIADD3 UR8, UR8, 0x402, URZ ;  /* 0x0000040208087890 */ /* 0x000fe2000fffe03f */
[----:B01----:R-:W0:Y:S04]  /*15140*/  SHFL.BFLY PT, R0, R5, 0x2, 0x1f ;  /* 0x0c401f0005007f89 */ /* 0x003e2800000e0000 */
[----:B------:R-:W1:Y:S01]  /*15150*/  SHFL.BFLY PT, R11, R4, 0x2, 0x1f ;  /* 0x0c401f00040b7f89 */ /* 0x000e6200000e0000 */
[----:B------:R-:W-:Y:S02]  /*15160*/  WARPGROUP.DEPBAR.LE gsb0, 0x0 ;  /* 0x00008000000079c5 */ /* 0x000fe40000010000 */
[----:B------:R-:W-:-:S06]  /*15170*/  WARPGROUP.ARRIVE ;  /* 0x00000000000079c5 */ /* 0x000fcc0000000000 */
[----:B------:R-:W-:Y:S01]  /*15180*/  QGMMA.64x128x32.F32.E4M3.E4M3 R120, R188, gdesc[UR4], R120, gsb0 ;  /* 0x01e00004bc787df3 */ /* 0x000fe20008000878 */
[----:B------:R-:W-:Y:S01]  /*15190*/  UMOV UR6, UR8 ;  /* 0x0000000800067c82 */ /* 0x000fe20008000000 */
[----:B------:R-:W-:Y:S01]  /*151a0*/  UMOV UR7, 0x80000020 ;  /* 0x8000002000077882 */ /* 0x000fe20000000000 */
[----:B0-----:R-:W-:-:S01]  /*151b0*/  FADD.FTZ R0, R0, R5 ;  /* 0x0000000500007221 */ /* 0x001fc20000010000 */
[----:B-1----:R-:W-:-:S04]  /*151c0*/  FADD.FTZ R11, R11, R4 ;  /* 0x000000040b0b7221 */ /* 0x002fc80000010000 */
[----:B------:R-:W0:Y:S04]  /*151d0*/  SHFL.BFLY PT, R3, R0, 0x1, 0x1f ;  /* 0x0c201f0000037f89 */ /* 0x000e2800000e0000 */
        /* <DEDUP_REMOVED lines=33> */
.L_x_6652:
        /* <DEDUP_REMOVED lines=13> */
[----:B------:R-:W-:Y:S01]  /*154c0*/  SYNCS.ARRIVE.TRANS64.RED.A1T0 RZ, [UR4], RZ ;  /* 0x000000ffffff79a7 */ /* 0x000fe20008100404 */
        /* <DEDUP_REMOVED lines=60> */
.L_x_6578:
        /* <DEDUP_REMOVED lines=26> */
[----:B0-----:R-:W-:Y:S01]  /*15a30*/  IMAD.SHL.U32 R5, R46, 0x4, RZ ;  /* 0x000000042e057824 */ /* 0x001fe200078e00ff */
        /* <DEDUP_REMOVED lines=12> */
[----:B------:R-:W-:Y:S01]  /*15b00*/  VIADD R59, R19, UR39 ;  /* 0x00000027133b7c36 */ /* 0x000fe20008000000 */
[----:B------:R-:W-:Y:S02]  /*15b10*/  LOP3.LUT R5, R5, 0xc, RZ, 0xc0, !PT ;  /* 0x0000000c05057812 */ /* 0x000fe400078ec0ff */
[----:B------:R-:W-:Y:S02]  /*15b20*/  F2FP.BF16.F32.PACK_AB R45, R124, R45 ;  /* 0x0000002d7c2d723e */ /* 0x000fe400000010ff */
[----:B------:R-:W-:-:S02]  /*15b30*/  F2FP.BF16.F32.PACK_AB R44, R125, R44 ;  /* 0x0000002c7d2c723e */ /* 0x000fc400000010ff */
[----:B------:R-:W-:Y:S02]  /*15b40*/  F2FP.BF16.F32.PACK_AB R39, R134, R39 ;  /* 0x000000278627723e */ /* 0x000fe400000010ff */
[----:B------:R-:W-:Y:S02]  /*15b50*/  F2FP.BF16.F32.PACK_AB R38, R135, R38 ;  /* 0x000000268726723e */ /* 0x000fe400000010ff */
[----:B------:R-:W-:Y:S02]  /*15b60*/  F2FP.BF16.F32.PACK_AB R37, R140, R37 ;  /* 0x000000258c25723e */ /* 0x000fe400000010ff */
[----:B------:R-:W-:Y:S01]  /*15b70*/  F2FP.BF16.F32.PACK_AB R36, R141, R36 ;  /* 0x000000248d24723e */ /* 0x000fe200000010ff */
[----:B------:R-:W-:Y:S01]  /*15b80*/  USHF.R.S32.HI UR12, URZ, 0x1f, UR41 ;  /* 0x0000001f3f0c7899 */ /* 0x000fe20008011429 */
[----:B------:R-:W-:Y:S01]  /*15b90*/  BAR.SYNC.DEFER_BLOCKING 0x1, 0x100 ;  /* 0x0044000000007b1d */ /* 0x000fe20000010000 */
[----:B------:R-:W-:-:S05]  /*15ba0*/  IADD3 R6, P0, R5, UR6, RZ ;  /* 0x0000000605067c10 */ /* 0x000fca000ff1e0ff */
[----:B------:R-:W-:Y:S01]  /*15bb0*/  IMAD.X R7, RZ, RZ, UR7, P0 ;  /* 0x00000007ff077e24 */ /* 0x000fe200080e06ff */
[----:B------:R-:W-:Y:S01]  /*15bc0*/  ULDC.64 UR8, c[0x0][0xb90] ;  /* 0x0002e40000087ab9 */ /* 0x000fe20000000a00 */
[----:B------:R-:W-:Y:S01]  /*15bd0*/  USHF.R.S32.HI UR13, URZ, 0x1f, UR40 ;  /* 0x0000001f3f0d7899 */ /* 0x000fe20008011428 */
[----:B------:R-:W-:Y:S02]  /*15be0*/  ULDC.64 UR10, c[0x0][0xb98] ;  /* 0x0002e600000a7ab9 */ /* 0x000fe40000000a00 */
[----:B------:R0:W2:Y:S01]  /*15bf0*/  LDG.E.CONSTANT R5, desc[UR48][R6.64] ;  /* 0x0000003006057981 */ /* 0x0000a2000c1e9900 */
[----:B------:R-:W-:Y:S02]  /*15c00*/  UIMAD UR5, UR12, UR8, URZ ;  /* 0x000000080c0572a4 */ /* 0x000fe4000f8e023f */
[----:B------:R-:W-:Y:S02]  /*15c10*/  UIMAD.WIDE.U32 UR6, UR41, UR8, URZ ;  /* 0x00000008290672a5 */ /* 0x000fe4000f8e003f */
[----:B------:R-:W-:-:S02]  /*15c20*/  UIMAD UR5, UR41, UR9, UR5 ;  /* 0x00000009290572a4 */ /* 0x000fc4000f8e0205 */
[----:B------:R-:W-:Y:S02]  /*15c30*/  UIMAD UR8, UR13, UR10, URZ ;  /* 0x0000000a0d0872a4 */ /* 0x000fe4000f8e023f */
[----:B------:R-:W-:Y:S01]  /*15c40*/  UIADD3 UR7, UR7, UR5, URZ ;  /* 0x0000000507077290 */ /* 0x000fe2000fffe03f */
[----:B0-----:R-:W-:Y:S01]  /*15c50*/  LOP3.LUT P0, R6, R46, 0x3, RZ, 0xc0, !PT ;  /* 0x000000032e067812 */ /* 0x001fe2000780c0ff */
[----:B------:R-:W-:Y:S02]  /*15c60*/  UIMAD UR8, UR40, UR11, UR8 ;  /* 0x0000000b280872a4 */ /* 0x000fe4000f8e0208 */
[----:B------:R-:W-:Y:S01]  /*15c70*/  UIMAD.WIDE.U32 UR6, UR40, UR10, UR6 ;  /* 0x0000000a280672a5 */ /* 0x000fe2000f8e0006 */
[----:B------:R-:W-:Y:S01]  /*15c80*/  ISETP.EQ.OR P0, PT, R6, 0x3, !P0 ;  /* 0x000000030600780c */ /* 0x000fe20004702670 */
[----:B------:R-:W-:Y:S01]  /*15c90*/  ULDC UR5, c[0x0][0xa88] ;  /* 0x0002a20000057ab9 */ /* 0x000fe20000000800 */
[----:B------:R-:W-:Y:S02]  /*15ca0*/  MOV R6, R4 ;  /* 0x0000000400067202 */ /* 0x000fe40000000f00 */
[----:B-1----:R-:W-:Y:S01]  /*15cb0*/  MOV R7, R17 ;  /* 0x0000001100077202 */ /* 0x002fe20000000f00 */
[----:B------:R-:W-:Y:S01]  /*15cc0*/  ULDC.64 UR10, c[0x0][0xaf0] ;  /* 0x0002bc00000a7ab9 */ /* 0x000fe20000000a00 */
[----:B------:R-:W-:Y:S01]  /*15cd0*/  SEL R88, R31, R30, P0 ;  /* 0x0000001e1f587207 */ /* 0x000fe20000000000 */
[----:B------:R-:W0:Y:S01]  /*15ce0*/  LDC R17, c[0x0][0xbe8] ;  /* 0x0002fa00ff117b82 */ /* 0x000e220000000800 */
[----:B------:R-:W-:Y:S01]  /*15cf0*/  SEL R90, R30, R31, P0 ;  /* 0x0000001f1e5a7207 */ /* 0x000fe20000000000 */
[----:B------:R-:W-:Y:S01]  /*15d00*/  IMAD.WIDE R8, R213, 0x2, R6 ;  /* 0x00000002d5087825 */ /* 0x000fe200078e0206 */
[----:B------:R-:W-:-:S02]  /*15d10*/  SEL R84, R35, R34, P0 ;  /* 0x0000002223547207 */ /* 0x000fc40000000000 */
[----:B------:R-:W-:Y:S01]  /*15d20*/  SEL R86, R34, R35, P0 ;  /* 0x0000002322567207 */ /* 0x000fe20000000000 */
[----:B------:R-:W-:Y:S01]  /*15d30*/  IMAD R31, R209, 0x40, R22 ;  /* 0x00000040d11f7824 */ /* 0x000fe200078e0216 */
[C---:B------:R-:W-:Y:S02]  /*15d40*/  IADD3 R35, P6, R8.reuse, 0x4060, RZ ;  /* 0x0000406008237810 */ /* 0x040fe40007fde0ff */
[----:B------:R-:W-:Y:S01]  /*15d50*/  SEL R56, R33, R32, P0 ;  /* 0x0000002021387207 */ /* 0x000fe20000000000 */
[----:B------:R-:W-:Y:S01]  /*15d60*/  IMAD.WIDE R30, R31, 0x2, R6 ;  /* 0x000000021f1e7825 */ /* 0x000fe200078e0206 */
[----:B------:R-:W-:Y:S02]  /*15d70*/  IADD3 R7, P2, R8, 0x20, RZ ;  /* 0x0000002008077810 */ /* 0x000fe40007f5e0ff */
[----:B------:R-:W-:Y:S02]  /*15d80*/  SEL R58, R32, R33, P0 ;  /* 0x00000021203a7207 */ /* 0x000fe40000000000 */
[----:B------:R-:W-:Y:S01]  /*15d90*/  LOP3.LUT R34, R35, 0x380, RZ, 0xc0, !PT ;  /* 0x0000038023227812 */ /* 0x000fe200078ec0ff */
[----:B------:R-:W-:Y:S01]  /*15da0*/  IMAD.X R33, RZ, RZ, R9, P2 ;  /* 0x000000ffff217224 */ /* 0x000fe200010e0609 */
[----:B------:R-:W-:-:S02]  /*15db0*/  SEL R76, R43, R42, P0 ;  /* 0x0000002a2b4c7207 */ /* 0x000fc40000000000 */
[----:B------:R-:W-:Y:S02]  /*15dc0*/  SEL R78, R42, R43, P0 ;  /* 0x0000002b2a4e7207 */ /* 0x000fe40000000000 */
[----:B------:R-:W-:Y:S02]  /*15dd0*/  SEL R96, R21, R20, P0 ;  /* 0x0000001415607207 */ /* 0x000fe40000000000 */
[----:B------:R-:W-:Y:S01]  /*15de0*/  SEL R98, R20, R21, P0 ;  /* 0x0000001514627207 */ /* 0x000fe20000000000 */
[----:B0-----:R-:W-:Y:S01]  /*15df0*/  IMAD R73, R17, UR5, RZ ;  /* 0x0000000511497c24 */ /* 0x001fe2000f8e02ff */
[----:B------:R-:W-:Y:S02]  /*15e00*/  LOP3.LUT R43, R8, 0x380, RZ, 0xc0, !PT ;  /* 0x00000380082b7812 */ /* 0x000fe400078ec0ff */
[----:B------:R-:W-:Y:S02]  /*15e10*/  IADD3 R21, P2, R30, 0x2000, RZ ;  /* 0x000020001e157810 */ /* 0x000fe40007f5e0ff */
        /* <DEDUP_REMOVED lines=8> */
[----:B------:R-:W-:-:S02]  /*15ea0*/  SEL R68, R15, R14, P0 ;  /* 0x0000000e0f447207 */ /* 0x000fc40000000000 */
[----:B------:R-:W-:Y:S02]  /*15eb0*/  SEL R70, R14, R15, P0 ;  /* 0x0000000f0e467207 */ /* 0x000fe40000000000 */
[----:B------:R-:W-:Y:S02]  /*15ec0*/  SEL R72, R11, R10, P0 ;  /* 0x0000000a0b487207 */ /* 0x000fe40000000000 */
[----:B------:R-:W-:Y:S02]  /*15ed0*/  SEL R74, R10, R11, P0 ;  /* 0x0000000b0a4a7207 */ /* 0x000fe40000000000 */
[C---:B------:R-:W-:Y:S02]  /*15ee0*/  IADD3 R15, P5, R8.reuse, 0x4040, RZ ;  /* 0x00004040080f7810 */ /* 0x040fe40007fbe0ff */
[C---:B------:R-:W-:Y:S02]  /*15ef0*/  IADD3 R12, P4, R8.reuse, 0x4020, RZ ;  /* 0x00004020080c7810 */ /* 0x040fe40007f9e0ff */
[----:B------:R-:W-:-:S02]  /*15f00*/  IADD3 R10, P1, R8, 0x60, RZ ;  /* 0x00000060080a7810 */ /* 0x000fc40007f3e0ff */
[----:B------:R-:W-:Y:S02]  /*15f10*/  IADD3 R11, P6, R8, 0x40, RZ ;  /* 0x00000040080b7810 */ /* 0x000fe40007fde0ff */
[----:B------:R-:W-:Y:S01]  /*15f20*/  LOP3.LUT R42, R43, R8, RZ, 0x3c, !PT ;  /* 0x000000082b2a7212 */ /* 0x000fe200078e3cff */
[----:B------:R-:W-:Y:S01]  /*15f30*/  IMAD.MOV.U32 R43, RZ, RZ, R9 ;  /* 0x000000ffff2b7224 */ /* 0x000fe200078e0009 */
[----:B------:R-:W-:Y:S02]  /*15f40*/  SHF.R.U64 R20, R20, 0x3, RZ ;  /* 0x0000000314147819 */ /* 0x000fe400000012ff */
[----:B------:R-:W-:Y:S02]  /*15f50*/  LOP3.LUT R8, R13, 0x380, RZ, 0xc0, !PT ;  /* 0x000003800d087812 */ /* 0x000fe400078ec0ff */
[----:B------:R-:W-:Y:S01]  /*15f60*/  LOP3.LUT R20, R20, R21, RZ, 0x3c, !PT ;  /* 0x0000001514147212 */ /* 0x000fe200078e3cff */
[----:B------:R-:W-:Y:S01]  /*15f70*/  IMAD.X R21, RZ, RZ, R31, P2 ;  /* 0x000000ffff157224 */ /* 0x000fe200010e061f */
[----:B------:R-:W-:-:S02]  /*15f80*/  LOP3.LUT R6, R7, 0x380, RZ, 0xc0, !PT ;  /* 0x0000038007067812 */ /* 0x000fc400078ec0ff */
[----:B------:R-:W-:Y:S02]  /*15f90*/  SHF.R.U64 R8, R8, 0x3, RZ ;  /* 0x0000000308087819 */ /* 0x000fe400000012ff */
[----:B------:R-:W-:Y:S02]  /*15fa0*/  ISETP.NE.AND P2, PT, R17, 0x1, PT ;  /* 0x000000011100780c */ /* 0x000fe40003f45270 */
[----:B------:R-:W-:Y:S02]  /*15fb0*/  SEL R48, R41, R40, P0 ;  /* 0x0000002829307207 */ /* 0x000fe40000000000 */
[----:B------:R-:W-:Y:S01]  /*15fc0*/  SEL R50, R40, R41, P0 ;  /* 0x0000002928327207 */ /* 0x000fe20000000000 */
[----:B------:R-:W-:Y:S01]  /*15fd0*/  IMAD.X R41, RZ, RZ, R9, P3 ;  /* 0x000000ffff297224 */ /* 0x000fe200018e0609 */
[----:B------:R-:W-:Y:S02]  /*15fe0*/  SHF.R.U64 R6, R6, 0x3, RZ ;  /* 0x0000000306067819 */ /* 0x000fe400000012ff */
[----:B------:R-:W-:-:S02]  /*15ff0*/  LOP3.LUT R40, R8, R13, RZ, 0x3c, !PT ;  /* 0x0000000d08287212 */ /* 0x000fc400078e3cff */
[----:B------:R-:W-:Y:S02]  /*16000*/  LOP3.LUT R8, R10, 0x380, RZ, 0xc0, !PT ;  /* 0x000003800a087812 */ /* 0x000fe400078ec0ff */
[----:B------:R-:W-:Y:S02]  /*16010*/  LOP3.LUT R32, R6, R7, RZ, 0x3c, !PT ;  /* 0x0000000706207212 */ /* 0x000fe400078e3cff */
[----:B------:R-:W-:Y:S02]  /*16020*/  SHF.R.U64 R7, R8, 0x3, RZ ;  /* 0x0000000308077819 */ /* 0x000fe400000012ff */
[----:B------:R-:W-:Y:S02]  /*16030*/  SEL R92, R27, R26, P0 ;  /* 0x0000001a1b5c7207 */ /* 0x000fe40000000000 */
[----:B------:R-:W-:Y:S01]  /*16040*/  SEL R94, R26, R27, P0 ;  /* 0x0000001b1a5e7207 */ /* 0x000fe20000000000 */
[----:B------:R-:W-:Y:S01]  /*16050*/  IMAD.X R27, RZ, RZ, R9, P1 ;  /* 0x000000ffff1b7224 */ /* 0x000fe200008e0609 */
[----:B------:R-:W-:-:S02]  /*16060*/  LOP3.LUT R26, R7, R10, RZ, 0x3c, !PT ;  /* 0x0000000a071a7212 */ /* 0x000fc400078e3cff */
[----:B------:R-:W-:Y:S02]  /*16070*/  MOV R75, R34 ;  /* 0x00000022004b7202 */ /* 0x000fe40000000f00 */
[----:B------:R-:W0:Y:S01]  /*16080*/  @P2 LDC R34, c[0x0][0xbec] ;  /* 0x0002fb00ff222b82 */ /* 0x000e220000000800 */
[----:B------:R-:W-:Y:S02]  /*16090*/  MOV R83, R26 ;  /* 0x0000001a00537202 */ /* 0x000fe40000000f00 */
[----:B------:R-:W-:Y:S02]  /*160a0*/  LOP3.LUT R6, R11, 0x380, RZ, 0xc0, !PT ;  /* 0x000003800b067812 */ /* 0x000fe400078ec0ff */
[----:B------:R-:W-:Y:S02]  /*160b0*/  SEL R64, R25, R24, P0 ;  /* 0x0000001819407207 */ /* 0x000fe40000000000 */
[----:B------:R-:W-:Y:S01]  /*160c0*/  SEL R66, R24, R25, P0 ;  /* 0x0000001918427207 */ /* 0x000fe20000000000 */
[----:B------:R-:W1:Y:S01]  /*160d0*/  @P2 LDC R26, c[0x0][0xbf0] ;  /* 0x0002fc00ff1a2b82 */ /* 0x000e620000000800 */
[----:B------:R-:W-:Y:S01]  /*160e0*/  SHF.R.U64 R6, R6, 0x3, RZ ;  /* 0x0000000306067819 */ /* 0x000fe200000012ff */
[----:B------:R-:W-:Y:S01]  /*160f0*/  IMAD.X R25, RZ, RZ, R9, P6 ;  /* 0x000000ffff197224 */ /* 0x000fe200030e0609 */
[----:B------:R-:W-:-:S02]  /*16100*/  SEL R60, R29, R28, P0 ;  /* 0x0000001c1d3c7207 */ /* 0x000fc40000000000 */
[----:B------:R-:W-:Y:S02]  /*16110*/  SEL R62, R28, R29, P0 ;  /* 0x0000001d1c3e7207 */ /* 0x000fe40000000000 */
[----:B------:R-:W-:Y:S02]  /*16120*/  IADD3 R29, P6, R30, 0x1000, RZ ;  /* 0x000010001e1d7810 */ /* 0x000fe40007fde0ff */
[----:B------:R-:W-:Y:S02]  /*16130*/  LOP3.LUT R24, R6, R11, RZ, 0x3c, !PT ;  /* 0x0000000b06187212 */ /* 0x000fe400078e3cff */
[----:B------:R-:W-:Y:S02]  /*16140*/  LOP3.LUT R28, R29, 0x380, RZ, 0xc0, !PT ;  /* 0x000003801d1c7812 */ /* 0x000fe400078ec0ff */
[----:B------:R-:W-:Y:S02]  /*16150*/  MOV R63, R42 ;  /* 0x0000002a003f7202 */ /* 0x000fe40000000f00 */
[----:B------:R-:W-:Y:S01]  /*16160*/  MOV R42, R24 ;  /* 0x00000018002a7202 */ /* 0x000fe20000000f00 */
[----:B0-----:R-:W-:Y:S01]  /*16170*/  @P2 IMAD.HI.U32 R25, R59, R34, RZ ;  /* 0x000000223b192227 */ /* 0x001fe200078e00ff */
[----:B------:R-:W-:-:S02]  /*16180*/  SEL R46, R45, R44, P0 ;  /* 0x0000002c2d2e7207 */ /* 0x000fc40000000000 */
[----:B------:R-:W-:Y:S01]  /*16190*/  SEL R44, R44, R45, P0 ;  /* 0x0000002d2c2c7207 */ /* 0x000fe20000000000 */
[----:B------:R-:W-:Y:S01]  /*161a0*/  IMAD.MOV.U32 R24, RZ, RZ, R59 ;  /* 0x000000ffff187224 */ /* 0x000fe200078e003b */
[----:B------:R-:W-:Y:S02]  /*161b0*/  LOP3.LUT R14, R15, 0x380, RZ, 0xc0, !PT ;  /* 0x000003800f0e7812 */ /* 0x000fe400078ec0ff */
[----:B------:R-:W-:Y:S02]  /*161c0*/  SHF.R.U64 R28, R28, 0x3, RZ ;  /* 0x000000031c1c7819 */ /* 0x000fe400000012ff */
[----:B------:R-:W-:Y:S02]  /*161d0*/  SEL R52, R37, R36, P0 ;  /* 0x0000002425347207 */ /* 0x000fe40000000000 */
[----:B------:R-:W-:Y:S01]  /*161e0*/  SEL R54, R36, R37, P0 ;  /* 0x0000002524367207 */ /* 0x000fe20000000000 */
[----:B------:R-:W-:Y:S01]  /*161f0*/  IMAD.X R37, RZ, RZ, R9, P5 ;  /* 0x000000ffff257224 */ /* 0x000fe200028e0609 */
[----:B------:R-:W-:-:S02]  /*16200*/  SEL R80, R39, R38, P0 ;  /* 0x0000002627507207 */ /* 0x000fc40000000000 */
[----:B------:R-:W-:Y:S01]  /*16210*/  SEL R82, R38, R39, P0 ;  /* 0x0000002726527207 */ /* 0x000fe20000000000 */
[----:B------:R-:W-:Y:S01]  /*16220*/  IMAD.X R39, RZ, RZ, R9, P4 ;  /* 0x000000ffff277224 */ /* 0x000fe200020e0609 */
[----:B------:R-:W-:Y:S02]  /*16230*/  LOP3.LUT R9, R12, 0x380, RZ, 0xc0, !PT ;  /* 0x000003800c097812 */ /* 0x000fe400078ec0ff */
[----:B------:R-:W-:Y:S02]  /*16240*/  SHF.R.U64 R14, R14, 0x3, RZ ;  /* 0x000000030e0e7819 */ /* 0x000fe400000012ff */
[----:B------:R-:W-:Y:S01]  /*16250*/  LOP3.LUT R28, R28, R29, RZ, 0x3c, !PT ;  /* 0x0000001d1c1c7212 */ /* 0x000fe200078e3cff */
[----:B------:R-:W-:Y:S01]  /*16260*/  IMAD.X R29, RZ, RZ, R31, P6 ;  /* 0x000000ffff1d7224 */ /* 0x000fe200030e061f */
[----:B-1----:R-:W-:Y:S02]  /*16270*/  @P2 SHF.R.U32.HI R24, RZ, R26, R25 ;  /* 0x0000001aff182219 */ /* 0x002fe40000011619 */
[----:B------:R-:W-:-:S02]  /*16280*/  MOV R61, R32 ;  /* 0x00000020003d7202 */ /* 0x000fc40000000f00 */
[----:B------:R-:W-:Y:S01]  /*16290*/  IADD3 R45, P6, R30, 0x7000, RZ ;  /* 0x000070001e2d7810 */ /* 0x000fe20007fde0ff */
[----:B------:R-:W-:Y:S01]  /*162a0*/  IMAD.MOV R32, RZ, RZ, -R24 ;  /* 0x000000ffff207224 */ /* 0x000fe200078e0a18 */
[----:B------:R-:W-:Y:S02]  /*162b0*/  SHF.R.U64 R9, R9, 0x3, RZ ;  /* 0x0000000309097819 */ /* 0x000fe400000012ff */
[----:B------:R-:W-:Y:S01]  /*162c0*/  LOP3.LUT R36, R14, R15, RZ, 0x3c, !PT ;  /* 0x0000000f0e247212 */ /* 0x000fe200078e3cff */
[----:B------:R-:W-:Y:S01]  /*162d0*/  IMAD R59, R17, R32, R59 ;  /* 0x00000020113b7224 */ /* 0x000fe200078e023b */
[----:B------:R-:W-:Y:S02]  /*162e0*/  SEL R104, R182, R183, P0 ;  /* 0x000000b7b6687207 */ /* 0x000fe40000000000 */
[----:B------:R-:W-:Y:S02]  /*162f0*/  IADD3 R15, P1, R30, 0x3000, RZ ;  /* 0x000030001e0f7810 */ /* 0x000fe40007f3e0ff */
[----:B------:R-:W-:-:S02]  /*16300*/  LOP3.LUT R6, R45, 0x380, RZ, 0xc0, !PT ;  /* 0x000003802d067812 */ /* 0x000fc400078ec0ff */
[----:B------:R-:W-:Y:S02]  /*16310*/  LOP3.LUT R38, R9, R12, RZ, 0x3c, !PT ;  /* 0x0000000c09267212 */ /* 0x000fe400078e3cff */
[----:B------:R-:W-:Y:S02]  /*16320*/  MOV R77, R36 ;  /* 0x00000024004d7202 */ /* 0x000fe40000000f00 */
[----:B------:R-:W-:Y:S02]  /*16330*/  LOP3.LUT R14, R15, 0x380, RZ, 0xc0, !PT ;  /* 0x000003800f0e7812 */ /* 0x000fe400078ec0ff */
[----:B------:R-:W-:Y:S02]  /*16340*/  SHF.R.U64 R6, R6, 0x3, RZ ;  /* 0x0000000306067819 */ /* 0x000fe400000012ff */
[----:B------:R-:W-:Y:S02]  /*16350*/  MOV R79, R38 ;  /* 0x00000026004f7202 */ /* 0x000fe40000000f00 */
[----:B------:R-:W-:-:S02]  /*16360*/  SEL R182, R183, R182, P0 ;  /* 0x000000b6b7b67207 */ /* 0x000fc40000000000 */
[----:B------:R-:W-:Y:S02]  /*16370*/  SHF.R.U64 R14, R14, 0x3, RZ ;  /* 0x000000030e0e7819 */ /* 0x000fe400000012ff */
[----:B------:R-:W-:Y:S02]  /*16380*/  LOP3.LUT R6, R6, R45, RZ, 0x3c, !PT ;  /* 0x0000002d06067212 */ /* 0x000fe400078e3cff */
[----:B------:R-:W-:Y:S01]  /*16390*/  LOP3.LUT R14, R14, R15, RZ, 0x3c, !PT ;  /* 0x0000000f0e0e7212 */ /* 0x000fe200078e3cff */
[----:B------:R-:W-:Y:S01]  /*163a0*/  IMAD.X R15, RZ, RZ, R31, P1 ;  /* 0x000000ffff0f7224 */ /* 0x000fe200008e061f */
[----:B------:R-:W-:Y:S01]  /*163b0*/  MOV R81, R40 ;  /* 0x0000002800517202 */ /* 0x000fe20000000f00 */
[----:B------:R-:W-:Y:S01]  /*163c0*/  IMAD.U32 R41, RZ, RZ, UR8 ;  /* 0x00000008ff297e24 */ /* 0x000fe2000f8e00ff */
[----:B------:R-:W-:Y:S01]  /*163d0*/  SHF.R.S32.HI R26, RZ, 0x1f, R24 ;  /* 0x0000001fff1a7819 */ /* 0x000fe20000011418 */
[----:B------:R-:W-:Y:S01]  /*163e0*/  ULDC.64 UR8, c[0x0][0xae8] ;  /* 0x0002ba0000087ab9 */ /* 0x000fe20000000a00 */
[----:B------:R-:W-:-:S02]  /*163f0*/  IADD3 R40, P1, R24, UR6, RZ ;  /* 0x0000000618287c10 */ /* 0x000fc4000ff3e0ff */
[----:B------:R-:W-:Y:S02]  /*16400*/  IADD3 R13, P3, R30, 0x4000, RZ ;  /* 0x000040001e0d7810 */ /* 0x000fe40007f7e0ff */
[----:B------:R-:W-:Y:S01]  /*16410*/  IADD3.X R41, R26, UR7, R41, P1, !PT ;  /* 0x000000071a297c10 */ /* 0x000fe20008ffe429 */
[----:B------:R-:W-:Y:S01]  /*16420*/  ULDC.64 UR6, c[0x0][0xb88] ;  /* 0x0002e20000067ab9 */ /* 0x000fe20000000a00 */
[----:B------:R-:W-:Y:S02]  /*16430*/  IADD3 R11, P4, R30, 0x5000, RZ ;  /* 0x000050001e0b7810 */ /* 0x000fe40007f9e0ff */
[----:B------:R-:W-:Y:S01]  /*16440*/  SHF.R.S32.HI R36, RZ, 0x1f, R59 ;  /* 0x0000001fff247819 */ /* 0x000fe2000001143b */
[----:B------:R-:W-:Y:S01]  /*16450*/  IMAD.WIDE.U32 R40, R59, UR6, R40 ;  /* 0x000000063b287c25 */ /* 0x000fe2000f8e0028 */
[----:B------:R-:W-:Y:S02]  /*16460*/  LOP3.LUT R12, R13, 0x380, RZ, 0xc0, !PT ;  /* 0x000003800d0c7812 */ /* 0x000fe400078ec0ff */
[----:B------:R-:W-:Y:S01]  /*16470*/  LOP3.LUT R10, R11, 0x380, RZ, 0xc0, !PT ;  /* 0x000003800b0a7812 */ /* 0x000fe200078ec0ff */
[----:B------:R-:W-:Y:S01]  /*16480*/  IMAD R36, R36, UR6, RZ ;  /* 0x0000000624247c24 */ /* 0x000fe2000f8e02ff */
[----:B------:R-:W-:-:S02]  /*16490*/  SHF.R.U64 R12, R12, 0x3, RZ ;  /* 0x000000030c0c7819 */ /* 0x000fc400000012ff */
[----:B------:R-:W-:Y:S01]  /*164a0*/  LOP3.LUT P1, RZ, R210, 0x3, RZ, 0xc0, !PT ;  /* 0x00000003d2ff7812 */ /* 0x000fe2000782c0ff */
[----:B------:R-:W-:Y:S01]  /*164b0*/  IMAD R59, R59, UR7, R36 ;  /* 0x000000073b3b7c24 */ /* 0x000fe2000f8e0224 */
[----:B------:R-:W-:Y:S01]  /*164c0*/  SHF.R.U64 R10, R10, 0x3, RZ ;  /* 0x000000030a0a7819 */ /* 0x000fe200000012ff */
[----:B------:R-:W-:Y:S01]  /*164d0*/  ULDC.64 UR6, c[0x0][0xb50] ;  /* 0x0002d40000067ab9 */ /* 0x000fe20000000a00 */
[----:B------:R-:W-:Y:S01]  /*164e0*/  LOP3.LUT R12, R12, R13, RZ, 0x3c, !PT ;  /* 0x0000000d0c0c7212 */ /* 0x000fe200078e3cff */
[--C-:B------:R-:W-:Y:S01]  /*164f0*/  IMAD.X R13, RZ, RZ, R31.reuse, P3 ;  /* 0x000000ffff0d7224 */ /* 0x100fe200018e061f */
[----:B------:R-:W-:Y:S01]  /*16500*/  LOP3.LUT R10, R10, R11, RZ, 0x3c, !PT ;  /* 0x0000000b0a0a7212 */ /* 0x000fe200078e3cff */
[----:B------:R-:W-:Y:S01]  /*16510*/  IMAD.X R11, RZ, RZ, R31, P4 ;  /* 0x000000ffff0b7224 */ /* 0x000fe200020e061f */
[C---:B------:R-:W-:Y:S02]  /*16520*/  IADD3 R9, P5, R30.reuse, 0x6000, RZ ;  /* 0x000060001e097810 */ /* 0x040fe40007fbe0ff */
[----:B------:R-:W-:-:S02]  /*16530*/  LOP3.LUT R7, R30, 0x380, RZ, 0xc0, !PT ;  /* 0x000003801e077812 */ /* 0x000fc400078ec0ff */
[----:B--2---:R-:W-:Y:S01]  /*16540*/  LOP3.LUT R35, R5, 0x2, RZ, 0x3c, !PT ;  /* 0x0000000205237812 */ /* 0x004fe200078e3cff */
        /* <DEDUP_REMOVED lines=16> */
[----:B------:R-:W-:Y:S01]  /*16650*/  UIMAD UR5, UR12, UR8, URZ ;  /* 0x000000080c0572a4 */ /* 0x000fe2000f8e023f */
[----:B------:R-:W-:-:S02]  /*16660*/  LOP3.LUT R8, R9, 0x380, RZ, 0xc0, !PT ;  /* 0x0000038009087812 */ /* 0x000fc400078ec0ff */
[----:B------:R0:W1:Y:S01]  /*16670*/  SHFL.IDX PT, R25, R44, R35, 0x1c1f ;  /* 0x001c1f232c197589 */ /* 0x00006200000e0000 */
[----:B------:R-:W-:-:S03]  /*16680*/  SHF.R.U64 R7, R7, 0x3, RZ ;  /* 0x0000000307077819 */ /* 0x000fc600000012ff */
[----:B------:R-:W2:Y:S04]  /*16690*/  SHFL.IDX PT, R27, R50, R35, 0x1c1f ;  /* 0x001c1f23321b7589 */ /* 0x000ea800000e0000 */
[----:B------:R-:W3:Y:S04]  /*166a0*/  SHFL.IDX PT, R33, R78, R35, 0x1c1f ;  /* 0x001c1f234e217589 */ /* 0x000ee800000e0000 */
[----:B------:R-:W4:Y:S01]  /*166b0*/  SHFL.IDX PT, R37, R82, R35, 0x1c1f ;  /* 0x001c1f2352257589 */ /* 0x000f2200000e0000 */
[----:B0-----:R-:W-:-:S03]  /*166c0*/  VIADD R44, R212, UR39 ;  /* 0x00000027d42c7c36 */ /* 0x001fc60008000000 */
[----:B------:R-:W-:Y:S04]  /*166d0*/  SHFL.IDX PT, R39, R86, R35, 0x1c1f ;  /* 0x001c1f2356277589 */ /* 0x000fe800000e0000 */
[----:B------:R-:W0:Y:S01]  /*166e0*/  SHFL.IDX PT, R5, R54, R35, 0x1c1f ;  /* 0x001c1f2336057589 */ /* 0x000e2200000e0000 */
[----:B------:R-:W-:-:S03]  /*166f0*/  ISETP.GE.OR P3, PT, R44, R73, P1 ;  /* 0x000000492c00720c */ /* 0x000fc60000f66670 */
[----:B------:R-:W-:Y:S01]  /*16700*/  SHFL.IDX PT, R43, R58, R35, 0x1c1f ;  /* 0x001c1f233a2b7589 */ /* 0x000fe200000e0000 */
[----:B-1----:R-:W-:Y:S02]  /*16710*/  SEL R24, R46, R25, P0 ;  /* 0x000000192e187207 */ /* 0x002fe40000000000 */
[----:B------:R-:W-:Y:S01]  /*16720*/  SEL R26, R25, R46, P0 ;  /* 0x0000002e191a7207 */ /* 0x000fe20000000000 */
[----:B------:R-:W-:Y:S01]  /*16730*/  SHFL.IDX PT, R53, R90, R35, 0x1c1f ;  /* 0x001c1f235a357589 */ /* 0x000fe200000e0000 */
[----:B--2---:R-:W-:Y:S02]  /*16740*/  SEL R32, R48, R27, P0 ;  /* 0x0000001b30207207 */ /* 0x004fe40000000000 */
[----:B------:R-:W-:Y:S01]  /*16750*/  SEL R34, R27, R48, P0 ;  /* 0x000000301b227207 */ /* 0x000fe20000000000 */
[----:B------:R-:W-:Y:S01]  /*16760*/  SHFL.IDX PT, R45, R62, R35, 0x1c1f ;  /* 0x001c1f233e2d7589 */ /* 0x000fe200000e0000 */
[----:B---3--:R-:W-:Y:S02]  /*16770*/  SEL R25, R76, R33, P0 ;  /* 0x000000214c197207 */ /* 0x008fe40000000000 */
[----:B------:R-:W-:Y:S01]  /*16780*/  SEL R27, R33, R76, P0 ;  /* 0x0000004c211b7207 */ /* 0x000fe20000000000 */
[----:B------:R-:W1:Y:S01]  /*16790*/  SHFL.IDX PT, R47, R66, R35, 0x1c1f ;  /* 0x001c1f23422f7589 */ /* 0x000e6200000e0000 */
[----:B----4-:R-:W-:-:S03]  /*167a0*/  SEL R33, R80, R37, P0 ;  /* 0x0000002550217207 */ /* 0x010fc60000000000 */
[----:B------:R-:W-:Y:S04]  /*167b0*/  SHFL.IDX PT, R55, R94, R35, 0x1c1f ;  /* 0x001c1f235e377589 */ /* 0x000fe800000e0000 */
[----:B------:R-:W-:Y:S01]  /*167c0*/  SHFL.IDX PT, R57, R98, R35, 0x1c1f ;  /* 0x001c1f2362397589 */ /* 0x000fe200000e0000 */
[----:B0-----:R-:W-:Y:S02]  /*167d0*/  SEL R36, R52, R5, P0 ;  /* 0x0000000534247207 */ /* 0x001fe40000000000 */
[----:B------:R-:W-:Y:S01]  /*167e0*/  SEL R38, R5, R52, P0 ;  /* 0x0000003405267207 */ /* 0x000fe20000000000 */
[----:B------:R-:W0:Y:S01]  /*167f0*/  SHFL.IDX PT, R67, R102, R35, 0x1c1f ;  /* 0x001c1f2366437589 */ /* 0x000e2200000e0000 */
[----:B------:R-:W-:Y:S01]  /*16800*/  IMAD.IADD R5, R41, 0x1, R59 ;  /* 0x0000000129057824 */ /* 0x000fe200078e023b */
[----:B------:R-:W-:-:S02]  /*16810*/  LEA R41, P4, R40, UR6, 0x2 ;  /* 0x0000000628297c11 */ /* 0x000fc4000f8810ff */
[----:B------:R-:W2:Y:S04]  /*16820*/  SHFL.IDX PT, R49, R70, R35, 0x1c1f ;  /* 0x001c1f2346317589 */ /* 0x000ea800000e0000 */
[----:B------:R-:W3:Y:S01]  /*16830*/  SHFL.IDX PT, R71, R182, R35, 0x1c1f ;  /* 0x001c1f23b6477589 */ /* 0x000ee200000e0000 */
[----:B------:R-:W-:-:S03]  /*16840*/  LEA.HI.X R5, R40, UR7, R5, 0x2, P4 ;  /* 0x0000000728057c11 */ /* 0x000fc6000a0f1405 */
[----:B------:R4:W3:Y:S01]  /*16850*/  SHFL.IDX PT, R51, R74, R35, 0x1c1f ;  /* 0x001c1f234a337589 */ /* 0x0008e200000e0000 */
[----:B-1----:R-:W-:Y:S01]  /*16860*/  SEL R46, R47, R64, P0 ;  /* 0x000000402f2e7207 */ /* 0x002fe20000000000 */
[----:B------:R-:W-:Y:S01]  /*16870*/  UIMAD UR5, UR41, UR9, UR5 ;  /* 0x00000009290572a4 */ /* 0x000fe2000f8e0205 */
[----:B------:R-:W-:Y:S01]  /*16880*/  SHF.R.U64 R8, R8, 0x3, RZ ;  /* 0x0000000308087819 */ /* 0x000fe200000012ff */
[----:B------:R1:W-:Y:S01]  /*16890*/  STSM.16.M88.4 [R63], R24 ;  /* 0x000000183f007844 */ /* 0x0003e20000000200 */
[----:B------:R-:W-:-:S03]  /*168a0*/  LOP3.LUT R30, R7, R30, RZ, 0x3c, !PT ;  /* 0x0000001e071e7212 */ /* 0x000fc600078e3cff */
[----:B------:R-:W-:Y:S01]  /*168b0*/  SHFL.IDX PT, R62, R41, 0x1, 0x1c1f ;  /* 0x003c1f00293e7f89 */ /* 0x000fe200000e0000 */
[----:B0-----:R-:W-:-:S03]  /*168c0*/  SEL R65, R100, R67, P0 ;  /* 0x0000004364417207 */ /* 0x001fc60000000000 */
[----:B------:R-:W-:Y:S01]  /*168d0*/  SHFL.IDX PT, R63, R5, 0x1, 0x1c1f ;  /* 0x003c1f00053f7f89 */ /* 0x000fe200000e0000 */
[----:B----4-:R-:W-:Y:S02]  /*168e0*/  SEL R35, R37, R80, P0 ;  /* 0x0000005025237207 */ /* 0x010fe40000000000 */
[----:B--2---:R-:W-:Y:S02]  /*168f0*/  SEL R66, R49, R68, P0 ;  /* 0x0000004431427207 */ /* 0x004fe40000000000 */
[----:B---3--:R-:W-:Y:S01]  /*16900*/  SEL R69, R104, R71, P0 ;  /* 0x0000004768457207 */ /* 0x008fe20000000000 */
[----:B-1----:R-:W-:Y:S01]  /*16910*/  VIADD R24, R44, 0x8 ;  /* 0x000000082c187836 */ /* 0x002fe20000000000 */
[----:B------:R-:W-:Y:S01]  /*16920*/  SEL R37, R84, R39, P0 ;  /* 0x0000002754257207 */ /* 0x000fe20000000000 */
[----:B------:R0:W-:Y:S01]  /*16930*/  STSM.16.M88.4 [R61], R32 ;  /* 0x000000203d007844 */ /* 0x0001e20000000200 */
[----:B------:R-:W-:Y:S01]  /*16940*/  SEL R39, R39, R84, P0 ;  /* 0x0000005427277207 */ /* 0x000fe20000000000 */
[----:B------:R-:W-:Y:S01]  /*16950*/  UIMAD.WIDE.U32 UR6, UR41, UR8, URZ ;  /* 0x00000008290672a5 */ /* 0x000fe2000f8e003f */
[----:B------:R-:W-:Y:S01]  /*16960*/  ISETP.GE.OR P1, PT, R24, R73, P1 ;  /* 0x000000491800720c */ /* 0x000fe20000f26670 */
[----:B------:R-:W-:Y:S01]  /*16970*/  SHFL.IDX PT, R61, R5, RZ, 0x1c1f ;  /* 0x001c1fff053d7589 */ /* 0x000fe200000e0000 */
[----:B------:R-:W-:Y:S01]  /*16980*/  SEL R24, R56, R43, P0 ;  /* 0x0000002b38187207 */ /* 0x000fe20000000000 */
[----:B------:R-:W-:Y:S01]  /*16990*/  IMAD.X R7, RZ, RZ, R31, P6 ;  /* 0x000000ffff077224 */ /* 0x000fe200030e061f */
[----:B------:R-:W-:Y:S01]  /*169a0*/  SEL R26, R43, R56, P0 ;  /* 0x000000382b1a7207 */ /* 0x000fe20000000000 */
[----:B------:R-:W-:Y:S01]  /*169b0*/  STSM.16.M88.4 [R42], R36 ;  /* 0x000000242a007844 */ /* 0x000fe20000000200 */
[----:B------:R-:W-:-:S02]  /*169c0*/  SEL R25, R88, R53, P0 ;  /* 0x0000003558197207 */ /* 0x000fc40000000000 */
[----:B------:R-:W-:Y:S02]  /*169d0*/  SEL R27, R53, R88, P0 ;  /* 0x00000058351b7207 */ /* 0x000fe40000000000 */
[----:B------:R-:W-:Y:S02]  /*169e0*/  SEL R44, R64, R47, P0 ;  /* 0x0000002f402c7207 */ /* 0x000fe40000000000 */
[----:B------:R-:W-:Y:S01]  /*169f0*/  SEL R47, R57, R96, P0 ;  /* 0x00000060392f7207 */ /* 0x000fe20000000000 */
[----:B------:R-:W-:Y:S01]  /*16a00*/  STSM.16.M88.4 [R83], R24 ;  /* 0x0000001853007844 */ /* 0x000fe20000000200 */
[----:B0-----:R-:W-:Y:S02]  /*16a10*/  SEL R32, R60, R45, P0 ;  /* 0x0000002d3c207207 */ /* 0x001fe40000000000 */
[----:B------:R-:W-:Y:S02]  /*16a20*/  SEL R34, R45, R60, P0 ;  /* 0x0000003c2d227207 */ /* 0x000fe40000000000 */
[----:B------:R-:W-:Y:S01]  /*16a30*/  SEL R33, R92, R55, P0 ;  /* 0x000000375c217207 */ /* 0x000fe20000000000 */
[----:B------:R-:W0:Y:S01]  /*16a40*/  SHFL.IDX PT, R60, R41, RZ, 0x1c1f ;  /* 0x001c1fff293c7589 */ /* 0x000e2200000e0000 */
[----:B------:R-:W-:-:S02]  /*16a50*/  SEL R35, R55, R92, P0 ;  /* 0x0000005c37237207 */ /* 0x000fc40000000000 */
[----:B------:R-:W-:Y:S02]  /*16a60*/  SEL R45, R96, R57, P0 ;  /* 0x00000039602d7207 */ /* 0x000fe40000000000 */
        /* <DEDUP_REMOVED lines=8> */
[----:B------:R-:W-:Y:S01]  /*16af0*/  LOP3.LUT R8, R8, R9, RZ, 0x3c, !PT ;  /* 0x0000000908087212 */ /* 0x000fe200078e3cff */
[----:B------:R-:W-:Y:S01]  /*16b00*/  UIMAD UR8, UR13, UR10, URZ ;  /* 0x0000000a0d0872a4 */ /* 0x000fe2000f8e023f */
[----:B------:R-:W-:Y:S01]  /*16b10*/  IMAD.X R9, RZ, RZ, R31, P5 ;  /* 0x000000ffff097224 */ /* 0x000fe200028e061f */
[----:B------:R-:W-:Y:S01]  /*16b20*/  STSM.16.M88.4 [R75], R68 ;  /* 0x000000444b007844 */ /* 0x000fe20000000200 */
[----:B------:R-:W-:Y:S08]  /*16b30*/  BAR.SYNC.DEFER_BLOCKING 0x1, 0x100 ;  /* 0x0044000000007b1d */ /* 0x000ff00000010000 */
[----:B-1----:R-:W1:Y:S01]  /*16b40*/  @P2 LDC R64, c[0x0][0xbec] ;  /* 0x0002fb00ff402b82 */ /* 0x002e620000000800 */
[----:B0-----:R0:W-:Y:S04]  /*16b50*/  @!P3 ST.E desc[UR48][R60.64], R3 ;  /* 0x000000033c00b985 */ /* 0x0011e8000c101930 */
[----:B------:R2:W-:Y:S01]  /*16b60*/  @!P1 ST.E desc[UR48][R62.64], R0 ;  /* 0x000000003e009985 */ /* 0x0005e2000c101930 */
[----:B------:R-:W-:-:S02]  /*16b70*/  UIADD3 UR7, UR7, UR5, URZ ;  /* 0x0000000507077290 */ /* 0x000fc4000fffe03f */
[----:B0-----:R-:W0:Y:S01]  /*16b80*/  @P2 LDC R61, c[0x0][0xbf0] ;  /* 0x0002fc00ff3d2b82 */ /* 0x001e220000000800 */
[----:B--2---:R-:W-:Y:S01]  /*16b90*/  IMAD R0, R208, 0x20, R209 ;  /* 0x00000020d0007824 */ /* 0x004fe200078e02d1 */
[----:B------:R2:W5:Y:S03]  /*16ba0*/  LD.E.128 R44, desc[UR48][R8.64] ;  /* 0x00000030082c7980 */ /* 0x000566000c101d00 */
[----:B------:R-:W-:Y:S01]  /*16bb0*/  VIADD R5, R0, UR39 ;  /* 0x0000002700057c36 */ /* 0x000fe20008000000 */
[----:B------:R3:W5:Y:S03]  /*16bc0*/  LD.E.128 R32, desc[UR48][R6.64] ;  /* 0x0000003006207980 */ /* 0x000766000c101d00 */
[----:B-1----:R-:W-:Y:S01]  /*16bd0*/  @P2 IMAD.HI.U32 R0, R5, R64, RZ ;  /* 0x0000004005002227 */ /* 0x002fe200078e00ff */
[----:B------:R-:W-:Y:S01]  /*16be0*/  UIMAD UR5, UR40, UR11, UR8 ;  /* 0x0000000b280572a4 */ /* 0x000fe2000f8e0208 */
[----:B------:R-:W5:Y:S02]  /*16bf0*/  LD.E.128 R48, desc[UR48][R30.64] ;  /* 0x000000301e307980 */ /* 0x000f64000c101d00 */
[----:B------:R-:W-:Y:S01]  /*16c00*/  IMAD.MOV.U32 R3, RZ, RZ, R5 ;  /* 0x000000ffff037224 */ /* 0x000fe200078e0005 */
[----:B------:R-:W-:Y:S01]  /*16c10*/  UIMAD.WIDE.U32 UR40, UR40, UR10, UR6 ;  /* 0x0000000a282872a5 */ /* 0x000fe2000f8e0006 */
[----:B------:R-:W5:Y:S02]  /*16c20*/  LD.E.128 R40, desc[UR48][R28.64] ;  /* 0x000000301c287980 */ /* 0x000f64000c101d00 */
[----:B------:R-:W-:-:S02]  /*16c30*/  ULDC.64 UR6, c[0x0][0xae0] ;  /* 0x0002b80000067ab9 */ /* 0x000fc40000000a00 */
[----:B------:R-:W5:Y:S01]  /*16c40*/  LD.E.128 R36, desc[UR48][R20.64] ;  /* 0x0000003014247980 */ /* 0x000f62000c101d00 */
[----:B0-----:R-:W-:Y:S01]  /*16c50*/  @P2 SHF.R.U32.HI R3, RZ, R61, R0 ;  /* 0x0000003dff032219 */ /* 0x001fe20000011600 */
[----:B------:R-:W-:Y:S02]  /*16c60*/  UIADD3 UR5, UR41, UR5, URZ ;  /* 0x0000000529057290 */ /* 0x000fe4000fffe03f */
[----:B------:R-:W5:Y:S01]  /*16c70*/  LD.E.128 R24, desc[UR48][R14.64] ;  /* 0x000000300e187980 */ /* 0x000f62000c101d00 */
[--C-:B------:R-:W-:Y:S01]  /*16c80*/  SHF.R.S32.HI R0, RZ, 0x1f, R3.reuse ;  /* 0x0000001fff007819 */ /* 0x100fe20000011403 */
[----:B--2---:R-:W-:Y:S02]  /*16c90*/  IMAD.MOV R8, RZ, RZ, -R3 ;  /* 0x000000ffff087224 */ /* 0x004fe400078e0a03 */
[----:B------:R-:W5:Y:S01]  /*16ca0*/  LD.E.128 R56, desc[UR48][R12.64] ;  /* 0x000000300c387980 */ /* 0x000f62000c101d00 */
[----:B---3--:R-:W-:Y:S02]  /*16cb0*/  IMAD.U32 R7, RZ, RZ, UR41 ;  /* 0x00000029ff077e24 */ /* 0x008fe4000f8e00ff */
[----:B------:R-:W-:Y:S01]  /*16cc0*/  IMAD R0, R0, UR6, RZ ;  /* 0x0000000600007c24 */ /* 0x000fe2000f8e02ff */
[----:B------:R0:W5:Y:S01]  /*16cd0*/  LD.E.128 R52, desc[UR48][R10.64] ;  /* 0x000000300a347980 */ /* 0x000162000c101d00 */
[----:B------:R-:W-:-:S02]  /*16ce0*/  IMAD R17, R17, R8, R5 ;  /* 0x0000000811117224 */ /* 0x000fc400078e0205 */
[----:B------:R-:W-:Y:S01]  /*16cf0*/  IMAD.U32 R6, RZ, RZ, UR40 ;  /* 0x00000028ff067e24 */ /* 0x000fe2000f8e00ff */
[----:B------:R-:W-:Y:S01]  /*16d00*/  @!PT LDS RZ, [RZ] ;  /* 0x00000000fffff984 */ /* 0x000fe20000000800 */
[----:B------:R-:W-:Y:S01]  /*16d10*/  @!PT LDS RZ, [RZ] ;  /* 0x00000000fffff984 */ /* 0x000fe20000000800 */
[----:B------:R-:W-:Y:S01]  /*16d20*/  @!PT LDS RZ, [RZ] ;  /* 0x00000000fffff984 */ /* 0x000fe20000000800 */
[----:B------:R-:W-:Y:S01]  /*16d30*/  @!PT LDS RZ, [RZ] ;  /* 0x00000000fffff984 */ /* 0x000fe20000000800 */
[----:B------:R1:W-:Y:S06]  /*16d40*/  MEMBAR.ALL.CTA ;  /* 0x0000000000007992 */ /* 0x0003ec0000008000 */
[----:B-1----:R-:W1:Y:S01]  /*16d50*/  FENCE.VIEW.ASYNC.S ;  /* 0x00000000000073c6 */ /* 0x002e620000000000 */
[----:B------:R-:W-:Y:S02]  /*16d60*/  IMAD.U32 R7, RZ, RZ, UR5 ;  /* 0x00000005ff077e24 */ /* 0x000fe4000f8e00ff */
[C---:B------:R-:W-:Y:S01]  /*16d70*/  IMAD R5, R3.reuse, UR7, R0 ;  /* 0x0000000703057c24 */ /* 0x040fe2000f8e0200 */
[----:B------:R-:W-:Y:S01]  /*16d80*/  SHF.R.S32.HI R0, RZ, 0x1f, R17 ;  /* 0x0000001fff007819 */ /* 0x000fe20000011411 */
[----:B------:R-:W-:Y:S01]  /*16d90*/  IMAD.WIDE.U32 R6, R3, UR6, R6 ;  /* 0x0000000603067c25 */ /* 0x000fe2000f8e0006 */
[----:B------:R-:W-:-:S03]  /*16da0*/  ULDC.64 UR6, c[0x0][0xad8] ;  /* 0x0002b60000067ab9 */ /* 0x000fc60000000a00 */
[----:B------:R-:W-:Y:S02]  /*16db0*/  IMAD.IADD R7, R7, 0x1, R5 ;  /* 0x0000000107077824 */ /* 0x000fe400078e0205 */
[----:B------:R-:W-:Y:S02]  /*16dc0*/  IMAD R8, R0, UR6, RZ ;  /* 0x0000000600087c24 */ /* 0x000fe4000f8e02ff */
[----:B0-----:R-:W-:Y:S02]  /*16dd0*/  VIADD R10, R209, UR39 ;  /* 0x00000027d10a7c36 */ /* 0x001fe40008000000 */
        /* <DEDUP_REMOVED lines=21> */
[CC--:B01----:R-:W-:Y:S02]  /*16f30*/  @!P2 LEA R4, P4, R22.reuse, R6.reuse, 0x1 ;  /* 0x000000061604a211 */ /* 0x0c3fe400078808ff */
[C---:B------:R-:W-:Y:S02]  /*16f40*/  @!P3 LEA R6, P5, R23.reuse, R6, 0x1 ;  /* 0x000000061706b211 */ /* 0x040fe400078a08ff */
[-C--:B--2---:R-:W-:Y:S02]  /*16f50*/  @!P2 LEA.HI.X R5, R22, R0.reuse, R215, 0x1, P4 ;  /* 0x000000001605a211 */ /* 0x084fe400020f0cd7 */
[----:B------:R-:W-:-:S03]  /*16f60*/  @!P3 LEA.HI.X R7, R23, R0, R214, 0x1, P5 ;  /* 0x000000001707b211 */ /* 0x000fc600028f0cd6 */
[----:B-----5:R3:W-:Y:S04]  /*16f70*/  @!P2 ST.E.128 desc[UR48][R4.64], R48 ;  /* 0x000000300400a985 */ /* 0x0207e8000c101d30 */
[----:B------:R3:W-:Y:S02]  /*16f80*/  @!P3 ST.E.128 desc[UR48][R6.64], R56 ;  /* 0x000000380600b985 */ /* 0x0007e4000c101d30 */
.L_x_6656:
[----:B------:R-:W-:Y:S05]  /*16f90*/  BSYNC B1 ;  /* 0x0000000000017941 */ /* 0x000fea0003800000 */
.L_x_6655:
[----:B--2---:R2:W4:Y:S01]  /*16fa0*/  SHFL.IDX PT, R0, R3, 0x1, 0x181f ;  /* 0x00381f0003007f89 */ /* 0x00452200000e0000 */
[----:B------:R-:W-:Y:S03]  /*16fb0*/  BSSY B1, `(.L_x_6657) ;  /* 0x000000c000017945 */ /* 0x000fe60003800000 */
[----:B-1-3--:R2:W1:Y:S01]  /*16fc0*/  SHFL.IDX PT, R6, R8, 0x1, 0x181f ;  /* 0x00381f0008067f89 */ /* 0x00a46200000e0000 */
[----:B------:R-:W-:Y:S05]  /*16fd0*/  @P0 BRA `(.L_x_6658) ;  /* 0x0000000000240947 */ /* 0x000fea0003800000 */
[----:B------:R-:W-:Y:S02]  /*16fe0*/  ULDC UR5, c[0x0][0xac8] ;  /* 0x0002b20000057ab9 */ /* 0x000fe40000000800 */
[----:B------:R-:W-:Y:S02]  /*16ff0*/  ISETP.GE.AND P3, PT, R22, UR5, PT ;  /* 0x0000000516007c0c */ /* 0x000fe4000bf66270 */
[----:B------:R-:W-:-:S11]  /*17000*/  ISETP.GE.AND P4, PT, R23, UR5, PT ;  /* 0x0000000517007c0c */ /* 0x000fd6000bf86270 */
[CC--:B01----:R-:W-:Y:S02]  /*17010*/  @!P3 LEA R4, P0, R22.reuse, R6.reuse, 0x1 ;  /* 0x000000061604b211 */ /* 0x0c3fe400078008ff */
[C---:B------:R-:W-:Y:S02]  /*17020*/  @!P4 LEA R6, P2, R23.reuse, R6, 0x1 ;  /* 0x000000061706c211 */ /* 0x040fe400078408ff */
[-C--:B----4-:R-:W-:Y:S02]  /*17030*/  @!P3 LEA.HI.X R5, R22, R0.reuse, R215, 0x1, P0 ;  /* 0x000000001605b211 */ /* 0x090fe400000f0cd7 */
[----:B------:R-:W-:-:S03]  /*17040*/  @!P4 LEA.HI.X R7, R23, R0, R214, 0x1, P2 ;  /* 0x000000001707c211 */ /* 0x000fc600010f0cd6 */
[----:B-----5:R3:W-:Y:S04]  /*17050*/  @!P3 ST.E.128 desc[UR48][R4.64], R40 ;  /* 0x000000280400b985 */ /* 0x0207e8000c101d30 */
[----:B------:R3:W-:Y:S02]  /*17060*/  @!P4 ST.E.128 desc[UR48][R6.64], R52 ;  /* 0x000000340600c985 */ /* 0x0007e4000c101d30 */
.L_x_6658:
[----:B------:R-:W-:Y:S05]  /*17070*/  BSYNC B1 ;  /* 0x0000000000017941 */ /* 0x000fea0003800000 */
.L_x_6657:
[----:B----4-:R4:W0:Y:S01]  /*17080*/  SHFL.IDX PT, R0, R3, 0x2, 0x181f ;  /* 0x00581f0003007f89 */ /* 0x01082200000e0000 */
        /* <DEDUP_REMOVED lines=8> */
[-C--:B------:R-:W-:Y:S02]  /*17110*/  @!P2 LEA.HI.X R5, R22, R0.reuse, R215, 0x1, P0 ;  /* 0x000000001605a211 */ /* 0x080fe400000f0cd7 */
[----:B------:R-:W-:-:S03]  /*17120*/  @!P3 LEA.HI.X R7, R23, R0, R214, 0x1, P1 ;  /* 0x000000001707b211 */ /* 0x000fc600008f0cd6 */
[----:B-----5:R3:W-:Y:S04]  /*17130*/  @!P2 ST.E.128 desc[UR48][R4.64], R36 ;  /* 0x000000240400a985 */ /* 0x0207e8000c101d30 */
[----:B------:R3:W-:Y:S02]  /*17140*/  @!P3 ST.E.128 desc[UR48][R6.64], R44 ;  /* 0x0000002c0600b985 */ /* 0x0007e4000c101d30 */
.L_x_6660:
[----:B------:R-:W-:Y:S05]  /*17150*/  BSYNC B1 ;  /* 0x0000000000017941 */ /* 0x000fea0003800000 */
.L_x_6659:
[----:B0-----:R-:W-:Y:S01]  /*17160*/  VIADD R0, R10, 0x60 ;  /* 0x000000600a007836 */ /* 0x001fe20000000000 */
[----:B--2-4-:R-:W0:Y:S04]  /*17170*/  SHFL.IDX PT, R3, R3, 0x3, 0x181f ;  /* 0x00781f0003037f89 */ /* 0x014e2800000e0000 */
[----:B------:R-:W-:Y:S01]  /*17180*/  ISETP.GE.AND P0, PT, R0, R73, PT ;  /* 0x000000490000720c */ /* 0x000fe20003f06270 */
[----:B------:R-:W2:-:S12]  /*17190*/  SHFL.IDX PT, R8, R8, 0x3, 0x181f ;  /* 0x00781f0008087f89 */ /* 0x000e9800000e0000 */
[----:B------:R-:W-:Y:S05]  /*171a0*/  @P0 BRA `(.L_x_6661) ;  /* 0x0000000800800947 */ /* 0x000fea0003800000 */
[----:B------:R-:W-:Y:S02]  /*171b0*/  ULDC UR5, c[0x0][0xac8] ;  /* 0x0002b20000057ab9 */ /* 0x000fe40000000800 */
[----:B------:R-:W-:-:S13]  /*171c0*/  ISETP.GE.AND P1, PT, R22, UR5, PT ;  /* 0x0000000516007c0c */ /* 0x000fda000bf26270 */
[----:B--23--:R-:W-:-:S04]  /*171d0*/  @!P1 LEA R4, P0, R22, R8, 0x1 ;  /* 0x0000000816049211 */ /* 0x00cfc800078008ff */
[----:B0-----:R-:W-:Y:S02]  /*171e0*/  @!P1 LEA.HI.X R5, R22, R3, R215, 0x1, P0 ;  /* 0x0000000316059211 */ /* 0x001fe400000f0cd7 */
[----:B------:R-:W-:-:S03]  /*171f0*/  ISETP.GE.AND P0, PT, R23, UR5, PT ;  /* 0x0000000517007c0c */ /* 0x000fc6000bf06270 */
[----:B-----5:R0:W-:Y:S10]  /*17200*/  @!P1 ST.E.128 desc[UR48][R4.64], R24 ;  /* 0x0000001804009985 */ /* 0x0201f4000c101d30 */
[----:B------:R-:W-:Y:S05]  /*17210*/  @P0 BRA `(.L_x_6661) ;  /* 0x0000000800640947 */ /* 0x000fea0003800000 */
[----:B0-----:R-:W-:-:S04]  /*17220*/  LEA R4, P0, R23, R8, 0x1 ;  /* 0x0000000817047211 */ /* 0x001fc800078008ff */
[----:B------:R-:W-:-:S05]  /*17230*/  LEA.HI.X R5, R23, R3, R214, 0x1, P0 ;  /* 0x0000000317057211 */ /* 0x000fca00000f0cd6 */
[----:B------:R0:W-:Y:S01]  /*17240*/  ST.E.128 desc[UR48][R4.64], R32 ;  /* 0x0000002004007985 */ /* 0x0001e2000c101d30 */
[----:B------:R-:W-:Y:S05]  /*17250*/  BRA `(.L_x_6661) ;  /* 0x0000000800547947 */ /* 0x000fea0003800000 */
.L_x_6654:
        /* <DEDUP_REMOVED lines=50> */
.L_x_6663:
[----:B------:R-:W-:Y:S05]  /*17580*/  BSYNC B1 ;  /* 0x0000000000017941 */ /* 0x000fea0003800000 */
.L_x_6662:
        /* <DEDUP_REMOVED lines=11> */
[----:B-1----:R-:W-:-:S03]  /*17640*/  @P1 SHF.R.U32.HI R3, RZ, R11, R0 ;  /* 0x0000000bff031219 */ /* 0x002fc60000011600 */
[----:B------:R-:W-:Y:S01]  /*17650*/  UIMAD UR5, UR40, UR11, UR5 ;  /* 0x0000000b280572a4 */ /* 0x000fe2000f8e0205 */
[--C-:B------:R-:W-:Y:S01]  /*17660*/  SHF.R.S32.HI R0, RZ, 0x1f, R3.reuse ;  /* 0x0000001fff007819 */ /* 0x100fe20000011403 */
[----:B------:R-:W-:Y:S01]  /*17670*/  UIMAD.WIDE.U32 UR40, UR40, UR10, UR6 ;  /* 0x0000000a282872a5 */ /* 0x000fe2000f8e0006 */
[----:B------:R-:W-:Y:S02]  /*17680*/  IMAD.MOV R7, RZ, RZ, -R3 ;  /* 0x000000ffff077224 */ /* 0x000fe400078e0a03 */
[----:B------:R-:W-:Y:S01]  /*17690*/  ULDC.64 UR6, c[0x0][0xae0] ;  /* 0x0002b80000067ab9 */ /* 0x000fe20000000a00 */
[----:B------:R-:W-:Y:S01]  /*176a0*/  UIADD3 UR5, UR41, UR5, URZ ;  /* 0x0000000529057290 */ /* 0x000fe2000fffe03f */
[----:B------:R-:W-:Y:S02]  /*176b0*/  IMAD R0, R0, UR6, RZ ;  /* 0x0000000600007c24 */ /* 0x000fe4000f8e02ff */
[----:B------:R-:W-:Y:S02]  /*176c0*/  IMAD R7, R10, R7, R8 ;  /* 0x000000070a077224 */ /* 0x000fe400078e0208 */
[----:B------:R-:W-:-:S02]  /*176d0*/  IMAD.U32 R5, RZ, RZ, UR41 ;  /* 0x00000029ff057e24 */ /* 0x000fc4000f8e00ff */
[----:B------:R-:W-:Y:S02]  /*176e0*/  IMAD.U32 R4, RZ, RZ, UR40 ;  /* 0x00000028ff047e24 */ /* 0x000fe4000f8e00ff */
[----:B------:R-:W-:Y:S01]  /*176f0*/  IMAD.U32 R5, RZ, RZ, UR5 ;  /* 0x00000005ff057e24 */ /* 0x000fe2000f8e00ff */
[----:B------:R-:W-:Y:S01]  /*17700*/  ULDC UR5, c[0x0][0xa88] ;  /* 0x0002a20000057ab9 */ /* 0x000fe20000000800 */
[C---:B------:R-:W-:Y:S01]  /*17710*/  IMAD R9, R3.reuse, UR7, R0 ;  /* 0x0000000703097c24 */ /* 0x040fe2000f8e0200 */
[----:B------:R-:W-:Y:S01]  /*17720*/  SHF.R.S32.HI R0, RZ, 0x1f, R7 ;  /* 0x0000001fff007819 */ /* 0x000fe20000011407 */
[----:B------:R-:W-:Y:S01]  /*17730*/  IMAD.WIDE.U32 R4, R3, UR6, R4 ;  /* 0x0000000603047c25 */ /* 0x000fe2000f8e0004 */
[----:B------:R-:W-:-:S03]  /*17740*/  ULDC.64 UR6, c[0x0][0xad8] ;  /* 0x0002b60000067ab9 */ /* 0x000fc60000000a00 */
        /* <DEDUP_REMOVED lines=27> */
.L_x_6665:
[----:B------:R-:W-:Y:S05]  /*17900*/  BSYNC B1 ;  /* 0x0000000000017941 */ /* 0x000fea0003800000 */
.L_x_6664:
        /* <DEDUP_REMOVED lines=13> */
.L_x_6667:
[----:B------:R-:W-:Y:S05]  /*179e0*/  BSYNC B1 ;  /* 0x0000000000017941 */ /* 0x000fea0003800000 */
.L_x_6666:
        /* <DEDUP_REMOVED lines=13> */
.L_x_6669:
[----:B------:R-:W-:Y:S05]  /*17ac0*/  BSYNC B1 ;  /* 0x0000000000017941 */ /* 0x000fea0003800000 */
.L_x_6668:
[----:B------:R-:W-:Y:S01]  /*17ad0*/  VIADD R3, R8, 0x60 ;  /* 0x0000006008037836 */ /* 0x000fe20000000000 */
[----:B0-----:R0:W0:Y:S04]  /*17ae0*/  SHFL.IDX PT, R0, R7, 0x3, 0x181f ;  /* 0x00781f0007007f89 */ /* 0x00102800000e0000 */
[----:B------:R-:W-:Y:S01]  /*17af0*/  ISETP.GE.AND P0, PT, R3, R9, PT ;  /* 0x000000090300720c */ /* 0x000fe20003f06270 */
[----:B-1-3--:R1:W3:-:S12]  /*17b00*/  SHFL.IDX PT, R4, R6, 0x3, 0x181f ;  /* 0x00781f0006047f89 */ /* 0x00a2d800000e0000 */
[----:B-1----:R-:W-:Y:S05]  /*17b10*/  @P0 BRA `(.L_x_6661) ;  /* 0x0000000000240947 */ /* 0x002fea0003800000 */
[----:B------:R-:W-:Y:S02]  /*17b20*/  ULDC UR5, c[0x0][0xac8] ;  /* 0x0002b20000057ab9 */ /* 0x000fe40000000800 */
[----:B------:R-:W-:Y:S02]  /*17b30*/  ISETP.GE.AND P2, PT, R22, UR5, PT ;  /* 0x0000000516007c0c */ /* 0x000fe4000bf46270 */
[----:B------:R-:W-:-:S11]  /*17b40*/  ISETP.GE.AND P3, PT, R23, UR5, PT ;  /* 0x0000000517007c0c */ /* 0x000fd6000bf66270 */
[CC--:B--234-:R-:W-:Y:S02]  /*17b50*/  @!P2 LEA R6, P0, R22.reuse, R4.reuse, 0x1 ;  /* 0x000000041606a211 */ /* 0x0dcfe400078008ff */
[C---:B------:R-:W-:Y:S02]  /*17b60*/  @!P3 LEA R4, P1, R23.reuse, R4, 0x1 ;  /* 0x000000041704b211 */ /* 0x040fe400078208ff */
[-C--:B0-----:R-:W-:Y:S02]  /*17b70*/  @!P2 LEA.HI.X R7, R22, R0.reuse, R215, 0x1, P0 ;  /* 0x000000001607a211 */ /* 0x081fe400000f0cd7 */
[----:B------:R-:W-:-:S03]  /*17b80*/  @!P3 LEA.HI.X R5, R23, R0, R214, 0x1, P1 ;  /* 0x000000001705b211 */ /* 0x000fc600008f0cd6 */
[----:B------:R1:W-:Y:S04]  /*17b90*/  @!P2 ST.E.128 desc[UR48][R6.64], RZ ;  /* 0x000000ff0600a985 */ /* 0x0003e8000c101d30 */
[----:B------:R1:W-:Y:S02]  /*17ba0*/  @!P3 ST.E.128 desc[UR48][R4.64], RZ ;  /* 0x000000ff0400b985 */ /* 0x0003e4000c101d30 */
.L_x_6661:
[----:B------:R-:W-:Y:S05]  /*17bb0*/  BSYNC B0 ;  /* 0x0000000000007941 */ /* 0x000fea0003800000 */
.L_x_6653:
[----:B------:R-:W-:Y:S02]  /*17bc0*/  ULDC UR5, c[0x0][0xc38] ;  /* 0x00030e0000057ab9 */ /* 0x000fe40000000800 */
[----:B------:R-:W-:-:S06]  /*17bd0*/  UISETP.GE.AND UP0, UPT, UR4, UR5, UPT ;  /* 0x000000050400728c */ /* 0x000fcc000bf06270 */
[----:B------:R-:W-:-:S13]  /*17be0*/  PLOP3.LUT P0, PT, PT, PT, UP0, 0x80, 0x0 ;  /* 0x000000000000781c */ /* 0x000fda0003f0f008 */
[----:B------:R-:W-:Y:S05]  /*17bf0*/  @!P0 BRA `(.L_x_6670) ;  /* 0xfffffe9000688947 */ /* 0x000fea000383ffff */
[----:B------:R-:W-:Y:S05]  /*17c00*/  EXIT ;  /* 0x000000000000794d */ /* 0x000fea0003800000 */
.L_x_6568:
[----:B------:R-:W-:-:S08]  /*17c10*/  NOP ;  /* 0x0000000000007918 */ /* 0x000fd00000000000 */
[----:B------:R-:W0:-:S00]  /*17c20*/  USETMAXREG.DEALLOC.CTAPOOL 0x18 ;  /* 0x00000018000079c8 */ /* 0x000e0000080e0500 */
[----:B0-----:R-:W-:-:S06]  /*17c30*/  LOP3.LUT R0, R0, 0x3, RZ, 0xc0, !PT ;  /* 0x0000000300007812 */ /* 0x001fcc00078ec0ff */
[----:B------:R-:W0:Y:S01]  /*17c40*/  S2UR UR6, SR_CTAID.X ;  /* 0x00000000000679c3 */ /* 0x000e220000002500 */
[----:B------:R-:W-:Y:S01]  /*17c50*/  LOP3.LUT R16, R16, 0xfffffffb, RZ, 0xc0, !PT ;  /* 0xfffffffb10107812 */ /* 0x000fe200078ec0ff */
[----:B------:R-:W-:Y:S04]  /*17c60*/  STL [R1+0x4], RZ ;  /* 0x000004ff01007387 */ /* 0x000fe80000100800 */
[----:B------:R-:W1:Y:S04]  /*17c70*/  SHFL.IDX PT, R0, R0, RZ, 0x1f ;  /* 0x00001fff00007589 */ /* 0x000e6800000e0000 */
[----:B------:R2:W-:Y:S01]  /*17c80*/  STL [R1+0x28], RZ ;  /* 0x000028ff01007387 */ /* 0x0005e20000100800 */
[----:B-1----:R-:W-:-:S02]  /*17c90*/  ISETP.NE.AND P0, PT, R0, RZ, PT ;  /* 0x000000ff0000720c */ /* 0x002fc40003f05270 */
[----:B------:R-:W0:Y:S11]  /*17ca0*/  LDC R0, c[0x0][0xc38] ;  /* 0x00030e00ff007b82 */ /* 0x000e360000000800 */
[----:B------:R-:W-:Y:S01]  /*17cb0*/  @P0 LOP3.LUT R16, R16, 0x4, RZ, 0xfc, !PT ;  /* 0x0000000410100812 */ /* 0x000fe200078efcff */
[----:B------:R-:W-:Y:S06]  /*17cc0*/  @P0 BAR.ARV 0x4, 0x180 ;  /* 0x0106000000000b1d */ /* 0x000fec0000002000 */
[----:B0-----:R-:W-:Y:S01]  /*17cd0*/  ISETP.LE.AND P0, PT, R0, UR6, PT ;  /* 0x0000000600007c0c */ /* 0x001fe2000bf03270 */
[----:B------:R-:W-:-:S05]  /*17ce0*/  IMAD.MOV.U32 R0, RZ, RZ, 0x1 ;  /* 0x00000001ff007424 */ /* 0x000fca00078e00ff */
[----:B------:R2:W-:Y:S07]  /*17cf0*/  STL [R1+0x8], R0 ;  /* 0x0000080001007387 */ /* 0x0005ee0000100800 */
        /* <DEDUP_REMOVED lines=11> */
[C---:B--2---:R-:W-:Y:S01]  /*17db0*/  IMAD.SHL.U32 R0, R4.reuse, 0x40, RZ ;  /* 0x0000004004007824 */ /* 0x044fe200078e00ff */
        /* <DEDUP_REMOVED lines=19> */
[----:B------:R-:W-:Y:S01]  /*17ef0*/  LOP3.LUT R2, R0, 0x3f0, RZ, 0xc0, !PT ;  /* 0x000003f000027812 */ /* 0x000fe200078ec0ff */
[----:B------:R-:W-:Y:S02]  /*17f00*/  IMAD.MOV.U32 R4, RZ, RZ, 0x20 ;  /* 0x00000020ff047424 */ /* 0x000fe400078e00ff */
[----:B------:R-:W-:Y:S01]  /*17f10*/  STL [R1], R6 ;  /* 0x0000000601007387 */ /* 0x000fe20000100800 */
[----:B------:R-:W-:Y:S01]  /*17f20*/  LOP3.LUT R3, R2, 0x70, R3, 0x78, !PT ;  /* 0x0000007002037812 */ /* 0x000fe200078e7803 */
[----:B------:R-:W-:Y:S01]  /*17f30*/  IMAD.SHL.U32 R2, R7, 0x10, RZ ;  /* 0x0000001007027824 */ /* 0x000fe200078e00ff */
[----:B------:R-:W-:Y:S02]  /*17f40*/  SEL R4, R4, 0xffffffe0, !P0 ;  /* 0xffffffe004047807 */ /* 0x000fe40004000000 */
[----:B------:R-:W-:Y:S01]  /*17f50*/  LOP3.LUT R4, R5, 0x70, R0, 0xf8, !PT ;  /* 0x0000007005047812 */ /* 0x000fe200078ef800 */
[----:B------:R-:W-:Y:S01]  /*17f60*/  IMAD.U32 R0, RZ, RZ, UR6 ;  /* 0x00000006ff007e24 */ /* 0x000fe2000f8e00ff */
[----:B------:R-:W-:Y:S01]  /*17f70*/  LOP3.LUT R3, R3, 0x400, R2, 0xf8, !PT ;  /* 0x0000040003037812 */ /* 0x000fe200078ef802 */
[----:B------:R-:W-:-:S04]  /*17f80*/  IMAD.MOV.U32 R2, RZ, RZ, 0x40 ;  /* 0x00000040ff027424 */ /* 0x000fc800078e00ff */
[----:B------:R-:W-:Y:S01]  /*17f90*/  IMAD.IADD R3, R18, 0x1, R3 ;  /* 0x0000000112037824 */ /* 0x000fe200078e0203 */
[----:B------:R-:W-:-:S04]  /*17fa0*/  SEL R2, R2, 0xffffffc0, !P0 ;  /* 0xffffffc002027807 */ /* 0x000fc80004000000 */
[----:B------:R-:W-:Y:S04]  /*17fb0*/  STL [R1+0x24], R3 ;  /* 0x0000240301007387 */ /* 0x000fe80000100800 */
[----:B------:R-:W-:Y:S04]  /*17fc0*/  STL [R1+0x28], RZ ;  /* 0x000028ff01007387 */ /* 0x000fe80000100800 */
[----:B------:R0:W-:Y:S04]  /*17fd0*/  STL [R1+0x20], R0 ;  /* 0x0000200001007387 */ /* 0x0001e80000100800 */
[----:B------:R-:W-:Y:S01]  /*17fe0*/  STL [R1+0x4], RZ ;  /* 0x000004ff01007387 */ /* 0x000fe20000100800 */
[----:B0-----:R-:W-:-:S05]  /*17ff0*/  IMAD.MOV.U32 R0, RZ, RZ, 0x1 ;  /* 0x00000001ff007424 */ /* 0x001fca00078e00ff */
[----:B------:R0:W-:Y:S02]  /*18000*/  STL [R1+0x8], R0 ;  /* 0x0000080001007387 */ /* 0x0001e40000100800 */
[----:B0-----:R-:W-:-:S05]  /*18010*/  IMAD.IADD R0, R2, 0x1, R6 ;  /* 0x0000000102007824 */ /* 0x001fca00078e0206 */
[----:B------:R0:W-:Y:S02]  /*18020*/  STL [R1+0x1c], R0 ;  /* 0x00001c0001007387 */ /* 0x0001e40000100800 */
.L_x_6736:
[----:B0-2---:R-:W2:Y:S01]  /*18030*/  LDL R0, [R1+0x20] ;  /* 0x0000200001007983 */ /* 0x005ea20000100800 */
        /* <DEDUP_REMOVED lines=13> */
[----:B------:R-:W-:Y:S05]  /*18110*/  @!P0 BRA `(.L_x_6672) ;  /* 0x0000000000208947 */ /* 0x000fea0003800000 */
        /* <DEDUP_REMOVED lines=8> */
.L_x_6672:
[----:B------:R-:W-:Y:S01]  /*181a0*/  ULDC UR9, c[0x0][0xc54] ;  /* 0x0003150000097ab9 */ /* 0x000fe20000000800 */
[----:B------:R-:W-:Y:S01]  /*181b0*/  UMOV UR6, UR8 ;  /* 0x0000000800067c82 */ /* 0x000fe20008000000 */
[----:B------:R-:W-:-:S11]  /*181c0*/  UISETP.NE.AND UP0, UPT, UR9, 0x1, UPT ;  /* 0x000000010900788c */ /* 0x000fd6000bf05270 */
[----:B------:R-:W-:Y:S02]  /*181d0*/  @UP0 ULDC.64 UR10, c[0x0][0xc58] ;  /* 0x00031600000a0ab9 */ /* 0x000fe40000000a00 */
[----:B------:R-:W-:-:S04]  /*181e0*/  UIMAD.WIDE.U32 UR4, UR8, UR10, URZ ;  /* 0x0000000a080472a5 */ /* 0x000fc8000f8e003f */
[----:B------:R-:W-:-:S04]  /*181f0*/  @UP0 USHF.R.U32.HI UR6, URZ, UR11, UR5 ;  /* 0x0000000b3f060299 */ /* 0x000fc80008011605 */
[----:B------:R-:W-:-:S12]  /*18200*/  UIMAD UR4, UR6, UR9, URZ ;  /* 0x00000009060472a4 */ /* 0x000fd8000f8e023f */
.L_x_6673:
        /* <DEDUP_REMOVED lines=48> */
.L_x_6675:
[----:B------:R-:W-:-:S11]  /*18510*/  UISETP.NE.AND UP0, UPT, UR5, 0x1, UPT ;  /* 0x000000010500788c */ /* 0x000fd6000bf05270 */
[----:B------:R-:W-:Y:S02]  /*18520*/  @UP0 ULDC.64 UR12, c[0x0][0x9e8] ;  /* 0x00027a00000c0ab9 */ /* 0x000fe40000000a00 */
[----:B------:R-:W-:-:S04]  /*18530*/  UIMAD.WIDE.U32 UR8, UR10, UR12, URZ ;  /* 0x0000000c0a0872a5 */ /* 0x000fc8000f8e003f */
[----:B------:R-:W-:-:S12]  /*18540*/  @UP0 USHF.R.U32.HI UR10, URZ, UR13, UR9 ;  /* 0x0000000d3f0a0299 */ /* 0x000fd80008011609 */
.L_x_6676:
[----:B------:R-:W-:-:S04]  /*18550*/  UIMAD UR10, UR10, UR5, UR5 ;  /* 0x000000050a0a72a4 */ /* 0x000fc8000f8e0205 */
[----:B------:R-:W-:-:S04]  /*18560*/  UISETP.LT.AND UP0, UPT, UR4, UR10, UPT ;  /* 0x0000000a0400728c */ /* 0x000fc8000bf01270 */
[----:B------:R-:W-:-:S12]  /*18570*/  USEL UR4, UR4, UR10, UP0 ;  /* 0x0000000a04047287 */ /* 0x000fd80008000000 */
.L_x_6674:
[----:B------:R-:W-:Y:S02]  /*18580*/  UIMAD UR8, UR15, UR7, 0xbf ;  /* 0x000000bf0f0874a4 */ /* 0x000fe4000f8e0207 */
[----:B------:R-:W-:Y:S02]  /*18590*/  UIADD3 UR10, UR4, 0xbf, URZ ;  /* 0x000000bf040a7890 */ /* 0x000fe4000fffe03f */
[----:B------:R-:W-:Y:S02]  /*185a0*/  UIMAD.WIDE UR8, UR8, 0x2aaaaaab, URZ ;  /* 0x2aaaaaab080878a5 */ /* 0x000fe4000f8e023f */
[----:B------:R-:W-:Y:S01]  /*185b0*/  UIMAD.WIDE UR10, UR10, 0x2aaaaaab, URZ ;  /* 0x2aaaaaab0a0a78a5 */ /* 0x000fe2000f8e023f */
[----:B------:R-:W-:Y:S01]  /*185c0*/  @UP1 ULDC UR12, c[0x0][0x44c] ;  /* 0x00011300000c1ab9 */ /* 0x000fe20000000800 */
[----:B------:R-:W-:Y:S02]  /*185d0*/  UIMAD UR7, UR15, UR7, -UR6 ;  /* 0x000000070f0772a4 */ /* 0x000fe4000f8e0a06 */
[----:B------:R-:W-:-:S02]  /*185e0*/  UIMAD.WIDE.U32 UR12, UR42, UR12, URZ ;  /* 0x0000000c2a0c72a5 */ /* 0x000fc4000f8e003f */
[----:B------:R-:W-:Y:S02]  /*185f0*/  USHF.R.U32.HI UR6, URZ, 0x1f, UR9 ;  /* 0x0000001f3f067899 */ /* 0x000fe40008011609 */
[----:B------:R-:W-:Y:S01]  /*18600*/  USHF.R.U32.HI UR4, URZ, 0x1f, UR11 ;  /* 0x0000001f3f047899 */ /* 0x000fe2000801160b */
[----:B------:R-:W-:Y:S01]  /*18610*/  @UP1 ULDC UR16, c[0x0][0x450] ;  /* 0x0001140000101ab9 */ /* 0x000fe20000000800 */
[----:B------:R-:W-:Y:S01]  /*18620*/  UMOV UR14, UR42 ;  /* 0x0000002a000e7c82 */ /* 0x000fe20008000000 */
[----:B------:R-:W-:Y:S02]  /*18630*/  @UP1 USHF.R.U32.HI UR14, URZ, UR16, UR13 ;  /* 0x000000103f0e1299 */ /* 0x000fe4000801160d */
[----:B------:R-:W-:Y:S02]  /*18640*/  ULEA.HI.SX32 UR9, UR9, UR6, 0x1b ;  /* 0x0000000609097291 */ /* 0x000fe4000f8fda3f */
[----:B------:R-:W-:Y:S02]  /*18650*/  ULEA.HI.SX32 UR4, UR11, UR4, 0x1b ;  /* 0x000000040b047291 */ /* 0x000fe4000f8fda3f */
[----:B------:R-:W-:-:S02]  /*18660*/  UIADD3 UR6, UR7, UR14, URZ ;  /* 0x0000000e07067290 */ /* 0x000fc4000fffe03f */
[----:B------:R-:W-:Y:S01]  /*18670*/  UISETP.LT.AND UP0, UPT, UR9, UR4, UPT ;  /* 0x000000040900728c */ /* 0x000fe2000bf01270 */
[----:B------:R-:W-:Y:S02]  /*18680*/  ULDC UR8, c[0x0][0x9dc] ;  /* 0x0002770000087ab9 */ /* 0x000fe40000000800 */
[----:B------:R-:W-:Y:S02]  /*18690*/  UIADD3 UR8, UR6, -UR8, URZ ;  /* 0x8000000806087290 */ /* 0x000fe4000fffe03f */
[----:B------:R-:W-:Y:S01]  /*186a0*/  USEL UR41, UR9, UR4, UP0 ;  /* 0x0000000409297287 */ /* 0x000fe20008000000 */
        /* <DEDUP_REMOVED lines=12> */
.L_x_6678:
[----:B------:R-:W-:-:S11]  /*18770*/  UISETP.NE.AND UP0, UPT, UR5, 0x1, UPT ;  /* 0x000000010500788c */ /* 0x000fd6000bf05270 */
[----:B------:R-:W-:Y:S02]  /*18780*/  @UP0 ULDC.64 UR10, c[0x0][0x9e8] ;  /* 0x00027a00000a0ab9 */ /* 0x000fe40000000a00 */
[----:B------:R-:W-:-:S04]  /*18790*/  UIMAD.WIDE.U32 UR6, UR4, UR10, URZ ;  /* 0x0000000a040672a5 */ /* 0x000fc8000f8e003f */
[----:B------:R-:W-:-:S12]  /*187a0*/  @UP0 USHF.R.U32.HI UR4, URZ, UR11, UR7 ;  /* 0x0000000b3f040299 */ /* 0x000fd80008011607 */
.L_x_6679:
[----:B------:R-:W-:-:S04]  /*187b0*/  UIMAD UR4, UR4, UR5, URZ ;  /* 0x00000005040472a4 */ /* 0x000fc8000f8e023f */
[----:B------:R-:W-:-:S04]  /*187c0*/  UISETP.LT.AND UP0, UPT, UR8, UR4, UPT ;  /* 0x000000040800728c */ /* 0x000fc8000bf01270 */
[----:B------:R-:W-:-:S12]  /*187d0*/  USEL UR8, UR8, UR4, !UP0 ;  /* 0x0000000408087287 */ /* 0x000fd8000c000000 */
.L_x_6677:
[----:B------:R-:W-:Y:S01]  /*187e0*/  UIMAD.WIDE UR4, UR8, 0x2aaaaaab, URZ ;  /* 0x2aaaaaab080478a5 */ /* 0x000fe2000f8e023f */
[----:B------:R-:W-:Y:S03]  /*187f0*/  BSSY B7, `(.L_x_6680) ;  /* 0x0000332000077945 */ /* 0x000fe60003800000 */
[----:B------:R-:W-:-:S04]  /*18800*/  USHF.R.U32.HI UR4, URZ, 0x1f, UR5 ;  /* 0x0000001f3f047899 */ /* 0x000fc80008011605 */
[----:B------:R-:W-:-:S04]  /*18810*/  ULEA.HI.SX32 UR4, UR5, UR4, 0x1b ;  /* 0x0000000405047291 */ /* 0x000fc8000f8fda3f */
        /* <DEDUP_REMOVED lines=23> */
.L_x_6681:
        /* <DEDUP_REMOVED lines=20> */
.L_x_6684:
[----:B------:R-:W-:Y:S05]  /*18ad0*/  BSYNC B6 ;  /* 0x0000000000067941 */ /* 0x000fea0003800000 */
.L_x_6683:
[----:B------:R-:W-:Y:S01]  /*18ae0*/  VIADD R0, R18, 0xc400 ;  /* 0x0000c40012007836 */ /* 0x000fe20000000000 */
[----:B------:R-:W-:Y:S01]  /*18af0*/  LOP3.LUT R16, R16, 0xfffffffe, RZ, 0xc0, !PT ;  /* 0xfffffffe10107812 */ /* 0x000fe200078ec0ff */
[----:B------:R-:W-:Y:S03]  /*18b00*/  BSSY B6, `(.L_x_6685) ;  /* 0x0000014000067945 */ /* 0x000fe60003800000 */
[----:B------:R-:W-:-:S13]  /*18b10*/  LOP3.LUT P0, RZ, R0, 0x3ff, RZ, 0xc0, !PT ;  /* 0x000003ff00ff7812 */ /* 0x000fda000780c0ff */
[----:B------:R-:W-:Y:S01]  /*18b20*/  @P0 LOP3.LUT R16, R16, 0x1, RZ, 0xfc, !PT ;  /* 0x0000000110100812 */ /* 0x000fe200078efcff */
[----:B------:R-:W-:Y:S06]  /*18b30*/  @!P0 BRA `(.L_x_6686) ;  /* 0x0000000000408947 */ /* 0x000fec0003800000 */
        /* <DEDUP_REMOVED lines=16> */
.L_x_6686:
[----:B------:R-:W-:Y:S05]  /*18c40*/  BSYNC B6 ;  /* 0x0000000000067941 */ /* 0x000fea0003800000 */
.L_x_6685:
[----:B------:R-:W-:Y:S01]  /*18c50*/  VIADD R0, R18, 0x400 ;  /* 0x0000040012007836 */ /* 0x000fe20000000000 */
[----:B------:R-:W-:Y:S04]  /*18c60*/  BSSY B6, `(.L_x_6687) ;  /* 0x0000014000067945 */ /* 0x000fe80003800000 */
[----:B------:R0:W-:Y:S01]  /*18c70*/  STL [R1+0x10], R0 ;  /* 0x0000100001007387 */ /* 0x0001e20000100800 */
        /* <DEDUP_REMOVED lines=18> */
.L_x_6688:
[----:B------:R-:W-:Y:S05]  /*18da0*/  BSYNC B6 ;  /* 0x0000000000067941 */ /* 0x000fea0003800000 */
.L_x_6687:
        /* <DEDUP_REMOVED lines=19> */
.L_x_6690:
[----:B------:R-:W-:Y:S05]  /*18ee0*/  BSYNC B6 ;  /* 0x0000000000067941 */ /* 0x000fea0003800000 */
.L_x_6689:
        /* <DEDUP_REMOVED lines=10> */
[----:B------:R-:W-:Y:S01]  /*18f90*/  UMOV UR4, 0xffffffff ;  /* 0xffffffff00047882 */ /* 0x000fe20000000000 */
[----:B------:R-:W-:Y:S01]  /*18fa0*/  LOP3.LUT R16, R16, 0xfffffffe, RZ, 0xc0, !PT ;  /* 0xfffffffe10107812 */ /* 0x000fe200078ec0ff */
[----:B------:R-:W1:Y:S01]  /*18fb0*/  S2R R19, SR_TID.X ;  /* 0x0000000000137919 */ /* 0x000e620000002100 */
[----:B0-----:R-:W0:Y:S02]  /*18fc0*/  LDC.64 R2, c[0x0][0x418] ;  /* 0x00010600ff027b82 */ /* 0x001e240000000a00 */
[----:B0-----:R-:W-:Y:S02]  /*18fd0*/  ISETP.NE.U32.AND P0, PT, R2, RZ, PT ;  /* 0x000000ff0200720c */ /* 0x001fe40003f05070 */
[----:B-1----:R-:W-:Y:S02]  /*18fe0*/  SHF.R.U32.HI R19, RZ, 0x5, R19 ;  /* 0x00000005ff137819 */ /* 0x002fe40000011613 */
[----:B------:R-:W-:-:S02]  /*18ff0*/  ISETP.NE.AND.EX P1, PT, R3, RZ, PT, P0 ;  /* 0x000000ff0300720c */ /* 0x000fc40003f25300 */
[----:B------:R-:W-:-:S11]  /*19000*/  LOP3.LUT R19, R19, 0x3, RZ, 0xc0, !PT ;  /* 0x0000000313137812 */ /* 0x000fd600078ec0ff */
[----:B------:R-:W-:Y:S02]  /*19010*/  @P1 LOP3.LUT R16, R16, 0x1, RZ, 0xfc, !PT ;  /* 0x0000000110101812 */ /* 0x000fe400078efcff */
[----:B--2---:R-:W-:Y:S01]  /*19020*/  SHF.R.S32.HI R9, RZ, 0x1f, R8 ;  /* 0x0000001fff097819 */ /* 0x004fe20000011408 */
[----:B------:R0:W-:Y:S01]  /*19030*/  STL [R1+0xc], R8 ;  /* 0x00000c0801007387 */ /* 0x0001e20000100800 */
[----:B------:R-:W-:-:S03]  /*19040*/  SEL R17, R8, RZ, !P1 ;  /* 0x000000ff08117207 */ /* 0x000fc60004800000 */
[----:B------:R0:W-:Y:S01]  /*19050*/  STL [R1+0x18], R9 ;  /* 0x0000180901007387 */ /* 0x0001e20000100800 */
[----:B------:R-:W-:Y:S05]  /*19060*/  BRA.DIV UR4, `(.L_x_6691) ;  /* 0x0000003204f07947 */ /* 0x000fea000b800000 */
[----:B------:R1:W2:Y:S02]  /*19070*/  SHFL.IDX PT, R14, R19, RZ, 0x1f ;  /* 0x00001fff130e7589 */ /* 0x0002a400000e0000 */
.L_x_6755:
[----:B--2---:R-:W-:Y:S02]  /*19080*/  ISETP.NE.AND P0, PT, R14, RZ, PT ;  /* 0x000000ff0e00720c */ /* 0x004fe40003f05270 */
[----:B------:R-:W-:Y:S02]  /*19090*/  PLOP3.LUT P2, PT, PT, PT, PT, 0x8, 0x0 ;  /* 0x000000000000781c */ /* 0x000fe40003f4e170 */
[----:B------:R-:W-:-:S11]  /*190a0*/  LOP3.LUT R16, R16, 0xfffffffd, RZ, 0xc0, !PT ;  /* 0xfffffffd10107812 */ /* 0x000fd600078ec0ff */
[----:B------:R-:W-:Y:S01]  /*190b0*/  @P2 LOP3.LUT R16, R16, 0x2, RZ, 0xfc, !PT ;  /* 0x0000000210102812 */ /* 0x000fe200078efcff */
[----:B------:R-:W-:Y:S06]  /*190c0*/  @P0 BRA `(.L_x_6692) ;  /* 0x0000000400500947 */ /* 0x000fec0003800000 */
[----:B------:R-:W-:-:S06]  /*190d0*/  UIADD3 UR4, UR41, -0x1, URZ ;  /* 0xffffffff29047890 */ /* 0x000fcc000fffe03f */
[----:B------:R-:W-:Y:S01]  /*190e0*/  IMAD.U32 R0, RZ, RZ, UR4 ;  /* 0x00000004ff007e24 */ /* 0x000fe2000f8e00ff */
[----:B------:R-:W-:-:S03]  /*190f0*/  UMOV UR4, 0xffffffff ;  /* 0xffffffff00047882 */ /* 0x000fc60000000000 */
[----:B------:R-:W-:Y:S05]  /*19100*/  BRA.DIV UR4, `(.L_x_6693) ;  /* 0x0000003204e87947 */ /* 0x000fea000b800000 */
[----:B------:R-:W-:-:S13]  /*19110*/  ELECT P6, URZ, PT ;  /* 0x00000000003f782f */ /* 0x000fda00038c0000 */
.L_x_6758:
        /* <DEDUP_REMOVED lines=20> */
.L_x_6694:
[----:B------:R-:W3:Y:S04]  /*19260*/  LDL R4, [R1+0x4] ;  /* 0x0000040001047983 */ /* 0x000ee80000100800 */
        /* <DEDUP_REMOVED lines=8> */
.L_x_6759:
        /* <DEDUP_REMOVED lines=8> */
.L_x_6696:
[----:B------:R-:W3:Y:S01]  /*19370*/  LDL R2, [R1+0x4] ;  /* 0x0000040001027983 */ /* 0x000ee20000100800 */
        /* <DEDUP_REMOVED lines=8> */
[----:B------:R-:W-:-:S04]  /*19400*/  UMOV UR34, URZ ;  /* 0x0000003f00227c82 */ /* 0x000fc80008000000 */
[----:B------:R-:W-:Y:S01]  /*19410*/  UIADD3 UR33, UR33, 0x28870, URZ ;  /* 0x0002887021217890 */ /* 0x000fe2000fffe03f */
[----:B---3--:R-:W-:-:S05]  /*19420*/  IMAD R2, R2, 0x6000, R18 ;  /* 0x0000600002027824 */ /* 0x008fca00078e0212 */
[----:B------:R-:W-:-:S13]  /*19430*/  R2UR UR32, R2 ;  /* 0x00000000022072ca */ /* 0x000fda00000e0000 */
[----:B------:R-:W-:-:S09]  /*19440*/  UIADD3 UR32, UR32, 0xc400, URZ ;  /* 0x0000c40020207890 */ /* 0x000fd2000fffe03f */
[----:B------:R3:W-:Y:S01]  /*19450*/  UTMALDG.4D [UR32], [UR4], desc[UR6] ;  /* 0x00000620040075b4 */ /* 0x0007e20008019000 */
[----:B------:R-:W4:Y:S02]  /*19460*/  SYNCS.PHASECHK.TRANS64.TRYWAIT P1, [R4+URZ+0x28840], R3 ;  /* 0x02884003040075a7 */ /* 0x000f24000802017f */
[----:B---34-:R-:W-:Y:S05]  /*19470*/  @!P1 BRA `(.L_x_6697) ;  /* 0x0000003000409947 */ /* 0x018fea0003800000 */
.L_x_6760:
        /* <DEDUP_REMOVED lines=8> */
.L_x_6698:
        /* <DEDUP_REMOVED lines=8> */
[----:B------:R-:W-:Y:S01]  /*19580*/  UMOV UR10, URZ ;  /* 0x0000003f000a7c82 */ /* 0x000fe20008000000 */
[----:B------:R-:W-:Y:S01]  /*19590*/  UMOV UR12, UR36 ;  /* 0x00000024000c7c82 */ /* 0x000fe20008000000 */
[----:B------:R-:W-:-:S02]  /*195a0*/  PLOP3.LUT P0, PT, PT, PT, PT, 0x80, 0x0 ;  /* 0x000000000000781c */ /* 0x000fc40003f0f070 */
[----:B------:R-:W-:Y:S01]  /*195b0*/  LOP3.LUT R16, R16, 0xfffffffd, RZ, 0xc0, !PT ;  /* 0xfffffffd10107812 */ /* 0x000fe200078ec0ff */
[----:B------:R-:W-:Y:S02]  /*195c0*/  UIADD3 UR8, UR8, 0x1c400, URZ ;  /* 0x0001c40008087890 */ /* 0x000fe4000fffe03f */
[----:B------:R-:W-:-:S08]  /*195d0*/  UIADD3 UR9, UR9, 0x28830, URZ ;  /* 0x0002883009097890 */ /* 0x000fd0000fffe03f */
[----:B------:R-:W-:Y:S01]  /*195e0*/  @P0 LOP3.LUT R16, R16, 0x2, RZ, 0xfc, !PT ;  /* 0x0000000210100812 */ /* 0x000fe200078efcff */
[----:B------:R4:W-:Y:S02]  /*195f0*/  UTMALDG.4D [UR8], [UR4], desc[UR6] ;  /* 0x00000608040075b4 */ /* 0x0009e40008019000 */
[----:B----4-:R-:W-:-:S04]  /*19600*/  NOP ;  /* 0x0000000000007918 */ /* 0x010fc80000000000 */
.L_x_6692:
[----:B------:R-:W-:Y:S01]  /*19610*/  VIADD R0, R18, 0x18400 ;  /* 0x0001840012007836 */ /* 0x000fe20000000000 */
[----:B------:R-:W-:Y:S05]  /*19620*/  WARPSYNC.ALL ;  /* 0x0000000000007948 */ /* 0x000fea0003800000 */
[----:B------:R-:W-:Y:S01]  /*19630*/  BAR.SYNC.DEFER_BLOCKING 0x8, 0x180 ;  /* 0x0206000000007b1d */ /* 0x000fe20000010000 */
[----:B------:R-:W-:-:S05]  /*19640*/  LOP3.LUT P0, RZ, R0, 0x3ff, RZ, 0xc0, !PT ;  /* 0x000003ff00ff7812 */ /* 0x000fca000780c0ff */
[----:B------:R-:W-:Y:S08]  /*19650*/  BSSY B6, `(.L_x_6699) ;  /* 0x0000012000067945 */ /* 0x000ff00003800000 */
[----:B------:R-:W-:Y:S05]  /*19660*/  @!P0 BRA `(.L_x_6700) ;  /* 0x0000000000408947 */ /* 0x000fea0003800000 */
[----:B------:R-:W-:Y:S01]  /*19670*/  MOV R2, 0x0 ;  /* 0x0000000000027802 */ /* 0x000fe20000000f00 */
[----:B------:R-:W-:Y:S01]  /*19680*/  ULDC.64 UR6, c[0x4][0x1c8] ;  /* 0x0100720000067ab9 */ /* 0x000fe20000000a00 */
[----:B------:R-:W-:Y:S01]  /*19690*/  ULDC.64 UR8, c[0x4][0x1d0] ;  /* 0x0100740000087ab9 */ /* 0x000fe20000000a00 */
[----:B------:R-:W-:Y:S01]  /*196a0*/  ULDC.64 UR4, c[0x4][0x98] ;  /* 0x0100260000047ab9 */ /* 0x000fe20000000a00 */
[----:B--23--:R-:W-:Y:S02]  /*196b0*/  IMAD.U32 R4, RZ, RZ, UR6 ;  /* 0x00000006ff047e24 */ /* 0x00cfe4000f8e00ff */
        /* <DEDUP_REMOVED lines=11> */
.L_x_6700:
[----:B------:R-:W-:Y:S05]  /*19770*/  BSYNC B6 ;  /* 0x0000000000067941 */ /* 0x000fea0003800000 */
.L_x_6699:
[----:B0-----:R0:W5:Y:S01]  /*19780*/  LDL R9, [R1+0x24] ;  /* 0x0000240001097983 */ /* 0x0011620000100800 */
[----:B------:R-:W4:Y:S01]  /*19790*/  LDC R8, c[0x0][0x448] ;  /* 0x00011200ff087b82 */ /* 0x000f220000000800 */
[----:B------:R-:W1:Y:S01]  /*197a0*/  S2R R2, SR_TID.X ;  /* 0x0000000000027919 */ /* 0x000e620000002100 */
[----:B------:R-:W-:Y:S01]  /*197b0*/  USHF.R.S32.HI UR4, URZ, 0x1f, UR36 ;  /* 0x0000001f3f047899 */ /* 0x000fe20008011424 */
[----:B------:R-:W-:Y:S01]  /*197c0*/  ULDC.64 UR8, c[0x0][0x2d8] ;  /* 0x0000b60000087ab9 */ /* 0x000fe20000000a00 */
[----:B----4-:R-:W-:Y:S02]  /*197d0*/  ISETP.NE.AND P0, PT, R8, 0x1, PT ;  /* 0x000000010800780c */ /* 0x010fe40003f05270 */
[C---:B-1----:R-:W-:Y:S01]  /*197e0*/  LOP3.LUT R19, R2.reuse, 0x7f, RZ, 0xc0, !PT ;  /* 0x0000007f02137812 */ /* 0x042fe200078ec0ff */
[----:B------:R-:W-:-:S10]  /*197f0*/  IMAD.SHL.U32 R2, R2, 0x10, RZ ;  /* 0x0000001002027824 */ /* 0x000fd400078e00ff */
[----:B--23--:R-:W1:Y:S01]  /*19800*/  @P0 LDC R3, c[0x0][0x44c] ;  /* 0x00011300ff030b82 */ /* 0x00ce620000000800 */
[----:B------:R-:W-:Y:S01]  /*19810*/  SHF.R.U32.HI R19, RZ, 0x3, R19 ;  /* 0x00000003ff137819 */ /* 0x000fe20000011613 */
[----:B------:R-:W-:-:S03]  /*19820*/  UIMAD UR6, UR4, UR8, URZ ;  /* 0x00000008040672a4 */ /* 0x000fc6000f8e023f */
[----:B------:R-:W-:-:S03]  /*19830*/  LOP3.LUT R2, R19, 0x70, R2, 0xf8, !PT ;  /* 0x0000007013027812 */ /* 0x000fc600078ef802 */
[----:B------:R-:W2:Y:S01]  /*19840*/  @P0 LDC R0, c[0x0][0x450] ;  /* 0x00011400ff000b82 */ /* 0x000ea20000000800 */
[----:B------:R-:W3:Y:S01]  /*19850*/  S2R R19, SR_TID.X ;  /* 0x0000000000137919 */ /* 0x000ee20000002100 */
[----:B------:R-:W-:Y:S01]  /*19860*/  UIMAD.WIDE.U32 UR4, UR36, UR8, URZ ;  /* 0x00000008240472a5 */ /* 0x000fe2000f8e003f */
[----:B------:R-:W-:Y:S01]  /*19870*/  VIADD R2, R2, UR42 ;  /* 0x0000002a02027c36 */ /* 0x000fe20008000000 */
[----:B------:R-:W-:Y:S02]  /*19880*/  UIMAD UR6, UR36, UR9, UR6 ;  /* 0x00000009240672a4 */ /* 0x000fe4000f8e0206 */
[----:B------:R-:W-:Y:S01]  /*19890*/  USHF.R.S32.HI UR7, URZ, 0x1f, UR44 ;  /* 0x0000001f3f077899 */ /* 0x000fe2000801142c */
[----:B------:R-:W-:Y:S01]  /*198a0*/  ULDC.64 UR8, c[0x0][0x2e0] ;  /* 0x0000b80000087ab9 */ /* 0x000fe20000000a00 */
[----:B------:R-:W-:Y:S02]  /*198b0*/  UIADD3 UR5, UR5, UR6, URZ ;  /* 0x0000000605057290 */ /* 0x000fe4000fffe03f */
[----:B------:R-:W-:Y:S01]  /*198c0*/  UIMAD UR6, UR7, UR8, URZ ;  /* 0x00000008070672a4 */ /* 0x000fe2000f8e023f */
[----:B------:R-:W-:-:S02]  /*198d0*/  IMAD.MOV.U32 R4, RZ, RZ, R2 ;  /* 0x000000ffff047224 */ /* 0x000fc400078e0002 */
[----:B-1----:R-:W-:Y:S01]  /*198e0*/  @P0 IMAD.HI.U32 R3, R2, R3, RZ ;  /* 0x0000000302030227 */ /* 0x002fe200078e00ff */
[----:B------:R-:W-:Y:S02]  /*198f0*/  UIMAD UR6, UR44, UR9, UR6 ;  /* 0x000000092c0672a4 */ /* 0x000fe4000f8e0206 */
[----:B------:R-:W-:Y:S02]  /*19900*/  UIMAD.WIDE.U32 UR4, UR44, UR8, UR4 ;  /* 0x000000082c0472a5 */ /* 0x000fe4000f8e0004 */
[----:B--2---:R-:W-:Y:S02]  /*19910*/  @P0 SHF.R.U32.HI R4, RZ, R0, R3 ;  /* 0x00000000ff040219 */ /* 0x004fe40000011603 */
[----:B------:R-:W-:Y:S02]  /*19920*/  UIADD3 UR6, UR5, UR6, URZ ;  /* 0x0000000605067290 */ /* 0x000fe4000fffe03f */
[----:B------:R-:W-:Y:S01]  /*19930*/  IMAD.U32 R6, RZ, RZ, UR4 ;  /* 0x00000004ff067e24 */ /* 0x000fe2000f8e00ff */
[--C-:B------:R-:W-:Y:S01]  /*19940*/  SHF.R.S32.HI R5, RZ, 0x1f, R4.reuse ;  /* 0x0000001fff057819 */ /* 0x100fe20000011404 */
[----:B------:R-:W-:-:S02]  /*19950*/  IMAD.MOV R0, RZ, RZ, -R4 ;  /* 0x000000ffff007224 */ /* 0x000fc400078e0a04 */
[----:B------:R-:W-:Y:S01]  /*19960*/  IMAD.U32 R7, RZ, RZ, UR5 ;  /* 0x00000005ff077e24 */ /* 0x000fe2000f8e00ff */
[----:B------:R-:W-:Y:S01]  /*19970*/  ULDC.64 UR4, c[0x0][0x2d0] ;  /* 0x0000b40000047ab9 */ /* 0x000fe20000000a00 */
[----:B------:R-:W-:Y:S02]  /*19980*/  IMAD R0, R8, R0, R2 ;  /* 0x0000000008007224 */ /* 0x000fe400078e0202 */
[----:B------:R-:W-:Y:S01]  /*19990*/  IMAD.U32 R3, RZ, RZ, UR6 ;  /* 0x00000006ff037e24 */ /* 0x000fe2000f8e00ff */
[----:B------:R-:W-:Y:S01]  /*199a0*/  ULDC UR6, c[0x0][0x2b8] ;  /* 0x0000ae0000067ab9 */ /* 0x000fe20000000800 */
        /* <DEDUP_REMOVED lines=9> */
[C---:B---3--:R-:W-:Y:S02]  /*19a40*/  IMAD.SHL.U32 R10, R19.reuse, 0x10, RZ ;  /* 0x00000010130a7824 */ /* 0x048fe400078e00ff */
[----:B------:R-:W-:Y:S01]  /*19a50*/  IMAD R4, R0, UR5, R4 ;  /* 0x0000000500047c24 */ /* 0x000fe2000f8e0204 */
[----:B------:R-:W-:Y:S02]  /*19a60*/  ULDC.64 UR4, c[0x0][0x280] ;  /* 0x0000a00000047ab9 */ /* 0x000fe40000000a00 */
[----:B------:R-:W-:Y:S02]  /*19a70*/  LOP3.LUT R10, R10, 0x70, RZ, 0xc0, !PT ;  /* 0x000000700a0a7812 */ /* 0x000fe400078ec0ff */
[----:B------:R-:W-:Y:S01]  /*19a80*/  IADD3 R0, P1, R2, UR4, RZ ;  /* 0x0000000402007c10 */ /* 0x000fe2000ff3e0ff */
[----:B------:R-:W-:Y:S01]  /*19a90*/  UMOV UR4, 0xffffffff ;  /* 0xffffffff00047882 */ /* 0x000fe20000000000 */
[----:B------:R-:W-:Y:S02]  /*19aa0*/  LOP3.LUT R19, R19, 0x7f, RZ, 0xc0, !PT ;  /* 0x0000007f13137812 */ /* 0x000fe400078ec0ff */
[----:B------:R-:W-:-:S02]  /*19ab0*/  ISETP.GE.AND P0, PT, R10, UR6, PT ;  /* 0x000000060a007c0c */ /* 0x000fc4000bf06270 */
[----:B------:R-:W-:Y:S02]  /*19ac0*/  IADD3.X R2, R3, UR5, R4, P1, !PT ;  /* 0x0000000503027c10 */ /* 0x000fe40008ffe404 */
[----:B------:R-:W-:Y:S01]  /*19ad0*/  SHF.R.U32.HI R19, RZ, 0x3, R19 ;  /* 0x00000003ff137819 */ /* 0x000fe20000011613 */
[----:B0-----:R-:W-:Y:S08]  /*19ae0*/  BRA.DIV UR4, `(.L_x_6701) ;  /* 0x0000002a04b87947 */ /* 0x001ff0000b800000 */
        /* <DEDUP_REMOVED lines=15> */
[----:B------:R-:W-:-:S05]  /*19be0*/  @!P3 LOP3.LUT R7, R7, R6, RZ, 0x3c, !PT ;  /* 0x000000060707b212 */ /* 0x000fca00078e3cff */
[----:B-----5:R0:W-:Y:S02]  /*19bf0*/  @!P3 LDGSTS.E.BYPASS.LTC128B.128 [R9+0x18400], desc[UR48][R6.64], !P0 ;  /* 0x184000000609bfae */ /* 0x0201e4000c101d70 */
[----:B0-----:R-:W-:-:S04]  /*19c00*/  @!P1 IMAD.X R6, RZ, RZ, R8, P2 ;  /* 0x000000ffff069224 */ /* 0x001fc800010e0608 */
[----:B------:R-:W-:Y:S02]  /*19c10*/  @!P1 IMAD.MOV.U32 R7, RZ, RZ, R6 ;  /* 0x000000ffff079224 */ /* 0x000fe400078e0006 */
        /* <DEDUP_REMOVED lines=44> */
.L_x_6777:
        /* <DEDUP_REMOVED lines=10> */
.L_x_6702:
        /* <DEDUP_REMOVED lines=18> */
.L_x_6778:
[----:B------:R-:W-:Y:S05]  /*1a0a0*/  BSYNC B0 ;  /* 0x0000000000007941 */ /* 0x000fea0003800000 */
.L_x_6703:
[----:B------:R-:W-:-:S04]  /*1a0b0*/  UIADD3 UR4, UR41, -0x2, URZ ;  /* 0xfffffffe29047890 */ /* 0x000fc8000fffe03f */
[----:B------:R-:W-:-:S06]  /*1a0c0*/  UISETP.GE.AND UP0, UPT, UR4, UR40, UPT ;  /* 0x000000280400728c */ /* 0x000fcc000bf06270 */
[----:B------:R-:W-:-:S13]  /*1a0d0*/  PLOP3.LUT P0, PT, PT, PT, UP0, 0x80, 0x0 ;  /* 0x000000000000781c */ /* 0x000fda0003f0f008 */
[----:B------:R-:W-:Y:S05]  /*1a0e0*/  @!P0 BRA `(.L_x_6705) ;  /* 0x0000001000288947 */ /* 0x000fea0003800000 */
[----:B0-----:R0:W5:Y:S04]  /*1a0f0*/  LDL.LU R0, [R1+0x4] ;  /* 0x0000040001007983 */ /* 0x0011680000300800 */
[----:B------:R0:W5:Y:S01]  /*1a100*/  LDL.LU R6, [R1+0x8] ;  /* 0x0000080001067983 */ /* 0x0001620000300800 */
[----:B------:R-:W-:-:S07]  /*1a110*/  IMAD.U32 R20, RZ, RZ, UR4 ;  /* 0x00000004ff147e24 */ /* 0x000fce000f8e00ff */
.L_x_6725:
[----:B-----5:R-:W-:Y:S01]  /*1a120*/  VIADD R3, R0, 0x1 ;  /* 0x0000000100037836 */ /* 0x020fe20000000000 */
[----:B------:R-:W-:Y:S01]  /*1a130*/  LOP3.LUT P1, RZ, R16, 0x2, RZ, 0xc0, !PT ;  /* 0x0000000210ff7812 */ /* 0x000fe2000782c0ff */
[----:B------:R-:W-:Y:S05]  /*1a140*/  YIELD ;  /* 0x0000000000007946 */ /* 0x000fea0003800000 */
[----:B------:R-:W-:Y:S01]  /*1a150*/  ISETP.NE.AND P0, PT, R3, 0x2, PT ;  /* 0x000000020300780c */ /* 0x000fe20003f05270 */
[----:B------:R-:W-:Y:S03]  /*1a160*/  BSSY B0, `(.L_x_6706) ;  /* 0x0000069000007945 */ /* 0x000fe60003800000 */
[----:B-1----:R-:W-:-:S02]  /*1a170*/  SEL R2, RZ, 0x1, P0 ;  /* 0x00000001ff027807 */ /* 0x002fc40000000000 */
[----:B------:R-:W-:Y:S02]  /*1a180*/  SEL R9, R3, RZ, P0 ;  /* 0x000000ff03097207 */ /* 0x000fe40000000000 */
[----:B------:R-:W-:-:S05]  /*1a190*/  LOP3.LUT R8, R6, R2, RZ, 0x3c, !PT ;  /* 0x0000000206087212 */ /* 0x000fca00078e3cff */
[----:B------:R1:W-:Y:S04]  /*1a1a0*/  STL [R1+0x8], R8 ;  /* 0x0000080801007387 */ /* 0x0003e80000100800 */
[----:B------:R1:W-:Y:S01]  /*1a1b0*/  STL [R1+0x4], R9 ;  /* 0x0000040901007387 */ /* 0x0003e20000100800 */
[----:B------:R-:W-:Y:S05]  /*1a1c0*/  @!P1 BRA `(.L_x_6707) ;  /* 0x0000000400889947 */ /* 0x000fea0003800000 */
[----:B------:R-:W-:Y:S01]  /*1a1d0*/  LOP3.LUT P1, RZ, R16, 0x1, RZ, 0xc0, !PT ;  /* 0x0000000110ff7812 */ /* 0x000fe2000782c0ff */
[----:B------:R-:W-:-:S12]  /*1a1e0*/  IMAD.MOV.U32 R7, RZ, RZ, R20 ;  /* 0x000000ffff077224 */ /* 0x000fd800078e0014 */
        /* <DEDUP_REMOVED lines=21> */
.L_x_6708:
        /* <DEDUP_REMOVED lines=8> */
.L_x_6779:
[----:B------:R-:W-:Y:S05]  /*1a3c0*/  BSYNC B1 ;  /* 0x0000000000017941 */ /* 0x000fea0003800000 */
.L_x_6709:
        /* <DEDUP_REMOVED lines=9> */
.L_x_6712:
[----:B------:R-:W-:Y:S05]  /*1a460*/  BSYNC B1 ;  /* 0x0000000000017941 */ /* 0x000fea0003800000 */
.L_x_6711:
[----:B------:R-:W3:Y:S01]  /*1a470*/  LDL R2, [R1+0x4] ;  /* 0x0000040001027983 */ /* 0x000ee20000100800 */
[----:B-1----:R-:W-:Y:S01]  /*1a480*/  IMAD.MOV.U32 R9, RZ, RZ, RZ ;  /* 0x000000ffff097224 */ /* 0x002fe200078e00ff */
        /* <DEDUP_REMOVED lines=8> */
[----:B---3--:R-:W-:-:S04]  /*1a510*/  IMAD R2, R2, 0x6000, R18 ;  /* 0x0000600002027824 */ /* 0x008fc800078e0212 */
[----:B------:R-:W-:-:S07]  /*1a520*/  VIADD R8, R2, 0xc400 ;  /* 0x0000c40002087836 */ /* 0x000fce0000000000 */
.L_x_6713:
        /* <DEDUP_REMOVED lines=13> */
.L_x_6780:
[----:B------:R-:W-:Y:S05]  /*1a600*/  BSYNC B1 ;  /* 0x0000000000017941 */ /* 0x000fea0003800000 */
.L_x_6714:
        /* <DEDUP_REMOVED lines=11> */
.L_x_6717:
[----:B------:R-:W-:Y:S05]  /*1a6c0*/  BSYNC B1 ;  /* 0x0000000000017941 */ /* 0x000fea0003800000 */
.L_x_6716:
        /* <DEDUP_REMOVED lines=8> */
.L_x_6718:
        /* <DEDUP_REMOVED lines=10> */
.L_x_6707:
[----:B------:R-:W-:Y:S05]  /*1a7f0*/  BSYNC B0 ;  /* 0x0000000000007941 */ /* 0x000fea0003800000 */
.L_x_6706:
[----:B------:R-:W-:-:S06]  /*1a800*/  UISETP.NE.AND UP0, UPT, UR39, 0x3, UPT ;  /* 0x000000032700788c */ /* 0x000fcc000bf05270 */
[----:B------:R-:W-:-:S13]  /*1a810*/  PLOP3.LUT P0, PT, PT, PT, UP0, 0x80, 0x0 ;  /* 0x000000000000781c */ /* 0x000fda0003f0f008 */
[----:B------:R-:W-:Y:S05]  /*1a820*/  @!P0 BRA `(.L_x_6719) ;  /* 0x0000000000048947 */ /* 0x000fea0003800000 */
[----:B------:R-:W-:Y:S01]  /*1a830*/  BPT.TRAP 0x1 ;  /* 0x000000040000795c */ /* 0x000fe20000300000 */
.L_x_6719:
        /* <DEDUP_REMOVED lines=8> */
.L_x_6781:
[----:B------:R-:W-:Y:S05]  /*1a8c0*/  BSYNC B0 ;  /* 0x0000000000007941 */ /* 0x000fea0003800000 */
.L_x_6720:
[----:B------:R-:W-:Y:S05]  /*1a8d0*/  @!P0 BRA `(.L_x_6722) ;  /* 0x0000000000048947 */ /* 0x000fea0003800000 */
[----:B------:R-:W-:Y:S01]  /*1a8e0*/  BPT.TRAP 0x1 ;  /* 0x000000040000795c */ /* 0x000fe20000300000 */
.L_x_6722:
[----:B--2---:R-:W-:Y:S01]  /*1a8f0*/  SHF.L.U32 R2, R6, 0x1f, RZ ;  /* 0x0000001f06027819 */ /* 0x004fe200000006ff */
[----:B------:R-:W-:-:S03]  /*1a900*/  IMAD R0, R0, 0x6000, RZ ;  /* 0x0000600000007824 */ /* 0x000fc600078e02ff */
[----:B------:R-:W2:Y:S02]  /*1a910*/  SYNCS.PHASECHK.TRANS64.TRYWAIT P1, [R21+URZ+0x28860], R2 ;  /* 0x02886002150075a7 */ /* 0x000ea4000802017f */
[----:B--2---:R-:W-:Y:S05]  /*1a920*/  @!P1 BRA `(.L_x_6723) ;  /* 0x0000002400f49947 */ /* 0x004fea0003800000 */
.L_x_6782:
[----:B------:R-:W2:Y:S04]  /*1a930*/  LDL R12, [R1] ;  /* 0x00000000010c7983 */ /* 0x000ea80000100800 */
[----:B------:R-:W3:Y:S04]  /*1a940*/  LDL R3, [R1+0x1c] ;  /* 0x00001c0001037983 */ /* 0x000ee80000100800 */
[----:B------:R-:W4:Y:S04]  /*1a950*/  LDL R13, [R1+0x14] ;  /* 0x00001400010d7983 */ /* 0x000f280000100800 */
[----:B------:R0:W-:Y:S04]  /*1a960*/  STL [R1+0x2c], R16 ;  /* 0x00002c1001007387 */ /* 0x0001e80000100800 */
[----:B0-----:R-:W4:Y:S01]  /*1a970*/  LDL R16, [R1+0x10] ;  /* 0x0000100001107983 */ /* 0x001f220000100800 */
[----:B------:R-:W-:Y:S05]  /*1a980*/  WARPSYNC.ALL ;  /* 0x0000000000007948 */ /* 0x000fea0003800000 */
[----:B------:R-:W0:Y:S02]  /*1a990*/  S2R R14, SR_TID.X ;  /* 0x00000000000e7919 */ /* 0x000e240000002100 */
[----:B0-----:R-:W-:-:S02]  /*1a9a0*/  LOP3.LUT P1, RZ, R14, 0x4, RZ, 0xc0, !PT ;  /* 0x000000040eff7812 */ /* 0x001fc4000782c0ff */
[----:B--2---:R-:W-:-:S05]  /*1a9b0*/  LOP3.LUT R2, R0, R12, RZ, 0xfc, !PT ;  /* 0x0000000c00027212 */ /* 0x004fca00078efcff */
[----:B------:R-:W-:-:S05]  /*1a9c0*/  IMAD.IADD R2, R18, 0x1, R2 ;  /* 0x0000000112027824 */ /* 0x000fca00078e0202 */
[----:B------:R-:W1:Y:S01]  /*1a9d0*/  LDSM.16.MT88.4 R4, [R2+0xc400] ;  /* 0x00c400000204783b */ /* 0x000e620000004200 */
[----:B---3--:R-:W-:Y:S02]  /*1a9e0*/  IADD3 R19, R18, R3, R0 ;  /* 0x0000000312137210 */ /* 0x008fe40007ffe000 */
[C-C-:B-1----:R-:W-:Y:S02]  /*1a9f0*/  PRMT R8, R4.reuse, 0x6420, R5.reuse ;  /* 0x0000642004087816 */ /* 0x142fe40000000005 */
[----:B------:R-:W-:Y:S02]  /*1aa00*/  PRMT R9, R4, 0x7531, R5 ;  /* 0x0000753104097816 */ /* 0x000fe40000000005 */
[C-C-:B------:R-:W-:Y:S02]  /*1aa10*/  PRMT R10, R6.reuse, 0x6420, R7.reuse ;  /* 0x00006420060a7816 */ /* 0x140fe40000000007 */
[----:B------:R-:W-:Y:S02]  /*1aa20*/  PRMT R11, R6, 0x7531, R7 ;  /* 0x00007531060b7816 */ /* 0x000fe40000000007 */
[----:B------:R-:W0:Y:S01]  /*1aa30*/  LDSM.16.MT88.4 R4, [R19+0xc400] ;  /* 0x00c400001304783b */ /* 0x000e220000004200 */
[----:B----4-:R-:W-:-:S05]  /*1aa40*/  IADD3 R3, R16, R0, R13 ;  /* 0x0000000010037210 */ /* 0x010fca0007ffe00d */
[----:B------:R0:W-:Y:S01]  /*1aa50*/  STSM.16.M88.4 [R3], R8 ;  /* 0x0000000803007844 */ /* 0x0001e20000000200 */
[----:B------:R-:W-:Y:S01]  /*1aa60*/  VIADD R2, R0, 0x1000 ;  /* 0x0000100000027836 */ /* 0x000fe20000000000 */
[C-C-:B0-----:R-:W-:Y:S02]  /*1aa70*/  PRMT R8, R4.reuse, 0x6420, R5.reuse ;  /* 0x0000642004087816 */ /* 0x141fe40000000005 */
[----:B------:R-:W-:Y:S02]  /*1aa80*/  PRMT R9, R4, 0x7531, R5 ;  /* 0x0000753104097816 */ /* 0x000fe40000000005 */
[C-C-:B------:R-:W-:Y:S02]  /*1aa90*/  PRMT R10, R6.reuse, 0x6420, R7.reuse ;  /* 0x00006420060a7816 */ /* 0x140fe40000000007 */
[----:B------:R-:W-:-:S05]  /*1aaa0*/  PRMT R11, R6, 0x7531, R7 ;  /* 0x00007531060b7816 */ /* 0x000fca0000000007 */
[----:B------:R0:W-:Y:S02]  /*1aab0*/  STSM.16.M88.4 [R3+0x1000], R8 ;  /* 0x0010000803007844 */ /* 0x0001e40000000200 */
[----:B0-----:R-:W-:-:S05]  /*1aac0*/  IMAD.MOV.U32 R11, RZ, RZ, R12 ;  /* 0x000000ffff0b7224 */ /* 0x001fca00078e000c */
[----:B------:R-:W-:-:S05]  /*1aad0*/  LOP3.LUT R2, R2, R11, RZ, 0xfc, !PT ;  /* 0x0000000b02027212 */ /* 0x000fca00078efcff */
[----:B------:R-:W-:-:S05]  /*1aae0*/  IMAD.IADD R2, R18, 0x1, R2 ;  /* 0x0000000112027824 */ /* 0x000fca00078e0202 */
[----:B------:R-:W0:Y:S01]  /*1aaf0*/  LDSM.16.MT88.4 R4, [R2+0xc400] ;  /* 0x00c400000204783b */ /* 0x000e220000004200 */
[----:B------:R-:W-:Y:S02]  /*1ab00*/  IMAD.MOV.U32 R10, RZ, RZ, R13 ;  /* 0x000000ffff0a7224 */ /* 0x000fe400078e000d */
[----:B------:R-:W-:-:S05]  /*1ab10*/  IMAD.MOV.U32 R9, RZ, RZ, 0x20 ;  /* 0x00000020ff097424 */ /* 0x000fca00078e00ff */
[----:B------:R-:W-:Y:S02]  /*1ab20*/  SEL R9, R9, 0xffffffe0, !P1 ;  /* 0xffffffe009097807 */ /* 0x000fe40004800000 */
[C-C-:B0-----:R-:W-:Y:S02]  /*1ab30*/  PRMT R12, R4.reuse, 0x6420, R5.reuse ;  /* 0x00006420040c7816 */ /* 0x141fe40000000005 */
[----:B------:R-:W-:Y:S02]  /*1ab40*/  PRMT R13, R4, 0x7531, R5 ;  /* 0x00007531040d7816 */ /* 0x000fe40000000005 */
[C-C-:B------:R-:W-:Y:S02]  /*1ab50*/  PRMT R14, R6.reuse, 0x6420, R7.reuse ;  /* 0x00006420060e7816 */ /* 0x140fe40000000007 */
[----:B------:R-:W-:Y:S02]  /*1ab60*/  PRMT R15, R6, 0x7531, R7 ;  /* 0x00007531060f7816 */ /* 0x000fe40000000007 */
[----:B------:R-:W0:Y:S01]  /*1ab70*/  LDSM.16.MT88.4 R4, [R19+0xd400] ;  /* 0x00d400001304783b */ /* 0x000e220000004200 */
[----:B------:R-:W-:-:S05]  /*1ab80*/  IADD3 R2, R10, R0, R9 ;  /* 0x000000000a027210 */ /* 0x000fca0007ffe009 */
[----:B------:R-:W-:Y:S02]  /*1ab90*/  IMAD.IADD R2, R16, 0x1, R2 ;  /* 0x0000000110027824 */ /* 0x000fe400078e0202 */
[----:B------:R1:W5:Y:S04]  /*1aba0*/  LDL.LU R16, [R1+0x2c] ;  /* 0x00002c0001107983 */ /* 0x0003680000300800 */
[----:B------:R2:W-:Y:S02]  /*1abb0*/  STSM.16.M88.4 [R2], R12 ;  /* 0x0000000c02007844 */ /* 0x0005e40000000200 */
[----:B--2---:R-:W-:Y:S01]  /*1abc0*/  IMAD.MOV.U32 R15, RZ, RZ, R11 ;  /* 0x000000ffff0f7224 */ /* 0x004fe200078e000b */
[C-C-:B0-----:R-:W-:Y:S02]  /*1abd0*/  PRMT R8, R4.reuse, 0x6420, R5.reuse ;  /* 0x0000642004087816 */ /* 0x141fe40000000005 */
[----:B------:R-:W-:-:S02]  /*1abe0*/  PRMT R9, R4, 0x7531, R5 ;  /* 0x0000753104097816 */ /* 0x000fc40000000005 */
[C-C-:B------:R-:W-:Y:S02]  /*1abf0*/  PRMT R10, R6.reuse, 0x6420, R7.reuse ;  /* 0x00006420060a7816 */ /* 0x140fe40000000007 */
[----:B------:R-:W-:Y:S01]  /*1ac00*/  PRMT R11, R6, 0x7531, R7 ;  /* 0x00007531060b7816 */ /* 0x000fe20000000007 */
[----:B------:R-:W-:-:S04]  /*1ac10*/  VIADD R4, R0, 0x2000 ;  /* 0x0000200000047836 */ /* 0x000fc80000000000 */
[----:B------:R0:W-:Y:S02]  /*1ac20*/  STSM.16.M88.4 [R2+0x1000], R8 ;  /* 0x0010000802007844 */ /* 0x0001e40000000200 */
[----:B0-----:R-:W-:-:S05]  /*1ac30*/  IMAD.MOV.U32 R11, RZ, RZ, R15 ;  /* 0x000000ffff0b7224 */ /* 0x001fca00078e000f */
        /* <DEDUP_REMOVED lines=8> */
[----:B------:R2:W-:Y:S02]  /*1acc0*/  STSM.16.M88.4 [R3+0x2000], R12 ;  /* 0x0020000c03007844 */ /* 0x0005e40000000200 */
[----:B--2---:R-:W-:Y:S01]  /*1acd0*/  IMAD.MOV.U32 R15, RZ, RZ, R11 ;  /* 0x000000ffff0f7224 */ /* 0x004fe200078e000b */
[----:B0-----:R-:W-:-:S02]  /*1ace0*/  PRMT R8, R4, 0x6420, R5 ;  /* 0x0000642004087816 */ /* 0x001fc40000000005 */
[----:B------:R-:W-:Y:S02]  /*1acf0*/  PRMT R9, R4, 0x7531, R5 ;  /* 0x0000753104097816 */ /* 0x000fe40000000005 */
        /* <DEDUP_REMOVED lines=24> */
[----:B------:R-:W0:Y:S01]  /*1ae80*/  LDSM.16.MT88.4 R4, [R4+0xc400] ;  /* 0x00c400000404783b */ /* 0x000e220000004200 */
[----:B------:R-:W-:Y:S01]  /*1ae90*/  VIADD R0, R0, 0x5000 ;  /* 0x0000500000007836 */ /* 0x000fe20000000000 */
[C-C-:B0-----:R-:W-:Y:S02]  /*1aea0*/  PRMT R12, R4.reuse, 0x6420, R5.reuse ;  /* 0x00006420040c7816 */ /* 0x141fe40000000005 */
[----:B------:R-:W-:Y:S02]  /*1aeb0*/  PRMT R13, R4, 0x7531, R5 ;  /* 0x00007531040d7816 */ /* 0x000fe40000000005 */
[C-C-:B------:R-:W-:Y:S02]  /*1aec0*/  PRMT R14, R6.reuse, 0x6420, R7.reuse ;  /* 0x00006420060e7816 */ /* 0x140fe40000000007 */
[----:B------:R-:W-:Y:S02]  /*1aed0*/  PRMT R15, R6, 0x7531, R7 ;  /* 0x00007531060f7816 */ /* 0x000fe40000000007 */
[----:B------:R-:W0:Y:S04]  /*1aee0*/  LDSM.16.MT88.4 R4, [R19+0x10400] ;  /* 0x010400001304783b */ /* 0x000e280000004200 */
[----:B------:R2:W-:Y:S02]  /*1aef0*/  STSM.16.M88.4 [R3+0x4000], R12 ;  /* 0x0040000c03007844 */ /* 0x0005e40000000200 */
[----:B--2---:R-:W-:-:S05]  /*1af00*/  IMAD.MOV.U32 R15, RZ, RZ, R11 ;  /* 0x000000ffff0f7224 */ /* 0x004fca00078e000b */
[----:B------:R-:W-:-:S05]  /*1af10*/  LOP3.LUT R0, R0, R15, RZ, 0xfc, !PT ;  /* 0x0000000f00007212 */ /* 0x000fca00078efcff */
        /* <DEDUP_REMOVED lines=26> */
.L_x_6724:
[----:B------:R-:W2:Y:S01]  /*1b0c0*/  S2R R0, SR_TID.X ;  /* 0x0000000000007919 */ /* 0x000ea20000002100 */
[----:B0-----:R0:W-:Y:S01]  /*1b0d0*/  SYNCS.ARRIVE.TRANS64.A1T0 RZ, [R21+URZ+0x28850], RZ ;  /* 0x028850ff15ff79a7 */ /* 0x0011e2000810003f */
[----:B------:R3:W5:Y:S01]  /*1b0e0*/  LDL R6, [R1+0x8] ;  /* 0x0000080001067983 */ /* 0x0007620000100800 */
[----:B--2---:R-:W-:Y:S01]  /*1b0f0*/  LOP3.LUT R0, R0, 0x7f, RZ, 0xc0, !PT ;  /* 0x0000007f00007812 */ /* 0x004fe200078ec0ff */
[----:B------:R-:W-:Y:S03]  /*1b100*/  BAR.SYNC.DEFER_BLOCKING 0x2, 0x80 ;  /* 0x0082000000007b1d */ /* 0x000fe60000010000 */
[----:B------:R-:W-:-:S03]  /*1b110*/  ISETP.NE.AND P0, PT, R0, RZ, PT ;  /* 0x000000ff0000720c */ /* 0x000fc60003f05270 */
[----:B------:R3:W5:Y:S10]  /*1b120*/  LDL R0, [R1+0x4] ;  /* 0x0000040001007983 */ /* 0x0007740000100800 */
[----:B0-----:R-:W-:-:S05]  /*1b130*/  @!P0 VIADD R21, R21, 0x28880 ;  /* 0x0002888015158836 */ /* 0x001fca0000000000 */
[----:B------:R-:W-:-:S04]  /*1b140*/  @!P0 PRMT R21, RZ, 0x654, R21 ;  /* 0x00000654ff158816 */ /* 0x000fc80000000015 */
[----:B------:R3:W-:Y:S01]  /*1b150*/  @!P0 SYNCS.ARRIVE.TRANS64.RED.A1T0 RZ, [R21+URZ], RZ ;  /* 0x000000ff15ff89a7 */ /* 0x0007e2000810043f */
[C---:B------:R-:W-:Y:S01]  /*1b160*/  ISETP.GT.AND P0, PT, R20.reuse, UR40, PT ;  /* 0x0000002814007c0c */ /* 0x040fe2000bf04270 */
[----:B------:R-:W-:-:S12]  /*1b170*/  VIADD R20, R20, 0xffffffff ;  /* 0xffffffff14147836 */ /* 0x000fd80000000000 */
[----:B---3--:R-:W-:Y:S05]  /*1b180*/  @P0 BRA `(.L_x_6725) ;  /* 0xffffffec00e40947 */ /* 0x008fea000383ffff */
.L_x_6705:
[----:B-1----:R-:W1:Y:S01]  /*1b190*/  S2R R2, SR_TID.X ;  /* 0x0000000000027919 */ /* 0x002e620000002100 */
        /* <DEDUP_REMOVED lines=17> */
.L_x_6727:
[----:B------:R-:W-:Y:S05]  /*1b2b0*/  BSYNC B0 ;  /* 0x0000000000007941 */ /* 0x000fea0003800000 */
.L_x_6726:
[----:B------:R-:W-:-:S06]  /*1b2c0*/  UISETP.NE.AND UP0, UPT, UR39, 0x3, UPT ;  /* 0x000000032700788c */ /* 0x000fcc000bf05270 */
[----:B------:R-:W-:-:S13]  /*1b2d0*/  PLOP3.LUT P1, PT, PT, PT, UP0, 0x80, 0x0 ;  /* 0x000000000000781c */ /* 0x000fda0003f2f008 */
[----:B------:R-:W-:Y:S05]  /*1b2e0*/  @!P1 BRA `(.L_x_6728) ;  /* 0x0000000000049947 */ /* 0x000fea0003800000 */
[----:B------:R-:W-:Y:S01]  /*1b2f0*/  BPT.TRAP 0x1 ;  /* 0x000000040000795c */ /* 0x000fe20000300000 */
.L_x_6728:
[----:B------:R-:W2:Y:S04]  /*1b300*/  LDL R3, [R1+0x8] ;  /* 0x0000080001037983 */ /* 0x000ea80000100800 */
[----:B------:R-:W3:Y:S01]  /*1b310*/  LDL R2, [R1+0x4] ;  /* 0x0000040001027983 */ /* 0x000ee20000100800 */
        /* <DEDUP_REMOVED lines=8> */
.L_x_6783:
[----:B------:R-:W-:Y:S05]  /*1b3a0*/  BSYNC B0 ;  /* 0x0000000000007941 */ /* 0x000fea0003800000 */
.L_x_6729:
[----:B------:R-:W-:Y:S05]  /*1b3b0*/  @!P2 BRA `(.L_x_6731) ;  /* 0x000000000004a947 */ /* 0x000fea0003800000 */
[----:B------:R-:W-:Y:S01]  /*1b3c0*/  BPT.TRAP 0x1 ;  /* 0x000000040000795c */ /* 0x000fe20000300000 */
.L_x_6731:
[----:B0-----:R-:W2:Y:S02]  /*1b3d0*/  LDL R0, [R1+0x8] ;  /* 0x0000080001007983 */ /* 0x001ea40000100800 */
[----:B--2---:R-:W-:-:S04]  /*1b3e0*/  SHF.L.U32 R0, R0, 0x1f, RZ ;  /* 0x0000001f00007819 */ /* 0x004fc800000006ff */
[----:B------:R-:W0:Y:S02]  /*1b3f0*/  SYNCS.PHASECHK.TRANS64.TRYWAIT P1, [R19+URZ+0x28860], R0 ;  /* 0x02886000130075a7 */ /* 0x000e24000802017f */
[----:B0-----:R-:W-:Y:S05]  /*1b400*/  @!P1 BRA `(.L_x_6732) ;  /* 0x0000001c00649947 */ /* 0x001fea0003800000 */
.L_x_6784:
[----:B------:R-:W0:Y:S04]  /*1b410*/  LDL R3, [R1+0x4] ;  /* 0x0000040001037983 */ /* 0x000e280000100800 */
[----:B------:R-:W2:Y:S04]  /*1b420*/  LDL R2, [R1] ;  /* 0x0000000001027983 */ /* 0x000ea80000100800 */
[----:B------:R-:W3:Y:S01]  /*1b430*/  LDL R12, [R1+0x14] ;  /* 0x00001400010c7983 */ /* 0x000ee20000100800 */
[----:B------:R-:W-:Y:S05]  /*1b440*/  WARPSYNC.ALL ;  /* 0x0000000000007948 */ /* 0x000fea0003800000 */
[----:B------:R-:W1:Y:S01]  /*1b450*/  S2R R9, SR_TID.X ;  /* 0x0000000000097919 */ /* 0x000e620000002100 */
[----:B------:R-:W-:Y:S01]  /*1b460*/  IMAD.MOV.U32 R13, RZ, RZ, 0x40 ;  /* 0x00000040ff0d7424 */ /* 0x000fe200078e00ff */
[----:B------:R-:W4:Y:S01]  /*1b470*/  S2R R14, SR_TID.X ;  /* 0x00000000000e7919 */ /* 0x000f220000002100 */
[----:B-1----:R-:W-:-:S04]  /*1b480*/  LOP3.LUT P1, RZ, R9, 0x4, RZ, 0xc0, !PT ;  /* 0x0000000409ff7812 */ /* 0x002fc8000782c0ff */
[----:B------:R-:W-:Y:S02]  /*1b490*/  SEL R13, R13, 0xffffffc0, !P1 ;  /* 0xffffffc00d0d7807 */ /* 0x000fe40004800000 */
[----:B----4-:R-:W-:Y:S01]  /*1b4a0*/  LOP3.LUT P1, RZ, R14, 0x4, RZ, 0xc0, !PT ;  /* 0x000000040eff7812 */ /* 0x010fe2000782c0ff */
[----:B0-----:R-:W-:-:S05]  /*1b4b0*/  IMAD R0, R3, 0x6000, RZ ;  /* 0x0000600003007824 */ /* 0x001fca00078e02ff */
[----:B--2---:R-:W-:Y:S02]  /*1b4c0*/  LOP3.LUT R3, R0, R2, RZ, 0xfc, !PT ;  /* 0x0000000200037212 */ /* 0x004fe400078efcff */
[----:B---3--:R-:W-:-:S03]  /*1b4d0*/  IADD3 R0, R18, R0, R12 ;  /* 0x0000000012007210 */ /* 0x008fc60007ffe00c */
[----:B------:R-:W-:Y:S02]  /*1b4e0*/  IMAD.IADD R2, R18, 0x1, R3 ;  /* 0x0000000112027824 */ /* 0x000fe400078e0203 */
[----:B------:R-:W-:Y:S02]  /*1b4f0*/  IMAD.MOV.U32 R3, RZ, RZ, 0x20 ;  /* 0x00000020ff037424 */ /* 0x000fe400078e00ff */
[----:B------:R-:W-:Y:S01]  /*1b500*/  IMAD.IADD R17, R13, 0x1, R2 ;  /* 0x000000010d117824 */ /* 0x000fe200078e0202 */
[----:B------:R-:W0:Y:S02]  /*1b510*/  LDSM.16.MT88.4 R4, [R2+0xc400] ;  /* 0x00c400000204783b */ /* 0x000e240000004200 */
[----:B------:R-:W-:-:S04]  /*1b520*/  SEL R3, R3, 0xffffffe0, !P1 ;  /* 0xffffffe003037807 */ /* 0x000fc80004800000 */
[----:B------:R-:W-:Y:S02]  /*1b530*/  IADD3 R3, R3, 0x400, R0 ;  /* 0x0000040003037810 */ /* 0x000fe40007ffe000 */
[C-C-:B0-----:R-:W-:Y:S02]  /*1b540*/  PRMT R8, R4.reuse, 0x6420, R5.reuse ;  /* 0x0000642004087816 */ /* 0x141fe40000000005 */
        /* <DEDUP_REMOVED lines=16> */
[----:B------:R-:W-:Y:S01]  /*1b650*/  STSM.16.M88.4 [R3], R12 ;  /* 0x0000000c03007844 */ /* 0x000fe20000000200 */
        /* <DEDUP_REMOVED lines=61> */
.L_x_6733:
[----:B------:R-:W2:Y:S01]  /*1ba30*/  LDL.LU R0, [R1+0x4] ;  /* 0x0000040001007983 */ /* 0x000ea20000300800 */
[----:B0-----:R0:W-:Y:S03]  /*1ba40*/  SYNCS.ARRIVE.TRANS64.A1T0 RZ, [R19+URZ+0x28850], RZ ;  /* 0x028850ff13ff79a7 */ /* 0x0011e6000810003f */
[----:B-1----:R-:W3:Y:S01]  /*1ba50*/  LDL.LU R3, [R1+0x8] ;  /* 0x0000080001037983 */ /* 0x002ee20000300800 */
[----:B0-----:R-:W-:-:S05]  /*1ba60*/  @!P0 VIADD R19, R19, 0x28880 ;  /* 0x0002888013138836 */ /* 0x001fca0000000000 */
[----:B------:R-:W-:Y:S01]  /*1ba70*/  @!P0 PRMT R19, RZ, 0x654, R19 ;  /* 0x00000654ff138816 */ /* 0x000fe20000000013 */
[----:B------:R-:W-:Y:S06]  /*1ba80*/  BAR.SYNC.DEFER_BLOCKING 0x2, 0x80 ;  /* 0x0082000000007b1d */ /* 0x000fec0000010000 */
[----:B------:R0:W-:Y:S01]  /*1ba90*/  @!P0 SYNCS.ARRIVE.TRANS64.RED.A1T0 RZ, [R19+URZ], RZ ;  /* 0x000000ff13ff89a7 */ /* 0x0001e2000810043f */
[----:B--2---:R-:W-:-:S05]  /*1baa0*/  VIADD R0, R0, 0x1 ;  /* 0x0000000100007836 */ /* 0x004fca0000000000 */
[----:B------:R-:W-:-:S04]  /*1bab0*/  ISETP.NE.AND P1, PT, R0, 0x2, PT ;  /* 0x000000020000780c */ /* 0x000fc80003f25270 */
[----:B------:R-:W-:Y:S02]  /*1bac0*/  SEL R2, RZ, 0x1, P1 ;  /* 0x00000001ff027807 */ /* 0x000fe40000800000 */
[----:B------:R-:W-:Y:S02]  /*1bad0*/  SEL R0, R0, RZ, P1 ;  /* 0x000000ff00007207 */ /* 0x000fe40000800000 */
[----:B---3--:R-:W-:-:S03]  /*1bae0*/  LOP3.LUT R3, R3, R2, RZ, 0x3c, !PT ;  /* 0x0000000203037212 */ /* 0x008fc600078e3cff */
[----:B------:R0:W-:Y:S04]  /*1baf0*/  STL [R1+0x4], R0 ;  /* 0x0000040001007387 */ /* 0x0001e80000100800 */
[----:B------:R0:W-:Y:S02]  /*1bb00*/  STL [R1+0x8], R3 ;  /* 0x0000080301007387 */ /* 0x0001e40000100800 */
.L_x_6682:
[----:B------:R-:W-:Y:S05]  /*1bb10*/  BSYNC B7 ;  /* 0x0000000000077941 */ /* 0x000fea0003800000 */
.L_x_6680:
[----:B------:R2:W5:Y:S01]  /*1bb20*/  LDL R2, [R1+0x20] ;  /* 0x0000200001027983 */ /* 0x0005620000100800 */
[----:B------:R-:W-:-:S13]  /*1bb30*/  LOP3.LUT P1, RZ, R16, 0x4, RZ, 0xc0, !PT ;  /* 0x0000000410ff7812 */ /* 0x000fda000782c0ff */
[----:B--2---:R-:W-:Y:S05]  /*1bb40*/  @!P1 BRA `(.L_x_6734) ;  /* 0x0000000000249947 */ /* 0x004fea0003800000 */
[----:B------:R-:W2:Y:S08]  /*1bb50*/  S2UR UR5, SR_CgaCtaId ;  /* 0x00000000000579c3 */ /* 0x000eb00000008800 */
[----:B------:R-:W-:Y:S06]  /*1bb60*/  BAR.SYNC.DEFER_BLOCKING 0x5, 0x180 ;  /* 0x0146000000007b1d */ /* 0x000fec0000010000 */
[----:B------:R-:W-:-:S02]  /*1bb70*/  UMOV UR4, 0x400 ;  /* 0x0000040000047882 */ /* 0x000fc40000000000 */
[----:B--2---:R-:W-:-:S06]  /*1bb80*/  ULEA UR4, UR5, UR4, 0x18 ;  /* 0x0000000405047291 */ /* 0x004fcc000f8ec03f */
[----:B------:R-:W-:-:S05]  /*1bb90*/  IMAD.U32 R18, RZ, RZ, UR4 ;  /* 0x00000004ff127e24 */ /* 0x000fca000f8e00ff */
[----:B-----5:R-:W2:Y:S04]  /*1bba0*/  LDS R2, [R18+0x288d0] ;  /* 0x0288d00012027984 */ /* 0x020ea80000000800 */
[----:B--2---:R2:W-:Y:S01]  /*1bbb0*/  STL [R1+0x20], R2 ;  /* 0x0000200201007387 */ /* 0x0045e20000100800 */
[----:B------:R-:W-:Y:S06]  /*1bbc0*/  BAR.ARV 0x4, 0x180 ;  /* 0x0106000000007b1d */ /* 0x000fec0000002000 */
[----:B------:R-:W-:Y:S05]  /*1bbd0*/  BRA `(.L_x_6735) ;  /* 0x0000000000207947 */ /* 0x000fea0003800000 */
.L_x_6734:
[----:B0-----:R-:W0:Y:S01]  /*1bbe0*/  @!P0 S2R R3, SR_CgaCtaId ;  /* 0x0000000000038919 */ /* 0x001e220000008800 */
[----:B-1----:R-:W-:Y:S01]  /*1bbf0*/  @!P0 MOV R0, 0x400 ;  /* 0x0000040000008802 */ /* 0x002fe20000000f00 */
[----:B------:R-:W-:Y:S03]  /*1bc00*/  BAR.SYNC.DEFER_BLOCKING 0x4, 0x180 ;  /* 0x0106000000007b1d */ /* 0x000fe60000010000 */
[----:B0-----:R-:W-:-:S03]  /*1bc10*/  @!P0 LEA R18, R3, R0, 0x18 ;  /* 0x0000000003128211 */ /* 0x001fc600078ec0ff */
[----:B-----5:R-:W0:Y:S04]  /*1bc20*/  SHFL.IDX PT, R0, R2, RZ, 0x1f ;  /* 0x00001fff02007589 */ /* 0x020e2800000e0000 */
[----:B------:R3:W-:Y:S04]  /*1bc30*/  @!P0 STS [R18+0x288d0], R2 ;  /* 0x0288d00212008388 */ /* 0x0007e80000000800 */
[----:B0-----:R3:W-:Y:S01]  /*1bc40*/  STL [R1+0x20], R0 ;  /* 0x0000200001007387 */ /* 0x0017e20000100800 */
[----:B------:R-:W-:Y:S06]  /*1bc50*/  BAR.ARV 0x5, 0x180 ;  /* 0x0146000000007b1d */ /* 0x000fec0000002000 */
.L_x_6735:
[----:B01-3--:R-:W3:Y:S01]  /*1bc60*/  LDL R0, [R1+0x20] ;  /* 0x0000200001007983 */ /* 0x00bee20000100800 */
[----:B------:R-:W-:Y:S02]  /*1bc70*/  ULDC UR4, c[0x0][0xc38] ;  /* 0x00030e0000047ab9 */ /* 0x000fe40000000800 */
[----:B---3--:R-:W-:-:S13]  /*1bc80*/  ISETP.GE.AND P0, PT, R0, UR4, PT ;  /* 0x0000000400007c0c */ /* 0x008fda000bf06270 */
[----:B------:R-:W-:Y:S05]  /*1bc90*/  @!P0 BRA `(.L_x_6736) ;  /* 0xffffffc000e48947 */ /* 0x000fea000383ffff */
.L_x_6671:
[----:B--2---:R-:W2:Y:S01]  /*1bca0*/  LDL.LU R0, [R1+0x28] ;  /* 0x0000280001007983 */ /* 0x004ea20000300800 */
        /* <DEDUP_REMOVED lines=11> */
.L_x_6785:
[----:B------:R-:W-:Y:S05]  /*1bd60*/  BSYNC B0 ;  /* 0x0000000000007941 */ /* 0x000fea0003800000 */
.L_x_6737:
[----:B------:R-:W-:-:S03]  /*1bd70*/  UMOV UR4, 0xffffffff ;  /* 0xffffffff00047882 */ /* 0x000fc60000000000 */
[----:B------:R-:W-:Y:S05]  /*1bd80*/  BRA.DIV UR4, `(.L_x_6739) ;  /* 0x00000016042c7947 */ /* 0x000fea000b800000 */
[----:B------:R-:W1:Y:S02]  /*1bd90*/  S2R R2, SR_TID.X ;  /* 0x0000000000027919 */ /* 0x000e640000002100 */
[----:B-1----:R-:W-:-:S04]  /*1bda0*/  SHF.R.U32.HI R2, RZ, 0x5, R2 ;  /* 0x00000005ff027819 */ /* 0x002fc80000011602 */
[----:B------:R-:W-:-:S05]  /*1bdb0*/  LOP3.LUT R2, R2, 0x3, RZ, 0xc0, !PT ;  /* 0x0000000302027812 */ /* 0x000fca00078ec0ff */
[----:B------:R1:W2:Y:S02]  /*1bdc0*/  SHFL.IDX PT, R14, R2, RZ, 0x1f ;  /* 0x00001fff020e7589 */ /* 0x0002a400000e0000 */
.L_x_6788:
[----:B--2---:R-:W-:Y:S01]  /*1bdd0*/  ISETP.NE.AND P0, PT, R14, RZ, PT ;  /* 0x000000ff0e00720c */ /* 0x004fe20003f05270 */
[----:B------:R-:W-:-:S12]  /*1bde0*/  BSSY B0, `(.L_x_6740) ;  /* 0x000002e000007945 */ /* 0x000fd80003800000 */
[----:B------:R-:W-:Y:S05]  /*1bdf0*/  @P0 BRA `(.L_x_6741) ;  /* 0x0000000000b00947 */ /* 0x000fea0003800000 */
[----:B------:R-:W-:-:S03]  /*1be00*/  UMOV UR4, 0xffffffff ;  /* 0xffffffff00047882 */ /* 0x000fc60000000000 */
[----:B------:R-:W-:Y:S05]  /*1be10*/  BRA.DIV UR4, `(.L_x_6742) ;  /* 0x00000016043c7947 */ /* 0x000fea000b800000 */
[----:B------:R-:W-:-:S13]  /*1be20*/  ELECT P6, URZ, PT ;  /* 0x00000000003f782f */ /* 0x000fda00038c0000 */
.L_x_6791:
[----:B------:R-:W-:Y:S05]  /*1be30*/  @!P6 BRA `(.L_x_6741) ;  /* 0x0000000000a0e947 */ /* 0x000fea0003800000 */
[----:B------:R-:W-:-:S06]  /*1be40*/  ULOP3.LUT UR4, UR38, 0x2, URZ, 0xfc, !UPT ;  /* 0x0000000226047892 */ /* 0x000fcc000f8efc3f */
[----:B-1----:R-:W-:-:S05]  /*1be50*/  IMAD.U32 R2, RZ, RZ, UR4 ;  /* 0x00000004ff027e24 */ /* 0x002fca000f8e00ff */
[----:B------:R-:W-:-:S13]  /*1be60*/  ISETP.NE.AND P0, PT, R2, 0x3, PT ;  /* 0x000000030200780c */ /* 0x000fda0003f05270 */
[----:B------:R-:W-:Y:S05]  /*1be70*/  @!P0 BRA `(.L_x_6743) ;  /* 0x0000000000048947 */ /* 0x000fea0003800000 */
[----:B------:R-:W-:Y:S01]  /*1be80*/  BPT.TRAP 0x1 ;  /* 0x000000040000795c */ /* 0x000fe20000300000 */
.L_x_6743:
        /* <DEDUP_REMOVED lines=14> */
.L_x_6792:
[----:B------:R-:W1:Y:S02]  /*1bf70*/  SYNCS.PHASECHK.TRANS64.TRYWAIT P1, [R7+URZ], R2 ;  /* 0x00000002070075a7 */ /* 0x000e64000802017f */
[----:B-1----:R-:W-:Y:S05]  /*1bf80*/  @!P1 BRA `(.L_x_6745) ;  /* 0x0000001400149947 */ /* 0x002fea0003800000 */
.L_x_6793:
[----:B------:R-:W-:Y:S05]  /*1bf90*/  @!P0 BRA `(.L_x_6746) ;  /* 0x0000000000048947 */ /* 0x000fea0003800000 */
[----:B------:R-:W-:Y:S01]  /*1bfa0*/  BPT.TRAP 0x1 ;  /* 0x000000040000795c */ /* 0x000fe20000300000 */
.L_x_6746:
[----:B------:R-:W2:Y:S02]  /*1bfb0*/  LDL.LU R4, [R1+0x4] ;  /* 0x0000040001047983 */ /* 0x000ea40000300800 */
[----:B--2---:R-:W-:-:S04]  /*1bfc0*/  IMAD R4, R4, 0x8, R0 ;  /* 0x0000000804047824 */ /* 0x004fc800078e0200 */
[----:B------:R-:W2:Y:S02]  /*1bfd0*/  SYNCS.PHASECHK.TRANS64.TRYWAIT P1, [R4+URZ+0x28860], R5 ;  /* 0x02886005040075a7 */ /* 0x000ea4000802017f */
[----:B--2---:R-:W-:Y:S05]  /*1bfe0*/  @!P1 BRA `(.L_x_6747) ;  /* 0x0000001400109947 */ /* 0x004fea0003800000 */
.L_x_6794:
[----:B------:R-:W-:Y:S05]  /*1bff0*/  @!P0 BRA `(.L_x_6748) ;  /* 0x0000000000048947 */ /* 0x000fea0003800000 */
[----:B------:R-:W-:Y:S01]  /*1c000*/  BPT.TRAP 0x1 ;  /* 0x000000040000795c */ /* 0x000fe20000300000 */
.L_x_6748:
[----:B------:R-:W-:-:S04]  /*1c010*/  IMAD R3, R3, 0x8, R0 ;  /* 0x0000000803037824 */ /* 0x000fc800078e0200 */
[----:B------:R-:W3:Y:S02]  /*1c020*/  SYNCS.PHASECHK.TRANS64.TRYWAIT P1, [R3+URZ+0x28860], R2 ;  /* 0x02886002030075a7 */ /* 0x000ee4000802017f */
[----:B---3--:R-:W-:Y:S05]  /*1c030*/  @!P1 BRA `(.L_x_6749) ;  /* 0x0000001400109947 */ /* 0x008fea0003800000 */
.L_x_6795:
[----:B------:R-:W-:Y:S05]  /*1c040*/  @!P0 BRA `(.L_x_6750) ;  /* 0x0000000000048947 */ /* 0x000fea0003800000 */
[----:B------:R-:W-:Y:S01]  /*1c050*/  BPT.TRAP 0x1 ;  /* 0x000000040000795c */ /* 0x000fe20000300000 */
.L_x_6750:
[----:B------:R-:W4:Y:S02]  /*1c060*/  SYNCS.PHASECHK.TRANS64.TRYWAIT P0, [R4+URZ+0x28880], R5 ;  /* 0x02888005040075a7 */ /* 0x000f24000800017f */
[----:B----4-:R-:W-:Y:S05]  /*1c070*/  @!P0 BRA `(.L_x_6751) ;  /* 0x0000001400148947 */ /* 0x010fea0003800000 */
.L_x_6752:
[----:B------:R0:W0:Y:S02]  /*1c080*/  SYNCS.PHASECHK.TRANS64.TRYWAIT P0, [R3+URZ+0x28880], R2 ;  /* 0x02888002030075a7 */ /* 0x000024000800017f */
[----:B0-----:R-:W-:Y:S05]  /*1c090*/  @!P0 NANOSLEEP.SYNCS 0x989680 ;  /* 0x009896800000895d */ /* 0x001fea0003900000 */
[----:B------:R-:W0:Y:S02]  /*1c0a0*/  @!P0 SYNCS.PHASECHK.TRANS64 P0, [R3+URZ+0x28880], R2 ;  /* 0x02888002030085a7 */ /* 0x000e24000800007f */
[----:B0-----:R-:W-:Y:S05]  /*1c0b0*/  @!P0 BRA `(.L_x_6752) ;  /* 0xfffffffc00f08947 */ /* 0x001fea000383ffff */
.L_x_6741:
[----:B------:R-:W-:Y:S05]  /*1c0c0*/  BSYNC B0 ;  /* 0x0000000000007941 */ /* 0x000fea0003800000 */
.L_x_6740:
[----:B------:R-:W-:Y:S05]  /*1c0d0*/  EXIT ;  /* 0x000000000000794d */ /* 0x000fea0003800000 */
.L_x_6580:
[----:B0-----:R-:W-:-:S04]  /*1c0e0*/  IMAD.U32 R3, RZ, RZ, UR45 ;  /* 0x0000002dff037e24 */ /* 0x001fc8000f8e00ff */
[----:B------:R0:W1:Y:S03]  /*1c0f0*/  SYNCS.PHASECHK.TRANS64.TRYWAIT P1, [R3+URZ+0x28800], R8 ;  /* 0x02880008030075a7 */ /* 0x000066000802017f */
[----:B-1----:R-:W-:Y:S05]  /*1c100*/  @!P1 NANOSLEEP.SYNCS 0x989680 ;  /* 0x009896800000995d */ /* 0x002fea0003900000 */
[----:B------:R-:W1:Y:S02]  /*1c110*/  @!P1 SYNCS.PHASECHK.TRANS64 P1, [R3+URZ+0x28800], R8 ;  /* 0x02880008030095a7 */ /* 0x000e64000802007f */
[----:B-1----:R-:W-:Y:S05]  /*1c120*/  @!P1 BRA `(.L_x_6580) ;  /* 0xfffffffc00ec9947 */ /* 0x002fea000383ffff */
[----:B------:R-:W-:Y:S05]  /*1c130*/  BRA `(.L_x_6753) ;  /* 0xfffffe5800fc7947 */ /* 0x000fea000383ffff */
.L_x_6584:
[----:B0-----:R0:W2:Y:S02]  /*1c140*/  SYNCS.PHASECHK.TRANS64.TRYWAIT P1, [R123+URZ+0x28830], R4 ;  /* 0x028830047b0075a7 */ /* 0x0010a4000802017f */
[----:B--2---:R-:W-:Y:S05]  /*1c150*/  @!P1 NANOSLEEP.SYNCS 0x989680 ;  /* 0x009896800000995d */ /* 0x004fea0003900000 */
[----:B------:R-:W2:Y:S02]  /*1c160*/  @!P1 SYNCS.PHASECHK.TRANS64 P1, [R123+URZ+0x28830], R4 ;  /* 0x028830047b0095a7 */ /* 0x000ea4000802007f */
[----:B--2---:R-:W-:Y:S05]  /*1c170*/  @!P1 BRA `(.L_x_6584) ;  /* 0xfffffffc00f09947 */ /* 0x004fea000383ffff */
[----:B------:R-:W-:Y:S05]  /*1c180*/  BRA `(.L_x_6583) ;  /* 0xfffffe5c00287947 */ /* 0x000fea000383ffff */
.L_x_6600:
[----:B-1----:R-:W-:-:S04]  /*1c190*/  IMAD.U32 R9, RZ, RZ, UR6 ;  /* 0x00000006ff097e24 */ /* 0x002fc8000f8e00ff */
[----:B------:R1:W2:Y:S03]  /*1c1a0*/  SYNCS.PHASECHK.TRANS64.TRYWAIT P1, [R9+URZ+0x28830], R8 ;  /* 0x02883008090075a7 */ /* 0x0002a6000802017f */
[----:B--2---:R-:W-:Y:S05]  /*1c1b0*/  @!P1 NANOSLEEP.SYNCS 0x989680 ;  /* 0x009896800000995d */ /* 0x004fea0003900000 */
[----:B------:R-:W2:Y:S02]  /*1c1c0*/  @!P1 SYNCS.PHASECHK.TRANS64 P1, [R9+URZ+0x28830], R8 ;  /* 0x02883008090095a7 */ /* 0x000ea4000802007f */
[----:B--2---:R-:W-:Y:S05]  /*1c1d0*/  @!P1 BRA `(.L_x_6600) ;  /* 0xfffffffc00ec9947 */ /* 0x004fea000383ffff */
[----:B------:R-:W-:Y:S05]  /*1c1e0*/  BRA `(.L_x_6597) ;  /* 0xfffffea800d47947 */ /* 0x000fea000383ffff */
.L_x_6604:
[----:B-1----:R-:W-:-:S04]  /*1c1f0*/  IMAD.U32 R9, RZ, RZ, UR6 ;  /* 0x00000006ff097e24 */ /* 0x002fc8000f8e00ff */
[----:B------:R1:W2:Y:S03]  /*1c200*/  SYNCS.PHASECHK.TRANS64.TRYWAIT P1, [R9+URZ+0x28850], R8 ;  /* 0x02885008090075a7 */ /* 0x0002a6000802017f */
[----:B--2---:R-:W-:Y:S05]  /*1c210*/  @!P1 NANOSLEEP.SYNCS 0x989680 ;  /* 0x009896800000995d */ /* 0x004fea0003900000 */
[----:B------:R-:W2:Y:S02]  /*1c220*/  @!P1 SYNCS.PHASECHK.TRANS64 P1, [R9+URZ+0x28850], R8 ;  /* 0x02885008090095a7 */ /* 0x000ea4000802007f */
[----:B--2---:R-:W-:Y:S05]  /*1c230*/  @!P1 BRA `(.L_x_6604) ;  /* 0xfffffffc00ec9947 */ /* 0x004fea000383ffff */
[----:B------:R-:W-:Y:S05]  /*1c240*/  BRA `(.L_x_6601) ;  /* 0xfffffeac004c7947 */ /* 0x000fea000383ffff */
.L_x_6622:
[----:B-1----:R-:W-:-:S04]  /*1c250*/  IMAD.U32 R7, RZ, RZ, UR6 ;  /* 0x00000006ff077e24 */ /* 0x002fc8000f8e00ff */
[----:B------:R1:W2:Y:S03]  /*1c260*/  SYNCS.PHASECHK.TRANS64.TRYWAIT P1, [R7+URZ+0x28830], R6 ;  /* 0x02883006070075a7 */ /* 0x0002a6000802017f */
[----:B--2---:R-:W-:Y:S05]  /*1c270*/  @!P1 NANOSLEEP.SYNCS 0x989680 ;  /* 0x009896800000995d */ /* 0x004fea0003900000 */
[----:B------:R-:W2:Y:S02]  /*1c280*/  @!P1 SYNCS.PHASECHK.TRANS64 P1, [R7+URZ+0x28830], R6 ;  /* 0x02883006070095a7 */ /* 0x000ea4000802007f */
[----:B--2---:R-:W-:Y:S05]  /*1c290*/  @!P1 BRA `(.L_x_6622) ;  /* 0xfffffffc00ec9947 */ /* 0x004fea000383ffff */
[----:B------:R-:W-:Y:S05]  /*1c2a0*/  BRA `(.L_x_6619) ;  /* 0xffffff0000a07947 */ /* 0x000fea000383ffff */
.L_x_6626:
[----:B-1----:R-:W-:-:S04]  /*1c2b0*/  IMAD.U32 R7, RZ, RZ, UR6 ;  /* 0x00000006ff077e24 */ /* 0x002fc8000f8e00ff */
[----:B------:R1:W2:Y:S03]  /*1c2c0*/  SYNCS.PHASECHK.TRANS64.TRYWAIT P1, [R7+URZ+0x28850], R6 ;  /* 0x02885006070075a7 */ /* 0x0002a6000802017f */
[----:B--2---:R-:W-:Y:S05]  /*1c2d0*/  @!P1 NANOSLEEP.SYNCS 0x989680 ;  /* 0x009896800000995d */ /* 0x004fea0003900000 */
[----:B------:R-:W2:Y:S02]  /*1c2e0*/  @!P1 SYNCS.PHASECHK.TRANS64 P1, [R7+URZ+0x28850], R6 ;  /* 0x02885006070095a7 */ /* 0x000ea4000802007f */
[----:B--2---:R-:W-:Y:S05]  /*1c2f0*/  @!P1 BRA `(.L_x_6626) ;  /* 0xfffffffc00ec9947 */ /* 0x004fea000383ffff */
[----:B------:R-:W-:Y:S05]  /*1c300*/  BRA `(.L_x_6623) ;  /* 0xffffff0400247947 */ /* 0x000fea000383ffff */
.L_x_6633:
[----:B-1----:R-:W-:-:S04]  /*1c310*/  IMAD.U32 R7, RZ, RZ, UR6 ;  /* 0x00000006ff077e24 */ /* 0x002fc8000f8e00ff */
[----:B------:R1:W2:Y:S03]  /*1c320*/  SYNCS.PHASECHK.TRANS64.TRYWAIT P1, [R7+URZ+0x28830], R6 ;  /* 0x02883006070075a7 */ /* 0x0002a6000802017f */
[----:B--2---:R-:W-:Y:S05]  /*1c330*/  @!P1 NANOSLEEP.SYNCS 0x989680 ;  /* 0x009896800000995d */ /* 0x004fea0003900000 */
[----:B------:R-:W2:Y:S02]  /*1c340*/  @!P1 SYNCS.PHASECHK.TRANS64 P1, [R7+URZ+0x28830], R6 ;  /* 0x02883006070095a7 */ /* 0x000ea4000802007f */
[----:B--2---:R-:W-:Y:S05]  /*1c350*/  @!P1 BRA `(.L_x_6633) ;  /* 0xfffffffc00ec9947 */ /* 0x004fea000383ffff */
[----:B------:R-:W-:Y:S05]  /*1c360*/  BRA `(.L_x_6630) ;  /* 0xffffff3400787947 */ /* 0x000fea000383ffff */
.L_x_6637:
[----:B-1----:R-:W-:-:S04]  /*1c370*/  IMAD.U32 R7, RZ, RZ, UR6 ;  /* 0x00000006ff077e24 */ /* 0x002fc8000f8e00ff */
[----:B------:R1:W2:Y:S03]  /*1c380*/  SYNCS.PHASECHK.TRANS64.TRYWAIT P1, [R7+URZ+0x28850], R6 ;  /* 0x02885006070075a7 */ /* 0x0002a6000802017f */
[----:B--2---:R-:W-:Y:S05]  /*1c390*/  @!P1 NANOSLEEP.SYNCS 0x989680 ;  /* 0x009896800000995d */ /* 0x004fea0003900000 */
[----:B------:R-:W2:Y:S02]  /*1c3a0*/  @!P1 SYNCS.PHASECHK.TRANS64 P1, [R7+URZ+0x28850], R6 ;  /* 0x02885006070095a7 */ /* 0x000ea4000802007f */
[----:B--2---:R-:W-:Y:S05]  /*1c3b0*/  @!P1 BRA `(.L_x_6637) ;  /* 0xfffffffc00ec9947 */ /* 0x004fea000383ffff */
[----:B------:R-:W-:Y:S05]  /*1c3c0*/  BRA `(.L_x_6634) ;  /* 0xffffff3400fc7947 */ /* 0x000fea000383ffff */
.L_x_6651:
[----:B-1----:R-:W-:-:S04]  /*1c3d0*/  IMAD.U32 R3, RZ, RZ, UR9 ;  /* 0x00000009ff037e24 */ /* 0x002fc8000f8e00ff */
[----:B------:R1:W2:Y:S03]  /*1c3e0*/  SYNCS.PHASECHK.TRANS64.TRYWAIT P1, [R3+URZ+0x28850], R0 ;  /* 0x02885000030075a7 */ /* 0x0002a6000802017f */
[----:B--2---:R-:W-:Y:S05]  /*1c3f0*/  @!P1 NANOSLEEP.SYNCS 0x989680 ;  /* 0x009896800000995d */ /* 0x004fea0003900000 */
[----:B------:R-:W2:Y:S02]  /*1c400*/  @!P1 SYNCS.PHASECHK.TRANS64 P1, [R3+URZ+0x28850], R0 ;  /* 0x02885000030095a7 */ /* 0x000ea4000802007f */
[----:B--2---:R-:W-:Y:S05]  /*1c410*/  @!P1 BRA `(.L_x_6651) ;  /* 0xfffffffc00ec9947 */ /* 0x004fea000383ffff */
[----:B------:R-:W-:Y:S05]  /*1c420*/  BRA `(.L_x_6650) ;  /* 0xffffff8800707947 */ /* 0x000fea000383ffff */
.L_x_6691:
[----:B------:R-:W-:Y:S02]  /*1c430*/  IMAD.MOV.U32 R13, RZ, RZ, R19 ;  /* 0x000000ffff0d7224 */ /* 0x000fe400078e0013 */
[----:B------:R-:W-:Y:S02]  /*1c440*/  IMAD.MOV.U32 R12, RZ, RZ, RZ ;  /* 0x000000ffff0c7224 */ /* 0x000fe400078e00ff */
[----:B------:R-:W-:Y:S02]  /*1c450*/  IMAD.MOV.U32 R11, RZ, RZ, 0x1f ;  /* 0x0000001fff0b7424 */ /* 0x000fe400078e00ff */
[----:B------:R-:W-:-:S07]  /*1c460*/  IMAD.MOV.U32 R15, RZ, RZ, -0x1 ;  /* 0xffffffffff0f7424 */ /* 0x000fce00078e00ff */
[----:B0-----:R-:W-:Y:S05]  /*1c470*/  WARPSYNC.COLLECTIVE R15, `(.L_x_6754) ;  /* 0x000000000f087348 */ /* 0x001fea0003c00000 */
[----:B------:R1:W2:Y:S02]  /*1c480*/  SHFL.IDX P6, R14, R13, R12, R11 ;  /* 0x0000000c0d0e7389 */ /* 0x0002a400000c000b */
[----:B012---:R-:W-:Y:S01]  /*1c490*/  ENDCOLLECTIVE ;  /* 0x000000000000791b */ /* 0x007fe20003800000 */
.L_x_6754:
[----:B------:R-:W-:Y:S05]  /*1c4a0*/  BRA `(.L_x_6755) ;  /* 0xffffffc800f47947 */ /* 0x000fea000383ffff */
.L_x_6693:
[----:B------:R-:W-:Y:S01]  /*1c4b0*/  BSSY B0, `(.L_x_6756) ;  /* 0x0000006000007945 */ /* 0x000fe20003800000 */
[----:B------:R-:W-:-:S07]  /*1c4c0*/  IMAD.MOV.U32 R15, RZ, RZ, -0x1 ;  /* 0xffffffffff0f7424 */ /* 0x000fce00078e00ff */
[----:B01----:R-:W-:Y:S05]  /*1c4d0*/  WARPSYNC.COLLECTIVE R15, `(.L_x_6757) ;  /* 0x000000000f0c7348 */ /* 0x003fea0003c00000 */
[----:B------:R-:W-:Y:S02]  /*1c4e0*/  ELECT P6, UR62, PT ;  /* 0x00000000003e782f */ /* 0x000fe400038c0000 */
[----:B------:R-:W-:Y:S01]  /*1c4f0*/  MOV R14, UR62 ;  /* 0x0000003e000e7c02 */ /* 0x000fe20008000f00 */
[----:B01----:R-:W-:Y:S10]  /*1c500*/  ENDCOLLECTIVE ;  /* 0x000000000000791b */ /* 0x003ff40003800000 */
.L_x_6757:
[----:B------:R-:W-:Y:S05]  /*1c510*/  BSYNC B0 ;  /* 0x0000000000007941 */ /* 0x000fea0003800000 */
.L_x_6756:
[----:B------:R-:W-:Y:S05]  /*1c520*/  BRA `(.L_x_6758) ;  /* 0xffffffc800fc7947 */ /* 0x000fea000383ffff */
.L_x_6695:
[----:B--2---:R2:W3:Y:S02]  /*1c530*/  SYNCS.PHASECHK.TRANS64.TRYWAIT P1, [R4+URZ+0x28880], R3 ;  /* 0x02888003040075a7 */ /* 0x0044e4000802017f */
[----:B---3--:R-:W-:Y:S05]  /*1c540*/  @!P1 NANOSLEEP.SYNCS 0x989680 ;  /* 0x009896800000995d */ /* 0x008fea0003900000 */
[----:B------:R-:W3:Y:S02]  /*1c550*/  @!P1 SYNCS.PHASECHK.TRANS64 P1, [R4+URZ+0x28880], R3 ;  /* 0x02888003040095a7 */ /* 0x000ee4000802007f */
[----:B---3--:R-:W-:Y:S05]  /*1c560*/  @!P1 BRA `(.L_x_6695) ;  /* 0xfffffffc00f09947 */ /* 0x008fea000383ffff */
[----:B------:R-:W-:Y:S05]  /*1c570*/  BRA `(.L_x_6759) ;  /* 0xffffffcc005c7947 */ /* 0x000fea000383ffff */
.L_x_6697:
[----:B---3--:R3:W4:Y:S02]  /*1c580*/  SYNCS.PHASECHK.TRANS64.TRYWAIT P1, [R4+URZ+0x28840], R3 ;  /* 0x02884003040075a7 */ /* 0x008724000802017f */
[----:B----4-:R-:W-:Y:S05]  /*1c590*/  @!P1 NANOSLEEP.SYNCS 0x989680 ;  /* 0x009896800000995d */ /* 0x010fea0003900000 */
[----:B------:R-:W4:Y:S02]  /*1c5a0*/  @!P1 SYNCS.PHASECHK.TRANS64 P1, [R4+URZ+0x28840], R3 ;  /* 0x02884003040095a7 */ /* 0x000f24000802007f */
[----:B----4-:R-:W-:Y:S05]  /*1c5b0*/  @!P1 BRA `(.L_x_6697) ;  /* 0xfffffffc00f09947 */ /* 0x010fea000383ffff */
[----:B------:R-:W-:Y:S05]  /*1c5c0*/  BRA `(.L_x_6760) ;  /* 0xffffffcc00ac7947 */ /* 0x000fea000383ffff */
.L_x_6701:
        /* <DEDUP_REMOVED lines=8> */
.L_x_6761:
[----:B------:R-:W-:Y:S02]  /*1c650*/  VIADD R5, R4, 0x10 ;  /* 0x0000001004057836 */ /* 0x000fe40000000000 */
[----:B------:R-:W-:Y:S02]  /*1c660*/  IMAD.MOV.U32 R13, RZ, RZ, R0 ;  /* 0x000000ffff0d7224 */ /* 0x000fe400078e0000 */
[----:B------:R-:W-:-:S07]  /*1c670*/  IMAD.MOV.U32 R6, RZ, RZ, R14 ;  /* 0x000000ffff067224 */ /* 0x000fce00078e000e */
[----:B------:R-:W-:Y:S05]  /*1c680*/  WARPSYNC.COLLECTIVE R15, `(.L_x_6762) ;  /* 0x000000000f087348 */ /* 0x000fea0003c00000 */
[----:B------:R0:W1:Y:S02]  /*1c690*/  SHFL.IDX P6, R14, R13, R12, R11 ;  /* 0x0000000c0d0e7389 */ /* 0x00006400000c000b */
[----:B01----:R-:W-:Y:S01]  /*1c6a0*/  ENDCOLLECTIVE ;  /* 0x000000000000791b */ /* 0x003fe20003800000 */
.L_x_6762:
        /* <DEDUP_REMOVED lines=9> */
.L_x_6763:
        /* <DEDUP_REMOVED lines=10> */
.L_x_6764:
[----:B------:R-:W-:Y:S01]  /*1c7e0*/  @!PT LDS RZ, [RZ] ;  /* 0x00000000fffff984 */ /* 0x000fe20000000800 */
[----:B------:R-:W-:Y:S01]  /*1c7f0*/  @!PT LDS RZ, [RZ] ;  /* 0x00000000fffff984 */ /* 0x000fe20000000800 */
[----:B------:R-:W-:Y:S01]  /*1c800*/  @!PT LDS RZ, [RZ] ;  /* 0x00000000fffff984 */ /* 0x000fe20000000800 */
        /* <DEDUP_REMOVED lines=8> */
.L_x_6765:
        /* <DEDUP_REMOVED lines=16> */
.L_x_6766:
[----:B------:R-:W-:Y:S02]  /*1c990*/  IMAD.MOV.U32 R13, RZ, RZ, R2 ;  /* 0x000000ffff0d7224 */ /* 0x000fe400078e0002 */
[----:B------:R-:W-:Y:S02]  /*1c9a0*/  IMAD.MOV.U32 R12, RZ, RZ, 0x3 ;  /* 0x00000003ff0c7424 */ /* 0x000fe400078e00ff */
[----:B------:R-:W-:-:S07]  /*1c9b0*/  IMAD.MOV.U32 R6, RZ, RZ, R14 ;  /* 0x000000ffff067224 */ /* 0x000fce00078e000e */
[----:B------:R-:W-:Y:S05]  /*1c9c0*/  WARPSYNC.COLLECTIVE R15, `(.L_x_6767) ;  /* 0x000000000f087348 */ /* 0x000fea0003c00000 */
[----:B------:R0:W1:Y:S02]  /*1c9d0*/  SHFL.IDX P6, R14, R13, R12, R11 ;  /* 0x0000000c0d0e7389 */ /* 0x00006400000c000b */
[----:B01----:R-:W-:Y:S01]  /*1c9e0*/  ENDCOLLECTIVE ;  /* 0x000000000000791b */ /* 0x003fe20003800000 */
.L_x_6767:
        /* <DEDUP_REMOVED lines=14> */
.L_x_6768:
[----:B------:R-:W-:Y:S02]  /*1cad0*/  IMAD.MOV.U32 R13, RZ, RZ, R2 ;  /* 0x000000ffff0d7224 */ /* 0x000fe400078e0002 */
[----:B------:R-:W-:Y:S02]  /*1cae0*/  IMAD.MOV.U32 R12, RZ, RZ, 0x4 ;  /* 0x00000004ff0c7424 */ /* 0x000fe400078e00ff */
[----:B------:R-:W-:-:S07]  /*1caf0*/  IMAD.MOV.U32 R6, RZ, RZ, R14 ;  /* 0x000000ffff067224 */ /* 0x000fce00078e000e */
[----:B------:R-:W-:Y:S05]  /*1cb00*/  WARPSYNC.COLLECTIVE R15, `(.L_x_6769) ;  /* 0x000000000f087348 */ /* 0x000fea0003c00000 */
[----:B------:R0:W1:Y:S02]  /*1cb10*/  SHFL.IDX P6, R14, R13, R12, R11 ;  /* 0x0000000c0d0e7389 */ /* 0x00006400000c000b */
[----:B01----:R-:W-:Y:S01]  /*1cb20*/  ENDCOLLECTIVE ;  /* 0x000000000000791b */ /* 0x003fe20003800000 */
.L_x_6769:
        /* <DEDUP_REMOVED lines=14> */
.L_x_6770:
[----:B------:R-:W-:Y:S02]  /*1cc10*/  IMAD.MOV.U32 R13, RZ, RZ, R2 ;  /* 0x000000ffff0d7224 */ /* 0x000fe400078e0002 */
[----:B------:R-:W-:Y:S02]  /*1cc20*/  IMAD.MOV.U32 R12, RZ, RZ, 0x5 ;  /* 0x00000005ff0c7424 */ /* 0x000fe400078e00ff */
[----:B------:R-:W-:-:S07]  /*1cc30*/  IMAD.MOV.U32 R6, RZ, RZ, R14 ;  /* 0x000000ffff067224 */ /* 0x000fce00078e000e */
[----:B------:R-:W-:Y:S05]  /*1cc40*/  WARPSYNC.COLLECTIVE R15, `(.L_x_6771) ;  /* 0x000000000f087348 */ /* 0x000fea0003c00000 */
[----:B------:R0:W1:Y:S02]  /*1cc50*/  SHFL.IDX P6, R14, R13, R12, R11 ;  /* 0x0000000c0d0e7389 */ /* 0x00006400000c000b */
[----:B01----:R-:W-:Y:S01]  /*1cc60*/  ENDCOLLECTIVE ;  /* 0x000000000000791b */ /* 0x003fe20003800000 */
.L_x_6771:
        /* <DEDUP_REMOVED lines=14> */
.L_x_6772:
[----:B------:R-:W-:Y:S02]  /*1cd50*/  IMAD.MOV.U32 R13, RZ, RZ, R2 ;  /* 0x000000ffff0d7224 */ /* 0x000fe400078e0002 */
[----:B------:R-:W-:Y:S02]  /*1cd60*/  IMAD.MOV.U32 R12, RZ, RZ, 0x6 ;  /* 0x00000006ff0c7424 */ /* 0x000fe400078e00ff */
[----:B------:R-:W-:-:S07]  /*1cd70*/  IMAD.MOV.U32 R6, RZ, RZ, R14 ;  /* 0x000000ffff067224 */ /* 0x000fce00078e000e */
[----:B------:R-:W-:Y:S05]  /*1cd80*/  WARPSYNC.COLLECTIVE R15, `(.L_x_6773) ;  /* 0x000000000f087348 */ /* 0x000fea0003c00000 */
[----:B------:R0:W1:Y:S02]  /*1cd90*/  SHFL.IDX P6, R14, R13, R12, R11 ;  /* 0x0000000c0d0e7389 */ /* 0x00006400000c000b */
[----:B01----:R-:W-:Y:S01]  /*1cda0*/  ENDCOLLECTIVE ;  /* 0x000000000000791b */ /* 0x003fe20003800000 */
.L_x_6773:
        /* <DEDUP_REMOVED lines=13> */
.L_x_6774:
[----:B------:R-:W-:Y:S02]  /*1ce80*/  IMAD.MOV.U32 R13, RZ, RZ, R2 ;  /* 0x000000ffff0d7224 */ /* 0x000fe400078e0002 */
[----:B------:R-:W-:Y:S02]  /*1ce90*/  IMAD.MOV.U32 R12, RZ, RZ, 0x7 ;  /* 0x00000007ff0c7424 */ /* 0x000fe400078e00ff */
[----:B------:R-:W-:-:S07]  /*1cea0*/  IMAD.MOV.U32 R6, RZ, RZ, R14 ;  /* 0x000000ffff067224 */ /* 0x000fce00078e000e */
[----:B------:R-:W-:Y:S05]  /*1ceb0*/  WARPSYNC.COLLECTIVE R15, `(.L_x_6775) ;  /* 0x000000000f087348 */ /* 0x000fea0003c00000 */
[----:B------:R0:W1:Y:S02]  /*1cec0*/  SHFL.IDX P6, R14, R13, R12, R11 ;  /* 0x0000000c0d0e7389 */ /* 0x00006400000c000b */
[----:B01----:R-:W-:Y:S01]  /*1ced0*/  ENDCOLLECTIVE ;  /* 0x000000000000791b */ /* 0x003fe20003800000 */
.L_x_6775:
        /* <DEDUP_REMOVED lines=12> */
.L_x_6776:
[----:B------:R-:W-:Y:S01]  /*1cfa0*/  IMAD.MOV.U32 R0, RZ, RZ, R14 ;  /* 0x000000ffff007224 */ /* 0x000fe200078e000e */
[----:B------:R-:W-:Y:S06]  /*1cfb0*/  BRA `(.L_x_6777) ;  /* 0xffffffcc00c87947 */ /* 0x000fec000383ffff */
.L_x_6704:
[----:B0-----:R0:W1:Y:S02]  /*1cfc0*/  SYNCS.PHASECHK.TRANS64.TRYWAIT P0, [R18+URZ+0x28820], R0 ;  /* 0x02882000120075a7 */ /* 0x001064000800017f */
[----:B-1----:R-:W-:Y:S05]  /*1cfd0*/  @!P0 NANOSLEEP.SYNCS 0x989680 ;  /* 0x009896800000895d */ /* 0x002fea0003900000 */
[----:B------:R-:W1:Y:S02]  /*1cfe0*/  @!P0 SYNCS.PHASECHK.TRANS64 P0, [R18+URZ+0x28820], R0 ;  /* 0x02882000120085a7 */ /* 0x000e64000800007f */
[----:B-1----:R-:W-:Y:S05]  /*1cff0*/  @!P0 BRA `(.L_x_6704) ;  /* 0xfffffffc00f08947 */ /* 0x002fea000383ffff */
[----:B------:R-:W-:Y:S05]  /*1d000*/  BRA `(.L_x_6778) ;  /* 0xffffffd000247947 */ /* 0x000fea000383ffff */
.L_x_6710:
[----:B--2---:R2:W3:Y:S02]  /*1d010*/  SYNCS.PHASECHK.TRANS64.TRYWAIT P0, [R4+URZ+0x28880], R3 ;  /* 0x02888003040075a7 */ /* 0x0044e4000800017f */
[----:B---3--:R-:W-:Y:S05]  /*1d020*/  @!P0 NANOSLEEP.SYNCS 0x989680 ;  /* 0x009896800000895d */ /* 0x008fea0003900000 */
[----:B------:R-:W3:Y:S02]  /*1d030*/  @!P0 SYNCS.PHASECHK.TRANS64 P0, [R4+URZ+0x28880], R3 ;  /* 0x02888003040085a7 */ /* 0x000ee4000800007f */
[----:B---3--:R-:W-:Y:S05]  /*1d040*/  @!P0 BRA `(.L_x_6710) ;  /* 0xfffffffc00f08947 */ /* 0x008fea000383ffff */
[----:B------:R-:W-:Y:S05]  /*1d050*/  BRA `(.L_x_6779) ;  /* 0xffffffd000d87947 */ /* 0x000fea000383ffff */
.L_x_6715:
[----:B-1----:R1:W3:Y:S02]  /*1d060*/  SYNCS.PHASECHK.TRANS64.TRYWAIT P0, [R4+URZ+0x28840], R3 ;  /* 0x02884003040075a7 */ /* 0x0022e4000800017f */
[----:B---3--:R-:W-:Y:S05]  /*1d070*/  @!P0 NANOSLEEP.SYNCS 0x989680 ;  /* 0x009896800000895d */ /* 0x008fea0003900000 */
[----:B------:R-:W3:Y:S02]  /*1d080*/  @!P0 SYNCS.PHASECHK.TRANS64 P0, [R4+URZ+0x28840], R3 ;  /* 0x02884003040085a7 */ /* 0x000ee4000800007f */
[----:B---3--:R-:W-:Y:S05]  /*1d090*/  @!P0 BRA `(.L_x_6715) ;  /* 0xfffffffc00f08947 */ /* 0x008fea000383ffff */
[----:B------:R-:W-:Y:S05]  /*1d0a0*/  BRA `(.L_x_6780) ;  /* 0xffffffd400547947 */ /* 0x000fea000383ffff */
.L_x_6721:
[----:B--2---:R2:W3:Y:S02]  /*1d0b0*/  SYNCS.PHASECHK.TRANS64.TRYWAIT P1, [R21+URZ+0x28870], R2 ;  /* 0x02887002150075a7 */ /* 0x0044e4000802017f */
[----:B---3--:R-:W-:Y:S05]  /*1d0c0*/  @!P1 NANOSLEEP.SYNCS 0x989680 ;  /* 0x009896800000995d */ /* 0x008fea0003900000 */
[----:B------:R-:W3:Y:S02]  /*1d0d0*/  @!P1 SYNCS.PHASECHK.TRANS64 P1, [R21+URZ+0x28870], R2 ;  /* 0x02887002150095a7 */ /* 0x000ee4000802007f */
[----:B---3--:R-:W-:Y:S05]  /*1d0e0*/  @!P1 BRA `(.L_x_6721) ;  /* 0xfffffffc00f09947 */ /* 0x008fea000383ffff */
[----:B------:R-:W-:Y:S05]  /*1d0f0*/  BRA `(.L_x_6781) ;  /* 0xffffffd400f07947 */ /* 0x000fea000383ffff */
.L_x_6723:
[----:B--2---:R2:W3:Y:S02]  /*1d100*/  SYNCS.PHASECHK.TRANS64.TRYWAIT P1, [R21+URZ+0x28860], R2 ;  /* 0x02886002150075a7 */ /* 0x0044e4000802017f */
[----:B---3--:R-:W-:Y:S05]  /*1d110*/  @!P1 NANOSLEEP.SYNCS 0x989680 ;  /* 0x009896800000995d */ /* 0x008fea0003900000 */
[----:B------:R-:W3:Y:S02]  /*1d120*/  @!P1 SYNCS.PHASECHK.TRANS64 P1, [R21+URZ+0x28860], R2 ;  /* 0x02886002150095a7 */ /* 0x000ee4000802007f */
[----:B---3--:R-:W-:Y:S05]  /*1d130*/  @!P1 BRA `(.L_x_6723) ;  /* 0xfffffffc00f09947 */ /* 0x008fea000383ffff */
[----:B------:R-:W-:Y:S05]  /*1d140*/  BRA `(.L_x_6782) ;  /* 0xffffffd400f87947 */ /* 0x000fea000383ffff */
.L_x_6730:
[----:B0-----:R0:W1:Y:S02]  /*1d150*/  SYNCS.PHASECHK.TRANS64.TRYWAIT P1, [R19+URZ+0x28870], R0 ;  /* 0x02887000130075a7 */ /* 0x001064000802017f */
[----:B-1----:R-:W-:Y:S05]  /*1d160*/  @!P1 NANOSLEEP.SYNCS 0x989680 ;  /* 0x009896800000995d */ /* 0x002fea0003900000 */
[----:B------:R-:W1:Y:S02]  /*1d170*/  @!P1 SYNCS.PHASECHK.TRANS64 P1, [R19+URZ+0x28870], R0 ;  /* 0x02887000130095a7 */ /* 0x000e64000802007f */
[----:B-1----:R-:W-:Y:S05]  /*1d180*/  @!P1 BRA `(.L_x_6730) ;  /* 0xfffffffc00f09947 */ /* 0x002fea000383ffff */
[----:B------:R-:W-:Y:S05]  /*1d190*/  BRA `(.L_x_6783) ;  /* 0xffffffe000807947 */ /* 0x000fea000383ffff */
.L_x_6732:
[----:B0-----:R0:W1:Y:S02]  /*1d1a0*/  SYNCS.PHASECHK.TRANS64.TRYWAIT P1, [R19+URZ+0x28860], R0 ;  /* 0x02886000130075a7 */ /* 0x001064000802017f */
[----:B-1----:R-:W-:Y:S05]  /*1d1b0*/  @!P1 NANOSLEEP.SYNCS 0x989680 ;  /* 0x009896800000995d */ /* 0x002fea0003900000 */
[----:B------:R-:W1:Y:S02]  /*1d1c0*/  @!P1 SYNCS.PHASECHK.TRANS64 P1, [R19+URZ+0x28860], R0 ;  /* 0x02886000130095a7 */ /* 0x000e64000802007f */
[----:B-1----:R-:W-:Y:S05]  /*1d1d0*/  @!P1 BRA `(.L_x_6732) ;  /* 0xfffffffc00f09947 */ /* 0x002fea000383ffff */
[----:B------:R-:W-:Y:S05]  /*1d1e0*/  BRA `(.L_x_6784) ;  /* 0xffffffe000887947 */ /* 0x000fea000383ffff */
.L_x_6738:
[----:B0-----:R0:W1:Y:S02]  /*1d1f0*/  SYNCS.PHASECHK.TRANS64.TRYWAIT P0, [R0+URZ+0x28820], R3 ;  /* 0x02882003000075a7 */ /* 0x001064000800017f */
[----:B-1----:R-:W-:Y:S05]  /*1d200*/  @!P0 NANOSLEEP.SYNCS 0x989680 ;  /* 0x009896800000895d */ /* 0x002fea0003900000 */
[----:B------:R-:W1:Y:S02]  /*1d210*/  @!P0 SYNCS.PHASECHK.TRANS64 P0, [R0+URZ+0x28820], R3 ;  /* 0x02882003000085a7 */ /* 0x000e64000800007f */
[----:B-1----:R-:W-:Y:S05]  /*1d220*/  @!P0 BRA `(.L_x_6738) ;  /* 0xfffffffc00f08947 */ /* 0x002fea000383ffff */
[----:B------:R-:W-:Y:S05]  /*1d230*/  BRA `(.L_x_6785) ;  /* 0xffffffe800c87947 */ /* 0x000fea000383ffff */
.L_x_6739:
        /* <DEDUP_REMOVED lines=11> */
.L_x_6787:
[----:B------:R-:W-:Y:S05]  /*1d2f0*/  BSYNC B0 ;  /* 0x0000000000007941 */ /* 0x000fea0003800000 */
.L_x_6786:
[----:B------:R-:W-:Y:S05]  /*1d300*/  BRA `(.L_x_6788) ;  /* 0xffffffe800b07947 */ /* 0x000fea000383ffff */
.L_x_6742:
[----:B------:R-:W-:Y:S01]  /*1d310*/  BSSY B1, `(.L_x_6789) ;  /* 0x0000006000017945 */ /* 0x000fe20003800000 */
[----:B------:R-:W-:-:S07]  /*1d320*/  IMAD.MOV.U32 R15, RZ, RZ, -0x1 ;  /* 0xffffffffff0f7424 */ /* 0x000fce00078e00ff */
[----:B01----:R-:W-:Y:S05]  /*1d330*/  WARPSYNC.COLLECTIVE R15, `(.L_x_6790) ;  /* 0x000000000f0c7348 */ /* 0x003fea0003c00000 */
[----:B------:R-:W-:Y:S02]  /*1d340*/  ELECT P6, UR62, PT ;  /* 0x00000000003e782f */ /* 0x000fe400038c0000 */
[----:B------:R-:W-:Y:S01]  /*1d350*/  MOV R14, UR62 ;  /* 0x0000003e000e7c02 */ /* 0x000fe20008000f00 */
[----:B01----:R-:W-:Y:S10]  /*1d360*/  ENDCOLLECTIVE ;  /* 0x000000000000791b */ /* 0x003ff40003800000 */
.L_x_6790:
[----:B------:R-:W-:Y:S05]  /*1d370*/  BSYNC B1 ;  /* 0x0000000000017941 */ /* 0x000fea0003800000 */
.L_x_6789:
[----:B------:R-:W-:Y:S05]  /*1d380*/  BRA `(.L_x_6791) ;  /* 0xffffffe800a87947 */ /* 0x000fea000383ffff */
.L_x_6744:
[----:B0-----:R0:W1:Y:S02]  /*1d390*/  SYNCS.PHASECHK.TRANS64.TRYWAIT P1, [R6+URZ], R5 ;  /* 0x00000005060075a7 */ /* 0x001064000802017f */
[----:B-1----:R-:W-:Y:S05]  /*1d3a0*/  @!P1 NANOSLEEP.SYNCS 0x989680 ;  /* 0x009896800000995d */ /* 0x002fea0003900000 */
[----:B------:R-:W1:Y:S02]  /*1d3b0*/  @!P1 SYNCS.PHASECHK.TRANS64 P1, [R6+URZ], R5 ;  /* 0x00000005060095a7 */ /* 0x000e64000802007f */
[----:B-1----:R-:W-:Y:S05]  /*1d3c0*/  @!P1 BRA `(.L_x_6744) ;  /* 0xfffffffc00f09947 */ /* 0x002fea000383ffff */
[----:B------:R-:W-:Y:S05]  /*1d3d0*/  BRA `(.L_x_6792) ;  /* 0xffffffe800e47947 */ /* 0x000fea000383ffff */
.L_x_6745:
[----:B-1----:R1:W2:Y:S02]  /*1d3e0*/  SYNCS.PHASECHK.TRANS64.TRYWAIT P1, [R7+URZ], R2 ;  /* 0x00000002070075a7 */ /* 0x0022a4000802017f */
[----:B--2---:R-:W-:Y:S05]  /*1d3f0*/  @!P1 NANOSLEEP.SYNCS 0x989680 ;  /* 0x009896800000995d */ /* 0x004fea0003900000 */
[----:B------:R-:W2:Y:S02]  /*1d400*/  @!P1 SYNCS.PHASECHK.TRANS64 P1, [R7+URZ], R2 ;  /* 0x00000002070095a7 */ /* 0x000ea4000802007f */
[----:B--2---:R-:W-:Y:S05]  /*1d410*/  @!P1 BRA `(.L_x_6745) ;  /* 0xfffffffc00f09947 */ /* 0x004fea000383ffff */
[----:B------:R-:W-:Y:S05]  /*1d420*/  BRA `(.L_x_6793) ;  /* 0xffffffe800d87947 */ /* 0x000fea000383ffff */
.L_x_6747:
[----:B--2---:R2:W3:Y:S02]  /*1d430*/  SYNCS.PHASECHK.TRANS64.TRYWAIT P1, [R4+URZ+0x28860], R5 ;  /* 0x02886005040075a7 */ /* 0x0044e4000802017f */
[----:B---3--:R-:W-:Y:S05]  /*1d440*/  @!P1 NANOSLEEP.SYNCS 0x989680 ;  /* 0x009896800000995d */ /* 0x008fea0003900000 */
[----:B------:R-:W3:Y:S02]  /*1d450*/  @!P1 SYNCS.PHASECHK.TRANS64 P1, [R4+URZ+0x28860], R5 ;  /* 0x02886005040095a7 */ /* 0x000ee4000802007f */
[----:B---3--:R-:W-:Y:S05]  /*1d460*/  @!P1 BRA `(.L_x_6747) ;  /* 0xfffffffc00f09947 */ /* 0x008fea000383ffff */
[----:B------:R-:W-:Y:S05]  /*1d470*/  BRA `(.L_x_6794) ;  /* 0xffffffe800dc7947 */ /* 0x000fea000383ffff */
.L_x_6749:
[----:B---3--:R3:W4:Y:S02]  /*1d480*/  SYNCS.PHASECHK.TRANS64.TRYWAIT P1, [R3+URZ+0x28860], R2 ;  /* 0x02886002030075a7 */ /* 0x008724000802017f */
[----:B----4-:R-:W-:Y:S05]  /*1d490*/  @!P1 NANOSLEEP.SYNCS 0x989680 ;  /* 0x009896800000995d */ /* 0x010fea0003900000 */
[----:B------:R-:W4:Y:S02]  /*1d4a0*/  @!P1 SYNCS.PHASECHK.TRANS64 P1, [R3+URZ+0x28860], R2 ;  /* 0x02886002030095a7 */ /* 0x000f24000802007f */
[----:B----4-:R-:W-:Y:S05]  /*1d4b0*/  @!P1 BRA `(.L_x_6749) ;  /* 0xfffffffc00f09947 */ /* 0x010fea000383ffff */
[----:B------:R-:W-:Y:S05]  /*1d4c0*/  BRA `(.L_x_6795) ;  /* 0xffffffe800dc7947 */ /* 0x000fea000383ffff */
.L_x_6751:
[----:B----4-:R4:W0:Y:S02]  /*1d4d0*/  SYNCS.PHASECHK.TRANS64.TRYWAIT P0, [R4+URZ+0x28880], R5 ;  /* 0x02888005040075a7 */ /* 0x010824000800017f */
[----:B0-----:R-:W-:Y:S05]  /*1d4e0*/  @!P0 NANOSLEEP.SYNCS 0x989680 ;  /* 0x009896800000895d */ /* 0x001fea0003900000 */
[----:B------:R-:W0:Y:S02]  /*1d4f0*/  @!P0 SYNCS.PHASECHK.TRANS64 P0, [R4+URZ+0x28880], R5 ;  /* 0x02888005040085a7 */ /* 0x000e24000800007f */
[----:B0-----:R-:W-:Y:S05]  /*1d500*/  @!P0 BRA `(.L_x_6751) ;  /* 0xfffffffc00f08947 */ /* 0x001fea000383ffff */
[----:B------:R-:W-:Y:S05]  /*1d510*/  BRA `(.L_x_6752) ;  /* 0xffffffe800d87947 */ /* 0x000fea000383ffff */
.L_x_6796:
        /* <DEDUP_REMOVED lines=14> */
.L_x_12975:


//--------------------- .text._ZN7cutlass13device_kernelIN5flash11enable_sm90INS1_16FlashAttnFwdSm90INS1_25CollectiveMainloopFwdSm90ILi2EN4cute5tupleIJNS5_1CILi1EEES8_S8_EEENS6_IJNS7_ILi128EEENS7_ILi192EEESA_EEELi128ENS_12float_e4m3_tEfNS_4arch4Sm90ELb0ELb1ELb1ELb1ELb0ELb0ELb0ELb1ELb1ELb1ELb0ELb0EEENS1_21CollectiveEpilogueFwdINS6_IJSA_SA_SB_EEES9_NS_10bfloat16_tESF_Li256ELb1ELb1ELb0ELb1EEENS1_36VarlenDynamicPersistentTileSchedulerILi128ELi192ELi256ELi128ELb0ELb1ELb1ELb1ELb0ELb1EEEEEEEEEvNT_6ParamsE --------------------------
	.section	.text._ZN7cutlass13device_kernelIN5flash11enable_sm90INS1_16FlashAttnFwdSm90INS1_25CollectiveMainloopFwdSm90ILi2EN4cute5tupleIJNS5_1CILi1EEES8_S8_EEENS6_IJNS7_ILi128EEENS7_ILi192EEESA_EEELi128ENS_12float_e4m3_tEfNS_4arch4Sm90ELb0ELb1ELb1ELb1ELb0ELb0ELb0ELb1ELb1ELb1ELb0ELb0EEENS1_21CollectiveEpilogueFwdINS6_IJSA_SA_SB_EEES9_NS_10bfloat16_tESF_Li256ELb1ELb1ELb0ELb1EEENS1_36VarlenDynamicPersistentTileSchedulerILi128ELi192ELi256ELi128ELb0ELb1ELb1ELb1ELb0ELb1EEEEEEEEEvNT_6ParamsE,"ax",@progbits
	.align	128
.text._ZN7cutlass13device_kernelIN5flash11enable_sm90INS1_16FlashAttnFwdSm90INS1_25CollectiveMainloopFwdSm90ILi2EN4cute5tupleIJNS5_1CILi1EEES8_S8_EEENS6_IJNS7_ILi128EEENS7_ILi192EEESA_EEELi128ENS_12float_e4m3_tEfNS_4arch4Sm90ELb0ELb1ELb1ELb1ELb0ELb0ELb0ELb1ELb1ELb1ELb0ELb0EEENS1_21CollectiveEpilogueFwdINS6_IJSA_SA_SB_EEES9_NS_10bfloat16_tESF_Li256ELb1ELb1ELb0ELb1EEENS1_36VarlenDynamicPersistentTileSchedulerILi128ELi192ELi256ELi128ELb0ELb1ELb1ELb1ELb0ELb1EEEEEEEEEvNT_6ParamsE:
        .type           _ZN7cutlass13device_kernelIN5flash11enable_sm90INS1_16FlashAttnFwdSm90INS1_25CollectiveMainloopFwdSm90ILi2EN4cute5tupleIJNS5_1CILi1EEES8_S8_EEENS6_IJNS7_ILi128EEENS7_ILi192EEESA_EEELi128ENS_12float_e4m3_tEfNS_4arch4Sm90ELb0ELb1ELb1ELb1ELb0ELb0ELb0ELb1ELb1ELb1ELb0ELb0EEENS1_21CollectiveEpilogueFwdINS6_IJSA_SA_SB_EEES9_NS_10bfloat16_tESF_Li256ELb1ELb1ELb0ELb1EEENS1_36VarlenDynamicPersistentTileSchedulerILi128ELi192ELi256ELi128ELb0ELb1ELb1ELb1ELb0ELb1EEEEEEEEEvNT_6ParamsE,@function
        .size           _ZN7cutlass13device_kernelIN5flash11enable_sm90INS1_16FlashAttnFwdSm90INS1_25CollectiveMainloopFwdSm90ILi2EN4cute5tupleIJNS5_1CILi1EEES8_S8_EEENS6_IJNS7_ILi128EEENS7_ILi192EEESA_EEELi128ENS_12float_e4m3_tEfNS_4arch4Sm90ELb0ELb1ELb1ELb1ELb0ELb0ELb0ELb1ELb1ELb1ELb0ELb0EEENS1_21CollectiveEpilogueFwdINS6_IJSA_SA_SB_EEES9_NS_10bfloat16_tESF_Li256ELb1ELb1ELb0ELb1EEENS1_36VarlenDynamicPersistentTileSchedulerILi128ELi192ELi256ELi128ELb0ELb1ELb1ELb1ELb0ELb1EEEEEEEEEvNT_6ParamsE,(.L_x_12976 - _ZN7cutlass13device_kernelIN5flash11enable_sm90INS1_16FlashAttnFwdSm90INS1_25CollectiveMainloopFwdSm90ILi2EN4cute5tupleIJNS5_1CILi1EEES8_S8_EEENS6_IJNS7_ILi128EEENS7_ILi192EEESA_EEELi128ENS_12float_e4m3_tEfNS_4arch4Sm90ELb0ELb1ELb1ELb1ELb0ELb0ELb0ELb1ELb1ELb1ELb0ELb0EEENS1_21CollectiveEpilogueFwdINS6_IJSA_SA_SB_EEES9_NS_10bfloat16_tESF_Li256ELb1ELb1ELb0ELb1EEENS1_36VarlenDynamicPersistentTileSchedulerILi128ELi192ELi256ELi128ELb0ELb1ELb1ELb1ELb0ELb1EEEEEEEEEvNT_6ParamsE)
        .other          _ZN7cutlass13device_kernelIN5flash11enable_sm90INS1_16FlashAttnFwdSm90INS1_25CollectiveMainloopFwdSm90ILi2EN4cute5tupleIJNS5_1CILi1EEES8_S8_EEENS6_IJNS7_ILi128EEENS7_ILi192EEESA_EEELi128ENS_12float_e4m3_tEfNS_4arch4Sm90ELb0ELb1ELb1ELb1ELb0ELb0ELb0ELb1ELb1ELb1ELb0ELb0EEENS1_21CollectiveEpilogueFwdINS6_IJSA_SA_SB_EEES9_NS_10bfloat16_tESF_Li256ELb1ELb1ELb0ELb1EEENS1_36VarlenDynamicPersistentTileSchedulerILi128ELi192ELi256ELi128ELb0ELb1ELb1ELb1ELb0ELb1EEEEEEEEEvNT_6ParamsE,@"STO_CUDA_ENTRY STV_DEFAULT"
_ZN7cutlass13device_kernelIN5flash11enable_sm90INS1_16FlashAttnFwdSm90INS1_25CollectiveMainloopFwdSm90ILi2EN4cute5tupleIJNS5_1CILi1EEES8_S8_EEENS6_IJNS7_ILi128EEENS7_ILi192EEESA_EEELi128ENS_12float_e4m3_tEfNS_4arch4Sm90ELb0ELb1ELb1ELb1ELb0ELb0ELb0ELb1ELb1ELb1ELb0ELb0EEENS1_21CollectiveEpilogueFwdINS6_IJSA_SA_SB_EEES9_NS_10bfloat16_tESF_Li256ELb1ELb1ELb0ELb1EEENS1_36VarlenDynamicPersistentTileSchedulerILi128ELi192ELi256ELi128ELb0ELb1ELb1ELb1ELb0ELb1EEEEEEEEEvNT_6ParamsE:
        /* <DEDUP_REMOVED lines=18> */
.L_x_6798:
[----:B------:R-:W-:Y:S05]  /*0120*/  BSYNC B0 ;  /* 0x0000000000007941 */ /* 0x000fea0003800000 */
.L_x_6797:
        /* <DEDUP_REMOVED lines=41> */
.L_x_6799:
        /* <DEDUP_REMOVED lines=22> */
.L_x_6800:
        /* <DEDUP_REMOVED lines=18> */
.L_x_6801:
        /* <DEDUP_REMOVED lines=22> */
.L_x_6802:
        /* <DEDUP_REMOVED lines=22> */
.L_x_6803:
[----:B------:R-:W-:Y:S01]  /*0900*/  PLOP3.LUT P0, PT, PT, PT, UP0, 0x80, 0x0 ;  /* 0x000000000000781c */ /* 0x000fe20003f0f008 */
[----:B------:R-:W-:Y:S01]  /*0910*/  UMOV UR38, 0x1 ;  /* 0x0000000100267882 */ /* 0x000fe20000000000 */
[----:B------:R-:W-:Y:S01]  /*0920*/  NOP ;  /* 0x0000000000007918 */ /* 0x000fe20000000000 */
[----:B------:R-:W-:Y:S01]  /*0930*/  USEL UR38, UR38, 0x2, !UP0 ;  /* 0x0000000226267887 */ /* 0x000fe2000c000000 */
[----:B------:R-:W-:Y:S01]  /*0940*/  ULDC.64 UR50, c[0x0][0x208] ;  /* 0x0000820000327ab9 */ /* 0x000fe20000000a00 */
[----:B012-4-:R-:W-:Y:S08]  /*0950*/  BAR.SYNC.DEFER_BLOCKING 0x0 ;  /* 0x0000000000007b1d */ /* 0x017ff00000010000 */
[----:B------:R-:W-:Y:S05]  /*0960*/  @!P0 BRA `(.L_x_6804) ;  /* 0x0000017400ec8947 */ /* 0x000fea0003800000 */
.L_x_6805:
        /* <DEDUP_REMOVED lines=74> */
.L_x_6909:
[----:B------:R-:W-:Y:S01]  /*0e10*/  ULDC.64 UR6, c[0x0][0xa28] ;  /* 0x00028a0000067ab9 */ /* 0x000fe20000000a00 */
[----:B------:R-:W-:Y:S01]  /*0e20*/  IMAD.MOV.U32 R0, RZ, RZ, RZ ;  /* 0x000000ffff007224 */ /* 0x000fe200078e00ff */
        /* <DEDUP_REMOVED lines=10> */
[----:B0-234-:R-:W-:Y:S02]  /*0ed0*/  IMAD.U32 R4, RZ, RZ, UR6 ;  /* 0x00000006ff047e24 */ /* 0x01dfe4000f8e00ff */
[----:B------:R-:W-:Y:S01]  /*0ee0*/  IMAD.U32 R5, RZ, RZ, UR7 ;  /* 0x00000007ff057e24 */ /* 0x000fe2000f8e00ff */
[----:B------:R-:W-:Y:S01]  /*0ef0*/  @UP1 UIMAD.WIDE UR6, UR47, 0x4, UR8 ;  /* 0x000000042f0618a5 */ /* 0x000fe2000f8e0208 */
[----:B------:R-:W-:Y:S02]  /*0f00*/  ULDC UR4, c[0x0][0x288] ;  /* 0x0000a20000047ab9 */ /* 0x000fe40000000800 */
[----:B------:R-:W-:Y:S01]  /*0f10*/  IMAD.U32 R18, RZ, RZ, UR4 ;  /* 0x00000004ff127e24 */ /* 0x000fe2000f8e00ff */
[----:B-----5:R0:W5:Y:S02]  /*0f20*/  @P0 LDG.E R0, desc[UR50][R4.64] ;  /* 0x0000003204000981 */ /* 0x020164000c1e1900 */
[----:B-1----:R-:W-:Y:S01]  /*0f30*/  IMAD.U32 R6, RZ, RZ, UR6 ;  /* 0x00000006ff067e24 */ /* 0x002fe2000f8e00ff */
[----:B------:R-:W-:Y:S01]  /*0f40*/  ULDC UR4, c[0x0][0x424] ;  /* 0x0001090000047ab9 */ /* 0x000fe20000000800 */
[----:B------:R-:W-:Y:S01]  /*0f50*/  IMAD.U32 R7, RZ, RZ, UR7 ;  /* 0x00000007ff077e24 */ /* 0x000fe2000f8e00ff */
[----:B------:R-:W-:-:S04]  /*0f60*/  ULDC.64 UR6, c[0x0][0x418] ;  /* 0x0001060000067ab9 */ /* 0x000fc80000000a00 */
[----:B------:R0:W5:Y:S01]  /*0f70*/  @P2 LDG.E R18, desc[UR50][R6.64] ;  /* 0x0000003206122981 */ /* 0x000162000c1e1900 */
[----:B------:R-:W-:-:S04]  /*0f80*/  UISETP.NE.U32.AND UP0, UPT, UR6, URZ, UPT ;  /* 0x0000003f0600728c */ /* 0x000fc8000bf05070 */
[----:B------:R-:W-:-:S03]  /*0f90*/  UISETP.NE.AND.EX UP0, UPT, UR7, URZ, UPT, UP0 ;  /* 0x0000003f0700728c */ /* 0x000fc6000bf05300 */
[----:B------:R-:W-:Y:S01]  /*0fa0*/  ULDC.64 UR6, c[0x0][0xa20] ;  /* 0x0002880000067ab9 */ /* 0x000fe20000000a00 */
[----:B------:R-:W-:Y:S01]  /*0fb0*/  USEL UR4, UR4, 0x1, UP0 ;  /* 0x0000000104047887 */ /* 0x000fe20008000000 */
[----:B------:R-:W-:Y:S01]  /*0fc0*/  ISETP.NE.U32.AND P1, PT, RZ, UR6, PT ;  /* 0x00000006ff007c0c */ /* 0x000fe2000bf25070 */
[----:B------:R-:W-:Y:S02]  /*0fd0*/  ULDC UR6, c[0x0][0x2f0] ;  /* 0x0000bc0000067ab9 */ /* 0x000fe40000000800 */
[----:B------:R-:W-:Y:S01]  /*0fe0*/  UIMAD UR4, UR4, UR6, URZ ;  /* 0x00000006040472a4 */ /* 0x000fe2000f8e023f */
[----:B------:R-:W-:Y:S01]  /*0ff0*/  ISETP.NE.AND.EX P1, PT, RZ, UR7, PT, P1 ;  /* 0x00000007ff007c0c */ /* 0x000fe2000bf25310 */
[----:B0-----:R-:W-:-:S12]  /*1000*/  @P2 BRA `(.L_x_6806) ;  /* 0x00000000002c2947 */ /* 0x001fd80003800000 */
        /* <DEDUP_REMOVED lines=8> */
[----:B-----5:R-:W2:Y:S04]  /*1090*/  LDG.E R18, desc[UR50][R4.64] ;  /* 0x0000003204127981 */ /* 0x020ea8000c1e1900 */
[----:B------:R-:W2:Y:S02]  /*10a0*/  LDG.E R3, desc[UR50][R4.64+0x4] ;  /* 0x0000043204037981 */ /* 0x000ea4000c1e1900 */
[----:B--2---:R-:W-:-:S07]  /*10b0*/  IMAD.IADD R18, R3, 0x1, -R18 ;  /* 0x0000000103127824 */ /* 0x004fce00078e0a12 */
.L_x_6806:
[----:B------:R-:W-:Y:S01]  /*10c0*/  IMAD.U32 R17, RZ, RZ, UR4 ;  /* 0x00000004ff117e24 */ /* 0x000fe2000f8e00ff */
[----:B------:R-:W-:Y:S01]  /*10d0*/  UMOV UR39, UR48 ;  /* 0x0000003000277c82 */ /* 0x000fe20008000000 */
[----:B------:R-:W-:Y:S01]  /*10e0*/  UMOV UR40, UR47 ;  /* 0x0000002f00287c82 */ /* 0x000fe20008000000 */
[----:B------:R-:W-:Y:S05]  /*10f0*/  @!P1 BRA `(.L_x_6807) ;  /* 0x0000000000189947 */ /* 0x000fea0003800000 */
[----:B------:R-:W-:Y:S02]  /*1100*/  ULDC.64 UR6, c[0x0][0xa20] ;  /* 0x0002880000067ab9 */ /* 0x000fe40000000a00 */
[----:B------:R-:W-:-:S06]  /*1110*/  UIMAD.WIDE UR6, UR47, 0x4, UR6 ;  /* 0x000000042f0678a5 */ /* 0x000fcc000f8e0206 */
[----:B------:R-:W-:Y:S02]  /*1120*/  IMAD.U32 R4, RZ, RZ, UR6 ;  /* 0x00000006ff047e24 */ /* 0x000fe4000f8e00ff */
[----:B------:R-:W-:-:S05]  /*1130*/  IMAD.U32 R5, RZ, RZ, UR7 ;  /* 0x00000007ff057e24 */ /* 0x000fca000f8e00ff */
[----:B------:R0:W5:Y:S01]  /*1140*/  LDG.E R17, desc[UR50][R4.64] ;  /* 0x0000003204117981 */ /* 0x000162000c1e1900 */
[----:B------:R-:W-:Y:S05]  /*1150*/  BRA `(.L_x_6808) ;  /* 0x00000000002c7947 */ /* 0x000fea0003800000 */
.L_x_6807:
        /* <DEDUP_REMOVED lines=9> */
[----:B------:R-:W2:Y:S02]  /*11f0*/  LDG.E R6, desc[UR50][R4.64+0x4] ;  /* 0x0000043204067981 */ /* 0x000ea4000c1e1900 */
[----:B--2---:R-:W-:-:S07]  /*1200*/  IMAD.IADD R17, R6, 0x1, -R17 ;  /* 0x0000000106117824 */ /* 0x004fce00078e0a11 */
.L_x_6808:
[----:B------:R-:W1:Y:S01]  /*1210*/  LDC R3, c[0x0][0x448] ;  /* 0x00011200ff037b82 */ /* 0x000e620000000800 */
[----:B------:R-:W-:Y:S01]  /*1220*/  USHF.L.U32 UR41, UR5, 0x7, URZ ;  /* 0x0000000705297899 */ /* 0x000fe2000800063f */
[----:B-----5:R-:W-:-:S03]  /*1230*/  IMAD.IADD R17, R17, 0x1, -R0 ;  /* 0x0000000111117824 */ /* 0x020fc600078e0a00 */
[----:B------:R-:W-:Y:S02]  /*1240*/  UIADD3 UR4, UR41, 0x7f, URZ ;  /* 0x0000007f29047890 */ /* 0x000fe4000fffe03f */
[----:B0-----:R-:W-:Y:S01]  /*1250*/  IADD3 R5, R17, 0x1, -R18 ;  /* 0x0000000111057810 */ /* 0x001fe20007ffe812 */
[----:B------:R-:W0:Y:S03]  /*1260*/  LDC.64 R6, c[0x0][0x9e0] ;  /* 0x00027800ff067b82 */ /* 0x000e260000000a00 */
[----:B------:R-:W-:Y:S01]  /*1270*/  IMAD.U32 R0, RZ, RZ, UR4 ;  /* 0x00000004ff007e24 */ /* 0x000fe2000f8e00ff */
[----:B-1----:R-:W-:Y:S02]  /*1280*/  ISETP.NE.AND P1, PT, R3, 0x1, PT ;  /* 0x000000010300780c */ /* 0x002fe40003f25270 */
[----:B0-----:R-:W-:-:S11]  /*1290*/  ISETP.GE.AND P2, PT, R7, 0x1, PT ;  /* 0x000000010700780c */ /* 0x001fd60003f46270 */
[----:B------:R-:W0:Y:S08]  /*12a0*/  @P1 LDC R3, c[0x0][0x44c] ;  /* 0x00011300ff031b82 */ /* 0x000e300000000800 */
[----:B------:R-:W1:Y:S01]  /*12b0*/  @P1 LDC R4, c[0x0][0x450] ;  /* 0x00011400ff041b82 */ /* 0x000e620000000800 */
[----:B0-----:R-:W-:-:S05]  /*12c0*/  @P1 IMAD.HI.U32 R3, R3, UR4, RZ ;  /* 0x0000000403031c27 */ /* 0x001fca000f8e00ff */
[----:B-1----:R-:W-:-:S05]  /*12d0*/  @P1 SHF.R.U32.HI R0, RZ, R4, R3 ;  /* 0x00000004ff001219 */ /* 0x002fca0000011603 */
        /* <DEDUP_REMOVED lines=13> */
.L_x_6810:
[----:B------:R-:W-:-:S13]  /*13b0*/  ISETP.NE.AND P0, PT, R7, 0x1, PT ;  /* 0x000000010700780c */ /* 0x000fda0003f05270 */
[----:B------:R-:W0:Y:S02]  /*13c0*/  @P0 LDC.64 R4, c[0x0][0x9e8] ;  /* 0x00027a00ff040b82 */ /* 0x000e240000000a00 */
[----:B0-----:R-:W-:-:S05]  /*13d0*/  @P0 IMAD.HI.U32 R4, R3, R4, RZ ;  /* 0x0000000403040227 */ /* 0x001fca00078e00ff */
[----:B------:R-:W-:-:S07]  /*13e0*/  @P0 SHF.R.U32.HI R3, RZ, R5, R4 ;  /* 0x00000005ff030219 */ /* 0x000fce0000011604 */
.L_x_6811:
[----:B------:R-:W-:-:S05]  /*13f0*/  IMAD R3, R3, R7, R7 ;  /* 0x0000000703037224 */ /* 0x000fca00078e0207 */
[----:B------:R-:W-:-:S07]  /*1400*/  VIMNMX R0, R0, R3, PT ;  /* 0x0000000300007248 */ /* 0x000fce0003fe0100 */
.L_x_6809:
[----:B------:R-:W0:Y:S01]  /*1410*/  @P1 LDC R5, c[0x0][0x44c] ;  /* 0x00011300ff051b82 */ /* 0x000e220000000800 */
[----:B------:R-:W-:Y:S01]  /*1420*/  IMAD.U32 R4, RZ, RZ, UR41 ;  /* 0x00000029ff047e24 */ /* 0x000fe2000f8e00ff */
[----:B------:R-:W-:Y:S01]  /*1430*/  ULDC UR4, c[0x0][0x9dc] ;  /* 0x0002770000047ab9 */ /* 0x000fe20000000800 */
[----:B------:R-:W-:Y:S02]  /*1440*/  VIADD R3, R0, 0xbf ;  /* 0x000000bf00037836 */ /* 0x000fe40000000000 */
[C---:B------:R-:W-:Y:S02]  /*1450*/  IMAD.IADD R121, R17.reuse, 0x1, -R18 ;  /* 0x0000000111797824 */ /* 0x040fe400078e0a12 */
[----:B------:R-:W-:Y:S01]  /*1460*/  VIADD R0, R17, 0xbf ;  /* 0x000000bf11007836 */ /* 0x000fe20000000000 */
        /* <DEDUP_REMOVED lines=23> */
.L_x_6813:
[----:B------:R-:W-:-:S13]  /*15e0*/  ISETP.NE.AND P0, PT, R7, 0x1, PT ;  /* 0x000000010700780c */ /* 0x000fda0003f05270 */
[----:B------:R-:W0:Y:S02]  /*15f0*/  @P0 LDC.64 R4, c[0x0][0x9e8] ;  /* 0x00027a00ff040b82 */ /* 0x000e240000000a00 */
[----:B0-----:R-:W-:-:S05]  /*1600*/  @P0 IMAD.HI.U32 R0, R6, R4, RZ ;  /* 0x0000000406000227 */ /* 0x001fca00078e00ff */
[----:B------:R-:W-:-:S07]  /*1610*/  @P0 SHF.R.U32.HI R6, RZ, R5, R0 ;  /* 0x00000005ff060219 */ /* 0x000fce0000011600 */
.L_x_6814:
[----:B------:R-:W-:-:S05]  /*1620*/  IMAD R6, R6, R7, RZ ;  /* 0x0000000706067224 */ /* 0x000fca00078e02ff */
[----:B------:R-:W-:-:S13]  /*1630*/  R2UR UR5, R6 ;  /* 0x00000000060572ca */ /* 0x000fda00000e0000 */
[----:B------:R-:W-:-:S04]  /*1640*/  UISETP.LT.AND UP0, UPT, UR4, UR5, UPT ;  /* 0x000000050400728c */ /* 0x000fc8000bf01270 */
[----:B------:R-:W-:-:S12]  /*1650*/  USEL UR4, UR4, UR5, !UP0 ;  /* 0x0000000504047287 */ /* 0x000fd8000c000000 */
.L_x_6812:
        /* <DEDUP_REMOVED lines=9> */
[----:B------:R-:W-:Y:S01]  /*16f0*/  CS2R R10, SRZ ;  /* 0x00000000000a7805 */ /* 0x000fe2000001ff00 */
[----:B------:R-:W-:Y:S01]  /*1700*/  IMAD.MOV.U32 R5, RZ, RZ, RZ ;  /* 0x000000ffff057224 */ /* 0x000fe200078e00ff */
[----:B------:R-:W-:Y:S01]  /*1710*/  CS2R R174, SRZ ;  /* 0x0000000000ae7805 */ /* 0x000fe2000001ff00 */
[----:B------:R-:W-:Y:S01]  /*1720*/  UISETP.LT.AND UP0, UPT, URZ, UR4, UPT ;  /* 0x000000043f00728c */ /* 0x000fe2000bf01270 */
[----:B------:R-:W-:-:S02]  /*1730*/  CS2R R12, SRZ ;  /* 0x00000000000c7805 */ /* 0x000fc4000001ff00 */
[----:B------:R-:W-:Y:S02]  /*1740*/  CS2R R172, SRZ ;  /* 0x0000000000ac7805 */ /* 0x000fe4000001ff00 */
[----:B------:R-:W-:Y:S01]  /*1750*/  CS2R R14, SRZ ;  /* 0x00000000000e7805 */ /* 0x000fe2000001ff00 */
[----:B------:R-:W-:Y:S01]  /*1760*/  USEL UR42, URZ, UR4, !UP0 ;  /* 0x000000043f2a7287 */ /* 0x000fe2000c000000 */
[----:B------:R-:W-:Y:S02]  /*1770*/  CS2R R166, SRZ ;  /* 0x0000000000a67805 */ /* 0x000fe4000001ff00 */
[----:B------:R-:W-:Y:S02]  /*1780*/  CS2R R20, SRZ ;  /* 0x0000000000147805 */ /* 0x000fe4000001ff00 */
[----:B------:R-:W-:Y:S02]  /*1790*/  CS2R R164, SRZ ;  /* 0x0000000000a47805 */ /* 0x000fe4000001ff00 */
[----:B------:R-:W-:-:S02]  /*17a0*/  CS2R R24, SRZ ;  /* 0x0000000000187805 */ /* 0x000fc4000001ff00 */
[----:B------:R-:W-:Y:S02]  /*17b0*/  CS2R R158, SRZ ;  /* 0x00000000009e7805 */ /* 0x000fe4000001ff00 */
[----:B------:R-:W-:Y:S02]  /*17c0*/  ISETP.GT.AND P1, PT, R120, UR42, PT ;  /* 0x0000002a78007c0c */ /* 0x000fe4000bf24270 */
        /* <DEDUP_REMOVED lines=51> */
.L_x_6816:
        /* <DEDUP_REMOVED lines=56> */
.L_x_7009:
[----:B------:R-:W-:Y:S05]  /*1e80*/  @!P0 BRA `(.L_x_6818) ;  /* 0x0000000000048947 */ /* 0x000fea0003800000 */
[----:B------:R-:W-:Y:S01]  /*1e90*/  BPT.TRAP 0x1 ;  /* 0x000000040000795c */ /* 0x000fe20000300000 */
.L_x_6818:
[----:B------:R-:W-:Y:S02]  /*1ea0*/  IMAD.U32 R123, RZ, RZ, UR49 ;  /* 0x00000031ff7b7e24 */ /* 0x000fe4000f8e00ff */
[----:B------:R-:W-:-:S03]  /*1eb0*/  IMAD.U32 R4, RZ, RZ, UR37 ;  /* 0x00000025ff047e24 */ /* 0x000fc6000f8e00ff */
[----:B------:R-:W-:Y:S02]  /*1ec0*/  LEA R123, R123, UR45, 0x3 ;  /* 0x0000002d7b7b7c11 */ /* 0x000fe4000f8e18ff */
[----:B------:R-:W-:-:S04]  /*1ed0*/  SHF.L.U32 R4, R4, 0x1f, RZ ;  /* 0x0000001f04047819 */ /* 0x000fc800000006ff */
[----:B------:R1:W2:Y:S01]  /*1ee0*/  SYNCS.PHASECHK.TRANS64.TRYWAIT P1, [R123+URZ+0x28830], R4 ;  /* 0x028830047b0075a7 */ /* 0x0002a2000802017f */
[----:B------:R-:W-:Y:S05]  /*1ef0*/  @!P0 BRA `(.L_x_6819) ;  /* 0x0000000000048947 */ /* 0x000fea0003800000 */
[----:B------:R-:W-:Y:S01]  /*1f00*/  BPT.TRAP 0x1 ;  /* 0x000000040000795c */ /* 0x000fe20000300000 */
.L_x_6819:
[----:B0-----:R-:W0:Y:S01]  /*1f10*/  S2R R3, SR_TID.X ;  /* 0x0000000000037919 */ /* 0x001e220000002100 */
[----:B------:R-:W-:Y:S02]  /*1f20*/  LOP3.LUT R2, R2, 0xfffff7ff, RZ, 0xc0, !PT ;  /* 0xfffff7ff02027812 */ /* 0x000fe400078ec0ff */
[----:B0-----:R-:W-:-:S13]  /*1f30*/  LOP3.LUT P2, RZ, R3, 0x7f, RZ, 0xc0, !PT ;  /* 0x0000007f03ff7812 */ /* 0x001fda000784c0ff */
[----:B------:R-:W-:Y:S01]  /*1f40*/  @P2 LOP3.LUT R2, R2, 0x800, RZ, 0xfc, !PT ;  /* 0x0000080002022812 */ /* 0x000fe200078efcff */
[----:B--2---:R-:W-:Y:S06]  /*1f50*/  @P1 BRA `(.L_x_6820) ;  /* 0x0000000000081947 */ /* 0x004fec0003800000 */
[----:B------:R-:W0:Y:S02]  /*1f60*/  SYNCS.PHASECHK.TRANS64.TRYWAIT P1, [R123+URZ+0x28830], R4 ;  /* 0x028830047b0075a7 */ /* 0x000e24000802017f */
[----:B0-----:R-:W-:Y:S05]  /*1f70*/  @!P1 BRA `(.L_x_6821) ;  /* 0x000001c000409947 */ /* 0x001fea0003800000 */
.L_x_6820:
        /* <DEDUP_REMOVED lines=47> */
[----:B------:R-:W-:Y:S01]  /*2270*/  FMUL.FTZ R73, R0, R107 ;  /* 0x0000006b00497220 */ /* 0x000fe20000410000 */
[----:B------:R-:W-:Y:S02]  /*2280*/  VIADD R107, R22, UR41 ;  /* 0x00000029166b7c36 */ /* 0x000fe40008000000 */
[C---:B------:R-:W-:Y:S01]  /*2290*/  FMUL.FTZ R122, R0.reuse, R25 ;  /* 0x00000019007a7220 */ /* 0x040fe20000410000 */
[C---:B------:R-:W-:Y:S01]  /*22a0*/  FMUL.FTZ R130, R0.reuse, R40 ;  /* 0x0000002800827220 */ /* 0x040fe20000410000 */
[----:B------:R-:W-:Y:S01]  /*22b0*/  FMUL.FTZ R40, R0, R75 ;  /* 0x0000004b00287220 */ /* 0x000fe20000410000 */
[----:B------:R-:W-:Y:S01]  /*22c0*/  @P1 IMAD.HI.U32 R25, R107, UR6, RZ ;  /* 0x000000066b191c27 */ /* 0x000fe2000f8e00ff */
[----:B------:R-:W-:-:S03]  /*22d0*/  @UP0 ULDC UR6, c[0x0][0x450] ;  /* 0x0001140000060ab9 */ /* 0x000fc60000000800 */
[C---:B------:R-:W-:Y:S01]  /*22e0*/  FMUL.FTZ R132, R0.reuse, R84 ;  /* 0x0000005400847220 */ /* 0x040fe20000410000 */
[C---:B------:R-:W-:Y:S01]  /*22f0*/  FMUL.FTZ R8, R0.reuse, R35 ;  /* 0x0000002300087220 */ /* 0x040fe20000410000 */
[C---:B------:R-:W-:Y:S01]  /*2300*/  FMUL.FTZ R75, R0.reuse, R77 ;  /* 0x0000004d004b7220 */ /* 0x040fe20000410000 */
[----:B------:R-:W-:Y:S01]  /*2310*/  @P2 SHF.R.U32.HI R107, RZ, UR6, R25 ;  /* 0x00000006ff6b2c19 */ /* 0x000fe20008011619 */
[C---:B------:R-:W-:Y:S01]  /*2320*/  FMUL.FTZ R5, R0.reuse, R24 ;  /* 0x0000001800057220 */ /* 0x040fe20000410000 */
[C---:B------:R-:W-:Y:S01]  /*2330*/  FMUL.FTZ R128, R0.reuse, R36 ;  /* 0x0000002400807220 */ /* 0x040fe20000410000 */
[C---:B------:R-:W-:Y:S01]  /*2340*/  FMUL.FTZ R35, R0.reuse, R67 ;  /* 0x0000004300237220 */ /* 0x040fe20000410000 */
[----:B------:R-:W-:Y:S01]  /*2350*/  IMAD.MOV.U32 R77, RZ, RZ, -0xc0 ;  /* 0xffffff40ff4d7424 */ /* 0x000fe200078e00ff */
[----:B------:R-:W0:Y:S01]  /*2360*/  SHFL.IDX PT, R84, R107, RZ, 0x1c1f ;  /* 0x001c1fff6b547589 */ /* 0x000e2200000e0000 */
        /* <DEDUP_REMOVED lines=86> */
[--C-:B------:R-:W-:Y:S01]  /*28d0*/  IMAD R77, R120, -0xc0, R17.reuse ;  /* 0xffffff40784d7824 */ /* 0x100fe200078e0211 */
[----:B------:R-:W-:Y:S01]  /*28e0*/  PLOP3.LUT P1, PT, PT, PT, UP1, 0x40, 0x0 ;  /* 0x000000000000781c */ /* 0x000fe20003f2e818 */
[----:B------:R-:W-:Y:S01]  /*28f0*/  IMAD R79, R19, -0x2, R82 ;  /* 0xfffffffe134f7824 */ /* 0x000fe200078e0252 */
[----:B------:R-:W1:Y:S01]  /*2900*/  MUFU.TANH R5, R5 ;  /* 0x0000000500057308 */ /* 0x000e620000002400 */
[----:B------:R-:W-:Y:S01]  /*2910*/  VIADD R78, R77, 0xc0 ;  /* 0x000000c04d4e7836 */ /* 0x000fe20000000000 */
[----:B------:R2:W-:Y:S01]  /*2920*/  @!P3 SYNCS.ARRIVE.TRANS64.RED.A1T0 RZ, [R123+URZ], RZ ;  /* 0x000000ff7bffb9a7 */ /* 0x0005e2000810043f */
[----:B------:R-:W-:Y:S01]  /*2930*/  VIADD R114, R82, 0xffffffff ;  /* 0xffffffff52727836 */ /* 0x000fe20000000000 */
[----:B------:R-:W-:Y:S01]  /*2940*/  IADD3 R77, -R18, R79, R17 ;  /* 0x0000004f124d7210 */ /* 0x000fe20007ffe111 */
[----:B------:R-:W-:-:S02]  /*2950*/  IMAD R111, R19, -0x2, R78 ;  /* 0xfffffffe136f7824 */ /* 0x000fc400078e024e */
[----:B------:R-:W-:Y:S01]  /*2960*/  VIADD R118, R79, 0xffffffff ;  /* 0xffffffff4f767836 */ /* 0x000fe20000000000 */
[----:B------:R-:W3:Y:S01]  /*2970*/  MUFU.TANH R122, R122 ;  /* 0x0000007a007a7308 */ /* 0x000ee20000002400 */
[C---:B------:R-:W-:Y:S02]  /*2980*/  VIADD R112, R77.reuse, UR6 ;  /* 0x000000064d707c36 */ /* 0x040fe40008000000 */
[----:B------:R-:W-:-:S03]  /*2990*/  VIADD R113, R77, UR21 ;  /* 0x000000154d717c36 */ /* 0x000fc60008000000 */
[----:B0-----:R-:W-:Y:S01]  /*29a0*/  VIADDMNMX R109, R84, R112, R111, PT ;  /* 0x00000070546d7246 */ /* 0x001fe2000380016f */
[----:B------:R-:W-:Y:S01]  /*29b0*/  IMAD.IADD R110, R113, 0x1, R84 ;  /* 0x00000001716e7824 */ /* 0x000fe200078e0254 */
[----:B------:R-:W0:Y:S08]  /*29c0*/  MUFU.TANH R3, R3 ;  /* 0x0000000300037308 */ /* 0x000e300000002400 */
        /* <DEDUP_REMOVED lines=94> */
[----:B------:R-:W-:Y:S01]  /*2fb0*/  IADD3 R77, -R18, R17, R84 ;  /* 0x00000011124d7210 */ /* 0x000fe20007ffe154 */
        /* <DEDUP_REMOVED lines=11> */
.L_x_6824:
[----:B------:R-:W-:-:S06]  /*3070*/  UISETP.NE.AND UP2, UPT, UR7, 0x1, UPT ;  /* 0x000000010700788c */ /* 0x000fcc000bf45270 */
[----:B------:R-:W-:-:S05]  /*3080*/  PLOP3.LUT P1, PT, PT, PT, UP2, 0x80, 0x0 ;  /* 0x000000000000781c */ /* 0x000fca0003f2f028 */
[----:B------:R-:W-:-:S08]  /*3090*/  @UP2 ULDC.64 UR10, c[0x0][0x9e8] ;  /* 0x00027a00000a2ab9 */ /* 0x000fd00000000a00 */
[----:B------:R-:W-:-:S05]  /*30a0*/  @P1 IMAD.HI.U32 R78, R77, UR10, RZ ;  /* 0x0000000a4d4e1c27 */ /* 0x000fca000f8e00ff */
[----:B------:R-:W-:-:S07]  /*30b0*/  @P1 SHF.R.U32.HI R77, RZ, UR11, R78 ;  /* 0x0000000bff4d1c19 */ /* 0x000fce000801164e */
.L_x_6825:
[----:B------:R-:W-:Y:S05]  /*30c0*/  BSYNC B0 ;  /* 0x0000000000007941 */ /* 0x000fea0003800000 */
.L_x_6823:
[----:B------:R-:W-:-:S05]  /*30d0*/  IMAD R77, R77, UR7, R118 ;  /* 0x000000074d4d7c24 */ /* 0x000fca000f8e0276 */
[----:B------:R-:W-:Y:S02]  /*30e0*/  VIMNMX R110, R110, R77, !PT ;  /* 0x0000004d6e6e7248 */ /* 0x000fe40007fe0100 */
[----:B------:R-:W-:-:S07]  /*30f0*/  VIADDMNMX R109, R77, UR7, R109, PT ;  /* 0x000000074d6d7c46 */ /* 0x000fce000b80016d */
.L_x_6822:
[C---:B------:R-:W-:Y:S02]  /*3100*/  ISETP.GE.AND P1, PT, R114.reuse, 0x2, PT ;  /* 0x000000027200780c */ /* 0x040fe40003f26270 */
[----:B------:R-:W-:Y:S02]  /*3110*/  ISETP.GE.AND P5, PT, R114, 0x9, PT ;  /* 0x000000097200780c */ /* 0x000fe40003fa6270 */
[----:B------:R-:W-:Y:S02]  /*3120*/  ISETP.GT.AND P2, PT, R110, 0x1, !P1 ;  /* 0x000000016e00780c */ /* 0x000fe40004f44270 */
[----:B------:R-:W-:Y:S02]  /*3130*/  ISETP.GE.AND P4, PT, R114, 0xa, PT ;  /* 0x0000000a7200780c */ /* 0x000fe40003f86270 */
[----:B------:R-:W-:Y:S02]  /*3140*/  ISETP.LT.OR P3, PT, R109, 0x2, P2 ;  /* 0x000000026d00780c */ /* 0x000fe40001761670 */
[----:B------:R-:W-:-:S02]  /*3150*/  ISETP.GT.AND P2, PT, R110, 0x8, !P5 ;  /* 0x000000086e00780c */ /* 0x000fc40006f44270 */
[----:B------:R-:W-:Y:S02]  /*3160*/  FSEL R122, R122, -INF , !P3 ;  /* 0xff8000007a7a7808 */ /* 0x000fe40005800000 */
[----:B------:R-:W-:Y:S02]  /*3170*/  ISETP.GT.AND P3, PT, R110, 0x9, !P4 ;  /* 0x000000096e00780c */ /* 0x000fe40006764270 */
[C---:B------:R-:W-:Y:S02]  /*3180*/  ISETP.LT.OR P2, PT, R109.reuse, 0x9, P2 ;  /* 0x000000096d00780c */ /* 0x040fe40001741670 */
[----:B------:R-:W-:Y:S02]  /*3190*/  ISETP.LT.OR P3, PT, R109, 0xa, P3 ;  /* 0x0000000a6d00780c */ /* 0x000fe40001f61670 */
[----:B0-----:R-:W-:Y:S02]  /*31a0*/  FSEL R124, R124, -INF , !P2 ;  /* 0xff8000007c7c7808 */ /* 0x001fe40005000000 */
        /* <DEDUP_REMOVED lines=167> */
[----:B------:R-:W-:Y:S01]  /*3c20*/  FSEL R46, R95, -INF , !P3 ;  /* 0xff8000005f2e7808 */ /* 0x000fe20005800000 */
[----:B0-----:R-:W-:Y:S01]  /*3c30*/  IMAD.IADD R95, R113, 0x1, R70 ;  /* 0x00000001715f7824 */ /* 0x001fe200078e0246 */
        /* <DEDUP_REMOVED lines=73> */
.L_x_6828:
[----:B------:R-:W-:-:S06]  /*40d0*/  UISETP.NE.AND UP2, UPT, UR7, 0x1, UPT ;  /* 0x000000010700788c */ /* 0x000fcc000bf45270 */
[----:B------:R-:W-:-:S05]  /*40e0*/  PLOP3.LUT P6, PT, PT, PT, UP2, 0x80, 0x0 ;  /* 0x000000000000781c */ /* 0x000fca0003fcf028 */
[----:B------:R-:W-:-:S08]  /*40f0*/  @UP2 ULDC.64 UR10, c[0x0][0x9e8] ;  /* 0x00027a00000a2ab9 */ /* 0x000fd00000000a00 */
[----:B------:R-:W-:Y:S01]  /*4100*/  @P6 IMAD.HI.U32 R70, R67, UR10, RZ ;  /* 0x0000000a43466c27 */ /* 0x000fe2000f8e00ff */
[----:B------:R-:W-:-:S13]  /*4110*/  PLOP3.LUT P6, PT, PT, PT, UP2, 0x80, 0x0 ;  /* 0x000000000000781c */ /* 0x000fda0003fcf028 */
[----:B------:R-:W-:-:S07]  /*4120*/  @P6 SHF.R.U32.HI R67, RZ, UR11, R70 ;  /* 0x0000000bff436c19 */ /* 0x000fce0008011646 */
.L_x_6829:
[----:B------:R-:W-:Y:S05]  /*4130*/  BSYNC B0 ;  /* 0x0000000000007941 */ /* 0x000fea0003800000 */
.L_x_6827:
[----:B------:R-:W-:-:S05]  /*4140*/  IMAD R70, R67, UR7, R118 ;  /* 0x0000000743467c24 */ /* 0x000fca000f8e0276 */
[----:B------:R-:W-:Y:S02]  /*4150*/  VIMNMX R95, R95, R70, !PT ;  /* 0x000000465f5f7248 */ /* 0x000fe40007fe0100 */
[----:B------:R-:W-:-:S07]  /*4160*/  VIADDMNMX R93, R70, UR7, R93, PT ;  /* 0x00000007465d7c46 */ /* 0x000fce000b80015d */
.L_x_6826:
[C---:B------:R-:W-:Y:S01]  /*4170*/  ISETP.GT.AND P1, PT, R95.reuse, 0x1, !P1 ;  /* 0x000000015f00780c */ /* 0x040fe20004f24270 */
[----:B------:R-:W-:Y:S01]  /*4180*/  ULDC UR23, c[0x0][0x988] ;  /* 0x0002620000177ab9 */ /* 0x000fe20000000800 */
[----:B------:R-:W-:Y:S01]  /*4190*/  ISETP.GT.AND P2, PT, R95, 0x10, !P2 ;  /* 0x000000105f00780c */ /* 0x000fe20005744270 */
[----:B------:R-:W-:Y:S01]  /*41a0*/  IMAD.U32 R111, RZ, RZ, UR23 ;  /* 0x00000017ff6f7e24 */ /* 0x000fe2000f8e00ff */
[C---:B------:R-:W-:Y:S01]  /*41b0*/  ISETP.LT.OR P1, PT, R93.reuse, 0x2, P1 ;  /* 0x000000025d00780c */ /* 0x040fe20000f21670 */
[----:B------:R-:W-:Y:S01]  /*41c0*/  @UP0 ULDC UR10, c[0x0][0x44c] ;  /* 0x00011300000a0ab9 */ /* 0x000fe20000000800 */
[----:B------:R-:W-:Y:S01]  /*41d0*/  ISETP.LT.OR P2, PT, R93, 0x11, P2 ;  /* 0x000000115d00780c */ /* 0x000fe20001741670 */
[----:B------:R-:W-:Y:S01]  /*41e0*/  UIMAD.WIDE.U32 UR10, UR41, UR10, URZ ;  /* 0x0000000a290a72a5 */ /* 0x000fe2000f8e003f */
[----:B------:R-:W-:Y:S01]  /*41f0*/  FSEL R70, R4, -INF , !P1 ;  /* 0xff80000004467808 */ /* 0x000fe20004800000 */
[----:B------:R-:W-:Y:S01]  /*4200*/  @UP0 ULDC UR18, c[0x0][0x450] ;  /* 0x0001140000120ab9 */ /* 0x000fe20000000800 */
[----:B------:R-:W-:Y:S01]  /*4210*/  ISETP.NE.AND P1, PT, R115, RZ, PT ;  /* 0x000000ff7300720c */ /* 0x000fe20003f25270 */
[----:B------:R-:W-:Y:S01]  /*4220*/  UMOV UR14, UR41 ;  /* 0x00000029000e7c82 */ /* 0x000fe20008000000 */
[----:B------:R-:W-:Y:S01]  /*4230*/  FSEL R9, R9, -INF , !P2 ;  /* 0xff80000009097808 */ /* 0x000fe20005000000 */
[----:B------:R-:W-:Y:S01]  /*4240*/  @UP0 USHF.R.U32.HI UR14, URZ, UR18, UR11 ;  /* 0x000000123f0e0299 */ /* 0x000fe2000801160b */
[----:B------:R-:W-:-:S02]  /*4250*/  ISETP.GT.AND P1, PT, R95, 0x8, !P1 ;  /* 0x000000085f00780c */ /* 0x000fc40004f24270 */
[----:B------:R-:W-:Y:S02]  /*4260*/  ISETP.NE.AND P2, PT, R140, RZ, PT ;  /* 0x000000ff8c00720c */ /* 0x000fe40003f45270 */
[----:B------:R-:W-:Y:S02]  /*4270*/  ISETP.LT.OR P1, PT, R93, 0x9, P1 ;  /* 0x000000095d00780c */ /* 0x000fe40000f21670 */
[----:B------:R-:W-:Y:S02]  /*4280*/  ISETP.NE.AND P6, PT, R141, RZ, PT ;  /* 0x000000ff8d00720c */ /* 0x000fe40003fc5270 */
[----:B------:R-:W-:Y:S02]  /*4290*/  FSEL R67, R7, -INF , !P1 ;  /* 0xff80000007437808 */ /* 0x000fe40004800000 */
[----:B------:R-:W-:Y:S02]  /*42a0*/  ISETP.NE.AND P1, PT, R119, RZ, PT ;  /* 0x000000ff7700720c */ /* 0x000fe40003f25270 */
[----:B------:R-:W-:-:S02]  /*42b0*/  FMNMX.FTZ R7, R100, R122, !PT ;  /* 0x0000007a64077209 */ /* 0x000fc40007810000 */
[C---:B------:R-:W-:Y:S02]  /*42c0*/  ISETP.GT.AND P1, PT, R95.reuse, 0x9, !P1 ;  /* 0x000000095f00780c */ /* 0x040fe40004f24270 */
[----:B------:R-:W-:Y:S02]  /*42d0*/  ISETP.GT.AND P3, PT, R95, 0xb0, !P3 ;  /* 0x000000b05f00780c */ /* 0x000fe40005f64270 */
[----:B------:R-:W-:Y:S02]  /*42e0*/  ISETP.LT.OR P1, PT, R93, 0xa, P1 ;  /* 0x0000000a5d00780c */ /* 0x000fe40000f21670 */
[----:B------:R-:W-:Y:S02]  /*42f0*/  ISETP.GT.AND P4, PT, R95, 0xb1, !P4 ;  /* 0x000000b15f00780c */ /* 0x000fe40006784270 */
        /* <DEDUP_REMOVED lines=121> */
[----:B------:R-:W-:Y:S02]  /*4a90*/  ISETP.LT.OR P3, PT, R93, 0xb1, P3 ;  /* 0x000000b15d00780c */ /* 0x000fe40001f61670 */
[----:B------:R-:W-:-:S02]  /*4aa0*/  ISETP.GT.AND P1, PT, R95, 0x59, !P1 ;  /* 0x000000595f00780c */ /* 0x000fc40004f24270 */
[----:B------:R-:W-:Y:S02]  /*4ab0*/  ISETP.GT.AND P5, PT, R95, 0xb8, !P5 ;  /* 0x000000b85f00780c */ /* 0x000fe40006fa4270 */
[C---:B------:R-:W-:Y:S02]  /*4ac0*/  ISETP.LT.OR P1, PT, R93.reuse, 0x5a, P1 ;  /* 0x0000005a5d00780c */ /* 0x040fe40000f21670 */
[----:B------:R-:W-:Y:S02]  /*4ad0*/  ISETP.LT.OR P4, PT, R93, 0xb2, P4 ;  /* 0x000000b25d00780c */ /* 0x000fe40002781670 */
[----:B------:R-:W-:Y:S02]  /*4ae0*/  FSEL R37, R37, -INF , !P1 ;  /* 0xff80000025257808 */ /* 0x000fe40004800000 */
[----:B------:R-:W-:Y:S02]  /*4af0*/  ISETP.NE.AND P1, PT, R156, RZ, PT ;  /* 0x000000ff9c00720c */ /* 0x000fe40003f25270 */
[----:B------:R-:W-:-:S02]  /*4b00*/  FSEL R20, R20, -INF , !P3 ;  /* 0xff80000014147808 */ /* 0x000fc40005800000 */
[----:B------:R-:W-:Y:S02]  /*4b10*/  ISETP.GT.AND P1, PT, R95, 0x60, !P1 ;  /* 0x000000605f00780c */ /* 0x000fe40004f24270 */
[C---:B------:R-:W-:Y:S02]  /*4b20*/  ISETP.LT.OR P5, PT, R93.reuse, 0xb9, P5 ;  /* 0x000000b95d00780c */ /* 0x040fe40002fa1670 */
[----:B------:R-:W-:Y:S02]  /*4b30*/  ISETP.LT.OR P1, PT, R93, 0x61, P1 ;  /* 0x000000615d00780c */ /* 0x000fe40000f21670 */
[----:B------:R-:W-:Y:S02]  /*4b40*/  FSEL R13, R13, -INF , !P4 ;  /* 0xff8000000d0d7808 */ /* 0x000fe40006000000 */
[----:B------:R-:W-:Y:S02]  /*4b50*/  FSEL R39, R39, -INF , !P1 ;  /* 0xff80000027277808 */ /* 0x000fe40004800000 */
[----:B------:R-:W-:-:S02]  /*4b60*/  ISETP.NE.AND P1, PT, R157, RZ, PT ;  /* 0x000000ff9d00720c */ /* 0x000fc40003f25270 */
        /* <DEDUP_REMOVED lines=77> */
[----:B0-----:R-:W-:-:S04]  /*5040*/  FMNMX.FTZ R6, R101, R6, !PT ;  /* 0x0000000665067209 */ /* 0x001fc80007810000 */
        /* <DEDUP_REMOVED lines=81> */
[----:B------:R-:W-:Y:S01]  /*5560*/  FFMA.FTZ R41, R41, UR23, -R111 ;  /* 0x0000001729297c23 */ /* 0x000fe2000801086f */
[----:B------:R-:W-:-:S02]  /*5570*/  FMNMX.FTZ R94, R34, R7, !PT ;  /* 0x00000007225e7209 */ /* 0x000fc40007810000 */
[----:B0-----:R-:W-:Y:S02]  /*5580*/  F2FP.SATFINITE.E4M3.F32.PACK_AB_MERGE_C R204, R102, R101, RZ ;  /* 0x0000006566cc723e */ /* 0x001fe400048070ff */
[----:B------:R-:W-:Y:S01]  /*5590*/  FMNMX.FTZ R7, R33, R94, !PT ;  /* 0x0000005e21077209 */ /* 0x000fe20007810000 */
[----:B------:R-:W-:Y:S01]  /*55a0*/  MUFU.EX2 R99, R99 ;  /* 0x0000006300637308 */ /* 0x000fe20000000800 */
[----:B------:R-:W-:Y:S02]  /*55b0*/  F2FP.SATFINITE.E4M3.F32.PACK_AB_MERGE_C R204, R100, R3, R204 ;  /* 0x0000000364cc723e */ /* 0x000fe400048070cc */
[----:B------:R-:W-:Y:S02]  /*55c0*/  FMNMX.FTZ R94, R36, R7, !PT ;  /* 0x00000007245e7209 */ /* 0x000fe40007810000 */
[----:B-1----:R-:W-:Y:S02]  /*55d0*/  F2FP.SATFINITE.E4M3.F32.PACK_AB_MERGE_C R206, R108, R105, RZ ;  /* 0x000000696cce723e */ /* 0x002fe400048070ff */
[----:B------:R-:W-:Y:S01]  /*55e0*/  FMNMX.FTZ R7, R35, R94, !PT ;  /* 0x0000005e23077209 */ /* 0x000fe20007810000 */
[----:B------:R-:W-:Y:S01]  /*55f0*/  MUFU.EX2 R98, R98 ;  /* 0x0000006200627308 */ /* 0x000fe20000000800 */
[----:B------:R-:W-:-:S02]  /*5600*/  F2FP.SATFINITE.E4M3.F32.PACK_AB_MERGE_C R206, R104, R103, R206 ;  /* 0x0000006768ce723e */ /* 0x000fc400048070ce */
        /* <DEDUP_REMOVED lines=8> */
[----:B------:R-:W-:-:S01]  /*5690*/  FFMA.FTZ R84, R83, UR23, -R111 ;  /* 0x0000001753547c23 */ /* 0x000fc2000801086f */
[--C-:B------:R-:W-:Y:S01]  /*56a0*/  FFMA.FTZ R83, R89, UR23, -R111.reuse ;  /* 0x0000001759537c23 */ /* 0x100fe2000801086f */
[----:B------:R-:W-:-:S01]  /*56b0*/  FFMA.FTZ R89, R62, UR23, -R111 ;  /* 0x000000173e597c23 */ /* 0x000fc2000801086f */
[----:B------:R-:W-:Y:S01]  /*56c0*/  FMNMX.FTZ R94, R48, R7, !PT ;  /* 0x00000007305e7209 */ /* 0x000fe20007810000 */
[----:B------:R-:W-:-:S01]  /*56d0*/  FFMA.FTZ R62, R55, UR23, -R111 ;  /* 0x00000017373e7c23 */ /* 0x000fc2000801086f */
[----:B------:R-:W-:Y:S01]  /*56e0*/  MUFU.EX2 R107, R107 ;  /* 0x0000006b006b7308 */ /* 0x000fe20000000800 */
[----:B0-----:R-:W-:Y:S02]  /*56f0*/  F2FP.SATFINITE.E4M3.F32.PACK_AB_MERGE_C R200, R97, R98, RZ ;  /* 0x0000006261c8723e */ /* 0x001fe400048070ff */
[----:B------:R-:W-:Y:S02]  /*5700*/  FMNMX.FTZ R7, R49, R94, !PT ;  /* 0x0000005e31077209 */ /* 0x000fe40007810000 */
[----:B------:R-:W-:-:S02]  /*5710*/  F2FP.SATFINITE.E4M3.F32.PACK_AB_MERGE_C R200, R99, R106, R200 ;  /* 0x0000006a63c8723e */ /* 0x000fc400048070c8 */
        /* <DEDUP_REMOVED lines=36> */
[----:B------:R-:W1:Y:S08]  /*5960*/  MUFU.EX2 R88, R88 ;  /* 0x0000005800587308 */ /* 0x000e700000000800 */
[----:B------:R-:W-:Y:S08]  /*5970*/  MUFU.EX2 R74, R74 ;  /* 0x0000004a004a7308 */ /* 0x000ff00000000800 */
[----:B------:R-:W-:Y:S01]  /*5980*/  MUFU.EX2 R83, R83 ;  /* 0x0000005300537308 */ /* 0x000fe20000000800 */
[----:B-1----:R-:W-:-:S02]  /*5990*/  F2FP.SATFINITE.E4M3.F32.PACK_AB_MERGE_C R196, R88, R77, RZ ;  /* 0x0000004d58c4723e */ /* 0x002fc400048070ff */
[----:B0-----:R-:W-:Y:S01]  /*59a0*/  FMNMX.FTZ R7, R93, R94, !PT ;  /* 0x0000005e5d077209 */ /* 0x001fe20007810000 */
[----:B------:R-:W-:Y:S01]  /*59b0*/  IMAD.U32 R94, RZ, RZ, UR23 ;  /* 0x00000017ff5e7e24 */ /* 0x000fe2000f8e00ff */
[----:B------:R-:W-:Y:S02]  /*59c0*/  F2FP.SATFINITE.E4M3.F32.PACK_AB_MERGE_C R196, R87, R90, R196 ;  /* 0x0000005a57c4723e */ /* 0x000fe400048070c4 */
[C---:B------:R-:W-:Y:S01]  /*59d0*/  FSETP.NEU.FTZ.AND P1, PT, R7.reuse, -INF , PT ;  /* 0xff8000000700780b */ /* 0x040fe20003f3d000 */
[----:B------:R-:W-:Y:S01]  /*59e0*/  FFMA.FTZ R55, R7, R94, -8 ;  /* 0xc100000007377423 */ /* 0x000fe2000001005e */
[----:B------:R-:W-:-:S01]  /*59f0*/  FFMA.FTZ R94, R5, UR23, -R111 ;  /* 0x00000017055e7c23 */ /* 0x000fc2000801086f */
[----:B------:R-:W-:Y:S03]  /*5a00*/  MUFU.EX2 R81, R81 ;  /* 0x0000005100517308 */ /* 0x000fe60000000800 */
[----:B------:R-:W-:-:S02]  /*5a10*/  FSEL R55, R55, RZ, P1 ;  /* 0x000000ff37377208 */ /* 0x000fc40000800000 */
        /* <DEDUP_REMOVED lines=64> */
[--C-:B------:R-:W-:Y:S01]  /*5e20*/  FFMA.FTZ R73, R73, UR23, -R55.reuse ;  /* 0x0000001749497c23 */ /* 0x100fe20008010837 */
[----:B------:R-:W-:-:S01]  /*5e30*/  FFMA.FTZ R76, R76, UR23, -R55 ;  /* 0x000000174c4c7c23 */ /* 0x000fc20008010837 */
[----:B------:R-:W-:Y:S01]  /*5e40*/  FADD.FTZ R49, R107, R48 ;  /* 0x000000306b317221 */ /* 0x000fe20000010000 */
[----:B------:R-:W-:Y:S01]  /*5e50*/  F2FP.SATFINITE.E4M3.F32.PACK_AB_MERGE_C R205, R70, R5, R67 ;  /* 0x0000000546cd723e */ /* 0x000fe20004807043 */
        /* <DEDUP_REMOVED lines=10> */
[----:B------:R-:W-:-:S04]  /*5f00*/  FADD.FTZ R48, R90, R91 ;  /* 0x0000005b5a307221 */ /* 0x000fc80000010000 */
[----:B------:R-:W-:Y:S02]  /*5f10*/  FADD.FTZ R48, R87, R48 ;  /* 0x0000003057307221 */ /* 0x000fe40000010000 */
        /* <DEDUP_REMOVED lines=13> */
[----:B----4-:R-:W-:-:S01]  /*5ff0*/  FADD.FTZ R44, R11, R44 ;  /* 0x0000002c0b2c7221 */ /* 0x010fc20000010000 */
[----:B------:R-:W-:-:S03]  /*6000*/  FADD.FTZ R45, R88, R45 ;  /* 0x0000002d582d7221 */ /* 0x000fc60000010000 */
[----:B-----5:R-:W-:Y:S01]  /*6010*/  FADD.FTZ R3, R15, R44 ;  /* 0x0000002c0f037221 */ /* 0x020fe20000010000 */
[----:B------:R-:W-:-:S02]  /*6020*/  FADD.FTZ R48, R86, R45 ;  /* 0x0000002d56307221 */ /* 0x000fc40000010000 */
[----:B------:R-:W2:Y:S01]  /*6030*/  MUFU.EX2 R21, R21 ;  /* 0x0000001500157308 */ /* 0x000ea20000000800 */
[----:B-1----:R-:W-:-:S01]  /*6040*/  FADD.FTZ R3, R24, R3 ;  /* 0x0000000318037221 */ /* 0x002fc20000010000 */
[----:B------:R-:W-:Y:S01]  /*6050*/  FADD.FTZ R45, R85, R48 ;  /* 0x00000030552d7221 */ /* 0x000fe20000010000 */
[----:B------:R-:W-:-:S04]  /*6060*/  F2FP.SATFINITE.E4M3.F32.PACK_AB_MERGE_C R15, R24, R15, RZ ;  /* 0x0000000f180f723e */ /* 0x000fc800048070ff */
[----:B------:R-:W-:Y:S01]  /*6070*/  F2FP.SATFINITE.E4M3.F32.PACK_AB_MERGE_C R201, R11, R10, R15 ;  /* 0x0000000a0bc9723e */ /* 0x000fe2000480700f */
[----:B------:R-:W1:Y:S01]  /*6080*/  MUFU.EX2 R27, R27 ;  /* 0x0000001b001b7308 */ /* 0x000e620000000800 */
[----:B0-----:R-:W-:-:S07]  /*6090*/  FADD.FTZ R44, R14, R3 ;  /* 0x000000030e2c7221 */ /* 0x001fce0000010000 */
        /* <DEDUP_REMOVED lines=15> */
[----:B--2---:R-:W-:-:S01]  /*6190*/  FADD.FTZ R44, R26, R3 ;  /* 0x000000031a2c7221 */ /* 0x004fc20000010000 */
[----:B------:R-:W-:Y:S01]  /*61a0*/  F2FP.SATFINITE.E4M3.F32.PACK_AB_MERGE_C R3, R75, R82, RZ ;  /* 0x000000524b03723e */ /* 0x000fe200048070ff */
[----:B------:R-:W-:-:S01]  /*61b0*/  FADD.FTZ R82, R82, R45 ;  /* 0x0000002d52527221 */ /* 0x000fc20000010000 */
[----:B------:R-:W-:Y:S02]  /*61c0*/  F2FP.SATFINITE.E4M3.F32.PACK_AB_MERGE_C R45, R83, R74, RZ ;  /* 0x0000004a532d723e */ /* 0x000fe400048070ff */
[----:B------:R-:W-:Y:S01]  /*61d0*/  F2FP.SATFINITE.E4M3.F32.PACK_AB_MERGE_C R192, R84, R79, R3 ;  /* 0x0000004f54c0723e */ /* 0x000fe20004807003 */
        /* <DEDUP_REMOVED lines=134> */
.L_x_6831:
[----:B------:R-:W-:-:S11]  /*6a40*/  UISETP.NE.AND UP2, UPT, UR7, 0x1, UPT ;  /* 0x000000010700788c */ /* 0x000fd6000bf45270 */
[----:B------:R-:W-:Y:S02]  /*6a50*/  @UP2 ULDC.64 UR18, c[0x0][0x9e8] ;  /* 0x00027a0000122ab9 */ /* 0x000fe40000000a00 */
[----:B------:R-:W-:-:S04]  /*6a60*/  UIMAD.WIDE.U32 UR10, UR14, UR18, URZ ;  /* 0x000000120e0a72a5 */ /* 0x000fc8000f8e003f */
[----:B------:R-:W-:-:S12]  /*6a70*/  @UP2 USHF.R.U32.HI UR14, URZ, UR19, UR11 ;  /* 0x000000133f0e2299 */ /* 0x000fd8000801160b */
.L_x_6832:
[----:B------:R-:W-:-:S04]  /*6a80*/  UIMAD UR7, UR14, UR7, UR7 ;  /* 0x000000070e0772a4 */ /* 0x000fc8000f8e0207 */
[----:B------:R-:W-:-:S04]  /*6a90*/  UISETP.LT.AND UP2, UPT, UR6, UR7, UPT ;  /* 0x000000070600728c */ /* 0x000fc8000bf41270 */
[----:B------:R-:W-:-:S12]  /*6aa0*/  USEL UR6, UR6, UR7, UP2 ;  /* 0x0000000706067287 */ /* 0x000fd80009000000 */
.L_x_6830:
        /* <DEDUP_REMOVED lines=43> */
.L_x_6851:
        /* <DEDUP_REMOVED lines=9> */
.L_x_6835:
[----:B------:R-:W-:Y:S01]  /*6df0*/  ULEA UR6, UR26, UR45, 0x3 ;  /* 0x0000002d1a067291 */ /* 0x000fe2000f8e183f */
[----:B------:R-:W-:-:S05]  /*6e00*/  IMAD.U32 R8, RZ, RZ, UR25 ;  /* 0x00000019ff087e24 */ /* 0x000fca000f8e00ff */
[----:B------:R-:W-:-:S04]  /*6e10*/  SHF.L.U32 R8, R8, 0x1f, RZ ;  /* 0x0000001f08087819 */ /* 0x000fc800000006ff */
[----:B------:R0:W1:Y:S01]  /*6e20*/  SYNCS.PHASECHK.TRANS64.TRYWAIT P1, [UR6+0x28830], R8 ;  /* 0x02883008ff0075a7 */ /* 0x0000620008020146 */
[----:B------:R-:W-:Y:S05]  /*6e30*/  @!P0 BRA `(.L_x_6836) ;  /* 0x0000000000048947 */ /* 0x000fea0003800000 */
[----:B------:R-:W-:Y:S01]  /*6e40*/  BPT.TRAP 0x1 ;  /* 0x000000040000795c */ /* 0x000fe20000300000 */
.L_x_6836:
[----:B-1----:R-:W-:Y:S05]  /*6e50*/  @P1 BRA `(.L_x_6834) ;  /* 0x0000000000081947 */ /* 0x002fea0003800000 */
[----:B------:R-:W1:Y:S02]  /*6e60*/  SYNCS.PHASECHK.TRANS64.TRYWAIT P1, [UR6+0x28830], R8 ;  /* 0x02883008ff0075a7 */ /* 0x000e640008020146 */
[----:B-1----:R-:W-:Y:S05]  /*6e70*/  @!P1 BRA `(.L_x_6837) ;  /* 0x0000017000949947 */ /* 0x002fea0003800000 */
.L_x_6834:
        /* <DEDUP_REMOVED lines=27> */
.L_x_6839:
[----:B------:R-:W-:Y:S01]  /*7030*/  ULEA UR6, UR49, UR45, 0x3 ;  /* 0x0000002d31067291 */ /* 0x000fe2000f8e183f */
[----:B------:R-:W-:-:S05]  /*7040*/  IMAD.U32 R8, RZ, RZ, UR37 ;  /* 0x00000025ff087e24 */ /* 0x000fca000f8e00ff */
[----:B------:R-:W-:-:S04]  /*7050*/  SHF.L.U32 R8, R8, 0x1f, RZ ;  /* 0x0000001f08087819 */ /* 0x000fc800000006ff */
[----:B------:R0:W1:Y:S01]  /*7060*/  SYNCS.PHASECHK.TRANS64.TRYWAIT P1, [UR6+0x28850], R8 ;  /* 0x02885008ff0075a7 */ /* 0x0000620008020146 */
[----:B------:R-:W-:Y:S05]  /*7070*/  @!P0 BRA `(.L_x_6840) ;  /* 0x0000000000048947 */ /* 0x000fea0003800000 */
[----:B------:R-:W-:Y:S01]  /*7080*/  BPT.TRAP 0x1 ;  /* 0x000000040000795c */ /* 0x000fe20000300000 */
.L_x_6840:
[----:B-1----:R-:W-:Y:S05]  /*7090*/  @P1 BRA `(.L_x_6838) ;  /* 0x0000000000081947 */ /* 0x002fea0003800000 */
[----:B------:R-:W1:Y:S02]  /*70a0*/  SYNCS.PHASECHK.TRANS64.TRYWAIT P1, [UR6+0x28850], R8 ;  /* 0x02885008ff0075a7 */ /* 0x000e640008020146 */
[----:B-1----:R-:W-:Y:S05]  /*70b0*/  @!P1 BRA `(.L_x_6841) ;  /* 0x00000170001c9947 */ /* 0x002fea0003800000 */
.L_x_6838:
        /* <DEDUP_REMOVED lines=30> */
[C---:B------:R-:W-:Y:S01]  /*72a0*/  FMUL.FTZ R43, R0.reuse, R51 ;  /* 0x00000033002b7220 */ /* 0x040fe20000410000 */
[C---:B-1----:R-:W-:Y:S01]  /*72b0*/  FMUL.FTZ R9, R0.reuse, R25 ;  /* 0x0000001900097220 */ /* 0x042fe20000410000 */
[C---:B------:R-:W-:Y:S01]  /*72c0*/  FMUL.FTZ R51, R0.reuse, R59 ;  /* 0x0000003b00337220 */ /* 0x040fe20000410000 */
[C---:B------:R-:W-:Y:S01]  /*72d0*/  FMUL.FTZ R25, R0.reuse, R35 ;  /* 0x0000002300197220 */ /* 0x040fe20000410000 */
[----:B------:R-:W-:Y:S01]  /*72e0*/  FMUL.FTZ R59, R0, R65 ;  /* 0x00000041003b7220 */ /* 0x000fe20000410000 */
[----:B--2---:R-:W-:Y:S01]  /*72f0*/  LOP3.LUT P3, RZ, R218, 0x7f, RZ, 0xc0, !PT ;  /* 0x0000007fdaff7812 */ /* 0x004fe2000786c0ff */
[C---:B------:R-:W-:Y:S01]  /*7300*/  FMUL.FTZ R10, R0.reuse, R26 ;  /* 0x0000001a000a7220 */ /* 0x040fe20000410000 */
[C---:B------:R-:W-:Y:S01]  /*7310*/  FMUL.FTZ R11, R0.reuse, R27 ;  /* 0x0000001b000b7220 */ /* 0x040fe20000410000 */
[C---:B------:R-:W-:Y:S01]  /*7320*/  FMUL.FTZ R13, R0.reuse, R29 ;  /* 0x0000001d000d7220 */ /* 0x040fe20000410000 */
[C---:B------:R-:W-:Y:S01]  /*7330*/  FMUL.FTZ R35, R0.reuse, R45 ;  /* 0x0000002d00237220 */ /* 0x040fe20000410000 */
[C---:B------:R-:W-:Y:S01]  /*7340*/  FMUL.FTZ R65, R0.reuse, R75 ;  /* 0x0000004b00417220 */ /* 0x040fe20000410000 */
[C---:B0-----:R-:W-:Y:S01]  /*7350*/  FMUL.FTZ R8, R0.reuse, R24 ;  /* 0x0000001800087220 */ /* 0x041fe20000410000 */
        /* <DEDUP_REMOVED lines=72> */
[----:B------:R-:W-:Y:S01]  /*77e0*/  FMUL.FTZ R110, R0, R119 ;  /* 0x00000077006e7220 */ /* 0x000fe20000410000 */
[----:B------:R-:W-:Y:S01]  /*77f0*/  @!P3 LEA R41, R41, UR45, 0x3 ;  /* 0x0000002d2929bc11 */ /* 0x000fe2000f8e18ff */
[----:B------:R-:W-:Y:S01]  /*7800*/  IMAD R116, R19, -0x2, R116 ;  /* 0xfffffffe13747824 */ /* 0x000fe200078e0274 */
[----:B------:R-:W-:Y:S01]  /*7810*/  SHF.R.U32.HI R218, RZ, 0x7, R218 ;  /* 0x00000007ffda7819 */ /* 0x000fe200000116da */
[----:B------:R-:W0:Y:S02]  /*7820*/  MUFU.TANH R8, R8 ;  /* 0x0000000800087308 */ /* 0x000e240000002400 */
[----:B------:R-:W-:Y:S01]  /*7830*/  @!P3 VIADD R41, R41, 0x28840 ;  /* 0x000288402929b836 */ /* 0x000fe20000000000 */
[----:B------:R-:W-:Y:S01]  /*7840*/  IADD3 R117, -R18, R116, R17 ;  /* 0x0000007412757210 */ /* 0x000fe20007ffe111 */
[----:B------:R-:W-:-:S03]  /*7850*/  VIADD R109, R116, 0xffffffff ;  /* 0xffffffff746d7836 */ /* 0x000fc60000000000 */
[----:B------:R-:W-:Y:S01]  /*7860*/  @!P3 PRMT R41, RZ, 0x654, R41 ;  /* 0x00000654ff29b816 */ /* 0x000fe20000000029 */
[----:B------:R-:W1:Y:S01]  /*7870*/  MUFU.TANH R9, R9 ;  /* 0x0000000900097308 */ /* 0x000e620000002400 */
[C---:B------:R-:W-:Y:S02]  /*7880*/  VIADD R118, R117.reuse, UR22 ;  /* 0x0000001675767c36 */ /* 0x040fe40008000000 */
[----:B------:R-:W-:-:S05]  /*7890*/  VIADD R117, R117, UR21 ;  /* 0x0000001575757c36 */ /* 0x000fca0008000000 */
        /* <DEDUP_REMOVED lines=142> */
.L_x_6844:
[----:B------:R-:W-:-:S05]  /*8180*/  IMAD.U32 R184, RZ, RZ, UR24 ;  /* 0x00000018ffb87e24 */ /* 0x000fca000f8e00ff */
[----:B------:R-:W-:-:S13]  /*8190*/  ISETP.NE.AND P1, PT, R184, 0x1, PT ;  /* 0x00000001b800780c */ /* 0x000fda0003f25270 */
[----:B------:R-:W0:Y:S02]  /*81a0*/  @P1 LDC.64 R40, c[0x0][0x9e8] ;  /* 0x00027a00ff281b82 */ /* 0x000e240000000a00 */
[----:B0-----:R-:W-:-:S05]  /*81b0*/  @P1 IMAD.HI.U32 R40, R119, R40, RZ ;  /* 0x0000002877281227 */ /* 0x001fca00078e00ff */
[----:B------:R-:W-:-:S07]  /*81c0*/  @P1 SHF.R.U32.HI R119, RZ, R41, R40 ;  /* 0x00000029ff771219 */ /* 0x000fce0000011628 */
.L_x_6845:
[----:B------:R-:W-:Y:S05]  /*81d0*/  BSYNC B0 ;  /* 0x0000000000007941 */ /* 0x000fea0003800000 */
.L_x_6843:
[----:B------:R-:W-:-:S05]  /*81e0*/  IMAD R119, R119, R184, R109 ;  /* 0x000000b877777224 */ /* 0x000fca00078e026d */
[----:B------:R-:W-:Y:S02]  /*81f0*/  VIADDMNMX R116, R119, R184, R116, PT ;  /* 0x000000b877747246 */ /* 0x000fe40003800174 */
[----:B------:R-:W-:-:S07]  /*8200*/  VIMNMX R115, R115, R119, !PT ;  /* 0x0000007773737248 */ /* 0x000fce0007fe0100 */
.L_x_6842:
        /* <DEDUP_REMOVED lines=295> */
.L_x_6848:
[----:B------:R-:W-:-:S05]  /*9480*/  IMAD.U32 R114, RZ, RZ, UR24 ;  /* 0x00000018ff727e24 */ /* 0x000fca000f8e00ff */
[----:B------:R-:W-:-:S13]  /*9490*/  ISETP.NE.AND P6, PT, R114, 0x1, PT ;  /* 0x000000017200780c */ /* 0x000fda0003fc5270 */
[----:B------:R-:W0:Y:S02]  /*94a0*/  @P6 LDC.64 R8, c[0x0][0x9e8] ;  /* 0x00027a00ff086b82 */ /* 0x000e240000000a00 */
[----:B0-----:R-:W-:-:S05]  /*94b0*/  @P6 IMAD.HI.U32 R8, R112, R8, RZ ;  /* 0x0000000870086227 */ /* 0x001fca00078e00ff */
[----:B------:R-:W-:-:S07]  /*94c0*/  @P6 SHF.R.U32.HI R112, RZ, R9, R8 ;  /* 0x00000009ff706219 */ /* 0x000fce0000011608 */
.L_x_6849:
[----:B------:R-:W-:Y:S05]  /*94d0*/  BSYNC B0 ;  /* 0x0000000000007941 */ /* 0x000fea0003800000 */
.L_x_6847:
[----:B------:R-:W-:-:S05]  /*94e0*/  IMAD R109, R112, R114, R109 ;  /* 0x00000072706d7224 */ /* 0x000fca00078e026d */
[----:B------:R-:W-:Y:S02]  /*94f0*/  VIADDMNMX R118, R109, R114, R118, PT ;  /* 0x000000726d767246 */ /* 0x000fe40003800176 */
[----:B------:R-:W-:-:S07]  /*9500*/  VIMNMX R117, R117, R109, !PT ;  /* 0x0000006d75757248 */ /* 0x000fce0007fe0100 */
.L_x_6846:
[----:B------:R-:W-:Y:S01]  /*9510*/  ISETP.GT.AND P1, PT, R117, 0x1, !P1 ;  /* 0x000000017500780c */ /* 0x000fe20004f24270 */
[----:B------:R-:W-:Y:S01]  /*9520*/  IMAD.U32 R115, RZ, RZ, UR23 ;  /* 0x00000017ff737e24 */ /* 0x000fe2000f8e00ff */
        /* <DEDUP_REMOVED lines=268> */
[----:B------:R-:W-:Y:S02]  /*a5f0*/  MUFU.EX2 R112, R112 ;  /* 0x0000007000707308 */ /* 0x000fe40000000800 */
[----:B------:R-:W-:-:S04]  /*a600*/  FMNMX.FTZ R45, R29, R44, !PT ;  /* 0x0000002c1d2d7209 */ /* 0x000fc80007810000 */
[----:B------:R-:W-:Y:S01]  /*a610*/  FMNMX.FTZ R48, R32, R45, !PT ;  /* 0x0000002d20307209 */ /* 0x000fe20007810000 */
[----:B------:R-:W-:-:S01]  /*a620*/  FFMA.FTZ R45, R49, UR23, -R114 ;  /* 0x00000017312d7c23 */ /* 0x000fc20008010872 */
[----:B------:R0:W-:Y:S02]  /*a630*/  MUFU.EX2 R44, R115 ;  /* 0x00000073002c7308 */ /* 0x0001e40000000800 */
[----:B------:R-:W-:-:S04]  /*a640*/  FMNMX.FTZ R49, R33, R48, !PT ;  /* 0x0000003021317209 */ /* 0x000fc80007810000 */
[----:B------:R-:W-:Y:S02]  /*a650*/  FMNMX.FTZ R48, R36, R49, !PT ;  /* 0x0000003124307209 */ /* 0x000fe40007810000 */
[----:B------:R-:W-:Y:S01]  /*a660*/  MUFU.EX2 R9, R9 ;  /* 0x0000000900097308 */ /* 0x000fe20000000800 */
[----:B0-----:R-:W-:-:S01]  /*a670*/  FFMA.FTZ R115, R58, UR23, -R114 ;  /* 0x000000173a737c23 */ /* 0x001fc20008010872 */
        /* <DEDUP_REMOVED lines=21> */
[----:B------:R-:W-:Y:S01]  /*a7d0*/  FMNMX.FTZ R63, R61, R60, !PT ;  /* 0x0000003c3d3f7209 */ /* 0x000fe20007810000 */
[----:B------:R-:W-:-:S01]  /*a7e0*/  FFMA.FTZ R60, R66, UR23, -R114 ;  /* 0x00000017423c7c23 */ /* 0x000fc20008010872 */
[----:B------:R-:W-:Y:S01]  /*a7f0*/  MUFU.EX2 R20, R20 ;  /* 0x0000001400147308 */ /* 0x000fe20000000800 */
[----:B0-----:R-:W-:-:S01]  /*a800*/  FFMA.FTZ R109, R70, UR23, -R114 ;  /* 0x00000017466d7c23 */ /* 0x001fc20008010872 */
        /* <DEDUP_REMOVED lines=17> */
[----:B------:R0:W-:Y:S02]  /*a920*/  MUFU.EX2 R70, R115 ;  /* 0x0000007300467308 */ /* 0x0001e40000000800 */
[----:B------:R-:W-:-:S04]  /*a930*/  FMNMX.FTZ R75, R81, R74, !PT ;  /* 0x0000004a514b7209 */ /* 0x000fc80007810000 */
        /* <DEDUP_REMOVED lines=19> */
[----:B------:R-:W-:Y:S01]  /*aa70*/  FSEL R111, R8, RZ, P1 ;  /* 0x000000ff086f7208 */ /* 0x000fe20000800000 */
[----:B------:R-:W-:Y:S01]  /*aa80*/  MUFU.EX2 R30, R30 ;  /* 0x0000001e001e7308 */ /* 0x000fe20000000800 */
[----:B------:R-:W-:-:S03]  /*aa90*/  FMNMX.FTZ R109, R93, R74, !PT ;  /* 0x0000004a5d6d7209 */ /* 0x000fc60007810000 */
[----:B------:R-:W-:Y:S01]  /*aaa0*/  FADD.FTZ R111, -R111, R6 ;  /* 0x000000066f6f7221 */ /* 0x000fe20000010100 */
[----:B------:R-:W-:-:S03]  /*aab0*/  FMNMX.FTZ R74, R96, R109, !PT ;  /* 0x0000006d604a7209 */ /* 0x000fc60007810000 */
[----:B------:R-:W-:Y:S01]  /*aac0*/  FMUL.FTZ R111, R111, UR23 ;  /* 0x000000176f6f7c20 */ /* 0x000fe20008410000 */
[----:B------:R-:W-:Y:S01]  /*aad0*/  FMNMX.FTZ R83, R99, R74, !PT ;  /* 0x0000004a63537209 */ /* 0x000fe20007810000 */
[----:B------:R-:W-:Y:S03]  /*aae0*/  MUFU.EX2 R31, R31 ;  /* 0x0000001f001f7308 */ /* 0x000fe60000000800 */
[----:B------:R-:W-:Y:S01]  /*aaf0*/  FMNMX.FTZ R74, R100, R83, !PT ;  /* 0x00000053644a7209 */ /* 0x000fe20007810000 */
[--C-:B------:R-:W-:Y:S01]  /*ab00*/  FFMA.FTZ R83, R86, UR23, -R114.reuse ;  /* 0x0000001756537c23 */ /* 0x100fe20008010872 */
[----:B------:R-:W-:-:S01]  /*ab10*/  FFMA.FTZ R86, R87, UR23, -R114 ;  /* 0x0000001757567c23 */ /* 0x000fc20008010872 */
[----:B------:R-:W-:Y:S01]  /*ab20*/  FFMA.FTZ R114, R113, UR23, -R114 ;  /* 0x0000001771727c23 */ /* 0x000fe20008010872 */
[----:B------:R-:W-:Y:S01]  /*ab30*/  FMNMX.FTZ R109, R101, R74, !PT ;  /* 0x0000004a656d7209 */ /* 0x000fe20007810000 */
[----:B------:R-:W0:Y:S03]  /*ab40*/  MUFU.EX2 R111, R111 ;  /* 0x0000006f006f7308 */ /* 0x000e260000000800 */
[----:B------:R-:W-:-:S04]  /*ab50*/  FMNMX.FTZ R74, R104, R109, !PT ;  /* 0x0000006d684a7209 */ /* 0x000fc80007810000 */
[----:B------:R-:W-:Y:S01]  /*ab60*/  FMNMX.FTZ R87, R105, R74, !PT ;  /* 0x0000004a69577209 */ /* 0x000fe20007810000 */
[----:B------:R1:W-:Y:S03]  /*ab70*/  MUFU.EX2 R6, R114 ;  /* 0x0000007200067308 */ /* 0x0003e60000000800 */
[----:B------:R-:W-:-:S04]  /*ab80*/  FMNMX.FTZ R87, R108, R87, !PT ;  /* 0x000000576c577209 */ /* 0x000fc80007810000 */
[----:B------:R-:W-:Y:S01]  /*ab90*/  FMNMX.FTZ R74, R110, R87, !PT ;  /* 0x000000576e4a7209 */ /* 0x000fe20007810000 */
[----:B------:R-:W-:Y:S04]  /*aba0*/  MUFU.EX2 R34, R34 ;  /* 0x0000002200227308 */ /* 0x000fe80000000800 */
[----:B------:R-:W2:Y:S04]  /*abb0*/  SHFL.BFLY PT, R109, R74, 0x2, 0x1f ;  /* 0x0c401f004a6d7f89 */ /* 0x000ea800000e0000 */
[----:B------:R3:W-:Y:S08]  /*abc0*/  MUFU.EX2 R87, R115 ;  /* 0x0000007300577308 */ /* 0x0007f00000000800 */
[----:B------:R-:W-:Y:S08]  /*abd0*/  MUFU.EX2 R35, R35 ;  /* 0x0000002300237308 */ /* 0x000ff00000000800 */
[----:B------:R-:W-:Y:S01]  /*abe0*/  MUFU.EX2 R38, R38 ;  /* 0x0000002600267308 */ /* 0x000fe20000000800 */
[----:B--2---:R-:W-:-:S07]  /*abf0*/  FMNMX.FTZ R109, R74, R109, !PT ;  /* 0x0000006d4a6d7209 */ /* 0x004fce0007810000 */
[----:B------:R-:W-:Y:S01]  /*ac00*/  MUFU.EX2 R39, R39 ;  /* 0x0000002700277308 */ /* 0x000fe20000000800 */
[----:B------:R-:W2:Y:S07]  /*ac10*/  SHFL.BFLY PT, R74, R109, 0x1, 0x1f ;  /* 0x0c201f006d4a7f89 */ /* 0x000eae00000e0000 */
[----:B------:R-:W-:Y:S08]  /*ac20*/  MUFU.EX2 R41, R41 ;  /* 0x0000002900297308 */ /* 0x000ff00000000800 */
[----:B------:R-:W-:Y:S08]  /*ac30*/  MUFU.EX2 R45, R45 ;  /* 0x0000002d002d7308 */ /* 0x000ff00000000800 */
[----:B------:R-:W-:Y:S01]  /*ac40*/  MUFU.EX2 R49, R49 ;  /* 0x0000003100317308 */ /* 0x000fe20000000800 */
[----:B--2---:R-:W-:Y:S01]  /*ac50*/  FMNMX.FTZ R74, R109, R74, !PT ;  /* 0x0000004a6d4a7209 */ /* 0x004fe20007810000 */
[----:B------:R-:W-:-:S03]  /*ac60*/  IMAD.U32 R109, RZ, RZ, UR23 ;  /* 0x00000017ff6d7e24 */ /* 0x000fc6000f8e00ff */
[C---:B------:R-:W-:Y:S01]  /*ac70*/  FSETP.NEU.FTZ.AND P1, PT, R74.reuse, -INF , PT ;  /* 0xff8000004a00780b */ /* 0x040fe20003f3d000 */
[----:B------:R-:W-:-:S02]  /*ac80*/  FFMA.FTZ R109, R74, R109, -8 ;  /* 0xc10000004a6d7423 */ /* 0x000fc4000001006d */
[----:B------:R-:W-:Y:S01]  /*ac90*/  MUFU.EX2 R55, R55 ;  /* 0x0000003700377308 */ /* 0x000fe20000000800 */
[----:B-1----:R-:W-:Y:S02]  /*aca0*/  FSEL R114, R74, RZ, P1 ;  /* 0x000000ff4a727208 */ /* 0x002fe40000800000 */
[----:B------:R-:W-:-:S03]  /*acb0*/  FSEL R109, R109, RZ, P1 ;  /* 0x000000ff6d6d7208 */ /* 0x000fc60000800000 */
[----:B------:R-:W-:Y:S02]  /*acc0*/  FADD.FTZ R114, -R114, R7 ;  /* 0x0000000772727221 */ /* 0x000fe40000010100 */
[----:B------:R-:W-:-:S01]  /*acd0*/  FFMA.FTZ R113, R10, UR23, -R109 ;  /* 0x000000170a717c23 */ /* 0x000fc2000801086d */
[--C-:B------:R-:W-:Y:S01]  /*ace0*/  FFMA.FTZ R10, R11, UR23, -R109.reuse ;  /* 0x000000170b0a7c23 */ /* 0x100fe2000801086d */
[----:B------:R-:W-:-:S01]  /*acf0*/  FFMA.FTZ R11, R14, UR23, -R109 ;  /* 0x000000170e0b7c23 */ /* 0x000fc2000801086d */
[--C-:B------:R-:W-:Y:S01]  /*ad00*/  FFMA.FTZ R14, R15, UR23, -R109.reuse ;  /* 0x000000170f0e7c23 */ /* 0x100fe2000801086d */
[----:B------:R-:W-:Y:S01]  /*ad10*/  FMUL.FTZ R114, R114, UR23 ;  /* 0x0000001772727c20 */ /* 0x000fe20008410000 */
        /* <DEDUP_REMOVED lines=24> */
[----:B0-----:R-:W-:-:S01]  /*aea0*/  FFMA.FTZ R68, R111, R5, R112 ;  /* 0x000000056f447223 */ /* 0x001fc20000010070 */
[--C-:B------:R-:W-:Y:S01]  /*aeb0*/  FFMA.FTZ R61, R61, UR23, -R109.reuse ;  /* 0x000000173d3d7c23 */ /* 0x100fe2000801086d */
[----:B------:R-:W-:-:S01]  /*aec0*/  FFMA.FTZ R62, R62, UR23, -R109 ;  /* 0x000000173e3e7c23 */ /* 0x000fc2000801086d */
[----:B------:R-:W-:Y:S01]  /*aed0*/  FFMA.FTZ R108, R108, UR23, -R109 ;  /* 0x000000176c6c7c23 */ /* 0x000fe2000801086d */
[----:B---3--:R-:W-:-:S01]  /*aee0*/  FADD.FTZ R115, R9, R68 ;  /* 0x0000004409737221 */ /* 0x008fc20000010000 */
[----:B------:R-:W0:Y:S01]  /*aef0*/  MUFU.EX2 R11, R11 ;  /* 0x0000000b000b7308 */ /* 0x000e220000000800 */
[----:B-1----:R-:W-:-:S01]  /*af00*/  FFMA.FTZ R5, R114, R4, R113 ;  /* 0x0000000472057223 */ /* 0x002fc20000010071 */
[----:B------:R-:W-:Y:S01]  /*af10*/  FFMA.FTZ R68, R69, UR23, -R109 ;  /* 0x0000001745447c23 */ /* 0x000fe2000801086d */
[----:B------:R-:W-:-:S04]  /*af20*/  FADD.FTZ R116, R12, R115 ;  /* 0x000000730c747221 */ /* 0x000fc80000010000 */
[----:B------:R-:W-:Y:S01]  /*af30*/  FADD.FTZ R69, R13, R116 ;  /* 0x000000740d457221 */ /* 0x000fe20000010000 */
[----:B------:R-:W1:Y:S01]  /*af40*/  MUFU.EX2 R14, R14 ;  /* 0x0000000e000e7308 */ /* 0x000e620000000800 */
[----:B--2---:R-:W-:-:S07]  /*af50*/  FADD.FTZ R4, R10, R5 ;  /* 0x000000050a047221 */ /* 0x004fce0000010000 */
[----:B------:R-:W2:Y:S01]  /*af60*/  MUFU.EX2 R15, R15 ;  /* 0x0000000f000f7308 */ /* 0x000ea20000000800 */
[----:B0-----:R-:W-:-:S01]  /*af70*/  FADD.FTZ R5, R11, R4 ;  /* 0x000000040b057221 */ /* 0x001fc20000010000 */
[----:B------:R-:W-:Y:S01]  /*af80*/  FFMA.FTZ R4, R72, UR23, -R109 ;  /* 0x0000001748047c23 */ /* 0x000fe2000801086d */
[----:B------:R-:W-:-:S04]  /*af90*/  FADD.FTZ R72, R20, R69 ;  /* 0x0000004514487221 */ /* 0x000fc80000010000 */
[----:B------:R-:W-:Y:S01]  /*afa0*/  FADD.FTZ R69, R21, R72 ;  /* 0x0000004815457221 */ /* 0x000fe20000010000 */
[----:B------:R-:W0:Y:S01]  /*afb0*/  MUFU.EX2 R24, R24 ;  /* 0x0000001800187308 */ /* 0x000e220000000800 */
[----:B-1----:R-:W-:-:S01]  /*afc0*/  FADD.FTZ R116, R14, R5 ;  /* 0x000000050e747221 */ /* 0x002fc20000010000 */
[----:B------:R-:W-:Y:S01]  /*afd0*/  FFMA.FTZ R72, R73, UR23, -R109 ;  /* 0x0000001749487c23 */ /* 0x000fe2000801086d */
[----:B------:R-:W-:-:S01]  /*afe0*/  FADD.FTZ R118, R26, R69 ;  /* 0x000000451a767221 */ /* 0x000fc20000010000 */
[----:B------:R-:W-:-:S03]  /*aff0*/  FFMA.FTZ R69, R76, UR23, -R109 ;  /* 0x000000174c457c23 */ /* 0x000fc6000801086d */
[----:B------:R-:W-:Y:S01]  /*b000*/  FADD.FTZ R73, R27, R118 ;  /* 0x000000761b497221 */ /* 0x000fe20000010000 */
[----:B------:R-:W1:Y:S01]  /*b010*/  MUFU.EX2 R25, R25 ;  /* 0x0000001900197308 */ /* 0x000e620000000800 */
[----:B--2---:R-:W-:-:S02]  /*b020*/  FADD.FTZ R5, R15, R116 ;  /* 0x000000740f057221 */ /* 0x004fc40000010000 */
[----:B------:R-:W-:-:S04]  /*b030*/  FADD.FTZ R76, R30, R73 ;  /* 0x000000491e4c7221 */ /* 0x000fc80000010000 */
[----:B------:R-:W-:Y:S01]  /*b040*/  FADD.FTZ R73, R31, R76 ;  /* 0x0000004c1f497221 */ /* 0x000fe20000010000 */
        /* <DEDUP_REMOVED lines=8> */
[----:B0-----:R-:W-:-:S01]  /*b0d0*/  FADD.FTZ R5, R29, R116 ;  /* 0x000000741d057221 */ /* 0x001fc20000010000 */
[----:B------:R-:W-:Y:S01]  /*b0e0*/  FADD.FTZ R116, R34, R73 ;  /* 0x0000004922747221 */ /* 0x000fe20000010000 */
[----:B------:R-:W-:-:S03]  /*b0f0*/  FFMA.FTZ R73, R80, UR23, -R109 ;  /* 0x0000001750497c23 */ /* 0x000fc6000801086d */
[----:B------:R-:W-:Y:S02]  /*b100*/  FADD.FTZ R77, R35, R116 ;  /* 0x00000074234d7221 */ /* 0x000fe40000010000 */
[----:B------:R-:W0:Y:S02]  /*b110*/  MUFU.EX2 R36, R36 ;  /* 0x0000002400247308 */ /* 0x000e240000000800 */
        /* <DEDUP_REMOVED lines=17> */
[----:B------:R-:W-:Y:S01]  /*b230*/  FADD.FTZ R85, R55, R88 ;  /* 0x0000005837557221 */ /* 0x000fe20000010000 */
[----:B------:R-:W-:-:S01]  /*b240*/  FFMA.FTZ R88, R89, UR23, -R109 ;  /* 0x0000001759587c23 */ /* 0x000fc2000801086d */
[----:B------:R1:W-:Y:S02]  /*b250*/  MUFU.EX2 R65, R4 ;  /* 0x0000000400417308 */ /* 0x0003e40000000800 */
[----:B------:R-:W-:-:S01]  /*b260*/  FADD.FTZ R116, R58, R85 ;  /* 0x000000553a747221 */ /* 0x000fc20000010000 */
[----:B------:R-:W-:-:S05]  /*b270*/  FFMA.FTZ R85, R92, UR23, -R109 ;  /* 0x000000175c557c23 */ /* 0x000fca000801086d */
[----:B------:R-:W5:Y:S01]  /*b280*/  MUFU.EX2 R43, R43 ;  /* 0x0000002b002b7308 */ /* 0x000f620000000800 */
[----:B-1----:R-:W-:-:S04]  /*b290*/  FADD.FTZ R4, R32, R5 ;  /* 0x0000000520047221 */ /* 0x002fc80000010000 */
[----:B--2---:R-:W-:-:S03]  /*b2a0*/  FADD.FTZ R5, R33, R4 ;  /* 0x0000000421057221 */ /* 0x004fc60000010000 */
[----:B------:R-:W1:Y:S01]  /*b2b0*/  MUFU.EX2 R46, R46 ;  /* 0x0000002e002e7308 */ /* 0x000e620000000800 */
[----:B0-----:R-:W-:-:S04]  /*b2c0*/  FADD.FTZ R4, R36, R5 ;  /* 0x0000000524047221 */ /* 0x001fc80000010000 */
[----:B---3--:R-:W-:-:S03]  /*b2d0*/  FADD.FTZ R5, R37, R4 ;  /* 0x0000000425057221 */ /* 0x008fc60000010000 */
[----:B------:R-:W0:Y:S01]  /*b2e0*/  MUFU.EX2 R47, R47 ;  /* 0x0000002f002f7308 */ /* 0x000e220000000800 */
[----:B----4-:R-:W-:-:S04]  /*b2f0*/  FADD.FTZ R4, R42, R5 ;  /* 0x000000052a047221 */ /* 0x010fc80000010000 */
[----:B-----5:R-:W-:-:S03]  /*b300*/  FADD.FTZ R5, R43, R4 ;  /* 0x000000042b057221 */ /* 0x020fc60000010000 */
        /* <DEDUP_REMOVED lines=25> */
[----:B------:R-:W-:-:S03]  /*b4a0*/  FFMA.FTZ R92, R93, UR23, -R109 ;  /* 0x000000175d5c7c23 */ /* 0x000fc6000801086d */
[----:B------:R-:W-:Y:S01]  /*b4b0*/  FADD.FTZ R116, R66, R89 ;  /* 0x0000005942747221 */ /* 0x000fe20000010000 */
[----:B------:R-:W-:-:S02]  /*b4c0*/  FFMA.FTZ R89, R96, UR23, -R109 ;  /* 0x0000001760597c23 */ /* 0x000fc4000801086d */
[----:B------:R-:W2:Y:S01]  /*b4d0*/  MUFU.EX2 R68, R68 ;  /* 0x0000004400447308 */ /* 0x000ea20000000800 */
[----:B-1----:R-:W-:-:S04]  /*b4e0*/  FADD.FTZ R4, R64, R5 ;  /* 0x0000000540047221 */ /* 0x002fc80000010000 */
[----:B------:R-:W-:-:S03]  /*b4f0*/  FADD.FTZ R5, R61, R4 ;  /* 0x000000043d057221 */ /* 0x000fc60000010000 */
[----:B------:R-:W1:Y:S01]  /*b500*/  MUFU.EX2 R71, R71 ;  /* 0x0000004700477308 */ /* 0x000e620000000800 */
[----:B0-----:R-:W-:-:S04]  /*b510*/  FADD.FTZ R93, R67, R116 ;  /* 0x00000074435d7221 */ /* 0x001fc80000010000 */
[----:B------:R-:W-:-:S03]  /*b520*/  FADD.FTZ R96, R70, R93 ;  /* 0x0000005d46607221 */ /* 0x000fc60000010000 */
[----:B------:R-:W0:Y:S01]  /*b530*/  MUFU.EX2 R72, R72 ;  /* 0x0000004800487308 */ /* 0x000e220000000800 */
[----:B--2---:R-:W-:-:S04]  /*b540*/  FADD.FTZ R4, R68, R5 ;  /* 0x0000000544047221 */ /* 0x004fc80000010000 */
[----:B------:R-:W-:-:S03]  /*b550*/  FADD.FTZ R5, R65, R4 ;  /* 0x0000000441057221 */ /* 0x000fc60000010000 */
        /* <DEDUP_REMOVED lines=31> */
[----:B0-----:R-:W-:-:S01]  /*b750*/  FADD.FTZ R100, R84, R99 ;  /* 0x0000006354647221 */ /* 0x001fc20000010000 */
[----:B------:R-:W-:-:S06]  /*b760*/  FFMA.FTZ R99, R104, UR23, -R109 ;  /* 0x0000001768637c23 */ /* 0x000fcc000801086d */
        /* <DEDUP_REMOVED lines=42> */
[----:B------:R-:W-:Y:S01]  /*ba10*/  FADD.FTZ R5, R6, R5 ;  /* 0x0000000506057221 */ /* 0x000fe20000010000 */
[----:B0-----:R-:W-:-:S04]  /*ba20*/  FADD.FTZ R101, R108, R101 ;  /* 0x000000656c657221 */ /* 0x001fc80000010000 */
[----:B--2---:R-:W-:Y:S01]  /*ba30*/  FADD.FTZ R4, R109, R101 ;  /* 0x000000656d047221 */ /* 0x004fe20000010000 */
[----:B------:R-:W-:Y:S06]  /*ba40*/  @!P0 BRA `(.L_x_6850) ;  /* 0x0000000000048947 */ /* 0x000fec0003800000 */
[----:B------:R-:W-:Y:S01]  /*ba50*/  BPT.TRAP 0x1 ;  /* 0x000000040000795c */ /* 0x000fe20000300000 */
.L_x_6850:
        /* <DEDUP_REMOVED lines=127> */
.L_x_6833:
        /* <DEDUP_REMOVED lines=26> */
.L_x_6853:
[----:B------:R-:W-:-:S11]  /*c3f0*/  UISETP.NE.AND UP2, UPT, UR14, 0x1, UPT ;  /* 0x000000010e00788c */ /* 0x000fd6000bf45270 */
[----:B------:R-:W-:Y:S02]  /*c400*/  @UP2 ULDC.64 UR18, c[0x0][0x9e8] ;  /* 0x00027a0000122ab9 */ /* 0x000fe40000000a00 */
[----:B------:R-:W-:-:S04]  /*c410*/  UIMAD.WIDE.U32 UR6, UR10, UR18, URZ ;  /* 0x000000120a0672a5 */ /* 0x000fc8000f8e003f */
[----:B------:R-:W-:-:S12]  /*c420*/  @UP2 USHF.R.U32.HI UR10, URZ, UR19, UR7 ;  /* 0x000000133f0a2299 */ /* 0x000fd80008011607 */
.L_x_6854:
[----:B------:R-:W-:-:S04]  /*c430*/  UIMAD UR10, UR10, UR14, URZ ;  /* 0x0000000e0a0a72a4 */ /* 0x000fc8000f8e023f */
[----:B------:R-:W-:-:S04]  /*c440*/  UISETP.LT.AND UP2, UPT, UR11, UR10, UPT ;  /* 0x0000000a0b00728c */ /* 0x000fc8000bf41270 */
[----:B------:R-:W-:-:S12]  /*c450*/  USEL UR11, UR11, UR10, !UP2 ;  /* 0x0000000a0b0b7287 */ /* 0x000fd8000d000000 */
.L_x_6852:
        /* <DEDUP_REMOVED lines=12> */
.L_x_6865:
[----:B------:R-:W-:Y:S01]  /*c520*/  ISETP.NE.AND P2, PT, RZ, UR44, PT ;  /* 0x0000002cff007c0c */ /* 0x000fe2000bf45270 */
[----:B------:R-:W-:-:S04]  /*c530*/  UISETP.NE.AND UP2, UPT, UR49, 0x1, UPT ;  /* 0x000000013100788c */ /* 0x000fc8000bf45270 */
[----:B------:R-:W-:-:S04]  /*c540*/  USEL UR37, URZ, 0x1, UP2 ;  /* 0x000000013f257887 */ /* 0x000fc80009000000 */
[----:B------:R-:W-:-:S04]  /*c550*/  ULOP3.LUT UR37, UR25, UR37, URZ, 0x3c, !UPT ;  /* 0x0000002519257292 */ /* 0x000fc8000f8e3c3f */
[----:B------:R-:W-:Y:S08]  /*c560*/  @P2 BRA `(.L_x_6856) ;  /* 0x0000000000382947 */ /* 0x000ff00003800000 */
[----:B------:R-:W-:Y:S05]  /*c570*/  @!P0 BRA `(.L_x_6857) ;  /* 0x0000000000048947 */ /* 0x000fea0003800000 */
[----:B------:R-:W-:Y:S01]  /*c580*/  BPT.TRAP 0x1 ;  /* 0x000000040000795c */ /* 0x000fe20000300000 */
.L_x_6857:
        /* <DEDUP_REMOVED lines=9> */
.L_x_6858:
[----:B-1----:R-:W-:Y:S05]  /*c620*/  @P1 BRA `(.L_x_6856) ;  /* 0x0000000000081947 */ /* 0x002fea0003800000 */
[----:B------:R-:W1:Y:S02]  /*c630*/  SYNCS.PHASECHK.TRANS64.TRYWAIT P1, [UR6+0x28830], R6 ;  /* 0x02883006ff0075a7 */ /* 0x000e640008020146 */
[----:B-1----:R-:W-:Y:S05]  /*c640*/  @!P1 BRA `(.L_x_6859) ;  /* 0x0000011800d09947 */ /* 0x002fea0003800000 */
.L_x_6856:
        /* <DEDUP_REMOVED lines=30> */
.L_x_6861:
[----:B------:R-:W-:Y:S01]  /*c830*/  ULEA UR6, UR49, UR45, 0x3 ;  /* 0x0000002d31067291 */ /* 0x000fe2000f8e183f */
[----:B------:R-:W-:-:S05]  /*c840*/  IMAD.U32 R6, RZ, RZ, UR25 ;  /* 0x00000019ff067e24 */ /* 0x000fca000f8e00ff */
[----:B------:R-:W-:-:S04]  /*c850*/  SHF.L.U32 R6, R6, 0x1f, RZ ;  /* 0x0000001f06067819 */ /* 0x000fc800000006ff */
[----:B------:R0:W1:Y:S01]  /*c860*/  SYNCS.PHASECHK.TRANS64.TRYWAIT P1, [UR6+0x28850], R6 ;  /* 0x02885006ff0075a7 */ /* 0x0000620008020146 */
[----:B------:R-:W-:Y:S05]  /*c870*/  @!P0 BRA `(.L_x_6862) ;  /* 0x0000000000048947 */ /* 0x000fea0003800000 */
[----:B------:R-:W-:Y:S01]  /*c880*/  BPT.TRAP 0x1 ;  /* 0x000000040000795c */ /* 0x000fe20000300000 */
.L_x_6862:
[----:B-1----:R-:W-:Y:S05]  /*c890*/  @P1 BRA `(.L_x_6860) ;  /* 0x0000000000081947 */ /* 0x002fea0003800000 */
[----:B------:R-:W1:Y:S02]  /*c8a0*/  SYNCS.PHASECHK.TRANS64.TRYWAIT P1, [UR6+0x28850], R6 ;  /* 0x02885006ff0075a7 */ /* 0x000e640008020146 */
[----:B-1----:R-:W-:Y:S05]  /*c8b0*/  @!P1 BRA `(.L_x_6863) ;  /* 0x00000118004c9947 */ /* 0x002fea0003800000 */
.L_x_6860:
        /* <DEDUP_REMOVED lines=113> */
[----:B------:R-:W1:Y:S02]  /*cfd0*/  S2R R218, SR_TID.X ;  /* 0x0000000000da7919 */ /* 0x000e640000002100 */
        /* <DEDUP_REMOVED lines=528> */
.L_x_6864:
        /* <DEDUP_REMOVED lines=124> */
.L_x_6855:
[----:B------:R-:W-:-:S13]  /*f8a0*/  ISETP.GE.AND P1, PT, R3, UR42, PT ;  /* 0x0000002a03007c0c */ /* 0x000fda000bf26270 */
[----:B------:R-:W-:Y:S05]  /*f8b0*/  @!P1 BRA `(.L_x_6866) ;  /* 0x0000005400589947 */ /* 0x000fea0003800000 */
[----:B------:R-:W-:Y:S01]  /*f8c0*/  IMAD.MOV.U32 R8, RZ, RZ, R7 ;  /* 0x000000ffff087224 */ /* 0x000fe200078e0007 */
[----:B------:R-:W-:Y:S01]  /*f8d0*/  UMOV UR26, UR37 ;  /* 0x00000025001a7c82 */ /* 0x000fe20008000000 */
[----:B------:R-:W-:Y:S01]  /*f8e0*/  IMAD.MOV.U32 R9, RZ, RZ, R6 ;  /* 0x000000ffff097224 */ /* 0x000fe200078e0006 */
[----:B------:R-:W-:Y:S01]  /*f8f0*/  ULDC UR24, c[0x0][0x9e4] ;  /* 0x0002790000187ab9 */ /* 0x000fe20000000800 */
[----:B------:R-:W-:Y:S01]  /*f900*/  ULDC UR23, c[0x0][0x988] ;  /* 0x0002620000177ab9 */ /* 0x000fe20000000800 */
[----:B------:R-:W-:-:S05]  /*f910*/  ULDC UR25, c[0x0][0x9e0] ;  /* 0x0002780000197ab9 */ /* 0x000fca0000000800 */
.L_x_6884:
[----:B------:R-:W-:Y:S01]  /*f920*/  ISETP.NE.AND P2, PT, RZ, UR44, PT ;  /* 0x0000002cff007c0c */ /* 0x000fe2000bf45270 */
[----:B------:R-:W-:-:S04]  /*f930*/  UISETP.NE.AND UP2, UPT, UR49, 0x1, UPT ;  /* 0x000000013100788c */ /* 0x000fc8000bf45270 */
[----:B------:R-:W-:-:S04]  /*f940*/  USEL UR37, URZ, 0x1, UP2 ;  /* 0x000000013f257887 */ /* 0x000fc80009000000 */
[----:B------:R-:W-:-:S04]  /*f950*/  ULOP3.LUT UR37, UR26, UR37, URZ, 0x3c, !UPT ;  /* 0x000000251a257292 */ /* 0x000fc8000f8e3c3f */
[----:B------:R-:W-:Y:S08]  /*f960*/  @P2 BRA `(.L_x_6867) ;  /* 0x0000000000382947 */ /* 0x000ff00003800000 */
[----:B------:R-:W-:Y:S05]  /*f970*/  @!P0 BRA `(.L_x_6868) ;  /* 0x0000000000048947 */ /* 0x000fea0003800000 */
[----:B------:R-:W-:Y:S01]  /*f980*/  BPT.TRAP 0x1 ;  /* 0x000000040000795c */ /* 0x000fe20000300000 */
.L_x_6868:
        /* <DEDUP_REMOVED lines=9> */
.L_x_6869:
[----:B-1----:R-:W-:Y:S05]  /*fa20*/  @P1 BRA `(.L_x_6867) ;  /* 0x0000000000081947 */ /* 0x002fea0003800000 */
[----:B------:R-:W1:Y:S02]  /*fa30*/  SYNCS.PHASECHK.TRANS64.TRYWAIT P1, [UR6+0x28830], R6 ;  /* 0x02883006ff0075a7 */ /* 0x000e640008020146 */
[----:B-1----:R-:W-:Y:S05]  /*fa40*/  @!P1 BRA `(.L_x_6870) ;  /* 0x000000e800009947 */ /* 0x002fea0003800000 */
.L_x_6867:
        /* <DEDUP_REMOVED lines=30> */
.L_x_6872:
[----:B------:R-:W-:Y:S01]  /*fc30*/  ULEA UR6, UR49, UR45, 0x3 ;  /* 0x0000002d31067291 */ /* 0x000fe2000f8e183f */
[----:B------:R-:W-:-:S05]  /*fc40*/  IMAD.U32 R6, RZ, RZ, UR26 ;  /* 0x0000001aff067e24 */ /* 0x000fca000f8e00ff */
[----:B------:R-:W-:-:S04]  /*fc50*/  SHF.L.U32 R6, R6, 0x1f, RZ ;  /* 0x0000001f06067819 */ /* 0x000fc800000006ff */
[----:B------:R0:W1:Y:S01]  /*fc60*/  SYNCS.PHASECHK.TRANS64.TRYWAIT P1, [UR6+0x28850], R6 ;  /* 0x02885006ff0075a7 */ /* 0x0000620008020146 */
[----:B------:R-:W-:Y:S05]  /*fc70*/  @!P0 BRA `(.L_x_6873) ;  /* 0x0000000000048947 */ /* 0x000fea0003800000 */
[----:B------:R-:W-:Y:S01]  /*fc80*/  BPT.TRAP 0x1 ;  /* 0x000000040000795c */ /* 0x000fe20000300000 */
.L_x_6873:
[----:B-1----:R-:W-:Y:S05]  /*fc90*/  @P1 BRA `(.L_x_6871) ;  /* 0x0000000000081947 */ /* 0x002fea0003800000 */
[----:B------:R-:W1:Y:S02]  /*fca0*/  SYNCS.PHASECHK.TRANS64.TRYWAIT P1, [UR6+0x28850], R6 ;  /* 0x02885006ff0075a7 */ /* 0x000e640008020146 */
[----:B-1----:R-:W-:Y:S05]  /*fcb0*/  @!P1 BRA `(.L_x_6874) ;  /* 0x000000e4007c9947 */ /* 0x002fea0003800000 */
.L_x_6871:
        /* <DEDUP_REMOVED lines=121> */
[----:B------:R-:W-:Y:S01]  /*10450*/  VIADD R110, R110, 0xffffffff ;  /* 0xffffffff6e6e7836 */ /* 0x000fe20000000000 */
[----:B------:R-:W-:-:S02]  /*10460*/  IADD3 R115, -R218, 0xb, RZ ;  /* 0x0000000bda737810 */ /* 0x000fc40007ffe1ff */
        /* <DEDUP_REMOVED lines=112> */
[----:B------:R-:W-:-:S05]  /*10b70*/  @P2 SHF.R.U32.HI R112, RZ, UR6, R41 ;  /* 0x00000006ff702c19 */ /* 0x000fca0008011629 */
[----:B------:R-:W5:Y:S02]  /*10b80*/  SHFL.IDX PT, R41, R112, RZ, 0x1c1f ;  /* 0x001c1fff70297589 */ /* 0x000f6400000e0000 */
[----:B------:R-:W0:Y:S08]  /*10b90*/  MUFU.TANH R99, R99 ;  /* 0x0000006300637308 */ /* 0x000e300000002400 */
[----:B------:R-:W0:Y:S08]  /*10ba0*/  MUFU.TANH R102, R102 ;  /* 0x0000006600667308 */ /* 0x000e300000002400 */
[----:B------:R-:W0:Y:S01]  /*10bb0*/  MUFU.TANH R104, R104 ;  /* 0x0000006800687308 */ /* 0x000e220000002400 */
[----:B-----5:R-:W-:-:S07]  /*10bc0*/  IMAD.IADD R116, R118, 0x1, R41 ;  /* 0x0000000176747824 */ /* 0x020fce00078e0229 */
        /* <DEDUP_REMOVED lines=13> */
[----:B-----5:R-:W-:Y:S01]  /*10ca0*/  IMAD.IADD R115, R117, 0x1, R41 ;  /* 0x0000000175737824 */ /* 0x020fe200078e0229 */
[----:B-1234-:R-:W-:Y:S06]  /*10cb0*/  @P1 BRA `(.L_x_6875) ;  /* 0x0000000000541947 */ /* 0x01efec0003800000 */
        /* <DEDUP_REMOVED lines=12> */
.L_x_6877:
[----:B------:R-:W-:-:S05]  /*10d80*/  IMAD.U32 R184, RZ, RZ, UR24 ;  /* 0x00000018ffb87e24 */ /* 0x000fca000f8e00ff */
[----:B------:R-:W-:-:S13]  /*10d90*/  ISETP.NE.AND P1, PT, R184, 0x1, PT ;  /* 0x00000001b800780c */ /* 0x000fda0003f25270 */
[----:B0-----:R-:W0:Y:S02]  /*10da0*/  @P1 LDC.64 R40, c[0x0][0x9e8] ;  /* 0x00027a00ff281b82 */ /* 0x001e240000000a00 */
[----:B0-----:R-:W-:-:S05]  /*10db0*/  @P1 IMAD.HI.U32 R40, R119, R40, RZ ;  /* 0x0000002877281227 */ /* 0x001fca00078e00ff */
[----:B------:R-:W-:-:S07]  /*10dc0*/  @P1 SHF.R.U32.HI R119, RZ, R41, R40 ;  /* 0x00000029ff771219 */ /* 0x000fce0000011628 */
.L_x_6878:
[----:B------:R-:W-:Y:S05]  /*10dd0*/  BSYNC B0 ;  /* 0x0000000000007941 */ /* 0x000fea0003800000 */
.L_x_6876:
[----:B------:R-:W-:-:S05]  /*10de0*/  IMAD R119, R119, R184, R110 ;  /* 0x000000b877777224 */ /* 0x000fca00078e026e */
[----:B------:R-:W-:Y:S02]  /*10df0*/  VIADDMNMX R116, R119, R184, R116, PT ;  /* 0x000000b877747246 */ /* 0x000fe40003800174 */
[----:B------:R-:W-:-:S07]  /*10e00*/  VIMNMX R115, R115, R119, !PT ;  /* 0x0000007773737248 */ /* 0x000fce0007fe0100 */
.L_x_6875:
[C---:B------:R-:W-:Y:S01]  /*10e10*/  ISETP.GE.AND P3, PT, R114.reuse, 0x9, PT ;  /* 0x000000097200780c */ /* 0x040fe20003f66270 */
[----:B------:R-:W1:Y:S01]  /*10e20*/  SHFL.IDX PT, R112, R112, 0x1, 0x1c1f ;  /* 0x003c1f0070707f89 */ /* 0x000e6200000e0000 */
        /* <DEDUP_REMOVED lines=12> */
[--C-:B-1----:R-:W-:Y:S01]  /*10ef0*/  IMAD.IADD R118, R118, 0x1, R112.reuse ;  /* 0x0000000176767824 */ /* 0x102fe200078e0270 */
[----:B------:R-:W-:Y:S01]  /*10f00*/  ISETP.GE.AND P4, PT, R114, 0x11, PT ;  /* 0x000000117200780c */ /* 0x000fe20003f86270 */
[----:B------:R-:W-:Y:S01]  /*10f10*/  IMAD.IADD R117, R117, 0x1, R112 ;  /* 0x0000000175757824 */ /* 0x000fe200078e0270 */
[C---:B------:R-:W-:Y:S02]  /*10f20*/  ISETP.LT.OR P3, PT, R116.reuse, 0x9, P3 ;  /* 0x000000097400780c */ /* 0x040fe40001f61670 */
[----:B------:R-:W-:Y:S02]  /*10f30*/  ISETP.LT.OR P2, PT, R116, 0xa, P2 ;  /* 0x0000000a7400780c */ /* 0x000fe40001741670 */
[----:B0-----:R-:W-:Y:S02]  /*10f40*/  FSEL R40, R12, -INF , !P3 ;  /* 0xff8000000c287808 */ /* 0x001fe40005800000 */
        /* <DEDUP_REMOVED lines=275> */
.L_x_6881:
[----:B------:R-:W-:-:S05]  /*12080*/  IMAD.U32 R119, RZ, RZ, UR24 ;  /* 0x00000018ff777e24 */ /* 0x000fca000f8e00ff */
[----:B------:R-:W-:-:S13]  /*12090*/  ISETP.NE.AND P6, PT, R119, 0x1, PT ;  /* 0x000000017700780c */ /* 0x000fda0003fc5270 */
[----:B------:R-:W0:Y:S02]  /*120a0*/  @P6 LDC.64 R12, c[0x0][0x9e8] ;  /* 0x00027a00ff0c6b82 */ /* 0x000e240000000a00 */
[----:B0-----:R-:W-:-:S05]  /*120b0*/  @P6 IMAD.HI.U32 R12, R115, R12, RZ ;  /* 0x0000000c730c6227 */ /* 0x001fca00078e00ff */
[----:B------:R-:W-:-:S07]  /*120c0*/  @P6 SHF.R.U32.HI R115, RZ, R13, R12 ;  /* 0x0000000dff736219 */ /* 0x000fce000001160c */
.L_x_6882:
[----:B------:R-:W-:Y:S05]  /*120d0*/  BSYNC B0 ;  /* 0x0000000000007941 */ /* 0x000fea0003800000 */
.L_x_6880:
[----:B------:R-:W-:-:S05]  /*120e0*/  IMAD R110, R115, R119, R110 ;  /* 0x00000077736e7224 */ /* 0x000fca00078e026e */
[----:B------:R-:W-:Y:S02]  /*120f0*/  VIADDMNMX R118, R110, R119, R118, PT ;  /* 0x000000776e767246 */ /* 0x000fe40003800176 */
[----:B------:R-:W-:-:S07]  /*12100*/  VIMNMX R117, R117, R110, !PT ;  /* 0x0000006e75757248 */ /* 0x000fce0007fe0100 */
.L_x_6879:
        /* <DEDUP_REMOVED lines=597> */
.L_x_6883:
        /* <DEDUP_REMOVED lines=124> */
.L_x_6866:
[----:B------:R-:W-:Y:S06]  /*14e20*/  BAR.ARV 0x8, 0x180 ;  /* 0x0206000000007b1d */ /* 0x000fec0000002000 */
[----:B------:R-:W-:Y:S05]  /*14e30*/  @!P0 BRA `(.L_x_6885) ;  /* 0x0000000000048947 */ /* 0x000fea0003800000 */
[----:B------:R-:W-:Y:S01]  /*14e40*/  BPT.TRAP 0x1 ;  /* 0x000000040000795c */ /* 0x000fe20000300000 */
.L_x_6885:
[----:B------:R-:W-:Y:S01]  /*14e50*/  ULEA UR4, UR49, UR45, 0x3 ;  /* 0x0000002d31047291 */ /* 0x000fe2000f8e183f */
[----:B------:R-:W-:-:S05]  /*14e60*/  IMAD.U32 R0, RZ, RZ, UR37 ;  /* 0x00000025ff007e24 */ /* 0x000fca000f8e00ff */
[----:B------:R-:W-:-:S04]  /*14e70*/  SHF.L.U32 R0, R0, 0x1f, RZ ;  /* 0x0000001f00007819 */ /* 0x000fc800000006ff */
[----:B------:R0:W1:Y:S01]  /*14e80*/  SYNCS.PHASECHK.TRANS64.TRYWAIT P1, [UR4+0x28850], R0 ;  /* 0x02885000ff0075a7 */ /* 0x0000620008020144 */
[----:B------:R-:W-:Y:S05]  /*14e90*/  @!P0 BRA `(.L_x_6886) ;  /* 0x0000000000048947 */ /* 0x000fea0003800000 */
[----:B------:R-:W-:Y:S01]  /*14ea0*/  BPT.TRAP 0x1 ;  /* 0x000000040000795c */ /* 0x000fe20000300000 */
.L_x_6886:
[----:B-1----:R-:W-:Y:S05]  /*14eb0*/  @P1 BRA `(.L_x_6887) ;  /* 0x0000000000081947 */ /* 0x002fea0003800000 */
[----:B------:R-:W1:Y:S02]  /*14ec0*/  SYNCS.PHASECHK.TRANS64.TRYWAIT P1, [UR4+0x28850], R0 ;  /* 0x02885000ff0075a7 */ /* 0x000e640008020144 */
[----:B-1----:R-:W-:Y:S05]  /*14ed0*/  @!P1 BRA `(.L_x_6888) ;  /* 0x00000094000c9947 */ /* 0x002fea0003800000 */
.L_x_6887:
        /* <DEDUP_REMOVED lines=15> */
[----:B------:R-:W-:Y:S01]  /*14fd0*/  QGMMA.64x128x32.F32.E4M3.E4M3 R120, R204, gdesc[UR4], R120, gsb0 ;  /* 0x01e00004cc787df3 */ /* 0x000fe20008000878 */
[----:B------:R-:W-:Y:S01]  /*14fe0*/  UIADD3 UR6, UR5, 0x2, URZ ;  /* 0x0000000205067890 */ /* 0x000fe2000fffe03f */
[----:B------:R-:W-:Y:S01]  /*14ff0*/  UMOV UR7, 0x80000020 ;  /* 0x8000002000077882 */ /* 0x000fe20000000000 */
[----:B------:R-:W-:Y:S02]  /*15000*/  @UP0 UIMAD UR8, UR8, UR12, URZ ;  /* 0x0000000c080802a4 */ /* 0x000fe4000f8e023f */
[----:B------:R-:W-:Y:S02]  /*15010*/  @UP0 USHF.R.S32.HI UR9, URZ, 0x1f, UR48 ;  /* 0x0000001f3f090899 */ /* 0x000fe40008011430 */
[----:B------:R-:W-:Y:S01]  /*15020*/  @UP0 UIMAD UR8, UR47, UR13, UR8 ;  /* 0x0000000d2f0802a4 */ /* 0x000fe2000f8e0208 */
[----:B------:R-:W-:-:S02]  /*15030*/  WARPGROUP.DEPBAR.LE gsb0, 0x0 ;  /* 0x00008000000079c5 */ /* 0x000fc40000010000 */
[----:B------:R-:W-:-:S06]  /*15040*/  WARPGROUP.ARRIVE ;  /* 0x00000000000079c5 */ /* 0x000fcc0000000000 */
[----:B------:R-:W-:Y:S01]  /*15050*/  QGMMA.64x128x32.F32.E4M3.E4M3 R120, R200, gdesc[UR4], R120, gsb0 ;  /* 0x01e00004c8787df3 */ /* 0x000fe20008000878 */
[----:B------:R-:W-:Y:S01]  /*15060*/  UIADD3 UR6, UR5, 0x200, URZ ;  /* 0x0000020005067890 */ /* 0x000fe2000fffe03f */
[----:B------:R-:W-:Y:S01]  /*15070*/  UMOV UR7, 0x80000020 ;  /* 0x8000002000077882 */ /* 0x000fe20000000000 */
[----:B------:R-:W-:Y:S02]  /*15080*/  WARPGROUP.DEPBAR.LE gsb0, 0x0 ;  /* 0x00008000000079c5 */ /* 0x000fe40000010000 */
[----:B------:R-:W-:-:S07]  /*15090*/  WARPGROUP.ARRIVE ;  /* 0x00000000000079c5 */ /* 0x000fce0000000000 */
[----:B------:R-:W-:Y:S01]  /*150a0*/  QGMMA.64x128x32.F32.E4M3.E4M3 R120, R196, gdesc[UR4], R120, gsb0 ;  /* 0x01e00004c4787df3 */ /* 0x000fe20008000878 */
[----:B------:R-:W-:-:S03]  /*150b0*/  @UP0 UIMAD.WIDE.U32 UR6, UR47, UR12, URZ ;  /* 0x0000000c2f0602a5 */ /* 0x000fc6000f8e003f */
        /* <DEDUP_REMOVED lines=9> */
[----:B------:R-:W-:Y:S01]  /*15150*/  IMAD.U32 R8, RZ, RZ, UR8 ;  /* 0x00000008ff087e24 */ /* 0x000fe2000f8e00ff */
[----:B------:R-:W-:Y:S02]  /*15160*/  UMOV UR7, 0x80000020 ;  /* 0x8000002000077882 */ /* 0x000fe40000000000 */
[----:B------:R-:W-:-:S05]  /*15170*/  IMAD.U32 R9, RZ, RZ, UR9 ;  /* 0x00000009ff097e24 */ /* 0x000fca000f8e00ff */
[----:B------:R2:W3:Y:S01]  /*15180*/  @P1 LDG.E R10, desc[UR50][R8.64] ;  /* 0x00000032080a1981 */ /* 0x0004e2000c1e1900 */
[----:B------:R-:W-:Y:S02]  /*15190*/  WARPGROUP.DEPBAR.LE gsb0, 0x0 ;  /* 0x00008000000079c5 */ /* 0x000fe40000010000 */
[----:B------:R-:W-:-:S06]  /*151a0*/  WARPGROUP.ARRIVE ;  /* 0x00000000000079c5 */ /* 0x000fcc0000000000 */
[----:B------:R-:W-:Y:S01]  /*151b0*/  QGMMA.64x128x32.F32.E4M3.E4M3 R120, R192, gdesc[UR4], R120, gsb0 ;  /* 0x01e00004c0787df3 */ /* 0x000fe20008000878 */
[----:B------:R-:W-:Y:S01]  /*151c0*/  UIADD3 UR6, UR5, 0x400, URZ ;  /* 0x0000040005067890 */ /* 0x000fe2000fffe03f */
[----:B------:R-:W-:Y:S01]  /*151d0*/  UMOV UR7, 0x80000020 ;  /* 0x8000002000077882 */ /* 0x000fe20000000000 */
[----:B01----:R-:W0:Y:S04]  /*151e0*/  SHFL.BFLY PT, R0, R5, 0x2, 0x1f ;  /* 0x0c401f0005007f89 */ /* 0x003e2800000e0000 */
[----:B------:R-:W1:Y:S01]  /*151f0*/  SHFL.BFLY PT, R11, R4, 0x2, 0x1f ;  /* 0x0c401f00040b7f89 */ /* 0x000e6200000e0000 */
[----:B------:R-:W-:Y:S02]  /*15200*/  WARPGROUP.DEPBAR.LE gsb0, 0x0 ;  /* 0x00008000000079c5 */ /* 0x000fe40000010000 */
[----:B------:R-:W-:-:S06]  /*15210*/  WARPGROUP.ARRIVE ;  /* 0x00000000000079c5 */ /* 0x000fcc0000000000 */
[----:B------:R-:W-:Y:S01]  /*15220*/  QGMMA.64x128x32.F32.E4M3.E4M3 R120, R188, gdesc[UR4], R120, gsb0 ;  /* 0x01e00004bc787df3 */ /* 0x000fe20008000878 */
[----:B------:R-:W-:Y:S01]  /*15230*/  UIADD3 UR6, UR5, 0x402, URZ ;  /* 0x0000040205067890 */ /* 0x000fe2000fffe03f */
        /* <DEDUP_REMOVED lines=37> */
.L_x_6889:
        /* <DEDUP_REMOVED lines=74> */
.L_x_6815:
        /* <DEDUP_REMOVED lines=34> */
[----:B------:R-:W-:-:S02]  /*15b50*/  SEL R66, R9, R10, P0 ;  /* 0x0000000a09427207 */ /* 0x000fc40000000000 */
[----:B------:R-:W-:Y:S02]  /*15b60*/  SEL R68, R10, R9, P0 ;  /* 0x000000090a447207 */ /* 0x000fe40000000000 */
[----:B------:R-:W-:Y:S02]  /*15b70*/  SEL R90, R5, R18, P0 ;  /* 0x00000012055a7207 */ /* 0x000fe40000000000 */
[----:B------:R-:W-:Y:S02]  /*15b80*/  SEL R18, R18, R5, P0 ;  /* 0x0000000512127207 */ /* 0x000fe40000000000 */
        /* <DEDUP_REMOVED lines=8> */
[----:B------:R-:W-:Y:S02]  /*15c10*/  LOP3.LUT R5, R8, 0x380, RZ, 0xc0, !PT ;  /* 0x0000038008057812 */ /* 0x000fe400078ec0ff */
[----:B------:R-:W-:-:S02]  /*15c20*/  F2FP.BF16.F32.PACK_AB R35, R140, R35 ;  /* 0x000000238c23723e */ /* 0x000fc400000010ff */
[----:B------:R-:W-:Y:S02]  /*15c30*/  F2FP.BF16.F32.PACK_AB R33, R142, R33 ;  /* 0x000000218e21723e */ /* 0x000fe400000010ff */
[----:B------:R-:W-:Y:S02]  /*15c40*/  F2FP.BF16.F32.PACK_AB R40, R141, R40 ;  /* 0x000000288d28723e */ /* 0x000fe400000010ff */
[----:B------:R-:W-:Y:S02]  /*15c50*/  F2FP.BF16.F32.PACK_AB R34, R143, R34 ;  /* 0x000000228f22723e */ /* 0x000fe400000010ff */
[----:B------:R-:W-:Y:S02]  /*15c60*/  F2FP.BF16.F32.PACK_AB R13, R172, R13 ;  /* 0x0000000dac0d723e */ /* 0x000fe400000010ff */
[----:B------:R-:W-:Y:S02]  /*15c70*/  F2FP.BF16.F32.PACK_AB R14, R173, R14 ;  /* 0x0000000ead0e723e */ /* 0x000fe400000010ff */
[----:B------:R-:W-:-:S02]  /*15c80*/  SEL R32, R32, R31, P0 ;  /* 0x0000001f20207207 */ /* 0x000fc40000000000 */
[C---:B------:R-:W-:Y:S02]  /*15c90*/  IADD3 R12, P6, R8.reuse, 0x20, RZ ;  /* 0x00000020080c7810 */ /* 0x040fe40007fde0ff */
[----:B------:R-:W-:Y:S02]  /*15ca0*/  IADD3 R31, P1, R8, 0x40, RZ ;  /* 0x00000040081f7810 */ /* 0x000fe40007f3e0ff */
[----:B------:R-:W-:Y:S02]  /*15cb0*/  SEL R76, R29, R30, P0 ;  /* 0x0000001e1d4c7207 */ /* 0x000fe40000000000 */
[----:B------:R-:W-:Y:S02]  /*15cc0*/  SHF.R.U64 R5, R5, 0x3, RZ ;  /* 0x0000000305057819 */ /* 0x000fe400000012ff */
[----:B------:R-:W-:Y:S02]  /*15cd0*/  SEL R50, R35, R40, P0 ;  /* 0x0000002823327207 */ /* 0x000fe40000000000 */
[----:B------:R-:W-:-:S02]  /*15ce0*/  SEL R62, R13, R14, P0 ;  /* 0x0000000e0d3e7207 */ /* 0x000fc40000000000 */
[----:B------:R-:W-:Y:S02]  /*15cf0*/  SEL R64, R14, R13, P0 ;  /* 0x0000000d0e407207 */ /* 0x000fe40000000000 */
[----:B------:R-:W-:Y:S02]  /*15d00*/  SEL R74, R33, R34, P0 ;  /* 0x00000022214a7207 */ /* 0x000fe40000000000 */
[----:B------:R-:W-:Y:S01]  /*15d10*/  SEL R30, R30, R29, P0 ;  /* 0x0000001d1e1e7207 */ /* 0x000fe20000000000 */
[----:B------:R-:W-:Y:S01]  /*15d20*/  IMAD.X R29, RZ, RZ, R9, P6 ;  /* 0x000000ffff1d7224 */ /* 0x000fe200030e0609 */
[----:B------:R-:W-:Y:S02]  /*15d30*/  LOP3.LUT R10, R12, 0x380, RZ, 0xc0, !PT ;  /* 0x000003800c0a7812 */ /* 0x000fe400078ec0ff */
[----:B------:R-:W-:Y:S02]  /*15d40*/  SEL R40, R40, R35, P0 ;  /* 0x0000002328287207 */ /* 0x000fe40000000000 */
[----:B------:R-:W-:-:S02]  /*15d50*/  SEL R34, R34, R33, P0 ;  /* 0x0000002122227207 */ /* 0x000fc40000000000 */
[----:B------:R-:W-:Y:S02]  /*15d60*/  LOP3.LUT R14, R31, 0x380, RZ, 0xc0, !PT ;  /* 0x000003801f0e7812 */ /* 0x000fe400078ec0ff */
[C---:B------:R-:W-:Y:S02]  /*15d70*/  IADD3 R33, P2, R8.reuse, 0x60, RZ ;  /* 0x0000006008217810 */ /* 0x040fe40007f5e0ff */
[C---:B------:R-:W-:Y:S02]  /*15d80*/  IADD3 R92, P3, R8.reuse, 0x4000, RZ ;  /* 0x00004000085c7810 */ /* 0x040fe40007f7e0ff */
[C---:B------:R-:W-:Y:S02]  /*15d90*/  IADD3 R35, P4, R8.reuse, 0x4020, RZ ;  /* 0x0000402008237810 */ /* 0x040fe40007f9e0ff */
[C---:B------:R-:W-:Y:S02]  /*15da0*/  IADD3 R37, P5, R8.reuse, 0x4040, RZ ;  /* 0x0000404008257810 */ /* 0x040fe40007fbe0ff */
[----:B------:R-:W-:-:S02]  /*15db0*/  IADD3 R94, P6, R8, 0x4060, RZ ;  /* 0x00004060085e7810 */ /* 0x000fc40007fde0ff */
[----:B------:R-:W-:Y:S01]  /*15dc0*/  LOP3.LUT R8, R5, R8, RZ, 0x3c, !PT ;  /* 0x0000000805087212 */ /* 0x000fe200078e3cff */
[--C-:B------:R-:W-:Y:S01]  /*15dd0*/  IMAD.X R13, RZ, RZ, R9.reuse, P5 ;  /* 0x000000ffff0d7224 */ /* 0x100fe200028e0609 */
[----:B------:R-:W-:Y:S01]  /*15de0*/  F2FP.BF16.F32.PACK_AB R27, R156, R27 ;  /* 0x0000001b9c1b723e */ /* 0x000fe200000010ff */
[----:B------:R-:W-:Y:S01]  /*15df0*/  IMAD.X R11, RZ, RZ, R9, P6 ;  /* 0x000000ffff0b7224 */ /* 0x000fe200030e0609 */
[----:B------:R-:W-:Y:S02]  /*15e00*/  F2FP.BF16.F32.PACK_AB R25, R158, R25 ;  /* 0x000000199e19723e */ /* 0x000fe400000010ff */
[----:B------:R-:W-:Y:S02]  /*15e10*/  F2FP.BF16.F32.PACK_AB R28, R157, R28 ;  /* 0x0000001c9d1c723e */ /* 0x000fe400000010ff */
[----:B------:R-:W-:Y:S02]  /*15e20*/  F2FP.BF16.F32.PACK_AB R26, R159, R26 ;  /* 0x0000001a9f1a723e */ /* 0x000fe400000010ff */
[----:B------:R-:W-:-:S02]  /*15e30*/  F2FP.BF16.F32.PACK_AB R15, R166, R15 ;  /* 0x0000000fa60f723e */ /* 0x000fc400000010ff */
[----:B------:R-:W-:Y:S02]  /*15e40*/  F2FP.BF16.F32.PACK_AB R20, R167, R20 ;  /* 0x00000014a714723e */ /* 0x000fe400000010ff */
[----:B------:R-:W-:Y:S02]  /*15e50*/  SHF.R.U64 R5, R10, 0x3, RZ ;  /* 0x000000030a057819 */ /* 0x000fe400000012ff */
        /* <DEDUP_REMOVED lines=11> */
[----:B------:R-:W-:Y:S02]  /*15f10*/  LOP3.LUT R28, R5, R12, RZ, 0x3c, !PT ;  /* 0x0000000c051c7212 */ /* 0x000fe400078e3cff */
[----:B------:R-:W-:-:S02]  /*15f20*/  LOP3.LUT R26, R10, R31, RZ, 0x3c, !PT ;  /* 0x0000001f0a1a7212 */ /* 0x000fc400078e3cff */
[----:B------:R-:W-:Y:S02]  /*15f30*/  LOP3.LUT R5, R92, 0x380, RZ, 0xc0, !PT ;  /* 0x000003805c057812 */ /* 0x000fe400078ec0ff */
[----:B------:R-:W-:Y:S02]  /*15f40*/  LOP3.LUT R10, R35, 0x380, RZ, 0xc0, !PT ;  /* 0x00000380230a7812 */ /* 0x000fe400078ec0ff */
[----:B------:R-:W-:Y:S02]  /*15f50*/  LOP3.LUT R12, R37, 0x380, RZ, 0xc0, !PT ;  /* 0x00000380250c7812 */ /* 0x000fe400078ec0ff */
[----:B------:R-:W-:Y:S02]  /*15f60*/  LOP3.LUT R31, R94, 0x380, RZ, 0xc0, !PT ;  /* 0x000003805e1f7812 */ /* 0x000fe400078ec0ff */
[----:B------:R-:W-:Y:S02]  /*15f70*/  F2FP.BF16.F32.PACK_AB R21, R164, R21 ;  /* 0x00000015a415723e */ /* 0x000fe400000010ff */
[----:B------:R-:W-:-:S02]  /*15f80*/  F2FP.BF16.F32.PACK_AB R24, R165, R24 ;  /* 0x00000018a518723e */ /* 0x000fc400000010ff */
[----:B------:R-:W-:Y:S02]  /*15f90*/  SHF.R.U64 R14, R20, 0x3, RZ ;  /* 0x00000003140e7819 */ /* 0x000fe400000012ff */
[----:B------:R-:W-:Y:S02]  /*15fa0*/  F2FP.BF16.F32.PACK_AB R47, R124, R47 ;  /* 0x0000002f7c2f723e */ /* 0x000fe400000010ff */
[----:B------:R-:W-:Y:S02]  /*15fb0*/  F2FP.BF16.F32.PACK_AB R48, R125, R48 ;  /* 0x000000307d30723e */ /* 0x000fe400000010ff */
[----:B------:R-:W-:Y:S02]  /*15fc0*/  F2FP.BF16.F32.PACK_AB R43, R132, R43 ;  /* 0x0000002b842b723e */ /* 0x000fe400000010ff */
[----:B------:R-:W-:Y:S02]  /*15fd0*/  F2FP.BF16.F32.PACK_AB R44, R133, R44 ;  /* 0x0000002c852c723e */ /* 0x000fe400000010ff */
[----:B------:R-:W-:-:S02]  /*15fe0*/  SHF.R.U64 R5, R5, 0x3, RZ ;  /* 0x0000000305057819 */ /* 0x000fc400000012ff */
[----:B------:R-:W-:Y:S02]  /*15ff0*/  SHF.R.U64 R10, R10, 0x3, RZ ;  /* 0x000000030a0a7819 */ /* 0x000fe400000012ff */
[----:B------:R-:W-:Y:S02]  /*16000*/  F2FP.BF16.F32.PACK_AB R45, R126, R45 ;  /* 0x0000002d7e2d723e */ /* 0x000fe400000010ff */
[----:B------:R-:W-:Y:S02]  /*16010*/  F2FP.BF16.F32.PACK_AB R46, R127, R46 ;  /* 0x0000002e7f2e723e */ /* 0x000fe400000010ff */
[----:B------:R-:W-:Y:S02]  /*16020*/  F2FP.BF16.F32.PACK_AB R41, R134, R41 ;  /* 0x000000298629723e */ /* 0x000fe400000010ff */
[----:B------:R-:W-:Y:S02]  /*16030*/  F2FP.BF16.F32.PACK_AB R42, R135, R42 ;  /* 0x0000002a872a723e */ /* 0x000fe400000010ff */
[----:B------:R-:W-:-:S02]  /*16040*/  SHF.R.U64 R12, R12, 0x3, RZ ;  /* 0x000000030c0c7819 */ /* 0x000fc400000012ff */
[----:B------:R-:W-:Y:S02]  /*16050*/  SHF.R.U64 R31, R31, 0x3, RZ ;  /* 0x000000031f1f7819 */ /* 0x000fe400000012ff */
[----:B------:R-:W-:Y:S02]  /*16060*/  SEL R58, R21, R24, P0 ;  /* 0x00000018153a7207 */ /* 0x000fe40000000000 */
[----:B------:R-:W-:Y:S01]  /*16070*/  SEL R60, R24, R21, P0 ;  /* 0x00000015183c7207 */ /* 0x000fe20000000000 */
[----:B------:R-:W-:Y:S01]  /*16080*/  IMAD.X R21, RZ, RZ, R9, P3 ;  /* 0x000000ffff157224 */ /* 0x000fe200018e0609 */
[----:B------:R-:W-:Y:S02]  /*16090*/  LOP3.LUT R24, R14, R33, RZ, 0x3c, !PT ;  /* 0x000000210e187212 */ /* 0x000fe400078e3cff */
[----:B------:R-:W-:Y:S02]  /*160a0*/  SEL R36, R47, R48, P0 ;  /* 0x000000302f247207 */ /* 0x000fe40000000000 */
[----:B------:R-:W-:-:S02]  /*160b0*/  SEL R38, R43, R44, P0 ;  /* 0x0000002c2b267207 */ /* 0x000fc40000000000 */
[----:B------:R-:W-:Y:S02]  /*160c0*/  LOP3.LUT R20, R5, R92, RZ, 0x3c, !PT ;  /* 0x0000005c05147212 */ /* 0x000fe400078e3cff */
[----:B------:R-:W-:Y:S02]  /*160d0*/  LOP3.LUT R14, R10, R35, RZ, 0x3c, !PT ;  /* 0x000000230a0e7212 */ /* 0x000fe400078e3cff */
[----:B------:R-:W-:Y:S02]  /*160e0*/  SEL R48, R48, R47, P0 ;  /* 0x0000002f30307207 */ /* 0x000fe40000000000 */
[----:B------:R-:W-:Y:S02]  /*160f0*/  SEL R44, R44, R43, P0 ;  /* 0x0000002b2c2c7207 */ /* 0x000fe40000000000 */
[----:B------:R-:W-:Y:S02]  /*16100*/  SEL R70, R45, R46, P0 ;  /* 0x0000002e2d467207 */ /* 0x000fe40000000000 */
[----:B------:R-:W-:-:S02]  /*16110*/  SEL R72, R41, R42, P0 ;  /* 0x0000002a29487207 */ /* 0x000fc40000000000 */
[----:B------:R-:W-:Y:S02]  /*16120*/  LOP3.LUT R12, R12, R37, RZ, 0x3c, !PT ;  /* 0x000000250c0c7212 */ /* 0x000fe400078e3cff */
[----:B------:R-:W-:Y:S02]  /*16130*/  LOP3.LUT R10, R31, R94, RZ, 0x3c, !PT ;  /* 0x0000005e1f0a7212 */ /* 0x000fe400078e3cff */
[----:B------:R-:W-:Y:S02]  /*16140*/  SEL R46, R46, R45, P0 ;  /* 0x0000002d2e2e7207 */ /* 0x000fe40000000000 */
[----:B------:R-:W-:Y:S02]  /*16150*/  SEL R42, R42, R41, P0 ;  /* 0x000000292a2a7207 */ /* 0x000fe40000000000 */
        /* <DEDUP_REMOVED lines=8> */
[----:B------:R-:W-:Y:S02]  /*161e0*/  PLOP3.LUT P2, PT, PT, PT, UP0, 0x80, 0x0 ;  /* 0x000000000000781c */ /* 0x000fe40003f4f008 */
[----:B--2---:R-:W-:Y:S01]  /*161f0*/  LOP3.LUT R5, R17, 0x2, RZ, 0x3c, !PT ;  /* 0x0000000211057812 */ /* 0x004fe200078e3cff */
[----:B------:R-:W-:Y:S04]  /*16200*/  SHFL.IDX PT, R36, R36, R17, 0x1c1f ;  /* 0x001c1f1124247589 */ /* 0x000fe800000e0000 */
[----:B------:R-:W-:Y:S04]  /*16210*/  SHFL.IDX PT, R38, R38, R17, 0x1c1f ;  /* 0x001c1f1126267589 */ /* 0x000fe800000e0000 */
[----:B------:R-:W-:Y:S04]  /*16220*/  SHFL.IDX PT, R50, R50, R17, 0x1c1f ;  /* 0x001c1f1132327589 */ /* 0x000fe800000e0000 */
[----:B------:R-:W-:Y:S04]  /*16230*/  SHFL.IDX PT, R52, R52, R17, 0x1c1f ;  /* 0x001c1f1134347589 */ /* 0x000fe800000e0000 */
[----:B------:R-:W0:Y:S04]  /*16240*/  SHFL.IDX PT, R9, R48, R5, 0x1c1f ;  /* 0x001c1f0530097589 */ /* 0x000e2800000e0000 */
        /* <DEDUP_REMOVED lines=14> */
[----:B------:R-:W1:Y:S01]  /*16330*/  SHFL.IDX PT, R29, R34, R5, 0x1c1f ;  /* 0x001c1f05221d7589 */ /* 0x000e6200000e0000 */
[----:B---3--:R-:W-:-:S03]  /*16340*/  SEL R28, R52, R15, P0 ;  /* 0x0000000f341c7207 */ /* 0x008fc60000000000 */
[----:B------:R-:W-:Y:S04]  /*16350*/  SHFL.IDX PT, R76, R76, R17, 0x1c1f ;  /* 0x001c1f114c4c7589 */ /* 0x000fe800000e0000 */
[----:B------:R2:W3:Y:S04]  /*16360*/  SHFL.IDX PT, R31, R30, R5, 0x1c1f ;  /* 0x001c1f051e1f7589 */ /* 0x0004e800000e0000 */
[----:B------:R-:W-:Y:S01]  /*16370*/  SHFL.IDX PT, R54, R54, R17, 0x1c1f ;  /* 0x001c1f1136367589 */ /* 0x000fe200000e0000 */
[----:B----4-:R-:W-:Y:S02]  /*16380*/  SEL R9, R70, R25, P0 ;  /* 0x0000001946097207 */ /* 0x010fe40000000000 */
[----:B------:R-:W-:Y:S01]  /*16390*/  SEL R11, R25, R70, P0 ;  /* 0x00000046190b7207 */ /* 0x000fe20000000000 */
[----:B------:R-:W-:Y:S01]  /*163a0*/  SHFL.IDX PT, R78, R78, R17, 0x1c1f ;  /* 0x001c1f114e4e7589 */ /* 0x000fe200000e0000 */
[----:B0-----:R-:W-:-:S02]  /*163b0*/  SEL R13, R72, R27, P0 ;  /* 0x0000001b480d7207 */ /* 0x001fc40000000000 */
[----:B--2---:R-:W-:Y:S01]  /*163c0*/  SEL R30, R15, R52, P0 ;  /* 0x000000340f1e7207 */ /* 0x004fe20000000000 */
[----:B------:R-:W0:Y:S01]  /*163d0*/  SHFL.IDX PT, R21, R56, R5, 0x1c1f ;  /* 0x001c1f0538157589 */ /* 0x000e2200000e0000 */
[----:B------:R-:W-:-:S03]  /*163e0*/  SEL R15, R27, R72, P0 ;  /* 0x000000481b0f7207 */ /* 0x000fc60000000000 */
[----:B------:R-:W2:Y:S01]  /*163f0*/  SHFL.IDX PT, R55, R80, R5, 0x1c1f ;  /* 0x001c1f0550377589 */ /* 0x000ea200000e0000 */
[----:B-1----:R-:W-:Y:S02]  /*16400*/  SEL R25, R74, R29, P0 ;  /* 0x0000001d4a197207 */ /* 0x002fe40000000000 */
[----:B------:R-:W-:Y:S01]  /*16410*/  SEL R27, R29, R74, P0 ;  /* 0x0000004a1d1b7207 */ /* 0x000fe20000000000 */
[----:B------:R-:W-:Y:S04]  /*16420*/  SHFL.IDX PT, R58, R58, R17, 0x1c1f ;  /* 0x001c1f113a3a7589 */ /* 0x000fe800000e0000 */
[----:B------:R-:W-:Y:S01]  /*16430*/  SHFL.IDX PT, R82, R82, R17, 0x1c1f ;  /* 0x001c1f1152527589 */ /* 0x000fe200000e0000 */
[----:B---3--:R-:W-:Y:S02]  /*16440*/  SEL R29, R76, R31, P0 ;  /* 0x0000001f4c1d7207 */ /* 0x008fe40000000000 */
[----:B------:R-:W-:Y:S01]  /*16450*/  SEL R31, R31, R76, P0 ;  /* 0x0000004c1f1f7207 */ /* 0x000fe20000000000 */
[----:B------:R-:W1:Y:S04]  /*16460*/  SHFL.IDX PT, R33, R60, R5, 0x1c1f ;  /* 0x001c1f053c217589 */ /* 0x000e6800000e0000 */
[----:B------:R-:W3:Y:S04]  /*16470*/  SHFL.IDX PT, R59, R84, R5, 0x1c1f ;  /* 0x001c1f05543b7589 */ /* 0x000ee800000e0000 */
[----:B------:R-:W-:Y:S01]  /*16480*/  SHFL.IDX PT, R62, R62, R17, 0x1c1f ;  /* 0x001c1f113e3e7589 */ /* 0x000fe200000e0000 */
[----:B0-----:R-:W-:-:S02]  /*16490*/  SEL R52, R54, R21, P0 ;  /* 0x0000001536347207 */ /* 0x001fc40000000000 */
[----:B------:R-:W-:Y:S01]  /*164a0*/  SEL R54, R21, R54, P0 ;  /* 0x0000003615367207 */ /* 0x000fe20000000000 */
[----:B------:R-:W-:Y:S01]  /*164b0*/  SHFL.IDX PT, R86, R86, R17, 0x1c1f ;  /* 0x001c1f1156567589 */ /* 0x000fe200000e0000 */
[----:B--2---:R-:W-:Y:S02]  /*164c0*/  SEL R53, R78, R55, P0 ;  /* 0x000000374e357207 */ /* 0x004fe40000000000 */
[----:B------:R-:W-:Y:S01]  /*164d0*/  SEL R55, R55, R78, P0 ;  /* 0x0000004e37377207 */ /* 0x000fe20000000000 */
[----:B------:R-:W0:Y:S04]  /*164e0*/  SHFL.IDX PT, R35, R64, R5, 0x1c1f ;  /* 0x001c1f0540237589 */ /* 0x000e2800000e0000 */
[----:B------:R-:W2:Y:S01]  /*164f0*/  SHFL.IDX PT, R63, R88, R5, 0x1c1f ;  /* 0x001c1f05583f7589 */ /* 0x000ea200000e0000 */
[----:B------:R-:W-:Y:S01]  /*16500*/  BAR.SYNC.DEFER_BLOCKING 0x1, 0x100 ;  /* 0x0044000000007b1d */ /* 0x000fe20000010000 */
[----:B-1----:R-:W-:-:S02]  /*16510*/  SEL R56, R58, R33, P0 ;  /* 0x000000213a387207 */ /* 0x002fc40000000000 */
[----:B------:R-:W-:Y:S02]  /*16520*/  SEL R58, R33, R58, P0 ;  /* 0x0000003a213a7207 */ /* 0x000fe40000000000 */
[----:B---3--:R-:W-:Y:S02]  /*16530*/  SEL R57, R82, R59, P0 ;  /* 0x0000003b52397207 */ /* 0x008fe40000000000 */
[----:B------:R-:W-:Y:S01]  /*16540*/  SEL R59, R59, R82, P0 ;  /* 0x000000523b3b7207 */ /* 0x000fe20000000000 */
[----:B------:R-:W-:Y:S04]  /*16550*/  SHFL.IDX PT, R66, R66, R17, 0x1c1f ;  /* 0x001c1f1142427589 */ /* 0x000fe800000e0000 */
[----:B------:R-:W-:Y:S04]  /*16560*/  SHFL.IDX PT, R90, R90, R17, 0x1c1f ;  /* 0x001c1f115a5a7589 */ /* 0x000fe800000e0000 */
[----:B------:R-:W1:Y:S01]  /*16570*/  SHFL.IDX PT, R37, R68, R5, 0x1c1f ;  /* 0x001c1f0544257589 */ /* 0x000e6200000e0000 */
[----:B0-----:R-:W-:-:S02]  /*16580*/  SEL R60, R62, R35, P0 ;  /* 0x000000233e3c7207 */ /* 0x001fc40000000000 */
[----:B------:R-:W-:Y:S01]  /*16590*/  SEL R62, R35, R62, P0 ;  /* 0x0000003e233e7207 */ /* 0x000fe20000000000 */
[----:B------:R0:W3:Y:S01]  /*165a0*/  SHFL.IDX PT, R67, R18, R5, 0x1c1f ;  /* 0x001c1f0512437589 */ /* 0x0000e200000e0000 */
[----:B--2---:R-:W-:Y:S02]  /*165b0*/  SEL R61, R86, R63, P0 ;  /* 0x0000003f563d7207 */ /* 0x004fe40000000000 */
[----:B------:R-:W-:Y:S01]  /*165c0*/  SEL R63, R63, R86, P0 ;  /* 0x000000563f3f7207 */ /* 0x000fe20000000000 */
[----:B------:R2:W-:Y:S04]  /*165d0*/  STSM.16.M88.4 [R51], R8 ;  /* 0x0000000833007844 */ /* 0x0005e80000000200 */
[----:B------:R4:W-:Y:S01]  /*165e0*/  STSM.16.M88.4 [R49], R12 ;  /* 0x0000000c31007844 */ /* 0x0009e20000000200 */
[----:B------:R-:W-:Y:S01]  /*165f0*/  UMOV UR4, URZ ;  /* 0x0000003f00047c82 */ /* 0x000fe20008000000 */
[----:B------:R-:W-:Y:S01]  /*16600*/  ULDC UR8, c[0x0][0xa88] ;  /* 0x0002a20000087ab9 */ /* 0x000fe20000000800 */
[----:B0-----:R-:W0:Y:S01]  /*16610*/  LDC R18, c[0x0][0xbe8] ;  /* 0x0002fa00ff127b82 */ /* 0x001e220000000800 */
[----:B------:R0:W-:Y:S04]  /*16620*/  STSM.16.M88.4 [R47], R24 ;  /* 0x000000182f007844 */ /* 0x0001e80000000200 */
[----:B------:R0:W-:Y:S01]  /*16630*/  STSM.16.M88.4 [R45], R28 ;  /* 0x0000001c2d007844 */ /* 0x0001e20000000200 */
[----:B-1----:R-:W-:-:S03]  /*16640*/  SEL R64, R66, R37, P0 ;  /* 0x0000002542407207 */ /* 0x002fc60000000000 */
[----:B------:R1:W-:Y:S01]  /*16650*/  STSM.16.M88.4 [R43], R52 ;  /* 0x000000342b007844 */ /* 0x0003e20000000200 */
[----:B------:R-:W-:Y:S01]  /*16660*/  SEL R66, R37, R66, P0 ;  /* 0x0000004225427207 */ /* 0x000fe20000000000 */
[----:B--2---:R-:W-:Y:S01]  /*16670*/  IMAD.U32 R8, RZ, RZ, UR6 ;  /* 0x00000006ff087e24 */ /* 0x004fe2000f8e00ff */
[----:B---3--:R-:W-:Y:S01]  /*16680*/  SEL R65, R90, R67, P0 ;  /* 0x000000435a417207 */ /* 0x008fe20000000000 */
[----:B------:R1:W-:Y:S01]  /*16690*/  STSM.16.M88.4 [R41], R56 ;  /* 0x0000003829007844 */ /* 0x0003e20000000200 */
[----:B------:R-:W-:Y:S01]  /*166a0*/  SEL R67, R67, R90, P0 ;  /* 0x0000005a43437207 */ /* 0x000fe20000000000 */
[----:B------:R-:W-:Y:S01]  /*166b0*/  IMAD.U32 R9, RZ, RZ, UR7 ;  /* 0x00000007ff097e24 */ /* 0x000fe2000f8e00ff */
[----:B------:R-:W-:Y:S01]  /*166c0*/  ULDC.64 UR6, c[0x0][0xc08] ;  /* 0x0003020000067ab9 */ /* 0x000fe20000000a00 */
[----:B------:R1:W-:Y:S04]  /*166d0*/  STSM.16.M88.4 [R39], R60 ;  /* 0x0000003c27007844 */ /* 0x0003e80000000200 */
[----:B------:R1:W-:Y:S01]  /*166e0*/  STSM.16.M88.4 [R20], R64 ;  /* 0x0000004014007844 */ /* 0x0003e20000000200 */
[----:B------:R-:W-:Y:S06]  /*166f0*/  BAR.SYNC.DEFER_BLOCKING 0x1, 0x100 ;  /* 0x0044000000007b1d */ /* 0x000fec0000010000 */
[----:B------:R-:W2:Y:S01]  /*16700*/  @P2 LDG.E R5, desc[UR50][R8.64] ;  /* 0x0000003208052981 */ /* 0x000ea2000c1e1900 */
[----:B------:R-:W-:Y:S01]  /*16710*/  UISETP.NE.U32.AND UP1, UPT, UR6, URZ, UPT ;  /* 0x0000003f0600728c */ /* 0x000fe2000bf25070 */
[----:B0-----:R-:W-:-:S03]  /*16720*/  ISETP.NE.AND P1, PT, R18, 0x1, PT ;  /* 0x000000011200780c */ /* 0x001fc60003f25270 */
[----:B------:R-:W-:-:S06]  /*16730*/  UISETP.NE.AND.EX UP1, UPT, UR7, URZ, UPT, UP1 ;  /* 0x0000003f0700728c */ /* 0x000fcc000bf25310 */
[----:B------:R-:W-:-:S04]  /*16740*/  PLOP3.LUT P0, PT, PT, PT, UP1, 0x80, 0x0 ;  /* 0x000000000000781c */ /* 0x000fc80003f0f018 */
[----:B------:R-:W0:Y:S01]  /*16750*/  @P1 LDC R10, c[0x0][0xbec] ;  /* 0x0002fb00ff0a1b82 */ /* 0x000e220000000800 */
[----:B------:R-:W-:Y:S02]  /*16760*/  @UP1 ULDC.64 UR6, c[0x0][0xc08] ;  /* 0x0003020000061ab9 */ /* 0x000fe40000000a00 */
[----:B------:R-:W-:-:S05]  /*16770*/  @UP1 UIMAD.WIDE UR6, UR40, 0x4, UR6 ;  /* 0x00000004280618a5 */ /* 0x000fca000f8e0206 */
[----:B----4-:R-:W3:Y:S01]  /*16780*/  @P1 LDC R12, c[0x0][0xbf0] ;  /* 0x0002fc00ff0c1b82 */ /* 0x010ee20000000800 */
[----:B------:R-:W-:Y:S02]  /*16790*/  IMAD.U32 R14, RZ, RZ, UR6 ;  /* 0x00000006ff0e7e24 */ /* 0x000fe4000f8e00ff */
[----:B------:R-:W-:Y:S01]  /*167a0*/  IMAD.U32 R15, RZ, RZ, UR7 ;  /* 0x00000007ff0f7e24 */ /* 0x000fe2000f8e00ff */
[----:B--2---:R-:W-:Y:S01]  /*167b0*/  @P2 R2UR UR4, R5 ;  /* 0x00000000050422ca */ /* 0x004fe200000e0000 */
[----:B------:R-:W-:-:S06]  /*167c0*/  IMAD.U32 R5, RZ, RZ, UR8 ;  /* 0x00000008ff057e24 */ /* 0x000fcc000f8e00ff */
[----:B------:R1:W5:Y:S01]  /*167d0*/  @P0 LDG.E R5, desc[UR50][R14.64] ;  /* 0x000000320e050981 */ /* 0x000362000c1e1900 */
[----:B0--3--:R-:W-:Y:S07]  /*167e0*/  @P0 BRA `(.L_x_6892) ;  /* 0x0000000000100947 */ /* 0x009fee0003800000 */
[----:B------:R-:W-:Y:S05]  /*167f0*/  @!P2 BRA `(.L_x_6892) ;  /* 0x00000000000ca947 */ /* 0x000fea0003800000 */
[----:B-1----:R-:W2:Y:S04]  /*16800*/  LDG.E R14, desc[UR50][R8.64] ;  /* 0x00000032080e7981 */ /* 0x002ea8000c1e1900 */
[----:B-----5:R-:W2:Y:S02]  /*16810*/  LDG.E R5, desc[UR50][R8.64+0x4] ;  /* 0x0000043208057981 */ /* 0x020ea4000c1e1900 */
[----:B--2---:R-:W-:-:S07]  /*16820*/  IMAD.IADD R5, R5, 0x1, -R14 ;  /* 0x0000000105057824 */ /* 0x004fce00078e0a0e */
.L_x_6892:
        /* <DEDUP_REMOVED lines=39> */
[----:B------:R-:W-:Y:S01]  /*16aa0*/  SHF.R.U64 R24, R24, 0x3, RZ ;  /* 0x0000000318187819 */ /* 0x000fe200000012ff */
[----:B-1----:R-:W-:Y:S01]  /*16ab0*/  IMAD R15, R11, UR9, R10 ;  /* 0x000000090b0f7c24 */ /* 0x002fe2000f8e020a */
[----:B------:R-:W-:Y:S01]  /*16ac0*/  LOP3.LUT R12, R12, R13, RZ, 0x3c, !PT ;  /* 0x0000000d0c0c7212 */ /* 0x000fe200078e3cff */
[----:B------:R-:W-:Y:S01]  /*16ad0*/  ULDC.64 UR8, c[0x0][0xb50] ;  /* 0x0002d40000087ab9 */ /* 0x000fe20000000a00 */
[----:B------:R-:W-:Y:S01]  /*16ae0*/  IADD3 R11, P2, R6, 0x3000, RZ ;  /* 0x00003000060b7810 */ /* 0x000fe20007f5e0ff */
[----:B------:R-:W-:Y:S01]  /*16af0*/  IMAD.IADD R13, R9, 0x1, R15 ;  /* 0x00000001090d7824 */ /* 0x000fe200078e020f */
[----:B------:R-:W-:Y:S01]  /*16b00*/  LEA R15, P4, R8, UR8, 0x2 ;  /* 0x00000008080f7c11 */ /* 0x000fe2000f8810ff */
[----:B------:R-:W-:Y:S01]  /*16b10*/  VIADD R10, R26, 0x8 ;  /* 0x000000081a0a7836 */ /* 0x000fe20000000000 */
[----:B------:R-:W-:Y:S01]  /*16b20*/  LOP3.LUT R24, R24, R25, RZ, 0x3c, !PT ;  /* 0x0000001918187212 */ /* 0x000fe200078e3cff */
[----:B------:R-:W-:Y:S01]  /*16b30*/  IMAD.X R25, RZ, RZ, R7, P0 ;  /* 0x000000ffff197224 */ /* 0x000fe200000e0607 */
[----:B------:R-:W-:Y:S01]  /*16b40*/  LEA.HI.X R17, R8, UR9, R13, 0x2, P4 ;  /* 0x0000000908117c11 */ /* 0x000fe2000a0f140d */
[----:B------:R-:W-:Y:S01]  /*16b50*/  SHFL.IDX PT, R20, R15, RZ, 0x1c1f ;  /* 0x001c1fff0f147589 */ /* 0x000fe200000e0000 */
[----:B------:R-:W-:Y:S01]  /*16b60*/  LOP3.LUT R9, R11, 0x380, RZ, 0xc0, !PT ;  /* 0x000003800b097812 */ /* 0x000fe200078ec0ff */
[--C-:B------:R-:W-:Y:S01]  /*16b70*/  IMAD.X R13, RZ, RZ, R7.reuse, P3 ;  /* 0x000000ffff0d7224 */ /* 0x100fe200018e0607 */
[----:B------:R-:W-:Y:S01]  /*16b80*/  LOP3.LUT P0, RZ, R211, 0x3, RZ, 0xc0, !PT ;  /* 0x00000003d3ff7812 */ /* 0x000fe2000780c0ff */
[----:B------:R-:W0:Y:S01]  /*16b90*/  SHFL.IDX PT, R21, R17, RZ, 0x1c1f ;  /* 0x001c1fff11157589 */ /* 0x000e2200000e0000 */
[----:B------:R-:W-:Y:S01]  /*16ba0*/  SHF.R.U64 R8, R9, 0x3, RZ ;  /* 0x0000000309087819 */ /* 0x000fe200000012ff */
[----:B------:R-:W-:Y:S01]  /*16bb0*/  IMAD.X R9, RZ, RZ, R7, P2 ;  /* 0x000000ffff097224 */ /* 0x000fe200010e0607 */
[----:B------:R-:W-:Y:S01]  /*16bc0*/  ISETP.GE.OR P2, PT, R26, R51, P0 ;  /* 0x000000331a00720c */ /* 0x000fe20000746670 */
[----:B------:R-:W-:Y:S01]  /*16bd0*/  SHFL.IDX PT, R48, R15, 0x1, 0x1c1f ;  /* 0x003c1f000f307f89 */ /* 0x000fe200000e0000 */
[----:B------:R-:W-:-:S02]  /*16be0*/  IADD3 R14, P3, R6, 0x7000, RZ ;  /* 0x00007000060e7810 */ /* 0x000fc40007f7e0ff */
[----:B------:R-:W-:Y:S01]  /*16bf0*/  ISETP.GE.OR P0, PT, R10, R51, P0 ;  /* 0x000000330a00720c */ /* 0x000fe20000706670 */
[----:B------:R-:W1:Y:S01]  /*16c00*/  SHFL.IDX PT, R49, R17, 0x1, 0x1c1f ;  /* 0x003c1f0011317f89 */ /* 0x000e6200000e0000 */
[----:B------:R-:W-:Y:S01]  /*16c10*/  LOP3.LUT R5, R14, 0x380, RZ, 0xc0, !PT ;  /* 0x000003800e057812 */ /* 0x000fe200078ec0ff */
[----:B------:R-:W-:Y:S01]  /*16c20*/  UIMAD UR8, UR7, UR10, URZ ;  /* 0x0000000a070872a4 */ /* 0x000fe2000f8e023f */
[C---:B------:R-:W-:Y:S01]  /*16c30*/  IADD3 R45, P6, R6.reuse, 0x4000, RZ ;  /* 0x00004000062d7810 */ /* 0x040fe20007fde0ff */
[----:B------:R-:W-:Y:S01]  /*16c40*/  IMAD.X R33, RZ, RZ, R7, P3 ;  /* 0x000000ffff217224 */ /* 0x000fe200018e0607 */
[----:B------:R-:W-:Y:S02]  /*16c50*/  SHF.R.U64 R5, R5, 0x3, RZ ;  /* 0x0000000305057819 */ /* 0x000fe400000012ff */
[----:B------:R-:W-:Y:S02]  /*16c60*/  IADD3 R41, P5, R6, 0x5000, RZ ;  /* 0x0000500006297810 */ /* 0x000fe40007fbe0ff */
[----:B------:R-:W-:-:S02]  /*16c70*/  LOP3.LUT R32, R5, R14, RZ, 0x3c, !PT ;  /* 0x0000000e05207212 */ /* 0x000fc400078e3cff */
[----:B------:R-:W2:Y:S01]  /*16c80*/  @P1 LDC R5, c[0x0][0xbf0] ;  /* 0x0002fc00ff051b82 */ /* 0x000ea20000000800 */
[----:B------:R-:W-:Y:S02]  /*16c90*/  IADD3 R37, P4, R6, 0x6000, RZ ;  /* 0x0000600006257810 */ /* 0x000fe40007f9e0ff */
[----:B------:R-:W-:Y:S01]  /*16ca0*/  LOP3.LUT R8, R8, R11, RZ, 0x3c, !PT ;  /* 0x0000000b08087212 */ /* 0x000fe200078e3cff */
[----:B0-----:R0:W-:Y:S01]  /*16cb0*/  @!P2 ST.E desc[UR50][R20.64], R3 ;  /* 0x000000031400a985 */ /* 0x0011e2000c101932 */
[----:B------:R-:W-:Y:S01]  /*16cc0*/  UIMAD.WIDE.U32 UR6, UR4, UR10, URZ ;  /* 0x0000000a040672a5 */ /* 0x000fe2000f8e003f */
[----:B------:R-:W-:Y:S01]  /*16cd0*/  LOP3.LUT R11, R6, 0x380, RZ, 0xc0, !PT ;  /* 0x00000380060b7812 */ /* 0x000fe200078ec0ff */
[----:B------:R-:W-:Y:S01]  /*16ce0*/  UIMAD UR8, UR4, UR11, UR8 ;  /* 0x0000000b040872a4 */ /* 0x000fe2000f8e0208 */
[----:B------:R-:W-:Y:S02]  /*16cf0*/  LOP3.LUT R44, R45, 0x380, RZ, 0xc0, !PT ;  /* 0x000003802d2c7812 */ /* 0x000fe400078ec0ff */
[----:B------:R-:W-:Y:S01]  /*16d00*/  ULDC.64 UR10, c[0x0][0xae8] ;  /* 0x0002ba00000a7ab9 */ /* 0x000fe20000000a00 */
[----:B------:R-:W-:Y:S01]  /*16d10*/  LOP3.LUT R40, R41, 0x380, RZ, 0xc0, !PT ;  /* 0x0000038029287812 */ /* 0x000fe200078ec0ff */
[----:B-1----:R1:W-:Y:S01]  /*16d20*/  @!P0 ST.E desc[UR50][R48.64], R0 ;  /* 0x0000000030008985 */ /* 0x0023e2000c101932 */
[----:B------:R-:W-:Y:S01]  /*16d30*/  LOP3.LUT R36, R37, 0x380, RZ, 0xc0, !PT ;  /* 0x0000038025247812 */ /* 0x000fe200078ec0ff */
[----:B0-----:R-:W0:Y:S01]  /*16d40*/  @P1 LDC R20, c[0x0][0xbec] ;  /* 0x0002fb00ff141b82 */ /* 0x001e220000000800 */
[----:B------:R-:W-:Y:S01]  /*16d50*/  UIADD3 UR7, UR7, UR8, URZ ;  /* 0x0000000807077290 */ /* 0x000fe2000fffe03f */
[----:B------:R-:W-:Y:S01]  /*16d60*/  SHF.R.U64 R11, R11, 0x3, RZ ;  /* 0x000000030b0b7819 */ /* 0x000fe200000012ff */
[----:B------:R-:W-:Y:S01]  /*16d70*/  UIMAD UR4, UR16, UR10, URZ ;  /* 0x0000000a100472a4 */ /* 0x000fe2000f8e023f */
[----:B------:R-:W-:-:S02]  /*16d80*/  SHF.R.U64 R44, R44, 0x3, RZ ;  /* 0x000000032c2c7819 */ /* 0x000fc400000012ff */
[----:B------:R-:W-:Y:S01]  /*16d90*/  SHF.R.U64 R40, R40, 0x3, RZ ;  /* 0x0000000328287819 */ /* 0x000fe200000012ff */
[----:B-1----:R-:W-:Y:S01]  /*16da0*/  IMAD R0, R209, 0x20, R210 ;  /* 0x00000020d1007824 */ /* 0x002fe200078e02d2 */
[----:B------:R-:W-:Y:S01]  /*16db0*/  UIMAD UR4, UR39, UR11, UR4 ;  /* 0x0000000b270472a4 */ /* 0x000fe2000f8e0204 */
[----:B------:R-:W-:Y:S01]  /*16dc0*/  SHF.R.U64 R36, R36, 0x3, RZ ;  /* 0x0000000324247819 */ /* 0x000fe200000012ff */
[----:B------:R-:W-:Y:S01]  /*16dd0*/  UIMAD.WIDE.U32 UR6, UR39, UR10, UR6 ;  /* 0x0000000a270672a5 */ /* 0x000fe2000f8e0006 */
[----:B------:R-:W-:Y:S01]  /*16de0*/  VIADD R17, R0, UR41 ;  /* 0x0000002900117c36 */ /* 0x000fe20008000000 */
[----:B------:R-:W-:Y:S01]  /*16df0*/  ULDC.64 UR8, c[0x0][0xaf0] ;  /* 0x0002bc0000087ab9 */ /* 0x000fe20000000a00 */
[----:B------:R-:W-:Y:S01]  /*16e00*/  LOP3.LUT R6, R11, R6, RZ, 0x3c, !PT ;  /* 0x000000060b067212 */ /* 0x000fe200078e3cff */
[----:B------:R-:W-:Y:S01]  /*16e10*/  UIADD3 UR7, UR7, UR4, URZ ;  /* 0x0000000407077290 */ /* 0x000fe2000fffe03f */
[----:B------:R-:W-:Y:S01]  /*16e20*/  IMAD.MOV.U32 R3, RZ, RZ, R17 ;  /* 0x000000ffff037224 */ /* 0x000fe200078e0011 */
[----:B------:R-:W-:Y:S01]  /*16e30*/  UIMAD UR4, UR15, UR8, URZ ;  /* 0x000000080f0472a4 */ /* 0x000fe2000f8e023f */
[----:B------:R-:W-:Y:S01]  /*16e40*/  LOP3.LUT R44, R44, R45, RZ, 0x3c, !PT ;  /* 0x0000002d2c2c7212 */ /* 0x000fe200078e3cff */
[----:B------:R-:W5:Y:S01]  /*16e50*/  LD.E.128 R24, desc[UR50][R24.64] ;  /* 0x0000003218187980 */ /* 0x000f62000c101d00 */
[----:B------:R-:W-:-:S02]  /*16e60*/  LOP3.LUT R40, R40, R41, RZ, 0x3c, !PT ;  /* 0x0000002928287212 */ /* 0x000fc400078e3cff */
[----:B------:R-:W-:Y:S01]  /*16e70*/  LOP3.LUT R36, R36, R37, RZ, 0x3c, !PT ;  /* 0x0000002524247212 */ /* 0x000fe200078e3cff */
[----:B------:R-:W5:Y:S01]  /*16e80*/  LD.E.128 R12, desc[UR50][R12.64] ;  /* 0x000000320c0c7980 */ /* 0x000f62000c101d00 */
[----:B0-----:R-:W-:Y:S01]  /*16e90*/  @P1 IMAD.HI.U32 R0, R17, R20, RZ ;  /* 0x0000001411001227 */ /* 0x001fe200078e00ff */
[----:B------:R-:W-:Y:S02]  /*16ea0*/  UIMAD UR4, UR14, UR9, UR4 ;  /* 0x000000090e0472a4 */ /* 0x000fe4000f8e0204 */
[----:B------:R-:W-:Y:S01]  /*16eb0*/  UIMAD.WIDE.U32 UR6, UR14, UR8, UR6 ;  /* 0x000000080e0672a5 */ /* 0x000fe2000f8e0006 */
[--C-:B------:R-:W-:Y:S01]  /*16ec0*/  IMAD.X R45, RZ, RZ, R7.reuse, P6 ;  /* 0x000000ffff2d7224 */ /* 0x100fe200030e0607 */
[----:B--2---:R-:W-:Y:S01]  /*16ed0*/  @P1 SHF.R.U32.HI R3, RZ, R5, R0 ;  /* 0x00000005ff031219 */ /* 0x004fe20000011600 */
[--C-:B------:R-:W-:Y:S01]  /*16ee0*/  IMAD.X R41, RZ, RZ, R7.reuse, P5 ;  /* 0x000000ffff297224 */ /* 0x100fe200028e0607 */
[----:B------:R-:W-:Y:S01]  /*16ef0*/  UIADD3 UR4, UR7, UR4, URZ ;  /* 0x0000000407047290 */ /* 0x000fe2000fffe03f */
[----:B------:R-:W-:Y:S01]  /*16f00*/  IMAD.X R37, RZ, RZ, R7, P4 ;  /* 0x000000ffff257224 */ /* 0x000fe200020e0607 */
[--C-:B------:R-:W-:Y:S01]  /*16f10*/  SHF.R.S32.HI R0, RZ, 0x1f, R3.reuse ;  /* 0x0000001fff007819 */ /* 0x100fe20000011403 */
[----:B------:R-:W-:Y:S01]  /*16f20*/  IMAD.MOV R5, RZ, RZ, -R3 ;  /* 0x000000ffff057224 */ /* 0x000fe200078e0a03 */
[----:B------:R-:W-:Y:S01]  /*16f30*/  ULDC.64 UR8, c[0x0][0xae0] ;  /* 0x0002b80000087ab9 */ /* 0x000fe20000000a00 */
[----:B------:R0:W5:Y:S02]  /*16f40*/  LD.E.128 R28, desc[UR50][R6.64] ;  /* 0x00000032061c7980 */ /* 0x000164000c101d00 */
[----:B------:R-:W-:-:S02]  /*16f50*/  IMAD R0, R0, UR8, RZ ;  /* 0x0000000800007c24 */ /* 0x000fc4000f8e02ff */
[----:B------:R-:W-:Y:S01]  /*16f60*/  IMAD R5, R18, R5, R17 ;  /* 0x0000000512057224 */ /* 0x000fe200078e0211 */
[----:B------:R-:W5:Y:S01]  /*16f70*/  LD.E.128 R8, desc[UR50][R8.64] ;  /* 0x0000003208087980 */ /* 0x000f62000c101d00 */
[----:B------:R-:W-:-:S03]  /*16f80*/  IMAD R17, R3, UR9, R0 ;  /* 0x0000000903117c24 */ /* 0x000fc6000f8e0200 */
[----:B------:R-:W5:Y:S01]  /*16f90*/  LD.E.128 R44, desc[UR50][R44.64] ;  /* 0x000000322c2c7980 */ /* 0x000f62000c101d00 */
[----:B0-----:R-:W-:Y:S02]  /*16fa0*/  IMAD.U32 R7, RZ, RZ, UR7 ;  /* 0x00000007ff077e24 */ /* 0x001fe4000f8e00ff */
[----:B------:R-:W-:Y:S01]  /*16fb0*/  IMAD.U32 R6, RZ, RZ, UR6 ;  /* 0x00000006ff067e24 */ /* 0x000fe2000f8e00ff */
[----:B------:R-:W5:Y:S01]  /*16fc0*/  LD.E.128 R40, desc[UR50][R40.64] ;  /* 0x0000003228287980 */ /* 0x000f62000c101d00 */
[----:B------:R-:W-:Y:S01]  /*16fd0*/  IMAD.U32 R7, RZ, RZ, UR4 ;  /* 0x00000004ff077e24 */ /* 0x000fe2000f8e00ff */
[----:B------:R-:W-:Y:S01]  /*16fe0*/  SHF.R.S32.HI R0, RZ, 0x1f, R5 ;  /* 0x0000001fff007819 */ /* 0x000fe20000011405 */
[----:B------:R-:W-:Y:S01]  /*16ff0*/  ULDC.64 UR6, c[0x0][0xad8] ;  /* 0x0002b60000067ab9 */ /* 0x000fe20000000a00 */
        /* <DEDUP_REMOVED lines=39> */
.L_x_6894:
[----:B------:R-:W-:Y:S05]  /*17270*/  BSYNC B1 ;  /* 0x0000000000017941 */ /* 0x000fea0003800000 */
.L_x_6893:
        /* <DEDUP_REMOVED lines=13> */
.L_x_6896:
[----:B------:R-:W-:Y:S05]  /*17350*/  BSYNC B1 ;  /* 0x0000000000017941 */ /* 0x000fea0003800000 */
.L_x_6895:
        /* <DEDUP_REMOVED lines=13> */
.L_x_6898:
[----:B------:R-:W-:Y:S05]  /*17430*/  BSYNC B1 ;  /* 0x0000000000017941 */ /* 0x000fea0003800000 */
.L_x_6897:
        /* <DEDUP_REMOVED lines=12> */
[----:B----4-:R-:W-:-:S04]  /*17500*/  LEA R4, P0, R208, R17, 0x1 ;  /* 0x00000011d0047211 */ /* 0x010fc800078008ff */
[----:B------:R-:W-:-:S05]  /*17510*/  LEA.HI.X R5, R208, R3, R215, 0x1, P0 ;  /* 0x00000003d0057211 */ /* 0x000fca00000f0cd7 */
[----:B------:R0:W-:Y:S01]  /*17520*/  ST.E.128 desc[UR50][R4.64], R32 ;  /* 0x0000002004007985 */ /* 0x0001e2000c101d32 */
[----:B------:R-:W-:Y:S05]  /*17530*/  BRA `(.L_x_6899) ;  /* 0x0000000800e07947 */ /* 0x000fea0003800000 */
.L_x_6891:
        /* <DEDUP_REMOVED lines=32> */
.L_x_6900:
        /* <DEDUP_REMOVED lines=47> */
.L_x_6902:
[----:B------:R-:W-:Y:S05]  /*17a30*/  BSYNC B1 ;  /* 0x0000000000017941 */ /* 0x000fea0003800000 */
.L_x_6901:
        /* <DEDUP_REMOVED lines=61> */
.L_x_6904:
[----:B------:R-:W-:Y:S05]  /*17e10*/  BSYNC B1 ;  /* 0x0000000000017941 */ /* 0x000fea0003800000 */
.L_x_6903:
        /* <DEDUP_REMOVED lines=13> */
.L_x_6906:
[----:B------:R-:W-:Y:S05]  /*17ef0*/  BSYNC B1 ;  /* 0x0000000000017941 */ /* 0x000fea0003800000 */
.L_x_6905:
        /* <DEDUP_REMOVED lines=13> */
.L_x_6908:
[----:B------:R-:W-:Y:S05]  /*17fd0*/  BSYNC B1 ;  /* 0x0000000000017941 */ /* 0x000fea0003800000 */
.L_x_6907:
        /* <DEDUP_REMOVED lines=14> */
.L_x_6899:
[----:B------:R-:W-:Y:S05]  /*180c0*/  BSYNC B0 ;  /* 0x0000000000007941 */ /* 0x000fea0003800000 */
.L_x_6890:
[----:B------:R-:W-:Y:S02]  /*180d0*/  ULDC UR4, c[0x0][0xc3c] ;  /* 0x00030f0000047ab9 */ /* 0x000fe40000000800 */
[----:B------:R-:W-:-:S06]  /*180e0*/  UISETP.GE.AND UP0, UPT, UR47, UR4, UPT ;  /* 0x000000042f00728c */ /* 0x000fcc000bf06270 */
[----:B------:R-:W-:-:S13]  /*180f0*/  PLOP3.LUT P0, PT, PT, PT, UP0, 0x80, 0x0 ;  /* 0x000000000000781c */ /* 0x000fda0003f0f008 */
[----:B------:R-:W-:Y:S05]  /*18100*/  @!P0 BRA `(.L_x_6909) ;  /* 0xfffffe8c00408947 */ /* 0x000fea000383ffff */
[----:B------:R-:W-:Y:S05]  /*18110*/  EXIT ;  /* 0x000000000000794d */ /* 0x000fea0003800000 */
.L_x_6804:
[----:B------:R-:W-:-:S08]  /*18120*/  NOP ;  /* 0x0000000000007918 */ /* 0x000fd00000000000 */
[----:B------:R-:W0:-:S00]  /*18130*/  USETMAXREG.DEALLOC.CTAPOOL 0x18 ;  /* 0x00000018000079c8 */ /* 0x000e0000080e0500 */
[----:B0-----:R-:W-:Y:S01]  /*18140*/  LOP3.LUT R0, R0, 0x3, RZ, 0xc0, !PT ;  /* 0x0000000300007812 */ /* 0x001fe200078ec0ff */
[----:B------:R-:W-:Y:S01]  /*18150*/  IMAD.MOV.U32 R6, RZ, RZ, RZ ;  /* 0x000000ffff067224 */ /* 0x000fe200078e00ff */
[----:B------:R-:W-:-:S04]  /*18160*/  LOP3.LUT R16, R16, 0xfffffffd, RZ, 0xc0, !PT ;  /* 0xfffffffd10107812 */ /* 0x000fc800078ec0ff */
[----:B------:R-:W0:Y:S02]  /*18170*/  SHFL.IDX PT, R0, R0, RZ, 0x1f ;  /* 0x00001fff00007589 */ /* 0x000e2400000e0000 */
[----:B0-----:R-:W-:-:S13]  /*18180*/  ISETP.NE.AND P0, PT, R0, RZ, PT ;  /* 0x000000ff0000720c */ /* 0x001fda0003f05270 */
[----:B------:R-:W-:Y:S01]  /*18190*/  @P0 LOP3.LUT R16, R16, 0x2, RZ, 0xfc, !PT ;  /* 0x0000000210100812 */ /* 0x000fe200078efcff */
[----:B------:R-:W-:Y:S06]  /*181a0*/  @!P0 BRA `(.L_x_6910) ;  /* 0x00000000002c8947 */ /* 0x000fec0003800000 */
[----:B------:R-:W0:Y:S08]  /*181b0*/  S2UR UR5, SR_CgaCtaId ;  /* 0x00000000000579c3 */ /* 0x000e300000008800 */
[----:B------:R-:W-:Y:S06]  /*181c0*/  BAR.SYNC.DEFER_BLOCKING 0x5, 0x180 ;  /* 0x0146000000007b1d */ /* 0x000fec0000010000 */
[----:B------:R-:W-:-:S02]  /*181d0*/  UMOV UR4, 0x400 ;  /* 0x0000040000047882 */ /* 0x000fc40000000000 */
[----:B0-----:R-:W-:-:S09]  /*181e0*/  ULEA UR4, UR5, UR4, 0x18 ;  /* 0x0000000405047291 */ /* 0x001fd2000f8ec03f */
[----:B------:R-:W0:Y:S04]  /*181f0*/  LDS.128 R4, [UR4+0x288d0] ;  /* 0x0288d004ff047984 */ /* 0x000e280008000c00 */
[----:B0-----:R1:W-:Y:S01]  /*18200*/  STL [R1+0x24], R5 ;  /* 0x0000240501007387 */ /* 0x0013e20000100800 */
[----:B------:R-:W-:Y:S02]  /*18210*/  R2UR UR44, R7 ;  /* 0x00000000072c72ca */ /* 0x000fe400000e0000 */
[----:B------:R-:W-:Y:S01]  /*18220*/  R2UR UR36, R6 ;  /* 0x00000000062472ca */ /* 0x000fe200000e0000 */
[----:B------:R1:W-:Y:S01]  /*18230*/  STL [R1+0x20], R4 ;  /* 0x0000200401007387 */ /* 0x0003e20000100800 */
[----:B------:R-:W-:Y:S06]  /*18240*/  BAR.ARV 0x4, 0x180 ;  /* 0x0106000000007b1d */ /* 0x000fec0000002000 */
[----:B------:R-:W-:Y:S07]  /*18250*/  BRA `(.L_x_6911) ;  /* 0x0000000800bc7947 */ /* 0x000fee0003800000 */
.L_x_6910:
[----:B------:R-:W0:Y:S01]  /*18260*/  S2R R0, SR_TID.X ;  /* 0x0000000000007919 */ /* 0x000e220000002100 */
        /* <DEDUP_REMOVED lines=40> */
.L_x_6916:
        /* <DEDUP_REMOVED lines=14> */
.L_x_6915:
[----:B------:R-:W-:Y:S05]  /*185d0*/  BSYNC B0 ;  /* 0x0000000000007941 */ /* 0x000fea0003800000 */
.L_x_6914:
        /* <DEDUP_REMOVED lines=22> */
.L_x_6912:
        /* <DEDUP_REMOVED lines=25> */
.L_x_6917:
        /* <DEDUP_REMOVED lines=58> */
.L_x_6913:
[----:B------:R0:W-:Y:S01]  /*18c70*/  STL [R1+0x20], R0 ;  /* 0x0000200001007387 */ /* 0x0001e20000100800 */
[----:B------:R-:W-:-:S03]  /*18c80*/  UMOV UR36, URZ ;  /* 0x0000003f00247c82 */ /* 0x000fc60008000000 */
[----:B------:R0:W-:Y:S02]  /*18c90*/  STL [R1+0x24], RZ ;  /* 0x000024ff01007387 */ /* 0x0001e40000100800 */
.L_x_6918:
        /* <DEDUP_REMOVED lines=11> */
.L_x_6911:
[----:B0-----:R-:W-:Y:S01]  /*18d50*/  IMAD.MOV.U32 R0, RZ, RZ, 0x1 ;  /* 0x00000001ff007424 */ /* 0x001fe200078e00ff */
        /* <DEDUP_REMOVED lines=44> */
[----:B------:R-:W-:Y:S01]  /*19020*/  IMAD.MOV.U32 R0, RZ, RZ, 0x1 ;  /* 0x00000001ff007424 */ /* 0x000fe200078e00ff */
[----:B------:R-:W-:Y:S01]  /*19030*/  LOP3.LUT R3, R3, 0x400, R2, 0xf8, !PT ;  /* 0x0000040003037812 */ /* 0x000fe200078ef802 */
[----:B------:R-:W-:-:S04]  /*19040*/  IMAD.MOV.U32 R2, RZ, RZ, 0x40 ;  /* 0x00000040ff027424 */ /* 0x000fc800078e00ff */
[----:B------:R-:W-:Y:S01]  /*19050*/  IMAD.IADD R3, R18, 0x1, R3 ;  /* 0x0000000112037824 */ /* 0x000fe200078e0203 */
[----:B------:R-:W-:-:S04]  /*19060*/  SEL R2, R2, 0xffffffc0, !P0 ;  /* 0xffffffc002027807 */ /* 0x000fc80004000000 */
[----:B------:R-:W-:Y:S04]  /*19070*/  STL [R1+0x30], R3 ;  /* 0x0000300301007387 */ /* 0x000fe80000100800 */
[----:B------:R-:W-:Y:S04]  /*19080*/  STL [R1+0x34], RZ ;  /* 0x000034ff01007387 */ /* 0x000fe80000100800 */
[----:B------:R0:W-:Y:S04]  /*19090*/  STL [R1+0x8], R0 ;  /* 0x0000080001007387 */ /* 0x0001e80000100800 */
[----:B------:R1:W-:Y:S01]  /*190a0*/  STL [R1+0x4], RZ ;  /* 0x000004ff01007387 */ /* 0x0003e20000100800 */
[----:B0-----:R-:W-:-:S05]  /*190b0*/  IMAD.IADD R0, R2, 0x1, R6 ;  /* 0x0000000102007824 */ /* 0x001fca00078e0206 */
[----:B------:R1:W-:Y:S02]  /*190c0*/  STL [R1+0x2c], R0 ;  /* 0x00002c0001007387 */ /* 0x0003e40000100800 */
.L_x_6992:
[----:B------:R-:W-:Y:S01]  /*190d0*/  ULDC.64 UR4, c[0x0][0xa28] ;  /* 0x00028a0000047ab9 */ /* 0x000fe20000000a00 */
[----:B-1----:R-:W-:Y:S01]  /*190e0*/  IMAD.MOV.U32 R0, RZ, RZ, RZ ;  /* 0x000000ffff007224 */ /* 0x002fe200078e00ff */
        /* <DEDUP_REMOVED lines=58> */
.L_x_6920:
        /* <DEDUP_REMOVED lines=10> */
.L_x_6921:
        /* <DEDUP_REMOVED lines=9> */
.L_x_6922:
        /* <DEDUP_REMOVED lines=32> */
.L_x_6924:
[----:B------:R-:W-:-:S11]  /*197c0*/  UISETP.NE.AND UP1, UPT, UR5, 0x1, UPT ;  /* 0x000000010500788c */ /* 0x000fd6000bf25270 */
[----:B------:R-:W-:Y:S02]  /*197d0*/  @UP1 ULDC.64 UR10, c[0x0][0x9e8] ;  /* 0x00027a00000a1ab9 */ /* 0x000fe40000000a00 */
[----:B------:R-:W-:-:S04]  /*197e0*/  UIMAD.WIDE.U32 UR6, UR8, UR10, URZ ;  /* 0x0000000a080672a5 */ /* 0x000fc8000f8e003f */
[----:B------:R-:W-:-:S12]  /*197f0*/  @UP1 USHF.R.U32.HI UR8, URZ, UR11, UR7 ;  /* 0x0000000b3f081299 */ /* 0x000fd80008011607 */
.L_x_6925:
[----:B------:R-:W-:-:S04]  /*19800*/  UIMAD UR8, UR8, UR5, UR5 ;  /* 0x00000005080872a4 */ /* 0x000fc8000f8e0205 */
[----:B------:R-:W-:-:S04]  /*19810*/  UISETP.LT.AND UP1, UPT, UR4, UR8, UPT ;  /* 0x000000080400728c */ /* 0x000fc8000bf21270 */
[----:B------:R-:W-:-:S12]  /*19820*/  USEL UR4, UR4, UR8, UP1 ;  /* 0x0000000804047287 */ /* 0x000fd80008800000 */
.L_x_6923:
[----:B------:R-:W-:Y:S01]  /*19830*/  R2UR UR12, R19 ;  /* 0x00000000130c72ca */ /* 0x000fe200000e0000 */
[----:B------:R-:W-:Y:S02]  /*19840*/  UIADD3 UR6, UR13, 0xbf, URZ ;  /* 0x000000bf0d067890 */ /* 0x000fe4000fffe03f */
[----:B------:R-:W-:Y:S01]  /*19850*/  UIADD3 UR8, UR4, 0xbf, URZ ;  /* 0x000000bf04087890 */ /* 0x000fe2000fffe03f */
[----:B------:R-:W-:Y:S01]  /*19860*/  @UP0 ULDC UR10, c[0x0][0x44c] ;  /* 0x00011300000a0ab9 */ /* 0x000fe20000000800 */
[----:B------:R-:W-:Y:S01]  /*19870*/  UIMAD.WIDE UR6, UR6, 0x2aaaaaab, URZ ;  /* 0x2aaaaaab060678a5 */ /* 0x000fe2000f8e023f */
[----:B------:R-:W-:Y:S01]  /*19880*/  @UP0 ULDC UR14, c[0x0][0x450] ;  /* 0x00011400000e0ab9 */ /* 0x000fe20000000800 */
[----:B------:R-:W-:Y:S02]  /*19890*/  UIMAD.WIDE UR8, UR8, 0x2aaaaaab, URZ ;  /* 0x2aaaaaab080878a5 */ /* 0x000fe4000f8e023f */
[----:B------:R-:W-:-:S04]  /*198a0*/  USHF.R.U32.HI UR4, URZ, 0x1f, UR7 ;  /* 0x0000001f3f047899 */ /* 0x000fc80008011607 */
[----:B------:R-:W-:Y:S02]  /*198b0*/  UIMAD.WIDE.U32 UR10, UR12, UR10, URZ ;  /* 0x0000000a0c0a72a5 */ /* 0x000fe4000f8e003f */
[----:B------:R-:W-:Y:S02]  /*198c0*/  USHF.R.U32.HI UR6, URZ, 0x1f, UR9 ;  /* 0x0000001f3f067899 */ /* 0x000fe40008011609 */
[----:B------:R-:W-:Y:S02]  /*198d0*/  @UP0 USHF.R.U32.HI UR12, URZ, UR14, UR11 ;  /* 0x0000000e3f0c0299 */ /* 0x000fe4000801160b */
[----:B------:R-:W-:Y:S02]  /*198e0*/  ULEA.HI.SX32 UR4, UR7, UR4, 0x1b ;  /* 0x0000000407047291 */ /* 0x000fe4000f8fda3f */
[----:B------:R-:W-:Y:S02]  /*198f0*/  UIADD3 UR12, UR12, UR13, -UR42 ;  /* 0x0000000d0c0c7290 */ /* 0x000fe4000fffe82a */
[----:B------:R-:W-:Y:S01]  /*19900*/  ULEA.HI.SX32 UR6, UR9, UR6, 0x1b ;  /* 0x0000000609067291 */ /* 0x000fe2000f8fda3f */
        /* <DEDUP_REMOVED lines=16> */
.L_x_6927:
[----:B------:R-:W-:-:S11]  /*19a10*/  UISETP.NE.AND UP0, UPT, UR5, 0x1, UPT ;  /* 0x000000010500788c */ /* 0x000fd6000bf05270 */
[----:B------:R-:W-:Y:S02]  /*19a20*/  @UP0 ULDC.64 UR8, c[0x0][0x9e8] ;  /* 0x00027a0000080ab9 */ /* 0x000fe40000000a00 */
[----:B------:R-:W-:-:S04]  /*19a30*/  UIMAD.WIDE.U32 UR6, UR12, UR8, URZ ;  /* 0x000000080c0672a5 */ /* 0x000fc8000f8e003f */
[----:B------:R-:W-:-:S12]  /*19a40*/  @UP0 USHF.R.U32.HI UR12, URZ, UR9, UR7 ;  /* 0x000000093f0c0299 */ /* 0x000fd80008011607 */
.L_x_6928:
[----:B------:R-:W-:-:S06]  /*19a50*/  UIMAD UR5, UR12, UR5, URZ ;  /* 0x000000050c0572a4 */ /* 0x000fcc000f8e023f */
[----:B------:R-:W-:-:S07]  /*19a60*/  VIMNMX R0, R0, UR5, !PT ;  /* 0x0000000500007c48 */ /* 0x000fce000ffe0100 */
.L_x_6926:
[----:B------:R-:W-:Y:S01]  /*19a70*/  IMAD.HI R0, R0, 0x2aaaaaab, RZ ;  /* 0x2aaaaaab00007827 */ /* 0x000fe200078e02ff */
[----:B------:R-:W-:Y:S04]  /*19a80*/  BSSY B7, `(.L_x_6929) ;  /* 0x000034e000077945 */ /* 0x000fe80003800000 */
[----:B------:R-:W-:-:S04]  /*19a90*/  SHF.R.U32.HI R2, RZ, 0x1f, R0 ;  /* 0x0000001fff027819 */ /* 0x000fc80000011600 */
[----:B------:R-:W-:-:S04]  /*19aa0*/  LEA.HI.SX32 R2, R0, R2, 0x1b ;  /* 0x0000000200027211 */ /* 0x000fc800078fdaff */
        /* <DEDUP_REMOVED lines=22> */
.L_x_6930:
        /* <DEDUP_REMOVED lines=20> */
.L_x_6933:
[----:B------:R-:W-:Y:S05]  /*19d50*/  BSYNC B6 ;  /* 0x0000000000067941 */ /* 0x000fea0003800000 */
.L_x_6932:
        /* <DEDUP_REMOVED lines=22> */
.L_x_6935:
[----:B------:R-:W-:Y:S05]  /*19ec0*/  BSYNC B6 ;  /* 0x0000000000067941 */ /* 0x000fea0003800000 */
.L_x_6934:
        /* <DEDUP_REMOVED lines=21> */
.L_x_6937:
[----:B------:R-:W-:Y:S05]  /*1a020*/  BSYNC B6 ;  /* 0x0000000000067941 */ /* 0x000fea0003800000 */
.L_x_6936:
        /* <DEDUP_REMOVED lines=19> */
.L_x_6939:
[----:B------:R-:W-:Y:S05]  /*1a160*/  BSYNC B6 ;  /* 0x0000000000067941 */ /* 0x000fea0003800000 */
.L_x_6938:
        /* <DEDUP_REMOVED lines=9> */
[----:B------:R-:W0:Y:S01]  /*1a200*/  S2R R0, SR_TID.X ;  /* 0x0000000000007919 */ /* 0x000e220000002100 */
[----:B------:R-:W-:-:S03]  /*1a210*/  ULDC.64 UR4, c[0x0][0xa08] ;  /* 0x0002820000047ab9 */ /* 0x000fc60000000a00 */
[----:B------:R1:W2:Y:S02]  /*1a220*/  @P0 LDG.E R8, desc[UR50][R2.64] ;  /* 0x0000003202080981 */ /* 0x0002a4000c1e1900 */
[----:B-1----:R-:W1:Y:S01]  /*1a230*/  LDC.64 R2, c[0x0][0x418] ;  /* 0x00010600ff027b82 */ /* 0x002e620000000a00 */
[----:B0-----:R-:W-:-:S04]  /*1a240*/  SHF.R.U32.HI R0, RZ, 0x5, R0 ;  /* 0x00000005ff007819 */ /* 0x001fc80000011600 */
[----:B------:R-:W-:Y:S02]  /*1a250*/  LOP3.LUT R0, R0, 0x3, RZ, 0xc0, !PT ;  /* 0x0000000300007812 */ /* 0x000fe400078ec0ff */
[----:B-1----:R-:W-:Y:S01]  /*1a260*/  LOP3.LUT P0, RZ, R2, UR4, RZ, 0xfc, !PT ;  /* 0x0000000402ff7c12 */ /* 0x002fe2000f80fcff */
[----:B------:R-:W-:-:S03]  /*1a270*/  UMOV UR4, 0xffffffff ;  /* 0xffffffff00047882 */ /* 0x000fc60000000000 */
[----:B------:R-:W-:Y:S02]  /*1a280*/  LOP3.LUT P0, RZ, R3, UR5, RZ, 0xfc, P0 ;  /* 0x0000000503ff7c12 */ /* 0x000fe4000800fcff */
[----:B--2---:R-:W-:Y:S01]  /*1a290*/  SHF.R.S32.HI R9, RZ, 0x1f, R8 ;  /* 0x0000001fff097819 */ /* 0x004fe20000011408 */
[----:B------:R0:W-:Y:S01]  /*1a2a0*/  STL [R1+0xc], R8 ;  /* 0x00000c0801007387 */ /* 0x0001e20000100800 */
[----:B------:R-:W-:-:S03]  /*1a2b0*/  SEL R17, R8, RZ, !P0 ;  /* 0x000000ff08117207 */ /* 0x000fc60004000000 */
[----:B------:R0:W-:Y:S01]  /*1a2c0*/  STL [R1+0x18], R9 ;  /* 0x0000180901007387 */ /* 0x0001e20000100800 */
[----:B------:R-:W-:Y:S05]  /*1a2d0*/  BRA.DIV UR4, `(.L_x_6940) ;  /* 0x0000004204247947 */ /* 0x000fea000b800000 */
[----:B------:R1:W2:Y:S02]  /*1a2e0*/  SHFL.IDX PT, R14, R0, RZ, 0x1f ;  /* 0x00001fff000e7589 */ /* 0x0002a400000e0000 */
.L_x_7011:
[----:B--2---:R-:W-:Y:S02]  /*1a2f0*/  ISETP.NE.AND P0, PT, R14, RZ, PT ;  /* 0x000000ff0e00720c */ /* 0x004fe40003f05270 */
[----:B------:R-:W-:Y:S02]  /*1a300*/  PLOP3.LUT P1, PT, PT, PT, PT, 0x8, 0x0 ;  /* 0x000000000000781c */ /* 0x000fe40003f2e170 */
[----:B------:R-:W-:-:S11]  /*1a310*/  LOP3.LUT R16, R16, 0xfffffffe, RZ, 0xc0, !PT ;  /* 0xfffffffe10107812 */ /* 0x000fd600078ec0ff */
[----:B------:R-:W-:Y:S01]  /*1a320*/  @P1 LOP3.LUT R16, R16, 0x1, RZ, 0xfc, !PT ;  /* 0x0000000110101812 */ /* 0x000fe200078efcff */
[----:B------:R-:W-:Y:S06]  /*1a330*/  @P0 BRA `(.L_x_6941) ;  /* 0x0000000400580947 */ /* 0x000fec0003800000 */
[----:B------:R-:W-:-:S06]  /*1a340*/  UIADD3 UR4, UR40, -0x1, URZ ;  /* 0xffffffff28047890 */ /* 0x000fcc000fffe03f */
[----:B-1----:R-:W-:Y:S01]  /*1a350*/  IMAD.U32 R0, RZ, RZ, UR4 ;  /* 0x00000004ff007e24 */ /* 0x002fe2000f8e00ff */
[----:B------:R-:W-:-:S03]  /*1a360*/  UMOV UR4, 0xffffffff ;  /* 0xffffffff00047882 */ /* 0x000fc60000000000 */
[----:B------:R-:W-:Y:S05]  /*1a370*/  BRA.DIV UR4, `(.L_x_6942) ;  /* 0x00000042041c7947 */ /* 0x000fea000b800000 */
[----:B------:R-:W-:-:S13]  /*1a380*/  ELECT P6, URZ, PT ;  /* 0x00000000003f782f */ /* 0x000fda00038c0000 */
.L_x_7014:
[----:B------:R-:W-:Y:S05]  /*1a390*/  @!P6 BRA `(.L_x_6941) ;  /* 0x000000040040e947 */ /* 0x000fea0003800000 */
[----:B------:R-:W-:-:S04]  /*1a3a0*/  ISETP.NE.U32.AND P0, PT, R2, RZ, PT ;  /* 0x000000ff0200720c */ /* 0x000fc80003f05070 */
[----:B------:R-:W-:-:S13]  /*1a3b0*/  ISETP.NE.AND.EX P0, PT, R3, RZ, PT, P0 ;  /* 0x000000ff0300720c */ /* 0x000fda0003f05300 */
        /* <DEDUP_REMOVED lines=18> */
.L_x_6943:
[----:B-1----:R-:W2:Y:S04]  /*1a4e0*/  LDL R3, [R1+0x4] ;  /* 0x0000040001037983 */ /* 0x002ea80000100800 */
[----:B------:R-:W3:Y:S01]  /*1a4f0*/  LDL R2, [R1+0x8] ;  /* 0x0000080001027983 */ /* 0x000ee20000100800 */
[----:B0-----:R-:W0:Y:S02]  /*1a500*/  S2R R8, SR_TID.X ;  /* 0x0000000000087919 */ /* 0x001e240000002100 */
[----:B0-----:R-:W-:-:S04]  /*1a510*/  LOP3.LUT R8, R8, 0x7f, RZ, 0xc0, !PT ;  /* 0x0000007f08087812 */ /* 0x001fc800078ec0ff */
[----:B------:R-:W-:Y:S01]  /*1a520*/  ISETP.NE.AND P1, PT, R8, RZ, PT ;  /* 0x000000ff0800720c */ /* 0x000fe20003f25270 */
[----:B--2---:R-:W-:Y:S01]  /*1a530*/  IMAD R4, R3, 0x8, R18 ;  /* 0x0000000803047824 */ /* 0x004fe200078e0212 */
[----:B---3--:R-:W-:-:S04]  /*1a540*/  SHF.L.U32 R3, R2, 0x1f, RZ ;  /* 0x0000001f02037819 */ /* 0x008fc800000006ff */
[----:B------:R-:W0:Y:S02]  /*1a550*/  SYNCS.PHASECHK.TRANS64.TRYWAIT P0, [R4+URZ+0x28880], R3 ;  /* 0x02888003040075a7 */ /* 0x000e24000800017f */
[----:B0-----:R-:W-:Y:S05]  /*1a560*/  @!P0 BRA `(.L_x_6944) ;  /* 0x0000003c00c08947 */ /* 0x001fea0003800000 */
.L_x_7015:
        /* <DEDUP_REMOVED lines=8> */
.L_x_6945:
        /* <DEDUP_REMOVED lines=13> */
[----:B------:R-:W-:-:S11]  /*1a6c0*/  R2UR UR35, R0 ;  /* 0x00000000002372ca */ /* 0x000fd600000e0000 */
[----:B------:R-:W-:-:S09]  /*1a6d0*/  UIADD3 UR32, UR32, 0xc400, URZ ;  /* 0x0000c40020207890 */ /* 0x000fd2000fffe03f */
[----:B------:R1:W-:Y:S01]  /*1a6e0*/  UTMALDG.4D [UR32], [UR4], desc[UR6] ;  /* 0x00000620040075b4 */ /* 0x0003e20008019000 */
[----:B------:R-:W2:Y:S02]  /*1a6f0*/  SYNCS.PHASECHK.TRANS64.TRYWAIT P0, [R4+URZ+0x28840], R3 ;  /* 0x02884003040075a7 */ /* 0x000ea4000800017f */
[----:B-12---:R-:W-:Y:S05]  /*1a700*/  @!P0 BRA `(.L_x_6946) ;  /* 0x0000003c006c8947 */ /* 0x006fea0003800000 */
.L_x_7016:
        /* <DEDUP_REMOVED lines=8> */
.L_x_6947:
        /* <DEDUP_REMOVED lines=16> */
[----:B--2---:R-:W-:-:S04]  /*1a890*/  NOP ;  /* 0x0000000000007918 */ /* 0x004fc80000000000 */
.L_x_6941:
[----:B------:R-:W-:Y:S05]  /*1a8a0*/  WARPSYNC.ALL ;  /* 0x0000000000007948 */ /* 0x000fea0003800000 */
[----:B-1----:R-:W-:Y:S01]  /*1a8b0*/  VIADD R0, R18, 0x18400 ;  /* 0x0001840012007836 */ /* 0x002fe20000000000 */
[----:B------:R-:W-:Y:S01]  /*1a8c0*/  USHF.R.S32.HI UR4, URZ, 0x1f, UR45 ;  /* 0x0000001f3f047899 */ /* 0x000fe2000801142d */
        /* <DEDUP_REMOVED lines=25> */
.L_x_6949:
[----:B------:R-:W-:Y:S05]  /*1aa60*/  BSYNC B6 ;  /* 0x0000000000067941 */ /* 0x000fea0003800000 */
.L_x_6948:
[----:B0-----:R0:W5:Y:S01]  /*1aa70*/  LDL R9, [R1+0x30] ;  /* 0x0000300001097983 */ /* 0x0011620000100800 */
[----:B------:R-:W1:Y:S01]  /*1aa80*/  LDC R8, c[0x0][0x448] ;  /* 0x00011200ff087b82 */ /* 0x000e620000000800 */
[----:B------:R-:W2:Y:S01]  /*1aa90*/  S2R R2, SR_TID.X ;  /* 0x0000000000027919 */ /* 0x000ea20000002100 */
[----:B------:R-:W3:Y:S01]  /*1aaa0*/  S2R R0, SR_TID.X ;  /* 0x0000000000007919 */ /* 0x000ee20000002100 */
[----:B------:R-:W-:Y:S01]  /*1aab0*/  USHF.R.S32.HI UR4, URZ, 0x1f, UR36 ;  /* 0x0000001f3f047899 */ /* 0x000fe20008011424 */
[----:B------:R-:W-:Y:S01]  /*1aac0*/  ULDC.64 UR8, c[0x0][0x2d8] ;  /* 0x0000b60000087ab9 */ /* 0x000fe20000000a00 */
[----:B------:R-:W-:Y:S02]  /*1aad0*/  ULDC.64 UR10, c[0x0][0xa00] ;  /* 0x00028000000a7ab9 */ /* 0x000fe40000000a00 */
[----:B------:R-:W-:Y:S02]  /*1aae0*/  UIMAD UR7, UR4, UR8, URZ ;  /* 0x00000008040772a4 */ /* 0x000fe4000f8e023f */
[----:B------:R-:W-:Y:S01]  /*1aaf0*/  UISETP.NE.U32.AND UP0, UPT, UR10, URZ, UPT ;  /* 0x0000003f0a00728c */ /* 0x000fe2000bf05070 */
[----:B-1----:R-:W-:Y:S01]  /*1ab00*/  ISETP.NE.AND P0, PT, R8, 0x1, PT ;  /* 0x000000010800780c */ /* 0x002fe20003f05270 */
[----:B------:R-:W-:Y:S01]  /*1ab10*/  UMOV UR4, UR48 ;  /* 0x0000003000047c82 */ /* 0x000fe20008000000 */
[----:B------:R-:W-:Y:S01]  /*1ab20*/  UMOV UR5, UR37 ;  /* 0x0000002500057c82 */ /* 0x000fe20008000000 */
[----:B--2---:R-:W-:Y:S01]  /*1ab30*/  LOP3.LUT R2, R2, 0x7f, RZ, 0xc0, !PT ;  /* 0x0000007f02027812 */ /* 0x004fe200078ec0ff */
[----:B---3--:R-:W-:-:S03]  /*1ab40*/  IMAD.SHL.U32 R0, R0, 0x10, RZ ;  /* 0x0000001000007824 */ /* 0x008fc600078e00ff */
[----:B------:R-:W-:Y:S01]  /*1ab50*/  SHF.R.U32.HI R2, RZ, 0x3, R2 ;  /* 0x00000003ff027819 */ /* 0x000fe20000011602 */
[----:B------:R-:W-:-:S05]  /*1ab60*/  UIMAD.WIDE.U32 UR4, UR36, UR8, UR4 ;  /* 0x00000008240472a5 */ /* 0x000fca000f8e0004 */
[----:B------:R-:W1:Y:S01]  /*1ab70*/  @P0 LDC R3, c[0x0][0x450] ;  /* 0x00011400ff030b82 */ /* 0x000e620000000800 */
[----:B------:R-:W-:Y:S01]  /*1ab80*/  UIMAD UR7, UR36, UR9, UR7 ;  /* 0x00000009240772a4 */ /* 0x000fe2000f8e0207 */
[----:B------:R-:W-:Y:S01]  /*1ab90*/  LOP3.LUT R0, R2, 0x70, R0, 0xf8, !PT ;  /* 0x0000007002007812 */ /* 0x000fe200078ef800 */
[----:B------:R-:W-:Y:S02]  /*1aba0*/  UISETP.NE.AND.EX UP0, UPT, UR11, URZ, UPT, UP0 ;  /* 0x0000003f0b00728c */ /* 0x000fe4000bf05300 */
[----:B------:R-:W-:Y:S01]  /*1abb0*/  UIADD3 UR5, UR5, UR7, URZ ;  /* 0x0000000705057290 */ /* 0x000fe2000fffe03f */
[----:B------:R-:W-:Y:S02]  /*1abc0*/  ULDC.64 UR8, c[0x0][0x2e0] ;  /* 0x0000b80000087ab9 */ /* 0x000fe40000000a00 */
[----:B------:R-:W2:Y:S01]  /*1abd0*/  @P0 LDC R2, c[0x0][0x44c] ;  /* 0x00011300ff020b82 */ /* 0x000ea20000000800 */
[----:B------:R-:W-:Y:S01]  /*1abe0*/  USEL UR7, UR44, URZ, !UP0 ;  /* 0x0000003f2c077287 */ /* 0x000fe2000c000000 */
[----:B------:R-:W-:-:S03]  /*1abf0*/  IMAD.IADD R0, R0, 0x1, R19 ;  /* 0x0000000100007824 */ /* 0x000fc600078e0213 */
[----:B------:R-:W-:Y:S02]  /*1ac00*/  UIMAD.WIDE.U32 UR4, UR7, UR8, UR4 ;  /* 0x00000008070472a5 */ /* 0x000fe4000f8e0004 */
[----:B------:R-:W-:-:S04]  /*1ac10*/  USHF.R.S32.HI UR6, URZ, 0x1f, UR44 ;  /* 0x0000001f3f067899 */ /* 0x000fc8000801142c */
[----:B------:R-:W-:Y:S01]  /*1ac20*/  IMAD.U32 R7, RZ, RZ, UR5 ;  /* 0x00000005ff077e24 */ /* 0x000fe2000f8e00ff */
[----:B------:R-:W-:-:S05]  /*1ac30*/  USEL UR6, UR6, URZ, !UP0 ;  /* 0x0000003f06067287 */ /* 0x000fca000c000000 */
[----:B------:R-:W3:Y:S01]  /*1ac40*/  S2R R7, SR_TID.X ;  /* 0x0000000000077919 */ /* 0x000ee20000002100 */
[----:B------:R-:W-:Y:S01]  /*1ac50*/  UIMAD UR6, UR6, UR8, URZ ;  /* 0x00000008060672a4 */ /* 0x000fe2000f8e023f */
[----:B------:R-:W-:Y:S02]  /*1ac60*/  IMAD.MOV.U32 R4, RZ, RZ, R0 ;  /* 0x000000ffff047224 */ /* 0x000fe400078e0000 */
[----:B--2---:R-:W-:Y:S01]  /*1ac70*/  @P0 IMAD.HI.U32 R2, R0, R2, RZ ;  /* 0x0000000200020227 */ /* 0x004fe200078e00ff */
[----:B------:R-:W-:-:S04]  /*1ac80*/  UIMAD UR6, UR7, UR9, UR6 ;  /* 0x00000009070672a4 */ /* 0x000fc8000f8e0206 */
[----:B-1----:R-:W-:Y:S01]  /*1ac90*/  @P0 SHF.R.U32.HI R4, RZ, R3, R2 ;  /* 0x00000003ff040219 */ /* 0x002fe20000011602 */
[----:B------:R-:W-:Y:S01]  /*1aca0*/  UIADD3 UR6, UR5, UR6, URZ ;  /* 0x0000000605067290 */ /* 0x000fe2000fffe03f */
[----:B------:R-:W-:Y:S02]  /*1acb0*/  IMAD.U32 R6, RZ, RZ, UR4 ;  /* 0x00000004ff067e24 */ /* 0x000fe4000f8e00ff */
[--C-:B------:R-:W-:Y:S01]  /*1acc0*/  SHF.R.S32.HI R5, RZ, 0x1f, R4.reuse ;  /* 0x0000001fff057819 */ /* 0x100fe20000011404 */
[----:B------:R-:W-:Y:S01]  /*1acd0*/  IMAD.MOV R2, RZ, RZ, -R4 ;  /* 0x000000ffff027224 */ /* 0x000fe200078e0a04 */
[----:B------:R-:W-:Y:S01]  /*1ace0*/  ULDC.64 UR4, c[0x0][0x2d0] ;  /* 0x0000b40000047ab9 */ /* 0x000fe20000000a00 */
[----:B------:R-:W-:Y:S02]  /*1acf0*/  IMAD.U32 R3, RZ, RZ, UR6 ;  /* 0x00000006ff037e24 */ /* 0x000fe4000f8e00ff */
[----:B------:R-:W-:Y:S02]  /*1ad00*/  IMAD R0, R8, R2, R0 ;  /* 0x0000000208007224 */ /* 0x000fe400078e0200 */
[----:B------:R-:W-:-:S02]  /*1ad10*/  IMAD.MOV.U32 R2, RZ, RZ, R6 ;  /* 0x000000ffff027224 */ /* 0x000fc400078e0006 */
        /* <DEDUP_REMOVED lines=8> */
[----:B---3--:R-:W-:Y:S02]  /*1ada0*/  IMAD.SHL.U32 R10, R7, 0x10, RZ ;  /* 0x00000010070a7824 */ /* 0x008fe400078e00ff */
[----:B------:R-:W-:Y:S01]  /*1adb0*/  IMAD R0, R0, UR5, R4 ;  /* 0x0000000500007c24 */ /* 0x000fe2000f8e0204 */
[----:B------:R-:W-:Y:S02]  /*1adc0*/  ULDC.64 UR4, c[0x0][0x280] ;  /* 0x0000a00000047ab9 */ /* 0x000fe40000000a00 */
[----:B------:R-:W-:Y:S01]  /*1add0*/  IADD3 R4, P0, R2, UR4, RZ ;  /* 0x0000000402047c10 */ /* 0x000fe2000ff1e0ff */
[----:B------:R-:W-:Y:S01]  /*1ade0*/  ULDC UR4, c[0x0][0x2b8] ;  /* 0x0000ae0000047ab9 */ /* 0x000fe20000000800 */
[----:B------:R-:W-:Y:S02]  /*1adf0*/  LOP3.LUT R10, R10, 0x70, RZ, 0xc0, !PT ;  /* 0x000000700a0a7812 */ /* 0x000fe400078ec0ff */
[----:B------:R-:W-:Y:S02]  /*1ae00*/  IADD3.X R0, R3, UR5, R0, P0, !PT ;  /* 0x0000000503007c10 */ /* 0x000fe400087fe400 */
[----:B------:R-:W-:Y:S01]  /*1ae10*/  ISETP.GE.AND P0, PT, R10, UR4, PT ;  /* 0x000000040a007c0c */ /* 0x000fe2000bf06270 */
[----:B------:R-:W-:-:S03]  /*1ae20*/  UMOV UR4, 0xffffffff ;  /* 0xffffffff00047882 */ /* 0x000fc60000000000 */
[----:B0-----:R-:W-:Y:S09]  /*1ae30*/  BRA.DIV UR4, `(.L_x_6950) ;  /* 0x0000003604b47947 */ /* 0x001ff2000b800000 */
[----:B------:R-:W0:Y:S01]  /*1ae40*/  S2R R5, SR_TID.X ;  /* 0x0000000000057919 */ /* 0x000e220000002100 */
[----:B------:R-:W-:Y:S01]  /*1ae50*/  IMAD R2, R8, UR42, RZ ;  /* 0x0000002a08027c24 */ /* 0x000fe2000f8e02ff */
[----:B------:R-:W1:Y:S04]  /*1ae60*/  SHFL.IDX PT, R7, R4, RZ, 0x181f ;  /* 0x00181fff04077589 */ /* 0x000e6800000e0000 */
[----:B------:R-:W2:Y:S04]  /*1ae70*/  SHFL.IDX PT, R6, R0, RZ, 0x181f ;  /* 0x00181fff00067589 */ /* 0x000ea800000e0000 */
[----:B------:R-:W-:Y:S01]  /*1ae80*/  SHFL.IDX PT, R8, R0, 0x1, 0x181f ;  /* 0x00381f0000087f89 */ /* 0x000fe200000e0000 */
[----:B0-----:R-:W-:-:S04]  /*1ae90*/  LOP3.LUT R5, R5, 0x7f, RZ, 0xc0, !PT ;  /* 0x0000007f05057812 */ /* 0x001fc800078ec0ff */
[----:B------:R-:W-:-:S05]  /*1aea0*/  SHF.R.U32.HI R5, RZ, 0x3, R5 ;  /* 0x00000003ff057819 */ /* 0x000fca0000011605 */
[----:B------:R-:W-:-:S04]  /*1aeb0*/  IMAD.IADD R3, R5, 0x1, R19 ;  /* 0x0000000105037824 */ /* 0x000fc800078e0213 */
[C---:B------:R-:W-:Y:S01]  /*1aec0*/  VIADD R5, R3.reuse, 0x10 ;  /* 0x0000001003057836 */ /* 0x040fe20000000000 */
[----:B------:R-:W-:-:S04]  /*1aed0*/  ISETP.GE.AND P1, PT, R3, R2, PT ;  /* 0x000000020300720c */ /* 0x000fc80003f26270 */
[----:B------:R-:W-:Y:S02]  /*1aee0*/  ISETP.GE.AND P2, PT, R5, R2, PT ;  /* 0x000000020500720c */ /* 0x000fe40003f46270 */
[----:B------:R-:W0:Y:S07]  /*1aef0*/  SHFL.IDX PT, R5, R4, 0x1, 0x181f ;  /* 0x00381f0004057f89 */ /* 0x000e2e00000e0000 */
[----:B-1----:R-:W-:-:S05]  /*1af00*/  @!P1 IADD3 R7, P3, R10, R7, RZ ;  /* 0x000000070a079210 */ /* 0x002fca0007f7e0ff */
[----:B--2---:R-:W-:-:S05]  /*1af10*/  @!P1 IMAD.X R6, RZ, RZ, R6, P3 ;  /* 0x000000ffff069224 */ /* 0x004fca00018e0606 */
[----:B------:R-:W-:-:S04]  /*1af20*/  @!P1 LOP3.LUT R7, R7, R6, RZ, 0x3c, !PT ;  /* 0x0000000607079212 */ /* 0x000fc800078e3cff */
[----:B------:R-:W-:-:S04]  /*1af30*/  @!P1 LOP3.LUT R6, R7, R6, RZ, 0x3c, !PT ;  /* 0x0000000607069212 */ /* 0x000fc800078e3cff */
[----:B------:R-:W-:-:S05]  /*1af40*/  @!P1 LOP3.LUT R7, R7, R6, RZ, 0x3c, !PT ;  /* 0x0000000607079212 */ /* 0x000fca00078e3cff */
[----:B-----5:R0:W-:Y:S02]  /*1af50*/  @!P1 LDGSTS.E.BYPASS.LTC128B.128 [R9+0x18400], desc[UR50][R6.64], !P0 ;  /* 0x1840000006099fae */ /* 0x0201e4000c101d72 */
[----:B0-----:R-:W-:Y:S01]  /*1af60*/  @!P2 IADD3 R7, P1, R10, R5, RZ ;  /* 0x000000050a07a210 */ /* 0x001fe20007f3e0ff */
[----:B------:R-:W-:-:S04]  /*1af70*/  VIADD R5, R3, 0x20 ;  /* 0x0000002003057836 */ /* 0x000fc80000000000 */
[----:B------:R-:W-:Y:S01]  /*1af80*/  @!P2 IMAD.X R6, RZ, RZ, R8, P1 ;  /* 0x000000ffff06a224 */ /* 0x000fe200008e0608 */
[----:B------:R-:W-:Y:S01]  /*1af90*/  ISETP.GE.AND P1, PT, R5, R2, PT ;  /* 0x000000020500720c */ /* 0x000fe20003f26270 */
[----:B------:R-:W-:-:S03]  /*1afa0*/  VIADD R5, R3, 0x30 ;  /* 0x0000003003057836 */ /* 0x000fc60000000000 */
[----:B------:R-:W-:-:S04]  /*1afb0*/  @!P2 LOP3.LUT R7, R7, R6, RZ, 0x3c, !PT ;  /* 0x000000060707a212 */ /* 0x000fc800078e3cff */
[----:B------:R-:W-:-:S04]  /*1afc0*/  @!P2 LOP3.LUT R6, R7, R6, RZ, 0x3c, !PT ;  /* 0x000000060706a212 */ /* 0x000fc800078e3cff */
[----:B------:R-:W-:-:S05]  /*1afd0*/  @!P2 LOP3.LUT R7, R7, R6, RZ, 0x3c, !PT ;  /* 0x000000060707a212 */ /* 0x000fca00078e3cff */
[----:B------:R0:W-:Y:S04]  /*1afe0*/  @!P2 LDGSTS.E.BYPASS.LTC128B.128 [R9+0x18c00], desc[UR50][R6.64], !P0 ;  /* 0x18c000000609afae */ /* 0x0001e8000c101d72 */
[----:B0-----:R-:W0:Y:S04]  /*1aff0*/  SHFL.IDX PT, R7, R4, 0x2, 0x181f ;  /* 0x00581f0004077f89 */ /* 0x001e2800000e0000 */
[----:B------:R-:W1:Y:S01]  /*1b000*/  SHFL.IDX PT, R6, R0, 0x2, 0x181f ;  /* 0x00581f0000067f89 */ /* 0x000e6200000e0000 */
[----:B0-----:R-:W-:-:S05]  /*1b010*/  @!P1 IADD3 R7, P2, R10, R7, RZ ;  /* 0x000000070a079210 */ /* 0x001fca0007f5e0ff */
[----:B-1----:R-:W-:-:S05]  /*1b020*/  @!P1 IMAD.X R6, RZ, RZ, R6, P2 ;  /* 0x000000ffff069224 */ /* 0x002fca00010e0606 */
[----:B------:R-:W-:-:S04]  /*1b030*/  @!P1 LOP3.LUT R7, R7, R6, RZ, 0x3c, !PT ;  /* 0x0000000607079212 */ /* 0x000fc800078e3cff */
[----:B------:R-:W-:-:S04]  /*1b040*/  @!P1 LOP3.LUT R6, R7, R6, RZ, 0x3c, !PT ;  /* 0x0000000607069212 */ /* 0x000fc800078e3cff */
[----:B------:R-:W-:-:S05]  /*1b050*/  @!P1 LOP3.LUT R7, R7, R6, RZ, 0x3c, !PT ;  /* 0x0000000607079212 */ /* 0x000fca00078e3cff */
        /* <DEDUP_REMOVED lines=31> */
[----:B------:R-:W-:-:S03]  /*1b250*/  ISETP.GE.AND P1, PT, R5, R2, PT ;  /* 0x000000020500720c */ /* 0x000fc60003f26270 */
[----:B0-----:R-:W0:Y:S04]  /*1b260*/  SHFL.IDX PT, R7, R4, 0x6, 0x181f ;  /* 0x00d81f0004077f89 */ /* 0x001e2800000e0000 */
[----:B------:R-:W1:Y:S04]  /*1b270*/  SHFL.IDX PT, R6, R0, 0x6, 0x181f ;  /* 0x00d81f0000067f89 */ /* 0x000e6800000e0000 */
[----:B------:R-:W2:Y:S04]  /*1b280*/  SHFL.IDX PT, R0, R0, 0x7, 0x181f ;  /* 0x00f81f0000007f89 */ /* 0x000ea800000e0000 */
[----:B------:R-:W3:Y:S01]  /*1b290*/  SHFL.IDX PT, R4, R4, 0x7, 0x181f ;  /* 0x00f81f0004047f89 */ /* 0x000ee200000e0000 */
[----:B0-----:R-:W-:-:S05]  /*1b2a0*/  @!P1 IADD3 R7, P2, R10, R7, RZ ;  /* 0x000000070a079210 */ /* 0x001fca0007f5e0ff */
[----:B-1----:R-:W-:-:S05]  /*1b2b0*/  @!P1 IMAD.X R6, RZ, RZ, R6, P2 ;  /* 0x000000ffff069224 */ /* 0x002fca00010e0606 */
[----:B------:R-:W-:-:S04]  /*1b2c0*/  @!P1 LOP3.LUT R7, R7, R6, RZ, 0x3c, !PT ;  /* 0x0000000607079212 */ /* 0x000fc800078e3cff */
[----:B------:R-:W-:-:S04]  /*1b2d0*/  @!P1 LOP3.LUT R6, R7, R6, RZ, 0x3c, !PT ;  /* 0x0000000607069212 */ /* 0x000fc800078e3cff */
[----:B------:R-:W-:-:S05]  /*1b2e0*/  @!P1 LOP3.LUT R7, R7, R6, RZ, 0x3c, !PT ;  /* 0x0000000607079212 */ /* 0x000fca00078e3cff */
[----:B--23--:R1:W-:Y:S02]  /*1b2f0*/  @!P1 LDGSTS.E.BYPASS.LTC128B.128 [R9+0x1b400], desc[UR50][R6.64], !P0 ;  /* 0x1b40000006099fae */ /* 0x00c3e4000c101d72 */
.L_x_7033:
[----:B------:R-:W-:-:S05]  /*1b300*/  VIADD R3, R3, 0x70 ;  /* 0x0000007003037836 */ /* 0x000fca0000000000 */
[----:B------:R-:W-:-:S13]  /*1b310*/  ISETP.GE.AND P1, PT, R3, R2, PT ;  /* 0x000000020300720c */ /* 0x000fda0003f26270 */
[----:B------:R-:W-:-:S05]  /*1b320*/  @!P1 IADD3 R2, P2, R10, R4, RZ ;  /* 0x000000040a029210 */ /* 0x000fca0007f5e0ff */
[----:B------:R-:W-:-:S05]  /*1b330*/  @!P1 IMAD.X R3, RZ, RZ, R0, P2 ;  /* 0x000000ffff039224 */ /* 0x000fca00010e0600 */
[----:B------:R-:W-:Y:S01]  /*1b340*/  @!PT LDS RZ, [RZ] ;  /* 0x00000000fffff984 */ /* 0x000fe20000000800 */
[----:B------:R-:W-:Y:S01]  /*1b350*/  @!PT LDS RZ, [RZ] ;  /* 0x00000000fffff984 */ /* 0x000fe20000000800 */
[----:B------:R-:W-:Y:S01]  /*1b360*/  @!PT LDS RZ, [RZ] ;  /* 0x00000000fffff984 */ /* 0x000fe20000000800 */
[----:B------:R2:W-:Y:S01]  /*1b370*/  @!P1 LDGSTS.E.BYPASS.LTC128B.128 [R9+0x1bc00], desc[UR50][R2.64], !P0 ;  /* 0x1bc0000002099fae */ /* 0x0005e2000c101d72 */
[----:B------:R-:W-:Y:S01]  /*1b380*/  PLOP3.LUT P0, PT, PT, PT, PT, 0x80, 0x0 ;  /* 0x000000000000781c */ /* 0x000fe20003f0f070 */
[----:B------:R-:W-:-:S12]  /*1b390*/  NOP ;  /* 0x0000000000007918 */ /* 0x000fd80000000000 */
.L_x_6951:
        /* <DEDUP_REMOVED lines=18> */
.L_x_7034:
[----:B------:R-:W-:Y:S05]  /*1b4c0*/  BSYNC B0 ;  /* 0x0000000000007941 */ /* 0x000fea0003800000 */
.L_x_6952:
[----:B------:R-:W3:Y:S01]  /*1b4d0*/  LDL R2, [R1+0x1c] ;  /* 0x00001c0001027983 */ /* 0x000ee20000100800 */
[----:B------:R-:W-:-:S06]  /*1b4e0*/  UIADD3 UR4, UR40, -0x2, URZ ;  /* 0xfffffffe28047890 */ /* 0x000fcc000fffe03f */
[----:B---3--:R-:W-:-:S13]  /*1b4f0*/  ISETP.LE.AND P0, PT, R2, UR4, PT ;  /* 0x0000000402007c0c */ /* 0x008fda000bf03270 */
[----:B------:R-:W-:Y:S05]  /*1b500*/  @!P0 BRA `(.L_x_6954) ;  /* 0x0000001000348947 */ /* 0x000fea0003800000 */
[----:B--2---:R2:W5:Y:S04]  /*1b510*/  LDL.LU R0, [R1+0x4] ;  /* 0x0000040001007983 */ /* 0x0045680000300800 */
[----:B01----:R2:W5:Y:S01]  /*1b520*/  LDL.LU R6, [R1+0x8] ;  /* 0x0000080001067983 */ /* 0x0035620000300800 */
[----:B------:R-:W-:-:S07]  /*1b530*/  IMAD.U32 R20, RZ, RZ, UR4 ;  /* 0x00000004ff147e24 */ /* 0x000fce000f8e00ff */
.L_x_6974:
[----:B-----5:R-:W-:Y:S01]  /*1b540*/  VIADD R3, R0, 0x1 ;  /* 0x0000000100037836 */ /* 0x020fe20000000000 */
[----:B------:R-:W-:Y:S01]  /*1b550*/  LOP3.LUT P1, RZ, R16, 0x1, RZ, 0xc0, !PT ;  /* 0x0000000110ff7812 */ /* 0x000fe2000782c0ff */
        /* <DEDUP_REMOVED lines=33> */
.L_x_6957:
        /* <DEDUP_REMOVED lines=8> */
.L_x_7035:
[----:B------:R-:W-:Y:S05]  /*1b7f0*/  BSYNC B1 ;  /* 0x0000000000017941 */ /* 0x000fea0003800000 */
.L_x_6958:
        /* <DEDUP_REMOVED lines=9> */
.L_x_6961:
[----:B------:R-:W-:Y:S05]  /*1b890*/  BSYNC B1 ;  /* 0x0000000000017941 */ /* 0x000fea0003800000 */
.L_x_6960:
[----:B------:R-:W3:Y:S04]  /*1b8a0*/  LDL R2, [R1+0x4] ;  /* 0x0000040001027983 */ /* 0x000ee80000100800 */
[----:B------:R-:W4:Y:S01]  /*1b8b0*/  LDL R5, [R1+0x28] ;  /* 0x0000280001057983 */ /* 0x000f220000100800 */
[----:B0-----:R-:W-:Y:S01]  /*1b8c0*/  IMAD.MOV.U32 R9, RZ, RZ, RZ ;  /* 0x000000ffff097224 */ /* 0x001fe200078e00ff */
        /* <DEDUP_REMOVED lines=10> */
.L_x_6962:
        /* <DEDUP_REMOVED lines=13> */
.L_x_7036:
[----:B------:R-:W-:Y:S05]  /*1ba40*/  BSYNC B1 ;  /* 0x0000000000017941 */ /* 0x000fea0003800000 */
.L_x_6963:
        /* <DEDUP_REMOVED lines=11> */
.L_x_6966:
[----:B------:R-:W-:Y:S05]  /*1bb00*/  BSYNC B1 ;  /* 0x0000000000017941 */ /* 0x000fea0003800000 */
.L_x_6965:
        /* <DEDUP_REMOVED lines=8> */
.L_x_6967:
        /* <DEDUP_REMOVED lines=10> */
.L_x_6956:
[----:B------:R-:W-:Y:S05]  /*1bc30*/  BSYNC B0 ;  /* 0x0000000000007941 */ /* 0x000fea0003800000 */
.L_x_6955:
[----:B------:R-:W-:-:S06]  /*1bc40*/  UISETP.NE.AND UP0, UPT, UR39, 0x3, UPT ;  /* 0x000000032700788c */ /* 0x000fcc000bf05270 */
[----:B------:R-:W-:-:S13]  /*1bc50*/  PLOP3.LUT P0, PT, PT, PT, UP0, 0x80, 0x0 ;  /* 0x000000000000781c */ /* 0x000fda0003f0f008 */
[----:B------:R-:W-:Y:S05]  /*1bc60*/  @!P0 BRA `(.L_x_6968) ;  /* 0x0000000000048947 */ /* 0x000fea0003800000 */
[----:B------:R-:W-:Y:S01]  /*1bc70*/  BPT.TRAP 0x1 ;  /* 0x000000040000795c */ /* 0x000fe20000300000 */
.L_x_6968:
        /* <DEDUP_REMOVED lines=8> */
.L_x_7037:
[----:B------:R-:W-:Y:S05]  /*1bd00*/  BSYNC B0 ;  /* 0x0000000000007941 */ /* 0x000fea0003800000 */
.L_x_6969:
[----:B------:R-:W-:Y:S05]  /*1bd10*/  @!P1 BRA `(.L_x_6971) ;  /* 0x0000000000049947 */ /* 0x000fea0003800000 */
[----:B------:R-:W-:Y:S01]  /*1bd20*/  BPT.TRAP 0x1 ;  /* 0x000000040000795c */ /* 0x000fe20000300000 */
.L_x_6971:
[----:B-1----:R-:W-:Y:S01]  /*1bd30*/  SHF.L.U32 R2, R6, 0x1f, RZ ;  /* 0x0000001f06027819 */ /* 0x002fe200000006ff */
[----:B------:R-:W-:-:S03]  /*1bd40*/  IMAD R0, R0, 0x6000, RZ ;  /* 0x0000600000007824 */ /* 0x000fc600078e02ff */
[----:B------:R-:W1:Y:S02]  /*1bd50*/  SYNCS.PHASECHK.TRANS64.TRYWAIT P0, [R21+URZ+0x28860], R2 ;  /* 0x02886002150075a7 */ /* 0x000e64000800017f */
[----:B-1----:R-:W-:Y:S05]  /*1bd60*/  @!P0 BRA `(.L_x_6972) ;  /* 0x0000003000e48947 */ /* 0x002fea0003800000 */
.L_x_7038:
[----:B------:R-:W1:Y:S04]  /*1bd70*/  LDL R12, [R1] ;  /* 0x00000000010c7983 */ /* 0x000e680000100800 */
[----:B------:R-:W3:Y:S04]  /*1bd80*/  LDL R3, [R1+0x2c] ;  /* 0x00002c0001037983 */ /* 0x000ee80000100800 */
[----:B------:R-:W4:Y:S04]  /*1bd90*/  LDL R13, [R1+0x14] ;  /* 0x00001400010d7983 */ /* 0x000f280000100800 */
[----:B------:R0:W-:Y:S04]  /*1bda0*/  STL [R1+0x38], R16 ;  /* 0x0000381001007387 */ /* 0x0001e80000100800 */
[----:B0-----:R-:W4:Y:S01]  /*1bdb0*/  LDL R16, [R1+0x10] ;  /* 0x0000100001107983 */ /* 0x001f220000100800 */
[----:B------:R-:W-:Y:S05]  /*1bdc0*/  WARPSYNC.ALL ;  /* 0x0000000000007948 */ /* 0x000fea0003800000 */
[----:B------:R-:W0:Y:S02]  /*1bdd0*/  S2R R14, SR_TID.X ;  /* 0x00000000000e7919 */ /* 0x000e240000002100 */
[----:B0-----:R-:W-:-:S02]  /*1bde0*/  LOP3.LUT P0, RZ, R14, 0x4, RZ, 0xc0, !PT ;  /* 0x000000040eff7812 */ /* 0x001fc4000780c0ff */
[----:B-1----:R-:W-:-:S05]  /*1bdf0*/  LOP3.LUT R2, R0, R12, RZ, 0xfc, !PT ;  /* 0x0000000c00027212 */ /* 0x002fca00078efcff */
        /* <DEDUP_REMOVED lines=32> */
[----:B---3--:R-:W-:Y:S01]  /*1c000*/  IMAD.MOV.U32 R15, RZ, RZ, R11 ;  /* 0x000000ffff0f7224 */ /* 0x008fe200078e000b */
        /* <DEDUP_REMOVED lines=16> */
[----:B---3--:R-:W-:Y:S01]  /*1c110*/  IMAD.MOV.U32 R15, RZ, RZ, R11 ;  /* 0x000000ffff0f7224 */ /* 0x008fe200078e000b */
        /* <DEDUP_REMOVED lines=34> */
[----:B---3--:R-:W-:-:S05]  /*1c340*/  IMAD.MOV.U32 R15, RZ, RZ, R11 ;  /* 0x000000ffff0f7224 */ /* 0x008fca00078e000b */
        /* <DEDUP_REMOVED lines=27> */
.L_x_6973:
[----:B------:R-:W1:Y:S01]  /*1c500*/  S2R R0, SR_TID.X ;  /* 0x0000000000007919 */ /* 0x000e620000002100 */
[----:B0-----:R0:W-:Y:S01]  /*1c510*/  SYNCS.ARRIVE.TRANS64.A1T0 RZ, [R21+URZ+0x28850], RZ ;  /* 0x028850ff15ff79a7 */ /* 0x0011e2000810003f */
[----:B------:R3:W5:Y:S01]  /*1c520*/  LDL R6, [R1+0x8] ;  /* 0x0000080001067983 */ /* 0x0007620000100800 */
[----:B-1----:R-:W-:-:S03]  /*1c530*/  LOP3.LUT R2, R0, 0x7f, RZ, 0xc0, !PT ;  /* 0x0000007f00027812 */ /* 0x002fc600078ec0ff */
[----:B------:R-:W4:Y:S01]  /*1c540*/  LDL R0, [R1+0x1c] ;  /* 0x00001c0001007983 */ /* 0x000f220000100800 */
[----:B------:R-:W-:Y:S01]  /*1c550*/  BAR.SYNC.DEFER_BLOCKING 0x2, 0x80 ;  /* 0x0082000000007b1d */ /* 0x000fe20000010000 */
[----:B------:R-:W-:-:S13]  /*1c560*/  ISETP.NE.AND P0, PT, R2, RZ, PT ;  /* 0x000000ff0200720c */ /* 0x000fda0003f05270 */
[----:B0-----:R-:W-:-:S05]  /*1c570*/  @!P0 VIADD R21, R21, 0x28880 ;  /* 0x0002888015158836 */ /* 0x001fca0000000000 */
[----:B------:R-:W-:-:S04]  /*1c580*/  @!P0 PRMT R21, RZ, 0x654, R21 ;  /* 0x00000654ff158816 */ /* 0x000fc80000000015 */
[----:B------:R3:W-:Y:S01]  /*1c590*/  @!P0 SYNCS.ARRIVE.TRANS64.RED.A1T0 RZ, [R21+URZ], RZ ;  /* 0x000000ff15ff89a7 */ /* 0x0007e2000810043f */
[C---:B----4-:R-:W-:Y:S01]  /*1c5a0*/  ISETP.GT.AND P0, PT, R20.reuse, R0, PT ;  /* 0x000000001400720c */ /* 0x050fe20003f04270 */
[----:B------:R-:W-:Y:S01]  /*1c5b0*/  VIADD R20, R20, 0xffffffff ;  /* 0xffffffff14147836 */ /* 0x000fe20000000000 */
[----:B------:R3:W5:Y:S11]  /*1c5c0*/  LDL R0, [R1+0x4] ;  /* 0x0000040001007983 */ /* 0x0007760000100800 */
[----:B---3--:R-:W-:Y:S05]  /*1c5d0*/  @P0 BRA `(.L_x_6974) ;  /* 0xffffffec00d80947 */ /* 0x008fea000383ffff */
.L_x_6954:
[----:B------:R-:W3:Y:S01]  /*1c5e0*/  S2R R2, SR_TID.X ;  /* 0x0000000000027919 */ /* 0x000ee20000002100 */
[----:B------:R-:W-:Y:S01]  /*1c5f0*/  BSSY B0, `(.L_x_6975) ;  /* 0x0000011000007945 */ /* 0x000fe20003800000 */
[----:B---3--:R-:W-:-:S04]  /*1c600*/  LOP3.LUT R2, R2, 0x7f, RZ, 0xc0, !PT ;  /* 0x0000007f02027812 */ /* 0x008fc800078ec0ff */
[----:B------:R-:W-:-:S13]  /*1c610*/  ISETP.NE.AND P0, PT, R2, RZ, PT ;  /* 0x000000ff0200720c */ /* 0x000fda0003f05270 */
[----:B------:R-:W-:Y:S05]  /*1c620*/  @P0 BRA `(.L_x_6976) ;  /* 0x0000000000340947 */ /* 0x000fea0003800000 */
[----:B------:R-:W3:Y:S01]  /*1c630*/  S2R R3, SR_LANEID ;  /* 0x0000000000037919 */ /* 0x000ee20000000000 */
[----:B------:R-:W-:Y:S02]  /*1c640*/  VOTEU.ANY UR4, UPT, PT ;  /* 0x0000000000047886 */ /* 0x000fe400038e0100 */
[----:B--2--5:R-:W3:Y:S08]  /*1c650*/  FLO.U32 R0, UR4 ;  /* 0x0000000400007d00 */ /* 0x024ef000080e0000 */
[----:B------:R-:W2:Y:S01]  /*1c660*/  POPC R5, UR4 ;  /* 0x0000000400057d09 */ /* 0x000ea20008000000 */
[----:B---3--:R-:W-:-:S02]  /*1c670*/  ISETP.EQ.U32.AND P1, PT, R0, R3, PT ;  /* 0x000000030000720c */ /* 0x008fc40003f22070 */
[----:B------:R-:W2:Y:S11]  /*1c680*/  LDC.64 R2, c[0x0][0xc60] ;  /* 0x00031800ff027b82 */ /* 0x000eb60000000a00 */
[----:B--2---:R-:W2:Y:S01]  /*1c690*/  @P1 ATOMG.E.ADD.STRONG.GPU PT, R3, desc[UR50][R2.64], R5 ;  /* 0x00000005020319a8 */ /* 0x004ea200081ee1f2 */
[----:B------:R-:W3:Y:S02]  /*1c6a0*/  S2R R4, SR_LTMASK ;  /* 0x0000000000047919 */ /* 0x000ee40000003900 */
[----:B---3--:R-:W-:-:S04]  /*1c6b0*/  LOP3.LUT R4, R4, UR4, RZ, 0xc0, !PT ;  /* 0x0000000404047c12 */ /* 0x008fc8000f8ec0ff */
[----:B01----:R-:W0:Y:S01]  /*1c6c0*/  POPC R7, R4 ;  /* 0x0000000400077309 */ /* 0x003e220000000000 */
[----:B--2---:R-:W0:Y:S02]  /*1c6d0*/  SHFL.IDX PT, R0, R3, R0, 0x1f ;  /* 0x00001f0003007589 */ /* 0x004e2400000e0000 */
[----:B0-----:R-:W-:-:S05]  /*1c6e0*/  IADD3 R0, R0, UR41, R7 ;  /* 0x0000002900007c10 */ /* 0x001fca000fffe007 */
[----:B------:R3:W-:Y:S02]  /*1c6f0*/  STL [R1+0x20], R0 ;  /* 0x0000200001007387 */ /* 0x0007e40000100800 */
.L_x_6976:
[----:B------:R-:W-:Y:S05]  /*1c700*/  BSYNC B0 ;  /* 0x0000000000007941 */ /* 0x000fea0003800000 */
.L_x_6975:
[----:B------:R-:W-:-:S06]  /*1c710*/  UISETP.NE.AND UP0, UPT, UR39, 0x3, UPT ;  /* 0x000000032700788c */ /* 0x000fcc000bf05270 */
[----:B------:R-:W-:-:S13]  /*1c720*/  PLOP3.LUT P1, PT, PT, PT, UP0, 0x80, 0x0 ;  /* 0x000000000000781c */ /* 0x000fda0003f2f008 */
[----:B------:R-:W-:Y:S05]  /*1c730*/  @!P1 BRA `(.L_x_6977) ;  /* 0x0000000000049947 */ /* 0x000fea0003800000 */
[----:B------:R-:W-:Y:S01]  /*1c740*/  BPT.TRAP 0x1 ;  /* 0x000000040000795c */ /* 0x000fe20000300000 */
.L_x_6977:
[----:B------:R-:W4:Y:S04]  /*1c750*/  LDL R3, [R1+0x8] ;  /* 0x0000080001037983 */ /* 0x000f280000100800 */
[----:B------:R-:W4:Y:S01]  /*1c760*/  LDL R2, [R1+0x4] ;  /* 0x0000040001027983 */ /* 0x000f220000100800 */
[----:B--23-5:R-:W-:Y:S01]  /*1c770*/  IMAD.U32 R0, RZ, RZ, UR43 ;  /* 0x0000002bff007e24 */ /* 0x02cfe2000f8e00ff */
[----:B------:R-:W-:Y:S04]  /*1c780*/  BSSY B0, `(.L_x_6978) ;  /* 0x0000007000007945 */ /* 0x000fe80003800000 */
[----:B------:R-:W-:-:S02]  /*1c790*/  ISETP.NE.AND P2, PT, R0, 0x3, PT ;  /* 0x000000030000780c */ /* 0x000fc40003f45270 */
[----:B----4-:R-:W-:-:S04]  /*1c7a0*/  LOP3.LUT R0, R3, 0x1, RZ, 0x3c, !PT ;  /* 0x0000000103007812 */ /* 0x010fc800078e3cff */
[----:B------:R-:W-:Y:S01]  /*1c7b0*/  SHF.L.U32 R0, R0, 0x1f, RZ ;  /* 0x0000001f00007819 */ /* 0x000fe200000006ff */
[----:B------:R-:W-:-:S04]  /*1c7c0*/  IMAD R19, R2, 0x8, R18 ;  /* 0x0000000802137824 */ /* 0x000fc800078e0212 */
[----:B------:R-:W2:Y:S02]  /*1c7d0*/  SYNCS.PHASECHK.TRANS64.TRYWAIT P1, [R19+URZ+0x28870], R0 ;  /* 0x02887000130075a7 */ /* 0x000ea4000802017f */
[----:B--2---:R-:W-:Y:S05]  /*1c7e0*/  @!P1 BRA `(.L_x_6979) ;  /* 0x0000002800589947 */ /* 0x004fea0003800000 */
.L_x_7039:
[----:B------:R-:W-:Y:S05]  /*1c7f0*/  BSYNC B0 ;  /* 0x0000000000007941 */ /* 0x000fea0003800000 */
.L_x_6978:
[----:B------:R-:W-:Y:S05]  /*1c800*/  @!P2 BRA `(.L_x_6980) ;  /* 0x000000000004a947 */ /* 0x000fea0003800000 */
[----:B------:R-:W-:Y:S01]  /*1c810*/  BPT.TRAP 0x1 ;  /* 0x000000040000795c */ /* 0x000fe20000300000 */
.L_x_6980:
[----:B--2---:R-:W2:Y:S02]  /*1c820*/  LDL R0, [R1+0x8] ;  /* 0x0000080001007983 */ /* 0x004ea40000100800 */
[----:B--2---:R-:W-:-:S04]  /*1c830*/  SHF.L.U32 R0, R0, 0x1f, RZ ;  /* 0x0000001f00007819 */ /* 0x004fc800000006ff */
[----:B------:R-:W2:Y:S02]  /*1c840*/  SYNCS.PHASECHK.TRANS64.TRYWAIT P1, [R19+URZ+0x28860], R0 ;  /* 0x02886000130075a7 */ /* 0x000ea4000802017f */
[----:B--2---:R-:W-:Y:S05]  /*1c850*/  @!P1 BRA `(.L_x_6981) ;  /* 0x0000002800509947 */ /* 0x004fea0003800000 */
.L_x_7040:
[----:B------:R-:W2:Y:S04]  /*1c860*/  LDL R3, [R1+0x4] ;  /* 0x0000040001037983 */ /* 0x000ea80000100800 */
[----:B------:R-:W3:Y:S04]  /*1c870*/  LDL R2, [R1] ;  /* 0x0000000001027983 */ /* 0x000ee80000100800 */
[----:B------:R-:W4:Y:S01]  /*1c880*/  LDL R12, [R1+0x14] ;  /* 0x00001400010c7983 */ /* 0x000f220000100800 */
[----:B------:R-:W-:Y:S05]  /*1c890*/  WARPSYNC.ALL ;  /* 0x0000000000007948 */ /* 0x000fea0003800000 */
[----:B01----:R-:W0:Y:S01]  /*1c8a0*/  S2R R9, SR_TID.X ;  /* 0x0000000000097919 */ /* 0x003e220000002100 */
[----:B------:R-:W-:Y:S01]  /*1c8b0*/  IMAD.MOV.U32 R13, RZ, RZ, 0x40 ;  /* 0x00000040ff0d7424 */ /* 0x000fe200078e00ff */
[----:B------:R-:W1:Y:S01]  /*1c8c0*/  S2R R14, SR_TID.X ;  /* 0x00000000000e7919 */ /* 0x000e620000002100 */
[----:B0-----:R-:W-:-:S04]  /*1c8d0*/  LOP3.LUT P1, RZ, R9, 0x4, RZ, 0xc0, !PT ;  /* 0x0000000409ff7812 */ /* 0x001fc8000782c0ff */
[----:B------:R-:W-:Y:S02]  /*1c8e0*/  SEL R13, R13, 0xffffffc0, !P1 ;  /* 0xffffffc00d0d7807 */ /* 0x000fe40004800000 */
[----:B-1----:R-:W-:Y:S01]  /*1c8f0*/  LOP3.LUT P1, RZ, R14, 0x4, RZ, 0xc0, !PT ;  /* 0x000000040eff7812 */ /* 0x002fe2000782c0ff */
[----:B--2---:R-:W-:-:S05]  /*1c900*/  IMAD R0, R3, 0x6000, RZ ;  /* 0x0000600003007824 */ /* 0x004fca00078e02ff */
[----:B---3--:R-:W-:Y:S02]  /*1c910*/  LOP3.LUT R3, R0, R2, RZ, 0xfc, !PT ;  /* 0x0000000200037212 */ /* 0x008fe400078efcff */
[----:B----4-:R-:W-:-:S03]  /*1c920*/  IADD3 R0, R18, R0, R12 ;  /* 0x0000000012007210 */ /* 0x010fc60007ffe00c */
        /* <DEDUP_REMOVED lines=85> */
.L_x_6982:
        /* <DEDUP_REMOVED lines=14> */
.L_x_6931:
[----:B------:R-:W-:Y:S05]  /*1cf60*/  BSYNC B7 ;  /* 0x0000000000077941 */ /* 0x000fea0003800000 */
.L_x_6929:
[----:B------:R-:W-:-:S13]  /*1cf70*/  LOP3.LUT P0, RZ, R16, 0x2, RZ, 0xc0, !PT ;  /* 0x0000000210ff7812 */ /* 0x000fda000780c0ff */
[----:B------:R-:W-:Y:S05]  /*1cf80*/  @!P0 BRA `(.L_x_6983) ;  /* 0x0000000000348947 */ /* 0x000fea0003800000 */
[----:B------:R-:W2:Y:S08]  /*1cf90*/  S2UR UR5, SR_CgaCtaId ;  /* 0x00000000000579c3 */ /* 0x000eb00000008800 */
[----:B------:R-:W-:Y:S06]  /*1cfa0*/  BAR.SYNC.DEFER_BLOCKING 0x5, 0x180 ;  /* 0x0146000000007b1d */ /* 0x000fec0000010000 */
[----:B------:R-:W-:-:S02]  /*1cfb0*/  UMOV UR4, 0x400 ;  /* 0x0000040000047882 */ /* 0x000fc40000000000 */
[----:B--2---:R-:W-:-:S06]  /*1cfc0*/  ULEA UR4, UR5, UR4, 0x18 ;  /* 0x0000000405047291 */ /* 0x004fcc000f8ec03f */
[----:B------:R-:W-:-:S05]  /*1cfd0*/  IMAD.U32 R18, RZ, RZ, UR4 ;  /* 0x00000004ff127e24 */ /* 0x000fca000f8e00ff */
[----:B------:R-:W2:Y:S04]  /*1cfe0*/  LDS.128 R4, [R18+0x288d0] ;  /* 0x0288d00012047984 */ /* 0x000ea80000000c00 */
[----:B--2---:R2:W-:Y:S01]  /*1cff0*/  STL.64 [R1+0x20], R4 ;  /* 0x0000200401007387 */ /* 0x0045e20000100a00 */
[----:B------:R-:W-:Y:S02]  /*1d000*/  IMAD.MOV.U32 R2, RZ, RZ, R6 ;  /* 0x000000ffff027224 */ /* 0x000fe400078e0006 */
[----:B01----:R-:W-:-:S03]  /*1d010*/  IMAD.MOV.U32 R0, RZ, RZ, R7 ;  /* 0x000000ffff007224 */ /* 0x003fc600078e0007 */
[----:B------:R-:W-:Y:S02]  /*1d020*/  R2UR UR36, R2 ;  /* 0x00000000022472ca */ /* 0x000fe400000e0000 */
[----:B------:R-:W-:Y:S01]  /*1d030*/  R2UR UR44, R0 ;  /* 0x00000000002c72ca */ /* 0x000fe200000e0000 */
[----:B------:R-:W-:Y:S06]  /*1d040*/  BAR.ARV 0x4, 0x180 ;  /* 0x0106000000007b1d */ /* 0x000fec0000002000 */
[----:B------:R-:W-:Y:S08]  /*1d050*/  BRA `(.L_x_6984) ;  /* 0x0000000800d07947 */ /* 0x000ff00003800000 */
.L_x_6983:
[----:B------:R-:W2:Y:S01]  /*1d060*/  S2R R2, SR_TID.X ;  /* 0x0000000000027919 */ /* 0x000ea20000002100 */
[----:B------:R-:W-:Y:S01]  /*1d070*/  ULDC UR4, c[0x0][0xc3c] ;  /* 0x00030f0000047ab9 */ /* 0x000fe20000000800 */
[----:B------:R-:W3:Y:S01]  /*1d080*/  LDC R10, c[0x0][0xc38] ;  /* 0x00030e00ff0a7b82 */ /* 0x000ee20000000800 */
[----:B01----:R-:W4:Y:S01]  /*1d090*/  LDL.LU R0, [R1+0x20] ;  /* 0x0000200001007983 */ /* 0x003f220000300800 */
[----:B--2---:R-:W-:-:S04]  /*1d0a0*/  LOP3.LUT R9, R2, 0x1f, RZ, 0xc0, !PT ;  /* 0x0000001f02097812 */ /* 0x004fc800078ec0ff */
[C---:B------:R-:W-:Y:S01]  /*1d0b0*/  ISETP.NE.AND P0, PT, R9.reuse, 0x1f, PT ;  /* 0x0000001f0900780c */ /* 0x040fe20003f05270 */
[----:B------:R-:W-:-:S05]  /*1d0c0*/  VIADD R5, R9, UR44 ;  /* 0x0000002c09057c36 */ /* 0x000fca0008000000 */
[----:B------:R-:W-:Y:S01]  /*1d0d0*/  ISETP.GE.OR P1, PT, R5, UR4, !P0 ;  /* 0x0000000405007c0c */ /* 0x000fe2000c726670 */
[----:B------:R-:W-:-:S12]  /*1d0e0*/  ULDC UR4, c[0x0][0xc3c] ;  /* 0x00030f0000047ab9 */ /* 0x000fd80000000800 */
[----:B------:R-:W0:Y:S02]  /*1d0f0*/  @!P1 LDC.64 R2, c[0x0][0xc80] ;  /* 0x00032000ff029b82 */ /* 0x000e240000000a00 */
[----:B0-----:R-:W-:-:S04]  /*1d100*/  @!P1 IMAD.WIDE R2, R5, 0x4, R2 ;  /* 0x0000000405029825 */ /* 0x001fc800078e0202 */
[----:B------:R-:W-:-:S06]  /*1d110*/  IMAD.MOV.U32 R5, RZ, RZ, RZ ;  /* 0x000000ffff057224 */ /* 0x000fcc00078e00ff */
[----:B------:R-:W2:Y:S01]  /*1d120*/  @!P1 LDG.E R5, desc[UR50][R2.64] ;  /* 0x0000003202059981 */ /* 0x000ea2000c1e1900 */
[C---:B------:R-:W-:Y:S02]  /*1d130*/  ISETP.NE.AND P1, PT, R9.reuse, RZ, PT ;  /* 0x000000ff0900720c */ /* 0x040fe40003f25270 */
[C---:B------:R-:W-:Y:S02]  /*1d140*/  ISETP.GE.U32.AND P2, PT, R9.reuse, 0x2, PT ;  /* 0x000000020900780c */ /* 0x040fe40003f46070 */
[C---:B------:R-:W-:Y:S02]  /*1d150*/  ISETP.GE.U32.AND P3, PT, R9.reuse, 0x4, PT ;  /* 0x000000040900780c */ /* 0x040fe40003f66070 */
[C---:B------:R-:W-:Y:S02]  /*1d160*/  ISETP.GE.U32.AND P4, PT, R9.reuse, 0x8, PT ;  /* 0x000000080900780c */ /* 0x040fe40003f86070 */
[----:B------:R-:W-:Y:S01]  /*1d170*/  ISETP.GE.U32.AND P5, PT, R9, 0x10, PT ;  /* 0x000000100900780c */ /* 0x000fe20003fa6070 */
[----:B----4-:R-:W-:-:S02]  /*1d180*/  IMAD.MOV.U32 R8, RZ, RZ, R0 ;  /* 0x000000ffff087224 */ /* 0x010fc400078e0000 */
        /* <DEDUP_REMOVED lines=16> */
[----:B------:R-:W3:Y:S04]  /*1d290*/  SHFL.IDX PT, R2, R9, 0x1f, 0x1f ;  /* 0x03e01f0009027f89 */ /* 0x000ee800000e0000 */
[----:B------:R-:W0:Y:S01]  /*1d2a0*/  SHFL.IDX PT, R0, R8, RZ, 0x1f ;  /* 0x00001fff08007589 */ /* 0x000e2200000e0000 */
[----:B---3--:R-:W-:-:S04]  /*1d2b0*/  IMAD R2, R2, R10, RZ ;  /* 0x0000000a02027224 */ /* 0x008fc800078e02ff */
[----:B------:R-:W-:-:S05]  /*1d2c0*/  IMAD.IADD R6, R6, 0x1, R2 ;  /* 0x0000000106067824 */ /* 0x000fca00078e0202 */
[----:B0-----:R-:W-:-:S13]  /*1d2d0*/  ISETP.GT.AND P6, PT, R6, R0, PT ;  /* 0x000000000600720c */ /* 0x001fda0003fc4270 */
[----:B------:R-:W-:Y:S05]  /*1d2e0*/  @P6 BRA `(.L_x_6985) ;  /* 0x0000000000906947 */ /* 0x000fea0003800000 */
.L_x_6989:
        /* <DEDUP_REMOVED lines=14> */
.L_x_6988:
[----:B------:R-:W-:Y:S05]  /*1d3d0*/  BSYNC B0 ;  /* 0x0000000000007941 */ /* 0x000fea0003800000 */
.L_x_6987:
        /* <DEDUP_REMOVED lines=21> */
.L_x_6985:
        /* <DEDUP_REMOVED lines=21> */
.L_x_6990:
[----:B------:R-:W2:Y:S01]  /*1d680*/  I2F.RP R3, R8 ;  /* 0x0000000800037306 */ /* 0x000ea20000209400 */
[----:B01----:R-:W-:-:S04]  /*1d690*/  IMAD R9, R2, R10, R6 ;  /* 0x0000000a02097224 */ /* 0x003fc800078e0206 */
[----:B------:R-:W-:Y:S01]  /*1d6a0*/  IMAD.IADD R0, R0, 0x1, -R9 ;  /* 0x0000000100007824 */ /* 0x000fe200078e0a09 */
[----:B------:R1:W-:Y:S02]  /*1d6b0*/  STL [R1+0x20], R9 ;  /* 0x0000200901007387 */ /* 0x0003e40000100800 */
[----:B--2---:R-:W0:Y:S02]  /*1d6c0*/  MUFU.RCP R3, R3 ;  /* 0x0000000300037308 */ /* 0x004e240000001000 */
        /* <DEDUP_REMOVED lines=58> */
.L_x_6986:
[----:B------:R0:W-:Y:S01]  /*1da70*/  STL [R1+0x20], R0 ;  /* 0x0000200001007387 */ /* 0x0001e20000100800 */
[----:B------:R-:W-:Y:S01]  /*1da80*/  ULDC UR44, c[0x0][0xc3c] ;  /* 0x00030f00002c7ab9 */ /* 0x000fe20000000800 */
[----:B------:R-:W-:Y:S02]  /*1da90*/  UMOV UR36, URZ ;  /* 0x0000003f00247c82 */ /* 0x000fe40008000000 */
[----:B------:R0:W-:Y:S03]  /*1daa0*/  STL [R1+0x24], RZ ;  /* 0x000024ff01007387 */ /* 0x0001e60000100800 */
.L_x_6991:
        /* <DEDUP_REMOVED lines=15> */
.L_x_6984:
[----:B------:R-:W-:Y:S02]  /*1dba0*/  ULDC UR4, c[0x0][0xc3c] ;  /* 0x00030f0000047ab9 */ /* 0x000fe40000000800 */
[----:B------:R-:W-:-:S06]  /*1dbb0*/  UISETP.GE.AND UP0, UPT, UR44, UR4, UPT ;  /* 0x000000042c00728c */ /* 0x000fcc000bf06270 */
[----:B------:R-:W-:-:S13]  /*1dbc0*/  PLOP3.LUT P0, PT, PT, PT, UP0, 0x80, 0x0 ;  /* 0x000000000000781c */ /* 0x000fda0003f0f008 */
[----:B------:R-:W-:Y:S05]  /*1dbd0*/  @!P0 BRA `(.L_x_6992) ;  /* 0xffffffb4003c8947 */ /* 0x000fea000383ffff */
.L_x_6919:
        /* <DEDUP_REMOVED lines=12> */
.L_x_7041:
[----:B------:R-:W-:Y:S05]  /*1dca0*/  BSYNC B0 ;  /* 0x0000000000007941 */ /* 0x000fea0003800000 */
.L_x_6993:
[----:B------:R-:W-:-:S03]  /*1dcb0*/  UMOV UR4, 0xffffffff ;  /* 0xffffffff00047882 */ /* 0x000fc60000000000 */
[----:B------:R-:W-:Y:S05]  /*1dcc0*/  BRA.DIV UR4, `(.L_x_6995) ;  /* 0x00000016045c7947 */ /* 0x000fea000b800000 */
[----:B------:R-:W1:Y:S02]  /*1dcd0*/  S2R R2, SR_TID.X ;  /* 0x0000000000027919 */ /* 0x000e640000002100 */
[----:B-1----:R-:W-:-:S04]  /*1dce0*/  SHF.R.U32.HI R2, RZ, 0x5, R2 ;  /* 0x00000005ff027819 */ /* 0x002fc80000011602 */
[----:B------:R-:W-:-:S05]  /*1dcf0*/  LOP3.LUT R2, R2, 0x3, RZ, 0xc0, !PT ;  /* 0x0000000302027812 */ /* 0x000fca00078ec0ff */
[----:B------:R1:W2:Y:S02]  /*1dd00*/  SHFL.IDX PT, R14, R2, RZ, 0x1f ;  /* 0x00001fff020e7589 */ /* 0x0002a400000e0000 */
.L_x_7044:
[----:B--2---:R-:W-:Y:S01]  /*1dd10*/  ISETP.NE.AND P0, PT, R14, RZ, PT ;  /* 0x000000ff0e00720c */ /* 0x004fe20003f05270 */
[----:B------:R-:W-:-:S12]  /*1dd20*/  BSSY B0, `(.L_x_6996) ;  /* 0x000002e000007945 */ /* 0x000fd80003800000 */
[----:B------:R-:W-:Y:S05]  /*1dd30*/  @P0 BRA `(.L_x_6997) ;  /* 0x0000000000b00947 */ /* 0x000fea0003800000 */
[----:B------:R-:W-:-:S03]  /*1dd40*/  UMOV UR4, 0xffffffff ;  /* 0xffffffff00047882 */ /* 0x000fc60000000000 */
[----:B------:R-:W-:Y:S05]  /*1dd50*/  BRA.DIV UR4, `(.L_x_6998) ;  /* 0x00000016046c7947 */ /* 0x000fea000b800000 */
[----:B------:R-:W-:-:S13]  /*1dd60*/  ELECT P6, URZ, PT ;  /* 0x00000000003f782f */ /* 0x000fda00038c0000 */
.L_x_7047:
[----:B------:R-:W-:Y:S05]  /*1dd70*/  @!P6 BRA `(.L_x_6997) ;  /* 0x0000000000a0e947 */ /* 0x000fea0003800000 */
[----:B------:R-:W-:-:S06]  /*1dd80*/  ULOP3.LUT UR4, UR38, 0x2, URZ, 0xfc, !UPT ;  /* 0x0000000226047892 */ /* 0x000fcc000f8efc3f */
[----:B-1----:R-:W-:-:S05]  /*1dd90*/  IMAD.U32 R2, RZ, RZ, UR4 ;  /* 0x00000004ff027e24 */ /* 0x002fca000f8e00ff */
[----:B------:R-:W-:-:S13]  /*1dda0*/  ISETP.NE.AND P0, PT, R2, 0x3, PT ;  /* 0x000000030200780c */ /* 0x000fda0003f05270 */
[----:B------:R-:W-:Y:S05]  /*1ddb0*/  @!P0 BRA `(.L_x_6999) ;  /* 0x0000000000048947 */ /* 0x000fea0003800000 */
[----:B------:R-:W-:Y:S01]  /*1ddc0*/  BPT.TRAP 0x1 ;  /* 0x000000040000795c */ /* 0x000fe20000300000 */
.L_x_6999:
        /* <DEDUP_REMOVED lines=14> */
.L_x_7048:
[----:B------:R-:W1:Y:S02]  /*1deb0*/  SYNCS.PHASECHK.TRANS64.TRYWAIT P1, [R7+URZ], R2 ;  /* 0x00000002070075a7 */ /* 0x000e64000802017f */
[----:B-1----:R-:W-:Y:S05]  /*1dec0*/  @!P1 BRA `(.L_x_7001) ;  /* 0x0000001400449947 */ /* 0x002fea0003800000 */
.L_x_7049:
[----:B------:R-:W-:Y:S05]  /*1ded0*/  @!P0 BRA `(.L_x_7002) ;  /* 0x0000000000048947 */ /* 0x000fea0003800000 */
[----:B------:R-:W-:Y:S01]  /*1dee0*/  BPT.TRAP 0x1 ;  /* 0x000000040000795c */ /* 0x000fe20000300000 */
.L_x_7002:
[----:B------:R-:W2:Y:S02]  /*1def0*/  LDL.LU R4, [R1+0x4] ;  /* 0x0000040001047983 */ /* 0x000ea40000300800 */
[----:B--2---:R-:W-:-:S04]  /*1df00*/  IMAD R4, R4, 0x8, R0 ;  /* 0x0000000804047824 */ /* 0x004fc800078e0200 */
[----:B------:R-:W2:Y:S02]  /*1df10*/  SYNCS.PHASECHK.TRANS64.TRYWAIT P1, [R4+URZ+0x28860], R5 ;  /* 0x02886005040075a7 */ /* 0x000ea4000802017f */
[----:B--2---:R-:W-:Y:S05]  /*1df20*/  @!P1 BRA `(.L_x_7003) ;  /* 0x0000001400409947 */ /* 0x004fea0003800000 */
.L_x_7050:
[----:B------:R-:W-:Y:S05]  /*1df30*/  @!P0 BRA `(.L_x_7004) ;  /* 0x0000000000048947 */ /* 0x000fea0003800000 */
[----:B------:R-:W-:Y:S01]  /*1df40*/  BPT.TRAP 0x1 ;  /* 0x000000040000795c */ /* 0x000fe20000300000 */
.L_x_7004:
[----:B------:R-:W-:-:S04]  /*1df50*/  IMAD R3, R3, 0x8, R0 ;  /* 0x0000000803037824 */ /* 0x000fc800078e0200 */
[----:B------:R-:W3:Y:S02]  /*1df60*/  SYNCS.PHASECHK.TRANS64.TRYWAIT P1, [R3+URZ+0x28860], R2 ;  /* 0x02886002030075a7 */ /* 0x000ee4000802017f */
[----:B---3--:R-:W-:Y:S05]  /*1df70*/  @!P1 BRA `(.L_x_7005) ;  /* 0x0000001400409947 */ /* 0x008fea0003800000 */
.L_x_7051:
[----:B------:R-:W-:Y:S05]  /*1df80*/  @!P0 BRA `(.L_x_7006) ;  /* 0x0000000000048947 */ /* 0x000fea0003800000 */
[----:B------:R-:W-:Y:S01]  /*1df90*/  BPT.TRAP 0x1 ;  /* 0x000000040000795c */ /* 0x000fe20000300000 */
.L_x_7006:
[----:B------:R-:W4:Y:S02]  /*1dfa0*/  SYNCS.PHASECHK.TRANS64.TRYWAIT P0, [R4+URZ+0x28880], R5 ;  /* 0x02888005040075a7 */ /* 0x000f24000800017f */
[----:B----4-:R-:W-:Y:S05]  /*1dfb0*/  @!P0 BRA `(.L_x_7007) ;  /* 0x0000001400448947 */ /* 0x010fea0003800000 */
.L_x_7008:
[----:B------:R0:W0:Y:S02]  /*1dfc0*/  SYNCS.PHASECHK.TRANS64.TRYWAIT P0, [R3+URZ+0x28880], R2 ;  /* 0x02888002030075a7 */ /* 0x000024000800017f */
[----:B0-----:R-:W-:Y:S05]  /*1dfd0*/  @!P0 NANOSLEEP.SYNCS 0x989680 ;  /* 0x009896800000895d */ /* 0x001fea0003900000 */
[----:B------:R-:W0:Y:S02]  /*1dfe0*/  @!P0 SYNCS.PHASECHK.TRANS64 P0, [R3+URZ+0x28880], R2 ;  /* 0x02888002030085a7 */ /* 0x000e24000800007f */
[----:B0-----:R-:W-:Y:S05]  /*1dff0*/  @!P0 BRA `(.L_x_7008) ;  /* 0xfffffffc00f08947 */ /* 0x001fea000383ffff */
.L_x_6997:
[----:B------:R-:W-:Y:S05]  /*1e000*/  BSYNC B0 ;  /* 0x0000000000007941 */ /* 0x000fea0003800000 */
.L_x_6996:
[----:B------:R-:W-:Y:S05]  /*1e010*/  EXIT ;  /* 0x000000000000794d */ /* 0x000fea0003800000 */
.L_x_6817:
[----:B0-----:R-:W-:-:S04]  /*1e020*/  IMAD.U32 R3, RZ, RZ, UR45 ;  /* 0x0000002dff037e24 */ /* 0x001fc8000f8e00ff */
[----:B------:R0:W1:Y:S03]  /*1e030*/  SYNCS.PHASECHK.TRANS64.TRYWAIT P1, [R3+URZ+0x28800], R8 ;  /* 0x02880008030075a7 */ /* 0x000066000802017f */
[----:B-1----:R-:W-:Y:S05]  /*1e040*/  @!P1 NANOSLEEP.SYNCS 0x989680 ;  /* 0x009896800000995d */ /* 0x002fea0003900000 */
[----:B------:R-:W1:Y:S02]  /*1e050*/  @!P1 SYNCS.PHASECHK.TRANS64 P1, [R3+URZ+0x28800], R8 ;  /* 0x02880008030095a7 */ /* 0x000e64000802007f */
[----:B-1----:R-:W-:Y:S05]  /*1e060*/  @!P1 BRA `(.L_x_6817) ;  /* 0xfffffffc00ec9947 */ /* 0x002fea000383ffff */
[----:B------:R-:W-:Y:S05]  /*1e070*/  BRA `(.L_x_7009) ;  /* 0xfffffe3c00807947 */ /* 0x000fea000383ffff */
.L_x_6821:
[----:B0-----:R0:W2:Y:S02]  /*1e080*/  SYNCS.PHASECHK.TRANS64.TRYWAIT P1, [R123+URZ+0x28830], R4 ;  /* 0x028830047b0075a7 */ /* 0x0010a4000802017f */
[----:B--2---:R-:W-:Y:S05]  /*1e090*/  @!P1 NANOSLEEP.SYNCS 0x989680 ;  /* 0x009896800000995d */ /* 0x004fea0003900000 */
[----:B------:R-:W2:Y:S02]  /*1e0a0*/  @!P1 SYNCS.PHASECHK.TRANS64 P1, [R123+URZ+0x28830], R4 ;  /* 0x028830047b0095a7 */ /* 0x000ea4000802007f */
[----:B--2---:R-:W-:Y:S05]  /*1e0b0*/  @!P1 BRA `(.L_x_6821) ;  /* 0xfffffffc00f09947 */ /* 0x004fea000383ffff */
[----:B------:R-:W-:Y:S05]  /*1e0c0*/  BRA `(.L_x_6820) ;  /* 0xfffffe3c00ac7947 */ /* 0x000fea000383ffff */
.L_x_6837:
[----:B-1----:R-:W-:-:S04]  /*1e0d0*/  IMAD.U32 R9, RZ, RZ, UR6 ;  /* 0x00000006ff097e24 */ /* 0x002fc8000f8e00ff */
[----:B------:R1:W2:Y:S03]  /*1e0e0*/  SYNCS.PHASECHK.TRANS64.TRYWAIT P1, [R9+URZ+0x28830], R8 ;  /* 0x02883008090075a7 */ /* 0x0002a6000802017f */
[----:B--2---:R-:W-:Y:S05]  /*1e0f0*/  @!P1 NANOSLEEP.SYNCS 0x989680 ;  /* 0x009896800000995d */ /* 0x004fea0003900000 */
[----:B------:R-:W2:Y:S02]  /*1e100*/  @!P1 SYNCS.PHASECHK.TRANS64 P1, [R9+URZ+0x28830], R8 ;  /* 0x02883008090095a7 */ /* 0x000ea4000802007f */
[----:B--2---:R-:W-:Y:S05]  /*1e110*/  @!P1 BRA `(.L_x_6837) ;  /* 0xfffffffc00ec9947 */ /* 0x004fea000383ffff */
[----:B------:R-:W-:Y:S05]  /*1e120*/  BRA `(.L_x_6834) ;  /* 0xfffffe8c00547947 */ /* 0x000fea000383ffff */
.L_x_6841:
[----:B-1----:R-:W-:-:S04]  /*1e130*/  IMAD.U32 R9, RZ, RZ, UR6 ;  /* 0x00000006ff097e24 */ /* 0x002fc8000f8e00ff */
[----:B------:R1:W2:Y:S03]  /*1e140*/  SYNCS.PHASECHK.TRANS64.TRYWAIT P1, [R9+URZ+0x28850], R8 ;  /* 0x02885008090075a7 */ /* 0x0002a6000802017f */
[----:B--2---:R-:W-:Y:S05]  /*1e150*/  @!P1 NANOSLEEP.SYNCS 0x989680 ;  /* 0x009896800000995d */ /* 0x004fea0003900000 */
[----:B------:R-:W2:Y:S02]  /*1e160*/  @!P1 SYNCS.PHASECHK.TRANS64 P1, [R9+URZ+0x28850], R8 ;  /* 0x02885008090095a7 */ /* 0x000ea4000802007f */
[----:B--2---:R-:W-:Y:S05]  /*1e170*/  @!P1 BRA `(.L_x_6841) ;  /* 0xfffffffc00ec9947 */ /* 0x004fea000383ffff */
[----:B------:R-:W-:Y:S05]  /*1e180*/  BRA `(.L_x_6838) ;  /* 0xfffffe8c00cc7947 */ /* 0x000fea000383ffff */
.L_x_6859:
[----:B-1----:R-:W-:-:S04]  /*1e190*/  IMAD.U32 R7, RZ, RZ, UR6 ;  /* 0x00000006ff077e24 */ /* 0x002fc8000f8e00ff */
[----:B------:R1:W2:Y:S03]  /*1e1a0*/  SYNCS.PHASECHK.TRANS64.TRYWAIT P1, [R7+URZ+0x28830], R6 ;  /* 0x02883006070075a7 */ /* 0x0002a6000802017f */
[----:B--2---:R-:W-:Y:S05]  /*1e1b0*/  @!P1 NANOSLEEP.SYNCS 0x989680 ;  /* 0x009896800000995d */ /* 0x004fea0003900000 */
[----:B------:R-:W2:Y:S02]  /*1e1c0*/  @!P1 SYNCS.PHASECHK.TRANS64 P1, [R7+URZ+0x28830], R6 ;  /* 0x02883006070095a7 */ /* 0x000ea4000802007f */
[----:B--2---:R-:W-:Y:S05]  /*1e1d0*/  @!P1 BRA `(.L_x_6859) ;  /* 0xfffffffc00ec9947 */ /* 0x004fea000383ffff */
[----:B------:R-:W-:Y:S05]  /*1e1e0*/  BRA `(.L_x_6856) ;  /* 0xfffffee400187947 */ /* 0x000fea000383ffff */
.L_x_6863:
[----:B-1----:R-:W-:-:S04]  /*1e1f0*/  IMAD.U32 R7, RZ, RZ, UR6 ;  /* 0x00000006ff077e24 */ /* 0x002fc8000f8e00ff */
[----:B------:R1:W2:Y:S03]  /*1e200*/  SYNCS.PHASECHK.TRANS64.TRYWAIT P1, [R7+URZ+0x28850], R6 ;  /* 0x02885006070075a7 */ /* 0x0002a6000802017f */
[----:B--2---:R-:W-:Y:S05]  /*1e210*/  @!P1 NANOSLEEP.SYNCS 0x989680 ;  /* 0x009896800000995d */ /* 0x004fea0003900000 */
[----:B------:R-:W2:Y:S02]  /*1e220*/  @!P1 SYNCS.PHASECHK.TRANS64 P1, [R7+URZ+0x28850], R6 ;  /* 0x02885006070095a7 */ /* 0x000ea4000802007f */
[----:B--2---:R-:W-:Y:S05]  /*1e230*/  @!P1 BRA `(.L_x_6863) ;  /* 0xfffffffc00ec9947 */ /* 0x004fea000383ffff */
[----:B------:R-:W-:Y:S05]  /*1e240*/  BRA `(.L_x_6860) ;  /* 0xfffffee4009c7947 */ /* 0x000fea000383ffff */
.L_x_6870:
[----:B-1----:R-:W-:-:S04]  /*1e250*/  IMAD.U32 R7, RZ, RZ, UR6 ;  /* 0x00000006ff077e24 */ /* 0x002fc8000f8e00ff */
[----:B------:R1:W2:Y:S03]  /*1e260*/  SYNCS.PHASECHK.TRANS64.TRYWAIT P1, [R7+URZ+0x28830], R6 ;  /* 0x02883006070075a7 */ /* 0x0002a6000802017f */
[----:B--2---:R-:W-:Y:S05]  /*1e270*/  @!P1 NANOSLEEP.SYNCS 0x989680 ;  /* 0x009896800000995d */ /* 0x004fea0003900000 */
[----:B------:R-:W2:Y:S02]  /*1e280*/  @!P1 SYNCS.PHASECHK.TRANS64 P1, [R7+URZ+0x28830], R6 ;  /* 0x02883006070095a7 */ /* 0x000ea4000802007f */
[----:B--2---:R-:W-:Y:S05]  /*1e290*/  @!P1 BRA `(.L_x_6870) ;  /* 0xfffffffc00ec9947 */ /* 0x004fea000383ffff */
[----:B------:R-:W-:Y:S05]  /*1e2a0*/  BRA `(.L_x_6867) ;  /* 0xffffff1400e87947 */ /* 0x000fea000383ffff */
.L_x_6874:
[----:B-1----:R-:W-:-:S04]  /*1e2b0*/  IMAD.U32 R7, RZ, RZ, UR6 ;  /* 0x00000006ff077e24 */ /* 0x002fc8000f8e00ff */
[----:B------:R1:W2:Y:S03]  /*1e2c0*/  SYNCS.PHASECHK.TRANS64.TRYWAIT P1, [R7+URZ+0x28850], R6 ;  /* 0x02885006070075a7 */ /* 0x0002a6000802017f */
[----:B--2---:R-:W-:Y:S05]  /*1e2d0*/  @!P1 NANOSLEEP.SYNCS 0x989680 ;  /* 0x009896800000995d */ /* 0x004fea0003900000 */
[----:B------:R-:W2:Y:S02]  /*1e2e0*/  @!P1 SYNCS.PHASECHK.TRANS64 P1, [R7+URZ+0x28850], R6 ;  /* 0x02885006070095a7 */ /* 0x000ea4000802007f */
[----:B--2---:R-:W-:Y:S05]  /*1e2f0*/  @!P1 BRA `(.L_x_6874) ;  /* 0xfffffffc00ec9947 */ /* 0x004fea000383ffff */
[----:B------:R-:W-:Y:S05]  /*1e300*/  BRA `(.L_x_6871) ;  /* 0xffffff18006c7947 */ /* 0x000fea000383ffff */
.L_x_6888:
[----:B-1----:R-:W-:-:S04]  /*1e310*/  IMAD.U32 R3, RZ, RZ, UR4 ;  /* 0x00000004ff037e24 */ /* 0x002fc8000f8e00ff */
[----:B------:R1:W2:Y:S03]  /*1e320*/  SYNCS.PHASECHK.TRANS64.TRYWAIT P1, [R3+URZ+0x28850], R0 ;  /* 0x02885000030075a7 */ /* 0x0002a6000802017f */
[----:B--2---:R-:W-:Y:S05]  /*1e330*/  @!P1 NANOSLEEP.SYNCS 0x989680 ;  /* 0x009896800000995d */ /* 0x004fea0003900000 */
[----:B------:R-:W2:Y:S02]  /*1e340*/  @!P1 SYNCS.PHASECHK.TRANS64 P1, [R3+URZ+0x28850], R0 ;  /* 0x02885000030095a7 */ /* 0x000ea4000802007f */
[----:B--2---:R-:W-:Y:S05]  /*1e350*/  @!P1 BRA `(.L_x_6888) ;  /* 0xfffffffc00ec9947 */ /* 0x004fea000383ffff */
[----:B------:R-:W-:Y:S05]  /*1e360*/  BRA `(.L_x_6887) ;  /* 0xffffff6800dc7947 */ /* 0x000fea000383ffff */
.L_x_6940:
[----:B------:R-:W-:Y:S02]  /*1e370*/  IMAD.MOV.U32 R13, RZ, RZ, R0 ;  /* 0x000000ffff0d7224 */ /* 0x000fe400078e0000 */
[----:B------:R-:W-:Y:S02]  /*1e380*/  IMAD.MOV.U32 R12, RZ, RZ, RZ ;  /* 0x000000ffff0c7224 */ /* 0x000fe400078e00ff */
[----:B------:R-:W-:Y:S02]  /*1e390*/  IMAD.MOV.U32 R11, RZ, RZ, 0x1f ;  /* 0x0000001fff0b7424 */ /* 0x000fe400078e00ff */
[----:B------:R-:W-:-:S07]  /*1e3a0*/  IMAD.MOV.U32 R15, RZ, RZ, -0x1 ;  /* 0xffffffffff0f7424 */ /* 0x000fce00078e00ff */
[----:B0-----:R-:W-:Y:S05]  /*1e3b0*/  WARPSYNC.COLLECTIVE R15, `(.L_x_7010) ;  /* 0x000000000f087348 */ /* 0x001fea0003c00000 */
[----:B------:R1:W2:Y:S02]  /*1e3c0*/  SHFL.IDX P6, R14, R13, R12, R11 ;  /* 0x0000000c0d0e7389 */ /* 0x0002a400000c000b */
[----:B012---:R-:W-:Y:S01]  /*1e3d0*/  ENDCOLLECTIVE ;  /* 0x000000000000791b */ /* 0x007fe20003800000 */
.L_x_7010:
[----:B------:R-:W-:Y:S05]  /*1e3e0*/  BRA `(.L_x_7011) ;  /* 0xffffffbc00c07947 */ /* 0x000fea000383ffff */
.L_x_6942:
[----:B------:R-:W-:Y:S01]  /*1e3f0*/  BSSY B0, `(.L_x_7012) ;  /* 0x0000006000007945 */ /* 0x000fe20003800000 */
[----:B------:R-:W-:-:S07]  /*1e400*/  IMAD.MOV.U32 R15, RZ, RZ, -0x1 ;  /* 0xffffffffff0f7424 */ /* 0x000fce00078e00ff */
[----:B0-----:R-:W-:Y:S05]  /*1e410*/  WARPSYNC.COLLECTIVE R15, `(.L_x_7013) ;  /* 0x000000000f0c7348 */ /* 0x001fea0003c00000 */
[----:B------:R-:W-:Y:S02]  /*1e420*/  ELECT P6, UR62, PT ;  /* 0x00000000003e782f */ /* 0x000fe400038c0000 */
[----:B------:R-:W-:Y:S01]  /*1e430*/  MOV R14, UR62 ;  /* 0x0000003e000e7c02 */ /* 0x000fe20008000f00 */
[----:B0-----:R-:W-:Y:S10]  /*1e440*/  ENDCOLLECTIVE ;  /* 0x000000000000791b */ /* 0x001ff40003800000 */
.L_x_7013:
[----:B------:R-:W-:Y:S05]  /*1e450*/  BSYNC B0 ;  /* 0x0000000000007941 */ /* 0x000fea0003800000 */
.L_x_7012:
[----:B------:R-:W-:Y:S05]  /*1e460*/  BRA `(.L_x_7014) ;  /* 0xffffffbc00c87947 */ /* 0x000fea000383ffff */
.L_x_6944:
[----:B0-----:R0:W1:Y:S02]  /*1e470*/  SYNCS.PHASECHK.TRANS64.TRYWAIT P0, [R4+URZ+0x28880], R3 ;  /* 0x02888003040075a7 */ /* 0x001064000800017f */
[----:B-1----:R-:W-:Y:S05]  /*1e480*/  @!P0 NANOSLEEP.SYNCS 0x989680 ;  /* 0x009896800000895d */ /* 0x002fea0003900000 */
[----:B------:R-:W1:Y:S02]  /*1e490*/  @!P0 SYNCS.PHASECHK.TRANS64 P0, [R4+URZ+0x28880], R3 ;  /* 0x02888003040085a7 */ /* 0x000e64000800007f */
[----:B-1----:R-:W-:Y:S05]  /*1e4a0*/  @!P0 BRA `(.L_x_6944) ;  /* 0xfffffffc00f08947 */ /* 0x002fea000383ffff */
[----:B------:R-:W-:Y:S05]  /*1e4b0*/  BRA `(.L_x_7015) ;  /* 0xffffffc0002c7947 */ /* 0x000fea000383ffff */
.L_x_6946:
[----:B-1----:R1:W2:Y:S02]  /*1e4c0*/  SYNCS.PHASECHK.TRANS64.TRYWAIT P0, [R4+URZ+0x28840], R3 ;  /* 0x02884003040075a7 */ /* 0x0022a4000800017f */
[----:B--2---:R-:W-:Y:S05]  /*1e4d0*/  @!P0 NANOSLEEP.SYNCS 0x989680 ;  /* 0x009896800000895d */ /* 0x004fea0003900000 */
[----:B------:R-:W2:Y:S02]  /*1e4e0*/  @!P0 SYNCS.PHASECHK.TRANS64 P0, [R4+URZ+0x28840], R3 ;  /* 0x02884003040085a7 */ /* 0x000ea4000800007f */
[----:B--2---:R-:W-:Y:S05]  /*1e4f0*/  @!P0 BRA `(.L_x_6946) ;  /* 0xfffffffc00f08947 */ /* 0x004fea000383ffff */
[----:B------:R-:W-:Y:S05]  /*1e500*/  BRA `(.L_x_7016) ;  /* 0xffffffc000807947 */ /* 0x000fea000383ffff */
.L_x_6950:
[----:B------:R-:W-:Y:S01]  /*1e510*/  IMAD.MOV.U32 R13, RZ, RZ, R0 ;  /* 0x000000ffff0d7224 */ /* 0x000fe200078e0000 */
[----:B------:R-:W-:Y:S01]  /*1e520*/  LOP3.LUT R7, R7, 0x7f, RZ, 0xc0, !PT ;  /* 0x0000007f07077812 */ /* 0x000fe200078ec0ff */
[----:B------:R-:W-:Y:S02]  /*1e530*/  IMAD.MOV.U32 R12, RZ, RZ, RZ ;  /* 0x000000ffff0c7224 */ /* 0x000fe400078e00ff */
[----:B------:R-:W-:Y:S01]  /*1e540*/  IMAD.MOV.U32 R11, RZ, RZ, 0x181f ;  /* 0x0000181fff0b7424 */ /* 0x000fe200078e00ff */
[----:B------:R-:W-:Y:S01]  /*1e550*/  SHF.R.U32.HI R5, RZ, 0x3, R7 ;  /* 0x00000003ff057819 */ /* 0x000fe20000011607 */
[----:B------:R-:W-:Y:S02]  /*1e560*/  IMAD.MOV.U32 R15, RZ, RZ, -0x1 ;  /* 0xffffffffff0f7424 */ /* 0x000fe400078e00ff */
[----:B------:R-:W-:Y:S02]  /*1e570*/  IMAD R2, R8, UR42, RZ ;  /* 0x0000002a08027c24 */ /* 0x000fe4000f8e02ff */
[----:B------:R-:W-:-:S07]  /*1e580*/  IMAD.IADD R3, R5, 0x1, R19 ;  /* 0x0000000105037824 */ /* 0x000fce00078e0213 */
[----:B-----5:R-:W-:Y:S05]  /*1e590*/  WARPSYNC.COLLECTIVE R15, `(.L_x_7017) ;  /* 0x000000000f087348 */ /* 0x020fea0003c00000 */
[----:B------:R0:W1:Y:S02]  /*1e5a0*/  SHFL.IDX P6, R14, R13, R12, R11 ;  /* 0x0000000c0d0e7389 */ /* 0x00006400000c000b */
[----:B01---5:R-:W-:Y:S01]  /*1e5b0*/  ENDCOLLECTIVE ;  /* 0x000000000000791b */ /* 0x023fe20003800000 */
.L_x_7017:
[C---:B------:R-:W-:Y:S01]  /*1e5c0*/  VIADD R5, R3.reuse, 0x10 ;  /* 0x0000001003057836 */ /* 0x040fe20000000000 */
[----:B------:R-:W-:-:S04]  /*1e5d0*/  ISETP.GE.AND P1, PT, R3, R2, PT ;  /* 0x000000020300720c */ /* 0x000fc80003f26270 */
[----:B------:R-:W-:Y:S01]  /*1e5e0*/  ISETP.GE.AND P2, PT, R5, R2, PT ;  /* 0x000000020500720c */ /* 0x000fe20003f46270 */
[----:B------:R-:W-:Y:S02]  /*1e5f0*/  IMAD.MOV.U32 R13, RZ, RZ, R4 ;  /* 0x000000ffff0d7224 */ /* 0x000fe400078e0004 */
[----:B------:R-:W-:-:S10]  /*1e600*/  IMAD.MOV.U32 R6, RZ, RZ, R14 ;  /* 0x000000ffff067224 */ /* 0x000fd400078e000e */
[----:B------:R-:W-:Y:S05]  /*1e610*/  WARPSYNC.COLLECTIVE R15, `(.L_x_7018) ;  /* 0x000000000f087348 */ /* 0x000fea0003c00000 */
[----:B------:R0:W1:Y:S02]  /*1e620*/  SHFL.IDX P6, R14, R13, R12, R11 ;  /* 0x0000000c0d0e7389 */ /* 0x00006400000c000b */
[----:B01----:R-:W-:Y:S01]  /*1e630*/  ENDCOLLECTIVE ;  /* 0x000000000000791b */ /* 0x003fe20003800000 */
.L_x_7018:
[----:B------:R-:W-:Y:S02]  /*1e640*/  IMAD.MOV.U32 R13, RZ, RZ, R0 ;  /* 0x000000ffff0d7224 */ /* 0x000fe400078e0000 */
[----:B------:R-:W-:Y:S02]  /*1e650*/  IMAD.MOV.U32 R12, RZ, RZ, 0x1 ;  /* 0x00000001ff0c7424 */ /* 0x000fe400078e00ff */
[----:B------:R-:W-:-:S07]  /*1e660*/  IMAD.MOV.U32 R7, RZ, RZ, R14 ;  /* 0x000000ffff077224 */ /* 0x000fce00078e000e */
[----:B------:R-:W-:Y:S05]  /*1e670*/  WARPSYNC.COLLECTIVE R15, `(.L_x_7019) ;  /* 0x000000000f087348 */ /* 0x000fea0003c00000 */
[----:B------:R0:W1:Y:S02]  /*1e680*/  SHFL.IDX P6, R14, R13, R12, R11 ;  /* 0x0000000c0d0e7389 */ /* 0x00006400000c000b */
[----:B01----:R-:W-:Y:S01]  /*1e690*/  ENDCOLLECTIVE ;  /* 0x000000000000791b */ /* 0x003fe20003800000 */
.L_x_7019:
        /* <DEDUP_REMOVED lines=10> */
.L_x_7020:
[----:B------:R-:W-:Y:S01]  /*1e740*/  @!PT LDS RZ, [RZ] ;  /* 0x00000000fffff984 */ /* 0x000fe20000000800 */
[----:B------:R-:W-:Y:S01]  /*1e750*/  @!PT LDS RZ, [RZ] ;  /* 0x00000000fffff984 */ /* 0x000fe20000000800 */
[----:B------:R-:W-:Y:S01]  /*1e760*/  @!PT LDS RZ, [RZ] ;  /* 0x00000000fffff984 */ /* 0x000fe20000000800 */
[----:B------:R0:W-:Y:S01]  /*1e770*/  @!P1 LDGSTS.E.BYPASS.LTC128B.128 [R9+0x18400], desc[UR50][R6.64], !P0 ;  /* 0x1840000006099fae */ /* 0x0001e2000c101d72 */
[----:B------:R-:W-:Y:S02]  /*1e780*/  IMAD.MOV.U32 R13, RZ, RZ, R0 ;  /* 0x000000ffff0d7224 */ /* 0x000fe400078e0000 */
[----:B------:R-:W-:Y:S02]  /*1e790*/  IMAD.MOV.U32 R12, RZ, RZ, 0x2 ;  /* 0x00000002ff0c7424 */ /* 0x000fe400078e00ff */
[----:B------:R-:W-:-:S07]  /*1e7a0*/  IMAD.MOV.U32 R5, RZ, RZ, R14 ;  /* 0x000000ffff057224 */ /* 0x000fce00078e000e */
[----:B0-----:R-:W-:Y:S05]  /*1e7b0*/  WARPSYNC.COLLECTIVE R15, `(.L_x_7021) ;  /* 0x000000000f087348 */ /* 0x001fea0003c00000 */
[----:B------:R1:W2:Y:S02]  /*1e7c0*/  SHFL.IDX P6, R14, R13, R12, R11 ;  /* 0x0000000c0d0e7389 */ /* 0x0002a400000c000b */
[----:B012---:R-:W-:Y:S01]  /*1e7d0*/  ENDCOLLECTIVE ;  /* 0x000000000000791b */ /* 0x007fe20003800000 */
.L_x_7021:
[----:B------:R-:W-:Y:S01]  /*1e7e0*/  @!P2 IADD3 R7, P1, R10, R5, RZ ;  /* 0x000000050a07a210 */ /* 0x000fe20007f3e0ff */
[----:B------:R-:W-:-:S04]  /*1e7f0*/  VIADD R5, R3, 0x20 ;  /* 0x0000002003057836 */ /* 0x000fc80000000000 */
[----:B------:R-:W-:Y:S01]  /*1e800*/  @!P2 IMAD.X R6, RZ, RZ, R8, P1 ;  /* 0x000000ffff06a224 */ /* 0x000fe200008e0608 */
[----:B------:R-:W-:Y:S01]  /*1e810*/  ISETP.GE.AND P1, PT, R5, R2, PT ;  /* 0x000000020500720c */ /* 0x000fe20003f26270 */
        /* <DEDUP_REMOVED lines=8> */
[----:B------:R0:W-:Y:S02]  /*1e8a0*/  @!P2 LDGSTS.E.BYPASS.LTC128B.128 [R9+0x18c00], desc[UR50][R6.64], !P0 ;  /* 0x18c000000609afae */ /* 0x0001e4000c101d72 */
[----:B0-----:R-:W-:-:S07]  /*1e8b0*/  IMAD.MOV.U32 R6, RZ, RZ, R14 ;  /* 0x000000ffff067224 */ /* 0x001fce00078e000e */
[----:B------:R-:W-:Y:S05]  /*1e8c0*/  WARPSYNC.COLLECTIVE R15, `(.L_x_7022) ;  /* 0x000000000f087348 */ /* 0x000fea0003c00000 */
[----:B------:R0:W1:Y:S02]  /*1e8d0*/  SHFL.IDX P6, R14, R13, R12, R11 ;  /* 0x0000000c0d0e7389 */ /* 0x00006400000c000b */
[----:B01----:R-:W-:Y:S01]  /*1e8e0*/  ENDCOLLECTIVE ;  /* 0x000000000000791b */ /* 0x003fe20003800000 */
.L_x_7022:
[----:B------:R-:W-:Y:S02]  /*1e8f0*/  IMAD.MOV.U32 R13, RZ, RZ, R0 ;  /* 0x000000ffff0d7224 */ /* 0x000fe400078e0000 */
[----:B------:R-:W-:Y:S02]  /*1e900*/  IMAD.MOV.U32 R12, RZ, RZ, 0x3 ;  /* 0x00000003ff0c7424 */ /* 0x000fe400078e00ff */
[----:B------:R-:W-:-:S07]  /*1e910*/  IMAD.MOV.U32 R7, RZ, RZ, R14 ;  /* 0x000000ffff077224 */ /* 0x000fce00078e000e */
[----:B------:R-:W-:Y:S05]  /*1e920*/  WARPSYNC.COLLECTIVE R15, `(.L_x_7023) ;  /* 0x000000000f087348 */ /* 0x000fea0003c00000 */
[----:B------:R0:W1:Y:S02]  /*1e930*/  SHFL.IDX P6, R14, R13, R12, R11 ;  /* 0x0000000c0d0e7389 */ /* 0x00006400000c000b */
[----:B01----:R-:W-:Y:S01]  /*1e940*/  ENDCOLLECTIVE ;  /* 0x000000000000791b */ /* 0x003fe20003800000 */
.L_x_7023:
        /* <DEDUP_REMOVED lines=11> */
[----:B------:R-:W-:Y:S02]  /*1ea00*/  VIADD R5, R3, 0x40 ;  /* 0x0000004003057836 */ /* 0x000fe40000000000 */
[----:B0-----:R-:W-:-:S10]  /*1ea10*/  IMAD.MOV.U32 R6, RZ, RZ, R14 ;  /* 0x000000ffff067224 */ /* 0x001fd400078e000e */
[----:B------:R-:W-:Y:S05]  /*1ea20*/  WARPSYNC.COLLECTIVE R15, `(.L_x_7024) ;  /* 0x000000000f087348 */ /* 0x000fea0003c00000 */
[----:B------:R0:W1:Y:S02]  /*1ea30*/  SHFL.IDX P6, R14, R13, R12, R11 ;  /* 0x0000000c0d0e7389 */ /* 0x00006400000c000b */
[----:B01----:R-:W-:Y:S01]  /*1ea40*/  ENDCOLLECTIVE ;  /* 0x000000000000791b */ /* 0x003fe20003800000 */
.L_x_7024:
[----:B------:R-:W-:Y:S02]  /*1ea50*/  IMAD.MOV.U32 R13, RZ, RZ, R0 ;  /* 0x000000ffff0d7224 */ /* 0x000fe400078e0000 */
[----:B------:R-:W-:Y:S02]  /*1ea60*/  IMAD.MOV.U32 R12, RZ, RZ, 0x4 ;  /* 0x00000004ff0c7424 */ /* 0x000fe400078e00ff */
[----:B------:R-:W-:-:S07]  /*1ea70*/  IMAD.MOV.U32 R7, RZ, RZ, R14 ;  /* 0x000000ffff077224 */ /* 0x000fce00078e000e */
[----:B------:R-:W-:Y:S05]  /*1ea80*/  WARPSYNC.COLLECTIVE R15, `(.L_x_7025) ;  /* 0x000000000f087348 */ /* 0x000fea0003c00000 */
[----:B------:R0:W1:Y:S02]  /*1ea90*/  SHFL.IDX P6, R14, R13, R12, R11 ;  /* 0x0000000c0d0e7389 */ /* 0x00006400000c000b */
[----:B01----:R-:W-:Y:S01]  /*1eaa0*/  ENDCOLLECTIVE ;  /* 0x000000000000791b */ /* 0x003fe20003800000 */
.L_x_7025:
        /* <DEDUP_REMOVED lines=16> */
.L_x_7026:
[----:B------:R-:W-:Y:S02]  /*1ebb0*/  IMAD.MOV.U32 R13, RZ, RZ, R0 ;  /* 0x000000ffff0d7224 */ /* 0x000fe400078e0000 */
[----:B------:R-:W-:Y:S02]  /*1ebc0*/  IMAD.MOV.U32 R12, RZ, RZ, 0x5 ;  /* 0x00000005ff0c7424 */ /* 0x000fe400078e00ff */
[----:B------:R-:W-:-:S07]  /*1ebd0*/  IMAD.MOV.U32 R7, RZ, RZ, R14 ;  /* 0x000000ffff077224 */ /* 0x000fce00078e000e */
[----:B------:R-:W-:Y:S05]  /*1ebe0*/  WARPSYNC.COLLECTIVE R15, `(.L_x_7027) ;  /* 0x000000000f087348 */ /* 0x000fea0003c00000 */
[----:B------:R0:W1:Y:S02]  /*1ebf0*/  SHFL.IDX P6, R14, R13, R12, R11 ;  /* 0x0000000c0d0e7389 */ /* 0x00006400000c000b */
[----:B01----:R-:W-:Y:S01]  /*1ec00*/  ENDCOLLECTIVE ;  /* 0x000000000000791b */ /* 0x003fe20003800000 */
.L_x_7027:
        /* <DEDUP_REMOVED lines=16> */
.L_x_7028:
[----:B------:R-:W-:Y:S02]  /*1ed10*/  IMAD.MOV.U32 R13, RZ, RZ, R0 ;  /* 0x000000ffff0d7224 */ /* 0x000fe400078e0000 */
[----:B------:R-:W-:Y:S02]  /*1ed20*/  IMAD.MOV.U32 R12, RZ, RZ, 0x6 ;  /* 0x00000006ff0c7424 */ /* 0x000fe400078e00ff */
[----:B------:R-:W-:-:S07]  /*1ed30*/  IMAD.MOV.U32 R7, RZ, RZ, R14 ;  /* 0x000000ffff077224 */ /* 0x000fce00078e000e */
[----:B------:R-:W-:Y:S05]  /*1ed40*/  WARPSYNC.COLLECTIVE R15, `(.L_x_7029) ;  /* 0x000000000f087348 */ /* 0x000fea0003c00000 */
[----:B------:R0:W1:Y:S02]  /*1ed50*/  SHFL.IDX P6, R14, R13, R12, R11 ;  /* 0x0000000c0d0e7389 */ /* 0x00006400000c000b */
[----:B01----:R-:W-:Y:S01]  /*1ed60*/  ENDCOLLECTIVE ;  /* 0x000000000000791b */ /* 0x003fe20003800000 */
.L_x_7029:
        /* <DEDUP_REMOVED lines=15> */
.L_x_7030:
[----:B------:R-:W-:Y:S02]  /*1ee60*/  IMAD.MOV.U32 R13, RZ, RZ, R0 ;  /* 0x000000ffff0d7224 */ /* 0x000fe400078e0000 */
[----:B------:R-:W-:Y:S02]  /*1ee70*/  IMAD.MOV.U32 R12, RZ, RZ, 0x7 ;  /* 0x00000007ff0c7424 */ /* 0x000fe400078e00ff */
[----:B------:R-:W-:-:S07]  /*1ee80*/  IMAD.MOV.U32 R7, RZ, RZ, R14 ;  /* 0x000000ffff077224 */ /* 0x000fce00078e000e */
[----:B------:R-:W-:Y:S05]  /*1ee90*/  WARPSYNC.COLLECTIVE R15, `(.L_x_7031) ;  /* 0x000000000f087348 */ /* 0x000fea0003c00000 */
[----:B------:R0:W1:Y:S02]  /*1eea0*/  SHFL.IDX P6, R14, R13, R12, R11 ;  /* 0x0000000c0d0e7389 */ /* 0x00006400000c000b */
[----:B01----:R-:W-:Y:S01]  /*1eeb0*/  ENDCOLLECTIVE ;  /* 0x000000000000791b */ /* 0x003fe20003800000 */
.L_x_7031:
        /* <DEDUP_REMOVED lines=10> */
.L_x_7032:
[----:B------:R-:W-:Y:S01]  /*1ef60*/  @!PT LDS RZ, [RZ] ;  /* 0x00000000fffff984 */ /* 0x000fe20000000800 */
[----:B------:R-:W-:Y:S01]  /*1ef70*/  @!PT LDS RZ, [RZ] ;  /* 0x00000000fffff984 */ /* 0x000fe20000000800 */
[----:B------:R-:W-:Y:S01]  /*1ef80*/  @!PT LDS RZ, [RZ] ;  /* 0x00000000fffff984 */ /* 0x000fe20000000800 */
[----:B------:R0:W-:Y:S01]  /*1ef90*/  @!P1 LDGSTS.E.BYPASS.LTC128B.128 [R9+0x1b400], desc[UR50][R6.64], !P0 ;  /* 0x1b40000006099fae */ /* 0x0001e2000c101d72 */
[----:B------:R-:W-:Y:S01]  /*1efa0*/  IMAD.MOV.U32 R4, RZ, RZ, R14 ;  /* 0x000000ffff047224 */ /* 0x000fe200078e000e */
[----:B------:R-:W-:Y:S06]  /*1efb0*/  BRA `(.L_x_7033) ;  /* 0xffffffc000d07947 */ /* 0x000fec000383ffff */
.L_x_6953:
[----:B--2---:R2:W3:Y:S02]  /*1efc0*/  SYNCS.PHASECHK.TRANS64.TRYWAIT P0, [R18+URZ+0x28820], R0 ;  /* 0x02882000120075a7 */ /* 0x0044e4000800017f */
[----:B---3--:R-:W-:Y:S05]  /*1efd0*/  @!P0 NANOSLEEP.SYNCS 0x989680 ;  /* 0x009896800000895d */ /* 0x008fea0003900000 */
[----:B------:R-:W3:Y:S02]  /*1efe0*/  @!P0 SYNCS.PHASECHK.TRANS64 P0, [R18+URZ+0x28820], R0 ;  /* 0x02882000120085a7 */ /* 0x000ee4000800007f */
[----:B---3--:R-:W-:Y:S05]  /*1eff0*/  @!P0 BRA `(.L_x_6953) ;  /* 0xfffffffc00f08947 */ /* 0x008fea000383ffff */
[----:B------:R-:W-:Y:S05]  /*1f000*/  BRA `(.L_x_7034) ;  /* 0xffffffc4002c7947 */ /* 0x000fea000383ffff */
.L_x_6959:
[----:B-1----:R1:W3:Y:S02]  /*1f010*/  SYNCS.PHASECHK.TRANS64.TRYWAIT P0, [R4+URZ+0x28880], R3 ;  /* 0x02888003040075a7 */ /* 0x0022e4000800017f */
[----:B---3--:R-:W-:Y:S05]  /*1f020*/  @!P0 NANOSLEEP.SYNCS 0x989680 ;  /* 0x009896800000895d */ /* 0x008fea0003900000 */
[----:B------:R-:W3:Y:S02]  /*1f030*/  @!P0 SYNCS.PHASECHK.TRANS64 P0, [R4+URZ+0x28880], R3 ;  /* 0x02888003040085a7 */ /* 0x000ee4000800007f */
[----:B---3--:R-:W-:Y:S05]  /*1f040*/  @!P0 BRA `(.L_x_6959) ;  /* 0xfffffffc00f08947 */ /* 0x008fea000383ffff */
[----:B------:R-:W-:Y:S05]  /*1f050*/  BRA `(.L_x_7035) ;  /* 0xffffffc400e47947 */ /* 0x000fea000383ffff */
.L_x_6964:
[----:B0-----:R0:W3:Y:S02]  /*1f060*/  SYNCS.PHASECHK.TRANS64.TRYWAIT P0, [R4+URZ+0x28840], R3 ;  /* 0x02884003040075a7 */ /* 0x0010e4000800017f */
[----:B---3--:R-:W-:Y:S05]  /*1f070*/  @!P0 NANOSLEEP.SYNCS 0x989680 ;  /* 0x009896800000895d */ /* 0x008fea0003900000 */
[----:B------:R-:W3:Y:S02]  /*1f080*/  @!P0 SYNCS.PHASECHK.TRANS64 P0, [R4+URZ+0x28840], R3 ;  /* 0x02884003040085a7 */ /* 0x000ee4000800007f */
[----:B---3--:R-:W-:Y:S05]  /*1f090*/  @!P0 BRA `(.L_x_6964) ;  /* 0xfffffffc00f08947 */ /* 0x008fea000383ffff */
[----:B------:R-:W-:Y:S05]  /*1f0a0*/  BRA `(.L_x_7036) ;  /* 0xffffffc800647947 */ /* 0x000fea000383ffff */
.L_x_6970:
[----:B-1----:R1:W3:Y:S02]  /*1f0b0*/  SYNCS.PHASECHK.TRANS64.TRYWAIT P0, [R21+URZ+0x28870], R2 ;  /* 0x02887002150075a7 */ /* 0x0022e4000800017f */
[----:B---3--:R-:W-:Y:S05]  /*1f0c0*/  @!P0 NANOSLEEP.SYNCS 0x989680 ;  /* 0x009896800000895d */ /* 0x008fea0003900000 */
[----:B------:R-:W3:Y:S02]  /*1f0d0*/  @!P0 SYNCS.PHASECHK.TRANS64 P0, [R21+URZ+0x28870], R2 ;  /* 0x02887002150085a7 */ /* 0x000ee4000800007f */
[----:B---3--:R-:W-:Y:S05]  /*1f0e0*/  @!P0 BRA `(.L_x_6970) ;  /* 0xfffffffc00f08947 */ /* 0x008fea000383ffff */
[----:B------:R-:W-:Y:S05]  /*1f0f0*/  BRA `(.L_x_7037) ;  /* 0xffffffcc00007947 */ /* 0x000fea000383ffff */
.L_x_6972:
[----:B-1----:R1:W3:Y:S02]  /*1f100*/  SYNCS.PHASECHK.TRANS64.TRYWAIT P0, [R21+URZ+0x28860], R2 ;  /* 0x02886002150075a7 */ /* 0x0022e4000800017f */
[----:B---3--:R-:W-:Y:S05]  /*1f110*/  @!P0 NANOSLEEP.SYNCS 0x989680 ;  /* 0x009896800000895d */ /* 0x008fea0003900000 */
[----:B------:R-:W3:Y:S02]  /*1f120*/  @!P0 SYNCS.PHASECHK.TRANS64 P0, [R21+URZ+0x28860], R2 ;  /* 0x02886002150085a7 */ /* 0x000ee4000800007f */
[----:B---3--:R-:W-:Y:S05]  /*1f130*/  @!P0 BRA `(.L_x_6972) ;  /* 0xfffffffc00f08947 */ /* 0x008fea000383ffff */
[----:B------:R-:W-:Y:S05]  /*1f140*/  BRA `(.L_x_7038) ;  /* 0xffffffcc00087947 */ /* 0x000fea000383ffff */
.L_x_6979:
[----:B--2---:R2:W3:Y:S02]  /*1f150*/  SYNCS.PHASECHK.TRANS64.TRYWAIT P1, [R19+URZ+0x28870], R0 ;  /* 0x02887000130075a7 */ /* 0x0044e4000802017f */
[----:B---3--:R-:W-:Y:S05]  /*1f160*/  @!P1 NANOSLEEP.SYNCS 0x989680 ;  /* 0x009896800000995d */ /* 0x008fea0003900000 */
[----:B------:R-:W3:Y:S02]  /*1f170*/  @!P1 SYNCS.PHASECHK.TRANS64 P1, [R19+URZ+0x28870], R0 ;  /* 0x02887000130095a7 */ /* 0x000ee4000802007f */
[----:B---3--:R-:W-:Y:S05]  /*1f180*/  @!P1 BRA `(.L_x_6979) ;  /* 0xfffffffc00f09947 */ /* 0x008fea000383ffff */
[----:B------:R-:W-:Y:S05]  /*1f190*/  BRA `(.L_x_7039) ;  /* 0xffffffd400947947 */ /* 0x000fea000383ffff */
.L_x_6981:
[----:B--2---:R2:W3:Y:S02]  /*1f1a0*/  SYNCS.PHASECHK.TRANS64.TRYWAIT P1, [R19+URZ+0x28860], R0 ;  /* 0x02886000130075a7 */ /* 0x0044e4000802017f */
[----:B---3--:R-:W-:Y:S05]  /*1f1b0*/  @!P1 NANOSLEEP.SYNCS 0x989680 ;  /* 0x009896800000995d */ /* 0x008fea0003900000 */
[----:B------:R-:W3:Y:S02]  /*1f1c0*/  @!P1 SYNCS.PHASECHK.TRANS64 P1, [R19+URZ+0x28860], R0 ;  /* 0x02886000130095a7 */ /* 0x000ee4000802007f */
[----:B---3--:R-:W-:Y:S05]  /*1f1d0*/  @!P1 BRA `(.L_x_6981) ;  /* 0xfffffffc00f09947 */ /* 0x008fea000383ffff */
[----:B------:R-:W-:Y:S05]  /*1f1e0*/  BRA `(.L_x_7040) ;  /* 0xffffffd4009c7947 */ /* 0x000fea000383ffff */
.L_x_6994:
[----:B0-----:R0:W1:Y:S02]  /*1f1f0*/  SYNCS.PHASECHK.TRANS64.TRYWAIT P0, [R0+URZ+0x28820], R3 ;  /* 0x02882003000075a7 */ /* 0x001064000800017f */
[----:B-1----:R-:W-:Y:S05]  /*1f200*/  @!P0 NANOSLEEP.SYNCS 0x989680 ;  /* 0x009896800000895d */ /* 0x002fea0003900000 */
[----:B------:R-:W1:Y:S02]  /*1f210*/  @!P0 SYNCS.PHASECHK.TRANS64 P0, [R0+URZ+0x28820], R3 ;  /* 0x02882003000085a7 */ /* 0x000e64000800007f */
[----:B-1----:R-:W-:Y:S05]  /*1f220*/  @!P0 BRA `(.L_x_6994) ;  /* 0xfffffffc00f08947 */ /* 0x002fea000383ffff */
[----:B------:R-:W-:Y:S05]  /*1f230*/  BRA `(.L_x_7041) ;  /* 0xffffffe800987947 */ /* 0x000fea000383ffff */
.L_x_6995:
        /* <DEDUP_REMOVED lines=11> */
.L_x_7043:
[----:B------:R-:W-:Y:S05]  /*1f2f0*/  BSYNC B0 ;  /* 0x0000000000007941 */ /* 0x000fea0003800000 */
.L_x_7042:
[----:B------:R-:W-:Y:S05]  /*1f300*/  BRA `(.L_x_7044) ;  /* 0xffffffe800807947 */ /* 0x000fea000383ffff */
.L_x_6998:
[----:B------:R-:W-:Y:S01]  /*1f310*/  BSSY B1, `(.L_x_7045) ;  /* 0x0000006000017945 */ /* 0x000fe20003800000 */
[----:B------:R-:W-:-:S07]  /*1f320*/  IMAD.MOV.U32 R15, RZ, RZ, -0x1 ;  /* 0xffffffffff0f7424 */ /* 0x000fce00078e00ff */
[----:B01----:R-:W-:Y:S05]  /*1f330*/  WARPSYNC.COLLECTIVE R15, `(.L_x_7046) ;  /* 0x000000000f0c7348 */ /* 0x003fea0003c00000 */
[----:B------:R-:W-:Y:S02]  /*1f340*/  ELECT P6, UR62, PT ;  /* 0x00000000003e782f */ /* 0x000fe400038c0000 */
[----:B------:R-:W-:Y:S01]  /*1f350*/  MOV R14, UR62 ;  /* 0x0000003e000e7c02 */ /* 0x000fe20008000f00 */
[----:B01----:R-:W-:Y:S10]  /*1f360*/  ENDCOLLECTIVE ;  /* 0x000000000000791b */ /* 0x003ff40003800000 */
.L_x_7046:
[----:B------:R-:W-:Y:S05]  /*1f370*/  BSYNC B1 ;  /* 0x0000000000017941 */ /* 0x000fea0003800000 */
.L_x_7045:
[----:B------:R-:W-:Y:S05]  /*1f380*/  BRA `(.L_x_7047) ;  /* 0xffffffe800787947 */ /* 0x000fea000383ffff */
.L_x_7000:
[----:B0-----:R0:W1:Y:S02]  /*1f390*/  SYNCS.PHASECHK.TRANS64.TRYWAIT P1, [R6+URZ], R5 ;  /* 0x00000005060075a7 */ /* 0x001064000802017f */
[----:B-1----:R-:W-:Y:S05]  /*1f3a0*/  @!P1 NANOSLEEP.SYNCS 0x989680 ;  /* 0x009896800000995d */ /* 0x002fea0003900000 */
[----:B------:R-:W1:Y:S02]  /*1f3b0*/  @!P1 SYNCS.PHASECHK.TRANS64 P1, [R6+URZ], R5 ;  /* 0x00000005060095a7 */ /* 0x000e64000802007f */
[----:B-1----:R-:W-:Y:S05]  /*1f3c0*/  @!P1 BRA `(.L_x_7000) ;  /* 0xfffffffc00f09947 */ /* 0x002fea000383ffff */
[----:B------:R-:W-:Y:S05]  /*1f3d0*/  BRA `(.L_x_7048) ;  /* 0xffffffe800b47947 */ /* 0x000fea000383ffff */
.L_x_7001:
[----:B-1----:R1:W2:Y:S02]  /*1f3e0*/  SYNCS.PHASECHK.TRANS64.TRYWAIT P1, [R7+URZ], R2 ;  /* 0x00000002070075a7 */ /* 0x0022a4000802017f */
[----:B--2---:R-:W-:Y:S05]  /*1f3f0*/  @!P1 NANOSLEEP.SYNCS 0x989680 ;  /* 0x009896800000995d */ /* 0x004fea0003900000 */
[----:B------:R-:W2:Y:S02]  /*1f400*/  @!P1 SYNCS.PHASECHK.TRANS64 P1, [R7+URZ], R2 ;  /* 0x00000002070095a7 */ /* 0x000ea4000802007f */
[----:B--2---:R-:W-:Y:S05]  /*1f410*/  @!P1 BRA `(.L_x_7001) ;  /* 0xfffffffc00f09947 */ /* 0x004fea000383ffff */
[----:B------:R-:W-:Y:S05]  /*1f420*/  BRA `(.L_x_7049) ;  /* 0xffffffe800a87947 */ /* 0x000fea000383ffff */
.L_x_7003:
[----:B--2---:R2:W3:Y:S02]  /*1f430*/  SYNCS.PHASECHK.TRANS64.TRYWAIT P1, [R4+URZ+0x28860], R5 ;  /* 0x02886005040075a7 */ /* 0x0044e4000802017f */
[----:B---3--:R-:W-:Y:S05]  /*1f440*/  @!P1 NANOSLEEP.SYNCS 0x989680 ;  /* 0x009896800000995d */ /* 0x008fea0003900000 */
[----:B------:R-:W3:Y:S02]  /*1f450*/  @!P1 SYNCS.PHASECHK.TRANS64 P1, [R4+URZ+0x28860], R5 ;  /* 0x02886005040095a7 */ /* 0x000ee4000802007f */
[----:B---3--:R-:W-:Y:S05]  /*1f460*/  @!P1 BRA `(.L_x_7003) ;  /* 0xfffffffc00f09947 */ /* 0x008fea000383ffff */
[----:B------:R-:W-:Y:S05]  /*1f470*/  BRA `(.L_x_7050) ;  /* 0xffffffe800ac7947 */ /* 0x000fea000383ffff */
.L_x_7005:
[----:B---3--:R3:W4:Y:S02]  /*1f480*/  SYNCS.PHASECHK.TRANS64.TRYWAIT P1, [R3+URZ+0x28860], R2 ;  /* 0x02886002030075a7 */ /* 0x008724000802017f */
[----:B----4-:R-:W-:Y:S05]  /*1f490*/  @!P1 NANOSLEEP.SYNCS 0x989680 ;  /* 0x009896800000995d */ /* 0x010fea0003900000 */
[----:B------:R-:W4:Y:S02]  /*1f4a0*/  @!P1 SYNCS.PHASECHK.TRANS64 P1, [R3+URZ+0x28860], R2 ;  /* 0x02886002030095a7 */ /* 0x000f24000802007f */
[----:B----4-:R-:W-:Y:S05]  /*1f4b0*/  @!P1 BRA `(.L_x_7005) ;  /* 0xfffffffc00f09947 */ /* 0x010fea000383ffff */
[----:B------:R-:W-:Y:S05]  /*1f4c0*/  BRA `(.L_x_7051) ;  /* 0xffffffe800ac7947 */ /* 0x000fea000383ffff */
.L_x_7007:
[----:B----4-:R4:W0:Y:S02]  /*1f4d0*/  SYNCS.PHASECHK.TRANS64.TRYWAIT P0, [R4+URZ+0x28880], R5 ;  /* 0x02888005040075a7 */ /* 0x010824000800017f */
[----:B0-----:R-:W-:Y:S05]  /*1f4e0*/  @!P0 NANOSLEEP.SYNCS 0x989680 ;  /* 0x009896800000895d */ /* 0x001fea0003900000 */
[----:B------:R-:W0:Y:S02]  /*1f4f0*/  @!P0 SYNCS.PHASECHK.TRANS64 P0, [R4+URZ+0x28880], R5 ;  /* 0x02888005040085a7 */ /* 0x000e24000800007f */
[----:B0-----:R-:W-:Y:S05]  /*1f500*/  @!P0 BRA `(.L_x_7007) ;  /* 0xfffffffc00f08947 */ /* 0x001fea000383ffff */
[----:B------:R-:W-:Y:S05]  /*1f510*/  BRA `(.L_x_7008) ;  /* 0xffffffe800a87947 */ /* 0x000fea000383ffff */
.L_x_7052:
        /* <DEDUP_REMOVED lines=14> */
.L_x_12976:


//--------------------- .text._ZN7cutlass13device_kernelIN5flash11enable_sm90INS1_16FlashAttnFwdSm90INS1_25CollectiveMainloopFwdSm90ILi2EN4cute5tupleIJNS5_1CILi1EEES8_S8_EEENS6_IJNS7_ILi128EEENS7_ILi192EEESA_EEELi128ENS_12float_e4m3_tEfNS_4arch4Sm90ELb0ELb1ELb1ELb1ELb0ELb1ELb0ELb1ELb1ELb1ELb0ELb0EEENS1_21CollectiveEpilogueFwdINS6_IJSA_SA_SB_EEES9_NS_10bfloat16_tESF_Li256ELb1ELb1ELb0ELb1EEENS1_36VarlenDynamicPersistentTileSchedulerILi128ELi192ELi256ELi128ELb0ELb1ELb1ELb1ELb0ELb1EEEEEEEEEvNT_6ParamsE --------------------------
	.section	.text._ZN7cutlass13device_kernelIN5flash11enable_sm90INS1_16FlashAttnFwdSm90INS1_25CollectiveMainloopFwdSm90ILi2EN4cute5tupleIJNS5_1CILi1EEES8_S8_EEENS6_IJNS7_ILi128EEENS7_ILi192EEESA_EEELi128ENS_12float_e4m3_tEfNS_4arch4Sm90ELb0ELb1ELb1ELb1ELb0ELb1ELb0ELb1ELb1ELb1ELb0ELb0EEENS1_21CollectiveEpilogueFwdINS6_IJSA_SA_SB_EEES9_NS_10bfloat16_tESF_Li256ELb1ELb1ELb0ELb1EEENS1_36VarlenDynamicPersistentTileSchedulerILi128ELi192ELi256ELi128ELb0ELb1ELb1ELb1ELb0ELb1EEEEEEEEEvNT_6ParamsE,"ax",@progbits
	.align	128
.text._ZN7cutlass13device_kernelIN5flash11enable_sm90INS1_16FlashAttnFwdSm90INS1_25CollectiveMainloopFwdSm90ILi2EN4cute5tupleIJNS5_1CILi1EEES8_S8_EEENS6_IJNS7_ILi128EEENS7_ILi192EEESA_EEELi128ENS_12float_e4m3_tEfNS_4arch4Sm90ELb0ELb1ELb1ELb1ELb0ELb1ELb0ELb1ELb1ELb1ELb0ELb0EEENS1_21CollectiveEpilogueFwdINS6_IJSA_SA_SB_EEES9_NS_10bfloat16_tESF_Li256ELb1ELb1ELb0ELb1EEENS1_36VarlenDynamicPersistentTileSchedulerILi128ELi192ELi256ELi128ELb0ELb1ELb1ELb1ELb0ELb1EEEEEEEEEvNT_6ParamsE:
        .type           _ZN7cutlass13device_kernelIN5flash11enable_sm90INS1_16FlashAttnFwdSm90INS1_25CollectiveMainloopFwdSm90ILi2EN4cute5tupleIJNS5_1CILi1EEES8_S8_EEENS6_IJNS7_ILi128EEENS7_ILi192EEESA_EEELi128ENS_12float_e4m3_tEfNS_4arch4Sm90ELb0ELb1ELb1ELb1ELb0ELb1ELb0ELb1ELb1ELb1ELb0ELb0EEENS1_21CollectiveEpilogueFwdINS6_IJSA_SA_SB_EEES9_NS_10bfloat16_tESF_Li256ELb1ELb1ELb0ELb1EEENS1_36VarlenDynamicPersistentTileSchedulerILi128ELi192ELi256ELi128ELb0ELb1ELb1ELb1ELb0ELb1EEEEEEEEEvNT_6ParamsE,@function
        .size           _ZN7cutlass13device_kernelIN5flash11enable_sm90INS1_16FlashAttnFwdSm90INS1_25CollectiveMainloopFwdSm90ILi2EN4cute5tupleIJNS5_1CILi1EEES8_S8_EEENS6_IJNS7_ILi128EEENS7_ILi192EEESA_EEELi128ENS_12float_e4m3_tEfNS_4arch4Sm90ELb0ELb1ELb1ELb1ELb0ELb1ELb0ELb1ELb1ELb1ELb0ELb0EEENS1_21CollectiveEpilogueFwdINS6_IJSA_SA_SB_EEES9_NS_10bfloat16_tESF_Li256ELb1ELb1ELb0ELb1EEENS1_36VarlenDynamicPersistentTileSchedulerILi128ELi192ELi256ELi128ELb0ELb1ELb1ELb1ELb0ELb1EEEEEEEEEvNT_6ParamsE,(.L_x_12977 - _ZN7cutlass13device_kernelIN5flash11enable_sm90INS1_16FlashAttnFwdSm90INS1_25CollectiveMainloopFwdSm90ILi2EN4cute5tupleIJNS5_1CILi1EEES8_S8_EEENS6_IJNS7_ILi128EEENS7_ILi192EEESA_EEELi128ENS_12float_e4m3_tEfNS_4arch4Sm90ELb0ELb1ELb1ELb1ELb0ELb1ELb0ELb1ELb1ELb1ELb0ELb0EEENS1_21CollectiveEpilogueFwdINS6_IJSA_SA_SB_EEES9_NS_10bfloat16_tESF_Li256ELb1ELb1ELb0ELb1EEENS1_36VarlenDynamicPersistentTileSchedulerILi128ELi192ELi256ELi128ELb0ELb1ELb1ELb1ELb0ELb1EEEEEEEEEvNT_6ParamsE)
        .other          _ZN7cutlass13device_kernelIN5flash11enable_sm90INS1_16FlashAttnFwdSm90INS1_25CollectiveMainloopFwdSm90ILi2EN4cute5tupleIJNS5_1CILi1EEES8_S8_EEENS6_IJNS7_ILi128EEENS7_ILi192EEESA_EEELi128ENS_12float_e4m3_tEfNS_4arch4Sm90ELb0ELb1ELb1ELb1ELb0ELb1ELb0ELb1ELb1ELb1ELb0ELb0EEENS1_21CollectiveEpilogueFwdINS6_IJSA_SA_SB_EEES9_NS_10bfloat16_tESF_Li256ELb1ELb1ELb0ELb1EEENS1_36VarlenDynamicPersistentTileSchedulerILi128ELi192ELi256ELi128ELb0ELb1ELb1ELb1ELb0ELb1EEEEEEEEEvNT_6ParamsE,@"STO_CUDA_ENTRY STV_DEFAULT"
_ZN7cutlass13device_kernelIN5flash11enable_sm90INS1_16FlashAttnFwdSm90INS1_25CollectiveMainloopFwdSm90ILi2EN4cute5tupleIJNS5_1CILi1EEES8_S8_EEENS6_IJNS7_ILi128EEENS7_ILi192EEESA_EEELi128ENS_12float_e4m3_tEfNS_4arch4Sm90ELb0ELb1ELb1ELb1ELb0ELb1ELb0ELb1ELb1ELb1ELb0ELb0EEENS1_21CollectiveEpilogueFwdINS6_IJSA_SA_SB_EEES9_NS_10bfloat16_tESF_Li256ELb1ELb1ELb0ELb1EEENS1_36VarlenDynamicPersistentTileSchedulerILi128ELi192ELi256ELi128ELb0ELb1ELb1ELb1ELb0ELb1EEEEEEEEEvNT_6ParamsE:
        /* <DEDUP_REMOVED lines=24> */
.L_x_7054:
[----:B------:R-:W-:Y:S05]  /*0180*/  BSYNC B0 ;  /* 0x0000000000007941 */ /* 0x000fea0003800000 */
.L_x_7053:
        /* <DEDUP_REMOVED lines=41> */
.L_x_7055:
        /* <DEDUP_REMOVED lines=22> */
.L_x_7056:
        /* <DEDUP_REMOVED lines=18> */
.L_x_7057:
        /* <DEDUP_REMOVED lines=22> */
.L_x_7058:
        /* <DEDUP_REMOVED lines=22> */
.L_x_7059:
        /* <DEDUP_REMOVED lines=8> */
.L_x_7062:
[----:B------:R-:W-:-:S08]  /*09e0*/  NOP ;  /* 0x0000000000007918 */ /* 0x000fd00000000000 */
[----:B------:R-:W0:Y:S02]  /*09f0*/  USETMAXREG.TRY_ALLOC.CTAPOOL UP0, 0xf0 ;  /* 0x000000f0000079c8 */ /* 0x000e240008000600 */
[----:B0-----:R-:W-:-:S13]  /*0a00*/  PLOP3.LUT P0, PT, PT, PT, UP0, 0x80, 0x0 ;  /* 0x000000000000781c */ /* 0x001fda0003f0f008 */
[----:B------:R-:W-:Y:S05]  /*0a10*/  @!P0 BRA `(.L_x_7062) ;  /* 0xfffffffc00f08947 */ /* 0x000fea000383ffff */
[----:B------:R-:W0:Y:S01]  /*0a20*/  S2R R0, SR_TID.X ;  /* 0x0000000000007919 */ /* 0x000e220000002100 */
[----:B------:R-:W1:Y:S01]  /*0a30*/  S2UR UR40, SR_CgaCtaId ;  /* 0x00000000002879c3 */ /* 0x000e620000008800 */
[----:B------:R-:W-:Y:S01]  /*0a40*/  UMOV UR4, 0x400 ;  /* 0x0000040000047882 */ /* 0x000fe20000000000 */
[----:B------:R-:W-:-:S06]  /*0a50*/  LOP3.LUT R16, R16, 0xffffbfff, RZ, 0xc0, !PT ;  /* 0xffffbfff10107812 */ /* 0x000fcc00078ec0ff */
[----:B------:R-:W-:Y:S06]  /*0a60*/  BAR.ARV 0x8, 0x180 ;  /* 0x0206000000007b1d */ /* 0x000fec0000002000 */
[----:B-1----:R-:W-:-:S06]  /*0a70*/  ULEA UR4, UR40, UR4, 0x18 ;  /* 0x0000000428047291 */ /* 0x002fcc000f8ec03f */
[----:B------:R-:W-:Y:S01]  /*0a80*/  IMAD.U32 R17, RZ, RZ, UR4 ;  /* 0x00000004ff117e24 */ /* 0x000fe2000f8e00ff */
[----:B0-----:R-:W-:Y:S01]  /*0a90*/  SHF.R.U32.HI R0, RZ, 0x7, R0 ;  /* 0x00000007ff007819 */ /* 0x001fe20000011600 */
[----:B------:R-:W-:-:S03]  /*0aa0*/  ULDC UR4, c[0x0][0xc3c] ;  /* 0x00030f0000047ab9 */ /* 0x000fc60000000800 */
[----:B------:R-:W-:-:S13]  /*0ab0*/  ISETP.NE.AND P0, PT, R0, 0x1, PT ;  /* 0x000000010000780c */ /* 0x000fda0003f05270 */
[----:B------:R-:W-:Y:S01]  /*0ac0*/  @P0 LOP3.LUT R16, R16, 0x4000, RZ, 0xfc, !PT ;  /* 0x0000400010100812 */ /* 0x000fe200078efcff */
[----:B------:R-:W-:Y:S08]  /*0ad0*/  @!P0 BAR.ARV 0x9, 0x100 ;  /* 0x0244000000008b1d */ /* 0x000ff00000002000 */
[----:B------:R-:W-:Y:S06]  /*0ae0*/  BAR.SYNC.DEFER_BLOCKING 0x5, 0x180 ;  /* 0x0146000000007b1d */ /* 0x000fec0000010000 */
[----:B------:R-:W0:Y:S02]  /*0af0*/  LDS.128 R220, [R17+0x288d0] ;  /* 0x0288d00011dc7984 */ /* 0x000e240000000c00 */
[----:B------:R-:W-:Y:S06]  /*0b00*/  BAR.ARV 0x4, 0x180 ;  /* 0x0106000000007b1d */ /* 0x000fec0000002000 */
[----:B0-----:R-:W-:-:S13]  /*0b10*/  ISETP.GE.AND P0, PT, R223, UR4, PT ;  /* 0x00000004df007c0c */ /* 0x001fda000bf06270 */
[----:B------:R-:W-:Y:S05]  /*0b20*/  @P0 BRA `(.L_x_7063) ;  /* 0x000002d0001c0947 */ /* 0x000fea0003800000 */
[----:B------:R-:W0:Y:S01]  /*0b30*/  S2R R0, SR_TID.X ;  /* 0x0000000000007919 */ /* 0x000e220000002100 */
[----:B------:R-:W-:Y:S01]  /*0b40*/  IMAD.MOV.U32 R22, RZ, RZ, RZ ;  /* 0x000000ffff167224 */ /* 0x000fe200078e00ff */
[----:B------:R-:W-:Y:S01]  /*0b50*/  CS2R R210, SRZ ;  /* 0x0000000000d27805 */ /* 0x000fe2000001ff00 */
[----:B------:R-:W-:Y:S01]  /*0b60*/  IMAD.MOV.U32 R216, RZ, RZ, RZ ;  /* 0x000000ffffd87224 */ /* 0x000fe200078e00ff */
[----:B------:R-:W-:Y:S01]  /*0b70*/  ULOP3.LUT UR41, UR36, 0x1, URZ, 0xfc, !UPT ;  /* 0x0000000124297892 */ /* 0x000fe2000f8efc3f */
[----:B------:R-:W-:Y:S01]  /*0b80*/  UMOV UR37, URZ ;  /* 0x0000003f00257c82 */ /* 0x000fe20008000000 */
[----:B0-----:R-:W-:-:S05]  /*0b90*/  VIADD R12, R0, 0xffffff80 ;  /* 0xffffff80000c7836 */ /* 0x001fca0000000000 */
[----:B------:R-:W-:-:S04]  /*0ba0*/  SHF.R.S32.HI R0, RZ, 0x1f, R12 ;  /* 0x0000001fff007819 */ /* 0x000fc8000001140c */
[----:B------:R-:W-:-:S04]  /*0bb0*/  LEA.HI R2, R0, R12, RZ, 0x7 ;  /* 0x0000000c00027211 */ /* 0x000fc800078f38ff */
[----:B------:R-:W-:Y:S02]  /*0bc0*/  LOP3.LUT R3, R2, 0xffffff80, RZ, 0xc0, !PT ;  /* 0xffffff8002037812 */ /* 0x000fe400078ec0ff */
[----:B------:R-:W-:-:S03]  /*0bd0*/  SHF.R.S32.HI R13, RZ, 0x7, R2 ;  /* 0x00000007ff0d7819 */ /* 0x000fc60000011402 */
[----:B------:R-:W-:-:S05]  /*0be0*/  IMAD.IADD R10, R12, 0x1, -R3 ;  /* 0x000000010c0a7824 */ /* 0x000fca00078e0a03 */
[----:B------:R-:W-:-:S04]  /*0bf0*/  SHF.R.S32.HI R8, RZ, 0x1f, R10 ;  /* 0x0000001fff087819 */ /* 0x000fc8000001140a */
[CC--:B------:R-:W-:Y:S02]  /*0c00*/  LEA.HI R9, R8.reuse, R10.reuse, RZ, 0x2 ;  /* 0x0000000a08097211 */ /* 0x0c0fe400078f10ff */
[----:B------:R-:W-:Y:S02]  /*0c10*/  LEA.HI R8, R8, R10, RZ, 0x5 ;  /* 0x0000000a08087211 */ /* 0x000fe400078f28ff */
[--C-:B------:R-:W-:Y:S02]  /*0c20*/  SHF.R.S32.HI R5, RZ, 0x2, R9.reuse ;  /* 0x00000002ff057819 */ /* 0x100fe40000011409 */
[----:B------:R-:W-:Y:S02]  /*0c30*/  SHF.R.S32.HI R4, RZ, 0x1f, R9 ;  /* 0x0000001fff047819 */ /* 0x000fe40000011409 */
[----:B------:R-:W-:Y:S02]  /*0c40*/  SHF.R.S32.HI R8, RZ, 0x5, R8 ;  /* 0x00000005ff087819 */ /* 0x000fe40000011408 */
[----:B------:R-:W-:-:S02]  /*0c50*/  LEA.HI R3, R4, R5, RZ, 0x3 ;  /* 0x0000000504037211 */ /* 0x000fc400078f18ff */
[CC--:B------:R-:W-:Y:S02]  /*0c60*/  LEA.HI R4, R0.reuse, R12.reuse, RZ, 0x4 ;  /* 0x0000000c00047211 */ /* 0x0c0fe400078f20ff */
[----:B------:R-:W-:Y:S02]  /*0c70*/  LOP3.LUT R6, R3, 0xfffffff8, RZ, 0xc0, !PT ;  /* 0xfffffff803067812 */ /* 0x000fe400078ec0ff */
[----:B------:R-:W-:Y:S02]  /*0c80*/  LEA.HI R3, R0, R12, RZ, 0x5 ;  /* 0x0000000c00037211 */ /* 0x000fe400078f28ff */
[----:B------:R-:W-:Y:S01]  /*0c90*/  SHF.R.S32.HI R7, RZ, 0x4, R4 ;  /* 0x00000004ff077819 */ /* 0x000fe20000011404 */
[----:B------:R-:W-:Y:S01]  /*0ca0*/  IMAD.IADD R11, R5, 0x1, -R6 ;  /* 0x00000001050b7824 */ /* 0x000fe200078e0a06 */
[C---:B------:R-:W-:Y:S01]  /*0cb0*/  LOP3.LUT R5, R4.reuse, 0x3fffff0, RZ, 0xc0, !PT ;  /* 0x03fffff004057812 */ /* 0x040fe200078ec0ff */
[----:B------:R-:W-:Y:S01]  /*0cc0*/  IMAD.SHL.U32 R3, R3, 0x20, RZ ;  /* 0x0000002003037824 */ /* 0x000fe200078e00ff */
[----:B------:R-:W-:Y:S01]  /*0cd0*/  LEA.HI R4, R4, R7, RZ, 0x1 ;  /* 0x0000000704047211 */ /* 0x000fe200078f08ff */
[----:B------:R-:W-:Y:S01]  /*0ce0*/  IMAD R11, R8, 0x10, R11 ;  /* 0x00000010080b7824 */ /* 0x000fe200078e020b */
[----:B------:R-:W-:Y:S01]  /*0cf0*/  LEA.HI R6, R2, R13, RZ, 0x1 ;  /* 0x0000000d02067211 */ /* 0x000fe200078f08ff */
[----:B------:R-:W-:Y:S01]  /*0d00*/  IMAD.IADD R2, R12, 0x1, -R5 ;  /* 0x000000010c027824 */ /* 0x000fe200078e0a05 */
[----:B------:R-:W-:-:S02]  /*0d10*/  LOP3.LUT R231, R3, 0xfffffc00, RZ, 0xc0, !PT ;  /* 0xfffffc0003e77812 */ /* 0x000fc400078ec0ff */
[----:B------:R-:W-:Y:S02]  /*0d20*/  LOP3.LUT R4, R4, 0x1ffffffe, RZ, 0xc0, !PT ;  /* 0x1ffffffe04047812 */ /* 0x000fe400078ec0ff */
[----:B------:R-:W-:Y:S01]  /*0d30*/  LOP3.LUT R6, R6, 0x3fffffe, RZ, 0xc0, !PT ;  /* 0x03fffffe06067812 */ /* 0x000fe200078ec0ff */
[----:B------:R-:W-:Y:S01]  /*0d40*/  IMAD R3, R2, 0x40, R231 ;  /* 0x0000004002037824 */ /* 0x000fe200078e02e7 */
[----:B------:R-:W-:Y:S01]  /*0d50*/  LOP3.LUT R219, R9, 0x7ffffffc, RZ, 0xc0, !PT ;  /* 0x7ffffffc09db7812 */ /* 0x000fe200078ec0ff */
[----:B------:R-:W-:Y:S02]  /*0d60*/  IMAD.IADD R4, R7, 0x1, -R4 ;  /* 0x0000000107047824 */ /* 0x000fe400078e0a04 */
[----:B------:R-:W-:Y:S02]  /*0d70*/  IMAD.IADD R6, R13, 0x1, -R6 ;  /* 0x000000010d067824 */ /* 0x000fe400078e0a06 */
[----:B------:R-:W-:Y:S01]  /*0d80*/  IMAD R2, R4, 0x8, R3 ;  /* 0x0000000804027824 */ /* 0x000fe200078e0203 */
[----:B------:R-:W-:Y:S01]  /*0d90*/  LEA.HI R3, R0, R12, RZ, 0x3 ;  /* 0x0000000c00037211 */ /* 0x000fe200078f18ff */
[----:B------:R-:W-:-:S02]  /*0da0*/  IMAD R5, R6, 0x40, R11 ;  /* 0x0000004006057824 */ /* 0x000fc400078e020b */
[----:B------:R-:W-:Y:S01]  /*0db0*/  IMAD.IADD R219, R10, 0x1, -R219 ;  /* 0x000000010adb7824 */ /* 0x000fe200078e0adb */
[----:B------:R0:W-:Y:S01]  /*0dc0*/  STL [R1+0x38], R2 ;  /* 0x0000380201007387 */ /* 0x0001e20000100800 */
[----:B------:R-:W-:Y:S02]  /*0dd0*/  LOP3.LUT R235, R3, 0xfffffff8, RZ, 0xc0, !PT ;  /* 0xfffffff803eb7812 */ /* 0x000fe400078ec0ff */
[----:B------:R-:W-:Y:S01]  /*0de0*/  SHF.R.S32.HI R3, RZ, 0x3, R3 ;  /* 0x00000003ff037819 */ /* 0x000fe20000011403 */
[----:B------:R1:W-:Y:S02]  /*0df0*/  STL [R1+0x34], R5 ;  /* 0x0000340501007387 */ /* 0x0003e40000100800 */
[----:B------:R-:W-:Y:S01]  /*0e00*/  IMAD.IADD R235, R12, 0x1, -R235 ;  /* 0x000000010ceb7824 */ /* 0x000fe200078e0aeb */
[----:B0-----:R-:W-:-:S04]  /*0e10*/  LEA.HI R2, R0, R12, RZ, 0x2 ;  /* 0x0000000c00027211 */ /* 0x001fc800078f10ff */
[--C-:B------:R-:W-:Y:S02]  /*0e20*/  SHF.R.S32.HI R23, RZ, 0x2, R2.reuse ;  /* 0x00000002ff177819 */ /* 0x100fe40000011402 */
[----:B------:R-:W-:Y:S02]  /*0e30*/  LOP3.LUT R0, R2, 0xfffffffc, RZ, 0xc0, !PT ;  /* 0xfffffffc02007812 */ /* 0x000fe400078ec0ff */
[----:B------:R-:W-:Y:S01]  /*0e40*/  SHF.R.S32.HI R2, RZ, 0x1f, R2 ;  /* 0x0000001fff027819 */ /* 0x000fe20000011402 */
[C---:B------:R-:W-:Y:S02]  /*0e50*/  VIADD R8, R23.reuse, 0x40 ;  /* 0x0000004017087836 */ /* 0x040fe40000000000 */
[----:B------:R-:W-:Y:S01]  /*0e60*/  VIADD R7, R23, 0x80 ;  /* 0x0000008017077836 */ /* 0x000fe20000000000 */
[----:B------:R-:W-:Y:S01]  /*0e70*/  LEA.HI R2, R2, R23, RZ, 0x3 ;  /* 0x0000001702027211 */ /* 0x000fe200078f18ff */
[----:B------:R-:W-:Y:S01]  /*0e80*/  IMAD.IADD R6, R12, 0x1, -R0 ;  /* 0x000000010c067824 */ /* 0x000fe200078e0a00 */
[----:B------:R-:W-:Y:S01]  /*0e90*/  SHF.R.S32.HI R3, RZ, 0x1f, R8 ;  /* 0x0000001fff037819 */ /* 0x000fe20000011408 */
[----:B------:R-:W-:Y:S01]  /*0ea0*/  IMAD.SHL.U32 R225, R8, 0x80, RZ ;  /* 0x0000008008e17824 */ /* 0x000fe200078e00ff */
[----:B------:R-:W-:Y:S01]  /*0eb0*/  LOP3.LUT R2, R2, 0xfffffff8, RZ, 0xc0, !PT ;  /* 0xfffffff802027812 */ /* 0x000fe200078ec0ff */
[----:B------:R-:W-:Y:S01]  /*0ec0*/  IMAD.SHL.U32 R18, R6, 0x10, RZ ;  /* 0x0000001006127824 */ /* 0x000fe200078e00ff */
[----:B------:R-:W-:Y:S01]  /*0ed0*/  LEA.HI R3, R3, R8, RZ, 0x3 ;  /* 0x0000000803037211 */ /* 0x000fe200078f18ff */
[----:B------:R-:W-:Y:S01]  /*0ee0*/  IMAD.SHL.U32 R226, R7, 0x80, RZ ;  /* 0x0000008007e27824 */ /* 0x000fe200078e00ff */
[----:B------:R-:W-:Y:S01]  /*0ef0*/  SHF.R.S32.HI R4, RZ, 0x1f, R7 ;  /* 0x0000001fff047819 */ /* 0x000fe20000011407 */
[----:B------:R-:W-:Y:S01]  /*0f00*/  IMAD.IADD R212, R23, 0x1, -R2 ;  /* 0x0000000117d47824 */ /* 0x000fe200078e0a02 */
[----:B------:R-:W-:Y:S01]  /*0f10*/  LOP3.LUT R225, R225, 0x380, RZ, 0xc0, !PT ;  /* 0x00000380e1e17812 */ /* 0x000fe200078ec0ff */
[----:B------:R-:W-:Y:S01]  /*0f20*/  IMAD.SHL.U32 R3, R3, 0x80, RZ ;  /* 0x0000008003037824 */ /* 0x000fe200078e00ff */
[----:B------:R-:W-:Y:S01]  /*0f30*/  LEA.HI R4, R4, R7, RZ, 0x3 ;  /* 0x0000000704047211 */ /* 0x000fe200078f18ff */
[----:B------:R-:W-:Y:S01]  /*0f40*/  IMAD.SHL.U32 R208, R6, 0x8, RZ ;  /* 0x0000000806d07824 */ /* 0x000fe200078e00ff */
[----:B------:R-:W-:-:S02]  /*0f50*/  SHF.R.U32.HI R7, RZ, 0x3, R225 ;  /* 0x00000003ff077819 */ /* 0x000fc400000116e1 */
[----:B------:R-:W-:Y:S01]  /*0f60*/  LOP3.LUT R2, R225, 0x70, R18, 0xf8, !PT ;  /* 0x00000070e1027812 */ /* 0x000fe200078ef812 */
[----:B------:R-:W-:Y:S01]  /*0f70*/  IMAD.SHL.U32 R4, R4, 0x80, RZ ;  /* 0x0000008004047824 */ /* 0x000fe200078e00ff */
[----:B------:R-:W-:Y:S01]  /*0f80*/  LOP3.LUT R233, R3, 0xfffffc00, RZ, 0xc0, !PT ;  /* 0xfffffc0003e97812 */ /* 0x000fe200078ec0ff */
[----:B------:R-:W-:Y:S01]  /*0f90*/  VIADD R213, R208, 0x20 ;  /* 0x00000020d0d57836 */ /* 0x000fe20000000000 */
[----:B------:R-:W-:Y:S02]  /*0fa0*/  SHF.R.S32.HI R0, RZ, 0x1f, R23 ;  /* 0x0000001fff007819 */ /* 0x000fe40000011417 */
[----:B------:R-:W-:Y:S02]  /*0fb0*/  LOP3.LUT R2, R233, R2, R7, 0xf6, !PT ;  /* 0x00000002e9027212 */ /* 0x000fe400078ef607 */
[----:B------:R-:W-:Y:S02]  /*0fc0*/  LEA.HI R0, R6, R6, RZ, 0x1 ;  /* 0x0000000606007211 */ /* 0x000fe400078f08ff */
[----:B------:R-:W-:Y:S01]  /*0fd0*/  LOP3.LUT R226, R226, 0x380, RZ, 0xc0, !PT ;  /* 0x00000380e2e27812 */ /* 0x000fe200078ec0ff */
[----:B------:R-:W-:Y:S01]  /*0fe0*/  IMAD.IADD R2, R17, 0x1, R2 ;  /* 0x0000000111027824 */ /* 0x000fe200078e0202 */
[----:B------:R-:W-:-:S02]  /*0ff0*/  LOP3.LUT R0, R0, 0x1ffffffe, RZ, 0xc0, !PT ;  /* 0x1ffffffe00007812 */ /* 0x000fc400078ec0ff */
[----:B------:R-:W-:Y:S02]  /*1000*/  SHF.R.S32.HI R19, RZ, 0x1f, R18 ;  /* 0x0000001fff137819 */ /* 0x000fe40000011412 */
[----:B------:R1:W-:Y:S01]  /*1010*/  STL [R1+0x28], R2 ;  /* 0x0000280201007387 */ /* 0x0003e20000100800 */
[----:B------:R-:W-:Y:S01]  /*1020*/  IMAD.IADD R0, R6, 0x1, -R0 ;  /* 0x0000000106007824 */ /* 0x000fe200078e0a00 */
[----:B------:R-:W-:-:S03]  /*1030*/  LOP3.LUT R234, R4, 0xfffffc00, RZ, 0xc0, !PT ;  /* 0xfffffc0004ea7812 */ /* 0x000fc600078ec0ff */
[----:B------:R-:W-:-:S07]  /*1040*/  IMAD R224, R0, 0x8, R5 ;  /* 0x0000000800e07824 */ /* 0x000fce00078e0205 */
.L_x_7291:
[----:B------:R-:W-:Y:S05]  /*1050*/  YIELD ;  /* 0x0000000000007946 */ /* 0x000fea0003800000 */
[----:B------:R-:W-:Y:S01]  /*1060*/  ULDC.64 UR4, c[0x0][0xa28] ;  /* 0x00028a0000047ab9 */ /* 0x000fe20000000a00 */
[----:B01-3--:R-:W0:Y:S01]  /*1070*/  LDC.64 R4, c[0x0][0xa08] ;  /* 0x00028200ff047b82 */ /* 0x00be220000000a00 */
        /* <DEDUP_REMOVED lines=9> */
[----:B----4-:R-:W1:Y:S01]  /*1110*/  @P1 LDC.64 R2, c[0x0][0xa28] ;  /* 0x00028a00ff021b82 */ /* 0x010e620000000a00 */
[----:B------:R-:W-:Y:S01]  /*1120*/  ISETP.NE.AND.EX P0, PT, RZ, UR5, PT, P0 ;  /* 0x00000005ff007c0c */ /* 0x000fe2000bf05300 */
[----:B0-----:R-:W-:-:S06]  /*1130*/  IMAD.WIDE R8, R223, 0x4, R4 ;  /* 0x00000004df087825 */ /* 0x001fcc00078e0204 */
[----:B------:R-:W0:Y:S01]  /*1140*/  @P2 LDC.64 R6, c[0x0][0xa18] ;  /* 0x00028600ff062b82 */ /* 0x000e220000000a00 */
[----:B------:R-:W-:Y:S02]  /*1150*/  ULDC UR4, c[0x0][0x288] ;  /* 0x0000a20000047ab9 */ /* 0x000fe40000000800 */
[----:B------:R-:W-:Y:S01]  /*1160*/  IMAD.U32 R214, RZ, RZ, UR4 ;  /* 0x00000004ffd67e24 */ /* 0x000fe2000f8e00ff */
[----:B------:R-:W-:Y:S02]  /*1170*/  ULDC.64 UR4, c[0x0][0x418] ;  /* 0x0001060000047ab9 */ /* 0x000fe40000000a00 */
[----:B------:R-:W5:Y:S01]  /*1180*/  @P0 LDG.E R30, desc[UR38][R8.64] ;  /* 0x00000026081e0981 */ /* 0x000f62000c1e1900 */
[----:B-1----:R-:W-:-:S04]  /*1190*/  @P1 IMAD.WIDE R2, R223, 0x4, R2 ;  /* 0x00000004df021825 */ /* 0x002fc800078e0202 */
[----:B0-----:R-:W-:Y:S01]  /*11a0*/  @P2 IMAD.WIDE R4, R223, 0x4, R6 ;  /* 0x00000004df042825 */ /* 0x001fe200078e0206 */
        /* <DEDUP_REMOVED lines=11> */
[----:B-12---:R-:W-:Y:S06]  /*1260*/  @P2 BRA `(.L_x_7064) ;  /* 0x0000000000242947 */ /* 0x006fec0003800000 */
        /* <DEDUP_REMOVED lines=9> */
.L_x_7064:
        /* <DEDUP_REMOVED lines=10> */
.L_x_7065:
[----:B------:R-:W-:Y:S05]  /*13a0*/  @!P0 BRA `(.L_x_7066) ;  /* 0x00000000000c8947 */ /* 0x000fea0003800000 */
[----:B------:R-:W2:Y:S04]  /*13b0*/  LDG.E R4, desc[UR38][R8.64] ;  /* 0x0000002608047981 */ /* 0x000ea8000c1e1900 */
[----:B------:R-:W2:Y:S02]  /*13c0*/  LDG.E R29, desc[UR38][R8.64+0x4] ;  /* 0x00000426081d7981 */ /* 0x000ea4000c1e1900 */
[----:B--2---:R-:W-:-:S07]  /*13d0*/  IMAD.IADD R29, R29, 0x1, -R4 ;  /* 0x000000011d1d7824 */ /* 0x004fce00078e0a04 */
.L_x_7066:
        /* <DEDUP_REMOVED lines=27> */
[----:B------:R-:W-:Y:S01]  /*1590*/  VIADD R0, R215, 0xbf ;  /* 0x000000bfd7007836 */ /* 0x000fe20000000000 */
[----:B--2---:R-:W-:-:S03]  /*15a0*/  @P1 SHF.R.U32.HI R3, RZ, R9, R4 ;  /* 0x00000009ff031219 */ /* 0x004fc60000011604 */
[----:B------:R-:W-:-:S04]  /*15b0*/  IMAD.HI R0, R0, 0x2aaaaaab, RZ ;  /* 0x2aaaaaab00007827 */ /* 0x000fc800078e02ff */
[----:B0-----:R-:W-:Y:S01]  /*15c0*/  IMAD.IADD R7, R28, 0x1, R3 ;  /* 0x000000011c077824 */ /* 0x001fe200078e0203 */
[----:B------:R-:W-:-:S04]  /*15d0*/  SHF.R.U32.HI R27, RZ, 0x1f, R0 ;  /* 0x0000001fff1b7819 */ /* 0x000fc80000011600 */
[----:B------:R-:W-:Y:S01]  /*15e0*/  LEA.HI.SX32 R27, R0, R27, 0x1b ;  /* 0x0000001b001b7211 */ /* 0x000fe200078fdaff */
        /* <DEDUP_REMOVED lines=13> */
.L_x_7069:
[----:B------:R-:W-:-:S13]  /*16c0*/  ISETP.NE.AND P0, PT, R13, 0x1, PT ;  /* 0x000000010d00780c */ /* 0x000fda0003f05270 */
[----:B------:R-:W0:Y:S02]  /*16d0*/  @P0 LDC.64 R4, c[0x0][0x9e8] ;  /* 0x00027a00ff040b82 */ /* 0x000e240000000a00 */
[----:B0-----:R-:W-:-:S05]  /*16e0*/  @P0 IMAD.HI.U32 R4, R3, R4, RZ ;  /* 0x0000000403040227 */ /* 0x001fca00078e00ff */
[----:B------:R-:W-:-:S07]  /*16f0*/  @P0 SHF.R.U32.HI R3, RZ, R5, R4 ;  /* 0x00000005ff030219 */ /* 0x000fce0000011604 */
.L_x_7070:
[----:B------:R-:W-:Y:S05]  /*1700*/  BSYNC B0 ;  /* 0x0000000000007941 */ /* 0x000fea0003800000 */
.L_x_7068:
[----:B------:R-:W-:-:S05]  /*1710*/  IMAD R3, R3, R13, R13 ;  /* 0x0000000d03037224 */ /* 0x000fca00078e020d */
[----:B------:R-:W-:-:S07]  /*1720*/  VIMNMX R0, R0, R3, PT ;  /* 0x0000000300007248 */ /* 0x000fce0003fe0100 */
.L_x_7067:
        /* <DEDUP_REMOVED lines=20> */
.L_x_7073:
[----:B------:R-:W-:-:S13]  /*1870*/  ISETP.NE.AND P0, PT, R13, 0x1, PT ;  /* 0x000000010d00780c */ /* 0x000fda0003f05270 */
[----:B------:R-:W0:Y:S02]  /*1880*/  @P0 LDC.64 R6, c[0x0][0x9e8] ;  /* 0x00027a00ff060b82 */ /* 0x000e240000000a00 */
[----:B0-----:R-:W-:-:S05]  /*1890*/  @P0 IMAD.HI.U32 R6, R3, R6, RZ ;  /* 0x0000000603060227 */ /* 0x001fca00078e00ff */
[----:B------:R-:W-:-:S07]  /*18a0*/  @P0 SHF.R.U32.HI R3, RZ, R7, R6 ;  /* 0x00000007ff030219 */ /* 0x000fce0000011606 */
.L_x_7074:
[----:B------:R-:W-:Y:S05]  /*18b0*/  BSYNC B0 ;  /* 0x0000000000007941 */ /* 0x000fea0003800000 */
.L_x_7072:
[----:B------:R-:W-:-:S05]  /*18c0*/  IMAD R3, R3, R13, RZ ;  /* 0x0000000d03037224 */ /* 0x000fca00078e02ff */
[----:B------:R-:W-:-:S07]  /*18d0*/  VIMNMX R4, R4, R3, !PT ;  /* 0x0000000304047248 */ /* 0x000fce0007fe0100 */
.L_x_7071:
[----:B------:R-:W-:Y:S02]  /*18e0*/  VIADD R0, R0, 0xbf ;  /* 0x000000bf00007836 */ /* 0x000fe40000000000 */
[----:B------:R-:W-:-:S04]  /*18f0*/  IMAD.HI R4, R4, 0x2aaaaaab, RZ ;  /* 0x2aaaaaab04047827 */ /* 0x000fc800078e02ff */
[----:B------:R-:W-:Y:S01]  /*1900*/  IMAD.HI R0, R0, 0x2aaaaaab, RZ ;  /* 0x2aaaaaab00007827 */ /* 0x000fe200078e02ff */
[----:B------:R-:W-:-:S04]  /*1910*/  SHF.R.U32.HI R5, RZ, 0x1f, R4 ;  /* 0x0000001fff057819 */ /* 0x000fc80000011604 */
[----:B------:R-:W-:Y:S02]  /*1920*/  SHF.R.U32.HI R3, RZ, 0x1f, R0 ;  /* 0x0000001fff037819 */ /* 0x000fe40000011600 */
[----:B------:R-:W-:Y:S02]  /*1930*/  LEA.HI.SX32 R5, R4, R5, 0x1b ;  /* 0x0000000504057211 */ /* 0x000fe400078fdaff */
[----:B------:R-:W-:Y:S02]  /*1940*/  LEA.HI.SX32 R0, R0, R3, 0x1b ;  /* 0x0000000300007211 */ /* 0x000fe400078fdaff */
[----:B------:R-:W-:Y:S02]  /*1950*/  VIMNMX R5, RZ, R5, !PT ;  /* 0x00000005ff057248 */ /* 0x000fe40007fe0100 */
[----:B------:R-:W-:-:S03]  /*1960*/  VIMNMX R0, R27, R0, PT ;  /* 0x000000001b007248 */ /* 0x000fc60003fe0100 */
[--C-:B------:R-:W-:Y:S02]  /*1970*/  IMAD R5, R5, 0xc0, -R11.reuse ;  /* 0x000000c005057824 */ /* 0x100fe400078e0a0b */
[----:B------:R-:W-:-:S03]  /*1980*/  IMAD R3, R0, 0xc0, -R11 ;  /* 0x000000c000037824 */ /* 0x000fc600078e0a0b */
[----:B------:R-:W-:Y:S02]  /*1990*/  VIMNMX R5, RZ, R5, !PT ;  /* 0x00000005ff057248 */ /* 0x000fe40007fe0100 */
        /* <DEDUP_REMOVED lines=32> */
.L_x_7077:
[----:B------:R-:W-:Y:S05]  /*1ba0*/  BSYNC B6 ;  /* 0x0000000000067941 */ /* 0x000fea0003800000 */
.L_x_7076:
        /* <DEDUP_REMOVED lines=20> */
.L_x_7079:
[----:B------:R-:W-:Y:S05]  /*1cf0*/  BSYNC B6 ;  /* 0x0000000000067941 */ /* 0x000fea0003800000 */
.L_x_7078:
        /* <DEDUP_REMOVED lines=8> */
[----:B------:R-:W-:-:S03]  /*1d80*/  ULDC.64 UR4, c[0x0][0x308] ;  /* 0x0000c20000047ab9 */ /* 0x000fc60000000a00 */
[----:B------:R-:W2:Y:S08]  /*1d90*/  LDC R115, c[0x0][0x3f4] ;  /* 0x0000fd00ff737b82 */ /* 0x000eb00000000800 */
[----:B------:R-:W3:Y:S08]  /*1da0*/  @P0 LDC.64 R4, c[0x0][0x9f8] ;  /* 0x00027e00ff040b82 */ /* 0x000ef00000000a00 */
[----:B------:R-:W4:Y:S01]  /*1db0*/  LDC.64 R108, c[0x0][0x408] ;  /* 0x00010200ff6c7b82 */ /* 0x000f220000000a00 */
[----:B---3--:R-:W-:-:S05]  /*1dc0*/  @P0 IMAD.WIDE R4, R223, 0x4, R4 ;  /* 0x00000004df040825 */ /* 0x008fca00078e0204 */
[----:B------:R3:W2:Y:S01]  /*1dd0*/  @P0 LDG.E R0, desc[UR38][R4.64] ;  /* 0x0000002604000981 */ /* 0x0006a2000c1e1900 */
[----:B------:R-:W-:Y:S01]  /*1de0*/  SHF.R.S32.HI R51, RZ, 0x1f, R70 ;  /* 0x0000001fff337819 */ /* 0x000fe20000011446 */
[-C--:B0-----:R-:W-:Y:S01]  /*1df0*/  IMAD.WIDE.U32 R6, R70, R80.reuse, RZ ;  /* 0x0000005046067225 */ /* 0x081fe200078e00ff */
[----:B------:R-:W-:Y:S02]  /*1e00*/  ISETP.NE.U32.AND P0, PT, RZ, UR6, PT ;  /* 0x00000006ff007c0c */ /* 0x000fe4000bf05070 */
[----:B-1----:R-:W-:Y:S01]  /*1e10*/  SHF.R.U32.HI R36, RZ, 0x7, R20 ;  /* 0x00000007ff247819 */ /* 0x002fe20000011614 */
[----:B------:R-:W-:Y:S01]  /*1e20*/  IMAD R8, R51, R80, RZ ;  /* 0x0000005033087224 */ /* 0x000fe200078e02ff */
[----:B------:R-:W0:Y:S01]  /*1e30*/  LDC.64 R20, c[0x0][0x3f8] ;  /* 0x0000fe00ff147b82 */ /* 0x000e220000000a00 */
[----:B------:R-:W-:Y:S01]  /*1e40*/  ISETP.NE.AND.EX P0, PT, RZ, UR7, PT, P0 ;  /* 0x00000007ff007c0c */ /* 0x000fe2000bf05300 */
[----:B------:R-:W-:Y:S01]  /*1e50*/  IMAD.SHL.U32 R74, R80, 0x40, RZ ;  /* 0x00000040504a7824 */ /* 0x000fe200078e00ff */
[----:B------:R-:W-:Y:S01]  /*1e60*/  ISETP.NE.AND P6, PT, R36, 0x1, PT ;  /* 0x000000012400780c */ /* 0x000fe20003fc5270 */
[----:B------:R-:W-:Y:S01]  /*1e70*/  IMAD R3, R70, R81, R8 ;  /* 0x0000005146037224 */ /* 0x000fe200078e0208 */
[----:B------:R-:W-:Y:S01]  /*1e80*/  SHF.R.S32.HI R8, RZ, 0x1f, R222 ;  /* 0x0000001fff087819 */ /* 0x000fe200000114de */
[----:B----4-:R-:W-:Y:S01]  /*1e90*/  IMAD.WIDE.U32 R10, R23, R108, R18 ;  /* 0x0000006c170a7225 */ /* 0x010fe200078e0012 */
[----:B------:R-:W-:-:S02]  /*1ea0*/  SHF.R.S32.HI R38, RZ, 0x1f, R23 ;  /* 0x0000001fff267819 */ /* 0x000fc40000011417 */
[----:B------:R-:W-:Y:S01]  /*1eb0*/  SHF.R.S32.HI R209, RZ, 0x1f, R208 ;  /* 0x0000001fffd17819 */ /* 0x000fe200000114d0 */
[----:B---3--:R-:W-:Y:S01]  /*1ec0*/  IMAD R5, R8, UR4, RZ ;  /* 0x0000000408057c24 */ /* 0x008fe2000f8e02ff */
[----:B--2---:R-:W-:Y:S01]  /*1ed0*/  ISETP.GE.AND P1, PT, R18, R115, PT ;  /* 0x000000731200720c */ /* 0x004fe20003f26270 */
[----:B------:R-:W-:Y:S01]  /*1ee0*/  IMAD.IADD R7, R7, 0x1, R3 ;  /* 0x0000000107077824 */ /* 0x000fe200078e0203 */
[----:B------:R-:W-:Y:S01]  /*1ef0*/  SHF.L.U64.HI R75, R80, 0x6, R81 ;  /* 0x00000006504b7819 */ /* 0x000fe20000010251 */
[----:B------:R-:W-:Y:S01]  /*1f00*/  IMAD R9, R222, UR5, R5 ;  /* 0x00000005de097c24 */ /* 0x000fe2000f8e0205 */
[----:B------:R-:W-:Y:S01]  /*1f10*/  SHF.L.U64.HI R84, R108, 0x6, R109 ;  /* 0x000000066c547819 */ /* 0x000fe2000001026d */
[----:B------:R-:W-:Y:S01]  /*1f20*/  IMAD.WIDE.U32 R4, R222, UR4, R6 ;  /* 0x00000004de047c25 */ /* 0x000fe2000f8e0006 */
[----:B------:R-:W-:Y:S01]  /*1f30*/  ULDC.64 UR4, c[0x0][0x310] ;  /* 0x0000c40000047ab9 */ /* 0x000fe20000000a00 */
[----:B------:R-:W-:Y:S02]  /*1f40*/  SHF.L.U64.HI R83, R108, 0x7, R109 ;  /* 0x000000076c537819 */ /* 0x000fe4000001026d */
[----:B------:R-:W-:Y:S01]  /*1f50*/  IMAD.IADD R5, R5, 0x1, R9 ;  /* 0x0000000105057824 */ /* 0x000fe200078e0209 */
[----:B------:R-:W-:Y:S01]  /*1f60*/  SHF.R.U32.HI R42, RZ, 0x3, R225 ;  /* 0x00000003ff2a7819 */ /* 0x000fe200000116e1 */
[----:B------:R-:W-:-:S02]  /*1f70*/  VIADD R39, R23, 0x80 ;  /* 0x0000008017277836 */ /* 0x000fc40000000000 */
[CC--:B------:R-:W-:Y:S01]  /*1f80*/  IMAD.WIDE.U32 R78, R23.reuse, R80.reuse, R74 ;  /* 0x00000050174e7225 */ /* 0x0c0fe200078e004a */
[C-C-:B0-----:R-:W-:Y:S02]  /*1f90*/  SHF.L.U64.HI R88, R20.reuse, 0x6, R21.reuse ;  /* 0x0000000614587819 */ /* 0x141fe40000010215 */
[----:B------:R-:W-:Y:S01]  /*1fa0*/  SHF.L.U64.HI R87, R20, 0x7, R21 ;  /* 0x0000000714577819 */ /* 0x000fe20000010215 */
[C---:B------:R-:W-:Y:S02]  /*1fb0*/  VIADD R40, R23.reuse, 0x40 ;  /* 0x0000004017287836 */ /* 0x040fe40000000000 */
[----:B------:R-:W-:-:S04]  /*1fc0*/  IMAD.WIDE.U32 R72, R23, R80, R18 ;  /* 0x0000005017487225 */ /* 0x000fc800078e0012 */
[C---:B------:R-:W-:Y:S02]  /*1fd0*/  IMAD.SHL.U32 R82, R108.reuse, 0x40, RZ ;  /* 0x000000406c527824 */ /* 0x040fe400078e00ff */
[----:B------:R-:W-:Y:S02]  /*1fe0*/  IMAD.SHL.U32 R29, R108, 0x80, RZ ;  /* 0x000000806c1d7824 */ /* 0x000fe400078e00ff */
[----:B------:R-:W-:Y:S02]  /*1ff0*/  IMAD R49, R21, 0xc0, RZ ;  /* 0x000000c015317824 */ /* 0x000fe400078e02ff */
[C---:B------:R-:W-:Y:S02]  /*2000*/  IMAD.SHL.U32 R86, R20.reuse, 0x40, RZ ;  /* 0x0000004014567824 */ /* 0x040fe400078e00ff */
[----:B------:R-:W-:Y:S02]  /*2010*/  IMAD.SHL.U32 R85, R20, 0x80, RZ ;  /* 0x0000008014557824 */ /* 0x000fe400078e00ff */
[----:B------:R-:W-:-:S02]  /*2020*/  IMAD R113, R81, 0xc0, RZ ;  /* 0x000000c051717824 */ /* 0x000fc400078e02ff */
[----:B------:R-:W-:-:S04]  /*2030*/  IMAD.WIDE.U32 R76, R80, 0xc0, RZ ;  /* 0x000000c0504c7825 */ /* 0x000fc800078e00ff */
[----:B------:R-:W-:Y:S01]  /*2040*/  IMAD.IADD R113, R77, 0x1, R113 ;  /* 0x000000014d717824 */ /* 0x000fe200078e0271 */
[----:B------:R-:W-:Y:S02]  /*2050*/  SHF.R.S32.HI R3, RZ, 0x1f, R0 ;  /* 0x0000001fff037819 */ /* 0x000fe40000011400 */
[----:B------:R-:W-:Y:S02]  /*2060*/  SEL R7, R0, RZ, !P0 ;  /* 0x000000ff00077207 */ /* 0x000fe40004000000 */
[----:B------:R-:W-:Y:S02]  /*2070*/  SEL R6, R3, RZ, !P0 ;  /* 0x000000ff03067207 */ /* 0x000fe40004000000 */
[----:B------:R-:W-:Y:S01]  /*2080*/  IADD3 R70, P0, R23, R70, RZ ;  /* 0x0000004617467210 */ /* 0x000fe20007f1e0ff */
[----:B------:R-:W-:-:S04]  /*2090*/  IMAD.WIDE.U32 R68, R7, UR4, R4 ;  /* 0x0000000407447c25 */ /* 0x000fc8000f8e0004 */
[----:B------:R-:W-:Y:S01]  /*20a0*/  IMAD R0, R6, UR4, RZ ;  /* 0x0000000406007c24 */ /* 0x000fe2000f8e02ff */
[----:B------:R-:W-:Y:S01]  /*20b0*/  IADD3 R96, P3, R68, 0x40, RZ ;  /* 0x0000004044607810 */ /* 0x000fe20007f7e0ff */
[----:B------:R-:W-:Y:S01]  /*20c0*/  IMAD.X R71, R38, 0x1, R51, P0 ;  /* 0x0000000126477824 */ /* 0x000fe200000e0633 */
[----:B------:R-:W-:Y:S01]  /*20d0*/  IADD3 R110, P0, R74, R78, RZ ;  /* 0x0000004e4a6e7210 */ /* 0x000fe20007f1e0ff */
[----:B------:R-:W-:Y:S01]  /*20e0*/  IMAD R99, R7, UR5, R0 ;  /* 0x0000000507637c24 */ /* 0x000fe2000f8e0200 */
[----:B------:R-:W-:Y:S05]  /*20f0*/  @!P6 WARPSYNC.ALL ;  /* 0x000000000000e948 */ /* 0x000fea0003800000 */
[----:B------:R-:W-:Y:S01]  /*2100*/  ULDC.64 UR4, c[0x0][0x330] ;  /* 0x0000cc0000047ab9 */ /* 0x000fe20000000a00 */
[----:B------:R-:W-:-:S02]  /*2110*/  IMAD R0, R38, R20, RZ ;  /* 0x0000001426007224 */ /* 0x000fc400078e02ff */
[----:B------:R-:W-:Y:S02]  /*2120*/  IMAD R3, R8, UR4, RZ ;  /* 0x0000000408037c24 */ /* 0x000fe4000f8e02ff */
[----:B------:R-:W-:-:S04]  /*2130*/  IMAD.WIDE.U32 R4, R222, UR4, R18 ;  /* 0x00000004de047c25 */ /* 0x000fc8000f8e0012 */
[----:B------:R-:W-:Y:S01]  /*2140*/  IMAD R3, R222, UR5, R3 ;  /* 0x00000005de037c24 */ /* 0x000fe2000f8e0203 */
[----:B------:R-:W-:Y:S01]  /*2150*/  ULDC.64 UR4, c[0x0][0x338] ;  /* 0x0000ce0000047ab9 */ /* 0x000fe20000000a00 */
[----:B------:R-:W-:Y:S02]  /*2160*/  IMAD.MOV.U32 R34, RZ, RZ, R4 ;  /* 0x000000ffff227224 */ /* 0x000fe400078e0004 */
[----:B------:R-:W-:Y:S02]  /*2170*/  IMAD.IADD R35, R5, 0x1, R3 ;  /* 0x0000000105237824 */ /* 0x000fe400078e0203 */
[C---:B------:R-:W-:Y:S02]  /*2180*/  IMAD R13, R23.reuse, R21, R0 ;  /* 0x00000015170d7224 */ /* 0x040fe400078e0200 */
[----:B------:R-:W-:-:S04]  /*2190*/  IMAD.WIDE.U32 R4, R23, R20, R208 ;  /* 0x0000001417047225 */ /* 0x000fc800078e00d0 */
[----:B------:R-:W-:Y:S02]  /*21a0*/  IMAD R3, R6, UR4, RZ ;  /* 0x0000000406037c24 */ /* 0x000fe4000f8e02ff */
[----:B------:R-:W-:-:S04]  /*21b0*/  IMAD.WIDE.U32 R8, R23, R20, R18 ;  /* 0x0000001417087225 */ /* 0x000fc800078e0012 */
[----:B------:R-:W-:Y:S02]  /*21c0*/  IMAD R0, R38, R108, RZ ;  /* 0x0000006c26007224 */ /* 0x000fe400078e02ff */
[----:B------:R-:W-:Y:S02]  /*21d0*/  IMAD.IADD R5, R5, 0x1, R13 ;  /* 0x0000000105057824 */ /* 0x000fe400078e020d */
[----:B------:R-:W-:Y:S01]  /*21e0*/  IMAD R47, R7, UR5, R3 ;  /* 0x00000005072f7c24 */ /* 0x000fe2000f8e0203 */
[----:B------:R-:W-:Y:S01]  /*21f0*/  SEL R3, R115, RZ, P1 ;  /* 0x000000ff73037207 */ /* 0x000fe20000800000 */
[----:B------:R-:W-:Y:S01]  /*2200*/  IMAD.IADD R9, R13, 0x1, R9 ;  /* 0x000000010d097824 */ /* 0x000fe200078e0209 */
[----:B-----5:R-:W-:Y:S01]  /*2210*/  SHF.R.S32.HI R13, RZ, 0x1f, R24 ;  /* 0x0000001fff0d7819 */ /* 0x020fe20000011418 */
[----:B------:R-:W-:Y:S01]  /*2220*/  IMAD.WIDE.U32 R34, R7, UR4, R34 ;  /* 0x0000000407227c25 */ /* 0x000fe2000f8e0022 */
[----:B------:R-:W-:-:S03]  /*2230*/  ULDC UR4, c[0x0][0x2f4] ;  /* 0x0000bd0000047ab9 */ /* 0x000fc60000000800 */
[----:B------:R-:W-:-:S04]  /*2240*/  IMAD.WIDE.U32 R6, R23, R108, R208 ;  /* 0x0000006c17067225 */ /* 0x000fc800078e00d0 */
[----:B------:R-:W-:Y:S01]  /*2250*/  IMAD R15, R23, R109, R0 ;  /* 0x0000006d170f7224 */ /* 0x000fe200078e0200 */
[----:B------:R-:W-:Y:S01]  /*2260*/  P2R R0, PR, RZ, 0x2 ;  /* 0x00000002ff007803 */ /* 0x000fe20000000000 */
[----:B------:R-:W-:-:S04]  /*2270*/  IMAD.WIDE.U32 R32, R24, R20, R4 ;  /* 0x0000001418207225 */ /* 0x000fc800078e0004 */
[----:B------:R-:W-:Y:S02]  /*2280*/  IMAD.SHL.U32 R4, R212, 0x80, RZ ;  /* 0x00000080d4047824 */ /* 0x000fe400078e00ff */
[----:B------:R-:W-:Y:S02]  /*2290*/  VIADD R5, R36, 0x8 ;  /* 0x0000000824057836 */ /* 0x000fe40000000000 */
[----:B------:R-:W-:Y:S01]  /*22a0*/  IMAD.IADD R3, R18, 0x1, R3 ;  /* 0x0000000112037824 */ /* 0x000fe200078e0203 */
[----:B------:R-:W-:Y:S01]  /*22b0*/  LOP3.LUT R4, R4, 0x380, RZ, 0xc0, !PT ;  /* 0x0000038004047812 */ /* 0x000fe200078ec0ff */
[----:B------:R-:W-:Y:S02]  /*22c0*/  IMAD R14, R13, R20, RZ ;  /* 0x000000140d0e7224 */ /* 0x000fe400078e02ff */
[----:B------:R-:W-:Y:S01]  /*22d0*/  IMAD R36, R38, R80, RZ ;  /* 0x0000005026247224 */ /* 0x000fe200078e02ff */
[----:B------:R-:W-:Y:S01]  /*22e0*/  SHF.R.S32.HI R12, RZ, 0x1f, R3 ;  /* 0x0000001fff0c7819 */ /* 0x000fe20000011403 */
[----:B------:R-:W-:Y:S01]  /*22f0*/  IMAD.IADD R7, R7, 0x1, R15 ;  /* 0x0000000107077824 */ /* 0x000fe200078e020f */
[----:B------:R-:W-:Y:S01]  /*2300*/  SHF.R.U32.HI R114, RZ, 0x3, R4 ;  /* 0x00000003ff727819 */ /* 0x000fe20000011604 */
[----:B------:R-:W-:Y:S01]  /*2310*/  IMAD.IADD R11, R15, 0x1, R11 ;  /* 0x000000010f0b7824 */ /* 0x000fe200078e020b */
[----:B------:R-:W-:Y:S01]  /*2320*/  LEA.HI R37, R12, R3, RZ, 0x4 ;  /* 0x000000030c257211 */ /* 0x000fe200078f20ff */
[----:B------:R-:W-:Y:S01]  /*2330*/  IMAD R41, R24, R21, R14 ;  /* 0x0000001518297224 */ /* 0x000fe200078e020e */
[----:B------:R-:W-:Y:S01]  /*2340*/  SHF.L.U64.HI R3, R80, 0x7, R81 ;  /* 0x0000000750037819 */ /* 0x000fe20000010251 */
[----:B------:R-:W-:Y:S01]  /*2350*/  IMAD R45, R23, R81, R36 ;  /* 0x00000051172d7224 */ /* 0x000fe200078e0224 */
[----:B------:R-:W-:Y:S01]  /*2360*/  LOP3.LUT R38, R225, 0x70, R37, 0xf8, !PT ;  /* 0x00000070e1267812 */ /* 0x000fe200078ef825 */
[----:B------:R-:W-:Y:S01]  /*2370*/  IMAD.WIDE.U32 R14, R24, R108, R6 ;  /* 0x0000006c180e7225 */ /* 0x000fe200078e0006 */
[----:B------:R-:W-:-:S02]  /*2380*/  SHF.R.S32.HI R6, RZ, 0x1f, R39 ;  /* 0x0000001fff067819 */ /* 0x000fc40000011427 */
[----:B------:R-:W-:Y:S01]  /*2390*/  LOP3.LUT R39, R4, 0x30, R18, 0xf8, !PT ;  /* 0x0000003004277812 */ /* 0x000fe200078ef812 */
[----:B------:R-:W-:Y:S01]  /*23a0*/  IMAD R13, R13, R108, RZ ;  /* 0x0000006c0d0d7224 */ /* 0x000fe200078e02ff */
[----:B------:R-:W-:Y:S01]  /*23b0*/  SHF.R.S32.HI R7, RZ, 0x1f, R40 ;  /* 0x0000001fff077819 */ /* 0x000fe20000011428 */
[----:B------:R-:W-:Y:S01]  /*23c0*/  IMAD.IADD R111, R45, 0x1, R79 ;  /* 0x000000012d6f7824 */ /* 0x000fe200078e024f */
[----:B------:R-:W-:Y:S01]  /*23d0*/  LOP3.LUT R36, R39, R114, RZ, 0x3c, !PT ;  /* 0x0000007227247212 */ /* 0x000fe200078e3cff */
[----:B------:R-:W-:Y:S01]  /*23e0*/  IMAD R43, R24, R109, R13 ;  /* 0x0000006d182b7224 */ /* 0x000fe200078e020d */
[----:B------:R-:W-:Y:S01]  /*23f0*/  LOP3.LUT R39, R4, 0x70, R37, 0xf8, !PT ;  /* 0x0000007004277812 */ /* 0x000fe200078ef825 */
[----:B------:R-:W-:Y:S01]  /*2400*/  IMAD.WIDE.U32 R30, R24, R20, R8 ;  /* 0x00000014181e7225 */ /* 0x000fe200078e0008 */
[----:B------:R-:W-:Y:S02]  /*2410*/  SHF.R.U32.HI R9, RZ, 0x3, R226 ;  /* 0x00000003ff097819 */ /* 0x000fe400000116e2 */
[----:B------:R-:W-:Y:S01]  /*2420*/  LOP3.LUT R40, R226, 0x70, R37, 0xf8, !PT ;  /* 0x00000070e2287812 */ /* 0x000fe200078ef825 */
[----:B------:R-:W-:Y:S01]  /*2430*/  IMAD.WIDE.U32 R12, R24, R108, R10 ;  /* 0x0000006c180c7225 */ /* 0x000fe200078e000a */
[----:B------:R-:W-:-:S02]  /*2440*/  LOP3.LUT R38, R38, R42, RZ, 0x3c, !PT ;  /* 0x0000002a26267212 */ /* 0x000fc400078e3cff */
[----:B------:R-:W-:Y:S01]  /*2450*/  LOP3.LUT R91, R40, R9, RZ, 0x3c, !PT ;  /* 0x00000009285b7212 */ /* 0x000fe200078e3cff */
[----:B------:R-:W-:Y:S01]  /*2460*/  IMAD.X R106, R111, 0x1, R75, P0 ;  /* 0x000000016f6a7824 */ /* 0x000fe200000e064b */
[----:B------:R-:W-:Y:S01]  /*2470*/  IADD3 R98, P0, R68, R72, RZ ;  /* 0x0000004844627210 */ /* 0x000fe20007f1e0ff */
[----:B------:R-:W-:Y:S01]  /*2480*/  IMAD.WIDE.U32 R10, R108, 0xc0, RZ ;  /* 0x000000c06c0a7825 */ /* 0x000fe200078e00ff */
[----:B------:R-:W-:Y:S02]  /*2490*/  LOP3.LUT R100, R37, 0xfffffff0, RZ, 0xc0, !PT ;  /* 0xfffffff025647812 */ /* 0x000fe400078ec0ff */
[----:B------:R-:W-:Y:S01]  /*24a0*/  IADD3 R94, P2, R98, 0x40, RZ ;  /* 0x00000040625e7810 */ /* 0x000fe20007f5e0ff */
[----:B------:R-:W-:Y:S01]  /*24b0*/  IMAD.IADD R108, R73, 0x1, R45 ;  /* 0x00000001496c7824 */ /* 0x000fe200078e022d */
[----:B------:R-:W-:Y:S01]  /*24c0*/  SHF.R.S32.HI R101, RZ, 0x4, R37 ;  /* 0x00000004ff657819 */ /* 0x000fe20000011425 */
[----:B------:R-:W-:Y:S01]  /*24d0*/  IMAD.IADD R99, R69, 0x1, R99 ;  /* 0x0000000145637824 */ /* 0x000fe200078e0263 */
[----:B------:R-:W-:Y:S01]  /*24e0*/  SHF.R.S32.HI R97, RZ, 0x1f, R100 ;  /* 0x0000001fff617819 */ /* 0x000fe20000011464 */
[----:B------:R-:W-:Y:S01]  /*24f0*/  IMAD.IADD R107, R231, 0x1, R36 ;  /* 0x00000001e76b7824 */ /* 0x000fe200078e0224 */
[----:B------:R-:W-:Y:S01]  /*2500*/  LOP3.LUT R36, R39, R114, RZ, 0x3c, !PT ;  /* 0x0000007227247212 */ /* 0x000fe200078e3cff */
[----:B------:R-:W-:-:S02]  /*2510*/  VIADD R8, R18, 0x40 ;  /* 0x0000004012087836 */ /* 0x000fc40000000000 */
[----:B------:R-:W-:-:S03]  /*2520*/  IMAD.WIDE.U32 R20, R20, 0xc0, RZ ;  /* 0x000000c014147825 */ /* 0x000fc600078e00ff */
[----:B------:R-:W-:Y:S01]  /*2530*/  ISETP.GE.AND P1, PT, R8, UR4, PT ;  /* 0x0000000408007c0c */ /* 0x000fe2000bf26270 */
[----:B------:R-:W-:Y:S02]  /*2540*/  IMAD R109, R109, 0xc0, RZ ;  /* 0x000000c06d6d7824 */ /* 0x000fe400078e02ff */
[----:B------:R-:W-:Y:S01]  /*2550*/  IMAD.X R95, R108, 0x1, R99, P0 ;  /* 0x000000016c5f7824 */ /* 0x000fe200000e0663 */
[----:B------:R-:W-:Y:S01]  /*2560*/  ISETP.GE.AND P0, PT, R18, UR4, PT ;  /* 0x0000000412007c0c */ /* 0x000fe2000bf06270 */
[----:B------:R-:W-:Y:S02]  /*2570*/  IMAD.SHL.U32 R115, R115, 0x2, RZ ;  /* 0x0000000273737824 */ /* 0x000fe400078e00ff */
[----:B------:R-:W-:Y:S02]  /*2580*/  IMAD.IADD R112, R21, 0x1, R49 ;  /* 0x0000000115707824 */ /* 0x000fe400078e0231 */
[----:B------:R-:W-:Y:S02]  /*2590*/  IMAD.IADD R109, R11, 0x1, R109 ;  /* 0x000000010b6d7824 */ /* 0x000fe400078e026d */
[----:B------:R-:W-:-:S02]  /*25a0*/  IMAD.IADD R105, R33, 0x1, R41 ;  /* 0x0000000121697824 */ /* 0x000fc400078e0229 */
[----:B------:R-:W-:Y:S02]  /*25b0*/  IMAD.IADD R104, R41, 0x1, R31 ;  /* 0x0000000129687824 */ /* 0x000fe400078e021f */
[----:B------:R-:W-:Y:S02]  /*25c0*/  IMAD.IADD R103, R15, 0x1, R43 ;  /* 0x000000010f677824 */ /* 0x000fe400078e022b */
[----:B------:R-:W-:Y:S02]  /*25d0*/  IMAD.IADD R102, R43, 0x1, R13 ;  /* 0x000000012b667824 */ /* 0x000fe400078e020d */
[----:B------:R-:W-:Y:S02]  /*25e0*/  IMAD.IADD R93, R231, 0x1, R36 ;  /* 0x00000001e75d7824 */ /* 0x000fe400078e0224 */
[----:B------:R-:W-:Y:S02]  /*25f0*/  IMAD.IADD R92, R233, 0x1, R38 ;  /* 0x00000001e95c7824 */ /* 0x000fe400078e0226 */
[----:B------:R-:W-:-:S02]  /*2600*/  IMAD.IADD R91, R234, 0x1, R91 ;  /* 0x00000001ea5b7824 */ /* 0x000fc400078e025b */
[----:B------:R-:W-:Y:S02]  /*2610*/  IMAD.X R90, RZ, RZ, R99, P3 ;  /* 0x000000ffff5a7224 */ /* 0x000fe400018e0663 */
[----:B------:R-:W-:Y:S02]  /*2620*/  IMAD.X R89, RZ, RZ, R95, P2 ;  /* 0x000000ffff597224 */ /* 0x000fe400010e065f */
[----:B------:R-:W-:Y:S01]  /*2630*/  IMAD.IADD R81, R35, 0x1, R47 ;  /* 0x0000000123517824 */ /* 0x000fe200078e022f */
[----:B------:R-:W-:Y:S06]  /*2640*/  @!P6 BAR.SYNC.DEFER_BLOCKING 0x9, 0x100 ;  /* 0x024400000000eb1d */ /* 0x000fec0000010000 */
.L_x_7145:
        /* <DEDUP_REMOVED lines=52> */
.L_x_7084:
[----:B------:R-:W-:Y:S05]  /*2990*/  BSYNC B1 ;  /* 0x0000000000017941 */ /* 0x000fea0003800000 */
.L_x_7083:
        /* <DEDUP_REMOVED lines=8> */
[----:B------:R-:W-:Y:S01]  /*2a20*/  CS2R R46, SRZ ;  /* 0x00000000002e7805 */ /* 0x000fe2000001ff00 */
[----:B-----5:R-:W-:Y:S01]  /*2a30*/  IMAD.MOV.U32 R129, RZ, RZ, R56 ;  /* 0x000000ffff817224 */ /* 0x020fe200078e0038 */
[----:B------:R-:W-:Y:S01]  /*2a40*/  CS2R R54, SRZ ;  /* 0x0000000000367805 */ /* 0x000fe2000001ff00 */
[----:B------:R-:W-:-:S04]  /*2a50*/  IMAD.MOV.U32 R135, RZ, RZ, R60 ;  /* 0x000000ffff877224 */ /* 0x000fc800078e003c */
        /* <DEDUP_REMOVED lines=21> */
.L_x_7086:
[----:B------:R-:W-:Y:S05]  /*2bb0*/  BSYNC B1 ;  /* 0x0000000000017941 */ /* 0x000fea0003800000 */
.L_x_7085:
[----:B0-----:R-:W-:Y:S01]  /*2bc0*/  VIADD R64, R23, 0x80 ;  /* 0x0000008017407836 */ /* 0x001fe20000000000 */
[----:B------:R-:W-:Y:S04]  /*2bd0*/  BSSY B1, `(.L_x_7087) ;  /* 0x0000015000017945 */ /* 0x000fe80003800000 */
[----:B------:R-:W-:-:S13]  /*2be0*/  ISETP.GE.AND P4, PT, R64, R127, PT ;  /* 0x0000007f4000720c */ /* 0x000fda0003f86270 */
[----:B------:R-:W-:Y:S05]  /*2bf0*/  @P4 BRA `(.L_x_7088) ;  /* 0x0000000000484947 */ /* 0x000fea0003800000 */
[----:B------:R-:W-:Y:S01]  /*2c00*/  IADD3 R36, P5, P6, R32, R85, R36 ;  /* 0x0000005520247210 */ /* 0x000fe20007ebe024 */
[----:B------:R-:W-:-:S03]  /*2c10*/  ULDC.64 UR4, c[0x0][0x3e8] ;  /* 0x0000fa0000047ab9 */ /* 0x000fc60000000a00 */
        /* <DEDUP_REMOVED lines=16> */
.L_x_7088:
[----:B------:R-:W-:Y:S05]  /*2d20*/  BSYNC B1 ;  /* 0x0000000000017941 */ /* 0x000fea0003800000 */
.L_x_7087:
[----:B------:R-:W-:Y:S01]  /*2d30*/  UISETP.NE.AND UP0, UPT, UR41, 0x3, UPT ;  /* 0x000000032900788c */ /* 0x000fe2000bf05270 */
[----:B------:R-:W-:Y:S02]  /*2d40*/  IMAD.MOV.U32 R134, RZ, RZ, R58 ;  /* 0x000000ffff867224 */ /* 0x000fe400078e003a */
[----:B------:R-:W-:Y:S02]  /*2d50*/  IMAD.MOV.U32 R145, RZ, RZ, R62 ;  /* 0x000000ffff917224 */ /* 0x000fe400078e003e */
[----:B-----5:R-:W-:Y:S01]  /*2d60*/  IMAD.MOV.U32 R124, RZ, RZ, R48 ;  /* 0x000000ffff7c7224 */ /* 0x020fe200078e0030 */
[----:B------:R-:W-:Y:S01]  /*2d70*/  PLOP3.LUT P5, PT, PT, PT, UP0, 0x80, 0x0 ;  /* 0x000000000000781c */ /* 0x000fe20003faf008 */
[----:B------:R-:W-:Y:S02]  /*2d80*/  IMAD.MOV.U32 R130, RZ, RZ, R52 ;  /* 0x000000ffff827224 */ /* 0x000fe400078e0034 */
[----:B------:R-:W-:Y:S02]  /*2d90*/  IMAD.MOV.U32 R125, RZ, RZ, R50 ;  /* 0x000000ffff7d7224 */ /* 0x000fe400078e0032 */
[----:B------:R-:W-:-:S02]  /*2da0*/  IMAD.MOV.U32 R131, RZ, RZ, R54 ;  /* 0x000000ffff837224 */ /* 0x000fc400078e0036 */
[----:B------:R-:W-:Y:S02]  /*2db0*/  IMAD.MOV.U32 R64, RZ, RZ, R40 ;  /* 0x000000ffff407224 */ /* 0x000fe400078e0028 */
[----:B------:R-:W-:Y:S02]  /*2dc0*/  IMAD.MOV.U32 R66, RZ, RZ, R44 ;  /* 0x000000ffff427224 */ /* 0x000fe400078e002c */
[----:B------:R-:W-:Y:S02]  /*2dd0*/  IMAD.MOV.U32 R65, RZ, RZ, R42 ;  /* 0x000000ffff417224 */ /* 0x000fe400078e002a */
[----:B------:R-:W-:Y:S01]  /*2de0*/  IMAD.MOV.U32 R67, RZ, RZ, R46 ;  /* 0x000000ffff437224 */ /* 0x000fe200078e002e */
[----:B------:R-:W-:Y:S06]  /*2df0*/  @!P5 BRA `(.L_x_7089) ;  /* 0x000000000004d947 */ /* 0x000fec0003800000 */
[----:B------:R-:W-:Y:S01]  /*2e00*/  BPT.TRAP 0x1 ;  /* 0x000000040000795c */ /* 0x000fe20000300000 */
.L_x_7089:
[----:B------:R-:W-:Y:S01]  /*2e10*/  IMAD R116, R22, 0x8, R17 ;  /* 0x0000000816747824 */ /* 0x000fe200078e0211 */
[----:B------:R-:W-:Y:S01]  /*2e20*/  SHF.L.U32 R128, R216, 0x1f, RZ ;  /* 0x0000001fd8807819 */ /* 0x000fe200000006ff */
[----:B------:R-:W-:Y:S03]  /*2e30*/  BSSY B1, `(.L_x_7090) ;  /* 0x0000003000017945 */ /* 0x000fe60003800000 */
[----:B------:R-:W1:Y:S02]  /*2e40*/  SYNCS.PHASECHK.TRANS64.TRYWAIT P6, [R116+URZ+0x28890], R128 ;  /* 0x02889080740075a7 */ /* 0x000e6400080c017f */
[----:B-1----:R-:W-:Y:S05]  /*2e50*/  @!P6 BRA `(.L_x_7091) ;  /* 0x000002ac0058e947 */ /* 0x002fea0003800000 */
.L_x_7434:
[----:B------:R-:W-:Y:S05]  /*2e60*/  BSYNC B1 ;  /* 0x0000000000017941 */ /* 0x000fea0003800000 */
.L_x_7090:
[----:B------:R-:W-:Y:S01]  /*2e70*/  BSSY B1, `(.L_x_7092) ;  /* 0x00000f5000017945 */ /* 0x000fe20003800000 */
[----:B------:R-:W-:-:S03]  /*2e80*/  IMAD R136, R22, 0x6000, R107 ;  /* 0x0000600016887824 */ /* 0x000fc600078e026b */
        /* <DEDUP_REMOVED lines=116> */
.L_x_7097:
[----:B------:R-:W-:Y:S05]  /*35d0*/  BSYNC B3 ;  /* 0x0000000000037941 */ /* 0x000fea0003800000 */
.L_x_7096:
[----:B------:R-:W-:Y:S02]  /*35e0*/  ULDC.64 UR4, c[0x0][0x2e8] ;  /* 0x0000ba0000047ab9 */ /* 0x000fe40000000a00 */
[----:B------:R-:W-:-:S04]  /*35f0*/  IADD3 R60, P2, P6, R133, UR4, R68 ;  /* 0x00000004853c7c10 */ /* 0x000fc8000fe5e044 */
[----:B------:R-:W-:-:S05]  /*3600*/  IADD3.X R61, R132, UR5, R99, P2, P6 ;  /* 0x00000005843d7c10 */ /* 0x000fca00097ec463 */
[----:B--2---:R2:W-:Y:S04]  /*3610*/  STG.E.128 desc[UR38][R60.64], R36 ;  /* 0x000000243c007986 */ /* 0x0045e8000c101d26 */
.L_x_7095:
[----:B------:R-:W-:Y:S05]  /*3620*/  BSYNC B2 ;  /* 0x0000000000027941 */ /* 0x000fea0003800000 */
.L_x_7094:
[----:B------:R-:W-:Y:S05]  /*3630*/  @P1 BRA `(.L_x_7093) ;  /* 0x0000000400e01947 */ /* 0x000fea0003800000 */
[----:B------:R-:W-:Y:S01]  /*3640*/  LOP3.LUT P2, RZ, R212, 0x4, RZ, 0xc0, !PT ;  /* 0x00000004d4ff7812 */ /* 0x000fe2000784c0ff */
[C---:B0-2---:R-:W-:Y:S01]  /*3650*/  VIADD R36, R136.reuse, 0x40 ;  /* 0x0000004088247836 */ /* 0x045fe20000000000 */
[----:B------:R-:W-:Y:S11]  /*3660*/  BSSY B2, `(.L_x_7098) ;  /* 0x0000071000027945 */ /* 0x000ff60003800000 */
[----:B------:R-:W-:Y:S01]  /*3670*/  @P2 VIADD R36, R136, 0xffffffc0 ;  /* 0xffffffc088242836 */ /* 0x000fe20000000000 */
[----:B------:R-:W-:-:S03]  /*3680*/  ISETP.GE.AND P2, PT, R213, R118, PT ;  /* 0x00000076d500720c */ /* 0x000fc60003f46270 */
[----:B------:R-:W-:-:S06]  /*3690*/  IMAD.IADD R36, R17, 0x1, R36 ;  /* 0x0000000111247824 */ /* 0x000fcc00078e0224 */
[----:B------:R-:W0:Y:S04]  /*36a0*/  LDS.128 R36, [R36+0x1c400] ;  /* 0x01c4000024247984 */ /* 0x000e280000000c00 */
        /* <DEDUP_REMOVED lines=13> */
[----:B0-----:R-:W-:Y:S01]  /*3780*/  IMAD.MOV.U32 R56, RZ, RZ, R36 ;  /* 0x000000ffff387224 */ /* 0x001fe200078e0024 */
        /* <DEDUP_REMOVED lines=94> */
.L_x_7099:
[----:B------:R-:W-:Y:S05]  /*3d70*/  BSYNC B2 ;  /* 0x0000000000027941 */ /* 0x000fea0003800000 */
.L_x_7098:
[----:B------:R-:W-:Y:S02]  /*3d80*/  ULDC.64 UR4, c[0x0][0x2e8] ;  /* 0x0000ba0000047ab9 */ /* 0x000fe40000000a00 */
[----:B------:R-:W-:-:S04]  /*3d90*/  IADD3 R56, P2, P6, R96, UR4, R133 ;  /* 0x0000000460387c10 */ /* 0x000fc8000fe5e085 */
[----:B------:R-:W-:-:S05]  /*3da0*/  IADD3.X R57, R90, UR5, R132, P2, P6 ;  /* 0x000000055a397c10 */ /* 0x000fca00097ec484 */
[----:B0-----:R3:W-:Y:S04]  /*3db0*/  STG.E.128 desc[UR38][R56.64], R36 ;  /* 0x0000002438007986 */ /* 0x0017e8000c101d26 */
.L_x_7093:
[----:B------:R-:W-:Y:S05]  /*3dc0*/  BSYNC B1 ;  /* 0x0000000000017941 */ /* 0x000fea0003800000 */
.L_x_7092:
        /* <DEDUP_REMOVED lines=20> */
[----:B------:R-:W-:Y:S01]  /*3f10*/  SHF.R.U32.HI R61, RZ, 0x10, R53 ;  /* 0x00000010ff3d7819 */ /* 0x000fe20000011635 */
[----:B------:R-:W-:Y:S01]  /*3f20*/  IMAD.U32 R60, R60, 0x10000, RZ ;  /* 0x000100003c3c7824 */ /* 0x000fe200078e00ff */
[----:B------:R-:W-:Y:S01]  /*3f30*/  PRMT R53, R63, 0x654, R52 ;  /* 0x000006543f357816 */ /* 0x000fe20000000034 */
[----:B--2---:R-:W-:Y:S01]  /*3f40*/  IMAD.MOV.U32 R52, RZ, RZ, R36 ;  /* 0x000000ffff347224 */ /* 0x004fe200078e0024 */
[----:B------:R-:W-:Y:S02]  /*3f50*/  LOP3.LUT R55, R55, 0xff00, R58, 0xf8, !PT ;  /* 0x0000ff0037377812 */ /* 0x000fe400078ef83a */
[----:B------:R-:W-:Y:S01]  /*3f60*/  LOP3.LUT R53, R53, 0xff00, R54, 0xf8, !PT ;  /* 0x0000ff0035357812 */ /* 0x000fe200078ef836 */
[----:B------:R-:W-:Y:S01]  /*3f70*/  IMAD.U32 R54, R61, 0x10000, RZ ;  /* 0x000100003d367824 */ /* 0x000fe200078e00ff */
[----:B------:R-:W-:-:S02]  /*3f80*/  F2FP.F16.E4M3.UNPACK_B R36, R37 ;  /* 0x00000025ff24723e */ /* 0x000fc400020006ff */
[----:B------:R-:W-:Y:S02]  /*3f90*/  F2FP.F16.E4M3.UNPACK_B R58, R131.H1 ;  /* 0x00000083ff3a723e */ /* 0x000fe400030006ff */
[----:B------:R-:W-:Y:S02]  /*3fa0*/  F2FP.F16.E4M3.UNPACK_B R37, R37.H1 ;  /* 0x00000025ff25723e */ /* 0x000fe400030006ff */
[----:B------:R-:W-:Y:S01]  /*3fb0*/  LOP3.LUT R62, R55, 0xff0000, R60, 0xf8, !PT ;  /* 0x00ff0000373e7812 */ /* 0x000fe200078ef83c */
[--C-:B------:R-:W-:Y:S01]  /*3fc0*/  HADD2.F32 R61, -RZ, R58.reuse.H1_H1 ;  /* 0x3000003aff3d7230 */ /* 0x100fe20000004100 */
[-C--:B------:R-:W-:Y:S01]  /*3fd0*/  F2FP.F16.E4M3.UNPACK_B R55, R130.reuse.H1 ;  /* 0x00000082ff37723e */ /* 0x080fe200030006ff */
[----:B------:R-:W-:Y:S01]  /*3fe0*/  HADD2.F32 R60, -RZ, R58.H0_H0 ;  /* 0x2000003aff3c7230 */ /* 0x000fe20000004100 */
[----:B------:R-:W-:Y:S01]  /*3ff0*/  LOP3.LUT R59, R53, 0xff0000, R54, 0xf8, !PT ;  /* 0x00ff0000353b7812 */ /* 0x000fe200078ef836 */
[----:B------:R-:W-:Y:S01]  /*4000*/  HADD2.F32 R54, -RZ, R37.H1_H1 ;  /* 0x30000025ff367230 */ /* 0x000fe20000004100 */
[----:B------:R-:W-:Y:S01]  /*4010*/  F2FP.F16.E4M3.UNPACK_B R131, R131 ;  /* 0x00000083ff83723e */ /* 0x000fe200020006ff */
[----:B------:R-:W-:Y:S01]  /*4020*/  HADD2.F32 R58, -RZ, R55.H0_H0 ;  /* 0x20000037ff3a7230 */ /* 0x000fe20000004100 */
[----:B------:R-:W-:Y:S01]  /*4030*/  F2FP.F16.E4M3.UNPACK_B R130, R130 ;  /* 0x00000082ff82723e */ /* 0x000fe200020006ff */
[----:B------:R-:W-:-:S02]  /*4040*/  HADD2.F32 R53, -RZ, R36.H1_H1 ;  /* 0x30000024ff357230 */ /* 0x000fc40000004100 */
[-C--:B------:R-:W-:Y:S01]  /*4050*/  FMUL.FTZ R132, R54, R61.reuse ;  /* 0x0000003d36847220 */ /* 0x080fe20000410000 */
[----:B------:R-:W-:Y:S02]  /*4060*/  HADD2.F32 R37, -RZ, R37.H0_H0 ;  /* 0x20000025ff257230 */ /* 0x000fe40000004100 */
[----:B------:R-:W-:Y:S02]  /*4070*/  HADD2.F32 R55, -RZ, R55.H1_H1 ;  /* 0x30000037ff377230 */ /* 0x000fe40000004100 */
[----:B------:R-:W-:Y:S01]  /*4080*/  FMUL.FTZ R63, R53, R60 ;  /* 0x0000003c353f7220 */ /* 0x000fe20000410000 */
[----:B------:R-:W-:Y:S02]  /*4090*/  HADD2.F32 R36, -RZ, R36.H0_H0 ;  /* 0x20000024ff247230 */ /* 0x000fe40000004100 */
[C---:B------:R-:W-:Y:S01]  /*40a0*/  FMUL.FTZ R61, R37.reuse, R61 ;  /* 0x0000003d253d7220 */ /* 0x040fe20000410000 */
[-C--:B------:R-:W-:Y:S01]  /*40b0*/  FFMA.FTZ R132, R37, R55.reuse, -R132 ;  /* 0x0000003725847223 */ /* 0x080fe20000010884 */
[----:B------:R-:W-:Y:S01]  /*40c0*/  F2FP.F16.E4M3.UNPACK_B R37, R52.H1 ;  /* 0x00000034ff25723e */ /* 0x000fe200030006ff */
[C---:B------:R-:W-:Y:S01]  /*40d0*/  FMUL.FTZ R60, R36.reuse, R60 ;  /* 0x0000003c243c7220 */ /* 0x040fe20000410000 */
[----:B------:R-:W-:Y:S01]  /*40e0*/  FFMA.FTZ R36, R36, R58, -R63 ;  /* 0x0000003a24247223 */ /* 0x000fe2000001083f */
[----:B------:R-:W-:Y:S01]  /*40f0*/  F2FP.F16.E4M3.UNPACK_B R52, R52 ;  /* 0x00000034ff34723e */ /* 0x000fe200020006ff */
[----:B------:R-:W-:Y:S01]  /*4100*/  FFMA.FTZ R63, R54, R55, R61 ;  /* 0x00000037363f7223 */ /* 0x000fe2000001003d */
[----:B------:R-:W-:Y:S01]  /*4110*/  FFMA.FTZ R133, R53, R58, R60 ;  /* 0x0000003a35857223 */ /* 0x000fe2000001003c */
        /* <DEDUP_REMOVED lines=64> */
.L_x_7105:
[----:B------:R-:W-:Y:S05]  /*4520*/  BSYNC B3 ;  /* 0x0000000000037941 */ /* 0x000fea0003800000 */
.L_x_7104:
[----:B------:R-:W-:Y:S02]  /*4530*/  ULDC.64 UR4, c[0x0][0x2e8] ;  /* 0x0000ba0000047ab9 */ /* 0x000fe40000000a00 */
[----:B------:R-:W-:-:S04]  /*4540*/  IADD3 R52, P2, P3, R57, UR4, R68 ;  /* 0x0000000439347c10 */ /* 0x000fc8000fb5e044 */
[----:B------:R-:W-:-:S05]  /*4550*/  IADD3.X R53, R56, UR5, R99, P2, P3 ;  /* 0x0000000538357c10 */ /* 0x000fca00097e6463 */
[----:B--2---:R3:W-:Y:S04]  /*4560*/  STG.E.128 desc[UR38][R52.64], R36 ;  /* 0x0000002434007986 */ /* 0x0047e8000c101d26 */
.L_x_7103:
[----:B------:R-:W-:Y:S05]  /*4570*/  BSYNC B2 ;  /* 0x0000000000027941 */ /* 0x000fea0003800000 */
.L_x_7102:
[----:B------:R-:W-:Y:S05]  /*4580*/  @P1 BRA `(.L_x_7101) ;  /* 0x0000000400e81947 */ /* 0x000fea0003800000 */
[----:B------:R-:W-:Y:S01]  /*4590*/  LOP3.LUT P2, RZ, R212, 0x4, RZ, 0xc0, !PT ;  /* 0x00000004d4ff7812 */ /* 0x000fe2000784c0ff */
[C---:B0-23--:R-:W-:Y:S01]  /*45a0*/  VIADD R36, R136.reuse, 0x40 ;  /* 0x0000004088247836 */ /* 0x04dfe20000000000 */
[----:B------:R-:W-:Y:S11]  /*45b0*/  BSSY B2, `(.L_x_7106) ;  /* 0x0000073000027945 */ /* 0x000ff60003800000 */
[----:B------:R-:W-:Y:S01]  /*45c0*/  @P2 VIADD R36, R136, 0xffffffc0 ;  /* 0xffffffc088242836 */ /* 0x000fe20000000000 */
[----:B------:R-:W-:-:S03]  /*45d0*/  ISETP.GE.AND P2, PT, R213, R118, PT ;  /* 0x00000076d500720c */ /* 0x000fc60003f46270 */
[----:B------:R-:W-:-:S06]  /*45e0*/  IMAD.IADD R36, R17, 0x1, R36 ;  /* 0x0000000111247824 */ /* 0x000fcc00078e0224 */
[----:B------:R-:W0:Y:S04]  /*45f0*/  LDS.128 R36, [R36+0x1e400] ;  /* 0x01e4000024247984 */ /* 0x000e280000000c00 */
[----:B------:R-:W-:Y:S05]  /*4600*/  @P2 BRA `(.L_x_7107) ;  /* 0x0000000400b42947 */ /* 0x000fea0003800000 */
[----:B------:R-:W-:Y:S01]  /*4610*/  SHF.R.U32.HI R55, RZ, 0x10, R51 ;  /* 0x00000010ff377819 */ /* 0x000fe20000011633 */
[----:B0-----:R-:W-:Y:S01]  /*4620*/  IMAD.MOV.U32 R50, RZ, RZ, R39 ;  /* 0x000000ffff327224 */ /* 0x001fe200078e0027 */
        /* <DEDUP_REMOVED lines=107> */
.L_x_7107:
[----:B------:R-:W-:Y:S05]  /*4ce0*/  BSYNC B2 ;  /* 0x0000000000027941 */ /* 0x000fea0003800000 */
.L_x_7106:
[----:B------:R-:W-:Y:S02]  /*4cf0*/  ULDC.64 UR4, c[0x0][0x2e8] ;  /* 0x0000ba0000047ab9 */ /* 0x000fe40000000a00 */
[----:B------:R-:W-:-:S04]  /*4d00*/  IADD3 R48, P2, P3, R96, UR4, R57 ;  /* 0x0000000460307c10 */ /* 0x000fc8000fb5e039 */
[----:B------:R-:W-:-:S05]  /*4d10*/  IADD3.X R49, R90, UR5, R56, P2, P3 ;  /* 0x000000055a317c10 */ /* 0x000fca00097e6438 */
[----:B0-----:R4:W-:Y:S04]  /*4d20*/  STG.E.128 desc[UR38][R48.64], R36 ;  /* 0x0000002430007986 */ /* 0x0019e8000c101d26 */
.L_x_7101:
[----:B------:R-:W-:Y:S05]  /*4d30*/  BSYNC B1 ;  /* 0x0000000000017941 */ /* 0x000fea0003800000 */
.L_x_7100:
        /* <DEDUP_REMOVED lines=118> */
.L_x_7112:
[----:B------:R-:W-:Y:S05]  /*54a0*/  BSYNC B2 ;  /* 0x0000000000027941 */ /* 0x000fea0003800000 */
.L_x_7111:
[----:B------:R-:W-:Y:S02]  /*54b0*/  ULDC.64 UR4, c[0x0][0x2e8] ;  /* 0x0000ba0000047ab9 */ /* 0x000fe40000000a00 */
[----:B------:R-:W-:-:S04]  /*54c0*/  IADD3 R44, P2, P3, R123, UR4, R68 ;  /* 0x000000047b2c7c10 */ /* 0x000fc8000fb5e044 */
[----:B------:R-:W-:-:S05]  /*54d0*/  IADD3.X R45, R119, UR5, R99, P2, P3 ;  /* 0x00000005772d7c10 */ /* 0x000fca00097e6463 */
[----:B--2---:R0:W-:Y:S04]  /*54e0*/  STG.E.128 desc[UR38][R44.64], R36 ;  /* 0x000000242c007986 */ /* 0x0041e8000c101d26 */
.L_x_7110:
[----:B------:R-:W-:Y:S05]  /*54f0*/  BSYNC B1 ;  /* 0x0000000000017941 */ /* 0x000fea0003800000 */
.L_x_7109:
[----:B------:R-:W-:Y:S05]  /*5500*/  @P1 BRA `(.L_x_7108) ;  /* 0x0000004000701947 */ /* 0x000fea0003800000 */
[----:B------:R-:W-:Y:S01]  /*5510*/  LOP3.LUT P2, RZ, R212, 0x4, RZ, 0xc0, !PT ;  /* 0x00000004d4ff7812 */ /* 0x000fe2000784c0ff */
[C---:B0-234-:R-:W-:Y:S01]  /*5520*/  VIADD R36, R136.reuse, 0x40 ;  /* 0x0000004088247836 */ /* 0x05dfe20000000000 */
        /* <DEDUP_REMOVED lines=113> */
.L_x_7114:
[----:B------:R-:W-:Y:S05]  /*5c40*/  BSYNC B1 ;  /* 0x0000000000017941 */ /* 0x000fea0003800000 */
.L_x_7113:
[----:B------:R-:W-:Y:S02]  /*5c50*/  ULDC.64 UR4, c[0x0][0x2e8] ;  /* 0x0000ba0000047ab9 */ /* 0x000fe40000000a00 */
[----:B------:R-:W-:-:S04]  /*5c60*/  IADD3 R40, P2, P3, R96, UR4, R123 ;  /* 0x0000000460287c10 */ /* 0x000fc8000fb5e07b */
[----:B------:R-:W-:-:S05]  /*5c70*/  IADD3.X R41, R90, UR5, R119, P2, P3 ;  /* 0x000000055a297c10 */ /* 0x000fca00097e6477 */
[----:B0-----:R0:W-:Y:S01]  /*5c80*/  STG.E.128 desc[UR38][R40.64], R36 ;  /* 0x0000002428007986 */ /* 0x0011e2000c101d26 */
[----:B------:R-:W-:Y:S05]  /*5c90*/  BRA `(.L_x_7108) ;  /* 0x00000038008c7947 */ /* 0x000fea0003800000 */
.L_x_7082:
[C---:B------:R-:W-:Y:S01]  /*5ca0*/  VIADD R39, R23.reuse, 0x40 ;  /* 0x0000004017277836 */ /* 0x040fe20000000000 */
[----:B------:R-:W-:Y:S01]  /*5cb0*/  CS2R R42, SRZ ;  /* 0x00000000002a7805 */ /* 0x000fe2000001ff00 */
[----:B------:R-:W-:-:S03]  /*5cc0*/  VIADD R41, R23, 0x80 ;  /* 0x0000008017297836 */ /* 0x000fc60000000000 */
        /* <DEDUP_REMOVED lines=10> */
[----:B--2---:R-:W-:-:S04]  /*5d70*/  @!P4 IADD3 R44, P2, P5, R30, R44, R36 ;  /* 0x0000002c1e2cc210 */ /* 0x004fc80007d5e024 */
[----:B------:R-:W-:Y:S02]  /*5d80*/  @!P4 IADD3.X R45, R104, R45, R116, P2, P5 ;  /* 0x0000002d682dc210 */ /* 0x000fe400017ea474 */
[----:B---3--:R-:W-:-:S04]  /*5d90*/  @!P4 IADD3 R46, P2, P5, R12, R46, R38 ;  /* 0x0000002e0c2ec210 */ /* 0x008fc80007d5e026 */
[----:B------:R-:W-:Y:S02]  /*5da0*/  @!P4 IADD3.X R47, R102, R47, R124, P2, P5 ;  /* 0x0000002f662fc210 */ /* 0x000fe400017ea47c */
[----:B------:R-:W-:-:S04]  /*5db0*/  ISETP.GE.AND P2, PT, R41, R127, PT ;  /* 0x0000007f2900720c */ /* 0x000fc80003f46270 */
        /* <DEDUP_REMOVED lines=10> */
[----:B------:R-:W-:-:S03]  /*5e60*/  CS2R R38, SRZ ;  /* 0x0000000000267805 */ /* 0x000fc6000001ff00 */
[----:B------:R-:W-:Y:S01]  /*5e70*/  @!P3 IMAD.X R53, R40, 0x1, R53, P5 ;  /* 0x000000012835b824 */ /* 0x000fe200028e0635 */
[----:B-1----:R-:W-:Y:S02]  /*5e80*/  @!P3 IADD3 R54, P5, R37, R54, RZ ;  /* 0x000000362536b210 */ /* 0x002fe40007fbe0ff */
[----:B------:R-:W-:-:S03]  /*5e90*/  CS2R R40, SRZ ;  /* 0x0000000000287805 */ /* 0x000fc6000001ff00 */
[----:B------:R-:W-:Y:S01]  /*5ea0*/  @!P3 IMAD.X R55, R36, 0x1, R55, P5 ;  /* 0x000000012437b824 */ /* 0x000fe200028e0637 */
[----:B------:R-:W-:Y:S02]  /*5eb0*/  CS2R R36, SRZ ;  /* 0x0000000000247805 */ /* 0x000fe4000001ff00 */
[----:B------:R0:W4:Y:S01]  /*5ec0*/  @!P4 LDG.E.128 R40, desc[UR38][R46.64] ;  /* 0x000000262e28c981 */ /* 0x000122000c1e1d00 */
[----:B------:R-:W-:Y:S02]  /*5ed0*/  CS2R R50, SRZ ;  /* 0x0000000000327805 */ /* 0x000fe4000001ff00 */
[----:B------:R-:W-:Y:S01]  /*5ee0*/  CS2R R48, SRZ ;  /* 0x0000000000307805 */ /* 0x000fe2000001ff00 */
[----:B------:R1:W5:Y:S05]  /*5ef0*/  @!P4 LDG.E.128 R36, desc[UR38][R44.64] ;  /* 0x000000262c24c981 */ /* 0x00036a000c1e1d00 */
[----:B------:R3:W5:Y:S01]  /*5f00*/  @!P3 LDG.E.128 R48, desc[UR38][R54.64] ;  /* 0x000000263630b981 */ /* 0x000762000c1e1d00 */
[----:B0-----:R-:W-:-:S02]  /*5f10*/  CS2R R46, SRZ ;  /* 0x00000000002e7805 */ /* 0x001fc4000001ff00 */
[----:B-1----:R-:W-:-:S06]  /*5f20*/  CS2R R44, SRZ ;  /* 0x00000000002c7805 */ /* 0x002fcc000001ff00 */
[----:B------:R0:W5:Y:S01]  /*5f30*/  @!P3 LDG.E.128 R44, desc[UR38][R52.64] ;  /* 0x00000026342cb981 */ /* 0x000162000c1e1d00 */
[----:B--2---:R-:W-:-:S05]  /*5f40*/  @!P2 IADD3 R60, P3, R59, R60, RZ ;  /* 0x0000003c3b3ca210 */ /* 0x004fca0007f7e0ff */
[----:B------:R-:W-:Y:S01]  /*5f50*/  @!P2 IMAD.X R61, R58, 0x1, R61, P3 ;  /* 0x000000013a3da824 */ /* 0x000fe200018e063d */
[----:B---3--:R-:W-:Y:S02]  /*5f60*/  @!P2 IADD3 R62, P3, R57, R62, RZ ;  /* 0x0000003e393ea210 */ /* 0x008fe40007f7e0ff */
[----:B------:R-:W-:Y:S02]  /*5f70*/  CS2R R54, SRZ ;  /* 0x0000000000367805 */ /* 0x000fe4000001ff00 */
[----:B------:R-:W-:Y:S02]  /*5f80*/  CS2R R58, SRZ ;  /* 0x00000000003a7805 */ /* 0x000fe4000001ff00 */
[----:B0-----:R-:W-:Y:S01]  /*5f90*/  CS2R R52, SRZ ;  /* 0x0000000000347805 */ /* 0x001fe2000001ff00 */
[----:B------:R-:W-:Y:S01]  /*5fa0*/  @!P2 IMAD.X R63, R56, 0x1, R63, P3 ;  /* 0x00000001383fa824 */ /* 0x000fe200018e063f */
[----:B------:R-:W-:-:S04]  /*5fb0*/  CS2R R56, SRZ ;  /* 0x0000000000387805 */ /* 0x000fc8000001ff00 */
[----:B------:R-:W2:Y:S04]  /*5fc0*/  @!P2 LDG.E.128 R52, desc[UR38][R60.64] ;  /* 0x000000263c34a981 */ /* 0x000ea8000c1e1d00 */
[----:B------:R-:W3:Y:S01]  /*5fd0*/  @!P2 LDG.E.128 R56, desc[UR38][R62.64] ;  /* 0x000000263e38a981 */ /* 0x000ee2000c1e1d00 */
[----:B------:R-:W-:-:S06]  /*5fe0*/  UISETP.NE.AND UP0, UPT, UR41, 0x3, UPT ;  /* 0x000000032900788c */ /* 0x000fcc000bf05270 */
[----:B------:R-:W-:Y:S02]  /*5ff0*/  PLOP3.LUT P5, PT, PT, PT, UP0, 0x80, 0x0 ;  /* 0x000000000000781c */ /* 0x000fe40003faf008 */
[----:B------:R-:W-:Y:S01]  /*6000*/  ISETP.GE.AND P2, PT, R18, R118, PT ;  /* 0x000000761200720c */ /* 0x000fe20003f46270 */
[----:B----4-:R-:W-:Y:S02]  /*6010*/  IMAD.MOV.U32 R143, RZ, RZ, R42 ;  /* 0x000000ffff8f7224 */ /* 0x010fe400078e002a */
[----:B------:R-:W-:Y:S02]  /*6020*/  IMAD.MOV.U32 R145, RZ, RZ, R40 ;  /* 0x000000ffff917224 */ /* 0x000fe400078e0028 */
[----:B-----5:R-:W-:Y:S02]  /*6030*/  IMAD.MOV.U32 R142, RZ, RZ, R38 ;  /* 0x000000ffff8e7224 */ /* 0x020fe400078e0026 */
[----:B------:R-:W-:Y:S02]  /*6040*/  IMAD.MOV.U32 R144, RZ, RZ, R36 ;  /* 0x000000ffff907224 */ /* 0x000fe400078e0024 */
[----:B------:R-:W-:-:S02]  /*6050*/  IMAD.MOV.U32 R133, RZ, RZ, R50 ;  /* 0x000000ffff857224 */ /* 0x000fc400078e0032 */
[----:B------:R-:W-:Y:S02]  /*6060*/  IMAD.MOV.U32 R138, RZ, RZ, R48 ;  /* 0x000000ffff8a7224 */ /* 0x000fe400078e0030 */
[----:B------:R-:W-:Y:S02]  /*6070*/  IMAD.MOV.U32 R135, RZ, RZ, R46 ;  /* 0x000000ffff877224 */ /* 0x000fe400078e002e */
[----:B------:R-:W-:Y:S02]  /*6080*/  IMAD.MOV.U32 R137, RZ, RZ, R44 ;  /* 0x000000ffff897224 */ /* 0x000fe400078e002c */
[----:B--2---:R-:W-:Y:S02]  /*6090*/  IMAD.MOV.U32 R129, RZ, RZ, R54 ;  /* 0x000000ffff817224 */ /* 0x004fe400078e0036 */
[----:B------:R-:W-:Y:S02]  /*60a0*/  IMAD.MOV.U32 R130, RZ, RZ, R52 ;  /* 0x000000ffff827224 */ /* 0x000fe400078e0034 */
[----:B---3--:R-:W-:-:S02]  /*60b0*/  IMAD.MOV.U32 R131, RZ, RZ, R58 ;  /* 0x000000ffff837224 */ /* 0x008fc400078e003a */
[----:B------:R-:W-:Y:S01]  /*60c0*/  IMAD.MOV.U32 R132, RZ, RZ, R56 ;  /* 0x000000ffff847224 */ /* 0x000fe200078e0038 */
[----:B------:R-:W-:Y:S06]  /*60d0*/  @!P5 BRA `(.L_x_7115) ;  /* 0x000000000004d947 */ /* 0x000fec0003800000 */
[----:B------:R-:W-:Y:S01]  /*60e0*/  BPT.TRAP 0x1 ;  /* 0x000000040000795c */ /* 0x000fe20000300000 */
.L_x_7115:
        /* <DEDUP_REMOVED lines=9> */
.L_x_7435:
[----:B------:R-:W-:Y:S05]  /*6180*/  BSYNC B1 ;  /* 0x0000000000017941 */ /* 0x000fea0003800000 */
.L_x_7116:
[----:B------:R-:W-:Y:S01]  /*6190*/  ISETP.GE.OR P3, PT, R23, R127, P0 ;  /* 0x0000007f1700720c */ /* 0x000fe20000766670 */
[----:B------:R-:W-:-:S12]  /*61a0*/  BSSY B1, `(.L_x_7118) ;  /* 0x00000fa000017945 */ /* 0x000fd80003800000 */
[----:B------:R-:W-:Y:S05]  /*61b0*/  @P3 BRA `(.L_x_7119) ;  /* 0x0000000c00e03947 */ /* 0x000fea0003800000 */
        /* <DEDUP_REMOVED lines=8> */
[----:B------:R-:W-:Y:S01]  /*6240*/  IMAD.IADD R140, R61, 0x1, R125 ;  /* 0x000000013d8c7824 */ /* 0x000fe200078e027d */
[----:B------:R-:W-:-:S04]  /*6250*/  SHF.R.S32.HI R61, RZ, 0x1f, R60 ;  /* 0x0000001fff3d7819 */ /* 0x000fc8000001143c */
[----:B------:R-:W-:Y:S02]  /*6260*/  LEA.HI R60, R61, R60, RZ, 0x5 ;  /* 0x0000003c3d3c7211 */ /* 0x000fe400078f28ff */
[----:B------:R-:W-:Y:S02]  /*6270*/  IADD3.X R146, R99, R140, R97, P3, P4 ;  /* 0x0000008c63927210 */ /* 0x000fe40001fe8461 */
[----:B------:R-:W-:-:S05]  /*6280*/  LEA.HI.SX32 R60, R60, R101, 0x1b ;  /* 0x000000653c3c7211 */ /* 0x000fca00078fdaff */
[----:B------:R-:W-:-:S05]  /*6290*/  IMAD.SHL.U32 R141, R60, 0x10, RZ ;  /* 0x000000103c8d7824 */ /* 0x000fca00078e00ff */
[----:B------:R-:W-:-:S04]  /*62a0*/  LOP3.LUT R61, R4, 0x70, R141, 0xf8, !PT ;  /* 0x00000070043d7812 */ /* 0x000fc800078ef88d */
[----:B------:R-:W-:-:S05]  /*62b0*/  LOP3.LUT R60, R61, R114, RZ, 0x3c, !PT ;  /* 0x000000723d3c7212 */ /* 0x000fca00078e3cff */
[----:B------:R-:W-:Y:S02]  /*62c0*/  IMAD.IADD R61, R231, 0x1, R60 ;  /* 0x00000001e73d7824 */ /* 0x000fe400078e023c */
[C---:B------:R-:W-:Y:S02]  /*62d0*/  IMAD R60, R22.reuse, 0x6000, R93 ;  /* 0x00006000163c7824 */ /* 0x040fe400078e025d */
        /* <DEDUP_REMOVED lines=24> */
[----:B------:R-:W-:Y:S01]  /*6460*/  PRMT R40, R40, 0x654, R39 ;  /* 0x0000065428287816 */ /* 0x000fe20000000027 */
[----:B------:R-:W-:Y:S01]  /*6470*/  IMAD.SHL.U32 R39, R149, 0x100, RZ ;  /* 0x0000010095277824 */ /* 0x000fe200078e00ff */
[----:B------:R-:W-:Y:S01]  /*6480*/  LOP3.LUT R36, R36, 0xff00, R37, 0xf8, !PT ;  /* 0x0000ff0024247812 */ /* 0x000fe200078ef825 */
[----:B------:R-:W-:Y:S01]  /*6490*/  IMAD.U32 R37, R153, 0x10000, RZ ;  /* 0x0001000099257824 */ /* 0x000fe200078e00ff */
[----:B------:R-:W-:Y:S01]  /*64a0*/  SHF.R.U32.HI R154, RZ, 0x10, R43 ;  /* 0x00000010ff9a7819 */ /* 0x000fe2000001162b */
[----:B------:R-:W-:Y:S01]  /*64b0*/  IMAD.SHL.U32 R43, R147, 0x100, RZ ;  /* 0x00000100932b7824 */ /* 0x000fe200078e00ff */
[----:B------:R-:W-:-:S02]  /*64c0*/  PRMT R38, R151, 0x654, R38 ;  /* 0x0000065497267816 */ /* 0x000fc40000000026 */
[----:B------:R-:W-:Y:S01]  /*64d0*/  PRMT R42, R42, 0x654, R41 ;  /* 0x000006542a2a7816 */ /* 0x000fe20000000029 */
[----:B------:R-:W-:Y:S01]  /*64e0*/  IMAD.SHL.U32 R41, R148, 0x100, RZ ;  /* 0x0000010094297824 */ /* 0x000fe200078e00ff */
[----:B------:R-:W-:Y:S01]  /*64f0*/  LOP3.LUT R39, R38, 0xff00, R39, 0xf8, !PT ;  /* 0x0000ff0026277812 */ /* 0x000fe200078ef827 */
[----:B------:R-:W-:Y:S01]  /*6500*/  IMAD.U32 R154, R154, 0x10000, RZ ;  /* 0x000100009a9a7824 */ /* 0x000fe200078e00ff */
[----:B------:R-:W-:Y:S01]  /*6510*/  LOP3.LUT R38, R36, 0xff0000, R37, 0xf8, !PT ;  /* 0x00ff000024267812 */ /* 0x000fe200078ef825 */
[----:B------:R-:W-:Y:S01]  /*6520*/  IMAD.U32 R36, R150, 0x10000, RZ ;  /* 0x0001000096247824 */ /* 0x000fe200078e00ff */
[----:B------:R-:W-:Y:S02]  /*6530*/  LOP3.LUT R151, R42, 0xff00, R43, 0xf8, !PT ;  /* 0x0000ff002a977812 */ /* 0x000fe400078ef82b */
[----:B------:R-:W-:Y:S02]  /*6540*/  F2FP.F16.E4M3.UNPACK_B R150, R145.H1 ;  /* 0x00000091ff96723e */ /* 0x000fe400030006ff */
[----:B--2---:R-:W-:-:S02]  /*6550*/  F2FP.F16.E4M3.UNPACK_B R43, R64.H1 ;  /* 0x00000040ff2b723e */ /* 0x004fc400030006ff */
[----:B-1----:R-:W-:Y:S01]  /*6560*/  F2FP.F16.E4M3.UNPACK_B R42, R60.H1 ;  /* 0x0000003cff2a723e */ /* 0x002fe200030006ff */
        /* <DEDUP_REMOVED lines=63> */
[-C--:B------:R-:W-:Y:S01]  /*6960*/  FFMA.FTZ R159, R144, R145.reuse, -R157 ;  /* 0x00000091909f7223 */ /* 0x080fe2000001089d */
[----:B------:R-:W-:Y:S01]  /*6970*/  F2FP.F16.E4M3.UNPACK_B R144, R142 ;  /* 0x0000008eff90723e */ /* 0x000fe200020006ff */
[----:B------:R-:W-:Y:S02]  /*6980*/  HADD2.F32 R142, -RZ, R143.H0_H0 ;  /* 0x2000008fff8e7230 */ /* 0x000fe40000004100 */
[----:B------:R-:W-:Y:S01]  /*6990*/  FFMA.FTZ R161, R148, R145, R151 ;  /* 0x0000009194a17223 */ /* 0x000fe20000010097 */
[----:B------:R-:W-:Y:S01]  /*69a0*/  HADD2.F32 R66, -RZ, R62.H0_H0 ;  /* 0x2000003eff427230 */ /* 0x000fe20000004100 */
[----:B------:R-:W-:Y:S01]  /*69b0*/  F2FP.SATFINITE.E4M3.F32.PACK_AB_MERGE_C R41, R42, R41, RZ ;  /* 0x000000292a29723e */ /* 0x000fe200048070ff */
        /* <DEDUP_REMOVED lines=8> */
[----:B------:R-:W-:Y:S01]  /*6a40*/  HADD2.F32 R144, -RZ, R144.H1_H1 ;  /* 0x30000090ff907230 */ /* 0x000fe20000004100 */
[----:B------:R-:W-:Y:S01]  /*6a50*/  F2FP.F16.E4M3.UNPACK_B R42, R65 ;  /* 0x00000041ff2a723e */ /* 0x000fe200020006ff */
[----:B------:R-:W-:Y:S01]  /*6a60*/  FFMA.FTZ R151, R66, R145, -R151 ;  /* 0x0000009142977223 */ /* 0x000fe20000010897 */
[----:B------:R-:W-:Y:S01]  /*6a70*/  F2FP.F16.E4M3.UNPACK_B R43, R39 ;  /* 0x00000027ff2b723e */ /* 0x000fe200020006ff */
[----:B------:R-:W-:Y:S01]  /*6a80*/  FFMA.FTZ R66, R142, R145, R149 ;  /* 0x000000918e427223 */ /* 0x000fe20000010095 */
[----:B------:R-:W-:Y:S01]  /*6a90*/  F2FP.SATFINITE.E4M3.F32.PACK_AB_MERGE_C R64, R155, R64, R41 ;  /* 0x000000409b40723e */ /* 0x000fe20004807029 */
[C---:B------:R-:W-:Y:S01]  /*6aa0*/  FMUL.FTZ R157, R143.reuse, R147 ;  /* 0x000000938f9d7220 */ /* 0x040fe20000410000 */
[----:B------:R-:W-:Y:S01]  /*6ab0*/  F2FP.F16.E4M3.UNPACK_B R41, R61 ;  /* 0x0000003dff29723e */ /* 0x000fe200020006ff */
        /* <DEDUP_REMOVED lines=92> */
.L_x_7121:
[----:B------:R-:W-:Y:S05]  /*7080*/  BSYNC B2 ;  /* 0x0000000000027941 */ /* 0x000fea0003800000 */
.L_x_7120:
        /* <DEDUP_REMOVED lines=11> */
.L_x_7119:
[----:B------:R-:W-:Y:S05]  /*7140*/  BSYNC B1 ;  /* 0x0000000000017941 */ /* 0x000fea0003800000 */
.L_x_7118:
[----:B-1----:R-:W-:Y:S01]  /*7150*/  VIADD R37, R23, 0x40 ;  /* 0x0000004017257836 */ /* 0x002fe20000000000 */
[----:B------:R-:W-:Y:S04]  /*7160*/  BSSY B1, `(.L_x_7122) ;  /* 0x0000103000017945 */ /* 0x000fe80003800000 */
[----:B------:R-:W-:-:S13]  /*7170*/  ISETP.GE.OR P3, PT, R37, R127, P0 ;  /* 0x0000007f2500720c */ /* 0x000fda0000766670 */
[----:B------:R-:W-:Y:S05]  /*7180*/  @P3 BRA `(.L_x_7123) ;  /* 0x0000001000003947 */ /* 0x000fea0003800000 */
[-C--:B--2---:R-:W-:Y:S01]  /*7190*/  IMAD R36, R7, R118.reuse, RZ ;  /* 0x0000007607247224 */ /* 0x084fe200078e02ff */
[----:B------:R-:W-:Y:S01]  /*71a0*/  ISETP.NE.AND P6, PT, R0, RZ, PT ;  /* 0x000000ff0000720c */ /* 0x000fe20003fc5270 */
[C---:B------:R-:W-:Y:S01]  /*71b0*/  IMAD.WIDE.U32 R60, R37.reuse, R118, R122 ;  /* 0x00000076253c7225 */ /* 0x040fe200078e007a */
[----:B------:R-:W-:Y:S01]  /*71c0*/  SHF.R.U32.HI R38, RZ, 0x3, R225 ;  /* 0x00000003ff267819 */ /* 0x000fe200000116e1 */
[----:B------:R-:W-:Y:S02]  /*71d0*/  BSSY B2, `(.L_x_7124) ;  /* 0x00000f0000027945 */ /* 0x000fe40003800000 */
[----:B------:R-:W-:Y:S01]  /*71e0*/  IMAD R37, R37, R119, R36 ;  /* 0x0000007725257224 */ /* 0x000fe200078e0224 */
[----:B------:R-:W-:Y:S02]  /*71f0*/  SEL R36, R115, R136, !P6 ;  /* 0x0000008873247207 */ /* 0x000fe40007000000 */
[----:B------:R-:W-:Y:S01]  /*7200*/  IADD3 R63, P3, P4, R68, R60, R100 ;  /* 0x0000003c443f7210 */ /* 0x000fe20007c7e064 */
        /* <DEDUP_REMOVED lines=22> */
[--C-:B------:R-:W-:Y:S02]  /*7370*/  SHF.R.U32.HI R144, RZ, 0x10, R47.reuse ;  /* 0x00000010ff907819 */ /* 0x100fe4000001162f */
[----:B------:R-:W-:Y:S02]  /*7380*/  SHF.R.U32.HI R140, RZ, 0x8, R47 ;  /* 0x00000008ff8c7819 */ /* 0x000fe4000001162f */
[----:B------:R-:W-:-:S02]  /*7390*/  LOP3.LUT R50, R47, 0xff, RZ, 0xc0, !PT ;  /* 0x000000ff2f327812 */ /* 0x000fc400078ec0ff */
[----:B------:R-:W-:Y:S02]  /*73a0*/  SHF.R.U32.HI R145, RZ, 0x18, R47 ;  /* 0x00000018ff917819 */ /* 0x000fe4000001162f */
[----:B------:R-:W-:Y:S02]  /*73b0*/  PRMT R47, R147, 0x654, R46 ;  /* 0x00000654932f7816 */ /* 0x000fe4000000002e */
[----:B------:R-:W-:Y:S02]  /*73c0*/  SHF.R.U32.HI R125, RZ, 0x8, R49 ;  /* 0x00000008ff7d7819 */ /* 0x000fe40000011631 */
[----:B------:R-:W-:Y:S01]  /*73d0*/  LOP3.LUT R47, R47, 0xff00, R36, 0xf8, !PT ;  /* 0x0000ff002f2f7812 */ /* 0x000fe200078ef824 */
[----:B------:R-:W-:Y:S01]  /*73e0*/  IMAD.SHL.U32 R36, R140, 0x100, RZ ;  /* 0x000001008c247824 */ /* 0x000fe200078e00ff */
[----:B------:R-:W-:Y:S01]  /*73f0*/  SHF.R.U32.HI R148, RZ, 0x10, R45 ;  /* 0x00000010ff947819 */ /* 0x000fe2000001162d */
[----:B--2---:R-:W-:Y:S01]  /*7400*/  IMAD.MOV.U32 R45, RZ, RZ, R42 ;  /* 0x000000ffff2d7224 */ /* 0x004fe200078e002a */
[----:B------:R-:W-:Y:S01]  /*7410*/  SHF.R.U32.HI R143, RZ, 0x10, R49 ;  /* 0x00000010ff8f7819 */ /* 0x000fe20000011631 */
[----:B------:R-:W-:Y:S01]  /*7420*/  IMAD.SHL.U32 R38, R125, 0x100, RZ ;  /* 0x000001007d267824 */ /* 0x000fe200078e00ff */
[----:B------:R-:W-:-:S02]  /*7430*/  LOP3.LUT R64, R49, 0xff, RZ, 0xc0, !PT ;  /* 0x000000ff31407812 */ /* 0x000fc400078ec0ff */
[----:B------:R-:W-:Y:S02]  /*7440*/  SHF.R.U32.HI R139, RZ, 0x18, R49 ;  /* 0x00000018ff8b7819 */ /* 0x000fe40000011631 */
[--C-:B------:R-:W-:Y:S02]  /*7450*/  SHF.R.U32.HI R142, RZ, 0x10, R51.reuse ;  /* 0x00000010ff8e7819 */ /* 0x100fe40000011633 */
[--C-:B------:R-:W-:Y:S02]  /*7460*/  SHF.R.U32.HI R124, RZ, 0x8, R51.reuse ;  /* 0x00000008ff7c7819 */ /* 0x100fe40000011633 */
        /* <DEDUP_REMOVED lines=9> */
[----:B------:R-:W-:-:S02]  /*7500*/  F2FP.F16.E4M3.UNPACK_B R124, R138.H1 ;  /* 0x0000008aff7c723e */ /* 0x000fc400030006ff */
[----:B------:R-:W-:Y:S02]  /*7510*/  F2FP.F16.E4M3.UNPACK_B R64, R51.H1 ;  /* 0x00000033ff40723e */ /* 0x000fe400030006ff */
        /* <DEDUP_REMOVED lines=10> */
[----:B------:R-:W-:Y:S01]  /*75c0*/  LOP3.LUT R36, R125, 0xff0000, R36, 0xf8, !PT ;  /* 0x00ff00007d247812 */ /* 0x000fe200078ef824 */
[----:B------:R-:W-:-:S02]  /*75d0*/  IMAD.U32 R125, R142, 0x10000, RZ ;  /* 0x000100008e7d7824 */ /* 0x000fc400078e00ff */
[-C--:B------:R-:W-:Y:S01]  /*75e0*/  FMUL.FTZ R141, R47, R38.reuse ;  /* 0x000000262f8d7220 */ /* 0x080fe20000410000 */
[----:B------:R-:W-:Y:S02]  /*75f0*/  HADD2.F32 R66, -RZ, R50.H0_H0 ;  /* 0x20000032ff427230 */ /* 0x000fe40000004100 */
        /* <DEDUP_REMOVED lines=21> */
[-C--:B------:R-:W-:Y:S01]  /*7750*/  FMUL.FTZ R125, R49, R124.reuse ;  /* 0x0000007c317d7220 */ /* 0x080fe20000410000 */
[----:B------:R-:W-:Y:S02]  /*7760*/  HADD2.F32 R138, -RZ, R138.H1_H1 ;  /* 0x3000008aff8a7230 */ /* 0x000fe40000004100 */
[----:B------:R-:W-:Y:S01]  /*7770*/  FMUL.FTZ R66, R64, R124 ;  /* 0x0000007c40427220 */ /* 0x000fe20000410000 */
        /* <DEDUP_REMOVED lines=32> */
[----:B------:R-:W-:Y:S01]  /*7980*/  FFMA.FTZ R124, R50, R49, R125 ;  /* 0x00000031327c7223 */ /* 0x000fe2000001007d */
[----:B------:R-:W-:Y:S01]  /*7990*/  F2FP.F16.E4M3.UNPACK_B R135, R135 ;  /* 0x00000087ff87723e */ /* 0x000fe200020006ff */
[----:B------:R-:W-:Y:S01]  /*79a0*/  HADD2.F32 R45, -RZ, R44.H0_H0 ;  /* 0x2000002cff2d7230 */ /* 0x000fe20000004100 */
[----:B------:R-:W-:Y:S01]  /*79b0*/  F2FP.F16.E4M3.UNPACK_B R125, R42 ;  /* 0x0000002aff7d723e */ /* 0x000fe200020006ff */
[--C-:B------:R-:W-:Y:S01]  /*79c0*/  HADD2.F32 R49, -RZ, R48.reuse.H0_H0 ;  /* 0x20000030ff317230 */ /* 0x100fe20000004100 */
[----:B------:R-:W-:Y:S01]  /*79d0*/  F2FP.SATFINITE.E4M3.F32.PACK_AB_MERGE_C R142, R145, R142, RZ ;  /* 0x0000008e918e723e */ /* 0x000fe200048070ff */
[----:B------:R-:W-:Y:S01]  /*79e0*/  HADD2.F32 R133, -RZ, R133.H1_H1 ;  /* 0x30000085ff857230 */ /* 0x000fe20000004100 */
[----:B------:R-:W-:Y:S01]  /*79f0*/  F2FP.SATFINITE.E4M3.F32.PACK_AB_MERGE_C R46, R141, R46, RZ ;  /* 0x0000002e8d2e723e */ /* 0x000fe200048070ff */
[----:B------:R-:W-:-:S02]  /*7a00*/  HADD2.F32 R48, -RZ, R48.H1_H1 ;  /* 0x30000030ff307230 */ /* 0x000fc40000004100 */
[-C--:B------:R-:W-:Y:S01]  /*7a10*/  FMUL.FTZ R66, R49, R64.reuse ;  /* 0x0000004031427220 */ /* 0x080fe20000410000 */
[--C-:B------:R-:W-:Y:S02]  /*7a20*/  HADD2.F32 R50, -RZ, R135.reuse.H0_H0 ;  /* 0x20000087ff327230 */ /* 0x100fe40000004100 */
[C---:B------:R-:W-:Y:S01]  /*7a30*/  FMUL.FTZ R64, R45.reuse, R64 ;  /* 0x000000402d407220 */ /* 0x040fe20000410000 */
        /* <DEDUP_REMOVED lines=10> */
[----:B------:R-:W-:Y:S01]  /*7ae0*/  F2FP.SATFINITE.E4M3.F32.PACK_AB_MERGE_C R124, R124, R143, RZ ;  /* 0x0000008f7c7c723e */ /* 0x000fe200048070ff */
[----:B------:R-:W-:Y:S01]  /*7af0*/  HADD2.F32 R51, -RZ, R50.H0_H0 ;  /* 0x20000032ff337230 */ /* 0x000fe20000004100 */
[----:B------:R-:W-:Y:S01]  /*7b00*/  F2FP.F16.E4M3.UNPACK_B R66, R40 ;  /* 0x00000028ff42723e */ /* 0x000fe200020006ff */
[----:B------:R-:W-:Y:S01]  /*7b10*/  HADD2.F32 R133, -RZ, R125.H0_H0 ;  /* 0x2000007dff857230 */ /* 0x000fe20000004100 */
[----:B------:R-:W-:Y:S01]  /*7b20*/  F2FP.SATFINITE.E4M3.F32.PACK_AB_MERGE_C R144, R144, R47, RZ ;  /* 0x0000002f9090723e */ /* 0x000fe200048070ff */
[----:B------:R-:W-:Y:S01]  /*7b30*/  HADD2.F32 R48, -RZ, R49.H0_H0 ;  /* 0x20000031ff307230 */ /* 0x000fe20000004100 */
[----:B------:R-:W-:-:S02]  /*7b40*/  F2FP.SATFINITE.E4M3.F32.PACK_AB_MERGE_C R45, R44, R45, R142 ;  /* 0x0000002d2c2d723e */ /* 0x000fc4000480708e */
[----:B------:R-:W-:Y:S02]  /*7b50*/  F2FP.SATFINITE.E4M3.F32.PACK_AB_MERGE_C R47, R138, R139, R46 ;  /* 0x0000008b8a2f723e */ /* 0x000fe4000480702e */
[----:B------:R-:W-:Y:S01]  /*7b60*/  F2FP.SATFINITE.E4M3.F32.PACK_AB_MERGE_C R44, R135, R64, R124 ;  /* 0x00000040872c723e */ /* 0x000fe2000480707c */
[----:B------:R-:W-:Y:S02]  /*7b70*/  HADD2.F32 R124, -RZ, R66.H0_H0 ;  /* 0x20000042ff7c7230 */ /* 0x000fe40000004100 */
[-C--:B------:R-:W-:Y:S01]  /*7b80*/  FMUL.FTZ R135, R51, R133.reuse ;  /* 0x0000008533877220 */ /* 0x080fe20000410000 */
[C---:B------:R-:W-:Y:S01]  /*7b90*/  FMUL.FTZ R138, R48.reuse, R133 ;  /* 0x00000085308a7220 */ /* 0x040fe20000410000 */
[----:B------:R-:W-:Y:S01]  /*7ba0*/  HADD2.F32 R64, -RZ, R50.H1_H1 ;  /* 0x30000032ff407230 */ /* 0x000fe20000004100 */
[----:B------:R-:W-:Y:S01]  /*7bb0*/  F2FP.SATFINITE.E4M3.F32.PACK_AB_MERGE_C R46, R137, R140, R144 ;  /* 0x0000008c892e723e */ /* 0x000fe20004807090 */
        /* <DEDUP_REMOVED lines=14> */
[----:B------:R-:W-:-:S02]  /*7ca0*/  HADD2.F32 R42, -RZ, R51.H0_H0 ;  /* 0x20000033ff2a7230 */ /* 0x000fc40000004100 */
[--C-:B------:R-:W-:Y:S02]  /*7cb0*/  HADD2.F32 R64, -RZ, R50.reuse.H0_H0 ;  /* 0x20000032ff407230 */ /* 0x100fe40000004100 */
[----:B------:R-:W-:Y:S02]  /*7cc0*/  HADD2.F32 R51, -RZ, R51.H1_H1 ;  /* 0x30000033ff337230 */ /* 0x000fe40000004100 */
        /* <DEDUP_REMOVED lines=15> */
[--C-:B------:R-:W-:Y:S01]  /*7dc0*/  HADD2.F32 R50, -RZ, R42.reuse.H0_H0 ;  /* 0x2000002aff327230 */ /* 0x100fe20000004100 */
[-C--:B------:R-:W-:Y:S01]  /*7dd0*/  F2FP.F16.E4M3.UNPACK_B R66, R38.reuse ;  /* 0x00000026ff42723e */ /* 0x080fe200020006ff */
[----:B------:R-:W-:Y:S01]  /*7de0*/  HADD2.F32 R40, -RZ, R37.H0_H0 ;  /* 0x20000025ff287230 */ /* 0x000fe20000004100 */
[----:B------:R-:W-:Y:S01]  /*7df0*/  F2FP.F16.E4M3.UNPACK_B R124, R38.H1 ;  /* 0x00000026ff7c723e */ /* 0x000fe200030006ff */
[----:B------:R-:W-:Y:S01]  /*7e00*/  HADD2.F32 R42, -RZ, R42.H1_H1 ;  /* 0x3000002aff2a7230 */ /* 0x000fe20000004100 */
        /* <DEDUP_REMOVED lines=14> */
[-C--:B------:R-:W-:Y:S01]  /*7ef0*/  FFMA.FTZ R133, R50, R125.reuse, R133 ;  /* 0x0000007d32857223 */ /* 0x080fe20000010085 */
[----:B------:R-:W-:Y:S02]  /*7f00*/  HADD2.F32 R124, -RZ, R124.H1_H1 ;  /* 0x3000007cff7c7230 */ /* 0x000fe40000004100 */
[----:B------:R-:W-:Y:S01]  /*7f10*/  FFMA.FTZ R135, R36, R64, R135 ;  /* 0x0000004024877223 */ /* 0x000fe20000010087 */
[----:B------:R-:W-:Y:S02]  /*7f20*/  HADD2.F32 R39, -RZ, R39.H1_H1 ;  /* 0x30000027ff277230 */ /* 0x000fe40000004100 */
[----:B------:R-:W-:Y:S01]  /*7f30*/  FFMA.FTZ R143, R40, R125, -R143 ;  /* 0x0000007d288f7223 */ /* 0x000fe2000001088f */
[----:B------:R-:W-:Y:S02]  /*7f40*/  HADD2.F32 R66, -RZ, R66.H1_H1 ;  /* 0x30000042ff427230 */ /* 0x000fe40000004100 */
[----:B------:R-:W-:Y:S01]  /*7f50*/  FMUL.FTZ R50, R43, R124 ;  /* 0x0000007c2b327220 */ /* 0x000fe20000410000 */
[----:B------:R-:W-:-:S02]  /*7f60*/  HADD2.F32 R37, -RZ, R37.H1_H1 ;  /* 0x30000025ff257230 */ /* 0x000fc40000004100 */
[----:B------:R-:W-:Y:S01]  /*7f70*/  FMUL.FTZ R124, R39, R124 ;  /* 0x0000007c277c7220 */ /* 0x000fe20000410000 */
[----:B------:R-:W-:Y:S02]  /*7f80*/  HADD2.F32 R36, -RZ, R51.H1_H1 ;  /* 0x30000033ff247230 */ /* 0x000fe40000004100 */
[----:B------:R-:W-:Y:S01]  /*7f90*/  FFMA.FTZ R144, R41, R64, -R144 ;  /* 0x0000004029907223 */ /* 0x000fe20000010890 */
[----:B------:R-:W-:Y:S02]  /*7fa0*/  HADD2.F32 R38, -RZ, R38.H1_H1 ;  /* 0x30000026ff267230 */ /* 0x000fe40000004100 */
[CC--:B------:R-:W-:Y:S01]  /*7fb0*/  FMUL.FTZ R40, R42.reuse, R66.reuse ;  /* 0x000000422a287220 */ /* 0x0c0fe20000410000 */
[----:B------:R-:W-:Y:S01]  /*7fc0*/  FMUL.FTZ R41, R37, R66 ;  /* 0x0000004225297220 */ /* 0x000fe20000410000 */
        /* <DEDUP_REMOVED lines=15> */
[----:B------:R-:W-:-:S07]  /*80c0*/  F2FP.SATFINITE.E4M3.F32.PACK_AB_MERGE_C R41, R138, R49, R140 ;  /* 0x000000318a29723e */ /* 0x000fce000480708c */
.L_x_7125:
[----:B------:R-:W-:Y:S05]  /*80d0*/  BSYNC B2 ;  /* 0x0000000000027941 */ /* 0x000fea0003800000 */
.L_x_7124:
        /* <DEDUP_REMOVED lines=11> */
.L_x_7123:
[----:B------:R-:W-:Y:S05]  /*8190*/  BSYNC B1 ;  /* 0x0000000000017941 */ /* 0x000fea0003800000 */
.L_x_7122:
[----:B-1----:R-:W-:Y:S02]  /*81a0*/  VIADD R37, R23, 0x80 ;  /* 0x0000008017257836 */ /* 0x002fe40000000000 */
[-C--:B--2---:R-:W-:Y:S02]  /*81b0*/  IMAD R36, R6, R118.reuse, RZ ;  /* 0x0000007606247224 */ /* 0x084fe400078e02ff */
[C---:B------:R-:W-:Y:S01]  /*81c0*/  IMAD.WIDE.U32 R122, R37.reuse, R118, R122 ;  /* 0x00000076257a7225 */ /* 0x040fe200078e007a */
[----:B------:R-:W-:-:S03]  /*81d0*/  ISETP.GE.OR P3, PT, R37, R127, P0 ;  /* 0x0000007f2500720c */ /* 0x000fc60000766670 */
[----:B------:R-:W-:-:S10]  /*81e0*/  IMAD R119, R37, R119, R36 ;  /* 0x0000007725777224 */ /* 0x000fd400078e0224 */
[----:B------:R-:W-:Y:S05]  /*81f0*/  @P3 BRA `(.L_x_7108) ;  /* 0x0000001400343947 */ /* 0x000fea0003800000 */
[----:B------:R-:W1:Y:S01]  /*8200*/  LDC.64 R44, c[0x0][0x2e8] ;  /* 0x0000ba00ff2c7b82 */ /* 0x000e620000000a00 */
[----:B------:R-:W-:Y:S01]  /*8210*/  ISETP.NE.AND P6, PT, R0, RZ, PT ;  /* 0x000000ff0000720c */ /* 0x000fe20003fc5270 */
[----:B------:R-:W-:Y:S01]  /*8220*/  IMAD.IADD R48, R123, 0x1, R119 ;  /* 0x000000017b307824 */ /* 0x000fe200078e0277 */
[----:B------:R-:W-:Y:S01]  /*8230*/  IADD3 R47, P3, P4, R68, R122, R100 ;  /* 0x0000007a442f7210 */ /* 0x000fe20007c7e064 */
[----:B------:R-:W-:Y:S01]  /*8240*/  BSSY B1, `(.L_x_7126) ;  /* 0x00000ed000017945 */ /* 0x000fe20003800000 */
[----:B------:R-:W-:Y:S02]  /*8250*/  SEL R136, R115, R136, !P6 ;  /* 0x0000008873887207 */ /* 0x000fe40007000000 */
[----:B------:R-:W-:Y:S02]  /*8260*/  IADD3.X R36, R99, R48, R97, P3, P4 ;  /* 0x0000003063247210 */ /* 0x000fe40001fe8461 */
[----:B------:R-:W-:-:S04]  /*8270*/  SHF.R.S32.HI R37, RZ, 0x1f, R136 ;  /* 0x0000001fff257819 */ /* 0x000fc80000011488 */
[----:B------:R-:W-:-:S04]  /*8280*/  LEA.HI R136, R37, R136, RZ, 0x5 ;  /* 0x0000008825887211 */ /* 0x000fc800078f28ff */
[----:B------:R-:W-:-:S05]  /*8290*/  LEA.HI.SX32 R49, R136, R101, 0x1b ;  /* 0x0000006588317211 */ /* 0x000fca00078fdaff */
[----:B------:R-:W-:Y:S01]  /*82a0*/  IMAD.SHL.U32 R49, R49, 0x10, RZ ;  /* 0x0000001031317824 */ /* 0x000fe200078e00ff */
[----:B-1----:R-:W-:-:S05]  /*82b0*/  IADD3 R46, P3, R47, R44, RZ ;  /* 0x0000002c2f2e7210 */ /* 0x002fca0007f7e0ff */
[----:B------:R-:W-:Y:S01]  /*82c0*/  IMAD.X R47, R36, 0x1, R45, P3 ;  /* 0x00000001242f7824 */ /* 0x000fe200018e062d */
[----:B------:R-:W-:-:S04]  /*82d0*/  LOP3.LUT R36, R226, 0x70, R49, 0xf8, !PT ;  /* 0x00000070e2247812 */ /* 0x000fc800078ef831 */
[----:B------:R-:W-:Y:S01]  /*82e0*/  LOP3.LUT R37, R36, R9, RZ, 0x3c, !PT ;  /* 0x0000000924257212 */ /* 0x000fe200078e3cff */
[----:B------:R-:W-:-:S04]  /*82f0*/  IMAD R36, R22, 0x6000, R91 ;  /* 0x0000600016247824 */ /* 0x000fc800078e025b */
[----:B------:R-:W-:Y:S02]  /*8300*/  IMAD.IADD R37, R234, 0x1, R37 ;  /* 0x00000001ea257824 */ /* 0x000fe400078e0225 */
[----:B------:R-:W-:Y:S02]  /*8310*/  IMAD.IADD R36, R17, 0x1, R36 ;  /* 0x0000000111247824 */ /* 0x000fe400078e0224 */
[----:B------:R-:W-:-:S04]  /*8320*/  IMAD R38, R22, 0x6000, R37 ;  /* 0x0000600016267824 */ /* 0x000fc800078e0225 */
[----:B------:R-:W-:Y:S02]  /*8330*/  IMAD.IADD R40, R17, 0x1, R38 ;  /* 0x0000000111287824 */ /* 0x000fe400078e0226 */
[----:B------:R-:W1:Y:S04]  /*8340*/  LDS.128 R36, [R36+0x1c400] ;  /* 0x01c4000024247984 */ /* 0x000e680000000c00 */
[----:B------:R-:W2:Y:S01]  /*8350*/  LDS.128 R40, [R40+0x1c400] ;  /* 0x01c4000028287984 */ /* 0x000ea20000000c00 */
[----:B------:R-:W-:Y:S05]  /*8360*/  @P2 BRA `(.L_x_7127) ;  /* 0x0000000c00682947 */ /* 0x000fea0003800000 */
[--C-:B------:R-:W-:Y:S01]  /*8370*/  SHF.R.U32.HI R119, RZ, 0x8, R53.reuse ;  /* 0x00000008ff777819 */ /* 0x100fe20000011635 */
[----:B-1----:R-:W-:Y:S01]  /*8380*/  IMAD.MOV.U32 R52, RZ, RZ, R36 ;  /* 0x000000ffff347224 */ /* 0x002fe200078e0024 */
[--C-:B------:R-:W-:Y:S01]  /*8390*/  SHF.R.U32.HI R124, RZ, 0x18, R53.reuse ;  /* 0x00000018ff7c7819 */ /* 0x100fe20000011635 */
[----:B------:R-:W-:Y:S01]  /*83a0*/  IMAD.MOV.U32 R50, RZ, RZ, R38 ;  /* 0x000000ffff327224 */ /* 0x000fe200078e0026 */
[----:B------:R-:W-:Y:S02]  /*83b0*/  LOP3.LUT R51, R53, 0xff, RZ, 0xc0, !PT ;  /* 0x000000ff35337812 */ /* 0x000fe400078ec0ff */
[----:B------:R-:W-:Y:S01]  /*83c0*/  SHF.R.U32.HI R118, RZ, 0x10, R53 ;  /* 0x00000010ff767819 */ /* 0x000fe20000011635 */
[----:B------:R-:W-:Y:S01]  /*83d0*/  IMAD.SHL.U32 R53, R119, 0x100, RZ ;  /* 0x0000010077357824 */ /* 0x000fe200078e00ff */
[----:B------:R-:W-:Y:S02]  /*83e0*/  SHF.R.U32.HI R62, RZ, 0x8, R55 ;  /* 0x00000008ff3e7819 */ /* 0x000fe40000011637 */
[----:B------:R-:W-:Y:S01]  /*83f0*/  PRMT R36, R124, 0x654, R51 ;  /* 0x000006547c247816 */ /* 0x000fe20000000033 */
[----:B--2---:R-:W-:Y:S01]  /*8400*/  IMAD.MOV.U32 R51, RZ, RZ, R42 ;  /* 0x000000ffff337224 */ /* 0x004fe200078e002a */
[----:B------:R-:W-:-:S02]  /*8410*/  SHF.R.U32.HI R67, RZ, 0x18, R55 ;  /* 0x00000018ff437819 */ /* 0x000fc40000011637 */
[----:B------:R-:W-:Y:S02]  /*8420*/  LOP3.LUT R54, R55, 0xff, RZ, 0xc0, !PT ;  /* 0x000000ff37367812 */ /* 0x000fe400078ec0ff */
[--C-:B------:R-:W-:Y:S02]  /*8430*/  SHF.R.U32.HI R60, RZ, 0x8, R57.reuse ;  /* 0x00000008ff3c7819 */ /* 0x100fe40000011639 */
[--C-:B------:R-:W-:Y:S02]  /*8440*/  SHF.R.U32.HI R65, RZ, 0x18, R57.reuse ;  /* 0x00000018ff417819 */ /* 0x100fe40000011639 */
[----:B------:R-:W-:Y:S02]  /*8450*/  LOP3.LUT R56, R57, 0xff, RZ, 0xc0, !PT ;  /* 0x000000ff39387812 */ /* 0x000fe400078ec0ff */
[----:B------:R-:W-:Y:S01]  /*8460*/  SHF.R.U32.HI R64, RZ, 0x10, R57 ;  /* 0x00000010ff407819 */ /* 0x000fe20000011639 */
[----:B------:R-:W-:Y:S01]  /*8470*/  IMAD.SHL.U32 R57, R62, 0x100, RZ ;  /* 0x000001003e397824 */ /* 0x000fe200078e00ff */
[----:B------:R-:W-:-:S02]  /*8480*/  SHF.R.U32.HI R61, RZ, 0x8, R59 ;  /* 0x00000008ff3d7819 */ /* 0x000fc4000001163b */
[----:B------:R-:W-:Y:S01]  /*8490*/  LOP3.LUT R36, R36, 0xff00, R53, 0xf8, !PT ;  /* 0x0000ff0024247812 */ /* 0x000fe200078ef835 */
[----:B------:R-:W-:Y:S01]  /*84a0*/  IMAD.U32 R53, R118, 0x10000, RZ ;  /* 0x0001000076357824 */ /* 0x000fe200078e00ff */
[----:B------:R-:W-:Y:S01]  /*84b0*/  SHF.R.U32.HI R66, RZ, 0x10, R55 ;  /* 0x00000010ff427819 */ /* 0x000fe20000011637 */
[----:B------:R-:W-:Y:S01]  /*84c0*/  IMAD.MOV.U32 R55, RZ, RZ, R40 ;  /* 0x000000ffff377224 */ /* 0x000fe200078e0028 */
[----:B------:R-:W-:Y:S01]  /*84d0*/  LOP3.LUT R58, R59, 0xff0000ff, RZ, 0xc0, !PT ;  /* 0xff0000ff3b3a7812 */ /* 0x000fe200078ec0ff */
        /* <DEDUP_REMOVED lines=9> */
[----:B------:R-:W-:Y:S02]  /*8570*/  LOP3.LUT R42, R56, 0xff00, R59, 0xf8, !PT ;  /* 0x0000ff00382a7812 */ /* 0x000fe400078ef83b */
[----:B------:R-:W-:Y:S02]  /*8580*/  F2FP.F16.E4M3.UNPACK_B R60, R132.H1 ;  /* 0x00000084ff3c723e */ /* 0x000fe400030006ff */
[----:B------:R-:W-:Y:S02]  /*8590*/  F2FP.F16.E4M3.UNPACK_B R53, R52.H1 ;  /* 0x00000034ff35723e */ /* 0x000fe400030006ff */
[----:B------:R-:W-:Y:S01]  /*85a0*/  F2FP.F16.E4M3.UNPACK_B R56, R55.H1 ;  /* 0x00000037ff38723e */ /* 0x000fe200030006ff */
[----:B------:R-:W-:Y:S01]  /*85b0*/  HADD2.F32 R38, -RZ, R60.H0_H0 ;  /* 0x2000003cff267230 */ /* 0x000fe20000004100 */
[----:B------:R-:W-:Y:S01]  /*85c0*/  LOP3.LUT R62, R58, 0xff00, R61, 0xf8, !PT ;  /* 0x0000ff003a3e7812 */ /* 0x000fe200078ef83d */
[----:B------:R-:W-:Y:S01]  /*85d0*/  IMAD.U32 R61, R64, 0x10000, RZ ;  /* 0x00010000403d7824 */ /* 0x000fe200078e00ff */
[----:B------:R-:W-:Y:S01]  /*85e0*/  LOP3.LUT R36, R54, 0xff0000, R57, 0xf8, !PT ;  /* 0x00ff000036247812 */ /* 0x000fe200078ef839 */
[----:B------:R-:W-:Y:S01]  /*85f0*/  HADD2.F32 R54, -RZ, R53.H0_H0 ;  /* 0x20000035ff367230 */ /* 0x000fe20000004100 */
[----:B------:R-:W-:Y:S01]  /*8600*/  F2FP.F16.E4M3.UNPACK_B R58, R130.H1 ;  /* 0x00000082ff3a723e */ /* 0x000fe200030006ff */
[----:B------:R-:W-:Y:S01]  /*8610*/  HADD2.F32 R57, -RZ, R56.H0_H0 ;  /* 0x20000038ff397230 */ /* 0x000fe20000004100 */
[----:B------:R-:W-:Y:S01]  /*8620*/  F2FP.F16.E4M3.UNPACK_B R132, R132 ;  /* 0x00000084ff84723e */ /* 0x000fe200020006ff */
[----:B------:R-:W-:-:S02]  /*8630*/  HADD2.F32 R60, -RZ, R60.H1_H1 ;  /* 0x3000003cff3c7230 */ /* 0x000fc40000004100 */
        /* <DEDUP_REMOVED lines=9> */
[----:B------:R-:W-:Y:S01]  /*86d0*/  LOP3.LUT R42, R42, 0xff0000, R61, 0xf8, !PT ;  /* 0x00ff00002a2a7812 */ /* 0x000fe200078ef83d */
[----:B------:R-:W-:Y:S01]  /*86e0*/  HADD2.F32 R54, -RZ, R53.H1_H1 ;  /* 0x30000035ff367230 */ /* 0x000fe20000004100 */
[----:B------:R-:W-:Y:S01]  /*86f0*/  F2FP.F16.E4M3.UNPACK_B R130, R130 ;  /* 0x00000082ff82723e */ /* 0x000fe200020006ff */
[----:B------:R-:W-:-:S02]  /*8700*/  HADD2.F32 R59, -RZ, R132.H0_H0 ;  /* 0x20000084ff3b7230 */ /* 0x000fc40000004100 */
[CC--:B------:R-:W-:Y:S01]  /*8710*/  FMUL.FTZ R61, R57.reuse, R60.reuse ;  /* 0x0000003c393d7220 */ /* 0x0c0fe20000410000 */
[----:B------:R-:W-:Y:S02]  /*8720*/  HADD2.F32 R56, -RZ, R55.H0_H0 ;  /* 0x20000037ff387230 */ /* 0x000fe40000004100 */
[----:B------:R-:W-:Y:S01]  /*8730*/  FMUL.FTZ R60, R54, R60 ;  /* 0x0000003c363c7220 */ /* 0x000fe20000410000 */
[----:B------:R-:W-:Y:S01]  /*8740*/  HADD2.F32 R53, -RZ, R52.H0_H0 ;  /* 0x20000034ff357230 */ /* 0x000fe20000004100 */
[----:B------:R-:W-:Y:S01]  /*8750*/  LOP3.LUT R38, R62, 0xff0000, R63, 0xf8, !PT ;  /* 0x00ff00003e267812 */ /* 0x000fe200078ef83f */
[-C--:B------:R-:W-:Y:S01]  /*8760*/  FFMA.FTZ R62, R54, R58.reuse, -R61 ;  /* 0x0000003a363e7223 */ /* 0x080fe2000001083d */
        /* <DEDUP_REMOVED lines=39> */
[----:B------:R-:W-:-:S02]  /*89e0*/  HADD2.F32 R131, -RZ, R131.H1_H1 ;  /* 0x30000083ff837230 */ /* 0x000fc40000004100 */
[----:B------:R-:W-:Y:S01]  /*89f0*/  FFMA.FTZ R130, R54, R57, R59 ;  /* 0x0000003936827223 */ /* 0x000fe2000001003b */
[--C-:B------:R-:W-:Y:S01]  /*8a00*/  HADD2.F32 R53, -RZ, R52.reuse.H0_H0 ;  /* 0x20000034ff357230 */ /* 0x100fe20000004100 */
[----:B------:R-:W-:Y:S01]  /*8a10*/  F2FP.F16.E4M3.UNPACK_B R59, R42 ;  /* 0x0000002aff3b723e */ /* 0x000fe200020006ff */
[----:B------:R-:W-:Y:S02]  /*8a20*/  HADD2.F32 R52, -RZ, R52.H1_H1 ;  /* 0x30000034ff347230 */ /* 0x000fe40000004100 */
[--C-:B------:R-:W-:Y:S02]  /*8a30*/  HADD2.F32 R54, -RZ, R129.reuse.H0_H0 ;  /* 0x20000081ff367230 */ /* 0x100fe40000004100 */
[-C--:B------:R-:W-:Y:S01]  /*8a40*/  FMUL.FTZ R58, R53, R56.reuse ;  /* 0x00000038353a7220 */ /* 0x080fe20000410000 */
[----:B------:R-:W-:Y:S02]  /*8a50*/  HADD2.F32 R50, -RZ, R50.H1_H1 ;  /* 0x30000032ff327230 */ /* 0x000fe40000004100 */
[----:B------:R-:W-:Y:S01]  /*8a60*/  FMUL.FTZ R56, R51, R56 ;  /* 0x0000003833387220 */ /* 0x000fe20000410000 */
[----:B------:R-:W-:-:S02]  /*8a70*/  HADD2.F32 R129, -RZ, R129.H1_H1 ;  /* 0x30000081ff817230 */ /* 0x000fc40000004100 */
[----:B------:R-:W-:Y:S01]  /*8a80*/  FMUL.FTZ R57, R52, R131 ;  /* 0x0000008334397220 */ /* 0x000fe20000410000 */
[-C--:B------:R-:W-:Y:S01]  /*8a90*/  FFMA.FTZ R55, R51, R54.reuse, -R58 ;  /* 0x0000003633377223 */ /* 0x080fe2000001083a */
[----:B------:R-:W-:Y:S01]  /*8aa0*/  FFMA.FTZ R66, R53, R54, R56 ;  /* 0x0000003635427223 */ /* 0x000fe20000010038 */
[----:B------:R-:W-:Y:S01]  /*8ab0*/  F2FP.F16.E4M3.UNPACK_B R56, R41 ;  /* 0x00000029ff38723e */ /* 0x000fe200020006ff */
[----:B------:R-:W-:Y:S01]  /*8ac0*/  FFMA.FTZ R118, R50, R129, -R57 ;  /* 0x0000008132767223 */ /* 0x000fe20000010839 */
[----:B------:R-:W-:Y:S01]  /*8ad0*/  F2FP.SATFINITE.E4M3.F32.PACK_AB_MERGE_C R53, R124, R119, RZ ;  /* 0x000000777c35723e */ /* 0x000fe200048070ff */
[----:B------:R-:W-:Y:S01]  /*8ae0*/  FMUL.FTZ R131, R50, R131 ;  /* 0x0000008332837220 */ /* 0x000fe20000410000 */
[----:B------:R-:W-:Y:S01]  /*8af0*/  F2FP.F16.E4M3.UNPACK_B R54, R37 ;  /* 0x00000025ff36723e */ /* 0x000fe200020006ff */
[--C-:B------:R-:W-:Y:S01]  /*8b00*/  HADD2.F32 R57, -RZ, R56.reuse.H0_H0 ;  /* 0x20000038ff397230 */ /* 0x100fe20000004100 */
[----:B------:R-:W-:Y:S01]  /*8b10*/  F2FP.SATFINITE.E4M3.F32.PACK_AB_MERGE_C R50, R62, R65, RZ ;  /* 0x000000413e32723e */ /* 0x000fe200048070ff */
[----:B------:R-:W-:Y:S01]  /*8b20*/  HADD2.F32 R62, -RZ, R59.H0_H0 ;  /* 0x2000003bff3e7230 */ /* 0x000fe20000004100 */
        /* <DEDUP_REMOVED lines=9> */
[----:B------:R-:W-:Y:S01]  /*8bc0*/  HADD2.F32 R59, -RZ, R59.H1_H1 ;  /* 0x3000003bff3b7230 */ /* 0x000fe20000004100 */
[----:B------:R-:W-:Y:S01]  /*8bd0*/  F2FP.SATFINITE.E4M3.F32.PACK_AB_MERGE_C R51, R132, R61, R51 ;  /* 0x0000003d8433723e */ /* 0x000fe20004807033 */
[----:B------:R-:W-:Y:S02]  /*8be0*/  HADD2.F32 R54, -RZ, R54.H1_H1 ;  /* 0x30000036ff367230 */ /* 0x000fe40000004100 */
        /* <DEDUP_REMOVED lines=12> */
[----:B------:R-:W-:-:S02]  /*8cb0*/  HADD2.F32 R42, -RZ, R55.H0_H0 ;  /* 0x20000037ff2a7230 */ /* 0x000fc40000004100 */
[----:B------:R-:W-:Y:S01]  /*8cc0*/  FFMA.FTZ R131, R52, R129, R131 ;  /* 0x0000008134837223 */ /* 0x000fe20000010083 */
[--C-:B------:R-:W-:Y:S01]  /*8cd0*/  HADD2.F32 R56, -RZ, R54.reuse.H0_H0 ;  /* 0x20000036ff387230 */ /* 0x100fe20000004100 */
[----:B------:R-:W-:Y:S01]  /*8ce0*/  F2FP.SATFINITE.E4M3.F32.PACK_AB_MERGE_C R52, R130, R125, RZ ;  /* 0x0000007d8234723e */ /* 0x000fe200048070ff */
[----:B------:R-:W-:Y:S01]  /*8cf0*/  HADD2.F32 R55, -RZ, R55.H1_H1 ;  /* 0x30000037ff377230 */ /* 0x000fe20000004100 */
[----:B------:R-:W-:Y:S01]  /*8d00*/  F2FP.F16.E4M3.UNPACK_B R59, R38.H1 ;  /* 0x00000026ff3b723e */ /* 0x000fe200030006ff */
        /* <DEDUP_REMOVED lines=8> */
[----:B------:R-:W-:Y:S01]  /*8d90*/  F2FP.SATFINITE.E4M3.F32.PACK_AB_MERGE_C R52, R131, R66, R52 ;  /* 0x000000428334723e */ /* 0x000fe20004807034 */
[----:B------:R-:W-:Y:S01]  /*8da0*/  FFMA.FTZ R67, R42, R54, R57 ;  /* 0x000000362a437223 */ /* 0x000fe20000010039 */
[----:B------:R-:W-:Y:S01]  /*8db0*/  F2FP.F16.E4M3.UNPACK_B R42, R43 ;  /* 0x0000002bff2a723e */ /* 0x000fe200020006ff */
        /* <DEDUP_REMOVED lines=53> */
.L_x_7127:
[----:B------:R-:W-:Y:S05]  /*9110*/  BSYNC B1 ;  /* 0x0000000000017941 */ /* 0x000fea0003800000 */
.L_x_7126:
        /* <DEDUP_REMOVED lines=10> */
.L_x_7081:
[----:B------:R-:W-:-:S06]  /*91c0*/  UISETP.NE.AND UP0, UPT, UR41, 0x3, UPT ;  /* 0x000000032900788c */ /* 0x000fcc000bf05270 */
[----:B------:R-:W-:-:S13]  /*91d0*/  PLOP3.LUT P5, PT, PT, PT, UP0, 0x80, 0x0 ;  /* 0x000000000000781c */ /* 0x000fda0003faf008 */
[----:B------:R-:W-:Y:S05]  /*91e0*/  @!P5 BRA `(.L_x_7128) ;  /* 0x000000000004d947 */ /* 0x000fea0003800000 */
[----:B------:R-:W-:Y:S01]  /*91f0*/  BPT.TRAP 0x1 ;  /* 0x000000040000795c */ /* 0x000fe20000300000 */
.L_x_7128:
        /* <DEDUP_REMOVED lines=9> */
.L_x_7436:
[----:B------:R-:W-:Y:S05]  /*9290*/  BSYNC B1 ;  /* 0x0000000000017941 */ /* 0x000fea0003800000 */
.L_x_7129:
        /* <DEDUP_REMOVED lines=22> */
.L_x_7132:
[----:B------:R-:W-:Y:S05]  /*9400*/  BSYNC B1 ;  /* 0x0000000000017941 */ /* 0x000fea0003800000 */
.L_x_7131:
        /* <DEDUP_REMOVED lines=22> */
.L_x_7134:
[----:B------:R-:W-:Y:S05]  /*9570*/  BSYNC B1 ;  /* 0x0000000000017941 */ /* 0x000fea0003800000 */
.L_x_7133:
[----:B-12---:R-:W-:-:S05]  /*9580*/  VIADD R36, R23, 0x80 ;  /* 0x0000008017247836 */ /* 0x006fca0000000000 */
[----:B------:R-:W-:-:S13]  /*9590*/  ISETP.GE.AND P2, PT, R36, R127, PT ;  /* 0x0000007f2400720c */ /* 0x000fda0003f46270 */
[----:B------:R-:W-:Y:S05]  /*95a0*/  @P2 BRA `(.L_x_7108) ;  /* 0x0000000000482947 */ /* 0x000fea0003800000 */
[----:B------:R-:W1:Y:S01]  /*95b0*/  @!P0 LDC.64 R36, c[0x0][0x2e8] ;  /* 0x0000ba00ff248b82 */ /* 0x000e620000000a00 */
[----:B------:R-:W-:-:S05]  /*95c0*/  LEA R43, P2, R80, R40, 0x7 ;  /* 0x00000028502b7211 */ /* 0x000fca00078438ff */
[----:B------:R-:W-:Y:S01]  /*95d0*/  IMAD.X R44, R44, 0x1, R3, P2 ;  /* 0x000000012c2c7824 */ /* 0x000fe200010e0603 */
[----:B-1----:R-:W-:-:S04]  /*95e0*/  @!P0 IADD3 R40, P2, P3, R43, R36, R98 ;  /* 0x000000242b288210 */ /* 0x002fc80007b5e062 */
        /* <DEDUP_REMOVED lines=14> */
.L_x_7108:
[----:B------:R-:W-:Y:S05]  /*96d0*/  BSYNC B0 ;  /* 0x0000000000007941 */ /* 0x000fea0003800000 */
.L_x_7080:
        /* <DEDUP_REMOVED lines=17> */
.L_x_7136:
[----:B------:R-:W-:Y:S05]  /*97f0*/  BSYNC B0 ;  /* 0x0000000000007941 */ /* 0x000fea0003800000 */
.L_x_7135:
[----:B------:R-:W1:Y:S01]  /*9800*/  SYNCS.PHASECHK.TRANS64.TRYWAIT P3, [R116+URZ+0x288b0], R128 ;  /* 0x0288b080740075a7 */ /* 0x000e62000806017f */
[----:B------:R-:W-:Y:S01]  /*9810*/  ULDC UR42, c[0x0][0x2f4] ;  /* 0x0000bd00002a7ab9 */ /* 0x000fe20000000800 */
[----:B------:R-:W-:Y:S01]  /*9820*/  ULDC.64 UR46, c[0x0][0x328] ;  /* 0x0000ca00002e7ab9 */ /* 0x000fe20000000a00 */
[----:B------:R-:W-:Y:S01]  /*9830*/  ULDC.64 UR44, c[0x0][0x318] ;  /* 0x0000c600002c7ab9 */ /* 0x000fe20000000a00 */
[----:B------:R-:W-:Y:S04]  /*9840*/  BSSY B0, `(.L_x_7137) ;  /* 0x0000002000007945 */ /* 0x000fe80003800000 */
[----:B-1----:R-:W-:Y:S05]  /*9850*/  @!P3 BRA `(.L_x_7138) ;  /* 0x000002440014b947 */ /* 0x002fea0003800000 */
.L_x_7437:
[----:B------:R-:W-:Y:S05]  /*9860*/  BSYNC B0 ;  /* 0x0000000000007941 */ /* 0x000fea0003800000 */
.L_x_7137:
[----:B------:R-:W-:Y:S01]  /*9870*/  ISETP.GE.AND P3, PT, R23, R127, PT ;  /* 0x0000007f1700720c */ /* 0x000fe20003f66270 */
[----:B------:R-:W-:Y:S01]  /*9880*/  BSSY B0, `(.L_x_7139) ;  /* 0x0000016000007945 */ /* 0x000fe20003800000 */
[----:B------:R-:W-:-:S11]  /*9890*/  IMAD.WIDE R40, R25, 0xc0, R70 ;  /* 0x000000c019287825 */ /* 0x000fd600078e0246 */
[----:B------:R-:W-:Y:S05]  /*98a0*/  @P3 BRA `(.L_x_7140) ;  /* 0x00000000004c3947 */ /* 0x000fea0003800000 */
[----:B------:R-:W-:Y:S01]  /*98b0*/  ISETP.GE.AND P3, PT, R8, UR42, PT ;  /* 0x0000002a08007c0c */ /* 0x000fe2000bf66270 */
[----:B0-----:R-:W-:Y:S01]  /*98c0*/  IMAD.MOV.U32 R36, RZ, RZ, R34 ;  /* 0x000000ffff247224 */ /* 0x001fe200078e0022 */
[----:B------:R-:W-:Y:S01]  /*98d0*/  PLOP3.LUT P4, PT, PT, PT, PT, 0x8, 0x0 ;  /* 0x000000000000781c */ /* 0x000fe20003f8e170 */
[----:B------:R-:W-:Y:S02]  /*98e0*/  IMAD.MOV.U32 R37, RZ, RZ, R81 ;  /* 0x000000ffff257224 */ /* 0x000fe400078e0051 */
[----:B------:R-:W-:Y:S02]  /*98f0*/  IMAD R39, R41, UR46, RZ ;  /* 0x0000002e29277c24 */ /* 0x000fe4000f8e02ff */
[----:B------:R-:W-:-:S04]  /*9900*/  IMAD.WIDE.U32 R36, R40, UR46, R36 ;  /* 0x0000002e28247c25 */ /* 0x000fc8000f8e0024 */
[----:B------:R-:W-:Y:S02]  /*9910*/  IMAD R39, R40, UR47, R39 ;  /* 0x0000002f28277c24 */ /* 0x000fe4000f8e0227 */
[----:B------:R-:W-:Y:S01]  /*9920*/  @!P3 LOP3.LUT P5, RZ, R212, 0x4, RZ, 0xc0, !PT ;  /* 0x00000004d4ffb812 */ /* 0x000fe200078ac0ff */
[----:B------:R-:W-:-:S03]  /*9930*/  @!P3 VIADD R44, R121, 0x40 ;  /* 0x00000040792cb836 */ /* 0x000fc60000000000 */
[----:B------:R-:W-:Y:S02]  /*9940*/  @!P3 PLOP3.LUT P4, PT, P5, PT, PT, 0x80, 0x0 ;  /* 0x000000000000b81c */ /* 0x000fe40002f8f070 */
[----:B------:R-:W-:-:S04]  /*9950*/  IADD3 R42, P5, R36, UR44, RZ ;  /* 0x0000002c242a7c10 */ /* 0x000fc8000ffbe0ff */
[----:B------:R-:W-:-:S07]  /*9960*/  IADD3.X R43, R37, UR45, R39, P5, !PT ;  /* 0x0000002d252b7c10 */ /* 0x000fce000affe427 */
[----:B------:R-:W-:Y:S01]  /*9970*/  @P4 VIADD R44, R121, 0xffffffc0 ;  /* 0xffffffc0792c4836 */ /* 0x000fe20000000000 */
[----:B------:R-:W-:-:S03]  /*9980*/  ISETP.GE.AND P4, PT, R18, UR42, PT ;  /* 0x0000002a12007c0c */ /* 0x000fc6000bf86270 */
[----:B------:R-:W-:-:S10]  /*9990*/  @!P3 IMAD.IADD R44, R17, 0x1, R44 ;  /* 0x00000001112cb824 */ /* 0x000fd400078e022c */
[----:B------:R-:W0:Y:S04]  /*99a0*/  @!P4 LDS.128 R36, [R126+0xc400] ;  /* 0x00c400007e24c984 */ /* 0x000e280000000c00 */
[----:B0-----:R-:W-:Y:S04]  /*99b0*/  @!P4 STG.E.128 desc[UR38][R42.64], R36 ;  /* 0x000000242a00c986 */ /* 0x001fe8000c101d26 */
[----:B------:R-:W0:Y:S04]  /*99c0*/  @!P3 LDS.128 R36, [R44+0xc400] ;  /* 0x00c400002c24b984 */ /* 0x000e280000000c00 */
[----:B0-----:R2:W-:Y:S02]  /*99d0*/  @!P3 STG.E.128 desc[UR38][R42.64+0x40], R36 ;  /* 0x000040242a00b986 */ /* 0x0015e4000c101d26 */
.L_x_7140:
[----:B------:R-:W-:Y:S05]  /*99e0*/  BSYNC B0 ;  /* 0x0000000000007941 */ /* 0x000fea0003800000 */
.L_x_7139:
[----:B0-2---:R-:W-:Y:S01]  /*99f0*/  VIADD R36, R23, 0x40 ;  /* 0x0000004017247836 */ /* 0x005fe20000000000 */
[----:B------:R-:W-:Y:S04]  /*9a00*/  BSSY B0, `(.L_x_7141) ;  /* 0x0000018000007945 */ /* 0x000fe80003800000 */
[----:B------:R-:W-:-:S13]  /*9a10*/  ISETP.GE.AND P3, PT, R36, R127, PT ;  /* 0x0000007f2400720c */ /* 0x000fda0003f66270 */
[----:B------:R-:W-:Y:S05]  /*9a20*/  @P3 BRA `(.L_x_7142) ;  /* 0x0000000000543947 */ /* 0x000fea0003800000 */
[----:B------:R-:W-:Y:S01]  /*9a30*/  ISETP.GE.AND P3, PT, R8, UR42, PT ;  /* 0x0000002a08007c0c */ /* 0x000fe2000bf66270 */
[----:B------:R-:W-:Y:S01]  /*9a40*/  IMAD.MOV.U32 R36, RZ, RZ, R34 ;  /* 0x000000ffff247224 */ /* 0x000fe200078e0022 */
[----:B------:R-:W-:Y:S01]  /*9a50*/  PLOP3.LUT P4, PT, PT, PT, PT, 0x8, 0x0 ;  /* 0x000000000000781c */ /* 0x000fe20003f8e170 */
[----:B------:R-:W-:-:S10]  /*9a60*/  IMAD.MOV.U32 R37, RZ, RZ, R81 ;  /* 0x000000ffff257224 */ /* 0x000fd400078e0051 */
        /* <DEDUP_REMOVED lines=13> */
[----:B------:R-:W0:Y:S04]  /*9b40*/  @!P4 LDS.128 R36, [R126+0xe400] ;  /* 0x00e400007e24c984 */ /* 0x000e280000000c00 */
[----:B0-----:R-:W-:Y:S04]  /*9b50*/  @!P4 STG.E.128 desc[UR38][R42.64], R36 ;  /* 0x000000242a00c986 */ /* 0x001fe8000c101d26 */
[----:B------:R-:W0:Y:S04]  /*9b60*/  @!P3 LDS.128 R36, [R44+0xe400] ;  /* 0x00e400002c24b984 */ /* 0x000e280000000c00 */
[----:B0-----:R0:W-:Y:S02]  /*9b70*/  @!P3 STG.E.128 desc[UR38][R42.64+0x40], R36 ;  /* 0x000040242a00b986 */ /* 0x0011e4000c101d26 */
.L_x_7142:
[----:B------:R-:W-:Y:S05]  /*9b80*/  BSYNC B0 ;  /* 0x0000000000007941 */ /* 0x000fea0003800000 */
.L_x_7141:
[----:B0-----:R-:W-:Y:S01]  /*9b90*/  VIADD R36, R23, 0x80 ;  /* 0x0000008017247836 */ /* 0x001fe20000000000 */
        /* <DEDUP_REMOVED lines=20> */
[----:B------:R-:W0:Y:S04]  /*9ce0*/  @!P4 LDS.128 R36, [R126+0x10400] ;  /* 0x010400007e24c984 */ /* 0x000e280000000c00 */
[----:B0-----:R-:W-:Y:S04]  /*9cf0*/  @!P4 STG.E.128 desc[UR38][R40.64], R36 ;  /* 0x000000242800c986 */ /* 0x001fe8000c101d26 */
[----:B------:R-:W0:Y:S04]  /*9d00*/  @!P3 LDS.128 R36, [R42+0x10400] ;  /* 0x010400002a24b984 */ /* 0x000e280000000c00 */
[----:B0-----:R0:W-:Y:S02]  /*9d10*/  @!P3 STG.E.128 desc[UR38][R40.64+0x40], R36 ;  /* 0x000040242800b986 */ /* 0x0011e4000c101d26 */
.L_x_7144:
[----:B------:R-:W-:Y:S05]  /*9d20*/  BSYNC B0 ;  /* 0x0000000000007941 */ /* 0x000fea0003800000 */
.L_x_7143:
        /* <DEDUP_REMOVED lines=22> */
.L_x_7075:
[----:B------:R-:W0:Y:S01]  /*9e90*/  LDC R0, c[0x0][0x448] ;  /* 0x00011200ff007b82 */ /* 0x000e220000000800 */
[----:B------:R-:W-:-:S07]  /*9ea0*/  VIADD R3, R217, 0x7f ;  /* 0x0000007fd9037836 */ /* 0x000fce0000000000 */
[----:B------:R-:W1:Y:S01]  /*9eb0*/  LDC.64 R6, c[0x0][0x9e0] ;  /* 0x00027800ff067b82 */ /* 0x000e620000000a00 */
[----:B0-----:R-:W-:Y:S02]  /*9ec0*/  ISETP.NE.AND P1, PT, R0, 0x1, PT ;  /* 0x000000010000780c */ /* 0x001fe40003f25270 */
        /* <DEDUP_REMOVED lines=10> */
.L_x_7146:
        /* <DEDUP_REMOVED lines=13> */
.L_x_7149:
[----:B------:R-:W-:-:S13]  /*a040*/  ISETP.NE.AND P0, PT, R7, 0x1, PT ;  /* 0x000000010700780c */ /* 0x000fda0003f05270 */
[----:B------:R-:W0:Y:S02]  /*a050*/  @P0 LDC.64 R4, c[0x0][0x9e8] ;  /* 0x00027a00ff040b82 */ /* 0x000e240000000a00 */
[----:B0-----:R-:W-:-:S05]  /*a060*/  @P0 IMAD.HI.U32 R4, R2, R4, RZ ;  /* 0x0000000402040227 */ /* 0x001fca00078e00ff */
[----:B------:R-:W-:-:S07]  /*a070*/  @P0 SHF.R.U32.HI R2, RZ, R5, R4 ;  /* 0x00000005ff020219 */ /* 0x000fce0000011604 */
.L_x_7150:
[----:B------:R-:W-:Y:S05]  /*a080*/  BSYNC B0 ;  /* 0x0000000000007941 */ /* 0x000fea0003800000 */
.L_x_7148:
[----:B------:R-:W-:-:S05]  /*a090*/  IMAD R3, R2, R7, R7 ;  /* 0x0000000702037224 */ /* 0x000fca00078e0207 */
[----:B------:R-:W-:-:S07]  /*a0a0*/  VIMNMX R0, R0, R3, PT ;  /* 0x0000000300007248 */ /* 0x000fce0003fe0100 */
.L_x_7147:
[----:B------:R-:W0:Y:S01]  /*a0b0*/  @P1 LDC R2, c[0x0][0x44c] ;  /* 0x00011300ff021b82 */ /* 0x000e220000000800 */
[----:B------:R-:W-:Y:S01]  /*a0c0*/  VIADD R0, R0, 0xbf ;  /* 0x000000bf00007836 */ /* 0x000fe20000000000 */
[----:B------:R-:W-:Y:S01]  /*a0d0*/  ULDC UR4, c[0x0][0x9dc] ;  /* 0x0002770000047ab9 */ /* 0x000fe20000000800 */
[----:B------:R-:W-:Y:S02]  /*a0e0*/  IMAD.MOV.U32 R5, RZ, RZ, R217 ;  /* 0x000000ffff057224 */ /* 0x000fe400078e00d9 */
[----:B------:R-:W-:-:S03]  /*a0f0*/  IMAD.HI R0, R0, 0x2aaaaaab, RZ ;  /* 0x2aaaaaab00007827 */ /* 0x000fc600078e02ff */
[----:B------:R-:W1:Y:S02]  /*a100*/  @P1 LDC R9, c[0x0][0x450] ;  /* 0x00011400ff091b82 */ /* 0x000e640000000800 */
[----:B------:R-:W-:-:S04]  /*a110*/  SHF.R.U32.HI R3, RZ, 0x1f, R0 ;  /* 0x0000001fff037819 */ /* 0x000fc80000011600 */
[----:B------:R-:W-:-:S04]  /*a120*/  LEA.HI.SX32 R0, R0, R3, 0x1b ;  /* 0x0000000300007211 */ /* 0x000fc800078fdaff */
        /* <DEDUP_REMOVED lines=16> */
.L_x_7153:
[----:B------:R-:W-:-:S13]  /*a230*/  ISETP.NE.AND P0, PT, R7, 0x1, PT ;  /* 0x000000010700780c */ /* 0x000fda0003f05270 */
[----:B------:R-:W0:Y:S02]  /*a240*/  @P0 LDC.64 R4, c[0x0][0x9e8] ;  /* 0x00027a00ff040b82 */ /* 0x000e240000000a00 */
[----:B0-----:R-:W-:-:S05]  /*a250*/  @P0 IMAD.HI.U32 R4, R2, R4, RZ ;  /* 0x0000000402040227 */ /* 0x001fca00078e00ff */
[----:B------:R-:W-:-:S07]  /*a260*/  @P0 SHF.R.U32.HI R2, RZ, R5, R4 ;  /* 0x00000005ff020219 */ /* 0x000fce0000011604 */
.L_x_7154:
[----:B------:R-:W-:Y:S05]  /*a270*/  BSYNC B0 ;  /* 0x0000000000007941 */ /* 0x000fea0003800000 */
.L_x_7152:
[----:B------:R-:W-:-:S05]  /*a280*/  IMAD R3, R2, R7, RZ ;  /* 0x0000000702037224 */ /* 0x000fca00078e02ff */
[----:B------:R-:W-:-:S07]  /*a290*/  VIMNMX R0, R0, R3, !PT ;  /* 0x0000000300007248 */ /* 0x000fce0007fe0100 */
.L_x_7151:
[----:B------:R-:W-:Y:S01]  /*a2a0*/  IMAD.HI R0, R0, 0x2aaaaaab, RZ ;  /* 0x2aaaaaab00007827 */ /* 0x000fe200078e02ff */
[----:B------:R-:W-:Y:S02]  /*a2b0*/  PLOP3.LUT P0, PT, PT, PT, PT, 0x80, 0x0 ;  /* 0x000000000000781c */ /* 0x000fe40003f0f070 */
[----:B------:R-:W-:Y:S02]  /*a2c0*/  CS2R R182, SRZ ;  /* 0x0000000000b67805 */ /* 0x000fe4000001ff00 */
[----:B------:R-:W-:Y:S01]  /*a2d0*/  CS2R R6, SRZ ;  /* 0x0000000000067805 */ /* 0x000fe2000001ff00 */
[----:B------:R-:W-:Y:S01]  /*a2e0*/  IMAD.MOV.U32 R62, RZ, RZ, RZ ;  /* 0x000000ffff3e7224 */ /* 0x000fe200078e00ff */
[----:B------:R-:W-:Y:S01]  /*a2f0*/  SHF.R.U32.HI R3, RZ, 0x1f, R0 ;  /* 0x0000001fff037819 */ /* 0x000fe20000011600 */
[----:B------:R-:W-:Y:S01]  /*a300*/  IMAD.MOV.U32 R64, RZ, RZ, RZ ;  /* 0x000000ffff407224 */ /* 0x000fe200078e00ff */
[----:B------:R-:W-:Y:S02]  /*a310*/  CS2R R180, SRZ ;  /* 0x0000000000b47805 */ /* 0x000fe4000001ff00 */
[----:B------:R-:W-:-:S02]  /*a320*/  CS2R R8, SRZ ;  /* 0x0000000000087805 */ /* 0x000fc4000001ff00 */
[----:B------:R-:W-:Y:S02]  /*a330*/  LEA.HI.SX32 R3, R0, R3, 0x1b ;  /* 0x0000000300037211 */ /* 0x000fe400078fdaff */
        /* <DEDUP_REMOVED lines=40> */
.L_x_7440:
[----:B01----:R-:W-:Y:S01]  /*a5c0*/  LEA.HI R0, R218, R218, RZ, 0x1 ;  /* 0x000000dada007211 */ /* 0x003fe200078f08ff */
[----:B------:R-:W-:Y:S01]  /*a5d0*/  VIADD R26, R17, 0x18400 ;  /* 0x00018400111a7836 */ /* 0x000fe20000000000 */
[----:B------:R-:W-:Y:S02]  /*a5e0*/  BSSY B6, `(.L_x_7157) ;  /* 0x0000018000067945 */ /* 0x000fe40003800000 */
[----:B------:R-:W-:Y:S02]  /*a5f0*/  LOP3.LUT R3, R0, 0x1e, RZ, 0xc0, !PT ;  /* 0x0000001e00037812 */ /* 0x000fe400078ec0ff */
[----:B------:R-:W-:-:S03]  /*a600*/  LOP3.LUT P0, RZ, R26, 0x1bf, RZ, 0xc0, !PT ;  /* 0x000001bf1aff7812 */ /* 0x000fc6000780c0ff */
        /* <DEDUP_REMOVED lines=21> */
.L_x_7158:
[----:B------:R-:W-:Y:S05]  /*a760*/  BSYNC B6 ;  /* 0x0000000000067941 */ /* 0x000fea0003800000 */
.L_x_7157:
        /* <DEDUP_REMOVED lines=54> */
.L_x_7162:
[----:B-1----:R1:W2:Y:S02]  /*aad0*/  SYNCS.PHASECHK.TRANS64.TRYWAIT P0, [R17+URZ+0x28800], R0 ;  /* 0x02880000110075a7 */ /* 0x0022a4000800017f */
[----:B--2---:R-:W-:Y:S05]  /*aae0*/  @!P0 NANOSLEEP.SYNCS 0x989680 ;  /* 0x009896800000895d */ /* 0x004fea0003900000 */
[----:B------:R-:W2:Y:S02]  /*aaf0*/  @!P0 SYNCS.PHASECHK.TRANS64 P0, [R17+URZ+0x28800], R0 ;  /* 0x02880000110085a7 */ /* 0x000ea4000800007f */
[----:B--2---:R-:W-:Y:S05]  /*ab00*/  @!P0 BRA `(.L_x_7162) ;  /* 0xfffffffc00f08947 */ /* 0x004fea000383ffff */
.L_x_7161:
[----:B------:R-:W-:Y:S05]  /*ab10*/  BSYNC B0 ;  /* 0x0000000000007941 */ /* 0x000fea0003800000 */
.L_x_7160:
[----:B------:R-:W-:Y:S05]  /*ab20*/  BRA `(.L_x_7163) ;  /* 0x0000004c00d47947 */ /* 0x000fea0003800000 */
.L_x_7159:
[----:B------:R-:W-:Y:S01]  /*ab30*/  LOP3.LUT P0, RZ, R26, 0x3ff, RZ, 0xc0, !PT ;  /* 0x000003ff1aff7812 */ /* 0x000fe2000780c0ff */
[----:B------:R-:W-:Y:S01]  /*ab40*/  ULDC.64 UR4, c[0x0][0x3f8] ;  /* 0x0000fe0000047ab9 */ /* 0x000fe20000000a00 */
[----:B-----5:R-:W-:Y:S01]  /*ab50*/  SHF.R.S32.HI R0, RZ, 0x1f, R24 ;  /* 0x0000001fff007819 */ /* 0x020fe20000011418 */
[----:B------:R-:W-:Y:S01]  /*ab60*/  ULDC.64 UR6, c[0x0][0x408] ;  /* 0x0001020000067ab9 */ /* 0x000fe20000000a00 */
[----:B------:R-:W-:Y:S01]  /*ab70*/  IMAD.WIDE.U32 R26, R24, UR4, RZ ;  /* 0x00000004181a7c25 */ /* 0x000fe2000f8e00ff */
[----:B------:R-:W-:Y:S03]  /*ab80*/  BSSY B6, `(.L_x_7164) ;  /* 0x0000019000067945 */ /* 0x000fe60003800000 */
        /* <DEDUP_REMOVED lines=24> */
.L_x_7165:
[----:B------:R-:W-:Y:S05]  /*ad10*/  BSYNC B6 ;  /* 0x0000000000067941 */ /* 0x000fea0003800000 */
.L_x_7164:
[----:B------:R-:W-:Y:S01]  /*ad20*/  ULDC.U8 UR4, c[0x0][0x410] ;  /* 0x0001040000047ab9 */ /* 0x000fe20000000000 */
[----:B------:R-:W-:Y:S01]  /*ad30*/  BSSY B0, `(.L_x_7166) ;  /* 0x00004cc000007945 */ /* 0x000fe20003800000 */
[----:B------:R-:W-:Y:S01]  /*ad40*/  ISETP.NE.AND P0, PT, RZ, UR4, PT ;  /* 0x00000004ff007c0c */ /* 0x000fe2000bf05270 */
[----:B------:R-:W-:-:S12]  /*ad50*/  IMAD.IADD R39, R23, 0x1, R217 ;  /* 0x0000000117277824 */ /* 0x000fd800078e02d9 */
[----:B------:R-:W-:Y:S05]  /*ad60*/  @!P0 BRA `(.L_x_7167) ;  /* 0x0000002400c48947 */ /* 0x000fea0003800000 */
[----:B------:R-:W0:Y:S01]  /*ad70*/  LDC R21, c[0x0][0x448] ;  /* 0x00011200ff157b82 */ /* 0x000e220000000800 */
[----:B------:R-:W1:Y:S01]  /*ad80*/  S2R R20, SR_TID.X ;  /* 0x0000000000147919 */ /* 0x000e620000002100 */
        /* <DEDUP_REMOVED lines=8> */
[----:B0-----:R-:W-:Y:S01]  /*ae10*/  ISETP.NE.AND P0, PT, R21, 0x1, PT ;  /* 0x000000011500780c */ /* 0x001fe20003f05270 */
[----:B-1----:R-:W-:-:S12]  /*ae20*/  VIADD R28, R20, 0xffffff80 ;  /* 0xffffff80141c7836 */ /* 0x002fd80000000000 */
[----:B------:R-:W0:Y:S01]  /*ae30*/  @P0 LDC R0, c[0x0][0x44c] ;  /* 0x00011300ff000b82 */ /* 0x000e220000000800 */
[----:B------:R-:W-:-:S04]  /*ae40*/  SHF.R.S32.HI R20, RZ, 0x1f, R28 ;  /* 0x0000001fff147819 */ /* 0x000fc8000001141c */
[----:B------:R-:W-:-:S03]  /*ae50*/  LEA.HI R20, R20, R28, RZ, 0x2 ;  /* 0x0000001c14147211 */ /* 0x000fc600078f10ff */
[----:B------:R-:W1:Y:S01]  /*ae60*/  @P0 LDC R5, c[0x0][0x450] ;  /* 0x00011400ff050b82 */ /* 0x000e620000000800 */
[----:B------:R-:W-:-:S05]  /*ae70*/  LOP3.LUT R20, R20, 0xfffffffc, RZ, 0xc0, !PT ;  /* 0xfffffffc14147812 */ /* 0x000fca00078ec0ff */
[----:B------:R-:W-:-:S04]  /*ae80*/  IMAD.IADD R20, R28, 0x1, -R20 ;  /* 0x000000011c147824 */ /* 0x000fc800078e0a14 */
[----:B------:R-:W-:-:S04]  /*ae90*/  IMAD R3, R20, 0x40, R39 ;  /* 0x0000004014037824 */ /* 0x000fc800078e0227 */
        /* <DEDUP_REMOVED lines=20> */
.L_x_7446:
        /* <DEDUP_REMOVED lines=11> */
[----:B------:R-:W-:-:S11]  /*b090*/  ISETP.GE.AND P3, PT, R208, UR4, PT ;  /* 0x00000004d0007c0c */ /* 0x000fd6000bf66270 */
[----:B--2---:R-:W-:Y:S02]  /*b0a0*/  @!P4 IADD3 R24, P0, R213, R3, RZ ;  /* 0x00000003d518c210 */ /* 0x004fe40007f1e0ff */
[----:B----4-:R-:W-:-:S03]  /*b0b0*/  @!P3 IADD3 R12, P1, R208, R14, RZ ;  /* 0x0000000ed00cb210 */ /* 0x010fc60007f3e0ff */
[----:B-1----:R-:W-:Y:S01]  /*b0c0*/  @!P4 IMAD.X R25, R0, 0x1, R37, P0 ;  /* 0x000000010019c824 */ /* 0x002fe200000e0625 */
[----:B------:R-:W-:Y:S02]  /*b0d0*/  @!P3 IADD3 R10, P0, R208, R3, RZ ;  /* 0x00000003d00ab210 */ /* 0x000fe40007f1e0ff */
[----:B------:R-:W-:Y:S02]  /*b0e0*/  @!P3 SHF.R.S32.HI R3, RZ, 0x1f, R208 ;  /* 0x0000001fff03b819 */ /* 0x000fe400000114d0 */
[----:B------:R-:W-:Y:S02]  /*b0f0*/  @!P4 IADD3 R14, P2, R213, R14, RZ ;  /* 0x0000000ed50ec210 */ /* 0x000fe40007f5e0ff */
[----:B------:R-:W-:Y:S02]  /*b100*/  CS2R R30, SRZ ;  /* 0x00000000001e7805 */ /* 0x000fe4000001ff00 */
[----:B------:R-:W-:Y:S02]  /*b110*/  CS2R R28, SRZ ;  /* 0x00000000001c7805 */ /* 0x000fe4000001ff00 */
[----:B------:R-:W-:Y:S01]  /*b120*/  CS2R R26, SRZ ;  /* 0x00000000001a7805 */ /* 0x000fe2000001ff00 */
[--C-:B------:R-:W-:Y:S01]  /*b130*/  @!P3 IMAD.X R11, R0, 0x1, R3.reuse, P0 ;  /* 0x00000001000bb824 */ /* 0x100fe200000e0603 */
[----:B------:R1:W5:Y:S01]  /*b140*/  @!P4 LD.E.64 R20, desc[UR38][R24.64] ;  /* 0x000000261814c980 */ /* 0x000362000c101b00 */
[----:B---3--:R-:W-:-:S02]  /*b150*/  @!P3 IMAD.X R13, R4, 0x1, R3, P1 ;  /* 0x00000001040db824 */ /* 0x008fc400008e0603 */
[----:B------:R-:W-:Y:S01]  /*b160*/  @!P4 IMAD.X R15, R4, 0x1, R37, P2 ;  /* 0x00000001040fc824 */ /* 0x000fe200010e0625 */
[----:B------:R1:W5:Y:S04]  /*b170*/  @!P3 LD.E.64 R30, desc[UR38][R10.64] ;  /* 0x000000260a1eb980 */ /* 0x000368000c101b00 */
[----:B------:R1:W5:Y:S04]  /*b180*/  @!P3 LD.E.64 R28, desc[UR38][R12.64] ;  /* 0x000000260c1cb980 */ /* 0x000368000c101b00 */
[----:B------:R1:W5:Y:S02]  /*b190*/  @!P4 LD.E.64 R26, desc[UR38][R14.64] ;  /* 0x000000260e1ac980 */ /* 0x000364000c101b00 */
.L_x_7170:
[----:B------:R-:W-:Y:S05]  /*b1a0*/  BSYNC B1 ;  /* 0x0000000000017941 */ /* 0x000fea0003800000 */
.L_x_7169:
[----:B------:R-:W-:Y:S01]  /*b1b0*/  UMOV UR4, 0xffffffff ;  /* 0xffffffff00047882 */ /* 0x000fe20000000000 */
[----:B-1----:R-:W-:Y:S02]  /*b1c0*/  CS2R R24, SRZ ;  /* 0x0000000000187805 */ /* 0x002fe4000001ff00 */
[----:B------:R-:W-:Y:S05]  /*b1d0*/  BRA.DIV UR4, `(.L_x_7171) ;  /* 0x0000022e04787947 */ /* 0x000fea000b800000 */
[----:B------:R1:W0:Y:S04]  /*b1e0*/  SHFL.IDX PT, R0, R6, 0x1, 0x1c1f ;  /* 0x003c1f0006007f89 */ /* 0x00022800000e0000 */
[----:B--2---:R1:W2:Y:S04]  /*b1f0*/  SHFL.IDX PT, R3, R5, 0x1, 0x1c1f ;  /* 0x003c1f0005037f89 */ /* 0x0042a800000e0000 */
[----:B---3--:R1:W3:Y:S04]  /*b200*/  SHFL.IDX PT, R4, R8, 0x1, 0x1c1f ;  /* 0x003c1f0008047f89 */ /* 0x0082e800000e0000 */
[----:B----4-:R1:W4:Y:S02]  /*b210*/  SHFL.IDX PT, R14, R7, 0x1, 0x1c1f ;  /* 0x003c1f00070e7f89 */ /* 0x01032400000e0000 */
.L_x_7452:
[----:B01----:R-:W-:Y:S01]  /*b220*/  VIADD R5, R39, 0x40 ;  /* 0x0000004027057836 */ /* 0x003fe20000000000 */
        /* <DEDUP_REMOVED lines=14> */
[C---:B------:R-:W-:Y:S02]  /*b310*/  @!P5 IADD3 R34, P2, R213.reuse, R3, RZ ;  /* 0x00000003d522d210 */ /* 0x040fe40007f5e0ff */
[-C--:B----4-:R-:W-:Y:S02]  /*b320*/  @!P4 IADD3 R32, P1, R208, R14.reuse, RZ ;  /* 0x0000000ed020c210 */ /* 0x090fe40007f3e0ff */
[----:B------:R-:W-:Y:S01]  /*b330*/  @!P4 SHF.R.S32.HI R3, RZ, 0x1f, R208 ;  /* 0x0000001fff03c819 */ /* 0x000fe200000114d0 */
[----:B------:R-:W-:Y:S01]  /*b340*/  @!P5 IMAD.X R35, R0, 0x1, R37, P2 ;  /* 0x000000010023d824 */ /* 0x000fe200010e0625 */
[----:B------:R-:W-:-:S03]  /*b350*/  @!P5 IADD3 R14, P3, R213, R14, RZ ;  /* 0x0000000ed50ed210 */ /* 0x000fc60007f7e0ff */
[--C-:B------:R-:W-:Y:S01]  /*b360*/  @!P4 IMAD.X R7, R0, 0x1, R3.reuse, P0 ;  /* 0x000000010007c824 */ /* 0x100fe200000e0603 */
[----:B------:R0:W5:Y:S01]  /*b370*/  @!P5 LD.E.64 R24, desc[UR38][R34.64] ;  /* 0x000000262218d980 */ /* 0x000162000c101b00 */
[C---:B---3--:R-:W-:Y:S02]  /*b380*/  @!P4 IMAD.X R33, R4.reuse, 0x1, R3, P1 ;  /* 0x000000010421c824 */ /* 0x048fe400008e0603 */
[----:B------:R-:W-:Y:S01]  /*b390*/  @!P5 IMAD.X R15, R4, 0x1, R37, P3 ;  /* 0x00000001040fd824 */ /* 0x000fe200018e0625 */
[----:B------:R0:W5:Y:S04]  /*b3a0*/  @!P4 LD.E.64 R10, desc[UR38][R6.64] ;  /* 0x00000026060ac980 */ /* 0x000168000c101b00 */
[----:B------:R0:W5:Y:S04]  /*b3b0*/  @!P4 LD.E.64 R12, desc[UR38][R32.64] ;  /* 0x00000026200cc980 */ /* 0x000168000c101b00 */
[----:B------:R0:W5:Y:S02]  /*b3c0*/  @!P5 LD.E.64 R8, desc[UR38][R14.64] ;  /* 0x000000260e08d980 */ /* 0x000164000c101b00 */
.L_x_7173:
[----:B------:R-:W-:Y:S05]  /*b3d0*/  BSYNC B1 ;  /* 0x0000000000017941 */ /* 0x000fea0003800000 */
.L_x_7172:
[----:B------:R-:W-:Y:S01]  /*b3e0*/  ULEA.HI UR4, UR37, UR37, URZ, 0x1 ;  /* 0x0000002525047291 */ /* 0x000fe2000f8f083f */
[----:B------:R-:W-:Y:S01]  /*b3f0*/  IMAD.SHL.U32 R0, R212, 0x80, RZ ;  /* 0x00000080d4007824 */ /* 0x000fe200078e00ff */
[----:B0---4-:R-:W-:Y:S01]  /*b400*/  VIADDMNMX R14, R38, -R217, 0x80, PT ;  /* 0x00000080260e7446 */ /* 0x011fe200038009d9 */
[----:B------:R-:W-:Y:S01]  /*b410*/  BSSY B1, `(.L_x_7174) ;  /* 0x0000010000017945 */ /* 0x000fe20003800000 */
[----:B------:R-:W-:Y:S01]  /*b420*/  ULOP3.LUT UR4, UR4, 0xfffffffe, URZ, 0xc0, !UPT ;  /* 0xfffffffe04047892 */ /* 0x000fe2000f8ec03f */
[----:B------:R-:W-:Y:S02]  /*b430*/  LOP3.LUT P2, RZ, R212, 0x4, RZ, 0xc0, !PT ;  /* 0x00000004d4ff7812 */ /* 0x000fe4000784c0ff */
[----:B--2---:R-:W-:Y:S01]  /*b440*/  LOP3.LUT R3, R0, 0x380, RZ, 0xc0, !PT ;  /* 0x0000038000037812 */ /* 0x004fe200078ec0ff */
[----:B------:R-:W-:Y:S01]  /*b450*/  UIADD3 UR4, UR37, -UR4, URZ ;  /* 0x8000000425047290 */ /* 0x000fe2000fffe03f */
[----:B------:R-:W-:Y:S02]  /*b460*/  ISETP.GE.AND P1, PT, R23, R14, PT ;  /* 0x0000000e1700720c */ /* 0x000fe40003f26270 */
[----:B------:R-:W-:-:S02]  /*b470*/  LOP3.LUT R0, R3, 0x30, R18, 0xf8, !PT ;  /* 0x0000003003007812 */ /* 0x000fc400078ef812 */
[----:B------:R-:W-:Y:S01]  /*b480*/  SHF.R.U32.HI R3, RZ, 0x3, R3 ;  /* 0x00000003ff037819 */ /* 0x000fe20000011603 */
[----:B------:R-:W-:-:S03]  /*b490*/  IMAD.U32 R6, RZ, RZ, UR4 ;  /* 0x00000004ff067e24 */ /* 0x000fc6000f8e00ff */
[----:B------:R-:W-:Y:S02]  /*b4a0*/  LOP3.LUT R0, R0, R3, RZ, 0x3c, !PT ;  /* 0x0000000300007212 */ /* 0x000fe400078e3cff */
[----:B------:R-:W-:Y:S02]  /*b4b0*/  SHF.L.U32 R6, R6, 0x1f, RZ ;  /* 0x0000001f06067819 */ /* 0x000fe400000006ff */
[----:B------:R-:W-:Y:S02]  /*b4c0*/  IADD3 R3, R17, R0, R231 ;  /* 0x0000000011037210 */ /* 0x000fe40007ffe0e7 */
[----:B------:R-:W0:Y:S03]  /*b4d0*/  SYNCS.PHASECHK.TRANS64.TRYWAIT P0, [R17+URZ+0x28800], R6 ;  /* 0x02880006110075a7 */ /* 0x000e26000800017f */
[C---:B---3--:R-:W-:Y:S02]  /*b4e0*/  VIADD R4, R3.reuse, 0x18400 ;  /* 0x0001840003047836 */ /* 0x048fe40000000000 */
[----:B------:R-:W-:Y:S01]  /*b4f0*/  VIADD R0, R3, 0x18440 ;  /* 0x0001844003007836 */ /* 0x000fe20000000000 */
[----:B0-----:R-:W-:Y:S06]  /*b500*/  @!P0 BRA `(.L_x_7175) ;  /* 0x0000022c001c8947 */ /* 0x001fec0003800000 */
.L_x_7453:
[----:B------:R-:W-:Y:S05]  /*b510*/  BSYNC B1 ;  /* 0x0000000000017941 */ /* 0x000fea0003800000 */
.L_x_7174:
[----:B------:R-:W-:Y:S01]  /*b520*/  BSSY B1, `(.L_x_7176) ;  /* 0x00000fa000017945 */ /* 0x000fe20003800000 */
[----:B------:R-:W-:-:S03]  /*b530*/  @P2 VIADD R0, R4, 0xffffffc0 ;  /* 0xffffffc004002836 */ /* 0x000fc60000000000 */
[----:B------:R-:W-:Y:S05]  /*b540*/  @P1 BRA `(.L_x_7177) ;  /* 0x0000000c00dc1947 */ /* 0x000fea0003800000 */
[----:B------:R-:W1:Y:S01]  /*b550*/  LDC R4, c[0x0][0x3f4] ;  /* 0x0000fd00ff047b82 */ /* 0x000e620000000800 */
[----:B------:R-:W-:Y:S01]  /*b560*/  BSSY B2, `(.L_x_7178) ;  /* 0x000007a000027945 */ /* 0x000fe20003800000 */
[-C--:B-1----:R-:W-:Y:S02]  /*b570*/  ISETP.GE.AND P0, PT, R208, R4.reuse, PT ;  /* 0x00000004d000720c */ /* 0x082fe40003f06270 */
[----:B------:R-:W-:-:S11]  /*b580*/  ISETP.GE.AND P1, PT, R213, R4, PT ;  /* 0x00000004d500720c */ /* 0x000fd60003f26270 */
[----:B------:R-:W-:Y:S05]  /*b590*/  @P0 BRA `(.L_x_7179) ;  /* 0x0000000400d80947 */ /* 0x000fea0003800000 */
[----:B0-----:R-:W0:Y:S01]  /*b5a0*/  LDS.128 R4, [R3+0x18400] ;  /* 0x0184000003047984 */ /* 0x001e220000000c00 */
        /* <DEDUP_REMOVED lines=26> */
[----:B------:R-:W-:Y:S02]  /*b750*/  F2FP.F16.E4M3.UNPACK_B R38, R39 ;  /* 0x00000027ff26723e */ /* 0x000fe400020006ff */
[----:B------:R-:W-:Y:S02]  /*b760*/  F2FP.F16.E4M3.UNPACK_B R32, R35 ;  /* 0x00000023ff20723e */ /* 0x000fe400020006ff */
[----:B------:R-:W-:Y:S01]  /*b770*/  LOP3.LUT R33, R33, 0xff000000, R30, 0xf8, !PT ;  /* 0xff00000021217812 */ /* 0x000fe200078ef81e */
[--C-:B------:R-:W-:Y:S01]  /*b780*/  HADD2.F32 R30, -RZ, R15.reuse.H0_H0 ;  /* 0x2000000fff1e7230 */ /* 0x100fe20000004100 */
[--C-:B------:R-:W-:Y:S01]  /*b790*/  LOP3.LUT R37, R37, 0xff0000, R28.reuse, 0xf8, !PT ;  /* 0x00ff000025257812 */ /* 0x100fe200078ef81c */
[----:B------:R-:W-:Y:S01]  /*b7a0*/  HADD2.F32 R15, -RZ, R15.H1_H1 ;  /* 0x3000000fff0f7230 */ /* 0x000fe20000004100 */
[----:B------:R-:W-:Y:S01]  /*b7b0*/  F2FP.F16.E4M3.UNPACK_B R29, R6 ;  /* 0x00000006ff1d723e */ /* 0x000fe200020006ff */
[----:B------:R-:W-:Y:S01]  /*b7c0*/  HADD2.F32 R40, -RZ, R38.H1_H1 ;  /* 0x30000026ff287230 */ /* 0x000fe20000004100 */
[----:B------:R-:W-:Y:S01]  /*b7d0*/  LOP3.LUT R37, R37, 0xff000000, R28, 0xf8, !PT ;  /* 0xff00000025257812 */ /* 0x000fe200078ef81c */
[----:B------:R-:W-:Y:S01]  /*b7e0*/  HADD2.F32 R34, -RZ, R32.H1_H1 ;  /* 0x30000020ff227230 */ /* 0x000fe20000004100 */
[----:B------:R-:W-:Y:S01]  /*b7f0*/  F2FP.F16.E4M3.UNPACK_B R28, R5.H1 ;  /* 0x00000005ff1c723e */ /* 0x000fe200030006ff */
[----:B------:R-:W-:-:S02]  /*b800*/  HADD2.F32 R38, -RZ, R38.H0_H0 ;  /* 0x20000026ff267230 */ /* 0x000fc40000004100 */
[C---:B------:R-:W-:Y:S01]  /*b810*/  FMUL.FTZ R41, R15.reuse, R40 ;  /* 0x000000280f297220 */ /* 0x040fe20000410000 */
[----:B------:R-:W-:Y:S02]  /*b820*/  HADD2.F32 R32, -RZ, R32.H0_H0 ;  /* 0x20000020ff207230 */ /* 0x000fe40000004100 */
[-C--:B------:R-:W-:Y:S01]  /*b830*/  FMUL.FTZ R43, R15, R34.reuse ;  /* 0x000000220f2b7220 */ /* 0x080fe20000410000 */
[----:B------:R-:W-:Y:S01]  /*b840*/  F2FP.F16.E4M3.UNPACK_B R15, R5 ;  /* 0x00000005ff0f723e */ /* 0x000fe200020006ff */
[--C-:B------:R-:W-:Y:S01]  /*b850*/  HADD2.F32 R5, -RZ, R29.reuse.H1_H1 ;  /* 0x3000001dff057230 */ /* 0x100fe20000004100 */
[----:B------:R-:W-:Y:S01]  /*b860*/  F2FP.F16.E4M3.UNPACK_B R31, R7 ;  /* 0x00000007ff1f723e */ /* 0x000fe200020006ff */
[C---:B------:R-:W-:Y:S01]  /*b870*/  FFMA.FTZ R42, R30.reuse, R34, -R41 ;  /* 0x000000221e2a7223 */ /* 0x040fe20000010829 */
        /* <DEDUP_REMOVED lines=20> */
[----:B------:R-:W-:Y:S01]  /*b9c0*/  F2FP.F16.E4M3.UNPACK_B R6, R4 ;  /* 0x00000004ff06723e */ /* 0x000fe200020006ff */
[----:B------:R-:W-:Y:S02]  /*b9d0*/  HADD2.F32 R5, -RZ, R7.H0_H0 ;  /* 0x20000007ff057230 */ /* 0x000fe40000004100 */
[C---:B------:R-:W-:Y:S01]  /*b9e0*/  FMUL.FTZ R32, R29.reuse, R38 ;  /* 0x000000261d207220 */ /* 0x040fe20000410000 */
[----:B------:R-:W-:Y:S01]  /*b9f0*/  FMUL.FTZ R34, R29, R30 ;  /* 0x0000001e1d227220 */ /* 0x000fe20000410000 */
[----:B------:R-:W-:Y:S02]  /*ba00*/  F2FP.F16.E4M3.UNPACK_B R4, R4.H1 ;  /* 0x00000004ff04723e */ /* 0x000fe400030006ff */
        /* <DEDUP_REMOVED lines=10> */
[C---:B------:R-:W-:Y:S01]  /*bab0*/  FMUL.FTZ R34, R7.reuse, R32 ;  /* 0x0000002007227220 */ /* 0x040fe20000410000 */
[----:B------:R-:W-:Y:S02]  /*bac0*/  HADD2.F32 R31, -RZ, R31.H0_H0 ;  /* 0x2000001fff1f7230 */ /* 0x000fe40000004100 */
[-C--:B------:R-:W-:Y:S01]  /*bad0*/  FMUL.FTZ R38, R7, R30.reuse ;  /* 0x0000001e07267220 */ /* 0x080fe20000410000 */
[--C-:B------:R-:W-:Y:S02]  /*bae0*/  HADD2.F32 R4, -RZ, R6.reuse.H1_H1 ;  /* 0x30000006ff047230 */ /* 0x100fe40000004100 */
[C---:B------:R-:W-:Y:S01]  /*baf0*/  FFMA.FTZ R34, R5.reuse, R30, -R34 ;  /* 0x0000001e05227223 */ /* 0x040fe20000010822 */
[----:B------:R-:W-:Y:S02]  /*bb00*/  HADD2.F32 R29, -RZ, R29.H0_H0 ;  /* 0x2000001dff1d7230 */ /* 0x000fe40000004100 */
[----:B------:R-:W-:Y:S01]  /*bb10*/  FFMA.FTZ R35, R5, R32, R38 ;  /* 0x0000002005237223 */ /* 0x000fe20000010026 */
[----:B------:R-:W-:-:S02]  /*bb20*/  HADD2.F32 R6, -RZ, R6.H0_H0 ;  /* 0x20000006ff067230 */ /* 0x000fc40000004100 */
[C---:B------:R-:W-:Y:S01]  /*bb30*/  FMUL.FTZ R7, R4.reuse, R31 ;  /* 0x0000001f04077220 */ /* 0x040fe20000410000 */
[--C-:B------:R-:W-:Y:S02]  /*bb40*/  HADD2.F32 R5, -RZ, R28.reuse.H1_H1 ;  /* 0x3000001cff057230 */ /* 0x100fe40000004100 */
[-C--:B------:R-:W-:Y:S01]  /*bb50*/  FMUL.FTZ R4, R4, R29.reuse ;  /* 0x0000001d04047220 */ /* 0x080fe20000410000 */
[----:B------:R-:W-:Y:S02]  /*bb60*/  HADD2.F32 R28, -RZ, R28.H0_H0 ;  /* 0x2000001cff1c7230 */ /* 0x000fe40000004100 */
[C---:B------:R-:W-:Y:S01]  /*bb70*/  FFMA.FTZ R29, R6.reuse, R29, -R7 ;  /* 0x0000001d061d7223 */ /* 0x040fe20000010807 */
[----:B------:R-:W-:Y:S02]  /*bb80*/  HADD2.F32 R7, -RZ, R37.H1_H1 ;  /* 0x30000025ff077230 */ /* 0x000fe40000004100 */
[----:B------:R-:W-:Y:S01]  /*bb90*/  FFMA.FTZ R30, R6, R31, R4 ;  /* 0x0000001f061e7223 */ /* 0x000fe20000010004 */
[----:B------:R-:W-:-:S02]  /*bba0*/  HADD2.F32 R6, -RZ, R33.H1_H1 ;  /* 0x30000021ff067230 */ /* 0x000fc40000004100 */
[----:B------:R-:W-:Y:S02]  /*bbb0*/  HADD2.F32 R37, -RZ, R37.H0_H0 ;  /* 0x20000025ff257230 */ /* 0x000fe40000004100 */
[C---:B------:R-:W-:Y:S01]  /*bbc0*/  FMUL.FTZ R31, R5.reuse, R7 ;  /* 0x00000007051f7220 */ /* 0x040fe20000410000 */
[----:B------:R-:W-:Y:S02]  /*bbd0*/  HADD2.F32 R4, -RZ, R15.H1_H1 ;  /* 0x3000000fff047230 */ /* 0x000fe40000004100 */
[-C--:B------:R-:W-:Y:S01]  /*bbe0*/  FMUL.FTZ R38, R5, R6.reuse ;  /* 0x0000000605267220 */ /* 0x080fe20000410000 */
[----:B------:R-:W-:Y:S02]  /*bbf0*/  HADD2.F32 R33, -RZ, R33.H0_H0 ;  /* 0x20000021ff217230 */ /* 0x000fe40000004100 */
[----:B------:R-:W-:Y:S01]  /*bc00*/  FFMA.FTZ R31, R28, R6, -R31 ;  /* 0x000000061c1f7223 */ /* 0x000fe2000001081f */
[----:B------:R-:W-:Y:S02]  /*bc10*/  HADD2.F32 R15, -RZ, R15.H0_H0 ;  /* 0x2000000fff0f7230 */ /* 0x000fe40000004100 */
[----:B------:R-:W-:Y:S01]  /*bc20*/  FMUL.FTZ R32, R4, R37 ;  /* 0x0000002504207220 */ /* 0x000fe20000410000 */
[----:B------:R-:W-:Y:S01]  /*bc30*/  FFMA.FTZ R38, R28, R7, R38 ;  /* 0x000000071c267223 */ /* 0x000fe20000010026 */
[-C--:B------:R-:W-:Y:S01]  /*bc40*/  FMUL.FTZ R4, R4, R33.reuse ;  /* 0x0000002104047220 */ /* 0x080fe20000410000 */
[----:B------:R-:W-:Y:S01]  /*bc50*/  F2FP.SATFINITE.E4M3.F32.PACK_AB_MERGE_C R6, R43, R42, RZ ;  /* 0x0000002a2b06723e */ /* 0x000fe200048070ff */
[C---:B------:R-:W-:Y:S01]  /*bc60*/  FFMA.FTZ R5, R15.reuse, R33, -R32 ;  /* 0x000000210f057223 */ /* 0x040fe20000010820 */
[----:B------:R-:W-:Y:S01]  /*bc70*/  F2FP.SATFINITE.E4M3.F32.PACK_AB_MERGE_C R7, R46, R45, RZ ;  /* 0x0000002d2e07723e */ /* 0x000fe200048070ff */
        /* <DEDUP_REMOVED lines=8> */
.L_x_7179:
[----:B------:R-:W-:Y:S05]  /*bd00*/  BSYNC B2 ;  /* 0x0000000000027941 */ /* 0x000fea0003800000 */
.L_x_7178:
[----:B------:R-:W-:Y:S05]  /*bd10*/  @P1 BRA `(.L_x_7177) ;  /* 0x0000000400e81947 */ /* 0x000fea0003800000 */
[----:B01----:R-:W0:Y:S01]  /*bd20*/  LDS.128 R4, [R0] ;  /* 0x0000000000047984 */ /* 0x003e220000000c00 */
        /* <DEDUP_REMOVED lines=17> */
[----:B------:R-:W-:-:S02]  /*be40*/  PRMT R28, R15, 0x7604, R28 ;  /* 0x000076040f1c7816 */ /* 0x000fc4000000001c */
[----:B------:R-:W-:Y:S02]  /*be50*/  LOP3.LUT R33, R26, 0xff, RZ, 0xc0, !PT ;  /* 0x000000ff1a217812 */ /* 0x000fe400078ec0ff */
        /* <DEDUP_REMOVED lines=13> */
[----:B------:R-:W-:Y:S02]  /*bf30*/  F2FP.F16.E4M3.UNPACK_B R28, R31 ;  /* 0x0000001fff1c723e */ /* 0x000fe400020006ff */
[----:B------:R-:W-:Y:S01]  /*bf40*/  LOP3.LUT R33, R33, 0xff000000, R26, 0xf8, !PT ;  /* 0xff00000021217812 */ /* 0x000fe200078ef81a */
[--C-:B------:R-:W-:Y:S01]  /*bf50*/  HADD2.F32 R26, -RZ, R15.reuse.H0_H0 ;  /* 0x2000000fff1a7230 */ /* 0x100fe20000004100 */
[----:B------:R-:W-:Y:S01]  /*bf60*/  F2FP.F16.E4M3.UNPACK_B R21, R6 ;  /* 0x00000006ff15723e */ /* 0x000fe200020006ff */
[----:B------:R-:W-:Y:S01]  /*bf70*/  HADD2.F32 R15, -RZ, R15.H1_H1 ;  /* 0x3000000fff0f7230 */ /* 0x000fe20000004100 */
[----:B------:R-:W-:Y:S01]  /*bf80*/  LOP3.LUT R29, R29, 0xff000000, R20, 0xf8, !PT ;  /* 0xff0000001d1d7812 */ /* 0x000fe200078ef814 */
[----:B------:R-:W-:Y:S01]  /*bf90*/  HADD2.F32 R34, -RZ, R32.H1_H1 ;  /* 0x30000020ff227230 */ /* 0x000fe20000004100 */
[----:B------:R-:W-:Y:S01]  /*bfa0*/  F2FP.F16.E4M3.UNPACK_B R20, R5.H1 ;  /* 0x00000005ff14723e */ /* 0x000fe200030006ff */
[----:B------:R-:W-:Y:S01]  /*bfb0*/  HADD2.F32 R30, -RZ, R28.H1_H1 ;  /* 0x3000001cff1e7230 */ /* 0x000fe20000004100 */
[----:B------:R-:W-:Y:S01]  /*bfc0*/  F2FP.F16.E4M3.UNPACK_B R27, R7 ;  /* 0x00000007ff1b723e */ /* 0x000fe200020006ff */
[----:B------:R-:W-:-:S02]  /*bfd0*/  HADD2.F32 R32, -RZ, R32.H0_H0 ;  /* 0x20000020ff207230 */ /* 0x000fc40000004100 */
[C---:B------:R-:W-:Y:S01]  /*bfe0*/  FMUL.FTZ R37, R15.reuse, R34 ;  /* 0x000000220f257220 */ /* 0x040fe20000410000 */
[----:B------:R-:W-:Y:S02]  /*bff0*/  HADD2.F32 R28, -RZ, R28.H0_H0 ;  /* 0x2000001cff1c7230 */ /* 0x000fe40000004100 */
[-C--:B------:R-:W-:Y:S01]  /*c000*/  FMUL.FTZ R39, R15, R30.reuse ;  /* 0x0000001e0f277220 */ /* 0x080fe20000410000 */
[----:B------:R-:W-:Y:S01]  /*c010*/  F2FP.F16.E4M3.UNPACK_B R15, R5 ;  /* 0x00000005ff0f723e */ /* 0x000fe200020006ff */
[--C-:B------:R-:W-:Y:S01]  /*c020*/  HADD2.F32 R5, -RZ, R21.reuse.H1_H1 ;  /* 0x30000015ff057230 */ /* 0x100fe20000004100 */
[----:B------:R-:W-:Y:S01]  /*c030*/  F2FP.F16.E4M3.UNPACK_B R35, R35.H1 ;  /* 0x00000023ff23723e */ /* 0x000fe200030006ff */
[C---:B------:R-:W-:Y:S01]  /*c040*/  FFMA.FTZ R38, R26.reuse, R30, -R37 ;  /* 0x0000001e1a267223 */ /* 0x040fe20000010825 */
        /* <DEDUP_REMOVED lines=70> */
[----:B------:R2:W-:Y:S02]  /*c4b0*/  STS.128 [R0], R4 ;  /* 0x0000000400007388 */ /* 0x0005e40000000c00 */
.L_x_7177:
[----:B------:R-:W-:Y:S05]  /*c4c0*/  BSYNC B1 ;  /* 0x0000000000017941 */ /* 0x000fea0003800000 */
.L_x_7176:
        /* <DEDUP_REMOVED lines=20> */
[----:B------:R-:W-:-:S02]  /*c610*/  LOP3.LUT R15, R10, 0xff, RZ, 0xc0, !PT ;  /* 0x000000ff0a0f7812 */ /* 0x000fc400078ec0ff */
[----:B------:R-:W-:Y:S02]  /*c620*/  LOP3.LUT R14, R14, 0xff, RZ, 0xc0, !PT ;  /* 0x000000ff0e0e7812 */ /* 0x000fe400078ec0ff */
[----:B------:R-:W-:Y:S02]  /*c630*/  SHF.R.U32.HI R20, RZ, 0x10, R11 ;  /* 0x00000010ff147819 */ /* 0x000fe4000001160b */
[----:B------:R-:W-:Y:S02]  /*c640*/  LOP3.LUT R27, R12, 0xff, RZ, 0xc0, !PT ;  /* 0x000000ff0c1b7812 */ /* 0x000fe400078ec0ff */
[----:B------:R-:W-:Y:S02]  /*c650*/  LOP3.LUT R26, R26, 0xff, RZ, 0xc0, !PT ;  /* 0x000000ff1a1a7812 */ /* 0x000fe400078ec0ff */
[----:B------:R-:W-:Y:S02]  /*c660*/  LOP3.LUT R28, R28, 0xff, RZ, 0xc0, !PT ;  /* 0x000000ff1c1c7812 */ /* 0x000fe400078ec0ff */
[----:B------:R-:W-:-:S02]  /*c670*/  PRMT R15, R14, 0x7604, R15 ;  /* 0x000076040e0f7816 */ /* 0x000fc4000000000f */
[----:B------:R-:W-:Y:S02]  /*c680*/  LOP3.LUT R20, R20, 0xff, RZ, 0xc0, !PT ;  /* 0x000000ff14147812 */ /* 0x000fe400078ec0ff */
[----:B------:R-:W-:Y:S02]  /*c690*/  SHF.R.U32.HI R14, RZ, 0x10, R10 ;  /* 0x00000010ff0e7819 */ /* 0x000fe4000001160a */
[----:B------:R-:W-:Y:S02]  /*c6a0*/  PRMT R27, R26, 0x7604, R27 ;  /* 0x000076041a1b7816 */ /* 0x000fe4000000001b */
        /* <DEDUP_REMOVED lines=8> */
[----:B0-----:R-:W-:-:S02]  /*c730*/  F2FP.F16.E4M3.UNPACK_B R14, R6.H1 ;  /* 0x00000006ff0e723e */ /* 0x001fc400030006ff */
[----:B------:R-:W-:Y:S02]  /*c740*/  PRMT R27, R26, 0x7054, R27 ;  /* 0x000070541a1b7816 */ /* 0x000fe4000000001b */
[----:B------:R-:W-:Y:S01]  /*c750*/  F2FP.F16.E4M3.UNPACK_B R30, R29 ;  /* 0x0000001dff1e723e */ /* 0x000fe200020006ff */
[--C-:B------:R-:W-:Y:S01]  /*c760*/  HADD2.F32 R13, -RZ, R14.reuse.H0_H0 ;  /* 0x2000000eff0d7230 */ /* 0x100fe20000004100 */
[----:B------:R-:W-:Y:S01]  /*c770*/  F2FP.F16.E4M3.UNPACK_B R26, R21 ;  /* 0x00000015ff1a723e */ /* 0x000fe200020006ff */
[----:B------:R-:W-:Y:S01]  /*c780*/  HADD2.F32 R14, -RZ, R14.H1_H1 ;  /* 0x3000000eff0e7230 */ /* 0x000fe20000004100 */
[----:B------:R-:W-:Y:S01]  /*c790*/  LOP3.LUT R28, R27, 0xff000000, R12, 0xf8, !PT ;  /* 0xff0000001b1c7812 */ /* 0x000fe200078ef80c */
[----:B------:R-:W-:Y:S01]  /*c7a0*/  HADD2.F32 R31, -RZ, R30.H1_H1 ;  /* 0x3000001eff1f7230 */ /* 0x000fe20000004100 */
[----:B------:R-:W-:Y:S01]  /*c7b0*/  F2FP.F16.E4M3.UNPACK_B R12, R6 ;  /* 0x00000006ff0c723e */ /* 0x000fe200020006ff */
[----:B------:R-:W-:Y:S01]  /*c7c0*/  HADD2.F32 R27, -RZ, R26.H1_H1 ;  /* 0x3000001aff1b7230 */ /* 0x000fe20000004100 */
[----:B------:R-:W-:Y:S01]  /*c7d0*/  LOP3.LUT R20, R15, 0xff000000, R10, 0xf8, !PT ;  /* 0xff0000000f147812 */ /* 0x000fe200078ef80a */
[----:B------:R-:W-:-:S02]  /*c7e0*/  HADD2.F32 R30, -RZ, R30.H0_H0 ;  /* 0x2000001eff1e7230 */ /* 0x000fc40000004100 */
[C---:B------:R-:W-:Y:S01]  /*c7f0*/  FMUL.FTZ R32, R14.reuse, R31 ;  /* 0x0000001f0e207220 */ /* 0x040fe20000410000 */
[----:B------:R-:W-:Y:S01]  /*c800*/  F2FP.F16.E4M3.UNPACK_B R10, R5 ;  /* 0x00000005ff0a723e */ /* 0x000fe200020006ff */
[----:B------:R-:W-:Y:S01]  /*c810*/  FMUL.FTZ R14, R14, R27 ;  /* 0x0000001b0e0e7220 */ /* 0x000fe20000410000 */
[----:B------:R-:W-:Y:S01]  /*c820*/  F2FP.F16.E4M3.UNPACK_B R11, R5.H1 ;  /* 0x00000005ff0b723e */ /* 0x000fe200030006ff */
[----:B------:R-:W-:Y:S01]  /*c830*/  HADD2.F32 R5, -RZ, R12.H1_H1 ;  /* 0x3000000cff057230 */ /* 0x000fe20000004100 */
[----:B------:R-:W-:Y:S01]  /*c840*/  F2FP.F16.E4M3.UNPACK_B R15, R7 ;  /* 0x00000007ff0f723e */ /* 0x000fe200020006ff */
[----:B------:R-:W-:Y:S01]  /*c850*/  HADD2.F32 R26, -RZ, R26.H0_H0 ;  /* 0x2000001aff1a7230 */ /* 0x000fe20000004100 */
[----:B------:R-:W-:Y:S01]  /*c860*/  F2FP.F16.E4M3.UNPACK_B R29, R29.H1 ;  /* 0x0000001dff1d723e */ /* 0x000fe200030006ff */
[C---:B------:R-:W-:Y:S01]  /*c870*/  FFMA.FTZ R33, R13.reuse, R27, -R32 ;  /* 0x0000001b0d217223 */ /* 0x040fe20000010820 */
[----:B------:R-:W-:Y:S01]  /*c880*/  F2FP.F16.E4M3.UNPACK_B R21, R21.H1 ;  /* 0x00000015ff15723e */ /* 0x000fe200030006ff */
[----:B------:R-:W-:Y:S01]  /*c890*/  FFMA.FTZ R38, R13, R31, R14 ;  /* 0x0000001f0d267223 */ /* 0x000fe2000001000e */
[----:B------:R-:W-:-:S02]  /*c8a0*/  HADD2.F32 R12, -RZ, R12.H0_H0 ;  /* 0x2000000cff0c7230 */ /* 0x000fc40000004100 */
[C---:B------:R-:W-:Y:S01]  /*c8b0*/  FMUL.FTZ R13, R5.reuse, R30 ;  /* 0x0000001e050d7220 */ /* 0x040fe20000410000 */
[-C--:B------:R-:W-:Y:S01]  /*c8c0*/  FMUL.FTZ R27, R5, R26.reuse ;  /* 0x0000001a051b7220 */ /* 0x080fe20000410000 */
[----:B------:R-:W-:Y:S01]  /*c8d0*/  F2FP.F16.E4M3.UNPACK_B R7, R7.H1 ;  /* 0x00000007ff07723e */ /* 0x000fe200030006ff */
[----:B------:R-:W-:Y:S02]  /*c8e0*/  HADD2.F32 R5, -RZ, R15.H1_H1 ;  /* 0x3000000fff057230 */ /* 0x000fe40000004100 */
        /* <DEDUP_REMOVED lines=15> */
[----:B------:R-:W-:Y:S01]  /*c9e0*/  F2FP.F16.E4M3.UNPACK_B R4, R4.H1 ;  /* 0x00000004ff04723e */ /* 0x000fe200030006ff */
[-C--:B------:R-:W-:Y:S01]  /*c9f0*/  FMUL.FTZ R30, R12, R21.reuse ;  /* 0x000000150c1e7220 */ /* 0x080fe20000410000 */
        /* <DEDUP_REMOVED lines=47> */
.L_x_7182:
[----:B------:R-:W-:Y:S05]  /*ccf0*/  BSYNC B1 ;  /* 0x0000000000017941 */ /* 0x000fea0003800000 */
.L_x_7181:
[----:B------:R-:W-:Y:S05]  /*cd00*/  @P1 BRA `(.L_x_7180) ;  /* 0x0000002c00381947 */ /* 0x000fea0003800000 */
[----:B01----:R-:W0:Y:S01]  /*cd10*/  LDS.128 R4, [R0+0x2000] ;  /* 0x0020000000047984 */ /* 0x003e220000000c00 */
        /* <DEDUP_REMOVED lines=22> */
[--C-:B------:R-:W-:Y:S02]  /*ce80*/  LOP3.LUT R11, R3, 0xff0000, R24.reuse, 0xf8, !PT ;  /* 0x00ff0000030b7812 */ /* 0x100fe400078ef818 */
[----:B------:R-:W-:Y:S02]  /*ce90*/  LOP3.LUT R21, R21, 0xff000000, R9, 0xf8, !PT ;  /* 0xff00000015157812 */ /* 0x000fe400078ef809 */
[----:B------:R-:W-:Y:S02]  /*cea0*/  LOP3.LUT R13, R13, 0xff000000, R25, 0xf8, !PT ;  /* 0xff0000000d0d7812 */ /* 0x000fe400078ef819 */
[----:B------:R-:W-:-:S02]  /*ceb0*/  LOP3.LUT R12, R11, 0xff000000, R24, 0xf8, !PT ;  /* 0xff0000000b0c7812 */ /* 0x000fc400078ef818 */
[-C--:B0-----:R-:W-:Y:S02]  /*cec0*/  F2FP.F16.E4M3.UNPACK_B R3, R6.reuse.H1 ;  /* 0x00000006ff03723e */ /* 0x081fe400030006ff */
[--C-:B------:R-:W-:Y:S02]  /*ced0*/  LOP3.LUT R15, R15, 0xff0000, R8.reuse, 0xf8, !PT ;  /* 0x00ff00000f0f7812 */ /* 0x100fe400078ef808 */
[----:B------:R-:W-:Y:S01]  /*cee0*/  F2FP.F16.E4M3.UNPACK_B R24, R21 ;  /* 0x00000015ff18723e */ /* 0x000fe200020006ff */
[--C-:B------:R-:W-:Y:S01]  /*cef0*/  HADD2.F32 R9, -RZ, R3.reuse.H0_H0 ;  /* 0x20000003ff097230 */ /* 0x100fe20000004100 */
[----:B------:R-:W-:Y:S02]  /*cf00*/  F2FP.F16.E4M3.UNPACK_B R14, R13 ;  /* 0x0000000dff0e723e */ /* 0x000fe400020006ff */
        /* <DEDUP_REMOVED lines=47> */
[--C-:B------:R-:W-:Y:S01]  /*d200*/  HADD2.F32 R6, -RZ, R4.reuse.H1_H1 ;  /* 0x30000004ff067230 */ /* 0x100fe20000004100 */
[----:B------:R-:W-:Y:S01]  /*d210*/  F2FP.SATFINITE.E4M3.F32.PACK_AB_MERGE_C R28, R29, R28, RZ ;  /* 0x0000001c1d1c723e */ /* 0x000fe200048070ff */
[----:B------:R-:W-:Y:S01]  /*d220*/  HADD2.F32 R10, -RZ, R9.H1_H1 ;  /* 0x30000009ff0a7230 */ /* 0x000fe20000004100 */
[----:B------:R-:W-:Y:S01]  /*d230*/  F2FP.SATFINITE.E4M3.F32.PACK_AB_MERGE_C R31, R32, R31, RZ ;  /* 0x0000001f201f723e */ /* 0x000fe200048070ff */
[----:B------:R-:W-:-:S02]  /*d240*/  HADD2.F32 R5, -RZ, R4.H0_H0 ;  /* 0x20000004ff057230 */ /* 0x000fc40000004100 */
        /* <DEDUP_REMOVED lines=13> */
[----:B------:R-:W-:Y:S01]  /*d320*/  HADD2.F32 R4, -RZ, R8.H1_H1 ;  /* 0x30000008ff047230 */ /* 0x000fe20000004100 */
[----:B------:R-:W-:Y:S01]  /*d330*/  F2FP.SATFINITE.E4M3.F32.PACK_AB_MERGE_C R13, R13, R14, RZ ;  /* 0x0000000e0d0d723e */ /* 0x000fe200048070ff */
[----:B------:R-:W-:Y:S01]  /*d340*/  HADD2.F32 R20, -RZ, R20.H0_H0 ;  /* 0x20000014ff147230 */ /* 0x000fe20000004100 */
[----:B------:R-:W-:Y:S01]  /*d350*/  F2FP.SATFINITE.E4M3.F32.PACK_AB_MERGE_C R26, R26, R25, R28 ;  /* 0x000000191a1a723e */ /* 0x000fe2000480701c */
[----:B------:R-:W-:Y:S02]  /*d360*/  HADD2.F32 R3, -RZ, R7.H1_H1 ;  /* 0x30000007ff037230 */ /* 0x000fe40000004100 */
[----:B------:R-:W-:Y:S01]  /*d370*/  FMUL.FTZ R15, R4, R9 ;  /* 0x00000009040f7220 */ /* 0x000fe20000410000 */
[----:B------:R-:W-:-:S02]  /*d380*/  HADD2.F32 R12, -RZ, R12.H0_H0 ;  /* 0x2000000cff0c7230 */ /* 0x000fc40000004100 */
[----:B------:R-:W-:Y:S01]  /*d390*/  FMUL.FTZ R10, R4, R5 ;  /* 0x00000005040a7220 */ /* 0x000fe20000410000 */
[----:B------:R-:W-:Y:S02]  /*d3a0*/  HADD2.F32 R8, -RZ, R8.H0_H0 ;  /* 0x20000008ff087230 */ /* 0x000fe40000004100 */
[C---:B------:R-:W-:Y:S01]  /*d3b0*/  FMUL.FTZ R4, R3.reuse, R20 ;  /* 0x0000001403047220 */ /* 0x040fe20000410000 */
[----:B------:R-:W-:Y:S02]  /*d3c0*/  HADD2.F32 R7, -RZ, R7.H0_H0 ;  /* 0x20000007ff077230 */ /* 0x000fe40000004100 */
[-C--:B------:R-:W-:Y:S01]  /*d3d0*/  FMUL.FTZ R3, R3, R12.reuse ;  /* 0x0000000c03037220 */ /* 0x080fe20000410000 */
[----:B------:R-:W-:Y:S01]  /*d3e0*/  F2FP.SATFINITE.E4M3.F32.PACK_AB_MERGE_C R27, R30, R27, R31 ;  /* 0x0000001b1e1b723e */ /* 0x000fe2000480701f */
[C---:B------:R-:W-:Y:S01]  /*d3f0*/  FFMA.FTZ R15, R8.reuse, R5, -R15 ;  /* 0x00000005080f7223 */ /* 0x040fe2000001080f */
[----:B------:R-:W-:Y:S01]  /*d400*/  FFMA.FTZ R10, R8, R9, R10 ;  /* 0x00000009080a7223 */ /* 0x000fe2000001000a */
[C---:B------:R-:W-:Y:S01]  /*d410*/  FFMA.FTZ R4, R7.reuse, R12, -R4 ;  /* 0x0000000c07047223 */ /* 0x040fe20000010804 */
[----:B------:R-:W-:Y:S01]  /*d420*/  FFMA.FTZ R3, R7, R20, R3 ;  /* 0x0000001407037223 */ /* 0x000fe20000010003 */
[----:B------:R-:W-:-:S02]  /*d430*/  F2FP.SATFINITE.E4M3.F32.PACK_AB_MERGE_C R24, R11, R6, R13 ;  /* 0x000000060b18723e */ /* 0x000fc4000480700d */
[----:B------:R-:W-:-:S04]  /*d440*/  F2FP.SATFINITE.E4M3.F32.PACK_AB_MERGE_C R10, R10, R15, RZ ;  /* 0x0000000f0a0a723e */ /* 0x000fc800048070ff */
[----:B------:R-:W-:-:S05]  /*d450*/  F2FP.SATFINITE.E4M3.F32.PACK_AB_MERGE_C R25, R3, R4, R10 ;  /* 0x000000040319723e */ /* 0x000fca000480700a */
[----:B------:R2:W-:Y:S01]  /*d460*/  STS.128 [R0+0x2000], R24 ;  /* 0x0020001800007388 */ /* 0x0005e20000000c00 */
[----:B------:R-:W-:Y:S05]  /*d470*/  BRA `(.L_x_7180) ;  /* 0x00000024005c7947 */ /* 0x000fea0003800000 */
.L_x_7167:
[----:B------:R-:W0:Y:S01]  /*d480*/  S2R R0, SR_TID.X ;  /* 0x0000000000007919 */ /* 0x000e220000002100 */
[----:B------:R-:W1:Y:S01]  /*d490*/  LDC R9, c[0x0][0x448] ;  /* 0x00011200ff097b82 */ /* 0x000e620000000800 */
[----:B------:R-:W-:Y:S01]  /*d4a0*/  IMAD.MOV.U32 R10, RZ, RZ, R26 ;  /* 0x000000ffff0a7224 */ /* 0x000fe200078e001a */
[----:B------:R-:W-:Y:S01]  /*d4b0*/  ULDC.64 UR4, c[0x0][0x3f8] ;  /* 0x0000fe0000047ab9 */ /* 0x000fe20000000a00 */
[----:B------:R-:W-:Y:S01]  /*d4c0*/  IMAD.MOV.U32 R11, RZ, RZ, R29 ;  /* 0x000000ffff0b7224 */ /* 0x000fe200078e001d */
[----:B------:R-:W-:Y:S01]  /*d4d0*/  ULDC.64 UR6, c[0x0][0x408] ;  /* 0x0001020000067ab9 */ /* 0x000fe20000000a00 */
[----:B------:R-:W-:Y:S01]  /*d4e0*/  IMAD.MOV.U32 R4, RZ, RZ, R24 ;  /* 0x000000ffff047224 */ /* 0x000fe200078e0018 */
[----:B------:R-:W-:Y:S01]  /*d4f0*/  ULDC.64 UR8, c[0x0][0x400] ;  /* 0x0001000000087ab9 */ /* 0x000fe20000000a00 */
[----:B-1----:R-:W-:Y:S01]  /*d500*/  ISETP.NE.AND P0, PT, R9, 0x1, PT ;  /* 0x000000010900780c */ /* 0x002fe20003f05270 */
[----:B0-----:R-:W-:-:S05]  /*d510*/  VIADD R0, R0, 0xffffff80 ;  /* 0xffffff8000007836 */ /* 0x001fca0000000000 */
[----:B------:R-:W-:-:S07]  /*d520*/  SHF.R.S32.HI R3, RZ, 0x1f, R0 ;  /* 0x0000001fff037819 */ /* 0x000fce0000011400 */
[----:B------:R-:W0:Y:S01]  /*d530*/  @P0 LDC R5, c[0x0][0x450] ;  /* 0x00011400ff050b82 */ /* 0x000e220000000800 */
[----:B------:R-:W-:-:S04]  /*d540*/  LEA.HI R3, R3, R0, RZ, 0x2 ;  /* 0x0000000003037211 */ /* 0x000fc800078f10ff */
[----:B------:R-:W-:-:S05]  /*d550*/  LOP3.LUT R3, R3, 0xfffffffc, RZ, 0xc0, !PT ;  /* 0xfffffffc03037812 */ /* 0x000fca00078ec0ff */
[----:B------:R-:W-:Y:S02]  /*d560*/  IMAD.IADD R3, R0, 0x1, -R3 ;  /* 0x0000000100037824 */ /* 0x000fe400078e0a03 */
[----:B------:R-:W1:Y:S02]  /*d570*/  @P0 LDC R0, c[0x0][0x44c] ;  /* 0x00011300ff000b82 */ /* 0x000e640000000800 */
[----:B------:R-:W-:-:S04]  /*d580*/  IMAD R3, R3, 0x40, R39 ;  /* 0x0000004003037824 */ /* 0x000fc800078e0227 */
[----:B-1----:R-:W-:-:S05]  /*d590*/  @P0 IMAD.HI.U32 R0, R3, R0, RZ ;  /* 0x0000000003000227 */ /* 0x002fca00078e00ff */
[----:B0-----:R-:W-:Y:S01]  /*d5a0*/  @P0 SHF.R.U32.HI R3, RZ, R5, R0 ;  /* 0x00000005ff030219 */ /* 0x001fe20000011600 */
[----:B------:R-:W-:-:S03]  /*d5b0*/  IMAD.MOV.U32 R5, RZ, RZ, R31 ;  /* 0x000000ffff057224 */ /* 0x000fc600078e001f */
        /* <DEDUP_REMOVED lines=14> */
[----:B------:R-:W0:Y:S01]  /*d6a0*/  LDC R37, c[0x0][0x3f4] ;  /* 0x0000fd00ff257b82 */ /* 0x000e220000000800 */
[----:B------:R-:W1:Y:S01]  /*d6b0*/  SHFL.IDX PT, R5, R29, RZ, 0x1c1f ;  /* 0x001c1fff1d057589 */ /* 0x000e6200000e0000 */
[----:B------:R-:W-:-:S03]  /*d6c0*/  IMAD R30, R214, R9, RZ ;  /* 0x00000009d61e7224 */ /* 0x000fc600078e02ff */
[----:B------:R-:W2:Y:S04]  /*d6d0*/  SHFL.IDX PT, R14, R28, RZ, 0x1c1f ;  /* 0x001c1fff1c0e7589 */ /* 0x000ea800000e0000 */
[----:B------:R-:W3:Y:S04]  /*d6e0*/  SHFL.IDX PT, R3, R10, RZ, 0x1c1f ;  /* 0x001c1fff0a037589 */ /* 0x000ee800000e0000 */
[----:B------:R-:W4:Y:S01]  /*d6f0*/  SHFL.IDX PT, R7, R31, RZ, 0x1c1f ;  /* 0x001c1fff1f077589 */ /* 0x000f2200000e0000 */
[----:B0-----:R-:W-:-:S04]  /*d700*/  ISETP.GE.AND P0, PT, R18, R37, PT ;  /* 0x000000251200720c */ /* 0x001fc80003f06270 */
[----:B------:R-:W-:-:S13]  /*d710*/  ISETP.GE.OR P1, PT, R39, R30, P0 ;  /* 0x0000001e2700720c */ /* 0x000fda0000726670 */
[C---:B-1----:R-:W-:Y:S02]  /*d720*/  @!P1 IADD3 R0, P2, R18.reuse, R5, RZ ;  /* 0x0000000512009210 */ /* 0x042fe40007f5e0ff */
[----:B--2---:R-:W-:-:S03]  /*d730*/  @!P1 IADD3 R14, P3, R18, R14, RZ ;  /* 0x0000000e120e9210 */ /* 0x004fc60007f7e0ff */
[--C-:B---3--:R-:W-:Y:S02]  /*d740*/  @!P1 IMAD.X R5, R3, 0x1, R19.reuse, P2 ;  /* 0x0000000103059824 */ /* 0x108fe400010e0613 */
[----:B----4-:R-:W-:Y:S02]  /*d750*/  @!P1 IMAD.X R3, R7, 0x1, R19, P3 ;  /* 0x0000000107039824 */ /* 0x010fe400018e0613 */
        /* <DEDUP_REMOVED lines=8> */
[----:B------:R-:W0:Y:S01]  /*d7e0*/  SHFL.IDX PT, R29, R29, 0x1, 0x1c1f ;  /* 0x003c1f001d1d7f89 */ /* 0x000e2200000e0000 */
[----:B------:R-:W-:-:S03]  /*d7f0*/  CS2R R8, SRZ ;  /* 0x0000000000087805 */ /* 0x000fc6000001ff00 */
[----:B------:R1:W4:Y:S04]  /*d800*/  SHFL.IDX PT, R3, R10, 0x1, 0x1c1f ;  /* 0x003c1f000a037f89 */ /* 0x00032800000e0000 */
[----:B------:R1:W0:Y:S04]  /*d810*/  SHFL.IDX PT, R14, R28, 0x1, 0x1c1f ;  /* 0x003c1f001c0e7f89 */ /* 0x00022800000e0000 */
[----:B------:R-:W0:Y:S01]  /*d820*/  SHFL.IDX PT, R31, R31, 0x1, 0x1c1f ;  /* 0x003c1f001f1f7f89 */ /* 0x000e2200000e0000 */
[----:B--2---:R-:W-:Y:S02]  /*d830*/  @!P1 IMAD.MOV.U32 R26, RZ, RZ, R4 ;  /* 0x000000ffff1a9224 */ /* 0x004fe400078e0004 */
[----:B------:R-:W-:Y:S01]  /*d840*/  @!P1 IMAD.MOV.U32 R27, RZ, RZ, R5 ;  /* 0x000000ffff1b9224 */ /* 0x000fe200078e0005 */
[----:B------:R-:W-:Y:S01]  /*d850*/  CS2R R4, SRZ ;  /* 0x0000000000047805 */ /* 0x000fe2000001ff00 */
[----:B------:R-:W-:-:S02]  /*d860*/  @!P1 IMAD.MOV.U32 R24, RZ, RZ, R6 ;  /* 0x000000ffff189224 */ /* 0x000fc400078e0006 */
[----:B------:R-:W-:Y:S02]  /*d870*/  @!P1 IMAD.MOV.U32 R25, RZ, RZ, R7 ;  /* 0x000000ffff199224 */ /* 0x000fe400078e0007 */
[----:B---3--:R-:W-:Y:S02]  /*d880*/  @!P1 IMAD.MOV.U32 R20, RZ, RZ, R32 ;  /* 0x000000ffff149224 */ /* 0x008fe400078e0020 */
[----:B------:R-:W-:Y:S02]  /*d890*/  @!P1 IMAD.MOV.U32 R21, RZ, RZ, R33 ;  /* 0x000000ffff159224 */ /* 0x000fe400078e0021 */
[----:B------:R-:W-:Y:S02]  /*d8a0*/  @!P1 IMAD.MOV.U32 R8, RZ, RZ, R34 ;  /* 0x000000ffff089224 */ /* 0x000fe400078e0022 */
[----:B01--4-:R-:W-:-:S07]  /*d8b0*/  @!P1 IMAD.MOV.U32 R9, RZ, RZ, R35 ;  /* 0x000000ffff099224 */ /* 0x013fce00078e0023 */
.L_x_7463:
        /* <DEDUP_REMOVED lines=17> */
.L_x_7185:
[----:B------:R-:W-:Y:S05]  /*d9d0*/  BSYNC B1 ;  /* 0x0000000000017941 */ /* 0x000fea0003800000 */
.L_x_7184:
[----:B------:R-:W-:Y:S01]  /*d9e0*/  ULEA.HI UR4, UR37, UR37, URZ, 0x1 ;  /* 0x0000002525047291 */ /* 0x000fe2000f8f083f */
[C---:B------:R-:W-:Y:S01]  /*d9f0*/  VIADD R3, R23.reuse, 0x40 ;  /* 0x0000004017037836 */ /* 0x040fe20000000000 */
[----:B------:R-:W-:Y:S01]  /*da00*/  VIADDMNMX R30, R30, -R217, 0x80, PT ;  /* 0x000000801e1e7446 */ /* 0x000fe200038009d9 */
[----:B------:R-:W-:Y:S01]  /*da10*/  BSSY B1, `(.L_x_7186) ;  /* 0x0000009000017945 */ /* 0x000fe20003800000 */
[----:B------:R-:W-:Y:S02]  /*da20*/  ULOP3.LUT UR4, UR4, 0xfffffffe, URZ, 0xc0, !UPT ;  /* 0xfffffffe04047892 */ /* 0x000fe4000f8ec03f */
[-C--:B------:R-:W-:Y:S02]  /*da30*/  ISETP.GE.OR P2, PT, R23, R30.reuse, P0 ;  /* 0x0000001e1700720c */ /* 0x080fe40000746670 */
[----:B------:R-:W-:Y:S01]  /*da40*/  UIADD3 UR4, UR37, -UR4, URZ ;  /* 0x8000000425047290 */ /* 0x000fe2000fffe03f */
[----:B------:R-:W-:-:S05]  /*da50*/  ISETP.GE.OR P0, PT, R3, R30, P0 ;  /* 0x0000001e0300720c */ /* 0x000fca0000706670 */
[----:B------:R-:W-:-:S05]  /*da60*/  IMAD.U32 R0, RZ, RZ, UR4 ;  /* 0x00000004ff007e24 */ /* 0x000fca000f8e00ff */
[----:B------:R-:W-:-:S04]  /*da70*/  SHF.L.U32 R0, R0, 0x1f, RZ ;  /* 0x0000001f00007819 */ /* 0x000fc800000006ff */
[----:B------:R-:W0:Y:S02]  /*da80*/  SYNCS.PHASECHK.TRANS64.TRYWAIT P1, [R17+URZ+0x28800], R0 ;  /* 0x02880000110075a7 */ /* 0x000e24000802017f */
[----:B0-----:R-:W-:Y:S05]  /*da90*/  @!P1 BRA `(.L_x_7187) ;  /* 0x0000020800f49947 */ /* 0x001fea0003800000 */
.L_x_7464:
[----:B------:R-:W-:Y:S05]  /*daa0*/  BSYNC B1 ;  /* 0x0000000000017941 */ /* 0x000fea0003800000 */
.L_x_7186:
[----:B------:R-:W-:Y:S04]  /*dab0*/  BSSY B1, `(.L_x_7188) ;  /* 0x0000100000017945 */ /* 0x000fe80003800000 */
[----:B------:R-:W-:Y:S05]  /*dac0*/  @P2 BRA `(.L_x_7189) ;  /* 0x0000000c00f82947 */ /* 0x000fea0003800000 */
[----:B0-----:R-:W-:Y:S02]  /*dad0*/  SHF.R.U32.HI R0, RZ, 0x8, R26 ;  /* 0x00000008ff007819 */ /* 0x001fe4000001161a */
[----:B------:R-:W-:Y:S02]  /*dae0*/  SHF.R.U32.HI R11, RZ, 0x8, R24 ;  /* 0x00000008ff0b7819 */ /* 0x000fe40000011618 */
[----:B------:R-:W-:Y:S02]  /*daf0*/  LOP3.LUT R3, R26, 0xff, RZ, 0xc0, !PT ;  /* 0x000000ff1a037812 */ /* 0x000fe400078ec0ff */
[----:B------:R-:W-:Y:S02]  /*db00*/  LOP3.LUT R0, R0, 0xff, RZ, 0xc0, !PT ;  /* 0x000000ff00007812 */ /* 0x000fe400078ec0ff */
[----:B------:R-:W-:Y:S02]  /*db10*/  SHF.R.U32.HI R10, RZ, 0x8, R27 ;  /* 0x00000008ff0a7819 */ /* 0x000fe4000001161b */
[----:B------:R-:W-:-:S02]  /*db20*/  LOP3.LUT R12, R11, 0xff, RZ, 0xc0, !PT ;  /* 0x000000ff0b0c7812 */ /* 0x000fc400078ec0ff */
[----:B------:R-:W-:Y:S01]  /*db30*/  PRMT R11, R0, 0x7604, R3 ;  /* 0x00007604000b7816 */ /* 0x000fe20000000003 */
[----:B------:R-:W-:Y:S01]  /*db40*/  IMAD.SHL.U32 R3, R212, 0x80, RZ ;  /* 0x00000080d4037824 */ /* 0x000fe200078e00ff */
[----:B------:R-:W-:Y:S02]  /*db50*/  LOP3.LUT R13, R27, 0xff, RZ, 0xc0, !PT ;  /* 0x000000ff1b0d7812 */ /* 0x000fe400078ec0ff */
[----:B------:R-:W-:Y:S02]  /*db60*/  LOP3.LUT R10, R10, 0xff, RZ, 0xc0, !PT ;  /* 0x000000ff0a0a7812 */ /* 0x000fe400078ec0ff */
[----:B------:R-:W-:Y:S01]  /*db70*/  LOP3.LUT R14, R3, 0x380, RZ, 0xc0, !PT ;  /* 0x00000380030e7812 */ /* 0x000fe200078ec0ff */
[----:B------:R-:W-:Y:S01]  /*db80*/  IMAD.IADD R3, R18, 0x1, R37 ;  /* 0x0000000112037824 */ /* 0x000fe200078e0225 */
[----:B------:R-:W-:Y:S02]  /*db90*/  PRMT R39, R10, 0x7604, R13 ;  /* 0x000076040a277816 */ /* 0x000fe4000000000d */
[----:B------:R-:W-:-:S02]  /*dba0*/  SHF.R.U32.HI R10, RZ, 0x8, R25 ;  /* 0x00000008ff0a7819 */ /* 0x000fc40000011619 */
[----:B------:R-:W-:Y:S02]  /*dbb0*/  LOP3.LUT R15, R24, 0xff, RZ, 0xc0, !PT ;  /* 0x000000ff180f7812 */ /* 0x000fe400078ec0ff */
[----:B------:R-:W-:Y:S02]  /*dbc0*/  LOP3.LUT R13, R25, 0xff, RZ, 0xc0, !PT ;  /* 0x000000ff190d7812 */ /* 0x000fe400078ec0ff */
[----:B------:R-:W-:Y:S02]  /*dbd0*/  SHF.R.U32.HI R0, RZ, 0x8, R20 ;  /* 0x00000008ff007819 */ /* 0x000fe40000011614 */
[----:B------:R-:W-:Y:S02]  /*dbe0*/  LOP3.LUT R10, R10, 0xff, RZ, 0xc0, !PT ;  /* 0x000000ff0a0a7812 */ /* 0x000fe400078ec0ff */
[----:B------:R-:W-:Y:S02]  /*dbf0*/  SHF.R.U32.HI R28, RZ, 0x3, R14 ;  /* 0x00000003ff1c7819 */ /* 0x000fe4000001160e */
[----:B------:R-:W-:-:S02]  /*dc00*/  LOP3.LUT R3, R14, 0x70, R3, 0xf8, !PT ;  /* 0x000000700e037812 */ /* 0x000fc400078ef803 */
[----:B------:R-:W-:Y:S02]  /*dc10*/  PRMT R41, R12, 0x7604, R15 ;  /* 0x000076040c297816 */ /* 0x000fe4000000000f */
[----:B------:R-:W-:Y:S02]  /*dc20*/  LOP3.LUT R12, R0, 0xff, RZ, 0xc0, !PT ;  /* 0x000000ff000c7812 */ /* 0x000fe400078ec0ff */
[----:B------:R-:W-:Y:S02]  /*dc30*/  PRMT R43, R10, 0x7604, R13 ;  /* 0x000076040a2b7816 */ /* 0x000fe4000000000d */
[----:B------:R-:W-:Y:S02]  /*dc40*/  LOP3.LUT R15, R20, 0xff, RZ, 0xc0, !PT ;  /* 0x000000ff140f7812 */ /* 0x000fe400078ec0ff */
[----:B------:R-:W-:Y:S02]  /*dc50*/  LOP3.LUT R0, R14, 0x70, R18, 0xf8, !PT ;  /* 0x000000700e007812 */ /* 0x000fe400078ef812 */
[----:B------:R-:W-:-:S02]  /*dc60*/  LOP3.LUT R10, R3, R28, RZ, 0x3c, !PT ;  /* 0x0000001c030a7212 */ /* 0x000fc400078e3cff */
[----:B------:R-:W-:Y:S02]  /*dc70*/  SHF.R.U32.HI R3, RZ, 0x8, R21 ;  /* 0x00000008ff037819 */ /* 0x000fe40000011615 */
[----:B------:R-:W-:Y:S02]  /*dc80*/  PRMT R45, R12, 0x7604, R15 ;  /* 0x000076040c2d7816 */ /* 0x000fe4000000000f */
[----:B------:R-:W-:Y:S02]  /*dc90*/  LOP3.LUT R0, R0, R28, RZ, 0x3c, !PT ;  /* 0x0000001c00007212 */ /* 0x000fe400078e3cff */
[----:B------:R-:W-:Y:S02]  /*dca0*/  LOP3.LUT R28, R21, 0xff, RZ, 0xc0, !PT ;  /* 0x000000ff151c7812 */ /* 0x000fe400078ec0ff */
[----:B------:R-:W-:Y:S02]  /*dcb0*/  SHF.R.U32.HI R12, RZ, 0x8, R8 ;  /* 0x00000008ff0c7819 */ /* 0x000fe40000011608 */
[----:B------:R-:W-:-:S02]  /*dcc0*/  SHF.R.U32.HI R31, RZ, 0x8, R9 ;  /* 0x00000008ff1f7819 */ /* 0x000fc40000011609 */
[----:B------:R-:W-:Y:S02]  /*dcd0*/  LOP3.LUT R3, R3, 0xff, RZ, 0xc0, !PT ;  /* 0x000000ff03037812 */ /* 0x000fe400078ec0ff */
[----:B------:R-:W-:Y:S02]  /*dce0*/  LOP3.LUT R30, R8, 0xff, RZ, 0xc0, !PT ;  /* 0x000000ff081e7812 */ /* 0x000fe400078ec0ff */
[----:B------:R-:W-:Y:S02]  /*dcf0*/  LOP3.LUT R29, R12, 0xff, RZ, 0xc0, !PT ;  /* 0x000000ff0c1d7812 */ /* 0x000fe400078ec0ff */
[----:B------:R-:W-:Y:S02]  /*dd00*/  LOP3.LUT R31, R31, 0xff, RZ, 0xc0, !PT ;  /* 0x000000ff1f1f7812 */ /* 0x000fe400078ec0ff */
[----:B------:R-:W-:Y:S02]  /*dd10*/  PRMT R47, R3, 0x7604, R28 ;  /* 0x00007604032f7816 */ /* 0x000fe4000000001c */
[----:B------:R-:W-:-:S02]  /*dd20*/  LOP3.LUT R38, R9, 0xff, RZ, 0xc0, !PT ;  /* 0x000000ff09267812 */ /* 0x000fc400078ec0ff */
[C-C-:B------:R-:W-:Y:S02]  /*dd30*/  IADD3 R3, R17.reuse, R10, R231.reuse ;  /* 0x0000000a11037210 */ /* 0x140fe40007ffe0e7 */
[----:B------:R-:W-:Y:S02]  /*dd40*/  IADD3 R0, R17, R0, R231 ;  /* 0x0000000011007210 */ /* 0x000fe40007ffe0e7 */
[----:B------:R-:W-:Y:S02]  /*dd50*/  PRMT R49, R29, 0x7604, R30 ;  /* 0x000076041d317816 */ /* 0x000fe4000000001e */
[----:B------:R-:W-:Y:S01]  /*dd60*/  PRMT R51, R31, 0x7604, R38 ;  /* 0x000076041f337816 */ /* 0x000fe20000000026 */
[----:B------:R-:W-:Y:S01]  /*dd70*/  LDS.128 R12, [R0+0x18400] ;  /* 0x01840000000c7984 */ /* 0x000fe20000000c00 */
[----:B------:R-:W-:Y:S02]  /*dd80*/  SHF.R.U32.HI R38, RZ, 0x10, R27 ;  /* 0x00000010ff267819 */ /* 0x000fe4000001161b */
[----:B------:R-:W-:Y:S01]  /*dd90*/  SHF.R.U32.HI R42, RZ, 0x10, R25 ;  /* 0x00000010ff2a7819 */ /* 0x000fe20000011619 */
[----:B------:R-:W0:Y:S01]  /*dda0*/  LDS.128 R28, [R3+0x18400] ;  /* 0x01840000031c7984 */ /* 0x000e220000000c00 */
[----:B------:R-:W-:-:S02]  /*ddb0*/  LOP3.LUT R38, R38, 0xff, RZ, 0xc0, !PT ;  /* 0x000000ff26267812 */ /* 0x000fc400078ec0ff */
[----:B------:R-:W-:Y:S02]  /*ddc0*/  SHF.R.U32.HI R40, RZ, 0x10, R24 ;  /* 0x00000010ff287819 */ /* 0x000fe40000011618 */
[----:B------:R-:W-:Y:S02]  /*ddd0*/  PRMT R39, R38, 0x7054, R39 ;  /* 0x0000705426277816 */ /* 0x000fe40000000027 */
[----:B------:R-:W-:Y:S02]  /*dde0*/  SHF.R.U32.HI R38, RZ, 0x10, R21 ;  /* 0x00000010ff267819 */ /* 0x000fe40000011615 */
[----:B------:R-:W-:Y:S02]  /*ddf0*/  LOP3.LUT R42, R42, 0xff, RZ, 0xc0, !PT ;  /* 0x000000ff2a2a7812 */ /* 0x000fe400078ec0ff */
[----:B------:R-:W-:Y:S02]  /*de00*/  LOP3.LUT R40, R40, 0xff, RZ, 0xc0, !PT ;  /* 0x000000ff28287812 */ /* 0x000fe400078ec0ff */
[----:B------:R-:W-:-:S02]  /*de10*/  LOP3.LUT R38, R38, 0xff, RZ, 0xc0, !PT ;  /* 0x000000ff26267812 */ /* 0x000fc400078ec0ff */
[----:B------:R-:W-:Y:S02]  /*de20*/  PRMT R43, R42, 0x7054, R43 ;  /* 0x000070542a2b7816 */ /* 0x000fe4000000002b */
[----:B------:R-:W-:Y:S02]  /*de30*/  SHF.R.U32.HI R42, RZ, 0x10, R9 ;  /* 0x00000010ff2a7819 */ /* 0x000fe40000011609 */
[----:B------:R-:W-:Y:S02]  /*de40*/  PRMT R41, R40, 0x7054, R41 ;  /* 0x0000705428297816 */ /* 0x000fe40000000029 */
[----:B------:R-:W-:Y:S02]  /*de50*/  SHF.R.U32.HI R10, RZ, 0x10, R26 ;  /* 0x00000010ff0a7819 */ /* 0x000fe4000001161a */
[----:B------:R-:W-:Y:S02]  /*de60*/  SHF.R.U32.HI R40, RZ, 0x10, R8 ;  /* 0x00000010ff287819 */ /* 0x000fe40000011608 */
[----:B------:R-:W-:-:S02]  /*de70*/  PRMT R47, R38, 0x7054, R47 ;  /* 0x00007054262f7816 */ /* 0x000fc4000000002f */
[----:B------:R-:W-:Y:S02]  /*de80*/  LOP3.LUT R42, R42, 0xff, RZ, 0xc0, !PT ;  /* 0x000000ff2a2a7812 */ /* 0x000fe400078ec0ff */
[----:B------:R-:W-:Y:S02]  /*de90*/  LOP3.LUT R10, R10, 0xff, RZ, 0xc0, !PT ;  /* 0x000000ff0a0a7812 */ /* 0x000fe400078ec0ff */
[----:B------:R-:W-:Y:S02]  /*dea0*/  LOP3.LUT R40, R40, 0xff, RZ, 0xc0, !PT ;  /* 0x000000ff28287812 */ /* 0x000fe400078ec0ff */
[----:B------:R-:W-:Y:S02]  /*deb0*/  LOP3.LUT R47, R47, 0xff000000, R21, 0xf8, !PT ;  /* 0xff0000002f2f7812 */ /* 0x000fe400078ef815 */
[----:B------:R-:W-:Y:S02]  /*dec0*/  LOP3.LUT R39, R39, 0xff000000, R27, 0xf8, !PT ;  /* 0xff00000027277812 */ /* 0x000fe400078ef81b */
[----:B------:R-:W-:-:S02]  /*ded0*/  PRMT R51, R42, 0x7054, R51 ;  /* 0x000070542a337816 */ /* 0x000fc40000000033 */
[----:B------:R-:W-:Y:S02]  /*dee0*/  LOP3.LUT R42, R41, 0xff000000, R24, 0xf8, !PT ;  /* 0xff000000292a7812 */ /* 0x000fe400078ef818 */
[----:B------:R-:W-:Y:S02]  /*def0*/  PRMT R11, R10, 0x7054, R11 ;  /* 0x000070540a0b7816 */ /* 0x000fe4000000000b */
[----:B------:R-:W-:Y:S02]  /*df00*/  PRMT R49, R40, 0x7054, R49 ;  /* 0x0000705428317816 */ /* 0x000fe40000000031 */
[----:B------:R-:W-:Y:S02]  /*df10*/  F2FP.F16.E4M3.UNPACK_B R44, R47.H1 ;  /* 0x0000002fff2c723e */ /* 0x000fe400030006ff */
[----:B0-----:R-:W-:Y:S02]  /*df20*/  F2FP.F16.E4M3.UNPACK_B R24, R29.H1 ;  /* 0x0000001dff18723e */ /* 0x001fe400030006ff */
[----:B------:R-:W-:Y:S01]  /*df30*/  SHF.R.U32.HI R10, RZ, 0x10, R20 ;  /* 0x00000010ff0a7819 */ /* 0x000fe20000011614 */
[--C-:B------:R-:W-:Y:S01]  /*df40*/  HADD2.F32 R46, -RZ, R44.reuse.H0_H0 ;  /* 0x2000002cff2e7230 */ /* 0x100fe20000004100 */
[----:B------:R-:W-:Y:S01]  /*df50*/  F2FP.F16.E4M3.UNPACK_B R40, R39.H1 ;  /* 0x00000027ff28723e */ /* 0x000fe200030006ff */
[----:B------:R-:W-:Y:S01]  /*df60*/  HADD2.F32 R44, -RZ, R44.H1_H1 ;  /* 0x3000002cff2c7230 */ /* 0x000fe20000004100 */
[----:B------:R-:W-:-:S02]  /*df70*/  LOP3.LUT R51, R51, 0xff000000, R9, 0xf8, !PT ;  /* 0xff00000033337812 */ /* 0x000fc400078ef809 */
[----:B------:R-:W-:Y:S01]  /*df80*/  LOP3.LUT R43, R43, 0xff000000, R25, 0xf8, !PT ;  /* 0xff0000002b2b7812 */ /* 0x000fe200078ef819 */
[----:B------:R-:W-:Y:S01]  /*df90*/  HADD2.F32 R25, -RZ, R24.H0_H0 ;  /* 0x20000018ff197230 */ /* 0x000fe20000004100 */
[-C--:B------:R-:W-:Y:S01]  /*dfa0*/  F2FP.F16.E4M3.UNPACK_B R9, R13.reuse ;  /* 0x0000000dff09723e */ /* 0x080fe200020006ff */
[--C-:B------:R-:W-:Y:S01]  /*dfb0*/  HADD2.F32 R41, -RZ, R40.reuse.H0_H0 ;  /* 0x20000028ff297230 */ /* 0x100fe20000004100 */
[----:B------:R-:W-:Y:S01]  /*dfc0*/  LOP3.LUT R10, R10, 0xff, RZ, 0xc0, !PT ;  /* 0x000000ff0a0a7812 */ /* 0x000fe200078ec0ff */
[----:B------:R-:W-:Y:S01]  /*dfd0*/  HADD2.F32 R40, -RZ, R40.H1_H1 ;  /* 0x30000028ff287230 */ /* 0x000fe20000004100 */
[----:B------:R-:W-:Y:S02]  /*dfe0*/  F2FP.F16.E4M3.UNPACK_B R13, R13.H1 ;  /* 0x0000000dff0d723e */ /* 0x000fe400030006ff */
[----:B------:R-:W-:Y:S02]  /*dff0*/  PRMT R45, R10, 0x7054, R45 ;  /* 0x000070540a2d7816 */ /* 0x000fe4000000002d */
[----:B------:R-:W-:Y:S01]  /*e000*/  LOP3.LUT R48, R49, 0xff000000, R8, 0xf8, !PT ;  /* 0xff00000031307812 */ /* 0x000fe200078ef808 */
[----:B------:R-:W-:-:S02]  /*e010*/  HADD2.F32 R10, -RZ, R13.H0_H0 ;  /* 0x2000000dff0a7230 */ /* 0x000fc40000004100 */
[CC--:B------:R-:W-:Y:S01]  /*e020*/  FMUL.FTZ R49, R25.reuse, R46.reuse ;  /* 0x0000002e19317220 */ /* 0x0c0fe20000410000 */
[----:B------:R-:W-:Y:S01]  /*e030*/  FMUL.FTZ R25, R25, R41 ;  /* 0x0000002919197220 */ /* 0x000fe20000410000 */
[----:B------:R-:W-:Y:S01]  /*e040*/  F2FP.F16.E4M3.UNPACK_B R29, R29 ;  /* 0x0000001dff1d723e */ /* 0x000fe200020006ff */
[----:B------:R-:W-:Y:S01]  /*e050*/  HADD2.F32 R13, -RZ, R13.H1_H1 ;  /* 0x3000000dff0d7230 */ /* 0x000fe20000004100 */
[----:B------:R-:W-:Y:S01]  /*e060*/  F2FP.F16.E4M3.UNPACK_B R47, R47 ;  /* 0x0000002fff2f723e */ /* 0x000fe200020006ff */
[C---:B------:R-:W-:Y:S01]  /*e070*/  FFMA.FTZ R53, R10.reuse, R46, R25 ;  /* 0x0000002e0a357223 */ /* 0x040fe20000010019 */
[----:B------:R-:W-:Y:S01]  /*e080*/  FFMA.FTZ R52, R10, R41, -R49 ;  /* 0x000000290a347223 */ /* 0x000fe20000010831 */
[----:B------:R-:W-:Y:S01]  /*e090*/  F2FP.F16.E4M3.UNPACK_B R39, R39 ;  /* 0x00000027ff27723e */ /* 0x000fe200020006ff */
[----:B------:R-:W-:Y:S01]  /*e0a0*/  HADD2.F32 R25, -RZ, R24.H1_H1 ;  /* 0x30000018ff197230 */ /* 0x000fe20000004100 */
[-C--:B------:R-:W-:Y:S01]  /*e0b0*/  F2FP.F16.E4M3.UNPACK_B R27, R31.reuse ;  /* 0x0000001fff1b723e */ /* 0x080fe200020006ff */
        /* <DEDUP_REMOVED lines=8> */
[----:B------:R-:W-:Y:S01]  /*e140*/  FFMA.FTZ R55, R13, R40, -R46 ;  /* 0x000000280d377223 */ /* 0x000fe2000001082e */
[-C--:B------:R-:W-:Y:S01]  /*e150*/  FMUL.FTZ R24, R24, R41.reuse ;  /* 0x0000002918187220 */ /* 0x080fe20000410000 */
[----:B------:R-:W-:Y:S01]  /*e160*/  LOP3.LUT R45, R45, 0xff000000, R20, 0xf8, !PT ;  /* 0xff0000002d2d7812 */ /* 0x000fe200078ef814 */
[C---:B------:R-:W-:Y:S01]  /*e170*/  FFMA.FTZ R46, R10.reuse, R41, -R25 ;  /* 0x000000290a2e7223 */ /* 0x040fe20000010819 */
[----:B------:R-:W-:Y:S01]  /*e180*/  F2FP.F16.E4M3.UNPACK_B R41, R51.H1 ;  /* 0x00000033ff29723e */ /* 0x000fe200030006ff */
[----:B------:R-:W-:Y:S01]  /*e190*/  FFMA.FTZ R54, R13, R44, R57 ;  /* 0x0000002c0d367223 */ /* 0x000fe20000010039 */
[----:B------:R-:W-:Y:S01]  /*e1a0*/  F2FP.F16.E4M3.UNPACK_B R25, R43.H1 ;  /* 0x0000002bff19723e */ /* 0x000fe200030006ff */
[----:B------:R-:W-:Y:S01]  /*e1b0*/  FFMA.FTZ R49, R10, R49, R24 ;  /* 0x000000310a317223 */ /* 0x000fe20000010018 */
[-C--:B------:R-:W-:Y:S01]  /*e1c0*/  F2FP.F16.E4M3.UNPACK_B R20, R15.reuse ;  /* 0x0000000fff14723e */ /* 0x080fe200020006ff */
[----:B------:R-:W-:Y:S01]  /*e1d0*/  HADD2.F32 R40, -RZ, R47.H1_H1 ;  /* 0x3000002fff287230 */ /* 0x000fe20000004100 */
[----:B------:R-:W-:Y:S01]  /*e1e0*/  F2FP.F16.E4M3.UNPACK_B R15, R15.H1 ;  /* 0x0000000fff0f723e */ /* 0x000fe200030006ff */
        /* <DEDUP_REMOVED lines=8> */
[----:B------:R-:W-:Y:S01]  /*e270*/  HADD2.F32 R39, -RZ, R25.H0_H0 ;  /* 0x20000019ff277230 */ /* 0x000fe20000004100 */
[----:B------:R-:W-:Y:S01]  /*e280*/  LOP3.LUT R38, R11, 0xff000000, R26, 0xf8, !PT ;  /* 0xff0000000b267812 */ /* 0x000fe200078ef81a */
[----:B------:R-:W-:Y:S02]  /*e290*/  HADD2.F32 R9, -RZ, R9.H1_H1 ;  /* 0x30000009ff097230 */ /* 0x000fe40000004100 */
[C---:B------:R-:W-:Y:S01]  /*e2a0*/  FMUL.FTZ R57, R13.reuse, R44 ;  /* 0x0000002c0d397220 */ /* 0x040fe20000410000 */
[----:B------:R-:W-:Y:S02]  /*e2b0*/  HADD2.F32 R10, -RZ, R15.H0_H0 ;  /* 0x2000000fff0a7230 */ /* 0x000fe40000004100 */
[----:B------:R-:W-:Y:S01]  /*e2c0*/  FMUL.FTZ R13, R13, R39 ;  /* 0x000000270d0d7220 */ /* 0x000fe20000410000 */
[----:B------:R-:W-:-:S02]  /*e2d0*/  HADD2.F32 R31, -RZ, R31.H1_H1 ;  /* 0x3000001fff1f7230 */ /* 0x000fc40000004100 */
[C---:B------:R-:W-:Y:S01]  /*e2e0*/  FFMA.FTZ R47, R9.reuse, R24, -R50 ;  /* 0x00000018092f7223 */ /* 0x040fe20000010832 */
[----:B------:R-:W-:Y:S01]  /*e2f0*/  FFMA.FTZ R50, R9, R40, R29 ;  /* 0x0000002809327223 */ /* 0x000fe2000001001d */
[C---:B------:R-:W-:Y:S01]  /*e300*/  FFMA.FTZ R60, R10.reuse, R39, -R57 ;  /* 0x000000270a3c7223 */ /* 0x040fe20000010839 */
[----:B------:R-:W-:Y:S01]  /*e310*/  FFMA.FTZ R61, R10, R44, R13 ;  /* 0x0000002c0a3d7223 */ /* 0x000fe2000001000d */
[----:B------:R-:W-:Y:S01]  /*e320*/  HADD2.F32 R24, -RZ, R25.H1_H1 ;  /* 0x30000019ff187230 */ /* 0x000fe20000004100 */
[-C--:B------:R-:W-:Y:S01]  /*e330*/  F2FP.F16.E4M3.UNPACK_B R21, R28.reuse ;  /* 0x0000001cff15723e */ /* 0x080fe200020006ff */
[----:B------:R-:W-:Y:S01]  /*e340*/  HADD2.F32 R40, -RZ, R41.H1_H1 ;  /* 0x30000029ff287230 */ /* 0x000fe20000004100 */
[----:B------:R-:W-:Y:S01]  /*e350*/  F2FP.F16.E4M3.UNPACK_B R28, R28.H1 ;  /* 0x0000001cff1c723e */ /* 0x000fe200030006ff */
[----:B------:R-:W-:Y:S01]  /*e360*/  HADD2.F32 R25, -RZ, R51.H0_H0 ;  /* 0x20000033ff197230 */ /* 0x000fe20000004100 */
[----:B------:R-:W-:Y:S01]  /*e370*/  F2FP.F16.E4M3.UNPACK_B R8, R12 ;  /* 0x0000000cff08723e */ /* 0x000fe200020006ff */
[----:B------:R-:W-:-:S02]  /*e380*/  HADD2.F32 R10, -RZ, R27.H0_H0 ;  /* 0x2000001bff0a7230 */ /* 0x000fc40000004100 */
[C---:B------:R-:W-:Y:S01]  /*e390*/  FMUL.FTZ R56, R31.reuse, R40 ;  /* 0x000000281f387220 */ /* 0x040fe20000410000 */
[----:B------:R-:W-:Y:S02]  /*e3a0*/  HADD2.F32 R15, -RZ, R15.H1_H1 ;  /* 0x3000000fff0f7230 */ /* 0x000fe40000004100 */
[-C--:B------:R-:W-:Y:S01]  /*e3b0*/  FMUL.FTZ R31, R31, R24.reuse ;  /* 0x000000181f1f7220 */ /* 0x080fe20000410000 */
[----:B------:R-:W-:Y:S02]  /*e3c0*/  HADD2.F32 R13, -RZ, R43.H0_H0 ;  /* 0x2000002bff0d7230 */ /* 0x000fe40000004100 */
[C---:B------:R-:W-:Y:S01]  /*e3d0*/  FMUL.FTZ R44, R10.reuse, R25 ;  /* 0x000000190a2c7220 */ /* 0x040fe20000410000 */
[----:B------:R-:W-:Y:S02]  /*e3e0*/  HADD2.F32 R9, -RZ, R20.H0_H0 ;  /* 0x20000014ff097230 */ /* 0x000fe40000004100 */
[----:B------:R-:W-:Y:S01]  /*e3f0*/  FFMA.FTZ R63, R15, R24, -R56 ;  /* 0x000000180f3f7223 */ /* 0x000fe20000010838 */
[----:B------:R-:W-:Y:S01]  /*e400*/  F2FP.F16.E4M3.UNPACK_B R24, R45.H1 ;  /* 0x0000002dff18723e */ /* 0x000fe200030006ff */
[-C--:B------:R-:W-:Y:S01]  /*e410*/  FMUL.FTZ R10, R10, R13.reuse ;  /* 0x0000000d0a0a7220 */ /* 0x080fe20000410000 */
[----:B------:R-:W-:Y:S01]  /*e420*/  F2FP.F16.E4M3.UNPACK_B R12, R12.H1 ;  /* 0x0000000cff0c723e */ /* 0x000fe200030006ff */
[C---:B------:R-:W-:Y:S01]  /*e430*/  FFMA.FTZ R56, R9.reuse, R13, -R44 ;  /* 0x0000000d09387223 */ /* 0x040fe2000001082c */
[----:B------:R-:W-:Y:S01]  /*e440*/  F2FP.F16.E4M3.UNPACK_B R13, R38.H1 ;  /* 0x00000026ff0d723e */ /* 0x000fe200030006ff */
[----:B------:R-:W-:Y:S01]  /*e450*/  FFMA.FTZ R57, R9, R25, R10 ;  /* 0x0000001909397223 */ /* 0x000fe2000001000a */
[----:B------:R-:W-:Y:S01]  /*e460*/  FFMA.FTZ R62, R15, R40, R31 ;  /* 0x000000280f3e7223 */ /* 0x000fe2000001001f */
[----:B------:R-:W-:Y:S01]  /*e470*/  HADD2.F32 R51, -RZ, R51.H1_H1 ;  /* 0x30000033ff337230 */ /* 0x000fe20000004100 */
[----:B------:R-:W-:Y:S01]  /*e480*/  F2FP.F16.E4M3.UNPACK_B R45, R45 ;  /* 0x0000002dff2d723e */ /* 0x000fe200020006ff */
[----:B------:R-:W-:Y:S01]  /*e490*/  HADD2.F32 R27, -RZ, R27.H1_H1 ;  /* 0x3000001bff1b7230 */ /* 0x000fe20000004100 */
[----:B------:R-:W-:Y:S01]  /*e4a0*/  F2FP.F16.E4M3.UNPACK_B R38, R38 ;  /* 0x00000026ff26723e */ /* 0x000fe200020006ff */
[----:B------:R-:W-:Y:S01]  /*e4b0*/  HADD2.F32 R25, -RZ, R24.H0_H0 ;  /* 0x20000018ff197230 */ /* 0x000fe20000004100 */
[----:B------:R-:W-:Y:S01]  /*e4c0*/  F2FP.F16.E4M3.UNPACK_B R26, R30 ;  /* 0x0000001eff1a723e */ /* 0x000fe200020006ff */
[----:B------:R-:W-:-:S02]  /*e4d0*/  HADD2.F32 R10, -RZ, R28.H0_H0 ;  /* 0x2000001cff0a7230 */ /* 0x000fc40000004100 */
[C---:B------:R-:W-:Y:S01]  /*e4e0*/  FMUL.FTZ R29, R27.reuse, R51 ;  /* 0x000000331b1d7220 */ /* 0x040fe20000410000 */
[----:B------:R-:W-:Y:S01]  /*e4f0*/  HADD2.F32 R15, -RZ, R13.H0_H0 ;  /* 0x2000000dff0f7230 */ /* 0x000fe20000004100 */
[----:B------:R-:W-:Y:S01]  /*e500*/  F2FP.F16.E4M3.UNPACK_B R30, R30.H1 ;  /* 0x0000001eff1e723e */ /* 0x000fe200030006ff */
[----:B------:R-:W-:Y:S02]  /*e510*/  HADD2.F32 R43, -RZ, R43.H1_H1 ;  /* 0x3000002bff2b7230 */ /* 0x000fe40000004100 */
[C---:B------:R-:W-:Y:S01]  /*e520*/  FMUL.FTZ R40, R10.reuse, R25 ;  /* 0x000000190a287220 */ /* 0x040fe20000410000 */
        /* <DEDUP_REMOVED lines=9> */
[----:B------:R-:W-:Y:S02]  /*e5c0*/  HADD2.F32 R9, -RZ, R24.H1_H1 ;  /* 0x30000018ff097230 */ /* 0x000fe40000004100 */
[----:B------:R-:W-:Y:S01]  /*e5d0*/  FFMA.FTZ R58, R20, R51, R44 ;  /* 0x00000033143a7223 */ /* 0x000fe2000001002c */
[----:B------:R-:W-:Y:S01]  /*e5e0*/  HADD2.F32 R12, -RZ, R12.H1_H1 ;  /* 0x3000000cff0c7230 */ /* 0x000fe20000004100 */
[----:B------:R-:W-:Y:S01]  /*e5f0*/  F2FP.F16.E4M3.UNPACK_B R11, R14 ;  /* 0x0000000eff0b723e */ /* 0x000fe200020006ff */
[----:B------:R-:W-:-:S02]  /*e600*/  HADD2.F32 R15, -RZ, R45.H0_H0 ;  /* 0x2000002dff0f7230 */ /* 0x000fc40000004100 */
[C---:B------:R-:W-:Y:S01]  /*e610*/  FMUL.FTZ R25, R28.reuse, R9 ;  /* 0x000000091c197220 */ /* 0x040fe20000410000 */
[-C--:B------:R-:W-:Y:S01]  /*e620*/  FMUL.FTZ R28, R28, R13.reuse ;  /* 0x0000000d1c1c7220 */ /* 0x080fe20000410000 */
[----:B------:R-:W-:Y:S01]  /*e630*/  HADD2.F32 R10, -RZ, R21.H0_H0 ;  /* 0x20000015ff0a7230 */ /* 0x000fe20000004100 */
[----:B------:R-:W-:Y:S01]  /*e640*/  F2FP.F16.E4M3.UNPACK_B R14, R14.H1 ;  /* 0x0000000eff0e723e */ /* 0x000fe200030006ff */
[C---:B------:R-:W-:Y:S01]  /*e650*/  FFMA.FTZ R31, R12.reuse, R13, -R25 ;  /* 0x0000000d0c1f7223 */ /* 0x040fe20000010819 */
[----:B------:R-:W-:Y:S01]  /*e660*/  FFMA.FTZ R44, R12, R9, R28 ;  /* 0x000000090c2c7223 */ /* 0x000fe2000001001c */
[----:B------:R-:W-:Y:S02]  /*e670*/  HADD2.F32 R12, -RZ, R38.H0_H0 ;  /* 0x20000026ff0c7230 */ /* 0x000fe40000004100 */
[----:B------:R-:W-:Y:S01]  /*e680*/  FMUL.FTZ R20, R10, R15 ;  /* 0x0000000f0a147220 */ /* 0x000fe20000410000 */
[----:B------:R-:W-:Y:S02]  /*e690*/  HADD2.F32 R9, -RZ, R8.H0_H0 ;  /* 0x20000008ff097230 */ /* 0x000fe40000004100 */
        /* <DEDUP_REMOVED lines=26> */
[----:B------:R-:W-:Y:S01]  /*e840*/  FFMA.FTZ R38, R8, R12, -R39 ;  /* 0x0000000c08267223 */ /* 0x000fe20000010827 */
[----:B------:R-:W-:Y:S02]  /*e850*/  HADD2.F32 R12, -RZ, R48.H0_H0 ;  /* 0x20000030ff0c7230 */ /* 0x000fe40000004100 */
[----:B------:R-:W-:Y:S01]  /*e860*/  FMUL.FTZ R39, R30, R21 ;  /* 0x000000151e277220 */ /* 0x000fe20000410000 */
[----:B------:R-:W-:Y:S01]  /*e870*/  FFMA.FTZ R30, R8, R15, R9 ;  /* 0x0000000f081e7223 */ /* 0x000fe20000010009 */
[C---:B------:R-:W-:Y:S01]  /*e880*/  FFMA.FTZ R43, R14.reuse, R21, R10 ;  /* 0x000000150e2b7223 */ /* 0x040fe2000001000a */
[----:B------:R-:W-:Y:S02]  /*e890*/  HADD2.F32 R10, -RZ, R42.H0_H0 ;  /* 0x2000002aff0a7230 */ /* 0x000fe40000004100 */
[----:B------:R-:W-:Y:S01]  /*e8a0*/  FFMA.FTZ R41, R14, R13, -R39 ;  /* 0x0000000d0e297223 */ /* 0x000fe20000010827 */
[----:B------:R-:W-:-:S02]  /*e8b0*/  HADD2.F32 R9, -RZ, R26.H0_H0 ;  /* 0x2000001aff097230 */ /* 0x000fc40000004100 */
[----:B------:R-:W-:Y:S01]  /*e8c0*/  HADD2.F32 R42, -RZ, R42.H1_H1 ;  /* 0x3000002aff2a7230 */ /* 0x000fe20000004100 */
        /* <DEDUP_REMOVED lines=25> */
[----:B------:R-:W-:Y:S01]  /*ea60*/  F2FP.SATFINITE.E4M3.F32.PACK_AB_MERGE_C R15, R58, R57, R15 ;  /* 0x000000393a0f723e */ /* 0x000fe2000480700f */
[----:B------:R1:W-:Y:S01]  /*ea70*/  STS.128 [R0+0x18400], R8 ;  /* 0x0184000800007388 */ /* 0x0003e20000000c00 */
[----:B------:R-:W-:Y:S02]  /*ea80*/  F2FP.SATFINITE.E4M3.F32.PACK_AB_MERGE_C R12, R28, R25, R12 ;  /* 0x000000191c0c723e */ /* 0x000fe4000480700c */
[----:B------:R-:W-:-:S05]  /*ea90*/  F2FP.SATFINITE.E4M3.F32.PACK_AB_MERGE_C R14, R39, R14, R30 ;  /* 0x0000000e270e723e */ /* 0x000fca000480701e */
[----:B------:R1:W-:Y:S02]  /*eaa0*/  STS.128 [R3+0x18400], R12 ;  /* 0x0184000c03007388 */ /* 0x0003e40000000c00 */
.L_x_7189:
[----:B------:R-:W-:Y:S05]  /*eab0*/  BSYNC B1 ;  /* 0x0000000000017941 */ /* 0x000fea0003800000 */
.L_x_7188:
[----:B------:R-:W-:Y:S05]  /*eac0*/  @P0 BRA `(.L_x_7180) ;  /* 0x0000000c00c80947 */ /* 0x000fea0003800000 */
[----:B------:R-:W2:Y:S01]  /*ead0*/  LDL R51, [R1+0x28] ;  /* 0x0000280001337983 */ /* 0x000ea20000100800 */
[----:B-1---5:R-:W-:Y:S01]  /*eae0*/  SHF.R.U32.HI R9, RZ, 0x8, R33 ;  /* 0x00000008ff097819 */ /* 0x022fe20000011621 */
[----:B------:R-:W-:Y:S01]  /*eaf0*/  IMAD.IADD R14, R18, 0x1, R37 ;  /* 0x00000001120e7824 */ /* 0x000fe200078e0225 */
[----:B------:R-:W-:Y:S02]  /*eb00*/  SHF.R.U32.HI R3, RZ, 0x8, R32 ;  /* 0x00000008ff037819 */ /* 0x000fe40000011620 */
[----:B------:R-:W-:Y:S02]  /*eb10*/  LOP3.LUT R8, R33, 0xff, RZ, 0xc0, !PT ;  /* 0x000000ff21087812 */ /* 0x000fe400078ec0ff */
[----:B------:R-:W-:Y:S02]  /*eb20*/  LOP3.LUT R9, R9, 0xff, RZ, 0xc0, !PT ;  /* 0x000000ff09097812 */ /* 0x000fe400078ec0ff */
[----:B0-----:R-:W-:Y:S02]  /*eb30*/  LOP3.LUT R0, R32, 0xff, RZ, 0xc0, !PT ;  /* 0x000000ff20007812 */ /* 0x001fe400078ec0ff */
[----:B------:R-:W-:-:S02]  /*eb40*/  LOP3.LUT R3, R3, 0xff, RZ, 0xc0, !PT ;  /* 0x000000ff03037812 */ /* 0x000fc400078ec0ff */
[----:B------:R-:W-:Y:S02]  /*eb50*/  PRMT R20, R9, 0x7604, R8 ;  /* 0x0000760409147816 */ /* 0x000fe40000000008 */
[----:B------:R-:W-:Y:S02]  /*eb60*/  SHF.R.U32.HI R8, RZ, 0x8, R34 ;  /* 0x00000008ff087819 */ /* 0x000fe40000011622 */
[----:B------:R-:W-:Y:S02]  /*eb70*/  PRMT R3, R3, 0x7604, R0 ;  /* 0x0000760403037816 */ /* 0x000fe40000000000 */
[----:B------:R-:W-:Y:S02]  /*eb80*/  LOP3.LUT R0, R34, 0xff, RZ, 0xc0, !PT ;  /* 0x000000ff22007812 */ /* 0x000fe400078ec0ff */
[----:B------:R-:W-:Y:S02]  /*eb90*/  LOP3.LUT R9, R8, 0xff, RZ, 0xc0, !PT ;  /* 0x000000ff08097812 */ /* 0x000fe400078ec0ff */
[----:B------:R-:W-:-:S02]  /*eba0*/  SHF.R.U32.HI R15, RZ, 0x3, R225 ;  /* 0x00000003ff0f7819 */ /* 0x000fc400000116e1 */
[----:B------:R-:W-:Y:S02]  /*ebb0*/  PRMT R25, R9, 0x7604, R0 ;  /* 0x0000760409197816 */ /* 0x000fe40000000000 */
[----:B------:R-:W-:Y:S02]  /*ebc0*/  LOP3.LUT R0, R225, 0x70, R14, 0xf8, !PT ;  /* 0x00000070e1007812 */ /* 0x000fe400078ef80e */
[----:B------:R-:W-:Y:S02]  /*ebd0*/  SHF.R.U32.HI R12, RZ, 0x8, R4 ;  /* 0x00000008ff0c7819 */ /* 0x000fe40000011604 */
[----:B------:R-:W-:Y:S02]  /*ebe0*/  LOP3.LUT R0, R0, R15, RZ, 0x3c, !PT ;  /* 0x0000000f00007212 */ /* 0x000fe400078e3cff */
[----:B------:R-:W-:Y:S02]  /*ebf0*/  SHF.R.U32.HI R11, RZ, 0x8, R35 ;  /* 0x00000008ff0b7819 */ /* 0x000fe40000011623 */
[----:B------:R-:W-:-:S02]  /*ec00*/  LOP3.LUT R13, R12, 0xff, RZ, 0xc0, !PT ;  /* 0x000000ff0c0d7812 */ /* 0x000fc400078ec0ff */
[----:B------:R-:W-:Y:S02]  /*ec10*/  LOP3.LUT R8, R4, 0xff, RZ, 0xc0, !PT ;  /* 0x000000ff04087812 */ /* 0x000fe400078ec0ff */
[----:B------:R-:W-:Y:S02]  /*ec20*/  IADD3 R0, R17, R0, R233 ;  /* 0x0000000011007210 */ /* 0x000fe40007ffe0e9 */
[----:B------:R-:W-:Y:S02]  /*ec30*/  LOP3.LUT R10, R35, 0xff, RZ, 0xc0, !PT ;  /* 0x000000ff230a7812 */ /* 0x000fe400078ec0ff */
[----:B------:R-:W-:Y:S02]  /*ec40*/  LOP3.LUT R11, R11, 0xff, RZ, 0xc0, !PT ;  /* 0x000000ff0b0b7812 */ /* 0x000fe400078ec0ff */
[----:B------:R-:W-:Y:S02]  /*ec50*/  PRMT R31, R13, 0x7604, R8 ;  /* 0x000076040d1f7816 */ /* 0x000fe40000000008 */
[----:B------:R-:W0:Y:S01]  /*ec60*/  LDS.128 R12, [R0+0x18400] ;  /* 0x01840000000c7984 */ /* 0x000e220000000c00 */
[----:B------:R-:W-:-:S02]  /*ec70*/  PRMT R24, R11, 0x7604, R10 ;  /* 0x000076040b187816 */ /* 0x000fc4000000000a */
[----:B------:R-:W-:Y:S02]  /*ec80*/  SHF.R.U32.HI R26, RZ, 0x8, R5 ;  /* 0x00000008ff1a7819 */ /* 0x000fe40000011605 */
        /* <DEDUP_REMOVED lines=8> */
[----:B------:R-:W-:Y:S01]  /*ed10*/  PRMT R39, R28, 0x7604, R27 ;  /* 0x000076041c277816 */ /* 0x000fe2000000001b */
[----:B------:R-:W-:Y:S01]  /*ed20*/  IMAD.U32 R21, R21, 0x10000, RZ ;  /* 0x0001000015157824 */ /* 0x000fe200078e00ff */
[----:B------:R-:W-:Y:S01]  /*ed30*/  SHF.R.U32.HI R27, RZ, 0x10, R35 ;  /* 0x00000010ff1b7819 */ /* 0x000fe20000011623 */
[----:B------:R-:W-:Y:S01]  /*ed40*/  IMAD.U32 R37, R37, 0x10000, RZ ;  /* 0x0001000025257824 */ /* 0x000fe200078e00ff */
[----:B------:R-:W-:-:S02]  /*ed50*/  SHF.R.U32.HI R30, RZ, 0x8, R7 ;  /* 0x00000008ff1e7819 */ /* 0x000fc40000011607 */
[----:B------:R-:W-:Y:S01]  /*ed60*/  LOP3.LUT R29, R7, 0xff, RZ, 0xc0, !PT ;  /* 0x000000ff071d7812 */ /* 0x000fe200078ec0ff */
[----:B------:R-:W-:Y:S01]  /*ed70*/  IMAD.U32 R27, R27, 0x10000, RZ ;  /* 0x000100001b1b7824 */ /* 0x000fe200078e00ff */
[----:B------:R-:W-:Y:S02]  /*ed80*/  LOP3.LUT R30, R30, 0xff, RZ, 0xc0, !PT ;  /* 0x000000ff1e1e7812 */ /* 0x000fe400078ec0ff */
[----:B------:R-:W-:Y:S02]  /*ed90*/  LOP3.LUT R3, R3, 0xff0000, R32, 0xf8, !PT ;  /* 0x00ff000003037812 */ /* 0x000fe400078ef820 */
[----:B------:R-:W-:Y:S02]  /*eda0*/  SHF.R.U32.HI R41, RZ, 0x10, R7 ;  /* 0x00000010ff297819 */ /* 0x000fe40000011607 */
[----:B------:R-:W-:Y:S02]  /*edb0*/  LOP3.LUT R21, R20, 0xff0000, R21, 0xf8, !PT ;  /* 0x00ff000014157812 */ /* 0x000fe400078ef815 */
[----:B------:R-:W-:Y:S01]  /*edc0*/  LOP3.LUT R37, R26, 0xff0000, R37, 0xf8, !PT ;  /* 0x00ff00001a257812 */ /* 0x000fe200078ef825 */
[----:B------:R-:W-:Y:S01]  /*edd0*/  IMAD.U32 R41, R41, 0x10000, RZ ;  /* 0x0001000029297824 */ /* 0x000fe200078e00ff */
[----:B------:R-:W-:-:S02]  /*ede0*/  PRMT R30, R30, 0x7604, R29 ;  /* 0x000076041e1e7816 */ /* 0x000fc4000000001d */
[----:B------:R-:W-:Y:S02]  /*edf0*/  LOP3.LUT R29, R24, 0xff0000, R27, 0xf8, !PT ;  /* 0x00ff0000181d7812 */ /* 0x000fe400078ef81b */
[----:B------:R-:W-:Y:S02]  /*ee00*/  LOP3.LUT R27, R3, 0xff000000, R32, 0xf8, !PT ;  /* 0xff000000031b7812 */ /* 0x000fe400078ef820 */
[----:B------:R-:W-:Y:S02]  /*ee10*/  LOP3.LUT R32, R21, 0xff000000, R33, 0xf8, !PT ;  /* 0xff00000015207812 */ /* 0x000fe400078ef821 */
[----:B------:R-:W-:Y:S02]  /*ee20*/  LOP3.LUT R37, R37, 0xff000000, R5, 0xf8, !PT ;  /* 0xff00000025257812 */ /* 0x000fe400078ef805 */
[----:B------:R-:W-:Y:S02]  /*ee30*/  LOP3.LUT R25, R25, 0xff0000, R34, 0xf8, !PT ;  /* 0x00ff000019197812 */ /* 0x000fe400078ef822 */
[----:B------:R-:W-:-:S02]  /*ee40*/  LOP3.LUT R31, R31, 0xff0000, R4, 0xf8, !PT ;  /* 0x00ff00001f1f7812 */ /* 0x000fc400078ef804 */
[----:B------:R-:W-:Y:S02]  /*ee50*/  F2FP.F16.E4M3.UNPACK_B R33, R37 ;  /* 0x00000025ff21723e */ /* 0x000fe400020006ff */
[----:B0-----:R-:W-:Y:S02]  /*ee60*/  F2FP.F16.E4M3.UNPACK_B R20, R13 ;  /* 0x0000000dff14723e */ /* 0x001fe400020006ff */
[----:B------:R-:W-:Y:S02]  /*ee70*/  F2FP.F16.E4M3.UNPACK_B R28, R32 ;  /* 0x00000020ff1c723e */ /* 0x000fe400020006ff */
[----:B------:R-:W-:Y:S01]  /*ee80*/  LOP3.LUT R41, R30, 0xff0000, R41, 0xf8, !PT ;  /* 0x00ff00001e297812 */ /* 0x000fe200078ef829 */
[--C-:B------:R-:W-:Y:S01]  /*ee90*/  HADD2.F32 R24, -RZ, R20.reuse.H0_H0 ;  /* 0x20000014ff187230 */ /* 0x100fe20000004100 */
[----:B------:R-:W-:Y:S01]  /*eea0*/  LOP3.LUT R30, R25, 0xff000000, R34, 0xf8, !PT ;  /* 0xff000000191e7812 */ /* 0x000fe200078ef822 */
[----:B------:R-:W-:Y:S01]  /*eeb0*/  HADD2.F32 R20, -RZ, R20.H1_H1 ;  /* 0x30000014ff147230 */ /* 0x000fe20000004100 */
[----:B------:R-:W-:-:S02]  /*eec0*/  LOP3.LUT R31, R31, 0xff000000, R4, 0xf8, !PT ;  /* 0xff0000001f1f7812 */ /* 0x000fc400078ef804 */
[----:B------:R-:W-:Y:S01]  /*eed0*/  LOP3.LUT R34, R29, 0xff000000, R35, 0xf8, !PT ;  /* 0xff0000001d227812 */ /* 0x000fe200078ef823 */
[--C-:B------:R-:W-:Y:S01]  /*eee0*/  HADD2.F32 R35, -RZ, R33.reuse.H0_H0 ;  /* 0x20000021ff237230 */ /* 0x100fe20000004100 */
[----:B------:R-:W-:Y:S01]  /*eef0*/  F2FP.F16.E4M3.UNPACK_B R21, R13.H1 ;  /* 0x0000000dff15723e */ /* 0x000fe200030006ff */
[----:B------:R-:W-:Y:S01]  /*ef00*/  HADD2.F32 R29, -RZ, R28.H0_H0 ;  /* 0x2000001cff1d7230 */ /* 0x000fe20000004100 */
[----:B------:R-:W-:Y:S01]  /*ef10*/  F2FP.F16.E4M3.UNPACK_B R37, R37.H1 ;  /* 0x00000025ff25723e */ /* 0x000fe200030006ff */
[----:B------:R-:W-:Y:S02]  /*ef20*/  HADD2.F32 R33, -RZ, R33.H1_H1 ;  /* 0x30000021ff217230 */ /* 0x000fe40000004100 */
[C---:B------:R-:W-:Y:S01]  /*ef30*/  FMUL.FTZ R38, R24.reuse, R35 ;  /* 0x0000002318267220 */ /* 0x040fe20000410000 */
[----:B------:R-:W-:Y:S01]  /*ef40*/  F2FP.F16.E4M3.UNPACK_B R32, R32.H1 ;  /* 0x00000020ff20723e */ /* 0x000fe200030006ff */
[----:B------:R-:W-:Y:S01]  /*ef50*/  FMUL.FTZ R40, R24, R29 ;  /* 0x0000001d18287220 */ /* 0x000fe20000410000 */
[----:B------:R-:W-:Y:S01]  /*ef60*/  F2FP.F16.E4M3.UNPACK_B R25, R15 ;  /* 0x0000000fff19723e */ /* 0x000fe200020006ff */
[----:B------:R-:W-:Y:S01]  /*ef70*/  FMUL.FTZ R43, R20, R33 ;  /* 0x00000021142b7220 */ /* 0x000fe20000410000 */
[----:B------:R-:W-:-:S02]  /*ef80*/  F2FP.F16.E4M3.UNPACK_B R26, R15.H1 ;  /* 0x0000000fff1a723e */ /* 0x000fc400030006ff */
[-C--:B------:R-:W-:Y:S02]  /*ef90*/  F2FP.F16.E4M3.UNPACK_B R15, R14.reuse ;  /* 0x0000000eff0f723e */ /* 0x080fe400020006ff */
[----:B------:R-:W-:Y:S01]  /*efa0*/  F2FP.F16.E4M3.UNPACK_B R24, R14.H1 ;  /* 0x0000000eff18723e */ /* 0x000fe200030006ff */
[--C-:B------:R-:W-:Y:S01]  /*efb0*/  HADD2.F32 R14, -RZ, R21.reuse.H0_H0 ;  /* 0x20000015ff0e7230 */ /* 0x100fe20000004100 */
[----:B------:R-:W-:Y:S01]  /*efc0*/  LOP3.LUT R41, R41, 0xff000000, R7, 0xf8, !PT ;  /* 0xff00000029297812 */ /* 0x000fe200078ef807 */
[----:B------:R-:W-:Y:S01]  /*efd0*/  HADD2.F32 R21, -RZ, R21.H1_H1 ;  /* 0x30000015ff157230 */ /* 0x000fe20000004100 */
[-C--:B------:R-:W-:Y:S02]  /*efe0*/  F2FP.F16.E4M3.UNPACK_B R13, R12.reuse ;  /* 0x0000000cff0d723e */ /* 0x080fe400020006ff */
[----:B------:R-:W-:Y:S02]  /*eff0*/  F2FP.F16.E4M3.UNPACK_B R12, R12.H1 ;  /* 0x0000000cff0c723e */ /* 0x000fe400030006ff */
[----:B------:R-:W-:-:S04]  /*f000*/  LOP3.LUT R39, R39, 0xff0000, R6, 0xf8, !PT ;  /* 0x00ff000027277812 */ /* 0x000fc800078ef806 */
[----:B------:R-:W-:Y:S01]  /*f010*/  LOP3.LUT R39, R39, 0xff000000, R6, 0xf8, !PT ;  /* 0xff00000027277812 */ /* 0x000fe200078ef806 */
[----:B--2---:R-:W0:Y:S02]  /*f020*/  LDS.128 R8, [R51+0x18400] ;  /* 0x0184000033087984 */ /* 0x004e240000000c00 */
[-C--:B0-----:R-:W-:Y:S02]  /*f030*/  F2FP.F16.E4M3.UNPACK_B R4, R9.reuse ;  /* 0x00000009ff04723e */ /* 0x081fe400020006ff */
[----:B------:R-:W-:Y:S02]  /*f040*/  F2FP.F16.E4M3.UNPACK_B R9, R9.H1 ;  /* 0x00000009ff09723e */ /* 0x000fe400030006ff */
[-C--:B------:R-:W-:Y:S01]  /*f050*/  F2FP.F16.E4M3.UNPACK_B R7, R11.reuse ;  /* 0x0000000bff07723e */ /* 0x080fe200020006ff */
[--C-:B------:R-:W-:Y:S01]  /*f060*/  HADD2.F32 R5, -RZ, R4.reuse.H0_H0 ;  /* 0x20000004ff057230 */ /* 0x100fe20000004100 */
[----:B------:R-:W-:Y:S01]  /*f070*/  F2FP.F16.E4M3.UNPACK_B R11, R11.H1 ;  /* 0x0000000bff0b723e */ /* 0x000fe200030006ff */
[----:B------:R-:W-:Y:S01]  /*f080*/  HADD2.F32 R4, -RZ, R4.H1_H1 ;  /* 0x30000004ff047230 */ /* 0x000fe20000004100 */
[----:B------:R-:W-:-:S02]  /*f090*/  F2FP.F16.E4M3.UNPACK_B R3, R8 ;  /* 0x00000008ff03723e */ /* 0x000fc400020006ff */
[C---:B------:R-:W-:Y:S01]  /*f0a0*/  FFMA.FTZ R38, R5.reuse, R29, -R38 ;  /* 0x0000001d05267223 */ /* 0x040fe20000010826 */
[----:B------:R-:W-:Y:S01]  /*f0b0*/  FFMA.FTZ R40, R5, R35, R40 ;  /* 0x0000002305287223 */ /* 0x000fe20000010028 */
[----:B------:R-:W-:Y:S01]  /*f0c0*/  HADD2.F32 R29, -RZ, R28.H1_H1 ;  /* 0x3000001cff1d7230 */ /* 0x000fe20000004100 */
[----:B------:R-:W-:Y:S01]  /*f0d0*/  F2FP.F16.E4M3.UNPACK_B R8, R8.H1 ;  /* 0x00000008ff08723e */ /* 0x000fe200030006ff */
[----:B------:R-:W-:Y:S01]  /*f0e0*/  HADD2.F32 R35, -RZ, R37.H0_H0 ;  /* 0x20000025ff237230 */ /* 0x000fe20000004100 */
[----:B------:R-:W-:Y:S01]  /*f0f0*/  F2FP.F16.E4M3.UNPACK_B R6, R10 ;  /* 0x0000000aff06723e */ /* 0x000fe200020006ff */
[----:B------:R-:W-:Y:S02]  /*f100*/  HADD2.F32 R28, -RZ, R32.H0_H0 ;  /* 0x20000020ff1c7230 */ /* 0x000fe40000004100 */
[----:B------:R-:W-:Y:S01]  /*f110*/  FMUL.FTZ R20, R20, R29 ;  /* 0x0000001d14147220 */ /* 0x000fe20000410000 */
[----:B------:R-:W-:Y:S02]  /*f120*/  HADD2.F32 R5, -RZ, R9.H0_H0 ;  /* 0x20000009ff057230 */ /* 0x000fe40000004100 */
[----:B------:R-:W-:Y:S01]  /*f130*/  FMUL.FTZ R42, R14, R35 ;  /* 0x000000230e2a7220 */ /* 0x000fe20000410000 */
[----:B------:R-:W-:Y:S01]  /*f140*/  FFMA.FTZ R43, R4, R29, -R43 ;  /* 0x0000001d042b7223 */ /* 0x000fe2000001082b */
[-C--:B------:R-:W-:Y:S01]  /*f150*/  FMUL.FTZ R14, R14, R28.reuse ;  /* 0x0000001c0e0e7220 */ /* 0x080fe20000410000 */
[----:B------:R-:W-:Y:S01]  /*f160*/  F2FP.F16.E4M3.UNPACK_B R29, R41 ;  /* 0x00000029ff1d723e */ /* 0x000fe200020006ff */
[----:B------:R-:W-:Y:S01]  /*f170*/  FFMA.FTZ R45, R4, R33, R20 ;  /* 0x00000021042d7223 */ /* 0x000fe20000010014 */
[C---:B------:R-:W-:Y:S01]  /*f180*/  FFMA.FTZ R42, R5.reuse, R28, -R42 ;  /* 0x0000001c052a7223 */ /* 0x040fe2000001082a */
[----:B------:R-:W-:Y:S01]  /*f190*/  FFMA.FTZ R35, R5, R35, R14 ;  /* 0x0000002305237223 */ /* 0x000fe2000001000e */
[-C--:B------:R-:W-:Y:S01]  /*f1a0*/  F2FP.F16.E4M3.UNPACK_B R14, R34.reuse ;  /* 0x00000022ff0e723e */ /* 0x080fe200020006ff */
[----:B------:R-:W-:Y:S01]  /*f1b0*/  HADD2.F32 R33, -RZ, R29.H0_H0 ;  /* 0x2000001dff217230 */ /* 0x000fe20000004100 */
[----:B------:R-:W-:Y:S01]  /*f1c0*/  F2FP.F16.E4M3.UNPACK_B R41, R41.H1 ;  /* 0x00000029ff29723e */ /* 0x000fe200030006ff */
[----:B------:R-:W-:Y:S01]  /*f1d0*/  HADD2.F32 R5, -RZ, R25.H0_H0 ;  /* 0x20000019ff057230 */ /* 0x000fe20000004100 */
[----:B------:R-:W-:Y:S01]  /*f1e0*/  F2FP.F16.E4M3.UNPACK_B R34, R34.H1 ;  /* 0x00000022ff22723e */ /* 0x000fe200030006ff */
[----:B------:R-:W-:Y:S01]  /*f1f0*/  HADD2.F32 R28, -RZ, R37.H1_H1 ;  /* 0x30000025ff1c7230 */ /* 0x000fe20000004100 */
[----:B------:R-:W-:Y:S01]  /*f200*/  F2FP.F16.E4M3.UNPACK_B R10, R10.H1 ;  /* 0x0000000aff0a723e */ /* 0x000fe200030006ff */
[----:B------:R-:W-:-:S02]  /*f210*/  HADD2.F32 R20, -RZ, R14.H0_H0 ;  /* 0x2000000eff147230 */ /* 0x000fc40000004100 */
[----:B------:R-:W-:Y:S01]  /*f220*/  FMUL.FTZ R47, R5, R33 ;  /* 0x00000021052f7220 */ /* 0x000fe20000410000 */
[----:B------:R-:W-:Y:S02]  /*f230*/  HADD2.F32 R4, -RZ, R7.H0_H0 ;  /* 0x20000007ff047230 */ /* 0x000fe40000004100 */
[----:B------:R-:W-:Y:S01]  /*f240*/  FMUL.FTZ R44, R21, R28 ;  /* 0x0000001c152c7220 */ /* 0x000fe20000410000 */
[----:B------:R-:W-:Y:S02]  /*f250*/  HADD2.F32 R32, -RZ, R32.H1_H1 ;  /* 0x30000020ff207230 */ /* 0x000fe40000004100 */
[-C--:B------:R-:W-:Y:S01]  /*f260*/  FMUL.FTZ R46, R5, R20.reuse ;  /* 0x00000014052e7220 */ /* 0x080fe20000410000 */
[----:B------:R-:W-:Y:S02]  /*f270*/  HADD2.F32 R9, -RZ, R9.H1_H1 ;  /* 0x30000009ff097230 */ /* 0x000fe40000004100 */
        /* <DEDUP_REMOVED lines=8> */
[----:B------:R-:W-:Y:S01]  /*f300*/  FMUL.FTZ R28, R25, R20 ;  /* 0x00000014191c7220 */ /* 0x000fe20000410000 */
[----:B------:R-:W-:-:S02]  /*f310*/  HADD2.F32 R21, -RZ, R41.H0_H0 ;  /* 0x20000029ff157230 */ /* 0x000fc40000004100 */
[-C--:B------:R-:W-:Y:S01]  /*f320*/  FMUL.FTZ R25, R25, R14.reuse ;  /* 0x0000000e19197220 */ /* 0x080fe20000410000 */
[----:B------:R-:W-:Y:S02]  /*f330*/  HADD2.F32 R5, -RZ, R26.H0_H0 ;  /* 0x2000001aff057230 */ /* 0x000fe40000004100 */
[----:B------:R-:W-:Y:S01]  /*f340*/  FFMA.FTZ R46, R4, R33, R46 ;  /* 0x00000021042e7223 */ /* 0x000fe2000001002e */
[----:B------:R-:W-:Y:S02]  /*f350*/  HADD2.F32 R9, -RZ, R34.H0_H0 ;  /* 0x20000022ff097230 */ /* 0x000fe40000004100 */
[C---:B------:R-:W-:Y:S01]  /*f360*/  FFMA.FTZ R48, R7.reuse, R14, -R28 ;  /* 0x0000000e07307223 */ /* 0x040fe2000001081c */
[----:B------:R-:W-:Y:S02]  /*f370*/  HADD2.F32 R41, -RZ, R41.H1_H1 ;  /* 0x30000029ff297230 */ /* 0x000fe40000004100 */
[----:B------:R-:W-:Y:S01]  /*f380*/  FFMA.FTZ R33, R7, R20, R25 ;  /* 0x0000001407217223 */ /* 0x000fe20000010019 */
[----:B------:R-:W-:Y:S01]  /*f390*/  HADD2.F32 R26, -RZ, R26.H1_H1 ;  /* 0x3000001aff1a7230 */ /* 0x000fe20000004100 */
[----:B------:R-:W-:Y:S01]  /*f3a0*/  F2FP.F16.E4M3.UNPACK_B R14, R31.H1 ;  /* 0x0000001fff0e723e */ /* 0x000fe200030006ff */
[----:B------:R-:W-:-:S02]  /*f3b0*/  HADD2.F32 R4, -RZ, R11.H0_H0 ;  /* 0x2000000bff047230 */ /* 0x000fc40000004100 */
[C---:B------:R-:W-:Y:S01]  /*f3c0*/  FMUL.FTZ R29, R5.reuse, R21 ;  /* 0x00000015051d7220 */ /* 0x040fe20000410000 */
[----:B------:R-:W-:Y:S01]  /*f3d0*/  HADD2.F32 R34, -RZ, R34.H1_H1 ;  /* 0x30000022ff227230 */ /* 0x000fe20000004100 */
[----:B------:R-:W-:Y:S01]  /*f3e0*/  F2FP.F16.E4M3.UNPACK_B R7, R27.H1 ;  /* 0x0000001bff07723e */ /* 0x000fe200030006ff */
[----:B------:R-:W-:Y:S01]  /*f3f0*/  FMUL.FTZ R32, R5, R9 ;  /* 0x0000000905207220 */ /* 0x000fe20000410000 */
[----:B------:R-:W-:Y:S02]  /*f400*/  HADD2.F32 R11, -RZ, R11.H1_H1 ;  /* 0x3000000bff0b7230 */ /* 0x000fe40000004100 */
[----:B------:R-:W-:Y:S01]  /*f410*/  FMUL.FTZ R28, R26, R41 ;  /* 0x000000291a1c7220 */ /* 0x000fe20000410000 */
[----:B------:R-:W-:Y:S01]  /*f420*/  FFMA.FTZ R49, R4, R9, -R29 ;  /* 0x0000000904317223 */ /* 0x000fe2000001081d */
[----:B------:R-:W-:Y:S02]  /*f430*/  HADD2.F32 R20, -RZ, R14.H0_H0 ;  /* 0x2000000eff147230 */ /* 0x000fe40000004100 */
[----:B------:R-:W-:Y:S01]  /*f440*/  FMUL.FTZ R26, R26, R34 ;  /* 0x000000221a1a7220 */ /* 0x000fe20000410000 */
[----:B------:R-:W-:-:S02]  /*f450*/  HADD2.F32 R5, -RZ, R12.H0_H0 ;  /* 0x2000000cff057230 */ /* 0x000fc40000004100 */
[----:B------:R-:W-:Y:S01]  /*f460*/  FFMA.FTZ R50, R4, R21, R32 ;  /* 0x0000001504327223 */ /* 0x000fe20000010020 */
[--C-:B------:R-:W-:Y:S02]  /*f470*/  HADD2.F32 R9, -RZ, R7.reuse.H0_H0 ;  /* 0x20000007ff097230 */ /* 0x100fe40000004100 */
[C---:B------:R-:W-:Y:S01]  /*f480*/  FFMA.FTZ R34, R11.reuse, R34, -R28 ;  /* 0x000000220b227223 */ /* 0x040fe2000001081c */
[----:B------:R-:W-:Y:S02]  /*f490*/  HADD2.F32 R4, -RZ, R8.H0_H0 ;  /* 0x20000008ff047230 */ /* 0x000fe40000004100 */
[----:B------:R-:W-:Y:S01]  /*f4a0*/  FFMA.FTZ R41, R11, R41, R26 ;  /* 0x000000290b297223 */ /* 0x000fe2000001001a */
[C---:B------:R-:W-:Y:S01]  /*f4b0*/  FMUL.FTZ R21, R5.reuse, R20 ;  /* 0x0000001405157220 */ /* 0x040fe20000410000 */
[----:B------:R-:W-:Y:S02]  /*f4c0*/  HADD2.F32 R11, -RZ, R14.H1_H1 ;  /* 0x3000000eff0b7230 */ /* 0x000fe40000004100 */
[----:B------:R-:W-:Y:S01]  /*f4d0*/  FMUL.FTZ R5, R5, R9 ;  /* 0x0000000905057220 */ /* 0x000fe20000410000 */
[----:B------:R-:W-:Y:S01]  /*f4e0*/  HADD2.F32 R12, -RZ, R12.H1_H1 ;  /* 0x3000000cff0c7230 */ /* 0x000fe20000004100 */
[----:B------:R-:W-:Y:S01]  /*f4f0*/  F2FP.F16.E4M3.UNPACK_B R31, R31 ;  /* 0x0000001fff1f723e */ /* 0x000fe200020006ff */
[----:B------:R-:W-:-:S02]  /*f500*/  HADD2.F32 R7, -RZ, R7.H1_H1 ;  /* 0x30000007ff077230 */ /* 0x000fc40000004100 */
[C---:B------:R-:W-:Y:S01]  /*f510*/  FFMA.FTZ R25, R4.reuse, R9, -R21 ;  /* 0x0000000904197223 */ /* 0x040fe20000010815 */
[----:B------:R-:W-:Y:S02]  /*f520*/  HADD2.F32 R8, -RZ, R8.H1_H1 ;  /* 0x30000008ff087230 */ /* 0x000fe40000004100 */
[----:B------:R-:W-:Y:S01]  /*f530*/  FFMA.FTZ R28, R4, R20, R5 ;  /* 0x00000014041c7223 */ /* 0x000fe20000010005 */
[----:B------:R-:W-:Y:S01]  /*f540*/  F2FP.F16.E4M3.UNPACK_B R27, R27 ;  /* 0x0000001bff1b723e */ /* 0x000fe200020006ff */
[C---:B------:R-:W-:Y:S01]  /*f550*/  FMUL.FTZ R21, R12.reuse, R11 ;  /* 0x0000000b0c157220 */ /* 0x040fe20000410000 */
[-C--:B------:R-:W-:Y:S01]  /*f560*/  FMUL.FTZ R12, R12, R7.reuse ;  /* 0x000000070c0c7220 */ /* 0x080fe20000410000 */
[----:B------:R-:W-:Y:S01]  /*f570*/  HADD2.F32 R9, -RZ, R31.H0_H0 ;  /* 0x2000001fff097230 */ /* 0x000fe20000004100 */
[----:B------:R-:W-:Y:S01]  /*f580*/  F2FP.SATFINITE.E4M3.F32.PACK_AB_MERGE_C R41, R41, R50, RZ ;  /* 0x000000322929723e */ /* 0x000fe200048070ff */
[----:B------:R-:W-:Y:S02]  /*f590*/  HADD2.F32 R5, -RZ, R13.H0_H0 ;  /* 0x2000000dff057230 */ /* 0x000fe40000004100 */
[C---:B------:R-:W-:Y:S01]  /*f5a0*/  FFMA.FTZ R32, R8.reuse, R7, -R21 ;  /* 0x0000000708207223 */ /* 0x040fe20000010815 */
[----:B------:R-:W-:Y:S01]  /*f5b0*/  FFMA.FTZ R29, R8, R11, R12 ;  /* 0x0000000b081d7223 */ /* 0x000fe2000001000c */
[----:B------:R-:W-:-:S02]  /*f5c0*/  HADD2.F32 R7, -RZ, R27.H0_H0 ;  /* 0x2000001bff077230 */ /* 0x000fc40000004100 */
[----:B------:R-:W-:Y:S02]  /*f5d0*/  HADD2.F32 R4, -RZ, R3.H0_H0 ;  /* 0x20000003ff047230 */ /* 0x000fe40000004100 */
[C---:B------:R-:W-:Y:S01]  /*f5e0*/  FMUL.FTZ R11, R5.reuse, R9 ;  /* 0x00000009050b7220 */ /* 0x040fe20000410000 */
[----:B------:R-:W-:Y:S02]  /*f5f0*/  HADD2.F32 R12, -RZ, R31.H1_H1 ;  /* 0x3000001fff0c7230 */ /* 0x000fe40000004100 */
[-C--:B------:R-:W-:Y:S01]  /*f600*/  FMUL.FTZ R5, R5, R7.reuse ;  /* 0x0000000705057220 */ /* 0x080fe20000410000 */
[----:B------:R-:W-:Y:S02]  /*f610*/  HADD2.F32 R13, -RZ, R13.H1_H1 ;  /* 0x3000000dff0d7230 */ /* 0x000fe40000004100 */
[----:B------:R-:W-:Y:S01]  /*f620*/  FFMA.FTZ R14, R4, R7, -R11 ;  /* 0x00000007040e7223 */ /* 0x000fe2000001080b */
[----:B------:R-:W-:Y:S01]  /*f630*/  HADD2.F32 R8, -RZ, R27.H1_H1 ;  /* 0x3000001bff087230 */ /* 0x000fe20000004100 */
[----:B------:R-:W-:Y:S01]  /*f640*/  F2FP.F16.E4M3.UNPACK_B R11, R39.H1 ;  /* 0x00000027ff0b723e */ /* 0x000fe200030006ff */
[----:B------:R-:W-:-:S02]  /*f650*/  HADD2.F32 R3, -RZ, R3.H1_H1 ;  /* 0x30000003ff037230 */ /* 0x000fc40000004100 */
[C---:B------:R-:W-:Y:S01]  /*f660*/  FMUL.FTZ R26, R13.reuse, R12 ;  /* 0x0000000c0d1a7220 */ /* 0x040fe20000410000 */
[----:B------:R-:W-:Y:S01]  /*f670*/  FFMA.FTZ R20, R4, R9, R5 ;  /* 0x0000000904147223 */ /* 0x000fe20000010005 */
[----:B------:R-:W-:Y:S01]  /*f680*/  FMUL.FTZ R7, R13, R8 ;  /* 0x000000080d077220 */ /* 0x000fe20000410000 */
[----:B------:R-:W-:Y:S01]  /*f690*/  F2FP.F16.E4M3.UNPACK_B R5, R30.H1 ;  /* 0x0000001eff05723e */ /* 0x000fe200030006ff */
[C---:B------:R-:W-:Y:S01]  /*f6a0*/  FFMA.FTZ R13, R3.reuse, R8, -R26 ;  /* 0x00000008030d7223 */ /* 0x040fe2000001081a */
[----:B------:R-:W-:Y:S02]  /*f6b0*/  HADD2.F32 R8, -RZ, R11.H0_H0 ;  /* 0x2000000bff087230 */ /* 0x000fe40000004100 */
[----:B------:R-:W-:Y:S01]  /*f6c0*/  FFMA.FTZ R21, R3, R12, R7 ;  /* 0x0000000c03157223 */ /* 0x000fe20000010007 */
        /* <DEDUP_REMOVED lines=11> */
[----:B------:R-:W-:Y:S02]  /*f780*/  HADD2.F32 R10, -RZ, R10.H1_H1 ;  /* 0x3000000aff0a7230 */ /* 0x000fe40000004100 */
[C---:B------:R-:W-:Y:S01]  /*f790*/  FMUL.FTZ R7, R24.reuse, R11 ;  /* 0x0000000b18077220 */ /* 0x040fe20000410000 */
[----:B------:R-:W-:Y:S01]  /*f7a0*/  FMUL.FTZ R12, R24, R5 ;  /* 0x00000005180c7220 */ /* 0x000fe20000410000 */
[----:B------:R-:W-:-:S02]  /*f7b0*/  FFMA.FTZ R24, R3, R8, R4 ;  /* 0x0000000803187223 */ /* 0x000fc40000010004 */
[C---:B------:R-:W-:Y:S01]  /*f7c0*/  FFMA.FTZ R27, R10.reuse, R5, -R7 ;  /* 0x000000050a1b7223 */ /* 0x040fe20000010807 */
[--C-:B------:R-:W-:Y:S02]  /*f7d0*/  HADD2.F32 R5, -RZ, R30.reuse.H0_H0 ;  /* 0x2000001eff057230 */ /* 0x100fe40000004100 */
[----:B------:R-:W-:Y:S01]  /*f7e0*/  FFMA.FTZ R11, R10, R11, R12 ;  /* 0x0000000b0a0b7223 */ /* 0x000fe2000001000c */
[----:B------:R-:W-:Y:S02]  /*f7f0*/  HADD2.F32 R7, -RZ, R39.H0_H0 ;  /* 0x20000027ff077230 */ /* 0x000fe40000004100 */
[----:B------:R-:W-:Y:S02]  /*f800*/  HADD2.F32 R4, -RZ, R15.H0_H0 ;  /* 0x2000000fff047230 */ /* 0x000fe40000004100 */
[----:B------:R-:W-:Y:S01]  /*f810*/  HADD2.F32 R30, -RZ, R30.H1_H1 ;  /* 0x3000001eff1e7230 */ /* 0x000fe20000004100 */
[----:B------:R-:W-:Y:S01]  /*f820*/  F2FP.SATFINITE.E4M3.F32.PACK_AB_MERGE_C R24, R11, R24, RZ ;  /* 0x000000180b18723e */ /* 0x000fe200048070ff */
[----:B------:R-:W-:-:S02]  /*f830*/  HADD2.F32 R39, -RZ, R39.H1_H1 ;  /* 0x30000027ff277230 */ /* 0x000fc40000004100 */
[C---:B------:R-:W-:Y:S01]  /*f840*/  FMUL.FTZ R8, R4.reuse, R7 ;  /* 0x0000000704087220 */ /* 0x040fe20000410000 */
[----:B------:R-:W-:Y:S02]  /*f850*/  HADD2.F32 R15, -RZ, R15.H1_H1 ;  /* 0x3000000fff0f7230 */ /* 0x000fe40000004100 */
[----:B------:R-:W-:Y:S01]  /*f860*/  FMUL.FTZ R4, R4, R5 ;  /* 0x0000000504047220 */ /* 0x000fe20000410000 */
[--C-:B------:R-:W-:Y:S01]  /*f870*/  HADD2.F32 R3, -RZ, R6.reuse.H0_H0 ;  /* 0x20000006ff037230 */ /* 0x100fe20000004100 */
[----:B------:R-:W-:Y:S01]  /*f880*/  F2FP.SATFINITE.E4M3.F32.PACK_AB_MERGE_C R11, R33, R46, R41 ;  /* 0x0000002e210b723e */ /* 0x000fe20004807029 */
[----:B------:R-:W-:Y:S02]  /*f890*/  HADD2.F32 R6, -RZ, R6.H1_H1 ;  /* 0x30000006ff067230 */ /* 0x000fe40000004100 */
[C---:B------:R-:W-:Y:S01]  /*f8a0*/  FMUL.FTZ R9, R15.reuse, R39 ;  /* 0x000000270f097220 */ /* 0x040fe20000410000 */
        /* <DEDUP_REMOVED lines=20> */
.L_x_7180:
[----:B------:R-:W-:Y:S05]  /*f9f0*/  BSYNC B0 ;  /* 0x0000000000007941 */ /* 0x000fea0003800000 */
.L_x_7166:
        /* <DEDUP_REMOVED lines=8> */
.L_x_7163:
[----:B0123--:R-:W-:Y:S01]  /*fa80*/  IMAD.U32 R0, RZ, RZ, UR41 ;  /* 0x00000029ff007e24 */ /* 0x00ffe2000f8e00ff */
[----:B------:R-:W-:-:S04]  /*fa90*/  LOP3.LUT R16, R16, 0xfffff7ff, RZ, 0xc0, !PT ;  /* 0xfffff7ff10107812 */ /* 0x000fc800078ec0ff */
[----:B------:R-:W-:-:S13]  /*faa0*/  ISETP.NE.AND P0, PT, R0, 0x3, PT ;  /* 0x000000030000780c */ /* 0x000fda0003f05270 */
[----:B------:R-:W-:Y:S01]  /*fab0*/  @P0 LOP3.LUT R16, R16, 0x800, RZ, 0xfc, !PT ;  /* 0x0000080010100812 */ /* 0x000fe200078efcff */
[----:B------:R-:W-:Y:S06]  /*fac0*/  @!P0 BRA `(.L_x_7190) ;  /* 0x0000000000048947 */ /* 0x000fec0003800000 */
[----:B------:R-:W-:Y:S01]  /*fad0*/  BPT.TRAP 0x1 ;  /* 0x000000040000795c */ /* 0x000fe20000300000 */
.L_x_7190:
[----:B-----5:R-:W-:Y:S01]  /*fae0*/  IMAD R20, R211, 0x8, R17 ;  /* 0x00000008d3147824 */ /* 0x020fe200078e0211 */
[----:B------:R-:W-:-:S04]  /*faf0*/  SHF.L.U32 R3, R210, 0x1f, RZ ;  /* 0x0000001fd2037819 */ /* 0x000fc800000006ff */
[----:B------:R0:W1:Y:S01]  /*fb00*/  SYNCS.PHASECHK.TRANS64.TRYWAIT P1, [R20+URZ+0x28830], R3 ;  /* 0x02883003140075a7 */ /* 0x000062000802017f */
[----:B------:R-:W-:Y:S05]  /*fb10*/  @!P0 BRA `(.L_x_7191) ;  /* 0x0000000000048947 */ /* 0x000fea0003800000 */
[----:B------:R-:W-:Y:S01]  /*fb20*/  BPT.TRAP 0x1 ;  /* 0x000000040000795c */ /* 0x000fe20000300000 */
.L_x_7191:
[----:B------:R-:W2:Y:S02]  /*fb30*/  S2R R0, SR_TID.X ;  /* 0x0000000000007919 */ /* 0x000ea40000002100 */
[----:B--2---:R-:W-:-:S04]  /*fb40*/  LOP3.LUT R0, R0, 0x7f, RZ, 0xc0, !PT ;  /* 0x0000007f00007812 */ /* 0x004fc800078ec0ff */
[----:B------:R-:W-:Y:S01]  /*fb50*/  ISETP.NE.AND P0, PT, R0, RZ, PT ;  /* 0x000000ff0000720c */ /* 0x000fe20003f05270 */
[----:B-1----:R-:W-:-:S12]  /*fb60*/  @P1 BRA `(.L_x_7192) ;  /* 0x0000000000081947 */ /* 0x002fd80003800000 */
[----:B------:R-:W1:Y:S02]  /*fb70*/  SYNCS.PHASECHK.TRANS64.TRYWAIT P1, [R20+URZ+0x28830], R3 ;  /* 0x02883003140075a7 */ /* 0x000e64000802017f */
[----:B-1----:R-:W-:Y:S05]  /*fb80*/  @!P1 BRA `(.L_x_7193) ;  /* 0x000001e800cc9947 */ /* 0x002fea0003800000 */
.L_x_7192:
[----:B------:R-:W-:Y:S05]  /*fb90*/  WARPSYNC.ALL ;  /* 0x0000000000007948 */ /* 0x000fea0003800000 */
[----:B------:R-:W-:Y:S01]  /*fba0*/  VIADD R0, R17, 0x1c400 ;  /* 0x0001c40011007836 */ /* 0x000fe20000000000 */
[----:B------:R-:W-:Y:S01]  /*fbb0*/  LOP3.LUT R6, R36, 0x10000, RZ, 0xfc, !PT ;  /* 0x0001000024067812 */ /* 0x000fe200078efcff */
[----:B------:R-:W-:Y:S01]  /*fbc0*/  IMAD.MOV.U32 R7, RZ, RZ, 0x40000040 ;  /* 0x40000040ff077424 */ /* 0x000fe200078e00ff */
[----:B------:R-:W-:Y:S01]  /*fbd0*/  WARPGROUP.ARRIVE ;  /* 0x00000000000079c5 */ /* 0x000fe20000000000 */
[----:B------:R-:W-:Y:S01]  /*fbe0*/  IMAD.MOV.U32 R15, RZ, RZ, 0x40000040 ;  /* 0x40000040ff0f7424 */ /* 0x000fe200078e00ff */
[----:B------:R-:W-:Y:S01]  /*fbf0*/  SHF.R.U32.HI R0, RZ, 0x4, R0 ;  /* 0x00000004ff007819 */ /* 0x000fe20000011600 */
[C---:B------:R-:W-:Y:S01]  /*fc00*/  VIADD R12, R6.reuse, 0x2 ;  /* 0x00000002060c7836 */ /* 0x040fe20000000000 */
[----:B------:R-:W-:Y:S01]  /*fc10*/  R2UR UR4, R6 ;  /* 0x00000000060472ca */ /* 0x000fe200000e0000 */
[----:B------:R-:W-:Y:S01]  /*fc20*/  IMAD.MOV.U32 R13, RZ, RZ, 0x40000040 ;  /* 0x40000040ff0d7424 */ /* 0x000fe200078e00ff */
[----:B------:R-:W-:Y:S01]  /*fc30*/  LOP3.LUT R0, R0, 0x3fff, RZ, 0xc0, !PT ;  /* 0x00003fff00007812 */ /* 0x000fe200078ec0ff */
[----:B------:R-:W-:Y:S01]  /*fc40*/  IMAD.MOV.U32 R9, RZ, RZ, 0x40000040 ;  /* 0x40000040ff097424 */ /* 0x000fe200078e00ff */
[----:B------:R-:W-:Y:S01]  /*fc50*/  R2UR UR5, R7 ;  /* 0x00000000070572ca */ /* 0x000fe200000e0000 */
[----:B------:R-:W-:Y:S01]  /*fc60*/  VIADD R10, R6, 0x4 ;  /* 0x00000004060a7836 */ /* 0x000fe20000000000 */
[----:B------:R-:W-:Y:S01]  /*fc70*/  LOP3.LUT R5, R0, 0x10000, RZ, 0xfc, !PT ;  /* 0x0001000000057812 */ /* 0x000fe200078efcff */
[----:B------:R-:W-:Y:S01]  /*fc80*/  IMAD.MOV.U32 R11, RZ, RZ, 0x40000040 ;  /* 0x40000040ff0b7424 */ /* 0x000fe200078e00ff */
[----:B------:R-:W-:Y:S01]  /*fc90*/  R2UR UR7, R15 ;  /* 0x000000000f0772ca */ /* 0x000fe200000e0000 */
[----:B------:R-:W-:Y:S01]  /*fca0*/  IMAD.MOV.U32 R15, RZ, RZ, 0x40000040 ;  /* 0x40000040ff0f7424 */ /* 0x000fe200078e00ff */
[----:B------:R-:W2:Y:S01]  /*fcb0*/  LDC R232, c[0x0][0x448] ;  /* 0x00011200ffe87b82 */ /* 0x000ea20000000800 */
[----:B------:R-:W-:Y:S01]  /*fcc0*/  IMAD R14, R211, 0x600, R5 ;  /* 0x00000600d30e7824 */ /* 0x000fe200078e0205 */
[----:B------:R-:W-:Y:S01]  /*fcd0*/  LOP3.LUT R16, R16, 0xffffdfff, RZ, 0xc0, !PT ;  /* 0xffffdfff10107812 */ /* 0x000fe200078ec0ff */
[----:B01----:R-:W-:Y:S01]  /*fce0*/  @!P0 VIADD R20, R20, 0x28840 ;  /* 0x0002884014148836 */ /* 0x003fe20000000000 */
[----:B------:R-:W-:Y:S01]  /*fcf0*/  ULDC UR27, c[0x0][0x9dc] ;  /* 0x00027700001b7ab9 */ /* 0x000fe20000000800 */
[C---:B------:R-:W-:Y:S01]  /*fd00*/  VIADD R8, R14.reuse, 0x2 ;  /* 0x000000020e087836 */ /* 0x040fe20000000000 */
[----:B------:R-:W-:Y:S01]  /*fd10*/  R2UR UR6, R14 ;  /* 0x000000000e0672ca */ /* 0x000fe200000e0000 */
[----:B------:R-:W-:Y:S01]  /*fd20*/  ULOP3.LUT UR27, URZ, UR27, URZ, 0x33, !UPT ;  /* 0x0000001b3f1b7292 */ /* 0x000fe2000f8e333f */
[----:B------:R-:W-:-:S11]  /*fd30*/  @!P0 PRMT R20, RZ, 0x654, R20 ;  /* 0x00000654ff148816 */ /* 0x000fd60000000014 */
[----:B------:R-:W-:Y:S01]  /*fd40*/  QGMMA.64x192x32.F32.E4M3.E4M3 R24, gdesc[UR4], RZ, !UPT, gsb0 ;  /* 0x02e00000041879f3 */ /* 0x000fe2000c0008ff */
[----:B------:R-:W-:Y:S02]  /*fd50*/  R2UR UR4, R12 ;  /* 0x000000000c0472ca */ /* 0x000fe400000e0000 */
[----:B------:R-:W-:Y:S02]  /*fd60*/  R2UR UR5, R13 ;  /* 0x000000000d0572ca */ /* 0x000fe400000e0000 */
[----:B------:R-:W-:Y:S01]  /*fd70*/  R2UR UR6, R8 ;  /* 0x00000000080672ca */ /* 0x000fe200000e0000 */
[----:B------:R-:W-:Y:S01]  /*fd80*/  VIADD R8, R14, 0x4 ;  /* 0x000000040e087836 */ /* 0x000fe20000000000 */
[----:B------:R-:W-:Y:S01]  /*fd90*/  R2UR UR7, R9 ;  /* 0x00000000090772ca */ /* 0x000fe200000e0000 */
[----:B------:R-:W-:Y:S01]  /*fda0*/  IMAD.MOV.U32 R9, RZ, RZ, 0x40000040 ;  /* 0x40000040ff097424 */ /* 0x000fe200078e00ff */
[----:B--2---:R-:W-:Y:S01]  /*fdb0*/  ISETP.NE.AND P1, PT, R232, 0x1, PT ;  /* 0x00000001e800780c */ /* 0x004fe20003f25270 */
[----:B------:R-:W-:-:S12]  /*fdc0*/  VIADD R14, R14, 0x6 ;  /* 0x000000060e0e7836 */ /* 0x000fd80000000000 */
[----:B------:R-:W-:-:S04]  /*fdd0*/  @P1 LOP3.LUT R16, R16, 0x2000, RZ, 0xfc, !PT ;  /* 0x0000200010101812 */ /* 0x000fc800078efcff */
[----:B------:R-:W-:Y:S01]  /*fde0*/  LOP3.LUT R16, R16, 0xffffefff, RZ, 0xc0, !PT ;  /* 0xffffefff10107812 */ /* 0x000fe200078ec0ff */
[----:B------:R-:W-:Y:S02]  /*fdf0*/  WARPGROUP.DEPBAR.LE gsb0, 0x0 ;  /* 0x00008000000079c5 */ /* 0x000fe40000010000 */
[----:B------:R-:W-:-:S06]  /*fe00*/  WARPGROUP.ARRIVE ;  /* 0x00000000000079c5 */ /* 0x000fcc0000000000 */
[----:B------:R-:W-:Y:S01]  /*fe10*/  QGMMA.64x192x32.F32.E4M3.E4M3 R24, gdesc[UR4], R24, gsb0 ;  /* 0x02e00000041879f3 */ /* 0x000fe20008000818 */
[----:B------:R-:W-:Y:S02]  /*fe20*/  R2UR UR4, R10 ;  /* 0x000000000a0472ca */ /* 0x000fe400000e0000 */
[----:B------:R-:W-:Y:S02]  /*fe30*/  R2UR UR5, R11 ;  /* 0x000000000b0572ca */ /* 0x000fe400000e0000 */
[----:B------:R-:W-:Y:S01]  /*fe40*/  R2UR UR6, R8 ;  /* 0x00000000080672ca */ /* 0x000fe200000e0000 */
[----:B------:R-:W-:Y:S01]  /*fe50*/  VIADD R8, R6, 0x6 ;  /* 0x0000000606087836 */ /* 0x000fe20000000000 */
[----:B------:R-:W-:Y:S01]  /*fe60*/  R2UR UR7, R9 ;  /* 0x00000000090772ca */ /* 0x000fe200000e0000 */
[----:B------:R-:W-:Y:S01]  /*fe70*/  IMAD.MOV.U32 R9, RZ, RZ, 0x40000040 ;  /* 0x40000040ff097424 */ /* 0x000fe200078e00ff */
[----:B------:R-:W-:Y:S02]  /*fe80*/  WARPGROUP.DEPBAR.LE gsb0, 0x0 ;  /* 0x00008000000079c5 */ /* 0x000fe40000010000 */
[----:B------:R-:W-:-:S09]  /*fe90*/  WARPGROUP.ARRIVE ;  /* 0x00000000000079c5 */ /* 0x000fd20000000000 */
[----:B------:R-:W-:Y:S01]  /*fea0*/  QGMMA.64x192x32.F32.E4M3.E4M3 R24, gdesc[UR4], R24, gsb0 ;  /* 0x02e00000041879f3 */ /* 0x000fe20008000818 */
[----:B------:R-:W-:Y:S02]  /*feb0*/  R2UR UR4, R8 ;  /* 0x00000000080472ca */ /* 0x000fe400000e0000 */
[----:B------:R-:W-:Y:S02]  /*fec0*/  R2UR UR5, R9 ;  /* 0x00000000090572ca */ /* 0x000fe400000e0000 */
[----:B------:R-:W-:Y:S02]  /*fed0*/  R2UR UR6, R14 ;  /* 0x000000000e0672ca */ /* 0x000fe400000e0000 */
[----:B------:R-:W-:Y:S01]  /*fee0*/  R2UR UR7, R15 ;  /* 0x000000000f0772ca */ /* 0x000fe200000e0000 */
[----:B------:R-:W0:Y:S08]  /*fef0*/  @P1 LDC R14, c[0x0][0x44c] ;  /* 0x00011300ff0e1b82 */ /* 0x000e300000000800 */
[----:B------:R-:W1:Y:S01]  /*ff00*/  @P1 LDC R15, c[0x0][0x450] ;  /* 0x00011400ff0f1b82 */ /* 0x000e620000000800 */
[----:B------:R-:W-:-:S02]  /*ff10*/  WARPGROUP.DEPBAR.LE gsb0, 0x0 ;  /* 0x00008000000079c5 */ /* 0x000fc40000010000 */
[----:B------:R-:W-:-:S06]  /*ff20*/  WARPGROUP.ARRIVE ;  /* 0x00000000000079c5 */ /* 0x000fcc0000000000 */
[----:B------:R-:W-:Y:S03]  /*ff30*/  QGMMA.64x192x32.F32.E4M3.E4M3 R24, gdesc[UR4], R24, gsb0 ;  /* 0x02e00000041879f3 */ /* 0x000fe60008000818 */
        /* <DEDUP_REMOVED lines=16> */
[----:B------:R-:W-:-:S02]  /*10040*/  IMAD.IADD R101, R224, 0x1, R217 ;  /* 0x00000001e0657824 */ /* 0x000fc400078e02d9 */
        /* <DEDUP_REMOVED lines=46> */
[----:B------:R-:W-:Y:S01]  /*10330*/  FMUL.FTZ R76, R2, R83 ;  /* 0x00000053024c7220 */ /* 0x000fe20000410000 */
[----:B------:R-:W-:-:S02]  /*10340*/  IMAD.MOV.U32 R114, RZ, RZ, -0xc0 ;  /* 0xffffff40ff727424 */ /* 0x000fc400078e00ff */
        /* <DEDUP_REMOVED lines=41> */
[----:B------:R0:W-:Y:S01]  /*105e0*/  @!P0 SYNCS.ARRIVE.TRANS64.RED.A1T0 RZ, [R20+URZ], RZ ;  /* 0x000000ff14ff89a7 */ /* 0x0001e2000810043f */
[----:B------:R-:W2:Y:S01]  /*105f0*/  MUFU.TANH R4, R4 ;  /* 0x0000000400047308 */ /* 0x000ea20000002400 */
[----:B------:R-:W-:Y:S01]  /*10600*/  VIADD R114, R114, 0xffffffff ;  /* 0xffffffff72727836 */ /* 0x000fe20000000000 */
[----:B------:R-:W-:Y:S01]  /*10610*/  IADD3 R21, -R214, R102, R215 ;  /* 0x00000066d6157210 */ /* 0x000fe20007ffe1d7 */
[----:B------:R-:W-:-:S02]  /*10620*/  VIADD R102, R102, 0xffffffff ;  /* 0xffffffff66667836 */ /* 0x000fc40000000000 */
[----:B0-----:R-:W-:-:S03]  /*10630*/  IMAD R20, R121, -0xc0, R215 ;  /* 0xffffff4079147824 */ /* 0x001fc600078e02d7 */
[----:B------:R-:W0:Y:S01]  /*10640*/  MUFU.TANH R122, R122 ;  /* 0x0000007a007a7308 */ /* 0x000e220000002400 */
[C---:B------:R-:W-:Y:S02]  /*10650*/  IMAD.IADD R110, R21.reuse, 0x1, R14 ;  /* 0x00000001156e7824 */ /* 0x040fe400078e020e */
[----:B------:R-:W-:Y:S01]  /*10660*/  VIADD R20, R20, 0xc0 ;  /* 0x000000c014147836 */ /* 0x000fe20000000000 */
[----:B------:R-:W-:Y:S01]  /*10670*/  @P1 LOP3.LUT R16, R16, 0x1000, RZ, 0xfc, !PT ;  /* 0x0000100010101812 */ /* 0x000fe200078efcff */
[----:B------:R-:W-:Y:S02]  /*10680*/  VIADD R107, R21, UR27 ;  /* 0x0000001b156b7c36 */ /* 0x000fe40008000000 */
[----:B------:R-:W-:Y:S01]  /*10690*/  IMAD R111, R219, -0x2, R20 ;  /* 0xfffffffedb6f7824 */ /* 0x000fe200078e0214 */
[----:B------:R-:W3:Y:S01]  /*106a0*/  MUFU.TANH R0, R0 ;  /* 0x0000000000007308 */ /* 0x000ee20000002400 */
[----:B-1----:R-:W-:-:S03]  /*106b0*/  IMAD.IADD R113, R107, 0x1, R116 ;  /* 0x000000016b717824 */ /* 0x002fc600078e0274 */
[----:B------:R-:W-:-:S04]  /*106c0*/  VIADDMNMX R112, R116, R110, R111, PT ;  /* 0x0000006e74707246 */ /* 0x000fc8000380016f */
        /* <DEDUP_REMOVED lines=105> */
.L_x_7196:
[----:B------:R-:W-:-:S13]  /*10d60*/  ISETP.NE.AND P1, PT, R15, 0x1, PT ;  /* 0x000000010f00780c */ /* 0x000fda0003f25270 */
[----:B------:R-:W1:Y:S02]  /*10d70*/  @P1 LDC.64 R20, c[0x0][0x9e8] ;  /* 0x00027a00ff141b82 */ /* 0x000e640000000a00 */
[----:B-1----:R-:W-:-:S05]  /*10d80*/  @P1 IMAD.HI.U32 R20, R115, R20, RZ ;  /* 0x0000001473141227 */ /* 0x002fca00078e00ff */
[----:B------:R-:W-:-:S07]  /*10d90*/  @P1 SHF.R.U32.HI R115, RZ, R21, R20 ;  /* 0x00000015ff731219 */ /* 0x000fce0000011614 */
.L_x_7197:
[----:B------:R-:W-:Y:S05]  /*10da0*/  BSYNC B0 ;  /* 0x0000000000007941 */ /* 0x000fea0003800000 */
.L_x_7195:
[----:B------:R-:W-:-:S05]  /*10db0*/  IMAD R20, R115, R15, R102 ;  /* 0x0000000f73147224 */ /* 0x000fca00078e0266 */
[----:B------:R-:W-:Y:S02]  /*10dc0*/  VIMNMX R113, R113, R20, !PT ;  /* 0x0000001471717248 */ /* 0x000fe40007fe0100 */
[----:B------:R-:W-:-:S07]  /*10dd0*/  VIADDMNMX R112, R20, R15, R112, PT ;  /* 0x0000000f14707246 */ /* 0x000fce0003800170 */
.L_x_7194:
[C---:B------:R-:W-:Y:S01]  /*10de0*/  ISETP.GE.AND P1, PT, R114.reuse, 0x2, PT ;  /* 0x000000027200780c */ /* 0x040fe20003f26270 */
[----:B------:R-:W1:Y:S01]  /*10df0*/  SHFL.IDX PT, R20, R101, 0x1, 0x1c1f ;  /* 0x003c1f0065147f89 */ /* 0x000e6200000e0000 */
[----:B------:R-:W-:Y:S02]  /*10e00*/  ISETP.GE.AND P4, PT, R114, 0xa, PT ;  /* 0x0000000a7200780c */ /* 0x000fe40003f86270 */
[----:B------:R-:W-:Y:S02]  /*10e10*/  ISETP.GT.AND P2, PT, R113, 0x1, !P1 ;  /* 0x000000017100780c */ /* 0x000fe40004f44270 */
[----:B------:R-:W-:Y:S02]  /*10e20*/  P2R R143, PR, RZ, 0x10 ;  /* 0x00000010ff8f7803 */ /* 0x000fe40000000000 */
[----:B------:R-:W-:Y:S02]  /*10e30*/  ISETP.LT.OR P2, PT, R112, 0x2, P2 ;  /* 0x000000027000780c */ /* 0x000fe40001741670 */
[----:B------:R-:W-:-:S02]  /*10e40*/  ISETP.GE.AND P6, PT, R114, 0xb2, PT ;  /* 0x000000b27200780c */ /* 0x000fc40003fc6270 */
[----:B0-----:R-:W-:Y:S02]  /*10e50*/  FSEL R122, R122, -INF , !P2 ;  /* 0xff8000007a7a7808 */ /* 0x001fe40005000000 */
[----:B------:R-:W-:-:S04]  /*10e60*/  ISETP.GE.AND P2, PT, R114, 0x9, PT ;  /* 0x000000097200780c */ /* 0x000fc80003f46270 */
[----:B------:R-:W-:-:S04]  /*10e70*/  ISETP.GT.AND P3, PT, R113, 0x8, !P2 ;  /* 0x000000087100780c */ /* 0x000fc80005764270 */
[----:B------:R-:W-:Y:S02]  /*10e80*/  ISETP.LT.OR P3, PT, R112, 0x9, P3 ;  /* 0x000000097000780c */ /* 0x000fe40001f61670 */
[----:B-1----:R-:W-:Y:S01]  /*10e90*/  VIADDMNMX R110, R20, R110, R111, PT ;  /* 0x0000006e146e7246 */ /* 0x002fe2000380016f */
[----:B------:R-:W-:Y:S01]  /*10ea0*/  IMAD.IADD R107, R107, 0x1, R20 ;  /* 0x000000016b6b7824 */ /* 0x000fe200078e0214 */
        /* <DEDUP_REMOVED lines=16> */
[C---:B------:R-:W-:Y:S02]  /*10fb0*/  ISETP.GT.AND P3, PT, R113.reuse, 0x18, !P4 ;  /* 0x000000187100780c */ /* 0x040fe40006764270 */
[----:B------:R-:W-:Y:S02]  /*10fc0*/  ISETP.GE.AND P4, PT, R114, 0x1a, PT ;  /* 0x0000001a7200780c */ /* 0x000fe40003f86270 */
[----:B------:R-:W-:Y:S02]  /*10fd0*/  ISETP.LT.OR P3, PT, R112, 0x19, P3 ;  /* 0x000000197000780c */ /* 0x000fe40001f61670 */
[----:B------:R-:W-:Y:S02]  /*10fe0*/  P2R R138, PR, RZ, 0x10 ;  /* 0x00000010ff8a7803 */ /* 0x000fe40000000000 */
[----:B------:R-:W-:Y:S02]  /*10ff0*/  FSEL R36, R36, -INF , !P3 ;  /* 0xff80000024247808 */ /* 0x000fe40005800000 */
[----:B------:R-:W-:-:S02]  /*11000*/  ISETP.GT.AND P3, PT, R113, 0x19, !P4 ;  /* 0x000000197100780c */ /* 0x000fc40006764270 */
[----:B------:R-:W-:Y:S02]  /*11010*/  ISETP.GE.AND P4, PT, R114, 0x21, PT ;  /* 0x000000217200780c */ /* 0x000fe40003f86270 */
        /* <DEDUP_REMOVED lines=183> */
[----:B------:R-:W-:-:S04]  /*11b90*/  ISETP.GT.AND P3, PT, R113, 0xb0, !P4 ;  /* 0x000000b07100780c */ /* 0x000fc80006764270 */
[----:B------:R-:W-:-:S04]  /*11ba0*/  ISETP.LT.OR P3, PT, R112, 0xb1, P3 ;  /* 0x000000b17000780c */ /* 0x000fc80001f61670 */
[----:B------:R-:W-:Y:S02]  /*11bb0*/  FSEL R106, R106, -INF , !P3 ;  /* 0xff8000006a6a7808 */ /* 0x000fe40005800000 */
        /* <DEDUP_REMOVED lines=16> */
[----:B------:R-:W-:-:S13]  /*11cc0*/  ISETP.GE.AND P5, PT, R15, 0x1, PT ;  /* 0x000000010f00780c */ /* 0x000fda0003fa6270 */
[----:B------:R-:W-:Y:S05]  /*11cd0*/  @!P5 BRA `(.L_x_7198) ;  /* 0x00000000004cd947 */ /* 0x000fea0003800000 */
        /* <DEDUP_REMOVED lines=11> */
.L_x_7200:
[----:B------:R-:W-:-:S13]  /*11d90*/  ISETP.NE.AND P5, PT, R15, 0x1, PT ;  /* 0x000000010f00780c */ /* 0x000fda0003fa5270 */
[----:B------:R-:W0:Y:S02]  /*11da0*/  @P5 LDC.64 R20, c[0x0][0x9e8] ;  /* 0x00027a00ff145b82 */ /* 0x000e240000000a00 */
[----:B0-----:R-:W-:-:S05]  /*11db0*/  @P5 IMAD.HI.U32 R20, R101, R20, RZ ;  /* 0x0000001465145227 */ /* 0x001fca00078e00ff */
[----:B------:R-:W-:-:S07]  /*11dc0*/  @P5 SHF.R.U32.HI R101, RZ, R21, R20 ;  /* 0x00000015ff655219 */ /* 0x000fce0000011614 */
.L_x_7201:
[----:B------:R-:W-:Y:S05]  /*11dd0*/  BSYNC B0 ;  /* 0x0000000000007941 */ /* 0x000fea0003800000 */
.L_x_7199:
[----:B------:R-:W-:-:S05]  /*11de0*/  IMAD R102, R101, R15, R102 ;  /* 0x0000000f65667224 */ /* 0x000fca00078e0266 */
[----:B------:R-:W-:Y:S02]  /*11df0*/  VIMNMX R107, R107, R102, !PT ;  /* 0x000000666b6b7248 */ /* 0x000fe40007fe0100 */
[----:B------:R-:W-:-:S07]  /*11e00*/  VIADDMNMX R110, R102, R15, R110, PT ;  /* 0x0000000f666e7246 */ /* 0x000fce000380016e */
.L_x_7198:
[C---:B------:R-:W-:Y:S01]  /*11e10*/  ISETP.GT.AND P1, PT, R107.reuse, 0x1, !P1 ;  /* 0x000000016b00780c */ /* 0x040fe20004f24270 */
[----:B------:R-:W-:Y:S01]  /*11e20*/  ULDC UR28, c[0x0][0x988] ;  /* 0x00026200001c7ab9 */ /* 0x000fe20000000800 */
[----:B------:R-:W-:Y:S01]  /*11e30*/  ISETP.GT.AND P2, PT, R107, 0x8, !P2 ;  /* 0x000000086b00780c */ /* 0x000fe20005744270 */
[----:B------:R-:W-:Y:S01]  /*11e40*/  IMAD.U32 R112, RZ, RZ, UR28 ;  /* 0x0000001cff707e24 */ /* 0x000fe2000f8e00ff */
[C---:B------:R-:W-:Y:S02]  /*11e50*/  ISETP.LT.OR P1, PT, R110.reuse, 0x2, P1 ;  /* 0x000000026e00780c */ /* 0x040fe40000f21670 */
[----:B------:R-:W-:Y:S02]  /*11e60*/  ISETP.LT.OR P2, PT, R110, 0x9, P2 ;  /* 0x000000096e00780c */ /* 0x000fe40001741670 */
[----:B------:R-:W-:Y:S02]  /*11e70*/  FSEL R3, R3, -INF , !P1 ;  /* 0xff80000003037808 */ /* 0x000fe40004800000 */
[----:B------:R-:W-:-:S02]  /*11e80*/  ISETP.NE.AND P1, PT, R143, RZ, PT ;  /* 0x000000ff8f00720c */ /* 0x000fc40003f25270 */
[----:B------:R-:W-:Y:S02]  /*11e90*/  FSEL R24, R24, -INF , !P2 ;  /* 0xff80000018187808 */ /* 0x000fe40005000000 */
[----:B------:R-:W-:Y:S02]  /*11ea0*/  ISETP.GT.AND P1, PT, R107, 0x9, !P1 ;  /* 0x000000096b00780c */ /* 0x000fe40004f24270 */
[----:B------:R-:W-:Y:S02]  /*11eb0*/  ISETP.NE.AND P2, PT, R147, RZ, PT ;  /* 0x000000ff9300720c */ /* 0x000fe40003f45270 */
[----:B------:R-:W-:Y:S02]  /*11ec0*/  ISETP.LT.OR P1, PT, R110, 0xa, P1 ;  /* 0x0000000a6e00780c */ /* 0x000fe40000f21670 */
[----:B------:R-:W-:Y:S02]  /*11ed0*/  ISETP.NE.AND P5, PT, R152, RZ, PT ;  /* 0x000000ff9800720c */ /* 0x000fe40003fa5270 */
[----:B------:R-:W-:-:S02]  /*11ee0*/  FSEL R25, R25, -INF , !P1 ;  /* 0xff80000019197808 */ /* 0x000fc40004800000 */
[----:B------:R-:W-:Y:S02]  /*11ef0*/  ISETP.NE.AND P1, PT, R141, RZ, PT ;  /* 0x000000ff8d00720c */ /* 0x000fe40003f25270 */
[C---:B------:R-:W-:Y:S02]  /*11f00*/  ISETP.GT.AND P4, PT, R107.reuse, RZ, !P4 ;  /* 0x000000ff6b00720c */ /* 0x040fe40006784270 */
[----:B------:R-:W-:Y:S02]  /*11f10*/  ISETP.GT.AND P1, PT, R107, 0x10, !P1 ;  /* 0x000000106b00780c */ /* 0x000fe40004f24270 */
[C---:B------:R-:W-:Y:S02]  /*11f20*/  ISETP.LT.OR P4, PT, R110.reuse, 0x1, P4 ;  /* 0x000000016e00780c */ /* 0x040fe40002781670 */
[----:B------:R-:W-:Y:S02]  /*11f30*/  ISETP.LT.OR P1, PT, R110, 0x11, P1 ;  /* 0x000000116e00780c */ /* 0x000fe40000f21670 */
[----:B------:R-:W-:-:S02]  /*11f40*/  FSEL R102, R0, -INF , !P4 ;  /* 0xff80000000667808 */ /* 0x000fc40006000000 */
[----:B------:R-:W-:Y:S02]  /*11f50*/  FSEL R26, R26, -INF , !P1 ;  /* 0xff8000001a1a7808 */ /* 0x000fe40004800000 */
[----:B------:R-:W-:Y:S02]  /*11f60*/  ISETP.NE.AND P1, PT, R140, RZ, PT ;  /* 0x000000ff8c00720c */ /* 0x000fe40003f25270 */
[C---:B------:R-:W-:Y:S02]  /*11f70*/  ISETP.GT.AND P6, PT, R107.reuse, 0xb1, !P6 ;  /* 0x000000b16b00780c */ /* 0x040fe400077c4270 */
[----:B------:R-:W-:Y:S02]  /*11f80*/  ISETP.GT.AND P1, PT, R107, 0x11, !P1 ;  /* 0x000000116b00780c */ /* 0x000fe40004f24270 */
[C---:B------:R-:W-:Y:S02]  /*11f90*/  ISETP.LT.OR P6, PT, R110.reuse, 0xb2, P6 ;  /* 0x000000b26e00780c */ /* 0x040fe400037c1670 */
[----:B------:R-:W-:-:S02]  /*11fa0*/  ISETP.LT.OR P1, PT, R110, 0x12, P1 ;  /* 0x000000126e00780c */ /* 0x000fc40000f21670 */
[----:B------:R-:W-:Y:S02]  /*11fb0*/  ISETP.GT.AND P3, PT, R107, 0xb8, !P3 ;  /* 0x000000b86b00780c */ /* 0x000fe40005f64270 */
[----:B------:R-:W-:Y:S02]  /*11fc0*/  FSEL R27, R27, -INF , !P1 ;  /* 0xff8000001b1b7808 */ /* 0x000fe40004800000 */
[----:B------:R-:W-:Y:S02]  /*11fd0*/  ISETP.NE.AND P1, PT, R139, RZ, PT ;  /* 0x000000ff8b00720c */ /* 0x000fe40003f25270 */
[----:B------:R-:W-:Y:S02]  /*11fe0*/  FSEL R92, R92, -INF , !P6 ;  /* 0xff8000005c5c7808 */ /* 0x000fe40007000000 */
[----:B------:R-:W-:Y:S02]  /*11ff0*/  ISETP.GT.AND P1, PT, R107, 0x18, !P1 ;  /* 0x000000186b00780c */ /* 0x000fe40004f24270 */
[----:B------:R-:W-:-:S02]  /*12000*/  ISETP.LT.OR P3, PT, R110, 0xb9, P3 ;  /* 0x000000b96e00780c */ /* 0x000fc40001f61670 */
[----:B------:R-:W-:Y:S02]  /*12010*/  ISETP.LT.OR P1, PT, R110, 0x19, P1 ;  /* 0x000000196e00780c */ /* 0x000fe40000f21670 */
        /* <DEDUP_REMOVED lines=146> */
[----:B------:R-:W-:-:S04]  /*12940*/  ISETP.GT.AND P1, PT, R107, 0xa9, !P2 ;  /* 0x000000a96b00780c */ /* 0x000fc80005724270 */
[----:B------:R-:W-:-:S04]  /*12950*/  ISETP.LT.OR P1, PT, R110, 0xaa, P1 ;  /* 0x000000aa6e00780c */ /* 0x000fc80000f21670 */
[----:B------:R-:W-:Y:S02]  /*12960*/  FSEL R90, R90, -INF , !P1 ;  /* 0xff8000005a5a7808 */ /* 0x000fe40004800000 */
[----:B------:R-:W-:Y:S02]  /*12970*/  ISETP.GT.AND P1, PT, R107, 0xb0, !P5 ;  /* 0x000000b06b00780c */ /* 0x000fe40006f24270 */
[----:B------:R-:W-:Y:S02]  /*12980*/  ISETP.NE.AND P5, PT, R4, RZ, PT ;  /* 0x000000ff0400720c */ /* 0x000fe40003fa5270 */
[----:B------:R-:W-:Y:S02]  /*12990*/  FMNMX.FTZ R4, R115, R122, !PT ;  /* 0x0000007a73047209 */ /* 0x000fe40007810000 */
[----:B------:R-:W-:Y:S02]  /*129a0*/  ISETP.LT.OR P1, PT, R110, 0xb1, P1 ;  /* 0x000000b16e00780c */ /* 0x000fe40000f21670 */
[----:B------:R-:W-:-:S02]  /*129b0*/  FMNMX.FTZ R21, R123, R4, !PT ;  /* 0x000000047b157209 */ /* 0x000fc40007810000 */
[----:B------:R-:W-:Y:S02]  /*129c0*/  FSEL R91, R91, -INF , !P1 ;  /* 0xff8000005b5b7808 */ /* 0x000fe40004800000 */
        /* <DEDUP_REMOVED lines=48> */
[----:B0-----:R-:W-:-:S04]  /*12cd0*/  FMNMX.FTZ R227, R4, R227, !PT ;  /* 0x000000e304e37209 */ /* 0x001fc80007810000 */
[C---:B------:R-:W-:Y:S01]  /*12ce0*/  FSETP.NEU.FTZ.AND P1, PT, R227.reuse, -INF , PT ;  /* 0xff800000e300780b */ /* 0x040fe20003f3d000 */
[----:B------:R-:W-:-:S05]  /*12cf0*/  FFMA.FTZ R112, R227, R112, -8 ;  /* 0xc1000000e3707423 */ /* 0x000fca0000010070 */
[----:B------:R-:W-:Y:S02]  /*12d00*/  FSEL R112, R112, RZ, P1 ;  /* 0x000000ff70707208 */ /* 0x000fe40000800000 */
[----:B------:R-:W-:Y:S02]  /*12d10*/  ISETP.GT.AND P1, PT, R107, 0xb9, !P5 ;  /* 0x000000b96b00780c */ /* 0x000fe40006f24270 */
[----:B------:R-:W-:Y:S01]  /*12d20*/  ISETP.NE.AND P5, PT, R232, 0x1, PT ;  /* 0x00000001e800780c */ /* 0x000fe20003fa5270 */
        /* <DEDUP_REMOVED lines=26> */
[----:B0-----:R-:W-:-:S01]  /*12ed0*/  FFMA.FTZ R113, R58, UR28, -R112 ;  /* 0x0000001c3a717c23 */ /* 0x001fc20008010870 */
        /* <DEDUP_REMOVED lines=27> */
[----:B------:R-:W-:Y:S01]  /*13090*/  FFMA.FTZ R109, R109, UR28, -R112 ;  /* 0x0000001c6d6d7c23 */ /* 0x000fe20008010870 */
[----:B------:R-:W-:Y:S01]  /*130a0*/  MUFU.EX2 R4, R4 ;  /* 0x0000000400047308 */ /* 0x000fe20000000800 */
[----:B------:R-:W-:-:S04]  /*130b0*/  FMNMX.FTZ R53, R45, R50, !PT ;  /* 0x000000322d357209 */ /* 0x000fc80007810000 */
[----:B------:R-:W-:Y:S01]  /*130c0*/  FMNMX.FTZ R54, R46, R53, !PT ;  /* 0x000000352e367209 */ /* 0x000fe20007810000 */
[----:B------:R-:W-:-:S02]  /*130d0*/  FFMA.FTZ R53, R57, UR28, -R112 ;  /* 0x0000001c39357c23 */ /* 0x000fc40008010870 */
[----:B------:R0:W-:Y:S01]  /*130e0*/  MUFU.EX2 R50, R113 ;  /* 0x0000007100327308 */ /* 0x0001e20000000800 */
[----:B------:R-:W-:-:S04]  /*130f0*/  FMNMX.FTZ R57, R49, R54, !PT ;  /* 0x0000003631397209 */ /* 0x000fc80007810000 */
        /* <DEDUP_REMOVED lines=11> */
[--C-:B0-----:R-:W-:Y:S01]  /*131b0*/  FFMA.FTZ R114, R69, UR28, -R112.reuse ;  /* 0x0000001c45727c23 */ /* 0x101fe20008010870 */
[----:B-1----:R-:W-:Y:S02]  /*131c0*/  F2FP.SATFINITE.E4M3.F32.PACK_AB_MERGE_C R204, R101, R4, RZ ;  /* 0x0000000465cc723e */ /* 0x002fe400048070ff */
[----:B------:R-:W-:Y:S01]  /*131d0*/  FMNMX.FTZ R62, R64, R61, !PT ;  /* 0x0000003d403e7209 */ /* 0x000fe20007810000 */
[----:B------:R-:W-:-:S01]  /*131e0*/  FFMA.FTZ R61, R66, UR28, -R112 ;  /* 0x0000001c423d7c23 */ /* 0x000fc20008010870 */
[----:B------:R-:W-:Y:S01]  /*131f0*/  F2FP.SATFINITE.E4M3.F32.PACK_AB_MERGE_C R204, R21, R0, R204 ;  /* 0x0000000015cc723e */ /* 0x000fe200048070cc */
        /* <DEDUP_REMOVED lines=8> */
[----:B------:R-:W-:Y:S01]  /*13280*/  MUFU.EX2 R62, R114 ;  /* 0x00000072003e7308 */ /* 0x000fe20000000800 */
[----:B------:R-:W-:-:S04]  /*13290*/  FMNMX.FTZ R69, R75, R66, !PT ;  /* 0x000000424b457209 */ /* 0x000fc80007810000 */
[----:B------:R-:W-:-:S03]  /*132a0*/  FMNMX.FTZ R66, R76, R69, !PT ;  /* 0x000000454c427209 */ /* 0x000fc60007810000 */
        /* <DEDUP_REMOVED lines=8> */
[----:B------:R-:W-:-:S04]  /*13330*/  FMNMX.FTZ R73, R81, R70, !PT ;  /* 0x0000004651497209 */ /* 0x000fc80007810000 */
[----:B------:R-:W-:Y:S01]  /*13340*/  FMNMX.FTZ R74, R82, R73, !PT ;  /* 0x00000049524a7209 */ /* 0x000fe20007810000 */
[----:B------:R-:W-:-:S02]  /*13350*/  FFMA.FTZ R73, R124, UR28, -R112 ;  /* 0x0000001c7c497c23 */ /* 0x000fc40008010870 */
[----:B------:R-:W-:Y:S01]  /*13360*/  MUFU.EX2 R28, R28 ;  /* 0x0000001c001c7308 */ /* 0x000fe20000000800 */
[----:B0-----:R-:W-:-:S04]  /*13370*/  FMNMX.FTZ R113, R83, R74, !PT ;  /* 0x0000004a53717209 */ /* 0x001fc80007810000 */
[----:B------:R-:W-:-:S03]  /*13380*/  FMNMX.FTZ R74, R84, R113, !PT ;  /* 0x00000071544a7209 */ /* 0x000fc60007810000 */
[----:B------:R-:W-:Y:S01]  /*13390*/  MUFU.EX2 R35, R35 ;  /* 0x0000002300237308 */ /* 0x000fe20000000800 */
[----:B------:R-:W-:Y:S02]  /*133a0*/  FMNMX.FTZ R113, R85, R74, !PT ;  /* 0x0000004a55717209 */ /* 0x000fe40007810000 */
[----:B-1----:R-:W-:Y:S02]  /*133b0*/  F2FP.SATFINITE.E4M3.F32.PACK_AB_MERGE_C R206, R111, R36, RZ ;  /* 0x000000246fce723e */ /* 0x002fe400048070ff */
[----:B------:R-:W-:Y:S01]  /*133c0*/  FMNMX.FTZ R114, R86, R113, !PT ;  /* 0x0000007156727209 */ /* 0x000fe20007810000 */
[----:B------:R-:W-:Y:S01]  /*133d0*/  FFMA.FTZ R113, R126, UR28, -R112 ;  /* 0x0000001c7e717c23 */ /* 0x000fe20008010870 */
        /* <DEDUP_REMOVED lines=13> */
[----:B------:R-:W-:Y:S01]  /*134b0*/  FMNMX.FTZ R116, R94, R115, !PT ;  /* 0x000000735e747209 */ /* 0x000fe20007810000 */
[--C-:B------:R-:W-:Y:S01]  /*134c0*/  FFMA.FTZ R115, R130, UR28, -R112.reuse ;  /* 0x0000001c82737c23 */ /* 0x100fe20008010870 */
[----:B------:R-:W-:-:S01]  /*134d0*/  FFMA.FTZ R112, R108, UR28, -R112 ;  /* 0x0000001c6c707c23 */ /* 0x000fc20008010870 */
[----:B------:R-:W0:Y:S01]  /*134e0*/  MUFU.EX2 R48, R48 ;  /* 0x0000003000307308 */ /* 0x000e220000000800 */
[----:B------:R-:W-:Y:S01]  /*134f0*/  F2FP.SATFINITE.E4M3.F32.PACK_AB_MERGE_C R200, R35, R28, R200 ;  /* 0x0000001c23c8723e */ /* 0x000fe200048070c8 */
[----:B------:R-:W1:Y:S06]  /*13500*/  SHFL.BFLY PT, R117, R116, 0x2, 0x1f ;  /* 0x0c401f0074757f89 */ /* 0x000e6c00000e0000 */
[----:B------:R-:W-:Y:S08]  /*13510*/  MUFU.EX2 R51, R51 ;  /* 0x0000003300337308 */ /* 0x000ff00000000800 */
[----:B------:R-:W2:Y:S01]  /*13520*/  MUFU.EX2 R53, R53 ;  /* 0x0000003500357308 */ /* 0x000ea20000000800 */
[----:B0-----:R-:W-:-:S04]  /*13530*/  F2FP.SATFINITE.E4M3.F32.PACK_AB_MERGE_C R202, R48, R47, RZ ;  /* 0x0000002f30ca723e */ /* 0x001fc800048070ff */
[----:B------:R-:W-:-:S03]  /*13540*/  F2FP.SATFINITE.E4M3.F32.PACK_AB_MERGE_C R202, R43, R32, R202 ;  /* 0x000000202bca723e */ /* 0x000fc600048070ca */
[----:B------:R-:W-:Y:S01]  /*13550*/  MUFU.EX2 R57, R57 ;  /* 0x0000003900397308 */ /* 0x000fe20000000800 */
[----:B-1----:R-:W-:-:S05]  /*13560*/  FMNMX.FTZ R117, R116, R117, !PT ;  /* 0x0000007574757209 */ /* 0x002fca0007810000 */
[----:B------:R-:W0:Y:S02]  /*13570*/  SHFL.BFLY PT, R116, R117, 0x1, 0x1f ;  /* 0x0c201f0075747f89 */ /* 0x000e2400000e0000 */
[----:B------:R-:W1:Y:S01]  /*13580*/  MUFU.EX2 R61, R61 ;  /* 0x0000003d003d7308 */ /* 0x000e620000000800 */
[----:B--2---:R-:W-:-:S04]  /*13590*/  F2FP.SATFINITE.E4M3.F32.PACK_AB_MERGE_C R196, R53, R50, RZ ;  /* 0x0000003235c4723e */ /* 0x004fc800048070ff */
[----:B------:R-:W-:-:S03]  /*135a0*/  F2FP.SATFINITE.E4M3.F32.PACK_AB_MERGE_C R196, R51, R44, R196 ;  /* 0x0000002c33c4723e */ /* 0x000fc600048070c4 */
[----:B------:R-:W2:Y:S08]  /*135b0*/  MUFU.EX2 R69, R69 ;  /* 0x0000004500457308 */ /* 0x000eb00000000800 */
[----:B------:R-:W3:Y:S01]  /*135c0*/  MUFU.EX2 R65, R65 ;  /* 0x0000004100417308 */ /* 0x000ee20000000800 */
[----:B-1----:R-:W-:-:S04]  /*135d0*/  F2FP.SATFINITE.E4M3.F32.PACK_AB_MERGE_C R198, R61, R58, RZ ;  /* 0x0000003a3dc6723e */ /* 0x002fc800048070ff */
[----:B------:R-:W-:Y:S02]  /*135e0*/  F2FP.SATFINITE.E4M3.F32.PACK_AB_MERGE_C R198, R57, R54, R198 ;  /* 0x0000003639c6723e */ /* 0x000fe400048070c6 */
[----:B0-----:R-:W-:Y:S01]  /*135f0*/  FMNMX.FTZ R221, R117, R116, !PT ;  /* 0x0000007475dd7209 */ /* 0x001fe20007810000 */
[----:B------:R-:W-:Y:S01]  /*13600*/  IMAD.U32 R116, RZ, RZ, UR28 ;  /* 0x0000001cff747e24 */ /* 0x000fe2000f8e00ff */
[----:B------:R-:W-:Y:S01]  /*13610*/  MUFU.EX2 R74, R127 ;  /* 0x0000007f004a7308 */ /* 0x000fe20000000800 */
[----:B--2---:R-:W-:Y:S02]  /*13620*/  F2FP.SATFINITE.E4M3.F32.PACK_AB_MERGE_C R192, R69, R66, RZ ;  /* 0x0000004245c0723e */ /* 0x004fe400048070ff */
[C---:B------:R-:W-:Y:S01]  /*13630*/  FFMA.FTZ R116, R221.reuse, R116, -8 ;  /* 0xc1000000dd747423 */ /* 0x040fe20000010074 */
[----:B------:R-:W-:-:S04]  /*13640*/  FSETP.NEU.FTZ.AND P1, PT, R221, -INF , PT ;  /* 0xff800000dd00780b */ /* 0x000fc80003f3d000 */
[----:B------:R-:W-:Y:S01]  /*13650*/  FSEL R108, R116, RZ, P1 ;  /* 0x000000ff746c7208 */ /* 0x000fe20000800000 */
[----:B------:R-:W-:Y:S01]  /*13660*/  MUFU.EX2 R113, R113 ;  /* 0x0000007100717308 */ /* 0x000fe20000000800 */
[----:B---3--:R-:W-:-:S03]  /*13670*/  F2FP.SATFINITE.E4M3.F32.PACK_AB_MERGE_C R192, R65, R62, R192 ;  /* 0x0000003e41c0723e */ /* 0x008fc600048070c0 */
        /* <DEDUP_REMOVED lines=16> */
[----:B------:R-:W-:Y:S01]  /*13780*/  FADD.FTZ R67, R0, R21 ;  /* 0x0000001500437221 */ /* 0x000fe20000010000 */
[----:B------:R-:W-:-:S01]  /*13790*/  FFMA.FTZ R60, R63, UR28, -R108 ;  /* 0x0000001c3f3c7c23 */ /* 0x000fc2000801086c */
[--C-:B------:R-:W-:Y:S01]  /*137a0*/  FFMA.FTZ R24, R24, UR28, -R108.reuse ;  /* 0x0000001c18187c23 */ /* 0x100fe2000801086c */
[----:B------:R-:W-:-:S01]  /*137b0*/  FFMA.FTZ R63, R64, UR28, -R108 ;  /* 0x0000001c403f7c23 */ /* 0x000fc2000801086c */
[----:B------:R-:W-:Y:S01]  /*137c0*/  FFMA.FTZ R64, R68, UR28, -R108 ;  /* 0x0000001c44407c23 */ /* 0x000fe2000801086c */
        /* <DEDUP_REMOVED lines=43> */
[----:B------:R-:W-:-:S04]  /*13a80*/  F2FP.SATFINITE.E4M3.F32.PACK_AB_MERGE_C R24, R25, R24, RZ ;  /* 0x000000181918723e */ /* 0x000fc800048070ff */
[----:B------:R-:W-:Y:S01]  /*13a90*/  F2FP.SATFINITE.E4M3.F32.PACK_AB_MERGE_C R205, R3, R102, R24 ;  /* 0x0000006603cd723e */ /* 0x000fe20004807018 */
[----:B------:R-:W2:Y:S01]  /*13aa0*/  MUFU.EX2 R29, R29 ;  /* 0x0000001d001d7308 */ /* 0x000ea20000000800 */
[----:B0-----:R-:W-:-:S01]  /*13ab0*/  FADD.FTZ R118, R26, R75 ;  /* 0x0000004b1a767221 */ /* 0x001fc20000010000 */
[----:B------:R-:W-:Y:S01]  /*13ac0*/  FADD.FTZ R75, R39, R122 ;  /* 0x0000007a274b7221 */ /* 0x000fe20000010000 */
[----:B------:R-:W-:-:S03]  /*13ad0*/  FFMA.FTZ R39, R78, UR28, -R108 ;  /* 0x0000001c4e277c23 */ /* 0x000fc6000801086c */
        /* <DEDUP_REMOVED lines=9> */
[----:B------:R-:W-:-:S04]  /*13b70*/  F2FP.SATFINITE.E4M3.F32.PACK_AB_MERGE_C R29, R116, R29, RZ ;  /* 0x0000001d741d723e */ /* 0x000fc800048070ff */
[----:B------:R-:W-:Y:S02]  /*13b80*/  F2FP.SATFINITE.E4M3.F32.PACK_AB_MERGE_C R207, R27, R26, R29 ;  /* 0x0000001a1bcf723e */ /* 0x000fe4000480701d */
        /* <DEDUP_REMOVED lines=8> */
[----:B------:R-:W-:-:S04]  /*13c10*/  FADD.FTZ R36, R44, R75 ;  /* 0x0000004b2c247221 */ /* 0x000fc80000010000 */
[----:B------:R-:W-:Y:S02]  /*13c20*/  FADD.FTZ R31, R51, R36 ;  /* 0x00000024331f7221 */ /* 0x000fe40000010000 */
        /* <DEDUP_REMOVED lines=9> */
[----:B------:R-:W-:-:S03]  /*13cc0*/  FFMA.FTZ R21, R80, UR28, -R108 ;  /* 0x0000001c50157c23 */ /* 0x000fc6000801086c */
        /* <DEDUP_REMOVED lines=13> */
[----:B------:R-:W-:-:S03]  /*13da0*/  F2FP.SATFINITE.E4M3.F32.PACK_AB_MERGE_C R42, R117, R42, RZ ;  /* 0x0000002a752a723e */ /* 0x000fc600048070ff */
[----:B------:R-:W-:Y:S01]  /*13db0*/  FADD.FTZ R69, R69, R66 ;  /* 0x0000004245457221 */ /* 0x000fe20000010000 */
[----:B------:R-:W-:Y:S01]  /*13dc0*/  F2FP.SATFINITE.E4M3.F32.PACK_AB_MERGE_C R203, R41, R34, R42 ;  /* 0x0000002229cb723e */ /* 0x000fe2000480702a */
        /* <DEDUP_REMOVED lines=28> */
[----:B------:R-:W-:-:S04]  /*13f90*/  F2FP.SATFINITE.E4M3.F32.PACK_AB_MERGE_C R67, R68, R67, RZ ;  /* 0x000000434443723e */ /* 0x000fc800048070ff */
[----:B------:R-:W-:Y:S02]  /*13fa0*/  F2FP.SATFINITE.E4M3.F32.PACK_AB_MERGE_C R193, R64, R59, R67 ;  /* 0x0000003b40c1723e */ /* 0x000fe40004807043 */
        /* <DEDUP_REMOVED lines=25> */
[----:B------:R-:W1:Y:S01]  /*14140*/  MUFU.EX2 R81, R81 ;  /* 0x0000005100517308 */ /* 0x000e620000000800 */
[----:B0-----:R-:W-:-:S01]  /*14150*/  FADD.FTZ R4, R0, R25 ;  /* 0x0000001900047221 */ /* 0x001fc20000010000 */
[----:B------:R-:W-:Y:S01]  /*14160*/  FADD.FTZ R110, R110, R107 ;  /* 0x0000006b6e6e7221 */ /* 0x000fe20000010000 */
[----:B------:R-:W0:Y:S03]  /*14170*/  @P5 LDC R25, c[0x0][0x450] ;  /* 0x00011400ff195b82 */ /* 0x000e260000000800 */
[----:B------:R-:W-:-:S02]  /*14180*/  FADD.FTZ R115, R115, R110 ;  /* 0x0000006e73737221 */ /* 0x000fc40000010000 */
[----:B------:R-:W-:Y:S01]  /*14190*/  MUFU.EX2 R98, R98 ;  /* 0x0000006200627308 */ /* 0x000fe20000000800 */
[----:B--2---:R-:W-:-:S07]  /*141a0*/  FADD.FTZ R4, R21, R4 ;  /* 0x0000000415047221 */ /* 0x004fce0000010000 */
[----:B------:R-:W2:Y:S01]  /*141b0*/  MUFU.EX2 R97, R97 ;  /* 0x0000006100617308 */ /* 0x000ea20000000800 */
[----:B-1----:R-:W-:-:S07]  /*141c0*/  FADD.FTZ R3, R81, R4 ;  /* 0x0000000451037221 */ /* 0x002fce0000010000 */
[----:B------:R-:W1:Y:S08]  /*141d0*/  MUFU.EX2 R82, R82 ;  /* 0x0000005200527308 */ /* 0x000e700000000800 */
[----:B------:R-:W-:Y:S01]  /*141e0*/  MUFU.EX2 R96, R96 ;  /* 0x0000006000607308 */ /* 0x000fe20000000800 */
[----:B--2---:R-:W-:-:S07]  /*141f0*/  F2FP.SATFINITE.E4M3.F32.PACK_AB_MERGE_C R20, R97, R98, RZ ;  /* 0x000000626114723e */ /* 0x004fce00048070ff */
[----:B------:R-:W2:Y:S01]  /*14200*/  MUFU.EX2 R95, R95 ;  /* 0x0000005f005f7308 */ /* 0x000ea20000000800 */
[C---:B-1----:R-:W-:Y:S01]  /*14210*/  F2FP.SATFINITE.E4M3.F32.PACK_AB_MERGE_C R81, R82.reuse, R81, RZ ;  /* 0x000000515251723e */ /* 0x042fe200048070ff */
[----:B------:R-:W-:-:S03]  /*14220*/  FADD.FTZ R82, R82, R3 ;  /* 0x0000000352527221 */ /* 0x000fc60000010000 */
[----:B------:R-:W-:Y:S01]  /*14230*/  F2FP.SATFINITE.E4M3.F32.PACK_AB_MERGE_C R189, R21, R0, R81 ;  /* 0x0000000015bd723e */ /* 0x000fe20004807051 */
[----:B------:R-:W-:Y:S02]  /*14240*/  IMAD.MOV.U32 R21, RZ, RZ, R217 ;  /* 0x000000ffff157224 */ /* 0x000fe400078e00d9 */
[----:B------:R-:W1:Y:S08]  /*14250*/  MUFU.EX2 R83, R83 ;  /* 0x0000005300537308 */ /* 0x000e700000000800 */
[----:B------:R-:W3:Y:S01]  /*14260*/  MUFU.EX2 R84, R84 ;  /* 0x0000005400547308 */ /* 0x000ee20000000800 */
[C---:B--2---:R-:W-:Y:S01]  /*14270*/  F2FP.SATFINITE.E4M3.F32.PACK_AB_MERGE_C R190, R95.reuse, R96, R20 ;  /* 0x000000605fbe723e */ /* 0x044fe20004807014 */
[----:B------:R-:W-:Y:S01]  /*14280*/  FADD.FTZ R96, R96, R115 ;  /* 0x0000007360607221 */ /* 0x000fe20000010000 */
[----:B------:R-:W2:Y:S03]  /*14290*/  @P5 LDC R20, c[0x0][0x44c] ;  /* 0x00011300ff145b82 */ /* 0x000ea60000000800 */
[----:B------:R-:W-:-:S02]  /*142a0*/  FADD.FTZ R95, R95, R96 ;  /* 0x000000605f5f7221 */ /* 0x000fc40000010000 */
[----:B------:R-:W4:Y:S01]  /*142b0*/  MUFU.EX2 R85, R85 ;  /* 0x0000005500557308 */ /* 0x000f220000000800 */
[----:B-1----:R-:W-:-:S01]  /*142c0*/  FADD.FTZ R3, R83, R82 ;  /* 0x0000005253037221 */ /* 0x002fc20000010000 */
[----:B------:R-:W-:-:S04]  /*142d0*/  FADD.FTZ R98, R98, R95 ;  /* 0x0000005f62627221 */ /* 0x000fc80000010000 */
[----:B------:R-:W-:Y:S02]  /*142e0*/  FADD.FTZ R97, R97, R98 ;  /* 0x0000006261617221 */ /* 0x000fe40000010000 */
[----:B------:R-:W-:Y:S01]  /*142f0*/  MUFU.EX2 R104, R104 ;  /* 0x0000006800687308 */ /* 0x000fe20000000800 */
[----:B---3--:R-:W-:-:S07]  /*14300*/  FADD.FTZ R4, R84, R3 ;  /* 0x0000000354047221 */ /* 0x008fce0000010000 */
[----:B------:R-:W1:Y:S01]  /*14310*/  MUFU.EX2 R103, R103 ;  /* 0x0000006700677308 */ /* 0x000e620000000800 */
[----:B----4-:R-:W-:-:S01]  /*14320*/  FADD.FTZ R3, R85, R4 ;  /* 0x0000000455037221 */ /* 0x010fc20000010000 */
[----:B--2---:R-:W-:-:S06]  /*14330*/  @P5 IMAD.HI.U32 R20, R217, R20, RZ ;  /* 0x00000014d9145227 */ /* 0x004fcc00078e00ff */
[----:B------:R-:W2:Y:S01]  /*14340*/  MUFU.EX2 R86, R86 ;  /* 0x0000005600567308 */ /* 0x000ea20000000800 */
[----:B0-----:R-:W-:Y:S02]  /*14350*/  @P5 SHF.R.U32.HI R21, RZ, R25, R20 ;  /* 0x00000019ff155219 */ /* 0x001fe40000011614 */
[----:B------:R-:W-:-:S03]  /*14360*/  ISETP.GE.AND P5, PT, R15, 0x1, PT ;  /* 0x000000010f00780c */ /* 0x000fc60003fa6270 */
[----:B------:R-:W-:Y:S02]  /*14370*/  IMAD.IADD R21, R120, 0x1, R21 ;  /* 0x0000000178157824 */ /* 0x000fe400078e0215 */
[----:B------:R-:W-:Y:S01]  /*14380*/  MUFU.EX2 R100, R100 ;  /* 0x0000006400647308 */ /* 0x000fe20000000800 */
[----:B-1----:R-:W-:Y:S01]  /*14390*/  F2FP.SATFINITE.E4M3.F32.PACK_AB_MERGE_C R4, R103, R104, RZ ;  /* 0x000000686704723e */ /* 0x002fe200048070ff */
[----:B------:R-:W-:-:S06]  /*143a0*/  IMAD.IADD R14, R21, 0x1, R14 ;  /* 0x00000001150e7824 */ /* 0x000fcc00078e020e */
[----:B------:R-:W0:Y:S01]  /*143b0*/  MUFU.EX2 R99, R99 ;  /* 0x0000006300637308 */ /* 0x000e220000000800 */
[C---:B--2---:R-:W-:Y:S01]  /*143c0*/  F2FP.SATFINITE.E4M3.F32.PACK_AB_MERGE_C R85, R86.reuse, R85, RZ ;  /* 0x000000555655723e */ /* 0x044fe200048070ff */
        /* <DEDUP_REMOVED lines=22> */
[----:B------:R-:W0:Y:S08]  /*14530*/  MUFU.EX2 R91, R91 ;  /* 0x0000005b005b7308 */ /* 0x000e300000000800 */
[----:B------:R-:W2:Y:S01]  /*14540*/  MUFU.EX2 R92, R92 ;  /* 0x0000005c005c7308 */ /* 0x000ea20000000800 */
[----:B-1----:R-:W-:Y:S01]  /*14550*/  F2FP.SATFINITE.E4M3.F32.PACK_AB_MERGE_C R186, R105, R106, R0 ;  /* 0x0000006a69ba723e */ /* 0x002fe20004807000 */
[----:B------:R-:W-:-:S04]  /*14560*/  FADD.FTZ R106, R106, R103 ;  /* 0x000000676a6a7221 */ /* 0x000fc80000010000 */
[----:B------:R-:W-:Y:S02]  /*14570*/  FADD.FTZ R106, R105, R106 ;  /* 0x0000006a696a7221 */ /* 0x000fe40000010000 */
[----:B------:R-:W1:Y:S01]  /*14580*/  MUFU.EX2 R93, R93 ;  /* 0x0000005d005d7308 */ /* 0x000e620000000800 */
[----:B0-----:R-:W-:-:S01]  /*14590*/  FADD.FTZ R3, R91, R90 ;  /* 0x0000005a5b037221 */ /* 0x001fc20000010000 */
[----:B------:R-:W-:-:S06]  /*145a0*/  FADD.FTZ R109, R109, R106 ;  /* 0x0000006a6d6d7221 */ /* 0x000fcc0000010000 */
[----:B------:R-:W0:Y:S01]  /*145b0*/  MUFU.EX2 R94, R94 ;  /* 0x0000005e005e7308 */ /* 0x000e220000000800 */
[----:B--2---:R-:W-:-:S04]  /*145c0*/  FADD.FTZ R0, R92, R3 ;  /* 0x000000035c007221 */ /* 0x004fc80000010000 */
[----:B-1----:R-:W-:Y:S01]  /*145d0*/  FADD.FTZ R3, R93, R0 ;  /* 0x000000005d037221 */ /* 0x002fe20000010000 */
[----:B------:R-:W-:Y:S01]  /*145e0*/  VIADD R0, R121, 0xfffffffe ;  /* 0xfffffffe79007836 */ /* 0x000fe20000000000 */
[C---:B0-----:R-:W-:Y:S02]  /*145f0*/  F2FP.SATFINITE.E4M3.F32.PACK_AB_MERGE_C R4, R94.reuse, R93, RZ ;  /* 0x0000005d5e04723e */ /* 0x041fe400048070ff */
[----:B------:R-:W-:-:S02]  /*14600*/  FADD.FTZ R3, R94, R3 ;  /* 0x000000035e037221 */ /* 0x000fc40000010000 */
[----:B------:R-:W-:Y:S01]  /*14610*/  F2FP.SATFINITE.E4M3.F32.PACK_AB_MERGE_C R187, R92, R91, R4 ;  /* 0x0000005b5cbb723e */ /* 0x000fe20004807004 */
[----:B------:R-:W-:-:S01]  /*14620*/  FADD.FTZ R4, R112, R109 ;  /* 0x0000006d70047221 */ /* 0x000fc20000010000 */
        /* <DEDUP_REMOVED lines=12> */
.L_x_7204:
[----:B------:R-:W-:-:S13]  /*146f0*/  ISETP.NE.AND P1, PT, R15, 0x1, PT ;  /* 0x000000010f00780c */ /* 0x000fda0003f25270 */
[----:B------:R-:W0:Y:S02]  /*14700*/  @P1 LDC.64 R24, c[0x0][0x9e8] ;  /* 0x00027a00ff181b82 */ /* 0x000e240000000a00 */
[----:B0-----:R-:W-:-:S05]  /*14710*/  @P1 IMAD.HI.U32 R24, R20, R24, RZ ;  /* 0x0000001814181227 */ /* 0x001fca00078e00ff */
[----:B------:R-:W-:-:S07]  /*14720*/  @P1 SHF.R.U32.HI R20, RZ, R25, R24 ;  /* 0x00000019ff141219 */ /* 0x000fce0000011618 */
.L_x_7205:
[----:B------:R-:W-:Y:S05]  /*14730*/  BSYNC B0 ;  /* 0x0000000000007941 */ /* 0x000fea0003800000 */
.L_x_7203:
[----:B------:R-:W-:-:S05]  /*14740*/  IMAD R15, R20, R15, R15 ;  /* 0x0000000f140f7224 */ /* 0x000fca00078e020f */
[----:B------:R-:W-:-:S07]  /*14750*/  VIMNMX R14, R14, R15, PT ;  /* 0x0000000f0e0e7248 */ /* 0x000fce0003fe0100 */
.L_x_7202:
[----:B------:R-:W-:Y:S01]  /*14760*/  IMAD.HI R14, R14, 0x2aaaaaab, RZ ;  /* 0x2aaaaaab0e0e7827 */ /* 0x000fe200078e02ff */
[----:B------:R-:W-:Y:S01]  /*14770*/  ULDC UR24, c[0x0][0x9e4] ;  /* 0x0002790000187ab9 */ /* 0x000fe20000000800 */
[----:B------:R-:W-:Y:S01]  /*14780*/  ULDC UR4, c[0x0][0x9e4] ;  /* 0x0002790000047ab9 */ /* 0x000fe20000000800 */
[----:B------:R-:W-:Y:S01]  /*14790*/  ULDC UR5, c[0x0][0x988] ;  /* 0x0002620000057ab9 */ /* 0x000fe20000000800 */
[----:B------:R-:W-:Y:S01]  /*147a0*/  ULDC UR7, c[0x0][0x988] ;  /* 0x0002620000077ab9 */ /* 0x000fe20000000800 */
[----:B------:R-:W-:Y:S01]  /*147b0*/  SHF.R.U32.HI R15, RZ, 0x1f, R14 ;  /* 0x0000001fff0f7819 */ /* 0x000fe2000001160e */
[----:B------:R-:W-:Y:S01]  /*147c0*/  ULDC UR6, c[0x0][0x988] ;  /* 0x0002620000067ab9 */ /* 0x000fe20000000800 */
[----:B------:R-:W-:Y:S01]  /*147d0*/  ULDC UR26, c[0x0][0x9e0] ;  /* 0x00027800001a7ab9 */ /* 0x000fe20000000800 */
[----:B------:R-:W-:Y:S01]  /*147e0*/  ULDC UR25, c[0x0][0x9e0] ;  /* 0x0002780000197ab9 */ /* 0x000fe20000000800 */
[----:B------:R-:W-:Y:S02]  /*147f0*/  LEA.HI.SX32 R15, R14, R15, 0x1b ;  /* 0x0000000f0e0f7211 */ /* 0x000fe400078fdaff */
[----:B------:R-:W-:-:S02]  /*14800*/  CS2R R182, SRZ ;  /* 0x0000000000b67805 */ /* 0x000fc4000001ff00 */
[----:B------:R-:W-:Y:S02]  /*14810*/  CS2R R180, SRZ ;  /* 0x0000000000b47805 */ /* 0x000fe4000001ff00 */
[----:B------:R-:W-:Y:S02]  /*14820*/  CS2R R178, SRZ ;  /* 0x0000000000b27805 */ /* 0x000fe4000001ff00 */
[----:B------:R-:W-:Y:S02]  /*14830*/  VIMNMX R228, R220, R15, !PT ;  /* 0x0000000fdce47248 */ /* 0x000fe40007fe0100 */
[----:B------:R-:W-:Y:S02]  /*14840*/  CS2R R176, SRZ ;  /* 0x0000000000b07805 */ /* 0x000fe4000001ff00 */
[----:B------:R-:W-:Y:S02]  /*14850*/  CS2R R174, SRZ ;  /* 0x0000000000ae7805 */ /* 0x000fe4000001ff00 */
[----:B------:R-:W-:-:S02]  /*14860*/  CS2R R172, SRZ ;  /* 0x0000000000ac7805 */ /* 0x000fc4000001ff00 */
[----:B------:R-:W-:Y:S02]  /*14870*/  ISETP.GE.AND P1, PT, R0, R228, PT ;  /* 0x000000e40000720c */ /* 0x000fe40003f26270 */
        /* <DEDUP_REMOVED lines=26> */
[----:B------:R-:W-:Y:S06]  /*14a20*/  @!P1 BRA `(.L_x_7206) ;  /* 0x0000005400d49947 */ /* 0x000fec0003800000 */
[----:B------:R-:W-:-:S07]  /*14a30*/  IMAD.MOV.U32 R183, RZ, RZ, RZ ;  /* 0x000000ffffb77224 */ /* 0x000fce00078e00ff */
.L_x_7225:
        /* <DEDUP_REMOVED lines=8> */
[----:B------:R-:W-:-:S05]  /*14ac0*/  IMAD.U32 R14, RZ, RZ, UR41 ;  /* 0x00000029ff0e7e24 */ /* 0x000fca000f8e00ff */
[----:B------:R-:W-:-:S13]  /*14ad0*/  ISETP.NE.AND P3, PT, R14, 0x3, PT ;  /* 0x000000030e00780c */ /* 0x000fda0003f65270 */
[----:B------:R-:W-:Y:S05]  /*14ae0*/  @!P3 BRA `(.L_x_7208) ;  /* 0x000000000004b947 */ /* 0x000fea0003800000 */
[----:B------:R-:W-:Y:S01]  /*14af0*/  BPT.TRAP 0x1 ;  /* 0x000000040000795c */ /* 0x000fe20000300000 */
.L_x_7208:
[----:B------:R-:W-:Y:S01]  /*14b00*/  IMAD R15, R229, 0x8, R17 ;  /* 0x00000008e50f7824 */ /* 0x000fe200078e0211 */
[----:B------:R-:W-:-:S04]  /*14b10*/  SHF.L.U32 R14, R230, 0x1f, RZ ;  /* 0x0000001fe60e7819 */ /* 0x000fc800000006ff */
[----:B------:R0:W1:Y:S01]  /*14b20*/  SYNCS.PHASECHK.TRANS64.TRYWAIT P2, [R15+URZ+0x28830], R14 ;  /* 0x0288300e0f0075a7 */ /* 0x000062000804017f */
[----:B------:R-:W-:Y:S05]  /*14b30*/  @!P3 BRA `(.L_x_7209) ;  /* 0x000000000004b947 */ /* 0x000fea0003800000 */
[----:B------:R-:W-:Y:S01]  /*14b40*/  BPT.TRAP 0x1 ;  /* 0x000000040000795c */ /* 0x000fe20000300000 */
.L_x_7209:
[----:B------:R-:W-:Y:S04]  /*14b50*/  BSSY B0, `(.L_x_7207) ;  /* 0x0000004000007945 */ /* 0x000fe80003800000 */
[----:B-1----:R-:W-:Y:S05]  /*14b60*/  @P2 BRA `(.L_x_7210) ;  /* 0x0000000000082947 */ /* 0x002fea0003800000 */
[----:B------:R-:W1:Y:S02]  /*14b70*/  SYNCS.PHASECHK.TRANS64.TRYWAIT P2, [R15+URZ+0x28830], R14 ;  /* 0x0288300e0f0075a7 */ /* 0x000e64000804017f */
[----:B-1----:R-:W-:Y:S05]  /*14b80*/  @!P2 BRA `(.L_x_7211) ;  /* 0x0000019800e0a947 */ /* 0x002fea0003800000 */
.L_x_7210:
[----:B------:R-:W-:Y:S05]  /*14b90*/  BSYNC B0 ;  /* 0x0000000000007941 */ /* 0x000fea0003800000 */
.L_x_7207:
[----:B01----:R-:W0:Y:S01]  /*14ba0*/  S2R R14, SR_TID.X ;  /* 0x00000000000e7919 */ /* 0x003e220000002100 */
[----:B------:R-:W-:Y:S05]  /*14bb0*/  WARPSYNC.ALL ;  /* 0x0000000000007948 */ /* 0x000fea0003800000 */
[----:B------:R-:W-:Y:S01]  /*14bc0*/  IMAD.MOV.U32 R15, RZ, RZ, 0x40000040 ;  /* 0x40000040ff0f7424 */ /* 0x000fe200078e00ff */
[----:B------:R-:W-:Y:S01]  /*14bd0*/  R2UR UR8, R6 ;  /* 0x00000000060872ca */ /* 0x000fe200000e0000 */
[----:B------:R-:W-:Y:S01]  /*14be0*/  IMAD.MOV.U32 R25, RZ, RZ, 0x40000040 ;  /* 0x40000040ff197424 */ /* 0x000fe200078e00ff */
[----:B------:R-:W-:Y:S02]  /*14bf0*/  R2UR UR9, R7 ;  /* 0x00000000070972ca */ /* 0x000fe400000e0000 */
        /* <DEDUP_REMOVED lines=18> */
[----:B------:R-:W-:Y:S02]  /*14d20*/  R2UR UR14, R20 ;  /* 0x00000000140e72ca */ /* 0x000fe400000e0000 */
[----:B------:R-:W-:Y:S01]  /*14d30*/  R2UR UR22, R14 ;  /* 0x000000000e1672ca */ /* 0x000fe200000e0000 */
[----:B0-----:R-:W-:-:S05]  /*14d40*/  IMAD.MOV.U32 R21, RZ, RZ, 0x40000040 ;  /* 0x40000040ff157424 */ /* 0x001fca00078e00ff */
[----:B------:R-:W-:Y:S01]  /*14d50*/  R2UR UR15, R21 ;  /* 0x00000000150f72ca */ /* 0x000fe200000e0000 */
        /* <DEDUP_REMOVED lines=12> */
[----:B------:R-:W-:Y:S05]  /*14e20*/  @P1 BRA `(.L_x_7212) ;  /* 0x0000000000301947 */ /* 0x000fea0003800000 */
[----:B------:R-:W-:-:S05]  /*14e30*/  IMAD.U32 R21, RZ, RZ, UR41 ;  /* 0x00000029ff157e24 */ /* 0x000fca000f8e00ff */
[----:B------:R-:W-:-:S13]  /*14e40*/  ISETP.NE.AND P2, PT, R21, 0x3, PT ;  /* 0x000000031500780c */ /* 0x000fda0003f45270 */
[----:B------:R-:W-:Y:S05]  /*14e50*/  @!P2 BRA `(.L_x_7213) ;  /* 0x000000000004a947 */ /* 0x000fea0003800000 */
[----:B------:R-:W-:Y:S01]  /*14e60*/  BPT.TRAP 0x1 ;  /* 0x000000040000795c */ /* 0x000fe20000300000 */
.L_x_7213:
[----:B------:R-:W-:Y:S01]  /*14e70*/  SHF.L.U32 R14, R210, 0x1f, RZ ;  /* 0x0000001fd20e7819 */ /* 0x000fe200000006ff */
[----:B------:R-:W-:-:S04]  /*14e80*/  IMAD R15, R211, 0x8, R17 ;  /* 0x00000008d30f7824 */ /* 0x000fc800078e0211 */
[----:B------:R0:W1:Y:S01]  /*14e90*/  SYNCS.PHASECHK.TRANS64.TRYWAIT P1, [R15+URZ+0x28850], R14 ;  /* 0x0288500e0f0075a7 */ /* 0x000062000802017f */
[----:B------:R-:W-:Y:S05]  /*14ea0*/  @!P2 BRA `(.L_x_7214) ;  /* 0x000000000004a947 */ /* 0x000fea0003800000 */
[----:B------:R-:W-:Y:S01]  /*14eb0*/  BPT.TRAP 0x1 ;  /* 0x000000040000795c */ /* 0x000fe20000300000 */
.L_x_7214:
[----:B-1----:R-:W-:Y:S05]  /*14ec0*/  @P1 BRA `(.L_x_7212) ;  /* 0x0000000000081947 */ /* 0x002fea0003800000 */
[----:B------:R-:W1:Y:S02]  /*14ed0*/  SYNCS.PHASECHK.TRANS64.TRYWAIT P1, [R15+URZ+0x28850], R14 ;  /* 0x0288500e0f0075a7 */ /* 0x000e64000802017f */
[----:B-1----:R-:W-:Y:S05]  /*14ee0*/  @!P1 BRA `(.L_x_7215) ;  /* 0x00000198001c9947 */ /* 0x002fea0003800000 */
.L_x_7212:
[----:B01----:R-:W-:Y:S01]  /*14ef0*/  VIADD R14, R17, 0x400 ;  /* 0x00000400110e7836 */ /* 0x003fe20000000000 */
[----:B------:R-:W-:Y:S05]  /*14f00*/  WARPSYNC.ALL ;  /* 0x0000000000007948 */ /* 0x000fea0003800000 */
[----:B------:R-:W-:Y:S01]  /*14f10*/  SHF.R.U32.HI R14, RZ, 0x4, R14 ;  /* 0x00000004ff0e7819 */ /* 0x000fe2000001160e */
[----:B------:R-:W-:Y:S01]  /*14f20*/  IMAD.MOV.U32 R15, RZ, RZ, -0x7fffffe0 ;  /* 0x80000020ff0f7424 */ /* 0x000fe200078e00ff */
[----:B------:R-:W-:Y:S01]  /*14f30*/  WARPGROUP.ARRIVE ;  /* 0x00000000000079c5 */ /* 0x000fe20000000000 */
[----:B------:R-:W-:Y:S01]  /*14f40*/  IMAD.MOV.U32 R21, RZ, RZ, -0x7fffffe0 ;  /* 0x80000020ff157424 */ /* 0x000fe200078e00ff */
[----:B------:R-:W-:-:S04]  /*14f50*/  LOP3.LUT R14, R14, 0x3fff, RZ, 0xc0, !PT ;  /* 0x00003fff0e0e7812 */ /* 0x000fc800078ec0ff */
[----:B------:R-:W0:Y:S01]  /*14f60*/  S2R R210, SR_TID.X ;  /* 0x0000000000d27919 */ /* 0x000e220000002100 */
[----:B------:R-:W-:Y:S01]  /*14f70*/  R2UR UR11, R15 ;  /* 0x000000000f0b72ca */ /* 0x000fe200000e0000 */
[----:B------:R-:W-:Y:S01]  /*14f80*/  FMUL.FTZ R15, R2, R24 ;  /* 0x00000018020f7220 */ /* 0x000fe20000410000 */
[----:B------:R-:W-:Y:S01]  /*14f90*/  LOP3.LUT R14, R14, 0x10000, RZ, 0xfc, !PT ;  /* 0x000100000e0e7812 */ /* 0x000fe200078efcff */
[C---:B------:R-:W-:Y:S01]  /*14fa0*/  FMUL.FTZ R24, R2.reuse, R27 ;  /* 0x0000001b02187220 */ /* 0x040fe20000410000 */
[C---:B------:R-:W-:Y:S01]  /*14fb0*/  FMUL.FTZ R27, R2.reuse, R30 ;  /* 0x0000001e021b7220 */ /* 0x040fe20000410000 */
[C---:B------:R-:W-:Y:S01]  /*14fc0*/  FMUL.FTZ R30, R2.reuse, R33 ;  /* 0x00000021021e7220 */ /* 0x040fe20000410000 */
[C---:B------:R-:W-:Y:S01]  /*14fd0*/  FMUL.FTZ R33, R2.reuse, R36 ;  /* 0x0000002402217220 */ /* 0x040fe20000410000 */
[----:B------:R-:W-:Y:S02]  /*14fe0*/  IMAD R14, R211, 0x600, R14 ;  /* 0x00000600d30e7824 */ /* 0x000fe400078e020e */
[C---:B------:R-:W-:Y:S01]  /*14ff0*/  FMUL.FTZ R36, R2.reuse, R39 ;  /* 0x0000002702247220 */ /* 0x040fe20000410000 */
[C---:B------:R-:W-:Y:S01]  /*15000*/  FMUL.FTZ R39, R2.reuse, R42 ;  /* 0x0000002a02277220 */ /* 0x040fe20000410000 */
[----:B------:R-:W-:Y:S01]  /*15010*/  FMUL.FTZ R42, R2, R45 ;  /* 0x0000002d022a7220 */ /* 0x000fe20000410000 */
[C---:B------:R-:W-:Y:S01]  /*15020*/  VIADD R20, R14.reuse, 0x2 ;  /* 0x000000020e147836 */ /* 0x040fe20000000000 */
[----:B------:R-:W-:Y:S01]  /*15030*/  R2UR UR10, R14 ;  /* 0x000000000e0a72ca */ /* 0x000fe200000e0000 */
[----:B------:R-:W-:Y:S01]  /*15040*/  IMAD.MOV.U32 R45, RZ, RZ, -0x7fffffe0 ;  /* 0x80000020ff2d7424 */ /* 0x000fe200078e00ff */
[----:B------:R-:W-:Y:S01]  /*15050*/  ISETP.NE.AND P2, PT, R232, 0x1, PT ;  /* 0x00000001e800780c */ /* 0x000fe20003f45270 */
        /* <DEDUP_REMOVED lines=9> */
[----:B------:R-:W-:Y:S01]  /*150f0*/  LOP3.LUT P1, RZ, R16, 0x1000, RZ, 0xc0, !PT ;  /* 0x0000100010ff7812 */ /* 0x000fe2000782c0ff */
[----:B------:R-:W-:Y:S01]  /*15100*/  QGMMA.64x128x32.F32.E4M3.E4M3 R120, R204, gdesc[UR8], R120, gsb0 ;  /* 0x01e00008cc787df3 */ /* 0x000fe20008000878 */
[----:B------:R-:W-:Y:S01]  /*15110*/  R2UR UR10, R20 ;  /* 0x00000000140a72ca */ /* 0x000fe200000e0000 */
[----:B------:R-:W-:Y:S01]  /*15120*/  VIADD R20, R14, 0x200 ;  /* 0x000002000e147836 */ /* 0x000fe20000000000 */
[----:B------:R-:W-:Y:S01]  /*15130*/  R2UR UR11, R21 ;  /* 0x00000000150b72ca */ /* 0x000fe200000e0000 */
[----:B------:R-:W-:Y:S01]  /*15140*/  IMAD.MOV.U32 R21, RZ, RZ, -0x7fffffe0 ;  /* 0x80000020ff157424 */ /* 0x000fe200078e00ff */
[----:B------:R-:W1:Y:S01]  /*15150*/  MUFU.TANH R15, R15 ;  /* 0x0000000f000f7308 */ /* 0x000e620000002400 */
[----:B0-----:R-:W-:-:S07]  /*15160*/  SHF.R.U32.HI R210, RZ, 0x7, R210 ;  /* 0x00000007ffd27819 */ /* 0x001fce00000116d2 */
[----:B------:R-:W0:Y:S08]  /*15170*/  MUFU.TANH R24, R24 ;  /* 0x0000001800187308 */ /* 0x000e300000002400 */
        /* <DEDUP_REMOVED lines=121> */
[----:B------:R-:W-:Y:S02]  /*15910*/  R2UR UR11, R45 ;  /* 0x000000002d0b72ca */ /* 0x000fe400000e0000 */
[----:B------:R-:W5:Y:S04]  /*15920*/  @P2 LDC R45, c[0x0][0x44c] ;  /* 0x00011300ff2d2b82 */ /* 0x000f680000000800 */
        /* <DEDUP_REMOVED lines=22> */
[C---:B------:R-:W-:Y:S02]  /*15a90*/  FMUL.FTZ R107, R2.reuse, R108 ;  /* 0x0000006c026b7220 */ /* 0x040fe40000410000 */
[----:B------:R1:W0:Y:S01]  /*15aa0*/  MUFU.TANH R188, R44 ;  /* 0x0000002c00bc7308 */ /* 0x0002220000002400 */
[C---:B------:R-:W-:Y:S01]  /*15ab0*/  FMUL.FTZ R108, R2.reuse, R109 ;  /* 0x0000006d026c7220 */ /* 0x040fe20000410000 */
[----:B------:R-:W-:Y:S01]  /*15ac0*/  FMUL.FTZ R109, R2, R114 ;  /* 0x00000072026d7220 */ /* 0x000fe20000410000 */
[----:B------:R-:W-:-:S05]  /*15ad0*/  @!P0 IMAD R114, R229, 0x8, R17 ;  /* 0x00000008e5728824 */ /* 0x000fca00078e0211 */
[----:B------:R-:W0:Y:S01]  /*15ae0*/  MUFU.TANH R58, R58 ;  /* 0x0000003a003a7308 */ /* 0x000e220000002400 */
[----:B-1----:R-:W-:-:S05]  /*15af0*/  VIADD R44, R14, 0x402 ;  /* 0x000004020e2c7836 */ /* 0x002fca0000000000 */
[----:B------:R-:W-:Y:S02]  /*15b00*/  R2UR UR10, R44 ;  /* 0x000000002c0a72ca */ /* 0x000fe400000e0000 */
[----:B------:R-:W1:Y:S01]  /*15b10*/  @P2 LDC R44, c[0x0][0x450] ;  /* 0x00011400ff2c2b82 */ /* 0x000e620000000800 */
[----:B------:R-:W0:Y:S08]  /*15b20*/  MUFU.TANH R59, R59 ;  /* 0x0000003b003b7308 */ /* 0x000e300000002400 */
[----:B------:R-:W0:Y:S02]  /*15b30*/  MUFU.TANH R60, R60 ;  /* 0x0000003c003c7308 */ /* 0x000e240000002400 */
[----:B------:R-:W-:Y:S06]  /*15b40*/  QGMMA.64x128x32.F32.E4M3.E4M3 R120, R184, gdesc[UR8], R120, gsb0 ;  /* 0x01e00008b8787df3 */ /* 0x000fec0008000878 */
        /* <DEDUP_REMOVED lines=18> */
[----:B------:R-:W-:-:S05]  /*15c70*/  IMAD.IADD R184, R224, 0x1, R217 ;  /* 0x00000001e0b87824 */ /* 0x000fca00078e02d9 */
[----:B------:R-:W0:Y:S01]  /*15c80*/  MUFU.TANH R78, R78 ;  /* 0x0000004e004e7308 */ /* 0x000e220000002400 */
[----:B------:R-:W-:Y:S02]  /*15c90*/  VIADD R186, R118, 0x1 ;  /* 0x0000000176ba7836 */ /* 0x000fe40000000000 */
[----:B-----5:R-:W-:-:S04]  /*15ca0*/  @P2 IMAD.HI.U32 R45, R184, R45, RZ ;  /* 0x0000002db82d2227 */ /* 0x020fc800078e00ff */
[----:B------:R-:W-:Y:S01]  /*15cb0*/  IMAD R186, R219, -0x2, R186 ;  /* 0xfffffffedbba7824 */ /* 0x000fe200078e02ba */
[----:B-1----:R-:W-:Y:S01]  /*15cc0*/  @P2 SHF.R.U32.HI R184, RZ, R44, R45 ;  /* 0x0000002cffb82219 */ /* 0x002fe2000001162d */
[----:B------:R-:W-:Y:S01]  /*15cd0*/  @!P0 VIADD R44, R114, 0x28840 ;  /* 0x00028840722c8836 */ /* 0x000fe20000000000 */
[----:B------:R-:W1:Y:S01]  /*15ce0*/  MUFU.TANH R79, R79 ;  /* 0x0000004f004f7308 */ /* 0x000e620000002400 */
[----:B------:R-:W-:Y:S02]  /*15cf0*/  IADD3 R45, -R210, 0xb, RZ ;  /* 0x0000000bd22d7810 */ /* 0x000fe40007ffe1ff */
[----:B------:R-:W-:Y:S02]  /*15d00*/  IADD3 R185, -R214, R186, R215 ;  /* 0x000000bad6b97210 */ /* 0x000fe40007ffe1d7 */
[----:B------:R-:W-:Y:S01]  /*15d10*/  @!P0 PRMT R114, RZ, 0x654, R44 ;  /* 0x00000654ff728816 */ /* 0x000fe2000000002c */
[----:B------:R0:W-:Y:S06]  /*15d20*/  BAR.ARV R45, 0x100 ;  /* 0x0004002d0000751d */ /* 0x0001ec0000002000 */
[----:B------:R-:W0:Y:S01]  /*15d30*/  MUFU.TANH R80, R80 ;  /* 0x0000005000507308 */ /* 0x000e220000002400 */
[C---:B------:R-:W-:Y:S01]  /*15d40*/  VIADD R119, R185.reuse, UR26 ;  /* 0x0000001ab9777c36 */ /* 0x040fe20008000000 */
[----:B------:R-:W5:Y:S01]  /*15d50*/  SHFL.IDX PT, R44, R184, RZ, 0x1c1f ;  /* 0x001c1fffb82c7589 */ /* 0x000f6200000e0000 */
[----:B------:R-:W-:Y:S01]  /*15d60*/  VIADD R185, R185, UR27 ;  /* 0x0000001bb9b97c36 */ /* 0x000fe20008000000 */
[----:B------:R2:W-:Y:S04]  /*15d70*/  @!P0 SYNCS.ARRIVE.TRANS64.RED.A1T0 RZ, [R114+URZ], RZ ;  /* 0x000000ff72ff89a7 */ /* 0x0005e8000810043f */
[----:B------:R-:W0:Y:S01]  /*15d80*/  MUFU.TANH R81, R81 ;  /* 0x0000005100517308 */ /* 0x000e220000002400 */
[----:B--2---:R-:W-:-:S07]  /*15d90*/  VIADD R114, R186, 0xffffffff ;  /* 0xffffffffba727836 */ /* 0x004fce0000000000 */
[----:B------:R-:W2:Y:S08]  /*15da0*/  MUFU.TANH R82, R82 ;  /* 0x0000005200527308 */ /* 0x000eb00000002400 */
[----:B------:R-:W0:Y:S01]  /*15db0*/  MUFU.TANH R83, R83 ;  /* 0x0000005300537308 */ /* 0x000e220000002400 */
[--C-:B-----5:R-:W-:Y:S02]  /*15dc0*/  IMAD.IADD R186, R119, 0x1, R44.reuse ;  /* 0x0000000177ba7824 */ /* 0x120fe400078e022c */
[----:B------:R-:W-:-:S05]  /*15dd0*/  IMAD.IADD R187, R185, 0x1, R44 ;  /* 0x00000001b9bb7824 */ /* 0x000fca00078e022c */
        /* <DEDUP_REMOVED lines=26> */
[----:B0-----:R-:W-:Y:S01]  /*15f80*/  IADD3 R189, -R214, R215, R44 ;  /* 0x000000d7d6bd7210 */ /* 0x001fe20007ffe12c */
        /* <DEDUP_REMOVED lines=11> */
.L_x_7218:
[----:B------:R-:W-:-:S05]  /*16040*/  IMAD.U32 R190, RZ, RZ, UR24 ;  /* 0x00000018ffbe7e24 */ /* 0x000fca000f8e00ff */
[----:B------:R-:W-:-:S13]  /*16050*/  ISETP.NE.AND P1, PT, R190, 0x1, PT ;  /* 0x00000001be00780c */ /* 0x000fda0003f25270 */
[----:B------:R-:W0:Y:S02]  /*16060*/  @P1 LDC.64 R44, c[0x0][0x9e8] ;  /* 0x00027a00ff2c1b82 */ /* 0x000e240000000a00 */
[----:B0-----:R-:W-:-:S05]  /*16070*/  @P1 IMAD.HI.U32 R44, R189, R44, RZ ;  /* 0x0000002cbd2c1227 */ /* 0x001fca00078e00ff */
[----:B------:R-:W-:-:S07]  /*16080*/  @P1 SHF.R.U32.HI R189, RZ, R45, R44 ;  /* 0x0000002dffbd1219 */ /* 0x000fce000001162c */
.L_x_7219:
[----:B------:R-:W-:Y:S05]  /*16090*/  BSYNC B0 ;  /* 0x0000000000007941 */ /* 0x000fea0003800000 */
.L_x_7217:
[----:B------:R-:W-:-:S05]  /*160a0*/  IMAD R189, R189, R190, R114 ;  /* 0x000000bebdbd7224 */ /* 0x000fca00078e0272 */
[----:B------:R-:W-:Y:S02]  /*160b0*/  VIADDMNMX R186, R189, R190, R186, PT ;  /* 0x000000bebdba7246 */ /* 0x000fe400038001ba */
[----:B------:R-:W-:-:S07]  /*160c0*/  VIMNMX R187, R187, R189, !PT ;  /* 0x000000bdbbbb7248 */ /* 0x000fce0007fe0100 */
.L_x_7216:
[----:B0-----:R-:W2:Y:S01]  /*160d0*/  LDL.LU R189, [R1] ;  /* 0x0000000001bd7983 */ /* 0x001ea20000300800 */
[C---:B------:R-:W-:Y:S02]  /*160e0*/  ISETP.GE.AND P1, PT, R118.reuse, 0x2, PT ;  /* 0x000000027600780c */ /* 0x040fe40003f26270 */
[----:B------:R-:W-:Y:S01]  /*160f0*/  ISETP.GE.AND P3, PT, R118, 0x9, PT ;  /* 0x000000097600780c */ /* 0x000fe20003f66270 */
[----:B------:R-:W0:Y:S01]  /*16100*/  SHFL.IDX PT, R184, R184, 0x1, 0x1c1f ;  /* 0x003c1f00b8b87f89 */ /* 0x000e2200000e0000 */
[----:B------:R-:W-:Y:S02]  /*16110*/  ISETP.GT.AND P2, PT, R187, 0x1, !P1 ;  /* 0x00000001bb00780c */ /* 0x000fe40004f44270 */
[----:B------:R-:W-:Y:S02]  /*16120*/  LOP3.LUT R16, R16, 0xfffffdff, RZ, 0xc0, !PT ;  /* 0xfffffdff10107812 */ /* 0x000fe400078ec0ff */
[----:B------:R-:W-:-:S04]  /*16130*/  ISETP.LT.OR P2, PT, R186, 0x2, P2 ;  /* 0x00000002ba00780c */ /* 0x000fc80001741670 */
[----:B------:R-:W-:Y:S02]  /*16140*/  FSEL R20, R20, -INF , !P2 ;  /* 0xff80000014147808 */ /* 0x000fe40005000000 */
[----:B------:R-:W-:-:S04]  /*16150*/  ISETP.GT.AND P2, PT, R187, 0x8, !P3 ;  /* 0x00000008bb00780c */ /* 0x000fc80005f44270 */
[----:B------:R-:W-:-:S04]  /*16160*/  ISETP.LT.OR P2, PT, R186, 0x9, P2 ;  /* 0x00000009ba00780c */ /* 0x000fc80001741670 */
[----:B------:R-:W-:Y:S01]  /*16170*/  FSEL R25, R25, -INF , !P2 ;  /* 0xff80000019197808 */ /* 0x000fe20005000000 */
[--C-:B0-----:R-:W-:Y:S02]  /*16180*/  IMAD.IADD R119, R119, 0x1, R184.reuse ;  /* 0x0000000177777824 */ /* 0x101fe400078e02b8 */
[----:B------:R-:W-:Y:S01]  /*16190*/  IMAD.IADD R185, R185, 0x1, R184 ;  /* 0x00000001b9b97824 */ /* 0x000fe200078e02b8 */
[----:B--2---:R-:W-:-:S04]  /*161a0*/  LOP3.LUT R189, R189, 0xfffffffd, RZ, 0xc0, !PT ;  /* 0xfffffffdbdbd7812 */ /* 0x004fc800078ec0ff */
        /* <DEDUP_REMOVED lines=260> */
[----:B------:R-:W-:-:S03]  /*171f0*/  ISETP.GT.AND P6, PT, R187, RZ, !P6 ;  /* 0x000000ffbb00720c */ /* 0x000fc600077c4270 */
[----:B------:R0:W-:Y:S01]  /*17200*/  STL [R1], R189 ;  /* 0x000000bd01007387 */ /* 0x0001e20000100800 */
[----:B------:R-:W-:-:S04]  /*17210*/  ISETP.LT.OR P6, PT, R186, 0x1, P6 ;  /* 0x00000001ba00780c */ /* 0x000fc800037c1670 */
[----:B------:R-:W-:Y:S02]  /*17220*/  FSEL R190, R15, -INF , !P6 ;  /* 0xff8000000fbe7808 */ /* 0x000fe40007000000 */
[----:B------:R-:W-:-:S13]  /*17230*/  ISETP.GE.AND P6, PT, R118, 0xba, PT ;  /* 0x000000ba7600780c */ /* 0x000fda0003fc6270 */
[----:B------:R-:W-:Y:S02]  /*17240*/  @P6 LOP3.LUT R16, R16, 0x400, RZ, 0xfc, !PT ;  /* 0x0000040010106812 */ /* 0x000fe400078efcff */
[----:B------:R-:W-:-:S04]  /*17250*/  ISETP.GT.AND P6, PT, R187, 0xb9, !P6 ;  /* 0x000000b9bb00780c */ /* 0x000fc800077c4270 */
[----:B------:R-:W-:-:S04]  /*17260*/  ISETP.LT.OR P6, PT, R186, 0xba, P6 ;  /* 0x000000baba00780c */ /* 0x000fc800037c1670 */
[----:B------:R-:W-:Y:S02]  /*17270*/  FSEL R117, R117, -INF , !P6 ;  /* 0xff80000075757808 */ /* 0x000fe40007000000 */
[----:B------:R-:W-:-:S13]  /*17280*/  LOP3.LUT P6, RZ, R16, 0x1000, RZ, 0xc0, !PT ;  /* 0x0000100010ff7812 */ /* 0x000fda00078cc0ff */
[----:B0-----:R-:W-:Y:S05]  /*17290*/  @!P6 BRA `(.L_x_7220) ;  /* 0x000000000054e947 */ /* 0x001fea0003800000 */
        /* <DEDUP_REMOVED lines=12> */
.L_x_7222:
[----:B------:R-:W-:-:S05]  /*17360*/  IMAD.U32 R45, RZ, RZ, UR24 ;  /* 0x00000018ff2d7e24 */ /* 0x000fca000f8e00ff */
[----:B------:R-:W-:-:S13]  /*17370*/  ISETP.NE.AND P6, PT, R45, 0x1, PT ;  /* 0x000000012d00780c */ /* 0x000fda0003fc5270 */
[----:B------:R-:W0:Y:S02]  /*17380*/  @P6 LDC.64 R14, c[0x0][0x9e8] ;  /* 0x00027a00ff0e6b82 */ /* 0x000e240000000a00 */
[----:B0-----:R-:W-:-:S05]  /*17390*/  @P6 IMAD.HI.U32 R14, R187, R14, RZ ;  /* 0x0000000ebb0e6227 */ /* 0x001fca00078e00ff */
[----:B------:R-:W-:-:S07]  /*173a0*/  @P6 SHF.R.U32.HI R187, RZ, R15, R14 ;  /* 0x0000000fffbb6219 */ /* 0x000fce000001160e */
.L_x_7223:
[----:B------:R-:W-:Y:S05]  /*173b0*/  BSYNC B0 ;  /* 0x0000000000007941 */ /* 0x000fea0003800000 */
.L_x_7221:
[----:B------:R-:W-:-:S05]  /*173c0*/  IMAD R114, R187, R45, R114 ;  /* 0x0000002dbb727224 */ /* 0x000fca00078e0272 */
[----:B------:R-:W-:Y:S02]  /*173d0*/  VIADDMNMX R119, R114, R45, R119, PT ;  /* 0x0000002d72777246 */ /* 0x000fe40003800177 */
[----:B------:R-:W-:-:S07]  /*173e0*/  VIMNMX R185, R185, R114, !PT ;  /* 0x00000072b9b97248 */ /* 0x000fce0007fe0100 */
.L_x_7220:
[----:B------:R-:W-:Y:S01]  /*173f0*/  ISETP.GT.AND P1, PT, R185, 0x1, !P1 ;  /* 0x00000001b900780c */ /* 0x000fe20004f24270 */
[----:B------:R-:W-:Y:S01]  /*17400*/  UMOV UR28, UR7 ;  /* 0x00000007001c7c82 */ /* 0x000fe20008000000 */
[----:B------:R-:W-:Y:S01]  /*17410*/  LOP3.LUT P6, RZ, R16, 0x40, RZ, 0xc0, !PT ;  /* 0x0000004010ff7812 */ /* 0x000fe200078cc0ff */
[----:B------:R-:W-:Y:S01]  /*17420*/  IMAD.U32 R187, RZ, RZ, UR28 ;  /* 0x0000001cffbb7e24 */ /* 0x000fe2000f8e00ff */
[----:B------:R-:W-:Y:S01]  /*17430*/  ISETP.LT.OR P1, PT, R119, 0x2, P1 ;  /* 0x000000027700780c */ /* 0x000fe20000f21670 */
[----:B------:R-:W-:Y:S01]  /*17440*/  IMAD.U32 R186, RZ, RZ, UR28 ;  /* 0x0000001cffba7e24 */ /* 0x000fe2000f8e00ff */
        /* <DEDUP_REMOVED lines=121> */
[----:B------:R-:W-:Y:S02]  /*17be0*/  FSEL R106, R106, -INF , !P2 ;  /* 0xff8000006a6a7808 */ /* 0x000fe40005000000 */
[C---:B------:R-:W-:Y:S02]  /*17bf0*/  ISETP.GT.AND P1, PT, R185.reuse, 0x49, !P1 ;  /* 0x00000049b900780c */ /* 0x040fe40004f24270 */
[----:B------:R-:W-:-:S02]  /*17c00*/  ISETP.GT.AND P3, PT, R185, 0xb0, !P3 ;  /* 0x000000b0b900780c */ /* 0x000fc40005f64270 */
        /* <DEDUP_REMOVED lines=10> */
[C---:B------:R-:W-:Y:S02]  /*17cb0*/  ISETP.GT.AND P5, PT, R185.reuse, 0xb8, !P5 ;  /* 0x000000b8b900780c */ /* 0x040fe40006fa4270 */
[----:B------:R-:W-:Y:S02]  /*17cc0*/  ISETP.GT.AND P1, PT, R185, 0x51, !P1 ;  /* 0x00000051b900780c */ /* 0x000fe40004f24270 */
[----:B------:R-:W-:-:S02]  /*17cd0*/  ISETP.LT.OR P3, PT, R119, 0xb1, P3 ;  /* 0x000000b17700780c */ /* 0x000fc40001f61670 */
[C---:B------:R-:W-:Y:S02]  /*17ce0*/  ISETP.LT.OR P1, PT, R119.reuse, 0x52, P1 ;  /* 0x000000527700780c */ /* 0x040fe40000f21670 */
[----:B------:R-:W-:Y:S02]  /*17cf0*/  ISETP.LT.OR P4, PT, R119, 0xb2, P4 ;  /* 0x000000b27700780c */ /* 0x000fe40002781670 */
[----:B------:R-:W-:Y:S02]  /*17d00*/  FSEL R66, R66, -INF , !P1 ;  /* 0xff80000042427808 */ /* 0x000fe40004800000 */
[----:B------:R-:W-:Y:S02]  /*17d10*/  LOP3.LUT P1, RZ, R189, 0x2000000, RZ, 0xc0, !PT ;  /* 0x02000000bdff7812 */ /* 0x000fe4000782c0ff */
[----:B------:R-:W-:Y:S02]  /*17d20*/  ISETP.LT.OR P5, PT, R119, 0xb9, P5 ;  /* 0x000000b97700780c */ /* 0x000fe40002fa1670 */
[----:B------:R-:W-:-:S02]  /*17d30*/  ISETP.GT.AND P1, PT, R185, 0x58, !P1 ;  /* 0x00000058b900780c */ /* 0x000fc40004f24270 */
[----:B------:R-:W-:Y:S02]  /*17d40*/  FSEL R109, R109, -INF , !P3 ;  /* 0xff8000006d6d7808 */ /* 0x000fe40005800000 */
        /* <DEDUP_REMOVED lines=82> */
[----:B------:R-:W-:Y:S01]  /*18270*/  LOP3.LUT P6, RZ, R189, 0x1, RZ, 0xc0, !PT ;  /* 0x00000001bdff7812 */ /* 0x000fe200078cc0ff */
[----:B------:R-:W-:Y:S01]  /*18280*/  IMAD.U32 R189, RZ, RZ, UR41 ;  /* 0x00000029ffbd7e24 */ /* 0x000fe2000f8e00ff */
[----:B------:R-:W-:-:S04]  /*18290*/  ISETP.LT.OR P1, PT, R119, 0xa9, P1 ;  /* 0x000000a97700780c */ /* 0x000fc80000f21670 */
[----:B------:R-:W-:Y:S02]  /*182a0*/  FSEL R105, R105, -INF , !P1 ;  /* 0xff80000069697808 */ /* 0x000fe40004800000 */
[----:B------:R-:W-:Y:S02]  /*182b0*/  ISETP.GT.AND P1, PT, R185, RZ, !P6 ;  /* 0x000000ffb900720c */ /* 0x000fe40007724270 */
        /* <DEDUP_REMOVED lines=8> */
[----:B------:R-:W-:Y:S02]  /*18340*/  FSEL R115, R115, -INF , !P2 ;  /* 0xff80000073737808 */ /* 0x000fe40005000000 */
[----:B------:R-:W-:Y:S01]  /*18350*/  ISETP.NE.AND P3, PT, R189, 0x3, PT ;  /* 0x00000003bd00780c */ /* 0x000fe20003f65270 */
        /* <DEDUP_REMOVED lines=87> */
[----:B------:R-:W-:Y:S02]  /*188d0*/  MUFU.EX2 R45, R45 ;  /* 0x0000002d002d7308 */ /* 0x000fe40000000800 */
[----:B------:R-:W-:-:S04]  /*188e0*/  FMNMX.FTZ R83, R95, R118, !PT ;  /* 0x000000765f537209 */ /* 0x000fc80007810000 */
[----:B------:R-:W-:Y:S02]  /*188f0*/  FMNMX.FTZ R118, R98, R83, !PT ;  /* 0x0000005362767209 */ /* 0x000fe40007810000 */
[----:B------:R-:W-:Y:S02]  /*18900*/  MUFU.EX2 R48, R48 ;  /* 0x0000003000307308 */ /* 0x000fe40000000800 */
[----:B------:R-:W-:Y:S01]  /*18910*/  FMNMX.FTZ R119, R99, R118, !PT ;  /* 0x0000007663777209 */ /* 0x000fe20007810000 */
[--C-:B------:R-:W-:Y:S01]  /*18920*/  FFMA.FTZ R118, R89, UR28, -R15.reuse ;  /* 0x0000001c59767c23 */ /* 0x100fe2000801080f */
[----:B------:R-:W-:-:S02]  /*18930*/  FFMA.FTZ R89, R92, UR28, -R15 ;  /* 0x0000001c5c597c23 */ /* 0x000fc4000801080f */
[----:B------:R-:W-:Y:S02]  /*18940*/  FMNMX.FTZ R119, R102, R119, !PT ;  /* 0x0000007766777209 */ /* 0x000fe40007810000 */
[----:B------:R-:W-:Y:S02]  /*18950*/  MUFU.EX2 R47, R47 ;  /* 0x0000002f002f7308 */ /* 0x000fe40000000800 */
[----:B0-----:R-:W-:-:S04]  /*18960*/  FMNMX.FTZ R184, R104, R119, !PT ;  /* 0x0000007768b87209 */ /* 0x001fc80007810000 */
[----:B------:R-:W-:Y:S02]  /*18970*/  FMNMX.FTZ R119, R105, R184, !PT ;  /* 0x000000b869777209 */ /* 0x000fe40007810000 */
[----:B------:R-:W-:Y:S02]  /*18980*/  MUFU.EX2 R52, R52 ;  /* 0x0000003400347308 */ /* 0x000fe40000000800 */
[----:B------:R-:W-:-:S04]  /*18990*/  FMNMX.FTZ R92, R106, R119, !PT ;  /* 0x000000776a5c7209 */ /* 0x000fc80007810000 */
[----:B------:R-:W-:Y:S02]  /*189a0*/  FMNMX.FTZ R93, R109, R92, !PT ;  /* 0x0000005c6d5d7209 */ /* 0x000fe40007810000 */
[----:B------:R0:W-:Y:S02]  /*189b0*/  MUFU.EX2 R92, R185 ;  /* 0x000000b9005c7308 */ /* 0x0001e40000000800 */
        /* <DEDUP_REMOVED lines=11> */
[----:B0-----:R-:W-:Y:S01]  /*18a70*/  FFMA.FTZ R185, R117, UR28, -R15 ;  /* 0x0000001c75b97c23 */ /* 0x001fe2000801080f */
[----:B------:R-:W-:Y:S01]  /*18a80*/  FSEL R116, R14, RZ, P1 ;  /* 0x000000ff0e747208 */ /* 0x000fe20000800000 */
[----:B------:R-:W0:Y:S01]  /*18a90*/  SHFL.BFLY PT, R184, R119, 0x2, 0x1f ;  /* 0x0c401f0077b87f89 */ /* 0x000e2200000e0000 */
[----:B------:R-:W-:Y:S03]  /*18aa0*/  MUFU.EX2 R51, R51 ;  /* 0x0000003300337308 */ /* 0x000fe60000000800 */
[----:B------:R-:W-:-:S04]  /*18ab0*/  FADD.FTZ R116, -R116, R227 ;  /* 0x000000e374747221 */ /* 0x000fc80000010100 */
[----:B------:R-:W-:Y:S01]  /*18ac0*/  FMUL.FTZ R116, R116, UR28 ;  /* 0x0000001c74747c20 */ /* 0x000fe20008410000 */
[----:B------:R-:W-:Y:S08]  /*18ad0*/  MUFU.EX2 R56, R56 ;  /* 0x0000003800387308 */ /* 0x000ff00000000800 */
[----:B------:R-:W1:Y:S01]  /*18ae0*/  MUFU.EX2 R116, R116 ;  /* 0x0000007400747308 */ /* 0x000e620000000800 */
        /* <DEDUP_REMOVED lines=9> */
[----:B------:R0:W-:Y:S01]  /*18b80*/  MUFU.EX2 R184, R185 ;  /* 0x000000b900b87308 */ /* 0x0001e20000000800 */
[----:B------:R-:W-:Y:S02]  /*18b90*/  FSEL R186, R15, RZ, P1 ;  /* 0x000000ff0fba7208 */ /* 0x000fe40000800000 */
[----:B------:R-:W-:-:S03]  /*18ba0*/  FSEL R117, R117, RZ, P1 ;  /* 0x000000ff75757208 */ /* 0x000fc60000800000 */
[----:B------:R-:W-:Y:S02]  /*18bb0*/  FADD.FTZ R186, -R186, R221 ;  /* 0x000000ddbaba7221 */ /* 0x000fe40000010100 */
[----:B------:R-:W-:Y:S01]  /*18bc0*/  MUFU.EX2 R63, R63 ;  /* 0x0000003f003f7308 */ /* 0x000fe20000000800 */
[----:B------:R-:W-:-:S01]  /*18bd0*/  FFMA.FTZ R119, R24, UR28, -R117 ;  /* 0x0000001c18777c23 */ /* 0x000fc20008010875 */
[--C-:B------:R-:W-:Y:S01]  /*18be0*/  FFMA.FTZ R114, R114, UR28, -R117.reuse ;  /* 0x0000001c72727c23 */ /* 0x100fe20008010875 */
[----:B------:R-:W-:-:S01]  /*18bf0*/  FFMA.FTZ R24, R27, UR28, -R117 ;  /* 0x0000001c1b187c23 */ /* 0x000fc20008010875 */
[----:B0-----:R-:W-:Y:S01]  /*18c00*/  FMUL.FTZ R185, R186, UR28 ;  /* 0x0000001cbab97c20 */ /* 0x001fe20008410000 */
        /* <DEDUP_REMOVED lines=33> */
[--C-:B------:R-:W-:Y:S01]  /*18e20*/  FFMA.FTZ R87, R87, UR28, -R117.reuse ;  /* 0x0000001c57577c23 */ /* 0x100fe20008010875 */
[----:B------:R-:W-:-:S01]  /*18e30*/  FFMA.FTZ R88, R88, UR28, -R117 ;  /* 0x0000001c58587c23 */ /* 0x000fc20008010875 */
[--C-:B------:R-:W-:Y:S01]  /*18e40*/  FFMA.FTZ R90, R90, UR28, -R117.reuse ;  /* 0x0000001c5a5a7c23 */ /* 0x100fe20008010875 */
[----:B------:R-:W-:-:S01]  /*18e50*/  FFMA.FTZ R91, R91, UR28, -R117 ;  /* 0x0000001c5b5b7c23 */ /* 0x000fc20008010875 */
[----:B------:R-:W4:Y:S01]  /*18e60*/  MUFU.EX2 R27, R27 ;  /* 0x0000001b001b7308 */ /* 0x000f220000000800 */
        /* <DEDUP_REMOVED lines=12> */
[----:B------:R-:W5:Y:S01]  /*18f30*/  MUFU.EX2 R28, R28 ;  /* 0x0000001c001c7308 */ /* 0x000f620000000800 */
[----:B-1----:R-:W-:-:S01]  /*18f40*/  FFMA.FTZ R117, R116, R4, R21 ;  /* 0x0000000474757223 */ /* 0x002fc20000010015 */
[----:B0-----:R-:W-:-:S03]  /*18f50*/  FFMA.FTZ R4, R185, R3, R114 ;  /* 0x00000003b9047223 */ /* 0x001fc60000010072 */
[----:B------:R-:W-:Y:S01]  /*18f60*/  FADD.FTZ R70, R20, R117 ;  /* 0x0000007514467221 */ /* 0x000fe20000010000 */
[----:B--2---:R-:W-:-:S02]  /*18f70*/  FADD.FTZ R3, R119, R4 ;  /* 0x0000000477037221 */ /* 0x004fc40000010000 */
[----:B------:R-:W0:Y:S01]  /*18f80*/  MUFU.EX2 R31, R31 ;  /* 0x0000001f001f7308 */ /* 0x000e220000000800 */
[----:B------:R-:W-:-:S01]  /*18f90*/  FADD.FTZ R117, R25, R70 ;  /* 0x0000004619757221 */ /* 0x000fc20000010000 */
[----:B---3--:R-:W-:-:S03]  /*18fa0*/  FADD.FTZ R4, R24, R3 ;  /* 0x0000000318047221 */ /* 0x008fc60000010000 */
[----:B------:R-:W-:Y:S01]  /*18fb0*/  FADD.FTZ R70, R26, R117 ;  /* 0x000000751a467221 */ /* 0x000fe20000010000 */
[----:B----4-:R-:W-:-:S02]  /*18fc0*/  FADD.FTZ R3, R27, R4 ;  /* 0x000000041b037221 */ /* 0x010fc40000010000 */
[----:B------:R-:W1:Y:S01]  /*18fd0*/  MUFU.EX2 R32, R32 ;  /* 0x0000002000207308 */ /* 0x000e620000000800 */
[----:B------:R-:W-:-:S01]  /*18fe0*/  FADD.FTZ R117, R29, R70 ;  /* 0x000000461d757221 */ /* 0x000fc20000010000 */
[----:B-----5:R-:W-:-:S03]  /*18ff0*/  FADD.FTZ R4, R28, R3 ;  /* 0x000000031c047221 */ /* 0x020fc60000010000 */
[----:B------:R-:W-:-:S03]  /*19000*/  FADD.FTZ R70, R30, R117 ;  /* 0x000000751e467221 */ /* 0x000fc60000010000 */
        /* <DEDUP_REMOVED lines=146> */
[----:B0-----:R-:W-:-:S04]  /*19930*/  FADD.FTZ R187, R113, R104 ;  /* 0x0000006871bb7221 */ /* 0x001fc80000010000 */
[----:B-1----:R-:W-:Y:S01]  /*19940*/  FADD.FTZ R3, R70, R187 ;  /* 0x000000bb46037221 */ /* 0x002fe20000010000 */
[----:B------:R-:W-:Y:S06]  /*19950*/  @!P3 BRA `(.L_x_7224) ;  /* 0x000000000004b947 */ /* 0x000fec0003800000 */
[----:B------:R-:W-:Y:S01]  /*19960*/  BPT.TRAP 0x1 ;  /* 0x000000040000795c */ /* 0x000fe20000300000 */
.L_x_7224:
        /* <DEDUP_REMOVED lines=10> */
[----:B------:R-:W-:Y:S01]  /*19a10*/  F2FP.SATFINITE.E4M3.F32.PACK_AB_MERGE_C R105, R117, R102, R105 ;  /* 0x000000667569723e */ /* 0x000fe20004807069 */
        /* <DEDUP_REMOVED lines=118> */
.L_x_7206:
[----:B------:R-:W0:Y:S01]  /*1a180*/  LDC R14, c[0x0][0x448] ;  /* 0x00011200ff0e7b82 */ /* 0x000e220000000800 */
[----:B------:R-:W-:Y:S01]  /*1a190*/  LOP3.LUT R16, R16, 0xffffefff, RZ, 0xc0, !PT ;  /* 0xffffefff10107812 */ /* 0x000fe200078ec0ff */
[----:B------:R-:W-:Y:S01]  /*1a1a0*/  ULDC UR8, c[0x0][0x9dc] ;  /* 0x0002770000087ab9 */ /* 0x000fe20000000800 */
[----:B------:R-:W-:-:S05]  /*1a1b0*/  IADD3 R21, R215, 0x1, -R214 ;  /* 0x00000001d7157810 */ /* 0x000fca0007ffe8d6 */
[----:B------:R-:W1:Y:S01]  /*1a1c0*/  LDC R26, c[0x0][0x9e4] ;  /* 0x00027900ff1a7b82 */ /* 0x000e620000000800 */
[----:B0-----:R-:W-:Y:S01]  /*1a1d0*/  ISETP.NE.AND P1, PT, R14, 0x1, PT ;  /* 0x000000010e00780c */ /* 0x001fe20003f25270 */
[----:B------:R-:W-:-:S12]  /*1a1e0*/  VIADD R14, R217, 0x7f ;  /* 0x0000007fd90e7836 */ /* 0x000fd80000000000 */
[----:B------:R-:W0:Y:S01]  /*1a1f0*/  @P1 LDC R15, c[0x0][0x44c] ;  /* 0x00011300ff0f1b82 */ /* 0x000e220000000800 */
[----:B------:R-:W-:-:S04]  /*1a200*/  @P1 LOP3.LUT R16, R16, 0x1000, RZ, 0xfc, !PT ;  /* 0x0000100010101812 */ /* 0x000fc800078efcff */
[----:B------:R-:W-:-:S03]  /*1a210*/  LOP3.LUT R16, R16, 0xffffdfff, RZ, 0xc0, !PT ;  /* 0xffffdfff10107812 */ /* 0x000fc600078ec0ff */
[----:B------:R-:W2:Y:S01]  /*1a220*/  @P1 LDC R20, c[0x0][0x450] ;  /* 0x00011400ff141b82 */ /* 0x000ea20000000800 */
[----:B0-----:R-:W-:-:S05]  /*1a230*/  @P1 IMAD.HI.U32 R15, R14, R15, RZ ;  /* 0x0000000f0e0f1227 */ /* 0x001fca00078e00ff */
[----:B--2---:R-:W-:Y:S02]  /*1a240*/  @P1 SHF.R.U32.HI R14, RZ, R20, R15 ;  /* 0x00000014ff0e1219 */ /* 0x004fe4000001160f */
[----:B-1----:R-:W-:-:S03]  /*1a250*/  ISETP.GE.AND P1, PT, R26, 0x1, PT ;  /* 0x000000011a00780c */ /* 0x002fc60003f26270 */
[----:B------:R-:W-:-:S04]  /*1a260*/  IMAD.IADD R14, R14, 0x1, R21 ;  /* 0x000000010e0e7824 */ /* 0x000fc800078e0215 */
[----:B------:R-:W-:-:S06]  /*1a270*/  VIADD R15, R14, -UR8 ;  /* 0x800000080e0f7c36 */ /* 0x000fcc0008000000 */
[----:B------:R-:W-:Y:S01]  /*1a280*/  @P1 LOP3.LUT R16, R16, 0x2000, RZ, 0xfc, !PT ;  /* 0x0000200010101812 */ /* 0x000fe200078efcff */
        /* <DEDUP_REMOVED lines=11> */
.L_x_7228:
[----:B------:R-:W-:-:S13]  /*1a340*/  ISETP.NE.AND P1, PT, R26, 0x1, PT ;  /* 0x000000011a00780c */ /* 0x000fda0003f25270 */
[----:B------:R-:W0:Y:S02]  /*1a350*/  @P1 LDC.64 R20, c[0x0][0x9e8] ;  /* 0x00027a00ff141b82 */ /* 0x000e240000000a00 */
[----:B0-----:R-:W-:-:S05]  /*1a360*/  @P1 IMAD.HI.U32 R20, R14, R20, RZ ;  /* 0x000000140e141227 */ /* 0x001fca00078e00ff */
[----:B------:R-:W-:-:S07]  /*1a370*/  @P1 SHF.R.U32.HI R14, RZ, R21, R20 ;  /* 0x00000015ff0e1219 */ /* 0x000fce0000011614 */
.L_x_7229:
[----:B------:R-:W-:Y:S05]  /*1a380*/  BSYNC B0 ;  /* 0x0000000000007941 */ /* 0x000fea0003800000 */
.L_x_7227:
[----:B------:R-:W-:-:S05]  /*1a390*/  IMAD R14, R14, R26, RZ ;  /* 0x0000001a0e0e7224 */ /* 0x000fca00078e02ff */
[----:B------:R-:W-:-:S07]  /*1a3a0*/  VIMNMX R15, R15, R14, !PT ;  /* 0x0000000e0f0f7248 */ /* 0x000fce0007fe0100 */
.L_x_7226:
[----:B------:R-:W-:-:S04]  /*1a3b0*/  VIADD R15, R15, 0xbf ;  /* 0x000000bf0f0f7836 */ /* 0x000fc80000000000 */
[----:B------:R-:W-:-:S05]  /*1a3c0*/  IMAD.HI R15, R15, 0x2aaaaaab, RZ ;  /* 0x2aaaaaab0f0f7827 */ /* 0x000fca00078e02ff */
[----:B------:R-:W-:-:S04]  /*1a3d0*/  SHF.R.U32.HI R14, RZ, 0x1f, R15 ;  /* 0x0000001fff0e7819 */ /* 0x000fc8000001160f */
[----:B------:R-:W-:-:S04]  /*1a3e0*/  LEA.HI.SX32 R15, R15, R14, 0x1b ;  /* 0x0000000e0f0f7211 */ /* 0x000fc800078fdaff */
[----:B------:R-:W-:-:S04]  /*1a3f0*/  VIMNMX R230, R220, R15, !PT ;  /* 0x0000000fdce67248 */ /* 0x000fc80007fe0100 */
[----:B------:R-:W-:-:S13]  /*1a400*/  ISETP.GE.AND P1, PT, R0, R230, PT ;  /* 0x000000e60000720c */ /* 0x000fda0003f26270 */
[----:B------:R-:W-:Y:S05]  /*1a410*/  @!P1 BRA `(.L_x_7230) ;  /* 0x0000003400749947 */ /* 0x000fea0003800000 */
[----:B------:R-:W-:Y:S02]  /*1a420*/  IMAD.MOV.U32 R229, RZ, RZ, R221 ;  /* 0x000000ffffe57224 */ /* 0x000fe400078e00dd */
[----:B------:R-:W-:Y:S02]  /*1a430*/  IMAD.MOV.U32 R228, RZ, RZ, R227 ;  /* 0x000000ffffe47224 */ /* 0x000fe400078e00e3 */
[----:B------:R-:W-:-:S07]  /*1a440*/  IMAD.MOV.U32 R14, RZ, RZ, R210 ;  /* 0x000000ffff0e7224 */ /* 0x000fce00078e00d2 */
.L_x_7241:
[----:B------:R-:W-:Y:S01]  /*1a450*/  ISETP.NE.AND P1, PT, R211, 0x1, PT ;  /* 0x00000001d300780c */ /* 0x000fe20003f25270 */
[----:B------:R-:W-:Y:S05]  /*1a460*/  YIELD ;  /* 0x0000000000007946 */ /* 0x000fea0003800000 */
[----:B------:R-:W-:Y:S02]  /*1a470*/  SEL R15, RZ, 0x1, P1 ;  /* 0x00000001ff0f7807 */ /* 0x000fe40000800000 */
[----:B------:R-:W-:Y:S02]  /*1a480*/  ISETP.NE.AND P1, PT, R218, RZ, PT ;  /* 0x000000ffda00720c */ /* 0x000fe40003f25270 */
[----:B------:R-:W-:-:S11]  /*1a490*/  LOP3.LUT R210, R14, R15, RZ, 0x3c, !PT ;  /* 0x0000000f0ed27212 */ /* 0x000fd600078e3cff */
[----:B------:R-:W-:Y:S05]  /*1a4a0*/  @P1 BRA `(.L_x_7231) ;  /* 0x0000000000441947 */ /* 0x000fea0003800000 */
[----:B------:R-:W-:-:S05]  /*1a4b0*/  IMAD.U32 R20, RZ, RZ, UR41 ;  /* 0x00000029ff147e24 */ /* 0x000fca000f8e00ff */
[----:B------:R-:W-:-:S13]  /*1a4c0*/  ISETP.NE.AND P3, PT, R20, 0x3, PT ;  /* 0x000000031400780c */ /* 0x000fda0003f65270 */
[----:B------:R-:W-:Y:S05]  /*1a4d0*/  @!P3 BRA `(.L_x_7232) ;  /* 0x000000000004b947 */ /* 0x000fea0003800000 */
[----:B------:R-:W-:Y:S01]  /*1a4e0*/  BPT.TRAP 0x1 ;  /* 0x000000040000795c */ /* 0x000fe20000300000 */
.L_x_7232:
        /* <DEDUP_REMOVED lines=8> */
.L_x_7233:
[----:B------:R-:W-:Y:S04]  /*1a570*/  BSSY B0, `(.L_x_7231) ;  /* 0x0000004000007945 */ /* 0x000fe80003800000 */
[----:B-1----:R-:W-:Y:S05]  /*1a580*/  @P2 BRA `(.L_x_7234) ;  /* 0x0000000000082947 */ /* 0x002fea0003800000 */
[----:B------:R-:W1:Y:S02]  /*1a590*/  SYNCS.PHASECHK.TRANS64.TRYWAIT P2, [R20+URZ+0x28830], R15 ;  /* 0x0288300f140075a7 */ /* 0x000e64000804017f */
[----:B-1----:R-:W-:Y:S05]  /*1a5a0*/  @!P2 BRA `(.L_x_7235) ;  /* 0x000001400080a947 */ /* 0x002fea0003800000 */
.L_x_7234:
[----:B------:R-:W-:Y:S05]  /*1a5b0*/  BSYNC B0 ;  /* 0x0000000000007941 */ /* 0x000fea0003800000 */
.L_x_7231:
[----:B01----:R-:W0:Y:S01]  /*1a5c0*/  S2R R15, SR_TID.X ;  /* 0x00000000000f7919 */ /* 0x003e220000002100 */
[----:B------:R-:W-:Y:S01]  /*1a5d0*/  VIADD R232, R211, 0x1 ;  /* 0x00000001d3e87836 */ /* 0x000fe20000000000 */
[----:B------:R-:W-:Y:S05]  /*1a5e0*/  WARPSYNC.ALL ;  /* 0x0000000000007948 */ /* 0x000fea0003800000 */
[----:B------:R-:W-:Y:S01]  /*1a5f0*/  ISETP.NE.AND P2, PT, R232, 0x2, PT ;  /* 0x00000002e800780c */ /* 0x000fe20003f45270 */
[----:B------:R-:W-:Y:S01]  /*1a600*/  IMAD.MOV.U32 R21, RZ, RZ, 0x40000040 ;  /* 0x40000040ff157424 */ /* 0x000fe200078e00ff */
[----:B------:R-:W-:Y:S01]  /*1a610*/  R2UR UR8, R6 ;  /* 0x00000000060872ca */ /* 0x000fe200000e0000 */
        /* <DEDUP_REMOVED lines=10> */
[----:B------:R-:W-:Y:S01]  /*1a6c0*/  VIADD R26, R20, 0x4 ;  /* 0x00000004141a7836 */ /* 0x000fe20000000000 */
[----:B------:R-:W-:Y:S01]  /*1a6d0*/  R2UR UR12, R12 ;  /* 0x000000000c0c72ca */ /* 0x000fe200000e0000 */
[----:B------:R-:W-:Y:S01]  /*1a6e0*/  VIADD R20, R20, 0x6 ;  /* 0x0000000614147836 */ /* 0x000fe20000000000 */
[----:B------:R-:W-:-:S02]  /*1a6f0*/  R2UR UR14, R24 ;  /* 0x00000000180e72ca */ /* 0x000fc400000e0000 */
[----:B------:R-:W-:Y:S02]  /*1a700*/  R2UR UR18, R26 ;  /* 0x000000001a1272ca */ /* 0x000fe400000e0000 */
[----:B------:R-:W-:Y:S02]  /*1a710*/  R2UR UR13, R13 ;  /* 0x000000000d0d72ca */ /* 0x000fe400000e0000 */
[----:B------:R-:W-:Y:S02]  /*1a720*/  R2UR UR16, R10 ;  /* 0x000000000a1072ca */ /* 0x000fe400000e0000 */
[----:B0-----:R-:W-:Y:S02]  /*1a730*/  SHF.R.U32.HI R15, RZ, 0x7, R15 ;  /* 0x00000007ff0f7819 */ /* 0x001fe4000001160f */
[----:B------:R-:W-:Y:S02]  /*1a740*/  R2UR UR17, R11 ;  /* 0x000000000b1172ca */ /* 0x000fe400000e0000 */
[----:B------:R-:W-:Y:S01]  /*1a750*/  R2UR UR22, R20 ;  /* 0x00000000141672ca */ /* 0x000fe200000e0000 */
[----:B------:R-:W-:Y:S01]  /*1a760*/  VIADD R15, R15, 0x8 ;  /* 0x000000080f0f7836 */ /* 0x000fe20000000000 */
[----:B------:R-:W-:-:S02]  /*1a770*/  R2UR UR23, R21 ;  /* 0x00000000151772ca */ /* 0x000fc400000e0000 */
[----:B------:R-:W-:Y:S02]  /*1a780*/  R2UR UR20, R8 ;  /* 0x00000000081472ca */ /* 0x000fe400000e0000 */
[----:B------:R0:W-:Y:S01]  /*1a790*/  BAR.SYNC.DEFER_BLOCKING R15, 0x100 ;  /* 0x0004000f0000751d */ /* 0x0001e20000010000 */
[----:B------:R-:W-:-:S05]  /*1a7a0*/  R2UR UR21, R9 ;  /* 0x00000000091572ca */ /* 0x000fca00000e0000 */
        /* <DEDUP_REMOVED lines=13> */
[----:B------:R-:W-:-:S05]  /*1a880*/  IMAD.U32 R221, RZ, RZ, UR41 ;  /* 0x00000029ffdd7e24 */ /* 0x000fca000f8e00ff */
[----:B------:R-:W-:-:S13]  /*1a890*/  ISETP.NE.AND P3, PT, R221, 0x3, PT ;  /* 0x00000003dd00780c */ /* 0x000fda0003f65270 */
[----:B------:R-:W-:Y:S05]  /*1a8a0*/  @!P3 BRA `(.L_x_7237) ;  /* 0x000000000004b947 */ /* 0x000fea0003800000 */
[----:B------:R-:W-:Y:S01]  /*1a8b0*/  BPT.TRAP 0x1 ;  /* 0x000000040000795c */ /* 0x000fe20000300000 */
.L_x_7237:
[----:B------:R-:W-:Y:S01]  /*1a8c0*/  SHF.L.U32 R14, R14, 0x1f, RZ ;  /* 0x0000001f0e0e7819 */ /* 0x000fe200000006ff */
[----:B------:R-:W-:-:S04]  /*1a8d0*/  IMAD R15, R211, 0x8, R17 ;  /* 0x00000008d30f7824 */ /* 0x000fc800078e0211 */
[----:B------:R0:W1:Y:S01]  /*1a8e0*/  SYNCS.PHASECHK.TRANS64.TRYWAIT P1, [R15+URZ+0x28850], R14 ;  /* 0x0288500e0f0075a7 */ /* 0x000062000802017f */
[----:B------:R-:W-:Y:S05]  /*1a8f0*/  @!P3 BRA `(.L_x_7238) ;  /* 0x000000000004b947 */ /* 0x000fea0003800000 */
[----:B------:R-:W-:Y:S01]  /*1a900*/  BPT.TRAP 0x1 ;  /* 0x000000040000795c */ /* 0x000fe20000300000 */
.L_x_7238:
[----:B-1----:R-:W-:Y:S05]  /*1a910*/  @P1 BRA `(.L_x_7236) ;  /* 0x0000000000081947 */ /* 0x002fea0003800000 */
[----:B------:R-:W1:Y:S02]  /*1a920*/  SYNCS.PHASECHK.TRANS64.TRYWAIT P1, [R15+URZ+0x28850], R14 ;  /* 0x0288500e0f0075a7 */ /* 0x000e64000802017f */
[----:B-1----:R-:W-:Y:S05]  /*1a930*/  @!P1 BRA `(.L_x_7239) ;  /* 0x0000013c00b09947 */ /* 0x002fea0003800000 */
.L_x_7236:
[----:B------:R-:W-:Y:S05]  /*1a940*/  WARPSYNC.ALL ;  /* 0x0000000000007948 */ /* 0x000fea0003800000 */
[----:B01----:R-:W-:Y:S01]  /*1a950*/  VIADD R14, R17, 0x400 ;  /* 0x00000400110e7836 */ /* 0x003fe20000000000 */
[----:B------:R-:W-:Y:S01]  /*1a960*/  WARPGROUP.ARRIVE ;  /* 0x00000000000079c5 */ /* 0x000fe20000000000 */
[----:B------:R-:W-:Y:S01]  /*1a970*/  IMAD.MOV.U32 R15, RZ, RZ, -0x7fffffe0 ;  /* 0x80000020ff0f7424 */ /* 0x000fe200078e00ff */
[----:B------:R-:W-:Y:S01]  /*1a980*/  UMOV UR28, UR6 ;  /* 0x00000006001c7c82 */ /* 0x000fe20008000000 */
[----:B------:R-:W-:Y:S01]  /*1a990*/  IMAD.MOV.U32 R21, RZ, RZ, -0x7fffffe0 ;  /* 0x80000020ff157424 */ /* 0x000fe200078e00ff */
[----:B------:R-:W-:-:S02]  /*1a9a0*/  SHF.R.U32.HI R14, RZ, 0x4, R14 ;  /* 0x00000004ff0e7819 */ /* 0x000fc4000001160e */
[----:B------:R-:W-:Y:S01]  /*1a9b0*/  R2UR UR11, R15 ;  /* 0x000000000f0b72ca */ /* 0x000fe200000e0000 */
[----:B------:R-:W-:Y:S01]  /*1a9c0*/  FMUL.FTZ R15, R2, R24 ;  /* 0x00000018020f7220 */ /* 0x000fe20000410000 */
[----:B------:R-:W-:Y:S01]  /*1a9d0*/  LOP3.LUT R14, R14, 0x3fff, RZ, 0xc0, !PT ;  /* 0x00003fff0e0e7812 */ /* 0x000fe200078ec0ff */
[C---:B------:R-:W-:Y:S01]  /*1a9e0*/  FMUL.FTZ R24, R2.reuse, R27 ;  /* 0x0000001b02187220 */ /* 0x040fe20000410000 */
[C---:B------:R-:W-:Y:S01]  /*1a9f0*/  FMUL.FTZ R27, R2.reuse, R30 ;  /* 0x0000001e021b7220 */ /* 0x040fe20000410000 */
        /* <DEDUP_REMOVED lines=97> */
[----:B------:R-:W-:-:S04]  /*1b010*/  FMUL.FTZ R118, R2, R119 ;  /* 0x0000007702767220 */ /* 0x000fc80000410000 */
        /* <DEDUP_REMOVED lines=13> */
[----:B------:R-:W-:Y:S01]  /*1b0f0*/  QGMMA.64x128x32.F32.E4M3.E4M3 R120, R200, gdesc[UR8], R120, gsb0 ;  /* 0x01e00008c8787df3 */ /* 0x000fe20008000878 */
[----:B------:R-:W-:Y:S01]  /*1b100*/  R2UR UR10, R20 ;  /* 0x00000000140a72ca */ /* 0x000fe200000e0000 */
[----:B------:R-:W-:Y:S01]  /*1b110*/  VIADD R20, R14, 0x202 ;  /* 0x000002020e147836 */ /* 0x000fe20000000000 */
[----:B------:R-:W-:Y:S01]  /*1b120*/  R2UR UR11, R21 ;  /* 0x00000000150b72ca */ /* 0x000fe200000e0000 */
[----:B------:R-:W-:-:S03]  /*1b130*/  IMAD.MOV.U32 R21, RZ, RZ, -0x7fffffe0 ;  /* 0x80000020ff157424 */ /* 0x000fc600078e00ff */
        /* <DEDUP_REMOVED lines=42> */
[----:B------:R-:W-:-:S03]  /*1b3e0*/  FMUL.FTZ R43, R2, R46 ;  /* 0x0000002e022b7220 */ /* 0x000fc60000410000 */
[----:B------:R-:W0:Y:S01]  /*1b3f0*/  MUFU.TANH R25, R25 ;  /* 0x0000001900197308 */ /* 0x000e220000002400 */
[----:B-1----:R-:W-:-:S07]  /*1b400*/  FMNMX.FTZ R47, R20, R47, !PT ;  /* 0x0000002f142f7209 */ /* 0x002fce0007810000 */
[----:B------:R-:W1:Y:S01]  /*1b410*/  MUFU.TANH R26, R26 ;  /* 0x0000001a001a7308 */ /* 0x000e620000002400 */
[----:B--2---:R-:W-:-:S04]  /*1b420*/  FMNMX.FTZ R46, R21, R229, !PT ;  /* 0x000000e5152e7209 */ /* 0x004fc80007810000 */
[----:B------:R-:W-:-:S03]  /*1b430*/  FMNMX.FTZ R46, R24, R46, !PT ;  /* 0x0000002e182e7209 */ /* 0x000fc60007810000 */
[----:B------:R-:W2:Y:S01]  /*1b440*/  MUFU.TANH R29, R29 ;  /* 0x0000001d001d7308 */ /* 0x000ea20000002400 */
[----:B0-----:R-:W-:Y:S02]  /*1b450*/  FMNMX.FTZ R47, R25, R47, !PT ;  /* 0x0000002f192f7209 */ /* 0x001fe40007810000 */
[----:B------:R-:W-:-:S05]  /*1b460*/  FMNMX.FTZ R46, R27, R46, !PT ;  /* 0x0000002e1b2e7209 */ /* 0x000fca0007810000 */
        /* <DEDUP_REMOVED lines=11> */
[----:B--2---:R-:W-:-:S07]  /*1b520*/  FMNMX.FTZ R46, R32, R46, !PT ;  /* 0x0000002e202e7209 */ /* 0x004fce0007810000 */
[----:B------:R-:W2:Y:S01]  /*1b530*/  MUFU.TANH R37, R37 ;  /* 0x0000002500257308 */ /* 0x000ea20000002400 */
[----:B0-----:R-:W-:-:S07]  /*1b540*/  FMNMX.FTZ R47, R34, R47, !PT ;  /* 0x0000002f222f7209 */ /* 0x001fce0007810000 */
[----:B------:R-:W0:Y:S01]  /*1b550*/  MUFU.TANH R38, R38 ;  /* 0x0000002600267308 */ /* 0x000e220000002400 */
[----:B-1----:R-:W-:-:S04]  /*1b560*/  FMNMX.FTZ R46, R35, R46, !PT ;  /* 0x0000002e232e7209 */ /* 0x002fc80007810000 */
[----:B------:R-:W-:-:S03]  /*1b570*/  FMNMX.FTZ R46, R36, R46, !PT ;  /* 0x0000002e242e7209 */ /* 0x000fc60007810000 */
[----:B------:R-:W1:Y:S01]  /*1b580*/  MUFU.TANH R41, R41 ;  /* 0x0000002900297308 */ /* 0x000e620000002400 */
[----:B--2---:R-:W-:Y:S02]  /*1b590*/  FMNMX.FTZ R47, R37, R47, !PT ;  /* 0x0000002f252f7209 */ /* 0x004fe40007810000 */
[----:B------:R-:W-:-:S05]  /*1b5a0*/  FMNMX.FTZ R46, R39, R46, !PT ;  /* 0x0000002e272e7209 */ /* 0x000fca0007810000 */
[----:B------:R-:W2:Y:S01]  /*1b5b0*/  MUFU.TANH R40, R40 ;  /* 0x0000002800287308 */ /* 0x000ea20000002400 */
[----:B0-----:R-:W-:-:S07]  /*1b5c0*/  FMNMX.FTZ R47, R38, R47, !PT ;  /* 0x0000002f262f7209 */ /* 0x001fce0007810000 */
[----:B------:R-:W0:Y:S01]  /*1b5d0*/  MUFU.TANH R43, R43 ;  /* 0x0000002b002b7308 */ /* 0x000e220000002400 */
[----:B-1----:R-:W-:-:S04]  /*1b5e0*/  FMNMX.FTZ R47, R41, R47, !PT ;  /* 0x0000002f292f7209 */ /* 0x002fc80007810000 */
[----:B------:R-:W-:-:S03]  /*1b5f0*/  FMNMX.FTZ R47, R42, R47, !PT ;  /* 0x0000002f2a2f7209 */ /* 0x000fc60007810000 */
[----:B------:R-:W1:Y:S01]  /*1b600*/  MUFU.TANH R44, R44 ;  /* 0x0000002c002c7308 */ /* 0x000e620000002400 */
[----:B--2---:R-:W-:Y:S02]  /*1b610*/  FMNMX.FTZ R46, R40, R46, !PT ;  /* 0x0000002e282e7209 */ /* 0x004fe40007810000 */
[----:B------:R-:W-:-:S04]  /*1b620*/  FMNMX.FTZ R47, R45, R47, !PT ;  /* 0x0000002f2d2f7209 */ /* 0x000fc80007810000 */
[----:B------:R-:W-:Y:S01]  /*1b630*/  FMNMX.FTZ R47, R48, R47, !PT ;  /* 0x0000002f302f7209 */ /* 0x000fe20007810000 */
[----:B------:R-:W-:Y:S01]  /*1b640*/  MUFU.TANH R78, R78 ;  /* 0x0000004e004e7308 */ /* 0x000fe20000002400 */
[----:B0-----:R-:W-:Y:S02]  /*1b650*/  FMNMX.FTZ R46, R43, R46, !PT ;  /* 0x0000002e2b2e7209 */ /* 0x001fe40007810000 */
[----:B------:R-:W-:Y:S01]  /*1b660*/  FMNMX.FTZ R47, R51, R47, !PT ;  /* 0x0000002f332f7209 */ /* 0x000fe20007810000 */
[----:B------:R-:W-:-:S03]  /*1b670*/  WARPGROUP.DEPBAR.LE gsb0, 0x0 ;  /* 0x00008000000079c5 */ /* 0x000fc60000010000 */
[----:B------:R-:W-:Y:S01]  /*1b680*/  FMNMX.FTZ R47, R52, R47, !PT ;  /* 0x0000002f342f7209 */ /* 0x000fe20007810000 */
[----:B------:R-:W0:Y:S01]  /*1b690*/  MUFU.TANH R80, R80 ;  /* 0x0000005000507308 */ /* 0x000e220000002400 */
[----:B-1----:R-:W-:Y:S01]  /*1b6a0*/  FMNMX.FTZ R46, R44, R46, !PT ;  /* 0x0000002e2c2e7209 */ /* 0x002fe20007810000 */
[----:B------:R-:W-:Y:S01]  /*1b6b0*/  WARPGROUP.ARRIVE ;  /* 0x00000000000079c5 */ /* 0x000fe20000000000 */
[----:B------:R-:W-:Y:S02]  /*1b6c0*/  FMNMX.FTZ R47, R55, R47, !PT ;  /* 0x0000002f372f7209 */ /* 0x000fe40007810000 */
[----:B------:R-:W-:Y:S02]  /*1b6d0*/  FMNMX.FTZ R46, R49, R46, !PT ;  /* 0x0000002e312e7209 */ /* 0x000fe40007810000 */
[----:B------:R-:W-:Y:S01]  /*1b6e0*/  FMNMX.FTZ R47, R56, R47, !PT ;  /* 0x0000002f382f7209 */ /* 0x000fe20007810000 */
[----:B------:R-:W-:Y:S01]  /*1b6f0*/  MUFU.TANH R81, R81 ;  /* 0x0000005100517308 */ /* 0x000fe20000002400 */
[----:B------:R-:W-:Y:S01]  /*1b700*/  FMNMX.FTZ R46, R50, R46, !PT ;  /* 0x0000002e322e7209 */ /* 0x000fe20007810000 */
[----:B------:R-:W-:Y:S01]  /*1b710*/  QGMMA.64x128x32.F32.E4M3.E4M3 R120, R192, gdesc[UR8], R120, gsb0 ;  /* 0x01e00008c0787df3 */ /* 0x000fe20008000878 */
[----:B------:R-:W-:-:S02]  /*1b720*/  FMNMX.FTZ R47, R59, R47, !PT ;  /* 0x0000002f3b2f7209 */ /* 0x000fc40007810000 */
[----:B------:R-:W-:Y:S02]  /*1b730*/  FMNMX.FTZ R46, R53, R46, !PT ;  /* 0x0000002e352e7209 */ /* 0x000fe40007810000 */
[----:B------:R-:W-:Y:S01]  /*1b740*/  FMNMX.FTZ R47, R60, R47, !PT ;  /* 0x0000002f3c2f7209 */ /* 0x000fe20007810000 */
[----:B------:R-:W1:Y:S01]  /*1b750*/  MUFU.TANH R83, R83 ;  /* 0x0000005300537308 */ /* 0x000e620000002400 */
        /* <DEDUP_REMOVED lines=9> */
[----:B------:R-:W2:Y:S01]  /*1b7f0*/  MUFU.TANH R84, R84 ;  /* 0x0000005400547308 */ /* 0x000ea20000002400 */
        /* <DEDUP_REMOVED lines=9> */
[----:B------:R-:W3:Y:S01]  /*1b890*/  MUFU.TANH R87, R87 ;  /* 0x0000005700577308 */ /* 0x000ee20000002400 */
[----:B------:R-:W-:-:S02]  /*1b8a0*/  FMNMX.FTZ R46, R70, R46, !PT ;  /* 0x0000002e462e7209 */ /* 0x000fc40007810000 */
[----:B------:R-:W-:Y:S02]  /*1b8b0*/  FMNMX.FTZ R47, R79, R47, !PT ;  /* 0x0000002f4f2f7209 */ /* 0x000fe40007810000 */
[----:B------:R-:W-:Y:S02]  /*1b8c0*/  FMNMX.FTZ R46, R73, R46, !PT ;  /* 0x0000002e492e7209 */ /* 0x000fe40007810000 */
[----:B0-----:R-:W-:Y:S01]  /*1b8d0*/  FMNMX.FTZ R47, R80, R47, !PT ;  /* 0x0000002f502f7209 */ /* 0x001fe20007810000 */
[----:B------:R-:W0:Y:S01]  /*1b8e0*/  MUFU.TANH R86, R86 ;  /* 0x0000005600567308 */ /* 0x000e220000002400 */
[----:B------:R-:W-:Y:S02]  /*1b8f0*/  FMNMX.FTZ R46, R74, R46, !PT ;  /* 0x0000002e4a2e7209 */ /* 0x000fe40007810000 */
[----:B-1----:R-:W-:Y:S02]  /*1b900*/  FMNMX.FTZ R47, R83, R47, !PT ;  /* 0x0000002f532f7209 */ /* 0x002fe40007810000 */
[----:B------:R-:W-:-:S02]  /*1b910*/  FMNMX.FTZ R46, R77, R46, !PT ;  /* 0x0000002e4d2e7209 */ /* 0x000fc40007810000 */
[----:B--2---:R-:W-:Y:S01]  /*1b920*/  FMNMX.FTZ R47, R84, R47, !PT ;  /* 0x0000002f542f7209 */ /* 0x004fe20007810000 */
[----:B------:R-:W1:Y:S01]  /*1b930*/  MUFU.TANH R88, R88 ;  /* 0x0000005800587308 */ /* 0x000e620000002400 */
[----:B------:R-:W-:Y:S02]  /*1b940*/  FMNMX.FTZ R46, R78, R46, !PT ;  /* 0x0000002e4e2e7209 */ /* 0x000fe40007810000 */
[----:B---3--:R-:W-:Y:S02]  /*1b950*/  FMNMX.FTZ R47, R87, R47, !PT ;  /* 0x0000002f572f7209 */ /* 0x008fe40007810000 */
[----:B------:R-:W-:-:S03]  /*1b960*/  FMNMX.FTZ R46, R81, R46, !PT ;  /* 0x0000002e512e7209 */ /* 0x000fc60007810000 */
[----:B------:R-:W2:Y:S01]  /*1b970*/  MUFU.TANH R89, R89 ;  /* 0x0000005900597308 */ /* 0x000ea20000002400 */
[----:B------:R-:W-:-:S04]  /*1b980*/  FMNMX.FTZ R46, R82, R46, !PT ;  /* 0x0000002e522e7209 */ /* 0x000fc80007810000 */
[----:B------:R-:W-:-:S03]  /*1b990*/  FMNMX.FTZ R46, R85, R46, !PT ;  /* 0x0000002e552e7209 */ /* 0x000fc60007810000 */
[----:B------:R-:W3:Y:S01]  /*1b9a0*/  MUFU.TANH R91, R91 ;  /* 0x0000005b005b7308 */ /* 0x000ee20000002400 */
[----:B0-----:R-:W-:Y:S02]  /*1b9b0*/  FMNMX.FTZ R46, R86, R46, !PT ;  /* 0x0000002e562e7209 */ /* 0x001fe40007810000 */
[----:B-1----:R-:W-:-:S05]  /*1b9c0*/  FMNMX.FTZ R47, R88, R47, !PT ;  /* 0x0000002f582f7209 */ /* 0x002fca0007810000 */
        /* <DEDUP_REMOVED lines=58> */
[----:B------:R-:W-:-:S05]  /*1bd70*/  IMAD.MOV.U32 R47, RZ, RZ, -0x7fffffe0 ;  /* 0x80000020ff2f7424 */ /* 0x000fca00078e00ff */
[----:B------:R-:W-:Y:S02]  /*1bd80*/  R2UR UR11, R47 ;  /* 0x000000002f0b72ca */ /* 0x000fe400000e0000 */
[----:B--2---:R-:W-:Y:S02]  /*1bd90*/  FMNMX.FTZ R119, R117, R46, !PT ;  /* 0x0000002e75777209 */ /* 0x004fe40007810000 */
[----:B------:R-:W1:Y:S02]  /*1bda0*/  SHFL.BFLY PT, R46, R227, 0x2, 0x1f ;  /* 0x0c401f00e32e7f89 */ /* 0x000e6400000e0000 */
[----:B0-----:R-:W-:-:S05]  /*1bdb0*/  FMNMX.FTZ R119, R118, R119, !PT ;  /* 0x0000007776777209 */ /* 0x001fca0007810000 */
[----:B------:R-:W0:Y:S01]  /*1bdc0*/  SHFL.BFLY PT, R192, R119, 0x2, 0x1f ;  /* 0x0c401f0077c07f89 */ /* 0x000e2200000e0000 */
[----:B-1----:R-:W-:Y:S01]  /*1bdd0*/  FMNMX.FTZ R227, R227, R46, !PT ;  /* 0x0000002ee3e37209 */ /* 0x002fe20007810000 */
[C---:B------:R-:W-:Y:S02]  /*1bde0*/  VIADD R46, R14.reuse, 0x400 ;  /* 0x000004000e2e7836 */ /* 0x040fe40000000000 */
[----:B------:R-:W-:-:S03]  /*1bdf0*/  VIADD R14, R14, 0x402 ;  /* 0x000004020e0e7836 */ /* 0x000fc60000000000 */
[----:B------:R-:W-:Y:S02]  /*1be00*/  R2UR UR10, R46 ;  /* 0x000000002e0a72ca */ /* 0x000fe400000e0000 */
[----:B------:R-:W1:Y:S01]  /*1be10*/  SHFL.BFLY PT, R46, R227, 0x1, 0x1f ;  /* 0x0c201f00e32e7f89 */ /* 0x000e6200000e0000 */
[----:B0-----:R-:W-:-:S05]  /*1be20*/  FMNMX.FTZ R192, R119, R192, !PT ;  /* 0x000000c077c07209 */ /* 0x001fca0007810000 */
[----:B------:R-:W0:Y:S05]  /*1be30*/  SHFL.BFLY PT, R221, R192, 0x1, 0x1f ;  /* 0x0c201f00c0dd7f89 */ /* 0x000e2a00000e0000 */
[----:B------:R-:W-:Y:S01]  /*1be40*/  QGMMA.64x128x32.F32.E4M3.E4M3 R120, R188, gdesc[UR8], R120, gsb0 ;  /* 0x01e00008bc787df3 */ /* 0x000fe20008000878 */
[----:B------:R-:W-:Y:S02]  /*1be50*/  R2UR UR10, R14 ;  /* 0x000000000e0a72ca */ /* 0x000fe400000e0000 */
[----:B-1----:R-:W-:Y:S01]  /*1be60*/  FMNMX.FTZ R227, R227, R46, !PT ;  /* 0x0000002ee3e37209 */ /* 0x002fe20007810000 */
[----:B------:R-:W-:-:S04]  /*1be70*/  IMAD.U32 R46, RZ, RZ, UR28 ;  /* 0x0000001cff2e7e24 */ /* 0x000fc8000f8e00ff */
[----:B------:R-:W-:Y:S01]  /*1be80*/  FADD.FTZ R47, -R227, R228 ;  /* 0x000000e4e32f7221 */ /* 0x000fe20000010100 */
[----:B0-----:R-:W-:-:S03]  /*1be90*/  FMNMX.FTZ R221, R192, R221, !PT ;  /* 0x000000ddc0dd7209 */ /* 0x001fc60007810000 */
[----:B------:R-:W-:Y:S02]  /*1bea0*/  FMUL.FTZ R47, R47, UR28 ;  /* 0x0000001c2f2f7c20 */ /* 0x000fe40008410000 */
[----:B------:R-:W-:-:S04]  /*1beb0*/  FADD.FTZ R119, -R221, R229 ;  /* 0x000000e5dd777221 */ /* 0x000fc80000010100 */
[----:B------:R-:W-:Y:S01]  /*1bec0*/  MUFU.EX2 R47, R47 ;  /* 0x0000002f002f7308 */ /* 0x000fe20000000800 */
[----:B------:R-:W-:Y:S02]  /*1bed0*/  WARPGROUP.DEPBAR.LE gsb0, 0x0 ;  /* 0x00008000000079c5 */ /* 0x000fe40000010000 */
[----:B------:R-:W-:Y:S01]  /*1bee0*/  FFMA.FTZ R189, R227, R46, -8 ;  /* 0xc1000000e3bd7423 */ /* 0x000fe2000001002e */
[----:B------:R-:W-:Y:S01]  /*1bef0*/  FMUL.FTZ R190, R119, UR28 ;  /* 0x0000001c77be7c20 */ /* 0x000fe20008410000 */
[----:B------:R-:W-:Y:S02]  /*1bf00*/  WARPGROUP.ARRIVE ;  /* 0x00000000000079c5 */ /* 0x000fe40000000000 */
        /* <DEDUP_REMOVED lines=48> */
[----:B------:R-:W-:Y:S01]  /*1c210*/  FFMA.FTZ R188, R15, UR28, -R189 ;  /* 0x0000001c0fbc7c23 */ /* 0x000fe200080108bd */
[----:B------:R-:W-:Y:S01]  /*1c220*/  IMAD.MOV.U32 R15, RZ, RZ, -0x7fffffe0 ;  /* 0x80000020ff0f7424 */ /* 0x000fe200078e00ff */
[----:B------:R-:W-:Y:S01]  /*1c230*/  MUFU.EX2 R119, R119 ;  /* 0x0000007700777308 */ /* 0x000fe20000000800 */
[----:B0-----:R-:W-:-:S03]  /*1c240*/  IMAD.U32 R190, RZ, RZ, UR28 ;  /* 0x0000001cffbe7e24 */ /* 0x001fc6000f8e00ff */
[----:B------:R-:W-:Y:S01]  /*1c250*/  R2UR UR11, R15 ;  /* 0x000000000f0b72ca */ /* 0x000fe200000e0000 */
[----:B------:R-:W-:-:S03]  /*1c260*/  FFMA.FTZ R116, R221, R190, -8 ;  /* 0xc1000000dd747423 */ /* 0x000fc600000100be */
        /* <DEDUP_REMOVED lines=10> */
[----:B------:R-:W-:Y:S01]  /*1c310*/  QGMMA.64x128x32.F32.E4M3.E4M3 R120, R184, gdesc[UR8], R120, gsb0 ;  /* 0x01e00008b8787df3 */ /* 0x000fe20008000878 */
        /* <DEDUP_REMOVED lines=66> */
[----:B------:R-:W-:Y:S02]  /*1c740*/  WARPGROUP.DEPBAR.LE gsb0, 0x0 ;  /* 0x00008000000079c5 */ /* 0x000fe40000010000 */
[----:B------:R-:W-:Y:S01]  /*1c750*/  IADD3 R186, -R207, 0xb, RZ ;  /* 0x0000000bcfba7810 */ /* 0x000fe20007ffe1ff */
[----:B------:R-:W-:-:S03]  /*1c760*/  IMAD.U32 R187, RZ, RZ, UR41 ;  /* 0x00000029ffbb7e24 */ /* 0x000fc6000f8e00ff */
[----:B------:R-:W2:Y:S01]  /*1c770*/  MUFU.EX2 R43, R43 ;  /* 0x0000002b002b7308 */ /* 0x000ea20000000800 */
[----:B0-----:R-:W-:-:S01]  /*1c780*/  FADD.FTZ R4, R40, R3 ;  /* 0x0000000328047221 */ /* 0x001fc20000010000 */
[----:B------:R-:W-:-:S06]  /*1c790*/  ISETP.NE.AND P1, PT, R187, 0x3, PT ;  /* 0x00000003bb00780c */ /* 0x000fcc0003f25270 */
        /* <DEDUP_REMOVED lines=118> */
[----:B------:R-:W-:-:S06]  /*1cf00*/  @!P0 IMAD R184, R232, 0x8, R17 ;  /* 0x00000008e8b88824 */ /* 0x000fcc00078e0211 */
[----:B------:R-:W1:Y:S01]  /*1cf10*/  MUFU.EX2 R97, R97 ;  /* 0x0000006100617308 */ /* 0x000e620000000800 */
[----:B--2---:R-:W-:-:S01]  /*1cf20*/  FADD.FTZ R4, R94, R109 ;  /* 0x0000006d5e047221 */ /* 0x004fc20000010000 */
[----:B------:R-:W-:-:S06]  /*1cf30*/  FFMA.FTZ R109, R114, UR28, -R116 ;  /* 0x0000001c726d7c23 */ /* 0x000fcc0008010874 */
[----:B------:R-:W-:Y:S01]  /*1cf40*/  MUFU.EX2 R99, R99 ;  /* 0x0000006300637308 */ /* 0x000fe20000000800 */
[----:B0-----:R-:W-:-:S07]  /*1cf50*/  FADD.FTZ R114, R96, R113 ;  /* 0x0000007160727221 */ /* 0x001fce0000010000 */
[----:B------:R-:W0:Y:S01]  /*1cf60*/  MUFU.EX2 R98, R102 ;  /* 0x0000006600627308 */ /* 0x000e220000000800 */
[----:B-1----:R-:W-:-:S07]  /*1cf70*/  FADD.FTZ R113, R97, R4 ;  /* 0x0000000461717221 */ /* 0x002fce0000010000 */
[----:B------:R-:W-:Y:S08]  /*1cf80*/  MUFU.EX2 R100, R100 ;  /* 0x0000006400647308 */ /* 0x000ff00000000800 */
[----:B------:R-:W1:Y:S01]  /*1cf90*/  MUFU.EX2 R101, R101 ;  /* 0x0000006500657308 */ /* 0x000e620000000800 */
[----:B0-----:R-:W-:-:S01]  /*1cfa0*/  FADD.FTZ R4, R98, R113 ;  /* 0x0000007162047221 */ /* 0x001fc20000010000 */
[----:B------:R-:W-:-:S06]  /*1cfb0*/  FFMA.FTZ R113, R117, UR28, -R116 ;  /* 0x0000001c75717c23 */ /* 0x000fcc0008010874 */
[----:B------:R-:W-:Y:S08]  /*1cfc0*/  MUFU.EX2 R103, R103 ;  /* 0x0000006700677308 */ /* 0x000ff00000000800 */
[----:B------:R-:W0:Y:S01]  /*1cfd0*/  MUFU.EX2 R102, R106 ;  /* 0x0000006a00667308 */ /* 0x000e220000000800 */
[----:B-1----:R-:W-:-:S07]  /*1cfe0*/  FADD.FTZ R117, R101, R4 ;  /* 0x0000000465757221 */ /* 0x002fce0000010000 */
[----:B------:R-:W-:Y:S08]  /*1cff0*/  MUFU.EX2 R104, R104 ;  /* 0x0000006800687308 */ /* 0x000ff00000000800 */
[----:B------:R-:W1:Y:S01]  /*1d000*/  MUFU.EX2 R105, R105 ;  /* 0x0000006900697308 */ /* 0x000e620000000800 */
[----:B0-----:R-:W-:-:S07]  /*1d010*/  FADD.FTZ R4, R102, R117 ;  /* 0x0000007566047221 */ /* 0x001fce0000010000 */
[----:B------:R-:W-:Y:S08]  /*1d020*/  MUFU.EX2 R107, R107 ;  /* 0x0000006b006b7308 */ /* 0x000ff00000000800 */
[----:B------:R0:W2:Y:S01]  /*1d030*/  MUFU.EX2 R106, R3 ;  /* 0x00000003006a7308 */ /* 0x0000a20000000800 */
[----:B-1----:R-:W-:-:S07]  /*1d040*/  FADD.FTZ R117, R105, R4 ;  /* 0x0000000469757221 */ /* 0x002fce0000010000 */
[----:B------:R-:W-:Y:S01]  /*1d050*/  MUFU.EX2 R108, R108 ;  /* 0x0000006c006c7308 */ /* 0x000fe20000000800 */
[----:B0-----:R-:W-:-:S04]  /*1d060*/  FADD.FTZ R3, R99, R114 ;  /* 0x0000007263037221 */ /* 0x001fc80000010000 */
[----:B------:R-:W-:Y:S01]  /*1d070*/  FADD.FTZ R114, R100, R3 ;  /* 0x0000000364727221 */ /* 0x000fe20000010000 */
[----:B------:R-:W-:Y:S02]  /*1d080*/  @!P0 VIADD R3, R184, 0x28840 ;  /* 0x00028840b8038836 */ /* 0x000fe40000000000 */
[----:B------:R-:W0:Y:S01]  /*1d090*/  MUFU.EX2 R110, R110 ;  /* 0x0000006e006e7308 */ /* 0x000e220000000800 */
[----:B------:R-:W-:-:S01]  /*1d0a0*/  FADD.FTZ R185, R103, R114 ;  /* 0x0000007267b97221 */ /* 0x000fc20000010000 */
[----:B------:R-:W-:Y:S01]  /*1d0b0*/  FFMA.FTZ R114, R118, UR28, -R116 ;  /* 0x0000001c76727c23 */ /* 0x000fe20008010874 */
[----:B------:R-:W-:Y:S01]  /*1d0c0*/  @!P0 PRMT R3, RZ, 0x654, R3 ;  /* 0x00000654ff038816 */ /* 0x000fe20000000003 */
[----:B------:R1:W-:Y:S06]  /*1d0d0*/  BAR.ARV R186, 0x100 ;  /* 0x000400ba0000751d */ /* 0x0003ec0000002000 */
[----:B------:R-:W3:Y:S01]  /*1d0e0*/  MUFU.EX2 R111, R111 ;  /* 0x0000006f006f7308 */ /* 0x000ee20000000800 */
[----:B------:R-:W-:-:S01]  /*1d0f0*/  FADD.FTZ R116, R104, R185 ;  /* 0x000000b968747221 */ /* 0x000fc20000010000 */
[----:B------:R4:W-:Y:S01]  /*1d100*/  @!P0 SYNCS.ARRIVE.TRANS64.RED.A1T0 RZ, [R3+URZ], RZ ;  /* 0x000000ff03ff89a7 */ /* 0x0009e2000810043f */
[----:B--2---:R-:W-:-:S05]  /*1d110*/  FADD.FTZ R117, R106, R117 ;  /* 0x000000756a757221 */ /* 0x004fca0000010000 */
[----:B------:R-:W2:Y:S01]  /*1d120*/  MUFU.EX2 R109, R109 ;  /* 0x0000006d006d7308 */ /* 0x000ea20000000800 */
[----:B----4-:R-:W-:-:S01]  /*1d130*/  FADD.FTZ R3, R107, R116 ;  /* 0x000000746b037221 */ /* 0x010fc20000010000 */
[----:B0-----:R-:W-:-:S03]  /*1d140*/  FADD.FTZ R116, R110, R117 ;  /* 0x000000756e747221 */ /* 0x001fc60000010000 */
[----:B------:R-:W-:-:S03]  /*1d150*/  FADD.FTZ R4, R108, R3 ;  /* 0x000000036c047221 */ /* 0x000fc60000010000 */
        /* <DEDUP_REMOVED lines=12> */
.L_x_7240:
        /* <DEDUP_REMOVED lines=125> */
.L_x_7230:
[----:B------:R-:W-:-:S13]  /*1d9f0*/  ISETP.GE.AND P1, PT, R0, R220, PT ;  /* 0x000000dc0000720c */ /* 0x000fda0003f26270 */
[----:B------:R-:W-:Y:S05]  /*1da00*/  @!P1 BRA `(.L_x_7242) ;  /* 0x0000005400e49947 */ /* 0x000fea0003800000 */
[----:B------:R-:W-:Y:S02]  /*1da10*/  IMAD.MOV.U32 R229, RZ, RZ, R221 ;  /* 0x000000ffffe57224 */ /* 0x000fe400078e00dd */
[----:B------:R-:W-:Y:S02]  /*1da20*/  IMAD.MOV.U32 R228, RZ, RZ, R227 ;  /* 0x000000ffffe47224 */ /* 0x000fe400078e00e3 */
[----:B------:R-:W-:-:S07]  /*1da30*/  IMAD.MOV.U32 R14, RZ, RZ, R210 ;  /* 0x000000ffff0e7224 */ /* 0x000fce00078e00d2 */
.L_x_7261:
        /* <DEDUP_REMOVED lines=10> */
.L_x_7244:
        /* <DEDUP_REMOVED lines=8> */
.L_x_7245:
[----:B------:R-:W-:Y:S04]  /*1db60*/  BSSY B0, `(.L_x_7243) ;  /* 0x0000004000007945 */ /* 0x000fe80003800000 */
[----:B-1----:R-:W-:Y:S05]  /*1db70*/  @P2 BRA `(.L_x_7246) ;  /* 0x0000000000082947 */ /* 0x002fea0003800000 */
[----:B------:R-:W1:Y:S02]  /*1db80*/  SYNCS.PHASECHK.TRANS64.TRYWAIT P2, [R20+URZ+0x28830], R15 ;  /* 0x0288300f140075a7 */ /* 0x000e64000804017f */
[----:B-1----:R-:W-:Y:S05]  /*1db90*/  @!P2 BRA `(.L_x_7247) ;  /* 0x0000010c002ca947 */ /* 0x002fea0003800000 */
.L_x_7246:
[----:B------:R-:W-:Y:S05]  /*1dba0*/  BSYNC B0 ;  /* 0x0000000000007941 */ /* 0x000fea0003800000 */
.L_x_7243:
        /* <DEDUP_REMOVED lines=48> */
.L_x_7249:
[----:B------:R-:W-:Y:S01]  /*1deb0*/  SHF.L.U32 R14, R14, 0x1f, RZ ;  /* 0x0000001f0e0e7819 */ /* 0x000fe200000006ff */
[----:B------:R-:W-:-:S04]  /*1dec0*/  IMAD R15, R211, 0x8, R17 ;  /* 0x00000008d30f7824 */ /* 0x000fc800078e0211 */
[----:B------:R0:W1:Y:S01]  /*1ded0*/  SYNCS.PHASECHK.TRANS64.TRYWAIT P1, [R15+URZ+0x28850], R14 ;  /* 0x0288500e0f0075a7 */ /* 0x000062000802017f */
[----:B------:R-:W-:Y:S05]  /*1dee0*/  @!P3 BRA `(.L_x_7250) ;  /* 0x000000000004b947 */ /* 0x000fea0003800000 */
[----:B------:R-:W-:Y:S01]  /*1def0*/  BPT.TRAP 0x1 ;  /* 0x000000040000795c */ /* 0x000fe20000300000 */
.L_x_7250:
[----:B-1----:R-:W-:Y:S05]  /*1df00*/  @P1 BRA `(.L_x_7248) ;  /* 0x0000000000081947 */ /* 0x002fea0003800000 */
[----:B------:R-:W1:Y:S02]  /*1df10*/  SYNCS.PHASECHK.TRANS64.TRYWAIT P1, [R15+URZ+0x28850], R14 ;  /* 0x0288500e0f0075a7 */ /* 0x000e64000802017f */
[----:B-1----:R-:W-:Y:S05]  /*1df20*/  @!P1 BRA `(.L_x_7251) ;  /* 0x00000108005c9947 */ /* 0x002fea0003800000 */
.L_x_7248:
[----:B01----:R-:W-:Y:S01]  /*1df30*/  VIADD R14, R17, 0x400 ;  /* 0x00000400110e7836 */ /* 0x003fe20000000000 */
[----:B------:R-:W-:Y:S05]  /*1df40*/  WARPSYNC.ALL ;  /* 0x0000000000007948 */ /* 0x000fea0003800000 */
[----:B------:R-:W-:Y:S01]  /*1df50*/  SHF.R.U32.HI R14, RZ, 0x4, R14 ;  /* 0x00000004ff0e7819 */ /* 0x000fe2000001160e */
[----:B------:R-:W-:Y:S01]  /*1df60*/  IMAD.MOV.U32 R15, RZ, RZ, -0x7fffffe0 ;  /* 0x80000020ff0f7424 */ /* 0x000fe200078e00ff */
[----:B------:R-:W-:Y:S01]  /*1df70*/  WARPGROUP.ARRIVE ;  /* 0x00000000000079c5 */ /* 0x000fe20000000000 */
[----:B------:R-:W-:Y:S01]  /*1df80*/  IMAD.MOV.U32 R21, RZ, RZ, -0x7fffffe0 ;  /* 0x80000020ff157424 */ /* 0x000fe200078e00ff */
[----:B------:R-:W-:Y:S01]  /*1df90*/  LOP3.LUT R14, R14, 0x3fff, RZ, 0xc0, !PT ;  /* 0x00003fff0e0e7812 */ /* 0x000fe200078ec0ff */
[----:B------:R-:W0:Y:S01]  /*1dfa0*/  LDC R221, c[0x0][0x448] ;  /* 0x00011200ffdd7b82 */ /* 0x000e220000000800 */
[----:B------:R-:W-:Y:S01]  /*1dfb0*/  R2UR UR11, R15 ;  /* 0x000000000f0b72ca */ /* 0x000fe200000e0000 */
[----:B------:R-:W-:Y:S01]  /*1dfc0*/  FMUL.FTZ R15, R2, R24 ;  /* 0x00000018020f7220 */ /* 0x000fe20000410000 */
        /* <DEDUP_REMOVED lines=11> */
[----:B------:R-:W-:Y:S02]  /*1e080*/  IMAD.MOV.U32 R45, RZ, RZ, -0x7fffffe0 ;  /* 0x80000020ff2d7424 */ /* 0x000fe400078e00ff */
        /* <DEDUP_REMOVED lines=9> */
[----:B0-----:R-:W-:Y:S01]  /*1e120*/  ISETP.NE.AND P1, PT, R221, 0x1, PT ;  /* 0x00000001dd00780c */ /* 0x001fe20003f25270 */
[----:B------:R-:W0:Y:S01]  /*1e130*/  MUFU.TANH R15, R15 ;  /* 0x0000000f000f7308 */ /* 0x000e220000002400 */
[----:B------:R-:W-:Y:S01]  /*1e140*/  QGMMA.64x128x32.F32.E4M3.E4M3 R120, R204, gdesc[UR8], R120, gsb0 ;  /* 0x01e00008cc787df3 */ /* 0x000fe20008000878 */
[----:B------:R-:W-:Y:S01]  /*1e150*/  R2UR UR10, R20 ;  /* 0x00000000140a72ca */ /* 0x000fe200000e0000 */
[----:B------:R-:W-:Y:S01]  /*1e160*/  VIADD R20, R14, 0x200 ;  /* 0x000002000e147836 */ /* 0x000fe20000000000 */
[----:B------:R-:W-:Y:S01]  /*1e170*/  R2UR UR11, R21 ;  /* 0x00000000150b72ca */ /* 0x000fe200000e0000 */
[----:B------:R-:W-:Y:S01]  /*1e180*/  IMAD.MOV.U32 R21, RZ, RZ, -0x7fffffe0 ;  /* 0x80000020ff157424 */ /* 0x000fe200078e00ff */
[----:B------:R-:W1:Y:S02]  /*1e190*/  S2R R221, SR_TID.X ;  /* 0x0000000000dd7919 */ /* 0x000e640000002100 */
[----:B------:R-:W2:Y:S08]  /*1e1a0*/  MUFU.TANH R24, R24 ;  /* 0x0000001800187308 */ /* 0x000eb00000002400 */
[----:B------:R-:W3:Y:S08]  /*1e1b0*/  MUFU.TANH R27, R27 ;  /* 0x0000001b001b7308 */ /* 0x000ef00000002400 */
[----:B------:R-:W4:Y:S08]  /*1e1c0*/  MUFU.TANH R30, R30 ;  /* 0x0000001e001e7308 */ /* 0x000f300000002400 */
[----:B------:R-:W0:Y:S01]  /*1e1d0*/  MUFU.TANH R33, R33 ;  /* 0x0000002100217308 */ /* 0x000e220000002400 */
[----:B-1----:R-:W-:-:S07]  /*1e1e0*/  SHF.R.U32.HI R221, RZ, 0x7, R221 ;  /* 0x00000007ffdd7819 */ /* 0x002fce00000116dd */
        /* <DEDUP_REMOVED lines=140> */
[----:B------:R-:W2:Y:S04]  /*1eab0*/  LDC R191, c[0x0][0x9e4] ;  /* 0x00027900ffbf7b82 */ /* 0x000ea80000000800 */
[----:B------:R3:W0:Y:S08]  /*1eac0*/  MUFU.TANH R188, R44 ;  /* 0x0000002c00bc7308 */ /* 0x0006300000002400 */
[----:B------:R-:W0:Y:S01]  /*1ead0*/  MUFU.TANH R58, R58 ;  /* 0x0000003a003a7308 */ /* 0x000e220000002400 */
[----:B---3--:R-:W-:-:S05]  /*1eae0*/  VIADD R44, R14, 0x402 ;  /* 0x000004020e2c7836 */ /* 0x008fca0000000000 */
[----:B------:R-:W-:Y:S02]  /*1eaf0*/  R2UR UR10, R44 ;  /* 0x000000002c0a72ca */ /* 0x000fe400000e0000 */
[----:B------:R-:W3:Y:S01]  /*1eb00*/  @P1 LDC R44, c[0x0][0x450] ;  /* 0x00011400ff2c1b82 */ /* 0x000ee20000000800 */
[----:B------:R4:W0:Y:S08]  /*1eb10*/  MUFU.TANH R14, R105 ;  /* 0x00000069000e7308 */ /* 0x0008300000002400 */
[----:B------:R-:W0:Y:S01]  /*1eb20*/  MUFU.TANH R59, R59 ;  /* 0x0000003b003b7308 */ /* 0x000e220000002400 */
[C---:B----4-:R-:W-:Y:S01]  /*1eb30*/  FMUL.FTZ R105, R2.reuse, R110 ;  /* 0x0000006e02697220 */ /* 0x050fe20000410000 */
[----:B------:R-:W-:Y:S01]  /*1eb40*/  QGMMA.64x128x32.F32.E4M3.E4M3 R120, R184, gdesc[UR8], R120, gsb0 ;  /* 0x01e00008b8787df3 */ /* 0x000fe20008000878 */
[----:B------:R-:W-:-:S05]  /*1eb50*/  FMUL.FTZ R110, R2, R115 ;  /* 0x00000073026e7220 */ /* 0x000fca0000410000 */
        /* <DEDUP_REMOVED lines=20> */
[----:B------:R-:W-:Y:S02]  /*1eca0*/  IMAD R185, R0, -0xc0, RZ ;  /* 0xffffff4000b97824 */ /* 0x000fe400078e02ff */
[----:B-----5:R-:W-:-:S04]  /*1ecb0*/  @P1 IMAD.HI.U32 R45, R184, R45, RZ ;  /* 0x0000002db82d1227 */ /* 0x020fc800078e00ff */
[----:B------:R-:W-:Y:S01]  /*1ecc0*/  VIADD R114, R185, 0x1 ;  /* 0x00000001b9727836 */ /* 0x000fe20000000000 */
[----:B---3--:R-:W-:Y:S01]  /*1ecd0*/  @P1 SHF.R.U32.HI R184, RZ, R44, R45 ;  /* 0x0000002cffb81219 */ /* 0x008fe2000001162d */
[----:B------:R-:W-:Y:S01]  /*1ece0*/  @!P0 IMAD R44, R230, 0x8, R17 ;  /* 0x00000008e62c8824 */ /* 0x000fe200078e0211 */
[----:B------:R-:W-:Y:S01]  /*1ecf0*/  IADD3 R45, -R221, 0xb, RZ ;  /* 0x0000000bdd2d7810 */ /* 0x000fe20007ffe1ff */
[----:B------:R-:W-:Y:S02]  /*1ed00*/  IMAD R115, R219, -0x2, R114 ;  /* 0xfffffffedb737824 */ /* 0x000fe400078e0272 */
[----:B------:R-:W-:Y:S01]  /*1ed10*/  FMUL.FTZ R114, R2, R119 ;  /* 0x0000007702727220 */ /* 0x000fe20000410000 */
[----:B------:R-:W3:Y:S01]  /*1ed20*/  SHFL.IDX PT, R189, R184, RZ, 0x1c1f ;  /* 0x001c1fffb8bd7589 */ /* 0x000ee200000e0000 */
[----:B------:R-:W-:Y:S01]  /*1ed30*/  @!P0 VIADD R44, R44, 0x28840 ;  /* 0x000288402c2c8836 */ /* 0x000fe20000000000 */
[----:B--2---:R-:W-:Y:S01]  /*1ed40*/  ISETP.GE.AND P1, PT, R191, 0x1, PT ;  /* 0x00000001bf00780c */ /* 0x004fe20003f26270 */
[----:B------:R-:W2:Y:S03]  /*1ed50*/  MUFU.TANH R78, R78 ;  /* 0x0000004e004e7308 */ /* 0x000ea60000002400 */
[----:B------:R-:W-:Y:S01]  /*1ed60*/  @!P0 PRMT R44, RZ, 0x654, R44 ;  /* 0x00000654ff2c8816 */ /* 0x000fe2000000002c */
[----:B------:R0:W-:Y:S06]  /*1ed70*/  BAR.ARV R45, 0x100 ;  /* 0x0004002d0000751d */ /* 0x0001ec0000002000 */
[----:B------:R-:W0:Y:S01]  /*1ed80*/  MUFU.TANH R79, R79 ;  /* 0x0000004f004f7308 */ /* 0x000e220000002400 */
[----:B------:R5:W-:Y:S07]  /*1ed90*/  @!P0 SYNCS.ARRIVE.TRANS64.RED.A1T0 RZ, [R44+URZ], RZ ;  /* 0x000000ff2cff89a7 */ /* 0x000bee000810043f */
[----:B------:R-:W0:Y:S01]  /*1eda0*/  MUFU.TANH R80, R80 ;  /* 0x0000005000507308 */ /* 0x000e220000002400 */
[----:B-----5:R-:W-:Y:S01]  /*1edb0*/  IADD3 R44, -R214, R115, R215 ;  /* 0x00000073d62c7210 */ /* 0x020fe20007ffe1d7 */
[----:B------:R-:W-:-:S04]  /*1edc0*/  VIADD R115, R115, 0xffffffff ;  /* 0xffffffff73737836 */ /* 0x000fc80000000000 */
[C---:B------:R-:W-:Y:S02]  /*1edd0*/  VIADD R118, R44.reuse, UR25 ;  /* 0x000000192c767c36 */ /* 0x040fe40008000000 */
[----:B------:R-:W0:Y:S01]  /*1ede0*/  MUFU.TANH R81, R81 ;  /* 0x0000005100517308 */ /* 0x000e220000002400 */
[----:B------:R-:W-:Y:S02]  /*1edf0*/  VIADD R119, R44, UR27 ;  /* 0x0000001b2c777c36 */ /* 0x000fe40008000000 */
[--C-:B---3--:R-:W-:Y:S02]  /*1ee00*/  IMAD.IADD R186, R118, 0x1, R189.reuse ;  /* 0x0000000176ba7824 */ /* 0x108fe400078e02bd */
[----:B------:R-:W-:-:S03]  /*1ee10*/  IMAD.IADD R187, R119, 0x1, R189 ;  /* 0x0000000177bb7824 */ /* 0x000fc600078e02bd */
        /* <DEDUP_REMOVED lines=40> */
.L_x_7254:
[----:B------:R-:W-:-:S05]  /*1f0a0*/  IMAD.U32 R190, RZ, RZ, UR4 ;  /* 0x00000004ffbe7e24 */ /* 0x000fca000f8e00ff */
[----:B------:R-:W-:-:S13]  /*1f0b0*/  ISETP.NE.AND P1, PT, R190, 0x1, PT ;  /* 0x00000001be00780c */ /* 0x000fda0003f25270 */
[----:B0-----:R-:W0:Y:S02]  /*1f0c0*/  @P1 LDC.64 R44, c[0x0][0x9e8] ;  /* 0x00027a00ff2c1b82 */ /* 0x001e240000000a00 */
[----:B0-----:R-:W-:-:S05]  /*1f0d0*/  @P1 IMAD.HI.U32 R44, R189, R44, RZ ;  /* 0x0000002cbd2c1227 */ /* 0x001fca00078e00ff */
[----:B------:R-:W-:-:S07]  /*1f0e0*/  @P1 SHF.R.U32.HI R189, RZ, R45, R44 ;  /* 0x0000002dffbd1219 */ /* 0x000fce000001162c */
.L_x_7255:
[----:B------:R-:W-:Y:S05]  /*1f0f0*/  BSYNC B0 ;  /* 0x0000000000007941 */ /* 0x000fea0003800000 */
.L_x_7253:
[----:B------:R-:W-:-:S05]  /*1f100*/  IMAD R189, R189, R190, R115 ;  /* 0x000000bebdbd7224 */ /* 0x000fca00078e0273 */
[----:B------:R-:W-:Y:S02]  /*1f110*/  VIADDMNMX R186, R189, R190, R186, PT ;  /* 0x000000bebdba7246 */ /* 0x000fe400038001ba */
[----:B------:R-:W-:-:S07]  /*1f120*/  VIMNMX R187, R187, R189, !PT ;  /* 0x000000bdbbbb7248 */ /* 0x000fce0007fe0100 */
.L_x_7252:
[----:B------:R-:W2:Y:S01]  /*1f130*/  LDL.LU R189, [R1] ;  /* 0x0000000001bd7983 */ /* 0x000ea20000300800 */
[C---:B------:R-:W-:Y:S02]  /*1f140*/  ISETP.GE.AND P1, PT, R185.reuse, 0x2, PT ;  /* 0x00000002b900780c */ /* 0x040fe40003f26270 */
[----:B------:R-:W-:Y:S01]  /*1f150*/  ISETP.GE.AND P3, PT, R185, 0x9, PT ;  /* 0x00000009b900780c */ /* 0x000fe20003f66270 */
[----:B------:R-:W1:Y:S01]  /*1f160*/  SHFL.IDX PT, R184, R184, 0x1, 0x1c1f ;  /* 0x003c1f00b8b87f89 */ /* 0x000e6200000e0000 */
[----:B------:R-:W-:Y:S02]  /*1f170*/  ISETP.GT.AND P2, PT, R187, 0x1, !P1 ;  /* 0x00000001bb00780c */ /* 0x000fe40004f44270 */
[----:B------:R-:W-:Y:S02]  /*1f180*/  LOP3.LUT R16, R16, 0xfffffdff, RZ, 0xc0, !PT ;  /* 0xfffffdff10107812 */ /* 0x000fe400078ec0ff */
[----:B------:R-:W-:-:S04]  /*1f190*/  ISETP.LT.OR P2, PT, R186, 0x2, P2 ;  /* 0x00000002ba00780c */ /* 0x000fc80001741670 */
[----:B0-----:R-:W-:Y:S02]  /*1f1a0*/  FSEL R21, R21, -INF , !P2 ;  /* 0xff80000015157808 */ /* 0x001fe40005000000 */
[----:B------:R-:W-:-:S04]  /*1f1b0*/  ISETP.GT.AND P2, PT, R187, 0x8, !P3 ;  /* 0x00000008bb00780c */ /* 0x000fc80005f44270 */
[----:B------:R-:W-:-:S04]  /*1f1c0*/  ISETP.LT.OR P2, PT, R186, 0x9, P2 ;  /* 0x00000009ba00780c */ /* 0x000fc80001741670 */
[----:B------:R-:W-:Y:S01]  /*1f1d0*/  FSEL R25, R25, -INF , !P2 ;  /* 0xff80000019197808 */ /* 0x000fe20005000000 */
[--C-:B-1----:R-:W-:Y:S02]  /*1f1e0*/  IMAD.IADD R118, R118, 0x1, R184.reuse ;  /* 0x0000000176767824 */ /* 0x102fe400078e02b8 */
        /* <DEDUP_REMOVED lines=271> */
[----:B------:R-:W-:-:S13]  /*202e0*/  ISETP.GE.AND P6, PT, R191, 0x1, PT ;  /* 0x00000001bf00780c */ /* 0x000fda0003fc6270 */
        /* <DEDUP_REMOVED lines=13> */
.L_x_7258:
[----:B------:R-:W-:-:S05]  /*203c0*/  IMAD.U32 R184, RZ, RZ, UR4 ;  /* 0x00000004ffb87e24 */ /* 0x000fca000f8e00ff */
[----:B------:R-:W-:-:S13]  /*203d0*/  ISETP.NE.AND P6, PT, R184, 0x1, PT ;  /* 0x00000001b800780c */ /* 0x000fda0003fc5270 */
[----:B------:R-:W0:Y:S02]  /*203e0*/  @P6 LDC.64 R14, c[0x0][0x9e8] ;  /* 0x00027a00ff0e6b82 */ /* 0x000e240000000a00 */
[----:B0-----:R-:W-:-:S05]  /*203f0*/  @P6 IMAD.HI.U32 R14, R185, R14, RZ ;  /* 0x0000000eb90e6227 */ /* 0x001fca00078e00ff */
[----:B------:R-:W-:-:S07]  /*20400*/  @P6 SHF.R.U32.HI R185, RZ, R15, R14 ;  /* 0x0000000fffb96219 */ /* 0x000fce000001160e */
.L_x_7259:
[----:B------:R-:W-:Y:S05]  /*20410*/  BSYNC B0 ;  /* 0x0000000000007941 */ /* 0x000fea0003800000 */
.L_x_7257:
[----:B------:R-:W-:-:S05]  /*20420*/  IMAD R115, R185, R184, R115 ;  /* 0x000000b8b9737224 */ /* 0x000fca00078e0273 */
[----:B------:R-:W-:Y:S02]  /*20430*/  VIADDMNMX R118, R115, R184, R118, PT ;  /* 0x000000b873767246 */ /* 0x000fe40003800176 */
[----:B------:R-:W-:-:S07]  /*20440*/  VIMNMX R119, R119, R115, !PT ;  /* 0x0000007377777248 */ /* 0x000fce0007fe0100 */
.L_x_7256:
        /* <DEDUP_REMOVED lines=158> */
[----:B------:R-:W-:Y:S02]  /*20e30*/  ISETP.LT.OR P1, PT, R118, 0x5a, P1 ;  /* 0x0000005a7600780c */ /* 0x000fe40000f21670 */
[----:B------:R-:W-:Y:S02]  /*20e40*/  ISETP.NE.AND P3, PT, R185, 0x3, PT ;  /* 0x00000003b900780c */ /* 0x000fe40003f65270 */
        /* <DEDUP_REMOVED lines=131> */
[----:B------:R-:W-:Y:S01]  /*21680*/  MUFU.EX2 R184, R184 ;  /* 0x000000b800b87308 */ /* 0x000fe20000000800 */
[----:B------:R-:W-:-:S04]  /*21690*/  FMNMX.FTZ R51, R39, R118, !PT ;  /* 0x0000007627337209 */ /* 0x000fc80007810000 */
        /* <DEDUP_REMOVED lines=50> */
[----:B------:R-:W-:-:S04]  /*219c0*/  FMNMX.FTZ R118, R98, R79, !PT ;  /* 0x0000004f62767209 */ /* 0x000fc80007810000 */
[----:B------:R-:W-:-:S03]  /*219d0*/  FMNMX.FTZ R118, R99, R118, !PT ;  /* 0x0000007663767209 */ /* 0x000fc60007810000 */
[----:B------:R1:W-:Y:S01]  /*219e0*/  MUFU.EX2 R79, R115 ;  /* 0x00000073004f7308 */ /* 0x0003e20000000800 */
[----:B0-----:R-:W-:-:S04]  /*219f0*/  FMNMX.FTZ R83, R103, R118, !PT ;  /* 0x0000007667537209 */ /* 0x001fc80007810000 */
        /* <DEDUP_REMOVED lines=8> */
[----:B------:R-:W-:-:S01]  /*21a80*/  FFMA.FTZ R87, R96, UR28, -R14 ;  /* 0x0000001c60577c23 */ /* 0x000fc2000801080e */
[--C-:B------:R-:W-:Y:S01]  /*21a90*/  FFMA.FTZ R96, R97, UR28, -R14.reuse ;  /* 0x0000001c61607c23 */ /* 0x100fe2000801080e */
[----:B------:R-:W-:Y:S01]  /*21aa0*/  MUFU.EX2 R92, R93 ;  /* 0x0000005d005c7308 */ /* 0x000fe20000000800 */
[----:B-1----:R-:W-:Y:S01]  /*21ab0*/  FMNMX.FTZ R115, R113, R186, !PT ;  /* 0x000000ba71737209 */ /* 0x002fe20007810000 */
[--C-:B------:R-:W-:Y:S01]  /*21ac0*/  FFMA.FTZ R97, R102, UR28, -R14.reuse ;  /* 0x0000001c66617c23 */ /* 0x100fe2000801080e */
[----:B------:R-:W-:-:S01]  /*21ad0*/  FFMA.FTZ R102, R108, UR28, -R14 ;  /* 0x0000001c6c667c23 */ /* 0x000fc2000801080e */
[----:B------:R-:W-:Y:S01]  /*21ae0*/  FFMA.FTZ R108, R112, UR28, -R14 ;  /* 0x0000001c706c7c23 */ /* 0x000fe2000801080e */
[----:B------:R-:W-:Y:S01]  /*21af0*/  FMNMX.FTZ R115, R114, R115, !PT ;  /* 0x0000007372737209 */ /* 0x000fe20007810000 */
[----:B------:R-:W-:Y:S02]  /*21b00*/  FADD.FTZ R112, -R111, R228 ;  /* 0x000000e46f707221 */ /* 0x000fe40000010100 */
[----:B------:R0:W-:Y:S02]  /*21b10*/  MUFU.EX2 R93, R119 ;  /* 0x00000077005d7308 */ /* 0x0001e40000000800 */
[----:B------:R-:W1:Y:S01]  /*21b20*/  SHFL.BFLY PT, R186, R115, 0x2, 0x1f ;  /* 0x0c401f0073ba7f89 */ /* 0x000e6200000e0000 */
[----:B------:R-:W-:-:S05]  /*21b30*/  FMUL.FTZ R112, R112, UR28 ;  /* 0x0000001c70707c20 */ /* 0x000fca0008410000 */
[----:B------:R-:W-:Y:S01]  /*21b40*/  MUFU.EX2 R51, R51 ;  /* 0x0000003300337308 */ /* 0x000fe20000000800 */
[----:B0-----:R-:W-:-:S07]  /*21b50*/  FFMA.FTZ R119, R117, UR28, -R14 ;  /* 0x0000001c75777c23 */ /* 0x001fce000801080e */
[----:B------:R0:W-:Y:S08]  /*21b60*/  MUFU.EX2 R14, R116 ;  /* 0x00000074000e7308 */ /* 0x0001f00000000800 */
[----:B------:R-:W-:Y:S01]  /*21b70*/  MUFU.EX2 R111, R119 ;  /* 0x00000077006f7308 */ /* 0x000fe20000000800 */
[----:B-1----:R-:W-:-:S05]  /*21b80*/  FMNMX.FTZ R221, R115, R186, !PT ;  /* 0x000000ba73dd7209 */ /* 0x002fca0007810000 */
[----:B------:R-:W1:Y:S02]  /*21b90*/  SHFL.BFLY PT, R186, R221, 0x1, 0x1f ;  /* 0x0c201f00ddba7f89 */ /* 0x000e6400000e0000 */
[----:B------:R-:W2:Y:S08]  /*21ba0*/  MUFU.EX2 R112, R112 ;  /* 0x0000007000707308 */ /* 0x000eb00000000800 */
[----:B------:R-:W-:Y:S08]  /*21bb0*/  MUFU.EX2 R60, R60 ;  /* 0x0000003c003c7308 */ /* 0x000ff00000000800 */
[----:B------:R-:W-:Y:S01]  /*21bc0*/  MUFU.EX2 R55, R55 ;  /* 0x0000003700377308 */ /* 0x000fe20000000800 */
[----:B-1----:R-:W-:Y:S01]  /*21bd0*/  FMNMX.FTZ R221, R221, R186, !PT ;  /* 0x000000badddd7209 */ /* 0x002fe20007810000 */
[----:B------:R-:W-:-:S06]  /*21be0*/  IMAD.U32 R186, RZ, RZ, UR28 ;  /* 0x0000001cffba7e24 */ /* 0x000fcc000f8e00ff */
[----:B------:R-:W-:Y:S01]  /*21bf0*/  MUFU.EX2 R64, R64 ;  /* 0x0000004000407308 */ /* 0x000fe20000000800 */
[C---:B------:R-:W-:Y:S01]  /*21c00*/  FSETP.NEU.FTZ.AND P1, PT, R221.reuse, -INF , PT ;  /* 0xff800000dd00780b */ /* 0x040fe20003f3d000 */
[----:B------:R-:W-:-:S03]  /*21c10*/  FFMA.FTZ R115, R221, R186, -8 ;  /* 0xc1000000dd737423 */ /* 0x000fc600000100ba */
[----:B0-----:R-:W-:Y:S02]  /*21c20*/  FSEL R116, R221, RZ, P1 ;  /* 0x000000ffdd747208 */ /* 0x001fe40000800000 */
[----:B------:R-:W-:Y:S01]  /*21c30*/  FSEL R115, R115, RZ, P1 ;  /* 0x000000ff73737208 */ /* 0x000fe20000800000 */
[----:B------:R-:W-:Y:S02]  /*21c40*/  MUFU.EX2 R59, R59 ;  /* 0x0000003b003b7308 */ /* 0x000fe40000000800 */
[----:B------:R-:W-:-:S02]  /*21c50*/  FADD.FTZ R116, -R116, R229 ;  /* 0x000000e574747221 */ /* 0x000fc40000010100 */
[--C-:B------:R-:W-:Y:S01]  /*21c60*/  FFMA.FTZ R117, R24, UR28, -R115.reuse ;  /* 0x0000001c18757c23 */ /* 0x100fe20008010873 */
        /* <DEDUP_REMOVED lines=54> */
[----:B--2---:R-:W-:-:S01]  /*21fd0*/  FFMA.FTZ R115, R112, R4, R15 ;  /* 0x0000000470737223 */ /* 0x004fc2000001000f */
[----:B0-----:R-:W-:-:S03]  /*21fe0*/  FFMA.FTZ R4, R119, R3, R20 ;  /* 0x0000000377047223 */ /* 0x001fc60000010014 */
[----:B------:R-:W-:Y:S01]  /*21ff0*/  FADD.FTZ R70, R184, R115 ;  /* 0x00000073b8467221 */ /* 0x000fe20000010000 */
[----:B-1----:R-:W-:-:S02]  /*22000*/  FADD.FTZ R3, R117, R4 ;  /* 0x0000000475037221 */ /* 0x002fc40000010000 */
        /* <DEDUP_REMOVED lines=150> */
[----:B--2---:R-:W-:-:S04]  /*22970*/  FADD.FTZ R4, R110, R115 ;  /* 0x000000736e047221 */ /* 0x004fc80000010000 */
[----:B0-----:R-:W-:Y:S01]  /*22980*/  FADD.FTZ R3, R113, R4 ;  /* 0x0000000471037221 */ /* 0x001fe20000010000 */
[----:B------:R-:W-:-:S03]  /*22990*/  FADD.FTZ R4, R111, R70 ;  /* 0x000000466f047221 */ /* 0x000fc60000010000 */
[----:B-1----:R-:W-:Y:S01]  /*229a0*/  FADD.FTZ R3, R114, R3 ;  /* 0x0000000372037221 */ /* 0x002fe20000010000 */
[----:B------:R-:W-:Y:S06]  /*229b0*/  @!P3 BRA `(.L_x_7260) ;  /* 0x000000000004b947 */ /* 0x000fec0003800000 */
[----:B------:R-:W-:Y:S01]  /*229c0*/  BPT.TRAP 0x1 ;  /* 0x000000040000795c */ /* 0x000fe20000300000 */
.L_x_7260:
[----:B------:R-:W-:Y:S01]  /*229d0*/  F2FP.SATFINITE.E4M3.F32.PACK_AB_MERGE_C R21, R26, R21, RZ ;  /* 0x000000151a15723e */ /* 0x000fe200048070ff */
[----:B------:R-:W-:Y:S01]  /*229e0*/  FMUL.FTZ R120, R120, R112 ;  /* 0x0000007078787220 */ /* 0x000fe20000410000 */
        /* <DEDUP_REMOVED lines=123> */
.L_x_7242:
[----:B------:R-:W-:Y:S01]  /*231a0*/  IMAD.U32 R0, RZ, RZ, UR41 ;  /* 0x00000029ff007e24 */ /* 0x000fe2000f8e00ff */
[----:B------:R-:W-:Y:S05]  /*231b0*/  WARPSYNC.ALL ;  /* 0x0000000000007948 */ /* 0x000fea0003800000 */
[----:B------:R-:W-:Y:S06]  /*231c0*/  BAR.ARV 0x8, 0x180 ;  /* 0x0206000000007b1d */ /* 0x000fec0000002000 */
[----:B------:R-:W-:-:S13]  /*231d0*/  ISETP.NE.AND P1, PT, R0, 0x3, PT ;  /* 0x000000030000780c */ /* 0x000fda0003f25270 */
[----:B------:R-:W-:Y:S05]  /*231e0*/  @!P1 BRA `(.L_x_7262) ;  /* 0x0000000000049947 */ /* 0x000fea0003800000 */
[----:B------:R-:W-:Y:S01]  /*231f0*/  BPT.TRAP 0x1 ;  /* 0x000000040000795c */ /* 0x000fe20000300000 */
.L_x_7262:
[----:B------:R-:W-:Y:S01]  /*23200*/  IMAD R13, R211, 0x8, R17 ;  /* 0x00000008d30d7824 */ /* 0x000fe200078e0211 */
[----:B------:R-:W-:-:S04]  /*23210*/  SHF.L.U32 R0, R210, 0x1f, RZ ;  /* 0x0000001fd2007819 */ /* 0x000fc800000006ff */
[----:B------:R0:W1:Y:S01]  /*23220*/  SYNCS.PHASECHK.TRANS64.TRYWAIT P0, [R13+URZ+0x28850], R0 ;  /* 0x028850000d0075a7 */ /* 0x000062000800017f */
[----:B------:R-:W-:Y:S05]  /*23230*/  @!P1 BRA `(.L_x_7263) ;  /* 0x0000000000049947 */ /* 0x000fea0003800000 */
[----:B------:R-:W-:Y:S01]  /*23240*/  BPT.TRAP 0x1 ;  /* 0x000000040000795c */ /* 0x000fe20000300000 */
.L_x_7263:
[----:B------:R-:W-:-:S05]  /*23250*/  VIADD R17, R17, 0x400 ;  /* 0x0000040011117836 */ /* 0x000fca0000000000 */
[----:B------:R-:W-:-:S04]  /*23260*/  SHF.R.U32.HI R17, RZ, 0x4, R17 ;  /* 0x00000004ff117819 */ /* 0x000fc80000011611 */
[----:B------:R-:W-:-:S04]  /*23270*/  LOP3.LUT R17, R17, 0x3fff, RZ, 0xc0, !PT ;  /* 0x00003fff11117812 */ /* 0x000fc800078ec0ff */
[----:B------:R-:W-:Y:S01]  /*23280*/  LOP3.LUT R6, R17, 0x10000, RZ, 0xfc, !PT ;  /* 0x0001000011067812 */ /* 0x000fe200078efcff */
[----:B-1----:R-:W-:Y:S06]  /*23290*/  @P0 BRA `(.L_x_7264) ;  /* 0x0000000000080947 */ /* 0x002fec0003800000 */
[----:B------:R-:W1:Y:S02]  /*232a0*/  SYNCS.PHASECHK.TRANS64.TRYWAIT P0, [R13+URZ+0x28850], R0 ;  /* 0x028850000d0075a7 */ /* 0x000e64000800017f */
[----:B-1----:R-:W-:Y:S05]  /*232b0*/  @!P0 BRA `(.L_x_7265) ;  /* 0x000000b4008c8947 */ /* 0x002fea0003800000 */
.L_x_7264:
        /* <DEDUP_REMOVED lines=9> */
[----:B------:R-:W-:-:S04]  /*23350*/  ISETP.NE.U32.AND P0, PT, RZ, UR4, PT ;  /* 0x00000004ff007c0c */ /* 0x000fc8000bf05070 */
[----:B------:R-:W-:-:S07]  /*23360*/  ISETP.NE.AND.EX P0, PT, RZ, UR5, PT, P0 ;  /* 0x00000005ff007c0c */ /* 0x000fce000bf05300 */
[----:B------:R-:W-:Y:S01]  /*23370*/  QGMMA.64x128x32.F32.E4M3.E4M3 R120, R204, gdesc[UR4], R120, gsb0 ;  /* 0x01e00004cc787df3 */ /* 0x000fe20008000878 */
[----:B------:R-:W-:Y:S01]  /*23380*/  R2UR UR6, R8 ;  /* 0x00000000080672ca */ /* 0x000fe200000e0000 */
[----:B------:R-:W-:Y:S01]  /*23390*/  VIADD R8, R6, 0x200 ;  /* 0x0000020006087836 */ /* 0x000fe20000000000 */
[----:B------:R-:W-:Y:S01]  /*233a0*/  R2UR UR7, R9 ;  /* 0x00000000090772ca */ /* 0x000fe200000e0000 */
[----:B------:R-:W-:Y:S02]  /*233b0*/  IMAD.MOV.U32 R9, RZ, RZ, -0x7fffffe0 ;  /* 0x80000020ff097424 */ /* 0x000fe400078e00ff */
[----:B------:R-:W2:Y:S01]  /*233c0*/  @P0 LDC.64 R10, c[0x0][0x9d0] ;  /* 0x00027400ff0a0b82 */ /* 0x000ea20000000a00 */
[----:B------:R-:W-:Y:S02]  /*233d0*/  @P0 SHF.R.S32.HI R5, RZ, 0x1f, R223 ;  /* 0x0000001fff050819 */ /* 0x000fe400000114df */
[----:B------:R-:W-:Y:S01]  /*233e0*/  @P0 SHF.R.S32.HI R7, RZ, 0x1f, R222 ;  /* 0x0000001fff070819 */ /* 0x000fe200000114de */
[----:B------:R-:W-:-:S02]  /*233f0*/  WARPGROUP.DEPBAR.LE gsb0, 0x0 ;  /* 0x00008000000079c5 */ /* 0x000fc40000010000 */
[----:B------:R-:W-:-:S06]  /*23400*/  WARPGROUP.ARRIVE ;  /* 0x00000000000079c5 */ /* 0x000fcc0000000000 */
[----:B------:R-:W-:Y:S01]  /*23410*/  QGMMA.64x128x32.F32.E4M3.E4M3 R120, R200, gdesc[UR4], R120, gsb0 ;  /* 0x01e00004c8787df3 */ /* 0x000fe20008000878 */
[----:B------:R-:W-:Y:S02]  /*23420*/  R2UR UR6, R8 ;  /* 0x00000000080672ca */ /* 0x000fe400000e0000 */
[----:B------:R-:W-:Y:S02]  /*23430*/  R2UR UR7, R9 ;  /* 0x00000000090772ca */ /* 0x000fe400000e0000 */
[----:B------:R-:W0:Y:S02]  /*23440*/  @P0 LDC.64 R8, c[0x0][0x9c8] ;  /* 0x00027200ff080b82 */ /* 0x000e240000000a00 */
        /* <DEDUP_REMOVED lines=8> */
[C---:B------:R-:W-:Y:S01]  /*234d0*/  @P0 LEA R10, P1, R8.reuse, UR4, 0x2 ;  /* 0x00000004080a0c11 */ /* 0x040fe2000f8210ff */
[----:B------:R-:W-:Y:S02]  /*234e0*/  WARPGROUP.DEPBAR.LE gsb0, 0x0 ;  /* 0x00008000000079c5 */ /* 0x000fe40000010000 */
[----:B------:R-:W-:Y:S01]  /*234f0*/  WARPGROUP.ARRIVE ;  /* 0x00000000000079c5 */ /* 0x000fe20000000000 */
[----:B------:R-:W-:Y:S01]  /*23500*/  @P0 LEA.HI.X R11, R8, UR5, R5, 0x2, P1 ;  /* 0x00000005080b0c11 */ /* 0x000fe200088f1405 */
[----:B------:R-:W-:Y:S02]  /*23510*/  VIADD R8, R6, 0x202 ;  /* 0x0000020206087836 */ /* 0x000fe40000000000 */
[----:B------:R-:W-:Y:S02]  /*23520*/  IMAD.MOV.U32 R0, RZ, RZ, 0x3f800000 ;  /* 0x3f800000ff007424 */ /* 0x000fe400078e00ff */
[----:B------:R-:W-:Y:S01]  /*23530*/  QGMMA.64x128x32.F32.E4M3.E4M3 R120, R196, gdesc[UR4], R120, gsb0 ;  /* 0x01e00004c4787df3 */ /* 0x000fe20008000878 */
[----:B------:R-:W-:Y:S01]  /*23540*/  IMAD.MOV.U32 R9, RZ, RZ, -0x7fffffe0 ;  /* 0x80000020ff097424 */ /* 0x000fe200078e00ff */
[----:B------:R-:W-:-:S02]  /*23550*/  R2UR UR6, R8 ;  /* 0x00000000080672ca */ /* 0x000fc400000e0000 */
[----:B------:R0:W2:Y:S02]  /*23560*/  @P0 LDG.E R0, desc[UR38][R10.64] ;  /* 0x000000260a000981 */ /* 0x0000a4000c1e1900 */
[----:B------:R-:W-:Y:S01]  /*23570*/  R2UR UR7, R9 ;  /* 0x00000000090772ca */ /* 0x000fe200000e0000 */
[----:B------:R-:W-:Y:S02]  /*23580*/  VIADD R8, R6, 0x400 ;  /* 0x0000040006087836 */ /* 0x000fe40000000000 */
[----:B------:R-:W-:Y:S01]  /*23590*/  IMAD.MOV.U32 R9, RZ, RZ, -0x7fffffe0 ;  /* 0x80000020ff097424 */ /* 0x000fe200078e00ff */
[----:B------:R-:W-:Y:S02]  /*235a0*/  WARPGROUP.DEPBAR.LE gsb0, 0x0 ;  /* 0x00008000000079c5 */ /* 0x000fe40000010000 */
[----:B------:R-:W-:-:S07]  /*235b0*/  WARPGROUP.ARRIVE ;  /* 0x00000000000079c5 */ /* 0x000fce0000000000 */
[----:B------:R-:W-:Y:S01]  /*235c0*/  QGMMA.64x128x32.F32.E4M3.E4M3 R120, R192, gdesc[UR4], R120, gsb0 ;  /* 0x01e00004c0787df3 */ /* 0x000fe20008000878 */
[----:B------:R-:W-:Y:S02]  /*235d0*/  R2UR UR6, R8 ;  /* 0x00000000080672ca */ /* 0x000fe400000e0000 */
[----:B------:R-:W-:Y:S01]  /*235e0*/  R2UR UR7, R9 ;  /* 0x00000000090772ca */ /* 0x000fe200000e0000 */
[----:B------:R-:W-:Y:S02]  /*235f0*/  VIADD R6, R6, 0x402 ;  /* 0x0000040206067836 */ /* 0x000fe40000000000 */
[----:B------:R-:W-:Y:S01]  /*23600*/  IMAD.MOV.U32 R7, RZ, RZ, -0x7fffffe0 ;  /* 0x80000020ff077424 */ /* 0x000fe200078e00ff */
[----:B------:R-:W1:Y:S01]  /*23610*/  SHFL.BFLY PT, R5, R4, 0x2, 0x1f ;  /* 0x0c401f0004057f89 */ /* 0x000e6200000e0000 */
[----:B------:R-:W-:Y:S02]  /*23620*/  WARPGROUP.DEPBAR.LE gsb0, 0x0 ;  /* 0x00008000000079c5 */ /* 0x000fe40000010000 */
[----:B------:R-:W-:-:S06]  /*23630*/  WARPGROUP.ARRIVE ;  /* 0x00000000000079c5 */ /* 0x000fcc0000000000 */
[----:B------:R-:W-:Y:S01]  /*23640*/  QGMMA.64x128x32.F32.E4M3.E4M3 R120, R188, gdesc[UR4], R120, gsb0 ;  /* 0x01e00004bc787df3 */ /* 0x000fe20008000878 */
        /* <DEDUP_REMOVED lines=9> */
[----:B------:R-:W-:Y:S01]  /*236e0*/  FMUL.FTZ R4, R2, 0.00390625 ;  /* 0x3b80000002047820 */ /* 0x000fe20000410000 */
[----:B------:R-:W-:-:S04]  /*236f0*/  IMAD.MOV.U32 R3, RZ, RZ, RZ ;  /* 0x000000ffff037224 */ /* 0x000fc800078e00ff */
[----:B------:R-:W-:Y:S01]  /*23700*/  FSETP.NE.FTZ.AND P1, PT, R4, RZ, PT ;  /* 0x000000ff0400720b */ /* 0x000fe20003f35000 */
[----:B---3--:R-:W-:-:S04]  /*23710*/  FADD.FTZ R8, R6, R7 ;  /* 0x0000000706087221 */ /* 0x008fc80000010000 */
[----:B------:R-:W-:Y:S02]  /*23720*/  FMUL.FTZ R9, R8, 0.00390625 ;  /* 0x3b80000008097820 */ /* 0x000fe40000410000 */
[----:B------:R1:W-:Y:S03]  /*23730*/  @P0 MUFU.RCP R3, R2 ;  /* 0x0000000200030308 */ /* 0x0003e60000001000 */
[----:B------:R-:W-:Y:S01]  /*23740*/  FSETP.NE.FTZ.AND P2, PT, R9, RZ, PT ;  /* 0x000000ff0900720b */ /* 0x000fe20003f55000 */
[----:B------:R-:W-:Y:S02]  /*23750*/  WARPGROUP.DEPBAR.LE gsb0, 0x0 ;  /* 0x00008000000079c5 */ /* 0x000fe40000010000 */
[----:B------:R-:W-:-:S06]  /*23760*/  WARPGROUP.ARRIVE ;  /* 0x00000000000079c5 */ /* 0x000fcc0000000000 */
[----:B------:R-:W-:Y:S01]  /*23770*/  QGMMA.64x128x32.F32.E4M3.E4M3 R120, R184, gdesc[UR4], R120, gsb0 ;  /* 0x01e00004b8787df3 */ /* 0x000fe20008000878 */
[----:B------:R-:W-:Y:S01]  /*23780*/  FSETP.NE.FTZ.AND P0, PT, R8, RZ, PT ;  /* 0x000000ff0800720b */ /* 0x000fe20003f15000 */
[----:B------:R-:W-:Y:S01]  /*23790*/  IMAD.MOV.U32 R7, RZ, RZ, RZ ;  /* 0x000000ffff077224 */ /* 0x000fe200078e00ff */
[----:B------:R-:W3:Y:S01]  /*237a0*/  @P1 MUFU.LG2 R4, R4 ;  /* 0x0000000400041308 */ /* 0x000ee20000000c00 */
[----:B------:R-:W-:-:S07]  /*237b0*/  IMAD.U32 R12, RZ, RZ, UR41 ;  /* 0x00000029ff0c7e24 */ /* 0x000fce000f8e00ff */
[----:B------:R-:W4:Y:S01]  /*237c0*/  @P2 MUFU.LG2 R6, R9 ;  /* 0x0000000900062308 */ /* 0x000f220000000c00 */
[----:B------:R-:W-:-:S07]  /*237d0*/  ISETP.NE.AND P3, PT, R12, 0x3, PT ;  /* 0x000000030c00780c */ /* 0x000fce0003f65270 */
[----:B------:R-:W5:Y:S01]  /*237e0*/  @P0 MUFU.RCP R7, R8 ;  /* 0x0000000800070308 */ /* 0x000f620000001000 */
[----:B------:R-:W-:Y:S02]  /*237f0*/  IMAD.U32 R5, RZ, RZ, UR28 ;  /* 0x0000001cff057e24 */ /* 0x000fe4000f8e00ff */
[----:B0-----:R-:W-:Y:S02]  /*23800*/  IMAD.U32 R11, RZ, RZ, UR28 ;  /* 0x0000001cff0b7e24 */ /* 0x001fe4000f8e00ff */
[----:B-1----:R-:W-:Y:S01]  /*23810*/  @P1 FMUL.FTZ R2, R5, 0.69314718246459960938 ;  /* 0x3f31721805021820 */ /* 0x002fe20000410000 */
[----:B---3--:R-:W-:Y:S01]  /*23820*/  @P1 FMUL.FTZ R5, R4, 0.69314718246459960938 ;  /* 0x3f31721804051820 */ /* 0x008fe20000410000 */
[----:B------:R-:W-:Y:S01]  /*23830*/  @P2 FMUL.FTZ R11, R11, 0.69314718246459960938 ;  /* 0x3f3172180b0b2820 */ /* 0x000fe20000410000 */
[----:B----4-:R-:W-:Y:S01]  /*23840*/  @P2 FMUL.FTZ R6, R6, 0.69314718246459960938 ;  /* 0x3f31721806062820 */ /* 0x010fe20000410000 */
[----:B------:R-:W-:Y:S02]  /*23850*/  IMAD.MOV.U32 R64, RZ, RZ, -0x800000 ;  /* 0xff800000ff407424 */ /* 0x000fe400078e00ff */
[----:B------:R-:W-:Y:S01]  /*23860*/  @P1 FFMA.FTZ R64, R2, R227, R5 ;  /* 0x000000e302401223 */ /* 0x000fe20000010005 */
[----:B------:R-:W-:-:S02]  /*23870*/  IMAD.MOV.U32 R62, RZ, RZ, -0x800000 ;  /* 0xff800000ff3e7424 */ /* 0x000fc400078e00ff */
[----:B------:R-:W-:Y:S01]  /*23880*/  @P2 FFMA.FTZ R62, R11, R221, R6 ;  /* 0x000000dd0b3e2223 */ /* 0x000fe20000010006 */
[-C--:B--2---:R-:W-:Y:S01]  /*23890*/  FMUL.FTZ R3, R3, R0.reuse ;  /* 0x0000000003037220 */ /* 0x084fe20000410000 */
[----:B-----5:R-:W-:Y:S01]  /*238a0*/  FMUL.FTZ R2, R7, R0 ;  /* 0x0000000007027220 */ /* 0x020fe20000410000 */
[----:B------:R-:W-:Y:S02]  /*238b0*/  WARPGROUP.DEPBAR.LE gsb0, 0x0 ;  /* 0x00008000000079c5 */ /* 0x000fe40000010000 */
[----:B------:R-:W-:Y:S05]  /*238c0*/  @!P3 BRA `(.L_x_7266) ;  /* 0x000000000004b947 */ /* 0x000fea0003800000 */
[----:B------:R-:W-:Y:S01]  /*238d0*/  BPT.TRAP 0x1 ;  /* 0x000000040000795c */ /* 0x000fe20000300000 */
.L_x_7266:
        /* <DEDUP_REMOVED lines=75> */
.L_x_7155:
[----:B------:R-:W-:Y:S01]  /*23d90*/  IMAD.SHL.U32 R79, R235, 0x8, RZ ;  /* 0x00000008eb4f7824 */ /* 0x000fe200078e00ff */
[----:B------:R-:W-:Y:S05]  /*23da0*/  WARPSYNC.ALL ;  /* 0x0000000000007948 */ /* 0x000fea0003800000 */
[----:B------:R-:W-:Y:S01]  /*23db0*/  VIADD R81, R79, 0x40 ;  /* 0x000000404f517836 */ /* 0x000fe20000000000 */
[----:B------:R-:W-:-:S04]  /*23dc0*/  SHF.R.S32.HI R66, RZ, 0x1f, R79 ;  /* 0x0000001fff427819 */ /* 0x000fc8000001144f */
[----:B------:R-:W-:Y:S01]  /*23dd0*/  SHF.R.S32.HI R70, RZ, 0x1f, R81 ;  /* 0x0000001fff467819 */ /* 0x000fe20000011451 */
        /* <DEDUP_REMOVED lines=15> */
[----:B------:R-:W-:-:S05]  /*23ed0*/  IMAD.X R3, RZ, RZ, UR5, P0 ;  /* 0x00000005ff037e24 */ /* 0x000fca00080e06ff */
[----:B------:R2:W4:Y:S01]  /*23ee0*/  LDG.E.CONSTANT R0, desc[UR38][R2.64] ;  /* 0x0000002602007981 */ /* 0x000522000c1e9900 */
[----:B------:R-:W-:Y:S01]  /*23ef0*/  F2FP.BF16.F32.PACK_AB R54, R175, R4 ;  /* 0x00000004af36723e */ /* 0x000fe200000010ff */
[----:B------:R-:W-:Y:S01]  /*23f00*/  UMOV UR4, 0xffffffff ;  /* 0xffffffff00047882 */ /* 0x000fe20000000000 */
[----:B------:R-:W-:Y:S01]  /*23f10*/  F2FP.BF16.F32.PACK_AB R43, R180, R5 ;  /* 0x00000005b42b723e */ /* 0x000fe200000010ff */
[----:B-----5:R-:W0:Y:S01]  /*23f20*/  S2R R24, SR_SWINHI ;  /* 0x0000000000187919 */ /* 0x020e220000002f00 */
        /* <DEDUP_REMOVED lines=17> */
[----:B0-----:R-:W-:Y:S02]  /*24040*/  MOV R69, R24 ;  /* 0x0000001800457202 */ /* 0x001fe40000000f00 */
[----:B--2---:R-:W-:Y:S02]  /*24050*/  LOP3.LUT P0, R2, R49, 0x3, RZ, 0xc0, !PT ;  /* 0x0000000331027812 */ /* 0x004fe4000780c0ff */
[----:B------:R-:W-:Y:S02]  /*24060*/  F2FP.BF16.F32.PACK_AB R41, R124, R41 ;  /* 0x000000297c29723e */ /* 0x000fe400000010ff */
        /* <DEDUP_REMOVED lines=25> */
[----:B------:R-:W-:Y:S01]  /*24200*/  LOP3.LUT R6, R6, R7, RZ, 0x3c, !PT ;  /* 0x0000000706067212 */ /* 0x000fe200078e3cff */
[--C-:B------:R-:W-:Y:S01]  /*24210*/  IMAD.X R7, RZ, RZ, R5.reuse, P5 ;  /* 0x000000ffff077224 */ /* 0x100fe200028e0605 */
[----:B------:R-:W-:Y:S01]  /*24220*/  LOP3.LUT R8, R8, R9, RZ, 0x3c, !PT ;  /* 0x0000000908087212 */ /* 0x000fe200078e3cff */
[----:B------:R-:W-:Y:S01]  /*24230*/  IMAD.X R9, RZ, RZ, R5, P1 ;  /* 0x000000ffff097224 */ /* 0x000fe200008e0605 */
[----:B------:R-:W-:Y:S02]  /*24240*/  SHF.R.U64 R14, R14, 0x3, RZ ;  /* 0x000000030e0e7819 */ /* 0x000fe400000012ff */
[----:B------:R-:W-:-:S02]  /*24250*/  IADD3 R11, P2, R4, 0x4020, RZ ;  /* 0x00004020040b7810 */ /* 0x000fc40007f5e0ff */
[C---:B------:R-:W-:Y:S02]  /*24260*/  IADD3 R21, P4, R4.reuse, 0x60, RZ ;  /* 0x0000006004157810 */ /* 0x040fe40007f9e0ff */
[C---:B------:R-:W-:Y:S02]  /*24270*/  IADD3 R25, P5, R4.reuse, 0x40, RZ ;  /* 0x0000004004197810 */ /* 0x040fe40007fbe0ff */
[----:B------:R-:W-:Y:S02]  /*24280*/  IADD3 R27, P1, R4, 0x20, RZ ;  /* 0x00000020041b7810 */ /* 0x000fe40007f3e0ff */
[----:B------:R-:W-:Y:S02]  /*24290*/  LOP3.LUT R14, R14, R15, RZ, 0x3c, !PT ;  /* 0x0000000f0e0e7212 */ /* 0x000fe400078e3cff */
        /* <DEDUP_REMOVED lines=28> */
[----:B----4-:R-:W-:Y:S01]  /*24460*/  LOP3.LUT R2, R0, 0x2, RZ, 0x3c, !PT ;  /* 0x0000000200027812 */ /* 0x010fe200078e3cff */
        /* <DEDUP_REMOVED lines=44> */
[----:B------:R-:W-:Y:S01]  /*24730*/  SHFL.IDX PT, R41, R41, R0, 0x1c1f ;  /* 0x001c1f0029297589 */ /* 0x000fe200000e0000 */
[----:B------:R-:W-:-:S02]  /*24740*/  SEL R77, R58, R77, P0 ;  /* 0x0000004d3a4d7207 */ /* 0x000fc40000000000 */
[----:B0-----:R-:W-:Y:S01]  /*24750*/  SEL R8, R10, R7, P0 ;  /* 0x000000070a087207 */ /* 0x001fe20000000000 */
[----:B------:R-:W0:Y:S01]  /*24760*/  SHFL.IDX PT, R40, R43, R2, 0x1c1f ;  /* 0x001c1f022b287589 */ /* 0x000e2200000e0000 */
[----:B------:R-:W-:Y:S02]  /*24770*/  SEL R28, R30, R27, P0 ;  /* 0x0000001b1e1c7207 */ /* 0x000fe40000000000 */
[----:B--2---:R-:W-:Y:S01]  /*24780*/  SEL R32, R34, R31, P0 ;  /* 0x0000001f22207207 */ /* 0x004fe20000000000 */
[----:B------:R-:W-:Y:S01]  /*24790*/  SHFL.IDX PT, R45, R45, R0, 0x1c1f ;  /* 0x001c1f002d2d7589 */ /* 0x000fe200000e0000 */
[----:B---3--:R-:W-:Y:S02]  /*247a0*/  SEL R36, R38, R35, P0 ;  /* 0x0000002326247207 */ /* 0x008fe40000000000 */
[----:B------:R-:W-:Y:S01]  /*247b0*/  SEL R4, R6, R3, P0 ;  /* 0x0000000306047207 */ /* 0x000fe20000000000 */
[----:B------:R-:W-:Y:S01]  /*247c0*/  SHFL.IDX PT, R49, R49, R0, 0x1c1f ;  /* 0x001c1f0031317589 */ /* 0x000fe200000e0000 */
[----:B------:R-:W-:-:S02]  /*247d0*/  SEL R10, R7, R10, P0 ;  /* 0x0000000a070a7207 */ /* 0x000fc40000000000 */
[----:B----4-:R-:W-:Y:S01]  /*247e0*/  SEL R24, R26, R21, P0 ;  /* 0x000000151a187207 */ /* 0x010fe20000000000 */
[----:B------:R-:W-:Y:S01]  /*247f0*/  SHFL.IDX PT, R53, R53, R0, 0x1c1f ;  /* 0x001c1f0035357589 */ /* 0x000fe200000e0000 */
[----:B------:R-:W-:Y:S02]  /*24800*/  SEL R30, R27, R30, P0 ;  /* 0x0000001e1b1e7207 */ /* 0x000fe40000000000 */
[----:B------:R-:W-:Y:S01]  /*24810*/  SEL R34, R31, R34, P0 ;  /* 0x000000221f227207 */ /* 0x000fe20000000000 */
        /* <DEDUP_REMOVED lines=8> */
[----:B0-----:R-:W-:Y:S01]  /*248a0*/  SEL R52, R41, R40, P0 ;  /* 0x0000002829347207 */ /* 0x001fe20000000000 */
[----:B------:R-:W-:Y:S01]  /*248b0*/  SHFL.IDX PT, R71, R71, R0, 0x1c1f ;  /* 0x001c1f0047477589 */ /* 0x000fe200000e0000 */
[----:B------:R-:W-:-:S03]  /*248c0*/  SEL R54, R40, R41, P0 ;  /* 0x0000002928367207 */ /* 0x000fc60000000000 */
[----:B------:R0:W2:Y:S04]  /*248d0*/  SHFL.IDX PT, R42, R47, R2, 0x1c1f ;  /* 0x001c1f022f2a7589 */ /* 0x0000a800000e0000 */
[----:B------:R-:W3:Y:S04]  /*248e0*/  SHFL.IDX PT, R44, R51, R2, 0x1c1f ;  /* 0x001c1f02332c7589 */ /* 0x000ee800000e0000 */
[----:B------:R-:W4:Y:S01]  /*248f0*/  SHFL.IDX PT, R46, R55, R2, 0x1c1f ;  /* 0x001c1f02372e7589 */ /* 0x000f2200000e0000 */
[----:B0-----:R-:W-:-:S03]  /*24900*/  IMAD.MOV.U32 R47, RZ, RZ, RZ ;  /* 0x000000ffff2f7224 */ /* 0x001fc600078e00ff */
[----:B------:R-:W0:Y:S04]  /*24910*/  SHFL.IDX PT, R48, R59, R2, 0x1c1f ;  /* 0x001c1f023b307589 */ /* 0x000e2800000e0000 */
[----:B------:R-:W5:Y:S04]  /*24920*/  SHFL.IDX PT, R50, R63, R2, 0x1c1f ;  /* 0x001c1f023f327589 */ /* 0x000f6800000e0000 */
[----:B------:R-:W1:Y:S04]  /*24930*/  SHFL.IDX PT, R56, R67, R2, 0x1c1f ;  /* 0x001c1f0243387589 */ /* 0x000e6800000e0000 */
[----:B------:R-:W1:Y:S01]  /*24940*/  SHFL.IDX PT, R58, R73, R2, 0x1c1f ;  /* 0x001c1f02493a7589 */ /* 0x000e6200000e0000 */
[----:B--2---:R-:W-:-:S02]  /*24950*/  SEL R5, R45, R42, P0 ;  /* 0x0000002a2d057207 */ /* 0x004fc40000000000 */
[----:B------:R-:W-:Y:S01]  /*24960*/  SEL R7, R42, R45, P0 ;  /* 0x0000002d2a077207 */ /* 0x000fe20000000000 */
[----:B------:R2:W2:Y:S01]  /*24970*/  SHFL.IDX PT, R75, R75, R0, 0x1c1f ;  /* 0x001c1f004b4b7589 */ /* 0x0004a200000e0000 */
[----:B---3--:R-:W-:Y:S02]  /*24980*/  SEL R9, R49, R44, P0 ;  /* 0x0000002c31097207 */ /* 0x008fe40000000000 */
[----:B------:R-:W-:Y:S01]  /*24990*/  SEL R11, R44, R49, P0 ;  /* 0x000000312c0b7207 */ /* 0x000fe20000000000 */
[----:B------:R3:W2:Y:S01]  /*249a0*/  SHFL.IDX PT, R60, R77, R2, 0x1c1f ;  /* 0x001c1f024d3c7589 */ /* 0x0006a200000e0000 */
[----:B----4-:R-:W-:Y:S02]  /*249b0*/  SEL R25, R53, R46, P0 ;  /* 0x0000002e35197207 */ /* 0x010fe40000000000 */
[----:B------:R-:W-:Y:S02]  /*249c0*/  SEL R27, R46, R53, P0 ;  /* 0x000000352e1b7207 */ /* 0x000fe40000000000 */
[----:B0-----:R-:W-:-:S02]  /*249d0*/  SEL R29, R57, R48, P0 ;  /* 0x00000030391d7207 */ /* 0x001fc40000000000 */
[----:B------:R-:W-:Y:S02]  /*249e0*/  SEL R31, R48, R57, P0 ;  /* 0x00000039301f7207 */ /* 0x000fe40000000000 */
[----:B-----5:R-:W-:Y:S02]  /*249f0*/  SEL R33, R61, R50, P0 ;  /* 0x000000323d217207 */ /* 0x020fe40000000000 */
[----:B------:R-:W-:Y:S02]  /*24a00*/  SEL R35, R50, R61, P0 ;  /* 0x0000003d32237207 */ /* 0x000fe40000000000 */
[----:B-1----:R-:W-:Y:S02]  /*24a10*/  SEL R37, R65, R56, P0 ;  /* 0x0000003841257207 */ /* 0x002fe40000000000 */
[----:B------:R-:W-:Y:S02]  /*24a20*/  SEL R39, R56, R65, P0 ;  /* 0x0000004138277207 */ /* 0x000fe40000000000 */
[----:B------:R-:W-:-:S02]  /*24a30*/  SEL R13, R71, R58, P0 ;  /* 0x0000003a470d7207 */ /* 0x000fc40000000000 */
[----:B---3--:R-:W-:-:S07]  /*24a40*/  SEL R15, R58, R71, P0 ;  /* 0x000000473a0f7207 */ /* 0x008fce0000000000 */
.L_x_7497:
[----:B------:R-:W-:Y:S05]  /*24a50*/  WARPSYNC.ALL ;  /* 0x0000000000007948 */ /* 0x000fea0003800000 */
[----:B------:R-:W-:Y:S01]  /*24a60*/  BAR.SYNC.DEFER_BLOCKING 0x1, 0x100 ;  /* 0x0044000000007b1d */ /* 0x000fe20000010000 */
[----:B--2---:R-:W-:Y:S02]  /*24a70*/  SEL R53, R75, R60, P0 ;  /* 0x0000003c4b357207 */ /* 0x004fe40000000000 */
        /* <DEDUP_REMOVED lines=9> */
[----:B------:R-:W-:Y:S04]  /*24b10*/  STSM.16.M88.4 [R84], R4 ;  /* 0x0000000454007844 */ /* 0x000fe80000000200 */
[----:B------:R-:W-:Y:S01]  /*24b20*/  STSM.16.M88.4 [R83], R8 ;  /* 0x0000000853007844 */ /* 0x000fe20000000200 */
[----:B0-----:R-:W-:-:S03]  /*24b30*/  IMAD.WIDE R20, R237, 0x4, R2 ;  /* 0x00000004ed147825 */ /* 0x001fc600078e0202 */
[----:B------:R-:W-:Y:S04]  /*24b40*/  STSM.16.M88.4 [R82], R24 ;  /* 0x0000001852007844 */ /* 0x000fe80000000200 */
[----:B------:R-:W0:Y:S01]  /*24b50*/  @P0 LDC.64 R2, c[0x0][0xc08] ;  /* 0x00030200ff020b82 */ /* 0x000e220000000a00 */
[----:B------:R-:W-:Y:S04]  /*24b60*/  STSM.16.M88.4 [R80], R28 ;  /* 0x0000001c50007844 */ /* 0x000fe80000000200 */
[----:B------:R-:W-:Y:S04]  /*24b70*/  STSM.16.M88.4 [R78], R32 ;  /* 0x000000204e007844 */ /* 0x000fe80000000200 */
[----:B------:R-:W-:Y:S04]  /*24b80*/  STSM.16.M88.4 [R76], R36 ;  /* 0x000000244c007844 */ /* 0x000fe80000000200 */
        /* <DEDUP_REMOVED lines=8> */
[----:B--2---:R-:W-:-:S03]  /*24c10*/  IMAD.IADD R13, R224, 0x1, R217 ;  /* 0x00000001e00d7824 */ /* 0x004fc600078e02d9 */
        /* <DEDUP_REMOVED lines=8> */
.L_x_7270:
[----:B------:R-:W2:Y:S01]  /*24ca0*/  LDL R10, [R1+0x34] ;  /* 0x00003400010a7983 */ /* 0x000ea20000100800 */
[----:B0-----:R-:W-:Y:S01]  /*24cb0*/  @P1 IMAD.HI.U32 R2, R13, R4, RZ ;  /* 0x000000040d021227 */ /* 0x001fe200078e00ff */
[----:B------:R-:W-:Y:S01]  /*24cc0*/  SHF.R.S32.HI R48, RZ, 0x1f, R236 ;  /* 0x0000001fff307819 */ /* 0x000fe200000114ec */
[----:B------:R-:W-:Y:S01]  /*24cd0*/  ULDC.64 UR4, c[0x0][0xb90] ;  /* 0x0002e40000047ab9 */ /* 0x000fe20000000a00 */
[----:B------:R-:W0:Y:S01]  /*24ce0*/  S2R R6, SR_TID.X ;  /* 0x0000000000067919 */ /* 0x000e220000002100 */
[----:B------:R-:W-:Y:S01]  /*24cf0*/  IMAD.MOV.U32 R7, RZ, RZ, R13 ;  /* 0x000000ffff077224 */ /* 0x000fe200078e000d */
[--C-:B-----5:R-:W-:Y:S01]  /*24d00*/  SHF.R.S32.HI R3, RZ, 0x1f, R47.reuse ;  /* 0x0000001fff037819 */ /* 0x120fe2000001142f */
[----:B------:R-:W-:Y:S01]  /*24d10*/  IMAD R9, R48, UR4, RZ ;  /* 0x0000000430097c24 */ /* 0x000fe2000f8e02ff */
[----:B-1----:R-:W-:Y:S01]  /*24d20*/  @P1 SHF.R.U32.HI R7, RZ, R5, R2 ;  /* 0x00000005ff071219 */ /* 0x002fe20000011602 */
[----:B------:R-:W-:Y:S01]  /*24d30*/  IMAD.MOV.U32 R2, RZ, RZ, R47 ;  /* 0x000000ffff027224 */ /* 0x000fe200078e002f */
[----:B------:R-:W-:Y:S01]  /*24d40*/  SHF.R.S32.HI R46, RZ, 0x1f, R237 ;  /* 0x0000001fff2e7819 */ /* 0x000fe200000114ed */
[C---:B------:R-:W-:Y:S01]  /*24d50*/  IMAD R9, R236.reuse, UR5, R9 ;  /* 0x00000005ec097c24 */ /* 0x040fe2000f8e0209 */
[----:B------:R-:W-:Y:S01]  /*24d60*/  SEL R51, R237, RZ, !P2 ;  /* 0x000000ffed337207 */ /* 0x000fe20005000000 */
[----:B------:R-:W-:Y:S01]  /*24d70*/  IMAD.WIDE.U32 R4, R236, UR4, R2 ;  /* 0x00000004ec047c25 */ /* 0x000fe2000f8e0002 */
[----:B------:R-:W-:Y:S01]  /*24d80*/  SEL R46, R46, RZ, !P2 ;  /* 0x000000ff2e2e7207 */ /* 0x000fe20005000000 */
[----:B------:R-:W-:Y:S01]  /*24d90*/  ULDC.64 UR4, c[0x0][0xb98] ;  /* 0x0002e60000047ab9 */ /* 0x000fe20000000a00 */
[----:B------:R-:W1:Y:S01]  /*24da0*/  @P1 LDC R55, c[0x0][0xbec] ;  /* 0x0002fb00ff371b82 */ /* 0x000e620000000800 */
[----:B------:R-:W-:-:S02]  /*24db0*/  IMAD.MOV R2, RZ, RZ, -R7 ;  /* 0x000000ffff027224 */ /* 0x000fc400078e0a07 */
[----:B------:R-:W-:Y:S02]  /*24dc0*/  IMAD.IADD R5, R5, 0x1, R9 ;  /* 0x0000000105057824 */ /* 0x000fe400078e0209 */
[----:B0-----:R-:W-:-:S05]  /*24dd0*/  VIADD R15, R6, 0xffffff80 ;  /* 0xffffff80060f7836 */ /* 0x001fca0000000000 */
[----:B------:R-:W-:-:S04]  /*24de0*/  SHF.R.S32.HI R50, RZ, 0x1f, R15 ;  /* 0x0000001fff327819 */ /* 0x000fc8000001140f */
[----:B------:R-:W-:-:S04]  /*24df0*/  LEA.HI R50, R50, R15, RZ, 0x3 ;  /* 0x0000000f32327211 */ /* 0x000fc800078f18ff */
[----:B------:R-:W-:Y:S01]  /*24e00*/  SHF.R.S32.HI R50, RZ, 0x3, R50 ;  /* 0x00000003ff327819 */ /* 0x000fe20000011432 */
[----:B------:R-:W-:Y:S02]  /*24e10*/  IMAD R9, R49, R2, R13 ;  /* 0x0000000231097224 */ /* 0x000fe400078e020d */
[----:B------:R-:W-:Y:S02]  /*24e20*/  IMAD R2, R46, UR4, RZ ;  /* 0x000000042e027c24 */ /* 0x000fe4000f8e02ff */
[----:B------:R-:W-:Y:S02]  /*24e30*/  IMAD R11, R50, 0x40, R79 ;  /* 0x00000040320b7824 */ /* 0x000fe400078e024f */
        /* <DEDUP_REMOVED lines=8> */
[----:B------:R-:W-:Y:S01]  /*24ec0*/  IMAD R2, R2, UR4, RZ ;  /* 0x0000000402027c24 */ /* 0x000fe2000f8e02ff */
[----:B------:R-:W-:-:S03]  /*24ed0*/  SHF.R.S32.HI R14, RZ, 0x1f, R15 ;  /* 0x0000001fff0e7819 */ /* 0x000fc6000001140f */
[C---:B------:R-:W-:Y:S02]  /*24ee0*/  IMAD R11, R9.reuse, UR5, R2 ;  /* 0x00000005090b7c24 */ /* 0x040fe4000f8e0202 */
[----:B------:R-:W-:Y:S01]  /*24ef0*/  IMAD.WIDE.U32 R4, R9, UR4, R4 ;  /* 0x0000000409047c25 */ /* 0x000fe2000f8e0004 */
[----:B------:R-:W-:-:S03]  /*24f00*/  ULDC.64 UR4, c[0x0][0xb50] ;  /* 0x0002d40000047ab9 */ /* 0x000fc60000000a00 */
[----:B------:R-:W-:Y:S01]  /*24f10*/  IMAD.IADD R5, R5, 0x1, R11 ;  /* 0x0000000105057824 */ /* 0x000fe200078e020b */
        /* <DEDUP_REMOVED lines=22> */
[----:B------:R-:W-:Y:S01]  /*25080*/  LOP3.LUT R28, R28, R29, RZ, 0x3c, !PT ;  /* 0x0000001d1c1c7212 */ /* 0x000fe200078e3cff */
[----:B------:R-:W-:Y:S01]  /*25090*/  IMAD.X R29, RZ, RZ, R69, P3 ;  /* 0x000000ffff1d7224 */ /* 0x000fe200018e0645 */
[C---:B------:R-:W-:Y:S02]  /*250a0*/  IADD3 R5, P3, R68.reuse, 0x7000, RZ ;  /* 0x0000700044057810 */ /* 0x040fe40007f7e0ff */
[----:B------:R-:W-:-:S04]  /*250b0*/  IADD3 R13, P4, R68, 0x2000, RZ ;  /* 0x00002000440d7810 */ /* 0x000fc80007f9e0ff */
[----:B------:R-:W-:-:S04]  /*250c0*/  LOP3.LUT R12, R13, 0x380, RZ, 0xc0, !PT ;  /* 0x000003800d0c7812 */ /* 0x000fc800078ec0ff */
[----:B------:R-:W-:Y:S02]  /*250d0*/  SHF.R.U64 R12, R12, 0x3, RZ ;  /* 0x000000030c0c7819 */ /* 0x000fe400000012ff */
[----:B------:R-:W-:Y:S02]  /*250e0*/  LOP3.LUT R8, R7, 0x380, RZ, 0xc0, !PT ;  /* 0x0000038007087812 */ /* 0x000fe400078ec0ff */
[----:B------:R-:W-:Y:S01]  /*250f0*/  LOP3.LUT R12, R12, R13, RZ, 0x3c, !PT ;  /* 0x0000000d0c0c7212 */ /* 0x000fe200078e3cff */
[----:B------:R-:W-:Y:S01]  /*25100*/  IMAD.X R13, RZ, RZ, R69, P4 ;  /* 0x000000ffff0d7224 */ /* 0x000fe200020e0645 */
[C---:B------:R-:W-:Y:S02]  /*25110*/  IADD3 R33, P5, R68.reuse, 0x5000, RZ ;  /* 0x0000500044217810 */ /* 0x040fe40007fbe0ff */
[----:B------:R-:W-:Y:S02]  /*25120*/  IADD3 R37, P4, R68, 0x6000, RZ ;  /* 0x0000600044257810 */ /* 0x000fe40007f9e0ff */
[----:B------:R-:W-:-:S02]  /*25130*/  SHF.R.U64 R8, R8, 0x3, RZ ;  /* 0x0000000308087819 */ /* 0x000fc400000012ff */
[----:B------:R-:W-:Y:S02]  /*25140*/  LOP3.LUT R32, R33, 0x380, RZ, 0xc0, !PT ;  /* 0x0000038021207812 */ /* 0x000fe400078ec0ff */
[----:B------:R-:W-:Y:S02]  /*25150*/  LOP3.LUT R36, R37, 0x380, RZ, 0xc0, !PT ;  /* 0x0000038025247812 */ /* 0x000fe400078ec0ff */
[----:B------:R-:W-:Y:S02]  /*25160*/  LOP3.LUT R8, R8, R7, RZ, 0x3c, !PT ;  /* 0x0000000708087212 */ /* 0x000fe400078e3cff */
[----:B------:R-:W-:Y:S02]  /*25170*/  LOP3.LUT R7, R68, 0x380, RZ, 0xc0, !PT ;  /* 0x0000038044077812 */ /* 0x000fe400078ec0ff */
[----:B------:R-:W-:Y:S02]  /*25180*/  SHF.R.U64 R32, R32, 0x3, RZ ;  /* 0x0000000320207819 */ /* 0x000fe400000012ff */
[----:B------:R-:W-:-:S02]  /*25190*/  SHF.R.U64 R36, R36, 0x3, RZ ;  /* 0x0000000324247819 */ /* 0x000fc400000012ff */
[----:B------:R-:W-:Y:S01]  /*251a0*/  SHF.R.U64 R7, R7, 0x3, RZ ;  /* 0x0000000307077819 */ /* 0x000fe200000012ff */
[--C-:B------:R-:W-:Y:S01]  /*251b0*/  IMAD.X R41, RZ, RZ, R69.reuse, P3 ;  /* 0x000000ffff297224 */ /* 0x100fe200018e0645 */
[----:B------:R-:W-:Y:S01]  /*251c0*/  LOP3.LUT R32, R32, R33, RZ, 0x3c, !PT ;  /* 0x0000002120207212 */ /* 0x000fe200078e3cff */
[--C-:B------:R-:W-:Y:S01]  /*251d0*/  IMAD.X R33, RZ, RZ, R69.reuse, P5 ;  /* 0x000000ffff217224 */ /* 0x100fe200028e0645 */
[----:B------:R-:W-:Y:S01]  /*251e0*/  LOP3.LUT R36, R36, R37, RZ, 0x3c, !PT ;  /* 0x0000002524247212 */ /* 0x000fe200078e3cff */
[----:B------:R-:W-:Y:S01]  /*251f0*/  IMAD.X R37, RZ, RZ, R69, P4 ;  /* 0x000000ffff257224 */ /* 0x000fe200020e0645 */
[----:B------:R-:W-:Y:S01]  /*25200*/  LOP3.LUT R68, R7, R68, RZ, 0x3c, !PT ;  /* 0x0000004407447212 */ /* 0x000fe200078e3cff */
[----:B------:R-:W-:Y:S01]  /*25210*/  BSSY B1, `(.L_x_7271) ;  /* 0x0000052000017945 */ /* 0x000fe20003800000 */
[----:B--2---:R-:W-:-:S04]  /*25220*/  IMAD.IADD R6, R10, 0x1, R217 ;  /* 0x000000010a067824 */ /* 0x004fc800078e02d9 */
        /* <DEDUP_REMOVED lines=11> */
[----:B------:R2:W5:Y:S01]  /*252e0*/  LD.E.128 R4, desc[UR38][R68.64] ;  /* 0x0000002644047980 */ /* 0x000562000c101d00 */
[----:B------:R-:W-:Y:S01]  /*252f0*/  IMAD.WIDE.U32 R2, R47, UR4, RZ ;  /* 0x000000042f027c25 */ /* 0x000fe2000f8e00ff */
[----:B------:R-:W-:-:S02]  /*25300*/  ULDC.64 UR4, c[0x0][0xae8] ;  /* 0x0002ba0000047ab9 */ /* 0x000fc40000000a00 */
[----:B------:R-:W5:Y:S01]  /*25310*/  LD.E.128 R8, desc[UR38][R8.64] ;  /* 0x0000002608087980 */ /* 0x000f62000c101d00 */
[----:B------:R-:W-:Y:S02]  /*25320*/  IMAD R0, R235, 0x20, R50 ;  /* 0x00000020eb007824 */ /* 0x000fe400078e0232 */
[----:B------:R-:W-:Y:S01]  /*25330*/  IMAD.IADD R3, R3, 0x1, R21 ;  /* 0x0000000103037824 */ /* 0x000fe200078e0215 */
[----:B------:R-:W5:Y:S01]  /*25340*/  LD.E.128 R12, desc[UR38][R12.64] ;  /* 0x000000260c0c7980 */ /* 0x000f62000c101d00 */
[----:B------:R-:W-:Y:S02]  /*25350*/  IMAD R21, R48, UR4, RZ ;  /* 0x0000000430157c24 */ /* 0x000fe4000f8e02ff */
[----:B------:R-:W-:Y:S01]  /*25360*/  IMAD.IADD R44, R217, 0x1, R0 ;  /* 0x00000001d92c7824 */ /* 0x000fe200078e0200 */
[----:B------:R-:W5:Y:S01]  /*25370*/  LD.E.128 R24, desc[UR38][R24.64] ;  /* 0x0000002618187980 */ /* 0x000f62000c101d00 */
[C---:B------:R-:W-:Y:S02]  /*25380*/  IMAD R21, R236.reuse, UR5, R21 ;  /* 0x00000005ec157c24 */ /* 0x040fe4000f8e0215 */
[----:B------:R-:W-:Y:S01]  /*25390*/  IMAD.WIDE.U32 R2, R236, UR4, R2 ;  /* 0x00000004ec027c25 */ /* 0x000fe2000f8e0002 */
[----:B------:R-:W-:Y:S01]  /*253a0*/  ULDC.64 UR4, c[0x0][0xaf0] ;  /* 0x0002bc0000047ab9 */ /* 0x000fe20000000a00 */
[----:B------:R-:W5:Y:S02]  /*253b0*/  LD.E.128 R28, desc[UR38][R28.64] ;  /* 0x000000261c1c7980 */ /* 0x000f64000c101d00 */
[----:B-1----:R-:W-:-:S02]  /*253c0*/  @P1 IMAD.HI.U32 R0, R44, R55, RZ ;  /* 0x000000372c001227 */ /* 0x002fc400078e00ff */
[----:B------:R-:W5:Y:S02]  /*253d0*/  LD.E.128 R32, desc[UR38][R32.64] ;  /* 0x0000002620207980 */ /* 0x000f64000c101d00 */
[----:B------:R-:W-:Y:S02]  /*253e0*/  IMAD.IADD R3, R3, 0x1, R21 ;  /* 0x0000000103037824 */ /* 0x000fe400078e0215 */
[----:B------:R-:W-:Y:S01]  /*253f0*/  IMAD.MOV.U32 R21, RZ, RZ, R44 ;  /* 0x000000ffff157224 */ /* 0x000fe200078e002c */
[----:B0-----:R-:W-:Y:S01]  /*25400*/  @P1 SHF.R.U32.HI R21, RZ, R45, R0 ;  /* 0x0000002dff151219 */ /* 0x001fe20000011600 */
[----:B------:R-:W-:Y:S01]  /*25410*/  IMAD R20, R46, UR4, RZ ;  /* 0x000000042e147c24 */ /* 0x000fe2000f8e02ff */
[----:B------:R-:W5:Y:S01]  /*25420*/  LD.E.128 R36, desc[UR38][R36.64] ;  /* 0x0000002624247980 */ /* 0x000f62000c101d00 */
[C---:B------:R-:W-:Y:S01]  /*25430*/  IMAD.WIDE.U32 R2, R51.reuse, UR4, R2 ;  /* 0x0000000433027c25 */ /* 0x040fe2000f8e0002 */
[--C-:B------:R-:W-:Y:S02]  /*25440*/  SHF.R.S32.HI R0, RZ, 0x1f, R21.reuse ;  /* 0x0000001fff007819 */ /* 0x100fe40000011415 */
[----:B------:R-:W5:Y:S01]  /*25450*/  LD.E.128 R40, desc[UR38][R40.64] ;  /* 0x0000002628287980 */ /* 0x000f62000c101d00 */
[----:B------:R-:W-:Y:S01]  /*25460*/  IMAD R45, R51, UR5, R20 ;  /* 0x00000005332d7c24 */ /* 0x000fe2000f8e0214 */
[----:B------:R-:W-:Y:S01]  /*25470*/  ULDC.64 UR4, c[0x0][0xae0] ;  /* 0x0002b80000047ab9 */ /* 0x000fe20000000a00 */
[----:B------:R-:W-:Y:S01]  /*25480*/  IMAD.MOV R20, RZ, RZ, -R21 ;  /* 0x000000ffff147224 */ /* 0x000fe200078e0a15 */
        /* <DEDUP_REMOVED lines=8> */
[----:B------:R-:W-:Y:S02]  /*25510*/  IMAD R45, R49, R20, R44 ;  /* 0x00000014312d7224 */ /* 0x000fe400078e022c */
[C---:B------:R-:W-:Y:S02]  /*25520*/  IMAD R47, R21.reuse, UR5, R0 ;  /* 0x00000005152f7c24 */ /* 0x040fe4000f8e0200 */
[----:B------:R-:W-:Y:S01]  /*25530*/  IMAD.WIDE.U32 R2, R21, UR4, R2 ;  /* 0x0000000415027c25 */ /* 0x000fe2000f8e0002 */
[----:B------:R-:W-:Y:S01]  /*25540*/  SHF.R.S32.HI R0, RZ, 0x1f, R45 ;  /* 0x0000001fff007819 */ /* 0x000fe2000001142d */
[----:B------:R-:W-:Y:S02]  /*25550*/  ULDC.64 UR4, c[0x0][0xad8] ;  /* 0x0002b60000047ab9 */ /* 0x000fe40000000a00 */
[----:B------:R-:W-:-:S02]  /*25560*/  IMAD.IADD R46, R50, 0x1, R217 ;  /* 0x00000001322e7824 */ /* 0x000fc400078e02d9 */
[----:B------:R-:W-:Y:S02]  /*25570*/  IMAD.IADD R3, R3, 0x1, R47 ;  /* 0x0000000103037824 */ /* 0x000fe400078e022f */
        /* <DEDUP_REMOVED lines=9> */
[----:B------:R-:W-:-:S02]  /*25610*/  IMAD.IADD R3, R3, 0x1, R21 ;  /* 0x0000000103037824 */ /* 0x000fc400078e0215 */
[----:B------:R-:W-:Y:S01]  /*25620*/  VIADD R20, R46, 0x40 ;  /* 0x000000402e147836 */ /* 0x000fe20000000000 */
[----:B------:R-:W-:Y:S02]  /*25630*/  PRMT R0, RZ, 0x654, R0 ;  /* 0x00000654ff007816 */ /* 0x000fe40000000000 */
[----:B------:R-:W-:Y:S02]  /*25640*/  LEA.HI.X R45, R2, UR5, R3, 0x1, P3 ;  /* 0x00000005022d7c11 */ /* 0x000fe400098f0c03 */
[----:B------:R-:W-:Y:S01]  /*25650*/  ISETP.GE.AND P1, PT, R20, R53, PT ;  /* 0x000000351400720c */ /* 0x000fe20003f26270 */
[----:B0-----:R0:W-:Y:S01]  /*25660*/  SYNCS.ARRIVE.TRANS64.RED.A1T0 RZ, [R0+URZ], RZ ;  /* 0x000000ff00ff79a7 */ /* 0x0011e2000810043f */
[----:B------:R2:W1:Y:S04]  /*25670*/  SHFL.IDX PT, R20, R44, RZ, 0x181f ;  /* 0x00181fff2c147589 */ /* 0x00046800000e0000 */
[----:B0-----:R2:W0:Y:S01]  /*25680*/  SHFL.IDX PT, R0, R45, RZ, 0x181f ;  /* 0x00181fff2d007589 */ /* 0x00142200000e0000 */
[----:B------:R-:W-:Y:S06]  /*25690*/  @P2 BRA `(.L_x_7272) ;  /* 0x0000000000242947 */ /* 0x000fec0003800000 */
[----:B------:R-:W-:Y:S02]  /*256a0*/  ULDC UR4, c[0x0][0xac8] ;  /* 0x0002b20000047ab9 */ /* 0x000fe40000000800 */
[----:B------:R-:W-:Y:S02]  /*256b0*/  ISETP.GE.AND P2, PT, R79, UR4, PT ;  /* 0x000000044f007c0c */ /* 0x000fe4000bf46270 */
[----:B------:R-:W-:-:S11]  /*256c0*/  ISETP.GE.AND P3, PT, R81, UR4, PT ;  /* 0x0000000451007c0c */ /* 0x000fd6000bf66270 */
[-C--:B-1----:R-:W-:Y:S02]  /*256d0*/  @!P2 LEA R2, P4, R79, R20.reuse, 0x1 ;  /* 0x000000144f02a211 */ /* 0x082fe400078808ff */
[----:B------:R-:W-:Y:S02]  /*256e0*/  @!P3 LEA R20, P5, R81, R20, 0x1 ;  /* 0x000000145114b211 */ /* 0x000fe400078a08ff */
[-C--:B0-----:R-:W-:Y:S02]  /*256f0*/  @!P2 LEA.HI.X R3, R79, R0.reuse, R66, 0x1, P4 ;  /* 0x000000004f03a211 */ /* 0x081fe400020f0c42 */
[----:B------:R-:W-:-:S03]  /*25700*/  @!P3 LEA.HI.X R21, R81, R0, R70, 0x1, P5 ;  /* 0x000000005115b211 */ /* 0x000fc600028f0c46 */
[----:B-----5:R3:W-:Y:S04]  /*25710*/  @!P2 ST.E.128 desc[UR38][R2.64], R4 ;  /* 0x000000040200a985 */ /* 0x0207e8000c101d26 */
[----:B------:R3:W-:Y:S02]  /*25720*/  @!P3 ST.E.128 desc[UR38][R20.64], R28 ;  /* 0x0000001c1400b985 */ /* 0x0007e4000c101d26 */
.L_x_7272:
[----:B------:R-:W-:Y:S05]  /*25730*/  BSYNC B1 ;  /* 0x0000000000017941 */ /* 0x000fea0003800000 */
.L_x_7271:
        /* <DEDUP_REMOVED lines=13> */
.L_x_7274:
[----:B------:R-:W-:Y:S05]  /*25810*/  BSYNC B1 ;  /* 0x0000000000017941 */ /* 0x000fea0003800000 */
.L_x_7273:
        /* <DEDUP_REMOVED lines=13> */
.L_x_7276:
[----:B------:R-:W-:Y:S05]  /*258f0*/  BSYNC B1 ;  /* 0x0000000000017941 */ /* 0x000fea0003800000 */
.L_x_7275:
[----:B0-----:R-:W-:Y:S01]  /*25900*/  VIADD R0, R46, 0x60 ;  /* 0x000000602e007836 */ /* 0x001fe20000000000 */
[----:B--2-4-:R-:W0:Y:S04]  /*25910*/  SHFL.IDX PT, R45, R45, 0x3, 0x181f ;  /* 0x00781f002d2d7f89 */ /* 0x014e2800000e0000 */
[----:B------:R-:W-:Y:S01]  /*25920*/  ISETP.GE.AND P0, PT, R0, R53, PT ;  /* 0x000000350000720c */ /* 0x000fe20003f06270 */
[----:B------:R-:W2:-:S12]  /*25930*/  SHFL.IDX PT, R44, R44, 0x3, 0x181f ;  /* 0x00781f002c2c7f89 */ /* 0x000e9800000e0000 */
[----:B------:R-:W-:Y:S05]  /*25940*/  @P0 BRA `(.L_x_7277) ;  /* 0x0000000c000c0947 */ /* 0x000fea0003800000 */
[----:B------:R-:W-:Y:S02]  /*25950*/  ULDC UR4, c[0x0][0xac8] ;  /* 0x0002b20000047ab9 */ /* 0x000fe40000000800 */
[----:B------:R-:W-:-:S13]  /*25960*/  ISETP.GE.AND P1, PT, R79, UR4, PT ;  /* 0x000000044f007c0c */ /* 0x000fda000bf26270 */
[----:B--2---:R-:W-:-:S04]  /*25970*/  @!P1 LEA R2, P0, R79, R44, 0x1 ;  /* 0x0000002c4f029211 */ /* 0x004fc800078008ff */
[----:B0-----:R-:W-:Y:S02]  /*25980*/  @!P1 LEA.HI.X R3, R79, R45, R66, 0x1, P0 ;  /* 0x0000002d4f039211 */ /* 0x001fe400000f0c42 */
[----:B------:R-:W-:-:S03]  /*25990*/  ISETP.GE.AND P0, PT, R81, UR4, PT ;  /* 0x0000000451007c0c */ /* 0x000fc6000bf06270 */
[----:B------:R4:W-:Y:S10]  /*259a0*/  @!P1 ST.E.128 desc[UR38][R2.64], R24 ;  /* 0x0000001802009985 */ /* 0x0009f4000c101d26 */
[----:B------:R-:W-:Y:S05]  /*259b0*/  @P0 BRA `(.L_x_7277) ;  /* 0x0000000800f00947 */ /* 0x000fea0003800000 */
[----:B----4-:R-:W-:-:S04]  /*259c0*/  LEA R2, P0, R81, R44, 0x1 ;  /* 0x0000002c51027211 */ /* 0x010fc800078008ff */
[----:B------:R-:W-:-:S05]  /*259d0*/  LEA.HI.X R3, R81, R45, R70, 0x1, P0 ;  /* 0x0000002d51037211 */ /* 0x000fca00000f0c46 */
[----:B------:R0:W-:Y:S01]  /*259e0*/  ST.E.128 desc[UR38][R2.64], R40 ;  /* 0x0000002802007985 */ /* 0x0001e2000c101d26 */
[----:B------:R-:W-:Y:S05]  /*259f0*/  BRA `(.L_x_7277) ;  /* 0x0000000800e07947 */ /* 0x000fea0003800000 */
.L_x_7268:
        /* <DEDUP_REMOVED lines=17> */
[----:B---3--:R-:W-:Y:S02]  /*25b10*/  ISETP.NE.AND P2, PT, R25, 0x1, PT ;  /* 0x000000011900780c */ /* 0x008fe40003f45270 */
[----:B------:R-:W-:Y:S01]  /*25b20*/  SHF.R.S32.HI R7, RZ, 0x1f, R237 ;  /* 0x0000001fff077819 */ /* 0x000fe200000114ed */
[----:B0-----:R-:W-:-:S10]  /*25b30*/  VIADD R20, R8, 0xffffff80 ;  /* 0xffffff8008147836 */ /* 0x001fd40000000000 */
[----:B------:R-:W0:Y:S01]  /*25b40*/  @P2 LDC R14, c[0x0][0xbec] ;  /* 0x0002fb00ff0e2b82 */ /* 0x000e220000000800 */
[----:B------:R-:W-:-:S07]  /*25b50*/  ISETP.GE.AND P3, PT, R20, 0x80, PT ;  /* 0x000000801400780c */ /* 0x000fce0003f66270 */
[----:B------:R-:W2:Y:S01]  /*25b60*/  @P2 LDC R27, c[0x0][0xbf0] ;  /* 0x0002fc00ff1b2b82 */ /* 0x000ea20000000800 */
[----:B----4-:R-:W-:Y:S05]  /*25b70*/  @P1 BRA `(.L_x_7278) ;  /* 0x0000000000101947 */ /* 0x010fea0003800000 */
[----:B------:R-:W-:Y:S05]  /*25b80*/  @!P0 BRA `(.L_x_7278) ;  /* 0x00000000000c8947 */ /* 0x000fea0003800000 */
[----:B------:R-:W3:Y:S04]  /*25b90*/  LDG.E R5, desc[UR38][R2.64] ;  /* 0x0000002602057981 */ /* 0x000ee8000c1e1900 */
[----:B-----5:R-:W3:Y:S02]  /*25ba0*/  LDG.E R6, desc[UR38][R2.64+0x4] ;  /* 0x0000042602067981 */ /* 0x020ee4000c1e1900 */
[----:B---3--:R-:W-:-:S07]  /*25bb0*/  IMAD.IADD R6, R6, 0x1, -R5 ;  /* 0x0000000106067824 */ /* 0x008fce00078e0a05 */
.L_x_7278:
[----:B------:R-:W-:Y:S01]  /*25bc0*/  BSSY B1, `(.L_x_7279) ;  /* 0x000002c000017945 */ /* 0x000fe20003800000 */
[----:B------:R-:W-:Y:S02]  /*25bd0*/  SHF.R.S32.HI R10, RZ, 0x1f, R236 ;  /* 0x0000001fff0a7819 */ /* 0x000fe400000114ec */
[----:B------:R-:W-:Y:S02]  /*25be0*/  SEL R13, R237, RZ, !P0 ;  /* 0x000000ffed0d7207 */ /* 0x000fe40004000000 */
[----:B------:R-:W-:Y:S02]  /*25bf0*/  SEL R12, R7, RZ, !P0 ;  /* 0x000000ff070c7207 */ /* 0x000fe40004000000 */
[----:B-----5:R-:W-:Y:S01]  /*25c00*/  SHF.R.S32.HI R11, RZ, 0x1f, R0 ;  /* 0x0000001fff0b7819 */ /* 0x020fe20000011400 */
[----:B------:R-:W-:Y:S06]  /*25c10*/  @P3 BRA `(.L_x_7280) ;  /* 0x0000000000983947 */ /* 0x000fec0003800000 */
[----:B------:R-:W3:Y:S01]  /*25c20*/  LDC R9, c[0x0][0xbe8] ;  /* 0x0002fa00ff097b82 */ /* 0x000ee20000000800 */
[----:B------:R-:W-:Y:S01]  /*25c30*/  IADD3 R8, R217, -0x80, R8 ;  /* 0xffffff80d9087810 */ /* 0x000fe20007ffe008 */
[----:B---3--:R-:W-:-:S05]  /*25c40*/  IMAD R2, R6, R9, RZ ;  /* 0x0000000906027224 */ /* 0x008fca00078e02ff */
        /* <DEDUP_REMOVED lines=35> */
.L_x_7280:
[----:B------:R-:W-:Y:S05]  /*25e80*/  BSYNC B1 ;  /* 0x0000000000017941 */ /* 0x000fea0003800000 */
.L_x_7279:
[----:B------:R-:W-:Y:S01]  /*25e90*/  SHF.R.S32.HI R8, RZ, 0x1f, R20 ;  /* 0x0000001fff087819 */ /* 0x000fe20000011414 */
[----:B------:R-:W-:Y:S02]  /*25ea0*/  ULDC.64 UR4, c[0x0][0xaa0] ;  /* 0x0002a80000047ab9 */ /* 0x000fe40000000a00 */
[----:B---3--:R-:W-:Y:S01]  /*25eb0*/  IMAD R3, R11, UR4, RZ ;  /* 0x000000040b037c24 */ /* 0x008fe2000f8e02ff */
[----:B------:R-:W-:-:S03]  /*25ec0*/  LEA.HI R8, R8, R20, RZ, 0x3 ;  /* 0x0000001408087211 */ /* 0x000fc600078f18ff */
[C---:B------:R-:W-:Y:S01]  /*25ed0*/  IMAD R5, R0.reuse, UR5, R3 ;  /* 0x0000000500057c24 */ /* 0x040fe2000f8e0203 */
[----:B------:R-:W-:Y:S01]  /*25ee0*/  SHF.R.S32.HI R8, RZ, 0x3, R8 ;  /* 0x00000003ff087819 */ /* 0x000fe20000011408 */
        /* <DEDUP_REMOVED lines=38> */
.L_x_7500:
[----:B------:R-:W-:Y:S01]  /*26150*/  IMAD R25, R6, R25, RZ ;  /* 0x0000001906197224 */ /* 0x000fe200078e02ff */
[----:B------:R-:W-:Y:S01]  /*26160*/  BSSY B1, `(.L_x_7282) ;  /* 0x000000d000017945 */ /* 0x000fe20003800000 */
[----:B------:R-:W-:-:S05]  /*26170*/  IMAD.IADD R6, R8, 0x1, R217 ;  /* 0x0000000108067824 */ /* 0x000fca00078e02d9 */
[----:B------:R-:W-:-:S13]  /*26180*/  ISETP.GE.AND P0, PT, R6, R25, PT ;  /* 0x000000190600720c */ /* 0x000fda0003f06270 */
[----:B------:R-:W-:Y:S05]  /*26190*/  @P0 BRA `(.L_x_7283) ;  /* 0x0000000000240947 */ /* 0x000fea0003800000 */
[----:B------:R-:W-:Y:S02]  /*261a0*/  ULDC UR4, c[0x0][0xac8] ;  /* 0x0002b20000047ab9 */ /* 0x000fe40000000800 */
[----:B------:R-:W-:Y:S02]  /*261b0*/  ISETP.GE.AND P2, PT, R79, UR4, PT ;  /* 0x000000044f007c0c */ /* 0x000fe4000bf46270 */
[----:B------:R-:W-:-:S11]  /*261c0*/  ISETP.GE.AND P3, PT, R81, UR4, PT ;  /* 0x0000000451007c0c */ /* 0x000fd6000bf66270 */
[-C--:B---3--:R-:W-:Y:S02]  /*261d0*/  @!P2 LEA R4, P0, R79, R14.reuse, 0x1 ;  /* 0x0000000e4f04a211 */ /* 0x088fe400078008ff */
[----:B------:R-:W-:Y:S02]  /*261e0*/  @!P3 LEA R14, P1, R81, R14, 0x1 ;  /* 0x0000000e510eb211 */ /* 0x000fe400078208ff */
[-C--:B--2---:R-:W-:Y:S02]  /*261f0*/  @!P2 LEA.HI.X R5, R79, R0.reuse, R66, 0x1, P0 ;  /* 0x000000004f05a211 */ /* 0x084fe400000f0c42 */
[----:B------:R-:W-:-:S03]  /*26200*/  @!P3 LEA.HI.X R15, R81, R0, R70, 0x1, P1 ;  /* 0x00000000510fb211 */ /* 0x000fc600008f0c46 */
[----:B------:R4:W-:Y:S04]  /*26210*/  @!P2 ST.E.128 desc[UR38][R4.64], RZ ;  /* 0x000000ff0400a985 */ /* 0x0009e8000c101d26 */
[----:B------:R4:W-:Y:S02]  /*26220*/  @!P3 ST.E.128 desc[UR38][R14.64], RZ ;  /* 0x000000ff0e00b985 */ /* 0x0009e4000c101d26 */
.L_x_7283:
[----:B------:R-:W-:Y:S05]  /*26230*/  BSYNC B1 ;  /* 0x0000000000017941 */ /* 0x000fea0003800000 */
.L_x_7282:
[----:B------:R-:W-:-:S03]  /*26240*/  UMOV UR4, 0xffffffff ;  /* 0xffffffff00047882 */ /* 0x000fc60000000000 */
[----:B------:R-:W-:Y:S05]  /*26250*/  BRA.DIV UR4, `(.L_x_7284) ;  /* 0x0000009604e87947 */ /* 0x000fea000b800000 */
[----:B--2---:R2:W0:Y:S04]  /*26260*/  SHFL.IDX PT, R0, R3, 0x1, 0x181f ;  /* 0x00381f0003007f89 */ /* 0x00442800000e0000 */
[----:B---34-:R2:W3:Y:S02]  /*26270*/  SHFL.IDX PT, R14, R2, 0x1, 0x181f ;  /* 0x00381f00020e7f89 */ /* 0x0184e400000e0000 */
.L_x_7504:
[----:B------:R-:W-:Y:S01]  /*26280*/  VIADD R4, R6, 0x20 ;  /* 0x0000002006047836 */ /* 0x000fe20000000000 */
[----:B------:R-:W-:Y:S04]  /*26290*/  BSSY B1, `(.L_x_7285) ;  /* 0x000000c000017945 */ /* 0x000fe80003800000 */
[----:B------:R-:W-:-:S13]  /*262a0*/  ISETP.GE.AND P0, PT, R4, R25, PT ;  /* 0x000000190400720c */ /* 0x000fda0003f06270 */
        /* <DEDUP_REMOVED lines=8> */
[----:B------:R4:W-:Y:S04]  /*26330*/  @!P2 ST.E.128 desc[UR38][R4.64], RZ ;  /* 0x000000ff0400a985 */ /* 0x0009e8000c101d26 */
[----:B------:R4:W-:Y:S02]  /*26340*/  @!P3 ST.E.128 desc[UR38][R14.64], RZ ;  /* 0x000000ff0e00b985 */ /* 0x0009e4000c101d26 */
.L_x_7286:
[----:B------:R-:W-:Y:S05]  /*26350*/  BSYNC B1 ;  /* 0x0000000000017941 */ /* 0x000fea0003800000 */
.L_x_7285:
[----:B------:R-:W-:-:S03]  /*26360*/  UMOV UR4, 0xffffffff ;  /* 0xffffffff00047882 */ /* 0x000fc60000000000 */
[----:B------:R-:W-:Y:S05]  /*26370*/  BRA.DIV UR4, `(.L_x_7287) ;  /* 0x0000009604e87947 */ /* 0x000fea000b800000 */
[----:B0-----:R0:W0:Y:S04]  /*26380*/  SHFL.IDX PT, R0, R3, 0x2, 0x181f ;  /* 0x00581f0003007f89 */ /* 0x00102800000e0000 */
[----:B---34-:R3:W4:Y:S02]  /*26390*/  SHFL.IDX PT, R14, R2, 0x2, 0x181f ;  /* 0x00581f00020e7f89 */ /* 0x01872400000e0000 */
.L_x_7508:
[----:B------:R-:W-:Y:S01]  /*263a0*/  VIADD R4, R6, 0x40 ;  /* 0x0000004006047836 */ /* 0x000fe20000000000 */
[----:B------:R-:W-:Y:S04]  /*263b0*/  BSSY B1, `(.L_x_7288) ;  /* 0x000000c000017945 */ /* 0x000fe80003800000 */
[----:B------:R-:W-:-:S13]  /*263c0*/  ISETP.GE.AND P0, PT, R4, R25, PT ;  /* 0x000000190400720c */ /* 0x000fda0003f06270 */
[----:B------:R-:W-:Y:S05]  /*263d0*/  @P0 BRA `(.L_x_7289) ;  /* 0x0000000000240947 */ /* 0x000fea0003800000 */
[----:B------:R-:W-:Y:S02]  /*263e0*/  ULDC UR4, c[0x0][0xac8] ;  /* 0x0002b20000047ab9 */ /* 0x000fe40000000800 */
[----:B------:R-:W-:Y:S02]  /*263f0*/  ISETP.GE.AND P2, PT, R79, UR4, PT ;  /* 0x000000044f007c0c */ /* 0x000fe4000bf46270 */
[----:B------:R-:W-:-:S11]  /*26400*/  ISETP.GE.AND P3, PT, R81, UR4, PT ;  /* 0x0000000451007c0c */ /* 0x000fd6000bf66270 */
[-C--:B----4-:R-:W-:Y:S02]  /*26410*/  @!P2 LEA R4, P0, R79, R14.reuse, 0x1 ;  /* 0x0000000e4f04a211 */ /* 0x090fe400078008ff */
[----:B------:R-:W-:Y:S02]  /*26420*/  @!P3 LEA R14, P1, R81, R14, 0x1 ;  /* 0x0000000e510eb211 */ /* 0x000fe400078208ff */
[-C--:B0-----:R-:W-:Y:S02]  /*26430*/  @!P2 LEA.HI.X R5, R79, R0.reuse, R66, 0x1, P0 ;  /* 0x000000004f05a211 */ /* 0x081fe400000f0c42 */
[----:B------:R-:W-:-:S03]  /*26440*/  @!P3 LEA.HI.X R15, R81, R0, R70, 0x1, P1 ;  /* 0x00000000510fb211 */ /* 0x000fc600008f0c46 */
[----:B------:R0:W-:Y:S04]  /*26450*/  @!P2 ST.E.128 desc[UR38][R4.64], RZ ;  /* 0x000000ff0400a985 */ /* 0x0001e8000c101d26 */
[----:B------:R0:W-:Y:S02]  /*26460*/  @!P3 ST.E.128 desc[UR38][R14.64], RZ ;  /* 0x000000ff0e00b985 */ /* 0x0001e4000c101d26 */
.L_x_7289:
[----:B------:R-:W-:Y:S05]  /*26470*/  BSYNC B1 ;  /* 0x0000000000017941 */ /* 0x000fea0003800000 */
.L_x_7288:
[----:B------:R-:W-:-:S03]  /*26480*/  UMOV UR4, 0xffffffff ;  /* 0xffffffff00047882 */ /* 0x000fc60000000000 */
[----:B------:R-:W-:Y:S05]  /*26490*/  BRA.DIV UR4, `(.L_x_7290) ;  /* 0x0000009604e87947 */ /* 0x000fea000b800000 */
[----:B0-----:R0:W0:Y:S04]  /*264a0*/  SHFL.IDX PT, R0, R3, 0x3, 0x181f ;  /* 0x00781f0003007f89 */ /* 0x00102800000e0000 */
[----:B----4-:R4:W0:Y:S02]  /*264b0*/  SHFL.IDX PT, R14, R2, 0x3, 0x181f ;  /* 0x00781f00020e7f89 */ /* 0x01082400000e0000 */
.L_x_7512:
[----:B--234-:R-:W-:-:S05]  /*264c0*/  VIADD R2, R6, 0x60 ;  /* 0x0000006006027836 */ /* 0x01cfca0000000000 */
[----:B------:R-:W-:-:S13]  /*264d0*/  ISETP.GE.AND P0, PT, R2, R25, PT ;  /* 0x000000190200720c */ /* 0x000fda0003f06270 */
[----:B------:R-:W-:Y:S05]  /*264e0*/  @P0 BRA `(.L_x_7277) ;  /* 0x0000000000240947 */ /* 0x000fea0003800000 */
[----:B------:R-:W-:Y:S02]  /*264f0*/  ULDC UR4, c[0x0][0xac8] ;  /* 0x0002b20000047ab9 */ /* 0x000fe40000000800 */
[----:B------:R-:W-:Y:S02]  /*26500*/  ISETP.GE.AND P2, PT, R79, UR4, PT ;  /* 0x000000044f007c0c */ /* 0x000fe4000bf46270 */
[----:B------:R-:W-:-:S11]  /*26510*/  ISETP.GE.AND P3, PT, R81, UR4, PT ;  /* 0x0000000451007c0c */ /* 0x000fd6000bf66270 */
[-C--:B0-----:R-:W-:Y:S02]  /*26520*/  @!P2 LEA R2, P0, R79, R14.reuse, 0x1 ;  /* 0x0000000e4f02a211 */ /* 0x081fe400078008ff */
[----:B------:R-:W-:Y:S02]  /*26530*/  @!P3 LEA R14, P1, R81, R14, 0x1 ;  /* 0x0000000e510eb211 */ /* 0x000fe400078208ff */
[-C--:B------:R-:W-:Y:S02]  /*26540*/  @!P2 LEA.HI.X R3, R79, R0.reuse, R66, 0x1, P0 ;  /* 0x000000004f03a211 */ /* 0x080fe400000f0c42 */
[----:B------:R-:W-:-:S03]  /*26550*/  @!P3 LEA.HI.X R15, R81, R0, R70, 0x1, P1 ;  /* 0x00000000510fb211 */ /* 0x000fc600008f0c46 */
[----:B------:R0:W-:Y:S04]  /*26560*/  @!P2 ST.E.128 desc[UR38][R2.64], RZ ;  /* 0x000000ff0200a985 */ /* 0x0001e8000c101d26 */
[----:B------:R0:W-:Y:S02]  /*26570*/  @!P3 ST.E.128 desc[UR38][R14.64], RZ ;  /* 0x000000ff0e00b985 */ /* 0x0001e4000c101d26 */
.L_x_7277:
[----:B------:R-:W-:Y:S05]  /*26580*/  BSYNC B0 ;  /* 0x0000000000007941 */ /* 0x000fea0003800000 */
.L_x_7267:
[----:B------:R-:W-:Y:S02]  /*26590*/  ULDC UR4, c[0x0][0xc3c] ;  /* 0x00030f0000047ab9 */ /* 0x000fe40000000800 */
[----:B-1----:R-:W-:-:S13]  /*265a0*/  ISETP.GE.AND P0, PT, R223, UR4, PT ;  /* 0x00000004df007c0c */ /* 0x002fda000bf06270 */
[----:B------:R-:W-:Y:S05]  /*265b0*/  @!P0 BRA `(.L_x_7291) ;  /* 0xfffffda800a48947 */ /* 0x000fea000383ffff */
[----:B------:R-:W-:Y:S05]  /*265c0*/  BRA `(.L_x_7063) ;  /* 0x0000007400747947 */ /* 0x000fea0003800000 */
.L_x_7061:
[----:B------:R-:W-:-:S08]  /*265d0*/  NOP ;  /* 0x0000000000007918 */ /* 0x000fd00000000000 */
[----:B------:R-:W0:-:S00]  /*265e0*/  USETMAXREG.DEALLOC.CTAPOOL 0x18 ;  /* 0x00000018000079c8 */ /* 0x000e0000080e0500 */
[----:B0-----:R-:W2:Y:S01]  /*265f0*/  LDL.LU R2, [R1] ;  /* 0x0000000001027983 */ /* 0x001ea20000300800 */
[----:B------:R-:W-:Y:S01]  /*26600*/  LOP3.LUT R0, R0, 0x3, RZ, 0xc0, !PT ;  /* 0x0000000300007812 */ /* 0x000fe200078ec0ff */
[----:B------:R-:W-:-:S05]  /*26610*/  IMAD.MOV.U32 R4, RZ, RZ, RZ ;  /* 0x000000ffff047224 */ /* 0x000fca00078e00ff */
[----:B------:R-:W0:Y:S02]  /*26620*/  SHFL.IDX PT, R0, R0, RZ, 0x1f ;  /* 0x00001fff00007589 */ /* 0x000e2400000e0000 */
[----:B0-----:R-:W-:Y:S02]  /*26630*/  ISETP.NE.AND P0, PT, R0, RZ, PT ;  /* 0x000000ff0000720c */ /* 0x001fe40003f05270 */
[----:B--2---:R-:W-:-:S11]  /*26640*/  LOP3.LUT R2, R2, 0xfffffffd, RZ, 0xc0, !PT ;  /* 0xfffffffd02027812 */ /* 0x004fd600078ec0ff */
[----:B------:R-:W-:-:S05]  /*26650*/  @P0 LOP3.LUT R2, R2, 0x2, RZ, 0xfc, !PT ;  /* 0x0000000202020812 */ /* 0x000fca00078efcff */
[----:B------:R0:W-:Y:S01]  /*26660*/  STL [R1], R2 ;  /* 0x0000000201007387 */ /* 0x0001e20000100800 */
        /* <DEDUP_REMOVED lines=8> */
.L_x_7292:
        /* <DEDUP_REMOVED lines=42> */
.L_x_7298:
        /* <DEDUP_REMOVED lines=12> */
.L_x_7297:
[----:B------:R-:W-:Y:S05]  /*26a50*/  BSYNC B0 ;  /* 0x0000000000007941 */ /* 0x000fea0003800000 */
.L_x_7296:
        /* <DEDUP_REMOVED lines=21> */
.L_x_7294:
        /* <DEDUP_REMOVED lines=20> */
.L_x_7299:
        /* <DEDUP_REMOVED lines=56> */
.L_x_7295:
[----:B------:R-:W-:Y:S02]  /*27070*/  IMAD.MOV.U32 R17, RZ, RZ, RZ ;  /* 0x000000ffff117224 */ /* 0x000fe400078e00ff */
[----:B------:R-:W-:Y:S02]  /*27080*/  IMAD.U32 R16, RZ, RZ, UR6 ;  /* 0x00000006ff107e24 */ /* 0x000fe4000f8e00ff */
[----:B------:R-:W-:-:S07]  /*27090*/  IMAD.MOV.U32 R18, RZ, RZ, RZ ;  /* 0x000000ffff127224 */ /* 0x000fce00078e00ff */
.L_x_7300:
[----:B------:R-:W-:-:S13]  /*270a0*/  ISETP.NE.AND P0, PT, R0, RZ, PT ;  /* 0x000000ff0000720c */ /* 0x000fda0003f05270 */
[----:B------:R-:W1:Y:S01]  /*270b0*/  @!P0 S2R R3, SR_CgaCtaId ;  /* 0x0000000000038919 */ /* 0x000e620000008800 */
[----:B------:R-:W-:-:S04]  /*270c0*/  @!P0 MOV R0, 0x400 ;  /* 0x0000040000008802 */ /* 0x000fc80000000f00 */
[----:B-1----:R-:W-:-:S05]  /*270d0*/  @!P0 LEA R0, R3, R0, 0x18 ;  /* 0x0000000003008211 */ /* 0x002fca00078ec0ff */
[----:B------:R2:W-:Y:S01]  /*270e0*/  @!P0 STS.128 [R0+0x288d0], R16 ;  /* 0x0288d01000008388 */ /* 0x0005e20000000c00 */
[----:B------:R-:W-:Y:S06]  /*270f0*/  BAR.ARV 0x5, 0x180 ;  /* 0x0146000000007b1d */ /* 0x000fec0000002000 */
.L_x_7293:
        /* <DEDUP_REMOVED lines=31> */
[----:B------:R-:W-:Y:S02]  /*272f0*/  LOP3.LUT R4, R4, 0x30, R5, 0x78, !PT ;  /* 0x0000003004047812 */ /* 0x000fe400078e7805 */
[----:B------:R-:W-:Y:S02]  /*27300*/  SHF.R.U32.HI R5, RZ, 0x3, R9 ;  /* 0x00000003ff057819 */ /* 0x000fe40000011609 */
[----:B------:R-:W-:Y:S02]  /*27310*/  LOP3.LUT R3, R3, 0x70, R0, 0x78, !PT ;  /* 0x0000007003037812 */ /* 0x000fe400078e7800 */
[----:B------:R-:W-:Y:S01]  /*27320*/  LOP3.LUT R6, R7, R4, RZ, 0xfc, !PT ;  /* 0x0000000407067212 */ /* 0x000fe200078efcff */
[----:B------:R-:W-:Y:S01]  /*27330*/  IMAD.U32 R4, RZ, RZ, UR4 ;  /* 0x00000004ff047e24 */ /* 0x000fe2000f8e00ff */
[----:B------:R-:W-:Y:S01]  /*27340*/  LOP3.LUT R8, R3, 0xc00, R2, 0xf8, !PT ;  /* 0x00000c0003087812 */ /* 0x000fe200078ef802 */
[----:B------:R-:W-:Y:S01]  /*27350*/  IMAD.SHL.U32 R3, R10, 0x2, RZ ;  /* 0x000000020a037824 */ /* 0x000fe200078e00ff */
[----:B------:R-:W-:Y:S01]  /*27360*/  LOP3.LUT R2, R0, 0x3f0, RZ, 0xc0, !PT ;  /* 0x000003f000027812 */ /* 0x000fe200078ec0ff */
[----:B------:R-:W-:Y:S01]  /*27370*/  STL [R1+0xc], R6 ;  /* 0x00000c0601007387 */ /* 0x000fe20000100800 */
[----:B------:R-:W-:Y:S01]  /*27380*/  LOP3.LUT R0, R5, 0x70, R0, 0xf8, !PT ;  /* 0x0000007005007812 */ /* 0x000fe200078ef800 */
[----:B------:R-:W-:Y:S01]  /*27390*/  IMAD.MOV.U32 R0, RZ, RZ, 0x1 ;  /* 0x00000001ff007424 */ /* 0x000fe200078e00ff */
[----:B------:R-:W-:Y:S01]  /*273a0*/  LOP3.LUT R3, R2, 0x70, R3, 0x78, !PT ;  /* 0x0000007002037812 */ /* 0x000fe200078e7803 */
[----:B------:R-:W-:Y:S01]  /*273b0*/  IMAD.SHL.U32 R2, R9, 0x10, RZ ;  /* 0x0000001009027824 */ /* 0x000fe200078e00ff */
[----:B------:R-:W-:Y:S04]  /*273c0*/  STL [R1+0x10], R8 ;  /* 0x0000100801007387 */ /* 0x000fe80000100800 */
[----:B------:R-:W-:Y:S01]  /*273d0*/  LOP3.LUT R2, R3, 0x400, R2, 0xf8, !PT ;  /* 0x0000040003027812 */ /* 0x000fe200078ef802 */
[----:B------:R-:W-:Y:S01]  /*273e0*/  IMAD.MOV.U32 R3, RZ, RZ, 0x20 ;  /* 0x00000020ff037424 */ /* 0x000fe200078e00ff */
[----:B------:R-:W-:Y:S03]  /*273f0*/  STL [R1+0x4], R4 ;  /* 0x0000040401007387 */ /* 0x000fe60000100800 */
[----:B------:R-:W-:Y:S01]  /*27400*/  IMAD.IADD R2, R4, 0x1, R2 ;  /* 0x0000000104027824 */ /* 0x000fe200078e0202 */
[----:B------:R-:W-:Y:S01]  /*27410*/  SEL R3, R3, 0xffffffe0, !P0 ;  /* 0xffffffe003037807 */ /* 0x000fe20004000000 */
[----:B------:R-:W-:-:S02]  /*27420*/  VIADD R3, R8, 0x40 ;  /* 0x0000004008037836 */ /* 0x000fc40000000000 */
[----:B------:R-:W-:Y:S01]  /*27430*/  @P0 VIADD R3, R8, 0xffffffc0 ;  /* 0xffffffc008030836 */ /* 0x000fe20000000000 */
[----:B------:R0:W-:Y:S04]  /*27440*/  STL [R1+0x58], R2 ;  /* 0x0000580201007387 */ /* 0x0001e80000100800 */
[----:B------:R-:W-:Y:S04]  /*27450*/  STL [R1+0x5c], RZ ;  /* 0x00005cff01007387 */ /* 0x000fe80000100800 */
[----:B------:R-:W-:Y:S01]  /*27460*/  STL [R1+0x38], R3 ;  /* 0x0000380301007387 */ /* 0x000fe20000100800 */
[----:B0-----:R-:W-:-:S03]  /*27470*/  IMAD.MOV.U32 R2, RZ, RZ, 0x1 ;  /* 0x00000001ff027424 */ /* 0x001fc600078e00ff */
[----:B------:R0:W-:Y:S04]  /*27480*/  STL [R1+0x24], R0 ;  /* 0x0000240001007387 */ /* 0x0001e80000100800 */
[----:B------:R1:W-:Y:S04]  /*27490*/  STL [R1+0x1c], RZ ;  /* 0x00001cff01007387 */ /* 0x0003e80000100800 */
[----:B------:R1:W-:Y:S01]  /*274a0*/  STL [R1+0x18], RZ ;  /* 0x000018ff01007387 */ /* 0x0003e20000100800 */
[----:B0-----:R-:W-:-:S03]  /*274b0*/  LOP3.LUT R0, R6, 0x1000, RZ, 0xfc, !PT ;  /* 0x0000100006007812 */ /* 0x001fc600078efcff */
[----:B------:R1:W-:Y:S04]  /*274c0*/  STL [R1+0x20], R2 ;  /* 0x0000200201007387 */ /* 0x0003e80000100800 */
[----:B------:R1:W-:Y:S02]  /*274d0*/  STL [R1+0x3c], R0 ;  /* 0x00003c0001007387 */ /* 0x0003e40000100800 */
.L_x_7419:
        /* <DEDUP_REMOVED lines=9> */
[----:B------:R-:W2:Y:S08]  /*27570*/  LDC.64 R4, c[0x0][0xa08] ;  /* 0x00028200ff047b82 */ /* 0x000eb00000000a00 */
[----:B-1----:R-:W1:Y:S02]  /*27580*/  @P0 LDC.64 R2, c[0x0][0xa28] ;  /* 0x00028a00ff020b82 */ /* 0x002e640000000a00 */
[----:B-1----:R-:W-:-:S05]  /*27590*/  @P0 IMAD.WIDE R2, R19, 0x4, R2 ;  /* 0x0000000413020825 */ /* 0x002fca00078e0202 */
[----:B------:R1:W5:Y:S01]  /*275a0*/  @P0 LDG.E R6, desc[UR38][R2.64] ;  /* 0x0000002602060981 */ /* 0x000362000c1e1900 */
[----:B------:R-:W-:Y:S01]  /*275b0*/  ISETP.NE.U32.AND P0, PT, RZ, UR4, PT ;  /* 0x00000004ff007c0c */ /* 0x000fe2000bf05070 */
[----:B0-----:R-:W-:Y:S01]  /*275c0*/  IMAD.WIDE R12, R19, 0x4, R12 ;  /* 0x00000004130c7825 */ /* 0x001fe200078e020c */
[----:B------:R-:W-:Y:S02]  /*275d0*/  ISETP.NE.U32.AND P2, PT, RZ, UR6, PT ;  /* 0x00000006ff007c0c */ /* 0x000fe4000bf45070 */
[----:B------:R-:W-:Y:S01]  /*275e0*/  ISETP.NE.AND.EX P0, PT, RZ, UR5, PT, P0 ;  /* 0x00000005ff007c0c */ /* 0x000fe2000bf05300 */
[----:B------:R-:W-:Y:S01]  /*275f0*/  ULDC.64 UR4, c[0x0][0xa00] ;  /* 0x0002800000047ab9 */ /* 0x000fe20000000a00 */
[----:B------:R-:W-:Y:S01]  /*27600*/  ISETP.NE.U32.AND P4, PT, RZ, UR8, PT ;  /* 0x00000008ff007c0c */ /* 0x000fe2000bf85070 */
[----:B------:R-:W-:Y:S01]  /*27610*/  IMAD.MOV.U32 R8, RZ, RZ, RZ ;  /* 0x000000ffff087224 */ /* 0x000fe200078e00ff */
[----:B------:R-:W-:Y:S01]  /*27620*/  ISETP.NE.U32.AND P1, PT, RZ, UR4, PT ;  /* 0x00000004ff007c0c */ /* 0x000fe2000bf25070 */
[----:B-1----:R-:W0:Y:S01]  /*27630*/  LDC.64 R2, c[0x0][0xa10] ;  /* 0x00028400ff027b82 */ /* 0x002e220000000a00 */
[----:B---3--:R-:W-:-:S02]  /*27640*/  IMAD.MOV.U32 R0, RZ, RZ, RZ ;  /* 0x000000ffff007224 */ /* 0x008fc400078e00ff */
        /* <DEDUP_REMOVED lines=32> */
.L_x_7302:
        /* <DEDUP_REMOVED lines=10> */
.L_x_7303:
[----:B------:R-:W-:Y:S05]  /*278f0*/  @!P1 BRA `(.L_x_7304) ;  /* 0x00000000000c9947 */ /* 0x000fea0003800000 */
[----:B------:R-:W2:Y:S04]  /*27900*/  LDG.E R7, desc[UR38][R4.64] ;  /* 0x0000002604077981 */ /* 0x000ea8000c1e1900 */
[----:B------:R-:W2:Y:S02]  /*27910*/  LDG.E R4, desc[UR38][R4.64+0x4] ;  /* 0x0000042604047981 */ /* 0x000ea4000c1e1900 */
[----:B--2---:R-:W-:-:S07]  /*27920*/  IMAD.IADD R7, R4, 0x1, -R7 ;  /* 0x0000000104077824 */ /* 0x004fce00078e0a07 */
.L_x_7304:
        /* <DEDUP_REMOVED lines=17> */
[----:B------:R-:W-:-:S04]  /*27a40*/  IMAD.HI R2, R2, 0x2aaaaaab, RZ ;  /* 0x2aaaaaab02027827 */ /* 0x000fc800078e02ff */
[----:B------:R-:W-:Y:S01]  /*27a50*/  IMAD.IADD R6, R17, 0x1, R6 ;  /* 0x0000000111067824 */ /* 0x000fe200078e0206 */
[----:B------:R-:W-:-:S04]  /*27a60*/  SHF.R.U32.HI R21, RZ, 0x1f, R2 ;  /* 0x0000001fff157819 */ /* 0x000fc80000011602 */
[----:B------:R-:W-:Y:S02]  /*27a70*/  LEA.HI.SX32 R21, R2, R21, 0x1b ;  /* 0x0000001502157211 */ /* 0x000fe400078fdaff */
[----:B------:R-:W1:Y:S02]  /*27a80*/  LDC.64 R2, c[0x0][0x9e0] ;  /* 0x00027800ff027b82 */ /* 0x000e640000000a00 */
        /* <DEDUP_REMOVED lines=14> */
.L_x_7307:
[----:B------:R-:W-:-:S13]  /*27b70*/  ISETP.NE.AND P0, PT, R3, 0x1, PT ;  /* 0x000000010300780c */ /* 0x000fda0003f05270 */
[----:B------:R-:W1:Y:S02]  /*27b80*/  @P0 LDC.64 R4, c[0x0][0x9e8] ;  /* 0x00027a00ff040b82 */ /* 0x000e640000000a00 */
[----:B-1----:R-:W-:-:S05]  /*27b90*/  @P0 IMAD.HI.U32 R4, R2, R4, RZ ;  /* 0x0000000402040227 */ /* 0x002fca00078e00ff */
[----:B------:R-:W-:-:S07]  /*27ba0*/  @P0 SHF.R.U32.HI R2, RZ, R5, R4 ;  /* 0x00000005ff020219 */ /* 0x000fce0000011604 */
.L_x_7308:
[----:B------:R-:W-:Y:S05]  /*27bb0*/  BSYNC B0 ;  /* 0x0000000000007941 */ /* 0x000fea0003800000 */
.L_x_7306:
[----:B------:R-:W-:-:S05]  /*27bc0*/  IMAD R2, R2, R3, R3 ;  /* 0x0000000302027224 */ /* 0x000fca00078e0203 */
[----:B------:R-:W-:-:S07]  /*27bd0*/  VIMNMX R8, R8, R2, PT ;  /* 0x0000000208087248 */ /* 0x000fce0003fe0100 */
.L_x_7305:
        /* <DEDUP_REMOVED lines=20> */
.L_x_7311:
[----:B------:R-:W-:-:S13]  /*27d20*/  ISETP.NE.AND P0, PT, R3, 0x1, PT ;  /* 0x000000010300780c */ /* 0x000fda0003f05270 */
[----:B------:R-:W1:Y:S02]  /*27d30*/  @P0 LDC.64 R4, c[0x0][0x9e8] ;  /* 0x00027a00ff040b82 */ /* 0x000e640000000a00 */
[----:B-1----:R-:W-:-:S05]  /*27d40*/  @P0 IMAD.HI.U32 R4, R2, R4, RZ ;  /* 0x0000000402040227 */ /* 0x002fca00078e00ff */
[----:B------:R-:W-:-:S07]  /*27d50*/  @P0 SHF.R.U32.HI R2, RZ, R5, R4 ;  /* 0x00000005ff020219 */ /* 0x000fce0000011604 */
.L_x_7312:
[----:B------:R-:W-:Y:S05]  /*27d60*/  BSYNC B0 ;  /* 0x0000000000007941 */ /* 0x000fea0003800000 */
.L_x_7310:
[----:B------:R-:W-:-:S05]  /*27d70*/  IMAD R2, R2, R3, RZ ;  /* 0x0000000302027224 */ /* 0x000fca00078e02ff */
[----:B------:R-:W-:-:S07]  /*27d80*/  VIMNMX R6, R6, R2, !PT ;  /* 0x0000000206067248 */ /* 0x000fce0007fe0100 */
.L_x_7309:
[----:B------:R-:W-:Y:S01]  /*27d90*/  VIADD R8, R8, 0xbf ;  /* 0x000000bf08087836 */ /* 0x000fe20000000000 */
[----:B------:R-:W-:Y:S01]  /*27da0*/  BSSY B0, `(.L_x_7313) ;  /* 0x00000f0000007945 */ /* 0x000fe20003800000 */
        /* <DEDUP_REMOVED lines=11> */
[----:B------:R-:W-:-:S03]  /*27e60*/  VIMNMX R10, R9, R10, PT ;  /* 0x0000000a090a7248 */ /* 0x000fc60003fe0100 */
[----:B------:R-:W-:Y:S01]  /*27e70*/  IMAD.WIDE.U32 R4, R2, -0x55555555, RZ ;  /* 0xaaaaaaab02047825 */ /* 0x000fe200078e00ff */
[----:B------:R-:W-:-:S04]  /*27e80*/  ISETP.GT.AND P0, PT, R10, R2, PT ;  /* 0x000000020a00720c */ /* 0x000fc80003f04270 */
[----:B------:R-:W-:-:S05]  /*27e90*/  SHF.R.U32.HI R3, RZ, 0x7, R5 ;  /* 0x00000007ff037819 */ /* 0x000fca0000011605 */
[----:B------:R-:W-:-:S04]  /*27ea0*/  IMAD.MOV.U32 R8, RZ, RZ, R3 ;  /* 0x000000ffff087224 */ /* 0x000fc800078e0003 */
[----:B------:R-:W-:-:S04]  /*27eb0*/  @P0 VIADD R2, R10, 0xbf ;  /* 0x000000bf0a020836 */ /* 0x000fc80000000000 */
[----:B------:R-:W-:-:S05]  /*27ec0*/  @P0 IMAD.HI R2, R2, 0x2aaaaaab, RZ ;  /* 0x2aaaaaab02020827 */ /* 0x000fca00078e02ff */
[----:B------:R-:W-:-:S04]  /*27ed0*/  @P0 SHF.R.U32.HI R4, RZ, 0x1f, R2 ;  /* 0x0000001fff040819 */ /* 0x000fc80000011602 */
[----:B------:R-:W-:Y:S02]  /*27ee0*/  @P0 LEA.HI.SX32 R8, R2, R4, 0x1b ;  /* 0x0000000402080211 */ /* 0x000fe400078fdaff */
        /* <DEDUP_REMOVED lines=10> */
.L_x_7515:
[----:B--2---:R-:W-:Y:S02]  /*27f90*/  ISETP.NE.AND P0, PT, R14, RZ, PT ;  /* 0x000000ff0e00720c */ /* 0x004fe40003f05270 */
[----:B------:R-:W-:-:S11]  /*27fa0*/  PLOP3.LUT P6, PT, PT, PT, PT, 0x8, 0x0 ;  /* 0x000000000000781c */ /* 0x000fd60003fce170 */
[----:B------:R-:W-:Y:S05]  /*27fb0*/  @P0 BRA `(.L_x_7316) ;  /* 0x00000000000c0947 */ /* 0x000fea0003800000 */
[----:B------:R-:W-:-:S03]  /*27fc0*/  UMOV UR4, 0xffffffff ;  /* 0xffffffff00047882 */ /* 0x000fc60000000000 */
[----:B------:R-:W-:Y:S05]  /*27fd0*/  BRA.DIV UR4, `(.L_x_7317) ;  /* 0x0000007e04947947 */ /* 0x000fea000b800000 */
[----:B------:R-:W-:-:S13]  /*27fe0*/  ELECT P6, URZ, PT ;  /* 0x00000000003f782f */ /* 0x000fda00038c0000 */
.L_x_7316:
        /* <DEDUP_REMOVED lines=10> */
.L_x_7518:
[----:B------:R-:W-:Y:S05]  /*28090*/  BSYNC B1 ;  /* 0x0000000000017941 */ /* 0x000fea0003800000 */
.L_x_7318:
        /* <DEDUP_REMOVED lines=14> */
.L_x_7519:
[----:B------:R-:W-:Y:S05]  /*28180*/  BSYNC B2 ;  /* 0x0000000000027941 */ /* 0x000fea0003800000 */
.L_x_7322:
        /* <DEDUP_REMOVED lines=9> */
.L_x_7325:
[----:B------:R-:W-:Y:S05]  /*28220*/  BSYNC B2 ;  /* 0x0000000000027941 */ /* 0x000fea0003800000 */
.L_x_7324:
[----:B------:R-:W2:Y:S04]  /*28230*/  LDL R6, [R1+0x4] ;  /* 0x0000040001067983 */ /* 0x000ea80000100800 */
[----:B------:R-:W2:Y:S01]  /*28240*/  LDL R5, [R1+0x1c] ;  /* 0x00001c0001057983 */ /* 0x000ea20000100800 */
[----:B0-----:R-:W-:Y:S01]  /*28250*/  IMAD.MOV.U32 R11, RZ, RZ, RZ ;  /* 0x000000ffff0b7224 */ /* 0x001fe200078e00ff */
        /* <DEDUP_REMOVED lines=11> */
.L_x_7326:
        /* <DEDUP_REMOVED lines=10> */
[----:B------:R-:W0:Y:S01]  /*283b0*/  SYNCS.PHASECHK.TRANS64.TRYWAIT P0, [R7+URZ+0x288c0], R9 ;  /* 0x0288c009070075a7 */ /* 0x000e22000800017f */
[----:B------:R-:W-:Y:S04]  /*283c0*/  BSSY B2, `(.L_x_7327) ;  /* 0x0000002000027945 */ /* 0x000fe80003800000 */
[----:B0-----:R-:W-:Y:S05]  /*283d0*/  @!P0 BRA `(.L_x_7328) ;  /* 0x0000007800e08947 */ /* 0x001fea0003800000 */
.L_x_7520:
[----:B------:R-:W-:Y:S05]  /*283e0*/  BSYNC B2 ;  /* 0x0000000000027941 */ /* 0x000fea0003800000 */
.L_x_7327:
        /* <DEDUP_REMOVED lines=11> */
.L_x_7330:
[----:B------:R-:W-:Y:S05]  /*284a0*/  BSYNC B2 ;  /* 0x0000000000027941 */ /* 0x000fea0003800000 */
.L_x_7329:
        /* <DEDUP_REMOVED lines=8> */
.L_x_7331:
        /* <DEDUP_REMOVED lines=10> */
.L_x_7321:
[----:B------:R-:W-:Y:S05]  /*285d0*/  BSYNC B1 ;  /* 0x0000000000017941 */ /* 0x000fea0003800000 */
.L_x_7320:
[----:B01----:R-:W2:Y:S04]  /*285e0*/  LDL.LU R9, [R1+0x1c] ;  /* 0x00001c0001097983 */ /* 0x003ea80000300800 */
        /* <DEDUP_REMOVED lines=12> */
.L_x_7344:
[----:B------:R-:W-:Y:S05]  /*286b0*/  YIELD ;  /* 0x0000000000007946 */ /* 0x000fea0003800000 */
[----:B------:R-:W-:Y:S04]  /*286c0*/  BSSY B1, `(.L_x_7332) ;  /* 0x0000051000017945 */ /* 0x000fe80003800000 */
[----:B--2---:R-:W-:Y:S05]  /*286d0*/  @!P6 BRA `(.L_x_7333) ;  /* 0x00000004003ce947 */ /* 0x004fea0003800000 */
[----:B------:R-:W2:Y:S04]  /*286e0*/  LDL R8, [R1+0x4] ;  /* 0x0000040001087983 */ /* 0x000ea80000100800 */
[----:B-1----:R-:W2:Y:S04]  /*286f0*/  LDL R5, [R1+0x1c] ;  /* 0x00001c0001057983 */ /* 0x002ea80000100800 */
        /* <DEDUP_REMOVED lines=9> */
.L_x_7521:
[----:B------:R-:W-:Y:S05]  /*28790*/  BSYNC B2 ;  /* 0x0000000000027941 */ /* 0x000fea0003800000 */
.L_x_7334:
        /* <DEDUP_REMOVED lines=9> */
.L_x_7337:
[----:B------:R-:W-:Y:S05]  /*28830*/  BSYNC B2 ;  /* 0x0000000000027941 */ /* 0x000fea0003800000 */
.L_x_7336:
[----:B------:R-:W2:Y:S04]  /*28840*/  LDL R8, [R1+0x4] ;  /* 0x0000040001087983 */ /* 0x000ea80000100800 */
[----:B------:R-:W2:Y:S01]  /*28850*/  LDL R7, [R1+0x1c] ;  /* 0x00001c0001077983 */ /* 0x000ea20000100800 */
[----:B------:R-:W-:Y:S01]  /*28860*/  IMAD.MOV.U32 R11, RZ, RZ, RZ ;  /* 0x000000ffff0b7224 */ /* 0x000fe200078e00ff */
[----:B------:R-:W-:Y:S01]  /*28870*/  UIADD3 UR4, UP0, UR42, 0x570, URZ ;  /* 0x000005702a047890 */ /* 0x000fe2000ff1e03f */
[----:B------:R-:W-:Y:S01]  /*28880*/  PLOP3.LUT P1, PT, PT, PT, PT, 0x80, 0x0 ;  /* 0x000000000000781c */ /* 0x000fe20003f2f070 */
[----:B------:R-:W-:Y:S01]  /*28890*/  VIADD R9, R5, 0x28890 ;  /* 0x0002889005097836 */ /* 0x000fe20000000000 */
[----:B------:R-:W-:Y:S01]  /*288a0*/  UMOV UR6, 0x0 ;  /* 0x0000000000067882 */ /* 0x000fe20000000000 */
[----:B------:R-:W-:Y:S01]  /*288b0*/  R2UR UR10, R11 ;  /* 0x000000000b0a72ca */ /* 0x000fe200000e0000 */
[----:B------:R-:W-:Y:S01]  /*288c0*/  UIADD3.X UR5, URZ, UR43, URZ, UP0, !UPT ;  /* 0x0000002b3f057290 */ /* 0x000fe200087fe43f */
[----:B------:R-:W-:Y:S01]  /*288d0*/  UMOV UR7, 0x12f00000 ;  /* 0x12f0000000077882 */ /* 0x000fe20000000000 */
[----:B--2---:R-:W-:-:S02]  /*288e0*/  IMAD R7, R7, 0x6000, R8 ;  /* 0x0000600007077824 */ /* 0x004fc400078e0208 */
[----:B------:R-:W-:Y:S02]  /*288f0*/  IMAD R8, R4, 0xc0, R0 ;  /* 0x000000c004087824 */ /* 0x000fe400078e0200 */
[----:B------:R-:W-:-:S08]  /*28900*/  VIADD R10, R7, 0x1c400 ;  /* 0x0001c400070a7836 */ /* 0x000fd00000000000 */
.L_x_7338:
        /* <DEDUP_REMOVED lines=13> */
.L_x_7522:
[----:B------:R-:W-:Y:S05]  /*289e0*/  BSYNC B2 ;  /* 0x0000000000027941 */ /* 0x000fea0003800000 */
.L_x_7339:
        /* <DEDUP_REMOVED lines=11> */
.L_x_7342:
[----:B------:R-:W-:Y:S05]  /*28aa0*/  BSYNC B2 ;  /* 0x0000000000027941 */ /* 0x000fea0003800000 */
.L_x_7341:
        /* <DEDUP_REMOVED lines=8> */
.L_x_7343:
        /* <DEDUP_REMOVED lines=10> */
.L_x_7333:
[----:B------:R-:W-:Y:S05]  /*28bd0*/  BSYNC B1 ;  /* 0x0000000000017941 */ /* 0x000fea0003800000 */
.L_x_7332:
[----:B------:R-:W1:Y:S04]  /*28be0*/  LDL.LU R6, [R1+0x1c] ;  /* 0x00001c0001067983 */ /* 0x000e680000300800 */
[----:B------:R-:W2:Y:S01]  /*28bf0*/  LDL.LU R9, [R1+0x24] ;  /* 0x0000240001097983 */ /* 0x000ea20000300800 */
[C---:B------:R-:W-:Y:S01]  /*28c00*/  ISETP.GT.AND P2, PT, R4.reuse, R3, PT ;  /* 0x000000030400720c */ /* 0x040fe20003f44270 */
[----:B------:R-:W-:Y:S02]  /*28c10*/  VIADD R4, R4, 0xffffffff ;  /* 0xffffffff04047836 */ /* 0x000fe40000000000 */
[----:B-1----:R-:W-:-:S05]  /*28c20*/  VIADD R5, R6, 0x1 ;  /* 0x0000000106057836 */ /* 0x002fca0000000000 */
[----:B------:R-:W-:-:S04]  /*28c30*/  ISETP.NE.AND P1, PT, R5, 0x2, PT ;  /* 0x000000020500780c */ /* 0x000fc80003f25270 */
[----:B------:R-:W-:Y:S02]  /*28c40*/  SEL R6, RZ, 0x1, P1 ;  /* 0x00000001ff067807 */ /* 0x000fe40000800000 */
[----:B------:R-:W-:Y:S02]  /*28c50*/  SEL R5, R5, RZ, P1 ;  /* 0x000000ff05057207 */ /* 0x000fe40000800000 */
[----:B--2---:R-:W-:-:S05]  /*28c60*/  LOP3.LUT R9, R9, R6, RZ, 0x3c, !PT ;  /* 0x0000000609097212 */ /* 0x004fca00078e3cff */
[----:B------:R2:W-:Y:S04]  /*28c70*/  STL [R1+0x24], R9 ;  /* 0x0000240901007387 */ /* 0x0005e80000100800 */
[----:B------:R2:W-:Y:S01]  /*28c80*/  STL [R1+0x1c], R5 ;  /* 0x00001c0501007387 */ /* 0x0005e20000100800 */
[----:B------:R-:W-:Y:S05]  /*28c90*/  @P2 BRA `(.L_x_7344) ;  /* 0xfffffff800842947 */ /* 0x000fea000383ffff */
.L_x_7314:
[----:B------:R-:W-:Y:S05]  /*28ca0*/  BSYNC B0 ;  /* 0x0000000000007941 */ /* 0x000fea0003800000 */
.L_x_7313:
        /* <DEDUP_REMOVED lines=26> */
.L_x_7347:
[----:B------:R-:W-:-:S13]  /*28e50*/  ISETP.NE.AND P0, PT, R3, 0x1, PT ;  /* 0x000000010300780c */ /* 0x000fda0003f05270 */
[----:B-12---:R-:W1:Y:S02]  /*28e60*/  @P0 LDC.64 R4, c[0x0][0x9e8] ;  /* 0x00027a00ff040b82 */ /* 0x006e640000000a00 */
[----:B-1----:R-:W-:-:S05]  /*28e70*/  @P0 IMAD.HI.U32 R4, R2, R4, RZ ;  /* 0x0000000402040227 */ /* 0x002fca00078e00ff */
[----:B------:R-:W-:-:S07]  /*28e80*/  @P0 SHF.R.U32.HI R2, RZ, R5, R4 ;  /* 0x00000005ff020219 */ /* 0x000fce0000011604 */
.L_x_7348:
[----:B------:R-:W-:Y:S05]  /*28e90*/  BSYNC B0 ;  /* 0x0000000000007941 */ /* 0x000fea0003800000 */
.L_x_7346:
[----:B------:R-:W-:-:S05]  /*28ea0*/  IMAD R2, R2, R3, R3 ;  /* 0x0000000302027224 */ /* 0x000fca00078e0203 */
[----:B------:R-:W-:-:S07]  /*28eb0*/  VIMNMX R6, R6, R2, PT ;  /* 0x0000000206067248 */ /* 0x000fce0003fe0100 */
.L_x_7345:
[----:B------:R-:W-:Y:S01]  /*28ec0*/  VIADD R6, R6, 0xbf ;  /* 0x000000bf06067836 */ /* 0x000fe20000000000 */
[----:B------:R-:W3:Y:S01]  /*28ed0*/  @P1 LDC R2, c[0x0][0x44c] ;  /* 0x00011300ff021b82 */ /* 0x000ee20000000800 */
[----:B------:R-:W-:Y:S02]  /*28ee0*/  ULDC UR4, c[0x0][0x9dc] ;  /* 0x0002770000047ab9 */ /* 0x000fe40000000800 */
[----:B------:R-:W-:-:S05]  /*28ef0*/  IMAD.HI R6, R6, 0x2aaaaaab, RZ ;  /* 0x2aaaaaab06067827 */ /* 0x000fca00078e02ff */
[----:B------:R-:W4:Y:S01]  /*28f00*/  @P1 LDC R4, c[0x0][0x450] ;  /* 0x00011400ff041b82 */ /* 0x000f220000000800 */
[----:B------:R-:W-:-:S04]  /*28f10*/  SHF.R.U32.HI R0, RZ, 0x1f, R6 ;  /* 0x0000001fff007819 */ /* 0x000fc80000011606 */
[----:B------:R-:W-:-:S04]  /*28f20*/  LEA.HI.SX32 R0, R6, R0, 0x1b ;  /* 0x0000000006007211 */ /* 0x000fc800078fdaff */
[----:B-1----:R-:W-:Y:S01]  /*28f30*/  VIMNMX R7, R21, R0, PT ;  /* 0x0000000015077248 */ /* 0x002fe20003fe0100 */
[----:B------:R-:W-:-:S04]  /*28f40*/  IMAD.MOV.U32 R0, RZ, RZ, R8 ;  /* 0x000000ffff007224 */ /* 0x000fc800078e0008 */
[----:B------:R1:W-:Y:S01]  /*28f50*/  STL [R1+0x48], R7 ;  /* 0x0000480701007387 */ /* 0x0003e20000100800 */
[----:B---3--:R-:W-:-:S05]  /*28f60*/  @P1 IMAD.HI.U32 R2, R8, R2, RZ ;  /* 0x0000000208021227 */ /* 0x008fca00078e00ff */
[----:B----4-:R-:W-:-:S05]  /*28f70*/  @P1 SHF.R.U32.HI R0, RZ, R4, R2 ;  /* 0x00000004ff001219 */ /* 0x010fca0000011602 */
[----:B------:R-:W-:-:S04]  /*28f80*/  IMAD.IADD R0, R20, 0x1, R0 ;  /* 0x0000000114007824 */ /* 0x000fc800078e0200 */
[----:B------:R-:W-:Y:S01]  /*28f90*/  VIADD R2, R0, -UR4 ;  /* 0x8000000400027c36 */ /* 0x000fe20008000000 */
[----:B-1----:R-:W-:Y:S06]  /*28fa0*/  @!P2 BRA `(.L_x_7349) ;  /* 0x000000000044a947 */ /* 0x002fec0003800000 */
[----:B------:R-:W-:Y:S01]  /*28fb0*/  ISETP.GT.AND P0, PT, R0, -0x1, PT ;  /* 0xffffffff0000780c */ /* 0x000fe20003f04270 */
[----:B------:R-:W-:-:S12]  /*28fc0*/  BSSY B0, `(.L_x_7350) ;  /* 0x000000d000007945 */ /* 0x000fd80003800000 */
[----:B------:R-:W-:Y:S05]  /*28fd0*/  @P0 BRA `(.L_x_7351) ;  /* 0x00000000001c0947 */ /* 0x000fea0003800000 */
[----:B------:R-:W-:Y:S02]  /*28fe0*/  ISETP.NE.AND P0, PT, R3, 0x1, PT ;  /* 0x000000010300780c */ /* 0x000fe40003f05270 */
[----:B------:R-:W-:-:S11]  /*28ff0*/  LOP3.LUT R0, RZ, R0, RZ, 0x33, !PT ;  /* 0x00000000ff007212 */ /* 0x000fd600078e33ff */
[----:B--2---:R-:W1:Y:S02]  /*29000*/  @P0 LDC.64 R4, c[0x0][0x9e8] ;  /* 0x00027a00ff040b82 */ /* 0x004e640000000a00 */
[----:B-1----:R-:W-:-:S05]  /*29010*/  @P0 IMAD.HI.U32 R4, R0, R4, RZ ;  /* 0x0000000400040227 */ /* 0x002fca00078e00ff */
[----:B------:R-:W-:-:S04]  /*29020*/  @P0 SHF.R.U32.HI R0, RZ, R5, R4 ;  /* 0x00000005ff000219 */ /* 0x000fc80000011604 */
[----:B------:R-:W-:Y:S01]  /*29030*/  LOP3.LUT R0, RZ, R0, RZ, 0x33, !PT ;  /* 0x00000000ff007212 */ /* 0x000fe200078e33ff */
[----:B------:R-:W-:Y:S06]  /*29040*/  BRA `(.L_x_7352) ;  /* 0x0000000000107947 */ /* 0x000fec0003800000 */
.L_x_7351:
[----:B------:R-:W-:-:S13]  /*29050*/  ISETP.NE.AND P0, PT, R3, 0x1, PT ;  /* 0x000000010300780c */ /* 0x000fda0003f05270 */
[----:B--2---:R-:W1:Y:S02]  /*29060*/  @P0 LDC.64 R4, c[0x0][0x9e8] ;  /* 0x00027a00ff040b82 */ /* 0x004e640000000a00 */
[----:B-1----:R-:W-:-:S05]  /*29070*/  @P0 IMAD.HI.U32 R4, R0, R4, RZ ;  /* 0x0000000400040227 */ /* 0x002fca00078e00ff */
[----:B------:R-:W-:-:S07]  /*29080*/  @P0 SHF.R.U32.HI R0, RZ, R5, R4 ;  /* 0x00000005ff000219 */ /* 0x000fce0000011604 */
.L_x_7352:
[----:B------:R-:W-:Y:S05]  /*29090*/  BSYNC B0 ;  /* 0x0000000000007941 */ /* 0x000fea0003800000 */
.L_x_7350:
[----:B------:R-:W-:-:S05]  /*290a0*/  IMAD R0, R0, R3, RZ ;  /* 0x0000000300007224 */ /* 0x000fca00078e02ff */
[----:B------:R-:W-:-:S07]  /*290b0*/  VIMNMX R2, R2, R0, !PT ;  /* 0x0000000002027248 */ /* 0x000fce0007fe0100 */
.L_x_7349:
[----:B------:R-:W-:-:S05]  /*290c0*/  IMAD.HI R2, R2, 0x2aaaaaab, RZ ;  /* 0x2aaaaaab02027827 */ /* 0x000fca00078e02ff */
[----:B------:R-:W-:-:S04]  /*290d0*/  SHF.R.U32.HI R0, RZ, 0x1f, R2 ;  /* 0x0000001fff007819 */ /* 0x000fc80000011602 */
[----:B------:R-:W-:-:S04]  /*290e0*/  LEA.HI.SX32 R0, R2, R0, 0x1b ;  /* 0x0000000002007211 */ /* 0x000fc800078fdaff */
        /* <DEDUP_REMOVED lines=10> */
[----:B--2---:R-:W2:Y:S01]  /*29190*/  LDC.64 R4, c[0x0][0xc60] ;  /* 0x00031800ff047b82 */ /* 0x004ea20000000a00 */
        /* <DEDUP_REMOVED lines=10> */
.L_x_7353:
[----:B------:R-:W3:Y:S01]  /*29240*/  LDL R17, [R1+0x4] ;  /* 0x0000040001117983 */ /* 0x000ee20000100800 */
[----:B------:R-:W-:Y:S01]  /*29250*/  BSSY B6, `(.L_x_7355) ;  /* 0x0000014000067945 */ /* 0x000fe20003800000 */
[----:B---3--:R-:W-:-:S05]  /*29260*/  VIADD R0, R17, 0x1c400 ;  /* 0x0001c40011007836 */ /* 0x008fca0000000000 */
        /* <DEDUP_REMOVED lines=8> */
[----:B--2---:R-:W-:Y:S02]  /*292f0*/  IMAD.U32 R5, RZ, RZ, UR7 ;  /* 0x00000007ff057e24 */ /* 0x004fe4000f8e00ff */
        /* <DEDUP_REMOVED lines=9> */
.L_x_7356:
[----:B------:R-:W-:Y:S05]  /*29390*/  BSYNC B6 ;  /* 0x0000000000067941 */ /* 0x000fea0003800000 */
.L_x_7355:
[----:B------:R-:W-:Y:S02]  /*293a0*/  IMAD.MOV.U32 R2, RZ, RZ, R17 ;  /* 0x000000ffff027224 */ /* 0x000fe400078e0011 */
[----:B------:R-:W3:Y:S01]  /*293b0*/  LDL.LU R17, [R1] ;  /* 0x0000000001117983 */ /* 0x000ee20000300800 */
[----:B------:R-:W-:Y:S01]  /*293c0*/  BSSY B6, `(.L_x_7357) ;  /* 0x0000017000067945 */ /* 0x000fe20003800000 */
[----:B------:R-:W-:-:S05]  /*293d0*/  VIADD R0, R2, 0xc400 ;  /* 0x0000c40002007836 */ /* 0x000fca0000000000 */
[----:B------:R-:W-:Y:S02]  /*293e0*/  LOP3.LUT P0, RZ, R0, 0x3ff, RZ, 0xc0, !PT ;  /* 0x000003ff00ff7812 */ /* 0x000fe4000780c0ff */
[----:B---3--:R-:W-:-:S11]  /*293f0*/  LOP3.LUT R17, R17, 0xfffffffe, RZ, 0xc0, !PT ;  /* 0xfffffffe11117812 */ /* 0x008fd600078ec0ff */
[----:B------:R-:W-:-:S05]  /*29400*/  @P0 LOP3.LUT R17, R17, 0x1, RZ, 0xfc, !PT ;  /* 0x0000000111110812 */ /* 0x000fca00078efcff */
[----:B------:R1:W-:Y:S01]  /*29410*/  STL [R1], R17 ;  /* 0x0000001101007387 */ /* 0x0003e20000100800 */
[----:B------:R-:W-:Y:S05]  /*29420*/  @!P0 BRA `(.L_x_7358) ;  /* 0x0000000000408947 */ /* 0x000fea0003800000 */
[----:B------:R-:W-:Y:S01]  /*29430*/  MOV R2, 0x0 ;  /* 0x0000000000027802 */ /* 0x000fe20000000f00 */
[----:B------:R-:W-:Y:S01]  /*29440*/  ULDC.64 UR6, c[0x4][0x1c8] ;  /* 0x0100720000067ab9 */ /* 0x000fe20000000a00 */
[----:B------:R-:W-:Y:S01]  /*29450*/  ULDC.64 UR8, c[0x4][0x1d0] ;  /* 0x0100740000087ab9 */ /* 0x000fe20000000a00 */
[----:B------:R-:W-:Y:S01]  /*29460*/  ULDC.64 UR4, c[0x4][0xb8] ;  /* 0x01002e0000047ab9 */ /* 0x000fe20000000a00 */
[----:B------:R-:W-:Y:S02]  /*29470*/  IMAD.U32 R4, RZ, RZ, UR6 ;  /* 0x00000006ff047e24 */ /* 0x000fe4000f8e00ff */
[----:B------:R-:W3:Y:S01]  /*29480*/  LDC.64 R2, c[0x4][R2] ;  /* 0x0100000002027b82 */ /* 0x000ee20000000a00 */
        /* <DEDUP_REMOVED lines=9> */
[----:B-1-3--:R-:W-:Y:S05]  /*29520*/  CALL.ABS.NOINC R2 ;  /* 0x0000000002007343 */ /* 0x00afea0003c00000 */
.L_x_7358:
[----:B------:R-:W-:Y:S05]  /*29530*/  BSYNC B6 ;  /* 0x0000000000067941 */ /* 0x000fea0003800000 */
.L_x_7357:
[----:B------:R-:W3:Y:S01]  /*29540*/  LDL R2, [R1+0x4] ;  /* 0x0000040001027983 */ /* 0x000ee20000100800 */
[----:B------:R-:W-:Y:S01]  /*29550*/  BSSY B6, `(.L_x_7359) ;  /* 0x0000015000067945 */ /* 0x000fe20003800000 */
[----:B---3--:R-:W-:-:S05]  /*29560*/  VIADD R0, R2, 0x400 ;  /* 0x0000040002007836 */ /* 0x008fca0000000000 */
[----:B------:R3:W-:Y:S01]  /*29570*/  STL [R1+0x8], R0 ;  /* 0x0000080001007387 */ /* 0x0007e20000100800 */
[----:B------:R-:W-:-:S13]  /*29580*/  LOP3.LUT P0, RZ, R0, 0x1bf, RZ, 0xc0, !PT ;  /* 0x000001bf00ff7812 */ /* 0x000fda000780c0ff */
[----:B---3--:R-:W-:Y:S05]  /*29590*/  @!P0 BRA `(.L_x_7360) ;  /* 0x0000000000408947 */ /* 0x008fea0003800000 */
        /* <DEDUP_REMOVED lines=16> */
.L_x_7360:
[----:B------:R-:W-:Y:S05]  /*296a0*/  BSYNC B6 ;  /* 0x0000000000067941 */ /* 0x000fea0003800000 */
.L_x_7359:
        /* <DEDUP_REMOVED lines=19> */
.L_x_7362:
[----:B------:R-:W-:Y:S05]  /*297e0*/  BSYNC B6 ;  /* 0x0000000000067941 */ /* 0x000fea0003800000 */
.L_x_7361:
[----:B------:R-:W-:Y:S01]  /*297f0*/  ULDC.64 UR4, c[0x0][0x9f8] ;  /* 0x00027e0000047ab9 */ /* 0x000fe20000000a00 */
[----:B--2---:R-:W-:Y:S01]  /*29800*/  IMAD.MOV.U32 R9, RZ, RZ, R19 ;  /* 0x000000ffff097224 */ /* 0x004fe200078e0013 */
        /* <DEDUP_REMOVED lines=19> */
.L_x_7525:
[----:B-1----:R-:W4:Y:S01]  /*29940*/  LDL.LU R0, [R1] ;  /* 0x0000000001007983 */ /* 0x002f220000300800 */
[----:B------:R-:W-:Y:S02]  /*29950*/  PLOP3.LUT P1, PT, PT, PT, PT, 0x8, 0x0 ;  /* 0x000000000000781c */ /* 0x000fe40003f2e170 */
[----:B---3--:R-:W-:Y:S02]  /*29960*/  ISETP.NE.AND P0, PT, R14, RZ, PT ;  /* 0x000000ff0e00720c */ /* 0x008fe40003f05270 */
[----:B----4-:R-:W-:-:S09]  /*29970*/  LOP3.LUT R0, R0, 0xfffffffe, RZ, 0xc0, !PT ;  /* 0xfffffffe00007812 */ /* 0x010fd200078ec0ff */
[----:B------:R-:W-:-:S05]  /*29980*/  @P1 LOP3.LUT R0, R0, 0x1, RZ, 0xfc, !PT ;  /* 0x0000000100001812 */ /* 0x000fca00078efcff */
[----:B------:R1:W-:Y:S01]  /*29990*/  STL [R1], R0 ;  /* 0x0000000001007387 */ /* 0x0003e20000100800 */
[----:B------:R-:W-:Y:S05]  /*299a0*/  @P0 BRA `(.L_x_7364) ;  /* 0x0000000400700947 */ /* 0x000fea0003800000 */
[----:B------:R-:W-:-:S03]  /*299b0*/  UMOV UR4, 0xffffffff ;  /* 0xffffffff00047882 */ /* 0x000fc60000000000 */
[----:B------:R-:W-:Y:S05]  /*299c0*/  BRA.DIV UR4, `(.L_x_7365) ;  /* 0x0000006604d47947 */ /* 0x000fea000b800000 */
[----:B------:R-:W-:-:S13]  /*299d0*/  ELECT P6, URZ, PT ;  /* 0x00000000003f782f */ /* 0x000fda00038c0000 */
.L_x_7528:
        /* <DEDUP_REMOVED lines=24> */
.L_x_7366:
[----:B--2---:R-:W2:Y:S04]  /*29b60*/  LDL R10, [R1+0x4] ;  /* 0x00000400010a7983 */ /* 0x004ea80000100800 */
        /* <DEDUP_REMOVED lines=9> */
.L_x_7529:
        /* <DEDUP_REMOVED lines=8> */
.L_x_7368:
[----:B------:R-:W2:Y:S04]  /*29c80*/  LDL R6, [R1+0x4] ;  /* 0x0000040001067983 */ /* 0x000ea80000100800 */
[----:B------:R-:W2:Y:S04]  /*29c90*/  LDL R2, [R1+0x18] ;  /* 0x0000180001027983 */ /* 0x000ea80000100800 */
[----:B------:R-:W3:Y:S01]  /*29ca0*/  LDL R5, [R1+0x34] ;  /* 0x0000340001057983 */ /* 0x000ee20000100800 */
[----:B------:R-:W-:Y:S01]  /*29cb0*/  R2UR UR9, R0 ;  /* 0x00000000000972ca */ /* 0x000fe200000e0000 */
[----:B------:R-:W-:Y:S01]  /*29cc0*/  UIADD3 UR4, UP0, UR42, 0x470, URZ ;  /* 0x000004702a047890 */ /* 0x000fe2000ff1e03f */
[----:B------:R-:W-:Y:S01]  /*29cd0*/  R2UR UR12, R18 ;  /* 0x00000000120c72ca */ /* 0x000fe200000e0000 */
[----:B------:R-:W-:Y:S01]  /*29ce0*/  UMOV UR6, 0x0 ;  /* 0x0000000000067882 */ /* 0x000fe20000000000 */
[----:B-----5:R-:W-:Y:S01]  /*29cf0*/  R2UR UR13, R17 ;  /* 0x00000000110d72ca */ /* 0x020fe200000e0000 */
[----:B------:R-:W-:Y:S01]  /*29d00*/  UIADD3.X UR5, URZ, UR43, URZ, UP0, !UPT ;  /* 0x0000002b3f057290 */ /* 0x000fe200087fe43f */
[----:B------:R-:W-:Y:S01]  /*29d10*/  UMOV UR7, 0x14f00000 ;  /* 0x14f0000000077882 */ /* 0x000fe20000000000 */
[----:B------:R-:W-:-:S06]  /*29d20*/  UMOV UR10, URZ ;  /* 0x0000003f000a7c82 */ /* 0x000fcc0008000000 */
[----:B------:R-:W-:Y:S01]  /*29d30*/  UIADD3 UR9, UR9, 0x28870, URZ ;  /* 0x0002887009097890 */ /* 0x000fe2000fffe03f */
[----:B--2---:R-:W-:Y:S02]  /*29d40*/  IMAD R2, R2, 0x6000, R6 ;  /* 0x0000600002027824 */ /* 0x004fe400078e0206 */
[----:B---3--:R-:W-:-:S03]  /*29d50*/  IMAD R4, R4, 0xc0, R5 ;  /* 0x000000c004047824 */ /* 0x008fc600078e0205 */
[----:B------:R-:W-:Y:S02]  /*29d60*/  R2UR UR8, R2 ;  /* 0x00000000020872ca */ /* 0x000fe400000e0000 */
[----:B------:R-:W-:-:S11]  /*29d70*/  R2UR UR11, R4 ;  /* 0x00000000040b72ca */ /* 0x000fd600000e0000 */
[----:B------:R-:W-:-:S09]  /*29d80*/  UIADD3 UR8, UR8, 0xc400, URZ ;  /* 0x0000c40008087890 */ /* 0x000fd2000fffe03f */
[----:B------:R2:W-:Y:S01]  /*29d90*/  UTMALDG.4D [UR8], [UR4], desc[UR6] ;  /* 0x00000608040075b4 */ /* 0x0005e20008019000 */
[----:B------:R-:W3:Y:S02]  /*29da0*/  SYNCS.PHASECHK.TRANS64.TRYWAIT P0, [R0+URZ+0x28840], R3 ;  /* 0x02884003000075a7 */ /* 0x000ee4000800017f */
[----:B--23--:R-:W-:Y:S05]  /*29db0*/  @!P0 BRA `(.L_x_7369) ;  /* 0x00000064000c8947 */ /* 0x00cfea0003800000 */
.L_x_7530:
        /* <DEDUP_REMOVED lines=8> */
.L_x_7370:
[----:B-12---:R-:W2:Y:S01]  /*29e40*/  LDL.LU R3, [R1] ;  /* 0x0000000001037983 */ /* 0x006ea20000300800 */
        /* <DEDUP_REMOVED lines=10> */
[----:B------:R-:W-:-:S03]  /*29ef0*/  R2UR UR13, R17 ;  /* 0x00000000110d72ca */ /* 0x000fc600000e0000 */
[----:B------:R-:W-:Y:S02]  /*29f00*/  UIADD3 UR8, UR8, 0x1c400, URZ ;  /* 0x0001c40008087890 */ /* 0x000fe4000fffe03f */
[----:B------:R-:W-:-:S09]  /*29f10*/  UIADD3 UR9, UR9, 0x28830, URZ ;  /* 0x0002883009097890 */ /* 0x000fd2000fffe03f */
[----:B------:R3:W-:Y:S01]  /*29f20*/  UTMALDG.4D [UR8], [UR4], desc[UR6] ;  /* 0x00000608040075b4 */ /* 0x0007e20008019000 */
[----:B--2---:R-:W-:-:S04]  /*29f30*/  LOP3.LUT R3, R3, 0xfffffffe, RZ, 0xc0, !PT ;  /* 0xfffffffe03037812 */ /* 0x004fc800078ec0ff */
[----:B------:R-:W-:-:S05]  /*29f40*/  @P0 LOP3.LUT R3, R3, 0x1, RZ, 0xfc, !PT ;  /* 0x0000000103030812 */ /* 0x000fca00078efcff */
[----:B------:R3:W-:Y:S01]  /*29f50*/  STL [R1], R3 ;  /* 0x0000000301007387 */ /* 0x0007e20000100800 */
[----:B------:R-:W-:Y:S01]  /*29f60*/  NOP ;  /* 0x0000000000007918 */ /* 0x000fe20000000000 */
.L_x_7364:
[----:B------:R-:W4:Y:S04]  /*29f70*/  LDL R4, [R1+0x4] ;  /* 0x0000040001047983 */ /* 0x000f280000100800 */
        /* <DEDUP_REMOVED lines=31> */
.L_x_7372:
[----:B------:R-:W-:Y:S05]  /*2a170*/  BSYNC B6 ;  /* 0x0000000000067941 */ /* 0x000fea0003800000 */
.L_x_7371:
[----:B-1----:R-:W3:Y:S01]  /*2a180*/  LDL.LU R0, [R1+0x44] ;  /* 0x0000440001007983 */ /* 0x002ee20000300800 */
[----:B------:R-:W1:Y:S01]  /*2a190*/  LDC R7, c[0x0][0x448] ;  /* 0x00011200ff077b82 */ /* 0x000e620000000800 */
[----:B------:R-:W-:Y:S01]  /*2a1a0*/  ULDC.64 UR4, c[0x0][0x2d8] ;  /* 0x0000b60000047ab9 */ /* 0x000fe20000000a00 */
[----:B------:R-:W-:Y:S01]  /*2a1b0*/  ULDC UR6, c[0x0][0x2b8] ;  /* 0x0000ae0000067ab9 */ /* 0x000fe20000000800 */
[----:B------:R-:W3:Y:S04]  /*2a1c0*/  LDL.LU.64 R2, [R1+0x50] ;  /* 0x0000500001027983 */ /* 0x000ee80000300a00 */
[----:B------:R-:W4:Y:S04]  /*2a1d0*/  LDL R12, [R1+0x14] ;  /* 0x00001400010c7983 */ /* 0x000f280000100800 */
[----:B--2---:R2:W5:Y:S01]  /*2a1e0*/  LDL R9, [R1+0x58] ;  /* 0x0000580001097983 */ /* 0x0045620000100800 */
        /* <DEDUP_REMOVED lines=27> */
[----:B------:R-:W-:Y:S01]  /*2a3a0*/  IMAD.IADD R3, R3, 0x1, R0 ;  /* 0x0000000103037824 */ /* 0x000fe200078e0200 */
[----:B------:R-:W2:Y:S01]  /*2a3b0*/  S2R R8, SR_TID.X ;  /* 0x0000000000087919 */ /* 0x000ea20000002100 */
[----:B0-----:R-:W-:-:S04]  /*2a3c0*/  @P0 IMAD.HI.U32 R5, R4, R5, RZ ;  /* 0x0000000504050227 */ /* 0x001fc800078e00ff */
        /* <DEDUP_REMOVED lines=11> */
[----:B--2---:R-:W-:Y:S02]  /*2a480*/  IMAD.SHL.U32 R10, R8, 0x10, RZ ;  /* 0x00000010080a7824 */ /* 0x004fe400078e00ff */
[----:B------:R-:W-:-:S04]  /*2a490*/  IMAD.WIDE.U32 R2, R4, UR4, R2 ;  /* 0x0000000404027c25 */ /* 0x000fc8000f8e0002 */
[----:B------:R-:W-:Y:S01]  /*2a4a0*/  IMAD R0, R0, UR4, RZ ;  /* 0x0000000400007c24 */ /* 0x000fe2000f8e02ff */
[----:B------:R-:W-:-:S03]  /*2a4b0*/  LOP3.LUT R10, R10, 0x70, RZ, 0xc0, !PT ;  /* 0x000000700a0a7812 */ /* 0x000fc600078ec0ff */
[----:B------:R-:W-:Y:S01]  /*2a4c0*/  IMAD R0, R4, UR5, R0 ;  /* 0x0000000504007c24 */ /* 0x000fe2000f8e0200 */
[----:B------:R-:W-:Y:S02]  /*2a4d0*/  ULDC.64 UR4, c[0x0][0x280] ;  /* 0x0000a00000047ab9 */ /* 0x000fe40000000a00 */
[----:B------:R-:W-:Y:S01]  /*2a4e0*/  IADD3 R4, P1, R2, UR4, RZ ;  /* 0x0000000402047c10 */ /* 0x000fe2000ff3e0ff */
[----:B------:R-:W-:Y:S01]  /*2a4f0*/  UMOV UR4, 0xffffffff ;  /* 0xffffffff00047882 */ /* 0x000fe20000000000 */
[----:B------:R-:W-:Y:S02]  /*2a500*/  LOP3.LUT R8, R8, 0x7f, RZ, 0xc0, !PT ;  /* 0x0000007f08087812 */ /* 0x000fe400078ec0ff */
[----:B------:R-:W-:Y:S02]  /*2a510*/  ISETP.GE.AND P0, PT, R10, UR6, PT ;  /* 0x000000060a007c0c */ /* 0x000fe4000bf06270 */
[----:B------:R-:W-:Y:S02]  /*2a520*/  IADD3.X R3, R3, UR5, R0, P1, !PT ;  /* 0x0000000503037c10 */ /* 0x000fe40008ffe400 */
[----:B------:R-:W-:Y:S01]  /*2a530*/  SHF.R.U32.HI R8, RZ, 0x3, R8 ;  /* 0x00000003ff087819 */ /* 0x000fe20000011608 */
[----:B------:R-:W-:Y:S08]  /*2a540*/  BRA.DIV UR4, `(.L_x_7373) ;  /* 0x0000005e043c7947 */ /* 0x000ff0000b800000 */
        /* <DEDUP_REMOVED lines=23> */
[----:B------:R0:W-:Y:S02]  /*2a6c0*/  @!P1 LDGSTS.E.BYPASS.LTC128B.128 [R9+0x18c00], desc[UR38][R6.64], !P0 ;  /* 0x18c0000006099fae */ /* 0x0001e4000c101d66 */
[----:B------:R-:W-:Y:S02]  /*2a6d0*/  ISETP.GE.AND P1, PT, R5, R2, PT ;  /* 0x000000020500720c */ /* 0x000fe40003f26270 */
[----:B------:R-:W1:Y:S04]  /*2a6e0*/  SHFL.IDX PT, R5, R4, 0x2, 0x181f ;  /* 0x00581f0004057f89 */ /* 0x000e6800000e0000 */
[----:B0-----:R-:W0:Y:S07]  /*2a6f0*/  SHFL.IDX PT, R6, R3, 0x2, 0x181f ;  /* 0x00581f0003067f89 */ /* 0x001e2e00000e0000 */
        /* <DEDUP_REMOVED lines=40> */
[----:B------:R0:W1:Y:S04]  /*2a980*/  SHFL.IDX PT, R5, R3, 0x7, 0x181f ;  /* 0x00f81f0003057f89 */ /* 0x00006800000e0000 */
[----:B------:R0:W-:Y:S04]  /*2a990*/  @!P1 LDGSTS.E.BYPASS.LTC128B.128 [R9+0x1b400], desc[UR38][R6.64], !P0 ;  /* 0x1b40000006099fae */ /* 0x0001e8000c101d66 */
[----:B------:R0:W2:Y:S02]  /*2a9a0*/  SHFL.IDX PT, R3, R4, 0x7, 0x181f ;  /* 0x00f81f0004037f89 */ /* 0x0000a400000e0000 */
.L_x_7547:
[----:B------:R3:W5:Y:S01]  /*2a9b0*/  LDL R8, [R1+0x4] ;  /* 0x0000040001087983 */ /* 0x0007620000100800 */
[----:B------:R-:W-:-:S05]  /*2a9c0*/  VIADD R0, R0, 0x70 ;  /* 0x0000007000007836 */ /* 0x000fca0000000000 */
[----:B------:R-:W-:-:S13]  /*2a9d0*/  ISETP.GE.AND P1, PT, R0, R2, PT ;  /* 0x000000020000720c */ /* 0x000fda0003f26270 */
[----:B--2---:R-:W-:-:S05]  /*2a9e0*/  @!P1 IADD3 R2, P2, R10, R3, RZ ;  /* 0x000000030a029210 */ /* 0x004fca0007f5e0ff */
[----:B01----:R-:W-:-:S05]  /*2a9f0*/  @!P1 IMAD.X R3, RZ, RZ, R5, P2 ;  /* 0x000000ffff039224 */ /* 0x003fca00010e0605 */
[----:B------:R-:W-:Y:S01]  /*2aa00*/  @!PT LDS RZ, [RZ] ;  /* 0x00000000fffff984 */ /* 0x000fe20000000800 */
[----:B------:R-:W-:Y:S01]  /*2aa10*/  @!PT LDS RZ, [RZ] ;  /* 0x00000000fffff984 */ /* 0x000fe20000000800 */
[----:B------:R-:W-:Y:S01]  /*2aa20*/  @!PT LDS RZ, [RZ] ;  /* 0x00000000fffff984 */ /* 0x000fe20000000800 */
[----:B------:R3:W-:Y:S01]  /*2aa30*/  @!P1 LDGSTS.E.BYPASS.LTC128B.128 [R9+0x1bc00], desc[UR38][R2.64], !P0 ;  /* 0x1bc0000002099fae */ /* 0x0007e2000c101d66 */
[----:B------:R-:W-:Y:S01]  /*2aa40*/  PLOP3.LUT P0, PT, PT, PT, PT, 0x80, 0x0 ;  /* 0x000000000000781c */ /* 0x000fe20003f0f070 */
[----:B------:R-:W-:-:S12]  /*2aa50*/  NOP ;  /* 0x0000000000007918 */ /* 0x000fd80000000000 */
.L_x_7374:
        /* <DEDUP_REMOVED lines=19> */
.L_x_7548:
[----:B------:R-:W-:Y:S05]  /*2ab90*/  BSYNC B0 ;  /* 0x0000000000007941 */ /* 0x000fea0003800000 */
.L_x_7375:
[----:B0-----:R-:W2:Y:S04]  /*2aba0*/  LDL.LU R2, [R1+0x48] ;  /* 0x0000480001027983 */ /* 0x001ea80000300800 */
[----:B------:R-:W3:Y:S01]  /*2abb0*/  LDL R3, [R1+0x30] ;  /* 0x0000300001037983 */ /* 0x000ee20000100800 */
[----:B--2---:R-:W-:-:S05]  /*2abc0*/  VIADD R2, R2, 0xfffffffe ;  /* 0xfffffffe02027836 */ /* 0x004fca0000000000 */
[----:B---3--:R-:W-:-:S13]  /*2abd0*/  ISETP.GE.AND P0, PT, R2, R3, PT ;  /* 0x000000030200720c */ /* 0x008fda0003f06270 */
[----:B------:R-:W-:Y:S05]  /*2abe0*/  @!P0 BRA `(.L_x_7377) ;  /* 0x0000001000a48947 */ /* 0x000fea0003800000 */
[----:B------:R0:W5:Y:S04]  /*2abf0*/  LDL.LU R0, [R1+0x18] ;  /* 0x0000180001007983 */ /* 0x0001680000300800 */
[----:B------:R0:W5:Y:S02]  /*2ac00*/  LDL.LU R3, [R1+0x20] ;  /* 0x0000200001037983 */ /* 0x0001640000300800 */
.L_x_7397:
[----:B------:R-:W2:Y:S01]  /*2ac10*/  LDL R4, [R1] ;  /* 0x0000000001047983 */ /* 0x000ea20000100800 */
[----:B-----5:R-:W-:Y:S01]  /*2ac20*/  VIADD R5, R0, 0x1 ;  /* 0x0000000100057836 */ /* 0x020fe20000000000 */
[----:B------:R-:W-:Y:S05]  /*2ac30*/  YIELD ;  /* 0x0000000000007946 */ /* 0x000fea0003800000 */
[C---:B------:R-:W-:Y:S01]  /*2ac40*/  ISETP.NE.AND P0, PT, R5.reuse, 0x2, PT ;  /* 0x000000020500780c */ /* 0x040fe20003f05270 */
[----:B------:R-:W-:Y:S03]  /*2ac50*/  BSSY B0, `(.L_x_7378) ;  /* 0x000006e000007945 */ /* 0x000fe60003800000 */
[----:B0-----:R-:W-:-:S02]  /*2ac60*/  SEL R10, R5, RZ, P0 ;  /* 0x000000ff050a7207 */ /* 0x001fc40000000000 */
[----:B--2---:R-:W-:Y:S02]  /*2ac70*/  LOP3.LUT P1, RZ, R4, 0x1, RZ, 0xc0, !PT ;  /* 0x0000000104ff7812 */ /* 0x004fe4000782c0ff */
        /* <DEDUP_REMOVED lines=29> */
.L_x_7380:
[----:B------:R-:W2:Y:S01]  /*2ae50*/  LDL R5, [R1+0x4] ;  /* 0x0000040001057983 */ /* 0x000ea20000100800 */
[----:B------:R-:W3:Y:S01]  /*2ae60*/  S2R R4, SR_TID.X ;  /* 0x0000000000047919 */ /* 0x000ee20000002100 */
[----:B------:R-:W-:Y:S01]  /*2ae70*/  BSSY B1, `(.L_x_7381) ;  /* 0x0000007000017945 */ /* 0x000fe20003800000 */
[----:B---3--:R-:W-:-:S04]  /*2ae80*/  LOP3.LUT R4, R4, 0x7f, RZ, 0xc0, !PT ;  /* 0x0000007f04047812 */ /* 0x008fc800078ec0ff */
[----:B------:R-:W-:Y:S01]  /*2ae90*/  ISETP.NE.AND P1, PT, R4, RZ, PT ;  /* 0x000000ff0400720c */ /* 0x000fe20003f25270 */
[----:B--2---:R-:W-:Y:S01]  /*2aea0*/  IMAD R6, R10, 0x8, R5 ;  /* 0x000000080a067824 */ /* 0x004fe200078e0205 */
[----:B------:R-:W-:-:S04]  /*2aeb0*/  SHF.L.U32 R5, R9, 0x1f, RZ ;  /* 0x0000001f09057819 */ /* 0x000fc800000006ff */
[----:B------:R-:W2:Y:S02]  /*2aec0*/  SYNCS.PHASECHK.TRANS64.TRYWAIT P0, [R6+URZ+0x28880], R5 ;  /* 0x02888005060075a7 */ /* 0x000ea4000800017f */
[----:B--2---:R-:W-:Y:S05]  /*2aed0*/  @!P0 BRA `(.L_x_7382) ;  /* 0x0000005c00848947 */ /* 0x004fea0003800000 */
.L_x_7549:
[----:B------:R-:W-:Y:S05]  /*2aee0*/  BSYNC B1 ;  /* 0x0000000000017941 */ /* 0x000fea0003800000 */
.L_x_7381:
        /* <DEDUP_REMOVED lines=9> */
.L_x_7384:
[----:B------:R-:W-:Y:S05]  /*2af80*/  BSYNC B1 ;  /* 0x0000000000017941 */ /* 0x000fea0003800000 */
.L_x_7383:
        /* <DEDUP_REMOVED lines=14> */
.L_x_7385:
        /* <DEDUP_REMOVED lines=13> */
.L_x_7550:
[----:B------:R-:W-:Y:S05]  /*2b140*/  BSYNC B1 ;  /* 0x0000000000017941 */ /* 0x000fea0003800000 */
.L_x_7386:
        /* <DEDUP_REMOVED lines=11> */
.L_x_7389:
[----:B------:R-:W-:Y:S05]  /*2b200*/  BSYNC B1 ;  /* 0x0000000000017941 */ /* 0x000fea0003800000 */
.L_x_7388:
        /* <DEDUP_REMOVED lines=8> */
.L_x_7390:
        /* <DEDUP_REMOVED lines=10> */
.L_x_7379:
[----:B------:R-:W-:Y:S05]  /*2b330*/  BSYNC B0 ;  /* 0x0000000000007941 */ /* 0x000fea0003800000 */
.L_x_7378:
[----:B------:R-:W-:-:S06]  /*2b340*/  UISETP.NE.AND UP0, UPT, UR37, 0x3, UPT ;  /* 0x000000032500788c */ /* 0x000fcc000bf05270 */
[----:B------:R-:W-:-:S13]  /*2b350*/  PLOP3.LUT P0, PT, PT, PT, UP0, 0x80, 0x0 ;  /* 0x000000000000781c */ /* 0x000fda0003f0f008 */
[----:B------:R-:W-:Y:S05]  /*2b360*/  @!P0 BRA `(.L_x_7391) ;  /* 0x0000000000048947 */ /* 0x000fea0003800000 */
[----:B------:R-:W-:Y:S01]  /*2b370*/  BPT.TRAP 0x1 ;  /* 0x000000040000795c */ /* 0x000fe20000300000 */
.L_x_7391:
[----:B------:R-:W2:Y:S01]  /*2b380*/  LDL R5, [R1+0x4] ;  /* 0x0000040001057983 */ /* 0x000ea20000100800 */
[----:B------:R-:W-:Y:S01]  /*2b390*/  IMAD.U32 R4, RZ, RZ, UR41 ;  /* 0x00000029ff047e24 */ /* 0x000fe2000f8e00ff */
[----:B------:R-:W-:Y:S04]  /*2b3a0*/  BSSY B0, `(.L_x_7392) ;  /* 0x0000007000007945 */ /* 0x000fe80003800000 */
[----:B------:R-:W-:Y:S02]  /*2b3b0*/  ISETP.NE.AND P1, PT, R4, 0x3, PT ;  /* 0x000000030400780c */ /* 0x000fe40003f25270 */
[----:B------:R-:W-:-:S04]  /*2b3c0*/  LOP3.LUT R4, R3, 0x1, RZ, 0x3c, !PT ;  /* 0x0000000103047812 */ /* 0x000fc800078e3cff */
[----:B------:R-:W-:Y:S01]  /*2b3d0*/  SHF.L.U32 R4, R4, 0x1f, RZ ;  /* 0x0000001f04047819 */ /* 0x000fe200000006ff */
[----:B--2---:R-:W-:-:S04]  /*2b3e0*/  IMAD R20, R0, 0x8, R5 ;  /* 0x0000000800147824 */ /* 0x004fc800078e0205 */
[----:B------:R-:W2:Y:S02]  /*2b3f0*/  SYNCS.PHASECHK.TRANS64.TRYWAIT P0, [R20+URZ+0x28870], R4 ;  /* 0x02887004140075a7 */ /* 0x000ea4000800017f */
[----:B--2---:R-:W-:Y:S05]  /*2b400*/  @!P0 BRA `(.L_x_7393) ;  /* 0x0000005800608947 */ /* 0x004fea0003800000 */
.L_x_7551:
[----:B------:R-:W-:Y:S05]  /*2b410*/  BSYNC B0 ;  /* 0x0000000000007941 */ /* 0x000fea0003800000 */
.L_x_7392:
[----:B------:R-:W-:Y:S05]  /*2b420*/  @!P1 BRA `(.L_x_7394) ;  /* 0x0000000000049947 */ /* 0x000fea0003800000 */
[----:B------:R-:W-:Y:S01]  /*2b430*/  BPT.TRAP 0x1 ;  /* 0x000000040000795c */ /* 0x000fe20000300000 */
.L_x_7394:
[----:B------:R-:W-:Y:S01]  /*2b440*/  SHF.L.U32 R3, R3, 0x1f, RZ ;  /* 0x0000001f03037819 */ /* 0x000fe200000006ff */
[----:B------:R-:W-:-:S03]  /*2b450*/  IMAD R0, R0, 0x6000, RZ ;  /* 0x0000600000007824 */ /* 0x000fc600078e02ff */
[----:B------:R-:W3:Y:S02]  /*2b460*/  SYNCS.PHASECHK.TRANS64.TRYWAIT P0, [R20+URZ+0x28860], R3 ;  /* 0x02886003140075a7 */ /* 0x000ee4000800017f */
[----:B---3--:R-:W-:Y:S05]  /*2b470*/  @!P0 BRA `(.L_x_7395) ;  /* 0x0000005800588947 */ /* 0x008fea0003800000 */
.L_x_7552:
[----:B------:R-:W3:Y:S04]  /*2b480*/  LDL R13, [R1+0x10] ;  /* 0x00001000010d7983 */ /* 0x000ee80000100800 */
[----:B------:R-:W4:Y:S04]  /*2b490*/  LDL R12, [R1+0x38] ;  /* 0x00003800010c7983 */ /* 0x000f280000100800 */
[----:B------:R-:W4:Y:S04]  /*2b4a0*/  LDL R14, [R1+0xc] ;  /* 0x00000c00010e7983 */ /* 0x000f280000100800 */
[----:B------:R0:W-:Y:S04]  /*2b4b0*/  STL [R1+0x68], R17 ;  /* 0x0000681101007387 */ /* 0x0001e80000100800 */
[----:B0-----:R-:W4:Y:S04]  /*2b4c0*/  LDL R17, [R1+0x8] ;  /* 0x0000080001117983 */ /* 0x001f280000100800 */
[----:B------:R0:W-:Y:S04]  /*2b4d0*/  STL [R1+0x64], R16 ;  /* 0x0000641001007387 */ /* 0x0001e80000100800 */
[----:B0-----:R-:W2:Y:S01]  /*2b4e0*/  LDL R16, [R1+0x4] ;  /* 0x0000040001107983 */ /* 0x001ea20000100800 */
[----:B------:R-:W-:Y:S05]  /*2b4f0*/  WARPSYNC.ALL ;  /* 0x0000000000007948 */ /* 0x000fea0003800000 */
[----:B------:R0:W-:Y:S02]  /*2b500*/  STL [R1+0x60], R2 ;  /* 0x0000600201007387 */ /* 0x0001e40000100800 */
[----:B0-----:R-:W-:Y:S01]  /*2b510*/  IMAD.MOV.U32 R2, RZ, RZ, 0x20 ;  /* 0x00000020ff027424 */ /* 0x001fe200078e00ff */
[----:B---3--:R-:W-:-:S05]  /*2b520*/  LOP3.LUT R3, R0, R13, RZ, 0xfc, !PT ;  /* 0x0000000d00037212 */ /* 0x008fca00078efcff */
[----:B--2---:R-:W-:-:S05]  /*2b530*/  IMAD.IADD R3, R16, 0x1, R3 ;  /* 0x0000000110037824 */ /* 0x004fca00078e0203 */
[----:B------:R4:W0:Y:S02]  /*2b540*/  LDSM.16.MT88.4 R4, [R3+0xc400] ;  /* 0x00c400000304783b */ /* 0x0008240000004200 */
[----:B----4-:R-:W-:Y:S02]  /*2b550*/  IADD3 R3, R16, R12, R0 ;  /* 0x0000000c10037210 */ /* 0x010fe40007ffe000 */
        /* <DEDUP_REMOVED lines=9> */
[----:B------:R-:W-:Y:S01]  /*2b5f0*/  PRMT R9, R4, 0x7531, R5 ;  /* 0x0000753104097816 */ /* 0x000fe20000000005 */
[----:B------:R-:W-:-:S05]  /*2b600*/  VIADD R4, R0, 0x1000 ;  /* 0x0000100000047836 */ /* 0x000fca0000000000 */
[----:B------:R-:W-:Y:S02]  /*2b610*/  LOP3.LUT R5, R4, R14, RZ, 0xfc, !PT ;  /* 0x0000000e04057212 */ /* 0x000fe400078efcff */
[C-C-:B------:R-:W-:Y:S02]  /*2b620*/  PRMT R10, R6.reuse, 0x6420, R7.reuse ;  /* 0x00006420060a7816 */ /* 0x140fe40000000007 */
[----:B------:R-:W-:Y:S01]  /*2b630*/  PRMT R11, R6, 0x7531, R7 ;  /* 0x00007531060b7816 */ /* 0x000fe20000000007 */
[----:B------:R-:W-:-:S05]  /*2b640*/  IMAD.IADD R5, R17, 0x1, R5 ;  /* 0x0000000111057824 */ /* 0x000fca00078e0205 */
[----:B------:R0:W-:Y:S02]  /*2b650*/  STSM.16.M88.4 [R5], R8 ;  /* 0x0000000805007844 */ /* 0x0001e40000000200 */
[----:B0-----:R-:W-:-:S05]  /*2b660*/  IMAD.MOV.U32 R11, RZ, RZ, R13 ;  /* 0x000000ffff0b7224 */ /* 0x001fca00078e000d */
[----:B------:R-:W-:Y:S01]  /*2b670*/  LOP3.LUT R4, R4, R11, RZ, 0xfc, !PT ;  /* 0x0000000b04047212 */ /* 0x000fe200078efcff */
[----:B------:R-:W-:Y:S02]  /*2b680*/  IMAD.MOV.U32 R10, RZ, RZ, R14 ;  /* 0x000000ffff0a7224 */ /* 0x000fe400078e000e */
[----:B------:R-:W0:Y:S02]  /*2b690*/  S2R R14, SR_TID.X ;  /* 0x00000000000e7919 */ /* 0x000e240000002100 */
[----:B------:R-:W-:-:S06]  /*2b6a0*/  IMAD.IADD R4, R16, 0x1, R4 ;  /* 0x0000000110047824 */ /* 0x000fcc00078e0204 */
[----:B------:R-:W1:Y:S01]  /*2b6b0*/  LDSM.16.MT88.4 R4, [R4+0xc400] ;  /* 0x00c400000404783b */ /* 0x000e620000004200 */
[----:B0-----:R-:W-:-:S04]  /*2b6c0*/  LOP3.LUT P0, RZ, R14, 0x4, RZ, 0xc0, !PT ;  /* 0x000000040eff7812 */ /* 0x001fc8000780c0ff */
[----:B------:R-:W-:-:S05]  /*2b6d0*/  SEL R2, R2, 0xffffffe0, !P0 ;  /* 0xffffffe002027807 */ /* 0x000fca0004000000 */
[----:B------:R-:W-:-:S05]  /*2b6e0*/  IMAD.IADD R21, R2, 0x1, R0 ;  /* 0x0000000102157824 */ /* 0x000fca00078e0200 */
[--C-:B------:R-:W-:Y:S02]  /*2b6f0*/  IADD3 R2, R17, R21, R10.reuse ;  /* 0x0000001511027210 */ /* 0x100fe40007ffe00a */
[C-C-:B-1----:R-:W-:Y:S02]  /*2b700*/  PRMT R12, R4.reuse, 0x6420, R5.reuse ;  /* 0x00006420040c7816 */ /* 0x142fe40000000005 */
[----:B------:R-:W-:Y:S02]  /*2b710*/  PRMT R13, R4, 0x7531, R5 ;  /* 0x00007531040d7816 */ /* 0x000fe40000000005 */
[C-C-:B------:R-:W-:Y:S02]  /*2b720*/  PRMT R14, R6.reuse, 0x6420, R7.reuse ;  /* 0x00006420060e7816 */ /* 0x140fe40000000007 */
[----:B------:R-:W-:Y:S02]  /*2b730*/  PRMT R15, R6, 0x7531, R7 ;  /* 0x00007531060f7816 */ /* 0x000fe40000000007 */
[----:B------:R-:W0:Y:S04]  /*2b740*/  LDSM.16.MT88.4 R4, [R3+0xd400] ;  /* 0x00d400000304783b */ /* 0x000e280000004200 */
[----:B------:R1:W-:Y:S04]  /*2b750*/  STSM.16.M88.4 [R2], R12 ;  /* 0x0000000c02007844 */ /* 0x0003e80000000200 */
[----:B-1----:R-:W2:Y:S01]  /*2b760*/  LDL R13, [R1+0x3c] ;  /* 0x00003c00010d7983 */ /* 0x002ea20000100800 */
[----:B------:R-:W-:-:S02]  /*2b770*/  IMAD.MOV.U32 R14, RZ, RZ, R10 ;  /* 0x000000ffff0e7224 */ /* 0x000fc400078e000a */
[----:B------:R-:W-:Y:S01]  /*2b780*/  IMAD.MOV.U32 R15, RZ, RZ, R11 ;  /* 0x000000ffff0f7224 */ /* 0x000fe200078e000b */
[C-C-:B0-----:R-:W-:Y:S02]  /*2b790*/  PRMT R8, R4.reuse, 0x6420, R5.reuse ;  /* 0x0000642004087816 */ /* 0x141fe40000000005 */
[----:B------:R-:W-:Y:S02]  /*2b7a0*/  PRMT R9, R4, 0x7531, R5 ;  /* 0x0000753104097816 */ /* 0x000fe40000000005 */
[C-C-:B------:R-:W-:Y:S02]  /*2b7b0*/  PRMT R10, R6.reuse, 0x6420, R7.reuse ;  /* 0x00006420060a7816 */ /* 0x140fe40000000007 */
[----:B------:R-:W-:Y:S02]  /*2b7c0*/  PRMT R11, R6, 0x7531, R7 ;  /* 0x00007531060b7816 */ /* 0x000fe40000000007 */
[----:B--2---:R-:W-:-:S05]  /*2b7d0*/  IADD3 R21, R17, R13, R21 ;  /* 0x0000000d11157210 */ /* 0x004fca0007ffe015 */
[----:B------:R0:W-:Y:S02]  /*2b7e0*/  STSM.16.M88.4 [R21], R8 ;  /* 0x0000000815007844 */ /* 0x0001e40000000200 */
[----:B0-----:R-:W-:Y:S02]  /*2b7f0*/  IMAD.MOV.U32 R11, RZ, RZ, R15 ;  /* 0x000000ffff0b7224 */ /* 0x001fe400078e000f */
[----:B------:R-:W-:-:S05]  /*2b800*/  VIADD R8, R0, 0x2000 ;  /* 0x0000200000087836 */ /* 0x000fca0000000000 */
[----:B------:R-:W-:-:S05]  /*2b810*/  LOP3.LUT R4, R8, R11, RZ, 0xfc, !PT ;  /* 0x0000000b08047212 */ /* 0x000fca00078efcff */
[----:B------:R-:W-:-:S06]  /*2b820*/  IMAD.IADD R4, R16, 0x1, R4 ;  /* 0x0000000110047824 */ /* 0x000fcc00078e0204 */
[----:B------:R-:W0:Y:S01]  /*2b830*/  LDSM.16.MT88.4 R4, [R4+0xc400] ;  /* 0x00c400000404783b */ /* 0x000e220000004200 */
[----:B------:R-:W-:-:S05]  /*2b840*/  IMAD.MOV.U32 R10, RZ, RZ, R14 ;  /* 0x000000ffff0a7224 */ /* 0x000fca00078e000e */
[----:B------:R-:W-:Y:S02]  /*2b850*/  LOP3.LUT R8, R8, R10, RZ, 0xfc, !PT ;  /* 0x0000000a08087212 */ /* 0x000fe400078efcff */
[C-C-:B0-----:R-:W-:Y:S02]  /*2b860*/  PRMT R12, R4.reuse, 0x6420, R5.reuse ;  /* 0x00006420040c7816 */ /* 0x141fe40000000005 */
[----:B------:R-:W-:Y:S02]  /*2b870*/  PRMT R13, R4, 0x7531, R5 ;  /* 0x00007531040d7816 */ /* 0x000fe40000000005 */
[C-C-:B------:R-:W-:Y:S02]  /*2b880*/  PRMT R14, R6.reuse, 0x6420, R7.reuse ;  /* 0x00006420060e7816 */ /* 0x140fe40000000007 */
[----:B------:R-:W-:Y:S02]  /*2b890*/  PRMT R15, R6, 0x7531, R7 ;  /* 0x00007531060f7816 */ /* 0x000fe40000000007 */
[----:B------:R-:W0:Y:S01]  /*2b8a0*/  LDSM.16.MT88.4 R4, [R3+0xe400] ;  /* 0x00e400000304783b */ /* 0x000e220000004200 */
[----:B------:R-:W-:-:S05]  /*2b8b0*/  IMAD.IADD R8, R17, 0x1, R8 ;  /* 0x0000000111087824 */ /* 0x000fca00078e0208 */
[----:B------:R1:W-:Y:S02]  /*2b8c0*/  STSM.16.M88.4 [R8], R12 ;  /* 0x0000000c08007844 */ /* 0x0003e40000000200 */
[----:B-1----:R-:W-:Y:S02]  /*2b8d0*/  IMAD.MOV.U32 R14, RZ, RZ, R10 ;  /* 0x000000ffff0e7224 */ /* 0x002fe400078e000a */
[----:B------:R-:W-:Y:S01]  /*2b8e0*/  IMAD.MOV.U32 R15, RZ, RZ, R11 ;  /* 0x000000ffff0f7224 */ /* 0x000fe200078e000b */
        /* <DEDUP_REMOVED lines=25> */
[----:B------:R0:W-:Y:S02]  /*2ba80*/  STSM.16.M88.4 [R21+0x2000], R8 ;  /* 0x0020000815007844 */ /* 0x0001e40000000200 */
        /* <DEDUP_REMOVED lines=12> */
[----:B------:R-:W-:-:S02]  /*2bb50*/  IMAD.IADD R8, R17, 0x1, R8 ;  /* 0x0000000111087824 */ /* 0x000fc400078e0208 */
[----:B------:R-:W-:-:S03]  /*2bb60*/  VIADD R0, R0, 0x5000 ;  /* 0x0000500000007836 */ /* 0x000fc60000000000 */
[----:B------:R1:W-:Y:S02]  /*2bb70*/  STSM.16.M88.4 [R8], R12 ;  /* 0x0000000c08007844 */ /* 0x0003e40000000200 */
[----:B-1----:R-:W-:Y:S02]  /*2bb80*/  IMAD.MOV.U32 R14, RZ, RZ, R10 ;  /* 0x000000ffff0e7224 */ /* 0x002fe400078e000a */
[----:B------:R-:W-:Y:S01]  /*2bb90*/  IMAD.MOV.U32 R15, RZ, RZ, R11 ;  /* 0x000000ffff0f7224 */ /* 0x000fe200078e000b */
[C-C-:B0-----:R-:W-:Y:S02]  /*2bba0*/  PRMT R8, R4.reuse, 0x6420, R5.reuse ;  /* 0x0000642004087816 */ /* 0x141fe40000000005 */
[----:B------:R-:W-:Y:S02]  /*2bbb0*/  PRMT R9, R4, 0x7531, R5 ;  /* 0x0000753104097816 */ /* 0x000fe40000000005 */
[C---:B------:R-:W-:Y:S02]  /*2bbc0*/  LOP3.LUT R4, R0.reuse, R14, RZ, 0xfc, !PT ;  /* 0x0000000e00047212 */ /* 0x040fe400078efcff */
[----:B------:R-:W-:-:S02]  /*2bbd0*/  LOP3.LUT R0, R0, R15, RZ, 0xfc, !PT ;  /* 0x0000000f00007212 */ /* 0x000fc400078efcff */
[C-C-:B------:R-:W-:Y:S01]  /*2bbe0*/  PRMT R10, R6.reuse, 0x6420, R7.reuse ;  /* 0x00006420060a7816 */ /* 0x140fe20000000007 */
[----:B------:R-:W-:Y:S01]  /*2bbf0*/  IMAD.IADD R4, R17, 0x1, R4 ;  /* 0x0000000111047824 */ /* 0x000fe200078e0204 */
[----:B------:R-:W-:Y:S01]  /*2bc00*/  PRMT R11, R6, 0x7531, R7 ;  /* 0x00007531060b7816 */ /* 0x000fe20000000007 */
[----:B------:R-:W-:Y:S01]  /*2bc10*/  IMAD.IADD R0, R16, 0x1, R0 ;  /* 0x0000000110007824 */ /* 0x000fe200078e0200 */
[----:B------:R0:W5:Y:S04]  /*2bc20*/  LDL.LU R17, [R1+0x68] ;  /* 0x0000680001117983 */ /* 0x0001680000300800 */
[----:B------:R-:W-:Y:S04]  /*2bc30*/  STSM.16.M88.4 [R4], R8 ;  /* 0x0000000804007844 */ /* 0x000fe80000000200 */
[----:B------:R-:W1:Y:S04]  /*2bc40*/  LDSM.16.MT88.4 R4, [R0+0xc400] ;  /* 0x00c400000004783b */ /* 0x000e680000004200 */
[----:B------:R0:W5:Y:S01]  /*2bc50*/  LDL.LU R16, [R1+0x64] ;  /* 0x0000640001107983 */ /* 0x0001620000300800 */
[----:B-1----:R-:W-:-:S02]  /*2bc60*/  PRMT R12, R4, 0x6420, R5 ;  /* 0x00006420040c7816 */ /* 0x002fc40000000005 */
[----:B------:R-:W-:Y:S02]  /*2bc70*/  PRMT R13, R4, 0x7531, R5 ;  /* 0x00007531040d7816 */ /* 0x000fe40000000005 */
[C-C-:B------:R-:W-:Y:S02]  /*2bc80*/  PRMT R14, R6.reuse, 0x6420, R7.reuse ;  /* 0x00006420060e7816 */ /* 0x140fe40000000007 */
[----:B------:R-:W-:Y:S02]  /*2bc90*/  PRMT R15, R6, 0x7531, R7 ;  /* 0x00007531060f7816 */ /* 0x000fe40000000007 */
[----:B------:R-:W1:Y:S04]  /*2bca0*/  LDSM.16.MT88.4 R4, [R3+0x11400] ;  /* 0x011400000304783b */ /* 0x000e680000004200 */
[----:B------:R2:W-:Y:S04]  /*2bcb0*/  STSM.16.M88.4 [R2+0x4000], R12 ;  /* 0x0040000c02007844 */ /* 0x0005e80000000200 */
[----:B--2---:R0:W5:Y:S01]  /*2bcc0*/  LDL.LU R2, [R1+0x60] ;  /* 0x0000600001027983 */ /* 0x0041620000300800 */
[----:B-1----:R-:W-:-:S02]  /*2bcd0*/  PRMT R8, R4, 0x6420, R5 ;  /* 0x0000642004087816 */ /* 0x002fc40000000005 */
        /* <DEDUP_REMOVED lines=12> */
.L_x_7396:
[----:B------:R-:W2:Y:S01]  /*2bda0*/  S2R R0, SR_TID.X ;  /* 0x0000000000007919 */ /* 0x000ea20000002100 */
[----:B-1----:R1:W-:Y:S01]  /*2bdb0*/  SYNCS.ARRIVE.TRANS64.A1T0 RZ, [R20+URZ+0x28850], RZ ;  /* 0x028850ff14ff79a7 */ /* 0x0023e2000810003f */
[----:B--2---:R-:W-:Y:S02]  /*2bdc0*/  LOP3.LUT R3, R0, 0x7f, RZ, 0xc0, !PT ;  /* 0x0000007f00037812 */ /* 0x004fe400078ec0ff */
[----:B------:R-:W2:Y:S01]  /*2bdd0*/  LDL R0, [R1+0x30] ;  /* 0x0000300001007983 */ /* 0x000ea20000100800 */
[----:B------:R-:W-:Y:S01]  /*2bde0*/  BAR.SYNC.DEFER_BLOCKING 0x2, 0x80 ;  /* 0x0082000000007b1d */ /* 0x000fe20000010000 */
[----:B------:R-:W-:-:S05]  /*2bdf0*/  ISETP.NE.AND P0, PT, R3, RZ, PT ;  /* 0x000000ff0300720c */ /* 0x000fca0003f05270 */
[----:B------:R3:W5:Y:S08]  /*2be00*/  LDL R3, [R1+0x20] ;  /* 0x0000200001037983 */ /* 0x0007700000100800 */
[----:B-1----:R-:W-:-:S05]  /*2be10*/  @!P0 VIADD R20, R20, 0x28880 ;  /* 0x0002888014148836 */ /* 0x002fca0000000000 */
[----:B------:R-:W-:-:S04]  /*2be20*/  @!P0 PRMT R20, RZ, 0x654, R20 ;  /* 0x00000654ff148816 */ /* 0x000fc80000000014 */
[----:B------:R3:W-:Y:S01]  /*2be30*/  @!P0 SYNCS.ARRIVE.TRANS64.RED.A1T0 RZ, [R20+URZ], RZ ;  /* 0x000000ff14ff89a7 */ /* 0x0007e2000810043f */
[C---:B--2--5:R-:W-:Y:S01]  /*2be40*/  ISETP.GT.AND P0, PT, R2.reuse, R0, PT ;  /* 0x000000000200720c */ /* 0x064fe20003f04270 */
[----:B------:R-:W-:Y:S01]  /*2be50*/  VIADD R2, R2, 0xffffffff ;  /* 0xffffffff02027836 */ /* 0x000fe20000000000 */
[----:B------:R3:W5:Y:S11]  /*2be60*/  LDL R0, [R1+0x18] ;  /* 0x0000180001007983 */ /* 0x0007760000100800 */
[----:B---3--:R-:W-:Y:S05]  /*2be70*/  @P0 BRA `(.L_x_7397) ;  /* 0xffffffec00640947 */ /* 0x008fea000383ffff */
.L_x_7377:
[----:B------:R-:W1:Y:S01]  /*2be80*/  S2R R4, SR_TID.X ;  /* 0x0000000000047919 */ /* 0x000e620000002100 */
[----:B------:R-:W-:Y:S01]  /*2be90*/  BSSY B0, `(.L_x_7398) ;  /* 0x0000010000007945 */ /* 0x000fe20003800000 */
[----:B-1----:R-:W-:-:S04]  /*2bea0*/  LOP3.LUT R4, R4, 0x7f, RZ, 0xc0, !PT ;  /* 0x0000007f04047812 */ /* 0x002fc800078ec0ff */
[----:B------:R-:W-:-:S13]  /*2beb0*/  ISETP.NE.AND P0, PT, R4, RZ, PT ;  /* 0x000000ff0400720c */ /* 0x000fda0003f05270 */
[----:B------:R-:W-:Y:S05]  /*2bec0*/  @P0 BRA `(.L_x_7399) ;  /* 0x0000000000300947 */ /* 0x000fea0003800000 */
[----:B------:R-:W1:Y:S01]  /*2bed0*/  S2R R2, SR_LANEID ;  /* 0x0000000000027919 */ /* 0x000e620000000000 */
[----:B------:R-:W-:Y:S01]  /*2bee0*/  VOTEU.ANY UR4, UPT, PT ;  /* 0x0000000000047886 */ /* 0x000fe200038e0100 */
[----:B------:R-:W2:Y:S01]  /*2bef0*/  LDC.64 R4, c[0x0][0xc60] ;  /* 0x00031800ff047b82 */ /* 0x000ea20000000a00 */
        /* <DEDUP_REMOVED lines=9> */
.L_x_7399:
[----:B------:R-:W-:Y:S05]  /*2bf90*/  BSYNC B0 ;  /* 0x0000000000007941 */ /* 0x000fea0003800000 */
.L_x_7398:
[----:B------:R-:W-:-:S06]  /*2bfa0*/  UISETP.NE.AND UP0, UPT, UR37, 0x3, UPT ;  /* 0x000000032500788c */ /* 0x000fcc000bf05270 */
[----:B------:R-:W-:-:S13]  /*2bfb0*/  PLOP3.LUT P1, PT, PT, PT, UP0, 0x80, 0x0 ;  /* 0x000000000000781c */ /* 0x000fda0003f2f008 */
[----:B------:R-:W-:Y:S05]  /*2bfc0*/  @!P1 BRA `(.L_x_7400) ;  /* 0x0000000000049947 */ /* 0x000fea0003800000 */
[----:B------:R-:W-:Y:S01]  /*2bfd0*/  BPT.TRAP 0x1 ;  /* 0x000000040000795c */ /* 0x000fe20000300000 */
.L_x_7400:
[----:B------:R-:W2:Y:S04]  /*2bfe0*/  LDL R2, [R1+0x20] ;  /* 0x0000200001027983 */ /* 0x000ea80000100800 */
[----:B------:R-:W3:Y:S04]  /*2bff0*/  LDL R4, [R1+0x4] ;  /* 0x0000040001047983 */ /* 0x000ee80000100800 */
[----:B------:R-:W3:Y:S01]  /*2c000*/  LDL R3, [R1+0x18] ;  /* 0x0000180001037983 */ /* 0x000ee20000100800 */
[----:B-----5:R-:W-:Y:S01]  /*2c010*/  IMAD.U32 R0, RZ, RZ, UR41 ;  /* 0x00000029ff007e24 */ /* 0x020fe2000f8e00ff */
[----:B------:R-:W-:Y:S04]  /*2c020*/  BSSY B0, `(.L_x_7401) ;  /* 0x0000007000007945 */ /* 0x000fe80003800000 */
[----:B------:R-:W-:-:S02]  /*2c030*/  ISETP.NE.AND P2, PT, R0, 0x3, PT ;  /* 0x000000030000780c */ /* 0x000fc40003f45270 */
[----:B--2---:R-:W-:-:S04]  /*2c040*/  LOP3.LUT R2, R2, 0x1, RZ, 0x3c, !PT ;  /* 0x0000000102027812 */ /* 0x004fc800078e3cff */
[----:B------:R-:W-:Y:S01]  /*2c050*/  SHF.L.U32 R2, R2, 0x1f, RZ ;  /* 0x0000001f02027819 */ /* 0x000fe200000006ff */
[----:B---3--:R-:W-:-:S04]  /*2c060*/  IMAD R0, R3, 0x8, R4 ;  /* 0x0000000803007824 */ /* 0x008fc800078e0204 */
[----:B------:R-:W1:Y:S02]  /*2c070*/  SYNCS.PHASECHK.TRANS64.TRYWAIT P1, [R0+URZ+0x28870], R2 ;  /* 0x02887002000075a7 */ /* 0x000e64000802017f */
[----:B-1----:R-:W-:Y:S05]  /*2c080*/  @!P1 BRA `(.L_x_7402) ;  /* 0x0000004c00689947 */ /* 0x002fea0003800000 */
.L_x_7553:
[----:B------:R-:W-:Y:S05]  /*2c090*/  BSYNC B0 ;  /* 0x0000000000007941 */ /* 0x000fea0003800000 */
.L_x_7401:
[----:B------:R-:W-:Y:S05]  /*2c0a0*/  @!P2 BRA `(.L_x_7403) ;  /* 0x000000000004a947 */ /* 0x000fea0003800000 */
[----:B------:R-:W-:Y:S01]  /*2c0b0*/  BPT.TRAP 0x1 ;  /* 0x000000040000795c */ /* 0x000fe20000300000 */
.L_x_7403:
[----:B-1----:R-:W2:Y:S02]  /*2c0c0*/  LDL R2, [R1+0x20] ;  /* 0x0000200001027983 */ /* 0x002ea40000100800 */
[----:B--2---:R-:W-:-:S04]  /*2c0d0*/  SHF.L.U32 R2, R2, 0x1f, RZ ;  /* 0x0000001f02027819 */ /* 0x004fc800000006ff */
[----:B------:R-:W1:Y:S02]  /*2c0e0*/  SYNCS.PHASECHK.TRANS64.TRYWAIT P1, [R0+URZ+0x28860], R2 ;  /* 0x02886002000075a7 */ /* 0x000e64000802017f */
[----:B-1----:R-:W-:Y:S05]  /*2c0f0*/  @!P1 BRA `(.L_x_7404) ;  /* 0x0000004c00609947 */ /* 0x002fea0003800000 */
.L_x_7554:
[----:B------:R-:W2:Y:S04]  /*2c100*/  LDL R4, [R1+0x18] ;  /* 0x0000180001047983 */ /* 0x000ea80000100800 */
[----:B------:R-:W3:Y:S04]  /*2c110*/  LDL R12, [R1+0x10] ;  /* 0x00001000010c7983 */ /* 0x000ee80000100800 */
[----:B------:R-:W4:Y:S04]  /*2c120*/  LDL R3, [R1+0x38] ;  /* 0x0000380001037983 */ /* 0x000f280000100800 */
[----:B------:R-:W4:Y:S04]  /*2c130*/  LDL R13, [R1+0xc] ;  /* 0x00000c00010d7983 */ /* 0x000f280000100800 */
[----:B------:R0:W-:Y:S04]  /*2c140*/  STL [R1+0x64], R16 ;  /* 0x0000641001007387 */ /* 0x0001e80000100800 */
[----:B0-----:R-:W4:Y:S04]  /*2c150*/  LDL.LU R16, [R1+0x8] ;  /* 0x0000080001107983 */ /* 0x001f280000300800 */
[----:B------:R1:W-:Y:S04]  /*2c160*/  STL [R1+0x60], R0 ;  /* 0x0000600001007387 */ /* 0x0003e80000100800 */
[----:B-1----:R-:W4:Y:S01]  /*2c170*/  LDL R0, [R1+0x4] ;  /* 0x0000040001007983 */ /* 0x002f220000100800 */
[----:B------:R-:W-:Y:S05]  /*2c180*/  WARPSYNC.ALL ;  /* 0x0000000000007948 */ /* 0x000fea0003800000 */
[----:B------:R-:W0:Y:S01]  /*2c190*/  S2R R14, SR_TID.X ;  /* 0x00000000000e7919 */ /* 0x000e220000002100 */
[----:B------:R-:W-:Y:S01]  /*2c1a0*/  IMAD.MOV.U32 R17, RZ, RZ, 0x20 ;  /* 0x00000020ff117424 */ /* 0x000fe200078e00ff */
[----:B0-----:R-:W-:-:S04]  /*2c1b0*/  LOP3.LUT P1, RZ, R14, 0x4, RZ, 0xc0, !PT ;  /* 0x000000040eff7812 */ /* 0x001fc8000782c0ff */
[----:B------:R-:W-:Y:S01]  /*2c1c0*/  SEL R17, R17, 0xffffffe0, !P1 ;  /* 0xffffffe011117807 */ /* 0x000fe20004800000 */
[----:B--2---:R-:W-:-:S05]  /*2c1d0*/  IMAD R18, R4, 0x6000, RZ ;  /* 0x0000600004127824 */ /* 0x004fca00078e02ff */
[----:B---3--:R-:W-:-:S05]  /*2c1e0*/  LOP3.LUT R2, R18, R12, RZ, 0xfc, !PT ;  /* 0x0000000c12027212 */ /* 0x008fca00078efcff */
[----:B----4-:R-:W-:-:S05]  /*2c1f0*/  IMAD.IADD R2, R0, 0x1, R2 ;  /* 0x0000000100027824 */ /* 0x010fca00078e0202 */
[----:B------:R0:W1:Y:S02]  /*2c200*/  LDSM.16.MT88.4 R4, [R2+0xc400] ;  /* 0x00c400000204783b */ /* 0x0000640000004200 */
[----:B0-----:R-:W-:Y:S02]  /*2c210*/  IADD3 R2, R0, R3, R18 ;  /* 0x0000000300027210 */ /* 0x001fe40007ffe012 */
[----:B------:R-:W-:Y:S02]  /*2c220*/  LOP3.LUT R3, R18, R13, RZ, 0xfc, !PT ;  /* 0x0000000d12037212 */ /* 0x000fe400078efcff */
[C-C-:B-1----:R-:W-:Y:S02]  /*2c230*/  PRMT R8, R4.reuse, 0x6420, R5.reuse ;  /* 0x0000642004087816 */ /* 0x142fe40000000005 */
[----:B------:R-:W-:Y:S02]  /*2c240*/  PRMT R9, R4, 0x7531, R5 ;  /* 0x0000753104097816 */ /* 0x000fe40000000005 */
        /* <DEDUP_REMOVED lines=17> */
[----:B------:R-:W-:Y:S02]  /*2c360*/  IMAD.MOV.U32 R10, RZ, RZ, R13 ;  /* 0x000000ffff0a7224 */ /* 0x000fe400078e000d */
[----:B------:R-:W-:-:S05]  /*2c370*/  IMAD.IADD R3, R17, 0x1, R18 ;  /* 0x0000000111037824 */ /* 0x000fca00078e0212 */
[--C-:B------:R-:W-:Y:S02]  /*2c380*/  IADD3 R17, R16, R3, R10.reuse ;  /* 0x0000000310117210 */ /* 0x100fe40007ffe00a */
[C-C-:B0-----:R-:W-:Y:S02]  /*2c390*/  PRMT R12, R4.reuse, 0x6420, R5.reuse ;  /* 0x00006420040c7816 */ /* 0x141fe40000000005 */
        /* <DEDUP_REMOVED lines=75> */
[----:B------:R-:W-:Y:S02]  /*2c850*/  LOP3.LUT R4, R18, R14, RZ, 0xfc, !PT ;  /* 0x0000000e12047212 */ /* 0x000fe400078efcff */
[----:B------:R-:W-:-:S02]  /*2c860*/  PRMT R10, R6, 0x6420, R7 ;  /* 0x00006420060a7816 */ /* 0x000fc40000000007 */
[----:B------:R-:W-:Y:S01]  /*2c870*/  PRMT R11, R6, 0x7531, R7 ;  /* 0x00007531060b7816 */ /* 0x000fe20000000007 */
[----:B------:R-:W-:Y:S01]  /*2c880*/  IMAD.IADD R4, R16, 0x1, R4 ;  /* 0x0000000110047824 */ /* 0x000fe200078e0204 */
[----:B------:R-:W-:Y:S01]  /*2c890*/  LOP3.LUT R18, R18, R15, RZ, 0xfc, !PT ;  /* 0x0000000f12127212 */ /* 0x000fe200078efcff */
[----:B------:R0:W5:Y:S04]  /*2c8a0*/  LDL.LU R16, [R1+0x64] ;  /* 0x0000640001107983 */ /* 0x0001680000300800 */
[----:B------:R1:W-:Y:S04]  /*2c8b0*/  STSM.16.M88.4 [R4], R8 ;  /* 0x0000000804007844 */ /* 0x0003e80000000200 */
[----:B------:R-:W-:Y:S01]  /*2c8c0*/  LDSM.16.MT88.4 R4, [R2+0x11400] ;  /* 0x011400000204783b */ /* 0x000fe20000004200 */
[----:B-1----:R-:W-:-:S03]  /*2c8d0*/  IMAD.IADD R8, R0, 0x1, R18 ;  /* 0x0000000100087824 */ /* 0x002fc600078e0212 */
[----:B------:R0:W5:Y:S04]  /*2c8e0*/  LDL.LU R0, [R1+0x60] ;  /* 0x0000600001007983 */ /* 0x0001680000300800 */
[----:B------:R-:W1:Y:S02]  /*2c8f0*/  LDSM.16.MT88.4 R8, [R8+0xc400] ;  /* 0x00c400000808783b */ /* 0x000e640000004200 */
[C-C-:B-1----:R-:W-:Y:S02]  /*2c900*/  PRMT R12, R8.reuse, 0x6420, R9.reuse ;  /* 0x00006420080c7816 */ /* 0x142fe40000000009 */
[----:B------:R-:W-:Y:S02]  /*2c910*/  PRMT R13, R8, 0x7531, R9 ;  /* 0x00007531080d7816 */ /* 0x000fe40000000009 */
[----:B------:R-:W-:-:S02]  /*2c920*/  PRMT R14, R10, 0x6420, R11 ;  /* 0x000064200a0e7816 */ /* 0x000fc4000000000b */
[----:B------:R-:W-:Y:S02]  /*2c930*/  PRMT R15, R10, 0x7531, R11 ;  /* 0x000075310a0f7816 */ /* 0x000fe4000000000b */
[C-C-:B------:R-:W-:Y:S02]  /*2c940*/  PRMT R8, R4.reuse, 0x6420, R5.reuse ;  /* 0x0000642004087816 */ /* 0x140fe40000000005 */
        /* <DEDUP_REMOVED lines=13> */
.L_x_7405:
[----:B------:R-:W2:Y:S01]  /*2ca20*/  LDL.LU R2, [R1+0x18] ;  /* 0x0000180001027983 */ /* 0x000ea20000300800 */
[----:B-1---5:R1:W-:Y:S03]  /*2ca30*/  SYNCS.ARRIVE.TRANS64.A1T0 RZ, [R0+URZ+0x28850], RZ ;  /* 0x028850ff00ff79a7 */ /* 0x0223e6000810003f */
[----:B0-----:R-:W3:Y:S01]  /*2ca40*/  LDL.LU R3, [R1+0x20] ;  /* 0x0000200001037983 */ /* 0x001ee20000300800 */
[----:B-1----:R-:W-:-:S05]  /*2ca50*/  @!P0 VIADD R0, R0, 0x28880 ;  /* 0x0002888000008836 */ /* 0x002fca0000000000 */
        /* <DEDUP_REMOVED lines=10> */
.L_x_7354:
[----:B0-----:R-:W3:Y:S02]  /*2cb00*/  LDL R0, [R1] ;  /* 0x0000000001007983 */ /* 0x001ee40000100800 */
[----:B---3--:R-:W-:-:S13]  /*2cb10*/  LOP3.LUT P0, RZ, R0, 0x2, RZ, 0xc0, !PT ;  /* 0x0000000200ff7812 */ /* 0x008fda000780c0ff */
[----:B------:R-:W-:Y:S05]  /*2cb20*/  @!P0 BRA `(.L_x_7406) ;  /* 0x0000000000288947 */ /* 0x000fea0003800000 */
[----:B------:R-:W-:Y:S05]  /*2cb30*/  WARPSYNC.ALL ;  /* 0x0000000000007948 */ /* 0x000fea0003800000 */
[----:B------:R-:W0:Y:S08]  /*2cb40*/  S2UR UR5, SR_CgaCtaId ;  /* 0x00000000000579c3 */ /* 0x000e300000008800 */
[----:B------:R-:W-:Y:S06]  /*2cb50*/  BAR.SYNC.DEFER_BLOCKING 0x5, 0x180 ;  /* 0x0146000000007b1d */ /* 0x000fec0000010000 */
[----:B------:R-:W-:-:S02]  /*2cb60*/  UMOV UR4, 0x400 ;  /* 0x0000040000047882 */ /* 0x000fc40000000000 */
[----:B0-----:R-:W-:-:S06]  /*2cb70*/  ULEA UR4, UR5, UR4, 0x18 ;  /* 0x0000000405047291 */ /* 0x001fcc000f8ec03f */
[----:B------:R-:W-:-:S05]  /*2cb80*/  IMAD.U32 R0, RZ, RZ, UR4 ;  /* 0x00000004ff007e24 */ /* 0x000fca000f8e00ff */
[----:B------:R3:W4:Y:S04]  /*2cb90*/  LDS.128 R16, [R0+0x288d0] ;  /* 0x0288d00000107984 */ /* 0x0007280000000c00 */
[----:B------:R3:W-:Y:S01]  /*2cba0*/  STL [R1+0x4], R0 ;  /* 0x0000040001007387 */ /* 0x0007e20000100800 */
[----:B------:R-:W-:Y:S06]  /*2cbb0*/  BAR.ARV 0x4, 0x180 ;  /* 0x0106000000007b1d */ /* 0x000fec0000002000 */
[----:B------:R-:W-:Y:S05]  /*2cbc0*/  BRA `(.L_x_7407) ;  /* 0x0000000800e07947 */ /* 0x000fea0003800000 */
.L_x_7406:
        /* <DEDUP_REMOVED lines=10> */
[----:B------:R0:W3:Y:S01]  /*2cc70*/  @!P1 LDG.E R3, desc[UR38][R2.64] ;  /* 0x0000002602039981 */ /* 0x0000e2000c1e1900 */
[C---:B------:R-:W-:Y:S02]  /*2cc80*/  ISETP.GE.U32.AND P2, PT, R6.reuse, 0x2, PT ;  /* 0x000000020600780c */ /* 0x040fe40003f46070 */
[C---:B------:R-:W-:Y:S01]  /*2cc90*/  ISETP.GE.U32.AND P3, PT, R6.reuse, 0x4, PT ;  /* 0x000000040600780c */ /* 0x040fe20003f66070 */
[----:B------:R-:W-:Y:S01]  /*2cca0*/  SHFL.IDX PT, R0, R16, RZ, 0x1f ;  /* 0x00001fff10007589 */ /* 0x000fe200000e0000 */
[C---:B------:R-:W-:Y:S02]  /*2ccb0*/  ISETP.GE.U32.AND P4, PT, R6.reuse, 0x8, PT ;  /* 0x000000080600780c */ /* 0x040fe40003f86070 */
[C---:B------:R-:W-:Y:S01]  /*2ccc0*/  ISETP.GE.U32.AND P5, PT, R6.reuse, 0x10, PT ;  /* 0x000000100600780c */ /* 0x040fe20003fa6070 */
[----:B------:R-:W-:Y:S01]  /*2ccd0*/  SHFL.IDX PT, R4, R16, 0x1, 0x1f ;  /* 0x00201f0010047f89 */ /* 0x000fe200000e0000 */
[----:B0-----:R-:W-:Y:S02]  /*2cce0*/  IMAD.MOV.U32 R2, RZ, RZ, RZ ;  /* 0x000000ffff027224 */ /* 0x001fe400078e00ff */
[----:B---3--:R-:W-:Y:S01]  /*2ccf0*/  @!P1 IMAD.MOV.U32 R2, RZ, RZ, R3 ;  /* 0x000000ffff029224 */ /* 0x008fe200078e0003 */
[----:B------:R-:W-:-:S04]  /*2cd00*/  ISETP.NE.AND P1, PT, R6, RZ, PT ;  /* 0x000000ff0600720c */ /* 0x000fc80003f25270 */
[----:B------:R-:W0:Y:S02]  /*2cd10*/  SHFL.UP PT, R3, R2, 0x1, RZ ;  /* 0x0420000002037989 */ /* 0x000e2400000e00ff */
[----:B0-----:R-:W-:-:S05]  /*2cd20*/  SEL R3, R3, RZ, P1 ;  /* 0x000000ff03037207 */ /* 0x001fca0000800000 */
[----:B------:R-:W-:-:S05]  /*2cd30*/  IMAD.IADD R3, R2, 0x1, R3 ;  /* 0x0000000102037824 */ /* 0x000fca00078e0203 */
        /* <DEDUP_REMOVED lines=13> */
.L_x_7564:
[----:B------:R-:W-:Y:S01]  /*2ce10*/  ULDC UR4, c[0x0][0xc38] ;  /* 0x00030e0000047ab9 */ /* 0x000fe20000000800 */
[----:B------:R-:W-:Y:S02]  /*2ce20*/  IMAD.MOV.U32 R6, RZ, RZ, R5 ;  /* 0x000000ffff067224 */ /* 0x000fe400078e0005 */
[----:B------:R-:W-:-:S04]  /*2ce30*/  IMAD.U32 R3, RZ, RZ, UR4 ;  /* 0x00000004ff037e24 */ /* 0x000fc8000f8e00ff */
[----:B-1----:R-:W-:-:S04]  /*2ce40*/  IMAD R7, R7, R3, RZ ;  /* 0x0000000307077224 */ /* 0x002fc800078e02ff */
[----:B------:R-:W-:-:S05]  /*2ce50*/  IMAD.IADD R4, R4, 0x1, R7 ;  /* 0x0000000104047824 */ /* 0x000fca00078e0207 */
[----:B------:R-:W-:-:S13]  /*2ce60*/  ISETP.GT.AND P6, PT, R4, R0, PT ;  /* 0x000000000400720c */ /* 0x000fda0003fc4270 */
[----:B------:R-:W-:Y:S05]  /*2ce70*/  @P6 BRA `(.L_x_7409) ;  /* 0x00000000009c6947 */ /* 0x000fea0003800000 */
.L_x_7414:
[----:B------:R-:W1:Y:S01]  /*2ce80*/  LDC R2, c[0x0][0xc3c] ;  /* 0x00030f00ff027b82 */ /* 0x000e620000000800 */
[----:B------:R-:W-:-:S05]  /*2ce90*/  VIADD R19, R19, 0x1f ;  /* 0x0000001f13137836 */ /* 0x000fca0000000000 */
[----:B-1----:R-:W-:-:S13]  /*2cea0*/  ISETP.GE.AND P6, PT, R19, R2, PT ;  /* 0x000000021300720c */ /* 0x002fda0003fc6270 */
[----:B0-----:R-:W-:Y:S05]  /*2ceb0*/  @P6 BRA `(.L_x_7410) ;  /* 0x0000000400d86947 */ /* 0x001fea0003800000 */
        /* <DEDUP_REMOVED lines=10> */
.L_x_7412:
[----:B------:R-:W-:Y:S05]  /*2cf60*/  BSYNC B0 ;  /* 0x0000000000007941 */ /* 0x000fea0003800000 */
.L_x_7411:
        /* <DEDUP_REMOVED lines=18> */
.L_x_7572:
[----:B------:R-:W-:Y:S02]  /*2d090*/  ULDC UR4, c[0x0][0xc38] ;  /* 0x00030e0000047ab9 */ /* 0x000fe40000000800 */
[----:B------:R-:W-:-:S04]  /*2d0a0*/  IMAD.U32 R3, RZ, RZ, UR4 ;  /* 0x00000004ff037e24 */ /* 0x000fc8000f8e00ff */
[----:B-1----:R-:W-:-:S04]  /*2d0b0*/  IMAD R7, R7, R3, RZ ;  /* 0x0000000307077224 */ /* 0x002fc800078e02ff */
[----:B------:R-:W-:-:S05]  /*2d0c0*/  IMAD.IADD R4, R7, 0x1, R4 ;  /* 0x0000000107047824 */ /* 0x000fca00078e0204 */
[----:B------:R-:W-:-:S13]  /*2d0d0*/  ISETP.GT.AND P6, PT, R4, R0, PT ;  /* 0x000000000400720c */ /* 0x000fda0003fc4270 */
[----:B------:R-:W-:Y:S05]  /*2d0e0*/  @!P6 BRA `(.L_x_7414) ;  /* 0xfffffffc0064e947 */ /* 0x000fea000383ffff */
.L_x_7409:
        /* <DEDUP_REMOVED lines=8> */
.L_x_7576:
[----:B------:R-:W-:Y:S01]  /*2d170*/  ISETP.NE.AND P0, PT, R5, RZ, PT ;  /* 0x000000ff0500720c */ /* 0x000fe20003f05270 */
[----:B------:R-:W-:-:S12]  /*2d180*/  IMAD.MOV.U32 R16, RZ, RZ, RZ ;  /* 0x000000ffff107224 */ /* 0x000fd800078e00ff */
[----:B------:R-:W-:Y:S05]  /*2d190*/  @!P0 BRA `(.L_x_7416) ;  /* 0x0000000000148947 */ /* 0x000fea0003800000 */
[----:B------:R-:W-:Y:S01]  /*2d1a0*/  UMOV UR4, 0xffffffff ;  /* 0xffffffff00047882 */ /* 0x000fe20000000000 */
[----:B------:R-:W-:Y:S02]  /*2d1b0*/  VIADD R12, R4, 0xffffffff ;  /* 0xffffffff040c7836 */ /* 0x000fe40000000000 */
[----:B------:R-:W-:Y:S05]  /*2d1c0*/  BRA.DIV UR4, `(.L_x_7417) ;  /* 0x00000046049c7947 */ /* 0x000fea000b800000 */
[----:B------:R2:W3:Y:S02]  /*2d1d0*/  SHFL.IDX PT, R6, R6, R12, 0x1f ;  /* 0x00001f0c06067589 */ /* 0x0004e400000e0000 */
.L_x_7579:
[----:B---3--:R-:W-:-:S07]  /*2d1e0*/  IMAD.MOV.U32 R16, RZ, RZ, R6 ;  /* 0x000000ffff107224 */ /* 0x008fce00078e0006 */
.L_x_7416:
        /* <DEDUP_REMOVED lines=67> */
.L_x_7410:
[----:B------:R-:W-:Y:S01]  /*2d620*/  UMOV UR4, URZ ;  /* 0x0000003f00047c82 */ /* 0x000fe20008000000 */
[----:B------:R-:W-:Y:S01]  /*2d630*/  UMOV UR5, URZ ;  /* 0x0000003f00057c82 */ /* 0x000fe20008000000 */
[----:B------:R-:W-:Y:S01]  /*2d640*/  ULDC UR6, c[0x0][0xc3c] ;  /* 0x00030f0000067ab9 */ /* 0x000fe20000000800 */
[----:B------:R-:W-:Y:S02]  /*2d650*/  IMAD.MOV.U32 R16, RZ, RZ, R0 ;  /* 0x000000ffff107224 */ /* 0x000fe400078e0000 */
[----:B------:R-:W-:Y:S02]  /*2d660*/  IMAD.U32 R17, RZ, RZ, UR4 ;  /* 0x00000004ff117e24 */ /* 0x000fe4000f8e00ff */
[----:B------:R-:W-:Y:S02]  /*2d670*/  IMAD.U32 R18, RZ, RZ, UR5 ;  /* 0x00000005ff127e24 */ /* 0x000fe4000f8e00ff */
[----:B------:R-:W-:-:S07]  /*2d680*/  IMAD.U32 R19, RZ, RZ, UR6 ;  /* 0x00000006ff137e24 */ /* 0x000fce000f8e00ff */
.L_x_7418:
[----:B------:R1:W3:Y:S01]  /*2d690*/  LDL R3, [R1+0x4] ;  /* 0x0000040001037983 */ /* 0x0002e20000100800 */
[----:B------:R-:W4:Y:S01]  /*2d6a0*/  S2R R0, SR_TID.X ;  /* 0x0000000000007919 */ /* 0x000f220000002100 */
[----:B------:R-:W-:Y:S05]  /*2d6b0*/  WARPSYNC.ALL ;  /* 0x0000000000007948 */ /* 0x000fea0003800000 */
[----:B----4-:R-:W-:Y:S01]  /*2d6c0*/  LOP3.LUT R0, R0, 0x1f, RZ, 0xc0, !PT ;  /* 0x0000001f00007812 */ /* 0x010fe200078ec0ff */
[----:B------:R-:W-:Y:S03]  /*2d6d0*/  BAR.SYNC.DEFER_BLOCKING 0x4, 0x180 ;  /* 0x0106000000007b1d */ /* 0x000fe60000010000 */
[----:B------:R-:W-:-:S13]  /*2d6e0*/  ISETP.NE.AND P0, PT, R0, RZ, PT ;  /* 0x000000ff0000720c */ /* 0x000fda0003f05270 */
[----:B------:R-:W3:Y:S01]  /*2d6f0*/  @!P0 S2R R0, SR_CgaCtaId ;  /* 0x0000000000008919 */ /* 0x000ee20000008800 */
[----:B------:R-:W-:-:S04]  /*2d700*/  @!P0 MOV R2, 0x400 ;  /* 0x0000040000028802 */ /* 0x000fc80000000f00 */
[----:B---3--:R-:W-:-:S05]  /*2d710*/  @!P0 LEA R3, R0, R2, 0x18 ;  /* 0x0000000200038211 */ /* 0x008fca00078ec0ff */
[----:B------:R1:W-:Y:S04]  /*2d720*/  @!P0 STS.128 [R3+0x288d0], R16 ;  /* 0x0288d01003008388 */ /* 0x0003e80000000c00 */
[----:B------:R1:W-:Y:S01]  /*2d730*/  @!P0 STL [R1+0x4], R3 ;  /* 0x0000040301008387 */ /* 0x0003e20000100800 */
[----:B------:R-:W-:Y:S06]  /*2d740*/  BAR.ARV 0x5, 0x180 ;  /* 0x0146000000007b1d */ /* 0x000fec0000002000 */
.L_x_7407:
[----:B------:R-:W-:Y:S02]  /*2d750*/  ULDC UR4, c[0x0][0xc3c] ;  /* 0x00030f0000047ab9 */ /* 0x000fe40000000800 */
[----:B----4-:R-:W-:-:S13]  /*2d760*/  ISETP.GE.AND P0, PT, R19, UR4, PT ;  /* 0x0000000413007c0c */ /* 0x010fda000bf06270 */
[----:B------:R-:W-:Y:S05]  /*2d770*/  @!P0 BRA `(.L_x_7419) ;  /* 0xffffff9c00588947 */ /* 0x000fea000383ffff */
[----:B------:R-:W-:Y:S05]  /*2d780*/  BSYNC B7 ;  /* 0x0000000000077941 */ /* 0x000fea0003800000 */
.L_x_7301:
[----:B---3--:R-:W3:Y:S01]  /*2d790*/  LDL.LU R0, [R1+0x5c] ;  /* 0x00005c0001007983 */ /* 0x008ee20000300800 */
[----:B------:R-:W-:Y:S01]  /*2d7a0*/  BSSY B0, `(.L_x_7420) ;  /* 0x000000b000007945 */ /* 0x000fe20003800000 */
[----:B0-2---:R-:W0:Y:S01]  /*2d7b0*/  S2R R5, SR_CgaCtaId ;  /* 0x0000000000057919 */ /* 0x005e220000008800 */
[----:B---3--:R-:W-:-:S05]  /*2d7c0*/  VIADD R0, R0, 0x1 ;  /* 0x0000000100007836 */ /* 0x008fca0000000000 */
        /* <DEDUP_REMOVED lines=8> */
.L_x_7580:
[----:B------:R-:W-:Y:S05]  /*2d850*/  BSYNC B0 ;  /* 0x0000000000007941 */ /* 0x000fea0003800000 */
.L_x_7420:
[----:B------:R-:W-:-:S03]  /*2d860*/  UMOV UR4, 0xffffffff ;  /* 0xffffffff00047882 */ /* 0x000fc60000000000 */
[----:B------:R-:W-:Y:S05]  /*2d870*/  BRA.DIV UR4, `(.L_x_7422) ;  /* 0x00000042042c7947 */ /* 0x000fea000b800000 */
[----:B------:R-:W1:Y:S02]  /*2d880*/  S2R R2, SR_TID.X ;  /* 0x0000000000027919 */ /* 0x000e640000002100 */
[----:B-1----:R-:W-:-:S04]  /*2d890*/  SHF.R.U32.HI R2, RZ, 0x5, R2 ;  /* 0x00000005ff027819 */ /* 0x002fc80000011602 */
[----:B------:R-:W-:-:S05]  /*2d8a0*/  LOP3.LUT R2, R2, 0x3, RZ, 0xc0, !PT ;  /* 0x0000000302027812 */ /* 0x000fca00078ec0ff */
[----:B------:R1:W2:Y:S02]  /*2d8b0*/  SHFL.IDX PT, R14, R2, RZ, 0x1f ;  /* 0x00001fff020e7589 */ /* 0x0002a400000e0000 */
.L_x_7583:
[----:B--2---:R-:W-:-:S13]  /*2d8c0*/  ISETP.NE.AND P0, PT, R14, RZ, PT ;  /* 0x000000ff0e00720c */ /* 0x004fda0003f05270 */
[----:B------:R-:W-:Y:S05]  /*2d8d0*/  @P0 BRA `(.L_x_7063) ;  /* 0x0000000000b00947 */ /* 0x000fea0003800000 */
[----:B------:R-:W-:-:S03]  /*2d8e0*/  UMOV UR4, 0xffffffff ;  /* 0xffffffff00047882 */ /* 0x000fc60000000000 */
[----:B------:R-:W-:Y:S05]  /*2d8f0*/  BRA.DIV UR4, `(.L_x_7423) ;  /* 0x0000004204407947 */ /* 0x000fea000b800000 */
[----:B------:R-:W-:-:S13]  /*2d900*/  ELECT P6, URZ, PT ;  /* 0x00000000003f782f */ /* 0x000fda00038c0000 */
.L_x_7586:
[----:B------:R-:W-:Y:S05]  /*2d910*/  @!P6 BRA `(.L_x_7063) ;  /* 0x0000000000a0e947 */ /* 0x000fea0003800000 */
[----:B------:R-:W-:-:S06]  /*2d920*/  ULOP3.LUT UR4, UR36, 0x2, URZ, 0xfc, !UPT ;  /* 0x0000000224047892 */ /* 0x000fcc000f8efc3f */
[----:B-1----:R-:W-:-:S05]  /*2d930*/  IMAD.U32 R2, RZ, RZ, UR4 ;  /* 0x00000004ff027e24 */ /* 0x002fca000f8e00ff */
[----:B------:R-:W-:-:S13]  /*2d940*/  ISETP.NE.AND P0, PT, R2, 0x3, PT ;  /* 0x000000030200780c */ /* 0x000fda0003f05270 */
[----:B------:R-:W-:Y:S05]  /*2d950*/  @!P0 BRA `(.L_x_7424) ;  /* 0x0000000000048947 */ /* 0x000fea0003800000 */
[----:B------:R-:W-:Y:S01]  /*2d960*/  BPT.TRAP 0x1 ;  /* 0x000000040000795c */ /* 0x000fe20000300000 */
.L_x_7424:
        /* <DEDUP_REMOVED lines=14> */
.L_x_7587:
[----:B------:R-:W1:Y:S02]  /*2da50*/  SYNCS.PHASECHK.TRANS64.TRYWAIT P1, [R7+URZ], R2 ;  /* 0x00000002070075a7 */ /* 0x000e64000802017f */
[----:B-1----:R-:W-:Y:S05]  /*2da60*/  @!P1 BRA `(.L_x_7426) ;  /* 0x0000004000189947 */ /* 0x002fea0003800000 */
.L_x_7588:
[----:B------:R-:W-:Y:S05]  /*2da70*/  @!P0 BRA `(.L_x_7427) ;  /* 0x0000000000048947 */ /* 0x000fea0003800000 */
[----:B------:R-:W-:Y:S01]  /*2da80*/  BPT.TRAP 0x1 ;  /* 0x000000040000795c */ /* 0x000fe20000300000 */
.L_x_7427:
[----:B------:R-:W2:Y:S02]  /*2da90*/  LDL.LU R4, [R1+0x18] ;  /* 0x0000180001047983 */ /* 0x000ea40000300800 */
[----:B--2---:R-:W-:-:S04]  /*2daa0*/  IMAD R4, R4, 0x8, R0 ;  /* 0x0000000804047824 */ /* 0x004fc800078e0200 */
[----:B------:R-:W2:Y:S02]  /*2dab0*/  SYNCS.PHASECHK.TRANS64.TRYWAIT P1, [R4+URZ+0x28860], R5 ;  /* 0x02886005040075a7 */ /* 0x000ea4000802017f */
[----:B--2---:R-:W-:Y:S05]  /*2dac0*/  @!P1 BRA `(.L_x_7428) ;  /* 0x0000004000149947 */ /* 0x004fea0003800000 */
.L_x_7589:
[----:B------:R-:W-:Y:S05]  /*2dad0*/  @!P0 BRA `(.L_x_7429) ;  /* 0x0000000000048947 */ /* 0x000fea0003800000 */
[----:B------:R-:W-:Y:S01]  /*2dae0*/  BPT.TRAP 0x1 ;  /* 0x000000040000795c */ /* 0x000fe20000300000 */
.L_x_7429:
[----:B------:R-:W-:-:S04]  /*2daf0*/  IMAD R3, R3, 0x8, R0 ;  /* 0x0000000803037824 */ /* 0x000fc800078e0200 */
[----:B------:R-:W3:Y:S02]  /*2db00*/  SYNCS.PHASECHK.TRANS64.TRYWAIT P1, [R3+URZ+0x28860], R2 ;  /* 0x02886002030075a7 */ /* 0x000ee4000802017f */
[----:B---3--:R-:W-:Y:S05]  /*2db10*/  @!P1 BRA `(.L_x_7430) ;  /* 0x0000004000149947 */ /* 0x008fea0003800000 */
.L_x_7590:
[----:B------:R-:W-:Y:S05]  /*2db20*/  @!P0 BRA `(.L_x_7431) ;  /* 0x0000000000048947 */ /* 0x000fea0003800000 */
[----:B------:R-:W-:Y:S01]  /*2db30*/  BPT.TRAP 0x1 ;  /* 0x000000040000795c */ /* 0x000fe20000300000 */
.L_x_7431:
[----:B------:R-:W4:Y:S02]  /*2db40*/  SYNCS.PHASECHK.TRANS64.TRYWAIT P0, [R4+URZ+0x28880], R5 ;  /* 0x02888005040075a7 */ /* 0x000f24000800017f */
[----:B----4-:R-:W-:Y:S05]  /*2db50*/  @!P0 BRA `(.L_x_7432) ;  /* 0x0000004000188947 */ /* 0x010fea0003800000 */
.L_x_7433:
[----:B------:R0:W0:Y:S02]  /*2db60*/  SYNCS.PHASECHK.TRANS64.TRYWAIT P0, [R3+URZ+0x28880], R2 ;  /* 0x02888002030075a7 */ /* 0x000024000800017f */
[----:B0-----:R-:W-:Y:S05]  /*2db70*/  @!P0 NANOSLEEP.SYNCS 0x989680 ;  /* 0x009896800000895d */ /* 0x001fea0003900000 */
[----:B------:R-:W0:Y:S02]  /*2db80*/  @!P0 SYNCS.PHASECHK.TRANS64 P0, [R3+URZ+0x28880], R2 ;  /* 0x02888002030085a7 */ /* 0x000e24000800007f */
[----:B0-----:R-:W-:Y:S05]  /*2db90*/  @!P0 BRA `(.L_x_7433) ;  /* 0xfffffffc00f08947 */ /* 0x001fea000383ffff */
.L_x_7063:
[----:B------:R-:W-:Y:S05]  /*2dba0*/  BSYNC B8 ;  /* 0x0000000000087941 */ /* 0x000fea0003800000 */
.L_x_7060:
[----:B------:R-:W-:Y:S05]  /*2dbb0*/  EXIT ;  /* 0x000000000000794d */ /* 0x000fea0003800000 */
.L_x_7091:
[----:B-1----:R1:W2:Y:S02]  /*2dbc0*/  SYNCS.PHASECHK.TRANS64.TRYWAIT P6, [R116+URZ+0x28890], R128 ;  /* 0x02889080740075a7 */ /* 0x0022a400080c017f */
[----:B--2---:R-:W-:Y:S05]  /*2dbd0*/  @!P6 NANOSLEEP.SYNCS 0x989680 ;  /* 0x009896800000e95d */ /* 0x004fea0003900000 */
[----:B------:R-:W2:Y:S02]  /*2dbe0*/  @!P6 SYNCS.PHASECHK.TRANS64 P6, [R116+URZ+0x28890], R128 ;  /* 0x028890807400e5a7 */ /* 0x000ea400080c007f */
[----:B--2---:R-:W-:Y:S05]  /*2dbf0*/  @!P6 BRA `(.L_x_7091) ;  /* 0xfffffffc00f0e947 */ /* 0x004fea000383ffff */
[----:B------:R-:W-:Y:S05]  /*2dc00*/  BRA `(.L_x_7434) ;  /* 0xfffffd5000947947 */ /* 0x000fea000383ffff */
.L_x_7117:
[----:B0-----:R0:W1:Y:S02]  /*2dc10*/  SYNCS.PHASECHK.TRANS64.TRYWAIT P3, [R116+URZ+0x28890], R128 ;  /* 0x02889080740075a7 */ /* 0x001064000806017f */
[----:B-1----:R-:W-:Y:S05]  /*2dc20*/  @!P3 NANOSLEEP.SYNCS 0x989680 ;  /* 0x009896800000b95d */ /* 0x002fea0003900000 */
[----:B------:R-:W1:Y:S02]  /*2dc30*/  @!P3 SYNCS.PHASECHK.TRANS64 P3, [R116+URZ+0x28890], R128 ;  /* 0x028890807400b5a7 */ /* 0x000e64000806007f */
[----:B-1----:R-:W-:Y:S05]  /*2dc40*/  @!P3 BRA `(.L_x_7117) ;  /* 0xfffffffc00f0b947 */ /* 0x002fea000383ffff */
[----:B------:R-:W-:Y:S05]  /*2dc50*/  BRA `(.L_x_7435) ;  /* 0xfffffd8400487947 */ /* 0x000fea000383ffff */
.L_x_7130:
[----:B0-----:R0:W1:Y:S02]  /*2dc60*/  SYNCS.PHASECHK.TRANS64.TRYWAIT P2, [R116+URZ+0x28890], R128 ;  /* 0x02889080740075a7 */ /* 0x001064000804017f */
[----:B-1----:R-:W-:Y:S05]  /*2dc70*/  @!P2 NANOSLEEP.SYNCS 0x989680 ;  /* 0x009896800000a95d */ /* 0x002fea0003900000 */
[----:B------:R-:W1:Y:S02]  /*2dc80*/  @!P2 SYNCS.PHASECHK.TRANS64 P2, [R116+URZ+0x28890], R128 ;  /* 0x028890807400a5a7 */ /* 0x000e64000804007f */
[----:B-1----:R-:W-:Y:S05]  /*2dc90*/  @!P2 BRA `(.L_x_7130) ;  /* 0xfffffffc00f0a947 */ /* 0x002fea000383ffff */
[----:B------:R-:W-:Y:S05]  /*2dca0*/  BRA `(.L_x_7436) ;  /* 0xfffffdb400787947 */ /* 0x000fea000383ffff */
.L_x_7138:
[----:B-1----:R1:W2:Y:S02]  /*2dcb0*/  SYNCS.PHASECHK.TRANS64.TRYWAIT P3, [R116+URZ+0x288b0], R128 ;  /* 0x0288b080740075a7 */ /* 0x0022a4000806017f */
[----:B--2---:R-:W-:Y:S05]  /*2dcc0*/  @!P3 NANOSLEEP.SYNCS 0x989680 ;  /* 0x009896800000b95d */ /* 0x004fea0003900000 */
[----:B------:R-:W2:Y:S02]  /*2dcd0*/  @!P3 SYNCS.PHASECHK.TRANS64 P3, [R116+URZ+0x288b0], R128 ;  /* 0x0288b0807400b5a7 */ /* 0x000ea4000806007f */
[----:B--2---:R-:W-:Y:S05]  /*2dce0*/  @!P3 BRA `(.L_x_7138) ;  /* 0xfffffffc00f0b947 */ /* 0x004fea000383ffff */
[----:B------:R-:W-:Y:S05]  /*2dcf0*/  BRA `(.L_x_7437) ;  /* 0xfffffdb800d87947 */ /* 0x000fea000383ffff */
.L_x_7156:
        /* <DEDUP_REMOVED lines=13> */
.L_x_7439:
[----:B------:R-:W-:Y:S05]  /*2ddd0*/  BSYNC B0 ;  /* 0x0000000000007941 */ /* 0x000fea0003800000 */
.L_x_7438:
[----:B------:R-:W-:Y:S01]  /*2dde0*/  IMAD.MOV.U32 R218, RZ, RZ, R14 ;  /* 0x000000ffffda7224 */ /* 0x000fe200078e000e */
[----:B------:R-:W-:Y:S06]  /*2ddf0*/  BRA `(.L_x_7440) ;  /* 0xfffffdc400f07947 */ /* 0x000fec000383ffff */
.L_x_7168:
        /* <DEDUP_REMOVED lines=8> */
.L_x_7442:
[----:B------:R-:W-:Y:S05]  /*2de80*/  BSYNC B1 ;  /* 0x0000000000017941 */ /* 0x000fea0003800000 */
.L_x_7441:
        /* <DEDUP_REMOVED lines=8> */
.L_x_7443:
[----:B------:R-:W-:Y:S02]  /*2df10*/  IMAD.MOV.U32 R13, RZ, RZ, R8 ;  /* 0x000000ffff0d7224 */ /* 0x000fe400078e0008 */
[----:B------:R-:W-:-:S07]  /*2df20*/  IMAD.MOV.U32 R3, RZ, RZ, R14 ;  /* 0x000000ffff037224 */ /* 0x000fce00078e000e */
[----:B------:R-:W-:Y:S05]  /*2df30*/  WARPSYNC.COLLECTIVE R15, `(.L_x_7444) ;  /* 0x000000000f087348 */ /* 0x000fea0003c00000 */
[----:B------:R0:W1:Y:S02]  /*2df40*/  SHFL.IDX P6, R14, R13, R12, R11 ;  /* 0x0000000c0d0e7389 */ /* 0x00006400000c000b */
[----:B01----:R-:W-:Y:S01]  /*2df50*/  ENDCOLLECTIVE ;  /* 0x000000000000791b */ /* 0x003fe20003800000 */
.L_x_7444:
[----:B------:R-:W-:Y:S02]  /*2df60*/  IMAD.MOV.U32 R13, RZ, RZ, R7 ;  /* 0x000000ffff0d7224 */ /* 0x000fe400078e0007 */
[----:B------:R-:W-:-:S07]  /*2df70*/  IMAD.MOV.U32 R4, RZ, RZ, R14 ;  /* 0x000000ffff047224 */ /* 0x000fce00078e000e */
[----:B------:R-:W-:Y:S05]  /*2df80*/  WARPSYNC.COLLECTIVE R15, `(.L_x_7445) ;  /* 0x000000000f087348 */ /* 0x000fea0003c00000 */
[----:B------:R0:W1:Y:S02]  /*2df90*/  SHFL.IDX P6, R14, R13, R12, R11 ;  /* 0x0000000c0d0e7389 */ /* 0x00006400000c000b */
[----:B01----:R-:W-:Y:S01]  /*2dfa0*/  ENDCOLLECTIVE ;  /* 0x000000000000791b */ /* 0x003fe20003800000 */
.L_x_7445:
[----:B------:R-:W-:Y:S05]  /*2dfb0*/  BRA `(.L_x_7446) ;  /* 0xfffffdd000087947 */ /* 0x000fea000383ffff */
.L_x_7171:
        /* <DEDUP_REMOVED lines=8> */
.L_x_7448:
[----:B------:R-:W-:Y:S05]  /*2e040*/  BSYNC B1 ;  /* 0x0000000000017941 */ /* 0x000fea0003800000 */
.L_x_7447:
        /* <DEDUP_REMOVED lines=8> */
.L_x_7449:
[----:B------:R-:W-:Y:S02]  /*2e0d0*/  IMAD.MOV.U32 R13, RZ, RZ, R8 ;  /* 0x000000ffff0d7224 */ /* 0x000fe400078e0008 */
[----:B------:R-:W-:-:S07]  /*2e0e0*/  IMAD.MOV.U32 R3, RZ, RZ, R14 ;  /* 0x000000ffff037224 */ /* 0x000fce00078e000e */
[----:B------:R-:W-:Y:S05]  /*2e0f0*/  WARPSYNC.COLLECTIVE R15, `(.L_x_7450) ;  /* 0x000000000f087348 */ /* 0x000fea0003c00000 */
[----:B------:R0:W1:Y:S02]  /*2e100*/  SHFL.IDX P6, R14, R13, R12, R11 ;  /* 0x0000000c0d0e7389 */ /* 0x00006400000c000b */
[----:B01----:R-:W-:Y:S01]  /*2e110*/  ENDCOLLECTIVE ;  /* 0x000000000000791b */ /* 0x003fe20003800000 */
.L_x_7450:
[----:B------:R-:W-:Y:S02]  /*2e120*/  IMAD.MOV.U32 R13, RZ, RZ, R7 ;  /* 0x000000ffff0d7224 */ /* 0x000fe400078e0007 */
[----:B------:R-:W-:-:S07]  /*2e130*/  IMAD.MOV.U32 R4, RZ, RZ, R14 ;  /* 0x000000ffff047224 */ /* 0x000fce00078e000e */
[----:B------:R-:W-:Y:S05]  /*2e140*/  WARPSYNC.COLLECTIVE R15, `(.L_x_7451) ;  /* 0x000000000f087348 */ /* 0x000fea0003c00000 */
[----:B------:R0:W1:Y:S02]  /*2e150*/  SHFL.IDX P6, R14, R13, R12, R11 ;  /* 0x0000000c0d0e7389 */ /* 0x00006400000c000b */
[----:B01----:R-:W-:Y:S01]  /*2e160*/  ENDCOLLECTIVE ;  /* 0x000000000000791b */ /* 0x003fe20003800000 */
.L_x_7451:
[----:B------:R-:W-:Y:S05]  /*2e170*/  BRA `(.L_x_7452) ;  /* 0xfffffdd000287947 */ /* 0x000fea000383ffff */
.L_x_7175:
[----:B0-----:R0:W1:Y:S02]  /*2e180*/  SYNCS.PHASECHK.TRANS64.TRYWAIT P0, [R17+URZ+0x28800], R6 ;  /* 0x02880006110075a7 */ /* 0x001064000800017f */
[----:B-1----:R-:W-:Y:S05]  /*2e190*/  @!P0 NANOSLEEP.SYNCS 0x989680 ;  /* 0x009896800000895d */ /* 0x002fea0003900000 */
[----:B------:R-:W1:Y:S02]  /*2e1a0*/  @!P0 SYNCS.PHASECHK.TRANS64 P0, [R17+URZ+0x28800], R6 ;  /* 0x02880006110085a7 */ /* 0x000e64000800007f */
[----:B-1----:R-:W-:Y:S05]  /*2e1b0*/  @!P0 BRA `(.L_x_7175) ;  /* 0xfffffffc00f08947 */ /* 0x002fea000383ffff */
[----:B------:R-:W-:Y:S05]  /*2e1c0*/  BRA `(.L_x_7453) ;  /* 0xfffffdd000d07947 */ /* 0x000fea000383ffff */
.L_x_7183:
[----:B------:R-:W0:Y:S01]  /*2e1d0*/  LDC R37, c[0x0][0x3f4] ;  /* 0x0000fd00ff257b82 */ /* 0x000e220000000800 */
        /* <DEDUP_REMOVED lines=8> */
.L_x_7455:
[----:B------:R-:W-:Y:S05]  /*2e260*/  BSYNC B1 ;  /* 0x0000000000017941 */ /* 0x000fea0003800000 */
.L_x_7454:
[----:B------:R-:W-:Y:S01]  /*2e270*/  IMAD.MOV.U32 R13, RZ, RZ, R29 ;  /* 0x000000ffff0d7224 */ /* 0x000fe200078e001d */
[----:B------:R-:W-:Y:S01]  /*2e280*/  ISETP.GE.AND P0, PT, R18, R37, PT ;  /* 0x000000251200720c */ /* 0x000fe20003f06270 */
[----:B------:R-:W-:Y:S02]  /*2e290*/  IMAD.MOV.U32 R12, RZ, RZ, RZ ;  /* 0x000000ffff0c7224 */ /* 0x000fe400078e00ff */
[----:B------:R-:W-:Y:S02]  /*2e2a0*/  IMAD.MOV.U32 R11, RZ, RZ, 0x1c1f ;  /* 0x00001c1fff0b7424 */ /* 0x000fe400078e00ff */
[----:B------:R-:W-:Y:S02]  /*2e2b0*/  IMAD.MOV.U32 R15, RZ, RZ, -0x1 ;  /* 0xffffffffff0f7424 */ /* 0x000fe400078e00ff */
[----:B------:R-:W-:Y:S02]  /*2e2c0*/  IMAD.MOV.U32 R3, RZ, RZ, R14 ;  /* 0x000000ffff037224 */ /* 0x000fe400078e000e */
[----:B------:R-:W-:-:S07]  /*2e2d0*/  IMAD R30, R214, R9, RZ ;  /* 0x00000009d61e7224 */ /* 0x000fce00078e02ff */
[----:B------:R-:W-:Y:S05]  /*2e2e0*/  WARPSYNC.COLLECTIVE R15, `(.L_x_7456) ;  /* 0x000000000f087348 */ /* 0x000fea0003c00000 */
[----:B------:R0:W1:Y:S02]  /*2e2f0*/  SHFL.IDX P6, R14, R13, R12, R11 ;  /* 0x0000000c0d0e7389 */ /* 0x00006400000c000b */
[----:B01----:R-:W-:Y:S01]  /*2e300*/  ENDCOLLECTIVE ;  /* 0x000000000000791b */ /* 0x003fe20003800000 */
.L_x_7456:
[----:B------:R-:W-:Y:S01]  /*2e310*/  ISETP.GE.OR P1, PT, R39, R30, P0 ;  /* 0x0000001e2700720c */ /* 0x000fe20000726670 */
[----:B------:R-:W-:Y:S02]  /*2e320*/  IMAD.MOV.U32 R13, RZ, RZ, R31 ;  /* 0x000000ffff0d7224 */ /* 0x000fe400078e001f */
[----:B------:R-:W-:-:S10]  /*2e330*/  IMAD.MOV.U32 R5, RZ, RZ, R14 ;  /* 0x000000ffff057224 */ /* 0x000fd400078e000e */
[----:B------:R-:W-:Y:S05]  /*2e340*/  WARPSYNC.COLLECTIVE R15, `(.L_x_7457) ;  /* 0x000000000f087348 */ /* 0x000fea0003c00000 */
[----:B------:R0:W1:Y:S02]  /*2e350*/  SHFL.IDX P6, R14, R13, R12, R11 ;  /* 0x0000000c0d0e7389 */ /* 0x00006400000c000b */
[----:B01----:R-:W-:Y:S01]  /*2e360*/  ENDCOLLECTIVE ;  /* 0x000000000000791b */ /* 0x003fe20003800000 */
.L_x_7457:
        /* <DEDUP_REMOVED lines=8> */
.L_x_7458:
        /* <DEDUP_REMOVED lines=15> */
.L_x_7459:
[----:B------:R-:W-:Y:S02]  /*2e4e0*/  IMAD.MOV.U32 R13, RZ, RZ, R29 ;  /* 0x000000ffff0d7224 */ /* 0x000fe400078e001d */
[----:B------:R-:W-:-:S07]  /*2e4f0*/  IMAD.MOV.U32 R3, RZ, RZ, R14 ;  /* 0x000000ffff037224 */ /* 0x000fce00078e000e */
[----:B------:R-:W-:Y:S05]  /*2e500*/  WARPSYNC.COLLECTIVE R15, `(.L_x_7460) ;  /* 0x000000000f087348 */ /* 0x000fea0003c00000 */
[----:B------:R0:W1:Y:S02]  /*2e510*/  SHFL.IDX P6, R14, R13, R12, R11 ;  /* 0x0000000c0d0e7389 */ /* 0x00006400000c000b */
[----:B01----:R-:W-:Y:S01]  /*2e520*/  ENDCOLLECTIVE ;  /* 0x000000000000791b */ /* 0x003fe20003800000 */
.L_x_7460:
[----:B------:R-:W-:Y:S02]  /*2e530*/  IMAD.MOV.U32 R13, RZ, RZ, R31 ;  /* 0x000000ffff0d7224 */ /* 0x000fe400078e001f */
[----:B------:R-:W-:-:S07]  /*2e540*/  IMAD.MOV.U32 R29, RZ, RZ, R14 ;  /* 0x000000ffff1d7224 */ /* 0x000fce00078e000e */
[----:B------:R-:W-:Y:S05]  /*2e550*/  WARPSYNC.COLLECTIVE R15, `(.L_x_7461) ;  /* 0x000000000f087348 */ /* 0x000fea0003c00000 */
[----:B------:R0:W1:Y:S02]  /*2e560*/  SHFL.IDX P6, R14, R13, R12, R11 ;  /* 0x0000000c0d0e7389 */ /* 0x00006400000c000b */
[----:B01----:R-:W-:Y:S01]  /*2e570*/  ENDCOLLECTIVE ;  /* 0x000000000000791b */ /* 0x003fe20003800000 */
.L_x_7461:
[----:B------:R-:W-:Y:S02]  /*2e580*/  IMAD.MOV.U32 R13, RZ, RZ, R28 ;  /* 0x000000ffff0d7224 */ /* 0x000fe400078e001c */
[----:B------:R-:W-:-:S07]  /*2e590*/  IMAD.MOV.U32 R31, RZ, RZ, R14 ;  /* 0x000000ffff1f7224 */ /* 0x000fce00078e000e */
[----:B------:R-:W-:Y:S05]  /*2e5a0*/  WARPSYNC.COLLECTIVE R15, `(.L_x_7462) ;  /* 0x000000000f087348 */ /* 0x000fea0003c00000 */
[----:B------:R0:W1:Y:S02]  /*2e5b0*/  SHFL.IDX P6, R14, R13, R12, R11 ;  /* 0x0000000c0d0e7389 */ /* 0x00006400000c000b */
[----:B01----:R-:W-:Y:S01]  /*2e5c0*/  ENDCOLLECTIVE ;  /* 0x000000000000791b */ /* 0x003fe20003800000 */
.L_x_7462:
[----:B------:R-:W-:Y:S02]  /*2e5d0*/  @!P1 IMAD.MOV.U32 R26, RZ, RZ, R4 ;  /* 0x000000ffff1a9224 */ /* 0x000fe400078e0004 */
[----:B------:R-:W-:Y:S01]  /*2e5e0*/  @!P1 IMAD.MOV.U32 R27, RZ, RZ, R5 ;  /* 0x000000ffff1b9224 */ /* 0x000fe200078e0005 */
[----:B------:R-:W-:Y:S01]  /*2e5f0*/  CS2R R4, SRZ ;  /* 0x0000000000047805 */ /* 0x000fe2000001ff00 */
[----:B------:R-:W-:Y:S02]  /*2e600*/  @!P1 IMAD.MOV.U32 R24, RZ, RZ, R6 ;  /* 0x000000ffff189224 */ /* 0x000fe400078e0006 */
[----:B------:R-:W-:Y:S02]  /*2e610*/  @!P1 IMAD.MOV.U32 R25, RZ, RZ, R7 ;  /* 0x000000ffff199224 */ /* 0x000fe400078e0007 */
[----:B------:R-:W-:Y:S02]  /*2e620*/  @!P1 IMAD.MOV.U32 R20, RZ, RZ, R32 ;  /* 0x000000ffff149224 */ /* 0x000fe400078e0020 */
[----:B------:R-:W-:-:S02]  /*2e630*/  @!P1 IMAD.MOV.U32 R21, RZ, RZ, R33 ;  /* 0x000000ffff159224 */ /* 0x000fc400078e0021 */
[----:B------:R-:W-:Y:S02]  /*2e640*/  @!P1 IMAD.MOV.U32 R8, RZ, RZ, R34 ;  /* 0x000000ffff089224 */ /* 0x000fe400078e0022 */
[----:B------:R-:W-:Y:S01]  /*2e650*/  @!P1 IMAD.MOV.U32 R9, RZ, RZ, R35 ;  /* 0x000000ffff099224 */ /* 0x000fe200078e0023 */
[----:B------:R-:W-:Y:S06]  /*2e660*/  BRA `(.L_x_7463) ;  /* 0xfffffdf000947947 */ /* 0x000fec000383ffff */
.L_x_7187:
[----:B0-----:R0:W1:Y:S02]  /*2e670*/  SYNCS.PHASECHK.TRANS64.TRYWAIT P1, [R17+URZ+0x28800], R0 ;  /* 0x02880000110075a7 */ /* 0x001064000802017f */
[----:B-1----:R-:W-:Y:S05]  /*2e680*/  @!P1 NANOSLEEP.SYNCS 0x989680 ;  /* 0x009896800000995d */ /* 0x002fea0003900000 */
[----:B------:R-:W1:Y:S02]  /*2e690*/  @!P1 SYNCS.PHASECHK.TRANS64 P1, [R17+URZ+0x28800], R0 ;  /* 0x02880000110095a7 */ /* 0x000e64000802007f */
[----:B-1----:R-:W-:Y:S05]  /*2e6a0*/  @!P1 BRA `(.L_x_7187) ;  /* 0xfffffffc00f09947 */ /* 0x002fea000383ffff */
[----:B------:R-:W-:Y:S05]  /*2e6b0*/  BRA `(.L_x_7464) ;  /* 0xfffffdf000f87947 */ /* 0x000fea000383ffff */
.L_x_7193:
[----:B-1----:R1:W2:Y:S02]  /*2e6c0*/  SYNCS.PHASECHK.TRANS64.TRYWAIT P1, [R20+URZ+0x28830], R3 ;  /* 0x02883003140075a7 */ /* 0x0022a4000802017f */
[----:B--2---:R-:W-:Y:S05]  /*2e6d0*/  @!P1 NANOSLEEP.SYNCS 0x989680 ;  /* 0x009896800000995d */ /* 0x004fea0003900000 */
[----:B------:R-:W2:Y:S02]  /*2e6e0*/  @!P1 SYNCS.PHASECHK.TRANS64 P1, [R20+URZ+0x28830], R3 ;  /* 0x02883003140095a7 */ /* 0x000ea4000802007f */
[----:B--2---:R-:W-:Y:S05]  /*2e6f0*/  @!P1 BRA `(.L_x_7193) ;  /* 0xfffffffc00f09947 */ /* 0x004fea000383ffff */
[----:B------:R-:W-:Y:S05]  /*2e700*/  BRA `(.L_x_7192) ;  /* 0xfffffe1400207947 */ /* 0x000fea000383ffff */
.L_x_7211:
[----:B-1----:R1:W2:Y:S02]  /*2e710*/  SYNCS.PHASECHK.TRANS64.TRYWAIT P2, [R15+URZ+0x28830], R14 ;  /* 0x0288300e0f0075a7 */ /* 0x0022a4000804017f */
[----:B--2---:R-:W-:Y:S05]  /*2e720*/  @!P2 NANOSLEEP.SYNCS 0x989680 ;  /* 0x009896800000a95d */ /* 0x004fea0003900000 */
[----:B------:R-:W2:Y:S02]  /*2e730*/  @!P2 SYNCS.PHASECHK.TRANS64 P2, [R15+URZ+0x28830], R14 ;  /* 0x0288300e0f00a5a7 */ /* 0x000ea4000804007f */
[----:B--2---:R-:W-:Y:S05]  /*2e740*/  @!P2 BRA `(.L_x_7211) ;  /* 0xfffffffc00f0a947 */ /* 0x004fea000383ffff */
[----:B------:R-:W-:Y:S05]  /*2e750*/  BRA `(.L_x_7210) ;  /* 0xfffffe64000c7947 */ /* 0x000fea000383ffff */
.L_x_7215:
[----:B-1----:R1:W2:Y:S02]  /*2e760*/  SYNCS.PHASECHK.TRANS64.TRYWAIT P1, [R15+URZ+0x28850], R14 ;  /* 0x0288500e0f0075a7 */ /* 0x0022a4000802017f */
[----:B--2---:R-:W-:Y:S05]  /*2e770*/  @!P1 NANOSLEEP.SYNCS 0x989680 ;  /* 0x009896800000995d */ /* 0x004fea0003900000 */
[----:B------:R-:W2:Y:S02]  /*2e780*/  @!P1 SYNCS.PHASECHK.TRANS64 P1, [R15+URZ+0x28850], R14 ;  /* 0x0288500e0f0095a7 */ /* 0x000ea4000802007f */
[----:B--2---:R-:W-:Y:S05]  /*2e790*/  @!P1 BRA `(.L_x_7215) ;  /* 0xfffffffc00f09947 */ /* 0x004fea000383ffff */
[----:B------:R-:W-:Y:S05]  /*2e7a0*/  BRA `(.L_x_7212) ;  /* 0xfffffe6400d07947 */ /* 0x000fea000383ffff */
.L_x_7235:
[----:B-1----:R1:W2:Y:S02]  /*2e7b0*/  SYNCS.PHASECHK.TRANS64.TRYWAIT P2, [R20+URZ+0x28830], R15 ;  /* 0x0288300f140075a7 */ /* 0x0022a4000804017f */
[----:B--2---:R-:W-:Y:S05]  /*2e7c0*/  @!P2 NANOSLEEP.SYNCS 0x989680 ;  /* 0x009896800000a95d */ /* 0x004fea0003900000 */
[----:B------:R-:W2:Y:S02]  /*2e7d0*/  @!P2 SYNCS.PHASECHK.TRANS64 P2, [R20+URZ+0x28830], R15 ;  /* 0x0288300f1400a5a7 */ /* 0x000ea4000804007f */
[----:B--2---:R-:W-:Y:S05]  /*2e7e0*/  @!P2 BRA `(.L_x_7235) ;  /* 0xfffffffc00f0a947 */ /* 0x004fea000383ffff */
[----:B------:R-:W-:Y:S05]  /*2e7f0*/  BRA `(.L_x_7234) ;  /* 0xfffffebc006c7947 */ /* 0x000fea000383ffff */
.L_x_7239:
[----:B-1----:R1:W2:Y:S02]  /*2e800*/  SYNCS.PHASECHK.TRANS64.TRYWAIT P1, [R15+URZ+0x28850], R14 ;  /* 0x0288500e0f0075a7 */ /* 0x0022a4000802017f */
[----:B--2---:R-:W-:Y:S05]  /*2e810*/  @!P1 NANOSLEEP.SYNCS 0x989680 ;  /* 0x009896800000995d */ /* 0x004fea0003900000 */
[----:B------:R-:W2:Y:S02]  /*2e820*/  @!P1 SYNCS.PHASECHK.TRANS64 P1, [R15+URZ+0x28850], R14 ;  /* 0x0288500e0f0095a7 */ /* 0x000ea4000802007f */
[----:B--2---:R-:W-:Y:S05]  /*2e830*/  @!P1 BRA `(.L_x_7239) ;  /* 0xfffffffc00f09947 */ /* 0x004fea000383ffff */
[----:B------:R-:W-:Y:S05]  /*2e840*/  BRA `(.L_x_7236) ;  /* 0xfffffec0003c7947 */ /* 0x000fea000383ffff */
.L_x_7247:
[----:B-1----:R1:W2:Y:S02]  /*2e850*/  SYNCS.PHASECHK.TRANS64.TRYWAIT P2, [R20+URZ+0x28830], R15 ;  /* 0x0288300f140075a7 */ /* 0x0022a4000804017f */
[----:B--2---:R-:W-:Y:S05]  /*2e860*/  @!P2 NANOSLEEP.SYNCS 0x989680 ;  /* 0x009896800000a95d */ /* 0x004fea0003900000 */
[----:B------:R-:W2:Y:S02]  /*2e870*/  @!P2 SYNCS.PHASECHK.TRANS64 P2, [R20+URZ+0x28830], R15 ;  /* 0x0288300f1400a5a7 */ /* 0x000ea4000804007f */
[----:B--2---:R-:W-:Y:S05]  /*2e880*/  @!P2 BRA `(.L_x_7247) ;  /* 0xfffffffc00f0a947 */ /* 0x004fea000383ffff */
[----:B------:R-:W-:Y:S05]  /*2e890*/  BRA `(.L_x_7246) ;  /* 0xfffffef000c07947 */ /* 0x000fea000383ffff */
.L_x_7251:
[----:B-1----:R1:W2:Y:S02]  /*2e8a0*/  SYNCS.PHASECHK.TRANS64.TRYWAIT P1, [R15+URZ+0x28850], R14 ;  /* 0x0288500e0f0075a7 */ /* 0x0022a4000802017f */
[----:B--2---:R-:W-:Y:S05]  /*2e8b0*/  @!P1 NANOSLEEP.SYNCS 0x989680 ;  /* 0x009896800000995d */ /* 0x004fea0003900000 */
[----:B------:R-:W2:Y:S02]  /*2e8c0*/  @!P1 SYNCS.PHASECHK.TRANS64 P1, [R15+URZ+0x28850], R14 ;  /* 0x0288500e0f0095a7 */ /* 0x000ea4000802007f */
[----:B--2---:R-:W-:Y:S05]  /*2e8d0*/  @!P1 BRA `(.L_x_7251) ;  /* 0xfffffffc00f09947 */ /* 0x004fea000383ffff */
[----:B------:R-:W-:Y:S05]  /*2e8e0*/  BRA `(.L_x_7248) ;  /* 0xfffffef400907947 */ /* 0x000fea000383ffff */
.L_x_7265:
[----:B-1----:R1:W2:Y:S02]  /*2e8f0*/  SYNCS.PHASECHK.TRANS64.TRYWAIT P0, [R13+URZ+0x28850], R0 ;  /* 0x028850000d0075a7 */ /* 0x0022a4000800017f */
[----:B--2---:R-:W-:Y:S05]  /*2e900*/  @!P0 NANOSLEEP.SYNCS 0x989680 ;  /* 0x009896800000895d */ /* 0x004fea0003900000 */
[----:B------:R-:W2:Y:S02]  /*2e910*/  @!P0 SYNCS.PHASECHK.TRANS64 P0, [R13+URZ+0x28850], R0 ;  /* 0x028850000d0085a7 */ /* 0x000ea4000800007f */
[----:B--2---:R-:W-:Y:S05]  /*2e920*/  @!P0 BRA `(.L_x_7265) ;  /* 0xfffffffc00f08947 */ /* 0x004fea000383ffff */
[----:B------:R-:W-:Y:S05]  /*2e930*/  BRA `(.L_x_7264) ;  /* 0xffffff4800607947 */ /* 0x000fea000383ffff */
.L_x_7269:
[----:B------:R-:W-:Y:S01]  /*2e940*/  IMAD.MOV.U32 R12, RZ, RZ, R0 ;  /* 0x000000ffff0c7224 */ /* 0x000fe200078e0000 */
[----:B------:R-:W-:Y:S01]  /*2e950*/  SEL R5, R37, R38, P0 ;  /* 0x0000002625057207 */ /* 0x000fe20000000000 */
[----:B------:R-:W-:Y:S01]  /*2e960*/  IMAD.MOV.U32 R11, RZ, RZ, 0x1c1f ;  /* 0x00001c1fff0b7424 */ /* 0x000fe200078e00ff */
[----:B------:R-:W-:Y:S01]  /*2e970*/  SEL R7, R38, R37, P0 ;  /* 0x0000002526077207 */ /* 0x000fe20000000000 */
[----:B------:R-:W-:Y:S01]  /*2e980*/  IMAD.MOV.U32 R15, RZ, RZ, -0x1 ;  /* 0xffffffffff0f7424 */ /* 0x000fe200078e00ff */
[----:B------:R-:W-:Y:S02]  /*2e990*/  SEL R9, R33, R34, P0 ;  /* 0x0000002221097207 */ /* 0x000fe40000000000 */
[----:B------:R-:W-:-:S07]  /*2e9a0*/  SEL R21, R34, R33, P0 ;  /* 0x0000002122157207 */ /* 0x000fce0000000000 */
[----:B-1----:R-:W-:Y:S05]  /*2e9b0*/  WARPSYNC.COLLECTIVE R15, `(.L_x_7465) ;  /* 0x000000000f087348 */ /* 0x002fea0003c00000 */
[----:B------:R0:W2:Y:S02]  /*2e9c0*/  SHFL.IDX P6, R14, R13, R12, R11 ;  /* 0x0000000c0d0e7389 */ /* 0x0000a400000c000b */
[----:B012---:R-:W-:Y:S01]  /*2e9d0*/  ENDCOLLECTIVE ;  /* 0x000000000000791b */ /* 0x007fe20003800000 */
.L_x_7465:
        /* <DEDUP_REMOVED lines=19> */
.L_x_7466:
        /* <DEDUP_REMOVED lines=19> */
.L_x_7467:
        /* <DEDUP_REMOVED lines=8> */
.L_x_7468:
[----:B------:R-:W-:Y:S02]  /*2ecc0*/  IMAD.MOV.U32 R13, RZ, RZ, R9 ;  /* 0x000000ffff0d7224 */ /* 0x000fe400078e0009 */
[----:B------:R-:W-:Y:S02]  /*2ecd0*/  IMAD.MOV.U32 R12, RZ, RZ, R0 ;  /* 0x000000ffff0c7224 */ /* 0x000fe400078e0000 */
[----:B------:R-:W-:-:S07]  /*2ece0*/  IMAD.MOV.U32 R7, RZ, RZ, R14 ;  /* 0x000000ffff077224 */ /* 0x000fce00078e000e */
[----:B------:R-:W-:Y:S05]  /*2ecf0*/  WARPSYNC.COLLECTIVE R15, `(.L_x_7469) ;  /* 0x000000000f087348 */ /* 0x000fea0003c00000 */
[----:B------:R0:W1:Y:S02]  /*2ed00*/  SHFL.IDX P6, R14, R13, R12, R11 ;  /* 0x0000000c0d0e7389 */ /* 0x00006400000c000b */
[----:B01----:R-:W-:Y:S01]  /*2ed10*/  ENDCOLLECTIVE ;  /* 0x000000000000791b */ /* 0x003fe20003800000 */
.L_x_7469:
        /* <DEDUP_REMOVED lines=8> */
.L_x_7470:
[----:B------:R-:W-:Y:S02]  /*2eda0*/  IMAD.MOV.U32 R13, RZ, RZ, R25 ;  /* 0x000000ffff0d7224 */ /* 0x000fe400078e0019 */
[----:B------:R-:W-:Y:S02]  /*2edb0*/  IMAD.MOV.U32 R12, RZ, RZ, R0 ;  /* 0x000000ffff0c7224 */ /* 0x000fe400078e0000 */
[----:B------:R-:W-:-:S07]  /*2edc0*/  IMAD.MOV.U32 R21, RZ, RZ, R14 ;  /* 0x000000ffff157224 */ /* 0x000fce00078e000e */
[----:B------:R-:W-:Y:S05]  /*2edd0*/  WARPSYNC.COLLECTIVE R15, `(.L_x_7471) ;  /* 0x000000000f087348 */ /* 0x000fea0003c00000 */
[----:B------:R0:W1:Y:S02]  /*2ede0*/  SHFL.IDX P6, R14, R13, R12, R11 ;  /* 0x0000000c0d0e7389 */ /* 0x00006400000c000b */
[----:B01----:R-:W-:Y:S01]  /*2edf0*/  ENDCOLLECTIVE ;  /* 0x000000000000791b */ /* 0x003fe20003800000 */
.L_x_7471:
        /* <DEDUP_REMOVED lines=8> */
.L_x_7472:
[----:B------:R-:W-:Y:S02]  /*2ee80*/  IMAD.MOV.U32 R13, RZ, RZ, R29 ;  /* 0x000000ffff0d7224 */ /* 0x000fe400078e001d */
[----:B------:R-:W-:Y:S02]  /*2ee90*/  IMAD.MOV.U32 R12, RZ, RZ, R0 ;  /* 0x000000ffff0c7224 */ /* 0x000fe400078e0000 */
[----:B------:R-:W-:-:S07]  /*2eea0*/  IMAD.MOV.U32 R27, RZ, RZ, R14 ;  /* 0x000000ffff1b7224 */ /* 0x000fce00078e000e */
[----:B------:R-:W-:Y:S05]  /*2eeb0*/  WARPSYNC.COLLECTIVE R15, `(.L_x_7473) ;  /* 0x000000000f087348 */ /* 0x000fea0003c00000 */
[----:B------:R0:W1:Y:S02]  /*2eec0*/  SHFL.IDX P6, R14, R13, R12, R11 ;  /* 0x0000000c0d0e7389 */ /* 0x00006400000c000b */
[----:B01----:R-:W-:Y:S01]  /*2eed0*/  ENDCOLLECTIVE ;  /* 0x000000000000791b */ /* 0x003fe20003800000 */
.L_x_7473:
        /* <DEDUP_REMOVED lines=8> */
.L_x_7474:
[----:B------:R-:W-:Y:S02]  /*2ef60*/  IMAD.MOV.U32 R13, RZ, RZ, R33 ;  /* 0x000000ffff0d7224 */ /* 0x000fe400078e0021 */
[----:B------:R-:W-:Y:S02]  /*2ef70*/  IMAD.MOV.U32 R12, RZ, RZ, R0 ;  /* 0x000000ffff0c7224 */ /* 0x000fe400078e0000 */
[----:B------:R-:W-:-:S07]  /*2ef80*/  IMAD.MOV.U32 R31, RZ, RZ, R14 ;  /* 0x000000ffff1f7224 */ /* 0x000fce00078e000e */
[----:B------:R-:W-:Y:S05]  /*2ef90*/  WARPSYNC.COLLECTIVE R15, `(.L_x_7475) ;  /* 0x000000000f087348 */ /* 0x000fea0003c00000 */
[----:B------:R0:W1:Y:S02]  /*2efa0*/  SHFL.IDX P6, R14, R13, R12, R11 ;  /* 0x0000000c0d0e7389 */ /* 0x00006400000c000b */
[----:B01----:R-:W-:Y:S01]  /*2efb0*/  ENDCOLLECTIVE ;  /* 0x000000000000791b */ /* 0x003fe20003800000 */
.L_x_7475:
        /* <DEDUP_REMOVED lines=8> */
.L_x_7476:
[----:B------:R-:W-:Y:S02]  /*2f040*/  IMAD.MOV.U32 R13, RZ, RZ, R37 ;  /* 0x000000ffff0d7224 */ /* 0x000fe400078e0025 */
[----:B------:R-:W-:Y:S02]  /*2f050*/  IMAD.MOV.U32 R12, RZ, RZ, R0 ;  /* 0x000000ffff0c7224 */ /* 0x000fe400078e0000 */
[----:B------:R-:W-:-:S07]  /*2f060*/  IMAD.MOV.U32 R35, RZ, RZ, R14 ;  /* 0x000000ffff237224 */ /* 0x000fce00078e000e */
[----:B------:R-:W-:Y:S05]  /*2f070*/  WARPSYNC.COLLECTIVE R15, `(.L_x_7477) ;  /* 0x000000000f087348 */ /* 0x000fea0003c00000 */
[----:B------:R0:W1:Y:S02]  /*2f080*/  SHFL.IDX P6, R14, R13, R12, R11 ;  /* 0x0000000c0d0e7389 */ /* 0x00006400000c000b */
[----:B01----:R-:W-:Y:S01]  /*2f090*/  ENDCOLLECTIVE ;  /* 0x000000000000791b */ /* 0x003fe20003800000 */
.L_x_7477:
        /* <DEDUP_REMOVED lines=8> */
.L_x_7478:
[----:B------:R-:W-:Y:S02]  /*2f120*/  IMAD.MOV.U32 R13, RZ, RZ, R41 ;  /* 0x000000ffff0d7224 */ /* 0x000fe400078e0029 */
[----:B------:R-:W-:Y:S02]  /*2f130*/  IMAD.MOV.U32 R12, RZ, RZ, R0 ;  /* 0x000000ffff0c7224 */ /* 0x000fe400078e0000 */
[----:B------:R-:W-:-:S07]  /*2f140*/  IMAD.MOV.U32 R20, RZ, RZ, R14 ;  /* 0x000000ffff147224 */ /* 0x000fce00078e000e */
[----:B------:R-:W-:Y:S05]  /*2f150*/  WARPSYNC.COLLECTIVE R15, `(.L_x_7479) ;  /* 0x000000000f087348 */ /* 0x000fea0003c00000 */
[----:B------:R0:W1:Y:S02]  /*2f160*/  SHFL.IDX P6, R14, R13, R12, R11 ;  /* 0x0000000c0d0e7389 */ /* 0x00006400000c000b */
[----:B01----:R-:W-:Y:S01]  /*2f170*/  ENDCOLLECTIVE ;  /* 0x000000000000791b */ /* 0x003fe20003800000 */
.L_x_7479:
[----:B------:R-:W-:Y:S02]  /*2f180*/  IMAD.MOV.U32 R13, RZ, RZ, R43 ;  /* 0x000000ffff0d7224 */ /* 0x000fe400078e002b */
[----:B------:R-:W-:Y:S02]  /*2f190*/  IMAD.MOV.U32 R12, RZ, RZ, R2 ;  /* 0x000000ffff0c7224 */ /* 0x000fe400078e0002 */
[----:B------:R-:W-:-:S07]  /*2f1a0*/  IMAD.MOV.U32 R41, RZ, RZ, R14 ;  /* 0x000000ffff297224 */ /* 0x000fce00078e000e */
[----:B------:R-:W-:Y:S05]  /*2f1b0*/  WARPSYNC.COLLECTIVE R15, `(.L_x_7480) ;  /* 0x000000000f087348 */ /* 0x000fea0003c00000 */
[----:B------:R0:W1:Y:S02]  /*2f1c0*/  SHFL.IDX P6, R14, R13, R12, R11 ;  /* 0x0000000c0d0e7389 */ /* 0x00006400000c000b */
[----:B01----:R-:W-:Y:S01]  /*2f1d0*/  ENDCOLLECTIVE ;  /* 0x000000000000791b */ /* 0x003fe20003800000 */
.L_x_7480:
[----:B------:R-:W-:Y:S02]  /*2f1e0*/  IMAD.MOV.U32 R13, RZ, RZ, R45 ;  /* 0x000000ffff0d7224 */ /* 0x000fe400078e002d */
[----:B------:R-:W-:Y:S02]  /*2f1f0*/  IMAD.MOV.U32 R12, RZ, RZ, R0 ;  /* 0x000000ffff0c7224 */ /* 0x000fe400078e0000 */
[----:B------:R-:W-:-:S07]  /*2f200*/  IMAD.MOV.U32 R40, RZ, RZ, R14 ;  /* 0x000000ffff287224 */ /* 0x000fce00078e000e */
[----:B------:R-:W-:Y:S05]  /*2f210*/  WARPSYNC.COLLECTIVE R15, `(.L_x_7481) ;  /* 0x000000000f087348 */ /* 0x000fea0003c00000 */
[----:B------:R0:W1:Y:S02]  /*2f220*/  SHFL.IDX P6, R14, R13, R12, R11 ;  /* 0x0000000c0d0e7389 */ /* 0x00006400000c000b */
[----:B01----:R-:W-:Y:S01]  /*2f230*/  ENDCOLLECTIVE ;  /* 0x000000000000791b */ /* 0x003fe20003800000 */
.L_x_7481:
[----:B------:R-:W-:Y:S02]  /*2f240*/  SEL R52, R41, R40, P0 ;  /* 0x0000002829347207 */ /* 0x000fe40000000000 */
[----:B------:R-:W-:Y:S01]  /*2f250*/  SEL R54, R40, R41, P0 ;  /* 0x0000002928367207 */ /* 0x000fe20000000000 */
[----:B------:R-:W-:Y:S02]  /*2f260*/  IMAD.MOV.U32 R13, RZ, RZ, R47 ;  /* 0x000000ffff0d7224 */ /* 0x000fe400078e002f */
[----:B------:R-:W-:Y:S02]  /*2f270*/  IMAD.MOV.U32 R12, RZ, RZ, R2 ;  /* 0x000000ffff0c7224 */ /* 0x000fe400078e0002 */
[----:B------:R-:W-:Y:S02]  /*2f280*/  IMAD.MOV.U32 R47, RZ, RZ, RZ ;  /* 0x000000ffff2f7224 */ /* 0x000fe400078e00ff */
[----:B------:R-:W-:-:S07]  /*2f290*/  IMAD.MOV.U32 R45, RZ, RZ, R14 ;  /* 0x000000ffff2d7224 */ /* 0x000fce00078e000e */
[----:B------:R-:W-:Y:S05]  /*2f2a0*/  WARPSYNC.COLLECTIVE R15, `(.L_x_7482) ;  /* 0x000000000f087348 */ /* 0x000fea0003c00000 */
[----:B------:R0:W1:Y:S02]  /*2f2b0*/  SHFL.IDX P6, R14, R13, R12, R11 ;  /* 0x0000000c0d0e7389 */ /* 0x00006400000c000b */
[----:B01----:R-:W-:Y:S01]  /*2f2c0*/  ENDCOLLECTIVE ;  /* 0x000000000000791b */ /* 0x003fe20003800000 */
.L_x_7482:
[----:B------:R-:W-:Y:S02]  /*2f2d0*/  IMAD.MOV.U32 R13, RZ, RZ, R49 ;  /* 0x000000ffff0d7224 */ /* 0x000fe400078e0031 */
[----:B------:R-:W-:Y:S02]  /*2f2e0*/  IMAD.MOV.U32 R12, RZ, RZ, R0 ;  /* 0x000000ffff0c7224 */ /* 0x000fe400078e0000 */
[----:B------:R-:W-:-:S07]  /*2f2f0*/  IMAD.MOV.U32 R42, RZ, RZ, R14 ;  /* 0x000000ffff2a7224 */ /* 0x000fce00078e000e */
[----:B------:R-:W-:Y:S05]  /*2f300*/  WARPSYNC.COLLECTIVE R15, `(.L_x_7483) ;  /* 0x000000000f087348 */ /* 0x000fea0003c00000 */
[----:B------:R0:W1:Y:S02]  /*2f310*/  SHFL.IDX P6, R14, R13, R12, R11 ;  /* 0x0000000c0d0e7389 */ /* 0x00006400000c000b */
[----:B01----:R-:W-:Y:S01]  /*2f320*/  ENDCOLLECTIVE ;  /* 0x000000000000791b */ /* 0x003fe20003800000 */
.L_x_7483:
        /* <DEDUP_REMOVED lines=8> */
.L_x_7484:
[----:B------:R-:W-:Y:S02]  /*2f3b0*/  IMAD.MOV.U32 R13, RZ, RZ, R53 ;  /* 0x000000ffff0d7224 */ /* 0x000fe400078e0035 */
[----:B------:R-:W-:Y:S02]  /*2f3c0*/  IMAD.MOV.U32 R12, RZ, RZ, R0 ;  /* 0x000000ffff0c7224 */ /* 0x000fe400078e0000 */
[----:B------:R-:W-:-:S07]  /*2f3d0*/  IMAD.MOV.U32 R44, RZ, RZ, R14 ;  /* 0x000000ffff2c7224 */ /* 0x000fce00078e000e */
[----:B------:R-:W-:Y:S05]  /*2f3e0*/  WARPSYNC.COLLECTIVE R15, `(.L_x_7485) ;  /* 0x000000000f087348 */ /* 0x000fea0003c00000 */
[----:B------:R0:W1:Y:S02]  /*2f3f0*/  SHFL.IDX P6, R14, R13, R12, R11 ;  /* 0x0000000c0d0e7389 */ /* 0x00006400000c000b */
[----:B01----:R-:W-:Y:S01]  /*2f400*/  ENDCOLLECTIVE ;  /* 0x000000000000791b */ /* 0x003fe20003800000 */
.L_x_7485:
[----:B------:R-:W-:Y:S01]  /*2f410*/  SEL R9, R49, R44, P0 ;  /* 0x0000002c31097207 */ /* 0x000fe20000000000 */
[----:B------:R-:W-:Y:S02]  /*2f420*/  IMAD.MOV.U32 R13, RZ, RZ, R55 ;  /* 0x000000ffff0d7224 */ /* 0x000fe400078e0037 */
[----:B------:R-:W-:Y:S02]  /*2f430*/  IMAD.MOV.U32 R12, RZ, RZ, R2 ;  /* 0x000000ffff0c7224 */ /* 0x000fe400078e0002 */
[----:B------:R-:W-:-:S07]  /*2f440*/  IMAD.MOV.U32 R53, RZ, RZ, R14 ;  /* 0x000000ffff357224 */ /* 0x000fce00078e000e */
[----:B------:R-:W-:Y:S05]  /*2f450*/  WARPSYNC.COLLECTIVE R15, `(.L_x_7486) ;  /* 0x000000000f087348 */ /* 0x000fea0003c00000 */
[----:B------:R0:W1:Y:S02]  /*2f460*/  SHFL.IDX P6, R14, R13, R12, R11 ;  /* 0x0000000c0d0e7389 */ /* 0x00006400000c000b */
[----:B01----:R-:W-:Y:S01]  /*2f470*/  ENDCOLLECTIVE ;  /* 0x000000000000791b */ /* 0x003fe20003800000 */
.L_x_7486:
[----:B------:R-:W-:Y:S02]  /*2f480*/  IMAD.MOV.U32 R13, RZ, RZ, R57 ;  /* 0x000000ffff0d7224 */ /* 0x000fe400078e0039 */
[----:B------:R-:W-:Y:S02]  /*2f490*/  IMAD.MOV.U32 R12, RZ, RZ, R0 ;  /* 0x000000ffff0c7224 */ /* 0x000fe400078e0000 */
[----:B------:R-:W-:-:S07]  /*2f4a0*/  IMAD.MOV.U32 R46, RZ, RZ, R14 ;  /* 0x000000ffff2e7224 */ /* 0x000fce00078e000e */
[----:B------:R-:W-:Y:S05]  /*2f4b0*/  WARPSYNC.COLLECTIVE R15, `(.L_x_7487) ;  /* 0x000000000f087348 */ /* 0x000fea0003c00000 */
[----:B------:R0:W1:Y:S02]  /*2f4c0*/  SHFL.IDX P6, R14, R13, R12, R11 ;  /* 0x0000000c0d0e7389 */ /* 0x00006400000c000b */
[----:B01----:R-:W-:Y:S01]  /*2f4d0*/  ENDCOLLECTIVE ;  /* 0x000000000000791b */ /* 0x003fe20003800000 */
.L_x_7487:
        /* <DEDUP_REMOVED lines=8> */
.L_x_7488:
[----:B------:R-:W-:Y:S02]  /*2f560*/  IMAD.MOV.U32 R13, RZ, RZ, R61 ;  /* 0x000000ffff0d7224 */ /* 0x000fe400078e003d */
[----:B------:R-:W-:Y:S02]  /*2f570*/  IMAD.MOV.U32 R12, RZ, RZ, R0 ;  /* 0x000000ffff0c7224 */ /* 0x000fe400078e0000 */
[----:B------:R-:W-:-:S07]  /*2f580*/  IMAD.MOV.U32 R48, RZ, RZ, R14 ;  /* 0x000000ffff307224 */ /* 0x000fce00078e000e */
[----:B------:R-:W-:Y:S05]  /*2f590*/  WARPSYNC.COLLECTIVE R15, `(.L_x_7489) ;  /* 0x000000000f087348 */ /* 0x000fea0003c00000 */
[----:B------:R0:W1:Y:S02]  /*2f5a0*/  SHFL.IDX P6, R14, R13, R12, R11 ;  /* 0x0000000c0d0e7389 */ /* 0x00006400000c000b */
[----:B01----:R-:W-:Y:S01]  /*2f5b0*/  ENDCOLLECTIVE ;  /* 0x000000000000791b */ /* 0x003fe20003800000 */
.L_x_7489:
        /* <DEDUP_REMOVED lines=8> */
.L_x_7490:
[----:B------:R-:W-:Y:S02]  /*2f640*/  IMAD.MOV.U32 R13, RZ, RZ, R65 ;  /* 0x000000ffff0d7224 */ /* 0x000fe400078e0041 */
[----:B------:R-:W-:Y:S02]  /*2f650*/  IMAD.MOV.U32 R12, RZ, RZ, R0 ;  /* 0x000000ffff0c7224 */ /* 0x000fe400078e0000 */
[----:B------:R-:W-:-:S07]  /*2f660*/  IMAD.MOV.U32 R50, RZ, RZ, R14 ;  /* 0x000000ffff327224 */ /* 0x000fce00078e000e */
[----:B------:R-:W-:Y:S05]  /*2f670*/  WARPSYNC.COLLECTIVE R15, `(.L_x_7491) ;  /* 0x000000000f087348 */ /* 0x000fea0003c00000 */
[----:B------:R0:W1:Y:S02]  /*2f680*/  SHFL.IDX P6, R14, R13, R12, R11 ;  /* 0x0000000c0d0e7389 */ /* 0x00006400000c000b */
[----:B01----:R-:W-:Y:S01]  /*2f690*/  ENDCOLLECTIVE ;  /* 0x000000000000791b */ /* 0x003fe20003800000 */
.L_x_7491:
        /* <DEDUP_REMOVED lines=8> */
.L_x_7492:
[----:B------:R-:W-:Y:S02]  /*2f720*/  IMAD.MOV.U32 R13, RZ, RZ, R71 ;  /* 0x000000ffff0d7224 */ /* 0x000fe400078e0047 */
[----:B------:R-:W-:Y:S02]  /*2f730*/  IMAD.MOV.U32 R12, RZ, RZ, R0 ;  /* 0x000000ffff0c7224 */ /* 0x000fe400078e0000 */
[----:B------:R-:W-:-:S07]  /*2f740*/  IMAD.MOV.U32 R56, RZ, RZ, R14 ;  /* 0x000000ffff387224 */ /* 0x000fce00078e000e */
[----:B------:R-:W-:Y:S05]  /*2f750*/  WARPSYNC.COLLECTIVE R15, `(.L_x_7493) ;  /* 0x000000000f087348 */ /* 0x000fea0003c00000 */
[----:B------:R0:W1:Y:S02]  /*2f760*/  SHFL.IDX P6, R14, R13, R12, R11 ;  /* 0x0000000c0d0e7389 */ /* 0x00006400000c000b */
[----:B01----:R-:W-:Y:S01]  /*2f770*/  ENDCOLLECTIVE ;  /* 0x000000000000791b */ /* 0x003fe20003800000 */
.L_x_7493:
[----:B------:R-:W-:Y:S01]  /*2f780*/  SEL R39, R56, R65, P0 ;  /* 0x0000004138277207 */ /* 0x000fe20000000000 */
[----:B------:R-:W-:Y:S02]  /*2f790*/  IMAD.MOV.U32 R13, RZ, RZ, R73 ;  /* 0x000000ffff0d7224 */ /* 0x000fe400078e0049 */
[----:B------:R-:W-:Y:S02]  /*2f7a0*/  IMAD.MOV.U32 R12, RZ, RZ, R2 ;  /* 0x000000ffff0c7224 */ /* 0x000fe400078e0002 */
[----:B------:R-:W-:-:S07]  /*2f7b0*/  IMAD.MOV.U32 R71, RZ, RZ, R14 ;  /* 0x000000ffff477224 */ /* 0x000fce00078e000e */
[----:B------:R-:W-:Y:S05]  /*2f7c0*/  WARPSYNC.COLLECTIVE R15, `(.L_x_7494) ;  /* 0x000000000f087348 */ /* 0x000fea0003c00000 */
[----:B------:R0:W1:Y:S02]  /*2f7d0*/  SHFL.IDX P6, R14, R13, R12, R11 ;  /* 0x0000000c0d0e7389 */ /* 0x00006400000c000b */
[----:B01----:R-:W-:Y:S01]  /*2f7e0*/  ENDCOLLECTIVE ;  /* 0x000000000000791b */ /* 0x003fe20003800000 */
.L_x_7494:
[----:B------:R-:W-:Y:S02]  /*2f7f0*/  IMAD.MOV.U32 R13, RZ, RZ, R75 ;  /* 0x000000ffff0d7224 */ /* 0x000fe400078e004b */
[----:B------:R-:W-:Y:S02]  /*2f800*/  IMAD.MOV.U32 R12, RZ, RZ, R0 ;  /* 0x000000ffff0c7224 */ /* 0x000fe400078e0000 */
[----:B------:R-:W-:-:S07]  /*2f810*/  IMAD.MOV.U32 R58, RZ, RZ, R14 ;  /* 0x000000ffff3a7224 */ /* 0x000fce00078e000e */
[----:B------:R-:W-:Y:S05]  /*2f820*/  WARPSYNC.COLLECTIVE R15, `(.L_x_7495) ;  /* 0x000000000f087348 */ /* 0x000fea0003c00000 */
[----:B------:R0:W1:Y:S02]  /*2f830*/  SHFL.IDX P6, R14, R13, R12, R11 ;  /* 0x0000000c0d0e7389 */ /* 0x00006400000c000b */
[----:B01----:R-:W-:Y:S01]  /*2f840*/  ENDCOLLECTIVE ;  /* 0x000000000000791b */ /* 0x003fe20003800000 */
.L_x_7495:
[----:B------:R-:W-:Y:S02]  /*2f850*/  IMAD.MOV.U32 R13, RZ, RZ, R77 ;  /* 0x000000ffff0d7224 */ /* 0x000fe400078e004d */
[----:B------:R-:W-:Y:S02]  /*2f860*/  IMAD.MOV.U32 R12, RZ, RZ, R2 ;  /* 0x000000ffff0c7224 */ /* 0x000fe400078e0002 */
[----:B------:R-:W-:-:S07]  /*2f870*/  IMAD.MOV.U32 R75, RZ, RZ, R14 ;  /* 0x000000ffff4b7224 */ /* 0x000fce00078e000e */
[----:B------:R-:W-:Y:S05]  /*2f880*/  WARPSYNC.COLLECTIVE R15, `(.L_x_7496) ;  /* 0x000000000f087348 */ /* 0x000fea0003c00000 */
[----:B------:R0:W1:Y:S02]  /*2f890*/  SHFL.IDX P6, R14, R13, R12, R11 ;  /* 0x0000000c0d0e7389 */ /* 0x00006400000c000b */
[----:B01----:R-:W-:Y:S01]  /*2f8a0*/  ENDCOLLECTIVE ;  /* 0x000000000000791b */ /* 0x003fe20003800000 */
.L_x_7496:
[----:B------:R-:W-:Y:S02]  /*2f8b0*/  SEL R12, R37, R20, P0 ;  /* 0x00000014250c7207 */ /* 0x000fe40000000000 */
[----:B------:R-:W-:Y:S02]  /*2f8c0*/  SEL R11, R44, R49, P0 ;  /* 0x000000312c0b7207 */ /* 0x000fe40000000000 */
[----:B------:R-:W-:Y:S02]  /*2f8d0*/  SEL R13, R71, R58, P0 ;  /* 0x0000003a470d7207 */ /* 0x000fe40000000000 */
[----:B------:R-:W-:Y:S01]  /*2f8e0*/  SEL R15, R58, R71, P0 ;  /* 0x000000473a0f7207 */ /* 0x000fe20000000000 */
[----:B------:R-:W-:Y:S01]  /*2f8f0*/  IMAD.MOV.U32 R60, RZ, RZ, R14 ;  /* 0x000000ffff3c7224 */ /* 0x000fe200078e000e */
[----:B------:R-:W-:Y:S02]  /*2f900*/  SEL R14, R20, R37, P0 ;  /* 0x00000025140e7207 */ /* 0x000fe40000000000 */
[----:B------:R-:W-:Y:S01]  /*2f910*/  SEL R37, R65, R56, P0 ;  /* 0x0000003841257207 */ /* 0x000fe20000000000 */
[----:B------:R-:W-:Y:S06]  /*2f920*/  BRA `(.L_x_7497) ;  /* 0xffffff5000487947 */ /* 0x000fec000383ffff */
.L_x_7281:
[----:B------:R-:W-:Y:S02]  /*2f930*/  IMAD.MOV.U32 R13, RZ, RZ, R3 ;  /* 0x000000ffff0d7224 */ /* 0x000fe400078e0003 */
[----:B------:R-:W-:Y:S02]  /*2f940*/  IMAD.MOV.U32 R12, RZ, RZ, RZ ;  /* 0x000000ffff0c7224 */ /* 0x000fe400078e00ff */
[----:B------:R-:W-:Y:S02]  /*2f950*/  IMAD.MOV.U32 R11, RZ, RZ, 0x181f ;  /* 0x0000181fff0b7424 */ /* 0x000fe400078e00ff */
[----:B------:R-:W-:-:S07]  /*2f960*/  IMAD.MOV.U32 R15, RZ, RZ, -0x1 ;  /* 0xffffffffff0f7424 */ /* 0x000fce00078e00ff */
[----:B-1----:R-:W-:Y:S05]  /*2f970*/  WARPSYNC.COLLECTIVE R15, `(.L_x_7498) ;  /* 0x000000000f087348 */ /* 0x002fea0003c00000 */
[----:B------:R0:W2:Y:S02]  /*2f980*/  SHFL.IDX P6, R14, R13, R12, R11 ;  /* 0x0000000c0d0e7389 */ /* 0x0000a400000c000b */
[----:B012---:R-:W-:Y:S01]  /*2f990*/  ENDCOLLECTIVE ;  /* 0x000000000000791b */ /* 0x007fe20003800000 */
.L_x_7498:
[----:B------:R-:W-:Y:S02]  /*2f9a0*/  IMAD.MOV.U32 R13, RZ, RZ, R2 ;  /* 0x000000ffff0d7224 */ /* 0x000fe400078e0002 */
[----:B------:R-:W-:-:S07]  /*2f9b0*/  IMAD.MOV.U32 R0, RZ, RZ, R14 ;  /* 0x000000ffff007224 */ /* 0x000fce00078e000e */
[----:B------:R-:W-:Y:S05]  /*2f9c0*/  WARPSYNC.COLLECTIVE R15, `(.L_x_7499) ;  /* 0x000000000f087348 */ /* 0x000fea0003c00000 */
[----:B------:R0:W1:Y:S02]  /*2f9d0*/  SHFL.IDX P6, R14, R13, R12, R11 ;  /* 0x0000000c0d0e7389 */ /* 0x00006400000c000b */
[----:B01----:R-:W-:Y:S01]  /*2f9e0*/  ENDCOLLECTIVE ;  /* 0x000000000000791b */ /* 0x003fe20003800000 */
.L_x_7499:
[----:B------:R-:W-:Y:S05]  /*2f9f0*/  BRA `(.L_x_7500) ;  /* 0xffffff6400d47947 */ /* 0x000fea000383ffff */
.L_x_7284:
        /* <DEDUP_REMOVED lines=8> */
.L_x_7502:
[----:B------:R-:W-:Y:S05]  /*2fa80*/  BSYNC B1 ;  /* 0x0000000000017941 */ /* 0x000fea0003800000 */
.L_x_7501:
        /* <DEDUP_REMOVED lines=8> */
.L_x_7503:
[----:B------:R-:W-:Y:S05]  /*2fb10*/  BRA `(.L_x_7504) ;  /* 0xffffff6400d87947 */ /* 0x000fea000383ffff */
.L_x_7287:
        /* <DEDUP_REMOVED lines=8> */
.L_x_7506:
[----:B------:R-:W-:Y:S05]  /*2fba0*/  BSYNC B1 ;  /* 0x0000000000017941 */ /* 0x000fea0003800000 */
.L_x_7505:
        /* <DEDUP_REMOVED lines=8> */
.L_x_7507:
[----:B------:R-:W-:Y:S05]  /*2fc30*/  BRA `(.L_x_7508) ;  /* 0xffffff6400d87947 */ /* 0x000fea000383ffff */
.L_x_7290:
        /* <DEDUP_REMOVED lines=8> */
.L_x_7510:
[----:B------:R-:W-:Y:S05]  /*2fcc0*/  BSYNC B1 ;  /* 0x0000000000017941 */ /* 0x000fea0003800000 */
.L_x_7509:
        /* <DEDUP_REMOVED lines=8> */
.L_x_7511:
[----:B------:R-:W-:Y:S05]  /*2fd50*/  BRA `(.L_x_7512) ;  /* 0xffffff6400d87947 */ /* 0x000fea000383ffff */
.L_x_7315:
        /* <DEDUP_REMOVED lines=11> */
.L_x_7514:
[----:B------:R-:W-:Y:S05]  /*2fe10*/  BSYNC B1 ;  /* 0x0000000000017941 */ /* 0x000fea0003800000 */
.L_x_7513:
[----:B------:R-:W-:Y:S05]  /*2fe20*/  BRA `(.L_x_7515) ;  /* 0xffffff8000587947 */ /* 0x000fea000383ffff */
.L_x_7317:
[----:B------:R-:W-:Y:S01]  /*2fe30*/  BSSY B1, `(.L_x_7516) ;  /* 0x0000006000017945 */ /* 0x000fe20003800000 */
[----:B------:R-:W-:-:S07]  /*2fe40*/  IMAD.MOV.U32 R15, RZ, RZ, -0x1 ;  /* 0xffffffffff0f7424 */ /* 0x000fce00078e00ff */
[----:B01----:R-:W-:Y:S05]  /*2fe50*/  WARPSYNC.COLLECTIVE R15, `(.L_x_7517) ;  /* 0x000000000f0c7348 */ /* 0x003fea0003c00000 */
[----:B------:R-:W-:Y:S02]  /*2fe60*/  ELECT P6, UR62, PT ;  /* 0x00000000003e782f */ /* 0x000fe400038c0000 */
[----:B------:R-:W-:Y:S01]  /*2fe70*/  MOV R14, UR62 ;  /* 0x0000003e000e7c02 */ /* 0x000fe20008000f00 */
[----:B01----:R-:W-:Y:S10]  /*2fe80*/  ENDCOLLECTIVE ;  /* 0x000000000000791b */ /* 0x003ff40003800000 */
.L_x_7517:
[----:B------:R-:W-:Y:S05]  /*2fe90*/  BSYNC B1 ;  /* 0x0000000000017941 */ /* 0x000fea0003800000 */
.L_x_7516:
[----:B------:R-:W-:Y:S05]  /*2fea0*/  BRA `(.L_x_7316) ;  /* 0xffffff8000507947 */ /* 0x000fea000383ffff */
.L_x_7319:
[----:B-1----:R-:W2:Y:S02]  /*2feb0*/  LDL R5, [R1+0x4] ;  /* 0x0000040001057983 */ /* 0x002ea40000100800 */
[----:B--2---:R1:W2:Y:S02]  /*2fec0*/  SYNCS.PHASECHK.TRANS64.TRYWAIT P0, [R5+URZ+0x28820], R4 ;  /* 0x02882004050075a7 */ /* 0x0042a4000800017f */
[----:B--2---:R-:W-:Y:S05]  /*2fed0*/  @!P0 NANOSLEEP.SYNCS 0x989680 ;  /* 0x009896800000895d */ /* 0x004fea0003900000 */
[----:B------:R-:W2:Y:S02]  /*2fee0*/  @!P0 SYNCS.PHASECHK.TRANS64 P0, [R5+URZ+0x28820], R4 ;  /* 0x02882004050085a7 */ /* 0x000ea4000800007f */
[----:B--2---:R-:W-:Y:S05]  /*2fef0*/  @!P0 BRA `(.L_x_7319) ;  /* 0xfffffffc00ec8947 */ /* 0x004fea000383ffff */
[----:B------:R-:W-:Y:S05]  /*2ff00*/  BRA `(.L_x_7518) ;  /* 0xffffff8000607947 */ /* 0x000fea000383ffff */
.L_x_7323:
[----:B-1----:R1:W2:Y:S02]  /*2ff10*/  SYNCS.PHASECHK.TRANS64.TRYWAIT P0, [R7+URZ+0x288a0], R9 ;  /* 0x0288a009070075a7 */ /* 0x0022a4000800017f */
[----:B--2---:R-:W-:Y:S05]  /*2ff20*/  @!P0 NANOSLEEP.SYNCS 0x989680 ;  /* 0x009896800000895d */ /* 0x004fea0003900000 */
[----:B------:R-:W2:Y:S02]  /*2ff30*/  @!P0 SYNCS.PHASECHK.TRANS64 P0, [R7+URZ+0x288a0], R9 ;  /* 0x0288a009070085a7 */ /* 0x000ea4000800007f */
[----:B--2---:R-:W-:Y:S05]  /*2ff40*/  @!P0 BRA `(.L_x_7323) ;  /* 0xfffffffc00f08947 */ /* 0x004fea000383ffff */
[----:B------:R-:W-:Y:S05]  /*2ff50*/  BRA `(.L_x_7519) ;  /* 0xffffff8000887947 */ /* 0x000fea000383ffff */
.L_x_7328:
[----:B0-----:R0:W2:Y:S02]  /*2ff60*/  SYNCS.PHASECHK.TRANS64.TRYWAIT P0, [R7+URZ+0x288c0], R9 ;  /* 0x0288c009070075a7 */ /* 0x0010a4000800017f */
[----:B--2---:R-:W-:Y:S05]  /*2ff70*/  @!P0 NANOSLEEP.SYNCS 0x989680 ;  /* 0x009896800000895d */ /* 0x004fea0003900000 */
[----:B------:R-:W2:Y:S02]  /*2ff80*/  @!P0 SYNCS.PHASECHK.TRANS64 P0, [R7+URZ+0x288c0], R9 ;  /* 0x0288c009070085a7 */ /* 0x000ea4000800007f */
[----:B--2---:R-:W-:Y:S05]  /*2ff90*/  @!P0 BRA `(.L_x_7328) ;  /* 0xfffffffc00f08947 */ /* 0x004fea000383ffff */
[----:B------:R-:W-:Y:S05]  /*2ffa0*/  BRA `(.L_x_7520) ;  /* 0xffffff84000c7947 */ /* 0x000fea000383ffff */
.L_x_7335:
[----:B0-----:R0:W1:Y:S02]  /*2ffb0*/  SYNCS.PHASECHK.TRANS64.TRYWAIT P1, [R5+URZ+0x288a0], R6 ;  /* 0x0288a006050075a7 */ /* 0x001064000802017f */
[----:B-1----:R-:W-:Y:S05]  /*2ffc0*/  @!P1 NANOSLEEP.SYNCS 0x989680 ;  /* 0x009896800000995d */ /* 0x002fea0003900000 */
[----:B------:R-:W1:Y:S02]  /*2ffd0*/  @!P1 SYNCS.PHASECHK.TRANS64 P1, [R5+URZ+0x288a0], R6 ;  /* 0x0288a006050095a7 */ /* 0x000e64000802007f */
[----:B-1----:R-:W-:Y:S05]  /*2ffe0*/  @!P1 BRA `(.L_x_7335) ;  /* 0xfffffffc00f09947 */ /* 0x002fea000383ffff */
[----:B------:R-:W-:Y:S05]  /*2fff0*/  BRA `(.L_x_7521) ;  /* 0xffffff8400e47947 */ /* 0x000fea000383ffff */
.L_x_7340:
[----:B-1----:R1:W2:Y:S02]  /*30000*/  SYNCS.PHASECHK.TRANS64.TRYWAIT P1, [R5+URZ+0x288c0], R6 ;  /* 0x0288c006050075a7 */ /* 0x0022a4000802017f */
[----:B--2---:R-:W-:Y:S05]  /*30010*/  @!P1 NANOSLEEP.SYNCS 0x989680 ;  /* 0x009896800000995d */ /* 0x004fea0003900000 */
[----:B------:R-:W2:Y:S02]  /*30020*/  @!P1 SYNCS.PHASECHK.TRANS64 P1, [R5+URZ+0x288c0], R6 ;  /* 0x0288c006050095a7 */ /* 0x000ea4000802007f */
[----:B--2---:R-:W-:Y:S05]  /*30030*/  @!P1 BRA `(.L_x_7340) ;  /* 0xfffffffc00f09947 */ /* 0x004fea000383ffff */
[----:B------:R-:W-:Y:S05]  /*30040*/  BRA `(.L_x_7522) ;  /* 0xffffff8800647947 */ /* 0x000fea000383ffff */
.L_x_7363:
        /* <DEDUP_REMOVED lines=11> */
.L_x_7524:
[----:B------:R-:W-:Y:S05]  /*30100*/  BSYNC B0 ;  /* 0x0000000000007941 */ /* 0x000fea0003800000 */
.L_x_7523:
[----:B------:R-:W-:Y:S05]  /*30110*/  BRA `(.L_x_7525) ;  /* 0xffffff9800087947 */ /* 0x000fea000383ffff */
.L_x_7365:
[----:B------:R-:W-:Y:S01]  /*30120*/  BSSY B0, `(.L_x_7526) ;  /* 0x0000006000007945 */ /* 0x000fe20003800000 */
[----:B------:R-:W-:-:S07]  /*30130*/  IMAD.MOV.U32 R15, RZ, RZ, -0x1 ;  /* 0xffffffffff0f7424 */ /* 0x000fce00078e00ff */
[----:B012---:R-:W-:Y:S05]  /*30140*/  WARPSYNC.COLLECTIVE R15, `(.L_x_7527) ;  /* 0x000000000f0c7348 */ /* 0x007fea0003c00000 */
[----:B------:R-:W-:Y:S02]  /*30150*/  ELECT P6, UR62, PT ;  /* 0x00000000003e782f */ /* 0x000fe400038c0000 */
[----:B------:R-:W-:Y:S01]  /*30160*/  MOV R14, UR62 ;  /* 0x0000003e000e7c02 */ /* 0x000fe20008000f00 */
[----:B012---:R-:W-:Y:S10]  /*30170*/  ENDCOLLECTIVE ;  /* 0x000000000000791b */ /* 0x007ff40003800000 */
.L_x_7527:
[----:B------:R-:W-:Y:S05]  /*30180*/  BSYNC B0 ;  /* 0x0000000000007941 */ /* 0x000fea0003800000 */
.L_x_7526:
[----:B------:R-:W-:Y:S05]  /*30190*/  BRA `(.L_x_7528) ;  /* 0xffffff9800107947 */ /* 0x000fea000383ffff */
.L_x_7367:
[----:B-1----:R1:W2:Y:S02]  /*301a0*/  SYNCS.PHASECHK.TRANS64.TRYWAIT P0, [R0+URZ+0x28880], R3 ;  /* 0x02888003000075a7 */ /* 0x0022a4000800017f */
[----:B--2---:R-:W-:Y:S05]  /*301b0*/  @!P0 NANOSLEEP.SYNCS 0x989680 ;  /* 0x009896800000895d */ /* 0x004fea0003900000 */
[----:B------:R-:W2:Y:S02]  /*301c0*/  @!P0 SYNCS.PHASECHK.TRANS64 P0, [R0+URZ+0x28880], R3 ;  /* 0x02888003000085a7 */ /* 0x000ea4000800007f */
[----:B--2---:R-:W-:Y:S05]  /*301d0*/  @!P0 BRA `(.L_x_7367) ;  /* 0xfffffffc00f08947 */ /* 0x004fea000383ffff */
[----:B------:R-:W-:Y:S05]  /*301e0*/  BRA `(.L_x_7529) ;  /* 0xffffff9800847947 */ /* 0x000fea000383ffff */
.L_x_7369:
[----:B--2---:R2:W3:Y:S02]  /*301f0*/  SYNCS.PHASECHK.TRANS64.TRYWAIT P0, [R0+URZ+0x28840], R3 ;  /* 0x02884003000075a7 */ /* 0x0044e4000800017f */
[----:B---3--:R-:W-:Y:S05]  /*30200*/  @!P0 NANOSLEEP.SYNCS 0x989680 ;  /* 0x009896800000895d */ /* 0x008fea0003900000 */
[----:B------:R-:W3:Y:S02]  /*30210*/  @!P0 SYNCS.PHASECHK.TRANS64 P0, [R0+URZ+0x28840], R3 ;  /* 0x02884003000085a7 */ /* 0x000ee4000800007f */
[----:B---3--:R-:W-:Y:S05]  /*30220*/  @!P0 BRA `(.L_x_7369) ;  /* 0xfffffffc00f08947 */ /* 0x008fea000383ffff */
[----:B------:R-:W-:Y:S05]  /*30230*/  BRA `(.L_x_7530) ;  /* 0xffffff9800e07947 */ /* 0x000fea000383ffff */
.L_x_7373:
        /* <DEDUP_REMOVED lines=13> */
.L_x_7531:
[----:B------:R-:W-:Y:S02]  /*30310*/  IMAD.MOV.U32 R13, RZ, RZ, R4 ;  /* 0x000000ffff0d7224 */ /* 0x000fe400078e0004 */
[----:B------:R-:W-:-:S07]  /*30320*/  IMAD.MOV.U32 R6, RZ, RZ, R14 ;  /* 0x000000ffff067224 */ /* 0x000fce00078e000e */
[----:B------:R-:W-:Y:S05]  /*30330*/  WARPSYNC.COLLECTIVE R15, `(.L_x_7532) ;  /* 0x000000000f087348 */ /* 0x000fea0003c00000 */
[----:B------:R0:W1:Y:S02]  /*30340*/  SHFL.IDX P6, R14, R13, R12, R11 ;  /* 0x0000000c0d0e7389 */ /* 0x00006400000c000b */
[----:B01----:R-:W-:Y:S01]  /*30350*/  ENDCOLLECTIVE ;  /* 0x000000000000791b */ /* 0x003fe20003800000 */
.L_x_7532:
[----:B------:R-:W-:Y:S02]  /*30360*/  IMAD.MOV.U32 R13, RZ, RZ, R3 ;  /* 0x000000ffff0d7224 */ /* 0x000fe400078e0003 */
[----:B------:R-:W-:Y:S02]  /*30370*/  IMAD.MOV.U32 R12, RZ, RZ, 0x1 ;  /* 0x00000001ff0c7424 */ /* 0x000fe400078e00ff */
[----:B------:R-:W-:-:S07]  /*30380*/  IMAD.MOV.U32 R7, RZ, RZ, R14 ;  /* 0x000000ffff077224 */ /* 0x000fce00078e000e */
[----:B------:R-:W-:Y:S05]  /*30390*/  WARPSYNC.COLLECTIVE R15, `(.L_x_7533) ;  /* 0x000000000f087348 */ /* 0x000fea0003c00000 */
[----:B------:R0:W1:Y:S02]  /*303a0*/  SHFL.IDX P6, R14, R13, R12, R11 ;  /* 0x0000000c0d0e7389 */ /* 0x00006400000c000b */
[----:B01----:R-:W-:Y:S01]  /*303b0*/  ENDCOLLECTIVE ;  /* 0x000000000000791b */ /* 0x003fe20003800000 */
.L_x_7533:
        /* <DEDUP_REMOVED lines=15> */
.L_x_7534:
[----:B------:R-:W-:Y:S02]  /*304b0*/  IMAD.MOV.U32 R13, RZ, RZ, R3 ;  /* 0x000000ffff0d7224 */ /* 0x000fe400078e0003 */
[----:B------:R-:W-:Y:S02]  /*304c0*/  IMAD.MOV.U32 R12, RZ, RZ, 0x2 ;  /* 0x00000002ff0c7424 */ /* 0x000fe400078e00ff */
[----:B------:R-:W-:-:S07]  /*304d0*/  IMAD.MOV.U32 R5, RZ, RZ, R14 ;  /* 0x000000ffff057224 */ /* 0x000fce00078e000e */
[----:B------:R-:W-:Y:S05]  /*304e0*/  WARPSYNC.COLLECTIVE R15, `(.L_x_7535) ;  /* 0x000000000f087348 */ /* 0x000fea0003c00000 */
[----:B------:R0:W1:Y:S02]  /*304f0*/  SHFL.IDX P6, R14, R13, R12, R11 ;  /* 0x0000000c0d0e7389 */ /* 0x00006400000c000b */
[----:B01----:R-:W-:Y:S01]  /*30500*/  ENDCOLLECTIVE ;  /* 0x000000000000791b */ /* 0x003fe20003800000 */
.L_x_7535:
        /* <DEDUP_REMOVED lines=15> */
.L_x_7536:
[----:B------:R-:W-:Y:S02]  /*30600*/  IMAD.MOV.U32 R13, RZ, RZ, R3 ;  /* 0x000000ffff0d7224 */ /* 0x000fe400078e0003 */
[----:B------:R-:W-:Y:S02]  /*30610*/  IMAD.MOV.U32 R12, RZ, RZ, 0x3 ;  /* 0x00000003ff0c7424 */ /* 0x000fe400078e00ff */
[----:B------:R-:W-:-:S07]  /*30620*/  IMAD.MOV.U32 R5, RZ, RZ, R14 ;  /* 0x000000ffff057224 */ /* 0x000fce00078e000e */
[----:B------:R-:W-:Y:S05]  /*30630*/  WARPSYNC.COLLECTIVE R15, `(.L_x_7537) ;  /* 0x000000000f087348 */ /* 0x000fea0003c00000 */
[----:B------:R0:W1:Y:S02]  /*30640*/  SHFL.IDX P6, R14, R13, R12, R11 ;  /* 0x0000000c0d0e7389 */ /* 0x00006400000c000b */
[----:B01----:R-:W-:Y:S01]  /*30650*/  ENDCOLLECTIVE ;  /* 0x000000000000791b */ /* 0x003fe20003800000 */
.L_x_7537:
        /* <DEDUP_REMOVED lines=15> */
.L_x_7538:
[----:B------:R-:W-:Y:S02]  /*30750*/  IMAD.MOV.U32 R13, RZ, RZ, R3 ;  /* 0x000000ffff0d7224 */ /* 0x000fe400078e0003 */
[----:B------:R-:W-:Y:S02]  /*30760*/  IMAD.MOV.U32 R12, RZ, RZ, 0x4 ;  /* 0x00000004ff0c7424 */ /* 0x000fe400078e00ff */
[----:B------:R-:W-:-:S07]  /*30770*/  IMAD.MOV.U32 R5, RZ, RZ, R14 ;  /* 0x000000ffff057224 */ /* 0x000fce00078e000e */
[----:B------:R-:W-:Y:S05]  /*30780*/  WARPSYNC.COLLECTIVE R15, `(.L_x_7539) ;  /* 0x000000000f087348 */ /* 0x000fea0003c00000 */
[----:B------:R0:W1:Y:S02]  /*30790*/  SHFL.IDX P6, R14, R13, R12, R11 ;  /* 0x0000000c0d0e7389 */ /* 0x00006400000c000b */
[----:B01----:R-:W-:Y:S01]  /*307a0*/  ENDCOLLECTIVE ;  /* 0x000000000000791b */ /* 0x003fe20003800000 */
.L_x_7539:
        /* <DEDUP_REMOVED lines=15> */
.L_x_7540:
[----:B------:R-:W-:Y:S02]  /*308a0*/  IMAD.MOV.U32 R13, RZ, RZ, R3 ;  /* 0x000000ffff0d7224 */ /* 0x000fe400078e0003 */
[----:B------:R-:W-:Y:S02]  /*308b0*/  IMAD.MOV.U32 R12, RZ, RZ, 0x5 ;  /* 0x00000005ff0c7424 */ /* 0x000fe400078e00ff */
[----:B------:R-:W-:-:S07]  /*308c0*/  IMAD.MOV.U32 R5, RZ, RZ, R14 ;  /* 0x000000ffff057224 */ /* 0x000fce00078e000e */
[----:B------:R-:W-:Y:S05]  /*308d0*/  WARPSYNC.COLLECTIVE R15, `(.L_x_7541) ;  /* 0x000000000f087348 */ /* 0x000fea0003c00000 */
[----:B------:R0:W1:Y:S02]  /*308e0*/  SHFL.IDX P6, R14, R13, R12, R11 ;  /* 0x0000000c0d0e7389 */ /* 0x00006400000c000b */
[----:B01----:R-:W-:Y:S01]  /*308f0*/  ENDCOLLECTIVE ;  /* 0x000000000000791b */ /* 0x003fe20003800000 */
.L_x_7541:
        /* <DEDUP_REMOVED lines=15> */
.L_x_7542:
[----:B------:R-:W-:Y:S02]  /*309f0*/  IMAD.MOV.U32 R13, RZ, RZ, R3 ;  /* 0x000000ffff0d7224 */ /* 0x000fe400078e0003 */
[----:B------:R-:W-:Y:S02]  /*30a00*/  IMAD.MOV.U32 R12, RZ, RZ, 0x6 ;  /* 0x00000006ff0c7424 */ /* 0x000fe400078e00ff */
[----:B------:R-:W-:-:S07]  /*30a10*/  IMAD.MOV.U32 R5, RZ, RZ, R14 ;  /* 0x000000ffff057224 */ /* 0x000fce00078e000e */
[----:B------:R-:W-:Y:S05]  /*30a20*/  WARPSYNC.COLLECTIVE R15, `(.L_x_7543) ;  /* 0x000000000f087348 */ /* 0x000fea0003c00000 */
[----:B------:R0:W1:Y:S02]  /*30a30*/  SHFL.IDX P6, R14, R13, R12, R11 ;  /* 0x0000000c0d0e7389 */ /* 0x00006400000c000b */
[----:B01----:R-:W-:Y:S01]  /*30a40*/  ENDCOLLECTIVE ;  /* 0x000000000000791b */ /* 0x003fe20003800000 */
.L_x_7543:
        /* <DEDUP_REMOVED lines=13> */
.L_x_7544:
        /* <DEDUP_REMOVED lines=8> */
.L_x_7545:
        /* <DEDUP_REMOVED lines=13> */
.L_x_7546:
[----:B------:R-:W-:Y:S01]  /*30c70*/  IMAD.MOV.U32 R3, RZ, RZ, R14 ;  /* 0x000000ffff037224 */ /* 0x000fe200078e000e */
[----:B------:R-:W-:Y:S06]  /*30c80*/  BRA `(.L_x_7547) ;  /* 0xffffff9c00487947 */ /* 0x000fec000383ffff */
.L_x_7376:
[----:B0-----:R-:W2:Y:S02]  /*30c90*/  LDL R2, [R1+0x4] ;  /* 0x0000040001027983 */ /* 0x001ea40000100800 */
[----:B--2---:R0:W1:Y:S02]  /*30ca0*/  SYNCS.PHASECHK.TRANS64.TRYWAIT P0, [R2+URZ+0x28820], R0 ;  /* 0x02882000020075a7 */ /* 0x004064000800017f */
[----:B-1----:R-:W-:Y:S05]  /*30cb0*/  @!P0 NANOSLEEP.SYNCS 0x989680 ;  /* 0x009896800000895d */ /* 0x002fea0003900000 */
[----:B------:R-:W1:Y:S02]  /*30cc0*/  @!P0 SYNCS.PHASECHK.TRANS64 P0, [R2+URZ+0x28820], R0 ;  /* 0x02882000020085a7 */ /* 0x000e64000800007f */
[----:B-1----:R-:W-:Y:S05]  /*30cd0*/  @!P0 BRA `(.L_x_7376) ;  /* 0xfffffffc00ec8947 */ /* 0x002fea000383ffff */
[----:B------:R-:W-:Y:S05]  /*30ce0*/  BRA `(.L_x_7548) ;  /* 0xffffff9c00a87947 */ /* 0x000fea000383ffff */
.L_x_7382:
[----:B--2---:R2:W3:Y:S02]  /*30cf0*/  SYNCS.PHASECHK.TRANS64.TRYWAIT P0, [R6+URZ+0x28880], R5 ;  /* 0x02888005060075a7 */ /* 0x0044e4000800017f */
[----:B---3--:R-:W-:Y:S05]  /*30d00*/  @!P0 NANOSLEEP.SYNCS 0x989680 ;  /* 0x009896800000895d */ /* 0x008fea0003900000 */
[----:B------:R-:W3:Y:S02]  /*30d10*/  @!P0 SYNCS.PHASECHK.TRANS64 P0, [R6+URZ+0x28880], R5 ;  /* 0x02888005060085a7 */ /* 0x000ee4000800007f */
[----:B---3--:R-:W-:Y:S05]  /*30d20*/  @!P0 BRA `(.L_x_7382) ;  /* 0xfffffffc00f08947 */ /* 0x008fea000383ffff */
[----:B------:R-:W-:Y:S05]  /*30d30*/  BRA `(.L_x_7549) ;  /* 0xffffffa000687947 */ /* 0x000fea000383ffff */
.L_x_7387:
[----:B-1----:R1:W3:Y:S02]  /*30d40*/  SYNCS.PHASECHK.TRANS64.TRYWAIT P0, [R6+URZ+0x28840], R5 ;  /* 0x02884005060075a7 */ /* 0x0022e4000800017f */
[----:B---3--:R-:W-:Y:S05]  /*30d50*/  @!P0 NANOSLEEP.SYNCS 0x989680 ;  /* 0x009896800000895d */ /* 0x008fea0003900000 */
[----:B------:R-:W3:Y:S02]  /*30d60*/  @!P0 SYNCS.PHASECHK.TRANS64 P0, [R6+URZ+0x28840], R5 ;  /* 0x02884005060085a7 */ /* 0x000ee4000800007f */
[----:B---3--:R-:W-:Y:S05]  /*30d70*/  @!P0 BRA `(.L_x_7387) ;  /* 0xfffffffc00f08947 */ /* 0x008fea000383ffff */
[----:B------:R-:W-:Y:S05]  /*30d80*/  BRA `(.L_x_7550) ;  /* 0xffffffa000ec7947 */ /* 0x000fea000383ffff */
.L_x_7393:
[----:B--2---:R2:W3:Y:S02]  /*30d90*/  SYNCS.PHASECHK.TRANS64.TRYWAIT P0, [R20+URZ+0x28870], R4 ;  /* 0x02887004140075a7 */ /* 0x0044e4000800017f */
[----:B---3--:R-:W-:Y:S05]  /*30da0*/  @!P0 NANOSLEEP.SYNCS 0x989680 ;  /* 0x009896800000895d */ /* 0x008fea0003900000 */
[----:B------:R-:W3:Y:S02]  /*30db0*/  @!P0 SYNCS.PHASECHK.TRANS64 P0, [R20+URZ+0x28870], R4 ;  /* 0x02887004140085a7 */ /* 0x000ee4000800007f */
[----:B---3--:R-:W-:Y:S05]  /*30dc0*/  @!P0 BRA `(.L_x_7393) ;  /* 0xfffffffc00f08947 */ /* 0x008fea000383ffff */
[----:B------:R-:W-:Y:S05]  /*30dd0*/  BRA `(.L_x_7551) ;  /* 0xffffffa4008c7947 */ /* 0x000fea000383ffff */
.L_x_7395:
[----:B---3--:R3:W4:Y:S02]  /*30de0*/  SYNCS.PHASECHK.TRANS64.TRYWAIT P0, [R20+URZ+0x28860], R3 ;  /* 0x02886003140075a7 */ /* 0x008724000800017f */
[----:B----4-:R-:W-:Y:S05]  /*30df0*/  @!P0 NANOSLEEP.SYNCS 0x989680 ;  /* 0x009896800000895d */ /* 0x010fea0003900000 */
[----:B------:R-:W4:Y:S02]  /*30e00*/  @!P0 SYNCS.PHASECHK.TRANS64 P0, [R20+URZ+0x28860], R3 ;  /* 0x02886003140085a7 */ /* 0x000f24000800007f */
[----:B----4-:R-:W-:Y:S05]  /*30e10*/  @!P0 BRA `(.L_x_7395) ;  /* 0xfffffffc00f08947 */ /* 0x010fea000383ffff */
[----:B------:R-:W-:Y:S05]  /*30e20*/  BRA `(.L_x_7552) ;  /* 0xffffffa400947947 */ /* 0x000fea000383ffff */
.L_x_7402:
[----:B-1----:R1:W2:Y:S02]  /*30e30*/  SYNCS.PHASECHK.TRANS64.TRYWAIT P1, [R0+URZ+0x28870], R2 ;  /* 0x02887002000075a7 */ /* 0x0022a4000802017f */
[----:B--2---:R-:W-:Y:S05]  /*30e40*/  @!P1 NANOSLEEP.SYNCS 0x989680 ;  /* 0x009896800000995d */ /* 0x004fea0003900000 */
[----:B------:R-:W2:Y:S02]  /*30e50*/  @!P1 SYNCS.PHASECHK.TRANS64 P1, [R0+URZ+0x28870], R2 ;  /* 0x02887002000095a7 */ /* 0x000ea4000802007f */
[----:B--2---:R-:W-:Y:S05]  /*30e60*/  @!P1 BRA `(.L_x_7402) ;  /* 0xfffffffc00f09947 */ /* 0x004fea000383ffff */
[----:B------:R-:W-:Y:S05]  /*30e70*/  BRA `(.L_x_7553) ;  /* 0xffffffb000847947 */ /* 0x000fea000383ffff */
.L_x_7404:
[----:B-1----:R1:W2:Y:S02]  /*30e80*/  SYNCS.PHASECHK.TRANS64.TRYWAIT P1, [R0+URZ+0x28860], R2 ;  /* 0x02886002000075a7 */ /* 0x0022a4000802017f */
[----:B--2---:R-:W-:Y:S05]  /*30e90*/  @!P1 NANOSLEEP.SYNCS 0x989680 ;  /* 0x009896800000995d */ /* 0x004fea0003900000 */
[----:B------:R-:W2:Y:S02]  /*30ea0*/  @!P1 SYNCS.PHASECHK.TRANS64 P1, [R0+URZ+0x28860], R2 ;  /* 0x02886002000095a7 */ /* 0x000ea4000802007f */
[----:B--2---:R-:W-:Y:S05]  /*30eb0*/  @!P1 BRA `(.L_x_7404) ;  /* 0xfffffffc00f09947 */ /* 0x004fea000383ffff */
[----:B------:R-:W-:Y:S05]  /*30ec0*/  BRA `(.L_x_7554) ;  /* 0xffffffb0008c7947 */ /* 0x000fea000383ffff */
.L_x_7408:
[----:B------:R-:W-:Y:S01]  /*30ed0*/  BSSY B0, `(.L_x_7555) ;  /* 0x0000008000007945 */ /* 0x000fe20003800000 */
[----:B------:R-:W-:Y:S02]  /*30ee0*/  IMAD.MOV.U32 R13, RZ, RZ, R16 ;  /* 0x000000ffff0d7224 */ /* 0x000fe400078e0010 */
[----:B------:R-:W-:Y:S02]  /*30ef0*/  IMAD.MOV.U32 R12, RZ, RZ, RZ ;  /* 0x000000ffff0c7224 */ /* 0x000fe400078e00ff */
[----:B------:R-:W-:Y:S02]  /*30f00*/  IMAD.MOV.U32 R11, RZ, RZ, 0x1f ;  /* 0x0000001fff0b7424 */ /* 0x000fe400078e00ff */
[----:B------:R-:W-:-:S07]  /*30f10*/  IMAD.MOV.U32 R15, RZ, RZ, -0x1 ;  /* 0xffffffffff0f7424 */ /* 0x000fce00078e00ff */
[----:B--2---:R-:W-:Y:S05]  /*30f20*/  WARPSYNC.COLLECTIVE R15, `(.L_x_7556) ;  /* 0x000000000f087348 */ /* 0x004fea0003c00000 */
[----:B------:R0:W1:Y:S02]  /*30f30*/  SHFL.IDX P6, R14, R13, R12, R11 ;  /* 0x0000000c0d0e7389 */ /* 0x00006400000c000b */
[----:B012---:R-:W-:Y:S01]  /*30f40*/  ENDCOLLECTIVE ;  /* 0x000000000000791b */ /* 0x007fe20003800000 */
.L_x_7556:
[----:B------:R-:W-:Y:S05]  /*30f50*/  BSYNC B0 ;  /* 0x0000000000007941 */ /* 0x000fea0003800000 */
.L_x_7555:
        /* <DEDUP_REMOVED lines=9> */
.L_x_7557:
        /* <DEDUP_REMOVED lines=18> */
.L_x_7558:
        /* <DEDUP_REMOVED lines=8> */
.L_x_7559:
        /* <DEDUP_REMOVED lines=8> */
.L_x_7560:
        /* <DEDUP_REMOVED lines=8> */
.L_x_7561:
        /* <DEDUP_REMOVED lines=8> */
.L_x_7562:
        /* <DEDUP_REMOVED lines=9> */
.L_x_7563:
[----:B------:R-:W-:Y:S01]  /*313a0*/  IMAD.MOV.U32 R7, RZ, RZ, R14 ;  /* 0x000000ffff077224 */ /* 0x000fe200078e000e */
[----:B------:R-:W-:Y:S06]  /*313b0*/  BRA `(.L_x_7564) ;  /* 0xffffffb800947947 */ /* 0x000fec000383ffff */
.L_x_7413:
[----:B------:R-:W-:Y:S01]  /*313c0*/  BSSY B0, `(.L_x_7565) ;  /* 0x0000008000007945 */ /* 0x000fe20003800000 */
[----:B-----5:R-:W-:Y:S02]  /*313d0*/  IMAD.MOV.U32 R13, RZ, RZ, R2 ;  /* 0x000000ffff0d7224 */ /* 0x020fe400078e0002 */
[----:B------:R-:W-:Y:S02]  /*313e0*/  IMAD.MOV.U32 R12, RZ, RZ, 0x1 ;  /* 0x00000001ff0c7424 */ /* 0x000fe400078e00ff */
[----:B------:R-:W-:Y:S02]  /*313f0*/  IMAD.MOV.U32 R11, RZ, RZ, RZ ;  /* 0x000000ffff0b7224 */ /* 0x000fe400078e00ff */
[----:B------:R-:W-:-:S07]  /*31400*/  IMAD.MOV.U32 R15, RZ, RZ, -0x1 ;  /* 0xffffffffff0f7424 */ /* 0x000fce00078e00ff */
[----:B01----:R-:W-:Y:S05]  /*31410*/  WARPSYNC.COLLECTIVE R15, `(.L_x_7566) ;  /* 0x000000000f087348 */ /* 0x003fea0003c00000 */
[----:B------:R2:W3:Y:S02]  /*31420*/  SHFL.UP P6, R14, R13, R12, R11 ;  /* 0x0400000c0d0e7389 */ /* 0x0004e400000c000b */
[----:B0123--:R-:W-:Y:S01]  /*31430*/  ENDCOLLECTIVE ;  /* 0x000000000000791b */ /* 0x00ffe20003800000 */
.L_x_7566:
[----:B------:R-:W-:Y:S05]  /*31440*/  BSYNC B0 ;  /* 0x0000000000007941 */ /* 0x000fea0003800000 */
.L_x_7565:
        /* <DEDUP_REMOVED lines=10> */
.L_x_7567:
        /* <DEDUP_REMOVED lines=8> */
.L_x_7568:
        /* <DEDUP_REMOVED lines=8> */
.L_x_7569:
        /* <DEDUP_REMOVED lines=8> */
.L_x_7570:
        /* <DEDUP_REMOVED lines=9> */
.L_x_7571:
[----:B------:R-:W-:Y:S01]  /*31700*/  IMAD.MOV.U32 R7, RZ, RZ, R14 ;  /* 0x000000ffff077224 */ /* 0x000fe200078e000e */
[----:B------:R-:W-:Y:S06]  /*31710*/  BRA `(.L_x_7572) ;  /* 0xffffffb8005c7947 */ /* 0x000fec000383ffff */
.L_x_7415:
[----:B------:R-:W-:Y:S01]  /*31720*/  BSSY B0, `(.L_x_7573) ;  /* 0x0000006000007945 */ /* 0x000fe20003800000 */
[----:B------:R-:W-:Y:S01]  /*31730*/  PLOP3.LUT P6, PT, P6, PT, PT, 0x8, 0x0 ;  /* 0x000000000000781c */ /* 0x000fe200037ce170 */
[----:B------:R-:W-:-:S12]  /*31740*/  IMAD.MOV.U32 R15, RZ, RZ, -0x1 ;  /* 0xffffffffff0f7424 */ /* 0x000fd800078e00ff */
[----:B0-----:R-:W-:Y:S05]  /*31750*/  WARPSYNC.COLLECTIVE R15, `(.L_x_7574) ;  /* 0x000000000f087348 */ /* 0x001fea0003c00000 */
[----:B------:R-:W-:Y:S01]  /*31760*/  VOTE.ANY R14, PT, P6 ;  /* 0x00000000000e7806 */ /* 0x000fe200030e0100 */
[----:B0-----:R-:W-:Y:S06]  /*31770*/  ENDCOLLECTIVE ;  /* 0x000000000000791b */ /* 0x001fec0003800000 */
.L_x_7574:
[----:B------:R-:W-:Y:S05]  /*31780*/  BSYNC B0 ;  /* 0x0000000000007941 */ /* 0x000fea0003800000 */
.L_x_7573:
        /* <DEDUP_REMOVED lines=9> */
.L_x_7575:
[----:B------:R-:W-:Y:S01]  /*31820*/  IMAD.MOV.U32 R17, RZ, RZ, R14 ;  /* 0x000000ffff117224 */ /* 0x000fe200078e000e */
[----:B------:R-:W-:Y:S06]  /*31830*/  BRA `(.L_x_7576) ;  /* 0xffffffb8004c7947 */ /* 0x000fec000383ffff */
.L_x_7417:
[----:B------:R-:W-:Y:S01]  /*31840*/  BSSY B0, `(.L_x_7577) ;  /* 0x0000007000007945 */ /* 0x000fe20003800000 */
[----:B------:R-:W-:Y:S02]  /*31850*/  IMAD.MOV.U32 R13, RZ, RZ, R6 ;  /* 0x000000ffff0d7224 */ /* 0x000fe400078e0006 */
[----:B------:R-:W-:Y:S02]  /*31860*/  IMAD.MOV.U32 R11, RZ, RZ, 0x1f ;  /* 0x0000001fff0b7424 */ /* 0x000fe400078e00ff */
[----:B------:R-:W-:-:S07]  /*31870*/  IMAD.MOV.U32 R15, RZ, RZ, -0x1 ;  /* 0xffffffffff0f7424 */ /* 0x000fce00078e00ff */
[----:B01----:R-:W-:Y:S05]  /*31880*/  WARPSYNC.COLLECTIVE R15, `(.L_x_7578) ;  /* 0x000000000f087348 */ /* 0x003fea0003c00000 */
[----:B------:R2:W3:Y:S02]  /*31890*/  SHFL.IDX P6, R14, R13, R12, R11 ;  /* 0x0000000c0d0e7389 */ /* 0x0004e400000c000b */
[----:B0123--:R-:W-:Y:S01]  /*318a0*/  ENDCOLLECTIVE ;  /* 0x000000000000791b */ /* 0x00ffe20003800000 */
.L_x_7578:
[----:B------:R-:W-:Y:S05]  /*318b0*/  BSYNC B0 ;  /* 0x0000000000007941 */ /* 0x000fea0003800000 */
.L_x_7577:
[----:B------:R-:W-:Y:S01]  /*318c0*/  IMAD.MOV.U32 R6, RZ, RZ, R14 ;  /* 0x000000ffff067224 */ /* 0x000fe200078e000e */
[----:B------:R-:W-:Y:S06]  /*318d0*/  BRA `(.L_x_7579) ;  /* 0xffffffb800407947 */ /* 0x000fec000383ffff */
.L_x_7421:
[----:B0-----:R0:W1:Y:S02]  /*318e0*/  SYNCS.PHASECHK.TRANS64.TRYWAIT P0, [R0+URZ+0x28820], R3 ;  /* 0x02882003000075a7 */ /* 0x001064000800017f */
[----:B-1----:R-:W-:Y:S05]  /*318f0*/  @!P0 NANOSLEEP.SYNCS 0x989680 ;  /* 0x009896800000895d */ /* 0x002fea0003900000 */
[----:B------:R-:W1:Y:S02]  /*31900*/  @!P0 SYNCS.PHASECHK.TRANS64 P0, [R0+URZ+0x28820], R3 ;  /* 0x02882003000085a7 */ /* 0x000e64000800007f */
[----:B-1----:R-:W-:Y:S05]  /*31910*/  @!P0 BRA `(.L_x_7421) ;  /* 0xfffffffc00f08947 */ /* 0x002fea000383ffff */
[----:B------:R-:W-:Y:S05]  /*31920*/  BRA `(.L_x_7580) ;  /* 0xffffffbc00c87947 */ /* 0x000fea000383ffff */
.L_x_7422:
        /* <DEDUP_REMOVED lines=11> */
.L_x_7582:
[----:B------:R-:W-:Y:S05]  /*319e0*/  BSYNC B0 ;  /* 0x0000000000007941 */ /* 0x000fea0003800000 */
.L_x_7581:
[----:B------:R-:W-:Y:S05]  /*319f0*/  BRA `(.L_x_7583) ;  /* 0xffffffbc00b07947 */ /* 0x000fea000383ffff */
.L_x_7423:
[----:B------:R-:W-:Y:S01]  /*31a00*/  BSSY B0, `(.L_x_7584) ;  /* 0x0000006000007945 */ /* 0x000fe20003800000 */
[----:B------:R-:W-:-:S07]  /*31a10*/  IMAD.MOV.U32 R15, RZ, RZ, -0x1 ;  /* 0xffffffffff0f7424 */ /* 0x000fce00078e00ff */
[----:B01----:R-:W-:Y:S05]  /*31a20*/  WARPSYNC.COLLECTIVE R15, `(.L_x_7585) ;  /* 0x000000000f0c7348 */ /* 0x003fea0003c00000 */
[----:B------:R-:W-:Y:S02]  /*31a30*/  ELECT P6, UR62, PT ;  /* 0x00000000003e782f */ /* 0x000fe400038c0000 */
[----:B------:R-:W-:Y:S01]  /*31a40*/  MOV R14, UR62 ;  /* 0x0000003e000e7c02 */ /* 0x000fe20008000f00 */
[----:B01----:R-:W-:Y:S10]  /*31a50*/  ENDCOLLECTIVE ;  /* 0x000000000000791b */ /* 0x003ff40003800000 */
.L_x_7585:
[----:B------:R-:W-:Y:S05]  /*31a60*/  BSYNC B0 ;  /* 0x0000000000007941 */ /* 0x000fea0003800000 */
.L_x_7584:
[----:B------:R-:W-:Y:S05]  /*31a70*/  BRA `(.L_x_7586) ;  /* 0xffffffbc00a47947 */ /* 0x000fea000383ffff */
.L_x_7425:
[----:B0-----:R0:W1:Y:S02]  /*31a80*/  SYNCS.PHASECHK.TRANS64.TRYWAIT P1, [R6+URZ], R5 ;  /* 0x00000005060075a7 */ /* 0x001064000802017f */
[----:B-1----:R-:W-:Y:S05]  /*31a90*/  @!P1 NANOSLEEP.SYNCS 0x989680 ;  /* 0x009896800000995d */ /* 0x002fea0003900000 */
[----:B------:R-:W1:Y:S02]  /*31aa0*/  @!P1 SYNCS.PHASECHK.TRANS64 P1, [R6+URZ], R5 ;  /* 0x00000005060095a7 */ /* 0x000e64000802007f */
[----:B-1----:R-:W-:Y:S05]  /*31ab0*/  @!P1 BRA `(.L_x_7425) ;  /* 0xfffffffc00f09947 */ /* 0x002fea000383ffff */
[----:B------:R-:W-:Y:S05]  /*31ac0*/  BRA `(.L_x_7587) ;  /* 0xffffffbc00e07947 */ /* 0x000fea000383ffff */
.L_x_7426:
[----:B-1----:R1:W2:Y:S02]  /*31ad0*/  SYNCS.PHASECHK.TRANS64.TRYWAIT P1, [R7+URZ], R2 ;  /* 0x00000002070075a7 */ /* 0x0022a4000802017f */
[----:B--2---:R-:W-:Y:S05]  /*31ae0*/  @!P1 NANOSLEEP.SYNCS 0x989680 ;  /* 0x009896800000995d */ /* 0x004fea0003900000 */
[----:B------:R-:W2:Y:S02]  /*31af0*/  @!P1 SYNCS.PHASECHK.TRANS64 P1, [R7+URZ], R2 ;  /* 0x00000002070095a7 */ /* 0x000ea4000802007f */
[----:B--2---:R-:W-:Y:S05]  /*31b00*/  @!P1 BRA `(.L_x_7426) ;  /* 0xfffffffc00f09947 */ /* 0x004fea000383ffff */
[----:B------:R-:W-:Y:S05]  /*31b10*/  BRA `(.L_x_7588) ;  /* 0xffffffbc00d47947 */ /* 0x000fea000383ffff */
.L_x_7428:
[----:B--2---:R2:W3:Y:S02]  /*31b20*/  SYNCS.PHASECHK.TRANS64.TRYWAIT P1, [R4+URZ+0x28860], R5 ;  /* 0x02886005040075a7 */ /* 0x0044e4000802017f */
[----:B---3--:R-:W-:Y:S05]  /*31b30*/  @!P1 NANOSLEEP.SYNCS 0x989680 ;  /* 0x009896800000995d */ /* 0x008fea0003900000 */
[----:B------:R-:W3:Y:S02]  /*31b40*/  @!P1 SYNCS.PHASECHK.TRANS64 P1, [R4+URZ+0x28860], R5 ;  /* 0x02886005040095a7 */ /* 0x000ee4000802007f */
[----:B---3--:R-:W-:Y:S05]  /*31b50*/  @!P1 BRA `(.L_x_7428) ;  /* 0xfffffffc00f09947 */ /* 0x008fea000383ffff */
[----:B------:R-:W-:Y:S05]  /*31b60*/  BRA `(.L_x_7589) ;  /* 0xffffffbc00d87947 */ /* 0x000fea000383ffff */
.L_x_7430:
[----:B---3--:R3:W4:Y:S02]  /*31b70*/  SYNCS.PHASECHK.TRANS64.TRYWAIT P1, [R3+URZ+0x28860], R2 ;  /* 0x02886002030075a7 */ /* 0x008724000802017f */
[----:B----4-:R-:W-:Y:S05]  /*31b80*/  @!P1 NANOSLEEP.SYNCS 0x989680 ;  /* 0x009896800000995d */ /* 0x010fea0003900000 */
[----:B------:R-:W4:Y:S02]  /*31b90*/  @!P1 SYNCS.PHASECHK.TRANS64 P1, [R3+URZ+0x28860], R2 ;  /* 0x02886002030095a7 */ /* 0x000f24000802007f */
[----:B----4-:R-:W-:Y:S05]  /*31ba0*/  @!P1 BRA `(.L_x_7430) ;  /* 0xfffffffc00f09947 */ /* 0x010fea000383ffff */
[----:B------:R-:W-:Y:S05]  /*31bb0*/  BRA `(.L_x_7590) ;  /* 0xffffffbc00d87947 */ /* 0x000fea000383ffff */
.L_x_7432:
[----:B----4-:R4:W0:Y:S02]  /*31bc0*/  SYNCS.PHASECHK.TRANS64.TRYWAIT P0, [R4+URZ+0x28880], R5 ;  /* 0x02888005040075a7 */ /* 0x010824000800017f */
[----:B0-----:R-:W-:Y:S05]  /*31bd0*/  @!P0 NANOSLEEP.SYNCS 0x989680 ;  /* 0x009896800000895d */ /* 0x001fea0003900000 */
[----:B------:R-:W0:Y:S02]  /*31be0*/  @!P0 SYNCS.PHASECHK.TRANS64 P0, [R4+URZ+0x28880], R5 ;  /* 0x02888005040085a7 */ /* 0x000e24000800007f */
[----:B0-----:R-:W-:Y:S05]  /*31bf0*/  @!P0 BRA `(.L_x_7432) ;  /* 0xfffffffc00f08947 */ /* 0x001fea000383ffff */
[----:B------:R-:W-:Y:S05]  /*31c00*/  BRA `(.L_x_7433) ;  /* 0xffffffbc00d47947 */ /* 0x000fea000383ffff */
.L_x_7591:
        /* <DEDUP_REMOVED lines=15> */
.L_x_12977:


//--------------------- .text._ZN7cutlass13device_kernelIN5flash11enable_sm90INS1_16FlashAttnFwdSm90INS1_25CollectiveMainloopFwdSm90ILi2EN4cute5tupleIJNS5_1CILi1EEES8_S8_EEENS6_IJNS7_ILi128EEENS7_ILi224EEESA_EEELi128ENS_12float_e4m3_tEfNS_4arch4Sm90ELb1ELb0ELb1ELb0ELb0ELb0ELb0ELb1ELb1ELb1ELb0ELb0EEENS1_21CollectiveEpilogueFwdINS6_IJSA_SA_SB_EEES9_NS_10bfloat16_tESF_Li256ELb0ELb1ELb0ELb1EEENS1_30DynamicPersistentTileSchedulerILi256ELi128ELb0ELb1ELb1EEEEEEEEEvNT_6ParamsE --------------------------
	.section	.text._ZN7cutlass13device_kernelIN5flash11enable_sm90INS1_16FlashAttnFwdSm90INS1_25CollectiveMainloopFwdSm90ILi2EN4cute5tupleIJNS5_1CILi1EEES8_S8_EEENS6_IJNS7_ILi128EEENS7_ILi224EEESA_EEELi128ENS_12float_e4m3_tEfNS_4arch4Sm90ELb1ELb0ELb1ELb0ELb0ELb0ELb0ELb1ELb1ELb1ELb0ELb0EEENS1_21CollectiveEpilogueFwdINS6_IJSA_SA_SB_EEES9_NS_10bfloat16_tESF_Li256ELb0ELb1ELb0ELb1EEENS1_30DynamicPersistentTileSchedulerILi256ELi128ELb0ELb1ELb1EEEEEEEEEvNT_6ParamsE,"ax",@progbits
	.align	128
.text._ZN7cutlass13device_kernelIN5flash11enable_sm90INS1_16FlashAttnFwdSm90INS1_25CollectiveMainloopFwdSm90ILi2EN4cute5tupleIJNS5_1CILi1EEES8_S8_EEENS6_IJNS7_ILi128EEENS7_ILi224EEESA_EEELi128ENS_12float_e4m3_tEfNS_4arch4Sm90ELb1ELb0ELb1ELb0ELb0ELb0ELb0ELb1ELb1ELb1ELb0ELb0EEENS1_21CollectiveEpilogueFwdINS6_IJSA_SA_SB_EEES9_NS_10bfloat16_tESF_Li256ELb0ELb1ELb0ELb1EEENS1_30DynamicPersistentTileSchedulerILi256ELi128ELb0ELb1ELb1EEEEEEEEEvNT_6ParamsE:
        .type           _ZN7cutlass13device_kernelIN5flash11enable_sm90INS1_16FlashAttnFwdSm90INS1_25CollectiveMainloopFwdSm90ILi2EN4cute5tupleIJNS5_1CILi1EEES8_S8_EEENS6_IJNS7_ILi128EEENS7_ILi224EEESA_EEELi128ENS_12float_e4m3_tEfNS_4arch4Sm90ELb1ELb0ELb1ELb0ELb0ELb0ELb0ELb1ELb1ELb1ELb0ELb0EEENS1_21CollectiveEpilogueFwdINS6_IJSA_SA_SB_EEES9_NS_10bfloat16_tESF_Li256ELb0ELb1ELb0ELb1EEENS1_30DynamicPersistentTileSchedulerILi256ELi128ELb0ELb1ELb1EEEEEEEEEvNT_6ParamsE,@function
        .size           _ZN7cutlass13device_kernelIN5flash11enable_sm90INS1_16FlashAttnFwdSm90INS1_25CollectiveMainloopFwdSm90ILi2EN4cute5tupleIJNS5_1CILi1EEES8_S8_EEENS6_IJNS7_ILi128EEENS7_ILi224EEESA_EEELi128ENS_12float_e4m3_tEfNS_4arch4Sm90ELb1ELb0ELb1ELb0ELb0ELb0ELb0ELb1ELb1ELb1ELb0ELb0EEENS1_21CollectiveEpilogueFwdINS6_IJSA_SA_SB_EEES9_NS_10bfloat16_tESF_Li256ELb0ELb1ELb0ELb1EEENS1_30DynamicPersistentTileSchedulerILi256ELi128ELb0ELb1ELb1EEEEEEEEEvNT_6ParamsE,(.L_x_12978 - _ZN7cutlass13device_kernelIN5flash11enable_sm90INS1_16FlashAttnFwdSm90INS1_25CollectiveMainloopFwdSm90ILi2EN4cute5tupleIJNS5_1CILi1EEES8_S8_EEENS6_IJNS7_ILi128EEENS7_ILi224EEESA_EEELi128ENS_12float_e4m3_tEfNS_4arch4Sm90ELb1ELb0ELb1ELb0ELb0ELb0ELb0ELb1ELb1ELb1ELb0ELb0EEENS1_21CollectiveEpilogueFwdINS6_IJSA_SA_SB_EEES9_NS_10bfloat16_tESF_Li256ELb0ELb1ELb0ELb1EEENS1_30DynamicPersistentTileSchedulerILi256ELi128ELb0ELb1ELb1EEEEEEEEEvNT_6ParamsE)
        .other          _ZN7cutlass13device_kernelIN5flash11enable_sm90INS1_16FlashAttnFwdSm90INS1_25CollectiveMainloopFwdSm90ILi2EN4cute5tupleIJNS5_1CILi1EEES8_S8_EEENS6_IJNS7_ILi128EEENS7_ILi224EEESA_EEELi128ENS_12float_e4m3_tEfNS_4arch4Sm90ELb1ELb0ELb1ELb0ELb0ELb0ELb0ELb1ELb1ELb1ELb0ELb0EEENS1_21CollectiveEpilogueFwdINS6_IJSA_SA_SB_EEES9_NS_10bfloat16_tESF_Li256ELb0ELb1ELb0ELb1EEENS1_30DynamicPersistentTileSchedulerILi256ELi128ELb0ELb1ELb1EEEEEEEEEvNT_6ParamsE,@"STO_CUDA_ENTRY STV_DEFAULT"
_ZN7cutlass13device_kernelIN5flash11enable_sm90INS1_16FlashAttnFwdSm90INS1_25CollectiveMainloopFwdSm90ILi2EN4cute5tupleIJNS5_1CILi1EEES8_S8_EEENS6_IJNS7_ILi128EEENS7_ILi224EEESA_EEELi128ENS_12float_e4m3_tEfNS_4arch4Sm90ELb1ELb0ELb1ELb0ELb0ELb0ELb0ELb1ELb1ELb1ELb0ELb0EEENS1_21CollectiveEpilogueFwdINS6_IJSA_SA_SB_EEES9_NS_10bfloat16_tESF_Li256ELb0ELb1ELb0ELb1EEENS1_30DynamicPersistentTileSchedulerILi256ELi128ELb0ELb1ELb1EEEEEEEEEvNT_6ParamsE:
        /* <DEDUP_REMOVED lines=18> */
.L_x_7593:
[----:B------:R-:W-:Y:S05]  /*0120*/  BSYNC B0 ;  /* 0x0000000000007941 */ /* 0x000fea0003800000 */
.L_x_7592:
        /* <DEDUP_REMOVED lines=41> */
.L_x_7594:
        /* <DEDUP_REMOVED lines=22> */
.L_x_7595:
        /* <DEDUP_REMOVED lines=18> */
.L_x_7596:
        /* <DEDUP_REMOVED lines=22> */
.L_x_7597:
        /* <DEDUP_REMOVED lines=22> */
.L_x_7598:
[----:B------:R-:W-:Y:S01]  /*0900*/  PLOP3.LUT P0, PT, PT, PT, UP0, 0x80, 0x0 ;  /* 0x000000000000781c */ /* 0x000fe20003f0f008 */
[----:B------:R-:W-:Y:S01]  /*0910*/  UMOV UR38, 0x1 ;  /* 0x0000000100267882 */ /* 0x000fe20000000000 */
[----:B------:R-:W-:Y:S01]  /*0920*/  NOP ;  /* 0x0000000000007918 */ /* 0x000fe20000000000 */
[----:B------:R-:W-:Y:S01]  /*0930*/  USEL UR38, UR38, 0x2, !UP0 ;  /* 0x0000000226267887 */ /* 0x000fe2000c000000 */
[----:B------:R-:W-:Y:S01]  /*0940*/  ULDC.64 UR48, c[0x0][0x208] ;  /* 0x0000820000307ab9 */ /* 0x000fe20000000a00 */
[----:B012-4-:R-:W-:Y:S08]  /*0950*/  BAR.SYNC.DEFER_BLOCKING 0x0 ;  /* 0x0000000000007b1d */ /* 0x017ff00000010000 */
[----:B------:R-:W-:Y:S05]  /*0960*/  @!P0 BRA `(.L_x_7599) ;  /* 0x0000012400408947 */ /* 0x000fea0003800000 */
.L_x_7600:
        /* <DEDUP_REMOVED lines=67> */
.L_x_7654:
        /* <DEDUP_REMOVED lines=21> */
.L_x_7601:
[----:B------:R-:W-:Y:S01]  /*0ef0*/  ULDC UR7, c[0x0][0xc54] ;  /* 0x0003150000077ab9 */ /* 0x000fe20000000800 */
[----:B------:R-:W-:Y:S01]  /*0f00*/  UMOV UR6, UR9 ;  /* 0x0000000900067c82 */ /* 0x000fe20008000000 */
[----:B------:R-:W-:-:S11]  /*0f10*/  UISETP.NE.AND UP0, UPT, UR7, 0x1, UPT ;  /* 0x000000010700788c */ /* 0x000fd6000bf05270 */
[----:B------:R-:W-:Y:S02]  /*0f20*/  @UP0 ULDC.64 UR10, c[0x0][0xc58] ;  /* 0x00031600000a0ab9 */ /* 0x000fe40000000a00 */
[----:B------:R-:W-:-:S04]  /*0f30*/  UIMAD.WIDE.U32 UR4, UR9, UR10, URZ ;  /* 0x0000000a090472a5 */ /* 0x000fc8000f8e003f */
[----:B------:R-:W-:-:S04]  /*0f40*/  @UP0 USHF.R.U32.HI UR6, URZ, UR11, UR5 ;  /* 0x0000000b3f060299 */ /* 0x000fc80008011605 */
[----:B------:R-:W-:-:S12]  /*0f50*/  UIMAD UR4, UR6, UR7, URZ ;  /* 0x00000007060472a4 */ /* 0x000fd8000f8e023f */
.L_x_7602:
        /* <DEDUP_REMOVED lines=12> */
[----:B------:R-:W-:Y:S01]  /*1020*/  USHF.L.U32 UR36, UR6, 0x7, URZ ;  /* 0x0000000706247899 */ /* 0x000fe2000800063f */
[----:B------:R-:W-:Y:S01]  /*1030*/  CS2R R4, SRZ ;  /* 0x0000000000047805 */ /* 0x000fe2000001ff00 */
[----:B------:R-:W-:Y:S01]  /*1040*/  UISETP.NE.U32.AND UP0, UPT, UR12, URZ, UPT ;  /* 0x0000003f0c00728c */ /* 0x000fe2000bf05070 */
[----:B------:R-:W-:Y:S01]  /*1050*/  CS2R R84, SRZ ;  /* 0x0000000000547805 */ /* 0x000fe2000001ff00 */
[----:B------:R-:W-:Y:S01]  /*1060*/  UIADD3 UR6, UR36, 0x7f, URZ ;  /* 0x0000007f24067890 */ /* 0x000fe2000fffe03f */
[----:B------:R-:W-:Y:S01]  /*1070*/  CS2R R6, SRZ ;  /* 0x0000000000067805 */ /* 0x000fe2000001ff00 */
[----:B------:R-:W-:Y:S01]  /*1080*/  UISETP.NE.AND.EX UP0, UPT, UR13, URZ, UPT, UP0 ;  /* 0x0000003f0d00728c */ /* 0x000fe2000bf05300 */
[----:B------:R-:W-:Y:S01]  /*1090*/  CS2R R78, SRZ ;  /* 0x00000000004e7805 */ /* 0x000fe2000001ff00 */
[----:B------:R-:W-:Y:S01]  /*10a0*/  @UP2 ULDC UR4, c[0x0][0x44c] ;  /* 0x0001130000042ab9 */ /* 0x000fe20000000800 */
[----:B------:R-:W-:Y:S01]  /*10b0*/  ULDC UR7, c[0x0][0x288] ;  /* 0x0000a20000077ab9 */ /* 0x000fe20000000800 */
[----:B------:R-:W-:Y:S01]  /*10c0*/  UIMAD.WIDE.U32 UR4, UR6, UR4, URZ ;  /* 0x00000004060472a5 */ /* 0x000fe2000f8e003f */
[----:B------:R-:W-:Y:S01]  /*10d0*/  CS2R R8, SRZ ;  /* 0x0000000000087805 */ /* 0x000fe2000001ff00 */
[----:B------:R-:W-:Y:S01]  /*10e0*/  UIADD3 UR7, -UR7, 0xe0, URZ ;  /* 0x000000e007077890 */ /* 0x000fe2000fffe13f */
[----:B------:R-:W-:Y:S01]  /*10f0*/  CS2R R76, SRZ ;  /* 0x00000000004c7805 */ /* 0x000fe2000001ff00 */
[----:B------:R-:W-:Y:S01]  /*1100*/  USEL UR46, UR46, 0x1, UP0 ;  /* 0x000000012e2e7887 */ /* 0x000fe20008000000 */
[----:B------:R-:W-:Y:S01]  /*1110*/  CS2R R10, SRZ ;  /* 0x00000000000a7805 */ /* 0x000fe2000001ff00 */
[----:B------:R-:W-:Y:S01]  /*1120*/  @UP2 ULDC UR12, c[0x0][0x450] ;  /* 0x00011400000c2ab9 */ /* 0x000fe20000000800 */
[----:B------:R-:W-:Y:S01]  /*1130*/  ULDC UR10, c[0x0][0x2f0] ;  /* 0x0000bc00000a7ab9 */ /* 0x000fe20000000800 */
[----:B------:R-:W-:Y:S01]  /*1140*/  @UP2 USHF.R.U32.HI UR6, URZ, UR12, UR5 ;  /* 0x0000000c3f062299 */ /* 0x000fe20008011605 */
[----:B------:R-:W-:Y:S01]  /*1150*/  CS2R R70, SRZ ;  /* 0x0000000000467805 */ /* 0x000fe2000001ff00 */
[----:B------:R-:W-:Y:S01]  /*1160*/  UIMAD UR7, UR46, UR10, UR7 ;  /* 0x0000000a2e0772a4 */ /* 0x000fe2000f8e0207 */
[----:B------:R-:W-:Y:S01]  /*1170*/  CS2R R12, SRZ ;  /* 0x00000000000c7805 */ /* 0x000fe2000001ff00 */
[----:B------:R-:W-:Y:S01]  /*1180*/  UIMAD UR5, UR46, UR10, 0xdf ;  /* 0x000000df2e0574a4 */ /* 0x000fe2000f8e020a */
[----:B------:R-:W-:Y:S01]  /*1190*/  CS2R R68, SRZ ;  /* 0x0000000000447805 */ /* 0x000fe2000001ff00 */
[----:B------:R-:W-:Y:S01]  /*11a0*/  UIADD3 UR7, UR7, UR6, URZ ;  /* 0x0000000607077290 */ /* 0x000fe2000fffe03f */
[----:B------:R-:W-:Y:S01]  /*11b0*/  CS2R R14, SRZ ;  /* 0x00000000000e7805 */ /* 0x000fe2000001ff00 */
[----:B------:R-:W-:Y:S01]  /*11c0*/  UMOV UR4, URZ ;  /* 0x0000003f00047c82 */ /* 0x000fe20008000000 */
[----:B------:R-:W-:Y:S01]  /*11d0*/  UMOV UR6, URZ ;  /* 0x0000003f00067c82 */ /* 0x000fe20008000000 */
[----:B------:R-:W-:Y:S01]  /*11e0*/  UIMAD.WIDE UR4, UR5, -0x6db6db6d, UR4 ;  /* 0x92492493050478a5 */ /* 0x000fe2000f8e0204 */
[----:B------:R-:W-:Y:S01]  /*11f0*/  CS2R R62, SRZ ;  /* 0x00000000003e7805 */ /* 0x000fe2000001ff00 */
[----:B------:R-:W-:Y:S01]  /*1200*/  UIMAD.WIDE UR6, UR7, -0x6db6db6d, UR6 ;  /* 0x92492493070678a5 */ /* 0x000fe2000f8e0206 */
[----:B------:R-:W-:Y:S01]  /*1210*/  CS2R R20, SRZ ;  /* 0x0000000000147805 */ /* 0x000fe2000001ff00 */
[----:B------:R-:W-:Y:S01]  /*1220*/  USHF.R.U32.HI UR4, URZ, 0x1f, UR5 ;  /* 0x0000001f3f047899 */ /* 0x000fe20008011605 */
        /* <DEDUP_REMOVED lines=8> */
[----:B------:R-:W-:Y:S01]  /*12b0*/  ULDC UR11, c[0x0][0xc54] ;  /* 0x00031500000b7ab9 */ /* 0x000fe20000000800 */
[----:B------:R-:W-:Y:S01]  /*12c0*/  UISETP.LT.AND UP0, UPT, UR50, UR6, UPT ;  /* 0x000000063200728c */ /* 0x000fe2000bf01270 */
[----:B------:R-:W-:Y:S01]  /*12d0*/  CS2R R52, SRZ ;  /* 0x0000000000347805 */ /* 0x000fe2000001ff00 */
[----:B------:R-:W-:Y:S01]  /*12e0*/  UISETP.NE.AND UP1, UPT, UR37, 0x1, UPT ;  /* 0x000000012500788c */ /* 0x000fe2000bf25270 */
[----:B------:R-:W-:Y:S01]  /*12f0*/  CS2R R32, SRZ ;  /* 0x0000000000207805 */ /* 0x000fe2000001ff00 */
[----:B------:R-:W-:Y:S01]  /*1300*/  USEL UR50, UR50, UR6, UP0 ;  /* 0x0000000632327287 */ /* 0x000fe20008000000 */
[----:B------:R-:W-:Y:S01]  /*1310*/  CS2R R46, SRZ ;  /* 0x00000000002e7805 */ /* 0x000fe2000001ff00 */
[----:B------:R-:W-:Y:S01]  /*1320*/  UIMAD UR9, UR8, UR11, UR9 ;  /* 0x0000000b080972a4 */ /* 0x000fe2000f8e0209 */
[----:B------:R-:W-:Y:S01]  /*1330*/  CS2R R30, SRZ ;  /* 0x00000000001e7805 */ /* 0x000fe2000001ff00 */
[----:B------:R-:W-:Y:S01]  /*1340*/  UISETP.GE.AND UP0, UPT, UR50, 0x1, UPT ;  /* 0x000000013200788c */ /* 0x000fe2000bf06270 */
[----:B------:R-:W-:-:S02]  /*1350*/  CS2R R44, SRZ ;  /* 0x00000000002c7805 */ /* 0x000fc4000001ff00 */
[----:B------:R-:W-:Y:S02]  /*1360*/  CS2R R36, SRZ ;  /* 0x0000000000247805 */ /* 0x000fe4000001ff00 */
[----:B------:R-:W-:Y:S01]  /*1370*/  CS2R R38, SRZ ;  /* 0x0000000000267805 */ /* 0x000fe2000001ff00 */
[----:B------:R-:W-:Y:S01]  /*1380*/  IMAD.MOV.U32 R34, RZ, RZ, RZ ;  /* 0x000000ffff227224 */ /* 0x000fe200078e00ff */
[----:B------:R-:W-:Y:S01]  /*1390*/  @UP1 ULDC UR8, c[0x0][0xc4c] ;  /* 0x0003130000081ab9 */ /* 0x000fe20000000800 */
[----:B------:R-:W-:Y:S01]  /*13a0*/  PLOP3.LUT P1, PT, PT, PT, UP0, 0x80, 0x0 ;  /* 0x000000000000781c */ /* 0x000fe20003f2f008 */
[----:B------:R-:W-:Y:S01]  /*13b0*/  UIMAD.WIDE.U32 UR4, UR9, UR8, URZ ;  /* 0x00000008090472a5 */ /* 0x000fe2000f8e003f */
[----:B------:R-:W-:Y:S01]  /*13c0*/  CS2R R88, SRZ ;  /* 0x0000000000587805 */ /* 0x000fe2000001ff00 */
[----:B------:R-:W-:Y:S01]  /*13d0*/  @UP1 ULDC UR7, c[0x0][0xc50] ;  /* 0x0003140000071ab9 */ /* 0x000fe20000000800 */
[----:B------:R-:W-:Y:S01]  /*13e0*/  UMOV UR42, UR9 ;  /* 0x00000009002a7c82 */ /* 0x000fe20008000000 */
[----:B------:R-:W-:Y:S01]  /*13f0*/  @UP1 USHF.R.U32.HI UR42, URZ, UR7, UR5 ;  /* 0x000000073f2a1299 */ /* 0x000fe20008011605 */
[----:B------:R-:W-:-:S02]  /*1400*/  CS2R R40, SRZ ;  /* 0x0000000000287805 */ /* 0x000fc4000001ff00 */
[----:B------:R-:W-:Y:S02]  /*1410*/  CS2R R90, SRZ ;  /* 0x00000000005a7805 */ /* 0x000fe4000001ff00 */
[----:B------:R-:W-:Y:S01]  /*1420*/  CS2R R48, SRZ ;  /* 0x0000000000307805 */ /* 0x000fe2000001ff00 */
[----:B------:R-:W-:Y:S01]  /*1430*/  UIADD3 UR4, -UR42, URZ, URZ ;  /* 0x0000003f2a047290 */ /* 0x000fe2000fffe13f */
[----:B------:R-:W-:Y:S01]  /*1440*/  CS2R R92, SRZ ;  /* 0x00000000005c7805 */ /* 0x000fe2000001ff00 */
[----:B------:R-:W-:Y:S01]  /*1450*/  IMAD.MOV.U32 R57, RZ, RZ, RZ ;  /* 0x000000ffff397224 */ /* 0x000fe200078e00ff */
[----:B------:R-:W-:Y:S01]  /*1460*/  CS2R R94, SRZ ;  /* 0x00000000005e7805 */ /* 0x000fe2000001ff00 */
[----:B------:R-:W-:Y:S01]  /*1470*/  UIMAD UR37, UR37, UR4, UR9 ;  /* 0x00000004252572a4 */ /* 0x000fe2000f8e0209 */
[----:B------:R-:W-:Y:S11]  /*1480*/  @!P1 BRA `(.L_x_7603) ;  /* 0x000000f400989947 */ /* 0x000ff60003800000 */
        /* <DEDUP_REMOVED lines=31> */
.L_x_7604:
        /* <DEDUP_REMOVED lines=56> */
.L_x_7731:
[----:B------:R-:W-:Y:S05]  /*1a00*/  @!P0 BRA `(.L_x_7606) ;  /* 0x0000000000048947 */ /* 0x000fea0003800000 */
[----:B------:R-:W-:Y:S01]  /*1a10*/  BPT.TRAP 0x1 ;  /* 0x000000040000795c */ /* 0x000fe20000300000 */
.L_x_7606:
[----:B------:R-:W-:Y:S02]  /*1a20*/  IMAD.U32 R2, RZ, RZ, UR47 ;  /* 0x0000002fff027e24 */ /* 0x000fe4000f8e00ff */
[----:B0-----:R-:W-:-:S03]  /*1a30*/  IMAD.U32 R3, RZ, RZ, UR43 ;  /* 0x0000002bff037e24 */ /* 0x001fc6000f8e00ff */
[----:B------:R-:W-:Y:S02]  /*1a40*/  LEA R2, R2, UR41, 0x3 ;  /* 0x0000002902027c11 */ /* 0x000fe4000f8e18ff */
[----:B------:R-:W-:-:S04]  /*1a50*/  SHF.L.U32 R3, R3, 0x1f, RZ ;  /* 0x0000001f03037819 */ /* 0x000fc800000006ff */
[----:B------:R0:W1:Y:S01]  /*1a60*/  SYNCS.PHASECHK.TRANS64.TRYWAIT P1, [R2+URZ+0x2e830], R3 ;  /* 0x02e83003020075a7 */ /* 0x000062000802017f */
[----:B------:R-:W-:Y:S05]  /*1a70*/  @!P0 BRA `(.L_x_7607) ;  /* 0x0000000000048947 */ /* 0x000fea0003800000 */
[----:B------:R-:W-:Y:S01]  /*1a80*/  BPT.TRAP 0x1 ;  /* 0x000000040000795c */ /* 0x000fe20000300000 */
.L_x_7607:
[----:B-1----:R-:W-:Y:S05]  /*1a90*/  @P1 BRA `(.L_x_7608) ;  /* 0x0000000000081947 */ /* 0x002fea0003800000 */
[----:B------:R-:W1:Y:S02]  /*1aa0*/  SYNCS.PHASECHK.TRANS64.TRYWAIT P1, [R2+URZ+0x2e830], R3 ;  /* 0x02e83003020075a7 */ /* 0x000e64000802017f */
[----:B-1----:R-:W-:Y:S05]  /*1ab0*/  @!P1 BRA `(.L_x_7609) ;  /* 0x0000015400989947 */ /* 0x002fea0003800000 */
.L_x_7608:
[----:B------:R-:W2:Y:S01]  /*1ac0*/  S2R R5, SR_TID.X ;  /* 0x0000000000057919 */ /* 0x000ea20000002100 */
[----:B------:R-:W-:-:S04]  /*1ad0*/  UIADD3 UR4, UR41, 0x20400, URZ ;  /* 0x0002040029047890 */ /* 0x000fc8000fffe03f */
[----:B------:R-:W-:-:S04]  /*1ae0*/  USHF.R.U32.HI UR4, URZ, 0x4, UR4 ;  /* 0x000000043f047899 */ /* 0x000fc80008011604 */
[----:B------:R-:W-:-:S06]  /*1af0*/  ULOP3.LUT UR4, UR4, 0x3fff, URZ, 0xc0, !UPT ;  /* 0x00003fff04047892 */ /* 0x000fcc000f8ec03f */
[----:B------:R-:W-:Y:S01]  /*1b00*/  IMAD.U32 R4, RZ, RZ, UR4 ;  /* 0x00000004ff047e24 */ /* 0x000fe2000f8e00ff */
        /* <DEDUP_REMOVED lines=8> */
[----:B------:R-:W-:-:S06]  /*1b90*/  UIADD3 UR7, UR12, 0x2, URZ ;  /* 0x000000020c077890 */ /* 0x000fcc000fffe03f */
[----:B01----:R-:W-:Y:S01]  /*1ba0*/  @!P1 VIADD R2, R2, 0x2e840 ;  /* 0x0002e84002029836 */ /* 0x003fe20000000000 */
[----:B------:R-:W-:Y:S02]  /*1bb0*/  UIADD3 UR11, UR12, 0x4, URZ ;  /* 0x000000040c0b7890 */ /* 0x000fe4000fffe03f */
[----:B------:R-:W-:Y:S01]  /*1bc0*/  UMOV UR16, UR12 ;  /* 0x0000000c00107c82 */ /* 0x000fe20008000000 */
[----:B------:R-:W-:Y:S01]  /*1bd0*/  UIADD3 UR14, UR12, 0x6, URZ ;  /* 0x000000060c0e7890 */ /* 0x000fe2000fffe03f */
[----:B------:R-:W-:Y:S01]  /*1be0*/  UMOV UR13, 0x40000040 ;  /* 0x40000040000d7882 */ /* 0x000fe20000000000 */
[----:B------:R-:W-:Y:S01]  /*1bf0*/  UIMAD UR20, UR47, 0x700, UR20 ;  /* 0x000007002f1478a4 */ /* 0x000fe2000f8e0214 */
[----:B------:R-:W-:Y:S01]  /*1c00*/  UMOV UR15, 0x40000040 ;  /* 0x40000040000f7882 */ /* 0x000fe20000000000 */
[----:B------:R-:W-:Y:S02]  /*1c10*/  UIADD3 UR51, UR50, -0x2, URZ ;  /* 0xfffffffe32337890 */ /* 0x000fe4000fffe03f */
        /* <DEDUP_REMOVED lines=45> */
[----:B------:R-:W-:Y:S01]  /*1ef0*/  UIADD3 UR18, UR20, 0x6, URZ ;  /* 0x0000000614127890 */ /* 0x000fe2000fffe03f */
        /* <DEDUP_REMOVED lines=66> */
[----:B------:R-:W-:Y:S01]  /*2320*/  ULDC UR18, c[0x0][0x2f0] ;  /* 0x0000bc0000127ab9 */ /* 0x000fe20000000800 */
[----:B------:R-:W-:Y:S02]  /*2330*/  WARPGROUP.DEPBAR.LE gsb0, 0x0 ;  /* 0x00008000000079c5 */ /* 0x000fe40000010000 */
[----:B------:R-:W-:-:S06]  /*2340*/  WARPGROUP.ARRIVE ;  /* 0x00000000000079c5 */ /* 0x000fcc0000000000 */
[----:B------:R-:W-:Y:S01]  /*2350*/  QGMMA.64x32x32.F32.E4M3.E4M3 R56, gdesc[UR8], R56, gsb0 ;  /* 0x00600000083879f3 */ /* 0x000fe20008000838 */
[----:B------:R-:W-:Y:S01]  /*2360*/  UMOV UR10, UR6 ;  /* 0x00000006000a7c82 */ /* 0x000fe20008000000 */
[----:B------:R-:W-:Y:S01]  /*2370*/  UMOV UR11, 0x40000040 ;  /* 0x40000040000b7882 */ /* 0x000fe20000000000 */
[----:B------:R-:W-:Y:S02]  /*2380*/  ULDC UR6, c[0x0][0x448] ;  /* 0x0001120000067ab9 */ /* 0x000fe40000000800 */
[----:B------:R-:W-:-:S06]  /*2390*/  UISETP.NE.AND UP0, UPT, UR6, 0x1, UPT ;  /* 0x000000010600788c */ /* 0x000fcc000bf05270 */
[----:B------:R-:W-:-:S05]  /*23a0*/  PLOP3.LUT P2, PT, PT, PT, UP0, 0x80, 0x0 ;  /* 0x000000000000781c */ /* 0x000fca0003f4f008 */
[----:B------:R-:W-:Y:S01]  /*23b0*/  @UP0 ULDC UR6, c[0x0][0x44c] ;  /* 0x0001130000060ab9 */ /* 0x000fe20000000800 */
        /* <DEDUP_REMOVED lines=107> */
[C---:B------:R-:W-:Y:S01]  /*2a70*/  FMUL.FTZ R102, R0.reuse, R73 ;  /* 0x0000004900667220 */ /* 0x040fe20000410000 */
[C---:B------:R-:W-:Y:S01]  /*2a80*/  FMUL.FTZ R76, R0.reuse, R82 ;  /* 0x00000052004c7220 */ /* 0x040fe20000410000 */
[C---:B------:R-:W-:Y:S01]  /*2a90*/  FMUL.FTZ R73, R0.reuse, R74 ;  /* 0x0000004a00497220 */ /* 0x040fe20000410000 */
[C---:B------:R-:W-:Y:S01]  /*2aa0*/  FMUL.FTZ R74, R0.reuse, R78 ;  /* 0x0000004e004a7220 */ /* 0x040fe20000410000 */
[C---:B------:R-:W-:Y:S01]  /*2ab0*/  FMUL.FTZ R78, R0.reuse, R87 ;  /* 0x00000057004e7220 */ /* 0x040fe20000410000 */
[C---:B------:R-:W-:Y:S01]  /*2ac0*/  FMUL.FTZ R117, R0.reuse, R81 ;  /* 0x0000005100757220 */ /* 0x040fe20000410000 */
[----:B------:R-:W-:Y:S01]  /*2ad0*/  UIADD3 UR14, UR20, 0x506, URZ ;  /* 0x00000506140e7890 */ /* 0x000fe2000fffe03f */
[----:B------:R-:W5:Y:S01]  /*2ae0*/  MUFU.TANH R97, R97 ;  /* 0x0000006100617308 */ /* 0x000f620000002400 */
[----:B------:R-:W-:Y:S01]  /*2af0*/  UMOV UR15, 0x40000040 ;  /* 0x40000040000f7882 */ /* 0x000fe20000000000 */
[C---:B------:R-:W-:Y:S01]  /*2b00*/  FMUL.FTZ R98, R0.reuse, R72 ;  /* 0x0000004800627220 */ /* 0x040fe20000410000 */
[C---:B------:R-:W-:Y:S01]  /*2b10*/  FMUL.FTZ R84, R0.reuse, R84 ;  /* 0x0000005400547220 */ /* 0x040fe20000410000 */
[C---:B------:R-:W-:Y:S01]  /*2b20*/  FMUL.FTZ R85, R0.reuse, R85 ;  /* 0x0000005500557220 */ /* 0x040fe20000410000 */
[C---:B------:R-:W-:Y:S01]  /*2b30*/  FMUL.FTZ R72, R0.reuse, R75 ;  /* 0x0000004b00487220 */ /* 0x040fe20000410000 */
[C---:B------:R-:W-:Y:S01]  /*2b40*/  FMUL.FTZ R75, R0.reuse, R79 ;  /* 0x0000004f004b7220 */ /* 0x040fe20000410000 */
[----:B------:R-:W-:Y:S01]  /*2b50*/  FMUL.FTZ R79, R0, R86 ;  /* 0x00000056004f7220 */ /* 0x000fe20000410000 */
[----:B------:R-:W5:Y:S08]  /*2b60*/  MUFU.TANH R100, R100 ;  /* 0x0000006400647308 */ /* 0x000f700000002400 */
[----:B------:R-:W5:Y:S08]  /*2b70*/  MUFU.TANH R101, R101 ;  /* 0x0000006500657308 */ /* 0x000f700000002400 */
[----:B------:R-:W5:Y:S08]  /*2b80*/  MUFU.TANH R98, R98 ;  /* 0x0000006200627308 */ /* 0x000f700000002400 */
[----:B------:R-:W5:Y:S08]  /*2b90*/  MUFU.TANH R102, R102 ;  /* 0x0000006600667308 */ /* 0x000f700000002400 */
[----:B------:R-:W5:Y:S08]  /*2ba0*/  MUFU.TANH R99, R99 ;  /* 0x0000006300637308 */ /* 0x000f700000002400 */
[----:B------:R-:W5:Y:S01]  /*2bb0*/  MUFU.TANH R103, R103 ;  /* 0x0000006700677308 */ /* 0x000f620000002400 */
[----:B------:R-:W-:-:S02]  /*2bc0*/  WARPGROUP.DEPBAR.LE gsb0, 0x0 ;  /* 0x00008000000079c5 */ /* 0x000fc40000010000 */
[----:B------:R-:W-:Y:S01]  /*2bd0*/  FMUL.FTZ R83, R0, R56 ;  /* 0x0000003800537220 */ /* 0x000fe20000410000 */
[----:B------:R-:W-:Y:S01]  /*2be0*/  @P2 IMAD.HI.U32 R56, R80, UR6, RZ ;  /* 0x0000000650382c27 */ /* 0x000fe2000f8e00ff */
[----:B------:R-:W-:-:S03]  /*2bf0*/  @UP0 ULDC UR6, c[0x0][0x450] ;  /* 0x0001140000060ab9 */ /* 0x000fc60000000800 */
[C---:B------:R-:W-:Y:S01]  /*2c00*/  FMUL.FTZ R87, R0.reuse, R57 ;  /* 0x0000003900577220 */ /* 0x040fe20000410000 */
[C---:B------:R-:W-:Y:S01]  /*2c10*/  FMUL.FTZ R119, R0.reuse, R60 ;  /* 0x0000003c00777220 */ /* 0x040fe20000410000 */
[----:B------:R-:W-:Y:S01]  /*2c20*/  IMAD.U32 R57, RZ, RZ, UR18 ;  /* 0x00000012ff397e24 */ /* 0x000fe2000f8e00ff */
[----:B------:R-:W-:Y:S01]  /*2c30*/  @P2 SHF.R.U32.HI R80, RZ, UR6, R56 ;  /* 0x00000006ff502c19 */ /* 0x000fe20008011638 */
[----:B------:R-:W-:Y:S01]  /*2c40*/  UIMAD UR6, UR50, -0xe0, URZ ;  /* 0xffffff20320678a4 */ /* 0x000fe2000f8e023f */
[C---:B------:R-:W-:Y:S01]  /*2c50*/  FMUL.FTZ R131, R0.reuse, R65 ;  /* 0x0000004100837220 */ /* 0x040fe20000410000 */
[C---:B------:R-:W-:Y:S01]  /*2c60*/  FMUL.FTZ R65, R0.reuse, R68 ;  /* 0x0000004400417220 */ /* 0x040fe20000410000 */
[----:B------:R-:W-:Y:S01]  /*2c70*/  WARPGROUP.ARRIVE ;  /* 0x00000000000079c5 */ /* 0x000fe20000000000 */
[----:B------:R-:W0:Y:S01]  /*2c80*/  SHFL.IDX PT, R56, R80, RZ, 0x1c1f ;  /* 0x001c1fff50387589 */ /* 0x000e2200000e0000 */
[----:B------:R-:W-:Y:S01]  /*2c90*/  UIADD3 UR7, UR6, 0xe1, URZ ;  /* 0x000000e106077890 */ /* 0x000fe2000fffe03f */
[C---:B------:R-:W-:Y:S01]  /*2ca0*/  FMUL.FTZ R127, R0.reuse, R61 ;  /* 0x0000003d007f7220 */ /* 0x040fe20000410000 */
[----:B------:R-:W-:Y:S01]  /*2cb0*/  UIMAD UR6, UR46, UR18, UR6 ;  /* 0x000000122e0672a4 */ /* 0x000fe2000f8e0206 */
[----:B------:R-:W5:Y:S01]  /*2cc0*/  MUFU.TANH R115, R115 ;  /* 0x0000007300737308 */ /* 0x000f620000002400 */
[----:B------:R-:W-:Y:S01]  /*2cd0*/  QGMMA.64x32x32.F32.E4M3.E4M3 R40, gdesc[UR12], R40, gsb0 ;  /* 0x006000000c2879f3 */ /* 0x000fe20008000828 */
[----:B------:R-:W-:Y:S01]  /*2ce0*/  UIADD3 UR14, UR20, 0x606, URZ ;  /* 0x00000606140e7890 */ /* 0x000fe2000fffe03f */
[----:B------:R-:W-:Y:S01]  /*2cf0*/  IMAD.U32 R82, RZ, RZ, UR7 ;  /* 0x00000007ff527e24 */ /* 0x000fe2000f8e00ff */
[----:B------:R-:W-:Y:S01]  /*2d00*/  UIADD3 UR6, UR6, 0xe0, URZ ;  /* 0x000000e006067890 */ /* 0x000fe2000fffe03f */
[C---:B------:R-:W-:Y:S01]  /*2d10*/  FMUL.FTZ R64, R0.reuse, R64 ;  /* 0x0000004000407220 */ /* 0x040fe20000410000 */
[----:B------:R-:W-:Y:S01]  /*2d20*/  UMOV UR15, 0x40000040 ;  /* 0x40000040000f7882 */ /* 0x000fe20000000000 */
[----:B------:R-:W-:Y:S01]  /*2d30*/  IMAD R82, R17, -0x2, R82 ;  /* 0xfffffffe11527824 */ /* 0x000fe200078e0252 */
[----:B------:R-:W5:Y:S01]  /*2d40*/  MUFU.TANH R117, R117 ;  /* 0x0000007500757308 */ /* 0x000f620000002400 */
[----:B------:R-:W-:Y:S01]  /*2d50*/  FMUL.FTZ R69, R0, R69 ;  /* 0x0000004500457220 */ /* 0x000fe20000410000 */
[----:B------:R-:W-:Y:S01]  /*2d60*/  IMAD.U32 R60, RZ, RZ, UR6 ;  /* 0x00000006ff3c7e24 */ /* 0x000fe2000f8e00ff */
[----:B------:R-:W-:Y:S01]  /*2d70*/  @UP0 ULDC UR6, c[0x0][0x44c] ;  /* 0x0001130000060ab9 */ /* 0x000fe20000000800 */
[----:B------:R-:W-:-:S02]  /*2d80*/  IMAD R82, R57, UR46, R82 ;  /* 0x0000002e39527c24 */ /* 0x000fc4000f8e0252 */
[C---:B------:R-:W-:Y:S01]  /*2d90*/  FMUL.FTZ R57, R0.reuse, R59 ;  /* 0x0000003b00397220 */ /* 0x040fe20000410000 */
[----:B------:R-:W-:Y:S02]  /*2da0*/  IMAD R81, R17, -0x2, R60 ;  /* 0xfffffffe11517824 */ /* 0x000fe400078e023c */
[----:B------:R-:W-:Y:S01]  /*2db0*/  FMUL.FTZ R60, R0, R66 ;  /* 0x00000042003c7220 */ /* 0x000fe20000410000 */
[----:B------:R-:W-:Y:S01]  /*2dc0*/  VIADD R68, R82, -UR19 ;  /* 0x8000001352447c36 */ /* 0x000fe20008000000 */
[----:B------:R-:W5:Y:S01]  /*2dd0*/  MUFU.TANH R84, R84 ;  /* 0x0000005400547308 */ /* 0x000f620000002400 */
[----:B------:R-:W-:-:S03]  /*2de0*/  UIMAD.WIDE.U32 UR6, UR36, UR6, URZ ;  /* 0x00000006240672a5 */ /* 0x000fc6000f8e003f */
[----:B0-----:R-:W-:Y:S01]  /*2df0*/  VIADDMNMX R68, R56, R68, R81, PT ;  /* 0x0000004438447246 */ /* 0x001fe20003800151 */
[C---:B------:R-:W-:Y:S01]  /*2e00*/  FMUL.FTZ R56, R0.reuse, R58 ;  /* 0x0000003a00387220 */ /* 0x040fe20000410000 */
[C---:B------:R-:W-:Y:S01]  /*2e10*/  FMUL.FTZ R58, R0.reuse, R62 ;  /* 0x0000003e003a7220 */ /* 0x040fe20000410000 */
[----:B------:R-:W-:Y:S01]  /*2e20*/  FMUL.FTZ R62, R0, R70 ;  /* 0x00000046003e7220 */ /* 0x000fe20000410000 */
[C---:B------:R-:W-:Y:S01]  /*2e30*/  ISETP.GT.AND P5, PT, R68.reuse, RZ, PT ;  /* 0x000000ff4400720c */ /* 0x040fe20003fa4270 */
[----:B------:R-:W0:Y:S01]  /*2e40*/  MUFU.TANH R85, R85 ;  /* 0x0000005500557308 */ /* 0x000e220000002400 */
[C---:B------:R-:W-:Y:S01]  /*2e50*/  ISETP.GT.AND P6, PT, R68.reuse, 0x1, PT ;  /* 0x000000014400780c */ /* 0x040fe20003fc4270 */
[----:B------:R-:W-:Y:S01]  /*2e60*/  UMOV UR6, URZ ;  /* 0x0000003f00067c82 */ /* 0x000fe20008000000 */
[----:B------:R-:W-:Y:S02]  /*2e70*/  ISETP.GT.AND P3, PT, R68, 0x8, PT ;  /* 0x000000084400780c */ /* 0x000fe40003f64270 */
[----:B------:R-:W-:-:S02]  /*2e80*/  FSEL R120, R120, -INF , P5 ;  /* 0xff80000078787808 */ /* 0x000fc40002800000 */
[----:B-1----:R-:W-:Y:S01]  /*2e90*/  FSEL R136, R136, -INF , P6 ;  /* 0xff80000088887808 */ /* 0x002fe20003000000 */
[----:B------:R-:W1:Y:S01]  /*2ea0*/  MUFU.TANH R83, R83 ;  /* 0x0000005300537308 */ /* 0x000e620000002400 */
[----:B------:R-:W-:Y:S02]  /*2eb0*/  ISETP.GT.AND P4, PT, R68, 0x9, PT ;  /* 0x000000094400780c */ /* 0x000fe40003f84270 */
[----:B--2---:R-:W-:Y:S02]  /*2ec0*/  FSEL R114, R121, -INF , P3 ;  /* 0xff80000079727808 */ /* 0x004fe40001800000 */
[----:B------:R-:W-:Y:S02]  /*2ed0*/  FMNMX.FTZ R59, R120, R136, !PT ;  /* 0x00000088783b7209 */ /* 0x000fe40007810000 */
[----:B------:R-:W-:Y:S01]  /*2ee0*/  ISETP.GT.AND P5, PT, R68, 0x10, PT ;  /* 0x000000104400780c */ /* 0x000fe20003fa4270 */
[----:B------:R-:W2:Y:S01]  /*2ef0*/  MUFU.TANH R87, R87 ;  /* 0x0000005700577308 */ /* 0x000ea20000002400 */
[----:B---3--:R-:W-:-:S02]  /*2f00*/  FSEL R124, R124, -INF , P4 ;  /* 0xff8000007c7c7808 */ /* 0x008fc40002000000 */
[----:B------:R-:W-:Y:S01]  /*2f10*/  FMNMX.FTZ R61, R114, R59, !PT ;  /* 0x0000003b723d7209 */ /* 0x000fe20007810000 */
[----:B------:R-:W-:Y:S01]  /*2f20*/  FMUL.FTZ R59, R0, R63 ;  /* 0x0000003f003b7220 */ /* 0x000fe20000410000 */
[----:B------:R-:W-:Y:S02]  /*2f30*/  ISETP.GT.AND P6, PT, R68, 0x11, PT ;  /* 0x000000114400780c */ /* 0x000fe40003fc4270 */
[----:B----4-:R-:W-:Y:S01]  /*2f40*/  FSEL R118, R137, -INF , P5 ;  /* 0xff80000089767808 */ /* 0x010fe20002800000 */
[----:B------:R-:W3:Y:S01]  /*2f50*/  MUFU.TANH R119, R119 ;  /* 0x0000007700777308 */ /* 0x000ee20000002400 */
[----:B------:R-:W-:Y:S01]  /*2f60*/  FMNMX.FTZ R63, R124, R61, !PT ;  /* 0x0000003d7c3f7209 */ /* 0x000fe20007810000 */
[----:B------:R-:W-:Y:S01]  /*2f70*/  FMUL.FTZ R61, R0, R67 ;  /* 0x00000043003d7220 */ /* 0x000fe20000410000 */
[----:B------:R-:W-:Y:S02]  /*2f80*/  ISETP.GT.AND P3, PT, R68, 0x18, PT ;  /* 0x000000184400780c */ /* 0x000fe40003f64270 */
[----:B-----5:R-:W-:-:S02]  /*2f90*/  FSEL R130, R129, -INF , P6 ;  /* 0xff80000081827808 */ /* 0x020fc40003000000 */
[----:B------:R-:W-:Y:S01]  /*2fa0*/  FMNMX.FTZ R67, R118, R63, !PT ;  /* 0x0000003f76437209 */ /* 0x000fe20007810000 */
[----:B------:R-:W4:Y:S01]  /*2fb0*/  MUFU.TANH R127, R127 ;  /* 0x0000007f007f7308 */ /* 0x000f220000002400 */
[----:B------:R-:W-:Y:S01]  /*2fc0*/  ISETP.GT.AND P4, PT, R68, 0x19, PT ;  /* 0x000000194400780c */ /* 0x000fe20003f84270 */
[----:B------:R-:W-:Y:S01]  /*2fd0*/  FMUL.FTZ R63, R0, R71 ;  /* 0x00000047003f7220 */ /* 0x000fe20000410000 */
[----:B------:R-:W-:Y:S01]  /*2fe0*/  FSEL R70, R125, -INF , P3 ;  /* 0xff8000007d467808 */ /* 0x000fe20001800000 */
[----:B------:R-:W-:Y:S02]  /*2ff0*/  WARPGROUP.DEPBAR.LE gsb0, 0x0 ;  /* 0x00008000000079c5 */ /* 0x000fe40000010000 */
[----:B------:R-:W-:Y:S01]  /*3000*/  FMNMX.FTZ R67, R130, R67, !PT ;  /* 0x0000004382437209 */ /* 0x000fe20007810000 */
[----:B------:R-:W-:Y:S01]  /*3010*/  WARPGROUP.ARRIVE ;  /* 0x00000000000079c5 */ /* 0x000fe20000000000 */
[----:B------:R-:W-:Y:S01]  /*3020*/  ISETP.GT.AND P3, PT, R68, 0x20, PT ;  /* 0x000000204400780c */ /* 0x000fe20003f64270 */
[----:B------:R-:W5:Y:S01]  /*3030*/  MUFU.TANH R64, R64 ;  /* 0x0000004000407308 */ /* 0x000f620000002400 */
[----:B------:R-:W-:Y:S01]  /*3040*/  FSEL R146, R128, -INF , P4 ;  /* 0xff80000080927808 */ /* 0x000fe20002000000 */
[----:B------:R-:W-:Y:S01]  /*3050*/  FMUL.FTZ R41, R0, R41 ;  /* 0x0000002900297220 */ /* 0x000fe20000410000 */
[----:B------:R-:W-:Y:S01]  /*3060*/  FMNMX.FTZ R67, R70, R67, !PT ;  /* 0x0000004346437209 */ /* 0x000fe20007810000 */
[----:B------:R-:W-:Y:S01]  /*3070*/  QGMMA.64x32x32.F32.E4M3.E4M3 R24, gdesc[UR12], R24, gsb0 ;  /* 0x006000000c1879f3 */ /* 0x000fe20008000818 */
[----:B------:R-:W-:Y:S01]  /*3080*/  ISETP.GT.AND P4, PT, R68, 0x21, PT ;  /* 0x000000214400780c */ /* 0x000fe20003f84270 */
[----:B------:R-:W-:Y:S01]  /*3090*/  FMUL.FTZ R44, R0, R44 ;  /* 0x0000002c002c7220 */ /* 0x000fe20000410000 */
[----:B------:R-:W-:Y:S01]  /*30a0*/  FSEL R144, R122, -INF , P3 ;  /* 0xff8000007a907808 */ /* 0x000fe20001800000 */
[----:B------:R-:W-:Y:S01]  /*30b0*/  FMUL.FTZ R40, R0, R40 ;  /* 0x0000002800287220 */ /* 0x000fe20000410000 */
[----:B------:R-:W-:Y:S01]  /*30c0*/  FMNMX.FTZ R67, R146, R67, !PT ;  /* 0x0000004392437209 */ /* 0x000fe20007810000 */
[----:B------:R-:W5:Y:S01]  /*30d0*/  MUFU.TANH R131, R131 ;  /* 0x0000008300837308 */ /* 0x000f620000002400 */
[----:B------:R-:W-:Y:S01]  /*30e0*/  ISETP.GT.AND P3, PT, R68, 0x28, PT ;  /* 0x000000284400780c */ /* 0x000fe20003f64270 */
[C---:B------:R-:W-:Y:S01]  /*30f0*/  FMUL.FTZ R45, R0.reuse, R45 ;  /* 0x0000002d002d7220 */ /* 0x040fe20000410000 */
[----:B------:R-:W-:Y:S01]  /*3100*/  FSEL R152, R123, -INF , P4 ;  /* 0xff8000007b987808 */ /* 0x000fe20002000000 */
[----:B------:R-:W-:Y:S01]  /*3110*/  FMUL.FTZ R49, R0, R49 ;  /* 0x0000003100317220 */ /* 0x000fe20000410000 */
[----:B------:R-:W-:Y:S01]  /*3120*/  FMNMX.FTZ R67, R144, R67, !PT ;  /* 0x0000004390437209 */ /* 0x000fe20007810000 */
[----:B------:R-:W-:Y:S01]  /*3130*/  FMUL.FTZ R53, R0, R53 ;  /* 0x0000003500357220 */ /* 0x000fe20000410000 */
[----:B------:R-:W-:Y:S01]  /*3140*/  ISETP.GT.AND P4, PT, R68, 0x29, PT ;  /* 0x000000294400780c */ /* 0x000fe20003f84270 */
[----:B------:R-:W-:Y:S01]  /*3150*/  MUFU.TANH R71, R41 ;  /* 0x0000002900477308 */ /* 0x000fe20000002400 */
[----:B------:R-:W-:Y:S01]  /*3160*/  FSEL R150, R126, -INF , P3 ;  /* 0xff8000007e967808 */ /* 0x000fe20001800000 */
[----:B------:R-:W-:Y:S01]  /*3170*/  FMUL.FTZ R48, R0, R48 ;  /* 0x0000003000307220 */ /* 0x000fe20000410000 */
[----:B------:R-:W-:Y:S01]  /*3180*/  FMNMX.FTZ R67, R152, R67, !PT ;  /* 0x0000004398437209 */ /* 0x000fe20007810000 */
[----:B------:R-:W-:Y:S01]  /*3190*/  FMUL.FTZ R52, R0, R52 ;  /* 0x0000003400347220 */ /* 0x000fe20000410000 */
[----:B------:R-:W-:Y:S01]  /*31a0*/  ISETP.GT.AND P3, PT, R68, 0x30, PT ;  /* 0x000000304400780c */ /* 0x000fe20003f64270 */
[----:B------:R-:W-:Y:S01]  /*31b0*/  FMUL.FTZ R43, R0, R43 ;  /* 0x0000002b002b7220 */ /* 0x000fe20000410000 */
[----:B------:R-:W-:Y:S01]  /*31c0*/  FSEL R154, R108, -INF , P4 ;  /* 0xff8000006c9a7808 */ /* 0x000fe20002000000 */
[----:B------:R0:W-:Y:S01]  /*31d0*/  MUFU.TANH R66, R40 ;  /* 0x0000002800427308 */ /* 0x0001e20000002400 */
[----:B------:R-:W-:Y:S01]  /*31e0*/  FMNMX.FTZ R67, R150, R67, !PT ;  /* 0x0000004396437209 */ /* 0x000fe20007810000 */
[----:B------:R-:W-:Y:S01]  /*31f0*/  @UP0 ULDC UR15, c[0x0][0x450] ;  /* 0x00011400000f0ab9 */ /* 0x000fe20000000800 */
[----:B------:R-:W-:Y:S01]  /*3200*/  ISETP.GT.AND P4, PT, R68, 0x31, PT ;  /* 0x000000314400780c */ /* 0x000fe20003f84270 */
[----:B------:R-:W-:Y:S01]  /*3210*/  UIMAD UR14, UR46, UR18, -UR19 ;  /* 0x000000122e0e72a4 */ /* 0x000fe2000f8e0a13 */
[----:B------:R-:W-:Y:S01]  /*3220*/  FSEL R158, R109, -INF , P3 ;  /* 0xff8000006d9e7808 */ /* 0x000fe20001800000 */
[----:B------:R-:W-:Y:S01]  /*3230*/  @UP0 USHF.R.U32.HI UR11, URZ, UR15, UR7 ;  /* 0x0000000f3f0b0299 */ /* 0x000fe20008011607 */
[----:B------:R-:W-:Y:S01]  /*3240*/  FMNMX.FTZ R67, R154, R67, !PT ;  /* 0x000000439a437209 */ /* 0x000fe20007810000 */
[----:B------:R-:W5:Y:S01]  /*3250*/  MUFU.TANH R65, R65 ;  /* 0x0000004100417308 */ /* 0x000f620000002400 */
[----:B------:R-:W-:Y:S01]  /*3260*/  ISETP.GT.AND P3, PT, R68, 0x38, PT ;  /* 0x000000384400780c */ /* 0x000fe20003f64270 */
[----:B0-----:R-:W-:Y:S01]  /*3270*/  FMUL.FTZ R40, R0, R42 ;  /* 0x0000002a00287220 */ /* 0x001fe20000410000 */
[----:B------:R-:W-:Y:S01]  /*3280*/  FSEL R156, R112, -INF , P4 ;  /* 0xff800000709c7808 */ /* 0x000fe20002000000 */
[----:B------:R-:W-:Y:S01]  /*3290*/  UIADD3 UR7, UR14, UR11, URZ ;  /* 0x0000000b0e077290 */ /* 0x000fe2000fffe03f */
[----:B------:R-:W-:-:S02]  /*32a0*/  FMNMX.FTZ R67, R158, R67, !PT ;  /* 0x000000439e437209 */ /* 0x000fc40007810000 */
[----:B------:R-:W-:Y:S01]  /*32b0*/  ISETP.GT.AND P6, PT, R68, 0x39, PT ;  /* 0x000000394400780c */ /* 0x000fe20003fc4270 */
[----:B------:R-:W0:Y:S01]  /*32c0*/  MUFU.TANH R69, R69 ;  /* 0x0000004500457308 */ /* 0x000e220000002400 */
[----:B------:R-:W-:Y:S01]  /*32d0*/  FSEL R148, R113, -INF , P3 ;  /* 0xff80000071947808 */ /* 0x000fe20001800000 */
[----:B------:R-:W-:Y:S01]  /*32e0*/  UIMAD.WIDE UR6, UR7, -0x6db6db6d, UR6 ;  /* 0x92492493070678a5 */ /* 0x000fe2000f8e0206 */
[----:B------:R-:W-:Y:S02]  /*32f0*/  FMNMX.FTZ R67, R156, R67, !PT ;  /* 0x000000439c437209 */ /* 0x000fe40007810000 */
[----:B------:R-:W-:Y:S01]  /*3300*/  ISETP.GT.AND P4, PT, R68, 0x40, PT ;  /* 0x000000404400780c */ /* 0x000fe20003f84270 */
[----:B------:R-:W-:Y:S01]  /*3310*/  USHF.R.U32.HI UR6, URZ, 0x1f, UR7 ;  /* 0x0000001f3f067899 */ /* 0x000fe20008011607 */
[----:B------:R-:W-:Y:S01]  /*3320*/  FSEL R142, R116, -INF , P6 ;  /* 0xff800000748e7808 */ /* 0x000fe20003000000 */
[----:B------:R-:W-:Y:S01]  /*3330*/  MUFU.TANH R3, R3 ;  /* 0x0000000300037308 */ /* 0x000fe20000002400 */
[----:B------:R-:W-:Y:S01]  /*3340*/  FMNMX.FTZ R67, R148, R67, !PT ;  /* 0x0000004394437209 */ /* 0x000fe20007810000 */
[----:B------:R-:W-:Y:S01]  /*3350*/  ULEA.HI.SX32 UR6, UR7, UR6, 0x19 ;  /* 0x0000000607067291 */ /* 0x000fe2000f8fca3f */
[----:B------:R-:W-:-:S02]  /*3360*/  ISETP.GT.AND P5, PT, R68, 0x41, PT ;  /* 0x000000414400780c */ /* 0x000fc40003fa4270 */
[----:B------:R-:W-:Y:S01]  /*3370*/  FSEL R140, R88, -INF , P4 ;  /* 0xff800000588c7808 */ /* 0x000fe20002000000 */
[----:B------:R-:W-:Y:S01]  /*3380*/  UISETP.LT.AND UP1, UPT, URZ, UR6, UPT ;  /* 0x000000063f00728c */ /* 0x000fe2000bf21270 */
[----:B------:R-:W-:Y:S01]  /*3390*/  FMNMX.FTZ R67, R142, R67, !PT ;  /* 0x000000438e437209 */ /* 0x000fe20007810000 */
[----:B------:R-:W0:Y:S01]  /*33a0*/  MUFU.TANH R88, R44 ;  /* 0x0000002c00587308 */ /* 0x000e220000002400 */
[----:B------:R-:W-:Y:S01]  /*33b0*/  ISETP.GT.AND P3, PT, R68, 0x48, PT ;  /* 0x000000484400780c */ /* 0x000fe20003f64270 */
[----:B------:R-:W-:Y:S01]  /*33c0*/  USEL UR50, URZ, UR6, !UP1 ;  /* 0x000000063f327287 */ /* 0x000fe2000c800000 */
[----:B------:R-:W-:Y:S02]  /*33d0*/  FSEL R138, R106, -INF , P5 ;  /* 0xff8000006a8a7808 */ /* 0x000fe40002800000 */
[----:B------:R-:W-:Y:S01]  /*33e0*/  FMNMX.FTZ R67, R140, R67, !PT ;  /* 0x000000438c437209 */ /* 0x000fe20007810000 */
[----:B------:R-:W-:Y:S02]  /*33f0*/  WARPGROUP.DEPBAR.LE gsb0, 0x0 ;  /* 0x00008000000079c5 */ /* 0x000fe40000010000 */
[----:B------:R-:W-:Y:S01]  /*3400*/  ISETP.GT.AND P4, PT, R68, 0x49, PT ;  /* 0x000000494400780c */ /* 0x000fe20003f84270 */
[----:B------:R-:W-:Y:S01]  /*3410*/  MUFU.TANH R5, R5 ;  /* 0x0000000500057308 */ /* 0x000fe20000002400 */
[----:B------:R-:W-:Y:S01]  /*3420*/  FSEL R134, R107, -INF , P3 ;  /* 0xff8000006b867808 */ /* 0x000fe20001800000 */
[----:B------:R-:W-:Y:S01]  /*3430*/  FMUL.FTZ R113, R0, R35 ;  /* 0x0000002300717220 */ /* 0x000fe20000410000 */
[----:B------:R-:W-:Y:S01]  /*3440*/  FMNMX.FTZ R67, R138, R67, !PT ;  /* 0x000000438a437209 */ /* 0x000fe20007810000 */
[----:B------:R-:W-:Y:S01]  /*3450*/  UISETP.GE.AND UP1, UPT, UR51, UR50, UPT ;  /* 0x000000323300728c */ /* 0x000fe2000bf26270 */
[----:B------:R-:W-:-:S02]  /*3460*/  ISETP.GT.AND P5, PT, R68, 0x50, PT ;  /* 0x000000504400780c */ /* 0x000fc40003fa4270 */
[----:B------:R-:W-:Y:S01]  /*3470*/  FSEL R132, R110, -INF , P4 ;  /* 0xff8000006e847808 */ /* 0x000fe20002000000 */
[----:B------:R-:W-:Y:S01]  /*3480*/  MUFU.TANH R107, R53 ;  /* 0x00000035006b7308 */ /* 0x000fe20000002400 */
[----:B------:R-:W-:Y:S02]  /*3490*/  FMNMX.FTZ R67, R134, R67, !PT ;  /* 0x0000004386437209 */ /* 0x000fe40007810000 */
[----:B------:R-:W-:Y:S02]  /*34a0*/  ISETP.GT.AND P3, PT, R68, 0x51, PT ;  /* 0x000000514400780c */ /* 0x000fe40003f64270 */
[----:B------:R-:W-:Y:S01]  /*34b0*/  FSEL R128, R111, -INF , P5 ;  /* 0xff8000006f807808 */ /* 0x000fe20002800000 */
[----:B------:R-:W-:Y:S01]  /*34c0*/  FMUL.FTZ R111, R0, R31 ;  /* 0x0000001f006f7220 */ /* 0x000fe20000410000 */
[----:B------:R-:W-:Y:S01]  /*34d0*/  FMNMX.FTZ R67, R132, R67, !PT ;  /* 0x0000004384437209 */ /* 0x000fe20007810000 */
[----:B------:R-:W-:Y:S01]  /*34e0*/  MUFU.TANH R6, R6 ;  /* 0x0000000600067308 */ /* 0x000fe20000002400 */
[----:B------:R-:W-:-:S02]  /*34f0*/  ISETP.GT.AND P4, PT, R68, 0x58, PT ;  /* 0x000000584400780c */ /* 0x000fc40003f84270 */
[----:B------:R-:W-:Y:S02]  /*3500*/  FSEL R126, R97, -INF , P3 ;  /* 0xff800000617e7808 */ /* 0x000fe40001800000 */
[----:B------:R-:W-:Y:S02]  /*3510*/  FMNMX.FTZ R67, R128, R67, !PT ;  /* 0x0000004380437209 */ /* 0x000fe40007810000 */
[----:B------:R-:W-:Y:S01]  /*3520*/  ISETP.GT.AND P3, PT, R68, 0x59, PT ;  /* 0x000000594400780c */ /* 0x000fe20003f64270 */
[----:B------:R-:W0:Y:S01]  /*3530*/  MUFU.TANH R97, R45 ;  /* 0x0000002d00617308 */ /* 0x000e220000002400 */
[----:B------:R-:W-:Y:S02]  /*3540*/  FSEL R122, R100, -INF , P4 ;  /* 0xff800000647a7808 */ /* 0x000fe40002000000 */
        /* <DEDUP_REMOVED lines=8> */
[----:B------:R-:W0:Y:S01]  /*35d0*/  MUFU.TANH R101, R48 ;  /* 0x0000003000657308 */ /* 0x000e220000002400 */
[----:B------:R-:W-:-:S02]  /*35e0*/  ISETP.GT.AND P4, PT, R68, 0x68, PT ;  /* 0x000000684400780c */ /* 0x000fc40003f84270 */
[----:B------:R-:W-:Y:S02]  /*35f0*/  FSEL R110, R102, -INF , P3 ;  /* 0xff800000666e7808 */ /* 0x000fe40001800000 */
[----:B------:R-:W-:Y:S02]  /*3600*/  FMNMX.FTZ R67, R112, R67, !PT ;  /* 0x0000004370437209 */ /* 0x000fe40007810000 */
[----:B------:R-:W-:Y:S01]  /*3610*/  ISETP.GT.AND P3, PT, R68, 0x69, PT ;  /* 0x000000694400780c */ /* 0x000fe20003f64270 */
[----:B------:R-:W-:Y:S01]  /*3620*/  MUFU.TANH R8, R8 ;  /* 0x0000000800087308 */ /* 0x000fe20000002400 */
[----:B------:R-:W-:Y:S02]  /*3630*/  FSEL R108, R99, -INF , P4 ;  /* 0xff800000636c7808 */ /* 0x000fe40002000000 */
[----:B------:R-:W-:Y:S02]  /*3640*/  FMNMX.FTZ R67, R110, R67, !PT ;  /* 0x000000436e437209 */ /* 0x000fe40007810000 */
[----:B------:R-:W-:-:S02]  /*3650*/  ISETP.GT.AND P4, PT, R68, 0x70, PT ;  /* 0x000000704400780c */ /* 0x000fc40003f84270 */
[----:B------:R-:W-:Y:S01]  /*3660*/  FSEL R106, R103, -INF , P3 ;  /* 0xff800000676a7808 */ /* 0x000fe20001800000 */
[----:B------:R1:W0:Y:S01]  /*3670*/  MUFU.TANH R99, R49 ;  /* 0x0000003100637308 */ /* 0x0002220000002400 */
[----:B------:R-:W-:Y:S02]  /*3680*/  FMNMX.FTZ R67, R108, R67, !PT ;  /* 0x000000436c437209 */ /* 0x000fe40007810000 */
[----:B------:R-:W-:Y:S02]  /*3690*/  ISETP.GT.AND P3, PT, R68, 0x71, PT ;  /* 0x000000714400780c */ /* 0x000fe40003f64270 */
[----:B------:R-:W-:Y:S01]  /*36a0*/  FSEL R102, R115, -INF , P4 ;  /* 0xff80000073667808 */ /* 0x000fe20002000000 */
[----:B------:R-:W-:Y:S01]  /*36b0*/  FMUL.FTZ R115, R0, R34 ;  /* 0x0000002200737220 */ /* 0x000fe20000410000 */
[----:B------:R-:W-:Y:S01]  /*36c0*/  FMNMX.FTZ R67, R106, R67, !PT ;  /* 0x000000436a437209 */ /* 0x000fe20007810000 */
[----:B------:R2:W0:Y:S01]  /*36d0*/  MUFU.TANH R103, R52 ;  /* 0x0000003400677308 */ /* 0x0004220000002400 */
[----:B------:R-:W-:Y:S01]  /*36e0*/  ISETP.GT.AND P4, PT, R68, 0x78, PT ;  /* 0x000000784400780c */ /* 0x000fe20003f84270 */
[C---:B-1----:R-:W-:Y:S01]  /*36f0*/  FMUL.FTZ R49, R0.reuse, R24 ;  /* 0x0000001800317220 */ /* 0x042fe20000410000 */
[----:B------:R-:W-:Y:S01]  /*3700*/  FSEL R100, R117, -INF , P3 ;  /* 0xff80000075647808 */ /* 0x000fe20001800000 */
[----:B------:R-:W-:Y:S01]  /*3710*/  FMUL.FTZ R117, R0, R39 ;  /* 0x0000002700757220 */ /* 0x000fe20000410000 */
[----:B------:R-:W-:-:S02]  /*3720*/  FMNMX.FTZ R67, R102, R67, !PT ;  /* 0x0000004366437209 */ /* 0x000fc40007810000 */
[----:B------:R-:W-:Y:S01]  /*3730*/  ISETP.GT.AND P3, PT, R68, 0x79, PT ;  /* 0x000000794400780c */ /* 0x000fe20003f64270 */
[----:B------:R-:W-:Y:S01]  /*3740*/  MUFU.TANH R9, R9 ;  /* 0x0000000900097308 */ /* 0x000fe20000002400 */
[----:B------:R-:W-:Y:S01]  /*3750*/  FSEL R98, R84, -INF , P4 ;  /* 0xff80000054627808 */ /* 0x000fe20002000000 */
[----:B--2---:R-:W-:Y:S01]  /*3760*/  FMUL.FTZ R52, R0, R25 ;  /* 0x0000001900347220 */ /* 0x004fe20000410000 */
        /* <DEDUP_REMOVED lines=8> */
[----:B------:R1:W2:Y:S01]  /*37f0*/  MUFU.TANH R83, R49 ;  /* 0x0000003100537308 */ /* 0x0002a20000002400 */
[----:B------:R-:W-:Y:S02]  /*3800*/  ISETP.GT.AND P4, PT, R68, 0x88, PT ;  /* 0x000000884400780c */ /* 0x000fe40003f84270 */
[----:B------:R-:W-:Y:S02]  /*3810*/  FSEL R41, R87, -INF , P3 ;  /* 0xff80000057297808 */ /* 0x000fe40001800000 */
[----:B------:R-:W-:-:S02]  /*3820*/  FMNMX.FTZ R44, R84, R67, !PT ;  /* 0x00000043542c7209 */ /* 0x000fc40007810000 */
[----:B------:R-:W-:Y:S01]  /*3830*/  ISETP.GT.AND P3, PT, R68, 0x89, PT ;  /* 0x000000894400780c */ /* 0x000fe20003f64270 */
[----:B------:R2:W2:Y:S01]  /*3840*/  MUFU.TANH R85, R52 ;  /* 0x0000003400557308 */ /* 0x0004a20000002400 */
[----:B---3--:R-:W-:Y:S01]  /*3850*/  FSEL R42, R119, -INF , P4 ;  /* 0xff800000772a7808 */ /* 0x008fe20002000000 */
[----:B------:R-:W-:Y:S01]  /*3860*/  FMUL.FTZ R119, R0, R38 ;  /* 0x0000002600777220 */ /* 0x000fe20000410000 */
[----:B------:R-:W-:Y:S02]  /*3870*/  FMNMX.FTZ R45, R41, R44, !PT ;  /* 0x0000002c292d7209 */ /* 0x000fe40007810000 */
[----:B------:R-:W-:Y:S02]  /*3880*/  ISETP.GT.AND P4, PT, R68, 0x90, PT ;  /* 0x000000904400780c */ /* 0x000fe40003f84270 */
[----:B----4-:R-:W-:Y:S01]  /*3890*/  FSEL R44, R127, -INF , P3 ;  /* 0xff8000007f2c7808 */ /* 0x010fe20001800000 */
[----:B------:R-:W-:Y:S01]  /*38a0*/  MUFU.TANH R11, R11 ;  /* 0x0000000b000b7308 */ /* 0x000fe20000002400 */
[----:B------:R-:W-:-:S02]  /*38b0*/  FMNMX.FTZ R45, R42, R45, !PT ;  /* 0x0000002d2a2d7209 */ /* 0x000fc40007810000 */
[----:B------:R-:W-:Y:S02]  /*38c0*/  ISETP.GT.AND P3, PT, R68, 0x91, PT ;  /* 0x000000914400780c */ /* 0x000fe40003f64270 */
[----:B-----5:R-:W-:Y:S02]  /*38d0*/  FSEL R24, R64, -INF , P4 ;  /* 0xff80000040187808 */ /* 0x020fe40002000000 */
[----:B------:R-:W-:Y:S01]  /*38e0*/  FMNMX.FTZ R53, R44, R45, !PT ;  /* 0x0000002d2c357209 */ /* 0x000fe20007810000 */
[----:B------:R-:W-:Y:S01]  /*38f0*/  MUFU.TANH R12, R12 ;  /* 0x0000000c000c7308 */ /* 0x000fe20000002400 */
        /* <DEDUP_REMOVED lines=9> */
[----:B0-----:R-:W-:Y:S01]  /*3990*/  FSEL R48, R69, -INF , P3 ;  /* 0xff80000045307808 */ /* 0x001fe20001800000 */
[----:B------:R0:W3:Y:S01]  /*39a0*/  MUFU.TANH R87, R53 ;  /* 0x0000003500577308 */ /* 0x0000e20000002400 */
[----:B------:R-:W-:Y:S01]  /*39b0*/  FMNMX.FTZ R65, R25, R64, !PT ;  /* 0x0000004019417209 */ /* 0x000fe20007810000 */
[----:B------:R-:W-:Y:S01]  /*39c0*/  FMUL.FTZ R64, R0, R29 ;  /* 0x0000001d00407220 */ /* 0x000fe20000410000 */
[----:B------:R-:W-:Y:S01]  /*39d0*/  ISETP.GT.AND P3, PT, R68, 0xa1, PT ;  /* 0x000000a14400780c */ /* 0x000fe20003f64270 */
[----:B------:R-:W-:Y:S01]  /*39e0*/  FMUL.FTZ R69, R0, R36 ;  /* 0x0000002400457220 */ /* 0x000fe20000410000 */
[----:B------:R-:W-:-:S02]  /*39f0*/  FSEL R28, R66, -INF , P4 ;  /* 0xff800000421c7808 */ /* 0x000fc40002000000 */
[----:B------:R-:W-:Y:S01]  /*3a00*/  FMNMX.FTZ R65, R48, R65, !PT ;  /* 0x0000004130417209 */ /* 0x000fe20007810000 */
[----:B------:R4:W5:Y:S01]  /*3a10*/  MUFU.TANH R109, R64 ;  /* 0x00000040006d7308 */ /* 0x0009620000002400 */
[----:B------:R-:W-:Y:S02]  /*3a20*/  ISETP.GT.AND P4, PT, R68, 0xa8, PT ;  /* 0x000000a84400780c */ /* 0x000fe40003f84270 */
[----:B-1----:R-:W-:Y:S01]  /*3a30*/  FSEL R49, R71, -INF , P3 ;  /* 0xff80000047317808 */ /* 0x002fe20001800000 */
[----:B------:R-:W-:Y:S01]  /*3a40*/  FMUL.FTZ R71, R0, R37 ;  /* 0x0000002500477220 */ /* 0x000fe20000410000 */
[----:B------:R-:W-:Y:S01]  /*3a50*/  FMNMX.FTZ R66, R28, R65, !PT ;  /* 0x000000411c427209 */ /* 0x000fe20007810000 */
[----:B------:R-:W-:Y:S01]  /*3a60*/  FMUL.FTZ R65, R0, R32 ;  /* 0x0000002000417220 */ /* 0x000fe20000410000 */
[----:B------:R-:W-:Y:S01]  /*3a70*/  ISETP.GT.AND P3, PT, R68, 0xa9, PT ;  /* 0x000000a94400780c */ /* 0x000fe20003f64270 */
[----:B------:R-:W-:Y:S01]  /*3a80*/  MUFU.TANH R14, R14 ;  /* 0x0000000e000e7308 */ /* 0x000fe20000002400 */
[----:B------:R-:W-:-:S02]  /*3a90*/  FSEL R29, R88, -INF , P4 ;  /* 0xff800000581d7808 */ /* 0x000fc40002000000 */
[----:B------:R-:W-:Y:S02]  /*3aa0*/  FMNMX.FTZ R66, R49, R66, !PT ;  /* 0x0000004231427209 */ /* 0x000fe40007810000 */
[C---:B------:R-:W-:Y:S02]  /*3ab0*/  ISETP.GT.AND P4, PT, R68.reuse, 0xb0, PT ;  /* 0x000000b04400780c */ /* 0x040fe40003f84270 */
[----:B--2---:R-:W-:Y:S01]  /*3ac0*/  FSEL R52, R97, -INF , P3 ;  /* 0xff80000061347808 */ /* 0x004fe20001800000 */
[----:B------:R-:W-:Y:S01]  /*3ad0*/  MUFU.TANH R71, R71 ;  /* 0x0000004700477308 */ /* 0x000fe20000002400 */
[----:B------:R-:W-:Y:S02]  /*3ae0*/  FMNMX.FTZ R67, R29, R66, !PT ;  /* 0x000000421d437209 */ /* 0x000fe40007810000 */
[----:B------:R-:W-:Y:S02]  /*3af0*/  ISETP.GT.AND P3, PT, R68, 0xb1, PT ;  /* 0x000000b14400780c */ /* 0x000fe40003f64270 */
[----:B0-----:R-:W-:-:S02]  /*3b00*/  FSEL R53, R101, -INF , P4 ;  /* 0xff80000065357808 */ /* 0x001fc40002000000 */
[----:B------:R-:W-:Y:S01]  /*3b10*/  FMNMX.FTZ R66, R52, R67, !PT ;  /* 0x0000004334427209 */ /* 0x000fe20007810000 */
[----:B------:R0:W1:Y:S01]  /*3b20*/  MUFU.TANH R97, R65 ;  /* 0x0000004100617308 */ /* 0x0000620000002400 */
[----:B------:R-:W-:Y:S02]  /*3b30*/  ISETP.GT.AND P4, PT, R68, 0xb8, PT ;  /* 0x000000b84400780c */ /* 0x000fe40003f84270 */
[----:B------:R-:W-:Y:S02]  /*3b40*/  FSEL R32, R99, -INF , P3 ;  /* 0xff80000063207808 */ /* 0x000fe40001800000 */
[----:B------:R-:W-:Y:S01]  /*3b50*/  FMNMX.FTZ R67, R53, R66, !PT ;  /* 0x0000004235437209 */ /* 0x000fe20007810000 */
[----:B------:R-:W-:Y:S01]  /*3b60*/  FMUL.FTZ R66, R0, R33 ;  /* 0x0000002100427220 */ /* 0x000fe20000410000 */
[----:B------:R-:W-:Y:S01]  /*3b70*/  ISETP.GT.AND P3, PT, R68, 0xb9, PT ;  /* 0x000000b94400780c */ /* 0x000fe20003f64270 */
[----:B------:R-:W-:Y:S01]  /*3b80*/  MUFU.TANH R101, R69 ;  /* 0x0000004500657308 */ /* 0x000fe20000002400 */
[----:B----4-:R-:W-:Y:S01]  /*3b90*/  FSEL R64, R103, -INF , P4 ;  /* 0xff80000067407808 */ /* 0x010fe20002000000 */
[----:B------:R-:W-:Y:S01]  /*3ba0*/  FMUL.FTZ R103, R0, R27 ;  /* 0x0000001b00677220 */ /* 0x000fe20000410000 */
[----:B------:R-:W-:-:S02]  /*3bb0*/  FMNMX.FTZ R67, R32, R67, !PT ;  /* 0x0000004320437209 */ /* 0x000fc40007810000 */
[----:B------:R-:W-:Y:S02]  /*3bc0*/  ISETP.GT.AND P4, PT, R68, 0xc0, PT ;  /* 0x000000c04400780c */ /* 0x000fe40003f84270 */
[----:B------:R-:W-:Y:S01]  /*3bd0*/  FSEL R33, R107, -INF , P3 ;  /* 0xff8000006b217808 */ /* 0x000fe20001800000 */
[----:B------:R5:W2:Y:S01]  /*3be0*/  MUFU.TANH R99, R66 ;  /* 0x0000004200637308 */ /* 0x000aa20000002400 */
[----:B------:R-:W-:Y:S01]  /*3bf0*/  FMNMX.FTZ R88, R64, R67, !PT ;  /* 0x0000004340587209 */ /* 0x000fe20007810000 */
[----:B------:R-:W-:Y:S01]  /*3c00*/  FMUL.FTZ R107, R0, R26 ;  /* 0x0000001a006b7220 */ /* 0x000fe20000410000 */
[C---:B------:R-:W-:Y:S02]  /*3c10*/  ISETP.GT.AND P3, PT, R68.reuse, 0xc1, PT ;  /* 0x000000c14400780c */ /* 0x040fe40003f64270 */
[----:B0-----:R-:W-:Y:S02]  /*3c20*/  FSEL R65, R83, -INF , P4 ;  /* 0xff80000053417808 */ /* 0x001fe40002000000 */
[----:B------:R-:W-:Y:S01]  /*3c30*/  FMNMX.FTZ R88, R33, R88, !PT ;  /* 0x0000005821587209 */ /* 0x000fe20007810000 */
[----:B------:R-:W0:Y:S01]  /*3c40*/  MUFU.TANH R15, R15 ;  /* 0x0000000f000f7308 */ /* 0x000e220000002400 */
[----:B------:R-:W-:-:S02]  /*3c50*/  ISETP.GT.AND P4, PT, R68, 0xc8, PT ;  /* 0x000000c84400780c */ /* 0x000fc40003f84270 */
[----:B------:R-:W-:Y:S01]  /*3c60*/  FSEL R36, R85, -INF , P3 ;  /* 0xff80000055247808 */ /* 0x000fe20001800000 */
[----:B------:R-:W-:Y:S01]  /*3c70*/  FMUL.FTZ R85, R0, R47 ;  /* 0x0000002f00557220 */ /* 0x000fe20000410000 */
[----:B------:R-:W-:Y:S02]  /*3c80*/  FMNMX.FTZ R83, R65, R88, !PT ;  /* 0x0000005841537209 */ /* 0x000fe40007810000 */
[----:B------:R-:W-:Y:S01]  /*3c90*/  ISETP.GT.AND P3, PT, R68, 0xc9, PT ;  /* 0x000000c94400780c */ /* 0x000fe20003f64270 */
[----:B------:R-:W4:Y:S01]  /*3ca0*/  MUFU.TANH R20, R20 ;  /* 0x0000001400147308 */ /* 0x000f220000002400 */
[----:B---3--:R-:W-:Y:S01]  /*3cb0*/  FSEL R67, R87, -INF , P4 ;  /* 0xff80000057437808 */ /* 0x008fe20002000000 */
[----:B------:R-:W-:Y:S01]  /*3cc0*/  FMUL.FTZ R87, R0, R51 ;  /* 0x0000003300577220 */ /* 0x000fe20000410000 */
[----:B------:R-:W-:Y:S01]  /*3cd0*/  FMNMX.FTZ R88, R36, R83, !PT ;  /* 0x0000005324587209 */ /* 0x000fe20007810000 */
[----:B------:R-:W-:Y:S01]  /*3ce0*/  FMUL.FTZ R83, R0, R46 ;  /* 0x0000002e00537220 */ /* 0x000fe20000410000 */
[----:B------:R-:W-:-:S02]  /*3cf0*/  ISETP.GT.AND P4, PT, R68, 0xd0, PT ;  /* 0x000000d04400780c */ /* 0x000fc40003f84270 */
[----:B-----5:R-:W-:Y:S01]  /*3d00*/  FSEL R66, R109, -INF , P3 ;  /* 0xff8000006d427808 */ /* 0x020fe20001800000 */
[----:B------:R-:W-:Y:S01]  /*3d10*/  FMUL.FTZ R109, R0, R30 ;  /* 0x0000001e006d7220 */ /* 0x000fe20000410000 */
[----:B------:R-:W-:Y:S01]  /*3d20*/  FMNMX.FTZ R37, R67, R88, !PT ;  /* 0x0000005843257209 */ /* 0x000fe20007810000 */
[----:B------:R-:W3:Y:S01]  /*3d30*/  MUFU.TANH R21, R21 ;  /* 0x0000001500157308 */ /* 0x000ee20000002400 */
[----:B------:R-:W-:Y:S02]  /*3d40*/  ISETP.GT.AND P3, PT, R68, 0xd1, PT ;  /* 0x000000d14400780c */ /* 0x000fe40003f64270 */
[----:B-1----:R-:W-:Y:S01]  /*3d50*/  FSEL R46, R97, -INF , P4 ;  /* 0xff800000612e7808 */ /* 0x002fe20002000000 */
[----:B------:R-:W-:Y:S01]  /*3d60*/  FMUL.FTZ R97, R0, R50 ;  /* 0x0000003200617220 */ /* 0x000fe20000410000 */
[----:B------:R-:W-:Y:S02]  /*3d70*/  FMNMX.FTZ R69, R66, R37, !PT ;  /* 0x0000002542457209 */ /* 0x000fe40007810000 */
[----:B------:R-:W-:Y:S01]  /*3d80*/  ISETP.GT.AND P4, PT, R68, 0xd8, PT ;  /* 0x000000d84400780c */ /* 0x000fe20003f84270 */
[----:B------:R-:W1:Y:S01]  /*3d90*/  MUFU.TANH R104, R104 ;  /* 0x0000006800687308 */ /* 0x000e620000002400 */
[----:B--2---:R-:W-:Y:S01]  /*3da0*/  FSEL R37, R99, -INF , P3 ;  /* 0xff80000063257808 */ /* 0x004fe20001800000 */
[----:B------:R-:W-:Y:S01]  /*3db0*/  FMUL.FTZ R99, R0, R55 ;  /* 0x0000003700637220 */ /* 0x000fe20000410000 */
[----:B------:R-:W-:-:S02]  /*3dc0*/  FMNMX.FTZ R88, R46, R69, !PT ;  /* 0x000000452e587209 */ /* 0x000fc40007810000 */
[----:B------:R-:W-:Y:S02]  /*3dd0*/  ISETP.GT.AND P3, PT, R68, 0xd9, PT ;  /* 0x000000d94400780c */ /* 0x000fe40003f64270 */
[----:B------:R-:W-:Y:S01]  /*3de0*/  FSEL R47, R101, -INF , P4 ;  /* 0xff800000652f7808 */ /* 0x000fe20002000000 */
[----:B------:R-:W2:Y:S01]  /*3df0*/  MUFU.TANH R105, R105 ;  /* 0x0000006900697308 */ /* 0x000ea20000002400 */
[----:B------:R-:W-:Y:S01]  /*3e00*/  FMNMX.FTZ R88, R37, R88, !PT ;  /* 0x0000005825587209 */ /* 0x000fe20007810000 */
[----:B------:R-:W-:Y:S01]  /*3e10*/  FMUL.FTZ R101, R0, R54 ;  /* 0x0000003600657220 */ /* 0x000fe20000410000 */
[----:B------:R-:W-:Y:S02]  /*3e20*/  FSEL R68, R71, -INF , P3 ;  /* 0xff80000047447808 */ /* 0x000fe40001800000 */
[----:B------:R-:W-:Y:S01]  /*3e30*/  FMNMX.FTZ R69, R47, R88, !PT ;  /* 0x000000582f457209 */ /* 0x000fe20007810000 */
[----:B------:R-:W5:Y:S02]  /*3e40*/  SHFL.IDX PT, R71, R80, 0x1, 0x1c1f ;  /* 0x003c1f0050477f89 */ /* 0x000f6400000e0000 */
[----:B------:R-:W2:Y:S01]  /*3e50*/  MUFU.TANH R89, R89 ;  /* 0x0000005900597308 */ /* 0x000ea20000002400 */
[----:B------:R-:W-:-:S05]  /*3e60*/  FMNMX.FTZ R69, R68, R69, !PT ;  /* 0x0000004544457209 */ /* 0x000fca0007810000 */
[----:B------:R-:W0:Y:S02]  /*3e70*/  SHFL.BFLY PT, R50, R69, 0x2, 0x1f ;  /* 0x0c401f0045327f89 */ /* 0x000e2400000e0000 */
[----:B------:R-:W2:Y:S08]  /*3e80*/  MUFU.TANH R90, R90 ;  /* 0x0000005a005a7308 */ /* 0x000eb00000002400 */
[----:B------:R-:W2:Y:S01]  /*3e90*/  MUFU.TANH R91, R91 ;  /* 0x0000005b005b7308 */ /* 0x000ea20000002400 */
[----:B-----5:R-:W-:-:S07]  /*3ea0*/  IADD3 R82, R71, -UR19, R82 ;  /* 0x8000001347527c10 */ /* 0x020fce000fffe052 */
[----:B------:R-:W5:Y:S01]  /*3eb0*/  MUFU.TANH R92, R92 ;  /* 0x0000005c005c7308 */ /* 0x000f620000002400 */
[----:B------:R-:W-:Y:S02]  /*3ec0*/  VIMNMX R133, R81, R82, PT ;  /* 0x0000005251857248 */ /* 0x000fe40003fe0100 */
[----:B0-----:R-:W-:Y:S02]  /*3ed0*/  FMNMX.FTZ R50, R69, R50, !PT ;  /* 0x0000003245327209 */ /* 0x001fe40007810000 */
[----:B------:R-:W-:-:S03]  /*3ee0*/  ISETP.GT.AND P4, PT, R133, 0x1, PT ;  /* 0x000000018500780c */ /* 0x000fc60003f84270 */
[----:B------:R-:W0:Y:S01]  /*3ef0*/  MUFU.TANH R94, R94 ;  /* 0x0000005e005e7308 */ /* 0x000e220000002400 */
[----:B------:R-:W-:Y:S01]  /*3f00*/  ISETP.GT.AND P5, PT, R133, 0x8, PT ;  /* 0x000000088500780c */ /* 0x000fe20003fa4270 */
[----:B------:R-:W4:Y:S01]  /*3f10*/  SHFL.BFLY PT, R27, R50, 0x1, 0x1f ;  /* 0x0c201f00321b7f89 */ /* 0x000f2200000e0000 */
[----:B------:R-:W-:Y:S02]  /*3f20*/  FSEL R121, R5, -INF , P4 ;  /* 0xff80000005797808 */ /* 0x000fe40002000000 */
[----:B------:R-:W-:Y:S02]  /*3f30*/  FSEL R82, R6, -INF , P5 ;  /* 0xff80000006527808 */ /* 0x000fe40002800000 */
[----:B------:R-:W-:Y:S01]  /*3f40*/  ISETP.GT.AND P4, PT, R133, 0x10, PT ;  /* 0x000000108500780c */ /* 0x000fe20003f84270 */
[----:B------:R-:W0:Y:S08]  /*3f50*/  MUFU.TANH R93, R93 ;  /* 0x0000005d005d7308 */ /* 0x000e300000002400 */
[----:B------:R-:W0:Y:S08]  /*3f60*/  MUFU.TANH R95, R95 ;  /* 0x0000005f005f7308 */ /* 0x000e300000002400 */
[----:B------:R-:W0:Y:S01]  /*3f70*/  MUFU.TANH R96, R96 ;  /* 0x0000006000607308 */ /* 0x000e220000002400 */
[----:B----4-:R-:W-:Y:S01]  /*3f80*/  FMNMX.FTZ R88, R50, R27, !PT ;  /* 0x0000001b32587209 */ /* 0x010fe20007810000 */
[----:B------:R-:W-:-:S03]  /*3f90*/  IMAD.U32 R27, RZ, RZ, UR10 ;  /* 0x0000000aff1b7e24 */ /* 0x000fc6000f8e00ff */
[C---:B------:R-:W-:Y:S01]  /*3fa0*/  FSETP.NEU.FTZ.AND P3, PT, R88.reuse, -INF , PT ;  /* 0xff8000005800780b */ /* 0x040fe20003f7d000 */
[----:B------:R-:W-:-:S02]  /*3fb0*/  FFMA.FTZ R27, R88, R27, -8 ;  /* 0xc1000000581b7423 */ /* 0x000fc4000001001b */
[----:B------:R-:W4:Y:S03]  /*3fc0*/  MUFU.TANH R73, R73 ;  /* 0x0000004900497308 */ /* 0x000f260000002400 */
[----:B------:R-:W-:Y:S02]  /*3fd0*/  FSEL R27, R27, RZ, P3 ;  /* 0x000000ff1b1b7208 */ /* 0x000fe40001800000 */
[----:B------:R-:W-:-:S03]  /*3fe0*/  ISETP.GT.AND P3, PT, R133, RZ, PT ;  /* 0x000000ff8500720c */ /* 0x000fc60003f64270 */
[----:B------:R-:W4:Y:S01]  /*3ff0*/  MUFU.TANH R72, R72 ;  /* 0x0000004800487308 */ /* 0x000f220000002400 */
[----:B------:R-:W-:-:S01]  /*4000*/  FFMA.FTZ R34, R118, UR10, -R27 ;  /* 0x0000000a76227c23 */ /* 0x000fc2000801081b */
[----:B------:R-:W-:Y:S01]  /*4010*/  FSEL R80, R3, -INF , P3 ;  /* 0xff80000003507808 */ /* 0x000fe20001800000 */
[----:B------:R-:W-:-:S01]  /*4020*/  FFMA.FTZ R30, R114, UR10, -R27 ;  /* 0x0000000a721e7c23 */ /* 0x000fc2000801081b */
[----:B------:R-:W-:Y:S01]  /*4030*/  ISETP.GT.AND P3, PT, R133, 0x9, PT ;  /* 0x000000098500780c */ /* 0x000fe20003f64270 */
[----:B------:R-:W-:-:S01]  /*4040*/  FFMA.FTZ R26, R120, UR10, -R27 ;  /* 0x0000000a781a7c23 */ /* 0x000fc2000801081b */
[----:B------:R-:W-:Y:S01]  /*4050*/  FMNMX.FTZ R5, R80, R121, !PT ;  /* 0x0000007950057209 */ /* 0x000fe20007810000 */
[----:B------:R-:W-:-:S01]  /*4060*/  FFMA.FTZ R35, R124, UR10, -R27 ;  /* 0x0000000a7c237c23 */ /* 0x000fc2000801081b */
[----:B------:R-:W-:Y:S01]  /*4070*/  FSEL R81, R7, -INF , P3 ;  /* 0xff80000007517808 */ /* 0x000fe20001800000 */
[----:B------:R-:W-:-:S01]  /*4080*/  FFMA.FTZ R39, R130, UR10, -R27 ;  /* 0x0000000a82277c23 */ /* 0x000fc2000801081b */
[----:B------:R-:W-:Y:S01]  /*4090*/  FMNMX.FTZ R118, R82, R5, !PT ;  /* 0x0000000552767209 */ /* 0x000fe20007810000 */
[----:B------:R-:W4:Y:S01]  /*40a0*/  MUFU.TANH R74, R74 ;  /* 0x0000004a004a7308 */ /* 0x000f220000002400 */
        /* <DEDUP_REMOVED lines=8> */
[----:B------:R-:W-:Y:S01]  /*4130*/  FSEL R118, R9, -INF , P3 ;  /* 0xff80000009767808 */ /* 0x000fe20001800000 */
[--C-:B------:R-:W-:Y:S01]  /*4140*/  FFMA.FTZ R51, R146, UR10, -R27.reuse ;  /* 0x0000000a92337c23 */ /* 0x100fe2000801081b */
[----:B------:R-:W-:Y:S01]  /*4150*/  FMNMX.FTZ R7, R114, R5, !PT ;  /* 0x0000000572077209 */ /* 0x000fe20007810000 */
[--C-:B------:R-:W-:Y:S01]  /*4160*/  FFMA.FTZ R50, R144, UR10, -R27.reuse ;  /* 0x0000000a90327c23 */ /* 0x100fe2000801081b */
[C---:B------:R-:W-:Y:S01]  /*4170*/  ISETP.GT.AND P3, PT, R133.reuse, 0x19, PT ;  /* 0x000000198500780c */ /* 0x040fe20003f64270 */
[--C-:B------:R-:W-:Y:S01]  /*4180*/  FFMA.FTZ R55, R152, UR10, -R27.reuse ;  /* 0x0000000a98377c23 */ /* 0x100fe2000801081b */
[----:B------:R-:W-:Y:S01]  /*4190*/  FSEL R120, R10, -INF , P4 ;  /* 0xff8000000a787808 */ /* 0x000fe20002000000 */
[----:B------:R-:W4:Y:S01]  /*41a0*/  MUFU.TANH R76, R76 ;  /* 0x0000004c004c7308 */ /* 0x000f220000002400 */
[----:B------:R-:W-:Y:S01]  /*41b0*/  FMNMX.FTZ R7, R118, R7, !PT ;  /* 0x0000000776077209 */ /* 0x000fe20007810000 */
[--C-:B------:R-:W-:Y:S01]  /*41c0*/  FFMA.FTZ R54, R150, UR10, -R27.reuse ;  /* 0x0000000a96367c23 */ /* 0x100fe2000801081b */
[----:B------:R-:W-:Y:S01]  /*41d0*/  ISETP.GT.AND P4, PT, R133, 0x20, PT ;  /* 0x000000208500780c */ /* 0x000fe20003f84270 */
[--C-:B------:R-:W-:Y:S01]  /*41e0*/  FFMA.FTZ R69, R154, UR10, -R27.reuse ;  /* 0x0000000a9a457c23 */ /* 0x100fe2000801081b */
[----:B------:R-:W-:Y:S01]  /*41f0*/  FSEL R123, R11, -INF , P3 ;  /* 0xff8000000b7b7808 */ /* 0x000fe20001800000 */
[--C-:B------:R-:W-:Y:S01]  /*4200*/  FFMA.FTZ R70, R158, UR10, -R27.reuse ;  /* 0x0000000a9e467c23 */ /* 0x100fe2000801081b */
        /* <DEDUP_REMOVED lines=14> */
[----:B------:R-:W-:Y:S01]  /*42f0*/  ISETP.GT.AND P3, PT, R133, 0x29, PT ;  /* 0x000000298500780c */ /* 0x000fe20003f64270 */
        /* <DEDUP_REMOVED lines=19> */
[----:B---3--:R-:W-:Y:S01]  /*4430*/  FSEL R131, R21, -INF , P3 ;  /* 0xff80000015837808 */ /* 0x008fe20001800000 */
[--C-:B------:R-:W-:Y:S01]  /*4440*/  FFMA.FTZ R21, R112, UR10, -R27.reuse ;  /* 0x0000000a70157c23 */ /* 0x100fe2000801081b */
[----:B------:R-:W-:Y:S01]  /*4450*/  FMNMX.FTZ R12, R130, R9, !PT ;  /* 0x00000009820c7209 */ /* 0x000fe20007810000 */
[--C-:B------:R-:W-:Y:S01]  /*4460*/  FFMA.FTZ R45, R45, UR10, -R27.reuse ;  /* 0x0000000a2d2d7c23 */ /* 0x100fe2000801081b */
[----:B------:R-:W-:Y:S01]  /*4470*/  ISETP.GT.AND P3, PT, R133, 0x39, PT ;  /* 0x000000398500780c */ /* 0x000fe20003f64270 */
[--C-:B------:R-:W-:Y:S01]  /*4480*/  FFMA.FTZ R25, R25, UR10, -R27.reuse ;  /* 0x0000000a19197c23 */ /* 0x100fe2000801081b */
[----:B-1----:R-:W-:Y:S01]  /*4490*/  FSEL R104, R104, -INF , P4 ;  /* 0xff80000068687808 */ /* 0x002fe20002000000 */
[----:B------:R-:W1:Y:S01]  /*44a0*/  MUFU.TANH R58, R58 ;  /* 0x0000003a003a7308 */ /* 0x000e620000002400 */
[----:B------:R-:W-:Y:S01]  /*44b0*/  FMNMX.FTZ R11, R131, R12, !PT ;  /* 0x0000000c830b7209 */ /* 0x000fe20007810000 */
[--C-:B------:R-:W-:Y:S01]  /*44c0*/  FFMA.FTZ R12, R126, UR10, -R27.reuse ;  /* 0x0000000a7e0c7c23 */ /* 0x100fe2000801081b */
[----:B------:R-:W-:Y:S01]  /*44d0*/  ISETP.GT.AND P4, PT, R133, 0x40, PT ;  /* 0x000000408500780c */ /* 0x000fe20003f84270 */
[--C-:B------:R-:W-:Y:S01]  /*44e0*/  FFMA.FTZ R28, R28, UR10, -R27.reuse ;  /* 0x0000000a1c1c7c23 */ /* 0x100fe2000801081b */
[----:B--2---:R-:W-:Y:S01]  /*44f0*/  FSEL R105, R105, -INF , P3 ;  /* 0xff80000069697808 */ /* 0x004fe20001800000 */
[--C-:B------:R-:W-:Y:S01]  /*4500*/  FFMA.FTZ R49, R49, UR10, -R27.reuse ;  /* 0x0000000a31317c23 */ /* 0x100fe2000801081b */
[----:B------:R-:W-:Y:S01]  /*4510*/  FMNMX.FTZ R14, R104, R11, !PT ;  /* 0x0000000b680e7209 */ /* 0x000fe20007810000 */
[----:B------:R-:W2:Y:S01]  /*4520*/  MUFU.TANH R59, R59 ;  /* 0x0000003b003b7308 */ /* 0x000ea20000002400 */
[----:B------:R-:W-:Y:S01]  /*4530*/  ISETP.GT.AND P3, PT, R133, 0x41, PT ;  /* 0x000000418500780c */ /* 0x000fe20003f64270 */
[--C-:B------:R-:W-:Y:S01]  /*4540*/  FFMA.FTZ R29, R29, UR10, -R27.reuse ;  /* 0x0000000a1d1d7c23 */ /* 0x100fe2000801081b */
[----:B------:R-:W-:Y:S01]  /*4550*/  FSEL R126, R89, -INF , P4 ;  /* 0xff800000597e7808 */ /* 0x000fe20002000000 */
[--C-:B------:R-:W-:Y:S01]  /*4560*/  FFMA.FTZ R89, R110, UR10, -R27.reuse ;  /* 0x0000000a6e597c23 */ /* 0x100fe2000801081b */
[----:B------:R-:W-:Y:S01]  /*4570*/  FMNMX.FTZ R11, R105, R14, !PT ;  /* 0x0000000e690b7209 */ /* 0x000fe20007810000 */
[--C-:B------:R-:W-:Y:S01]  /*4580*/  FFMA.FTZ R33, R33, UR10, -R27.reuse ;  /* 0x0000000a21217c23 */ /* 0x100fe2000801081b */
[----:B------:R-:W-:Y:S01]  /*4590*/  ISETP.GT.AND P4, PT, R133, 0x48, PT ;  /* 0x000000488500780c */ /* 0x000fe20003f84270 */
[----:B------:R-:W3:Y:S01]  /*45a0*/  MUFU.TANH R60, R60 ;  /* 0x0000003c003c7308 */ /* 0x000ee20000002400 */
[----:B------:R-:W-:Y:S01]  /*45b0*/  FSEL R90, R90, -INF , P3 ;  /* 0xff8000005a5a7808 */ /* 0x000fe20001800000 */
[--C-:B------:R-:W-:Y:S01]  /*45c0*/  FFMA.FTZ R46, R46, UR10, -R27.reuse ;  /* 0x0000000a2e2e7c23 */ /* 0x100fe2000801081b */
[----:B------:R-:W-:Y:S01]  /*45d0*/  FMNMX.FTZ R13, R126, R11, !PT ;  /* 0x0000000b7e0d7209 */ /* 0x000fe20007810000 */
[--C-:B------:R-:W-:Y:S01]  /*45e0*/  FFMA.FTZ R37, R37, UR10, -R27.reuse ;  /* 0x0000000a25257c23 */ /* 0x100fe2000801081b */
[----:B------:R-:W-:Y:S01]  /*45f0*/  ISETP.GT.AND P3, PT, R133, 0x49, PT ;  /* 0x000000498500780c */ /* 0x000fe20003f64270 */
[----:B------:R-:W-:Y:S01]  /*4600*/  FFMA.FTZ R47, R47, UR10, -R27 ;  /* 0x0000000a2f2f7c23 */ /* 0x000fe2000801081b */
[----:B------:R-:W-:Y:S01]  /*4610*/  FSEL R91, R91, -INF , P4 ;  /* 0xff8000005b5b7808 */ /* 0x000fe20002000000 */
[----:B------:R-:W3:Y:S01]  /*4620*/  MUFU.TANH R61, R61 ;  /* 0x0000003d003d7308 */ /* 0x000ee20000002400 */
[----:B------:R-:W-:-:S02]  /*4630*/  FMNMX.FTZ R14, R90, R13, !PT ;  /* 0x0000000d5a0e7209 */ /* 0x000fc40007810000 */
[----:B------:R-:W-:Y:S02]  /*4640*/  ISETP.GT.AND P4, PT, R133, 0x50, PT ;  /* 0x000000508500780c */ /* 0x000fe40003f84270 */
[----:B-----5:R-:W-:Y:S02]  /*4650*/  FSEL R92, R92, -INF , P3 ;  /* 0xff8000005c5c7808 */ /* 0x020fe40001800000 */
[----:B------:R-:W-:Y:S01]  /*4660*/  FMNMX.FTZ R13, R91, R14, !PT ;  /* 0x0000000e5b0d7209 */ /* 0x000fe20007810000 */
[----:B------:R-:W5:Y:S01]  /*4670*/  MUFU.TANH R62, R62 ;  /* 0x0000003e003e7308 */ /* 0x000f620000002400 */
        /* <DEDUP_REMOVED lines=8> */
[----:B------:R-:W-:Y:S01]  /*4700*/  FSEL R95, R95, -INF , P4 ;  /* 0xff8000005f5f7808 */ /* 0x000fe20002000000 */
[----:B------:R4:W-:Y:S01]  /*4710*/  MUFU.EX2 R13, R21 ;  /* 0x00000015000d7308 */ /* 0x0009e20000000800 */
[----:B------:R-:W-:-:S02]  /*4720*/  FMNMX.FTZ R20, R93, R20, !PT ;  /* 0x000000145d147209 */ /* 0x000fc40007810000 */
[----:B------:R-:W-:Y:S02]  /*4730*/  ISETP.GT.AND P4, PT, R133, 0x60, PT ;  /* 0x000000608500780c */ /* 0x000fe40003f84270 */
[----:B------:R-:W-:Y:S02]  /*4740*/  FSEL R96, R96, -INF , P3 ;  /* 0xff80000060607808 */ /* 0x000fe40001800000 */
[----:B------:R-:W-:Y:S01]  /*4750*/  FMNMX.FTZ R15, R95, R20, !PT ;  /* 0x000000145f0f7209 */ /* 0x000fe20007810000 */
[----:B------:R-:W0:Y:S01]  /*4760*/  MUFU.TANH R40, R40 ;  /* 0x0000002800287308 */ /* 0x000e220000002400 */
[----:B------:R-:W-:Y:S01]  /*4770*/  ISETP.GT.AND P3, PT, R133, 0x61, PT ;  /* 0x000000618500780c */ /* 0x000fe20003f64270 */
[--C-:B----4-:R-:W-:Y:S01]  /*4780*/  FFMA.FTZ R21, R108, UR10, -R27.reuse ;  /* 0x0000000a6c157c23 */ /* 0x110fe2000801081b */
[----:B------:R-:W-:Y:S01]  /*4790*/  FSEL R73, R73, -INF , P4 ;  /* 0xff80000049497808 */ /* 0x000fe20002000000 */
[----:B------:R-:W-:Y:S01]  /*47a0*/  FFMA.FTZ R108, R100, UR10, -R27 ;  /* 0x0000000a646c7c23 */ /* 0x000fe2000801081b */
[----:B------:R-:W-:-:S02]  /*47b0*/  FMNMX.FTZ R112, R96, R15, !PT ;  /* 0x0000000f60707209 */ /* 0x000fc40007810000 */
[----:B------:R-:W-:Y:S01]  /*47c0*/  ISETP.GT.AND P4, PT, R133, 0x68, PT ;  /* 0x000000688500780c */ /* 0x000fe20003f84270 */
[----:B------:R4:W-:Y:S01]  /*47d0*/  MUFU.EX2 R20, R89 ;  /* 0x0000005900147308 */ /* 0x0009e20000000800 */
[----:B------:R-:W-:Y:S01]  /*47e0*/  FSEL R110, R72, -INF , P3 ;  /* 0xff800000486e7808 */ /* 0x000fe20001800000 */
[----:B------:R-:W-:Y:S01]  /*47f0*/  FFMA.FTZ R72, R106, UR10, -R27 ;  /* 0x0000000a6a487c23 */ /* 0x000fe2000801081b */
[----:B------:R-:W-:Y:S02]  /*4800*/  FMNMX.FTZ R15, R73, R112, !PT ;  /* 0x00000070490f7209 */ /* 0x000fe40007810000 */
[----:B------:R-:W-:Y:S02]  /*4810*/  ISETP.GT.AND P3, PT, R133, 0x69, PT ;  /* 0x000000698500780c */ /* 0x000fe40003f64270 */
[----:B------:R-:W-:Y:S01]  /*4820*/  FSEL R74, R74, -INF , P4 ;  /* 0xff8000004a4a7808 */ /* 0x000fe20002000000 */
[----:B------:R-:W0:Y:S01]  /*4830*/  MUFU.TANH R43, R43 ;  /* 0x0000002b002b7308 */ /* 0x000e220000002400 */
[----:B------:R-:W-:-:S02]  /*4840*/  FMNMX.FTZ R15, R110, R15, !PT ;  /* 0x0000000f6e0f7209 */ /* 0x000fc40007810000 */
[----:B------:R-:W-:Y:S02]  /*4850*/  ISETP.GT.AND P4, PT, R133, 0x70, PT ;  /* 0x000000708500780c */ /* 0x000fe40003f84270 */
[----:B------:R-:W-:Y:S02]  /*4860*/  FSEL R75, R75, -INF , P3 ;  /* 0xff8000004b4b7808 */ /* 0x000fe40001800000 */
[----:B------:R-:W-:Y:S01]  /*4870*/  FMNMX.FTZ R106, R74, R15, !PT ;  /* 0x0000000f4a6a7209 */ /* 0x000fe20007810000 */
[----:B------:R-:W0:Y:S01]  /*4880*/  MUFU.TANH R83, R83 ;  /* 0x0000005300537308 */ /* 0x000e220000002400 */
[----:B------:R-:W-:Y:S02]  /*4890*/  ISETP.GT.AND P3, PT, R133, 0x71, PT ;  /* 0x000000718500780c */ /* 0x000fe40003f64270 */
[----:B------:R-:W-:Y:S02]  /*48a0*/  FSEL R76, R76, -INF , P4 ;  /* 0xff8000004c4c7808 */ /* 0x000fe40002000000 */
[----:B------:R-:W-:Y:S01]  /*48b0*/  FMNMX.FTZ R15, R75, R106, !PT ;  /* 0x0000006a4b0f7209 */ /* 0x000fe20007810000 */
[----:B------:R-:W-:Y:S01]  /*48c0*/  FFMA.FTZ R106, R102, UR10, -R27 ;  /* 0x0000000a666a7c23 */ /* 0x000fe2000801081b */
[----:B------:R-:W-:Y:S01]  /*48d0*/  ISETP.GT.AND P4, PT, R133, 0x78, PT ;  /* 0x000000788500780c */ /* 0x000fe20003f84270 */
[----:B------:R-:W0:Y:S01]  /*48e0*/  MUFU.TANH R85, R85 ;  /* 0x0000005500557308 */ /* 0x000e220000002400 */
[----:B------:R-:W-:-:S02]  /*48f0*/  FSEL R77, R77, -INF , P3 ;  /* 0xff8000004d4d7808 */ /* 0x000fc40001800000 */
[----:B------:R-:W-:Y:S02]  /*4900*/  FMNMX.FTZ R102, R76, R15, !PT ;  /* 0x0000000f4c667209 */ /* 0x000fe40007810000 */
[----:B------:R-:W-:Y:S02]  /*4910*/  ISETP.GT.AND P3, PT, R133, 0x79, PT ;  /* 0x000000798500780c */ /* 0x000fe40003f64270 */
[----:B------:R-:W-:Y:S01]  /*4920*/  FSEL R79, R79, -INF , P4 ;  /* 0xff8000004f4f7808 */ /* 0x000fe20002000000 */
[----:B------:R1:W-:Y:S01]  /*4930*/  MUFU.EX2 R15, R106 ;  /* 0x0000006a000f7308 */ /* 0x0003e20000000800 */
[----:B------:R-:W-:Y:S02]  /*4940*/  FMNMX.FTZ R102, R77, R102, !PT ;  /* 0x000000664d667209 */ /* 0x000fe40007810000 */
[----:B------:R-:W-:Y:S02]  /*4950*/  ISETP.GT.AND P4, PT, R133, 0x80, PT ;  /* 0x000000808500780c */ /* 0x000fe40003f84270 */
[----:B------:R-:W-:-:S02]  /*4960*/  FSEL R78, R78, -INF , P3 ;  /* 0xff8000004e4e7808 */ /* 0x000fc40001800000 */
[----:B----4-:R-:W-:Y:S01]  /*4970*/  FMNMX.FTZ R89, R79, R102, !PT ;  /* 0x000000664f597209 */ /* 0x010fe20007810000 */
[----:B------:R-:W4:Y:S01]  /*4980*/  MUFU.TANH R97, R97 ;  /* 0x0000006100617308 */ /* 0x000f220000002400 */
[C---:B------:R-:W-:Y:S01]  /*4990*/  ISETP.GT.AND P3, PT, R133.reuse, 0x81, PT ;  /* 0x000000818500780c */ /* 0x040fe20003f64270 */
[--C-:B-1----:R-:W-:Y:S01]  /*49a0*/  FFMA.FTZ R106, R86, UR10, -R27.reuse ;  /* 0x0000000a566a7c23 */ /* 0x102fe2000801081b */
[----:B------:R-:W-:Y:S02]  /*49b0*/  FSEL R100, R56, -INF , P4 ;  /* 0xff80000038647808 */ /* 0x000fe40002000000 */
[----:B------:R-:W-:Y:S02]  /*49c0*/  FMNMX.FTZ R89, R78, R89, !PT ;  /* 0x000000594e597209 */ /* 0x000fe40007810000 */
[----:B------:R-:W-:Y:S01]  /*49d0*/  ISETP.GT.AND P4, PT, R133, 0x88, PT ;  /* 0x000000888500780c */ /* 0x000fe20003f84270 */
[----:B------:R-:W1:Y:S01]  /*49e0*/  MUFU.TANH R87, R87 ;  /* 0x0000005700577308 */ /* 0x000e620000002400 */
[----:B------:R-:W-:Y:S01]  /*49f0*/  FSEL R102, R57, -INF , P3 ;  /* 0xff80000039667808 */ /* 0x000fe20001800000 */
[----:B------:R-:W-:Y:S01]  /*4a00*/  FFMA.FTZ R57, R98, UR10, -R27 ;  /* 0x0000000a62397c23 */ /* 0x000fe2000801081b */
[----:B------:R-:W-:-:S02]  /*4a10*/  FMNMX.FTZ R89, R100, R89, !PT ;  /* 0x0000005964597209 */ /* 0x000fc40007810000 */
[C---:B------:R-:W-:Y:S02]  /*4a20*/  ISETP.GT.AND P3, PT, R133.reuse, 0x89, PT ;  /* 0x000000898500780c */ /* 0x040fe40003f64270 */
[----:B------:R-:W-:Y:S01]  /*4a30*/  FSEL R98, R58, -INF , P4 ;  /* 0xff8000003a627808 */ /* 0x000fe20002000000 */
[----:B------:R-:W1:Y:S01]  /*4a40*/  MUFU.TANH R101, R101 ;  /* 0x0000006500657308 */ /* 0x000e620000002400 */
[----:B------:R-:W-:Y:S02]  /*4a50*/  FMNMX.FTZ R89, R102, R89, !PT ;  /* 0x0000005966597209 */ /* 0x000fe40007810000 */
[----:B------:R-:W-:Y:S02]  /*4a60*/  ISETP.GT.AND P4, PT, R133, 0x90, PT ;  /* 0x000000908500780c */ /* 0x000fe40003f84270 */
[----:B--2---:R-:W-:Y:S02]  /*4a70*/  FSEL R59, R59, -INF , P3 ;  /* 0xff8000003b3b7808 */ /* 0x004fe40001800000 */
[----:B------:R-:W-:Y:S01]  /*4a80*/  FMNMX.FTZ R58, R98, R89, !PT ;  /* 0x00000059623a7209 */ /* 0x000fe20007810000 */
[----:B------:R-:W2:Y:S01]  /*4a90*/  MUFU.TANH R99, R99 ;  /* 0x0000006300637308 */ /* 0x000ea20000002400 */
[----:B------:R-:W-:-:S02]  /*4aa0*/  ISETP.GT.AND P3, PT, R133, 0x91, PT ;  /* 0x000000918500780c */ /* 0x000fc40003f64270 */
[----:B---3--:R-:W-:Y:S02]  /*4ab0*/  FSEL R86, R60, -INF , P4 ;  /* 0xff8000003c567808 */ /* 0x008fe40002000000 */
[----:B------:R-:W-:Y:S01]  /*4ac0*/  FMNMX.FTZ R89, R59, R58, !PT ;  /* 0x0000003a3b597209 */ /* 0x000fe20007810000 */
[----:B------:R-:W-:Y:S01]  /*4ad0*/  FFMA.FTZ R58, R84, UR10, -R27 ;  /* 0x0000000a543a7c23 */ /* 0x000fe2000801081b */
[----:B------:R-:W-:Y:S01]  /*4ae0*/  ISETP.GT.AND P4, PT, R133, 0x98, PT ;  /* 0x000000988500780c */ /* 0x000fe20003f84270 */
[----:B------:R3:W-:Y:S01]  /*4af0*/  MUFU.EX2 R60, R106 ;  /* 0x0000006a003c7308 */ /* 0x0007e20000000800 */
[----:B------:R-:W-:Y:S02]  /*4b00*/  FSEL R61, R61, -INF , P3 ;  /* 0xff8000003d3d7808 */ /* 0x000fe40001800000 */
[----:B------:R-:W-:Y:S02]  /*4b10*/  FMNMX.FTZ R84, R86, R89, !PT ;  /* 0x0000005956547209 */ /* 0x000fe40007810000 */
[----:B------:R-:W-:-:S02]  /*4b20*/  ISETP.GT.AND P3, PT, R133, 0x99, PT ;  /* 0x000000998500780c */ /* 0x000fc40003f64270 */
[----:B-----5:R-:W-:Y:S01]  /*4b30*/  FSEL R62, R62, -INF , P4 ;  /* 0xff8000003e3e7808 */ /* 0x020fe20002000000 */
[----:B------:R-:W5:Y:S01]  /*4b40*/  MUFU.TANH R107, R107 ;  /* 0x0000006b006b7308 */ /* 0x000f620000002400 */
[----:B------:R-:W-:Y:S02]  /*4b50*/  FMNMX.FTZ R89, R61, R84, !PT ;  /* 0x000000543d597209 */ /* 0x000fe40007810000 */
[----:B------:R-:W-:Y:S02]  /*4b60*/  ISETP.GT.AND P4, PT, R133, 0xa0, PT ;  /* 0x000000a08500780c */ /* 0x000fe40003f84270 */
[----:B0-----:R-:W-:Y:S02]  /*4b70*/  FSEL R63, R63, -INF , P3 ;  /* 0xff8000003f3f7808 */ /* 0x001fe40001800000 */
[----:B---3--:R-:W-:Y:S01]  /*4b80*/  FMNMX.FTZ R106, R62, R89, !PT ;  /* 0x000000593e6a7209 */ /* 0x008fe20007810000 */
[----:B------:R-:W0:Y:S01]  /*4b90*/  MUFU.TANH R103, R103 ;  /* 0x0000006700677308 */ /* 0x000e220000002400 */
[----:B------:R-:W-:-:S02]  /*4ba0*/  ISETP.GT.AND P3, PT, R133, 0xa1, PT ;  /* 0x000000a18500780c */ /* 0x000fc40003f64270 */
[----:B------:R-:W-:Y:S01]  /*4bb0*/  FSEL R84, R40, -INF , P4 ;  /* 0xff80000028547808 */ /* 0x000fe20002000000 */
[----:B------:R-:W-:-:S01]  /*4bc0*/  FFMA.FTZ R40, R42, UR10, -R27 ;  /* 0x0000000a2a287c23 */ /* 0x000fc2000801081b */
[----:B------:R-:W-:Y:S02]  /*4bd0*/  FMNMX.FTZ R89, R63, R106, !PT ;  /* 0x0000006a3f597209 */ /* 0x000fe40007810000 */
[----:B------:R-:W-:Y:S01]  /*4be0*/  ISETP.GT.AND P4, PT, R133, 0xa8, PT ;  /* 0x000000a88500780c */ /* 0x000fe20003f84270 */
[----:B------:R-:W3:Y:S01]  /*4bf0*/  MUFU.TANH R109, R109 ;  /* 0x0000006d006d7308 */ /* 0x000ee20000002400 */
[----:B------:R-:W-:Y:S01]  /*4c00*/  FSEL R106, R43, -INF , P3 ;  /* 0xff8000002b6a7808 */ /* 0x000fe20001800000 */
[----:B------:R-:W-:Y:S01]  /*4c10*/  FFMA.FTZ R43, R44, UR10, -R27 ;  /* 0x0000000a2c2b7c23 */ /* 0x000fe2000801081b */
[----:B------:R-:W-:Y:S02]  /*4c20*/  FMNMX.FTZ R89, R84, R89, !PT ;  /* 0x0000005954597209 */ /* 0x000fe40007810000 */
[----:B------:R-:W-:-:S02]  /*4c30*/  ISETP.GT.AND P3, PT, R133, 0xa9, PT ;  /* 0x000000a98500780c */ /* 0x000fc40003f64270 */
[----:B------:R-:W-:Y:S01]  /*4c40*/  FSEL R83, R83, -INF , P4 ;  /* 0xff80000053537808 */ /* 0x000fe20002000000 */
[----:B------:R-:W3:Y:S01]  /*4c50*/  MUFU.TANH R111, R111 ;  /* 0x0000006f006f7308 */ /* 0x000ee20000002400 */
[----:B------:R-:W-:Y:S02]  /*4c60*/  FMNMX.FTZ R42, R106, R89, !PT ;  /* 0x000000596a2a7209 */ /* 0x000fe40007810000 */
[----:B------:R-:W-:Y:S02]  /*4c70*/  ISETP.GT.AND P4, PT, R133, 0xb0, PT ;  /* 0x000000b08500780c */ /* 0x000fe40003f84270 */
[----:B------:R-:W-:Y:S02]  /*4c80*/  FSEL R85, R85, -INF , P3 ;  /* 0xff80000055557808 */ /* 0x000fe40001800000 */
[----:B------:R-:W-:Y:S01]  /*4c90*/  FMNMX.FTZ R42, R83, R42, !PT ;  /* 0x0000002a532a7209 */ /* 0x000fe20007810000 */
[----:B------:R-:W3:Y:S01]  /*4ca0*/  MUFU.TANH R115, R115 ;  /* 0x0000007300737308 */ /* 0x000ee20000002400 */
[----:B------:R-:W-:-:S02]  /*4cb0*/  ISETP.GT.AND P3, PT, R133, 0xb1, PT ;  /* 0x000000b18500780c */ /* 0x000fc40003f64270 */
[----:B----4-:R-:W-:Y:S02]  /*4cc0*/  FSEL R97, R97, -INF , P4 ;  /* 0xff80000061617808 */ /* 0x010fe40002000000 */
[----:B------:R-:W-:Y:S02]  /*4cd0*/  FMNMX.FTZ R42, R85, R42, !PT ;  /* 0x0000002a552a7209 */ /* 0x000fe40007810000 */
[----:B------:R-:W-:Y:S01]  /*4ce0*/  ISETP.GT.AND P4, PT, R133, 0xb8, PT ;  /* 0x000000b88500780c */ /* 0x000fe20003f84270 */
[----:B------:R-:W4:Y:S01]  /*4cf0*/  MUFU.TANH R113, R113 ;  /* 0x0000007100717308 */ /* 0x000f220000002400 */
[----:B-1----:R-:W-:Y:S02]  /*4d00*/  FSEL R87, R87, -INF , P3 ;  /* 0xff80000057577808 */ /* 0x002fe40001800000 */
[----:B------:R-:W-:Y:S02]  /*4d10*/  FMNMX.FTZ R42, R97, R42, !PT ;  /* 0x0000002a612a7209 */ /* 0x000fe40007810000 */
[----:B------:R-:W-:-:S02]  /*4d20*/  ISETP.GT.AND P3, PT, R133, 0xb9, PT ;  /* 0x000000b98500780c */ /* 0x000fc40003f64270 */
        /* <DEDUP_REMOVED lines=8> */
[----:B-----5:R-:W-:Y:S02]  /*4db0*/  FSEL R107, R107, -INF , P4 ;  /* 0xff8000006b6b7808 */ /* 0x020fe40002000000 */
[----:B------:R-:W-:Y:S02]  /*4dc0*/  FMNMX.FTZ R42, R99, R42, !PT ;  /* 0x0000002a632a7209 */ /* 0x000fe40007810000 */
[----:B------:R-:W-:Y:S01]  /*4dd0*/  ISETP.GT.AND P4, PT, R133, 0xc8, PT ;  /* 0x000000c88500780c */ /* 0x000fe20003f84270 */
[----:B------:R-:W-:Y:S01]  /*4de0*/  MUFU.EX2 R56, R108 ;  /* 0x0000006c00387308 */ /* 0x000fe20000000800 */
[----:B0-----:R-:W-:Y:S02]  /*4df0*/  FSEL R103, R103, -INF , P3 ;  /* 0xff80000067677808 */ /* 0x001fe40001800000 */
[----:B------:R-:W-:Y:S02]  /*4e00*/  FMNMX.FTZ R42, R107, R42, !PT ;  /* 0x0000002a6b2a7209 */ /* 0x000fe40007810000 */
[----:B------:R-:W-:-:S02]  /*4e10*/  ISETP.GT.AND P3, PT, R133, 0xc9, PT ;  /* 0x000000c98500780c */ /* 0x000fc40003f64270 */
[----:B---3--:R-:W-:Y:S01]  /*4e20*/  FSEL R109, R109, -INF , P4 ;  /* 0xff8000006d6d7808 */ /* 0x008fe20002000000 */
        /* <DEDUP_REMOVED lines=10> */
[----:B------:R0:W-:Y:S01]  /*4ed0*/  MUFU.EX2 R42, R48 ;  /* 0x00000030002a7308 */ /* 0x0001e20000000800 */
[----:B----4-:R-:W-:Y:S02]  /*4ee0*/  FSEL R113, R113, -INF , P3 ;  /* 0xff80000071717808 */ /* 0x010fe40001800000 */
[----:B------:R-:W-:Y:S02]  /*4ef0*/  FMNMX.FTZ R44, R115, R44, !PT ;  /* 0x0000002c732c7209 */ /* 0x000fe40007810000 */
[----:B------:R-:W-:-:S02]  /*4f00*/  ISETP.GT.AND P3, PT, R133, 0xd9, PT ;  /* 0x000000d98500780c */ /* 0x000fc40003f64270 */
[----:B-1----:R-:W-:Y:S01]  /*4f10*/  FSEL R119, R119, -INF , P4 ;  /* 0xff80000077777808 */ /* 0x002fe20002000000 */
[----:B------:R-:W-:Y:S01]  /*4f20*/  MUFU.EX2 R30, R30 ;  /* 0x0000001e001e7308 */ /* 0x000fe20000000800 */
[----:B------:R-:W-:Y:S01]  /*4f30*/  FMNMX.FTZ R44, R113, R44, !PT ;  /* 0x0000002c712c7209 */ /* 0x000fe20007810000 */
[--C-:B0-----:R-:W-:Y:S01]  /*4f40*/  FFMA.FTZ R48, R53, UR10, -R27.reuse ;  /* 0x0000000a35307c23 */ /* 0x101fe2000801081b */
[----:B--2---:R-:W-:Y:S01]  /*4f50*/  FSEL R117, R117, -INF , P3 ;  /* 0xff80000075757808 */ /* 0x004fe20001800000 */
[--C-:B------:R-:W-:Y:S01]  /*4f60*/  FFMA.FTZ R53, R32, UR10, -R27.reuse ;  /* 0x0000000a20357c23 */ /* 0x100fe2000801081b */
[----:B------:R-:W-:Y:S01]  /*4f70*/  FMNMX.FTZ R44, R119, R44, !PT ;  /* 0x0000002c772c7209 */ /* 0x000fe20007810000 */
[--C-:B------:R-:W-:Y:S01]  /*4f80*/  FFMA.FTZ R32, R64, UR10, -R27.reuse ;  /* 0x0000000a40207c23 */ /* 0x100fe2000801081b */
[----:B------:R-:W-:-:S01]  /*4f90*/  FFMA.FTZ R64, R68, UR10, -R27 ;  /* 0x0000000a44407c23 */ /* 0x000fc2000801081b */
[----:B------:R-:W0:Y:S01]  /*4fa0*/  MUFU.EX2 R35, R35 ;  /* 0x0000002300237308 */ /* 0x000e220000000800 */
[----:B------:R-:W-:Y:S01]  /*4fb0*/  FMNMX.FTZ R89, R117, R44, !PT ;  /* 0x0000002c75597209 */ /* 0x000fe20007810000 */
[--C-:B------:R-:W-:Y:S01]  /*4fc0*/  FFMA.FTZ R44, R52, UR10, -R27.reuse ;  /* 0x0000000a342c7c23 */ /* 0x100fe2000801081b */
[----:B------:R-:W-:-:S01]  /*4fd0*/  FFMA.FTZ R52, R65, UR10, -R27 ;  /* 0x0000000a41347c23 */ /* 0x000fc2000801081b */
[--C-:B------:R-:W-:Y:S01]  /*4fe0*/  FFMA.FTZ R65, R36, UR10, -R27.reuse ;  /* 0x0000000a24417c23 */ /* 0x100fe2000801081b */
[----:B------:R-:W-:-:S01]  /*4ff0*/  FFMA.FTZ R36, R67, UR10, -R27 ;  /* 0x0000000a43247c23 */ /* 0x000fc2000801081b */
[----:B------:R-:W1:Y:S01]  /*5000*/  SHFL.BFLY PT, R108, R89, 0x2, 0x1f ;  /* 0x0c401f00596c7f89 */ /* 0x000e6200000e0000 */
[----:B------:R-:W-:-:S01]  /*5010*/  FFMA.FTZ R67, R66, UR10, -R27 ;  /* 0x0000000a42437c23 */ /* 0x000fc2000801081b */
[----:B------:R-:W-:Y:S01]  /*5020*/  IMAD.U32 R66, RZ, RZ, UR10 ;  /* 0x0000000aff427e24 */ /* 0x000fe2000f8e00ff */
[----:B------:R-:W-:Y:S08]  /*5030*/  MUFU.EX2 R14, R116 ;  /* 0x00000074000e7308 */ /* 0x000ff00000000800 */
[----:B------:R-:W-:Y:S01]  /*5040*/  MUFU.EX2 R34, R34 ;  /* 0x0000002200227308 */ /* 0x000fe20000000800 */
[----:B0-----:R-:W-:-:S04]  /*5050*/  F2FP.SATFINITE.E4M3.F32.PACK_AB_MERGE_C R224, R35, R30, RZ ;  /* 0x0000001e23e0723e */ /* 0x001fc800048070ff */
[----:B------:R-:W-:-:S03]  /*5060*/  F2FP.SATFINITE.E4M3.F32.PACK_AB_MERGE_C R224, R31, R26, R224 ;  /* 0x0000001a1fe0723e */ /* 0x000fc600048070e0 */
[----:B------:R-:W-:Y:S01]  /*5070*/  MUFU.EX2 R39, R39 ;  /* 0x0000002700277308 */ /* 0x000fe20000000800 */
[----:B-1----:R-:W-:-:S07]  /*5080*/  FMNMX.FTZ R108, R89, R108, !PT ;  /* 0x0000006c596c7209 */ /* 0x002fce0007810000 */
[----:B------:R-:W-:Y:S01]  /*5090*/  MUFU.EX2 R38, R38 ;  /* 0x0000002600267308 */ /* 0x000fe20000000800 */
[----:B------:R-:W0:Y:S07]  /*50a0*/  SHFL.BFLY PT, R89, R108, 0x1, 0x1f ;  /* 0x0c201f006c597f89 */ /* 0x000e2e00000e0000 */
[----:B------:R-:W1:Y:S08]  /*50b0*/  MUFU.EX2 R51, R51 ;  /* 0x0000003300337308 */ /* 0x000e700000000800 */
[----:B------:R-:W-:Y:S08]  /*50c0*/  MUFU.EX2 R50, R50 ;  /* 0x0000003200327308 */ /* 0x000ff00000000800 */
[----:B------:R-:W-:Y:S01]  /*50d0*/  MUFU.EX2 R55, R55 ;  /* 0x0000003700377308 */ /* 0x000fe20000000800 */
[----:B-1----:R-:W-:-:S02]  /*50e0*/  F2FP.SATFINITE.E4M3.F32.PACK_AB_MERGE_C R226, R51, R38, RZ ;  /* 0x0000002633e2723e */ /* 0x002fc400048070ff */
[----:B0-----:R-:W-:Y:S02]  /*50f0*/  FMNMX.FTZ R89, R108, R89, !PT ;  /* 0x000000596c597209 */ /* 0x001fe40007810000 */
[----:B------:R-:W-:Y:S02]  /*5100*/  F2FP.SATFINITE.E4M3.F32.PACK_AB_MERGE_C R226, R39, R34, R226 ;  /* 0x0000002227e2723e */ /* 0x000fe400048070e2 */
[C---:B------:R-:W-:Y:S01]  /*5110*/  FSETP.NEU.FTZ.AND P3, PT, R89.reuse, -INF , PT ;  /* 0xff8000005900780b */ /* 0x040fe20003f7d000 */
[----:B------:R-:W-:-:S01]  /*5120*/  FFMA.FTZ R66, R89, R66, -8 ;  /* 0xc100000059427423 */ /* 0x000fc20000010042 */
[----:B------:R-:W-:Y:S04]  /*5130*/  MUFU.EX2 R54, R54 ;  /* 0x0000003600367308 */ /* 0x000fe80000000800 */
[----:B------:R-:W-:-:S02]  /*5140*/  FSEL R68, R66, RZ, P3 ;  /* 0x000000ff42447208 */ /* 0x000fc40001800000 */
        /* <DEDUP_REMOVED lines=35> */
[----:B------:R-:W-:Y:S01]  /*5380*/  FADD.FTZ R78, R30, R77 ;  /* 0x0000004d1e4e7221 */ /* 0x000fe20000010000 */
[----:B------:R-:W-:-:S01]  /*5390*/  FFMA.FTZ R108, R124, UR10, -R68 ;  /* 0x0000000a7c6c7c23 */ /* 0x000fc20008010844 */
[----:B------:R-:W-:Y:S01]  /*53a0*/  @!P1 PRMT R77, RZ, 0x654, R2 ;  /* 0x00000654ff4d9816 */ /* 0x000fe20000000002 */
[----:B------:R-:W-:-:S01]  /*53b0*/  FFMA.FTZ R100, R100, UR10, -R68 ;  /* 0x0000000a64647c23 */ /* 0x000fc20008010844 */
[--C-:B------:R-:W-:Y:S01]  /*53c0*/  FFMA.FTZ R112, R130, UR10, -R68.reuse ;  /* 0x0000000a82707c23 */ /* 0x100fe20008010844 */
[----:B------:R-:W-:-:S01]  /*53d0*/  FFMA.FTZ R118, R104, UR10, -R68 ;  /* 0x0000000a68767c23 */ /* 0x000fc20008010844 */
[----:B------:R-:W0:Y:S01]  /*53e0*/  MUFU.EX2 R80, R80 ;  /* 0x0000005000507308 */ /* 0x000e220000000800 */
[----:B-1----:R-:W-:-:S01]  /*53f0*/  FADD.FTZ R110, R82, R131 ;  /* 0x00000083526e7221 */ /* 0x002fc20000010000 */
[----:B------:R-:W-:Y:S01]  /*5400*/  FADD.FTZ R131, R35, R78 ;  /* 0x0000004e23837221 */ /* 0x000fe20000010000 */
[----:B------:R1:W-:Y:S01]  /*5410*/  @!P1 SYNCS.ARRIVE.TRANS64.RED.A1T0 RZ, [R77+URZ], RZ ;  /* 0x000000ff4dff99a7 */ /* 0x0003e2000810043f */
[----:B------:R-:W-:-:S01]  /*5420*/  FFMA.FTZ R98, R98, UR10, -R68 ;  /* 0x0000000a62627c23 */ /* 0x000fc20008010844 */
[----:B------:R-:W-:Y:S01]  /*5430*/  FFMA.FTZ R104, R126, UR10, -R68 ;  /* 0x0000000a7e687c23 */ /* 0x000fe20008010844 */
[----:B------:R-:W-:-:S01]  /*5440*/  FADD.FTZ R78, R34, R131 ;  /* 0x00000083224e7221 */ /* 0x000fc20000010000 */
[----:B------:R-:W-:Y:S01]  /*5450*/  FFMA.FTZ R73, R73, UR10, -R68 ;  /* 0x0000000a49497c23 */ /* 0x000fe20008010844 */
[----:B------:R-:W3:Y:S01]  /*5460*/  MUFU.EX2 R81, R81 ;  /* 0x0000005100517308 */ /* 0x000ee20000000800 */
[----:B--2---:R-:W-:-:S01]  /*5470*/  FADD.FTZ R137, R133, R110 ;  /* 0x0000006e85897221 */ /* 0x004fc20000010000 */
[----:B------:R-:W-:Y:S01]  /*5480*/  FADD.FTZ R131, R39, R78 ;  /* 0x0000004e27837221 */ /* 0x000fe20000010000 */
[----:B-1----:R-:W-:-:S01]  /*5490*/  FFMA.FTZ R77, R102, UR10, -R68 ;  /* 0x0000000a664d7c23 */ /* 0x002fc20008010844 */
[--C-:B------:R-:W-:Y:S01]  /*54a0*/  FFMA.FTZ R78, R59, UR10, -R68.reuse ;  /* 0x0000000a3b4e7c23 */ /* 0x100fe20008010844 */
[----:B------:R-:W-:-:S01]  /*54b0*/  FFMA.FTZ R59, R86, UR10, -R68 ;  /* 0x0000000a563b7c23 */ /* 0x000fc20008010844 */
[----:B------:R-:W-:Y:S01]  /*54c0*/  FADD.FTZ R102, R38, R131 ;  /* 0x0000008326667221 */ /* 0x000fe20000010000 */
[----:B------:R-:W-:-:S01]  /*54d0*/  FFMA.FTZ R86, R61, UR10, -R68 ;  /* 0x0000000a3d567c23 */ /* 0x000fc20008010844 */
[----:B------:R-:W-:Y:S01]  /*54e0*/  MUFU.EX2 R114, R114 ;  /* 0x0000007200727308 */ /* 0x000fe20000000800 */
[----:B0-----:R-:W-:-:S01]  /*54f0*/  FADD.FTZ R110, R80, R137 ;  /* 0x00000089506e7221 */ /* 0x001fc20000010000 */
[----:B------:R-:W-:Y:S01]  /*5500*/  FADD.FTZ R131, R51, R102 ;  /* 0x0000006633837221 */ /* 0x000fe20000010000 */
[----:B------:R-:W-:-:S01]  /*5510*/  FFMA.FTZ R102, R63, UR10, -R68 ;  /* 0x0000000a3f667c23 */ /* 0x000fc20008010844 */
[--C-:B------:R-:W-:Y:S01]  /*5520*/  FFMA.FTZ R63, R84, UR10, -R68.reuse ;  /* 0x0000000a543f7c23 */ /* 0x100fe20008010844 */
[----:B------:R-:W-:-:S01]  /*5530*/  FFMA.FTZ R84, R83, UR10, -R68 ;  /* 0x0000000a53547c23 */ /* 0x000fc20008010844 */
[--C-:B------:R-:W-:Y:S01]  /*5540*/  FFMA.FTZ R106, R106, UR10, -R68.reuse ;  /* 0x0000000a6a6a7c23 */ /* 0x100fe20008010844 */
        /* <DEDUP_REMOVED lines=18> */
[----:B------:R-:W-:-:S02]  /*5670*/  F2FP.SATFINITE.E4M3.F32.PACK_AB_MERGE_C R225, R133, R82, RZ ;  /* 0x0000005285e1723e */ /* 0x000fc400048070ff */
[----:B------:R-:W-:Y:S02]  /*5680*/  F2FP.SATFINITE.E4M3.F32.PACK_AB_MERGE_C R220, R69, R54, RZ ;  /* 0x0000003645dc723e */ /* 0x000fe400048070ff */
[----:B0-----:R-:W-:Y:S02]  /*5690*/  F2FP.SATFINITE.E4M3.F32.PACK_AB_MERGE_C R227, R135, R114, RZ ;  /* 0x0000007287e3723e */ /* 0x001fe400048070ff */
[----:B------:R-:W-:Y:S01]  /*56a0*/  F2FP.SATFINITE.E4M3.F32.PACK_AB_MERGE_C R225, R66, R27, R225 ;  /* 0x0000001b42e1723e */ /* 0x000fe200048070e1 */
[----:B------:R-:W-:Y:S01]  /*56b0*/  MUFU.EX2 R116, R116 ;  /* 0x0000007400747308 */ /* 0x000fe20000000800 */
[----:B------:R-:W-:Y:S02]  /*56c0*/  F2FP.SATFINITE.E4M3.F32.PACK_AB_MERGE_C R227, R81, R80, R227 ;  /* 0x0000005051e3723e */ /* 0x000fe400048070e3 */
[----:B------:R-:W-:Y:S02]  /*56d0*/  CS2R R80, SRZ ;  /* 0x0000000000507805 */ /* 0x000fe4000001ff00 */
[----:B------:R-:W-:-:S03]  /*56e0*/  F2FP.SATFINITE.E4M3.F32.PACK_AB_MERGE_C R220, R55, R50, R220 ;  /* 0x0000003237dc723e */ /* 0x000fc600048070dc */
[----:B------:R0:W-:Y:S08]  /*56f0*/  MUFU.EX2 R2, R100 ;  /* 0x0000006400027308 */ /* 0x0001f00000000800 */
[----:B------:R-:W3:Y:S01]  /*5700*/  MUFU.EX2 R125, R125 ;  /* 0x0000007d007d7308 */ /* 0x000ee20000000800 */
[----:B0-----:R-:W-:-:S04]  /*5710*/  FADD.FTZ R100, R114, R137 ;  /* 0x0000008972647221 */ /* 0x001fc80000010000 */
[----:B------:R-:W-:Y:S01]  /*5720*/  FADD.FTZ R137, R135, R100 ;  /* 0x0000006487897221 */ /* 0x000fe20000010000 */
[----:B------:R-:W-:-:S01]  /*5730*/  FFMA.FTZ R100, R62, UR10, -R68 ;  /* 0x0000000a3e647c23 */ /* 0x000fc20008010844 */
[----:B------:R-:W-:Y:S01]  /*5740*/  FFMA.FTZ R68, R117, UR10, -R68 ;  /* 0x0000000a75447c23 */ /* 0x000fe20008010844 */
[----:B------:R-:W0:Y:S01]  /*5750*/  MUFU.EX2 R70, R70 ;  /* 0x0000004600467308 */ /* 0x000e220000000800 */
[----:B-1----:R-:W-:-:S04]  /*5760*/  FADD.FTZ R62, R108, R137 ;  /* 0x000000896c3e7221 */ /* 0x002fc80000010000 */
[----:B--2---:R-:W-:Y:S01]  /*5770*/  FADD.FTZ R137, R121, R62 ;  /* 0x0000003e79897221 */ /* 0x004fe20000010000 */
[----:B------:R-:W-:-:S02]  /*5780*/  FADD.FTZ R62, R54, R131 ;  /* 0x00000083363e7221 */ /* 0x000fc40000010000 */
[----:B------:R-:W-:Y:S01]  /*5790*/  MUFU.EX2 R112, R112 ;  /* 0x0000007000707308 */ /* 0x000fe20000000800 */
[----:B---3--:R-:W-:Y:S01]  /*57a0*/  F2FP.SATFINITE.E4M3.F32.PACK_AB_MERGE_C R221, R125, R116, RZ ;  /* 0x000000747ddd723e */ /* 0x008fe200048070ff */
[----:B------:R-:W-:-:S03]  /*57b0*/  FADD.FTZ R83, R69, R62 ;  /* 0x0000003e45537221 */ /* 0x000fc60000010000 */
[----:B------:R-:W-:-:S03]  /*57c0*/  F2FP.SATFINITE.E4M3.F32.PACK_AB_MERGE_C R221, R121, R108, R221 ;  /* 0x0000006c79dd723e */ /* 0x000fc600048070dd */
[----:B------:R-:W1:Y:S01]  /*57d0*/  MUFU.EX2 R71, R71 ;  /* 0x0000004700477308 */ /* 0x000e620000000800 */
[----:B0-----:R-:W-:-:S07]  /*57e0*/  FADD.FTZ R62, R70, R83 ;  /* 0x00000053463e7221 */ /* 0x001fce0000010000 */
[----:B------:R-:W-:Y:S08]  /*57f0*/  MUFU.EX2 R123, R123 ;  /* 0x0000007b007b7308 */ /* 0x000ff00000000800 */
[----:B------:R-:W0:Y:S01]  /*5800*/  MUFU.EX2 R3, R3 ;  /* 0x0000000300037308 */ /* 0x000e220000000800 */
[----:B-1----:R-:W-:-:S07]  /*5810*/  FADD.FTZ R110, R71, R62 ;  /* 0x0000003e476e7221 */ /* 0x002fce0000010000 */
[----:B------:R-:W1:Y:S08]  /*5820*/  MUFU.EX2 R118, R118 ;  /* 0x0000007600767308 */ /* 0x000e700000000800 */
[----:B------:R2:W-:Y:S08]  /*5830*/  MUFU.EX2 R61, R98 ;  /* 0x00000062003d7308 */ /* 0x0005f00000000800 */
[----:B------:R-:W3:Y:S01]  /*5840*/  MUFU.EX2 R6, R6 ;  /* 0x0000000600067308 */ /* 0x000ee20000000800 */
[----:B--2---:R-:W-:-:S04]  /*5850*/  FADD.FTZ R98, R116, R137 ;  /* 0x0000008974627221 */ /* 0x004fc80000010000 */
[----:B------:R-:W-:-:S03]  /*5860*/  FADD.FTZ R131, R125, R98 ;  /* 0x000000627d837221 */ /* 0x000fc60000010000 */
[----:B------:R-:W2:Y:S01]  /*5870*/  MUFU.EX2 R127, R127 ;  /* 0x0000007f007f7308 */ /* 0x000ea20000000800 */
[----:B------:R-:W-:-:S01]  /*5880*/  FADD.FTZ R98, R112, R131 ;  /* 0x0000008370627221 */ /* 0x000fc20000010000 */
[----:B0-----:R-:W-:-:S03]  /*5890*/  FADD.FTZ R131, R3, R110 ;  /* 0x0000006e03837221 */ /* 0x001fc60000010000 */
[----:B------:R-:W-:-:S03]  /*58a0*/  FADD.FTZ R83, R123, R98 ;  /* 0x000000627b537221 */ /* 0x000fc60000010000 */
[----:B------:R-:W0:Y:S01]  /*58b0*/  MUFU.EX2 R5, R140 ;  /* 0x0000008c00057308 */ /* 0x000e220000000800 */
[----:B-1----:R-:W-:-:S01]  /*58c0*/  FADD.FTZ R98, R118, R83 ;  /* 0x0000005376627221 */ /* 0x002fc20000010000 */
[C---:B---3--:R-:W-:Y:S01]  /*58d0*/  FADD.FTZ R110, R6.reuse, R131 ;  /* 0x00000083066e7221 */ /* 0x048fe20000010000 */
[----:B------:R-:W-:-:S04]  /*58e0*/  F2FP.SATFINITE.E4M3.F32.PACK_AB_MERGE_C R222, R6, R3, RZ ;  /* 0x0000000306de723e */ /* 0x000fc800048070ff */
[----:B------:R-:W-:Y:S01]  /*58f0*/  F2FP.SATFINITE.E4M3.F32.PACK_AB_MERGE_C R222, R71, R70, R222 ;  /* 0x0000004647de723e */ /* 0x000fe200048070de */
[----:B------:R-:W-:Y:S01]  /*5900*/  MUFU.EX2 R104, R104 ;  /* 0x0000006800687308 */ /* 0x000fe20000000800 */
[----:B--2---:R-:W-:-:S01]  /*5910*/  FADD.FTZ R83, R127, R98 ;  /* 0x000000627f537221 */ /* 0x004fc20000010000 */
[----:B------:R-:W-:Y:S02]  /*5920*/  F2FP.SATFINITE.E4M3.F32.PACK_AB_MERGE_C R223, R127, R118, RZ ;  /* 0x000000767fdf723e */ /* 0x000fe400048070ff */
[----:B------:R-:W-:Y:S02]  /*5930*/  CS2R R70, SRZ ;  /* 0x0000000000467805 */ /* 0x000fe4000001ff00 */
[----:B------:R-:W-:Y:S02]  /*5940*/  F2FP.SATFINITE.E4M3.F32.PACK_AB_MERGE_C R223, R123, R112, R223 ;  /* 0x000000707bdf723e */ /* 0x000fe400048070df */
        /* <DEDUP_REMOVED lines=10> */
[----:B-1----:R-:W-:-:S01]  /*59f0*/  FADD.FTZ R98, R10, R137 ;  /* 0x000000890a627221 */ /* 0x002fc20000010000 */
[----:B------:R-:W-:-:S04]  /*5a00*/  F2FP.SATFINITE.E4M3.F32.PACK_AB_MERGE_C R216, R10, R7, RZ ;  /* 0x000000070ad8723e */ /* 0x000fc800048070ff */
[----:B------:R-:W-:Y:S02]  /*5a10*/  F2FP.SATFINITE.E4M3.F32.PACK_AB_MERGE_C R216, R8, R5, R216 ;  /* 0x0000000508d8723e */ /* 0x000fe400048070d8 */
[----:B------:R-:W1:Y:S08]  /*5a20*/  MUFU.EX2 R90, R90 ;  /* 0x0000005a005a7308 */ /* 0x000e700000000800 */
[----:B------:R2:W-:Y:S08]  /*5a30*/  MUFU.EX2 R62, R86 ;  /* 0x00000056003e7308 */ /* 0x0005f00000000800 */
[----:B------:R-:W3:Y:S01]  /*5a40*/  MUFU.EX2 R12, R12 ;  /* 0x0000000c000c7308 */ /* 0x000ee20000000800 */
[----:B--2---:R-:W-:-:S04]  /*5a50*/  FADD.FTZ R86, R104, R83 ;  /* 0x0000005368567221 */ /* 0x004fc80000010000 */
[----:B------:R-:W-:-:S03]  /*5a60*/  FADD.FTZ R131, R105, R86 ;  /* 0x0000005669837221 */ /* 0x000fc60000010000 */
[----:B------:R-:W2:Y:S01]  /*5a70*/  MUFU.EX2 R91, R91 ;  /* 0x0000005b005b7308 */ /* 0x000ea20000000800 */
[----:B------:R-:W-:-:S01]  /*5a80*/  FADD.FTZ R86, R120, R131 ;  /* 0x0000008378567221 */ /* 0x000fc20000010000 */
[----:B0-----:R-:W-:Y:S01]  /*5a90*/  FADD.FTZ R131, R9, R98 ;  /* 0x0000006209837221 */ /* 0x001fe20000010000 */
[C---:B------:R-:W-:Y:S02]  /*5aa0*/  F2FP.SATFINITE.E4M3.F32.PACK_AB_MERGE_C R120, R129.reuse, R120, RZ ;  /* 0x000000788178723e */ /* 0x040fe400048070ff */
[----:B------:R-:W-:Y:S02]  /*5ab0*/  FADD.FTZ R117, R129, R86 ;  /* 0x0000005681757221 */ /* 0x000fe40000010000 */
[----:B------:R-:W-:Y:S01]  /*5ac0*/  F2FP.SATFINITE.E4M3.F32.PACK_AB_MERGE_C R217, R105, R104, R120 ;  /* 0x0000006869d9723e */ /* 0x000fe20004807078 */
[----:B------:R-:W0:Y:S01]  /*5ad0*/  MUFU.EX2 R11, R122 ;  /* 0x0000007a000b7308 */ /* 0x000e220000000800 */
[----:B-1----:R-:W-:-:S01]  /*5ae0*/  FADD.FTZ R30, R90, R117 ;  /* 0x000000755a1e7221 */ /* 0x002fc20000010000 */
[----:B---3--:R-:W-:-:S06]  /*5af0*/  FADD.FTZ R82, R12, R131 ;  /* 0x000000830c527221 */ /* 0x008fcc0000010000 */
        /* <DEDUP_REMOVED lines=9> */
[----:B------:R-:W-:Y:S01]  /*5b90*/  FADD.FTZ R35, R13, R38 ;  /* 0x000000260d237221 */ /* 0x000fe20000010000 */
[----:B------:R-:W-:Y:S01]  /*5ba0*/  CS2R R38, SRZ ;  /* 0x0000000000267805 */ /* 0x000fe2000001ff00 */
[----:B------:R-:W1:Y:S01]  /*5bb0*/  MUFU.EX2 R92, R92 ;  /* 0x0000005c005c7308 */ /* 0x000e620000000800 */
[----:B--2---:R-:W-:-:S01]  /*5bc0*/  FADD.FTZ R54, R94, R51 ;  /* 0x000000335e367221 */ /* 0x004fc20000010000 */
[----:B------:R-:W-:Y:S01]  /*5bd0*/  FADD.FTZ R6, R20, R35 ;  /* 0x0000002314067221 */ /* 0x000fe20000010000 */
[----:B------:R-:W-:Y:S02]  /*5be0*/  F2FP.SATFINITE.E4M3.F32.PACK_AB_MERGE_C R93, R94, R93, RZ ;  /* 0x0000005d5e5d723e */ /* 0x000fe400048070ff */
[----:B------:R-:W-:Y:S02]  /*5bf0*/  CS2R R50, SRZ ;  /* 0x0000000000327805 */ /* 0x000fe4000001ff00 */
[----:B------:R-:W-:Y:S02]  /*5c00*/  CS2R R34, SRZ ;  /* 0x0000000000227805 */ /* 0x000fe4000001ff00 */
[----:B------:R-:W-:Y:S01]  /*5c10*/  F2FP.SATFINITE.E4M3.F32.PACK_AB_MERGE_C R219, R91, R90, R93 ;  /* 0x0000005a5bdb723e */ /* 0x000fe2000480705d */
        /* <DEDUP_REMOVED lines=14> */
[----:B------:R-:W1:Y:S01]  /*5d00*/  MUFU.EX2 R75, R75 ;  /* 0x0000004b004b7308 */ /* 0x000e620000000800 */
[----:B--2---:R-:W-:-:S01]  /*5d10*/  FADD.FTZ R7, R96, R7 ;  /* 0x0000000760077221 */ /* 0x004fc20000010000 */
[----:B------:R-:W-:Y:S01]  /*5d20*/  FADD.FTZ R10, R56, R3 ;  /* 0x00000003380a7221 */ /* 0x000fe20000010000 */
[----:B------:R-:W-:-:S04]  /*5d30*/  F2FP.SATFINITE.E4M3.F32.PACK_AB_MERGE_C R95, R96, R95, RZ ;  /* 0x0000005f605f723e */ /* 0x000fc800048070ff */
[----:B------:R-:W-:Y:S01]  /*5d40*/  F2FP.SATFINITE.E4M3.F32.PACK_AB_MERGE_C R213, R92, R73, R95 ;  /* 0x000000495cd5723e */ /* 0x000fe2000480705f */
[----:B------:R-:W2:Y:S01]  /*5d50*/  MUFU.EX2 R57, R57 ;  /* 0x0000003900397308 */ /* 0x000ea20000000800 */
[----:B0-----:R-:W-:-:S01]  /*5d60*/  FADD.FTZ R6, R74, R7 ;  /* 0x000000074a067221 */ /* 0x001fc20000010000 */
[----:B------:R-:W-:-:S06]  /*5d70*/  CS2R R72, SRZ ;  /* 0x0000000000487805 */ /* 0x000fcc000001ff00 */
        /* <DEDUP_REMOVED lines=9> */
[----:B0-----:R-:W-:-:S07]  /*5e10*/  FADD.FTZ R10, R76, R3 ;  /* 0x000000034c0a7221 */ /* 0x001fce0000010000 */
[----:B------:R-:W0:Y:S01]  /*5e20*/  MUFU.EX2 R41, R41 ;  /* 0x0000002900297308 */ /* 0x000e220000000800 */
[C---:B-1----:R-:W-:Y:S01]  /*5e30*/  F2FP.SATFINITE.E4M3.F32.PACK_AB_MERGE_C R76, R79.reuse, R76, RZ ;  /* 0x0000004c4f4c723e */ /* 0x042fe200048070ff */
[----:B------:R-:W-:-:S03]  /*5e40*/  FADD.FTZ R79, R79, R10 ;  /* 0x0000000a4f4f7221 */ /* 0x000fc60000010000 */
[----:B------:R-:W-:Y:S01]  /*5e50*/  F2FP.SATFINITE.E4M3.F32.PACK_AB_MERGE_C R215, R75, R74, R76 ;  /* 0x0000004a4bd7723e */ /* 0x000fe2000480704c */
[----:B------:R-:W-:-:S01]  /*5e60*/  FADD.FTZ R14, R2, R79 ;  /* 0x0000004f020e7221 */ /* 0x000fc20000010000 */
        /* <DEDUP_REMOVED lines=9> */
[----:B------:R-:W-:-:S06]  /*5f00*/  FADD.FTZ R3, R61, R14 ;  /* 0x0000000e3d037221 */ /* 0x000fcc0000010000 */
[----:B------:R-:W2:Y:S01]  /*5f10*/  MUFU.EX2 R24, R24 ;  /* 0x0000001800187308 */ /* 0x000ea20000000800 */
[C---:B0-----:R-:W-:Y:S01]  /*5f20*/  F2FP.SATFINITE.E4M3.F32.PACK_AB_MERGE_C R40, R43.reuse, R40, RZ ;  /* 0x000000282b28723e */ /* 0x041fe200048070ff */
[----:B------:R-:W-:-:S03]  /*5f30*/  FADD.FTZ R43, R43, R26 ;  /* 0x0000001a2b2b7221 */ /* 0x000fc60000010000 */
[----:B------:R-:W-:Y:S02]  /*5f40*/  F2FP.SATFINITE.E4M3.F32.PACK_AB_MERGE_C R208, R41, R58, R40 ;  /* 0x0000003a29d0723e */ /* 0x000fe40004807028 */
        /* <DEDUP_REMOVED lines=11> */
[----:B------:R-:W-:-:S03]  /*6000*/  CS2R R78, SRZ ;  /* 0x00000000004e7805 */ /* 0x000fc6000001ff00 */
[----:B------:R-:W-:-:S03]  /*6010*/  FADD.FTZ R3, R62, R3 ;  /* 0x000000033e037221 */ /* 0x000fc60000010000 */
        /* <DEDUP_REMOVED lines=10> */
[----:B------:R-:W-:-:S06]  /*60c0*/  CS2R R24, SRZ ;  /* 0x0000000000187805 */ /* 0x000fcc000001ff00 */
[----:B------:R-:W0:Y:S01]  /*60d0*/  MUFU.EX2 R63, R63 ;  /* 0x0000003f003f7308 */ /* 0x000e220000000800 */
[----:B-1----:R-:W-:-:S01]  /*60e0*/  FADD.FTZ R14, R83, R14 ;  /* 0x0000000e530e7221 */ /* 0x002fc20000010000 */
[----:B------:R-:W-:Y:S02]  /*60f0*/  F2FP.SATFINITE.E4M3.F32.PACK_AB_MERGE_C R100, R83, R100, RZ ;  /* 0x000000645364723e */ /* 0x000fe400048070ff */
[----:B------:R-:W-:Y:S02]  /*6100*/  CS2R R82, SRZ ;  /* 0x0000000000527805 */ /* 0x000fe4000001ff00 */
[----:B------:R-:W-:Y:S02]  /*6110*/  F2FP.SATFINITE.E4M3.F32.PACK_AB_MERGE_C R211, R62, R59, R100 ;  /* 0x0000003b3ed3723e */ /* 0x000fe40004807064 */
        /* <DEDUP_REMOVED lines=26> */
[----:B------:R-:W-:Y:S02]  /*62c0*/  CS2R R62, SRZ ;  /* 0x00000000003e7805 */ /* 0x000fe4000001ff00 */
[----:B------:R-:W-:-:S04]  /*62d0*/  CS2R R30, SRZ ;  /* 0x00000000001e7805 */ /* 0x000fc8000001ff00 */
[----:B------:R1:W3:Y:S01]  /*62e0*/  MUFU.EX2 R6, R87 ;  /* 0x0000005700067308 */ /* 0x0002e20000000800 */
[----:B--2---:R-:W-:-:S07]  /*62f0*/  FADD.FTZ R3, R97, R14 ;  /* 0x0000000e61037221 */ /* 0x004fce0000010000 */
[----:B------:R-:W2:Y:S01]  /*6300*/  MUFU.EX2 R32, R32 ;  /* 0x0000002000207308 */ /* 0x000ea20000000800 */
[----:B0-----:R-:W-:-:S01]  /*6310*/  FADD.FTZ R5, R53, R20 ;  /* 0x0000001435057221 */ /* 0x001fc20000010000 */
[----:B-1----:R-:W-:-:S06]  /*6320*/  CS2R R86, SRZ ;  /* 0x0000000000567805 */ /* 0x002fcc000001ff00 */
[----:B------:R-:W0:Y:S01]  /*6330*/  MUFU.EX2 R101, R101 ;  /* 0x0000006500657308 */ /* 0x000e220000000800 */
[----:B---3--:R-:W-:-:S07]  /*6340*/  FADD.FTZ R20, R6, R3 ;  /* 0x0000000306147221 */ /* 0x008fce0000010000 */
[----:B------:R-:W1:Y:S01]  /*6350*/  MUFU.EX2 R33, R33 ;  /* 0x0000002100217308 */ /* 0x000e620000000800 */
[----:B--2---:R-:W-:-:S07]  /*6360*/  FADD.FTZ R26, R32, R5 ;  /* 0x00000005201a7221 */ /* 0x004fce0000010000 */
[----:B------:R-:W2:Y:S01]  /*6370*/  MUFU.EX2 R10, R99 ;  /* 0x00000063000a7308 */ /* 0x000ea20000000800 */
[----:B0-----:R-:W-:-:S07]  /*6380*/  FADD.FTZ R3, R101, R20 ;  /* 0x0000001465037221 */ /* 0x001fce0000010000 */
[----:B------:R-:W0:Y:S01]  /*6390*/  MUFU.EX2 R52, R52 ;  /* 0x0000003400347308 */ /* 0x000e220000000800 */
[C---:B-1----:R-:W-:Y:S01]  /*63a0*/  F2FP.SATFINITE.E4M3.F32.PACK_AB_MERGE_C R32, R33.reuse, R32, RZ ;  /* 0x000000202120723e */ /* 0x042fe200048070ff */
[----:B------:R-:W-:Y:S01]  /*63b0*/  FADD.FTZ R33, R33, R26 ;  /* 0x0000001a21217221 */ /* 0x000fe20000010000 */
[----:B------:R-:W-:Y:S02]  /*63c0*/  CS2R R26, SRZ ;  /* 0x00000000001a7805 */ /* 0x000fe4000001ff00 */
[----:B------:R-:W-:Y:S02]  /*63d0*/  F2FP.SATFINITE.E4M3.F32.PACK_AB_MERGE_C R206, R53, R48, R32 ;  /* 0x0000003035ce723e */ /* 0x000fe40004807020 */
[----:B------:R-:W-:Y:S01]  /*63e0*/  CS2R R48, SRZ ;  /* 0x0000000000307805 */ /* 0x000fe2000001ff00 */
[----:B------:R-:W1:Y:S01]  /*63f0*/  MUFU.EX2 R107, R107 ;  /* 0x0000006b006b7308 */ /* 0x000e620000000800 */
[C---:B--2---:R-:W-:Y:S01]  /*6400*/  F2FP.SATFINITE.E4M3.F32.PACK_AB_MERGE_C R101, R10.reuse, R101, RZ ;  /* 0x000000650a65723e */ /* 0x044fe200048070ff */
[----:B------:R-:W-:-:S03]  /*6410*/  FADD.FTZ R10, R10, R3 ;  /* 0x000000030a0a7221 */ /* 0x000fc60000010000 */
[----:B------:R-:W-:-:S03]  /*6420*/  F2FP.SATFINITE.E4M3.F32.PACK_AB_MERGE_C R207, R6, R97, R101 ;  /* 0x0000006106cf723e */ /* 0x000fc60004807065 */
        /* <DEDUP_REMOVED lines=21> */
[----:B------:R-:W-:-:S03]  /*6580*/  F2FP.SATFINITE.E4M3.F32.PACK_AB_MERGE_C R201, R8, R107, R109 ;  /* 0x0000006b08c9723e */ /* 0x000fc6000480706d */
[----:B------:R-:W1:Y:S01]  /*6590*/  MUFU.EX2 R37, R37 ;  /* 0x0000002500257308 */ /* 0x000e620000000800 */
[----:B--2---:R-:W-:-:S01]  /*65a0*/  FADD.FTZ R2, R46, R67 ;  /* 0x000000432e027221 */ /* 0x004fc20000010000 */
[----:B------:R-:W-:-:S06]  /*65b0*/  CS2R R66, SRZ ;  /* 0x0000000000427805 */ /* 0x000fcc000001ff00 */
[----:B------:R-:W2:Y:S01]  /*65c0*/  MUFU.EX2 R14, R113 ;  /* 0x00000071000e7308 */ /* 0x000ea20000000800 */
[----:B0-----:R-:W-:-:S07]  /*65d0*/  FADD.FTZ R3, R115, R12 ;  /* 0x0000000c73037221 */ /* 0x001fce0000010000 */
        /* <DEDUP_REMOVED lines=9> */
[----:B-1----:R-:W-:-:S01]  /*6670*/  FADD.FTZ R3, R47, R2 ;  /* 0x000000022f037221 */ /* 0x002fc20000010000 */
[----:B------:R-:W-:Y:S01]  /*6680*/  FADD.FTZ R2, R68, R119 ;  /* 0x0000007744027221 */ /* 0x000fe20000010000 */
[----:B------:R-:W-:Y:S02]  /*6690*/  CS2R R68, SRZ ;  /* 0x0000000000447805 */ /* 0x000fe4000001ff00 */
[C---:B--2---:R-:W-:Y:S01]  /*66a0*/  F2FP.SATFINITE.E4M3.F32.PACK_AB_MERGE_C R5, R64.reuse, R47, RZ ;  /* 0x0000002f4005723e */ /* 0x044fe200048070ff */
[----:B------:R-:W-:-:S01]  /*66b0*/  FADD.FTZ R3, R64, R3 ;  /* 0x0000000340037221 */ /* 0x000fc20000010000 */
[----:B------:R-:W-:Y:S02]  /*66c0*/  CS2R R64, SRZ ;  /* 0x0000000000407805 */ /* 0x000fe4000001ff00 */
[----:B------:R-:W-:Y:S02]  /*66d0*/  F2FP.SATFINITE.E4M3.F32.PACK_AB_MERGE_C R202, R37, R46, R5 ;  /* 0x0000002e25ca723e */ /* 0x000fe40004807005 */
[----:B------:R-:W-:-:S02]  /*66e0*/  CS2R R46, SRZ ;  /* 0x00000000002e7805 */ /* 0x000fc4000001ff00 */
        /* <DEDUP_REMOVED lines=9> */
.L_x_7620:
[----:B------:R-:W-:Y:S01]  /*6780*/  ISETP.NE.AND P4, PT, RZ, UR40, PT ;  /* 0x00000028ff007c0c */ /* 0x000fe2000bf85270 */
[----:B------:R-:W-:-:S04]  /*6790*/  UISETP.NE.AND UP1, UPT, UR54, 0x1, UPT ;  /* 0x000000013600788c */ /* 0x000fc8000bf25270 */
[----:B------:R-:W-:-:S04]  /*67a0*/  USEL UR43, URZ, 0x1, UP1 ;  /* 0x000000013f2b7887 */ /* 0x000fc80008800000 */
[----:B------:R-:W-:-:S04]  /*67b0*/  ULOP3.LUT UR43, UR55, UR43, URZ, 0x3c, !UPT ;  /* 0x0000002b372b7292 */ /* 0x000fc8000f8e3c3f */
[----:B------:R-:W-:Y:S08]  /*67c0*/  @P4 BRA `(.L_x_7611) ;  /* 0x0000000000384947 */ /* 0x000ff00003800000 */
[----:B------:R-:W-:Y:S05]  /*67d0*/  @!P0 BRA `(.L_x_7612) ;  /* 0x0000000000048947 */ /* 0x000fea0003800000 */
[----:B------:R-:W-:Y:S01]  /*67e0*/  BPT.TRAP 0x1 ;  /* 0x000000040000795c */ /* 0x000fe20000300000 */
.L_x_7612:
        /* <DEDUP_REMOVED lines=9> */
.L_x_7613:
[----:B-1----:R-:W-:Y:S05]  /*6880*/  @P3 BRA `(.L_x_7611) ;  /* 0x0000000000083947 */ /* 0x002fea0003800000 */
[----:B------:R-:W1:Y:S02]  /*6890*/  SYNCS.PHASECHK.TRANS64.TRYWAIT P3, [UR6+0x2e830], R7 ;  /* 0x02e83007ff0075a7 */ /* 0x000e640008060146 */
[----:B-1----:R-:W-:Y:S05]  /*68a0*/  @!P3 BRA `(.L_x_7614) ;  /* 0x000001080030b947 */ /* 0x002fea0003800000 */
.L_x_7611:
[----:B-1----:R-:W1:Y:S01]  /*68b0*/  S2R R8, SR_TID.X ;  /* 0x0000000000087919 */ /* 0x002e620000002100 */
[----:B------:R-:W-:Y:S01]  /*68c0*/  R2UR UR56, R4 ;  /* 0x00000000043872ca */ /* 0x000fe200000e0000 */
        /* <DEDUP_REMOVED lines=11> */
[----:B------:R-:W-:Y:S02]  /*6980*/  UMOV UR28, UR16 ;  /* 0x00000010001c7c82 */ /* 0x000fe40008000000 */
[----:B------:R-:W-:Y:S02]  /*6990*/  UIADD3 UR22, UR56, 0x100, URZ ;  /* 0x0000010038167890 */ /* 0x000fe4000fffe03f */
[----:B------:R-:W-:Y:S02]  /*69a0*/  UIADD3 UR26, UR56, 0x200, URZ ;  /* 0x00000200381a7890 */ /* 0x000fe4000fffe03f */
[----:B------:R-:W-:Y:S01]  /*69b0*/  UMOV UR18, UR56 ;  /* 0x0000003800127c82 */ /* 0x000fe20008000000 */
[----:B------:R-:W-:Y:S01]  /*69c0*/  UIADD3 UR30, UR56, 0x300, URZ ;  /* 0x00000300381e7890 */ /* 0x000fe2000fffe03f */
[----:B------:R-:W-:Y:S01]  /*69d0*/  UMOV UR29, UR17 ;  /* 0x00000011001d7c82 */ /* 0x000fe20008000000 */
[----:B------:R-:W-:Y:S01]  /*69e0*/  UMOV UR31, 0x40000040 ;  /* 0x40000040001f7882 */ /* 0x000fe20000000000 */
[----:B------:R-:W-:Y:S01]  /*69f0*/  UIADD3 UR34, UR56, 0x400, URZ ;  /* 0x0000040038227890 */ /* 0x000fe2000fffe03f */
[----:B------:R-:W-:Y:S01]  /*6a00*/  UMOV UR32, UR16 ;  /* 0x0000001000207c82 */ /* 0x000fe20008000000 */
[----:B------:R-:W-:Y:S01]  /*6a10*/  UMOV UR33, UR17 ;  /* 0x0000001100217c82 */ /* 0x000fe20008000000 */
[----:B------:R-:W-:Y:S01]  /*6a20*/  UMOV UR35, 0x40000040 ;  /* 0x4000004000237882 */ /* 0x000fe20000000000 */
[----:B-1----:R-:W-:Y:S01]  /*6a30*/  SHF.R.U32.HI R8, RZ, 0x7, R8 ;  /* 0x00000007ff087819 */ /* 0x002fe20000011608 */
[----:B------:R-:W-:Y:S01]  /*6a40*/  UIADD3 UR6, UR56, 0x600, URZ ;  /* 0x0000060038067890 */ /* 0x000fe2000fffe03f */
[----:B------:R-:W-:Y:S01]  /*6a50*/  UMOV UR7, 0x40000040 ;  /* 0x4000004000077882 */ /* 0x000fe20000000000 */
[----:B------:R-:W-:-:S02]  /*6a60*/  UIADD3 UR10, UR56, 0x602, URZ ;  /* 0x00000602380a7890 */ /* 0x000fc4000fffe03f */
[----:B0-----:R-:W-:Y:S01]  /*6a70*/  VIADD R7, R8, 0x8 ;  /* 0x0000000808077836 */ /* 0x001fe20000000000 */
[----:B------:R-:W-:Y:S01]  /*6a80*/  UMOV UR11, 0x40000040 ;  /* 0x40000040000b7882 */ /* 0x000fe20000000000 */
[----:B------:R-:W-:Y:S01]  /*6a90*/  UIADD3 UR14, UR56, 0x6, URZ ;  /* 0x00000006380e7890 */ /* 0x000fe2000fffe03f */
[----:B------:R-:W-:Y:S02]  /*6aa0*/  UMOV UR15, 0x40000040 ;  /* 0x40000040000f7882 */ /* 0x000fe40000000000 */
        /* <DEDUP_REMOVED lines=156> */
.L_x_7616:
[----:B------:R-:W-:Y:S01]  /*7470*/  ULEA UR6, UR54, UR41, 0x3 ;  /* 0x0000002936067291 */ /* 0x000fe2000f8e183f */
[----:B------:R-:W-:-:S05]  /*7480*/  IMAD.U32 R7, RZ, RZ, UR55 ;  /* 0x00000037ff077e24 */ /* 0x000fca000f8e00ff */
[----:B------:R-:W-:-:S04]  /*7490*/  SHF.L.U32 R7, R7, 0x1f, RZ ;  /* 0x0000001f07077819 */ /* 0x000fc800000006ff */
[----:B------:R0:W1:Y:S01]  /*74a0*/  SYNCS.PHASECHK.TRANS64.TRYWAIT P3, [UR6+0x2e850], R7 ;  /* 0x02e85007ff0075a7 */ /* 0x0000620008060146 */
[----:B------:R-:W-:Y:S05]  /*74b0*/  @!P0 BRA `(.L_x_7617) ;  /* 0x0000000000048947 */ /* 0x000fea0003800000 */
[----:B------:R-:W-:Y:S01]  /*74c0*/  BPT.TRAP 0x1 ;  /* 0x000000040000795c */ /* 0x000fe20000300000 */
.L_x_7617:
[----:B-1----:R-:W-:Y:S05]  /*74d0*/  @P3 BRA `(.L_x_7615) ;  /* 0x0000000000083947 */ /* 0x002fea0003800000 */
[----:B------:R-:W1:Y:S02]  /*74e0*/  SYNCS.PHASECHK.TRANS64.TRYWAIT P3, [UR6+0x2e850], R7 ;  /* 0x02e85007ff0075a7 */ /* 0x000e640008060146 */
[----:B-1----:R-:W-:Y:S05]  /*74f0*/  @!P3 BRA `(.L_x_7618) ;  /* 0x000000fc0034b947 */ /* 0x002fea0003800000 */
.L_x_7615:
        /* <DEDUP_REMOVED lines=11> */
[----:B------:R-:W-:Y:S01]  /*75b0*/  IMAD.MOV.U32 R116, RZ, RZ, R190 ;  /* 0x000000ffff747224 */ /* 0x000fe200078e00be */
[----:B------:R-:W-:Y:S01]  /*75c0*/  ULOP3.LUT UR6, UR6, 0x10000, URZ, 0xfc, !UPT ;  /* 0x0001000006067892 */ /* 0x000fe2000f8efc3f */
[----:B------:R-:W2:Y:S01]  /*75d0*/  LDC R194, c[0x0][0x2f0] ;  /* 0x0000bc00ffc27b82 */ /* 0x000ea20000000800 */
[C---:B------:R-:W-:Y:S01]  /*75e0*/  FMUL.FTZ R15, R0.reuse, R192 ;  /* 0x000000c0000f7220 */ /* 0x040fe20000410000 */
[C---:B01----:R-:W-:Y:S01]  /*75f0*/  FMUL.FTZ R7, R0.reuse, R184 ;  /* 0x000000b800077220 */ /* 0x043fe20000410000 */
[----:B------:R-:W-:Y:S01]  /*7600*/  UIMAD UR11, UR54, 0x700, UR6 ;  /* 0x00000700360b78a4 */ /* 0x000fe2000f8e0206 */
[C---:B------:R-:W-:Y:S01]  /*7610*/  FMUL.FTZ R8, R0.reuse, R185 ;  /* 0x000000b900087220 */ /* 0x040fe20000410000 */
[----:B------:R-:W-:Y:S01]  /*7620*/  FMUL.FTZ R185, R0, R196 ;  /* 0x000000c400b97220 */ /* 0x000fe20000410000 */
[----:B------:R-:W-:-:S02]  /*7630*/  IMAD.MOV.U32 R196, RZ, RZ, -0x2 ;  /* 0xfffffffeffc47424 */ /* 0x000fc400078e00ff */
[C---:B------:R-:W-:Y:S01]  /*7640*/  FMUL.FTZ R168, R0.reuse, R168 ;  /* 0x000000a800a87220 */ /* 0x040fe20000410000 */
[----:B------:R-:W0:Y:S01]  /*7650*/  MUFU.TANH R7, R7 ;  /* 0x0000000700077308 */ /* 0x000e220000002400 */
[C---:B------:R-:W-:Y:S01]  /*7660*/  FMUL.FTZ R20, R0.reuse, R193 ;  /* 0x000000c100147220 */ /* 0x040fe20000410000 */
[----:B------:R-:W-:Y:S01]  /*7670*/  UMOV UR6, UR11 ;  /* 0x0000000b00067c82 */ /* 0x000fe20008000000 */
[C---:B------:R-:W-:Y:S01]  /*7680*/  FMUL.FTZ R193, R0.reuse, R93 ;  /* 0x0000005d00c17220 */ /* 0x040fe20000410000 */
[----:B------:R-:W-:Y:S01]  /*7690*/  QGMMA.64x128x32.F32.E4M3.E4M3 R24, R224, gdesc[UR4], R24, gsb0 ;  /* 0x01e00004e0187df3 */ /* 0x000fe20008000818 */
[----:B------:R-:W-:Y:S01]  /*76a0*/  UIADD3 UR6, UR11, 0x100, URZ ;  /* 0x000001000b067890 */ /* 0x000fe2000fffe03f */
[C---:B------:R-:W-:Y:S01]  /*76b0*/  FMUL.FTZ R176, R0.reuse, R176 ;  /* 0x000000b000b07220 */ /* 0x040fe20000410000 */
[----:B------:R-:W-:Y:S01]  /*76c0*/  UMOV UR7, 0xc0000010 ;  /* 0xc000001000077882 */ /* 0x000fe20000000000 */
        /* <DEDUP_REMOVED lines=52> */
[----:B------:R-:W-:Y:S01]  /*7a10*/  UMOV UR10, UR47 ;  /* 0x0000002f000a7c82 */ /* 0x000fe20008000000 */
        /* <DEDUP_REMOVED lines=47> */
[----:B------:R-:W-:Y:S01]  /*7d10*/  FMUL.FTZ R102, R0, R102 ;  /* 0x0000006600667220 */ /* 0x000fe20000410000 */
[----:B------:R-:W0:Y:S03]  /*7d20*/  S2R R235, SR_TID.X ;  /* 0x0000000000eb7919 */ /* 0x000e260000002100 */
[----:B------:R-:W5:Y:S08]  /*7d30*/  MUFU.TANH R169, R169 ;  /* 0x000000a900a97308 */ /* 0x000f700000002400 */
[----:B------:R-:W5:Y:S08]  /*7d40*/  MUFU.TANH R172, R172 ;  /* 0x000000ac00ac7308 */ /* 0x000f700000002400 */
[----:B------:R-:W5:Y:S08]  /*7d50*/  MUFU.TANH R173, R173 ;  /* 0x000000ad00ad7308 */ /* 0x000f700000002400 */
[----:B------:R-:W5:Y:S01]  /*7d60*/  MUFU.TANH R120, R120 ;  /* 0x0000007800787308 */ /* 0x000f620000002400 */
[----:B0-----:R-:W-:-:S07]  /*7d70*/  SHF.R.U32.HI R235, RZ, 0x7, R235 ;  /* 0x00000007ffeb7819 */ /* 0x001fce00000116eb */
[----:B------:R-:W0:Y:S01]  /*7d80*/  MUFU.TANH R177, R177 ;  /* 0x000000b100b17308 */ /* 0x000e220000002400 */
[----:B------:R-:W-:Y:S02]  /*7d90*/  WARPGROUP.DEPBAR.LE gsb0, 0x0 ;  /* 0x00008000000079c5 */ /* 0x000fe40000010000 */
[----:B------:R-:W-:-:S05]  /*7da0*/  WARPGROUP.ARRIVE ;  /* 0x00000000000079c5 */ /* 0x000fca0000000000 */
[----:B------:R-:W0:Y:S01]  /*7db0*/  MUFU.TANH R180, R180 ;  /* 0x000000b400b47308 */ /* 0x000e220000002400 */
[----:B------:R-:W-:Y:S01]  /*7dc0*/  QGMMA.64x128x32.F32.E4M3.E4M3 R24, R220, gdesc[UR4], R24, gsb0 ;  /* 0x01e00004dc187df3 */ /* 0x000fe20008000818 */
[----:B------:R-:W-:Y:S01]  /*7dd0*/  @UP0 ULDC UR6, c[0x0][0x44c] ;  /* 0x0001130000060ab9 */ /* 0x000fe20000000800 */
[----:B------:R-:W-:Y:S01]  /*7de0*/  UMOV UR7, 0xc0000010 ;  /* 0xc000001000077882 */ /* 0x000fe20000000000 */
[----:B------:R-:W-:Y:S01]  /*7df0*/  @P2 IMAD.HI.U32 R191, R190, UR6, RZ ;  /* 0x00000006bebf2c27 */ /* 0x000fe2000f8e00ff */
[----:B------:R-:W-:-:S03]  /*7e00*/  @UP0 ULDC UR6, c[0x0][0x450] ;  /* 0x0001140000060ab9 */ /* 0x000fc60000000800 */
[C---:B------:R-:W-:Y:S01]  /*7e10*/  FMUL.FTZ R190, R0.reuse, R89 ;  /* 0x0000005900be7220 */ /* 0x040fe20000410000 */
[----:B------:R-:W0:Y:S01]  /*7e20*/  MUFU.TANH R181, R181 ;  /* 0x000000b500b57308 */ /* 0x000e220000002400 */
[----:B------:R-:W-:Y:S01]  /*7e30*/  @P2 SHF.R.U32.HI R116, RZ, UR6, R191 ;  /* 0x00000006ff742c19 */ /* 0x000fe200080116bf */
[----:B------:R-:W-:Y:S01]  /*7e40*/  UMOV UR6, 0x1 ;  /* 0x0000000100067882 */ /* 0x000fe20000000000 */
[----:B------:R-:W-:Y:S01]  /*7e50*/  FMUL.FTZ R191, R0, R159 ;  /* 0x0000009f00bf7220 */ /* 0x000fe20000410000 */
[----:B------:R-:W-:Y:S02]  /*7e60*/  UIMAD UR6, UR51, -0xe0, UR6 ;  /* 0xffffff20330678a4 */ /* 0x000fe4000f8e0206 */
[----:B------:R-:W1:Y:S02]  /*7e70*/  SHFL.IDX PT, R192, R116, RZ, 0x1c1f ;  /* 0x001c1fff74c07589 */ /* 0x000e6400000e0000 */
[----:B------:R-:W0:Y:S02]  /*7e80*/  MUFU.TANH R128, R128 ;  /* 0x0000008000807308 */ /* 0x000e240000002400 */
[----:B------:R-:W-:Y:S01]  /*7e90*/  IMAD R89, R17, R196, UR6 ;  /* 0x0000000611597e24 */ /* 0x000fe2000f8e02c4 */
[----:B------:R-:W0:Y:S01]  /*7ea0*/  SHFL.IDX PT, R116, R116, 0x1, 0x1c1f ;  /* 0x003c1f0074747f89 */ /* 0x000e2200000e0000 */
[----:B------:R-:W-:Y:S01]  /*7eb0*/  UIADD3 UR6, UR11, 0x200, URZ ;  /* 0x000002000b067890 */ /* 0x000fe2000fffe03f */
[----:B------:R-:W-:-:S02]  /*7ec0*/  IMAD.U32 R196, RZ, RZ, UR53 ;  /* 0x00000035ffc47e24 */ /* 0x000fc4000f8e00ff */
[----:B--2---:R-:W-:Y:S01]  /*7ed0*/  IMAD R89, R194, UR46, R89 ;  /* 0x0000002ec2597c24 */ /* 0x004fe2000f8e0259 */
[----:B------:R-:W2:Y:S02]  /*7ee0*/  MUFU.TANH R153, R153 ;  /* 0x0000009900997308 */ /* 0x000ea40000002400 */
[----:B------:R-:W-:-:S06]  /*7ef0*/  @!P1 LEA R196, R196, UR41, 0x3 ;  /* 0x00000029c4c49c11 */ /* 0x000fcc000f8e18ff */
[----:B------:R-:W2:Y:S01]  /*7f00*/  MUFU.TANH R156, R156 ;  /* 0x0000009c009c7308 */ /* 0x000ea20000002400 */
[----:B-1----:R-:W-:-:S07]  /*7f10*/  IADD3 R93, R192, -UR52, R89 ;  /* 0x80000034c05d7c10 */ /* 0x002fce000fffe059 */
[----:B------:R-:W1:Y:S01]  /*7f20*/  MUFU.TANH R157, R157 ;  /* 0x0000009d009d7308 */ /* 0x000e620000002400 */
[C---:B------:R-:W-:Y:S02]  /*7f30*/  ISETP.GT.AND P5, PT, R93.reuse, RZ, PT ;  /* 0x000000ff5d00720c */ /* 0x040fe40003fa4270 */
[----:B------:R-:W-:Y:S02]  /*7f40*/  ISETP.GT.AND P6, PT, R93, 0x1, PT ;  /* 0x000000015d00780c */ /* 0x000fe40003fc4270 */
[----:B------:R-:W-:Y:S02]  /*7f50*/  FSEL R192, R7, -INF , P5 ;  /* 0xff80000007c07808 */ /* 0x000fe40002800000 */
[C---:B------:R-:W-:Y:S01]  /*7f60*/  ISETP.GT.AND P5, PT, R93.reuse, 0x10, PT ;  /* 0x000000105d00780c */ /* 0x040fe20003fa4270 */
[----:B------:R-:W1:Y:S01]  /*7f70*/  MUFU.TANH R104, R104 ;  /* 0x0000006800687308 */ /* 0x000e620000002400 */
[----:B------:R-:W-:Y:S02]  /*7f80*/  ISETP.GT.AND P3, PT, R93, 0x8, PT ;  /* 0x000000085d00780c */ /* 0x000fe40003f64270 */
[----:B------:R-:W-:-:S02]  /*7f90*/  FSEL R15, R15, -INF , P5 ;  /* 0xff8000000f0f7808 */ /* 0x000fc40002800000 */
[C---:B------:R-:W-:Y:S02]  /*7fa0*/  ISETP.GT.AND P5, PT, R93.reuse, 0x20, PT ;  /* 0x000000205d00780c */ /* 0x040fe40003fa4270 */
[C---:B------:R-:W-:Y:S01]  /*7fb0*/  ISETP.GT.AND P4, PT, R93.reuse, 0x9, PT ;  /* 0x000000095d00780c */ /* 0x040fe20003f84270 */
[----:B------:R-:W1:Y:S01]  /*7fc0*/  MUFU.TANH R161, R161 ;  /* 0x000000a100a17308 */ /* 0x000e620000002400 */
[----:B---3--:R-:W-:Y:S02]  /*7fd0*/  FSEL R168, R168, -INF , P5 ;  /* 0xff800000a8a87808 */ /* 0x008fe40002800000 */
[C---:B------:R-:W-:Y:S02]  /*7fe0*/  ISETP.GT.AND P5, PT, R93.reuse, 0x30, PT ;  /* 0x000000305d00780c */ /* 0x040fe40003fa4270 */
[----:B----4-:R-:W-:Y:S02]  /*7ff0*/  FSEL R8, R8, -INF , P6 ;  /* 0xff80000008087808 */ /* 0x010fe40003000000 */
[----:B------:R-:W-:Y:S01]  /*8000*/  FSEL R176, R176, -INF , P5 ;  /* 0xff800000b0b07808 */ /* 0x000fe20002800000 */
[----:B------:R-:W3:Y:S01]  /*8010*/  MUFU.TANH R164, R164 ;  /* 0x000000a400a47308 */ /* 0x000ee20000002400 */
[----:B------:R-:W-:-:S02]  /*8020*/  ISETP.GT.AND P5, PT, R93, 0x40, PT ;  /* 0x000000405d00780c */ /* 0x000fc40003fa4270 */
[----:B-----5:R-:W-:Y:S02]  /*8030*/  FSEL R11, R11, -INF , P3 ;  /* 0xff8000000b0b7808 */ /* 0x020fe40001800000 */
[----:B------:R-:W-:Y:S02]  /*8040*/  FSEL R152, R152, -INF , P5 ;  /* 0xff80000098987808 */ /* 0x000fe40002800000 */
[C---:B------:R-:W-:Y:S01]  /*8050*/  ISETP.GT.AND P5, PT, R93.reuse, 0x50, PT ;  /* 0x000000505d00780c */ /* 0x040fe20003fa4270 */
[----:B------:R-:W4:Y:S01]  /*8060*/  MUFU.TANH R165, R165 ;  /* 0x000000a500a57308 */ /* 0x000f220000002400 */
[----:B------:R-:W-:Y:S02]  /*8070*/  FSEL R12, R12, -INF , P4 ;  /* 0xff8000000c0c7808 */ /* 0x000fe40002000000 */
[----:B------:R-:W-:Y:S02]  /*8080*/  FSEL R160, R160, -INF , P5 ;  /* 0xff800000a0a07808 */ /* 0x000fe40002800000 */
[----:B------:R-:W-:-:S02]  /*8090*/  ISETP.GT.AND P5, PT, R93, 0x60, PT ;  /* 0x000000605d00780c */ /* 0x000fc40003fa4270 */
[C---:B------:R-:W-:Y:S01]  /*80a0*/  ISETP.GT.AND P6, PT, R93.reuse, 0x11, PT ;  /* 0x000000115d00780c */ /* 0x040fe20003fc4270 */
[----:B------:R-:W5:Y:S01]  /*80b0*/  MUFU.TANH R112, R112 ;  /* 0x0000007000707308 */ /* 0x000f620000002400 */
[C---:B------:R-:W-:Y:S02]  /*80c0*/  ISETP.GT.AND P3, PT, R93.reuse, 0x18, PT ;  /* 0x000000185d00780c */ /* 0x040fe40003f64270 */
[C---:B------:R-:W-:Y:S02]  /*80d0*/  ISETP.GT.AND P4, PT, R93.reuse, 0x19, PT ;  /* 0x000000195d00780c */ /* 0x040fe40003f84270 */
[----:B------:R-:W-:Y:S02]  /*80e0*/  FSEL R136, R136, -INF , P5 ;  /* 0xff80000088887808 */ /* 0x000fe40002800000 */
[----:B------:R-:W-:Y:S01]  /*80f0*/  ISETP.GT.AND P5, PT, R93, 0x70, PT ;  /* 0x000000705d00780c */ /* 0x000fe20003fa4270 */
[----:B------:R-:W5:Y:S01]  /*8100*/  MUFU.TANH R137, R137 ;  /* 0x0000008900897308 */ /* 0x000f620000002400 */
[----:B------:R-:W-:-:S02]  /*8110*/  FSEL R20, R20, -INF , P6 ;  /* 0xff80000014147808 */ /* 0x000fc40003000000 */
[----:B------:R-:W-:Y:S02]  /*8120*/  FSEL R185, R185, -INF , P3 ;  /* 0xff800000b9b97808 */ /* 0x000fe40001800000 */
[----:B------:R-:W-:Y:S02]  /*8130*/  FSEL R186, R186, -INF , P4 ;  /* 0xff800000baba7808 */ /* 0x000fe40002000000 */
[C---:B------:R-:W-:Y:S01]  /*8140*/  ISETP.GT.AND P6, PT, R93.reuse, 0x21, PT ;  /* 0x000000215d00780c */ /* 0x040fe20003fc4270 */
[----:B------:R-:W5:Y:S01]  /*8150*/  MUFU.TANH R140, R140 ;  /* 0x0000008c008c7308 */ /* 0x000f620000002400 */
[C---:B------:R-:W-:Y:S02]  /*8160*/  ISETP.GT.AND P3, PT, R93.reuse, 0x28, PT ;  /* 0x000000285d00780c */ /* 0x040fe40003f64270 */
[----:B------:R-:W-:Y:S02]  /*8170*/  ISETP.GT.AND P4, PT, R93, 0x29, PT ;  /* 0x000000295d00780c */ /* 0x000fe40003f84270 */
[----:B------:R-:W-:-:S02]  /*8180*/  FSEL R144, R144, -INF , P5 ;  /* 0xff80000090907808 */ /* 0x000fc40002800000 */
[----:B------:R-:W-:Y:S01]  /*8190*/  ISETP.GT.AND P5, PT, R93, 0x80, PT ;  /* 0x000000805d00780c */ /* 0x000fe20003fa4270 */
[----:B------:R-:W5:Y:S01]  /*81a0*/  MUFU.TANH R141, R141 ;  /* 0x0000008d008d7308 */ /* 0x000f620000002400 */
[----:B------:R-:W-:Y:S02]  /*81b0*/  FSEL R169, R169, -INF , P6 ;  /* 0xff800000a9a97808 */ /* 0x000fe40003000000 */
[----:B------:R-:W-:Y:S02]  /*81c0*/  FSEL R172, R172, -INF , P3 ;  /* 0xff800000acac7808 */ /* 0x000fe40001800000 */
[----:B------:R-:W-:Y:S02]  /*81d0*/  FSEL R173, R173, -INF , P4 ;  /* 0xff800000adad7808 */ /* 0x000fe40002000000 */
[C---:B------:R-:W-:Y:S01]  /*81e0*/  ISETP.GT.AND P6, PT, R93.reuse, 0x31, PT ;  /* 0x000000315d00780c */ /* 0x040fe20003fc4270 */
[----:B------:R-:W5:Y:S01]  /*81f0*/  MUFU.TANH R88, R88 ;  /* 0x0000005800587308 */ /* 0x000f620000002400 */
[----:B------:R-:W-:-:S02]  /*8200*/  ISETP.GT.AND P3, PT, R93, 0x38, PT ;  /* 0x000000385d00780c */ /* 0x000fc40003f64270 */
[C---:B------:R-:W-:Y:S02]  /*8210*/  ISETP.GT.AND P4, PT, R93.reuse, 0x39, PT ;  /* 0x000000395d00780c */ /* 0x040fe40003f84270 */
[----:B------:R-:W-:Y:S02]  /*8220*/  FSEL R120, R120, -INF , P5 ;  /* 0xff80000078787808 */ /* 0x000fe40002800000 */
[----:B------:R-:W-:Y:S01]  /*8230*/  ISETP.GT.AND P5, PT, R93, 0x90, PT ;  /* 0x000000905d00780c */ /* 0x000fe20003fa4270 */
[----:B------:R-:W5:Y:S01]  /*8240*/  MUFU.TANH R145, R145 ;  /* 0x0000009100917308 */ /* 0x000f620000002400 */
[----:B0-----:R-:W-:Y:S02]  /*8250*/  FSEL R177, R177, -INF , P6 ;  /* 0xff800000b1b17808 */ /* 0x001fe40003000000 */
[----:B------:R-:W-:Y:S02]  /*8260*/  FSEL R180, R180, -INF , P3 ;  /* 0xff800000b4b47808 */ /* 0x000fe40001800000 */
[----:B------:R-:W-:-:S02]  /*8270*/  FSEL R181, R181, -INF , P4 ;  /* 0xff800000b5b57808 */ /* 0x000fc40002000000 */
[C---:B------:R-:W-:Y:S01]  /*8280*/  ISETP.GT.AND P6, PT, R93.reuse, 0x41, PT ;  /* 0x000000415d00780c */ /* 0x040fe20003fc4270 */
[----:B------:R-:W0:Y:S01]  /*8290*/  MUFU.TANH R148, R148 ;  /* 0x0000009400947308 */ /* 0x000e220000002400 */
[C---:B------:R-:W-:Y:S02]  /*82a0*/  ISETP.GT.AND P3, PT, R93.reuse, 0x48, PT ;  /* 0x000000485d00780c */ /* 0x040fe40003f64270 */
[C---:B------:R-:W-:Y:S02]  /*82b0*/  ISETP.GT.AND P4, PT, R93.reuse, 0x49, PT ;  /* 0x000000495d00780c */ /* 0x040fe40003f84270 */
[----:B------:R-:W-:Y:S02]  /*82c0*/  FSEL R128, R128, -INF , P5 ;  /* 0xff80000080807808 */ /* 0x000fe40002800000 */
[----:B------:R-:W-:Y:S01]  /*82d0*/  ISETP.GT.AND P5, PT, R93, 0xa0, PT ;  /* 0x000000a05d00780c */ /* 0x000fe20003fa4270 */
[----:B------:R-:W0:Y:S01]  /*82e0*/  MUFU.TANH R149, R149 ;  /* 0x0000009500957308 */ /* 0x000e220000002400 */
[----:B--2---:R-:W-:-:S02]  /*82f0*/  FSEL R153, R153, -INF , P6 ;  /* 0xff80000099997808 */ /* 0x004fc40003000000 */
[----:B------:R-:W-:Y:S02]  /*8300*/  FSEL R156, R156, -INF , P3 ;  /* 0xff8000009c9c7808 */ /* 0x000fe40001800000 */
[----:B-1----:R-:W-:Y:S01]  /*8310*/  FSEL R157, R157, -INF , P4 ;  /* 0xff8000009d9d7808 */ /* 0x002fe20002000000 */
[----:B------:R-:W-:Y:S02]  /*8320*/  WARPGROUP.DEPBAR.LE gsb0, 0x0 ;  /* 0x00008000000079c5 */ /* 0x000fe40000010000 */
[C---:B------:R-:W-:Y:S01]  /*8330*/  ISETP.GT.AND P6, PT, R93.reuse, 0x51, PT ;  /* 0x000000515d00780c */ /* 0x040fe20003fc4270 */
[----:B------:R-:W1:Y:S01]  /*8340*/  MUFU.TANH R121, R121 ;  /* 0x0000007900797308 */ /* 0x000e620000002400 */
[C---:B------:R-:W-:Y:S01]  /*8350*/  ISETP.GT.AND P3, PT, R93.reuse, 0x58, PT ;  /* 0x000000585d00780c */ /* 0x040fe20003f64270 */
[----:B------:R-:W-:Y:S01]  /*8360*/  WARPGROUP.ARRIVE ;  /* 0x00000000000079c5 */ /* 0x000fe20000000000 */
[----:B------:R-:W-:Y:S02]  /*8370*/  ISETP.GT.AND P4, PT, R93, 0x59, PT ;  /* 0x000000595d00780c */ /* 0x000fe40003f84270 */
[----:B------:R-:W-:-:S02]  /*8380*/  FSEL R104, R104, -INF , P5 ;  /* 0xff80000068687808 */ /* 0x000fc40002800000 */
[----:B------:R-:W-:Y:S01]  /*8390*/  ISETP.GT.AND P5, PT, R93, 0xb0, PT ;  /* 0x000000b05d00780c */ /* 0x000fe20003fa4270 */
[----:B------:R-:W2:Y:S01]  /*83a0*/  MUFU.TANH R124, R124 ;  /* 0x0000007c007c7308 */ /* 0x000ea20000002400 */
[----:B------:R-:W-:Y:S01]  /*83b0*/  FSEL R161, R161, -INF , P6 ;  /* 0xff800000a1a17808 */ /* 0x000fe20003000000 */
[----:B------:R-:W-:Y:S01]  /*83c0*/  QGMMA.64x128x32.F32.E4M3.E4M3 R24, R216, gdesc[UR4], R24, gsb0 ;  /* 0x01e00004d8187df3 */ /* 0x000fe20008000818 */
[----:B---3--:R-:W-:Y:S01]  /*83d0*/  FSEL R164, R164, -INF , P3 ;  /* 0xff800000a4a47808 */ /* 0x008fe20001800000 */
[----:B------:R-:W-:Y:S01]  /*83e0*/  UIADD3 UR6, UR11, 0x300, URZ ;  /* 0x000003000b067890 */ /* 0x000fe2000fffe03f */
[----:B----4-:R-:W-:Y:S01]  /*83f0*/  FSEL R165, R165, -INF , P4 ;  /* 0xff800000a5a57808 */ /* 0x010fe20002000000 */
[----:B------:R-:W-:Y:S01]  /*8400*/  UMOV UR7, 0xc0000010 ;  /* 0xc000001000077882 */ /* 0x000fe20000000000 */
[C---:B------:R-:W-:Y:S01]  /*8410*/  ISETP.GT.AND P6, PT, R93.reuse, 0x61, PT ;  /* 0x000000615d00780c */ /* 0x040fe20003fc4270 */
[----:B------:R-:W3:Y:S01]  /*8420*/  MUFU.TANH R125, R125 ;  /* 0x0000007d007d7308 */ /* 0x000ee20000002400 */
[----:B------:R-:W-:-:S02]  /*8430*/  ISETP.GT.AND P3, PT, R93, 0x68, PT ;  /* 0x000000685d00780c */ /* 0x000fc40003f64270 */
[C---:B------:R-:W-:Y:S02]  /*8440*/  ISETP.GT.AND P4, PT, R93.reuse, 0x69, PT ;  /* 0x000000695d00780c */ /* 0x040fe40003f84270 */
[----:B-----5:R-:W-:Y:S02]  /*8450*/  FSEL R112, R112, -INF , P5 ;  /* 0xff80000070707808 */ /* 0x020fe40002800000 */
[----:B------:R-:W-:Y:S01]  /*8460*/  ISETP.GT.AND P5, PT, R93, 0xc0, PT ;  /* 0x000000c05d00780c */ /* 0x000fe20003fa4270 */
[----:B------:R-:W4:Y:S01]  /*8470*/  MUFU.TANH R129, R129 ;  /* 0x0000008100817308 */ /* 0x000f220000002400 */
[----:B------:R-:W-:Y:S02]  /*8480*/  FSEL R137, R137, -INF , P6 ;  /* 0xff80000089897808 */ /* 0x000fe40003000000 */
[----:B------:R-:W-:Y:S02]  /*8490*/  FSEL R140, R140, -INF , P3 ;  /* 0xff8000008c8c7808 */ /* 0x000fe40001800000 */
[----:B------:R-:W-:-:S02]  /*84a0*/  FSEL R141, R141, -INF , P4 ;  /* 0xff8000008d8d7808 */ /* 0x000fc40002000000 */
[C---:B------:R-:W-:Y:S01]  /*84b0*/  ISETP.GT.AND P6, PT, R93.reuse, 0x71, PT ;  /* 0x000000715d00780c */ /* 0x040fe20003fc4270 */
[----:B------:R-:W5:Y:S01]  /*84c0*/  MUFU.TANH R132, R132 ;  /* 0x0000008400847308 */ /* 0x000f620000002400 */
[C---:B------:R-:W-:Y:S02]  /*84d0*/  ISETP.GT.AND P3, PT, R93.reuse, 0x78, PT ;  /* 0x000000785d00780c */ /* 0x040fe40003f64270 */
[----:B------:R-:W-:Y:S02]  /*84e0*/  ISETP.GT.AND P4, PT, R93, 0x79, PT ;  /* 0x000000795d00780c */ /* 0x000fe40003f84270 */
[----:B------:R-:W-:Y:S02]  /*84f0*/  FSEL R7, R88, -INF , P5 ;  /* 0xff80000058077808 */ /* 0x000fe40002800000 */
[----:B------:R-:W-:Y:S01]  /*8500*/  FSEL R145, R145, -INF , P6 ;  /* 0xff80000091917808 */ /* 0x000fe20003000000 */
[----:B------:R-:W5:Y:S01]  /*8510*/  MUFU.TANH R133, R133 ;  /* 0x0000008500857308 */ /* 0x000f620000002400 */
[----:B0-----:R-:W-:-:S02]  /*8520*/  FSEL R148, R148, -INF , P3 ;  /* 0xff80000094947808 */ /* 0x001fc40001800000 */
[----:B------:R-:W-:Y:S02]  /*8530*/  FSEL R149, R149, -INF , P4 ;  /* 0xff80000095957808 */ /* 0x000fe40002000000 */
[C---:B------:R-:W-:Y:S02]  /*8540*/  ISETP.GT.AND P6, PT, R93.reuse, 0x81, PT ;  /* 0x000000815d00780c */ /* 0x040fe40003fc4270 */
[C---:B------:R-:W-:Y:S01]  /*8550*/  ISETP.GT.AND P3, PT, R93.reuse, 0x88, PT ;  /* 0x000000885d00780c */ /* 0x040fe20003f64270 */
[----:B------:R0:W-:Y:S01]  /*8560*/  MUFU.TANH R159, R193 ;  /* 0x000000c1009f7308 */ /* 0x0001e20000002400 */
[----:B------:R-:W-:Y:S02]  /*8570*/  ISETP.GT.AND P4, PT, R93, 0x89, PT ;  /* 0x000000895d00780c */ /* 0x000fe40003f84270 */
[----:B-1----:R-:W-:Y:S02]  /*8580*/  FSEL R121, R121, -INF , P6 ;  /* 0xff80000079797808 */ /* 0x002fe40003000000 */
[----:B--2---:R-:W-:-:S02]  /*8590*/  FSEL R124, R124, -INF , P3 ;  /* 0xff8000007c7c7808 */ /* 0x004fc40001800000 */
[----:B---3--:R-:W-:Y:S01]  /*85a0*/  FSEL R125, R125, -INF , P4 ;  /* 0xff8000007d7d7808 */ /* 0x008fe20002000000 */
[----:B------:R-:W1:Y:S01]  /*85b0*/  MUFU.TANH R105, R105 ;  /* 0x0000006900697308 */ /* 0x000e620000002400 */
[----:B0-----:R-:W-:Y:S02]  /*85c0*/  FMNMX.FTZ R193, R192, R5, !PT ;  /* 0x00000005c0c17209 */ /* 0x001fe40007810000 */
[C---:B------:R-:W-:Y:S02]  /*85d0*/  ISETP.GT.AND P6, PT, R93.reuse, 0x91, PT ;  /* 0x000000915d00780c */ /* 0x040fe40003fc4270 */
[----:B------:R-:W-:Y:S02]  /*85e0*/  FMNMX.FTZ R88, R8, R193, !PT ;  /* 0x000000c108587209 */ /* 0x000fe40007810000 */
[----:B------:R-:W-:Y:S01]  /*85f0*/  ISETP.GT.AND P3, PT, R93, 0x98, PT ;  /* 0x000000985d00780c */ /* 0x000fe20003f64270 */
[----:B------:R-:W0:Y:S01]  /*8600*/  MUFU.TANH R108, R108 ;  /* 0x0000006c006c7308 */ /* 0x000e220000002400 */
[----:B------:R-:W-:-:S02]  /*8610*/  FMNMX.FTZ R193, R11, R88, !PT ;  /* 0x000000580bc17209 */ /* 0x000fc40007810000 */
[----:B------:R-:W-:Y:S02]  /*8620*/  ISETP.GT.AND P4, PT, R93, 0x99, PT ;  /* 0x000000995d00780c */ /* 0x000fe40003f84270 */
[----:B------:R-:W-:Y:S02]  /*8630*/  FMNMX.FTZ R88, R12, R193, !PT ;  /* 0x000000c10c587209 */ /* 0x000fe40007810000 */
[----:B----4-:R-:W-:Y:S01]  /*8640*/  FSEL R129, R129, -INF , P6 ;  /* 0xff80000081817808 */ /* 0x010fe20003000000 */
[----:B------:R-:W2:Y:S01]  /*8650*/  MUFU.TANH R109, R109 ;  /* 0x0000006d006d7308 */ /* 0x000ea20000002400 */
[----:B-----5:R-:W-:Y:S02]  /*8660*/  FSEL R132, R132, -INF , P3 ;  /* 0xff80000084847808 */ /* 0x020fe40001800000 */
[----:B------:R-:W-:Y:S02]  /*8670*/  FSEL R133, R133, -INF , P4 ;  /* 0xff80000085857808 */ /* 0x000fe40002000000 */
[----:B------:R-:W-:-:S02]  /*8680*/  ISETP.GT.AND P6, PT, R93, 0xa1, PT ;  /* 0x000000a15d00780c */ /* 0x000fc40003fc4270 */
[C---:B------:R-:W-:Y:S01]  /*8690*/  ISETP.GT.AND P3, PT, R93.reuse, 0xa8, PT ;  /* 0x000000a85d00780c */ /* 0x040fe20003f64270 */
[----:B------:R-:W3:Y:S01]  /*86a0*/  MUFU.TANH R113, R113 ;  /* 0x0000007100717308 */ /* 0x000ee20000002400 */
[----:B------:R-:W-:Y:S02]  /*86b0*/  ISETP.GT.AND P4, PT, R93, 0xa9, PT ;  /* 0x000000a95d00780c */ /* 0x000fe40003f84270 */
[----:B------:R-:W-:Y:S02]  /*86c0*/  FMNMX.FTZ R193, R15, R88, !PT ;  /* 0x000000580fc17209 */ /* 0x000fe40007810000 */
[----:B-1----:R-:W-:Y:S02]  /*86d0*/  FSEL R105, R105, -INF , P6 ;  /* 0xff80000069697808 */ /* 0x002fe40003000000 */
[----:B0-----:R-:W-:Y:S01]  /*86e0*/  FSEL R108, R108, -INF , P3 ;  /* 0xff8000006c6c7808 */ /* 0x001fe20001800000 */
[----:B------:R-:W0:Y:S01]  /*86f0*/  MUFU.TANH R189, R189 ;  /* 0x000000bd00bd7308 */ /* 0x000e220000002400 */
[----:B--2---:R-:W-:-:S02]  /*8700*/  FSEL R109, R109, -INF , P4 ;  /* 0xff8000006d6d7808 */ /* 0x004fc40002000000 */
[----:B------:R-:W-:Y:S02]  /*8710*/  FMNMX.FTZ R88, R20, R193, !PT ;  /* 0x000000c114587209 */ /* 0x000fe40007810000 */
[C---:B------:R-:W-:Y:S02]  /*8720*/  ISETP.GT.AND P6, PT, R93.reuse, 0xb1, PT ;  /* 0x000000b15d00780c */ /* 0x040fe40003fc4270 */
[C---:B------:R-:W-:Y:S01]  /*8730*/  ISETP.GT.AND P3, PT, R93.reuse, 0xb8, PT ;  /* 0x000000b85d00780c */ /* 0x040fe20003f64270 */
[----:B------:R-:W1:Y:S01]  /*8740*/  MUFU.TANH R117, R117 ;  /* 0x0000007500757308 */ /* 0x000e620000002400 */
[----:B------:R-:W-:Y:S02]  /*8750*/  ISETP.GT.AND P4, PT, R93, 0xb9, PT ;  /* 0x000000b95d00780c */ /* 0x000fe40003f84270 */
[----:B------:R-:W-:Y:S02]  /*8760*/  FMNMX.FTZ R193, R185, R88, !PT ;  /* 0x00000058b9c17209 */ /* 0x000fe40007810000 */
[----:B---3--:R-:W-:-:S02]  /*8770*/  FSEL R113, R113, -INF , P6 ;  /* 0xff80000071717808 */ /* 0x008fc40003000000 */
[----:B------:R-:W-:Y:S01]  /*8780*/  ISETP.GT.AND P6, PT, R93, 0xc1, PT ;  /* 0x000000c15d00780c */ /* 0x000fe20003fc4270 */
[----:B------:R-:W2:Y:S01]  /*8790*/  MUFU.TANH R190, R190 ;  /* 0x000000be00be7308 */ /* 0x000ea20000002400 */
[----:B0-----:R-:W-:Y:S02]  /*87a0*/  FSEL R189, R189, -INF , P3 ;  /* 0xff800000bdbd7808 */ /* 0x001fe40001800000 */
[C---:B------:R-:W-:Y:S02]  /*87b0*/  ISETP.GT.AND P3, PT, R93.reuse, 0xc8, PT ;  /* 0x000000c85d00780c */ /* 0x040fe40003f64270 */
[----:B------:R-:W-:Y:S02]  /*87c0*/  FMNMX.FTZ R193, R186, R193, !PT ;  /* 0x000000c1bac17209 */ /* 0x000fe40007810000 */
[----:B------:R-:W-:Y:S01]  /*87d0*/  ISETP.GT.AND P5, PT, R93, 0xd0, PT ;  /* 0x000000d05d00780c */ /* 0x000fe20003fa4270 */
[----:B------:R-:W0:Y:S01]  /*87e0*/  MUFU.TANH R92, R92 ;  /* 0x0000005c005c7308 */ /* 0x000e220000002400 */
[----:B-1----:R-:W-:-:S02]  /*87f0*/  FSEL R117, R117, -INF , P4 ;  /* 0xff80000075757808 */ /* 0x002fc40002000000 */
[----:B------:R-:W-:Y:S02]  /*8800*/  ISETP.GT.AND P4, PT, R93, 0xc9, PT ;  /* 0x000000c95d00780c */ /* 0x000fe40003f84270 */
[----:B------:R-:W-:Y:S01]  /*8810*/  FMNMX.FTZ R88, R168, R193, !PT ;  /* 0x000000c1a8587209 */ /* 0x000fe20007810000 */
[----:B------:R-:W-:Y:S01]  /*8820*/  FMUL.FTZ R193, R0, R101 ;  /* 0x0000006500c17220 */ /* 0x000fe20000410000 */
[----:B------:R-:W-:Y:S01]  /*8830*/  FSEL R159, R159, -INF , P4 ;  /* 0xff8000009f9f7808 */ /* 0x000fe20002000000 */
[----:B------:R-:W1:Y:S01]  /*8840*/  MUFU.TANH R96, R96 ;  /* 0x0000006000607308 */ /* 0x000e620000002400 */
[----:B--2---:R-:W-:Y:S02]  /*8850*/  FSEL R190, R190, -INF , P6 ;  /* 0xff800000bebe7808 */ /* 0x004fe40003000000 */
[C---:B------:R-:W-:Y:S02]  /*8860*/  ISETP.GT.AND P6, PT, R93.reuse, 0xd1, PT ;  /* 0x000000d15d00780c */ /* 0x040fe40003fc4270 */
[----:B------:R-:W-:-:S02]  /*8870*/  ISETP.GT.AND P4, PT, R93, 0xd9, PT ;  /* 0x000000d95d00780c */ /* 0x000fc40003f84270 */
[----:B------:R-:W-:Y:S01]  /*8880*/  IADD3 R89, R116, -UR52, R89 ;  /* 0x8000003474597c10 */ /* 0x000fe2000fffe059 */
[----:B------:R-:W-:Y:S01]  /*8890*/  MUFU.TANH R193, R193 ;  /* 0x000000c100c17308 */ /* 0x000fe20000002400 */
[----:B0-----:R-:W-:Y:S02]  /*88a0*/  FSEL R92, R92, -INF , P3 ;  /* 0xff8000005c5c7808 */ /* 0x001fe40001800000 */
[----:B------:R-:W-:Y:S01]  /*88b0*/  ISETP.GT.AND P3, PT, R93, 0xd8, PT ;  /* 0x000000d85d00780c */ /* 0x000fe20003f64270 */
[C---:B------:R-:W-:Y:S01]  /*88c0*/  FMUL.FTZ R93, R0.reuse, R162 ;  /* 0x000000a2005d7220 */ /* 0x040fe20000410000 */
[C---:B------:R-:W-:Y:S01]  /*88d0*/  FMUL.FTZ R162, R0.reuse, R163 ;  /* 0x000000a300a27220 */ /* 0x040fe20000410000 */
[C---:B------:R-:W-:Y:S01]  /*88e0*/  FMUL.FTZ R163, R0.reuse, R166 ;  /* 0x000000a600a37220 */ /* 0x040fe20000410000 */
[----:B------:R-:W-:Y:S01]  /*88f0*/  FMUL.FTZ R166, R0, R167 ;  /* 0x000000a700a67220 */ /* 0x000fe20000410000 */
[----:B------:R-:W-:Y:S01]  /*8900*/  FMNMX.FTZ R167, R169, R88, !PT ;  /* 0x00000058a9a77209 */ /* 0x000fe20007810000 */
[----:B------:R-:W-:Y:S01]  /*8910*/  MUFU.TANH R9, R9 ;  /* 0x0000000900097308 */ /* 0x000fe20000002400 */
[----:B-1----:R-:W-:-:S02]  /*8920*/  FSEL R96, R96, -INF , P5 ;  /* 0xff80000060607808 */ /* 0x002fc40002800000 */
[----:B------:R-:W-:Y:S02]  /*8930*/  FMNMX.FTZ R88, R172, R167, !PT ;  /* 0x000000a7ac587209 */ /* 0x000fe40007810000 */
[----:B------:R-:W-:Y:S02]  /*8940*/  ISETP.GT.AND P5, PT, R89, 0x1, PT ;  /* 0x000000015900780c */ /* 0x000fe40003fa4270 */
[----:B------:R-:W-:Y:S01]  /*8950*/  FMNMX.FTZ R167, R173, R88, !PT ;  /* 0x00000058ada77209 */ /* 0x000fe20007810000 */
[----:B------:R-:W0:Y:S03]  /*8960*/  MUFU.TANH R10, R10 ;  /* 0x0000000a000a7308 */ /* 0x000e260000002400 */
[----:B------:R-:W-:-:S04]  /*8970*/  FMNMX.FTZ R88, R176, R167, !PT ;  /* 0x000000a7b0587209 */ /* 0x000fc80007810000 */
[----:B------:R-:W-:Y:S01]  /*8980*/  FMNMX.FTZ R167, R177, R88, !PT ;  /* 0x00000058b1a77209 */ /* 0x000fe20007810000 */
[----:B------:R-:W-:Y:S01]  /*8990*/  MUFU.TANH R13, R13 ;  /* 0x0000000d000d7308 */ /* 0x000fe20000002400 */
[----:B------:R-:W-:Y:S02]  /*89a0*/  WARPGROUP.DEPBAR.LE gsb0, 0x0 ;  /* 0x00008000000079c5 */ /* 0x000fe40000010000 */
[----:B------:R-:W-:Y:S01]  /*89b0*/  FMNMX.FTZ R88, R180, R167, !PT ;  /* 0x000000a7b4587209 */ /* 0x000fe20007810000 */
[----:B------:R-:W-:-:S03]  /*89c0*/  WARPGROUP.ARRIVE ;  /* 0x00000000000079c5 */ /* 0x000fc60000000000 */
[----:B------:R-:W-:Y:S01]  /*89d0*/  FMNMX.FTZ R167, R181, R88, !PT ;  /* 0x00000058b5a77209 */ /* 0x000fe20007810000 */
[----:B------:R-:W1:Y:S01]  /*89e0*/  MUFU.TANH R14, R14 ;  /* 0x0000000e000e7308 */ /* 0x000e620000002400 */
[----:B0-----:R-:W-:Y:S01]  /*89f0*/  FSEL R10, R10, -INF , P5 ;  /* 0xff8000000a0a7808 */ /* 0x001fe20002800000 */
[----:B------:R-:W-:Y:S01]  /*8a00*/  QGMMA.64x128x32.F32.E4M3.E4M3 R24, R212, gdesc[UR4], R24, gsb0 ;  /* 0x01e00004d4187df3 */ /* 0x000fe20008000818 */
[----:B------:R-:W-:Y:S01]  /*8a10*/  FMNMX.FTZ R88, R152, R167, !PT ;  /* 0x000000a798587209 */ /* 0x000fe20007810000 */
[----:B------:R-:W-:Y:S01]  /*8a20*/  UIADD3 UR6, UR11, 0x400, URZ ;  /* 0x000004000b067890 */ /* 0x000fe2000fffe03f */
[----:B------:R-:W-:Y:S01]  /*8a30*/  ISETP.GT.AND P5, PT, R89, 0x9, PT ;  /* 0x000000095900780c */ /* 0x000fe20003fa4270 */
[----:B------:R-:W-:Y:S01]  /*8a40*/  UMOV UR7, 0xc0000010 ;  /* 0xc000001000077882 */ /* 0x000fe20000000000 */
[----:B------:R-:W-:Y:S01]  /*8a50*/  FMNMX.FTZ R167, R153, R88, !PT ;  /* 0x0000005899a77209 */ /* 0x000fe20007810000 */
[----:B------:R-:W-:Y:S03]  /*8a60*/  MUFU.TANH R21, R21 ;  /* 0x0000001500157308 */ /* 0x000fe60000002400 */
[----:B------:R-:W-:-:S04]  /*8a70*/  FMNMX.FTZ R88, R156, R167, !PT ;  /* 0x000000a79c587209 */ /* 0x000fc80007810000 */
[----:B------:R-:W-:Y:S01]  /*8a80*/  FMNMX.FTZ R167, R157, R88, !PT ;  /* 0x000000589da77209 */ /* 0x000fe20007810000 */
[----:B------:R-:W0:Y:S01]  /*8a90*/  MUFU.TANH R184, R184 ;  /* 0x000000b800b87308 */ /* 0x000e220000002400 */
[----:B-1----:R-:W-:Y:S02]  /*8aa0*/  FSEL R14, R14, -INF , P5 ;  /* 0xff8000000e0e7808 */ /* 0x002fe40002800000 */
[----:B------:R-:W-:Y:S02]  /*8ab0*/  FMNMX.FTZ R88, R160, R167, !PT ;  /* 0x000000a7a0587209 */ /* 0x000fe40007810000 */
[----:B------:R-:W-:Y:S02]  /*8ac0*/  ISETP.GT.AND P5, PT, R89, 0x11, PT ;  /* 0x000000115900780c */ /* 0x000fe40003fa4270 */
[----:B------:R-:W-:Y:S01]  /*8ad0*/  FMNMX.FTZ R167, R161, R88, !PT ;  /* 0x00000058a1a77209 */ /* 0x000fe20007810000 */
[----:B------:R-:W-:Y:S03]  /*8ae0*/  MUFU.TANH R187, R187 ;  /* 0x000000bb00bb7308 */ /* 0x000fe60000002400 */
[----:B------:R-:W-:-:S04]  /*8af0*/  FMNMX.FTZ R88, R164, R167, !PT ;  /* 0x000000a7a4587209 */ /* 0x000fc80007810000 */
[----:B------:R-:W-:Y:S01]  /*8b00*/  FMNMX.FTZ R167, R165, R88, !PT ;  /* 0x00000058a5a77209 */ /* 0x000fe20007810000 */
[----:B------:R-:W1:Y:S01]  /*8b10*/  MUFU.TANH R188, R188 ;  /* 0x000000bc00bc7308 */ /* 0x000e620000002400 */
[----:B0-----:R-:W-:Y:S02]  /*8b20*/  FSEL R184, R184, -INF , P5 ;  /* 0xff800000b8b87808 */ /* 0x001fe40002800000 */
[----:B------:R-:W-:Y:S02]  /*8b30*/  FMNMX.FTZ R88, R136, R167, !PT ;  /* 0x000000a788587209 */ /* 0x000fe40007810000 */
[----:B------:R-:W-:Y:S02]  /*8b40*/  ISETP.GT.AND P5, PT, R89, 0x19, PT ;  /* 0x000000195900780c */ /* 0x000fe40003fa4270 */
        /* <DEDUP_REMOVED lines=36> */
[----:B------:R-:W-:Y:S01]  /*8d90*/  FMUL.FTZ R88, R0, R97 ;  /* 0x0000006100587220 */ /* 0x000fe20000410000 */
[----:B------:R-:W0:Y:S01]  /*8da0*/  MUFU.TANH R155, R155 ;  /* 0x0000009b009b7308 */ /* 0x000e220000002400 */
[----:B-1----:R-:W-:Y:S02]  /*8db0*/  FSEL R183, R183, -INF , P5 ;  /* 0xff800000b7b77808 */ /* 0x002fe40002800000 */
[----:B------:R-:W-:Y:S01]  /*8dc0*/  FMNMX.FTZ R194, R112, R167, !PT ;  /* 0x000000a770c27209 */ /* 0x000fe20007810000 */
[----:B------:R-:W-:Y:S01]  /*8dd0*/  FMUL.FTZ R167, R0, R100 ;  /* 0x0000006400a77220 */ /* 0x000fe20000410000 */
[----:B------:R-:W-:Y:S02]  /*8de0*/  ISETP.GT.AND P5, PT, R89, 0x41, PT ;  /* 0x000000415900780c */ /* 0x000fe40003fa4270 */
[----:B------:R-:W-:Y:S01]  /*8df0*/  FMNMX.FTZ R194, R113, R194, !PT ;  /* 0x000000c271c27209 */ /* 0x000fe20007810000 */
[----:B------:R-:W1:Y:S03]  /*8e00*/  MUFU.TANH R88, R88 ;  /* 0x0000005800587308 */ /* 0x000e660000002400 */
[----:B------:R-:W-:-:S04]  /*8e10*/  FMNMX.FTZ R194, R189, R194, !PT ;  /* 0x000000c2bdc27209 */ /* 0x000fc80007810000 */
[----:B------:R-:W-:Y:S01]  /*8e20*/  FMNMX.FTZ R194, R117, R194, !PT ;  /* 0x000000c275c27209 */ /* 0x000fe20007810000 */
[----:B------:R2:W3:Y:S01]  /*8e30*/  MUFU.TANH R195, R167 ;  /* 0x000000a700c37308 */ /* 0x0004e20000002400 */
[----:B0-----:R-:W-:Y:S02]  /*8e40*/  FSEL R155, R155, -INF , P5 ;  /* 0xff8000009b9b7808 */ /* 0x001fe40002800000 */
[----:B------:R-:W-:Y:S02]  /*8e50*/  FMNMX.FTZ R97, R7, R194, !PT ;  /* 0x000000c207617209 */ /* 0x000fe40007810000 */
[----:B------:R-:W-:Y:S02]  /*8e60*/  ISETP.GT.AND P5, PT, R89, 0x49, PT ;  /* 0x000000495900780c */ /* 0x000fe40003fa4270 */
[----:B------:R-:W-:Y:S01]  /*8e70*/  FMNMX.FTZ R97, R190, R97, !PT ;  /* 0x00000061be617209 */ /* 0x000fe20007810000 */
[----:B------:R-:W-:Y:S03]  /*8e80*/  MUFU.TANH R158, R158 ;  /* 0x0000009e009e7308 */ /* 0x000fe60000002400 */
[----:B------:R-:W-:Y:S01]  /*8e90*/  FMNMX.FTZ R100, R92, R97, !PT ;  /* 0x000000615c647209 */ /* 0x000fe20007810000 */
[C---:B------:R-:W-:Y:S01]  /*8ea0*/  FMUL.FTZ R97, R0.reuse, R107 ;  /* 0x0000006b00617220 */ /* 0x040fe20000410000 */
[----:B------:R-:W-:Y:S01]  /*8eb0*/  FMUL.FTZ R107, R0, R110 ;  /* 0x0000006e006b7220 */ /* 0x000fe20000410000 */
[----:B------:R-:W-:Y:S01]  /*8ec0*/  FSEL R110, R193, -INF , P4 ;  /* 0xff800000c16e7808 */ /* 0x000fe20002000000 */
[----:B------:R-:W-:-:S02]  /*8ed0*/  WARPGROUP.DEPBAR.LE gsb0, 0x0 ;  /* 0x00008000000079c5 */ /* 0x000fc40000010000 */
[----:B------:R-:W-:Y:S01]  /*8ee0*/  FMNMX.FTZ R101, R159, R100, !PT ;  /* 0x000000649f657209 */ /* 0x000fe20007810000 */
[----:B------:R-:W0:Y:S01]  /*8ef0*/  MUFU.TANH R191, R191 ;  /* 0x000000bf00bf7308 */ /* 0x000e220000002400 */
[----:B-1----:R-:W-:Y:S01]  /*8f00*/  FSEL R100, R88, -INF , P6 ;  /* 0xff80000058647808 */ /* 0x002fe20003000000 */
[----:B------:R-:W-:Y:S01]  /*8f10*/  WARPGROUP.ARRIVE ;  /* 0x00000000000079c5 */ /* 0x000fe20000000000 */
[----:B--2---:R-:W-:Y:S02]  /*8f20*/  FMNMX.FTZ R167, R96, R101, !PT ;  /* 0x0000006560a77209 */ /* 0x004fe40007810000 */
[----:B---3--:R-:W-:Y:S02]  /*8f30*/  FSEL R101, R195, -INF , P3 ;  /* 0xff800000c3657808 */ /* 0x008fe40001800000 */
[----:B------:R-:W-:Y:S01]  /*8f40*/  FMNMX.FTZ R88, R100, R167, !PT ;  /* 0x000000a764587209 */ /* 0x000fe20007810000 */
[----:B------:R-:W-:Y:S01]  /*8f50*/  MUFU.TANH R93, R93 ;  /* 0x0000005d005d7308 */ /* 0x000fe20000002400 */
[----:B------:R-:W-:Y:S01]  /*8f60*/  ISETP.GT.AND P4, PT, R89, RZ, PT ;  /* 0x000000ff5900720c */ /* 0x000fe20003f84270 */
[----:B------:R-:W-:Y:S01]  /*8f70*/  QGMMA.64x128x32.F32.E4M3.E4M3 R24, R208, gdesc[UR4], R24, gsb0 ;  /* 0x01e00004d0187df3 */ /* 0x000fe20008000818 */
[----:B------:R-:W-:Y:S01]  /*8f80*/  FMNMX.FTZ R167, R101, R88, !PT ;  /* 0x0000005865a77209 */ /* 0x000fe20007810000 */
[----:B------:R-:W-:Y:S01]  /*8f90*/  UIADD3 UR6, UR11, 0x500, URZ ;  /* 0x000005000b067890 */ /* 0x000fe2000fffe03f */
[----:B------:R-:W-:Y:S01]  /*8fa0*/  FSEL R9, R9, -INF , P4 ;  /* 0xff80000009097808 */ /* 0x000fe20002000000 */
[----:B------:R-:W-:Y:S01]  /*8fb0*/  UMOV UR7, 0xc0000010 ;  /* 0xc000001000077882 */ /* 0x000fe20000000000 */
[----:B------:R-:W-:Y:S01]  /*8fc0*/  FMNMX.FTZ R167, R110, R167, !PT ;  /* 0x000000a76ea77209 */ /* 0x000fe20007810000 */
[----:B------:R-:W1:Y:S01]  /*8fd0*/  MUFU.TANH R162, R162 ;  /* 0x000000a200a27308 */ /* 0x000e620000002400 */
[----:B------:R-:W-:-:S02]  /*8fe0*/  ISETP.GT.AND P4, PT, R89, 0x8, PT ;  /* 0x000000085900780c */ /* 0x000fc40003f84270 */
[----:B------:R-:W-:Y:S01]  /*8ff0*/  FMNMX.FTZ R195, R9, R6, !PT ;  /* 0x0000000609c37209 */ /* 0x000fe20007810000 */
[----:B------:R-:W2:Y:S01]  /*9000*/  SHFL.BFLY PT, R88, R167, 0x2, 0x1f ;  /* 0x0c401f00a7587f89 */ /* 0x000ea200000e0000 */
[----:B------:R-:W-:Y:S02]  /*9010*/  FSEL R13, R13, -INF , P4 ;  /* 0xff8000000d0d7808 */ /* 0x000fe40002000000 */
[----:B------:R-:W-:Y:S01]  /*9020*/  ISETP.GT.AND P4, PT, R89, 0x10, PT ;  /* 0x000000105900780c */ /* 0x000fe20003f84270 */
[----:B------:R-:W-:Y:S01]  /*9030*/  MUFU.TANH R163, R163 ;  /* 0x000000a300a37308 */ /* 0x000fe20000002400 */
[----:B0-----:R-:W-:Y:S02]  /*9040*/  FSEL R191, R191, -INF , P5 ;  /* 0xff800000bfbf7808 */ /* 0x001fe40002800000 */
[----:B------:R-:W-:Y:S02]  /*9050*/  FSEL R21, R21, -INF , P4 ;  /* 0xff80000015157808 */ /* 0x000fe40002000000 */
[----:B------:R-:W-:-:S02]  /*9060*/  ISETP.GT.AND P4, PT, R89, 0x18, PT ;  /* 0x000000185900780c */ /* 0x000fc40003f84270 */
[----:B------:R-:W-:Y:S01]  /*9070*/  ISETP.GT.AND P5, PT, R89, 0x51, PT ;  /* 0x000000515900780c */ /* 0x000fe20003fa4270 */
[----:B------:R-:W0:Y:S01]  /*9080*/  MUFU.TANH R166, R166 ;  /* 0x000000a600a67308 */ /* 0x000e220000002400 */
[----:B------:R-:W-:Y:S02]  /*9090*/  FSEL R187, R187, -INF , P4 ;  /* 0xff800000bbbb7808 */ /* 0x000fe40002000000 */
[C---:B------:R-:W-:Y:S02]  /*90a0*/  ISETP.GT.AND P4, PT, R89.reuse, 0x20, PT ;  /* 0x000000205900780c */ /* 0x040fe40003f84270 */
[----:B-1----:R-:W-:Y:S02]  /*90b0*/  FSEL R162, R162, -INF , P5 ;  /* 0xff800000a2a27808 */ /* 0x002fe40002800000 */
[----:B------:R-:W-:Y:S01]  /*90c0*/  FSEL R170, R170, -INF , P4 ;  /* 0xff800000aaaa7808 */ /* 0x000fe20002000000 */
[----:B------:R-:W-:Y:S01]  /*90d0*/  MUFU.TANH R138, R138 ;  /* 0x0000008a008a7308 */ /* 0x000fe20000002400 */
[----:B------:R-:W-:-:S02]  /*90e0*/  ISETP.GT.AND P4, PT, R89, 0x28, PT ;  /* 0x000000285900780c */ /* 0x000fc40003f84270 */
[----:B------:R-:W-:Y:S02]  /*90f0*/  ISETP.GT.AND P5, PT, R89, 0x59, PT ;  /* 0x000000595900780c */ /* 0x000fe40003fa4270 */
[----:B--2---:R-:W-:Y:S01]  /*9100*/  FMNMX.FTZ R193, R167, R88, !PT ;  /* 0x00000058a7c17209 */ /* 0x004fe20007810000 */
[----:B------:R-:W-:Y:S01]  /*9110*/  FMUL.FTZ R167, R0, R103 ;  /* 0x0000006700a77220 */ /* 0x000fe20000410000 */
[----:B------:R-:W-:Y:S01]  /*9120*/  FSEL R174, R174, -INF , P4 ;  /* 0xff800000aeae7808 */ /* 0x000fe20002000000 */
[----:B------:R-:W1:Y:S01]  /*9130*/  MUFU.TANH R139, R139 ;  /* 0x0000008b008b7308 */ /* 0x000e620000002400 */
[----:B------:R-:W-:Y:S01]  /*9140*/  ISETP.GT.AND P4, PT, R89, 0x30, PT ;  /* 0x000000305900780c */ /* 0x000fe20003f84270 */
[----:B------:R-:W2:Y:S01]  /*9150*/  SHFL.BFLY PT, R88, R193, 0x1, 0x1f ;  /* 0x0c201f00c1587f89 */ /* 0x000ea200000e0000 */
[----:B0-----:R-:W-:Y:S02]  /*9160*/  FSEL R166, R166, -INF , P5 ;  /* 0xff800000a6a67808 */ /* 0x001fe40002800000 */
[----:B------:R-:W-:-:S02]  /*9170*/  FSEL R178, R178, -INF , P4 ;  /* 0xff800000b2b27808 */ /* 0x000fc40002000000 */
[C---:B------:R-:W-:Y:S01]  /*9180*/  ISETP.GT.AND P4, PT, R89.reuse, 0x38, PT ;  /* 0x000000385900780c */ /* 0x040fe20003f84270 */
[----:B------:R-:W-:Y:S01]  /*9190*/  MUFU.TANH R142, R142 ;  /* 0x0000008e008e7308 */ /* 0x000fe20000002400 */
[C---:B------:R-:W-:Y:S02]  /*91a0*/  ISETP.GT.AND P5, PT, R89.reuse, 0x61, PT ;  /* 0x000000615900780c */ /* 0x040fe40003fa4270 */
[----:B------:R-:W-:Y:S02]  /*91b0*/  FSEL R182, R182, -INF , P4 ;  /* 0xff800000b6b67808 */ /* 0x000fe40002000000 */
[----:B------:R-:W-:-:S03]  /*91c0*/  ISETP.GT.AND P4, PT, R89, 0x40, PT ;  /* 0x000000405900780c */ /* 0x000fc60003f84270 */
[----:B------:R-:W0:Y:S01]  /*91d0*/  MUFU.TANH R143, R143 ;  /* 0x0000008f008f7308 */ /* 0x000e220000002400 */
[----:B-1----:R-:W-:Y:S02]  /*91e0*/  FSEL R139, R139, -INF , P5 ;  /* 0xff8000008b8b7808 */ /* 0x002fe40002800000 */
[----:B------:R-:W-:-:S05]  /*91f0*/  ISETP.GT.AND P5, PT, R89, 0x69, PT ;  /* 0x000000695900780c */ /* 0x000fca0003fa4270 */
[----:B------:R-:W1:Y:S01]  /*9200*/  MUFU.TANH R146, R146 ;  /* 0x0000009200927308 */ /* 0x000e620000002400 */
[----:B--2---:R-:W-:Y:S01]  /*9210*/  FMNMX.FTZ R88, R193, R88, !PT ;  /* 0x00000058c1587209 */ /* 0x004fe20007810000 */
[----:B------:R-:W-:-:S03]  /*9220*/  IMAD.U32 R193, RZ, RZ, UR10 ;  /* 0x0000000affc17e24 */ /* 0x000fc6000f8e00ff */
[C---:B------:R-:W-:Y:S01]  /*9230*/  FSETP.NEU.FTZ.AND P3, PT, R88.reuse, -INF , PT ;  /* 0xff8000005800780b */ /* 0x040fe20003f7d000 */
[----:B------:R-:W-:-:S02]  /*9240*/  FFMA.FTZ R193, R88, R193, -8 ;  /* 0xc100000058c17423 */ /* 0x000fc400000100c1 */
[----:B------:R-:W2:Y:S01]  /*9250*/  MUFU.TANH R147, R147 ;  /* 0x0000009300937308 */ /* 0x000ea20000002400 */
[----:B0-----:R-:W-:Y:S02]  /*9260*/  FSEL R143, R143, -INF , P5 ;  /* 0xff8000008f8f7808 */ /* 0x001fe40002800000 */
[----:B------:R-:W-:Y:S02]  /*9270*/  ISETP.GT.AND P5, PT, R89, 0x71, PT ;  /* 0x000000715900780c */ /* 0x000fe40003fa4270 */
[----:B------:R-:W-:-:S03]  /*9280*/  FSEL R103, R193, RZ, P3 ;  /* 0x000000ffc1677208 */ /* 0x000fc60001800000 */
[----:B------:R-:W0:Y:S02]  /*9290*/  MUFU.TANH R150, R150 ;  /* 0x0000009600967308 */ /* 0x000e240000002400 */
        /* <DEDUP_REMOVED lines=12> */
[----:B------:R-:W-:Y:S01]  /*9360*/  FSEL R164, R154, -INF , P4 ;  /* 0xff8000009aa47808 */ /* 0x000fe20002000000 */
[--C-:B------:R-:W-:Y:S01]  /*9370*/  FFMA.FTZ R194, R136, UR10, -R103.reuse ;  /* 0x0000000a88c27c23 */ /* 0x100fe20008010867 */
[----:B------:R-:W-:Y:S01]  /*9380*/  FMNMX.FTZ R195, R21, R180, !PT ;  /* 0x000000b415c37209 */ /* 0x000fe20007810000 */
[----:B------:R-:W-:Y:S01]  /*9390*/  MUFU.EX2 R154, R186 ;  /* 0x000000ba009a7308 */ /* 0x000fe20000000800 */
[----:B------:R-:W-:Y:S01]  /*93a0*/  ISETP.GT.AND P4, PT, R89, 0x48, PT ;  /* 0x000000485900780c */ /* 0x000fe20003f84270 */
[--C-:B------:R-:W-:Y:S01]  /*93b0*/  FFMA.FTZ R192, R192, UR10, -R103.reuse ;  /* 0x0000000ac0c07c23 */ /* 0x100fe20008010867 */
[----:B------:R-:W-:Y:S01]  /*93c0*/  FMNMX.FTZ R180, R184, R195, !PT ;  /* 0x000000c3b8b47209 */ /* 0x000fe20007810000 */
[--C-:B------:R-:W-:Y:S01]  /*93d0*/  FFMA.FTZ R168, R168, UR10, -R103.reuse ;  /* 0x0000000aa8a87c23 */ /* 0x100fe20008010867 */
[----:B------:R-:W-:Y:S01]  /*93e0*/  FSEL R158, R158, -INF , P4 ;  /* 0xff8000009e9e7808 */ /* 0x000fe20002000000 */
[--C-:B------:R-:W-:Y:S01]  /*93f0*/  FFMA.FTZ R169, R169, UR10, -R103.reuse ;  /* 0x0000000aa9a97c23 */ /* 0x100fe20008010867 */
[----:B------:R-:W-:Y:S01]  /*9400*/  FMNMX.FTZ R195, R187, R180, !PT ;  /* 0x000000b4bbc37209 */ /* 0x000fe20007810000 */
[----:B------:R-:W3:Y:S01]  /*9410*/  MUFU.TANH R151, R151 ;  /* 0x0000009700977308 */ /* 0x000ee20000002400 */
[----:B------:R-:W-:Y:S01]  /*9420*/  ISETP.GT.AND P4, PT, R89, 0x50, PT ;  /* 0x000000505900780c */ /* 0x000fe20003f84270 */
[--C-:B------:R-:W-:Y:S01]  /*9430*/  FFMA.FTZ R172, R172, UR10, -R103.reuse ;  /* 0x0000000aacac7c23 */ /* 0x100fe20008010867 */
[----:B------:R-:W-:Y:S01]  /*9440*/  FMNMX.FTZ R195, R188, R195, !PT ;  /* 0x000000c3bcc37209 */ /* 0x000fe20007810000 */
[--C-:B------:R-:W-:Y:S01]  /*9450*/  FFMA.FTZ R173, R173, UR10, -R103.reuse ;  /* 0x0000000aadad7c23 */ /* 0x100fe20008010867 */
[----:B------:R-:W-:Y:S01]  /*9460*/  FSEL R136, R93, -INF , P4 ;  /* 0xff8000005d887808 */ /* 0x000fe20002000000 */
[--C-:B------:R-:W-:Y:S01]  /*9470*/  FFMA.FTZ R176, R176, UR10, -R103.reuse ;  /* 0x0000000ab0b07c23 */ /* 0x100fe20008010867 */
[----:B------:R-:W-:Y:S01]  /*9480*/  FMNMX.FTZ R180, R170, R195, !PT ;  /* 0x000000c3aab47209 */ /* 0x000fe20007810000 */
[----:B------:R4:W-:Y:S01]  /*9490*/  MUFU.EX2 R93, R194 ;  /* 0x000000c2005d7308 */ /* 0x0009e20000000800 */
[----:B------:R-:W-:Y:S01]  /*94a0*/  ISETP.GT.AND P4, PT, R89, 0x58, PT ;  /* 0x000000585900780c */ /* 0x000fe20003f84270 */
[--C-:B------:R-:W-:Y:S01]  /*94b0*/  FFMA.FTZ R177, R177, UR10, -R103.reuse ;  /* 0x0000000ab1b17c23 */ /* 0x100fe20008010867 */
[----:B------:R-:W-:Y:S01]  /*94c0*/  FMNMX.FTZ R195, R171, R180, !PT ;  /* 0x000000b4abc37209 */ /* 0x000fe20007810000 */
[--C-:B------:R-:W-:Y:S01]  /*94d0*/  FFMA.FTZ R181, R181, UR10, -R103.reuse ;  /* 0x0000000ab5b57c23 */ /* 0x100fe20008010867 */
[----:B------:R-:W-:Y:S01]  /*94e0*/  FSEL R163, R163, -INF , P4 ;  /* 0xff800000a3a37808 */ /* 0x000fe20002000000 */
[--C-:B------:R-:W-:Y:S01]  /*94f0*/  FFMA.FTZ R152, R152, UR10, -R103.reuse ;  /* 0x0000000a98987c23 */ /* 0x100fe20008010867 */
[----:B------:R-:W-:Y:S01]  /*9500*/  FMNMX.FTZ R180, R174, R195, !PT ;  /* 0x000000c3aeb47209 */ /* 0x000fe20007810000 */
[----:B------:R-:W5:Y:S01]  /*9510*/  MUFU.TANH R122, R122 ;  /* 0x0000007a007a7308 */ /* 0x000f620000002400 */
[----:B------:R-:W-:Y:S01]  /*9520*/  ISETP.GT.AND P4, PT, R89, 0x60, PT ;  /* 0x000000605900780c */ /* 0x000fe20003f84270 */
[--C-:B----4-:R-:W-:Y:S01]  /*9530*/  FFMA.FTZ R194, R144, UR10, -R103.reuse ;  /* 0x0000000a90c27c23 */ /* 0x110fe20008010867 */
[----:B------:R-:W-:Y:S01]  /*9540*/  FMNMX.FTZ R195, R175, R180, !PT ;  /* 0x000000b4afc37209 */ /* 0x000fe20007810000 */
[--C-:B------:R-:W-:Y:S01]  /*9550*/  FFMA.FTZ R153, R153, UR10, -R103.reuse ;  /* 0x0000000a99997c23 */ /* 0x100fe20008010867 */
[----:B------:R-:W-:Y:S01]  /*9560*/  FSEL R138, R138, -INF , P4 ;  /* 0xff8000008a8a7808 */ /* 0x000fe20002000000 */
[--C-:B------:R-:W-:Y:S01]  /*9570*/  FFMA.FTZ R156, R156, UR10, -R103.reuse ;  /* 0x0000000a9c9c7c23 */ /* 0x100fe20008010867 */
[----:B------:R-:W-:Y:S01]  /*9580*/  FMNMX.FTZ R180, R178, R195, !PT ;  /* 0x000000c3b2b47209 */ /* 0x000fe20007810000 */
[----:B------:R-:W4:Y:S01]  /*9590*/  MUFU.TANH R123, R123 ;  /* 0x0000007b007b7308 */ /* 0x000f220000002400 */
[----:B------:R-:W-:Y:S01]  /*95a0*/  ISETP.GT.AND P4, PT, R89, 0x68, PT ;  /* 0x000000685900780c */ /* 0x000fe20003f84270 */
[--C-:B------:R-:W-:Y:S01]  /*95b0*/  FFMA.FTZ R157, R157, UR10, -R103.reuse ;  /* 0x0000000a9d9d7c23 */ /* 0x100fe20008010867 */
        /* <DEDUP_REMOVED lines=26> */
[----:B------:R-:W-:-:S01]  /*9760*/  FFMA.FTZ R137, R140, UR10, -R103 ;  /* 0x0000000a8c897c23 */ /* 0x000fc20008010867 */
        /* <DEDUP_REMOVED lines=19> */
[----:B-----5:R-:W-:Y:S01]  /*98a0*/  FSEL R122, R122, -INF , P4 ;  /* 0xff8000007a7a7808 */ /* 0x020fe20002000000 */
[--C-:B------:R-:W-:Y:S01]  /*98b0*/  FFMA.FTZ R92, R92, UR10, -R103.reuse ;  /* 0x0000000a5c5c7c23 */ /* 0x100fe20008010867 */
[----:B------:R-:W-:Y:S01]  /*98c0*/  FMNMX.FTZ R141, R139, R186, !PT ;  /* 0x000000ba8b8d7209 */ /* 0x000fe20007810000 */
[----:B------:R-:W-:Y:S01]  /*98d0*/  FFMA.FTZ R96, R96, UR10, -R103 ;  /* 0x0000000a60607c23 */ /* 0x000fe20008010867 */
[----:B------:R-:W-:Y:S01]  /*98e0*/  ISETP.GT.AND P4, PT, R89, 0x88, PT ;  /* 0x000000885900780c */ /* 0x000fe20003f84270 */
[----:B------:R-:W-:-:S02]  /*98f0*/  WARPGROUP.DEPBAR.LE gsb0, 0x0 ;  /* 0x00008000000079c5 */ /* 0x000fc40000010000 */
[----:B------:R-:W-:Y:S01]  /*9900*/  FMNMX.FTZ R144, R142, R141, !PT ;  /* 0x0000008d8e907209 */ /* 0x000fe20007810000 */
[----:B------:R-:W5:Y:S01]  /*9910*/  MUFU.TANH R106, R106 ;  /* 0x0000006a006a7308 */ /* 0x000f620000002400 */
[----:B----4-:R-:W-:Y:S01]  /*9920*/  FSEL R123, R123, -INF , P5 ;  /* 0xff8000007b7b7808 */ /* 0x010fe20002800000 */
[----:B------:R-:W-:Y:S01]  /*9930*/  WARPGROUP.ARRIVE ;  /* 0x00000000000079c5 */ /* 0x000fe20000000000 */
[----:B------:R-:W-:Y:S01]  /*9940*/  FMNMX.FTZ R195, R143, R144, !PT ;  /* 0x000000908fc37209 */ /* 0x000fe20007810000 */
[--C-:B------:R-:W-:Y:S01]  /*9950*/  FFMA.FTZ R144, R145, UR10, -R103.reuse ;  /* 0x0000000a91907c23 */ /* 0x100fe20008010867 */
[----:B------:R-:W-:Y:S02]  /*9960*/  ISETP.GT.AND P5, PT, R89, 0x89, PT ;  /* 0x000000895900780c */ /* 0x000fe40003fa4270 */
[----:B------:R-:W-:Y:S01]  /*9970*/  FMNMX.FTZ R186, R146, R195, !PT ;  /* 0x000000c392ba7209 */ /* 0x000fe20007810000 */
[----:B------:R4:W-:Y:S01]  /*9980*/  MUFU.EX2 R141, R194 ;  /* 0x000000c2008d7308 */ /* 0x0009e20000000800 */
[----:B------:R-:W-:Y:S01]  /*9990*/  FSEL R126, R126, -INF , P4 ;  /* 0xff8000007e7e7808 */ /* 0x000fe20002000000 */
[----:B------:R-:W-:Y:S01]  /*99a0*/  QGMMA.64x128x32.F32.E4M3.E4M3 R24, R204, gdesc[UR4], R24, gsb0 ;  /* 0x01e00004cc187df3 */ /* 0x000fe20008000818 */
[----:B------:R-:W-:Y:S01]  /*99b0*/  FMNMX.FTZ R145, R147, R186, !PT ;  /* 0x000000ba93917209 */ /* 0x000fe20007810000 */
[----:B------:R-:W-:Y:S01]  /*99c0*/  UIADD3 UR6, UR11, 0x600, URZ ;  /* 0x000006000b067890 */ /* 0x000fe2000fffe03f */
[----:B------:R-:W-:Y:S01]  /*99d0*/  ISETP.GT.AND P4, PT, R89, 0x90, PT ;  /* 0x000000905900780c */ /* 0x000fe20003f84270 */
[----:B------:R-:W-:Y:S01]  /*99e0*/  UMOV UR7, 0xc0000010 ;  /* 0xc000001000077882 */ /* 0x000fe20000000000 */
[----:B-1----:R-:W-:Y:S01]  /*99f0*/  FSEL R127, R127, -INF , P5 ;  /* 0xff8000007f7f7808 */ /* 0x002fe20002800000 */
[----:B------:R-:W1:Y:S01]  /*9a00*/  MUFU.TANH R97, R97 ;  /* 0x0000006100617308 */ /* 0x000e620000002400 */
[----:B----4-:R-:W-:-:S01]  /*9a10*/  FFMA.FTZ R194, R148, UR10, -R103 ;  /* 0x0000000a94c27c23 */ /* 0x010fc20008010867 */
[----:B------:R-:W-:-:S02]  /*9a20*/  FMNMX.FTZ R148, R150, R145, !PT ;  /* 0x0000009196947209 */ /* 0x000fc40007810000 */
[----:B------:R-:W-:Y:S02]  /*9a30*/  ISETP.GT.AND P5, PT, R89, 0x91, PT ;  /* 0x000000915900780c */ /* 0x000fe40003fa4270 */
[----:B------:R-:W-:Y:S01]  /*9a40*/  FMNMX.FTZ R195, R151, R148, !PT ;  /* 0x0000009497c37209 */ /* 0x000fe20007810000 */
[----:B------:R-:W-:-:S01]  /*9a50*/  FFMA.FTZ R148, R149, UR10, -R103 ;  /* 0x0000000a95947c23 */ /* 0x000fc20008010867 */
[----:B--2---:R-:W-:Y:S01]  /*9a60*/  FSEL R130, R130, -INF , P4 ;  /* 0xff80000082827808 */ /* 0x004fe20002000000 */
[----:B------:R-:W2:Y:S01]  /*9a70*/  MUFU.TANH R107, R107 ;  /* 0x0000006b006b7308 */ /* 0x000ea20000002400 */
[----:B------:R-:W-:Y:S01]  /*9a80*/  FMNMX.FTZ R186, R122, R195, !PT ;  /* 0x000000c37aba7209 */ /* 0x000fe20007810000 */
[----:B------:R-:W-:Y:S01]  /*9a90*/  FFMA.FTZ R195, R128, UR10, -R103 ;  /* 0x0000000a80c37c23 */ /* 0x000fe20008010867 */
[----:B------:R-:W-:Y:S02]  /*9aa0*/  ISETP.GT.AND P4, PT, R89, 0x98, PT ;  /* 0x000000985900780c */ /* 0x000fe40003f84270 */
[----:B------:R-:W-:-:S02]  /*9ab0*/  FMNMX.FTZ R149, R123, R186, !PT ;  /* 0x000000ba7b957209 */ /* 0x000fc40007810000 */
[----:B------:R-:W-:Y:S01]  /*9ac0*/  FSEL R131, R131, -INF , P5 ;  /* 0xff80000083837808 */ /* 0x000fe20002800000 */
[----:B------:R-:W4:Y:S01]  /*9ad0*/  MUFU.TANH R111, R111 ;  /* 0x0000006f006f7308 */ /* 0x000f220000002400 */
[----:B------:R-:W-:Y:S02]  /*9ae0*/  FMNMX.FTZ R186, R126, R149, !PT ;  /* 0x000000957eba7209 */ /* 0x000fe40007810000 */
[----:B------:R-:W-:Y:S02]  /*9af0*/  ISETP.GT.AND P5, PT, R89, 0x99, PT ;  /* 0x000000995900780c */ /* 0x000fe40003fa4270 */
[----:B------:R-:W-:Y:S02]  /*9b00*/  FMNMX.FTZ R149, R127, R186, !PT ;  /* 0x000000ba7f957209 */ /* 0x000fe40007810000 */
[----:B0-----:R-:W-:Y:S01]  /*9b10*/  FSEL R134, R134, -INF , P4 ;  /* 0xff80000086867808 */ /* 0x001fe20002000000 */
[----:B------:R-:W0:Y:S01]  /*9b20*/  MUFU.TANH R114, R114 ;  /* 0x0000007200727308 */ /* 0x000e220000002400 */
[----:B------:R-:W-:-:S02]  /*9b30*/  FMNMX.FTZ R186, R130, R149, !PT ;  /* 0x0000009582ba7209 */ /* 0x000fc40007810000 */
[----:B------:R-:W-:Y:S02]  /*9b40*/  ISETP.GT.AND P4, PT, R89, 0xa0, PT ;  /* 0x000000a05900780c */ /* 0x000fe40003f84270 */
[----:B------:R-:W-:Y:S02]  /*9b50*/  FMNMX.FTZ R149, R131, R186, !PT ;  /* 0x000000ba83957209 */ /* 0x000fe40007810000 */
[----:B---3--:R-:W-:Y:S01]  /*9b60*/  FSEL R135, R135, -INF , P5 ;  /* 0xff80000087877808 */ /* 0x008fe20002800000 */
[----:B------:R-:W3:Y:S01]  /*9b70*/  MUFU.TANH R115, R115 ;  /* 0x0000007300737308 */ /* 0x000ee20000002400 */
[----:B------:R-:W-:Y:S02]  /*9b80*/  FMNMX.FTZ R186, R134, R149, !PT ;  /* 0x0000009586ba7209 */ /* 0x000fe40007810000 */
[----:B------:R-:W-:Y:S02]  /*9b90*/  ISETP.GT.AND P5, PT, R89, 0xa1, PT ;  /* 0x000000a15900780c */ /* 0x000fe40003fa4270 */
[----:B-----5:R-:W-:-:S02]  /*9ba0*/  FSEL R106, R106, -INF , P4 ;  /* 0xff8000006a6a7808 */ /* 0x020fc40002000000 */
[----:B------:R-:W-:Y:S01]  /*9bb0*/  FMNMX.FTZ R149, R135, R186, !PT ;  /* 0x000000ba87957209 */ /* 0x000fe20007810000 */
[----:B------:R5:W-:Y:S01]  /*9bc0*/  MUFU.EX2 R145, R194 ;  /* 0x000000c200917308 */ /* 0x000be20000000800 */
[----:B------:R-:W-:Y:S02]  /*9bd0*/  ISETP.GT.AND P4, PT, R89, 0xa8, PT ;  /* 0x000000a85900780c */ /* 0x000fe40003f84270 */
[----:B-1----:R-:W-:Y:S02]  /*9be0*/  FSEL R97, R97, -INF , P5 ;  /* 0xff80000061617808 */ /* 0x002fe40002800000 */
[----:B------:R-:W-:Y:S02]  /*9bf0*/  FMNMX.FTZ R186, R106, R149, !PT ;  /* 0x000000956aba7209 */ /* 0x000fe40007810000 */
[----:B------:R-:W-:Y:S01]  /*9c00*/  ISETP.GT.AND P5, PT, R89, 0xa9, PT ;  /* 0x000000a95900780c */ /* 0x000fe20003fa4270 */
[----:B------:R-:W1:Y:S01]  /*9c10*/  MUFU.TANH R118, R118 ;  /* 0x0000007600767308 */ /* 0x000e620000002400 */
[----:B-----5:R-:W-:-:S01]  /*9c20*/  FFMA.FTZ R194, R125, UR10, -R103 ;  /* 0x0000000a7dc27c23 */ /* 0x020fc20008010867 */
[----:B--2---:R-:W-:-:S02]  /*9c30*/  FSEL R125, R107, -INF , P4 ;  /* 0xff8000006b7d7808 */ /* 0x004fc40002000000 */
[----:B------:R-:W-:Y:S02]  /*9c40*/  FMNMX.FTZ R186, R97, R186, !PT ;  /* 0x000000ba61ba7209 */ /* 0x000fe40007810000 */
[----:B------:R-:W-:Y:S02]  /*9c50*/  ISETP.GT.AND P4, PT, R89, 0xb0, PT ;  /* 0x000000b05900780c */ /* 0x000fe40003f84270 */
[----:B------:R-:W2:Y:S01]  /*9c60*/  MUFU.TANH R119, R119 ;  /* 0x0000007700777308 */ /* 0x000ea20000002400 */
[----:B----4-:R-:W-:Y:S02]  /*9c70*/  FSEL R111, R111, -INF , P5 ;  /* 0xff8000006f6f7808 */ /* 0x010fe40002800000 */
[----:B------:R-:W-:Y:S02]  /*9c80*/  FMNMX.FTZ R186, R125, R186, !PT ;  /* 0x000000ba7dba7209 */ /* 0x000fe40007810000 */
[----:B------:R-:W-:Y:S02]  /*9c90*/  ISETP.GT.AND P5, PT, R89, 0xb1, PT ;  /* 0x000000b15900780c */ /* 0x000fe40003fa4270 */
[----:B0-----:R-:W-:Y:S01]  /*9ca0*/  FSEL R128, R114, -INF , P4 ;  /* 0xff80000072807808 */ /* 0x001fe20002000000 */
[----:B------:R-:W-:Y:S01]  /*9cb0*/  MUFU.TANH R90, R90 ;  /* 0x0000005a005a7308 */ /* 0x000fe20000002400 */
[----:B------:R-:W-:-:S02]  /*9cc0*/  FMNMX.FTZ R149, R111, R186, !PT ;  /* 0x000000ba6f957209 */ /* 0x000fc40007810000 */
[----:B------:R-:W-:Y:S02]  /*9cd0*/  ISETP.GT.AND P4, PT, R89, 0xb8, PT ;  /* 0x000000b85900780c */ /* 0x000fe40003f84270 */
[----:B---3--:R-:W-:Y:S02]  /*9ce0*/  FSEL R115, R115, -INF , P5 ;  /* 0xff80000073737808 */ /* 0x008fe40002800000 */
[----:B------:R-:W-:Y:S01]  /*9cf0*/  FMNMX.FTZ R186, R128, R149, !PT ;  /* 0x0000009580ba7209 */ /* 0x000fe20007810000 */
[----:B------:R-:W0:Y:S01]  /*9d00*/  MUFU.TANH R91, R91 ;  /* 0x0000005b005b7308 */ /* 0x000e220000002400 */
[----:B------:R-:W-:Y:S02]  /*9d10*/  ISETP.GT.AND P5, PT, R89, 0xb9, PT ;  /* 0x000000b95900780c */ /* 0x000fe40003fa4270 */
[----:B-1----:R-:W-:Y:S02]  /*9d20*/  FSEL R118, R118, -INF , P4 ;  /* 0xff80000076767808 */ /* 0x002fe40002000000 */
[----:B------:R-:W-:-:S02]  /*9d30*/  FMNMX.FTZ R149, R115, R186, !PT ;  /* 0x000000ba73957209 */ /* 0x000fc40007810000 */
[----:B------:R-:W-:Y:S01]  /*9d40*/  ISETP.GT.AND P4, PT, R89, 0xc0, PT ;  /* 0x000000c05900780c */ /* 0x000fe20003f84270 */
[----:B------:R-:W1:Y:S01]  /*9d50*/  MUFU.TANH R94, R94 ;  /* 0x0000005e005e7308 */ /* 0x000e620000002400 */
[----:B--2---:R-:W-:Y:S02]  /*9d60*/  FSEL R119, R119, -INF , P5 ;  /* 0xff80000077777808 */ /* 0x004fe40002800000 */
[----:B------:R-:W-:Y:S02]  /*9d70*/  FMNMX.FTZ R186, R118, R149, !PT ;  /* 0x0000009576ba7209 */ /* 0x000fe40007810000 */
[----:B------:R-:W-:Y:S02]  /*9d80*/  ISETP.GT.AND P5, PT, R89, 0xc1, PT ;  /* 0x000000c15900780c */ /* 0x000fe40003fa4270 */
[----:B------:R-:W-:Y:S01]  /*9d90*/  FMNMX.FTZ R149, R119, R186, !PT ;  /* 0x000000ba77957209 */ /* 0x000fe20007810000 */
[----:B------:R-:W2:Y:S01]  /*9da0*/  MUFU.TANH R95, R95 ;  /* 0x0000005f005f7308 */ /* 0x000ea20000002400 */
[----:B0-----:R-:W-:-:S02]  /*9db0*/  FSEL R91, R91, -INF , P5 ;  /* 0xff8000005b5b7808 */ /* 0x001fc40002800000 */
[----:B------:R-:W-:-:S05]  /*9dc0*/  ISETP.GT.AND P5, PT, R89, 0xc9, PT ;  /* 0x000000c95900780c */ /* 0x000fca0003fa4270 */
[----:B------:R0:W-:Y:S08]  /*9dd0*/  MUFU.EX2 R107, R194 ;  /* 0x000000c2006b7308 */ /* 0x0001f00000000800 */
[----:B------:R-:W-:Y:S01]  /*9de0*/  MUFU.TANH R98, R98 ;  /* 0x0000006200627308 */ /* 0x000fe20000002400 */
[----:B0-----:R-:W-:-:S01]  /*9df0*/  FFMA.FTZ R194, R132, UR10, -R103 ;  /* 0x0000000a84c27c23 */ /* 0x001fc20008010867 */
[----:B------:R-:W-:-:S02]  /*9e00*/  FSEL R132, R90, -INF , P4 ;  /* 0xff8000005a847808 */ /* 0x000fc40002000000 */
[----:B------:R-:W-:Y:S02]  /*9e10*/  ISETP.GT.AND P4, PT, R89, 0xc8, PT ;  /* 0x000000c85900780c */ /* 0x000fe40003f84270 */
[----:B------:R-:W-:Y:S02]  /*9e20*/  FMNMX.FTZ R186, R132, R149, !PT ;  /* 0x0000009584ba7209 */ /* 0x000fe40007810000 */
[----:B------:R-:W0:Y:S01]  /*9e30*/  MUFU.TANH R99, R99 ;  /* 0x0000006300637308 */ /* 0x000e220000002400 */
[----:B-1----:R-:W-:Y:S02]  /*9e40*/  FSEL R94, R94, -INF , P4 ;  /* 0xff8000005e5e7808 */ /* 0x002fe40002000000 */
[----:B------:R-:W-:Y:S02]  /*9e50*/  FMNMX.FTZ R149, R91, R186, !PT ;  /* 0x000000ba5b957209 */ /* 0x000fe40007810000 */
[----:B------:R-:W-:Y:S02]  /*9e60*/  ISETP.GT.AND P4, PT, R89, 0xd0, PT ;  /* 0x000000d05900780c */ /* 0x000fe40003f84270 */
[----:B--2---:R-:W-:Y:S01]  /*9e70*/  FSEL R95, R95, -INF , P5 ;  /* 0xff8000005f5f7808 */ /* 0x004fe20002800000 */
[----:B------:R-:W-:Y:S01]  /*9e80*/  MUFU.TANH R102, R102 ;  /* 0x0000006600667308 */ /* 0x000fe20000002400 */
[----:B------:R-:W-:-:S02]  /*9e90*/  FMNMX.FTZ R186, R94, R149, !PT ;  /* 0x000000955eba7209 */ /* 0x000fc40007810000 */
[----:B------:R-:W-:Y:S02]  /*9ea0*/  ISETP.GT.AND P5, PT, R89, 0xd1, PT ;  /* 0x000000d15900780c */ /* 0x000fe40003fa4270 */
[----:B------:R-:W-:-:S03]  /*9eb0*/  FMNMX.FTZ R149, R95, R186, !PT ;  /* 0x000000ba5f957209 */ /* 0x000fc60007810000 */
[----:B------:R-:W1:Y:S01]  /*9ec0*/  MUFU.TANH R167, R167 ;  /* 0x000000a700a77308 */ /* 0x000e620000002400 */
[----:B0-----:R-:W-:Y:S02]  /*9ed0*/  FSEL R99, R99, -INF , P5 ;  /* 0xff80000063637808 */ /* 0x001fe40002800000 */
[----:B------:R-:W-:Y:S01]  /*9ee0*/  ISETP.GT.AND P5, PT, R89, 0xd9, PT ;  /* 0x000000d95900780c */ /* 0x000fe20003fa4270 */
[----:B------:R-:W-:-:S04]  /*9ef0*/  WARPGROUP.DEPBAR.LE gsb0, 0x0 ;  /* 0x00008000000079c5 */ /* 0x000fc80000010000 */
[----:B------:R0:W-:Y:S01]  /*9f00*/  MUFU.EX2 R90, R194 ;  /* 0x000000c2005a7308 */ /* 0x0001e20000000800 */
[----:B------:R-:W-:-:S06]  /*9f10*/  WARPGROUP.ARRIVE ;  /* 0x00000000000079c5 */ /* 0x000fcc0000000000 */
[----:B------:R-:W-:Y:S01]  /*9f20*/  QGMMA.64x128x32.F32.E4M3.E4M3 R24, R200, gdesc[UR4], R24, gsb0 ;  /* 0x01e00004c8187df3 */ /* 0x000fe20008000818 */
[----:B-1----:R-:W-:Y:S01]  /*9f30*/  FSEL R167, R167, -INF , P5 ;  /* 0xff800000a7a77808 */ /* 0x002fe20002800000 */
[--C-:B0-----:R-:W-:Y:S01]  /*9f40*/  FFMA.FTZ R194, R104, UR10, -R103.reuse ;  /* 0x0000000a68c27c23 */ /* 0x101fe20008010867 */
[----:B------:R-:W-:Y:S01]  /*9f50*/  FSEL R104, R98, -INF , P4 ;  /* 0xff80000062687808 */ /* 0x000fe20002000000 */
[----:B------:R-:W-:Y:S01]  /*9f60*/  MUFU.EX2 R114, R195 ;  /* 0x000000c300727308 */ /* 0x000fe20000000800 */
[----:B------:R-:W-:Y:S02]  /*9f70*/  ISETP.GT.AND P4, PT, R89, 0xd8, PT ;  /* 0x000000d85900780c */ /* 0x000fe40003f84270 */
[----:B------:R-:W-:Y:S01]  /*9f80*/  FMNMX.FTZ R186, R104, R149, !PT ;  /* 0x0000009568ba7209 */ /* 0x000fe20007810000 */
[----:B------:R-:W-:-:S01]  /*9f90*/  FFMA.FTZ R149, R189, UR10, -R103 ;  /* 0x0000000abd957c23 */ /* 0x000fc20008010867 */
[----:B------:R-:W-:Y:S02]  /*9fa0*/  FSEL R102, R102, -INF , P4 ;  /* 0xff80000066667808 */ /* 0x000fe40002000000 */
[----:B------:R-:W-:Y:S01]  /*9fb0*/  FMNMX.FTZ R89, R99, R186, !PT ;  /* 0x000000ba63597209 */ /* 0x000fe20007810000 */
[----:B------:R0:W-:Y:S03]  /*9fc0*/  MUFU.EX2 R98, R194 ;  /* 0x000000c200627308 */ /* 0x0001e60000000800 */
        /* <DEDUP_REMOVED lines=30> */
[----:B------:R-:W-:Y:S01]  /*a1b0*/  FSEL R166, R88, RZ, P3 ;  /* 0x000000ff58a67208 */ /* 0x000fe20001800000 */
[--C-:B------:R-:W-:Y:S01]  /*a1c0*/  FFMA.FTZ R9, R9, UR10, -R103.reuse ;  /* 0x0000000a09097c23 */ /* 0x100fe20008010867 */
[----:B------:R-:W-:Y:S01]  /*a1d0*/  FMUL.FTZ R6, R6, UR10 ;  /* 0x0000000a06067c20 */ /* 0x000fe20008410000 */
[--C-:B------:R-:W-:Y:S01]  /*a1e0*/  FFMA.FTZ R10, R10, UR10, -R103.reuse ;  /* 0x0000000a0a0a7c23 */ /* 0x100fe20008010867 */
[----:B------:R-:W-:-:S01]  /*a1f0*/  FFMA.FTZ R13, R13, UR10, -R103 ;  /* 0x0000000a0d0d7c23 */ /* 0x000fc20008010867 */
[----:B------:R-:W-:Y:S01]  /*a200*/  FADD.FTZ R166, -R166, R5 ;  /* 0x00000005a6a67221 */ /* 0x000fe20000010100 */
[----:B------:R-:W-:-:S01]  /*a210*/  FFMA.FTZ R14, R14, UR10, -R103 ;  /* 0x0000000a0e0e7c23 */ /* 0x000fc20008010867 */
[----:B------:R-:W-:Y:S01]  /*a220*/  MUFU.EX2 R9, R9 ;  /* 0x0000000900097308 */ /* 0x000fe20000000800 */
[----:B------:R-:W-:-:S01]  /*a230*/  FFMA.FTZ R21, R21, UR10, -R103 ;  /* 0x0000000a15157c23 */ /* 0x000fc20008010867 */
[----:B------:R-:W-:Y:S01]  /*a240*/  FMUL.FTZ R166, R166, UR10 ;  /* 0x0000000aa6a67c20 */ /* 0x000fe20008410000 */
        /* <DEDUP_REMOVED lines=47> */
[--C-:B------:R-:W-:Y:S01]  /*a540*/  FFMA.FTZ R97, R97, UR10, -R103.reuse ;  /* 0x0000000a61617c23 */ /* 0x100fe20008010867 */
[----:B------:R-:W-:-:S01]  /*a550*/  FFMA.FTZ R125, R125, UR10, -R103 ;  /* 0x0000000a7d7d7c23 */ /* 0x000fc20008010867 */
[----:B------:R-:W-:-:S04]  /*a560*/  WARPGROUP.DEPBAR.LE gsb0, 0x0 ;  /* 0x00008000000079c5 */ /* 0x000fc80000010000 */
[----:B------:R-:W0:Y:S01]  /*a570*/  MUFU.EX2 R110, R110 ;  /* 0x0000006e006e7308 */ /* 0x000e220000000800 */
[----:B-1----:R-:W-:-:S07]  /*a580*/  FADD.FTZ R2, R14, R3 ;  /* 0x000000030e027221 */ /* 0x002fce0000010000 */
[----:B------:R-:W1:Y:S01]  /*a590*/  MUFU.EX2 R184, R184 ;  /* 0x000000b800b87308 */ /* 0x000e620000000800 */
[----:B--2---:R-:W-:-:S01]  /*a5a0*/  FADD.FTZ R3, R21, R2 ;  /* 0x0000000215037221 */ /* 0x004fc20000010000 */
[----:B------:R-:W-:-:S06]  /*a5b0*/  FADD.FTZ R2, R20, R151 ;  /* 0x0000009714027221 */ /* 0x000fcc0000010000 */
[----:B------:R-:W2:Y:S01]  /*a5c0*/  MUFU.EX2 R187, R187 ;  /* 0x000000bb00bb7308 */ /* 0x000ea20000000800 */
[----:B0-----:R-:W-:-:S07]  /*a5d0*/  FADD.FTZ R3, R110, R3 ;  /* 0x000000036e037221 */ /* 0x001fce0000010000 */
[----:B------:R-:W0:Y:S01]  /*a5e0*/  MUFU.EX2 R170, R170 ;  /* 0x000000aa00aa7308 */ /* 0x000e220000000800 */
[----:B-1----:R-:W-:-:S01]  /*a5f0*/  FADD.FTZ R166, R184, R3 ;  /* 0x00000003b8a67221 */ /* 0x002fc20000010000 */
[----:B------:R-:W-:-:S04]  /*a600*/  FADD.FTZ R3, R185, R2 ;  /* 0x00000002b9037221 */ /* 0x000fc80000010000 */
[----:B------:R-:W-:Y:S02]  /*a610*/  FADD.FTZ R2, R168, R3 ;  /* 0x00000003a8027221 */ /* 0x000fe40000010000 */
        /* <DEDUP_REMOVED lines=79> */
[----:B0-----:R-:W-:-:S01]  /*ab10*/  FADD.FTZ R188, R142, R111 ;  /* 0x0000006f8ebc7221 */ /* 0x001fc20000010000 */
[--C-:B------:R-:W-:Y:S01]  /*ab20*/  FFMA.FTZ R111, R128, UR10, -R103.reuse ;  /* 0x0000000a806f7c23 */ /* 0x100fe20008010867 */
[----:B------:R-:W-:-:S05]  /*ab30*/  FFMA.FTZ R128, R115, UR10, -R103 ;  /* 0x0000000a73807c23 */ /* 0x000fca0008010867 */
        /* <DEDUP_REMOVED lines=25> */
[----:B--2---:R-:W-:-:S04]  /*acd0*/  FADD.FTZ R2, R124, R3 ;  /* 0x000000037c027221 */ /* 0x004fc80000010000 */
[----:B------:R-:W-:-:S03]  /*ace0*/  FADD.FTZ R3, R107, R2 ;  /* 0x000000026b037221 */ /* 0x000fc60000010000 */
        /* <DEDUP_REMOVED lines=11> */
[----:B-1----:R-:W-:-:S01]  /*ada0*/  FADD.FTZ R151, R131, R132 ;  /* 0x0000008483977221 */ /* 0x002fc20000010000 */
[--C-:B------:R-:W-:Y:S01]  /*adb0*/  FFMA.FTZ R132, R91, UR10, -R103.reuse ;  /* 0x0000000a5b847c23 */ /* 0x100fe20008010867 */
        /* <DEDUP_REMOVED lines=32> */
[----:B------:R-:W-:Y:S01]  /*afc0*/  FFMA.FTZ R104, R99, UR10, -R103 ;  /* 0x0000000a63687c23 */ /* 0x000fe20008010867 */
[----:B-1----:R-:W-:Y:S02]  /*afd0*/  @!P1 VIADD R2, R196, 0x2e840 ;  /* 0x0002e840c4029836 */ /* 0x002fe40000000000 */
[----:B0-----:R-:W-:-:S03]  /*afe0*/  FADD.FTZ R194, R128, R3 ;  /* 0x0000000380c27221 */ /* 0x001fc60000010000 */
[----:B------:R-:W0:Y:S01]  /*aff0*/  MUFU.EX2 R115, R115 ;  /* 0x0000007300737308 */ /* 0x000e220000000800 */
[----:B------:R-:W-:-:S04]  /*b000*/  @!P1 PRMT R2, RZ, 0x654, R2 ;  /* 0x00000654ff029816 */ /* 0x000fc80000000002 */
[----:B------:R1:W-:Y:S03]  /*b010*/  @!P1 SYNCS.ARRIVE.TRANS64.RED.A1T0 RZ, [R2+URZ], RZ ;  /* 0x000000ff02ff99a7 */ /* 0x0003e6000810043f */
        /* <DEDUP_REMOVED lines=42> */
.L_x_7619:
        /* <DEDUP_REMOVED lines=133> */
[----:B------:R-:W-:Y:S01]  /*bb10*/  UMOV UR47, UR53 ;  /* 0x00000035002f7c82 */ /* 0x000fe20008000000 */
[----:B------:R-:W-:-:S05]  /*bb20*/  UMOV UR51, UR7 ;  /* 0x0000000700337c82 */ /* 0x000fca0008000000 */
.L_x_7610:
[----:B------:R-:W-:-:S13]  /*bb30*/  ISETP.LE.AND P2, PT, RZ, UR51, PT ;  /* 0x00000033ff007c0c */ /* 0x000fda000bf43270 */
[----:B------:R-:W-:Y:S05]  /*bb40*/  @!P2 BRA `(.L_x_7621) ;  /* 0x00000044000ca947 */ /* 0x000fea0003800000 */
[----:B------:R-:W-:Y:S01]  /*bb50*/  IMAD.MOV.U32 R6, RZ, RZ, R89 ;  /* 0x000000ffff067224 */ /* 0x000fe200078e0059 */
[----:B------:R-:W-:Y:S01]  /*bb60*/  UMOV UR52, UR43 ;  /* 0x0000002b00347c82 */ /* 0x000fe20008000000 */
[----:B------:R-:W-:Y:S01]  /*bb70*/  IMAD.MOV.U32 R5, RZ, RZ, R88 ;  /* 0x000000ffff057224 */ /* 0x000fe200078e0058 */
[----:B------:R-:W-:Y:S01]  /*bb80*/  UMOV UR50, UR47 ;  /* 0x0000002f00327c82 */ /* 0x000fe20008000000 */
[----:B------:R-:W-:-:S05]  /*bb90*/  ULDC UR46, c[0x0][0x988] ;  /* 0x00026200002e7ab9 */ /* 0x000fca0000000800 */
.L_x_7631:
        /* <DEDUP_REMOVED lines=9> */
.L_x_7623:
[----:B------:R-:W-:Y:S01]  /*bc30*/  ULEA UR6, UR47, UR41, 0x3 ;  /* 0x000000292f067291 */ /* 0x000fe2000f8e183f */
[----:B------:R-:W-:-:S05]  /*bc40*/  IMAD.U32 R7, RZ, RZ, UR43 ;  /* 0x0000002bff077e24 */ /* 0x000fca000f8e00ff */
[----:B------:R-:W-:-:S04]  /*bc50*/  SHF.L.U32 R7, R7, 0x1f, RZ ;  /* 0x0000001f07077819 */ /* 0x000fc800000006ff */
[----:B------:R0:W1:Y:S01]  /*bc60*/  SYNCS.PHASECHK.TRANS64.TRYWAIT P2, [UR6+0x2e830], R7 ;  /* 0x02e83007ff0075a7 */ /* 0x0000620008040146 */
[----:B------:R-:W-:Y:S05]  /*bc70*/  @!P0 BRA `(.L_x_7624) ;  /* 0x0000000000048947 */ /* 0x000fea0003800000 */
[----:B------:R-:W-:Y:S01]  /*bc80*/  BPT.TRAP 0x1 ;  /* 0x000000040000795c */ /* 0x000fe20000300000 */
.L_x_7624:
[----:B-1----:R-:W-:Y:S05]  /*bc90*/  @P2 BRA `(.L_x_7622) ;  /* 0x0000000000082947 */ /* 0x002fea0003800000 */
[----:B------:R-:W1:Y:S02]  /*bca0*/  SYNCS.PHASECHK.TRANS64.TRYWAIT P2, [UR6+0x2e830], R7 ;  /* 0x02e83007ff0075a7 */ /* 0x000e640008040146 */
[----:B-1----:R-:W-:Y:S05]  /*bcb0*/  @!P2 BRA `(.L_x_7625) ;  /* 0x000000b4005ca947 */ /* 0x002fea0003800000 */
.L_x_7622:
[----:B-1----:R-:W1:Y:S01]  /*bcc0*/  S2R R8, SR_TID.X ;  /* 0x0000000000087919 */ /* 0x002e620000002100 */
[----:B------:R-:W-:Y:S01]  /*bcd0*/  R2UR UR53, R4 ;  /* 0x00000000043572ca */ /* 0x000fe200000e0000 */
[----:B------:R-:W-:Y:S01]  /*bce0*/  UMOV UR19, 0x40000040 ;  /* 0x4000004000137882 */ /* 0x000fe20000000000 */
[----:B------:R-:W-:Y:S01]  /*bcf0*/  UMOV UR20, UR16 ;  /* 0x0000001000147c82 */ /* 0x000fe20008000000 */
[----:B------:R-:W-:Y:S01]  /*bd00*/  UMOV UR21, UR17 ;  /* 0x0000001100157c82 */ /* 0x000fe20008000000 */
        /* <DEDUP_REMOVED lines=9> */
[----:B------:R-:W-:Y:S01]  /*bda0*/  UIMAD UR53, UR47, 0x700, UR53 ;  /* 0x000007002f3578a4 */ /* 0x000fe2000f8e0235 */
[----:B------:R-:W-:Y:S01]  /*bdb0*/  UMOV UR35, 0x40000040 ;  /* 0x4000004000237882 */ /* 0x000fe20000000000 */
[----:B------:R-:W-:-:S02]  /*bdc0*/  UMOV UR7, 0x40000040 ;  /* 0x4000004000077882 */ /* 0x000fc40000000000 */
[----:B------:R-:W-:Y:S02]  /*bdd0*/  UIADD3 UR22, UR53, 0x100, URZ ;  /* 0x0000010035167890 */ /* 0x000fe4000fffe03f */
[----:B------:R-:W-:Y:S02]  /*bde0*/  UIADD3 UR26, UR53, 0x200, URZ ;  /* 0x00000200351a7890 */ /* 0x000fe4000fffe03f */
[----:B------:R-:W-:Y:S01]  /*bdf0*/  UMOV UR18, UR53 ;  /* 0x0000003500127c82 */ /* 0x000fe20008000000 */
[----:B------:R-:W-:Y:S02]  /*be00*/  UIADD3 UR30, UR53, 0x300, URZ ;  /* 0x00000300351e7890 */ /* 0x000fe4000fffe03f */
[----:B------:R-:W-:Y:S02]  /*be10*/  UIADD3 UR34, UR53, 0x400, URZ ;  /* 0x0000040035227890 */ /* 0x000fe4000fffe03f */
[----:B------:R-:W-:Y:S02]  /*be20*/  UIADD3 UR6, UR53, 0x600, URZ ;  /* 0x0000060035067890 */ /* 0x000fe4000fffe03f */
[----:B------:R-:W-:Y:S01]  /*be30*/  UIADD3 UR10, UR53, 0x602, URZ ;  /* 0x00000602350a7890 */ /* 0x000fe2000fffe03f */
[----:B------:R-:W-:Y:S01]  /*be40*/  UMOV UR11, 0x40000040 ;  /* 0x40000040000b7882 */ /* 0x000fe20000000000 */
[----:B-1----:R-:W-:Y:S01]  /*be50*/  SHF.R.U32.HI R8, RZ, 0x7, R8 ;  /* 0x00000007ff087819 */ /* 0x002fe20000011608 */
[----:B------:R-:W-:Y:S01]  /*be60*/  UIADD3 UR14, UR53, 0x6, URZ ;  /* 0x00000006350e7890 */ /* 0x000fe2000fffe03f */
[----:B------:R-:W-:-:S03]  /*be70*/  UMOV UR15, 0x40000040 ;  /* 0x40000040000f7882 */ /* 0x000fc60000000000 */
        /* <DEDUP_REMOVED lines=157> */
.L_x_7627:
[----:B------:R-:W-:Y:S01]  /*c850*/  ULEA UR6, UR50, UR41, 0x3 ;  /* 0x0000002932067291 */ /* 0x000fe2000f8e183f */
[----:B------:R-:W-:-:S05]  /*c860*/  IMAD.U32 R7, RZ, RZ, UR52 ;  /* 0x00000034ff077e24 */ /* 0x000fca000f8e00ff */
[----:B------:R-:W-:-:S04]  /*c870*/  SHF.L.U32 R7, R7, 0x1f, RZ ;  /* 0x0000001f07077819 */ /* 0x000fc800000006ff */
[----:B------:R0:W1:Y:S01]  /*c880*/  SYNCS.PHASECHK.TRANS64.TRYWAIT P2, [UR6+0x2e850], R7 ;  /* 0x02e85007ff0075a7 */ /* 0x0000620008040146 */
[----:B------:R-:W-:Y:S05]  /*c890*/  @!P0 BRA `(.L_x_7628) ;  /* 0x0000000000048947 */ /* 0x000fea0003800000 */
[----:B------:R-:W-:Y:S01]  /*c8a0*/  BPT.TRAP 0x1 ;  /* 0x000000040000795c */ /* 0x000fe20000300000 */
.L_x_7628:
[----:B-1----:R-:W-:Y:S05]  /*c8b0*/  @P2 BRA `(.L_x_7626) ;  /* 0x0000000000082947 */ /* 0x002fea0003800000 */
[----:B------:R-:W1:Y:S02]  /*c8c0*/  SYNCS.PHASECHK.TRANS64.TRYWAIT P2, [UR6+0x2e850], R7 ;  /* 0x02e85007ff0075a7 */ /* 0x000e640008040146 */
[----:B-1----:R-:W-:Y:S05]  /*c8d0*/  @!P2 BRA `(.L_x_7629) ;  /* 0x000000a8006ca947 */ /* 0x002fea0003800000 */
.L_x_7626:
        /* <DEDUP_REMOVED lines=161> */
[----:B--2---:R-:W-:Y:S02]  /*d2f0*/  FMNMX.FTZ R192, R170, R191, !PT ;  /* 0x000000bfaac07209 */ /* 0x004fe40007810000 */
[----:B------:R-:W-:Y:S01]  /*d300*/  @!P1 LEA R195, R195, UR41, 0x3 ;  /* 0x00000029c3c39c11 */ /* 0x000fe2000f8e18ff */
[----:B------:R-:W-:Y:S02]  /*d310*/  WARPGROUP.DEPBAR.LE gsb0, 0x0 ;  /* 0x00008000000079c5 */ /* 0x000fe40000010000 */
[----:B------:R-:W-:Y:S02]  /*d320*/  WARPGROUP.ARRIVE ;  /* 0x00000000000079c5 */ /* 0x000fe40000000000 */
[----:B------:R-:W2:Y:S01]  /*d330*/  MUFU.TANH R172, R172 ;  /* 0x000000ac00ac7308 */ /* 0x000ea20000002400 */
[----:B0-----:R-:W-:-:S03]  /*d340*/  FMNMX.FTZ R189, R169, R190, !PT ;  /* 0x000000bea9bd7209 */ /* 0x001fc60007810000 */
[----:B------:R-:W-:Y:S01]  /*d350*/  QGMMA.64x128x32.F32.E4M3.E4M3 R24, R220, gdesc[UR4], R24, gsb0 ;  /* 0x01e00004dc187df3 */ /* 0x000fe20008000818 */
[----:B------:R-:W-:Y:S01]  /*d360*/  UIADD3 UR6, UR11, 0x200, URZ ;  /* 0x000002000b067890 */ /* 0x000fe2000fffe03f */
[----:B------:R-:W-:Y:S02]  /*d370*/  UMOV UR7, 0xc0000010 ;  /* 0xc000001000077882 */ /* 0x000fe40000000000 */
[----:B------:R-:W0:Y:S01]  /*d380*/  MUFU.TANH R174, R174 ;  /* 0x000000ae00ae7308 */ /* 0x000e220000002400 */
[----:B---3--:R-:W-:-:S07]  /*d390*/  FMNMX.FTZ R191, R171, R192, !PT ;  /* 0x000000c0abbf7209 */ /* 0x008fce0007810000 */
        /* <DEDUP_REMOVED lines=202> */
[----:B--2---:R-:W-:-:S05]  /*e040*/  FMNMX.FTZ R89, R101, R88, !PT ;  /* 0x0000005865597209 */ /* 0x004fca0007810000 */
[----:B------:R-:W2:Y:S01]  /*e050*/  SHFL.BFLY PT, R88, R89, 0x2, 0x1f ;  /* 0x0c401f0059587f89 */ /* 0x000ea200000e0000 */
[----:B-1----:R-:W-:-:S04]  /*e060*/  FMNMX.FTZ R192, R102, R191, !PT ;  /* 0x000000bf66c07209 */ /* 0x002fc80007810000 */
[----:B0-----:R-:W-:-:S05]  /*e070*/  FMNMX.FTZ R192, R103, R192, !PT ;  /* 0x000000c067c07209 */ /* 0x001fca0007810000 */
[----:B------:R-:W0:Y:S01]  /*e080*/  SHFL.BFLY PT, R193, R192, 0x2, 0x1f ;  /* 0x0c401f00c0c17f89 */ /* 0x000e2200000e0000 */
[----:B------:R-:W-:Y:S02]  /*e090*/  WARPGROUP.DEPBAR.LE gsb0, 0x0 ;  /* 0x00008000000079c5 */ /* 0x000fe40000010000 */
[----:B------:R-:W-:Y:S01]  /*e0a0*/  WARPGROUP.ARRIVE ;  /* 0x00000000000079c5 */ /* 0x000fe20000000000 */
[----:B--2---:R-:W-:-:S05]  /*e0b0*/  FMNMX.FTZ R191, R89, R88, !PT ;  /* 0x0000005859bf7209 */ /* 0x004fca0007810000 */
[----:B------:R-:W-:Y:S01]  /*e0c0*/  QGMMA.64x128x32.F32.E4M3.E4M3 R24, R200, gdesc[UR4], R24, gsb0 ;  /* 0x01e00004c8187df3 */ /* 0x000fe20008000818 */
        /* <DEDUP_REMOVED lines=154> */
[----:B------:R-:W-:Y:S01]  /*ea70*/  IADD3 R194, -R235, 0xb, RZ ;  /* 0x0000000bebc27810 */ /* 0x000fe20007ffe1ff */
[----:B------:R-:W-:Y:S01]  /*ea80*/  FFMA.FTZ R103, R103, UR10, -R189 ;  /* 0x0000000a67677c23 */ /* 0x000fe200080108bd */
[----:B------:R-:W-:-:S02]  /*ea90*/  WARPGROUP.DEPBAR.LE gsb0, 0x0 ;  /* 0x00008000000079c5 */ /* 0x000fc40000010000 */
        /* <DEDUP_REMOVED lines=176> */
[----:B------:R-:W0:Y:S01]  /*f5a0*/  MUFU.EX2 R94, R94 ;  /* 0x0000005e005e7308 */ /* 0x000e220000000800 */
[----:B--2---:R-:W-:-:S07]  /*f5b0*/  FADD.FTZ R3, R91, R188 ;  /* 0x000000bc5b037221 */ /* 0x004fce0000010000 */
[----:B------:R-:W2:Y:S01]  /*f5c0*/  MUFU.EX2 R93, R93 ;  /* 0x0000005d005d7308 */ /* 0x000ea20000000800 */
[----:B---3--:R-:W-:-:S07]  /*f5d0*/  FADD.FTZ R188, R92, R191 ;  /* 0x000000bf5cbc7221 */ /* 0x008fce0000010000 */
[----:B------:R-:W3:Y:S01]  /*f5e0*/  MUFU.EX2 R95, R95 ;  /* 0x0000005f005f7308 */ /* 0x000ee20000000800 */
[----:B0-----:R-:W-:-:S07]  /*f5f0*/  FADD.FTZ R194, R94, R3 ;  /* 0x000000035ec27221 */ /* 0x001fce0000010000 */
[----:B------:R-:W1:Y:S01]  /*f600*/  MUFU.EX2 R96, R96 ;  /* 0x0000006000607308 */ /* 0x000e620000000800 */
[----:B--2---:R-:W-:-:S07]  /*f610*/  FADD.FTZ R3, R93, R188 ;  /* 0x000000bc5d037221 */ /* 0x004fce0000010000 */
        /* <DEDUP_REMOVED lines=18> */
.L_x_7630:
        /* <DEDUP_REMOVED lines=132> */
.L_x_7621:
[----:B------:R-:W-:Y:S06]  /*ff80*/  BAR.ARV 0x8, 0x180 ;  /* 0x0206000000007b1d */ /* 0x000fec0000002000 */
[----:B------:R-:W-:Y:S05]  /*ff90*/  @!P0 BRA `(.L_x_7632) ;  /* 0x0000000000048947 */ /* 0x000fea0003800000 */
[----:B------:R-:W-:Y:S01]  /*ffa0*/  BPT.TRAP 0x1 ;  /* 0x000000040000795c */ /* 0x000fe20000300000 */
.L_x_7632:
[----:B------:R-:W-:Y:S01]  /*ffb0*/  ULEA UR4, UR47, UR41, 0x3 ;  /* 0x000000292f047291 */ /* 0x000fe2000f8e183f */
[----:B------:R-:W-:-:S05]  /*ffc0*/  IMAD.U32 R0, RZ, RZ, UR43 ;  /* 0x0000002bff007e24 */ /* 0x000fca000f8e00ff */
[----:B------:R-:W-:-:S04]  /*ffd0*/  SHF.L.U32 R0, R0, 0x1f, RZ ;  /* 0x0000001f00007819 */ /* 0x000fc800000006ff */
[----:B------:R0:W1:Y:S01]  /*ffe0*/  SYNCS.PHASECHK.TRANS64.TRYWAIT P1, [UR4+0x2e850], R0 ;  /* 0x02e85000ff0075a7 */ /* 0x0000620008020144 */
[----:B------:R-:W-:Y:S05]  /*fff0*/  @!P0 BRA `(.L_x_7633) ;  /* 0x0000000000048947 */ /* 0x000fea0003800000 */
[----:B------:R-:W-:Y:S01]  /*10000*/  BPT.TRAP 0x1 ;  /* 0x000000040000795c */ /* 0x000fe20000300000 */
.L_x_7633:
[----:B-1----:R-:W-:Y:S05]  /*10010*/  @P1 BRA `(.L_x_7634) ;  /* 0x0000000000081947 */ /* 0x002fea0003800000 */
[----:B------:R-:W1:Y:S02]  /*10020*/  SYNCS.PHASECHK.TRANS64.TRYWAIT P1, [UR4+0x2e850], R0 ;  /* 0x02e85000ff0075a7 */ /* 0x000e640008020144 */
[----:B-1----:R-:W-:Y:S05]  /*10030*/  @!P1 BRA `(.L_x_7635) ;  /* 0x0000007000ac9947 */ /* 0x002fea0003800000 */
.L_x_7634:
        /* <DEDUP_REMOVED lines=14> */
[----:B------:R-:W-:-:S06]  /*10120*/  @UP0 ULDC.64 UR14, c[0x0][0x9c8] ;  /* 0x00027200000e0ab9 */ /* 0x000fcc0000000a00 */
[----:B------:R-:W-:Y:S01]  /*10130*/  QGMMA.64x128x32.F32.E4M3.E4M3 R24, R224, gdesc[UR4], R24, gsb0 ;  /* 0x01e00004e0187df3 */ /* 0x000fe20008000818 */
[----:B------:R-:W-:Y:S01]  /*10140*/  UIADD3 UR6, UR12, 0x100, URZ ;  /* 0x000001000c067890 */ /* 0x000fe2000fffe03f */
[----:B------:R-:W-:Y:S01]  /*10150*/  UMOV UR7, 0xc0000010 ;  /* 0xc000001000077882 */ /* 0x000fe20000000000 */
[----:B------:R-:W-:Y:S02]  /*10160*/  @UP0 UIMAD UR5, UR5, UR14, URZ ;  /* 0x0000000e050502a4 */ /* 0x000fe4000f8e023f */
[----:B------:R-:W-:Y:S02]  /*10170*/  @UP0 USHF.R.S32.HI UR11, URZ, 0x1f, UR37 ;  /* 0x0000001f3f0b0899 */ /* 0x000fe40008011425 */
[----:B------:R-:W-:Y:S01]  /*10180*/  @UP0 UIMAD UR5, UR42, UR15, UR5 ;  /* 0x0000000f2a0502a4 */ /* 0x000fe2000f8e0205 */
[----:B------:R-:W-:Y:S02]  /*10190*/  WARPGROUP.DEPBAR.LE gsb0, 0x0 ;  /* 0x00008000000079c5 */ /* 0x000fe40000010000 */
[----:B------:R-:W-:-:S06]  /*101a0*/  WARPGROUP.ARRIVE ;  /* 0x00000000000079c5 */ /* 0x000fcc0000000000 */
        /* <DEDUP_REMOVED lines=20> */
[----:B------:R-:W-:Y:S01]  /*102f0*/  IMAD.U32 R4, RZ, RZ, UR8 ;  /* 0x00000008ff047e24 */ /* 0x000fe2000f8e00ff */
[----:B------:R-:W-:Y:S01]  /*10300*/  UIADD3 UR6, UR12, 0x400, URZ ;  /* 0x000004000c067890 */ /* 0x000fe2000fffe03f */
[----:B------:R-:W-:-:S03]  /*10310*/  UMOV UR7, 0xc0000010 ;  /* 0xc000001000077882 */ /* 0x000fc60000000000 */
[----:B-1----:R-:W-:-:S05]  /*10320*/  IMAD.U32 R5, RZ, RZ, UR9 ;  /* 0x00000009ff057e24 */ /* 0x002fca000f8e00ff */
[----:B------:R1:W2:Y:S01]  /*10330*/  @P1 LDG.E R6, desc[UR48][R4.64] ;  /* 0x0000003004061981 */ /* 0x0002a2000c1e1900 */
[----:B------:R-:W-:Y:S02]  /*10340*/  WARPGROUP.DEPBAR.LE gsb0, 0x0 ;  /* 0x00008000000079c5 */ /* 0x000fe40000010000 */
[----:B------:R-:W-:-:S06]  /*10350*/  WARPGROUP.ARRIVE ;  /* 0x00000000000079c5 */ /* 0x000fcc0000000000 */
[----:B------:R-:W-:Y:S01]  /*10360*/  QGMMA.64x128x32.F32.E4M3.E4M3 R24, R208, gdesc[UR4], R24, gsb0 ;  /* 0x01e00004d0187df3 */ /* 0x000fe20008000818 */
[----:B------:R-:W-:Y:S01]  /*10370*/  UIADD3 UR6, UR12, 0x500, URZ ;  /* 0x000005000c067890 */ /* 0x000fe2000fffe03f */
[----:B------:R-:W-:Y:S01]  /*10380*/  UMOV UR7, 0xc0000010 ;  /* 0xc000001000077882 */ /* 0x000fe20000000000 */
[----:B------:R-:W-:Y:S01]  /*10390*/  UIADD3 UR12, UR12, 0x600, URZ ;  /* 0x000006000c0c7890 */ /* 0x000fe2000fffe03f */
[----:B0-----:R-:W0:Y:S04]  /*103a0*/  SHFL.BFLY PT, R0, R3, 0x2, 0x1f ;  /* 0x0c401f0003007f89 */ /* 0x001e2800000e0000 */
[----:B------:R-:W3:Y:S01]  /*103b0*/  SHFL.BFLY PT, R7, R2, 0x2, 0x1f ;  /* 0x0c401f0002077f89 */ /* 0x000ee200000e0000 */
[----:B------:R-:W-:Y:S02]  /*103c0*/  WARPGROUP.DEPBAR.LE gsb0, 0x0 ;  /* 0x00008000000079c5 */ /* 0x000fe40000010000 */
[----:B------:R-:W-:-:S06]  /*103d0*/  WARPGROUP.ARRIVE ;  /* 0x00000000000079c5 */ /* 0x000fcc0000000000 */
[----:B------:R-:W-:Y:S01]  /*103e0*/  QGMMA.64x128x32.F32.E4M3.E4M3 R24, R204, gdesc[UR4], R24, gsb0 ;  /* 0x01e00004cc187df3 */ /* 0x000fe20008000818 */
[----:B------:R-:W-:Y:S01]  /*103f0*/  UMOV UR6, UR12 ;  /* 0x0000000c00067c82 */ /* 0x000fe20008000000 */
[----:B------:R-:W-:Y:S01]  /*10400*/  UMOV UR7, 0xc0000010 ;  /* 0xc000001000077882 */ /* 0x000fe20000000000 */
[----:B0-----:R-:W-:-:S01]  /*10410*/  FADD.FTZ R0, R0, R3 ;  /* 0x0000000300007221 */ /* 0x001fc20000010000 */
[----:B---3--:R-:W-:-:S04]  /*10420*/  FADD.FTZ R7, R7, R2 ;  /* 0x0000000207077221 */ /* 0x008fc80000010000 */
[----:B-1----:R-:W0:Y:S04]  /*10430*/  SHFL.BFLY PT, R5, R0, 0x1, 0x1f ;  /* 0x0c201f0000057f89 */ /* 0x002e2800000e0000 */
        /* <DEDUP_REMOVED lines=33> */
.L_x_7636:
        /* <DEDUP_REMOVED lines=74> */
.L_x_7603:
        /* <DEDUP_REMOVED lines=47> */
[----:B------:R-:W-:Y:S01]  /*10de0*/  USHF.R.S32.HI UR13, URZ, 0x1f, UR42 ;  /* 0x0000001f3f0d7899 */ /* 0x000fe2000801142a */
[----:B------:R-:W-:Y:S01]  /*10df0*/  BAR.SYNC.DEFER_BLOCKING 0x1, 0x100 ;  /* 0x0044000000007b1d */ /* 0x000fe20000010000 */
[----:B------:R-:W-:-:S05]  /*10e00*/  IADD3 R24, P0, R24, UR6, RZ ;  /* 0x0000000618187c10 */ /* 0x000fca000ff1e0ff */
[----:B------:R-:W-:Y:S01]  /*10e10*/  IMAD.X R25, RZ, RZ, UR7, P0 ;  /* 0x00000007ff197e24 */ /* 0x000fe200080e06ff */
[----:B------:R-:W-:-:S04]  /*10e20*/  ULDC.64 UR10, c[0x0][0xb98] ;  /* 0x0002e600000a7ab9 */ /* 0x000fc80000000a00 */
[----:B------:R0:W2:Y:S01]  /*10e30*/  LDG.E.CONSTANT R24, desc[UR48][R24.64] ;  /* 0x0000003018187981 */ /* 0x0000a2000c1e9900 */
[----:B------:R-:W-:Y:S02]  /*10e40*/  UIMAD UR5, UR12, UR8, URZ ;  /* 0x000000080c0572a4 */ /* 0x000fe4000f8e023f */
[----:B------:R-:W-:Y:S01]  /*10e50*/  UIMAD.WIDE.U32 UR6, UR37, UR8, URZ ;  /* 0x00000008250672a5 */ /* 0x000fe2000f8e003f */
[----:B------:R-:W1:Y:S01]  /*10e60*/  S2R R34, SR_SWINHI ;  /* 0x0000000000227919 */ /* 0x000e620000002f00 */
[----:B------:R-:W-:Y:S02]  /*10e70*/  UIMAD UR5, UR37, UR9, UR5 ;  /* 0x00000009250572a4 */ /* 0x000fe4000f8e0205 */
[----:B------:R-:W-:Y:S02]  /*10e80*/  UIMAD UR8, UR13, UR10, URZ ;  /* 0x0000000a0d0872a4 */ /* 0x000fe4000f8e023f */
[----:B------:R-:W-:Y:S01]  /*10e90*/  UIADD3 UR7, UR7, UR5, URZ ;  /* 0x0000000507077290 */ /* 0x000fe2000fffe03f */
[----:B0-----:R-:W-:Y:S01]  /*10ea0*/  LOP3.LUT P0, R25, R35, 0x3, RZ, 0xc0, !PT ;  /* 0x0000000323197812 */ /* 0x001fe2000780c0ff */
[----:B------:R-:W-:-:S02]  /*10eb0*/  UIMAD UR8, UR42, UR11, UR8 ;  /* 0x0000000b2a0872a4 */ /* 0x000fc4000f8e0208 */
[----:B------:R-:W-:Y:S01]  /*10ec0*/  UIMAD.WIDE.U32 UR6, UR42, UR10, UR6 ;  /* 0x0000000a2a0672a5 */ /* 0x000fe2000f8e0006 */
[----:B------:R-:W-:Y:S01]  /*10ed0*/  ISETP.EQ.OR P0, PT, R25, 0x3, !P0 ;  /* 0x000000031900780c */ /* 0x000fe20004702670 */
[----:B------:R-:W-:Y:S01]  /*10ee0*/  ULDC UR5, c[0x0][0xa88] ;  /* 0x0002a20000057ab9 */ /* 0x000fe20000000800 */
[----:B------:R-:W-:Y:S02]  /*10ef0*/  ULDC.64 UR10, c[0x0][0xaf0] ;  /* 0x0002bc00000a7ab9 */ /* 0x000fe40000000a00 */
[----:B------:R-:W-:Y:S02]  /*10f00*/  SEL R61, R7, R6, P0 ;  /* 0x00000006073d7207 */ /* 0x000fe40000000000 */
[----:B------:R-:W-:Y:S02]  /*10f10*/  SEL R58, R6, R7, P0 ;  /* 0x00000007063a7207 */ /* 0x000fe40000000000 */
[----:B------:R-:W-:Y:S02]  /*10f20*/  SEL R53, R33, R32, P0 ;  /* 0x0000002021357207 */ /* 0x000fe40000000000 */
[----:B------:R-:W-:-:S02]  /*10f30*/  SEL R50, R32, R33, P0 ;  /* 0x0000002120327207 */ /* 0x000fc40000000000 */
[----:B------:R-:W-:Y:S02]  /*10f40*/  SEL R55, R29, R28, P0 ;  /* 0x0000001c1d377207 */ /* 0x000fe40000000000 */
[----:B------:R-:W-:Y:S01]  /*10f50*/  SEL R52, R28, R29, P0 ;  /* 0x0000001d1c347207 */ /* 0x000fe20000000000 */
[----:B------:R-:W-:Y:S01]  /*10f60*/  IMAD R29, R23, 0x40, R16 ;  /* 0x00000040171d7824 */ /* 0x000fe200078e0210 */
[----:B------:R-:W-:Y:S02]  /*10f70*/  SEL R65, R31, R30, P0 ;  /* 0x0000001e1f417207 */ /* 0x000fe40000000000 */
[----:B------:R-:W-:Y:S02]  /*10f80*/  SEL R62, R30, R31, P0 ;  /* 0x0000001f1e3e7207 */ /* 0x000fe40000000000 */
[----:B------:R-:W0:Y:S01]  /*10f90*/  LDC R30, c[0x0][0xbe8] ;  /* 0x0002fa00ff1e7b82 */ /* 0x000e220000000800 */
[----:B------:R-:W-:Y:S02]  /*10fa0*/  SEL R73, R9, R8, P0 ;  /* 0x0000000809497207 */ /* 0x000fe40000000000 */
        /* <DEDUP_REMOVED lines=9> */
[----:B------:R-:W-:Y:S02]  /*11040*/  IADD3 R5, P2, R6, 0x20, RZ ;  /* 0x0000002006057810 */ /* 0x000fe40007f5e0ff */
[----:B------:R-:W-:Y:S02]  /*11050*/  LOP3.LUT R32, R33, 0x380, RZ, 0xc0, !PT ;  /* 0x0000038021207812 */ /* 0x000fe400078ec0ff */
[----:B------:R-:W-:Y:S01]  /*11060*/  SEL R54, R14, R15, P0 ;  /* 0x0000000f0e367207 */ /* 0x000fe20000000000 */
[--C-:B------:R-:W-:Y:S01]  /*11070*/  IMAD.X R43, RZ, RZ, R7.reuse, P2 ;  /* 0x000000ffff2b7224 */ /* 0x100fe200010e0607 */
[----:B------:R-:W-:Y:S02]  /*11080*/  SHF.R.U64 R32, R32, 0x3, RZ ;  /* 0x0000000320207819 */ /* 0x000fe400000012ff */
[----:B------:R-:W-:Y:S02]  /*11090*/  SEL R69, R21, R20, P0 ;  /* 0x0000001415457207 */ /* 0x000fe40000000000 */
[----:B------:R-:W-:Y:S01]  /*110a0*/  LOP3.LUT R32, R32, R33, RZ, 0x3c, !PT ;  /* 0x0000002120207212 */ /* 0x000fe200078e3cff */
[----:B------:R-:W-:Y:S01]  /*110b0*/  IMAD.X R33, RZ, RZ, R7, P6 ;  /* 0x000000ffff217224 */ /* 0x000fe200030e0607 */
[----:B------:R-:W-:-:S02]  /*110c0*/  IADD3 R9, P6, R6, 0x40, RZ ;  /* 0x0000004006097810 */ /* 0x000fc40007fde0ff */
[----:B------:R-:W-:Y:S02]  /*110d0*/  SEL R66, R20, R21, P0 ;  /* 0x0000001514427207 */ /* 0x000fe40000000000 */
[----:B------:R-:W-:Y:S01]  /*110e0*/  LOP3.LUT R4, R5, 0x380, RZ, 0xc0, !PT ;  /* 0x0000038005047812 */ /* 0x000fe200078ec0ff */
[----:B------:R-:W-:Y:S01]  /*110f0*/  IMAD.X R27, RZ, RZ, R7, P6 ;  /* 0x000000ffff1b7224 */ /* 0x000fe200030e0607 */
[C---:B------:R-:W-:Y:S02]  /*11100*/  IADD3 R21, P6, R28.reuse, 0x1000, RZ ;  /* 0x000010001c157810 */ /* 0x040fe40007fde0ff */
[----:B------:R-:W-:Y:S02]  /*11110*/  IADD3 R15, P2, R28, 0x2000, RZ ;  /* 0x000020001c0f7810 */ /* 0x000fe40007f5e0ff */
[----:B------:R-:W-:Y:S02]  /*11120*/  SHF.R.U64 R4, R4, 0x3, RZ ;  /* 0x0000000304047819 */ /* 0x000fe400000012ff */
[----:B------:R-:W-:-:S02]  /*11130*/  LOP3.LUT R20, R21, 0x380, RZ, 0xc0, !PT ;  /* 0x0000038015147812 */ /* 0x000fc400078ec0ff */
[----:B------:R-:W-:Y:S02]  /*11140*/  LOP3.LUT R14, R15, 0x380, RZ, 0xc0, !PT ;  /* 0x000003800f0e7812 */ /* 0x000fe400078ec0ff */
[----:B------:R-:W-:Y:S02]  /*11150*/  LOP3.LUT R42, R4, R5, RZ, 0x3c, !PT ;  /* 0x00000005042a7212 */ /* 0x000fe400078e3cff */
[----:B------:R-:W-:Y:S02]  /*11160*/  SHF.R.U64 R20, R20, 0x3, RZ ;  /* 0x0000000314147819 */ /* 0x000fe400000012ff */
[----:B------:R-:W-:Y:S02]  /*11170*/  SHF.R.U64 R14, R14, 0x3, RZ ;  /* 0x000000030e0e7819 */ /* 0x000fe400000012ff */
[----:B------:R-:W-:Y:S02]  /*11180*/  LOP3.LUT R4, R9, 0x380, RZ, 0xc0, !PT ;  /* 0x0000038009047812 */ /* 0x000fe400078ec0ff */
[----:B------:R-:W-:Y:S01]  /*11190*/  LOP3.LUT R20, R20, R21, RZ, 0x3c, !PT ;  /* 0x0000001514147212 */ /* 0x000fe200078e3cff */
[--C-:B------:R-:W-:Y:S01]  /*111a0*/  IMAD.X R21, RZ, RZ, R29.reuse, P6 ;  /* 0x000000ffff157224 */ /* 0x100fe200030e061d */
[----:B------:R-:W-:Y:S01]  /*111b0*/  LOP3.LUT R14, R14, R15, RZ, 0x3c, !PT ;  /* 0x0000000f0e0e7212 */ /* 0x000fe200078e3cff */
[----:B------:R-:W-:Y:S01]  /*111c0*/  IMAD.X R15, RZ, RZ, R29, P2 ;  /* 0x000000ffff0f7224 */ /* 0x000fe200010e061d */
[----:B------:R-:W-:-:S02]  /*111d0*/  SHF.R.U64 R4, R4, 0x3, RZ ;  /* 0x0000000304047819 */ /* 0x000fc400000012ff */
[----:B------:R-:W-:Y:S02]  /*111e0*/  IADD3 R31, P6, R28, 0x7000, RZ ;  /* 0x000070001c1f7810 */ /* 0x000fe40007fde0ff */
[----:B0-----:R-:W-:Y:S02]  /*111f0*/  ISETP.NE.AND P2, PT, R30, 0x1, PT ;  /* 0x000000011e00780c */ /* 0x001fe40003f45270 */
[----:B------:R-:W-:Y:S02]  /*11200*/  LOP3.LUT R26, R4, R9, RZ, 0x3c, !PT ;  /* 0x00000009041a7212 */ /* 0x000fe400078e3cff */
[----:B------:R-:W-:Y:S02]  /*11210*/  LOP3.LUT R4, R31, 0x380, RZ, 0xc0, !PT ;  /* 0x000003801f047812 */ /* 0x000fe400078ec0ff */
[----:B------:R-:W-:Y:S02]  /*11220*/  SEL R71, R13, R12, P0 ;  /* 0x0000000c0d477207 */ /* 0x000fe40000000000 */
[----:B------:R-:W-:-:S02]  /*11230*/  SHF.R.U64 R4, R4, 0x3, RZ ;  /* 0x0000000304047819 */ /* 0x000fc400000012ff */
[----:B------:R-:W-:Y:S02]  /*11240*/  SEL R70, R12, R13, P0 ;  /* 0x0000000d0c467207 */ /* 0x000fe40000000000 */
[----:B------:R-:W-:Y:S02]  /*11250*/  LOP3.LUT R4, R4, R31, RZ, 0x3c, !PT ;  /* 0x0000001f04047212 */ /* 0x000fe400078e3cff */
[----:B------:R-:W0:Y:S01]  /*11260*/  @P2 LDC R31, c[0x0][0xbec] ;  /* 0x0002fb00ff1f2b82 */ /* 0x000e220000000800 */
[C---:B------:R-:W-:Y:S02]  /*11270*/  IADD3 R13, P5, R6.reuse, 0x4040, RZ ;  /* 0x00004040060d7810 */ /* 0x040fe40007fbe0ff */
[----:B------:R-:W-:Y:S02]  /*11280*/  MOV R74, R32 ;  /* 0x00000020004a7202 */ /* 0x000fe40000000f00 */
[----:B------:R-:W-:Y:S01]  /*11290*/  LOP3.LUT R12, R13, 0x380, RZ, 0xc0, !PT ;  /* 0x000003800d0c7812 */ /* 0x000fe200078ec0ff */
[----:B------:R-:W-:Y:S01]  /*112a0*/  IMAD.X R35, RZ, RZ, R7, P5 ;  /* 0x000000ffff237224 */ /* 0x000fe200028e0607 */
[----:B------:R-:W-:Y:S01]  /*112b0*/  LOP3.LUT R45, R6, 0x380, RZ, 0xc0, !PT ;  /* 0x00000380062d7812 */ /* 0x000fe200078ec0ff */
[----:B------:R-:W1:Y:S01]  /*112c0*/  @P2 LDC R32, c[0x0][0xbf0] ;  /* 0x0002fc00ff202b82 */ /* 0x000e620000000800 */
[----:B------:R-:W-:-:S02]  /*112d0*/  SHF.R.U64 R12, R12, 0x3, RZ ;  /* 0x000000030c0c7819 */ /* 0x000fc400000012ff */
[----:B------:R-:W-:Y:S02]  /*112e0*/  SHF.R.U64 R45, R45, 0x3, RZ ;  /* 0x000000032d2d7819 */ /* 0x000fe400000012ff */
[----:B------:R-:W-:Y:S02]  /*112f0*/  LOP3.LUT R34, R12, R13, RZ, 0x3c, !PT ;  /* 0x0000000d0c227212 */ /* 0x000fe400078e3cff */
[----:B------:R-:W-:Y:S01]  /*11300*/  LOP3.LUT R44, R45, R6, RZ, 0x3c, !PT ;  /* 0x000000062d2c7212 */ /* 0x000fe200078e3cff */
[----:B------:R-:W-:Y:S01]  /*11310*/  IMAD.MOV.U32 R45, RZ, RZ, R7 ;  /* 0x000000ffff2d7224 */ /* 0x000fe200078e0007 */
[----:B------:R-:W-:Y:S02]  /*11320*/  SEL R59, R11, R10, P0 ;  /* 0x0000000a0b3b7207 */ /* 0x000fe40000000000 */
[----:B------:R-:W-:Y:S02]  /*11330*/  SEL R56, R10, R11, P0 ;  /* 0x0000000b0a387207 */ /* 0x000fe40000000000 */
[----:B------:R-:W-:-:S02]  /*11340*/  IADD3 R10, P4, R6, 0x4020, RZ ;  /* 0x00004020060a7810 */ /* 0x000fc40007f9e0ff */
[C---:B------:R-:W-:Y:S02]  /*11350*/  IADD3 R11, P3, R6.reuse, 0x4000, RZ ;  /* 0x00004000060b7810 */ /* 0x040fe40007f7e0ff */
[----:B------:R-:W-:Y:S02]  /*11360*/  IADD3 R8, P1, R6, 0x60, RZ ;  /* 0x0000006006087810 */ /* 0x000fe40007f3e0ff */
[----:B------:R-:W-:Y:S01]  /*11370*/  MOV R76, R34 ;  /* 0x00000022004c7202 */ /* 0x000fe20000000f00 */
[----:B------:R-:W-:Y:S01]  /*11380*/  VIADD R34, R18, UR36 ;  /* 0x0000002412227c36 */ /* 0x000fe20008000000 */
[----:B------:R-:W-:Y:S01]  /*11390*/  SEL R63, R48, R49, P0 ;  /* 0x00000031303f7207 */ /* 0x000fe20000000000 */
[----:B------:R-:W-:Y:S01]  /*113a0*/  IMAD.X R41, RZ, RZ, R7, P1 ;  /* 0x000000ffff297224 */ /* 0x000fe200008e0607 */
[----:B------:R-:W-:Y:S02]  /*113b0*/  SEL R48, R49, R48, P0 ;  /* 0x0000003031307207 */ /* 0x000fe40000000000 */
[----:B------:R-:W-:-:S02]  /*113c0*/  SEL R51, R37, R36, P0 ;  /* 0x0000002425337207 */ /* 0x000fc40000000000 */
[----:B------:R-:W-:Y:S01]  /*113d0*/  SEL R46, R36, R37, P0 ;  /* 0x00000025242e7207 */ /* 0x000fe20000000000 */
[--C-:B------:R-:W-:Y:S01]  /*113e0*/  IMAD.X R37, RZ, RZ, R7.reuse, P4 ;  /* 0x000000ffff257224 */ /* 0x100fe200020e0607 */
[----:B------:R-:W-:Y:S02]  /*113f0*/  SEL R49, R38, R39, P0 ;  /* 0x0000002726317207 */ /* 0x000fe40000000000 */
[----:B------:R-:W-:Y:S01]  /*11400*/  SEL R60, R39, R38, P0 ;  /* 0x00000026273c7207 */ /* 0x000fe20000000000 */
[----:B------:R-:W-:Y:S01]  /*11410*/  IMAD.X R39, RZ, RZ, R7, P3 ;  /* 0x000000ffff277224 */ /* 0x000fe200018e0607 */
[----:B------:R-:W-:Y:S02]  /*11420*/  LOP3.LUT R6, R11, 0x380, RZ, 0xc0, !PT ;  /* 0x000003800b067812 */ /* 0x000fe400078ec0ff */
[----:B------:R-:W-:Y:S02]  /*11430*/  MOV R81, R44 ;  /* 0x0000002c00517202 */ /* 0x000fe40000000f00 */
[----:B------:R-:W-:-:S02]  /*11440*/  SEL R25, R94, R93, P0 ;  /* 0x0000005d5e197207 */ /* 0x000fc40000000000 */
[----:B------:R-:W-:Y:S02]  /*11450*/  SEL R47, R90, R89, P0 ;  /* 0x000000595a2f7207 */ /* 0x000fe40000000000 */
[----:B------:R-:W-:Y:S01]  /*11460*/  MOV R45, R26 ;  /* 0x0000001a002d7202 */ /* 0x000fe20000000f00 */
[----:B0-----:R-:W-:Y:S01]  /*11470*/  @P2 IMAD.HI.U32 R27, R34, R31, RZ ;  /* 0x0000001f221b2227 */ /* 0x001fe200078e00ff */
[----:B------:R-:W-:Y:S02]  /*11480*/  SEL R94, R93, R94, P0 ;  /* 0x0000005e5d5e7207 */ /* 0x000fe40000000000 */
[----:B------:R-:W-:Y:S01]  /*11490*/  SEL R90, R89, R90, P0 ;  /* 0x0000005a595a7207 */ /* 0x000fe20000000000 */
[----:B------:R-:W-:Y:S01]  /*114a0*/  IMAD.MOV.U32 R26, RZ, RZ, R34 ;  /* 0x000000ffff1a7224 */ /* 0x000fe200078e0022 */
[----:B------:R-:W-:Y:S02]  /*114b0*/  LOP3.LUT R7, R10, 0x380, RZ, 0xc0, !PT ;  /* 0x000003800a077812 */ /* 0x000fe400078ec0ff */
[----:B------:R-:W-:-:S02]  /*114c0*/  SHF.R.U64 R6, R6, 0x3, RZ ;  /* 0x0000000306067819 */ /* 0x000fc400000012ff */
[----:B------:R-:W-:Y:S02]  /*114d0*/  SHF.R.U64 R7, R7, 0x3, RZ ;  /* 0x0000000307077819 */ /* 0x000fe400000012ff */
[----:B------:R-:W-:Y:S02]  /*114e0*/  LOP3.LUT R38, R6, R11, RZ, 0x3c, !PT ;  /* 0x0000000b06267212 */ /* 0x000fe400078e3cff */
[----:B------:R-:W-:Y:S02]  /*114f0*/  IADD3 R13, P1, R28, 0x3000, RZ ;  /* 0x000030001c0d7810 */ /* 0x000fe40007f3e0ff */
[----:B------:R-:W-:Y:S02]  /*11500*/  LOP3.LUT R6, R8, 0x380, RZ, 0xc0, !PT ;  /* 0x0000038008067812 */ /* 0x000fe400078ec0ff */
[----:B------:R-:W-:Y:S02]  /*11510*/  LOP3.LUT R36, R7, R10, RZ, 0x3c, !PT ;  /* 0x0000000a07247212 */ /* 0x000fe400078e3cff */
[----:B-1----:R-:W-:Y:S01]  /*11520*/  @P2 SHF.R.U32.HI R26, RZ, R32, R27 ;  /* 0x00000020ff1a2219 */ /* 0x002fe2000001161b */
[----:B------:R-:W-:Y:S01]  /*11530*/  IMAD.U32 R27, RZ, RZ, UR8 ;  /* 0x00000008ff1b7e24 */ /* 0x000fe2000f8e00ff */
[----:B------:R-:W-:Y:S01]  /*11540*/  LOP3.LUT R12, R13, 0x380, RZ, 0xc0, !PT ;  /* 0x000003800d0c7812 */ /* 0x000fe200078ec0ff */
[----:B------:R-:W-:Y:S01]  /*11550*/  ULDC.64 UR8, c[0x0][0xae8] ;  /* 0x0002ba0000087ab9 */ /* 0x000fe20000000a00 */
[----:B------:R-:W-:-:S02]  /*11560*/  SHF.R.U64 R5, R6, 0x3, RZ ;  /* 0x0000000306057819 */ /* 0x000fc400000012ff */
[----:B------:R-:W-:Y:S01]  /*11570*/  MOV R77, R36 ;  /* 0x00000024004d7202 */ /* 0x000fe20000000f00 */
[----:B------:R-:W-:Y:S01]  /*11580*/  IMAD.MOV R37, RZ, RZ, -R26 ;  /* 0x000000ffff257224 */ /* 0x000fe200078e0a1a */
[----:B------:R-:W-:Y:S02]  /*11590*/  SEL R75, R86, R87, P0 ;  /* 0x00000057564b7207 */ /* 0x000fe40000000000 */
[----:B------:R-:W-:Y:S01]  /*115a0*/  SHF.R.U64 R12, R12, 0x3, RZ ;  /* 0x000000030c0c7819 */ /* 0x000fe200000012ff */
[----:B------:R-:W-:Y:S01]  /*115b0*/  IMAD R37, R30, R37, R34 ;  /* 0x000000251e257224 */ /* 0x000fe200078e0222 */
[----:B------:R-:W-:Y:S02]  /*115c0*/  LOP3.LUT R40, R5, R8, RZ, 0x3c, !PT ;  /* 0x0000000805287212 */ /* 0x000fe400078e3cff */
[----:B------:R-:W-:Y:S02]  /*115d0*/  SEL R86, R87, R86, P0 ;  /* 0x0000005657567207 */ /* 0x000fe40000000000 */
[----:B------:R-:W-:Y:S01]  /*115e0*/  LOP3.LUT R12, R12, R13, RZ, 0x3c, !PT ;  /* 0x0000000d0c0c7212 */ /* 0x000fe200078e3cff */
[----:B------:R-:W-:Y:S01]  /*115f0*/  IMAD.X R13, RZ, RZ, R29, P1 ;  /* 0x000000ffff0d7224 */ /* 0x000fe200008e061d */
[----:B------:R-:W-:-:S02]  /*11600*/  MOV R80, R42 ;  /* 0x0000002a00507202 */ /* 0x000fc40000000f00 */
[----:B------:R-:W-:Y:S02]  /*11610*/  MOV R79, R40 ;  /* 0x00000028004f7202 */ /* 0x000fe40000000f00 */
[----:B------:R-:W-:Y:S02]  /*11620*/  IADD3 R40, P1, R26, UR6, RZ ;  /* 0x000000061a287c10 */ /* 0x000fe4000ff3e0ff */
[----:B------:R-:W-:Y:S02]  /*11630*/  SHF.R.S32.HI R36, RZ, 0x1f, R37 ;  /* 0x0000001fff247819 */ /* 0x000fe40000011425 */
[C---:B------:R-:W-:Y:S02]  /*11640*/  IADD3 R9, P4, R28.reuse, 0x5000, RZ ;  /* 0x000050001c097810 */ /* 0x040fe40007f9e0ff */
[----:B------:R-:W-:Y:S02]  /*11650*/  IADD3 R11, P3, R28, 0x4000, RZ ;  /* 0x000040001c0b7810 */ /* 0x000fe40007f7e0ff */
[----:B------:R-:W-:-:S02]  /*11660*/  LOP3.LUT R8, R9, 0x380, RZ, 0xc0, !PT ;  /* 0x0000038009087812 */ /* 0x000fc400078ec0ff */
[----:B------:R-:W-:Y:S02]  /*11670*/  LOP3.LUT R10, R11, 0x380, RZ, 0xc0, !PT ;  /* 0x000003800b0a7812 */ /* 0x000fe400078ec0ff */
[----:B------:R-:W-:Y:S02]  /*11680*/  MOV R78, R38 ;  /* 0x00000026004e7202 */ /* 0x000fe40000000f00 */
[----:B------:R-:W-:Y:S02]  /*11690*/  SHF.R.U64 R8, R8, 0x3, RZ ;  /* 0x0000000308087819 */ /* 0x000fe400000012ff */
[----:B------:R-:W-:Y:S02]  /*116a0*/  SHF.R.U64 R10, R10, 0x3, RZ ;  /* 0x000000030a0a7819 */ /* 0x000fe400000012ff */
[----:B------:R-:W-:Y:S01]  /*116b0*/  LOP3.LUT R8, R8, R9, RZ, 0x3c, !PT ;  /* 0x0000000908087212 */ /* 0x000fe200078e3cff */
[--C-:B------:R-:W-:Y:S01]  /*116c0*/  IMAD.X R9, RZ, RZ, R29.reuse, P4 ;  /* 0x000000ffff097224 */ /* 0x100fe200020e061d */
[----:B------:R-:W-:Y:S01]  /*116d0*/  LOP3.LUT R10, R10, R11, RZ, 0x3c, !PT ;  /* 0x0000000b0a0a7212 */ /* 0x000fe200078e3cff */
        /* <DEDUP_REMOVED lines=10> */
[----:B--2---:R-:W-:Y:S01]  /*11780*/  LOP3.LUT R31, R24, 0x2, RZ, 0x3c, !PT ;  /* 0x00000002181f7812 */ /* 0x004fe200078e3cff */
[----:B------:R-:W-:Y:S04]  /*11790*/  SHFL.IDX PT, R25, R25, R24, 0x1c1f ;  /* 0x001c1f1819197589 */ /* 0x000fe800000e0000 */
[----:B------:R-:W-:Y:S04]  /*117a0*/  SHFL.IDX PT, R47, R47, R24, 0x1c1f ;  /* 0x001c1f182f2f7589 */ /* 0x000fe800000e0000 */
[----:B------:R-:W-:Y:S04]  /*117b0*/  SHFL.IDX PT, R94, R94, R31, 0x1c1f ;  /* 0x001c1f1f5e5e7589 */ /* 0x000fe800000e0000 */
[----:B------:R-:W0:Y:S04]  /*117c0*/  SHFL.IDX PT, R90, R90, R31, 0x1c1f ;  /* 0x001c1f1f5a5a7589 */ /* 0x000e2800000e0000 */
[----:B------:R-:W-:Y:S04]  /*117d0*/  SHFL.IDX PT, R63, R63, R24, 0x1c1f ;  /* 0x001c1f183f3f7589 */ /* 0x000fe800000e0000 */
[----:B------:R-:W-:Y:S04]  /*117e0*/  SHFL.IDX PT, R48, R48, R31, 0x1c1f ;  /* 0x001c1f1f30307589 */ /* 0x000fe800000e0000 */
[----:B------:R-:W-:Y:S04]  /*117f0*/  SHFL.IDX PT, R51, R51, R24, 0x1c1f ;  /* 0x001c1f1833337589 */ /* 0x000fe800000e0000 */
[----:B------:R-:W1:Y:S04]  /*11800*/  SHFL.IDX PT, R46, R46, R31, 0x1c1f ;  /* 0x001c1f1f2e2e7589 */ /* 0x000e6800000e0000 */
[----:B------:R-:W-:Y:S04]  /*11810*/  SHFL.IDX PT, R49, R49, R24, 0x1c1f ;  /* 0x001c1f1831317589 */ /* 0x000fe800000e0000 */
[----:B------:R-:W2:Y:S01]  /*11820*/  SHFL.IDX PT, R60, R60, R31, 0x1c1f ;  /* 0x001c1f1f3c3c7589 */ /* 0x000ea200000e0000 */
[----:B0-----:R-:W-:-:S02]  /*11830*/  SEL R32, R47, R90, P0 ;  /* 0x0000005a2f207207 */ /* 0x001fc40000000000 */
[----:B------:R-:W-:Y:S01]  /*11840*/  SEL R34, R90, R47, P0 ;  /* 0x0000002f5a227207 */ /* 0x000fe20000000000 */
[----:B------:R-:W-:Y:S04]  /*11850*/  SHFL.IDX PT, R65, R65, R24, 0x1c1f ;  /* 0x001c1f1841417589 */ /* 0x000fe800000e0000 */
[----:B------:R-:W0:Y:S04]  /*11860*/  SHFL.IDX PT, R62, R62, R31, 0x1c1f ;  /* 0x001c1f1f3e3e7589 */ /* 0x000e2800000e0000 */
[----:B------:R-:W-:Y:S04]  /*11870*/  SHFL.IDX PT, R53, R53, R24, 0x1c1f ;  /* 0x001c1f1835357589 */ /* 0x000fe800000e0000 */
[----:B------:R-:W-:Y:S01]  /*11880*/  SHFL.IDX PT, R55, R55, R24, 0x1c1f ;  /* 0x001c1f1837377589 */ /* 0x000fe200000e0000 */
[----:B-1----:R-:W-:-:S03]  /*11890*/  SEL R38, R46, R51, P0 ;  /* 0x000000332e267207 */ /* 0x002fc60000000000 */
[----:B------:R-:W-:Y:S04]  /*118a0*/  SHFL.IDX PT, R57, R57, R24, 0x1c1f ;  /* 0x001c1f1839397589 */ /* 0x000fe800000e0000 */
[----:B------:R-:W-:Y:S01]  /*118b0*/  SHFL.IDX PT, R59, R59, R24, 0x1c1f ;  /* 0x001c1f183b3b7589 */ /* 0x000fe200000e0000 */
[----:B--2---:R-:W-:Y:S02]  /*118c0*/  SEL R33, R49, R60, P0 ;  /* 0x0000003c31217207 */ /* 0x004fe40000000000 */
[----:B------:R-:W-:Y:S01]  /*118d0*/  SEL R35, R60, R49, P0 ;  /* 0x000000313c237207 */ /* 0x000fe20000000000 */
[----:B------:R-:W-:Y:S04]  /*118e0*/  SHFL.IDX PT, R42, R61, R24, 0x1c1f ;  /* 0x001c1f183d2a7589 */ /* 0x000fe800000e0000 */
[----:B------:R-:W-:Y:S01]  /*118f0*/  SHFL.IDX PT, R67, R67, R24, 0x1c1f ;  /* 0x001c1f1843437589 */ /* 0x000fe200000e0000 */
[----:B0-----:R-:W-:-:S03]  /*11900*/  SEL R39, R62, R65, P0 ;  /* 0x000000413e277207 */ /* 0x001fc60000000000 */
[----:B------:R-:W-:Y:S04]  /*11910*/  SHFL.IDX PT, R69, R69, R24, 0x1c1f ;  /* 0x001c1f1845457589 */ /* 0x000fe800000e0000 */
[----:B------:R-:W-:Y:S04]  /*11920*/  SHFL.IDX PT, R71, R71, R24, 0x1c1f ;  /* 0x001c1f1847477589 */ /* 0x000fe800000e0000 */
[----:B------:R-:W-:Y:S04]  /*11930*/  SHFL.IDX PT, R73, R73, R24, 0x1c1f ;  /* 0x001c1f1849497589 */ /* 0x000fe800000e0000 */
[----:B------:R0:W-:Y:S04]  /*11940*/  SHFL.IDX PT, R75, R75, R24, 0x1c1f ;  /* 0x001c1f184b4b7589 */ /* 0x0001e800000e0000 */
[----:B------:R-:W-:Y:S04]  /*11950*/  SHFL.IDX PT, R50, R50, R31, 0x1c1f ;  /* 0x001c1f1f32327589 */ /* 0x000fe800000e0000 */
[----:B------:R-:W-:Y:S01]  /*11960*/  SHFL.IDX PT, R52, R52, R31, 0x1c1f ;  /* 0x001c1f1f34347589 */ /* 0x000fe200000e0000 */
[----:B0-----:R-:W-:-:S03]  /*11970*/  SHF.R.S32.HI R24, RZ, 0x1f, R26 ;  /* 0x0000001fff187819 */ /* 0x001fc6000001141a */
[----:B------:R-:W-:Y:S01]  /*11980*/  SHFL.IDX PT, R44, R64, R31, 0x1c1f ;  /* 0x001c1f1f402c7589 */ /* 0x000fe200000e0000 */
[----:B------:R-:W-:Y:S02]  /*11990*/  SEL R26, R94, R25, P0 ;  /* 0x000000195e1a7207 */ /* 0x000fe40000000000 */
[----:B------:R-:W-:Y:S01]  /*119a0*/  IADD3.X R41, R24, UR7, R27, P1, !PT ;  /* 0x0000000718297c10 */ /* 0x000fe20008ffe41b */
[----:B------:R-:W-:Y:S01]  /*119b0*/  SHFL.IDX PT, R54, R54, R31, 0x1c1f ;  /* 0x001c1f1f36367589 */ /* 0x000fe200000e0000 */
[----:B------:R-:W-:Y:S01]  /*119c0*/  ULDC.64 UR6, c[0x0][0xb88] ;  /* 0x0002e20000067ab9 */ /* 0x000fe20000000a00 */
[----:B------:R-:W-:Y:S01]  /*119d0*/  SEL R24, R25, R94, P0 ;  /* 0x0000005e19187207 */ /* 0x000fe20000000000 */
[----:B------:R-:W-:Y:S01]  /*119e0*/  IMAD R36, R36, UR6, RZ ;  /* 0x0000000624247c24 */ /* 0x000fe2000f8e02ff */
[----:B------:R-:W-:Y:S01]  /*119f0*/  SHFL.IDX PT, R68, R66, R31, 0x1c1f ;  /* 0x001c1f1f42447589 */ /* 0x000fe200000e0000 */
[----:B------:R-:W-:Y:S01]  /*11a00*/  SEL R25, R63, R48, P0 ;  /* 0x000000303f197207 */ /* 0x000fe20000000000 */
[C---:B------:R-:W-:Y:S01]  /*11a10*/  IMAD.WIDE.U32 R40, R37.reuse, UR6, R40 ;  /* 0x0000000625287c25 */ /* 0x040fe2000f8e0028 */
[----:B------:R-:W-:Y:S01]  /*11a20*/  SEL R27, R48, R63, P0 ;  /* 0x0000003f301b7207 */ /* 0x000fe20000000000 */
[----:B------:R-:W-:Y:S01]  /*11a30*/  SHFL.IDX PT, R70, R70, R31, 0x1c1f ;  /* 0x001c1f1f46467589 */ /* 0x000fe200000e0000 */
[----:B------:R-:W-:Y:S01]  /*11a40*/  LOP3.LUT P1, RZ, R228, 0x3, RZ, 0xc0, !PT ;  /* 0x00000003e4ff7812 */ /* 0x000fe2000782c0ff */
[----:B------:R-:W-:Y:S01]  /*11a50*/  IMAD R47, R37, UR7, R36 ;  /* 0x00000007252f7c24 */ /* 0x000fe2000f8e0224 */
[----:B------:R-:W-:Y:S01]  /*11a60*/  SEL R36, R51, R46, P0 ;  /* 0x0000002e33247207 */ /* 0x000fe20000000000 */
[----:B------:R-:W0:Y:S01]  /*11a70*/  SHFL.IDX PT, R56, R56, R31, 0x1c1f ;  /* 0x001c1f1f38387589 */ /* 0x000e2200000e0000 */
[----:B------:R-:W-:Y:S01]  /*11a80*/  VIADD R46, R230, UR36 ;  /* 0x00000024e62e7c36 */ /* 0x000fe20008000000 */
[----:B------:R-:W-:Y:S01]  /*11a90*/  ULDC.64 UR6, c[0x0][0xb50] ;  /* 0x0002d40000067ab9 */ /* 0x000fe20000000a00 */
[----:B------:R-:W-:Y:S01]  /*11aa0*/  SEL R37, R65, R62, P0 ;  /* 0x0000003e41257207 */ /* 0x000fe20000000000 */
[----:B------:R-:W1:Y:S04]  /*11ab0*/  SHFL.IDX PT, R72, R72, R31, 0x1c1f ;  /* 0x001c1f1f48487589 */ /* 0x000e6800000e0000 */
[----:B------:R-:W2:Y:S04]  /*11ac0*/  SHFL.IDX PT, R43, R58, R31, 0x1c1f ;  /* 0x001c1f1f3a2b7589 */ /* 0x000ea800000e0000 */
[----:B------:R3:W4:Y:S04]  /*11ad0*/  SHFL.IDX PT, R86, R86, R31, 0x1c1f ;  /* 0x001c1f1f56567589 */ /* 0x00072800000e0000 */
[----:B------:R2:W-:Y:S04]  /*11ae0*/  STSM.16.M88.4 [R81], R24 ;  /* 0x0000001851007844 */ /* 0x0005e80000000200 */
[----:B------:R4:W-:Y:S01]  /*11af0*/  STSM.16.M88.4 [R80], R32 ;  /* 0x0000002050007844 */ /* 0x0009e20000000200 */
[----:B---3--:R-:W-:Y:S01]  /*11b00*/  IMAD R31, R30, UR5, RZ ;  /* 0x000000051e1f7c24 */ /* 0x008fe2000f8e02ff */
[----:B0-----:R-:W-:-:S02]  /*11b10*/  SEL R48, R59, R56, P0 ;  /* 0x000000383b307207 */ /* 0x001fc40000000000 */
[----:B------:R-:W-:Y:S02]  /*11b20*/  STSM.16.M88.4 [R45], R36 ;  /* 0x000000242d007844 */ /* 0x000fe40000000200 */
[----:B------:R-:W-:Y:S02]  /*11b30*/  ISETP.GE.OR P3, PT, R46, R31, P1 ;  /* 0x0000001f2e00720c */ /* 0x000fe40000f66670 */
[----:B-1----:R-:W-:Y:S02]  /*11b40*/  SEL R49, R73, R72, P0 ;  /* 0x0000004849317207 */ /* 0x002fe40000000000 */
[----:B------:R-:W-:Y:S01]  /*11b50*/  SEL R51, R72, R73, P0 ;  /* 0x0000004948337207 */ /* 0x000fe20000000000 */
[----:B--2---:R-:W-:Y:S01]  /*11b60*/  VIADD R24, R46, 0x8 ;  /* 0x000000082e187836 */ /* 0x004fe20000000000 */
[----:B------:R-:W-:Y:S01]  /*11b70*/  SEL R26, R50, R53, P0 ;  /* 0x00000035321a7207 */ /* 0x000fe20000000000 */
[----:B------:R-:W-:Y:S01]  /*11b80*/  IMAD.IADD R25, R41, 0x1, R47 ;  /* 0x0000000129197824 */ /* 0x000fe200078e022f */
[----:B------:R-:W-:-:S02]  /*11b90*/  LEA R41, P4, R40, UR6, 0x2 ;  /* 0x0000000628297c11 */ /* 0x000fc4000f8810ff */
[----:B------:R-:W-:Y:S02]  /*11ba0*/  ISETP.GE.OR P1, PT, R24, R31, P1 ;  /* 0x0000001f1800720c */ /* 0x000fe40000f26670 */
[----:B------:R-:W-:Y:S01]  /*11bb0*/  LEA.HI.X R40, R40, UR7, R25, 0x2, P4 ;  /* 0x0000000728287c11 */ /* 0x000fe2000a0f1419 */
[----:B------:R-:W-:Y:S01]  /*11bc0*/  SHFL.IDX PT, R60, R41, RZ, 0x1c1f ;  /* 0x001c1fff293c7589 */ /* 0x000fe200000e0000 */
[----:B------:R-:W-:Y:S02]  /*11bd0*/  SEL R24, R53, R50, P0 ;  /* 0x0000003235187207 */ /* 0x000fe40000000000 */
[----:B----4-:R-:W-:Y:S01]  /*11be0*/  SEL R32, R55, R52, P0 ;  /* 0x0000003437207207 */ /* 0x010fe20000000000 */
[----:B------:R-:W0:Y:S01]  /*11bf0*/  SHFL.IDX PT, R61, R40, RZ, 0x1c1f ;  /* 0x001c1fff283d7589 */ /* 0x000e2200000e0000 */
[----:B------:R-:W-:Y:S02]  /*11c00*/  SEL R34, R52, R55, P0 ;  /* 0x0000003734227207 */ /* 0x000fe40000000000 */
[----:B------:R-:W-:Y:S01]  /*11c10*/  SEL R25, R67, R44, P0 ;  /* 0x0000002c43197207 */ /* 0x000fe20000000000 */
[----:B------:R-:W-:Y:S01]  /*11c20*/  SHFL.IDX PT, R62, R41, 0x1, 0x1c1f ;  /* 0x003c1f00293e7f89 */ /* 0x000fe200000e0000 */
[----:B------:R-:W-:-:S02]  /*11c30*/  SEL R27, R44, R67, P0 ;  /* 0x000000432c1b7207 */ /* 0x000fc40000000000 */
[----:B------:R-:W-:Y:S01]  /*11c40*/  SEL R52, R57, R54, P0 ;  /* 0x0000003639347207 */ /* 0x000fe20000000000 */
[----:B------:R-:W1:Y:S01]  /*11c50*/  SHFL.IDX PT, R63, R40, 0x1, 0x1c1f ;  /* 0x003c1f00283f7f89 */ /* 0x000e6200000e0000 */
        /* <DEDUP_REMOVED lines=8> */
[----:B------:R-:W-:Y:S01]  /*11ce0*/  SEL R64, R42, R43, P0 ;  /* 0x0000002b2a407207 */ /* 0x000fe20000000000 */
[----:B------:R-:W-:Y:S01]  /*11cf0*/  STSM.16.M88.4 [R77], R52 ;  /* 0x000000344d007844 */ /* 0x000fe20000000200 */
[----:B------:R-:W-:Y:S02]  /*11d00*/  SEL R66, R43, R42, P0 ;  /* 0x0000002a2b427207 */ /* 0x000fe40000000000 */
[----:B------:R-:W-:Y:S01]  /*11d10*/  SEL R65, R75, R86, P0 ;  /* 0x000000564b417207 */ /* 0x000fe20000000000 */
[----:B------:R-:W-:Y:S01]  /*11d20*/  STSM.16.M88.4 [R76], R48 ;  /* 0x000000304c007844 */ /* 0x000fe20000000200 */
[----:B------:R-:W-:-:S05]  /*11d30*/  SEL R67, R86, R75, P0 ;  /* 0x0000004b56437207 */ /* 0x000fca0000000000 */
[----:B------:R2:W-:Y:S01]  /*11d40*/  STSM.16.M88.4 [R74], R64 ;  /* 0x000000404a007844 */ /* 0x0005e20000000200 */
[----:B------:R-:W-:Y:S08]  /*11d50*/  BAR.SYNC.DEFER_BLOCKING 0x1, 0x100 ;  /* 0x0044000000007b1d */ /* 0x000ff00000010000 */
[----:B--2---:R-:W2:Y:S01]  /*11d60*/  @P2 LDC R65, c[0x0][0xbec] ;  /* 0x0002fb00ff412b82 */ /* 0x004ea20000000800 */
[----:B0-----:R0:W-:Y:S01]  /*11d70*/  @!P3 ST.E desc[UR48][R60.64], R2 ;  /* 0x000000023c00b985 */ /* 0x0011e2000c101930 */
[----:B------:R-:W-:-:S03]  /*11d80*/  UIMAD UR5, UR12, UR8, URZ ;  /* 0x000000080c0572a4 */ /* 0x000fc6000f8e023f */
[----:B-1----:R1:W-:Y:S03]  /*11d90*/  @!P1 ST.E desc[UR48][R62.64], R0 ;  /* 0x000000003e009985 */ /* 0x0023e6000c101930 */
[----:B0-----:R-:W0:Y:S01]  /*11da0*/  @P2 LDC R61, c[0x0][0xbf0] ;  /* 0x0002fc00ff3d2b82 */ /* 0x001e220000000800 */
[----:B------:R-:W-:Y:S01]  /*11db0*/  UIMAD.WIDE.U32 UR6, UR37, UR8, URZ ;  /* 0x00000008250672a5 */ /* 0x000fe2000f8e003f */
[----:B------:R3:W5:Y:S01]  /*11dc0*/  LD.E.128 R48, desc[UR48][R6.64] ;  /* 0x0000003006307980 */ /* 0x000762000c101d00 */
[----:B-1----:R-:W-:Y:S01]  /*11dd0*/  IMAD R0, R22, 0x20, R23 ;  /* 0x0000002016007824 */ /* 0x002fe200078e0217 */
[----:B------:R-:W-:Y:S02]  /*11de0*/  UIMAD UR5, UR37, UR9, UR5 ;  /* 0x00000009250572a4 */ /* 0x000fe4000f8e0205 */
[----:B------:R1:W5:Y:S01]  /*11df0*/  LD.E.128 R52, desc[UR48][R8.64] ;  /* 0x0000003008347980 */ /* 0x000362000c101d00 */
[----:B------:R-:W-:Y:S01]  /*11e00*/  VIADD R2, R0, UR36 ;  /* 0x0000002400027c36 */ /* 0x000fe20008000000 */
[----:B------:R-:W-:-:S02]  /*11e10*/  UIMAD UR8, UR13, UR10, URZ ;  /* 0x0000000a0d0872a4 */ /* 0x000fc4000f8e023f */
[----:B------:R4:W5:Y:S01]  /*11e20*/  LD.E.128 R32, desc[UR48][R4.64] ;  /* 0x0000003004207980 */ /* 0x000962000c101d00 */
[----:B--2---:R-:W-:Y:S01]  /*11e30*/  @P2 IMAD.HI.U32 R0, R2, R65, RZ ;  /* 0x0000004102002227 */ /* 0x004fe200078e00ff */
[----:B------:R-:W-:Y:S02]  /*11e40*/  UIADD3 UR7, UR7, UR5, URZ ;  /* 0x0000000507077290 */ /* 0x000fe4000fffe03f */
[----:B------:R-:W5:Y:S01]  /*11e50*/  LD.E.128 R44, desc[UR48][R28.64] ;  /* 0x000000301c2c7980 */ /* 0x000f62000c101d00 */
[----:B---3--:R-:W-:Y:S01]  /*11e60*/  IMAD.MOV.U32 R7, RZ, RZ, R2 ;  /* 0x000000ffff077224 */ /* 0x008fe200078e0002 */
[----:B------:R-:W-:Y:S02]  /*11e70*/  UIMAD UR5, UR42, UR11, UR8 ;  /* 0x0000000b2a0572a4 */ /* 0x000fe4000f8e0208 */
[----:B------:R-:W5:Y:S01]  /*11e80*/  LD.E.128 R40, desc[UR48][R20.64] ;  /* 0x0000003014287980 */ /* 0x000f62000c101d00 */
[----:B------:R-:W-:Y:S01]  /*11e90*/  UIMAD.WIDE.U32 UR6, UR42, UR10, UR6 ;  /* 0x0000000a2a0672a5 */ /* 0x000fe2000f8e0006 */
[----:B------:R-:W-:-:S02]  /*11ea0*/  ULDC.64 UR8, c[0x0][0xae0] ;  /* 0x0002b80000087ab9 */ /* 0x000fc40000000a00 */
[----:B------:R-:W5:Y:S01]  /*11eb0*/  LD.E.128 R36, desc[UR48][R14.64] ;  /* 0x000000300e247980 */ /* 0x000f62000c101d00 */
[----:B0-----:R-:W-:Y:S01]  /*11ec0*/  @P2 SHF.R.U32.HI R7, RZ, R61, R0 ;  /* 0x0000003dff072219 */ /* 0x001fe20000011600 */
[----:B------:R-:W-:Y:S02]  /*11ed0*/  UIADD3 UR5, UR7, UR5, URZ ;  /* 0x0000000507057290 */ /* 0x000fe4000fffe03f */
[----:B------:R-:W5:Y:S01]  /*11ee0*/  LD.E.128 R24, desc[UR48][R12.64] ;  /* 0x000000300c187980 */ /* 0x000f62000c101d00 */
[--C-:B------:R-:W-:Y:S01]  /*11ef0*/  SHF.R.S32.HI R0, RZ, 0x1f, R7.reuse ;  /* 0x0000001fff007819 */ /* 0x100fe20000011407 */
[----:B-1----:R-:W-:Y:S02]  /*11f00*/  IMAD.MOV R9, RZ, RZ, -R7 ;  /* 0x000000ffff097224 */ /* 0x002fe400078e0a07 */
[----:B------:R0:W5:Y:S01]  /*11f10*/  LD.E.128 R56, desc[UR48][R10.64] ;  /* 0x000000300a387980 */ /* 0x000162000c101d00 */
[----:B----4-:R-:W-:Y:S02]  /*11f20*/  IMAD.U32 R5, RZ, RZ, UR7 ;  /* 0x00000007ff057e24 */ /* 0x010fe4000f8e00ff */
[----:B------:R-:W-:Y:S01]  /*11f30*/  IMAD R0, R0, UR8, RZ ;  /* 0x0000000800007c24 */ /* 0x000fe2000f8e02ff */
[----:B------:R-:W-:Y:S01]  /*11f40*/  @!PT LDS RZ, [RZ] ;  /* 0x00000000fffff984 */ /* 0x000fe20000000800 */
[----:B------:R-:W-:Y:S01]  /*11f50*/  @!PT LDS RZ, [RZ] ;  /* 0x00000000fffff984 */ /* 0x000fe20000000800 */
[----:B------:R-:W-:Y:S01]  /*11f60*/  @!PT LDS RZ, [RZ] ;  /* 0x00000000fffff984 */ /* 0x000fe20000000800 */
[----:B------:R-:W-:Y:S01]  /*11f70*/  @!PT LDS RZ, [RZ] ;  /* 0x00000000fffff984 */ /* 0x000fe20000000800 */
[----:B------:R1:W-:Y:S06]  /*11f80*/  MEMBAR.ALL.CTA ;  /* 0x0000000000007992 */ /* 0x0003ec0000008000 */
[----:B-1----:R-:W1:Y:S01]  /*11f90*/  FENCE.VIEW.ASYNC.S ;  /* 0x00000000000073c6 */ /* 0x002e620000000000 */
[----:B------:R-:W-:-:S02]  /*11fa0*/  IMAD R9, R30, R9, R2 ;  /* 0x000000091e097224 */ /* 0x000fc400078e0202 */
[----:B------:R-:W-:Y:S01]  /*11fb0*/  IMAD.U32 R4, RZ, RZ, UR6 ;  /* 0x00000006ff047e24 */ /* 0x000fe2000f8e00ff */
[----:B------:R-:W-:Y:S01]  /*11fc0*/  ULDC.64 UR6, c[0x0][0xad8] ;  /* 0x0002b60000067ab9 */ /* 0x000fe20000000a00 */
[----:B------:R-:W-:Y:S02]  /*11fd0*/  IMAD.U32 R5, RZ, RZ, UR5 ;  /* 0x00000005ff057e24 */ /* 0x000fe4000f8e00ff */
[C---:B0-----:R-:W-:Y:S01]  /*11fe0*/  IMAD R11, R7.reuse, UR9, R0 ;  /* 0x00000009070b7c24 */ /* 0x041fe2000f8e0200 */
[----:B------:R-:W-:Y:S01]  /*11ff0*/  SHF.R.S32.HI R0, RZ, 0x1f, R9 ;  /* 0x0000001fff007819 */ /* 0x000fe20000011409 */
[----:B------:R-:W-:-:S04]  /*12000*/  IMAD.WIDE.U32 R4, R7, UR8, R4 ;  /* 0x0000000807047c25 */ /* 0x000fc8000f8e0004 */
[----:B------:R-:W-:Y:S02]  /*12010*/  IMAD.IADD R5, R5, 0x1, R11 ;  /* 0x0000000105057824 */ /* 0x000fe400078e020b */
[----:B------:R-:W-:Y:S02]  /*12020*/  IMAD R2, R0, UR6, RZ ;  /* 0x0000000600027c24 */ /* 0x000fe4000f8e02ff */
[----:B------:R-:W-:Y:S02]  /*12030*/  VIADD R8, R23, UR36 ;  /* 0x0000002417087c36 */ /* 0x000fe40008000000 */
        /* <DEDUP_REMOVED lines=27> */
.L_x_7640:
[----:B------:R-:W-:Y:S05]  /*121f0*/  BSYNC B1 ;  /* 0x0000000000017941 */ /* 0x000fea0003800000 */
.L_x_7639:
        /* <DEDUP_REMOVED lines=13> */
.L_x_7642:
[----:B------:R-:W-:Y:S05]  /*122d0*/  BSYNC B1 ;  /* 0x0000000000017941 */ /* 0x000fea0003800000 */
.L_x_7641:
        /* <DEDUP_REMOVED lines=11> */
[----:B-----5:R3:W-:Y:S04]  /*12390*/  @!P2 ST.E.128 desc[UR48][R2.64], R36 ;  /* 0x000000240200a985 */ /* 0x0207e8000c101d30 */
[----:B------:R3:W-:Y:S02]  /*123a0*/  @!P3 ST.E.128 desc[UR48][R4.64], R48 ;  /* 0x000000300400b985 */ /* 0x0007e4000c101d30 */
.L_x_7644:
[----:B------:R-:W-:Y:S05]  /*123b0*/  BSYNC B1 ;  /* 0x0000000000017941 */ /* 0x000fea0003800000 */
.L_x_7643:
        /* <DEDUP_REMOVED lines=16> */
.L_x_7638:
        /* <DEDUP_REMOVED lines=50> */
.L_x_7647:
[----:B------:R-:W-:Y:S05]  /*127e0*/  BSYNC B1 ;  /* 0x0000000000017941 */ /* 0x000fea0003800000 */
.L_x_7646:
        /* <DEDUP_REMOVED lines=55> */
.L_x_7649:
[----:B------:R-:W-:Y:S05]  /*12b60*/  BSYNC B1 ;  /* 0x0000000000017941 */ /* 0x000fea0003800000 */
.L_x_7648:
        /* <DEDUP_REMOVED lines=13> */
.L_x_7651:
[----:B------:R-:W-:Y:S05]  /*12c40*/  BSYNC B1 ;  /* 0x0000000000017941 */ /* 0x000fea0003800000 */
.L_x_7650:
        /* <DEDUP_REMOVED lines=13> */
.L_x_7653:
[----:B------:R-:W-:Y:S05]  /*12d20*/  BSYNC B1 ;  /* 0x0000000000017941 */ /* 0x000fea0003800000 */
.L_x_7652:
[----:B---3--:R-:W-:Y:S01]  /*12d30*/  VIADD R3, R6, 0x60 ;  /* 0x0000006006037836 */ /* 0x008fe20000000000 */
[----:B0-----:R0:W3:Y:S04]  /*12d40*/  SHFL.IDX PT, R0, R5, 0x3, 0x181f ;  /* 0x00781f0005007f89 */ /* 0x0010e800000e0000 */
[----:B------:R-:W-:Y:S01]  /*12d50*/  ISETP.GE.AND P0, PT, R3, R9, PT ;  /* 0x000000090300720c */ /* 0x000fe20003f06270 */
[----:B-1----:R0:W1:-:S12]  /*12d60*/  SHFL.IDX PT, R2, R4, 0x3, 0x181f ;  /* 0x00781f0004027f89 */ /* 0x00205800000e0000 */
[----:B0-----:R-:W-:Y:S05]  /*12d70*/  @P0 BRA `(.L_x_7645) ;  /* 0x0000000000240947 */ /* 0x001fea0003800000 */
[----:B------:R-:W-:Y:S02]  /*12d80*/  ULDC UR5, c[0x0][0xac8] ;  /* 0x0002b20000057ab9 */ /* 0x000fe40000000800 */
[----:B------:R-:W-:Y:S02]  /*12d90*/  ISETP.GE.AND P2, PT, R16, UR5, PT ;  /* 0x0000000510007c0c */ /* 0x000fe4000bf46270 */
[----:B------:R-:W-:-:S11]  /*12da0*/  ISETP.GE.AND P3, PT, R19, UR5, PT ;  /* 0x0000000513007c0c */ /* 0x000fd6000bf66270 */
[CC--:B-12-4-:R-:W-:Y:S02]  /*12db0*/  @!P2 LEA R4, P0, R16.reuse, R2.reuse, 0x1 ;  /* 0x000000021004a211 */ /* 0x0d6fe400078008ff */
[C---:B------:R-:W-:Y:S02]  /*12dc0*/  @!P3 LEA R2, P1, R19.reuse, R2, 0x1 ;  /* 0x000000021302b211 */ /* 0x040fe400078208ff */
[-C--:B---3--:R-:W-:Y:S02]  /*12dd0*/  @!P2 LEA.HI.X R5, R16, R0.reuse, R233, 0x1, P0 ;  /* 0x000000001005a211 */ /* 0x088fe400000f0ce9 */
[----:B------:R-:W-:-:S03]  /*12de0*/  @!P3 LEA.HI.X R3, R19, R0, R232, 0x1, P1 ;  /* 0x000000001303b211 */ /* 0x000fc600008f0ce8 */
[----:B------:R0:W-:Y:S04]  /*12df0*/  @!P2 ST.E.128 desc[UR48][R4.64], RZ ;  /* 0x000000ff0400a985 */ /* 0x0001e8000c101d30 */
[----:B------:R0:W-:Y:S02]  /*12e00*/  @!P3 ST.E.128 desc[UR48][R2.64], RZ ;  /* 0x000000ff0200b985 */ /* 0x0001e4000c101d30 */
.L_x_7645:
[----:B------:R-:W-:Y:S05]  /*12e10*/  BSYNC B0 ;  /* 0x0000000000007941 */ /* 0x000fea0003800000 */
.L_x_7637:
[----:B------:R-:W-:Y:S02]  /*12e20*/  ULDC UR5, c[0x0][0xc38] ;  /* 0x00030e0000057ab9 */ /* 0x000fe40000000800 */
[----:B------:R-:W-:-:S06]  /*12e30*/  UISETP.GE.AND UP0, UPT, UR4, UR5, UPT ;  /* 0x000000050400728c */ /* 0x000fcc000bf06270 */
[----:B------:R-:W-:-:S13]  /*12e40*/  PLOP3.LUT P0, PT, PT, PT, UP0, 0x80, 0x0 ;  /* 0x000000000000781c */ /* 0x000fda0003f0f008 */
[----:B------:R-:W-:Y:S05]  /*12e50*/  @!P0 BRA `(.L_x_7654) ;  /* 0xfffffedc00d08947 */ /* 0x000fea000383ffff */
[----:B------:R-:W-:Y:S05]  /*12e60*/  EXIT ;  /* 0x000000000000794d */ /* 0x000fea0003800000 */
.L_x_7599:
        /* <DEDUP_REMOVED lines=15> */
[----:B------:R0:W-:Y:S04]  /*12f60*/  STL [R1], RZ ;  /* 0x000000ff01007387 */ /* 0x0001e80000100800 */
        /* <DEDUP_REMOVED lines=14> */
[C---:B------:R-:W-:Y:S01]  /*13050*/  IMAD.SHL.U32 R5, R6.reuse, 0x4, RZ ;  /* 0x0000000406057824 */ /* 0x040fe200078e00ff */
[----:B------:R-:W-:Y:S01]  /*13060*/  SHF.R.U32.HI R3, RZ, 0x5, R4 ;  /* 0x00000005ff037819 */ /* 0x000fe20000011604 */
[----:B------:R-:W-:Y:S01]  /*13070*/  IMAD.SHL.U32 R19, R6, 0x80, RZ ;  /* 0x0000008006137824 */ /* 0x000fe200078e00ff */
[----:B------:R-:W-:-:S04]  /*13080*/  LOP3.LUT R2, R0, 0x80, RZ, 0xc0, !PT ;  /* 0x0000008000027812 */ /* 0x000fc800078ec0ff */
[----:B------:R-:W-:-:S04]  /*13090*/  LOP3.LUT R2, R2, 0x10, R6, 0xf8, !PT ;  /* 0x0000001002027812 */ /* 0x000fc800078ef806 */
[----:B------:R-:W-:Y:S02]  /*130a0*/  LOP3.LUT R5, R2, 0x10, R5, 0x78, !PT ;  /* 0x0000001002057812 */ /* 0x000fe400078e7805 */
[C---:B------:R-:W-:Y:S02]  /*130b0*/  LOP3.LUT R2, R0.reuse, 0x60, RZ, 0xc0, !PT ;  /* 0x0000006000027812 */ /* 0x040fe400078ec0ff */
[----:B------:R-:W-:-:S03]  /*130c0*/  LOP3.LUT R0, R0, 0x100, RZ, 0xc0, !PT ;  /* 0x0000010000007812 */ /* 0x000fc600078ec0ff */
[----:B------:R-:W-:-:S05]  /*130d0*/  IMAD R2, R3, 0x200, R2 ;  /* 0x0000020003027824 */ /* 0x000fca00078e0202 */
[----:B------:R-:W-:Y:S01]  /*130e0*/  IADD3 R2, R5, R2, R0 ;  /* 0x0000000205027210 */ /* 0x000fe20007ffe000 */
[----:B------:R-:W-:Y:S01]  /*130f0*/  IMAD.SHL.U32 R5, R6, 0x2, RZ ;  /* 0x0000000206057824 */ /* 0x000fe200078e00ff */
[----:B------:R-:W-:-:S03]  /*13100*/  LOP3.LUT R0, R19, 0x380, RZ, 0xc0, !PT ;  /* 0x0000038013007812 */ /* 0x000fc600078ec0ff */
[----:B------:R0:W-:Y:S02]  /*13110*/  STL [R1+0x18], R2 ;  /* 0x0000180201007387 */ /* 0x0001e40000100800 */
[----:B------:R-:W-:Y:S02]  /*13120*/  IMAD R0, R3, 0x10, R0 ;  /* 0x0000001003007824 */ /* 0x000fe400078e0200 */
[----:B------:R-:W-:-:S05]  /*13130*/  IMAD.SHL.U32 R3, R6, 0x10, RZ ;  /* 0x0000001006037824 */ /* 0x000fca00078e00ff */
[----:B------:R-:W-:Y:S01]  /*13140*/  LOP3.LUT R0, R0, 0x70, R3, 0x78, !PT ;  /* 0x0000007000007812 */ /* 0x000fe200078e7803 */
[----:B0-----:R-:W-:-:S03]  /*13150*/  IMAD.MOV.U32 R2, RZ, RZ, 0x40 ;  /* 0x00000040ff027424 */ /* 0x001fc600078e00ff */
[----:B------:R-:W-:Y:S02]  /*13160*/  LOP3.LUT R19, R0, 0xc00, R19, 0xf8, !PT ;  /* 0x00000c0000137812 */ /* 0x000fe400078ef813 */
[----:B------:R-:W-:Y:S02]  /*13170*/  LOP3.LUT R0, R3, 0x3f0, RZ, 0xc0, !PT ;  /* 0x000003f003007812 */ /* 0x000fe400078ec0ff */
[----:B------:R-:W-:Y:S02]  /*13180*/  SEL R2, R2, 0xffffffc0, !P0 ;  /* 0xffffffc002027807 */ /* 0x000fe40004000000 */
[----:B------:R-:W-:Y:S01]  /*13190*/  LOP3.LUT R5, R0, 0x70, R5, 0x78, !PT ;  /* 0x0000007000057812 */ /* 0x000fe200078e7805 */
[----:B------:R-:W-:Y:S01]  /*131a0*/  IMAD.SHL.U32 R0, R4, 0x10, RZ ;  /* 0x0000001004007824 */ /* 0x000fe200078e00ff */
[----:B------:R-:W-:-:S04]  /*131b0*/  SHF.R.U32.HI R4, RZ, 0x3, R4 ;  /* 0x00000003ff047819 */ /* 0x000fc80000011604 */
[----:B------:R-:W-:Y:S02]  /*131c0*/  LOP3.LUT R0, R5, 0x400, R0, 0xf8, !PT ;  /* 0x0000040005007812 */ /* 0x000fe400078ef800 */
[----:B------:R-:W-:-:S03]  /*131d0*/  LOP3.LUT R4, R4, 0x70, R3, 0xf8, !PT ;  /* 0x0000007004047812 */ /* 0x000fc600078ef803 */
[----:B------:R-:W-:Y:S02]  /*131e0*/  IMAD.IADD R3, R17, 0x1, R0 ;  /* 0x0000000111037824 */ /* 0x000fe400078e0200 */
[----:B------:R-:W-:-:S03]  /*131f0*/  IMAD.U32 R0, RZ, RZ, UR6 ;  /* 0x00000006ff007e24 */ /* 0x000fc6000f8e00ff */
[----:B------:R-:W-:Y:S04]  /*13200*/  STL [R1+0x20], R3 ;  /* 0x0000200301007387 */ /* 0x000fe80000100800 */
[----:B------:R-:W-:Y:S04]  /*13210*/  STL [R1], RZ ;  /* 0x000000ff01007387 */ /* 0x000fe80000100800 */
[----:B------:R0:W-:Y:S04]  /*13220*/  STL [R1+0x1c], R0 ;  /* 0x00001c0001007387 */ /* 0x0001e80000100800 */
[----:B------:R-:W-:Y:S01]  /*13230*/  STL [R1+0x24], RZ ;  /* 0x000024ff01007387 */ /* 0x000fe20000100800 */
[----:B0-----:R-:W-:-:S05]  /*13240*/  IMAD.MOV.U32 R0, RZ, RZ, 0x1 ;  /* 0x00000001ff007424 */ /* 0x001fca00078e00ff */
[----:B------:R0:W-:Y:S02]  /*13250*/  STL [R1+0x4], R0 ;  /* 0x0000040001007387 */ /* 0x0001e40000100800 */
[----:B0-----:R-:W-:-:S07]  /*13260*/  IMAD.IADD R0, R2, 0x1, R19 ;  /* 0x0000000102007824 */ /* 0x001fce00078e0213 */
.L_x_7714:
        /* <DEDUP_REMOVED lines=15> */
[----:B------:R-:W-:Y:S02]  /*13360*/  ULDC UR9, c[0x0][0xc6c] ;  /* 0x00031b0000097ab9 */ /* 0x000fe40000000800 */
[----:B------:R-:W-:-:S11]  /*13370*/  UISETP.NE.AND UP0, UPT, UR9, 0x1, UPT ;  /* 0x000000010900788c */ /* 0x000fd6000bf05270 */
[----:B------:R-:W-:Y:S02]  /*13380*/  @UP0 ULDC.64 UR6, c[0x0][0xc70] ;  /* 0x00031c0000060ab9 */ /* 0x000fe40000000a00 */
[----:B------:R-:W-:-:S03]  /*13390*/  UIMAD.WIDE.U32 UR4, UR10, UR6, URZ ;  /* 0x000000060a0472a5 */ /* 0x000fc6000f8e003f */
[----:B------:R-:W-:Y:S01]  /*133a0*/  UMOV UR6, UR10 ;  /* 0x0000000a00067c82 */ /* 0x000fe20008000000 */
[----:B------:R-:W-:-:S04]  /*133b0*/  @UP0 USHF.R.U32.HI UR6, URZ, UR7, UR5 ;  /* 0x000000073f060299 */ /* 0x000fc80008011605 */
[----:B------:R-:W-:Y:S01]  /*133c0*/  UIMAD UR9, UR6, UR9, URZ ;  /* 0x00000009060972a4 */ /* 0x000fe2000f8e023f */
[----:B------:R-:W-:Y:S11]  /*133d0*/  BRA `(.L_x_7657) ;  /* 0x00000000001c7947 */ /* 0x000ff60003800000 */
.L_x_7656:
[----:B------:R-:W-:Y:S02]  /*133e0*/  ULDC UR9, c[0x0][0xc54] ;  /* 0x0003150000097ab9 */ /* 0x000fe40000000800 */
[----:B------:R-:W-:-:S11]  /*133f0*/  UISETP.NE.AND UP0, UPT, UR9, 0x1, UPT ;  /* 0x000000010900788c */ /* 0x000fd6000bf05270 */
[----:B------:R-:W-:Y:S02]  /*13400*/  @UP0 ULDC.64 UR6, c[0x0][0xc58] ;  /* 0x0003160000060ab9 */ /* 0x000fe40000000a00 */
[----:B------:R-:W-:-:S03]  /*13410*/  UIMAD.WIDE.U32 UR4, UR10, UR6, URZ ;  /* 0x000000060a0472a5 */ /* 0x000fc6000f8e003f */
[----:B------:R-:W-:Y:S01]  /*13420*/  UMOV UR6, UR10 ;  /* 0x0000000a00067c82 */ /* 0x000fe20008000000 */
[----:B------:R-:W-:-:S04]  /*13430*/  @UP0 USHF.R.U32.HI UR6, URZ, UR7, UR5 ;  /* 0x000000073f060299 */ /* 0x000fc80008011605 */
[----:B------:R-:W-:-:S12]  /*13440*/  UIMAD UR9, UR6, UR9, URZ ;  /* 0x00000009060972a4 */ /* 0x000fd8000f8e023f */
.L_x_7657:
[----:B------:R-:W-:Y:S01]  /*13450*/  ULOP3.LUT UR41, URZ, UR6, URZ, 0x33, !UPT ;  /* 0x000000063f297292 */ /* 0x000fe2000f8e333f */
[----:B------:R-:W-:Y:S01]  /*13460*/  BSSY B7, `(.L_x_7658) ;  /* 0x0000368000077945 */ /* 0x000fe20003800000 */
[----:B------:R-:W-:Y:S01]  /*13470*/  ULDC UR5, c[0x0][0x448] ;  /* 0x0001120000057ab9 */ /* 0x000fe20000000800 */
[----:B------:R-:W-:Y:S01]  /*13480*/  ULDC UR4, c[0x0][0xc3c] ;  /* 0x00030f0000047ab9 */ /* 0x000fe20000000800 */
[----:B------:R-:W-:Y:S02]  /*13490*/  UISETP.NE.AND UP1, UPT, UR5, 0x1, UPT ;  /* 0x000000010500788c */ /* 0x000fe4000bf25270 */
[----:B------:R-:W-:Y:S01]  /*134a0*/  UIADD3 UR41, UR41, UR4, URZ ;  /* 0x0000000429297290 */ /* 0x000fe2000fffe03f */
[----:B------:R-:W-:Y:S01]  /*134b0*/  ULDC.64 UR6, c[0x0][0x418] ;  /* 0x0001060000067ab9 */ /* 0x000fe20000000a00 */
[----:B------:R-:W-:Y:S01]  /*134c0*/  ULDC UR5, c[0x0][0x288] ;  /* 0x0000a20000057ab9 */ /* 0x000fe20000000800 */
[----:B------:R-:W-:Y:S02]  /*134d0*/  UISETP.NE.U32.AND UP0, UPT, UR6, URZ, UPT ;  /* 0x0000003f0600728c */ /* 0x000fe4000bf05070 */
[----:B------:R-:W-:-:S02]  /*134e0*/  USHF.L.U32 UR6, UR41, 0x7, URZ ;  /* 0x0000000729067899 */ /* 0x000fc4000800063f */
[----:B------:R-:W-:Y:S02]  /*134f0*/  UISETP.NE.AND.EX UP0, UPT, UR7, URZ, UPT, UP0 ;  /* 0x0000003f0700728c */ /* 0x000fe4000bf05300 */
[----:B------:R-:W-:Y:S01]  /*13500*/  UIADD3 UR6, UR6, 0x7f, URZ ;  /* 0x0000007f06067890 */ /* 0x000fe2000fffe03f */
[----:B------:R-:W-:Y:S01]  /*13510*/  ULDC UR4, c[0x0][0x424] ;  /* 0x0001090000047ab9 */ /* 0x000fe20000000800 */
[----:B------:R-:W-:Y:S02]  /*13520*/  UIADD3 UR13, -UR5, 0xe0, URZ ;  /* 0x000000e0050d7890 */ /* 0x000fe4000fffe13f */
[----:B------:R-:W-:Y:S01]  /*13530*/  USEL UR7, UR4, 0x1, UP0 ;  /* 0x0000000104077887 */ /* 0x000fe20008000000 */
[----:B------:R-:W-:Y:S01]  /*13540*/  @UP1 ULDC UR5, c[0x0][0x44c] ;  /* 0x0001130000051ab9 */ /* 0x000fe20000000800 */
[----:B------:R-:W-:Y:S01]  /*13550*/  @UP1 ULDC UR14, c[0x0][0x450] ;  /* 0x00011400000e1ab9 */ /* 0x000fe20000000800 */
[----:B------:R-:W-:Y:S01]  /*13560*/  UIMAD.WIDE.U32 UR4, UR6, UR5, URZ ;  /* 0x00000005060472a5 */ /* 0x000fe2000f8e003f */
[----:B------:R-:W-:Y:S01]  /*13570*/  ULDC UR12, c[0x0][0x2f0] ;  /* 0x0000bc00000c7ab9 */ /* 0x000fe20000000800 */
[----:B------:R-:W-:-:S02]  /*13580*/  UIADD3 UR9, UR10, -UR9, URZ ;  /* 0x800000090a097290 */ /* 0x000fc4000fffe03f */
[----:B------:R-:W-:Y:S02]  /*13590*/  @UP1 USHF.R.U32.HI UR6, URZ, UR14, UR5 ;  /* 0x0000000e3f061299 */ /* 0x000fe40008011605 */
[----:B------:R-:W-:Y:S02]  /*135a0*/  UIMAD UR5, UR7, UR12, 0xdf ;  /* 0x000000df070574a4 */ /* 0x000fe4000f8e020c */
[----:B------:R-:W-:Y:S01]  /*135b0*/  UIMAD UR13, UR7, UR12, UR13 ;  /* 0x0000000c070d72a4 */ /* 0x000fe2000f8e020d */
[----:B------:R-:W-:Y:S01]  /*135c0*/  UMOV UR4, URZ ;  /* 0x0000003f00047c82 */ /* 0x000fe20008000000 */
[----:B------:R-:W-:Y:S01]  /*135d0*/  ULDC UR10, c[0x0][0xc54] ;  /* 0x00031500000a7ab9 */ /* 0x000fe20000000800 */
[----:B------:R-:W-:Y:S02]  /*135e0*/  UIMAD.WIDE UR4, UR5, -0x6db6db6d, UR4 ;  /* 0x92492493050478a5 */ /* 0x000fe4000f8e0204 */
[----:B------:R-:W-:Y:S02]  /*135f0*/  UIADD3 UR7, UR13, UR6, URZ ;  /* 0x000000060d077290 */ /* 0x000fe4000fffe03f */
[----:B------:R-:W-:Y:S01]  /*13600*/  UIMAD UR9, UR8, UR10, UR9 ;  /* 0x0000000a080972a4 */ /* 0x000fe2000f8e0209 */
[----:B------:R-:W-:-:S02]  /*13610*/  UMOV UR6, URZ ;  /* 0x0000003f00067c82 */ /* 0x000fc40008000000 */
[----:B------:R-:W-:Y:S01]  /*13620*/  UMOV UR10, UR5 ;  /* 0x00000005000a7c82 */ /* 0x000fe20008000000 */
[----:B------:R-:W-:Y:S02]  /*13630*/  UIMAD.WIDE UR6, UR7, -0x6db6db6d, UR6 ;  /* 0x92492493070678a5 */ /* 0x000fe4000f8e0206 */
[----:B------:R-:W-:Y:S02]  /*13640*/  USHF.R.U32.HI UR12, URZ, 0x1f, UR10 ;  /* 0x0000001f3f0c7899 */ /* 0x000fe4000801160a */
[----:B------:R-:W-:Y:S01]  /*13650*/  USHF.R.U32.HI UR6, URZ, 0x1f, UR7 ;  /* 0x0000001f3f067899 */ /* 0x000fe20008011607 */
[----:B------:R-:W-:Y:S01]  /*13660*/  ULDC UR11, c[0x0][0xc48] ;  /* 0x00031200000b7ab9 */ /* 0x000fe20000000800 */
[----:B------:R-:W-:Y:S02]  /*13670*/  ULEA.HI.SX32 UR12, UR10, UR12, 0x19 ;  /* 0x0000000c0a0c7291 */ /* 0x000fe4000f8fca3f */
[----:B------:R-:W-:Y:S02]  /*13680*/  ULEA.HI.SX32 UR6, UR7, UR6, 0x19 ;  /* 0x0000000607067291 */ /* 0x000fe4000f8fca3f */
[----:B------:R-:W-:-:S02]  /*13690*/  UISETP.NE.AND UP0, UPT, UR11, 0x1, UPT ;  /* 0x000000010b00788c */ /* 0x000fc4000bf05270 */
[----:B------:R-:W-:Y:S01]  /*136a0*/  UISETP.LT.AND UP1, UPT, UR12, UR6, UPT ;  /* 0x000000060c00728c */ /* 0x000fe2000bf21270 */
[----:B------:R-:W-:-:S03]  /*136b0*/  UMOV UR43, UR9 ;  /* 0x00000009002b7c82 */ /* 0x000fc60008000000 */
[----:B------:R-:W-:-:S05]  /*136c0*/  USEL UR40, UR12, UR6, UP1 ;  /* 0x000000060c287287 */ /* 0x000fca0008800000 */
[----:B------:R-:W-:Y:S01]  /*136d0*/  @UP0 ULDC UR8, c[0x0][0xc4c] ;  /* 0x0003130000080ab9 */ /* 0x000fe20000000800 */
[----:B------:R-:W-:Y:S01]  /*136e0*/  ISETP.LT.AND P0, PT, RZ, UR40, PT ;  /* 0x00000028ff007c0c */ /* 0x000fe2000bf01270 */
[----:B------:R-:W-:Y:S01]  /*136f0*/  UIMAD.WIDE.U32 UR4, UR9, UR8, URZ ;  /* 0x00000008090472a5 */ /* 0x000fe2000f8e003f */
[----:B------:R-:W-:-:S03]  /*13700*/  @UP0 ULDC UR7, c[0x0][0xc50] ;  /* 0x0003140000070ab9 */ /* 0x000fc60000000800 */
        /* <DEDUP_REMOVED lines=22> */
.L_x_7659:
        /* <DEDUP_REMOVED lines=20> */
.L_x_7662:
[----:B------:R-:W-:Y:S05]  /*139b0*/  BSYNC B6 ;  /* 0x0000000000067941 */ /* 0x000fea0003800000 */
.L_x_7661:
        /* <DEDUP_REMOVED lines=24> */
.L_x_7664:
[----:B------:R-:W-:Y:S05]  /*13b40*/  BSYNC B6 ;  /* 0x0000000000067941 */ /* 0x000fea0003800000 */
.L_x_7663:
        /* <DEDUP_REMOVED lines=21> */
.L_x_7666:
[----:B------:R-:W-:Y:S05]  /*13ca0*/  BSYNC B6 ;  /* 0x0000000000067941 */ /* 0x000fea0003800000 */
.L_x_7665:
        /* <DEDUP_REMOVED lines=20> */
.L_x_7668:
[----:B------:R-:W-:Y:S05]  /*13df0*/  BSYNC B6 ;  /* 0x0000000000067941 */ /* 0x000fea0003800000 */
.L_x_7667:
        /* <DEDUP_REMOVED lines=26> */
.L_x_7733:
        /* <DEDUP_REMOVED lines=12> */
.L_x_7736:
        /* <DEDUP_REMOVED lines=20> */
.L_x_7672:
[----:B------:R-:W2:Y:S04]  /*141a0*/  LDL R4, [R1] ;  /* 0x0000000001047983 */ /* 0x000ea80000100800 */
        /* <DEDUP_REMOVED lines=8> */
.L_x_7737:
        /* <DEDUP_REMOVED lines=8> */
.L_x_7674:
[----:B------:R-:W2:Y:S01]  /*142b0*/  LDL R2, [R1] ;  /* 0x0000000001027983 */ /* 0x000ea20000100800 */
        /* <DEDUP_REMOVED lines=16> */
.L_x_7738:
        /* <DEDUP_REMOVED lines=8> */
.L_x_7676:
        /* <DEDUP_REMOVED lines=19> */
.L_x_7670:
        /* <DEDUP_REMOVED lines=22> */
.L_x_7678:
[----:B---3--:R-:W-:Y:S05]  /*146d0*/  BSYNC B6 ;  /* 0x0000000000067941 */ /* 0x008fea0003800000 */
.L_x_7677:
[----:B------:R0:W5:Y:S01]  /*146e0*/  LDL R10, [R1+0x20] ;  /* 0x00002000010a7983 */ /* 0x0001620000100800 */
[----:B------:R-:W2:Y:S01]  /*146f0*/  LDC R7, c[0x0][0x448] ;  /* 0x00011200ff077b82 */ /* 0x000ea20000000800 */
[----:B------:R-:W3:Y:S01]  /*14700*/  S2R R2, SR_TID.X ;  /* 0x0000000000027919 */ /* 0x000ee20000002100 */
[----:B-1----:R-:W1:Y:S01]  /*14710*/  S2R R18, SR_TID.X ;  /* 0x0000000000127919 */ /* 0x002e620000002100 */
[----:B------:R-:W-:Y:S01]  /*14720*/  USHF.R.S32.HI UR4, URZ, 0x1f, UR36 ;  /* 0x0000001f3f047899 */ /* 0x000fe20008011424 */
[----:B------:R-:W-:Y:S01]  /*14730*/  ULDC.64 UR8, c[0x0][0x2d8] ;  /* 0x0000b60000087ab9 */ /* 0x000fe20000000a00 */
[----:B--2---:R-:W-:Y:S02]  /*14740*/  ISETP.NE.AND P0, PT, R7, 0x1, PT ;  /* 0x000000010700780c */ /* 0x004fe40003f05270 */
[----:B---3--:R-:W-:-:S11]  /*14750*/  LOP3.LUT R2, R2, 0x7f, RZ, 0xc0, !PT ;  /* 0x0000007f02027812 */ /* 0x008fd600078ec0ff */
[----:B------:R-:W2:Y:S01]  /*14760*/  @P0 LDC R3, c[0x0][0x44c] ;  /* 0x00011300ff030b82 */ /* 0x000ea20000000800 */
[----:B-1----:R-:W-:Y:S01]  /*14770*/  IMAD.SHL.U32 R18, R18, 0x10, RZ ;  /* 0x0000001012127824 */ /* 0x002fe200078e00ff */
[----:B------:R-:W-:Y:S01]  /*14780*/  SHF.R.U32.HI R2, RZ, 0x3, R2 ;  /* 0x00000003ff027819 */ /* 0x000fe20000011602 */
[----:B------:R-:W-:-:S03]  /*14790*/  UIMAD UR6, UR4, UR8, URZ ;  /* 0x00000008040672a4 */ /* 0x000fc6000f8e023f */
[----:B------:R-:W-:Y:S02]  /*147a0*/  LOP3.LUT R18, R2, 0x70, R18, 0xf8, !PT ;  /* 0x0000007002127812 */ /* 0x000fe400078ef812 */
[----:B------:R-:W1:Y:S01]  /*147b0*/  @P0 LDC R0, c[0x0][0x450] ;  /* 0x00011400ff000b82 */ /* 0x000e620000000800 */
[----:B------:R-:W-:Y:S01]  /*147c0*/  IMAD.U32 R2, RZ, RZ, UR41 ;  /* 0x00000029ff027e24 */ /* 0x000fe2000f8e00ff */
[----:B------:R-:W-:Y:S02]  /*147d0*/  UIMAD.WIDE.U32 UR4, UR36, UR8, URZ ;  /* 0x00000008240472a5 */ /* 0x000fe4000f8e003f */
[----:B------:R-:W-:Y:S01]  /*147e0*/  UIMAD UR6, UR36, UR9, UR6 ;  /* 0x00000009240672a4 */ /* 0x000fe2000f8e0206 */
[----:B------:R-:W-:Y:S01]  /*147f0*/  IMAD R2, R2, 0x80, R18 ;  /* 0x0000008002027824 */ /* 0x000fe200078e0212 */
[----:B------:R-:W-:Y:S02]  /*14800*/  USHF.R.S32.HI UR7, URZ, 0x1f, UR43 ;  /* 0x0000001f3f077899 */ /* 0x000fe4000801142b */
[----:B------:R-:W-:Y:S01]  /*14810*/  UIADD3 UR5, UR5, UR6, URZ ;  /* 0x0000000605057290 */ /* 0x000fe2000fffe03f */
[----:B------:R-:W-:Y:S01]  /*14820*/  IMAD.MOV.U32 R6, RZ, RZ, R2 ;  /* 0x000000ffff067224 */ /* 0x000fe200078e0002 */
[----:B------:R-:W-:Y:S01]  /*14830*/  ULDC.64 UR8, c[0x0][0x2e0] ;  /* 0x0000b80000087ab9 */ /* 0x000fe20000000a00 */
[----:B------:R-:W3:Y:S01]  /*14840*/  S2R R8, SR_TID.X ;  /* 0x0000000000087919 */ /* 0x000ee20000002100 */
[----:B--2---:R-:W-:Y:S01]  /*14850*/  @P0 IMAD.HI.U32 R3, R2, R3, RZ ;  /* 0x0000000302030227 */ /* 0x004fe200078e00ff */
[----:B------:R-:W-:-:S02]  /*14860*/  UIMAD.WIDE.U32 UR4, UR43, UR8, UR4 ;  /* 0x000000082b0472a5 */ /* 0x000fc4000f8e0004 */
[----:B------:R-:W-:Y:S02]  /*14870*/  UIMAD UR6, UR7, UR8, URZ ;  /* 0x00000008070672a4 */ /* 0x000fe4000f8e023f */
[----:B-1----:R-:W-:Y:S02]  /*14880*/  @P0 SHF.R.U32.HI R6, RZ, R0, R3 ;  /* 0x00000000ff060219 */ /* 0x002fe40000011603 */
[----:B------:R-:W-:Y:S01]  /*14890*/  UIMAD UR6, UR43, UR9, UR6 ;  /* 0x000000092b0672a4 */ /* 0x000fe2000f8e0206 */
[----:B------:R-:W-:Y:S02]  /*148a0*/  IMAD.U32 R4, RZ, RZ, UR4 ;  /* 0x00000004ff047e24 */ /* 0x000fe4000f8e00ff */
[----:B------:R-:W-:Y:S01]  /*148b0*/  IMAD.MOV R0, RZ, RZ, -R6 ;  /* 0x000000ffff007224 */ /* 0x000fe200078e0a06 */
[----:B------:R-:W-:-:S03]  /*148c0*/  UIADD3 UR6, UR5, UR6, URZ ;  /* 0x0000000605067290 */ /* 0x000fc6000fffe03f */
[----:B------:R-:W-:Y:S02]  /*148d0*/  IMAD R0, R7, R0, R2 ;  /* 0x0000000007007224 */ /* 0x000fe400078e0202 */
[----:B------:R-:W-:Y:S01]  /*148e0*/  IMAD.MOV.U32 R2, RZ, RZ, R4 ;  /* 0x000000ffff027224 */ /* 0x000fe200078e0004 */
[----:B------:R-:W-:Y:S01]  /*148f0*/  SHF.R.S32.HI R4, RZ, 0x1f, R6 ;  /* 0x0000001fff047819 */ /* 0x000fe20000011406 */
[----:B------:R-:W-:Y:S01]  /*14900*/  IMAD.U32 R5, RZ, RZ, UR5 ;  /* 0x00000005ff057e24 */ /* 0x000fe2000f8e00ff */
[----:B------:R-:W-:Y:S01]  /*14910*/  ULDC.64 UR4, c[0x0][0x2d0] ;  /* 0x0000b40000047ab9 */ /* 0x000fe20000000a00 */
[----:B------:R-:W-:Y:S01]  /*14920*/  IMAD.U32 R3, RZ, RZ, UR6 ;  /* 0x00000006ff037e24 */ /* 0x000fe2000f8e00ff */
[----:B------:R-:W-:Y:S01]  /*14930*/  ULDC UR6, c[0x0][0x2b8] ;  /* 0x0000ae0000067ab9 */ /* 0x000fe20000000800 */
[----:B------:R-:W-:Y:S02]  /*14940*/  IMAD R4, R4, UR4, RZ ;  /* 0x0000000404047c24 */ /* 0x000fe4000f8e02ff */
[----:B------:R-:W-:-:S04]  /*14950*/  IMAD.WIDE.U32 R2, R6, UR4, R2 ;  /* 0x0000000406027c25 */ /* 0x000fc8000f8e0002 */
[----:B------:R-:W-:Y:S01]  /*14960*/  IMAD R4, R6, UR5, R4 ;  /* 0x0000000506047c24 */ /* 0x000fe2000f8e0204 */
[----:B------:R-:W-:-:S03]  /*14970*/  ULDC.64 UR4, c[0x0][0x2c8] ;  /* 0x0000b20000047ab9 */ /* 0x000fc60000000a00 */
[----:B------:R-:W-:Y:S01]  /*14980*/  IMAD.IADD R3, R3, 0x1, R4 ;  /* 0x0000000103037824 */ /* 0x000fe200078e0204 */
[----:B------:R-:W-:Y:S01]  /*14990*/  SHF.R.S32.HI R4, RZ, 0x1f, R0 ;  /* 0x0000001fff047819 */ /* 0x000fe20000011400 */
[----:B---3--:R-:W-:Y:S02]  /*149a0*/  IMAD.SHL.U32 R18, R8, 0x10, RZ ;  /* 0x0000001008127824 */ /* 0x008fe400078e00ff */
[----:B------:R-:W-:-:S04]  /*149b0*/  IMAD.WIDE.U32 R2, R0, UR4, R2 ;  /* 0x0000000400027c25 */ /* 0x000fc8000f8e0002 */
[----:B------:R-:W-:Y:S01]  /*149c0*/  IMAD R4, R4, UR4, RZ ;  /* 0x0000000404047c24 */ /* 0x000fe2000f8e02ff */
[----:B------:R-:W-:-:S03]  /*149d0*/  LOP3.LUT R18, R18, 0x70, RZ, 0xc0, !PT ;  /* 0x0000007012127812 */ /* 0x000fc600078ec0ff */
[----:B------:R-:W-:Y:S01]  /*149e0*/  IMAD R4, R0, UR5, R4 ;  /* 0x0000000500047c24 */ /* 0x000fe2000f8e0204 */
[----:B------:R-:W-:Y:S02]  /*149f0*/  ULDC.64 UR4, c[0x0][0x280] ;  /* 0x0000a00000047ab9 */ /* 0x000fe40000000a00 */
[----:B------:R-:W-:Y:S01]  /*14a00*/  IADD3 R0, P1, R2, UR4, RZ ;  /* 0x0000000402007c10 */ /* 0x000fe2000ff3e0ff */
[----:B------:R-:W-:Y:S01]  /*14a10*/  UMOV UR4, 0xffffffff ;  /* 0xffffffff00047882 */ /* 0x000fe20000000000 */
[----:B------:R-:W-:Y:S02]  /*14a20*/  ISETP.GE.AND P0, PT, R18, UR6, PT ;  /* 0x0000000612007c0c */ /* 0x000fe4000bf06270 */
[----:B------:R-:W-:Y:S01]  /*14a30*/  IADD3.X R2, R3, UR5, R4, P1, !PT ;  /* 0x0000000503027c10 */ /* 0x000fe20008ffe404 */
[----:B0-----:R-:W-:Y:S10]  /*14a40*/  BRA.DIV UR4, `(.L_x_7679) ;  /* 0x0000002a04a87947 */ /* 0x001ff4000b800000 */
[----:B------:R-:W0:Y:S01]  /*14a50*/  S2R R6, SR_TID.X ;  /* 0x0000000000067919 */ /* 0x000e220000002100 */
[----:B------:R-:W-:Y:S01]  /*14a60*/  IMAD.U32 R4, RZ, RZ, UR41 ;  /* 0x00000029ff047e24 */ /* 0x000fe2000f8e00ff */
[----:B------:R-:W-:Y:S02]  /*14a70*/  ULDC UR4, c[0x0][0x288] ;  /* 0x0000a20000047ab9 */ /* 0x000fe40000000800 */
[----:B------:R-:W-:Y:S01]  /*14a80*/  IMAD R3, R7, UR4, RZ ;  /* 0x0000000407037c24 */ /* 0x000fe2000f8e02ff */
[----:B------:R-:W-:Y:S04]  /*14a90*/  SHFL.IDX PT, R8, R0, 0x1, 0x181f ;  /* 0x00381f0000087f89 */ /* 0x000fe800000e0000 */
        /* <DEDUP_REMOVED lines=8> */
[----:B------:R-:W1:Y:S07]  /*14b20*/  SHFL.IDX PT, R5, R2, RZ, 0x181f ;  /* 0x00181fff02057589 */ /* 0x000e6e00000e0000 */
[----:B0-----:R-:W-:-:S05]  /*14b30*/  @!P3 IADD3 R6, P2, R18, R6, RZ ;  /* 0x000000061206b210 */ /* 0x001fca0007f5e0ff */
[----:B-1----:R-:W-:-:S04]  /*14b40*/  @!P3 IMAD.X R5, RZ, RZ, R5, P2 ;  /* 0x000000ffff05b224 */ /* 0x002fc800010e0605 */
[----:B------:R-:W-:Y:S02]  /*14b50*/  @!P3 IMAD.MOV.U32 R7, RZ, RZ, R5 ;  /* 0x000000ffff07b224 */ /* 0x000fe400078e0005 */
[----:B------:R-:W-:-:S03]  /*14b60*/  VIADD R5, R4, 0x20 ;  /* 0x0000002004057836 */ /* 0x000fc60000000000 */
[----:B-----5:R0:W-:Y:S02]  /*14b70*/  @!P3 LDGSTS.E.BYPASS.LTC128B.128 [R10+0x1c400], desc[UR48][R6.64], !P0 ;  /* 0x1c400000060abfae */ /* 0x0201e4000c101d70 */
[----:B0-----:R-:W-:-:S05]  /*14b80*/  @!P1 IADD3 R6, P2, R18, R8, RZ ;  /* 0x0000000812069210 */ /* 0x001fca0007f5e0ff */
[----:B------:R-:W-:-:S05]  /*14b90*/  @!P1 IMAD.X R7, RZ, RZ, R9, P2 ;  /* 0x000000ffff079224 */ /* 0x000fca00010e0609 */
        /* <DEDUP_REMOVED lines=42> */
.L_x_7755:
        /* <DEDUP_REMOVED lines=10> */
.L_x_7680:
        /* <DEDUP_REMOVED lines=18> */
.L_x_7756:
[----:B------:R-:W-:Y:S05]  /*15000*/  BSYNC B0 ;  /* 0x0000000000007941 */ /* 0x000fea0003800000 */
.L_x_7681:
[----:B------:R-:W-:-:S06]  /*15010*/  UISETP.GE.AND UP0, UPT, UR40, 0x2, UPT ;  /* 0x000000022800788c */ /* 0x000fcc000bf06270 */
[----:B------:R-:W-:-:S13]  /*15020*/  PLOP3.LUT P0, PT, PT, PT, UP0, 0x80, 0x0 ;  /* 0x000000000000781c */ /* 0x000fda0003f0f008 */
[----:B------:R-:W-:Y:S05]  /*15030*/  @!P0 BRA `(.L_x_7683) ;  /* 0x0000001000348947 */ /* 0x000fea0003800000 */
[----:B0-----:R0:W5:Y:S01]  /*15040*/  LDL.LU R0, [R1+0x4] ;  /* 0x0000040001007983 */ /* 0x0011620000300800 */
[----:B------:R-:W-:-:S03]  /*15050*/  UIADD3 UR4, UR40, -0x2, URZ ;  /* 0xfffffffe28047890 */ /* 0x000fc6000fffe03f */
[----:B------:R0:W5:Y:S03]  /*15060*/  LDL.LU R6, [R1] ;  /* 0x0000000001067983 */ /* 0x0001660000300800 */
[----:B------:R-:W-:-:S07]  /*15070*/  IMAD.U32 R18, RZ, RZ, UR4 ;  /* 0x00000004ff127e24 */ /* 0x000fce000f8e00ff */
.L_x_7703:
        /* <DEDUP_REMOVED lines=11> */
[----:B-1----:R-:W-:Y:S05]  /*15130*/  @!P1 BRA `(.L_x_7685) ;  /* 0x0000000400889947 */ /* 0x002fea0003800000 */
[----:B------:R-:W-:Y:S01]  /*15140*/  LOP3.LUT P1, RZ, R4, 0x1, RZ, 0xc0, !PT ;  /* 0x0000000104ff7812 */ /* 0x000fe2000782c0ff */
[----:B------:R-:W-:-:S12]  /*15150*/  IMAD.MOV.U32 R7, RZ, RZ, R18 ;  /* 0x000000ffff077224 */ /* 0x000fd800078e0012 */
        /* <DEDUP_REMOVED lines=21> */
.L_x_7686:
        /* <DEDUP_REMOVED lines=8> */
.L_x_7757:
[----:B------:R-:W-:Y:S05]  /*15330*/  BSYNC B1 ;  /* 0x0000000000017941 */ /* 0x000fea0003800000 */
.L_x_7687:
        /* <DEDUP_REMOVED lines=9> */
.L_x_7690:
[----:B------:R-:W-:Y:S05]  /*153d0*/  BSYNC B1 ;  /* 0x0000000000017941 */ /* 0x000fea0003800000 */
.L_x_7689:
[----:B------:R-:W2:Y:S01]  /*153e0*/  LDL R2, [R1] ;  /* 0x0000000001027983 */ /* 0x000ea20000100800 */
        /* <DEDUP_REMOVED lines=11> */
.L_x_7691:
        /* <DEDUP_REMOVED lines=13> */
.L_x_7758:
[----:B------:R-:W-:Y:S05]  /*15570*/  BSYNC B1 ;  /* 0x0000000000017941 */ /* 0x000fea0003800000 */
.L_x_7692:
        /* <DEDUP_REMOVED lines=11> */
.L_x_7695:
[----:B------:R-:W-:Y:S05]  /*15630*/  BSYNC B1 ;  /* 0x0000000000017941 */ /* 0x000fea0003800000 */
.L_x_7694:
        /* <DEDUP_REMOVED lines=8> */
.L_x_7696:
        /* <DEDUP_REMOVED lines=10> */
.L_x_7685:
[----:B------:R-:W-:Y:S05]  /*15760*/  BSYNC B0 ;  /* 0x0000000000007941 */ /* 0x000fea0003800000 */
.L_x_7684:
[----:B------:R-:W-:-:S06]  /*15770*/  UISETP.NE.AND UP0, UPT, UR39, 0x3, UPT ;  /* 0x000000032700788c */ /* 0x000fcc000bf05270 */
[----:B------:R-:W-:-:S13]  /*15780*/  PLOP3.LUT P0, PT, PT, PT, UP0, 0x80, 0x0 ;  /* 0x000000000000781c */ /* 0x000fda0003f0f008 */
[----:B------:R-:W-:Y:S05]  /*15790*/  @!P0 BRA `(.L_x_7697) ;  /* 0x0000000000048947 */ /* 0x000fea0003800000 */
[----:B------:R-:W-:Y:S01]  /*157a0*/  BPT.TRAP 0x1 ;  /* 0x000000040000795c */ /* 0x000fe20000300000 */
.L_x_7697:
        /* <DEDUP_REMOVED lines=8> */
.L_x_7759:
[----:B------:R-:W-:Y:S05]  /*15830*/  BSYNC B0 ;  /* 0x0000000000007941 */ /* 0x000fea0003800000 */
.L_x_7698:
[----:B------:R-:W-:Y:S05]  /*15840*/  @!P0 BRA `(.L_x_7700) ;  /* 0x0000000000048947 */ /* 0x000fea0003800000 */
[----:B------:R-:W-:Y:S01]  /*15850*/  BPT.TRAP 0x1 ;  /* 0x000000040000795c */ /* 0x000fe20000300000 */
.L_x_7700:
[----:B------:R-:W-:Y:S01]  /*15860*/  SHF.L.U32 R0, R0, 0x1f, RZ ;  /* 0x0000001f00007819 */ /* 0x000fe200000006ff */
[----:B-1----:R-:W-:-:S03]  /*15870*/  IMAD R2, R6, 0x7000, RZ ;  /* 0x0000700006027824 */ /* 0x002fc600078e02ff */
[----:B------:R-:W1:Y:S02]  /*15880*/  SYNCS.PHASECHK.TRANS64.TRYWAIT P1, [R20+URZ+0x2e860], R0 ;  /* 0x02e86000140075a7 */ /* 0x000e64000802017f */
[----:B-1----:R-:W-:Y:S05]  /*15890*/  @!P1 BRA `(.L_x_7701) ;  /* 0x0000002400dc9947 */ /* 0x002fea0003800000 */
.L_x_7760:
[----:B------:R-:W2:Y:S04]  /*158a0*/  LDL R13, [R1+0x18] ;  /* 0x00001800010d7983 */ /* 0x000ea80000100800 */
[----:B------:R-:W2:Y:S01]  /*158b0*/  LDL R12, [R1+0x14] ;  /* 0x00001400010c7983 */ /* 0x000ea20000100800 */
[----:B-1----:R-:W-:Y:S01]  /*158c0*/  LOP3.LUT R0, R2, R19, RZ, 0xfc, !PT ;  /* 0x0000001302007212 */ /* 0x002fe200078efcff */
[----:B------:R-:W-:Y:S05]  /*158d0*/  WARPSYNC.ALL ;  /* 0x0000000000007948 */ /* 0x000fea0003800000 */
[----:B------:R-:W1:Y:S01]  /*158e0*/  S2R R3, SR_TID.X ;  /* 0x0000000000037919 */ /* 0x000e620000002100 */
[----:B------:R-:W-:-:S05]  /*158f0*/  IMAD.IADD R0, R17, 0x1, R0 ;  /* 0x0000000111007824 */ /* 0x000fca00078e0200 */
[----:B------:R-:W3:Y:S01]  /*15900*/  LDSM.16.MT88.4 R4, [R0+0xe400] ;  /* 0x00e400000004783b */ /* 0x000ee20000004200 */
[----:B-1----:R-:W-:Y:S01]  /*15910*/  LOP3.LUT P1, RZ, R3, 0x4, RZ, 0xc0, !PT ;  /* 0x0000000403ff7812 */ /* 0x002fe2000782c0ff */
[----:B------:R-:W-:-:S05]  /*15920*/  IMAD.MOV.U32 R3, RZ, RZ, 0x40 ;  /* 0x00000040ff037424 */ /* 0x000fca00078e00ff */
[----:B------:R-:W-:-:S05]  /*15930*/  SEL R3, R3, 0xffffffc0, !P1 ;  /* 0xffffffc003037807 */ /* 0x000fca0004800000 */
[----:B------:R-:W-:Y:S01]  /*15940*/  IMAD.IADD R3, R3, 0x1, R19 ;  /* 0x0000000103037824 */ /* 0x000fe200078e0213 */
[----:B---3--:R-:W-:-:S04]  /*15950*/  PRMT R8, R4, 0x6420, R5 ;  /* 0x0000642004087816 */ /* 0x008fc80000000005 */
[----:B------:R-:W-:Y:S02]  /*15960*/  IADD3 R3, R17, R3, R2 ;  /* 0x0000000311037210 */ /* 0x000fe40007ffe002 */
[----:B------:R-:W-:Y:S02]  /*15970*/  PRMT R9, R4, 0x7531, R5 ;  /* 0x0000753104097816 */ /* 0x000fe40000000005 */
[C-C-:B------:R-:W-:Y:S02]  /*15980*/  PRMT R10, R6.reuse, 0x6420, R7.reuse ;  /* 0x00006420060a7816 */ /* 0x140fe40000000007 */
[----:B------:R-:W-:Y:S02]  /*15990*/  PRMT R11, R6, 0x7531, R7 ;  /* 0x00007531060b7816 */ /* 0x000fe40000000007 */
[----:B------:R-:W1:Y:S02]  /*159a0*/  LDSM.16.MT88.4 R4, [R3+0xe400] ;  /* 0x00e400000304783b */ /* 0x000e640000004200 */
[----:B-1----:R-:W-:-:S02]  /*159b0*/  PRMT R14, R6, 0x6420, R7 ;  /* 0x00006420060e7816 */ /* 0x002fc40000000007 */
[----:B------:R-:W-:Y:S02]  /*159c0*/  PRMT R15, R6, 0x7531, R7 ;  /* 0x00007531060f7816 */ /* 0x000fe40000000007 */
[----:B--2---:R-:W-:Y:S02]  /*159d0*/  IADD3 R0, R12, R2, R13 ;  /* 0x000000020c007210 */ /* 0x004fe40007ffe00d */
        /* <DEDUP_REMOVED lines=102> */
.L_x_7702:
        /* <DEDUP_REMOVED lines=13> */
.L_x_7683:
        /* <DEDUP_REMOVED lines=18> */
.L_x_7705:
[----:B------:R-:W-:Y:S05]  /*16230*/  BSYNC B0 ;  /* 0x0000000000007941 */ /* 0x000fea0003800000 */
.L_x_7704:
[----:B------:R-:W-:-:S06]  /*16240*/  UISETP.NE.AND UP0, UPT, UR39, 0x3, UPT ;  /* 0x000000032700788c */ /* 0x000fcc000bf05270 */
[----:B------:R-:W-:-:S13]  /*16250*/  PLOP3.LUT P1, PT, PT, PT, UP0, 0x80, 0x0 ;  /* 0x000000000000781c */ /* 0x000fda0003f2f008 */
[----:B------:R-:W-:Y:S05]  /*16260*/  @!P1 BRA `(.L_x_7706) ;  /* 0x0000000000049947 */ /* 0x000fea0003800000 */
[----:B------:R-:W-:Y:S01]  /*16270*/  BPT.TRAP 0x1 ;  /* 0x000000040000795c */ /* 0x000fe20000300000 */
.L_x_7706:
        /* <DEDUP_REMOVED lines=10> */
.L_x_7761:
[----:B------:R-:W-:Y:S05]  /*16320*/  BSYNC B0 ;  /* 0x0000000000007941 */ /* 0x000fea0003800000 */
.L_x_7707:
[----:B------:R-:W-:Y:S05]  /*16330*/  @!P2 BRA `(.L_x_7709) ;  /* 0x000000000004a947 */ /* 0x000fea0003800000 */
[----:B------:R-:W-:Y:S01]  /*16340*/  BPT.TRAP 0x1 ;  /* 0x000000040000795c */ /* 0x000fe20000300000 */
.L_x_7709:
[----:B------:R-:W0:Y:S02]  /*16350*/  LDL R0, [R1+0x4] ;  /* 0x0000040001007983 */ /* 0x000e240000100800 */
[----:B0-----:R-:W-:-:S04]  /*16360*/  SHF.L.U32 R3, R0, 0x1f, RZ ;  /* 0x0000001f00037819 */ /* 0x001fc800000006ff */
[----:B------:R-:W0:Y:S02]  /*16370*/  SYNCS.PHASECHK.TRANS64.TRYWAIT P1, [R16+URZ+0x2e860], R3 ;  /* 0x02e86003100075a7 */ /* 0x000e24000802017f */
[----:B0-----:R-:W-:Y:S05]  /*16380*/  @!P1 BRA `(.L_x_7710) ;  /* 0x0000001c00489947 */ /* 0x001fea0003800000 */
.L_x_7762:
        /* <DEDUP_REMOVED lines=104> */
.L_x_7711:
        /* <DEDUP_REMOVED lines=13> */
.L_x_7660:
[----:B------:R-:W-:Y:S05]  /*16ae0*/  BSYNC B7 ;  /* 0x0000000000077941 */ /* 0x000fea0003800000 */
.L_x_7658:
        /* <DEDUP_REMOVED lines=13> */
.L_x_7712:
        /* <DEDUP_REMOVED lines=8> */
.L_x_7713:
[----:B-1----:R-:W2:Y:S01]  /*16c40*/  LDL R0, [R1+0x1c] ;  /* 0x00001c0001007983 */ /* 0x002ea20000100800 */
[----:B------:R-:W-:Y:S02]  /*16c50*/  ULDC UR4, c[0x0][0xc38] ;  /* 0x00030e0000047ab9 */ /* 0x000fe40000000800 */
[----:B--2---:R-:W-:-:S13]  /*16c60*/  ISETP.GE.AND P0, PT, R0, UR4, PT ;  /* 0x0000000400007c0c */ /* 0x004fda000bf06270 */
[----:B------:R-:W-:Y:S05]  /*16c70*/  @!P0 BRA `(.L_x_7714) ;  /* 0xffffffc4007c8947 */ /* 0x000fea000383ffff */
.L_x_7655:
        /* <DEDUP_REMOVED lines=12> */
.L_x_7763:
[----:B------:R-:W-:Y:S05]  /*16d40*/  BSYNC B0 ;  /* 0x0000000000007941 */ /* 0x000fea0003800000 */
.L_x_7715:
[----:B------:R-:W-:-:S03]  /*16d50*/  UMOV UR4, 0xffffffff ;  /* 0xffffffff00047882 */ /* 0x000fc60000000000 */
[----:B------:R-:W-:Y:S05]  /*16d60*/  BRA.DIV UR4, `(.L_x_7717) ;  /* 0x0000001204f87947 */ /* 0x000fea000b800000 */
[----:B------:R-:W1:Y:S02]  /*16d70*/  S2R R2, SR_TID.X ;  /* 0x0000000000027919 */ /* 0x000e640000002100 */
[----:B-1----:R-:W-:-:S04]  /*16d80*/  SHF.R.U32.HI R2, RZ, 0x5, R2 ;  /* 0x00000005ff027819 */ /* 0x002fc80000011602 */
[----:B------:R-:W-:-:S05]  /*16d90*/  LOP3.LUT R2, R2, 0x3, RZ, 0xc0, !PT ;  /* 0x0000000302027812 */ /* 0x000fca00078ec0ff */
[----:B------:R1:W2:Y:S02]  /*16da0*/  SHFL.IDX PT, R14, R2, RZ, 0x1f ;  /* 0x00001fff020e7589 */ /* 0x0002a400000e0000 */
.L_x_7766:
[----:B--2---:R-:W-:Y:S01]  /*16db0*/  ISETP.NE.AND P0, PT, R14, RZ, PT ;  /* 0x000000ff0e00720c */ /* 0x004fe20003f05270 */
[----:B------:R-:W-:-:S12]  /*16dc0*/  BSSY B0, `(.L_x_7718) ;  /* 0x000002e000007945 */ /* 0x000fd80003800000 */
[----:B------:R-:W-:Y:S05]  /*16dd0*/  @P0 BRA `(.L_x_7719) ;  /* 0x0000000000b00947 */ /* 0x000fea0003800000 */
[----:B------:R-:W-:-:S03]  /*16de0*/  UMOV UR4, 0xffffffff ;  /* 0xffffffff00047882 */ /* 0x000fc60000000000 */
[----:B------:R-:W-:Y:S05]  /*16df0*/  BRA.DIV UR4, `(.L_x_7720) ;  /* 0x0000001604087947 */ /* 0x000fea000b800000 */
[----:B------:R-:W-:-:S13]  /*16e00*/  ELECT P6, URZ, PT ;  /* 0x00000000003f782f */ /* 0x000fda00038c0000 */
.L_x_7769:
[----:B------:R-:W-:Y:S05]  /*16e10*/  @!P6 BRA `(.L_x_7719) ;  /* 0x0000000000a0e947 */ /* 0x000fea0003800000 */
[----:B------:R-:W-:-:S06]  /*16e20*/  ULOP3.LUT UR4, UR38, 0x2, URZ, 0xfc, !UPT ;  /* 0x0000000226047892 */ /* 0x000fcc000f8efc3f */
[----:B-1----:R-:W-:-:S05]  /*16e30*/  IMAD.U32 R2, RZ, RZ, UR4 ;  /* 0x00000004ff027e24 */ /* 0x002fca000f8e00ff */
[----:B------:R-:W-:-:S13]  /*16e40*/  ISETP.NE.AND P0, PT, R2, 0x3, PT ;  /* 0x000000030200780c */ /* 0x000fda0003f05270 */
[----:B------:R-:W-:Y:S05]  /*16e50*/  @!P0 BRA `(.L_x_7721) ;  /* 0x0000000000048947 */ /* 0x000fea0003800000 */
[----:B------:R-:W-:Y:S01]  /*16e60*/  BPT.TRAP 0x1 ;  /* 0x000000040000795c */ /* 0x000fe20000300000 */
.L_x_7721:
        /* <DEDUP_REMOVED lines=14> */
.L_x_7770:
[----:B------:R-:W1:Y:S02]  /*16f50*/  SYNCS.PHASECHK.TRANS64.TRYWAIT P1, [R7+URZ], R2 ;  /* 0x00000002070075a7 */ /* 0x000e64000802017f */
[----:B-1----:R-:W-:Y:S05]  /*16f60*/  @!P1 BRA `(.L_x_7723) ;  /* 0x0000001000e09947 */ /* 0x002fea0003800000 */
.L_x_7771:
[----:B------:R-:W-:Y:S05]  /*16f70*/  @!P0 BRA `(.L_x_7724) ;  /* 0x0000000000048947 */ /* 0x000fea0003800000 */
[----:B------:R-:W-:Y:S01]  /*16f80*/  BPT.TRAP 0x1 ;  /* 0x000000040000795c */ /* 0x000fe20000300000 */
.L_x_7724:
[----:B------:R-:W2:Y:S02]  /*16f90*/  LDL.LU R4, [R1] ;  /* 0x0000000001047983 */ /* 0x000ea40000300800 */
[----:B--2---:R-:W-:-:S04]  /*16fa0*/  IMAD R4, R4, 0x8, R0 ;  /* 0x0000000804047824 */ /* 0x004fc800078e0200 */
[----:B------:R-:W2:Y:S02]  /*16fb0*/  SYNCS.PHASECHK.TRANS64.TRYWAIT P1, [R4+URZ+0x2e860], R5 ;  /* 0x02e86005040075a7 */ /* 0x000ea4000802017f */
[----:B--2---:R-:W-:Y:S05]  /*16fc0*/  @!P1 BRA `(.L_x_7725) ;  /* 0x0000001000dc9947 */ /* 0x004fea0003800000 */
.L_x_7772:
[----:B------:R-:W-:Y:S05]  /*16fd0*/  @!P0 BRA `(.L_x_7726) ;  /* 0x0000000000048947 */ /* 0x000fea0003800000 */
[----:B------:R-:W-:Y:S01]  /*16fe0*/  BPT.TRAP 0x1 ;  /* 0x000000040000795c */ /* 0x000fe20000300000 */
.L_x_7726:
[----:B------:R-:W-:-:S04]  /*16ff0*/  IMAD R3, R3, 0x8, R0 ;  /* 0x0000000803037824 */ /* 0x000fc800078e0200 */
[----:B------:R-:W3:Y:S02]  /*17000*/  SYNCS.PHASECHK.TRANS64.TRYWAIT P1, [R3+URZ+0x2e860], R2 ;  /* 0x02e86002030075a7 */ /* 0x000ee4000802017f */
[----:B---3--:R-:W-:Y:S05]  /*17010*/  @!P1 BRA `(.L_x_7727) ;  /* 0x0000001000dc9947 */ /* 0x008fea0003800000 */
.L_x_7773:
[----:B------:R-:W-:Y:S05]  /*17020*/  @!P0 BRA `(.L_x_7728) ;  /* 0x0000000000048947 */ /* 0x000fea0003800000 */
[----:B------:R-:W-:Y:S01]  /*17030*/  BPT.TRAP 0x1 ;  /* 0x000000040000795c */ /* 0x000fe20000300000 */
.L_x_7728:
[----:B------:R-:W4:Y:S02]  /*17040*/  SYNCS.PHASECHK.TRANS64.TRYWAIT P0, [R4+URZ+0x2e880], R5 ;  /* 0x02e88005040075a7 */ /* 0x000f24000800017f */
[----:B----4-:R-:W-:Y:S05]  /*17050*/  @!P0 BRA `(.L_x_7729) ;  /* 0x0000001000e08947 */ /* 0x010fea0003800000 */
.L_x_7730:
[----:B------:R0:W0:Y:S02]  /*17060*/  SYNCS.PHASECHK.TRANS64.TRYWAIT P0, [R3+URZ+0x2e880], R2 ;  /* 0x02e88002030075a7 */ /* 0x000024000800017f */
[----:B0-----:R-:W-:Y:S05]  /*17070*/  @!P0 NANOSLEEP.SYNCS 0x989680 ;  /* 0x009896800000895d */ /* 0x001fea0003900000 */
[----:B------:R-:W0:Y:S02]  /*17080*/  @!P0 SYNCS.PHASECHK.TRANS64 P0, [R3+URZ+0x2e880], R2 ;  /* 0x02e88002030085a7 */ /* 0x000e24000800007f */
[----:B0-----:R-:W-:Y:S05]  /*17090*/  @!P0 BRA `(.L_x_7730) ;  /* 0xfffffffc00f08947 */ /* 0x001fea000383ffff */
.L_x_7719:
[----:B------:R-:W-:Y:S05]  /*170a0*/  BSYNC B0 ;  /* 0x0000000000007941 */ /* 0x000fea0003800000 */
.L_x_7718:
[----:B------:R-:W-:Y:S05]  /*170b0*/  EXIT ;  /* 0x000000000000794d */ /* 0x000fea0003800000 */
.L_x_7605:
[----:B0-----:R-:W-:-:S04]  /*170c0*/  IMAD.U32 R3, RZ, RZ, UR41 ;  /* 0x00000029ff037e24 */ /* 0x001fc8000f8e00ff */
[----:B------:R0:W1:Y:S03]  /*170d0*/  SYNCS.PHASECHK.TRANS64.TRYWAIT P1, [R3+URZ+0x2e800], R6 ;  /* 0x02e80006030075a7 */ /* 0x000066000802017f */
[----:B-1----:R-:W-:Y:S05]  /*170e0*/  @!P1 NANOSLEEP.SYNCS 0x989680 ;  /* 0x009896800000995d */ /* 0x002fea0003900000 */
[----:B------:R-:W1:Y:S02]  /*170f0*/  @!P1 SYNCS.PHASECHK.TRANS64 P1, [R3+URZ+0x2e800], R6 ;  /* 0x02e80006030095a7 */ /* 0x000e64000802007f */
[----:B-1----:R-:W-:Y:S05]  /*17100*/  @!P1 BRA `(.L_x_7605) ;  /* 0xfffffffc00ec9947 */ /* 0x002fea000383ffff */
[----:B------:R-:W-:Y:S05]  /*17110*/  BRA `(.L_x_7731) ;  /* 0xfffffea800387947 */ /* 0x000fea000383ffff */
.L_x_7609:
[----:B-1----:R1:W2:Y:S02]  /*17120*/  SYNCS.PHASECHK.TRANS64.TRYWAIT P1, [R2+URZ+0x2e830], R3 ;  /* 0x02e83003020075a7 */ /* 0x0022a4000802017f */
[----:B--2---:R-:W-:Y:S05]  /*17130*/  @!P1 NANOSLEEP.SYNCS 0x989680 ;  /* 0x009896800000995d */ /* 0x004fea0003900000 */
[----:B------:R-:W2:Y:S02]  /*17140*/  @!P1 SYNCS.PHASECHK.TRANS64 P1, [R2+URZ+0x2e830], R3 ;  /* 0x02e83003020095a7 */ /* 0x000ea4000802007f */
[----:B--2---:R-:W-:Y:S05]  /*17150*/  @!P1 BRA `(.L_x_7609) ;  /* 0xfffffffc00f09947 */ /* 0x004fea000383ffff */
[----:B------:R-:W-:Y:S05]  /*17160*/  BRA `(.L_x_7608) ;  /* 0xfffffea800547947 */ /* 0x000fea000383ffff */
.L_x_7614:
[----:B-1----:R-:W-:-:S04]  /*17170*/  IMAD.U32 R8, RZ, RZ, UR6 ;  /* 0x00000006ff087e24 */ /* 0x002fc8000f8e00ff */
[----:B------:R1:W2:Y:S03]  /*17180*/  SYNCS.PHASECHK.TRANS64.TRYWAIT P3, [R8+URZ+0x2e830], R7 ;  /* 0x02e83007080075a7 */ /* 0x0002a6000806017f */
[----:B--2---:R-:W-:Y:S05]  /*17190*/  @!P3 NANOSLEEP.SYNCS 0x989680 ;  /* 0x009896800000b95d */ /* 0x004fea0003900000 */
[----:B------:R-:W2:Y:S02]  /*171a0*/  @!P3 SYNCS.PHASECHK.TRANS64 P3, [R8+URZ+0x2e830], R7 ;  /* 0x02e830070800b5a7 */ /* 0x000ea4000806007f */
[----:B--2---:R-:W-:Y:S05]  /*171b0*/  @!P3 BRA `(.L_x_7614) ;  /* 0xfffffffc00ecb947 */ /* 0x004fea000383ffff */
[----:B------:R-:W-:Y:S05]  /*171c0*/  BRA `(.L_x_7611) ;  /* 0xfffffef400b87947 */ /* 0x000fea000383ffff */
.L_x_7618:
[----:B-1----:R-:W-:-:S04]  /*171d0*/  IMAD.U32 R8, RZ, RZ, UR6 ;  /* 0x00000006ff087e24 */ /* 0x002fc8000f8e00ff */
[----:B------:R1:W2:Y:S03]  /*171e0*/  SYNCS.PHASECHK.TRANS64.TRYWAIT P3, [R8+URZ+0x2e850], R7 ;  /* 0x02e85007080075a7 */ /* 0x0002a6000806017f */
[----:B--2---:R-:W-:Y:S05]  /*171f0*/  @!P3 NANOSLEEP.SYNCS 0x989680 ;  /* 0x009896800000b95d */ /* 0x004fea0003900000 */
[----:B------:R-:W2:Y:S02]  /*17200*/  @!P3 SYNCS.PHASECHK.TRANS64 P3, [R8+URZ+0x2e850], R7 ;  /* 0x02e850070800b5a7 */ /* 0x000ea4000806007f */
[----:B--2---:R-:W-:Y:S05]  /*17210*/  @!P3 BRA `(.L_x_7618) ;  /* 0xfffffffc00ecb947 */ /* 0x004fea000383ffff */
[----:B------:R-:W-:Y:S05]  /*17220*/  BRA `(.L_x_7615) ;  /* 0xffffff0000b47947 */ /* 0x000fea000383ffff */
.L_x_7625:
[----:B-1----:R-:W-:-:S04]  /*17230*/  IMAD.U32 R8, RZ, RZ, UR6 ;  /* 0x00000006ff087e24 */ /* 0x002fc8000f8e00ff */
[----:B------:R1:W2:Y:S03]  /*17240*/  SYNCS.PHASECHK.TRANS64.TRYWAIT P2, [R8+URZ+0x2e830], R7 ;  /* 0x02e83007080075a7 */ /* 0x0002a6000804017f */
[----:B--2---:R-:W-:Y:S05]  /*17250*/  @!P2 NANOSLEEP.SYNCS 0x989680 ;  /* 0x009896800000a95d */ /* 0x004fea0003900000 */
[----:B------:R-:W2:Y:S02]  /*17260*/  @!P2 SYNCS.PHASECHK.TRANS64 P2, [R8+URZ+0x2e830], R7 ;  /* 0x02e830070800a5a7 */ /* 0x000ea4000804007f */
[----:B--2---:R-:W-:Y:S05]  /*17270*/  @!P2 BRA `(.L_x_7625) ;  /* 0xfffffffc00eca947 */ /* 0x004fea000383ffff */
[----:B------:R-:W-:Y:S05]  /*17280*/  BRA `(.L_x_7622) ;  /* 0xffffff48008c7947 */ /* 0x000fea000383ffff */
.L_x_7629:
[----:B-1----:R-:W-:-:S04]  /*17290*/  IMAD.U32 R8, RZ, RZ, UR6 ;  /* 0x00000006ff087e24 */ /* 0x002fc8000f8e00ff */
[----:B------:R1:W2:Y:S03]  /*172a0*/  SYNCS.PHASECHK.TRANS64.TRYWAIT P2, [R8+URZ+0x2e850], R7 ;  /* 0x02e85007080075a7 */ /* 0x0002a6000804017f */
[----:B--2---:R-:W-:Y:S05]  /*172b0*/  @!P2 NANOSLEEP.SYNCS 0x989680 ;  /* 0x009896800000a95d */ /* 0x004fea0003900000 */
[----:B------:R-:W2:Y:S02]  /*172c0*/  @!P2 SYNCS.PHASECHK.TRANS64 P2, [R8+URZ+0x2e850], R7 ;  /* 0x02e850070800a5a7 */ /* 0x000ea4000804007f */
[----:B--2---:R-:W-:Y:S05]  /*172d0*/  @!P2 BRA `(.L_x_7629) ;  /* 0xfffffffc00eca947 */ /* 0x004fea000383ffff */
[----:B------:R-:W-:Y:S05]  /*172e0*/  BRA `(.L_x_7626) ;  /* 0xffffff54007c7947 */ /* 0x000fea000383ffff */
.L_x_7635:
[----:B-1----:R-:W-:-:S04]  /*172f0*/  IMAD.U32 R5, RZ, RZ, UR4 ;  /* 0x00000004ff057e24 */ /* 0x002fc8000f8e00ff */
[----:B------:R1:W2:Y:S03]  /*17300*/  SYNCS.PHASECHK.TRANS64.TRYWAIT P1, [R5+URZ+0x2e850], R0 ;  /* 0x02e85000050075a7 */ /* 0x0002a6000802017f */
[----:B--2---:R-:W-:Y:S05]  /*17310*/  @!P1 NANOSLEEP.SYNCS 0x989680 ;  /* 0x009896800000995d */ /* 0x004fea0003900000 */
[----:B------:R-:W2:Y:S02]  /*17320*/  @!P1 SYNCS.PHASECHK.TRANS64 P1, [R5+URZ+0x2e850], R0 ;  /* 0x02e85000050095a7 */ /* 0x000ea4000802007f */
[----:B--2---:R-:W-:Y:S05]  /*17330*/  @!P1 BRA `(.L_x_7635) ;  /* 0xfffffffc00ec9947 */ /* 0x004fea000383ffff */
[----:B------:R-:W-:Y:S05]  /*17340*/  BRA `(.L_x_7634) ;  /* 0xffffff8c003c7947 */ /* 0x000fea000383ffff */
.L_x_7669:
[----:B------:R-:W-:Y:S02]  /*17350*/  IMAD.MOV.U32 R13, RZ, RZ, R0 ;  /* 0x000000ffff0d7224 */ /* 0x000fe400078e0000 */
[----:B------:R-:W-:Y:S02]  /*17360*/  IMAD.MOV.U32 R12, RZ, RZ, RZ ;  /* 0x000000ffff0c7224 */ /* 0x000fe400078e00ff */
[----:B------:R-:W-:Y:S02]  /*17370*/  IMAD.MOV.U32 R11, RZ, RZ, 0x1f ;  /* 0x0000001fff0b7424 */ /* 0x000fe400078e00ff */
[----:B------:R-:W-:-:S07]  /*17380*/  IMAD.MOV.U32 R15, RZ, RZ, -0x1 ;  /* 0xffffffffff0f7424 */ /* 0x000fce00078e00ff */
[----:B-1----:R-:W-:Y:S05]  /*17390*/  WARPSYNC.COLLECTIVE R15, `(.L_x_7732) ;  /* 0x000000000f087348 */ /* 0x002fea0003c00000 */
[----:B------:R0:W2:Y:S02]  /*173a0*/  SHFL.IDX P6, R14, R13, R12, R11 ;  /* 0x0000000c0d0e7389 */ /* 0x0000a400000c000b */
[----:B012---:R-:W-:Y:S01]  /*173b0*/  ENDCOLLECTIVE ;  /* 0x000000000000791b */ /* 0x007fe20003800000 */
.L_x_7732:
[----:B------:R-:W-:Y:S05]  /*173c0*/  BRA `(.L_x_7733) ;  /* 0xffffffc800f47947 */ /* 0x000fea000383ffff */
.L_x_7671:
[----:B------:R-:W-:Y:S01]  /*173d0*/  BSSY B0, `(.L_x_7734) ;  /* 0x0000006000007945 */ /* 0x000fe20003800000 */
[----:B------:R-:W-:-:S07]  /*173e0*/  IMAD.MOV.U32 R15, RZ, RZ, -0x1 ;  /* 0xffffffffff0f7424 */ /* 0x000fce00078e00ff */
[----:B-1----:R-:W-:Y:S05]  /*173f0*/  WARPSYNC.COLLECTIVE R15, `(.L_x_7735) ;  /* 0x000000000f0c7348 */ /* 0x002fea0003c00000 */
[----:B------:R-:W-:Y:S02]  /*17400*/  ELECT P6, UR62, PT ;  /* 0x00000000003e782f */ /* 0x000fe400038c0000 */
[----:B------:R-:W-:Y:S01]  /*17410*/  MOV R14, UR62 ;  /* 0x0000003e000e7c02 */ /* 0x000fe20008000f00 */
[----:B-1----:R-:W-:Y:S10]  /*17420*/  ENDCOLLECTIVE ;  /* 0x000000000000791b */ /* 0x002ff40003800000 */
.L_x_7735:
[----:B------:R-:W-:Y:S05]  /*17430*/  BSYNC B0 ;  /* 0x0000000000007941 */ /* 0x000fea0003800000 */
.L_x_7734:
[----:B------:R-:W-:Y:S05]  /*17440*/  BRA `(.L_x_7736) ;  /* 0xffffffcc00047947 */ /* 0x000fea000383ffff */
.L_x_7673:
[----:B0-----:R0:W2:Y:S02]  /*17450*/  SYNCS.PHASECHK.TRANS64.TRYWAIT P1, [R4+URZ+0x2e880], R3 ;  /* 0x02e88003040075a7 */ /* 0x0010a4000802017f */
[----:B--2---:R-:W-:Y:S05]  /*17460*/  @!P1 NANOSLEEP.SYNCS 0x989680 ;  /* 0x009896800000995d */ /* 0x004fea0003900000 */
[----:B------:R-:W2:Y:S02]  /*17470*/  @!P1 SYNCS.PHASECHK.TRANS64 P1, [R4+URZ+0x2e880], R3 ;  /* 0x02e88003040095a7 */ /* 0x000ea4000802007f */
[----:B--2---:R-:W-:Y:S05]  /*17480*/  @!P1 BRA `(.L_x_7673) ;  /* 0xfffffffc00f09947 */ /* 0x004fea000383ffff */
[----:B------:R-:W-:Y:S05]  /*17490*/  BRA `(.L_x_7737) ;  /* 0xffffffcc00647947 */ /* 0x000fea000383ffff */
.L_x_7675:
[----:B--2---:R2:W3:Y:S02]  /*174a0*/  SYNCS.PHASECHK.TRANS64.TRYWAIT P1, [R4+URZ+0x2e840], R3 ;  /* 0x02e84003040075a7 */ /* 0x0044e4000802017f */
[----:B---3--:R-:W-:Y:S05]  /*174b0*/  @!P1 NANOSLEEP.SYNCS 0x989680 ;  /* 0x009896800000995d */ /* 0x008fea0003900000 */
[----:B------:R-:W3:Y:S02]  /*174c0*/  @!P1 SYNCS.PHASECHK.TRANS64 P1, [R4+URZ+0x2e840], R3 ;  /* 0x02e84003040095a7 */ /* 0x000ee4000802007f */
[----:B---3--:R-:W-:Y:S05]  /*174d0*/  @!P1 BRA `(.L_x_7675) ;  /* 0xfffffffc00f09947 */ /* 0x008fea000383ffff */
[----:B------:R-:W-:Y:S05]  /*174e0*/  BRA `(.L_x_7738) ;  /* 0xffffffcc00b47947 */ /* 0x000fea000383ffff */
.L_x_7679:
        /* <DEDUP_REMOVED lines=10> */
.L_x_7739:
[----:B------:R-:W-:Y:S02]  /*17590*/  IMAD R4, R4, 0x80, R8 ;  /* 0x0000008004047824 */ /* 0x000fe400078e0208 */
[----:B------:R-:W-:Y:S02]  /*175a0*/  IMAD.MOV.U32 R13, RZ, RZ, R0 ;  /* 0x000000ffff0d7224 */ /* 0x000fe400078e0000 */
[----:B------:R-:W-:-:S07]  /*175b0*/  IMAD.MOV.U32 R5, RZ, RZ, R14 ;  /* 0x000000ffff057224 */ /* 0x000fce00078e000e */
[----:B------:R-:W-:Y:S05]  /*175c0*/  WARPSYNC.COLLECTIVE R15, `(.L_x_7740) ;  /* 0x000000000f087348 */ /* 0x000fea0003c00000 */
[----:B------:R0:W1:Y:S02]  /*175d0*/  SHFL.IDX P6, R14, R13, R12, R11 ;  /* 0x0000000c0d0e7389 */ /* 0x00006400000c000b */
[----:B01----:R-:W-:Y:S01]  /*175e0*/  ENDCOLLECTIVE ;  /* 0x000000000000791b */ /* 0x003fe20003800000 */
.L_x_7740:
        /* <DEDUP_REMOVED lines=9> */
.L_x_7741:
[----:B------:R-:W-:-:S05]  /*17680*/  @!P1 IADD3 R6, P2, R18, R6, RZ ;  /* 0x0000000612069210 */ /* 0x000fca0007f5e0ff */
[----:B------:R-:W-:-:S04]  /*17690*/  @!P1 IMAD.X R5, RZ, RZ, R5, P2 ;  /* 0x000000ffff059224 */ /* 0x000fc800010e0605 */
        /* <DEDUP_REMOVED lines=13> */
.L_x_7742:
[----:B------:R-:W-:Y:S02]  /*17770*/  IMAD.MOV.U32 R13, RZ, RZ, R2 ;  /* 0x000000ffff0d7224 */ /* 0x000fe400078e0002 */
[----:B------:R-:W-:Y:S02]  /*17780*/  IMAD.MOV.U32 R12, RZ, RZ, 0x2 ;  /* 0x00000002ff0c7424 */ /* 0x000fe400078e00ff */
[----:B------:R-:W-:-:S07]  /*17790*/  IMAD.MOV.U32 R8, RZ, RZ, R14 ;  /* 0x000000ffff087224 */ /* 0x000fce00078e000e */
[----:B------:R-:W-:Y:S05]  /*177a0*/  WARPSYNC.COLLECTIVE R15, `(.L_x_7743) ;  /* 0x000000000f087348 */ /* 0x000fea0003c00000 */
[----:B------:R0:W1:Y:S02]  /*177b0*/  SHFL.IDX P6, R14, R13, R12, R11 ;  /* 0x0000000c0d0e7389 */ /* 0x00006400000c000b */
[----:B01----:R-:W-:Y:S01]  /*177c0*/  ENDCOLLECTIVE ;  /* 0x000000000000791b */ /* 0x003fe20003800000 */
.L_x_7743:
[----:B------:R-:W-:Y:S01]  /*177d0*/  @!P1 IADD3 R6, P2, R18, R8, RZ ;  /* 0x0000000812069210 */ /* 0x000fe20007f5e0ff */
[----:B------:R-:W-:-:S04]  /*177e0*/  VIADD R8, R4, 0x60 ;  /* 0x0000006004087836 */ /* 0x000fc80000000000 */
[----:B------:R-:W-:-:S05]  /*177f0*/  @!P1 IMAD.X R7, RZ, RZ, R9, P2 ;  /* 0x000000ffff079224 */ /* 0x000fca00010e0609 */
[----:B------:R-:W-:Y:S01]  /*17800*/  @!PT LDS RZ, [RZ] ;  /* 0x00000000fffff984 */ /* 0x000fe20000000800 */
[----:B------:R-:W-:Y:S01]  /*17810*/  @!PT LDS RZ, [RZ] ;  /* 0x00000000fffff984 */ /* 0x000fe20000000800 */
[----:B------:R-:W-:Y:S01]  /*17820*/  @!PT LDS RZ, [RZ] ;  /* 0x00000000fffff984 */ /* 0x000fe20000000800 */
[----:B------:R0:W-:Y:S01]  /*17830*/  @!P1 LDGSTS.E.BYPASS.LTC128B.128 [R10+0x1cc00], desc[UR48][R6.64], !P0 ;  /* 0x1cc00000060a9fae */ /* 0x0001e2000c101d70 */
[----:B------:R-:W-:Y:S01]  /*17840*/  IMAD.MOV.U32 R13, RZ, RZ, R0 ;  /* 0x000000ffff0d7224 */ /* 0x000fe200078e0000 */
[----:B------:R-:W-:Y:S01]  /*17850*/  ISETP.GE.AND P1, PT, R5, R3, PT ;  /* 0x000000030500720c */ /* 0x000fe20003f26270 */
[----:B------:R-:W-:-:S12]  /*17860*/  IMAD.MOV.U32 R5, RZ, RZ, R14 ;  /* 0x000000ffff057224 */ /* 0x000fd800078e000e */
[----:B0-----:R-:W-:Y:S05]  /*17870*/  WARPSYNC.COLLECTIVE R15, `(.L_x_7744) ;  /* 0x000000000f087348 */ /* 0x001fea0003c00000 */
[----:B------:R1:W2:Y:S02]  /*17880*/  SHFL.IDX P6, R14, R13, R12, R11 ;  /* 0x0000000c0d0e7389 */ /* 0x0002a400000c000b */
[----:B012---:R-:W-:Y:S01]  /*17890*/  ENDCOLLECTIVE ;  /* 0x000000000000791b */ /* 0x007fe20003800000 */
.L_x_7744:
[----:B------:R-:W-:Y:S02]  /*178a0*/  IMAD.MOV.U32 R13, RZ, RZ, R2 ;  /* 0x000000ffff0d7224 */ /* 0x000fe400078e0002 */
[----:B------:R-:W-:Y:S02]  /*178b0*/  IMAD.MOV.U32 R12, RZ, RZ, 0x3 ;  /* 0x00000003ff0c7424 */ /* 0x000fe400078e00ff */
[----:B------:R-:W-:-:S07]  /*178c0*/  IMAD.MOV.U32 R6, RZ, RZ, R14 ;  /* 0x000000ffff067224 */ /* 0x000fce00078e000e */
[----:B------:R-:W-:Y:S05]  /*178d0*/  WARPSYNC.COLLECTIVE R15, `(.L_x_7745) ;  /* 0x000000000f087348 */ /* 0x000fea0003c00000 */
[----:B------:R0:W1:Y:S02]  /*178e0*/  SHFL.IDX P6, R14, R13, R12, R11 ;  /* 0x0000000c0d0e7389 */ /* 0x00006400000c000b */
[----:B01----:R-:W-:Y:S01]  /*178f0*/  ENDCOLLECTIVE ;  /* 0x000000000000791b */ /* 0x003fe20003800000 */
.L_x_7745:
        /* <DEDUP_REMOVED lines=14> */
.L_x_7746:
[----:B------:R-:W-:Y:S02]  /*179e0*/  IMAD.MOV.U32 R13, RZ, RZ, R2 ;  /* 0x000000ffff0d7224 */ /* 0x000fe400078e0002 */
[----:B------:R-:W-:Y:S02]  /*179f0*/  IMAD.MOV.U32 R12, RZ, RZ, 0x4 ;  /* 0x00000004ff0c7424 */ /* 0x000fe400078e00ff */
[----:B------:R-:W-:-:S07]  /*17a00*/  IMAD.MOV.U32 R6, RZ, RZ, R14 ;  /* 0x000000ffff067224 */ /* 0x000fce00078e000e */
[----:B------:R-:W-:Y:S05]  /*17a10*/  WARPSYNC.COLLECTIVE R15, `(.L_x_7747) ;  /* 0x000000000f087348 */ /* 0x000fea0003c00000 */
[----:B------:R0:W1:Y:S02]  /*17a20*/  SHFL.IDX P6, R14, R13, R12, R11 ;  /* 0x0000000c0d0e7389 */ /* 0x00006400000c000b */
[----:B01----:R-:W-:Y:S01]  /*17a30*/  ENDCOLLECTIVE ;  /* 0x000000000000791b */ /* 0x003fe20003800000 */
.L_x_7747:
        /* <DEDUP_REMOVED lines=14> */
.L_x_7748:
[----:B------:R-:W-:Y:S02]  /*17b20*/  IMAD.MOV.U32 R13, RZ, RZ, R2 ;  /* 0x000000ffff0d7224 */ /* 0x000fe400078e0002 */
[----:B------:R-:W-:Y:S02]  /*17b30*/  IMAD.MOV.U32 R12, RZ, RZ, 0x5 ;  /* 0x00000005ff0c7424 */ /* 0x000fe400078e00ff */
[----:B------:R-:W-:-:S07]  /*17b40*/  IMAD.MOV.U32 R6, RZ, RZ, R14 ;  /* 0x000000ffff067224 */ /* 0x000fce00078e000e */
[----:B------:R-:W-:Y:S05]  /*17b50*/  WARPSYNC.COLLECTIVE R15, `(.L_x_7749) ;  /* 0x000000000f087348 */ /* 0x000fea0003c00000 */
[----:B------:R0:W1:Y:S02]  /*17b60*/  SHFL.IDX P6, R14, R13, R12, R11 ;  /* 0x0000000c0d0e7389 */ /* 0x00006400000c000b */
[----:B01----:R-:W-:Y:S01]  /*17b70*/  ENDCOLLECTIVE ;  /* 0x000000000000791b */ /* 0x003fe20003800000 */
.L_x_7749:
        /* <DEDUP_REMOVED lines=14> */
.L_x_7750:
[----:B------:R-:W-:Y:S02]  /*17c60*/  IMAD.MOV.U32 R13, RZ, RZ, R2 ;  /* 0x000000ffff0d7224 */ /* 0x000fe400078e0002 */
[----:B------:R-:W-:Y:S02]  /*17c70*/  IMAD.MOV.U32 R12, RZ, RZ, 0x6 ;  /* 0x00000006ff0c7424 */ /* 0x000fe400078e00ff */
[----:B------:R-:W-:-:S07]  /*17c80*/  IMAD.MOV.U32 R6, RZ, RZ, R14 ;  /* 0x000000ffff067224 */ /* 0x000fce00078e000e */
[----:B------:R-:W-:Y:S05]  /*17c90*/  WARPSYNC.COLLECTIVE R15, `(.L_x_7751) ;  /* 0x000000000f087348 */ /* 0x000fea0003c00000 */
[----:B------:R0:W1:Y:S02]  /*17ca0*/  SHFL.IDX P6, R14, R13, R12, R11 ;  /* 0x0000000c0d0e7389 */ /* 0x00006400000c000b */
[----:B01----:R-:W-:Y:S01]  /*17cb0*/  ENDCOLLECTIVE ;  /* 0x000000000000791b */ /* 0x003fe20003800000 */
.L_x_7751:
        /* <DEDUP_REMOVED lines=13> */
.L_x_7752:
[----:B------:R-:W-:Y:S02]  /*17d90*/  IMAD.MOV.U32 R13, RZ, RZ, R2 ;  /* 0x000000ffff0d7224 */ /* 0x000fe400078e0002 */
[----:B------:R-:W-:Y:S02]  /*17da0*/  IMAD.MOV.U32 R12, RZ, RZ, 0x7 ;  /* 0x00000007ff0c7424 */ /* 0x000fe400078e00ff */
[----:B------:R-:W-:-:S07]  /*17db0*/  IMAD.MOV.U32 R6, RZ, RZ, R14 ;  /* 0x000000ffff067224 */ /* 0x000fce00078e000e */
[----:B------:R-:W-:Y:S05]  /*17dc0*/  WARPSYNC.COLLECTIVE R15, `(.L_x_7753) ;  /* 0x000000000f087348 */ /* 0x000fea0003c00000 */
[----:B------:R0:W1:Y:S02]  /*17dd0*/  SHFL.IDX P6, R14, R13, R12, R11 ;  /* 0x0000000c0d0e7389 */ /* 0x00006400000c000b */
[----:B01----:R-:W-:Y:S01]  /*17de0*/  ENDCOLLECTIVE ;  /* 0x000000000000791b */ /* 0x003fe20003800000 */
.L_x_7753:
        /* <DEDUP_REMOVED lines=12> */
.L_x_7754:
[----:B------:R-:W-:Y:S01]  /*17eb0*/  IMAD.MOV.U32 R0, RZ, RZ, R14 ;  /* 0x000000ffff007224 */ /* 0x000fe200078e000e */
[----:B------:R-:W-:Y:S06]  /*17ec0*/  BRA `(.L_x_7755) ;  /* 0xffffffcc00dc7947 */ /* 0x000fec000383ffff */
.L_x_7682:
[----:B0-----:R0:W1:Y:S02]  /*17ed0*/  SYNCS.PHASECHK.TRANS64.TRYWAIT P0, [R17+URZ+0x2e820], R0 ;  /* 0x02e82000110075a7 */ /* 0x001064000800017f */
[----:B-1----:R-:W-:Y:S05]  /*17ee0*/  @!P0 NANOSLEEP.SYNCS 0x989680 ;  /* 0x009896800000895d */ /* 0x002fea0003900000 */
[----:B------:R-:W1:Y:S02]  /*17ef0*/  @!P0 SYNCS.PHASECHK.TRANS64 P0, [R17+URZ+0x2e820], R0 ;  /* 0x02e82000110085a7 */ /* 0x000e64000800007f */
[----:B-1----:R-:W-:Y:S05]  /*17f00*/  @!P0 BRA `(.L_x_7682) ;  /* 0xfffffffc00f08947 */ /* 0x002fea000383ffff */
[----:B------:R-:W-:Y:S05]  /*17f10*/  BRA `(.L_x_7756) ;  /* 0xffffffd000387947 */ /* 0x000fea000383ffff */
.L_x_7688:
[----:B-1----:R1:W2:Y:S02]  /*17f20*/  SYNCS.PHASECHK.TRANS64.TRYWAIT P0, [R4+URZ+0x2e880], R3 ;  /* 0x02e88003040075a7 */ /* 0x0022a4000800017f */
[----:B--2---:R-:W-:Y:S05]  /*17f30*/  @!P0 NANOSLEEP.SYNCS 0x989680 ;  /* 0x009896800000895d */ /* 0x004fea0003900000 */
[----:B------:R-:W2:Y:S02]  /*17f40*/  @!P0 SYNCS.PHASECHK.TRANS64 P0, [R4+URZ+0x2e880], R3 ;  /* 0x02e88003040085a7 */ /* 0x000ea4000800007f */
[----:B--2---:R-:W-:Y:S05]  /*17f50*/  @!P0 BRA `(.L_x_7688) ;  /* 0xfffffffc00f08947 */ /* 0x004fea000383ffff */
[----:B------:R-:W-:Y:S05]  /*17f60*/  BRA `(.L_x_7757) ;  /* 0xffffffd000f07947 */ /* 0x000fea000383ffff */
.L_x_7693:
[----:B--2---:R2:W3:Y:S02]  /*17f70*/  SYNCS.PHASECHK.TRANS64.TRYWAIT P0, [R4+URZ+0x2e840], R3 ;  /* 0x02e84003040075a7 */ /* 0x0044e4000800017f */
[----:B---3--:R-:W-:Y:S05]  /*17f80*/  @!P0 NANOSLEEP.SYNCS 0x989680 ;  /* 0x009896800000895d */ /* 0x008fea0003900000 */
[----:B------:R-:W3:Y:S02]  /*17f90*/  @!P0 SYNCS.PHASECHK.TRANS64 P0, [R4+URZ+0x2e840], R3 ;  /* 0x02e84003040085a7 */ /* 0x000ee4000800007f */
[----:B---3--:R-:W-:Y:S05]  /*17fa0*/  @!P0 BRA `(.L_x_7693) ;  /* 0xfffffffc00f08947 */ /* 0x008fea000383ffff */
[----:B------:R-:W-:Y:S05]  /*17fb0*/  BRA `(.L_x_7758) ;  /* 0xffffffd4006c7947 */ /* 0x000fea000383ffff */
.L_x_7699:
[----:B-1----:R1:W2:Y:S02]  /*17fc0*/  SYNCS.PHASECHK.TRANS64.TRYWAIT P1, [R20+URZ+0x2e870], R2 ;  /* 0x02e87002140075a7 */ /* 0x0022a4000802017f */
[----:B--2---:R-:W-:Y:S05]  /*17fd0*/  @!P1 NANOSLEEP.SYNCS 0x989680 ;  /* 0x009896800000995d */ /* 0x004fea0003900000 */
[----:B------:R-:W2:Y:S02]  /*17fe0*/  @!P1 SYNCS.PHASECHK.TRANS64 P1, [R20+URZ+0x2e870], R2 ;  /* 0x02e87002140095a7 */ /* 0x000ea4000802007f */
[----:B--2---:R-:W-:Y:S05]  /*17ff0*/  @!P1 BRA `(.L_x_7699) ;  /* 0xfffffffc00f09947 */ /* 0x004fea000383ffff */
[----:B------:R-:W-:Y:S05]  /*18000*/  BRA `(.L_x_7759) ;  /* 0xffffffd800087947 */ /* 0x000fea000383ffff */
.L_x_7701:
[----:B-1----:R1:W2:Y:S02]  /*18010*/  SYNCS.PHASECHK.TRANS64.TRYWAIT P1, [R20+URZ+0x2e860], R0 ;  /* 0x02e86000140075a7 */ /* 0x0022a4000802017f */
[----:B--2---:R-:W-:Y:S05]  /*18020*/  @!P1 NANOSLEEP.SYNCS 0x989680 ;  /* 0x009896800000995d */ /* 0x004fea0003900000 */
[----:B------:R-:W2:Y:S02]  /*18030*/  @!P1 SYNCS.PHASECHK.TRANS64 P1, [R20+URZ+0x2e860], R0 ;  /* 0x02e86000140095a7 */ /* 0x000ea4000802007f */
[----:B--2---:R-:W-:Y:S05]  /*18040*/  @!P1 BRA `(.L_x_7701) ;  /* 0xfffffffc00f09947 */ /* 0x004fea000383ffff */
[----:B------:R-:W-:Y:S05]  /*18050*/  BRA `(.L_x_7760) ;  /* 0xffffffd800107947 */ /* 0x000fea000383ffff */
.L_x_7708:
[----:B0-----:R0:W1:Y:S02]  /*18060*/  SYNCS.PHASECHK.TRANS64.TRYWAIT P1, [R16+URZ+0x2e870], R3 ;  /* 0x02e87003100075a7 */ /* 0x001064000802017f */
[----:B-1----:R-:W-:Y:S05]  /*18070*/  @!P1 NANOSLEEP.SYNCS 0x989680 ;  /* 0x009896800000995d */ /* 0x002fea0003900000 */
[----:B------:R-:W1:Y:S02]  /*18080*/  @!P1 SYNCS.PHASECHK.TRANS64 P1, [R16+URZ+0x2e870], R3 ;  /* 0x02e87003100095a7 */ /* 0x000e64000802007f */
[----:B-1----:R-:W-:Y:S05]  /*18090*/  @!P1 BRA `(.L_x_7708) ;  /* 0xfffffffc00f09947 */ /* 0x002fea000383ffff */
[----:B------:R-:W-:Y:S05]  /*180a0*/  BRA `(.L_x_7761) ;  /* 0xffffffe0009c7947 */ /* 0x000fea000383ffff */
.L_x_7710:
[----:B0-----:R0:W1:Y:S02]  /*180b0*/  SYNCS.PHASECHK.TRANS64.TRYWAIT P1, [R16+URZ+0x2e860], R3 ;  /* 0x02e86003100075a7 */ /* 0x001064000802017f */
[----:B-1----:R-:W-:Y:S05]  /*180c0*/  @!P1 NANOSLEEP.SYNCS 0x989680 ;  /* 0x009896800000995d */ /* 0x002fea0003900000 */
[----:B------:R-:W1:Y:S02]  /*180d0*/  @!P1 SYNCS.PHASECHK.TRANS64 P1, [R16+URZ+0x2e860], R3 ;  /* 0x02e86003100095a7 */ /* 0x000e64000802007f */
[----:B-1----:R-:W-:Y:S05]  /*180e0*/  @!P1 BRA `(.L_x_7710) ;  /* 0xfffffffc00f09947 */ /* 0x002fea000383ffff */
[----:B------:R-:W-:Y:S05]  /*180f0*/  BRA `(.L_x_7762) ;  /* 0xffffffe000a47947 */ /* 0x000fea000383ffff */
.L_x_7716:
[----:B0-----:R0:W1:Y:S02]  /*18100*/  SYNCS.PHASECHK.TRANS64.TRYWAIT P0, [R0+URZ+0x2e820], R3 ;  /* 0x02e82003000075a7 */ /* 0x001064000800017f */
[----:B-1----:R-:W-:Y:S05]  /*18110*/  @!P0 NANOSLEEP.SYNCS 0x989680 ;  /* 0x009896800000895d */ /* 0x002fea0003900000 */
[----:B------:R-:W1:Y:S02]  /*18120*/  @!P0 SYNCS.PHASECHK.TRANS64 P0, [R0+URZ+0x2e820], R3 ;  /* 0x02e82003000085a7 */ /* 0x000e64000800007f */
[----:B-1----:R-:W-:Y:S05]  /*18130*/  @!P0 BRA `(.L_x_7716) ;  /* 0xfffffffc00f08947 */ /* 0x002fea000383ffff */
[----:B------:R-:W-:Y:S05]  /*18140*/  BRA `(.L_x_7763) ;  /* 0xffffffe800fc7947 */ /* 0x000fea000383ffff */
.L_x_7717:
        /* <DEDUP_REMOVED lines=11> */
.L_x_7765:
[----:B------:R-:W-:Y:S05]  /*18200*/  BSYNC B0 ;  /* 0x0000000000007941 */ /* 0x000fea0003800000 */
.L_x_7764:
[----:B------:R-:W-:Y:S05]  /*18210*/  BRA `(.L_x_7766) ;  /* 0xffffffe800e47947 */ /* 0x000fea000383ffff */
.L_x_7720:
[----:B------:R-:W-:Y:S01]  /*18220*/  BSSY B1, `(.L_x_7767) ;  /* 0x0000006000017945 */ /* 0x000fe20003800000 */
[----:B------:R-:W-:-:S07]  /*18230*/  IMAD.MOV.U32 R15, RZ, RZ, -0x1 ;  /* 0xffffffffff0f7424 */ /* 0x000fce00078e00ff */
[----:B01----:R-:W-:Y:S05]  /*18240*/  WARPSYNC.COLLECTIVE R15, `(.L_x_7768) ;  /* 0x000000000f0c7348 */ /* 0x003fea0003c00000 */
[----:B------:R-:W-:Y:S02]  /*18250*/  ELECT P6, UR62, PT ;  /* 0x00000000003e782f */ /* 0x000fe400038c0000 */
[----:B------:R-:W-:Y:S01]  /*18260*/  MOV R14, UR62 ;  /* 0x0000003e000e7c02 */ /* 0x000fe20008000f00 */
[----:B01----:R-:W-:Y:S10]  /*18270*/  ENDCOLLECTIVE ;  /* 0x000000000000791b */ /* 0x003ff40003800000 */
.L_x_7768:
[----:B------:R-:W-:Y:S05]  /*18280*/  BSYNC B1 ;  /* 0x0000000000017941 */ /* 0x000fea0003800000 */
.L_x_7767:
[----:B------:R-:W-:Y:S05]  /*18290*/  BRA `(.L_x_7769) ;  /* 0xffffffe800dc7947 */ /* 0x000fea000383ffff */
.L_x_7722:
[----:B0-----:R0:W1:Y:S02]  /*182a0*/  SYNCS.PHASECHK.TRANS64.TRYWAIT P1, [R6+URZ], R5 ;  /* 0x00000005060075a7 */ /* 0x001064000802017f */
[----:B-1----:R-:W-:Y:S05]  /*182b0*/  @!P1 NANOSLEEP.SYNCS 0x989680 ;  /* 0x009896800000995d */ /* 0x002fea0003900000 */
[----:B------:R-:W1:Y:S02]  /*182c0*/  @!P1 SYNCS.PHASECHK.TRANS64 P1, [R6+URZ], R5 ;  /* 0x00000005060095a7 */ /* 0x000e64000802007f */
[----:B-1----:R-:W-:Y:S05]  /*182d0*/  @!P1 BRA `(.L_x_7722) ;  /* 0xfffffffc00f09947 */ /* 0x002fea000383ffff */
[----:B------:R-:W-:Y:S05]  /*182e0*/  BRA `(.L_x_7770) ;  /* 0xffffffec00187947 */ /* 0x000fea000383ffff */
.L_x_7723:
[----:B-1----:R1:W2:Y:S02]  /*182f0*/  SYNCS.PHASECHK.TRANS64.TRYWAIT P1, [R7+URZ], R2 ;  /* 0x00000002070075a7 */ /* 0x0022a4000802017f */
[----:B--2---:R-:W-:Y:S05]  /*18300*/  @!P1 NANOSLEEP.SYNCS 0x989680 ;  /* 0x009896800000995d */ /* 0x004fea0003900000 */
[----:B------:R-:W2:Y:S02]  /*18310*/  @!P1 SYNCS.PHASECHK.TRANS64 P1, [R7+URZ], R2 ;  /* 0x00000002070095a7 */ /* 0x000ea4000802007f */
[----:B--2---:R-:W-:Y:S05]  /*18320*/  @!P1 BRA `(.L_x_7723) ;  /* 0xfffffffc00f09947 */ /* 0x004fea000383ffff */
[----:B------:R-:W-:Y:S05]  /*18330*/  BRA `(.L_x_7771) ;  /* 0xffffffec000c7947 */ /* 0x000fea000383ffff */
.L_x_7725:
[----:B--2---:R2:W3:Y:S02]  /*18340*/  SYNCS.PHASECHK.TRANS64.TRYWAIT P1, [R4+URZ+0x2e860], R5 ;  /* 0x02e86005040075a7 */ /* 0x0044e4000802017f */
[----:B---3--:R-:W-:Y:S05]  /*18350*/  @!P1 NANOSLEEP.SYNCS 0x989680 ;  /* 0x009896800000995d */ /* 0x008fea0003900000 */
[----:B------:R-:W3:Y:S02]  /*18360*/  @!P1 SYNCS.PHASECHK.TRANS64 P1, [R4+URZ+0x2e860], R5 ;  /* 0x02e86005040095a7 */ /* 0x000ee4000802007f */
[----:B---3--:R-:W-:Y:S05]  /*18370*/  @!P1 BRA `(.L_x_7725) ;  /* 0xfffffffc00f09947 */ /* 0x008fea000383ffff */
[----:B------:R-:W-:Y:S05]  /*18380*/  BRA `(.L_x_7772) ;  /* 0xffffffec00107947 */ /* 0x000fea000383ffff */
.L_x_7727:
[----:B---3--:R3:W4:Y:S02]  /*18390*/  SYNCS.PHASECHK.TRANS64.TRYWAIT P1, [R3+URZ+0x2e860], R2 ;  /* 0x02e86002030075a7 */ /* 0x008724000802017f */
[----:B----4-:R-:W-:Y:S05]  /*183a0*/  @!P1 NANOSLEEP.SYNCS 0x989680 ;  /* 0x009896800000995d */ /* 0x010fea0003900000 */
[----:B------:R-:W4:Y:S02]  /*183b0*/  @!P1 SYNCS.PHASECHK.TRANS64 P1, [R3+URZ+0x2e860], R2 ;  /* 0x02e86002030095a7 */ /* 0x000f24000802007f */
[----:B----4-:R-:W-:Y:S05]  /*183c0*/  @!P1 BRA `(.L_x_7727) ;  /* 0xfffffffc00f09947 */ /* 0x010fea000383ffff */
[----:B------:R-:W-:Y:S05]  /*183d0*/  BRA `(.L_x_7773) ;  /* 0xffffffec00107947 */ /* 0x000fea000383ffff */
.L_x_7729:
[----:B----4-:R4:W0:Y:S02]  /*183e0*/  SYNCS.PHASECHK.TRANS64.TRYWAIT P0, [R4+URZ+0x2e880], R5 ;  /* 0x02e88005040075a7 */ /* 0x010824000800017f */
[----:B0-----:R-:W-:Y:S05]  /*183f0*/  @!P0 NANOSLEEP.SYNCS 0x989680 ;  /* 0x009896800000895d */ /* 0x001fea0003900000 */
[----:B------:R-:W0:Y:S02]  /*18400*/  @!P0 SYNCS.PHASECHK.TRANS64 P0, [R4+URZ+0x2e880], R5 ;  /* 0x02e88005040085a7 */ /* 0x000e24000800007f */
[----:B0-----:R-:W-:Y:S05]  /*18410*/  @!P0 BRA `(.L_x_7729) ;  /* 0xfffffffc00f08947 */ /* 0x001fea000383ffff */
[----:B------:R-:W-:Y:S05]  /*18420*/  BRA `(.L_x_7730) ;  /* 0xffffffec000c7947 */ /* 0x000fea000383ffff */
.L_x_7774:
        /* <DEDUP_REMOVED lines=13> */
.L_x_12978:


//--------------------- .text._ZN7cutlass13device_kernelIN5flash11enable_sm90INS1_16FlashAttnFwdSm90INS1_25CollectiveMainloopFwdSm90ILi2EN4cute5tupleIJNS5_1CILi1EEES8_S8_EEENS6_IJNS7_ILi128EEENS7_ILi224EEESA_EEELi128ENS_12float_e4m3_tEfNS_4arch4Sm90ELb1ELb0ELb1ELb1ELb0ELb0ELb0ELb1ELb1ELb1ELb0ELb0EEENS1_21CollectiveEpilogueFwdINS6_IJSA_SA_SB_EEES9_NS_10bfloat16_tESF_Li256ELb1ELb1ELb0ELb1EEENS1_36VarlenDynamicPersistentTileSchedulerILi128ELi224ELi256ELi128ELb0ELb1ELb1ELb1ELb1ELb1EEEEEEEEEvNT_6ParamsE --------------------------
	.section	.text._ZN7cutlass13device_kernelIN5flash11enable_sm90INS1_16FlashAttnFwdSm90INS1_25CollectiveMainloopFwdSm90ILi2EN4cute5tupleIJNS5_1CILi1EEES8_S8_EEENS6_IJNS7_ILi128EEENS7_ILi224EEESA_EEELi128ENS_12float_e4m3_tEfNS_4arch4Sm90ELb1ELb0ELb1ELb1ELb0ELb0ELb0ELb1ELb1ELb1ELb0ELb0EEENS1_21CollectiveEpilogueFwdINS6_IJSA_SA_SB_EEES9_NS_10bfloat16_tESF_Li256ELb1ELb1ELb0ELb1EEENS1_36VarlenDynamicPersistentTileSchedulerILi128ELi224ELi256ELi128ELb0ELb1ELb1ELb1ELb1ELb1EEEEEEEEEvNT_6ParamsE,"ax",@progbits
	.align	128
.text._ZN7cutlass13device_kernelIN5flash11enable_sm90INS1_16FlashAttnFwdSm90INS1_25CollectiveMainloopFwdSm90ILi2EN4cute5tupleIJNS5_1CILi1EEES8_S8_EEENS6_IJNS7_ILi128EEENS7_ILi224EEESA_EEELi128ENS_12float_e4m3_tEfNS_4arch4Sm90ELb1ELb0ELb1ELb1ELb0ELb0ELb0ELb1ELb1ELb1ELb0ELb0EEENS1_21CollectiveEpilogueFwdINS6_IJSA_SA_SB_EEES9_NS_10bfloat16_tESF_Li256ELb1ELb1ELb0ELb1EEENS1_36VarlenDynamicPersistentTileSchedulerILi128ELi224ELi256ELi128ELb0ELb1ELb1ELb1ELb1ELb1EEEEEEEEEvNT_6ParamsE:
        .type           _ZN7cutlass13device_kernelIN5flash11enable_sm90INS1_16FlashAttnFwdSm90INS1_25CollectiveMainloopFwdSm90ILi2EN4cute5tupleIJNS5_1CILi1EEES8_S8_EEENS6_IJNS7_ILi128EEENS7_ILi224EEESA_EEELi128ENS_12float_e4m3_tEfNS_4arch4Sm90ELb1ELb0ELb1ELb1ELb0ELb0ELb0ELb1ELb1ELb1ELb0ELb0EEENS1_21CollectiveEpilogueFwdINS6_IJSA_SA_SB_EEES9_NS_10bfloat16_tESF_Li256ELb1ELb1ELb0ELb1EEENS1_36VarlenDynamicPersistentTileSchedulerILi128ELi224ELi256ELi128ELb0ELb1ELb1ELb1ELb1ELb1EEEEEEEEEvNT_6ParamsE,@function
        .size           _ZN7cutlass13device_kernelIN5flash11enable_sm90INS1_16FlashAttnFwdSm90INS1_25CollectiveMainloopFwdSm90ILi2EN4cute5tupleIJNS5_1CILi1EEES8_S8_EEENS6_IJNS7_ILi128EEENS7_ILi224EEESA_EEELi128ENS_12float_e4m3_tEfNS_4arch4Sm90ELb1ELb0ELb1ELb1ELb0ELb0ELb0ELb1ELb1ELb1ELb0ELb0EEENS1_21CollectiveEpilogueFwdINS6_IJSA_SA_SB_EEES9_NS_10bfloat16_tESF_Li256ELb1ELb1ELb0ELb1EEENS1_36VarlenDynamicPersistentTileSchedulerILi128ELi224ELi256ELi128ELb0ELb1ELb1ELb1ELb1ELb1EEEEEEEEEvNT_6ParamsE,(.L_x_12979 - _ZN7cutlass13device_kernelIN5flash11enable_sm90INS1_16FlashAttnFwdSm90INS1_25CollectiveMainloopFwdSm90ILi2EN4cute5tupleIJNS5_1CILi1EEES8_S8_EEENS6_IJNS7_ILi128EEENS7_ILi224EEESA_EEELi128ENS_12float_e4m3_tEfNS_4arch4Sm90ELb1ELb0ELb1ELb1ELb0ELb0ELb0ELb1ELb1ELb1ELb0ELb0EEENS1_21CollectiveEpilogueFwdINS6_IJSA_SA_SB_EEES9_NS_10bfloat16_tESF_Li256ELb1ELb1ELb0ELb1EEENS1_36VarlenDynamicPersistentTileSchedulerILi128ELi224ELi256ELi128ELb0ELb1ELb1ELb1ELb1ELb1EEEEEEEEEvNT_6ParamsE)
        .other          _ZN7cutlass13device_kernelIN5flash11enable_sm90INS1_16FlashAttnFwdSm90INS1_25CollectiveMainloopFwdSm90ILi2EN4cute5tupleIJNS5_1CILi1EEES8_S8_EEENS6_IJNS7_ILi128EEENS7_ILi224EEESA_EEELi128ENS_12float_e4m3_tEfNS_4arch4Sm90ELb1ELb0ELb1ELb1ELb0ELb0ELb0ELb1ELb1ELb1ELb0ELb0EEENS1_21CollectiveEpilogueFwdINS6_IJSA_SA_SB_EEES9_NS_10bfloat16_tESF_Li256ELb1ELb1ELb0ELb1EEENS1_36VarlenDynamicPersistentTileSchedulerILi128ELi224ELi256ELi128ELb0ELb1ELb1ELb1ELb1ELb1EEEEEEEEEvNT_6ParamsE,@"STO_CUDA_ENTRY STV_DEFAULT"
_ZN7cutlass13device_kernelIN5flash11enable_sm90INS1_16FlashAttnFwdSm90INS1_25CollectiveMainloopFwdSm90ILi2EN4cute5tupleIJNS5_1CILi1EEES8_S8_EEENS6_IJNS7_ILi128EEENS7_ILi224EEESA_EEELi128ENS_12float_e4m3_tEfNS_4arch4Sm90ELb1ELb0ELb1ELb1ELb0ELb0ELb0ELb1ELb1ELb1ELb0ELb0EEENS1_21CollectiveEpilogueFwdINS6_IJSA_SA_SB_EEES9_NS_10bfloat16_tESF_Li256ELb1ELb1ELb0ELb1EEENS1_36VarlenDynamicPersistentTileSchedulerILi128ELi224ELi256ELi128ELb0ELb1ELb1ELb1ELb1ELb1EEEEEEEEEvNT_6ParamsE:
        /* <DEDUP_REMOVED lines=18> */
.L_x_7776:
[----:B------:R-:W-:Y:S05]  /*0120*/  BSYNC B0 ;  /* 0x0000000000007941 */ /* 0x000fea0003800000 */
.L_x_7775:
        /* <DEDUP_REMOVED lines=41> */
.L_x_7777:
        /* <DEDUP_REMOVED lines=22> */
.L_x_7778:
        /* <DEDUP_REMOVED lines=18> */
.L_x_7779:
        /* <DEDUP_REMOVED lines=22> */
.L_x_7780:
        /* <DEDUP_REMOVED lines=22> */
.L_x_7781:
[----:B------:R-:W-:Y:S01]  /*0900*/  PLOP3.LUT P0, PT, PT, PT, UP0, 0x80, 0x0 ;  /* 0x000000000000781c */ /* 0x000fe20003f0f008 */
[----:B------:R-:W-:Y:S01]  /*0910*/  UMOV UR38, 0x1 ;  /* 0x0000000100267882 */ /* 0x000fe20000000000 */
[----:B------:R-:W-:Y:S01]  /*0920*/  NOP ;  /* 0x0000000000007918 */ /* 0x000fe20000000000 */
[----:B------:R-:W-:Y:S01]  /*0930*/  USEL UR38, UR38, 0x2, !UP0 ;  /* 0x0000000226267887 */ /* 0x000fe2000c000000 */
[----:B------:R-:W-:Y:S01]  /*0940*/  ULDC.64 UR52, c[0x0][0x208] ;  /* 0x0000820000347ab9 */ /* 0x000fe20000000a00 */
[----:B012-4-:R-:W-:Y:S08]  /*0950*/  BAR.SYNC.DEFER_BLOCKING 0x0 ;  /* 0x0000000000007b1d */ /* 0x017ff00000010000 */
[----:B------:R-:W-:Y:S05]  /*0960*/  @!P0 BRA `(.L_x_7782) ;  /* 0x00000128009c8947 */ /* 0x000fea0003800000 */
.L_x_7783:
        /* <DEDUP_REMOVED lines=29> */
[CC--:B------:R-:W-:Y:S01]  /*0b40*/  LEA.HI R2, R3.reuse, R234.reuse, RZ, 0x4 ;  /* 0x000000ea03027211 */ /* 0x0c0fe200078f20ff */
[----:B------:R-:W-:Y:S01]  /*0b50*/  IMAD.SHL.U32 R4, R4, 0x20, RZ ;  /* 0x0000002004047824 */ /* 0x000fe200078e00ff */
[----:B------:R-:W-:Y:S01]  /*0b60*/  LEA.HI R10, R3, R234, RZ, 0x2 ;  /* 0x000000ea030a7211 */ /* 0x000fe200078f10ff */
        /* <DEDUP_REMOVED lines=8> */
[----:B------:R-:W-:Y:S02]  /*0bf0*/  LOP3.LUT R5, R10, 0xfffffffc, RZ, 0xc0, !PT ;  /* 0xfffffffc0a057812 */ /* 0x000fe400078ec0ff */
[--C-:B------:R-:W-:Y:S02]  /*0c00*/  SHF.R.S32.HI R8, RZ, 0x2, R6.reuse ;  /* 0x00000002ff087819 */ /* 0x100fe40000011406 */
[----:B------:R-:W-:Y:S01]  /*0c10*/  SHF.R.S32.HI R11, RZ, 0x1f, R6 ;  /* 0x0000001fff0b7819 */ /* 0x000fe20000011406 */
[----:B------:R-:W-:Y:S01]  /*0c20*/  IMAD.IADD R4, R234, 0x1, -R5 ;  /* 0x00000001ea047824 */ /* 0x000fe200078e0a05 */
[----:B------:R-:W-:Y:S02]  /*0c30*/  LEA.HI R2, R2, R7, RZ, 0x1 ;  /* 0x0000000702027211 */ /* 0x000fe400078f08ff */
[----:B------:R-:W-:-:S02]  /*0c40*/  LEA.HI R3, R3, R234, RZ, 0x3 ;  /* 0x000000ea03037211 */ /* 0x000fc400078f18ff */
[----:B------:R-:W-:Y:S02]  /*0c50*/  LEA.HI R11, R11, R8, RZ, 0x3 ;  /* 0x000000080b0b7211 */ /* 0x000fe400078f18ff */
[----:B------:R-:W-:Y:S02]  /*0c60*/  SHF.R.S32.HI R229, RZ, 0x7, R0 ;  /* 0x00000007ffe57819 */ /* 0x000fe40000011400 */
[----:B------:R-:W-:Y:S02]  /*0c70*/  LOP3.LUT R2, R2, 0x1ffffffe, RZ, 0xc0, !PT ;  /* 0x1ffffffe02027812 */ /* 0x000fe400078ec0ff */
[----:B------:R-:W-:Y:S02]  /*0c80*/  LOP3.LUT R5, R3, 0xfffffff8, RZ, 0xc0, !PT ;  /* 0xfffffff803057812 */ /* 0x000fe400078ec0ff */
[----:B------:R-:W-:Y:S01]  /*0c90*/  LOP3.LUT R11, R11, 0xfffffff8, RZ, 0xc0, !PT ;  /* 0xfffffff80b0b7812 */ /* 0x000fe200078ec0ff */
[----:B------:R-:W-:Y:S01]  /*0ca0*/  IMAD.IADD R2, R7, 0x1, -R2 ;  /* 0x0000000107027824 */ /* 0x000fe200078e0a02 */
        /* <DEDUP_REMOVED lines=21> */
.L_x_7840:
        /* <DEDUP_REMOVED lines=51> */
.L_x_7784:
        /* <DEDUP_REMOVED lines=9> */
.L_x_7785:
        /* <DEDUP_REMOVED lines=13> */
.L_x_7786:
        /* <DEDUP_REMOVED lines=21> */
[----:B------:R-:W-:Y:S02]  /*13e0*/  CS2R R14, SRZ ;  /* 0x00000000000e7805 */ /* 0x000fe4000001ff00 */
[----:B------:R-:W-:Y:S02]  /*13f0*/  CS2R R68, SRZ ;  /* 0x0000000000447805 */ /* 0x000fe4000001ff00 */
[----:B------:R-:W-:Y:S01]  /*1400*/  CS2R R20, SRZ ;  /* 0x0000000000147805 */ /* 0x000fe2000001ff00 */
[----:B------:R-:W-:Y:S01]  /*1410*/  @UP0 USHF.R.U32.HI UR6, URZ, UR8, UR5 ;  /* 0x000000083f060299 */ /* 0x000fe20008011605 */
[----:B------:R-:W-:Y:S01]  /*1420*/  CS2R R62, SRZ ;  /* 0x00000000003e7805 */ /* 0x000fe2000001ff00 */
[----:B------:R-:W-:Y:S01]  /*1430*/  UIADD3 UR5, UR48, 0xdf, URZ ;  /* 0x000000df30057890 */ /* 0x000fe2000fffe03f */
        /* <DEDUP_REMOVED lines=16> */
[----:B------:R-:W-:-:S02]  /*1540*/  CS2R R30, SRZ ;  /* 0x00000000001e7805 */ /* 0x000fc4000001ff00 */
[----:B------:R-:W-:Y:S02]  /*1550*/  CS2R R42, SRZ ;  /* 0x00000000002a7805 */ /* 0x000fe4000001ff00 */
[----:B------:R-:W-:Y:S01]  /*1560*/  CS2R R36, SRZ ;  /* 0x0000000000247805 */ /* 0x000fe2000001ff00 */
[----:B------:R-:W-:Y:S01]  /*1570*/  UISETP.LT.AND UP0, UPT, UR4, UR6, UPT ;  /* 0x000000060400728c */ /* 0x000fe2000bf01270 */
[----:B------:R-:W-:Y:S02]  /*1580*/  CS2R R40, SRZ ;  /* 0x0000000000287805 */ /* 0x000fe4000001ff00 */
[----:B------:R-:W-:Y:S01]  /*1590*/  CS2R R38, SRZ ;  /* 0x0000000000267805 */ /* 0x000fe2000001ff00 */
[----:B------:R-:W-:Y:S01]  /*15a0*/  IMAD.MOV.U32 R34, RZ, RZ, RZ ;  /* 0x000000ffff227224 */ /* 0x000fe200078e00ff */
[----:B------:R-:W-:Y:S01]  /*15b0*/  USEL UR51, UR4, UR6, UP0 ;  /* 0x0000000604337287 */ /* 0x000fe20008000000 */
[----:B------:R-:W-:Y:S02]  /*15c0*/  CS2R R88, SRZ ;  /* 0x0000000000587805 */ /* 0x000fe4000001ff00 */
[----:B------:R-:W-:-:S02]  /*15d0*/  CS2R R48, SRZ ;  /* 0x0000000000307805 */ /* 0x000fc4000001ff00 */
[----:B------:R-:W-:Y:S01]  /*15e0*/  CS2R R90, SRZ ;  /* 0x00000000005a7805 */ /* 0x000fe2000001ff00 */
[----:B------:R-:W-:Y:S01]  /*15f0*/  UISETP.GE.AND UP0, UPT, UR51, 0x1, UPT ;  /* 0x000000013300788c */ /* 0x000fe2000bf06270 */
[----:B------:R-:W-:Y:S02]  /*1600*/  CS2R R56, SRZ ;  /* 0x0000000000387805 */ /* 0x000fe4000001ff00 */
[----:B------:R-:W-:Y:S01]  /*1610*/  CS2R R92, SRZ ;  /* 0x00000000005c7805 */ /* 0x000fe2000001ff00 */
[----:B------:R-:W-:Y:S01]  /*1620*/  IMAD.MOV.U32 R65, RZ, RZ, RZ ;  /* 0x000000ffff417224 */ /* 0x000fe200078e00ff */
[----:B------:R-:W-:Y:S02]  /*1630*/  CS2R R94, SRZ ;  /* 0x00000000005e7805 */ /* 0x000fe4000001ff00 */
[----:B------:R-:W-:-:S13]  /*1640*/  PLOP3.LUT P1, PT, PT, PT, UP0, 0x80, 0x0 ;  /* 0x000000000000781c */ /* 0x000fda0003f2f008 */
[----:B------:R-:W-:Y:S05]  /*1650*/  @!P1 BRA `(.L_x_7787) ;  /* 0x000000f400709947 */ /* 0x000fea0003800000 */
        /* <DEDUP_REMOVED lines=31> */
.L_x_7788:
        /* <DEDUP_REMOVED lines=54> */
.L_x_7934:
[----:B------:R-:W-:Y:S05]  /*1bb0*/  @!P0 BRA `(.L_x_7790) ;  /* 0x0000000000048947 */ /* 0x000fea0003800000 */
[----:B------:R-:W-:Y:S01]  /*1bc0*/  BPT.TRAP 0x1 ;  /* 0x000000040000795c */ /* 0x000fe20000300000 */
.L_x_7790:
[----:B------:R-:W-:Y:S02]  /*1bd0*/  IMAD.U32 R2, RZ, RZ, UR50 ;  /* 0x00000032ff027e24 */ /* 0x000fe4000f8e00ff */
[----:B0-----:R-:W-:-:S03]  /*1be0*/  IMAD.U32 R3, RZ, RZ, UR44 ;  /* 0x0000002cff037e24 */ /* 0x001fc6000f8e00ff */
[----:B------:R-:W-:Y:S02]  /*1bf0*/  LEA R2, R2, UR41, 0x3 ;  /* 0x0000002902027c11 */ /* 0x000fe4000f8e18ff */
[----:B------:R-:W-:-:S04]  /*1c00*/  SHF.L.U32 R3, R3, 0x1f, RZ ;  /* 0x0000001f03037819 */ /* 0x000fc800000006ff */
[----:B------:R0:W1:Y:S01]  /*1c10*/  SYNCS.PHASECHK.TRANS64.TRYWAIT P1, [R2+URZ+0x2e830], R3 ;  /* 0x02e83003020075a7 */ /* 0x000062000802017f */
[----:B------:R-:W-:Y:S05]  /*1c20*/  @!P0 BRA `(.L_x_7791) ;  /* 0x0000000000048947 */ /* 0x000fea0003800000 */
[----:B------:R-:W-:Y:S01]  /*1c30*/  BPT.TRAP 0x1 ;  /* 0x000000040000795c */ /* 0x000fe20000300000 */
.L_x_7791:
[----:B-1----:R-:W-:Y:S05]  /*1c40*/  @P1 BRA `(.L_x_7792) ;  /* 0x0000000000081947 */ /* 0x002fea0003800000 */
[----:B------:R-:W1:Y:S02]  /*1c50*/  SYNCS.PHASECHK.TRANS64.TRYWAIT P1, [R2+URZ+0x2e830], R3 ;  /* 0x02e83003020075a7 */ /* 0x000e64000802017f */
[----:B-1----:R-:W-:Y:S05]  /*1c60*/  @!P1 BRA `(.L_x_7793) ;  /* 0x0000017000a49947 */ /* 0x002fea0003800000 */
.L_x_7792:
        /* <DEDUP_REMOVED lines=147> */
[----:B------:R-:W-:Y:S02]  /*25a0*/  UMOV UR7, 0xffffff20 ;  /* 0xffffff2000077882 */ /* 0x000fe40000000000 */
[----:B------:R-:W-:Y:S01]  /*25b0*/  UIMAD UR7, UR51, UR7, 0xe1 ;  /* 0x000000e1330774a4 */ /* 0x000fe2000f8e0207 */
        /* <DEDUP_REMOVED lines=104> */
[----:B------:R-:W-:Y:S01]  /*2c40*/  FMUL.FTZ R73, R0, R74 ;  /* 0x0000004a00497220 */ /* 0x000fe20000410000 */
[----:B------:R-:W-:-:S02]  /*2c50*/  IMAD.U32 R82, RZ, RZ, UR7 ;  /* 0x00000007ff527e24 */ /* 0x000fc4000f8e00ff */
[C---:B------:R-:W-:Y:S01]  /*2c60*/  FMUL.FTZ R74, R0.reuse, R78 ;  /* 0x0000004e004a7220 */ /* 0x040fe20000410000 */
[C---:B------:R-:W-:Y:S01]  /*2c70*/  FMUL.FTZ R78, R0.reuse, R87 ;  /* 0x00000057004e7220 */ /* 0x040fe20000410000 */
[C---:B------:R-:W-:Y:S01]  /*2c80*/  FMUL.FTZ R117, R0.reuse, R81 ;  /* 0x0000005100757220 */ /* 0x040fe20000410000 */
[----:B------:R-:W-:Y:S01]  /*2c90*/  IMAD R82, R17, -0x2, R82 ;  /* 0xfffffffe11527824 */ /* 0x000fe200078e0252 */
        /* <DEDUP_REMOVED lines=23> */
[----:B------:R-:W-:Y:S01]  /*2e10*/  UIMAD UR6, UR51, -0xe0, UR48 ;  /* 0xffffff20330678a4 */ /* 0x000fe2000f8e0230 */
[C---:B------:R-:W-:Y:S01]  /*2e20*/  FMUL.FTZ R131, R0.reuse, R68 ;  /* 0x0000004400837220 */ /* 0x040fe20000410000 */
[----:B------:R-:W-:Y:S01]  /*2e30*/  WARPGROUP.ARRIVE ;  /* 0x00000000000079c5 */ /* 0x000fe20000000000 */
[----:B------:R-:W-:Y:S01]  /*2e40*/  IADD3 R82, -R57, UR48, R82 ;  /* 0x0000003039527c10 */ /* 0x000fe2000fffe152 */
[----:B------:R-:W0:Y:S01]  /*2e50*/  SHFL.IDX PT, R56, R80, RZ, 0x1c1f ;  /* 0x001c1fff50387589 */ /* 0x000e2200000e0000 */
[----:B------:R-:W-:Y:S01]  /*2e60*/  UIADD3 UR6, UR6, 0xe0, URZ ;  /* 0x000000e006067890 */ /* 0x000fe2000fffe03f */
[C---:B------:R-:W-:Y:S01]  /*2e70*/  FMUL.FTZ R57, R0.reuse, R59 ;  /* 0x0000003b00397220 */ /* 0x040fe20000410000 */
[C---:B------:R-:W-:Y:S01]  /*2e80*/  FMUL.FTZ R127, R0.reuse, R61 ;  /* 0x0000003d007f7220 */ /* 0x040fe20000410000 */
[----:B------:R-:W-:Y:S01]  /*2e90*/  QGMMA.64x32x32.F32.E4M3.E4M3 R40, gdesc[UR12], R40, gsb0 ;  /* 0x006000000c2879f3 */ /* 0x000fe20008000828 */
[----:B------:R-:W-:Y:S01]  /*2ea0*/  UIADD3 UR14, UR20, 0x606, URZ ;  /* 0x00000606140e7890 */ /* 0x000fe2000fffe03f */
[----:B------:R-:W5:Y:S01]  /*2eb0*/  MUFU.TANH R115, R115 ;  /* 0x0000007300737308 */ /* 0x000f620000002400 */
[----:B------:R-:W-:Y:S01]  /*2ec0*/  IMAD.U32 R60, RZ, RZ, UR6 ;  /* 0x00000006ff3c7e24 */ /* 0x000fe2000f8e00ff */
[----:B------:R-:W-:Y:S01]  /*2ed0*/  UMOV UR15, 0x40000040 ;  /* 0x40000040000f7882 */ /* 0x000fe20000000000 */
[C---:B------:R-:W-:Y:S01]  /*2ee0*/  FMUL.FTZ R64, R0.reuse, R64 ;  /* 0x0000004000407220 */ /* 0x040fe20000410000 */
[----:B------:R-:W-:Y:S01]  /*2ef0*/  FMUL.FTZ R65, R0, R65 ;  /* 0x0000004100417220 */ /* 0x000fe20000410000 */
[----:B------:R-:W-:-:S02]  /*2f00*/  IMAD R81, R17, -0x2, R60 ;  /* 0xfffffffe11517824 */ /* 0x000fc400078e023c */
[C---:B------:R-:W-:Y:S01]  /*2f10*/  FMUL.FTZ R69, R0.reuse, R69 ;  /* 0x0000004500457220 */ /* 0x040fe20000410000 */
[----:B------:R-:W-:Y:S01]  /*2f20*/  FMUL.FTZ R60, R0, R66 ;  /* 0x00000042003c7220 */ /* 0x000fe20000410000 */
[----:B------:R-:W5:Y:S01]  /*2f30*/  MUFU.TANH R117, R117 ;  /* 0x0000007500757308 */ /* 0x000f620000002400 */
[----:B------:R-:W5:Y:S01]  /*2f40*/  SHFL.IDX PT, R133, R80, 0x1, 0x1c1f ;  /* 0x003c1f0050857f89 */ /* 0x000f6200000e0000 */
[----:B------:R-:W-:Y:S02]  /*2f50*/  @UP0 ULDC UR6, c[0x0][0x44c] ;  /* 0x0001130000060ab9 */ /* 0x000fe40000000800 */
[----:B------:R-:W-:-:S04]  /*2f60*/  UIMAD.WIDE.U32 UR6, UR39, UR6, URZ ;  /* 0x00000006270672a5 */ /* 0x000fc8000f8e003f */
[----:B------:R-:W5:Y:S01]  /*2f70*/  MUFU.TANH R84, R84 ;  /* 0x0000005400547308 */ /* 0x000f620000002400 */
[----:B0-----:R-:W-:Y:S01]  /*2f80*/  VIADDMNMX R68, R56, R82, R81, PT ;  /* 0x0000005238447246 */ /* 0x001fe20003800151 */
[C---:B------:R-:W-:Y:S01]  /*2f90*/  FMUL.FTZ R56, R0.reuse, R58 ;  /* 0x0000003a00387220 */ /* 0x040fe20000410000 */
[C---:B------:R-:W-:Y:S01]  /*2fa0*/  FMUL.FTZ R58, R0.reuse, R62 ;  /* 0x0000003e003a7220 */ /* 0x040fe20000410000 */
[----:B------:R-:W-:Y:S01]  /*2fb0*/  FMUL.FTZ R62, R0, R70 ;  /* 0x00000046003e7220 */ /* 0x000fe20000410000 */
[C---:B------:R-:W-:Y:S01]  /*2fc0*/  ISETP.GT.AND P5, PT, R68.reuse, RZ, PT ;  /* 0x000000ff4400720c */ /* 0x040fe20003fa4270 */
[----:B------:R-:W-:Y:S01]  /*2fd0*/  UMOV UR6, URZ ;  /* 0x0000003f00067c82 */ /* 0x000fe20008000000 */
[C---:B------:R-:W-:Y:S01]  /*2fe0*/  ISETP.GT.AND P6, PT, R68.reuse, 0x1, PT ;  /* 0x000000014400780c */ /* 0x040fe20003fc4270 */
[----:B------:R-:W0:Y:S01]  /*2ff0*/  MUFU.TANH R85, R85 ;  /* 0x0000005500557308 */ /* 0x000e220000002400 */
[----:B------:R-:W-:Y:S02]  /*3000*/  ISETP.GT.AND P3, PT, R68, 0x8, PT ;  /* 0x000000084400780c */ /* 0x000fe40003f64270 */
[----:B------:R-:W-:-:S02]  /*3010*/  FSEL R120, R120, -INF , P5 ;  /* 0xff80000078787808 */ /* 0x000fc40002800000 */
[----:B-1----:R-:W-:Y:S02]  /*3020*/  FSEL R136, R136, -INF , P6 ;  /* 0xff80000088887808 */ /* 0x002fe40003000000 */
[----:B------:R-:W-:Y:S01]  /*3030*/  ISETP.GT.AND P4, PT, R68, 0x9, PT ;  /* 0x000000094400780c */ /* 0x000fe20003f84270 */
[----:B------:R-:W1:Y:S01]  /*3040*/  MUFU.TANH R83, R83 ;  /* 0x0000005300537308 */ /* 0x000e620000002400 */
[----:B--2---:R-:W-:Y:S02]  /*3050*/  FSEL R114, R121, -INF , P3 ;  /* 0xff80000079727808 */ /* 0x004fe40001800000 */
[----:B------:R-:W-:Y:S02]  /*3060*/  FMNMX.FTZ R59, R120, R136, !PT ;  /* 0x00000088783b7209 */ /* 0x000fe40007810000 */
[----:B------:R-:W-:Y:S02]  /*3070*/  ISETP.GT.AND P5, PT, R68, 0x10, PT ;  /* 0x000000104400780c */ /* 0x000fe40003fa4270 */
[----:B---3--:R-:W-:Y:S01]  /*3080*/  FSEL R124, R124, -INF , P4 ;  /* 0xff8000007c7c7808 */ /* 0x008fe20002000000 */
[----:B------:R-:W2:Y:S01]  /*3090*/  MUFU.TANH R87, R87 ;  /* 0x0000005700577308 */ /* 0x000ea20000002400 */
[----:B------:R-:W-:Y:S01]  /*30a0*/  FMNMX.FTZ R61, R114, R59, !PT ;  /* 0x0000003b723d7209 */ /* 0x000fe20007810000 */
[----:B------:R-:W-:Y:S01]  /*30b0*/  FMUL.FTZ R59, R0, R63 ;  /* 0x0000003f003b7220 */ /* 0x000fe20000410000 */
[----:B------:R-:W-:-:S02]  /*30c0*/  ISETP.GT.AND P6, PT, R68, 0x11, PT ;  /* 0x000000114400780c */ /* 0x000fc40003fc4270 */
[----:B----4-:R-:W-:Y:S02]  /*30d0*/  FSEL R118, R137, -INF , P5 ;  /* 0xff80000089767808 */ /* 0x010fe40002800000 */
[----:B------:R-:W-:Y:S01]  /*30e0*/  FMNMX.FTZ R63, R124, R61, !PT ;  /* 0x0000003d7c3f7209 */ /* 0x000fe20007810000 */
[----:B------:R-:W-:Y:S01]  /*30f0*/  FMUL.FTZ R61, R0, R67 ;  /* 0x00000043003d7220 */ /* 0x000fe20000410000 */
[----:B------:R-:W-:Y:S01]  /*3100*/  ISETP.GT.AND P3, PT, R68, 0x18, PT ;  /* 0x000000184400780c */ /* 0x000fe20003f64270 */
[----:B------:R-:W3:Y:S01]  /*3110*/  MUFU.TANH R119, R119 ;  /* 0x0000007700777308 */ /* 0x000ee20000002400 */
[----:B-----5:R-:W-:Y:S02]  /*3120*/  FSEL R130, R129, -INF , P6 ;  /* 0xff80000081827808 */ /* 0x020fe40003000000 */
[----:B------:R-:W-:Y:S01]  /*3130*/  FMNMX.FTZ R67, R118, R63, !PT ;  /* 0x0000003f76437209 */ /* 0x000fe20007810000 */
[----:B------:R-:W-:Y:S01]  /*3140*/  FMUL.FTZ R63, R0, R71 ;  /* 0x00000047003f7220 */ /* 0x000fe20000410000 */
[----:B------:R-:W-:-:S02]  /*3150*/  ISETP.GT.AND P4, PT, R68, 0x19, PT ;  /* 0x000000194400780c */ /* 0x000fc40003f84270 */
[----:B------:R-:W-:Y:S01]  /*3160*/  FSEL R70, R125, -INF , P3 ;  /* 0xff8000007d467808 */ /* 0x000fe20001800000 */
[----:B------:R-:W-:Y:S02]  /*3170*/  WARPGROUP.DEPBAR.LE gsb0, 0x0 ;  /* 0x00008000000079c5 */ /* 0x000fe40000010000 */
[----:B------:R-:W-:Y:S01]  /*3180*/  FMNMX.FTZ R67, R130, R67, !PT ;  /* 0x0000004382437209 */ /* 0x000fe20007810000 */
[----:B------:R-:W-:Y:S01]  /*3190*/  WARPGROUP.ARRIVE ;  /* 0x00000000000079c5 */ /* 0x000fe20000000000 */
[----:B------:R-:W-:Y:S01]  /*31a0*/  ISETP.GT.AND P3, PT, R68, 0x20, PT ;  /* 0x000000204400780c */ /* 0x000fe20003f64270 */
[----:B------:R-:W4:Y:S01]  /*31b0*/  MUFU.TANH R127, R127 ;  /* 0x0000007f007f7308 */ /* 0x000f220000002400 */
[----:B------:R-:W-:Y:S01]  /*31c0*/  FSEL R144, R128, -INF , P4 ;  /* 0xff80000080907808 */ /* 0x000fe20002000000 */
[----:B------:R-:W-:Y:S01]  /*31d0*/  FMUL.FTZ R41, R0, R41 ;  /* 0x0000002900297220 */ /* 0x000fe20000410000 */
[----:B------:R-:W-:Y:S01]  /*31e0*/  FMNMX.FTZ R67, R70, R67, !PT ;  /* 0x0000004346437209 */ /* 0x000fe20007810000 */
[----:B------:R-:W-:Y:S01]  /*31f0*/  QGMMA.64x32x32.F32.E4M3.E4M3 R24, gdesc[UR12], R24, gsb0 ;  /* 0x006000000c1879f3 */ /* 0x000fe20008000818 */
        /* <DEDUP_REMOVED lines=13> */
[----:B------:R-:W-:Y:S01]  /*32d0*/  FMUL.FTZ R53, R0, R53 ;  /* 0x0000003500357220 */ /* 0x000fe20000410000 */
        /* <DEDUP_REMOVED lines=9> */
[----:B------:R-:W-:Y:S01]  /*3370*/  @UP0 ULDC UR14, c[0x0][0x450] ;  /* 0x00011400000e0ab9 */ /* 0x000fe20000000800 */
[----:B------:R-:W-:Y:S01]  /*3380*/  ISETP.GT.AND P4, PT, R68, 0x31, PT ;  /* 0x000000314400780c */ /* 0x000fe20003f84270 */
[----:B------:R-:W-:Y:S01]  /*3390*/  @UP0 USHF.R.U32.HI UR11, URZ, UR14, UR7 ;  /* 0x0000000e3f0b0299 */ /* 0x000fe20008011607 */
[----:B------:R-:W-:Y:S01]  /*33a0*/  FSEL R158, R109, -INF , P3 ;  /* 0xff8000006d9e7808 */ /* 0x000fe20001800000 */
[----:B------:R0:W-:Y:S01]  /*33b0*/  MUFU.TANH R66, R40 ;  /* 0x0000002800427308 */ /* 0x0001e20000002400 */
[----:B------:R-:W-:Y:S01]  /*33c0*/  FMNMX.FTZ R67, R154, R67, !PT ;  /* 0x000000439a437209 */ /* 0x000fe20007810000 */
[----:B------:R-:W-:Y:S01]  /*33d0*/  UIADD3 UR7, UR11, UR48, -UR49 ;  /* 0x000000300b077290 */ /* 0x000fe2000fffe831 */
[----:B------:R-:W-:-:S02]  /*33e0*/  ISETP.GT.AND P3, PT, R68, 0x38, PT ;  /* 0x000000384400780c */ /* 0x000fc40003f64270 */
[----:B------:R-:W-:Y:S01]  /*33f0*/  FSEL R156, R112, -INF , P4 ;  /* 0xff800000709c7808 */ /* 0x000fe20002000000 */
[----:B------:R-:W-:Y:S01]  /*3400*/  UIMAD.WIDE UR6, UR7, -0x6db6db6d, UR6 ;  /* 0x92492493070678a5 */ /* 0x000fe2000f8e0206 */
[----:B------:R-:W-:Y:S01]  /*3410*/  FMNMX.FTZ R67, R158, R67, !PT ;  /* 0x000000439e437209 */ /* 0x000fe20007810000 */
[----:B------:R-:W5:Y:S01]  /*3420*/  MUFU.TANH R131, R131 ;  /* 0x0000008300837308 */ /* 0x000f620000002400 */
[----:B------:R-:W-:Y:S01]  /*3430*/  ISETP.GT.AND P6, PT, R68, 0x39, PT ;  /* 0x000000394400780c */ /* 0x000fe20003fc4270 */
[----:B0-----:R-:W-:Y:S01]  /*3440*/  FMUL.FTZ R40, R0, R42 ;  /* 0x0000002a00287220 */ /* 0x001fe20000410000 */
[----:B------:R-:W-:Y:S01]  /*3450*/  FSEL R148, R113, -INF , P3 ;  /* 0xff80000071947808 */ /* 0x000fe20001800000 */
[----:B------:R-:W-:Y:S01]  /*3460*/  USHF.R.U32.HI UR6, URZ, 0x1f, UR7 ;  /* 0x0000001f3f067899 */ /* 0x000fe20008011607 */
[----:B------:R-:W-:Y:S02]  /*3470*/  FMNMX.FTZ R67, R156, R67, !PT ;  /* 0x000000439c437209 */ /* 0x000fe40007810000 */
[----:B------:R-:W-:Y:S01]  /*3480*/  ISETP.GT.AND P4, PT, R68, 0x40, PT ;  /* 0x000000404400780c */ /* 0x000fe20003f84270 */
[----:B------:R-:W0:Y:S01]  /*3490*/  MUFU.TANH R69, R69 ;  /* 0x0000004500457308 */ /* 0x000e220000002400 */
[----:B------:R-:W-:Y:S01]  /*34a0*/  FSEL R142, R116, -INF , P6 ;  /* 0xff800000748e7808 */ /* 0x000fe20003000000 */
[----:B------:R-:W-:Y:S01]  /*34b0*/  ULEA.HI.SX32 UR6, UR7, UR6, 0x19 ;  /* 0x0000000607067291 */ /* 0x000fe2000f8fca3f */
[----:B------:R-:W-:-:S02]  /*34c0*/  FMNMX.FTZ R67, R148, R67, !PT ;  /* 0x0000004394437209 */ /* 0x000fc40007810000 */
[----:B------:R-:W-:Y:S01]  /*34d0*/  ISETP.GT.AND P5, PT, R68, 0x41, PT ;  /* 0x000000414400780c */ /* 0x000fe20003fa4270 */
[----:B------:R-:W-:Y:S01]  /*34e0*/  UISETP.LT.AND UP1, UPT, URZ, UR6, UPT ;  /* 0x000000063f00728c */ /* 0x000fe2000bf21270 */
[----:B------:R-:W-:Y:S01]  /*34f0*/  FSEL R140, R88, -INF , P4 ;  /* 0xff800000588c7808 */ /* 0x000fe20002000000 */
[----:B------:R-:W-:Y:S01]  /*3500*/  MUFU.TANH R3, R3 ;  /* 0x0000000300037308 */ /* 0x000fe20000002400 */
[----:B------:R-:W-:Y:S01]  /*3510*/  FMNMX.FTZ R67, R142, R67, !PT ;  /* 0x000000438e437209 */ /* 0x000fe20007810000 */
[----:B------:R-:W-:Y:S01]  /*3520*/  USEL UR51, URZ, UR6, !UP1 ;  /* 0x000000063f337287 */ /* 0x000fe2000c800000 */
[----:B------:R-:W-:Y:S02]  /*3530*/  ISETP.GT.AND P3, PT, R68, 0x48, PT ;  /* 0x000000484400780c */ /* 0x000fe40003f64270 */
[----:B------:R-:W-:Y:S01]  /*3540*/  FSEL R138, R106, -INF , P5 ;  /* 0xff8000006a8a7808 */ /* 0x000fe20002800000 */
[----:B------:R-:W-:Y:S01]  /*3550*/  UISETP.GE.AND UP1, UPT, UR54, UR51, UPT ;  /* 0x000000333600728c */ /* 0x000fe2000bf26270 */
[----:B------:R-:W-:Y:S01]  /*3560*/  FMNMX.FTZ R67, R140, R67, !PT ;  /* 0x000000438c437209 */ /* 0x000fe20007810000 */
[----:B------:R-:W0:Y:S01]  /*3570*/  MUFU.TANH R88, R44 ;  /* 0x0000002c00587308 */ /* 0x000e220000002400 */
[----:B------:R-:W-:Y:S01]  /*3580*/  ISETP.GT.AND P4, PT, R68, 0x49, PT ;  /* 0x000000494400780c */ /* 0x000fe20003f84270 */
[----:B------:R-:W-:-:S02]  /*3590*/  WARPGROUP.DEPBAR.LE gsb0, 0x0 ;  /* 0x00008000000079c5 */ /* 0x000fc40000010000 */
[----:B------:R-:W-:Y:S01]  /*35a0*/  FSEL R134, R107, -INF , P3 ;  /* 0xff8000006b867808 */ /* 0x000fe20001800000 */
[----:B------:R-:W-:Y:S01]  /*35b0*/  FMUL.FTZ R113, R0, R35 ;  /* 0x0000002300717220 */ /* 0x000fe20000410000 */
        /* <DEDUP_REMOVED lines=9> */
[----:B------:R-:W-:Y:S01]  /*3650*/  FMUL.FTZ R111, R0, R31 ;  /* 0x0000001f006f7220 */ /* 0x000fe20000410000 */
        /* <DEDUP_REMOVED lines=22> */
[----:B------:R-:W-:Y:S01]  /*37c0*/  ISETP.GT.AND P4, PT, R68, 0x70, PT ;  /* 0x000000704400780c */ /* 0x000fe20003f84270 */
[----:B------:R1:W0:Y:S01]  /*37d0*/  MUFU.TANH R99, R49 ;  /* 0x0000003100637308 */ /* 0x0002220000002400 */
[----:B------:R-:W-:Y:S02]  /*37e0*/  FSEL R106, R103, -INF , P3 ;  /* 0xff800000676a7808 */ /* 0x000fe40001800000 */
[----:B------:R-:W-:Y:S02]  /*37f0*/  FMNMX.FTZ R67, R108, R67, !PT ;  /* 0x000000436c437209 */ /* 0x000fe40007810000 */
[----:B------:R-:W-:-:S02]  /*3800*/  ISETP.GT.AND P3, PT, R68, 0x71, PT ;  /* 0x000000714400780c */ /* 0x000fc40003f64270 */
[----:B------:R-:W-:Y:S01]  /*3810*/  FSEL R102, R115, -INF , P4 ;  /* 0xff80000073667808 */ /* 0x000fe20002000000 */
[----:B------:R2:W0:Y:S01]  /*3820*/  MUFU.TANH R103, R52 ;  /* 0x0000003400677308 */ /* 0x0004220000002400 */
        /* <DEDUP_REMOVED lines=9> */
[----:B--2---:R-:W-:Y:S01]  /*38c0*/  FMUL.FTZ R52, R0, R25 ;  /* 0x0000001900347220 */ /* 0x004fe20000410000 */
        /* <DEDUP_REMOVED lines=15> */
[----:B---3--:R-:W-:Y:S01]  /*39c0*/  FSEL R42, R119, -INF , P4 ;  /* 0xff800000772a7808 */ /* 0x008fe20002000000 */
[----:B------:R-:W-:Y:S01]  /*39d0*/  FMUL.FTZ R119, R0, R38 ;  /* 0x0000002600777220 */ /* 0x000fe20000410000 */
[----:B------:R-:W-:-:S02]  /*39e0*/  FMNMX.FTZ R45, R41, R44, !PT ;  /* 0x0000002c292d7209 */ /* 0x000fc40007810000 */
[----:B------:R-:W-:Y:S01]  /*39f0*/  ISETP.GT.AND P4, PT, R68, 0x90, PT ;  /* 0x000000904400780c */ /* 0x000fe20003f84270 */
[----:B------:R-:W-:Y:S01]  /*3a00*/  MUFU.TANH R10, R10 ;  /* 0x0000000a000a7308 */ /* 0x000fe20000002400 */
[----:B----4-:R-:W-:Y:S02]  /*3a10*/  FSEL R44, R127, -INF , P3 ;  /* 0xff8000007f2c7808 */ /* 0x010fe40001800000 */
[----:B------:R-:W-:Y:S02]  /*3a20*/  FMNMX.FTZ R45, R42, R45, !PT ;  /* 0x0000002d2a2d7209 */ /* 0x000fe40007810000 */
[----:B------:R-:W-:Y:S02]  /*3a30*/  ISETP.GT.AND P3, PT, R68, 0x91, PT ;  /* 0x000000914400780c */ /* 0x000fe40003f64270 */
[----:B-----5:R-:W-:Y:S01]  /*3a40*/  FSEL R24, R64, -INF , P4 ;  /* 0xff80000040187808 */ /* 0x020fe20002000000 */
[----:B------:R-:W-:Y:S01]  /*3a50*/  MUFU.TANH R11, R11 ;  /* 0x0000000b000b7308 */ /* 0x000fe20000002400 */
[----:B------:R-:W-:-:S02]  /*3a60*/  FMNMX.FTZ R53, R44, R45, !PT ;  /* 0x0000002d2c357209 */ /* 0x000fc40007810000 */
[----:B------:R-:W-:Y:S02]  /*3a70*/  ISETP.GT.AND P4, PT, R68, 0x98, PT ;  /* 0x000000984400780c */ /* 0x000fe40003f84270 */
[----:B------:R-:W-:Y:S02]  /*3a80*/  FSEL R45, R65, -INF , P3 ;  /* 0xff800000412d7808 */ /* 0x000fe40001800000 */
[----:B------:R-:W-:Y:S01]  /*3a90*/  FMNMX.FTZ R48, R24, R53, !PT ;  /* 0x0000003518307209 */ /* 0x000fe20007810000 */
[----:B------:R-:W-:Y:S01]  /*3aa0*/  FMUL.FTZ R53, R0, R28 ;  /* 0x0000001c00357220 */ /* 0x000fe20000410000 */
[----:B------:R-:W-:Y:S01]  /*3ab0*/  ISETP.GT.AND P3, PT, R68, 0x99, PT ;  /* 0x000000994400780c */ /* 0x000fe20003f64270 */
[----:B------:R-:W-:Y:S01]  /*3ac0*/  MUFU.TANH R12, R12 ;  /* 0x0000000c000c7308 */ /* 0x000fe20000002400 */
[----:B------:R-:W-:Y:S02]  /*3ad0*/  FSEL R25, R131, -INF , P4 ;  /* 0xff80000083197808 */ /* 0x000fe40002000000 */
[----:B------:R-:W-:-:S02]  /*3ae0*/  FMNMX.FTZ R64, R45, R48, !PT ;  /* 0x000000302d407209 */ /* 0x000fc40007810000 */
[----:B------:R-:W-:Y:S02]  /*3af0*/  ISETP.GT.AND P4, PT, R68, 0xa0, PT ;  /* 0x000000a04400780c */ /* 0x000fe40003f84270 */
[----:B0-----:R-:W-:Y:S01]  /*3b00*/  FSEL R48, R69, -INF , P3 ;  /* 0xff80000045307808 */ /* 0x001fe20001800000 */
[----:B------:R0:W3:Y:S01]  /*3b10*/  MUFU.TANH R87, R53 ;  /* 0x0000003500577308 */ /* 0x0000e20000002400 */
[----:B------:R-:W-:Y:S01]  /*3b20*/  FMNMX.FTZ R65, R25, R64, !PT ;  /* 0x0000004019417209 */ /* 0x000fe20007810000 */
[----:B------:R-:W-:Y:S01]  /*3b30*/  FMUL.FTZ R64, R0, R29 ;  /* 0x0000001d00407220 */ /* 0x000fe20000410000 */
[----:B------:R-:W-:Y:S01]  /*3b40*/  ISETP.GT.AND P3, PT, R68, 0xa1, PT ;  /* 0x000000a14400780c */ /* 0x000fe20003f64270 */
[----:B------:R-:W-:Y:S01]  /*3b50*/  FMUL.FTZ R69, R0, R36 ;  /* 0x0000002400457220 */ /* 0x000fe20000410000 */
[----:B------:R-:W-:Y:S02]  /*3b60*/  FSEL R28, R66, -INF , P4 ;  /* 0xff800000421c7808 */ /* 0x000fe40002000000 */
[----:B------:R-:W-:Y:S01]  /*3b70*/  FMNMX.FTZ R65, R48, R65, !PT ;  /* 0x0000004130417209 */ /* 0x000fe20007810000 */
[----:B------:R4:W5:Y:S01]  /*3b80*/  MUFU.TANH R109, R64 ;  /* 0x00000040006d7308 */ /* 0x0009620000002400 */
[----:B------:R-:W-:-:S02]  /*3b90*/  ISETP.GT.AND P4, PT, R68, 0xa8, PT ;  /* 0x000000a84400780c */ /* 0x000fc40003f84270 */
[----:B-1----:R-:W-:Y:S01]  /*3ba0*/  FSEL R49, R71, -INF , P3 ;  /* 0xff80000047317808 */ /* 0x002fe20001800000 */
[----:B------:R-:W-:Y:S01]  /*3bb0*/  FMUL.FTZ R71, R0, R37 ;  /* 0x0000002500477220 */ /* 0x000fe20000410000 */
[----:B------:R-:W-:Y:S01]  /*3bc0*/  FMNMX.FTZ R66, R28, R65, !PT ;  /* 0x000000411c427209 */ /* 0x000fe20007810000 */
[----:B------:R-:W-:Y:S01]  /*3bd0*/  FMUL.FTZ R65, R0, R32 ;  /* 0x0000002000417220 */ /* 0x000fe20000410000 */
[----:B------:R-:W-:Y:S01]  /*3be0*/  ISETP.GT.AND P3, PT, R68, 0xa9, PT ;  /* 0x000000a94400780c */ /* 0x000fe20003f64270 */
[----:B------:R-:W-:Y:S01]  /*3bf0*/  MUFU.TANH R13, R13 ;  /* 0x0000000d000d7308 */ /* 0x000fe20000002400 */
[----:B------:R-:W-:Y:S02]  /*3c00*/  FSEL R29, R88, -INF , P4 ;  /* 0xff800000581d7808 */ /* 0x000fe40002000000 */
[----:B------:R-:W-:Y:S02]  /*3c10*/  FMNMX.FTZ R66, R49, R66, !PT ;  /* 0x0000004231427209 */ /* 0x000fe40007810000 */
[----:B------:R-:W-:-:S02]  /*3c20*/  ISETP.GT.AND P4, PT, R68, 0xb0, PT ;  /* 0x000000b04400780c */ /* 0x000fc40003f84270 */
[----:B------:R-:W-:Y:S01]  /*3c30*/  FSEL R52, R97, -INF , P3 ;  /* 0xff80000061347808 */ /* 0x000fe20001800000 */
[----:B------:R-:W-:Y:S01]  /*3c40*/  MUFU.TANH R71, R71 ;  /* 0x0000004700477308 */ /* 0x000fe20000002400 */
[----:B------:R-:W-:Y:S02]  /*3c50*/  FMNMX.FTZ R67, R29, R66, !PT ;  /* 0x000000421d437209 */ /* 0x000fe40007810000 */
[----:B------:R-:W-:Y:S02]  /*3c60*/  ISETP.GT.AND P3, PT, R68, 0xb1, PT ;  /* 0x000000b14400780c */ /* 0x000fe40003f64270 */
[----:B0-----:R-:W-:Y:S02]  /*3c70*/  FSEL R53, R101, -INF , P4 ;  /* 0xff80000065357808 */ /* 0x001fe40002000000 */
[----:B------:R-:W-:Y:S01]  /*3c80*/  FMNMX.FTZ R66, R52, R67, !PT ;  /* 0x0000004334427209 */ /* 0x000fe20007810000 */
[----:B------:R2:W0:Y:S01]  /*3c90*/  MUFU.TANH R97, R65 ;  /* 0x0000004100617308 */ /* 0x0004220000002400 */
[----:B------:R-:W-:-:S02]  /*3ca0*/  ISETP.GT.AND P4, PT, R68, 0xb8, PT ;  /* 0x000000b84400780c */ /* 0x000fc40003f84270 */
[----:B------:R-:W-:Y:S02]  /*3cb0*/  FSEL R32, R99, -INF , P3 ;  /* 0xff80000063207808 */ /* 0x000fe40001800000 */
[----:B------:R-:W-:Y:S01]  /*3cc0*/  FMNMX.FTZ R67, R53, R66, !PT ;  /* 0x0000004235437209 */ /* 0x000fe20007810000 */
[----:B------:R-:W-:Y:S01]  /*3cd0*/  FMUL.FTZ R66, R0, R33 ;  /* 0x0000002100427220 */ /* 0x000fe20000410000 */
[----:B------:R-:W-:Y:S01]  /*3ce0*/  ISETP.GT.AND P3, PT, R68, 0xb9, PT ;  /* 0x000000b94400780c */ /* 0x000fe20003f64270 */
[----:B------:R-:W-:Y:S01]  /*3cf0*/  MUFU.TANH R101, R69 ;  /* 0x0000004500657308 */ /* 0x000fe20000002400 */
[----:B----4-:R-:W-:Y:S01]  /*3d00*/  FSEL R64, R103, -INF , P4 ;  /* 0xff80000067407808 */ /* 0x010fe20002000000 */
[----:B------:R-:W-:Y:S01]  /*3d10*/  FMUL.FTZ R103, R0, R27 ;  /* 0x0000001b00677220 */ /* 0x000fe20000410000 */
[----:B------:R-:W-:Y:S02]  /*3d20*/  FMNMX.FTZ R67, R32, R67, !PT ;  /* 0x0000004320437209 */ /* 0x000fe40007810000 */
[----:B------:R-:W-:-:S02]  /*3d30*/  ISETP.GT.AND P4, PT, R68, 0xc0, PT ;  /* 0x000000c04400780c */ /* 0x000fc40003f84270 */
[----:B------:R-:W-:Y:S01]  /*3d40*/  FSEL R33, R107, -INF , P3 ;  /* 0xff8000006b217808 */ /* 0x000fe20001800000 */
[----:B------:R5:W1:Y:S01]  /*3d50*/  MUFU.TANH R99, R66 ;  /* 0x0000004200637308 */ /* 0x000a620000002400 */
[----:B------:R-:W-:Y:S01]  /*3d60*/  FMNMX.FTZ R88, R64, R67, !PT ;  /* 0x0000004340587209 */ /* 0x000fe20007810000 */
[----:B------:R-:W-:Y:S01]  /*3d70*/  FMUL.FTZ R107, R0, R26 ;  /* 0x0000001a006b7220 */ /* 0x000fe20000410000 */
[C---:B------:R-:W-:Y:S02]  /*3d80*/  ISETP.GT.AND P3, PT, R68.reuse, 0xc1, PT ;  /* 0x000000c14400780c */ /* 0x040fe40003f64270 */
[----:B--2---:R-:W-:Y:S02]  /*3d90*/  FSEL R65, R83, -INF , P4 ;  /* 0xff80000053417808 */ /* 0x004fe40002000000 */
[----:B------:R-:W-:Y:S01]  /*3da0*/  FMNMX.FTZ R88, R33, R88, !PT ;  /* 0x0000005821587209 */ /* 0x000fe20007810000 */
[----:B------:R-:W2:Y:S01]  /*3db0*/  MUFU.TANH R14, R14 ;  /* 0x0000000e000e7308 */ /* 0x000ea20000002400 */
        /* <DEDUP_REMOVED lines=16> */
[----:B0-----:R-:W-:Y:S01]  /*3ec0*/  FSEL R46, R97, -INF , P4 ;  /* 0xff800000612e7808 */ /* 0x001fe20002000000 */
[----:B------:R-:W-:Y:S01]  /*3ed0*/  FMUL.FTZ R97, R0, R50 ;  /* 0x0000003200617220 */ /* 0x000fe20000410000 */
[----:B------:R-:W-:Y:S02]  /*3ee0*/  FMNMX.FTZ R69, R66, R37, !PT ;  /* 0x0000002542457209 */ /* 0x000fe40007810000 */
[----:B------:R-:W-:Y:S01]  /*3ef0*/  ISETP.GT.AND P4, PT, R68, 0xd8, PT ;  /* 0x000000d84400780c */ /* 0x000fe20003f84270 */
[----:B------:R-:W0:Y:S01]  /*3f00*/  MUFU.TANH R21, R21 ;  /* 0x0000001500157308 */ /* 0x000e220000002400 */
[----:B-1----:R-:W-:Y:S01]  /*3f10*/  FSEL R37, R99, -INF , P3 ;  /* 0xff80000063257808 */ /* 0x002fe20001800000 */
[----:B------:R-:W-:Y:S01]  /*3f20*/  FMUL.FTZ R99, R0, R55 ;  /* 0x0000003700637220 */ /* 0x000fe20000410000 */
[----:B------:R-:W-:-:S02]  /*3f30*/  FMNMX.FTZ R88, R46, R69, !PT ;  /* 0x000000452e587209 */ /* 0x000fc40007810000 */
[----:B------:R-:W-:Y:S02]  /*3f40*/  ISETP.GT.AND P3, PT, R68, 0xd9, PT ;  /* 0x000000d94400780c */ /* 0x000fe40003f64270 */
[----:B------:R-:W-:Y:S01]  /*3f50*/  FSEL R47, R101, -INF , P4 ;  /* 0xff800000652f7808 */ /* 0x000fe20002000000 */
[----:B------:R-:W1:Y:S01]  /*3f60*/  MUFU.TANH R104, R104 ;  /* 0x0000006800687308 */ /* 0x000e620000002400 */
[----:B------:R-:W-:Y:S01]  /*3f70*/  FMNMX.FTZ R88, R37, R88, !PT ;  /* 0x0000005825587209 */ /* 0x000fe20007810000 */
[----:B------:R-:W-:Y:S01]  /*3f80*/  FMUL.FTZ R101, R0, R54 ;  /* 0x0000003600657220 */ /* 0x000fe20000410000 */
[----:B------:R-:W-:Y:S02]  /*3f90*/  FSEL R68, R71, -INF , P3 ;  /* 0xff80000047447808 */ /* 0x000fe40001800000 */
[----:B------:R-:W-:Y:S02]  /*3fa0*/  FMNMX.FTZ R69, R47, R88, !PT ;  /* 0x000000582f457209 */ /* 0x000fe40007810000 */
[----:B------:R-:W-:Y:S01]  /*3fb0*/  VIADDMNMX R133, R133, R82, R81, PT ;  /* 0x0000005285857246 */ /* 0x000fe20003800151 */
[----:B------:R-:W5:Y:S01]  /*3fc0*/  MUFU.TANH R105, R105 ;  /* 0x0000006900697308 */ /* 0x000f620000002400 */
[----:B------:R-:W-:-:S02]  /*3fd0*/  FMNMX.FTZ R69, R68, R69, !PT ;  /* 0x0000004544457209 */ /* 0x000fc40007810000 */
[C---:B------:R-:W-:Y:S02]  /*3fe0*/  ISETP.GT.AND P4, PT, R133.reuse, 0x1, PT ;  /* 0x000000018500780c */ /* 0x040fe40003f84270 */
[----:B------:R-:W-:Y:S01]  /*3ff0*/  ISETP.GT.AND P5, PT, R133, 0x8, PT ;  /* 0x000000088500780c */ /* 0x000fe20003fa4270 */
[----:B------:R-:W2:Y:S01]  /*4000*/  SHFL.BFLY PT, R50, R69, 0x2, 0x1f ;  /* 0x0c401f0045327f89 */ /* 0x000ea200000e0000 */
[----:B------:R-:W-:Y:S01]  /*4010*/  FSEL R121, R5, -INF , P4 ;  /* 0xff80000005797808 */ /* 0x000fe20002000000 */
[----:B------:R-:W5:Y:S01]  /*4020*/  MUFU.TANH R89, R89 ;  /* 0x0000005900597308 */ /* 0x000f620000002400 */
[----:B------:R-:W-:Y:S02]  /*4030*/  FSEL R82, R6, -INF , P5 ;  /* 0xff80000006527808 */ /* 0x000fe40002800000 */
[----:B------:R-:W-:-:S05]  /*4040*/  ISETP.GT.AND P4, PT, R133, 0x10, PT ;  /* 0x000000108500780c */ /* 0x000fca0003f84270 */
[----:B------:R-:W5:Y:S08]  /*4050*/  MUFU.TANH R90, R90 ;  /* 0x0000005a005a7308 */ /* 0x000f700000002400 */
[----:B------:R-:W5:Y:S01]  /*4060*/  MUFU.TANH R91, R91 ;  /* 0x0000005b005b7308 */ /* 0x000f620000002400 */
[----:B--2---:R-:W-:-:S07]  /*4070*/  FMNMX.FTZ R50, R69, R50, !PT ;  /* 0x0000003245327209 */ /* 0x004fce0007810000 */
[----:B------:R-:W2:Y:S01]  /*4080*/  MUFU.TANH R92, R92 ;  /* 0x0000005c005c7308 */ /* 0x000ea20000002400 */
[----:B------:R-:W4:Y:S07]  /*4090*/  SHFL.BFLY PT, R27, R50, 0x1, 0x1f ;  /* 0x0c201f00321b7f89 */ /* 0x000f2e00000e0000 */
[----:B------:R-:W2:Y:S08]  /*40a0*/  MUFU.TANH R94, R94 ;  /* 0x0000005e005e7308 */ /* 0x000eb00000002400 */
[----:B------:R-:W2:Y:S08]  /*40b0*/  MUFU.TANH R93, R93 ;  /* 0x0000005d005d7308 */ /* 0x000eb00000002400 */
[----:B------:R-:W2:Y:S01]  /*40c0*/  MUFU.TANH R95, R95 ;  /* 0x0000005f005f7308 */ /* 0x000ea20000002400 */
        /* <DEDUP_REMOVED lines=69> */
[----:B---3--:R-:W-:Y:S01]  /*4520*/  FSEL R130, R20, -INF , P4 ;  /* 0xff80000014827808 */ /* 0x008fe20002000000 */
[--C-:B------:R-:W-:Y:S01]  /*4530*/  FFMA.FTZ R41, R41, UR10, -R27.reuse ;  /* 0x0000000a29297c23 */ /* 0x100fe2000801081b */
[----:B------:R-:W-:Y:S01]  /*4540*/  FMNMX.FTZ R9, R129, R12, !PT ;  /* 0x0000000c81097209 */ /* 0x000fe20007810000 */
[--C-:B------:R-:W-:Y:S01]  /*4550*/  FFMA.FTZ R24, R24, UR10, -R27.reuse ;  /* 0x0000000a18187c23 */ /* 0x100fe2000801081b */
[----:B------:R-:W-:Y:S01]  /*4560*/  ISETP.GT.AND P4, PT, R133, 0x38, PT ;  /* 0x000000388500780c */ /* 0x000fe20003f84270 */
[----:B------:R-:W3:Y:S01]  /*4570*/  MUFU.TANH R56, R56 ;  /* 0x0000003800387308 */ /* 0x000ee20000002400 */
[----:B0-----:R-:W-:Y:S01]  /*4580*/  FSEL R131, R21, -INF , P3 ;  /* 0xff80000015837808 */ /* 0x001fe20001800000 */
[--C-:B------:R-:W-:Y:S01]  /*4590*/  FFMA.FTZ R21, R112, UR10, -R27.reuse ;  /* 0x0000000a70157c23 */ /* 0x100fe2000801081b */
[----:B------:R-:W-:Y:S01]  /*45a0*/  FMNMX.FTZ R12, R130, R9, !PT ;  /* 0x00000009820c7209 */ /* 0x000fe20007810000 */
[--C-:B------:R-:W-:Y:S01]  /*45b0*/  FFMA.FTZ R45, R45, UR10, -R27.reuse ;  /* 0x0000000a2d2d7c23 */ /* 0x100fe2000801081b */
[----:B------:R-:W-:Y:S01]  /*45c0*/  ISETP.GT.AND P3, PT, R133, 0x39, PT ;  /* 0x000000398500780c */ /* 0x000fe20003f64270 */
[--C-:B------:R-:W-:Y:S01]  /*45d0*/  FFMA.FTZ R25, R25, UR10, -R27.reuse ;  /* 0x0000000a19197c23 */ /* 0x100fe2000801081b */
[----:B-1----:R-:W-:Y:S01]  /*45e0*/  FSEL R104, R104, -INF , P4 ;  /* 0xff80000068687808 */ /* 0x002fe20002000000 */
[----:B------:R-:W0:Y:S01]  /*45f0*/  MUFU.TANH R57, R57 ;  /* 0x0000003900397308 */ /* 0x000e220000002400 */
[----:B------:R-:W-:Y:S01]  /*4600*/  FMNMX.FTZ R11, R131, R12, !PT ;  /* 0x0000000c830b7209 */ /* 0x000fe20007810000 */
[--C-:B------:R-:W-:Y:S01]  /*4610*/  FFMA.FTZ R12, R126, UR10, -R27.reuse ;  /* 0x0000000a7e0c7c23 */ /* 0x100fe2000801081b */
[----:B------:R-:W-:Y:S01]  /*4620*/  ISETP.GT.AND P4, PT, R133, 0x40, PT ;  /* 0x000000408500780c */ /* 0x000fe20003f84270 */
[--C-:B------:R-:W-:Y:S01]  /*4630*/  FFMA.FTZ R28, R28, UR10, -R27.reuse ;  /* 0x0000000a1c1c7c23 */ /* 0x100fe2000801081b */
[----:B-----5:R-:W-:Y:S01]  /*4640*/  FSEL R105, R105, -INF , P3 ;  /* 0xff80000069697808 */ /* 0x020fe20001800000 */
        /* <DEDUP_REMOVED lines=8> */
[--C-:B------:R-:W-:Y:S01]  /*46d0*/  FFMA.FTZ R33, R33, UR10, -R27.reuse ;  /* 0x0000000a21217c23 */ /* 0x100fe2000801081b */
[----:B------:R-:W-:Y:S01]  /*46e0*/  ISETP.GT.AND P4, PT, R133, 0x48, PT ;  /* 0x000000488500780c */ /* 0x000fe20003f84270 */
[----:B------:R-:W5:Y:S01]  /*46f0*/  MUFU.TANH R59, R59 ;  /* 0x0000003b003b7308 */ /* 0x000f620000002400 */
[----:B------:R-:W-:Y:S01]  /*4700*/  FSEL R90, R90, -INF , P3 ;  /* 0xff8000005a5a7808 */ /* 0x000fe20001800000 */
[--C-:B------:R-:W-:Y:S01]  /*4710*/  FFMA.FTZ R46, R46, UR10, -R27.reuse ;  /* 0x0000000a2e2e7c23 */ /* 0x100fe2000801081b */
[----:B------:R-:W-:Y:S01]  /*4720*/  FMNMX.FTZ R13, R126, R11, !PT ;  /* 0x0000000b7e0d7209 */ /* 0x000fe20007810000 */
[--C-:B------:R-:W-:Y:S01]  /*4730*/  FFMA.FTZ R37, R37, UR10, -R27.reuse ;  /* 0x0000000a25257c23 */ /* 0x100fe2000801081b */
[----:B------:R-:W-:Y:S01]  /*4740*/  ISETP.GT.AND P3, PT, R133, 0x49, PT ;  /* 0x000000498500780c */ /* 0x000fe20003f64270 */
[----:B------:R-:W-:Y:S01]  /*4750*/  FFMA.FTZ R47, R47, UR10, -R27 ;  /* 0x0000000a2f2f7c23 */ /* 0x000fe2000801081b */
[----:B------:R-:W-:Y:S01]  /*4760*/  FSEL R91, R91, -INF , P4 ;  /* 0xff8000005b5b7808 */ /* 0x000fe20002000000 */
[----:B------:R-:W5:Y:S01]  /*4770*/  MUFU.TANH R60, R60 ;  /* 0x0000003c003c7308 */ /* 0x000f620000002400 */
        /* <DEDUP_REMOVED lines=8> */
[----:B------:R-:W-:Y:S01]  /*4800*/  ISETP.GT.AND P4, PT, R133, 0x58, PT ;  /* 0x000000588500780c */ /* 0x000fe20003f84270 */
[----:B------:R-:W2:Y:S01]  /*4810*/  MUFU.TANH R62, R62 ;  /* 0x0000003e003e7308 */ /* 0x000ea20000002400 */
[----:B------:R-:W-:Y:S02]  /*4820*/  FSEL R93, R93, -INF , P3 ;  /* 0xff8000005d5d7808 */ /* 0x000fe40001800000 */
[----:B------:R-:W-:Y:S02]  /*4830*/  FMNMX.FTZ R20, R94, R13, !PT ;  /* 0x0000000d5e147209 */ /* 0x000fe40007810000 */
[----:B------:R-:W-:Y:S02]  /*4840*/  ISETP.GT.AND P3, PT, R133, 0x59, PT ;  /* 0x000000598500780c */ /* 0x000fe40003f64270 */
[----:B------:R-:W-:Y:S01]  /*4850*/  FSEL R95, R95, -INF , P4 ;  /* 0xff8000005f5f7808 */ /* 0x000fe20002000000 */
[----:B------:R3:W-:Y:S01]  /*4860*/  MUFU.EX2 R13, R21 ;  /* 0x00000015000d7308 */ /* 0x0007e20000000800 */
[----:B------:R-:W-:-:S02]  /*4870*/  FMNMX.FTZ R20, R93, R20, !PT ;  /* 0x000000145d147209 */ /* 0x000fc40007810000 */
[----:B------:R-:W-:Y:S02]  /*4880*/  ISETP.GT.AND P4, PT, R133, 0x60, PT ;  /* 0x000000608500780c */ /* 0x000fe40003f84270 */
[----:B----4-:R-:W-:Y:S02]  /*4890*/  FSEL R96, R96, -INF , P3 ;  /* 0xff80000060607808 */ /* 0x010fe40001800000 */
[----:B------:R-:W-:Y:S01]  /*48a0*/  FMNMX.FTZ R15, R95, R20, !PT ;  /* 0x000000145f0f7209 */ /* 0x000fe20007810000 */
[----:B------:R-:W4:Y:S01]  /*48b0*/  MUFU.TANH R63, R63 ;  /* 0x0000003f003f7308 */ /* 0x000f220000002400 */
[----:B------:R-:W-:Y:S01]  /*48c0*/  ISETP.GT.AND P3, PT, R133, 0x61, PT ;  /* 0x000000618500780c */ /* 0x000fe20003f64270 */
[--C-:B---3--:R-:W-:Y:S01]  /*48d0*/  FFMA.FTZ R21, R108, UR10, -R27.reuse ;  /* 0x0000000a6c157c23 */ /* 0x108fe2000801081b */
        /* <DEDUP_REMOVED lines=10> */
[----:B------:R-:W4:Y:S01]  /*4980*/  MUFU.TANH R40, R40 ;  /* 0x0000002800287308 */ /* 0x000f220000002400 */
[----:B------:R-:W-:-:S02]  /*4990*/  FMNMX.FTZ R15, R110, R15, !PT ;  /* 0x0000000f6e0f7209 */ /* 0x000fc40007810000 */
[----:B------:R-:W-:Y:S02]  /*49a0*/  ISETP.GT.AND P4, PT, R133, 0x70, PT ;  /* 0x000000708500780c */ /* 0x000fe40003f84270 */
[----:B------:R-:W-:Y:S02]  /*49b0*/  FSEL R75, R75, -INF , P3 ;  /* 0xff8000004b4b7808 */ /* 0x000fe40001800000 */
[----:B------:R-:W-:Y:S01]  /*49c0*/  FMNMX.FTZ R106, R74, R15, !PT ;  /* 0x0000000f4a6a7209 */ /* 0x000fe20007810000 */
[----:B------:R-:W4:Y:S01]  /*49d0*/  MUFU.TANH R43, R43 ;  /* 0x0000002b002b7308 */ /* 0x000f220000002400 */
[----:B------:R-:W-:Y:S02]  /*49e0*/  ISETP.GT.AND P3, PT, R133, 0x71, PT ;  /* 0x000000718500780c */ /* 0x000fe40003f64270 */
[----:B------:R-:W-:Y:S02]  /*49f0*/  FSEL R76, R76, -INF , P4 ;  /* 0xff8000004c4c7808 */ /* 0x000fe40002000000 */
[----:B------:R-:W-:Y:S01]  /*4a00*/  FMNMX.FTZ R15, R75, R106, !PT ;  /* 0x0000006a4b0f7209 */ /* 0x000fe20007810000 */
[----:B------:R-:W-:Y:S01]  /*4a10*/  FFMA.FTZ R106, R102, UR10, -R27 ;  /* 0x0000000a666a7c23 */ /* 0x000fe2000801081b */
[----:B------:R-:W-:Y:S01]  /*4a20*/  ISETP.GT.AND P4, PT, R133, 0x78, PT ;  /* 0x000000788500780c */ /* 0x000fe20003f84270 */
[----:B------:R-:W4:Y:S01]  /*4a30*/  MUFU.TANH R83, R83 ;  /* 0x0000005300537308 */ /* 0x000f220000002400 */
        /* <DEDUP_REMOVED lines=8> */
[----:B---3--:R-:W-:Y:S01]  /*4ac0*/  FMNMX.FTZ R89, R79, R102, !PT ;  /* 0x000000664f597209 */ /* 0x008fe20007810000 */
[----:B------:R-:W3:Y:S01]  /*4ad0*/  MUFU.TANH R85, R85 ;  /* 0x0000005500557308 */ /* 0x000ee20000002400 */
[C---:B------:R-:W-:Y:S01]  /*4ae0*/  ISETP.GT.AND P3, PT, R133.reuse, 0x81, PT ;  /* 0x000000818500780c */ /* 0x040fe20003f64270 */
[--C-:B0-----:R-:W-:Y:S01]  /*4af0*/  FFMA.FTZ R106, R86, UR10, -R27.reuse ;  /* 0x0000000a566a7c23 */ /* 0x101fe2000801081b */
[----:B------:R-:W-:Y:S02]  /*4b00*/  FSEL R100, R56, -INF , P4 ;  /* 0xff80000038647808 */ /* 0x000fe40002000000 */
[----:B------:R-:W-:Y:S02]  /*4b10*/  FMNMX.FTZ R89, R78, R89, !PT ;  /* 0x000000594e597209 */ /* 0x000fe40007810000 */
[----:B------:R-:W-:Y:S01]  /*4b20*/  ISETP.GT.AND P4, PT, R133, 0x88, PT ;  /* 0x000000888500780c */ /* 0x000fe20003f84270 */
[----:B------:R-:W0:Y:S01]  /*4b30*/  MUFU.TANH R97, R97 ;  /* 0x0000006100617308 */ /* 0x000e220000002400 */
[----:B------:R-:W-:Y:S01]  /*4b40*/  FSEL R102, R57, -INF , P3 ;  /* 0xff80000039667808 */ /* 0x000fe20001800000 */
[----:B------:R-:W-:Y:S01]  /*4b50*/  FFMA.FTZ R57, R98, UR10, -R27 ;  /* 0x0000000a62397c23 */ /* 0x000fe2000801081b */
[----:B------:R-:W-:-:S02]  /*4b60*/  FMNMX.FTZ R89, R100, R89, !PT ;  /* 0x0000005964597209 */ /* 0x000fc40007810000 */
[C---:B------:R-:W-:Y:S02]  /*4b70*/  ISETP.GT.AND P3, PT, R133.reuse, 0x89, PT ;  /* 0x000000898500780c */ /* 0x040fe40003f64270 */
[----:B-1----:R-:W-:Y:S01]  /*4b80*/  FSEL R98, R58, -INF , P4 ;  /* 0xff8000003a627808 */ /* 0x002fe20002000000 */
[----:B------:R-:W1:Y:S01]  /*4b90*/  MUFU.TANH R87, R87 ;  /* 0x0000005700577308 */ /* 0x000e620000002400 */
[----:B------:R-:W-:Y:S02]  /*4ba0*/  FMNMX.FTZ R89, R102, R89, !PT ;  /* 0x0000005966597209 */ /* 0x000fe40007810000 */
[----:B------:R-:W-:Y:S02]  /*4bb0*/  ISETP.GT.AND P4, PT, R133, 0x90, PT ;  /* 0x000000908500780c */ /* 0x000fe40003f84270 */
[----:B-----5:R-:W-:Y:S02]  /*4bc0*/  FSEL R59, R59, -INF , P3 ;  /* 0xff8000003b3b7808 */ /* 0x020fe40001800000 */
[----:B------:R-:W-:Y:S01]  /*4bd0*/  FMNMX.FTZ R58, R98, R89, !PT ;  /* 0x00000059623a7209 */ /* 0x000fe20007810000 */
[----:B------:R-:W5:Y:S01]  /*4be0*/  MUFU.TANH R101, R101 ;  /* 0x0000006500657308 */ /* 0x000f620000002400 */
[----:B------:R-:W-:-:S02]  /*4bf0*/  ISETP.GT.AND P3, PT, R133, 0x91, PT ;  /* 0x000000918500780c */ /* 0x000fc40003f64270 */
[----:B------:R-:W-:Y:S02]  /*4c00*/  FSEL R86, R60, -INF , P4 ;  /* 0xff8000003c567808 */ /* 0x000fe40002000000 */
[----:B------:R-:W-:Y:S01]  /*4c10*/  FMNMX.FTZ R89, R59, R58, !PT ;  /* 0x0000003a3b597209 */ /* 0x000fe20007810000 */
[----:B------:R-:W-:Y:S01]  /*4c20*/  FFMA.FTZ R58, R84, UR10, -R27 ;  /* 0x0000000a543a7c23 */ /* 0x000fe2000801081b */
[----:B------:R-:W-:Y:S01]  /*4c30*/  ISETP.GT.AND P4, PT, R133, 0x98, PT ;  /* 0x000000988500780c */ /* 0x000fe20003f84270 */
[----:B------:R3:W-:Y:S01]  /*4c40*/  MUFU.EX2 R60, R106 ;  /* 0x0000006a003c7308 */ /* 0x0007e20000000800 */
[----:B--2---:R-:W-:Y:S02]  /*4c50*/  FSEL R61, R61, -INF , P3 ;  /* 0xff8000003d3d7808 */ /* 0x004fe40001800000 */
[----:B------:R-:W-:Y:S02]  /*4c60*/  FMNMX.FTZ R84, R86, R89, !PT ;  /* 0x0000005956547209 */ /* 0x000fe40007810000 */
[----:B------:R-:W-:-:S02]  /*4c70*/  ISETP.GT.AND P3, PT, R133, 0x99, PT ;  /* 0x000000998500780c */ /* 0x000fc40003f64270 */
[----:B------:R-:W-:Y:S01]  /*4c80*/  FSEL R62, R62, -INF , P4 ;  /* 0xff8000003e3e7808 */ /* 0x000fe20002000000 */
[----:B------:R-:W2:Y:S01]  /*4c90*/  MUFU.TANH R99, R99 ;  /* 0x0000006300637308 */ /* 0x000ea20000002400 */
[----:B------:R-:W-:Y:S02]  /*4ca0*/  FMNMX.FTZ R89, R61, R84, !PT ;  /* 0x000000543d597209 */ /* 0x000fe40007810000 */
[----:B------:R-:W-:Y:S02]  /*4cb0*/  ISETP.GT.AND P4, PT, R133, 0xa0, PT ;  /* 0x000000a08500780c */ /* 0x000fe40003f84270 */
[----:B----4-:R-:W-:Y:S02]  /*4cc0*/  FSEL R63, R63, -INF , P3 ;  /* 0xff8000003f3f7808 */ /* 0x010fe40001800000 */
[----:B---3--:R-:W-:Y:S01]  /*4cd0*/  FMNMX.FTZ R106, R62, R89, !PT ;  /* 0x000000593e6a7209 */ /* 0x008fe20007810000 */
[----:B------:R-:W3:Y:S01]  /*4ce0*/  MUFU.TANH R107, R107 ;  /* 0x0000006b006b7308 */ /* 0x000ee20000002400 */
[----:B------:R-:W-:-:S02]  /*4cf0*/  ISETP.GT.AND P3, PT, R133, 0xa1, PT ;  /* 0x000000a18500780c */ /* 0x000fc40003f64270 */
[----:B------:R-:W-:Y:S01]  /*4d00*/  FSEL R84, R40, -INF , P4 ;  /* 0xff80000028547808 */ /* 0x000fe20002000000 */
[----:B------:R-:W-:-:S01]  /*4d10*/  FFMA.FTZ R40, R42, UR10, -R27 ;  /* 0x0000000a2a287c23 */ /* 0x000fc2000801081b */
[----:B------:R-:W-:Y:S02]  /*4d20*/  FMNMX.FTZ R89, R63, R106, !PT ;  /* 0x0000006a3f597209 */ /* 0x000fe40007810000 */
[----:B------:R-:W-:Y:S01]  /*4d30*/  ISETP.GT.AND P4, PT, R133, 0xa8, PT ;  /* 0x000000a88500780c */ /* 0x000fe20003f84270 */
[----:B------:R-:W4:Y:S01]  /*4d40*/  MUFU.TANH R103, R103 ;  /* 0x0000006700677308 */ /* 0x000f220000002400 */
[----:B------:R-:W-:Y:S01]  /*4d50*/  FSEL R106, R43, -INF , P3 ;  /* 0xff8000002b6a7808 */ /* 0x000fe20001800000 */
[----:B------:R-:W-:Y:S01]  /*4d60*/  FFMA.FTZ R43, R44, UR10, -R27 ;  /* 0x0000000a2c2b7c23 */ /* 0x000fe2000801081b */
[----:B------:R-:W-:Y:S02]  /*4d70*/  FMNMX.FTZ R89, R84, R89, !PT ;  /* 0x0000005954597209 */ /* 0x000fe40007810000 */
[----:B------:R-:W-:-:S02]  /*4d80*/  ISETP.GT.AND P3, PT, R133, 0xa9, PT ;  /* 0x000000a98500780c */ /* 0x000fc40003f64270 */
[----:B------:R-:W-:Y:S01]  /*4d90*/  FSEL R83, R83, -INF , P4 ;  /* 0xff80000053537808 */ /* 0x000fe20002000000 */
[----:B------:R-:W4:Y:S01]  /*4da0*/  MUFU.TANH R109, R109 ;  /* 0x0000006d006d7308 */ /* 0x000f220000002400 */
[----:B------:R-:W-:Y:S02]  /*4db0*/  FMNMX.FTZ R42, R106, R89, !PT ;  /* 0x000000596a2a7209 */ /* 0x000fe40007810000 */
[----:B------:R-:W-:Y:S02]  /*4dc0*/  ISETP.GT.AND P4, PT, R133, 0xb0, PT ;  /* 0x000000b08500780c */ /* 0x000fe40003f84270 */
[----:B------:R-:W-:Y:S02]  /*4dd0*/  FSEL R85, R85, -INF , P3 ;  /* 0xff80000055557808 */ /* 0x000fe40001800000 */
[----:B------:R-:W-:Y:S01]  /*4de0*/  FMNMX.FTZ R42, R83, R42, !PT ;  /* 0x0000002a532a7209 */ /* 0x000fe20007810000 */
[----:B------:R-:W4:Y:S01]  /*4df0*/  MUFU.TANH R111, R111 ;  /* 0x0000006f006f7308 */ /* 0x000f220000002400 */
[----:B------:R-:W-:-:S02]  /*4e00*/  ISETP.GT.AND P3, PT, R133, 0xb1, PT ;  /* 0x000000b18500780c */ /* 0x000fc40003f64270 */
[----:B0-----:R-:W-:Y:S02]  /*4e10*/  FSEL R97, R97, -INF , P4 ;  /* 0xff80000061617808 */ /* 0x001fe40002000000 */
[----:B------:R-:W-:Y:S02]  /*4e20*/  FMNMX.FTZ R42, R85, R42, !PT ;  /* 0x0000002a552a7209 */ /* 0x000fe40007810000 */
[----:B------:R-:W-:Y:S01]  /*4e30*/  ISETP.GT.AND P4, PT, R133, 0xb8, PT ;  /* 0x000000b88500780c */ /* 0x000fe20003f84270 */
[----:B------:R-:W0:Y:S01]  /*4e40*/  MUFU.TANH R115, R115 ;  /* 0x0000007300737308 */ /* 0x000e220000002400 */
[----:B-1----:R-:W-:Y:S02]  /*4e50*/  FSEL R87, R87, -INF , P3 ;  /* 0xff80000057577808 */ /* 0x002fe40001800000 */
[----:B------:R-:W-:Y:S02]  /*4e60*/  FMNMX.FTZ R42, R97, R42, !PT ;  /* 0x0000002a612a7209 */ /* 0x000fe40007810000 */
[----:B------:R-:W-:-:S02]  /*4e70*/  ISETP.GT.AND P3, PT, R133, 0xb9, PT ;  /* 0x000000b98500780c */ /* 0x000fc40003f64270 */
[----:B-----5:R-:W-:Y:S01]  /*4e80*/  FSEL R101, R101, -INF , P4 ;  /* 0xff80000065657808 */ /* 0x020fe20002000000 */
        /* <DEDUP_REMOVED lines=8> */
[----:B------:R-:W-:Y:S02]  /*4f10*/  FMNMX.FTZ R42, R99, R42, !PT ;  /* 0x0000002a632a7209 */ /* 0x000fe40007810000 */
[----:B------:R-:W-:Y:S01]  /*4f20*/  ISETP.GT.AND P4, PT, R133, 0xc8, PT ;  /* 0x000000c88500780c */ /* 0x000fe20003f84270 */
[----:B------:R-:W3:Y:S01]  /*4f30*/  MUFU.TANH R117, R117 ;  /* 0x0000007500757308 */ /* 0x000ee20000002400 */
[----:B----4-:R-:W-:Y:S02]  /*4f40*/  FSEL R103, R103, -INF , P3 ;  /* 0xff80000067677808 */ /* 0x010fe40001800000 */
        /* <DEDUP_REMOVED lines=10> */
[----:B0-----:R-:W-:Y:S02]  /*4ff0*/  FSEL R115, R115, -INF , P4 ;  /* 0xff80000073737808 */ /* 0x001fe40002000000 */
[----:B------:R-:W-:Y:S02]  /*5000*/  FMNMX.FTZ R44, R111, R44, !PT ;  /* 0x0000002c6f2c7209 */ /* 0x000fe40007810000 */
[----:B------:R-:W-:Y:S01]  /*5010*/  ISETP.GT.AND P4, PT, R133, 0xd8, PT ;  /* 0x000000d88500780c */ /* 0x000fe20003f84270 */
[----:B------:R0:W-:Y:S01]  /*5020*/  MUFU.EX2 R42, R48 ;  /* 0x00000030002a7308 */ /* 0x0001e20000000800 */
[----:B-1----:R-:W-:Y:S02]  /*5030*/  FSEL R113, R113, -INF , P3 ;  /* 0xff80000071717808 */ /* 0x002fe40001800000 */
[----:B------:R-:W-:Y:S02]  /*5040*/  FMNMX.FTZ R44, R115, R44, !PT ;  /* 0x0000002c732c7209 */ /* 0x000fe40007810000 */
[----:B------:R-:W-:-:S02]  /*5050*/  ISETP.GT.AND P3, PT, R133, 0xd9, PT ;  /* 0x000000d98500780c */ /* 0x000fc40003f64270 */
[----:B--2---:R-:W-:Y:S01]  /*5060*/  FSEL R119, R119, -INF , P4 ;  /* 0xff80000077777808 */ /* 0x004fe20002000000 */
[----:B------:R-:W-:Y:S01]  /*5070*/  MUFU.EX2 R31, R31 ;  /* 0x0000001f001f7308 */ /* 0x000fe20000000800 */
[----:B------:R-:W-:Y:S01]  /*5080*/  FMNMX.FTZ R44, R113, R44, !PT ;  /* 0x0000002c712c7209 */ /* 0x000fe20007810000 */
[--C-:B0-----:R-:W-:Y:S01]  /*5090*/  FFMA.FTZ R48, R53, UR10, -R27.reuse ;  /* 0x0000000a35307c23 */ /* 0x101fe2000801081b */
[----:B---3--:R-:W-:Y:S01]  /*50a0*/  FSEL R117, R117, -INF , P3 ;  /* 0xff80000075757808 */ /* 0x008fe20001800000 */
        /* <DEDUP_REMOVED lines=9> */
[----:B------:R-:W-:-:S01]  /*5140*/  FFMA.FTZ R36, R67, UR10, -R27 ;  /* 0x0000000a43247c23 */ /* 0x000fc2000801081b */
[----:B------:R-:W0:Y:S01]  /*5150*/  SHFL.BFLY PT, R108, R89, 0x2, 0x1f ;  /* 0x0c401f00596c7f89 */ /* 0x000e2200000e0000 */
[----:B------:R-:W-:-:S01]  /*5160*/  FFMA.FTZ R67, R66, UR10, -R27 ;  /* 0x0000000a42437c23 */ /* 0x000fc2000801081b */
[----:B------:R-:W-:Y:S01]  /*5170*/  IMAD.U32 R66, RZ, RZ, UR10 ;  /* 0x0000000aff427e24 */ /* 0x000fe2000f8e00ff */
[----:B------:R-:W1:Y:S08]  /*5180*/  MUFU.EX2 R35, R35 ;  /* 0x0000002300237308 */ /* 0x000e700000000800 */
[----:B------:R-:W-:Y:S08]  /*5190*/  MUFU.EX2 R14, R116 ;  /* 0x00000074000e7308 */ /* 0x000ff00000000800 */
[----:B------:R-:W-:Y:S01]  /*51a0*/  MUFU.EX2 R34, R34 ;  /* 0x0000002200227308 */ /* 0x000fe20000000800 */
[----:B-1----:R-:W-:-:S02]  /*51b0*/  F2FP.SATFINITE.E4M3.F32.PACK_AB_MERGE_C R224, R35, R30, RZ ;  /* 0x0000001e23e0723e */ /* 0x002fc400048070ff */
[----:B0-----:R-:W-:Y:S02]  /*51c0*/  FMNMX.FTZ R108, R89, R108, !PT ;  /* 0x0000006c596c7209 */ /* 0x001fe40007810000 */
[----:B------:R-:W-:-:S03]  /*51d0*/  F2FP.SATFINITE.E4M3.F32.PACK_AB_MERGE_C R224, R31, R26, R224 ;  /* 0x0000001a1fe0723e */ /* 0x000fc600048070e0 */
[----:B------:R-:W-:Y:S01]  /*51e0*/  MUFU.EX2 R39, R39 ;  /* 0x0000002700277308 */ /* 0x000fe20000000800 */
[----:B------:R-:W0:Y:S07]  /*51f0*/  SHFL.BFLY PT, R89, R108, 0x1, 0x1f ;  /* 0x0c201f006c597f89 */ /* 0x000e2e00000e0000 */
[----:B------:R-:W-:Y:S08]  /*5200*/  MUFU.EX2 R38, R38 ;  /* 0x0000002600267308 */ /* 0x000ff00000000800 */
[----:B------:R-:W1:Y:S08]  /*5210*/  MUFU.EX2 R51, R51 ;  /* 0x0000003300337308 */ /* 0x000e700000000800 */
[----:B------:R-:W-:Y:S01]  /*5220*/  MUFU.EX2 R50, R50 ;  /* 0x0000003200327308 */ /* 0x000fe20000000800 */
[----:B0-----:R-:W-:-:S04]  /*5230*/  FMNMX.FTZ R89, R108, R89, !PT ;  /* 0x000000596c597209 */ /* 0x001fc80007810000 */
[C---:B------:R-:W-:Y:S01]  /*5240*/  FSETP.NEU.FTZ.AND P3, PT, R89.reuse, -INF , PT ;  /* 0xff8000005900780b */ /* 0x040fe20003f7d000 */
[----:B------:R-:W-:-:S02]  /*5250*/  FFMA.FTZ R66, R89, R66, -8 ;  /* 0xc100000059427423 */ /* 0x000fc40000010042 */
[----:B------:R-:W-:Y:S01]  /*5260*/  MUFU.EX2 R55, R55 ;  /* 0x0000003700377308 */ /* 0x000fe20000000800 */
[----:B-1----:R-:W-:Y:S02]  /*5270*/  F2FP.SATFINITE.E4M3.F32.PACK_AB_MERGE_C R226, R51, R38, RZ ;  /* 0x0000002633e2723e */ /* 0x002fe400048070ff */
        /* <DEDUP_REMOVED lines=84> */
[----:B0-----:R-:W-:Y:S02]  /*57c0*/  F2FP.SATFINITE.E4M3.F32.PACK_AB_MERGE_C R227, R135, R114, RZ ;  /* 0x0000007287e3723e */ /* 0x001fe400048070ff */
[----:B------:R-:W-:Y:S02]  /*57d0*/  F2FP.SATFINITE.E4M3.F32.PACK_AB_MERGE_C R225, R66, R27, R225 ;  /* 0x0000001b42e1723e */ /* 0x000fe400048070e1 */
[----:B------:R-:W-:Y:S01]  /*57e0*/  F2FP.SATFINITE.E4M3.F32.PACK_AB_MERGE_C R226, R39, R34, R226 ;  /* 0x0000002227e2723e */ /* 0x000fe200048070e2 */
[----:B------:R-:W-:Y:S01]  /*57f0*/  MUFU.EX2 R116, R116 ;  /* 0x0000007400747308 */ /* 0x000fe20000000800 */
[----:B------:R-:W-:Y:S02]  /*5800*/  F2FP.SATFINITE.E4M3.F32.PACK_AB_MERGE_C R227, R81, R80, R227 ;  /* 0x0000005051e3723e */ /* 0x000fe400048070e3 */
[----:B------:R-:W-:-:S05]  /*5810*/  CS2R R80, SRZ ;  /* 0x0000000000507805 */ /* 0x000fca000001ff00 */
        /* <DEDUP_REMOVED lines=10> */
[----:B------:R-:W1:Y:S01]  /*58c0*/  MUFU.EX2 R70, R70 ;  /* 0x0000004600467308 */ /* 0x000e620000000800 */
[C---:B---3--:R-:W-:Y:S01]  /*58d0*/  F2FP.SATFINITE.E4M3.F32.PACK_AB_MERGE_C R220, R69.reuse, R54, RZ ;  /* 0x0000003645dc723e */ /* 0x048fe200048070ff */
[----:B------:R-:W-:-:S03]  /*58e0*/  FADD.FTZ R83, R69, R62 ;  /* 0x0000003e45537221 */ /* 0x000fc60000010000 */
[----:B------:R-:W-:-:S03]  /*58f0*/  F2FP.SATFINITE.E4M3.F32.PACK_AB_MERGE_C R220, R55, R50, R220 ;  /* 0x0000003237dc723e */ /* 0x000fc600048070dc */
[----:B------:R-:W-:Y:S01]  /*5900*/  MUFU.EX2 R112, R112 ;  /* 0x0000007000707308 */ /* 0x000fe20000000800 */
[----:B0-----:R-:W-:-:S04]  /*5910*/  F2FP.SATFINITE.E4M3.F32.PACK_AB_MERGE_C R221, R125, R116, RZ ;  /* 0x000000747ddd723e */ /* 0x001fc800048070ff */
[----:B------:R-:W-:-:S03]  /*5920*/  F2FP.SATFINITE.E4M3.F32.PACK_AB_MERGE_C R221, R121, R108, R221 ;  /* 0x0000006c79dd723e */ /* 0x000fc600048070dd */
[----:B------:R-:W0:Y:S01]  /*5930*/  MUFU.EX2 R71, R71 ;  /* 0x0000004700477308 */ /* 0x000e220000000800 */
[----:B-1----:R-:W-:-:S07]  /*5940*/  FADD.FTZ R62, R70, R83 ;  /* 0x00000053463e7221 */ /* 0x002fce0000010000 */
[----:B------:R-:W-:Y:S08]  /*5950*/  MUFU.EX2 R123, R123 ;  /* 0x0000007b007b7308 */ /* 0x000ff00000000800 */
[----:B------:R-:W1:Y:S01]  /*5960*/  MUFU.EX2 R3, R3 ;  /* 0x0000000300037308 */ /* 0x000e620000000800 */
[----:B0-----:R-:W-:-:S07]  /*5970*/  FADD.FTZ R110, R71, R62 ;  /* 0x0000003e476e7221 */ /* 0x001fce0000010000 */
[----:B------:R-:W0:Y:S08]  /*5980*/  MUFU.EX2 R118, R118 ;  /* 0x0000007600767308 */ /* 0x000e300000000800 */
[----:B------:R2:W-:Y:S08]  /*5990*/  MUFU.EX2 R61, R98 ;  /* 0x00000062003d7308 */ /* 0x0005f00000000800 */
[----:B------:R-:W3:Y:S01]  /*59a0*/  MUFU.EX2 R6, R6 ;  /* 0x0000000600067308 */ /* 0x000ee20000000800 */
[----:B--2---:R-:W-:-:S04]  /*59b0*/  FADD.FTZ R98, R116, R137 ;  /* 0x0000008974627221 */ /* 0x004fc80000010000 */
[----:B------:R-:W-:-:S03]  /*59c0*/  FADD.FTZ R131, R125, R98 ;  /* 0x000000627d837221 */ /* 0x000fc60000010000 */
[----:B------:R-:W2:Y:S01]  /*59d0*/  MUFU.EX2 R127, R127 ;  /* 0x0000007f007f7308 */ /* 0x000ea20000000800 */
[----:B------:R-:W-:-:S01]  /*59e0*/  FADD.FTZ R98, R112, R131 ;  /* 0x0000008370627221 */ /* 0x000fc20000010000 */
[----:B-1----:R-:W-:-:S03]  /*59f0*/  FADD.FTZ R131, R3, R110 ;  /* 0x0000006e03837221 */ /* 0x002fc60000010000 */
[----:B------:R-:W-:-:S03]  /*5a00*/  FADD.FTZ R83, R123, R98 ;  /* 0x000000627b537221 */ /* 0x000fc60000010000 */
[----:B------:R-:W1:Y:S01]  /*5a10*/  MUFU.EX2 R5, R140 ;  /* 0x0000008c00057308 */ /* 0x000e620000000800 */
[----:B0-----:R-:W-:-:S01]  /*5a20*/  FADD.FTZ R98, R118, R83 ;  /* 0x0000005376627221 */ /* 0x001fc20000010000 */
        /* <DEDUP_REMOVED lines=18> */
[----:B0-----:R-:W-:-:S01]  /*5b50*/  FADD.FTZ R98, R10, R137 ;  /* 0x000000890a627221 */ /* 0x001fc20000010000 */
[----:B------:R-:W-:-:S04]  /*5b60*/  F2FP.SATFINITE.E4M3.F32.PACK_AB_MERGE_C R216, R10, R7, RZ ;  /* 0x000000070ad8723e */ /* 0x000fc800048070ff */
[----:B------:R-:W-:Y:S02]  /*5b70*/  F2FP.SATFINITE.E4M3.F32.PACK_AB_MERGE_C R216, R8, R5, R216 ;  /* 0x0000000508d8723e */ /* 0x000fe400048070d8 */
[----:B------:R-:W0:Y:S08]  /*5b80*/  MUFU.EX2 R90, R90 ;  /* 0x0000005a005a7308 */ /* 0x000e300000000800 */
[----:B------:R2:W-:Y:S08]  /*5b90*/  MUFU.EX2 R62, R86 ;  /* 0x00000056003e7308 */ /* 0x0005f00000000800 */
[----:B------:R-:W3:Y:S01]  /*5ba0*/  MUFU.EX2 R12, R12 ;  /* 0x0000000c000c7308 */ /* 0x000ee20000000800 */
[----:B--2---:R-:W-:-:S04]  /*5bb0*/  FADD.FTZ R86, R104, R83 ;  /* 0x0000005368567221 */ /* 0x004fc80000010000 */
[----:B------:R-:W-:-:S03]  /*5bc0*/  FADD.FTZ R131, R105, R86 ;  /* 0x0000005669837221 */ /* 0x000fc60000010000 */
[----:B------:R-:W2:Y:S01]  /*5bd0*/  MUFU.EX2 R91, R91 ;  /* 0x0000005b005b7308 */ /* 0x000ea20000000800 */
[----:B------:R-:W-:-:S01]  /*5be0*/  FADD.FTZ R86, R120, R131 ;  /* 0x0000008378567221 */ /* 0x000fc20000010000 */
[----:B-1----:R-:W-:Y:S01]  /*5bf0*/  FADD.FTZ R131, R9, R98 ;  /* 0x0000006209837221 */ /* 0x002fe20000010000 */
[C---:B------:R-:W-:Y:S02]  /*5c00*/  F2FP.SATFINITE.E4M3.F32.PACK_AB_MERGE_C R120, R129.reuse, R120, RZ ;  /* 0x000000788178723e */ /* 0x040fe400048070ff */
[----:B------:R-:W-:Y:S02]  /*5c10*/  FADD.FTZ R117, R129, R86 ;  /* 0x0000005681757221 */ /* 0x000fe40000010000 */
[----:B------:R-:W-:Y:S01]  /*5c20*/  F2FP.SATFINITE.E4M3.F32.PACK_AB_MERGE_C R217, R105, R104, R120 ;  /* 0x0000006869d9723e */ /* 0x000fe20004807078 */
[----:B------:R-:W1:Y:S01]  /*5c30*/  MUFU.EX2 R11, R122 ;  /* 0x0000007a000b7308 */ /* 0x000e620000000800 */
[----:B0-----:R-:W-:-:S01]  /*5c40*/  FADD.FTZ R30, R90, R117 ;  /* 0x000000755a1e7221 */ /* 0x001fc20000010000 */
[----:B---3--:R-:W-:-:S06]  /*5c50*/  FADD.FTZ R82, R12, R131 ;  /* 0x000000830c527221 */ /* 0x008fcc0000010000 */
[----:B------:R-:W0:Y:S01]  /*5c60*/  MUFU.EX2 R93, R93 ;  /* 0x0000005d005d7308 */ /* 0x000e220000000800 */
[----:B--2---:R-:W-:-:S07]  /*5c70*/  FADD.FTZ R38, R91, R30 ;  /* 0x0000001e5b267221 */ /* 0x004fce0000010000 */
[----:B------:R-:W2:Y:S01]  /*5c80*/  MUFU.EX2 R94, R94 ;  /* 0x0000005e005e7308 */ /* 0x000ea20000000800 */
[----:B-1----:R-:W-:-:S01]  /*5c90*/  FADD.FTZ R35, R11, R82 ;  /* 0x000000520b237221 */ /* 0x002fc20000010000 */
[----:B------:R-:W-:-:S04]  /*5ca0*/  F2FP.SATFINITE.E4M3.F32.PACK_AB_MERGE_C R11, R14, R11, RZ ;  /* 0x0000000b0e0b723e */ /* 0x000fc800048070ff */
[----:B------:R-:W-:Y:S02]  /*5cb0*/  F2FP.SATFINITE.E4M3.F32.PACK_AB_MERGE_C R218, R12, R9, R11 ;  /* 0x000000090cda723e */ /* 0x000fe4000480700b */
[----:B------:R-:W1:Y:S01]  /*5cc0*/  MUFU.EX2 R73, R73 ;  /* 0x0000004900497308 */ /* 0x000e620000000800 */
[----:B0-----:R-:W-:-:S01]  /*5cd0*/  FADD.FTZ R51, R93, R38 ;  /* 0x000000265d337221 */ /* 0x001fc20000010000 */
[----:B------:R-:W-:-:S04]  /*5ce0*/  FADD.FTZ R38, R14, R35 ;  /* 0x000000230e267221 */ /* 0x000fc80000010000 */
[----:B------:R-:W-:Y:S01]  /*5cf0*/  FADD.FTZ R35, R13, R38 ;  /* 0x000000260d237221 */ /* 0x000fe20000010000 */
[----:B------:R-:W-:Y:S01]  /*5d00*/  CS2R R38, SRZ ;  /* 0x0000000000267805 */ /* 0x000fe2000001ff00 */
[----:B------:R-:W0:Y:S01]  /*5d10*/  MUFU.EX2 R92, R92 ;  /* 0x0000005c005c7308 */ /* 0x000e220000000800 */
[----:B--2---:R-:W-:-:S01]  /*5d20*/  FADD.FTZ R54, R94, R51 ;  /* 0x000000335e367221 */ /* 0x004fc20000010000 */
[----:B------:R-:W-:Y:S01]  /*5d30*/  FADD.FTZ R6, R20, R35 ;  /* 0x0000002314067221 */ /* 0x000fe20000010000 */
[----:B------:R-:W-:Y:S02]  /*5d40*/  F2FP.SATFINITE.E4M3.F32.PACK_AB_MERGE_C R93, R94, R93, RZ ;  /* 0x0000005d5e5d723e */ /* 0x000fe400048070ff */
[----:B------:R-:W-:Y:S02]  /*5d50*/  CS2R R50, SRZ ;  /* 0x0000000000327805 */ /* 0x000fe4000001ff00 */
[----:B------:R-:W-:Y:S02]  /*5d60*/  CS2R R34, SRZ ;  /* 0x0000000000227805 */ /* 0x000fe4000001ff00 */
[----:B------:R-:W-:Y:S01]  /*5d70*/  F2FP.SATFINITE.E4M3.F32.PACK_AB_MERGE_C R219, R91, R90, R93 ;  /* 0x0000005a5bdb723e */ /* 0x000fe2000480705d */
[----:B------:R-:W2:Y:S01]  /*5d80*/  MUFU.EX2 R21, R21 ;  /* 0x0000001500157308 */ /* 0x000ea20000000800 */
[----:B-1----:R-:W-:-:S01]  /*5d90*/  FADD.FTZ R3, R73, R54 ;  /* 0x0000003649037221 */ /* 0x002fc20000010000 */
[----:B------:R-:W-:-:S06]  /*5da0*/  CS2R R54, SRZ ;  /* 0x0000000000367805 */ /* 0x000fcc000001ff00 */
        /* <DEDUP_REMOVED lines=8> */
[----:B------:R-:W-:-:S03]  /*5e30*/  F2FP.SATFINITE.E4M3.F32.PACK_AB_MERGE_C R21, R72, R21, RZ ;  /* 0x000000154815723e */ /* 0x000fc600048070ff */
[----:B------:R-:W-:Y:S01]  /*5e40*/  FADD.FTZ R3, R15, R6 ;  /* 0x000000060f037221 */ /* 0x000fe20000010000 */
[----:B------:R-:W-:Y:S02]  /*5e50*/  F2FP.SATFINITE.E4M3.F32.PACK_AB_MERGE_C R212, R20, R13, R21 ;  /* 0x0000000d14d4723e */ /* 0x000fe40004807015 */
[----:B------:R-:W0:Y:S01]  /*5e60*/  MUFU.EX2 R75, R75 ;  /* 0x0000004b004b7308 */ /* 0x000e220000000800 */
[----:B--2---:R-:W-:-:S01]  /*5e70*/  FADD.FTZ R7, R96, R7 ;  /* 0x0000000760077221 */ /* 0x004fc20000010000 */
[----:B------:R-:W-:Y:S01]  /*5e80*/  FADD.FTZ R10, R56, R3 ;  /* 0x00000003380a7221 */ /* 0x000fe20000010000 */
[----:B------:R-:W-:-:S04]  /*5e90*/  F2FP.SATFINITE.E4M3.F32.PACK_AB_MERGE_C R95, R96, R95, RZ ;  /* 0x0000005f605f723e */ /* 0x000fc800048070ff */
[----:B------:R-:W-:Y:S01]  /*5ea0*/  F2FP.SATFINITE.E4M3.F32.PACK_AB_MERGE_C R213, R92, R73, R95 ;  /* 0x000000495cd5723e */ /* 0x000fe2000480705f */
[----:B------:R-:W2:Y:S01]  /*5eb0*/  MUFU.EX2 R57, R57 ;  /* 0x0000003900397308 */ /* 0x000ea20000000800 */
[----:B-1----:R-:W-:-:S01]  /*5ec0*/  FADD.FTZ R6, R74, R7 ;  /* 0x000000074a067221 */ /* 0x002fc20000010000 */
[----:B------:R-:W-:-:S06]  /*5ed0*/  CS2R R72, SRZ ;  /* 0x0000000000487805 */ /* 0x000fcc000001ff00 */
[----:B------:R-:W1:Y:S01]  /*5ee0*/  MUFU.EX2 R76, R76 ;  /* 0x0000004c004c7308 */ /* 0x000e620000000800 */
[----:B0-----:R-:W-:-:S07]  /*5ef0*/  FADD.FTZ R3, R75, R6 ;  /* 0x000000064b037221 */ /* 0x001fce0000010000 */
[----:B------:R-:W0:Y:S01]  /*5f00*/  MUFU.EX2 R79, R79 ;  /* 0x0000004f004f7308 */ /* 0x000e220000000800 */
[----:B--2---:R-:W-:-:S01]  /*5f10*/  FADD.FTZ R7, R57, R10 ;  /* 0x0000000a39077221 */ /* 0x004fc20000010000 */
[----:B------:R-:W-:-:S03]  /*5f20*/  F2FP.SATFINITE.E4M3.F32.PACK_AB_MERGE_C R57, R60, R57, RZ ;  /* 0x000000393c39723e */ /* 0x000fc600048070ff */
[----:B------:R-:W-:Y:S01]  /*5f30*/  FADD.FTZ R7, R60, R7 ;  /* 0x000000073c077221 */ /* 0x000fe20000010000 */
[----:B------:R-:W-:Y:S02]  /*5f40*/  F2FP.SATFINITE.E4M3.F32.PACK_AB_MERGE_C R214, R56, R15, R57 ;  /* 0x0000000f38d6723e */ /* 0x000fe40004807039 */
[----:B------:R-:W-:Y:S01]  /*5f50*/  CS2R R56, SRZ ;  /* 0x0000000000387805 */ /* 0x000fe2000001ff00 */
[----:B------:R-:W2:Y:S01]  /*5f60*/  MUFU.EX2 R58, R58 ;  /* 0x0000003a003a7308 */ /* 0x000ea20000000800 */
[----:B-1----:R-:W-:-:S07]  /*5f70*/  FADD.FTZ R10, R76, R3 ;  /* 0x000000034c0a7221 */ /* 0x002fce0000010000 */
[----:B------:R-:W1:Y:S01]  /*5f80*/  MUFU.EX2 R41, R41 ;  /* 0x0000002900297308 */ /* 0x000e620000000800 */
[C---:B0-----:R-:W-:Y:S01]  /*5f90*/  F2FP.SATFINITE.E4M3.F32.PACK_AB_MERGE_C R76, R79.reuse, R76, RZ ;  /* 0x0000004c4f4c723e */ /* 0x041fe200048070ff */
[----:B------:R-:W-:-:S03]  /*5fa0*/  FADD.FTZ R79, R79, R10 ;  /* 0x0000000a4f4f7221 */ /* 0x000fc60000010000 */
[----:B------:R-:W-:Y:S01]  /*5fb0*/  F2FP.SATFINITE.E4M3.F32.PACK_AB_MERGE_C R215, R75, R74, R76 ;  /* 0x0000004a4bd7723e */ /* 0x000fe2000480704c */
[----:B------:R-:W-:-:S01]  /*5fc0*/  FADD.FTZ R14, R2, R79 ;  /* 0x0000004f020e7221 */ /* 0x000fc20000010000 */
[----:B------:R-:W-:Y:S01]  /*5fd0*/  CS2R R74, SRZ ;  /* 0x00000000004a7805 */ /* 0x000fe2000001ff00 */
        /* <DEDUP_REMOVED lines=8> */
[----:B------:R-:W-:-:S06]  /*6060*/  FADD.FTZ R3, R61, R14 ;  /* 0x0000000e3d037221 */ /* 0x000fcc0000010000 */
        /* <DEDUP_REMOVED lines=9> */
[----:B------:R-:W-:Y:S02]  /*6100*/  CS2R R76, SRZ ;  /* 0x00000000004c7805 */ /* 0x000fe4000001ff00 */
[----:B------:R-:W-:Y:S01]  /*6110*/  CS2R R60, SRZ ;  /* 0x00000000003c7805 */ /* 0x000fe2000001ff00 */
[----:B------:R-:W0:Y:S01]  /*6120*/  MUFU.EX2 R45, R45 ;  /* 0x0000002d002d7308 */ /* 0x000e220000000800 */
[----:B--2---:R-:W-:-:S07]  /*6130*/  FADD.FTZ R14, R24, R43 ;  /* 0x0000002b180e7221 */ /* 0x004fce0000010000 */
[----:B------:R-:W2:Y:S01]  /*6140*/  MUFU.EX2 R25, R25 ;  /* 0x0000001900197308 */ /* 0x000ea20000000800 */
[----:B-1----:R-:W-:-:S01]  /*6150*/  FADD.FTZ R3, R59, R78 ;  /* 0x0000004e3b037221 */ /* 0x002fc20000010000 */
[----:B------:R-:W-:-:S03]  /*6160*/  CS2R R78, SRZ ;  /* 0x00000000004e7805 */ /* 0x000fc6000001ff00 */
[----:B------:R-:W-:-:S03]  /*6170*/  FADD.FTZ R3, R62, R3 ;  /* 0x000000033e037221 */ /* 0x000fc60000010000 */
        /* <DEDUP_REMOVED lines=9> */
[----:B-1----:R-:W-:-:S01]  /*6210*/  FADD.FTZ R14, R100, R3 ;  /* 0x00000003640e7221 */ /* 0x002fc20000010000 */
[----:B------:R-:W-:-:S06]  /*6220*/  CS2R R24, SRZ ;  /* 0x0000000000187805 */ /* 0x000fcc000001ff00 */
[----:B------:R-:W1:Y:S01]  /*6230*/  MUFU.EX2 R63, R63 ;  /* 0x0000003f003f7308 */ /* 0x000e620000000800 */
[----:B0-----:R-:W-:-:S01]  /*6240*/  FADD.FTZ R14, R83, R14 ;  /* 0x0000000e530e7221 */ /* 0x001fc20000010000 */
[----:B------:R-:W-:Y:S02]  /*6250*/  F2FP.SATFINITE.E4M3.F32.PACK_AB_MERGE_C R100, R83, R100, RZ ;  /* 0x000000645364723e */ /* 0x000fe400048070ff */
[----:B------:R-:W-:Y:S02]  /*6260*/  CS2R R82, SRZ ;  /* 0x0000000000527805 */ /* 0x000fe4000001ff00 */
[----:B------:R-:W-:Y:S02]  /*6270*/  F2FP.SATFINITE.E4M3.F32.PACK_AB_MERGE_C R211, R62, R59, R100 ;  /* 0x0000003b3ed3723e */ /* 0x000fe40004807064 */
        /* <DEDUP_REMOVED lines=15> */
[----:B------:R-:W-:Y:S02]  /*6370*/  F2FP.SATFINITE.E4M3.F32.PACK_AB_MERGE_C R29, R44, R29, RZ ;  /* 0x0000001d2c1d723e */ /* 0x000fe400048070ff */
[----:B------:R-:W-:Y:S02]  /*6380*/  CS2R R44, SRZ ;  /* 0x00000000002c7805 */ /* 0x000fe4000001ff00 */
[----:B------:R-:W-:Y:S02]  /*6390*/  F2FP.SATFINITE.E4M3.F32.PACK_AB_MERGE_C R204, R49, R28, R29 ;  /* 0x0000001c31cc723e */ /* 0x000fe4000480701d */
[----:B------:R-:W-:Y:S01]  /*63a0*/  CS2R R28, SRZ ;  /* 0x00000000001c7805 */ /* 0x000fe2000001ff00 */
[----:B------:R-:W2:Y:S01]  /*63b0*/  MUFU.EX2 R97, R97 ;  /* 0x0000006100617308 */ /* 0x000ea20000000800 */
[----:B-1----:R-:W-:-:S01]  /*63c0*/  FADD.FTZ R14, R85, R14 ;  /* 0x0000000e550e7221 */ /* 0x002fc20000010000 */
[----:B------:R-:W-:-:S04]  /*63d0*/  F2FP.SATFINITE.E4M3.F32.PACK_AB_MERGE_C R84, R85, R84, RZ ;  /* 0x000000545554723e */ /* 0x000fc800048070ff */
[----:B------:R-:W-:Y:S02]  /*63e0*/  F2FP.SATFINITE.E4M3.F32.PACK_AB_MERGE_C R205, R30, R63, R84 ;  /* 0x0000003f1ecd723e */ /* 0x000fe40004807054 */
[----:B------:R-:W-:Y:S01]  /*63f0*/  CS2R R84, SRZ ;  /* 0x0000000000547805 */ /* 0x000fe2000001ff00 */
[----:B------:R-:W1:Y:S01]  /*6400*/  MUFU.EX2 R53, R53 ;  /* 0x0000003500357308 */ /* 0x000e620000000800 */
[----:B0-----:R-:W-:-:S01]  /*6410*/  FADD.FTZ R20, R48, R5 ;  /* 0x0000000530147221 */ /* 0x001fc20000010000 */
[----:B------:R-:W-:Y:S02]  /*6420*/  CS2R R62, SRZ ;  /* 0x00000000003e7805 */ /* 0x000fe4000001ff00 */
[----:B------:R-:W-:-:S04]  /*6430*/  CS2R R30, SRZ ;  /* 0x00000000001e7805 */ /* 0x000fc8000001ff00 */
[----:B------:R0:W3:Y:S01]  /*6440*/  MUFU.EX2 R6, R87 ;  /* 0x0000005700067308 */ /* 0x0000e20000000800 */
[----:B--2---:R-:W-:-:S07]  /*6450*/  FADD.FTZ R3, R97, R14 ;  /* 0x0000000e61037221 */ /* 0x004fce0000010000 */
[----:B------:R-:W2:Y:S01]  /*6460*/  MUFU.EX2 R32, R32 ;  /* 0x0000002000207308 */ /* 0x000ea20000000800 */
[----:B-1----:R-:W-:-:S01]  /*6470*/  FADD.FTZ R5, R53, R20 ;  /* 0x0000001435057221 */ /* 0x002fc20000010000 */
[----:B0-----:R-:W-:-:S06]  /*6480*/  CS2R R86, SRZ ;  /* 0x0000000000567805 */ /* 0x001fcc000001ff00 */
        /* <DEDUP_REMOVED lines=68> */
.L_x_7804:
[----:B------:R-:W-:Y:S01]  /*68d0*/  ISETP.NE.AND P4, PT, RZ, UR43, PT ;  /* 0x0000002bff007c0c */ /* 0x000fe2000bf85270 */
[----:B------:R-:W-:-:S04]  /*68e0*/  UISETP.NE.AND UP1, UPT, UR56, 0x1, UPT ;  /* 0x000000013800788c */ /* 0x000fc8000bf25270 */
[----:B------:R-:W-:-:S04]  /*68f0*/  USEL UR44, URZ, 0x1, UP1 ;  /* 0x000000013f2c7887 */ /* 0x000fc80008800000 */
[----:B------:R-:W-:-:S04]  /*6900*/  ULOP3.LUT UR44, UR57, UR44, URZ, 0x3c, !UPT ;  /* 0x0000002c392c7292 */ /* 0x000fc8000f8e3c3f */
[----:B------:R-:W-:Y:S08]  /*6910*/  @P4 BRA `(.L_x_7795) ;  /* 0x0000000000384947 */ /* 0x000ff00003800000 */
[----:B------:R-:W-:Y:S05]  /*6920*/  @!P0 BRA `(.L_x_7796) ;  /* 0x0000000000048947 */ /* 0x000fea0003800000 */
[----:B------:R-:W-:Y:S01]  /*6930*/  BPT.TRAP 0x1 ;  /* 0x000000040000795c */ /* 0x000fe20000300000 */
.L_x_7796:
        /* <DEDUP_REMOVED lines=9> */
.L_x_7797:
[----:B-1----:R-:W-:Y:S05]  /*69d0*/  @P3 BRA `(.L_x_7795) ;  /* 0x0000000000083947 */ /* 0x002fea0003800000 */
[----:B------:R-:W1:Y:S02]  /*69e0*/  SYNCS.PHASECHK.TRANS64.TRYWAIT P3, [UR6+0x2e830], R7 ;  /* 0x02e83007ff0075a7 */ /* 0x000e640008060146 */
[----:B-1----:R-:W-:Y:S05]  /*69f0*/  @!P3 BRA `(.L_x_7798) ;  /* 0x000001240054b947 */ /* 0x002fea0003800000 */
.L_x_7795:
        /* <DEDUP_REMOVED lines=188> */
.L_x_7800:
[----:B------:R-:W-:Y:S01]  /*75c0*/  ULEA UR6, UR56, UR41, 0x3 ;  /* 0x0000002938067291 */ /* 0x000fe2000f8e183f */
[----:B------:R-:W-:-:S05]  /*75d0*/  IMAD.U32 R7, RZ, RZ, UR57 ;  /* 0x00000039ff077e24 */ /* 0x000fca000f8e00ff */
[----:B------:R-:W-:-:S04]  /*75e0*/  SHF.L.U32 R7, R7, 0x1f, RZ ;  /* 0x0000001f07077819 */ /* 0x000fc800000006ff */
[----:B------:R0:W1:Y:S01]  /*75f0*/  SYNCS.PHASECHK.TRANS64.TRYWAIT P3, [UR6+0x2e850], R7 ;  /* 0x02e85007ff0075a7 */ /* 0x0000620008060146 */
[----:B------:R-:W-:Y:S05]  /*7600*/  @!P0 BRA `(.L_x_7801) ;  /* 0x0000000000048947 */ /* 0x000fea0003800000 */
[----:B------:R-:W-:Y:S01]  /*7610*/  BPT.TRAP 0x1 ;  /* 0x000000040000795c */ /* 0x000fe20000300000 */
.L_x_7801:
[----:B-1----:R-:W-:Y:S05]  /*7620*/  @P3 BRA `(.L_x_7799) ;  /* 0x0000000000083947 */ /* 0x002fea0003800000 */
[----:B------:R-:W1:Y:S02]  /*7630*/  SYNCS.PHASECHK.TRANS64.TRYWAIT P3, [UR6+0x2e850], R7 ;  /* 0x02e85007ff0075a7 */ /* 0x000e640008060146 */
[----:B-1----:R-:W-:Y:S05]  /*7640*/  @!P3 BRA `(.L_x_7802) ;  /* 0x000001180058b947 */ /* 0x002fea0003800000 */
.L_x_7799:
        /* <DEDUP_REMOVED lines=9> */
[----:B------:R-:W-:Y:S01]  /*76e0*/  FMUL.FTZ R189, R0, R116 ;  /* 0x0000007400bd7220 */ /* 0x000fe20000410000 */
[----:B------:R-:W-:-:S02]  /*76f0*/  IMAD.MOV.U32 R116, RZ, RZ, R190 ;  /* 0x000000ffff747224 */ /* 0x000fc400078e00be */
[C---:B01----:R-:W-:Y:S01]  /*7700*/  FMUL.FTZ R7, R0.reuse, R184 ;  /* 0x000000b800077220 */ /* 0x043fe20000410000 */
[----:B------:R-:W-:Y:S01]  /*7710*/  ULOP3.LUT UR6, UR6, 0x10000, URZ, 0xfc, !UPT ;  /* 0x0001000006067892 */ /* 0x000fe2000f8efc3f */
[C---:B------:R-:W-:Y:S01]  /*7720*/  FMUL.FTZ R184, R0.reuse, R195 ;  /* 0x000000c300b87220 */ /* 0x040fe20000410000 */
[C---:B------:R-:W-:Y:S01]  /*7730*/  FMUL.FTZ R15, R0.reuse, R192 ;  /* 0x000000c0000f7220 */ /* 0x040fe20000410000 */
[----:B------:R-:W-:Y:S01]  /*7740*/  IMAD.U32 R192, RZ, RZ, UR49 ;  /* 0x00000031ffc07e24 */ /* 0x000fe2000f8e00ff */
[----:B------:R-:W-:Y:S01]  /*7750*/  UIMAD UR11, UR56, 0x700, UR6 ;  /* 0x00000700380b78a4 */ /* 0x000fe2000f8e0206 */
[----:B------:R-:W0:Y:S01]  /*7760*/  MUFU.TANH R7, R7 ;  /* 0x0000000700077308 */ /* 0x000e220000002400 */
[C---:B------:R-:W-:Y:S01]  /*7770*/  FMUL.FTZ R168, R0.reuse, R168 ;  /* 0x000000a800a87220 */ /* 0x040fe20000410000 */
[C---:B------:R-:W-:Y:S01]  /*7780*/  FMUL.FTZ R20, R0.reuse, R193 ;  /* 0x000000c100147220 */ /* 0x040fe20000410000 */
[C---:B------:R-:W-:Y:S01]  /*7790*/  FMUL.FTZ R193, R0.reuse, R93 ;  /* 0x0000005d00c17220 */ /* 0x040fe20000410000 */
[C---:B------:R-:W-:Y:S01]  /*77a0*/  FMUL.FTZ R176, R0.reuse, R176 ;  /* 0x000000b000b07220 */ /* 0x040fe20000410000 */
[C---:B------:R-:W-:Y:S01]  /*77b0*/  FMUL.FTZ R152, R0.reuse, R152 ;  /* 0x0000009800987220 */ /* 0x040fe20000410000 */
[----:B------:R-:W-:Y:S01]  /*77c0*/  UMOV UR6, UR11 ;  /* 0x0000000b00067c82 */ /* 0x000fe20008000000 */
[C---:B------:R-:W-:Y:S01]  /*77d0*/  FMUL.FTZ R160, R0.reuse, R160 ;  /* 0x000000a000a07220 */ /* 0x040fe20000410000 */
[----:B------:R-:W-:Y:S01]  /*77e0*/  QGMMA.64x128x32.F32.E4M3.E4M3 R24, R224, gdesc[UR4], R24, gsb0 ;  /* 0x01e00004e0187df3 */ /* 0x000fe20008000818 */
[----:B------:R-:W-:Y:S01]  /*77f0*/  UIADD3 UR6, UR11, 0x100, URZ ;  /* 0x000001000b067890 */ /* 0x000fe2000fffe03f */
[----:B------:R-:W1:Y:S01]  /*7800*/  MUFU.TANH R15, R15 ;  /* 0x0000000f000f7308 */ /* 0x000e620000002400 */
[----:B------:R-:W-:Y:S01]  /*7810*/  UMOV UR7, 0xc0000010 ;  /* 0xc000001000077882 */ /* 0x000fe20000000000 */
        /* <DEDUP_REMOVED lines=51> */
[----:B------:R-:W-:Y:S01]  /*7b50*/  UMOV UR10, UR50 ;  /* 0x00000032000a7c82 */ /* 0x000fe20008000000 */
        /* <DEDUP_REMOVED lines=47> */
[----:B------:R-:W-:Y:S01]  /*7e50*/  FMUL.FTZ R102, R0, R102 ;  /* 0x0000006600667220 */ /* 0x000fe20000410000 */
[----:B------:R-:W0:Y:S01]  /*7e60*/  S2R R235, SR_TID.X ;  /* 0x0000000000eb7919 */ /* 0x000e220000002100 */
[----:B------:R-:W-:Y:S01]  /*7e70*/  IMAD.U32 R196, RZ, RZ, UR55 ;  /* 0x00000037ffc47e24 */ /* 0x000fe2000f8e00ff */
[----:B------:R-:W5:Y:S04]  /*7e80*/  MUFU.TANH R169, R169 ;  /* 0x000000a900a97308 */ /* 0x000f680000002400 */
[----:B------:R-:W-:-:S04]  /*7e90*/  @!P1 LEA R196, R196, UR41, 0x3 ;  /* 0x00000029c4c49c11 */ /* 0x000fc8000f8e18ff */
        /* <DEDUP_REMOVED lines=13> */
[----:B------:R-:W0:Y:S01]  /*7f70*/  MUFU.TANH R181, R181 ;  /* 0x000000b500b57308 */ /* 0x000e220000002400 */
[----:B------:R-:W-:Y:S01]  /*7f80*/  IMAD.MOV.U32 R190, RZ, RZ, -0x2 ;  /* 0xfffffffeffbe7424 */ /* 0x000fe200078e00ff */
[----:B------:R-:W-:Y:S01]  /*7f90*/  @P2 SHF.R.U32.HI R116, RZ, UR6, R191 ;  /* 0x00000006ff742c19 */ /* 0x000fe200080116bf */
[----:B------:R-:W-:Y:S02]  /*7fa0*/  UMOV UR6, 0x1 ;  /* 0x0000000100067882 */ /* 0x000fe40000000000 */
[----:B------:R-:W-:Y:S02]  /*7fb0*/  UIMAD UR6, UR54, -0xe0, UR6 ;  /* 0xffffff20360678a4 */ /* 0x000fe4000f8e0206 */
[----:B------:R-:W1:Y:S01]  /*7fc0*/  SHFL.IDX PT, R195, R116, RZ, 0x1c1f ;  /* 0x001c1fff74c37589 */ /* 0x000e6200000e0000 */
[----:B------:R-:W0:Y:S03]  /*7fd0*/  MUFU.TANH R128, R128 ;  /* 0x0000008000807308 */ /* 0x000e260000002400 */
[----:B------:R-:W-:-:S02]  /*7fe0*/  IMAD R191, R17, R190, UR6 ;  /* 0x0000000611bf7e24 */ /* 0x000fc4000f8e02be */
[----:B------:R-:W-:Y:S01]  /*7ff0*/  FMUL.FTZ R190, R0, R92 ;  /* 0x0000005c00be7220 */ /* 0x000fe20000410000 */
[----:B------:R-:W-:Y:S02]  /*8000*/  UIADD3 UR6, UR11, 0x200, URZ ;  /* 0x000002000b067890 */ /* 0x000fe4000fffe03f */
[----:B------:R-:W-:Y:S01]  /*8010*/  IADD3 R92, -R192, UR48, R191 ;  /* 0x00000030c05c7c10 */ /* 0x000fe2000fffe1bf */
[----:B------:R-:W0:Y:S01]  /*8020*/  MUFU.TANH R153, R153 ;  /* 0x0000009900997308 */ /* 0x000e220000002400 */
[----:B------:R-:W-:-:S07]  /*8030*/  FMUL.FTZ R191, R0, R159 ;  /* 0x0000009f00bf7220 */ /* 0x000fce0000410000 */
[----:B------:R-:W0:Y:S01]  /*8040*/  MUFU.TANH R156, R156 ;  /* 0x0000009c009c7308 */ /* 0x000e220000002400 */
[----:B-1----:R-:W-:-:S07]  /*8050*/  IMAD.IADD R93, R92, 0x1, R195 ;  /* 0x000000015c5d7824 */ /* 0x002fce00078e02c3 */
[----:B------:R-:W1:Y:S01]  /*8060*/  MUFU.TANH R157, R157 ;  /* 0x0000009d009d7308 */ /* 0x000e620000002400 */
[C---:B------:R-:W-:Y:S02]  /*8070*/  ISETP.GT.AND P5, PT, R93.reuse, RZ, PT ;  /* 0x000000ff5d00720c */ /* 0x040fe40003fa4270 */
[----:B------:R-:W-:Y:S02]  /*8080*/  ISETP.GT.AND P6, PT, R93, 0x1, PT ;  /* 0x000000015d00780c */ /* 0x000fe40003fc4270 */
[----:B------:R-:W-:-:S03]  /*8090*/  FSEL R192, R7, -INF , P5 ;  /* 0xff80000007c07808 */ /* 0x000fc60002800000 */
[----:B------:R-:W1:Y:S01]  /*80a0*/  MUFU.TANH R104, R104 ;  /* 0x0000006800687308 */ /* 0x000e620000002400 */
[C---:B------:R-:W-:Y:S02]  /*80b0*/  ISETP.GT.AND P5, PT, R93.reuse, 0x10, PT ;  /* 0x000000105d00780c */ /* 0x040fe40003fa4270 */
[----:B------:R-:W-:Y:S02]  /*80c0*/  ISETP.GT.AND P3, PT, R93, 0x8, PT ;  /* 0x000000085d00780c */ /* 0x000fe40003f64270 */
[----:B------:R-:W-:Y:S02]  /*80d0*/  FSEL R15, R15, -INF , P5 ;  /* 0xff8000000f0f7808 */ /* 0x000fe40002800000 */
[C---:B------:R-:W-:Y:S01]  /*80e0*/  ISETP.GT.AND P5, PT, R93.reuse, 0x20, PT ;  /* 0x000000205d00780c */ /* 0x040fe20003fa4270 */
[----:B------:R-:W1:Y:S01]  /*80f0*/  MUFU.TANH R161, R161 ;  /* 0x000000a100a17308 */ /* 0x000e620000002400 */
[----:B------:R-:W-:Y:S02]  /*8100*/  ISETP.GT.AND P4, PT, R93, 0x9, PT ;  /* 0x000000095d00780c */ /* 0x000fe40003f84270 */
[----:B--2---:R-:W-:-:S02]  /*8110*/  FSEL R168, R168, -INF , P5 ;  /* 0xff800000a8a87808 */ /* 0x004fc40002800000 */
[C---:B------:R-:W-:Y:S02]  /*8120*/  ISETP.GT.AND P5, PT, R93.reuse, 0x30, PT ;  /* 0x000000305d00780c */ /* 0x040fe40003fa4270 */
[----:B---3--:R-:W-:Y:S01]  /*8130*/  FSEL R8, R8, -INF , P6 ;  /* 0xff80000008087808 */ /* 0x008fe20003000000 */
[----:B------:R-:W2:Y:S01]  /*8140*/  MUFU.TANH R164, R164 ;  /* 0x000000a400a47308 */ /* 0x000ea20000002400 */
[----:B------:R-:W-:Y:S02]  /*8150*/  FSEL R176, R176, -INF , P5 ;  /* 0xff800000b0b07808 */ /* 0x000fe40002800000 */
[----:B------:R-:W-:Y:S02]  /*8160*/  ISETP.GT.AND P5, PT, R93, 0x40, PT ;  /* 0x000000405d00780c */ /* 0x000fe40003fa4270 */
        /* <DEDUP_REMOVED lines=8> */
[C---:B------:R-:W-:Y:S02]  /*81f0*/  ISETP.GT.AND P6, PT, R93.reuse, 0x11, PT ;  /* 0x000000115d00780c */ /* 0x040fe40003fc4270 */
[C---:B------:R-:W-:Y:S02]  /*8200*/  ISETP.GT.AND P3, PT, R93.reuse, 0x18, PT ;  /* 0x000000185d00780c */ /* 0x040fe40003f64270 */
[----:B------:R-:W-:-:S02]  /*8210*/  ISETP.GT.AND P4, PT, R93, 0x19, PT ;  /* 0x000000195d00780c */ /* 0x000fc40003f84270 */
[----:B------:R-:W-:Y:S01]  /*8220*/  FSEL R136, R136, -INF , P5 ;  /* 0xff80000088887808 */ /* 0x000fe20002800000 */
[----:B------:R-:W5:Y:S01]  /*8230*/  MUFU.TANH R137, R137 ;  /* 0x0000008900897308 */ /* 0x000f620000002400 */
[----:B------:R-:W-:Y:S02]  /*8240*/  ISETP.GT.AND P5, PT, R93, 0x70, PT ;  /* 0x000000705d00780c */ /* 0x000fe40003fa4270 */
[----:B------:R-:W-:Y:S02]  /*8250*/  FSEL R20, R20, -INF , P6 ;  /* 0xff80000014147808 */ /* 0x000fe40003000000 */
[----:B------:R-:W-:Y:S02]  /*8260*/  FSEL R185, R185, -INF , P3 ;  /* 0xff800000b9b97808 */ /* 0x000fe40001800000 */
[----:B------:R-:W-:Y:S01]  /*8270*/  FSEL R186, R186, -INF , P4 ;  /* 0xff800000baba7808 */ /* 0x000fe20002000000 */
[----:B------:R-:W5:Y:S01]  /*8280*/  MUFU.TANH R140, R140 ;  /* 0x0000008c008c7308 */ /* 0x000f620000002400 */
[----:B------:R-:W-:-:S02]  /*8290*/  ISETP.GT.AND P6, PT, R93, 0x21, PT ;  /* 0x000000215d00780c */ /* 0x000fc40003fc4270 */
[C---:B------:R-:W-:Y:S02]  /*82a0*/  ISETP.GT.AND P3, PT, R93.reuse, 0x28, PT ;  /* 0x000000285d00780c */ /* 0x040fe40003f64270 */
[C---:B------:R-:W-:Y:S02]  /*82b0*/  ISETP.GT.AND P4, PT, R93.reuse, 0x29, PT ;  /* 0x000000295d00780c */ /* 0x040fe40003f84270 */
[----:B------:R-:W-:Y:S01]  /*82c0*/  FSEL R144, R144, -INF , P5 ;  /* 0xff80000090907808 */ /* 0x000fe20002800000 */
[----:B------:R-:W5:Y:S01]  /*82d0*/  MUFU.TANH R141, R141 ;  /* 0x0000008d008d7308 */ /* 0x000f620000002400 */
[----:B------:R-:W-:Y:S02]  /*82e0*/  ISETP.GT.AND P5, PT, R93, 0x80, PT ;  /* 0x000000805d00780c */ /* 0x000fe40003fa4270 */
[----:B------:R-:W-:Y:S02]  /*82f0*/  FSEL R169, R169, -INF , P6 ;  /* 0xff800000a9a97808 */ /* 0x000fe40003000000 */
[----:B------:R-:W-:-:S02]  /*8300*/  FSEL R172, R172, -INF , P3 ;  /* 0xff800000acac7808 */ /* 0x000fc40001800000 */
[----:B------:R-:W-:Y:S01]  /*8310*/  FSEL R173, R173, -INF , P4 ;  /* 0xff800000adad7808 */ /* 0x000fe20002000000 */
[----:B------:R-:W5:Y:S01]  /*8320*/  MUFU.TANH R88, R88 ;  /* 0x0000005800587308 */ /* 0x000f620000002400 */
[C---:B------:R-:W-:Y:S02]  /*8330*/  ISETP.GT.AND P6, PT, R93.reuse, 0x31, PT ;  /* 0x000000315d00780c */ /* 0x040fe40003fc4270 */
[C---:B------:R-:W-:Y:S02]  /*8340*/  ISETP.GT.AND P3, PT, R93.reuse, 0x38, PT ;  /* 0x000000385d00780c */ /* 0x040fe40003f64270 */
[C---:B------:R-:W-:Y:S02]  /*8350*/  ISETP.GT.AND P4, PT, R93.reuse, 0x39, PT ;  /* 0x000000395d00780c */ /* 0x040fe40003f84270 */
[----:B------:R-:W-:Y:S01]  /*8360*/  FSEL R120, R120, -INF , P5 ;  /* 0xff80000078787808 */ /* 0x000fe20002800000 */
[----:B------:R-:W5:Y:S01]  /*8370*/  MUFU.TANH R145, R145 ;  /* 0x0000009100917308 */ /* 0x000f620000002400 */
[----:B------:R-:W-:-:S02]  /*8380*/  ISETP.GT.AND P5, PT, R93, 0x90, PT ;  /* 0x000000905d00780c */ /* 0x000fc40003fa4270 */
[----:B0-----:R-:W-:Y:S02]  /*8390*/  FSEL R177, R177, -INF , P6 ;  /* 0xff800000b1b17808 */ /* 0x001fe40003000000 */
[----:B------:R-:W-:Y:S02]  /*83a0*/  FSEL R180, R180, -INF , P3 ;  /* 0xff800000b4b47808 */ /* 0x000fe40001800000 */
[----:B------:R-:W-:Y:S01]  /*83b0*/  FSEL R181, R181, -INF , P4 ;  /* 0xff800000b5b57808 */ /* 0x000fe20002000000 */
[----:B------:R-:W0:Y:S01]  /*83c0*/  MUFU.TANH R148, R148 ;  /* 0x0000009400947308 */ /* 0x000e220000002400 */
[C---:B------:R-:W-:Y:S02]  /*83d0*/  ISETP.GT.AND P6, PT, R93.reuse, 0x41, PT ;  /* 0x000000415d00780c */ /* 0x040fe40003fc4270 */
[C---:B------:R-:W-:Y:S02]  /*83e0*/  ISETP.GT.AND P3, PT, R93.reuse, 0x48, PT ;  /* 0x000000485d00780c */ /* 0x040fe40003f64270 */
[----:B------:R-:W-:-:S02]  /*83f0*/  ISETP.GT.AND P4, PT, R93, 0x49, PT ;  /* 0x000000495d00780c */ /* 0x000fc40003f84270 */
[----:B------:R-:W-:Y:S01]  /*8400*/  FSEL R128, R128, -INF , P5 ;  /* 0xff80000080807808 */ /* 0x000fe20002800000 */
[----:B------:R-:W0:Y:S01]  /*8410*/  MUFU.TANH R149, R149 ;  /* 0x0000009500957308 */ /* 0x000e220000002400 */
[----:B------:R-:W-:Y:S02]  /*8420*/  ISETP.GT.AND P5, PT, R93, 0xa0, PT ;  /* 0x000000a05d00780c */ /* 0x000fe40003fa4270 */
[----:B------:R-:W-:Y:S02]  /*8430*/  FSEL R153, R153, -INF , P6 ;  /* 0xff80000099997808 */ /* 0x000fe40003000000 */
[----:B------:R-:W-:Y:S02]  /*8440*/  FSEL R156, R156, -INF , P3 ;  /* 0xff8000009c9c7808 */ /* 0x000fe40001800000 */
[----:B-1----:R-:W-:Y:S01]  /*8450*/  FSEL R157, R157, -INF , P4 ;  /* 0xff8000009d9d7808 */ /* 0x002fe20002000000 */
[----:B------:R-:W1:Y:S01]  /*8460*/  MUFU.TANH R121, R121 ;  /* 0x0000007900797308 */ /* 0x000e620000002400 */
[----:B------:R-:W-:Y:S01]  /*8470*/  ISETP.GT.AND P6, PT, R93, 0x51, PT ;  /* 0x000000515d00780c */ /* 0x000fe20003fc4270 */
[----:B------:R-:W-:-:S02]  /*8480*/  WARPGROUP.DEPBAR.LE gsb0, 0x0 ;  /* 0x00008000000079c5 */ /* 0x000fc40000010000 */
[C---:B------:R-:W-:Y:S01]  /*8490*/  ISETP.GT.AND P3, PT, R93.reuse, 0x58, PT ;  /* 0x000000585d00780c */ /* 0x040fe20003f64270 */
[----:B------:R-:W-:Y:S01]  /*84a0*/  WARPGROUP.ARRIVE ;  /* 0x00000000000079c5 */ /* 0x000fe20000000000 */
[C---:B------:R-:W-:Y:S02]  /*84b0*/  ISETP.GT.AND P4, PT, R93.reuse, 0x59, PT ;  /* 0x000000595d00780c */ /* 0x040fe40003f84270 */
[----:B------:R-:W1:Y:S01]  /*84c0*/  MUFU.TANH R124, R124 ;  /* 0x0000007c007c7308 */ /* 0x000e620000002400 */
[----:B------:R-:W-:Y:S02]  /*84d0*/  FSEL R104, R104, -INF , P5 ;  /* 0xff80000068687808 */ /* 0x000fe40002800000 */
[----:B------:R-:W-:Y:S01]  /*84e0*/  ISETP.GT.AND P5, PT, R93, 0xb0, PT ;  /* 0x000000b05d00780c */ /* 0x000fe20003fa4270 */
[----:B------:R-:W-:Y:S01]  /*84f0*/  QGMMA.64x128x32.F32.E4M3.E4M3 R24, R216, gdesc[UR4], R24, gsb0 ;  /* 0x01e00004d8187df3 */ /* 0x000fe20008000818 */
[----:B------:R-:W-:Y:S01]  /*8500*/  FSEL R161, R161, -INF , P6 ;  /* 0xff800000a1a17808 */ /* 0x000fe20003000000 */
[----:B------:R-:W-:Y:S01]  /*8510*/  UIADD3 UR6, UR11, 0x300, URZ ;  /* 0x000003000b067890 */ /* 0x000fe2000fffe03f */
[----:B--2---:R-:W-:Y:S01]  /*8520*/  FSEL R164, R164, -INF , P3 ;  /* 0xff800000a4a47808 */ /* 0x004fe20001800000 */
[----:B------:R-:W2:Y:S01]  /*8530*/  MUFU.TANH R125, R125 ;  /* 0x0000007d007d7308 */ /* 0x000ea20000002400 */
[----:B---3--:R-:W-:Y:S01]  /*8540*/  FSEL R165, R165, -INF , P4 ;  /* 0xff800000a5a57808 */ /* 0x008fe20002000000 */
[----:B------:R-:W-:Y:S01]  /*8550*/  UMOV UR7, 0xc0000010 ;  /* 0xc000001000077882 */ /* 0x000fe20000000000 */
[----:B------:R-:W-:-:S02]  /*8560*/  ISETP.GT.AND P6, PT, R93, 0x61, PT ;  /* 0x000000615d00780c */ /* 0x000fc40003fc4270 */
[C---:B------:R-:W-:Y:S02]  /*8570*/  ISETP.GT.AND P3, PT, R93.reuse, 0x68, PT ;  /* 0x000000685d00780c */ /* 0x040fe40003f64270 */
[C---:B------:R-:W-:Y:S01]  /*8580*/  ISETP.GT.AND P4, PT, R93.reuse, 0x69, PT ;  /* 0x000000695d00780c */ /* 0x040fe20003f84270 */
[----:B------:R-:W3:Y:S01]  /*8590*/  MUFU.TANH R129, R129 ;  /* 0x0000008100817308 */ /* 0x000ee20000002400 */
[----:B----4-:R-:W-:Y:S02]  /*85a0*/  FSEL R112, R112, -INF , P5 ;  /* 0xff80000070707808 */ /* 0x010fe40002800000 */
[----:B------:R-:W-:Y:S02]  /*85b0*/  ISETP.GT.AND P5, PT, R93, 0xc0, PT ;  /* 0x000000c05d00780c */ /* 0x000fe40003fa4270 */
[----:B-----5:R-:W-:Y:S02]  /*85c0*/  FSEL R137, R137, -INF , P6 ;  /* 0xff80000089897808 */ /* 0x020fe40003000000 */
[----:B------:R-:W-:Y:S01]  /*85d0*/  FSEL R140, R140, -INF , P3 ;  /* 0xff8000008c8c7808 */ /* 0x000fe20001800000 */
[----:B------:R-:W4:Y:S01]  /*85e0*/  MUFU.TANH R132, R132 ;  /* 0x0000008400847308 */ /* 0x000f220000002400 */
[----:B------:R-:W-:-:S02]  /*85f0*/  FSEL R141, R141, -INF , P4 ;  /* 0xff8000008d8d7808 */ /* 0x000fc40002000000 */
[C---:B------:R-:W-:Y:S02]  /*8600*/  ISETP.GT.AND P6, PT, R93.reuse, 0x71, PT ;  /* 0x000000715d00780c */ /* 0x040fe40003fc4270 */
[C---:B------:R-:W-:Y:S02]  /*8610*/  ISETP.GT.AND P3, PT, R93.reuse, 0x78, PT ;  /* 0x000000785d00780c */ /* 0x040fe40003f64270 */
[----:B------:R-:W-:Y:S01]  /*8620*/  ISETP.GT.AND P4, PT, R93, 0x79, PT ;  /* 0x000000795d00780c */ /* 0x000fe20003f84270 */
[----:B------:R-:W5:Y:S01]  /*8630*/  MUFU.TANH R133, R133 ;  /* 0x0000008500857308 */ /* 0x000f620000002400 */
[----:B------:R-:W-:Y:S02]  /*8640*/  FSEL R7, R88, -INF , P5 ;  /* 0xff80000058077808 */ /* 0x000fe40002800000 */
[----:B------:R-:W-:Y:S02]  /*8650*/  FSEL R145, R145, -INF , P6 ;  /* 0xff80000091917808 */ /* 0x000fe40003000000 */
[----:B0-----:R-:W-:-:S02]  /*8660*/  FSEL R148, R148, -INF , P3 ;  /* 0xff80000094947808 */ /* 0x001fc40001800000 */
[----:B------:R-:W-:Y:S01]  /*8670*/  FSEL R149, R149, -INF , P4 ;  /* 0xff80000095957808 */ /* 0x000fe20002000000 */
[----:B------:R0:W-:Y:S01]  /*8680*/  MUFU.TANH R159, R193 ;  /* 0x000000c1009f7308 */ /* 0x0001e20000002400 */
[C---:B------:R-:W-:Y:S02]  /*8690*/  ISETP.GT.AND P6, PT, R93.reuse, 0x81, PT ;  /* 0x000000815d00780c */ /* 0x040fe40003fc4270 */
[C---:B------:R-:W-:Y:S02]  /*86a0*/  ISETP.GT.AND P3, PT, R93.reuse, 0x88, PT ;  /* 0x000000885d00780c */ /* 0x040fe40003f64270 */
[----:B------:R-:W-:Y:S02]  /*86b0*/  ISETP.GT.AND P4, PT, R93, 0x89, PT ;  /* 0x000000895d00780c */ /* 0x000fe40003f84270 */
[----:B-1----:R-:W-:Y:S01]  /*86c0*/  FSEL R121, R121, -INF , P6 ;  /* 0xff80000079797808 */ /* 0x002fe20003000000 */
[----:B------:R-:W1:Y:S01]  /*86d0*/  MUFU.TANH R105, R105 ;  /* 0x0000006900697308 */ /* 0x000e620000002400 */
[----:B0-----:R-:W-:-:S02]  /*86e0*/  FMNMX.FTZ R193, R192, R5, !PT ;  /* 0x00000005c0c17209 */ /* 0x001fc40007810000 */
[----:B------:R-:W-:Y:S02]  /*86f0*/  FSEL R124, R124, -INF , P3 ;  /* 0xff8000007c7c7808 */ /* 0x000fe40001800000 */
[----:B------:R-:W-:Y:S02]  /*8700*/  FMNMX.FTZ R88, R8, R193, !PT ;  /* 0x000000c108587209 */ /* 0x000fe40007810000 */
[----:B--2---:R-:W-:Y:S01]  /*8710*/  FSEL R125, R125, -INF , P4 ;  /* 0xff8000007d7d7808 */ /* 0x004fe20002000000 */
[----:B------:R-:W0:Y:S01]  /*8720*/  MUFU.TANH R108, R108 ;  /* 0x0000006c006c7308 */ /* 0x000e220000002400 */
[----:B------:R-:W-:Y:S02]  /*8730*/  FMNMX.FTZ R193, R11, R88, !PT ;  /* 0x000000580bc17209 */ /* 0x000fe40007810000 */
[C---:B------:R-:W-:Y:S02]  /*8740*/  ISETP.GT.AND P6, PT, R93.reuse, 0x91, PT ;  /* 0x000000915d00780c */ /* 0x040fe40003fc4270 */
[----:B------:R-:W-:-:S02]  /*8750*/  ISETP.GT.AND P3, PT, R93, 0x98, PT ;  /* 0x000000985d00780c */ /* 0x000fc40003f64270 */
[----:B------:R-:W-:Y:S01]  /*8760*/  ISETP.GT.AND P4, PT, R93, 0x99, PT ;  /* 0x000000995d00780c */ /* 0x000fe20003f84270 */
[----:B------:R-:W2:Y:S01]  /*8770*/  MUFU.TANH R109, R109 ;  /* 0x0000006d006d7308 */ /* 0x000ea20000002400 */
[----:B------:R-:W-:Y:S02]  /*8780*/  FMNMX.FTZ R88, R12, R193, !PT ;  /* 0x000000c10c587209 */ /* 0x000fe40007810000 */
[----:B---3--:R-:W-:Y:S02]  /*8790*/  FSEL R129, R129, -INF , P6 ;  /* 0xff80000081817808 */ /* 0x008fe40003000000 */
[----:B----4-:R-:W-:Y:S02]  /*87a0*/  FSEL R132, R132, -INF , P3 ;  /* 0xff80000084847808 */ /* 0x010fe40001800000 */
[----:B-----5:R-:W-:Y:S01]  /*87b0*/  FSEL R133, R133, -INF , P4 ;  /* 0xff80000085857808 */ /* 0x020fe20002000000 */
[----:B------:R-:W3:Y:S01]  /*87c0*/  MUFU.TANH R113, R113 ;  /* 0x0000007100717308 */ /* 0x000ee20000002400 */
[----:B------:R-:W-:-:S02]  /*87d0*/  ISETP.GT.AND P6, PT, R93, 0xa1, PT ;  /* 0x000000a15d00780c */ /* 0x000fc40003fc4270 */
[C---:B------:R-:W-:Y:S02]  /*87e0*/  ISETP.GT.AND P3, PT, R93.reuse, 0xa8, PT ;  /* 0x000000a85d00780c */ /* 0x040fe40003f64270 */
[----:B------:R-:W-:Y:S02]  /*87f0*/  ISETP.GT.AND P4, PT, R93, 0xa9, PT ;  /* 0x000000a95d00780c */ /* 0x000fe40003f84270 */
[----:B------:R-:W-:Y:S01]  /*8800*/  FMNMX.FTZ R193, R15, R88, !PT ;  /* 0x000000580fc17209 */ /* 0x000fe20007810000 */
[----:B------:R-:W4:Y:S01]  /*8810*/  MUFU.TANH R189, R189 ;  /* 0x000000bd00bd7308 */ /* 0x000f220000002400 */
[----:B-1----:R-:W-:Y:S02]  /*8820*/  FSEL R105, R105, -INF , P6 ;  /* 0xff80000069697808 */ /* 0x002fe40003000000 */
[----:B0-----:R-:W-:Y:S02]  /*8830*/  FSEL R108, R108, -INF , P3 ;  /* 0xff8000006c6c7808 */ /* 0x001fe40001800000 */
[----:B--2---:R-:W-:-:S02]  /*8840*/  FSEL R109, R109, -INF , P4 ;  /* 0xff8000006d6d7808 */ /* 0x004fc40002000000 */
[----:B------:R-:W-:Y:S01]  /*8850*/  FMNMX.FTZ R88, R20, R193, !PT ;  /* 0x000000c114587209 */ /* 0x000fe20007810000 */
[----:B------:R-:W0:Y:S01]  /*8860*/  MUFU.TANH R117, R117 ;  /* 0x0000007500757308 */ /* 0x000e220000002400 */
[C---:B------:R-:W-:Y:S02]  /*8870*/  ISETP.GT.AND P6, PT, R93.reuse, 0xb1, PT ;  /* 0x000000b15d00780c */ /* 0x040fe40003fc4270 */
[C---:B------:R-:W-:Y:S02]  /*8880*/  ISETP.GT.AND P3, PT, R93.reuse, 0xb8, PT ;  /* 0x000000b85d00780c */ /* 0x040fe40003f64270 */
[----:B------:R-:W-:Y:S02]  /*8890*/  ISETP.GT.AND P4, PT, R93, 0xb9, PT ;  /* 0x000000b95d00780c */ /* 0x000fe40003f84270 */
[----:B------:R-:W-:Y:S01]  /*88a0*/  FMNMX.FTZ R193, R185, R88, !PT ;  /* 0x00000058b9c17209 */ /* 0x000fe20007810000 */
[----:B------:R-:W1:Y:S01]  /*88b0*/  MUFU.TANH R89, R89 ;  /* 0x0000005900597308 */ /* 0x000e620000002400 */
[----:B---3--:R-:W-:-:S02]  /*88c0*/  FSEL R113, R113, -INF , P6 ;  /* 0xff80000071717808 */ /* 0x008fc40003000000 */
[----:B----4-:R-:W-:Y:S02]  /*88d0*/  FSEL R189, R189, -INF , P3 ;  /* 0xff800000bdbd7808 */ /* 0x010fe40001800000 */
[C---:B------:R-:W-:Y:S02]  /*88e0*/  ISETP.GT.AND P6, PT, R93.reuse, 0xc1, PT ;  /* 0x000000c15d00780c */ /* 0x040fe40003fc4270 */
[----:B------:R-:W-:Y:S01]  /*88f0*/  ISETP.GT.AND P3, PT, R93, 0xc8, PT ;  /* 0x000000c85d00780c */ /* 0x000fe20003f64270 */
[----:B------:R-:W2:Y:S01]  /*8900*/  MUFU.TANH R190, R190 ;  /* 0x000000be00be7308 */ /* 0x000ea20000002400 */
[----:B0-----:R-:W-:Y:S02]  /*8910*/  FSEL R117, R117, -INF , P4 ;  /* 0xff80000075757808 */ /* 0x001fe40002000000 */
[----:B------:R-:W-:Y:S02]  /*8920*/  ISETP.GT.AND P4, PT, R93, 0xc9, PT ;  /* 0x000000c95d00780c */ /* 0x000fe40003f84270 */
[----:B------:R-:W-:-:S02]  /*8930*/  FMNMX.FTZ R193, R186, R193, !PT ;  /* 0x000000c1bac17209 */ /* 0x000fc40007810000 */
[----:B------:R-:W-:Y:S01]  /*8940*/  FSEL R159, R159, -INF , P4 ;  /* 0xff8000009f9f7808 */ /* 0x000fe20002000000 */
[----:B------:R-:W0:Y:S01]  /*8950*/  MUFU.TANH R96, R96 ;  /* 0x0000006000607308 */ /* 0x000e220000002400 */
[----:B-1----:R-:W-:Y:S02]  /*8960*/  FSEL R89, R89, -INF , P6 ;  /* 0xff80000059597808 */ /* 0x002fe40003000000 */
[C---:B------:R-:W-:Y:S02]  /*8970*/  ISETP.GT.AND P5, PT, R93.reuse, 0xd0, PT ;  /* 0x000000d05d00780c */ /* 0x040fe40003fa4270 */
[C---:B------:R-:W-:Y:S02]  /*8980*/  ISETP.GT.AND P6, PT, R93.reuse, 0xd1, PT ;  /* 0x000000d15d00780c */ /* 0x040fe40003fc4270 */
[----:B------:R-:W-:Y:S01]  /*8990*/  ISETP.GT.AND P4, PT, R93, 0xd9, PT ;  /* 0x000000d95d00780c */ /* 0x000fe20003f84270 */
[----:B------:R-:W-:Y:S01]  /*89a0*/  MUFU.TANH R9, R9 ;  /* 0x0000000900097308 */ /* 0x000fe20000002400 */
[----:B--2---:R-:W-:-:S02]  /*89b0*/  FSEL R190, R190, -INF , P3 ;  /* 0xff800000bebe7808 */ /* 0x004fc40001800000 */
[----:B------:R-:W-:Y:S01]  /*89c0*/  ISETP.GT.AND P3, PT, R93, 0xd8, PT ;  /* 0x000000d85d00780c */ /* 0x000fe20003f64270 */
[----:B------:R-:W-:Y:S01]  /*89d0*/  FMUL.FTZ R93, R0, R162 ;  /* 0x000000a2005d7220 */ /* 0x000fe20000410000 */
[----:B------:R-:W-:Y:S01]  /*89e0*/  FMNMX.FTZ R88, R168, R193, !PT ;  /* 0x000000c1a8587209 */ /* 0x000fe20007810000 */
[C---:B------:R-:W-:Y:S01]  /*89f0*/  FMUL.FTZ R162, R0.reuse, R163 ;  /* 0x000000a300a27220 */ /* 0x040fe20000410000 */
[C---:B------:R-:W-:Y:S01]  /*8a00*/  FMUL.FTZ R163, R0.reuse, R166 ;  /* 0x000000a600a37220 */ /* 0x040fe20000410000 */
[C---:B------:R-:W-:Y:S01]  /*8a10*/  FMUL.FTZ R166, R0.reuse, R167 ;  /* 0x000000a700a67220 */ /* 0x040fe20000410000 */
[----:B------:R-:W-:Y:S01]  /*8a20*/  FMNMX.FTZ R167, R169, R88, !PT ;  /* 0x00000058a9a77209 */ /* 0x000fe20007810000 */
[----:B------:R-:W-:Y:S01]  /*8a30*/  FMUL.FTZ R193, R0, R101 ;  /* 0x0000006500c17220 */ /* 0x000fe20000410000 */
[----:B0-----:R-:W-:Y:S01]  /*8a40*/  FSEL R96, R96, -INF , P5 ;  /* 0xff80000060607808 */ /* 0x001fe20002800000 */
[----:B------:R-:W-:Y:S01]  /*8a50*/  MUFU.TANH R10, R10 ;  /* 0x0000000a000a7308 */ /* 0x000fe20000002400 */
[----:B------:R-:W-:-:S04]  /*8a60*/  FMNMX.FTZ R88, R172, R167, !PT ;  /* 0x000000a7ac587209 */ /* 0x000fc80007810000 */
[----:B------:R-:W-:-:S03]  /*8a70*/  FMNMX.FTZ R167, R173, R88, !PT ;  /* 0x00000058ada77209 */ /* 0x000fc60007810000 */
[----:B------:R-:W0:Y:S01]  /*8a80*/  MUFU.TANH R193, R193 ;  /* 0x000000c100c17308 */ /* 0x000e220000002400 */
[----:B------:R-:W-:-:S04]  /*8a90*/  FMNMX.FTZ R88, R176, R167, !PT ;  /* 0x000000a7b0587209 */ /* 0x000fc80007810000 */
[----:B------:R-:W-:Y:S01]  /*8aa0*/  FMNMX.FTZ R167, R177, R88, !PT ;  /* 0x00000058b1a77209 */ /* 0x000fe20007810000 */
[----:B------:R-:W-:Y:S02]  /*8ab0*/  WARPGROUP.DEPBAR.LE gsb0, 0x0 ;  /* 0x00008000000079c5 */ /* 0x000fe40000010000 */
[----:B------:R-:W-:Y:S01]  /*8ac0*/  MUFU.TANH R13, R13 ;  /* 0x0000000d000d7308 */ /* 0x000fe20000002400 */
[----:B------:R-:W-:Y:S01]  /*8ad0*/  FMNMX.FTZ R88, R180, R167, !PT ;  /* 0x000000a7b4587209 */ /* 0x000fe20007810000 */
[----:B------:R-:W-:-:S03]  /*8ae0*/  WARPGROUP.ARRIVE ;  /* 0x00000000000079c5 */ /* 0x000fc60000000000 */
[----:B------:R-:W-:-:S03]  /*8af0*/  FMNMX.FTZ R167, R181, R88, !PT ;  /* 0x00000058b5a77209 */ /* 0x000fc60007810000 */
[----:B------:R-:W-:Y:S01]  /*8b00*/  MUFU.TANH R14, R14 ;  /* 0x0000000e000e7308 */ /* 0x000fe20000002400 */
[----:B------:R-:W-:Y:S01]  /*8b10*/  FMNMX.FTZ R88, R152, R167, !PT ;  /* 0x000000a798587209 */ /* 0x000fe20007810000 */
[----:B------:R-:W-:Y:S01]  /*8b20*/  QGMMA.64x128x32.F32.E4M3.E4M3 R24, R212, gdesc[UR4], R24, gsb0 ;  /* 0x01e00004d4187df3 */ /* 0x000fe20008000818 */
[----:B------:R-:W-:Y:S02]  /*8b30*/  UIADD3 UR6, UR11, 0x400, URZ ;  /* 0x000004000b067890 */ /* 0x000fe4000fffe03f */
[----:B------:R-:W-:Y:S01]  /*8b40*/  FMNMX.FTZ R167, R153, R88, !PT ;  /* 0x0000005899a77209 */ /* 0x000fe20007810000 */
[----:B------:R-:W-:Y:S02]  /*8b50*/  UMOV UR7, 0xc0000010 ;  /* 0xc000001000077882 */ /* 0x000fe40000000000 */
[----:B------:R-:W-:Y:S01]  /*8b60*/  MUFU.TANH R21, R21 ;  /* 0x0000001500157308 */ /* 0x000fe20000002400 */
[----:B------:R-:W-:-:S04]  /*8b70*/  FMNMX.FTZ R88, R156, R167, !PT ;  /* 0x000000a79c587209 */ /* 0x000fc80007810000 */
[----:B------:R-:W-:-:S03]  /*8b80*/  FMNMX.FTZ R167, R157, R88, !PT ;  /* 0x000000589da77209 */ /* 0x000fc60007810000 */
        /* <DEDUP_REMOVED lines=35> */
[----:B------:R-:W-:Y:S01]  /*8dc0*/  FMNMX.FTZ R167, R109, R88, !PT ;  /* 0x000000586da77209 */ /* 0x000fe20007810000 */
[----:B------:R-:W-:Y:S02]  /*8dd0*/  FMUL.FTZ R88, R0, R97 ;  /* 0x0000006100587220 */ /* 0x000fe40000410000 */
[----:B------:R-:W-:Y:S01]  /*8de0*/  MUFU.TANH R155, R155 ;  /* 0x0000009b009b7308 */ /* 0x000fe20000002400 */
[----:B------:R-:W-:Y:S01]  /*8df0*/  FMNMX.FTZ R194, R112, R167, !PT ;  /* 0x000000a770c27209 */ /* 0x000fe20007810000 */
[----:B------:R-:W-:-:S03]  /*8e00*/  FMUL.FTZ R167, R0, R100 ;  /* 0x0000006400a77220 */ /* 0x000fc60000410000 */
[----:B------:R-:W-:-:S03]  /*8e10*/  FMNMX.FTZ R194, R113, R194, !PT ;  /* 0x000000c271c27209 */ /* 0x000fc60007810000 */
[----:B------:R-:W1:Y:S01]  /*8e20*/  MUFU.TANH R88, R88 ;  /* 0x0000005800587308 */ /* 0x000e620000002400 */
[----:B------:R-:W-:-:S04]  /*8e30*/  FMNMX.FTZ R194, R189, R194, !PT ;  /* 0x000000c2bdc27209 */ /* 0x000fc80007810000 */
[----:B------:R-:W-:-:S03]  /*8e40*/  FMNMX.FTZ R194, R117, R194, !PT ;  /* 0x000000c275c27209 */ /* 0x000fc60007810000 */
[----:B------:R2:W3:Y:S01]  /*8e50*/  MUFU.TANH R195, R167 ;  /* 0x000000a700c37308 */ /* 0x0004e20000002400 */
[----:B------:R-:W-:-:S04]  /*8e60*/  FMNMX.FTZ R194, R7, R194, !PT ;  /* 0x000000c207c27209 */ /* 0x000fc80007810000 */
[----:B------:R-:W-:-:S03]  /*8e70*/  FMNMX.FTZ R97, R89, R194, !PT ;  /* 0x000000c259617209 */ /* 0x000fc60007810000 */
[----:B------:R-:W4:Y:S01]  /*8e80*/  MUFU.TANH R158, R158 ;  /* 0x0000009e009e7308 */ /* 0x000f220000002400 */
[----:B------:R-:W-:Y:S01]  /*8e90*/  FMNMX.FTZ R100, R190, R97, !PT ;  /* 0x00000061be647209 */ /* 0x000fe20007810000 */
[C---:B------:R-:W-:Y:S01]  /*8ea0*/  FMUL.FTZ R97, R0.reuse, R107 ;  /* 0x0000006b00617220 */ /* 0x040fe20000410000 */
[----:B------:R-:W-:Y:S01]  /*8eb0*/  FMUL.FTZ R107, R0, R110 ;  /* 0x0000006e006b7220 */ /* 0x000fe20000410000 */
[----:B0-----:R-:W-:Y:S02]  /*8ec0*/  FSEL R110, R193, -INF , P4 ;  /* 0xff800000c16e7808 */ /* 0x001fe40002000000 */
[----:B------:R-:W-:Y:S02]  /*8ed0*/  FMNMX.FTZ R101, R159, R100, !PT ;  /* 0x000000649f657209 */ /* 0x000fe40007810000 */
[----:B-1----:R-:W-:Y:S01]  /*8ee0*/  FSEL R100, R88, -INF , P6 ;  /* 0xff80000058647808 */ /* 0x002fe20003000000 */
[----:B------:R-:W0:Y:S01]  /*8ef0*/  MUFU.TANH R191, R191 ;  /* 0x000000bf00bf7308 */ /* 0x000e220000002400 */
[----:B--2---:R-:W-:Y:S01]  /*8f00*/  FMNMX.FTZ R167, R96, R101, !PT ;  /* 0x0000006560a77209 */ /* 0x004fe20007810000 */
[----:B------:R-:W-:-:S02]  /*8f10*/  WARPGROUP.DEPBAR.LE gsb0, 0x0 ;  /* 0x00008000000079c5 */ /* 0x000fc40000010000 */
[----:B---3--:R-:W-:Y:S01]  /*8f20*/  FSEL R101, R195, -INF , P3 ;  /* 0xff800000c3657808 */ /* 0x008fe20001800000 */
[----:B------:R-:W-:Y:S01]  /*8f30*/  WARPGROUP.ARRIVE ;  /* 0x00000000000079c5 */ /* 0x000fe20000000000 */
[----:B------:R-:W-:Y:S01]  /*8f40*/  FMNMX.FTZ R88, R100, R167, !PT ;  /* 0x000000a764587209 */ /* 0x000fe20007810000 */
[----:B------:R-:W1:Y:S01]  /*8f50*/  SHFL.IDX PT, R195, R116, 0x1, 0x1c1f ;  /* 0x003c1f0074c37f89 */ /* 0x000e6200000e0000 */
[----:B------:R-:W2:Y:S02]  /*8f60*/  MUFU.TANH R93, R93 ;  /* 0x0000005d005d7308 */ /* 0x000ea40000002400 */
[----:B------:R-:W-:Y:S01]  /*8f70*/  FMNMX.FTZ R167, R101, R88, !PT ;  /* 0x0000005865a77209 */ /* 0x000fe20007810000 */
[----:B------:R-:W-:Y:S01]  /*8f80*/  QGMMA.64x128x32.F32.E4M3.E4M3 R24, R208, gdesc[UR4], R24, gsb0 ;  /* 0x01e00004d0187df3 */ /* 0x000fe20008000818 */
[----:B------:R-:W-:Y:S02]  /*8f90*/  UIADD3 UR6, UR11, 0x500, URZ ;  /* 0x000005000b067890 */ /* 0x000fe4000fffe03f */
[----:B------:R-:W-:Y:S01]  /*8fa0*/  FMNMX.FTZ R167, R110, R167, !PT ;  /* 0x000000a76ea77209 */ /* 0x000fe20007810000 */
[----:B------:R-:W-:Y:S01]  /*8fb0*/  UMOV UR7, 0xc0000010 ;  /* 0xc000001000077882 */ /* 0x000fe20000000000 */
[----:B------:R-:W3:Y:S03]  /*8fc0*/  MUFU.TANH R162, R162 ;  /* 0x000000a200a27308 */ /* 0x000ee60000002400 */
[----:B------:R-:W5:Y:S05]  /*8fd0*/  SHFL.BFLY PT, R88, R167, 0x2, 0x1f ;  /* 0x0c401f00a7587f89 */ /* 0x000f6a00000e0000 */
[----:B------:R-:W3:Y:S01]  /*8fe0*/  MUFU.TANH R163, R163 ;  /* 0x000000a300a37308 */ /* 0x000ee20000002400 */
[----:B-1----:R-:W-:-:S07]  /*8ff0*/  IMAD.IADD R92, R92, 0x1, R195 ;  /* 0x000000015c5c7824 */ /* 0x002fce00078e02c3 */
[----:B------:R-:W1:Y:S01]  /*9000*/  MUFU.TANH R166, R166 ;  /* 0x000000a600a67308 */ /* 0x000e620000002400 */
[C---:B------:R-:W-:Y:S02]  /*9010*/  ISETP.GT.AND P4, PT, R92.reuse, RZ, PT ;  /* 0x000000ff5c00720c */ /* 0x040fe40003f84270 */
[----:B------:R-:W-:Y:S02]  /*9020*/  ISETP.GT.AND P5, PT, R92, 0x1, PT ;  /* 0x000000015c00780c */ /* 0x000fe40003fa4270 */
[----:B------:R-:W-:-:S03]  /*9030*/  FSEL R9, R9, -INF , P4 ;  /* 0xff80000009097808 */ /* 0x000fc60002000000 */
[----:B------:R-:W1:Y:S01]  /*9040*/  MUFU.TANH R138, R138 ;  /* 0x0000008a008a7308 */ /* 0x000e620000002400 */
[----:B------:R-:W-:Y:S02]  /*9050*/  ISETP.GT.AND P4, PT, R92, 0x8, PT ;  /* 0x000000085c00780c */ /* 0x000fe40003f84270 */
[----:B-----5:R-:W-:Y:S01]  /*9060*/  FMNMX.FTZ R193, R167, R88, !PT ;  /* 0x00000058a7c17209 */ /* 0x020fe20007810000 */
[----:B------:R-:W-:Y:S01]  /*9070*/  FMUL.FTZ R167, R0, R103 ;  /* 0x0000006700a77220 */ /* 0x000fe20000410000 */
[----:B------:R-:W-:Y:S02]  /*9080*/  FSEL R10, R10, -INF , P5 ;  /* 0xff8000000a0a7808 */ /* 0x000fe40002800000 */
[----:B------:R-:W-:Y:S01]  /*9090*/  FMNMX.FTZ R195, R9, R6, !PT ;  /* 0x0000000609c37209 */ /* 0x000fe20007810000 */
[----:B------:R-:W5:Y:S01]  /*90a0*/  SHFL.BFLY PT, R88, R193, 0x1, 0x1f ;  /* 0x0c201f00c1587f89 */ /* 0x000f6200000e0000 */
[----:B------:R-:W-:Y:S01]  /*90b0*/  ISETP.GT.AND P5, PT, R92, 0x9, PT ;  /* 0x000000095c00780c */ /* 0x000fe20003fa4270 */
[----:B------:R-:W1:Y:S01]  /*90c0*/  MUFU.TANH R139, R139 ;  /* 0x0000008b008b7308 */ /* 0x000e620000002400 */
[----:B------:R-:W-:-:S02]  /*90d0*/  FSEL R13, R13, -INF , P4 ;  /* 0xff8000000d0d7808 */ /* 0x000fc40002000000 */
[----:B------:R-:W-:Y:S02]  /*90e0*/  ISETP.GT.AND P4, PT, R92, 0x10, PT ;  /* 0x000000105c00780c */ /* 0x000fe40003f84270 */
[----:B------:R-:W-:Y:S02]  /*90f0*/  FSEL R14, R14, -INF , P5 ;  /* 0xff8000000e0e7808 */ /* 0x000fe40002800000 */
[C---:B------:R-:W-:Y:S01]  /*9100*/  ISETP.GT.AND P5, PT, R92.reuse, 0x11, PT ;  /* 0x000000115c00780c */ /* 0x040fe20003fa4270 */
[----:B------:R-:W1:Y:S01]  /*9110*/  MUFU.TANH R142, R142 ;  /* 0x0000008e008e7308 */ /* 0x000e620000002400 */
[----:B------:R-:W-:Y:S02]  /*9120*/  FSEL R21, R21, -INF , P4 ;  /* 0xff80000015157808 */ /* 0x000fe40002000000 */
[----:B------:R-:W-:Y:S02]  /*9130*/  ISETP.GT.AND P4, PT, R92, 0x18, PT ;  /* 0x000000185c00780c */ /* 0x000fe40003f84270 */
[----:B------:R-:W-:-:S02]  /*9140*/  FSEL R184, R184, -INF , P5 ;  /* 0xff800000b8b87808 */ /* 0x000fc40002800000 */
[C---:B------:R-:W-:Y:S01]  /*9150*/  ISETP.GT.AND P5, PT, R92.reuse, 0x19, PT ;  /* 0x000000195c00780c */ /* 0x040fe20003fa4270 */
[----:B------:R-:W1:Y:S01]  /*9160*/  MUFU.TANH R143, R143 ;  /* 0x0000008f008f7308 */ /* 0x000e620000002400 */
[----:B------:R-:W-:Y:S02]  /*9170*/  FSEL R187, R187, -INF , P4 ;  /* 0xff800000bbbb7808 */ /* 0x000fe40002000000 */
[----:B------:R-:W-:Y:S02]  /*9180*/  ISETP.GT.AND P4, PT, R92, 0x20, PT ;  /* 0x000000205c00780c */ /* 0x000fe40003f84270 */
[----:B------:R-:W-:Y:S02]  /*9190*/  FSEL R188, R188, -INF , P5 ;  /* 0xff800000bcbc7808 */ /* 0x000fe40002800000 */
[----:B-----5:R-:W-:Y:S01]  /*91a0*/  FMNMX.FTZ R88, R193, R88, !PT ;  /* 0x00000058c1587209 */ /* 0x020fe20007810000 */
[----:B------:R-:W-:Y:S01]  /*91b0*/  IMAD.U32 R193, RZ, RZ, UR10 ;  /* 0x0000000affc17e24 */ /* 0x000fe2000f8e00ff */
[----:B------:R-:W-:Y:S01]  /*91c0*/  ISETP.GT.AND P5, PT, R92, 0x21, PT ;  /* 0x000000215c00780c */ /* 0x000fe20003fa4270 */
[----:B------:R-:W5:Y:S01]  /*91d0*/  MUFU.TANH R146, R146 ;  /* 0x0000009200927308 */ /* 0x000f620000002400 */
[C---:B------:R-:W-:Y:S01]  /*91e0*/  FSETP.NEU.FTZ.AND P3, PT, R88.reuse, -INF , PT ;  /* 0xff8000005800780b */ /* 0x040fe20003f7d000 */
[----:B------:R-:W-:-:S01]  /*91f0*/  FFMA.FTZ R193, R88, R193, -8 ;  /* 0xc100000058c17423 */ /* 0x000fc200000100c1 */
[----:B------:R-:W-:-:S02]  /*9200*/  FSEL R170, R170, -INF , P4 ;  /* 0xff800000aaaa7808 */ /* 0x000fc40002000000 */
[C---:B------:R-:W-:Y:S02]  /*9210*/  ISETP.GT.AND P4, PT, R92.reuse, 0x28, PT ;  /* 0x000000285c00780c */ /* 0x040fe40003f84270 */
[----:B------:R-:W-:Y:S01]  /*9220*/  FSEL R103, R193, RZ, P3 ;  /* 0x000000ffc1677208 */ /* 0x000fe20001800000 */
[----:B------:R-:W5:Y:S01]  /*9230*/  MUFU.TANH R147, R147 ;  /* 0x0000009300937308 */ /* 0x000f620000002400 */
[----:B------:R-:W-:Y:S02]  /*9240*/  FSEL R171, R171, -INF , P5 ;  /* 0xff800000abab7808 */ /* 0x000fe40002800000 */
[----:B------:R-:W-:Y:S01]  /*9250*/  ISETP.GT.AND P5, PT, R92, 0x29, PT ;  /* 0x000000295c00780c */ /* 0x000fe20003fa4270 */
[----:B------:R-:W-:-:S01]  /*9260*/  FFMA.FTZ R116, R180, UR10, -R103 ;  /* 0x0000000ab4747c23 */ /* 0x000fc20008010867 */
[----:B------:R-:W-:Y:S01]  /*9270*/  FMNMX.FTZ R180, R10, R195, !PT ;  /* 0x000000c30ab47209 */ /* 0x000fe20007810000 */
[----:B------:R-:W-:-:S01]  /*9280*/  FFMA.FTZ R193, R8, UR10, -R103 ;  /* 0x0000000a08c17c23 */ /* 0x000fc20008010867 */
[----:B------:R-:W-:Y:S01]  /*9290*/  FSEL R174, R174, -INF , P4 ;  /* 0xff800000aeae7808 */ /* 0x000fe20002000000 */
[----:B------:R-:W-:-:S01]  /*92a0*/  FFMA.FTZ R8, R11, UR10, -R103 ;  /* 0x0000000a0b087c23 */ /* 0x000fc20008010867 */
[----:B------:R-:W-:Y:S01]  /*92b0*/  FMNMX.FTZ R195, R13, R180, !PT ;  /* 0x000000b40dc37209 */ /* 0x000fe20007810000 */
        /* <DEDUP_REMOVED lines=14> */
[----:B------:R-:W5:Y:S01]  /*93a0*/  MUFU.TANH R150, R150 ;  /* 0x0000009600967308 */ /* 0x000f620000002400 */
[----:B------:R-:W-:Y:S01]  /*93b0*/  FMNMX.FTZ R195, R187, R180, !PT ;  /* 0x000000b4bbc37209 */ /* 0x000fe20007810000 */
[--C-:B------:R-:W-:Y:S01]  /*93c0*/  FFMA.FTZ R192, R192, UR10, -R103.reuse ;  /* 0x0000000ac0c07c23 */ /* 0x100fe20008010867 */
[----:B------:R-:W-:Y:S01]  /*93d0*/  ISETP.GT.AND P4, PT, R92, 0x38, PT ;  /* 0x000000385c00780c */ /* 0x000fe20003f84270 */
[--C-:B------:R-:W-:Y:S01]  /*93e0*/  FFMA.FTZ R168, R168, UR10, -R103.reuse ;  /* 0x0000000aa8a87c23 */ /* 0x100fe20008010867 */
[----:B------:R-:W-:Y:S01]  /*93f0*/  FMNMX.FTZ R195, R188, R195, !PT ;  /* 0x000000c3bcc37209 */ /* 0x000fe20007810000 */
[--C-:B------:R-:W-:Y:S01]  /*9400*/  FFMA.FTZ R169, R169, UR10, -R103.reuse ;  /* 0x0000000aa9a97c23 */ /* 0x100fe20008010867 */
        /* <DEDUP_REMOVED lines=33> */
[----:B------:R1:W-:Y:S01]  /*9620*/  MUFU.EX2 R154, R186 ;  /* 0x000000ba009a7308 */ /* 0x0003e20000000800 */
[----:B------:R-:W-:Y:S01]  /*9630*/  FMNMX.FTZ R180, R164, R195, !PT ;  /* 0x000000c3a4b47209 */ /* 0x000fe20007810000 */
[--C-:B------:R-:W-:Y:S01]  /*9640*/  FFMA.FTZ R120, R120, UR10, -R103.reuse ;  /* 0x0000000a78787c23 */ /* 0x100fe20008010867 */
[----:B------:R-:W-:Y:S01]  /*9650*/  ISETP.GT.AND P5, PT, R92, 0x49, PT ;  /* 0x000000495c00780c */ /* 0x000fe20003fa4270 */
[--C-:B------:R-:W-:Y:S01]  /*9660*/  FFMA.FTZ R121, R121, UR10, -R103.reuse ;  /* 0x0000000a79797c23 */ /* 0x100fe20008010867 */
[----:B----4-:R-:W-:Y:S01]  /*9670*/  FSEL R158, R158, -INF , P4 ;  /* 0xff8000009e9e7808 */ /* 0x010fe20002000000 */
[--C-:B------:R-:W-:Y:S01]  /*9680*/  FFMA.FTZ R124, R124, UR10, -R103.reuse ;  /* 0x0000000a7c7c7c23 */ /* 0x100fe20008010867 */
[----:B------:R-:W-:Y:S01]  /*9690*/  FMNMX.FTZ R195, R155, R180, !PT ;  /* 0x000000b49bc37209 */ /* 0x000fe20007810000 */
[----:B------:R-:W4:Y:S01]  /*96a0*/  MUFU.TANH R127, R127 ;  /* 0x0000007f007f7308 */ /* 0x000f220000002400 */
[----:B------:R-:W-:Y:S01]  /*96b0*/  ISETP.GT.AND P4, PT, R92, 0x50, PT ;  /* 0x000000505c00780c */ /* 0x000fe20003f84270 */
[--C-:B------:R-:W-:Y:S01]  /*96c0*/  FFMA.FTZ R129, R129, UR10, -R103.reuse ;  /* 0x0000000a81817c23 */ /* 0x100fe20008010867 */
[----:B0-----:R-:W-:Y:S01]  /*96d0*/  FSEL R191, R191, -INF , P5 ;  /* 0xff800000bfbf7808 */ /* 0x001fe20002800000 */
[--C-:B------:R-:W-:Y:S01]  /*96e0*/  FFMA.FTZ R133, R133, UR10, -R103.reuse ;  /* 0x0000000a85857c23 */ /* 0x100fe20008010867 */
[----:B------:R-:W-:Y:S01]  /*96f0*/  FMNMX.FTZ R180, R158, R195, !PT ;  /* 0x000000c39eb47209 */ /* 0x000fe20007810000 */
[--C-:B------:R-:W-:Y:S01]  /*9700*/  FFMA.FTZ R105, R105, UR10, -R103.reuse ;  /* 0x0000000a69697c23 */ /* 0x100fe20008010867 */
[C---:B------:R-:W-:Y:S01]  /*9710*/  ISETP.GT.AND P5, PT, R92.reuse, 0x51, PT ;  /* 0x000000515c00780c */ /* 0x040fe20003fa4270 */
[----:B------:R-:W0:Y:S01]  /*9720*/  MUFU.TANH R130, R130 ;  /* 0x0000008200827308 */ /* 0x000e220000002400 */
[----:B--2---:R-:W-:Y:S01]  /*9730*/  FSEL R136, R93, -INF , P4 ;  /* 0xff8000005d887808 */ /* 0x004fe20002000000 */
[--C-:B------:R-:W-:Y:S01]  /*9740*/  FFMA.FTZ R109, R109, UR10, -R103.reuse ;  /* 0x0000000a6d6d7c23 */ /* 0x100fe20008010867 */
[----:B------:R-:W-:Y:S01]  /*9750*/  FMNMX.FTZ R195, R191, R180, !PT ;  /* 0x000000b4bfc37209 */ /* 0x000fe20007810000 */
[--C-:B------:R-:W-:Y:S01]  /*9760*/  FFMA.FTZ R180, R137, UR10, -R103.reuse ;  /* 0x0000000a89b47c23 */ /* 0x100fe20008010867 */
[----:B------:R-:W-:Y:S01]  /*9770*/  ISETP.GT.AND P4, PT, R92, 0x58, PT ;  /* 0x000000585c00780c */ /* 0x000fe20003f84270 */
[--C-:B------:R-:W-:Y:S01]  /*9780*/  FFMA.FTZ R137, R140, UR10, -R103.reuse ;  /* 0x0000000a8c897c23 */ /* 0x100fe20008010867 */
[----:B---3--:R-:W-:Y:S01]  /*9790*/  FSEL R162, R162, -INF , P5 ;  /* 0xff800000a2a27808 */ /* 0x008fe20002800000 */
[--C-:B------:R-:W-:Y:S01]  /*97a0*/  FFMA.FTZ R140, R141, UR10, -R103.reuse ;  /* 0x0000000a8d8c7c23 */ /* 0x100fe20008010867 */
[----:B------:R-:W-:Y:S01]  /*97b0*/  FMNMX.FTZ R195, R136, R195, !PT ;  /* 0x000000c388c37209 */ /* 0x000fe20007810000 */
[----:B------:R2:W-:Y:S01]  /*97c0*/  MUFU.EX2 R93, R194 ;  /* 0x000000c2005d7308 */ /* 0x0005e20000000800 */
[----:B------:R-:W-:Y:S01]  /*97d0*/  ISETP.GT.AND P5, PT, R92, 0x59, PT ;  /* 0x000000595c00780c */ /* 0x000fe20003fa4270 */
[--C-:B------:R-:W-:Y:S01]  /*97e0*/  FFMA.FTZ R113, R113, UR10, -R103.reuse ;  /* 0x0000000a71717c23 */ /* 0x100fe20008010867 */
[----:B------:R-:W-:Y:S01]  /*97f0*/  FSEL R163, R163, -INF , P4 ;  /* 0xff800000a3a37808 */ /* 0x000fe20002000000 */
[--C-:B------:R-:W-:Y:S01]  /*9800*/  FFMA.FTZ R117, R117, UR10, -R103.reuse ;  /* 0x0000000a75757c23 */ /* 0x100fe20008010867 */
[----:B-1----:R-:W-:Y:S01]  /*9810*/  FMNMX.FTZ R186, R162, R195, !PT ;  /* 0x000000c3a2ba7209 */ /* 0x002fe20007810000 */
[--C-:B------:R-:W-:Y:S01]  /*9820*/  FFMA.FTZ R7, R7, UR10, -R103.reuse ;  /* 0x0000000a07077c23 */ /* 0x100fe20008010867 */
[----:B------:R-:W-:Y:S01]  /*9830*/  ISETP.GT.AND P4, PT, R92, 0x60, PT ;  /* 0x000000605c00780c */ /* 0x000fe20003f84270 */
[----:B------:R-:W1:Y:S01]  /*9840*/  MUFU.TANH R131, R131 ;  /* 0x0000008300837308 */ /* 0x000e620000002400 */
[----:B------:R-:W-:Y:S01]  /*9850*/  FSEL R166, R166, -INF , P5 ;  /* 0xff800000a6a67808 */ /* 0x000fe20002800000 */
[--C-:B--2---:R-:W-:Y:S01]  /*9860*/  FFMA.FTZ R194, R144, UR10, -R103.reuse ;  /* 0x0000000a90c27c23 */ /* 0x104fe20008010867 */
[----:B------:R-:W-:Y:S01]  /*9870*/  FMNMX.FTZ R195, R163, R186, !PT ;  /* 0x000000baa3c37209 */ /* 0x000fe20007810000 */
[----:B------:R-:W-:Y:S01]  /*9880*/  FFMA.FTZ R96, R96, UR10, -R103 ;  /* 0x0000000a60607c23 */ /* 0x000fe20008010867 */
[----:B------:R-:W-:Y:S01]  /*9890*/  ISETP.GT.AND P5, PT, R92, 0x61, PT ;  /* 0x000000615c00780c */ /* 0x000fe20003fa4270 */
[----:B------:R-:W-:-:S02]  /*98a0*/  WARPGROUP.DEPBAR.LE gsb0, 0x0 ;  /* 0x00008000000079c5 */ /* 0x000fc40000010000 */
[----:B------:R-:W-:Y:S01]  /*98b0*/  FSEL R138, R138, -INF , P4 ;  /* 0xff8000008a8a7808 */ /* 0x000fe20002000000 */
[----:B------:R-:W2:Y:S01]  /*98c0*/  MUFU.TANH R134, R134 ;  /* 0x0000008600867308 */ /* 0x000ea20000002400 */
[----:B------:R-:W-:Y:S01]  /*98d0*/  FMNMX.FTZ R195, R166, R195, !PT ;  /* 0x000000c3a6c37209 */ /* 0x000fe20007810000 */
[----:B------:R-:W-:Y:S01]  /*98e0*/  WARPGROUP.ARRIVE ;  /* 0x00000000000079c5 */ /* 0x000fe20000000000 */
[----:B------:R-:W-:Y:S02]  /*98f0*/  ISETP.GT.AND P4, PT, R92, 0x68, PT ;  /* 0x000000685c00780c */ /* 0x000fe40003f84270 */
[----:B------:R-:W-:Y:S02]  /*9900*/  FSEL R139, R139, -INF , P5 ;  /* 0xff8000008b8b7808 */ /* 0x000fe40002800000 */
[----:B------:R-:W-:Y:S01]  /*9910*/  FMNMX.FTZ R186, R138, R195, !PT ;  /* 0x000000c38aba7209 */ /* 0x000fe20007810000 */
[----:B------:R-:W3:Y:S01]  /*9920*/  MUFU.TANH R135, R135 ;  /* 0x0000008700877308 */ /* 0x000ee20000002400 */
[----:B------:R-:W-:Y:S01]  /*9930*/  ISETP.GT.AND P5, PT, R92, 0x69, PT ;  /* 0x000000695c00780c */ /* 0x000fe20003fa4270 */
[----:B------:R-:W-:Y:S01]  /*9940*/  QGMMA.64x128x32.F32.E4M3.E4M3 R24, R204, gdesc[UR4], R24, gsb0 ;  /* 0x01e00004cc187df3 */ /* 0x000fe20008000818 */
[----:B------:R-:W-:Y:S01]  /*9950*/  FSEL R142, R142, -INF , P4 ;  /* 0xff8000008e8e7808 */ /* 0x000fe20002000000 */
[----:B------:R-:W-:Y:S01]  /*9960*/  UIADD3 UR6, UR11, 0x600, URZ ;  /* 0x000006000b067890 */ /* 0x000fe2000fffe03f */
[----:B------:R-:W-:Y:S01]  /*9970*/  FMNMX.FTZ R141, R139, R186, !PT ;  /* 0x000000ba8b8d7209 */ /* 0x000fe20007810000 */
[----:B------:R-:W-:Y:S01]  /*9980*/  UMOV UR7, 0xc0000010 ;  /* 0xc000001000077882 */ /* 0x000fe20000000000 */
[----:B------:R-:W-:Y:S01]  /*9990*/  ISETP.GT.AND P4, PT, R92, 0x70, PT ;  /* 0x000000705c00780c */ /* 0x000fe20003f84270 */
[----:B------:R-:W3:Y:S01]  /*99a0*/  MUFU.TANH R106, R106 ;  /* 0x0000006a006a7308 */ /* 0x000ee20000002400 */
[----:B------:R-:W-:-:S02]  /*99b0*/  FSEL R143, R143, -INF , P5 ;  /* 0xff8000008f8f7808 */ /* 0x000fc40002800000 */
[----:B------:R-:W-:Y:S02]  /*99c0*/  FMNMX.FTZ R144, R142, R141, !PT ;  /* 0x0000008d8e907209 */ /* 0x000fe40007810000 */
[----:B------:R-:W-:Y:S02]  /*99d0*/  ISETP.GT.AND P5, PT, R92, 0x71, PT ;  /* 0x000000715c00780c */ /* 0x000fe40003fa4270 */
[----:B-----5:R-:W-:Y:S01]  /*99e0*/  FSEL R146, R146, -INF , P4 ;  /* 0xff80000092927808 */ /* 0x020fe20002000000 */
[----:B------:R5:W-:Y:S01]  /*99f0*/  MUFU.EX2 R141, R194 ;  /* 0x000000c2008d7308 */ /* 0x000be20000000800 */
[----:B------:R-:W-:Y:S01]  /*9a00*/  FMNMX.FTZ R195, R143, R144, !PT ;  /* 0x000000908fc37209 */ /* 0x000fe20007810000 */
[----:B------:R-:W-:Y:S01]  /*9a10*/  FFMA.FTZ R144, R145, UR10, -R103 ;  /* 0x0000000a91907c23 */ /* 0x000fe20008010867 */
[----:B------:R-:W-:Y:S02]  /*9a20*/  ISETP.GT.AND P4, PT, R92, 0x78, PT ;  /* 0x000000785c00780c */ /* 0x000fe40003f84270 */
[----:B------:R-:W-:-:S02]  /*9a30*/  FSEL R147, R147, -INF , P5 ;  /* 0xff80000093937808 */ /* 0x000fc40002800000 */
[----:B------:R-:W-:Y:S01]  /*9a40*/  FMNMX.FTZ R186, R146, R195, !PT ;  /* 0x000000c392ba7209 */ /* 0x000fe20007810000 */
[----:B------:R-:W3:Y:S01]  /*9a50*/  MUFU.TANH R97, R97 ;  /* 0x0000006100617308 */ /* 0x000ee20000002400 */
[----:B------:R-:W-:Y:S01]  /*9a60*/  ISETP.GT.AND P5, PT, R92, 0x79, PT ;  /* 0x000000795c00780c */ /* 0x000fe20003fa4270 */
[----:B-----5:R-:W-:Y:S01]  /*9a70*/  FFMA.FTZ R194, R148, UR10, -R103 ;  /* 0x0000000a94c27c23 */ /* 0x020fe20008010867 */
[----:B------:R-:W-:Y:S02]  /*9a80*/  FSEL R150, R150, -INF , P4 ;  /* 0xff80000096967808 */ /* 0x000fe40002000000 */
[----:B------:R-:W-:Y:S02]  /*9a90*/  FMNMX.FTZ R145, R147, R186, !PT ;  /* 0x000000ba93917209 */ /* 0x000fe40007810000 */
[----:B------:R-:W-:Y:S01]  /*9aa0*/  ISETP.GT.AND P4, PT, R92, 0x80, PT ;  /* 0x000000805c00780c */ /* 0x000fe20003f84270 */
[----:B------:R-:W5:Y:S01]  /*9ab0*/  MUFU.TANH R107, R107 ;  /* 0x0000006b006b7308 */ /* 0x000f620000002400 */
[----:B------:R-:W-:-:S02]  /*9ac0*/  FSEL R151, R151, -INF , P5 ;  /* 0xff80000097977808 */ /* 0x000fc40002800000 */
[----:B------:R-:W-:Y:S02]  /*9ad0*/  FMNMX.FTZ R148, R150, R145, !PT ;  /* 0x0000009196947209 */ /* 0x000fe40007810000 */
[----:B------:R-:W-:Y:S02]  /*9ae0*/  ISETP.GT.AND P5, PT, R92, 0x81, PT ;  /* 0x000000815c00780c */ /* 0x000fe40003fa4270 */
[----:B------:R-:W-:Y:S01]  /*9af0*/  FSEL R122, R122, -INF , P4 ;  /* 0xff8000007a7a7808 */ /* 0x000fe20002000000 */
[----:B------:R-:W5:Y:S01]  /*9b00*/  MUFU.TANH R111, R111 ;  /* 0x0000006f006f7308 */ /* 0x000f620000002400 */
[----:B------:R-:W-:Y:S01]  /*9b10*/  FMNMX.FTZ R195, R151, R148, !PT ;  /* 0x0000009497c37209 */ /* 0x000fe20007810000 */
[----:B------:R-:W-:Y:S01]  /*9b20*/  FFMA.FTZ R148, R149, UR10, -R103 ;  /* 0x0000000a95947c23 */ /* 0x000fe20008010867 */
[----:B------:R-:W-:Y:S02]  /*9b30*/  ISETP.GT.AND P4, PT, R92, 0x88, PT ;  /* 0x000000885c00780c */ /* 0x000fe40003f84270 */
[----:B------:R-:W-:-:S02]  /*9b40*/  FSEL R123, R123, -INF , P5 ;  /* 0xff8000007b7b7808 */ /* 0x000fc40002800000 */
[----:B------:R-:W-:Y:S01]  /*9b50*/  FMNMX.FTZ R186, R122, R195, !PT ;  /* 0x000000c37aba7209 */ /* 0x000fe20007810000 */
[----:B------:R-:W5:Y:S01]  /*9b60*/  MUFU.TANH R114, R114 ;  /* 0x0000007200727308 */ /* 0x000f620000002400 */
[----:B------:R-:W-:Y:S01]  /*9b70*/  ISETP.GT.AND P5, PT, R92, 0x89, PT ;  /* 0x000000895c00780c */ /* 0x000fe20003fa4270 */
[----:B------:R-:W-:Y:S01]  /*9b80*/  FFMA.FTZ R195, R128, UR10, -R103 ;  /* 0x0000000a80c37c23 */ /* 0x000fe20008010867 */
[----:B------:R-:W-:Y:S02]  /*9b90*/  FSEL R126, R126, -INF , P4 ;  /* 0xff8000007e7e7808 */ /* 0x000fe40002000000 */
[----:B------:R-:W-:Y:S02]  /*9ba0*/  FMNMX.FTZ R149, R123, R186, !PT ;  /* 0x000000ba7b957209 */ /* 0x000fe40007810000 */
[----:B------:R-:W-:Y:S01]  /*9bb0*/  ISETP.GT.AND P4, PT, R92, 0x90, PT ;  /* 0x000000905c00780c */ /* 0x000fe20003f84270 */
[----:B------:R-:W5:Y:S01]  /*9bc0*/  MUFU.TANH R115, R115 ;  /* 0x0000007300737308 */ /* 0x000f620000002400 */
[----:B----4-:R-:W-:-:S02]  /*9bd0*/  FSEL R127, R127, -INF , P5 ;  /* 0xff8000007f7f7808 */ /* 0x010fc40002800000 */
[----:B------:R-:W-:Y:S02]  /*9be0*/  FMNMX.FTZ R186, R126, R149, !PT ;  /* 0x000000957eba7209 */ /* 0x000fe40007810000 */
[----:B------:R-:W-:Y:S02]  /*9bf0*/  ISETP.GT.AND P5, PT, R92, 0x91, PT ;  /* 0x000000915c00780c */ /* 0x000fe40003fa4270 */
[----:B0-----:R-:W-:Y:S01]  /*9c00*/  FSEL R130, R130, -INF , P4 ;  /* 0xff80000082827808 */ /* 0x001fe20002000000 */
[----:B------:R0:W-:Y:S01]  /*9c10*/  MUFU.EX2 R145, R194 ;  /* 0x000000c200917308 */ /* 0x0001e20000000800 */
[----:B------:R-:W-:Y:S02]  /*9c20*/  FMNMX.FTZ R149, R127, R186, !PT ;  /* 0x000000ba7f957209 */ /* 0x000fe40007810000 */
[----:B------:R-:W-:Y:S02]  /*9c30*/  ISETP.GT.AND P4, PT, R92, 0x98, PT ;  /* 0x000000985c00780c */ /* 0x000fe40003f84270 */
[----:B-1----:R-:W-:-:S02]  /*9c40*/  FSEL R131, R131, -INF , P5 ;  /* 0xff80000083837808 */ /* 0x002fc40002800000 */
[----:B------:R-:W-:Y:S01]  /*9c50*/  FMNMX.FTZ R186, R130, R149, !PT ;  /* 0x0000009582ba7209 */ /* 0x000fe20007810000 */
[----:B------:R-:W1:Y:S01]  /*9c60*/  MUFU.TANH R118, R118 ;  /* 0x0000007600767308 */ /* 0x000e620000002400 */
[----:B------:R-:W-:Y:S01]  /*9c70*/  ISETP.GT.AND P5, PT, R92, 0x99, PT ;  /* 0x000000995c00780c */ /* 0x000fe20003fa4270 */
[----:B0-----:R-:W-:Y:S01]  /*9c80*/  FFMA.FTZ R194, R125, UR10, -R103 ;  /* 0x0000000a7dc27c23 */ /* 0x001fe20008010867 */
[----:B--2---:R-:W-:Y:S02]  /*9c90*/  FSEL R134, R134, -INF , P4 ;  /* 0xff80000086867808 */ /* 0x004fe40002000000 */
[----:B------:R-:W-:Y:S02]  /*9ca0*/  FMNMX.FTZ R149, R131, R186, !PT ;  /* 0x000000ba83957209 */ /* 0x000fe40007810000 */
[----:B------:R-:W-:Y:S01]  /*9cb0*/  ISETP.GT.AND P4, PT, R92, 0xa0, PT ;  /* 0x000000a05c00780c */ /* 0x000fe20003f84270 */
[----:B------:R-:W0:Y:S01]  /*9cc0*/  MUFU.TANH R119, R119 ;  /* 0x0000007700777308 */ /* 0x000e220000002400 */
[----:B---3--:R-:W-:-:S02]  /*9cd0*/  FSEL R135, R135, -INF , P5 ;  /* 0xff80000087877808 */ /* 0x008fc40002800000 */
[----:B------:R-:W-:Y:S02]  /*9ce0*/  FMNMX.FTZ R186, R134, R149, !PT ;  /* 0x0000009586ba7209 */ /* 0x000fe40007810000 */
[----:B------:R-:W-:Y:S02]  /*9cf0*/  ISETP.GT.AND P5, PT, R92, 0xa1, PT ;  /* 0x000000a15c00780c */ /* 0x000fe40003fa4270 */
[----:B------:R-:W-:Y:S01]  /*9d00*/  FSEL R106, R106, -INF , P4 ;  /* 0xff8000006a6a7808 */ /* 0x000fe20002000000 */
[----:B------:R-:W2:Y:S01]  /*9d10*/  MUFU.TANH R90, R90 ;  /* 0x0000005a005a7308 */ /* 0x000ea20000002400 */
[----:B------:R-:W-:Y:S02]  /*9d20*/  FMNMX.FTZ R149, R135, R186, !PT ;  /* 0x000000ba87957209 */ /* 0x000fe40007810000 */
[----:B------:R-:W-:Y:S02]  /*9d30*/  ISETP.GT.AND P4, PT, R92, 0xa8, PT ;  /* 0x000000a85c00780c */ /* 0x000fe40003f84270 */
[----:B------:R-:W-:-:S02]  /*9d40*/  FSEL R97, R97, -INF , P5 ;  /* 0xff80000061617808 */ /* 0x000fc40002800000 */
[----:B------:R-:W-:Y:S01]  /*9d50*/  FMNMX.FTZ R186, R106, R149, !PT ;  /* 0x000000956aba7209 */ /* 0x000fe20007810000 */
[----:B------:R-:W3:Y:S01]  /*9d60*/  MUFU.TANH R91, R91 ;  /* 0x0000005b005b7308 */ /* 0x000ee20000002400 */
[C---:B------:R-:W-:Y:S02]  /*9d70*/  ISETP.GT.AND P5, PT, R92.reuse, 0xa9, PT ;  /* 0x000000a95c00780c */ /* 0x040fe40003fa4270 */
[----:B-----5:R-:W-:Y:S02]  /*9d80*/  FSEL R125, R107, -INF , P4 ;  /* 0xff8000006b7d7808 */ /* 0x020fe40002000000 */
[----:B------:R-:W-:Y:S02]  /*9d90*/  FMNMX.FTZ R186, R97, R186, !PT ;  /* 0x000000ba61ba7209 */ /* 0x000fe40007810000 */
[----:B------:R-:W-:Y:S01]  /*9da0*/  ISETP.GT.AND P4, PT, R92, 0xb0, PT ;  /* 0x000000b05c00780c */ /* 0x000fe20003f84270 */
[----:B------:R-:W4:Y:S01]  /*9db0*/  MUFU.TANH R94, R94 ;  /* 0x0000005e005e7308 */ /* 0x000f220000002400 */
[----:B------:R-:W-:-:S02]  /*9dc0*/  FSEL R111, R111, -INF , P5 ;  /* 0xff8000006f6f7808 */ /* 0x000fc40002800000 */
[----:B------:R-:W-:Y:S02]  /*9dd0*/  FMNMX.FTZ R186, R125, R186, !PT ;  /* 0x000000ba7dba7209 */ /* 0x000fe40007810000 */
[----:B------:R-:W-:Y:S02]  /*9de0*/  ISETP.GT.AND P5, PT, R92, 0xb1, PT ;  /* 0x000000b15c00780c */ /* 0x000fe40003fa4270 */
[----:B------:R-:W-:Y:S01]  /*9df0*/  FSEL R128, R114, -INF , P4 ;  /* 0xff80000072807808 */ /* 0x000fe20002000000 */
[----:B------:R-:W5:Y:S01]  /*9e00*/  MUFU.TANH R95, R95 ;  /* 0x0000005f005f7308 */ /* 0x000f620000002400 */
[----:B------:R-:W-:Y:S02]  /*9e10*/  FMNMX.FTZ R149, R111, R186, !PT ;  /* 0x000000ba6f957209 */ /* 0x000fe40007810000 */
[----:B------:R-:W-:Y:S02]  /*9e20*/  ISETP.GT.AND P4, PT, R92, 0xb8, PT ;  /* 0x000000b85c00780c */ /* 0x000fe40003f84270 */
[----:B------:R-:W-:-:S02]  /*9e30*/  FSEL R115, R115, -INF , P5 ;  /* 0xff80000073737808 */ /* 0x000fc40002800000 */
[----:B------:R-:W-:Y:S01]  /*9e40*/  FMNMX.FTZ R186, R128, R149, !PT ;  /* 0x0000009580ba7209 */ /* 0x000fe20007810000 */
[----:B------:R2:W-:Y:S01]  /*9e50*/  MUFU.EX2 R107, R194 ;  /* 0x000000c2006b7308 */ /* 0x0005e20000000800 */
[----:B------:R-:W-:Y:S02]  /*9e60*/  ISETP.GT.AND P5, PT, R92, 0xb9, PT ;  /* 0x000000b95c00780c */ /* 0x000fe40003fa4270 */
[----:B-1----:R-:W-:Y:S02]  /*9e70*/  FSEL R118, R118, -INF , P4 ;  /* 0xff80000076767808 */ /* 0x002fe40002000000 */
[----:B------:R-:W-:Y:S02]  /*9e80*/  FMNMX.FTZ R149, R115, R186, !PT ;  /* 0x000000ba73957209 */ /* 0x000fe40007810000 */
[----:B------:R-:W-:Y:S01]  /*9e90*/  ISETP.GT.AND P4, PT, R92, 0xc0, PT ;  /* 0x000000c05c00780c */ /* 0x000fe20003f84270 */
[----:B------:R-:W-:Y:S01]  /*9ea0*/  MUFU.TANH R98, R98 ;  /* 0x0000006200627308 */ /* 0x000fe20000002400 */
[----:B0-----:R-:W-:Y:S01]  /*9eb0*/  FSEL R119, R119, -INF , P5 ;  /* 0xff80000077777808 */ /* 0x001fe20002800000 */
[----:B--2---:R-:W-:Y:S01]  /*9ec0*/  FFMA.FTZ R194, R132, UR10, -R103 ;  /* 0x0000000a84c27c23 */ /* 0x004fe20008010867 */
[----:B------:R-:W-:-:S02]  /*9ed0*/  FMNMX.FTZ R186, R118, R149, !PT ;  /* 0x0000009576ba7209 */ /* 0x000fc40007810000 */
[----:B------:R-:W-:Y:S02]  /*9ee0*/  ISETP.GT.AND P5, PT, R92, 0xc1, PT ;  /* 0x000000c15c00780c */ /* 0x000fe40003fa4270 */
[----:B------:R-:W-:Y:S01]  /*9ef0*/  FSEL R132, R90, -INF , P4 ;  /* 0xff8000005a847808 */ /* 0x000fe20002000000 */
[----:B------:R-:W0:Y:S01]  /*9f00*/  MUFU.TANH R99, R99 ;  /* 0x0000006300637308 */ /* 0x000e220000002400 */
[----:B------:R-:W-:Y:S02]  /*9f10*/  FMNMX.FTZ R149, R119, R186, !PT ;  /* 0x000000ba77957209 */ /* 0x000fe40007810000 */
[----:B------:R-:W-:Y:S02]  /*9f20*/  ISETP.GT.AND P4, PT, R92, 0xc8, PT ;  /* 0x000000c85c00780c */ /* 0x000fe40003f84270 */
[----:B---3--:R-:W-:Y:S02]  /*9f30*/  FSEL R91, R91, -INF , P5 ;  /* 0xff8000005b5b7808 */ /* 0x008fe40002800000 */
[----:B------:R-:W-:Y:S01]  /*9f40*/  FMNMX.FTZ R186, R132, R149, !PT ;  /* 0x0000009584ba7209 */ /* 0x000fe20007810000 */
[----:B------:R-:W1:Y:S01]  /*9f50*/  MUFU.TANH R102, R102 ;  /* 0x0000006600667308 */ /* 0x000e620000002400 */
[----:B------:R-:W-:Y:S01]  /*9f60*/  ISETP.GT.AND P5, PT, R92, 0xc9, PT ;  /* 0x000000c95c00780c */ /* 0x000fe20003fa4270 */
[----:B------:R-:W-:-:S02]  /*9f70*/  WARPGROUP.DEPBAR.LE gsb0, 0x0 ;  /* 0x00008000000079c5 */ /* 0x000fc40000010000 */
[----:B----4-:R-:W-:Y:S01]  /*9f80*/  FSEL R94, R94, -INF , P4 ;  /* 0xff8000005e5e7808 */ /* 0x010fe20002000000 */
[----:B------:R-:W-:Y:S01]  /*9f90*/  WARPGROUP.ARRIVE ;  /* 0x00000000000079c5 */ /* 0x000fe20000000000 */
[----:B------:R-:W-:Y:S02]  /*9fa0*/  FMNMX.FTZ R149, R91, R186, !PT ;  /* 0x000000ba5b957209 */ /* 0x000fe40007810000 */
[----:B------:R-:W2:Y:S01]  /*9fb0*/  MUFU.TANH R167, R167 ;  /* 0x000000a700a77308 */ /* 0x000ea20000002400 */
[----:B------:R-:W-:Y:S02]  /*9fc0*/  ISETP.GT.AND P4, PT, R92, 0xd0, PT ;  /* 0x000000d05c00780c */ /* 0x000fe40003f84270 */
[----:B-----5:R-:W-:Y:S01]  /*9fd0*/  FSEL R95, R95, -INF , P5 ;  /* 0xff8000005f5f7808 */ /* 0x020fe20002800000 */
[----:B------:R-:W-:Y:S01]  /*9fe0*/  QGMMA.64x128x32.F32.E4M3.E4M3 R24, R200, gdesc[UR4], R24, gsb0 ;  /* 0x01e00004c8187df3 */ /* 0x000fe20008000818 */
[----:B------:R-:W-:Y:S02]  /*9ff0*/  FMNMX.FTZ R186, R94, R149, !PT ;  /* 0x000000955eba7209 */ /* 0x000fe40007810000 */
[----:B------:R-:W-:Y:S01]  /*a000*/  ISETP.GT.AND P5, PT, R92, 0xd1, PT ;  /* 0x000000d15c00780c */ /* 0x000fe20003fa4270 */
[----:B------:R3:W-:Y:S01]  /*a010*/  MUFU.EX2 R90, R194 ;  /* 0x000000c2005a7308 */ /* 0x0007e20000000800 */
[----:B------:R-:W-:-:S02]  /*a020*/  FMNMX.FTZ R149, R95, R186, !PT ;  /* 0x000000ba5f957209 */ /* 0x000fc40007810000 */
[----:B0-----:R-:W-:Y:S02]  /*a030*/  FSEL R99, R99, -INF , P5 ;  /* 0xff80000063637808 */ /* 0x001fe40002800000 */
[----:B------:R-:W-:-:S03]  /*a040*/  ISETP.GT.AND P5, PT, R92, 0xd9, PT ;  /* 0x000000d95c00780c */ /* 0x000fc60003fa4270 */
[----:B------:R-:W-:Y:S01]  /*a050*/  MUFU.EX2 R114, R195 ;  /* 0x000000c300727308 */ /* 0x000fe20000000800 */
[----:B---3--:R-:W-:-:S01]  /*a060*/  FFMA.FTZ R194, R104, UR10, -R103 ;  /* 0x0000000a68c27c23 */ /* 0x008fc20008010867 */
[----:B------:R-:W-:Y:S02]  /*a070*/  FSEL R104, R98, -INF , P4 ;  /* 0xff80000062687808 */ /* 0x000fe40002000000 */
[----:B------:R-:W-:Y:S01]  /*a080*/  ISETP.GT.AND P4, PT, R92, 0xd8, PT ;  /* 0x000000d85c00780c */ /* 0x000fe20003f84270 */
[----:B------:R-:W-:Y:S01]  /*a090*/  FFMA.FTZ R92, R108, UR10, -R103 ;  /* 0x0000000a6c5c7c23 */ /* 0x000fe20008010867 */
[----:B------:R-:W-:Y:S02]  /*a0a0*/  FMNMX.FTZ R186, R104, R149, !PT ;  /* 0x0000009568ba7209 */ /* 0x000fe40007810000 */
[----:B-1----:R-:W-:Y:S01]  /*a0b0*/  FSEL R102, R102, -INF , P4 ;  /* 0xff80000066667808 */ /* 0x002fe20002000000 */
[----:B------:R0:W-:Y:S01]  /*a0c0*/  MUFU.EX2 R98, R194 ;  /* 0x000000c200627308 */ /* 0x0001e20000000800 */
[----:B------:R-:W-:-:S02]  /*a0d0*/  FMNMX.FTZ R149, R99, R186, !PT ;  /* 0x000000ba63957209 */ /* 0x000fc40007810000 */
[----:B--2---:R-:W-:Y:S02]  /*a0e0*/  FSEL R167, R167, -INF , P5 ;  /* 0xff800000a7a77808 */ /* 0x004fe40002800000 */
[----:B------:R-:W-:-:S03]  /*a0f0*/  FMNMX.FTZ R108, R102, R149, !PT ;  /* 0x00000095666c7209 */ /* 0x000fc60007810000 */
[----:B------:R-:W-:Y:S01]  /*a100*/  MUFU.EX2 R192, R192 ;  /* 0x000000c000c07308 */ /* 0x000fe20000000800 */
[----:B------:R-:W-:Y:S01]  /*a110*/  FMNMX.FTZ R149, R167, R108, !PT ;  /* 0x0000006ca7957209 */ /* 0x000fe20007810000 */
[--C-:B------:R-:W-:Y:S01]  /*a120*/  FFMA.FTZ R108, R112, UR10, -R103.reuse ;  /* 0x0000000a706c7c23 */ /* 0x100fe20008010867 */
[----:B------:R-:W-:-:S03]  /*a130*/  FFMA.FTZ R112, R189, UR10, -R103 ;  /* 0x0000000abd707c23 */ /* 0x000fc60008010867 */
[----:B------:R-:W1:Y:S02]  /*a140*/  SHFL.BFLY PT, R186, R149, 0x2, 0x1f ;  /* 0x0c401f0095ba7f89 */ /* 0x000e6400000e0000 */
[----:B------:R-:W-:Y:S08]  /*a150*/  MUFU.EX2 R193, R193 ;  /* 0x000000c100c17308 */ /* 0x000ff00000000800 */
[----:B------:R-:W-:Y:S08]  /*a160*/  MUFU.EX2 R8, R8 ;  /* 0x0000000800087308 */ /* 0x000ff00000000800 */
[----:B------:R-:W-:Y:S01]  /*a170*/  MUFU.EX2 R11, R11 ;  /* 0x0000000b000b7308 */ /* 0x000fe20000000800 */
[----:B-1----:R-:W-:Y:S01]  /*a180*/  FMNMX.FTZ R189, R149, R186, !PT ;  /* 0x000000ba95bd7209 */ /* 0x002fe20007810000 */
[--C-:B------:R-:W-:Y:S01]  /*a190*/  FFMA.FTZ R186, R89, UR10, -R103.reuse ;  /* 0x0000000a59ba7c23 */ /* 0x100fe20008010867 */
[----:B------:R-:W-:-:S01]  /*a1a0*/  FFMA.FTZ R149, R190, UR10, -R103 ;  /* 0x0000000abe957c23 */ /* 0x000fc20008010867 */
[--C-:B------:R-:W-:Y:S01]  /*a1b0*/  FFMA.FTZ R190, R159, UR10, -R103.reuse ;  /* 0x0000000a9fbe7c23 */ /* 0x100fe20008010867 */
[----:B------:R-:W-:-:S01]  /*a1c0*/  FFMA.FTZ R159, R100, UR10, -R103 ;  /* 0x0000000a649f7c23 */ /* 0x000fc20008010867 */
[----:B0-----:R-:W0:Y:S01]  /*a1d0*/  SHFL.BFLY PT, R194, R189, 0x1, 0x1f ;  /* 0x0c201f00bdc27f89 */ /* 0x001e2200000e0000 */
[----:B------:R-:W-:-:S01]  /*a1e0*/  FFMA.FTZ R100, R101, UR10, -R103 ;  /* 0x0000000a65647c23 */ /* 0x000fc20008010867 */
[----:B------:R-:W-:Y:S01]  /*a1f0*/  FFMA.FTZ R101, R110, UR10, -R103 ;  /* 0x0000000a6e657c23 */ /* 0x000fe20008010867 */
[----:B------:R-:W-:Y:S08]  /*a200*/  MUFU.EX2 R12, R12 ;  /* 0x0000000c000c7308 */ /* 0x000ff00000000800 */
[----:B------:R-:W-:Y:S08]  /*a210*/  MUFU.EX2 R15, R15 ;  /* 0x0000000f000f7308 */ /* 0x000ff00000000800 */
[----:B------:R-:W-:Y:S01]  /*a220*/  MUFU.EX2 R20, R20 ;  /* 0x0000001400147308 */ /* 0x000fe20000000800 */
[----:B0-----:R-:W-:Y:S01]  /*a230*/  FMNMX.FTZ R89, R189, R194, !PT ;  /* 0x000000c2bd597209 */ /* 0x001fe20007810000 */
[----:B------:R-:W-:-:S06]  /*a240*/  IMAD.U32 R194, RZ, RZ, UR10 ;  /* 0x0000000affc27e24 */ /* 0x000fcc000f8e00ff */
[----:B------:R-:W-:Y:S01]  /*a250*/  MUFU.EX2 R185, R185 ;  /* 0x000000b900b97308 */ /* 0x000fe20000000800 */
[C---:B------:R-:W-:Y:S01]  /*a260*/  FSETP.NEU.FTZ.AND P4, PT, R89.reuse, -INF , PT ;  /* 0xff8000005900780b */ /* 0x040fe20003f9d000 */
[----:B------:R-:W-:-:S03]  /*a270*/  FFMA.FTZ R189, R89, R194, -8 ;  /* 0xc100000059bd7423 */ /* 0x000fc600000100c2 */
[----:B------:R-:W-:Y:S02]  /*a280*/  FSEL R195, R89, RZ, P4 ;  /* 0x000000ff59c37208 */ /* 0x000fe40002000000 */
[----:B------:R-:W-:Y:S01]  /*a290*/  FSEL R103, R189, RZ, P4 ;  /* 0x000000ffbd677208 */ /* 0x000fe20002000000 */
[----:B------:R-:W-:Y:S02]  /*a2a0*/  MUFU.EX2 R168, R168 ;  /* 0x000000a800a87308 */ /* 0x000fe40000000800 */
[----:B------:R-:W-:-:S02]  /*a2b0*/  FADD.FTZ R6, -R195, R6 ;  /* 0x00000006c3067221 */ /* 0x000fc40000010100 */
[--C-:B------:R-:W-:Y:S01]  /*a2c0*/  FFMA.FTZ R189, R191, UR10, -R103.reuse ;  /* 0x0000000abfbd7c23 */ /* 0x100fe20008010867 */
[----:B------:R-:W-:-:S01]  /*a2d0*/  FFMA.FTZ R191, R162, UR10, -R103 ;  /* 0x0000000aa2bf7c23 */ /* 0x000fc20008010867 */
[--C-:B------:R-:W-:Y:S01]  /*a2e0*/  FFMA.FTZ R162, R163, UR10, -R103.reuse ;  /* 0x0000000aa3a27c23 */ /* 0x100fe20008010867 */
[----:B------:R-:W-:-:S01]  /*a2f0*/  FFMA.FTZ R163, R166, UR10, -R103 ;  /* 0x0000000aa6a37c23 */ /* 0x000fc20008010867 */
[----:B------:R-:W-:Y:S01]  /*a300*/  FSEL R166, R88, RZ, P3 ;  /* 0x000000ff58a67208 */ /* 0x000fe20001800000 */
[----:B------:R-:W-:-:S01]  /*a310*/  FFMA.FTZ R9, R9, UR10, -R103 ;  /* 0x0000000a09097c23 */ /* 0x000fc20008010867 */
[----:B------:R-:W-:Y:S01]  /*a320*/  FMUL.FTZ R6, R6, UR10 ;  /* 0x0000000a06067c20 */ /* 0x000fe20008410000 */
[----:B------:R-:W-:-:S01]  /*a330*/  FFMA.FTZ R10, R10, UR10, -R103 ;  /* 0x0000000a0a0a7c23 */ /* 0x000fc20008010867 */
[----:B------:R-:W-:Y:S01]  /*a340*/  FFMA.FTZ R13, R13, UR10, -R103 ;  /* 0x0000000a0d0d7c23 */ /* 0x000fe20008010867 */
[----:B------:R-:W-:-:S01]  /*a350*/  FADD.FTZ R166, -R166, R5 ;  /* 0x00000005a6a67221 */ /* 0x000fc20000010100 */
[--C-:B------:R-:W-:Y:S01]  /*a360*/  FFMA.FTZ R14, R14, UR10, -R103.reuse ;  /* 0x0000000a0e0e7c23 */ /* 0x100fe20008010867 */
        /* <DEDUP_REMOVED lines=218> */
[--C-:B------:R-:W-:Y:S01]  /*b110*/  FFMA.FTZ R104, R99, UR10, -R103.reuse ;  /* 0x0000000a63687c23 */ /* 0x100fe20008010867 */
[----:B------:R-:W-:-:S01]  /*b120*/  FFMA.FTZ R99, R102, UR10, -R103 ;  /* 0x0000000a66637c23 */ /* 0x000fc20008010867 */
[----:B0-----:R-:W-:Y:S01]  /*b130*/  FADD.FTZ R188, R128, R3 ;  /* 0x0000000380bc7221 */ /* 0x001fe20000010000 */
[----:B-1----:R-:W-:-:S02]  /*b140*/  @!P1 VIADD R2, R196, 0x2e840 ;  /* 0x0002e840c4029836 */ /* 0x002fc40000000000 */
[----:B------:R-:W-:Y:S01]  /*b150*/  FFMA.FTZ R103, R167, UR10, -R103 ;  /* 0x0000000aa7677c23 */ /* 0x000fe20008010867 */
[----:B------:R-:W0:Y:S02]  /*b160*/  MUFU.EX2 R115, R115 ;  /* 0x0000007300737308 */ /* 0x000e240000000800 */
        /* <DEDUP_REMOVED lines=42> */
.L_x_7803:
        /* <DEDUP_REMOVED lines=135> */
.L_x_7794:
[----:B------:R-:W-:-:S13]  /*bc80*/  ISETP.LE.AND P2, PT, RZ, UR54, PT ;  /* 0x00000036ff007c0c */ /* 0x000fda000bf43270 */
[----:B------:R-:W-:Y:S05]  /*bc90*/  @!P2 BRA `(.L_x_7805) ;  /* 0x00000044000ca947 */ /* 0x000fea0003800000 */
[----:B------:R-:W-:Y:S01]  /*bca0*/  IMAD.MOV.U32 R6, RZ, RZ, R89 ;  /* 0x000000ffff067224 */ /* 0x000fe200078e0059 */
[----:B------:R-:W-:Y:S01]  /*bcb0*/  UMOV UR51, UR44 ;  /* 0x0000002c00337c82 */ /* 0x000fe20008000000 */
[----:B------:R-:W-:Y:S01]  /*bcc0*/  IMAD.MOV.U32 R5, RZ, RZ, R88 ;  /* 0x000000ffff057224 */ /* 0x000fe200078e0058 */
[----:B------:R-:W-:Y:S01]  /*bcd0*/  UMOV UR49, UR50 ;  /* 0x0000003200317c82 */ /* 0x000fe20008000000 */
[----:B------:R-:W-:-:S05]  /*bce0*/  ULDC UR48, c[0x0][0x988] ;  /* 0x0002620000307ab9 */ /* 0x000fca0000000800 */
.L_x_7815:
        /* <DEDUP_REMOVED lines=9> */
.L_x_7807:
[----:B------:R-:W-:Y:S01]  /*bd80*/  ULEA UR6, UR50, UR41, 0x3 ;  /* 0x0000002932067291 */ /* 0x000fe2000f8e183f */
[----:B------:R-:W-:-:S05]  /*bd90*/  IMAD.U32 R7, RZ, RZ, UR44 ;  /* 0x0000002cff077e24 */ /* 0x000fca000f8e00ff */
[----:B------:R-:W-:-:S04]  /*bda0*/  SHF.L.U32 R7, R7, 0x1f, RZ ;  /* 0x0000001f07077819 */ /* 0x000fc800000006ff */
[----:B------:R0:W1:Y:S01]  /*bdb0*/  SYNCS.PHASECHK.TRANS64.TRYWAIT P2, [UR6+0x2e830], R7 ;  /* 0x02e83007ff0075a7 */ /* 0x0000620008040146 */
[----:B------:R-:W-:Y:S05]  /*bdc0*/  @!P0 BRA `(.L_x_7808) ;  /* 0x0000000000048947 */ /* 0x000fea0003800000 */
[----:B------:R-:W-:Y:S01]  /*bdd0*/  BPT.TRAP 0x1 ;  /* 0x000000040000795c */ /* 0x000fe20000300000 */
.L_x_7808:
[----:B-1----:R-:W-:Y:S05]  /*bde0*/  @P2 BRA `(.L_x_7806) ;  /* 0x0000000000082947 */ /* 0x002fea0003800000 */
[----:B------:R-:W1:Y:S02]  /*bdf0*/  SYNCS.PHASECHK.TRANS64.TRYWAIT P2, [UR6+0x2e830], R7 ;  /* 0x02e83007ff0075a7 */ /* 0x000e640008040146 */
[----:B-1----:R-:W-:Y:S05]  /*be00*/  @!P2 BRA `(.L_x_7809) ;  /* 0x000000d00080a947 */ /* 0x002fea0003800000 */
.L_x_7806:
        /* <DEDUP_REMOVED lines=185> */
.L_x_7811:
[----:B------:R-:W-:Y:S01]  /*c9a0*/  ULEA UR6, UR49, UR41, 0x3 ;  /* 0x0000002931067291 */ /* 0x000fe2000f8e183f */
[----:B------:R-:W-:-:S05]  /*c9b0*/  IMAD.U32 R7, RZ, RZ, UR51 ;  /* 0x00000033ff077e24 */ /* 0x000fca000f8e00ff */
[----:B------:R-:W-:-:S04]  /*c9c0*/  SHF.L.U32 R7, R7, 0x1f, RZ ;  /* 0x0000001f07077819 */ /* 0x000fc800000006ff */
[----:B------:R0:W1:Y:S01]  /*c9d0*/  SYNCS.PHASECHK.TRANS64.TRYWAIT P2, [UR6+0x2e850], R7 ;  /* 0x02e85007ff0075a7 */ /* 0x0000620008040146 */
[----:B------:R-:W-:Y:S05]  /*c9e0*/  @!P0 BRA `(.L_x_7812) ;  /* 0x0000000000048947 */ /* 0x000fea0003800000 */
[----:B------:R-:W-:Y:S01]  /*c9f0*/  BPT.TRAP 0x1 ;  /* 0x000000040000795c */ /* 0x000fe20000300000 */
.L_x_7812:
[----:B-1----:R-:W-:Y:S05]  /*ca00*/  @P2 BRA `(.L_x_7810) ;  /* 0x0000000000082947 */ /* 0x002fea0003800000 */
[----:B------:R-:W1:Y:S02]  /*ca10*/  SYNCS.PHASECHK.TRANS64.TRYWAIT P2, [UR6+0x2e850], R7 ;  /* 0x02e85007ff0075a7 */ /* 0x000e640008040146 */
[----:B-1----:R-:W-:Y:S05]  /*ca20*/  @!P2 BRA `(.L_x_7813) ;  /* 0x000000c40090a947 */ /* 0x002fea0003800000 */
.L_x_7810:
        /* <DEDUP_REMOVED lines=742> */
.L_x_7814:
        /* <DEDUP_REMOVED lines=132> */
.L_x_7805:
[----:B------:R-:W-:Y:S06]  /*100d0*/  BAR.ARV 0x8, 0x180 ;  /* 0x0206000000007b1d */ /* 0x000fec0000002000 */
[----:B------:R-:W-:Y:S05]  /*100e0*/  @!P0 BRA `(.L_x_7816) ;  /* 0x0000000000048947 */ /* 0x000fea0003800000 */
[----:B------:R-:W-:Y:S01]  /*100f0*/  BPT.TRAP 0x1 ;  /* 0x000000040000795c */ /* 0x000fe20000300000 */
.L_x_7816:
[----:B------:R-:W-:Y:S01]  /*10100*/  ULEA UR4, UR50, UR41, 0x3 ;  /* 0x0000002932047291 */ /* 0x000fe2000f8e183f */
[----:B------:R-:W-:-:S05]  /*10110*/  IMAD.U32 R0, RZ, RZ, UR44 ;  /* 0x0000002cff007e24 */ /* 0x000fca000f8e00ff */
[----:B------:R-:W-:-:S04]  /*10120*/  SHF.L.U32 R0, R0, 0x1f, RZ ;  /* 0x0000001f00007819 */ /* 0x000fc800000006ff */
[----:B------:R0:W1:Y:S01]  /*10130*/  SYNCS.PHASECHK.TRANS64.TRYWAIT P1, [UR4+0x2e850], R0 ;  /* 0x02e85000ff0075a7 */ /* 0x0000620008020144 */
[----:B------:R-:W-:Y:S05]  /*10140*/  @!P0 BRA `(.L_x_7817) ;  /* 0x0000000000048947 */ /* 0x000fea0003800000 */
[----:B------:R-:W-:Y:S01]  /*10150*/  BPT.TRAP 0x1 ;  /* 0x000000040000795c */ /* 0x000fe20000300000 */
.L_x_7817:
[----:B-1----:R-:W-:Y:S05]  /*10160*/  @P1 BRA `(.L_x_7818) ;  /* 0x0000000000081947 */ /* 0x002fea0003800000 */
[----:B------:R-:W1:Y:S02]  /*10170*/  SYNCS.PHASECHK.TRANS64.TRYWAIT P1, [UR4+0x2e850], R0 ;  /* 0x02e85000ff0075a7 */ /* 0x000e640008020144 */
[----:B-1----:R-:W-:Y:S05]  /*10180*/  @!P1 BRA `(.L_x_7819) ;  /* 0x0000008c00d09947 */ /* 0x002fea0003800000 */
.L_x_7818:
        /* <DEDUP_REMOVED lines=12> */
[----:B------:R-:W-:Y:S01]  /*10250*/  @UP0 ULDC.64 UR14, c[0x0][0x9c8] ;  /* 0x00027200000e0ab9 */ /* 0x000fe20000000a00 */
[----:B------:R-:W-:Y:S01]  /*10260*/  @UP0 USHF.R.S32.HI UR9, URZ, 0x1f, UR47 ;  /* 0x0000001f3f090899 */ /* 0x000fe2000801142f */
[----:B------:R-:W-:Y:S01]  /*10270*/  UMOV UR6, UR5 ;  /* 0x0000000500067c82 */ /* 0x000fe20008000000 */
[----:B------:R-:W-:Y:S01]  /*10280*/  @UP0 UIMAD UR8, UR37, UR14, URZ ;  /* 0x0000000e250802a4 */ /* 0x000fe2000f8e023f */
[----:B------:R-:W-:Y:S01]  /*10290*/  QGMMA.64x128x32.F32.E4M3.E4M3 R24, R224, gdesc[UR4], R24, gsb0 ;  /* 0x01e00004e0187df3 */ /* 0x000fe20008000818 */
[----:B------:R-:W-:Y:S01]  /*102a0*/  UIADD3 UR6, UR5, 0x100, URZ ;  /* 0x0000010005067890 */ /* 0x000fe2000fffe03f */
[----:B------:R-:W-:Y:S01]  /*102b0*/  UMOV UR7, 0xc0000010 ;  /* 0xc000001000077882 */ /* 0x000fe20000000000 */
        /* <DEDUP_REMOVED lines=26> */
[----:B-1----:R-:W-:-:S05]  /*10460*/  IMAD.U32 R5, RZ, RZ, UR9 ;  /* 0x00000009ff057e24 */ /* 0x002fca000f8e00ff */
        /* <DEDUP_REMOVED lines=49> */
.L_x_7820:
        /* <DEDUP_REMOVED lines=74> */
.L_x_7787:
        /* <DEDUP_REMOVED lines=50> */
[----:B------:R-:W-:Y:S02]  /*10f40*/  IADD3 R63, P2, R6, 0x60, RZ ;  /* 0x00000060063f7810 */ /* 0x000fe40007f5e0ff */
[----:B------:R-:W-:Y:S02]  /*10f50*/  LOP3.LUT R10, R61, 0x380, RZ, 0xc0, !PT ;  /* 0x000003803d0a7812 */ /* 0x000fe400078ec0ff */
[----:B------:R-:W-:Y:S02]  /*10f60*/  SEL R46, R9, R8, P0 ;  /* 0x00000008092e7207 */ /* 0x000fe40000000000 */
[----:B------:R-:W-:Y:S02]  /*10f70*/  SHF.R.U64 R10, R10, 0x3, RZ ;  /* 0x000000030a0a7819 */ /* 0x000fe400000012ff */
[----:B------:R-:W-:Y:S02]  /*10f80*/  SEL R45, R8, R9, P0 ;  /* 0x00000009082d7207 */ /* 0x000fe40000000000 */
[----:B------:R-:W-:-:S02]  /*10f90*/  IADD3 R67, P4, R6, 0x4020, RZ ;  /* 0x0000402006437810 */ /* 0x000fc40007f9e0ff */
[----:B------:R-:W-:Y:S02]  /*10fa0*/  F2FP.BF16.F32.PACK_AB R27, R54, R27 ;  /* 0x0000001b361b723e */ /* 0x000fe400000010ff */
[----:B------:R-:W-:Y:S02]  /*10fb0*/  LOP3.LUT R9, R6, 0x380, RZ, 0xc0, !PT ;  /* 0x0000038006097812 */ /* 0x000fe400078ec0ff */
[----:B------:R-:W-:Y:S02]  /*10fc0*/  F2FP.BF16.F32.PACK_AB R32, R53, R32 ;  /* 0x000000203520723e */ /* 0x000fe400000010ff */
[----:B------:R-:W-:Y:S02]  /*10fd0*/  SEL R44, R13, R12, P0 ;  /* 0x0000000c0d2c7207 */ /* 0x000fe40000000000 */
[----:B------:R-:W-:Y:S01]  /*10fe0*/  SEL R43, R12, R13, P0 ;  /* 0x0000000d0c2b7207 */ /* 0x000fe20000000000 */
[----:B------:R-:W-:Y:S01]  /*10ff0*/  IMAD.X R13, RZ, RZ, R7, P4 ;  /* 0x000000ffff0d7224 */ /* 0x000fe200020e0607 */
[----:B------:R-:W-:-:S02]  /*11000*/  SEL R50, R38, R39, P0 ;  /* 0x0000002726327207 */ /* 0x000fc40000000000 */
[----:B------:R-:W-:Y:S02]  /*11010*/  SEL R54, R25, R24, P0 ;  /* 0x0000001819367207 */ /* 0x000fe40000000000 */
[----:B------:R-:W-:Y:S01]  /*11020*/  SEL R51, R24, R25, P0 ;  /* 0x0000001918337207 */ /* 0x000fe20000000000 */
[----:B------:R-:W-:Y:S01]  /*11030*/  IMAD.X R25, RZ, RZ, R7, P1 ;  /* 0x000000ffff197224 */ /* 0x000fe200008e0607 */
[----:B------:R-:W-:Y:S02]  /*11040*/  IADD3 R59, P6, R6, 0x20, RZ ;  /* 0x00000020063b7810 */ /* 0x000fe40007fde0ff */
[----:B------:R-:W-:Y:S02]  /*11050*/  SEL R39, R39, R38, P0 ;  /* 0x0000002627277207 */ /* 0x000fe40000000000 */
[----:B------:R-:W-:Y:S02]  /*11060*/  LOP3.LUT R12, R63, 0x380, RZ, 0xc0, !PT ;  /* 0x000003803f0c7812 */ /* 0x000fe400078ec0ff */
[----:B------:R-:W-:-:S02]  /*11070*/  LOP3.LUT R24, R10, R61, RZ, 0x3c, !PT ;  /* 0x0000003d0a187212 */ /* 0x000fc400078e3cff */
[----:B------:R-:W-:Y:S02]  /*11080*/  F2FP.BF16.F32.PACK_AB R29, R60, R29 ;  /* 0x0000001d3c1d723e */ /* 0x000fe400000010ff */
[----:B------:R-:W-:Y:S02]  /*11090*/  SEL R42, R37, R36, P0 ;  /* 0x00000024252a7207 */ /* 0x000fe40000000000 */
[----:B------:R-:W-:Y:S02]  /*110a0*/  SEL R38, R31, R30, P0 ;  /* 0x0000001e1f267207 */ /* 0x000fe40000000000 */
[----:B------:R-:W-:Y:S02]  /*110b0*/  LOP3.LUT R10, R67, 0x380, RZ, 0xc0, !PT ;  /* 0x00000380430a7812 */ /* 0x000fe400078ec0ff */
[----:B------:R-:W-:Y:S02]  /*110c0*/  SEL R37, R36, R37, P0 ;  /* 0x0000002524257207 */ /* 0x000fe40000000000 */
[----:B------:R-:W-:-:S02]  /*110d0*/  SEL R31, R30, R31, P0 ;  /* 0x0000001f1e1f7207 */ /* 0x000fc40000000000 */
[----:B------:R-:W-:Y:S02]  /*110e0*/  SHF.R.U64 R9, R9, 0x3, RZ ;  /* 0x0000000309097819 */ /* 0x000fe400000012ff */
[----:B------:R-:W-:Y:S02]  /*110f0*/  F2FP.BF16.F32.PACK_AB R21, R68, R21 ;  /* 0x000000154415723e */ /* 0x000fe400000010ff */
[----:B------:R-:W-:Y:S02]  /*11100*/  F2FP.BF16.F32.PACK_AB R20, R69, R20 ;  /* 0x000000144514723e */ /* 0x000fe400000010ff */
[----:B------:R-:W-:Y:S02]  /*11110*/  SEL R36, R33, R32, P0 ;  /* 0x0000002021247207 */ /* 0x000fe40000000000 */
[----:B------:R-:W-:Y:S02]  /*11120*/  SEL R30, R27, R26, P0 ;  /* 0x0000001a1b1e7207 */ /* 0x000fe40000000000 */
[----:B------:R-:W-:Y:S01]  /*11130*/  SEL R49, R26, R27, P0 ;  /* 0x0000001b1a317207 */ /* 0x000fe20000000000 */
[----:B------:R-:W-:Y:S01]  /*11140*/  IMAD.X R27, RZ, RZ, R7, P6 ;  /* 0x000000ffff1b7224 */ /* 0x000fe200030e0607 */
[----:B------:R-:W-:-:S02]  /*11150*/  F2FP.BF16.F32.PACK_AB R56, R56, R65 ;  /* 0x000000413838723e */ /* 0x000fc400000010ff */
[----:B------:R-:W-:Y:S02]  /*11160*/  SEL R33, R32, R33, P0 ;  /* 0x0000002120217207 */ /* 0x000fe40000000000 */
[----:B------:R-:W-:Y:S02]  /*11170*/  SHF.R.U64 R12, R12, 0x3, RZ ;  /* 0x000000030c0c7819 */ /* 0x000fe400000012ff */
[----:B------:R-:W-:Y:S02]  /*11180*/  F2FP.BF16.F32.PACK_AB R94, R94, R95 ;  /* 0x0000005f5e5e723e */ /* 0x000fe400000010ff */
[----:B------:R-:W-:Y:S02]  /*11190*/  F2FP.BF16.F32.PACK_AB R93, R92, R93 ;  /* 0x0000005d5c5d723e */ /* 0x000fe400000010ff */
[----:B------:R-:W-:Y:S02]  /*111a0*/  F2FP.BF16.F32.PACK_AB R57, R48, R57 ;  /* 0x000000393039723e */ /* 0x000fe400000010ff */
[----:B------:R-:W-:-:S02]  /*111b0*/  SEL R32, R29, R28, P0 ;  /* 0x0000001c1d207207 */ /* 0x000fc40000000000 */
[C---:B------:R-:W-:Y:S02]  /*111c0*/  IADD3 R65, P3, R6.reuse, 0x4000, RZ ;  /* 0x0000400006417810 */ /* 0x040fe40007f7e0ff */
[C---:B------:R-:W-:Y:S02]  /*111d0*/  IADD3 R69, P5, R6.reuse, 0x4040, RZ ;  /* 0x0000404006457810 */ /* 0x040fe40007fbe0ff */
[----:B------:R-:W-:Y:S02]  /*111e0*/  IADD3 R62, P6, R6, 0x4060, RZ ;  /* 0x00004060063e7810 */ /* 0x000fe40007fde0ff */
[----:B------:R-:W-:Y:S01]  /*111f0*/  SHF.R.U64 R10, R10, 0x3, RZ ;  /* 0x000000030a0a7819 */ /* 0x000fe200000012ff */
[----:B------:R-:W-:Y:S01]  /*11200*/  IMAD.X R11, RZ, RZ, R7, P5 ;  /* 0x000000ffff0b7224 */ /* 0x000fe200028e0607 */
[----:B------:R-:W-:Y:S02]  /*11210*/  F2FP.BF16.F32.PACK_AB R90, R90, R91 ;  /* 0x0000005b5a5a723e */ /* 0x000fe400000010ff */
[----:B------:R-:W-:-:S02]  /*11220*/  F2FP.BF16.F32.PACK_AB R89, R88, R89 ;  /* 0x000000595859723e */ /* 0x000fc400000010ff */
[----:B------:R-:W-:Y:S02]  /*11230*/  SEL R29, R28, R29, P0 ;  /* 0x0000001d1c1d7207 */ /* 0x000fe40000000000 */
[----:B------:R-:W-:Y:S01]  /*11240*/  LOP3.LUT R6, R9, R6, RZ, 0x3c, !PT ;  /* 0x0000000609067212 */ /* 0x000fe200078e3cff */
[--C-:B------:R-:W-:Y:S01]  /*11250*/  IMAD.X R9, RZ, RZ, R7.reuse, P6 ;  /* 0x000000ffff097224 */ /* 0x100fe200030e0607 */
[----:B------:R-:W-:Y:S02]  /*11260*/  SEL R28, R21, R20, P0 ;  /* 0x00000014151c7207 */ /* 0x000fe40000000000 */
[----:B------:R-:W-:Y:S01]  /*11270*/  SEL R41, R20, R21, P0 ;  /* 0x0000001514297207 */ /* 0x000fe20000000000 */
[----:B------:R-:W-:Y:S01]  /*11280*/  IMAD.X R21, RZ, RZ, R7, P2 ;  /* 0x000000ffff157224 */ /* 0x000fe200010e0607 */
[----:B------:R-:W-:Y:S02]  /*11290*/  LOP3.LUT R20, R12, R63, RZ, 0x3c, !PT ;  /* 0x0000003f0c147212 */ /* 0x000fe400078e3cff */
[----:B------:R-:W-:-:S02]  /*112a0*/  SEL R34, R94, R93, P0 ;  /* 0x0000005d5e227207 */ /* 0x000fc40000000000 */
[----:B------:R-:W-:Y:S02]  /*112b0*/  SEL R48, R56, R57, P0 ;  /* 0x0000003938307207 */ /* 0x000fe40000000000 */
[----:B------:R-:W-:Y:S02]  /*112c0*/  LOP3.LUT R52, R69, 0x380, RZ, 0xc0, !PT ;  /* 0x0000038045347812 */ /* 0x000fe400078ec0ff */
[----:B------:R-:W-:Y:S02]  /*112d0*/  LOP3.LUT R12, R10, R67, RZ, 0x3c, !PT ;  /* 0x000000430a0c7212 */ /* 0x000fe400078e3cff */
[----:B------:R-:W-:Y:S02]  /*112e0*/  SEL R93, R93, R94, P0 ;  /* 0x0000005e5d5d7207 */ /* 0x000fe40000000000 */
[----:B------:R-:W-:Y:S02]  /*112f0*/  SEL R40, R90, R89, P0 ;  /* 0x000000595a287207 */ /* 0x000fe40000000000 */
[----:B------:R-:W-:-:S02]  /*11300*/  SEL R57, R57, R56, P0 ;  /* 0x0000003839397207 */ /* 0x000fc40000000000 */
[----:B------:R-:W-:Y:S02]  /*11310*/  MOV R67, R6 ;  /* 0x0000000600437202 */ /* 0x000fe40000000f00 */
[----:B------:R-:W-:Y:S02]  /*11320*/  F2FP.BF16.F32.PACK_AB R15, R70, R15 ;  /* 0x0000000f460f723e */ /* 0x000fe400000010ff */
[----:B------:R-:W-:Y:S02]  /*11330*/  F2FP.BF16.F32.PACK_AB R14, R71, R14 ;  /* 0x0000000e470e723e */ /* 0x000fe400000010ff */
[----:B------:R-:W-:Y:S02]  /*11340*/  SEL R89, R89, R90, P0 ;  /* 0x0000005a59597207 */ /* 0x000fe40000000000 */
[----:B------:R-:W-:Y:S02]  /*11350*/  SHF.R.U64 R52, R52, 0x3, RZ ;  /* 0x0000000334347819 */ /* 0x000fe400000012ff */
[----:B------:R-:W-:-:S02]  /*11360*/  SEL R56, R15, R14, P0 ;  /* 0x0000000e0f387207 */ /* 0x000fc40000000000 */
[----:B------:R-:W-:Y:S01]  /*11370*/  SEL R53, R14, R15, P0 ;  /* 0x0000000f0e357207 */ /* 0x000fe20000000000 */
[----:B------:R-:W-:Y:S01]  /*11380*/  IMAD.X R15, RZ, RZ, R7, P3 ;  /* 0x000000ffff0f7224 */ /* 0x000fe200018e0607 */
[----:B------:R-:W-:Y:S02]  /*11390*/  SEL R60, R86, R87, P0 ;  /* 0x00000057563c7207 */ /* 0x000fe40000000000 */
[----:B------:R-:W-:Y:S02]  /*113a0*/  SEL R87, R87, R86, P0 ;  /* 0x0000005657577207 */ /* 0x000fe40000000000 */
[----:B------:R-:W-:Y:S02]  /*113b0*/  LOP3.LUT R8, R59, 0x380, RZ, 0xc0, !PT ;  /* 0x000003803b087812 */ /* 0x000fe400078ec0ff */
[----:B------:R-:W-:Y:S02]  /*113c0*/  LOP3.LUT R10, R52, R69, RZ, 0x3c, !PT ;  /* 0x00000045340a7212 */ /* 0x000fe400078e3cff */
[----:B------:R-:W-:-:S02]  /*113d0*/  MOV R64, R20 ;  /* 0x0000001400407202 */ /* 0x000fc40000000f00 */
[----:B------:R-:W-:Y:S02]  /*113e0*/  SHF.R.U64 R8, R8, 0x3, RZ ;  /* 0x0000000308087819 */ /* 0x000fe400000012ff */
[----:B------:R-:W-:Y:S02]  /*113f0*/  MOV R61, R10 ;  /* 0x0000000a003d7202 */ /* 0x000fe40000000f00 */
[----:B------:R-:W-:Y:S02]  /*11400*/  LOP3.LUT R26, R8, R59, RZ, 0x3c, !PT ;  /* 0x0000003b081a7212 */ /* 0x000fe400078e3cff */
[----:B------:R-:W-:Y:S02]  /*11410*/  LOP3.LUT R8, R65, 0x380, RZ, 0xc0, !PT ;  /* 0x0000038041087812 */ /* 0x000fe400078ec0ff */
[----:B------:R-:W-:Y:S02]  /*11420*/  LOP3.LUT R59, R62, 0x380, RZ, 0xc0, !PT ;  /* 0x000003803e3b7812 */ /* 0x000fe400078ec0ff */
[----:B------:R-:W-:-:S02]  /*11430*/  SHF.R.U64 R8, R8, 0x3, RZ ;  /* 0x0000000308087819 */ /* 0x000fc400000012ff */
[----:B------:R-:W-:Y:S02]  /*11440*/  SHF.R.U64 R59, R59, 0x3, RZ ;  /* 0x000000033b3b7819 */ /* 0x000fe400000012ff */
[----:B------:R-:W-:Y:S02]  /*11450*/  LOP3.LUT R14, R8, R65, RZ, 0x3c, !PT ;  /* 0x00000041080e7212 */ /* 0x000fe400078e3cff */
[----:B------:R-:W-:Y:S02]  /*11460*/  LOP3.LUT R8, R59, R62, RZ, 0x3c, !PT ;  /* 0x0000003e3b087212 */ /* 0x000fe400078e3cff */
[----:B------:R-:W-:Y:S02]  /*11470*/  MOV R63, R14 ;  /* 0x0000000e003f7202 */ /* 0x000fe40000000f00 */
[----:B------:R-:W-:Y:S02]  /*11480*/  MOV R59, R8 ;  /* 0x00000008003b7202 */ /* 0x000fe40000000f00 */
[----:B------:R-:W-:-:S02]  /*11490*/  MOV R62, R12 ;  /* 0x0000000c003e7202 */ /* 0x000fc40000000f00 */
[----:B------:R-:W-:Y:S02]  /*114a0*/  MOV R66, R26 ;  /* 0x0000001a00427202 */ /* 0x000fe40000000f00 */
[----:B------:R-:W-:Y:S02]  /*114b0*/  MOV R65, R24 ;  /* 0x0000001800417202 */ /* 0x000fe40000000f00 */
[----:B------:R-:W-:Y:S01]  /*114c0*/  PLOP3.LUT P2, PT, PT, PT, UP0, 0x80, 0x0 ;  /* 0x000000000000781c */ /* 0x000fe20003f4f008 */
        /* <DEDUP_REMOVED lines=9> */
[----:B------:R-:W3:Y:S01]  /*11560*/  SHFL.IDX PT, R39, R39, R6, 0x1c1f ;  /* 0x001c1f0627277589 */ /* 0x000ee200000e0000 */
[----:B0-----:R-:W-:-:S02]  /*11570*/  SEL R8, R34, R93, P0 ;  /* 0x0000005d22087207 */ /* 0x001fc40000000000 */
[----:B------:R-:W-:Y:S01]  /*11580*/  SEL R10, R93, R34, P0 ;  /* 0x000000225d0a7207 */ /* 0x000fe20000000000 */
[----:B------:R-:W-:Y:S04]  /*11590*/  SHFL.IDX PT, R42, R42, R35, 0x1c1f ;  /* 0x001c1f232a2a7589 */ /* 0x000fe800000e0000 */
[----:B------:R-:W0:Y:S01]  /*115a0*/  SHFL.IDX PT, R37, R37, R6, 0x1c1f ;  /* 0x001c1f0625257589 */ /* 0x000e2200000e0000 */
[----:B-1----:R-:W-:Y:S02]  /*115b0*/  SEL R9, R48, R57, P0 ;  /* 0x0000003930097207 */ /* 0x002fe40000000000 */
[----:B------:R-:W-:Y:S01]  /*115c0*/  SEL R11, R57, R48, P0 ;  /* 0x00000030390b7207 */ /* 0x000fe20000000000 */
[----:B------:R-:W-:Y:S04]  /*115d0*/  SHFL.IDX PT, R38, R38, R35, 0x1c1f ;  /* 0x001c1f2326267589 */ /* 0x000fe800000e0000 */
[----:B------:R-:W1:Y:S01]  /*115e0*/  SHFL.IDX PT, R31, R31, R6, 0x1c1f ;  /* 0x001c1f061f1f7589 */ /* 0x000e6200000e0000 */
[----:B--2---:R-:W-:-:S02]  /*115f0*/  SEL R12, R40, R89, P0 ;  /* 0x00000059280c7207 */ /* 0x004fc40000000000 */
[----:B------:R-:W-:Y:S01]  /*11600*/  SEL R14, R89, R40, P0 ;  /* 0x00000028590e7207 */ /* 0x000fe20000000000 */
[----:B------:R-:W-:Y:S04]  /*11610*/  SHFL.IDX PT, R36, R36, R35, 0x1c1f ;  /* 0x001c1f2324247589 */ /* 0x000fe800000e0000 */
[----:B------:R-:W2:Y:S01]  /*11620*/  SHFL.IDX PT, R33, R33, R6, 0x1c1f ;  /* 0x001c1f0621217589 */ /* 0x000ea200000e0000 */
[----:B---3--:R-:W-:Y:S02]  /*11630*/  SEL R13, R50, R39, P0 ;  /* 0x00000027320d7207 */ /* 0x008fe40000000000 */
[----:B------:R-:W-:Y:S01]  /*11640*/  SEL R15, R39, R50, P0 ;  /* 0x00000032270f7207 */ /* 0x000fe20000000000 */
[----:B------:R2:W-:Y:S04]  /*11650*/  SHFL.IDX PT, R21, R30, R35, 0x1c1f ;  /* 0x001c1f231e157589 */ /* 0x0005e800000e0000 */
[----:B------:R-:W3:Y:S01]  /*11660*/  SHFL.IDX PT, R52, R49, R6, 0x1c1f ;  /* 0x001c1f0631347589 */ /* 0x000ee200000e0000 */
[----:B0-----:R-:W-:-:S02]  /*11670*/  SEL R24, R42, R37, P0 ;  /* 0x000000252a187207 */ /* 0x001fc40000000000 */
[----:B------:R-:W-:Y:S01]  /*11680*/  SEL R26, R37, R42, P0 ;  /* 0x0000002a251a7207 */ /* 0x000fe20000000000 */
[----:B------:R-:W-:Y:S04]  /*11690*/  SHFL.IDX PT, R32, R32, R35, 0x1c1f ;  /* 0x001c1f2320207589 */ /* 0x000fe800000e0000 */
[----:B------:R-:W-:Y:S01]  /*116a0*/  SHFL.IDX PT, R54, R54, R35, 0x1c1f ;  /* 0x001c1f2336367589 */ /* 0x000fe200000e0000 */
[----:B-1----:R-:W-:Y:S02]  /*116b0*/  SEL R25, R38, R31, P0 ;  /* 0x0000001f26197207 */ /* 0x002fe40000000000 */
[----:B------:R-:W-:Y:S01]  /*116c0*/  SEL R27, R31, R38, P0 ;  /* 0x000000261f1b7207 */ /* 0x000fe20000000000 */
[----:B------:R3:W0:Y:S04]  /*116d0*/  SHFL.IDX PT, R7, R29, R6, 0x1c1f ;  /* 0x001c1f061d077589 */ /* 0x00062800000e0000 */
[----:B------:R-:W1:Y:S01]  /*116e0*/  SHFL.IDX PT, R51, R51, R6, 0x1c1f ;  /* 0x001c1f0633337589 */ /* 0x000e6200000e0000 */
[----:B--2---:R-:W-:-:S03]  /*116f0*/  SEL R30, R33, R36, P0 ;  /* 0x00000024211e7207 */ /* 0x004fc60000000000 */
[----:B------:R2:W-:Y:S04]  /*11700*/  SHFL.IDX PT, R20, R28, R35, 0x1c1f ;  /* 0x001c1f231c147589 */ /* 0x0005e800000e0000 */
[----:B------:R-:W-:Y:S01]  /*11710*/  SHFL.IDX PT, R44, R44, R35, 0x1c1f ;  /* 0x001c1f232c2c7589 */ /* 0x000fe200000e0000 */
[----:B---3--:R-:W-:Y:S02]  /*11720*/  SEL R29, R21, R52, P0 ;  /* 0x00000034151d7207 */ /* 0x008fe40000000000 */
[----:B------:R-:W-:Y:S01]  /*11730*/  SEL R31, R52, R21, P0 ;  /* 0x00000015341f7207 */ /* 0x000fe20000000000 */
[----:B------:R-:W-:Y:S01]  /*11740*/  SHFL.IDX PT, R56, R56, R35, 0x1c1f ;  /* 0x001c1f2338387589 */ /* 0x000fe200000e0000 */
[----:B--2---:R-:W-:-:S03]  /*11750*/  SEL R28, R36, R33, P0 ;  /* 0x00000021241c7207 */ /* 0x004fc60000000000 */
[----:B------:R-:W2:Y:S04]  /*11760*/  SHFL.IDX PT, R41, R41, R6, 0x1c1f ;  /* 0x001c1f0629297589 */ /* 0x000ea800000e0000 */
[----:B------:R-:W3:Y:S01]  /*11770*/  SHFL.IDX PT, R43, R43, R6, 0x1c1f ;  /* 0x001c1f062b2b7589 */ /* 0x000ee200000e0000 */
[----:B0-----:R-:W-:Y:S02]  /*11780*/  SEL R36, R32, R7, P0 ;  /* 0x0000000720247207 */ /* 0x001fe40000000000 */
[----:B------:R-:W-:Y:S01]  /*11790*/  SEL R38, R7, R32, P0 ;  /* 0x0000002007267207 */ /* 0x000fe20000000000 */
[----:B------:R-:W0:Y:S01]  /*117a0*/  SHFL.IDX PT, R53, R53, R6, 0x1c1f ;  /* 0x001c1f0635357589 */ /* 0x000e2200000e0000 */
[----:B-1----:R-:W-:Y:S01]  /*117b0*/  SEL R37, R54, R51, P0 ;  /* 0x0000003336257207 */ /* 0x002fe20000000000 */
[----:B------:R-:W-:Y:S01]  /*117c0*/  IMAD.U32 R7, RZ, RZ, UR7 ;  /* 0x00000007ff077e24 */ /* 0x000fe2000f8e00ff */
[----:B------:R-:W-:Y:S01]  /*117d0*/  SEL R39, R51, R54, P0 ;  /* 0x0000003633277207 */ /* 0x000fe20000000000 */
[----:B------:R-:W-:Y:S06]  /*117e0*/  BAR.SYNC.DEFER_BLOCKING 0x1, 0x100 ;  /* 0x0044000000007b1d */ /* 0x000fec0000010000 */
[----:B------:R-:W-:Y:S04]  /*117f0*/  SHFL.IDX PT, R58, R58, R35, 0x1c1f ;  /* 0x001c1f233a3a7589 */ /* 0x000fe800000e0000 */
[----:B------:R-:W1:Y:S01]  /*11800*/  SHFL.IDX PT, R55, R55, R6, 0x1c1f ;  /* 0x001c1f0637377589 */ /* 0x000e6200000e0000 */
[----:B--2---:R-:W-:-:S02]  /*11810*/  SEL R32, R20, R41, P0 ;  /* 0x0000002914207207 */ /* 0x004fc40000000000 */
[----:B------:R-:W-:Y:S01]  /*11820*/  SEL R34, R41, R20, P0 ;  /* 0x0000001429227207 */ /* 0x000fe20000000000 */
[----:B------:R-:W-:Y:S01]  /*11830*/  SHFL.IDX PT, R46, R46, R35, 0x1c1f ;  /* 0x001c1f232e2e7589 */ /* 0x000fe200000e0000 */
[----:B---3--:R-:W-:Y:S02]  /*11840*/  SEL R40, R44, R43, P0 ;  /* 0x0000002b2c287207 */ /* 0x008fe40000000000 */
[----:B------:R-:W-:Y:S01]  /*11850*/  SEL R42, R43, R44, P0 ;  /* 0x0000002c2b2a7207 */ /* 0x000fe20000000000 */
[----:B------:R2:W-:Y:S01]  /*11860*/  SHFL.IDX PT, R60, R60, R35, 0x1c1f ;  /* 0x001c1f233c3c7589 */ /* 0x0005e200000e0000 */
[----:B0-----:R-:W-:-:S03]  /*11870*/  SEL R33, R56, R53, P0 ;  /* 0x0000003538217207 */ /* 0x001fc60000000000 */
[----:B------:R-:W0:Y:S04]  /*11880*/  SHFL.IDX PT, R45, R45, R6, 0x1c1f ;  /* 0x001c1f062d2d7589 */ /* 0x000e2800000e0000 */
[----:B------:R3:W4:Y:S01]  /*11890*/  SHFL.IDX PT, R87, R87, R6, 0x1c1f ;  /* 0x001c1f0657577589 */ /* 0x00072200000e0000 */
[----:B--2---:R-:W-:-:S03]  /*118a0*/  SEL R35, R53, R56, P0 ;  /* 0x0000003835237207 */ /* 0x004fc60000000000 */
[----:B------:R0:W-:Y:S04]  /*118b0*/  STSM.16.M88.4 [R67], R8 ;  /* 0x0000000843007844 */ /* 0x0001e80000000200 */
[----:B------:R-:W-:Y:S01]  /*118c0*/  STSM.16.M88.4 [R66], R12 ;  /* 0x0000000c42007844 */ /* 0x000fe20000000200 */
[----:B-1----:R-:W-:Y:S01]  /*118d0*/  SEL R41, R58, R55, P0 ;  /* 0x000000373a297207 */ /* 0x002fe20000000000 */
[----:B---3--:R-:W-:Y:S01]  /*118e0*/  IMAD.U32 R6, RZ, RZ, UR6 ;  /* 0x00000006ff067e24 */ /* 0x008fe2000f8e00ff */
[----:B------:R-:W-:Y:S01]  /*118f0*/  SEL R43, R55, R58, P0 ;  /* 0x0000003a372b7207 */ /* 0x000fe20000000000 */
[----:B------:R-:W-:Y:S01]  /*11900*/  STSM.16.M88.4 [R65], R24 ;  /* 0x0000001841007844 */ /* 0x000fe20000000200 */
[----:B------:R-:W-:-:S03]  /*11910*/  ULDC.64 UR6, c[0x0][0xc08] ;  /* 0x0003020000067ab9 */ /* 0x000fc60000000a00 */
[----:B------:R-:W-:Y:S01]  /*11920*/  STSM.16.M88.4 [R64], R28 ;  /* 0x0000001c40007844 */ /* 0x000fe20000000200 */
[----:B0-----:R-:W-:-:S03]  /*11930*/  SEL R8, R46, R45, P0 ;  /* 0x0000002d2e087207 */ /* 0x001fc60000000000 */
[----:B------:R-:W-:Y:S01]  /*11940*/  STSM.16.M88.4 [R63], R36 ;  /* 0x000000243f007844 */ /* 0x000fe20000000200 */
[----:B------:R-:W-:Y:S02]  /*11950*/  SEL R10, R45, R46, P0 ;  /* 0x0000002e2d0a7207 */ /* 0x000fe40000000000 */
[----:B----4-:R-:W-:Y:S01]  /*11960*/  SEL R9, R60, R87, P0 ;  /* 0x000000573c097207 */ /* 0x010fe20000000000 */
[----:B------:R-:W-:Y:S01]  /*11970*/  STSM.16.M88.4 [R62], R32 ;  /* 0x000000203e007844 */ /* 0x000fe20000000200 */
[----:B------:R-:W-:Y:S01]  /*11980*/  SEL R11, R87, R60, P0 ;  /* 0x0000003c570b7207 */ /* 0x000fe20000000000 */
[----:B------:R-:W-:Y:S01]  /*11990*/  UISETP.NE.U32.AND UP1, UPT, UR6, URZ, UPT ;  /* 0x0000003f0600728c */ /* 0x000fe2000bf25070 */
[----:B------:R-:W0:Y:S01]  /*119a0*/  LDC R46, c[0x0][0xbe8] ;  /* 0x0002fa00ff2e7b82 */ /* 0x000e220000000800 */
[----:B------:R-:W-:Y:S04]  /*119b0*/  STSM.16.M88.4 [R61], R40 ;  /* 0x000000283d007844 */ /* 0x000fe80000000200 */
[----:B------:R1:W-:Y:S03]  /*119c0*/  STSM.16.M88.4 [R59], R8 ;  /* 0x000000083b007844 */ /* 0x0003e60000000200 */
[----:B------:R-:W-:Y:S01]  /*119d0*/  BAR.SYNC.DEFER_BLOCKING 0x1, 0x100 ;  /* 0x0044000000007b1d */ /* 0x000fe20000010000 */
[----:B------:R-:W-:-:S06]  /*119e0*/  UISETP.NE.AND.EX UP1, UPT, UR7, URZ, UPT, UP1 ;  /* 0x0000003f0700728c */ /* 0x000fcc000bf25310 */
[----:B------:R-:W-:-:S05]  /*119f0*/  PLOP3.LUT P0, PT, PT, PT, UP1, 0x80, 0x0 ;  /* 0x000000000000781c */ /* 0x000fca0003f0f018 */
[----:B------:R-:W-:-:S04]  /*11a00*/  @UP1 ULEA UR6, UP2, UR36, UR6, 0x2 ;  /* 0x0000000624061291 */ /* 0x000fc8000f84103f */
[----:B------:R-:W-:Y:S01]  /*11a10*/  @UP1 ULEA.HI.X UR7, UR36, UR7, UR37, 0x2, UP2 ;  /* 0x0000000724071291 */ /* 0x000fe200090f1425 */
[----:B-1----:R-:W-:Y:S02]  /*11a20*/  IMAD.U32 R9, RZ, RZ, UR8 ;  /* 0x00000008ff097e24 */ /* 0x002fe4000f8e00ff */
[----:B------:R-:W-:-:S03]  /*11a30*/  IMAD.U32 R10, RZ, RZ, UR6 ;  /* 0x00000006ff0a7e24 */ /* 0x000fc6000f8e00ff */
[----:B------:R-:W-:Y:S01]  /*11a40*/  IMAD.U32 R11, RZ, RZ, UR7 ;  /* 0x00000007ff0b7e24 */ /* 0x000fe2000f8e00ff */
[----:B------:R-:W2:Y:S01]  /*11a50*/  @P2 LDG.E R12, desc[UR52][R6.64] ;  /* 0x00000034060c2981 */ /* 0x000ea2000c1e1900 */
[----:B0-----:R-:W-:Y:S01]  /*11a60*/  ISETP.NE.AND P1, PT, R46, 0x1, PT ;  /* 0x000000012e00780c */ /* 0x001fe20003f25270 */
[----:B------:R-:W-:Y:S02]  /*11a70*/  UMOV UR4, URZ ;  /* 0x0000003f00047c82 */ /* 0x000fe40008000000 */
[----:B------:R0:W5:Y:S10]  /*11a80*/  @P0 LDG.E R9, desc[UR52][R10.64] ;  /* 0x000000340a090981 */ /* 0x000174000c1e1900 */
        /* <DEDUP_REMOVED lines=8> */
.L_x_7823:
        /* <DEDUP_REMOVED lines=30> */
[----:B------:R-:W-:Y:S01]  /*11cf0*/  SHF.R.S32.HI R8, RZ, 0x1f, R11 ;  /* 0x0000001fff087819 */ /* 0x000fe2000001140b */
[----:B------:R-:W-:Y:S01]  /*11d00*/  IMAD.X R9, RZ, RZ, R5, P3 ;  /* 0x000000ffff097224 */ /* 0x000fe200018e0605 */
[----:B------:R-:W-:-:S02]  /*11d10*/  IADD3 R15, P0, R4, 0x1000, RZ ;  /* 0x00001000040f7810 */ /* 0x000fc40007f1e0ff */
[----:B------:R-:W-:Y:S01]  /*11d20*/  IADD3.X R7, R7, UR7, R10, P2, !PT ;  /* 0x0000000707077c10 */ /* 0x000fe200097fe40a */
[----:B------:R-:W-:Y:S01]  /*11d30*/  ULDC.64 UR6, c[0x0][0xb88] ;  /* 0x0002e20000067ab9 */ /* 0x000fe20000000a00 */
[----:B------:R-:W-:Y:S01]  /*11d40*/  LOP3.LUT R10, R13, 0x380, RZ, 0xc0, !PT ;  /* 0x000003800d0a7812 */ /* 0x000fe200078ec0ff */
[----:B------:R-:W-:Y:S01]  /*11d50*/  IMAD R14, R8, UR6, RZ ;  /* 0x00000006080e7c24 */ /* 0x000fe2000f8e02ff */
[----:B------:R-:W-:Y:S01]  /*11d60*/  LOP3.LUT R12, R15, 0x380, RZ, 0xc0, !PT ;  /* 0x000003800f0c7812 */ /* 0x000fe200078ec0ff */
[C---:B------:R-:W-:Y:S01]  /*11d70*/  IMAD.WIDE.U32 R6, R11.reuse, UR6, R6 ;  /* 0x000000060b067c25 */ /* 0x040fe2000f8e0006 */
[----:B------:R-:W-:Y:S02]  /*11d80*/  SHF.R.U64 R8, R10, 0x3, RZ ;  /* 0x000000030a087819 */ /* 0x000fe400000012ff */
[----:B------:R-:W-:Y:S01]  /*11d90*/  SHF.R.U64 R12, R12, 0x3, RZ ;  /* 0x000000030c0c7819 */ /* 0x000fe200000012ff */
[----:B------:R-:W-:Y:S01]  /*11da0*/  IMAD R21, R11, UR7, R14 ;  /* 0x000000070b157c24 */ /* 0x000fe2000f8e020e */
[----:B------:R-:W-:Y:S01]  /*11db0*/  LOP3.LUT R8, R8, R13, RZ, 0x3c, !PT ;  /* 0x0000000d08087212 */ /* 0x000fe200078e3cff */
[----:B------:R-:W-:Y:S01]  /*11dc0*/  ULDC.64 UR6, c[0x0][0xb50] ;  /* 0x0002d40000067ab9 */ /* 0x000fe20000000a00 */
[----:B------:R-:W-:Y:S01]  /*11dd0*/  LOP3.LUT R12, R12, R15, RZ, 0x3c, !PT ;  /* 0x0000000f0c0c7212 */ /* 0x000fe200078e3cff */
[----:B------:R-:W-:Y:S01]  /*11de0*/  IMAD.IADD R13, R7, 0x1, R21 ;  /* 0x00000001070d7824 */ /* 0x000fe200078e0215 */
[----:B------:R-:W-:Y:S01]  /*11df0*/  LEA R14, P4, R6, UR6, 0x2 ;  /* 0x00000006060e7c11 */ /* 0x000fe2000f8810ff */
[----:B------:R-:W-:Y:S01]  /*11e00*/  VIADD R10, R24, 0x8 ;  /* 0x00000008180a7836 */ /* 0x000fe20000000000 */
[----:B------:R-:W-:-:S02]  /*11e10*/  IADD3 R11, P2, R4, 0x3000, RZ ;  /* 0x00003000040b7810 */ /* 0x000fc40007f5e0ff */
[----:B------:R-:W-:Y:S01]  /*11e20*/  LEA.HI.X R15, R6, UR7, R13, 0x2, P4 ;  /* 0x00000007060f7c11 */ /* 0x000fe2000a0f140d */
[----:B------:R-:W-:Y:S01]  /*11e30*/  SHFL.IDX PT, R20, R14, RZ, 0x1c1f ;  /* 0x001c1fff0e147589 */ /* 0x000fe200000e0000 */
[----:B------:R-:W-:Y:S01]  /*11e40*/  LOP3.LUT R7, R11, 0x380, RZ, 0xc0, !PT ;  /* 0x000003800b077812 */ /* 0x000fe200078ec0ff */
[--C-:B------:R-:W-:Y:S01]  /*11e50*/  IMAD.X R13, RZ, RZ, R5.reuse, P0 ;  /* 0x000000ffff0d7224 */ /* 0x100fe200000e0605 */
[----:B------:R-:W-:Y:S01]  /*11e60*/  LOP3.LUT P0, RZ, R228, 0x3, RZ, 0xc0, !PT ;  /* 0x00000003e4ff7812 */ /* 0x000fe2000780c0ff */
[----:B------:R-:W1:Y:S01]  /*11e70*/  SHFL.IDX PT, R21, R15, RZ, 0x1c1f ;  /* 0x001c1fff0f157589 */ /* 0x000e6200000e0000 */
[----:B------:R-:W-:Y:S01]  /*11e80*/  SHF.R.U64 R6, R7, 0x3, RZ ;  /* 0x0000000307067819 */ /* 0x000fe200000012ff */
[----:B------:R-:W-:Y:S01]  /*11e90*/  IMAD.X R7, RZ, RZ, R5, P2 ;  /* 0x000000ffff077224 */ /* 0x000fe200010e0605 */
[-C--:B------:R-:W-:Y:S01]  /*11ea0*/  ISETP.GE.OR P2, PT, R24, R53.reuse, P0 ;  /* 0x000000351800720c */ /* 0x080fe20000746670 */
[----:B------:R-:W-:Y:S01]  /*11eb0*/  SHFL.IDX PT, R44, R14, 0x1, 0x1c1f ;  /* 0x003c1f000e2c7f89 */ /* 0x000fe200000e0000 */
[----:B------:R-:W-:Y:S01]  /*11ec0*/  ISETP.GE.OR P0, PT, R10, R53, P0 ;  /* 0x000000350a00720c */ /* 0x000fe20000706670 */
[----:B------:R-:W-:Y:S01]  /*11ed0*/  UIMAD UR8, UR9, UR10, URZ ;  /* 0x0000000a090872a4 */ /* 0x000fe2000f8e023f */
[C---:B------:R-:W-:Y:S01]  /*11ee0*/  IADD3 R41, P6, R4.reuse, 0x4000, RZ ;  /* 0x0000400004297810 */ /* 0x040fe20007fde0ff */
[----:B------:R-:W2:Y:S01]  /*11ef0*/  SHFL.IDX PT, R45, R15, 0x1, 0x1c1f ;  /* 0x003c1f000f2d7f89 */ /* 0x000ea200000e0000 */
[----:B------:R-:W-:Y:S01]  /*11f00*/  UIMAD.WIDE.U32 UR6, UR4, UR10, URZ ;  /* 0x0000000a040672a5 */ /* 0x000fe2000f8e003f */
[----:B------:R-:W-:-:S02]  /*11f10*/  IADD3 R37, P5, R4, 0x5000, RZ ;  /* 0x0000500004257810 */ /* 0x000fc40007fbe0ff */
[----:B------:R-:W-:Y:S02]  /*11f20*/  IADD3 R33, P4, R4, 0x6000, RZ ;  /* 0x0000600004217810 */ /* 0x000fe40007f9e0ff */
[----:B------:R-:W-:Y:S02]  /*11f30*/  LOP3.LUT R6, R6, R11, RZ, 0x3c, !PT ;  /* 0x0000000b06067212 */ /* 0x000fe400078e3cff */
[C---:B------:R-:W-:Y:S01]  /*11f40*/  LOP3.LUT R29, R4.reuse, 0x380, RZ, 0xc0, !PT ;  /* 0x00000380041d7812 */ /* 0x040fe200078ec0ff */
[----:B-1----:R1:W-:Y:S01]  /*11f50*/  @!P2 ST.E desc[UR52][R20.64], R2 ;  /* 0x000000021400a985 */ /* 0x0023e2000c101934 */
[----:B------:R-:W-:Y:S01]  /*11f60*/  UIMAD UR8, UR4, UR11, UR8 ;  /* 0x0000000b040872a4 */ /* 0x000fe2000f8e0208 */
[----:B------:R-:W-:Y:S02]  /*11f70*/  IADD3 R11, P3, R4, 0x7000, RZ ;  /* 0x00007000040b7810 */ /* 0x000fe40007f7e0ff */
[----:B------:R-:W-:Y:S01]  /*11f80*/  ULDC.64 UR10, c[0x0][0xae8] ;  /* 0x0002ba00000a7ab9 */ /* 0x000fe20000000a00 */
[----:B------:R-:W-:-:S02]  /*11f90*/  LOP3.LUT R40, R41, 0x380, RZ, 0xc0, !PT ;  /* 0x0000038029287812 */ /* 0x000fc400078ec0ff */
[----:B------:R-:W-:Y:S01]  /*11fa0*/  LOP3.LUT R36, R37, 0x380, RZ, 0xc0, !PT ;  /* 0x0000038025247812 */ /* 0x000fe200078ec0ff */
[----:B--2---:R2:W-:Y:S01]  /*11fb0*/  @!P0 ST.E desc[UR52][R44.64], R0 ;  /* 0x000000002c008985 */ /* 0x0045e2000c101934 */
[----:B------:R-:W-:Y:S02]  /*11fc0*/  LOP3.LUT R32, R33, 0x380, RZ, 0xc0, !PT ;  /* 0x0000038021207812 */ /* 0x000fe400078ec0ff */
[----:B------:R-:W-:Y:S01]  /*11fd0*/  SHF.R.U64 R29, R29, 0x3, RZ ;  /* 0x000000031d1d7819 */ /* 0x000fe200000012ff */
[----:B-1----:R-:W1:Y:S01]  /*11fe0*/  @P1 LDC R21, c[0x0][0xbec] ;  /* 0x0002fb00ff151b82 */ /* 0x002e620000000800 */
[----:B------:R-:W-:Y:S01]  /*11ff0*/  UIADD3 UR7, UR7, UR8, URZ ;  /* 0x0000000807077290 */ /* 0x000fe2000fffe03f */
[----:B------:R-:W-:Y:S01]  /*12000*/  LOP3.LUT R10, R11, 0x380, RZ, 0xc0, !PT ;  /* 0x000003800b0a7812 */ /* 0x000fe200078ec0ff */
[----:B------:R-:W-:Y:S01]  /*12010*/  UIMAD UR4, UR14, UR10, URZ ;  /* 0x0000000a0e0472a4 */ /* 0x000fe2000f8e023f */
[----:B------:R-:W-:Y:S01]  /*12020*/  SHF.R.U64 R40, R40, 0x3, RZ ;  /* 0x0000000328287819 */ /* 0x000fe200000012ff */
[----:B------:R-:W-:Y:S01]  /*12030*/  IMAD.X R25, RZ, RZ, R5, P3 ;  /* 0x000000ffff197224 */ /* 0x000fe200018e0605 */
[----:B------:R-:W-:Y:S01]  /*12040*/  SHF.R.U64 R36, R36, 0x3, RZ ;  /* 0x0000000324247819 */ /* 0x000fe200000012ff */
[----:B--2---:R-:W-:Y:S01]  /*12050*/  IMAD R0, R22, 0x20, R23 ;  /* 0x0000002016007824 */ /* 0x004fe200078e0217 */
        /* <DEDUP_REMOVED lines=9> */
[----:B------:R-:W-:Y:S01]  /*120f0*/  SHF.R.U64 R4, R10, 0x3, RZ ;  /* 0x000000030a047819 */ /* 0x000fe200000012ff */
[----:B------:R-:W5:Y:S01]  /*12100*/  LD.E.128 R12, desc[UR52][R12.64] ;  /* 0x000000340c0c7980 */ /* 0x000f62000c101d00 */
[----:B------:R-:W-:-:S02]  /*12110*/  LOP3.LUT R40, R40, R41, RZ, 0x3c, !PT ;  /* 0x0000002928287212 */ /* 0x000fc400078e3cff */
[----:B------:R-:W-:Y:S01]  /*12120*/  LOP3.LUT R36, R36, R37, RZ, 0x3c, !PT ;  /* 0x0000002524247212 */ /* 0x000fe200078e3cff */
[----:B-1----:R-:W-:Y:S01]  /*12130*/  @P1 IMAD.HI.U32 R0, R2, R21, RZ ;  /* 0x0000001502001227 */ /* 0x002fe200078e00ff */
[----:B------:R-:W-:Y:S01]  /*12140*/  UIMAD UR4, UR36, UR9, UR4 ;  /* 0x00000009240472a4 */ /* 0x000fe2000f8e0204 */
[----:B------:R-:W-:Y:S01]  /*12150*/  LOP3.LUT R32, R32, R33, RZ, 0x3c, !PT ;  /* 0x0000002120207212 */ /* 0x000fe200078e3cff */
[----:B------:R-:W-:Y:S01]  /*12160*/  UIMAD.WIDE.U32 UR6, UR36, UR8, UR6 ;  /* 0x00000008240672a5 */ /* 0x000fe2000f8e0006 */
[--C-:B------:R-:W-:Y:S01]  /*12170*/  IMAD.X R41, RZ, RZ, R5.reuse, P6 ;  /* 0x000000ffff297224 */ /* 0x100fe200030e0605 */
[----:B0-----:R-:W-:Y:S01]  /*12180*/  @P1 SHF.R.U32.HI R45, RZ, R49, R0 ;  /* 0x00000031ff2d1219 */ /* 0x001fe20000011600 */
[--C-:B------:R-:W-:Y:S01]  /*12190*/  IMAD.X R37, RZ, RZ, R5.reuse, P5 ;  /* 0x000000ffff257224 */ /* 0x100fe200028e0605 */
[----:B------:R-:W-:Y:S01]  /*121a0*/  UIADD3 UR4, UR7, UR4, URZ ;  /* 0x0000000407047290 */ /* 0x000fe2000fffe03f */
[----:B------:R-:W-:Y:S01]  /*121b0*/  IMAD.X R33, RZ, RZ, R5, P4 ;  /* 0x000000ffff217224 */ /* 0x000fe200020e0605 */
[--C-:B------:R-:W-:Y:S01]  /*121c0*/  SHF.R.S32.HI R0, RZ, 0x1f, R45.reuse ;  /* 0x0000001fff007819 */ /* 0x100fe2000001142d */
[----:B------:R-:W-:Y:S01]  /*121d0*/  IMAD.MOV R49, RZ, RZ, -R45 ;  /* 0x000000ffff317224 */ /* 0x000fe200078e0a2d */
[----:B------:R-:W-:Y:S01]  /*121e0*/  LOP3.LUT R24, R4, R11, RZ, 0x3c, !PT ;  /* 0x0000000b04187212 */ /* 0x000fe200078e3cff */
[----:B------:R-:W-:Y:S01]  /*121f0*/  IMAD.MOV.U32 R29, RZ, RZ, R5 ;  /* 0x000000ffff1d7224 */ /* 0x000fe200078e0005 */
        /* <DEDUP_REMOVED lines=53> */
.L_x_7825:
[----:B------:R-:W-:Y:S05]  /*12550*/  BSYNC B1 ;  /* 0x0000000000017941 */ /* 0x000fea0003800000 */
.L_x_7824:
        /* <DEDUP_REMOVED lines=13> */
.L_x_7827:
[----:B------:R-:W-:Y:S05]  /*12630*/  BSYNC B1 ;  /* 0x0000000000017941 */ /* 0x000fea0003800000 */
.L_x_7826:
        /* <DEDUP_REMOVED lines=13> */
.L_x_7829:
[----:B------:R-:W-:Y:S05]  /*12710*/  BSYNC B1 ;  /* 0x0000000000017941 */ /* 0x000fea0003800000 */
.L_x_7828:
        /* <DEDUP_REMOVED lines=16> */
.L_x_7822:
        /* <DEDUP_REMOVED lines=33> */
.L_x_7831:
        /* <DEDUP_REMOVED lines=45> */
.L_x_7833:
[----:B------:R-:W-:Y:S05]  /*12d00*/  BSYNC B1 ;  /* 0x0000000000017941 */ /* 0x000fea0003800000 */
.L_x_7832:
        /* <DEDUP_REMOVED lines=61> */
.L_x_7835:
[----:B------:R-:W-:Y:S05]  /*130e0*/  BSYNC B1 ;  /* 0x0000000000017941 */ /* 0x000fea0003800000 */
.L_x_7834:
        /* <DEDUP_REMOVED lines=13> */
.L_x_7837:
[----:B------:R-:W-:Y:S05]  /*131c0*/  BSYNC B1 ;  /* 0x0000000000017941 */ /* 0x000fea0003800000 */
.L_x_7836:
        /* <DEDUP_REMOVED lines=13> */
.L_x_7839:
[----:B------:R-:W-:Y:S05]  /*132a0*/  BSYNC B1 ;  /* 0x0000000000017941 */ /* 0x000fea0003800000 */
.L_x_7838:
        /* <DEDUP_REMOVED lines=14> */
.L_x_7830:
[----:B------:R-:W-:Y:S05]  /*13390*/  BSYNC B0 ;  /* 0x0000000000007941 */ /* 0x000fea0003800000 */
.L_x_7821:
[----:B------:R-:W-:Y:S02]  /*133a0*/  ULDC UR4, c[0x0][0xc3c] ;  /* 0x00030f0000047ab9 */ /* 0x000fe40000000800 */
[----:B------:R-:W-:-:S13]  /*133b0*/  ISETP.GE.AND P0, PT, R47, UR4, PT ;  /* 0x000000042f007c0c */ /* 0x000fda000bf06270 */
[----:B------:R-:W-:Y:S05]  /*133c0*/  @!P0 BRA `(.L_x_7840) ;  /* 0xfffffed8008c8947 */ /* 0x000fea000383ffff */
[----:B------:R-:W-:Y:S05]  /*133d0*/  EXIT ;  /* 0x000000000000794d */ /* 0x000fea0003800000 */
.L_x_7782:
        /* <DEDUP_REMOVED lines=20> */
.L_x_7841:
        /* <DEDUP_REMOVED lines=41> */
.L_x_7847:
        /* <DEDUP_REMOVED lines=14> */
.L_x_7846:
[----:B------:R-:W-:Y:S05]  /*13890*/  BSYNC B0 ;  /* 0x0000000000007941 */ /* 0x000fea0003800000 */
.L_x_7845:
        /* <DEDUP_REMOVED lines=22> */
.L_x_7843:
        /* <DEDUP_REMOVED lines=25> */
.L_x_7848:
        /* <DEDUP_REMOVED lines=58> */
.L_x_7844:
[----:B------:R0:W-:Y:S01]  /*13f30*/  STL [R1+0x10], R0 ;  /* 0x0000100001007387 */ /* 0x0001e20000100800 */
[----:B------:R-:W-:-:S03]  /*13f40*/  UMOV UR36, URZ ;  /* 0x0000003f00247c82 */ /* 0x000fc60008000000 */
[----:B------:R0:W-:Y:S02]  /*13f50*/  STL [R1+0x14], RZ ;  /* 0x000014ff01007387 */ /* 0x0001e40000100800 */
.L_x_7849:
        /* <DEDUP_REMOVED lines=11> */
.L_x_7842:
[----:B0-2---:R-:W-:Y:S01]  /*14010*/  IMAD.MOV.U32 R0, RZ, RZ, 0x1 ;  /* 0x00000001ff007424 */ /* 0x005fe200078e00ff */
[----:B------:R-:W-:Y:S01]  /*14020*/  ULDC UR4, c[0x0][0xc3c] ;  /* 0x00030f0000047ab9 */ /* 0x000fe20000000800 */
[----:B------:R0:W-:Y:S01]  /*14030*/  STL [R1+0x30], RZ ;  /* 0x000030ff01007387 */ /* 0x0001e20000100800 */
[----:B------:R-:W-:-:S03]  /*14040*/  UISETP.GE.AND UP0, UPT, UR42, UR4, UPT ;  /* 0x000000042a00728c */ /* 0x000fc6000bf06270 */
[----:B------:R0:W-:Y:S03]  /*14050*/  STL [R1+0x4], R0 ;  /* 0x0000040001007387 */ /* 0x0001e60000100800 */
[----:B------:R-:W-:Y:S01]  /*14060*/  PLOP3.LUT P0, PT, PT, PT, UP0, 0x80, 0x0 ;  /* 0x000000000000781c */ /* 0x000fe20003f0f008 */
[----:B------:R0:W-:-:S12]  /*14070*/  STL [R1], RZ ;  /* 0x000000ff01007387 */ /* 0x0001d80000100800 */
        /* <DEDUP_REMOVED lines=45> */
.L_x_7917:
        /* <DEDUP_REMOVED lines=8> */
[----:B--2---:R-:W2:Y:S01]  /*143d0*/  LDG.E R2, desc[UR52][R2.64] ;  /* 0x0000003402027981 */ /* 0x004ea2000c1e1900 */
        /* <DEDUP_REMOVED lines=45> */
.L_x_7851:
        /* <DEDUP_REMOVED lines=16> */
[----:B--2---:R-:W-:Y:S02]  /*147b0*/  IMAD.U32 R2, RZ, RZ, UR4 ;  /* 0x00000004ff027e24 */ /* 0x004fe4000f8e00ff */
[----:B0-----:R-:W-:Y:S05]  /*147c0*/  @!P0 BRA `(.L_x_7852) ;  /* 0x0000000000188947 */ /* 0x001fea0003800000 */
[----:B------:R-:W-:-:S04]  /*147d0*/  UIADD3 UR4, UP0, UR48, UR6, URZ ;  /* 0x0000000630047290 */ /* 0x000fc8000ff1e03f */
[----:B------:R-:W-:Y:S02]  /*147e0*/  UIADD3.X UR5, UR49, UR7, URZ, UP0, !UPT ;  /* 0x0000000731057290 */ /* 0x000fe400087fe43f */
[----:B------:R-:W-:-:S04]  /*147f0*/  IMAD.U32 R2, RZ, RZ, UR4 ;  /* 0x00000004ff027e24 */ /* 0x000fc8000f8e00ff */
[----:B------:R-:W-:-:S05]  /*14800*/  IMAD.U32 R3, RZ, RZ, UR5 ;  /* 0x00000005ff037e24 */ /* 0x000fca000f8e00ff */
[----:B------:R0:W5:Y:S01]  /*14810*/  LDG.E R2, desc[UR52][R2.64] ;  /* 0x0000003402027981 */ /* 0x000162000c1e1900 */
[----:B------:R-:W-:Y:S05]  /*14820*/  BRA `(.L_x_7853) ;  /* 0x0000000000107947 */ /* 0x000fea0003800000 */
.L_x_7852:
[----:B------:R-:W-:Y:S05]  /*14830*/  @!P1 BRA `(.L_x_7853) ;  /* 0x00000000000c9947 */ /* 0x000fea0003800000 */
[----:B------:R-:W2:Y:S04]  /*14840*/  LDG.E R2, desc[UR52][R4.64] ;  /* 0x0000003404027981 */ /* 0x000ea8000c1e1900 */
[----:B------:R-:W2:Y:S02]  /*14850*/  LDG.E R4, desc[UR52][R4.64+0x4] ;  /* 0x0000043404047981 */ /* 0x000ea4000c1e1900 */
[----:B--2---:R-:W-:-:S07]  /*14860*/  IMAD.IADD R2, R4, 0x1, -R2 ;  /* 0x0000000104027824 */ /* 0x004fce00078e0a02 */
.L_x_7853:
[----:B0-----:R-:W2:Y:S04]  /*14870*/  LDL R3, [R1+0x28] ;  /* 0x0000280001037983 */ /* 0x001ea80000100800 */
[----:B------:R-:W3:Y:S01]  /*14880*/  LDL R5, [R1+0x14] ;  /* 0x0000140001057983 */ /* 0x000ee20000100800 */
[----:B-----5:R-:W-:Y:S01]  /*14890*/  IMAD.IADD R0, R2, 0x1, -R0 ;  /* 0x0000000102007824 */ /* 0x020fe200078e0a00 */
[----:B------:R-:W-:Y:S01]  /*148a0*/  BSSY B7, `(.L_x_7854) ;  /* 0x0000353000077945 */ /* 0x000fe20003800000 */
[----:B------:R-:W0:Y:S02]  /*148b0*/  LDC R2, c[0x0][0x448] ;  /* 0x00011200ff027b82 */ /* 0x000e240000000800 */
[----:B0-----:R-:W-:-:S13]  /*148c0*/  ISETP.NE.AND P0, PT, R2, 0x1, PT ;  /* 0x000000010200780c */ /* 0x001fda0003f05270 */
[----:B------:R-:W0:Y:S01]  /*148d0*/  @P0 LDC R4, c[0x0][0x44c] ;  /* 0x00011300ff040b82 */ /* 0x000e220000000800 */
[----:B--2---:R-:W-:-:S07]  /*148e0*/  IMAD.MOV.U32 R6, RZ, RZ, R3 ;  /* 0x000000ffff067224 */ /* 0x004fce00078e0003 */
[----:B------:R-:W2:Y:S01]  /*148f0*/  @P0 LDC R3, c[0x0][0x450] ;  /* 0x00011400ff030b82 */ /* 0x000ea20000000800 */
[----:B---3--:R-:W-:Y:S02]  /*14900*/  IMAD.SHL.U32 R2, R5, 0x80, RZ ;  /* 0x0000008005027824 */ /* 0x008fe400078e00ff */
[C---:B------:R-:W-:Y:S01]  /*14910*/  VIADD R5, R0.reuse, 0xdf ;  /* 0x000000df00057836 */ /* 0x040fe20000000000 */
[----:B------:R-:W-:Y:S01]  /*14920*/  IADD3 R0, R0, 0xe0, -R6 ;  /* 0x000000e000007810 */ /* 0x000fe20007ffe806 */
[----:B------:R-:W-:-:S04]  /*14930*/  VIADD R2, R2, 0x7f ;  /* 0x0000007f02027836 */ /* 0x000fc80000000000 */
[----:B0-----:R-:W-:-:S05]  /*14940*/  @P0 IMAD.HI.U32 R4, R2, R4, RZ ;  /* 0x0000000402040227 */ /* 0x001fca00078e00ff */
[----:B--2---:R-:W-:Y:S01]  /*14950*/  @P0 SHF.R.U32.HI R2, RZ, R3, R4 ;  /* 0x00000003ff020219 */ /* 0x004fe20000011604 */
[----:B------:R-:W-:-:S04]  /*14960*/  IMAD.MOV.U32 R4, RZ, RZ, RZ ;  /* 0x000000ffff047224 */ /* 0x000fc800078e00ff */
[----:B------:R-:W-:Y:S02]  /*14970*/  IMAD.IADD R3, R0, 0x1, R2 ;  /* 0x0000000100037824 */ /* 0x000fe400078e0202 */
[----:B------:R-:W-:Y:S02]  /*14980*/  IMAD.MOV.U32 R2, RZ, RZ, RZ ;  /* 0x000000ffff027224 */ /* 0x000fe400078e00ff */
[----:B------:R-:W-:-:S04]  /*14990*/  IMAD.HI R4, R5, -0x6db6db6d, R4 ;  /* 0x9249249305047827 */ /* 0x000fc800078e0204 */
[----:B------:R-:W-:Y:S01]  /*149a0*/  IMAD.HI R2, R3, -0x6db6db6d, R2 ;  /* 0x9249249303027827 */ /* 0x000fe200078e0202 */
[----:B------:R-:W-:-:S04]  /*149b0*/  SHF.R.U32.HI R0, RZ, 0x1f, R4 ;  /* 0x0000001fff007819 */ /* 0x000fc80000011604 */
[----:B------:R-:W-:Y:S02]  /*149c0*/  SHF.R.U32.HI R3, RZ, 0x1f, R2 ;  /* 0x0000001fff037819 */ /* 0x000fe40000011602 */
[----:B------:R-:W-:Y:S02]  /*149d0*/  LEA.HI.SX32 R0, R4, R0, 0x19 ;  /* 0x0000000004007211 */ /* 0x000fe400078fcaff */
[----:B------:R-:W-:-:S04]  /*149e0*/  LEA.HI.SX32 R3, R2, R3, 0x19 ;  /* 0x0000000302037211 */ /* 0x000fc800078fcaff */
        /* <DEDUP_REMOVED lines=21> */
.L_x_7855:
        /* <DEDUP_REMOVED lines=20> */
.L_x_7858:
[----:B------:R-:W-:Y:S05]  /*14c80*/  BSYNC B6 ;  /* 0x0000000000067941 */ /* 0x000fea0003800000 */
.L_x_7857:
        /* <DEDUP_REMOVED lines=21> */
.L_x_7860:
[----:B------:R-:W-:Y:S05]  /*14de0*/  BSYNC B6 ;  /* 0x0000000000067941 */ /* 0x000fea0003800000 */
.L_x_7859:
        /* <DEDUP_REMOVED lines=21> */
.L_x_7862:
[----:B------:R-:W-:Y:S05]  /*14f40*/  BSYNC B6 ;  /* 0x0000000000067941 */ /* 0x000fea0003800000 */
.L_x_7861:
        /* <DEDUP_REMOVED lines=19> */
.L_x_7864:
[----:B------:R-:W-:Y:S05]  /*15080*/  BSYNC B6 ;  /* 0x0000000000067941 */ /* 0x000fea0003800000 */
.L_x_7863:
        /* <DEDUP_REMOVED lines=11> */
[----:B--2---:R2:W3:Y:S01]  /*15140*/  @P0 LDG.E R8, desc[UR52][R2.64] ;  /* 0x0000003402080981 */ /* 0x0044e2000c1e1900 */
[----:B0-----:R-:W-:-:S04]  /*15150*/  SHF.R.U32.HI R0, RZ, 0x5, R0 ;  /* 0x00000005ff007819 */ /* 0x001fc80000011600 */
[----:B------:R-:W-:Y:S01]  /*15160*/  LOP3.LUT R0, R0, 0x3, RZ, 0xc0, !PT ;  /* 0x0000000300007812 */ /* 0x000fe200078ec0ff */
[----:B--2---:R-:W0:Y:S01]  /*15170*/  LDC.64 R2, c[0x0][0x418] ;  /* 0x00010600ff027b82 */ /* 0x004e220000000a00 */
[----:B---3--:R-:W-:Y:S01]  /*15180*/  SHF.R.S32.HI R9, RZ, 0x1f, R8 ;  /* 0x0000001fff097819 */ /* 0x008fe20000011408 */
[----:B------:R2:W-:Y:S01]  /*15190*/  @P0 STL [R1+0x8], R8 ;  /* 0x0000080801000387 */ /* 0x0005e20000100800 */
[----:B0-----:R-:W-:Y:S01]  /*151a0*/  LOP3.LUT P0, RZ, R2, UR4, RZ, 0xfc, !PT ;  /* 0x0000000402ff7c12 */ /* 0x001fe2000f80fcff */
[----:B------:R-:W-:Y:S02]  /*151b0*/  UMOV UR4, 0xffffffff ;  /* 0xffffffff00047882 */ /* 0x000fe40000000000 */
[----:B------:R2:W-:Y:S01]  /*151c0*/  STL [R1+0xc], R9 ;  /* 0x00000c0901007387 */ /* 0x0005e20000100800 */
[----:B------:R-:W-:-:S04]  /*151d0*/  LOP3.LUT P0, RZ, R3, UR5, RZ, 0xfc, P0 ;  /* 0x0000000503ff7c12 */ /* 0x000fc8000800fcff */
[----:B------:R-:W-:Y:S01]  /*151e0*/  SEL R16, R8, RZ, !P0 ;  /* 0x000000ff08107207 */ /* 0x000fe20004000000 */
[----:B------:R-:W-:Y:S08]  /*151f0*/  BRA.DIV UR4, `(.L_x_7865) ;  /* 0x0000003e04cc7947 */ /* 0x000ff0000b800000 */
[----:B------:R0:W3:Y:S02]  /*15200*/  SHFL.IDX PT, R14, R0, RZ, 0x1f ;  /* 0x00001fff000e7589 */ /* 0x0000e400000e0000 */
.L_x_7936:
[----:B------:R-:W-:Y:S02]  /*15210*/  PLOP3.LUT P1, PT, PT, PT, PT, 0x8, 0x0 ;  /* 0x000000000000781c */ /* 0x000fe40003f2e170 */
[----:B---3--:R-:W-:Y:S02]  /*15220*/  ISETP.NE.AND P0, PT, R14, RZ, PT ;  /* 0x000000ff0e00720c */ /* 0x008fe40003f05270 */
[----:B0-----:R-:W-:-:S05]  /*15230*/  P2R R0, PR, RZ, 0x2 ;  /* 0x00000002ff007803 */ /* 0x001fca0000000000 */
[----:B------:R0:W-:Y:S06]  /*15240*/  STL [R1+0x18], R0 ;  /* 0x0000180001007387 */ /* 0x0001ec0000100800 */
[----:B------:R-:W-:Y:S05]  /*15250*/  @P0 BRA `(.L_x_7866) ;  /* 0x0000000400540947 */ /* 0x000fea0003800000 */
[----:B------:R-:W-:Y:S01]  /*15260*/  UMOV UR4, 0xffffffff ;  /* 0xffffffff00047882 */ /* 0x000fe20000000000 */
[----:B0-----:R-:W-:Y:S02]  /*15270*/  VIADD R0, R18, 0xffffffff ;  /* 0xffffffff12007836 */ /* 0x001fe40000000000 */
[----:B------:R-:W-:Y:S05]  /*15280*/  BRA.DIV UR4, `(.L_x_7867) ;  /* 0x0000003e04c87947 */ /* 0x000fea000b800000 */
[----:B------:R-:W-:-:S13]  /*15290*/  ELECT P6, URZ, PT ;  /* 0x00000000003f782f */ /* 0x000fda00038c0000 */
.L_x_7939:
        /* <DEDUP_REMOVED lines=21> */
.L_x_7868:
[----:B0-----:R-:W3:Y:S04]  /*153f0*/  LDL R3, [R1] ;  /* 0x0000000001037983 */ /* 0x001ee80000100800 */
        /* <DEDUP_REMOVED lines=8> */
.L_x_7940:
        /* <DEDUP_REMOVED lines=8> */
.L_x_7870:
        /* <DEDUP_REMOVED lines=18> */
.L_x_7941:
        /* <DEDUP_REMOVED lines=8> */
.L_x_7872:
        /* <DEDUP_REMOVED lines=10> */
[----:B------:R-:W-:-:S02]  /*15740*/  UMOV UR12, UR36 ;  /* 0x00000024000c7c82 */ /* 0x000fc40008000000 */
[----:B------:R-:W-:Y:S01]  /*15750*/  P2R R0, PR, RZ, 0x1 ;  /* 0x00000001ff007803 */ /* 0x000fe20000000000 */
[----:B------:R-:W-:Y:S02]  /*15760*/  UIADD3 UR8, UR8, 0x20400, URZ ;  /* 0x0002040008087890 */ /* 0x000fe4000fffe03f */
[----:B------:R-:W-:Y:S02]  /*15770*/  UIADD3 UR9, UR9, 0x2e830, URZ ;  /* 0x0002e83009097890 */ /* 0x000fe4000fffe03f */
[----:B------:R3:W-:Y:S07]  /*15780*/  STL [R1+0x18], R0 ;  /* 0x0000180001007387 */ /* 0x0007ee0000100800 */
[----:B------:R3:W-:Y:S01]  /*15790*/  UTMALDG.4D [UR8], [UR4], desc[UR6] ;  /* 0x00000608040075b4 */ /* 0x0007e20008019000 */
[----:B------:R-:W-:-:S02]  /*157a0*/  NOP ;  /* 0x0000000000007918 */ /* 0x000fc40000000000 */
.L_x_7866:
[----:B------:R-:W-:Y:S05]  /*157b0*/  WARPSYNC.ALL ;  /* 0x0000000000007948 */ /* 0x000fea0003800000 */
[----:B0--3--:R-:W-:Y:S01]  /*157c0*/  VIADD R0, R17, 0x1c400 ;  /* 0x0001c40011007836 */ /* 0x009fe20000000000 */
[----:B------:R-:W-:Y:S01]  /*157d0*/  USHF.R.S32.HI UR4, URZ, 0x1f, UR47 ;  /* 0x0000001f3f047899 */ /* 0x000fe2000801142f */
[----:B------:R-:W-:Y:S03]  /*157e0*/  BAR.SYNC.DEFER_BLOCKING 0x8, 0x180 ;  /* 0x0206000000007b1d */ /* 0x000fe60000010000 */
        /* <DEDUP_REMOVED lines=9> */
[----:B------:R-:W-:Y:S02]  /*15880*/  USHF.R.S32.HI UR47, URZ, 0x1f, UR36 ;  /* 0x0000001f3f2f7899 */ /* 0x000fe40008011424 */
        /* <DEDUP_REMOVED lines=8> */
[----:B--2---:R-:W-:Y:S02]  /*15910*/  IMAD.U32 R4, RZ, RZ, UR6 ;  /* 0x00000006ff047e24 */ /* 0x004fe4000f8e00ff */
        /* <DEDUP_REMOVED lines=11> */
.L_x_7874:
[----:B------:R-:W-:Y:S05]  /*159d0*/  BSYNC B6 ;  /* 0x0000000000067941 */ /* 0x000fea0003800000 */
.L_x_7873:
[----:B------:R-:W3:Y:S01]  /*159e0*/  LDL R7, [R1+0x14] ;  /* 0x0000140001077983 */ /* 0x000ee20000100800 */
[----:B------:R-:W0:Y:S01]  /*159f0*/  LDC R5, c[0x0][0x448] ;  /* 0x00011200ff057b82 */ /* 0x000e220000000800 */
[----:B------:R-:W-:Y:S02]  /*15a00*/  ULDC.64 UR8, c[0x0][0x2d8] ;  /* 0x0000b60000087ab9 */ /* 0x000fe40000000a00 */
[----:B--2---:R2:W5:Y:S01]  /*15a10*/  LDL R9, [R1+0x2c] ;  /* 0x00002c0001097983 */ /* 0x0045620000100800 */
[----:B------:R-:W4:Y:S01]  /*15a20*/  S2R R2, SR_TID.X ;  /* 0x0000000000027919 */ /* 0x000f220000002100 */
[----:B0-----:R-:W-:-:S13]  /*15a30*/  ISETP.NE.AND P0, PT, R5, 0x1, PT ;  /* 0x000000010500780c */ /* 0x001fda0003f05270 */
[----:B------:R-:W0:Y:S01]  /*15a40*/  @P0 LDC R3, c[0x0][0x44c] ;  /* 0x00011300ff030b82 */ /* 0x000e220000000800 */
[C---:B----4-:R-:W-:Y:S01]  /*15a50*/  LOP3.LUT R0, R2.reuse, 0x7f, RZ, 0xc0, !PT ;  /* 0x0000007f02007812 */ /* 0x050fe200078ec0ff */
[----:B------:R-:W-:-:S03]  /*15a60*/  IMAD.SHL.U32 R2, R2, 0x10, RZ ;  /* 0x0000001002027824 */ /* 0x000fc600078e00ff */
[----:B------:R-:W-:-:S03]  /*15a70*/  SHF.R.U32.HI R0, RZ, 0x3, R0 ;  /* 0x00000003ff007819 */ /* 0x000fc60000011600 */
[----:B------:R-:W4:Y:S01]  /*15a80*/  @P0 LDC R4, c[0x0][0x450] ;  /* 0x00011400ff040b82 */ /* 0x000f220000000800 */
[----:B------:R-:W-:Y:S01]  /*15a90*/  LOP3.LUT R2, R0, 0x70, R2, 0xf8, !PT ;  /* 0x0000007000027812 */ /* 0x000fe200078ef802 */
[----:B------:R-:W-:Y:S01]  /*15aa0*/  UIMAD UR6, UR47, UR8, URZ ;  /* 0x000000082f0672a4 */ /* 0x000fe2000f8e023f */
[----:B------:R-:W-:Y:S01]  /*15ab0*/  UMOV UR4, UR48 ;  /* 0x0000003000047c82 */ /* 0x000fe20008000000 */
[----:B------:R-:W-:Y:S02]  /*15ac0*/  UMOV UR5, UR37 ;  /* 0x0000002500057c82 */ /* 0x000fe40008000000 */
[----:B------:R-:W-:Y:S01]  /*15ad0*/  UIMAD UR6, UR36, UR9, UR6 ;  /* 0x00000009240672a4 */ /* 0x000fe2000f8e0206 */
[----:B------:R-:W1:Y:S01]  /*15ae0*/  S2R R8, SR_TID.X ;  /* 0x0000000000087919 */ /* 0x000e620000002100 */
        /* <DEDUP_REMOVED lines=8> */
[----:B-1----:R-:W-:-:S05]  /*15b70*/  IMAD.SHL.U32 R10, R8, 0x10, RZ ;  /* 0x00000010080a7824 */ /* 0x002fca00078e00ff */
[----:B------:R-:W-:Y:S01]  /*15b80*/  LOP3.LUT R10, R10, 0x70, RZ, 0xc0, !PT ;  /* 0x000000700a0a7812 */ /* 0x000fe200078ec0ff */
[----:B---3--:R-:W-:-:S04]  /*15b90*/  IMAD R0, R7, 0x80, R2 ;  /* 0x0000008007007824 */ /* 0x008fc800078e0202 */
[----:B0-----:R-:W-:-:S04]  /*15ba0*/  @P0 IMAD.HI.U32 R3, R0, R3, RZ ;  /* 0x0000000300030227 */ /* 0x001fc800078e00ff */
[----:B------:R-:W-:Y:S01]  /*15bb0*/  IMAD.MOV.U32 R2, RZ, RZ, R0 ;  /* 0x000000ffff027224 */ /* 0x000fe200078e0000 */
[----:B----4-:R-:W-:-:S04]  /*15bc0*/  @P0 SHF.R.U32.HI R2, RZ, R4, R3 ;  /* 0x00000004ff020219 */ /* 0x010fc80000011603 */
        /* <DEDUP_REMOVED lines=19> */
[----:B--2---:R-:W-:Y:S09]  /*15d00*/  BRA.DIV UR4, `(.L_x_7875) ;  /* 0x0000003604707947 */ /* 0x004ff2000b800000 */
        /* <DEDUP_REMOVED lines=13> */
[----:B------:R-:W-:Y:S02]  /*15de0*/  @!P1 IMAD.MOV.U32 R6, RZ, RZ, R5 ;  /* 0x000000ffff069224 */ /* 0x000fe400078e0005 */
[----:B------:R-:W-:-:S03]  /*15df0*/  VIADD R5, R4, 0x10 ;  /* 0x0000001004057836 */ /* 0x000fc60000000000 */
[----:B------:R-:W-:Y:S01]  /*15e00*/  @!PT LDS RZ, [RZ] ;  /* 0x00000000fffff984 */ /* 0x000fe20000000800 */
[----:B-----5:R0:W-:Y:S02]  /*15e10*/  @!P1 LDGSTS.E.BYPASS.LTC128B.128 [R9+0x1c400], desc[UR52][R6.64], !P0 ;  /* 0x1c40000006099fae */ /* 0x0201e4000c101d74 */
        /* <DEDUP_REMOVED lines=49> */
.L_x_7958:
        /* <DEDUP_REMOVED lines=10> */
.L_x_7876:
        /* <DEDUP_REMOVED lines=18> */
.L_x_7959:
[----:B------:R-:W-:Y:S05]  /*162f0*/  BSYNC B0 ;  /* 0x0000000000007941 */ /* 0x000fea0003800000 */
.L_x_7877:
[----:B------:R-:W-:-:S13]  /*16300*/  ISETP.GE.AND P0, PT, R18, 0x2, PT ;  /* 0x000000021200780c */ /* 0x000fda0003f06270 */
[----:B------:R-:W-:Y:S05]  /*16310*/  @!P0 BRA `(.L_x_7879) ;  /* 0x0000001000388947 */ /* 0x000fea0003800000 */
[----:B-1----:R1:W5:Y:S01]  /*16320*/  LDL.LU R0, [R1+0x4] ;  /* 0x0000040001007983 */ /* 0x0023620000300800 */
[----:B------:R-:W-:-:S03]  /*16330*/  VIADD R18, R18, 0xfffffffe ;  /* 0xfffffffe12127836 */ /* 0x000fc60000000000 */
[----:B0-----:R1:W5:Y:S04]  /*16340*/  LDL.LU R6, [R1] ;  /* 0x0000000001067983 */ /* 0x0013680000300800 */
.L_x_7899:
        /* <DEDUP_REMOVED lines=36> */
.L_x_7882:
        /* <DEDUP_REMOVED lines=8> */
.L_x_7960:
[----:B------:R-:W-:Y:S05]  /*16610*/  BSYNC B1 ;  /* 0x0000000000017941 */ /* 0x000fea0003800000 */
.L_x_7883:
        /* <DEDUP_REMOVED lines=9> */
.L_x_7886:
[----:B------:R-:W-:Y:S05]  /*166b0*/  BSYNC B1 ;  /* 0x0000000000017941 */ /* 0x000fea0003800000 */
.L_x_7885:
[----:B------:R-:W3:Y:S04]  /*166c0*/  LDL R2, [R1] ;  /* 0x0000000001027983 */ /* 0x000ee80000100800 */
        /* <DEDUP_REMOVED lines=12> */
.L_x_7887:
        /* <DEDUP_REMOVED lines=13> */
.L_x_7961:
[----:B------:R-:W-:Y:S05]  /*16860*/  BSYNC B1 ;  /* 0x0000000000017941 */ /* 0x000fea0003800000 */
.L_x_7888:
        /* <DEDUP_REMOVED lines=11> */
.L_x_7891:
[----:B------:R-:W-:Y:S05]  /*16920*/  BSYNC B1 ;  /* 0x0000000000017941 */ /* 0x000fea0003800000 */
.L_x_7890:
        /* <DEDUP_REMOVED lines=8> */
.L_x_7892:
        /* <DEDUP_REMOVED lines=10> */
.L_x_7881:
[----:B------:R-:W-:Y:S05]  /*16a50*/  BSYNC B0 ;  /* 0x0000000000007941 */ /* 0x000fea0003800000 */
.L_x_7880:
[----:B------:R-:W-:-:S06]  /*16a60*/  UISETP.NE.AND UP0, UPT, UR39, 0x3, UPT ;  /* 0x000000032700788c */ /* 0x000fcc000bf05270 */
[----:B------:R-:W-:-:S13]  /*16a70*/  PLOP3.LUT P0, PT, PT, PT, UP0, 0x80, 0x0 ;  /* 0x000000000000781c */ /* 0x000fda0003f0f008 */
[----:B------:R-:W-:Y:S05]  /*16a80*/  @!P0 BRA `(.L_x_7893) ;  /* 0x0000000000048947 */ /* 0x000fea0003800000 */
[----:B------:R-:W-:Y:S01]  /*16a90*/  BPT.TRAP 0x1 ;  /* 0x000000040000795c */ /* 0x000fe20000300000 */
.L_x_7893:
        /* <DEDUP_REMOVED lines=8> */
.L_x_7962:
[----:B------:R-:W-:Y:S05]  /*16b20*/  BSYNC B0 ;  /* 0x0000000000007941 */ /* 0x000fea0003800000 */
.L_x_7894:
[----:B------:R-:W-:Y:S05]  /*16b30*/  @!P1 BRA `(.L_x_7896) ;  /* 0x0000000000049947 */ /* 0x000fea0003800000 */
[----:B------:R-:W-:Y:S01]  /*16b40*/  BPT.TRAP 0x1 ;  /* 0x000000040000795c */ /* 0x000fe20000300000 */
.L_x_7896:
[----:B------:R-:W-:Y:S01]  /*16b50*/  SHF.L.U32 R0, R0, 0x1f, RZ ;  /* 0x0000001f00007819 */ /* 0x000fe200000006ff */
[----:B--2---:R-:W-:-:S03]  /*16b60*/  IMAD R2, R6, 0x7000, RZ ;  /* 0x0000700006027824 */ /* 0x004fc600078e02ff */
[----:B------:R-:W2:Y:S02]  /*16b70*/  SYNCS.PHASECHK.TRANS64.TRYWAIT P0, [R20+URZ+0x2e860], R0 ;  /* 0x02e86000140075a7 */ /* 0x000ea4000800017f */
[----:B--2---:R-:W-:Y:S05]  /*16b80*/  @!P0 BRA `(.L_x_7897) ;  /* 0x00000030009c8947 */ /* 0x004fea0003800000 */
.L_x_7963:
[----:B------:R-:W3:Y:S04]  /*16b90*/  LDL R13, [R1+0x24] ;  /* 0x00002400010d7983 */ /* 0x000ee80000100800 */
[----:B------:R-:W3:Y:S01]  /*16ba0*/  LDL R12, [R1+0x1c] ;  /* 0x00001c00010c7983 */ /* 0x000ee20000100800 */
[----:B--2---:R-:W-:Y:S01]  /*16bb0*/  LOP3.LUT R0, R2, R19, RZ, 0xfc, !PT ;  /* 0x0000001302007212 */ /* 0x004fe200078efcff */
[----:B------:R-:W-:Y:S05]  /*16bc0*/  WARPSYNC.ALL ;  /* 0x0000000000007948 */ /* 0x000fea0003800000 */
[----:B------:R-:W2:Y:S01]  /*16bd0*/  S2R R3, SR_TID.X ;  /* 0x0000000000037919 */ /* 0x000ea20000002100 */
[----:B------:R-:W-:-:S05]  /*16be0*/  IMAD.IADD R0, R17, 0x1, R0 ;  /* 0x0000000111007824 */ /* 0x000fca00078e0200 */
[----:B------:R-:W0:Y:S01]  /*16bf0*/  LDSM.16.MT88.4 R4, [R0+0xe400] ;  /* 0x00e400000004783b */ /* 0x000e220000004200 */
[----:B--2---:R-:W-:Y:S01]  /*16c00*/  LOP3.LUT P0, RZ, R3, 0x4, RZ, 0xc0, !PT ;  /* 0x0000000403ff7812 */ /* 0x004fe2000780c0ff */
[----:B------:R-:W-:-:S05]  /*16c10*/  IMAD.MOV.U32 R3, RZ, RZ, 0x40 ;  /* 0x00000040ff037424 */ /* 0x000fca00078e00ff */
[----:B------:R-:W-:-:S05]  /*16c20*/  SEL R3, R3, 0xffffffc0, !P0 ;  /* 0xffffffc003037807 */ /* 0x000fca0004000000 */
[----:B------:R-:W-:Y:S01]  /*16c30*/  IMAD.IADD R3, R3, 0x1, R19 ;  /* 0x0000000103037824 */ /* 0x000fe200078e0213 */
[----:B0-----:R-:W-:-:S04]  /*16c40*/  PRMT R8, R4, 0x6420, R5 ;  /* 0x0000642004087816 */ /* 0x001fc80000000005 */
[----:B------:R-:W-:Y:S02]  /*16c50*/  IADD3 R3, R17, R3, R2 ;  /* 0x0000000311037210 */ /* 0x000fe40007ffe002 */
[----:B------:R-:W-:Y:S02]  /*16c60*/  PRMT R9, R4, 0x7531, R5 ;  /* 0x0000753104097816 */ /* 0x000fe40000000005 */
[C-C-:B------:R-:W-:Y:S02]  /*16c70*/  PRMT R10, R6.reuse, 0x6420, R7.reuse ;  /* 0x00006420060a7816 */ /* 0x140fe40000000007 */
[----:B------:R-:W-:Y:S02]  /*16c80*/  PRMT R11, R6, 0x7531, R7 ;  /* 0x00007531060b7816 */ /* 0x000fe40000000007 */
[----:B------:R-:W0:Y:S02]  /*16c90*/  LDSM.16.MT88.4 R4, [R3+0xe400] ;  /* 0x00e400000304783b */ /* 0x000e240000004200 */
[----:B0-----:R-:W-:-:S02]  /*16ca0*/  PRMT R14, R6, 0x6420, R7 ;  /* 0x00006420060e7816 */ /* 0x001fc40000000007 */
        /* <DEDUP_REMOVED lines=9> */
[----:B------:R-:W0:Y:S02]  /*16d40*/  LDSM.16.MT88.4 R8, [R4+0xe400] ;  /* 0x00e400000408783b */ /* 0x000e240000004200 */
[C-C-:B0-----:R-:W-:Y:S02]  /*16d50*/  PRMT R4, R8.reuse, 0x6420, R9.reuse ;  /* 0x0000642008047816 */ /* 0x141fe40000000009 */
[----:B------:R-:W-:Y:S02]  /*16d60*/  PRMT R5, R8, 0x7531, R9 ;  /* 0x0000753108057816 */ /* 0x000fe40000000009 */
[C-C-:B------:R-:W-:Y:S02]  /*16d70*/  PRMT R6, R10.reuse, 0x6420, R11.reuse ;  /* 0x000064200a067816 */ /* 0x140fe4000000000b */
[----:B------:R-:W-:Y:S02]  /*16d80*/  PRMT R7, R10, 0x7531, R11 ;  /* 0x000075310a077816 */ /* 0x000fe4000000000b */
[----:B------:R-:W0:Y:S04]  /*16d90*/  LDSM.16.MT88.4 R8, [R3+0xf400] ;  /* 0x00f400000308783b */ /* 0x000e280000004200 */
[----:B------:R2:W-:Y:S02]  /*16da0*/  STSM.16.M88.4 [R0+0x1000], R4 ;  /* 0x0010000400007844 */ /* 0x0005e40000000200 */
[----:B--2---:R-:W-:-:S05]  /*16db0*/  VIADD R4, R2, 0x2000 ;  /* 0x0000200002047836 */ /* 0x004fca0000000000 */
        /* <DEDUP_REMOVED lines=44> */
[C---:B--2---:R-:W-:Y:S02]  /*17080*/  VIADD R4, R2.reuse, 0x5000 ;  /* 0x0000500002047836 */ /* 0x044fe40000000000 */
[----:B------:R-:W-:-:S03]  /*17090*/  VIADD R2, R2, 0x6000 ;  /* 0x0000600002027836 */ /* 0x000fc60000000000 */
[-C--:B------:R-:W-:Y:S02]  /*170a0*/  LOP3.LUT R4, R4, R19.reuse, RZ, 0xfc, !PT ;  /* 0x0000001304047212 */ /* 0x080fe400078efcff */
[----:B------:R-:W-:-:S03]  /*170b0*/  LOP3.LUT R2, R2, R19, RZ, 0xfc, !PT ;  /* 0x0000001302027212 */ /* 0x000fc600078efcff */
[C---:B------:R-:W-:Y:S02]  /*170c0*/  IMAD.IADD R4, R17.reuse, 0x1, R4 ;  /* 0x0000000111047824 */ /* 0x040fe400078e0204 */
        /* <DEDUP_REMOVED lines=38> */
.L_x_7898:
[----:B0-----:R-:W0:Y:S01]  /*17330*/  S2R R0, SR_TID.X ;  /* 0x0000000000007919 */ /* 0x001e220000002100 */
[----:B--2---:R2:W-:Y:S01]  /*17340*/  SYNCS.ARRIVE.TRANS64.A1T0 RZ, [R20+URZ+0x2e850], RZ ;  /* 0x02e850ff14ff79a7 */ /* 0x0045e2000810003f */
[----:B------:R3:W5:Y:S01]  /*17350*/  LDL R6, [R1] ;  /* 0x0000000001067983 */ /* 0x0007620000100800 */
[----:B0-----:R-:W-:Y:S01]  /*17360*/  LOP3.LUT R0, R0, 0x7f, RZ, 0xc0, !PT ;  /* 0x0000007f00007812 */ /* 0x001fe200078ec0ff */
        /* <DEDUP_REMOVED lines=9> */
.L_x_7879:
[----:B------:R-:W2:Y:S01]  /*17400*/  S2R R2, SR_TID.X ;  /* 0x0000000000027919 */ /* 0x000ea20000002100 */
[----:B------:R-:W-:Y:S01]  /*17410*/  BSSY B0, `(.L_x_7900) ;  /* 0x0000011000007945 */ /* 0x000fe20003800000 */
[----:B--2---:R-:W-:-:S04]  /*17420*/  LOP3.LUT R2, R2, 0x7f, RZ, 0xc0, !PT ;  /* 0x0000007f02027812 */ /* 0x004fc800078ec0ff */
[----:B------:R-:W-:-:S13]  /*17430*/  ISETP.NE.AND P0, PT, R2, RZ, PT ;  /* 0x000000ff0200720c */ /* 0x000fda0003f05270 */
[----:B------:R-:W-:Y:S05]  /*17440*/  @P0 BRA `(.L_x_7901) ;  /* 0x0000000000340947 */ /* 0x000fea0003800000 */
[----:B------:R-:W2:Y:S01]  /*17450*/  S2R R3, SR_LANEID ;  /* 0x0000000000037919 */ /* 0x000ea20000000000 */
[----:B------:R-:W-:Y:S02]  /*17460*/  VOTEU.ANY UR4, UPT, PT ;  /* 0x0000000000047886 */ /* 0x000fe400038e0100 */
[----:B-1---5:R-:W2:Y:S08]  /*17470*/  FLO.U32 R0, UR4 ;  /* 0x0000000400007d00 */ /* 0x022eb000080e0000 */
        /* <DEDUP_REMOVED lines=10> */
.L_x_7901:
[----:B------:R-:W-:Y:S05]  /*17520*/  BSYNC B0 ;  /* 0x0000000000007941 */ /* 0x000fea0003800000 */
.L_x_7900:
[----:B------:R-:W-:-:S06]  /*17530*/  UISETP.NE.AND UP0, UPT, UR39, 0x3, UPT ;  /* 0x000000032700788c */ /* 0x000fcc000bf05270 */
[----:B------:R-:W-:-:S13]  /*17540*/  PLOP3.LUT P1, PT, PT, PT, UP0, 0x80, 0x0 ;  /* 0x000000000000781c */ /* 0x000fda0003f2f008 */
[----:B------:R-:W-:Y:S05]  /*17550*/  @!P1 BRA `(.L_x_7902) ;  /* 0x0000000000049947 */ /* 0x000fea0003800000 */
[----:B------:R-:W-:Y:S01]  /*17560*/  BPT.TRAP 0x1 ;  /* 0x000000040000795c */ /* 0x000fe20000300000 */
.L_x_7902:
[----:B------:R-:W3:Y:S04]  /*17570*/  LDL R3, [R1+0x4] ;  /* 0x0000040001037983 */ /* 0x000ee80000100800 */
[----:B------:R-:W4:Y:S01]  /*17580*/  LDL R2, [R1] ;  /* 0x0000000001027983 */ /* 0x000f220000100800 */
[----:B-12--5:R-:W-:Y:S01]  /*17590*/  IMAD.U32 R0, RZ, RZ, UR41 ;  /* 0x00000029ff007e24 */ /* 0x026fe2000f8e00ff */
[----:B------:R-:W-:Y:S04]  /*175a0*/  BSSY B0, `(.L_x_7903) ;  /* 0x0000007000007945 */ /* 0x000fe80003800000 */
[----:B------:R-:W-:-:S02]  /*175b0*/  ISETP.NE.AND P2, PT, R0, 0x3, PT ;  /* 0x000000030000780c */ /* 0x000fc40003f45270 */
[----:B---3--:R-:W-:-:S04]  /*175c0*/  LOP3.LUT R3, R3, 0x1, RZ, 0x3c, !PT ;  /* 0x0000000103037812 */ /* 0x008fc800078e3cff */
[----:B------:R-:W-:Y:S01]  /*175d0*/  SHF.L.U32 R3, R3, 0x1f, RZ ;  /* 0x0000001f03037819 */ /* 0x000fe200000006ff */
[----:B----4-:R-:W-:-:S04]  /*175e0*/  IMAD R16, R2, 0x8, R17 ;  /* 0x0000000802107824 */ /* 0x010fc800078e0211 */
[----:B------:R-:W1:Y:S02]  /*175f0*/  SYNCS.PHASECHK.TRANS64.TRYWAIT P1, [R16+URZ+0x2e870], R3 ;  /* 0x02e87003100075a7 */ /* 0x000e64000802017f */
[----:B-1----:R-:W-:Y:S05]  /*17600*/  @!P1 BRA `(.L_x_7904) ;  /* 0x0000002800109947 */ /* 0x002fea0003800000 */
.L_x_7964:
[----:B------:R-:W-:Y:S05]  /*17610*/  BSYNC B0 ;  /* 0x0000000000007941 */ /* 0x000fea0003800000 */
.L_x_7903:
[----:B------:R-:W-:Y:S05]  /*17620*/  @!P2 BRA `(.L_x_7905) ;  /* 0x000000000004a947 */ /* 0x000fea0003800000 */
[----:B------:R-:W-:Y:S01]  /*17630*/  BPT.TRAP 0x1 ;  /* 0x000000040000795c */ /* 0x000fe20000300000 */
.L_x_7905:
[----:B------:R-:W1:Y:S02]  /*17640*/  LDL R0, [R1+0x4] ;  /* 0x0000040001007983 */ /* 0x000e640000100800 */
[----:B-1----:R-:W-:-:S04]  /*17650*/  SHF.L.U32 R3, R0, 0x1f, RZ ;  /* 0x0000001f00037819 */ /* 0x002fc800000006ff */
[----:B------:R-:W1:Y:S02]  /*17660*/  SYNCS.PHASECHK.TRANS64.TRYWAIT P1, [R16+URZ+0x2e860], R3 ;  /* 0x02e86003100075a7 */ /* 0x000e64000802017f */
[----:B-1----:R-:W-:Y:S05]  /*17670*/  @!P1 BRA `(.L_x_7906) ;  /* 0x0000002800089947 */ /* 0x002fea0003800000 */
.L_x_7965:
[----:B------:R-:W2:Y:S04]  /*17680*/  LDL R18, [R1] ;  /* 0x0000000001127983 */ /* 0x000ea80000100800 */
[----:B------:R-:W3:Y:S01]  /*17690*/  LDL R12, [R1+0x24] ;  /* 0x00002400010c7983 */ /* 0x000ee20000100800 */
[----:B0-----:R-:W0:Y:S01]  /*176a0*/  S2R R9, SR_TID.X ;  /* 0x0000000000097919 */ /* 0x001e220000002100 */
[----:B------:R-:W-:Y:S05]  /*176b0*/  WARPSYNC.ALL ;  /* 0x0000000000007948 */ /* 0x000fea0003800000 */
[----:B------:R-:W-:Y:S01]  /*176c0*/  IMAD.MOV.U32 R13, RZ, RZ, 0x40 ;  /* 0x00000040ff0d7424 */ /* 0x000fe200078e00ff */
[----:B0-----:R-:W-:-:S04]  /*176d0*/  LOP3.LUT P1, RZ, R9, 0x4, RZ, 0xc0, !PT ;  /* 0x0000000409ff7812 */ /* 0x001fc8000782c0ff */
[----:B------:R-:W-:Y:S01]  /*176e0*/  SEL R13, R13, 0xffffffc0, !P1 ;  /* 0xffffffc00d0d7807 */ /* 0x000fe20004800000 */
[----:B--2---:R-:W-:-:S05]  /*176f0*/  IMAD R0, R18, 0x7000, RZ ;  /* 0x0000700012007824 */ /* 0x004fca00078e02ff */
[----:B------:R-:W-:-:S05]  /*17700*/  LOP3.LUT R2, R0, R19, RZ, 0xfc, !PT ;  /* 0x0000001300027212 */ /* 0x000fca00078efcff */
[----:B------:R-:W-:-:S05]  /*17710*/  IMAD.IADD R2, R17, 0x1, R2 ;  /* 0x0000000111027824 */ /* 0x000fca00078e0202 */
[----:B------:R-:W0:Y:S01]  /*17720*/  LDSM.16.MT88.4 R4, [R2+0xe400] ;  /* 0x00e400000204783b */ /* 0x000e220000004200 */
[----:B-1----:R-:W-:Y:S01]  /*17730*/  IMAD.IADD R3, R13, 0x1, R2 ;  /* 0x000000010d037824 */ /* 0x002fe200078e0202 */
[----:B---3--:R-:W-:Y:S02]  /*17740*/  IADD3 R0, R17, R0, R12 ;  /* 0x0000000011007210 */ /* 0x008fe40007ffe00c */
[C-C-:B0-----:R-:W-:Y:S02]  /*17750*/  PRMT R8, R4.reuse, 0x6420, R5.reuse ;  /* 0x0000642004087816 */ /* 0x141fe40000000005 */
        /* <DEDUP_REMOVED lines=90> */
.L_x_7907:
        /* <DEDUP_REMOVED lines=13> */
.L_x_7856:
[----:B------:R-:W-:Y:S05]  /*17dd0*/  BSYNC B7 ;  /* 0x0000000000077941 */ /* 0x000fea0003800000 */
.L_x_7854:
[----:B0--3--:R-:W2:Y:S02]  /*17de0*/  LDL R0, [R1+0x34] ;  /* 0x0000340001007983 */ /* 0x009ea40000100800 */
        /* <DEDUP_REMOVED lines=15> */
.L_x_7908:
[----:B------:R-:W0:Y:S01]  /*17ee0*/  S2R R2, SR_TID.X ;  /* 0x0000000000027919 */ /* 0x000e220000002100 */
[----:B------:R-:W-:Y:S01]  /*17ef0*/  ULDC UR4, c[0x0][0xc3c] ;  /* 0x00030f0000047ab9 */ /* 0x000fe20000000800 */
[----:B------:R-:W-:Y:S01]  /*17f00*/  IMAD.MOV.U32 R4, RZ, RZ, RZ ;  /* 0x000000ffff047224 */ /* 0x000fe200078e00ff */
        /* <DEDUP_REMOVED lines=8> */
[----:B0-----:R-:W-:-:S05]  /*17f90*/  @!P1 IMAD.WIDE R2, R5, 0x4, R2 ;  /* 0x0000000405029825 */ /* 0x001fca00078e0202 */
        /* <DEDUP_REMOVED lines=29> */
.L_x_7914:
        /* <DEDUP_REMOVED lines=14> */
.L_x_7913:
[----:B------:R-:W-:Y:S05]  /*18250*/  BSYNC B0 ;  /* 0x0000000000007941 */ /* 0x000fea0003800000 */
.L_x_7912:
        /* <DEDUP_REMOVED lines=21> */
.L_x_7910:
        /* <DEDUP_REMOVED lines=21> */
.L_x_7915:
        /* <DEDUP_REMOVED lines=63> */
.L_x_7911:
[----:B------:R2:W-:Y:S01]  /*188f0*/  STL [R1+0x10], R0 ;  /* 0x0000100001007387 */ /* 0x0005e20000100800 */
[----:B------:R-:W-:Y:S01]  /*18900*/  ULDC UR42, c[0x0][0xc3c] ;  /* 0x00030f00002a7ab9 */ /* 0x000fe20000000800 */
[----:B------:R-:W-:Y:S02]  /*18910*/  UMOV UR36, URZ ;  /* 0x0000003f00247c82 */ /* 0x000fe40008000000 */
[----:B------:R2:W-:Y:S03]  /*18920*/  STL [R1+0x14], RZ ;  /* 0x000014ff01007387 */ /* 0x0005e60000100800 */
.L_x_7916:
        /* <DEDUP_REMOVED lines=15> */
.L_x_7909:
[----:B------:R-:W-:Y:S02]  /*18a20*/  ULDC UR4, c[0x0][0xc3c] ;  /* 0x00030f0000047ab9 */ /* 0x000fe40000000800 */
[----:B------:R-:W-:-:S06]  /*18a30*/  UISETP.GE.AND UP0, UPT, UR42, UR4, UPT ;  /* 0x000000042a00728c */ /* 0x000fcc000bf06270 */
[----:B------:R-:W-:-:S13]  /*18a40*/  PLOP3.LUT P0, PT, PT, PT, UP0, 0x80, 0x0 ;  /* 0x000000000000781c */ /* 0x000fda0003f0f008 */
[----:B------:R-:W-:Y:S05]  /*18a50*/  @!P0 BRA `(.L_x_7917) ;  /* 0xffffffb8003c8947 */ /* 0x000fea000383ffff */
.L_x_7850:
        /* <DEDUP_REMOVED lines=12> */
.L_x_7966:
[----:B------:R-:W-:Y:S05]  /*18b20*/  BSYNC B0 ;  /* 0x0000000000007941 */ /* 0x000fea0003800000 */
.L_x_7918:
[----:B------:R-:W-:-:S03]  /*18b30*/  UMOV UR4, 0xffffffff ;  /* 0xffffffff00047882 */ /* 0x000fc60000000000 */
[----:B------:R-:W-:Y:S05]  /*18b40*/  BRA.DIV UR4, `(.L_x_7920) ;  /* 0x0000001204fc7947 */ /* 0x000fea000b800000 */
[----:B------:R-:W1:Y:S02]  /*18b50*/  S2R R2, SR_TID.X ;  /* 0x0000000000027919 */ /* 0x000e640000002100 */
[----:B-1----:R-:W-:-:S04]  /*18b60*/  SHF.R.U32.HI R2, RZ, 0x5, R2 ;  /* 0x00000005ff027819 */ /* 0x002fc80000011602 */
[----:B------:R-:W-:-:S05]  /*18b70*/  LOP3.LUT R2, R2, 0x3, RZ, 0xc0, !PT ;  /* 0x0000000302027812 */ /* 0x000fca00078ec0ff */
[----:B------:R1:W2:Y:S02]  /*18b80*/  SHFL.IDX PT, R14, R2, RZ, 0x1f ;  /* 0x00001fff020e7589 */ /* 0x0002a400000e0000 */
.L_x_7969:
[----:B--2---:R-:W-:Y:S01]  /*18b90*/  ISETP.NE.AND P0, PT, R14, RZ, PT ;  /* 0x000000ff0e00720c */ /* 0x004fe20003f05270 */
[----:B------:R-:W-:-:S12]  /*18ba0*/  BSSY B0, `(.L_x_7921) ;  /* 0x000002e000007945 */ /* 0x000fd80003800000 */
[----:B------:R-:W-:Y:S05]  /*18bb0*/  @P0 BRA `(.L_x_7922) ;  /* 0x0000000000b00947 */ /* 0x000fea0003800000 */
[----:B------:R-:W-:-:S03]  /*18bc0*/  UMOV UR4, 0xffffffff ;  /* 0xffffffff00047882 */ /* 0x000fc60000000000 */
[----:B------:R-:W-:Y:S05]  /*18bd0*/  BRA.DIV UR4, `(.L_x_7923) ;  /* 0x00000016040c7947 */ /* 0x000fea000b800000 */
[----:B------:R-:W-:-:S13]  /*18be0*/  ELECT P6, URZ, PT ;  /* 0x00000000003f782f */ /* 0x000fda00038c0000 */
.L_x_7972:
[----:B------:R-:W-:Y:S05]  /*18bf0*/  @!P6 BRA `(.L_x_7922) ;  /* 0x0000000000a0e947 */ /* 0x000fea0003800000 */
[----:B------:R-:W-:-:S06]  /*18c00*/  ULOP3.LUT UR4, UR38, 0x2, URZ, 0xfc, !UPT ;  /* 0x0000000226047892 */ /* 0x000fcc000f8efc3f */
[----:B-1----:R-:W-:-:S05]  /*18c10*/  IMAD.U32 R2, RZ, RZ, UR4 ;  /* 0x00000004ff027e24 */ /* 0x002fca000f8e00ff */
[----:B------:R-:W-:-:S13]  /*18c20*/  ISETP.NE.AND P0, PT, R2, 0x3, PT ;  /* 0x000000030200780c */ /* 0x000fda0003f05270 */
[----:B------:R-:W-:Y:S05]  /*18c30*/  @!P0 BRA `(.L_x_7924) ;  /* 0x0000000000048947 */ /* 0x000fea0003800000 */
[----:B------:R-:W-:Y:S01]  /*18c40*/  BPT.TRAP 0x1 ;  /* 0x000000040000795c */ /* 0x000fe20000300000 */
.L_x_7924:
        /* <DEDUP_REMOVED lines=14> */
.L_x_7973:
[----:B------:R-:W1:Y:S02]  /*18d30*/  SYNCS.PHASECHK.TRANS64.TRYWAIT P1, [R7+URZ], R2 ;  /* 0x00000002070075a7 */ /* 0x000e64000802017f */
[----:B-1----:R-:W-:Y:S05]  /*18d40*/  @!P1 BRA `(.L_x_7926) ;  /* 0x0000001000e49947 */ /* 0x002fea0003800000 */
.L_x_7974:
[----:B------:R-:W-:Y:S05]  /*18d50*/  @!P0 BRA `(.L_x_7927) ;  /* 0x0000000000048947 */ /* 0x000fea0003800000 */
[----:B------:R-:W-:Y:S01]  /*18d60*/  BPT.TRAP 0x1 ;  /* 0x000000040000795c */ /* 0x000fe20000300000 */
.L_x_7927:
[----:B------:R-:W2:Y:S02]  /*18d70*/  LDL.LU R4, [R1] ;  /* 0x0000000001047983 */ /* 0x000ea40000300800 */
[----:B--2---:R-:W-:-:S04]  /*18d80*/  IMAD R4, R4, 0x8, R0 ;  /* 0x0000000804047824 */ /* 0x004fc800078e0200 */
[----:B------:R-:W2:Y:S02]  /*18d90*/  SYNCS.PHASECHK.TRANS64.TRYWAIT P1, [R4+URZ+0x2e860], R5 ;  /* 0x02e86005040075a7 */ /* 0x000ea4000802017f */
[----:B--2---:R-:W-:Y:S05]  /*18da0*/  @!P1 BRA `(.L_x_7928) ;  /* 0x0000001000e09947 */ /* 0x004fea0003800000 */
.L_x_7975:
[----:B------:R-:W-:Y:S05]  /*18db0*/  @!P0 BRA `(.L_x_7929) ;  /* 0x0000000000048947 */ /* 0x000fea0003800000 */
[----:B------:R-:W-:Y:S01]  /*18dc0*/  BPT.TRAP 0x1 ;  /* 0x000000040000795c */ /* 0x000fe20000300000 */
.L_x_7929:
[----:B------:R-:W-:-:S04]  /*18dd0*/  IMAD R3, R3, 0x8, R0 ;  /* 0x0000000803037824 */ /* 0x000fc800078e0200 */
[----:B------:R-:W3:Y:S02]  /*18de0*/  SYNCS.PHASECHK.TRANS64.TRYWAIT P1, [R3+URZ+0x2e860], R2 ;  /* 0x02e86002030075a7 */ /* 0x000ee4000802017f */
[----:B---3--:R-:W-:Y:S05]  /*18df0*/  @!P1 BRA `(.L_x_7930) ;  /* 0x0000001000e09947 */ /* 0x008fea0003800000 */
.L_x_7976:
[----:B------:R-:W-:Y:S05]  /*18e00*/  @!P0 BRA `(.L_x_7931) ;  /* 0x0000000000048947 */ /* 0x000fea0003800000 */
[----:B------:R-:W-:Y:S01]  /*18e10*/  BPT.TRAP 0x1 ;  /* 0x000000040000795c */ /* 0x000fe20000300000 */
.L_x_7931:
[----:B------:R-:W4:Y:S02]  /*18e20*/  SYNCS.PHASECHK.TRANS64.TRYWAIT P0, [R4+URZ+0x2e880], R5 ;  /* 0x02e88005040075a7 */ /* 0x000f24000800017f */
[----:B----4-:R-:W-:Y:S05]  /*18e30*/  @!P0 BRA `(.L_x_7932) ;  /* 0x0000001000e48947 */ /* 0x010fea0003800000 */
.L_x_7933:
[----:B------:R0:W0:Y:S02]  /*18e40*/  SYNCS.PHASECHK.TRANS64.TRYWAIT P0, [R3+URZ+0x2e880], R2 ;  /* 0x02e88002030075a7 */ /* 0x000024000800017f */
[----:B0-----:R-:W-:Y:S05]  /*18e50*/  @!P0 NANOSLEEP.SYNCS 0x989680 ;  /* 0x009896800000895d */ /* 0x001fea0003900000 */
[----:B------:R-:W0:Y:S02]  /*18e60*/  @!P0 SYNCS.PHASECHK.TRANS64 P0, [R3+URZ+0x2e880], R2 ;  /* 0x02e88002030085a7 */ /* 0x000e24000800007f */
[----:B0-----:R-:W-:Y:S05]  /*18e70*/  @!P0 BRA `(.L_x_7933) ;  /* 0xfffffffc00f08947 */ /* 0x001fea000383ffff */
.L_x_7922:
[----:B------:R-:W-:Y:S05]  /*18e80*/  BSYNC B0 ;  /* 0x0000000000007941 */ /* 0x000fea0003800000 */
.L_x_7921:
[----:B------:R-:W-:Y:S05]  /*18e90*/  EXIT ;  /* 0x000000000000794d */ /* 0x000fea0003800000 */
.L_x_7789:
[----:B0-----:R-:W-:-:S04]  /*18ea0*/  IMAD.U32 R3, RZ, RZ, UR41 ;  /* 0x00000029ff037e24 */ /* 0x001fc8000f8e00ff */
[----:B------:R0:W1:Y:S03]  /*18eb0*/  SYNCS.PHASECHK.TRANS64.TRYWAIT P1, [R3+URZ+0x2e800], R6 ;  /* 0x02e80006030075a7 */ /* 0x000066000802017f */
[----:B-1----:R-:W-:Y:S05]  /*18ec0*/  @!P1 NANOSLEEP.SYNCS 0x989680 ;  /* 0x009896800000995d */ /* 0x002fea0003900000 */
[----:B------:R-:W1:Y:S02]  /*18ed0*/  @!P1 SYNCS.PHASECHK.TRANS64 P1, [R3+URZ+0x2e800], R6 ;  /* 0x02e80006030095a7 */ /* 0x000e64000802007f */
[----:B-1----:R-:W-:Y:S05]  /*18ee0*/  @!P1 BRA `(.L_x_7789) ;  /* 0xfffffffc00ec9947 */ /* 0x002fea000383ffff */
[----:B------:R-:W-:Y:S05]  /*18ef0*/  BRA `(.L_x_7934) ;  /* 0xfffffe8c002c7947 */ /* 0x000fea000383ffff */
.L_x_7793:
[----:B-1----:R1:W2:Y:S02]  /*18f00*/  SYNCS.PHASECHK.TRANS64.TRYWAIT P1, [R2+URZ+0x2e830], R3 ;  /* 0x02e83003020075a7 */ /* 0x0022a4000802017f */
[----:B--2---:R-:W-:Y:S05]  /*18f10*/  @!P1 NANOSLEEP.SYNCS 0x989680 ;  /* 0x009896800000995d */ /* 0x004fea0003900000 */
[----:B------:R-:W2:Y:S02]  /*18f20*/  @!P1 SYNCS.PHASECHK.TRANS64 P1, [R2+URZ+0x2e830], R3 ;  /* 0x02e83003020095a7 */ /* 0x000ea4000802007f */
[----:B--2---:R-:W-:Y:S05]  /*18f30*/  @!P1 BRA `(.L_x_7793) ;  /* 0xfffffffc00f09947 */ /* 0x004fea000383ffff */
[----:B------:R-:W-:Y:S05]  /*18f40*/  BRA `(.L_x_7792) ;  /* 0xfffffe8c00487947 */ /* 0x000fea000383ffff */
.L_x_7798:
[----:B-1----:R-:W-:-:S04]  /*18f50*/  IMAD.U32 R8, RZ, RZ, UR6 ;  /* 0x00000006ff087e24 */ /* 0x002fc8000f8e00ff */
[----:B------:R1:W2:Y:S03]  /*18f60*/  SYNCS.PHASECHK.TRANS64.TRYWAIT P3, [R8+URZ+0x2e830], R7 ;  /* 0x02e83007080075a7 */ /* 0x0002a6000806017f */
[----:B--2---:R-:W-:Y:S05]  /*18f70*/  @!P3 NANOSLEEP.SYNCS 0x989680 ;  /* 0x009896800000b95d */ /* 0x004fea0003900000 */
[----:B------:R-:W2:Y:S02]  /*18f80*/  @!P3 SYNCS.PHASECHK.TRANS64 P3, [R8+URZ+0x2e830], R7 ;  /* 0x02e830070800b5a7 */ /* 0x000ea4000806007f */
[----:B--2---:R-:W-:Y:S05]  /*18f90*/  @!P3 BRA `(.L_x_7798) ;  /* 0xfffffffc00ecb947 */ /* 0x004fea000383ffff */
[----:B------:R-:W-:Y:S05]  /*18fa0*/  BRA `(.L_x_7795) ;  /* 0xfffffed800947947 */ /* 0x000fea000383ffff */
.L_x_7802:
[----:B-1----:R-:W-:-:S04]  /*18fb0*/  IMAD.U32 R8, RZ, RZ, UR6 ;  /* 0x00000006ff087e24 */ /* 0x002fc8000f8e00ff */
[----:B------:R1:W2:Y:S03]  /*18fc0*/  SYNCS.PHASECHK.TRANS64.TRYWAIT P3, [R8+URZ+0x2e850], R7 ;  /* 0x02e85007080075a7 */ /* 0x0002a6000806017f */
[----:B--2---:R-:W-:Y:S05]  /*18fd0*/  @!P3 NANOSLEEP.SYNCS 0x989680 ;  /* 0x009896800000b95d */ /* 0x004fea0003900000 */
[----:B------:R-:W2:Y:S02]  /*18fe0*/  @!P3 SYNCS.PHASECHK.TRANS64 P3, [R8+URZ+0x2e850], R7 ;  /* 0x02e850070800b5a7 */ /* 0x000ea4000806007f */
[----:B--2---:R-:W-:Y:S05]  /*18ff0*/  @!P3 BRA `(.L_x_7802) ;  /* 0xfffffffc00ecb947 */ /* 0x004fea000383ffff */
[----:B------:R-:W-:Y:S05]  /*19000*/  BRA `(.L_x_7799) ;  /* 0xfffffee400907947 */ /* 0x000fea000383ffff */
.L_x_7809:
[----:B-1----:R-:W-:-:S04]  /*19010*/  IMAD.U32 R8, RZ, RZ, UR6 ;  /* 0x00000006ff087e24 */ /* 0x002fc8000f8e00ff */
[----:B------:R1:W2:Y:S03]  /*19020*/  SYNCS.PHASECHK.TRANS64.TRYWAIT P2, [R8+URZ+0x2e830], R7 ;  /* 0x02e83007080075a7 */ /* 0x0002a6000804017f */
[----:B--2---:R-:W-:Y:S05]  /*19030*/  @!P2 NANOSLEEP.SYNCS 0x989680 ;  /* 0x009896800000a95d */ /* 0x004fea0003900000 */
[----:B------:R-:W2:Y:S02]  /*19040*/  @!P2 SYNCS.PHASECHK.TRANS64 P2, [R8+URZ+0x2e830], R7 ;  /* 0x02e830070800a5a7 */ /* 0x000ea4000804007f */
[----:B--2---:R-:W-:Y:S05]  /*19050*/  @!P2 BRA `(.L_x_7809) ;  /* 0xfffffffc00eca947 */ /* 0x004fea000383ffff */
[----:B------:R-:W-:Y:S05]  /*19060*/  BRA `(.L_x_7806) ;  /* 0xffffff2c00687947 */ /* 0x000fea000383ffff */
.L_x_7813:
[----:B-1----:R-:W-:-:S04]  /*19070*/  IMAD.U32 R8, RZ, RZ, UR6 ;  /* 0x00000006ff087e24 */ /* 0x002fc8000f8e00ff */
[----:B------:R1:W2:Y:S03]  /*19080*/  SYNCS.PHASECHK.TRANS64.TRYWAIT P2, [R8+URZ+0x2e850], R7 ;  /* 0x02e85007080075a7 */ /* 0x0002a6000804017f */
[----:B--2---:R-:W-:Y:S05]  /*19090*/  @!P2 NANOSLEEP.SYNCS 0x989680 ;  /* 0x009896800000a95d */ /* 0x004fea0003900000 */
[----:B------:R-:W2:Y:S02]  /*190a0*/  @!P2 SYNCS.PHASECHK.TRANS64 P2, [R8+URZ+0x2e850], R7 ;  /* 0x02e850070800a5a7 */ /* 0x000ea4000804007f */
[----:B--2---:R-:W-:Y:S05]  /*190b0*/  @!P2 BRA `(.L_x_7813) ;  /* 0xfffffffc00eca947 */ /* 0x004fea000383ffff */
[----:B------:R-:W-:Y:S05]  /*190c0*/  BRA `(.L_x_7810) ;  /* 0xffffff3800587947 */ /* 0x000fea000383ffff */
.L_x_7819:
[----:B-1----:R-:W-:-:S04]  /*190d0*/  IMAD.U32 R5, RZ, RZ, UR4 ;  /* 0x00000004ff057e24 */ /* 0x002fc8000f8e00ff */
[----:B------:R1:W2:Y:S03]  /*190e0*/  SYNCS.PHASECHK.TRANS64.TRYWAIT P1, [R5+URZ+0x2e850], R0 ;  /* 0x02e85000050075a7 */ /* 0x0002a6000802017f */
[----:B--2---:R-:W-:Y:S05]  /*190f0*/  @!P1 NANOSLEEP.SYNCS 0x989680 ;  /* 0x009896800000995d */ /* 0x004fea0003900000 */
[----:B------:R-:W2:Y:S02]  /*19100*/  @!P1 SYNCS.PHASECHK.TRANS64 P1, [R5+URZ+0x2e850], R0 ;  /* 0x02e85000050095a7 */ /* 0x000ea4000802007f */
[----:B--2---:R-:W-:Y:S05]  /*19110*/  @!P1 BRA `(.L_x_7819) ;  /* 0xfffffffc00ec9947 */ /* 0x004fea000383ffff */
[----:B------:R-:W-:Y:S05]  /*19120*/  BRA `(.L_x_7818) ;  /* 0xffffff7000187947 */ /* 0x000fea000383ffff */
.L_x_7865:
[----:B------:R-:W-:Y:S02]  /*19130*/  IMAD.MOV.U32 R13, RZ, RZ, R0 ;  /* 0x000000ffff0d7224 */ /* 0x000fe400078e0000 */
[----:B------:R-:W-:Y:S02]  /*19140*/  IMAD.MOV.U32 R12, RZ, RZ, RZ ;  /* 0x000000ffff0c7224 */ /* 0x000fe400078e00ff */
[----:B------:R-:W-:Y:S02]  /*19150*/  IMAD.MOV.U32 R11, RZ, RZ, 0x1f ;  /* 0x0000001fff0b7424 */ /* 0x000fe400078e00ff */
[----:B------:R-:W-:-:S07]  /*19160*/  IMAD.MOV.U32 R15, RZ, RZ, -0x1 ;  /* 0xffffffffff0f7424 */ /* 0x000fce00078e00ff */
[----:B-12---:R-:W-:Y:S05]  /*19170*/  WARPSYNC.COLLECTIVE R15, `(.L_x_7935) ;  /* 0x000000000f087348 */ /* 0x006fea0003c00000 */
[----:B------:R0:W3:Y:S02]  /*19180*/  SHFL.IDX P6, R14, R13, R12, R11 ;  /* 0x0000000c0d0e7389 */ /* 0x0000e400000c000b */
[----:B0123--:R-:W-:Y:S01]  /*19190*/  ENDCOLLECTIVE ;  /* 0x000000000000791b */ /* 0x00ffe20003800000 */
.L_x_7935:
[----:B------:R-:W-:Y:S05]  /*191a0*/  BRA `(.L_x_7936) ;  /* 0xffffffc000187947 */ /* 0x000fea000383ffff */
.L_x_7867:
[----:B------:R-:W-:Y:S01]  /*191b0*/  BSSY B0, `(.L_x_7937) ;  /* 0x0000006000007945 */ /* 0x000fe20003800000 */
[----:B------:R-:W-:-:S07]  /*191c0*/  IMAD.MOV.U32 R15, RZ, RZ, -0x1 ;  /* 0xffffffffff0f7424 */ /* 0x000fce00078e00ff */
[----:B-12---:R-:W-:Y:S05]  /*191d0*/  WARPSYNC.COLLECTIVE R15, `(.L_x_7938) ;  /* 0x000000000f0c7348 */ /* 0x006fea0003c00000 */
[----:B------:R-:W-:Y:S02]  /*191e0*/  ELECT P6, UR62, PT ;  /* 0x00000000003e782f */ /* 0x000fe400038c0000 */
[----:B------:R-:W-:Y:S01]  /*191f0*/  MOV R14, UR62 ;  /* 0x0000003e000e7c02 */ /* 0x000fe20008000f00 */
[----:B-12---:R-:W-:Y:S10]  /*19200*/  ENDCOLLECTIVE ;  /* 0x000000000000791b */ /* 0x006ff40003800000 */
.L_x_7938:
[----:B------:R-:W-:Y:S05]  /*19210*/  BSYNC B0 ;  /* 0x0000000000007941 */ /* 0x000fea0003800000 */
.L_x_7937:
[----:B------:R-:W-:Y:S05]  /*19220*/  BRA `(.L_x_7939) ;  /* 0xffffffc0001c7947 */ /* 0x000fea000383ffff */
.L_x_7869:
[----:B0-----:R0:W2:Y:S02]  /*19230*/  SYNCS.PHASECHK.TRANS64.TRYWAIT P0, [R4+URZ+0x2e880], R3 ;  /* 0x02e88003040075a7 */ /* 0x0010a4000800017f */
[----:B--2---:R-:W-:Y:S05]  /*19240*/  @!P0 NANOSLEEP.SYNCS 0x989680 ;  /* 0x009896800000895d */ /* 0x004fea0003900000 */
[----:B------:R-:W2:Y:S02]  /*19250*/  @!P0 SYNCS.PHASECHK.TRANS64 P0, [R4+URZ+0x2e880], R3 ;  /* 0x02e88003040085a7 */ /* 0x000ea4000800007f */
[----:B--2---:R-:W-:Y:S05]  /*19260*/  @!P0 BRA `(.L_x_7869) ;  /* 0xfffffffc00f08947 */ /* 0x004fea000383ffff */
[----:B------:R-:W-:Y:S05]  /*19270*/  BRA `(.L_x_7940) ;  /* 0xffffffc000807947 */ /* 0x000fea000383ffff */
.L_x_7871:
[----:B--2---:R2:W3:Y:S02]  /*19280*/  SYNCS.PHASECHK.TRANS64.TRYWAIT P0, [R4+URZ+0x2e840], R3 ;  /* 0x02e84003040075a7 */ /* 0x0044e4000800017f */
[----:B---3--:R-:W-:Y:S05]  /*19290*/  @!P0 NANOSLEEP.SYNCS 0x989680 ;  /* 0x009896800000895d */ /* 0x008fea0003900000 */
[----:B------:R-:W3:Y:S02]  /*192a0*/  @!P0 SYNCS.PHASECHK.TRANS64 P0, [R4+URZ+0x2e840], R3 ;  /* 0x02e84003040085a7 */ /* 0x000ee4000800007f */
[----:B---3--:R-:W-:Y:S05]  /*192b0*/  @!P0 BRA `(.L_x_7871) ;  /* 0xfffffffc00f08947 */ /* 0x008fea000383ffff */
[----:B------:R-:W-:Y:S05]  /*192c0*/  BRA `(.L_x_7941) ;  /* 0xffffffc000d47947 */ /* 0x000fea000383ffff */
.L_x_7875:
        /* <DEDUP_REMOVED lines=11> */
.L_x_7942:
[----:B------:R-:W-:Y:S02]  /*19380*/  VIADD R8, R4, 0x60 ;  /* 0x0000006004087836 */ /* 0x000fe40000000000 */
[----:B------:R-:W-:Y:S02]  /*19390*/  IMAD.MOV.U32 R13, RZ, RZ, R2 ;  /* 0x000000ffff0d7224 */ /* 0x000fe400078e0002 */
[----:B------:R-:W-:Y:S02]  /*193a0*/  IMAD R3, R6, R5, RZ ;  /* 0x0000000506037224 */ /* 0x000fe400078e02ff */
[----:B------:R-:W-:-:S07]  /*193b0*/  IMAD.MOV.U32 R6, RZ, RZ, R14 ;  /* 0x000000ffff067224 */ /* 0x000fce00078e000e */
[----:B------:R-:W-:Y:S05]  /*193c0*/  WARPSYNC.COLLECTIVE R15, `(.L_x_7943) ;  /* 0x000000000f087348 */ /* 0x000fea0003c00000 */
[----:B------:R0:W1:Y:S02]  /*193d0*/  SHFL.IDX P6, R14, R13, R12, R11 ;  /* 0x0000000c0d0e7389 */ /* 0x00006400000c000b */
[----:B01----:R-:W-:Y:S01]  /*193e0*/  ENDCOLLECTIVE ;  /* 0x000000000000791b */ /* 0x003fe20003800000 */
.L_x_7943:
[----:B------:R-:W-:Y:S01]  /*193f0*/  ISETP.GE.AND P1, PT, R4, R3, PT ;  /* 0x000000030400720c */ /* 0x000fe20003f26270 */
[----:B------:R-:W-:Y:S02]  /*19400*/  IMAD.MOV.U32 R13, RZ, RZ, R0 ;  /* 0x000000ffff0d7224 */ /* 0x000fe400078e0000 */
[----:B------:R-:W-:Y:S02]  /*19410*/  IMAD.MOV.U32 R12, RZ, RZ, 0x1 ;  /* 0x00000001ff0c7424 */ /* 0x000fe400078e00ff */
[----:B------:R-:W-:-:S08]  /*19420*/  IMAD.MOV.U32 R5, RZ, RZ, R14 ;  /* 0x000000ffff057224 */ /* 0x000fd000078e000e */
[----:B------:R-:W-:Y:S05]  /*19430*/  WARPSYNC.COLLECTIVE R15, `(.L_x_7944) ;  /* 0x000000000f087348 */ /* 0x000fea0003c00000 */
[----:B------:R0:W1:Y:S02]  /*19440*/  SHFL.IDX P6, R14, R13, R12, R11 ;  /* 0x0000000c0d0e7389 */ /* 0x00006400000c000b */
[----:B01----:R-:W-:Y:S01]  /*19450*/  ENDCOLLECTIVE ;  /* 0x000000000000791b */ /* 0x003fe20003800000 */
.L_x_7944:
[----:B------:R-:W-:-:S05]  /*19460*/  @!P1 IADD3 R5, P2, R10, R5, RZ ;  /* 0x000000050a059210 */ /* 0x000fca0007f5e0ff */
[----:B------:R-:W-:-:S04]  /*19470*/  @!P1 IMAD.X R6, RZ, RZ, R6, P2 ;  /* 0x000000ffff069224 */ /* 0x000fc800010e0606 */
        /* <DEDUP_REMOVED lines=13> */
.L_x_7945:
[----:B------:R-:W-:Y:S02]  /*19550*/  IMAD.MOV.U32 R13, RZ, RZ, R0 ;  /* 0x000000ffff0d7224 */ /* 0x000fe400078e0000 */
[----:B------:R-:W-:Y:S02]  /*19560*/  IMAD.MOV.U32 R12, RZ, RZ, 0x2 ;  /* 0x00000002ff0c7424 */ /* 0x000fe400078e00ff */
[----:B------:R-:W-:-:S07]  /*19570*/  IMAD.MOV.U32 R6, RZ, RZ, R14 ;  /* 0x000000ffff067224 */ /* 0x000fce00078e000e */
[----:B------:R-:W-:Y:S05]  /*19580*/  WARPSYNC.COLLECTIVE R15, `(.L_x_7946) ;  /* 0x000000000f087348 */ /* 0x000fea0003c00000 */
[----:B------:R0:W1:Y:S02]  /*19590*/  SHFL.IDX P6, R14, R13, R12, R11 ;  /* 0x0000000c0d0e7389 */ /* 0x00006400000c000b */
[----:B01----:R-:W-:Y:S01]  /*195a0*/  ENDCOLLECTIVE ;  /* 0x000000000000791b */ /* 0x003fe20003800000 */
.L_x_7946:
        /* <DEDUP_REMOVED lines=14> */
.L_x_7947:
[----:B------:R-:W-:Y:S02]  /*19690*/  IMAD.MOV.U32 R13, RZ, RZ, R0 ;  /* 0x000000ffff0d7224 */ /* 0x000fe400078e0000 */
[----:B------:R-:W-:Y:S02]  /*196a0*/  IMAD.MOV.U32 R12, RZ, RZ, 0x3 ;  /* 0x00000003ff0c7424 */ /* 0x000fe400078e00ff */
[----:B------:R-:W-:-:S07]  /*196b0*/  IMAD.MOV.U32 R6, RZ, RZ, R14 ;  /* 0x000000ffff067224 */ /* 0x000fce00078e000e */
[----:B------:R-:W-:Y:S05]  /*196c0*/  WARPSYNC.COLLECTIVE R15, `(.L_x_7948) ;  /* 0x000000000f087348 */ /* 0x000fea0003c00000 */
[----:B------:R0:W1:Y:S02]  /*196d0*/  SHFL.IDX P6, R14, R13, R12, R11 ;  /* 0x0000000c0d0e7389 */ /* 0x00006400000c000b */
[----:B01----:R-:W-:Y:S01]  /*196e0*/  ENDCOLLECTIVE ;  /* 0x000000000000791b */ /* 0x003fe20003800000 */
.L_x_7948:
        /* <DEDUP_REMOVED lines=14> */
.L_x_7949:
[----:B------:R-:W-:Y:S02]  /*197d0*/  IMAD.MOV.U32 R13, RZ, RZ, R0 ;  /* 0x000000ffff0d7224 */ /* 0x000fe400078e0000 */
[----:B------:R-:W-:Y:S02]  /*197e0*/  IMAD.MOV.U32 R12, RZ, RZ, 0x4 ;  /* 0x00000004ff0c7424 */ /* 0x000fe400078e00ff */
[----:B------:R-:W-:-:S07]  /*197f0*/  IMAD.MOV.U32 R6, RZ, RZ, R14 ;  /* 0x000000ffff067224 */ /* 0x000fce00078e000e */
[----:B------:R-:W-:Y:S05]  /*19800*/  WARPSYNC.COLLECTIVE R15, `(.L_x_7950) ;  /* 0x000000000f087348 */ /* 0x000fea0003c00000 */
[----:B------:R0:W1:Y:S02]  /*19810*/  SHFL.IDX P6, R14, R13, R12, R11 ;  /* 0x0000000c0d0e7389 */ /* 0x00006400000c000b */
[----:B01----:R-:W-:Y:S01]  /*19820*/  ENDCOLLECTIVE ;  /* 0x000000000000791b */ /* 0x003fe20003800000 */
.L_x_7950:
        /* <DEDUP_REMOVED lines=14> */
.L_x_7951:
[----:B------:R-:W-:Y:S02]  /*19910*/  IMAD.MOV.U32 R13, RZ, RZ, R0 ;  /* 0x000000ffff0d7224 */ /* 0x000fe400078e0000 */
[----:B------:R-:W-:Y:S02]  /*19920*/  IMAD.MOV.U32 R12, RZ, RZ, 0x5 ;  /* 0x00000005ff0c7424 */ /* 0x000fe400078e00ff */
[----:B------:R-:W-:-:S07]  /*19930*/  IMAD.MOV.U32 R6, RZ, RZ, R14 ;  /* 0x000000ffff067224 */ /* 0x000fce00078e000e */
[----:B------:R-:W-:Y:S05]  /*19940*/  WARPSYNC.COLLECTIVE R15, `(.L_x_7952) ;  /* 0x000000000f087348 */ /* 0x000fea0003c00000 */
[----:B------:R0:W1:Y:S02]  /*19950*/  SHFL.IDX P6, R14, R13, R12, R11 ;  /* 0x0000000c0d0e7389 */ /* 0x00006400000c000b */
[----:B01----:R-:W-:Y:S01]  /*19960*/  ENDCOLLECTIVE ;  /* 0x000000000000791b */ /* 0x003fe20003800000 */
.L_x_7952:
        /* <DEDUP_REMOVED lines=14> */
.L_x_7953:
[----:B------:R-:W-:Y:S02]  /*19a50*/  IMAD.MOV.U32 R13, RZ, RZ, R0 ;  /* 0x000000ffff0d7224 */ /* 0x000fe400078e0000 */
[----:B------:R-:W-:Y:S02]  /*19a60*/  IMAD.MOV.U32 R12, RZ, RZ, 0x6 ;  /* 0x00000006ff0c7424 */ /* 0x000fe400078e00ff */
[----:B------:R-:W-:-:S07]  /*19a70*/  IMAD.MOV.U32 R6, RZ, RZ, R14 ;  /* 0x000000ffff067224 */ /* 0x000fce00078e000e */
[----:B------:R-:W-:Y:S05]  /*19a80*/  WARPSYNC.COLLECTIVE R15, `(.L_x_7954) ;  /* 0x000000000f087348 */ /* 0x000fea0003c00000 */
[----:B------:R0:W1:Y:S02]  /*19a90*/  SHFL.IDX P6, R14, R13, R12, R11 ;  /* 0x0000000c0d0e7389 */ /* 0x00006400000c000b */
[----:B01----:R-:W-:Y:S01]  /*19aa0*/  ENDCOLLECTIVE ;  /* 0x000000000000791b */ /* 0x003fe20003800000 */
.L_x_7954:
        /* <DEDUP_REMOVED lines=13> */
.L_x_7955:
[----:B------:R-:W-:Y:S02]  /*19b80*/  IMAD.MOV.U32 R13, RZ, RZ, R0 ;  /* 0x000000ffff0d7224 */ /* 0x000fe400078e0000 */
[----:B------:R-:W-:Y:S02]  /*19b90*/  IMAD.MOV.U32 R12, RZ, RZ, 0x7 ;  /* 0x00000007ff0c7424 */ /* 0x000fe400078e00ff */
[----:B------:R-:W-:-:S07]  /*19ba0*/  IMAD.MOV.U32 R6, RZ, RZ, R14 ;  /* 0x000000ffff067224 */ /* 0x000fce00078e000e */
[----:B------:R-:W-:Y:S05]  /*19bb0*/  WARPSYNC.COLLECTIVE R15, `(.L_x_7956) ;  /* 0x000000000f087348 */ /* 0x000fea0003c00000 */
[----:B------:R0:W1:Y:S02]  /*19bc0*/  SHFL.IDX P6, R14, R13, R12, R11 ;  /* 0x0000000c0d0e7389 */ /* 0x00006400000c000b */
[----:B01----:R-:W-:Y:S01]  /*19bd0*/  ENDCOLLECTIVE ;  /* 0x000000000000791b */ /* 0x003fe20003800000 */
.L_x_7956:
        /* <DEDUP_REMOVED lines=12> */
.L_x_7957:
[----:B------:R-:W-:Y:S01]  /*19ca0*/  IMAD.MOV.U32 R2, RZ, RZ, R14 ;  /* 0x000000ffff027224 */ /* 0x000fe200078e000e */
[----:B------:R-:W-:Y:S06]  /*19cb0*/  BRA `(.L_x_7958) ;  /* 0xffffffc4001c7947 */ /* 0x000fec000383ffff */
.L_x_7878:
[----:B-1----:R1:W2:Y:S02]  /*19cc0*/  SYNCS.PHASECHK.TRANS64.TRYWAIT P0, [R17+URZ+0x2e820], R0 ;  /* 0x02e82000110075a7 */ /* 0x0022a4000800017f */
[----:B--2---:R-:W-:Y:S05]  /*19cd0*/  @!P0 NANOSLEEP.SYNCS 0x989680 ;  /* 0x009896800000895d */ /* 0x004fea0003900000 */
[----:B------:R-:W2:Y:S02]  /*19ce0*/  @!P0 SYNCS.PHASECHK.TRANS64 P0, [R17+URZ+0x2e820], R0 ;  /* 0x02e82000110085a7 */ /* 0x000ea4000800007f */
[----:B--2---:R-:W-:Y:S05]  /*19cf0*/  @!P0 BRA `(.L_x_7878) ;  /* 0xfffffffc00f08947 */ /* 0x004fea000383ffff */
[----:B------:R-:W-:Y:S05]  /*19d00*/  BRA `(.L_x_7959) ;  /* 0xffffffc400787947 */ /* 0x000fea000383ffff */
.L_x_7884:
[----:B--2---:R2:W3:Y:S02]  /*19d10*/  SYNCS.PHASECHK.TRANS64.TRYWAIT P0, [R4+URZ+0x2e880], R3 ;  /* 0x02e88003040075a7 */ /* 0x0044e4000800017f */
[----:B---3--:R-:W-:Y:S05]  /*19d20*/  @!P0 NANOSLEEP.SYNCS 0x989680 ;  /* 0x009896800000895d */ /* 0x008fea0003900000 */
[----:B------:R-:W3:Y:S02]  /*19d30*/  @!P0 SYNCS.PHASECHK.TRANS64 P0, [R4+URZ+0x2e880], R3 ;  /* 0x02e88003040085a7 */ /* 0x000ee4000800007f */
[----:B---3--:R-:W-:Y:S05]  /*19d40*/  @!P0 BRA `(.L_x_7884) ;  /* 0xfffffffc00f08947 */ /* 0x008fea000383ffff */
[----:B------:R-:W-:Y:S05]  /*19d50*/  BRA `(.L_x_7960) ;  /* 0xffffffc8002c7947 */ /* 0x000fea000383ffff */
.L_x_7889:
[----:B0-----:R0:W3:Y:S02]  /*19d60*/  SYNCS.PHASECHK.TRANS64.TRYWAIT P0, [R4+URZ+0x2e840], R3 ;  /* 0x02e84003040075a7 */ /* 0x0010e4000800017f */
[----:B---3--:R-:W-:Y:S05]  /*19d70*/  @!P0 NANOSLEEP.SYNCS 0x989680 ;  /* 0x009896800000895d */ /* 0x008fea0003900000 */
[----:B------:R-:W3:Y:S02]  /*19d80*/  @!P0 SYNCS.PHASECHK.TRANS64 P0, [R4+URZ+0x2e840], R3 ;  /* 0x02e84003040085a7 */ /* 0x000ee4000800007f */
[----:B---3--:R-:W-:Y:S05]  /*19d90*/  @!P0 BRA `(.L_x_7889) ;  /* 0xfffffffc00f08947 */ /* 0x008fea000383ffff */
[----:B------:R-:W-:Y:S05]  /*19da0*/  BRA `(.L_x_7961) ;  /* 0xffffffc800ac7947 */ /* 0x000fea000383ffff */
.L_x_7895:
[----:B--2---:R2:W3:Y:S02]  /*19db0*/  SYNCS.PHASECHK.TRANS64.TRYWAIT P0, [R20+URZ+0x2e870], R2 ;  /* 0x02e87002140075a7 */ /* 0x0044e4000800017f */
[----:B---3--:R-:W-:Y:S05]  /*19dc0*/  @!P0 NANOSLEEP.SYNCS 0x989680 ;  /* 0x009896800000895d */ /* 0x008fea0003900000 */
[----:B------:R-:W3:Y:S02]  /*19dd0*/  @!P0 SYNCS.PHASECHK.TRANS64 P0, [R20+URZ+0x2e870], R2 ;  /* 0x02e87002140085a7 */ /* 0x000ee4000800007f */
[----:B---3--:R-:W-:Y:S05]  /*19de0*/  @!P0 BRA `(.L_x_7895) ;  /* 0xfffffffc00f08947 */ /* 0x008fea000383ffff */
[----:B------:R-:W-:Y:S05]  /*19df0*/  BRA `(.L_x_7962) ;  /* 0xffffffcc00487947 */ /* 0x000fea000383ffff */
.L_x_7897:
[----:B--2---:R2:W3:Y:S02]  /*19e00*/  SYNCS.PHASECHK.TRANS64.TRYWAIT P0, [R20+URZ+0x2e860], R0 ;  /* 0x02e86000140075a7 */ /* 0x0044e4000800017f */
[----:B---3--:R-:W-:Y:S05]  /*19e10*/  @!P0 NANOSLEEP.SYNCS 0x989680 ;  /* 0x009896800000895d */ /* 0x008fea0003900000 */
[----:B------:R-:W3:Y:S02]  /*19e20*/  @!P0 SYNCS.PHASECHK.TRANS64 P0, [R20+URZ+0x2e860], R0 ;  /* 0x02e86000140085a7 */ /* 0x000ee4000800007f */
[----:B---3--:R-:W-:Y:S05]  /*19e30*/  @!P0 BRA `(.L_x_7897) ;  /* 0xfffffffc00f08947 */ /* 0x008fea000383ffff */
[----:B------:R-:W-:Y:S05]  /*19e40*/  BRA `(.L_x_7963) ;  /* 0xffffffcc00507947 */ /* 0x000fea000383ffff */
.L_x_7904:
[----:B-1----:R1:W2:Y:S02]  /*19e50*/  SYNCS.PHASECHK.TRANS64.TRYWAIT P1, [R16+URZ+0x2e870], R3 ;  /* 0x02e87003100075a7 */ /* 0x0022a4000802017f */
[----:B--2---:R-:W-:Y:S05]  /*19e60*/  @!P1 NANOSLEEP.SYNCS 0x989680 ;  /* 0x009896800000995d */ /* 0x004fea0003900000 */
[----:B------:R-:W2:Y:S02]  /*19e70*/  @!P1 SYNCS.PHASECHK.TRANS64 P1, [R16+URZ+0x2e870], R3 ;  /* 0x02e87003100095a7 */ /* 0x000ea4000802007f */
[----:B--2---:R-:W-:Y:S05]  /*19e80*/  @!P1 BRA `(.L_x_7904) ;  /* 0xfffffffc00f09947 */ /* 0x004fea000383ffff */
[----:B------:R-:W-:Y:S05]  /*19e90*/  BRA `(.L_x_7964) ;  /* 0xffffffd400dc7947 */ /* 0x000fea000383ffff */
.L_x_7906:
[----:B-1----:R1:W2:Y:S02]  /*19ea0*/  SYNCS.PHASECHK.TRANS64.TRYWAIT P1, [R16+URZ+0x2e860], R3 ;  /* 0x02e86003100075a7 */ /* 0x0022a4000802017f */
[----:B--2---:R-:W-:Y:S05]  /*19eb0*/  @!P1 NANOSLEEP.SYNCS 0x989680 ;  /* 0x009896800000995d */ /* 0x004fea0003900000 */
[----:B------:R-:W2:Y:S02]  /*19ec0*/  @!P1 SYNCS.PHASECHK.TRANS64 P1, [R16+URZ+0x2e860], R3 ;  /* 0x02e86003100095a7 */ /* 0x000ea4000802007f */
[----:B--2---:R-:W-:Y:S05]  /*19ed0*/  @!P1 BRA `(.L_x_7906) ;  /* 0xfffffffc00f09947 */ /* 0x004fea000383ffff */
[----:B------:R-:W-:Y:S05]  /*19ee0*/  BRA `(.L_x_7965) ;  /* 0xffffffd400e47947 */ /* 0x000fea000383ffff */
.L_x_7919:
[----:B0-----:R0:W1:Y:S02]  /*19ef0*/  SYNCS.PHASECHK.TRANS64.TRYWAIT P0, [R0+URZ+0x2e820], R3 ;  /* 0x02e82003000075a7 */ /* 0x001064000800017f */
[----:B-1----:R-:W-:Y:S05]  /*19f00*/  @!P0 NANOSLEEP.SYNCS 0x989680 ;  /* 0x009896800000895d */ /* 0x002fea0003900000 */
[----:B------:R-:W1:Y:S02]  /*19f10*/  @!P0 SYNCS.PHASECHK.TRANS64 P0, [R0+URZ+0x2e820], R3 ;  /* 0x02e82003000085a7 */ /* 0x000e64000800007f */
[----:B-1----:R-:W-:Y:S05]  /*19f20*/  @!P0 BRA `(.L_x_7919) ;  /* 0xfffffffc00f08947 */ /* 0x002fea000383ffff */
[----:B------:R-:W-:Y:S05]  /*19f30*/  BRA `(.L_x_7966) ;  /* 0xffffffe800f87947 */ /* 0x000fea000383ffff */
.L_x_7920:
        /* <DEDUP_REMOVED lines=11> */
.L_x_7968:
[----:B------:R-:W-:Y:S05]  /*19ff0*/  BSYNC B0 ;  /* 0x0000000000007941 */ /* 0x000fea0003800000 */
.L_x_7967:
[----:B------:R-:W-:Y:S05]  /*1a000*/  BRA `(.L_x_7969) ;  /* 0xffffffe800e07947 */ /* 0x000fea000383ffff */
.L_x_7923:
[----:B------:R-:W-:Y:S01]  /*1a010*/  BSSY B1, `(.L_x_7970) ;  /* 0x0000006000017945 */ /* 0x000fe20003800000 */
[----:B------:R-:W-:-:S07]  /*1a020*/  IMAD.MOV.U32 R15, RZ, RZ, -0x1 ;  /* 0xffffffffff0f7424 */ /* 0x000fce00078e00ff */
[----:B01----:R-:W-:Y:S05]  /*1a030*/  WARPSYNC.COLLECTIVE R15, `(.L_x_7971) ;  /* 0x000000000f0c7348 */ /* 0x003fea0003c00000 */
[----:B------:R-:W-:Y:S02]  /*1a040*/  ELECT P6, UR62, PT ;  /* 0x00000000003e782f */ /* 0x000fe400038c0000 */
[----:B------:R-:W-:Y:S01]  /*1a050*/  MOV R14, UR62 ;  /* 0x0000003e000e7c02 */ /* 0x000fe20008000f00 */
[----:B01----:R-:W-:Y:S10]  /*1a060*/  ENDCOLLECTIVE ;  /* 0x000000000000791b */ /* 0x003ff40003800000 */
.L_x_7971:
[----:B------:R-:W-:Y:S05]  /*1a070*/  BSYNC B1 ;  /* 0x0000000000017941 */ /* 0x000fea0003800000 */
.L_x_7970:
[----:B------:R-:W-:Y:S05]  /*1a080*/  BRA `(.L_x_7972) ;  /* 0xffffffe800d87947 */ /* 0x000fea000383ffff */
.L_x_7925:
[----:B0-----:R0:W1:Y:S02]  /*1a090*/  SYNCS.PHASECHK.TRANS64.TRYWAIT P1, [R6+URZ], R5 ;  /* 0x00000005060075a7 */ /* 0x001064000802017f */
[----:B-1----:R-:W-:Y:S05]  /*1a0a0*/  @!P1 NANOSLEEP.SYNCS 0x989680 ;  /* 0x009896800000995d */ /* 0x002fea0003900000 */
[----:B------:R-:W1:Y:S02]  /*1a0b0*/  @!P1 SYNCS.PHASECHK.TRANS64 P1, [R6+URZ], R5 ;  /* 0x00000005060095a7 */ /* 0x000e64000802007f */
[----:B-1----:R-:W-:Y:S05]  /*1a0c0*/  @!P1 BRA `(.L_x_7925) ;  /* 0xfffffffc00f09947 */ /* 0x002fea000383ffff */
[----:B------:R-:W-:Y:S05]  /*1a0d0*/  BRA `(.L_x_7973) ;  /* 0xffffffec00147947 */ /* 0x000fea000383ffff */
.L_x_7926:
[----:B-1----:R1:W2:Y:S02]  /*1a0e0*/  SYNCS.PHASECHK.TRANS64.TRYWAIT P1, [R7+URZ], R2 ;  /* 0x00000002070075a7 */ /* 0x0022a4000802017f */
[----:B--2---:R-:W-:Y:S05]  /*1a0f0*/  @!P1 NANOSLEEP.SYNCS 0x989680 ;  /* 0x009896800000995d */ /* 0x004fea0003900000 */
[----:B------:R-:W2:Y:S02]  /*1a100*/  @!P1 SYNCS.PHASECHK.TRANS64 P1, [R7+URZ], R2 ;  /* 0x00000002070095a7 */ /* 0x000ea4000802007f */
[----:B--2---:R-:W-:Y:S05]  /*1a110*/  @!P1 BRA `(.L_x_7926) ;  /* 0xfffffffc00f09947 */ /* 0x004fea000383ffff */
[----:B------:R-:W-:Y:S05]  /*1a120*/  BRA `(.L_x_7974) ;  /* 0xffffffec00087947 */ /* 0x000fea000383ffff */
.L_x_7928:
[----:B--2---:R2:W3:Y:S02]  /*1a130*/  SYNCS.PHASECHK.TRANS64.TRYWAIT P1, [R4+URZ+0x2e860], R5 ;  /* 0x02e86005040075a7 */ /* 0x0044e4000802017f */
[----:B---3--:R-:W-:Y:S05]  /*1a140*/  @!P1 NANOSLEEP.SYNCS 0x989680 ;  /* 0x009896800000995d */ /* 0x008fea0003900000 */
[----:B------:R-:W3:Y:S02]  /*1a150*/  @!P1 SYNCS.PHASECHK.TRANS64 P1, [R4+URZ+0x2e860], R5 ;  /* 0x02e86005040095a7 */ /* 0x000ee4000802007f */
[----:B---3--:R-:W-:Y:S05]  /*1a160*/  @!P1 BRA `(.L_x_7928) ;  /* 0xfffffffc00f09947 */ /* 0x008fea000383ffff */
[----:B------:R-:W-:Y:S05]  /*1a170*/  BRA `(.L_x_7975) ;  /* 0xffffffec000c7947 */ /* 0x000fea000383ffff */
.L_x_7930:
[----:B---3--:R3:W4:Y:S02]  /*1a180*/  SYNCS.PHASECHK.TRANS64.TRYWAIT P1, [R3+URZ+0x2e860], R2 ;  /* 0x02e86002030075a7 */ /* 0x008724000802017f */
[----:B----4-:R-:W-:Y:S05]  /*1a190*/  @!P1 NANOSLEEP.SYNCS 0x989680 ;  /* 0x009896800000995d */ /* 0x010fea0003900000 */
[----:B------:R-:W4:Y:S02]  /*1a1a0*/  @!P1 SYNCS.PHASECHK.TRANS64 P1, [R3+URZ+0x2e860], R2 ;  /* 0x02e86002030095a7 */ /* 0x000f24000802007f */
[----:B----4-:R-:W-:Y:S05]  /*1a1b0*/  @!P1 BRA `(.L_x_7930) ;  /* 0xfffffffc00f09947 */ /* 0x010fea000383ffff */
[----:B------:R-:W-:Y:S05]  /*1a1c0*/  BRA `(.L_x_7976) ;  /* 0xffffffec000c7947 */ /* 0x000fea000383ffff */
.L_x_7932:
[----:B----4-:R4:W0:Y:S02]  /*1a1d0*/  SYNCS.PHASECHK.TRANS64.TRYWAIT P0, [R4+URZ+0x2e880], R5 ;  /* 0x02e88005040075a7 */ /* 0x010824000800017f */
[----:B0-----:R-:W-:Y:S05]  /*1a1e0*/  @!P0 NANOSLEEP.SYNCS 0x989680 ;  /* 0x009896800000895d */ /* 0x001fea0003900000 */
[----:B------:R-:W0:Y:S02]  /*1a1f0*/  @!P0 SYNCS.PHASECHK.TRANS64 P0, [R4+URZ+0x2e880], R5 ;  /* 0x02e88005040085a7 */ /* 0x000e24000800007f */
[----:B0-----:R-:W-:Y:S05]  /*1a200*/  @!P0 BRA `(.L_x_7932) ;  /* 0xfffffffc00f08947 */ /* 0x001fea000383ffff */
[----:B------:R-:W-:Y:S05]  /*1a210*/  BRA `(.L_x_7933) ;  /* 0xffffffec00087947 */ /* 0x000fea000383ffff */
.L_x_7977:
        /* <DEDUP_REMOVED lines=14> */
.L_x_12979:


//--------------------- .text._ZN7cutlass13device_kernelIN5flash11enable_sm90INS1_16FlashAttnFwdSm90INS1_25CollectiveMainloopFwdSm90ILi2EN4cute5tupleIJNS5_1CILi1EEES8_S8_EEENS6_IJNS7_ILi128EEENS7_ILi224EEESA_EEELi128ENS_12float_e4m3_tEfNS_4arch4Sm90ELb1ELb0ELb1ELb1ELb0ELb1ELb0ELb1ELb1ELb1ELb0ELb0EEENS1_21CollectiveEpilogueFwdINS6_IJSA_SA_SB_EEES9_NS_10bfloat16_tESF_Li256ELb1ELb1ELb0ELb1EEENS1_36VarlenDynamicPersistentTileSchedulerILi128ELi224ELi256ELi128ELb0ELb1ELb1ELb1ELb1ELb1EEEEEEEEEvNT_6ParamsE --------------------------
	.section	.text._ZN7cutlass13device_kernelIN5flash11enable_sm90INS1_16FlashAttnFwdSm90INS1_25CollectiveMainloopFwdSm90ILi2EN4cute5tupleIJNS5_1CILi1EEES8_S8_EEENS6_IJNS7_ILi128EEENS7_ILi224EEESA_EEELi128ENS_12float_e4m3_tEfNS_4arch4Sm90ELb1ELb0ELb1ELb1ELb0ELb1ELb0ELb1ELb1ELb1ELb0ELb0EEENS1_21CollectiveEpilogueFwdINS6_IJSA_SA_SB_EEES9_NS_10bfloat16_tESF_Li256ELb1ELb1ELb0ELb1EEENS1_36VarlenDynamicPersistentTileSchedulerILi128ELi224ELi256ELi128ELb0ELb1ELb1ELb1ELb1ELb1EEEEEEEEEvNT_6ParamsE,"ax",@progbits
	.align	128
.text._ZN7cutlass13device_kernelIN5flash11enable_sm90INS1_16FlashAttnFwdSm90INS1_25CollectiveMainloopFwdSm90ILi2EN4cute5tupleIJNS5_1CILi1EEES8_S8_EEENS6_IJNS7_ILi128EEENS7_ILi224EEESA_EEELi128ENS_12float_e4m3_tEfNS_4arch4Sm90ELb1ELb0ELb1ELb1ELb0ELb1ELb0ELb1ELb1ELb1ELb0ELb0EEENS1_21CollectiveEpilogueFwdINS6_IJSA_SA_SB_EEES9_NS_10bfloat16_tESF_Li256ELb1ELb1ELb0ELb1EEENS1_36VarlenDynamicPersistentTileSchedulerILi128ELi224ELi256ELi128ELb0ELb1ELb1ELb1ELb1ELb1EEEEEEEEEvNT_6ParamsE:
        .type           _ZN7cutlass13device_kernelIN5flash11enable_sm90INS1_16FlashAttnFwdSm90INS1_25CollectiveMainloopFwdSm90ILi2EN4cute5tupleIJNS5_1CILi1EEES8_S8_EEENS6_IJNS7_ILi128EEENS7_ILi224EEESA_EEELi128ENS_12float_e4m3_tEfNS_4arch4Sm90ELb1ELb0ELb1ELb1ELb0ELb1ELb0ELb1ELb1ELb1ELb0ELb0EEENS1_21CollectiveEpilogueFwdINS6_IJSA_SA_SB_EEES9_NS_10bfloat16_tESF_Li256ELb1ELb1ELb0ELb1EEENS1_36VarlenDynamicPersistentTileSchedulerILi128ELi224ELi256ELi128ELb0ELb1ELb1ELb1ELb1ELb1EEEEEEEEEvNT_6ParamsE,@function
        .size           _ZN7cutlass13device_kernelIN5flash11enable_sm90INS1_16FlashAttnFwdSm90INS1_25CollectiveMainloopFwdSm90ILi2EN4cute5tupleIJNS5_1CILi1EEES8_S8_EEENS6_IJNS7_ILi128EEENS7_ILi224EEESA_EEELi128ENS_12float_e4m3_tEfNS_4arch4Sm90ELb1ELb0ELb1ELb1ELb0ELb1ELb0ELb1ELb1ELb1ELb0ELb0EEENS1_21CollectiveEpilogueFwdINS6_IJSA_SA_SB_EEES9_NS_10bfloat16_tESF_Li256ELb1ELb1ELb0ELb1EEENS1_36VarlenDynamicPersistentTileSchedulerILi128ELi224ELi256ELi128ELb0ELb1ELb1ELb1ELb1ELb1EEEEEEEEEvNT_6ParamsE,(.L_x_12980 - _ZN7cutlass13device_kernelIN5flash11enable_sm90INS1_16FlashAttnFwdSm90INS1_25CollectiveMainloopFwdSm90ILi2EN4cute5tupleIJNS5_1CILi1EEES8_S8_EEENS6_IJNS7_ILi128EEENS7_ILi224EEESA_EEELi128ENS_12float_e4m3_tEfNS_4arch4Sm90ELb1ELb0ELb1ELb1ELb0ELb1ELb0ELb1ELb1ELb1ELb0ELb0EEENS1_21CollectiveEpilogueFwdINS6_IJSA_SA_SB_EEES9_NS_10bfloat16_tESF_Li256ELb1ELb1ELb0ELb1EEENS1_36VarlenDynamicPersistentTileSchedulerILi128ELi224ELi256ELi128ELb0ELb1ELb1ELb1ELb1ELb1EEEEEEEEEvNT_6ParamsE)
        .other          _ZN7cutlass13device_kernelIN5flash11enable_sm90INS1_16FlashAttnFwdSm90INS1_25CollectiveMainloopFwdSm90ILi2EN4cute5tupleIJNS5_1CILi1EEES8_S8_EEENS6_IJNS7_ILi128EEENS7_ILi224EEESA_EEELi128ENS_12float_e4m3_tEfNS_4arch4Sm90ELb1ELb0ELb1ELb1ELb0ELb1ELb0ELb1ELb1ELb1ELb0ELb0EEENS1_21CollectiveEpilogueFwdINS6_IJSA_SA_SB_EEES9_NS_10bfloat16_tESF_Li256ELb1ELb1ELb0ELb1EEENS1_36VarlenDynamicPersistentTileSchedulerILi128ELi224ELi256ELi128ELb0ELb1ELb1ELb1ELb1ELb1EEEEEEEEEvNT_6ParamsE,@"STO_CUDA_ENTRY STV_DEFAULT"
_ZN7cutlass13device_kernelIN5flash11enable_sm90INS1_16FlashAttnFwdSm90INS1_25CollectiveMainloopFwdSm90ILi2EN4cute5tupleIJNS5_1CILi1EEES8_S8_EEENS6_IJNS7_ILi128EEENS7_ILi224EEESA_EEELi128ENS_12float_e4m3_tEfNS_4arch4Sm90ELb1ELb0ELb1ELb1ELb0ELb1ELb0ELb1ELb1ELb1ELb0ELb0EEENS1_21CollectiveEpilogueFwdINS6_IJSA_SA_SB_EEES9_NS_10bfloat16_tESF_Li256ELb1ELb1ELb0ELb1EEENS1_36VarlenDynamicPersistentTileSchedulerILi128ELi224ELi256ELi128ELb0ELb1ELb1ELb1ELb1ELb1EEEEEEEEEvNT_6ParamsE:
        /* <DEDUP_REMOVED lines=24> */
.L_x_7979:
[----:B------:R-:W-:Y:S05]  /*0180*/  BSYNC B0 ;  /* 0x0000000000007941 */ /* 0x000fea0003800000 */
.L_x_7978:
        /* <DEDUP_REMOVED lines=41> */
.L_x_7980:
        /* <DEDUP_REMOVED lines=22> */
.L_x_7981:
        /* <DEDUP_REMOVED lines=18> */
.L_x_7982:
        /* <DEDUP_REMOVED lines=22> */
.L_x_7983:
        /* <DEDUP_REMOVED lines=22> */
.L_x_7984:
[----:B0-----:R-:W-:Y:S01]  /*0960*/  UMOV UR4, 0x1 ;  /* 0x0000000100047882 */ /* 0x001fe20000000000 */
[----:B------:R-:W-:Y:S01]  /*0970*/  PLOP3.LUT P0, PT, PT, PT, UP0, 0x80, 0x0 ;  /* 0x000000000000781c */ /* 0x000fe20003f0f008 */
[----:B------:R-:W-:Y:S01]  /*0980*/  USEL UR4, UR4, 0x2, !UP0 ;  /* 0x0000000204047887 */ /* 0x000fe2000c000000 */
[----:B------:R-:W-:Y:S01]  /*0990*/  NOP ;  /* 0x0000000000007918 */ /* 0x000fe20000000000 */
[----:B------:R-:W-:Y:S04]  /*09a0*/  BSSY B8, `(.L_x_7985) ;  /* 0x0002c9e000087945 */ /* 0x000fe80003800000 */
[----:B------:R-:W-:-:S05]  /*09b0*/  IMAD.U32 R2, RZ, RZ, UR4 ;  /* 0x00000004ff027e24 */ /* 0x000fca000f8e00ff */
[----:B------:R0:W-:Y:S01]  /*09c0*/  STL [R1+0xc0], R2 ;  /* 0x0000c00201007387 */ /* 0x0001e20000100800 */
[----:B-12-4-:R-:W-:Y:S06]  /*09d0*/  BAR.SYNC.DEFER_BLOCKING 0x0 ;  /* 0x0000000000007b1d */ /* 0x016fec0000010000 */
[----:B------:R-:W-:Y:S05]  /*09e0*/  @!P0 BRA `(.L_x_7986) ;  /* 0x00000254002c8947 */ /* 0x000fea0003800000 */
.L_x_7987:
        /* <DEDUP_REMOVED lines=25> */
[----:B------:R-:W-:Y:S01]  /*0b80*/  STL [R1+0x64], R13 ;  /* 0x0000640d01007387 */ /* 0x000fe20000100800 */
[----:B0-----:R-:W-:-:S05]  /*0b90*/  VIADD R12, R0, 0xffffff80 ;  /* 0xffffff80000c7836 */ /* 0x001fca0000000000 */
[----:B------:R-:W-:Y:S02]  /*0ba0*/  SHF.R.S32.HI R0, RZ, 0x1f, R12 ;  /* 0x0000001fff007819 */ /* 0x000fe4000001140c */
[----:B--2---:R-:W-:Y:S02]  /*0bb0*/  R2UR UR4, R2 ;  /* 0x00000000020472ca */ /* 0x004fe400000e0000 */
[----:B------:R-:W-:-:S04]  /*0bc0*/  LEA.HI R2, R0, R12, RZ, 0x7 ;  /* 0x0000000c00027211 */ /* 0x000fc800078f38ff */
[----:B------:R-:W-:Y:S02]  /*0bd0*/  LOP3.LUT R3, R2, 0xffffff80, RZ, 0xc0, !PT ;  /* 0xffffff8002037812 */ /* 0x000fe400078ec0ff */
[----:B------:R-:W-:-:S03]  /*0be0*/  SHF.R.S32.HI R17, RZ, 0x7, R2 ;  /* 0x00000007ff117819 */ /* 0x000fc60000011402 */
[----:B------:R-:W-:Y:S01]  /*0bf0*/  IMAD.IADD R11, R12, 0x1, -R3 ;  /* 0x000000010c0b7824 */ /* 0x000fe200078e0a03 */
[----:B------:R-:W-:Y:S01]  /*0c00*/  LEA.HI R2, R2, R17, RZ, 0x1 ;  /* 0x0000001102027211 */ /* 0x000fe200078f08ff */
[----:B------:R-:W-:-:S03]  /*0c10*/  ULOP3.LUT UR4, UR4, 0x1, URZ, 0xfc, !UPT ;  /* 0x0000000104047892 */ /* 0x000fc6000f8efc3f */
[----:B------:R-:W-:Y:S02]  /*0c20*/  SHF.R.S32.HI R6, RZ, 0x1f, R11 ;  /* 0x0000001fff067819 */ /* 0x000fe4000001140b */
[----:B------:R-:W-:Y:S02]  /*0c30*/  LOP3.LUT R2, R2, 0x3fffffe, RZ, 0xc0, !PT ;  /* 0x03fffffe02027812 */ /* 0x000fe400078ec0ff */
[CC--:B------:R-:W-:Y:S02]  /*0c40*/  LEA.HI R8, R6.reuse, R11.reuse, RZ, 0x2 ;  /* 0x0000000b06087211 */ /* 0x0c0fe400078f10ff */
[----:B------:R-:W-:Y:S01]  /*0c50*/  LEA.HI R6, R6, R11, RZ, 0x5 ;  /* 0x0000000b06067211 */ /* 0x000fe200078f28ff */
[----:B------:R-:W-:Y:S01]  /*0c60*/  IMAD.IADD R2, R17, 0x1, -R2 ;  /* 0x0000000111027824 */ /* 0x000fe200078e0a02 */
[--C-:B------:R-:W-:Y:S01]  /*0c70*/  SHF.R.S32.HI R5, RZ, 0x2, R8.reuse ;  /* 0x00000002ff057819 */ /* 0x100fe20000011408 */
[----:B------:R-:W-:Y:S01]  /*0c80*/  IMAD.MOV.U32 R17, RZ, RZ, RZ ;  /* 0x000000ffff117224 */ /* 0x000fe200078e00ff */
[----:B------:R-:W-:-:S02]  /*0c90*/  SHF.R.S32.HI R4, RZ, 0x1f, R8 ;  /* 0x0000001fff047819 */ /* 0x000fc40000011408 */
[----:B------:R-:W-:Y:S02]  /*0ca0*/  SHF.R.S32.HI R6, RZ, 0x5, R6 ;  /* 0x00000005ff067819 */ /* 0x000fe40000011406 */
[----:B------:R-:W-:Y:S02]  /*0cb0*/  LEA.HI R3, R4, R5, RZ, 0x3 ;  /* 0x0000000504037211 */ /* 0x000fe400078f18ff */
        /* <DEDUP_REMOVED lines=9> */
[----:B------:R-:W-:Y:S01]  /*0d50*/  LOP3.LUT R8, R8, 0x7ffffffc, RZ, 0xc0, !PT ;  /* 0x7ffffffc08087812 */ /* 0x000fe200078ec0ff */
[----:B------:R-:W-:Y:S01]  /*0d60*/  IMAD.IADD R5, R12, 0x1, -R5 ;  /* 0x000000010c057824 */ /* 0x000fe200078e0a05 */
[----:B------:R-:W-:Y:S01]  /*0d70*/  LOP3.LUT R18, R3, 0xfffffc00, RZ, 0xc0, !PT ;  /* 0xfffffc0003127812 */ /* 0x000fe200078ec0ff */
[----:B------:R-:W-:Y:S01]  /*0d80*/  IMAD R10, R2, 0x40, R9 ;  /* 0x00000040020a7824 */ /* 0x000fe200078e0209 */
[----:B------:R-:W-:-:S02]  /*0d90*/  LOP3.LUT R4, R4, 0x1ffffffe, RZ, 0xc0, !PT ;  /* 0x1ffffffe04047812 */ /* 0x000fc400078ec0ff */
[----:B------:R-:W-:Y:S02]  /*0da0*/  LEA R5, R5, R18, 0x6 ;  /* 0x0000001205057211 */ /* 0x000fe400078e30ff */
[----:B------:R-:W-:Y:S01]  /*0db0*/  LEA.HI R2, R0, R12, RZ, 0x3 ;  /* 0x0000000c00027211 */ /* 0x000fe200078f18ff */
[----:B------:R-:W-:-:S04]  /*0dc0*/  IMAD.IADD R4, R7, 0x1, -R4 ;  /* 0x0000000107047824 */ /* 0x000fc800078e0a04 */
[----:B------:R-:W-:Y:S02]  /*0dd0*/  IMAD R3, R4, 0x8, R5 ;  /* 0x0000000804037824 */ /* 0x000fe400078e0205 */
[----:B------:R-:W-:Y:S01]  /*0de0*/  IMAD.U32 R4, RZ, RZ, UR4 ;  /* 0x00000004ff047e24 */ /* 0x000fe2000f8e00ff */
[----:B------:R-:W-:Y:S02]  /*0df0*/  UMOV UR4, URZ ;  /* 0x0000003f00047c82 */ /* 0x000fe40008000000 */
[----:B------:R0:W-:Y:S04]  /*0e00*/  STL [R1+0xb4], R3 ;  /* 0x0000b40301007387 */ /* 0x0001e80000100800 */
[----:B------:R1:W-:Y:S04]  /*0e10*/  STL [R1+0x68], R14 ;  /* 0x0000680e01007387 */ /* 0x0003e80000100800 */
[----:B------:R2:W-:Y:S01]  /*0e20*/  STL [R1+0x6c], R15 ;  /* 0x00006c0f01007387 */ /* 0x0005e20000100800 */
[----:B0-----:R-:W-:-:S03]  /*0e30*/  LEA.HI R3, R0, R12, RZ, 0x2 ;  /* 0x0000000c00037211 */ /* 0x001fc600078f10ff */
[----:B------:R-:W-:Y:S01]  /*0e40*/  STL [R1+0xb0], R10 ;  /* 0x0000b00a01007387 */ /* 0x000fe20000100800 */
[----:B------:R-:W-:Y:S02]  /*0e50*/  LOP3.LUT R0, R2, 0xfffffff8, RZ, 0xc0, !PT ;  /* 0xfffffff802007812 */ /* 0x000fe400078ec0ff */
[----:B------:R-:W-:Y:S01]  /*0e60*/  SHF.R.S32.HI R228, RZ, 0x2, R3 ;  /* 0x00000002ffe47819 */ /* 0x000fe20000011403 */
[----:B------:R-:W-:Y:S01]  /*0e70*/  STL [R1], RZ ;  /* 0x000000ff01007387 */ /* 0x000fe20000100800 */
[----:B------:R-:W-:Y:S01]  /*0e80*/  SHF.R.S32.HI R2, RZ, 0x3, R2 ;  /* 0x00000003ff027819 */ /* 0x000fe20000011402 */
[----:B------:R-:W-:Y:S01]  /*0e90*/  IMAD.IADD R13, R12, 0x1, -R0 ;  /* 0x000000010c0d7824 */ /* 0x000fe200078e0a00 */
[C---:B------:R-:W-:Y:S01]  /*0ea0*/  IADD3 R20, R228.reuse, 0x40, RZ ;  /* 0x00000040e4147810 */ /* 0x040fe20007ffe0ff */
[----:B------:R0:W-:Y:S01]  /*0eb0*/  STL [R1+0x4c], R4 ;  /* 0x00004c0401007387 */ /* 0x0001e20000100800 */
[C---:B-1----:R-:W-:Y:S01]  /*0ec0*/  VIADD R14, R228.reuse, 0xc0 ;  /* 0x000000c0e40e7836 */ /* 0x042fe20000000000 */
[----:B------:R-:W-:Y:S01]  /*0ed0*/  SHF.R.S32.HI R0, RZ, 0x1f, R228 ;  /* 0x0000001fff007819 */ /* 0x000fe200000114e4 */
[----:B--2---:R-:W-:-:S02]  /*0ee0*/  VIADD R15, R228, 0x80 ;  /* 0x00000080e40f7836 */ /* 0x004fc40000000000 */
[----:B------:R-:W-:Y:S01]  /*0ef0*/  IMAD.SHL.U32 R7, R14, 0x80, RZ ;  /* 0x000000800e077824 */ /* 0x000fe200078e00ff */
[----:B------:R-:W-:Y:S01]  /*0f00*/  SHF.R.S32.HI R9, RZ, 0x1f, R14 ;  /* 0x0000001fff097819 */ /* 0x000fe2000001140e */
[----:B------:R-:W-:Y:S01]  /*0f10*/  IMAD.SHL.U32 R13, R13, 0x8, RZ ;  /* 0x000000080d0d7824 */ /* 0x000fe200078e00ff */
[----:B------:R-:W-:Y:S01]  /*0f20*/  SHF.R.S32.HI R6, RZ, 0x1f, R15 ;  /* 0x0000001fff067819 */ /* 0x000fe2000001140f */
[----:B------:R-:W-:Y:S01]  /*0f30*/  IMAD.SHL.U32 R2, R20, 0x80, RZ ;  /* 0x0000008014027824 */ /* 0x000fe200078e00ff */
[----:B0-----:R-:W-:Y:S01]  /*0f40*/  LOP3.LUT R4, R3, 0xfffffffc, RZ, 0xc0, !PT ;  /* 0xfffffffc03047812 */ /* 0x001fe200078ec0ff */
[----:B------:R-:W-:Y:S01]  /*0f50*/  IMAD.SHL.U32 R5, R15, 0x80, RZ ;  /* 0x000000800f057824 */ /* 0x000fe200078e00ff */
[----:B------:R-:W-:Y:S01]  /*0f60*/  SHF.R.S32.HI R3, RZ, 0x1f, R3 ;  /* 0x0000001fff037819 */ /* 0x000fe20000011403 */
[----:B------:R-:W-:Y:S01]  /*0f70*/  STL [R1+0x74], R13 ;  /* 0x0000740d01007387 */ /* 0x000fe20000100800 */
[----:B------:R-:W-:Y:S01]  /*0f80*/  LOP3.LUT R2, R2, 0x380, RZ, 0xc0, !PT ;  /* 0x0000038002027812 */ /* 0x000fe200078ec0ff */
[----:B------:R-:W-:Y:S01]  /*0f90*/  IMAD.IADD R12, R12, 0x1, -R4 ;  /* 0x000000010c0c7824 */ /* 0x000fe200078e0a04 */
[----:B------:R-:W-:-:S02]  /*0fa0*/  LEA.HI R3, R3, R228, RZ, 0x3 ;  /* 0x000000e403037211 */ /* 0x000fc400078f18ff */
[----:B------:R-:W-:Y:S01]  /*0fb0*/  SHF.R.S32.HI R4, RZ, 0x1f, R20 ;  /* 0x0000001fff047819 */ /* 0x000fe20000011414 */
[C---:B------:R-:W-:Y:S01]  /*0fc0*/  IMAD.SHL.U32 R18, R12.reuse, 0x10, RZ ;  /* 0x000000100c127824 */ /* 0x040fe200078e00ff */
[----:B------:R-:W-:Y:S01]  /*0fd0*/  LOP3.LUT R3, R3, 0xfffffff8, RZ, 0xc0, !PT ;  /* 0xfffffff803037812 */ /* 0x000fe200078ec0ff */
[----:B------:R-:W-:Y:S01]  /*0fe0*/  IMAD.SHL.U32 R22, R12, 0x8, RZ ;  /* 0x000000080c167824 */ /* 0x000fe200078e00ff */
[----:B------:R-:W-:Y:S02]  /*0ff0*/  LEA.HI R4, R4, R20, RZ, 0x3 ;  /* 0x0000001404047211 */ /* 0x000fe400078f18ff */
[----:B------:R-:W-:Y:S01]  /*1000*/  LEA.HI R6, R6, R15, RZ, 0x3 ;  /* 0x0000000f06067211 */ /* 0x000fe200078f18ff */
[----:B------:R-:W-:Y:S01]  /*1010*/  IMAD.IADD R229, R228, 0x1, -R3 ;  /* 0x00000001e4e57824 */ /* 0x000fe200078e0a03 */
[----:B------:R-:W-:Y:S01]  /*1020*/  LOP3.LUT R3, R7, 0x380, RZ, 0xc0, !PT ;  /* 0x0000038007037812 */ /* 0x000fe200078ec0ff */
[----:B------:R-:W-:Y:S01]  /*1030*/  IMAD.SHL.U32 R4, R4, 0x80, RZ ;  /* 0x0000008004047824 */ /* 0x000fe200078e00ff */
[----:B------:R-:W-:Y:S01]  /*1040*/  SHF.R.S32.HI R3, RZ, 0x1f, R13 ;  /* 0x0000001fff037819 */ /* 0x000fe2000001140d */
[----:B------:R-:W-:Y:S01]  /*1050*/  VIADD R230, R22, 0x20 ;  /* 0x0000002016e67836 */ /* 0x000fe20000000000 */
[----:B------:R-:W-:Y:S01]  /*1060*/  IADD3 R7, R13, 0x40, RZ ;  /* 0x000000400d077810 */ /* 0x000fe20007ffe0ff */
[----:B------:R-:W-:Y:S01]  /*1070*/  IMAD.SHL.U32 R6, R6, 0x80, RZ ;  /* 0x0000008006067824 */ /* 0x000fe200078e00ff */
[----:B------:R-:W-:Y:S01]  /*1080*/  LOP3.LUT R5, R5, 0x380, RZ, 0xc0, !PT ;  /* 0x0000038005057812 */ /* 0x000fe200078ec0ff */
[----:B------:R0:W-:Y:S01]  /*1090*/  STL [R1+0xbc], R3 ;  /* 0x0000bc0301007387 */ /* 0x0001e20000100800 */
[----:B------:R-:W-:-:S02]  /*10a0*/  LEA.HI R0, R12, R12, RZ, 0x1 ;  /* 0x0000000c0c007211 */ /* 0x000fc400078f08ff */
[----:B------:R-:W-:Y:S01]  /*10b0*/  SHF.R.U32.HI R5, RZ, 0x3, R2 ;  /* 0x00000003ff057819 */ /* 0x000fe20000011602 */
[----:B------:R1:W-:Y:S01]  /*10c0*/  STL [R1+0x90], R7 ;  /* 0x0000900701007387 */ /* 0x0003e20000100800 */
[----:B------:R-:W-:Y:S02]  /*10d0*/  LEA.HI R9, R9, R14, RZ, 0x3 ;  /* 0x0000000e09097211 */ /* 0x000fe400078f18ff */
[----:B------:R-:W-:Y:S02]  /*10e0*/  LOP3.LUT R2, R2, 0x70, R18, 0xf8, !PT ;  /* 0x0000007002027812 */ /* 0x000fe400078ef812 */
[----:B------:R-:W-:Y:S01]  /*10f0*/  LOP3.LUT R0, R0, 0x1ffffffe, RZ, 0xc0, !PT ;  /* 0x1ffffffe00007812 */ /* 0x000fe200078ec0ff */
[----:B------:R-:W-:Y:S01]  /*1100*/  IMAD.SHL.U32 R9, R9, 0x80, RZ ;  /* 0x0000008009097824 */ /* 0x000fe200078e00ff */
[----:B0-----:R-:W-:Y:S02]  /*1110*/  LOP3.LUT R3, R4, 0xfffffc00, RZ, 0xc0, !PT ;  /* 0xfffffc0004037812 */ /* 0x001fe400078ec0ff */
[----:B------:R-:W-:Y:S01]  /*1120*/  SHF.R.S32.HI R4, RZ, 0x1f, R230 ;  /* 0x0000001fff047819 */ /* 0x000fe200000114e6 */
[----:B------:R-:W-:Y:S01]  /*1130*/  IMAD.IADD R0, R12, 0x1, -R0 ;  /* 0x000000010c007824 */ /* 0x000fe200078e0a00 */
[----:B-1----:R-:W-:Y:S01]  /*1140*/  SHF.R.S32.HI R7, RZ, 0x1f, R7 ;  /* 0x0000001fff077819 */ /* 0x002fe20000011407 */
[----:B------:R0:W-:Y:S01]  /*1150*/  STL [R1+0x78], R3 ;  /* 0x0000780301007387 */ /* 0x0001e20000100800 */
[----:B------:R-:W-:-:S02]  /*1160*/  SHF.R.S32.HI R19, RZ, 0x1f, R18 ;  /* 0x0000001fff137819 */ /* 0x000fc40000011412 */
[----:B------:R-:W-:Y:S01]  /*1170*/  SHF.R.S32.HI R23, RZ, 0x1f, R22 ;  /* 0x0000001fff177819 */ /* 0x000fe20000011416 */
[----:B------:R-:W-:Y:S04]  /*1180*/  STL [R1+0xb8], R7 ;  /* 0x0000b80701007387 */ /* 0x000fe80000100800 */
[----:B------:R1:W-:Y:S01]  /*1190*/  STL [R1+0xa8], R4 ;  /* 0x0000a80401007387 */ /* 0x0003e20000100800 */
[----:B0-----:R-:W-:Y:S01]  /*11a0*/  LOP3.LUT R3, R3, R2, R5, 0xf6, !PT ;  /* 0x0000000203037212 */ /* 0x001fe200078ef605 */
[----:B------:R-:W-:Y:S01]  /*11b0*/  IMAD.IADD R5, R11, 0x1, -R8 ;  /* 0x000000010b057824 */ /* 0x000fe200078e0a08 */
[----:B------:R-:W-:-:S03]  /*11c0*/  LOP3.LUT R2, R6, 0xfffffc00, RZ, 0xc0, !PT ;  /* 0xfffffc0006027812 */ /* 0x000fc600078ec0ff */
[----:B------:R-:W-:Y:S01]  /*11d0*/  IMAD.IADD R3, R16, 0x1, R3 ;  /* 0x0000000110037824 */ /* 0x000fe200078e0203 */
[----:B------:R-:W-:Y:S01]  /*11e0*/  STL [R1+0x7c], R5 ;  /* 0x00007c0501007387 */ /* 0x000fe20000100800 */
[----:B-1----:R-:W-:-:S03]  /*11f0*/  LOP3.LUT R4, R9, 0xfffffc00, RZ, 0xc0, !PT ;  /* 0xfffffc0009047812 */ /* 0x002fc600078ec0ff */
[----:B------:R0:W-:Y:S04]  /*1200*/  STL [R1+0x88], R2 ;  /* 0x0000880201007387 */ /* 0x0001e80000100800 */
[----:B------:R1:W-:Y:S04]  /*1210*/  STL [R1+0x84], R4 ;  /* 0x0000840401007387 */ /* 0x0003e80000100800 */
[----:B------:R1:W-:Y:S01]  /*1220*/  STL [R1+0xac], R3 ;  /* 0x0000ac0301007387 */ /* 0x0003e20000100800 */
[----:B0-----:R-:W-:Y:S02]  /*1230*/  IMAD R2, R0, 0x8, R10 ;  /* 0x0000000800027824 */ /* 0x001fe400078e020a */
[----:B------:R-:W-:-:S03]  /*1240*/  IMAD.U32 R0, RZ, RZ, UR4 ;  /* 0x00000004ff007e24 */ /* 0x000fc6000f8e00ff */
[----:B------:R1:W-:Y:S04]  /*1250*/  STL [R1+0x80], R2 ;  /* 0x0000800201007387 */ /* 0x0003e80000100800 */
[----:B------:R1:W-:Y:S02]  /*1260*/  STL [R1+0xa4], R0 ;  /* 0x0000a40001007387 */ /* 0x0003e40000100800 */
.L_x_8174:
[----:B-12---:R-:W2:Y:S01]  /*1270*/  LDL.LU R0, [R1+0x6c] ;  /* 0x00006c0001007983 */ /* 0x006ea20000300800 */
[----:B----4-:R-:W2:Y:S01]  /*1280*/  LDC.64 R2, c[0x0][0xc88] ;  /* 0x00032200ff027b82 */ /* 0x010ea20000000a00 */
[----:B------:R-:W-:Y:S01]  /*1290*/  ULDC.64 UR4, c[0x0][0x208] ;  /* 0x0000820000047ab9 */ /* 0x000fe20000000a00 */
[----:B--2---:R-:W-:-:S05]  /*12a0*/  IMAD.WIDE R2, R0, 0x4, R2 ;  /* 0x0000000400027825 */ /* 0x004fca00078e0202 */
[----:B------:R0:W2:Y:S01]  /*12b0*/  LDG.E R0, desc[UR4][R2.64] ;  /* 0x0000000402007981 */ /* 0x0000a2000c1e1900 */
[----:B------:R-:W-:Y:S05]  /*12c0*/  YIELD ;  /* 0x0000000000007946 */ /* 0x000fea0003800000 */
[----:B------:R-:W-:Y:S01]  /*12d0*/  ULDC.64 UR4, c[0x0][0xa28] ;  /* 0x00028a0000047ab9 */ /* 0x000fe20000000a00 */
[----:B------:R-:W-:Y:S01]  /*12e0*/  ULDC.64 UR8, c[0x0][0xa18] ;  /* 0x0002860000087ab9 */ /* 0x000fe20000000a00 */
[----:B------:R-:W-:Y:S01]  /*12f0*/  ISETP.NE.U32.AND P1, PT, RZ, UR4, PT ;  /* 0x00000004ff007c0c */ /* 0x000fe2000bf25070 */
[----:B------:R-:W-:Y:S01]  /*1300*/  ULDC.64 UR10, c[0x0][0x208] ;  /* 0x00008200000a7ab9 */ /* 0x000fe20000000a00 */
[----:B0-----:R-:W-:Y:S01]  /*1310*/  IMAD.MOV.U32 R3, RZ, RZ, RZ ;  /* 0x000000ffff037224 */ /* 0x001fe200078e00ff */
[----:B------:R-:W-:Y:S01]  /*1320*/  ULDC.64 UR6, c[0x0][0xa08] ;  /* 0x0002820000067ab9 */ /* 0x000fe20000000a00 */
[----:B------:R-:W-:-:S02]  /*1330*/  ISETP.NE.AND.EX P1, PT, RZ, UR5, PT, P1 ;  /* 0x00000005ff007c0c */ /* 0x000fc4000bf25310 */
[----:B------:R-:W-:Y:S02]  /*1340*/  ISETP.NE.U32.AND P0, PT, RZ, UR6, PT ;  /* 0x00000006ff007c0c */ /* 0x000fe4000bf05070 */
[----:B------:R-:W-:Y:S02]  /*1350*/  MOV R29, RZ ;  /* 0x000000ff001d7202 */ /* 0x000fe40000000f00 */
[----:B------:R-:W-:Y:S02]  /*1360*/  ISETP.NE.AND.EX P0, PT, RZ, UR7, PT, P0 ;  /* 0x00000007ff007c0c */ /* 0x000fe4000bf05300 */
        /* <DEDUP_REMOVED lines=11> */
[----:B------:R-:W-:Y:S01]  /*1420*/  ISETP.NE.AND.EX P2, PT, RZ, UR9, PT, P2 ;  /* 0x00000009ff007c0c */ /* 0x000fe2000bf45320 */
[----:B------:R-:W-:Y:S01]  /*1430*/  IMAD.U32 R2, RZ, RZ, UR4 ;  /* 0x00000004ff027e24 */ /* 0x000fe2000f8e00ff */
[----:B------:R-:W-:Y:S01]  /*1440*/  ULDC.64 UR4, c[0x0][0x418] ;  /* 0x0001060000047ab9 */ /* 0x000fe20000000a00 */
[----:B------:R-:W-:Y:S01]  /*1450*/  IADD3.X R9, R28, UR7, RZ, P3, !PT ;  /* 0x000000071c097c10 */ /* 0x000fe20009ffe4ff */
[----:B------:R-:W-:Y:S09]  /*1460*/  STL [R1+0x98], R30 ;  /* 0x0000981e01007387 */ /* 0x000ff20000100800 */
[----:B0-----:R-:W-:Y:S01]  /*1470*/  @P2 IADD3 R6, P1, R30, UR8, RZ ;  /* 0x000000081e062c10 */ /* 0x001fe2000ff3e0ff */
[----:B------:R-:W-:Y:S01]  /*1480*/  UISETP.NE.U32.AND UP0, UPT, UR4, URZ, UPT ;  /* 0x0000003f0400728c */ /* 0x000fe2000bf05070 */
[----:B------:R-:W-:Y:S02]  /*1490*/  STL [R1+0x9c], R28 ;  /* 0x00009c1c01007387 */ /* 0x000fe40000100800 */
[----:B------:R-:W-:Y:S01]  /*14a0*/  @P2 IADD3.X R7, R28, UR9, RZ, P1, !PT ;  /* 0x000000091c072c10 */ /* 0x000fe20008ffe4ff */
[----:B------:R-:W-:Y:S01]  /*14b0*/  ULDC UR4, c[0x0][0x424] ;  /* 0x0001090000047ab9 */ /* 0x000fe20000000800 */
[----:B------:R1:W5:Y:S04]  /*14c0*/  @P0 LDG.E R29, desc[UR10][R8.64] ;  /* 0x0000000a081d0981 */ /* 0x000368000c1e1900 */
[----:B------:R-:W2:Y:S01]  /*14d0*/  @P2 LDG.E R2, desc[UR10][R6.64] ;  /* 0x0000000a06022981 */ /* 0x000ea2000c1e1900 */
        /* <DEDUP_REMOVED lines=15> */
[----:B------:R-:W0:Y:S01]  /*15d0*/  LDC.64 R4, c[0x0][0xa00] ;  /* 0x00028000ff047b82 */ /* 0x000e220000000a00 */
[----:B------:R-:W-:Y:S01]  /*15e0*/  ULDC.64 UR4, c[0x0][0x208] ;  /* 0x0000820000047ab9 */ /* 0x000fe20000000a00 */
[----:B0-----:R-:W-:-:S05]  /*15f0*/  IMAD.WIDE R4, R27, 0x4, R4 ;  /* 0x000000041b047825 */ /* 0x001fca00078e0204 */
[----:B------:R-:W2:Y:S04]  /*1600*/  LDG.E R0, desc[UR4][R4.64] ;  /* 0x0000000404007981 */ /* 0x000ea8000c1e1900 */
[----:B------:R-:W2:Y:S02]  /*1610*/  LDG.E R7, desc[UR4][R4.64+0x4] ;  /* 0x0000040404077981 */ /* 0x000ea4000c1e1900 */
[----:B--2---:R-:W-:-:S05]  /*1620*/  IMAD.IADD R10, R7, 0x1, -R0 ;  /* 0x00000001070a7824 */ /* 0x004fca00078e0a00 */
[----:B------:R0:W-:Y:S02]  /*1630*/  STL [R1+0x40], R10 ;  /* 0x0000400a01007387 */ /* 0x0001e40000100800 */
.L_x_7989:
[----:B------:R-:W2:Y:S01]  /*1640*/  LDL R31, [R1+0x68] ;  /* 0x00006800011f7983 */ /* 0x000ea20000100800 */
[----:B------:R-:W-:Y:S02]  /*1650*/  ULDC.64 UR4, c[0x0][0xa20] ;  /* 0x0002880000047ab9 */ /* 0x000fe40000000a00 */
[----:B------:R-:W-:-:S04]  /*1660*/  ISETP.NE.U32.AND P1, PT, RZ, UR4, PT ;  /* 0x00000004ff007c0c */ /* 0x000fc8000bf25070 */
[----:B------:R-:W-:Y:S01]  /*1670*/  ISETP.NE.AND.EX P1, PT, RZ, UR5, PT, P1 ;  /* 0x00000005ff007c0c */ /* 0x000fe2000bf25310 */
[----:B--2---:R1:W-:-:S12]  /*1680*/  STL [R1+0x94], R31 ;  /* 0x0000941f01007387 */ /* 0x0043d80000100800 */
[----:B------:R-:W-:Y:S05]  /*1690*/  @!P1 BRA `(.L_x_7990) ;  /* 0x0000000000149947 */ /* 0x000fea0003800000 */
[----:B------:R-:W-:Y:S01]  /*16a0*/  IADD3 R4, P0, R30, UR4, RZ ;  /* 0x000000041e047c10 */ /* 0x000fe2000ff1e0ff */
[----:B------:R-:W-:-:S03]  /*16b0*/  ULDC.64 UR6, c[0x0][0x208] ;  /* 0x0000820000067ab9 */ /* 0x000fc60000000a00 */
[----:B------:R-:W-:-:S05]  /*16c0*/  IADD3.X R5, R28, UR5, RZ, P0, !PT ;  /* 0x000000051c057c10 */ /* 0x000fca00087fe4ff */
[----:B------:R2:W5:Y:S01]  /*16d0*/  LDG.E R26, desc[UR6][R4.64] ;  /* 0x00000006041a7981 */ /* 0x000562000c1e1900 */
[----:B------:R-:W-:Y:S05]  /*16e0*/  BRA `(.L_x_7991) ;  /* 0x0000000000147947 */ /* 0x000fea0003800000 */
.L_x_7990:
[----:B------:R-:W-:Y:S05]  /*16f0*/  @!P0 BRA `(.L_x_7991) ;  /* 0x0000000000108947 */ /* 0x000fea0003800000 */
[----:B------:R-:W-:Y:S02]  /*1700*/  ULDC.64 UR4, c[0x0][0x208] ;  /* 0x0000820000047ab9 */ /* 0x000fe40000000a00 */
[----:B------:R-:W2:Y:S04]  /*1710*/  LDG.E R5, desc[UR4][R8.64] ;  /* 0x0000000408057981 */ /* 0x000ea8000c1e1900 */
[----:B------:R-:W2:Y:S02]  /*1720*/  LDG.E R26, desc[UR4][R8.64+0x4] ;  /* 0x00000404081a7981 */ /* 0x000ea4000c1e1900 */
[----:B--2---:R-:W-:-:S07]  /*1730*/  IMAD.IADD R26, R26, 0x1, -R5 ;  /* 0x000000011a1a7824 */ /* 0x004fce00078e0a05 */
.L_x_7991:
[----:B------:R-:W-:Y:S01]  /*1740*/  ULDC.64 UR4, c[0x0][0xa10] ;  /* 0x0002840000047ab9 */ /* 0x000fe20000000a00 */
[----:B------:R-:W3:Y:S01]  /*1750*/  LDL.LU R12, [R1+0x64] ;  /* 0x00006400010c7983 */ /* 0x000ee20000300800 */
[----:B------:R-:W-:Y:S01]  /*1760*/  ISETP.NE.U32.AND P0, PT, RZ, UR4, PT ;  /* 0x00000004ff007c0c */ /* 0x000fe2000bf05070 */
[----:B------:R-:W-:Y:S01]  /*1770*/  ULDC.64 UR6, c[0x0][0x208] ;  /* 0x0000820000067ab9 */ /* 0x000fe20000000a00 */
[----:B------:R-:W4:Y:S02]  /*1780*/  LDC R8, c[0x0][0x448] ;  /* 0x00011200ff087b82 */ /* 0x000f240000000800 */
[----:B------:R-:W-:Y:S01]  /*1790*/  ISETP.NE.AND.EX P0, PT, RZ, UR5, PT, P0 ;  /* 0x00000005ff007c0c */ /* 0x000fe2000bf05300 */
[----:B------:R-:W-:-:S12]  /*17a0*/  ULDC.64 UR4, c[0x0][0xa30] ;  /* 0x00028c0000047ab9 */ /* 0x000fd80000000a00 */
[----:B--2---:R-:W2:Y:S02]  /*17b0*/  @P0 LDC.64 R4, c[0x0][0xa10] ;  /* 0x00028400ff040b82 */ /* 0x004ea40000000a00 */
[----:B--2---:R-:W-:-:S05]  /*17c0*/  @P0 IMAD.WIDE R4, R27, 0x4, R4 ;  /* 0x000000041b040825 */ /* 0x004fca00078e0204 */
[----:B------:R-:W2:Y:S04]  /*17d0*/  @P0 LDG.E R0, desc[UR6][R4.64] ;  /* 0x0000000604000981 */ /* 0x000ea8000c1e1900 */
[----:B------:R-:W2:Y:S01]  /*17e0*/  @P0 LDG.E R9, desc[UR6][R4.64+0x4] ;  /* 0x0000040604090981 */ /* 0x000ea2000c1e1900 */
[----:B------:R-:W-:Y:S01]  /*17f0*/  ISETP.NE.U32.AND P1, PT, RZ, UR4, PT ;  /* 0x00000004ff007c0c */ /* 0x000fe2000bf25070 */
[----:B-----5:R-:W-:-:S03]  /*1800*/  IMAD.MOV.U32 R121, RZ, RZ, R26 ;  /* 0x000000ffff797224 */ /* 0x020fc600078e001a */
[----:B------:R-:W-:-:S13]  /*1810*/  ISETP.NE.AND.EX P1, PT, RZ, UR5, PT, P1 ;  /* 0x00000005ff007c0c */ /* 0x000fda000bf25310 */
[----:B------:R-:W-:-:S04]  /*1820*/  @P1 IADD3 R6, P2, R30, UR4, RZ ;  /* 0x000000041e061c10 */ /* 0x000fc8000ff5e0ff */
[----:B------:R-:W-:-:S05]  /*1830*/  @P1 IADD3.X R7, R28, UR5, RZ, P2, !PT ;  /* 0x000000051c071c10 */ /* 0x000fca00097fe4ff */
[----:B------:R0:W5:Y:S01]  /*1840*/  @P1 LDG.E R121, desc[UR6][R6.64] ;  /* 0x0000000606791981 */ /* 0x000162000c1e1900 */
[----:B----4-:R-:W-:Y:S01]  /*1850*/  ISETP.NE.AND P1, PT, R8, 0x1, PT ;  /* 0x000000010800780c */ /* 0x010fe20003f25270 */
[----:B------:R-:W-:Y:S02]  /*1860*/  IMAD.IADD R8, R26, 0x1, -R3 ;  /* 0x000000011a087824 */ /* 0x000fe400078e0a03 */
[----:B0-----:R-:W-:-:S10]  /*1870*/  IMAD.MOV.U32 R6, RZ, RZ, RZ ;  /* 0x000000ffff067224 */ /* 0x001fd400078e00ff */
[----:B------:R-:W0:Y:S08]  /*1880*/  @P1 LDC R11, c[0x0][0x44c] ;  /* 0x00011300ff0b1b82 */ /* 0x000e300000000800 */
[----:B------:R-:W4:Y:S01]  /*1890*/  @P1 LDC R5, c[0x0][0x450] ;  /* 0x00011400ff051b82 */ /* 0x000f220000000800 */
[----:B---3--:R-:W-:-:S04]  /*18a0*/  IMAD.SHL.U32 R12, R12, 0x80, RZ ;  /* 0x000000800c0c7824 */ /* 0x008fc800078e00ff */
[----:B------:R-:W-:Y:S01]  /*18b0*/  VIADD R4, R12, 0x7f ;  /* 0x0000007f0c047836 */ /* 0x000fe20000000000 */
[----:B------:R-:W-:Y:S01]  /*18c0*/  STL [R1+0x50], R12 ;  /* 0x0000500c01007387 */ /* 0x000fe20000100800 */
[----:B--2---:R-:W-:Y:S02]  /*18d0*/  @P0 IADD3 R2, -R0, R9, RZ ;  /* 0x0000000900020210 */ /* 0x004fe40007ffe1ff */
[----:B0-----:R-:W-:-:S04]  /*18e0*/  @P1 IMAD.HI.U32 R0, R4, R11, RZ ;  /* 0x0000000b04001227 */ /* 0x001fc800078e00ff */
[----:B------:R-:W-:Y:S01]  /*18f0*/  IMAD.IADD R7, R8, 0x1, R2 ;  /* 0x0000000108077824 */ /* 0x000fe200078e0202 */
[----:B----4-:R-:W-:Y:S01]  /*1900*/  @P1 SHF.R.U32.HI R4, RZ, R5, R0 ;  /* 0x00000005ff041219 */ /* 0x010fe20000011600 */
[----:B------:R-:W-:Y:S02]  /*1910*/  IMAD.MOV R0, RZ, RZ, -R8 ;  /* 0x000000ffff007224 */ /* 0x000fe400078e0a08 */
[C---:B------:R-:W-:Y:S01]  /*1920*/  VIADD R5, R7.reuse, 0xdf ;  /* 0x000000df07057836 */ /* 0x040fe20000000000 */
[----:B------:R-:W-:Y:S01]  /*1930*/  IADD3 R137, R7, 0xe0, -R10 ;  /* 0x000000e007897810 */ /* 0x000fe20007ffe80a */
[----:B------:R0:W-:Y:S01]  /*1940*/  STL [R1+0x58], R7 ;  /* 0x0000580701007387 */ /* 0x0001e20000100800 */
[----:B------:R-:W-:-:S04]  /*1950*/  VIMNMX R0, RZ, R0, !PT ;  /* 0x00000000ff007248 */ /* 0x000fc80007fe0100 */
[----:B------:R-:W-:Y:S01]  /*1960*/  SHF.R.U32.HI R24, RZ, 0x5, R0 ;  /* 0x00000005ff187819 */ /* 0x000fe20000011600 */
[----:B0-----:R-:W-:Y:S02]  /*1970*/  IMAD.IADD R7, R137, 0x1, R4 ;  /* 0x0000000189077824 */ /* 0x001fe400078e0204 */
[----:B------:R-:W-:Y:S02]  /*1980*/  IMAD.MOV.U32 R4, RZ, RZ, RZ ;  /* 0x000000ffff047224 */ /* 0x000fe400078e00ff */
[----:B------:R-:W-:-:S04]  /*1990*/  IMAD.HI R6, R7, -0x6db6db6d, R6 ;  /* 0x9249249307067827 */ /* 0x000fc800078e0206 */
[----:B------:R-:W-:Y:S01]  /*19a0*/  IMAD.HI R4, R5, -0x6db6db6d, R4 ;  /* 0x9249249305047827 */ /* 0x000fe200078e0204 */
[----:B------:R-:W-:-:S03]  /*19b0*/  SHF.R.U32.HI R5, RZ, 0x1f, R6 ;  /* 0x0000001fff057819 */ /* 0x000fc60000011606 */
[----:B------:R-:W-:Y:S01]  /*19c0*/  IMAD.WIDE.U32 R24, R24, 0x24924925, RZ ;  /* 0x2492492518187825 */ /* 0x000fe200078e00ff */
[----:B------:R-:W-:Y:S02]  /*19d0*/  SHF.R.U32.HI R3, RZ, 0x1f, R4 ;  /* 0x0000001fff037819 */ /* 0x000fe40000011604 */
[----:B------:R-:W-:Y:S01]  /*19e0*/  LEA.HI.SX32 R5, R6, R5, 0x19 ;  /* 0x0000000506057211 */ /* 0x000fe200078fcaff */
[----:B------:R-:W-:Y:S01]  /*19f0*/  IMAD.MOV.U32 R24, RZ, RZ, R25 ;  /* 0x000000ffff187224 */ /* 0x000fe200078e0019 */
[----:B------:R-:W-:-:S04]  /*1a00*/  LEA.HI.SX32 R138, R4, R3, 0x19 ;  /* 0x00000003048a7211 */ /* 0x000fc800078fcaff */
[----:B------:R-:W-:Y:S02]  /*1a10*/  VIMNMX R5, R138, R5, PT ;  /* 0x000000058a057248 */ /* 0x000fe40003fe0100 */
[----:B------:R-:W-:-:S03]  /*1a20*/  MOV R25, R24 ;  /* 0x0000001800197202 */ /* 0x000fc60000000f00 */
[----:B------:R-:W-:-:S05]  /*1a30*/  IMAD R5, R5, 0xe0, -R8 ;  /* 0x000000e005057824 */ /* 0x000fca00078e0a08 */
[----:B------:R-:W-:-:S04]  /*1a40*/  VIMNMX R5, R5, R2, PT ;  /* 0x0000000205057248 */ /* 0x000fc80003fe0100 */
[----:B------:R-:W-:-:S13]  /*1a50*/  ISETP.GT.AND P0, PT, R5, R0, PT ;  /* 0x000000000500720c */ /* 0x000fda0003f04270 */
[----:B------:R-:W-:Y:S02]  /*1a60*/  @P0 VIADD R5, R5, 0xdf ;  /* 0x000000df05050836 */ /* 0x000fe40000000000 */
[----:B------:R-:W-:-:S04]  /*1a70*/  @P0 IMAD.MOV.U32 R4, RZ, RZ, RZ ;  /* 0x000000ffff040224 */ /* 0x000fc800078e00ff */
[----:B------:R-:W-:-:S05]  /*1a80*/  @P0 IMAD.HI R4, R5, -0x6db6db6d, R4 ;  /* 0x9249249305040827 */ /* 0x000fca00078e0204 */
        /* <DEDUP_REMOVED lines=13> */
[----:B------:R0:W2:Y:S01]  /*1b60*/  LDC.64 R14, c[0x4][R0] ;  /* 0x01000000000e7b82 */ /* 0x0000a20000000a00 */
        /* <DEDUP_REMOVED lines=10> */
[----:B-12--5:R-:W-:Y:S05]  /*1c10*/  CALL.ABS.NOINC R14 ;  /* 0x000000000e007343 */ /* 0x026fea0003c00000 */
.L_x_7994:
[----:B------:R-:W-:Y:S05]  /*1c20*/  BSYNC B6 ;  /* 0x0000000000067941 */ /* 0x000fea0003800000 */
.L_x_7993:
[----:B------:R-:W-:Y:S01]  /*1c30*/  IADD3 R0, R16, 0xe400, RZ ;  /* 0x0000e40010007810 */ /* 0x000fe20007ffe0ff */
[----:B------:R-:W-:Y:S03]  /*1c40*/  BSSY B6, `(.L_x_7995) ;  /* 0x0000013000067945 */ /* 0x000fe60003800000 */
        /* <DEDUP_REMOVED lines=18> */
.L_x_7996:
[----:B------:R-:W-:Y:S05]  /*1d70*/  BSYNC B6 ;  /* 0x0000000000067941 */ /* 0x000fea0003800000 */
.L_x_7995:
[----:B------:R-:W-:Y:S01]  /*1d80*/  ULDC.64 UR4, c[0x0][0x9f8] ;  /* 0x00027e0000047ab9 */ /* 0x000fe20000000a00 */
[----:B------:R-:W-:Y:S01]  /*1d90*/  ULDC.64 UR6, c[0x0][0x208] ;  /* 0x0000820000067ab9 */ /* 0x000fe20000000a00 */
[----:B------:R-:W-:Y:S01]  /*1da0*/  ISETP.NE.U32.AND P0, PT, RZ, UR4, PT ;  /* 0x00000004ff007c0c */ /* 0x000fe2000bf05070 */
[----:B------:R-:W2:Y:S01]  /*1db0*/  LDL R51, [R1+0x78] ;  /* 0x0000780001337983 */ /* 0x000ea20000100800 */
[----:B------:R-:W0:Y:S02]  /*1dc0*/  LDC.64 R40, c[0x0][0x300] ;  /* 0x0000c000ff287b82 */ /* 0x000e240000000a00 */
[----:B------:R-:W-:Y:S01]  /*1dd0*/  ISETP.NE.AND.EX P0, PT, RZ, UR5, PT, P0 ;  /* 0x00000005ff007c0c */ /* 0x000fe2000bf05300 */
[----:B------:R-:W3:Y:S04]  /*1de0*/  LDL R50, [R1+0x88] ;  /* 0x0000880001327983 */ /* 0x000ee80000100800 */
[----:B------:R-:W4:Y:S01]  /*1df0*/  LDL R48, [R1+0x84] ;  /* 0x0000840001307983 */ /* 0x000f220000100800 */
[----:B------:R-:W-:Y:S01]  /*1e00*/  IMAD.IADD R99, R29, 0x1, R26 ;  /* 0x000000011d637824 */ /* 0x000fe200078e021a */
[----:B------:R-:W-:Y:S01]  /*1e10*/  SHF.R.S32.HI R8, RZ, 0x1f, R31 ;  /* 0x0000001fff087819 */ /* 0x000fe2000001141f */
[----:B------:R-:W1:Y:S05]  /*1e20*/  LDC R15, c[0x0][0x3f4] ;  /* 0x0000fd00ff0f7b82 */ /* 0x000e6a0000000800 */
[----:B------:R-:W-:Y:S01]  /*1e30*/  @P0 IADD3 R4, P1, R30, UR4, RZ ;  /* 0x000000041e040c10 */ /* 0x000fe2000ff3e0ff */
[----:B------:R-:W1:Y:S02]  /*1e40*/  S2R R20, SR_TID.X ;  /* 0x0000000000147919 */ /* 0x000e640000002100 */
[----:B------:R-:W1:Y:S01]  /*1e50*/  LDC.64 R96, c[0x0][0x408] ;  /* 0x00010200ff607b82 */ /* 0x000e620000000a00 */
[----:B------:R-:W-:Y:S01]  /*1e60*/  @P0 IADD3.X R5, R28, UR5, RZ, P1, !PT ;  /* 0x000000051c050c10 */ /* 0x000fe20008ffe4ff */
[----:B------:R-:W-:-:S04]  /*1e70*/  ULDC.64 UR4, c[0x0][0x308] ;  /* 0x0000c20000047ab9 */ /* 0x000fc80000000a00 */
[----:B------:R1:W2:Y:S01]  /*1e80*/  @P0 LDG.E R27, desc[UR6][R4.64] ;  /* 0x00000006041b0981 */ /* 0x0002a2000c1e1900 */
[----:B------:R-:W-:Y:S01]  /*1e90*/  SHF.R.S32.HI R21, RZ, 0x1f, R99 ;  /* 0x0000001fff157819 */ /* 0x000fe20000011463 */
[-C--:B0-----:R-:W-:Y:S01]  /*1ea0*/  IMAD.WIDE.U32 R6, R99, R40.reuse, RZ ;  /* 0x0000002863067225 */ /* 0x081fe200078e00ff */
[----:B------:R-:W-:Y:S01]  /*1eb0*/  ULDC.64 UR6, c[0x0][0xa08] ;  /* 0x0002820000067ab9 */ /* 0x000fe20000000a00 */
[----:B------:R-:W0:Y:S01]  /*1ec0*/  LDC.64 R28, c[0x0][0x3f8] ;  /* 0x0000fe00ff1c7b82 */ /* 0x000e220000000a00 */
[----:B------:R-:W-:Y:S01]  /*1ed0*/  ISETP.NE.U32.AND P0, PT, RZ, UR6, PT ;  /* 0x00000006ff007c0c */ /* 0x000fe2000bf05070 */
[----:B------:R-:W-:Y:S01]  /*1ee0*/  IMAD R0, R21, R40, RZ ;  /* 0x0000002815007224 */ /* 0x000fe200078e02ff */
[C---:B------:R-:W-:Y:S01]  /*1ef0*/  IADD3 R14, R228.reuse, 0x80, RZ ;  /* 0x00000080e40e7810 */ /* 0x040fe20007ffe0ff */
[----:B------:R-:W-:Y:S01]  /*1f00*/  VIADD R26, R228, 0x40 ;  /* 0x00000040e41a7836 */ /* 0x000fe20000000000 */
[----:B------:R-:W-:Y:S01]  /*1f10*/  ISETP.NE.AND.EX P0, PT, RZ, UR7, PT, P0 ;  /* 0x00000007ff007c0c */ /* 0x000fe2000bf05300 */
[----:B------:R-:W-:Y:S01]  /*1f20*/  IMAD R3, R99, R41, R0 ;  /* 0x0000002963037224 */ /* 0x000fe200078e0200 */
[----:B-1----:R-:W-:Y:S01]  /*1f30*/  ISETP.GE.AND P2, PT, R18, R15, PT ;  /* 0x0000000f1200720c */ /* 0x002fe20003f46270 */
[----:B------:R-:W-:Y:S01]  /*1f40*/  IMAD R0, R8, UR4, RZ ;  /* 0x0000000408007c24 */ /* 0x000fe2000f8e02ff */
[----:B------:R-:W-:Y:S01]  /*1f50*/  SHF.R.S32.HI R123, RZ, 0x1f, R14 ;  /* 0x0000001fff7b7819 */ /* 0x000fe2000001140e */
[----:B------:R-:W-:Y:S01]  /*1f60*/  VIADD R13, R228, 0xc0 ;  /* 0x000000c0e40d7836 */ /* 0x000fe20000000000 */
[----:B------:R-:W-:Y:S01]  /*1f70*/  IADD3 R7, R7, R3, RZ ;  /* 0x0000000307077210 */ /* 0x000fe20007ffe0ff */
[C---:B------:R-:W-:Y:S01]  /*1f80*/  IMAD R3, R31.reuse, UR5, R0 ;  /* 0x000000051f037c24 */ /* 0x040fe2000f8e0200 */
[C---:B------:R-:W-:Y:S01]  /*1f90*/  SHF.L.U64.HI R103, R40.reuse, 0x6, R41 ;  /* 0x0000000628677819 */ /* 0x040fe20000010229 */
[----:B------:R-:W-:Y:S01]  /*1fa0*/  IMAD.SHL.U32 R102, R40, 0x40, RZ ;  /* 0x0000004028667824 */ /* 0x000fe200078e00ff */
[----:B------:R-:W-:Y:S01]  /*1fb0*/  SHF.R.S32.HI R128, RZ, 0x1f, R26 ;  /* 0x0000001fff807819 */ /* 0x000fe2000001141a */
[----:B------:R-:W-:Y:S01]  /*1fc0*/  IMAD.WIDE.U32 R4, R31, UR4, R6 ;  /* 0x000000041f047c25 */ /* 0x000fe2000f8e0006 */
[----:B------:R-:W-:Y:S01]  /*1fd0*/  ULDC.64 UR4, c[0x0][0x310] ;  /* 0x0000c40000047ab9 */ /* 0x000fe20000000a00 */
[----:B------:R-:W-:-:S02]  /*1fe0*/  SHF.R.S32.HI R122, RZ, 0x1f, R13 ;  /* 0x0000001fff7a7819 */ /* 0x000fc4000001140d */
[----:B------:R-:W-:Y:S01]  /*1ff0*/  SHF.R.U32.HI R30, RZ, 0x7, R20 ;  /* 0x00000007ff1e7819 */ /* 0x000fe20000011614 */
[----:B------:R-:W-:Y:S01]  /*2000*/  IMAD.IADD R5, R5, 0x1, R3 ;  /* 0x0000000105057824 */ /* 0x000fe200078e0203 */
[----:B------:R-:W-:Y:S01]  /*2010*/  SHF.R.S32.HI R20, RZ, 0x1f, R228 ;  /* 0x0000001fff147819 */ /* 0x000fe200000114e4 */
[----:B------:R-:W-:Y:S01]  /*2020*/  IMAD R13, R41, 0xe0, RZ ;  /* 0x000000e0290d7824 */ /* 0x000fe200078e02ff */
[C---:B------:R-:W-:Y:S01]  /*2030*/  ISETP.NE.AND P6, PT, R30.reuse, 0x1, PT ;  /* 0x000000011e00780c */ /* 0x040fe20003fc5270 */
[----:B------:R-:W-:Y:S01]  /*2040*/  VIADD R136, R30, 0x8 ;  /* 0x000000081e887836 */ /* 0x000fe20000000000 */
[----:B------:R-:W-:Y:S01]  /*2050*/  SHF.L.U64.HI R26, R40, 0x7, R41 ;  /* 0x00000007281a7819 */ /* 0x000fe20000010229 */
[----:B------:R-:W1:Y:S01]  /*2060*/  S2R R30, SR_TID.X ;  /* 0x00000000001e7919 */ /* 0x000e620000002100 */
[----:B------:R-:W-:Y:S01]  /*2070*/  IMAD R14, R20, R40, RZ ;  /* 0x00000028140e7224 */ /* 0x000fe200078e02ff */
[----:B0-----:R-:W-:Y:S01]  /*2080*/  SHF.L.U64.HI R12, R28, 0x6, R29 ;  /* 0x000000061c0c7819 */ /* 0x001fe2000001021d */
[----:B------:R-:W-:-:S02]  /*2090*/  VIADD R35, R228, 0x40 ;  /* 0x00000040e4237836 */ /* 0x000fc40000000000 */
[----:B------:R-:W-:-:S04]  /*20a0*/  IMAD.WIDE.U32 R134, R228, R40, R102 ;  /* 0x00000028e4867225 */ /* 0x000fc800078e0066 */
[C---:B------:R-:W-:Y:S02]  /*20b0*/  VIADD R34, R228.reuse, 0x80 ;  /* 0x00000080e4227836 */ /* 0x040fe40000000000 */
[----:B------:R-:W-:Y:S02]  /*20c0*/  IMAD.SHL.U32 R35, R35, 0x80, RZ ;  /* 0x0000008023237824 */ /* 0x000fe400078e00ff */
[C---:B------:R-:W-:Y:S02]  /*20d0*/  VIADD R53, R228.reuse, 0xc0 ;  /* 0x000000c0e4357836 */ /* 0x040fe40000000000 */
[----:B------:R-:W-:Y:S01]  /*20e0*/  IMAD.WIDE.U32 R10, R228, R96, R18 ;  /* 0x00000060e40a7225 */ /* 0x000fe200078e0012 */
[----:B------:R-:W-:-:S03]  /*20f0*/  LOP3.LUT R35, R35, 0x380, RZ, 0xc0, !PT ;  /* 0x0000038023237812 */ /* 0x000fc600078ec0ff */
[----:B------:R-:W-:Y:S01]  /*2100*/  IMAD.WIDE.U32 R130, R40, 0xe0, RZ ;  /* 0x000000e028827825 */ /* 0x000fe200078e00ff */
[----:B------:R-:W-:-:S03]  /*2110*/  MOV R94, R10 ;  /* 0x0000000a005e7202 */ /* 0x000fc60000000f00 */
[----:B------:R-:W-:Y:S02]  /*2120*/  IMAD.SHL.U32 R120, R15, 0x2, RZ ;  /* 0x000000020f787824 */ /* 0x000fe400078e00ff */
[----:B------:R-:W-:Y:S02]  /*2130*/  IMAD.SHL.U32 R34, R34, 0x80, RZ ;  /* 0x0000008022227824 */ /* 0x000fe400078e00ff */
[----:B------:R-:W-:Y:S02]  /*2140*/  IMAD.SHL.U32 R53, R53, 0x80, RZ ;  /* 0x0000008035357824 */ /* 0x000fe400078e00ff */
[----:B------:R-:W-:Y:S01]  /*2150*/  IMAD.WIDE.U32 R90, R28, 0xe0, RZ ;  /* 0x000000e01c5a7825 */ /* 0x000fe200078e00ff */
[----:B------:R-:W-:Y:S02]  /*2160*/  LOP3.LUT R34, R34, 0x380, RZ, 0xc0, !PT ;  /* 0x0000038022227812 */ /* 0x000fe400078ec0ff */
[----:B------:R-:W-:Y:S01]  /*2170*/  LOP3.LUT R53, R53, 0x380, RZ, 0xc0, !PT ;  /* 0x0000038035357812 */ /* 0x000fe200078ec0ff */
[----:B-1----:R-:W-:Y:S01]  /*2180*/  VIADD R30, R30, 0xffffff80 ;  /* 0xffffff801e1e7836 */ /* 0x002fe20000000000 */
[----:B------:R-:W-:Y:S01]  /*2190*/  SHF.R.U32.HI R140, RZ, 0x3, R34 ;  /* 0x00000003ff8c7819 */ /* 0x000fe20000011622 */
[----:B------:R-:W-:Y:S01]  /*21a0*/  IMAD.WIDE.U32 R100, R228, R40, R18 ;  /* 0x00000028e4647225 */ /* 0x000fe200078e0012 */
[----:B------:R-:W-:-:S02]  /*21b0*/  SHF.R.U32.HI R139, RZ, 0x3, R53 ;  /* 0x00000003ff8b7819 */ /* 0x000fc40000011635 */
[----:B------:R-:W-:Y:S01]  /*21c0*/  SHF.R.S32.HI R52, RZ, 0x1f, R30 ;  /* 0x0000001fff347819 */ /* 0x000fe2000001141e */
[----:B------:R-:W-:Y:S02]  /*21d0*/  IMAD.SHL.U32 R10, R28, 0x40, RZ ;  /* 0x000000401c0a7824 */ /* 0x000fe400078e00ff */
[----:B------:R-:W-:Y:S01]  /*21e0*/  IMAD R111, R97, 0xe0, RZ ;  /* 0x000000e0616f7824 */ /* 0x000fe200078e02ff */
[----:B------:R-:W-:-:S05]  /*21f0*/  LEA.HI R52, R52, R30, RZ, 0x5 ;  /* 0x0000001e34347211 */ /* 0x000fca00078f28ff */
[----:B------:R-:W-:-:S05]  /*2200*/  IMAD.SHL.U32 R52, R52, 0x20, RZ ;  /* 0x0000002034347824 */ /* 0x000fca00078e00ff */
[----:B------:R-:W-:Y:S02]  /*2210*/  LOP3.LUT R52, R52, 0xfffffc00, RZ, 0xc0, !PT ;  /* 0xfffffc0034347812 */ /* 0x000fe400078ec0ff */
[----:B--2---:R-:W-:Y:S02]  /*2220*/  SHF.R.S32.HI R0, RZ, 0x1f, R27 ;  /* 0x0000001fff007819 */ /* 0x004fe4000001141b */
[----:B------:R-:W-:Y:S01]  /*2230*/  SEL R7, R27, RZ, !P0 ;  /* 0x000000ff1b077207 */ /* 0x000fe20004000000 */
[----:B------:R-:W-:Y:S01]  /*2240*/  IMAD R27, R228, R41, R14 ;  /* 0x00000029e41b7224 */ /* 0x000fe200078e020e */
[----:B------:R-:W-:-:S03]  /*2250*/  SEL R6, R0, RZ, !P0 ;  /* 0x000000ff00067207 */ /* 0x000fc60004000000 */
[----:B------:R-:W-:Y:S01]  /*2260*/  IMAD.WIDE.U32 R42, R7, UR4, R4 ;  /* 0x00000004072a7c25 */ /* 0x000fe2000f8e0004 */
[----:B------:R-:W-:-:S03]  /*2270*/  IADD3 R98, P0, R228, R99, RZ ;  /* 0x00000063e4627210 */ /* 0x000fc60007f1e0ff */
[----:B------:R-:W-:Y:S02]  /*2280*/  IMAD R0, R6, UR4, RZ ;  /* 0x0000000406007c24 */ /* 0x000fe4000f8e02ff */
[----:B------:R-:W-:Y:S02]  /*2290*/  VIADD R41, R228, 0x40 ;  /* 0x00000040e4297836 */ /* 0x000fe40000000000 */
[----:B------:R-:W-:Y:S01]  /*22a0*/  IMAD R49, R7, UR5, R0 ;  /* 0x0000000507317c24 */ /* 0x000fe2000f8e0200 */
[----:B------:R-:W-:Y:S05]  /*22b0*/  @!P6 WARPSYNC.ALL ;  /* 0x000000000000e948 */ /* 0x000fea0003800000 */
[----:B------:R-:W-:Y:S01]  /*22c0*/  ULDC.64 UR4, c[0x0][0x330] ;  /* 0x0000cc0000047ab9 */ /* 0x000fe20000000a00 */
[----:B------:R-:W-:-:S02]  /*22d0*/  IMAD.X R99, R20, 0x1, R21, P0 ;  /* 0x0000000114637824 */ /* 0x000fc400000e0615 */
[----:B------:R-:W-:Y:S02]  /*22e0*/  IMAD R0, R8, UR4, RZ ;  /* 0x0000000408007c24 */ /* 0x000fe4000f8e02ff */
[----:B------:R-:W-:-:S04]  /*22f0*/  IMAD.WIDE.U32 R4, R31, UR4, R18 ;  /* 0x000000041f047c25 */ /* 0x000fc8000f8e0012 */
[----:B------:R-:W-:Y:S01]  /*2300*/  IMAD R45, R31, UR5, R0 ;  /* 0x000000051f2d7c24 */ /* 0x000fe2000f8e0200 */
[----:B------:R-:W-:Y:S01]  /*2310*/  ULDC.64 UR4, c[0x0][0x338] ;  /* 0x0000ce0000047ab9 */ /* 0x000fe20000000a00 */
[-C--:B------:R-:W-:Y:S02]  /*2320*/  IMAD R0, R20, R28.reuse, RZ ;  /* 0x0000001c14007224 */ /* 0x080fe400078e02ff */
[----:B------:R-:W-:Y:S02]  /*2330*/  IMAD R3, R6, UR4, RZ ;  /* 0x0000000406037c24 */ /* 0x000fe4000f8e02ff */
[----:B------:R-:W-:-:S04]  /*2340*/  IMAD.WIDE.U32 R8, R228, R28, R18 ;  /* 0x0000001ce4087225 */ /* 0x000fc800078e0012 */
[----:B------:R-:W-:Y:S01]  /*2350*/  IMAD R107, R7, UR5, R3 ;  /* 0x00000005076b7c24 */ /* 0x000fe2000f8e0203 */
[----:B------:R-:W-:Y:S01]  /*2360*/  SEL R3, R15, RZ, P2 ;  /* 0x000000ff0f037207 */ /* 0x000fe20001000000 */
[----:B------:R-:W-:Y:S02]  /*2370*/  IMAD.IADD R45, R5, 0x1, R45 ;  /* 0x00000001052d7824 */ /* 0x000fe400078e022d */
[----:B------:R-:W-:Y:S02]  /*2380*/  IMAD.MOV.U32 R44, RZ, RZ, R4 ;  /* 0x000000ffff2c7224 */ /* 0x000fe400078e0004 */
[----:B------:R-:W-:Y:S02]  /*2390*/  IMAD.IADD R3, R18, 0x1, R3 ;  /* 0x0000000112037824 */ /* 0x000fe400078e0203 */
[----:B------:R-:W-:Y:S02]  /*23a0*/  IMAD R89, R228, R29, R0 ;  /* 0x0000001de4597224 */ /* 0x000fe400078e0200 */
[----:B------:R-:W-:-:S02]  /*23b0*/  IMAD R0, R20, R96, RZ ;  /* 0x0000006014007224 */ /* 0x000fc400078e02ff */
[----:B------:R-:W-:Y:S01]  /*23c0*/  IMAD.MOV.U32 R88, RZ, RZ, R8 ;  /* 0x000000ffff587224 */ /* 0x000fe200078e0008 */
[----:B------:R-:W-:Y:S01]  /*23d0*/  SHF.R.S32.HI R8, RZ, 0x1f, R3 ;  /* 0x0000001fff087819 */ /* 0x000fe20000011403 */
[----:B------:R-:W-:Y:S01]  /*23e0*/  IMAD.WIDE.U32 R44, R7, UR4, R44 ;  /* 0x00000004072c7c25 */ /* 0x000fe2000f8e002c */
[----:B------:R-:W-:Y:S01]  /*23f0*/  IADD3 R15, P0, R102, R134, RZ ;  /* 0x00000086660f7210 */ /* 0x000fe20007f1e0ff */
[----:B------:R-:W-:Y:S01]  /*2400*/  ULDC UR4, c[0x0][0x2f4] ;  /* 0x0000bd0000047ab9 */ /* 0x000fe20000000800 */
[----:B------:R-:W-:Y:S01]  /*2410*/  LEA.HI R36, R8, R3, RZ, 0x4 ;  /* 0x0000000308247211 */ /* 0x000fe200078f20ff */
[----:B------:R-:W-:Y:S01]  /*2420*/  IMAD.WIDE.U32 R6, R228, R96, R22 ;  /* 0x00000060e4067225 */ /* 0x000fe200078e0016 */
[----:B------:R-:W-:-:S03]  /*2430*/  SHF.L.U64.HI R8, R96, 0x6, R97 ;  /* 0x0000000660087819 */ /* 0x000fc60000010261 */
[C---:B------:R-:W-:Y:S02]  /*2440*/  IMAD R95, R228.reuse, R97, R0 ;  /* 0x00000061e45f7224 */ /* 0x040fe400078e0200 */
[----:B------:R-:W-:Y:S02]  /*2450*/  IMAD.SHL.U32 R3, R229, 0x80, RZ ;  /* 0x00000080e5037824 */ /* 0x000fe400078e00ff */
[----:B------:R-:W-:Y:S02]  /*2460*/  IMAD.SHL.U32 R41, R41, 0x80, RZ ;  /* 0x0000008029297824 */ /* 0x000fe400078e00ff */
[----:B------:R-:W-:Y:S01]  /*2470*/  IMAD.IADD R20, R27, 0x1, R135 ;  /* 0x000000011b147824 */ /* 0x000fe200078e0287 */
[----:B------:R-:W-:Y:S01]  /*2480*/  LOP3.LUT R3, R3, 0x380, RZ, 0xc0, !PT ;  /* 0x0000038003037812 */ /* 0x000fe200078ec0ff */
[----:B------:R-:W-:Y:S01]  /*2490*/  IMAD.IADD R93, R7, 0x1, R95 ;  /* 0x00000001075d7824 */ /* 0x000fe200078e025f */
[----:B-----5:R-:W-:Y:S01]  /*24a0*/  SHF.R.S32.HI R7, RZ, 0x1f, R121 ;  /* 0x0000001fff077819 */ /* 0x020fe20000011479 */
[----:B------:R-:W-:Y:S01]  /*24b0*/  IMAD.MOV.U32 R92, RZ, RZ, R6 ;  /* 0x000000ffff5c7224 */ /* 0x000fe200078e0006 */
[----:B------:R-:W-:Y:S01]  /*24c0*/  SHF.R.U32.HI R21, RZ, 0x3, R3 ;  /* 0x00000003ff157819 */ /* 0x000fe20000011603 */
[----:B------:R-:W-:Y:S01]  /*24d0*/  IMAD.WIDE.U32 R4, R228, R28, R22 ;  /* 0x0000001ce4047225 */ /* 0x000fe200078e0016 */
[----:B------:R-:W-:-:S03]  /*24e0*/  LOP3.LUT R38, R3, 0x70, R36, 0xf8, !PT ;  /* 0x0000007003267812 */ /* 0x000fc600078ef824 */
[----:B------:R-:W-:Y:S01]  /*24f0*/  IMAD.IADD R14, R131, 0x1, R13 ;  /* 0x00000001830e7824 */ /* 0x000fe200078e020d */
[----:B------:R-:W-:Y:S01]  /*2500*/  LOP3.LUT R37, R35, 0x70, R36, 0xf8, !PT ;  /* 0x0000007023257812 */ /* 0x000fe200078ef824 */
[----:B------:R-:W-:Y:S01]  /*2510*/  IMAD R6, R7, R28, RZ ;  /* 0x0000001c07067224 */ /* 0x000fe200078e02ff */
[----:B------:R-:W-:Y:S01]  /*2520*/  LOP3.LUT R41, R41, 0x380, RZ, 0xc0, !PT ;  /* 0x0000038029297812 */ /* 0x000fe200078ec0ff */
[----:B------:R-:W-:Y:S01]  /*2530*/  IMAD.IADD R95, R95, 0x1, R11 ;  /* 0x000000015f5f7824 */ /* 0x000fe200078e020b */
[----:B------:R-:W-:Y:S01]  /*2540*/  SHF.L.U64.HI R11, R28, 0x7, R29 ;  /* 0x000000071c0b7819 */ /* 0x000fe2000001021d */
[----:B------:R-:W-:Y:S01]  /*2550*/  IMAD R31, R121, R29, R6 ;  /* 0x0000001d791f7224 */ /* 0x000fe200078e0206 */
[----:B------:R-:W-:Y:S01]  /*2560*/  IADD3.X R13, R20, R103, RZ, P0, !PT ;  /* 0x00000067140d7210 */ /* 0x000fe200007fe4ff */
[----:B------:R-:W-:Y:S01]  /*2570*/  IMAD.IADD R5, R5, 0x1, R89 ;  /* 0x0000000105057824 */ /* 0x000fe200078e0259 */
[----:B------:R-:W-:Y:S01]  /*2580*/  IADD3 R110, P0, R15, R102, RZ ;  /* 0x000000660f6e7210 */ /* 0x000fe20007f1e0ff */
[----:B------:R-:W-:Y:S01]  /*2590*/  IMAD R29, R29, 0xe0, RZ ;  /* 0x000000e01d1d7824 */ /* 0x000fe200078e02ff */
[----:B------:R-:W-:Y:S01]  /*25a0*/  SHF.R.U32.HI R41, RZ, 0x3, R41 ;  /* 0x00000003ff297819 */ /* 0x000fe20000011629 */
[----:B------:R-:W-:Y:S01]  /*25b0*/  IMAD.IADD R89, R89, 0x1, R9 ;  /* 0x0000000159597824 */ /* 0x000fe200078e0209 */
[----:B------:R-:W-:Y:S01]  /*25c0*/  LOP3.LUT R38, R38, R21, RZ, 0x3c, !PT ;  /* 0x0000001526267212 */ /* 0x000fe200078e3cff */
[----:B------:R-:W-:Y:S01]  /*25d0*/  IMAD.IADD R112, R91, 0x1, R29 ;  /* 0x000000015b707824 */ /* 0x000fe200078e021d */
[--C-:B------:R-:W-:Y:S01]  /*25e0*/  LOP3.LUT R39, R34, 0x70, R36.reuse, 0xf8, !PT ;  /* 0x0000007022277812 */ /* 0x100fe200078ef824 */
[----:B------:R-:W-:Y:S01]  /*25f0*/  IMAD.SHL.U32 R9, R28, 0x80, RZ ;  /* 0x000000801c097824 */ /* 0x000fe200078e00ff */
[----:B------:R-:W-:Y:S01]  /*2600*/  SHF.R.S32.HI R34, RZ, 0x4, R36 ;  /* 0x00000004ff227819 */ /* 0x000fe20000011424 */
[----:B------:R-:W-:Y:S01]  /*2610*/  IMAD R6, R7, R96, RZ ;  /* 0x0000006007067224 */ /* 0x000fe200078e02ff */
[----:B------:R-:W-:Y:S01]  /*2620*/  LOP3.LUT R35, R36, 0xfffffff0, RZ, 0xc0, !PT ;  /* 0xfffffff024237812 */ /* 0x000fe200078ec0ff */
[----:B------:R-:W-:Y:S01]  /*2630*/  IMAD.WIDE.U32 R46, R121, R28, R4 ;  /* 0x0000001c792e7225 */ /* 0x000fe200078e0004 */
[----:B------:R-:W-:-:S02]  /*2640*/  LOP3.LUT R118, R37, R41, RZ, 0x3c, !PT ;  /* 0x0000002925767212 */ /* 0x000fc400078e3cff */
[----:B------:R-:W-:Y:S01]  /*2650*/  LOP3.LUT R36, R53, 0x70, R36, 0xf8, !PT ;  /* 0x0000007035247812 */ /* 0x000fe200078ef824 */
[----:B------:R-:W-:Y:S01]  /*2660*/  IMAD.WIDE.U32 R88, R121, R28, R88 ;  /* 0x0000001c79587225 */ /* 0x000fe200078e0058 */
[----:B------:R-:W-:Y:S02]  /*2670*/  LOP3.LUT R28, R3, 0x30, R18, 0xf8, !PT ;  /* 0x00000030031c7812 */ /* 0x000fe400078ef812 */
[----:B------:R-:W-:Y:S01]  /*2680*/  P2R R0, PR, RZ, 0x4 ;  /* 0x00000004ff007803 */ /* 0x000fe20000000000 */
[----:B------:R-:W-:Y:S01]  /*2690*/  IMAD.X R29, R13, 0x1, R103, P0 ;  /* 0x000000010d1d7824 */ /* 0x000fe200000e0667 */
[----:B------:R-:W-:Y:S01]  /*26a0*/  IADD3 R37, P0, R42, R100, RZ ;  /* 0x000000642a257210 */ /* 0x000fe20007f1e0ff */
[----:B------:R-:W-:Y:S02]  /*26b0*/  IMAD.IADD R119, R52, 0x1, R38 ;  /* 0x0000000134777824 */ /* 0x000fe400078e0226 */
[----:B------:R-:W-:Y:S01]  /*26c0*/  IMAD.IADD R27, R101, 0x1, R27 ;  /* 0x00000001651b7824 */ /* 0x000fe200078e021b */
[----:B------:R-:W-:Y:S01]  /*26d0*/  LOP3.LUT R114, R39, R140, RZ, 0x3c, !PT ;  /* 0x0000008c27727212 */ /* 0x000fe200078e3cff */
[----:B------:R-:W-:Y:S01]  /*26e0*/  IMAD.IADD R38, R43, 0x1, R49 ;  /* 0x000000012b267824 */ /* 0x000fe200078e0231 */
[----:B------:R-:W-:Y:S01]  /*26f0*/  SHF.L.U64.HI R7, R96, 0x7, R97 ;  /* 0x0000000760077819 */ /* 0x000fe20000010261 */
[C---:B------:R-:W-:Y:S01]  /*2700*/  IMAD R33, R121.reuse, R97, R6 ;  /* 0x0000006179217224 */ /* 0x040fe200078e0206 */
[----:B------:R-:W-:Y:S01]  /*2710*/  LOP3.LUT R28, R28, R21, RZ, 0x3c, !PT ;  /* 0x000000151c1c7212 */ /* 0x000fe200078e3cff */
[----:B------:R-:W-:Y:S01]  /*2720*/  IMAD.SHL.U32 R6, R96, 0x40, RZ ;  /* 0x0000004060067824 */ /* 0x000fe200078e00ff */
[----:B------:R-:W-:Y:S01]  /*2730*/  LOP3.LUT R113, R36, R139, RZ, 0x3c, !PT ;  /* 0x0000008b24717212 */ /* 0x000fe200078e3cff */
[----:B------:R-:W-:Y:S01]  /*2740*/  IMAD.SHL.U32 R5, R96, 0x80, RZ ;  /* 0x0000008060057824 */ /* 0x000fe200078e00ff */
[----:B------:R-:W-:Y:S01]  /*2750*/  IADD3 R39, P3, R42, 0x40, RZ ;  /* 0x000000402a277810 */ /* 0x000fe20007f7e0ff */
[----:B------:R-:W-:Y:S01]  /*2760*/  IMAD.WIDE.U32 R92, R121, R96, R92 ;  /* 0x00000060795c7225 */ /* 0x000fe200078e005c */
[----:B------:R-:W-:-:S03]  /*2770*/  IADD3 R41, P2, R37, 0x40, RZ ;  /* 0x0000004025297810 */ /* 0x000fc60007f5e0ff */
[----:B------:R-:W-:-:S04]  /*2780*/  IMAD.WIDE.U32 R94, R121, R96, R94 ;  /* 0x00000060795e7225 */ /* 0x000fc800078e005e */
[----:B------:R-:W-:Y:S02]  /*2790*/  VIADD R4, R18, 0x40 ;  /* 0x0000004012047836 */ /* 0x000fe40000000000 */
[----:B------:R-:W-:-:S04]  /*27a0*/  IMAD.WIDE.U32 R96, R96, 0xe0, RZ ;  /* 0x000000e060607825 */ /* 0x000fc800078e00ff */
[----:B------:R-:W-:Y:S01]  /*27b0*/  IMAD.X R104, R27, 0x1, R38, P0 ;  /* 0x000000011b687824 */ /* 0x000fe200000e0626 */
[----:B------:R-:W-:Y:S01]  /*27c0*/  SHF.R.S32.HI R36, RZ, 0x1f, R35 ;  /* 0x0000001fff247819 */ /* 0x000fe20000011423 */
[----:B------:R-:W-:Y:S01]  /*27d0*/  IMAD.IADD R30, R47, 0x1, R31 ;  /* 0x000000012f1e7824 */ /* 0x000fe200078e021f */
[----:B------:R-:W-:Y:S01]  /*27e0*/  ISETP.GE.AND P0, PT, R18, UR4, PT ;  /* 0x0000000412007c0c */ /* 0x000fe2000bf06270 */
[----:B------:R-:W-:Y:S01]  /*27f0*/  IMAD.IADD R32, R93, 0x1, R33 ;  /* 0x000000015d207824 */ /* 0x000fe200078e0221 */
[----:B------:R-:W-:Y:S01]  /*2800*/  IADD3 R33, R33, R95, RZ ;  /* 0x0000005f21217210 */ /* 0x000fe20007ffe0ff */
[----:B------:R-:W-:Y:S01]  /*2810*/  IMAD.IADD R111, R97, 0x1, R111 ;  /* 0x00000001616f7824 */ /* 0x000fe200078e026f */
[----:B------:R-:W-:Y:S01]  /*2820*/  ISETP.GE.AND P1, PT, R4, UR4, PT ;  /* 0x0000000404007c0c */ /* 0x000fe2000bf26270 */
[----:B------:R-:W-:Y:S01]  /*2830*/  IMAD.IADD R28, R52, 0x1, R28 ;  /* 0x00000001341c7824 */ /* 0x000fe200078e021c */
[----:B------:R-:W-:Y:S01]  /*2840*/  IADD3 R107, R45, R107, RZ ;  /* 0x0000006b2d6b7210 */ /* 0x000fe20007ffe0ff */
[----:B------:R-:W-:-:S02]  /*2850*/  IMAD.IADD R31, R31, 0x1, R89 ;  /* 0x000000011f1f7824 */ /* 0x000fc400078e0259 */
[----:B------:R-:W-:Y:S02]  /*2860*/  IMAD.IADD R118, R51, 0x1, R118 ;  /* 0x0000000133767824 */ /* 0x000fe400078e0276 */
[----:B---3--:R-:W-:Y:S02]  /*2870*/  IMAD.IADD R114, R50, 0x1, R114 ;  /* 0x0000000132727824 */ /* 0x008fe400078e0272 */
[----:B----4-:R-:W-:Y:S02]  /*2880*/  IMAD.IADD R113, R48, 0x1, R113 ;  /* 0x0000000130717824 */ /* 0x010fe400078e0271 */
[----:B------:R-:W-:Y:S02]  /*2890*/  IMAD.X R105, RZ, RZ, R38, P3 ;  /* 0x000000ffff697224 */ /* 0x000fe400018e0626 */
[----:B------:R-:W-:Y:S01]  /*28a0*/  IMAD.X R106, RZ, RZ, R104, P2 ;  /* 0x000000ffff6a7224 */ /* 0x000fe200010e0668 */
[----:B------:R-:W-:Y:S06]  /*28b0*/  @!P6 BAR.SYNC.DEFER_BLOCKING 0x9, 0x100 ;  /* 0x024400000000eb1d */ /* 0x000fec0000010000 */
.L_x_8080:
[----:B0-----:R-:W0:Y:S01]  /*28c0*/  LDC R126, c[0x0][0x3f4] ;  /* 0x0000fd00ff7e7b82 */ /* 0x001e220000000800 */
        /* <DEDUP_REMOVED lines=38> */
[----:B------:R-:W-:Y:S01]  /*2b30*/  CS2R R82, SRZ ;  /* 0x0000000000527805 */ /* 0x000fe2000001ff00 */
[----:B------:R-:W-:Y:S01]  /*2b40*/  ULDC.64 UR6, c[0x0][0x208] ;  /* 0x0000820000067ab9 */ /* 0x000fe20000000a00 */
        /* <DEDUP_REMOVED lines=12> */
.L_x_8001:
[----:B------:R-:W-:Y:S05]  /*2c10*/  BSYNC B1 ;  /* 0x0000000000017941 */ /* 0x000fea0003800000 */
.L_x_8000:
        /* <DEDUP_REMOVED lines=21> */
[----:B------:R-:W-:Y:S01]  /*2d70*/  IADD3.X R69, R30, R141, R12, P4, P5 ;  /* 0x0000008d1e457210 */ /* 0x000fe200027ea40c */
[----:B------:R-:W-:Y:S01]  /*2d80*/  ULDC.64 UR6, c[0x0][0x208] ;  /* 0x0000820000067ab9 */ /* 0x000fe20000000a00 */
        /* <DEDUP_REMOVED lines=15> */
.L_x_8003:
[----:B------:R-:W-:Y:S05]  /*2e80*/  BSYNC B1 ;  /* 0x0000000000017941 */ /* 0x000fea0003800000 */
.L_x_8002:
        /* <DEDUP_REMOVED lines=26> */
.L_x_8005:
[----:B------:R-:W-:Y:S05]  /*3030*/  BSYNC B1 ;  /* 0x0000000000017941 */ /* 0x000fea0003800000 */
.L_x_8004:
[----:B0-----:R-:W-:Y:S01]  /*3040*/  VIADD R84, R228, 0xc0 ;  /* 0x000000c0e4547836 */ /* 0x001fe20000000000 */
[----:B------:R-:W-:Y:S04]  /*3050*/  BSSY B1, `(.L_x_8006) ;  /* 0x000001e000017945 */ /* 0x000fe80003800000 */
[----:B------:R-:W-:-:S13]  /*3060*/  ISETP.GE.AND P4, PT, R84, R117, PT ;  /* 0x000000755400720c */ /* 0x000fda0003f86270 */
[----:B------:R-:W-:Y:S05]  /*3070*/  @P4 BRA `(.L_x_8007) ;  /* 0x00000000006c4947 */ /* 0x000fea0003800000 */
[----:B------:R-:W0:Y:S01]  /*3080*/  LDC.64 R52, c[0x0][0x3f8] ;  /* 0x0000fe00ff347b82 */ /* 0x000e220000000a00 */
[----:B------:R-:W-:Y:S01]  /*3090*/  MOV R49, R141 ;  /* 0x0000008d00317202 */ /* 0x000fe20000000f00 */
[----:B------:R-:W-:Y:S01]  /*30a0*/  ULDC.64 UR4, c[0x0][0x3e8] ;  /* 0x0000fa0000047ab9 */ /* 0x000fe20000000a00 */
[----:B------:R-:W-:Y:S01]  /*30b0*/  IMAD.MOV.U32 R51, RZ, RZ, R129 ;  /* 0x000000ffff337224 */ /* 0x000fe200078e0081 */
[----:B------:R-:W-:Y:S02]  /*30c0*/  CS2R R56, SRZ ;  /* 0x0000000000387805 */ /* 0x000fe4000001ff00 */
[----:B------:R-:W-:Y:S01]  /*30d0*/  CS2R R58, SRZ ;  /* 0x00000000003a7805 */ /* 0x000fe2000001ff00 */
[----:B------:R-:W-:Y:S01]  /*30e0*/  ULDC.64 UR6, c[0x0][0x208] ;  /* 0x0000820000067ab9 */ /* 0x000fe20000000a00 */
        /* <DEDUP_REMOVED lines=20> */
.L_x_8007:
[----:B------:R-:W-:Y:S05]  /*3230*/  BSYNC B1 ;  /* 0x0000000000017941 */ /* 0x000fea0003800000 */
.L_x_8006:
[----:B0-----:R-:W2:Y:S01]  /*3240*/  LDL R48, [R1+0x4c] ;  /* 0x00004c0001307983 */ /* 0x001ea20000100800 */
[----:B------:R-:W-:Y:S01]  /*3250*/  IMAD.MOV.U32 R153, RZ, RZ, R78 ;  /* 0x000000ffff997224 */ /* 0x000fe200078e004e */
[----:B-----5:R-:W-:Y:S01]  /*3260*/  MOV R144, R64 ;  /* 0x0000004000907202 */ /* 0x020fe20000000f00 */
        /* <DEDUP_REMOVED lines=12> */
[----:B--2---:R-:W-:-:S13]  /*3330*/  R2UR UR4, R48 ;  /* 0x00000000300472ca */ /* 0x004fda00000e0000 */
[----:B------:R-:W-:-:S06]  /*3340*/  UISETP.NE.AND UP0, UPT, UR4, 0x3, UPT ;  /* 0x000000030400788c */ /* 0x000fcc000bf05270 */
[----:B------:R-:W-:-:S13]  /*3350*/  PLOP3.LUT P5, PT, PT, PT, UP0, 0x80, 0x0 ;  /* 0x000000000000781c */ /* 0x000fda0003faf008 */
[----:B------:R-:W-:Y:S05]  /*3360*/  @!P5 BRA `(.L_x_8008) ;  /* 0x000000000004d947 */ /* 0x000fea0003800000 */
[----:B------:R-:W-:Y:S01]  /*3370*/  BPT.TRAP 0x1 ;  /* 0x000000040000795c */ /* 0x000fe20000300000 */
.L_x_8008:
[----:B------:R-:W2:Y:S01]  /*3380*/  LDL R48, [R1] ;  /* 0x0000000001307983 */ /* 0x000ea20000100800 */
[----:B------:R-:W-:Y:S01]  /*3390*/  IMAD R108, R17, 0x8, R16 ;  /* 0x00000008116c7824 */ /* 0x000fe200078e0210 */
[----:B------:R-:W-:Y:S01]  /*33a0*/  BSSY B1, `(.L_x_8009) ;  /* 0x0000004000017945 */ /* 0x000fe20003800000 */
[----:B--2---:R-:W-:-:S04]  /*33b0*/  SHF.L.U32 R129, R48, 0x1f, RZ ;  /* 0x0000001f30817819 */ /* 0x004fc800000006ff */
[----:B------:R-:W0:Y:S02]  /*33c0*/  SYNCS.PHASECHK.TRANS64.TRYWAIT P6, [R108+URZ+0x2e890], R129 ;  /* 0x02e890816c0075a7 */ /* 0x000e2400080c017f */
[----:B0-----:R-:W-:Y:S05]  /*33d0*/  @!P6 BRA `(.L_x_8010) ;  /* 0x0000029c00f0e947 */ /* 0x001fea0003800000 */
.L_x_8301:
[----:B------:R-:W-:Y:S05]  /*33e0*/  BSYNC B1 ;  /* 0x0000000000017941 */ /* 0x000fea0003800000 */
.L_x_8009:
[----:B------:R-:W-:Y:S01]  /*33f0*/  BSSY B1, `(.L_x_8011) ;  /* 0x00000f8000017945 */ /* 0x000fe20003800000 */
[----:B------:R-:W-:-:S03]  /*3400*/  IMAD R147, R17, 0x7000, R28 ;  /* 0x0000700011937824 */ /* 0x000fc600078e021c */
[----:B------:R-:W-:Y:S05]  /*3410*/  @P2 BRA `(.L_x_8012) ;  /* 0x0000000c00d42947 */ /* 0x000fea0003800000 */
[----:B------:R-:W-:Y:S01]  /*3420*/  IADD3 R152, P2, R100, R124, RZ ;  /* 0x0000007c64987210 */ /* 0x000fe20007f5e0ff */
[----:B------:R-:W-:Y:S04]  /*3430*/  BSSY B2, `(.L_x_8013) ;  /* 0x0000078000027945 */ /* 0x000fe80003800000 */
[----:B------:R-:W-:Y:S01]  /*3440*/  IMAD.X R151, R127, 0x1, R27, P2 ;  /* 0x000000017f977824 */ /* 0x000fe200010e061b */
[----:B------:R-:W-:Y:S07]  /*3450*/  @P0 BRA `(.L_x_8014) ;  /* 0x0000000400d40947 */ /* 0x000fee0003800000 */
        /* <DEDUP_REMOVED lines=21> */
[----:B------:R-:W-:-:S02]  /*35b0*/  F2FP.F16.E4M3.UNPACK_B R48, R49 ;  /* 0x00000031ff30723e */ /* 0x000fc400020006ff */
[-C--:B------:R-:W-:Y:S02]  /*35c0*/  F2FP.F16.E4M3.UNPACK_B R155, R154.reuse.H1 ;  /* 0x0000009aff9b723e */ /* 0x080fe400030006ff */
[----:B------:R-:W-:Y:S02]  /*35d0*/  LOP3.LUT R80, R81, 0xff0000, R80, 0xf8, !PT ;  /* 0x00ff000051507812 */ /* 0x000fe400078ef850 */
[----:B------:R-:W-:Y:S01]  /*35e0*/  LOP3.LUT R81, R156, 0xff0000, R83, 0xf8, !PT ;  /* 0x00ff00009c517812 */ /* 0x000fe200078ef853 */
[--C-:B------:R-:W-:Y:S01]  /*35f0*/  HADD2.F32 R83, -RZ, R48.reuse.H1_H1 ;  /* 0x30000030ff537230 */ /* 0x100fe20000004100 */
[----:B------:R-:W-:Y:S01]  /*3600*/  F2FP.F16.E4M3.UNPACK_B R157, R143.H1 ;  /* 0x0000008fff9d723e */ /* 0x000fe200030006ff */
[--C-:B------:R-:W-:Y:S01]  /*3610*/  HADD2.F32 R159, -RZ, R155.reuse.H0_H0 ;  /* 0x2000009bff9f7230 */ /* 0x100fe20000004100 */
[----:B------:R-:W-:Y:S01]  /*3620*/  F2FP.F16.E4M3.UNPACK_B R49, R49.H1 ;  /* 0x00000031ff31723e */ /* 0x000fe200030006ff */
[----:B------:R-:W-:Y:S01]  /*3630*/  HADD2.F32 R48, -RZ, R48.H0_H0 ;  /* 0x20000030ff307230 */ /* 0x000fe20000004100 */
[----:B------:R-:W-:Y:S01]  /*3640*/  F2FP.F16.E4M3.UNPACK_B R154, R154 ;  /* 0x0000009aff9a723e */ /* 0x000fe200020006ff */
[----:B------:R-:W-:-:S02]  /*3650*/  HADD2.F32 R160, -RZ, R155.H1_H1 ;  /* 0x3000009bffa07230 */ /* 0x000fc40000004100 */
[CC--:B------:R-:W-:Y:S01]  /*3660*/  FMUL.FTZ R161, R83.reuse, R159.reuse ;  /* 0x0000009f53a17220 */ /* 0x0c0fe20000410000 */
[----:B------:R-:W-:Y:S02]  /*3670*/  HADD2.F32 R158, -RZ, R157.H0_H0 ;  /* 0x2000009dff9e7230 */ /* 0x000fe40000004100 */
[----:B------:R-:W-:Y:S01]  /*3680*/  FMUL.FTZ R162, R48, R159 ;  /* 0x0000009f30a27220 */ /* 0x000fe20000410000 */
[--C-:B------:R-:W-:Y:S01]  /*3690*/  HADD2.F32 R156, -RZ, R49.reuse.H1_H1 ;  /* 0x30000031ff9c7230 */ /* 0x100fe20000004100 */
[----:B------:R-:W-:Y:S01]  /*36a0*/  F2FP.F16.E4M3.UNPACK_B R163, R81.H1 ;  /* 0x00000051ffa3723e */ /* 0x000fe200030006ff */
[----:B------:R-:W-:Y:S02]  /*36b0*/  HADD2.F32 R155, -RZ, R49.H0_H0 ;  /* 0x20000031ff9b7230 */ /* 0x000fe40000004100 */
[----:B------:R-:W-:Y:S01]  /*36c0*/  FFMA.FTZ R49, R83, R158, R162 ;  /* 0x0000009e53317223 */ /* 0x000fe200000100a2 */
[----:B------:R-:W-:Y:S02]  /*36d0*/  HADD2.F32 R157, -RZ, R157.H1_H1 ;  /* 0x3000009dff9d7230 */ /* 0x000fe40000004100 */
[----:B------:R-:W-:Y:S01]  /*36e0*/  FMUL.FTZ R164, R156, R160 ;  /* 0x000000a09ca47220 */ /* 0x000fe20000410000 */
[----:B------:R-:W-:Y:S01]  /*36f0*/  F2FP.F16.E4M3.UNPACK_B R83, R82.H1 ;  /* 0x00000052ff53723e */ /* 0x000fe200030006ff */
[C---:B------:R-:W-:Y:S01]  /*3700*/  FMUL.FTZ R159, R155.reuse, R160 ;  /* 0x000000a09b9f7220 */ /* 0x040fe20000410000 */
[----:B------:R-:W-:Y:S01]  /*3710*/  FFMA.FTZ R48, R48, R158, -R161 ;  /* 0x0000009e30307223 */ /* 0x000fe200000108a1 */
[----:B------:R-:W-:Y:S01]  /*3720*/  F2FP.F16.E4M3.UNPACK_B R82, R82 ;  /* 0x00000052ff52723e */ /* 0x000fe200020006ff */
[-C--:B------:R-:W-:Y:S01]  /*3730*/  FFMA.FTZ R164, R155, R157.reuse, -R164 ;  /* 0x0000009d9ba47223 */ /* 0x080fe200000108a4 */
        /* <DEDUP_REMOVED lines=18> */
[----:B------:R-:W-:Y:S01]  /*3860*/  F2FP.F16.E4M3.UNPACK_B R156, R51.H1 ;  /* 0x00000033ff9c723e */ /* 0x000fe200030006ff */
[----:B------:R-:W-:Y:S01]  /*3870*/  HADD2.F32 R160, -RZ, R163.H1_H1 ;  /* 0x300000a3ffa07230 */ /* 0x000fe20000004100 */
[----:B------:R-:W-:-:S02]  /*3880*/  F2FP.SATFINITE.E4M3.F32.PACK_AB_MERGE_C R154, R155, R154, RZ ;  /* 0x0000009a9b9a723e */ /* 0x000fc400048070ff */
[----:B------:R-:W-:Y:S01]  /*3890*/  F2FP.F16.E4M3.UNPACK_B R155, R50.H1 ;  /* 0x00000032ff9b723e */ /* 0x000fe200030006ff */
[--C-:B------:R-:W-:Y:S01]  /*38a0*/  HADD2.F32 R157, -RZ, R156.reuse.H0_H0 ;  /* 0x2000009cff9d7230 */ /* 0x100fe20000004100 */
[----:B------:R-:W-:Y:S01]  /*38b0*/  F2FP.F16.E4M3.UNPACK_B R162, R81 ;  /* 0x00000051ffa2723e */ /* 0x000fe200020006ff */
[----:B------:R-:W-:Y:S01]  /*38c0*/  HADD2.F32 R156, -RZ, R156.H1_H1 ;  /* 0x3000009cff9c7230 */ /* 0x000fe20000004100 */
[----:B------:R-:W-:Y:S01]  /*38d0*/  F2FP.SATFINITE.E4M3.F32.PACK_AB_MERGE_C R143, R161, R164, RZ ;  /* 0x000000a4a18f723e */ /* 0x000fe200048070ff */
[--C-:B------:R-:W-:Y:S01]  /*38e0*/  HADD2.F32 R81, -RZ, R155.reuse.H1_H1 ;  /* 0x3000009bff517230 */ /* 0x100fe20000004100 */
[-C--:B------:R-:W-:Y:S01]  /*38f0*/  F2FP.F16.E4M3.UNPACK_B R159, R80.reuse.H1 ;  /* 0x00000050ff9f723e */ /* 0x080fe200030006ff */
[----:B------:R-:W-:Y:S01]  /*3900*/  HADD2.F32 R164, -RZ, R162.H1_H1 ;  /* 0x300000a2ffa47230 */ /* 0x000fe20000004100 */
[----:B------:R-:W-:Y:S01]  /*3910*/  F2FP.F16.E4M3.UNPACK_B R158, R80 ;  /* 0x00000050ff9e723e */ /* 0x000fe200020006ff */
[----:B------:R-:W-:Y:S02]  /*3920*/  HADD2.F32 R155, -RZ, R155.H0_H0 ;  /* 0x2000009bff9b7230 */ /* 0x000fe40000004100 */
[----:B------:R-:W-:Y:S01]  /*3930*/  FMUL.FTZ R80, R156, R160 ;  /* 0x000000a09c507220 */ /* 0x000fe20000410000 */
[----:B------:R-:W-:-:S02]  /*3940*/  HADD2.F32 R161, -RZ, R159.H1_H1 ;  /* 0x3000009fffa17230 */ /* 0x000fc40000004100 */
[----:B------:R-:W-:Y:S01]  /*3950*/  FMUL.FTZ R165, R157, R160 ;  /* 0x000000a09da57220 */ /* 0x000fe20000410000 */
[----:B------:R-:W-:Y:S02]  /*3960*/  HADD2.F32 R160, -RZ, R158.H1_H1 ;  /* 0x3000009effa07230 */ /* 0x000fe40000004100 */
[-C--:B------:R-:W-:Y:S01]  /*3970*/  FMUL.FTZ R166, R81, R164.reuse ;  /* 0x000000a451a67220 */ /* 0x080fe20000410000 */
[----:B------:R-:W-:Y:S01]  /*3980*/  F2FP.F16.E4M3.UNPACK_B R51, R51 ;  /* 0x00000033ff33723e */ /* 0x000fe200020006ff */
[----:B------:R-:W-:Y:S01]  /*3990*/  FMUL.FTZ R164, R155, R164 ;  /* 0x000000a49ba47220 */ /* 0x000fe20000410000 */
[----:B------:R-:W-:Y:S01]  /*39a0*/  F2FP.F16.E4M3.UNPACK_B R50, R50 ;  /* 0x00000032ff32723e */ /* 0x000fe200020006ff */
[-C--:B------:R-:W-:Y:S01]  /*39b0*/  FFMA.FTZ R80, R157, R161.reuse, -R80 ;  /* 0x000000a19d507223 */ /* 0x080fe20000010850 */
[----:B------:R-:W-:Y:S01]  /*39c0*/  FFMA.FTZ R165, R156, R161, R165 ;  /* 0x000000a19ca57223 */ /* 0x000fe200000100a5 */
[-C--:B------:R-:W-:Y:S01]  /*39d0*/  FFMA.FTZ R166, R155, R160.reuse, -R166 ;  /* 0x000000a09ba67223 */ /* 0x080fe200000108a6 */
[----:B------:R-:W-:Y:S01]  /*39e0*/  FFMA.FTZ R161, R81, R160, R164 ;  /* 0x000000a051a17223 */ /* 0x000fe200000100a4 */
[--C-:B------:R-:W-:Y:S01]  /*39f0*/  HADD2.F32 R81, -RZ, R51.reuse.H0_H0 ;  /* 0x20000033ff517230 */ /* 0x100fe20000004100 */
[----:B------:R-:W-:Y:S01]  /*3a00*/  F2FP.SATFINITE.E4M3.F32.PACK_AB_MERGE_C R49, R49, R48, R143 ;  /* 0x000000303131723e */ /* 0x000fe2000480708f */
[----:B------:R-:W-:Y:S01]  /*3a10*/  HADD2.F32 R155, -RZ, R51.H1_H1 ;  /* 0x30000033ff9b7230 */ /* 0x000fe20000004100 */
[----:B------:R-:W-:Y:S01]  /*3a20*/  F2FP.SATFINITE.E4M3.F32.PACK_AB_MERGE_C R80, R165, R80, RZ ;  /* 0x00000050a550723e */ /* 0x000fe200048070ff */
[----:B------:R-:W-:Y:S01]  /*3a30*/  HADD2.F32 R160, -RZ, R163.H0_H0 ;  /* 0x200000a3ffa07230 */ /* 0x000fe20000004100 */
[----:B------:R-:W-:Y:S01]  /*3a40*/  F2FP.SATFINITE.E4M3.F32.PACK_AB_MERGE_C R161, R161, R166, RZ ;  /* 0x000000a6a1a1723e */ /* 0x000fe200048070ff */
[--C-:B------:R-:W-:Y:S01]  /*3a50*/  HADD2.F32 R51, -RZ, R50.reuse.H0_H0 ;  /* 0x20000032ff337230 */ /* 0x100fe20000004100 */
[----:B------:R-:W-:Y:S01]  /*3a60*/  F2FP.SATFINITE.E4M3.F32.PACK_AB_MERGE_C R48, R83, R82, R154 ;  /* 0x000000525330723e */ /* 0x000fe2000480709a */
[----:B------:R-:W-:-:S02]  /*3a70*/  HADD2.F32 R50, -RZ, R50.H1_H1 ;  /* 0x30000032ff327230 */ /* 0x000fc40000004100 */
[-C--:B------:R-:W-:Y:S01]  /*3a80*/  FMUL.FTZ R164, R155, R160.reuse ;  /* 0x000000a09ba47220 */ /* 0x080fe20000410000 */
[----:B------:R-:W-:Y:S02]  /*3a90*/  HADD2.F32 R162, -RZ, R162.H0_H0 ;  /* 0x200000a2ffa27230 */ /* 0x000fe40000004100 */
[----:B------:R-:W-:Y:S01]  /*3aa0*/  FMUL.FTZ R168, R81, R160 ;  /* 0x000000a051a87220 */ /* 0x000fe20000410000 */
[----:B------:R-:W-:Y:S02]  /*3ab0*/  HADD2.F32 R156, -RZ, R159.H0_H0 ;  /* 0x2000009fff9c7230 */ /* 0x000fe40000004100 */
[----:B------:R-:W-:Y:S02]  /*3ac0*/  HADD2.F32 R158, -RZ, R158.H0_H0 ;  /* 0x2000009eff9e7230 */ /* 0x000fe40000004100 */
[CC--:B------:R-:W-:Y:S01]  /*3ad0*/  FMUL.FTZ R160, R50.reuse, R162.reuse ;  /* 0x000000a232a07220 */ /* 0x0c0fe20000410000 */
[----:B------:R-:W-:Y:S01]  /*3ae0*/  FMUL.FTZ R157, R51, R162 ;  /* 0x000000a2339d7220 */ /* 0x000fe20000410000 */
[-C--:B------:R-:W-:Y:S01]  /*3af0*/  FFMA.FTZ R164, R81, R156.reuse, -R164 ;  /* 0x0000009c51a47223 */ /* 0x080fe200000108a4 */
[----:B------:R-:W-:Y:S01]  /*3b00*/  FFMA.FTZ R155, R155, R156, R168 ;  /* 0x0000009c9b9b7223 */ /* 0x000fe200000100a8 */
[-C--:B------:R-:W-:Y:S01]  /*3b10*/  FFMA.FTZ R160, R51, R158.reuse, -R160 ;  /* 0x0000009e33a07223 */ /* 0x080fe200000108a0 */
[----:B------:R-:W-:-:S03]  /*3b20*/  FFMA.FTZ R157, R50, R158, R157 ;  /* 0x0000009e329d7223 */ /* 0x000fc6000001009d */
[----:B------:R-:W-:Y:S02]  /*3b30*/  F2FP.SATFINITE.E4M3.F32.PACK_AB_MERGE_C R51, R155, R164, R80 ;  /* 0x000000a49b33723e */ /* 0x000fe40004807050 */
[----:B------:R-:W-:-:S07]  /*3b40*/  F2FP.SATFINITE.E4M3.F32.PACK_AB_MERGE_C R50, R157, R160, R161 ;  /* 0x000000a09d32723e */ /* 0x000fce00048070a1 */
.L_x_8016:
[----:B------:R-:W-:Y:S05]  /*3b50*/  BSYNC B3 ;  /* 0x0000000000037941 */ /* 0x000fea0003800000 */
.L_x_8015:
[----:B------:R-:W-:Y:S01]  /*3b60*/  ULDC.64 UR4, c[0x0][0x2e8] ;  /* 0x0000ba0000047ab9 */ /* 0x000fe20000000a00 */
[----:B------:R-:W-:Y:S01]  /*3b70*/  ULDC.64 UR6, c[0x0][0x208] ;  /* 0x0000820000067ab9 */ /* 0x000fe20000000a00 */
[----:B------:R-:W-:-:S04]  /*3b80*/  IADD3 R80, P2, P6, R152, UR4, R42 ;  /* 0x0000000498507c10 */ /* 0x000fc8000fe5e02a */
[----:B------:R-:W-:-:S05]  /*3b90*/  IADD3.X R81, R151, UR5, R38, P2, P6 ;  /* 0x0000000597517c10 */ /* 0x000fca00097ec426 */
[----:B--2---:R1:W-:Y:S04]  /*3ba0*/  STG.E.128 desc[UR6][R80.64], R48 ;  /* 0x0000003050007986 */ /* 0x0043e8000c101d06 */
.L_x_8014:
[----:B------:R-:W-:Y:S05]  /*3bb0*/  BSYNC B2 ;  /* 0x0000000000027941 */ /* 0x000fea0003800000 */
.L_x_8013:
        /* <DEDUP_REMOVED lines=21> */
[----:B-1----:R-:W-:Y:S01]  /*3d10*/  IMAD.MOV.U32 R77, RZ, RZ, R49 ;  /* 0x000000ffff4d7224 */ /* 0x002fe200078e0031 */
[----:B------:R-:W-:Y:S01]  /*3d20*/  LOP3.LUT R49, R76, 0xff00, R79, 0xf8, !PT ;  /* 0x0000ff004c317812 */ /* 0x000fe200078ef84f */
[----:B------:R-:W-:Y:S01]  /*3d30*/  IMAD.U32 R76, R83, 0x10000, RZ ;  /* 0x00010000534c7824 */ /* 0x000fe200078e00ff */
[----:B------:R-:W-:Y:S01]  /*3d40*/  LOP3.LUT R81, R80, 0xff00, R81, 0xf8, !PT ;  /* 0x0000ff0050517812 */ /* 0x000fe200078ef851 */
[----:B------:R-:W-:Y:S01]  /*3d50*/  IMAD.MOV.U32 R78, RZ, RZ, R48 ;  /* 0x000000ffff4e7224 */ /* 0x000fe200078e0030 */
[----:B------:R-:W-:-:S02]  /*3d60*/  SHF.L.U32 R82, R82, 0x10, RZ ;  /* 0x0000001052527819 */ /* 0x000fc400000006ff */
[----:B------:R-:W-:Y:S02]  /*3d70*/  F2FP.F16.E4M3.UNPACK_B R48, R77 ;  /* 0x0000004dff30723e */ /* 0x000fe400020006ff */
[----:B------:R-:W-:Y:S02]  /*3d80*/  F2FP.F16.E4M3.UNPACK_B R80, R153.H1 ;  /* 0x00000099ff50723e */ /* 0x000fe400030006ff */
[----:B------:R-:W-:Y:S01]  /*3d90*/  LOP3.LUT R49, R49, 0xff0000, R76, 0xf8, !PT ;  /* 0x00ff000031317812 */ /* 0x000fe200078ef84c */
[----:B------:R-:W-:Y:S01]  /*3da0*/  HADD2.F32 R79, -RZ, R48.H1_H1 ;  /* 0x30000030ff4f7230 */ /* 0x000fe20000004100 */
[----:B------:R-:W-:Y:S01]  /*3db0*/  LOP3.LUT R76, R81, 0xff0000, R82, 0xf8, !PT ;  /* 0x00ff0000514c7812 */ /* 0x000fe200078ef852 */
[----:B------:R-:W-:Y:S01]  /*3dc0*/  HADD2.F32 R143, -RZ, R80.H0_H0 ;  /* 0x20000050ff8f7230 */ /* 0x000fe20000004100 */
        /* <DEDUP_REMOVED lines=19> */
[----:B------:R-:W-:Y:S01]  /*3f00*/  HADD2.F32 R83, -RZ, R153.H1_H1 ;  /* 0x30000099ff537230 */ /* 0x000fe20000004100 */
[----:B------:R-:W-:Y:S01]  /*3f10*/  F2FP.F16.E4M3.UNPACK_B R132, R132 ;  /* 0x00000084ff84723e */ /* 0x000fe200020006ff */
[--C-:B------:R-:W-:Y:S01]  /*3f20*/  HADD2.F32 R82, -RZ, R79.reuse.H1_H1 ;  /* 0x3000004fff527230 */ /* 0x100fe20000004100 */
[----:B------:R-:W-:Y:S01]  /*3f30*/  F2FP.F16.E4M3.UNPACK_B R155, R76 ;  /* 0x0000004cff9b723e */ /* 0x000fe200020006ff */
[----:B------:R-:W-:-:S02]  /*3f40*/  HADD2.F32 R81, -RZ, R79.H0_H0 ;  /* 0x2000004fff517230 */ /* 0x000fc40000004100 */
[--C-:B------:R-:W-:Y:S02]  /*3f50*/  HADD2.F32 R79, -RZ, R78.reuse.H0_H0 ;  /* 0x2000004eff4f7230 */ /* 0x100fe40000004100 */
[-C--:B------:R-:W-:Y:S01]  /*3f60*/  FMUL.FTZ R156, R82, R83.reuse ;  /* 0x00000053529c7220 */ /* 0x080fe20000410000 */
[----:B------:R-:W-:Y:S02]  /*3f70*/  HADD2.F32 R80, -RZ, R78.H1_H1 ;  /* 0x3000004eff507230 */ /* 0x000fe40000004100 */
[----:B------:R-:W-:Y:S01]  /*3f80*/  FMUL.FTZ R83, R81, R83 ;  /* 0x0000005351537220 */ /* 0x000fe20000410000 */
[----:B------:R-:W-:Y:S02]  /*3f90*/  HADD2.F32 R153, -RZ, R153.H0_H0 ;  /* 0x20000099ff997230 */ /* 0x000fe40000004100 */
[--C-:B------:R-:W-:Y:S02]  /*3fa0*/  HADD2.F32 R78, -RZ, R132.reuse.H1_H1 ;  /* 0x30000084ff4e7230 */ /* 0x100fe40000004100 */
[----:B------:R-:W-:-:S02]  /*3fb0*/  HADD2.F32 R132, -RZ, R132.H0_H0 ;  /* 0x20000084ff847230 */ /* 0x000fc40000004100 */
[-C--:B------:R-:W-:Y:S01]  /*3fc0*/  FMUL.FTZ R154, R80, R153.reuse ;  /* 0x00000099509a7220 */ /* 0x080fe20000410000 */
[----:B------:R-:W-:Y:S01]  /*3fd0*/  FMUL.FTZ R153, R79, R153 ;  /* 0x000000994f997220 */ /* 0x000fe20000410000 */
[-C--:B------:R-:W-:Y:S01]  /*3fe0*/  FFMA.FTZ R82, R82, R78.reuse, R83 ;  /* 0x0000004e52527223 */ /* 0x080fe20000010053 */
[----:B------:R-:W-:Y:S01]  /*3ff0*/  FFMA.FTZ R81, R81, R78, -R156 ;  /* 0x0000004e51517223 */ /* 0x000fe2000001089c */
[----:B------:R-:W-:Y:S01]  /*4000*/  F2FP.F16.E4M3.UNPACK_B R83, R51.H1 ;  /* 0x00000033ff53723e */ /* 0x000fe200030006ff */
[----:B------:R-:W-:Y:S01]  /*4010*/  FFMA.FTZ R78, R79, R132, -R154 ;  /* 0x000000844f4e7223 */ /* 0x000fe2000001089a */
[----:B------:R-:W-:Y:S01]  /*4020*/  F2FP.F16.E4M3.UNPACK_B R156, R76.H1 ;  /* 0x0000004cff9c723e */ /* 0x000fe200030006ff */
[----:B------:R-:W-:Y:S01]  /*4030*/  FFMA.FTZ R79, R80, R132, R153 ;  /* 0x00000084504f7223 */ /* 0x000fe20000010099 */
[----:B------:R-:W-:Y:S01]  /*4040*/  F2FP.SATFINITE.E4M3.F32.PACK_AB_MERGE_C R80, R158, R143, RZ ;  /* 0x0000008f9e50723e */ /* 0x000fe200048070ff */
[--C-:B------:R-:W-:Y:S01]  /*4050*/  HADD2.F32 R132, -RZ, R83.reuse.H0_H0 ;  /* 0x20000053ff847230 */ /* 0x100fe20000004100 */
[----:B------:R-:W-:Y:S01]  /*4060*/  F2FP.SATFINITE.E4M3.F32.PACK_AB_MERGE_C R81, R82, R81, RZ ;  /* 0x000000515251723e */ /* 0x000fe200048070ff */
[----:B------:R-:W-:Y:S01]  /*4070*/  HADD2.F32 R83, -RZ, R83.H1_H1 ;  /* 0x30000053ff537230 */ /* 0x000fe20000004100 */
[-C--:B------:R-:W-:Y:S01]  /*4080*/  F2FP.F16.E4M3.UNPACK_B R153, R49.reuse.H1 ;  /* 0x00000031ff99723e */ /* 0x080fe200030006ff */
[----:B------:R-:W-:Y:S01]  /*4090*/  HADD2.F32 R158, -RZ, R156.H1_H1 ;  /* 0x3000009cff9e7230 */ /* 0x000fe20000004100 */
[----:B------:R-:W-:Y:S01]  /*40a0*/  F2FP.F16.E4M3.UNPACK_B R82, R50.H1 ;  /* 0x00000032ff52723e */ /* 0x000fe200030006ff */
        /* <DEDUP_REMOVED lines=18> */
[--C-:B------:R-:W-:Y:S02]  /*41d0*/  HADD2.F32 R49, -RZ, R50.reuse.H0_H0 ;  /* 0x20000032ff317230 */ /* 0x100fe40000004100 */
[----:B------:R-:W-:Y:S01]  /*41e0*/  HADD2.F32 R51, -RZ, R51.H1_H1 ;  /* 0x30000033ff337230 */ /* 0x000fe20000004100 */
[----:B------:R-:W-:Y:S01]  /*41f0*/  F2FP.SATFINITE.E4M3.F32.PACK_AB_MERGE_C R132, R132, R159, RZ ;  /* 0x0000009f8484723e */ /* 0x000fe200048070ff */
[----:B------:R-:W-:Y:S01]  /*4200*/  HADD2.F32 R50, -RZ, R50.H1_H1 ;  /* 0x30000032ff327230 */ /* 0x000fe20000004100 */
[----:B------:R-:W-:Y:S01]  /*4210*/  F2FP.SATFINITE.E4M3.F32.PACK_AB_MERGE_C R158, R161, R158, RZ ;  /* 0x0000009ea19e723e */ /* 0x000fe200048070ff */
        /* <DEDUP_REMOVED lines=15> */
.L_x_8018:
[----:B------:R-:W-:Y:S05]  /*4310*/  BSYNC B2 ;  /* 0x0000000000027941 */ /* 0x000fea0003800000 */
.L_x_8017:
[----:B------:R-:W-:Y:S01]  /*4320*/  ULDC.64 UR4, c[0x0][0x2e8] ;  /* 0x0000ba0000047ab9 */ /* 0x000fe20000000a00 */
[----:B------:R-:W-:Y:S01]  /*4330*/  ULDC.64 UR6, c[0x0][0x208] ;  /* 0x0000820000067ab9 */ /* 0x000fe20000000a00 */
[----:B------:R-:W-:-:S04]  /*4340*/  IADD3 R76, P2, P6, R39, UR4, R152 ;  /* 0x00000004274c7c10 */ /* 0x000fc8000fe5e098 */
[----:B------:R-:W-:-:S05]  /*4350*/  IADD3.X R77, R105, UR5, R151, P2, P6 ;  /* 0x00000005694d7c10 */ /* 0x000fca00097ec497 */
[----:B-1----:R2:W-:Y:S04]  /*4360*/  STG.E.128 desc[UR6][R76.64], R48 ;  /* 0x000000304c007986 */ /* 0x0025e8000c101d06 */
.L_x_8012:
[----:B------:R-:W-:Y:S05]  /*4370*/  BSYNC B1 ;  /* 0x0000000000017941 */ /* 0x000fea0003800000 */
.L_x_8011:
        /* <DEDUP_REMOVED lines=75> */
[----:B------:R-:W-:Y:S01]  /*4830*/  F2FP.SATFINITE.E4M3.F32.PACK_AB_MERGE_C R78, R152, R143, RZ ;  /* 0x0000008f984e723e */ /* 0x000fe200048070ff */
[----:B------:R-:W-:Y:S01]  /*4840*/  HADD2.F32 R151, -RZ, R149.H1_H1 ;  /* 0x30000095ff977230 */ /* 0x000fe20000004100 */
[----:B------:R-:W-:Y:S01]  /*4850*/  F2FP.F16.E4M3.UNPACK_B R79, R50.H1 ;  /* 0x00000032ff4f723e */ /* 0x000fe200030006ff */
[----:B------:R-:W-:Y:S01]  /*4860*/  HADD2.F32 R132, -RZ, R83.H1_H1 ;  /* 0x30000053ff847230 */ /* 0x000fe20000004100 */
[----:B------:R-:W-:Y:S01]  /*4870*/  F2FP.F16.E4M3.UNPACK_B R143, R73 ;  /* 0x00000049ff8f723e */ /* 0x000fe200020006ff */
[----:B------:R-:W-:Y:S01]  /*4880*/  HADD2.F32 R149, -RZ, R149.H0_H0 ;  /* 0x20000095ff957230 */ /* 0x000fe20000004100 */
        /* <DEDUP_REMOVED lines=13> */
[----:B------:R-:W-:Y:S01]  /*4960*/  FFMA.FTZ R152, R79, R72, -R152 ;  /* 0x000000484f987223 */ /* 0x000fe20000010898 */
[----:B------:R-:W-:Y:S01]  /*4970*/  FFMA.FTZ R154, R80, R132, R153 ;  /* 0x00000084509a7223 */ /* 0x000fe20000010099 */
[----:B------:R-:W-:Y:S01]  /*4980*/  FFMA.FTZ R79, R73, R72, R150 ;  /* 0x00000048494f7223 */ /* 0x000fe20000010096 */
[--C-:B------:R-:W-:Y:S01]  /*4990*/  HADD2.F32 R72, -RZ, R51.reuse.H0_H0 ;  /* 0x20000033ff487230 */ /* 0x100fe20000004100 */
[----:B------:R-:W-:Y:S01]  /*49a0*/  F2FP.SATFINITE.E4M3.F32.PACK_AB_MERGE_C R49, R49, R48, R78 ;  /* 0x000000303131723e */ /* 0x000fe2000480704e */
[----:B------:R-:W-:Y:S01]  /*49b0*/  HADD2.F32 R73, -RZ, R51.H1_H1 ;  /* 0x30000033ff497230 */ /* 0x000fe20000004100 */
[----:B------:R-:W-:Y:S01]  /*49c0*/  F2FP.SATFINITE.E4M3.F32.PACK_AB_MERGE_C R151, R154, R151, RZ ;  /* 0x000000979a97723e */ /* 0x000fe200048070ff */
[--C-:B------:R-:W-:Y:S02]  /*49d0*/  HADD2.F32 R51, -RZ, R50.reuse.H0_H0 ;  /* 0x20000032ff337230 */ /* 0x100fe40000004100 */
[----:B------:R-:W-:Y:S01]  /*49e0*/  FMUL.FTZ R132, R72, R149 ;  /* 0x0000009548847220 */ /* 0x000fe20000410000 */
[----:B------:R-:W-:-:S02]  /*49f0*/  HADD2.F32 R50, -RZ, R50.H1_H1 ;  /* 0x30000032ff327230 */ /* 0x000fc40000004100 */
        /* <DEDUP_REMOVED lines=13> */
.L_x_8024:
[----:B------:R-:W-:Y:S05]  /*4ad0*/  BSYNC B3 ;  /* 0x0000000000037941 */ /* 0x000fea0003800000 */
.L_x_8023:
[----:B------:R-:W-:Y:S01]  /*4ae0*/  ULDC.64 UR4, c[0x0][0x2e8] ;  /* 0x0000ba0000047ab9 */ /* 0x000fe20000000a00 */
[----:B------:R-:W-:Y:S01]  /*4af0*/  ULDC.64 UR6, c[0x0][0x208] ;  /* 0x0000820000067ab9 */ /* 0x000fe20000000a00 */
[----:B------:R-:W-:-:S04]  /*4b00*/  IADD3 R72, P2, P3, R77, UR4, R42 ;  /* 0x000000044d487c10 */ /* 0x000fc8000fb5e02a */
[----:B------:R-:W-:-:S05]  /*4b10*/  IADD3.X R73, R76, UR5, R38, P2, P3 ;  /* 0x000000054c497c10 */ /* 0x000fca00097e6426 */
[----:B--2---:R2:W-:Y:S04]  /*4b20*/  STG.E.128 desc[UR6][R72.64], R48 ;  /* 0x0000003048007986 */ /* 0x0045e8000c101d06 */
.L_x_8022:
[----:B------:R-:W-:Y:S05]  /*4b30*/  BSYNC B2 ;  /* 0x0000000000027941 */ /* 0x000fea0003800000 */
.L_x_8021:
[----:B------:R-:W-:Y:S05]  /*4b40*/  @P1 BRA `(.L_x_8020) ;  /* 0x0000000400e41947 */ /* 0x000fea0003800000 */
[----:B------:R-:W-:Y:S01]  /*4b50*/  LOP3.LUT P2, RZ, R229, 0x4, RZ, 0xc0, !PT ;  /* 0x00000004e5ff7812 */ /* 0x000fe2000784c0ff */
[C---:B-12---:R-:W-:Y:S01]  /*4b60*/  VIADD R49, R147.reuse, 0x40 ;  /* 0x0000004093317836 */ /* 0x046fe20000000000 */
        /* <DEDUP_REMOVED lines=17> */
[----:B------:R-:W-:Y:S01]  /*4c80*/  IMAD.SHL.U32 R70, R72, 0x100, RZ ;  /* 0x0000010048467824 */ /* 0x000fe200078e00ff */
[----:B-1----:R-:W-:Y:S02]  /*4c90*/  MOV R69, R48 ;  /* 0x0000003000457202 */ /* 0x002fe40000000f00 */
[----:B------:R-:W-:-:S02]  /*4ca0*/  F2FP.F16.E4M3.UNPACK_B R48, R49 ;  /* 0x00000031ff30723e */ /* 0x000fc400020006ff */
[----:B------:R-:W-:Y:S01]  /*4cb0*/  LOP3.LUT R73, R73, 0xff00, R70, 0xf8, !PT ;  /* 0x0000ff0049497812 */ /* 0x000fe200078ef846 */
[----:B------:R-:W-:Y:S01]  /*4cc0*/  IMAD.U32 R70, R74, 0x10000, RZ ;  /* 0x000100004a467824 */ /* 0x000fe200078e00ff */
        /* <DEDUP_REMOVED lines=11> */
[-C--:B------:R-:W-:Y:S01]  /*4d80*/  FMUL.FTZ R81, R70, R79.reuse ;  /* 0x0000004f46517220 */ /* 0x080fe20000410000 */
        /* <DEDUP_REMOVED lines=16> */
[----:B------:R-:W-:Y:S02]  /*4e90*/  HADD2.F32 R73, -RZ, R70.H1_H1 ;  /* 0x30000046ff497230 */ /* 0x000fe40000004100 */
[----:B------:R-:W-:Y:S02]  /*4ea0*/  HADD2.F32 R148, -RZ, R148.H0_H0 ;  /* 0x20000094ff947230 */ /* 0x000fe40000004100 */
[----:B------:R-:W-:Y:S02]  /*4eb0*/  HADD2.F32 R72, -RZ, R70.H0_H0 ;  /* 0x20000046ff487230 */ /* 0x000fe40000004100 */
[-C--:B------:R-:W-:Y:S01]  /*4ec0*/  FMUL.FTZ R79, R73, R74.reuse ;  /* 0x0000004a494f7220 */ /* 0x080fe20000410000 */
[--C-:B------:R-:W-:Y:S02]  /*4ed0*/  HADD2.F32 R71, -RZ, R69.reuse.H1_H1 ;  /* 0x30000045ff477230 */ /* 0x100fe40000004100 */
        /* <DEDUP_REMOVED lines=10> */
[----:B------:R-:W-:Y:S02]  /*4f80*/  F2FP.SATFINITE.E4M3.F32.PACK_AB_MERGE_C R146, R81, R80, RZ ;  /* 0x000000505192723e */ /* 0x000fe400048070ff */
[----:B------:R-:W-:-:S02]  /*4f90*/  F2FP.F16.E4M3.UNPACK_B R71, R51.H1 ;  /* 0x00000033ff47723e */ /* 0x000fc400030006ff */
[----:B------:R-:W-:Y:S02]  /*4fa0*/  F2FP.F16.E4M3.UNPACK_B R80, R78.H1 ;  /* 0x0000004eff50723e */ /* 0x000fe400030006ff */
        /* <DEDUP_REMOVED lines=29> */
[----:B------:R-:W-:Y:S01]  /*5180*/  HADD2.F32 R71, -RZ, R80.H0_H0 ;  /* 0x20000050ff477230 */ /* 0x000fe20000004100 */
[----:B------:R-:W-:Y:S01]  /*5190*/  F2FP.SATFINITE.E4M3.F32.PACK_AB_MERGE_C R48, R148, R69, R143 ;  /* 0x000000459430723e */ /* 0x000fe2000480708f */
[----:B------:R-:W-:-:S02]  /*51a0*/  HADD2.F32 R50, -RZ, R50.H1_H1 ;  /* 0x30000032ff327230 */ /* 0x000fc40000004100 */
[----:B------:R-:W-:Y:S02]  /*51b0*/  HADD2.F32 R79, -RZ, R79.H0_H0 ;  /* 0x2000004fff4f7230 */ /* 0x000fe40000004100 */
[-C--:B------:R-:W-:Y:S01]  /*51c0*/  FMUL.FTZ R73, R70, R71.reuse ;  /* 0x0000004746497220 */ /* 0x080fe20000410000 */
[----:B------:R-:W-:Y:S02]  /*51d0*/  HADD2.F32 R75, -RZ, R75.H0_H0 ;  /* 0x2000004bff4b7230 */ /* 0x000fe40000004100 */
[----:B------:R-:W-:Y:S01]  /*51e0*/  FMUL.FTZ R71, R68, R71 ;  /* 0x0000004744477220 */ /* 0x000fe20000410000 */
[----:B------:R-:W-:Y:S02]  /*51f0*/  HADD2.F32 R74, -RZ, R74.H0_H0 ;  /* 0x2000004aff4a7230 */ /* 0x000fe40000004100 */
[-C--:B------:R-:W-:Y:S01]  /*5200*/  FMUL.FTZ R72, R50, R79.reuse ;  /* 0x0000004f32487220 */ /* 0x080fe20000410000 */
[C---:B------:R-:W-:Y:S01]  /*5210*/  FMUL.FTZ R79, R51.reuse, R79 ;  /* 0x0000004f334f7220 */ /* 0x040fe20000410000 */
[-C--:B------:R-:W-:Y:S01]  /*5220*/  FFMA.FTZ R73, R68, R75.reuse, -R73 ;  /* 0x0000004b44497223 */ /* 0x080fe20000010849 */
[----:B------:R-:W-:Y:S01]  /*5230*/  FFMA.FTZ R70, R70, R75, R71 ;  /* 0x0000004b46467223 */ /* 0x000fe20000010047 */
[-C--:B------:R-:W-:Y:S01]  /*5240*/  FFMA.FTZ R72, R51, R74.reuse, -R72 ;  /* 0x0000004a33487223 */ /* 0x080fe20000010848 */
[----:B------:R-:W-:-:S03]  /*5250*/  FFMA.FTZ R79, R50, R74, R79 ;  /* 0x0000004a324f7223 */ /* 0x000fc6000001004f */
[----:B------:R-:W-:Y:S02]  /*5260*/  F2FP.SATFINITE.E4M3.F32.PACK_AB_MERGE_C R51, R70, R73, R81 ;  /* 0x000000494633723e */ /* 0x000fe40004807051 */
[----:B------:R-:W-:-:S07]  /*5270*/  F2FP.SATFINITE.E4M3.F32.PACK_AB_MERGE_C R50, R79, R72, R78 ;  /* 0x000000484f32723e */ /* 0x000fce000480704e */
.L_x_8026:
[----:B------:R-:W-:Y:S05]  /*5280*/  BSYNC B2 ;  /* 0x0000000000027941 */ /* 0x000fea0003800000 */
.L_x_8025:
[----:B------:R-:W-:Y:S01]  /*5290*/  ULDC.64 UR4, c[0x0][0x2e8] ;  /* 0x0000ba0000047ab9 */ /* 0x000fe20000000a00 */
[----:B------:R-:W-:Y:S01]  /*52a0*/  ULDC.64 UR6, c[0x0][0x208] ;  /* 0x0000820000067ab9 */ /* 0x000fe20000000a00 */
[----:B------:R-:W-:-:S04]  /*52b0*/  IADD3 R68, P2, P3, R39, UR4, R77 ;  /* 0x0000000427447c10 */ /* 0x000fc8000fb5e04d */
[----:B------:R-:W-:-:S05]  /*52c0*/  IADD3.X R69, R105, UR5, R76, P2, P3 ;  /* 0x0000000569457c10 */ /* 0x000fca00097e644c */
[----:B-1----:R3:W-:Y:S04]  /*52d0*/  STG.E.128 desc[UR6][R68.64], R48 ;  /* 0x0000003044007986 */ /* 0x0027e8000c101d06 */
.L_x_8020:
[----:B------:R-:W-:Y:S05]  /*52e0*/  BSYNC B1 ;  /* 0x0000000000017941 */ /* 0x000fea0003800000 */
.L_x_8019:
        /* <DEDUP_REMOVED lines=118> */
.L_x_8032:
[----:B------:R-:W-:Y:S05]  /*5a50*/  BSYNC B3 ;  /* 0x0000000000037941 */ /* 0x000fea0003800000 */
.L_x_8031:
[----:B------:R-:W-:Y:S01]  /*5a60*/  ULDC.64 UR4, c[0x0][0x2e8] ;  /* 0x0000ba0000047ab9 */ /* 0x000fe20000000a00 */
[----:B------:R-:W-:Y:S01]  /*5a70*/  ULDC.64 UR6, c[0x0][0x208] ;  /* 0x0000820000067ab9 */ /* 0x000fe20000000a00 */
[----:B------:R-:W-:-:S04]  /*5a80*/  IADD3 R64, P2, P3, R69, UR4, R42 ;  /* 0x0000000445407c10 */ /* 0x000fc8000fb5e02a */
[----:B------:R-:W-:-:S05]  /*5a90*/  IADD3.X R65, R68, UR5, R38, P2, P3 ;  /* 0x0000000544417c10 */ /* 0x000fca00097e6426 */
[----:B--2---:R3:W-:Y:S04]  /*5aa0*/  STG.E.128 desc[UR6][R64.64], R48 ;  /* 0x0000003040007986 */ /* 0x0047e8000c101d06 */
.L_x_8030:
[----:B------:R-:W-:Y:S05]  /*5ab0*/  BSYNC B2 ;  /* 0x0000000000027941 */ /* 0x000fea0003800000 */
.L_x_8029:
[----:B------:R-:W-:Y:S05]  /*5ac0*/  @P1 BRA `(.L_x_8028) ;  /* 0x0000000400e41947 */ /* 0x000fea0003800000 */
[----:B------:R-:W-:Y:S01]  /*5ad0*/  LOP3.LUT P2, RZ, R229, 0x4, RZ, 0xc0, !PT ;  /* 0x00000004e5ff7812 */ /* 0x000fe2000784c0ff */
[C---:B-123--:R-:W-:Y:S01]  /*5ae0*/  VIADD R49, R147.reuse, 0x40 ;  /* 0x0000004093317836 */ /* 0x04efe20000000000 */
[----:B------:R-:W-:Y:S11]  /*5af0*/  BSSY B2, `(.L_x_8033) ;  /* 0x0000071000027945 */ /* 0x000ff60003800000 */
[----:B------:R-:W-:Y:S01]  /*5b00*/  @P2 VIADD R49, R147, 0xffffffc0 ;  /* 0xffffffc093312836 */ /* 0x000fe20000000000 */
[----:B------:R-:W-:-:S03]  /*5b10*/  ISETP.GE.AND P2, PT, R230, R126, PT ;  /* 0x0000007ee600720c */ /* 0x000fc60003f46270 */
[----:B------:R-:W-:-:S06]  /*5b20*/  IMAD.IADD R49, R16, 0x1, R49 ;  /* 0x0000000110317824 */ /* 0x000fcc00078e0231 */
[----:B------:R-:W1:Y:S04]  /*5b30*/  LDS.128 R48, [R49+0x24400] ;  /* 0x0244000031307984 */ /* 0x000e680000000c00 */
[----:B------:R-:W-:Y:S05]  /*5b40*/  @P2 BRA `(.L_x_8034) ;  /* 0x0000000400ac2947 */ /* 0x000fea0003800000 */
[----:B------:R-:W-:Y:S02]  /*5b50*/  SHF.R.U32.HI R67, RZ, 0x18, R63 ;  /* 0x00000018ff437819 */ /* 0x000fe4000001163f */
[----:B------:R-:W-:Y:S02]  /*5b60*/  LOP3.LUT R62, R63, 0xff, RZ, 0xc0, !PT ;  /* 0x000000ff3f3e7812 */ /* 0x000fe400078ec0ff */
[--C-:B------:R-:W-:Y:S02]  /*5b70*/  SHF.R.U32.HI R71, RZ, 0x18, R61.reuse ;  /* 0x00000018ff477819 */ /* 0x100fe4000001163d */
[----:B------:R-:W-:Y:S02]  /*5b80*/  LOP3.LUT R60, R61, 0xff, RZ, 0xc0, !PT ;  /* 0x000000ff3d3c7812 */ /* 0x000fe400078ec0ff */
[----:B------:R-:W-:Y:S02]  /*5b90*/  SHF.R.U32.HI R70, RZ, 0x8, R61 ;  /* 0x00000008ff467819 */ /* 0x000fe4000001163d */
[----:B------:R-:W-:-:S02]  /*5ba0*/  SHF.R.U32.HI R64, RZ, 0x8, R63 ;  /* 0x00000008ff407819 */ /* 0x000fc4000001163f */
[----:B------:R-:W-:Y:S02]  /*5bb0*/  SHF.R.U32.HI R65, RZ, 0x10, R63 ;  /* 0x00000010ff417819 */ /* 0x000fe4000001163f */
[----:B------:R-:W-:Y:S01]  /*5bc0*/  SHF.R.U32.HI R66, RZ, 0x10, R61 ;  /* 0x00000010ff427819 */ /* 0x000fe2000001163d */
[----:B------:R-:W-:Y:S01]  /*5bd0*/  IMAD.SHL.U32 R64, R64, 0x100, RZ ;  /* 0x0000010040407824 */ /* 0x000fe200078e00ff */
[----:B------:R-:W-:Y:S01]  /*5be0*/  PRMT R63, R67, 0x654, R62 ;  /* 0x00000654433f7816 */ /* 0x000fe2000000003e */
[----:B------:R-:W-:Y:S01]  /*5bf0*/  IMAD.U32 R65, R65, 0x10000, RZ ;  /* 0x0001000041417824 */ /* 0x000fe200078e00ff */
[----:B------:R-:W-:Y:S01]  /*5c00*/  PRMT R61, R71, 0x654, R60 ;  /* 0x00000654473d7816 */ /* 0x000fe2000000003c */
[----:B-1----:R-:W-:Y:S01]  /*5c10*/  IMAD.MOV.U32 R60, RZ, RZ, R48 ;  /* 0x000000ffff3c7224 */ /* 0x002fe200078e0030 */
[----:B------:R-:W-:Y:S02]  /*5c20*/  SHF.L.U32 R62, R70, 0x8, RZ ;  /* 0x00000008463e7819 */ /* 0x000fe400000006ff */
        /* <DEDUP_REMOVED lines=93> */
.L_x_8034:
[----:B------:R-:W-:Y:S05]  /*6200*/  BSYNC B2 ;  /* 0x0000000000027941 */ /* 0x000fea0003800000 */
.L_x_8033:
[----:B------:R-:W-:Y:S01]  /*6210*/  ULDC.64 UR4, c[0x0][0x2e8] ;  /* 0x0000ba0000047ab9 */ /* 0x000fe20000000a00 */
[----:B------:R-:W-:Y:S01]  /*6220*/  ULDC.64 UR6, c[0x0][0x208] ;  /* 0x0000820000067ab9 */ /* 0x000fe20000000a00 */
[----:B------:R-:W-:-:S04]  /*6230*/  IADD3 R60, P2, P3, R39, UR4, R69 ;  /* 0x00000004273c7c10 */ /* 0x000fc8000fb5e045 */
[----:B------:R-:W-:-:S05]  /*6240*/  IADD3.X R61, R105, UR5, R68, P2, P3 ;  /* 0x00000005693d7c10 */ /* 0x000fca00097e6444 */
[----:B-1----:R4:W-:Y:S04]  /*6250*/  STG.E.128 desc[UR6][R60.64], R48 ;  /* 0x000000303c007986 */ /* 0x0029e8000c101d06 */
.L_x_8028:
[----:B------:R-:W-:Y:S05]  /*6260*/  BSYNC B1 ;  /* 0x0000000000017941 */ /* 0x000fea0003800000 */
.L_x_8027:
        /* <DEDUP_REMOVED lines=26> */
[----:B------:R-:W-:-:S02]  /*6410*/  F2FP.F16.E4M3.UNPACK_B R60, R87.H1 ;  /* 0x00000057ff3c723e */ /* 0x000fc400030006ff */
        /* <DEDUP_REMOVED lines=89> */
.L_x_8039:
[----:B------:R-:W-:Y:S05]  /*69b0*/  BSYNC B2 ;  /* 0x0000000000027941 */ /* 0x000fea0003800000 */
.L_x_8038:
[----:B------:R-:W-:Y:S01]  /*69c0*/  ULDC.64 UR4, c[0x0][0x2e8] ;  /* 0x0000ba0000047ab9 */ /* 0x000fe20000000a00 */
[----:B------:R-:W-:Y:S01]  /*69d0*/  ULDC.64 UR6, c[0x0][0x208] ;  /* 0x0000820000067ab9 */ /* 0x000fe20000000a00 */
[----:B------:R-:W-:-:S04]  /*69e0*/  IADD3 R56, P2, P3, R124, UR4, R42 ;  /* 0x000000047c387c10 */ /* 0x000fc8000fb5e02a */
[----:B------:R-:W-:-:S05]  /*69f0*/  IADD3.X R57, R127, UR5, R38, P2, P3 ;  /* 0x000000057f397c10 */ /* 0x000fca00097e6426 */
[----:B--2---:R1:W-:Y:S04]  /*6a00*/  STG.E.128 desc[UR6][R56.64], R48 ;  /* 0x0000003038007986 */ /* 0x0043e8000c101d06 */
.L_x_8037:
[----:B------:R-:W-:Y:S05]  /*6a10*/  BSYNC B1 ;  /* 0x0000000000017941 */ /* 0x000fea0003800000 */
.L_x_8036:
[----:B------:R-:W-:Y:S05]  /*6a20*/  @P1 BRA `(.L_x_8035) ;  /* 0x00000058000c1947 */ /* 0x000fea0003800000 */
[----:B------:R-:W-:Y:S01]  /*6a30*/  LOP3.LUT P2, RZ, R229, 0x4, RZ, 0xc0, !PT ;  /* 0x00000004e5ff7812 */ /* 0x000fe2000784c0ff */
[C---:B-1234-:R-:W-:Y:S01]  /*6a40*/  VIADD R49, R147.reuse, 0x40 ;  /* 0x0000004093317836 */ /* 0x05efe20000000000 */
[----:B------:R-:W-:Y:S11]  /*6a50*/  BSSY B1, `(.L_x_8040) ;  /* 0x0000071000017945 */ /* 0x000ff60003800000 */
[----:B------:R-:W-:-:S02]  /*6a60*/  @P2 IADD3 R49, R147, -0x40, RZ ;  /* 0xffffffc093312810 */ /* 0x000fc40007ffe0ff */
        /* <DEDUP_REMOVED lines=9> */
[----:B------:R-:W-:Y:S01]  /*6b00*/  SHF.R.U32.HI R60, RZ, 0x10, R53 ;  /* 0x00000010ff3c7819 */ /* 0x000fe20000011635 */
[----:B------:R-:W-:Y:S01]  /*6b10*/  IMAD.MOV.U32 R53, RZ, RZ, R50 ;  /* 0x000000ffff357224 */ /* 0x000fe200078e0032 */
[----:B------:R-:W-:Y:S01]  /*6b20*/  SHF.R.U32.HI R59, RZ, 0x10, R55 ;  /* 0x00000010ff3b7819 */ /* 0x000fe20000011637 */
[----:B------:R-:W-:Y:S01]  /*6b30*/  IMAD.SHL.U32 R50, R58, 0x100, RZ ;  /* 0x000001003a327824 */ /* 0x000fe200078e00ff */
[----:B------:R-:W-:Y:S01]  /*6b40*/  LOP3.LUT R56, R55, 0xff0000ff, RZ, 0xc0, !PT ;  /* 0xff0000ff37387812 */ /* 0x000fe200078ec0ff */
[----:B------:R-:W-:Y:S01]  /*6b50*/  IMAD.SHL.U32 R55, R57, 0x100, RZ ;  /* 0x0000010039377824 */ /* 0x000fe200078e00ff */
[----:B------:R-:W-:-:S04]  /*6b60*/  PRMT R51, R61, 0x654, R52 ;  /* 0x000006543d337816 */ /* 0x000fc80000000034 */
        /* <DEDUP_REMOVED lines=95> */
.L_x_8041:
[----:B------:R-:W-:Y:S05]  /*7160*/  BSYNC B1 ;  /* 0x0000000000017941 */ /* 0x000fea0003800000 */
.L_x_8040:
[----:B------:R-:W-:Y:S01]  /*7170*/  ULDC.64 UR4, c[0x0][0x2e8] ;  /* 0x0000ba0000047ab9 */ /* 0x000fe20000000a00 */
[----:B------:R-:W-:Y:S01]  /*7180*/  ULDC.64 UR6, c[0x0][0x208] ;  /* 0x0000820000067ab9 */ /* 0x000fe20000000a00 */
[----:B------:R-:W-:-:S04]  /*7190*/  IADD3 R52, P2, P3, R39, UR4, R124 ;  /* 0x0000000427347c10 */ /* 0x000fc8000fb5e07c */
[----:B------:R-:W-:-:S05]  /*71a0*/  IADD3.X R53, R105, UR5, R127, P2, P3 ;  /* 0x0000000569357c10 */ /* 0x000fca00097e647f */
[----:B-1----:R1:W-:Y:S01]  /*71b0*/  STG.E.128 desc[UR6][R52.64], R48 ;  /* 0x0000003034007986 */ /* 0x0023e2000c101d06 */
[----:B------:R-:W-:Y:S05]  /*71c0*/  BRA `(.L_x_8035) ;  /* 0x0000005000247947 */ /* 0x000fea0003800000 */
.L_x_7999:
[----:B------:R-:W2:Y:S01]  /*71d0*/  LDL R52, [R1+0x4c] ;  /* 0x00004c0001347983 */ /* 0x000ea20000100800 */
[C---:B------:R-:W-:Y:S01]  /*71e0*/  ISETP.GE.AND P5, PT, R228.reuse, R117, PT ;  /* 0x00000075e400720c */ /* 0x040fe20003fa6270 */
[C---:B------:R-:W-:Y:S01]  /*71f0*/  VIADD R60, R228.reuse, 0x40 ;  /* 0x00000040e43c7836 */ /* 0x040fe20000000000 */
[----:B------:R-:W-:Y:S01]  /*7200*/  P2R R61, PR, RZ, 0x1 ;  /* 0x00000001ff3d7803 */ /* 0x000fe20000000000 */
[----:B------:R-:W-:Y:S01]  /*7210*/  VIADD R62, R228, 0x80 ;  /* 0x00000080e43e7836 */ /* 0x000fe20000000000 */
[----:B------:R-:W-:Y:S01]  /*7220*/  ISETP.GE.OR P5, PT, R18, R126, P5 ;  /* 0x0000007e1200720c */ /* 0x000fe20002fa6670 */
[----:B------:R-:W-:-:S12]  /*7230*/  ULDC.64 UR6, c[0x0][0x208] ;  /* 0x0000820000067ab9 */ /* 0x000fd80000000a00 */
        /* <DEDUP_REMOVED lines=23> */
[----:B------:R-:W0:Y:S03]  /*73b0*/  @!P2 LDC.64 R52, c[0x0][0x408] ;  /* 0x00010200ff34ab82 */ /* 0x000e260000000a00 */
[----:B------:R-:W2:Y:S01]  /*73c0*/  @!P2 LDG.E.128 R72, desc[UR6][R80.64] ;  /* 0x000000065048a981 */ /* 0x000ea2000c1e1d00 */
[----:B0-----:R-:W-:-:S04]  /*73d0*/  @!P2 IMAD.WIDE.U32 R54, R52, 0xc0, R50 ;  /* 0x000000c03436a825 */ /* 0x001fc800078e0032 */
[----:B------:R-:W-:Y:S01]  /*73e0*/  @!P2 IMAD R53, R53, 0xc0, RZ ;  /* 0x000000c03535a824 */ /* 0x000fe200078e02ff */
[----:B---3--:R-:W-:-:S03]  /*73f0*/  @!P2 IADD3 R82, P3, P4, R94, R82, R54 ;  /* 0x000000525e52a210 */ /* 0x008fc60007c7e036 */
[----:B------:R-:W-:-:S05]  /*7400*/  @!P2 IMAD.IADD R52, R55, 0x1, R53 ;  /* 0x000000013734a824 */ /* 0x000fca00078e0235 */
        /* <DEDUP_REMOVED lines=27> */
[----:B------:R-:W-:-:S03]  /*75c0*/  CS2R R54, SRZ ;  /* 0x0000000000367805 */ /* 0x000fc6000001ff00 */
[----:B------:R-:W-:Y:S01]  /*75d0*/  @!P3 IMAD.X R69, R52, 0x1, R69, P6 ;  /* 0x000000013445b824 */ /* 0x000fe200030e0645 */
[----:B-----5:R-:W-:Y:S02]  /*75e0*/  @!P3 IADD3 R84, P6, R51, R84, RZ ;  /* 0x000000543354b210 */ /* 0x020fe40007fde0ff */
[----:B------:R-:W-:Y:S02]  /*75f0*/  CS2R R50, SRZ ;  /* 0x0000000000327805 */ /* 0x000fe4000001ff00 */
[----:B------:R-:W-:Y:S01]  /*7600*/  CS2R R52, SRZ ;  /* 0x0000000000347805 */ /* 0x000fe2000001ff00 */
[----:B------:R-:W-:Y:S01]  /*7610*/  @!P3 IMAD.X R85, R48, 0x1, R85, P6 ;  /* 0x000000013055b824 */ /* 0x000fe200030e0655 */
[----:B------:R-:W-:Y:S02]  /*7620*/  CS2R R48, SRZ ;  /* 0x0000000000307805 */ /* 0x000fe4000001ff00 */
[----:B------:R-:W-:Y:S02]  /*7630*/  CS2R R60, SRZ ;  /* 0x00000000003c7805 */ /* 0x000fe4000001ff00 */
[----:B------:R0:W4:Y:S04]  /*7640*/  @!P5 LDG.E.128 R52, desc[UR6][R58.64] ;  /* 0x000000063a34d981 */ /* 0x000128000c1e1d00 */
[----:B------:R1:W5:Y:S04]  /*7650*/  @!P5 LDG.E.128 R48, desc[UR6][R56.64] ;  /* 0x000000063830d981 */ /* 0x000368000c1e1d00 */
[----:B------:R1:W5:Y:S01]  /*7660*/  @!P4 LDG.E.128 R60, desc[UR6][R66.64] ;  /* 0x00000006423cc981 */ /* 0x000362000c1e1d00 */
[----:B0-----:R-:W-:-:S02]  /*7670*/  CS2R R58, SRZ ;  /* 0x00000000003a7805 */ /* 0x001fc4000001ff00 */
        /* <DEDUP_REMOVED lines=13> */
[----:B------:R-:W-:Y:S01]  /*7750*/  IMAD.MOV.U32 R144, RZ, RZ, R76 ;  /* 0x000000ffff907224 */ /* 0x000fe200078e004c */
[----:B----4-:R-:W-:Y:S01]  /*7760*/  MOV R158, R54 ;  /* 0x00000036009e7202 */ /* 0x010fe20000000f00 */
[----:B------:R-:W-:Y:S02]  /*7770*/  IMAD.MOV.U32 R160, RZ, RZ, R52 ;  /* 0x000000ffffa07224 */ /* 0x000fe400078e0034 */
[----:B-----5:R-:W-:-:S02]  /*7780*/  IMAD.MOV.U32 R159, RZ, RZ, R50 ;  /* 0x000000ffff9f7224 */ /* 0x020fc400078e0032 */
        /* <DEDUP_REMOVED lines=8> */
[----:B------:R-:W-:Y:S01]  /*7810*/  IMAD.MOV.U32 R146, RZ, RZ, R68 ;  /* 0x000000ffff927224 */ /* 0x000fe200078e0044 */
[----:B------:R-:W-:Y:S06]  /*7820*/  @!P5 BRA `(.L_x_8042) ;  /* 0x000000000004d947 */ /* 0x000fec0003800000 */
[----:B------:R-:W-:Y:S01]  /*7830*/  BPT.TRAP 0x1 ;  /* 0x000000040000795c */ /* 0x000fe20000300000 */
.L_x_8042:
[----:B------:R-:W2:Y:S01]  /*7840*/  LDL R80, [R1] ;  /* 0x0000000001507983 */ /* 0x000ea20000100800 */
[----:B------:R-:W-:Y:S01]  /*7850*/  IMAD R108, R17, 0x8, R16 ;  /* 0x00000008116c7824 */ /* 0x000fe200078e0210 */
[----:B------:R-:W0:Y:S01]  /*7860*/  LDC R145, c[0x0][0x2f4] ;  /* 0x0000bd00ff917b82 */ /* 0x000e220000000800 */
[----:B------:R-:W-:Y:S01]  /*7870*/  IMAD.MOV.U32 R125, RZ, RZ, R127 ;  /* 0x000000ffff7d7224 */ /* 0x000fe200078e007f */
[----:B------:R-:W-:Y:S06]  /*7880*/  BSSY B1, `(.L_x_8043) ;  /* 0x0000006000017945 */ /* 0x000fec0003800000 */
[----:B------:R-:W1:Y:S01]  /*7890*/  LDC.64 R126, c[0x0][0x300] ;  /* 0x0000c000ff7e7b82 */ /* 0x000e620000000a00 */
[----:B0-----:R-:W-:Y:S01]  /*78a0*/  IMAD.IADD R147, R145, 0x1, -R120 ;  /* 0x0000000191937824 */ /* 0x001fe200078e0a78 */
[----:B--2---:R-:W-:-:S04]  /*78b0*/  SHF.L.U32 R129, R80, 0x1f, RZ ;  /* 0x0000001f50817819 */ /* 0x004fc800000006ff */
[----:B------:R-:W0:Y:S02]  /*78c0*/  SYNCS.PHASECHK.TRANS64.TRYWAIT P3, [R108+URZ+0x2e890], R129 ;  /* 0x02e890816c0075a7 */ /* 0x000e24000806017f */
[----:B01----:R-:W-:Y:S05]  /*78d0*/  @!P3 BRA `(.L_x_8044) ;  /* 0x0000025800c4b947 */ /* 0x003fea0003800000 */
.L_x_8302:
[----:B------:R-:W-:Y:S05]  /*78e0*/  BSYNC B1 ;  /* 0x0000000000017941 */ /* 0x000fea0003800000 */
.L_x_8043:
[----:B------:R-:W-:Y:S01]  /*78f0*/  ISETP.GE.OR P3, PT, R228, R117, P0 ;  /* 0x00000075e400720c */ /* 0x000fe20000766670 */
[----:B------:R-:W-:-:S12]  /*7900*/  BSSY B1, `(.L_x_8045) ;  /* 0x0000101000017945 */ /* 0x000fd80003800000 */
[----:B------:R-:W-:Y:S05]  /*7910*/  @P3 BRA `(.L_x_8046) ;  /* 0x0000000c00fc3947 */ /* 0x000fea0003800000 */
[----:B------:R-:W1:Y:S01]  /*7920*/  S2R R81, SR_TID.X ;  /* 0x0000000000517919 */ /* 0x000e620000002100 */
[----:B------:R-:W-:Y:S01]  /*7930*/  SHF.R.S32.HI R80, RZ, 0x1f, R228 ;  /* 0x0000001fff507819 */ /* 0x000fe200000114e4 */
[-C--:B------:R-:W-:Y:S01]  /*7940*/  IMAD.WIDE.U32 R132, R228, R126.reuse, R124 ;  /* 0x0000007ee4847225 */ /* 0x080fe200078e007c */
        /* <DEDUP_REMOVED lines=18> */
[----:B------:R-:W-:Y:S02]  /*7a70*/  LOP3.LUT R82, R82, 0xfffffc00, RZ, 0xc0, !PT ;  /* 0xfffffc0052527812 */ /* 0x000fe400078ec0ff */
[----:B------:R-:W-:Y:S02]  /*7a80*/  LOP3.LUT R80, R80, R21, RZ, 0x3c, !PT ;  /* 0x0000001550507212 */ /* 0x000fe400078e3cff */
[----:B------:R-:W-:-:S03]  /*7a90*/  IADD3 R81, R16, R81, RZ ;  /* 0x0000005110517210 */ /* 0x000fc60007ffe0ff */
        /* <DEDUP_REMOVED lines=10> */
[--C-:B------:R-:W-:Y:S01]  /*7b40*/  SHF.R.U32.HI R171, RZ, 0x18, R53.reuse ;  /* 0x00000018ffab7819 */ /* 0x100fe20000011635 */
[----:B------:R-:W-:Y:S01]  /*7b50*/  IMAD.SHL.U32 R163, R163, 0x100, RZ ;  /* 0x00000100a3a37824 */ /* 0x000fe200078e00ff */
[----:B------:R-:W-:Y:S01]  /*7b60*/  LOP3.LUT R168, R53, 0xff, RZ, 0xc0, !PT ;  /* 0x000000ff35a87812 */ /* 0x000fe200078ec0ff */
[----:B------:R-:W-:Y:S01]  /*7b70*/  IMAD.U32 R50, R50, 0x10000, RZ ;  /* 0x0001000032327824 */ /* 0x000fe200078e00ff */
[----:B------:R-:W-:-:S02]  /*7b80*/  SHF.R.U32.HI R54, RZ, 0x8, R53 ;  /* 0x00000008ff367819 */ /* 0x000fc40000011635 */
[----:B------:R-:W-:Y:S02]  /*7b90*/  SHF.R.U32.HI R49, RZ, 0x10, R53 ;  /* 0x00000010ff317819 */ /* 0x000fe40000011635 */
[----:B------:R-:W-:Y:S02]  /*7ba0*/  SHF.R.U32.HI R52, RZ, 0x8, R51 ;  /* 0x00000008ff347819 */ /* 0x000fe40000011633 */
[----:B------:R-:W-:Y:S01]  /*7bb0*/  SHF.R.U32.HI R53, RZ, 0x8, R55 ;  /* 0x00000008ff357819 */ /* 0x000fe20000011637 */
[----:B------:R-:W-:Y:S01]  /*7bc0*/  IMAD.U32 R49, R49, 0x10000, RZ ;  /* 0x0001000031317824 */ /* 0x000fe200078e00ff */
[--C-:B------:R-:W-:Y:S01]  /*7bd0*/  SHF.R.U32.HI R166, RZ, 0x18, R51.reuse ;  /* 0x00000018ffa67819 */ /* 0x100fe20000011633 */
[----:B------:R-:W-:Y:S01]  /*7be0*/  IMAD.SHL.U32 R52, R52, 0x100, RZ ;  /* 0x0000010034347824 */ /* 0x000fe200078e00ff */
[----:B------:R-:W-:Y:S02]  /*7bf0*/  LOP3.LUT R165, R51, 0xff, RZ, 0xc0, !PT ;  /* 0x000000ff33a57812 */ /* 0x000fe400078ec0ff */
[----:B------:R-:W-:-:S02]  /*7c00*/  SHF.R.U32.HI R48, RZ, 0x10, R51 ;  /* 0x00000010ff307819 */ /* 0x000fc40000011633 */
[--C-:B------:R-:W-:Y:S02]  /*7c10*/  SHF.R.U32.HI R170, RZ, 0x18, R55.reuse ;  /* 0x00000018ffaa7819 */ /* 0x100fe40000011637 */
[----:B------:R-:W-:Y:S02]  /*7c20*/  LOP3.LUT R169, R55, 0xff, RZ, 0xc0, !PT ;  /* 0x000000ff37a97812 */ /* 0x000fe400078ec0ff */
[----:B------:R-:W-:Y:S01]  /*7c30*/  SHF.R.U32.HI R51, RZ, 0x10, R55 ;  /* 0x00000010ff337819 */ /* 0x000fe20000011637 */
[----:B------:R-:W-:Y:S01]  /*7c40*/  IMAD.SHL.U32 R55, R54, 0x100, RZ ;  /* 0x0000010036377824 */ /* 0x000fe200078e00ff */
[----:B------:R-:W-:Y:S01]  /*7c50*/  PRMT R165, R166, 0x654, R165 ;  /* 0x00000654a6a57816 */ /* 0x000fe200000000a5 */
[----:B------:R-:W-:Y:S01]  /*7c60*/  IMAD.SHL.U32 R54, R53, 0x100, RZ ;  /* 0x0000010035367824 */ /* 0x000fe200078e00ff */
[----:B------:R-:W-:Y:S01]  /*7c70*/  PRMT R168, R171, 0x654, R168 ;  /* 0x00000654aba87816 */ /* 0x000fe200000000a8 */
[----:B------:R-:W-:Y:S01]  /*7c80*/  IMAD.U32 R53, R48, 0x10000, RZ ;  /* 0x0001000030357824 */ /* 0x000fe200078e00ff */
[----:B------:R-:W-:Y:S01]  /*7c90*/  PRMT R169, R170, 0x654, R169 ;  /* 0x00000654aaa97816 */ /* 0x000fe200000000a9 */
[----:B------:R-:W-:Y:S01]  /*7ca0*/  IMAD.U32 R170, R51, 0x10000, RZ ;  /* 0x0001000033aa7824 */ /* 0x000fe200078e00ff */
[----:B------:R-:W-:-:S02]  /*7cb0*/  PRMT R164, R164, 0x654, R167 ;  /* 0x00000654a4a47816 */ /* 0x000fc400000000a7 */
[----:B------:R-:W-:Y:S02]  /*7cc0*/  LOP3.LUT R52, R165, 0xff00, R52, 0xf8, !PT ;  /* 0x0000ff00a5347812 */ /* 0x000fe400078ef834 */
[----:B------:R-:W-:Y:S02]  /*7cd0*/  LOP3.LUT R168, R168, 0xff00, R55, 0xf8, !PT ;  /* 0x0000ff00a8a87812 */ /* 0x000fe400078ef837 */
[----:B------:R-:W-:Y:S02]  /*7ce0*/  LOP3.LUT R169, R169, 0xff00, R54, 0xf8, !PT ;  /* 0x0000ff00a9a97812 */ /* 0x000fe400078ef836 */
[----:B------:R-:W-:Y:S02]  /*7cf0*/  LOP3.LUT R163, R164, 0xff00, R163, 0xf8, !PT ;  /* 0x0000ff00a4a37812 */ /* 0x000fe400078ef8a3 */
[----:B------:R-:W-:Y:S02]  /*7d00*/  F2FP.F16.E4M3.UNPACK_B R165, R160.H1 ;  /* 0x000000a0ffa5723e */ /* 0x000fe400030006ff */
[----:B--2---:R-:W-:-:S02]  /*7d10*/  F2FP.F16.E4M3.UNPACK_B R55, R84.H1 ;  /* 0x00000054ff37723e */ /* 0x004fc400030006ff */
[----:B-1----:R-:W-:Y:S01]  /*7d20*/  F2FP.F16.E4M3.UNPACK_B R54, R80.H1 ;  /* 0x00000050ff36723e */ /* 0x002fe200030006ff */
[--C-:B------:R-:W-:Y:S01]  /*7d30*/  HADD2.F32 R166, -RZ, R165.reuse.H0_H0 ;  /* 0x200000a5ffa67230 */ /* 0x100fe20000004100 */
[----:B------:R-:W-:Y:S01]  /*7d40*/  LOP3.LUT R50, R163, 0xff0000, R50, 0xf8, !PT ;  /* 0x00ff0000a3327812 */ /* 0x000fe200078ef832 */
[----:B------:R-:W-:Y:S01]  /*7d50*/  HADD2.F32 R165, -RZ, R165.H1_H1 ;  /* 0x300000a5ffa57230 */ /* 0x000fe20000004100 */
        /* <DEDUP_REMOVED lines=9> */
[----:B------:R-:W-:Y:S01]  /*7df0*/  F2FP.F16.E4M3.UNPACK_B R166, R160 ;  /* 0x000000a0ffa6723e */ /* 0x000fe200020006ff */
[----:B------:R-:W-:Y:S01]  /*7e00*/  HADD2.F32 R55, -RZ, R55.H1_H1 ;  /* 0x30000037ff377230 */ /* 0x000fe20000004100 */
[----:B------:R-:W-:Y:S01]  /*7e10*/  F2FP.F16.E4M3.UNPACK_B R160, R80 ;  /* 0x00000050ffa0723e */ /* 0x000fe200020006ff */
[-C--:B------:R-:W-:Y:S01]  /*7e20*/  FFMA.FTZ R53, R53, R164.reuse, -R172 ;  /* 0x000000a435357223 */ /* 0x080fe200000108ac */
[----:B------:R-:W-:Y:S01]  /*7e30*/  FFMA.FTZ R52, R52, R164, R167 ;  /* 0x000000a434347223 */ /* 0x000fe200000100a7 */
[----:B------:R-:W-:Y:S01]  /*7e40*/  LOP3.LUT R49, R169, 0xff0000, R170, 0xf8, !PT ;  /* 0x00ff0000a9317812 */ /* 0x000fe200078ef8aa */
        /* <DEDUP_REMOVED lines=43> */
[----:B------:R-:W-:Y:S01]  /*8100*/  F2FP.F16.E4M3.UNPACK_B R166, R86 ;  /* 0x00000056ffa6723e */ /* 0x000fe200020006ff */
[-C--:B------:R-:W-:Y:S01]  /*8110*/  FFMA.FTZ R165, R165, R168.reuse, -R172 ;  /* 0x000000a8a5a57223 */ /* 0x080fe200000108ac */
[--C-:B------:R-:W-:Y:S02]  /*8120*/  HADD2.F32 R173, -RZ, R158.reuse.H1_H1 ;  /* 0x3000009effad7230 */ /* 0x100fe40000004100 */
[----:B------:R-:W-:Y:S01]  /*8130*/  FFMA.FTZ R167, R167, R168, R170 ;  /* 0x000000a8a7a77223 */ /* 0x000fe200000100aa */
[----:B------:R-:W-:Y:S01]  /*8140*/  F2FP.F16.E4M3.UNPACK_B R168, R159 ;  /* 0x0000009fffa8723e */ /* 0x000fe200020006ff */
[----:B------:R-:W-:Y:S01]  /*8150*/  HADD2.F32 R170, -RZ, R158.H0_H0 ;  /* 0x2000009effaa7230 */ /* 0x000fe20000004100 */
[----:B------:R-:W-:Y:S01]  /*8160*/  F2FP.SATFINITE.E4M3.F32.PACK_AB_MERGE_C R53, R54, R53, RZ ;  /* 0x000000353635723e */ /* 0x000fe200048070ff */
[----:B------:R-:W-:Y:S01]  /*8170*/  HADD2.F32 R159, -RZ, R166.H0_H0 ;  /* 0x200000a6ff9f7230 */ /* 0x000fe20000004100 */
[----:B------:R-:W-:Y:S01]  /*8180*/  F2FP.SATFINITE.E4M3.F32.PACK_AB_MERGE_C R52, R55, R52, RZ ;  /* 0x000000343734723e */ /* 0x000fe200048070ff */
[----:B------:R-:W-:Y:S01]  /*8190*/  HADD2.F32 R86, -RZ, R82.H0_H0 ;  /* 0x20000052ff567230 */ /* 0x000fe20000004100 */
[----:B------:R-:W-:Y:S01]  /*81a0*/  F2FP.F16.E4M3.UNPACK_B R54, R85 ;  /* 0x00000055ff36723e */ /* 0x000fe200020006ff */
[----:B------:R-:W-:-:S02]  /*81b0*/  HADD2.F32 R166, -RZ, R166.H1_H1 ;  /* 0x300000a6ffa67230 */ /* 0x000fc40000004100 */
[-C--:B------:R-:W-:Y:S01]  /*81c0*/  FMUL.FTZ R175, R159, R170.reuse ;  /* 0x000000aa9faf7220 */ /* 0x080fe20000410000 */
[----:B------:R-:W-:Y:S02]  /*81d0*/  HADD2.F32 R169, -RZ, R168.H0_H0 ;  /* 0x200000a8ffa97230 */ /* 0x000fe40000004100 */
[----:B------:R-:W-:Y:S01]  /*81e0*/  FMUL.FTZ R170, R86, R170 ;  /* 0x000000aa56aa7220 */ /* 0x000fe20000410000 */
[----:B------:R-:W-:Y:S02]  /*81f0*/  HADD2.F32 R158, -RZ, R82.H1_H1 ;  /* 0x30000052ff9e7230 */ /* 0x000fe40000004100 */
[----:B------:R-:W-:Y:S01]  /*8200*/  FMUL.FTZ R177, R166, R173 ;  /* 0x000000ada6b17220 */ /* 0x000fe20000410000 */
[----:B------:R-:W-:Y:S01]  /*8210*/  HADD2.F32 R171, -RZ, R168.H1_H1 ;  /* 0x300000a8ffab7230 */ /* 0x000fe20000004100 */
[----:B------:R-:W-:Y:S01]  /*8220*/  F2FP.SATFINITE.E4M3.F32.PACK_AB_MERGE_C R80, R161, R80, R53 ;  /* 0x00000050a150723e */ /* 0x000fe20004807035 */
[----:B------:R-:W-:Y:S01]  /*8230*/  FFMA.FTZ R82, R86, R169, -R175 ;  /* 0x000000a956527223 */ /* 0x000fe200000108af */
[----:B------:R-:W-:Y:S01]  /*8240*/  F2FP.F16.E4M3.UNPACK_B R55, R51 ;  /* 0x00000033ff37723e */ /* 0x000fe200020006ff */
[C---:B------:R-:W-:Y:S01]  /*8250*/  FMUL.FTZ R173, R158.reuse, R173 ;  /* 0x000000ad9ead7220 */ /* 0x040fe20000410000 */
[----:B------:R-:W-:Y:S01]  /*8260*/  F2FP.F16.E4M3.UNPACK_B R53, R81 ;  /* 0x00000051ff35723e */ /* 0x000fe200020006ff */
        /* <DEDUP_REMOVED lines=22> */
[----:B------:R-:W-:Y:S01]  /*83d0*/  FFMA.FTZ R173, R166, R171, R173 ;  /* 0x000000aba6ad7223 */ /* 0x000fe200000100ad */
[----:B------:R-:W-:Y:S01]  /*83e0*/  F2FP.F16.E4M3.UNPACK_B R81, R81.H1 ;  /* 0x00000051ff51723e */ /* 0x000fe200030006ff */
[-C--:B------:R-:W-:Y:S01]  /*83f0*/  FFMA.FTZ R55, R55, R159.reuse, -R158 ;  /* 0x0000009f37377223 */ /* 0x080fe2000001089e */
[----:B------:R-:W-:Y:S01]  /*8400*/  FFMA.FTZ R54, R54, R159, R163 ;  /* 0x0000009f36367223 */ /* 0x000fe200000100a3 */
[----:B------:R-:W-:Y:S01]  /*8410*/  F2FP.F16.E4M3.UNPACK_B R50, R50.H1 ;  /* 0x00000032ff32723e */ /* 0x000fe200030006ff */
        /* <DEDUP_REMOVED lines=8> */
[----:B------:R-:W-:Y:S02]  /*84a0*/  HADD2.F32 R163, -RZ, R161.H1_H1 ;  /* 0x300000a1ffa37230 */ /* 0x000fe40000004100 */
[----:B------:R-:W-:Y:S01]  /*84b0*/  FMUL.FTZ R159, R51, R159 ;  /* 0x0000009f339f7220 */ /* 0x000fe20000410000 */
[----:B------:R-:W-:Y:S01]  /*84c0*/  HADD2.F32 R81, -RZ, R81.H1_H1 ;  /* 0x30000051ff517230 */ /* 0x000fe20000004100 */
[----:B------:R-:W-:Y:S01]  /*84d0*/  F2FP.F16.E4M3.UNPACK_B R170, R49.H1 ;  /* 0x00000031ffaa723e */ /* 0x000fe200030006ff */
[--C-:B------:R-:W-:Y:S02]  /*84e0*/  HADD2.F32 R85, -RZ, R50.reuse.H0_H0 ;  /* 0x20000032ff557230 */ /* 0x100fe40000004100 */
[-C--:B------:R-:W-:Y:S01]  /*84f0*/  FMUL.FTZ R166, R160, R163.reuse ;  /* 0x000000a3a0a67220 */ /* 0x080fe20000410000 */
[----:B------:R-:W-:Y:S02]  /*8500*/  HADD2.F32 R161, -RZ, R50.H1_H1 ;  /* 0x30000032ffa17230 */ /* 0x000fe40000004100 */
[----:B------:R-:W-:Y:S01]  /*8510*/  FMUL.FTZ R163, R81, R163 ;  /* 0x000000a351a37220 */ /* 0x000fe20000410000 */
[-C--:B------:R-:W-:Y:S01]  /*8520*/  F2FP.F16.E4M3.UNPACK_B R165, R48.reuse ;  /* 0x00000030ffa5723e */ /* 0x080fe200020006ff */
[-C--:B------:R-:W-:Y:S01]  /*8530*/  FFMA.FTZ R50, R51, R85.reuse, -R164 ;  /* 0x0000005533327223 */ /* 0x080fe200000108a4 */
[----:B------:R-:W-:Y:S01]  /*8540*/  FFMA.FTZ R51, R158, R85, R159 ;  /* 0x000000559e337223 */ /* 0x000fe2000001009f */
[----:B------:R-:W-:Y:S01]  /*8550*/  F2FP.F16.E4M3.UNPACK_B R159, R83 ;  /* 0x00000053ff9f723e */ /* 0x000fe200020006ff */
[----:B------:R-:W-:Y:S01]  /*8560*/  FFMA.FTZ R81, R81, R161, -R166 ;  /* 0x000000a151517223 */ /* 0x000fe200000108a6 */
        /* <DEDUP_REMOVED lines=11> */
[----:B------:R-:W-:Y:S01]  /*8620*/  HADD2.F32 R164, -RZ, R161.H0_H0 ;  /* 0x200000a1ffa47230 */ /* 0x000fe20000004100 */
[----:B------:R-:W-:Y:S01]  /*8630*/  F2FP.SATFINITE.E4M3.F32.PACK_AB_MERGE_C R81, R55, R52, R50 ;  /* 0x000000343751723e */ /* 0x000fe20004807032 */
        /* <DEDUP_REMOVED lines=19> */
[----:B------:R-:W-:Y:S01]  /*8770*/  FFMA.FTZ R171, R164, R167, R171 ;  /* 0x000000a7a4ab7223 */ /* 0x000fe200000100ab */
[----:B------:R-:W-:Y:S02]  /*8780*/  HADD2.F32 R164, -RZ, R165.H1_H1 ;  /* 0x300000a5ffa47230 */ /* 0x000fe40000004100 */
[-C--:B------:R-:W-:Y:S01]  /*8790*/  FMUL.FTZ R170, R85, R168.reuse ;  /* 0x000000a855aa7220 */ /* 0x080fe20000410000 */
[----:B------:R-:W-:Y:S01]  /*87a0*/  FMUL.FTZ R168, R159, R168 ;  /* 0x000000a89fa87220 */ /* 0x000fe20000410000 */
        /* <DEDUP_REMOVED lines=9> */
.L_x_8048:
[----:B------:R-:W-:Y:S05]  /*8840*/  BSYNC B2 ;  /* 0x0000000000027941 */ /* 0x000fea0003800000 */
.L_x_8047:
[----:B------:R-:W-:Y:S01]  /*8850*/  ISETP.GE.AND P3, PT, R157, R145, PT ;  /* 0x000000919d00720c */ /* 0x000fe20003f66270 */
[----:B------:R-:W-:Y:S01]  /*8860*/  ULDC.64 UR4, c[0x0][0x2e8] ;  /* 0x0000ba0000047ab9 */ /* 0x000fe20000000a00 */
[----:B------:R-:W-:-:S11]  /*8870*/  ULDC.64 UR6, c[0x0][0x208] ;  /* 0x0000820000067ab9 */ /* 0x000fd60000000a00 */
        /* <DEDUP_REMOVED lines=9> */
.L_x_8046:
[----:B------:R-:W-:Y:S05]  /*8910*/  BSYNC B1 ;  /* 0x0000000000017941 */ /* 0x000fea0003800000 */
.L_x_8045:
[----:B-1----:R-:W-:Y:S01]  /*8920*/  VIADD R49, R228, 0x40 ;  /* 0x00000040e4317836 */ /* 0x002fe20000000000 */
[----:B------:R-:W-:Y:S04]  /*8930*/  BSSY B1, `(.L_x_8049) ;  /* 0x000010b000017945 */ /* 0x000fe80003800000 */
[----:B------:R-:W-:-:S13]  /*8940*/  ISETP.GE.OR P3, PT, R49, R117, P0 ;  /* 0x000000753100720c */ /* 0x000fda0000766670 */
[----:B------:R-:W-:Y:S05]  /*8950*/  @P3 BRA `(.L_x_8050) ;  /* 0x0000001000203947 */ /* 0x000fea0003800000 */
[----:B------:R-:W2:Y:S01]  /*8960*/  LDL R50, [R1+0x78] ;  /* 0x0000780001327983 */ /* 0x000ea20000100800 */
[-C--:B------:R-:W-:Y:S01]  /*8970*/  IMAD R48, R128, R126.reuse, RZ ;  /* 0x0000007e80307224 */ /* 0x080fe200078e02ff */
[----:B------:R-:W-:Y:S01]  /*8980*/  ISETP.NE.AND P6, PT, R0, RZ, PT ;  /* 0x000000ff0000720c */ /* 0x000fe20003fc5270 */
[C---:B------:R-:W-:Y:S01]  /*8990*/  IMAD.WIDE.U32 R80, R49.reuse, R126, R124 ;  /* 0x0000007e31507225 */ /* 0x040fe200078e007c */
[----:B------:R-:W-:Y:S03]  /*89a0*/  BSSY B2, `(.L_x_8051) ;  /* 0x00000f7000027945 */ /* 0x000fe60003800000 */
[----:B------:R-:W-:Y:S01]  /*89b0*/  IMAD R83, R49, R127, R48 ;  /* 0x0000007f31537224 */ /* 0x000fe200078e0230 */
[----:B------:R-:W-:Y:S01]  /*89c0*/  SEL R48, R120, R147, !P6 ;  /* 0x0000009378307207 */ /* 0x000fe20007000000 */
[----:B------:R-:W-:Y:S01]  /*89d0*/  VIADD R51, R228, 0x40 ;  /* 0x00000040e4337836 */ /* 0x000fe20000000000 */
[----:B------:R-:W-:Y:S01]  /*89e0*/  IADD3 R82, P3, P4, R42, R80, R35 ;  /* 0x000000502a527210 */ /* 0x000fe20007c7e023 */
[----:B------:R-:W-:Y:S01]  /*89f0*/  VIADD R52, R228, 0x40 ;  /* 0x00000040e4347836 */ /* 0x000fe20000000000 */
[----:B------:R-:W-:Y:S01]  /*8a00*/  SHF.R.S32.HI R49, RZ, 0x1f, R48 ;  /* 0x0000001fff317819 */ /* 0x000fe20000011430 */
[----:B------:R-:W-:Y:S01]  /*8a10*/  IMAD.SHL.U32 R51, R51, 0x80, RZ ;  /* 0x0000008033337824 */ /* 0x000fe200078e00ff */
[----:B------:R-:W-:Y:S01]  /*8a20*/  IADD3 R83, R81, R83, RZ ;  /* 0x0000005351537210 */ /* 0x000fe20007ffe0ff */
[----:B------:R-:W-:Y:S01]  /*8a30*/  IMAD.SHL.U32 R52, R52, 0x80, RZ ;  /* 0x0000008034347824 */ /* 0x000fe200078e00ff */
[----:B------:R-:W-:-:S02]  /*8a40*/  LEA.HI R49, R49, R48, RZ, 0x5 ;  /* 0x0000003031317211 */ /* 0x000fc400078f28ff */
        /* <DEDUP_REMOVED lines=10> */
[----:B--2---:R-:W-:-:S04]  /*8af0*/  IMAD.IADD R48, R50, 0x1, R48 ;  /* 0x0000000132307824 */ /* 0x004fc800078e0230 */
[----:B------:R-:W-:-:S04]  /*8b00*/  IMAD R51, R17, 0x7000, R48 ;  /* 0x0000700011337824 */ /* 0x000fc800078e0230 */
[----:B------:R-:W-:Y:S02]  /*8b10*/  IMAD.IADD R52, R16, 0x1, R51 ;  /* 0x0000000110347824 */ /* 0x000fe400078e0233 */
[----:B------:R-:W1:Y:S04]  /*8b20*/  LDS.128 R48, [R49+0x20400] ;  /* 0x0204000031307984 */ /* 0x000e680000000c00 */
[----:B------:R-:W2:Y:S01]  /*8b30*/  LDS.128 R52, [R52+0x20400] ;  /* 0x0204000034347984 */ /* 0x000ea20000000c00 */
[----:B------:R-:W-:Y:S05]  /*8b40*/  @P2 BRA `(.L_x_8052) ;  /* 0x0000000c00702947 */ /* 0x000fea0003800000 */
[--C-:B------:R-:W-:Y:S01]  /*8b50*/  SHF.R.U32.HI R162, RZ, 0x8, R57.reuse ;  /* 0x00000008ffa27819 */ /* 0x100fe20000011639 */
[----:B-1----:R-:W-:Y:S01]  /*8b60*/  IMAD.MOV.U32 R60, RZ, RZ, R48 ;  /* 0x000000ffff3c7224 */ /* 0x002fe200078e0030 */
[----:B------:R-:W-:Y:S02]  /*8b70*/  LOP3.LUT R84, R57, 0xff, RZ, 0xc0, !PT ;  /* 0x000000ff39547812 */ /* 0x000fe400078ec0ff */
[----:B------:R-:W-:Y:S01]  /*8b80*/  SHF.R.U32.HI R157, RZ, 0x18, R57 ;  /* 0x00000018ff9d7819 */ /* 0x000fe20000011639 */
        /* <DEDUP_REMOVED lines=8> */
[----:B------:R-:W-:Y:S02]  /*8c10*/  SHF.R.U32.HI R156, RZ, 0x18, R63 ;  /* 0x00000018ff9c7819 */ /* 0x000fe4000001163f */
[----:B------:R-:W-:-:S02]  /*8c20*/  PRMT R63, R157, 0x654, R84 ;  /* 0x000006549d3f7816 */ /* 0x000fc40000000054 */
[--C-:B------:R-:W-:Y:S02]  /*8c30*/  SHF.R.U32.HI R159, RZ, 0x8, R61.reuse ;  /* 0x00000008ff9f7819 */ /* 0x100fe4000001163d */
[----:B------:R-:W-:Y:S02]  /*8c40*/  LOP3.LUT R133, R61, 0xff, RZ, 0xc0, !PT ;  /* 0x000000ff3d857812 */ /* 0x000fe400078ec0ff */
[----:B------:R-:W-:Y:S02]  /*8c50*/  SHF.R.U32.HI R160, RZ, 0x18, R61 ;  /* 0x00000018ffa07819 */ /* 0x000fe4000001163d */
[----:B------:R-:W-:Y:S01]  /*8c60*/  LOP3.LUT R63, R63, 0xff00, R48, 0xf8, !PT ;  /* 0x0000ff003f3f7812 */ /* 0x000fe200078ef830 */
[----:B------:R-:W-:Y:S01]  /*8c70*/  IMAD.SHL.U32 R48, R161, 0x100, RZ ;  /* 0x00000100a1307824 */ /* 0x000fe200078e00ff */
[----:B------:R-:W-:Y:S01]  /*8c80*/  MOV R56, R50 ;  /* 0x0000003200387202 */ /* 0x000fe20000000f00 */
[----:B------:R-:W-:Y:S01]  /*8c90*/  IMAD.SHL.U32 R50, R159, 0x100, RZ ;  /* 0x000001009f327824 */ /* 0x000fe200078e00ff */
[----:B------:R-:W-:-:S02]  /*8ca0*/  PRMT R87, R87, 0x654, R86 ;  /* 0x0000065457577816 */ /* 0x000fc40000000056 */
[----:B------:R-:W-:Y:S01]  /*8cb0*/  SHF.R.U32.HI R58, RZ, 0x10, R61 ;  /* 0x00000010ff3a7819 */ /* 0x000fe2000001163d */
[----:B--2---:R-:W-:Y:S01]  /*8cc0*/  IMAD.MOV.U32 R61, RZ, RZ, R52 ;  /* 0x000000ffff3d7224 */ /* 0x004fe200078e0034 */
[----:B------:R-:W-:Y:S01]  /*8cd0*/  SHF.R.U32.HI R163, RZ, 0x10, R57 ;  /* 0x00000010ffa37819 */ /* 0x000fe20000011639 */
[----:B------:R-:W-:Y:S01]  /*8ce0*/  IMAD.MOV.U32 R57, RZ, RZ, R54 ;  /* 0x000000ffff397224 */ /* 0x000fe200078e0036 */
[----:B------:R-:W-:Y:S01]  /*8cf0*/  PRMT R133, R160, 0x654, R133 ;  /* 0x00000654a0857816 */ /* 0x000fe20000000085 */
[----:B------:R-:W-:Y:S01]  /*8d00*/  IMAD.SHL.U32 R54, R158, 0x100, RZ ;  /* 0x000001009e367824 */ /* 0x000fe200078e00ff */
[----:B------:R-:W-:Y:S01]  /*8d10*/  LOP3.LUT R87, R87, 0xff00, R48, 0xf8, !PT ;  /* 0x0000ff0057577812 */ /* 0x000fe200078ef830 */
[----:B------:R-:W-:Y:S01]  /*8d20*/  IMAD.U32 R48, R62, 0x10000, RZ ;  /* 0x000100003e307824 */ /* 0x000fe200078e00ff */
[----:B------:R-:W-:Y:S01]  /*8d30*/  PRMT R157, R156, 0x654, R155 ;  /* 0x000006549c9d7816 */ /* 0x000fe2000000009b */
[----:B------:R-:W-:Y:S01]  /*8d40*/  IMAD.U32 R52, R163, 0x10000, RZ ;  /* 0x00010000a3347824 */ /* 0x000fe200078e00ff */
[----:B------:R-:W-:-:S02]  /*8d50*/  LOP3.LUT R155, R133, 0xff00, R50, 0xf8, !PT ;  /* 0x0000ff00859b7812 */ /* 0x000fc400078ef832 */
[----:B------:R-:W-:Y:S02]  /*8d60*/  F2FP.F16.E4M3.UNPACK_B R133, R151.H1 ;  /* 0x00000097ff85723e */ /* 0x000fe400030006ff */
[----:B------:R-:W-:Y:S02]  /*8d70*/  F2FP.F16.E4M3.UNPACK_B R84, R61.H1 ;  /* 0x0000003dff54723e */ /* 0x000fe400030006ff */
[----:B------:R-:W-:Y:S01]  /*8d80*/  F2FP.F16.E4M3.UNPACK_B R62, R60.H1 ;  /* 0x0000003cff3e723e */ /* 0x000fe200030006ff */
[--C-:B------:R-:W-:Y:S01]  /*8d90*/  HADD2.F32 R50, -RZ, R133.reuse.H0_H0 ;  /* 0x20000085ff327230 */ /* 0x100fe20000004100 */
[----:B------:R-:W-:Y:S01]  /*8da0*/  LOP3.LUT R48, R87, 0xff0000, R48, 0xf8, !PT ;  /* 0x00ff000057307812 */ /* 0x000fe200078ef830 */
[----:B------:R-:W-:Y:S01]  /*8db0*/  HADD2.F32 R86, -RZ, R84.H0_H0 ;  /* 0x20000054ff567230 */ /* 0x000fe20000004100 */
[----:B------:R-:W-:Y:S01]  /*8dc0*/  F2FP.F16.E4M3.UNPACK_B R87, R153.H1 ;  /* 0x00000099ff57723e */ /* 0x000fe200030006ff */
[----:B------:R-:W-:Y:S01]  /*8dd0*/  HADD2.F32 R158, -RZ, R133.H1_H1 ;  /* 0x30000085ff9e7230 */ /* 0x000fe20000004100 */
[----:B------:R-:W-:Y:S01]  /*8de0*/  LOP3.LUT R52, R63, 0xff0000, R52, 0xf8, !PT ;  /* 0x00ff00003f347812 */ /* 0x000fe200078ef834 */
[----:B------:R-:W-:Y:S01]  /*8df0*/  HADD2.F32 R63, -RZ, R62.H0_H0 ;  /* 0x2000003eff3f7230 */ /* 0x000fe20000004100 */
[----:B------:R-:W-:Y:S01]  /*8e00*/  LOP3.LUT R157, R157, 0xff00, R54, 0xf8, !PT ;  /* 0x0000ff009d9d7812 */ /* 0x000fe200078ef836 */
[----:B------:R-:W-:-:S02]  /*8e10*/  IMAD.U32 R54, R58, 0x10000, RZ ;  /* 0x000100003a367824 */ /* 0x000fc400078e00ff */
[CC--:B------:R-:W-:Y:S01]  /*8e20*/  FMUL.FTZ R156, R86.reuse, R50.reuse ;  /* 0x00000032569c7220 */ /* 0x0c0fe20000410000 */
[----:B------:R-:W-:Y:S02]  /*8e30*/  IMAD.U32 R58, R59, 0x10000, RZ ;  /* 0x000100003b3a7824 */ /* 0x000fe400078e00ff */
[----:B------:R-:W-:Y:S01]  /*8e40*/  FMUL.FTZ R159, R63, R50 ;  /* 0x000000323f9f7220 */ /* 0x000fe20000410000 */
[--C-:B------:R-:W-:Y:S01]  /*8e50*/  HADD2.F32 R59, -RZ, R87.reuse.H0_H0 ;  /* 0x20000057ff3b7230 */ /* 0x100fe20000004100 */
[----:B------:R-:W-:Y:S01]  /*8e60*/  F2FP.F16.E4M3.UNPACK_B R151, R151 ;  /* 0x00000097ff97723e */ /* 0x000fe200020006ff */
[----:B------:R-:W-:Y:S01]  /*8e70*/  HADD2.F32 R133, -RZ, R84.H1_H1 ;  /* 0x30000054ff857230 */ /* 0x000fe20000004100 */
[----:B------:R-:W-:Y:S02]  /*8e80*/  LOP3.LUT R50, R157, 0xff0000, R58, 0xf8, !PT ;  /* 0x00ff00009d327812 */ /* 0x000fe400078ef83a */
[-C--:B------:R-:W-:Y:S01]  /*8e90*/  FFMA.FTZ R58, R63, R59.reuse, -R156 ;  /* 0x0000003b3f3a7223 */ /* 0x080fe2000001089c */
[----:B------:R-:W-:Y:S01]  /*8ea0*/  FFMA.FTZ R59, R86, R59, R159 ;  /* 0x0000003b563b7223 */ /* 0x000fe2000001009f */
[----:B------:R-:W-:Y:S01]  /*8eb0*/  F2FP.F16.E4M3.UNPACK_B R86, R61 ;  /* 0x0000003dff56723e */ /* 0x000fe200020006ff */
[----:B------:R-:W-:Y:S01]  /*8ec0*/  HADD2.F32 R156, -RZ, R87.H1_H1 ;  /* 0x30000057ff9c7230 */ /* 0x000fe20000004100 */
[----:B------:R-:W-:Y:S01]  /*8ed0*/  F2FP.F16.E4M3.UNPACK_B R84, R60 ;  /* 0x0000003cff54723e */ /* 0x000fe200020006ff */
[----:B------:R-:W-:Y:S01]  /*8ee0*/  HADD2.F32 R63, -RZ, R62.H1_H1 ;  /* 0x3000003eff3f7230 */ /* 0x000fe20000004100 */
[----:B------:R-:W-:Y:S01]  /*8ef0*/  LOP3.LUT R54, R155, 0xff0000, R54, 0xf8, !PT ;  /* 0x00ff00009b367812 */ /* 0x000fe200078ef836 */
[----:B------:R-:W-:Y:S01]  /*8f00*/  FMUL.FTZ R60, R133, R158 ;  /* 0x0000009e853c7220 */ /* 0x000fe20000410000 */
[----:B------:R-:W-:Y:S01]  /*8f10*/  F2FP.F16.E4M3.UNPACK_B R153, R153 ;  /* 0x00000099ff99723e */ /* 0x000fe200020006ff */
        /* <DEDUP_REMOVED lines=12> */
[----:B------:R-:W-:Y:S01]  /*8fe0*/  HADD2.F32 R84, -RZ, R84.H1_H1 ;  /* 0x30000054ff547230 */ /* 0x000fe20000004100 */
[----:B------:R-:W-:Y:S01]  /*8ff0*/  F2FP.F16.E4M3.UNPACK_B R157, R152.H1 ;  /* 0x00000098ff9d723e */ /* 0x000fe200030006ff */
[----:B------:R-:W-:Y:S01]  /*9000*/  FFMA.FTZ R63, R87, R63, R158 ;  /* 0x0000003f573f7223 */ /* 0x000fe2000001009e */
[----:B------:R-:W-:Y:S01]  /*9010*/  F2FP.F16.E4M3.UNPACK_B R151, R57.H1 ;  /* 0x00000039ff97723e */ /* 0x000fe200030006ff */
[----:B------:R-:W-:Y:S02]  /*9020*/  HADD2.F32 R155, -RZ, R153.H1_H1 ;  /* 0x30000099ff9b7230 */ /* 0x000fe40000004100 */
        /* <DEDUP_REMOVED lines=10> */
[--C-:B------:R-:W-:Y:S02]  /*90d0*/  HADD2.F32 R133, -RZ, R86.reuse.H0_H0 ;  /* 0x20000056ff857230 */ /* 0x100fe40000004100 */
[----:B------:R-:W-:Y:S01]  /*90e0*/  FMUL.FTZ R164, R153, R160 ;  /* 0x000000a099a47220 */ /* 0x000fe20000410000 */
[----:B------:R-:W-:Y:S01]  /*90f0*/  HADD2.F32 R162, -RZ, R157.H1_H1 ;  /* 0x3000009dffa27230 */ /* 0x000fe20000004100 */
        /* <DEDUP_REMOVED lines=10> */
[----:B------:R-:W-:Y:S01]  /*91a0*/  FFMA.FTZ R159, R151, R156, -R164 ;  /* 0x0000009c979f7223 */ /* 0x000fe200000108a4 */
[----:B------:R-:W-:Y:S01]  /*91b0*/  FFMA.FTZ R157, R153, R158, R160 ;  /* 0x0000009e999d7223 */ /* 0x000fe200000100a0 */
[----:B------:R-:W-:Y:S01]  /*91c0*/  FFMA.FTZ R162, R155, R156, R162 ;  /* 0x0000009c9ba27223 */ /* 0x000fe200000100a2 */
[----:B------:R-:W-:Y:S01]  /*91d0*/  HADD2.F32 R156, -RZ, R152.H0_H0 ;  /* 0x20000098ff9c7230 */ /* 0x000fe20000004100 */
[----:B------:R-:W-:Y:S01]  /*91e0*/  F2FP.SATFINITE.E4M3.F32.PACK_AB_MERGE_C R58, R61, R58, RZ ;  /* 0x0000003a3d3a723e */ /* 0x000fe200048070ff */
        /* <DEDUP_REMOVED lines=8> */
[--C-:B------:R-:W-:Y:S01]  /*9270*/  HADD2.F32 R152, -RZ, R154.reuse.H0_H0 ;  /* 0x2000009aff987230 */ /* 0x100fe20000004100 */
[----:B------:R-:W-:Y:S01]  /*9280*/  F2FP.F16.E4M3.UNPACK_B R86, R53 ;  /* 0x00000035ff56723e */ /* 0x000fe200020006ff */
[----:B------:R-:W-:Y:S02]  /*9290*/  HADD2.F32 R133, -RZ, R133.H1_H1 ;  /* 0x30000085ff857230 */ /* 0x000fe40000004100 */
[C---:B------:R-:W-:Y:S01]  /*92a0*/  FMUL.FTZ R160, R56.reuse, R153 ;  /* 0x0000009938a07220 */ /* 0x040fe20000410000 */
[----:B------:R-:W-:Y:S02]  /*92b0*/  HADD2.F32 R154, -RZ, R154.H1_H1 ;  /* 0x3000009aff9a7230 */ /* 0x000fe40000004100 */
[-C--:B------:R-:W-:Y:S01]  /*92c0*/  FFMA.FTZ R156, R151, R152.reuse, R156 ;  /* 0x00000098979c7223 */ /* 0x080fe2000001009c */
[----:B------:R-:W-:Y:S01]  /*92d0*/  F2FP.F16.E4M3.UNPACK_B R61, R49 ;  /* 0x00000031ff3d723e */ /* 0x000fe200020006ff */
[----:B------:R-:W-:Y:S01]  /*92e0*/  FMUL.FTZ R155, R133, R153 ;  /* 0x00000099859b7220 */ /* 0x000fe20000410000 */
[----:B------:R-:W-:Y:S01]  /*92f0*/  FFMA.FTZ R57, R57, R152, -R158 ;  /* 0x0000009839397223 */ /* 0x000fe2000001089e */
[----:B------:R-:W-:Y:S01]  /*9300*/  FFMA.FTZ R151, R133, R154, R160 ;  /* 0x0000009a85977223 */ /* 0x000fe200000100a0 */
[----:B------:R-:W-:Y:S01]  /*9310*/  F2FP.F16.E4M3.UNPACK_B R133, R54 ;  /* 0x00000036ff85723e */ /* 0x000fe200020006ff */
[----:B------:R-:W-:Y:S01]  /*9320*/  FFMA.FTZ R56, R56, R154, -R155 ;  /* 0x0000009a38387223 */ /* 0x000fe2000001089b */
[----:B------:R-:W-:Y:S01]  /*9330*/  F2FP.SATFINITE.E4M3.F32.PACK_AB_MERGE_C R59, R87, R62, R58 ;  /* 0x0000003e573b723e */ /* 0x000fe2000480703a */
[--C-:B------:R-:W-:Y:S01]  /*9340*/  HADD2.F32 R62, -RZ, R86.reuse.H0_H0 ;  /* 0x20000056ff3e7230 */ /* 0x100fe20000004100 */
[----:B------:R-:W-:Y:S01]  /*9350*/  F2FP.SATFINITE.E4M3.F32.PACK_AB_MERGE_C R58, R84, R63, R60 ;  /* 0x0000003f543a723e */ /* 0x000fe2000480703c */
[----:B------:R-:W-:Y:S01]  /*9360*/  HADD2.F32 R63, -RZ, R133.H0_H0 ;  /* 0x20000085ff3f7230 */ /* 0x000fe20000004100 */
[----:B------:R-:W-:Y:S01]  /*9370*/  F2FP.SATFINITE.E4M3.F32.PACK_AB_MERGE_C R157, R162, R157, RZ ;  /* 0x0000009da29d723e */ /* 0x000fe200048070ff */
[----:B------:R-:W-:Y:S01]  /*9380*/  HADD2.F32 R60, -RZ, R61.H0_H0 ;  /* 0x2000003dff3c7230 */ /* 0x000fe20000004100 */
[----:B------:R-:W-:Y:S01]  /*9390*/  F2FP.F16.E4M3.UNPACK_B R84, R52 ;  /* 0x00000034ff54723e */ /* 0x000fe200020006ff */
[----:B------:R-:W-:Y:S01]  /*93a0*/  HADD2.F32 R86, -RZ, R86.H1_H1 ;  /* 0x30000056ff567230 */ /* 0x000fe20000004100 */
[----:B------:R-:W-:Y:S01]  /*93b0*/  F2FP.SATFINITE.E4M3.F32.PACK_AB_MERGE_C R57, R56, R57, R159 ;  /* 0x000000393839723e */ /* 0x000fe2000480709f */
[----:B------:R-:W-:Y:S01]  /*93c0*/  HADD2.F32 R133, -RZ, R133.H1_H1 ;  /* 0x30000085ff857230 */ /* 0x000fe20000004100 */
[----:B------:R-:W-:Y:S01]  /*93d0*/  F2FP.SATFINITE.E4M3.F32.PACK_AB_MERGE_C R56, R151, R156, R157 ;  /* 0x0000009c9738723e */ /* 0x000fe2000480709d */
[----:B------:R-:W-:-:S02]  /*93e0*/  HADD2.F32 R87, -RZ, R84.H0_H0 ;  /* 0x20000054ff577230 */ /* 0x000fc40000004100 */
[-C--:B------:R-:W-:Y:S01]  /*93f0*/  FMUL.FTZ R151, R62, R63.reuse ;  /* 0x0000003f3e977220 */ /* 0x080fe20000410000 */
[----:B------:R-:W-:Y:S01]  /*9400*/  FMUL.FTZ R153, R60, R63 ;  /* 0x0000003f3c997220 */ /* 0x000fe20000410000 */
[----:B------:R-:W-:Y:S02]  /*9410*/  HADD2.F32 R63, -RZ, R61.H1_H1 ;  /* 0x3000003dff3f7230 */ /* 0x000fe40000004100 */
[----:B------:R-:W-:Y:S01]  /*9420*/  FMUL.FTZ R152, R86, R133 ;  /* 0x0000008556987220 */ /* 0x000fe20000410000 */
[-C--:B------:R-:W-:Y:S01]  /*9430*/  FFMA.FTZ R60, R60, R87.reuse, -R151 ;  /* 0x000000573c3c7223 */ /* 0x080fe20000010897 */
[----:B------:R-:W-:Y:S01]  /*9440*/  FFMA.FTZ R61, R62, R87, R153 ;  /* 0x000000573e3d7223 */ /* 0x000fe20000010099 */
[----:B------:R-:W-:Y:S02]  /*9450*/  HADD2.F32 R87, -RZ, R84.H1_H1 ;  /* 0x30000054ff577230 */ /* 0x000fe40000004100 */
[----:B------:R-:W-:Y:S01]  /*9460*/  FMUL.FTZ R151, R63, R133 ;  /* 0x000000853f977220 */ /* 0x000fe20000410000 */
[----:B------:R-:W-:-:S02]  /*9470*/  F2FP.F16.E4M3.UNPACK_B R84, R53.H1 ;  /* 0x00000035ff54723e */ /* 0x000fc400030006ff */
[----:B------:R-:W-:Y:S01]  /*9480*/  F2FP.F16.E4M3.UNPACK_B R133, R54.H1 ;  /* 0x00000036ff85723e */ /* 0x000fe200030006ff */
[----:B------:R-:W-:Y:S01]  /*9490*/  FFMA.FTZ R54, R86, R87, R151 ;  /* 0x0000005756367223 */ /* 0x000fe20000010097 */
[----:B------:R-:W-:Y:S01]  /*94a0*/  F2FP.F16.E4M3.UNPACK_B R62, R49.H1 ;  /* 0x00000031ff3e723e */ /* 0x000fe200030006ff */
[----:B------:R-:W-:Y:S01]  /*94b0*/  FFMA.FTZ R49, R63, R87, -R152 ;  /* 0x000000573f317223 */ /* 0x000fe20000010898 */
[----:B------:R-:W-:Y:S01]  /*94c0*/  F2FP.F16.E4M3.UNPACK_B R52, R52.H1 ;  /* 0x00000034ff34723e */ /* 0x000fe200030006ff */
[----:B------:R-:W-:Y:S01]  /*94d0*/  HADD2.F32 R63, -RZ, R84.H0_H0 ;  /* 0x20000054ff3f7230 */ /* 0x000fe20000004100 */
[-C--:B------:R-:W-:Y:S01]  /*94e0*/  F2FP.F16.E4M3.UNPACK_B R156, R50.reuse.H1 ;  /* 0x00000032ff9c723e */ /* 0x080fe200030006ff */
[----:B------:R-:W-:Y:S01]  /*94f0*/  HADD2.F32 R152, -RZ, R133.H0_H0 ;  /* 0x20000085ff987230 */ /* 0x000fe20000004100 */
[----:B------:R-:W-:Y:S01]  /*9500*/  F2FP.F16.E4M3.UNPACK_B R155, R50 ;  /* 0x00000032ff9b723e */ /* 0x000fe200020006ff */
[----:B------:R-:W-:Y:S01]  /*9510*/  HADD2.F32 R53, -RZ, R62.H0_H0 ;  /* 0x2000003eff357230 */ /* 0x000fe20000004100 */
[----:B------:R-:W-:Y:S01]  /*9520*/  F2FP.F16.E4M3.UNPACK_B R50, R48 ;  /* 0x00000030ff32723e */ /* 0x000fe200020006ff */
[----:B------:R-:W-:-:S02]  /*9530*/  HADD2.F32 R86, -RZ, R84.H1_H1 ;  /* 0x30000054ff567230 */ /* 0x000fc40000004100 */
[-C--:B------:R-:W-:Y:S01]  /*9540*/  FMUL.FTZ R154, R63, R152.reuse ;  /* 0x000000983f9a7220 */ /* 0x080fe20000410000 */
[----:B------:R-:W-:Y:S02]  /*9550*/  HADD2.F32 R87, -RZ, R133.H1_H1 ;  /* 0x30000085ff577230 */ /* 0x000fe40000004100 */
[C---:B------:R-:W-:Y:S01]  /*9560*/  FMUL.FTZ R152, R53.reuse, R152 ;  /* 0x0000009835987220 */ /* 0x040fe20000410000 */
[----:B------:R-:W-:Y:S02]  /*9570*/  HADD2.F32 R62, -RZ, R62.H1_H1 ;  /* 0x3000003eff3e7230 */ /* 0x000fe40000004100 */
[--C-:B------:R-:W-:Y:S02]  /*9580*/  HADD2.F32 R84, -RZ, R52.reuse.H0_H0 ;  /* 0x20000034ff547230 */ /* 0x100fe40000004100 */
[-C--:B------:R-:W-:Y:S01]  /*9590*/  FMUL.FTZ R151, R86, R87.reuse ;  /* 0x0000005756977220 */ /* 0x080fe20000410000 */
[----:B------:R-:W-:Y:S02]  /*95a0*/  HADD2.F32 R133, -RZ, R52.H1_H1 ;  /* 0x30000034ff857230 */ /* 0x000fe40000004100 */
[C---:B------:R-:W-:Y:S01]  /*95b0*/  FMUL.FTZ R153, R62.reuse, R87 ;  /* 0x000000573e997220 */ /* 0x040fe20000410000 */
[----:B------:R-:W-:Y:S01]  /*95c0*/  F2FP.F16.E4M3.UNPACK_B R87, R55 ;  /* 0x00000037ff57723e */ /* 0x000fe200020006ff */
[-C--:B------:R-:W-:Y:S01]  /*95d0*/  FFMA.FTZ R52, R53, R84.reuse, -R154 ;  /* 0x0000005435347223 */ /* 0x080fe2000001089a */
[----:B------:R-:W-:Y:S01]  /*95e0*/  FFMA.FTZ R53, R63, R84, R152 ;  /* 0x000000543f357223 */ /* 0x000fe20000010098 */
[-C--:B------:R-:W-:Y:S01]  /*95f0*/  FFMA.FTZ R63, R62, R133.reuse, -R151 ;  /* 0x000000853e3f7223 */ /* 0x080fe20000010897 */
[----:B------:R-:W-:Y:S01]  /*9600*/  FFMA.FTZ R62, R86, R133, R153 ;  /* 0x00000085563e7223 */ /* 0x000fe20000010099 */
[----:B------:R-:W-:Y:S01]  /*9610*/  F2FP.F16.E4M3.UNPACK_B R133, R55.H1 ;  /* 0x00000037ff85723e */ /* 0x000fe200030006ff */
[----:B------:R-:W-:Y:S01]  /*9620*/  HADD2.F32 R157, -RZ, R156.H0_H0 ;  /* 0x2000009cff9d7230 */ /* 0x000fe20000004100 */
[-C--:B------:R-:W-:Y:S01]  /*9630*/  F2FP.F16.E4M3.UNPACK_B R84, R51.reuse ;  /* 0x00000033ff54723e */ /* 0x080fe200020006ff */
[----:B------:R-:W-:Y:S01]  /*9640*/  HADD2.F32 R151, -RZ, R87.H0_H0 ;  /* 0x20000057ff977230 */ /* 0x000fe20000004100 */
[----:B------:R-:W-:Y:S01]  /*9650*/  F2FP.F16.E4M3.UNPACK_B R51, R51.H1 ;  /* 0x00000033ff33723e */ /* 0x000fe200030006ff */
        /* <DEDUP_REMOVED lines=30> */
[----:B------:R-:W-:Y:S01]  /*9840*/  F2FP.SATFINITE.E4M3.F32.PACK_AB_MERGE_C R53, R62, R53, RZ ;  /* 0x000000353e35723e */ /* 0x000fe200048070ff */
[-C--:B------:R-:W-:Y:S01]  /*9850*/  FFMA.FTZ R55, R84, R50.reuse, -R55 ;  /* 0x0000003254377223 */ /* 0x080fe20000010837 */
[----:B------:R-:W-:Y:S01]  /*9860*/  F2FP.SATFINITE.E4M3.F32.PACK_AB_MERGE_C R86, R86, R159, RZ ;  /* 0x0000009f5656723e */ /* 0x000fe200048070ff */
[----:B------:R-:W-:Y:S01]  /*9870*/  FFMA.FTZ R87, R87, R50, R48 ;  /* 0x0000003257577223 */ /* 0x000fe20000010030 */
[----:B------:R-:W-:Y:S01]  /*9880*/  F2FP.SATFINITE.E4M3.F32.PACK_AB_MERGE_C R156, R156, R157, RZ ;  /* 0x0000009d9c9c723e */ /* 0x000fe200048070ff */
[----:B------:R-:W-:Y:S01]  /*9890*/  IMAD.MOV.U32 R48, RZ, RZ, R59 ;  /* 0x000000ffff307224 */ /* 0x000fe200078e003b */
[----:B------:R-:W-:Y:S01]  /*98a0*/  F2FP.SATFINITE.E4M3.F32.PACK_AB_MERGE_C R49, R49, R60, R52 ;  /* 0x0000003c3131723e */ /* 0x000fe20004807034 */
[----:B------:R-:W-:Y:S01]  /*98b0*/  IMAD.MOV.U32 R50, RZ, RZ, R57 ;  /* 0x000000ffff327224 */ /* 0x000fe200078e0039 */
[----:B------:R-:W-:-:S02]  /*98c0*/  F2FP.SATFINITE.E4M3.F32.PACK_AB_MERGE_C R51, R55, R160, R86 ;  /* 0x000000a03733723e */ /* 0x000fc40004807056 */
[----:B------:R-:W-:Y:S01]  /*98d0*/  F2FP.SATFINITE.E4M3.F32.PACK_AB_MERGE_C R53, R54, R61, R53 ;  /* 0x0000003d3635723e */ /* 0x000fe20004807035 */
[----:B------:R-:W-:Y:S01]  /*98e0*/  IMAD.MOV.U32 R54, RZ, RZ, R56 ;  /* 0x000000ffff367224 */ /* 0x000fe200078e0038 */
[----:B------:R-:W-:Y:S02]  /*98f0*/  F2FP.SATFINITE.E4M3.F32.PACK_AB_MERGE_C R55, R87, R158, R156 ;  /* 0x0000009e5737723e */ /* 0x000fe4000480709c */
[----:B------:R-:W-:-:S07]  /*9900*/  MOV R52, R58 ;  /* 0x0000003a00347202 */ /* 0x000fce0000000f00 */
.L_x_8052:
[----:B------:R-:W-:Y:S05]  /*9910*/  BSYNC B2 ;  /* 0x0000000000027941 */ /* 0x000fea0003800000 */
.L_x_8051:
        /* <DEDUP_REMOVED lines=12> */
.L_x_8050:
[----:B------:R-:W-:Y:S05]  /*99e0*/  BSYNC B1 ;  /* 0x0000000000017941 */ /* 0x000fea0003800000 */
.L_x_8049:
        /* <DEDUP_REMOVED lines=14> */
[----:B------:R-:W-:Y:S01]  /*9ad0*/  SHF.R.S32.HI R49, RZ, 0x1f, R48 ;  /* 0x0000001fff317819 */ /* 0x000fe20000011430 */
[----:B------:R-:W-:-:S03]  /*9ae0*/  IMAD.SHL.U32 R51, R51, 0x80, RZ ;  /* 0x0000008033337824 */ /* 0x000fc600078e00ff */
[----:B------:R-:W-:Y:S02]  /*9af0*/  LEA.HI R49, R49, R48, RZ, 0x5 ;  /* 0x0000003031317211 */ /* 0x000fe400078f28ff */
[----:B------:R-:W-:Y:S02]  /*9b00*/  LOP3.LUT R51, R51, 0x380, RZ, 0xc0, !PT ;  /* 0x0000038033337812 */ /* 0x000fe400078ec0ff */
[----:B------:R-:W-:Y:S02]  /*9b10*/  LEA.HI.SX32 R49, R49, R34, 0x1b ;  /* 0x0000002231317211 */ /* 0x000fe400078fdaff */
[----:B------:R-:W-:-:S03]  /*9b20*/  IADD3.X R80, R38, R59, R36, P3, P4 ;  /* 0x0000003b26507210 */ /* 0x000fc60001fe8424 */
[----:B------:R-:W-:-:S05]  /*9b30*/  IMAD.SHL.U32 R61, R49, 0x10, RZ ;  /* 0x00000010313d7824 */ /* 0x000fca00078e00ff */
[----:B------:R-:W-:-:S04]  /*9b40*/  LOP3.LUT R49, R51, 0x70, R61, 0xf8, !PT ;  /* 0x0000007033317812 */ /* 0x000fc800078ef83d */
[----:B------:R-:W-:-:S05]  /*9b50*/  LOP3.LUT R49, R49, R140, RZ, 0x3c, !PT ;  /* 0x0000008c31317212 */ /* 0x000fca00078e3cff */
[----:B--2---:R-:W-:Y:S02]  /*9b60*/  IMAD.IADD R48, R50, 0x1, R49 ;  /* 0x0000000132307824 */ /* 0x004fe400078e0231 */
        /* <DEDUP_REMOVED lines=11> */
[----:B------:R-:W-:Y:S02]  /*9c20*/  LOP3.LUT R63, R65, 0xff, RZ, 0xc0, !PT ;  /* 0x000000ff413f7812 */ /* 0x000fe400078ec0ff */
[----:B------:R-:W-:Y:S01]  /*9c30*/  SHF.R.U32.HI R132, RZ, 0x10, R65 ;  /* 0x00000010ff847819 */ /* 0x000fe20000011641 */
[----:B------:R-:W-:Y:S01]  /*9c40*/  IMAD.MOV.U32 R65, RZ, RZ, R48 ;  /* 0x000000ffff417224 */ /* 0x000fe200078e0030 */
[----:B------:R-:W-:Y:S01]  /*9c50*/  SHF.R.U32.HI R87, RZ, 0x18, R67 ;  /* 0x00000018ff577819 */ /* 0x000fe20000011643 */
[----:B------:R-:W-:Y:S01]  /*9c60*/  IMAD.SHL.U32 R48, R133, 0x100, RZ ;  /* 0x0000010085307824 */ /* 0x000fe200078e00ff */
[----:B------:R-:W-:-:S02]  /*9c70*/  LOP3.LUT R64, R67, 0xff, RZ, 0xc0, !PT ;  /* 0x000000ff43407812 */ /* 0x000fc400078ec0ff */
[--C-:B------:R-:W-:Y:S02]  /*9c80*/  SHF.R.U32.HI R86, RZ, 0x8, R67.reuse ;  /* 0x00000008ff567819 */ /* 0x100fe40000011643 */
[----:B------:R-:W-:Y:S02]  /*9c90*/  SHF.R.U32.HI R85, RZ, 0x10, R67 ;  /* 0x00000010ff557819 */ /* 0x000fe40000011643 */
[--C-:B------:R-:W-:Y:S02]  /*9ca0*/  SHF.R.U32.HI R82, RZ, 0x8, R69.reuse ;  /* 0x00000008ff527819 */ /* 0x100fe40000011645 */
[--C-:B------:R-:W-:Y:S02]  /*9cb0*/  SHF.R.U32.HI R84, RZ, 0x18, R69.reuse ;  /* 0x00000018ff547819 */ /* 0x100fe40000011645 */
[----:B------:R-:W-:Y:S01]  /*9cc0*/  LOP3.LUT R67, R69, 0xff, RZ, 0xc0, !PT ;  /* 0x000000ff45437812 */ /* 0x000fe200078ec0ff */
[----:B------:R-:W-:Y:S01]  /*9cd0*/  IMAD.SHL.U32 R50, R82, 0x100, RZ ;  /* 0x0000010052327824 */ /* 0x000fe200078e00ff */
[----:B------:R-:W-:-:S02]  /*9ce0*/  SHF.R.U32.HI R70, RZ, 0x10, R69 ;  /* 0x00000010ff467819 */ /* 0x000fc40000011645 */
[----:B------:R-:W-:Y:S02]  /*9cf0*/  SHF.R.U32.HI R69, RZ, 0x8, R71 ;  /* 0x00000008ff457819 */ /* 0x000fe40000011647 */
[----:B------:R-:W-:Y:S02]  /*9d00*/  PRMT R63, R152, 0x654, R63 ;  /* 0x00000654983f7816 */ /* 0x000fe4000000003f */
[----:B------:R-:W-:Y:S01]  /*9d10*/  SHF.R.U32.HI R81, RZ, 0x18, R71 ;  /* 0x00000018ff517819 */ /* 0x000fe20000011647 */
[----:B------:R-:W-:Y:S01]  /*9d20*/  IMAD.SHL.U32 R69, R69, 0x100, RZ ;  /* 0x0000010045457824 */ /* 0x000fe200078e00ff */
[----:B------:R-:W-:Y:S02]  /*9d30*/  LOP3.LUT R68, R71, 0xff, RZ, 0xc0, !PT ;  /* 0x000000ff47447812 */ /* 0x000fe400078ec0ff */
[----:B------:R-:W-:Y:S01]  /*9d40*/  MOV R60, R49 ;  /* 0x00000031003c7202 */ /* 0x000fe20000000f00 */
[----:B------:R-:W-:Y:S01]  /*9d50*/  IMAD.U32 R49, R132, 0x10000, RZ ;  /* 0x0001000084317824 */ /* 0x000fe200078e00ff */
[----:B------:R-:W-:-:S02]  /*9d60*/  PRMT R67, R84, 0x654, R67 ;  /* 0x0000065454437816 */ /* 0x000fc40000000043 */
[----:B------:R-:W-:Y:S01]  /*9d70*/  LOP3.LUT R48, R63, 0xff00, R48, 0xf8, !PT ;  /* 0x0000ff003f307812 */ /* 0x000fe200078ef830 */
[----:B------:R-:W-:Y:S01]  /*9d80*/  IMAD.SHL.U32 R63, R86, 0x100, RZ ;  /* 0x00000100563f7824 */ /* 0x000fe200078e00ff */
[----:B------:R-:W-:Y:S01]  /*9d90*/  PRMT R68, R81, 0x654, R68 ;  /* 0x0000065451447816 */ /* 0x000fe20000000044 */
[----:B------:R-:W-:Y:S01]  /*9da0*/  IMAD.U32 R81, R70, 0x10000, RZ ;  /* 0x0001000046517824 */ /* 0x000fe200078e00ff */
[----:B------:R-:W-:Y:S02]  /*9db0*/  PRMT R64, R87, 0x654, R64 ;  /* 0x0000065457407816 */ /* 0x000fe40000000040 */
[----:B------:R-:W-:Y:S02]  /*9dc0*/  LOP3.LUT R52, R67, 0xff00, R50, 0xf8, !PT ;  /* 0x0000ff0043347812 */ /* 0x000fe400078ef832 */
[----:B------:R-:W-:Y:S01]  /*9dd0*/  LOP3.LUT R50, R48, 0xff0000, R49, 0xf8, !PT ;  /* 0x00ff000030327812 */ /* 0x000fe200078ef831 */
[----:B------:R-:W-:Y:S01]  /*9de0*/  IMAD.U32 R48, R85, 0x10000, RZ ;  /* 0x0001000055307824 */ /* 0x000fe200078e00ff */
[----:B------:R-:W-:-:S02]  /*9df0*/  SHF.R.U32.HI R83, RZ, 0x10, R71 ;  /* 0x00000010ff537819 */ /* 0x000fc40000011647 */
[----:B------:R-:W-:Y:S02]  /*9e00*/  LOP3.LUT R82, R68, 0xff00, R69, 0xf8, !PT ;  /* 0x0000ff0044527812 */ /* 0x000fe400078ef845 */
[----:B------:R-:W-:Y:S02]  /*9e10*/  LOP3.LUT R63, R64, 0xff00, R63, 0xf8, !PT ;  /* 0x0000ff00403f7812 */ /* 0x000fe400078ef83f */
[----:B------:R-:W-:Y:S02]  /*9e20*/  F2FP.F16.E4M3.UNPACK_B R71, R146.H1 ;  /* 0x00000092ff47723e */ /* 0x000fe400030006ff */
[----:B------:R-:W-:Y:S02]  /*9e30*/  F2FP.F16.E4M3.UNPACK_B R69, R66.H1 ;  /* 0x00000042ff45723e */ /* 0x000fe400030006ff */
[----:B------:R-:W-:Y:S01]  /*9e40*/  F2FP.F16.E4M3.UNPACK_B R67, R65.H1 ;  /* 0x00000041ff43723e */ /* 0x000fe200030006ff */
[----:B------:R-:W-:Y:S01]  /*9e50*/  HADD2.F32 R49, -RZ, R71.H0_H0 ;  /* 0x20000047ff317230 */ /* 0x000fe20000004100 */
[----:B------:R-:W-:Y:S01]  /*9e60*/  LOP3.LUT R48, R63, 0xff0000, R48, 0xf8, !PT ;  /* 0x00ff00003f307812 */ /* 0x000fe200078ef830 */
[----:B------:R-:W-:Y:S01]  /*9e70*/  HADD2.F32 R64, -RZ, R69.H0_H0 ;  /* 0x20000045ff407230 */ /* 0x000fe20000004100 */
[----:B------:R-:W-:Y:S01]  /*9e80*/  F2FP.F16.E4M3.UNPACK_B R68, R149.H1 ;  /* 0x00000095ff44723e */ /* 0x000fe200030006ff */
[----:B------:R-:W-:Y:S01]  /*9e90*/  HADD2.F32 R63, -RZ, R67.H0_H0 ;  /* 0x20000043ff3f7230 */ /* 0x000fe20000004100 */
[----:B------:R-:W-:Y:S01]  /*9ea0*/  SHF.L.U32 R83, R83, 0x10, RZ ;  /* 0x0000001053537819 */ /* 0x000fe200000006ff */
[----:B------:R-:W-:-:S02]  /*9eb0*/  HADD2.F32 R71, -RZ, R71.H1_H1 ;  /* 0x30000047ff477230 */ /* 0x000fc40000004100 */
[-C--:B------:R-:W-:Y:S01]  /*9ec0*/  FMUL.FTZ R84, R64, R49.reuse ;  /* 0x0000003140547220 */ /* 0x080fe20000410000 */
[--C-:B------:R-:W-:Y:S02]  /*9ed0*/  HADD2.F32 R70, -RZ, R68.reuse.H0_H0 ;  /* 0x20000044ff467230 */ /* 0x100fe40000004100 */
        /* <DEDUP_REMOVED lines=11> */
[C---:B------:R-:W-:Y:S01]  /*9f90*/  FMUL.FTZ R86, R68.reuse, R71 ;  /* 0x0000004744567220 */ /* 0x040fe20000410000 */
[----:B------:R-:W-:Y:S01]  /*9fa0*/  F2FP.F16.E4M3.UNPACK_B R149, R149 ;  /* 0x00000095ff95723e */ /* 0x000fe200020006ff */
[C---:B------:R-:W-:Y:S01]  /*9fb0*/  FMUL.FTZ R65, R81.reuse, R71 ;  /* 0x0000004751417220 */ /* 0x040fe20000410000 */
[----:B------:R-:W-:Y:S01]  /*9fc0*/  HADD2.F32 R84, -RZ, R146.H0_H0 ;  /* 0x20000092ff547230 */ /* 0x000fe20000004100 */
[----:B------:R-:W-:Y:S01]  /*9fd0*/  F2FP.F16.E4M3.UNPACK_B R85, R150.H1 ;  /* 0x00000096ff55723e */ /* 0x000fe200030006ff */
        /* <DEDUP_REMOVED lines=19> */
[--C-:B------:R-:W-:Y:S02]  /*a110*/  HADD2.F32 R83, -RZ, R82.reuse.H0_H0 ;  /* 0x20000052ff537230 */ /* 0x100fe40000004100 */
[----:B------:R-:W-:Y:S01]  /*a120*/  FFMA.FTZ R87, R81, R84, R146 ;  /* 0x0000005451577223 */ /* 0x000fe20000010092 */
[--C-:B------:R-:W-:Y:S01]  /*a130*/  HADD2.F32 R81, -RZ, R71.reuse.H1_H1 ;  /* 0x30000047ff517230 */ /* 0x100fe20000004100 */
[----:B------:R-:W-:Y:S01]  /*a140*/  F2FP.F16.E4M3.UNPACK_B R148, R148 ;  /* 0x00000094ff94723e */ /* 0x000fe200020006ff */
[----:B------:R-:W-:Y:S01]  /*a150*/  HADD2.F32 R82, -RZ, R82.H1_H1 ;  /* 0x30000052ff527230 */ /* 0x000fe20000004100 */
[----:B------:R-:W-:Y:S01]  /*a160*/  F2FP.F16.E4M3.UNPACK_B R62, R62 ;  /* 0x0000003eff3e723e */ /* 0x000fe200020006ff */
[----:B------:R-:W-:Y:S01]  /*a170*/  HADD2.F32 R86, -RZ, R71.H0_H0 ;  /* 0x20000047ff567230 */ /* 0x000fe20000004100 */
[----:B------:R-:W-:Y:S01]  /*a180*/  F2FP.F16.E4M3.UNPACK_B R150, R150 ;  /* 0x00000096ff96723e */ /* 0x000fe200020006ff */
[----:B------:R-:W-:-:S02]  /*a190*/  HADD2.F32 R71, -RZ, R69.H0_H0 ;  /* 0x20000045ff477230 */ /* 0x000fc40000004100 */
[----:B------:R-:W-:Y:S01]  /*a1a0*/  FMUL.FTZ R146, R82, R81 ;  /* 0x0000005152927220 */ /* 0x000fe20000410000 */
[----:B------:R-:W-:Y:S02]  /*a1b0*/  HADD2.F32 R84, -RZ, R85.H0_H0 ;  /* 0x20000055ff547230 */ /* 0x000fe40000004100 */
        /* <DEDUP_REMOVED lines=8> */
[-C--:B------:R-:W-:Y:S01]  /*a240*/  FFMA.FTZ R133, R69, R85.reuse, -R146 ;  /* 0x0000005545857223 */ /* 0x080fe20000010892 */
[----:B------:R-:W-:Y:S01]  /*a250*/  F2FP.F16.E4M3.UNPACK_B R69, R54 ;  /* 0x00000036ff45723e */ /* 0x000fe200020006ff */
[----:B------:R-:W-:Y:S01]  /*a260*/  FFMA.FTZ R149, R82, R85, R81 ;  /* 0x0000005552957223 */ /* 0x000fe20000010051 */
[--C-:B------:R-:W-:Y:S01]  /*a270*/  HADD2.F32 R82, -RZ, R148.reuse.H0_H0 ;  /* 0x20000094ff527230 */ /* 0x100fe20000004100 */
[----:B------:R-:W-:Y:S01]  /*a280*/  F2FP.SATFINITE.E4M3.F32.PACK_AB_MERGE_C R65, R65, R64, RZ ;  /* 0x000000404141723e */ /* 0x000fe200048070ff */
[----:B------:R-:W-:Y:S01]  /*a290*/  HADD2.F32 R148, -RZ, R148.H1_H1 ;  /* 0x30000094ff947230 */ /* 0x000fe20000004100 */
[----:B------:R-:W-:Y:S01]  /*a2a0*/  F2FP.F16.E4M3.UNPACK_B R66, R60 ;  /* 0x0000003cff42723e */ /* 0x000fe200020006ff */
[--C-:B------:R-:W-:Y:S01]  /*a2b0*/  HADD2.F32 R71, -RZ, R69.reuse.H0_H0 ;  /* 0x20000045ff477230 */ /* 0x100fe20000004100 */
[----:B------:R-:W-:Y:S01]  /*a2c0*/  F2FP.SATFINITE.E4M3.F32.PACK_AB_MERGE_C R64, R70, R67, R63 ;  /* 0x000000434640723e */ /* 0x000fe2000480703f */
[----:B------:R-:W-:Y:S01]  /*a2d0*/  HADD2.F32 R54, -RZ, R62.H0_H0 ;  /* 0x2000003eff367230 */ /* 0x000fe20000004100 */
        /* <DEDUP_REMOVED lines=14> */
[----:B------:R-:W-:Y:S01]  /*a3c0*/  F2FP.F16.E4M3.UNPACK_B R69, R53 ;  /* 0x00000035ff45723e */ /* 0x000fe200020006ff */
[----:B------:R-:W-:Y:S01]  /*a3d0*/  HADD2.F32 R65, -RZ, R66.H0_H0 ;  /* 0x20000042ff417230 */ /* 0x000fe20000004100 */
[----:B------:R-:W-:-:S02]  /*a3e0*/  F2FP.F16.E4M3.UNPACK_B R81, R52 ;  /* 0x00000034ff51723e */ /* 0x000fc400020006ff */
[----:B------:R-:W-:Y:S01]  /*a3f0*/  F2FP.F16.E4M3.UNPACK_B R71, R50 ;  /* 0x00000032ff47723e */ /* 0x000fe200020006ff */
[----:B------:R-:W-:Y:S01]  /*a400*/  HADD2.F32 R67, -RZ, R69.H0_H0 ;  /* 0x20000045ff437230 */ /* 0x000fe20000004100 */
[----:B------:R-:W-:Y:S01]  /*a410*/  F2FP.SATFINITE.E4M3.F32.PACK_AB_MERGE_C R54, R85, R54, R86 ;  /* 0x000000365536723e */ /* 0x000fe20004807056 */
[----:B------:R-:W-:Y:S01]  /*a420*/  HADD2.F32 R68, -RZ, R81.H0_H0 ;  /* 0x20000051ff447230 */ /* 0x000fe20000004100 */
[----:B------:R-:W-:Y:S01]  /*a430*/  F2FP.SATFINITE.E4M3.F32.PACK_AB_MERGE_C R132, R133, R132, RZ ;  /* 0x000000848584723e */ /* 0x000fe200048070ff */
[----:B------:R-:W-:Y:S01]  /*a440*/  HADD2.F32 R70, -RZ, R69.H1_H1 ;  /* 0x30000045ff467230 */ /* 0x000fe20000004100 */
[----:B------:R-:W-:Y:S01]  /*a450*/  F2FP.F16.E4M3.UNPACK_B R69, R53.H1 ;  /* 0x00000035ff45723e */ /* 0x000fe200030006ff */
[----:B------:R-:W-:Y:S02]  /*a460*/  HADD2.F32 R81, -RZ, R81.H1_H1 ;  /* 0x30000051ff517230 */ /* 0x000fe40000004100 */
[-C--:B------:R-:W-:Y:S01]  /*a470*/  FMUL.FTZ R84, R67, R68.reuse ;  /* 0x0000004443547220 */ /* 0x080fe20000410000 */
[----:B------:R-:W-:Y:S01]  /*a480*/  FMUL.FTZ R86, R65, R68 ;  /* 0x0000004441567220 */ /* 0x000fe20000410000 */
[----:B------:R-:W-:Y:S01]  /*a490*/  HADD2.F32 R68, -RZ, R66.H1_H1 ;  /* 0x30000042ff447230 */ /* 0x000fe20000004100 */
[----:B------:R-:W-:Y:S01]  /*a4a0*/  F2FP.SATFINITE.E4M3.F32.PACK_AB_MERGE_C R62, R62, R83, R132 ;  /* 0x000000533e3e723e */ /* 0x000fe20004807084 */
        /* <DEDUP_REMOVED lines=72> */
[----:B------:R-:W-:-:S02]  /*a930*/  F2FP.SATFINITE.E4M3.F32.PACK_AB_MERGE_C R65, R60, R65, R86 ;  /* 0x000000413c41723e */ /* 0x000fc40004807056 */
[----:B------:R-:W-:Y:S02]  /*a940*/  F2FP.SATFINITE.E4M3.F32.PACK_AB_MERGE_C R87, R132, R87, RZ ;  /* 0x000000578457723e */ /* 0x000fe400048070ff */
[----:B------:R-:W-:Y:S01]  /*a950*/  F2FP.SATFINITE.E4M3.F32.PACK_AB_MERGE_C R51, R50, R149, R51 ;  /* 0x000000953233723e */ /* 0x000fe20004807033 */
[----:B------:R-:W-:Y:S01]  /*a960*/  IMAD.MOV.U32 R50, RZ, RZ, R62 ;  /* 0x000000ffff327224 */ /* 0x000fe200078e003e */
[----:B------:R-:W-:Y:S01]  /*a970*/  F2FP.SATFINITE.E4M3.F32.PACK_AB_MERGE_C R55, R49, R84, R68 ;  /* 0x000000543137723e */ /* 0x000fe20004807044 */
[----:B------:R-:W-:Y:S01]  /*a980*/  IMAD.MOV.U32 R49, RZ, RZ, R65 ;  /* 0x000000ffff317224 */ /* 0x000fe200078e0041 */
[----:B------:R-:W-:-:S07]  /*a990*/  F2FP.SATFINITE.E4M3.F32.PACK_AB_MERGE_C R53, R53, R66, R87 ;  /* 0x000000423535723e */ /* 0x000fce0004807057 */
.L_x_8056:
[----:B------:R-:W-:Y:S05]  /*a9a0*/  BSYNC B2 ;  /* 0x0000000000027941 */ /* 0x000fea0003800000 */
.L_x_8055:
        /* <DEDUP_REMOVED lines=12> */
.L_x_8054:
[----:B------:R-:W-:Y:S05]  /*aa70*/  BSYNC B1 ;  /* 0x0000000000017941 */ /* 0x000fea0003800000 */
.L_x_8053:
[----:B-1----:R-:W-:Y:S02]  /*aa80*/  VIADD R49, R228, 0xc0 ;  /* 0x000000c0e4317836 */ /* 0x002fe40000000000 */
[-C--:B------:R-:W-:Y:S02]  /*aa90*/  IMAD R48, R122, R126.reuse, RZ ;  /* 0x0000007e7a307224 */ /* 0x080fe400078e02ff */
        /* <DEDUP_REMOVED lines=8> */
[----:B------:R-:W-:Y:S01]  /*ab20*/  VIADD R50, R228, 0xc0 ;  /* 0x000000c0e4327836 */ /* 0x000fe20000000000 */
[----:B------:R-:W-:Y:S01]  /*ab30*/  ISETP.NE.AND P6, PT, R0, RZ, PT ;  /* 0x000000ff0000720c */ /* 0x000fe20003fc5270 */
[----:B------:R-:W-:Y:S01]  /*ab40*/  BSSY B1, `(.L_x_8057) ;  /* 0x00000ee000017945 */ /* 0x000fe20003800000 */
[----:B------:R-:W-:Y:S01]  /*ab50*/  IADD3.X R48, R38, R61, R36, P3, P4 ;  /* 0x0000003d26307210 */ /* 0x000fe20001fe8424 */
[----:B------:R-:W-:Y:S01]  /*ab60*/  IMAD.SHL.U32 R50, R50, 0x80, RZ ;  /* 0x0000008032327824 */ /* 0x000fe200078e00ff */
[----:B------:R-:W-:-:S04]  /*ab70*/  SEL R147, R120, R147, !P6 ;  /* 0x0000009378937207 */ /* 0x000fc80007000000 */
        /* <DEDUP_REMOVED lines=8> */
[----:B------:R-:W-:-:S04]  /*ac00*/  LOP3.LUT R48, R48, R139, RZ, 0x3c, !PT ;  /* 0x0000008b30307212 */ /* 0x000fc800078e3cff */
[----:B--2---:R-:W-:Y:S01]  /*ac10*/  IADD3 R48, R49, R48, RZ ;  /* 0x0000003031307210 */ /* 0x004fe20007ffe0ff */
[----:B------:R-:W-:-:S04]  /*ac20*/  IMAD R49, R17, 0x7000, R113 ;  /* 0x0000700011317824 */ /* 0x000fc800078e0271 */
[----:B------:R-:W-:Y:S02]  /*ac30*/  IMAD R51, R17, 0x7000, R48 ;  /* 0x0000700011337824 */ /* 0x000fe400078e0230 */
[C---:B------:R-:W-:Y:S02]  /*ac40*/  IMAD.IADD R49, R16.reuse, 0x1, R49 ;  /* 0x0000000110317824 */ /* 0x040fe400078e0231 */
[----:B------:R-:W-:-:S04]  /*ac50*/  IMAD.IADD R52, R16, 0x1, R51 ;  /* 0x0000000110347824 */ /* 0x000fc800078e0233 */
[----:B------:R-:W1:Y:S04]  /*ac60*/  LDS.128 R48, [R49+0x20400] ;  /* 0x0204000031307984 */ /* 0x000e680000000c00 */
[----:B------:R-:W2:Y:S01]  /*ac70*/  LDS.128 R52, [R52+0x20400] ;  /* 0x0204000034347984 */ /* 0x000ea20000000c00 */
[----:B------:R-:W-:Y:S05]  /*ac80*/  @P2 BRA `(.L_x_8058) ;  /* 0x0000000c00642947 */ /* 0x000fea0003800000 */
[----:B------:R-:W-:Y:S01]  /*ac90*/  SHF.R.U32.HI R82, RZ, 0x8, R73 ;  /* 0x00000008ff527819 */ /* 0x000fe20000011649 */
[----:B-1----:R-:W-:Y:S01]  /*aca0*/  IMAD.MOV.U32 R66, RZ, RZ, R48 ;  /* 0x000000ffff427224 */ /* 0x002fe200078e0030 */
[----:B------:R-:W-:Y:S01]  /*acb0*/  LOP3.LUT R64, R73, 0xff, RZ, 0xc0, !PT ;  /* 0x000000ff49407812 */ /* 0x000fe200078ec0ff */
[----:B------:R-:W-:Y:S01]  /*acc0*/  IMAD.MOV.U32 R60, RZ, RZ, R49 ;  /* 0x000000ffff3c7224 */ /* 0x000fe200078e0031 */
[--C-:B------:R-:W-:Y:S01]  /*acd0*/  SHF.R.U32.HI R81, RZ, 0x18, R73.reuse ;  /* 0x00000018ff517819 */ /* 0x100fe20000011649 */
[----:B------:R-:W-:Y:S01]  /*ace0*/  IMAD.SHL.U32 R48, R82, 0x100, RZ ;  /* 0x0000010052307824 */ /* 0x000fe200078e00ff */
[----:B------:R-:W-:Y:S01]  /*acf0*/  SHF.R.U32.HI R83, RZ, 0x10, R73 ;  /* 0x00000010ff537819 */ /* 0x000fe20000011649 */
[----:B--2---:R-:W-:Y:S01]  /*ad00*/  IMAD.MOV.U32 R69, RZ, RZ, R52 ;  /* 0x000000ffff457224 */ /* 0x004fe200078e0034 */
[----:B------:R-:W-:Y:S01]  /*ad10*/  SHF.R.U32.HI R78, RZ, 0x8, R75 ;  /* 0x00000008ff4e7819 */ /* 0x000fe2000001164b */
[----:B------:R-:W-:Y:S01]  /*ad20*/  IMAD.MOV.U32 R62, RZ, RZ, R50 ;  /* 0x000000ffff3e7224 */ /* 0x000fe200078e0032 */
[----:B------:R-:W-:-:S02]  /*ad30*/  PRMT R49, R81, 0x654, R64 ;  /* 0x0000065451317816 */ /* 0x000fc40000000040 */
[----:B------:R-:W-:Y:S02]  /*ad40*/  SHF.R.U32.HI R73, RZ, 0x8, R77 ;  /* 0x00000008ff497819 */ /* 0x000fe4000001164d */
[----:B------:R-:W-:Y:S02]  /*ad50*/  LOP3.LUT R65, R75, 0xff, RZ, 0xc0, !PT ;  /* 0x000000ff4b417812 */ /* 0x000fe400078ec0ff */
[----:B------:R-:W-:Y:S01]  /*ad60*/  SHF.R.U32.HI R76, RZ, 0x18, R75 ;  /* 0x00000018ff4c7819 */ /* 0x000fe2000001164b */
[----:B------:R-:W-:Y:S01]  /*ad70*/  IMAD.SHL.U32 R52, R73, 0x100, RZ ;  /* 0x0000010049347824 */ /* 0x000fe200078e00ff */
[----:B------:R-:W-:Y:S02]  /*ad80*/  LOP3.LUT R67, R77, 0xff, RZ, 0xc0, !PT ;  /* 0x000000ff4d437812 */ /* 0x000fe400078ec0ff */
[----:B------:R-:W-:Y:S02]  /*ad90*/  SHF.R.U32.HI R70, RZ, 0x18, R77 ;  /* 0x00000018ff467819 */ /* 0x000fe4000001164d */
[----:B------:R-:W-:Y:S01]  /*ada0*/  LOP3.LUT R49, R49, 0xff00, R48, 0xf8, !PT ;  /* 0x0000ff0031317812 */ /* 0x000fe200078ef830 */
[----:B------:R-:W-:Y:S01]  /*adb0*/  IMAD.SHL.U32 R48, R78, 0x100, RZ ;  /* 0x000001004e307824 */ /* 0x000fe200078e00ff */
[----:B------:R-:W-:-:S02]  /*adc0*/  SHF.R.U32.HI R80, RZ, 0x10, R75 ;  /* 0x00000010ff507819 */ /* 0x000fc4000001164b */
[----:B------:R-:W-:Y:S02]  /*add0*/  SHF.R.U32.HI R68, RZ, 0x8, R79 ;  /* 0x00000008ff447819 */ /* 0x000fe4000001164f */
[----:B------:R-:W-:Y:S02]  /*ade0*/  PRMT R65, R76, 0x654, R65 ;  /* 0x000006544c417816 */ /* 0x000fe40000000041 */
[----:B------:R-:W-:Y:S01]  /*adf0*/  PRMT R67, R70, 0x654, R67 ;  /* 0x0000065446437816 */ /* 0x000fe20000000043 */
[----:B------:R-:W-:Y:S01]  /*ae00*/  IMAD.SHL.U32 R64, R68, 0x100, RZ ;  /* 0x0000010044407824 */ /* 0x000fe200078e00ff */
[----:B------:R-:W-:Y:S01]  /*ae10*/  LOP3.LUT R65, R65, 0xff00, R48, 0xf8, !PT ;  /* 0x0000ff0041417812 */ /* 0x000fe200078ef830 */
[----:B------:R-:W-:Y:S01]  /*ae20*/  IMAD.U32 R48, R80, 0x10000, RZ ;  /* 0x0001000050307824 */ /* 0x000fe200078e00ff */
[----:B------:R-:W-:Y:S02]  /*ae30*/  LOP3.LUT R75, R67, 0xff00, R52, 0xf8, !PT ;  /* 0x0000ff00434b7812 */ /* 0x000fe400078ef834 */
[----:B------:R-:W-:-:S02]  /*ae40*/  LOP3.LUT R71, R79, 0xff0000ff, RZ, 0xc0, !PT ;  /* 0xff0000ff4f477812 */ /* 0x000fc400078ec0ff */
[----:B------:R-:W-:Y:S02]  /*ae50*/  SHF.L.U32 R50, R83, 0x10, RZ ;  /* 0x0000001053327819 */ /* 0x000fe400000006ff */
[----:B------:R-:W-:Y:S02]  /*ae60*/  F2FP.F16.E4M3.UNPACK_B R73, R144.H1 ;  /* 0x00000090ff49723e */ /* 0x000fe400030006ff */
[----:B------:R-:W-:Y:S02]  /*ae70*/  F2FP.F16.E4M3.UNPACK_B R70, R69.H1 ;  /* 0x00000045ff46723e */ /* 0x000fe400030006ff */
[----:B------:R-:W-:Y:S02]  /*ae80*/  F2FP.F16.E4M3.UNPACK_B R67, R66.H1 ;  /* 0x00000042ff43723e */ /* 0x000fe400030006ff */
[----:B------:R-:W-:Y:S02]  /*ae90*/  SHF.R.U32.HI R74, RZ, 0x10, R77 ;  /* 0x00000010ff4a7819 */ /* 0x000fe4000001164d */
[----:B------:R-:W-:-:S02]  /*aea0*/  SHF.R.U32.HI R72, RZ, 0x10, R79 ;  /* 0x00000010ff487819 */ /* 0x000fc4000001164f */
[----:B------:R-:W-:Y:S01]  /*aeb0*/  LOP3.LUT R77, R71, 0xff00, R64, 0xf8, !PT ;  /* 0x0000ff00474d7812 */ /* 0x000fe200078ef840 */
[----:B------:R-:W-:Y:S01]  /*aec0*/  HADD2.F32 R64, -RZ, R67.H0_H0 ;  /* 0x20000043ff407230 */ /* 0x000fe20000004100 */
[----:B------:R-:W-:Y:S01]  /*aed0*/  LOP3.LUT R50, R49, 0xff0000, R50, 0xf8, !PT ;  /* 0x00ff000031327812 */ /* 0x000fe200078ef832 */
[----:B------:R-:W-:Y:S01]  /*aee0*/  HADD2.F32 R49, -RZ, R73.H0_H0 ;  /* 0x20000049ff317230 */ /* 0x000fe20000004100 */
[----:B------:R-:W-:Y:S01]  /*aef0*/  LOP3.LUT R48, R65, 0xff0000, R48, 0xf8, !PT ;  /* 0x00ff000041307812 */ /* 0x000fe200078ef830 */
[----:B------:R-:W-:Y:S01]  /*af00*/  HADD2.F32 R65, -RZ, R70.H0_H0 ;  /* 0x20000046ff417230 */ /* 0x000fe20000004100 */
[----:B------:R-:W-:Y:S01]  /*af10*/  F2FP.F16.E4M3.UNPACK_B R68, R142.H1 ;  /* 0x0000008eff44723e */ /* 0x000fe200030006ff */
[----:B------:R-:W-:Y:S02]  /*af20*/  IMAD.U32 R52, R74, 0x10000, RZ ;  /* 0x000100004a347824 */ /* 0x000fe400078e00ff */
[----:B------:R-:W-:Y:S01]  /*af30*/  FMUL.FTZ R74, R64, R49 ;  /* 0x00000031404a7220 */ /* 0x000fe20000410000 */
[----:B------:R-:W-:-:S02]  /*af40*/  IMAD.U32 R72, R72, 0x10000, RZ ;  /* 0x0001000048487824 */ /* 0x000fc400078e00ff */
[----:B------:R-:W-:Y:S01]  /*af50*/  FMUL.FTZ R79, R65, R49 ;  /* 0x00000031414f7220 */ /* 0x000fe20000410000 */
[--C-:B------:R-:W-:Y:S01]  /*af60*/  HADD2.F32 R71, -RZ, R68.reuse.H0_H0 ;  /* 0x20000044ff477230 */ /* 0x100fe20000004100 */
[----:B------:R-:W-:Y:S02]  /*af70*/  F2FP.F16.E4M3.UNPACK_B R144, R144 ;  /* 0x00000090ff90723e */ /* 0x000fe400020006ff */
        /* <DEDUP_REMOVED lines=65> */
[----:B------:R-:W-:Y:S01]  /*b390*/  F2FP.SATFINITE.E4M3.F32.PACK_AB_MERGE_C R65, R77, R74, R64 ;  /* 0x0000004a4d41723e */ /* 0x000fe20004807040 */
        /* <DEDUP_REMOVED lines=8> */
[----:B------:R-:W-:Y:S01]  /*b420*/  F2FP.SATFINITE.E4M3.F32.PACK_AB_MERGE_C R62, R73, R78, RZ ;  /* 0x0000004e493e723e */ /* 0x000fe200048070ff */
[----:B------:R-:W-:Y:S01]  /*b430*/  FFMA.FTZ R143, R66, R141, R143 ;  /* 0x0000008d428f7223 */ /* 0x000fe2000001008f */
[----:B------:R-:W-:Y:S01]  /*b440*/  F2FP.F16.E4M3.UNPACK_B R73, R52 ;  /* 0x00000034ff49723e */ /* 0x000fe200020006ff */
[----:B------:R-:W-:Y:S01]  /*b450*/  HADD2.F32 R69, -RZ, R68.H0_H0 ;  /* 0x20000044ff457230 */ /* 0x000fe20000004100 */
[----:B------:R-:W-:-:S02]  /*b460*/  F2FP.F16.E4M3.UNPACK_B R67, R60 ;  /* 0x0000003cff43723e */ /* 0x000fc400020006ff */
[----:B------:R-:W-:Y:S01]  /*b470*/  F2FP.SATFINITE.E4M3.F32.PACK_AB_MERGE_C R72, R83, R72, RZ ;  /* 0x000000485348723e */ /* 0x000fe200048070ff */
[----:B------:R-:W-:Y:S01]  /*b480*/  HADD2.F32 R74, -RZ, R73.H0_H0 ;  /* 0x20000049ff4a7230 */ /* 0x000fe20000004100 */
[----:B------:R-:W-:Y:S01]  /*b490*/  F2FP.F16.E4M3.UNPACK_B R71, R50 ;  /* 0x00000032ff47723e */ /* 0x000fe200020006ff */
[----:B------:R-:W-:Y:S01]  /*b4a0*/  HADD2.F32 R66, -RZ, R67.H0_H0 ;  /* 0x20000043ff427230 */ /* 0x000fe20000004100 */
[----:B------:R-:W-:Y:S01]  /*b4b0*/  F2FP.SATFINITE.E4M3.F32.PACK_AB_MERGE_C R62, R81, R54, R62 ;  /* 0x00000036513e723e */ /* 0x000fe2000480703e */
[----:B------:R-:W-:Y:S01]  /*b4c0*/  HADD2.F32 R73, -RZ, R73.H1_H1 ;  /* 0x30000049ff497230 */ /* 0x000fe20000004100 */
[----:B------:R-:W-:Y:S01]  /*b4d0*/  F2FP.SATFINITE.E4M3.F32.PACK_AB_MERGE_C R64, R144, R75, R76 ;  /* 0x0000004b9040723e */ /* 0x000fe2000480704c */
[----:B------:R-:W-:Y:S01]  /*b4e0*/  FMUL.FTZ R75, R69, R74 ;  /* 0x0000004a454b7220 */ /* 0x000fe20000410000 */
[----:B------:R-:W-:Y:S01]  /*b4f0*/  F2FP.SATFINITE.E4M3.F32.PACK_AB_MERGE_C R54, R143, R70, R72 ;  /* 0x000000468f36723e */ /* 0x000fe20004807048 */
[----:B------:R-:W-:Y:S02]  /*b500*/  HADD2.F32 R72, -RZ, R71.H0_H0 ;  /* 0x20000047ff487230 */ /* 0x000fe40000004100 */
[----:B------:R-:W-:Y:S01]  /*b510*/  FMUL.FTZ R74, R66, R74 ;  /* 0x0000004a424a7220 */ /* 0x000fe20000410000 */
[----:B------:R-:W-:Y:S01]  /*b520*/  HADD2.F32 R70, -RZ, R68.H1_H1 ;  /* 0x30000044ff467230 */ /* 0x000fe20000004100 */
[----:B------:R-:W-:Y:S01]  /*b530*/  F2FP.F16.E4M3.UNPACK_B R53, R53.H1 ;  /* 0x00000035ff35723e */ /* 0x000fe200030006ff */
[----:B------:R-:W-:-:S02]  /*b540*/  HADD2.F32 R68, -RZ, R67.H1_H1 ;  /* 0x30000043ff447230 */ /* 0x000fc40000004100 */
[----:B------:R-:W-:Y:S01]  /*b550*/  FFMA.FTZ R67, R69, R72, R74 ;  /* 0x0000004845437223 */ /* 0x000fe2000001004a */
[----:B------:R-:W-:Y:S02]  /*b560*/  HADD2.F32 R71, -RZ, R71.H1_H1 ;  /* 0x30000047ff477230 */ /* 0x000fe40000004100 */
[-C--:B------:R-:W-:Y:S01]  /*b570*/  FMUL.FTZ R69, R70, R73.reuse ;  /* 0x0000004946457220 */ /* 0x080fe20000410000 */
[----:B------:R-:W-:Y:S01]  /*b580*/  F2FP.F16.E4M3.UNPACK_B R60, R60.H1 ;  /* 0x0000003cff3c723e */ /* 0x000fe200030006ff */
[----:B------:R-:W-:Y:S01]  /*b590*/  FMUL.FTZ R73, R68, R73 ;  /* 0x0000004944497220 */ /* 0x000fe20000410000 */
[----:B------:R-:W-:Y:S01]  /*b5a0*/  FFMA.FTZ R66, R66, R72, -R75 ;  /* 0x0000004842427223 */ /* 0x000fe2000001084b */
[----:B------:R-:W-:Y:S01]  /*b5b0*/  FFMA.FTZ R77, R68, R71, -R69 ;  /* 0x00000047444d7223 */ /* 0x000fe20000010845 */
[----:B------:R-:W-:Y:S01]  /*b5c0*/  F2FP.F16.E4M3.UNPACK_B R69, R52.H1 ;  /* 0x00000034ff45723e */ /* 0x000fe200030006ff */
[----:B------:R-:W-:Y:S01]  /*b5d0*/  HADD2.F32 R68, -RZ, R53.H0_H0 ;  /* 0x20000035ff447230 */ /* 0x000fe20000004100 */
[----:B------:R-:W-:Y:S01]  /*b5e0*/  F2FP.F16.E4M3.UNPACK_B R50, R50.H1 ;  /* 0x00000032ff32723e */ /* 0x000fe200030006ff */
[----:B------:R-:W-:-:S02]  /*b5f0*/  HADD2.F32 R52, -RZ, R60.H0_H0 ;  /* 0x2000003cff347230 */ /* 0x000fc40000004100 */
[----:B------:R-:W-:Y:S01]  /*b600*/  FFMA.FTZ R76, R70, R71, R73 ;  /* 0x00000047464c7223 */ /* 0x000fe20000010049 */
[----:B------:R-:W-:Y:S02]  /*b610*/  HADD2.F32 R53, -RZ, R53.H1_H1 ;  /* 0x30000035ff357230 */ /* 0x000fe40000004100 */
[--C-:B------:R-:W-:Y:S02]  /*b620*/  HADD2.F32 R72, -RZ, R69.reuse.H1_H1 ;  /* 0x30000045ff487230 */ /* 0x100fe40000004100 */
[----:B------:R-:W-:Y:S02]  /*b630*/  HADD2.F32 R60, -RZ, R60.H1_H1 ;  /* 0x3000003cff3c7230 */ /* 0x000fe40000004100 */
[----:B------:R-:W-:Y:S02]  /*b640*/  HADD2.F32 R71, -RZ, R69.H0_H0 ;  /* 0x20000045ff477230 */ /* 0x000fe40000004100 */
[----:B------:R-:W-:Y:S01]  /*b650*/  FMUL.FTZ R75, R53, R72 ;  /* 0x00000048354b7220 */ /* 0x000fe20000410000 */
[----:B------:R-:W-:-:S02]  /*b660*/  HADD2.F32 R70, -RZ, R50.H1_H1 ;  /* 0x30000032ff467230 */ /* 0x000fc40000004100 */
[----:B------:R-:W-:Y:S01]  /*b670*/  FMUL.FTZ R72, R60, R72 ;  /* 0x000000483c487220 */ /* 0x000fe20000410000 */
[----:B------:R-:W-:Y:S02]  /*b680*/  HADD2.F32 R69, -RZ, R50.H0_H0 ;  /* 0x20000032ff457230 */ /* 0x000fe40000004100 */
[-C--:B------:R-:W-:Y:S01]  /*b690*/  FMUL.FTZ R73, R68, R71.reuse ;  /* 0x0000004744497220 */ /* 0x080fe20000410000 */
[----:B------:R-:W-:Y:S01]  /*b6a0*/  FMUL.FTZ R71, R52, R71 ;  /* 0x0000004734477220 */ /* 0x000fe20000410000 */
        /* <DEDUP_REMOVED lines=15> */
[----:B------:R-:W-:Y:S01]  /*b7a0*/  FMUL.FTZ R83, R68, R75 ;  /* 0x0000004b44537220 */ /* 0x000fe20000410000 */
[----:B------:R-:W-:Y:S01]  /*b7b0*/  F2FP.F16.E4M3.UNPACK_B R69, R48.H1 ;  /* 0x00000030ff45723e */ /* 0x000fe200030006ff */
[----:B------:R-:W-:-:S02]  /*b7c0*/  HADD2.F32 R48, -RZ, R55.H0_H0 ;  /* 0x20000037ff307230 */ /* 0x000fc40000004100 */
[----:B------:R-:W-:Y:S01]  /*b7d0*/  FMUL.FTZ R75, R52, R75 ;  /* 0x0000004b344b7220 */ /* 0x000fe20000410000 */
[----:B------:R-:W-:Y:S01]  /*b7e0*/  HADD2.F32 R71, -RZ, R49.H0_H0 ;  /* 0x20000031ff477230 */ /* 0x000fe20000004100 */
[----:B------:R-:W-:Y:S01]  /*b7f0*/  F2FP.SATFINITE.E4M3.F32.PACK_AB_MERGE_C R78, R81, R78, RZ ;  /* 0x0000004e514e723e */ /* 0x000fe200048070ff */
[----:B------:R-:W-:Y:S02]  /*b800*/  HADD2.F32 R53, -RZ, R51.H0_H0 ;  /* 0x20000033ff357230 */ /* 0x000fe40000004100 */
[-C--:B------:R-:W-:Y:S01]  /*b810*/  FMUL.FTZ R82, R48, R74.reuse ;  /* 0x0000004a30527220 */ /* 0x080fe20000410000 */
[----:B------:R-:W-:Y:S02]  /*b820*/  HADD2.F32 R70, -RZ, R69.H0_H0 ;  /* 0x20000045ff467230 */ /* 0x000fe40000004100 */
[----:B------:R-:W-:Y:S01]  /*b830*/  FFMA.FTZ R83, R52, R71, -R83 ;  /* 0x0000004734537223 */ /* 0x000fe20000010853 */
[----:B------:R-:W-:Y:S02]  /*b840*/  HADD2.F32 R55, -RZ, R55.H1_H1 ;  /* 0x30000037ff377230 */ /* 0x000fe40000004100 */
[----:B------:R-:W-:Y:S01]  /*b850*/  FMUL.FTZ R85, R53, R74 ;  /* 0x0000004a35557220 */ /* 0x000fe20000410000 */
[----:B------:R-:W-:-:S02]  /*b860*/  HADD2.F32 R52, -RZ, R73.H1_H1 ;  /* 0x30000049ff347230 */ /* 0x000fc40000004100 */
[-C--:B------:R-:W-:Y:S01]  /*b870*/  FFMA.FTZ R82, R53, R70.reuse, -R82 ;  /* 0x0000004635527223 */ /* 0x080fe20000010852 */
[----:B------:R-:W-:Y:S02]  /*b880*/  HADD2.F32 R51, -RZ, R51.H1_H1 ;  /* 0x30000033ff337230 */ /* 0x000fe40000004100 */
[----:B------:R-:W-:Y:S01]  /*b890*/  FFMA.FTZ R75, R68, R71, R75 ;  /* 0x00000047444b7223 */ /* 0x000fe2000001004b */
[----:B------:R-:W-:Y:S01]  /*b8a0*/  FFMA.FTZ R85, R48, R70, R85 ;  /* 0x0000004630557223 */ /* 0x000fe20000010055 */
[----:B------:R-:W-:Y:S02]  /*b8b0*/  HADD2.F32 R60, -RZ, R60.H1_H1 ;  /* 0x3000003cff3c7230 */ /* 0x000fe40000004100 */
[-C--:B------:R-:W-:Y:S01]  /*b8c0*/  FMUL.FTZ R68, R55, R52.reuse ;  /* 0x0000003437447220 */ /* 0x080fe20000410000 */
[----:B------:R-:W-:Y:S02]  /*b8d0*/  HADD2.F32 R53, -RZ, R72.H1_H1 ;  /* 0x30000048ff357230 */ /* 0x000fe40000004100 */
[----:B------:R-:W-:Y:S01]  /*b8e0*/  FMUL.FTZ R52, R51, R52 ;  /* 0x0000003433347220 */ /* 0x000fe20000410000 */
[----:B------:R-:W-:Y:S01]  /*b8f0*/  HADD2.F32 R50, -RZ, R50.H1_H1 ;  /* 0x30000032ff327230 */ /* 0x000fe20000004100 */
[----:B------:R-:W-:Y:S01]  /*b900*/  F2FP.SATFINITE.E4M3.F32.PACK_AB_MERGE_C R79, R80, R79, RZ ;  /* 0x0000004f504f723e */ /* 0x000fe200048070ff */
[----:B------:R-:W-:-:S02]  /*b910*/  HADD2.F32 R48, -RZ, R69.H1_H1 ;  /* 0x30000045ff307230 */ /* 0x000fc40000004100 */
[-C--:B------:R-:W-:Y:S01]  /*b920*/  FMUL.FTZ R69, R60, R53.reuse ;  /* 0x000000353c457220 */ /* 0x080fe20000410000 */
[----:B------:R-:W-:Y:S02]  /*b930*/  HADD2.F32 R49, -RZ, R49.H1_H1 ;  /* 0x30000031ff317230 */ /* 0x000fe40000004100 */
[C---:B------:R-:W-:Y:S01]  /*b940*/  FMUL.FTZ R53, R50.reuse, R53 ;  /* 0x0000003532357220 */ /* 0x040fe20000410000 */
[-C--:B------:R-:W-:Y:S01]  /*b950*/  FFMA.FTZ R51, R51, R48.reuse, -R68 ;  /* 0x0000003033337223 */ /* 0x080fe20000010844 */
[----:B------:R-:W-:Y:S01]  /*b960*/  FFMA.FTZ R52, R55, R48, R52 ;  /* 0x0000003037347223 */ /* 0x000fe20000010034 */
[-C--:B------:R-:W-:Y:S01]  /*b970*/  FFMA.FTZ R50, R50, R49.reuse, -R69 ;  /* 0x0000003132327223 */ /* 0x080fe20000010845 */
[----:B------:R-:W-:Y:S01]  /*b980*/  FFMA.FTZ R60, R60, R49, R53 ;  /* 0x000000313c3c7223 */ /* 0x000fe20000010035 */
[----:B------:R-:W-:Y:S01]  /*b990*/  F2FP.SATFINITE.E4M3.F32.PACK_AB_MERGE_C R49, R77, R66, R78 ;  /* 0x000000424d31723e */ /* 0x000fe2000480704e */
[----:B------:R-:W-:Y:S01]  /*b9a0*/  IMAD.MOV.U32 R48, RZ, RZ, R65 ;  /* 0x000000ffff307224 */ /* 0x000fe200078e0041 */
[----:B------:R-:W-:-:S02]  /*b9b0*/  F2FP.SATFINITE.E4M3.F32.PACK_AB_MERGE_C R51, R51, R82, RZ ;  /* 0x000000523333723e */ /* 0x000fc400048070ff */
[----:B------:R-:W-:Y:S02]  /*b9c0*/  F2FP.SATFINITE.E4M3.F32.PACK_AB_MERGE_C R52, R52, R85, RZ ;  /* 0x000000553434723e */ /* 0x000fe400048070ff */
[----:B------:R-:W-:Y:S01]  /*b9d0*/  F2FP.SATFINITE.E4M3.F32.PACK_AB_MERGE_C R51, R50, R83, R51 ;  /* 0x000000533233723e */ /* 0x000fe20004807033 */
[----:B------:R-:W-:Y:S01]  /*b9e0*/  IMAD.MOV.U32 R50, RZ, RZ, R62 ;  /* 0x000000ffff327224 */ /* 0x000fe200078e003e */
[----:B------:R-:W-:Y:S01]  /*b9f0*/  F2FP.SATFINITE.E4M3.F32.PACK_AB_MERGE_C R55, R60, R75, R52 ;  /* 0x0000004b3c37723e */ /* 0x000fe20004807034 */
[----:B------:R-:W-:Y:S01]  /*ba00*/  IMAD.MOV.U32 R52, RZ, RZ, R64 ;  /* 0x000000ffff347224 */ /* 0x000fe200078e0040 */
[----:B------:R-:W-:-:S07]  /*ba10*/  F2FP.SATFINITE.E4M3.F32.PACK_AB_MERGE_C R53, R76, R67, R79 ;  /* 0x000000434c35723e */ /* 0x000fce000480704f */
.L_x_8058:
[----:B------:R-:W-:Y:S05]  /*ba20*/  BSYNC B1 ;  /* 0x0000000000017941 */ /* 0x000fea0003800000 */
.L_x_8057:
[----:B------:R-:W-:Y:S01]  /*ba30*/  ISETP.GE.AND P2, PT, R63, R145, PT ;  /* 0x000000913f00720c */ /* 0x000fe20003f46270 */
[----:B------:R-:W-:Y:S02]  /*ba40*/  ULDC.64 UR4, c[0x0][0x208] ;  /* 0x0000820000047ab9 */ /* 0x000fe40000000a00 */
[----:B-1----:R3:W-:Y:S10]  /*ba50*/  STG.E.128 desc[UR4][R58.64], R48 ;  /* 0x000000303a007986 */ /* 0x0027f4000c101d04 */
[----:B------:R-:W-:Y:S05]  /*ba60*/  @P2 BRA `(.L_x_8035) ;  /* 0x0000000400fc2947 */ /* 0x000fea0003800000 */
[--C-:B---3--:R-:W-:Y:S01]  /*ba70*/  SHF.R.S32.HI R48, RZ, 0x1f, R63.reuse ;  /* 0x0000001fff307819 */ /* 0x108fe2000001143f */
[----:B------:R-:W-:Y:S01]  /*ba80*/  ULDC.64 UR4, c[0x0][0x208] ;  /* 0x0000820000047ab9 */ /* 0x000fe20000000a00 */
[----:B------:R-:W-:-:S04]  /*ba90*/  IADD3 R63, P2, P3, R42, R124, R63 ;  /* 0x0000007c2a3f7210 */ /* 0x000fc80007b5e03f */
[----:B------:R-:W-:Y:S02]  /*baa0*/  IADD3.X R48, R38, R61, R48, P2, P3 ;  /* 0x0000003d26307210 */ /* 0x000fe400017e6430 */
[----:B------:R-:W-:-:S05]  /*bab0*/  IADD3 R56, P2, R63, R56, RZ ;  /* 0x000000383f387210 */ /* 0x000fca0007f5e0ff */
[----:B------:R-:W-:-:S05]  /*bac0*/  IMAD.X R57, R48, 0x1, R57, P2 ;  /* 0x0000000130397824 */ /* 0x000fca00010e0639 */
[----:B--2---:R4:W-:Y:S01]  /*bad0*/  STG.E.128 desc[UR4][R56.64], R52 ;  /* 0x0000003438007986 */ /* 0x0049e2000c101d04 */
[----:B------:R-:W-:Y:S05]  /*bae0*/  BRA `(.L_x_8035) ;  /* 0x0000000400dc7947 */ /* 0x000fea0003800000 */
.L_x_7998:
[----:B------:R-:W2:Y:S02]  /*baf0*/  LDL R48, [R1+0x4c] ;  /* 0x00004c0001307983 */ /* 0x000ea40000100800 */
[----:B--2---:R-:W-:-:S13]  /*bb00*/  R2UR UR4, R48 ;  /* 0x00000000300472ca */ /* 0x004fda00000e0000 */
[----:B------:R-:W-:-:S06]  /*bb10*/  UISETP.NE.AND UP0, UPT, UR4, 0x3, UPT ;  /* 0x000000030400788c */ /* 0x000fcc000bf05270 */
[----:B------:R-:W-:-:S13]  /*bb20*/  PLOP3.LUT P5, PT, PT, PT, UP0, 0x80, 0x0 ;  /* 0x000000000000781c */ /* 0x000fda0003faf008 */
[----:B------:R-:W-:Y:S05]  /*bb30*/  @!P5 BRA `(.L_x_8059) ;  /* 0x000000000004d947 */ /* 0x000fea0003800000 */
[----:B------:R-:W-:Y:S01]  /*bb40*/  BPT.TRAP 0x1 ;  /* 0x000000040000795c */ /* 0x000fe20000300000 */
.L_x_8059:
[----:B------:R-:W2:Y:S01]  /*bb50*/  LDL R48, [R1] ;  /* 0x0000000001307983 */ /* 0x000ea20000100800 */
[----:B------:R-:W-:Y:S01]  /*bb60*/  IMAD R108, R17, 0x8, R16 ;  /* 0x00000008116c7824 */ /* 0x000fe200078e0210 */
[----:B------:R-:W-:Y:S01]  /*bb70*/  BSSY B1, `(.L_x_8060) ;  /* 0x0000008000017945 */ /* 0x000fe20003800000 */
[----:B------:R-:W-:Y:S01]  /*bb80*/  IMAD R117, R25, -0xe0, R2 ;  /* 0xffffff2019757824 */ /* 0x000fe200078e0202 */
[----:B------:R-:W-:-:S04]  /*bb90*/  SHF.R.S32.HI R49, RZ, 0x1f, R25 ;  /* 0x0000001fff317819 */ /* 0x000fc80000011419 */
[----:B------:R-:W-:Y:S02]  /*bba0*/  VIMNMX R117, R117, 0xe0, PT ;  /* 0x000000e075757848 */ /* 0x000fe40003fe0100 */
[----:B--2---:R-:W-:Y:S01]  /*bbb0*/  SHF.L.U32 R129, R48, 0x1f, RZ ;  /* 0x0000001f30817819 */ /* 0x004fe200000006ff */
[----:B------:R-:W-:-:S03]  /*bbc0*/  IMAD R48, R14, R25, RZ ;  /* 0x000000190e307224 */ /* 0x000fc600078e02ff */
[----:B------:R-:W0:Y:S02]  /*bbd0*/  SYNCS.PHASECHK.TRANS64.TRYWAIT P2, [R108+URZ+0x2e890], R129 ;  /* 0x02e890816c0075a7 */ /* 0x000e24000804017f */
[----:B0-----:R-:W-:Y:S05]  /*bbe0*/  @!P2 BRA `(.L_x_8061) ;  /* 0x000002180014a947 */ /* 0x001fea0003800000 */
.L_x_8303:
[----:B------:R-:W-:Y:S05]  /*bbf0*/  BSYNC B1 ;  /* 0x0000000000017941 */ /* 0x000fea0003800000 */
.L_x_8060:
[----:B------:R-:W-:Y:S01]  /*bc00*/  ISETP.GE.AND P2, PT, R228, R117, PT ;  /* 0x00000075e400720c */ /* 0x000fe20003f46270 */
[----:B------:R-:W-:Y:S01]  /*bc10*/  IMAD R49, R49, R130, R48 ;  /* 0x0000008231317224 */ /* 0x000fe200078e0230 */
[----:B------:R-:W-:Y:S01]  /*bc20*/  BSSY B1, `(.L_x_8062) ;  /* 0x0000016000017945 */ /* 0x000fe20003800000 */
[----:B------:R-:W-:-:S04]  /*bc30*/  IMAD.WIDE.U32 R52, R130, R25, RZ ;  /* 0x0000001982347225 */ /* 0x000fc800078e00ff */
[----:B------:R-:W-:-:S06]  /*bc40*/  IMAD.IADD R57, R49, 0x1, R53 ;  /* 0x0000000131397824 */ /* 0x000fcc00078e0235 */
[----:B------:R-:W-:Y:S05]  /*bc50*/  @P2 BRA `(.L_x_8063) ;  /* 0x0000000000482947 */ /* 0x000fea0003800000 */
[----:B------:R-:W1:Y:S01]  /*bc60*/  @!P0 LDS.128 R48, [R116+0x20400] ;  /* 0x0204000074308984 */ /* 0x000e620000000c00 */
[----:B------:R-:W2:Y:S01]  /*bc70*/  @!P0 LDC.64 R54, c[0x0][0x2e8] ;  /* 0x0000ba00ff368b82 */ /* 0x000ea20000000a00 */
[----:B------:R-:W-:Y:S01]  /*bc80*/  ULDC.64 UR4, c[0x0][0x208] ;  /* 0x0000820000047ab9 */ /* 0x000fe20000000a00 */
[----:B--2---:R-:W-:-:S04]  /*bc90*/  @!P0 IADD3 R54, P2, P3, R52, R54, R37 ;  /* 0x0000003634368210 */ /* 0x004fc80007b5e025 */
[----:B------:R-:W-:-:S05]  /*bca0*/  @!P0 IADD3.X R55, R57, R55, R104, P2, P3 ;  /* 0x0000003739378210 */ /* 0x000fca00017e6468 */
[----:B-1----:R1:W-:Y:S01]  /*bcb0*/  @!P0 STG.E.128 desc[UR4][R54.64], R48 ;  /* 0x0000003036008986 */ /* 0x0023e2000c101d04 */
[----:B------:R-:W-:Y:S05]  /*bcc0*/  @P1 BRA `(.L_x_8063) ;  /* 0x00000000002c1947 */ /* 0x000fea0003800000 */
[----:B------:R-:W-:Y:S01]  /*bcd0*/  ULDC.64 UR4, c[0x0][0x2e8] ;  /* 0x0000ba0000047ab9 */ /* 0x000fe20000000a00 */
[----:B-1----:R-:W-:Y:S01]  /*bce0*/  VIADD R48, R28, 0x40 ;  /* 0x000000401c307836 */ /* 0x002fe20000000000 */
[----:B------:R-:W-:Y:S01]  /*bcf0*/  IADD3 R54, P2, P3, R41, UR4, R52 ;  /* 0x0000000429367c10 */ /* 0x000fe2000fb5e034 */
[----:B------:R-:W-:-:S03]  /*bd00*/  ULDC.64 UR6, c[0x0][0x208] ;  /* 0x0000820000067ab9 */ /* 0x000fc60000000a00 */
[----:B------:R-:W-:Y:S02]  /*bd10*/  IADD3.X R55, R106, UR5, R57, P2, P3 ;  /* 0x000000056a377c10 */ /* 0x000fe400097e6439 */
[----:B------:R-:W-:-:S13]  /*bd20*/  LOP3.LUT P2, RZ, R229, 0x4, RZ, 0xc0, !PT ;  /* 0x00000004e5ff7812 */ /* 0x000fda000784c0ff */
[----:B------:R-:W-:-:S05]  /*bd30*/  @P2 IADD3 R48, R28, -0x40, RZ ;  /* 0xffffffc01c302810 */ /* 0x000fca0007ffe0ff */
[----:B------:R-:W-:-:S04]  /*bd40*/  IMAD R49, R17, 0x7000, R48 ;  /* 0x0000700011317824 */ /* 0x000fc800078e0230 */
[----:B------:R-:W-:-:S06]  /*bd50*/  IMAD.IADD R49, R16, 0x1, R49 ;  /* 0x0000000110317824 */ /* 0x000fcc00078e0231 */
[----:B------:R-:W1:Y:S04]  /*bd60*/  LDS.128 R48, [R49+0x20400] ;  /* 0x0204000031307984 */ /* 0x000e680000000c00 */
[----:B-1----:R2:W-:Y:S02]  /*bd70*/  STG.E.128 desc[UR6][R54.64], R48 ;  /* 0x0000003036007986 */ /* 0x0025e4000c101d06 */
.L_x_8063:
[----:B------:R-:W-:Y:S05]  /*bd80*/  BSYNC B1 ;  /* 0x0000000000017941 */ /* 0x000fea0003800000 */
.L_x_8062:
[----:B-12---:R-:W-:Y:S01]  /*bd90*/  VIADD R48, R228, 0x40 ;  /* 0x00000040e4307836 */ /* 0x006fe20000000000 */
[----:B------:R-:W-:Y:S04]  /*bda0*/  BSSY B1, `(.L_x_8064) ;  /* 0x0000017000017945 */ /* 0x000fe80003800000 */
[----:B------:R-:W-:-:S13]  /*bdb0*/  ISETP.GE.AND P2, PT, R48, R117, PT ;  /* 0x000000753000720c */ /* 0x000fda0003f46270 */
[----:B------:R-:W-:Y:S05]  /*bdc0*/  @P2 BRA `(.L_x_8065) ;  /* 0x0000000000502947 */ /* 0x000fea0003800000 */
[----:B------:R-:W1:Y:S01]  /*bdd0*/  @!P0 LDS.128 R48, [R116+0x22400] ;  /* 0x0224000074308984 */ /* 0x000e620000000c00 */
[----:B------:R-:W2:Y:S01]  /*bde0*/  @!P0 LDC.64 R54, c[0x0][0x2e8] ;  /* 0x0000ba00ff368b82 */ /* 0x000ea20000000a00 */
[----:B------:R-:W-:Y:S01]  /*bdf0*/  IADD3 R56, P2, R102, R52, RZ ;  /* 0x0000003466387210 */ /* 0x000fe20007f5e0ff */
[----:B------:R-:W-:-:S04]  /*be00*/  ULDC.64 UR4, c[0x0][0x208] ;  /* 0x0000820000047ab9 */ /* 0x000fc80000000a00 */
[----:B------:R-:W-:Y:S01]  /*be10*/  IMAD.X R59, R57, 0x1, R103, P2 ;  /* 0x00000001393b7824 */ /* 0x000fe200010e0667 */
        /* <DEDUP_REMOVED lines=10> */
[----:B------:R-:W-:-:S04]  /*bec0*/  @P2 VIADD R48, R28, 0xffffffc0 ;  /* 0xffffffc01c302836 */ /* 0x000fc80000000000 */
[----:B------:R-:W-:-:S04]  /*bed0*/  IMAD R49, R17, 0x7000, R48 ;  /* 0x0000700011317824 */ /* 0x000fc800078e0230 */
[----:B------:R-:W-:-:S06]  /*bee0*/  IMAD.IADD R49, R16, 0x1, R49 ;  /* 0x0000000110317824 */ /* 0x000fcc00078e0231 */
[----:B------:R-:W1:Y:S04]  /*bef0*/  LDS.128 R48, [R49+0x22400] ;  /* 0x0224000031307984 */ /* 0x000e680000000c00 */
[----:B-1----:R2:W-:Y:S02]  /*bf00*/  STG.E.128 desc[UR6][R54.64], R48 ;  /* 0x0000003036007986 */ /* 0x0025e4000c101d06 */
.L_x_8065:
[----:B------:R-:W-:Y:S05]  /*bf10*/  BSYNC B1 ;  /* 0x0000000000017941 */ /* 0x000fea0003800000 */
.L_x_8064:
[----:B-12---:R-:W-:Y:S01]  /*bf20*/  VIADD R48, R228, 0x80 ;  /* 0x00000080e4307836 */ /* 0x006fe20000000000 */
[----:B------:R-:W-:Y:S04]  /*bf30*/  BSSY B1, `(.L_x_8066) ;  /* 0x0000017000017945 */ /* 0x000fe80003800000 */
[----:B------:R-:W-:-:S13]  /*bf40*/  ISETP.GE.AND P2, PT, R48, R117, PT ;  /* 0x000000753000720c */ /* 0x000fda0003f46270 */
[----:B------:R-:W-:Y:S05]  /*bf50*/  @P2 BRA `(.L_x_8067) ;  /* 0x0000000000502947 */ /* 0x000fea0003800000 */
[----:B------:R-:W1:Y:S01]  /*bf60*/  @!P0 LDS.128 R48, [R116+0x24400] ;  /* 0x0244000074308984 */ /* 0x000e620000000c00 */
[----:B------:R-:W2:Y:S01]  /*bf70*/  @!P0 LDC.64 R54, c[0x0][0x2e8] ;  /* 0x0000ba00ff368b82 */ /* 0x000ea20000000a00 */
[----:B------:R-:W-:Y:S01]  /*bf80*/  LEA R56, P2, R40, R52, 0x7 ;  /* 0x0000003428387211 */ /* 0x000fe200078438ff */
        /* <DEDUP_REMOVED lines=17> */
.L_x_8067:
[----:B------:R-:W-:Y:S05]  /*c0a0*/  BSYNC B1 ;  /* 0x0000000000017941 */ /* 0x000fea0003800000 */
.L_x_8066:
[----:B-12---:R-:W-:-:S05]  /*c0b0*/  VIADD R48, R228, 0xc0 ;  /* 0x000000c0e4307836 */ /* 0x006fca0000000000 */
[----:B------:R-:W-:-:S13]  /*c0c0*/  ISETP.GE.AND P2, PT, R48, R117, PT ;  /* 0x000000753000720c */ /* 0x000fda0003f46270 */
[----:B------:R-:W-:Y:S05]  /*c0d0*/  @P2 BRA `(.L_x_8035) ;  /* 0x0000000000602947 */ /* 0x000fea0003800000 */
[----:B------:R-:W1:Y:S01]  /*c0e0*/  LDC.64 R50, c[0x0][0x300] ;  /* 0x0000c000ff327b82 */ /* 0x000e620000000a00 */
[----:B------:R-:W-:Y:S01]  /*c0f0*/  IMAD.MOV.U32 R54, RZ, RZ, R52 ;  /* 0x000000ffff367224 */ /* 0x000fe200078e0034 */
[----:B------:R-:W-:Y:S01]  /*c100*/  ULDC.64 UR4, c[0x0][0x208] ;  /* 0x0000820000047ab9 */ /* 0x000fe20000000a00 */
[----:B------:R-:W-:-:S05]  /*c110*/  IMAD.MOV.U32 R55, RZ, RZ, R57 ;  /* 0x000000ffff377224 */ /* 0x000fca00078e0039 */
        /* <DEDUP_REMOVED lines=20> */
.L_x_8035:
[----:B------:R-:W-:Y:S05]  /*c260*/  BSYNC B0 ;  /* 0x0000000000007941 */ /* 0x000fea0003800000 */
.L_x_7997:
        /* <DEDUP_REMOVED lines=17> */
.L_x_8069:
[----:B------:R-:W-:Y:S05]  /*c380*/  BSYNC B0 ;  /* 0x0000000000007941 */ /* 0x000fea0003800000 */
.L_x_8068:
[----:B------:R-:W2:Y:S01]  /*c390*/  SYNCS.PHASECHK.TRANS64.TRYWAIT P3, [R108+URZ+0x2e8b0], R129 ;  /* 0x02e8b0816c0075a7 */ /* 0x000ea2000806017f */
[----:B------:R-:W-:Y:S01]  /*c3a0*/  ULDC.64 UR4, c[0x0][0x318] ;  /* 0x0000c60000047ab9 */ /* 0x000fe20000000a00 */
[----:B------:R-:W-:Y:S01]  /*c3b0*/  ULDC.64 UR60, c[0x0][0x328] ;  /* 0x0000ca00003c7ab9 */ /* 0x000fe20000000a00 */
[----:B------:R-:W-:Y:S01]  /*c3c0*/  MOV R233, UR4 ;  /* 0x0000000400e97c02 */ /* 0x000fe20008000f00 */
[----:B------:R-:W-:Y:S01]  /*c3d0*/  IMAD.U32 R232, RZ, RZ, UR5 ;  /* 0x00000005ffe87e24 */ /* 0x000fe2000f8e00ff */
[----:B------:R-:W-:Y:S04]  /*c3e0*/  BSSY B0, `(.L_x_8070) ;  /* 0x0000002000007945 */ /* 0x000fe80003800000 */
[----:B--2---:R-:W-:Y:S05]  /*c3f0*/  @!P3 BRA `(.L_x_8071) ;  /* 0x000002100024b947 */ /* 0x004fea0003800000 */
.L_x_8304:
[----:B------:R-:W-:Y:S05]  /*c400*/  BSYNC B0 ;  /* 0x0000000000007941 */ /* 0x000fea0003800000 */
.L_x_8070:
        /* <DEDUP_REMOVED lines=8> */
[----:B------:R-:W-:Y:S01]  /*c490*/  IMAD.MOV.U32 R49, RZ, RZ, R107 ;  /* 0x000000ffff317224 */ /* 0x000fe200078e006b */
[----:B------:R-:W-:Y:S01]  /*c4a0*/  R2UR UR5, R233 ;  /* 0x00000000e90572ca */ /* 0x000fe200000e0000 */
[----:B------:R-:W-:Y:S01]  /*c4b0*/  IMAD R51, R53, UR60, RZ ;  /* 0x0000003c35337c24 */ /* 0x000fe2000f8e02ff */
[----:B------:R-:W-:Y:S01]  /*c4c0*/  R2UR UR4, R232 ;  /* 0x00000000e80472ca */ /* 0x000fe200000e0000 */
[----:B------:R-:W-:-:S04]  /*c4d0*/  IMAD.WIDE.U32 R48, R52, UR60, R48 ;  /* 0x0000003c34307c25 */ /* 0x000fc8000f8e0030 */
[----:B------:R-:W-:-:S04]  /*c4e0*/  IMAD R51, R52, UR61, R51 ;  /* 0x0000003d34337c24 */ /* 0x000fc8000f8e0233 */
[----:B------:R-:W-:Y:S01]  /*c4f0*/  @!P3 LOP3.LUT P5, RZ, R229, 0x4, RZ, 0xc0, !PT ;  /* 0x00000004e5ffb812 */ /* 0x000fe200078ac0ff */
[----:B------:R-:W-:-:S03]  /*c500*/  @!P3 VIADD R56, R115, 0x40 ;  /* 0x000000407338b836 */ /* 0x000fc60000000000 */
[----:B------:R-:W-:Y:S02]  /*c510*/  @!P3 PLOP3.LUT P4, PT, P5, PT, PT, 0x80, 0x0 ;  /* 0x000000000000b81c */ /* 0x000fe40002f8f070 */
[----:B------:R-:W-:-:S04]  /*c520*/  IADD3 R54, P5, R48, UR5, RZ ;  /* 0x0000000530367c10 */ /* 0x000fc8000ffbe0ff */
[----:B------:R-:W-:Y:S01]  /*c530*/  IADD3.X R55, R49, UR4, R51, P5, !PT ;  /* 0x0000000431377c10 */ /* 0x000fe2000affe433 */
[----:B------:R-:W-:-:S06]  /*c540*/  ULDC.64 UR4, c[0x0][0x208] ;  /* 0x0000820000047ab9 */ /* 0x000fcc0000000a00 */
[----:B------:R-:W-:Y:S01]  /*c550*/  @P4 VIADD R56, R115, 0xffffffc0 ;  /* 0xffffffc073384836 */ /* 0x000fe20000000000 */
[----:B------:R-:W-:-:S03]  /*c560*/  ISETP.GE.AND P4, PT, R18, UR6, PT ;  /* 0x0000000612007c0c */ /* 0x000fc6000bf86270 */
[----:B------:R-:W-:-:S10]  /*c570*/  @!P3 IMAD.IADD R56, R16, 0x1, R56 ;  /* 0x000000011038b824 */ /* 0x000fd400078e0238 */
[----:B------:R-:W1:Y:S04]  /*c580*/  @!P4 LDS.128 R48, [R116+0xe400] ;  /* 0x00e400007430c984 */ /* 0x000e680000000c00 */
[----:B-1----:R-:W-:Y:S04]  /*c590*/  @!P4 STG.E.128 desc[UR4][R54.64], R48 ;  /* 0x000000303600c986 */ /* 0x002fe8000c101d04 */
[----:B------:R-:W1:Y:S04]  /*c5a0*/  @!P3 LDS.128 R48, [R56+0xe400] ;  /* 0x00e400003830b984 */ /* 0x000e680000000c00 */
[----:B-1----:R3:W-:Y:S02]  /*c5b0*/  @!P3 STG.E.128 desc[UR4][R54.64+0x40], R48 ;  /* 0x000040303600b986 */ /* 0x0027e4000c101d04 */
.L_x_8073:
[----:B------:R-:W-:Y:S05]  /*c5c0*/  BSYNC B0 ;  /* 0x0000000000007941 */ /* 0x000fea0003800000 */
.L_x_8072:
[----:B-1-3--:R-:W-:Y:S01]  /*c5d0*/  VIADD R48, R228, 0x40 ;  /* 0x00000040e4307836 */ /* 0x00afe20000000000 */
[----:B------:R-:W-:Y:S04]  /*c5e0*/  BSSY B0, `(.L_x_8074) ;  /* 0x000001c000007945 */ /* 0x000fe80003800000 */
[----:B------:R-:W-:-:S13]  /*c5f0*/  ISETP.GE.AND P3, PT, R48, R117, PT ;  /* 0x000000753000720c */ /* 0x000fda0003f66270 */
[----:B------:R-:W-:Y:S05]  /*c600*/  @P3 BRA `(.L_x_8075) ;  /* 0x0000000000643947 */ /* 0x000fea0003800000 */
[----:B------:R-:W-:Y:S01]  /*c610*/  ULDC UR6, c[0x0][0x2f4] ;  /* 0x0000bd0000067ab9 */ /* 0x000fe20000000800 */
[----:B------:R-:W-:Y:S01]  /*c620*/  PLOP3.LUT P4, PT, PT, PT, PT, 0x8, 0x0 ;  /* 0x000000000000781c */ /* 0x000fe20003f8e170 */
[----:B------:R-:W-:Y:S01]  /*c630*/  IMAD.MOV.U32 R48, RZ, RZ, R44 ;  /* 0x000000ffff307224 */ /* 0x000fe200078e002c */
[----:B------:R-:W-:Y:S01]  /*c640*/  ISETP.GE.AND P3, PT, R4, UR6, PT ;  /* 0x0000000604007c0c */ /* 0x000fe2000bf66270 */
[----:B------:R-:W-:Y:S01]  /*c650*/  IMAD.MOV.U32 R49, RZ, RZ, R107 ;  /* 0x000000ffff317224 */ /* 0x000fe200078e006b */
[----:B------:R-:W-:Y:S02]  /*c660*/  R2UR UR4, R233 ;  /* 0x00000000e90472ca */ /* 0x000fe400000e0000 */
[----:B------:R-:W-:-:S09]  /*c670*/  R2UR UR7, R232 ;  /* 0x00000000e80772ca */ /* 0x000fd200000e0000 */
[----:B------:R-:W-:Y:S01]  /*c680*/  @!P3 LOP3.LUT P5, RZ, R229, 0x4, RZ, 0xc0, !PT ;  /* 0x00000004e5ffb812 */ /* 0x000fe200078ac0ff */
[----:B------:R-:W-:-:S03]  /*c690*/  @!P3 VIADD R56, R115, 0x40 ;  /* 0x000000407338b836 */ /* 0x000fc60000000000 */
[----:B------:R-:W-:Y:S02]  /*c6a0*/  @!P3 PLOP3.LUT P4, PT, P5, PT, PT, 0x80, 0x0 ;  /* 0x000000000000b81c */ /* 0x000fe40002f8f070 */
[----:B------:R-:W-:-:S05]  /*c6b0*/  IADD3 R51, P5, R52, 0x40, RZ ;  /* 0x0000004034337810 */ /* 0x000fca0007fbe0ff */
[----:B------:R-:W-:Y:S02]  /*c6c0*/  IMAD.X R50, RZ, RZ, R53, P5 ;  /* 0x000000ffff327224 */ /* 0x000fe400028e0635 */
[----:B------:R-:W-:-:S04]  /*c6d0*/  IMAD.WIDE.U32 R48, R51, UR60, R48 ;  /* 0x0000003c33307c25 */ /* 0x000fc8000f8e0030 */
[----:B------:R-:W-:Y:S01]  /*c6e0*/  IMAD R50, R50, UR60, RZ ;  /* 0x0000003c32327c24 */ /* 0x000fe2000f8e02ff */
[----:B------:R-:W-:Y:S02]  /*c6f0*/  @P4 IADD3 R56, R115, -0x40, RZ ;  /* 0xffffffc073384810 */ /* 0x000fe40007ffe0ff */
[----:B------:R-:W-:Y:S01]  /*c700*/  IADD3 R54, P4, R48, UR4, RZ ;  /* 0x0000000430367c10 */ /* 0x000fe2000ff9e0ff */
[----:B------:R-:W-:Y:S01]  /*c710*/  IMAD R51, R51, UR61, R50 ;  /* 0x0000003d33337c24 */ /* 0x000fe2000f8e0232 */
[----:B------:R-:W-:Y:S01]  /*c720*/  ULDC.64 UR4, c[0x0][0x208] ;  /* 0x0000820000047ab9 */ /* 0x000fe20000000a00 */
[----:B------:R-:W-:-:S03]  /*c730*/  @!P3 IMAD.IADD R56, R16, 0x1, R56 ;  /* 0x000000011038b824 */ /* 0x000fc600078e0238 */
[----:B------:R-:W-:Y:S02]  /*c740*/  IADD3.X R55, R49, UR7, R51, P4, !PT ;  /* 0x0000000731377c10 */ /* 0x000fe4000a7fe433 */
[----:B------:R-:W-:-:S13]  /*c750*/  ISETP.GE.AND P4, PT, R18, UR6, PT ;  /* 0x0000000612007c0c */ /* 0x000fda000bf86270 */
[----:B------:R-:W1:Y:S04]  /*c760*/  @!P4 LDS.128 R48, [R116+0x10400] ;  /* 0x010400007430c984 */ /* 0x000e680000000c00 */
[----:B-1----:R-:W-:Y:S04]  /*c770*/  @!P4 STG.E.128 desc[UR4][R54.64], R48 ;  /* 0x000000303600c986 */ /* 0x002fe8000c101d04 */
[----:B------:R-:W1:Y:S04]  /*c780*/  @!P3 LDS.128 R48, [R56+0x10400] ;  /* 0x010400003830b984 */ /* 0x000e680000000c00 */
[----:B-1----:R1:W-:Y:S02]  /*c790*/  @!P3 STG.E.128 desc[UR4][R54.64+0x40], R48 ;  /* 0x000040303600b986 */ /* 0x0023e4000c101d04 */
.L_x_8075:
[----:B------:R-:W-:Y:S05]  /*c7a0*/  BSYNC B0 ;  /* 0x0000000000007941 */ /* 0x000fea0003800000 */
.L_x_8074:
        /* <DEDUP_REMOVED lines=20> */
[----:B------:R-:W-:Y:S01]  /*c8f0*/  IMAD R51, R51, UR61, R50 ;  /* 0x0000003d33337c24 */ /* 0x000fe2000f8e0232 */
[----:B------:R-:W-:Y:S02]  /*c900*/  ULDC.64 UR4, c[0x0][0x208] ;  /* 0x0000820000047ab9 */ /* 0x000fe40000000a00 */
[----:B------:R-:W-:Y:S02]  /*c910*/  @!P3 IADD3 R56, R16, R56, RZ ;  /* 0x000000381038b210 */ /* 0x000fe40007ffe0ff */
[----:B------:R-:W-:Y:S02]  /*c920*/  IADD3.X R55, R49, UR7, R51, P4, !PT ;  /* 0x0000000731377c10 */ /* 0x000fe4000a7fe433 */
[----:B------:R-:W-:-:S13]  /*c930*/  ISETP.GE.AND P4, PT, R18, UR6, PT ;  /* 0x0000000612007c0c */ /* 0x000fda000bf86270 */
[----:B------:R-:W1:Y:S04]  /*c940*/  @!P4 LDS.128 R48, [R116+0x12400] ;  /* 0x012400007430c984 */ /* 0x000e680000000c00 */
[----:B-1----:R-:W-:Y:S04]  /*c950*/  @!P4 STG.E.128 desc[UR4][R54.64], R48 ;  /* 0x000000303600c986 */ /* 0x002fe8000c101d04 */
[----:B------:R-:W1:Y:S04]  /*c960*/  @!P3 LDS.128 R48, [R56+0x12400] ;  /* 0x012400003830b984 */ /* 0x000e680000000c00 */
[----:B-1----:R1:W-:Y:S02]  /*c970*/  @!P3 STG.E.128 desc[UR4][R54.64+0x40], R48 ;  /* 0x000040303600b986 */ /* 0x0023e4000c101d04 */
.L_x_8077:
[----:B------:R-:W-:Y:S05]  /*c980*/  BSYNC B0 ;  /* 0x0000000000007941 */ /* 0x000fea0003800000 */
.L_x_8076:
        /* <DEDUP_REMOVED lines=21> */
[----:B------:R-:W-:Y:S01]  /*cae0*/  @!P3 IMAD.IADD R54, R16, 0x1, R54 ;  /* 0x000000011036b824 */ /* 0x000fe200078e0236 */
[----:B------:R-:W-:Y:S02]  /*caf0*/  ULDC.64 UR4, c[0x0][0x208] ;  /* 0x0000820000047ab9 */ /* 0x000fe40000000a00 */
[----:B------:R-:W-:Y:S02]  /*cb00*/  IADD3.X R53, R49, UR7, R51, P4, !PT ;  /* 0x0000000731357c10 */ /* 0x000fe4000a7fe433 */
[----:B------:R-:W-:-:S13]  /*cb10*/  ISETP.GE.AND P4, PT, R18, UR6, PT ;  /* 0x0000000612007c0c */ /* 0x000fda000bf86270 */
[----:B------:R-:W1:Y:S04]  /*cb20*/  @!P4 LDS.128 R48, [R116+0x14400] ;  /* 0x014400007430c984 */ /* 0x000e680000000c00 */
[----:B-1----:R-:W-:Y:S04]  /*cb30*/  @!P4 STG.E.128 desc[UR4][R52.64], R48 ;  /* 0x000000303400c986 */ /* 0x002fe8000c101d04 */
[----:B------:R-:W1:Y:S04]  /*cb40*/  @!P3 LDS.128 R48, [R54+0x14400] ;  /* 0x014400003630b984 */ /* 0x000e680000000c00 */
[----:B-1----:R1:W-:Y:S02]  /*cb50*/  @!P3 STG.E.128 desc[UR4][R52.64+0x40], R48 ;  /* 0x000040303400b986 */ /* 0x0023e4000c101d04 */
.L_x_8079:
[----:B------:R-:W-:Y:S05]  /*cb60*/  BSYNC B0 ;  /* 0x0000000000007941 */ /* 0x000fea0003800000 */
.L_x_8078:
[----:B-1----:R-:W3:Y:S01]  /*cb70*/  LDL.LU R49, [R1] ;  /* 0x0000000001317983 */ /* 0x002ee20000300800 */
[----:B0-2---:R-:W-:Y:S01]  /*cb80*/  @!P2 VIADD R108, R108, 0x2e8c0 ;  /* 0x0002e8c06c6ca836 */ /* 0x005fe20000000000 */
[----:B------:R-:W-:Y:S01]  /*cb90*/  ISETP.NE.AND P3, PT, R109, RZ, PT ;  /* 0x000000ff6d00720c */ /* 0x000fe20003f65270 */
[----:B------:R-:W-:Y:S01]  /*cba0*/  VIADD R17, R17, 0x1 ;  /* 0x0000000111117836 */ /* 0x000fe20000000000 */
[----:B------:R-:W-:Y:S01]  /*cbb0*/  @!PT LDS RZ, [RZ] ;  /* 0x00000000fffff984 */ /* 0x000fe20000000800 */
[----:B------:R-:W-:Y:S01]  /*cbc0*/  @!PT LDS RZ, [RZ] ;  /* 0x00000000fffff984 */ /* 0x000fe20000000800 */
[----:B------:R-:W-:Y:S01]  /*cbd0*/  @!PT LDS RZ, [RZ] ;  /* 0x00000000fffff984 */ /* 0x000fe20000000800 */
[----:B------:R-:W-:Y:S01]  /*cbe0*/  @!PT LDS RZ, [RZ] ;  /* 0x00000000fffff984 */ /* 0x000fe20000000800 */
[----:B------:R0:W-:Y:S06]  /*cbf0*/  MEMBAR.ALL.CTA ;  /* 0x0000000000007992 */ /* 0x0001ec0000008000 */
[----:B0-----:R-:W0:Y:S01]  /*cc00*/  FENCE.VIEW.ASYNC.S ;  /* 0x00000000000073c6 */ /* 0x001e220000000000 */
[----:B------:R-:W-:Y:S01]  /*cc10*/  @!P2 PRMT R108, RZ, 0x654, R108 ;  /* 0x00000654ff6ca816 */ /* 0x000fe2000000006c */
[----:B0-----:R0:W-:Y:S06]  /*cc20*/  BAR.SYNC.DEFER_BLOCKING R136, 0x80 ;  /* 0x000200880000751d */ /* 0x0011ec0000010000 */
[----:B------:R0:W-:Y:S01]  /*cc30*/  @!P2 SYNCS.ARRIVE.TRANS64.RED.A1T0 RZ, [R108+URZ], RZ ;  /* 0x000000ff6cffa9a7 */ /* 0x0001e2000810043f */
[----:B------:R-:W-:-:S04]  /*cc40*/  ISETP.NE.AND P2, PT, R17, 0x2, PT ;  /* 0x000000021100780c */ /* 0x000fc80003f45270 */
[----:B------:R-:W-:Y:S02]  /*cc50*/  SEL R48, RZ, 0x1, P2 ;  /* 0x00000001ff307807 */ /* 0x000fe40001000000 */
[----:B------:R-:W-:Y:S02]  /*cc60*/  SEL R17, R17, RZ, P2 ;  /* 0x000000ff11117207 */ /* 0x000fe40001000000 */
[----:B---3--:R-:W-:-:S05]  /*cc70*/  LOP3.LUT R49, R49, R48, RZ, 0x3c, !PT ;  /* 0x0000003031317212 */ /* 0x008fca00078e3cff */
[----:B------:R0:W-:Y:S01]  /*cc80*/  STL [R1], R49 ;  /* 0x0000003101007387 */ /* 0x0001e20000100800 */
[----:B------:R-:W-:Y:S05]  /*cc90*/  @P3 BRA `(.L_x_8080) ;  /* 0xffffff5c00083947 */ /* 0x000fea000383ffff */
[----:B0-----:R-:W0:Y:S01]  /*cca0*/  S2R R49, SR_TID.X ;  /* 0x0000000000317919 */ /* 0x001e220000002100 */
[----:B------:R-:W-:Y:S02]  /*ccb0*/  PLOP3.LUT P0, PT, PT, PT, PT, 0x8, 0x0 ;  /* 0x000000000000781c */ /* 0x000fe40003f0e170 */
[----:B0-----:R-:W-:-:S04]  /*ccc0*/  SHF.R.U32.HI R49, RZ, 0x7, R49 ;  /* 0x00000007ff317819 */ /* 0x001fc80000011631 */
[----:B------:R-:W-:-:S13]  /*ccd0*/  ISETP.NE.AND P3, PT, R49, 0x1, PT ;  /* 0x000000013100780c */ /* 0x000fda0003f65270 */
[----:B------:R-:W-:Y:S06]  /*cce0*/  @!P3 BAR.ARV 0x9, 0x100 ;  /* 0x024400000000bb1d */ /* 0x000fec0000002000 */
.L_x_7992:
[----:B------:R-:W2:Y:S01]  /*ccf0*/  LDL R2, [R1+0x50] ;  /* 0x0000500001027983 */ /* 0x000ea20000100800 */
[----:B------:R-:W0:Y:S01]  /*cd00*/  LDC R0, c[0x0][0x448] ;  /* 0x00011200ff007b82 */ /* 0x000e220000000800 */
        /* <DEDUP_REMOVED lines=23> */
[----:B0-----:R-:W-:Y:S02]  /*ce80*/  ISETP.NE.AND P1, PT, R0, 0x1, PT ;  /* 0x000000010000780c */ /* 0x001fe40003f25270 */
[----:B-1----:R-:W-:Y:S02]  /*ce90*/  CS2R R30, SRZ ;  /* 0x00000000001e7805 */ /* 0x002fe4000001ff00 */
        /* <DEDUP_REMOVED lines=9> */
[----:B------:R-:W0:Y:S08]  /*cf30*/  @P1 LDC R3, c[0x0][0x44c] ;  /* 0x00011300ff031b82 */ /* 0x000e300000000800 */
[----:B------:R-:W1:Y:S01]  /*cf40*/  @P1 LDC R0, c[0x0][0x450] ;  /* 0x00011400ff001b82 */ /* 0x000e620000000800 */
[----:B--2---:R-:W-:-:S05]  /*cf50*/  IADD3 R2, R2, 0x7f, RZ ;  /* 0x0000007f02027810 */ /* 0x004fca0007ffe0ff */
[----:B0-----:R-:W-:-:S05]  /*cf60*/  @P1 IMAD.HI.U32 R3, R2, R3, RZ ;  /* 0x0000000302031227 */ /* 0x001fca00078e00ff */
[----:B-1----:R-:W-:Y:S02]  /*cf70*/  @P1 SHF.R.U32.HI R2, RZ, R0, R3 ;  /* 0x00000000ff021219 */ /* 0x002fe40000011603 */
[----:B------:R-:W-:-:S03]  /*cf80*/  PLOP3.LUT P1, PT, PT, PT, PT, 0x80, 0x0 ;  /* 0x000000000000781c */ /* 0x000fc60003f2f070 */
[----:B------:R-:W-:Y:S02]  /*cf90*/  IMAD.IADD R3, R137, 0x1, R2 ;  /* 0x0000000189037824 */ /* 0x000fe400078e0202 */
[----:B------:R-:W-:-:S04]  /*cfa0*/  IMAD.MOV.U32 R2, RZ, RZ, RZ ;  /* 0x000000ffff027224 */ /* 0x000fc800078e00ff */
[----:B------:R-:W-:-:S05]  /*cfb0*/  IMAD.HI R2, R3, -0x6db6db6d, R2 ;  /* 0x9249249303027827 */ /* 0x000fca00078e0202 */
        /* <DEDUP_REMOVED lines=8> */
.L_x_8081:
[----:B------:R-:W-:Y:S01]  /*d040*/  CS2R R94, SRZ ;  /* 0x00000000005e7805 */ /* 0x000fe2000001ff00 */
[----:B------:R-:W-:Y:S06]  /*d050*/  @!P2 BRA `(.L_x_8082) ;  /* 0x000001600098a947 */ /* 0x000fec0003800000 */
[----:B------:R-:W-:-:S03]  /*d060*/  UMOV UR4, 0xffffffff ;  /* 0xffffffff00047882 */ /* 0x000fc60000000000 */
[----:B------:R-:W-:Y:S05]  /*d070*/  BRA.DIV UR4, `(.L_x_8083) ;  /* 0x0000020604187947 */ /* 0x000fea000b800000 */
[----:B------:R-:W0:Y:S02]  /*d080*/  S2R R0, SR_TID.X ;  /* 0x0000000000007919 */ /* 0x000e240000002100 */
[----:B0-----:R-:W-:-:S05]  /*d090*/  VIADD R2, R0, 0xffffff80 ;  /* 0xffffff8000027836 */ /* 0x001fca0000000000 */
[----:B------:R-:W-:-:S04]  /*d0a0*/  SHF.R.S32.HI R0, RZ, 0x1f, R2 ;  /* 0x0000001fff007819 */ /* 0x000fc80000011402 */
[----:B------:R-:W-:-:S04]  /*d0b0*/  LEA.HI R0, R0, R2, RZ, 0x7 ;  /* 0x0000000200007211 */ /* 0x000fc800078f38ff */
[----:B------:R-:W-:-:S06]  /*d0c0*/  SHF.R.S32.HI R0, RZ, 0x7, R0 ;  /* 0x00000007ff007819 */ /* 0x000fcc0000011400 */
[----:B------:R-:W0:Y:S04]  /*d0d0*/  SHFL.IDX PT, R0, R0, RZ, 0x1f ;  /* 0x00001fff00007589 */ /* 0x000e2800000e0000 */
[----:B0-----:R0:W-:Y:S02]  /*d0e0*/  STL [R1+0x44], R0 ;  /* 0x0000440001007387 */ /* 0x0011e40000100800 */
.L_x_8307:
        /* <DEDUP_REMOVED lines=27> */
.L_x_8085:
[----:B------:R-:W-:Y:S05]  /*d2a0*/  BSYNC B6 ;  /* 0x0000000000067941 */ /* 0x000fea0003800000 */
.L_x_8084:
[----:B------:R-:W2:Y:S01]  /*d2b0*/  LDL R2, [R1+0xa0] ;  /* 0x0000a00001027983 */ /* 0x000ea20000100800 */
[----:B------:R-:W-:Y:S01]  /*d2c0*/  ULDC.64 UR4, c[0x0][0x990] ;  /* 0x0002640000047ab9 */ /* 0x000fe20000000a00 */
[----:B------:R-:W-:Y:S02]  /*d2d0*/  ULDC.64 UR6, c[0x0][0x998] ;  /* 0x0002660000067ab9 */ /* 0x000fe40000000a00 */
[----:B------:R-:W3:Y:S04]  /*d2e0*/  LDL R21, [R1+0x8c] ;  /* 0x00008c0001157983 */ /* 0x000ee80000100800 */
[----:B------:R-:W4:Y:S01]  /*d2f0*/  LDL R20, [R1+0x68] ;  /* 0x0000680001147983 */ /* 0x000f220000100800 */
[----:B------:R-:W-:Y:S01]  /*d300*/  ISETP.NE.U32.AND P0, PT, RZ, UR4, PT ;  /* 0x00000004ff007c0c */ /* 0x000fe2000bf05070 */
[----:B------:R-:W-:Y:S01]  /*d310*/  ULDC.64 UR8, c[0x0][0x208] ;  /* 0x0000820000087ab9 */ /* 0x000fe20000000a00 */
        /* <DEDUP_REMOVED lines=51> */
.L_x_8089:
[----:B-1----:R1:W2:Y:S02]  /*d650*/  SYNCS.PHASECHK.TRANS64.TRYWAIT P0, [R16+URZ+0x2e800], R3 ;  /* 0x02e80003100075a7 */ /* 0x0022a4000800017f */
[----:B--2---:R-:W-:Y:S05]  /*d660*/  @!P0 NANOSLEEP.SYNCS 0x989680 ;  /* 0x009896800000895d */ /* 0x004fea0003900000 */
[----:B------:R-:W2:Y:S02]  /*d670*/  @!P0 SYNCS.PHASECHK.TRANS64 P0, [R16+URZ+0x2e800], R3 ;  /* 0x02e80003100085a7 */ /* 0x000ea4000800007f */
[----:B--2---:R-:W-:Y:S05]  /*d680*/  @!P0 BRA `(.L_x_8089) ;  /* 0xfffffffc00f08947 */ /* 0x004fea000383ffff */
.L_x_8088:
[----:B------:R-:W-:Y:S05]  /*d690*/  BSYNC B0 ;  /* 0x0000000000007941 */ /* 0x000fea0003800000 */
.L_x_8087:
[----:B------:R-:W-:Y:S05]  /*d6a0*/  BRA `(.L_x_8090) ;  /* 0x00000050004c7947 */ /* 0x000fea0003800000 */
.L_x_8086:
        /* <DEDUP_REMOVED lines=30> */
.L_x_8092:
[----:B------:R-:W-:Y:S05]  /*d890*/  BSYNC B6 ;  /* 0x0000000000067941 */ /* 0x000fea0003800000 */
.L_x_8091:
[----:B------:R-:W2:Y:S01]  /*d8a0*/  LDL R38, [R1+0x50] ;  /* 0x0000500001267983 */ /* 0x000ea20000100800 */
[----:B------:R-:W-:Y:S01]  /*d8b0*/  ULDC.U8 UR4, c[0x0][0x410] ;  /* 0x0001040000047ab9 */ /* 0x000fe20000000000 */
[----:B------:R-:W-:Y:S01]  /*d8c0*/  BSSY B0, `(.L_x_8093) ;  /* 0x00004e9000007945 */ /* 0x000fe20003800000 */
[----:B------:R-:W-:Y:S01]  /*d8d0*/  ISETP.NE.AND P0, PT, RZ, UR4, PT ;  /* 0x00000004ff007c0c */ /* 0x000fe2000bf05270 */
[----:B--2---:R-:W-:-:S12]  /*d8e0*/  IMAD.IADD R41, R228, 0x1, R38 ;  /* 0x00000001e4297824 */ /* 0x004fd800078e0226 */
[----:B------:R-:W-:Y:S05]  /*d8f0*/  @!P0 BRA `(.L_x_8094) ;  /* 0x0000002400ec8947 */ /* 0x000fea0003800000 */
[----:B------:R-:W0:Y:S01]  /*d900*/  LDC R37, c[0x0][0x448] ;  /* 0x00011200ff257b82 */ /* 0x000e220000000800 */
[----:B------:R-:W1:Y:S01]  /*d910*/  S2R R20, SR_TID.X ;  /* 0x0000000000147919 */ /* 0x000e620000002100 */
[----:B------:R-:W-:Y:S01]  /*d920*/  ULDC.64 UR4, c[0x0][0x3f8] ;  /* 0x0000fe0000047ab9 */ /* 0x000fe20000000a00 */
[----:B------:R-:W-:Y:S01]  /*d930*/  MOV R4, R24 ;  /* 0x0000001800047202 */ /* 0x000fe20000000f00 */
[----:B------:R-:W-:Y:S01]  /*d940*/  IMAD.MOV.U32 R8, RZ, RZ, R26 ;  /* 0x000000ffff087224 */ /* 0x000fe200078e001a */
[----:B------:R-:W-:Y:S01]  /*d950*/  ULDC.64 UR6, c[0x0][0x408] ;  /* 0x0001020000067ab9 */ /* 0x000fe20000000a00 */
[----:B------:R-:W-:Y:S01]  /*d960*/  IMAD.MOV.U32 R9, RZ, RZ, R31 ;  /* 0x000000ffff097224 */ /* 0x000fe200078e001f */
[----:B------:R-:W-:Y:S01]  /*d970*/  ULDC.64 UR8, c[0x0][0x400] ;  /* 0x0001000000087ab9 */ /* 0x000fe20000000a00 */
        /* <DEDUP_REMOVED lines=10> */
[----:B-1----:R-:W-:Y:S01]  /*da20*/  @P0 SHF.R.U32.HI R3, RZ, R5, R0 ;  /* 0x00000005ff030219 */ /* 0x002fe20000011600 */
        /* <DEDUP_REMOVED lines=15> */
[----:B------:R0:W1:Y:S04]  /*db20*/  SHFL.IDX PT, R3, R4, RZ, 0x1c1f ;  /* 0x001c1fff04037589 */ /* 0x00006800000e0000 */
[----:B------:R0:W2:Y:S04]  /*db30*/  SHFL.IDX PT, R5, R0, RZ, 0x1c1f ;  /* 0x001c1fff00057589 */ /* 0x0000a800000e0000 */
[----:B------:R0:W3:Y:S04]  /*db40*/  SHFL.IDX PT, R7, R8, RZ, 0x1c1f ;  /* 0x001c1fff08077589 */ /* 0x0000e800000e0000 */
[----:B------:R0:W4:Y:S02]  /*db50*/  SHFL.IDX PT, R14, R6, RZ, 0x1c1f ;  /* 0x001c1fff060e7589 */ /* 0x00012400000e0000 */
.L_x_8313:
        /* <DEDUP_REMOVED lines=9> */
[----:B------:R-:W1:Y:S01]  /*dbf0*/  LDL R9, [R1+0xa8] ;  /* 0x0000a80001097983 */ /* 0x000e620000100800 */
[----:B------:R-:W-:Y:S01]  /*dc00*/  ULDC UR4, c[0x0][0x3f4] ;  /* 0x0000fd0000047ab9 */ /* 0x000fe20000000800 */
[----:B------:R-:W-:Y:S02]  /*dc10*/  CS2R R20, SRZ ;  /* 0x0000000000147805 */ /* 0x000fe4000001ff00 */
[----:B------:R-:W-:Y:S02]  /*dc20*/  ISETP.GE.AND P4, PT, R230, UR4, PT ;  /* 0x00000004e6007c0c */ /* 0x000fe4000bf86270 */
[----:B------:R-:W-:Y:S02]  /*dc30*/  CS2R R28, SRZ ;  /* 0x00000000001c7805 */ /* 0x000fe4000001ff00 */
[----:B------:R-:W-:Y:S02]  /*dc40*/  ISETP.GE.AND P3, PT, R22, UR4, PT ;  /* 0x0000000416007c0c */ /* 0x000fe4000bf66270 */
[----:B------:R-:W-:Y:S01]  /*dc50*/  CS2R R30, SRZ ;  /* 0x00000000001e7805 */ /* 0x000fe2000001ff00 */
[----:B------:R-:W-:-:S06]  /*dc60*/  ULDC.64 UR6, c[0x0][0x208] ;  /* 0x0000820000067ab9 */ /* 0x000fcc0000000a00 */
[----:B--2---:R-:W-:-:S04]  /*dc70*/  @!P4 IADD3 R24, P0, R230, R5, RZ ;  /* 0x00000005e618c210 */ /* 0x004fc80007f1e0ff */
[-C--:B----4-:R-:W-:Y:S02]  /*dc80*/  @!P3 IADD3 R12, P1, R22, R14.reuse, RZ ;  /* 0x0000000e160cb210 */ /* 0x090fe40007f3e0ff */
[----:B------:R-:W-:Y:S02]  /*dc90*/  @!P4 IADD3 R14, P2, R230, R14, RZ ;  /* 0x0000000ee60ec210 */ /* 0x000fe40007f5e0ff */
[----:B------:R-:W-:Y:S01]  /*dca0*/  CS2R R26, SRZ ;  /* 0x00000000001a7805 */ /* 0x000fe2000001ff00 */
[----:B---3--:R-:W-:-:S05]  /*dcb0*/  @!P3 IMAD.X R13, R7, 0x1, R23, P1 ;  /* 0x00000001070db824 */ /* 0x008fca00008e0617 */
[----:B------:R2:W5:Y:S01]  /*dcc0*/  @!P3 LD.E.64 R30, desc[UR6][R12.64] ;  /* 0x000000060c1eb980 */ /* 0x000562000c101b00 */
[--C-:B-1----:R-:W-:Y:S01]  /*dcd0*/  @!P4 IMAD.X R25, R3, 0x1, R9.reuse, P0 ;  /* 0x000000010319c824 */ /* 0x102fe200000e0609 */
[----:B------:R-:W-:Y:S01]  /*dce0*/  @!P3 IADD3 R10, P0, R22, R5, RZ ;  /* 0x00000005160ab210 */ /* 0x000fe20007f1e0ff */
[----:B------:R-:W-:-:S03]  /*dcf0*/  @!P4 IMAD.X R15, R7, 0x1, R9, P2 ;  /* 0x00000001070fc824 */ /* 0x000fc600010e0609 */
[----:B------:R2:W5:Y:S01]  /*dd00*/  @!P4 LD.E.64 R20, desc[UR6][R24.64] ;  /* 0x000000061814c980 */ /* 0x000562000c101b00 */
[----:B------:R-:W-:-:S03]  /*dd10*/  @!P3 IMAD.X R11, R3, 0x1, R23, P0 ;  /* 0x00000001030bb824 */ /* 0x000fc600000e0617 */
[----:B------:R2:W5:Y:S04]  /*dd20*/  @!P4 LD.E.64 R26, desc[UR6][R14.64] ;  /* 0x000000060e1ac980 */ /* 0x000568000c101b00 */
[----:B------:R2:W5:Y:S02]  /*dd30*/  @!P3 LD.E.64 R28, desc[UR6][R10.64] ;  /* 0x000000060a1cb980 */ /* 0x000564000c101b00 */
.L_x_8097:
[----:B------:R-:W-:Y:S05]  /*dd40*/  BSYNC B1 ;  /* 0x0000000000017941 */ /* 0x000fea0003800000 */
.L_x_8096:
[----:B------:R-:W-:Y:S01]  /*dd50*/  UMOV UR4, 0xffffffff ;  /* 0xffffffff00047882 */ /* 0x000fe20000000000 */
[----:B--2---:R-:W-:Y:S02]  /*dd60*/  CS2R R24, SRZ ;  /* 0x0000000000187805 */ /* 0x004fe4000001ff00 */
[----:B------:R-:W-:Y:S05]  /*dd70*/  BRA.DIV UR4, `(.L_x_8098) ;  /* 0x000001fa04887947 */ /* 0x000fea000b800000 */
[----:B-1----:R1:W2:Y:S04]  /*dd80*/  SHFL.IDX PT, R3, R4, 0x1, 0x1c1f ;  /* 0x003c1f0004037f89 */ /* 0x0022a800000e0000 */
[----:B------:R1:W0:Y:S04]  /*dd90*/  SHFL.IDX PT, R5, R0, 0x1, 0x1c1f ;  /* 0x003c1f0000057f89 */ /* 0x00022800000e0000 */
[----:B---3--:R1:W3:Y:S04]  /*dda0*/  SHFL.IDX PT, R7, R8, 0x1, 0x1c1f ;  /* 0x003c1f0008077f89 */ /* 0x0082e800000e0000 */
[----:B----4-:R1:W4:Y:S02]  /*ddb0*/  SHFL.IDX PT, R14, R6, 0x1, 0x1c1f ;  /* 0x003c1f00060e7f89 */ /* 0x01032400000e0000 */
.L_x_8319:
[----:B01----:R-:W-:Y:S01]  /*ddc0*/  VIADD R0, R41, 0x40 ;  /* 0x0000004029007836 */ /* 0x003fe20000000000 */
[----:B------:R-:W-:Y:S01]  /*ddd0*/  BSSY B1, `(.L_x_8099) ;  /* 0x000001b000017945 */ /* 0x000fe20003800000 */
[----:B------:R-:W-:Y:S02]  /*dde0*/  CS2R R10, SRZ ;  /* 0x00000000000a7805 */ /* 0x000fe4000001ff00 */
[----:B------:R-:W-:Y:S02]  /*ddf0*/  CS2R R8, SRZ ;  /* 0x0000000000087805 */ /* 0x000fe4000001ff00 */
[----:B------:R-:W-:Y:S02]  /*de00*/  CS2R R12, SRZ ;  /* 0x00000000000c7805 */ /* 0x000fe4000001ff00 */
[----:B------:R-:W-:-:S13]  /*de10*/  ISETP.GE.AND P0, PT, R0, R37, PT ;  /* 0x000000250000720c */ /* 0x000fda0003f06270 */
[----:B------:R-:W-:Y:S05]  /*de20*/  @P0 BRA `(.L_x_8100) ;  /* 0x0000000000540947 */ /* 0x000fea0003800000 */
[----:B------:R-:W2:Y:S01]  /*de30*/  LDL R6, [R1+0xa8] ;  /* 0x0000a80001067983 */ /* 0x000ea20000100800 */
[----:B------:R-:W-:Y:S01]  /*de40*/  ULDC UR4, c[0x0][0x3f4] ;  /* 0x0000fd0000047ab9 */ /* 0x000fe20000000800 */
[----:B------:R-:W-:Y:S02]  /*de50*/  CS2R R24, SRZ ;  /* 0x0000000000187805 */ /* 0x000fe4000001ff00 */
[----:B------:R-:W-:Y:S02]  /*de60*/  ISETP.GE.AND P4, PT, R230, UR4, PT ;  /* 0x00000004e6007c0c */ /* 0x000fe4000bf86270 */
[----:B------:R-:W-:Y:S02]  /*de70*/  CS2R R10, SRZ ;  /* 0x00000000000a7805 */ /* 0x000fe4000001ff00 */
[----:B------:R-:W-:Y:S02]  /*de80*/  ISETP.GE.AND P3, PT, R22, UR4, PT ;  /* 0x0000000416007c0c */ /* 0x000fe4000bf66270 */
[----:B------:R-:W-:-:S02]  /*de90*/  CS2R R12, SRZ ;  /* 0x00000000000c7805 */ /* 0x000fc4000001ff00 */
[----:B------:R-:W-:Y:S01]  /*dea0*/  CS2R R8, SRZ ;  /* 0x0000000000087805 */ /* 0x000fe2000001ff00 */
[----:B------:R-:W-:-:S04]  /*deb0*/  ULDC.64 UR6, c[0x0][0x208] ;  /* 0x0000820000067ab9 */ /* 0x000fc80000000a00 */
[----:B------:R-:W-:-:S04]  /*dec0*/  @!P4 IADD3 R34, P0, R230, R5, RZ ;  /* 0x00000005e622c210 */ /* 0x000fc80007f1e0ff */
[-C--:B----4-:R-:W-:Y:S02]  /*ded0*/  @!P3 IADD3 R32, P1, R22, R14.reuse, RZ ;  /* 0x0000000e1620b210 */ /* 0x090fe40007f3e0ff */
[----:B------:R-:W-:-:S03]  /*dee0*/  @!P4 IADD3 R14, P2, R230, R14, RZ ;  /* 0x0000000ee60ec210 */ /* 0x000fc60007f5e0ff */
[----:B---3--:R-:W-:-:S05]  /*def0*/  @!P3 IMAD.X R33, R7, 0x1, R23, P1 ;  /* 0x000000010721b824 */ /* 0x008fca00008e0617 */
[----:B------:R0:W5:Y:S01]  /*df00*/  @!P3 LD.E.64 R12, desc[UR6][R32.64] ;  /* 0x00000006200cb980 */ /* 0x000162000c101b00 */
[--C-:B--2---:R-:W-:Y:S01]  /*df10*/  @!P4 IMAD.X R35, R3, 0x1, R6.reuse, P0 ;  /* 0x000000010323c824 */ /* 0x104fe200000e0606 */
[----:B------:R-:W-:Y:S01]  /*df20*/  @!P3 IADD3 R4, P0, R22, R5, RZ ;  /* 0x000000051604b210 */ /* 0x000fe20007f1e0ff */
[----:B------:R-:W-:-:S03]  /*df30*/  @!P4 IMAD.X R15, R7, 0x1, R6, P2 ;  /* 0x00000001070fc824 */ /* 0x000fc600010e0606 */
[----:B------:R-:W-:Y:S01]  /*df40*/  @!P3 IADD3.X R5, R3, R23, RZ, P0, !PT ;  /* 0x000000170305b210 */ /* 0x000fe200007fe4ff */
[----:B------:R0:W5:Y:S04]  /*df50*/  @!P4 LD.E.64 R24, desc[UR6][R34.64] ;  /* 0x000000062218c980 */ /* 0x000168000c101b00 */
[----:B------:R0:W5:Y:S04]  /*df60*/  @!P3 LD.E.64 R10, desc[UR6][R4.64] ;  /* 0x00000006040ab980 */ /* 0x000168000c101b00 */
[----:B------:R0:W5:Y:S02]  /*df70*/  @!P4 LD.E.64 R8, desc[UR6][R14.64] ;  /* 0x000000060e08c980 */ /* 0x000164000c101b00 */
.L_x_8100:
[----:B------:R-:W-:Y:S05]  /*df80*/  BSYNC B1 ;  /* 0x0000000000017941 */ /* 0x000fea0003800000 */
.L_x_8099:
[----:B------:R-:W2:Y:S01]  /*df90*/  LDL R0, [R1+0xa4] ;  /* 0x0000a40001007983 */ /* 0x000ea20000100800 */
[----:B0-----:R-:W-:Y:S01]  /*dfa0*/  VIADDMNMX R15, R37, -R38, 0x80, PT ;  /* 0x00000080250f7446 */ /* 0x001fe20003800926 */
[----:B------:R-:W-:Y:S01]  /*dfb0*/  BSSY B1, `(.L_x_8101) ;  /* 0x0000019000017945 */ /* 0x000fe20003800000 */
[----:B------:R-:W-:Y:S01]  /*dfc0*/  LOP3.LUT P2, RZ, R229, 0x4, RZ, 0xc0, !PT ;  /* 0x00000004e5ff7812 */ /* 0x000fe2000784c0ff */
[----:B------:R-:W0:Y:S01]  /*dfd0*/  S2R R4, SR_TID.X ;  /* 0x0000000000047919 */ /* 0x000e220000002100 */
[----:B------:R-:W-:Y:S01]  /*dfe0*/  ISETP.GE.AND P1, PT, R228, R15, PT ;  /* 0x0000000fe400720c */ /* 0x000fe20003f26270 */
[----:B0-----:R-:W-:-:S05]  /*dff0*/  VIADD R6, R4, 0xffffff80 ;  /* 0xffffff8004067836 */ /* 0x001fca0000000000 */
[----:B------:R-:W-:-:S04]  /*e000*/  SHF.R.S32.HI R4, RZ, 0x1f, R6 ;  /* 0x0000001fff047819 */ /* 0x000fc80000011406 */
[----:B------:R-:W-:-:S05]  /*e010*/  LEA.HI R4, R4, R6, RZ, 0x5 ;  /* 0x0000000604047211 */ /* 0x000fca00078f28ff */
[----:B------:R-:W-:-:S05]  /*e020*/  IMAD.SHL.U32 R4, R4, 0x20, RZ ;  /* 0x0000002004047824 */ /* 0x000fca00078e00ff */
[----:B------:R-:W-:Y:S02]  /*e030*/  LOP3.LUT R4, R4, 0xfffffc00, RZ, 0xc0, !PT ;  /* 0xfffffc0004047812 */ /* 0x000fe400078ec0ff */
[----:B--2---:R-:W-:Y:S01]  /*e040*/  R2UR UR5, R0 ;  /* 0x00000000000572ca */ /* 0x004fe200000e0000 */
[----:B------:R-:W-:-:S05]  /*e050*/  IMAD.SHL.U32 R0, R229, 0x80, RZ ;  /* 0x00000080e5007824 */ /* 0x000fca00078e00ff */
[----:B------:R-:W-:-:S04]  /*e060*/  LOP3.LUT R3, R0, 0x380, RZ, 0xc0, !PT ;  /* 0x0000038000037812 */ /* 0x000fc800078ec0ff */
[----:B------:R-:W-:Y:S02]  /*e070*/  LOP3.LUT R0, R3, 0x30, R18, 0xf8, !PT ;  /* 0x0000003003007812 */ /* 0x000fe400078ef812 */
[----:B------:R-:W-:Y:S01]  /*e080*/  SHF.R.U32.HI R3, RZ, 0x3, R3 ;  /* 0x00000003ff037819 */ /* 0x000fe20000011603 */
[----:B------:R-:W-:-:S03]  /*e090*/  ULEA.HI UR4, UR5, UR5, URZ, 0x1 ;  /* 0x0000000505047291 */ /* 0x000fc6000f8f083f */
[----:B------:R-:W-:Y:S01]  /*e0a0*/  LOP3.LUT R3, R0, R3, RZ, 0x3c, !PT ;  /* 0x0000000300037212 */ /* 0x000fe200078e3cff */
[----:B------:R-:W-:-:S03]  /*e0b0*/  ULOP3.LUT UR4, UR4, 0xfffffffe, URZ, 0xc0, !UPT ;  /* 0xfffffffe04047892 */ /* 0x000fc6000f8ec03f */
[----:B------:R-:W-:Y:S01]  /*e0c0*/  IADD3 R3, R16, R3, R4 ;  /* 0x0000000310037210 */ /* 0x000fe20007ffe004 */
[----:B------:R-:W-:-:S04]  /*e0d0*/  UIADD3 UR4, UR5, -UR4, URZ ;  /* 0x8000000405047290 */ /* 0x000fc8000fffe03f */
[C---:B------:R-:W-:Y:S02]  /*e0e0*/  VIADD R4, R3.reuse, 0x1c400 ;  /* 0x0001c40003047836 */ /* 0x040fe40000000000 */
[----:B------:R-:W-:Y:S02]  /*e0f0*/  IMAD.U32 R5, RZ, RZ, UR4 ;  /* 0x00000004ff057e24 */ /* 0x000fe4000f8e00ff */
[----:B------:R-:W-:-:S03]  /*e100*/  VIADD R0, R3, 0x1c440 ;  /* 0x0001c44003007836 */ /* 0x000fc60000000000 */
[----:B------:R-:W-:-:S04]  /*e110*/  SHF.L.U32 R5, R5, 0x1f, RZ ;  /* 0x0000001f05057819 */ /* 0x000fc800000006ff */
[----:B------:R-:W0:Y:S02]  /*e120*/  SYNCS.PHASECHK.TRANS64.TRYWAIT P0, [R16+URZ+0x2e800], R5 ;  /* 0x02e80005100075a7 */ /* 0x000e24000800017f */
[----:B0-----:R-:W-:Y:S05]  /*e130*/  @!P0 BRA `(.L_x_8102) ;  /* 0x000001f800088947 */ /* 0x001fea0003800000 */
.L_x_8320:
[----:B------:R-:W-:Y:S05]  /*e140*/  BSYNC B1 ;  /* 0x0000000000017941 */ /* 0x000fea0003800000 */
.L_x_8101:
[----:B------:R-:W-:Y:S01]  /*e150*/  BSSY B1, `(.L_x_8103) ;  /* 0x00000fa000017945 */ /* 0x000fe20003800000 */
[----:B------:R-:W-:-:S03]  /*e160*/  @P2 VIADD R0, R4, 0xffffffc0 ;  /* 0xffffffc004002836 */ /* 0x000fc60000000000 */
[----:B------:R-:W-:Y:S05]  /*e170*/  @P1 BRA `(.L_x_8104) ;  /* 0x0000000c00dc1947 */ /* 0x000fea0003800000 */
[----:B0-----:R-:W0:Y:S01]  /*e180*/  LDC R5, c[0x0][0x3f4] ;  /* 0x0000fd00ff057b82 */ /* 0x001e220000000800 */
[----:B------:R-:W-:Y:S01]  /*e190*/  BSSY B2, `(.L_x_8105) ;  /* 0x000007a000027945 */ /* 0x000fe20003800000 */
[-C--:B0-----:R-:W-:Y:S02]  /*e1a0*/  ISETP.GE.AND P0, PT, R22, R5.reuse, PT ;  /* 0x000000051600720c */ /* 0x081fe40003f06270 */
[----:B------:R-:W-:-:S11]  /*e1b0*/  ISETP.GE.AND P1, PT, R230, R5, PT ;  /* 0x00000005e600720c */ /* 0x000fd60003f26270 */
[----:B------:R-:W-:Y:S05]  /*e1c0*/  @P0 BRA `(.L_x_8106) ;  /* 0x0000000400d80947 */ /* 0x000fea0003800000 */
[----:B---3--:R-:W0:Y:S01]  /*e1d0*/  LDS.128 R4, [R3+0x1c400] ;  /* 0x01c4000003047984 */ /* 0x008e220000000c00 */
[----:B-----5:R-:W-:Y:S02]  /*e1e0*/  SHF.R.U32.HI R35, RZ, 0x8, R29 ;  /* 0x00000008ff237819 */ /* 0x020fe4000001161d */
[----:B------:R-:W-:Y:S02]  /*e1f0*/  SHF.R.U32.HI R39, RZ, 0x8, R31 ;  /* 0x00000008ff277819 */ /* 0x000fe4000001161f */
[----:B------:R-:W-:Y:S02]  /*e200*/  LOP3.LUT R34, R29, 0xff, RZ, 0xc0, !PT ;  /* 0x000000ff1d227812 */ /* 0x000fe400078ec0ff */
[----:B------:R-:W-:Y:S02]  /*e210*/  LOP3.LUT R35, R35, 0xff, RZ, 0xc0, !PT ;  /* 0x000000ff23237812 */ /* 0x000fe400078ec0ff */
[----:B------:R-:W-:Y:S02]  /*e220*/  SHF.R.U32.HI R32, RZ, 0x8, R28 ;  /* 0x00000008ff207819 */ /* 0x000fe4000001161c */
[----:B------:R-:W-:-:S02]  /*e230*/  LOP3.LUT R38, R31, 0xff, RZ, 0xc0, !PT ;  /* 0x000000ff1f267812 */ /* 0x000fc400078ec0ff */
[----:B------:R-:W-:Y:S02]  /*e240*/  LOP3.LUT R39, R39, 0xff, RZ, 0xc0, !PT ;  /* 0x000000ff27277812 */ /* 0x000fe400078ec0ff */
[----:B------:R-:W-:Y:S02]  /*e250*/  SHF.R.U32.HI R40, RZ, 0x10, R31 ;  /* 0x00000010ff287819 */ /* 0x000fe4000001161f */
[----:B------:R-:W-:Y:S02]  /*e260*/  PRMT R34, R35, 0x7604, R34 ;  /* 0x0000760423227816 */ /* 0x000fe40000000022 */
[----:B------:R-:W-:Y:S02]  /*e270*/  SHF.R.U32.HI R35, RZ, 0x10, R29 ;  /* 0x00000010ff237819 */ /* 0x000fe4000001161d */
[----:B----4-:R-:W-:Y:S02]  /*e280*/  LOP3.LUT R14, R28, 0xff, RZ, 0xc0, !PT ;  /* 0x000000ff1c0e7812 */ /* 0x010fe400078ec0ff */
[----:B------:R-:W-:-:S02]  /*e290*/  LOP3.LUT R33, R32, 0xff, RZ, 0xc0, !PT ;  /* 0x000000ff20217812 */ /* 0x000fc400078ec0ff */
[----:B------:R-:W-:Y:S01]  /*e2a0*/  PRMT R38, R39, 0x7604, R38 ;  /* 0x0000760427267816 */ /* 0x000fe20000000026 */
[----:B------:R-:W-:Y:S01]  /*e2b0*/  IMAD.U32 R39, R40, 0x10000, RZ ;  /* 0x0001000028277824 */ /* 0x000fe200078e00ff */
[----:B------:R-:W-:Y:S02]  /*e2c0*/  SHF.R.U32.HI R32, RZ, 0x8, R30 ;  /* 0x00000008ff207819 */ /* 0x000fe4000001161e */
[----:B------:R-:W-:Y:S02]  /*e2d0*/  SHF.L.U32 R35, R35, 0x10, RZ ;  /* 0x0000001023237819 */ /* 0x000fe400000006ff */
[----:B------:R-:W-:Y:S02]  /*e2e0*/  PRMT R33, R33, 0x7604, R14 ;  /* 0x0000760421217816 */ /* 0x000fe4000000000e */
[----:B------:R-:W-:Y:S02]  /*e2f0*/  LOP3.LUT R14, R30, 0xff, RZ, 0xc0, !PT ;  /* 0x000000ff1e0e7812 */ /* 0x000fe400078ec0ff */
[----:B------:R-:W-:-:S02]  /*e300*/  LOP3.LUT R37, R32, 0xff, RZ, 0xc0, !PT ;  /* 0x000000ff20257812 */ /* 0x000fc400078ec0ff */
[----:B------:R-:W-:Y:S02]  /*e310*/  LOP3.LUT R35, R34, 0xff0000, R35, 0xf8, !PT ;  /* 0x00ff000022237812 */ /* 0x000fe400078ef823 */
[----:B------:R-:W-:Y:S02]  /*e320*/  LOP3.LUT R39, R38, 0xff0000, R39, 0xf8, !PT ;  /* 0x00ff000026277812 */ /* 0x000fe400078ef827 */
[----:B------:R-:W-:Y:S02]  /*e330*/  PRMT R37, R37, 0x7604, R14 ;  /* 0x0000760425257816 */ /* 0x000fe4000000000e */
[----:B------:R-:W-:Y:S02]  /*e340*/  LOP3.LUT R39, R39, 0xff000000, R31, 0xf8, !PT ;  /* 0xff00000027277812 */ /* 0x000fe400078ef81f */
[----:B------:R-:W-:Y:S02]  /*e350*/  LOP3.LUT R35, R35, 0xff000000, R29, 0xf8, !PT ;  /* 0xff00000023237812 */ /* 0x000fe400078ef81d */
[----:B0-----:R-:W-:-:S02]  /*e360*/  F2FP.F16.E4M3.UNPACK_B R14, R6.H1 ;  /* 0x00000006ff0e723e */ /* 0x001fc400030006ff */
[--C-:B------:R-:W-:Y:S02]  /*e370*/  LOP3.LUT R37, R37, 0xff0000, R30.reuse, 0xf8, !PT ;  /* 0x00ff000025257812 */ /* 0x100fe400078ef81e */
        /* <DEDUP_REMOVED lines=14> */
[----:B------:R-:W-:Y:S01]  /*e460*/  FMUL.FTZ R40, R14, R37 ;  /* 0x000000250e287220 */ /* 0x000fe20000410000 */
        /* <DEDUP_REMOVED lines=57> */
[--C-:B------:R-:W-:Y:S02]  /*e800*/  HADD2.F32 R4, -RZ, R14.reuse.H1_H1 ;  /* 0x3000000eff047230 */ /* 0x100fe40000004100 */
[-C--:B------:R-:W-:Y:S01]  /*e810*/  FMUL.FTZ R32, R5, R6.reuse ;  /* 0x0000000605207220 */ /* 0x080fe20000410000 */
[----:B------:R-:W-:Y:S02]  /*e820*/  HADD2.F32 R33, -RZ, R33.H0_H0 ;  /* 0x20000021ff217230 */ /* 0x000fe40000004100 */
[----:B------:R-:W-:Y:S01]  /*e830*/  FFMA.FTZ R37, R28, R6, -R37 ;  /* 0x000000061c257223 */ /* 0x000fe20000010825 */
[----:B------:R-:W-:Y:S02]  /*e840*/  HADD2.F32 R14, -RZ, R14.H0_H0 ;  /* 0x2000000eff0e7230 */ /* 0x000fe40000004100 */
[----:B------:R-:W-:Y:S01]  /*e850*/  FMUL.FTZ R5, R4, R7 ;  /* 0x0000000704057220 */ /* 0x000fe20000410000 */
[----:B------:R-:W-:Y:S01]  /*e860*/  FFMA.FTZ R32, R28, R29, R32 ;  /* 0x0000001d1c207223 */ /* 0x000fe20000010020 */
[----:B------:R-:W-:Y:S01]  /*e870*/  FMUL.FTZ R4, R4, R33 ;  /* 0x0000002104047220 */ /* 0x000fe20000410000 */
[----:B------:R-:W-:Y:S01]  /*e880*/  F2FP.SATFINITE.E4M3.F32.PACK_AB_MERGE_C R6, R44, R43, RZ ;  /* 0x0000002b2c06723e */ /* 0x000fe200048070ff */
[----:B------:R-:W-:-:S02]  /*e890*/  FFMA.FTZ R5, R14, R33, -R5 ;  /* 0x000000210e057223 */ /* 0x000fc40000010805 */
[----:B------:R-:W-:Y:S01]  /*e8a0*/  FFMA.FTZ R14, R14, R7, R4 ;  /* 0x000000070e0e7223 */ /* 0x000fe20000010004 */
        /* <DEDUP_REMOVED lines=8> */
.L_x_8106:
[----:B------:R-:W-:Y:S05]  /*e930*/  BSYNC B2 ;  /* 0x0000000000027941 */ /* 0x000fea0003800000 */
.L_x_8105:
[----:B------:R-:W-:Y:S05]  /*e940*/  @P1 BRA `(.L_x_8104) ;  /* 0x0000000400e81947 */ /* 0x000fea0003800000 */
[----:B0--3--:R-:W0:Y:S01]  /*e950*/  LDS.128 R4, [R0] ;  /* 0x0000000000047984 */ /* 0x009e220000000c00 */
[----:B-----5:R-:W-:Y:S02]  /*e960*/  SHF.R.U32.HI R28, RZ, 0x8, R21 ;  /* 0x00000008ff1c7819 */ /* 0x020fe40000011615 */
[----:B------:R-:W-:Y:S02]  /*e970*/  SHF.R.U32.HI R32, RZ, 0x8, R27 ;  /* 0x00000008ff207819 */ /* 0x000fe4000001161b */
[----:B------:R-:W-:Y:S02]  /*e980*/  LOP3.LUT R31, R21, 0xff, RZ, 0xc0, !PT ;  /* 0x000000ff151f7812 */ /* 0x000fe400078ec0ff */
[----:B------:R-:W-:Y:S02]  /*e990*/  LOP3.LUT R35, R27, 0xff, RZ, 0xc0, !PT ;  /* 0x000000ff1b237812 */ /* 0x000fe400078ec0ff */
[----:B------:R-:W-:Y:S02]  /*e9a0*/  LOP3.LUT R28, R28, 0xff, RZ, 0xc0, !PT ;  /* 0x000000ff1c1c7812 */ /* 0x000fe400078ec0ff */
[----:B------:R-:W-:-:S02]  /*e9b0*/  LOP3.LUT R32, R32, 0xff, RZ, 0xc0, !PT ;  /* 0x000000ff20207812 */ /* 0x000fc400078ec0ff */
[----:B----4-:R-:W-:Y:S02]  /*e9c0*/  SHF.R.U32.HI R14, RZ, 0x8, R20 ;  /* 0x00000008ff0e7819 */ /* 0x010fe40000011614 */
        /* <DEDUP_REMOVED lines=113> */
[----:B------:R1:W-:Y:S02]  /*f0e0*/  STS.128 [R0], R4 ;  /* 0x0000000400007388 */ /* 0x0003e40000000c00 */
.L_x_8104:
[----:B------:R-:W-:Y:S05]  /*f0f0*/  BSYNC B1 ;  /* 0x0000000000017941 */ /* 0x000fea0003800000 */
.L_x_8103:
[----:B01----:R-:W-:-:S05]  /*f100*/  VIADD R4, R228, 0x40 ;  /* 0x00000040e4047836 */ /* 0x003fca0000000000 */
[----:B------:R-:W-:-:S13]  /*f110*/  ISETP.GE.AND P0, PT, R4, R15, PT ;  /* 0x0000000f0400720c */ /* 0x000fda0003f06270 */
[----:B------:R-:W-:Y:S05]  /*f120*/  @P0 BRA `(.L_x_8107) ;  /* 0x0000003400880947 */ /* 0x000fea0003800000 */
[----:B------:R-:W0:Y:S01]  /*f130*/  LDC R5, c[0x0][0x3f4] ;  /* 0x0000fd00ff057b82 */ /* 0x000e220000000800 */
        /* <DEDUP_REMOVED lines=126> */
.L_x_8109:
[----:B------:R-:W-:Y:S05]  /*f920*/  BSYNC B1 ;  /* 0x0000000000017941 */ /* 0x000fea0003800000 */
.L_x_8108:
[----:B------:R-:W-:Y:S05]  /*f930*/  @P1 BRA `(.L_x_8107) ;  /* 0x0000002c00841947 */ /* 0x000fea0003800000 */
[----:B0--3--:R-:W0:Y:S01]  /*f940*/  LDS.128 R4, [R0+0x2000] ;  /* 0x0020000000047984 */ /* 0x009e220000000c00 */
        /* <DEDUP_REMOVED lines=11> */
[----:B----4-:R-:W-:-:S02]  /*fa00*/  LOP3.LUT R14, R9, 0xff, RZ, 0xc0, !PT ;  /* 0x000000ff090e7812 */ /* 0x010fc400078ec0ff */
        /* <DEDUP_REMOVED lines=106> */
.L_x_8094:
[----:B------:R-:W0:Y:S01]  /*100b0*/  S2R R0, SR_TID.X ;  /* 0x0000000000007919 */ /* 0x000e220000002100 */
[----:B------:R-:W1:Y:S01]  /*100c0*/  LDC R34, c[0x0][0x448] ;  /* 0x00011200ff227b82 */ /* 0x000e620000000800 */
[----:B------:R-:W-:Y:S01]  /*100d0*/  MOV R6, R26 ;  /* 0x0000001a00067202 */ /* 0x000fe20000000f00 */
[----:B------:R-:W-:Y:S01]  /*100e0*/  IMAD.MOV.U32 R4, RZ, RZ, R24 ;  /* 0x000000ffff047224 */ /* 0x000fe200078e0018 */
[----:B------:R-:W-:Y:S01]  /*100f0*/  ULDC.64 UR4, c[0x0][0x3f8] ;  /* 0x0000fe0000047ab9 */ /* 0x000fe20000000a00 */
[----:B------:R-:W-:Y:S01]  /*10100*/  IMAD.MOV.U32 R7, RZ, RZ, R31 ;  /* 0x000000ffff077224 */ /* 0x000fe200078e001f */
[----:B------:R-:W-:Y:S01]  /*10110*/  ULDC.64 UR6, c[0x0][0x408] ;  /* 0x0001020000067ab9 */ /* 0x000fe20000000a00 */
        /* <DEDUP_REMOVED lines=28> */
[----:B------:R-:W0:Y:S01]  /*102e0*/  LDC R39, c[0x0][0x3f4] ;  /* 0x0000fd00ff277b82 */ /* 0x000e220000000800 */
[----:B------:R-:W-:Y:S02]  /*102f0*/  ULDC.64 UR4, c[0x0][0x208] ;  /* 0x0000820000047ab9 */ /* 0x000fe40000000a00 */
        /* <DEDUP_REMOVED lines=33> */
.L_x_8330:
        /* <DEDUP_REMOVED lines=11> */
[C---:B------:R-:W-:Y:S01]  /*105c0*/  IADD3 R8, P1, R18.reuse, R35, RZ ;  /* 0x0000002312087210 */ /* 0x040fe20007f3e0ff */
[----:B------:R-:W-:Y:S01]  /*105d0*/  ULDC.64 UR4, c[0x0][0x208] ;  /* 0x0000820000047ab9 */ /* 0x000fe20000000a00 */
[----:B------:R-:W-:-:S03]  /*105e0*/  IADD3 R4, P2, R18, R14, RZ ;  /* 0x0000000e12047210 */ /* 0x000fc60007f5e0ff */
[--C-:B------:R-:W-:Y:S02]  /*105f0*/  IMAD.X R9, R3, 0x1, R19.reuse, P1 ;  /* 0x0000000103097824 */ /* 0x100fe400008e0613 */
[----:B------:R-:W-:-:S04]  /*10600*/  IMAD.X R5, R37, 0x1, R19, P2 ;  /* 0x0000000125057824 */ /* 0x000fc800010e0613 */
[----:B------:R-:W5:Y:S04]  /*10610*/  LD.E.128 R8, desc[UR4][R8.64] ;  /* 0x0000000408087980 */ /* 0x000f68000c101d00 */
[----:B------:R-:W5:Y:S02]  /*10620*/  LD.E.128 R4, desc[UR4][R4.64] ;  /* 0x0000000404047980 */ /* 0x000f64000c101d00 */
.L_x_8112:
[----:B------:R-:W-:Y:S05]  /*10630*/  BSYNC B1 ;  /* 0x0000000000017941 */ /* 0x000fea0003800000 */
.L_x_8111:
[----:B------:R-:W2:Y:S04]  /*10640*/  LDL R0, [R1+0xa4] ;  /* 0x0000a40001007983 */ /* 0x000ea80000100800 */
[----:B------:R-:W3:Y:S01]  /*10650*/  LDL R12, [R1+0x50] ;  /* 0x00005000010c7983 */ /* 0x000ee20000100800 */
[----:B------:R-:W-:Y:S01]  /*10660*/  BSSY B1, `(.L_x_8113) ;  /* 0x000000d000017945 */ /* 0x000fe20003800000 */
[----:B--2---:R-:W-:Y:S01]  /*10670*/  R2UR UR5, R0 ;  /* 0x00000000000572ca */ /* 0x004fe200000e0000 */
[----:B------:R-:W-:Y:S01]  /*10680*/  VIADD R0, R228, 0x40 ;  /* 0x00000040e4007836 */ /* 0x000fe20000000000 */
[----:B---3--:R-:W-:-:S04]  /*10690*/  VIADDMNMX R13, R34, -R12, 0x80, PT ;  /* 0x00000080220d7446 */ /* 0x008fc8000380090c */
[-C--:B------:R-:W-:Y:S02]  /*106a0*/  ISETP.GE.OR P2, PT, R228, R13.reuse, P0 ;  /* 0x0000000de400720c */ /* 0x080fe40000746670 */
[----:B------:R-:W-:-:S05]  /*106b0*/  ISETP.GE.OR P0, PT, R0, R13, P0 ;  /* 0x0000000d0000720c */ /* 0x000fca0000706670 */
[----:B------:R-:W-:-:S04]  /*106c0*/  ULEA.HI UR4, UR5, UR5, URZ, 0x1 ;  /* 0x0000000505047291 */ /* 0x000fc8000f8f083f */
[----:B------:R-:W-:-:S04]  /*106d0*/  ULOP3.LUT UR4, UR4, 0xfffffffe, URZ, 0xc0, !UPT ;  /* 0xfffffffe04047892 */ /* 0x000fc8000f8ec03f */
[----:B------:R-:W-:-:S06]  /*106e0*/  UIADD3 UR4, UR5, -UR4, URZ ;  /* 0x8000000405047290 */ /* 0x000fcc000fffe03f */
[----:B------:R-:W-:-:S05]  /*106f0*/  IMAD.U32 R3, RZ, RZ, UR4 ;  /* 0x00000004ff037e24 */ /* 0x000fca000f8e00ff */
[----:B------:R-:W-:-:S04]  /*10700*/  SHF.L.U32 R3, R3, 0x1f, RZ ;  /* 0x0000001f03037819 */ /* 0x000fc800000006ff */
[----:B------:R-:W0:Y:S02]  /*10710*/  SYNCS.PHASECHK.TRANS64.TRYWAIT P1, [R16+URZ+0x2e800], R3 ;  /* 0x02e80003100075a7 */ /* 0x000e24000802017f */
[----:B0-----:R-:W-:Y:S05]  /*10720*/  @!P1 BRA `(.L_x_8114) ;  /* 0x000001d400d09947 */ /* 0x001fea0003800000 */
.L_x_8331:
[----:B------:R-:W-:Y:S05]  /*10730*/  BSYNC B1 ;  /* 0x0000000000017941 */ /* 0x000fea0003800000 */
.L_x_8113:
[----:B------:R-:W-:Y:S04]  /*10740*/  BSSY B1, `(.L_x_8115) ;  /* 0x0000106000017945 */ /* 0x000fe80003800000 */
[----:B------:R-:W-:Y:S05]  /*10750*/  @P2 BRA `(.L_x_8116) ;  /* 0x0000001000102947 */ /* 0x000fea0003800000 */
[----:B------:R-:W1:Y:S01]  /*10760*/  S2R R26, SR_TID.X ;  /* 0x00000000001a7919 */ /* 0x000e620000002100 */
[----:B------:R-:W-:Y:S02]  /*10770*/  SHF.R.U32.HI R0, RZ, 0x8, R32 ;  /* 0x00000008ff007819 */ /* 0x000fe40000011620 */
[----:B0-----:R-:W-:Y:S02]  /*10780*/  LOP3.LUT R3, R32, 0xff, RZ, 0xc0, !PT ;  /* 0x000000ff20037812 */ /* 0x001fe400078ec0ff */
[----:B------:R-:W-:Y:S02]  /*10790*/  SHF.R.U32.HI R12, RZ, 0x8, R33 ;  /* 0x00000008ff0c7819 */ /* 0x000fe40000011621 */
[----:B------:R-:W-:Y:S02]  /*107a0*/  LOP3.LUT R0, R0, 0xff, RZ, 0xc0, !PT ;  /* 0x000000ff00007812 */ /* 0x000fe400078ec0ff */
[----:B------:R-:W-:Y:S02]  /*107b0*/  SHF.R.U32.HI R14, RZ, 0x8, R30 ;  /* 0x00000008ff0e7819 */ /* 0x000fe4000001161e */
[----:B------:R-:W-:-:S02]  /*107c0*/  LOP3.LUT R13, R33, 0xff, RZ, 0xc0, !PT ;  /* 0x000000ff210d7812 */ /* 0x000fc400078ec0ff */
[----:B------:R-:W-:Y:S02]  /*107d0*/  LOP3.LUT R12, R12, 0xff, RZ, 0xc0, !PT ;  /* 0x000000ff0c0c7812 */ /* 0x000fe400078ec0ff */
[----:B------:R-:W-:Y:S02]  /*107e0*/  PRMT R35, R0, 0x7604, R3 ;  /* 0x0000760400237816 */ /* 0x000fe40000000003 */
[----:B------:R-:W-:Y:S02]  /*107f0*/  SHF.L.U32 R3, R229, 0x7, RZ ;  /* 0x00000007e5037819 */ /* 0x000fe400000006ff */
[----:B------:R-:W-:Y:S02]  /*10800*/  LOP3.LUT R15, R30, 0xff, RZ, 0xc0, !PT ;  /* 0x000000ff1e0f7812 */ /* 0x000fe400078ec0ff */
[----:B------:R-:W-:Y:S02]  /*10810*/  LOP3.LUT R14, R14, 0xff, RZ, 0xc0, !PT ;  /* 0x000000ff0e0e7812 */ /* 0x000fe400078ec0ff */
[----:B------:R-:W-:-:S02]  /*10820*/  PRMT R38, R12, 0x7604, R13 ;  /* 0x000076040c267816 */ /* 0x000fc4000000000d */
[----:B------:R-:W-:Y:S02]  /*10830*/  SHF.R.U32.HI R0, RZ, 0x8, R28 ;  /* 0x00000008ff007819 */ /* 0x000fe4000001161c */
[----:B------:R-:W-:Y:S02]  /*10840*/  SHF.R.U32.HI R13, RZ, 0x8, R31 ;  /* 0x00000008ff0d7819 */ /* 0x000fe4000001161f */
[----:B------:R-:W-:Y:S01]  /*10850*/  LOP3.LUT R12, R3, 0x380, RZ, 0xc0, !PT ;  /* 0x00000380030c7812 */ /* 0x000fe200078ec0ff */
[----:B------:R-:W-:Y:S01]  /*10860*/  IMAD.IADD R3, R18, 0x1, R39 ;  /* 0x0000000112037824 */ /* 0x000fe200078e0227 */
[----:B------:R-:W-:Y:S01]  /*10870*/  PRMT R41, R14, 0x7604, R15 ;  /* 0x000076040e297816 */ /* 0x000fe2000000000f */
[----:B-1----:R-:W-:Y:S01]  /*10880*/  VIADD R26, R26, 0xffffff80 ;  /* 0xffffff801a1a7836 */ /* 0x002fe20000000000 */
[----:B------:R-:W-:Y:S02]  /*10890*/  LOP3.LUT R15, R0, 0xff, RZ, 0xc0, !PT ;  /* 0x000000ff000f7812 */ /* 0x000fe400078ec0ff */
[----:B------:R-:W-:-:S02]  /*108a0*/  LOP3.LUT R14, R31, 0xff, RZ, 0xc0, !PT ;  /* 0x000000ff1f0e7812 */ /* 0x000fc400078ec0ff */
[----:B------:R-:W-:Y:S02]  /*108b0*/  SHF.R.S32.HI R40, RZ, 0x1f, R26 ;  /* 0x0000001fff287819 */ /* 0x000fe4000001141a */
[----:B------:R-:W-:Y:S02]  /*108c0*/  LOP3.LUT R13, R13, 0xff, RZ, 0xc0, !PT ;  /* 0x000000ff0d0d7812 */ /* 0x000fe400078ec0ff */
[----:B------:R-:W-:Y:S02]  /*108d0*/  LEA.HI R40, R40, R26, RZ, 0x5 ;  /* 0x0000001a28287211 */ /* 0x000fe400078f28ff */
[----:B------:R-:W-:Y:S02]  /*108e0*/  LOP3.LUT R0, R12, 0x70, R18, 0xf8, !PT ;  /* 0x000000700c007812 */ /* 0x000fe400078ef812 */
[----:B------:R-:W-:Y:S01]  /*108f0*/  SHF.R.U32.HI R25, RZ, 0x3, R12 ;  /* 0x00000003ff197819 */ /* 0x000fe2000001160c */
[----:B------:R-:W-:Y:S01]  /*10900*/  IMAD.SHL.U32 R40, R40, 0x20, RZ ;  /* 0x0000002028287824 */ /* 0x000fe200078e00ff */
[----:B------:R-:W-:-:S02]  /*10910*/  LOP3.LUT R12, R12, 0x70, R3, 0xf8, !PT ;  /* 0x000000700c0c7812 */ /* 0x000fc400078ef803 */
[----:B------:R-:W-:Y:S02]  /*10920*/  LOP3.LUT R24, R28, 0xff, RZ, 0xc0, !PT ;  /* 0x000000ff1c187812 */ /* 0x000fe400078ec0ff */
[----:B------:R-:W-:Y:S02]  /*10930*/  PRMT R43, R13, 0x7604, R14 ;  /* 0x000076040d2b7816 */ /* 0x000fe4000000000e */
[----:B------:R-:W-:Y:S02]  /*10940*/  LOP3.LUT R3, R0, R25, RZ, 0x3c, !PT ;  /* 0x0000001900037212 */ /* 0x000fe400078e3cff */
[----:B------:R-:W-:Y:S02]  /*10950*/  LOP3.LUT R40, R40, 0xfffffc00, RZ, 0xc0, !PT ;  /* 0xfffffc0028287812 */ /* 0x000fe400078ec0ff */
[----:B------:R-:W-:Y:S02]  /*10960*/  SHF.R.U32.HI R13, RZ, 0x8, R29 ;  /* 0x00000008ff0d7819 */ /* 0x000fe4000001161d */
[----:B------:R-:W-:-:S02]  /*10970*/  PRMT R45, R15, 0x7604, R24 ;  /* 0x000076040f2d7816 */ /* 0x000fc40000000018 */
[----:B------:R-:W-:Y:S02]  /*10980*/  LOP3.LUT R25, R12, R25, RZ, 0x3c, !PT ;  /* 0x000000190c197212 */ /* 0x000fe400078e3cff */
[----:B------:R-:W-:Y:S02]  /*10990*/  IADD3 R0, R16, R3, R40 ;  /* 0x0000000310007210 */ /* 0x000fe40007ffe028 */
[----:B------:R-:W-:Y:S02]  /*109a0*/  LOP3.LUT R24, R29, 0xff, RZ, 0xc0, !PT ;  /* 0x000000ff1d187812 */ /* 0x000fe400078ec0ff */
[----:B------:R-:W-:Y:S02]  /*109b0*/  SHF.R.U32.HI R12, RZ, 0x8, R20 ;  /* 0x00000008ff0c7819 */ /* 0x000fe40000011614 */
[----:B------:R-:W-:Y:S02]  /*109c0*/  LOP3.LUT R3, R13, 0xff, RZ, 0xc0, !PT ;  /* 0x000000ff0d037812 */ /* 0x000fe400078ec0ff */
[----:B------:R-:W-:-:S02]  /*109d0*/  LOP3.LUT R27, R20, 0xff, RZ, 0xc0, !PT ;  /* 0x000000ff141b7812 */ /* 0x000fc400078ec0ff */
[----:B------:R-:W-:Y:S02]  /*109e0*/  LOP3.LUT R26, R12, 0xff, RZ, 0xc0, !PT ;  /* 0x000000ff0c1a7812 */ /* 0x000fe400078ec0ff */
[----:B------:R-:W-:Y:S01]  /*109f0*/  PRMT R49, R3, 0x7604, R24 ;  /* 0x0000760403317816 */ /* 0x000fe20000000018 */
[----:B------:R-:W-:Y:S01]  /*10a00*/  LDS.128 R12, [R0+0x1c400] ;  /* 0x01c40000000c7984 */ /* 0x000fe20000000c00 */
[----:B------:R-:W-:Y:S02]  /*10a10*/  IADD3 R3, R16, R25, R40 ;  /* 0x0000001910037210 */ /* 0x000fe40007ffe028 */
[----:B------:R-:W-:Y:S02]  /*10a20*/  PRMT R51, R26, 0x7604, R27 ;  /* 0x000076041a337816 */ /* 0x000fe4000000001b */
[----:B------:R-:W-:Y:S01]  /*10a30*/  SHF.R.U32.HI R34, RZ, 0x8, R21 ;  /* 0x00000008ff227819 */ /* 0x000fe20000011615 */
[----:B------:R-:W0:Y:S01]  /*10a40*/  LDS.128 R24, [R3+0x1c400] ;  /* 0x01c4000003187984 */ /* 0x000e220000000c00 */
[----:B------:R-:W-:-:S02]  /*10a50*/  LOP3.LUT R37, R21, 0xff, RZ, 0xc0, !PT ;  /* 0x000000ff15257812 */ /* 0x000fc400078ec0ff */
[----:B------:R-:W-:Y:S02]  /*10a60*/  LOP3.LUT R34, R34, 0xff, RZ, 0xc0, !PT ;  /* 0x000000ff22227812 */ /* 0x000fe400078ec0ff */
[----:B------:R-:W-:Y:S02]  /*10a70*/  SHF.R.U32.HI R40, RZ, 0x10, R30 ;  /* 0x00000010ff287819 */ /* 0x000fe4000001161e */
[----:B------:R-:W-:Y:S02]  /*10a80*/  PRMT R53, R34, 0x7604, R37 ;  /* 0x0000760422357816 */ /* 0x000fe40000000025 */
[----:B------:R-:W-:Y:S02]  /*10a90*/  SHF.R.U32.HI R37, RZ, 0x10, R33 ;  /* 0x00000010ff257819 */ /* 0x000fe40000011621 */
[----:B------:R-:W-:Y:S02]  /*10aa0*/  SHF.R.U32.HI R42, RZ, 0x10, R31 ;  /* 0x00000010ff2a7819 */ /* 0x000fe4000001161f */
[----:B------:R-:W-:-:S02]  /*10ab0*/  LOP3.LUT R37, R37, 0xff, RZ, 0xc0, !PT ;  /* 0x000000ff25257812 */ /* 0x000fc400078ec0ff */
[----:B------:R-:W-:Y:S02]  /*10ac0*/  LOP3.LUT R40, R40, 0xff, RZ, 0xc0, !PT ;  /* 0x000000ff28287812 */ /* 0x000fe400078ec0ff */
[----:B------:R-:W-:Y:S02]  /*10ad0*/  SHF.R.U32.HI R34, RZ, 0x10, R32 ;  /* 0x00000010ff227819 */ /* 0x000fe40000011620 */
[----:B------:R-:W-:Y:S02]  /*10ae0*/  PRMT R37, R37, 0x7054, R38 ;  /* 0x0000705425257816 */ /* 0x000fe40000000026 */
[----:B------:R-:W-:Y:S02]  /*10af0*/  LOP3.LUT R42, R42, 0xff, RZ, 0xc0, !PT ;  /* 0x000000ff2a2a7812 */ /* 0x000fe400078ec0ff */
[----:B------:R-:W-:Y:S02]  /*10b00*/  SHF.R.U32.HI R38, RZ, 0x10, R29 ;  /* 0x00000010ff267819 */ /* 0x000fe4000001161d */
[----:B------:R-:W-:-:S02]  /*10b10*/  PRMT R41, R40, 0x7054, R41 ;  /* 0x0000705428297816 */ /* 0x000fc40000000029 */
[----:B------:R-:W-:Y:S02]  /*10b20*/  SHF.R.U32.HI R40, RZ, 0x10, R20 ;  /* 0x00000010ff287819 */ /* 0x000fe40000011614 */
[----:B------:R-:W-:Y:S02]  /*10b30*/  LOP3.LUT R34, R34, 0xff, RZ, 0xc0, !PT ;  /* 0x000000ff22227812 */ /* 0x000fe400078ec0ff */
[----:B------:R-:W-:Y:S02]  /*10b40*/  PRMT R43, R42, 0x7054, R43 ;  /* 0x000070542a2b7816 */ /* 0x000fe4000000002b */
[----:B------:R-:W-:Y:S02]  /*10b50*/  LOP3.LUT R38, R38, 0xff, RZ, 0xc0, !PT ;  /* 0x000000ff26267812 */ /* 0x000fe400078ec0ff */
[----:B------:R-:W-:Y:S02]  /*10b60*/  SHF.R.U32.HI R42, RZ, 0x10, R21 ;  /* 0x00000010ff2a7819 */ /* 0x000fe40000011615 */
[----:B------:R-:W-:-:S02]  /*10b70*/  LOP3.LUT R40, R40, 0xff, RZ, 0xc0, !PT ;  /* 0x000000ff28287812 */ /* 0x000fc400078ec0ff */
[----:B------:R-:W-:Y:S02]  /*10b80*/  PRMT R35, R34, 0x7054, R35 ;  /* 0x0000705422237816 */ /* 0x000fe40000000023 */
[----:B------:R-:W-:Y:S02]  /*10b90*/  SHF.R.U32.HI R34, RZ, 0x10, R28 ;  /* 0x00000010ff227819 */ /* 0x000fe4000001161c */
[----:B------:R-:W-:Y:S02]  /*10ba0*/  PRMT R49, R38, 0x7054, R49 ;  /* 0x0000705426317816 */ /* 0x000fe40000000031 */
[----:B------:R-:W-:Y:S02]  /*10bb0*/  LOP3.LUT R42, R42, 0xff, RZ, 0xc0, !PT ;  /* 0x000000ff2a2a7812 */ /* 0x000fe400078ec0ff */
[----:B------:R-:W-:Y:S02]  /*10bc0*/  PRMT R51, R40, 0x7054, R51 ;  /* 0x0000705428337816 */ /* 0x000fe40000000033 */
[----:B------:R-:W-:-:S02]  /*10bd0*/  LOP3.LUT R40, R37, 0xff000000, R33, 0xf8, !PT ;  /* 0xff00000025287812 */ /* 0x000fc400078ef821 */
[----:B------:R-:W-:Y:S02]  /*10be0*/  LOP3.LUT R34, R34, 0xff, RZ, 0xc0, !PT ;  /* 0x000000ff22227812 */ /* 0x000fe400078ec0ff */
[----:B------:R-:W-:Y:S02]  /*10bf0*/  LOP3.LUT R49, R49, 0xff000000, R29, 0xf8, !PT ;  /* 0xff00000031317812 */ /* 0x000fe400078ef81d */
[----:B------:R-:W-:Y:S02]  /*10c00*/  PRMT R53, R42, 0x7054, R53 ;  /* 0x000070542a357816 */ /* 0x000fe40000000035 */
[----:B------:R-:W-:Y:S02]  /*10c10*/  LOP3.LUT R44, R41, 0xff000000, R30, 0xf8, !PT ;  /* 0xff000000292c7812 */ /* 0x000fe400078ef81e */
[----:B------:R-:W-:Y:S02]  /*10c20*/  F2FP.F16.E4M3.UNPACK_B R41, R40.H1 ;  /* 0x00000028ff29723e */ /* 0x000fe400030006ff */
[----:B0-----:R-:W-:-:S02]  /*10c30*/  F2FP.F16.E4M3.UNPACK_B R33, R25.H1 ;  /* 0x00000019ff21723e */ /* 0x001fc400030006ff */
[----:B------:R-:W-:Y:S02]  /*10c40*/  PRMT R47, R34, 0x7054, R45 ;  /* 0x00007054222f7816 */ /* 0x000fe4000000002d */
[----:B------:R-:W-:Y:S02]  /*10c50*/  F2FP.F16.E4M3.UNPACK_B R46, R49.H1 ;  /* 0x00000031ff2e723e */ /* 0x000fe400030006ff */
[----:B------:R-:W-:Y:S01]  /*10c60*/  LOP3.LUT R45, R43, 0xff000000, R31, 0xf8, !PT ;  /* 0xff0000002b2d7812 */ /* 0x000fe200078ef81f */
[----:B------:R-:W-:Y:S01]  /*10c70*/  HADD2.F32 R43, -RZ, R41.H0_H0 ;  /* 0x20000029ff2b7230 */ /* 0x000fe20000004100 */
[----:B------:R-:W-:Y:S01]  /*10c80*/  LOP3.LUT R48, R51, 0xff000000, R20, 0xf8, !PT ;  /* 0xff00000033307812 */ /* 0x000fe200078ef814 */
[--C-:B------:R-:W-:Y:S01]  /*10c90*/  HADD2.F32 R51, -RZ, R46.reuse.H0_H0 ;  /* 0x2000002eff337230 */ /* 0x100fe20000004100 */
[----:B------:R-:W-:Y:S01]  /*10ca0*/  LOP3.LUT R53, R53, 0xff000000, R21, 0xf8, !PT ;  /* 0xff00000035357812 */ /* 0x000fe200078ef815 */
[----:B------:R-:W-:Y:S01]  /*10cb0*/  HADD2.F32 R46, -RZ, R46.H1_H1 ;  /* 0x3000002eff2e7230 */ /* 0x000fe20000004100 */
[----:B------:R-:W-:-:S02]  /*10cc0*/  F2FP.F16.E4M3.UNPACK_B R20, R13 ;  /* 0x0000000dff14723e */ /* 0x000fc400020006ff */
[----:B------:R-:W-:Y:S02]  /*10cd0*/  F2FP.F16.E4M3.UNPACK_B R21, R13.H1 ;  /* 0x0000000dff15723e */ /* 0x000fe400030006ff */
[-C--:B------:R-:W-:Y:S02]  /*10ce0*/  F2FP.F16.E4M3.UNPACK_B R30, R15.reuse ;  /* 0x0000000fff1e723e */ /* 0x080fe400020006ff */
[----:B------:R-:W-:Y:S02]  /*10cf0*/  F2FP.F16.E4M3.UNPACK_B R31, R15.H1 ;  /* 0x0000000fff1f723e */ /* 0x000fe400030006ff */
[-C--:B------:R-:W-:Y:S02]  /*10d00*/  F2FP.F16.E4M3.UNPACK_B R13, R12.reuse ;  /* 0x0000000cff0d723e */ /* 0x080fe400020006ff */
[----:B------:R-:W-:Y:S01]  /*10d10*/  F2FP.F16.E4M3.UNPACK_B R15, R12.H1 ;  /* 0x0000000cff0f723e */ /* 0x000fe200030006ff */
[--C-:B------:R-:W-:Y:S01]  /*10d20*/  HADD2.F32 R12, -RZ, R33.reuse.H0_H0 ;  /* 0x20000021ff0c7230 */ /* 0x100fe20000004100 */
[----:B------:R-:W-:Y:S01]  /*10d30*/  LOP3.LUT R47, R47, 0xff000000, R28, 0xf8, !PT ;  /* 0xff0000002f2f7812 */ /* 0x000fe200078ef81c */
[----:B------:R-:W-:Y:S01]  /*10d40*/  HADD2.F32 R33, -RZ, R33.H1_H1 ;  /* 0x30000021ff217230 */ /* 0x000fe20000004100 */
[----:B------:R-:W-:-:S02]  /*10d50*/  F2FP.F16.E4M3.UNPACK_B R28, R14 ;  /* 0x0000000eff1c723e */ /* 0x000fc400020006ff */
[----:B------:R-:W-:Y:S01]  /*10d60*/  F2FP.F16.E4M3.UNPACK_B R29, R14.H1 ;  /* 0x0000000eff1d723e */ /* 0x000fe200030006ff */
[----:B------:R-:W-:Y:S01]  /*10d70*/  HADD2.F32 R14, -RZ, R21.H0_H0 ;  /* 0x20000015ff0e7230 */ /* 0x000fe20000004100 */
[----:B------:R-:W-:Y:S01]  /*10d80*/  LOP3.LUT R38, R35, 0xff000000, R32, 0xf8, !PT ;  /* 0xff00000023267812 */ /* 0x000fe200078ef820 */
[C---:B------:R-:W-:Y:S01]  /*10d90*/  FMUL.FTZ R42, R12.reuse, R43 ;  /* 0x0000002b0c2a7220 */ /* 0x040fe20000410000 */
[----:B------:R-:W-:Y:S01]  /*10da0*/  F2FP.F16.E4M3.UNPACK_B R32, R25 ;  /* 0x00000019ff20723e */ /* 0x000fe200020006ff */
[----:B------:R-:W-:Y:S01]  /*10db0*/  FMUL.FTZ R55, R12, R51 ;  /* 0x000000330c377220 */ /* 0x000fe20000410000 */
[----:B------:R-:W-:Y:S01]  /*10dc0*/  F2FP.F16.E4M3.UNPACK_B R49, R49 ;  /* 0x00000031ff31723e */ /* 0x000fe200020006ff */
[C---:B------:R-:W-:Y:S01]  /*10dd0*/  FFMA.FTZ R52, R14.reuse, R51, R42 ;  /* 0x000000330e347223 */ /* 0x040fe2000001002a */
[----:B------:R-:W-:Y:S01]  /*10de0*/  F2FP.F16.E4M3.UNPACK_B R40, R40 ;  /* 0x00000028ff28723e */ /* 0x000fe200020006ff */
[----:B------:R-:W-:Y:S01]  /*10df0*/  FFMA.FTZ R12, R14, R43, -R55 ;  /* 0x0000002b0e0c7223 */ /* 0x000fe20000010837 */
[-C--:B------:R-:W-:Y:S01]  /*10e00*/  F2FP.F16.E4M3.UNPACK_B R35, R27.reuse ;  /* 0x0000001bff23723e */ /* 0x080fe200020006ff */
[----:B------:R-:W-:Y:S01]  /*10e10*/  HADD2.F32 R42, -RZ, R41.H1_H1 ;  /* 0x30000029ff2a7230 */ /* 0x000fe20000004100 */
[----:B------:R-:W-:Y:S01]  /*10e20*/  F2FP.F16.E4M3.UNPACK_B R37, R27.H1 ;  /* 0x0000001bff25723e */ /* 0x000fe200030006ff */
[----:B------:R-:W-:Y:S01]  /*10e30*/  HADD2.F32 R43, -RZ, R49.H0_H0 ;  /* 0x20000031ff2b7230 */ /* 0x000fe20000004100 */
[-C--:B------:R-:W-:Y:S01]  /*10e40*/  F2FP.F16.E4M3.UNPACK_B R27, R26.reuse ;  /* 0x0000001aff1b723e */ /* 0x080fe200020006ff */
[----:B------:R-:W-:Y:S01]  /*10e50*/  HADD2.F32 R41, -RZ, R40.H0_H0 ;  /* 0x20000028ff297230 */ /* 0x000fe20000004100 */
[----:B------:R-:W-:Y:S01]  /*10e60*/  F2FP.F16.E4M3.UNPACK_B R34, R26.H1 ;  /* 0x0000001aff22723e */ /* 0x000fe200030006ff */
[----:B------:R-:W-:-:S02]  /*10e70*/  HADD2.F32 R26, -RZ, R32.H0_H0 ;  /* 0x20000020ff1a7230 */ /* 0x000fc40000004100 */
[C---:B------:R-:W-:Y:S01]  /*10e80*/  FMUL.FTZ R50, R33.reuse, R46 ;  /* 0x0000002e21327220 */ /* 0x040fe20000410000 */
[----:B------:R-:W-:Y:S02]  /*10e90*/  HADD2.F32 R21, -RZ, R21.H1_H1 ;  /* 0x30000015ff157230 */ /* 0x000fe40000004100 */
[----:B------:R-:W-:Y:S01]  /*10ea0*/  FMUL.FTZ R51, R33, R42 ;  /* 0x0000002a21337220 */ /* 0x000fe20000410000 */
[----:B------:R-:W-:Y:S02]  /*10eb0*/  HADD2.F32 R14, -RZ, R20.H0_H0 ;  /* 0x20000014ff0e7230 */ /* 0x000fe40000004100 */
[C---:B------:R-:W-:Y:S01]  /*10ec0*/  FMUL.FTZ R33, R26.reuse, R43 ;  /* 0x0000002b1a217220 */ /* 0x040fe20000410000 */
[-C--:B------:R-:W-:Y:S01]  /*10ed0*/  FMUL.FTZ R26, R26, R41.reuse ;  /* 0x000000291a1a7220 */ /* 0x080fe20000410000 */
[----:B------:R-:W-:Y:S01]  /*10ee0*/  FFMA.FTZ R57, R21, R46, R51 ;  /* 0x0000002e15397223 */ /* 0x000fe20000010033 */
[----:B------:R-:W-:Y:S02]  /*10ef0*/  HADD2.F32 R49, -RZ, R49.H1_H1 ;  /* 0x30000031ff317230 */ /* 0x000fe40000004100 */
[C---:B------:R-:W-:Y:S01]  /*10f00*/  FFMA.FTZ R46, R14.reuse, R41, -R33 ;  /* 0x000000290e2e7223 */ /* 0x040fe20000010821 */
[----:B------:R-:W-:Y:S01]  /*10f10*/  FFMA.FTZ R43, R14, R43, R26 ;  /* 0x0000002b0e2b7223 */ /* 0x000fe2000001001a */
[----:B------:R-:W-:Y:S01]  /*10f20*/  F2FP.F16.E4M3.UNPACK_B R41, R53.H1 ;  /* 0x00000035ff29723e */ /* 0x000fe200030006ff */
[----:B------:R-:W-:Y:S01]  /*10f30*/  HADD2.F32 R32, -RZ, R32.H1_H1 ;  /* 0x30000020ff207230 */ /* 0x000fe20000004100 */
[----:B------:R-:W-:Y:S01]  /*10f40*/  F2FP.F16.E4M3.UNPACK_B R26, R45.H1 ;  /* 0x0000002dff1a723e */ /* 0x000fe200030006ff */
[----:B------:R-:W-:-:S02]  /*10f50*/  HADD2.F32 R33, -RZ, R40.H1_H1 ;  /* 0x30000028ff217230 */ /* 0x000fc40000004100 */
[----:B------:R-:W-:Y:S01]  /*10f60*/  FFMA.FTZ R55, R21, R42, -R50 ;  /* 0x0000002a15377223 */ /* 0x000fe20000010832 */
[----:B------:R-:W-:Y:S02]  /*10f70*/  HADD2.F32 R20, -RZ, R20.H1_H1 ;  /* 0x30000014ff147230 */ /* 0x000fe40000004100 */
[C---:B------:R-:W-:Y:S01]  /*10f80*/  FMUL.FTZ R51, R32.reuse, R49 ;  /* 0x0000003120337220 */ /* 0x040fe20000410000 */
[----:B------:R-:W-:Y:S02]  /*10f90*/  HADD2.F32 R42, -RZ, R41.H0_H0 ;  /* 0x20000029ff2a7230 */ /* 0x000fe40000004100 */
[----:B------:R-:W-:Y:S01]  /*10fa0*/  FMUL.FTZ R32, R32, R33 ;  /* 0x0000002120207220 */ /* 0x000fe20000410000 */
[----:B------:R-:W-:Y:S01]  /*10fb0*/  HADD2.F32 R21, -RZ, R37.H0_H0 ;  /* 0x20000025ff157230 */ /* 0x000fe20000004100 */
[----:B------:R-:W-:Y:S01]  /*10fc0*/  F2FP.F16.E4M3.UNPACK_B R53, R53 ;  /* 0x00000035ff35723e */ /* 0x000fe200020006ff */
[----:B------:R-:W-:Y:S02]  /*10fd0*/  HADD2.F32 R40, -RZ, R26.H0_H0 ;  /* 0x2000001aff287230 */ /* 0x000fe40000004100 */
[----:B------:R-:W-:Y:S01]  /*10fe0*/  FFMA.FTZ R50, R20, R49, R32 ;  /* 0x0000003114327223 */ /* 0x000fe20000010020 */
[----:B------:R-:W-:-:S02]  /*10ff0*/  HADD2.F32 R14, -RZ, R31.H0_H0 ;  /* 0x2000001fff0e7230 */ /* 0x000fc40000004100 */
[C---:B------:R-:W-:Y:S01]  /*11000*/  FMUL.FTZ R59, R21.reuse, R42 ;  /* 0x0000002a153b7220 */ /* 0x040fe20000410000 */
[----:B------:R-:W-:Y:S01]  /*11010*/  FFMA.FTZ R51, R20, R33, -R51 ;  /* 0x0000002114337223 */ /* 0x000fe20000010833 */
[-C--:B------:R-:W-:Y:S01]  /*11020*/  FMUL.FTZ R21, R21, R40.reuse ;  /* 0x0000002815157220 */ /* 0x080fe20000410000 */
[----:B------:R-:W-:Y:S01]  /*11030*/  HADD2.F32 R26, -RZ, R26.H1_H1 ;  /* 0x3000001aff1a7230 */ /* 0x000fe20000004100 */
[----:B------:R-:W-:Y:S01]  /*11040*/  F2FP.F16.E4M3.UNPACK_B R45, R45 ;  /* 0x0000002dff2d723e */ /* 0x000fe200020006ff */
[----:B------:R-:W-:Y:S02]  /*11050*/  HADD2.F32 R32, -RZ, R41.H1_H1 ;  /* 0x30000029ff207230 */ /* 0x000fe40000004100 */
[C---:B------:R-:W-:Y:S01]  /*11060*/  FFMA.FTZ R56, R14.reuse, R40, -R59 ;  /* 0x000000280e387223 */ /* 0x040fe2000001083b */
[----:B------:R-:W-:Y:S02]  /*11070*/  HADD2.F32 R37, -RZ, R37.H1_H1 ;  /* 0x30000025ff257230 */ /* 0x000fe40000004100 */
[----:B------:R-:W-:Y:S01]  /*11080*/  FFMA.FTZ R58, R14, R42, R21 ;  /* 0x0000002a0e3a7223 */ /* 0x000fe20000010015 */
[----:B------:R-:W-:Y:S01]  /*11090*/  HADD2.F32 R33, -RZ, R53.H0_H0 ;  /* 0x20000035ff217230 */ /* 0x000fe20000004100 */
[----:B------:R-:W-:Y:S01]  /*110a0*/  F2FP.F16.E4M3.UNPACK_B R25, R24 ;  /* 0x00000018ff19723e */ /* 0x000fe200020006ff */
[----:B------:R-:W-:-:S02]  /*110b0*/  HADD2.F32 R20, -RZ, R35.H0_H0 ;  /* 0x20000023ff147230 */ /* 0x000fc40000004100 */
[C---:B------:R-:W-:Y:S01]  /*110c0*/  FMUL.FTZ R40, R37.reuse, R32 ;  /* 0x0000002025287220 */ /* 0x040fe20000410000 */
[----:B------:R-:W-:Y:S02]  /*110d0*/  HADD2.F32 R31, -RZ, R31.H1_H1 ;  /* 0x3000001fff1f7230 */ /* 0x000fe40000004100 */
[-C--:B------:R-:W-:Y:S01]  /*110e0*/  FMUL.FTZ R41, R37, R26.reuse ;  /* 0x0000001a25297220 */ /* 0x080fe20000410000 */
[--C-:B------:R-:W-:Y:S02]  /*110f0*/  HADD2.F32 R21, -RZ, R45.reuse.H0_H0 ;  /* 0x2000002dff157230 */ /* 0x100fe40000004100 */
[C---:B------:R-:W-:Y:S01]  /*11100*/  FMUL.FTZ R37, R20.reuse, R33 ;  /* 0x0000002114257220 */ /* 0x040fe20000410000 */
[----:B------:R-:W-:Y:S02]  /*11110*/  HADD2.F32 R14, -RZ, R30.H0_H0 ;  /* 0x2000001eff0e7230 */ /* 0x000fe40000004100 */
[----:B------:R-:W-:Y:S01]  /*11120*/  FFMA.FTZ R61, R31, R26, -R40 ;  /* 0x0000001a1f3d7223 */ /* 0x000fe20000010828 */
[----:B------:R-:W-:Y:S01]  /*11130*/  F2FP.F16.E4M3.UNPACK_B R24, R24.H1 ;  /* 0x00000018ff18723e */ /* 0x000fe200030006ff */
[----:B------:R-:W-:Y:S01]  /*11140*/  FMUL.FTZ R20, R20, R21 ;  /* 0x0000001514147220 */ /* 0x000fe20000410000 */
[----:B------:R-:W-:Y:S01]  /*11150*/  F2FP.F16.E4M3.UNPACK_B R26, R47.H1 ;  /* 0x0000002fff1a723e */ /* 0x000fe200030006ff */
[C---:B------:R-:W-:Y:S01]  /*11160*/  FFMA.FTZ R42, R14.reuse, R21, -R37 ;  /* 0x000000150e2a7223 */ /* 0x040fe20000010825 */
[----:B------:R-:W-:Y:S01]  /*11170*/  F2FP.F16.E4M3.UNPACK_B R21, R38.H1 ;  /* 0x00000026ff15723e */ /* 0x000fe200030006ff */
[----:B------:R-:W-:Y:S01]  /*11180*/  FFMA.FTZ R49, R14, R33, R20 ;  /* 0x000000210e317223 */ /* 0x000fe20000010014 */
[----:B------:R-:W-:-:S02]  /*11190*/  HADD2.F32 R45, -RZ, R45.H1_H1 ;  /* 0x3000002dff2d7230 */ /* 0x000fc40000004100 */
[----:B------:R-:W-:Y:S01]  /*111a0*/  FFMA.FTZ R63, R31, R32, R41 ;  /* 0x000000201f3f7223 */ /* 0x000fe20000010029 */
[----:B------:R-:W-:Y:S01]  /*111b0*/  HADD2.F32 R53, -RZ, R53.H1_H1 ;  /* 0x30000035ff357230 */ /* 0x000fe20000004100 */
[----:B------:R-:W-:Y:S01]  /*111c0*/  F2FP.F16.E4M3.UNPACK_B R47, R47 ;  /* 0x0000002fff2f723e */ /* 0x000fe200020006ff */
[----:B------:R-:W-:Y:S01]  /*111d0*/  HADD2.F32 R35, -RZ, R35.H1_H1 ;  /* 0x30000023ff237230 */ /* 0x000fe20000004100 */
[----:B------:R-:W-:Y:S01]  /*111e0*/  F2FP.F16.E4M3.UNPACK_B R38, R38 ;  /* 0x00000026ff26723e */ /* 0x000fe200020006ff */
[----:B------:R-:W-:Y:S02]  /*111f0*/  HADD2.F32 R33, -RZ, R26.H0_H0 ;  /* 0x2000001aff217230 */ /* 0x000fe40000004100 */
[----:B------:R-:W-:Y:S02]  /*11200*/  HADD2.F32 R20, -RZ, R24.H0_H0 ;  /* 0x20000018ff147230 */ /* 0x000fe40000004100 */
[----:B------:R-:W-:Y:S01]  /*11210*/  FMUL.FTZ R37, R35, R53 ;  /* 0x0000003523257220 */ /* 0x000fe20000410000 */
[----:B------:R-:W-:-:S02]  /*11220*/  HADD2.F32 R31, -RZ, R21.H0_H0 ;  /* 0x20000015ff1f7230 */ /* 0x000fc40000004100 */
[----:B------:R-:W-:Y:S01]  /*11230*/  FMUL.FTZ R32, R35, R45 ;  /* 0x0000002d23207220 */ /* 0x000fe20000410000 */
[----:B------:R-:W-:Y:S02]  /*11240*/  HADD2.F32 R30, -RZ, R30.H1_H1 ;  /* 0x3000001eff1e7230 */ /* 0x000fe40000004100 */
[C---:B------:R-:W-:Y:S01]  /*11250*/  FMUL.FTZ R35, R20.reuse, R33 ;  /* 0x0000002114237220 */ /* 0x040fe20000410000 */
[----:B------:R-:W-:Y:S02]  /*11260*/  HADD2.F32 R14, -RZ, R15.H0_H0 ;  /* 0x2000000fff0e7230 */ /* 0x000fe40000004100 */
[----:B------:R-:W-:Y:S01]  /*11270*/  FMUL.FTZ R20, R20, R31 ;  /* 0x0000001f14147220 */ /* 0x000fe20000410000 */
[----:B------:R-:W-:Y:S02]  /*11280*/  HADD2.F32 R26, -RZ, R26.H1_H1 ;  /* 0x3000001aff1a7230 */ /* 0x000fe40000004100 */
[----:B------:R-:W-:Y:S01]  /*11290*/  FFMA.FTZ R59, R30, R45, -R37 ;  /* 0x0000002d1e3b7223 */ /* 0x000fe20000010825 */
[----:B------:R-:W-:-:S02]  /*112a0*/  HADD2.F32 R24, -RZ, R24.H1_H1 ;  /* 0x30000018ff187230 */ /* 0x000fc40000004100 */
[----:B------:R-:W-:Y:S01]  /*112b0*/  FFMA.FTZ R54, R30, R53, R32 ;  /* 0x000000351e367223 */ /* 0x000fe20000010020 */
[----:B------:R-:W-:Y:S02]  /*112c0*/  HADD2.F32 R21, -RZ, R21.H1_H1 ;  /* 0x30000015ff157230 */ /* 0x000fe40000004100 */
[C---:B------:R-:W-:Y:S01]  /*112d0*/  FFMA.FTZ R30, R14.reuse, R31, -R35 ;  /* 0x0000001f0e1e7223 */ /* 0x040fe20000010823 */
[----:B------:R-:W-:Y:S01]  /*112e0*/  FFMA.FTZ R32, R14, R33, R20 ;  /* 0x000000210e207223 */ /* 0x000fe20000010014 */
[----:B------:R-:W-:Y:S02]  /*112f0*/  HADD2.F32 R15, -RZ, R15.H1_H1 ;  /* 0x3000000fff0f7230 */ /* 0x000fe40000004100 */
[C---:B------:R-:W-:Y:S01]  /*11300*/  FMUL.FTZ R14, R24.reuse, R26 ;  /* 0x0000001a180e7220 */ /* 0x040fe20000410000 */
[----:B------:R-:W-:Y:S01]  /*11310*/  FMUL.FTZ R33, R24, R21 ;  /* 0x0000001518217220 */ /* 0x000fe20000410000 */
[----:B------:R-:W-:Y:S02]  /*11320*/  HADD2.F32 R31, -RZ, R47.H0_H0 ;  /* 0x2000002fff1f7230 */ /* 0x000fe40000004100 */
[----:B------:R-:W-:-:S02]  /*11330*/  HADD2.F32 R20, -RZ, R25.H0_H0 ;  /* 0x20000019ff147230 */ /* 0x000fc40000004100 */
        /* <DEDUP_REMOVED lines=8> */
[C---:B------:R-:W-:Y:S01]  /*113c0*/  FFMA.FTZ R26, R14.reuse, R15, -R21 ;  /* 0x0000000f0e1a7223 */ /* 0x040fe20000010815 */
[----:B------:R-:W-:Y:S01]  /*113d0*/  HADD2.F32 R38, -RZ, R38.H1_H1 ;  /* 0x30000026ff267230 */ /* 0x000fe20000004100 */
[----:B------:R-:W-:Y:S01]  /*113e0*/  F2FP.F16.E4M3.UNPACK_B R21, R48.H1 ;  /* 0x00000030ff15723e */ /* 0x000fe200030006ff */
[----:B------:R-:W-:Y:S02]  /*113f0*/  HADD2.F32 R13, -RZ, R13.H1_H1 ;  /* 0x3000000dff0d7230 */ /* 0x000fe40000004100 */
[C---:B------:R-:W-:Y:S01]  /*11400*/  FMUL.FTZ R20, R25.reuse, R24 ;  /* 0x0000001819147220 */ /* 0x040fe20000410000 */
[----:B------:R-:W-:Y:S01]  /*11410*/  FFMA.FTZ R33, R14, R31, R33 ;  /* 0x0000001f0e217223 */ /* 0x000fe20000010021 */
[----:B------:R-:W-:Y:S01]  /*11420*/  F2FP.F16.E4M3.UNPACK_B R15, R44.H1 ;  /* 0x0000002cff0f723e */ /* 0x000fe200030006ff */
[-C--:B------:R-:W-:Y:S01]  /*11430*/  FMUL.FTZ R35, R25, R38.reuse ;  /* 0x0000002619237220 */ /* 0x080fe20000410000 */
[----:B------:R-:W-:Y:S02]  /*11440*/  HADD2.F32 R25, -RZ, R21.H0_H0 ;  /* 0x20000015ff197230 */ /* 0x000fe40000004100 */
        /* <DEDUP_REMOVED lines=11> */
[----:B------:R-:W-:Y:S01]  /*11500*/  HADD2.F32 R15, -RZ, R15.H1_H1 ;  /* 0x3000000fff0f7230 */ /* 0x000fe20000004100 */
[----:B------:R-:W-:Y:S01]  /*11510*/  F2FP.F16.E4M3.UNPACK_B R48, R48 ;  /* 0x00000030ff30723e */ /* 0x000fe200020006ff */
[----:B------:R-:W-:-:S02]  /*11520*/  HADD2.F32 R29, -RZ, R29.H1_H1 ;  /* 0x3000001dff1d7230 */ /* 0x000fc40000004100 */
[C---:B------:R-:W-:Y:S01]  /*11530*/  FMUL.FTZ R20, R34.reuse, R21 ;  /* 0x0000001522147220 */ /* 0x040fe20000410000 */
[----:B------:R-:W-:Y:S01]  /*11540*/  FFMA.FTZ R35, R13, R25, R14 ;  /* 0x000000190d237223 */ /* 0x000fe2000001000e */
[-C--:B------:R-:W-:Y:S01]  /*11550*/  FMUL.FTZ R34, R34, R15.reuse ;  /* 0x0000000f22227220 */ /* 0x080fe20000410000 */
[----:B------:R-:W-:Y:S02]  /*11560*/  HADD2.F32 R14, -RZ, R27.H0_H0 ;  /* 0x2000001bff0e7230 */ /* 0x000fe40000004100 */
[C---:B------:R-:W-:Y:S01]  /*11570*/  FFMA.FTZ R45, R29.reuse, R15, -R20 ;  /* 0x0000000f1d2d7223 */ /* 0x040fe20000010814 */
[----:B------:R-:W-:Y:S02]  /*11580*/  HADD2.F32 R15, -RZ, R44.H0_H0 ;  /* 0x2000002cff0f7230 */ /* 0x000fe40000004100 */
[----:B------:R-:W-:Y:S01]  /*11590*/  FFMA.FTZ R40, R29, R21, R34 ;  /* 0x000000151d287223 */ /* 0x000fe20000010022 */
[--C-:B------:R-:W-:Y:S01]  /*115a0*/  HADD2.F32 R20, -RZ, R48.reuse.H0_H0 ;  /* 0x20000030ff147230 */ /* 0x100fe20000004100 */
[----:B------:R-:W-:Y:S01]  /*115b0*/  F2FP.SATFINITE.E4M3.F32.PACK_AB_MERGE_C R32, R41, R32, RZ ;  /* 0x000000202920723e */ /* 0x000fe200048070ff */
[----:B------:R-:W-:-:S02]  /*115c0*/  HADD2.F32 R48, -RZ, R48.H1_H1 ;  /* 0x30000030ff307230 */ /* 0x000fc40000004100 */
[C---:B------:R-:W-:Y:S01]  /*115d0*/  FMUL.FTZ R21, R14.reuse, R15 ;  /* 0x0000000f0e157220 */ /* 0x040fe20000410000 */
[----:B------:R-:W-:Y:S02]  /*115e0*/  HADD2.F32 R27, -RZ, R27.H1_H1 ;  /* 0x3000001bff1b7230 */ /* 0x000fe40000004100 */
[----:B------:R-:W-:Y:S01]  /*115f0*/  FMUL.FTZ R34, R14, R20 ;  /* 0x000000140e227220 */ /* 0x000fe20000410000 */
[----:B------:R-:W-:Y:S01]  /*11600*/  HADD2.F32 R44, -RZ, R44.H1_H1 ;  /* 0x3000002cff2c7230 */ /* 0x000fe20000004100 */
[----:B------:R-:W-:Y:S01]  /*11610*/  F2FP.SATFINITE.E4M3.F32.PACK_AB_MERGE_C R38, R45, R38, RZ ;  /* 0x000000262d26723e */ /* 0x000fe200048070ff */
[--C-:B------:R-:W-:Y:S02]  /*11620*/  HADD2.F32 R13, -RZ, R28.reuse.H0_H0 ;  /* 0x2000001cff0d7230 */ /* 0x100fe40000004100 */
[C---:B------:R-:W-:Y:S01]  /*11630*/  FMUL.FTZ R25, R27.reuse, R48 ;  /* 0x000000301b197220 */ /* 0x040fe20000410000 */
[----:B------:R-:W-:Y:S02]  /*11640*/  HADD2.F32 R28, -RZ, R28.H1_H1 ;  /* 0x3000001cff1c7230 */ /* 0x000fe40000004100 */
[----:B------:R-:W-:Y:S01]  /*11650*/  FMUL.FTZ R27, R27, R44 ;  /* 0x0000002c1b1b7220 */ /* 0x000fe20000410000 */
[----:B------:R-:W-:Y:S01]  /*11660*/  F2FP.SATFINITE.E4M3.F32.PACK_AB_MERGE_C R35, R40, R35, RZ ;  /* 0x000000232823723e */ /* 0x000fe200048070ff */
[C---:B------:R-:W-:Y:S01]  /*11670*/  FFMA.FTZ R14, R13.reuse, R15, -R34 ;  /* 0x0000000f0d0e7223 */ /* 0x040fe20000010822 */
[----:B------:R-:W-:Y:S01]  /*11680*/  FFMA.FTZ R21, R13, R20, R21 ;  /* 0x000000140d157223 */ /* 0x000fe20000010015 */
[C---:B------:R-:W-:Y:S01]  /*11690*/  FFMA.FTZ R29, R28.reuse, R44, -R25 ;  /* 0x0000002c1c1d7223 */ /* 0x040fe20000010819 */
[----:B------:R-:W-:Y:S01]  /*116a0*/  F2FP.SATFINITE.E4M3.F32.PACK_AB_MERGE_C R13, R55, R12, RZ ;  /* 0x0000000c370d723e */ /* 0x000fe200048070ff */
        /* <DEDUP_REMOVED lines=15> */
.L_x_8116:
[----:B------:R-:W-:Y:S05]  /*117a0*/  BSYNC B1 ;  /* 0x0000000000017941 */ /* 0x000fea0003800000 */
.L_x_8115:
[----:B------:R-:W-:Y:S05]  /*117b0*/  @P0 BRA `(.L_x_8107) ;  /* 0x0000000c00e40947 */ /* 0x000fea0003800000 */
[----:B-1----:R-:W2:Y:S04]  /*117c0*/  LDL R25, [R1+0x78] ;  /* 0x0000780001197983 */ /* 0x002ea80000100800 */
[----:B------:R-:W3:Y:S01]  /*117d0*/  LDL R50, [R1+0xac] ;  /* 0x0000ac0001327983 */ /* 0x000ee20000100800 */
[----:B0----5:R-:W-:Y:S01]  /*117e0*/  SHF.R.U32.HI R3, RZ, 0x8, R8 ;  /* 0x00000008ff037819 */ /* 0x021fe20000011608 */
[----:B------:R-:W-:Y:S01]  /*117f0*/  VIADD R24, R228, 0x40 ;  /* 0x00000040e4187836 */ /* 0x000fe20000000000 */
[----:B------:R-:W-:Y:S01]  /*11800*/  LOP3.LUT R0, R8, 0xff, RZ, 0xc0, !PT ;  /* 0x000000ff08007812 */ /* 0x000fe200078ec0ff */
[----:B------:R-:W-:Y:S01]  /*11810*/  IMAD.IADD R39, R18, 0x1, R39 ;  /* 0x0000000112277824 */ /* 0x000fe200078e0227 */
[----:B------:R-:W-:Y:S01]  /*11820*/  LOP3.LUT R3, R3, 0xff, RZ, 0xc0, !PT ;  /* 0x000000ff03037812 */ /* 0x000fe200078ec0ff */
[----:B------:R-:W-:Y:S01]  /*11830*/  IMAD.SHL.U32 R24, R24, 0x80, RZ ;  /* 0x0000008018187824 */ /* 0x000fe200078e00ff */
[----:B------:R-:W-:-:S02]  /*11840*/  SHF.R.U32.HI R13, RZ, 0x8, R9 ;  /* 0x00000008ff0d7819 */ /* 0x000fc40000011609 */
[----:B------:R-:W-:Y:S02]  /*11850*/  PRMT R21, R3, 0x7604, R0 ;  /* 0x0000760403157816 */ /* 0x000fe40000000000 */
[----:B------:R-:W-:Y:S02]  /*11860*/  SHF.R.U32.HI R3, RZ, 0x8, R10 ;  /* 0x00000008ff037819 */ /* 0x000fe4000001160a */
[----:B------:R-:W-:Y:S02]  /*11870*/  LOP3.LUT R0, R10, 0xff, RZ, 0xc0, !PT ;  /* 0x000000ff0a007812 */ /* 0x000fe400078ec0ff */
[----:B------:R-:W-:Y:S02]  /*11880*/  LOP3.LUT R3, R3, 0xff, RZ, 0xc0, !PT ;  /* 0x000000ff03037812 */ /* 0x000fe400078ec0ff */
[----:B------:R-:W-:Y:S02]  /*11890*/  LOP3.LUT R24, R24, 0x380, RZ, 0xc0, !PT ;  /* 0x0000038018187812 */ /* 0x000fe400078ec0ff */
[----:B------:R-:W-:-:S02]  /*118a0*/  PRMT R29, R3, 0x7604, R0 ;  /* 0x00007604031d7816 */ /* 0x000fc40000000000 */
[----:B------:R-:W-:Y:S01]  /*118b0*/  LOP3.LUT R0, R24, 0x70, R39, 0xf8, !PT ;  /* 0x0000007018007812 */ /* 0x000fe200078ef827 */
[----:B------:R-:W-:Y:S01]  /*118c0*/  VIADD R24, R228, 0x40 ;  /* 0x00000040e4187836 */ /* 0x000fe20000000000 */
[----:B------:R-:W-:Y:S02]  /*118d0*/  LOP3.LUT R12, R9, 0xff, RZ, 0xc0, !PT ;  /* 0x000000ff090c7812 */ /* 0x000fe400078ec0ff */
[----:B------:R-:W-:Y:S01]  /*118e0*/  LOP3.LUT R13, R13, 0xff, RZ, 0xc0, !PT ;  /* 0x000000ff0d0d7812 */ /* 0x000fe200078ec0ff */
[----:B------:R-:W-:Y:S01]  /*118f0*/  IMAD.SHL.U32 R24, R24, 0x80, RZ ;  /* 0x0000008018187824 */ /* 0x000fe200078e00ff */
[----:B------:R-:W-:Y:S02]  /*11900*/  SHF.R.U32.HI R15, RZ, 0x8, R4 ;  /* 0x00000008ff0f7819 */ /* 0x000fe40000011604 */
[----:B------:R-:W-:Y:S02]  /*11910*/  PRMT R20, R13, 0x7604, R12 ;  /* 0x000076040d147816 */ /* 0x000fe4000000000c */
[----:B------:R-:W-:-:S02]  /*11920*/  LOP3.LUT R24, R24, 0x380, RZ, 0xc0, !PT ;  /* 0x0000038018187812 */ /* 0x000fc400078ec0ff */
[----:B------:R-:W-:Y:S02]  /*11930*/  SHF.R.U32.HI R13, RZ, 0x8, R11 ;  /* 0x00000008ff0d7819 */ /* 0x000fe4000001160b */
[----:B------:R-:W-:Y:S02]  /*11940*/  SHF.R.U32.HI R24, RZ, 0x3, R24 ;  /* 0x00000003ff187819 */ /* 0x000fe40000011618 */
[----:B------:R-:W-:Y:S02]  /*11950*/  LOP3.LUT R12, R11, 0xff, RZ, 0xc0, !PT ;  /* 0x000000ff0b0c7812 */ /* 0x000fe400078ec0ff */
[----:B------:R-:W-:Y:S02]  /*11960*/  LOP3.LUT R3, R0, R24, RZ, 0x3c, !PT ;  /* 0x0000001800037212 */ /* 0x000fe400078e3cff */
[----:B------:R-:W-:Y:S02]  /*11970*/  SHF.R.U32.HI R24, RZ, 0x8, R5 ;  /* 0x00000008ff187819 */ /* 0x000fe40000011605 */
[----:B------:R-:W-:-:S02]  /*11980*/  LOP3.LUT R14, R4, 0xff, RZ, 0xc0, !PT ;  /* 0x000000ff040e7812 */ /* 0x000fc400078ec0ff */
[----:B------:R-:W-:Y:S02]  /*11990*/  LOP3.LUT R13, R13, 0xff, RZ, 0xc0, !PT ;  /* 0x000000ff0d0d7812 */ /* 0x000fe400078ec0ff */
[----:B------:R-:W-:Y:S02]  /*119a0*/  LOP3.LUT R15, R15, 0xff, RZ, 0xc0, !PT ;  /* 0x000000ff0f0f7812 */ /* 0x000fe400078ec0ff */
[----:B------:R-:W-:Y:S02]  /*119b0*/  PRMT R28, R13, 0x7604, R12 ;  /* 0x000076040d1c7816 */ /* 0x000fe4000000000c */
[----:B------:R-:W-:Y:S02]  /*119c0*/  PRMT R35, R15, 0x7604, R14 ;  /* 0x000076040f237816 */ /* 0x000fe4000000000e */
[----:B------:R-:W-:Y:S02]  /*119d0*/  LOP3.LUT R30, R5, 0xff, RZ, 0xc0, !PT ;  /* 0x000000ff051e7812 */ /* 0x000fe400078ec0ff */
[----:B------:R-:W-:-:S02]  /*119e0*/  SHF.R.U32.HI R32, RZ, 0x8, R6 ;  /* 0x00000008ff207819 */ /* 0x000fc40000011606 */
[----:B------:R-:W-:Y:S02]  /*119f0*/  LOP3.LUT R31, R6, 0xff, RZ, 0xc0, !PT ;  /* 0x000000ff061f7812 */ /* 0x000fe400078ec0ff */
[----:B------:R-:W-:Y:S02]  /*11a00*/  LOP3.LUT R32, R32, 0xff, RZ, 0xc0, !PT ;  /* 0x000000ff20207812 */ /* 0x000fe400078ec0ff */
[----:B------:R-:W-:Y:S02]  /*11a10*/  SHF.R.U32.HI R37, RZ, 0x10, R5 ;  /* 0x00000010ff257819 */ /* 0x000fe40000011605 */
[----:B------:R-:W-:Y:S02]  /*11a20*/  SHF.R.U32.HI R34, RZ, 0x8, R7 ;  /* 0x00000008ff227819 */ /* 0x000fe40000011607 */
[----:B------:R-:W-:Y:S01]  /*11a30*/  PRMT R39, R32, 0x7604, R31 ;  /* 0x0000760420277816 */ /* 0x000fe2000000001f */
[----:B------:R-:W-:Y:S01]  /*11a40*/  IMAD.U32 R37, R37, 0x10000, RZ ;  /* 0x0001000025257824 */ /* 0x000fe200078e00ff */
[----:B------:R-:W-:-:S02]  /*11a50*/  SHF.R.U32.HI R31, RZ, 0x10, R11 ;  /* 0x00000010ff1f7819 */ /* 0x000fc4000001160b */
[----:B------:R-:W-:Y:S02]  /*11a60*/  LOP3.LUT R33, R7, 0xff, RZ, 0xc0, !PT ;  /* 0x000000ff07217812 */ /* 0x000fe400078ec0ff */
[----:B------:R-:W-:Y:S02]  /*11a70*/  LOP3.LUT R34, R34, 0xff, RZ, 0xc0, !PT ;  /* 0x000000ff22227812 */ /* 0x000fe400078ec0ff */
[----:B------:R-:W-:Y:S02]  /*11a80*/  SHF.L.U32 R31, R31, 0x10, RZ ;  /* 0x000000101f1f7819 */ /* 0x000fe400000006ff */
[----:B------:R-:W-:Y:S02]  /*11a90*/  PRMT R34, R34, 0x7604, R33 ;  /* 0x0000760422227816 */ /* 0x000fe40000000021 */
[----:B------:R-:W-:Y:S02]  /*11aa0*/  SHF.R.U32.HI R41, RZ, 0x10, R7 ;  /* 0x00000010ff297819 */ /* 0x000fe40000011607 */
[----:B------:R-:W-:-:S02]  /*11ab0*/  LOP3.LUT R33, R28, 0xff0000, R31, 0xf8, !PT ;  /* 0x00ff00001c217812 */ /* 0x000fc400078ef81f */
[----:B------:R-:W-:Y:S01]  /*11ac0*/  LOP3.LUT R29, R29, 0xff0000, R10, 0xf8, !PT ;  /* 0x00ff00001d1d7812 */ /* 0x000fe200078ef80a */
        /* <DEDUP_REMOVED lines=11> */
[----:B--2---:R-:W-:-:S02]  /*11b80*/  IADD3 R0, R16, R3, R25 ;  /* 0x0000000310007210 */ /* 0x004fc40007ffe019 */
[----:B------:R-:W-:Y:S01]  /*11b90*/  LOP3.LUT R3, R24, 0xff, RZ, 0xc0, !PT ;  /* 0x000000ff18037812 */ /* 0x000fe200078ec0ff */
[----:B---3--:R-:W0:Y:S03]  /*11ba0*/  LDS.128 R12, [R50+0x1c400] ;  /* 0x01c40000320c7984 */ /* 0x008e260000000c00 */
[----:B------:R-:W-:Y:S01]  /*11bb0*/  PRMT R30, R3, 0x7604, R30 ;  /* 0x00007604031e7816 */ /* 0x000fe2000000001e */
[----:B------:R-:W1:Y:S01]  /*11bc0*/  LDS.128 R24, [R0+0x1c400] ;  /* 0x01c4000000187984 */ /* 0x000e620000000c00 */
[----:B------:R-:W-:Y:S02]  /*11bd0*/  SHF.R.U32.HI R3, RZ, 0x10, R9 ;  /* 0x00000010ff037819 */ /* 0x000fe40000011609 */
[----:B------:R-:W-:-:S03]  /*11be0*/  LOP3.LUT R37, R30, 0xff0000, R37, 0xf8, !PT ;  /* 0x00ff00001e257812 */ /* 0x000fc600078ef825 */
        /* <DEDUP_REMOVED lines=12> */
[-C--:B0-----:R-:W-:Y:S02]  /*11cb0*/  F2FP.F16.E4M3.UNPACK_B R4, R13.reuse ;  /* 0x0000000dff04723e */ /* 0x081fe400020006ff */
[----:B------:R-:W-:Y:S02]  /*11cc0*/  F2FP.F16.E4M3.UNPACK_B R13, R13.H1 ;  /* 0x0000000dff0d723e */ /* 0x000fe400030006ff */
[-C--:B-1----:R-:W-:Y:S01]  /*11cd0*/  F2FP.F16.E4M3.UNPACK_B R9, R25.reuse ;  /* 0x00000019ff09723e */ /* 0x082fe200020006ff */
[--C-:B------:R-:W-:Y:S01]  /*11ce0*/  HADD2.F32 R5, -RZ, R4.reuse.H0_H0 ;  /* 0x20000004ff057230 */ /* 0x100fe20000004100 */
[----:B------:R-:W-:Y:S01]  /*11cf0*/  F2FP.F16.E4M3.UNPACK_B R25, R25.H1 ;  /* 0x00000019ff19723e */ /* 0x000fe200030006ff */
[----:B------:R-:W-:Y:S01]  /*11d00*/  HADD2.F32 R4, -RZ, R4.H1_H1 ;  /* 0x30000004ff047230 */ /* 0x000fe20000004100 */
[----:B------:R-:W-:Y:S01]  /*11d10*/  F2FP.F16.E4M3.UNPACK_B R20, R27 ;  /* 0x0000001bff14723e */ /* 0x000fe200020006ff */
[--C-:B------:R-:W-:Y:S01]  /*11d20*/  HADD2.F32 R10, -RZ, R9.reuse.H0_H0 ;  /* 0x20000009ff0a7230 */ /* 0x100fe20000004100 */
[----:B------:R-:W-:Y:S01]  /*11d30*/  F2FP.F16.E4M3.UNPACK_B R7, R15 ;  /* 0x0000000fff07723e */ /* 0x000fe200020006ff */
[----:B------:R-:W-:Y:S01]  /*11d40*/  HADD2.F32 R9, -RZ, R9.H1_H1 ;  /* 0x30000009ff097230 */ /* 0x000fe20000004100 */
[----:B------:R-:W-:-:S02]  /*11d50*/  F2FP.F16.E4M3.UNPACK_B R27, R27.H1 ;  /* 0x0000001bff1b723e */ /* 0x000fc400030006ff */
[C---:B------:R-:W-:Y:S01]  /*11d60*/  FMUL.FTZ R38, R10.reuse, R34 ;  /* 0x000000220a267220 */ /* 0x040fe20000410000 */
[----:B------:R-:W-:Y:S01]  /*11d70*/  FMUL.FTZ R43, R10, R30 ;  /* 0x0000001e0a2b7220 */ /* 0x000fe20000410000 */
[----:B------:R-:W-:Y:S02]  /*11d80*/  HADD2.F32 R10, -RZ, R25.H0_H0 ;  /* 0x20000019ff0a7230 */ /* 0x000fe40000004100 */
[----:B------:R-:W-:Y:S01]  /*11d90*/  FMUL.FTZ R45, R9, R32 ;  /* 0x00000020092d7220 */ /* 0x000fe20000410000 */
[C---:B------:R-:W-:Y:S01]  /*11da0*/  FFMA.FTZ R38, R5.reuse, R30, -R38 ;  /* 0x0000001e05267223 */ /* 0x040fe20000010826 */
[----:B------:R-:W-:Y:S01]  /*11db0*/  FFMA.FTZ R43, R5, R34, R43 ;  /* 0x00000022052b7223 */ /* 0x000fe2000001002b */
[----:B------:R-:W-:Y:S02]  /*11dc0*/  HADD2.F32 R34, -RZ, R37.H0_H0 ;  /* 0x20000025ff227230 */ /* 0x000fe40000004100 */
[----:B------:R-:W-:Y:S01]  /*11dd0*/  FMUL.FTZ R9, R9, R29 ;  /* 0x0000001d09097220 */ /* 0x000fe20000410000 */
[----:B------:R-:W-:-:S02]  /*11de0*/  HADD2.F32 R30, -RZ, R28.H0_H0 ;  /* 0x2000001cff1e7230 */ /* 0x000fc40000004100 */
[----:B------:R-:W-:Y:S01]  /*11df0*/  FFMA.FTZ R45, R4, R29, -R45 ;  /* 0x0000001d042d7223 */ /* 0x000fe2000001082d */
[----:B------:R-:W-:Y:S02]  /*11e00*/  HADD2.F32 R5, -RZ, R13.H0_H0 ;  /* 0x2000000dff057230 */ /* 0x000fe40000004100 */
[----:B------:R-:W-:Y:S01]  /*11e10*/  FMUL.FTZ R42, R10, R34 ;  /* 0x000000220a2a7220 */ /* 0x000fe20000410000 */
[----:B------:R-:W-:Y:S01]  /*11e20*/  FFMA.FTZ R40, R4, R32, R9 ;  /* 0x0000002004287223 */ /* 0x000fe20000010009 */
[-C--:B------:R-:W-:Y:S01]  /*11e30*/  FMUL.FTZ R47, R10, R30.reuse ;  /* 0x0000001e0a2f7220 */ /* 0x080fe20000410000 */
        /* <DEDUP_REMOVED lines=8> */
[----:B------:R-:W-:Y:S01]  /*11ec0*/  HADD2.F32 R10, -RZ, R9.H0_H0 ;  /* 0x20000009ff0a7230 */ /* 0x000fe20000004100 */
[----:B------:R-:W-:Y:S01]  /*11ed0*/  F2FP.F16.E4M3.UNPACK_B R15, R15.H1 ;  /* 0x0000000fff0f723e */ /* 0x000fe200030006ff */
[----:B------:R-:W-:-:S02]  /*11ee0*/  HADD2.F32 R30, -RZ, R37.H1_H1 ;  /* 0x30000025ff1e7230 */ /* 0x000fc40000004100 */
[C---:B------:R-:W-:Y:S01]  /*11ef0*/  FMUL.FTZ R49, R5.reuse, R32 ;  /* 0x0000002005317220 */ /* 0x040fe20000410000 */
[----:B------:R-:W-:Y:S02]  /*11f00*/  HADD2.F32 R25, -RZ, R25.H1_H1 ;  /* 0x30000019ff197230 */ /* 0x000fe40000004100 */
[----:B------:R-:W-:Y:S01]  /*11f10*/  FMUL.FTZ R5, R5, R10 ;  /* 0x0000000a05057220 */ /* 0x000fe20000410000 */
[----:B------:R-:W-:Y:S01]  /*11f20*/  HADD2.F32 R28, -RZ, R28.H1_H1 ;  /* 0x3000001cff1c7230 */ /* 0x000fe20000004100 */
[----:B------:R-:W-:Y:S01]  /*11f30*/  F2FP.F16.E4M3.UNPACK_B R8, R24 ;  /* 0x00000018ff08723e */ /* 0x000fe200020006ff */
[----:B------:R-:W-:Y:S02]  /*11f40*/  HADD2.F32 R4, -RZ, R7.H0_H0 ;  /* 0x20000007ff047230 */ /* 0x000fe40000004100 */
[C---:B------:R-:W-:Y:S01]  /*11f50*/  FMUL.FTZ R34, R25.reuse, R30 ;  /* 0x0000001e19227220 */ /* 0x040fe20000410000 */
[----:B------:R-:W-:Y:S02]  /*11f60*/  HADD2.F32 R13, -RZ, R13.H1_H1 ;  /* 0x3000000dff0d7230 */ /* 0x000fe40000004100 */
[----:B------:R-:W-:Y:S01]  /*11f70*/  FMUL.FTZ R25, R25, R28 ;  /* 0x0000001c19197220 */ /* 0x000fe20000410000 */
[----:B------:R-:W-:-:S02]  /*11f80*/  HADD2.F32 R29, -RZ, R29.H1_H1 ;  /* 0x3000001dff1d7230 */ /* 0x000fc40000004100 */
[C---:B------:R-:W-:Y:S01]  /*11f90*/  FFMA.FTZ R49, R4.reuse, R10, -R49 ;  /* 0x0000000a04317223 */ /* 0x040fe20000010831 */
[----:B------:R-:W-:Y:S01]  /*11fa0*/  FFMA.FTZ R32, R4, R32, R5 ;  /* 0x0000002004207223 */ /* 0x000fe20000010005 */
[C---:B------:R-:W-:Y:S01]  /*11fb0*/  FFMA.FTZ R37, R13.reuse, R28, -R34 ;  /* 0x0000001c0d257223 */ /* 0x040fe20000010822 */
[----:B------:R-:W-:Y:S02]  /*11fc0*/  HADD2.F32 R20, -RZ, R20.H1_H1 ;  /* 0x30000014ff147230 */ /* 0x000fe40000004100 */
[----:B------:R-:W-:Y:S01]  /*11fd0*/  FFMA.FTZ R34, R13, R30, R25 ;  /* 0x0000001e0d227223 */ /* 0x000fe20000010019 */
[----:B------:R-:W-:Y:S01]  /*11fe0*/  HADD2.F32 R5, -RZ, R27.H0_H0 ;  /* 0x2000001bff057230 */ /* 0x000fe20000004100 */
[----:B------:R-:W-:Y:S01]  /*11ff0*/  F2FP.F16.E4M3.UNPACK_B R24, R24.H1 ;  /* 0x00000018ff18723e */ /* 0x000fe200030006ff */
[----:B------:R-:W-:Y:S02]  /*12000*/  HADD2.F32 R10, -RZ, R33.H0_H0 ;  /* 0x20000021ff0a7230 */ /* 0x000fe40000004100 */
[----:B------:R-:W-:Y:S01]  /*12010*/  FMUL.FTZ R28, R20, R29 ;  /* 0x0000001d141c7220 */ /* 0x000fe20000410000 */
[----:B------:R-:W-:Y:S01]  /*12020*/  HADD2.F32 R9, -RZ, R9.H1_H1 ;  /* 0x30000009ff097230 */ /* 0x000fe20000004100 */
[----:B------:R-:W-:Y:S01]  /*12030*/  F2FP.F16.E4M3.UNPACK_B R3, R12 ;  /* 0x0000000cff03723e */ /* 0x000fe200020006ff */
[----:B------:R-:W-:-:S02]  /*12040*/  HADD2.F32 R13, -RZ, R41.H0_H0 ;  /* 0x20000029ff0d7230 */ /* 0x000fc40000004100 */
[CC--:B------:R-:W-:Y:S01]  /*12050*/  FMUL.FTZ R30, R5.reuse, R10.reuse ;  /* 0x0000000a051e7220 */ /* 0x0c0fe20000410000 */
[----:B------:R-:W-:Y:S02]  /*12060*/  HADD2.F32 R4, -RZ, R15.H0_H0 ;  /* 0x2000000fff047230 */ /* 0x000fe40000004100 */
[----:B------:R-:W-:Y:S01]  /*12070*/  FMUL.FTZ R20, R20, R9 ;  /* 0x0000000914147220 */ /* 0x000fe20000410000 */
[----:B------:R-:W-:Y:S02]  /*12080*/  HADD2.F32 R7, -RZ, R7.H1_H1 ;  /* 0x30000007ff077230 */ /* 0x000fe40000004100 */
[-C--:B------:R-:W-:Y:S01]  /*12090*/  FMUL.FTZ R25, R5, R13.reuse ;  /* 0x0000000d05197220 */ /* 0x080fe20000410000 */
[----:B------:R-:W-:Y:S02]  /*120a0*/  HADD2.F32 R27, -RZ, R27.H1_H1 ;  /* 0x3000001bff1b7230 */ /* 0x000fe40000004100 */
[C---:B------:R-:W-:Y:S01]  /*120b0*/  FFMA.FTZ R48, R4.reuse, R13, R30 ;  /* 0x0000000d04307223 */ /* 0x040fe2000001001e */
[----:B------:R-:W-:Y:S01]  /*120c0*/  F2FP.F16.E4M3.UNPACK_B R13, R35.H1 ;  /* 0x00000023ff0d723e */ /* 0x000fe200030006ff */
[C---:B------:R-:W-:Y:S01]  /*120d0*/  FFMA.FTZ R44, R7.reuse, R9, -R28 ;  /* 0x00000009072c7223 */ /* 0x040fe2000001081c */
[----:B------:R-:W-:Y:S01]  /*120e0*/  FFMA.FTZ R29, R7, R29, R20 ;  /* 0x0000001d071d7223 */ /* 0x000fe20000010014 */
[----:B------:R-:W-:Y:S01]  /*120f0*/  FFMA.FTZ R46, R4, R10, -R25 ;  /* 0x0000000a042e7223 */ /* 0x000fe20000010819 */
[----:B------:R-:W-:Y:S01]  /*12100*/  HADD2.F32 R28, -RZ, R41.H1_H1 ;  /* 0x30000029ff1c7230 */ /* 0x000fe20000004100 */
[----:B------:R-:W-:Y:S01]  /*12110*/  F2FP.F16.E4M3.UNPACK_B R7, R21.H1 ;  /* 0x00000015ff07723e */ /* 0x000fe200030006ff */
[----:B------:R-:W-:Y:S01]  /*12120*/  HADD2.F32 R10, -RZ, R33.H1_H1 ;  /* 0x30000021ff0a7230 */ /* 0x000fe20000004100 */
[----:B------:R-:W-:Y:S01]  /*12130*/  F2FP.F16.E4M3.UNPACK_B R12, R12.H1 ;  /* 0x0000000cff0c723e */ /* 0x000fe200030006ff */
[----:B------:R-:W-:-:S02]  /*12140*/  HADD2.F32 R20, -RZ, R13.H0_H0 ;  /* 0x2000000dff147230 */ /* 0x000fc40000004100 */
[C---:B------:R-:W-:Y:S01]  /*12150*/  FMUL.FTZ R30, R27.reuse, R28 ;  /* 0x0000001c1b1e7220 */ /* 0x040fe20000410000 */
[--C-:B------:R-:W-:Y:S02]  /*12160*/  HADD2.F32 R5, -RZ, R24.reuse.H0_H0 ;  /* 0x20000018ff057230 */ /* 0x100fe40000004100 */
[----:B------:R-:W-:Y:S01]  /*12170*/  FMUL.FTZ R27, R27, R10 ;  /* 0x0000000a1b1b7220 */ /* 0x000fe20000410000 */
[----:B------:R-:W-:Y:S01]  /*12180*/  HADD2.F32 R15, -RZ, R15.H1_H1 ;  /* 0x3000000fff0f7230 */ /* 0x000fe20000004100 */
[----:B------:R-:W-:Y:S01]  /*12190*/  F2FP.F16.E4M3.UNPACK_B R35, R35 ;  /* 0x00000023ff23723e */ /* 0x000fe200020006ff */
[----:B------:R-:W-:Y:S02]  /*121a0*/  HADD2.F32 R9, -RZ, R7.H0_H0 ;  /* 0x20000007ff097230 */ /* 0x000fe40000004100 */
[----:B------:R-:W-:Y:S01]  /*121b0*/  FMUL.FTZ R25, R5, R20 ;  /* 0x0000001405197220 */ /* 0x000fe20000410000 */
[----:B------:R-:W-:Y:S02]  /*121c0*/  HADD2.F32 R13, -RZ, R13.H1_H1 ;  /* 0x3000000dff0d7230 */ /* 0x000fe40000004100 */
[----:B------:R-:W-:Y:S01]  /*121d0*/  FFMA.FTZ R41, R15, R28, R27 ;  /* 0x0000001c0f297223 */ /* 0x000fe2000001001b */
[----:B------:R-:W-:-:S02]  /*121e0*/  HADD2.F32 R24, -RZ, R24.H1_H1 ;  /* 0x30000018ff187230 */ /* 0x000fc40000004100 */
[----:B------:R-:W-:Y:S01]  /*121f0*/  FMUL.FTZ R5, R5, R9 ;  /* 0x0000000905057220 */ /* 0x000fe20000410000 */
[--C-:B------:R-:W-:Y:S01]  /*12200*/  HADD2.F32 R4, -RZ, R12.reuse.H0_H0 ;  /* 0x2000000cff047230 */ /* 0x100fe20000004100 */
[----:B------:R-:W-:Y:S01]  /*12210*/  F2FP.F16.E4M3.UNPACK_B R21, R21 ;  /* 0x00000015ff15723e */ /* 0x000fe200020006ff */
[----:B------:R-:W-:Y:S02]  /*12220*/  HADD2.F32 R7, -RZ, R7.H1_H1 ;  /* 0x30000007ff077230 */ /* 0x000fe40000004100 */
[----:B------:R-:W-:Y:S01]  /*12230*/  FMUL.FTZ R27, R24, R13 ;  /* 0x0000000d181b7220 */ /* 0x000fe20000410000 */
[----:B------:R-:W-:Y:S02]  /*12240*/  HADD2.F32 R12, -RZ, R12.H1_H1 ;  /* 0x3000000cff0c7230 */ /* 0x000fe40000004100 */
[----:B------:R-:W-:Y:S01]  /*12250*/  FFMA.FTZ R33, R15, R10, -R30 ;  /* 0x0000000a0f217223 */ /* 0x000fe2000001081e */
[C---:B------:R-:W-:Y:S01]  /*12260*/  FFMA.FTZ R25, R4.reuse, R9, -R25 ;  /* 0x0000000904197223 */ /* 0x040fe20000010819 */
[----:B------:R-:W-:Y:S01]  /*12270*/  FFMA.FTZ R15, R4, R20, R5 ;  /* 0x00000014040f7223 */ /* 0x000fe20000010005 */
[----:B------:R-:W-:Y:S01]  /*12280*/  FMUL.FTZ R24, R24, R7 ;  /* 0x0000000718187220 */ /* 0x000fe20000410000 */
[----:B------:R-:W-:-:S02]  /*12290*/  HADD2.F32 R9, -RZ, R35.H0_H0 ;  /* 0x20000023ff097230 */ /* 0x000fc40000004100 */
[C---:B------:R-:W-:Y:S01]  /*122a0*/  FFMA.FTZ R28, R12.reuse, R7, -R27 ;  /* 0x000000070c1c7223 */ /* 0x040fe2000001081b */
[--C-:B------:R-:W-:Y:S02]  /*122b0*/  HADD2.F32 R5, -RZ, R8.reuse.H0_H0 ;  /* 0x20000008ff057230 */ /* 0x100fe40000004100 */
[----:B------:R-:W-:Y:S01]  /*122c0*/  FFMA.FTZ R30, R12, R13, R24 ;  /* 0x0000000d0c1e7223 */ /* 0x000fe20000010018 */
[----:B------:R-:W-:Y:S01]  /*122d0*/  HADD2.F32 R7, -RZ, R21.H0_H0 ;  /* 0x20000015ff077230 */ /* 0x000fe20000004100 */
[-C--:B------:R-:W-:Y:S01]  /*122e0*/  F2FP.F16.E4M3.UNPACK_B R11, R26.reuse ;  /* 0x0000001aff0b723e */ /* 0x080fe200020006ff */
        /* <DEDUP_REMOVED lines=8> */
[----:B------:R-:W-:Y:S01]  /*12370*/  HADD2.F32 R3, -RZ, R3.H1_H1 ;  /* 0x30000003ff037230 */ /* 0x000fe20000004100 */
[-C--:B------:R-:W-:Y:S01]  /*12380*/  F2FP.F16.E4M3.UNPACK_B R6, R14.reuse ;  /* 0x0000000eff06723e */ /* 0x080fe200020006ff */
[C---:B------:R-:W-:Y:S01]  /*12390*/  FFMA.FTZ R12, R4.reuse, R9, R5 ;  /* 0x00000009040c7223 */ /* 0x040fe20000010005 */
[----:B------:R-:W-:Y:S01]  /*123a0*/  F2FP.F16.E4M3.UNPACK_B R14, R14.H1 ;  /* 0x0000000eff0e723e */ /* 0x000fe200030006ff */
[----:B------:R-:W-:Y:S01]  /*123b0*/  FFMA.FTZ R13, R4, R7, -R13 ;  /* 0x00000007040d7223 */ /* 0x000fe2000001080d */
[C---:B------:R-:W-:Y:S01]  /*123c0*/  FMUL.FTZ R20, R8.reuse, R35 ;  /* 0x0000002308147220 */ /* 0x040fe20000410000 */
        /* <DEDUP_REMOVED lines=18> */
[----:B------:R-:W-:Y:S01]  /*124f0*/  FFMA.FTZ R21, R3, R8, R4 ;  /* 0x0000000803157223 */ /* 0x000fe20000010004 */
[-C--:B------:R-:W-:Y:S01]  /*12500*/  FMUL.FTZ R26, R26, R5.reuse ;  /* 0x000000051a1a7220 */ /* 0x080fe20000410000 */
[----:B------:R-:W-:Y:S02]  /*12510*/  HADD2.F32 R4, -RZ, R11.H0_H0 ;  /* 0x2000000bff047230 */ /* 0x000fe40000004100 */
[----:B------:R-:W-:Y:S01]  /*12520*/  FFMA.FTZ R27, R14, R5, -R7 ;  /* 0x000000050e1b7223 */ /* 0x000fe20000010807 */
[----:B------:R-:W-:-:S02]  /*12530*/  HADD2.F32 R5, -RZ, R31.H0_H0 ;  /* 0x2000001fff057230 */ /* 0x000fc40000004100 */
[----:B------:R-:W-:Y:S01]  /*12540*/  FFMA.FTZ R26, R14, R9, R26 ;  /* 0x000000090e1a7223 */ /* 0x000fe2000001001a */
[----:B------:R-:W-:Y:S02]  /*12550*/  HADD2.F32 R7, -RZ, R39.H0_H0 ;  /* 0x20000027ff077230 */ /* 0x000fe40000004100 */
[----:B------:R-:W-:Y:S02]  /*12560*/  HADD2.F32 R31, -RZ, R31.H1_H1 ;  /* 0x3000001fff1f7230 */ /* 0x000fe40000004100 */
        /* <DEDUP_REMOVED lines=30> */
.L_x_8107:
[----:B------:R-:W-:Y:S05]  /*12750*/  BSYNC B0 ;  /* 0x0000000000007941 */ /* 0x000fea0003800000 */
.L_x_8093:
        /* <DEDUP_REMOVED lines=8> */
.L_x_8090:
[----:B-12---:R-:W2:Y:S02]  /*127e0*/  LDL R0, [R1+0x4c] ;  /* 0x00004c0001007983 */ /* 0x006ea40000100800 */
[----:B--2---:R-:W-:-:S13]  /*127f0*/  R2UR UR4, R0 ;  /* 0x00000000000472ca */ /* 0x004fda00000e0000 */
[----:B------:R-:W-:-:S05]  /*12800*/  IMAD.U32 R0, RZ, RZ, UR4 ;  /* 0x00000004ff007e24 */ /* 0x000fca000f8e00ff */
[----:B------:R-:W-:-:S13]  /*12810*/  ISETP.NE.AND P1, PT, R0, 0x3, PT ;  /* 0x000000030000780c */ /* 0x000fda0003f25270 */
[----:B------:R-:W-:Y:S05]  /*12820*/  @!P1 BRA `(.L_x_8117) ;  /* 0x0000000000049947 */ /* 0x000fea0003800000 */
[----:B------:R-:W-:Y:S01]  /*12830*/  BPT.TRAP 0x1 ;  /* 0x000000040000795c */ /* 0x000fe20000300000 */
.L_x_8117:
[----:B------:R-:W-:Y:S01]  /*12840*/  IMAD R0, R231, 0x8, R16 ;  /* 0x00000008e7007824 */ /* 0x000fe200078e0210 */
[----:B-----5:R-:W-:-:S04]  /*12850*/  SHF.L.U32 R5, R234, 0x1f, RZ ;  /* 0x0000001fea057819 */ /* 0x020fc800000006ff */
[----:B------:R1:W2:Y:S01]  /*12860*/  SYNCS.PHASECHK.TRANS64.TRYWAIT P0, [R0+URZ+0x2e830], R5 ;  /* 0x02e83005000075a7 */ /* 0x0002a2000800017f */
[----:B------:R-:W-:Y:S05]  /*12870*/  @!P1 BRA `(.L_x_8118) ;  /* 0x0000000000049947 */ /* 0x000fea0003800000 */
[----:B------:R-:W-:Y:S01]  /*12880*/  BPT.TRAP 0x1 ;  /* 0x000000040000795c */ /* 0x000fe20000300000 */
.L_x_8118:
[----:B0-----:R-:W0:Y:S02]  /*12890*/  S2R R3, SR_TID.X ;  /* 0x0000000000037919 */ /* 0x001e240000002100 */
[----:B0-----:R-:W-:Y:S01]  /*128a0*/  LOP3.LUT R4, R3, 0x7f, RZ, 0xc0, !PT ;  /* 0x0000007f03047812 */ /* 0x001fe200078ec0ff */
[----:B------:R-:W-:-:S03]  /*128b0*/  VIADD R3, R16, 0x20400 ;  /* 0x0002040010037836 */ /* 0x000fc60000000000 */
[----:B------:R-:W-:Y:S02]  /*128c0*/  ISETP.NE.AND P2, PT, R4, RZ, PT ;  /* 0x000000ff0400720c */ /* 0x000fe40003f45270 */
[----:B------:R-:W-:-:S04]  /*128d0*/  SHF.R.U32.HI R3, RZ, 0x4, R3 ;  /* 0x00000004ff037819 */ /* 0x000fc80000011603 */
[----:B------:R-:W-:Y:S01]  /*128e0*/  LOP3.LUT R3, R3, 0x3fff, RZ, 0xc0, !PT ;  /* 0x00003fff03037812 */ /* 0x000fe200078ec0ff */
[----:B--2---:R-:W-:Y:S06]  /*128f0*/  @P0 BRA `(.L_x_8119) ;  /* 0x0000000000080947 */ /* 0x004fec0003800000 */
[----:B------:R-:W0:Y:S02]  /*12900*/  SYNCS.PHASECHK.TRANS64.TRYWAIT P0, [R0+URZ+0x2e830], R5 ;  /* 0x02e83005000075a7 */ /* 0x000e24000800017f */
[----:B0-----:R-:W-:Y:S05]  /*12910*/  @!P0 BRA `(.L_x_8120) ;  /* 0x000001b400688947 */ /* 0x001fea0003800000 */
.L_x_8119:
[----:B------:R-:W-:Y:S01]  /*12920*/  LOP3.LUT R3, R3, 0x10000, RZ, 0xfc, !PT ;  /* 0x0001000003037812 */ /* 0x000fe200078efcff */
[----:B------:R-:W-:Y:S05]  /*12930*/  WARPSYNC.ALL ;  /* 0x0000000000007948 */ /* 0x000fea0003800000 */
[----:B------:R2:W-:Y:S01]  /*12940*/  STL [R1+0x48], R3 ;  /* 0x0000480301007387 */ /* 0x0005e20000100800 */
[----:B------:R-:W-:Y:S01]  /*12950*/  IMAD R12, R231, 0x700, R3 ;  /* 0x00000700e70c7824 */ /* 0x000fe200078e0203 */
[----:B------:R-:W-:Y:S01]  /*12960*/  LOP3.LUT R4, R36, 0x10000, RZ, 0xfc, !PT ;  /* 0x0001000024047812 */ /* 0x000fe200078efcff */
[----:B------:R-:W-:Y:S01]  /*12970*/  IMAD.MOV.U32 R13, RZ, RZ, 0x40000040 ;  /* 0x40000040ff0d7424 */ /* 0x000fe200078e00ff */
[----:B------:R-:W5:Y:S01]  /*12980*/  LDL R136, [R1+0x80] ;  /* 0x0000800001887983 */ /* 0x000f620000100800 */
[----:B01----:R-:W-:Y:S01]  /*12990*/  IMAD.MOV.U32 R5, RZ, RZ, 0x40000040 ;  /* 0x40000040ff057424 */ /* 0x003fe200078e00ff */
[----:B------:R-:W-:-:S02]  /*129a0*/  R2UR UR6, R12 ;  /* 0x000000000c0672ca */ /* 0x000fc400000e0000 */
[----:B------:R-:W-:Y:S01]  /*129b0*/  R2UR UR7, R13 ;  /* 0x000000000d0772ca */ /* 0x000fe200000e0000 */
[----:B------:R-:W5:Y:S01]  /*129c0*/  LDL R148, [R1+0x50] ;  /* 0x0000500001947983 */ /* 0x000f620000100800 */
[----:B------:R-:W-:Y:S02]  /*129d0*/  R2UR UR4, R4 ;  /* 0x00000000040472ca */ /* 0x000fe400000e0000 */
[----:B------:R-:W-:Y:S01]  /*129e0*/  R2UR UR5, R5 ;  /* 0x00000000050572ca */ /* 0x000fe200000e0000 */
[----:B------:R-:W-:Y:S01]  /*129f0*/  WARPGROUP.ARRIVE ;  /* 0x00000000000079c5 */ /* 0x000fe20000000000 */
[----:B------:R-:W5:Y:S04]  /*12a00*/  LDL R144, [R1+0x58] ;  /* 0x0000580001907983 */ /* 0x000f680000100800 */
[----:B------:R-:W5:Y:S04]  /*12a10*/  LDL R137, [R1+0x7c] ;  /* 0x00007c0001897983 */ /* 0x000f680000100800 */
[----:B------:R-:W5:Y:S03]  /*12a20*/  LDL R146, [R1+0x40] ;  /* 0x0000400001927983 */ /* 0x000f660000100800 */
[----:B------:R-:W-:Y:S01]  /*12a30*/  QGMMA.64x32x32.F32.E4M3.E4M3 R120, gdesc[UR4], RZ, !UPT, gsb0 ;  /* 0x00600000047879f3 */ /* 0x000fe2000c0008ff */
[----:B------:R-:W-:-:S02]  /*12a40*/  VIADD R6, R12, 0x100 ;  /* 0x000001000c067836 */ /* 0x000fc40000000000 */
[----:B---3--:R-:W-:Y:S01]  /*12a50*/  IMAD.MOV.U32 R7, RZ, RZ, 0x40000040 ;  /* 0x40000040ff077424 */ /* 0x008fe200078e00ff */
[----:B------:R-:W-:Y:S02]  /*12a60*/  R2UR UR4, R4 ;  /* 0x00000000040472ca */ /* 0x000fe400000e0000 */
[----:B------:R-:W-:Y:S02]  /*12a70*/  R2UR UR6, R6 ;  /* 0x00000000060672ca */ /* 0x000fe400000e0000 */
[----:B------:R-:W-:Y:S02]  /*12a80*/  R2UR UR7, R7 ;  /* 0x00000000070772ca */ /* 0x000fe400000e0000 */
        /* <DEDUP_REMOVED lines=49> */
[----:B----4-:R-:W-:Y:S01]  /*12da0*/  VIADD R14, R12, 0x2 ;  /* 0x000000020c0e7836 */ /* 0x010fe20000000000 */
        /* <DEDUP_REMOVED lines=65> */
[----:B------:R-:W-:Y:S02]  /*131c0*/  VIADD R8, R4, 0x4 ;  /* 0x0000000404087836 */ /* 0x000fe40000000000 */
[----:B------:R-:W-:Y:S02]  /*131d0*/  IMAD.MOV.U32 R15, RZ, RZ, 0x40000040 ;  /* 0x40000040ff0f7424 */ /* 0x000fe400078e00ff */
[----:B------:R-:W-:Y:S01]  /*131e0*/  IMAD.MOV.U32 R9, RZ, RZ, 0x40000040 ;  /* 0x40000040ff097424 */ /* 0x000fe200078e00ff */
[----:B------:R-:W-:Y:S02]  /*131f0*/  R2UR UR30, R14 ;  /* 0x000000000e1e72ca */ /* 0x000fe400000e0000 */
[----:B------:R-:W-:-:S02]  /*13200*/  R2UR UR31, R15 ;  /* 0x000000000f1f72ca */ /* 0x000fc400000e0000 */
[----:B------:R-:W-:Y:S02]  /*13210*/  R2UR UR28, R8 ;  /* 0x00000000081c72ca */ /* 0x000fe400000e0000 */
        /* <DEDUP_REMOVED lines=100> */
[----:B------:R-:W-:Y:S01]  /*13860*/  R2UR UR7, R15 ;  /* 0x000000000f0772ca */ /* 0x000fe200000e0000 */
[----:B------:R-:W0:Y:S01]  /*13870*/  LDC R14, c[0x0][0x448] ;  /* 0x00011200ff0e7b82 */ /* 0x000e220000000800 */
[----:B------:R-:W-:Y:S01]  /*13880*/  R2UR UR5, R7 ;  /* 0x00000000070572ca */ /* 0x000fe200000e0000 */
[----:B------:R-:W-:-:S02]  /*13890*/  WARPGROUP.DEPBAR.LE gsb0, 0x0 ;  /* 0x00008000000079c5 */ /* 0x000fc40000010000 */
[----:B------:R-:W-:-:S10]  /*138a0*/  WARPGROUP.ARRIVE ;  /* 0x00000000000079c5 */ /* 0x000fd40000000000 */
[----:B------:R-:W-:Y:S01]  /*138b0*/  QGMMA.64x32x32.F32.E4M3.E4M3 R56, gdesc[UR4], R56, gsb0 ;  /* 0x00600000043879f3 */ /* 0x000fe20008000838 */
[----:B0-----:R-:W-:Y:S01]  /*138c0*/  ISETP.NE.AND P0, PT, R14, 0x1, PT ;  /* 0x000000010e00780c */ /* 0x001fe20003f05270 */
[C---:B------:R-:W-:Y:S01]  /*138d0*/  FMUL.FTZ R20, R2.reuse, R124 ;  /* 0x0000007c02147220 */ /* 0x040fe20000410000 */
[C---:B------:R-:W-:Y:S01]  /*138e0*/  FMUL.FTZ R124, R2.reuse, R128 ;  /* 0x00000080027c7220 */ /* 0x040fe20000410000 */
[----:B------:R-:W-:-:S10]  /*138f0*/  FMUL.FTZ R128, R2, R133 ;  /* 0x0000008502807220 */ /* 0x000fd40000410000 */
[----:B------:R-:W0:Y:S08]  /*13900*/  @P0 LDC R15, c[0x0][0x44c] ;  /* 0x00011300ff0f0b82 */ /* 0x000e300000000800 */
[----:B------:R-:W1:Y:S01]  /*13910*/  @P0 LDC R133, c[0x0][0x450] ;  /* 0x00011400ff850b82 */ /* 0x000e620000000800 */
[C---:B--2---:R-:W-:Y:S01]  /*13920*/  FMUL.FTZ R3, R2.reuse, R120 ;  /* 0x0000007802037220 */ /* 0x044fe20000410000 */
        /* <DEDUP_REMOVED lines=8> */
[----:B------:R-:W-:Y:S01]  /*139b0*/  FMUL.FTZ R132, R2, R56 ;  /* 0x0000003802847220 */ /* 0x000fe20000410000 */
[----:B-----5:R-:W-:-:S04]  /*139c0*/  IMAD.IADD R56, R136, 0x1, R148 ;  /* 0x0000000188387824 */ /* 0x020fc800078e0294 */
[----:B0-----:R-:W-:-:S05]  /*139d0*/  @P0 IMAD.HI.U32 R14, R56, R15, RZ ;  /* 0x0000000f380e0227 */ /* 0x001fca00078e00ff */
[----:B-1----:R-:W-:Y:S01]  /*139e0*/  @P0 SHF.R.U32.HI R56, RZ, R133, R14 ;  /* 0x00000085ff380219 */ /* 0x002fe2000001160e */
[----:B------:R-:W-:-:S04]  /*139f0*/  IMAD.MOV.U32 R15, RZ, RZ, -0xe0 ;  /* 0xffffff20ff0f7424 */ /* 0x000fc800078e00ff */
[----:B------:R-:W0:Y:S01]  /*13a00*/  SHFL.IDX PT, R136, R56, RZ, 0x1c1f ;  /* 0x001c1fff38887589 */ /* 0x000e2200000e0000 */
[C---:B------:R-:W-:Y:S02]  /*13a10*/  IMAD R15, R138.reuse, R15, 0xe1 ;  /* 0x000000e18a0f7424 */ /* 0x040fe400078e020f */
[----:B------:R-:W-:Y:S02]  /*13a20*/  IMAD R14, R138, -0xe0, R144 ;  /* 0xffffff208a0e7824 */ /* 0x000fe400078e0290 */
[----:B------:R-:W-:Y:S02]  /*13a30*/  IMAD R15, R137, -0x2, R15 ;  /* 0xfffffffe890f7824 */ /* 0x000fe400078e020f */
[C---:B------:R-:W-:Y:S01]  /*13a40*/  FMUL.FTZ R133, R2.reuse, R64 ;  /* 0x0000004002857220 */ /* 0x040fe20000410000 */
[----:B------:R-:W1:Y:S01]  /*13a50*/  MUFU.TANH R3, R3 ;  /* 0x0000000300037308 */ /* 0x000e620000002400 */
[----:B------:R-:W-:Y:S01]  /*13a60*/  FMUL.FTZ R130, R2, R134 ;  /* 0x0000008602827220 */ /* 0x000fe20000410000 */
[----:B------:R-:W-:-:S02]  /*13a70*/  VIADD R64, R14, 0xe0 ;  /* 0x000000e00e407836 */ /* 0x000fc40000000000 */
[C---:B------:R-:W-:Y:S01]  /*13a80*/  FMUL.FTZ R134, R2.reuse, R65 ;  /* 0x0000004102867220 */ /* 0x040fe20000410000 */
[----:B------:R-:W-:Y:S01]  /*13a90*/  FMUL.FTZ R21, R2, R125 ;  /* 0x0000007d02157220 */ /* 0x000fe20000410000 */
[----:B------:R-:W-:Y:S02]  /*13aa0*/  IADD3 R65, -R146, R15, R144 ;  /* 0x0000000f92417210 */ /* 0x000fe40007ffe190 */
[----:B------:R-:W2:Y:S01]  /*13ab0*/  MUFU.TANH R13, R13 ;  /* 0x0000000d000d7308 */ /* 0x000ea20000002400 */
[----:B------:R-:W-:Y:S02]  /*13ac0*/  IMAD.MOV.U32 R15, RZ, RZ, 0x40000040 ;  /* 0x40000040ff0f7424 */ /* 0x000fe400078e00ff */
[----:B------:R-:W-:Y:S02]  /*13ad0*/  IMAD R64, R137, -0x2, R64 ;  /* 0xfffffffe89407824 */ /* 0x000fe400078e0240 */
[----:B------:R-:W-:-:S03]  /*13ae0*/  VIADD R14, R12, 0x506 ;  /* 0x000005060c0e7836 */ /* 0x000fc60000000000 */
[----:B------:R-:W-:Y:S01]  /*13af0*/  MUFU.TANH R20, R20 ;  /* 0x0000001400147308 */ /* 0x000fe20000002400 */
[----:B------:R-:W-:Y:S01]  /*13b00*/  R2UR UR7, R15 ;  /* 0x000000000f0772ca */ /* 0x000fe200000e0000 */
[----:B------:R-:W-:Y:S01]  /*13b10*/  FMUL.FTZ R125, R2, R129 ;  /* 0x00000081027d7220 */ /* 0x000fe20000410000 */
[----:B0-----:R-:W-:Y:S02]  /*13b20*/  VIADDMNMX R15, R136, R65, R64, PT ;  /* 0x00000041880f7246 */ /* 0x001fe40003800140 */
[----:B------:R-:W-:-:S03]  /*13b30*/  R2UR UR6, R14 ;  /* 0x000000000e0672ca */ /* 0x000fc600000e0000 */
[----:B------:R-:W0:Y:S01]  /*13b40*/  MUFU.TANH R21, R21 ;  /* 0x0000001500157308 */ /* 0x000e220000002400 */
[----:B------:R-:W-:Y:S02]  /*13b50*/  R2UR UR4, R6 ;  /* 0x00000000060472ca */ /* 0x000fe400000e0000 */
[----:B------:R-:W-:Y:S01]  /*13b60*/  R2UR UR5, R7 ;  /* 0x00000000070572ca */ /* 0x000fe200000e0000 */
[C---:B------:R-:W-:Y:S01]  /*13b70*/  FMUL.FTZ R129, R2.reuse, R131 ;  /* 0x0000008302817220 */ /* 0x040fe20000410000 */
[C---:B------:R-:W-:Y:S01]  /*13b80*/  ISETP.GT.AND P3, PT, R15.reuse, RZ, PT ;  /* 0x000000ff0f00720c */ /* 0x040fe20003f64270 */
[C---:B------:R-:W-:Y:S01]  /*13b90*/  FMUL.FTZ R131, R2.reuse, R135 ;  /* 0x0000008702837220 */ /* 0x040fe20000410000 */
[C---:B------:R-:W-:Y:S01]  /*13ba0*/  ISETP.GT.AND P5, PT, R15.reuse, 0x1, PT ;  /* 0x000000010f00780c */ /* 0x040fe20003fa4270 */
[----:B------:R-:W3:Y:S01]  /*13bb0*/  MUFU.TANH R124, R124 ;  /* 0x0000007c007c7308 */ /* 0x000ee20000002400 */
[C---:B------:R-:W-:Y:S01]  /*13bc0*/  FMUL.FTZ R135, R2.reuse, R68 ;  /* 0x0000004402877220 */ /* 0x040fe20000410000 */
[----:B------:R-:W-:Y:S01]  /*13bd0*/  FMUL.FTZ R68, R2, R69 ;  /* 0x0000004502447220 */ /* 0x000fe20000410000 */
[----:B------:R-:W-:Y:S01]  /*13be0*/  ISETP.GT.AND P4, PT, R15, 0x8, PT ;  /* 0x000000080f00780c */ /* 0x000fe20003f84270 */
[----:B------:R-:W-:Y:S01]  /*13bf0*/  WARPGROUP.ARRIVE ;  /* 0x00000000000079c5 */ /* 0x000fe20000000000 */
[----:B-1----:R-:W-:-:S02]  /*13c00*/  FSEL R3, R3, -INF , P3 ;  /* 0xff80000003037808 */ /* 0x002fc40001800000 */
[----:B--2---:R-:W-:Y:S01]  /*13c10*/  FSEL R69, R13, -INF , P5 ;  /* 0xff8000000d457808 */ /* 0x004fe20002800000 */
[----:B------:R-:W1:Y:S01]  /*13c20*/  MUFU.TANH R125, R125 ;  /* 0x0000007d007d7308 */ /* 0x000e620000002400 */
[----:B------:R-:W-:Y:S01]  /*13c30*/  ISETP.GT.AND P3, PT, R15, 0x9, PT ;  /* 0x000000090f00780c */ /* 0x000fe20003f64270 */
[C---:B------:R-:W-:Y:S01]  /*13c40*/  FMUL.FTZ R104, R2.reuse, R104 ;  /* 0x0000006802687220 */ /* 0x040fe20000410000 */
[----:B------:R-:W-:Y:S01]  /*13c50*/  FMNMX.FTZ R140, R3, R69, !PT ;  /* 0x00000045038c7209 */ /* 0x000fe20007810000 */
[----:B------:R-:W-:Y:S04]  /*13c60*/  QGMMA.64x32x32.F32.E4M3.E4M3 R40, gdesc[UR4], R40, gsb0 ;  /* 0x00600000042879f3 */ /* 0x000fe80008000828 */
[----:B------:R-:W2:Y:S01]  /*13c70*/  MUFU.TANH R120, R120 ;  /* 0x0000007800787308 */ /* 0x000ea20000002400 */
[----:B------:R-:W-:Y:S01]  /*13c80*/  FMUL.FTZ R13, R2, R58 ;  /* 0x0000003a020d7220 */ /* 0x000fe20000410000 */
[----:B------:R-:W-:-:S06]  /*13c90*/  ISETP.GT.AND P5, PT, R15, 0x10, PT ;  /* 0x000000100f00780c */ /* 0x000fcc0003fa4270 */
[----:B------:R4:W-:Y:S01]  /*13ca0*/  MUFU.TANH R14, R135 ;  /* 0x00000087000e7308 */ /* 0x0009e20000002400 */
[----:B0-----:R-:W-:Y:S01]  /*13cb0*/  FSEL R21, R21, -INF , P3 ;  /* 0xff80000015157808 */ /* 0x001fe20001800000 */
[C---:B------:R-:W-:Y:S01]  /*13cc0*/  FMUL.FTZ R105, R2.reuse, R105 ;  /* 0x0000006902697220 */ /* 0x040fe20000410000 */
[----:B------:R-:W-:Y:S01]  /*13cd0*/  FMUL.FTZ R58, R2, R59 ;  /* 0x0000003b023a7220 */ /* 0x000fe20000410000 */
[----:B----4-:R-:W-:-:S04]  /*13ce0*/  FSEL R135, R20, -INF , P4 ;  /* 0xff80000014877808 */ /* 0x010fc80002000000 */
[----:B------:R-:W0:Y:S01]  /*13cf0*/  MUFU.TANH R128, R128 ;  /* 0x0000008000807308 */ /* 0x000e220000002400 */
[C---:B------:R-:W-:Y:S01]  /*13d00*/  FMUL.FTZ R59, R2.reuse, R62 ;  /* 0x0000003e023b7220 */ /* 0x040fe20000410000 */
[----:B------:R-:W-:Y:S01]  /*13d10*/  FMNMX.FTZ R142, R135, R140, !PT ;  /* 0x0000008c878e7209 */ /* 0x000fe20007810000 */
[C---:B------:R-:W-:Y:S01]  /*13d20*/  FMUL.FTZ R62, R2.reuse, R63 ;  /* 0x0000003f023e7220 */ /* 0x040fe20000410000 */
[----:B------:R-:W-:Y:S01]  /*13d30*/  ISETP.GT.AND P3, PT, R15, 0x11, PT ;  /* 0x000000110f00780c */ /* 0x000fe20003f64270 */
[----:B------:R-:W-:Y:S01]  /*13d40*/  FMUL.FTZ R108, R2, R108 ;  /* 0x0000006c026c7220 */ /* 0x000fe20000410000 */
[----:B---3--:R-:W-:Y:S02]  /*13d50*/  FSEL R63, R124, -INF , P5 ;  /* 0xff8000007c3f7808 */ /* 0x008fe40002800000 */
[----:B------:R-:W3:Y:S01]  /*13d60*/  MUFU.TANH R104, R104 ;  /* 0x0000006800687308 */ /* 0x000ee20000002400 */
[----:B------:R-:W-:Y:S01]  /*13d70*/  FMNMX.FTZ R142, R21, R142, !PT ;  /* 0x0000008e158e7209 */ /* 0x000fe20007810000 */
[----:B------:R-:W-:Y:S01]  /*13d80*/  FMUL.FTZ R109, R2, R109 ;  /* 0x0000006d026d7220 */ /* 0x000fe20000410000 */
[----:B------:R-:W-:-:S02]  /*13d90*/  ISETP.GT.AND P4, PT, R15, 0x18, PT ;  /* 0x000000180f00780c */ /* 0x000fc40003f84270 */
[----:B-1----:R-:W-:Y:S02]  /*13da0*/  FSEL R125, R125, -INF , P3 ;  /* 0xff8000007d7d7808 */ /* 0x002fe40001800000 */
[----:B------:R-:W-:Y:S01]  /*13db0*/  FMNMX.FTZ R142, R63, R142, !PT ;  /* 0x0000008e3f8e7209 */ /* 0x000fe20007810000 */
[----:B------:R-:W1:Y:S01]  /*13dc0*/  MUFU.TANH R105, R105 ;  /* 0x0000006900697308 */ /* 0x000e620000002400 */
[C---:B------:R-:W-:Y:S01]  /*13dd0*/  FMUL.FTZ R136, R2.reuse, R67 ;  /* 0x0000004302887220 */ /* 0x040fe20000410000 */
[----:B------:R-:W-:Y:S01]  /*13de0*/  ISETP.GT.AND P3, PT, R15, 0x19, PT ;  /* 0x000000190f00780c */ /* 0x000fe20003f64270 */
[----:B------:R-:W-:Y:S01]  /*13df0*/  FMUL.FTZ R112, R2, R112 ;  /* 0x0000007002707220 */ /* 0x000fe20000410000 */
[----:B--2---:R-:W-:Y:S02]  /*13e00*/  FSEL R67, R120, -INF , P4 ;  /* 0xff80000078437808 */ /* 0x004fe40002000000 */
[----:B------:R-:W-:Y:S02]  /*13e10*/  FMNMX.FTZ R142, R125, R142, !PT ;  /* 0x0000008e7d8e7209 */ /* 0x000fe40007810000 */
[----:B------:R-:W2:Y:S01]  /*13e20*/  MUFU.TANH R108, R108 ;  /* 0x0000006c006c7308 */ /* 0x000ea20000002400 */
[C---:B------:R-:W-:Y:S01]  /*13e30*/  FMUL.FTZ R140, R2.reuse, R71 ;  /* 0x00000047028c7220 */ /* 0x040fe20000410000 */
[----:B------:R-:W-:Y:S01]  /*13e40*/  ISETP.GT.AND P4, PT, R15, 0x20, PT ;  /* 0x000000200f00780c */ /* 0x000fe20003f84270 */
[----:B------:R-:W-:Y:S01]  /*13e50*/  FMUL.FTZ R113, R2, R113 ;  /* 0x0000007102717220 */ /* 0x000fe20000410000 */
[----:B0-----:R-:W-:-:S02]  /*13e60*/  FSEL R71, R128, -INF , P3 ;  /* 0xff80000080477808 */ /* 0x001fc40001800000 */
[----:B------:R-:W-:Y:S02]  /*13e70*/  FMNMX.FTZ R142, R67, R142, !PT ;  /* 0x0000008e438e7209 */ /* 0x000fe40007810000 */
[----:B------:R-:W0:Y:S01]  /*13e80*/  MUFU.TANH R109, R109 ;  /* 0x0000006d006d7308 */ /* 0x000e220000002400 */
[----:B------:R-:W-:Y:S01]  /*13e90*/  ISETP.GT.AND P3, PT, R15, 0x21, PT ;  /* 0x000000210f00780c */ /* 0x000fe20003f64270 */
[----:B------:R-:W-:Y:S01]  /*13ea0*/  FMUL.FTZ R116, R2, R116 ;  /* 0x0000007402747220 */ /* 0x000fe20000410000 */
[----:B---3--:R-:W-:Y:S02]  /*13eb0*/  FSEL R137, R104, -INF , P4 ;  /* 0xff80000068897808 */ /* 0x008fe40002000000 */
[----:B------:R-:W-:-:S03]  /*13ec0*/  FMNMX.FTZ R142, R71, R142, !PT ;  /* 0x0000008e478e7209 */ /* 0x000fc60007810000 */
[----:B------:R-:W3:Y:S01]  /*13ed0*/  MUFU.TANH R112, R112 ;  /* 0x0000007000707308 */ /* 0x000ee20000002400 */
[----:B------:R-:W-:Y:S01]  /*13ee0*/  ISETP.GT.AND P4, PT, R15, 0x28, PT ;  /* 0x000000280f00780c */ /* 0x000fe20003f84270 */
[----:B------:R-:W-:Y:S01]  /*13ef0*/  FMUL.FTZ R117, R2, R117 ;  /* 0x0000007502757220 */ /* 0x000fe20000410000 */
[----:B-1----:R-:W-:Y:S02]  /*13f00*/  FSEL R105, R105, -INF , P3 ;  /* 0xff80000069697808 */ /* 0x002fe40001800000 */
[----:B------:R-:W-:-:S03]  /*13f10*/  FMNMX.FTZ R142, R137, R142, !PT ;  /* 0x0000008e898e7209 */ /* 0x000fc60007810000 */
[----:B------:R1:W-:Y:S01]  /*13f20*/  MUFU.TANH R20, R13 ;  /* 0x0000000d00147308 */ /* 0x0003e20000002400 */
[----:B------:R-:W-:Y:S01]  /*13f30*/  ISETP.GT.AND P3, PT, R15, 0x29, PT ;  /* 0x000000290f00780c */ /* 0x000fe20003f64270 */
[----:B------:R-:W-:Y:S01]  /*13f40*/  FMUL.FTZ R88, R2, R88 ;  /* 0x0000005802587220 */ /* 0x000fe20000410000 */
[----:B------:R-:W-:-:S05]  /*13f50*/  FMNMX.FTZ R142, R105, R142, !PT ;  /* 0x0000008e698e7209 */ /* 0x000fca0007810000 */
[----:B------:R-:W4:Y:S01]  /*13f60*/  MUFU.TANH R113, R113 ;  /* 0x0000007100717308 */ /* 0x000f220000002400 */
[----:B-1----:R-:W-:-:S04]  /*13f70*/  MOV R13, 0x40000040 ;  /* 0x40000040000d7802 */ /* 0x002fc80000000f00 */
[----:B------:R-:W-:Y:S02]  /*13f80*/  R2UR UR7, R13 ;  /* 0x000000000d0772ca */ /* 0x000fe400000e0000 */
[----:B--2---:R-:W-:Y:S01]  /*13f90*/  FSEL R13, R108, -INF , P4 ;  /* 0xff8000006c0d7808 */ /* 0x004fe20002000000 */
[----:B------:R-:W1:Y:S01]  /*13fa0*/  MUFU.TANH R116, R116 ;  /* 0x0000007400747308 */ /* 0x000e620000002400 */
        /* <DEDUP_REMOVED lines=27> */
[----:B--2---:R-:W-:Y:S02]  /*14160*/  FSEL R143, R88, -INF , P5 ;  /* 0xff800000588f7808 */ /* 0x004fe40002800000 */
[----:B------:R-:W-:-:S03]  /*14170*/  FMNMX.FTZ R142, R117, R142, !PT ;  /* 0x0000008e758e7209 */ /* 0x000fc60007810000 */
[----:B------:R-:W2:Y:S01]  /*14180*/  MUFU.TANH R96, R96 ;  /* 0x0000006000607308 */ /* 0x000ea20000002400 */
[----:B------:R-:W-:Y:S01]  /*14190*/  ISETP.GT.AND P4, PT, R15, 0x48, PT ;  /* 0x000000480f00780c */ /* 0x000fe20003f84270 */
[----:B------:R-:W-:Y:S01]  /*141a0*/  FMUL.FTZ R101, R2, R101 ;  /* 0x0000006502657220 */ /* 0x000fe20000410000 */
[----:B---3--:R-:W-:Y:S02]  /*141b0*/  FSEL R89, R89, -INF , P3 ;  /* 0xff80000059597808 */ /* 0x008fe40001800000 */
[----:B------:R-:W-:-:S03]  /*141c0*/  FMNMX.FTZ R142, R143, R142, !PT ;  /* 0x0000008e8f8e7209 */ /* 0x000fc60007810000 */
[----:B------:R-:W3:Y:S01]  /*141d0*/  MUFU.TANH R97, R97 ;  /* 0x0000006100617308 */ /* 0x000ee20000002400 */
[----:B------:R-:W-:Y:S02]  /*141e0*/  WARPGROUP.DEPBAR.LE gsb0, 0x0 ;  /* 0x00008000000079c5 */ /* 0x000fe40000010000 */
[C---:B------:R-:W-:Y:S01]  /*141f0*/  FMUL.FTZ R157, R2.reuse, R41 ;  /* 0x00000029029d7220 */ /* 0x040fe20000410000 */
[----:B------:R-:W-:Y:S01]  /*14200*/  ISETP.GT.AND P5, PT, R15, 0x49, PT ;  /* 0x000000490f00780c */ /* 0x000fe20003fa4270 */
[----:B------:R-:W-:Y:S01]  /*14210*/  FMUL.FTZ R72, R2, R72 ;  /* 0x0000004802487220 */ /* 0x000fe20000410000 */
[----:B-1----:R-:W-:Y:S02]  /*14220*/  FSEL R41, R92, -INF , P4 ;  /* 0xff8000005c297808 */ /* 0x002fe40002000000 */
[----:B------:R-:W1:Y:S01]  /*14230*/  MUFU.TANH R100, R100 ;  /* 0x0000006400647308 */ /* 0x000e620000002400 */
[----:B------:R-:W-:Y:S01]  /*14240*/  FMNMX.FTZ R142, R89, R142, !PT ;  /* 0x0000008e598e7209 */ /* 0x000fe20007810000 */
[----:B------:R-:W-:Y:S01]  /*14250*/  VIADD R12, R12, 0x606 ;  /* 0x000006060c0c7836 */ /* 0x000fe20000000000 */
[----:B------:R-:W-:Y:S01]  /*14260*/  ISETP.GT.AND P3, PT, R15, 0x50, PT ;  /* 0x000000500f00780c */ /* 0x000fe20003f64270 */
[----:B------:R-:W-:Y:S01]  /*14270*/  FMUL.FTZ R73, R2, R73 ;  /* 0x0000004902497220 */ /* 0x000fe20000410000 */
[----:B0-----:R-:W-:-:S02]  /*14280*/  FSEL R93, R93, -INF , P5 ;  /* 0xff8000005d5d7808 */ /* 0x001fc40002800000 */
[----:B------:R-:W-:Y:S01]  /*14290*/  FMNMX.FTZ R142, R41, R142, !PT ;  /* 0x0000008e298e7209 */ /* 0x000fe20007810000 */
[----:B------:R-:W0:Y:S01]  /*142a0*/  MUFU.TANH R101, R101 ;  /* 0x0000006500657308 */ /* 0x000e220000002400 */
[----:B------:R-:W-:Y:S02]  /*142b0*/  R2UR UR6, R12 ;  /* 0x000000000c0672ca */ /* 0x000fe400000e0000 */
[----:B------:R-:W-:Y:S02]  /*142c0*/  R2UR UR4, R6 ;  /* 0x00000000060472ca */ /* 0x000fe400000e0000 */
[----:B------:R-:W-:Y:S01]  /*142d0*/  R2UR UR5, R7 ;  /* 0x00000000070572ca */ /* 0x000fe200000e0000 */
[----:B------:R-:W-:Y:S01]  /*142e0*/  FMUL.FTZ R76, R2, R76 ;  /* 0x0000004c024c7220 */ /* 0x000fe20000410000 */
[----:B------:R-:W-:Y:S01]  /*142f0*/  ISETP.GT.AND P4, PT, R15, 0x51, PT ;  /* 0x000000510f00780c */ /* 0x000fe20003f84270 */
[----:B------:R-:W4:Y:S01]  /*14300*/  MUFU.TANH R72, R72 ;  /* 0x0000004800487308 */ /* 0x000f220000002400 */
[----:B--2---:R-:W-:-:S02]  /*14310*/  FSEL R145, R96, -INF , P3 ;  /* 0xff80000060917808 */ /* 0x004fc40001800000 */
[----:B------:R-:W-:Y:S01]  /*14320*/  FMNMX.FTZ R142, R93, R142, !PT ;  /* 0x0000008e5d8e7209 */ /* 0x000fe20007810000 */
[C---:B------:R-:W-:Y:S01]  /*14330*/  FMUL.FTZ R77, R2.reuse, R77 ;  /* 0x0000004d024d7220 */ /* 0x040fe20000410000 */
[----:B------:R-:W-:Y:S01]  /*14340*/  ISETP.GT.AND P5, PT, R15, 0x58, PT ;  /* 0x000000580f00780c */ /* 0x000fe20003fa4270 */
[----:B------:R-:W-:Y:S01]  /*14350*/  WARPGROUP.ARRIVE ;  /* 0x00000000000079c5 */ /* 0x000fe20000000000 */
[----:B---3--:R-:W-:Y:S01]  /*14360*/  FSEL R97, R97, -INF , P4 ;  /* 0xff80000061617808 */ /* 0x008fe20002000000 */
[----:B------:R-:W2:Y:S01]  /*14370*/  MUFU.TANH R73, R73 ;  /* 0x0000004900497308 */ /* 0x000ea20000002400 */
[----:B------:R-:W-:Y:S01]  /*14380*/  FMNMX.FTZ R142, R145, R142, !PT ;  /* 0x0000008e918e7209 */ /* 0x000fe20007810000 */
[C---:B------:R-:W-:Y:S01]  /*14390*/  FMUL.FTZ R161, R2.reuse, R44 ;  /* 0x0000002c02a17220 */ /* 0x040fe20000410000 */
[C---:B------:R-:W-:Y:S01]  /*143a0*/  FMUL.FTZ R44, R2.reuse, R45 ;  /* 0x0000002d022c7220 */ /* 0x040fe20000410000 */
[----:B------:R-:W-:Y:S01]  /*143b0*/  ISETP.GT.AND P3, PT, R15, 0x59, PT ;  /* 0x000000590f00780c */ /* 0x000fe20003f64270 */
[----:B------:R-:W-:Y:S01]  /*143c0*/  FMUL.FTZ R80, R2, R80 ;  /* 0x0000005002507220 */ /* 0x000fe20000410000 */
[----:B-1----:R-:W-:Y:S01]  /*143d0*/  FSEL R45, R100, -INF , P5 ;  /* 0xff800000642d7808 */ /* 0x002fe20002800000 */
[----:B------:R-:W-:Y:S01]  /*143e0*/  QGMMA.64x32x32.F32.E4M3.E4M3 R24, gdesc[UR4], R24, gsb0 ;  /* 0x00600000041879f3 */ /* 0x000fe20008000818 */
[----:B------:R-:W1:Y:S01]  /*143f0*/  MUFU.TANH R76, R76 ;  /* 0x0000004c004c7308 */ /* 0x000e620000002400 */
[----:B------:R-:W-:Y:S01]  /*14400*/  FMNMX.FTZ R142, R97, R142, !PT ;  /* 0x0000008e618e7209 */ /* 0x000fe20007810000 */
[C---:B------:R-:W-:Y:S01]  /*14410*/  FMUL.FTZ R81, R2.reuse, R81 ;  /* 0x0000005102517220 */ /* 0x040fe20000410000 */
[----:B------:R-:W-:Y:S01]  /*14420*/  ISETP.GT.AND P4, PT, R15, 0x60, PT ;  /* 0x000000600f00780c */ /* 0x000fe20003f84270 */
[C---:B------:R-:W-:Y:S01]  /*14430*/  FMUL.FTZ R84, R2.reuse, R84 ;  /* 0x0000005402547220 */ /* 0x040fe20000410000 */
[----:B0-----:R-:W-:Y:S01]  /*14440*/  FSEL R101, R101, -INF , P3 ;  /* 0xff80000065657808 */ /* 0x001fe20001800000 */
[C---:B------:R-:W-:Y:S01]  /*14450*/  FMUL.FTZ R85, R2.reuse, R85 ;  /* 0x0000005502557220 */ /* 0x040fe20000410000 */
[----:B------:R-:W-:Y:S01]  /*14460*/  FMNMX.FTZ R142, R45, R142, !PT ;  /* 0x0000008e2d8e7209 */ /* 0x000fe20007810000 */
[----:B------:R-:W0:Y:S01]  /*14470*/  MUFU.TANH R77, R77 ;  /* 0x0000004d004d7308 */ /* 0x000e220000002400 */
[----:B------:R-:W-:Y:S01]  /*14480*/  ISETP.GT.AND P3, PT, R15, 0x61, PT ;  /* 0x000000610f00780c */ /* 0x000fe20003f64270 */
[----:B------:R-:W-:Y:S01]  /*14490*/  FMUL.FTZ R165, R2, R49 ;  /* 0x0000003102a57220 */ /* 0x000fe20000410000 */
[----:B----4-:R-:W-:Y:S01]  /*144a0*/  FSEL R147, R72, -INF , P4 ;  /* 0xff80000048937808 */ /* 0x010fe20002000000 */
[C---:B------:R-:W-:Y:S01]  /*144b0*/  FMUL.FTZ R57, R2.reuse, R57 ;  /* 0x0000003902397220 */ /* 0x040fe20000410000 */
[----:B------:R-:W-:Y:S01]  /*144c0*/  FMNMX.FTZ R142, R101, R142, !PT ;  /* 0x0000008e658e7209 */ /* 0x000fe20007810000 */
[----:B------:R-:W-:-:S02]  /*144d0*/  FMUL.FTZ R60, R2, R60 ;  /* 0x0000003c023c7220 */ /* 0x000fc40000410000 */
[----:B------:R-:W3:Y:S01]  /*144e0*/  MUFU.TANH R80, R80 ;  /* 0x0000005000507308 */ /* 0x000ee20000002400 */
[----:B------:R-:W-:Y:S01]  /*144f0*/  ISETP.GT.AND P4, PT, R15, 0x68, PT ;  /* 0x000000680f00780c */ /* 0x000fe20003f84270 */
[----:B------:R-:W-:Y:S01]  /*14500*/  FMUL.FTZ R61, R2, R61 ;  /* 0x0000003d023d7220 */ /* 0x000fe20000410000 */
[----:B--2---:R-:W-:-:S05]  /*14510*/  FSEL R73, R73, -INF , P3 ;  /* 0xff80000049497808 */ /* 0x004fca0001800000 */
[----:B------:R-:W-:Y:S01]  /*14520*/  MUFU.TANH R132, R132 ;  /* 0x0000008400847308 */ /* 0x000fe20000002400 */
[----:B------:R-:W-:Y:S01]  /*14530*/  FMNMX.FTZ R142, R147, R142, !PT ;  /* 0x0000008e938e7209 */ /* 0x000fe20007810000 */
[----:B------:R-:W-:Y:S01]  /*14540*/  FMUL.FTZ R163, R2, R48 ;  /* 0x0000003002a37220 */ /* 0x000fe20000410000 */
[----:B------:R-:W-:-:S05]  /*14550*/  ISETP.GT.AND P3, PT, R15, 0x69, PT ;  /* 0x000000690f00780c */ /* 0x000fca0003f64270 */
[----:B------:R-:W-:Y:S01]  /*14560*/  MUFU.TANH R133, R133 ;  /* 0x0000008500857308 */ /* 0x000fe20000002400 */
[----:B-1----:R-:W-:Y:S01]  /*14570*/  FSEL R49, R76, -INF , P4 ;  /* 0xff8000004c317808 */ /* 0x002fe20002000000 */
[----:B------:R-:W-:Y:S01]  /*14580*/  FMUL.FTZ R159, R2, R40 ;  /* 0x00000028029f7220 */ /* 0x000fe20000410000 */
[----:B------:R-:W-:-:S05]  /*14590*/  FMNMX.FTZ R142, R73, R142, !PT ;  /* 0x0000008e498e7209 */ /* 0x000fca0007810000 */
[----:B------:R-:W-:Y:S08]  /*145a0*/  MUFU.TANH R134, R134 ;  /* 0x0000008600867308 */ /* 0x000ff00000002400 */
[----:B------:R-:W-:Y:S01]  /*145b0*/  MUFU.TANH R68, R68 ;  /* 0x0000004400447308 */ /* 0x000fe20000002400 */
[----:B------:R-:W-:Y:S01]  /*145c0*/  FMUL.FTZ R167, R2, R52 ;  /* 0x0000003402a77220 */ /* 0x000fe20000410000 */
[----:B------:R-:W-:Y:S01]  /*145d0*/  SHFL.IDX PT, R56, R56, 0x1, 0x1c1f ;  /* 0x003c1f0038387f89 */ /* 0x000fe200000e0000 */
[----:B------:R-:W-:-:S05]  /*145e0*/  ULDC UR4, c[0x0][0x988] ;  /* 0x0002620000047ab9 */ /* 0x000fca0000000800 */
[----:B------:R-:W1:Y:S01]  /*145f0*/  MUFU.TANH R81, R81 ;  /* 0x0000005100517308 */ /* 0x000e620000002400 */
[----:B------:R-:W-:Y:S02]  /*14600*/  ISETP.GT.AND P4, PT, R15, 0x70, PT ;  /* 0x000000700f00780c */ /* 0x000fe40003f84270 */
[----:B0-----:R-:W-:-:S05]  /*14610*/  FSEL R77, R77, -INF , P3 ;  /* 0xff8000004d4d7808 */ /* 0x001fca0001800000 */
[----:B------:R-:W0:Y:S01]  /*14620*/  MUFU.TANH R84, R84 ;  /* 0x0000005400547308 */ /* 0x000e220000002400 */
[----:B------:R-:W-:Y:S02]  /*14630*/  FMNMX.FTZ R142, R49, R142, !PT ;  /* 0x0000008e318e7209 */ /* 0x000fe40007810000 */
[----:B------:R-:W-:-:S05]  /*14640*/  ISETP.GT.AND P3, PT, R15, 0x71, PT ;  /* 0x000000710f00780c */ /* 0x000fca0003f64270 */
[----:B------:R-:W2:Y:S01]  /*14650*/  MUFU.TANH R85, R85 ;  /* 0x0000005500557308 */ /* 0x000ea20000002400 */
[----:B---3--:R-:W-:Y:S02]  /*14660*/  FSEL R149, R80, -INF , P4 ;  /* 0xff80000050957808 */ /* 0x008fe40002000000 */
[----:B------:R-:W-:Y:S02]  /*14670*/  FMNMX.FTZ R142, R77, R142, !PT ;  /* 0x0000008e4d8e7209 */ /* 0x000fe40007810000 */
[----:B------:R-:W-:Y:S02]  /*14680*/  ISETP.GT.AND P4, PT, R15, 0x78, PT ;  /* 0x000000780f00780c */ /* 0x000fe40003f84270 */
[----:B-1----:R-:W-:Y:S01]  /*14690*/  FSEL R81, R81, -INF , P3 ;  /* 0xff80000051517808 */ /* 0x002fe20001800000 */
[----:B------:R-:W1:Y:S01]  /*146a0*/  MUFU.TANH R57, R57 ;  /* 0x0000003900397308 */ /* 0x000e620000002400 */
[----:B------:R-:W-:Y:S01]  /*146b0*/  FMNMX.FTZ R142, R149, R142, !PT ;  /* 0x0000008e958e7209 */ /* 0x000fe20007810000 */
[----:B------:R-:W-:Y:S01]  /*146c0*/  FMUL.FTZ R48, R2, R53 ;  /* 0x0000003502307220 */ /* 0x000fe20000410000 */
[----:B------:R-:W-:-:S02]  /*146d0*/  ISETP.GT.AND P3, PT, R15, 0x79, PT ;  /* 0x000000790f00780c */ /* 0x000fc40003f64270 */
[----:B0-----:R-:W-:Y:S02]  /*146e0*/  FSEL R53, R84, -INF , P4 ;  /* 0xff80000054357808 */ /* 0x001fe40002000000 */
[----:B------:R-:W-:Y:S01]  /*146f0*/  FMNMX.FTZ R142, R81, R142, !PT ;  /* 0x0000008e518e7209 */ /* 0x000fe20007810000 */
[----:B------:R-:W0:Y:S01]  /*14700*/  MUFU.TANH R60, R60 ;  /* 0x0000003c003c7308 */ /* 0x000e220000002400 */
[----:B------:R-:W-:Y:S02]  /*14710*/  ISETP.GT.AND P4, PT, R15, 0x80, PT ;  /* 0x000000800f00780c */ /* 0x000fe40003f84270 */
[----:B--2---:R-:W-:Y:S02]  /*14720*/  FSEL R85, R85, -INF , P3 ;  /* 0xff80000055557808 */ /* 0x004fe40001800000 */
[----:B------:R-:W-:-:S03]  /*14730*/  FMNMX.FTZ R142, R53, R142, !PT ;  /* 0x0000008e358e7209 */ /* 0x000fc60007810000 */
[----:B------:R-:W2:Y:S01]  /*14740*/  MUFU.TANH R61, R61 ;  /* 0x0000003d003d7308 */ /* 0x000ea20000002400 */
[----:B------:R-:W-:Y:S02]  /*14750*/  ISETP.GT.AND P3, PT, R15, 0x81, PT ;  /* 0x000000810f00780c */ /* 0x000fe40003f64270 */
[----:B------:R-:W-:Y:S02]  /*14760*/  FSEL R151, R132, -INF , P4 ;  /* 0xff80000084977808 */ /* 0x000fe40002000000 */
[----:B------:R-:W-:Y:S02]  /*14770*/  FMNMX.FTZ R142, R85, R142, !PT ;  /* 0x0000008e558e7209 */ /* 0x000fe40007810000 */
[----:B------:R-:W-:Y:S02]  /*14780*/  ISETP.GT.AND P4, PT, R15, 0x88, PT ;  /* 0x000000880f00780c */ /* 0x000fe40003f84270 */
[----:B-1----:R-:W-:Y:S02]  /*14790*/  FSEL R57, R57, -INF , P3 ;  /* 0xff80000039397808 */ /* 0x002fe40001800000 */
[----:B------:R-:W-:Y:S01]  /*147a0*/  FMNMX.FTZ R142, R151, R142, !PT ;  /* 0x0000008e978e7209 */ /* 0x000fe20007810000 */
[C---:B------:R-:W-:Y:S01]  /*147b0*/  FMUL.FTZ R40, R2.reuse, R42 ;  /* 0x0000002a02287220 */ /* 0x040fe20000410000 */
[----:B------:R-:W-:Y:S01]  /*147c0*/  FMUL.FTZ R42, R2, R43 ;  /* 0x0000002b022a7220 */ /* 0x000fe20000410000 */
[----:B------:R-:W-:-:S02]  /*147d0*/  ISETP.GT.AND P3, PT, R15, 0x89, PT ;  /* 0x000000890f00780c */ /* 0x000fc40003f64270 */
[----:B0-----:R-:W-:Y:S02]  /*147e0*/  FSEL R43, R60, -INF , P4 ;  /* 0xff8000003c2b7808 */ /* 0x001fe40002000000 */
[----:B------:R-:W-:Y:S02]  /*147f0*/  FMNMX.FTZ R142, R57, R142, !PT ;  /* 0x0000008e398e7209 */ /* 0x000fe40007810000 */
[----:B------:R-:W-:Y:S02]  /*14800*/  ISETP.GT.AND P4, PT, R15, 0x90, PT ;  /* 0x000000900f00780c */ /* 0x000fe40003f84270 */
[----:B--2---:R-:W-:Y:S02]  /*14810*/  FSEL R61, R61, -INF , P3 ;  /* 0xff8000003d3d7808 */ /* 0x004fe40001800000 */
[----:B------:R-:W-:Y:S01]  /*14820*/  FMNMX.FTZ R142, R43, R142, !PT ;  /* 0x0000008e2b8e7209 */ /* 0x000fe20007810000 */
[----:B------:R-:W0:Y:S01]  /*14830*/  MUFU.TANH R159, R159 ;  /* 0x0000009f009f7308 */ /* 0x000e220000002400 */
[----:B------:R-:W-:-:S02]  /*14840*/  ISETP.GT.AND P3, PT, R15, 0x91, PT ;  /* 0x000000910f00780c */ /* 0x000fc40003f64270 */
[----:B------:R-:W-:Y:S02]  /*14850*/  FSEL R133, R133, -INF , P4 ;  /* 0xff80000085857808 */ /* 0x000fe40002000000 */
[----:B------:R-:W-:Y:S02]  /*14860*/  FMNMX.FTZ R142, R61, R142, !PT ;  /* 0x0000008e3d8e7209 */ /* 0x000fe40007810000 */
[----:B------:R-:W-:Y:S01]  /*14870*/  ISETP.GT.AND P4, PT, R15, 0x98, PT ;  /* 0x000000980f00780c */ /* 0x000fe20003f84270 */
[----:B------:R-:W1:Y:S01]  /*14880*/  MUFU.TANH R157, R157 ;  /* 0x0000009d009d7308 */ /* 0x000e620000002400 */
[----:B------:R-:W-:Y:S02]  /*14890*/  FSEL R153, R134, -INF , P3 ;  /* 0xff80000086997808 */ /* 0x000fe40001800000 */
[----:B------:R-:W-:Y:S01]  /*148a0*/  FMNMX.FTZ R142, R133, R142, !PT ;  /* 0x0000008e858e7209 */ /* 0x000fe20007810000 */
[----:B------:R-:W-:Y:S02]  /*148b0*/  WARPGROUP.DEPBAR.LE gsb0, 0x0 ;  /* 0x00008000000079c5 */ /* 0x000fe40000010000 */
[----:B------:R-:W-:-:S02]  /*148c0*/  ISETP.GT.AND P3, PT, R15, 0x99, PT ;  /* 0x000000990f00780c */ /* 0x000fc40003f64270 */
[----:B------:R2:W-:Y:S01]  /*148d0*/  MUFU.TANH R52, R48 ;  /* 0x0000003000347308 */ /* 0x0005e20000002400 */
[----:B------:R-:W-:Y:S02]  /*148e0*/  FMNMX.FTZ R142, R153, R142, !PT ;  /* 0x0000008e998e7209 */ /* 0x000fe40007810000 */
[----:B------:R-:W-:-:S05]  /*148f0*/  FSEL R155, R68, -INF , P3 ;  /* 0xff800000449b7808 */ /* 0x000fca0001800000 */
[----:B------:R-:W3:Y:S01]  /*14900*/  MUFU.TANH R161, R161 ;  /* 0x000000a100a17308 */ /* 0x000ee20000002400 */
[----:B--2---:R-:W-:Y:S01]  /*14910*/  FMUL.FTZ R48, R2, R25 ;  /* 0x0000001902307220 */ /* 0x004fe20000410000 */
[----:B------:R-:W-:Y:S02]  /*14920*/  FSEL R25, R14, -INF , P4 ;  /* 0xff8000000e197808 */ /* 0x000fe40002000000 */
[----:B------:R-:W-:Y:S02]  /*14930*/  ISETP.GT.AND P4, PT, R15, 0xa0, PT ;  /* 0x000000a00f00780c */ /* 0x000fe40003f84270 */
[----:B------:R-:W-:Y:S02]  /*14940*/  FMNMX.FTZ R142, R25, R142, !PT ;  /* 0x0000008e198e7209 */ /* 0x000fe40007810000 */
[----:B------:R-:W2:Y:S01]  /*14950*/  MUFU.TANH R44, R44 ;  /* 0x0000002c002c7308 */ /* 0x000ea20000002400 */
[----:B------:R-:W-:Y:S02]  /*14960*/  ISETP.GT.AND P3, PT, R15, 0xa1, PT ;  /* 0x000000a10f00780c */ /* 0x000fe40003f64270 */
[----:B0-----:R-:W-:-:S02]  /*14970*/  FSEL R159, R159, -INF , P4 ;  /* 0xff8000009f9f7808 */ /* 0x001fc40002000000 */
[----:B------:R-:W-:-:S03]  /*14980*/  FMNMX.FTZ R142, R155, R142, !PT ;  /* 0x0000008e9b8e7209 */ /* 0x000fc60007810000 */
[----:B------:R-:W0:Y:S01]  /*14990*/  MUFU.TANH R163, R163 ;  /* 0x000000a300a37308 */ /* 0x000e220000002400 */
[----:B------:R-:W-:Y:S02]  /*149a0*/  ISETP.GT.AND P4, PT, R15, 0xa8, PT ;  /* 0x000000a80f00780c */ /* 0x000fe40003f84270 */
[----:B-1----:R-:W-:Y:S02]  /*149b0*/  FSEL R157, R157, -INF , P3 ;  /* 0xff8000009d9d7808 */ /* 0x002fe40001800000 */
[----:B------:R-:W-:-:S03]  /*149c0*/  FMNMX.FTZ R142, R159, R142, !PT ;  /* 0x0000008e9f8e7209 */ /* 0x000fc60007810000 */
[----:B------:R-:W1:Y:S01]  /*149d0*/  MUFU.TANH R165, R165 ;  /* 0x000000a500a57308 */ /* 0x000e620000002400 */
[----:B------:R-:W-:Y:S01]  /*149e0*/  ISETP.GT.AND P3, PT, R15, 0xa9, PT ;  /* 0x000000a90f00780c */ /* 0x000fe20003f64270 */
[----:B------:R-:W-:Y:S01]  /*149f0*/  FMUL.FTZ R24, R2, R24 ;  /* 0x0000001802187220 */ /* 0x000fe20000410000 */
[----:B---3--:R-:W-:Y:S02]  /*14a00*/  FSEL R161, R161, -INF , P4 ;  /* 0xff800000a1a17808 */ /* 0x008fe40002000000 */
[----:B------:R-:W-:-:S03]  /*14a10*/  FMNMX.FTZ R142, R157, R142, !PT ;  /* 0x0000008e9d8e7209 */ /* 0x000fc60007810000 */
[----:B------:R-:W3:Y:S01]  /*14a20*/  MUFU.TANH R167, R167 ;  /* 0x000000a700a77308 */ /* 0x000ee20000002400 */
[----:B------:R-:W-:Y:S01]  /*14a30*/  FMUL.FTZ R14, R2, R29 ;  /* 0x0000001d020e7220 */ /* 0x000fe20000410000 */
[----:B------:R-:W-:Y:S02]  /*14a40*/  ISETP.GT.AND P4, PT, R15, 0xb0, PT ;  /* 0x000000b00f00780c */ /* 0x000fe40003f84270 */
[----:B--2---:R-:W-:Y:S02]  /*14a50*/  FSEL R29, R44, -INF , P3 ;  /* 0xff8000002c1d7808 */ /* 0x004fe40001800000 */
[----:B------:R-:W-:Y:S02]  /*14a60*/  FMNMX.FTZ R142, R161, R142, !PT ;  /* 0x0000008ea18e7209 */ /* 0x000fe40007810000 */
[----:B------:R-:W2:Y:S01]  /*14a70*/  MUFU.TANH R24, R24 ;  /* 0x0000001800187308 */ /* 0x000ea20000002400 */
[----:B------:R-:W-:Y:S01]  /*14a80*/  ISETP.GT.AND P3, PT, R15, 0xb1, PT ;  /* 0x000000b10f00780c */ /* 0x000fe20003f64270 */
[----:B------:R-:W-:Y:S01]  /*14a90*/  FMUL.FTZ R28, R2, R28 ;  /* 0x0000001c021c7220 */ /* 0x000fe20000410000 */
[----:B0-----:R-:W-:-:S02]  /*14aa0*/  FSEL R163, R163, -INF , P4 ;  /* 0xff800000a3a37808 */ /* 0x001fc40002000000 */
[----:B------:R-:W-:Y:S02]  /*14ab0*/  FMNMX.FTZ R142, R29, R142, !PT ;  /* 0x0000008e1d8e7209 */ /* 0x000fe40007810000 */
[----:B------:R-:W-:Y:S01]  /*14ac0*/  ISETP.GT.AND P4, PT, R15, 0xb8, PT ;  /* 0x000000b80f00780c */ /* 0x000fe20003f84270 */
[----:B------:R-:W0:Y:S01]  /*14ad0*/  MUFU.TANH R48, R48 ;  /* 0x0000003000307308 */ /* 0x000e220000002400 */
[----:B-1----:R-:W-:Y:S02]  /*14ae0*/  FSEL R165, R165, -INF , P3 ;  /* 0xff800000a5a57808 */ /* 0x002fe40001800000 */
[----:B------:R-:W-:Y:S01]  /*14af0*/  FMNMX.FTZ R142, R163, R142, !PT ;  /* 0x0000008ea38e7209 */ /* 0x000fe20007810000 */
[----:B------:R-:W-:Y:S01]  /*14b00*/  FMUL.FTZ R32, R2, R32 ;  /* 0x0000002002207220 */ /* 0x000fe20000410000 */
[----:B------:R-:W-:Y:S02]  /*14b10*/  ISETP.GT.AND P3, PT, R15, 0xb9, PT ;  /* 0x000000b90f00780c */ /* 0x000fe40003f64270 */
[----:B---3--:R-:W-:Y:S01]  /*14b20*/  FSEL R167, R167, -INF , P4 ;  /* 0xff800000a7a77808 */ /* 0x008fe20002000000 */
[----:B------:R-:W1:Y:S01]  /*14b30*/  MUFU.TANH R28, R28 ;  /* 0x0000001c001c7308 */ /* 0x000e620000002400 */
[----:B------:R-:W-:-:S02]  /*14b40*/  FMNMX.FTZ R142, R165, R142, !PT ;  /* 0x0000008ea58e7209 */ /* 0x000fc40007810000 */
[----:B------:R-:W-:Y:S02]  /*14b50*/  ISETP.GT.AND P4, PT, R15, 0xc0, PT ;  /* 0x000000c00f00780c */ /* 0x000fe40003f84270 */
[----:B------:R-:W-:-:S03]  /*14b60*/  FMNMX.FTZ R142, R167, R142, !PT ;  /* 0x0000008ea78e7209 */ /* 0x000fc60007810000 */
[----:B------:R3:W4:Y:S01]  /*14b70*/  MUFU.TANH R60, R14 ;  /* 0x0000000e003c7308 */ /* 0x0007220000002400 */
[----:B--2---:R-:W-:Y:S01]  /*14b80*/  FSEL R171, R24, -INF , P4 ;  /* 0xff80000018ab7808 */ /* 0x004fe20002000000 */
[C---:B------:R-:W-:Y:S01]  /*14b90*/  FMUL.FTZ R36, R2.reuse, R36 ;  /* 0x0000002402247220 */ /* 0x040fe20000410000 */
[----:B---3--:R-:W-:Y:S01]  /*14ba0*/  FMUL.FTZ R14, R2, R33 ;  /* 0x00000021020e7220 */ /* 0x008fe20000410000 */
[----:B------:R-:W-:-:S04]  /*14bb0*/  FSEL R33, R52, -INF , P3 ;  /* 0xff80000034217808 */ /* 0x000fc80001800000 */
[----:B------:R-:W2:Y:S01]  /*14bc0*/  MUFU.TANH R32, R32 ;  /* 0x0000002000207308 */ /* 0x000ea20000002400 */
[----:B------:R-:W-:Y:S02]  /*14bd0*/  ISETP.GT.AND P3, PT, R15, 0xc1, PT ;  /* 0x000000c10f00780c */ /* 0x000fe40003f64270 */
[----:B------:R-:W-:Y:S02]  /*14be0*/  FMNMX.FTZ R142, R33, R142, !PT ;  /* 0x0000008e218e7209 */ /* 0x000fe40007810000 */
[----:B------:R-:W-:Y:S02]  /*14bf0*/  ISETP.GT.AND P4, PT, R15, 0xc8, PT ;  /* 0x000000c80f00780c */ /* 0x000fe40003f84270 */
[----:B0-----:R-:W-:Y:S01]  /*14c00*/  FSEL R169, R48, -INF , P3 ;  /* 0xff80000030a97808 */ /* 0x001fe20001800000 */
[----:B------:R0:W3:Y:S01]  /*14c10*/  MUFU.TANH R175, R14 ;  /* 0x0000000e00af7308 */ /* 0x0000e20000002400 */
[----:B------:R-:W-:Y:S02]  /*14c20*/  FMNMX.FTZ R142, R171, R142, !PT ;  /* 0x0000008eab8e7209 */ /* 0x000fe40007810000 */
[----:B------:R-:W-:-:S02]  /*14c30*/  ISETP.GT.AND P3, PT, R15, 0xc9, PT ;  /* 0x000000c90f00780c */ /* 0x000fc40003f64270 */
[----:B-1----:R-:W-:Y:S01]  /*14c40*/  FSEL R173, R28, -INF , P4 ;  /* 0xff8000001cad7808 */ /* 0x002fe20002000000 */
[----:B0-----:R-:W-:Y:S02]  /*14c50*/  FMUL.FTZ R14, R2, R37 ;  /* 0x00000025020e7220 */ /* 0x001fe40000410000 */
[----:B------:R-:W0:Y:S01]  /*14c60*/  MUFU.TANH R36, R36 ;  /* 0x0000002400247308 */ /* 0x000e220000002400 */
[----:B------:R-:W-:Y:S02]  /*14c70*/  FMNMX.FTZ R142, R169, R142, !PT ;  /* 0x0000008ea98e7209 */ /* 0x000fe40007810000 */
[----:B------:R-:W-:Y:S02]  /*14c80*/  ISETP.GT.AND P4, PT, R15, 0xd0, PT ;  /* 0x000000d00f00780c */ /* 0x000fe40003f84270 */
[----:B----4-:R-:W-:Y:S02]  /*14c90*/  FSEL R37, R60, -INF , P3 ;  /* 0xff8000003c257808 */ /* 0x010fe40001800000 */
[----:B------:R-:W-:Y:S01]  /*14ca0*/  FMNMX.FTZ R142, R173, R142, !PT ;  /* 0x0000008ead8e7209 */ /* 0x000fe20007810000 */
[----:B------:R-:W1:Y:S01]  /*14cb0*/  MUFU.TANH R14, R14 ;  /* 0x0000000e000e7308 */ /* 0x000e620000002400 */
[----:B------:R-:W-:-:S02]  /*14cc0*/  ISETP.GT.AND P3, PT, R15, 0xd1, PT ;  /* 0x000000d10f00780c */ /* 0x000fc40003f64270 */
[----:B--2---:R-:W-:Y:S02]  /*14cd0*/  FSEL R177, R32, -INF , P4 ;  /* 0xff80000020b17808 */ /* 0x004fe40002000000 */
[----:B------:R-:W-:Y:S02]  /*14ce0*/  FMNMX.FTZ R142, R37, R142, !PT ;  /* 0x0000008e258e7209 */ /* 0x000fe40007810000 */
[----:B------:R-:W-:Y:S02]  /*14cf0*/  ISETP.GT.AND P4, PT, R15, 0xd8, PT ;  /* 0x000000d80f00780c */ /* 0x000fe40003f84270 */
[----:B---3--:R-:W-:Y:S02]  /*14d00*/  FSEL R175, R175, -INF , P3 ;  /* 0xff800000afaf7808 */ /* 0x008fe40001800000 */
[----:B------:R-:W-:Y:S01]  /*14d10*/  FMNMX.FTZ R142, R177, R142, !PT ;  /* 0x0000008eb18e7209 */ /* 0x000fe20007810000 */
[----:B------:R-:W-:Y:S01]  /*14d20*/  FMUL.FTZ R28, R2, R47 ;  /* 0x0000002f021c7220 */ /* 0x000fe20000410000 */
[----:B------:R-:W-:-:S02]  /*14d30*/  ISETP.GT.AND P3, PT, R15, 0xd9, PT ;  /* 0x000000d90f00780c */ /* 0x000fc40003f64270 */
[----:B0-----:R-:W-:Y:S02]  /*14d40*/  FSEL R47, R36, -INF , P4 ;  /* 0xff800000242f7808 */ /* 0x001fe40002000000 */
[----:B------:R-:W-:Y:S02]  /*14d50*/  FMNMX.FTZ R142, R175, R142, !PT ;  /* 0x0000008eaf8e7209 */ /* 0x000fe40007810000 */
[----:B-1----:R-:W-:Y:S02]  /*14d60*/  FSEL R15, R14, -INF , P3 ;  /* 0xff8000000e0f7808 */ /* 0x002fe40001800000 */
[----:B------:R-:W-:-:S04]  /*14d70*/  FMNMX.FTZ R142, R47, R142, !PT ;  /* 0x0000008e2f8e7209 */ /* 0x000fc80007810000 */
[----:B------:R-:W-:-:S05]  /*14d80*/  FMNMX.FTZ R142, R15, R142, !PT ;  /* 0x0000008e0f8e7209 */ /* 0x000fca0007810000 */
[----:B------:R-:W0:Y:S01]  /*14d90*/  SHFL.BFLY PT, R179, R142, 0x2, 0x1f ;  /* 0x0c401f008eb37f89 */ /* 0x000e2200000e0000 */
[----:B------:R-:W1:Y:S01]  /*14da0*/  MUFU.TANH R121, R121 ;  /* 0x0000007900797308 */ /* 0x000e620000002400 */
[----:B0-----:R-:W-:-:S05]  /*14db0*/  FMNMX.FTZ R179, R142, R179, !PT ;  /* 0x000000b38eb37209 */ /* 0x001fca0007810000 */
[----:B------:R-:W0:Y:S02]  /*14dc0*/  SHFL.BFLY PT, R14, R179, 0x1, 0x1f ;  /* 0x0c201f00b30e7f89 */ /* 0x000e2400000e0000 */
[----:B------:R-:W2:Y:S01]  /*14dd0*/  MUFU.TANH R122, R122 ;  /* 0x0000007a007a7308 */ /* 0x000ea20000002400 */
[----:B------:R-:W-:Y:S01]  /*14de0*/  IMAD.U32 R88, RZ, RZ, UR4 ;  /* 0x00000004ff587e24 */ /* 0x000fe2000f8e00ff */
[----:B------:R-:W-:-:S06]  /*14df0*/  VIADDMNMX R64, R56, R65, R64, PT ;  /* 0x0000004138407246 */ /* 0x000fcc0003800140 */
[----:B------:R-:W3:Y:S01]  /*14e00*/  MUFU.TANH R123, R123 ;  /* 0x0000007b007b7308 */ /* 0x000ee20000002400 */
[----:B------:R-:W-:Y:S01]  /*14e10*/  FMUL.FTZ R48, R2, R38 ;  /* 0x0000002602307220 */ /* 0x000fe20000410000 */
[----:B------:R-:W-:-:S06]  /*14e20*/  ISETP.GT.AND P4, PT, R64, RZ, PT ;  /* 0x000000ff4000720c */ /* 0x000fcc0003f84270 */
[----:B------:R-:W4:Y:S01]  /*14e30*/  MUFU.TANH R126, R126 ;  /* 0x0000007e007e7308 */ /* 0x000f220000002400 */
[----:B0-----:R-:W-:-:S07]  /*14e40*/  FMNMX.FTZ R14, R179, R14, !PT ;  /* 0x0000000eb30e7209 */ /* 0x001fce0007810000 */
[----:B------:R-:W0:Y:S01]  /*14e50*/  MUFU.TANH R127, R127 ;  /* 0x0000007f007f7308 */ /* 0x000e220000002400 */
[----:B------:R-:W-:Y:S02]  /*14e60*/  ISETP.GT.AND P5, PT, R64, 0x1, PT ;  /* 0x000000014000780c */ /* 0x000fe40003fa4270 */
[C---:B------:R-:W-:Y:S01]  /*14e70*/  FSETP.NEU.FTZ.AND P3, PT, R14.reuse, -INF , PT ;  /* 0xff8000000e00780b */ /* 0x040fe20003f7d000 */
[----:B------:R-:W-:-:S01]  /*14e80*/  FFMA.FTZ R38, R14, R88, -8 ;  /* 0xc10000000e267423 */ /* 0x000fc20000010058 */
[----:B-1----:R-:W-:Y:S02]  /*14e90*/  FSEL R121, R121, -INF , P4 ;  /* 0xff80000079797808 */ /* 0x002fe40002000000 */
[----:B--2---:R-:W-:Y:S01]  /*14ea0*/  FSEL R122, R122, -INF , P5 ;  /* 0xff8000007a7a7808 */ /* 0x004fe20002800000 */
[----:B------:R-:W1:Y:S01]  /*14eb0*/  MUFU.TANH R129, R129 ;  /* 0x0000008100817308 */ /* 0x000e620000002400 */
[----:B------:R-:W-:Y:S02]  /*14ec0*/  FSEL R38, R38, RZ, P3 ;  /* 0x000000ff26267208 */ /* 0x000fe40001800000 */
[----:B------:R-:W-:Y:S01]  /*14ed0*/  ISETP.GT.AND P3, PT, R64, 0x8, PT ;  /* 0x000000084000780c */ /* 0x000fe20003f64270 */
[----:B------:R-:W-:Y:S01]  /*14ee0*/  FMUL.FTZ R106, R2, R106 ;  /* 0x0000006a026a7220 */ /* 0x000fe20000410000 */
[----:B------:R-:W-:-:S02]  /*14ef0*/  ISETP.GT.AND P4, PT, R64, 0x9, PT ;  /* 0x000000094000780c */ /* 0x000fc40003f84270 */
[----:B---3--:R-:W-:Y:S01]  /*14f00*/  FSEL R123, R123, -INF , P3 ;  /* 0xff8000007b7b7808 */ /* 0x008fe20001800000 */
[----:B------:R-:W2:Y:S01]  /*14f10*/  MUFU.TANH R130, R130 ;  /* 0x0000008200827308 */ /* 0x000ea20000002400 */
[----:B------:R-:W-:Y:S01]  /*14f20*/  FMNMX.FTZ R80, R121, R122, !PT ;  /* 0x0000007a79507209 */ /* 0x000fe20007810000 */
[----:B------:R-:W-:Y:S01]  /*14f30*/  FFMA.FTZ R60, R71, R88, -R38 ;  /* 0x00000058473c7223 */ /* 0x000fe20000010826 */
[----:B------:R-:W-:Y:S01]  /*14f40*/  ISETP.GT.AND P3, PT, R64, 0x10, PT ;  /* 0x000000104000780c */ /* 0x000fe20003f64270 */
[----:B------:R-:W-:Y:S01]  /*14f50*/  FMUL.FTZ R107, R2, R107 ;  /* 0x0000006b026b7220 */ /* 0x000fe20000410000 */
[----:B----4-:R-:W-:Y:S02]  /*14f60*/  FSEL R71, R126, -INF , P4 ;  /* 0xff8000007e477808 */ /* 0x010fe40002000000 */
[----:B------:R-:W-:Y:S01]  /*14f70*/  FMNMX.FTZ R80, R123, R80, !PT ;  /* 0x000000507b507209 */ /* 0x000fe20007810000 */
[----:B------:R-:W3:Y:S01]  /*14f80*/  MUFU.TANH R131, R131 ;  /* 0x0000008300837308 */ /* 0x000ee20000002400 */
[----:B------:R-:W-:Y:S01]  /*14f90*/  ISETP.GT.AND P4, PT, R64, 0x11, PT ;  /* 0x000000114000780c */ /* 0x000fe20003f84270 */
[----:B------:R-:W-:Y:S01]  /*14fa0*/  FMUL.FTZ R110, R2, R110 ;  /* 0x0000006e026e7220 */ /* 0x000fe20000410000 */
[----:B0-----:R-:W-:-:S02]  /*14fb0*/  FSEL R127, R127, -INF , P3 ;  /* 0xff8000007f7f7808 */ /* 0x001fc40001800000 */
        /* <DEDUP_REMOVED lines=8> */
[----:B------:R-:W-:Y:S01]  /*15040*/  ISETP.GT.AND P4, PT, R64, 0x19, PT ;  /* 0x000000194000780c */ /* 0x000fe20003f84270 */
[----:B------:R-:W-:Y:S01]  /*15050*/  FMUL.FTZ R114, R2, R114 ;  /* 0x0000007202727220 */ /* 0x000fe20000410000 */
[----:B--2---:R-:W-:Y:S02]  /*15060*/  FSEL R105, R130, -INF , P3 ;  /* 0xff80000082697808 */ /* 0x004fe40001800000 */
[----:B------:R-:W-:Y:S02]  /*15070*/  FMNMX.FTZ R84, R129, R84, !PT ;  /* 0x0000005481547209 */ /* 0x000fe40007810000 */
[----:B------:R-:W-:Y:S01]  /*15080*/  MUFU.TANH R110, R110 ;  /* 0x0000006e006e7308 */ /* 0x000fe20000002400 */
[----:B------:R-:W-:Y:S01]  /*15090*/  ISETP.GT.AND P3, PT, R64, 0x20, PT ;  /* 0x000000204000780c */ /* 0x000fe20003f64270 */
[----:B------:R-:W-:Y:S01]  /*150a0*/  FMUL.FTZ R115, R2, R115 ;  /* 0x0000007302737220 */ /* 0x000fe20000410000 */
[----:B---3--:R-:W-:-:S02]  /*150b0*/  FSEL R131, R131, -INF , P4 ;  /* 0xff80000083837808 */ /* 0x008fc40002000000 */
[----:B------:R-:W-:-:S03]  /*150c0*/  FMNMX.FTZ R84, R105, R84, !PT ;  /* 0x0000005469547209 */ /* 0x000fc60007810000 */
[----:B------:R-:W2:Y:S01]  /*150d0*/  MUFU.TANH R111, R111 ;  /* 0x0000006f006f7308 */ /* 0x000ea20000002400 */
[----:B------:R-:W-:-:S01]  /*150e0*/  FFMA.FTZ R72, R109, R88, -R38 ;  /* 0x000000586d487223 */ /* 0x000fc20000010826 */
[----:B------:R-:W-:Y:S01]  /*150f0*/  ISETP.GT.AND P4, PT, R64, 0x21, PT ;  /* 0x000000214000780c */ /* 0x000fe20003f84270 */
[----:B------:R-:W-:Y:S01]  /*15100*/  FMUL.FTZ R118, R2, R118 ;  /* 0x0000007602767220 */ /* 0x000fe20000410000 */
[----:B0-----:R-:W-:Y:S02]  /*15110*/  FSEL R109, R106, -INF , P3 ;  /* 0xff8000006a6d7808 */ /* 0x001fe40001800000 */
[----:B------:R-:W-:Y:S02]  /*15120*/  FMNMX.FTZ R84, R131, R84, !PT ;  /* 0x0000005483547209 */ /* 0x000fe40007810000 */
[----:B------:R-:W0:Y:S01]  /*15130*/  MUFU.TANH R114, R114 ;  /* 0x0000007200727308 */ /* 0x000e220000002400 */
[----:B------:R-:W-:-:S01]  /*15140*/  FFMA.FTZ R113, R113, R88, -R38 ;  /* 0x0000005871717223 */ /* 0x000fc20000010826 */
[----:B------:R-:W-:Y:S01]  /*15150*/  ISETP.GT.AND P3, PT, R64, 0x28, PT ;  /* 0x000000284000780c */ /* 0x000fe20003f64270 */
[----:B------:R-:W-:Y:S01]  /*15160*/  FMUL.FTZ R119, R2, R119 ;  /* 0x0000007702777220 */ /* 0x000fe20000410000 */
[----:B-1----:R-:W-:-:S02]  /*15170*/  FSEL R107, R107, -INF , P4 ;  /* 0xff8000006b6b7808 */ /* 0x002fc40002000000 */
[----:B------:R-:W-:Y:S02]  /*15180*/  FMNMX.FTZ R84, R109, R84, !PT ;  /* 0x000000546d547209 */ /* 0x000fe40007810000 */
[----:B------:R-:W1:Y:S01]  /*15190*/  MUFU.TANH R115, R115 ;  /* 0x0000007300737308 */ /* 0x000e620000002400 */
[----:B------:R-:W-:Y:S01]  /*151a0*/  ISETP.GT.AND P4, PT, R64, 0x29, PT ;  /* 0x000000294000780c */ /* 0x000fe20003f84270 */
[C---:B------:R-:W-:Y:S01]  /*151b0*/  FMUL.FTZ R90, R2.reuse, R90 ;  /* 0x0000005a025a7220 */ /* 0x040fe20000410000 */
[----:B------:R-:W-:Y:S01]  /*151c0*/  FMNMX.FTZ R92, R107, R84, !PT ;  /* 0x000000546b5c7209 */ /* 0x000fe20007810000 */
[----:B------:R-:W-:-:S04]  /*151d0*/  FMUL.FTZ R24, R2, R46 ;  /* 0x0000002e02187220 */ /* 0x000fc80000410000 */
[----:B------:R-:W3:Y:S01]  /*151e0*/  MUFU.TANH R118, R118 ;  /* 0x0000007600767308 */ /* 0x000ee20000002400 */
[----:B------:R-:W-:Y:S01]  /*151f0*/  FMUL.FTZ R46, R2, R55 ;  /* 0x00000037022e7220 */ /* 0x000fe20000410000 */
[----:B--2---:R-:W-:-:S06]  /*15200*/  FSEL R111, R111, -INF , P4 ;  /* 0xff8000006f6f7808 */ /* 0x004fcc0002000000 */
[----:B------:R2:W-:Y:S01]  /*15210*/  MUFU.EX2 R56, R113 ;  /* 0x0000007100387308 */ /* 0x0005e20000000800 */
[----:B------:R-:W-:Y:S01]  /*15220*/  FMUL.FTZ R91, R2, R91 ;  /* 0x0000005b025b7220 */ /* 0x000fe20000410000 */
[-CC-:B------:R-:W-:Y:S01]  /*15230*/  FFMA.FTZ R55, R67, R88.reuse, -R38.reuse ;  /* 0x0000005843377223 */ /* 0x180fe20000010826 */
[----:B------:R-:W-:-:S01]  /*15240*/  FFMA.FTZ R67, R13, R88, -R38 ;  /* 0x000000580d437223 */ /* 0x000fc20000010826 */
[----:B--2---:R-:W-:-:S04]  /*15250*/  FSEL R113, R110, -INF , P3 ;  /* 0xff8000006e717808 */ /* 0x004fc80001800000 */
[----:B------:R-:W2:Y:S01]  /*15260*/  MUFU.TANH R119, R119 ;  /* 0x0000007700777308 */ /* 0x000ea20000002400 */
[----:B------:R-:W-:Y:S02]  /*15270*/  ISETP.GT.AND P3, PT, R64, 0x30, PT ;  /* 0x000000304000780c */ /* 0x000fe40003f64270 */
[----:B------:R-:W-:Y:S01]  /*15280*/  FMNMX.FTZ R92, R113, R92, !PT ;  /* 0x0000005c715c7209 */ /* 0x000fe20007810000 */
[----:B------:R-:W-:-:S01]  /*15290*/  FFMA.FTZ R13, R93, R88, -R38 ;  /* 0x000000585d0d7223 */ /* 0x000fc20000010826 */
[----:B------:R-:W-:Y:S01]  /*152a0*/  ISETP.GT.AND P4, PT, R64, 0x31, PT ;  /* 0x000000314000780c */ /* 0x000fe20003f84270 */
[----:B------:R-:W-:Y:S01]  /*152b0*/  FMUL.FTZ R94, R2, R94 ;  /* 0x0000005e025e7220 */ /* 0x000fe20000410000 */
[----:B0-----:R-:W-:Y:S01]  /*152c0*/  FSEL R93, R114, -INF , P3 ;  /* 0xff800000725d7808 */ /* 0x001fe20001800000 */
[----:B------:R-:W0:Y:S01]  /*152d0*/  MUFU.TANH R90, R90 ;  /* 0x0000005a005a7308 */ /* 0x000e220000002400 */
[----:B------:R-:W-:Y:S01]  /*152e0*/  FMNMX.FTZ R96, R111, R92, !PT ;  /* 0x0000005c6f607209 */ /* 0x000fe20007810000 */
[----:B------:R-:W-:Y:S01]  /*152f0*/  FMUL.FTZ R95, R2, R95 ;  /* 0x0000005f025f7220 */ /* 0x000fe20000410000 */
[----:B------:R-:W-:-:S02]  /*15300*/  ISETP.GT.AND P3, PT, R64, 0x38, PT ;  /* 0x000000384000780c */ /* 0x000fc40003f64270 */
[----:B-1----:R-:W-:Y:S02]  /*15310*/  FSEL R115, R115, -INF , P4 ;  /* 0xff80000073737808 */ /* 0x002fe40002000000 */
[----:B------:R-:W-:Y:S01]  /*15320*/  FMNMX.FTZ R96, R93, R96, !PT ;  /* 0x000000605d607209 */ /* 0x000fe20007810000 */
[----:B------:R-:W1:Y:S01]  /*15330*/  MUFU.TANH R91, R91 ;  /* 0x0000005b005b7308 */ /* 0x000e620000002400 */
[----:B------:R-:W-:-:S01]  /*15340*/  FFMA.FTZ R76, R117, R88, -R38 ;  /* 0x00000058754c7223 */ /* 0x000fc20000010826 */
[----:B------:R-:W-:Y:S01]  /*15350*/  ISETP.GT.AND P4, PT, R64, 0x39, PT ;  /* 0x000000394000780c */ /* 0x000fe20003f84270 */
[----:B------:R-:W-:Y:S01]  /*15360*/  FMUL.FTZ R98, R2, R98 ;  /* 0x0000006202627220 */ /* 0x000fe20000410000 */
[----:B---3--:R-:W-:Y:S02]  /*15370*/  FSEL R117, R118, -INF , P3 ;  /* 0xff80000076757808 */ /* 0x008fe40001800000 */
[----:B------:R-:W-:Y:S02]  /*15380*/  FMNMX.FTZ R96, R115, R96, !PT ;  /* 0x0000006073607209 */ /* 0x000fe40007810000 */
[----:B------:R-:W3:Y:S01]  /*15390*/  MUFU.TANH R94, R94 ;  /* 0x0000005e005e7308 */ /* 0x000ee20000002400 */
[----:B------:R-:W-:Y:S01]  /*153a0*/  ISETP.GT.AND P3, PT, R64, 0x40, PT ;  /* 0x000000404000780c */ /* 0x000fe20003f64270 */
[----:B------:R-:W-:Y:S01]  /*153b0*/  FMUL.FTZ R99, R2, R99 ;  /* 0x0000006302637220 */ /* 0x000fe20000410000 */
[----:B--2---:R-:W-:-:S02]  /*153c0*/  FSEL R119, R119, -INF , P4 ;  /* 0xff80000077777808 */ /* 0x004fc40002000000 */
[----:B------:R-:W-:-:S03]  /*153d0*/  FMNMX.FTZ R96, R117, R96, !PT ;  /* 0x0000006075607209 */ /* 0x000fc60007810000 */
[----:B------:R-:W2:Y:S01]  /*153e0*/  MUFU.TANH R95, R95 ;  /* 0x0000005f005f7308 */ /* 0x000ea20000002400 */
[----:B------:R-:W-:Y:S01]  /*153f0*/  FMUL.FTZ R44, R2, R54 ;  /* 0x00000036022c7220 */ /* 0x000fe20000410000 */
[----:B------:R-:W-:Y:S01]  /*15400*/  FFMA.FTZ R54, R125, R88, -R38 ;  /* 0x000000587d367223 */ /* 0x000fe20000010826 */
[----:B------:R-:W-:Y:S01]  /*15410*/  ISETP.GT.AND P4, PT, R64, 0x41, PT ;  /* 0x000000414000780c */ /* 0x000fe20003f84270 */
[----:B------:R-:W-:Y:S01]  /*15420*/  FMUL.FTZ R102, R2, R102 ;  /* 0x0000006602667220 */ /* 0x000fe20000410000 */
[----:B0-----:R-:W-:Y:S02]  /*15430*/  FSEL R125, R90, -INF , P3 ;  /* 0xff8000005a7d7808 */ /* 0x001fe40001800000 */
[----:B------:R-:W-:Y:S01]  /*15440*/  FMNMX.FTZ R96, R119, R96, !PT ;  /* 0x0000006077607209 */ /* 0x000fe20007810000 */
[----:B------:R-:W0:Y:S01]  /*15450*/  MUFU.TANH R98, R98 ;  /* 0x0000006200627308 */ /* 0x000e220000002400 */
[----:B------:R-:W-:Y:S01]  /*15460*/  ISETP.GT.AND P3, PT, R64, 0x48, PT ;  /* 0x000000484000780c */ /* 0x000fe20003f64270 */
[----:B------:R-:W-:Y:S01]  /*15470*/  FMUL.FTZ R103, R2, R103 ;  /* 0x0000006702677220 */ /* 0x000fe20000410000 */
[----:B-1----:R-:W-:-:S02]  /*15480*/  FSEL R91, R91, -INF , P4 ;  /* 0xff8000005b5b7808 */ /* 0x002fc40002000000 */
[----:B------:R-:W-:-:S03]  /*15490*/  FMNMX.FTZ R96, R125, R96, !PT ;  /* 0x000000607d607209 */ /* 0x000fc60007810000 */
[----:B------:R-:W1:Y:S01]  /*154a0*/  MUFU.TANH R99, R99 ;  /* 0x0000006300637308 */ /* 0x000e620000002400 */
[----:B------:R-:W-:Y:S01]  /*154b0*/  FMUL.FTZ R36, R2, R51 ;  /* 0x0000003302247220 */ /* 0x000fe20000410000 */
[----:B------:R-:W-:Y:S01]  /*154c0*/  FFMA.FTZ R51, R135, R88, -R38 ;  /* 0x0000005887337223 */ /* 0x000fe20000010826 */
[----:B------:R-:W-:Y:S01]  /*154d0*/  ISETP.GT.AND P4, PT, R64, 0x49, PT ;  /* 0x000000494000780c */ /* 0x000fe20003f84270 */
[----:B------:R-:W-:Y:S01]  /*154e0*/  FMUL.FTZ R74, R2, R74 ;  /* 0x0000004a024a7220 */ /* 0x000fe20000410000 */
[----:B---3--:R-:W-:Y:S02]  /*154f0*/  FSEL R135, R94, -INF , P3 ;  /* 0xff8000005e877808 */ /* 0x008fe40001800000 */
[----:B------:R-:W-:Y:S01]  /*15500*/  FMNMX.FTZ R96, R91, R96, !PT ;  /* 0x000000605b607209 */ /* 0x000fe20007810000 */
[----:B------:R-:W3:Y:S01]  /*15510*/  MUFU.TANH R102, R102 ;  /* 0x0000006600667308 */ /* 0x000ee20000002400 */
[----:B------:R-:W-:Y:S01]  /*15520*/  ISETP.GT.AND P3, PT, R64, 0x50, PT ;  /* 0x000000504000780c */ /* 0x000fe20003f64270 */
[----:B------:R-:W-:Y:S01]  /*15530*/  FMUL.FTZ R75, R2, R75 ;  /* 0x0000004b024b7220 */ /* 0x000fe20000410000 */
[----:B--2---:R-:W-:-:S02]  /*15540*/  FSEL R95, R95, -INF , P4 ;  /* 0xff8000005f5f7808 */ /* 0x004fc40002000000 */
        /* <DEDUP_REMOVED lines=8> */
[----:B------:R-:W-:Y:S01]  /*155d0*/  ISETP.GT.AND P3, PT, R64, 0x58, PT ;  /* 0x000000584000780c */ /* 0x000fe20003f64270 */
[----:B------:R-:W-:Y:S01]  /*155e0*/  FMUL.FTZ R79, R2, R79 ;  /* 0x0000004f024f7220 */ /* 0x000fe20000410000 */
[----:B-1----:R-:W-:Y:S01]  /*155f0*/  FSEL R99, R99, -INF , P4 ;  /* 0xff80000063637808 */ /* 0x002fe20002000000 */
[----:B------:R-:W-:Y:S01]  /*15600*/  FFMA.FTZ R52, R21, R88, -R38 ;  /* 0x0000005815347223 */ /* 0x000fe20000010826 */
[----:B------:R-:W-:-:S03]  /*15610*/  FMNMX.FTZ R96, R101, R96, !PT ;  /* 0x0000006065607209 */ /* 0x000fc60007810000 */
[----:B------:R-:W1:Y:S01]  /*15620*/  MUFU.TANH R75, R75 ;  /* 0x0000004b004b7308 */ /* 0x000e620000002400 */
[----:B------:R-:W-:-:S01]  /*15630*/  FFMA.FTZ R21, R63, R88, -R38 ;  /* 0x000000583f157223 */ /* 0x000fc20000010826 */
[----:B------:R-:W-:Y:S01]  /*15640*/  FFMA.FTZ R63, R137, R88, -R38 ;  /* 0x00000058893f7223 */ /* 0x000fe20000010826 */
[----:B------:R-:W-:Y:S01]  /*15650*/  ISETP.GT.AND P4, PT, R64, 0x59, PT ;  /* 0x000000594000780c */ /* 0x000fe20003f84270 */
[----:B------:R-:W-:Y:S01]  /*15660*/  FMUL.FTZ R82, R2, R82 ;  /* 0x0000005202527220 */ /* 0x000fe20000410000 */
[----:B---3--:R-:W-:Y:S02]  /*15670*/  FSEL R137, R102, -INF , P3 ;  /* 0xff80000066897808 */ /* 0x008fe40001800000 */
[----:B------:R-:W-:Y:S01]  /*15680*/  FMNMX.FTZ R96, R99, R96, !PT ;  /* 0x0000006063607209 */ /* 0x000fe20007810000 */
[----:B------:R-:W3:Y:S01]  /*15690*/  MUFU.TANH R78, R78 ;  /* 0x0000004e004e7308 */ /* 0x000ee20000002400 */
[----:B------:R-:W-:Y:S01]  /*156a0*/  ISETP.GT.AND P3, PT, R64, 0x60, PT ;  /* 0x000000604000780c */ /* 0x000fe20003f64270 */
[C---:B------:R-:W-:Y:S01]  /*156b0*/  FMUL.FTZ R83, R2.reuse, R83 ;  /* 0x0000005302537220 */ /* 0x040fe20000410000 */
[----:B--2---:R-:W-:Y:S01]  /*156c0*/  FSEL R103, R103, -INF , P4 ;  /* 0xff80000067677808 */ /* 0x004fe20002000000 */
[----:B------:R-:W-:Y:S01]  /*156d0*/  FMUL.FTZ R32, R2, R50 ;  /* 0x0000003202207220 */ /* 0x000fe20000410000 */
[----:B------:R-:W-:-:S03]  /*156e0*/  FMNMX.FTZ R96, R137, R96, !PT ;  /* 0x0000006089607209 */ /* 0x000fc60007810000 */
[----:B------:R-:W2:Y:S01]  /*156f0*/  MUFU.TANH R79, R79 ;  /* 0x0000004f004f7308 */ /* 0x000ea20000002400 */
[----:B------:R-:W-:-:S01]  /*15700*/  FFMA.FTZ R50, R69, R88, -R38 ;  /* 0x0000005845327223 */ /* 0x000fc20000010826 */
        /* <DEDUP_REMOVED lines=11> */
[----:B------:R-:W-:-:S01]  /*157c0*/  FFMA.FTZ R65, R141, R88, -R38 ;  /* 0x000000588d417223 */ /* 0x000fc20000010826 */
[----:B------:R-:W-:Y:S02]  /*157d0*/  ISETP.GT.AND P4, PT, R64, 0x69, PT ;  /* 0x000000694000780c */ /* 0x000fe40003f84270 */
[----:B---3--:R-:W-:Y:S02]  /*157e0*/  FSEL R141, R78, -INF , P3 ;  /* 0xff8000004e8d7808 */ /* 0x008fe40001800000 */
[----:B------:R-:W-:Y:S02]  /*157f0*/  FMNMX.FTZ R96, R75, R96, !PT ;  /* 0x000000604b607209 */ /* 0x000fe40007810000 */
[----:B------:R-:W-:Y:S01]  /*15800*/  MUFU.TANH R86, R86 ;  /* 0x0000005600567308 */ /* 0x000fe20000002400 */
[----:B------:R-:W-:Y:S02]  /*15810*/  ISETP.GT.AND P3, PT, R64, 0x70, PT ;  /* 0x000000704000780c */ /* 0x000fe40003f64270 */
[----:B--2---:R-:W-:-:S02]  /*15820*/  FSEL R79, R79, -INF , P4 ;  /* 0xff8000004f4f7808 */ /* 0x004fc40002000000 */
[----:B------:R-:W-:-:S03]  /*15830*/  FMNMX.FTZ R96, R141, R96, !PT ;  /* 0x000000608d607209 */ /* 0x000fc60007810000 */
[----:B------:R-:W2:Y:S01]  /*15840*/  MUFU.TANH R87, R87 ;  /* 0x0000005700577308 */ /* 0x000ea20000002400 */
[----:B------:R-:W-:-:S01]  /*15850*/  FFMA.FTZ R74, R77, R88, -R38 ;  /* 0x000000584d4a7223 */ /* 0x000fc20000010826 */
[----:B------:R-:W-:Y:S02]  /*15860*/  ISETP.GT.AND P4, PT, R64, 0x71, PT ;  /* 0x000000714000780c */ /* 0x000fe40003f84270 */
[----:B0-----:R-:W-:Y:S02]  /*15870*/  FSEL R77, R82, -INF , P3 ;  /* 0xff800000524d7808 */ /* 0x001fe40001800000 */
[----:B------:R-:W-:Y:S01]  /*15880*/  FMNMX.FTZ R96, R79, R96, !PT ;  /* 0x000000604f607209 */ /* 0x000fe20007810000 */
[----:B------:R-:W-:-:S01]  /*15890*/  FFMA.FTZ R143, R143, R88, -R38 ;  /* 0x000000588f8f7223 */ /* 0x000fc20000010826 */
[----:B------:R-:W0:Y:S01]  /*158a0*/  MUFU.TANH R58, R58 ;  /* 0x0000003a003a7308 */ /* 0x000e220000002400 */
[----:B------:R-:W-:Y:S02]  /*158b0*/  ISETP.GT.AND P3, PT, R64, 0x78, PT ;  /* 0x000000784000780c */ /* 0x000fe40003f64270 */
[----:B-1----:R-:W-:-:S02]  /*158c0*/  FSEL R83, R83, -INF , P4 ;  /* 0xff80000053537808 */ /* 0x002fc40002000000 */
[----:B------:R-:W-:Y:S01]  /*158d0*/  FMNMX.FTZ R96, R77, R96, !PT ;  /* 0x000000604d607209 */ /* 0x000fe20007810000 */
[----:B------:R-:W-:Y:S01]  /*158e0*/  FMUL.FTZ R66, R2, R66 ;  /* 0x0000004202427220 */ /* 0x000fe20000410000 */
[----:B------:R-:W-:Y:S01]  /*158f0*/  ISETP.GT.AND P4, PT, R64, 0x79, PT ;  /* 0x000000794000780c */ /* 0x000fe20003f84270 */
[----:B------:R-:W1:Y:S01]  /*15900*/  MUFU.TANH R59, R59 ;  /* 0x0000003b003b7308 */ /* 0x000e620000002400 */
[----:B------:R-:W-:Y:S01]  /*15910*/  FMNMX.FTZ R96, R83, R96, !PT ;  /* 0x0000006053607209 */ /* 0x000fe20007810000 */
[----:B------:R-:W-:Y:S01]  /*15920*/  FFMA.FTZ R145, R145, R88, -R38 ;  /* 0x0000005891917223 */ /* 0x000fe20000010826 */
[----:B--2---:R-:W-:-:S05]  /*15930*/  FSEL R87, R87, -INF , P4 ;  /* 0xff80000057577808 */ /* 0x004fca0002000000 */
[----:B------:R2:W-:Y:S01]  /*15940*/  MUFU.EX2 R80, R143 ;  /* 0x0000008f00507308 */ /* 0x0005e20000000800 */
[----:B------:R-:W-:Y:S02]  /*15950*/  ISETP.GT.AND P4, PT, R64, 0x81, PT ;  /* 0x000000814000780c */ /* 0x000fe40003f84270 */
[----:B--2---:R-:W-:-:S05]  /*15960*/  FSEL R143, R86, -INF , P3 ;  /* 0xff800000568f7808 */ /* 0x004fca0001800000 */
[----:B------:R-:W2:Y:S01]  /*15970*/  MUFU.TANH R62, R62 ;  /* 0x0000003e003e7308 */ /* 0x000ea20000002400 */
[----:B------:R-:W-:Y:S02]  /*15980*/  ISETP.GT.AND P3, PT, R64, 0x80, PT ;  /* 0x000000804000780c */ /* 0x000fe40003f64270 */
[----:B------:R-:W-:Y:S01]  /*15990*/  FMNMX.FTZ R96, R143, R96, !PT ;  /* 0x000000608f607209 */ /* 0x000fe20007810000 */
[----:B------:R-:W-:-:S03]  /*159a0*/  FMUL.FTZ R70, R2, R70 ;  /* 0x0000004602467220 */ /* 0x000fc60000410000 */
[----:B------:R-:W-:Y:S01]  /*159b0*/  FMNMX.FTZ R96, R87, R96, !PT ;  /* 0x0000006057607209 */ /* 0x000fe20007810000 */
[----:B------:R-:W3:Y:S08]  /*159c0*/  MUFU.TANH R66, R66 ;  /* 0x0000004200427308 */ /* 0x000ef00000002400 */
[----:B------:R4:W-:Y:S02]  /*159d0*/  MUFU.EX2 R92, R145 ;  /* 0x00000091005c7308 */ /* 0x0009e40000000800 */
[----:B----4-:R-:W-:-:S06]  /*159e0*/  FSEL R145, R20, -INF , P3 ;  /* 0xff80000014917808 */ /* 0x010fcc0001800000 */
[----:B------:R-:W-:Y:S01]  /*159f0*/  MUFU.TANH R12, R136 ;  /* 0x00000088000c7308 */ /* 0x000fe20000002400 */
        /* <DEDUP_REMOVED lines=8> */
[-CC-:B------:R-:W-:Y:S01]  /*15a80*/  FFMA.FTZ R94, R147, R88.reuse, -R38.reuse ;  /* 0x00000058935e7223 */ /* 0x180fe20000010826 */
[----:B------:R-:W-:-:S01]  /*15a90*/  FFMA.FTZ R147, R85, R88, -R38 ;  /* 0x0000005855937223 */ /* 0x000fc20000010826 */
[----:B------:R-:W1:Y:S01]  /*15aa0*/  MUFU.TANH R104, R140 ;  /* 0x0000008c00687308 */ /* 0x000e620000002400 */
[----:B------:R-:W-:Y:S02]  /*15ab0*/  ISETP.GT.AND P3, PT, R64, 0x90, PT ;  /* 0x000000904000780c */ /* 0x000fe40003f64270 */
[----:B--2---:R-:W-:Y:S02]  /*15ac0*/  FSEL R85, R62, -INF , P4 ;  /* 0xff8000003e557808 */ /* 0x004fe40002000000 */
[----:B------:R-:W-:Y:S01]  /*15ad0*/  FMNMX.FTZ R96, R59, R96, !PT ;  /* 0x000000603b607209 */ /* 0x000fe20007810000 */
[----:B------:R-:W-:Y:S01]  /*15ae0*/  FFMA.FTZ R78, R149, R88, -R38 ;  /* 0x00000058954e7223 */ /* 0x000fe20000010826 */
[----:B------:R-:W-:Y:S01]  /*15af0*/  ISETP.GT.AND P4, PT, R64, 0x91, PT ;  /* 0x000000914000780c */ /* 0x000fe20003f84270 */
[----:B------:R-:W2:Y:S01]  /*15b00*/  MUFU.TANH R40, R40 ;  /* 0x0000002800287308 */ /* 0x000ea20000002400 */
[----:B---3--:R-:W-:-:S02]  /*15b10*/  FSEL R149, R66, -INF , P3 ;  /* 0xff80000042957808 */ /* 0x008fc40001800000 */
[----:B------:R-:W-:Y:S02]  /*15b20*/  FMNMX.FTZ R96, R85, R96, !PT ;  /* 0x0000006055607209 */ /* 0x000fe40007810000 */
[----:B------:R-:W-:-:S03]  /*15b30*/  ISETP.GT.AND P3, PT, R64, 0x98, PT ;  /* 0x000000984000780c */ /* 0x000fc60003f64270 */
[----:B------:R3:W-:Y:S01]  /*15b40*/  MUFU.EX2 R84, R13 ;  /* 0x0000000d00547308 */ /* 0x0007e20000000800 */
[----:B------:R-:W-:Y:S02]  /*15b50*/  FMNMX.FTZ R96, R149, R96, !PT ;  /* 0x0000006095607209 */ /* 0x000fe40007810000 */
[----:B0-----:R-:W-:-:S05]  /*15b60*/  FSEL R179, R70, -INF , P3 ;  /* 0xff80000046b37808 */ /* 0x001fca0001800000 */
[----:B------:R-:W0:Y:S01]  /*15b70*/  MUFU.TANH R42, R42 ;  /* 0x0000002a002a7308 */ /* 0x000e220000002400 */
[----:B---3--:R-:W-:-:S01]  /*15b80*/  FFMA.FTZ R13, R151, R88, -R38 ;  /* 0x00000058970d7223 */ /* 0x008fc20000010826 */
[----:B------:R-:W-:Y:S02]  /*15b90*/  FSEL R151, R12, -INF , P4 ;  /* 0xff8000000c977808 */ /* 0x000fe40002000000 */
[C---:B------:R-:W-:Y:S02]  /*15ba0*/  ISETP.GT.AND P4, PT, R64.reuse, 0x99, PT ;  /* 0x000000994000780c */ /* 0x040fe40003f84270 */
[----:B------:R-:W-:Y:S02]  /*15bb0*/  FMNMX.FTZ R96, R151, R96, !PT ;  /* 0x0000006097607209 */ /* 0x000fe40007810000 */
[----:B------:R-:W3:Y:S01]  /*15bc0*/  MUFU.TANH R24, R24 ;  /* 0x0000001800187308 */ /* 0x000ee20000002400 */
[----:B------:R-:W-:Y:S02]  /*15bd0*/  ISETP.GT.AND P3, PT, R64, 0xa0, PT ;  /* 0x000000a04000780c */ /* 0x000fe40003f64270 */
[----:B-1----:R-:W-:-:S02]  /*15be0*/  FSEL R181, R104, -INF , P4 ;  /* 0xff80000068b57808 */ /* 0x002fc40002000000 */
[----:B------:R-:W-:-:S03]  /*15bf0*/  FMNMX.FTZ R96, R179, R96, !PT ;  /* 0x00000060b3607209 */ /* 0x000fc60007810000 */
[----:B------:R-:W1:Y:S01]  /*15c00*/  MUFU.TANH R28, R28 ;  /* 0x0000001c001c7308 */ /* 0x000e620000002400 */
[----:B------:R-:W-:Y:S02]  /*15c10*/  ISETP.GT.AND P4, PT, R64, 0xa1, PT ;  /* 0x000000a14000780c */ /* 0x000fe40003f84270 */
[----:B--2---:R-:W-:Y:S02]  /*15c20*/  FSEL R183, R40, -INF , P3 ;  /* 0xff80000028b77808 */ /* 0x004fe40001800000 */
[----:B------:R-:W-:-:S03]  /*15c30*/  FMNMX.FTZ R96, R181, R96, !PT ;  /* 0x00000060b5607209 */ /* 0x000fc60007810000 */
[----:B------:R-:W2:Y:S01]  /*15c40*/  MUFU.TANH R32, R32 ;  /* 0x0000002000207308 */ /* 0x000ea20000002400 */
[----:B------:R-:W-:Y:S02]  /*15c50*/  ISETP.GT.AND P3, PT, R64, 0xa8, PT ;  /* 0x000000a84000780c */ /* 0x000fe40003f64270 */
        /* <DEDUP_REMOVED lines=26> */
[----:B---3--:R-:W-:Y:S01]  /*15e00*/  FSEL R193, R44, -INF , P3 ;  /* 0xff8000002cc17808 */ /* 0x008fe20001800000 */
[----:B------:R-:W-:Y:S01]  /*15e10*/  FFMA.FTZ R40, R43, R88, -R38 ;  /* 0x000000582b287223 */ /* 0x000fe20000010826 */
[----:B------:R-:W-:-:S03]  /*15e20*/  FMNMX.FTZ R96, R133, R96, !PT ;  /* 0x0000006085607209 */ /* 0x000fc60007810000 */
[----:B------:R-:W3:Y:S01]  /*15e30*/  MUFU.TANH R30, R30 ;  /* 0x0000001e001e7308 */ /* 0x000ee20000002400 */
[----:B------:R-:W-:-:S01]  /*15e40*/  FFMA.FTZ R43, R61, R88, -R38 ;  /* 0x000000583d2b7223 */ /* 0x000fc20000010826 */
[----:B------:R-:W-:Y:S01]  /*15e50*/  FFMA.FTZ R61, R153, R88, -R38 ;  /* 0x00000058993d7223 */ /* 0x000fe20000010826 */
[----:B------:R-:W-:Y:S01]  /*15e60*/  ISETP.GT.AND P3, PT, R64, 0xc0, PT ;  /* 0x000000c04000780c */ /* 0x000fe20003f64270 */
[----:B------:R-:W-:Y:S01]  /*15e70*/  FMUL.FTZ R35, R2, R35 ;  /* 0x0000002302237220 */ /* 0x000fe20000410000 */
[----:B-1----:R-:W-:Y:S02]  /*15e80*/  FSEL R153, R46, -INF , P4 ;  /* 0xff8000002e997808 */ /* 0x002fe40002000000 */
[----:B------:R-:W-:Y:S01]  /*15e90*/  FMNMX.FTZ R96, R193, R96, !PT ;  /* 0x00000060c1607209 */ /* 0x000fe20007810000 */
[----:B------:R-:W1:Y:S01]  /*15ea0*/  MUFU.TANH R31, R31 ;  /* 0x0000001f001f7308 */ /* 0x000e620000002400 */
[----:B------:R-:W-:Y:S02]  /*15eb0*/  ISETP.GT.AND P4, PT, R64, 0xc1, PT ;  /* 0x000000c14000780c */ /* 0x000fe40003f84270 */
[----:B--2---:R-:W-:-:S02]  /*15ec0*/  FSEL R195, R26, -INF , P3 ;  /* 0xff8000001ac37808 */ /* 0x004fc40001800000 */
[----:B------:R-:W-:-:S03]  /*15ed0*/  FMNMX.FTZ R96, R153, R96, !PT ;  /* 0x0000006099607209 */ /* 0x000fc60007810000 */
[----:B------:R-:W2:Y:S01]  /*15ee0*/  MUFU.TANH R34, R34 ;  /* 0x0000002200227308 */ /* 0x000ea20000002400 */
[----:B------:R-:W-:Y:S01]  /*15ef0*/  ISETP.GT.AND P3, PT, R64, 0xc8, PT ;  /* 0x000000c84000780c */ /* 0x000fe20003f64270 */
[----:B------:R-:W-:Y:S01]  /*15f00*/  FMUL.FTZ R39, R2, R39 ;  /* 0x0000002702277220 */ /* 0x000fe20000410000 */
[----:B0-----:R-:W-:Y:S02]  /*15f10*/  FSEL R197, R27, -INF , P4 ;  /* 0xff8000001bc57808 */ /* 0x001fe40002000000 */
[----:B------:R-:W-:-:S03]  /*15f20*/  FMNMX.FTZ R96, R195, R96, !PT ;  /* 0x00000060c3607209 */ /* 0x000fc60007810000 */
[----:B------:R-:W0:Y:S01]  /*15f30*/  MUFU.TANH R35, R35 ;  /* 0x0000002300237308 */ /* 0x000e220000002400 */
[----:B------:R-:W-:Y:S02]  /*15f40*/  ISETP.GT.AND P4, PT, R64, 0xc9, PT ;  /* 0x000000c94000780c */ /* 0x000fe40003f84270 */
[----:B---3--:R-:W-:Y:S02]  /*15f50*/  FSEL R199, R30, -INF , P3 ;  /* 0xff8000001ec77808 */ /* 0x008fe40001800000 */
[----:B------:R-:W-:-:S03]  /*15f60*/  FMNMX.FTZ R96, R197, R96, !PT ;  /* 0x00000060c5607209 */ /* 0x000fc60007810000 */
[----:B------:R-:W3:Y:S01]  /*15f70*/  MUFU.TANH R48, R48 ;  /* 0x0000003000307308 */ /* 0x000ee20000002400 */
[----:B------:R-:W-:Y:S02]  /*15f80*/  ISETP.GT.AND P3, PT, R64, 0xd0, PT ;  /* 0x000000d04000780c */ /* 0x000fe40003f64270 */
[----:B-1----:R-:W-:Y:S02]  /*15f90*/  FSEL R31, R31, -INF , P4 ;  /* 0xff8000001f1f7808 */ /* 0x002fe40002000000 */
[----:B------:R-:W-:-:S03]  /*15fa0*/  FMNMX.FTZ R96, R199, R96, !PT ;  /* 0x00000060c7607209 */ /* 0x000fc60007810000 */
[----:B------:R-:W1:Y:S01]  /*15fb0*/  MUFU.TANH R39, R39 ;  /* 0x0000002700277308 */ /* 0x000e620000002400 */
[----:B------:R-:W-:-:S01]  /*15fc0*/  FFMA.FTZ R26, R155, R88, -R38 ;  /* 0x000000589b1a7223 */ /* 0x000fc20000010826 */
[----:B------:R-:W-:Y:S02]  /*15fd0*/  ISETP.GT.AND P4, PT, R64, 0xd1, PT ;  /* 0x000000d14000780c */ /* 0x000fe40003f84270 */
[----:B--2---:R-:W-:Y:S02]  /*15fe0*/  FSEL R155, R34, -INF , P3 ;  /* 0xff800000229b7808 */ /* 0x004fe40001800000 */
[----:B------:R-:W-:Y:S01]  /*15ff0*/  FMNMX.FTZ R96, R31, R96, !PT ;  /* 0x000000601f607209 */ /* 0x000fe20007810000 */
[----:B------:R-:W-:-:S01]  /*16000*/  FFMA.FTZ R27, R159, R88, -R38 ;  /* 0x000000589f1b7223 */ /* 0x000fc20000010826 */
[----:B------:R-:W-:Y:S02]  /*16010*/  ISETP.GT.AND P3, PT, R64, 0xd8, PT ;  /* 0x000000d84000780c */ /* 0x000fe40003f64270 */
[----:B0-----:R-:W-:-:S02]  /*16020*/  FSEL R159, R35, -INF , P4 ;  /* 0xff800000239f7808 */ /* 0x001fc40002000000 */
[----:B------:R-:W-:Y:S02]  /*16030*/  FMNMX.FTZ R96, R155, R96, !PT ;  /* 0x000000609b607209 */ /* 0x000fe40007810000 */
[----:B------:R-:W-:Y:S02]  /*16040*/  ISETP.GT.AND P4, PT, R64, 0xd9, PT ;  /* 0x000000d94000780c */ /* 0x000fe40003f84270 */
[----:B---3--:R-:W-:Y:S02]  /*16050*/  FSEL R201, R48, -INF , P3 ;  /* 0xff80000030c97808 */ /* 0x008fe40001800000 */
[----:B------:R-:W-:Y:S01]  /*16060*/  FMNMX.FTZ R96, R159, R96, !PT ;  /* 0x000000609f607209 */ /* 0x000fe20007810000 */
[----:B------:R-:W-:Y:S01]  /*16070*/  FFMA.FTZ R28, R157, R88, -R38 ;  /* 0x000000589d1c7223 */ /* 0x000fe20000010826 */
[----:B-1----:R-:W-:Y:S02]  /*16080*/  FSEL R157, R39, -INF , P4 ;  /* 0xff800000279d7808 */ /* 0x002fe40002000000 */
[----:B------:R-:W-:-:S04]  /*16090*/  FMNMX.FTZ R96, R201, R96, !PT ;  /* 0x00000060c9607209 */ /* 0x000fc80007810000 */
[----:B------:R-:W-:Y:S01]  /*160a0*/  FMNMX.FTZ R96, R157, R96, !PT ;  /* 0x000000609d607209 */ /* 0x000fe20007810000 */
[----:B------:R0:W-:Y:S04]  /*160b0*/  MUFU.EX2 R12, R13 ;  /* 0x0000000d000c7308 */ /* 0x0001e80000000800 */
[----:B0-----:R-:W0:Y:S02]  /*160c0*/  SHFL.BFLY PT, R13, R96, 0x2, 0x1f ;  /* 0x0c401f00600d7f89 */ /* 0x001e2400000e0000 */
[----:B0-----:R-:W-:-:S05]  /*160d0*/  FMNMX.FTZ R46, R96, R13, !PT ;  /* 0x0000000d602e7209 */ /* 0x001fca0007810000 */
[----:B------:R-:W0:Y:S01]  /*160e0*/  SHFL.BFLY PT, R13, R46, 0x1, 0x1f ;  /* 0x0c201f002e0d7f89 */ /* 0x000e2200000e0000 */
        /* <DEDUP_REMOVED lines=15> */
[----:B0-----:R-:W-:Y:S01]  /*161e0*/  FMNMX.FTZ R13, R46, R13, !PT ;  /* 0x0000000d2e0d7209 */ /* 0x001fe20007810000 */
[----:B------:R-:W-:-:S03]  /*161f0*/  FFMA.FTZ R46, R47, R88, -R38 ;  /* 0x000000582f2e7223 */ /* 0x000fc60000010826 */
[C---:B------:R-:W-:Y:S01]  /*16200*/  FSETP.NEU.FTZ.AND P3, PT, R13.reuse, -INF , PT ;  /* 0xff8000000d00780b */ /* 0x040fe20003f7d000 */
[----:B------:R-:W-:-:S01]  /*16210*/  FFMA.FTZ R47, R13, R88, -8 ;  /* 0xc10000000d2f7423 */ /* 0x000fc20000010058 */
        /* <DEDUP_REMOVED lines=8> */
[----:B------:R-:W-:Y:S01]  /*162a0*/  FSEL R38, R47, RZ, P3 ;  /* 0x000000ff2f267208 */ /* 0x000fe20001800000 */
[----:B------:R-:W-:Y:S04]  /*162b0*/  MUFU.EX2 R3, R3 ;  /* 0x0000000300037308 */ /* 0x000fe80000000800 */
[----:B------:R-:W-:-:S01]  /*162c0*/  FFMA.FTZ R47, R121, R88, -R38 ;  /* 0x00000058792f7223 */ /* 0x000fc20000010826 */
[-CC-:B------:R-:W-:Y:S01]  /*162d0*/  FFMA.FTZ R48, R122, R88.reuse, -R38.reuse ;  /* 0x000000587a307223 */ /* 0x180fe20000010826 */
[----:B------:R-:W-:-:S02]  /*162e0*/  FFMA.FTZ R62, R123, R88, -R38 ;  /* 0x000000587b3e7223 */ /* 0x000fc40000010826 */
[----:B------:R-:W0:Y:S01]  /*162f0*/  MUFU.EX2 R50, R50 ;  /* 0x0000003200327308 */ /* 0x000e220000000800 */
[----:B------:R-:W-:-:S01]  /*16300*/  FFMA.FTZ R121, R71, R88, -R38 ;  /* 0x0000005847797223 */ /* 0x000fc20000010826 */
[----:B------:R-:W-:-:S06]  /*16310*/  FFMA.FTZ R58, R127, R88, -R38 ;  /* 0x000000587f3a7223 */ /* 0x000fcc0000010826 */
[----:B------:R-:W-:Y:S08]  /*16320*/  MUFU.EX2 R47, R47 ;  /* 0x0000002f002f7308 */ /* 0x000ff00000000800 */
[----:B------:R-:W1:Y:S08]  /*16330*/  MUFU.EX2 R48, R48 ;  /* 0x0000003000307308 */ /* 0x000e700000000800 */
[----:B------:R-:W2:Y:S01]  /*16340*/  MUFU.EX2 R51, R51 ;  /* 0x0000003300337308 */ /* 0x000ea20000000800 */
[----:B------:R-:W-:-:S07]  /*16350*/  FFMA.FTZ R71, R129, R88, -R38 ;  /* 0x0000005881477223 */ /* 0x000fce0000010826 */
[----:B------:R-:W3:Y:S08]  /*16360*/  MUFU.EX2 R62, R62 ;  /* 0x0000003e003e7308 */ /* 0x000ef00000000800 */
[----:B------:R-:W4:Y:S01]  /*16370*/  MUFU.EX2 R52, R52 ;  /* 0x0000003400347308 */ /* 0x000f220000000800 */
[----:B------:R-:W-:-:S01]  /*16380*/  FFMA.FTZ R96, R105, R88, -R38 ;  /* 0x0000005869607223 */ /* 0x000fc20000010826 */
[----:B0-----:R-:W-:-:S06]  /*16390*/  FADD.FTZ R112, R3, R50 ;  /* 0x0000003203707221 */ /* 0x001fcc0000010000 */
[----:B------:R-:W0:Y:S01]  /*163a0*/  MUFU.EX2 R121, R121 ;  /* 0x0000007900797308 */ /* 0x000e220000000800 */
[----:B------:R-:W-:-:S07]  /*163b0*/  FFMA.FTZ R104, R83, R88, -R38 ;  /* 0x0000005853687223 */ /* 0x000fce0000010826 */
[----:B------:R-:W5:Y:S01]  /*163c0*/  MUFU.EX2 R21, R21 ;  /* 0x0000001500157308 */ /* 0x000f620000000800 */
[----:B------:R-:W-:-:S01]  /*163d0*/  FFMA.FTZ R110, R87, R88, -R38 ;  /* 0x00000058576e7223 */ /* 0x000fc20000010826 */
[----:B-1----:R-:W-:-:S06]  /*163e0*/  FADD.FTZ R83, R47, R48 ;  /* 0x000000302f537221 */ /* 0x002fcc0000010000 */
[----:B------:R-:W1:Y:S01]  /*163f0*/  MUFU.EX2 R58, R58 ;  /* 0x0000003a003a7308 */ /* 0x000e620000000800 */
[----:B------:R-:W-:-:S01]  /*16400*/  FFMA.FTZ R123, R131, R88, -R38 ;  /* 0x00000058837b7223 */ /* 0x000fc20000010826 */
[----:B--2---:R-:W-:-:S06]  /*16410*/  FADD.FTZ R87, R51, R112 ;  /* 0x0000007033577221 */ /* 0x004fcc0000010000 */
[----:B------:R-:W2:Y:S01]  /*16420*/  MUFU.EX2 R54, R54 ;  /* 0x0000003600367308 */ /* 0x000ea20000000800 */
[----:B---3--:R-:W-:-:S01]  /*16430*/  FADD.FTZ R114, R62, R83 ;  /* 0x000000533e727221 */ /* 0x008fc20000010000 */
[----:B------:R-:W-:-:S06]  /*16440*/  FFMA.FTZ R64, R109, R88, -R38 ;  /* 0x000000586d407223 */ /* 0x000fcc0000010826 */
[----:B------:R-:W3:Y:S01]  /*16450*/  MUFU.EX2 R71, R71 ;  /* 0x0000004700477308 */ /* 0x000ee20000000800 */
[----:B----4-:R-:W-:-:S07]  /*16460*/  FADD.FTZ R116, R52, R87 ;  /* 0x0000005734747221 */ /* 0x010fce0000010000 */
[----:B------:R-:W4:Y:S01]  /*16470*/  MUFU.EX2 R55, R55 ;  /* 0x0000003700377308 */ /* 0x000f220000000800 */
[----:B------:R-:W-:-:S01]  /*16480*/  FFMA.FTZ R112, R85, R88, -R38 ;  /* 0x0000005855707223 */ /* 0x000fc20000010826 */
[----:B0-----:R-:W-:-:S06]  /*16490*/  FADD.FTZ R85, R121, R114 ;  /* 0x0000007279557221 */ /* 0x001fcc0000010000 */
[----:B------:R-:W0:Y:S01]  /*164a0*/  MUFU.EX2 R96, R96 ;  /* 0x0000006000607308 */ /* 0x000e220000000800 */
[----:B------:R-:W-:-:S01]  /*164b0*/  FFMA.FTZ R105, R107, R88, -R38 ;  /* 0x000000586b697223 */ /* 0x000fc20000010826 */
[----:B-----5:R-:W-:-:S06]  /*164c0*/  FADD.FTZ R87, R21, R116 ;  /* 0x0000007415577221 */ /* 0x020fcc0000010000 */
[----:B------:R-:W5:Y:S01]  /*164d0*/  MUFU.EX2 R60, R60 ;  /* 0x0000003c003c7308 */ /* 0x000f620000000800 */
[----:B-1----:R-:W-:-:S01]  /*164e0*/  FADD.FTZ R116, R58, R85 ;  /* 0x000000553a747221 */ /* 0x002fc20000010000 */
[----:B------:R-:W-:-:S06]  /*164f0*/  FFMA.FTZ R98, R113, R88, -R38 ;  /* 0x0000005871627223 */ /* 0x000fcc0000010826 */
[----:B------:R-:W1:Y:S01]  /*16500*/  MUFU.EX2 R123, R123 ;  /* 0x0000007b007b7308 */ /* 0x000e620000000800 */
[----:B--2---:R-:W-:-:S07]  /*16510*/  FADD.FTZ R118, R54, R87 ;  /* 0x0000005736767221 */ /* 0x004fce0000010000 */
[----:B------:R-:W2:Y:S01]  /*16520*/  MUFU.EX2 R63, R63 ;  /* 0x0000003f003f7308 */ /* 0x000ea20000000800 */
[----:B------:R-:W-:-:S01]  /*16530*/  FFMA.FTZ R106, R103, R88, -R38 ;  /* 0x00000058676a7223 */ /* 0x000fc20000010826 */
[----:B---3--:R-:W-:-:S06]  /*16540*/  FADD.FTZ R87, R71, R116 ;  /* 0x0000007447577221 */ /* 0x008fcc0000010000 */
[----:B------:R-:W3:Y:S01]  /*16550*/  MUFU.EX2 R64, R64 ;  /* 0x0000004000407308 */ /* 0x000ee20000000800 */
[----:B------:R-:W-:-:S01]  /*16560*/  FFMA.FTZ R107, R111, R88, -R38 ;  /* 0x000000586f6b7223 */ /* 0x000fc20000010826 */
[----:B----4-:R-:W-:-:S06]  /*16570*/  FADD.FTZ R103, R55, R118 ;  /* 0x0000007637677221 */ /* 0x010fcc0000010000 */
[----:B------:R-:W4:Y:S01]  /*16580*/  MUFU.EX2 R68, R68 ;  /* 0x0000004400447308 */ /* 0x000f220000000800 */
[----:B0-----:R-:W-:-:S01]  /*16590*/  FADD.FTZ R116, R96, R87 ;  /* 0x0000005760747221 */ /* 0x001fc20000010000 */
[----:B------:R-:W-:-:S06]  /*165a0*/  FFMA.FTZ R66, R93, R88, -R38 ;  /* 0x000000585d427223 */ /* 0x000fcc0000010826 */
[----:B------:R-:W0:Y:S01]  /*165b0*/  MUFU.EX2 R105, R105 ;  /* 0x0000006900697308 */ /* 0x000e220000000800 */
[----:B-----5:R-:W-:-:S07]  /*165c0*/  FADD.FTZ R118, R60, R103 ;  /* 0x000000673c767221 */ /* 0x020fce0000010000 */
[----:B------:R-:W5:Y:S01]  /*165d0*/  MUFU.EX2 R67, R67 ;  /* 0x0000004300437308 */ /* 0x000f620000000800 */
[----:B-1----:R-:W-:-:S01]  /*165e0*/  FADD.FTZ R87, R123, R116 ;  /* 0x000000747b577221 */ /* 0x002fc20000010000 */
[----:B------:R-:W-:-:S06]  /*165f0*/  FFMA.FTZ R93, R115, R88, -R38 ;  /* 0x00000058735d7223 */ /* 0x000fcc0000010826 */
[----:B------:R-:W1:Y:S01]  /*16600*/  MUFU.EX2 R98, R98 ;  /* 0x0000006200627308 */ /* 0x000e620000000800 */
[----:B--2---:R-:W-:-:S07]  /*16610*/  FADD.FTZ R103, R63, R118 ;  /* 0x000000763f677221 */ /* 0x004fce0000010000 */
[----:B------:R-:W2:Y:S01]  /*16620*/  MUFU.EX2 R72, R72 ;  /* 0x0000004800487308 */ /* 0x000ea20000000800 */
[----:B---3--:R-:W-:-:S01]  /*16630*/  FADD.FTZ R116, R64, R87 ;  /* 0x0000005740747221 */ /* 0x008fc20000010000 */
[----:B------:R-:W-:-:S06]  /*16640*/  FFMA.FTZ R100, R117, R88, -R38 ;  /* 0x0000005875647223 */ /* 0x000fcc0000010826 */
[----:B------:R-:W3:Y:S01]  /*16650*/  MUFU.EX2 R107, R107 ;  /* 0x0000006b006b7308 */ /* 0x000ee20000000800 */
[----:B----4-:R-:W-:-:S07]  /*16660*/  FADD.FTZ R118, R68, R103 ;  /* 0x0000006744767221 */ /* 0x010fce0000010000 */
[----:B------:R-:W4:Y:S01]  /*16670*/  MUFU.EX2 R69, R69 ;  /* 0x0000004500457308 */ /* 0x000f220000000800 */
[----:B0-----:R-:W-:-:S01]  /*16680*/  FADD.FTZ R87, R105, R116 ;  /* 0x0000007469577221 */ /* 0x001fc20000010000 */
[----:B------:R-:W-:-:S06]  /*16690*/  FFMA.FTZ R109, R119, R88, -R38 ;  /* 0x00000058776d7223 */ /* 0x000fcc0000010826 */
[----:B------:R-:W0:Y:S01]  /*166a0*/  MUFU.EX2 R66, R66 ;  /* 0x0000004200427308 */ /* 0x000e220000000800 */
[----:B-----5:R-:W-:-:S01]  /*166b0*/  FADD.FTZ R103, R67, R118 ;  /* 0x0000007643677221 */ /* 0x020fc20000010000 */
        /* <DEDUP_REMOVED lines=13> */
[----:B------:R-:W-:-:S01]  /*16790*/  FADD.FTZ R118, R56, R103 ;  /* 0x0000006738767221 */ /* 0x000fc20000010000 */
        /* <DEDUP_REMOVED lines=17> */
[----:B--2---:R-:W-:Y:S01]  /*168b0*/  FADD.FTZ R116, R89, R116 ;  /* 0x0000007459747221 */ /* 0x004fe20000010000 */
[----:B------:R-:W-:-:S05]  /*168c0*/  F2FP.SATFINITE.E4M3.F32.PACK_AB_MERGE_C R224, R52, R51, RZ ;  /* 0x0000003334e0723e */ /* 0x000fca00048070ff */
[----:B------:R-:W2:Y:S01]  /*168d0*/  MUFU.EX2 R82, R82 ;  /* 0x0000005200527308 */ /* 0x000ea20000000800 */
[----:B---3--:R-:W-:-:S01]  /*168e0*/  FADD.FTZ R51, R91, R118 ;  /* 0x000000765b337221 */ /* 0x008fc20000010000 */
[----:B----4-:R-:W-:-:S06]  /*168f0*/  FADD.FTZ R87, R41, R116 ;  /* 0x0000007429577221 */ /* 0x010fcc0000010000 */
[----:B------:R-:W3:Y:S01]  /*16900*/  MUFU.EX2 R97, R97 ;  /* 0x0000006100617308 */ /* 0x000ee20000000800 */
[----:B------:R-:W-:Y:S01]  /*16910*/  F2FP.SATFINITE.E4M3.F32.PACK_AB_MERGE_C R226, R60, R55, RZ ;  /* 0x000000373ce2723e */ /* 0x000fe200048070ff */
        /* <DEDUP_REMOVED lines=8> */
[----:B------:R-:W-:-:S07]  /*169a0*/  FADD.FTZ R60, R92, R87 ;  /* 0x000000575c3c7221 */ /* 0x000fce0000010000 */
[----:B------:R-:W5:Y:S01]  /*169b0*/  MUFU.EX2 R90, R90 ;  /* 0x0000005a005a7308 */ /* 0x000f620000000800 */
[----:B------:R-:W-:Y:S01]  /*169c0*/  F2FP.SATFINITE.E4M3.F32.PACK_AB_MERGE_C R225, R121, R62, RZ ;  /* 0x0000003e79e1723e */ /* 0x000fe200048070ff */
[----:B--2---:R-:W-:Y:S01]  /*169d0*/  FADD.FTZ R62, R82, R55 ;  /* 0x00000037523e7221 */ /* 0x004fe20000010000 */
[----:B------:R-:W-:-:S05]  /*169e0*/  F2FP.SATFINITE.E4M3.F32.PACK_AB_MERGE_C R220, R72, R67, RZ ;  /* 0x0000004348dc723e */ /* 0x000fca00048070ff */
[----:B------:R-:W2:Y:S01]  /*169f0*/  MUFU.EX2 R106, R106 ;  /* 0x0000006a006a7308 */ /* 0x000ea20000000800 */
[----:B------:R-:W-:-:S01]  /*16a00*/  FFMA.FTZ R101, R141, R88, -R38 ;  /* 0x000000588d657223 */ /* 0x000fc20000010826 */
[----:B---3--:R-:W-:-:S06]  /*16a10*/  FADD.FTZ R72, R97, R60 ;  /* 0x0000003c61487221 */ /* 0x008fcc0000010000 */
[----:B------:R-:W3:Y:S01]  /*16a20*/  MUFU.EX2 R94, R94 ;  /* 0x0000005e005e7308 */ /* 0x000ee20000000800 */
[----:B------:R-:W-:-:S01]  /*16a30*/  FFMA.FTZ R108, R79, R88, -R38 ;  /* 0x000000584f6c7223 */ /* 0x000fc20000010826 */
[----:B0-----:R-:W-:-:S06]  /*16a40*/  FADD.FTZ R62, R95, R62 ;  /* 0x0000003e5f3e7221 */ /* 0x001fcc0000010000 */
[----:B------:R-:W0:Y:S01]  /*16a50*/  MUFU.EX2 R86, R86 ;  /* 0x0000005600567308 */ /* 0x000e220000000800 */
[----:B----4-:R-:W-:-:S07]  /*16a60*/  FADD.FTZ R55, R45, R72 ;  /* 0x000000482d377221 */ /* 0x010fce0000010000 */
[----:B------:R-:W4:Y:S01]  /*16a70*/  MUFU.EX2 R73, R73 ;  /* 0x0000004900497308 */ /* 0x000f220000000800 */
[----:B------:R-:W-:Y:S01]  /*16a80*/  F2FP.SATFINITE.E4M3.F32.PACK_AB_MERGE_C R216, R84, R41, RZ ;  /* 0x0000002954d8723e */ /* 0x000fe200048070ff */
[----:B-1----:R-:W-:-:S06]  /*16a90*/  FADD.FTZ R41, R99, R62 ;  /* 0x0000003e63297221 */ /* 0x002fcc0000010000 */
[----:B------:R-:W1:Y:S01]  /*16aa0*/  MUFU.EX2 R75, R75 ;  /* 0x0000004b004b7308 */ /* 0x000e620000000800 */
[----:B------:R-:W-:-:S01]  /*16ab0*/  FFMA.FTZ R77, R77, R88, -R38 ;  /* 0x000000584d4d7223 */ /* 0x000fc20000010826 */
[----:B-----5:R-:W-:-:S06]  /*16ac0*/  FADD.FTZ R55, R90, R55 ;  /* 0x000000375a377221 */ /* 0x020fcc0000010000 */
[----:B------:R-:W5:Y:S01]  /*16ad0*/  MUFU.EX2 R49, R49 ;  /* 0x0000003100317308 */ /* 0x000f620000000800 */
[----:B--2---:R-:W-:-:S01]  /*16ae0*/  FADD.FTZ R41, R106, R41 ;  /* 0x000000296a297221 */ /* 0x004fc20000010000 */
[----:B---3--:R-:W-:-:S06]  /*16af0*/  FADD.FTZ R62, R94, R55 ;  /* 0x000000375e3e7221 */ /* 0x008fcc0000010000 */
[----:B------:R-:W2:Y:S01]  /*16b00*/  MUFU.EX2 R101, R101 ;  /* 0x0000006500657308 */ /* 0x000ea20000000800 */
[----:B------:R-:W-:-:S07]  /*16b10*/  @!P2 VIADD R0, R0, 0x2e840 ;  /* 0x0002e8400000a836 */ /* 0x000fce0000000000 */
[----:B------:R-:W3:Y:S01]  /*16b20*/  MUFU.EX2 R74, R74 ;  /* 0x0000004a004a7308 */ /* 0x000ee20000000800 */
[----:B0-----:R-:W-:-:S07]  /*16b30*/  FADD.FTZ R72, R86, R41 ;  /* 0x0000002956487221 */ /* 0x001fce0000010000 */
[----:B------:R-:W0:Y:S01]  /*16b40*/  MUFU.EX2 R108, R108 ;  /* 0x0000006c006c7308 */ /* 0x000e220000000800 */
[----:B------:R-:W-:-:S01]  /*16b50*/  FFMA.FTZ R79, R143, R88, -R38 ;  /* 0x000000588f4f7223 */ /* 0x000fc20000010826 */
[----:B----4-:R-:W-:-:S06]  /*16b60*/  FADD.FTZ R62, R73, R62 ;  /* 0x0000003e493e7221 */ /* 0x010fcc0000010000 */
[----:B------:R-:W4:Y:S01]  /*16b70*/  MUFU.EX2 R78, R78 ;  /* 0x0000004e004e7308 */ /* 0x000f220000000800 */
[----:B------:R-:W-:Y:S01]  /*16b80*/  @!P2 PRMT R0, RZ, 0x654, R0 ;  /* 0x00000654ff00a816 */ /* 0x000fe20000000000 */
[----:B-1----:R-:W-:Y:S01]  /*16b90*/  FADD.FTZ R72, R75, R72 ;  /* 0x000000484b487221 */ /* 0x002fe20000010000 */
[----:B------:R-:W-:-:S05]  /*16ba0*/  F2FP.SATFINITE.E4M3.F32.PACK_AB_MERGE_C R224, R50, R3, R224 ;  /* 0x0000000332e0723e */ /* 0x000fca00048070e0 */
[----:B------:R-:W1:Y:S01]  /*16bb0*/  MUFU.EX2 R77, R77 ;  /* 0x0000004d004d7308 */ /* 0x000e620000000800 */
[----:B-----5:R-:W-:-:S07]  /*16bc0*/  FADD.FTZ R3, R49, R62 ;  /* 0x0000003e31037221 */ /* 0x020fce0000010000 */
[----:B------:R-:W5:Y:S01]  /*16bd0*/  MUFU.EX2 R81, R81 ;  /* 0x0000005100517308 */ /* 0x000f620000000800 */
[----:B------:R-:W-:Y:S01]  /*16be0*/  F2FP.SATFINITE.E4M3.F32.PACK_AB_MERGE_C R226, R54, R21, R226 ;  /* 0x0000001536e2723e */ /* 0x000fe200048070e2 */
[----:B------:R0:W-:Y:S01]  /*16bf0*/  @!P2 SYNCS.ARRIVE.TRANS64.RED.A1T0 RZ, [R0+URZ], RZ ;  /* 0x000000ff00ffa9a7 */ /* 0x0001e2000810043f */
[----:B--2---:R-:W-:-:S05]  /*16c00*/  FADD.FTZ R21, R101, R72 ;  /* 0x0000004865157221 */ /* 0x004fca0000010000 */
[----:B------:R-:W2:Y:S01]  /*16c10*/  MUFU.EX2 R104, R104 ;  /* 0x0000006800687308 */ /* 0x000ea20000000800 */
[----:B---3--:R-:W-:-:S01]  /*16c20*/  FADD.FTZ R3, R74, R3 ;  /* 0x000000034a037221 */ /* 0x008fc20000010000 */
[----:B0-----:R-:W-:-:S06]  /*16c30*/  FFMA.FTZ R0, R145, R88, -R38 ;  /* 0x0000005891007223 */ /* 0x001fcc0000010826 */
[----:B------:R-:W0:Y:S01]  /*16c40*/  MUFU.EX2 R20, R20 ;  /* 0x0000001400147308 */ /* 0x000e220000000800 */
[C---:B------:R-:W-:Y:S01]  /*16c50*/  F2FP.SATFINITE.E4M3.F32.PACK_AB_MERGE_C R213, R108.reuse, R101, RZ ;  /* 0x000000656cd5723e */ /* 0x040fe200048070ff */
[----:B------:R-:W-:-:S06]  /*16c60*/  FADD.FTZ R108, R108, R21 ;  /* 0x000000156c6c7221 */ /* 0x000fcc0000010000 */
[----:B------:R-:W3:Y:S01]  /*16c70*/  MUFU.EX2 R147, R147 ;  /* 0x0000009300937308 */ /* 0x000ee20000000800 */
[----:B------:R-:W-:-:S01]  /*16c80*/  FFMA.FTZ R53, R53, R88, -R38 ;  /* 0x0000005835357223 */ /* 0x000fc20000010826 */
[----:B----4-:R-:W-:Y:S01]  /*16c90*/  FADD.FTZ R50, R78, R3 ;  /* 0x000000034e327221 */ /* 0x010fe20000010000 */
[----:B------:R-:W-:-:S05]  /*16ca0*/  F2FP.SATFINITE.E4M3.F32.PACK_AB_MERGE_C R227, R123, R96, RZ ;  /* 0x000000607be3723e */ /* 0x000fca00048070ff */
[----:B------:R-:W-:Y:S01]  /*16cb0*/  MUFU.EX2 R110, R110 ;  /* 0x0000006e006e7308 */ /* 0x000fe20000000800 */
[----:B------:R-:W-:-:S07]  /*16cc0*/  FFMA.FTZ R59, R59, R88, -R38 ;  /* 0x000000583b3b7223 */ /* 0x000fce0000010826 */
[----:B------:R-:W-:Y:S01]  /*16cd0*/  MUFU.EX2 R57, R57 ;  /* 0x0000003900397308 */ /* 0x000fe20000000800 */
[----:B------:R-:W-:-:S07]  /*16ce0*/  FFMA.FTZ R83, R149, R88, -R38 ;  /* 0x0000005895537223 */ /* 0x000fce0000010826 */
[----:B------:R-:W-:Y:S01]  /*16cf0*/  MUFU.EX2 R40, R40 ;  /* 0x0000002800287308 */ /* 0x000fe20000000800 */
[----:B------:R-:W-:-:S07]  /*16d00*/  FFMA.FTZ R114, R151, R88, -R38 ;  /* 0x0000005897727223 */ /* 0x000fce0000010826 */
[----:B------:R-:W-:Y:S01]  /*16d10*/  MUFU.EX2 R43, R43 ;  /* 0x0000002b002b7308 */ /* 0x000fe20000000800 */
[----:B------:R-:W-:-:S07]  /*16d20*/  F2FP.SATFINITE.E4M3.F32.PACK_AB_MERGE_C R222, R76, R65, RZ ;  /* 0x000000414cde723e */ /* 0x000fce00048070ff */
[----:B------:R-:W-:Y:S08]  /*16d30*/  MUFU.EX2 R112, R112 ;  /* 0x0000007000707308 */ /* 0x000ff00000000800 */
[----:B------:R-:W-:Y:S01]  /*16d40*/  MUFU.EX2 R24, R24 ;  /* 0x0000001800187308 */ /* 0x000fe20000000800 */
[----:B------:R-:W-:-:S07]  /*16d50*/  FFMA.FTZ R85, R179, R88, -R38 ;  /* 0x00000058b3557223 */ /* 0x000fce0000010826 */
        /* <DEDUP_REMOVED lines=11> */
[----:B------:R-:W-:-:S01]  /*16e10*/  FFMA.FTZ R191, R191, R88, -R38 ;  /* 0x00000058bfbf7223 */ /* 0x000fc20000010826 */
[----:B------:R-:W-:-:S06]  /*16e20*/  F2FP.SATFINITE.E4M3.F32.PACK_AB_MERGE_C R225, R48, R47, R225 ;  /* 0x0000002f30e1723e */ /* 0x000fcc00048070e1 */
[----:B------:R-:W-:Y:S01]  /*16e30*/  MUFU.EX2 R29, R29 ;  /* 0x0000001d001d7308 */ /* 0x000fe20000000800 */
[----:B------:R-:W-:-:S07]  /*16e40*/  FFMA.FTZ R133, R133, R88, -R38 ;  /* 0x0000005885857223 */ /* 0x000fce0000010826 */
[----:B------:R-:W-:Y:S01]  /*16e50*/  MUFU.EX2 R32, R32 ;  /* 0x0000002000207308 */ /* 0x000fe20000000800 */
[----:B------:R-:W-:-:S07]  /*16e60*/  FFMA.FTZ R193, R193, R88, -R38 ;  /* 0x00000058c1c17223 */ /* 0x000fce0000010826 */
[----:B------:R-:W-:Y:S01]  /*16e70*/  MUFU.EX2 R35, R35 ;  /* 0x0000002300237308 */ /* 0x000fe20000000800 */
[----:B------:R-:W-:-:S07]  /*16e80*/  FFMA.FTZ R153, R153, R88, -R38 ;  /* 0x0000005899997223 */ /* 0x000fce0000010826 */
[----:B------:R-:W-:Y:S08]  /*16e90*/  MUFU.EX2 R34, R34 ;  /* 0x0000002200227308 */ /* 0x000ff00000000800 */
[----:B------:R-:W-:Y:S01]  /*16ea0*/  MUFU.EX2 R33, R33 ;  /* 0x0000002100217308 */ /* 0x000fe20000000800 */
[----:B------:R-:W-:-:S01]  /*16eb0*/  FFMA.FTZ R195, R195, R88, -R38 ;  /* 0x00000058c3c37223 */ /* 0x000fc20000010826 */
[----:B------:R-:W4:Y:S06]  /*16ec0*/  @P0 LDC R41, c[0x0][0x450] ;  /* 0x00011400ff290b82 */ /* 0x000f2c0000000800 */
[----:B------:R-:W3:Y:S01]  /*16ed0*/  MUFU.EX2 R79, R79 ;  /* 0x0000004f004f7308 */ /* 0x000ee20000000800 */
[----:B-1----:R-:W-:-:S01]  /*16ee0*/  FADD.FTZ R3, R77, R108 ;  /* 0x0000006c4d037221 */ /* 0x002fc20000010000 */
[----:B-----5:R-:W-:Y:S01]  /*16ef0*/  FADD.FTZ R21, R81, R50 ;  /* 0x0000003251157221 */ /* 0x020fe20000010000 */
[----:B------:R-:W-:-:S05]  /*16f00*/  F2FP.SATFINITE.E4M3.F32.PACK_AB_MERGE_C R227, R71, R58, R227 ;  /* 0x0000003a47e3723e */ /* 0x000fca00048070e3 */
[----:B------:R-:W1:Y:S01]  /*16f10*/  MUFU.EX2 R0, R0 ;  /* 0x0000000000007308 */ /* 0x000e620000000800 */
[----:B--2---:R-:W-:-:S01]  /*16f20*/  FADD.FTZ R54, R104, R3 ;  /* 0x0000000368367221 */ /* 0x004fc20000010000 */
[----:B0-----:R-:W-:Y:S01]  /*16f30*/  FADD.FTZ R58, R20, R21 ;  /* 0x00000015143a7221 */ /* 0x001fe20000010000 */
[----:B---3--:R-:W-:-:S05]  /*16f40*/  F2FP.SATFINITE.E4M3.F32.PACK_AB_MERGE_C R214, R147, R20, RZ ;  /* 0x0000001493d6723e */ /* 0x008fca00048070ff */
[----:B------:R-:W0:Y:S01]  /*16f50*/  MUFU.EX2 R53, R53 ;  /* 0x0000003500357308 */ /* 0x000e220000000800 */
[----:B------:R-:W-:-:S01]  /*16f60*/  FADD.FTZ R3, R79, R54 ;  /* 0x000000364f037221 */ /* 0x000fc20000010000 */
[----:B------:R-:W-:-:S06]  /*16f70*/  FADD.FTZ R147, R147, R58 ;  /* 0x0000003a93937221 */ /* 0x000fcc0000010000 */
[----:B------:R-:W2:Y:S01]  /*16f80*/  MUFU.EX2 R59, R59 ;  /* 0x0000003b003b7308 */ /* 0x000ea20000000800 */
[----:B------:R-:W-:-:S01]  /*16f90*/  FADD.FTZ R3, R110, R3 ;  /* 0x000000036e037221 */ /* 0x000fc20000010000 */
[----:B------:R-:W-:-:S03]  /*16fa0*/  FADD.FTZ R20, R12, R147 ;  /* 0x000000930c147221 */ /* 0x000fc60000010000 */
[----:B-1----:R-:W-:Y:S01]  /*16fb0*/  FADD.FTZ R54, R0, R3 ;  /* 0x0000000300367221 */ /* 0x002fe20000010000 */
[----:B------:R-:W-:-:S02]  /*16fc0*/  FADD.FTZ R3, R57, R20 ;  /* 0x0000001439037221 */ /* 0x000fc40000010000 */
[----:B------:R-:W1:Y:S01]  /*16fd0*/  MUFU.EX2 R83, R83 ;  /* 0x0000005300537308 */ /* 0x000e620000000800 */
[----:B------:R-:W-:Y:S01]  /*16fe0*/  F2FP.SATFINITE.E4M3.F32.PACK_AB_MERGE_C R222, R56, R69, R222 ;  /* 0x0000004538de723e */ /* 0x000fe200048070de */
[----:B0-----:R-:W-:Y:S01]  /*16ff0*/  FADD.FTZ R54, R53, R54 ;  /* 0x0000003635367221 */ /* 0x001fe20000010000 */
[----:B------:R-:W-:-:S05]  /*17000*/  FADD.FTZ R56, R40, R3 ;  /* 0x0000000328387221 */ /* 0x000fca0000010000 */
[----:B------:R-:W0:Y:S01]  /*17010*/  MUFU.EX2 R114, R114 ;  /* 0x0000007200727308 */ /* 0x000e220000000800 */
[----:B--2---:R-:W-:-:S01]  /*17020*/  FADD.FTZ R3, R59, R54 ;  /* 0x000000363b037221 */ /* 0x004fc20000010000 */
[C---:B------:R-:W-:Y:S01]  /*17030*/  F2FP.SATFINITE.E4M3.F32.PACK_AB_MERGE_C R208, R43.reuse, R40, RZ ;  /* 0x000000282bd0723e */ /* 0x040fe200048070ff */
[----:B------:R-:W-:-:S01]  /*17040*/  FADD.FTZ R43, R43, R56 ;  /* 0x000000382b2b7221 */ /* 0x000fc20000010000 */
[C---:B------:R-:W-:Y:S01]  /*17050*/  F2FP.SATFINITE.E4M3.F32.PACK_AB_MERGE_C R209, R112.reuse, R59, RZ ;  /* 0x0000003b70d1723e */ /* 0x040fe200048070ff */
[----:B------:R-:W-:-:S03]  /*17060*/  FADD.FTZ R112, R112, R3 ;  /* 0x0000000370707221 */ /* 0x000fc60000010000 */
[----:B------:R-:W2:Y:S01]  /*17070*/  MUFU.EX2 R85, R85 ;  /* 0x0000005500557308 */ /* 0x000ea20000000800 */
[----:B------:R-:W-:-:S01]  /*17080*/  FADD.FTZ R40, R24, R43 ;  /* 0x0000002b18287221 */ /* 0x000fc20000010000 */
[----:B-1----:R-:W-:-:S06]  /*17090*/  FADD.FTZ R3, R83, R112 ;  /* 0x0000007053037221 */ /* 0x002fcc0000010000 */
[----:B------:R-:W1:Y:S01]  /*170a0*/  MUFU.EX2 R52, R181 ;  /* 0x000000b500347308 */ /* 0x000e620000000800 */
[----:B------:R-:W-:-:S01]  /*170b0*/  FADD.FTZ R54, R61, R40 ;  /* 0x000000283d367221 */ /* 0x000fc20000010000 */
[----:B0-----:R-:W-:-:S03]  /*170c0*/  FADD.FTZ R56, R114, R3 ;  /* 0x0000000372387221 */ /* 0x001fc60000010000 */
[----:B------:R-:W-:-:S03]  /*170d0*/  FADD.FTZ R3, R25, R54 ;  /* 0x0000003619037221 */ /* 0x000fc60000010000 */
[----:B------:R-:W0:Y:S01]  /*170e0*/  MUFU.EX2 R51, R183 ;  /* 0x000000b700337308 */ /* 0x000e220000000800 */
[C---:B------:R-:W-:Y:S01]  /*170f0*/  F2FP.SATFINITE.E4M3.F32.PACK_AB_MERGE_C R210, R26.reuse, R25, RZ ;  /* 0x000000191ad2723e */ /* 0x040fe200048070ff */
[----:B------:R-:W-:Y:S01]  /*17100*/  FADD.FTZ R26, R26, R3 ;  /* 0x000000031a1a7221 */ /* 0x000fe20000010000 */
[----:B--2---:R-:W-:-:S05]  /*17110*/  FADD.FTZ R21, R85, R56 ;  /* 0x0000003855157221 */ /* 0x004fca0000010000 */
[----:B------:R-:W2:Y:S01]  /*17120*/  MUFU.EX2 R60, R185 ;  /* 0x000000b9003c7308 */ /* 0x000ea20000000800 */
[----:B------:R-:W-:-:S01]  /*17130*/  FADD.FTZ R3, R27, R26 ;  /* 0x0000001a1b037221 */ /* 0x000fc20000010000 */
[C---:B-1----:R-:W-:Y:S01]  /*17140*/  F2FP.SATFINITE.E4M3.F32.PACK_AB_MERGE_C R211, R52.reuse, R85, RZ ;  /* 0x0000005534d3723e */ /* 0x042fe200048070ff */
[----:B------:R-:W-:-:S05]  /*17150*/  FADD.FTZ R52, R52, R21 ;  /* 0x0000001534347221 */ /* 0x000fca0000010000 */
[----:B------:R-:W1:Y:S01]  /*17160*/  MUFU.EX2 R187, R187 ;  /* 0x000000bb00bb7308 */ /* 0x000e620000000800 */
[----:B------:R-:W-:-:S01]  /*17170*/  FADD.FTZ R3, R28, R3 ;  /* 0x000000031c037221 */ /* 0x000fc20000010000 */
[----:B0-----:R-:W-:-:S06]  /*17180*/  FADD.FTZ R21, R51, R52 ;  /* 0x0000003433157221 */ /* 0x001fcc0000010000 */
[----:B------:R-:W0:Y:S01]  /*17190*/  MUFU.EX2 R48, R189 ;  /* 0x000000bd00307308 */ /* 0x000e220000000800 */
[----:B------:R-:W-:-:S01]  /*171a0*/  FADD.FTZ R26, R30, R3 ;  /* 0x000000031e1a7221 */ /* 0x000fc20000010000 */
[----:B------:R-:W-:Y:S01]  /*171b0*/  F2FP.SATFINITE.E4M3.F32.PACK_AB_MERGE_C R208, R57, R12, R208 ;  /* 0x0000000c39d0723e */ /* 0x000fe200048070d0 */
[----:B--2---:R-:W-:-:S05]  /*171c0*/  FADD.FTZ R12, R60, R21 ;  /* 0x000000153c0c7221 */ /* 0x004fca0000010000 */
[----:B------:R-:W2:Y:S01]  /*171d0*/  MUFU.EX2 R191, R191 ;  /* 0x000000bf00bf7308 */ /* 0x000ea20000000800 */
[C---:B------:R-:W-:Y:S01]  /*171e0*/  F2FP.SATFINITE.E4M3.F32.PACK_AB_MERGE_C R204, R29.reuse, R30, RZ ;  /* 0x0000001e1dcc723e */ /* 0x040fe200048070ff */
[----:B------:R-:W-:Y:S01]  /*171f0*/  FADD.FTZ R29, R29, R26 ;  /* 0x0000001a1d1d7221 */ /* 0x000fe20000010000 */
[----:B------:R-:W3:Y:S05]  /*17200*/  @P0 LDC R25, c[0x0][0x44c] ;  /* 0x00011300ff190b82 */ /* 0x000eea0000000800 */
[----:B------:R-:W5:Y:S01]  /*17210*/  MUFU.EX2 R50, R133 ;  /* 0x0000008500327308 */ /* 0x000f620000000800 */
[----:B-1----:R-:W-:-:S01]  /*17220*/  FADD.FTZ R3, R187, R12 ;  /* 0x0000000cbb037221 */ /* 0x002fc20000010000 */
[----:B------:R-:W-:Y:S01]  /*17230*/  FADD.FTZ R12, R32, R29 ;  /* 0x0000001d200c7221 */ /* 0x000fe20000010000 */
[----:B0-----:R-:W-:-:S05]  /*17240*/  F2FP.SATFINITE.E4M3.F32.PACK_AB_MERGE_C R205, R48, R187, RZ ;  /* 0x000000bb30cd723e */ /* 0x001fca00048070ff */
[----:B------:R-:W0:Y:S01]  /*17250*/  MUFU.EX2 R193, R193 ;  /* 0x000000c100c17308 */ /* 0x000e220000000800 */
[----:B------:R-:W-:-:S01]  /*17260*/  FADD.FTZ R48, R48, R3 ;  /* 0x0000000330307221 */ /* 0x000fc20000010000 */
[----:B------:R-:W-:-:S06]  /*17270*/  FADD.FTZ R21, R35, R12 ;  /* 0x0000000c23157221 */ /* 0x000fcc0000010000 */
[----:B------:R-:W1:Y:S01]  /*17280*/  MUFU.EX2 R36, R36 ;  /* 0x0000002400247308 */ /* 0x000e620000000800 */
[----:B------:R-:W-:-:S01]  /*17290*/  FFMA.FTZ R197, R197, R88, -R38 ;  /* 0x00000058c5c57223 */ /* 0x000fc20000010826 */
[----:B--2---:R-:W-:-:S06]  /*172a0*/  FADD.FTZ R3, R191, R48 ;  /* 0x00000030bf037221 */ /* 0x004fcc0000010000 */
[----:B------:R-:W2:Y:S01]  /*172b0*/  MUFU.EX2 R20, R153 ;  /* 0x0000009900147308 */ /* 0x000ea20000000800 */
[----:B------:R-:W-:-:S01]  /*172c0*/  FFMA.FTZ R199, R199, R88, -R38 ;  /* 0x00000058c7c77223 */ /* 0x000fc20000010826 */
[----:B------:R-:W-:Y:S01]  /*172d0*/  F2FP.SATFINITE.E4M3.F32.PACK_AB_MERGE_C R206, R33, R34, RZ ;  /* 0x0000002221ce723e */ /* 0x000fe200048070ff */
[----:B------:R-:W-:-:S05]  /*172e0*/  FADD.FTZ R34, R34, R21 ;  /* 0x0000001522227221 */ /* 0x000fca0000010000 */
[----:B------:R-:W4:Y:S01]  /*172f0*/  MUFU.EX2 R39, R39 ;  /* 0x0000002700277308 */ /* 0x000f220000000800 */
[----:B------:R-:W-:Y:S01]  /*17300*/  F2FP.SATFINITE.E4M3.F32.PACK_AB_MERGE_C R210, R61, R24, R210 ;  /* 0x000000183dd2723e */ /* 0x000fe200048070d2 */
[----:B-----5:R-:W-:-:S06]  /*17310*/  FADD.FTZ R24, R50, R3 ;  /* 0x0000000332187221 */ /* 0x020fcc0000010000 */
[----:B------:R-:W5:Y:S01]  /*17320*/  MUFU.EX2 R195, R195 ;  /* 0x000000c300c37308 */ /* 0x000f620000000800 */
[----:B------:R-:W-:-:S07]  /*17330*/  FADD.FTZ R33, R33, R34 ;  /* 0x0000002221217221 */ /* 0x000fce0000010000 */
[----:B------:R-:W5:Y:S01]  /*17340*/  MUFU.EX2 R42, R42 ;  /* 0x0000002a002a7308 */ /* 0x000f620000000800 */
[----:B0-----:R-:W-:-:S07]  /*17350*/  FADD.FTZ R3, R193, R24 ;  /* 0x00000018c1037221 */ /* 0x001fce0000010000 */
[----:B------:R-:W0:Y:S01]  /*17360*/  MUFU.EX2 R40, R197 ;  /* 0x000000c500287308 */ /* 0x000e220000000800 */
[----:B-1----:R-:W-:-:S07]  /*17370*/  FADD.FTZ R24, R36, R33 ;  /* 0x0000002124187221 */ /* 0x002fce0000010000 */
[----:B------:R-:W1:Y:S01]  /*17380*/  MUFU.EX2 R37, R37 ;  /* 0x0000002500257308 */ /* 0x000e620000000800 */
[C---:B--2---:R-:W-:Y:S01]  /*17390*/  F2FP.SATFINITE.E4M3.F32.PACK_AB_MERGE_C R193, R20.reuse, R193, RZ ;  /* 0x000000c114c1723e */ /* 0x044fe200048070ff */
[----:B------:R-:W-:-:S06]  /*173a0*/  FADD.FTZ R20, R20, R3 ;  /* 0x0000000314147221 */ /* 0x000fcc0000010000 */
[----:B------:R-:W2:Y:S01]  /*173b0*/  MUFU.EX2 R199, R199 ;  /* 0x000000c700c77308 */ /* 0x000ea20000000800 */
[----:B----4-:R-:W-:-:S01]  /*173c0*/  FADD.FTZ R21, R39, R24 ;  /* 0x0000001827157221 */ /* 0x010fc20000010000 */
[----:B---3--:R-:W-:-:S06]  /*173d0*/  @P0 IMAD.HI.U32 R26, R148, R25, RZ ;  /* 0x00000019941a0227 */ /* 0x008fcc00078e00ff */
[----:B------:R-:W3:Y:S01]  /*173e0*/  MUFU.EX2 R44, R44 ;  /* 0x0000002c002c7308 */ /* 0x000ee20000000800 */
[----:B-----5:R-:W-:-:S01]  /*173f0*/  FADD.FTZ R3, R195, R20 ;  /* 0x00000014c3037221 */ /* 0x020fc20000010000 */
[----:B------:R-:W-:-:S06]  /*17400*/  FADD.FTZ R24, R42, R21 ;  /* 0x000000152a187221 */ /* 0x000fcc0000010000 */
[----:B------:R-:W4:Y:S01]  /*17410*/  MUFU.EX2 R161, R161 ;  /* 0x000000a100a17308 */ /* 0x000f220000000800 */
[----:B------:R-:W-:Y:S01]  /*17420*/  IMAD.MOV.U32 R25, RZ, RZ, R148 ;  /* 0x000000ffff197224 */ /* 0x000fe200078e0094 */
[----:B------:R-:W-:Y:S01]  /*17430*/  @P0 SHF.R.U32.HI R25, RZ, R41, R26 ;  /* 0x00000029ff190219 */ /* 0x000fe2000001161a */
[----:B0-----:R-:W-:-:S05]  /*17440*/  FADD.FTZ R20, R40, R3 ;  /* 0x0000000328147221 */ /* 0x001fca0000010000 */
[----:B------:R-:W-:Y:S01]  /*17450*/  MUFU.EX2 R46, R46 ;  /* 0x0000002e002e7308 */ /* 0x000fe20000000800 */
[C---:B-1----:R-:W-:Y:S01]  /*17460*/  F2FP.SATFINITE.E4M3.F32.PACK_AB_MERGE_C R42, R37.reuse, R42, RZ ;  /* 0x0000002a252a723e */ /* 0x042fe200048070ff */
[----:B------:R-:W-:-:S06]  /*17470*/  FADD.FTZ R37, R37, R24 ;  /* 0x0000001825257221 */ /* 0x000fcc0000010000 */
[----:B------:R-:W0:Y:S01]  /*17480*/  MUFU.EX2 R15, R15 ;  /* 0x0000000f000f7308 */ /* 0x000e220000000800 */
[----:B------:R-:W-:Y:S01]  /*17490*/  IADD3 R21, R25, R144, -R146 ;  /* 0x0000009019157210 */ /* 0x000fe20007ffe892 */
[----:B--2---:R-:W-:Y:S01]  /*174a0*/  FADD.FTZ R3, R199, R20 ;  /* 0x00000014c7037221 */ /* 0x004fe20000010000 */
[----:B------:R-:W-:Y:S02]  /*174b0*/  IMAD.MOV.U32 R20, RZ, RZ, RZ ;  /* 0x000000ffff147224 */ /* 0x000fe400078e00ff */
[----:B---3--:R-:W-:Y:S01]  /*174c0*/  FADD.FTZ R24, R44, R37 ;  /* 0x000000252c187221 */ /* 0x008fe20000010000 */
[----:B------:R-:W-:-:S01]  /*174d0*/  FFMA.FTZ R31, R31, R88, -R38 ;  /* 0x000000581f1f7223 */ /* 0x000fc20000010826 */
[----:B------:R-:W-:-:S04]  /*174e0*/  IMAD.HI R20, R21, -0x6db6db6d, R20 ;  /* 0x9249249315147827 */ /* 0x000fc800078e0214 */
[----:B----4-:R-:W-:-:S01]  /*174f0*/  FADD.FTZ R21, R161, R24 ;  /* 0x00000018a1157221 */ /* 0x010fc20000010000 */
[----:B------:R-:W-:Y:S01]  /*17500*/  FFMA.FTZ R155, R155, R88, -R38 ;  /* 0x000000589b9b7223 */ /* 0x000fe20000010826 */
[----:B------:R-:W-:Y:S02]  /*17510*/  F2FP.SATFINITE.E4M3.F32.PACK_AB_MERGE_C R209, R53, R0, R209 ;  /* 0x0000000035d1723e */ /* 0x000fe400048070d1 */
[----:B------:R-:W1:Y:S01]  /*17520*/  MUFU.EX2 R0, R31 ;  /* 0x0000001f00007308 */ /* 0x000e620000000800 */
[----:B0-----:R-:W-:Y:S01]  /*17530*/  F2FP.SATFINITE.E4M3.F32.PACK_AB_MERGE_C R25, R15, R46, RZ ;  /* 0x0000002e0f19723e */ /* 0x001fe200048070ff */
[----:B------:R-:W-:Y:S01]  /*17540*/  FADD.FTZ R46, R46, R21 ;  /* 0x000000152e2e7221 */ /* 0x000fe20000010000 */
[----:B------:R-:W-:Y:S01]  /*17550*/  SHF.R.U32.HI R21, RZ, 0x1f, R20 ;  /* 0x0000001fff157819 */ /* 0x000fe20000011614 */
[-CC-:B------:R-:W-:Y:S01]  /*17560*/  FFMA.FTZ R159, R159, R88.reuse, -R38.reuse ;  /* 0x000000589f9f7223 */ /* 0x180fe20000010826 */
[----:B------:R-:W-:-:S03]  /*17570*/  FFMA.FTZ R201, R201, R88, -R38 ;  /* 0x00000058c9c97223 */ /* 0x000fc60000010826 */
[----:B------:R-:W0:Y:S01]  /*17580*/  MUFU.EX2 R155, R155 ;  /* 0x0000009b009b7308 */ /* 0x000e220000000800 */
[----:B------:R-:W-:-:S01]  /*17590*/  FFMA.FTZ R38, R157, R88, -R38 ;  /* 0x000000589d267223 */ /* 0x000fc20000010826 */
[----:B------:R-:W-:Y:S02]  /*175a0*/  LEA.HI.SX32 R21, R20, R21, 0x19 ;  /* 0x0000001514157211 */ /* 0x000fe400078fcaff */
[----:B------:R-:W-:Y:S02]  /*175b0*/  F2FP.SATFINITE.E4M3.F32.PACK_AB_MERGE_C R216, R89, R80, R216 ;  /* 0x0000005059d8723e */ /* 0x000fe400048070d8 */
[----:B------:R-:W-:Y:S02]  /*175c0*/  VIMNMX R89, RZ, R21, !PT ;  /* 0x00000015ff597248 */ /* 0x000fe40007fe0100 */
[----:B------:R-:W2:Y:S01]  /*175d0*/  MUFU.EX2 R12, R159 ;  /* 0x0000009f000c7308 */ /* 0x000ea20000000800 */
[----:B------:R-:W-:Y:S02]  /*175e0*/  VIADD R20, R138, 0xfffffffe ;  /* 0xfffffffe8a147836 */ /* 0x000fe40000000000 */
[----:B------:R3:W-:Y:S05]  /*175f0*/  STL [R1+0x3c], R89 ;  /* 0x00003c5901007387 */ /* 0x0007ea0000100800 */
[----:B------:R-:W-:Y:S01]  /*17600*/  MUFU.EX2 R201, R201 ;  /* 0x000000c900c97308 */ /* 0x000fe20000000800 */
[C---:B-1----:R-:W-:Y:S01]  /*17610*/  F2FP.SATFINITE.E4M3.F32.PACK_AB_MERGE_C R199, R0.reuse, R199, RZ ;  /* 0x000000c700c7723e */ /* 0x042fe200048070ff */
[----:B------:R-:W-:-:S06]  /*17620*/  FADD.FTZ R0, R0, R3 ;  /* 0x0000000300007221 */ /* 0x000fcc0000010000 */
[----:B------:R-:W1:Y:S01]  /*17630*/  MUFU.EX2 R38, R38 ;  /* 0x0000002600267308 */ /* 0x000e620000000800 */
[----:B------:R-:W-:Y:S01]  /*17640*/  ISETP.GE.AND P2, PT, R20, R89, PT ;  /* 0x000000591400720c */ /* 0x000fe20003f46270 */
[----:B0-----:R-:W-:-:S04]  /*17650*/  FADD.FTZ R3, R155, R0 ;  /* 0x000000009b037221 */ /* 0x001fc80000010000 */
[----:B--2---:R-:W-:Y:S01]  /*17660*/  FADD.FTZ R0, R12, R3 ;  /* 0x000000030c007221 */ /* 0x004fe20000010000 */
[----:B------:R-:W-:Y:S02]  /*17670*/  F2FP.SATFINITE.E4M3.F32.PACK_AB_MERGE_C R221, R107, R98, RZ ;  /* 0x000000626bdd723e */ /* 0x000fe400048070ff */
[----:B------:R-:W-:Y:S02]  /*17680*/  F2FP.SATFINITE.E4M3.F32.PACK_AB_MERGE_C R223, R109, R100, RZ ;  /* 0x000000646ddf723e */ /* 0x000fe400048070ff */
[----:B------:R-:W-:Y:S02]  /*17690*/  F2FP.SATFINITE.E4M3.F32.PACK_AB_MERGE_C R217, R111, R102, RZ ;  /* 0x000000666fd9723e */ /* 0x000fe400048070ff */
[----:B------:R-:W-:Y:S02]  /*176a0*/  F2FP.SATFINITE.E4M3.F32.PACK_AB_MERGE_C R219, R106, R99, RZ ;  /* 0x000000636adb723e */ /* 0x000fe400048070ff */
[----:B------:R-:W-:Y:S02]  /*176b0*/  F2FP.SATFINITE.E4M3.F32.PACK_AB_MERGE_C R212, R74, R49, RZ ;  /* 0x000000314ad4723e */ /* 0x000fe400048070ff */
[----:B-1----:R-:W-:Y:S01]  /*176c0*/  F2FP.SATFINITE.E4M3.F32.PACK_AB_MERGE_C R3, R38, R201, RZ ;  /* 0x000000c92603723e */ /* 0x002fe200048070ff */
[----:B------:R-:W-:-:S01]  /*176d0*/  FADD.FTZ R201, R201, R0 ;  /* 0x00000000c9c97221 */ /* 0x000fc20000010000 */
[----:B------:R-:W-:-:S02]  /*176e0*/  F2FP.SATFINITE.E4M3.F32.PACK_AB_MERGE_C R215, R110, R79, RZ ;  /* 0x0000004f6ed7723e */ /* 0x000fc400048070ff */
[----:B------:R-:W-:Y:S02]  /*176f0*/  F2FP.SATFINITE.E4M3.F32.PACK_AB_MERGE_C R199, R40, R195, R199 ;  /* 0x000000c328c7723e */ /* 0x000fe400048070c7 */
[----:B------:R-:W-:Y:S01]  /*17700*/  F2FP.SATFINITE.E4M3.F32.PACK_AB_MERGE_C R218, R90, R45, RZ ;  /* 0x0000002d5ada723e */ /* 0x000fe200048070ff */
[----:B------:R-:W-:-:S01]  /*17710*/  FADD.FTZ R236, R15, R46 ;  /* 0x0000002e0fec7221 */ /* 0x000fc20000010000 */
[----:B------:R-:W-:Y:S01]  /*17720*/  F2FP.SATFINITE.E4M3.F32.PACK_AB_MERGE_C R220, R68, R63, R220 ;  /* 0x0000003f44dc723e */ /* 0x000fe200048070dc */
[----:B------:R-:W-:-:S01]  /*17730*/  FADD.FTZ R235, R38, R201 ;  /* 0x000000c926eb7221 */ /* 0x000fc20000010000 */
        /* <DEDUP_REMOVED lines=49> */
[----:B------:R-:W-:Y:S01]  /*17a50*/  IMAD.MOV.U32 R201, RZ, RZ, R199 ;  /* 0x000000ffffc97224 */ /* 0x000fe200078e00c7 */
[----:B---3--:R-:W-:Y:S06]  /*17a60*/  @!P2 BRA `(.L_x_8121) ;  /* 0x0000005c006ca947 */ /* 0x008fec0003800000 */
[----:B------:R-:W-:Y:S01]  /*17a70*/  IMAD.MOV.U32 R0, RZ, RZ, R13 ;  /* 0x000000ffff007224 */ /* 0x000fe200078e000d */
[----:B------:R-:W-:Y:S01]  /*17a80*/  MOV R87, RZ ;  /* 0x000000ff00577202 */ /* 0x000fe20000000f00 */
[----:B------:R-:W-:Y:S02]  /*17a90*/  IMAD.MOV.U32 R3, RZ, RZ, R14 ;  /* 0x000000ffff037224 */ /* 0x000fe400078e000e */
[----:B------:R-:W-:-:S07]  /*17aa0*/  IMAD.MOV.U32 R12, RZ, RZ, R234 ;  /* 0x000000ffff0c7224 */ /* 0x000fce00078e00ea */
.L_x_8132:
        /* <DEDUP_REMOVED lines=9> */
.L_x_8123:
        /* <DEDUP_REMOVED lines=8> */
.L_x_8124:
[----:B------:R-:W-:Y:S04]  /*17bc0*/  BSSY B0, `(.L_x_8122) ;  /* 0x0000004000007945 */ /* 0x000fe80003800000 */
[----:B-1----:R-:W-:Y:S05]  /*17bd0*/  @P3 BRA `(.L_x_8125) ;  /* 0x0000000000083947 */ /* 0x002fea0003800000 */
[----:B------:R-:W1:Y:S02]  /*17be0*/  SYNCS.PHASECHK.TRANS64.TRYWAIT P3, [R13+URZ+0x2e830], R14 ;  /* 0x02e8300e0d0075a7 */ /* 0x000e64000806017f */
[----:B-1----:R-:W-:Y:S05]  /*17bf0*/  @!P3 BRA `(.L_x_8126) ;  /* 0x0000016000c4b947 */ /* 0x002fea0003800000 */
.L_x_8125:
[----:B------:R-:W-:Y:S05]  /*17c00*/  BSYNC B0 ;  /* 0x0000000000007941 */ /* 0x000fea0003800000 */
.L_x_8122:
[----:B01----:R-:W2:Y:S01]  /*17c10*/  LDL R14, [R1+0x48] ;  /* 0x00004800010e7983 */ /* 0x003ea20000100800 */
[----:B------:R-:W-:Y:S01]  /*17c20*/  VIADD R21, R231, 0x1 ;  /* 0x00000001e7157836 */ /* 0x000fe20000000000 */
[----:B------:R-:W-:Y:S05]  /*17c30*/  WARPSYNC.ALL ;  /* 0x0000000000007948 */ /* 0x000fea0003800000 */
[----:B------:R-:W0:Y:S01]  /*17c40*/  S2R R13, SR_TID.X ;  /* 0x00000000000d7919 */ /* 0x000e220000002100 */
[C---:B------:R-:W-:Y:S01]  /*17c50*/  ISETP.NE.AND P3, PT, R21.reuse, 0x2, PT ;  /* 0x000000021500780c */ /* 0x040fe20003f65270 */
[----:B------:R-:W-:Y:S01]  /*17c60*/  IMAD.MOV.U32 R15, RZ, RZ, 0x40000040 ;  /* 0x40000040ff0f7424 */ /* 0x000fe200078e00ff */
[C---:B------:R-:W-:Y:S01]  /*17c70*/  R2UR UR24, R4.reuse ;  /* 0x00000000041872ca */ /* 0x040fe200000e0000 */
[----:B------:R-:W-:Y:S01]  /*17c80*/  IMAD.MOV.U32 R89, RZ, RZ, 0x40000040 ;  /* 0x40000040ff597424 */ /* 0x000fe200078e00ff */
[----:B------:R-:W-:Y:S01]  /*17c90*/  SEL R21, R21, RZ, P3 ;  /* 0x000000ff15157207 */ /* 0x000fe20001800000 */
[----:B------:R-:W-:Y:S01]  /*17ca0*/  IMAD.MOV.U32 R91, RZ, RZ, 0x40000040 ;  /* 0x40000040ff5b7424 */ /* 0x000fe200078e00ff */
[----:B------:R-:W-:Y:S01]  /*17cb0*/  R2UR UR27, R15 ;  /* 0x000000000f1b72ca */ /* 0x000fe200000e0000 */
        /* <DEDUP_REMOVED lines=8> */
[----:B------:R-:W-:Y:S02]  /*17d40*/  MOV R93, 0x40000040 ;  /* 0x40000040005d7802 */ /* 0x000fe40000000f00 */
[----:B------:R-:W-:Y:S01]  /*17d50*/  R2UR UR32, R4 ;  /* 0x00000000042072ca */ /* 0x000fe200000e0000 */
[----:B------:R-:W-:Y:S01]  /*17d60*/  STL [R1+0xe4], R20 ;  /* 0x0000e41401007387 */ /* 0x000fe20000100800 */
[----:B------:R-:W-:Y:S02]  /*17d70*/  R2UR UR35, R93 ;  /* 0x000000005d2372ca */ /* 0x000fe400000e0000 */
[----:B------:R-:W-:Y:S01]  /*17d80*/  R2UR UR33, R5 ;  /* 0x00000000052172ca */ /* 0x000fe200000e0000 */
[----:B------:R1:W-:Y:S01]  /*17d90*/  STL [R1+0xe0], R19 ;  /* 0x0000e01301007387 */ /* 0x0003e20000100800 */
[----:B------:R-:W-:-:S02]  /*17da0*/  R2UR UR39, R91 ;  /* 0x000000005b2772ca */ /* 0x000fc400000e0000 */
[C---:B------:R-:W-:Y:S01]  /*17db0*/  R2UR UR36, R4.reuse ;  /* 0x00000000042472ca */ /* 0x040fe200000e0000 */
[----:B------:R-:W-:Y:S01]  /*17dc0*/  STL [R1+0xdc], R18 ;  /* 0x0000dc1201007387 */ /* 0x000fe20000100800 */
[----:B------:R-:W-:Y:S02]  /*17dd0*/  R2UR UR37, R5 ;  /* 0x00000000052572ca */ /* 0x000fe400000e0000 */
[----:B------:R-:W-:Y:S01]  /*17de0*/  R2UR UR47, R89 ;  /* 0x00000000592f72ca */ /* 0x000fe200000e0000 */
[----:B------:R-:W-:Y:S01]  /*17df0*/  STL [R1+0xd8], R17 ;  /* 0x0000d81101007387 */ /* 0x000fe20000100800 */
[----:B0-----:R-:W-:Y:S02]  /*17e00*/  SHF.R.U32.HI R13, RZ, 0x7, R13 ;  /* 0x00000007ff0d7819 */ /* 0x001fe4000001160d */
[C---:B------:R-:W-:Y:S01]  /*17e10*/  R2UR UR44, R4.reuse ;  /* 0x00000000042c72ca */ /* 0x040fe200000e0000 */
[----:B------:R-:W-:Y:S01]  /*17e20*/  STL [R1+0xd4], R16 ;  /* 0x0000d41001007387 */ /* 0x000fe20000100800 */
[----:B------:R-:W-:Y:S01]  /*17e30*/  R2UR UR45, R5 ;  /* 0x00000000052d72ca */ /* 0x000fe200000e0000 */
[----:B------:R-:W-:Y:S01]  /*17e40*/  VIADD R13, R13, 0x8 ;  /* 0x000000080d0d7836 */ /* 0x000fe20000000000 */
[----:B------:R-:W-:Y:S01]  /*17e50*/  R2UR UR55, R91 ;  /* 0x000000005b3772ca */ /* 0x000fe200000e0000 */
[----:B------:R-:W-:Y:S01]  /*17e60*/  STL [R1+0xd0], R12 ;  /* 0x0000d00c01007387 */ /* 0x000fe20000100800 */
[----:B------:R-:W-:-:S02]  /*17e70*/  R2UR UR52, R4 ;  /* 0x00000000043472ca */ /* 0x000fc400000e0000 */
[----:B------:R-:W-:Y:S01]  /*17e80*/  R2UR UR53, R5 ;  /* 0x00000000053572ca */ /* 0x000fe200000e0000 */
[----:B------:R0:W-:Y:S01]  /*17e90*/  BAR.SYNC.DEFER_BLOCKING R13, 0x100 ;  /* 0x0004000d0000751d */ /* 0x0001e20000010000 */
[----:B------:R-:W-:Y:S02]  /*17ea0*/  R2UR UR7, R93 ;  /* 0x000000005d0772ca */ /* 0x000fe400000e0000 */
[----:B------:R-:W-:Y:S02]  /*17eb0*/  R2UR UR11, R91 ;  /* 0x000000005b0b72ca */ /* 0x000fe400000e0000 */
[----:B------:R-:W-:Y:S02]  /*17ec0*/  R2UR UR15, R89 ;  /* 0x00000000590f72ca */ /* 0x000fe400000e0000 */
[----:B------:R-:W-:Y:S01]  /*17ed0*/  R2UR UR19, R91 ;  /* 0x000000005b1372ca */ /* 0x000fe200000e0000 */
[----:B------:R-:W-:Y:S01]  /*17ee0*/  STL [R1+0xcc], R3 ;  /* 0x0000cc0301007387 */ /* 0x000fe20000100800 */
[----:B------:R-:W-:-:S02]  /*17ef0*/  R2UR UR17, R89 ;  /* 0x00000000591172ca */ /* 0x000fc400000e0000 */
[----:B------:R-:W-:Y:S01]  /*17f00*/  R2UR UR21, R93 ;  /* 0x000000005d1572ca */ /* 0x000fe200000e0000 */
[----:B------:R3:W-:Y:S01]  /*17f10*/  STL [R1+0xc8], R2 ;  /* 0x0000c80201007387 */ /* 0x0007e20000100800 */
[C---:B------:R-:W-:Y:S02]  /*17f20*/  R2UR UR9, R89.reuse ;  /* 0x00000000590972ca */ /* 0x040fe400000e0000 */
[----:B------:R-:W-:Y:S01]  /*17f30*/  MOV R237, UR7 ;  /* 0x0000000700ed7c02 */ /* 0x000fe20008000f00 */
[----:B------:R-:W-:Y:S01]  /*17f40*/  UMOV UR7, UR11 ;  /* 0x0000000b00077c82 */ /* 0x000fe20008000000 */
[----:B------:R-:W-:Y:S01]  /*17f50*/  R2UR UR11, R89 ;  /* 0x00000000590b72ca */ /* 0x000fe200000e0000 */
[----:B------:R4:W-:Y:S01]  /*17f60*/  STL [R1+0xc4], R0 ;  /* 0x0000c40001007387 */ /* 0x0009e20000100800 */
[C---:B------:R-:W-:Y:S02]  /*17f70*/  R2UR UR13, R91.reuse ;  /* 0x000000005b0d72ca */ /* 0x040fe400000e0000 */
[----:B------:R-:W-:-:S02]  /*17f80*/  R2UR UR23, R91 ;  /* 0x000000005b1772ca */ /* 0x000fc400000e0000 */
[----:B------:R-:W-:Y:S01]  /*17f90*/  R2UR UR5, R93 ;  /* 0x000000005d0572ca */ /* 0x000fe200000e0000 */
[----:B------:R-:W-:Y:S01]  /*17fa0*/  WARPGROUP.ARRIVE ;  /* 0x00000000000079c5 */ /* 0x000fe20000000000 */
[----:B-1----:R-:W-:Y:S01]  /*17fb0*/  MOV R19, UR7 ;  /* 0x0000000700137c02 */ /* 0x002fe20008000f00 */
[----:B------:R-:W-:Y:S01]  /*17fc0*/  UMOV UR7, UR17 ;  /* 0x0000001100077c82 */ /* 0x000fe20008000000 */
[----:B------:R-:W-:Y:S01]  /*17fd0*/  R2UR UR17, R5 ;  /* 0x00000000051172ca */ /* 0x000fe200000e0000 */
[----:B------:R-:W-:Y:S01]  /*17fe0*/  IMAD.MOV.U32 R93, RZ, RZ, 0x40000040 ;  /* 0x40000040ff5d7424 */ /* 0x000fe200078e00ff */
[----:B------:R-:W-:Y:S02]  /*17ff0*/  R2UR UR59, R15 ;  /* 0x000000000f3b72ca */ /* 0x000fe400000e0000 */
[----:B---3--:R-:W-:Y:S01]  /*18000*/  MOV R2, UR11 ;  /* 0x0000000b00027c02 */ /* 0x008fe20008000f00 */
[----:B------:R-:W-:Y:S01]  /*18010*/  UMOV UR11, UR15 ;  /* 0x0000000f000b7c82 */ /* 0x000fe20008000000 */
[----:B------:R-:W-:-:S02]  /*18020*/  R2UR UR15, R91 ;  /* 0x000000005b0f72ca */ /* 0x000fc400000e0000 */
[----:B------:R-:W-:Y:S02]  /*18030*/  MOV R91, 0x40000040 ;  /* 0x40000040005b7802 */ /* 0x000fe40000000f00 */
[----:B------:R-:W-:Y:S02]  /*18040*/  R2UR UR43, R93 ;  /* 0x000000005d2b72ca */ /* 0x000fe400000e0000 */
[----:B------:R-:W-:Y:S01]  /*18050*/  MOV R22, UR11 ;  /* 0x0000000b00167c02 */ /* 0x000fe20008000f00 */
[----:B------:R-:W-:Y:S01]  /*18060*/  UMOV UR11, UR13 ;  /* 0x0000000d000b7c82 */ /* 0x000fe20008000000 */
[----:B------:R-:W-:-:S05]  /*18070*/  R2UR UR13, R11 ;  /* 0x000000000b0d72ca */ /* 0x000fca00000e0000 */
[----:B------:R-:W-:Y:S01]  /*18080*/  MOV R12, UR15 ;  /* 0x0000000f000c7c02 */ /* 0x000fe20008000f00 */
[----:B------:R-:W-:Y:S01]  /*18090*/  UMOV UR15, UR19 ;  /* 0x00000013000f7c82 */ /* 0x000fe20008000000 */
[----:B------:R-:W-:Y:S02]  /*180a0*/  R2UR UR19, R89 ;  /* 0x00000000591372ca */ /* 0x000fe400000e0000 */
[----:B------:R-:W-:Y:S01]  /*180b0*/  MOV R24, UR15 ;  /* 0x0000000f00187c02 */ /* 0x000fe20008000f00 */
[----:B------:R-:W-:-:S10]  /*180c0*/  UMOV UR15, UR9 ;  /* 0x00000009000f7c82 */ /* 0x000fd40008000000 */
[----:B------:R-:W-:Y:S01]  /*180d0*/  MOV R17, UR19 ;  /* 0x0000001300117c02 */ /* 0x000fe20008000f00 */
[----:B------:R-:W-:Y:S02]  /*180e0*/  UMOV UR19, UR21 ;  /* 0x0000001500137c82 */ /* 0x000fe40008000000 */
[----:B------:R-:W-:Y:S01]  /*180f0*/  MOV R95, UR19 ;  /* 0x00000013005f7c02 */ /* 0x000fe20008000f00 */
[----:B------:R-:W-:Y:S01]  /*18100*/  UMOV UR19, UR5 ;  /* 0x0000000500137c82 */ /* 0x000fe20008000000 */
[----:B--2---:R-:W-:-:S04]  /*18110*/  IMAD R14, R21, 0x700, R14 ;  /* 0x00000700150e7824 */ /* 0x004fc800078e020e */
        /* <DEDUP_REMOVED lines=13> */
[----:B------:R-:W-:Y:S01]  /*181f0*/  QGMMA.64x32x32.F32.E4M3.E4M3 R184, gdesc[UR24], RZ, !UPT, gsb0 ;  /* 0x0060000018b879f3 */ /* 0x000fe2000c0008ff */
[----:B------:R-:W-:Y:S01]  /*18200*/  R2UR UR54, R90 ;  /* 0x000000005a3672ca */ /* 0x000fe200000e0000 */
[----:B------:R-:W-:Y:S01]  /*18210*/  VIADD R90, R14, 0x102 ;  /* 0x000001020e5a7836 */ /* 0x000fe20000000000 */
[----:B------:R-:W-:Y:S01]  /*18220*/  R2UR UR8, R88 ;  /* 0x00000000580872ca */ /* 0x000fe200000e0000 */
[C---:B------:R-:W-:Y:S01]  /*18230*/  VIADD R92, R14.reuse, 0x302 ;  /* 0x000003020e5c7836 */ /* 0x040fe20000000000 */
[----:B------:R-:W-:Y:S01]  /*18240*/  R2UR UR27, R89 ;  /* 0x00000000591b72ca */ /* 0x000fe200000e0000 */
[----:B------:R-:W-:Y:S01]  /*18250*/  VIADD R88, R14, 0x202 ;  /* 0x000002020e587836 */ /* 0x000fe20000000000 */
[----:B------:R-:W-:Y:S01]  /*18260*/  R2UR UR12, R90 ;  /* 0x000000005a0c72ca */ /* 0x000fe200000e0000 */
[----:B------:R-:W-:Y:S01]  /*18270*/  VIADD R90, R14, 0x402 ;  /* 0x000004020e5a7836 */ /* 0x000fe20000000000 */
[----:B------:R-:W-:Y:S01]  /*18280*/  R2UR UR20, R92 ;  /* 0x000000005c1472ca */ /* 0x000fe200000e0000 */
[----:B------:R-:W-:Y:S01]  /*18290*/  VIADD R92, R14, 0x4 ;  /* 0x000000040e5c7836 */ /* 0x000fe20000000000 */
[----:B------:R-:W-:Y:S01]  /*182a0*/  R2UR UR16, R88 ;  /* 0x00000000581072ca */ /* 0x000fe200000e0000 */
[----:B------:R-:W-:Y:S01]  /*182b0*/  IMAD.MOV.U32 R89, RZ, RZ, 0x40000040 ;  /* 0x40000040ff597424 */ /* 0x000fe200078e00ff */
[----:B------:R-:W-:Y:S01]  /*182c0*/  R2UR UR18, R90 ;  /* 0x000000005a1272ca */ /* 0x000fe200000e0000 */
[----:B------:R-:W-:Y:S01]  /*182d0*/  VIADD R90, R14, 0x602 ;  /* 0x000006020e5a7836 */ /* 0x000fe20000000000 */
[----:B------:R-:W-:Y:S01]  /*182e0*/  R2UR UR6, R92 ;  /* 0x000000005c0672ca */ /* 0x000fe200000e0000 */
[C---:B------:R-:W-:Y:S01]  /*182f0*/  VIADD R92, R14.reuse, 0x206 ;  /* 0x000002060e5c7836 */ /* 0x040fe20000000000 */
[----:B------:R-:W-:-:S02]  /*18300*/  IADD3 R88, R14, 0x502, RZ ;  /* 0x000005020e587810 */ /* 0x000fc40007ffe0ff */
[----:B------:R-:W-:Y:S01]  /*18310*/  R2UR UR10, R90 ;  /* 0x000000005a0a72ca */ /* 0x000fe200000e0000 */
[----:B------:R-:W-:Y:S01]  /*18320*/  VIADD R90, R14, 0x204 ;  /* 0x000002040e5a7836 */ /* 0x000fe20000000000 */
[----:B------:R-:W-:Y:S01]  /*18330*/  R2UR UR14, R88 ;  /* 0x00000000580e72ca */ /* 0x000fe200000e0000 */
[----:B------:R-:W-:Y:S01]  /*18340*/  VIADD R88, R14, 0x104 ;  /* 0x000001040e587836 */ /* 0x000fe20000000000 */
[----:B------:R-:W-:-:S05]  /*18350*/  R2UR UR42, R92 ;  /* 0x000000005c2a72ca */ /* 0x000fca00000e0000 */
[----:B0-----:R-:W-:-:S04]  /*18360*/  MOV R13, UR6 ;  /* 0x00000006000d7c02 */ /* 0x001fc80008000f00 */
[----:B------:R-:W-:Y:S01]  /*18370*/  UMOV UR6, UR10 ;  /* 0x0000000a00067c82 */ /* 0x000fe20008000000 */
[----:B------:R-:W-:Y:S01]  /*18380*/  R2UR UR10, R88 ;  /* 0x00000000580a72ca */ /* 0x000fe200000e0000 */
[----:B------:R-:W-:Y:S01]  /*18390*/  VIADD R88, R14, 0x304 ;  /* 0x000003040e587836 */ /* 0x000fe20000000000 */
[----:B------:R-:W-:Y:S01]  /*183a0*/  MOV R18, UR6 ;  /* 0x0000000600127c02 */ /* 0x000fe20008000f00 */
[----:B------:R-:W-:Y:S01]  /*183b0*/  UMOV UR6, UR16 ;  /* 0x0000001000067c82 */ /* 0x000fe20008000000 */
[----:B------:R-:W-:-:S09]  /*183c0*/  R2UR UR16, R4 ;  /* 0x00000000041072ca */ /* 0x000fd200000e0000 */
[----:B----4-:R-:W-:Y:S01]  /*183d0*/  MOV R0, UR10 ;  /* 0x0000000a00007c02 */ /* 0x010fe20008000f00 */
[----:B------:R-:W-:Y:S01]  /*183e0*/  UMOV UR10, UR14 ;  /* 0x0000000e000a7c82 */ /* 0x000fe20008000000 */
[----:B------:R-:W-:Y:S01]  /*183f0*/  R2UR UR14, R90 ;  /* 0x000000005a0e72ca */ /* 0x000fe200000e0000 */
[----:B------:R-:W-:Y:S01]  /*18400*/  VIADD R90, R14, 0x404 ;  /* 0x000004040e5a7836 */ /* 0x000fe20000000000 */
[----:B------:R-:W-:Y:S01]  /*18410*/  MOV R20, UR10 ;  /* 0x0000000a00147c02 */ /* 0x000fe20008000f00 */
[----:B------:R-:W-:Y:S01]  /*18420*/  UMOV UR10, UR12 ;  /* 0x0000000c000a7c82 */ /* 0x000fe20008000000 */
[----:B------:R-:W-:Y:S02]  /*18430*/  R2UR UR12, R10 ;  /* 0x000000000a0c72ca */ /* 0x000fe400000e0000 */
[----:B------:R-:W-:Y:S01]  /*18440*/  R2UR UR22, R90 ;  /* 0x000000005a1672ca */ /* 0x000fe200000e0000 */
[----:B------:R-:W-:Y:S01]  /*18450*/  VIADD R90, R14, 0x604 ;  /* 0x000006040e5a7836 */ /* 0x000fe20000000000 */
[----:B------:R-:W-:-:S02]  /*18460*/  WARPGROUP.DEPBAR.LE gsb0, 0x0 ;  /* 0x00008000000079c5 */ /* 0x000fc40000010000 */
[----:B------:R-:W-:-:S03]  /*18470*/  WARPGROUP.ARRIVE ;  /* 0x00000000000079c5 */ /* 0x000fc60000000000 */
[----:B------:R-:W-:Y:S01]  /*18480*/  MOV R3, UR14 ;  /* 0x0000000e00037c02 */ /* 0x000fe20008000f00 */
[----:B------:R-:W-:Y:S01]  /*18490*/  UMOV UR14, UR18 ;  /* 0x00000012000e7c82 */ /* 0x000fe20008000000 */
[----:B------:R-:W-:Y:S01]  /*184a0*/  R2UR UR18, R88 ;  /* 0x00000000581272ca */ /* 0x000fe200000e0000 */
[----:B------:R-:W-:Y:S01]  /*184b0*/  VIADD R88, R14, 0x504 ;  /* 0x000005040e587836 */ /* 0x000fe20000000000 */
[----:B------:R-:W-:Y:S01]  /*184c0*/  MOV R23, UR14 ;  /* 0x0000000e00177c02 */ /* 0x000fe20008000f00 */
[----:B------:R-:W-:Y:S01]  /*184d0*/  QGMMA.64x32x32.F32.E4M3.E4M3 R168, gdesc[UR28], RZ, !UPT, gsb0 ;  /* 0x006000001ca879f3 */ /* 0x000fe2000c0008ff */
[----:B------:R-:W-:Y:S01]  /*184e0*/  R2UR UR30, R90 ;  /* 0x000000005a1e72ca */ /* 0x000fe200000e0000 */
[----:B------:R-:W-:Y:S01]  /*184f0*/  VIADD R90, R14, 0x106 ;  /* 0x000001060e5a7836 */ /* 0x000fe20000000000 */
[----:B------:R-:W-:Y:S01]  /*18500*/  R2UR UR26, R88 ;  /* 0x00000000581a72ca */ /* 0x000fe200000e0000 */
[----:B------:R-:W-:Y:S01]  /*18510*/  VIADD R88, R14, 0x6 ;  /* 0x000000060e587836 */ /* 0x000fe20000000000 */
[----:B------:R-:W-:Y:S01]  /*18520*/  R2UR UR31, R91 ;  /* 0x000000005b1f72ca */ /* 0x000fe200000e0000 */
[----:B------:R-:W-:Y:S01]  /*18530*/  IMAD.MOV.U32 R91, RZ, RZ, 0x40000040 ;  /* 0x40000040ff5b7424 */ /* 0x000fe200078e00ff */
[----:B------:R-:W-:-:S03]  /*18540*/  UMOV UR14, UR8 ;  /* 0x00000008000e7c82 */ /* 0x000fc60008000000 */
[----:B------:R-:W-:Y:S01]  /*18550*/  MOV R16, UR18 ;  /* 0x0000001200107c02 */ /* 0x000fe20008000f00 */
[----:B------:R-:W-:Y:S02]  /*18560*/  UMOV UR18, UR20 ;  /* 0x0000001400127c82 */ /* 0x000fe40008000000 */
[----:B------:R-:W-:Y:S01]  /*18570*/  MOV R94, UR18 ;  /* 0x00000012005e7c02 */ /* 0x000fe20008000f00 */
[----:B------:R-:W-:-:S04]  /*18580*/  UMOV UR18, UR4 ;  /* 0x0000000400127c82 */ /* 0x000fc80008000000 */
[----:B------:R-:W-:Y:S01]  /*18590*/  IMAD.MOV.U32 R15, RZ, RZ, R94 ;  /* 0x000000ffff0f7224 */ /* 0x000fe200078e005e */
[----:B------:R-:W-:Y:S02]  /*185a0*/  WARPGROUP.DEPBAR.LE gsb0, 0x0 ;  /* 0x00008000000079c5 */ /* 0x000fe40000010000 */
        /* <DEDUP_REMOVED lines=9> */
[----:B------:R-:W-:Y:S01]  /*18640*/  R2UR UR38, R90 ;  /* 0x000000005a2672ca */ /* 0x000fe200000e0000 */
[----:B------:R-:W-:Y:S01]  /*18650*/  VIADD R90, R14, 0x406 ;  /* 0x000004060e5a7836 */ /* 0x000fe20000000000 */
[----:B------:R-:W-:Y:S01]  /*18660*/  R2UR UR39, R91 ;  /* 0x000000005b2772ca */ /* 0x000fe200000e0000 */
[----:B------:R-:W-:-:S03]  /*18670*/  IMAD.MOV.U32 R91, RZ, RZ, 0x40000040 ;  /* 0x40000040ff5b7424 */ /* 0x000fc600078e00ff */
[----:B------:R-:W-:Y:S02]  /*18680*/  R2UR UR50, R90 ;  /* 0x000000005a3272ca */ /* 0x000fe400000e0000 */
[----:B------:R-:W-:Y:S01]  /*18690*/  R2UR UR51, R91 ;  /* 0x000000005b3372ca */ /* 0x000fe200000e0000 */
[----:B------:R-:W-:Y:S02]  /*186a0*/  WARPGROUP.DEPBAR.LE gsb0, 0x0 ;  /* 0x00008000000079c5 */ /* 0x000fe40000010000 */
[----:B------:R-:W-:-:S06]  /*186b0*/  WARPGROUP.ARRIVE ;  /* 0x00000000000079c5 */ /* 0x000fcc0000000000 */
[----:B------:R-:W-:Y:S01]  /*186c0*/  QGMMA.64x32x32.F32.E4M3.E4M3 R120, gdesc[UR44], RZ, !UPT, gsb0 ;  /* 0x006000002c7879f3 */ /* 0x000fe2000c0008ff */
[----:B------:R-:W-:Y:S02]  /*186d0*/  R2UR UR46, R88 ;  /* 0x00000000582e72ca */ /* 0x000fe400000e0000 */
[C---:B------:R-:W-:Y:S01]  /*186e0*/  IADD3 R88, R14.reuse, 0x506, RZ ;  /* 0x000005060e587810 */ /* 0x040fe20007ffe0ff */
[----:B------:R-:W-:Y:S01]  /*186f0*/  VIADD R14, R14, 0x606 ;  /* 0x000006060e0e7836 */ /* 0x000fe20000000000 */
[----:B------:R-:W-:Y:S01]  /*18700*/  R2UR UR47, R89 ;  /* 0x00000000592f72ca */ /* 0x000fe200000e0000 */
        /* <DEDUP_REMOVED lines=11> */
[C---:B------:R-:W-:Y:S02]  /*187c0*/  R2UR UR8, R10.reuse ;  /* 0x000000000a0872ca */ /* 0x040fe400000e0000 */
[C---:B------:R-:W-:Y:S02]  /*187d0*/  R2UR UR9, R11.reuse ;  /* 0x000000000b0972ca */ /* 0x040fe400000e0000 */
[----:B------:R-:W-:Y:S02]  /*187e0*/  R2UR UR4, R10 ;  /* 0x000000000a0472ca */ /* 0x000fe400000e0000 */
[----:B------:R-:W-:Y:S02]  /*187f0*/  R2UR UR5, R11 ;  /* 0x000000000b0572ca */ /* 0x000fe400000e0000 */
[----:B------:R-:W-:Y:S02]  /*18800*/  R2UR UR19, R14 ;  /* 0x000000000e1372ca */ /* 0x000fe400000e0000 */
[----:B------:R-:W-:Y:S01]  /*18810*/  R2UR UR18, R15 ;  /* 0x000000000f1272ca */ /* 0x000fe200000e0000 */
[----:B------:R-:W-:-:S02]  /*18820*/  WARPGROUP.DEPBAR.LE gsb0, 0x0 ;  /* 0x00008000000079c5 */ /* 0x000fc40000010000 */
        /* <DEDUP_REMOVED lines=123> */
[----:B------:R-:W-:Y:S03]  /*18fe0*/  QGMMA.64x32x32.F32.E4M3.E4M3 R88, gdesc[UR56], R88, gsb0 ;  /* 0x00600000385879f3 */ /* 0x000fe60008000858 */
[----:B------:R-:W-:Y:S02]  /*18ff0*/  WARPGROUP.DEPBAR.LE gsb0, 0x0 ;  /* 0x00008000000079c5 */ /* 0x000fe40000010000 */
[----:B0-----:R-:W-:Y:S05]  /*19000*/  @P2 BRA `(.L_x_8127) ;  /* 0x0000000000282947 */ /* 0x001fea0003800000 */
[----:B------:R-:W-:Y:S05]  /*19010*/  @!P1 BRA `(.L_x_8128) ;  /* 0x0000000000049947 */ /* 0x000fea0003800000 */
[----:B------:R-:W-:Y:S01]  /*19020*/  BPT.TRAP 0x1 ;  /* 0x000000040000795c */ /* 0x000fe20000300000 */
.L_x_8128:
[----:B-----5:R-:W-:Y:S01]  /*19030*/  SHF.L.U32 R12, R12, 0x1f, RZ ;  /* 0x0000001f0c0c7819 */ /* 0x020fe200000006ff */
[----:B------:R-:W-:-:S04]  /*19040*/  IMAD R13, R231, 0x8, R16 ;  /* 0x00000008e70d7824 */ /* 0x000fc800078e0210 */
[----:B------:R0:W1:Y:S01]  /*19050*/  SYNCS.PHASECHK.TRANS64.TRYWAIT P2, [R13+URZ+0x2e850], R12 ;  /* 0x02e8500c0d0075a7 */ /* 0x000062000804017f */
[----:B------:R-:W-:Y:S05]  /*19060*/  @!P1 BRA `(.L_x_8129) ;  /* 0x0000000000049947 */ /* 0x000fea0003800000 */
[----:B------:R-:W-:Y:S01]  /*19070*/  BPT.TRAP 0x1 ;  /* 0x000000040000795c */ /* 0x000fe20000300000 */
.L_x_8129:
[----:B-1----:R-:W-:Y:S05]  /*19080*/  @P2 BRA `(.L_x_8127) ;  /* 0x0000000000082947 */ /* 0x002fea0003800000 */
[----:B------:R-:W1:Y:S02]  /*19090*/  SYNCS.PHASECHK.TRANS64.TRYWAIT P2, [R13+URZ+0x2e850], R12 ;  /* 0x02e8500c0d0075a7 */ /* 0x000e64000804017f */
[----:B-1----:R-:W-:Y:S05]  /*190a0*/  @!P2 BRA `(.L_x_8130) ;  /* 0x0000014c00aca947 */ /* 0x002fea0003800000 */
.L_x_8127:
[----:B01---5:R-:W-:Y:S01]  /*190b0*/  VIADD R12, R16, 0x400 ;  /* 0x00000400100c7836 */ /* 0x023fe20000000000 */
[----:B------:R-:W-:Y:S05]  /*190c0*/  WARPSYNC.ALL ;  /* 0x0000000000007948 */ /* 0x000fea0003800000 */
[----:B------:R-:W-:Y:S01]  /*190d0*/  SHF.R.U32.HI R12, RZ, 0x4, R12 ;  /* 0x00000004ff0c7819 */ /* 0x000fe2000001160c */
[----:B------:R-:W-:Y:S01]  /*190e0*/  IMAD.MOV.U32 R13, RZ, RZ, -0x3ffffff0 ;  /* 0xc0000010ff0d7424 */ /* 0x000fe200078e00ff */
[----:B------:R-:W-:Y:S01]  /*190f0*/  WARPGROUP.ARRIVE ;  /* 0x00000000000079c5 */ /* 0x000fe20000000000 */
[----:B------:R-:W-:Y:S01]  /*19100*/  MOV R15, 0xc0000010 ;  /* 0xc0000010000f7802 */ /* 0x000fe20000000f00 */
[----:B------:R-:W-:Y:S01]  /*19110*/  FMUL.FTZ R168, R2, R168 ;  /* 0x000000a802a87220 */ /* 0x000fe20000410000 */
[----:B------:R-:W-:Y:S01]  /*19120*/  LOP3.LUT R12, R12, 0x3fff, RZ, 0xc0, !PT ;  /* 0x00003fff0c0c7812 */ /* 0x000fe200078ec0ff */
[C---:B------:R-:W-:Y:S01]  /*19130*/  FMUL.FTZ R169, R2.reuse, R169 ;  /* 0x000000a902a97220 */ /* 0x040fe20000410000 */
[----:B------:R-:W-:Y:S01]  /*19140*/  R2UR UR7, R13 ;  /* 0x000000000d0772ca */ /* 0x000fe200000e0000 */
[----:B------:R-:W-:Y:S01]  /*19150*/  FMUL.FTZ R172, R2, R172 ;  /* 0x000000ac02ac7220 */ /* 0x000fe20000410000 */
[----:B------:R-:W-:Y:S01]  /*19160*/  LOP3.LUT R12, R12, 0x10000, RZ, 0xfc, !PT ;  /* 0x000100000c0c7812 */ /* 0x000fe200078efcff */
[----:B------:R-:W0:Y:S01]  /*19170*/  @P0 LDC R13, c[0x0][0x44c] ;  /* 0x00011300ff0d0b82 */ /* 0x000e220000000800 */
[C---:B------:R-:W-:Y:S01]  /*19180*/  FMUL.FTZ R173, R2.reuse, R173 ;  /* 0x000000ad02ad7220 */ /* 0x040fe20000410000 */
[C---:B------:R-:W-:Y:S01]  /*19190*/  FMUL.FTZ R176, R2.reuse, R176 ;  /* 0x000000b002b07220 */ /* 0x040fe20000410000 */
[----:B------:R-:W-:Y:S01]  /*191a0*/  FMUL.FTZ R177, R2, R177 ;  /* 0x000000b102b17220 */ /* 0x000fe20000410000 */
[----:B------:R-:W-:-:S02]  /*191b0*/  IMAD R12, R231, 0x700, R12 ;  /* 0x00000700e70c7824 */ /* 0x000fc400078e020c */
[C---:B------:R-:W-:Y:S01]  /*191c0*/  FMUL.FTZ R180, R2.reuse, R180 ;  /* 0x000000b402b47220 */ /* 0x040fe20000410000 */
[C---:B------:R-:W-:Y:S01]  /*191d0*/  FMUL.FTZ R181, R2.reuse, R181 ;  /* 0x000000b502b57220 */ /* 0x040fe20000410000 */
[C---:B------:R-:W-:Y:S01]  /*191e0*/  FMUL.FTZ R152, R2.reuse, R152 ;  /* 0x0000009802987220 */ /* 0x040fe20000410000 */
[----:B------:R-:W-:Y:S01]  /*191f0*/  FMUL.FTZ R153, R2, R153 ;  /* 0x0000009902997220 */ /* 0x000fe20000410000 */
        /* <DEDUP_REMOVED lines=13> */
[----:B------:R-:W-:Y:S01]  /*192d0*/  QGMMA.64x128x32.F32.E4M3.E4M3 R24, R224, gdesc[UR4], R24, gsb0 ;  /* 0x01e00004e0187df3 */ /* 0x000fe20008000818 */
[----:B------:R-:W-:Y:S01]  /*192e0*/  VIADD R14, R12, 0x100 ;  /* 0x000001000c0e7836 */ /* 0x000fe20000000000 */
[----:B------:R-:W-:Y:S01]  /*192f0*/  R2UR UR7, R15 ;  /* 0x000000000f0772ca */ /* 0x000fe200000e0000 */
[C---:B------:R-:W-:Y:S01]  /*19300*/  FMUL.FTZ R148, R2.reuse, R148 ;  /* 0x0000009402947220 */ /* 0x040fe20000410000 */
[C---:B------:R-:W-:Y:S01]  /*19310*/  FMUL.FTZ R149, R2.reuse, R149 ;  /* 0x0000009502957220 */ /* 0x040fe20000410000 */
[----:B------:R-:W-:Y:S01]  /*19320*/  FMUL.FTZ R120, R2, R120 ;  /* 0x0000007802787220 */ /* 0x000fe20000410000 */
[----:B------:R-:W-:Y:S01]  /*19330*/  R2UR UR6, R14 ;  /* 0x000000000e0672ca */ /* 0x000fe200000e0000 */
[----:B------:R-:W-:-:S02]  /*19340*/  VIADD R14, R12, 0x200 ;  /* 0x000002000c0e7836 */ /* 0x000fc40000000000 */
[C---:B------:R-:W-:Y:S01]  /*19350*/  FMUL.FTZ R121, R2.reuse, R121 ;  /* 0x0000007902797220 */ /* 0x040fe20000410000 */
        /* <DEDUP_REMOVED lines=53> */
[----:B------:R-:W-:Y:S01]  /*196b0*/  ULDC UR4, c[0x0][0x988] ;  /* 0x0002620000047ab9 */ /* 0x000fe20000000800 */
[----:B------:R-:W-:-:S02]  /*196c0*/  WARPGROUP.DEPBAR.LE gsb0, 0x0 ;  /* 0x00008000000079c5 */ /* 0x000fc40000010000 */
[----:B------:R-:W-:Y:S01]  /*196d0*/  WARPGROUP.ARRIVE ;  /* 0x00000000000079c5 */ /* 0x000fe20000000000 */
[----:B------:R-:W2:Y:S04]  /*196e0*/  LDL R226, [R1+0x50] ;  /* 0x0000500001e27983 */ /* 0x000ea80000100800 */
[----:B------:R-:W2:Y:S01]  /*196f0*/  LDL R227, [R1+0x80] ;  /* 0x0000800001e37983 */ /* 0x000ea20000100800 */
[----:B------:R-:W-:Y:S01]  /*19700*/  QGMMA.64x128x32.F32.E4M3.E4M3 R24, R220, gdesc[UR4], R24, gsb0 ;  /* 0x01e00004dc187df3 */ /* 0x000fe20008000818 */
[----:B------:R-:W-:Y:S01]  /*19710*/  R2UR UR6, R14 ;  /* 0x000000000e0672ca */ /* 0x000fe200000e0000 */
[----:B------:R-:W-:Y:S01]  /*19720*/  VIADD R14, R12, 0x300 ;  /* 0x000003000c0e7836 */ /* 0x000fe20000000000 */
[----:B------:R-:W-:Y:S01]  /*19730*/  R2UR UR7, R15 ;  /* 0x000000000f0772ca */ /* 0x000fe200000e0000 */
[----:B------:R-:W-:Y:S01]  /*19740*/  IMAD.MOV.U32 R15, RZ, RZ, -0x3ffffff0 ;  /* 0xc0000010ff0f7424 */ /* 0x000fe200078e00ff */
[----:B------:R-:W-:-:S02]  /*19750*/  WARPGROUP.DEPBAR.LE gsb0, 0x0 ;  /* 0x00008000000079c5 */ /* 0x000fc40000010000 */
        /* <DEDUP_REMOVED lines=9> */
[----:B------:R-:W-:Y:S02]  /*197f0*/  R2UR UR6, R14 ;  /* 0x000000000e0672ca */ /* 0x000fe400000e0000 */
[----:B------:R-:W-:Y:S01]  /*19800*/  R2UR UR7, R15 ;  /* 0x000000000f0772ca */ /* 0x000fe200000e0000 */
[----:B------:R-:W1:Y:S01]  /*19810*/  @P0 LDC R14, c[0x0][0x450] ;  /* 0x00011400ff0e0b82 */ /* 0x000e620000000800 */
[----:B--2---:R-:W-:Y:S01]  /*19820*/  IMAD.IADD R15, R227, 0x1, R226 ;  /* 0x00000001e30f7824 */ /* 0x004fe200078e02e2 */
[----:B------:R-:W-:Y:S02]  /*19830*/  WARPGROUP.DEPBAR.LE gsb0, 0x0 ;  /* 0x00008000000079c5 */ /* 0x000fe40000010000 */
[----:B------:R-:W-:-:S08]  /*19840*/  WARPGROUP.ARRIVE ;  /* 0x00000000000079c5 */ /* 0x000fd00000000000 */
[----:B------:R-:W-:Y:S03]  /*19850*/  QGMMA.64x128x32.F32.E4M3.E4M3 R24, R208, gdesc[UR4], R24, gsb0 ;  /* 0x01e00004d0187df3 */ /* 0x000fe60008000818 */
[----:B------:R-:W-:Y:S02]  /*19860*/  WARPGROUP.DEPBAR.LE gsb0, 0x0 ;  /* 0x00008000000079c5 */ /* 0x000fe40000010000 */
[----:B------:R-:W2:Y:S04]  /*19870*/  LDL R211, [R1+0x7c] ;  /* 0x00007c0001d37983 */ /* 0x000ea80000100800 */
[----:B------:R-:W3:Y:S04]  /*19880*/  LDL R210, [R1+0x58] ;  /* 0x0000580001d27983 */ /* 0x000ee80000100800 */
[----:B------:R-:W3:Y:S01]  /*19890*/  LDL R209, [R1+0x40] ;  /* 0x0000400001d17983 */ /* 0x000ee20000100800 */
[----:B0-----:R-:W-:Y:S01]  /*198a0*/  @P0 IMAD.HI.U32 R208, R15, R13, RZ ;  /* 0x0000000d0fd00227 */ /* 0x001fe200078e00ff */
[----:B------:R-:W-:Y:S01]  /*198b0*/  WARPGROUP.ARRIVE ;  /* 0x00000000000079c5 */ /* 0x000fe20000000000 */
[----:B------:R-:W-:Y:S02]  /*198c0*/  MUFU.TANH R168, R168 ;  /* 0x000000a800a87308 */ /* 0x000fe40000002400 */
[----:B------:R-:W-:Y:S01]  /*198d0*/  FMUL.FTZ R119, R2, R119 ;  /* 0x0000007702777220 */ /* 0x000fe20000410000 */
[----:B------:R-:W-:Y:S01]  /*198e0*/  IMAD.MOV.U32 R13, RZ, RZ, R15 ;  /* 0x000000ffff0d7224 */ /* 0x000fe200078e000f */
[----:B-1----:R-:W-:Y:S01]  /*198f0*/  @P0 SHF.R.U32.HI R13, RZ, R14, R208 ;  /* 0x0000000eff0d0219 */ /* 0x002fe200000116d0 */
[----:B------:R-:W-:Y:S01]  /*19900*/  VIADD R14, R12, 0x500 ;  /* 0x000005000c0e7836 */ /* 0x000fe20000000000 */
[----:B------:R-:W-:Y:S01]  /*19910*/  MOV R15, 0xc0000010 ;  /* 0xc0000010000f7802 */ /* 0x000fe20000000f00 */
[C---:B------:R-:W-:Y:S01]  /*19920*/  FMUL.FTZ R90, R2.reuse, R90 ;  /* 0x0000005a025a7220 */ /* 0x040fe20000410000 */
[----:B------:R-:W-:Y:S01]  /*19930*/  FMUL.FTZ R91, R2, R91 ;  /* 0x0000005b025b7220 */ /* 0x000fe20000410000 */
[----:B------:R-:W-:Y:S01]  /*19940*/  MUFU.TANH R169, R169 ;  /* 0x000000a900a97308 */ /* 0x000fe20000002400 */
        /* <DEDUP_REMOVED lines=14> */
[----:B------:R-:W0:Y:S01]  /*19a30*/  SHFL.IDX PT, R124, R13, RZ, 0x1c1f ;  /* 0x001c1fff0d7c7589 */ /* 0x000e2200000e0000 */
[----:B------:R-:W-:Y:S01]  /*19a40*/  QGMMA.64x128x32.F32.E4M3.E4M3 R24, R204, gdesc[UR4], R24, gsb0 ;  /* 0x01e00004cc187df3 */ /* 0x000fe20008000818 */
[C---:B------:R-:W-:Y:S01]  /*19a50*/  FMUL.FTZ R189, R2.reuse, R191 ;  /* 0x000000bf02bd7220 */ /* 0x040fe20000410000 */
[C---:B------:R-:W-:Y:S01]  /*19a60*/  FMUL.FTZ R191, R2.reuse, R193 ;  /* 0x000000c102bf7220 */ /* 0x040fe20000410000 */
[C---:B------:R-:W-:Y:S01]  /*19a70*/  FMUL.FTZ R193, R2.reuse, R195 ;  /* 0x000000c302c17220 */ /* 0x040fe20000410000 */
[C---:B------:R-:W-:Y:S01]  /*19a80*/  FMUL.FTZ R195, R2.reuse, R197 ;  /* 0x000000c502c37220 */ /* 0x040fe20000410000 */
[C---:B------:R-:W-:Y:S01]  /*19a90*/  FMUL.FTZ R197, R2.reuse, R199 ;  /* 0x000000c702c57220 */ /* 0x040fe20000410000 */
[----:B------:R-:W-:Y:S01]  /*19aa0*/  IMAD.MOV.U32 R199, RZ, RZ, -0xe0 ;  /* 0xffffff20ffc77424 */ /* 0x000fe200078e00ff */
[----:B------:R-:W1:Y:S01]  /*19ab0*/  MUFU.TANH R14, R14 ;  /* 0x0000000e000e7308 */ /* 0x000e620000002400 */
[----:B------:R-:W4:Y:S01]  /*19ac0*/  SHFL.IDX PT, R13, R13, 0x1, 0x1c1f ;  /* 0x003c1f000d0d7f89 */ /* 0x000f2200000e0000 */
[----:B------:R-:W-:Y:S01]  /*19ad0*/  FMUL.FTZ R94, R2, R94 ;  /* 0x0000005e025e7220 */ /* 0x000fe20000410000 */
[----:B------:R-:W-:-:S02]  /*19ae0*/  IMAD R199, R20, R199, 0x1 ;  /* 0x0000000114c77424 */ /* 0x000fc400078e02c7 */
[C---:B------:R-:W-:Y:S01]  /*19af0*/  FMUL.FTZ R95, R2.reuse, R95 ;  /* 0x0000005f025f7220 */ /* 0x040fe20000410000 */
[C---:B------:R-:W-:Y:S01]  /*19b00*/  FMUL.FTZ R98, R2.reuse, R98 ;  /* 0x0000006202627220 */ /* 0x040fe20000410000 */
[C---:B------:R-:W-:Y:S01]  /*19b10*/  FMUL.FTZ R99, R2.reuse, R99 ;  /* 0x0000006302637220 */ /* 0x040fe20000410000 */
[----:B------:R-:W-:Y:S01]  /*19b20*/  FMUL.FTZ R102, R2, R102 ;  /* 0x0000006602667220 */ /* 0x000fe20000410000 */
[----:B------:R-:W1:Y:S01]  /*19b30*/  MUFU.TANH R15, R15 ;  /* 0x0000000f000f7308 */ /* 0x000e620000002400 */
[----:B------:R-:W0:Y:S07]  /*19b40*/  S2R R227, SR_TID.X ;  /* 0x0000000000e37919 */ /* 0x000e2e0000002100 */
[----:B------:R-:W1:Y:S08]  /*19b50*/  MUFU.TANH R186, R186 ;  /* 0x000000ba00ba7308 */ /* 0x000e700000002400 */
[----:B------:R-:W1:Y:S08]  /*19b60*/  MUFU.TANH R187, R187 ;  /* 0x000000bb00bb7308 */ /* 0x000e700000002400 */
[----:B------:R-:W1:Y:S08]  /*19b70*/  MUFU.TANH R190, R190 ;  /* 0x000000be00be7308 */ /* 0x000e700000002400 */
[----:B------:R-:W1:Y:S01]  /*19b80*/  MUFU.TANH R191, R191 ;  /* 0x000000bf00bf7308 */ /* 0x000e620000002400 */
[----:B0-----:R-:W-:-:S02]  /*19b90*/  LOP3.LUT R208, R227, 0x7f, RZ, 0xc0, !PT ;  /* 0x0000007fe3d07812 */ /* 0x001fc400078ec0ff */
[----:B------:R-:W0:Y:S05]  /*19ba0*/  S2R R227, SR_TID.X ;  /* 0x0000000000e37919 */ /* 0x000e2a0000002100 */
        /* <DEDUP_REMOVED lines=12> */
[----:B------:R-:W-:-:S05]  /*19c70*/  FMUL.FTZ R204, R2, R128 ;  /* 0x0000008002cc7220 */ /* 0x000fca0000410000 */
[----:B------:R-:W0:Y:S01]  /*19c80*/  MUFU.TANH R157, R157 ;  /* 0x0000009d009d7308 */ /* 0x000e220000002400 */
[----:B------:R-:W-:Y:S01]  /*19c90*/  FMUL.FTZ R206, R2, R103 ;  /* 0x0000006702ce7220 */ /* 0x000fe20000410000 */
[----:B------:R-:W-:-:S06]  /*19ca0*/  WARPGROUP.ARRIVE ;  /* 0x00000000000079c5 */ /* 0x000fcc0000000000 */
        /* <DEDUP_REMOVED lines=14> */
[----:B--2---:R-:W-:-:S07]  /*19d90*/  IMAD R199, R211, -0x2, R199 ;  /* 0xfffffffed3c77824 */ /* 0x004fce00078e02c7 */
[----:B------:R-:W2:Y:S01]  /*19da0*/  MUFU.TANH R198, R198 ;  /* 0x000000c600c67308 */ /* 0x000ea20000002400 */
[----:B---3--:R-:W-:-:S07]  /*19db0*/  IADD3 R199, -R209, R199, R210 ;  /* 0x000000c7d1c77210 */ /* 0x008fce0007ffe1d2 */
[----:B------:R-:W3:Y:S01]  /*19dc0*/  MUFU.TANH R125, R125 ;  /* 0x0000007d007d7308 */ /* 0x000ee20000002400 */
[C---:B------:R-:W-:Y:S02]  /*19dd0*/  IMAD.IADD R124, R199.reuse, 0x1, R124 ;  /* 0x00000001c77c7824 */ /* 0x040fe400078e027c */
[----:B----4-:R-:W-:-:S05]  /*19de0*/  IMAD.IADD R13, R199, 0x1, R13 ;  /* 0x00000001c70d7824 */ /* 0x010fca00078e020d */
[----:B------:R-:W-:Y:S01]  /*19df0*/  MUFU.TANH R129, R129 ;  /* 0x0000008100817308 */ /* 0x000fe20000002400 */
[C---:B------:R-:W-:Y:S02]  /*19e00*/  ISETP.GT.AND P2, PT, R124.reuse, RZ, PT ;  /* 0x000000ff7c00720c */ /* 0x040fe40003f44270 */
[----:B------:R-:W-:Y:S02]  /*19e10*/  ISETP.GT.AND P3, PT, R124, 0x1, PT ;  /* 0x000000017c00780c */ /* 0x000fe40003f64270 */
[----:B-1----:R-:W-:Y:S02]  /*19e20*/  FSEL R128, R14, -INF , P2 ;  /* 0xff8000000e807808 */ /* 0x002fe40001000000 */
[C---:B------:R-:W-:Y:S01]  /*19e30*/  ISETP.GT.AND P2, PT, R124.reuse, 0x8, PT ;  /* 0x000000087c00780c */ /* 0x040fe20003f44270 */
[----:B------:R1:W4:Y:S01]  /*19e40*/  MUFU.TANH R14, R204 ;  /* 0x000000cc000e7308 */ /* 0x0003220000002400 */
[----:B------:R-:W-:Y:S02]  /*19e50*/  FSEL R15, R15, -INF , P3 ;  /* 0xff8000000f0f7808 */ /* 0x000fe40001800000 */
[----:B------:R-:W-:-:S02]  /*19e60*/  ISETP.GT.AND P3, PT, R124, 0x9, PT ;  /* 0x000000097c00780c */ /* 0x000fc40003f64270 */
[----:B------:R-:W-:Y:S02]  /*19e70*/  FSEL R186, R186, -INF , P2 ;  /* 0xff800000baba7808 */ /* 0x000fe40001000000 */
[----:B------:R-:W-:Y:S01]  /*19e80*/  ISETP.GT.AND P2, PT, R124, 0x10, PT ;  /* 0x000000107c00780c */ /* 0x000fe20003f44270 */
[----:B------:R-:W4:Y:S01]  /*19e90*/  MUFU.TANH R132, R132 ;  /* 0x0000008400847308 */ /* 0x000f220000002400 */
[----:B-1----:R-:W-:Y:S02]  /*19ea0*/  FMNMX.FTZ R204, R128, R3, !PT ;  /* 0x0000000380cc7209 */ /* 0x002fe40007810000 */
[----:B------:R-:W-:Y:S02]  /*19eb0*/  FSEL R187, R187, -INF , P3 ;  /* 0xff800000bbbb7808 */ /* 0x000fe40001800000 */
[----:B------:R-:W-:Y:S02]  /*19ec0*/  FMNMX.FTZ R204, R15, R204, !PT ;  /* 0x000000cc0fcc7209 */ /* 0x000fe40007810000 */
[----:B------:R-:W-:Y:S01]  /*19ed0*/  ISETP.GT.AND P3, PT, R124, 0x11, PT ;  /* 0x000000117c00780c */ /* 0x000fe20003f64270 */
[----:B------:R-:W1:Y:S01]  /*19ee0*/  MUFU.TANH R133, R133 ;  /* 0x0000008500857308 */ /* 0x000e620000002400 */
[----:B------:R-:W-:-:S02]  /*19ef0*/  FMNMX.FTZ R204, R186, R204, !PT ;  /* 0x000000ccbacc7209 */ /* 0x000fc40007810000 */
[----:B------:R-:W-:Y:S02]  /*19f00*/  FSEL R190, R190, -INF , P2 ;  /* 0xff800000bebe7808 */ /* 0x000fe40001000000 */
[----:B------:R-:W-:Y:S02]  /*19f10*/  FMNMX.FTZ R204, R187, R204, !PT ;  /* 0x000000ccbbcc7209 */ /* 0x000fe40007810000 */
[----:B------:R-:W-:Y:S01]  /*19f20*/  ISETP.GT.AND P2, PT, R124, 0x18, PT ;  /* 0x000000187c00780c */ /* 0x000fe20003f44270 */
[----:B------:R-:W1:Y:S01]  /*19f30*/  MUFU.TANH R104, R104 ;  /* 0x0000006800687308 */ /* 0x000e620000002400 */
[----:B------:R-:W-:Y:S02]  /*19f40*/  FSEL R191, R191, -INF , P3 ;  /* 0xff800000bfbf7808 */ /* 0x000fe40001800000 */
[----:B------:R-:W-:Y:S02]  /*19f50*/  FMNMX.FTZ R204, R190, R204, !PT ;  /* 0x000000ccbecc7209 */ /* 0x000fe40007810000 */
[----:B------:R-:W-:-:S02]  /*19f60*/  ISETP.GT.AND P3, PT, R124, 0x19, PT ;  /* 0x000000197c00780c */ /* 0x000fc40003f64270 */
[----:B0-----:R-:W-:Y:S01]  /*19f70*/  FSEL R194, R194, -INF , P2 ;  /* 0xff800000c2c27808 */ /* 0x001fe20001000000 */
[----:B------:R-:W0:Y:S01]  /*19f80*/  MUFU.TANH R105, R105 ;  /* 0x0000006900697308 */ /* 0x000e220000002400 */
        /* <DEDUP_REMOVED lines=103> */
[----:B--2---:R-:W-:Y:S01]  /*1a600*/  FSEL R198, R198, -INF , P2 ;  /* 0xff800000c6c67808 */ /* 0x004fe20001000000 */
[----:B------:R-:W-:Y:S01]  /*1a610*/  MUFU.TANH R182, R182 ;  /* 0x000000b600b67308 */ /* 0x000fe20000002400 */
[----:B------:R-:W-:Y:S02]  /*1a620*/  FMNMX.FTZ R204, R121, R204, !PT ;  /* 0x000000cc79cc7209 */ /* 0x000fe40007810000 */
[C---:B------:R-:W-:Y:S02]  /*1a630*/  ISETP.GT.AND P2, PT, R124.reuse, 0x90, PT ;  /* 0x000000907c00780c */ /* 0x040fe40003f44270 */
[----:B---3--:R-:W-:Y:S02]  /*1a640*/  FSEL R125, R125, -INF , P3 ;  /* 0xff8000007d7d7808 */ /* 0x008fe40001800000 */
[----:B------:R-:W-:Y:S01]  /*1a650*/  ISETP.GT.AND P3, PT, R124, 0x91, PT ;  /* 0x000000917c00780c */ /* 0x000fe20003f64270 */
[----:B------:R-:W-:Y:S01]  /*1a660*/  MUFU.TANH R183, R183 ;  /* 0x000000b700b77308 */ /* 0x000fe20000002400 */
[----:B------:R-:W-:-:S02]  /*1a670*/  FMNMX.FTZ R205, R198, R204, !PT ;  /* 0x000000ccc6cd7209 */ /* 0x000fc40007810000 */
[----:B----4-:R-:W-:Y:S02]  /*1a680*/  FSEL R204, R14, -INF , P2 ;  /* 0xff8000000ecc7808 */ /* 0x010fe40001000000 */
[C---:B------:R-:W-:Y:S02]  /*1a690*/  ISETP.GT.AND P2, PT, R124.reuse, 0x98, PT ;  /* 0x000000987c00780c */ /* 0x040fe40003f44270 */
[----:B------:R-:W-:Y:S01]  /*1a6a0*/  FSEL R129, R129, -INF , P3 ;  /* 0xff80000081817808 */ /* 0x000fe20001800000 */
[----:B------:R2:W3:Y:S01]  /*1a6b0*/  MUFU.TANH R14, R88 ;  /* 0x00000058000e7308 */ /* 0x0004e20000002400 */
[----:B------:R-:W-:Y:S02]  /*1a6c0*/  ISETP.GT.AND P3, PT, R124, 0x99, PT ;  /* 0x000000997c00780c */ /* 0x000fe40003f64270 */
[----:B------:R-:W-:Y:S02]  /*1a6d0*/  FSEL R132, R132, -INF , P2 ;  /* 0xff80000084847808 */ /* 0x000fe40001000000 */
[----:B------:R-:W-:-:S02]  /*1a6e0*/  ISETP.GT.AND P2, PT, R124, 0xa0, PT ;  /* 0x000000a07c00780c */ /* 0x000fc40003f44270 */
[----:B-1----:R-:W-:Y:S01]  /*1a6f0*/  FSEL R133, R133, -INF , P3 ;  /* 0xff80000085857808 */ /* 0x002fe20001800000 */
[----:B------:R-:W-:Y:S01]  /*1a700*/  MUFU.TANH R154, R154 ;  /* 0x0000009a009a7308 */ /* 0x000fe20000002400 */
[----:B------:R-:W-:Y:S01]  /*1a710*/  ISETP.GT.AND P3, PT, R124, 0xa1, PT ;  /* 0x000000a17c00780c */ /* 0x000fe20003f64270 */
[----:B--2---:R-:W-:Y:S01]  /*1a720*/  FMUL.FTZ R88, R2, R89 ;  /* 0x0000005902587220 */ /* 0x004fe20000410000 */
[----:B------:R-:W-:Y:S01]  /*1a730*/  FSEL R104, R104, -INF , P2 ;  /* 0xff80000068687808 */ /* 0x000fe20001000000 */
[----:B------:R-:W-:Y:S01]  /*1a740*/  FMUL.FTZ R89, R2, R92 ;  /* 0x0000005c02597220 */ /* 0x000fe20000410000 */
[----:B------:R-:W-:Y:S01]  /*1a750*/  ISETP.GT.AND P2, PT, R124, 0xa8, PT ;  /* 0x000000a87c00780c */ /* 0x000fe20003f44270 */
[----:B------:R-:W-:Y:S01]  /*1a760*/  FMUL.FTZ R92, R2, R93 ;  /* 0x0000005d025c7220 */ /* 0x000fe20000410000 */
[----:B0-----:R-:W-:Y:S01]  /*1a770*/  FSEL R105, R105, -INF , P3 ;  /* 0xff80000069697808 */ /* 0x001fe20001800000 */
[----:B------:R-:W-:Y:S01]  /*1a780*/  MUFU.TANH R88, R88 ;  /* 0x0000005800587308 */ /* 0x000fe20000002400 */
[----:B------:R-:W-:Y:S01]  /*1a790*/  ISETP.GT.AND P3, PT, R124, 0xa9, PT ;  /* 0x000000a97c00780c */ /* 0x000fe20003f64270 */
[----:B------:R-:W-:Y:S01]  /*1a7a0*/  FMUL.FTZ R93, R2, R96 ;  /* 0x00000060025d7220 */ /* 0x000fe20000410000 */
[----:B------:R-:W-:Y:S01]  /*1a7b0*/  FSEL R108, R108, -INF , P2 ;  /* 0xff8000006c6c7808 */ /* 0x000fe20001000000 */
[----:B------:R-:W-:Y:S01]  /*1a7c0*/  FMUL.FTZ R96, R2, R97 ;  /* 0x0000006102607220 */ /* 0x000fe20000410000 */
[----:B------:R-:W-:-:S02]  /*1a7d0*/  ISETP.GT.AND P2, PT, R124, 0xb0, PT ;  /* 0x000000b07c00780c */ /* 0x000fc40003f44270 */
[----:B------:R-:W-:Y:S01]  /*1a7e0*/  FSEL R109, R109, -INF , P3 ;  /* 0xff8000006d6d7808 */ /* 0x000fe20001800000 */
[----:B------:R-:W-:Y:S01]  /*1a7f0*/  MUFU.TANH R92, R92 ;  /* 0x0000005c005c7308 */ /* 0x000fe20000002400 */
[----:B------:R-:W-:Y:S02]  /*1a800*/  ISETP.GT.AND P3, PT, R124, 0xb1, PT ;  /* 0x000000b17c00780c */ /* 0x000fe40003f64270 */
[----:B------:R-:W-:Y:S02]  /*1a810*/  FSEL R112, R112, -INF , P2 ;  /* 0xff80000070707808 */ /* 0x000fe40001000000 */
[C---:B------:R-:W-:Y:S02]  /*1a820*/  ISETP.GT.AND P2, PT, R124.reuse, 0xb8, PT ;  /* 0x000000b87c00780c */ /* 0x040fe40003f44270 */
[----:B------:R-:W-:Y:S01]  /*1a830*/  FSEL R113, R113, -INF , P3 ;  /* 0xff80000071717808 */ /* 0x000fe20001800000 */
[----:B------:R-:W0:Y:S01]  /*1a840*/  MUFU.TANH R89, R89 ;  /* 0x0000005900597308 */ /* 0x000e220000002400 */
[----:B------:R-:W-:-:S02]  /*1a850*/  ISETP.GT.AND P3, PT, R124, 0xb9, PT ;  /* 0x000000b97c00780c */ /* 0x000fc40003f64270 */
[----:B------:R-:W-:Y:S02]  /*1a860*/  FSEL R116, R116, -INF , P2 ;  /* 0xff80000074747808 */ /* 0x000fe40001000000 */
[C---:B------:R-:W-:Y:S02]  /*1a870*/  ISETP.GT.AND P2, PT, R124.reuse, 0xc0, PT ;  /* 0x000000c07c00780c */ /* 0x040fe40003f44270 */
[----:B------:R-:W-:Y:S01]  /*1a880*/  FSEL R117, R117, -INF , P3 ;  /* 0xff80000075757808 */ /* 0x000fe20001800000 */
[----:B------:R-:W1:Y:S01]  /*1a890*/  MUFU.TANH R96, R96 ;  /* 0x0000006000607308 */ /* 0x000e620000002400 */
[----:B------:R-:W-:Y:S02]  /*1a8a0*/  ISETP.GT.AND P3, PT, R124, 0xc1, PT ;  /* 0x000000c17c00780c */ /* 0x000fe40003f64270 */
[----:B---3--:R-:W-:Y:S02]  /*1a8b0*/  FSEL R97, R14, -INF , P2 ;  /* 0xff8000000e617808 */ /* 0x008fe40001000000 */
[----:B------:R-:W-:-:S02]  /*1a8c0*/  ISETP.GT.AND P2, PT, R124, 0xc8, PT ;  /* 0x000000c87c00780c */ /* 0x000fc40003f44270 */
[----:B------:R-:W-:Y:S01]  /*1a8d0*/  ISETP.GT.AND P4, PT, R13, 0x1, PT ;  /* 0x000000010d00780c */ /* 0x000fe20003f84270 */
[----:B------:R2:W-:Y:S01]  /*1a8e0*/  MUFU.TANH R14, R100 ;  /* 0x00000064000e7308 */ /* 0x0005e20000002400 */
[----:B0-----:R-:W-:Y:S02]  /*1a8f0*/  FSEL R89, R89, -INF , P2 ;  /* 0xff80000059597808 */ /* 0x001fe40001000000 */
[----:B------:R-:W-:Y:S02]  /*1a900*/  ISETP.GT.AND P2, PT, R124, 0xd0, PT ;  /* 0x000000d07c00780c */ /* 0x000fe40003f44270 */
[----:B------:R-:W-:Y:S02]  /*1a910*/  FSEL R185, R185, -INF , P4 ;  /* 0xff800000b9b97808 */ /* 0x000fe40002000000 */
[----:B------:R-:W-:Y:S01]  /*1a920*/  ISETP.GT.AND P4, PT, R13, 0x9, PT ;  /* 0x000000090d00780c */ /* 0x000fe20003f84270 */
[----:B------:R-:W0:Y:S01]  /*1a930*/  MUFU.TANH R93, R93 ;  /* 0x0000005d005d7308 */ /* 0x000e220000002400 */
[----:B--2---:R-:W-:Y:S01]  /*1a940*/  FSEL R100, R88, -INF , P3 ;  /* 0xff80000058647808 */ /* 0x004fe20001800000 */
[----:B------:R-:W-:Y:S01]  /*1a950*/  FMUL.FTZ R88, R2, R101 ;  /* 0x0000006502587220 */ /* 0x000fe20000410000 */
[----:B------:R-:W-:Y:S01]  /*1a960*/  ISETP.GT.AND P3, PT, R124, 0xc9, PT ;  /* 0x000000c97c00780c */ /* 0x000fe20003f64270 */
[----:B------:R-:W-:Y:S01]  /*1a970*/  FMUL.FTZ R101, R2, R110 ;  /* 0x0000006e02657220 */ /* 0x000fe20000410000 */
[----:B------:R-:W-:-:S02]  /*1a980*/  FSEL R189, R189, -INF , P4 ;  /* 0xff800000bdbd7808 */ /* 0x000fc40002000000 */
[----:B------:R-:W-:Y:S01]  /*1a990*/  FSEL R92, R92, -INF , P3 ;  /* 0xff8000005c5c7808 */ /* 0x000fe20001800000 */
[----:B------:R-:W2:Y:S01]  /*1a9a0*/  MUFU.TANH R88, R88 ;  /* 0x0000005800587308 */ /* 0x000ea20000002400 */
[----:B------:R-:W-:Y:S02]  /*1a9b0*/  ISETP.GT.AND P3, PT, R124, 0xd1, PT ;  /* 0x000000d17c00780c */ /* 0x000fe40003f64270 */
[----:B------:R-:W-:Y:S02]  /*1a9c0*/  ISETP.GT.AND P4, PT, R13, 0x11, PT ;  /* 0x000000110d00780c */ /* 0x000fe40003f84270 */
[----:B-1----:R-:W-:Y:S02]  /*1a9d0*/  FSEL R96, R96, -INF , P3 ;  /* 0xff80000060607808 */ /* 0x002fe40001800000 */
[----:B------:R-:W-:Y:S01]  /*1a9e0*/  ISETP.GT.AND P3, PT, R124, 0xd9, PT ;  /* 0x000000d97c00780c */ /* 0x000fe20003f64270 */
[----:B------:R-:W1:Y:S01]  /*1a9f0*/  MUFU.TANH R155, R155 ;  /* 0x0000009b009b7308 */ /* 0x000e620000002400 */
[----:B0-----:R-:W-:-:S02]  /*1aa00*/  FSEL R93, R93, -INF , P2 ;  /* 0xff8000005d5d7808 */ /* 0x001fc40001000000 */
[----:B------:R-:W-:Y:S02]  /*1aa10*/  ISETP.GT.AND P2, PT, R124, 0xd8, PT ;  /* 0x000000d87c00780c */ /* 0x000fe40003f44270 */
[----:B------:R-:W-:Y:S02]  /*1aa20*/  FSEL R193, R193, -INF , P4 ;  /* 0xff800000c1c17808 */ /* 0x000fe40002000000 */
[C---:B------:R-:W-:Y:S01]  /*1aa30*/  ISETP.GT.AND P4, PT, R13.reuse, 0x19, PT ;  /* 0x000000190d00780c */ /* 0x040fe20003f84270 */
[----:B------:R-:W0:Y:S01]  /*1aa40*/  MUFU.TANH R158, R158 ;  /* 0x0000009e009e7308 */ /* 0x000e220000002400 */
[----:B--2---:R-:W-:Y:S02]  /*1aa50*/  FSEL R124, R88, -INF , P3 ;  /* 0xff800000587c7808 */ /* 0x004fe40001800000 */
[----:B------:R-:W-:Y:S02]  /*1aa60*/  ISETP.GT.AND P3, PT, R13, RZ, PT ;  /* 0x000000ff0d00720c */ /* 0x000fe40003f64270 */
[----:B------:R-:W-:-:S02]  /*1aa70*/  FMNMX.FTZ R205, R125, R205, !PT ;  /* 0x000000cd7dcd7209 */ /* 0x000fc40007810000 */
[----:B------:R-:W-:Y:S01]  /*1aa80*/  FSEL R184, R184, -INF , P3 ;  /* 0xff800000b8b87808 */ /* 0x000fe20001800000 */
[----:B------:R-:W2:Y:S01]  /*1aa90*/  MUFU.TANH R159, R159 ;  /* 0x0000009f009f7308 */ /* 0x000ea20000002400 */
[----:B------:R-:W-:Y:S02]  /*1aaa0*/  ISETP.GT.AND P3, PT, R13, 0x8, PT ;  /* 0x000000080d00780c */ /* 0x000fe40003f64270 */
[----:B------:R-:W-:Y:S02]  /*1aab0*/  FMNMX.FTZ R199, R184, R0, !PT ;  /* 0x00000000b8c77209 */ /* 0x000fe40007810000 */
[----:B------:R-:W-:Y:S02]  /*1aac0*/  FSEL R188, R188, -INF , P3 ;  /* 0xff800000bcbc7808 */ /* 0x000fe40001800000 */
[----:B------:R-:W-:Y:S01]  /*1aad0*/  FMNMX.FTZ R199, R185, R199, !PT ;  /* 0x000000c7b9c77209 */ /* 0x000fe20007810000 */
[----:B------:R-:W3:Y:S01]  /*1aae0*/  MUFU.TANH R162, R162 ;  /* 0x000000a200a27308 */ /* 0x000ee20000002400 */
[----:B------:R-:W-:-:S02]  /*1aaf0*/  ISETP.GT.AND P3, PT, R13, 0x10, PT ;  /* 0x000000100d00780c */ /* 0x000fc40003f64270 */
[----:B------:R-:W-:Y:S02]  /*1ab00*/  FMNMX.FTZ R199, R188, R199, !PT ;  /* 0x000000c7bcc77209 */ /* 0x000fe40007810000 */
[----:B------:R-:W-:Y:S02]  /*1ab10*/  FSEL R192, R192, -INF , P3 ;  /* 0xff800000c0c07808 */ /* 0x000fe40001800000 */
[----:B------:R-:W-:Y:S01]  /*1ab20*/  FMNMX.FTZ R199, R189, R199, !PT ;  /* 0x000000c7bdc77209 */ /* 0x000fe20007810000 */
[----:B------:R-:W4:Y:S01]  /*1ab30*/  MUFU.TANH R163, R163 ;  /* 0x000000a300a37308 */ /* 0x000f220000002400 */
[----:B------:R-:W-:Y:S02]  /*1ab40*/  ISETP.GT.AND P3, PT, R13, 0x18, PT ;  /* 0x000000180d00780c */ /* 0x000fe40003f64270 */
[----:B------:R-:W-:Y:S02]  /*1ab50*/  FMNMX.FTZ R199, R192, R199, !PT ;  /* 0x000000c7c0c77209 */ /* 0x000fe40007810000 */
[----:B------:R-:W-:-:S02]  /*1ab60*/  FSEL R196, R196, -INF , P3 ;  /* 0xff800000c4c47808 */ /* 0x000fc40001800000 */
[----:B------:R-:W-:Y:S01]  /*1ab70*/  FMNMX.FTZ R199, R193, R199, !PT ;  /* 0x000000c7c1c77209 */ /* 0x000fe20007810000 */
[----:B------:R-:W4:Y:S01]  /*1ab80*/  MUFU.TANH R166, R166 ;  /* 0x000000a600a67308 */ /* 0x000f220000002400 */
[----:B------:R-:W-:Y:S02]  /*1ab90*/  ISETP.GT.AND P3, PT, R13, 0x20, PT ;  /* 0x000000200d00780c */ /* 0x000fe40003f64270 */
[----:B------:R-:W-:Y:S02]  /*1aba0*/  FSEL R197, R197, -INF , P4 ;  /* 0xff800000c5c57808 */ /* 0x000fe40002000000 */
[----:B------:R-:W-:Y:S02]  /*1abb0*/  FMNMX.FTZ R199, R196, R199, !PT ;  /* 0x000000c7c4c77209 */ /* 0x000fe40007810000 */
[----:B------:R-:W-:Y:S01]  /*1abc0*/  FMNMX.FTZ R205, R204, R205, !PT ;  /* 0x000000cdcccd7209 */ /* 0x000fe20007810000 */
[----:B------:R-:W4:Y:S01]  /*1abd0*/  MUFU.TANH R167, R167 ;  /* 0x000000a700a77308 */ /* 0x000f220000002400 */
[----:B------:R-:W-:-:S02]  /*1abe0*/  ISETP.GT.AND P4, PT, R13, 0x21, PT ;  /* 0x000000210d00780c */ /* 0x000fc40003f84270 */
[----:B------:R-:W-:Y:S02]  /*1abf0*/  FSEL R170, R170, -INF , P3 ;  /* 0xff800000aaaa7808 */ /* 0x000fe40001800000 */
[----:B------:R-:W-:Y:S02]  /*1ac00*/  FMNMX.FTZ R199, R197, R199, !PT ;  /* 0x000000c7c5c77209 */ /* 0x000fe40007810000 */
[----:B------:R-:W-:Y:S01]  /*1ac10*/  FMNMX.FTZ R205, R129, R205, !PT ;  /* 0x000000cd81cd7209 */ /* 0x000fe20007810000 */
[----:B------:R-:W4:Y:S01]  /*1ac20*/  MUFU.TANH R138, R138 ;  /* 0x0000008a008a7308 */ /* 0x000f220000002400 */
[----:B------:R-:W-:Y:S02]  /*1ac30*/  ISETP.GT.AND P3, PT, R13, 0x28, PT ;  /* 0x000000280d00780c */ /* 0x000fe40003f64270 */
[----:B------:R-:W-:Y:S02]  /*1ac40*/  FSEL R171, R171, -INF , P4 ;  /* 0xff800000abab7808 */ /* 0x000fe40002000000 */
[----:B------:R-:W-:-:S02]  /*1ac50*/  FMNMX.FTZ R199, R170, R199, !PT ;  /* 0x000000c7aac77209 */ /* 0x000fc40007810000 */
        /* <DEDUP_REMOVED lines=38> */
[----:B-1----:R-:W-:Y:S02]  /*1aec0*/  FSEL R155, R155, -INF , P4 ;  /* 0xff8000009b9b7808 */ /* 0x002fe40002000000 */
[----:B------:R-:W-:Y:S02]  /*1aed0*/  FMNMX.FTZ R199, R154, R199, !PT ;  /* 0x000000c79ac77209 */ /* 0x000fe40007810000 */
[----:B------:R-:W-:Y:S01]  /*1aee0*/  FMNMX.FTZ R205, R116, R205, !PT ;  /* 0x000000cd74cd7209 */ /* 0x000fe20007810000 */
[----:B------:R-:W1:Y:S01]  /*1aef0*/  MUFU.TANH R123, R123 ;  /* 0x0000007b007b7308 */ /* 0x000e620000002400 */
[----:B------:R-:W-:Y:S02]  /*1af00*/  ISETP.GT.AND P4, PT, R13, 0x49, PT ;  /* 0x000000490d00780c */ /* 0x000fe40003f84270 */
[----:B0-----:R-:W-:Y:S02]  /*1af10*/  FSEL R158, R158, -INF , P3 ;  /* 0xff8000009e9e7808 */ /* 0x001fe40001800000 */
[----:B------:R-:W-:-:S02]  /*1af20*/  FMNMX.FTZ R199, R155, R199, !PT ;  /* 0x000000c79bc77209 */ /* 0x000fc40007810000 */
[----:B------:R-:W-:Y:S01]  /*1af30*/  FMNMX.FTZ R205, R117, R205, !PT ;  /* 0x000000cd75cd7209 */ /* 0x000fe20007810000 */
[----:B------:R-:W0:Y:S01]  /*1af40*/  MUFU.TANH R126, R126 ;  /* 0x0000007e007e7308 */ /* 0x000e220000002400 */
[----:B------:R-:W-:Y:S02]  /*1af50*/  ISETP.GT.AND P3, PT, R13, 0x50, PT ;  /* 0x000000500d00780c */ /* 0x000fe40003f64270 */
[----:B--2---:R-:W-:Y:S02]  /*1af60*/  FSEL R159, R159, -INF , P4 ;  /* 0xff8000009f9f7808 */ /* 0x004fe40002000000 */
[----:B------:R-:W-:Y:S02]  /*1af70*/  FMNMX.FTZ R199, R158, R199, !PT ;  /* 0x000000c79ec77209 */ /* 0x000fe40007810000 */
[----:B------:R-:W-:Y:S01]  /*1af80*/  FMNMX.FTZ R205, R97, R205, !PT ;  /* 0x000000cd61cd7209 */ /* 0x000fe20007810000 */
[----:B------:R-:W2:Y:S01]  /*1af90*/  MUFU.TANH R127, R127 ;  /* 0x0000007f007f7308 */ /* 0x000ea20000002400 */
[----:B------:R-:W-:-:S02]  /*1afa0*/  ISETP.GT.AND P4, PT, R13, 0x51, PT ;  /* 0x000000510d00780c */ /* 0x000fc40003f84270 */
[----:B---3--:R-:W-:Y:S02]  /*1afb0*/  FSEL R162, R162, -INF , P3 ;  /* 0xff800000a2a27808 */ /* 0x008fe40001800000 */
[----:B------:R-:W-:Y:S02]  /*1afc0*/  FMNMX.FTZ R199, R159, R199, !PT ;  /* 0x000000c79fc77209 */ /* 0x000fe40007810000 */
[----:B------:R-:W-:Y:S01]  /*1afd0*/  FMNMX.FTZ R205, R100, R205, !PT ;  /* 0x000000cd64cd7209 */ /* 0x000fe20007810000 */
[----:B------:R-:W3:Y:S01]  /*1afe0*/  MUFU.TANH R130, R130 ;  /* 0x0000008200827308 */ /* 0x000ee20000002400 */
[----:B------:R-:W-:Y:S02]  /*1aff0*/  ISETP.GT.AND P3, PT, R13, 0x58, PT ;  /* 0x000000580d00780c */ /* 0x000fe40003f64270 */
[----:B----4-:R-:W-:Y:S02]  /*1b000*/  FSEL R163, R163, -INF , P4 ;  /* 0xff800000a3a37808 */ /* 0x010fe40002000000 */
        /* <DEDUP_REMOVED lines=16> */
[----:B------:R-:W-:Y:S01]  /*1b110*/  FSEL R110, R14, -INF , P2 ;  /* 0xff8000000e6e7808 */ /* 0x000fe20001000000 */
[----:B------:R-:W4:Y:S01]  /*1b120*/  MUFU.TANH R106, R106 ;  /* 0x0000006a006a7308 */ /* 0x000f220000002400 */
[----:B------:R-:W-:Y:S02]  /*1b130*/  FMNMX.FTZ R205, R96, R205, !PT ;  /* 0x000000cd60cd7209 */ /* 0x000fe40007810000 */
[----:B------:R-:W-:Y:S02]  /*1b140*/  ISETP.GT.AND P3, PT, R13, 0x68, PT ;  /* 0x000000680d00780c */ /* 0x000fe40003f64270 */
[----:B------:R-:W-:Y:S02]  /*1b150*/  FSEL R139, R139, -INF , P4 ;  /* 0xff8000008b8b7808 */ /* 0x000fe40002000000 */
[----:B------:R-:W-:Y:S01]  /*1b160*/  FMNMX.FTZ R199, R138, R199, !PT ;  /* 0x000000c78ac77209 */ /* 0x000fe20007810000 */
[----:B------:R-:W4:Y:S01]  /*1b170*/  MUFU.TANH R107, R107 ;  /* 0x0000006b006b7308 */ /* 0x000f220000002400 */
[----:B------:R-:W-:-:S02]  /*1b180*/  FMNMX.FTZ R14, R110, R205, !PT ;  /* 0x000000cd6e0e7209 */ /* 0x000fc40007810000 */
[----:B------:R-:W-:Y:S02]  /*1b190*/  ISETP.GT.AND P4, PT, R13, 0x69, PT ;  /* 0x000000690d00780c */ /* 0x000fe40003f84270 */
[----:B------:R-:W-:Y:S02]  /*1b1a0*/  FSEL R142, R142, -INF , P3 ;  /* 0xff8000008e8e7808 */ /* 0x000fe40001800000 */
[----:B------:R-:W-:Y:S01]  /*1b1b0*/  FMNMX.FTZ R199, R139, R199, !PT ;  /* 0x000000c78bc77209 */ /* 0x000fe20007810000 */
[----:B------:R-:W4:Y:S01]  /*1b1c0*/  MUFU.TANH R101, R101 ;  /* 0x0000006500657308 */ /* 0x000f220000002400 */
[----:B------:R-:W-:Y:S02]  /*1b1d0*/  FMNMX.FTZ R14, R124, R14, !PT ;  /* 0x0000000e7c0e7209 */ /* 0x000fe40007810000 */
[----:B------:R-:W-:Y:S02]  /*1b1e0*/  ISETP.GT.AND P3, PT, R13, 0x70, PT ;  /* 0x000000700d00780c */ /* 0x000fe40003f64270 */
[----:B------:R-:W-:Y:S01]  /*1b1f0*/  FSEL R143, R143, -INF , P4 ;  /* 0xff8000008f8f7808 */ /* 0x000fe20002000000 */
[----:B------:R-:W0:Y:S01]  /*1b200*/  SHFL.BFLY PT, R88, R14, 0x2, 0x1f ;  /* 0x0c401f000e587f89 */ /* 0x000e2200000e0000 */
[----:B------:R-:W-:Y:S01]  /*1b210*/  FMNMX.FTZ R199, R142, R199, !PT ;  /* 0x000000c78ec77209 */ /* 0x000fe20007810000 */
[----:B------:R-:W4:Y:S01]  /*1b220*/  MUFU.TANH R111, R111 ;  /* 0x0000006f006f7308 */ /* 0x000f220000002400 */
[----:B------:R-:W-:-:S02]  /*1b230*/  ISETP.GT.AND P4, PT, R13, 0x71, PT ;  /* 0x000000710d00780c */ /* 0x000fc40003f84270 */
[----:B------:R-:W-:Y:S02]  /*1b240*/  FSEL R146, R146, -INF , P3 ;  /* 0xff80000092927808 */ /* 0x000fe40001800000 */
[----:B------:R-:W-:Y:S02]  /*1b250*/  FMNMX.FTZ R199, R143, R199, !PT ;  /* 0x000000c78fc77209 */ /* 0x000fe40007810000 */
[----:B------:R-:W-:Y:S01]  /*1b260*/  ISETP.GT.AND P3, PT, R13, 0x78, PT ;  /* 0x000000780d00780c */ /* 0x000fe20003f64270 */
[----:B------:R-:W4:Y:S01]  /*1b270*/  MUFU.TANH R114, R114 ;  /* 0x0000007200727308 */ /* 0x000f220000002400 */
[----:B------:R-:W-:Y:S02]  /*1b280*/  FSEL R147, R147, -INF , P4 ;  /* 0xff80000093937808 */ /* 0x000fe40002000000 */
        /* <DEDUP_REMOVED lines=10> */
[----:B------:R-:W-:Y:S02]  /*1b330*/  FSEL R122, R122, -INF , P3 ;  /* 0xff8000007a7a7808 */ /* 0x000fe40001800000 */
[----:B------:R-:W-:Y:S02]  /*1b340*/  FMNMX.FTZ R199, R151, R199, !PT ;  /* 0x000000c797c77209 */ /* 0x000fe40007810000 */
[----:B------:R-:W-:Y:S01]  /*1b350*/  ISETP.GT.AND P3, PT, R13, 0x88, PT ;  /* 0x000000880d00780c */ /* 0x000fe20003f64270 */
[----:B------:R-:W4:Y:S01]  /*1b360*/  MUFU.TANH R119, R119 ;  /* 0x0000007700777308 */ /* 0x000f220000002400 */
[----:B-1----:R-:W-:Y:S02]  /*1b370*/  FSEL R123, R123, -INF , P4 ;  /* 0xff8000007b7b7808 */ /* 0x002fe40002000000 */
[----:B------:R-:W-:Y:S02]  /*1b380*/  FMNMX.FTZ R199, R122, R199, !PT ;  /* 0x000000c77ac77209 */ /* 0x000fe40007810000 */
[----:B0-----:R-:W-:-:S02]  /*1b390*/  FMNMX.FTZ R14, R14, R88, !PT ;  /* 0x000000580e0e7209 */ /* 0x001fc40007810000 */
[----:B------:R-:W-:Y:S01]  /*1b3a0*/  ISETP.GT.AND P4, PT, R13, 0x89, PT ;  /* 0x000000890d00780c */ /* 0x000fe20003f84270 */
[----:B------:R-:W0:Y:S01]  /*1b3b0*/  MUFU.TANH R90, R90 ;  /* 0x0000005a005a7308 */ /* 0x000e220000002400 */
[----:B------:R-:W-:Y:S01]  /*1b3c0*/  FSEL R126, R126, -INF , P3 ;  /* 0xff8000007e7e7808 */ /* 0x000fe20001800000 */
[----:B------:R-:W1:Y:S01]  /*1b3d0*/  SHFL.BFLY PT, R88, R14, 0x1, 0x1f ;  /* 0x0c201f000e587f89 */ /* 0x000e6200000e0000 */
[----:B------:R-:W-:Y:S02]  /*1b3e0*/  FMNMX.FTZ R199, R123, R199, !PT ;  /* 0x000000c77bc77209 */ /* 0x000fe40007810000 */
[----:B------:R-:W-:Y:S02]  /*1b3f0*/  ISETP.GT.AND P3, PT, R13, 0x90, PT ;  /* 0x000000900d00780c */ /* 0x000fe40003f64270 */
[----:B--2---:R-:W-:Y:S01]  /*1b400*/  FSEL R127, R127, -INF , P4 ;  /* 0xff8000007f7f7808 */ /* 0x004fe20002000000 */
[----:B------:R-:W2:Y:S01]  /*1b410*/  MUFU.TANH R91, R91 ;  /* 0x0000005b005b7308 */ /* 0x000ea20000002400 */
[----:B------:R-:W-:-:S02]  /*1b420*/  FMNMX.FTZ R199, R126, R199, !PT ;  /* 0x000000c77ec77209 */ /* 0x000fc40007810000 */
[----:B------:R-:W-:Y:S02]  /*1b430*/  ISETP.GT.AND P4, PT, R13, 0x91, PT ;  /* 0x000000910d00780c */ /* 0x000fe40003f84270 */
[----:B---3--:R-:W-:Y:S02]  /*1b440*/  FSEL R130, R130, -INF , P3 ;  /* 0xff80000082827808 */ /* 0x008fe40001800000 */
[----:B------:R-:W-:Y:S01]  /*1b450*/  FMNMX.FTZ R199, R127, R199, !PT ;  /* 0x000000c77fc77209 */ /* 0x000fe20007810000 */
[----:B------:R-:W3:Y:S01]  /*1b460*/  MUFU.TANH R94, R94 ;  /* 0x0000005e005e7308 */ /* 0x000ee20000002400 */
[----:B------:R-:W-:Y:S02]  /*1b470*/  ISETP.GT.AND P3, PT, R13, 0x98, PT ;  /* 0x000000980d00780c */ /* 0x000fe40003f64270 */
[----:B----4-:R-:W-:Y:S02]  /*1b480*/  FSEL R131, R131, -INF , P4 ;  /* 0xff80000083837808 */ /* 0x010fe40002000000 */
[----:B------:R-:W-:-:S02]  /*1b490*/  FMNMX.FTZ R199, R130, R199, !PT ;  /* 0x000000c782c77209 */ /* 0x000fc40007810000 */
[----:B------:R-:W-:Y:S01]  /*1b4a0*/  ISETP.GT.AND P4, PT, R13, 0x99, PT ;  /* 0x000000990d00780c */ /* 0x000fe20003f84270 */
[----:B------:R-:W4:Y:S01]  /*1b4b0*/  MUFU.TANH R95, R95 ;  /* 0x0000005f005f7308 */ /* 0x000f220000002400 */
[----:B------:R-:W-:Y:S02]  /*1b4c0*/  FSEL R134, R134, -INF , P3 ;  /* 0xff80000086867808 */ /* 0x000fe40001800000 */
        /* <DEDUP_REMOVED lines=8> */
[----:B------:R-:W-:Y:S01]  /*1b550*/  MUFU.TANH R99, R99 ;  /* 0x0000006300637308 */ /* 0x000fe20000002400 */
[----:B-1----:R-:W-:Y:S01]  /*1b560*/  FMNMX.FTZ R14, R14, R88, !PT ;  /* 0x000000580e0e7209 */ /* 0x002fe20007810000 */
[----:B------:R-:W-:Y:S01]  /*1b570*/  IMAD.U32 R88, RZ, RZ, UR4 ;  /* 0x00000004ff587e24 */ /* 0x000fe2000f8e00ff */
[----:B------:R-:W-:Y:S02]  /*1b580*/  ISETP.GT.AND P3, PT, R13, 0xa8, PT ;  /* 0x000000a80d00780c */ /* 0x000fe40003f64270 */
[----:B------:R-:W-:Y:S01]  /*1b590*/  FSEL R107, R107, -INF , P4 ;  /* 0xff8000006b6b7808 */ /* 0x000fe20002000000 */
[----:B------:R-:W-:-:S01]  /*1b5a0*/  FFMA.FTZ R205, R14, R88, -8 ;  /* 0xc10000000ecd7423 */ /* 0x000fc20000010058 */
[----:B------:R-:W-:Y:S01]  /*1b5b0*/  FMNMX.FTZ R199, R106, R199, !PT ;  /* 0x000000c76ac77209 */ /* 0x000fe20007810000 */
[----:B------:R-:W1:Y:S01]  /*1b5c0*/  MUFU.TANH R102, R102 ;  /* 0x0000006600667308 */ /* 0x000e620000002400 */
[----:B------:R-:W-:-:S02]  /*1b5d0*/  ISETP.GT.AND P4, PT, R13, 0xa9, PT ;  /* 0x000000a90d00780c */ /* 0x000fc40003f84270 */
[----:B------:R-:W-:Y:S02]  /*1b5e0*/  FSEL R101, R101, -INF , P3 ;  /* 0xff80000065657808 */ /* 0x000fe40001800000 */
[----:B------:R-:W-:Y:S02]  /*1b5f0*/  FMNMX.FTZ R199, R107, R199, !PT ;  /* 0x000000c76bc77209 */ /* 0x000fe40007810000 */
[----:B------:R-:W-:Y:S02]  /*1b600*/  FSETP.NEU.FTZ.AND P2, PT, R14, -INF , PT ;  /* 0xff8000000e00780b */ /* 0x000fe40003f5d000 */
[----:B------:R-:W-:Y:S02]  /*1b610*/  ISETP.GT.AND P3, PT, R13, 0xb0, PT ;  /* 0x000000b00d00780c */ /* 0x000fe40003f64270 */
[----:B------:R-:W-:Y:S02]  /*1b620*/  FSEL R111, R111, -INF , P4 ;  /* 0xff8000006f6f7808 */ /* 0x000fe40002000000 */
[----:B------:R-:W-:-:S02]  /*1b630*/  FMNMX.FTZ R199, R101, R199, !PT ;  /* 0x000000c765c77209 */ /* 0x000fc40007810000 */
[----:B------:R-:W-:Y:S02]  /*1b640*/  FSEL R103, R205, RZ, P2 ;  /* 0x000000ffcd677208 */ /* 0x000fe40001000000 */
[----:B------:R0:W1:Y:S01]  /*1b650*/  MUFU.TANH R205, R206 ;  /* 0x000000ce00cd7308 */ /* 0x0000620000002400 */
[----:B------:R-:W-:Y:S02]  /*1b660*/  ISETP.GT.AND P4, PT, R13, 0xb1, PT ;  /* 0x000000b10d00780c */ /* 0x000fe40003f84270 */
[----:B------:R-:W-:Y:S01]  /*1b670*/  FSEL R114, R114, -INF , P3 ;  /* 0xff80000072727808 */ /* 0x000fe20001800000 */
[----:B------:R-:W-:-:S01]  /*1b680*/  FFMA.FTZ R204, R204, R88, -R103 ;  /* 0x00000058cccc7223 */ /* 0x000fc20000010867 */
[----:B------:R-:W-:Y:S01]  /*1b690*/  ISETP.GT.AND P3, PT, R13, 0xb8, PT ;  /* 0x000000b80d00780c */ /* 0x000fe20003f64270 */
[----:B------:R-:W-:-:S01]  /*1b6a0*/  FFMA.FTZ R128, R128, R88, -R103 ;  /* 0x0000005880807223 */ /* 0x000fc20000010867 */
[----:B------:R-:W-:Y:S01]  /*1b6b0*/  FSEL R115, R115, -INF , P4 ;  /* 0xff80000073737808 */ /* 0x000fe20002000000 */
[----:B------:R-:W-:-:S01]  /*1b6c0*/  FFMA.FTZ R15, R15, R88, -R103 ;  /* 0x000000580f0f7223 */ /* 0x000fc20000010867 */
[----:B0-----:R-:W-:Y:S01]  /*1b6d0*/  FMNMX.FTZ R206, R111, R199, !PT ;  /* 0x000000c76fce7209 */ /* 0x001fe20007810000 */
[----:B------:R-:W-:-:S01]  /*1b6e0*/  FFMA.FTZ R186, R186, R88, -R103 ;  /* 0x00000058baba7223 */ /* 0x000fc20000010867 */
[----:B------:R-:W-:Y:S01]  /*1b6f0*/  ISETP.GT.AND P4, PT, R13, 0xb9, PT ;  /* 0x000000b90d00780c */ /* 0x000fe20003f84270 */
[----:B------:R0:W-:Y:S01]  /*1b700*/  MUFU.EX2 R199, R204 ;  /* 0x000000cc00c77308 */ /* 0x0001e20000000800 */
[----:B------:R-:W-:Y:S01]  /*1b710*/  FMNMX.FTZ R206, R114, R206, !PT ;  /* 0x000000ce72ce7209 */ /* 0x000fe20007810000 */
[-CC-:B------:R-:W-:Y:S01]  /*1b720*/  FFMA.FTZ R187, R187, R88.reuse, -R103.reuse ;  /* 0x00000058bbbb7223 */ /* 0x180fe20000010867 */
[----:B------:R-:W-:Y:S01]  /*1b730*/  FSEL R118, R118, -INF , P3 ;  /* 0xff80000076767808 */ /* 0x000fe20001800000 */
[--C-:B------:R-:W-:Y:S01]  /*1b740*/  FFMA.FTZ R190, R190, R88, -R103.reuse ;  /* 0x00000058bebe7223 */ /* 0x100fe20000010867 */
[----:B------:R-:W-:Y:S01]  /*1b750*/  FMNMX.FTZ R206, R115, R206, !PT ;  /* 0x000000ce73ce7209 */ /* 0x000fe20007810000 */
[-CC-:B------:R-:W-:Y:S01]  /*1b760*/  FFMA.FTZ R191, R191, R88.reuse, -R103.reuse ;  /* 0x00000058bfbf7223 */ /* 0x180fe20000010867 */
[----:B------:R-:W-:Y:S01]  /*1b770*/  ISETP.GT.AND P3, PT, R13, 0xc0, PT ;  /* 0x000000c00d00780c */ /* 0x000fe20003f64270 */
[----:B------:R-:W-:Y:S01]  /*1b780*/  MUFU.EX2 R128, R128 ;  /* 0x0000008000807308 */ /* 0x000fe20000000800 */
[----:B0-----:R-:W-:-:S01]  /*1b790*/  FFMA.FTZ R204, R129, R88, -R103 ;  /* 0x0000005881cc7223 */ /* 0x001fc20000010867 */
[----:B------:R-:W-:Y:S01]  /*1b7a0*/  FSEL R129, R119, -INF , P4 ;  /* 0xff80000077817808 */ /* 0x000fe20002000000 */
[----:B------:R-:W-:-:S01]  /*1b7b0*/  FFMA.FTZ R194, R194, R88, -R103 ;  /* 0x00000058c2c27223 */ /* 0x000fc20000010867 */
[----:B------:R-:W-:Y:S01]  /*1b7c0*/  FMNMX.FTZ R206, R118, R206, !PT ;  /* 0x000000ce76ce7209 */ /* 0x000fe20007810000 */
[----:B------:R-:W-:-:S01]  /*1b7d0*/  FFMA.FTZ R195, R195, R88, -R103 ;  /* 0x00000058c3c37223 */ /* 0x000fc20000010867 */
[----:B------:R-:W-:Y:S01]  /*1b7e0*/  ISETP.GT.AND P4, PT, R13, 0xc1, PT ;  /* 0x000000c10d00780c */ /* 0x000fe20003f84270 */
[----:B------:R-:W-:-:S01]  /*1b7f0*/  FFMA.FTZ R168, R168, R88, -R103 ;  /* 0x00000058a8a87223 */ /* 0x000fc20000010867 */
        /* <DEDUP_REMOVED lines=9> */
[----:B0-----:R-:W-:Y:S01]  /*1b890*/  FSEL R204, R90, -INF , P3 ;  /* 0xff8000005acc7808 */ /* 0x001fe20001800000 */
[--C-:B------:R-:W-:Y:S01]  /*1b8a0*/  FFMA.FTZ R152, R152, R88, -R103.reuse ;  /* 0x0000005898987223 */ /* 0x100fe20000010867 */
[----:B------:R-:W-:Y:S01]  /*1b8b0*/  FMNMX.FTZ R90, R129, R206, !PT ;  /* 0x000000ce815a7209 */ /* 0x000fe20007810000 */
[-CC-:B------:R-:W-:Y:S01]  /*1b8c0*/  FFMA.FTZ R153, R153, R88.reuse, -R103.reuse ;  /* 0x0000005899997223 */ /* 0x180fe20000010867 */
[----:B------:R-:W-:Y:S01]  /*1b8d0*/  ISETP.GT.AND P3, PT, R13, 0xc8, PT ;  /* 0x000000c80d00780c */ /* 0x000fe20003f64270 */
[-CC-:B------:R-:W-:Y:S01]  /*1b8e0*/  FFMA.FTZ R156, R156, R88.reuse, -R103.reuse ;  /* 0x000000589c9c7223 */ /* 0x180fe20000010867 */
[----:B--2---:R-:W-:Y:S01]  /*1b8f0*/  FSEL R206, R91, -INF , P4 ;  /* 0xff8000005bce7808 */ /* 0x004fe20002000000 */
[--C-:B------:R-:W-:Y:S01]  /*1b900*/  FFMA.FTZ R91, R133, R88, -R103.reuse ;  /* 0x00000058855b7223 */ /* 0x100fe20000010867 */
[----:B------:R-:W-:Y:S01]  /*1b910*/  FMNMX.FTZ R90, R204, R90, !PT ;  /* 0x0000005acc5a7209 */ /* 0x000fe20007810000 */
[----:B------:R-:W-:Y:S01]  /*1b920*/  MUFU.EX2 R186, R186 ;  /* 0x000000ba00ba7308 */ /* 0x000fe20000000800 */
[----:B------:R-:W-:Y:S01]  /*1b930*/  ISETP.GT.AND P4, PT, R13, 0xc9, PT ;  /* 0x000000c90d00780c */ /* 0x000fe20003f84270 */
[-CC-:B------:R-:W-:Y:S01]  /*1b940*/  FFMA.FTZ R157, R157, R88.reuse, -R103.reuse ;  /* 0x000000589d9d7223 */ /* 0x180fe20000010867 */
[----:B---3--:R-:W-:Y:S01]  /*1b950*/  FSEL R94, R94, -INF , P3 ;  /* 0xff8000005e5e7808 */ /* 0x008fe20001800000 */
[--C-:B------:R-:W-:Y:S01]  /*1b960*/  FFMA.FTZ R160, R160, R88, -R103.reuse ;  /* 0x00000058a0a07223 */ /* 0x100fe20000010867 */
[----:B------:R-:W-:Y:S01]  /*1b970*/  FMNMX.FTZ R90, R206, R90, !PT ;  /* 0x0000005ace5a7209 */ /* 0x000fe20007810000 */
[-CC-:B------:R-:W-:Y:S01]  /*1b980*/  FFMA.FTZ R161, R161, R88.reuse, -R103.reuse ;  /* 0x00000058a1a17223 */ /* 0x180fe20000010867 */
[----:B------:R-:W-:Y:S01]  /*1b990*/  ISETP.GT.AND P3, PT, R13, 0xd0, PT ;  /* 0x000000d00d00780c */ /* 0x000fe20003f64270 */
[----:B------:R-:W-:Y:S01]  /*1b9a0*/  MUFU.EX2 R187, R187 ;  /* 0x000000bb00bb7308 */ /* 0x000fe20000000800 */
[----:B----4-:R-:W-:Y:S01]  /*1b9b0*/  FSEL R133, R95, -INF , P4 ;  /* 0xff8000005f857808 */ /* 0x010fe20002000000 */
[--C-:B------:R-:W-:Y:S01]  /*1b9c0*/  FFMA.FTZ R164, R164, R88, -R103.reuse ;  /* 0x00000058a4a47223 */ /* 0x100fe20000010867 */
[----:B------:R-:W-:Y:S01]  /*1b9d0*/  FMNMX.FTZ R90, R94, R90, !PT ;  /* 0x0000005a5e5a7209 */ /* 0x000fe20007810000 */
[-CC-:B------:R-:W-:Y:S01]  /*1b9e0*/  FFMA.FTZ R165, R165, R88.reuse, -R103.reuse ;  /* 0x00000058a5a57223 */ /* 0x180fe20000010867 */
[----:B------:R-:W-:Y:S01]  /*1b9f0*/  ISETP.GT.AND P4, PT, R13, 0xd1, PT ;  /* 0x000000d10d00780c */ /* 0x000fe20003f84270 */
[--C-:B------:R-:W-:Y:S01]  /*1ba00*/  FFMA.FTZ R136, R136, R88, -R103.reuse ;  /* 0x0000005888887223 */ /* 0x100fe20000010867 */
[----:B------:R-:W-:Y:S01]  /*1ba10*/  FSEL R98, R98, -INF , P3 ;  /* 0xff80000062627808 */ /* 0x000fe20001800000 */
[----:B------:R0:W-:Y:S01]  /*1ba20*/  MUFU.EX2 R95, R91 ;  /* 0x0000005b005f7308 */ /* 0x0001e20000000800 */
[----:B------:R-:W-:Y:S01]  /*1ba30*/  FMNMX.FTZ R90, R133, R90, !PT ;  /* 0x0000005a855a7209 */ /* 0x000fe20007810000 */
[-CC-:B------:R-:W-:Y:S01]  /*1ba40*/  FFMA.FTZ R137, R137, R88.reuse, -R103.reuse ;  /* 0x0000005889897223 */ /* 0x180fe20000010867 */
[----:B------:R-:W-:Y:S01]  /*1ba50*/  ISETP.GT.AND P3, PT, R13, 0xd8, PT ;  /* 0x000000d80d00780c */ /* 0x000fe20003f64270 */
[--C-:B------:R-:W-:Y:S01]  /*1ba60*/  FFMA.FTZ R140, R140, R88, -R103.reuse ;  /* 0x000000588c8c7223 */ /* 0x100fe20000010867 */
[----:B------:R-:W-:Y:S01]  /*1ba70*/  FMNMX.FTZ R90, R98, R90, !PT ;  /* 0x0000005a625a7209 */ /* 0x000fe20007810000 */
[-CC-:B------:R-:W-:Y:S01]  /*1ba80*/  FFMA.FTZ R141, R141, R88.reuse, -R103.reuse ;  /* 0x000000588d8d7223 */ /* 0x180fe20000010867 */
[----:B-1----:R-:W-:Y:S01]  /*1ba90*/  FSEL R102, R102, -INF , P3 ;  /* 0xff80000066667808 */ /* 0x002fe20001800000 */
[----:B------:R-:W-:Y:S01]  /*1baa0*/  MUFU.EX2 R190, R190 ;  /* 0x000000be00be7308 */ /* 0x000fe20000000800 */
[----:B0-----:R-:W-:-:S01]  /*1bab0*/  FFMA.FTZ R91, R104, R88, -R103 ;  /* 0x00000058685b7223 */ /* 0x001fc20000010867 */
[----:B------:R-:W-:Y:S01]  /*1bac0*/  FSEL R104, R99, -INF , P4 ;  /* 0xff80000063687808 */ /* 0x000fe20002000000 */
[----:B------:R-:W-:-:S01]  /*1bad0*/  FFMA.FTZ R144, R144, R88, -R103 ;  /* 0x0000005890907223 */ /* 0x000fc20000010867 */
[----:B------:R-:W-:Y:S01]  /*1bae0*/  ISETP.GT.AND P4, PT, R13, 0xd9, PT ;  /* 0x000000d90d00780c */ /* 0x000fe20003f84270 */
[----:B------:R-:W-:-:S01]  /*1baf0*/  FFMA.FTZ R145, R145, R88, -R103 ;  /* 0x0000005891917223 */ /* 0x000fc20000010867 */
[----:B------:R-:W-:Y:S01]  /*1bb00*/  FMNMX.FTZ R90, R104, R90, !PT ;  /* 0x0000005a685a7209 */ /* 0x000fe20007810000 */
[----:B------:R-:W-:-:S01]  /*1bb10*/  FFMA.FTZ R148, R148, R88, -R103 ;  /* 0x0000005894947223 */ /* 0x000fc20000010867 */
[----:B------:R-:W-:Y:S01]  /*1bb20*/  FSEL R205, R205, -INF , P4 ;  /* 0xff800000cdcd7808 */ /* 0x000fe20002000000 */
[----:B------:R-:W-:Y:S01]  /*1bb30*/  MUFU.EX2 R191, R191 ;  /* 0x000000bf00bf7308 */ /* 0x000fe20000000800 */
[----:B------:R-:W-:Y:S01]  /*1bb40*/  FMNMX.FTZ R13, R102, R90, !PT ;  /* 0x0000005a660d7209 */ /* 0x000fe20007810000 */
[-CC-:B------:R-:W-:Y:S01]  /*1bb50*/  FFMA.FTZ R149, R149, R88.reuse, -R103.reuse ;  /* 0x0000005895957223 */ /* 0x180fe20000010867 */
[----:B------:R-:W-:-:S01]  /*1bb60*/  FFMA.FTZ R120, R120, R88, -R103 ;  /* 0x0000005878787223 */ /* 0x000fc20000010867 */
[-CC-:B------:R-:W-:Y:S01]  /*1bb70*/  FFMA.FTZ R121, R121, R88.reuse, -R103.reuse ;  /* 0x0000005879797223 */ /* 0x180fe20000010867 */
[----:B------:R-:W-:Y:S01]  /*1bb80*/  FMNMX.FTZ R13, R205, R13, !PT ;  /* 0x0000000dcd0d7209 */ /* 0x000fe20007810000 */
[-CC-:B------:R-:W-:Y:S01]  /*1bb90*/  FFMA.FTZ R198, R198, R88.reuse, -R103.reuse ;  /* 0x00000058c6c67223 */ /* 0x180fe20000010867 */
[----:B------:R-:W-:-:S01]  /*1bba0*/  FFMA.FTZ R125, R125, R88, -R103 ;  /* 0x000000587d7d7223 */ /* 0x000fc20000010867 */
[----:B------:R-:W-:Y:S01]  /*1bbb0*/  MUFU.EX2 R194, R194 ;  /* 0x000000c200c27308 */ /* 0x000fe20000000800 */
[----:B------:R-:W-:-:S01]  /*1bbc0*/  FFMA.FTZ R132, R132, R88, -R103 ;  /* 0x0000005884847223 */ /* 0x000fc20000010867 */
[----:B------:R-:W0:Y:S01]  /*1bbd0*/  SHFL.BFLY PT, R90, R13, 0x2, 0x1f ;  /* 0x0c401f000d5a7f89 */ /* 0x000e2200000e0000 */
        /* <DEDUP_REMOVED lines=16> */
[----:B------:R-:W-:-:S05]  /*1bce0*/  FFMA.FTZ R103, R124, R88, -R103 ;  /* 0x000000587c677223 */ /* 0x000fca0000010867 */
[----:B------:R-:W-:Y:S01]  /*1bcf0*/  MUFU.EX2 R169, R169 ;  /* 0x000000a900a97308 */ /* 0x000fe20000000800 */
[----:B0-----:R-:W-:-:S05]  /*1bd00*/  FMNMX.FTZ R13, R13, R90, !PT ;  /* 0x0000005a0d0d7209 */ /* 0x001fca0007810000 */
[----:B------:R-:W0:Y:S02]  /*1bd10*/  SHFL.BFLY PT, R90, R13, 0x1, 0x1f ;  /* 0x0c201f000d5a7f89 */ /* 0x000e2400000e0000 */
[----:B------:R-:W-:Y:S08]  /*1bd20*/  MUFU.EX2 R172, R172 ;  /* 0x000000ac00ac7308 */ /* 0x000ff00000000800 */
[----:B------:R1:W-:Y:S08]  /*1bd30*/  MUFU.EX2 R99, R91 ;  /* 0x0000005b00637308 */ /* 0x0003f00000000800 */
[----:B------:R-:W-:Y:S01]  /*1bd40*/  MUFU.EX2 R173, R173 ;  /* 0x000000ad00ad7308 */ /* 0x000fe20000000800 */
[----:B0-----:R-:W-:-:S07]  /*1bd50*/  FMNMX.FTZ R13, R13, R90, !PT ;  /* 0x0000005a0d0d7209 */ /* 0x001fce0007810000 */
[----:B------:R-:W-:Y:S01]  /*1bd60*/  MUFU.EX2 R176, R176 ;  /* 0x000000b000b07308 */ /* 0x000fe20000000800 */
[----:B------:R-:W-:Y:S02]  /*1bd70*/  FSEL R90, R14, RZ, P2 ;  /* 0x000000ff0e5a7208 */ /* 0x000fe40001000000 */
[C---:B------:R-:W-:Y:S01]  /*1bd80*/  FSETP.NEU.FTZ.AND P3, PT, R13.reuse, -INF , PT ;  /* 0xff8000000d00780b */ /* 0x040fe20003f7d000 */
[----:B------:R-:W-:-:S01]  /*1bd90*/  FFMA.FTZ R207, R13, R88, -8 ;  /* 0xc10000000dcf7423 */ /* 0x000fc20000010058 */
[----:B------:R-:W-:Y:S01]  /*1bda0*/  ISETP.NE.AND P2, PT, R208, RZ, PT ;  /* 0x000000ffd000720c */ /* 0x000fe20003f45270 */
[----:B------:R-:W-:-:S01]  /*1bdb0*/  FADD.FTZ R90, -R90, R3 ;  /* 0x000000035a5a7221 */ /* 0x000fc20000010100 */
[----:B-1----:R-:W-:Y:S01]  /*1bdc0*/  FSEL R91, R13, RZ, P3 ;  /* 0x000000ff0d5b7208 */ /* 0x002fe20001800000 */
[----:B------:R-:W-:Y:S01]  /*1bdd0*/  MUFU.EX2 R177, R177 ;  /* 0x000000b100b17308 */ /* 0x000fe20000000800 */
[----:B------:R-:W-:Y:S01]  /*1bde0*/  FSEL R207, R207, RZ, P3 ;  /* 0x000000ffcfcf7208 */ /* 0x000fe20001800000 */
[----:B------:R-:W-:Y:S01]  /*1bdf0*/  FMUL.FTZ R90, R90, R88 ;  /* 0x000000585a5a7220 */ /* 0x000fe20000410000 */
[----:B------:R-:W-:Y:S01]  /*1be00*/  SHF.R.U32.HI R208, RZ, 0x7, R227 ;  /* 0x00000007ffd07819 */ /* 0x000fe200000116e3 */
[----:B------:R-:W-:-:S02]  /*1be10*/  FADD.FTZ R91, -R91, R0 ;  /* 0x000000005b5b7221 */ /* 0x000fc40000010100 */
[----:B------:R-:W-:-:S01]  /*1be20*/  FFMA.FTZ R3, R142, R88, -R207 ;  /* 0x000000588e037223 */ /* 0x000fc200000108cf */
[-CC-:B------:R-:W-:Y:S01]  /*1be30*/  FFMA.FTZ R124, R184, R88.reuse, -R207.reuse ;  /* 0x00000058b87c7223 */ /* 0x180fe200000108cf */
[----:B------:R-:W0:Y:S01]  /*1be40*/  MUFU.EX2 R142, R90 ;  /* 0x0000005a008e7308 */ /* 0x000e220000000800 */
[-C--:B------:R-:W-:Y:S01]  /*1be50*/  FMUL.FTZ R0, R91, R88.reuse ;  /* 0x000000585b007220 */ /* 0x080fe20000410000 */
        /* <DEDUP_REMOVED lines=23> */
[----:B------:R-:W-:-:S01]  /*1bfd0*/  FADD.FTZ R236, R186, R236 ;  /* 0x000000ecbaec7221 */ /* 0x000fc20000010000 */
[----:B------:R-:W-:-:S02]  /*1bfe0*/  VIADD R90, R12, 0x600 ;  /* 0x000006000c5a7836 */ /* 0x000fc40000000000 */
[----:B------:R-:W-:-:S01]  /*1bff0*/  FFMA.FTZ R159, R159, R88, -R207 ;  /* 0x000000589f9f7223 */ /* 0x000fc200000108cf */
[----:B------:R-:W-:Y:S01]  /*1c000*/  FFMA.FTZ R12, R111, R88, -R207 ;  /* 0x000000586f0c7223 */ /* 0x000fe200000108cf */
[----:B------:R-:W-:-:S01]  /*1c010*/  FADD.FTZ R236, R187, R236 ;  /* 0x000000ecbbec7221 */ /* 0x000fc20000010000 */
[----:B------:R-:W-:Y:S01]  /*1c020*/  FFMA.FTZ R162, R162, R88, -R207 ;  /* 0x00000058a2a27223 */ /* 0x000fe200000108cf */
[----:B------:R-:W-:Y:S01]  /*1c030*/  R2UR UR6, R90 ;  /* 0x000000005a0672ca */ /* 0x000fe200000e0000 */
[----:B------:R-:W-:Y:S01]  /*1c040*/  MUFU.EX2 R181, R181 ;  /* 0x000000b500b57308 */ /* 0x000fe20000000800 */
[----:B------:R-:W-:-:S01]  /*1c050*/  FADD.FTZ R236, R190, R236 ;  /* 0x000000ecbeec7221 */ /* 0x000fc20000010000 */
[-CC-:B------:R-:W-:Y:S01]  /*1c060*/  FFMA.FTZ R163, R163, R88.reuse, -R207.reuse ;  /* 0x00000058a3a37223 */ /* 0x180fe200000108cf */
[----:B------:R-:W-:-:S01]  /*1c070*/  FFMA.FTZ R166, R166, R88, -R207 ;  /* 0x00000058a6a67223 */ /* 0x000fc200000108cf */
[----:B------:R-:W-:Y:S01]  /*1c080*/  FFMA.FTZ R167, R167, R88, -R207 ;  /* 0x00000058a7a77223 */ /* 0x000fe200000108cf */
[----:B------:R-:W-:-:S01]  /*1c090*/  FADD.FTZ R236, R191, R236 ;  /* 0x000000ecbfec7221 */ /* 0x000fc20000010000 */
[-CC-:B------:R-:W-:Y:S01]  /*1c0a0*/  FFMA.FTZ R138, R138, R88.reuse, -R207.reuse ;  /* 0x000000588a8a7223 */ /* 0x180fe200000108cf */
[----:B------:R-:W-:-:S01]  /*1c0b0*/  FFMA.FTZ R139, R139, R88, -R207 ;  /* 0x000000588b8b7223 */ /* 0x000fc200000108cf */
[----:B------:R-:W1:Y:S01]  /*1c0c0*/  MUFU.EX2 R184, R184 ;  /* 0x000000b800b87308 */ /* 0x000e620000000800 */
[----:B------:R-:W-:-:S01]  /*1c0d0*/  FADD.FTZ R236, R194, R236 ;  /* 0x000000ecc2ec7221 */ /* 0x000fc20000010000 */
[----:B0-----:R-:W-:Y:S01]  /*1c0e0*/  FFMA.FTZ R235, R0, R235, R124 ;  /* 0x000000eb00eb7223 */ /* 0x001fe2000001007c */
[----:B------:R-:W-:-:S01]  /*1c0f0*/  FFMA.FTZ R143, R143, R88, -R207 ;  /* 0x000000588f8f7223 */ /* 0x000fc200000108cf */
[----:B------:R-:W-:Y:S01]  /*1c100*/  FFMA.FTZ R146, R146, R88, -R207 ;  /* 0x0000005892927223 */ /* 0x000fe200000108cf */
[----:B------:R-:W-:-:S01]  /*1c110*/  FADD.FTZ R236, R195, R236 ;  /* 0x000000ecc3ec7221 */ /* 0x000fc20000010000 */
[-CC-:B------:R-:W-:Y:S01]  /*1c120*/  FFMA.FTZ R147, R147, R88.reuse, -R207.reuse ;  /* 0x0000005893937223 */ /* 0x180fe200000108cf */
[----:B------:R-:W-:-:S01]  /*1c130*/  FFMA.FTZ R150, R150, R88, -R207 ;  /* 0x0000005896967223 */ /* 0x000fc200000108cf */
        /* <DEDUP_REMOVED lines=10> */
[----:B-1----:R-:W-:Y:S01]  /*1c1e0*/  FADD.FTZ R235, R184, R235 ;  /* 0x000000ebb8eb7221 */ /* 0x002fe20000010000 */
[----:B------:R-:W-:-:S01]  /*1c1f0*/  FFMA.FTZ R130, R130, R88, -R207 ;  /* 0x0000005882827223 */ /* 0x000fc200000108cf */
[----:B------:R-:W-:Y:S01]  /*1c200*/  FFMA.FTZ R131, R131, R88, -R207 ;  /* 0x0000005883837223 */ /* 0x000fe200000108cf */
[----:B------:R-:W-:-:S01]  /*1c210*/  FADD.FTZ R236, R173, R236 ;  /* 0x000000ecadec7221 */ /* 0x000fc20000010000 */
[-CC-:B------:R-:W-:Y:S01]  /*1c220*/  FFMA.FTZ R134, R134, R88.reuse, -R207.reuse ;  /* 0x0000005886867223 */ /* 0x180fe200000108cf */
[----:B------:R-:W-:-:S01]  /*1c230*/  FFMA.FTZ R135, R135, R88, -R207 ;  /* 0x0000005887877223 */ /* 0x000fc200000108cf */
[----:B------:R-:W1:Y:S01]  /*1c240*/  MUFU.EX2 R153, R153 ;  /* 0x0000009900997308 */ /* 0x000e620000000800 */
[----:B------:R-:W-:-:S01]  /*1c250*/  FADD.FTZ R236, R176, R236 ;  /* 0x000000ecb0ec7221 */ /* 0x000fc20000010000 */
[-CC-:B------:R-:W-:Y:S01]  /*1c260*/  FFMA.FTZ R106, R106, R88.reuse, -R207.reuse ;  /* 0x000000586a6a7223 */ /* 0x180fe200000108cf */
[----:B------:R-:W-:-:S01]  /*1c270*/  FFMA.FTZ R107, R107, R88, -R207 ;  /* 0x000000586b6b7223 */ /* 0x000fc200000108cf */
[----:B------:R-:W-:Y:S01]  /*1c280*/  FFMA.FTZ R101, R101, R88, -R207 ;  /* 0x0000005865657223 */ /* 0x000fe200000108cf */
[----:B------:R-:W-:-:S01]  /*1c290*/  FADD.FTZ R236, R177, R236 ;  /* 0x000000ecb1ec7221 */ /* 0x000fc20000010000 */
[-CC-:B------:R-:W-:Y:S01]  /*1c2a0*/  FFMA.FTZ R90, R115, R88.reuse, -R207.reuse ;  /* 0x00000058735a7223 */ /* 0x180fe200000108cf */
[----:B------:R-:W-:-:S01]  /*1c2b0*/  FFMA.FTZ R114, R114, R88, -R207 ;  /* 0x0000005872727223 */ /* 0x000fc200000108cf */
[----:B------:R-:W2:Y:S01]  /*1c2c0*/  MUFU.EX2 R188, R188 ;  /* 0x000000bc00bc7308 */ /* 0x000ea20000000800 */
[----:B------:R-:W-:-:S01]  /*1c2d0*/  FADD.FTZ R236, R180, R236 ;  /* 0x000000ecb4ec7221 */ /* 0x000fc20000010000 */
[----:B0-----:R-:W-:Y:S01]  /*1c2e0*/  FADD.FTZ R235, R185, R235 ;  /* 0x000000ebb9eb7221 */ /* 0x001fe20000010000 */
[----:B------:R-:W-:-:S01]  /*1c2f0*/  FFMA.FTZ R118, R118, R88, -R207 ;  /* 0x0000005876767223 */ /* 0x000fc200000108cf */
[----:B------:R-:W-:Y:S01]  /*1c300*/  FFMA.FTZ R204, R204, R88, -R207 ;  /* 0x00000058cccc7223 */ /* 0x000fe200000108cf */
[----:B------:R-:W-:-:S01]  /*1c310*/  FADD.FTZ R236, R181, R236 ;  /* 0x000000ecb5ec7221 */ /* 0x000fc20000010000 */
[-CC-:B------:R-:W-:Y:S01]  /*1c320*/  FFMA.FTZ R206, R206, R88.reuse, -R207.reuse ;  /* 0x00000058cece7223 */ /* 0x180fe200000108cf */
[----:B------:R-:W-:-:S01]  /*1c330*/  FFMA.FTZ R94, R94, R88, -R207 ;  /* 0x000000585e5e7223 */ /* 0x000fc200000108cf */
[----:B------:R-:W0:Y:S01]  /*1c340*/  MUFU.EX2 R156, R156 ;  /* 0x0000009c009c7308 */ /* 0x000e220000000800 */
[----:B------:R-:W-:-:S01]  /*1c350*/  FADD.FTZ R236, R152, R236 ;  /* 0x000000ec98ec7221 */ /* 0x000fc20000010000 */
[-CC-:B------:R-:W-:Y:S01]  /*1c360*/  FFMA.FTZ R133, R133, R88.reuse, -R207.reuse ;  /* 0x0000005885857223 */ /* 0x180fe200000108cf */
[----:B------:R-:W-:-:S01]  /*1c370*/  FFMA.FTZ R98, R98, R88, -R207 ;  /* 0x0000005862627223 */ /* 0x000fc200000108cf */
[----:B------:R-:W-:Y:S01]  /*1c380*/  FFMA.FTZ R104, R104, R88, -R207 ;  /* 0x0000005868687223 */ /* 0x000fe200000108cf */
[----:B-1----:R-:W-:-:S01]  /*1c390*/  FADD.FTZ R236, R153, R236 ;  /* 0x000000ec99ec7221 */ /* 0x002fc20000010000 */
[-CC-:B------:R-:W-:Y:S01]  /*1c3a0*/  FFMA.FTZ R102, R102, R88.reuse, -R207.reuse ;  /* 0x0000005866667223 */ /* 0x180fe200000108cf */
[----:B------:R-:W-:-:S01]  /*1c3b0*/  FFMA.FTZ R205, R205, R88, -R207 ;  /* 0x00000058cdcd7223 */ /* 0x000fc200000108cf */
        /* <DEDUP_REMOVED lines=44> */
[----:B------:R-:W-:-:S05]  /*1c680*/  IMAD.MOV.U32 R91, RZ, RZ, -0x3ffffff0 ;  /* 0xc0000010ff5b7424 */ /* 0x000fca00078e00ff */
[----:B------:R-:W-:Y:S01]  /*1c690*/  R2UR UR7, R91 ;  /* 0x000000005b0772ca */ /* 0x000fe200000e0000 */
[----:B------:R-:W2:Y:S01]  /*1c6a0*/  MUFU.EX2 R154, R154 ;  /* 0x0000009a009a7308 */ /* 0x000ea20000000800 */
[----:B0-----:R-:W-:-:S01]  /*1c6b0*/  FADD.FTZ R235, R182, R235 ;  /* 0x000000ebb6eb7221 */ /* 0x001fc20000010000 */
[----:B------:R-:W-:-:S06]  /*1c6c0*/  FFMA.FTZ R91, R129, R88, -R207 ;  /* 0x00000058815b7223 */ /* 0x000fcc00000108cf */
[----:B------:R-:W0:Y:S01]  /*1c6d0*/  MUFU.EX2 R155, R155 ;  /* 0x0000009b009b7308 */ /* 0x000e220000000800 */
[----:B-1----:R-:W-:-:S03]  /*1c6e0*/  FADD.FTZ R235, R183, R235 ;  /* 0x000000ebb7eb7221 */ /* 0x002fc60000010000 */
[----:B------:R-:W-:Y:S04]  /*1c6f0*/  QGMMA.64x128x32.F32.E4M3.E4M3 R24, R200, gdesc[UR4], R24, gsb0 ;  /* 0x01e00004c8187df3 */ /* 0x000fe80008000818 */
        /* <DEDUP_REMOVED lines=112> */
[----:B--2---:R-:W-:Y:S01]  /*1ce00*/  IADD3 R133, -R208, 0xb, RZ ;  /* 0x0000000bd0857810 */ /* 0x004fe20007ffe1ff */
[----:B-1----:R-:W-:-:S04]  /*1ce10*/  FADD.FTZ R197, R92, R197 ;  /* 0x000000c55cc57221 */ /* 0x002fc80000010000 */
[----:B------:R1:W-:Y:S06]  /*1ce20*/  BAR.ARV R133, 0x100 ;  /* 0x000400850000751d */ /* 0x0003ec0000002000 */
[----:B------:R-:W2:Y:S01]  /*1ce30*/  MUFU.EX2 R98, R98 ;  /* 0x0000006200627308 */ /* 0x000ea20000000800 */
[----:B---3--:R-:W-:-:S01]  /*1ce40*/  FADD.FTZ R200, R129, R200 ;  /* 0x000000c881c87221 */ /* 0x008fc20000010000 */
[----:B-1----:R-:W-:Y:S02]  /*1ce50*/  @!P2 IMAD R133, R21, 0x8, R16 ;  /* 0x000000081585a824 */ /* 0x002fe400078e0210 */
[----:B0-----:R-:W-:-:S02]  /*1ce60*/  FADD.FTZ R197, R93, R197 ;  /* 0x000000c55dc57221 */ /* 0x001fc40000010000 */
[----:B------:R-:W-:Y:S02]  /*1ce70*/  @!P2 VIADD R133, R133, 0x2e840 ;  /* 0x0002e8408585a836 */ /* 0x000fe40000000000 */
[----:B------:R-:W0:Y:S03]  /*1ce80*/  MUFU.EX2 R96, R96 ;  /* 0x0000006000607308 */ /* 0x000e260000000800 */
[----:B------:R-:W-:-:S04]  /*1ce90*/  @!P2 PRMT R133, RZ, 0x654, R133 ;  /* 0x00000654ff85a816 */ /* 0x000fc80000000085 */
[----:B------:R1:W-:Y:S01]  /*1cea0*/  @!P2 SYNCS.ARRIVE.TRANS64.RED.A1T0 RZ, [R133+URZ], RZ ;  /* 0x000000ff85ffa9a7 */ /* 0x0003e2000810043f */
        /* <DEDUP_REMOVED lines=9> */
[----:B0-----:R-:W-:-:S01]  /*1cf40*/  FADD.FTZ R200, R102, R200 ;  /* 0x000000c866c87221 */ /* 0x001fc20000010000 */
[----:B---3--:R-:W-:-:S03]  /*1cf50*/  FADD.FTZ R236, R103, R197 ;  /* 0x000000c567ec7221 */ /* 0x008fc60000010000 */
[----:B--2---:R-:W-:Y:S01]  /*1cf60*/  FADD.FTZ R235, R205, R200 ;  /* 0x000000c8cdeb7221 */ /* 0x004fe20000010000 */
[----:B-1----:R-:W-:Y:S06]  /*1cf70*/  @!P1 BRA `(.L_x_8131) ;  /* 0x0000000000049947 */ /* 0x002fec0003800000 */
[----:B------:R-:W-:Y:S01]  /*1cf80*/  BPT.TRAP 0x1 ;  /* 0x000000040000795c */ /* 0x000fe20000300000 */
.L_x_8131:
[----:B------:R-:W2:Y:S02]  /*1cf90*/  LDL R133, [R1+0x54] ;  /* 0x0000540001857983 */ /* 0x000ea40000100800 */
[----:B--2---:R-:W-:Y:S01]  /*1cfa0*/  R2UR UR4, R133 ;  /* 0x00000000850472ca */ /* 0x004fe200000e0000 */
[----:B------:R-:W-:Y:S02]  /*1cfb0*/  IMAD R133, R231, 0x8, R16 ;  /* 0x00000008e7857824 */ /* 0x000fe400078e0210 */
[----:B------:R-:W2:Y:S01]  /*1cfc0*/  LDL R231, [R1+0x3c] ;  /* 0x00003c0001e77983 */ /* 0x000ea20000100800 */
[----:B------:R-:W-:Y:S01]  /*1cfd0*/  F2FP.SATFINITE.E4M3.F32.PACK_AB_MERGE_C R12, R12, R101, RZ ;  /* 0x000000650c0c723e */ /* 0x000fe200048070ff */
[-C--:B------:R-:W-:Y:S01]  /*1cfe0*/  FMUL.FTZ R26, R26, R0.reuse ;  /* 0x000000001a1a7220 */ /* 0x080fe20000410000 */
[----:B------:R-:W-:Y:S01]  /*1cff0*/  IADD3 R133, R133, 0x2e860, RZ ;  /* 0x0002e86085857810 */ /* 0x000fe20007ffe0ff */
[-C--:B------:R-:W-:Y:S01]  /*1d000*/  FMUL.FTZ R27, R27, R0.reuse ;  /* 0x000000001b1b7220 */ /* 0x080fe20000410000 */
[----:B------:R-:W-:Y:S01]  /*1d010*/  F2FP.SATFINITE.E4M3.F32.PACK_AB_MERGE_C R3, R143, R3, RZ ;  /* 0x000000038f03723e */ /* 0x000fe200048070ff */
[----:B------:R-:W-:Y:S01]  /*1d020*/  FMUL.FTZ R30, R30, R0 ;  /* 0x000000001e1e7220 */ /* 0x000fe20000410000 */
[----:B------:R-:W-:Y:S01]  /*1d030*/  F2FP.SATFINITE.E4M3.F32.PACK_AB_MERGE_C R205, R205, R102, RZ ;  /* 0x00000066cdcd723e */ /* 0x000fe200048070ff */
[----:B------:R-:W-:Y:S01]  /*1d040*/  FMUL.FTZ R31, R31, R0 ;  /* 0x000000001f1f7220 */ /* 0x000fe20000410000 */
[----:B------:R-:W-:Y:S01]  /*1d050*/  F2FP.SATFINITE.E4M3.F32.PACK_AB_MERGE_C R106, R107, R106, R12 ;  /* 0x0000006a6b6a723e */ /* 0x000fe2000480700c */
[----:B------:R-:W-:Y:S01]  /*1d060*/  IMAD.U32 R197, RZ, RZ, UR4 ;  /* 0x00000004ffc57e24 */ /* 0x000fe2000f8e00ff */
[----:B------:R-:W-:Y:S01]  /*1d070*/  F2FP.SATFINITE.E4M3.F32.PACK_AB_MERGE_C R186, R187, R186, RZ ;  /* 0x000000babbba723e */ /* 0x000fe200048070ff */
[-C--:B------:R-:W-:Y:S01]  /*1d080*/  FMUL.FTZ R34, R34, R0.reuse ;  /* 0x0000000022227220 */ /* 0x080fe20000410000 */
        /* <DEDUP_REMOVED lines=113> */
[----:B------:R-:W-:Y:S02]  /*1d7a0*/  IMAD.MOV.U32 R3, RZ, RZ, R14 ;  /* 0x000000ffff037224 */ /* 0x000fe400078e000e */
[----:B------:R-:W-:Y:S02]  /*1d7b0*/  IMAD.MOV.U32 R12, RZ, RZ, R234 ;  /* 0x000000ffff0c7224 */ /* 0x000fe400078e00ea */
[----:B------:R-:W-:Y:S01]  /*1d7c0*/  IMAD.MOV.U32 R205, RZ, RZ, R106 ;  /* 0x000000ffffcd7224 */ /* 0x000fe200078e006a */
[C---:B--2---:R-:W-:Y:S01]  /*1d7d0*/  ISETP.GT.AND P2, PT, R20.reuse, R231, PT ;  /* 0x000000e71400720c */ /* 0x044fe20003f44270 */
[----:B------:R-:W-:Y:S02]  /*1d7e0*/  VIADD R20, R20, 0xffffffff ;  /* 0xffffffff14147836 */ /* 0x000fe40000000000 */
[----:B------:R-:W-:-:S10]  /*1d7f0*/  IMAD.MOV.U32 R231, RZ, RZ, R21 ;  /* 0x000000ffffe77224 */ /* 0x000fd400078e0015 */
[----:B0-----:R-:W-:Y:S05]  /*1d800*/  @P2 BRA `(.L_x_8132) ;  /* 0xffffffa000a82947 */ /* 0x001fea000383ffff */
[----:B------:R-:W-:-:S07]  /*1d810*/  IMAD.MOV.U32 R231, RZ, RZ, R21 ;  /* 0x000000ffffe77224 */ /* 0x000fce00078e0015 */
.L_x_8121:
[----:B------:R-:W-:-:S13]  /*1d820*/  ISETP.GE.AND P0, PT, R20, RZ, PT ;  /* 0x000000ff1400720c */ /* 0x000fda0003f06270 */
[----:B------:R-:W-:Y:S05]  /*1d830*/  @!P0 BRA `(.L_x_8133) ;  /* 0x0000004c007c8947 */ /* 0x000fea0003800000 */
[----:B------:R-:W-:Y:S01]  /*1d840*/  IMAD.MOV.U32 R21, RZ, RZ, R13 ;  /* 0x000000ffff157224 */ /* 0x000fe200078e000d */
[----:B------:R-:W-:Y:S01]  /*1d850*/  MOV R0, R14 ;  /* 0x0000000e00007202 */ /* 0x000fe20000000f00 */
[----:B------:R-:W-:Y:S02]  /*1d860*/  IMAD.MOV.U32 R237, RZ, RZ, R234 ;  /* 0x000000ffffed7224 */ /* 0x000fe400078e00ea */
[----:B------:R-:W-:-:S07]  /*1d870*/  IMAD.MOV.U32 R3, RZ, RZ, R231 ;  /* 0x000000ffff037224 */ /* 0x000fce00078e00e7 */
.L_x_8144:
[----:B------:R-:W2:Y:S01]  /*1d880*/  LDL R12, [R1+0x44] ;  /* 0x00004400010c7983 */ /* 0x000ea20000100800 */
[----:B------:R-:W-:Y:S01]  /*1d890*/  VIADD R231, R3, 0x1 ;  /* 0x0000000103e77836 */ /* 0x000fe20000000000 */
[----:B------:R-:W-:Y:S05]  /*1d8a0*/  YIELD ;  /* 0x0000000000007946 */ /* 0x000fea0003800000 */
[----:B------:R-:W-:-:S04]  /*1d8b0*/  ISETP.NE.AND P0, PT, R231, 0x2, PT ;  /* 0x00000002e700780c */ /* 0x000fc80003f05270 */
[----:B------:R-:W-:Y:S02]  /*1d8c0*/  SEL R234, RZ, 0x1, P0 ;  /* 0x00000001ffea7807 */ /* 0x000fe40000000000 */
[----:B------:R-:W-:Y:S02]  /*1d8d0*/  SEL R231, R231, RZ, P0 ;  /* 0x000000ffe7e77207 */ /* 0x000fe40000000000 */
[----:B------:R-:W-:Y:S02]  /*1d8e0*/  LOP3.LUT R234, R237, R234, RZ, 0x3c, !PT ;  /* 0x000000eaedea7212 */ /* 0x000fe400078e3cff */
[----:B--2---:R-:W-:-:S13]  /*1d8f0*/  ISETP.NE.AND P2, PT, R12, RZ, PT ;  /* 0x000000ff0c00720c */ /* 0x004fda0003f45270 */
[----:B------:R-:W-:Y:S05]  /*1d900*/  @P2 BRA `(.L_x_8134) ;  /* 0x0000000000302947 */ /* 0x000fea0003800000 */
[----:B------:R-:W-:Y:S05]  /*1d910*/  @!P1 BRA `(.L_x_8135) ;  /* 0x0000000000049947 */ /* 0x000fea0003800000 */
[----:B------:R-:W-:Y:S01]  /*1d920*/  BPT.TRAP 0x1 ;  /* 0x000000040000795c */ /* 0x000fe20000300000 */
.L_x_8135:
[----:B------:R-:W-:Y:S01]  /*1d930*/  IMAD R12, R231, 0x8, R16 ;  /* 0x00000008e70c7824 */ /* 0x000fe200078e0210 */
[----:B------:R-:W-:-:S04]  /*1d940*/  SHF.L.U32 R13, R234, 0x1f, RZ ;  /* 0x0000001fea0d7819 */ /* 0x000fc800000006ff */
[----:B------:R0:W1:Y:S01]  /*1d950*/  SYNCS.PHASECHK.TRANS64.TRYWAIT P0, [R12+URZ+0x2e830], R13 ;  /* 0x02e8300d0c0075a7 */ /* 0x000062000800017f */
[----:B------:R-:W-:Y:S05]  /*1d960*/  @!P1 BRA `(.L_x_8136) ;  /* 0x0000000000049947 */ /* 0x000fea0003800000 */
[----:B------:R-:W-:Y:S01]  /*1d970*/  BPT.TRAP 0x1 ;  /* 0x000000040000795c */ /* 0x000fe20000300000 */
.L_x_8136:
[----:B------:R-:W-:Y:S04]  /*1d980*/  BSSY B0, `(.L_x_8134) ;  /* 0x0000004000007945 */ /* 0x000fe80003800000 */
[----:B-1----:R-:W-:Y:S05]  /*1d990*/  @P0 BRA `(.L_x_8137) ;  /* 0x0000000000080947 */ /* 0x002fea0003800000 */
[----:B------:R-:W1:Y:S02]  /*1d9a0*/  SYNCS.PHASECHK.TRANS64.TRYWAIT P0, [R12+URZ+0x2e830], R13 ;  /* 0x02e8300d0c0075a7 */ /* 0x000e64000800017f */
[----:B-1----:R-:W-:Y:S05]  /*1d9b0*/  @!P0 BRA `(.L_x_8138) ;  /* 0x00000104007c8947 */ /* 0x002fea0003800000 */
.L_x_8137:
[----:B------:R-:W-:Y:S05]  /*1d9c0*/  BSYNC B0 ;  /* 0x0000000000007941 */ /* 0x000fea0003800000 */
.L_x_8134:
[----:B01----:R-:W2:Y:S01]  /*1d9d0*/  LDL R12, [R1+0x48] ;  /* 0x00004800010c7983 */ /* 0x003ea20000100800 */
[----:B------:R-:W-:Y:S05]  /*1d9e0*/  WARPSYNC.ALL ;  /* 0x0000000000007948 */ /* 0x000fea0003800000 */
[----:B------:R-:W0:Y:S01]  /*1d9f0*/  S2R R14, SR_TID.X ;  /* 0x00000000000e7919 */ /* 0x000e220000002100 */
[----:B------:R-:W-:Y:S01]  /*1da00*/  IMAD.MOV.U32 R13, RZ, RZ, 0x40000040 ;  /* 0x40000040ff0d7424 */ /* 0x000fe200078e00ff */
[C---:B------:R-:W-:Y:S01]  /*1da10*/  R2UR UR24, R4.reuse ;  /* 0x00000000041872ca */ /* 0x040fe200000e0000 */
[----:B------:R-:W-:Y:S01]  /*1da20*/  IMAD.MOV.U32 R91, RZ, RZ, 0x40000040 ;  /* 0x40000040ff5b7424 */ /* 0x000fe200078e00ff */
[----:B------:R-:W-:Y:S01]  /*1da30*/  R2UR UR25, R5 ;  /* 0x00000000051972ca */ /* 0x000fe200000e0000 */
[----:B------:R-:W-:Y:S01]  /*1da40*/  IMAD.MOV.U32 R89, RZ, RZ, 0x40000040 ;  /* 0x40000040ff597424 */ /* 0x000fe200078e00ff */
[----:B------:R-:W-:Y:S01]  /*1da50*/  R2UR UR27, R13 ;  /* 0x000000000d1b72ca */ /* 0x000fe200000e0000 */
[----:B------:R-:W-:Y:S01]  /*1da60*/  STL [R1+0xf0], R25 ;  /* 0x0000f01901007387 */ /* 0x000fe20000100800 */
[----:B------:R-:W-:Y:S01]  /*1da70*/  MOV R15, 0x40000040 ;  /* 0x40000040000f7802 */ /* 0x000fe20000000f00 */
        /* <DEDUP_REMOVED lines=13> */
[----:B------:R-:W-:Y:S01]  /*1db50*/  R2UR UR37, R5 ;  /* 0x00000000052572ca */ /* 0x000fe200000e0000 */
[----:B------:R-:W-:Y:S01]  /*1db60*/  STL [R1+0xdc], R20 ;  /* 0x0000dc1401007387 */ /* 0x000fe20000100800 */
[----:B------:R-:W-:Y:S02]  /*1db70*/  R2UR UR47, R15 ;  /* 0x000000000f2f72ca */ /* 0x000fe400000e0000 */
[----:B------:R-:W-:Y:S01]  /*1db80*/  R2UR UR44, R4 ;  /* 0x00000000042c72ca */ /* 0x000fe200000e0000 */
[----:B------:R-:W-:Y:S01]  /*1db90*/  STL [R1+0xd8], R19 ;  /* 0x0000d81301007387 */ /* 0x000fe20000100800 */
[----:B0-----:R-:W-:Y:S02]  /*1dba0*/  SHF.R.U32.HI R14, RZ, 0x7, R14 ;  /* 0x00000007ff0e7819 */ /* 0x001fe4000001160e */
[----:B------:R-:W-:Y:S01]  /*1dbb0*/  R2UR UR45, R5 ;  /* 0x00000000052d72ca */ /* 0x000fe200000e0000 */
        /* <DEDUP_REMOVED lines=17> */
[----:B------:R-:W-:Y:S01]  /*1dcd0*/  R2UR UR23, R89 ;  /* 0x00000000591772ca */ /* 0x000fe200000e0000 */
[----:B------:R3:W-:Y:S01]  /*1dce0*/  STL [R1+0xc4], R2 ;  /* 0x0000c40201007387 */ /* 0x0007e20000100800 */
[----:B------:R-:W-:Y:S01]  /*1dcf0*/  R2UR UR5, R91 ;  /* 0x000000005b0572ca */ /* 0x000fe200000e0000 */
[----:B------:R-:W-:Y:S01]  /*1dd00*/  IMAD.MOV.U32 R91, RZ, RZ, 0x40000040 ;  /* 0x40000040ff5b7424 */ /* 0x000fe200078e00ff */
[----:B------:R-:W-:Y:S02]  /*1dd10*/  R2UR UR59, R13 ;  /* 0x000000000d3b72ca */ /* 0x000fe400000e0000 */
[----:B-1----:R-:W-:Y:S01]  /*1dd20*/  MOV R3, UR7 ;  /* 0x0000000700037c02 */ /* 0x002fe20008000f00 */
[----:B------:R-:W-:Y:S01]  /*1dd30*/  UMOV UR7, UR11 ;  /* 0x0000000b00077c82 */ /* 0x000fe20008000000 */
[----:B------:R-:W-:Y:S01]  /*1dd40*/  WARPGROUP.ARRIVE ;  /* 0x00000000000079c5 */ /* 0x000fe20000000000 */
[----:B------:R-:W-:-:S02]  /*1dd50*/  R2UR UR11, R15 ;  /* 0x000000000f0b72ca */ /* 0x000fc400000e0000 */
[----:B------:R-:W-:Y:S01]  /*1dd60*/  MOV R23, UR7 ;  /* 0x0000000700177c02 */ /* 0x000fe20008000f00 */
[----:B------:R-:W-:Y:S01]  /*1dd70*/  UMOV UR7, UR17 ;  /* 0x0000001100077c82 */ /* 0x000fe20008000000 */
[----:B------:R-:W-:Y:S02]  /*1dd80*/  R2UR UR17, R5 ;  /* 0x00000000051172ca */ /* 0x000fe400000e0000 */
[----:B------:R-:W-:-:S07]  /*1dd90*/  R2UR UR43, R91 ;  /* 0x000000005b2b72ca */ /* 0x000fce00000e0000 */
[----:B------:R-:W-:Y:S01]  /*1dda0*/  MOV R17, UR11 ;  /* 0x0000000b00117c02 */ /* 0x000fe20008000f00 */
[----:B------:R-:W-:Y:S01]  /*1ddb0*/  UMOV UR11, UR15 ;  /* 0x0000000f000b7c82 */ /* 0x000fe20008000000 */
[----:B------:R-:W-:Y:S01]  /*1ddc0*/  R2UR UR15, R89 ;  /* 0x00000000590f72ca */ /* 0x000fe200000e0000 */
[----:B------:R-:W-:Y:S01]  /*1ddd0*/  IMAD.MOV.U32 R89, RZ, RZ, 0x40000040 ;  /* 0x40000040ff597424 */ /* 0x000fe200078e00ff */
[----:B------:R-:W-:Y:S01]  /*1dde0*/  MOV R25, UR11 ;  /* 0x0000000b00197c02 */ /* 0x000fe20008000f00 */
[----:B------:R-:W-:Y:S01]  /*1ddf0*/  UMOV UR11, UR13 ;  /* 0x0000000d000b7c82 */ /* 0x000fe20008000000 */
[----:B------:R-:W-:-:S09]  /*1de00*/  R2UR UR13, R11 ;  /* 0x000000000b0d72ca */ /* 0x000fd200000e0000 */
[----:B------:R-:W-:Y:S01]  /*1de10*/  MOV R19, UR15 ;  /* 0x0000000f00137c02 */ /* 0x000fe20008000f00 */
[----:B------:R-:W-:Y:S01]  /*1de20*/  UMOV UR15, UR19 ;  /* 0x00000013000f7c82 */ /* 0x000fe20008000000 */
[----:B------:R-:W-:Y:S02]  /*1de30*/  R2UR UR19, R15 ;  /* 0x000000000f1372ca */ /* 0x000fe400000e0000 */
[----:B------:R-:W-:Y:S01]  /*1de40*/  MOV R96, UR15 ;  /* 0x0000000f00607c02 */ /* 0x000fe20008000f00 */
[----:B------:R-:W-:Y:S01]  /*1de50*/  UMOV UR15, UR9 ;  /* 0x00000009000f7c82 */ /* 0x000fe20008000000 */
[----:B------:R-:W-:-:S09]  /*1de60*/  R2UR UR9, R11 ;  /* 0x000000000b0972ca */ /* 0x000fd200000e0000 */
[----:B------:R-:W-:Y:S01]  /*1de70*/  MOV R21, UR19 ;  /* 0x0000001300157c02 */ /* 0x000fe20008000f00 */
[----:B------:R-:W-:Y:S02]  /*1de80*/  UMOV UR19, UR21 ;  /* 0x0000001500137c82 */ /* 0x000fe40008000000 */
[----:B------:R-:W-:Y:S01]  /*1de90*/  MOV R94, UR19 ;  /* 0x00000013005e7c02 */ /* 0x000fe20008000f00 */
[----:B------:R-:W-:Y:S01]  /*1dea0*/  UMOV UR19, UR5 ;  /* 0x0000000500137c82 */ /* 0x000fe20008000000 */
[----:B------:R-:W-:Y:S01]  /*1deb0*/  R2UR UR5, R11 ;  /* 0x000000000b0572ca */ /* 0x000fe200000e0000 */
        /* <DEDUP_REMOVED lines=22> */
[----:B------:R-:W-:Y:S01]  /*1e020*/  IMAD.MOV.U32 R15, RZ, RZ, 0x40000040 ;  /* 0x40000040ff0f7424 */ /* 0x000fe200078e00ff */
[----:B------:R-:W-:-:S02]  /*1e030*/  IADD3 R88, R12, 0x402, RZ ;  /* 0x000004020c587810 */ /* 0x000fc40007ffe0ff */
        /* <DEDUP_REMOVED lines=12> */
[----:B------:R-:W-:-:S07]  /*1e100*/  R2UR UR42, R90 ;  /* 0x000000005a2a72ca */ /* 0x000fce00000e0000 */
[----:B---3--:R-:W-:Y:S02]  /*1e110*/  MOV R2, UR6 ;  /* 0x0000000600027c02 */ /* 0x008fe40008000f00 */
[----:B------:R-:W-:Y:S01]  /*1e120*/  UMOV UR6, UR10 ;  /* 0x0000000a00067c82 */ /* 0x000fe20008000000 */
[----:B------:R-:W-:Y:S01]  /*1e130*/  R2UR UR10, R14 ;  /* 0x000000000e0a72ca */ /* 0x000fe200000e0000 */
[----:B------:R-:W-:Y:S01]  /*1e140*/  VIADD R14, R12, 0x304 ;  /* 0x000003040c0e7836 */ /* 0x000fe20000000000 */
[----:B------:R-:W-:Y:S01]  /*1e150*/  MOV R22, UR6 ;  /* 0x0000000600167c02 */ /* 0x000fe20008000f00 */
[----:B------:R-:W-:Y:S01]  /*1e160*/  UMOV UR6, UR16 ;  /* 0x0000001000067c82 */ /* 0x000fe20008000000 */
[----:B------:R-:W-:-:S09]  /*1e170*/  R2UR UR16, R4 ;  /* 0x00000000041072ca */ /* 0x000fd200000e0000 */
[----:B------:R-:W-:Y:S01]  /*1e180*/  MOV R16, UR10 ;  /* 0x0000000a00107c02 */ /* 0x000fe20008000f00 */
        /* <DEDUP_REMOVED lines=19> */
[----:B------:R-:W-:Y:S01]  /*1e2c0*/  UMOV UR14, UR8 ;  /* 0x00000008000e7c82 */ /* 0x000fe20008000000 */
[----:B------:R-:W-:-:S02]  /*1e2d0*/  IADD3 R14, R12, 0x6, RZ ;  /* 0x000000060c0e7810 */ /* 0x000fc40007ffe0ff */
[----:B------:R-:W-:Y:S01]  /*1e2e0*/  R2UR UR31, R89 ;  /* 0x00000000591f72ca */ /* 0x000fe200000e0000 */
[----:B------:R-:W-:Y:S01]  /*1e2f0*/  IMAD.MOV.U32 R89, RZ, RZ, 0x40000040 ;  /* 0x40000040ff597424 */ /* 0x000fe200078e00ff */
[C---:B------:R-:W-:Y:S02]  /*1e300*/  R2UR UR8, R10.reuse ;  /* 0x000000000a0872ca */ /* 0x040fe400000e0000 */
[----:B------:R-:W-:Y:S01]  /*1e310*/  MOV R20, UR18 ;  /* 0x0000001200147c02 */ /* 0x000fe20008000f00 */
[----:B------:R-:W-:Y:S02]  /*1e320*/  UMOV UR18, UR20 ;  /* 0x0000001400127c82 */ /* 0x000fe40008000000 */
[----:B------:R-:W-:Y:S01]  /*1e330*/  MOV R93, UR18 ;  /* 0x00000012005d7c02 */ /* 0x000fe20008000f00 */
[----:B------:R-:W-:Y:S01]  /*1e340*/  UMOV UR18, UR4 ;  /* 0x0000000400127c82 */ /* 0x000fe20008000000 */
[----:B------:R-:W-:-:S03]  /*1e350*/  R2UR UR4, R10 ;  /* 0x000000000a0472ca */ /* 0x000fc600000e0000 */
        /* <DEDUP_REMOVED lines=13> */
[----:B------:R-:W-:Y:S02]  /*1e430*/  R2UR UR39, R89 ;  /* 0x00000000592772ca */ /* 0x000fe400000e0000 */
[----:B------:R-:W-:Y:S02]  /*1e440*/  MOV R89, 0x40000040 ;  /* 0x4000004000597802 */ /* 0x000fe40000000f00 */
[----:B------:R-:W-:Y:S02]  /*1e450*/  R2UR UR50, R88 ;  /* 0x00000000583272ca */ /* 0x000fe400000e0000 */
[----:B------:R-:W-:Y:S01]  /*1e460*/  R2UR UR51, R89 ;  /* 0x00000000593372ca */ /* 0x000fe200000e0000 */
[----:B------:R-:W-:-:S02]  /*1e470*/  WARPGROUP.DEPBAR.LE gsb0, 0x0 ;  /* 0x00008000000079c5 */ /* 0x000fc40000010000 */
[----:B------:R-:W-:-:S06]  /*1e480*/  WARPGROUP.ARRIVE ;  /* 0x00000000000079c5 */ /* 0x000fcc0000000000 */
[----:B------:R-:W-:Y:S01]  /*1e490*/  QGMMA.64x32x32.F32.E4M3.E4M3 R120, gdesc[UR44], RZ, !UPT, gsb0 ;  /* 0x006000002c7879f3 */ /* 0x000fe2000c0008ff */
[----:B------:R-:W-:Y:S01]  /*1e4a0*/  R2UR UR46, R14 ;  /* 0x000000000e2e72ca */ /* 0x000fe200000e0000 */
[C---:B------:R-:W-:Y:S01]  /*1e4b0*/  VIADD R14, R12.reuse, 0x506 ;  /* 0x000005060c0e7836 */ /* 0x040fe20000000000 */
[----:B------:R-:W-:Y:S01]  /*1e4c0*/  R2UR UR47, R15 ;  /* 0x000000000f2f72ca */ /* 0x000fe200000e0000 */
[----:B------:R-:W-:Y:S02]  /*1e4d0*/  IMAD.MOV.U32 R15, RZ, RZ, 0x40000040 ;  /* 0x40000040ff0f7424 */ /* 0x000fe400078e00ff */
[----:B------:R-:W-:-:S05]  /*1e4e0*/  VIADD R12, R12, 0x606 ;  /* 0x000006060c0c7836 */ /* 0x000fca0000000000 */
[----:B------:R-:W-:Y:S01]  /*1e4f0*/  R2UR UR58, R12 ;  /* 0x000000000c3a72ca */ /* 0x000fe200000e0000 */
[----:B------:R-:W-:Y:S01]  /*1e500*/  IMAD.MOV.U32 R12, RZ, RZ, R94 ;  /* 0x000000ffff0c7224 */ /* 0x000fe200078e005e */
[----:B------:R-:W-:Y:S02]  /*1e510*/  WARPGROUP.DEPBAR.LE gsb0, 0x0 ;  /* 0x00008000000079c5 */ /* 0x000fe40000010000 */
[----:B------:R-:W-:-:S06]  /*1e520*/  WARPGROUP.ARRIVE ;  /* 0x00000000000079c5 */ /* 0x000fcc0000000000 */
[----:B------:R-:W-:Y:S01]  /*1e530*/  QGMMA.64x32x32.F32.E4M3.E4M3 R104, gdesc[UR52], RZ, !UPT, gsb0 ;  /* 0x00600000346879f3 */ /* 0x000fe2000c0008ff */
[----:B------:R-:W-:Y:S01]  /*1e540*/  R2UR UR54, R14 ;  /* 0x000000000e3672ca */ /* 0x000fe200000e0000 */
[----:B------:R-:W-:Y:S01]  /*1e550*/  IMAD.MOV.U32 R14, RZ, RZ, R96 ;  /* 0x000000ffff0e7224 */ /* 0x000fe200078e0060 */
[----:B------:R-:W-:Y:S01]  /*1e560*/  R2UR UR55, R15 ;  /* 0x000000000f3772ca */ /* 0x000fe200000e0000 */
[----:B------:R-:W-:Y:S01]  /*1e570*/  IMAD.MOV.U32 R15, RZ, RZ, R95 ;  /* 0x000000ffff0f7224 */ /* 0x000fe200078e005f */
[----:B------:R-:W-:Y:S02]  /*1e580*/  WARPGROUP.DEPBAR.LE gsb0, 0x0 ;  /* 0x00008000000079c5 */ /* 0x000fe40000010000 */
[----:B0-----:R-:W-:-:S06]  /*1e590*/  WARPGROUP.ARRIVE ;  /* 0x00000000000079c5 */ /* 0x001fcc0000000000 */
[----:B------:R-:W-:Y:S01]  /*1e5a0*/  QGMMA.64x32x32.F32.E4M3.E4M3 R88, gdesc[UR16], RZ, !UPT, gsb0 ;  /* 0x00600000105879f3 */ /* 0x000fe2000c0008ff */
        /* <DEDUP_REMOVED lines=131> */
.L_x_8140:
[----:B------:R-:W-:Y:S01]  /*1ede0*/  SHF.L.U32 R12, R237, 0x1f, RZ ;  /* 0x0000001fed0c7819 */ /* 0x000fe200000006ff */
[----:B-----5:R-:W-:-:S04]  /*1edf0*/  IMAD R13, R3, 0x8, R16 ;  /* 0x00000008030d7824 */ /* 0x020fc800078e0210 */
[----:B------:R0:W1:Y:S01]  /*1ee00*/  SYNCS.PHASECHK.TRANS64.TRYWAIT P0, [R13+URZ+0x2e850], R12 ;  /* 0x02e8500c0d0075a7 */ /* 0x000062000800017f */
[----:B------:R-:W-:Y:S05]  /*1ee10*/  @!P1 BRA `(.L_x_8141) ;  /* 0x0000000000049947 */ /* 0x000fea0003800000 */
[----:B------:R-:W-:Y:S01]  /*1ee20*/  BPT.TRAP 0x1 ;  /* 0x000000040000795c */ /* 0x000fe20000300000 */
.L_x_8141:
[----:B-1----:R-:W-:Y:S05]  /*1ee30*/  @P0 BRA `(.L_x_8139) ;  /* 0x0000000000080947 */ /* 0x002fea0003800000 */
[----:B------:R-:W1:Y:S02]  /*1ee40*/  SYNCS.PHASECHK.TRANS64.TRYWAIT P0, [R13+URZ+0x2e850], R12 ;  /* 0x02e8500c0d0075a7 */ /* 0x000e64000800017f */
[----:B-1----:R-:W-:Y:S05]  /*1ee50*/  @!P0 BRA `(.L_x_8142) ;  /* 0x000000f000688947 */ /* 0x002fea0003800000 */
.L_x_8139:
        /* <DEDUP_REMOVED lines=124> */
[----:B------:R-:W-:Y:S01]  /*1f620*/  FMUL.FTZ R103, R2, R103 ;  /* 0x0000006702677220 */ /* 0x000fe20000410000 */
[----:B------:R-:W-:-:S02]  /*1f630*/  ULDC UR4, c[0x0][0x988] ;  /* 0x0002620000047ab9 */ /* 0x000fc40000000800 */
        /* <DEDUP_REMOVED lines=19> */
[----:B0-----:R-:W-:-:S02]  /*1f770*/  LOP3.LUT R226, R227, 0x7f, RZ, 0xc0, !PT ;  /* 0x0000007fe3e27812 */ /* 0x001fc400078ec0ff */
[----:B------:R-:W0:Y:S05]  /*1f780*/  S2R R227, SR_TID.X ;  /* 0x0000000000e37919 */ /* 0x000e2a0000002100 */
[----:B------:R-:W-:Y:S01]  /*1f790*/  MUFU.TANH R162, R162 ;  /* 0x000000a200a27308 */ /* 0x000fe20000002400 */
[----:B------:R-:W-:-:S07]  /*1f7a0*/  ISETP.NE.AND P0, PT, R226, RZ, PT ;  /* 0x000000ffe200720c */ /* 0x000fce0003f05270 */
        /* <DEDUP_REMOVED lines=57> */
[----:B------:R-:W-:Y:S01]  /*1fb40*/  FMUL.FTZ R194, R2, R195 ;  /* 0x000000c302c27220 */ /* 0x000fe20000410000 */
[----:B------:R-:W-:Y:S01]  /*1fb50*/  R2UR UR6, R14 ;  /* 0x000000000e0672ca */ /* 0x000fe200000e0000 */
[----:B------:R-:W1:Y:S01]  /*1fb60*/  MUFU.TANH R185, R185 ;  /* 0x000000b900b97308 */ /* 0x000e620000002400 */
[C---:B------:R-:W-:Y:S01]  /*1fb70*/  FMUL.FTZ R195, R2.reuse, R196 ;  /* 0x000000c402c37220 */ /* 0x040fe20000410000 */
[C---:B------:R-:W-:Y:S01]  /*1fb80*/  FMUL.FTZ R196, R2.reuse, R197 ;  /* 0x000000c502c47220 */ /* 0x040fe20000410000 */
[C---:B------:R-:W-:Y:S01]  /*1fb90*/  FMUL.FTZ R197, R2.reuse, R198 ;  /* 0x000000c602c57220 */ /* 0x040fe20000410000 */
[C---:B------:R-:W-:Y:S01]  /*1fba0*/  FMUL.FTZ R198, R2.reuse, R199 ;  /* 0x000000c702c67220 */ /* 0x040fe20000410000 */
[----:B------:R-:W-:-:S03]  /*1fbb0*/  FMUL.FTZ R199, R2, R88 ;  /* 0x0000005802c77220 */ /* 0x000fc60000410000 */
        /* <DEDUP_REMOVED lines=28> */
[----:B------:R-:W-:Y:S01]  /*1fd80*/  MUFU.TANH R131, R131 ;  /* 0x0000008300837308 */ /* 0x000fe20000002400 */
[----:B--2---:R-:W-:-:S04]  /*1fd90*/  FMNMX.FTZ R13, R196, R13, !PT ;  /* 0x0000000dc40d7209 */ /* 0x004fc80007810000 */
[----:B------:R-:W-:Y:S01]  /*1fda0*/  FMNMX.FTZ R13, R168, R13, !PT ;  /* 0x0000000da80d7209 */ /* 0x000fe20007810000 */
[----:B------:R-:W-:Y:S02]  /*1fdb0*/  WARPGROUP.DEPBAR.LE gsb0, 0x0 ;  /* 0x00008000000079c5 */ /* 0x000fe40000010000 */
[----:B------:R-:W-:Y:S01]  /*1fdc0*/  WARPGROUP.ARRIVE ;  /* 0x00000000000079c5 */ /* 0x000fe20000000000 */
[----:B0-----:R-:W-:Y:S01]  /*1fdd0*/  FMNMX.FTZ R14, R198, R14, !PT ;  /* 0x0000000ec60e7209 */ /* 0x001fe20007810000 */
[----:B------:R-:W0:Y:S01]  /*1fde0*/  MUFU.TANH R132, R132 ;  /* 0x0000008400847308 */ /* 0x000e220000002400 */
[----:B------:R-:W-:Y:S02]  /*1fdf0*/  FMNMX.FTZ R13, R169, R13, !PT ;  /* 0x0000000da90d7209 */ /* 0x000fe40007810000 */
[----:B------:R-:W-:Y:S01]  /*1fe00*/  FMNMX.FTZ R14, R170, R14, !PT ;  /* 0x0000000eaa0e7209 */ /* 0x000fe20007810000 */
[----:B------:R-:W-:Y:S01]  /*1fe10*/  QGMMA.64x128x32.F32.E4M3.E4M3 R24, R208, gdesc[UR4], R24, gsb0 ;  /* 0x01e00004d0187df3 */ /* 0x000fe20008000818 */
[----:B------:R-:W-:-:S02]  /*1fe20*/  FMNMX.FTZ R13, R172, R13, !PT ;  /* 0x0000000dac0d7209 */ /* 0x000fc40007810000 */
[----:B------:R-:W-:Y:S01]  /*1fe30*/  FMNMX.FTZ R14, R171, R14, !PT ;  /* 0x0000000eab0e7209 */ /* 0x000fe20007810000 */
[----:B------:R-:W-:Y:S01]  /*1fe40*/  MUFU.TANH R134, R134 ;  /* 0x0000008600867308 */ /* 0x000fe20000002400 */
[----:B------:R-:W-:Y:S02]  /*1fe50*/  FMNMX.FTZ R13, R173, R13, !PT ;  /* 0x0000000dad0d7209 */ /* 0x000fe40007810000 */
[----:B------:R-:W-:Y:S02]  /*1fe60*/  FMNMX.FTZ R14, R174, R14, !PT ;  /* 0x0000000eae0e7209 */ /* 0x000fe40007810000 */
[----:B------:R-:W-:Y:S02]  /*1fe70*/  FMNMX.FTZ R13, R176, R13, !PT ;  /* 0x0000000db00d7209 */ /* 0x000fe40007810000 */
[----:B------:R-:W-:Y:S01]  /*1fe80*/  FMNMX.FTZ R14, R175, R14, !PT ;  /* 0x0000000eaf0e7209 */ /* 0x000fe20007810000 */
[----:B------:R-:W1:Y:S01]  /*1fe90*/  MUFU.TANH R133, R133 ;  /* 0x0000008500857308 */ /* 0x000e620000002400 */
        /* <DEDUP_REMOVED lines=29> */
[----:B------:R-:W4:Y:S01]  /*20070*/  MUFU.TANH R108, R108 ;  /* 0x0000006c006c7308 */ /* 0x000f220000002400 */
        /* <DEDUP_REMOVED lines=32> */
[----:B0-----:R-:W-:Y:S02]  /*20280*/  FMNMX.FTZ R13, R132, R13, !PT ;  /* 0x0000000d840d7209 */ /* 0x001fe40007810000 */
[----:B------:R-:W-:Y:S01]  /*20290*/  FMNMX.FTZ R14, R131, R14, !PT ;  /* 0x0000000e830e7209 */ /* 0x000fe20007810000 */
[----:B------:R-:W-:Y:S01]  /*202a0*/  MUFU.TANH R115, R115 ;  /* 0x0000007300737308 */ /* 0x000fe20000002400 */
[----:B-1----:R-:W-:Y:S02]  /*202b0*/  FMNMX.FTZ R13, R133, R13, !PT ;  /* 0x0000000d850d7209 */ /* 0x002fe40007810000 */
[----:B------:R-:W-:Y:S02]  /*202c0*/  FMNMX.FTZ R14, R134, R14, !PT ;  /* 0x0000000e860e7209 */ /* 0x000fe40007810000 */
[----:B--2---:R-:W-:-:S02]  /*202d0*/  FMNMX.FTZ R13, R104, R13, !PT ;  /* 0x0000000d680d7209 */ /* 0x004fc40007810000 */
[----:B------:R-:W-:Y:S01]  /*202e0*/  FMNMX.FTZ R14, R135, R14, !PT ;  /* 0x0000000e870e7209 */ /* 0x000fe20007810000 */
[----:B------:R-:W0:Y:S01]  /*202f0*/  MUFU.TANH R116, R116 ;  /* 0x0000007400747308 */ /* 0x000e220000002400 */
[----:B---3--:R-:W-:Y:S02]  /*20300*/  FMNMX.FTZ R13, R105, R13, !PT ;  /* 0x0000000d690d7209 */ /* 0x008fe40007810000 */
[----:B------:R-:W-:Y:S02]  /*20310*/  FMNMX.FTZ R14, R106, R14, !PT ;  /* 0x0000000e6a0e7209 */ /* 0x000fe40007810000 */
[----:B----4-:R-:W-:Y:S02]  /*20320*/  FMNMX.FTZ R13, R108, R13, !PT ;  /* 0x0000000d6c0d7209 */ /* 0x010fe40007810000 */
[----:B------:R-:W-:Y:S01]  /*20330*/  FMNMX.FTZ R14, R107, R14, !PT ;  /* 0x0000000e6b0e7209 */ /* 0x000fe20007810000 */
[----:B------:R-:W1:Y:S01]  /*20340*/  MUFU.TANH R118, R118 ;  /* 0x0000007600767308 */ /* 0x000e620000002400 */
[----:B------:R-:W-:-:S02]  /*20350*/  FMNMX.FTZ R13, R109, R13, !PT ;  /* 0x0000000d6d0d7209 */ /* 0x000fc40007810000 */
[----:B------:R-:W-:Y:S02]  /*20360*/  FMNMX.FTZ R14, R110, R14, !PT ;  /* 0x0000000e6e0e7209 */ /* 0x000fe40007810000 */
[----:B------:R-:W-:Y:S02]  /*20370*/  FMNMX.FTZ R13, R112, R13, !PT ;  /* 0x0000000d700d7209 */ /* 0x000fe40007810000 */
[----:B------:R-:W-:Y:S01]  /*20380*/  FMNMX.FTZ R14, R111, R14, !PT ;  /* 0x0000000e6f0e7209 */ /* 0x000fe20007810000 */
[----:B------:R-:W2:Y:S01]  /*20390*/  MUFU.TANH R117, R117 ;  /* 0x0000007500757308 */ /* 0x000ea20000002400 */
[----:B------:R-:W-:Y:S01]  /*203a0*/  FMNMX.FTZ R13, R113, R13, !PT ;  /* 0x0000000d710d7209 */ /* 0x000fe20007810000 */
[----:B------:R-:W-:Y:S02]  /*203b0*/  WARPGROUP.DEPBAR.LE gsb0, 0x0 ;  /* 0x00008000000079c5 */ /* 0x000fe40000010000 */
[----:B------:R-:W-:Y:S01]  /*203c0*/  FMUL.FTZ R208, R2, R89 ;  /* 0x0000005902d07220 */ /* 0x000fe20000410000 */
[----:B------:R-:W-:Y:S01]  /*203d0*/  FMNMX.FTZ R14, R114, R14, !PT ;  /* 0x0000000e720e7209 */ /* 0x000fe20007810000 */
[----:B------:R-:W-:Y:S01]  /*203e0*/  WARPGROUP.ARRIVE ;  /* 0x00000000000079c5 */ /* 0x000fe20000000000 */
[----:B0-----:R-:W-:Y:S01]  /*203f0*/  FMNMX.FTZ R13, R116, R13, !PT ;  /* 0x0000000d740d7209 */ /* 0x001fe20007810000 */
[----:B------:R-:W0:Y:S01]  /*20400*/  MUFU.TANH R119, R119 ;  /* 0x0000007700777308 */ /* 0x000e220000002400 */
[----:B------:R-:W-:-:S04]  /*20410*/  FMNMX.FTZ R14, R115, R14, !PT ;  /* 0x0000000e730e7209 */ /* 0x000fc80007810000 */
[----:B-1----:R-:W-:-:S03]  /*20420*/  FMNMX.FTZ R14, R118, R14, !PT ;  /* 0x0000000e760e7209 */ /* 0x002fc60007810000 */
        /* <DEDUP_REMOVED lines=36> */
[----:B0-----:R-:W-:Y:S01]  /*20670*/  FMNMX.FTZ R14, R14, R89, !PT ;  /* 0x000000590e0e7209 */ /* 0x001fe20007810000 */
[----:B------:R-:W-:-:S04]  /*20680*/  IMAD.MOV.U32 R89, RZ, RZ, -0x3ffffff0 ;  /* 0xc0000010ff597424 */ /* 0x000fc800078e00ff */
[----:B------:R-:W0:Y:S01]  /*20690*/  SHFL.BFLY PT, R210, R14, 0x1, 0x1f ;  /* 0x0c201f000ed27f89 */ /* 0x000e2200000e0000 */
[----:B------:R-:W-:Y:S02]  /*206a0*/  R2UR UR7, R89 ;  /* 0x00000000590772ca */ /* 0x000fe400000e0000 */
[----:B-1----:R-:W-:Y:S02]  /*206b0*/  FMNMX.FTZ R13, R13, R88, !PT ;  /* 0x000000580d0d7209 */ /* 0x002fe40007810000 */
[----:B------:R-:W-:-:S03]  /*206c0*/  IADD3 R88, R12, 0x500, RZ ;  /* 0x000005000c587810 */ /* 0x000fc60007ffe0ff */
[----:B------:R-:W1:Y:S01]  /*206d0*/  SHFL.BFLY PT, R209, R13, 0x1, 0x1f ;  /* 0x0c201f000dd17f89 */ /* 0x000e6200000e0000 */
[----:B------:R-:W-:Y:S01]  /*206e0*/  R2UR UR6, R88 ;  /* 0x00000000580672ca */ /* 0x000fe200000e0000 */
[----:B------:R-:W-:-:S12]  /*206f0*/  IMAD.U32 R88, RZ, RZ, UR4 ;  /* 0x00000004ff587e24 */ /* 0x000fd8000f8e00ff */
[----:B------:R-:W-:Y:S01]  /*20700*/  QGMMA.64x128x32.F32.E4M3.E4M3 R24, R204, gdesc[UR4], R24, gsb0 ;  /* 0x01e00004cc187df3 */ /* 0x000fe20008000818 */
[----:B0-----:R-:W-:-:S05]  /*20710*/  FMNMX.FTZ R14, R14, R210, !PT ;  /* 0x000000d20e0e7209 */ /* 0x001fca0007810000 */
[----:B------:R-:W-:Y:S01]  /*20720*/  FADD.FTZ R89, -R14, R0 ;  /* 0x000000000e597221 */ /* 0x000fe20000010100 */
[----:B-1----:R-:W-:-:S03]  /*20730*/  FMNMX.FTZ R13, R13, R209, !PT ;  /* 0x000000d10d0d7209 */ /* 0x002fc60007810000 */
[----:B------:R-:W-:Y:S02]  /*20740*/  FMUL.FTZ R89, R89, R88 ;  /* 0x0000005859597220 */ /* 0x000fe40000410000 */
[----:B------:R-:W-:-:S04]  /*20750*/  FADD.FTZ R21, -R13, R21 ;  /* 0x000000150d157221 */ /* 0x000fc80000010100 */
[----:B------:R-:W-:Y:S01]  /*20760*/  MUFU.EX2 R89, R89 ;  /* 0x0000005900597308 */ /* 0x000fe20000000800 */
[----:B------:R-:W-:-:S07]  /*20770*/  FMUL.FTZ R21, R21, R88 ;  /* 0x0000005815157220 */ /* 0x000fce0000410000 */
[----:B------:R-:W-:Y:S01]  /*20780*/  MUFU.EX2 R21, R21 ;  /* 0x0000001500157308 */ /* 0x000fe20000000800 */
[----:B------:R-:W-:Y:S02]  /*20790*/  WARPGROUP.DEPBAR.LE gsb0, 0x0 ;  /* 0x00008000000079c5 */ /* 0x000fe40000010000 */
[----:B------:R-:W-:Y:S01]  /*207a0*/  FFMA.FTZ R205, R14, R88, -8 ;  /* 0xc10000000ecd7423 */ /* 0x000fe20000010058 */
[----:B------:R-:W-:-:S03]  /*207b0*/  WARPGROUP.ARRIVE ;  /* 0x00000000000079c5 */ /* 0x000fc60000000000 */
        /* <DEDUP_REMOVED lines=61> */
[----:B------:R-:W-:-:S01]  /*20b90*/  FFMA.FTZ R205, R13, R88, -8 ;  /* 0xc10000000dcd7423 */ /* 0x000fc20000010058 */
[----:B0-----:R-:W-:Y:S01]  /*20ba0*/  FFMA.FTZ R236, R89, R236, R15 ;  /* 0x000000ec59ec7223 */ /* 0x001fe2000001000f */
[----:B------:R-:W0:Y:S01]  /*20bb0*/  MUFU.EX2 R192, R192 ;  /* 0x000000c000c07308 */ /* 0x000e220000000800 */
[----:B------:R-:W-:-:S02]  /*20bc0*/  VIADD R92, R12, 0x600 ;  /* 0x000006000c5c7836 */ /* 0x000fc40000000000 */
[----:B------:R-:W-:Y:S01]  /*20bd0*/  FFMA.FTZ R185, R185, R88, -R205 ;  /* 0x00000058b9b97223 */ /* 0x000fe200000108cd */
[----:B-1----:R-:W-:-:S01]  /*20be0*/  FADD.FTZ R236, R184, R236 ;  /* 0x000000ecb8ec7221 */ /* 0x002fc20000010000 */
[-CC-:B------:R-:W-:Y:S01]  /*20bf0*/  FFMA.FTZ R186, R186, R88.reuse, -R205.reuse ;  /* 0x00000058baba7223 */ /* 0x180fe200000108cd */
[----:B------:R-:W-:-:S01]  /*20c00*/  FFMA.FTZ R189, R189, R88, -R205 ;  /* 0x00000058bdbd7223 */ /* 0x000fc200000108cd */
[----:B------:R-:W-:Y:S01]  /*20c10*/  FFMA.FTZ R190, R190, R88, -R205 ;  /* 0x00000058bebe7223 */ /* 0x000fe200000108cd */
[----:B--2---:R-:W-:-:S01]  /*20c20*/  FADD.FTZ R236, R187, R236 ;  /* 0x000000ecbbec7221 */ /* 0x004fc20000010000 */
[----:B------:R-:W1:Y:S01]  /*20c30*/  MUFU.EX2 R195, R195 ;  /* 0x000000c300c37308 */ /* 0x000e620000000800 */
[----:B------:R-:W-:-:S01]  /*20c40*/  FFMA.FTZ R193, R193, R88, -R205 ;  /* 0x00000058c1c17223 */ /* 0x000fc200000108cd */
[----:B------:R-:W-:Y:S01]  /*20c50*/  FFMA.FTZ R194, R194, R88, -R205 ;  /* 0x00000058c2c27223 */ /* 0x000fe200000108cd */
[----:B---3--:R-:W-:-:S01]  /*20c60*/  FADD.FTZ R236, R188, R236 ;  /* 0x000000ecbcec7221 */ /* 0x008fc20000010000 */
[-CC-:B------:R-:W-:Y:S01]  /*20c70*/  FFMA.FTZ R197, R197, R88.reuse, -R205.reuse ;  /* 0x00000058c5c57223 */ /* 0x180fe200000108cd */
[----:B------:R-:W-:-:S01]  /*20c80*/  FFMA.FTZ R198, R198, R88, -R205 ;  /* 0x00000058c6c67223 */ /* 0x000fc200000108cd */
[----:B------:R-:W-:Y:S01]  /*20c90*/  FFMA.FTZ R170, R170, R88, -R205 ;  /* 0x00000058aaaa7223 */ /* 0x000fe200000108cd */
[----:B----4-:R-:W-:-:S01]  /*20ca0*/  FADD.FTZ R236, R191, R236 ;  /* 0x000000ecbfec7221 */ /* 0x010fc20000010000 */
[----:B------:R-:W2:Y:S01]  /*20cb0*/  MUFU.EX2 R185, R185 ;  /* 0x000000b900b97308 */ /* 0x000ea20000000800 */
[----:B------:R-:W-:-:S01]  /*20cc0*/  FFMA.FTZ R171, R171, R88, -R205 ;  /* 0x00000058abab7223 */ /* 0x000fc200000108cd */
[----:B------:R-:W-:Y:S01]  /*20cd0*/  FFMA.FTZ R174, R174, R88, -R205 ;  /* 0x00000058aeae7223 */ /* 0x000fe200000108cd */
[----:B0-----:R-:W-:-:S01]  /*20ce0*/  FADD.FTZ R236, R192, R236 ;  /* 0x000000ecc0ec7221 */ /* 0x001fc20000010000 */
[-CC-:B------:R-:W-:Y:S01]  /*20cf0*/  FFMA.FTZ R175, R175, R88.reuse, -R205.reuse ;  /* 0x00000058afaf7223 */ /* 0x180fe200000108cd */
[----:B------:R-:W-:-:S01]  /*20d00*/  FFMA.FTZ R178, R178, R88, -R205 ;  /* 0x00000058b2b27223 */ /* 0x000fc200000108cd */
[-CC-:B------:R-:W-:Y:S01]  /*20d10*/  FFMA.FTZ R179, R179, R88.reuse, -R205.reuse ;  /* 0x00000058b3b37223 */ /* 0x180fe200000108cd */
[----:B------:R-:W-:-:S01]  /*20d20*/  FFMA.FTZ R182, R182, R88, -R205 ;  /* 0x00000058b6b67223 */ /* 0x000fc200000108cd */
[----:B------:R-:W0:Y:S01]  /*20d30*/  MUFU.EX2 R196, R196 ;  /* 0x000000c400c47308 */ /* 0x000e220000000800 */
[----:B-1----:R-:W-:-:S01]  /*20d40*/  FADD.FTZ R236, R195, R236 ;  /* 0x000000ecc3ec7221 */ /* 0x002fc20000010000 */
[-CC-:B------:R-:W-:Y:S01]  /*20d50*/  FFMA.FTZ R183, R183, R88.reuse, -R205.reuse ;  /* 0x00000058b7b77223 */ /* 0x180fe200000108cd */
[----:B------:R-:W-:-:S01]  /*20d60*/  FFMA.FTZ R154, R154, R88, -R205 ;  /* 0x000000589a9a7223 */ /* 0x000fc200000108cd */
[-CC-:B------:R-:W-:Y:S01]  /*20d70*/  FFMA.FTZ R155, R155, R88.reuse, -R205.reuse ;  /* 0x000000589b9b7223 */ /* 0x180fe200000108cd */
[----:B------:R-:W-:-:S01]  /*20d80*/  FFMA.FTZ R158, R158, R88, -R205 ;  /* 0x000000589e9e7223 */ /* 0x000fc200000108cd */
[-CC-:B------:R-:W-:Y:S01]  /*20d90*/  FFMA.FTZ R159, R159, R88.reuse, -R205.reuse ;  /* 0x000000589f9f7223 */ /* 0x180fe200000108cd */
[----:B------:R-:W-:-:S01]  /*20da0*/  FFMA.FTZ R162, R162, R88, -R205 ;  /* 0x00000058a2a27223 */ /* 0x000fc200000108cd */
[----:B------:R-:W1:Y:S01]  /*20db0*/  MUFU.EX2 R186, R186 ;  /* 0x000000ba00ba7308 */ /* 0x000e620000000800 */
        /* <DEDUP_REMOVED lines=8> */
[----:B0-----:R-:W-:-:S01]  /*20e40*/  FADD.FTZ R236, R196, R236 ;  /* 0x000000ecc4ec7221 */ /* 0x001fc20000010000 */
[-CC-:B------:R-:W-:Y:S01]  /*20e50*/  FFMA.FTZ R12, R111, R88.reuse, -R205.reuse ;  /* 0x000000586f0c7223 */ /* 0x180fe200000108cd */
[----:B------:R-:W-:-:S01]  /*20e60*/  FFMA.FTZ R143, R143, R88, -R205 ;  /* 0x000000588f8f7223 */ /* 0x000fc200000108cd */
[-CC-:B------:R-:W-:Y:S01]  /*20e70*/  FFMA.FTZ R146, R146, R88.reuse, -R205.reuse ;  /* 0x0000005892927223 */ /* 0x180fe200000108cd */
[----:B------:R-:W-:Y:S01]  /*20e80*/  R2UR UR6, R92 ;  /* 0x000000005c0672ca */ /* 0x000fe200000e0000 */
        /* <DEDUP_REMOVED lines=32> */
[----:B------:R-:W-:-:S02]  /*21090*/  FFMA.FTZ R103, R103, R88, -R205 ;  /* 0x0000005867677223 */ /* 0x000fc400000108cd */
        /* <DEDUP_REMOVED lines=76> */
[----:B------:R-:W-:-:S05]  /*21560*/  IMAD.MOV.U32 R93, RZ, RZ, -0x3ffffff0 ;  /* 0xc0000010ff5d7424 */ /* 0x000fca00078e00ff */
[----:B------:R-:W-:Y:S01]  /*21570*/  R2UR UR7, R93 ;  /* 0x000000005d0772ca */ /* 0x000fe200000e0000 */
[----:B------:R-:W0:Y:S01]  /*21580*/  MUFU.EX2 R138, R138 ;  /* 0x0000008a008a7308 */ /* 0x000e220000000800 */
[----:B-1----:R-:W-:-:S01]  /*21590*/  FADD.FTZ R235, R166, R235 ;  /* 0x000000eba6eb7221 */ /* 0x002fc20000010000 */
[----:B------:R-:W-:-:S06]  /*215a0*/  FFMA.FTZ R93, R119, R88, -R205 ;  /* 0x00000058775d7223 */ /* 0x000fcc00000108cd */
[----:B------:R-:W1:Y:S01]  /*215b0*/  MUFU.EX2 R139, R139 ;  /* 0x0000008b008b7308 */ /* 0x000e620000000800 */
[----:B--2---:R-:W-:-:S03]  /*215c0*/  FADD.FTZ R235, R167, R235 ;  /* 0x000000eba7eb7221 */ /* 0x004fc60000010000 */
[----:B------:R-:W-:Y:S04]  /*215d0*/  QGMMA.64x128x32.F32.E4M3.E4M3 R24, R200, gdesc[UR4], R24, gsb0 ;  /* 0x01e00004c8187df3 */ /* 0x000fe80008000818 */
        /* <DEDUP_REMOVED lines=77> */
[----:B--2---:R-:W-:Y:S02]  /*21ab0*/  @!P0 IMAD R111, R231, 0x8, R16 ;  /* 0x00000008e76f8824 */ /* 0x004fe400078e0210 */
[----:B-1----:R-:W-:-:S02]  /*21ac0*/  FADD.FTZ R115, R113, R115 ;  /* 0x0000007371737221 */ /* 0x002fc40000010000 */
[----:B------:R-:W-:Y:S02]  /*21ad0*/  @!P0 VIADD R111, R111, 0x2e840 ;  /* 0x0002e8406f6f8836 */ /* 0x000fe40000000000 */
[----:B------:R-:W0:Y:S03]  /*21ae0*/  MUFU.EX2 R116, R116 ;  /* 0x0000007400747308 */ /* 0x000e260000000800 */
[----:B------:R-:W-:-:S04]  /*21af0*/  @!P0 PRMT R111, RZ, 0x654, R111 ;  /* 0x00000654ff6f8816 */ /* 0x000fc8000000006f */
[----:B------:R1:W-:Y:S01]  /*21b00*/  @!P0 SYNCS.ARRIVE.TRANS64.RED.A1T0 RZ, [R111+URZ], RZ ;  /* 0x000000ff6fff89a7 */ /* 0x0003e2000810043f */
        /* <DEDUP_REMOVED lines=38> */
[----:B0-----:R-:W-:-:S03]  /*21d70*/  FADD.FTZ R236, R101, R115 ;  /* 0x0000007365ec7221 */ /* 0x001fc60000010000 */
[----:B--2---:R-:W-:Y:S01]  /*21d80*/  FADD.FTZ R235, R103, R119 ;  /* 0x0000007767eb7221 */ /* 0x004fe20000010000 */
[----:B-1----:R-:W-:Y:S06]  /*21d90*/  @!P1 BRA `(.L_x_8143) ;  /* 0x0000000000049947 */ /* 0x002fec0003800000 */
[----:B------:R-:W-:Y:S01]  /*21da0*/  BPT.TRAP 0x1 ;  /* 0x000000040000795c */ /* 0x000fe20000300000 */
.L_x_8143:
        /* <DEDUP_REMOVED lines=122> */
[----:B------:R-:W-:Y:S01]  /*22550*/  IADD3 R20, R20, -0x1, RZ ;  /* 0xffffffff14147810 */ /* 0x000fe20007ffe0ff */
[----:B------:R-:W-:-:S02]  /*22560*/  IMAD.MOV.U32 R21, RZ, RZ, R13 ;  /* 0x000000ffff157224 */ /* 0x000fc400078e000d */
[----:B------:R-:W-:Y:S02]  /*22570*/  IMAD.MOV.U32 R237, RZ, RZ, R234 ;  /* 0x000000ffffed7224 */ /* 0x000fe400078e00ea */
[----:B------:R-:W-:Y:S02]  /*22580*/  IMAD.MOV.U32 R204, RZ, RZ, R108 ;  /* 0x000000ffffcc7224 */ /* 0x000fe400078e006c */
[----:B------:R-:W-:Y:S01]  /*22590*/  IMAD.MOV.U32 R206, RZ, RZ, R116 ;  /* 0x000000ffffce7224 */ /* 0x000fe200078e0074 */
[----:B--2---:R-:W-:Y:S01]  /*225a0*/  R2UR UR4, R0 ;  /* 0x00000000000472ca */ /* 0x004fe200000e0000 */
[----:B------:R-:W-:-:S04]  /*225b0*/  IMAD R0, R3, 0x8, R16 ;  /* 0x0000000803007824 */ /* 0x000fc800078e0210 */
[----:B------:R-:W-:-:S08]  /*225c0*/  VIADD R0, R0, 0x2e860 ;  /* 0x0002e86000007836 */ /* 0x000fd00000000000 */
[----:B------:R-:W-:-:S05]  /*225d0*/  IMAD.U32 R3, RZ, RZ, UR4 ;  /* 0x00000004ff037e24 */ /* 0x000fca000f8e00ff */
[----:B------:R-:W-:Y:S01]  /*225e0*/  PRMT R0, R3, 0x654, R0 ;  /* 0x0000065403007816 */ /* 0x000fe20000000000 */
[----:B------:R-:W-:-:S03]  /*225f0*/  IMAD.MOV.U32 R3, RZ, RZ, R231 ;  /* 0x000000ffff037224 */ /* 0x000fc600078e00e7 */
[----:B------:R0:W-:Y:S02]  /*22600*/  SYNCS.ARRIVE.TRANS64.RED.A1T0 RZ, [R0+URZ], RZ ;  /* 0x000000ff00ff79a7 */ /* 0x0001e4000810043f */
[----:B0-----:R-:W-:Y:S01]  /*22610*/  IMAD.MOV.U32 R0, RZ, RZ, R14 ;  /* 0x000000ffff007224 */ /* 0x001fe200078e000e */
[----:B------:R-:W-:Y:S06]  /*22620*/  @P0 BRA `(.L_x_8144) ;  /* 0xffffffb000940947 */ /* 0x000fec000383ffff */
.L_x_8133:
[----:B------:R-:W-:Y:S05]  /*22630*/  WARPSYNC.ALL ;  /* 0x0000000000007948 */ /* 0x000fea0003800000 */
[----:B------:R-:W-:Y:S06]  /*22640*/  BAR.ARV 0x8, 0x180 ;  /* 0x0206000000007b1d */ /* 0x000fec0000002000 */
[----:B------:R-:W-:Y:S05]  /*22650*/  @!P1 BRA `(.L_x_8145) ;  /* 0x0000000000049947 */ /* 0x000fea0003800000 */
[----:B------:R-:W-:Y:S01]  /*22660*/  BPT.TRAP 0x1 ;  /* 0x000000040000795c */ /* 0x000fe20000300000 */
.L_x_8145:
[----:B------:R-:W-:Y:S01]  /*22670*/  IMAD R9, R231, 0x8, R16 ;  /* 0x00000008e7097824 */ /* 0x000fe200078e0210 */
[----:B------:R-:W-:-:S04]  /*22680*/  SHF.L.U32 R0, R234, 0x1f, RZ ;  /* 0x0000001fea007819 */ /* 0x000fc800000006ff */
[----:B------:R0:W1:Y:S01]  /*22690*/  SYNCS.PHASECHK.TRANS64.TRYWAIT P0, [R9+URZ+0x2e850], R0 ;  /* 0x02e85000090075a7 */ /* 0x000062000800017f */
[----:B------:R-:W-:Y:S05]  /*226a0*/  @!P1 BRA `(.L_x_8146) ;  /* 0x0000000000049947 */ /* 0x000fea0003800000 */
[----:B------:R-:W-:Y:S01]  /*226b0*/  BPT.TRAP 0x1 ;  /* 0x000000040000795c */ /* 0x000fe20000300000 */
.L_x_8146:
[----:B------:R-:W-:-:S05]  /*226c0*/  VIADD R16, R16, 0x400 ;  /* 0x0000040010107836 */ /* 0x000fca0000000000 */
[----:B------:R-:W-:-:S04]  /*226d0*/  SHF.R.U32.HI R16, RZ, 0x4, R16 ;  /* 0x00000004ff107819 */ /* 0x000fc80000011610 */
[----:B------:R-:W-:-:S04]  /*226e0*/  LOP3.LUT R16, R16, 0x3fff, RZ, 0xc0, !PT ;  /* 0x00003fff10107812 */ /* 0x000fc800078ec0ff */
[----:B------:R-:W-:Y:S01]  /*226f0*/  LOP3.LUT R16, R16, 0x10000, RZ, 0xfc, !PT ;  /* 0x0001000010107812 */ /* 0x000fe200078efcff */
[----:B-1----:R-:W-:Y:S06]  /*22700*/  @P0 BRA `(.L_x_8147) ;  /* 0x0000000000080947 */ /* 0x002fec0003800000 */
[----:B------:R-:W1:Y:S02]  /*22710*/  SYNCS.PHASECHK.TRANS64.TRYWAIT P0, [R9+URZ+0x2e850], R0 ;  /* 0x02e85000090075a7 */ /* 0x000e64000800017f */
[----:B-1----:R-:W-:Y:S05]  /*22720*/  @!P0 BRA `(.L_x_8148) ;  /* 0x000000b800488947 */ /* 0x002fea0003800000 */
.L_x_8147:
        /* <DEDUP_REMOVED lines=12> */
[----:B------:R-:W-:Y:S01]  /*227f0*/  ISETP.NE.U32.AND P0, PT, RZ, UR4, PT ;  /* 0x00000004ff007c0c */ /* 0x000fe2000bf05070 */
[----:B------:R-:W-:-:S03]  /*22800*/  ULDC.64 UR8, c[0x0][0x208] ;  /* 0x0000820000087ab9 */ /* 0x000fc60000000a00 */
        /* <DEDUP_REMOVED lines=18> */
[----:B------:R-:W-:Y:S02]  /*22930*/  R2UR UR7, R5 ;  /* 0x00000000050772ca */ /* 0x000fe400000e0000 */
[----:B------:R-:W0:Y:S02]  /*22940*/  @P0 LDC.64 R4, c[0x0][0x9c8] ;  /* 0x00027200ff040b82 */ /* 0x000e240000000a00 */
[----:B01----:R-:W-:Y:S01]  /*22950*/  @P0 IMAD R0, R11, R4, RZ ;  /* 0x000000040b000224 */ /* 0x003fe200078e02ff */
[----:B---3--:R-:W-:-:S03]  /*22960*/  @P0 SHF.R.S32.HI R11, RZ, 0x1f, R8 ;  /* 0x0000001fff0b0819 */ /* 0x008fc60000011408 */
[C---:B--2---:R-:W-:Y:S02]  /*22970*/  @P0 IMAD R3, R10.reuse, R5, R0 ;  /* 0x000000050a030224 */ /* 0x044fe400078e0200 */
[----:B------:R-:W-:-:S04]  /*22980*/  @P0 IMAD.WIDE.U32 R4, R10, R4, RZ ;  /* 0x000000040a040225 */ /* 0x000fc800078e00ff */
[-C--:B----4-:R-:W-:Y:S01]  /*22990*/  @P0 IMAD R0, R11, R6.reuse, RZ ;  /* 0x000000060b000224 */ /* 0x090fe200078e02ff */
[----:B------:R-:W-:Y:S01]  /*229a0*/  MOV R11, 0xc0000010 ;  /* 0xc0000010000b7802 */ /* 0x000fe20000000f00 */
[----:B------:R-:W-:Y:S02]  /*229b0*/  VIADD R10, R2, 0x400 ;  /* 0x00000400020a7836 */ /* 0x000fe40000000000 */
        /* <DEDUP_REMOVED lines=31> */
[----:B------:R-:W0:Y:S04]  /*22bb0*/  SHFL.BFLY PT, R2, R5, 0x1, 0x1f ;  /* 0x0c201f0005027f89 */ /* 0x000e2800000e0000 */
[----:B------:R-:W1:Y:S01]  /*22bc0*/  SHFL.BFLY PT, R3, R4, 0x1, 0x1f ;  /* 0x0c201f0004037f89 */ /* 0x000e6200000e0000 */
        /* <DEDUP_REMOVED lines=30> */
.L_x_8149:
[----:B------:R-:W2:Y:S04]  /*22db0*/  LDL R0, [R1+0x54] ;  /* 0x0000540001007983 */ /* 0x000ea80000100800 */
[----:B------:R-:W3:Y:S01]  /*22dc0*/  LDL.LU R4, [R1+0xa4] ;  /* 0x0000a40001047983 */ /* 0x000ee20000300800 */
[----:B------:R-:W-:Y:S02]  /*22dd0*/  VIADD R231, R231, 0x1 ;  /* 0x00000001e7e77836 */ /* 0x000fe40000000000 */
        /* <DEDUP_REMOVED lines=69> */
[----:B------:R-:W-:Y:S01]  /*23230*/  FMUL.FTZ R4, R75, R2 ;  /* 0x000000024b047220 */ /* 0x000fe20000410000 */
[----:B------:R-:W-:Y:S01]  /*23240*/  PRMT R0, R5, 0x654, R0 ;  /* 0x0000065405007816 */ /* 0x000fe20000000000 */
[----:B------:R-:W-:Y:S01]  /*23250*/  FMUL.FTZ R5, R80, R3 ;  /* 0x0000000350057220 */ /* 0x000fe20000410000 */
[----:B------:R-:W-:Y:S02]  /*23260*/  SEL R3, RZ, 0x1, P0 ;  /* 0x00000001ff037807 */ /* 0x000fe40000000000 */
[----:B------:R0:W-:Y:S02]  /*23270*/  SYNCS.ARRIVE.TRANS64.RED.A1T0 RZ, [R0+URZ], RZ ;  /* 0x000000ff00ff79a7 */ /* 0x0001e4000810043f */
[----:B------:R-:W-:-:S05]  /*23280*/  LOP3.LUT R234, R234, R3, RZ, 0x3c, !PT ;  /* 0x00000003eaea7212 */ /* 0x000fca00078e3cff */
[----:B------:R-:W-:-:S06]  /*23290*/  UIADD3 UR4, UR4, 0x1, URZ ;  /* 0x0000000104047890 */ /* 0x000fcc000fffe03f */
[----:B0-----:R-:W-:-:S05]  /*232a0*/  IMAD.U32 R0, RZ, RZ, UR4 ;  /* 0x00000004ff007e24 */ /* 0x001fca000f8e00ff */
[----:B------:R0:W-:Y:S02]  /*232b0*/  STL [R1+0xa4], R0 ;  /* 0x0000a40001007387 */ /* 0x0001e40000100800 */
.L_x_8082:
[----:B------:R-:W-:Y:S05]  /*232c0*/  WARPSYNC.ALL ;  /* 0x0000000000007948 */ /* 0x000fea0003800000 */
[----:B------:R-:W1:Y:S08]  /*232d0*/  S2UR UR5, SR_CgaCtaId ;  /* 0x00000000000579c3 */ /* 0x000e700000008800 */
[----:B------:R-:W-:Y:S06]  /*232e0*/  BAR.SYNC.DEFER_BLOCKING 0x5, 0x180 ;  /* 0x0146000000007b1d */ /* 0x000fec0000010000 */
[----:B------:R-:W-:Y:S01]  /*232f0*/  UMOV UR4, 0x400 ;  /* 0x0000040000047882 */ /* 0x000fe20000000000 */
[----:B------:R-:W-:Y:S01]  /*23300*/  BSSY B0, `(.L_x_8150) ;  /* 0x00002b4000007945 */ /* 0x000fe20003800000 */
[----:B-1----:R-:W-:-:S02]  /*23310*/  ULEA UR4, UR5, UR4, 0x18 ;  /* 0x0000000405047291 */ /* 0x002fc4000f8ec03f */
[----:B0-----:R-:W-:-:S04]  /*23320*/  IMAD.U32 R0, RZ, RZ, UR5 ;  /* 0x00000005ff007e24 */ /* 0x001fc8000f8e00ff */
[----:B------:R-:W-:Y:S01]  /*23330*/  IMAD.U32 R16, RZ, RZ, UR4 ;  /* 0x00000004ff107e24 */ /* 0x000fe2000f8e00ff */
[----:B------:R-:W-:Y:S04]  /*23340*/  STL [R1+0x54], R0 ;  /* 0x0000540001007387 */ /* 0x000fe80000100800 */
[----:B------:R-:W0:Y:S04]  /*23350*/  LDS.128 R64, [R16+0x2e8d0] ;  /* 0x02e8d00010407984 */ /* 0x000e280000000c00 */
[----:B0-----:R0:W-:Y:S04]  /*23360*/  STL.64 [R1+0x60], R64 ;  /* 0x0000604001007387 */ /* 0x0011e80000100a00 */
[----:B------:R0:W-:Y:S01]  /*23370*/  STL.64 [R1+0x68], R66 ;  /* 0x0000684201007387 */ /* 0x0001e20000100a00 */
[----:B------:R-:W-:Y:S06]  /*23380*/  BAR.ARV 0x4, 0x180 ;  /* 0x0106000000007b1d */ /* 0x000fec0000002000 */
[----:B------:R-:W-:Y:S05]  /*23390*/  @P1 BRA `(.L_x_8151) ;  /* 0x0000001c00481947 */ /* 0x000fea0003800000 */
[----:B------:R-:W1:Y:S01]  /*233a0*/  S2R R56, SR_TID.X ;  /* 0x0000000000387919 */ /* 0x000e620000002100 */
[----:B------:R-:W-:Y:S01]  /*233b0*/  ULDC.64 UR4, c[0x4][0xa8] ;  /* 0x01002a0000047ab9 */ /* 0x000fe20000000a00 */
[----:B------:R-:W2:Y:S01]  /*233c0*/  LDL R50, [R1+0xb4] ;  /* 0x0000b40001327983 */ /* 0x000ea20000100800 */
[----:B------:R-:W-:Y:S01]  /*233d0*/  ULDC.64 UR6, c[0x0][0x208] ;  /* 0x0000820000067ab9 */ /* 0x000fe20000000a00 */
[----:B-1----:R-:W-:-:S05]  /*233e0*/  IMAD.SHL.U32 R0, R56, 0x4, RZ ;  /* 0x0000000438007824 */ /* 0x002fca00078e00ff */
[----:B------:R-:W-:-:S04]  /*233f0*/  LOP3.LUT R0, R0, 0xc, RZ, 0xc0, !PT ;  /* 0x0000000c00007812 */ /* 0x000fc800078ec0ff */
[----:B------:R-:W-:-:S05]  /*23400*/  IADD3 R2, P0, R0, UR4, RZ ;  /* 0x0000000400027c10 */ /* 0x000fca000ff1e0ff */
[----:B------:R-:W-:-:S05]  /*23410*/  IMAD.X R3, RZ, RZ, UR5, P0 ;  /* 0x00000005ff037e24 */ /* 0x000fca00080e06ff */
[----:B------:R1:W3:Y:S01]  /*23420*/  LDG.E.CONSTANT R0, desc[UR6][R2.64] ;  /* 0x0000000602007981 */ /* 0x0002e2000c1e9900 */
[----:B------:R-:W-:Y:S01]  /*23430*/  F2FP.BF16.F32.PACK_AB R29, R52, R29 ;  /* 0x0000001d341d723e */ /* 0x000fe200000010ff */
[----:B------:R-:W-:Y:S01]  /*23440*/  UMOV UR4, 0xffffffff ;  /* 0xffffffff00047882 */ /* 0x000fe20000000000 */
[----:B------:R-:W-:Y:S01]  /*23450*/  F2FP.BF16.F32.PACK_AB R28, R53, R28 ;  /* 0x0000001c351c723e */ /* 0x000fe200000010ff */
[----:B------:R-:W4:Y:S01]  /*23460*/  S2R R43, SR_SWINHI ;  /* 0x00000000002b7919 */ /* 0x000f220000002f00 */
        /* <DEDUP_REMOVED lines=19> */
[----:B------:R-:W-:Y:S02]  /*235a0*/  F2FP.BF16.F32.PACK_AB R57, R47, R30 ;  /* 0x0000001e2f39723e */ /* 0x000fe400000010ff */
[----:B0-----:R-:W-:Y:S02]  /*235b0*/  F2FP.BF16.F32.PACK_AB R65, R55, R26 ;  /* 0x0000001a3741723e */ /* 0x001fe400000010ff */
[----:B------:R-:W-:-:S02]  /*235c0*/  F2FP.BF16.F32.PACK_AB R30, R61, R24 ;  /* 0x000000183d1e723e */ /* 0x000fc400000010ff */
[----:B------:R-:W-:Y:S02]  /*235d0*/  F2FP.BF16.F32.PACK_AB R67, R63, R20 ;  /* 0x000000143f43723e */ /* 0x000fe400000010ff */
[----:B-1----:R-:W-:Y:S02]  /*235e0*/  LOP3.LUT P0, R2, R56, 0x3, RZ, 0xc0, !PT ;  /* 0x0000000338027812 */ /* 0x002fe4000780c0ff */
[----:B------:R-:W-:Y:S02]  /*235f0*/  F2FP.BF16.F32.PACK_AB R94, R94, R95 ;  /* 0x0000005f5e5e723e */ /* 0x000fe400000010ff */
[----:B------:R-:W-:Y:S02]  /*23600*/  F2FP.BF16.F32.PACK_AB R93, R92, R93 ;  /* 0x0000005d5c5d723e */ /* 0x000fe400000010ff */
[----:B------:R-:W-:Y:S02]  /*23610*/  ISETP.EQ.OR P0, PT, R2, 0x3, !P0 ;  /* 0x000000030200780c */ /* 0x000fe40004702670 */
        /* <DEDUP_REMOVED lines=8> */
[----:B--2---:R-:W-:Y:S01]  /*236a0*/  IMAD.WIDE R4, R50, 0x2, R52 ;  /* 0x0000000232047825 */ /* 0x004fe200078e0234 */
[----:B------:R-:W-:Y:S02]  /*236b0*/  F2FP.BF16.F32.PACK_AB R50, R87, R6 ;  /* 0x000000065732723e */ /* 0x000fe400000010ff */
[C---:B------:R-:W-:Y:S02]  /*236c0*/  IADD3 R7, P5, R4.reuse, 0x4060, RZ ;  /* 0x0000406004077810 */ /* 0x040fe40007fbe0ff */
[----:B------:R-:W-:Y:S02]  /*236d0*/  IADD3 R9, P1, R4, 0x4040, RZ ;  /* 0x0000404004097810 */ /* 0x000fe40007f3e0ff */
[----:B------:R-:W-:Y:S02]  /*236e0*/  LOP3.LUT R6, R7, 0x380, RZ, 0xc0, !PT ;  /* 0x0000038007067812 */ /* 0x000fe400078ec0ff */
[----:B------:R-:W-:-:S02]  /*236f0*/  LOP3.LUT R8, R9, 0x380, RZ, 0xc0, !PT ;  /* 0x0000038009087812 */ /* 0x000fc400078ec0ff */
        /* <DEDUP_REMOVED lines=11> */
[----:B------:R-:W-:Y:S02]  /*237b0*/  SHF.R.U64 R14, R14, 0x3, RZ ;  /* 0x000000030e0e7819 */ /* 0x000fe400000012ff */
[----:B------:R-:W-:Y:S02]  /*237c0*/  IADD3 R27, P1, R4, 0x20, RZ ;  /* 0x00000020041b7810 */ /* 0x000fe40007f3e0ff */
[----:B------:R-:W-:Y:S02]  /*237d0*/  LOP3.LUT R10, R11, 0x380, RZ, 0xc0, !PT ;  /* 0x000003800b0a7812 */ /* 0x000fe400078ec0ff */
[----:B------:R-:W-:-:S02]  /*237e0*/  LOP3.LUT R20, R21, 0x380, RZ, 0xc0, !PT ;  /* 0x0000038015147812 */ /* 0x000fc400078ec0ff */
[----:B------:R-:W-:Y:S02]  /*237f0*/  LOP3.LUT R14, R14, R15, RZ, 0x3c, !PT ;  /* 0x0000000f0e0e7212 */ /* 0x000fe400078e3cff */
        /* <DEDUP_REMOVED lines=41> */
[----:B------:R-:W1:Y:S01]  /*23a90*/  SHFL.IDX PT, R27, R27, R2, 0x1c1f ;  /* 0x001c1f021b1b7589 */ /* 0x000e6200000e0000 */
[----:B------:R-:W-:Y:S02]  /*23aa0*/  SEL R31, R30, R31, P0 ;  /* 0x0000001f1e1f7207 */ /* 0x000fe40000000000 */
[----:B------:R-:W-:Y:S01]  /*23ab0*/  SEL R35, R34, R35, P0 ;  /* 0x0000002322237207 */ /* 0x000fe20000000000 */
[----:B------:R-:W-:Y:S01]  /*23ac0*/  SHFL.IDX PT, R30, R29, R0, 0x1c1f ;  /* 0x001c1f001d1e7589 */ /* 0x000fe200000e0000 */
[----:B------:R-:W-:-:S02]  /*23ad0*/  SEL R39, R40, R39, P0 ;  /* 0x0000002728277207 */ /* 0x000fc40000000000 */
[----:B------:R-:W-:Y:S01]  /*23ae0*/  SEL R41, R43, R44, P0 ;  /* 0x0000002c2b297207 */ /* 0x000fe20000000000 */
[----:B------:R-:W2:Y:S01]  /*23af0*/  SHFL.IDX PT, R31, R31, R2, 0x1c1f ;  /* 0x001c1f021f1f7589 */ /* 0x000ea200000e0000 */
        /* <DEDUP_REMOVED lines=20> */
[----:B------:R-:W4:Y:S01]  /*23c40*/  SHFL.IDX PT, R38, R37, R0, 0x1c1f ;  /* 0x001c1f0025267589 */ /* 0x000f2200000e0000 */
[----:B------:R-:W-:Y:S02]  /*23c50*/  SEL R73, R42, R73, P0 ;  /* 0x000000492a497207 */ /* 0x000fe40000000000 */
[----:B------:R-:W-:Y:S01]  /*23c60*/  SEL R75, R77, R50, P0 ;  /* 0x000000324d4b7207 */ /* 0x000fe20000000000 */
[----:B------:R-:W-:Y:S01]  /*23c70*/  SHFL.IDX PT, R42, R41, R0, 0x1c1f ;  /* 0x001c1f00292a7589 */ /* 0x000fe200000e0000 */
[----:B------:R-:W-:-:S02]  /*23c80*/  SEL R77, R50, R77, P0 ;  /* 0x0000004d324d7207 */ /* 0x000fc40000000000 */
[----:B0-----:R-:W-:Y:S01]  /*23c90*/  SEL R8, R10, R7, P0 ;  /* 0x000000070a087207 */ /* 0x001fe20000000000 */
[----:B------:R-:W0:Y:S01]  /*23ca0*/  SHFL.IDX PT, R43, R43, R2, 0x1c1f ;  /* 0x001c1f022b2b7589 */ /* 0x000e2200000e0000 */
[----:B-1----:R-:W-:Y:S02]  /*23cb0*/  SEL R24, R26, R27, P0 ;  /* 0x0000001b1a187207 */ /* 0x002fe40000000000 */
[----:B--2---:R-:W-:Y:S01]  /*23cc0*/  SEL R28, R30, R31, P0 ;  /* 0x0000001f1e1c7207 */ /* 0x004fe20000000000 */
[----:B------:R-:W-:Y:S01]  /*23cd0*/  SHFL.IDX PT, R45, R45, R0, 0x1c1f ;  /* 0x001c1f002d2d7589 */ /* 0x000fe200000e0000 */
[----:B---3--:R-:W-:Y:S02]  /*23ce0*/  SEL R32, R34, R35, P0 ;  /* 0x0000002322207207 */ /* 0x008fe40000000000 */
        /* <DEDUP_REMOVED lines=14> */
[----:B0-----:R-:W-:Y:S02]  /*23dd0*/  SEL R40, R42, R43, P0 ;  /* 0x0000002b2a287207 */ /* 0x001fe40000000000 */
[----:B------:R-:W-:Y:S01]  /*23de0*/  SEL R6, R3, R6, P0 ;  /* 0x0000000603067207 */ /* 0x000fe20000000000 */
[----:B------:R-:W-:Y:S01]  /*23df0*/  SHFL.IDX PT, R71, R71, R0, 0x1c1f ;  /* 0x001c1f0047477589 */ /* 0x000fe200000e0000 */
[----:B------:R-:W-:-:S03]  /*23e00*/  SEL R42, R43, R42, P0 ;  /* 0x0000002a2b2a7207 */ /* 0x000fc60000000000 */
        /* <DEDUP_REMOVED lines=24> */
.L_x_8364:
[----:B------:R-:W2:Y:S01]  /*23f90*/  LDL.LU R2, [R1+0x98] ;  /* 0x0000980001027983 */ /* 0x000ea20000300800 */
[----:B------:R-:W-:Y:S05]  /*23fa0*/  WARPSYNC.ALL ;  /* 0x0000000000007948 */ /* 0x000fea0003800000 */
[----:B-1----:R-:W3:Y:S01]  /*23fb0*/  LDL.LU R0, [R1+0x9c] ;  /* 0x00009c0001007983 */ /* 0x002ee20000300800 */
[----:B------:R-:W0:Y:S01]  /*23fc0*/  LDC R49, c[0x0][0xbe8] ;  /* 0x0002fa00ff317b82 */ /* 0x000e220000000800 */
[----:B------:R-:W-:Y:S02]  /*23fd0*/  ULDC.64 UR4, c[0x0][0xc00] ;  /* 0x0003000000047ab9 */ /* 0x000fe40000000a00 */
[----:B------:R-:W4:Y:S04]  /*23fe0*/  LDL R44, [R1+0x80] ;  /* 0x00008000012c7983 */ /* 0x000f280000100800 */
[----:B------:R-:W4:Y:S01]  /*23ff0*/  LDL R56, [R1+0x50] ;  /* 0x0000500001387983 */ /* 0x000f220000100800 */
[----:B------:R-:W-:Y:S01]  /*24000*/  BAR.SYNC.DEFER_BLOCKING 0x1, 0x100 ;  /* 0x0044000000007b1d */ /* 0x000fe20000010000 */
[----:B------:R-:W-:-:S02]  /*24010*/  ISETP.NE.U32.AND P1, PT, RZ, UR4, PT ;  /* 0x00000004ff007c0c */ /* 0x000fc4000bf25070 */
[----:B------:R-:W-:Y:S02]  /*24020*/  SEL R41, R75, R60, P0 ;  /* 0x0000003c4b297207 */ /* 0x000fe40000000000 */
[----:B------:R-:W-:Y:S01]  /*24030*/  ISETP.NE.AND.EX P1, PT, RZ, UR5, PT, P1 ;  /* 0x00000005ff007c0c */ /* 0x000fe2000bf25310 */
[----:B------:R-:W-:Y:S01]  /*24040*/  ULDC.64 UR6, c[0x0][0x208] ;  /* 0x0000820000067ab9 */ /* 0x000fe20000000a00 */
[----:B------:R-:W-:Y:S01]  /*24050*/  SEL R43, R60, R75, P0 ;  /* 0x0000004b3c2b7207 */ /* 0x000fe20000000000 */
        /* <DEDUP_REMOVED lines=11> */
[----:B------:R-:W-:Y:S01]  /*24110*/  ULDC.64 UR4, c[0x0][0xc08] ;  /* 0x0003020000047ab9 */ /* 0x000fe20000000a00 */
[----:B0-----:R-:W-:Y:S02]  /*24120*/  ISETP.NE.AND P2, PT, R49, 0x1, PT ;  /* 0x000000013100780c */ /* 0x001fe40003f45270 */
[----:B------:R-:W-:Y:S01]  /*24130*/  ISETP.NE.U32.AND P0, PT, RZ, UR4, PT ;  /* 0x00000004ff007c0c */ /* 0x000fe2000bf05070 */
[----:B------:R1:W5:Y:S03]  /*24140*/  @P1 LDG.E R47, desc[UR6][R20.64] ;  /* 0x00000006142f1981 */ /* 0x000366000c1e1900 */
[----:B------:R-:W-:Y:S01]  /*24150*/  ISETP.NE.AND.EX P0, PT, RZ, UR5, PT, P0 ;  /* 0x00000005ff007c0c */ /* 0x000fe2000bf05300 */
[----:B----4-:R-:W-:-:S06]  /*24160*/  IMAD.IADD R13, R44, 0x1, R56 ;  /* 0x000000012c0d7824 */ /* 0x010fcc00078e0238 */
[----:B------:R-:W0:Y:S06]  /*24170*/  @P2 LDC R4, c[0x0][0xbec] ;  /* 0x0002fb00ff042b82 */ /* 0x000e2c0000000800 */
[----:B------:R-:W-:Y:S01]  /*24180*/  @P0 IADD3 R2, P3, R2, UR4, RZ ;  /* 0x0000000402020c10 */ /* 0x000fe2000ff7e0ff */
[----:B------:R-:W-:Y:S01]  /*24190*/  ULDC UR4, c[0x0][0xa88] ;  /* 0x0002a20000047ab9 */ /* 0x000fe20000000800 */
[----:B------:R-:W2:Y:S02]  /*241a0*/  @P2 LDC R5, c[0x0][0xbf0] ;  /* 0x0002fc00ff052b82 */ /* 0x000ea40000000800 */
[----:B------:R-:W-:Y:S01]  /*241b0*/  @P0 IADD3.X R3, R0, UR5, RZ, P3, !PT ;  /* 0x0000000500030c10 */ /* 0x000fe20009ffe4ff */
[----:B------:R-:W-:-:S06]  /*241c0*/  IMAD.U32 R0, RZ, RZ, UR4 ;  /* 0x00000004ff007e24 */ /* 0x000fcc000f8e00ff */
[----:B------:R1:W5:Y:S01]  /*241d0*/  @P0 LDG.E R0, desc[UR6][R2.64] ;  /* 0x0000000602000981 */ /* 0x000362000c1e1900 */
[----:B------:R-:W-:Y:S05]  /*241e0*/  @P0 BRA `(.L_x_8153) ;  /* 0x0000000000140947 */ /* 0x000fea0003800000 */
[----:B------:R-:W-:Y:S05]  /*241f0*/  @!P1 BRA `(.L_x_8153) ;  /* 0x0000000000109947 */ /* 0x000fea0003800000 */
[----:B------:R-:W-:Y:S02]  /*24200*/  ULDC.64 UR4, c[0x0][0x208] ;  /* 0x0000820000047ab9 */ /* 0x000fe40000000a00 */
[----:B-1----:R-:W3:Y:S04]  /*24210*/  LDG.E R3, desc[UR4][R20.64] ;  /* 0x0000000414037981 */ /* 0x002ee8000c1e1900 */
[----:B-----5:R-:W3:Y:S02]  /*24220*/  LDG.E R0, desc[UR4][R20.64+0x4] ;  /* 0x0000040414007981 */ /* 0x020ee4000c1e1900 */
[----:B---3--:R-:W-:-:S07]  /*24230*/  IMAD.IADD R0, R0, 0x1, -R3 ;  /* 0x0000000100007824 */ /* 0x008fce00078e0a03 */
.L_x_8153:
[----:B------:R-:W3:Y:S01]  /*24240*/  LDL.LU R10, [R1+0xa0] ;  /* 0x0000a000010a7983 */ /* 0x000ee20000300800 */
[----:B------:R-:W4:Y:S01]  /*24250*/  S2R R6, SR_TID.X ;  /* 0x0000000000067919 */ /* 0x000f220000002100 */
[----:B01----:R-:W-:Y:S01]  /*24260*/  @P2 IMAD.HI.U32 R2, R13, R4, RZ ;  /* 0x000000040d022227 */ /* 0x003fe200078e00ff */
[----:B------:R-:W-:Y:S01]  /*24270*/  ULDC.64 UR4, c[0x0][0xb90] ;  /* 0x0002e40000047ab9 */ /* 0x000fe20000000a00 */
[----:B-----5:R-:W-:Y:S01]  /*24280*/  SHF.R.S32.HI R3, RZ, 0x1f, R47 ;  /* 0x0000001fff037819 */ /* 0x020fe2000001142f */
[----:B------:R-:W3:Y:S01]  /*24290*/  LDL.LU R8, [R1+0x8c] ;  /* 0x00008c0001087983 */ /* 0x000ee20000300800 */
[----:B------:R-:W-:Y:S01]  /*242a0*/  IMAD.MOV.U32 R7, RZ, RZ, R13 ;  /* 0x000000ffff077224 */ /* 0x000fe200078e000d */
[----:B------:R-:W0:Y:S02]  /*242b0*/  @P2 LDC R57, c[0x0][0xbec] ;  /* 0x0002fb00ff392b82 */ /* 0x000e240000000800 */
[----:B------:R-:W3:Y:S04]  /*242c0*/  LDL.LU R58, [R1+0x94] ;  /* 0x00009400013a7983 */ /* 0x000ee80000300800 */
[----:B------:R-:W3:Y:S01]  /*242d0*/  LDL R50, [R1+0x74] ;  /* 0x0000740001327983 */ /* 0x000ee20000100800 */
[----:B--2---:R-:W-:-:S02]  /*242e0*/  @P2 SHF.R.U32.HI R7, RZ, R5, R2 ;  /* 0x00000005ff072219 */ /* 0x004fc40000011602 */
[----:B------:R-:W-:Y:S01]  /*242f0*/  MOV R2, R47 ;  /* 0x0000002f00027202 */ /* 0x000fe20000000f00 */
[----:B----4-:R-:W-:-:S05]  /*24300*/  VIADD R60, R6, 0xffffff80 ;  /* 0xffffff80063c7836 */ /* 0x010fca0000000000 */
[----:B------:R-:W-:-:S04]  /*24310*/  SHF.R.S32.HI R54, RZ, 0x1f, R60 ;  /* 0x0000001fff367819 */ /* 0x000fc8000001143c */
[----:B------:R-:W-:-:S04]  /*24320*/  LEA.HI R54, R54, R60, RZ, 0x3 ;  /* 0x0000003c36367211 */ /* 0x000fc800078f18ff */
[----:B------:R-:W-:Y:S01]  /*24330*/  SHF.R.S32.HI R54, RZ, 0x3, R54 ;  /* 0x00000003ff367819 */ /* 0x000fe20000011436 */
[----:B------:R-:W-:Y:S01]  /*24340*/  IMAD R55, R0, R49, RZ ;  /* 0x0000003100377224 */ /* 0x000fe200078e02ff */
[----:B------:R-:W-:Y:S01]  /*24350*/  ULDC.64 UR6, c[0x0][0x208] ;  /* 0x0000820000067ab9 */ /* 0x000fe20000000a00 */
[----:B---3--:R-:W-:Y:S02]  /*24360*/  SEL R46, R10, RZ, !P1 ;  /* 0x000000ff0a2e7207 */ /* 0x008fe40004800000 */
[----:B------:R-:W-:Y:S02]  /*24370*/  SEL R51, R8, RZ, !P1 ;  /* 0x000000ff08337207 */ /* 0x000fe40004800000 */
[----:B------:R-:W2:Y:S01]  /*24380*/  LDL R8, [R1+0xb0] ;  /* 0x0000b00001087983 */ /* 0x000ea20000100800 */
[----:B------:R-:W-:Y:S01]  /*24390*/  SHF.R.S32.HI R48, RZ, 0x1f, R58 ;  /* 0x0000001fff307819 */ /* 0x000fe2000001143a */
[----:B------:R-:W-:Y:S01]  /*243a0*/  IMAD.WIDE.U32 R4, R58, UR4, R2 ;  /* 0x000000043a047c25 */ /* 0x000fe2000f8e0002 */
[----:B------:R-:W1:Y:S03]  /*243b0*/  S2R R10, SR_TID.X ;  /* 0x00000000000a7919 */ /* 0x000e660000002100 */
[----:B------:R-:W-:-:S02]  /*243c0*/  IMAD R6, R48, UR4, RZ ;  /* 0x0000000430067c24 */ /* 0x000fc4000f8e02ff */
[----:B------:R-:W-:Y:S02]  /*243d0*/  IMAD.MOV R2, RZ, RZ, -R7 ;  /* 0x000000ffff027224 */ /* 0x000fe400078e0a07 */
[----:B------:R-:W-:Y:S01]  /*243e0*/  IMAD R9, R58, UR5, R6 ;  /* 0x000000053a097c24 */ /* 0x000fe2000f8e0206 */
[----:B------:R-:W-:Y:S01]  /*243f0*/  ULDC.64 UR4, c[0x0][0xb98] ;  /* 0x0002e60000047ab9 */ /* 0x000fe20000000a00 */
[----:B------:R-:W-:Y:S02]  /*24400*/  IMAD R11, R54, 0x40, R50 ;  /* 0x00000040360b7824 */ /* 0x000fe400078e0232 */
[----:B------:R-:W-:Y:S02]  /*24410*/  IMAD.IADD R5, R5, 0x1, R9 ;  /* 0x0000000105057824 */ /* 0x000fe400078e0209 */
[----:B------:R-:W-:Y:S02]  /*24420*/  IMAD R9, R49, R2, R13 ;  /* 0x0000000231097224 */ /* 0x000fe400078e020d */
[----:B------:R-:W-:-:S02]  /*24430*/  IMAD R2, R46, UR4, RZ ;  /* 0x000000042e027c24 */ /* 0x000fc4000f8e02ff */
        /* <DEDUP_REMOVED lines=9> */
[----:B-1----:R-:W-:Y:S02]  /*244d0*/  VIADD R14, R10, 0xffffff80 ;  /* 0xffffff800a0e7836 */ /* 0x002fe40000000000 */
[C---:B------:R-:W-:Y:S02]  /*244e0*/  IMAD R7, R9.reuse, UR5, R2 ;  /* 0x0000000509077c24 */ /* 0x040fe4000f8e0202 */
[----:B------:R-:W-:Y:S01]  /*244f0*/  IMAD.WIDE.U32 R4, R9, UR4, R4 ;  /* 0x0000000409047c25 */ /* 0x000fe2000f8e0004 */
[----:B------:R-:W-:Y:S01]  /*24500*/  ULDC.64 UR4, c[0x0][0xb50] ;  /* 0x0002d40000047ab9 */ /* 0x000fe20000000a00 */
[----:B------:R-:W-:Y:S02]  /*24510*/  SHF.R.S32.HI R10, RZ, 0x1f, R14 ;  /* 0x0000001fff0a7819 */ /* 0x000fe4000001140e */
[----:B------:R-:W-:Y:S01]  /*24520*/  IMAD.IADD R5, R5, 0x1, R7 ;  /* 0x0000000105057824 */ /* 0x000fe200078e0207 */
[----:B------:R-:W-:-:S02]  /*24530*/  LEA R2, P1, R4, UR4, 0x2 ;  /* 0x0000000404027c11 */ /* 0x000fc4000f8210ff */
[----:B------:R-:W-:Y:S02]  /*24540*/  IADD3 R37, P0, R52, 0x1000, RZ ;  /* 0x0000100034257810 */ /* 0x000fe40007f1e0ff */
[----:B------:R-:W-:Y:S02]  /*24550*/  LEA.HI R10, R10, R14, RZ, 0x7 ;  /* 0x0000000e0a0a7211 */ /* 0x000fe400078f38ff */
[----:B------:R-:W-:Y:S01]  /*24560*/  LEA.HI.X R4, R4, UR5, R5, 0x2, P1 ;  /* 0x0000000504047c11 */ /* 0x000fe200088f1405 */
[----:B------:R-:W-:Y:S01]  /*24570*/  SHFL.IDX PT, R20, R2, RZ, 0x1c1f ;  /* 0x001c1fff02147589 */ /* 0x000fe200000e0000 */
[----:B------:R-:W-:Y:S01]  /*24580*/  LOP3.LUT R36, R37, 0x380, RZ, 0xc0, !PT ;  /* 0x0000038025247812 */ /* 0x000fe200078ec0ff */
[----:B------:R-:W-:Y:S01]  /*24590*/  ULDC.64 UR4, c[0x0][0xaa0] ;  /* 0x0002a80000047ab9 */ /* 0x000fe20000000a00 */
[----:B------:R-:W-:Y:S02]  /*245a0*/  IADD3 R29, P1, R52, 0x3000, RZ ;  /* 0x00003000341d7810 */ /* 0x000fe40007f3e0ff */
[----:B------:R-:W-:Y:S01]  /*245b0*/  LOP3.LUT R10, R10, 0xffffff80, RZ, 0xc0, !PT ;  /* 0xffffff800a0a7812 */ /* 0x000fe200078ec0ff */
[----:B------:R-:W1:Y:S01]  /*245c0*/  SHFL.IDX PT, R21, R4, RZ, 0x1c1f ;  /* 0x001c1fff04157589 */ /* 0x000e6200000e0000 */
[----:B------:R-:W-:-:S02]  /*245d0*/  SHF.R.U64 R36, R36, 0x3, RZ ;  /* 0x0000000324247819 */ /* 0x000fc400000012ff */
[----:B------:R-:W-:Y:S01]  /*245e0*/  LOP3.LUT R28, R29, 0x380, RZ, 0xc0, !PT ;  /* 0x000003801d1c7812 */ /* 0x000fe200078ec0ff */
[----:B------:R-:W-:Y:S01]  /*245f0*/  SHFL.IDX PT, R44, R2, 0x1, 0x1c1f ;  /* 0x003c1f00022c7f89 */ /* 0x000fe200000e0000 */
[----:B------:R-:W-:-:S03]  /*24600*/  IMAD.IADD R10, R14, 0x1, -R10 ;  /* 0x000000010e0a7824 */ /* 0x000fc600078e0a0a */
[----:B------:R-:W3:Y:S01]  /*24610*/  SHFL.IDX PT, R45, R4, 0x1, 0x1c1f ;  /* 0x003c1f00042d7f89 */ /* 0x000ee200000e0000 */
[----:B------:R-:W-:Y:S02]  /*24620*/  IADD3 R25, P3, R52, 0x4000, RZ ;  /* 0x0000400034197810 */ /* 0x000fe40007f7e0ff */
[----:B------:R-:W-:Y:S01]  /*24630*/  LOP3.LUT R36, R36, R37, RZ, 0x3c, !PT ;  /* 0x0000002524247212 */ /* 0x000fe200078e3cff */
[----:B------:R-:W-:Y:S01]  /*24640*/  IMAD.X R37, RZ, RZ, R53, P0 ;  /* 0x000000ffff257224 */ /* 0x000fe200000e0635 */
[----:B------:R-:W-:Y:S02]  /*24650*/  SHF.R.U64 R28, R28, 0x3, RZ ;  /* 0x000000031c1c7819 */ /* 0x000fe400000012ff */
[----:B------:R-:W-:Y:S02]  /*24660*/  LOP3.LUT P0, RZ, R10, 0x3, RZ, 0xc0, !PT ;  /* 0x000000030aff7812 */ /* 0x000fe4000780c0ff */
[----:B------:R-:W-:Y:S02]  /*24670*/  LOP3.LUT R24, R25, 0x380, RZ, 0xc0, !PT ;  /* 0x0000038019187812 */ /* 0x000fe400078ec0ff */
[----:B------:R-:W-:-:S02]  /*24680*/  LOP3.LUT R28, R28, R29, RZ, 0x3c, !PT ;  /* 0x0000001d1c1c7212 */ /* 0x000fc400078e3cff */
[----:B------:R-:W-:Y:S02]  /*24690*/  IADD3.X R29, RZ, R53, RZ, P1, !PT ;  /* 0x00000035ff1d7210 */ /* 0x000fe40000ffe4ff */
[----:B------:R-:W-:-:S04]  /*246a0*/  SHF.R.U64 R24, R24, 0x3, RZ ;  /* 0x0000000318187819 */ /* 0x000fc800000012ff */
[----:B------:R-:W-:Y:S01]  /*246b0*/  LOP3.LUT R24, R24, R25, RZ, 0x3c, !PT ;  /* 0x0000001918187212 */ /* 0x000fe200078e3cff */
[----:B------:R-:W-:Y:S01]  /*246c0*/  IMAD.X R25, RZ, RZ, R53, P3 ;  /* 0x000000ffff197224 */ /* 0x000fe200018e0635 */
[----:B------:R-:W-:Y:S02]  /*246d0*/  IADD3 R7, P3, R52, 0x7000, RZ ;  /* 0x0000700034077810 */ /* 0x000fe40007f7e0ff */
[----:B------:R-:W-:-:S04]  /*246e0*/  SHF.R.S32.HI R59, RZ, 0x1f, R60 ;  /* 0x0000001fff3b7819 */ /* 0x000fc8000001143c */
[----:B------:R-:W-:-:S04]  /*246f0*/  LEA.HI R59, R59, R60, RZ, 0x3 ;  /* 0x0000003c3b3b7211 */ /* 0x000fc800078f18ff */
[----:B------:R-:W-:-:S05]  /*24700*/  LOP3.LUT R59, R59, 0xfffffff8, RZ, 0xc0, !PT ;  /* 0xfffffff83b3b7812 */ /* 0x000fca00078ec0ff */
[----:B------:R-:W-:Y:S02]  /*24710*/  IMAD.IADD R59, R60, 0x1, -R59 ;  /* 0x000000013c3b7824 */ /* 0x000fe400078e0a3b */
[----:B--2---:R-:W-:-:S04]  /*24720*/  IMAD.IADD R6, R8, 0x1, R56 ;  /* 0x0000000108067824 */ /* 0x004fc800078e0238 */
[C---:B------:R-:W-:Y:S01]  /*24730*/  VIADD R0, R6.reuse, 0x8 ;  /* 0x0000000806007836 */ /* 0x040fe20000000000 */
[----:B------:R-:W-:-:S04]  /*24740*/  ISETP.GE.OR P1, PT, R6, R55, P0 ;  /* 0x000000370600720c */ /* 0x000fc80000726670 */
[----:B------:R-:W-:Y:S02]  /*24750*/  ISETP.GE.OR P0, PT, R0, R55, P0 ;  /* 0x000000370000720c */ /* 0x000fe40000706670 */
[----:B------:R-:W-:-:S04]  /*24760*/  LOP3.LUT R0, R7, 0x380, RZ, 0xc0, !PT ;  /* 0x0000038007007812 */ /* 0x000fc800078ec0ff */
[----:B------:R-:W-:-:S03]  /*24770*/  SHF.R.U64 R0, R0, 0x3, RZ ;  /* 0x0000000300007819 */ /* 0x000fc600000012ff */
[----:B-1----:R-:W-:Y:S04]  /*24780*/  @!P1 ST.E desc[UR6][R20.64], R90 ;  /* 0x0000005a14009985 */ /* 0x002fe8000c101906 */
[----:B---3--:R1:W-:Y:S01]  /*24790*/  @!P0 ST.E desc[UR6][R44.64], R89 ;  /* 0x000000592c008985 */ /* 0x0083e2000c101906 */
[----:B------:R-:W-:Y:S01]  /*247a0*/  LOP3.LUT R4, R0, R7, RZ, 0x3c, !PT ;  /* 0x0000000700047212 */ /* 0x000fe200078e3cff */
[----:B------:R-:W-:Y:S01]  /*247b0*/  IMAD R0, R3, UR4, RZ ;  /* 0x0000000403007c24 */ /* 0x000fe2000f8e02ff */
[----:B-1----:R-:W1:Y:S03]  /*247c0*/  @P2 LDC R45, c[0x0][0xbf0] ;  /* 0x0002fc00ff2d2b82 */ /* 0x002e660000000800 */
[C---:B------:R-:W-:Y:S01]  /*247d0*/  IMAD R21, R47.reuse, UR5, R0 ;  /* 0x000000052f157c24 */ /* 0x040fe2000f8e0200 */
[C---:B------:R-:W-:Y:S01]  /*247e0*/  IADD3 R33, P4, R52.reuse, 0x2000, RZ ;  /* 0x0000200034217810 */ /* 0x040fe20007f9e0ff */
[----:B------:R-:W-:Y:S01]  /*247f0*/  IMAD.WIDE.U32 R2, R47, UR4, RZ ;  /* 0x000000042f027c25 */ /* 0x000fe2000f8e00ff */
[----:B------:R-:W-:Y:S01]  /*24800*/  ULDC.64 UR4, c[0x0][0xae8] ;  /* 0x0002ba0000047ab9 */ /* 0x000fe20000000a00 */
[----:B------:R-:W-:Y:S01]  /*24810*/  IADD3 R13, P5, R52, 0x5000, RZ ;  /* 0x00005000340d7810 */ /* 0x000fe20007fbe0ff */
[----:B------:R-:W5:Y:S01]  /*24820*/  LD.E.128 R36, desc[UR6][R36.64] ;  /* 0x0000000624247980 */ /* 0x000f62000c101d00 */
[----:B------:R-:W-:-:S02]  /*24830*/  IMAD R0, R59, 0x20, R54 ;  /* 0x000000203b007824 */ /* 0x000fc400078e0236 */
[----:B------:R-:W-:Y:S01]  /*24840*/  IMAD.IADD R3, R3, 0x1, R21 ;  /* 0x0000000103037824 */ /* 0x000fe200078e0215 */
[----:B------:R-:W-:Y:S01]  /*24850*/  LOP3.LUT R5, R52, 0x380, RZ, 0xc0, !PT ;  /* 0x0000038034057812 */ /* 0x000fe200078ec0ff */
[----:B------:R-:W-:Y:S01]  /*24860*/  IMAD R20, R48, UR4, RZ ;  /* 0x0000000430147c24 */ /* 0x000fe2000f8e02ff */
[----:B------:R-:W5:Y:S01]  /*24870*/  LD.E.128 R28, desc[UR6][R28.64] ;  /* 0x000000061c1c7980 */ /* 0x000f62000c101d00 */
[----:B------:R-:W-:Y:S02]  /*24880*/  IMAD.IADD R44, R56, 0x1, R0 ;  /* 0x00000001382c7824 */ /* 0x000fe400078e0200 */
[C---:B------:R-:W-:Y:S01]  /*24890*/  IMAD R21, R58.reuse, UR5, R20 ;  /* 0x000000053a157c24 */ /* 0x040fe2000f8e0214 */
[----:B------:R2:W5:Y:S01]  /*248a0*/  LDL R48, [R1+0x90] ;  /* 0x0000900001307983 */ /* 0x0005620000100800 */
[----:B------:R-:W-:Y:S01]  /*248b0*/  IMAD.WIDE.U32 R2, R58, UR4, R2 ;  /* 0x000000043a027c25 */ /* 0x000fe2000f8e0002 */
[----:B------:R-:W-:Y:S02]  /*248c0*/  ULDC.64 UR4, c[0x0][0xaf0] ;  /* 0x0002bc0000047ab9 */ /* 0x000fe40000000a00 */
[----:B------:R-:W5:Y:S01]  /*248d0*/  LD.E.128 R24, desc[UR6][R24.64] ;  /* 0x0000000618187980 */ /* 0x000f62000c101d00 */
[----:B0-----:R-:W-:Y:S01]  /*248e0*/  @P2 IMAD.HI.U32 R0, R44, R57, RZ ;  /* 0x000000392c002227 */ /* 0x001fe200078e00ff */
[----:B------:R-:W-:-:S03]  /*248f0*/  IADD3 R3, R3, R21, RZ ;  /* 0x0000001503037210 */ /* 0x000fc60007ffe0ff */
[----:B------:R-:W-:Y:S01]  /*24900*/  IMAD.MOV.U32 R21, RZ, RZ, R44 ;  /* 0x000000ffff157224 */ /* 0x000fe200078e002c */
[----:B-1----:R-:W-:Y:S01]  /*24910*/  @P2 SHF.R.U32.HI R21, RZ, R45, R0 ;  /* 0x0000002dff152219 */ /* 0x002fe20000011600 */
[----:B------:R-:W-:Y:S02]  /*24920*/  IMAD R20, R46, UR4, RZ ;  /* 0x000000042e147c24 */ /* 0x000fe4000f8e02ff */
[----:B------:R-:W-:-:S04]  /*24930*/  IMAD.WIDE.U32 R2, R51, UR4, R2 ;  /* 0x0000000433027c25 */ /* 0x000fc8000f8e0002 */
[----:B------:R-:W-:Y:S01]  /*24940*/  IMAD R45, R51, UR5, R20 ;  /* 0x00000005332d7c24 */ /* 0x000fe2000f8e0214 */
[----:B------:R-:W-:Y:S01]  /*24950*/  LOP3.LUT R32, R33, 0x380, RZ, 0xc0, !PT ;  /* 0x0000038021207812 */ /* 0x000fe200078ec0ff */
[----:B------:R-:W-:Y:S01]  /*24960*/  IMAD.MOV R20, RZ, RZ, -R21 ;  /* 0x000000ffff147224 */ /* 0x000fe200078e0a15 */
[----:B------:R2:W5:Y:S01]  /*24970*/  LDL R51, [R1+0xbc] ;  /* 0x0000bc0001337983 */ /* 0x0005620000100800 */
[----:B------:R-:W-:Y:S01]  /*24980*/  IMAD.IADD R3, R3, 0x1, R45 ;  /* 0x0000000103037824 */ /* 0x000fe200078e022d */
[----:B------:R-:W-:Y:S01]  /*24990*/  LOP3.LUT R12, R13, 0x380, RZ, 0xc0, !PT ;  /* 0x000003800d0c7812 */ /* 0x000fe200078ec0ff */
[----:B------:R-:W-:Y:S01]  /*249a0*/  IMAD R45, R49, R20, R44 ;  /* 0x00000014312d7224 */ /* 0x000fe200078e022c */
[----:B------:R-:W-:Y:S01]  /*249b0*/  SHF.R.U64 R5, R5, 0x3, RZ ;  /* 0x0000000305057819 */ /* 0x000fe200000012ff */
[----:B------:R2:W5:Y:S01]  /*249c0*/  LDL R49, [R1+0xb8] ;  /* 0x0000b80001317983 */ /* 0x0005620000100800 */
[----:B------:R-:W-:Y:S01]  /*249d0*/  SHF.R.U64 R32, R32, 0x3, RZ ;  /* 0x0000000320207819 */ /* 0x000fe200000012ff */
[----:B------:R-:W-:-:S03]  /*249e0*/  ULDC.64 UR4, c[0x0][0xae0] ;  /* 0x0002b80000047ab9 */ /* 0x000fc60000000a00 */
[----:B------:R-:W-:Y:S01]  /*249f0*/  LOP3.LUT R32, R32, R33, RZ, 0x3c, !PT ;  /* 0x0000002120207212 */ /* 0x000fe200078e3cff */
[----:B------:R-:W-:Y:S01]  /*24a00*/  IMAD.X R33, RZ, RZ, R53, P4 ;  /* 0x000000ffff217224 */ /* 0x000fe200020e0635 */
[----:B------:R-:W-:-:S04]  /*24a10*/  IADD3 R9, P4, R52, 0x6000, RZ ;  /* 0x0000600034097810 */ /* 0x000fc80007f9e0ff */
[----:B------:R-:W-:Y:S01]  /*24a20*/  LOP3.LUT R8, R9, 0x380, RZ, 0xc0, !PT ;  /* 0x0000038009087812 */ /* 0x000fe200078ec0ff */
[----:B------:R-:W5:Y:S01]  /*24a30*/  LD.E.128 R32, desc[UR6][R32.64] ;  /* 0x0000000620207980 */ /* 0x000f62000c101d00 */
        /* <DEDUP_REMOVED lines=8> */
[----:B------:R-:W-:Y:S01]  /*24ac0*/  SHF.R.S32.HI R0, RZ, 0x1f, R21 ;  /* 0x0000001fff007819 */ /* 0x000fe20000011415 */
[----:B------:R-:W5:Y:S04]  /*24ad0*/  LD.E.128 R12, desc[UR6][R12.64] ;  /* 0x000000060c0c7980 */ /* 0x000f68000c101d00 */
[----:B------:R-:W-:Y:S01]  /*24ae0*/  IMAD R0, R0, UR4, RZ ;  /* 0x0000000400007c24 */ /* 0x000fe2000f8e02ff */
[----:B------:R2:W5:Y:S04]  /*24af0*/  LD.E.128 R40, desc[UR6][R52.64] ;  /* 0x0000000634287980 */ /* 0x000568000c101d00 */
[----:B------:R-:W5:Y:S01]  /*24b00*/  LD.E.128 R8, desc[UR6][R8.64] ;  /* 0x0000000608087980 */ /* 0x000f62000c101d00 */
[----:B------:R-:W-:-:S03]  /*24b10*/  IMAD R47, R21, UR5, R0 ;  /* 0x00000005152f7c24 */ /* 0x000fc6000f8e0200 */
[----:B------:R-:W5:Y:S01]  /*24b20*/  LD.E.128 R4, desc[UR6][R4.64] ;  /* 0x0000000604047980 */ /* 0x000f62000c101d00 */
[----:B------:R-:W-:Y:S01]  /*24b30*/  SHF.R.S32.HI R0, RZ, 0x1f, R45 ;  /* 0x0000001fff007819 */ /* 0x000fe2000001142d */
        /* <DEDUP_REMOVED lines=8> */
[----:B------:R-:W-:Y:S02]  /*24bc0*/  IMAD.IADD R46, R54, 0x1, R56 ;  /* 0x00000001362e7824 */ /* 0x000fe400078e0238 */
        /* <DEDUP_REMOVED lines=20> */
[----:B------:R-:W-:Y:S01]  /*24d10*/  ULDC UR4, c[0x0][0xac8] ;  /* 0x0002b20000047ab9 */ /* 0x000fe20000000800 */
[----:B------:R-:W-:Y:S01]  /*24d20*/  ULDC.64 UR6, c[0x0][0x208] ;  /* 0x0000820000067ab9 */ /* 0x000fe20000000a00 */
        /* <DEDUP_REMOVED lines=8> */
.L_x_8155:
[----:B------:R-:W-:Y:S05]  /*24db0*/  BSYNC B1 ;  /* 0x0000000000017941 */ /* 0x000fea0003800000 */
.L_x_8154:
[----:B0-----:R0:W4:Y:S01]  /*24dc0*/  SHFL.IDX PT, R0, R45, 0x1, 0x181f ;  /* 0x00381f002d007f89 */ /* 0x00112200000e0000 */
[----:B------:R-:W-:Y:S03]  /*24dd0*/  BSSY B1, `(.L_x_8156) ;  /* 0x000000d000017945 */ /* 0x000fe60003800000 */
[----:B-1-3--:R0:W1:Y:S01]  /*24de0*/  SHFL.IDX PT, R20, R44, 0x1, 0x181f ;  /* 0x00381f002c147f89 */ /* 0x00a06200000e0000 */
[----:B------:R-:W-:Y:S05]  /*24df0*/  @P0 BRA `(.L_x_8157) ;  /* 0x0000000000280947 */ /* 0x000fea0003800000 */
[----:B------:R-:W-:Y:S01]  /*24e00*/  ULDC UR4, c[0x0][0xac8] ;  /* 0x0002b20000047ab9 */ /* 0x000fe20000000800 */
[----:B------:R-:W-:Y:S01]  /*24e10*/  ULDC.64 UR6, c[0x0][0x208] ;  /* 0x0000820000067ab9 */ /* 0x000fe20000000a00 */
[----:B------:R-:W-:Y:S02]  /*24e20*/  ISETP.GE.AND P3, PT, R50, UR4, PT ;  /* 0x0000000432007c0c */ /* 0x000fe4000bf66270 */
[----:B-----5:R-:W-:-:S11]  /*24e30*/  ISETP.GE.AND P4, PT, R48, UR4, PT ;  /* 0x0000000430007c0c */ /* 0x020fd6000bf86270 */
[-C--:B-1----:R-:W-:Y:S02]  /*24e40*/  @!P3 LEA R2, P0, R50, R20.reuse, 0x1 ;  /* 0x000000143202b211 */ /* 0x082fe400078008ff */
[----:B------:R-:W-:Y:S02]  /*24e50*/  @!P4 LEA R20, P2, R48, R20, 0x1 ;  /* 0x000000143014c211 */ /* 0x000fe400078408ff */
[-C--:B----4-:R-:W-:Y:S02]  /*24e60*/  @!P3 LEA.HI.X R3, R50, R0.reuse, R51, 0x1, P0 ;  /* 0x000000003203b211 */ /* 0x090fe400000f0c33 */
[----:B------:R-:W-:-:S03]  /*24e70*/  @!P4 LEA.HI.X R21, R48, R0, R49, 0x1, P2 ;  /* 0x000000003015c211 */ /* 0x000fc600010f0c31 */
[----:B------:R3:W-:Y:S04]  /*24e80*/  @!P3 ST.E.128 desc[UR6][R2.64], R36 ;  /* 0x000000240200b985 */ /* 0x0007e8000c101d06 */
[----:B------:R3:W-:Y:S02]  /*24e90*/  @!P4 ST.E.128 desc[UR6][R20.64], R12 ;  /* 0x0000000c1400c985 */ /* 0x0007e4000c101d06 */
.L_x_8157:
[----:B------:R-:W-:Y:S05]  /*24ea0*/  BSYNC B1 ;  /* 0x0000000000017941 */ /* 0x000fea0003800000 */
.L_x_8156:
[----:B----4-:R4:W0:Y:S01]  /*24eb0*/  SHFL.IDX PT, R0, R45, 0x2, 0x181f ;  /* 0x00581f002d007f89 */ /* 0x01082200000e0000 */
[----:B------:R-:W-:Y:S03]  /*24ec0*/  BSSY B1, `(.L_x_8158) ;  /* 0x000000d000017945 */ /* 0x000fe60003800000 */
[----:B---3-5:R4:W3:Y:S01]  /*24ed0*/  SHFL.IDX PT, R12, R44, 0x2, 0x181f ;  /* 0x00581f002c0c7f89 */ /* 0x0288e200000e0000 */
[----:B------:R-:W-:Y:S05]  /*24ee0*/  @P1 BRA `(.L_x_8159) ;  /* 0x0000000000281947 */ /* 0x000fea0003800000 */
[----:B------:R-:W-:Y:S01]  /*24ef0*/  ULDC UR4, c[0x0][0xac8] ;  /* 0x0002b20000047ab9 */ /* 0x000fe20000000800 */
[----:B------:R-:W-:Y:S01]  /*24f00*/  ULDC.64 UR6, c[0x0][0x208] ;  /* 0x0000820000067ab9 */ /* 0x000fe20000000a00 */
        /* <DEDUP_REMOVED lines=8> */
.L_x_8159:
[----:B------:R-:W-:Y:S05]  /*24f90*/  BSYNC B1 ;  /* 0x0000000000017941 */ /* 0x000fea0003800000 */
.L_x_8158:
[----:B0-----:R-:W-:Y:S01]  /*24fa0*/  IADD3 R0, R46, 0x60, RZ ;  /* 0x000000602e007810 */ /* 0x001fe20007ffe0ff */
[----:B--2-4-:R-:W0:Y:S03]  /*24fb0*/  SHFL.IDX PT, R45, R45, 0x3, 0x181f ;  /* 0x00781f002d2d7f89 */ /* 0x014e2600000e0000 */
[----:B------:R-:W-:Y:S01]  /*24fc0*/  ISETP.GE.AND P0, PT, R0, R55, PT ;  /* 0x000000370000720c */ /* 0x000fe20003f06270 */
[----:B------:R-:W2:-:S12]  /*24fd0*/  SHFL.IDX PT, R44, R44, 0x3, 0x181f ;  /* 0x00781f002c2c7f89 */ /* 0x000e9800000e0000 */
[----:B------:R-:W-:Y:S05]  /*24fe0*/  @P0 BRA `(.L_x_8160) ;  /* 0x0000000c00940947 */ /* 0x000fea0003800000 */
[----:B------:R-:W-:Y:S01]  /*24ff0*/  ULDC UR4, c[0x0][0xac8] ;  /* 0x0002b20000047ab9 */ /* 0x000fe20000000800 */
[----:B------:R-:W-:Y:S01]  /*25000*/  ULDC.64 UR6, c[0x0][0x208] ;  /* 0x0000820000067ab9 */ /* 0x000fe20000000a00 */
[----:B------:R-:W-:-:S13]  /*25010*/  ISETP.GE.AND P1, PT, R50, UR4, PT ;  /* 0x0000000432007c0c */ /* 0x000fda000bf26270 */
[----:B--2---:R-:W-:-:S04]  /*25020*/  @!P1 LEA R2, P0, R50, R44, 0x1 ;  /* 0x0000002c32029211 */ /* 0x004fc800078008ff */
[----:B0-----:R-:W-:Y:S02]  /*25030*/  @!P1 LEA.HI.X R3, R50, R45, R51, 0x1, P0 ;  /* 0x0000002d32039211 */ /* 0x001fe400000f0c33 */
[----:B------:R-:W-:-:S03]  /*25040*/  ISETP.GE.AND P0, PT, R48, UR4, PT ;  /* 0x0000000430007c0c */ /* 0x000fc6000bf06270 */
[----:B------:R4:W-:Y:S10]  /*25050*/  @!P1 ST.E.128 desc[UR6][R2.64], R28 ;  /* 0x0000001c02009985 */ /* 0x0009f4000c101d06 */
[----:B------:R-:W-:Y:S05]  /*25060*/  @P0 BRA `(.L_x_8160) ;  /* 0x0000000c00740947 */ /* 0x000fea0003800000 */
[----:B----4-:R-:W-:Y:S01]  /*25070*/  LEA R2, P0, R48, R44, 0x1 ;  /* 0x0000002c30027211 */ /* 0x010fe200078008ff */
[----:B------:R-:W-:-:S03]  /*25080*/  ULDC.64 UR4, c[0x0][0x208] ;  /* 0x0000820000047ab9 */ /* 0x000fc60000000a00 */
[----:B------:R-:W-:-:S05]  /*25090*/  LEA.HI.X R3, R48, R45, R49, 0x1, P0 ;  /* 0x0000002d30037211 */ /* 0x000fca00000f0c31 */
[----:B------:R0:W-:Y:S01]  /*250a0*/  ST.E.128 desc[UR4][R2.64], R4 ;  /* 0x0000000402007985 */ /* 0x0001e2000c101d04 */
[----:B------:R-:W-:Y:S05]  /*250b0*/  BRA `(.L_x_8160) ;  /* 0x0000000c00607947 */ /* 0x000fea0003800000 */
.L_x_8151:
[----:B------:R-:W2:Y:S01]  /*250c0*/  LDL.LU R4, [R1+0x98] ;  /* 0x0000980001047983 */ /* 0x000ea20000300800 */
[----:B------:R-:W-:Y:S01]  /*250d0*/  ULDC.64 UR4, c[0x0][0xc00] ;  /* 0x0003000000047ab9 */ /* 0x000fe20000000a00 */
[----:B------:R-:W1:Y:S02]  /*250e0*/  LDC R25, c[0x0][0xbe8] ;  /* 0x0002fa00ff197b82 */ /* 0x000e640000000800 */
[----:B------:R-:W3:Y:S01]  /*250f0*/  LDL.LU R6, [R1+0x9c] ;  /* 0x00009c0001067983 */ /* 0x000ee20000300800 */
[----:B------:R-:W-:Y:S01]  /*25100*/  ISETP.NE.U32.AND P0, PT, RZ, UR4, PT ;  /* 0x00000004ff007c0c */ /* 0x000fe2000bf05070 */
[----:B------:R-:W-:Y:S01]  /*25110*/  IMAD.MOV.U32 R0, RZ, RZ, RZ ;  /* 0x000000ffff007224 */ /* 0x000fe200078e00ff */
[----:B------:R-:W-:Y:S02]  /*25120*/  ULDC.64 UR6, c[0x0][0x208] ;  /* 0x0000820000067ab9 */ /* 0x000fe40000000a00 */
[----:B------:R-:W-:Y:S01]  /*25130*/  ISETP.NE.AND.EX P0, PT, RZ, UR5, PT, P0 ;  /* 0x00000005ff007c0c */ /* 0x000fe2000bf05300 */
[----:B------:R-:W4:Y:S02]  /*25140*/  S2R R7, SR_TID.X ;  /* 0x0000000000077919 */ /* 0x000f240000002100 */
[----:B----4-:R-:W-:-:S05]  /*25150*/  VIADD R26, R7, 0xffffff80 ;  /* 0xffffff80071a7836 */ /* 0x010fca0000000000 */
[----:B------:R-:W-:Y:S02]  /*25160*/  ISETP.GE.AND P3, PT, R26, 0x80, PT ;  /* 0x000000801a00780c */ /* 0x000fe40003f66270 */
[----:B--2---:R-:W-:-:S04]  /*25170*/  IADD3 R2, P1, R4, UR4, RZ ;  /* 0x0000000404027c10 */ /* 0x004fc8000ff3e0ff */
[----:B---3--:R-:W-:Y:S01]  /*25180*/  IADD3.X R3, R6, UR5, RZ, P1, !PT ;  /* 0x0000000506037c10 */ /* 0x008fe20008ffe4ff */
[----:B------:R-:W-:Y:S02]  /*25190*/  ULDC.64 UR4, c[0x0][0xc08] ;  /* 0x0003020000047ab9 */ /* 0x000fe40000000a00 */
[----:B------:R-:W-:Y:S02]  /*251a0*/  ISETP.NE.U32.AND P1, PT, RZ, UR4, PT ;  /* 0x00000004ff007c0c */ /* 0x000fe4000bf25070 */
[----:B------:R2:W5:Y:S02]  /*251b0*/  @P0 LDG.E R0, desc[UR6][R2.64] ;  /* 0x0000000602000981 */ /* 0x000564000c1e1900 */
[----:B------:R-:W-:-:S13]  /*251c0*/  ISETP.NE.AND.EX P1, PT, RZ, UR5, PT, P1 ;  /* 0x00000005ff007c0c */ /* 0x000fda000bf25310 */
[----:B------:R-:W-:Y:S01]  /*251d0*/  @P1 IADD3 R4, P2, R4, UR4, RZ ;  /* 0x0000000404041c10 */ /* 0x000fe2000ff5e0ff */
[----:B------:R-:W-:-:S03]  /*251e0*/  ULDC UR4, c[0x0][0xa88] ;  /* 0x0002a20000047ab9 */ /* 0x000fc60000000800 */
[----:B------:R-:W-:Y:S01]  /*251f0*/  @P1 IADD3.X R5, R6, UR5, RZ, P2, !PT ;  /* 0x0000000506051c10 */ /* 0x000fe200097fe4ff */
[----:B------:R-:W-:Y:S01]  /*25200*/  IMAD.U32 R6, RZ, RZ, UR4 ;  /* 0x00000004ff067e24 */ /* 0x000fe2000f8e00ff */
[----:B-1----:R-:W-:-:S05]  /*25210*/  ISETP.NE.AND P2, PT, R25, 0x1, PT ;  /* 0x000000011900780c */ /* 0x002fca0003f45270 */
[----:B------:R2:W5:Y:S08]  /*25220*/  @P1 LDG.E R6, desc[UR6][R4.64] ;  /* 0x0000000604061981 */ /* 0x000570000c1e1900 */
[----:B------:R-:W1:Y:S08]  /*25230*/  @P2 LDC R14, c[0x0][0xbec] ;  /* 0x0002fb00ff0e2b82 */ /* 0x000e700000000800 */
[----:B------:R-:W3:Y:S01]  /*25240*/  @P2 LDC R27, c[0x0][0xbf0] ;  /* 0x0002fc00ff1b2b82 */ /* 0x000ee20000000800 */
[----:B--2---:R-:W-:Y:S05]  /*25250*/  @P1 BRA `(.L_x_8161) ;  /* 0x0000000000141947 */ /* 0x004fea0003800000 */
[----:B------:R-:W-:Y:S05]  /*25260*/  @!P0 BRA `(.L_x_8161) ;  /* 0x0000000000108947 */ /* 0x000fea0003800000 */
[----:B------:R-:W-:Y:S02]  /*25270*/  ULDC.64 UR4, c[0x0][0x208] ;  /* 0x0000820000047ab9 */ /* 0x000fe40000000a00 */
[----:B------:R-:W2:Y:S04]  /*25280*/  LDG.E R5, desc[UR4][R2.64] ;  /* 0x0000000402057981 */ /* 0x000ea8000c1e1900 */
[----:B-----5:R-:W2:Y:S02]  /*25290*/  LDG.E R6, desc[UR4][R2.64+0x4] ;  /* 0x0000040402067981 */ /* 0x020ea4000c1e1900 */
[----:B--2---:R-:W-:-:S07]  /*252a0*/  IMAD.IADD R6, R6, 0x1, -R5 ;  /* 0x0000000106067824 */ /* 0x004fce00078e0a05 */
.L_x_8161:
        /* <DEDUP_REMOVED lines=11> */
[----:B------:R-:W-:Y:S01]  /*25360*/  IADD3 R8, R20, -0x80, R7 ;  /* 0xffffff8014087810 */ /* 0x000fe20007ffe007 */
[----:B0-----:R-:W-:-:S05]  /*25370*/  IMAD R2, R6, R9, RZ ;  /* 0x0000000906027224 */ /* 0x001fca00078e02ff */
[----:B------:R-:W-:-:S13]  /*25380*/  ISETP.GE.AND P0, PT, R8, R2, PT ;  /* 0x000000020800720c */ /* 0x000fda0003f06270 */
[----:B------:R-:W-:Y:S05]  /*25390*/  @P0 BRA `(.L_x_8163) ;  /* 0x0000000000880947 */ /* 0x000fea0003800000 */
[----:B------:R-:W-:Y:S01]  /*253a0*/  ISETP.NE.AND P0, PT, R9, 0x1, PT ;  /* 0x000000010900780c */ /* 0x000fe20003f05270 */
[----:B------:R-:W-:Y:S01]  /*253b0*/  ULDC.64 UR4, c[0x0][0xb90] ;  /* 0x0002e40000047ab9 */ /* 0x000fe20000000a00 */
[----:B------:R-:W-:Y:S01]  /*253c0*/  IMAD.MOV.U32 R2, RZ, RZ, R0 ;  /* 0x000000ffff027224 */ /* 0x000fe200078e0000 */
[----:B------:R-:W-:Y:S01]  /*253d0*/  ULDC.64 UR6, c[0x0][0x208] ;  /* 0x0000820000067ab9 */ /* 0x000fe20000000a00 */
[----:B------:R-:W-:Y:S02]  /*253e0*/  IMAD R7, R10, UR4, RZ ;  /* 0x000000040a077c24 */ /* 0x000fe4000f8e02ff */
[----:B------:R-:W-:Y:S02]  /*253f0*/  IMAD.MOV.U32 R3, RZ, RZ, R11 ;  /* 0x000000ffff037224 */ /* 0x000fe400078e000b */
[----:B------:R-:W-:Y:S02]  /*25400*/  IMAD.MOV.U32 R5, RZ, RZ, R8 ;  /* 0x000000ffff057224 */ /* 0x000fe400078e0008 */
[----:B------:R-:W-:-:S03]  /*25410*/  IMAD.WIDE.U32 R2, R24, UR4, R2 ;  /* 0x0000000418027c25 */ /* 0x000fc6000f8e0002 */
        /* <DEDUP_REMOVED lines=26> */
.L_x_8163:
[----:B------:R-:W-:Y:S05]  /*255c0*/  BSYNC B1 ;  /* 0x0000000000017941 */ /* 0x000fea0003800000 */
.L_x_8162:
        /* <DEDUP_REMOVED lines=15> */
[----:B------:R-:W-:Y:S02]  /*256c0*/  IMAD.IADD R9, R20, 0x1, R0 ;  /* 0x0000000114097824 */ /* 0x000fe400078e0200 */
[----:B------:R-:W-:-:S02]  /*256d0*/  IMAD R7, R24, UR5, R4 ;  /* 0x0000000518077c24 */ /* 0x000fc4000f8e0204 */
        /* <DEDUP_REMOVED lines=29> */
[----:B------:R0:W1:Y:S04]  /*258b0*/  SHFL.IDX PT, R0, R3, RZ, 0x181f ;  /* 0x00181fff03007589 */ /* 0x00006800000e0000 */
[----:B------:R0:W2:Y:S02]  /*258c0*/  SHFL.IDX PT, R14, R2, RZ, 0x181f ;  /* 0x00181fff020e7589 */ /* 0x0000a400000e0000 */
.L_x_8367:
[----:B------:R-:W-:Y:S01]  /*258d0*/  IMAD R25, R6, R25, RZ ;  /* 0x0000001906197224 */ /* 0x000fe200078e02ff */
[----:B------:R-:W-:Y:S01]  /*258e0*/  BSSY B1, `(.L_x_8165) ;  /* 0x0000012000017945 */ /* 0x000fe20003800000 */
[----:B------:R-:W-:-:S05]  /*258f0*/  IMAD.IADD R6, R8, 0x1, R20 ;  /* 0x0000000108067824 */ /* 0x000fca00078e0214 */
[----:B------:R-:W-:-:S13]  /*25900*/  ISETP.GE.AND P0, PT, R6, R25, PT ;  /* 0x000000190600720c */ /* 0x000fda0003f06270 */
[----:B------:R-:W-:Y:S05]  /*25910*/  @P0 BRA `(.L_x_8166) ;  /* 0x0000000000380947 */ /* 0x000fea0003800000 */
[----:B------:R-:W3:Y:S01]  /*25920*/  LDL R9, [R1+0x74] ;  /* 0x0000740001097983 */ /* 0x000ee20000100800 */
[----:B------:R-:W-:-:S03]  /*25930*/  ULDC UR4, c[0x0][0xac8] ;  /* 0x0002b20000047ab9 */ /* 0x000fc60000000800 */
[----:B------:R-:W4:Y:S04]  /*25940*/  LDL R7, [R1+0x90] ;  /* 0x0000900001077983 */ /* 0x000f280000100800 */
[----:B------:R-:W1:Y:S04]  /*25950*/  LDL R10, [R1+0xbc] ;  /* 0x0000bc00010a7983 */ /* 0x000e680000100800 */
[----:B------:R-:W5:Y:S01]  /*25960*/  LDL R8, [R1+0xb8] ;  /* 0x0000b80001087983 */ /* 0x000f620000100800 */
[----:B------:R-:W-:Y:S01]  /*25970*/  ULDC.64 UR6, c[0x0][0x208] ;  /* 0x0000820000067ab9 */ /* 0x000fe20000000a00 */
[----:B---3--:R-:W-:-:S02]  /*25980*/  ISETP.GE.AND P2, PT, R9, UR4, PT ;  /* 0x0000000409007c0c */ /* 0x008fc4000bf46270 */
[----:B----4-:R-:W-:-:S11]  /*25990*/  ISETP.GE.AND P3, PT, R7, UR4, PT ;  /* 0x0000000407007c0c */ /* 0x010fd6000bf66270 */
[-C--:B--2---:R-:W-:Y:S02]  /*259a0*/  @!P2 LEA R4, P0, R9, R14.reuse, 0x1 ;  /* 0x0000000e0904a211 */ /* 0x084fe400078008ff */
[----:B------:R-:W-:Y:S02]  /*259b0*/  @!P3 LEA R14, P1, R7, R14, 0x1 ;  /* 0x0000000e070eb211 */ /* 0x000fe400078208ff */
[-C--:B-1----:R-:W-:Y:S02]  /*259c0*/  @!P2 LEA.HI.X R5, R9, R0.reuse, R10, 0x1, P0 ;  /* 0x000000000905a211 */ /* 0x082fe400000f0c0a */
[----:B-----5:R-:W-:-:S03]  /*259d0*/  @!P3 LEA.HI.X R15, R7, R0, R8, 0x1, P1 ;  /* 0x00000000070fb211 */ /* 0x020fc600008f0c08 */
[----:B------:R3:W-:Y:S04]  /*259e0*/  @!P2 ST.E.128 desc[UR6][R4.64], RZ ;  /* 0x000000ff0400a985 */ /* 0x0007e8000c101d06 */
[----:B------:R3:W-:Y:S02]  /*259f0*/  @!P3 ST.E.128 desc[UR6][R14.64], RZ ;  /* 0x000000ff0e00b985 */ /* 0x0007e4000c101d06 */
.L_x_8166:
[----:B------:R-:W-:Y:S05]  /*25a00*/  BSYNC B1 ;  /* 0x0000000000017941 */ /* 0x000fea0003800000 */
.L_x_8165:
[----:B------:R-:W-:-:S03]  /*25a10*/  UMOV UR4, 0xffffffff ;  /* 0xffffffff00047882 */ /* 0x000fc60000000000 */
[----:B------:R-:W-:Y:S05]  /*25a20*/  BRA.DIV UR4, `(.L_x_8167) ;  /* 0x0000009604cc7947 */ /* 0x000fea000b800000 */
[----:B-1----:R1:W4:Y:S04]  /*25a30*/  SHFL.IDX PT, R0, R3, 0x1, 0x181f ;  /* 0x00381f0003007f89 */ /* 0x00232800000e0000 */
[----:B--23--:R1:W2:Y:S02]  /*25a40*/  SHFL.IDX PT, R14, R2, 0x1, 0x181f ;  /* 0x00381f00020e7f89 */ /* 0x00c2a400000e0000 */
.L_x_8371:
[----:B------:R-:W-:Y:S01]  /*25a50*/  VIADD R4, R6, 0x20 ;  /* 0x0000002006047836 */ /* 0x000fe20000000000 */
[----:B------:R-:W-:Y:S04]  /*25a60*/  BSSY B1, `(.L_x_8168) ;  /* 0x0000011000017945 */ /* 0x000fe80003800000 */
[----:B------:R-:W-:-:S13]  /*25a70*/  ISETP.GE.AND P0, PT, R4, R25, PT ;  /* 0x000000190400720c */ /* 0x000fda0003f06270 */
[----:B------:R-:W-:Y:S05]  /*25a80*/  @P0 BRA `(.L_x_8169) ;  /* 0x0000000000380947 */ /* 0x000fea0003800000 */
[----:B------:R-:W3:Y:S01]  /*25a90*/  LDL R9, [R1+0x74] ;  /* 0x0000740001097983 */ /* 0x000ee20000100800 */
[----:B------:R-:W-:-:S03]  /*25aa0*/  ULDC UR4, c[0x0][0xac8] ;  /* 0x0002b20000047ab9 */ /* 0x000fc60000000800 */
[----:B------:R-:W5:Y:S04]  /*25ab0*/  LDL R7, [R1+0x90] ;  /* 0x0000900001077983 */ /* 0x000f680000100800 */
[----:B------:R-:W4:Y:S04]  /*25ac0*/  LDL R10, [R1+0xbc] ;  /* 0x0000bc00010a7983 */ /* 0x000f280000100800 */
[----:B------:R-:W4:Y:S01]  /*25ad0*/  LDL R8, [R1+0xb8] ;  /* 0x0000b80001087983 */ /* 0x000f220000100800 */
[----:B------:R-:W-:Y:S01]  /*25ae0*/  ULDC.64 UR6, c[0x0][0x208] ;  /* 0x0000820000067ab9 */ /* 0x000fe20000000a00 */
[----:B---3--:R-:W-:-:S02]  /*25af0*/  ISETP.GE.AND P2, PT, R9, UR4, PT ;  /* 0x0000000409007c0c */ /* 0x008fc4000bf46270 */
[----:B-----5:R-:W-:-:S11]  /*25b00*/  ISETP.GE.AND P3, PT, R7, UR4, PT ;  /* 0x0000000407007c0c */ /* 0x020fd6000bf66270 */
[-C--:B--2---:R-:W-:Y:S02]  /*25b10*/  @!P2 LEA R4, P0, R9, R14.reuse, 0x1 ;  /* 0x0000000e0904a211 */ /* 0x084fe400078008ff */
[----:B------:R-:W-:Y:S02]  /*25b20*/  @!P3 LEA R14, P1, R7, R14, 0x1 ;  /* 0x0000000e070eb211 */ /* 0x000fe400078208ff */
[-C--:B----4-:R-:W-:Y:S02]  /*25b30*/  @!P2 LEA.HI.X R5, R9, R0.reuse, R10, 0x1, P0 ;  /* 0x000000000905a211 */ /* 0x090fe400000f0c0a */
[----:B------:R-:W-:-:S03]  /*25b40*/  @!P3 LEA.HI.X R15, R7, R0, R8, 0x1, P1 ;  /* 0x00000000070fb211 */ /* 0x000fc600008f0c08 */
[----:B------:R3:W-:Y:S04]  /*25b50*/  @!P2 ST.E.128 desc[UR6][R4.64], RZ ;  /* 0x000000ff0400a985 */ /* 0x0007e8000c101d06 */
[----:B------:R3:W-:Y:S02]  /*25b60*/  @!P3 ST.E.128 desc[UR6][R14.64], RZ ;  /* 0x000000ff0e00b985 */ /* 0x0007e4000c101d06 */
.L_x_8169:
[----:B------:R-:W-:Y:S05]  /*25b70*/  BSYNC B1 ;  /* 0x0000000000017941 */ /* 0x000fea0003800000 */
.L_x_8168:
[----:B------:R-:W-:-:S03]  /*25b80*/  UMOV UR4, 0xffffffff ;  /* 0xffffffff00047882 */ /* 0x000fc60000000000 */
[----:B------:R-:W-:Y:S05]  /*25b90*/  BRA.DIV UR4, `(.L_x_8170) ;  /* 0x0000009604b87947 */ /* 0x000fea000b800000 */
[----:B----4-:R4:W0:Y:S04]  /*25ba0*/  SHFL.IDX PT, R0, R3, 0x2, 0x181f ;  /* 0x00581f0003007f89 */ /* 0x01082800000e0000 */
[----:B--23--:R4:W2:Y:S02]  /*25bb0*/  SHFL.IDX PT, R14, R2, 0x2, 0x181f ;  /* 0x00581f00020e7f89 */ /* 0x00c8a400000e0000 */
.L_x_8375:
[----:B------:R-:W-:Y:S01]  /*25bc0*/  VIADD R4, R6, 0x40 ;  /* 0x0000004006047836 */ /* 0x000fe20000000000 */
[----:B------:R-:W-:Y:S04]  /*25bd0*/  BSSY B1, `(.L_x_8171) ;  /* 0x0000011000017945 */ /* 0x000fe80003800000 */
[----:B------:R-:W-:-:S13]  /*25be0*/  ISETP.GE.AND P0, PT, R4, R25, PT ;  /* 0x000000190400720c */ /* 0x000fda0003f06270 */
[----:B------:R-:W-:Y:S05]  /*25bf0*/  @P0 BRA `(.L_x_8172) ;  /* 0x0000000000380947 */ /* 0x000fea0003800000 */
[----:B------:R-:W3:Y:S01]  /*25c00*/  LDL R9, [R1+0x74] ;  /* 0x0000740001097983 */ /* 0x000ee20000100800 */
[----:B------:R-:W-:-:S03]  /*25c10*/  ULDC UR4, c[0x0][0xac8] ;  /* 0x0002b20000047ab9 */ /* 0x000fc60000000800 */
[----:B------:R-:W5:Y:S04]  /*25c20*/  LDL R7, [R1+0x90] ;  /* 0x0000900001077983 */ /* 0x000f680000100800 */
[----:B------:R-:W0:Y:S04]  /*25c30*/  LDL R10, [R1+0xbc] ;  /* 0x0000bc00010a7983 */ /* 0x000e280000100800 */
[----:B------:R-:W4:Y:S01]  /*25c40*/  LDL R8, [R1+0xb8] ;  /* 0x0000b80001087983 */ /* 0x000f220000100800 */
[----:B------:R-:W-:Y:S01]  /*25c50*/  ULDC.64 UR6, c[0x0][0x208] ;  /* 0x0000820000067ab9 */ /* 0x000fe20000000a00 */
[----:B---3--:R-:W-:-:S02]  /*25c60*/  ISETP.GE.AND P2, PT, R9, UR4, PT ;  /* 0x0000000409007c0c */ /* 0x008fc4000bf46270 */
[----:B-----5:R-:W-:-:S11]  /*25c70*/  ISETP.GE.AND P3, PT, R7, UR4, PT ;  /* 0x0000000407007c0c */ /* 0x020fd6000bf66270 */
[-C--:B--2---:R-:W-:Y:S02]  /*25c80*/  @!P2 LEA R4, P0, R9, R14.reuse, 0x1 ;  /* 0x0000000e0904a211 */ /* 0x084fe400078008ff */
[----:B------:R-:W-:Y:S02]  /*25c90*/  @!P3 LEA R14, P1, R7, R14, 0x1 ;  /* 0x0000000e070eb211 */ /* 0x000fe400078208ff */
[-C--:B0-----:R-:W-:Y:S02]  /*25ca0*/  @!P2 LEA.HI.X R5, R9, R0.reuse, R10, 0x1, P0 ;  /* 0x000000000905a211 */ /* 0x081fe400000f0c0a */
[----:B----4-:R-:W-:-:S03]  /*25cb0*/  @!P3 LEA.HI.X R15, R7, R0, R8, 0x1, P1 ;  /* 0x00000000070fb211 */ /* 0x010fc600008f0c08 */
[----:B------:R3:W-:Y:S04]  /*25cc0*/  @!P2 ST.E.128 desc[UR6][R4.64], RZ ;  /* 0x000000ff0400a985 */ /* 0x0007e8000c101d06 */
[----:B------:R3:W-:Y:S02]  /*25cd0*/  @!P3 ST.E.128 desc[UR6][R14.64], RZ ;  /* 0x000000ff0e00b985 */ /* 0x0007e4000c101d06 */
.L_x_8172:
[----:B------:R-:W-:Y:S05]  /*25ce0*/  BSYNC B1 ;  /* 0x0000000000017941 */ /* 0x000fea0003800000 */
.L_x_8171:
[----:B------:R-:W-:-:S03]  /*25cf0*/  UMOV UR4, 0xffffffff ;  /* 0xffffffff00047882 */ /* 0x000fc60000000000 */
[----:B------:R-:W-:Y:S05]  /*25d00*/  BRA.DIV UR4, `(.L_x_8173) ;  /* 0x0000009604a47947 */ /* 0x000fea000b800000 */
[----:B0-----:R0:W0:Y:S04]  /*25d10*/  SHFL.IDX PT, R0, R3, 0x3, 0x181f ;  /* 0x00781f0003007f89 */ /* 0x00102800000e0000 */
[----:B--23--:R2:W3:Y:S02]  /*25d20*/  SHFL.IDX PT, R14, R2, 0x3, 0x181f ;  /* 0x00781f00020e7f89 */ /* 0x00c4e400000e0000 */
.L_x_8379:
[----:B-12-4-:R-:W-:-:S05]  /*25d30*/  VIADD R2, R6, 0x60 ;  /* 0x0000006006027836 */ /* 0x016fca0000000000 */
[----:B------:R-:W-:-:S13]  /*25d40*/  ISETP.GE.AND P0, PT, R2, R25, PT ;  /* 0x000000190200720c */ /* 0x000fda0003f06270 */
[----:B------:R-:W-:Y:S05]  /*25d50*/  @P0 BRA `(.L_x_8160) ;  /* 0x0000000000380947 */ /* 0x000fea0003800000 */
[----:B------:R-:W2:Y:S01]  /*25d60*/  LDL R7, [R1+0x74] ;  /* 0x0000740001077983 */ /* 0x000ea20000100800 */
[----:B------:R-:W-:-:S03]  /*25d70*/  ULDC UR4, c[0x0][0xac8] ;  /* 0x0002b20000047ab9 */ /* 0x000fc60000000800 */
[----:B------:R-:W4:Y:S04]  /*25d80*/  LDL R4, [R1+0x90] ;  /* 0x0000900001047983 */ /* 0x000f280000100800 */
[----:B------:R-:W0:Y:S04]  /*25d90*/  LDL R8, [R1+0xbc] ;  /* 0x0000bc0001087983 */ /* 0x000e280000100800 */
[----:B------:R-:W5:Y:S01]  /*25da0*/  LDL R5, [R1+0xb8] ;  /* 0x0000b80001057983 */ /* 0x000f620000100800 */
[----:B------:R-:W-:Y:S01]  /*25db0*/  ULDC.64 UR6, c[0x0][0x208] ;  /* 0x0000820000067ab9 */ /* 0x000fe20000000a00 */
[----:B--2---:R-:W-:-:S02]  /*25dc0*/  ISETP.GE.AND P2, PT, R7, UR4, PT ;  /* 0x0000000407007c0c */ /* 0x004fc4000bf46270 */
[----:B----4-:R-:W-:-:S11]  /*25dd0*/  ISETP.GE.AND P3, PT, R4, UR4, PT ;  /* 0x0000000404007c0c */ /* 0x010fd6000bf66270 */
[CC--:B---3--:R-:W-:Y:S02]  /*25de0*/  @!P2 LEA R2, P0, R7.reuse, R14.reuse, 0x1 ;  /* 0x0000000e0702a211 */ /* 0x0c8fe400078008ff */
[C---:B------:R-:W-:Y:S02]  /*25df0*/  @!P3 LEA R14, P1, R4.reuse, R14, 0x1 ;  /* 0x0000000e040eb211 */ /* 0x040fe400078208ff */
[-C--:B0-----:R-:W-:Y:S02]  /*25e00*/  @!P2 LEA.HI.X R3, R7, R0.reuse, R8, 0x1, P0 ;  /* 0x000000000703a211 */ /* 0x081fe400000f0c08 */
[----:B-----5:R-:W-:-:S03]  /*25e10*/  @!P3 LEA.HI.X R15, R4, R0, R5, 0x1, P1 ;  /* 0x00000000040fb211 */ /* 0x020fc600008f0c05 */
[----:B------:R0:W-:Y:S04]  /*25e20*/  @!P2 ST.E.128 desc[UR6][R2.64], RZ ;  /* 0x000000ff0200a985 */ /* 0x0001e8000c101d06 */
[----:B------:R0:W-:Y:S02]  /*25e30*/  @!P3 ST.E.128 desc[UR6][R14.64], RZ ;  /* 0x000000ff0e00b985 */ /* 0x0001e4000c101d06 */
.L_x_8160:
[----:B------:R-:W-:Y:S05]  /*25e40*/  BSYNC B0 ;  /* 0x0000000000007941 */ /* 0x000fea0003800000 */
.L_x_8150:
[----:B0-----:R-:W5:Y:S01]  /*25e50*/  LDL R0, [R1+0x6c] ;  /* 0x00006c0001007983 */ /* 0x001f620000100800 */
[----:B------:R-:W-:Y:S02]  /*25e60*/  ULDC UR4, c[0x0][0xc3c] ;  /* 0x00030f0000047ab9 */ /* 0x000fe40000000800 */
[----:B-----5:R-:W-:-:S13]  /*25e70*/  ISETP.GE.AND P0, PT, R0, UR4, PT ;  /* 0x0000000400007c0c */ /* 0x020fda000bf06270 */
[----:B------:R-:W-:Y:S05]  /*25e80*/  @!P0 BRA `(.L_x_8174) ;  /* 0xfffffdb000f88947 */ /* 0x000fea000383ffff */
[----:B------:R-:W-:Y:S05]  /*25e90*/  BRA `(.L_x_7988) ;  /* 0x0000007400387947 */ /* 0x000fea0003800000 */
.L_x_7986:
[----:B------:R-:W-:-:S08]  /*25ea0*/  NOP ;  /* 0x0000000000007918 */ /* 0x000fd00000000000 */
[----:B0-----:R-:W0:-:S00]  /*25eb0*/  USETMAXREG.DEALLOC.CTAPOOL 0x18 ;  /* 0x00000018000079c8 */ /* 0x001e0000080e0500 */
        /* <DEDUP_REMOVED lines=16> */
.L_x_8175:
[----:B------:R-:W1:Y:S01]  /*25fc0*/  S2R R0, SR_TID.X ;  /* 0x0000000000007919 */ /* 0x000e620000002100 */
[----:B------:R-:W-:Y:S01]  /*25fd0*/  ULDC UR4, c[0x0][0xc3c] ;  /* 0x00030f0000047ab9 */ /* 0x000fe20000000800 */
[----:B------:R-:W-:Y:S01]  /*25fe0*/  ULDC.64 UR6, c[0x0][0x208] ;  /* 0x0000820000067ab9 */ /* 0x000fe20000000a00 */
        /* <DEDUP_REMOVED lines=8> */
[----:B------:R-:W0:Y:S01]  /*26070*/  S2UR UR6, SR_CTAID.X ;  /* 0x00000000000679c3 */ /* 0x000e220000002500 */
[C---:B------:R-:W-:Y:S01]  /*26080*/  ISETP.GE.U32.AND P2, PT, R0.reuse, 0x2, PT ;  /* 0x000000020000780c */ /* 0x040fe20003f46070 */
[----:B------:R-:W-:Y:S01]  /*26090*/  UMOV UR4, URZ ;  /* 0x0000003f00047c82 */ /* 0x000fe20008000000 */
[C---:B------:R-:W-:Y:S01]  /*260a0*/  ISETP.GE.U32.AND P3, PT, R0.reuse, 0x4, PT ;  /* 0x000000040000780c */ /* 0x040fe20003f66070 */
[----:B------:R-:W-:Y:S01]  /*260b0*/  IMAD.MOV.U32 R16, RZ, RZ, RZ ;  /* 0x000000ffff107224 */ /* 0x000fe200078e00ff */
[C---:B------:R-:W-:Y:S02]  /*260c0*/  ISETP.GE.U32.AND P4, PT, R0.reuse, 0x8, PT ;  /* 0x000000080000780c */ /* 0x040fe40003f86070 */
[----:B------:R-:W-:Y:S01]  /*260d0*/  ISETP.GE.U32.AND P5, PT, R0, 0x10, PT ;  /* 0x000000100000780c */ /* 0x000fe20003fa6070 */
        /* <DEDUP_REMOVED lines=15> */
[----:B------:R-:W1:Y:S02]  /*261d0*/  SHFL.IDX PT, R2, R4, 0x1f, 0x1f ;  /* 0x03e01f0004027f89 */ /* 0x000e6400000e0000 */
[----:B-1----:R-:W-:-:S04]  /*261e0*/  IMAD R6, R2, UR5, RZ ;  /* 0x0000000502067c24 */ /* 0x002fc8000f8e02ff */
[----:B------:R-:W-:Y:S01]  /*261f0*/  IMAD.MOV.U32 R7, RZ, RZ, R6 ;  /* 0x000000ffff077224 */ /* 0x000fe200078e0006 */
[----:B0-----:R-:W-:-:S13]  /*26200*/  ISETP.GT.AND P6, PT, R6, UR6, PT ;  /* 0x0000000606007c0c */ /* 0x001fda000bfc4270 */
[----:B------:R-:W-:Y:S05]  /*26210*/  @P6 BRA `(.L_x_8177) ;  /* 0x0000000000a06947 */ /* 0x000fea0003800000 */
[----:B------:R-:W0:Y:S01]  /*26220*/  LDC R4, c[0x0][0xc3c] ;  /* 0x00030f00ff047b82 */ /* 0x000e220000000800 */
[----:B------:R-:W-:Y:S01]  /*26230*/  IMAD.MOV.U32 R6, RZ, RZ, R7 ;  /* 0x000000ffff067224 */ /* 0x000fe200078e0007 */
[----:B------:R-:W-:Y:S01]  /*26240*/  UMOV UR4, URZ ;  /* 0x0000003f00047c82 */ /* 0x000fe20008000000 */
[----:B------:R-:W-:Y:S01]  /*26250*/  ULDC UR7, c[0x0][0xc3c] ;  /* 0x00030f0000077ab9 */ /* 0x000fe20000000800 */
[----:B------:R-:W-:-:S05]  /*26260*/  ULDC UR5, c[0x0][0xc38] ;  /* 0x00030e0000057ab9 */ /* 0x000fca0000000800 */
.L_x_8181:
        /* <DEDUP_REMOVED lines=9> */
[----:B------:R-:W0:Y:S01]  /*26300*/  LDC.64 R2, c[0x0][0xc80] ;  /* 0x00032000ff027b82 */ /* 0x000e220000000a00 */
[----:B------:R-:W-:Y:S01]  /*26310*/  ULDC.64 UR8, c[0x0][0x208] ;  /* 0x0000820000087ab9 */ /* 0x000fe20000000a00 */
[----:B0-----:R-:W-:-:S05]  /*26320*/  IMAD.WIDE R2, R7, 0x4, R2 ;  /* 0x0000000407027825 */ /* 0x001fca00078e0202 */
[----:B------:R0:W5:Y:S02]  /*26330*/  LDG.E R5, desc[UR8][R2.64] ;  /* 0x0000000802057981 */ /* 0x000164000c1e1900 */
.L_x_8180:
[----:B------:R-:W-:Y:S05]  /*26340*/  BSYNC B0 ;  /* 0x0000000000007941 */ /* 0x000fea0003800000 */
.L_x_8179:
        /* <DEDUP_REMOVED lines=21> */
.L_x_8177:
[----:B------:R-:W-:Y:S01]  /*264a0*/  IMAD.IADD R7, R6, 0x1, -R7 ;  /* 0x0000000106077824 */ /* 0x000fe200078e0a07 */
[----:B------:R-:W-:-:S03]  /*264b0*/  ULDC.64 UR8, c[0x0][0x208] ;  /* 0x0000820000087ab9 */ /* 0x000fc60000000a00 */
        /* <DEDUP_REMOVED lines=17> */
[----:B------:R-:W-:-:S05]  /*265d0*/  VIADD R11, R6, 0xffffffff ;  /* 0xffffffff060b7836 */ /* 0x000fca0000000000 */
[----:B------:R2:W3:Y:S02]  /*265e0*/  SHFL.IDX PT, R16, R4, R11, 0x1f ;  /* 0x00001f0b04107589 */ /* 0x0004e400000e0000 */
.L_x_8182:
[----:B-1----:R-:W-:Y:S01]  /*265f0*/  IMAD.MOV R2, RZ, RZ, -R3 ;  /* 0x000000ffff027224 */ /* 0x002fe200078e0a03 */
[----:B--2---:R-:W-:Y:S01]  /*26600*/  IABS R4, R8 ;  /* 0x0000000800047213 */ /* 0x004fe20000000000 */
[----:B---3--:R-:W-:Y:S02]  /*26610*/  IMAD R16, R16, UR5, R7 ;  /* 0x0000000510107c24 */ /* 0x008fe4000f8e0207 */
[----:B------:R-:W-:Y:S01]  /*26620*/  IMAD R7, R2, R9, RZ ;  /* 0x0000000902077224 */ /* 0x000fe200078e02ff */
[----:B------:R-:W-:Y:S01]  /*26630*/  MOV R2, RZ ;  /* 0x000000ff00027202 */ /* 0x000fe20000000f00 */
[----:B------:R-:W-:-:S04]  /*26640*/  IMAD.MOV R4, RZ, RZ, -R4 ;  /* 0x000000ffff047224 */ /* 0x000fc800078e0a04 */
[----:B------:R-:W-:Y:S01]  /*26650*/  IMAD.HI.U32 R2, R3, R7, R2 ;  /* 0x0000000703027227 */ /* 0x000fe200078e0002 */
[----:B------:R-:W-:-:S04]  /*26660*/  IADD3 R7, -R16, UR6, RZ ;  /* 0x0000000610077c10 */ /* 0x000fc8000fffe1ff */
[----:B------:R-:W-:-:S05]  /*26670*/  IABS R3, R7 ;  /* 0x0000000700037213 */ /* 0x000fca0000000000 */
        /* <DEDUP_REMOVED lines=17> */
[----:B------:R-:W-:Y:S01]  /*26790*/  VIADDMNMX R10, R3, UR5, R10, PT ;  /* 0x00000005030a7c46 */ /* 0x000fe2000b80010a */
[----:B------:R-:W-:Y:S01]  /*267a0*/  IMAD.IADD R4, R7, 0x1, R4 ;  /* 0x0000000107047824 */ /* 0x000fe200078e0204 */
[----:B------:R-:W-:Y:S02]  /*267b0*/  IABS R8, R7 ;  /* 0x0000000700087213 */ /* 0x000fe40000000000 */
[----:B------:R-:W-:-:S04]  /*267c0*/  IABS R6, R10 ;  /* 0x0000000a00067213 */ /* 0x000fc80000000000 */
[----:B------:R-:W1:Y:S08]  /*267d0*/  I2F.RP R11, R6 ;  /* 0x00000006000b7306 */ /* 0x000e700000209400 */
[----:B-1----:R-:W1:Y:S02]  /*267e0*/  MUFU.RCP R11, R11 ;  /* 0x0000000b000b7308 */ /* 0x002e640000001000 */
[----:B-1----:R-:W-:-:S06]  /*267f0*/  VIADD R2, R11, 0xffffffe ;  /* 0x0ffffffe0b027836 */ /* 0x002fcc0000000000 */
[----:B------:R1:W2:Y:S02]  /*26800*/  F2I.FTZ.U32.TRUNC.NTZ R3, R2 ;  /* 0x0000000200037305 */ /* 0x0002a4000021f000 */
[----:B-1----:R-:W-:Y:S01]  /*26810*/  IMAD.MOV.U32 R2, RZ, RZ, RZ ;  /* 0x000000ffff027224 */ /* 0x002fe200078e00ff */
[----:B--2---:R-:W-:-:S05]  /*26820*/  IADD3 R9, RZ, -R3, RZ ;  /* 0x80000003ff097210 */ /* 0x004fca0007ffe0ff */
[----:B------:R-:W-:-:S04]  /*26830*/  IMAD R9, R9, R6, RZ ;  /* 0x0000000609097224 */ /* 0x000fc800078e02ff */
[----:B------:R-:W-:Y:S01]  /*26840*/  IMAD.HI.U32 R3, R3, R9, R2 ;  /* 0x0000000903037227 */ /* 0x000fe200078e0002 */
[-C--:B------:R-:W-:Y:S02]  /*26850*/  IABS R9, R10.reuse ;  /* 0x0000000a00097213 */ /* 0x080fe40000000000 */
[----:B------:R-:W-:-:S03]  /*26860*/  LOP3.LUT R2, R7, R10, RZ, 0x3c, !PT ;  /* 0x0000000a07027212 */ /* 0x000fc600078e3cff */
[----:B------:R-:W-:Y:S01]  /*26870*/  IMAD.MOV R9, RZ, RZ, -R9 ;  /* 0x000000ffff097224 */ /* 0x000fe200078e0a09 */
[----:B------:R-:W-:Y:S01]  /*26880*/  ISETP.GE.AND P2, PT, R2, RZ, PT ;  /* 0x000000ff0200720c */ /* 0x000fe20003f46270 */
[----:B------:R-:W-:-:S04]  /*26890*/  IMAD.HI.U32 R3, R3, R8, RZ ;  /* 0x0000000803037227 */ /* 0x000fc800078e00ff */
        /* <DEDUP_REMOVED lines=14> */
.L_x_8178:
[----:B------:R-:W-:Y:S01]  /*26980*/  MOV R17, RZ ;  /* 0x000000ff00117202 */ /* 0x000fe20000000f00 */
[----:B------:R-:W-:Y:S02]  /*26990*/  IMAD.U32 R16, RZ, RZ, UR6 ;  /* 0x00000006ff107e24 */ /* 0x000fe4000f8e00ff */
[----:B------:R-:W-:-:S07]  /*269a0*/  IMAD.MOV.U32 R18, RZ, RZ, RZ ;  /* 0x000000ffff127224 */ /* 0x000fce00078e00ff */
.L_x_8183:
[----:B------:R-:W-:-:S13]  /*269b0*/  ISETP.NE.AND P0, PT, R0, RZ, PT ;  /* 0x000000ff0000720c */ /* 0x000fda0003f05270 */
[----:B------:R-:W1:Y:S01]  /*269c0*/  @!P0 S2R R3, SR_CgaCtaId ;  /* 0x0000000000038919 */ /* 0x000e620000008800 */
[----:B------:R-:W-:-:S04]  /*269d0*/  @!P0 MOV R0, 0x400 ;  /* 0x0000040000008802 */ /* 0x000fc80000000f00 */
[----:B-1----:R-:W-:-:S05]  /*269e0*/  @!P0 LEA R0, R3, R0, 0x18 ;  /* 0x0000000003008211 */ /* 0x002fca00078ec0ff */
[----:B------:R1:W-:Y:S01]  /*269f0*/  @!P0 STS.128 [R0+0x2e8d0], R16 ;  /* 0x02e8d01000008388 */ /* 0x0003e20000000c00 */
[----:B------:R-:W-:Y:S06]  /*26a00*/  BAR.ARV 0x5, 0x180 ;  /* 0x0146000000007b1d */ /* 0x000fec0000002000 */
.L_x_8176:
[----:B-1----:R-:W-:Y:S01]  /*26a10*/  IMAD.MOV.U32 R0, RZ, RZ, 0x1 ;  /* 0x00000001ff007424 */ /* 0x002fe200078e00ff */
[----:B------:R1:W-:Y:S01]  /*26a20*/  STL [R1+0x14], RZ ;  /* 0x000014ff01007387 */ /* 0x0003e20000100800 */
[----:B------:R-:W-:Y:S02]  /*26a30*/  ULDC UR4, c[0x0][0xc3c] ;  /* 0x00030f0000047ab9 */ /* 0x000fe40000000800 */
[----:B--2---:R-:W-:Y:S01]  /*26a40*/  ISETP.GE.AND P0, PT, R19, UR4, PT ;  /* 0x0000000413007c0c */ /* 0x004fe2000bf06270 */
[----:B------:R1:W-:Y:S04]  /*26a50*/  STL [R1+0x1c], R0 ;  /* 0x00001c0001007387 */ /* 0x0003e80000100800 */
[----:B------:R1:W-:Y:S08]  /*26a60*/  STL [R1+0x74], RZ ;  /* 0x000074ff01007387 */ /* 0x0003f00000100800 */
[----:B-1----:R-:W-:Y:S05]  /*26a70*/  @P0 BRA `(.L_x_8184) ;  /* 0x0000006400340947 */ /* 0x002fea0003800000 */
        /* <DEDUP_REMOVED lines=11> */
[----:B------:R-:W-:Y:S01]  /*26b30*/  SHF.R.U32.HI R6, RZ, 0x1, R11 ;  /* 0x00000001ff067819 */ /* 0x000fe2000001160b */
[C---:B------:R-:W-:Y:S01]  /*26b40*/  IMAD.SHL.U32 R5, R11.reuse, 0x20, RZ ;  /* 0x000000200b057824 */ /* 0x040fe200078e00ff */
[----:B------:R-:W-:-:S04]  /*26b50*/  LOP3.LUT P0, RZ, R11, 0x4, RZ, 0xc0, !PT ;  /* 0x000000040bff7812 */ /* 0x000fc8000780c0ff */
[----:B------:R-:W-:-:S04]  /*26b60*/  LOP3.LUT R7, R5, 0x80, RZ, 0xc0, !PT ;  /* 0x0000008005077812 */ /* 0x000fc800078ec0ff */
        /* <DEDUP_REMOVED lines=13> */
[----:B------:R-:W-:Y:S01]  /*26c40*/  LOP3.LUT R5, R5, 0x30, R6, 0xf8, !PT ;  /* 0x0000003005057812 */ /* 0x000fe200078ef806 */
[----:B------:R-:W-:-:S05]  /*26c50*/  IMAD.SHL.U32 R6, R11, 0x4, RZ ;  /* 0x000000040b067824 */ /* 0x000fca00078e00ff */
[----:B------:R-:W-:Y:S02]  /*26c60*/  LOP3.LUT R7, R7, 0x10, R6, 0x78, !PT ;  /* 0x0000001007077812 */ /* 0x000fe400078e7806 */
[----:B------:R-:W-:Y:S02]  /*26c70*/  LOP3.LUT R6, R5, 0x70, R2, 0x78, !PT ;  /* 0x0000007005067812 */ /* 0x000fe400078e7802 */
[----:B------:R-:W-:Y:S02]  /*26c80*/  LOP3.LUT R8, R4, R7, RZ, 0xfc, !PT ;  /* 0x0000000704087212 */ /* 0x000fe400078efcff */
[----:B------:R-:W-:Y:S02]  /*26c90*/  SHF.R.U32.HI R5, RZ, 0x3, R10 ;  /* 0x00000003ff057819 */ /* 0x000fe4000001160a */
[----:B------:R-:W-:Y:S01]  /*26ca0*/  MOV R4, UR4 ;  /* 0x0000000400047c02 */ /* 0x000fe20008000f00 */
[----:B------:R-:W-:Y:S01]  /*26cb0*/  STL [R1+0xc], R8 ;  /* 0x00000c0801007387 */ /* 0x000fe20000100800 */
[----:B------:R-:W-:-:S02]  /*26cc0*/  LOP3.LUT R9, R6, 0xc00, R3, 0xf8, !PT ;  /* 0x00000c0006097812 */ /* 0x000fc400078ef803 */
[----:B------:R-:W-:Y:S01]  /*26cd0*/  LOP3.LUT R5, R5, 0x70, R2, 0xf8, !PT ;  /* 0x0000007005057812 */ /* 0x000fe200078ef802 */
[----:B------:R-:W-:Y:S02]  /*26ce0*/  IMAD.IADD R2, R4, 0x1, R0 ;  /* 0x0000000104027824 */ /* 0x000fe400078e0200 */
[C---:B------:R-:W-:Y:S01]  /*26cf0*/  VIADD R3, R9.reuse, 0x40 ;  /* 0x0000004009037836 */ /* 0x040fe20000000000 */
[----:B------:R-:W-:Y:S01]  /*26d00*/  STL [R1+0x10], R9 ;  /* 0x0000100901007387 */ /* 0x000fe20000100800 */
[----:B------:R-:W-:Y:S02]  /*26d10*/  @P0 VIADD R3, R9, 0xffffffc0 ;  /* 0xffffffc009030836 */ /* 0x000fe40000000000 */
[----:B------:R-:W-:Y:S01]  /*26d20*/  IMAD.MOV.U32 R0, RZ, RZ, 0x1 ;  /* 0x00000001ff007424 */ /* 0x000fe200078e00ff */
        /* <DEDUP_REMOVED lines=20> */
.L_x_8286:
[----:B01-3--:R-:W0:Y:S01]  /*26e70*/  LDC.64 R2, c[0x0][0xc88] ;  /* 0x00032200ff027b82 */ /* 0x00be220000000a00 */
[----:B------:R-:W-:Y:S01]  /*26e80*/  ULDC.64 UR4, c[0x0][0x208] ;  /* 0x0000820000047ab9 */ /* 0x000fe20000000a00 */
[----:B0-----:R-:W-:-:S05]  /*26e90*/  IMAD.WIDE R2, R19, 0x4, R2 ;  /* 0x0000000413027825 */ /* 0x001fca00078e0202 */
[----:B------:R-:W2:Y:S01]  /*26ea0*/  LDG.E R4, desc[UR4][R2.64] ;  /* 0x0000000402047981 */ /* 0x000ea2000c1e1900 */
[----:B------:R-:W-:Y:S05]  /*26eb0*/  YIELD ;  /* 0x0000000000007946 */ /* 0x000fea0003800000 */
[----:B------:R-:W-:Y:S01]  /*26ec0*/  ULDC.64 UR4, c[0x0][0xa28] ;  /* 0x00028a0000047ab9 */ /* 0x000fe20000000a00 */
[----:B------:R-:W-:Y:S01]  /*26ed0*/  IMAD.MOV.U32 R0, RZ, RZ, RZ ;  /* 0x000000ffff007224 */ /* 0x000fe200078e00ff */
[----:B------:R-:W-:Y:S01]  /*26ee0*/  ISETP.NE.U32.AND P0, PT, RZ, UR4, PT ;  /* 0x00000004ff007c0c */ /* 0x000fe2000bf05070 */
[----:B------:R-:W-:Y:S01]  /*26ef0*/  ULDC.64 UR12, c[0x0][0x208] ;  /* 0x00008200000c7ab9 */ /* 0x000fe20000000a00 */
[----:B------:R-:W-:Y:S01]  /*26f00*/  IMAD.MOV.U32 R8, RZ, RZ, RZ ;  /* 0x000000ffff087224 */ /* 0x000fe200078e00ff */
[----:B------:R-:W-:Y:S01]  /*26f10*/  ULDC.64 UR10, c[0x0][0xa18] ;  /* 0x00028600000a7ab9 */ /* 0x000fe20000000a00 */
[----:B------:R-:W-:Y:S01]  /*26f20*/  ISETP.NE.AND.EX P0, PT, RZ, UR5, PT, P0 ;  /* 0x00000005ff007c0c */ /* 0x000fe2000bf05300 */
[----:B------:R-:W-:Y:S01]  /*26f30*/  ULDC.64 UR8, c[0x0][0xa10] ;  /* 0x0002840000087ab9 */ /* 0x000fe20000000a00 */
[----:B------:R-:W-:Y:S01]  /*26f40*/  ULDC.64 UR6, c[0x0][0xa08] ;  /* 0x0002820000067ab9 */ /* 0x000fe20000000a00 */
[----:B--2---:R-:W-:Y:S01]  /*26f50*/  SHF.R.S32.HI R5, RZ, 0x1f, R4 ;  /* 0x0000001fff057819 */ /* 0x004fe20000011404 */
[----:B------:R-:W-:-:S09]  /*26f60*/  IMAD.SHL.U32 R15, R4, 0x4, RZ ;  /* 0x00000004040f7824 */ /* 0x000fd200078e00ff */
[C---:B------:R-:W-:Y:S01]  /*26f70*/  @P0 LEA R2, P1, R4.reuse, UR4, 0x2 ;  /* 0x0000000404020c11 */ /* 0x040fe2000f8210ff */
[----:B------:R0:W-:Y:S03]  /*26f80*/  STL [R1+0x50], R4 ;  /* 0x0000500401007387 */ /* 0x0001e60000100800 */
        /* <DEDUP_REMOVED lines=20> */
[C---:B-1----:R-:W-:Y:S01]  /*270d0*/  IADD3.X R5, R14.reuse, UR9, RZ, P4, !PT ;  /* 0x000000090e057c10 */ /* 0x042fe2000a7fe4ff */
[----:B------:R-:W-:Y:S01]  /*270e0*/  ULDC UR4, c[0x0][0x288] ;  /* 0x0000a20000047ab9 */ /* 0x000fe20000000800 */
[----:B------:R-:W-:Y:S01]  /*270f0*/  IADD3 R6, P5, R15, UR6, RZ ;  /* 0x000000060f067c10 */ /* 0x000fe2000ffbe0ff */
[----:B------:R-:W-:Y:S01]  /*27100*/  IMAD.U32 R12, RZ, RZ, UR4 ;  /* 0x00000004ff0c7e24 */ /* 0x000fe2000f8e00ff */
[----:B------:R-:W-:Y:S01]  /*27110*/  ULDC.64 UR4, c[0x0][0x418] ;  /* 0x0001060000047ab9 */ /* 0x000fe20000000a00 */
[----:B--2---:R0:W-:Y:S01]  /*27120*/  STL [R1+0x58], R8 ;  /* 0x0000580801007387 */ /* 0x0041e20000100800 */
[----:B------:R-:W-:Y:S01]  /*27130*/  IADD3.X R7, R14, UR7, RZ, P5, !PT ;  /* 0x000000070e077c10 */ /* 0x000fe2000affe4ff */
[----:B------:R-:W-:-:S04]  /*27140*/  UISETP.NE.U32.AND UP0, UPT, UR4, URZ, UPT ;  /* 0x0000003f0400728c */ /* 0x000fc8000bf05070 */
[----:B------:R1:W5:Y:S01]  /*27150*/  @P1 LDG.E R10, desc[UR12][R4.64] ;  /* 0x0000000c040a1981 */ /* 0x000362000c1e1900 */
[----:B------:R-:W-:Y:S01]  /*27160*/  ULDC UR4, c[0x0][0x424] ;  /* 0x0001090000047ab9 */ /* 0x000fe20000000800 */
[----:B0-----:R-:W-:Y:S02]  /*27170*/  @P3 IADD3 R8, P4, R15, UR10, RZ ;  /* 0x0000000a0f083c10 */ /* 0x001fe4000ff9e0ff */
[----:B------:R1:W5:Y:S02]  /*27180*/  @P0 LDG.E R11, desc[UR12][R6.64] ;  /* 0x0000000c060b0981 */ /* 0x000364000c1e1900 */
[----:B------:R-:W-:-:S05]  /*27190*/  @P3 IADD3.X R9, R14, UR11, RZ, P4, !PT ;  /* 0x0000000b0e093c10 */ /* 0x000fca000a7fe4ff */
[----:B------:R-:W2:Y:S01]  /*271a0*/  @P3 LDG.E R12, desc[UR12][R8.64] ;  /* 0x0000000c080c3981 */ /* 0x000ea2000c1e1900 */
[----:B------:R-:W-:-:S03]  /*271b0*/  UISETP.NE.AND.EX UP0, UPT, UR5, URZ, UPT, UP0 ;  /* 0x0000003f0500728c */ /* 0x000fc6000bf05300 */
[----:B------:R-:W-:Y:S01]  /*271c0*/  ULDC UR5, c[0x0][0x2f0] ;  /* 0x0000bc0000057ab9 */ /* 0x000fe20000000800 */
[----:B------:R-:W-:-:S04]  /*271d0*/  USEL UR4, UR4, 0x1, UP0 ;  /* 0x0000000104047887 */ /* 0x000fc80008000000 */
[----:B------:R-:W-:Y:S01]  /*271e0*/  UIMAD UR4, UR4, UR5, URZ ;  /* 0x00000005040472a4 */ /* 0x000fe2000f8e023f */
[----:B--2---:R1:W-:Y:S04]  /*271f0*/  STL [R1+0x5c], R12 ;  /* 0x00005c0c01007387 */ /* 0x0043e80000100800 */
[----:B------:R1:W5:Y:S01]  /*27200*/  LDL R13, [R1+0x5c] ;  /* 0x00005c00010d7983 */ /* 0x0003620000100800 */
[----:B------:R-:W-:Y:S01]  /*27210*/  ULDC UR5, c[0x0][0x348] ;  /* 0x0000d20000057ab9 */ /* 0x000fe20000000800 */
[----:B------:R-:W-:Y:S01]  /*27220*/  MOV R9, UR4 ;  /* 0x0000000400097c02 */ /* 0x000fe20008000f00 */
[----:B------:R-:W-:Y:S01]  /*27230*/  IMAD.U32 R8, RZ, RZ, UR5 ;  /* 0x00000005ff087e24 */ /* 0x000fe2000f8e00ff */
[----:B------:R-:W-:Y:S06]  /*27240*/  @P3 BRA `(.L_x_8185) ;  /* 0x0000000000183947 */ /* 0x000fec0003800000 */
[----:B------:R-:W-:Y:S05]  /*27250*/  @!P2 BRA `(.L_x_8185) ;  /* 0x000000000014a947 */ /* 0x000fea0003800000 */
[----:B------:R-:W-:Y:S02]  /*27260*/  ULDC.64 UR4, c[0x0][0x208] ;  /* 0x0000820000047ab9 */ /* 0x000fe40000000a00 */
[----:B-1----:R-:W2:Y:S04]  /*27270*/  LDG.E R12, desc[UR4][R2.64] ;  /* 0x00000004020c7981 */ /* 0x002ea8000c1e1900 */
[----:B------:R-:W2:Y:S02]  /*27280*/  LDG.E R2, desc[UR4][R2.64+0x4] ;  /* 0x0000040402027981 */ /* 0x000ea4000c1e1900 */
[----:B--2--5:R-:W-:-:S05]  /*27290*/  IMAD.IADD R13, R2, 0x1, -R12 ;  /* 0x00000001020d7824 */ /* 0x024fca00078e0a0c */
[----:B------:R0:W-:Y:S02]  /*272a0*/  STL [R1+0x5c], R13 ;  /* 0x00005c0d01007387 */ /* 0x0001e40000100800 */
.L_x_8185:
[----:B-1----:R-:W2:Y:S01]  /*272b0*/  LDL R12, [R1+0x50] ;  /* 0x00005000010c7983 */ /* 0x002ea20000100800 */
[----:B-----5:R-:W-:Y:S01]  /*272c0*/  IMAD.IADD R2, R11, 0x1, R0 ;  /* 0x000000010b027824 */ /* 0x020fe200078e0200 */
[----:B------:R-:W-:Y:S02]  /*272d0*/  ULDC.64 UR4, c[0x0][0xa20] ;  /* 0x0002880000047ab9 */ /* 0x000fe40000000a00 */
[----:B------:R-:W-:Y:S02]  /*272e0*/  ISETP.NE.U32.AND P2, PT, RZ, UR4, PT ;  /* 0x00000004ff007c0c */ /* 0x000fe4000bf45070 */
[----:B------:R1:W-:Y:S02]  /*272f0*/  STL [R1+0x30], R2 ;  /* 0x0000300201007387 */ /* 0x0003e40000100800 */
[----:B------:R-:W-:Y:S02]  /*27300*/  ISETP.NE.AND.EX P2, PT, RZ, UR5, PT, P2 ;  /* 0x00000005ff007c0c */ /* 0x000fe4000bf45320 */
[----:B--2---:R1:W-:Y:S11]  /*27310*/  STL [R1+0x24], R12 ;  /* 0x0000240c01007387 */ /* 0x0043f60000100800 */
[----:B------:R-:W-:Y:S05]  /*27320*/  @!P2 BRA `(.L_x_8186) ;  /* 0x000000000014a947 */ /* 0x000fea0003800000 */
[----:B-1----:R-:W-:Y:S01]  /*27330*/  IADD3 R2, P0, R15, UR4, RZ ;  /* 0x000000040f027c10 */ /* 0x002fe2000ff1e0ff */
[----:B------:R-:W-:-:S03]  /*27340*/  ULDC.64 UR6, c[0x0][0x208] ;  /* 0x0000820000067ab9 */ /* 0x000fc60000000a00 */
[----:B------:R-:W-:-:S05]  /*27350*/  IADD3.X R3, R14, UR5, RZ, P0, !PT ;  /* 0x000000050e037c10 */ /* 0x000fca00087fe4ff */
[----:B------:R1:W5:Y:S01]  /*27360*/  LDG.E R9, desc[UR6][R2.64] ;  /* 0x0000000602097981 */ /* 0x000362000c1e1900 */
[----:B------:R-:W-:Y:S05]  /*27370*/  BRA `(.L_x_8187) ;  /* 0x0000000000147947 */ /* 0x000fea0003800000 */
.L_x_8186:
[----:B------:R-:W-:Y:S05]  /*27380*/  @!P0 BRA `(.L_x_8187) ;  /* 0x0000000000108947 */ /* 0x000fea0003800000 */
[----:B------:R-:W-:Y:S02]  /*27390*/  ULDC.64 UR4, c[0x0][0x208] ;  /* 0x0000820000047ab9 */ /* 0x000fe40000000a00 */
[----:B------:R-:W2:Y:S04]  /*273a0*/  LDG.E R9, desc[UR4][R6.64] ;  /* 0x0000000406097981 */ /* 0x000ea8000c1e1900 */
[----:B------:R-:W2:Y:S02]  /*273b0*/  LDG.E R6, desc[UR4][R6.64+0x4] ;  /* 0x0000040406067981 */ /* 0x000ea4000c1e1900 */
[----:B--2---:R-:W-:-:S07]  /*273c0*/  IMAD.IADD R9, R6, 0x1, -R9 ;  /* 0x0000000106097824 */ /* 0x004fce00078e0a09 */
.L_x_8187:
[----:B------:R-:W-:Y:S01]  /*273d0*/  ULDC.64 UR4, c[0x0][0x208] ;  /* 0x0000820000047ab9 */ /* 0x000fe20000000a00 */
[----:B-1----:R-:W1:Y:S01]  /*273e0*/  LDC R3, c[0x0][0x448] ;  /* 0x00011200ff037b82 */ /* 0x002e620000000800 */
[----:B------:R-:W2:Y:S04]  /*273f0*/  @P1 LDG.E R2, desc[UR4][R4.64] ;  /* 0x0000000404021981 */ /* 0x000ea8000c1e1900 */
[----:B------:R-:W2:Y:S01]  /*27400*/  @P1 LDG.E R4, desc[UR4][R4.64+0x4] ;  /* 0x0000040404041981 */ /* 0x000ea2000c1e1900 */
[----:B-----5:R-:W-:Y:S01]  /*27410*/  IMAD.IADD R0, R9, 0x1, -R0 ;  /* 0x0000000109007824 */ /* 0x020fe200078e0a00 */
[----:B------:R-:W-:Y:S01]  /*27420*/  BSSY B0, `(.L_x_8188) ;  /* 0x00000ff000007945 */ /* 0x000fe20003800000 */
[----:B-1----:R-:W-:-:S13]  /*27430*/  ISETP.NE.AND P0, PT, R3, 0x1, PT ;  /* 0x000000010300780c */ /* 0x002fda0003f05270 */
[----:B------:R-:W1:Y:S01]  /*27440*/  @P0 LDC R3, c[0x0][0x44c] ;  /* 0x00011300ff030b82 */ /* 0x000e620000000800 */
[----:B--2---:R-:W-:-:S07]  /*27450*/  @P1 IMAD.IADD R8, R4, 0x1, -R2 ;  /* 0x0000000104081824 */ /* 0x004fce00078e0a02 */
[----:B------:R-:W2:Y:S01]  /*27460*/  @P0 LDC R4, c[0x0][0x450] ;  /* 0x00011400ff040b82 */ /* 0x000ea20000000800 */
[----:B------:R-:W-:-:S04]  /*27470*/  IMAD.SHL.U32 R2, R17, 0x80, RZ ;  /* 0x0000008011027824 */ /* 0x000fc800078e00ff */
[----:B------:R-:W-:-:S04]  /*27480*/  VIADD R2, R2, 0x7f ;  /* 0x0000007f02027836 */ /* 0x000fc80000000000 */
[----:B-1----:R-:W-:-:S04]  /*27490*/  @P0 IMAD.HI.U32 R3, R2, R3, RZ ;  /* 0x0000000302030227 */ /* 0x002fc800078e00ff */
[----:B------:R-:W-:Y:S02]  /*274a0*/  IMAD.MOV.U32 R5, RZ, RZ, R2 ;  /* 0x000000ffff057224 */ /* 0x000fe400078e0002 */
[----:B------:R-:W-:Y:S01]  /*274b0*/  IMAD.MOV.U32 R2, RZ, RZ, RZ ;  /* 0x000000ffff027224 */ /* 0x000fe200078e00ff */
[----:B--2---:R-:W-:Y:S01]  /*274c0*/  @P0 SHF.R.U32.HI R5, RZ, R4, R3 ;  /* 0x00000004ff050219 */ /* 0x004fe20000011603 */
[----:B------:R-:W-:-:S05]  /*274d0*/  IMAD.IADD R4, R0, 0x1, R8 ;  /* 0x0000000100047824 */ /* 0x000fca00078e0208 */
[C---:B------:R-:W-:Y:S02]  /*274e0*/  IADD3 R3, R4.reuse, 0xdf, RZ ;  /* 0x000000df04037810 */ /* 0x040fe40007ffe0ff */
[----:B------:R-:W-:-:S03]  /*274f0*/  IADD3 R21, R4, 0xe0, -R13 ;  /* 0x000000e004157810 */ /* 0x000fc60007ffe80d */
[----:B------:R-:W-:-:S04]  /*27500*/  IMAD.HI R6, R3, -0x6db6db6d, R2 ;  /* 0x9249249303067827 */ /* 0x000fc800078e0202 */
[----:B------:R-:W-:Y:S01]  /*27510*/  IMAD.IADD R3, R21, 0x1, R5 ;  /* 0x0000000115037824 */ /* 0x000fe200078e0205 */
[----:B------:R-:W-:-:S03]  /*27520*/  SHF.R.U32.HI R20, RZ, 0x1f, R6 ;  /* 0x0000001fff147819 */ /* 0x000fc60000011606 */
[----:B------:R-:W-:Y:S01]  /*27530*/  IMAD.HI R2, R3, -0x6db6db6d, R2 ;  /* 0x9249249303027827 */ /* 0x000fe200078e0202 */
        /* <DEDUP_REMOVED lines=8> */
[----:B------:R-:W-:Y:S02]  /*275c0*/  ISETP.GT.AND P0, PT, R4, R0, PT ;  /* 0x000000000400720c */ /* 0x000fe40003f04270 */
[----:B------:R-:W-:-:S05]  /*275d0*/  SHF.R.U32.HI R2, RZ, 0x5, R0 ;  /* 0x00000005ff027819 */ /* 0x000fca0000011600 */
[----:B------:R-:W-:-:S04]  /*275e0*/  IMAD.WIDE.U32 R2, R2, 0x24924925, RZ ;  /* 0x2492492502027825 */ /* 0x000fc800078e00ff */
[----:B------:R-:W-:Y:S02]  /*275f0*/  IMAD.MOV.U32 R2, RZ, RZ, R3 ;  /* 0x000000ffff027224 */ /* 0x000fe400078e0003 */
[----:B------:R-:W-:Y:S02]  /*27600*/  @P0 VIADD R5, R4, 0xdf ;  /* 0x000000df04050836 */ /* 0x000fe40000000000 */
[----:B------:R-:W-:Y:S02]  /*27610*/  @P0 IMAD.MOV.U32 R4, RZ, RZ, RZ ;  /* 0x000000ffff040224 */ /* 0x000fe400078e00ff */
[----:B------:R-:W-:Y:S02]  /*27620*/  IMAD.MOV.U32 R7, RZ, RZ, R2 ;  /* 0x000000ffff077224 */ /* 0x000fe400078e0002 */
[----:B------:R-:W-:-:S05]  /*27630*/  @P0 IMAD.HI R4, R5, -0x6db6db6d, R4 ;  /* 0x9249249305040827 */ /* 0x000fca00078e0204 */
        /* <DEDUP_REMOVED lines=12> */
.L_x_8382:
[----:B--2---:R-:W-:Y:S02]  /*27700*/  ISETP.NE.AND P0, PT, R14, RZ, PT ;  /* 0x000000ff0e00720c */ /* 0x004fe40003f05270 */
[----:B------:R-:W-:-:S11]  /*27710*/  PLOP3.LUT P6, PT, PT, PT, PT, 0x8, 0x0 ;  /* 0x000000000000781c */ /* 0x000fd60003fce170 */
[----:B------:R-:W-:Y:S05]  /*27720*/  @P0 BRA `(.L_x_8191) ;  /* 0x00000000000c0947 */ /* 0x000fea0003800000 */
[----:B------:R-:W-:-:S03]  /*27730*/  UMOV UR4, 0xffffffff ;  /* 0xffffffff00047882 */ /* 0x000fc60000000000 */
[----:B------:R-:W-:Y:S05]  /*27740*/  BRA.DIV UR4, `(.L_x_8192) ;  /* 0x0000007e04907947 */ /* 0x000fea000b800000 */
[----:B------:R-:W-:-:S13]  /*27750*/  ELECT P6, URZ, PT ;  /* 0x00000000003f782f */ /* 0x000fda00038c0000 */
.L_x_8191:
        /* <DEDUP_REMOVED lines=10> */
.L_x_8385:
[----:B------:R-:W-:Y:S05]  /*27800*/  BSYNC B1 ;  /* 0x0000000000017941 */ /* 0x000fea0003800000 */
.L_x_8193:
[----:B------:R-:W-:Y:S04]  /*27810*/  BSSY B1, `(.L_x_8195) ;  /* 0x0000053000017945 */ /* 0x000fe80003800000 */
[----:B------:R-:W-:Y:S05]  /*27820*/  @!P6 BRA `(.L_x_8196) ;  /* 0x000000040044e947 */ /* 0x000fea0003800000 */
[----:B------:R-:W2:Y:S04]  /*27830*/  LDL R5, [R1+0x4] ;  /* 0x0000040001057983 */ /* 0x000ea80000100800 */
[----:B------:R-:W3:Y:S01]  /*27840*/  LDL R6, [R1+0x18] ;  /* 0x0000180001067983 */ /* 0x000ee20000100800 */
[----:B-1----:R-:W1:Y:S01]  /*27850*/  S2R R4, SR_TID.X ;  /* 0x0000000000047919 */ /* 0x002e620000002100 */
[----:B--2---:R-:W-:Y:S02]  /*27860*/  MOV R8, R5 ;  /* 0x0000000500087202 */ /* 0x004fe40000000f00 */
[----:B------:R-:W2:Y:S03]  /*27870*/  LDL R5, [R1+0x20] ;  /* 0x0000200001057983 */ /* 0x000ea60000100800 */
[----:B---3--:R-:W-:Y:S01]  /*27880*/  IMAD R6, R6, 0x8, R8 ;  /* 0x0000000806067824 */ /* 0x008fe200078e0208 */
[----:B-1----:R-:W-:Y:S01]  /*27890*/  LOP3.LUT R4, R4, 0x7f, RZ, 0xc0, !PT ;  /* 0x0000007f04047812 */ /* 0x002fe200078ec0ff */
[----:B------:R-:W-:Y:S03]  /*278a0*/  BSSY B2, `(.L_x_8197) ;  /* 0x0000005000027945 */ /* 0x000fe60003800000 */
[----:B------:R-:W-:-:S02]  /*278b0*/  ISETP.NE.AND P1, PT, R4, RZ, PT ;  /* 0x000000ff0400720c */ /* 0x000fc40003f25270 */
[----:B--2---:R-:W-:-:S04]  /*278c0*/  SHF.L.U32 R8, R5, 0x1f, RZ ;  /* 0x0000001f05087819 */ /* 0x004fc800000006ff */
[----:B------:R-:W1:Y:S02]  /*278d0*/  SYNCS.PHASECHK.TRANS64.TRYWAIT P0, [R6+URZ+0x2e8a0], R8 ;  /* 0x02e8a008060075a7 */ /* 0x000e64000800017f */
[----:B-1----:R-:W-:Y:S05]  /*278e0*/  @!P0 BRA `(.L_x_8198) ;  /* 0x0000007c00608947 */ /* 0x002fea0003800000 */
.L_x_8386:
[----:B------:R-:W-:Y:S05]  /*278f0*/  BSYNC B2 ;  /* 0x0000000000027941 */ /* 0x000fea0003800000 */
.L_x_8197:
        /* <DEDUP_REMOVED lines=9> */
.L_x_8200:
[----:B------:R-:W-:Y:S05]  /*27990*/  BSYNC B2 ;  /* 0x0000000000027941 */ /* 0x000fea0003800000 */
.L_x_8199:
        /* <DEDUP_REMOVED lines=14> */
.L_x_8201:
        /* <DEDUP_REMOVED lines=13> */
.L_x_8387:
[----:B------:R-:W-:Y:S05]  /*27b50*/  BSYNC B2 ;  /* 0x0000000000027941 */ /* 0x000fea0003800000 */
.L_x_8202:
        /* <DEDUP_REMOVED lines=11> */
.L_x_8205:
[----:B------:R-:W-:Y:S05]  /*27c10*/  BSYNC B2 ;  /* 0x0000000000027941 */ /* 0x000fea0003800000 */
.L_x_8204:
        /* <DEDUP_REMOVED lines=8> */
.L_x_8206:
        /* <DEDUP_REMOVED lines=10> */
.L_x_8196:
[----:B------:R-:W-:Y:S05]  /*27d40*/  BSYNC B1 ;  /* 0x0000000000017941 */ /* 0x000fea0003800000 */
.L_x_8195:
[----:B------:R-:W2:Y:S04]  /*27d50*/  LDL.LU R5, [R1+0x18] ;  /* 0x0000180001057983 */ /* 0x000ea80000300800 */
[----:B------:R-:W3:Y:S01]  /*27d60*/  LDL.LU R8, [R1+0x20] ;  /* 0x0000200001087983 */ /* 0x000ee20000300800 */
[----:B-1----:R-:W-:Y:S01]  /*27d70*/  VIADD R3, R7, 0xfffffffe ;  /* 0xfffffffe07037836 */ /* 0x002fe20000000000 */
        /* <DEDUP_REMOVED lines=10> */
.L_x_8219:
[----:B------:R-:W-:Y:S05]  /*27e20*/  YIELD ;  /* 0x0000000000007946 */ /* 0x000fea0003800000 */
[----:B------:R-:W-:Y:S04]  /*27e30*/  BSSY B1, `(.L_x_8207) ;  /* 0x0000051000017945 */ /* 0x000fe80003800000 */
[----:B--2---:R-:W-:Y:S05]  /*27e40*/  @!P6 BRA `(.L_x_8208) ;  /* 0x00000004003ce947 */ /* 0x004fea0003800000 */
[----:B------:R-:W2:Y:S04]  /*27e50*/  LDL R7, [R1+0x4] ;  /* 0x0000040001077983 */ /* 0x000ea80000100800 */
[----:B-1----:R-:W2:Y:S04]  /*27e60*/  LDL R4, [R1+0x18] ;  /* 0x0000180001047983 */ /* 0x002ea80000100800 */
        /* <DEDUP_REMOVED lines=9> */
.L_x_8388:
[----:B------:R-:W-:Y:S05]  /*27f00*/  BSYNC B2 ;  /* 0x0000000000027941 */ /* 0x000fea0003800000 */
.L_x_8209:
        /* <DEDUP_REMOVED lines=9> */
.L_x_8212:
[----:B------:R-:W-:Y:S05]  /*27fa0*/  BSYNC B2 ;  /* 0x0000000000027941 */ /* 0x000fea0003800000 */
.L_x_8211:
        /* <DEDUP_REMOVED lines=13> */
.L_x_8213:
        /* <DEDUP_REMOVED lines=13> */
.L_x_8389:
[----:B------:R-:W-:Y:S05]  /*28150*/  BSYNC B2 ;  /* 0x0000000000027941 */ /* 0x000fea0003800000 */
.L_x_8214:
[----:B------:R-:W-:Y:S01]  /*28160*/  BSSY B2, `(.L_x_8216) ;  /* 0x000000b000027945 */ /* 0x000fe20003800000 */
[----:B------:R-:W-:Y:S01]  /*28170*/  IMAD.MOV.U32 R8, RZ, RZ, 0x0 ;  /* 0x00000000ff087424 */ /* 0x000fe200078e00ff */
[----:B------:R-:W-:Y:S02]  /*28180*/  MOV R9, 0x12f00000 ;  /* 0x12f0000000097802 */ /* 0x000fe40000000f00 */
        /* <DEDUP_REMOVED lines=8> */
.L_x_8217:
[----:B------:R-:W-:Y:S05]  /*28210*/  BSYNC B2 ;  /* 0x0000000000027941 */ /* 0x000fea0003800000 */
.L_x_8216:
        /* <DEDUP_REMOVED lines=8> */
.L_x_8218:
        /* <DEDUP_REMOVED lines=10> */
.L_x_8208:
[----:B------:R-:W-:Y:S05]  /*28340*/  BSYNC B1 ;  /* 0x0000000000017941 */ /* 0x000fea0003800000 */
.L_x_8207:
[----:B------:R-:W2:Y:S04]  /*28350*/  LDL.LU R5, [R1+0x18] ;  /* 0x0000180001057983 */ /* 0x000ea80000300800 */
[----:B-1----:R-:W3:Y:S01]  /*28360*/  LDL.LU R8, [R1+0x20] ;  /* 0x0000200001087983 */ /* 0x002ee20000300800 */
        /* <DEDUP_REMOVED lines=10> */
.L_x_8189:
[----:B------:R-:W-:Y:S05]  /*28410*/  BSYNC B0 ;  /* 0x0000000000007941 */ /* 0x000fea0003800000 */
.L_x_8188:
[----:B------:R-:W3:Y:S01]  /*28420*/  LDC R0, c[0x0][0x448] ;  /* 0x00011200ff007b82 */ /* 0x000ee20000000800 */
[----:B------:R-:W-:Y:S07]  /*28430*/  @!P0 WARPSYNC.ALL ;  /* 0x0000000000008948 */ /* 0x000fee0003800000 */
[----:B------:R-:W-:Y:S01]  /*28440*/  @!P0 BAR.SYNC.DEFER_BLOCKING 0xc, 0x180 ;  /* 0x0306000000008b1d */ /* 0x000fe20000010000 */
[----:B---3--:R-:W-:Y:S02]  /*28450*/  ISETP.NE.AND P1, PT, R0, 0x1, PT ;  /* 0x000000010000780c */ /* 0x008fe40003f25270 */
[----:B------:R-:W-:-:S11]  /*28460*/  LEA R0, R17, 0x7f, 0x7 ;  /* 0x0000007f11007811 */ /* 0x000fd600078e38ff */
[----:B------:R-:W3:Y:S08]  /*28470*/  @P1 LDC R2, c[0x0][0x44c] ;  /* 0x00011300ff021b82 */ /* 0x000ef00000000800 */
[----:B------:R-:W4:Y:S01]  /*28480*/  @P1 LDC R3, c[0x0][0x450] ;  /* 0x00011400ff031b82 */ /* 0x000f220000000800 */
[----:B---3--:R-:W-:-:S05]  /*28490*/  @P1 IMAD.HI.U32 R2, R0, R2, RZ ;  /* 0x0000000200021227 */ /* 0x008fca00078e00ff */
[----:B----4-:R-:W-:Y:S01]  /*284a0*/  @P1 SHF.R.U32.HI R0, RZ, R3, R2 ;  /* 0x00000003ff001219 */ /* 0x010fe20000011602 */
[----:B------:R-:W-:-:S04]  /*284b0*/  IMAD.MOV.U32 R2, RZ, RZ, RZ ;  /* 0x000000ffff027224 */ /* 0x000fc800078e00ff */
[----:B------:R-:W-:-:S04]  /*284c0*/  IMAD.IADD R3, R21, 0x1, R0 ;  /* 0x0000000115037824 */ /* 0x000fc800078e0200 */
[----:B------:R-:W-:-:S05]  /*284d0*/  IMAD.HI R2, R3, -0x6db6db6d, R2 ;  /* 0x9249249303027827 */ /* 0x000fca00078e0202 */
[----:B------:R-:W-:-:S04]  /*284e0*/  SHF.R.U32.HI R0, RZ, 0x1f, R2 ;  /* 0x0000001fff007819 */ /* 0x000fc80000011602 */
[----:B------:R-:W-:-:S04]  /*284f0*/  LEA.HI.SX32 R2, R2, R0, 0x19 ;  /* 0x0000000002027211 */ /* 0x000fc800078fcaff */
[----:B-12---:R-:W-:-:S04]  /*28500*/  VIMNMX R4, R20, R2, PT ;  /* 0x0000000214047248 */ /* 0x006fc80003fe0100 */
        /* <DEDUP_REMOVED lines=10> */
[----:B------:R-:W1:Y:S01]  /*285b0*/  FLO.U32 R0, UR4 ;  /* 0x0000000400007d00 */ /* 0x000e6200080e0000 */
[----:B------:R-:W-:Y:S01]  /*285c0*/  ULDC.64 UR6, c[0x0][0x208] ;  /* 0x0000820000067ab9 */ /* 0x000fe20000000a00 */
        /* <DEDUP_REMOVED lines=9> */
.L_x_8220:
        /* <DEDUP_REMOVED lines=21> */
.L_x_8223:
[----:B------:R-:W-:Y:S05]  /*287b0*/  BSYNC B6 ;  /* 0x0000000000067941 */ /* 0x000fea0003800000 */
.L_x_8222:
        /* <DEDUP_REMOVED lines=25> */
.L_x_8225:
[----:B------:R-:W-:Y:S05]  /*28950*/  BSYNC B6 ;  /* 0x0000000000067941 */ /* 0x000fea0003800000 */
.L_x_8224:
        /* <DEDUP_REMOVED lines=22> */
.L_x_8227:
[----:B------:R-:W-:Y:S05]  /*28ac0*/  BSYNC B6 ;  /* 0x0000000000067941 */ /* 0x000fea0003800000 */
.L_x_8226:
        /* <DEDUP_REMOVED lines=20> */
.L_x_8229:
[----:B------:R-:W-:Y:S05]  /*28c10*/  BSYNC B6 ;  /* 0x0000000000067941 */ /* 0x000fea0003800000 */
.L_x_8228:
[----:B------:R-:W2:Y:S01]  /*28c20*/  LDL.LU R2, [R1] ;  /* 0x0000000001027983 */ /* 0x000ea20000300800 */
[----:B------:R-:W-:-:S03]  /*28c30*/  ULDC.64 UR4, c[0x0][0x9f8] ;  /* 0x00027e0000047ab9 */ /* 0x000fc60000000a00 */
[----:B------:R-:W3:Y:S04]  /*28c40*/  LDL.LU R0, [R1+0x2c] ;  /* 0x00002c0001007983 */ /* 0x000ee80000300800 */
[----:B------:R-:W4:Y:S01]  /*28c50*/  LDL R9, [R1+0x24] ;  /* 0x0000240001097983 */ /* 0x000f220000100800 */
[----:B------:R-:W-:Y:S01]  /*28c60*/  ISETP.NE.U32.AND P0, PT, RZ, UR4, PT ;  /* 0x00000004ff007c0c */ /* 0x000fe2000bf05070 */
[----:B------:R-:W-:-:S03]  /*28c70*/  ULDC.64 UR6, c[0x0][0x208] ;  /* 0x0000820000067ab9 */ /* 0x000fc60000000a00 */
        /* <DEDUP_REMOVED lines=18> */
.L_x_8392:
        /* <DEDUP_REMOVED lines=11> */
.L_x_8395:
        /* <DEDUP_REMOVED lines=9> */
[----:B------:R-:W-:Y:S01]  /*28ee0*/  ULDC.64 UR6, c[0x0][0x208] ;  /* 0x0000820000067ab9 */ /* 0x000fe20000000a00 */
[----:B-1----:R-:W-:-:S13]  /*28ef0*/  ISETP.NE.AND P0, PT, R8, 0x1, PT ;  /* 0x000000010800780c */ /* 0x002fda0003f05270 */
[----:B------:R-:W1:Y:S02]  /*28f00*/  @P0 LDC.64 R6, c[0x0][0x440] ;  /* 0x00011000ff060b82 */ /* 0x000e640000000a00 */
[----:B-1----:R-:W-:-:S05]  /*28f10*/  @P0 IMAD.HI.U32 R6, R4, R6, RZ ;  /* 0x0000000604060227 */ /* 0x002fca00078e00ff */
        /* <DEDUP_REMOVED lines=11> */
[----:B------:R-:W3:Y:S04]  /*28fd0*/  LDG.E R0, desc[UR6][R2.64] ;  /* 0x0000000602007981 */ /* 0x000ee8000c1e1900 */
[----:B---3--:R1:W-:Y:S02]  /*28fe0*/  STL [R1], R0 ;  /* 0x0000000001007387 */ /* 0x0083e40000100800 */
.L_x_8233:
        /* <DEDUP_REMOVED lines=10> */
.L_x_8396:
        /* <DEDUP_REMOVED lines=8> */
.L_x_8235:
        /* <DEDUP_REMOVED lines=19> */
[----:B------:R-:W3:Y:S02]  /*29240*/  SYNCS.PHASECHK.TRANS64.TRYWAIT P0, [R0+URZ+0x2e840], R3 ;  /* 0x02e84003000075a7 */ /* 0x000ee4000800017f */
[----:B--23--:R-:W-:Y:S05]  /*29250*/  @!P0 BRA `(.L_x_8236) ;  /* 0x0000006400bc8947 */ /* 0x00cfea0003800000 */
.L_x_8397:
        /* <DEDUP_REMOVED lines=8> */
.L_x_8237:
[----:B------:R-:W3:Y:S04]  /*292e0*/  LDL R5, [R1] ;  /* 0x0000000001057983 */ /* 0x000ee80000100800 */
        /* <DEDUP_REMOVED lines=13> */
[----:B---3--:R-:W-:Y:S02]  /*293c0*/  R2UR UR13, R5 ;  /* 0x00000000050d72ca */ /* 0x008fe400000e0000 */
[----:B--2---:R-:W-:-:S04]  /*293d0*/  LOP3.LUT R3, R3, 0xfffffffe, RZ, 0xc0, !PT ;  /* 0xfffffffe03037812 */ /* 0x004fc800078ec0ff */
[----:B------:R-:W-:-:S07]  /*293e0*/  @P0 LOP3.LUT R3, R3, 0x1, RZ, 0xfc, !PT ;  /* 0x0000000103030812 */ /* 0x000fce00078efcff */
[----:B------:R3:W-:Y:S01]  /*293f0*/  UTMALDG.4D [UR8], [UR4], desc[UR6] ;  /* 0x00000608040075b4 */ /* 0x0007e20008019000 */
[----:B------:R3:W-:Y:S01]  /*29400*/  STL [R1+0x28], R3 ;  /* 0x0000280301007387 */ /* 0x0007e20000100800 */
[----:B------:R-:W-:Y:S01]  /*29410*/  NOP ;  /* 0x0000000000007918 */ /* 0x000fe20000000000 */
.L_x_8231:
        /* <DEDUP_REMOVED lines=11> */
[----:B----4-:R-:W-:Y:S01]  /*294d0*/  VIADD R2, R2, 0x1c400 ;  /* 0x0001c40002027836 */ /* 0x010fe20000000000 */
[----:B---3--:R-:W-:-:S04]  /*294e0*/  SHF.R.S32.HI R0, RZ, 0x1f, R3 ;  /* 0x0000001fff007819 */ /* 0x008fc80000011403 */
        /* <DEDUP_REMOVED lines=30> */
.L_x_8239:
[----:B------:R-:W-:Y:S05]  /*296d0*/  BSYNC B6 ;  /* 0x0000000000067941 */ /* 0x000fea0003800000 */
.L_x_8238:
[----:B--2---:R-:W2:Y:S01]  /*296e0*/  LDL.LU R5, [R1+0x58] ;  /* 0x0000580001057983 */ /* 0x004ea20000300800 */
[----:B------:R-:W-:Y:S01]  /*296f0*/  ULDC.64 UR4, c[0x0][0x2d8] ;  /* 0x0000b60000047ab9 */ /* 0x000fe20000000a00 */
[----:B------:R-:W1:Y:S01]  /*29700*/  LDC R8, c[0x0][0x448] ;  /* 0x00011200ff087b82 */ /* 0x000e620000000800 */
[----:B------:R-:W-:Y:S01]  /*29710*/  ULDC UR6, c[0x0][0x2b8] ;  /* 0x0000ae0000067ab9 */ /* 0x000fe20000000800 */
[----:B------:R-:W2:Y:S04]  /*29720*/  LDL.LU.64 R2, [R1+0x60] ;  /* 0x0000600001027983 */ /* 0x000ea80000300a00 */
[----:B------:R-:W3:Y:S04]  /*29730*/  LDL.LU R0, [R1+0x68] ;  /* 0x0000680001007983 */ /* 0x000ee80000300800 */
[----:B------:R-:W4:Y:S04]  /*29740*/  LDL.LU R6, [R1+0x70] ;  /* 0x0000700001067983 */ /* 0x000f280000300800 */
[----:B------:R-:W4:Y:S04]  /*29750*/  LDL.LU R4, [R1+0x50] ;  /* 0x0000500001047983 */ /* 0x000f280000300800 */
[----:B------:R0:W5:Y:S01]  /*29760*/  LDL R10, [R1+0x6c] ;  /* 0x00006c00010a7983 */ /* 0x0001620000100800 */
[----:B-1----:R-:W-:Y:S01]  /*29770*/  ISETP.NE.AND P0, PT, R8, 0x1, PT ;  /* 0x000000010800780c */ /* 0x002fe20003f05270 */
[----:B------:R-:W1:Y:S01]  /*29780*/  S2R R9, SR_TID.X ;  /* 0x0000000000097919 */ /* 0x000e620000002100 */
[----:B------:R-:W0:Y:S01]  /*29790*/  S2R R11, SR_TID.X ;  /* 0x00000000000b7919 */ /* 0x000e220000002100 */
[----:B-1----:R-:W-:-:S05]  /*297a0*/  IMAD.SHL.U32 R9, R9, 0x10, RZ ;  /* 0x0000001009097824 */ /* 0x002fca00078e00ff */
[----:B------:R-:W-:Y:S01]  /*297b0*/  LOP3.LUT R9, R9, 0x70, RZ, 0xc0, !PT ;  /* 0x0000007009097812 */ /* 0x000fe200078ec0ff */
[----:B--2---:R-:W-:Y:S02]  /*297c0*/  IMAD.MOV.U32 R3, RZ, RZ, R5 ;  /* 0x000000ffff037224 */ /* 0x004fe400078e0005 */
[----:B------:R-:W1:Y:S01]  /*297d0*/  S2R R5, SR_TID.X ;  /* 0x0000000000057919 */ /* 0x000e620000002100 */
        /* <DEDUP_REMOVED lines=9> */
[----:B------:R-:W-:Y:S01]  /*29870*/  ULDC.64 UR4, c[0x0][0x2d0] ;  /* 0x0000b40000047ab9 */ /* 0x000fe20000000a00 */
[----:B------:R-:W3:Y:S02]  /*29880*/  S2R R4, SR_TID.X ;  /* 0x0000000000047919 */ /* 0x000ee40000002100 */
[----:B------:R-:W-:Y:S01]  /*29890*/  IMAD.IADD R3, R3, 0x1, R0 ;  /* 0x0000000103037824 */ /* 0x000fe200078e0200 */
[----:B-1----:R-:W-:-:S04]  /*298a0*/  LOP3.LUT R5, R5, 0x7f, RZ, 0xc0, !PT ;  /* 0x0000007f05057812 */ /* 0x002fc800078ec0ff */
[----:B------:R-:W-:Y:S01]  /*298b0*/  SHF.R.U32.HI R5, RZ, 0x3, R5 ;  /* 0x00000003ff057819 */ /* 0x000fe20000011605 */
[----:B---3--:R-:W-:-:S05]  /*298c0*/  IMAD.SHL.U32 R4, R4, 0x10, RZ ;  /* 0x0000001004047824 */ /* 0x008fca00078e00ff */
[----:B------:R-:W-:Y:S02]  /*298d0*/  LOP3.LUT R4, R5, 0x70, R4, 0xf8, !PT ;  /* 0x0000007005047812 */ /* 0x000fe400078ef804 */
[----:B------:R-:W1:Y:S02]  /*298e0*/  @P0 LDC R5, c[0x0][0x44c] ;  /* 0x00011300ff050b82 */ /* 0x000e640000000800 */
[----:B------:R-:W-:-:S05]  /*298f0*/  LEA R4, R17, R4, 0x7 ;  /* 0x0000000411047211 */ /* 0x000fca00078e38ff */
[----:B------:R-:W-:Y:S02]  /*29900*/  IMAD.MOV.U32 R0, RZ, RZ, R4 ;  /* 0x000000ffff007224 */ /* 0x000fe400078e0004 */
[----:B-1----:R-:W-:-:S05]  /*29910*/  @P0 IMAD.HI.U32 R5, R4, R5, RZ ;  /* 0x0000000504050227 */ /* 0x002fca00078e00ff */
        /* <DEDUP_REMOVED lines=18> */
[C---:B0-----:R-:W-:Y:S01]  /*29a40*/  IMAD.SHL.U32 R7, R11.reuse, 0x10, RZ ;  /* 0x000000100b077824 */ /* 0x041fe200078e00ff */
[----:B------:R-:W-:-:S04]  /*29a50*/  LOP3.LUT R9, R11, 0x7f, RZ, 0xc0, !PT ;  /* 0x0000007f0b097812 */ /* 0x000fc800078ec0ff */
[----:B------:R-:W-:Y:S02]  /*29a60*/  LOP3.LUT R7, R7, 0x70, RZ, 0xc0, !PT ;  /* 0x0000007007077812 */ /* 0x000fe400078ec0ff */
[----:B------:R-:W-:Y:S01]  /*29a70*/  SHF.R.U32.HI R9, RZ, 0x3, R9 ;  /* 0x00000003ff097819 */ /* 0x000fe20000011609 */
[----:B------:R-:W-:Y:S06]  /*29a80*/  BRA.DIV UR4, `(.L_x_8240) ;  /* 0x0000005e04c47947 */ /* 0x000fec000b800000 */
[----:B------:R-:W2:Y:S01]  /*29a90*/  LDL.LU R5, [R1+0x5c] ;  /* 0x00005c0001057983 */ /* 0x000ea20000300800 */
[----:B------:R-:W-:Y:S01]  /*29aa0*/  IMAD R17, R17, 0x80, R9 ;  /* 0x0000008011117824 */ /* 0x000fe200078e0209 */
[----:B------:R-:W-:Y:S02]  /*29ab0*/  ULDC.64 UR4, c[0x0][0x208] ;  /* 0x0000820000047ab9 */ /* 0x000fe40000000a00 */
[----:B------:R-:W-:Y:S04]  /*29ac0*/  SHFL.IDX PT, R4, R2, RZ, 0x181f ;  /* 0x00181fff02047589 */ /* 0x000fe800000e0000 */
        /* <DEDUP_REMOVED lines=9> */
[----:B-----5:R0:W-:Y:S02]  /*29b60*/  @!P1 LDGSTS.E.BYPASS.LTC128B.128 [R10+0x1c400], desc[UR4][R4.64], !P0 ;  /* 0x1c400000040a9fae */ /* 0x0201e4000c101d44 */
        /* <DEDUP_REMOVED lines=9> */
[----:B------:R0:W-:Y:S02]  /*29c00*/  @!P1 LDGSTS.E.BYPASS.LTC128B.128 [R10+0x1cc00], desc[UR4][R4.64], !P0 ;  /* 0x1cc00000040a9fae */ /* 0x0001e4000c101d44 */
[----:B0-----:R-:W-:-:S04]  /*29c10*/  IADD3 R4, R17, 0x20, RZ ;  /* 0x0000002011047810 */ /* 0x001fc80007ffe0ff */
        /* <DEDUP_REMOVED lines=48> */
[----:B------:R0:W-:Y:S04]  /*29f20*/  @!P1 LDGSTS.E.BYPASS.LTC128B.128 [R10+0x1f400], desc[UR4][R4.64], !P0 ;  /* 0x1f400000040a9fae */ /* 0x0001e8000c101d44 */
[----:B01----:R0:W2:Y:S02]  /*29f30*/  SHFL.IDX PT, R4, R2, 0x7, 0x181f ;  /* 0x00f81f0002047f89 */ /* 0x0030a400000e0000 */
.L_x_8414:
[----:B------:R1:W5:Y:S01]  /*29f40*/  LDL R9, [R1+0x4] ;  /* 0x0000040001097983 */ /* 0x0003620000100800 */
[----:B------:R-:W-:Y:S01]  /*29f50*/  IADD3 R17, R17, 0x70, RZ ;  /* 0x0000007011117810 */ /* 0x000fe20007ffe0ff */
[----:B------:R-:W-:-:S03]  /*29f60*/  ULDC.64 UR4, c[0x0][0x208] ;  /* 0x0000820000047ab9 */ /* 0x000fc60000000a00 */
        /* <DEDUP_REMOVED lines=9> */
.L_x_8241:
[----:B-1----:R-:W2:Y:S01]  /*2a000*/  LDL R2, [R1+0x4] ;  /* 0x0000040001027983 */ /* 0x002ea20000100800 */
        /* <DEDUP_REMOVED lines=18> */
.L_x_8415:
[----:B------:R-:W-:Y:S05]  /*2a130*/  BSYNC B0 ;  /* 0x0000000000007941 */ /* 0x000fea0003800000 */
.L_x_8242:
[----:B0-----:R-:W2:Y:S02]  /*2a140*/  LDL R2, [R1+0x54] ;  /* 0x0000540001027983 */ /* 0x001ea40000100800 */
[----:B--2---:R-:W-:-:S13]  /*2a150*/  ISETP.GE.AND P0, PT, R2, 0x2, PT ;  /* 0x000000020200780c */ /* 0x004fda0003f06270 */
[----:B------:R-:W-:Y:S05]  /*2a160*/  @!P0 BRA `(.L_x_8244) ;  /* 0x0000001400008947 */ /* 0x000fea0003800000 */
[----:B------:R0:W5:Y:S01]  /*2a170*/  LDL.LU R0, [R1+0x14] ;  /* 0x0000140001007983 */ /* 0x0001620000300800 */
[----:B------:R-:W-:-:S03]  /*2a180*/  VIADD R2, R2, 0xfffffffe ;  /* 0xfffffffe02027836 */ /* 0x000fc60000000000 */
[----:B------:R0:W5:Y:S04]  /*2a190*/  LDL.LU R8, [R1+0x1c] ;  /* 0x00001c0001087983 */ /* 0x0001680000300800 */
.L_x_8264:
        /* <DEDUP_REMOVED lines=21> */
[----:B------:R-:W-:Y:S01]  /*2a2f0*/  ULDC.64 UR8, c[0x0][0x208] ;  /* 0x0000820000087ab9 */ /* 0x000fe20000000a00 */
        /* <DEDUP_REMOVED lines=14> */
[----:B------:R-:W2:Y:S04]  /*2a3e0*/  LDG.E R4, desc[UR8][R6.64] ;  /* 0x0000000806047981 */ /* 0x000ea8000c1e1900 */
[----:B--2---:R2:W-:Y:S02]  /*2a3f0*/  STL [R1], R4 ;  /* 0x0000000401007387 */ /* 0x0045e40000100800 */
.L_x_8247:
[----:B------:R-:W3:Y:S01]  /*2a400*/  LDL R5, [R1+0x4] ;  /* 0x0000040001057983 */ /* 0x000ee20000100800 */
[----:B--2---:R-:W2:Y:S01]  /*2a410*/  S2R R4, SR_TID.X ;  /* 0x0000000000047919 */ /* 0x004ea20000002100 */
[----:B------:R-:W-:Y:S01]  /*2a420*/  BSSY B1, `(.L_x_8248) ;  /* 0x0000007000017945 */ /* 0x000fe20003800000 */
[----:B--2---:R-:W-:-:S04]  /*2a430*/  LOP3.LUT R4, R4, 0x7f, RZ, 0xc0, !PT ;  /* 0x0000007f04047812 */ /* 0x004fc800078ec0ff */
[----:B------:R-:W-:Y:S02]  /*2a440*/  ISETP.NE.AND P1, PT, R4, RZ, PT ;  /* 0x000000ff0400720c */ /* 0x000fe40003f25270 */
[----:B---3--:R-:W-:Y:S02]  /*2a450*/  LEA R6, R10, R5, 0x3 ;  /* 0x000000050a067211 */ /* 0x008fe400078e18ff */
[----:B------:R-:W-:-:S04]  /*2a460*/  SHF.L.U32 R5, R9, 0x1f, RZ ;  /* 0x0000001f09057819 */ /* 0x000fc800000006ff */
[----:B------:R-:W2:Y:S02]  /*2a470*/  SYNCS.PHASECHK.TRANS64.TRYWAIT P0, [R6+URZ+0x2e880], R5 ;  /* 0x02e88005060075a7 */ /* 0x000ea4000800017f */
[----:B--2---:R-:W-:Y:S05]  /*2a480*/  @!P0 BRA `(.L_x_8249) ;  /* 0x0000006000208947 */ /* 0x004fea0003800000 */
.L_x_8416:
[----:B------:R-:W-:Y:S05]  /*2a490*/  BSYNC B1 ;  /* 0x0000000000017941 */ /* 0x000fea0003800000 */
.L_x_8248:
        /* <DEDUP_REMOVED lines=9> */
.L_x_8251:
[----:B------:R-:W-:Y:S05]  /*2a530*/  BSYNC B1 ;  /* 0x0000000000017941 */ /* 0x000fea0003800000 */
.L_x_8250:
        /* <DEDUP_REMOVED lines=14> */
.L_x_8252:
        /* <DEDUP_REMOVED lines=14> */
.L_x_8417:
[----:B------:R-:W-:Y:S05]  /*2a700*/  BSYNC B1 ;  /* 0x0000000000017941 */ /* 0x000fea0003800000 */
.L_x_8253:
        /* <DEDUP_REMOVED lines=11> */
.L_x_8256:
[----:B------:R-:W-:Y:S05]  /*2a7c0*/  BSYNC B1 ;  /* 0x0000000000017941 */ /* 0x000fea0003800000 */
.L_x_8255:
        /* <DEDUP_REMOVED lines=8> */
.L_x_8257:
        /* <DEDUP_REMOVED lines=11> */
.L_x_8246:
[----:B------:R-:W-:Y:S05]  /*2a900*/  BSYNC B0 ;  /* 0x0000000000007941 */ /* 0x000fea0003800000 */
.L_x_8245:
[----:B------:R-:W-:-:S06]  /*2a910*/  UISETP.NE.AND UP0, UPT, UR38, 0x3, UPT ;  /* 0x000000032600788c */ /* 0x000fcc000bf05270 */
[----:B------:R-:W-:-:S13]  /*2a920*/  PLOP3.LUT P0, PT, PT, PT, UP0, 0x80, 0x0 ;  /* 0x000000000000781c */ /* 0x000fda0003f0f008 */
[----:B------:R-:W-:Y:S05]  /*2a930*/  @!P0 BRA `(.L_x_8258) ;  /* 0x0000000000048947 */ /* 0x000fea0003800000 */
[----:B------:R-:W-:Y:S01]  /*2a940*/  BPT.TRAP 0x1 ;  /* 0x000000040000795c */ /* 0x000fe20000300000 */
.L_x_8258:
[----:B------:R-:W2:Y:S01]  /*2a950*/  LDL R5, [R1+0x4] ;  /* 0x0000040001057983 */ /* 0x000ea20000100800 */
        /* <DEDUP_REMOVED lines=8> */
.L_x_8418:
[----:B------:R-:W-:Y:S05]  /*2a9e0*/  BSYNC B0 ;  /* 0x0000000000007941 */ /* 0x000fea0003800000 */
.L_x_8259:
[----:B------:R-:W-:Y:S05]  /*2a9f0*/  @!P1 BRA `(.L_x_8261) ;  /* 0x0000000000049947 */ /* 0x000fea0003800000 */
[----:B------:R-:W-:Y:S01]  /*2aa00*/  BPT.TRAP 0x1 ;  /* 0x000000040000795c */ /* 0x000fe20000300000 */
.L_x_8261:
[----:B--2---:R-:W-:Y:S01]  /*2aa10*/  SHF.L.U32 R4, R8, 0x1f, RZ ;  /* 0x0000001f08047819 */ /* 0x004fe200000006ff */
[----:B------:R-:W-:-:S03]  /*2aa20*/  IMAD R0, R0, 0x7000, RZ ;  /* 0x0000700000007824 */ /* 0x000fc600078e02ff */
[----:B------:R-:W2:Y:S02]  /*2aa30*/  SYNCS.PHASECHK.TRANS64.TRYWAIT P0, [R3+URZ+0x2e860], R4 ;  /* 0x02e86004030075a7 */ /* 0x000ea4000800017f */
[----:B--2---:R-:W-:Y:S05]  /*2aa40*/  @!P0 BRA `(.L_x_8262) ;  /* 0x0000005800ec8947 */ /* 0x004fea0003800000 */
.L_x_8419:
[----:B------:R-:W3:Y:S04]  /*2aa50*/  LDL R12, [R1+0x34] ;  /* 0x00003400010c7983 */ /* 0x000ee80000100800 */
[----:B------:R-:W4:Y:S04]  /*2aa60*/  LDL R13, [R1+0x8] ;  /* 0x00000800010d7983 */ /* 0x000f280000100800 */
[----:B------:R0:W-:Y:S04]  /*2aa70*/  STL [R1+0xcc], R16 ;  /* 0x0000cc1001007387 */ /* 0x0001e80000100800 */
[----:B0-----:R-:W3:Y:S04]  /*2aa80*/  LDL R16, [R1+0x10] ;  /* 0x0000100001107983 */ /* 0x001ee80000100800 */
[----:B------:R2:W-:Y:S04]  /*2aa90*/  STL [R1+0xc8], R3 ;  /* 0x0000c80301007387 */ /* 0x0005e80000100800 */
[----:B--2---:R-:W2:Y:S04]  /*2aaa0*/  LDL R3, [R1+0x4] ;  /* 0x0000040001037983 */ /* 0x004ea80000100800 */
[----:B------:R0:W-:Y:S04]  /*2aab0*/  STL [R1+0xc4], R2 ;  /* 0x0000c40201007387 */ /* 0x0001e80000100800 */
[----:B0-----:R-:W4:Y:S01]  /*2aac0*/  LDL R2, [R1+0xc] ;  /* 0x00000c0001027983 */ /* 0x001f220000100800 */
[----:B------:R-:W-:Y:S05]  /*2aad0*/  WARPSYNC.ALL ;  /* 0x0000000000007948 */ /* 0x000fea0003800000 */
[----:B---3--:R-:W-:-:S05]  /*2aae0*/  LOP3.LUT R4, R0, R16, RZ, 0xfc, !PT ;  /* 0x0000001000047212 */ /* 0x008fca00078efcff */
[C---:B--2---:R-:W-:Y:S01]  /*2aaf0*/  IMAD.IADD R4, R3.reuse, 0x1, R4 ;  /* 0x0000000103047824 */ /* 0x044fe200078e0204 */
[----:B------:R-:W-:-:S05]  /*2ab00*/  IADD3 R17, R3, R12, R0 ;  /* 0x0000000c03117210 */ /* 0x000fca0007ffe000 */
[----:B------:R-:W0:Y:S01]  /*2ab10*/  LDSM.16.MT88.4 R4, [R4+0xe400] ;  /* 0x00e400000404783b */ /* 0x000e220000004200 */
[----:B----4-:R-:W-:-:S05]  /*2ab20*/  LOP3.LUT R12, R0, R2, RZ, 0xfc, !PT ;  /* 0x00000002000c7212 */ /* 0x010fca00078efcff */
[----:B------:R-:W-:Y:S01]  /*2ab30*/  IMAD.IADD R12, R13, 0x1, R12 ;  /* 0x000000010d0c7824 */ /* 0x000fe200078e020c */
[C-C-:B0-----:R-:W-:Y:S02]  /*2ab40*/  PRMT R8, R4.reuse, 0x6420, R5.reuse ;  /* 0x0000642004087816 */ /* 0x141fe40000000005 */
[----:B-1----:R-:W-:Y:S02]  /*2ab50*/  PRMT R9, R4, 0x7531, R5 ;  /* 0x0000753104097816 */ /* 0x002fe40000000005 */
        /* <DEDUP_REMOVED lines=11> */
[----:B0-----:R-:W-:Y:S02]  /*2ac10*/  VIADD R8, R0, 0x1000 ;  /* 0x0000100000087836 */ /* 0x001fe40000000000 */
        /* <DEDUP_REMOVED lines=118> */
[----:B-1----:R-:W-:-:S04]  /*2b380*/  IMAD.MOV.U32 R17, RZ, RZ, R11 ;  /* 0x000000ffff117224 */ /* 0x002fc800078e000b */
        /* <DEDUP_REMOVED lines=17> */
.L_x_8263:
        /* <DEDUP_REMOVED lines=13> */
.L_x_8244:
[----:B------:R-:W0:Y:S01]  /*2b570*/  S2R R3, SR_TID.X ;  /* 0x0000000000037919 */ /* 0x000e220000002100 */
[----:B------:R-:W-:Y:S01]  /*2b580*/  BSSY B0, `(.L_x_8265) ;  /* 0x0000011000007945 */ /* 0x000fe20003800000 */
[----:B0-----:R-:W-:-:S04]  /*2b590*/  LOP3.LUT R3, R3, 0x7f, RZ, 0xc0, !PT ;  /* 0x0000007f03037812 */ /* 0x001fc800078ec0ff */
[----:B------:R-:W-:-:S13]  /*2b5a0*/  ISETP.NE.AND P0, PT, R3, RZ, PT ;  /* 0x000000ff0300720c */ /* 0x000fda0003f05270 */
[----:B------:R-:W-:Y:S05]  /*2b5b0*/  @P0 BRA `(.L_x_8266) ;  /* 0x0000000000340947 */ /* 0x000fea0003800000 */
[----:B------:R-:W0:Y:S01]  /*2b5c0*/  S2R R2, SR_LANEID ;  /* 0x0000000000027919 */ /* 0x000e220000000000 */
[----:B------:R-:W-:Y:S01]  /*2b5d0*/  VOTEU.ANY UR4, UPT, PT ;  /* 0x0000000000047886 */ /* 0x000fe200038e0100 */
[----:B------:R-:W-:Y:S01]  /*2b5e0*/  ULDC.64 UR6, c[0x0][0x208] ;  /* 0x0000820000067ab9 */ /* 0x000fe20000000a00 */
        /* <DEDUP_REMOVED lines=10> */
.L_x_8266:
[----:B------:R-:W-:Y:S05]  /*2b690*/  BSYNC B0 ;  /* 0x0000000000007941 */ /* 0x000fea0003800000 */
.L_x_8265:
[----:B------:R-:W-:-:S06]  /*2b6a0*/  UISETP.NE.AND UP0, UPT, UR38, 0x3, UPT ;  /* 0x000000032600788c */ /* 0x000fcc000bf05270 */
[----:B------:R-:W-:-:S13]  /*2b6b0*/  PLOP3.LUT P1, PT, PT, PT, UP0, 0x80, 0x0 ;  /* 0x000000000000781c */ /* 0x000fda0003f2f008 */
[----:B------:R-:W-:Y:S05]  /*2b6c0*/  @!P1 BRA `(.L_x_8267) ;  /* 0x0000000000049947 */ /* 0x000fea0003800000 */
[----:B------:R-:W-:Y:S01]  /*2b6d0*/  BPT.TRAP 0x1 ;  /* 0x000000040000795c */ /* 0x000fe20000300000 */
.L_x_8267:
        /* <DEDUP_REMOVED lines=9> */
[----:B------:R-:W0:Y:S02]  /*2b770*/  SYNCS.PHASECHK.TRANS64.TRYWAIT P1, [R0+URZ+0x2e870], R2 ;  /* 0x02e87002000075a7 */ /* 0x000e24000802017f */
[----:B0-----:R-:W-:Y:S05]  /*2b780*/  @!P1 BRA `(.L_x_8269) ;  /* 0x0000004c00b09947 */ /* 0x001fea0003800000 */
.L_x_8420:
[----:B------:R-:W-:Y:S05]  /*2b790*/  BSYNC B0 ;  /* 0x0000000000007941 */ /* 0x000fea0003800000 */
.L_x_8268:
[----:B------:R-:W-:Y:S05]  /*2b7a0*/  @!P2 BRA `(.L_x_8270) ;  /* 0x000000000004a947 */ /* 0x000fea0003800000 */
[----:B------:R-:W-:Y:S01]  /*2b7b0*/  BPT.TRAP 0x1 ;  /* 0x000000040000795c */ /* 0x000fe20000300000 */
.L_x_8270:
[----:B0-----:R-:W2:Y:S02]  /*2b7c0*/  LDL R2, [R1+0x1c] ;  /* 0x00001c0001027983 */ /* 0x001ea40000100800 */
[----:B--2---:R-:W-:-:S04]  /*2b7d0*/  SHF.L.U32 R2, R2, 0x1f, RZ ;  /* 0x0000001f02027819 */ /* 0x004fc800000006ff */
[----:B------:R-:W0:Y:S02]  /*2b7e0*/  SYNCS.PHASECHK.TRANS64.TRYWAIT P1, [R0+URZ+0x2e860], R2 ;  /* 0x02e86002000075a7 */ /* 0x000e24000802017f */
[----:B0-----:R-:W-:Y:S05]  /*2b7f0*/  @!P1 BRA `(.L_x_8271) ;  /* 0x0000004c00a89947 */ /* 0x001fea0003800000 */
.L_x_8421:
        /* <DEDUP_REMOVED lines=14> */
[----:B------:R-:W-:-:S03]  /*2b8e0*/  IMAD.IADD R4, R16, 0x1, R4 ;  /* 0x0000000110047824 */ /* 0x000fc600078e0204 */
[----:B------:R-:W-:-:S03]  /*2b8f0*/  IADD3 R12, R18, R12, RZ ;  /* 0x0000000c120c7210 */ /* 0x000fc60007ffe0ff */
[----:B------:R-:W0:Y:S02]  /*2b900*/  LDSM.16.MT88.4 R4, [R4+0xe400] ;  /* 0x00e400000404783b */ /* 0x000e240000004200 */
[C-C-:B0-----:R-:W-:Y:S02]  /*2b910*/  PRMT R8, R4.reuse, 0x6420, R5.reuse ;  /* 0x0000642004087816 */ /* 0x141fe40000000005 */
[----:B------:R-:W-:Y:S02]  /*2b920*/  PRMT R9, R4, 0x7531, R5 ;  /* 0x0000753104097816 */ /* 0x000fe40000000005 */
        /* <DEDUP_REMOVED lines=136> */
.L_x_8272:
[----:B------:R-:W2:Y:S01]  /*2c1b0*/  LDL.LU R3, [R1+0x1c] ;  /* 0x00001c0001037983 */ /* 0x000ea20000300800 */
[----:B-1---5:R1:W-:Y:S02]  /*2c1c0*/  SYNCS.ARRIVE.TRANS64.A1T0 RZ, [R0+URZ+0x2e850], RZ ;  /* 0x02e850ff00ff79a7 */ /* 0x0223e4000810003f */
[----:B-1----:R-:W-:-:S04]  /*2c1d0*/  @!P0 IADD3 R0, R0, 0x2e880, RZ ;  /* 0x0002e88000008810 */ /* 0x002fc80007ffe0ff */
[----:B------:R-:W-:Y:S01]  /*2c1e0*/  @!P0 PRMT R0, RZ, 0x654, R0 ;  /* 0x00000654ff008816 */ /* 0x000fe20000000000 */
[----:B------:R-:W-:Y:S06]  /*2c1f0*/  BAR.SYNC.DEFER_BLOCKING 0x2, 0x80 ;  /* 0x0082000000007b1d */ /* 0x000fec0000010000 */
[----:B------:R1:W-:Y:S02]  /*2c200*/  @!P0 SYNCS.ARRIVE.TRANS64.RED.A1T0 RZ, [R0+URZ], RZ ;  /* 0x000000ff00ff89a7 */ /* 0x0003e4000810043f */
[----:B-1----:R-:W-:-:S05]  /*2c210*/  VIADD R0, R17, 0x1 ;  /* 0x0000000111007836 */ /* 0x002fca0000000000 */
[----:B------:R-:W-:-:S04]  /*2c220*/  ISETP.NE.AND P0, PT, R0, 0x2, PT ;  /* 0x000000020000780c */ /* 0x000fc80003f05270 */
[----:B------:R-:W-:Y:S02]  /*2c230*/  SEL R2, RZ, 0x1, P0 ;  /* 0x00000001ff027807 */ /* 0x000fe40000000000 */
[----:B------:R-:W-:-:S05]  /*2c240*/  SEL R0, R0, RZ, P0 ;  /* 0x000000ff00007207 */ /* 0x000fca0000000000 */
[----:B------:R1:W-:Y:S01]  /*2c250*/  STL [R1+0x14], R0 ;  /* 0x0000140001007387 */ /* 0x0003e20000100800 */
[----:B--2---:R-:W-:-:S05]  /*2c260*/  LOP3.LUT R3, R3, R2, RZ, 0x3c, !PT ;  /* 0x0000000203037212 */ /* 0x004fca00078e3cff */
[----:B------:R1:W-:Y:S02]  /*2c270*/  STL [R1+0x1c], R3 ;  /* 0x00001c0301007387 */ /* 0x0003e40000100800 */
.L_x_8221:
        /* <DEDUP_REMOVED lines=13> */
.L_x_8273:
[----:B------:R-:W0:Y:S01]  /*2c350*/  S2R R0, SR_TID.X ;  /* 0x0000000000007919 */ /* 0x000e220000002100 */
[----:B------:R-:W-:Y:S01]  /*2c360*/  UMOV UR4, 0xffffffff ;  /* 0xffffffff00047882 */ /* 0x000fe20000000000 */
[----:B0-----:R-:W-:-:S04]  /*2c370*/  LOP3.LUT R8, R0, 0x1f, RZ, 0xc0, !PT ;  /* 0x0000001f00087812 */ /* 0x001fc800078ec0ff */
[----:B------:R-:W-:Y:S01]  /*2c380*/  ISETP.NE.AND P0, PT, R8, 0x1f, PT ;  /* 0x0000001f0800780c */ /* 0x000fe20003f05270 */
[----:B------:R-:W-:-:S12]  /*2c390*/  BRA.DIV UR4, `(.L_x_8275) ;  /* 0x0000004204d47947 */ /* 0x000fd8000b800000 */
[----:B------:R-:W-:Y:S01]  /*2c3a0*/  IMAD.IADD R0, R19, 0x1, R8 ;  /* 0x0000000113007824 */ /* 0x000fe200078e0208 */
[----:B------:R-:W-:Y:S01]  /*2c3b0*/  ULDC UR4, c[0x0][0xc3c] ;  /* 0x00030f0000047ab9 */ /* 0x000fe20000000800 */
[----:B------:R-:W-:-:S03]  /*2c3c0*/  ULDC.64 UR6, c[0x0][0x208] ;  /* 0x0000820000067ab9 */ /* 0x000fc60000000a00 */
        /* <DEDUP_REMOVED lines=29> */
.L_x_8431:
[----:B------:R-:W-:Y:S02]  /*2c5a0*/  ULDC UR4, c[0x0][0xc38] ;  /* 0x00030e0000047ab9 */ /* 0x000fe40000000800 */
[----:B------:R-:W-:-:S04]  /*2c5b0*/  IMAD.U32 R3, RZ, RZ, UR4 ;  /* 0x00000004ff037e24 */ /* 0x000fc8000f8e00ff */
[----:B-1----:R-:W-:-:S04]  /*2c5c0*/  IMAD R6, R6, R3, RZ ;  /* 0x0000000306067224 */ /* 0x002fc800078e02ff */
[----:B------:R-:W-:Y:S02]  /*2c5d0*/  IMAD.IADD R4, R7, 0x1, R6 ;  /* 0x0000000107047824 */ /* 0x000fe400078e0206 */
[----:B------:R-:W-:-:S03]  /*2c5e0*/  IMAD.MOV.U32 R7, RZ, RZ, R5 ;  /* 0x000000ffff077224 */ /* 0x000fc600078e0005 */
[----:B------:R-:W-:-:S13]  /*2c5f0*/  ISETP.GT.AND P6, PT, R4, R0, PT ;  /* 0x000000000400720c */ /* 0x000fda0003fc4270 */
[----:B------:R-:W-:Y:S05]  /*2c600*/  @P6 BRA `(.L_x_8276) ;  /* 0x0000000000a46947 */ /* 0x000fea0003800000 */
.L_x_8281:
        /* <DEDUP_REMOVED lines=11> */
[----:B------:R-:W1:Y:S01]  /*2c6c0*/  LDC.64 R6, c[0x0][0xc80] ;  /* 0x00032000ff067b82 */ /* 0x000e620000000a00 */
[----:B------:R-:W-:Y:S01]  /*2c6d0*/  ULDC.64 UR4, c[0x0][0x208] ;  /* 0x0000820000047ab9 */ /* 0x000fe20000000a00 */
[----:B-1----:R-:W-:-:S06]  /*2c6e0*/  IMAD.WIDE R2, R3, 0x4, R6 ;  /* 0x0000000403027825 */ /* 0x002fcc00078e0206 */
[----:B------:R1:W5:Y:S02]  /*2c6f0*/  LDG.E R2, desc[UR4][R2.64] ;  /* 0x0000000402027981 */ /* 0x000364000c1e1900 */
.L_x_8279:
[----:B------:R-:W-:Y:S05]  /*2c700*/  BSYNC B0 ;  /* 0x0000000000007941 */ /* 0x000fea0003800000 */
.L_x_8278:
        /* <DEDUP_REMOVED lines=17> */
[----:B------:R0:W1:Y:S02]  /*2c820*/  SHFL.IDX PT, R6, R5, 0x1f, 0x1f ;  /* 0x03e01f0005067f89 */ /* 0x00006400000e0000 */
.L_x_8439:
[----:B------:R-:W-:Y:S02]  /*2c830*/  ULDC UR4, c[0x0][0xc38] ;  /* 0x00030e0000047ab9 */ /* 0x000fe40000000800 */
[----:B------:R-:W-:-:S04]  /*2c840*/  IMAD.U32 R3, RZ, RZ, UR4 ;  /* 0x00000004ff037e24 */ /* 0x000fc8000f8e00ff */
[----:B-1----:R-:W-:-:S04]  /*2c850*/  IMAD R6, R6, R3, RZ ;  /* 0x0000000306067224 */ /* 0x002fc800078e02ff */
[----:B------:R-:W-:-:S05]  /*2c860*/  IMAD.IADD R4, R6, 0x1, R4 ;  /* 0x0000000106047824 */ /* 0x000fca00078e0204 */
[----:B------:R-:W-:-:S13]  /*2c870*/  ISETP.GT.AND P6, PT, R4, R0, PT ;  /* 0x000000000400720c */ /* 0x000fda0003fc4270 */
[----:B------:R-:W-:Y:S05]  /*2c880*/  @!P6 BRA `(.L_x_8281) ;  /* 0xfffffffc0060e947 */ /* 0x000fea000383ffff */
[----:B------:R-:W-:-:S07]  /*2c890*/  IMAD.MOV.U32 R7, RZ, RZ, R5 ;  /* 0x000000ffff077224 */ /* 0x000fce00078e0005 */
.L_x_8276:
        /* <DEDUP_REMOVED lines=8> */
.L_x_8443:
[----:B------:R-:W-:Y:S01]  /*2c920*/  ISETP.NE.AND P0, PT, R5, RZ, PT ;  /* 0x000000ff0500720c */ /* 0x000fe20003f05270 */
[----:B------:R-:W-:-:S12]  /*2c930*/  IMAD.MOV.U32 R16, RZ, RZ, RZ ;  /* 0x000000ffff107224 */ /* 0x000fd800078e00ff */
[----:B------:R-:W-:Y:S05]  /*2c940*/  @!P0 BRA `(.L_x_8283) ;  /* 0x0000000000148947 */ /* 0x000fea0003800000 */
[----:B------:R-:W-:Y:S01]  /*2c950*/  UMOV UR4, 0xffffffff ;  /* 0xffffffff00047882 */ /* 0x000fe20000000000 */
[----:B------:R-:W-:Y:S02]  /*2c960*/  VIADD R12, R4, 0xffffffff ;  /* 0xffffffff040c7836 */ /* 0x000fe40000000000 */
[----:B------:R-:W-:Y:S05]  /*2c970*/  BRA.DIV UR4, `(.L_x_8284) ;  /* 0x0000004604bc7947 */ /* 0x000fea000b800000 */
[----:B------:R2:W3:Y:S02]  /*2c980*/  SHFL.IDX PT, R7, R7, R12, 0x1f ;  /* 0x00001f0c07077589 */ /* 0x0004e400000e0000 */
.L_x_8446:
[----:B---3--:R-:W-:-:S07]  /*2c990*/  IMAD.MOV.U32 R16, RZ, RZ, R7 ;  /* 0x000000ffff107224 */ /* 0x008fce00078e0007 */
.L_x_8283:
[----:B------:R-:W0:Y:S01]  /*2c9a0*/  LDC.64 R8, c[0x0][0xc90] ;  /* 0x00032400ff087b82 */ /* 0x000e220000000a00 */
[----:B------:R-:W-:Y:S01]  /*2c9b0*/  IMAD.IADD R19, R4, 0x1, R19 ;  /* 0x0000000104137824 */ /* 0x000fe200078e0213 */
[----:B------:R-:W-:-:S03]  /*2c9c0*/  ULDC.64 UR4, c[0x0][0x208] ;  /* 0x0000820000047ab9 */ /* 0x000fc60000000a00 */
[----:B0-----:R-:W-:-:S05]  /*2c9d0*/  IMAD.WIDE R4, R19, 0x4, R8 ;  /* 0x0000000413047825 */ /* 0x001fca00078e0208 */
[----:B------:R-:W1:Y:S01]  /*2c9e0*/  LDG.E R2, desc[UR4][R4.64] ;  /* 0x0000000404027981 */ /* 0x000e62000c1e1900 */
[----:B------:R-:W-:Y:S02]  /*2c9f0*/  IMAD R16, R16, R3, R6 ;  /* 0x0000000310107224 */ /* 0x000fe400078e0206 */
[----:B-1----:R-:W-:-:S05]  /*2ca00*/  IMAD R8, R17, R2, RZ ;  /* 0x0000000211087224 */ /* 0x002fca00078e02ff */
[-C--:B------:R-:W-:Y:S02]  /*2ca10*/  IABS R7, R8.reuse ;  /* 0x0000000800077213 */ /* 0x080fe40000000000 */
[----:B------:R-:W-:Y:S02]  /*2ca20*/  IABS R9, R8 ;  /* 0x0000000800097213 */ /* 0x000fe40000000000 */
[----:B------:R-:W0:Y:S03]  /*2ca30*/  I2F.RP R4, R7 ;  /* 0x0000000700047306 */ /* 0x000e260000209400 */
[----:B------:R-:W-:-:S05]  /*2ca40*/  IMAD.MOV R9, RZ, RZ, -R9 ;  /* 0x000000ffff097224 */ /* 0x000fca00078e0a09 */
[----:B0-----:R-:W0:Y:S02]  /*2ca50*/  MUFU.RCP R4, R4 ;  /* 0x0000000400047308 */ /* 0x001e240000001000 */
[----:B0-----:R-:W-:-:S06]  /*2ca60*/  IADD3 R4, R4, 0xffffffe, RZ ;  /* 0x0ffffffe04047810 */ /* 0x001fcc0007ffe0ff */
[----:B------:R-:W0:Y:S02]  /*2ca70*/  F2I.FTZ.U32.TRUNC.NTZ R5, R4 ;  /* 0x0000000400057305 */ /* 0x000e24000021f000 */
[----:B0-----:R-:W-:-:S04]  /*2ca80*/  IMAD.MOV R4, RZ, RZ, -R5 ;  /* 0x000000ffff047224 */ /* 0x001fc800078e0a05 */
[----:B------:R-:W-:Y:S02]  /*2ca90*/  IMAD R6, R4, R7, RZ ;  /* 0x0000000704067224 */ /* 0x000fe400078e02ff */
[----:B------:R-:W-:-:S04]  /*2caa0*/  IMAD.MOV.U32 R4, RZ, RZ, RZ ;  /* 0x000000ffff047224 */ /* 0x000fc800078e00ff */
[----:B------:R-:W-:-:S04]  /*2cab0*/  IMAD.HI.U32 R5, R5, R6, R4 ;  /* 0x0000000605057227 */ /* 0x000fc800078e0004 */
[----:B------:R-:W-:-:S05]  /*2cac0*/  IMAD.IADD R6, R0, 0x1, -R16 ;  /* 0x0000000100067824 */ /* 0x000fca00078e0a10 */
        /* <DEDUP_REMOVED lines=21> */
[----:B0-----:R-:W-:-:S06]  /*2cc20*/  IADD3 R4, R4, 0xffffffe, RZ ;  /* 0x0ffffffe04047810 */ /* 0x001fcc0007ffe0ff */
[----:B------:R0:W1:Y:S02]  /*2cc30*/  F2I.FTZ.U32.TRUNC.NTZ R5, R4 ;  /* 0x0000000400057305 */ /* 0x000064000021f000 */
[----:B0-----:R-:W-:Y:S02]  /*2cc40*/  IMAD.MOV.U32 R4, RZ, RZ, RZ ;  /* 0x000000ffff047224 */ /* 0x001fe400078e00ff */
[----:B-1----:R-:W-:-:S04]  /*2cc50*/  IMAD.MOV R0, RZ, RZ, -R5 ;  /* 0x000000ffff007224 */ /* 0x002fc800078e0a05 */
[----:B------:R-:W-:-:S04]  /*2cc60*/  IMAD R0, R0, R2, RZ ;  /* 0x0000000200007224 */ /* 0x000fc800078e02ff */
        /* <DEDUP_REMOVED lines=12> */
[C---:B------:R-:W-:Y:S02]  /*2cd30*/  LOP3.LUT R2, R6.reuse, R3, RZ, 0x3c, !PT ;  /* 0x0000000306027212 */ /* 0x040fe400078e3cff */
[----:B------:R-:W-:Y:S02]  /*2cd40*/  IADD3 R6, R6, R7, RZ ;  /* 0x0000000706067210 */ /* 0x000fe40007ffe0ff */
        /* <DEDUP_REMOVED lines=9> */
.L_x_8277:
[----:B------:R-:W-:Y:S01]  /*2cde0*/  UMOV UR4, URZ ;  /* 0x0000003f00047c82 */ /* 0x000fe20008000000 */
[----:B------:R-:W-:Y:S01]  /*2cdf0*/  UMOV UR5, URZ ;  /* 0x0000003f00057c82 */ /* 0x000fe20008000000 */
[----:B------:R-:W-:Y:S01]  /*2ce00*/  ULDC UR6, c[0x0][0xc3c] ;  /* 0x00030f0000067ab9 */ /* 0x000fe20000000800 */
[----:B------:R-:W-:Y:S02]  /*2ce10*/  IMAD.MOV.U32 R16, RZ, RZ, R0 ;  /* 0x000000ffff107224 */ /* 0x000fe400078e0000 */
[----:B------:R-:W-:Y:S02]  /*2ce20*/  IMAD.U32 R17, RZ, RZ, UR4 ;  /* 0x00000004ff117e24 */ /* 0x000fe4000f8e00ff */
[----:B------:R-:W-:Y:S02]  /*2ce30*/  IMAD.U32 R18, RZ, RZ, UR5 ;  /* 0x00000005ff127e24 */ /* 0x000fe4000f8e00ff */
[----:B------:R-:W-:-:S07]  /*2ce40*/  IMAD.U32 R19, RZ, RZ, UR6 ;  /* 0x00000006ff137e24 */ /* 0x000fce000f8e00ff */
.L_x_8285:
[----:B------:R3:W4:Y:S01]  /*2ce50*/  LDL R3, [R1+0x4] ;  /* 0x0000040001037983 */ /* 0x0007220000100800 */
        /* <DEDUP_REMOVED lines=11> */
.L_x_8274:
[----:B------:R-:W-:Y:S02]  /*2cf10*/  ULDC UR4, c[0x0][0xc3c] ;  /* 0x00030f0000047ab9 */ /* 0x000fe40000000800 */
[----:B--2---:R-:W-:-:S13]  /*2cf20*/  ISETP.GE.AND P0, PT, R19, UR4, PT ;  /* 0x0000000413007c0c */ /* 0x004fda000bf06270 */
[----:B------:R-:W-:Y:S05]  /*2cf30*/  @!P0 BRA `(.L_x_8286) ;  /* 0xffffff9c00cc8947 */ /* 0x000fea000383ffff */
[----:B------:R-:W-:Y:S05]  /*2cf40*/  BSYNC B7 ;  /* 0x0000000000077941 */ /* 0x000fea0003800000 */
.L_x_8184:
[----:B-1----:R-:W2:Y:S01]  /*2cf50*/  LDL.LU R0, [R1+0x74] ;  /* 0x0000740001007983 */ /* 0x002ea20000300800 */
[----:B------:R-:W-:Y:S01]  /*2cf60*/  BSSY B0, `(.L_x_8287) ;  /* 0x000000b000007945 */ /* 0x000fe20003800000 */
[----:B0-----:R-:W0:Y:S01]  /*2cf70*/  S2R R5, SR_CgaCtaId ;  /* 0x0000000000057919 */ /* 0x001e220000008800 */
        /* <DEDUP_REMOVED lines=9> */
.L_x_8447:
[----:B------:R-:W-:Y:S05]  /*2d010*/  BSYNC B0 ;  /* 0x0000000000007941 */ /* 0x000fea0003800000 */
.L_x_8287:
[----:B------:R-:W-:-:S03]  /*2d020*/  UMOV UR4, 0xffffffff ;  /* 0xffffffff00047882 */ /* 0x000fc60000000000 */
[----:B------:R-:W-:Y:S05]  /*2d030*/  BRA.DIV UR4, `(.L_x_8289) ;  /* 0x0000004204487947 */ /* 0x000fea000b800000 */
[----:B------:R-:W1:Y:S02]  /*2d040*/  S2R R2, SR_TID.X ;  /* 0x0000000000027919 */ /* 0x000e640000002100 */
[----:B-1----:R-:W-:-:S04]  /*2d050*/  SHF.R.U32.HI R2, RZ, 0x5, R2 ;  /* 0x00000005ff027819 */ /* 0x002fc80000011602 */
[----:B------:R-:W-:-:S05]  /*2d060*/  LOP3.LUT R2, R2, 0x3, RZ, 0xc0, !PT ;  /* 0x0000000302027812 */ /* 0x000fca00078ec0ff */
[----:B------:R1:W2:Y:S02]  /*2d070*/  SHFL.IDX PT, R14, R2, RZ, 0x1f ;  /* 0x00001fff020e7589 */ /* 0x0002a400000e0000 */
.L_x_8450:
[----:B--2---:R-:W-:-:S13]  /*2d080*/  ISETP.NE.AND P0, PT, R14, RZ, PT ;  /* 0x000000ff0e00720c */ /* 0x004fda0003f05270 */
[----:B------:R-:W-:Y:S05]  /*2d090*/  @P0 BRA `(.L_x_7988) ;  /* 0x0000000000b80947 */ /* 0x000fea0003800000 */
[----:B------:R-:W-:-:S03]  /*2d0a0*/  UMOV UR4, 0xffffffff ;  /* 0xffffffff00047882 */ /* 0x000fc60000000000 */
[----:B------:R-:W-:Y:S05]  /*2d0b0*/  BRA.DIV UR4, `(.L_x_8290) ;  /* 0x00000042045c7947 */ /* 0x000fea000b800000 */
[----:B------:R-:W-:-:S13]  /*2d0c0*/  ELECT P6, URZ, PT ;  /* 0x00000000003f782f */ /* 0x000fda00038c0000 */
.L_x_8453:
        /* <DEDUP_REMOVED lines=8> */
.L_x_8291:
        /* <DEDUP_REMOVED lines=14> */
.L_x_8454:
[----:B------:R-:W1:Y:S02]  /*2d230*/  SYNCS.PHASECHK.TRANS64.TRYWAIT P1, [R7+URZ], R2 ;  /* 0x00000002070075a7 */ /* 0x000e64000802017f */
[----:B-1----:R-:W-:Y:S05]  /*2d240*/  @!P1 BRA `(.L_x_8293) ;  /* 0x00000040002c9947 */ /* 0x002fea0003800000 */
.L_x_8455:
[----:B------:R-:W-:Y:S05]  /*2d250*/  @!P0 BRA `(.L_x_8294) ;  /* 0x0000000000048947 */ /* 0x000fea0003800000 */
[----:B------:R-:W-:Y:S01]  /*2d260*/  BPT.TRAP 0x1 ;  /* 0x000000040000795c */ /* 0x000fe20000300000 */
.L_x_8294:
[----:B------:R-:W2:Y:S02]  /*2d270*/  LDL.LU R4, [R1+0x14] ;  /* 0x0000140001047983 */ /* 0x000ea40000300800 */
[----:B--2---:R-:W-:-:S04]  /*2d280*/  IMAD R4, R4, 0x8, R0 ;  /* 0x0000000804047824 */ /* 0x004fc800078e0200 */
[----:B------:R-:W2:Y:S02]  /*2d290*/  SYNCS.PHASECHK.TRANS64.TRYWAIT P1, [R4+URZ+0x2e860], R5 ;  /* 0x02e86005040075a7 */ /* 0x000ea4000802017f */
[----:B--2---:R-:W-:Y:S05]  /*2d2a0*/  @!P1 BRA `(.L_x_8295) ;  /* 0x0000004000289947 */ /* 0x004fea0003800000 */
.L_x_8456:
[----:B------:R-:W-:Y:S05]  /*2d2b0*/  @!P0 BRA `(.L_x_8296) ;  /* 0x0000000000048947 */ /* 0x000fea0003800000 */
[----:B------:R-:W-:Y:S01]  /*2d2c0*/  BPT.TRAP 0x1 ;  /* 0x000000040000795c */ /* 0x000fe20000300000 */
.L_x_8296:
[----:B------:R-:W-:-:S04]  /*2d2d0*/  IMAD R3, R3, 0x8, R0 ;  /* 0x0000000803037824 */ /* 0x000fc800078e0200 */
[----:B------:R-:W3:Y:S02]  /*2d2e0*/  SYNCS.PHASECHK.TRANS64.TRYWAIT P1, [R3+URZ+0x2e860], R2 ;  /* 0x02e86002030075a7 */ /* 0x000ee4000802017f */
[----:B---3--:R-:W-:Y:S05]  /*2d2f0*/  @!P1 BRA `(.L_x_8297) ;  /* 0x0000004000289947 */ /* 0x008fea0003800000 */
.L_x_8457:
[----:B------:R-:W-:Y:S05]  /*2d300*/  @!P0 BRA `(.L_x_8298) ;  /* 0x0000000000048947 */ /* 0x000fea0003800000 */
[----:B------:R-:W-:Y:S01]  /*2d310*/  BPT.TRAP 0x1 ;  /* 0x000000040000795c */ /* 0x000fe20000300000 */
.L_x_8298:
[----:B------:R-:W4:Y:S02]  /*2d320*/  SYNCS.PHASECHK.TRANS64.TRYWAIT P0, [R4+URZ+0x2e880], R5 ;  /* 0x02e88005040075a7 */ /* 0x000f24000800017f */
[----:B----4-:R-:W-:Y:S05]  /*2d330*/  @!P0 BRA `(.L_x_8299) ;  /* 0x00000040002c8947 */ /* 0x010fea0003800000 */
.L_x_8300:
[----:B------:R0:W0:Y:S02]  /*2d340*/  SYNCS.PHASECHK.TRANS64.TRYWAIT P0, [R3+URZ+0x2e880], R2 ;  /* 0x02e88002030075a7 */ /* 0x000024000800017f */
[----:B0-----:R-:W-:Y:S05]  /*2d350*/  @!P0 NANOSLEEP.SYNCS 0x989680 ;  /* 0x009896800000895d */ /* 0x001fea0003900000 */
[----:B------:R-:W0:Y:S02]  /*2d360*/  @!P0 SYNCS.PHASECHK.TRANS64 P0, [R3+URZ+0x2e880], R2 ;  /* 0x02e88002030085a7 */ /* 0x000e24000800007f */
[----:B0-----:R-:W-:Y:S05]  /*2d370*/  @!P0 BRA `(.L_x_8300) ;  /* 0xfffffffc00f08947 */ /* 0x001fea000383ffff */
.L_x_7988:
[----:B------:R-:W-:Y:S05]  /*2d380*/  BSYNC B8 ;  /* 0x0000000000087941 */ /* 0x000fea0003800000 */
.L_x_7985:
[----:B------:R-:W-:Y:S05]  /*2d390*/  EXIT ;  /* 0x000000000000794d */ /* 0x000fea0003800000 */
.L_x_8010:
[----:B0-----:R0:W1:Y:S02]  /*2d3a0*/  SYNCS.PHASECHK.TRANS64.TRYWAIT P6, [R108+URZ+0x2e890], R129 ;  /* 0x02e890816c0075a7 */ /* 0x00106400080c017f */
[----:B-1----:R-:W-:Y:S05]  /*2d3b0*/  @!P6 NANOSLEEP.SYNCS 0x989680 ;  /* 0x009896800000e95d */ /* 0x002fea0003900000 */
[----:B------:R-:W1:Y:S02]  /*2d3c0*/  @!P6 SYNCS.PHASECHK.TRANS64 P6, [R108+URZ+0x2e890], R129 ;  /* 0x02e890816c00e5a7 */ /* 0x000e6400080c007f */
[----:B-1----:R-:W-:Y:S05]  /*2d3d0*/  @!P6 BRA `(.L_x_8010) ;  /* 0xfffffffc00f0e947 */ /* 0x002fea000383ffff */
[----:B------:R-:W-:Y:S05]  /*2d3e0*/  BRA `(.L_x_8301) ;  /* 0xfffffd5c00fc7947 */ /* 0x000fea000383ffff */
.L_x_8044:
[----:B0-----:R0:W1:Y:S02]  /*2d3f0*/  SYNCS.PHASECHK.TRANS64.TRYWAIT P3, [R108+URZ+0x2e890], R129 ;  /* 0x02e890816c0075a7 */ /* 0x001064000806017f */
[----:B-1----:R-:W-:Y:S05]  /*2d400*/  @!P3 NANOSLEEP.SYNCS 0x989680 ;  /* 0x009896800000b95d */ /* 0x002fea0003900000 */
[----:B------:R-:W1:Y:S02]  /*2d410*/  @!P3 SYNCS.PHASECHK.TRANS64 P3, [R108+URZ+0x2e890], R129 ;  /* 0x02e890816c00b5a7 */ /* 0x000e64000806007f */
[----:B-1----:R-:W-:Y:S05]  /*2d420*/  @!P3 BRA `(.L_x_8044) ;  /* 0xfffffffc00f0b947 */ /* 0x002fea000383ffff */
[----:B------:R-:W-:Y:S05]  /*2d430*/  BRA `(.L_x_8302) ;  /* 0xfffffda400287947 */ /* 0x000fea000383ffff */
.L_x_8061:
[----:B0-----:R0:W1:Y:S02]  /*2d440*/  SYNCS.PHASECHK.TRANS64.TRYWAIT P2, [R108+URZ+0x2e890], R129 ;  /* 0x02e890816c0075a7 */ /* 0x001064000804017f */
[----:B-1----:R-:W-:Y:S05]  /*2d450*/  @!P2 NANOSLEEP.SYNCS 0x989680 ;  /* 0x009896800000a95d */ /* 0x002fea0003900000 */
[----:B------:R-:W1:Y:S02]  /*2d460*/  @!P2 SYNCS.PHASECHK.TRANS64 P2, [R108+URZ+0x2e890], R129 ;  /* 0x02e890816c00a5a7 */ /* 0x000e64000804007f */
[----:B-1----:R-:W-:Y:S05]  /*2d470*/  @!P2 BRA `(.L_x_8061) ;  /* 0xfffffffc00f0a947 */ /* 0x002fea000383ffff */
[----:B------:R-:W-:Y:S05]  /*2d480*/  BRA `(.L_x_8303) ;  /* 0xfffffde400d87947 */ /* 0x000fea000383ffff */
.L_x_8071:
[----:B--2---:R2:W3:Y:S02]  /*2d490*/  SYNCS.PHASECHK.TRANS64.TRYWAIT P3, [R108+URZ+0x2e8b0], R129 ;  /* 0x02e8b0816c0075a7 */ /* 0x0044e4000806017f */
[----:B---3--:R-:W-:Y:S05]  /*2d4a0*/  @!P3 NANOSLEEP.SYNCS 0x989680 ;  /* 0x009896800000b95d */ /* 0x008fea0003900000 */
[----:B------:R-:W3:Y:S02]  /*2d4b0*/  @!P3 SYNCS.PHASECHK.TRANS64 P3, [R108+URZ+0x2e8b0], R129 ;  /* 0x02e8b0816c00b5a7 */ /* 0x000ee4000806007f */
[----:B---3--:R-:W-:Y:S05]  /*2d4c0*/  @!P3 BRA `(.L_x_8071) ;  /* 0xfffffffc00f0b947 */ /* 0x008fea000383ffff */
[----:B------:R-:W-:Y:S05]  /*2d4d0*/  BRA `(.L_x_8304) ;  /* 0xfffffdec00c87947 */ /* 0x000fea000383ffff */
.L_x_8083:
[----:B------:R-:W0:Y:S01]  /*2d4e0*/  S2R R0, SR_TID.X ;  /* 0x0000000000007919 */ /* 0x000e220000002100 */
[----:B------:R-:W-:Y:S01]  /*2d4f0*/  BSSY B0, `(.L_x_8305) ;  /* 0x000000c000007945 */ /* 0x000fe20003800000 */
[----:B------:R-:W-:Y:S01]  /*2d500*/  IMAD.MOV.U32 R12, RZ, RZ, RZ ;  /* 0x000000ffff0c7224 */ /* 0x000fe200078e00ff */
[----:B------:R-:W-:Y:S01]  /*2d510*/  MOV R15, 0xffffffff ;  /* 0xffffffff000f7802 */ /* 0x000fe20000000f00 */
[----:B------:R-:W-:Y:S02]  /*2d520*/  IMAD.MOV.U32 R11, RZ, RZ, 0x1f ;  /* 0x0000001fff0b7424 */ /* 0x000fe400078e00ff */
        /* <DEDUP_REMOVED lines=8> */
.L_x_8306:
[----:B------:R-:W-:Y:S05]  /*2d5b0*/  BSYNC B0 ;  /* 0x0000000000007941 */ /* 0x000fea0003800000 */
.L_x_8305:
[----:B------:R1:W-:Y:S01]  /*2d5c0*/  STL [R1+0x44], R14 ;  /* 0x0000440e01007387 */ /* 0x0003e20000100800 */
[----:B------:R-:W-:Y:S05]  /*2d5d0*/  BRA `(.L_x_8307) ;  /* 0xfffffdf800c47947 */ /* 0x000fea000383ffff */
.L_x_8095:
        /* <DEDUP_REMOVED lines=8> */
.L_x_8309:
[----:B------:R-:W-:Y:S05]  /*2d660*/  BSYNC B1 ;  /* 0x0000000000017941 */ /* 0x000fea0003800000 */
.L_x_8308:
        /* <DEDUP_REMOVED lines=8> */
.L_x_8310:
[----:B------:R-:W-:Y:S01]  /*2d6f0*/  IMAD.MOV.U32 R13, RZ, RZ, R8 ;  /* 0x000000ffff0d7224 */ /* 0x000fe200078e0008 */
[----:B------:R-:W-:-:S07]  /*2d700*/  MOV R5, R14 ;  /* 0x0000000e00057202 */ /* 0x000fce0000000f00 */
[----:B------:R-:W-:Y:S05]  /*2d710*/  WARPSYNC.COLLECTIVE R15, `(.L_x_8311) ;  /* 0x000000000f087348 */ /* 0x000fea0003c00000 */
[----:B------:R0:W1:Y:S02]  /*2d720*/  SHFL.IDX P6, R14, R13, R12, R11 ;  /* 0x0000000c0d0e7389 */ /* 0x00006400000c000b */
[----:B01----:R-:W-:Y:S01]  /*2d730*/  ENDCOLLECTIVE ;  /* 0x000000000000791b */ /* 0x003fe20003800000 */
.L_x_8311:
[----:B------:R-:W-:Y:S02]  /*2d740*/  IMAD.MOV.U32 R13, RZ, RZ, R6 ;  /* 0x000000ffff0d7224 */ /* 0x000fe400078e0006 */
[----:B------:R-:W-:-:S07]  /*2d750*/  IMAD.MOV.U32 R7, RZ, RZ, R14 ;  /* 0x000000ffff077224 */ /* 0x000fce00078e000e */
[----:B------:R-:W-:Y:S05]  /*2d760*/  WARPSYNC.COLLECTIVE R15, `(.L_x_8312) ;  /* 0x000000000f087348 */ /* 0x000fea0003c00000 */
[----:B------:R0:W1:Y:S02]  /*2d770*/  SHFL.IDX P6, R14, R13, R12, R11 ;  /* 0x0000000c0d0e7389 */ /* 0x00006400000c000b */
[----:B01----:R-:W-:Y:S01]  /*2d780*/  ENDCOLLECTIVE ;  /* 0x000000000000791b */ /* 0x003fe20003800000 */
.L_x_8312:
[----:B------:R-:W-:Y:S05]  /*2d790*/  BRA `(.L_x_8313) ;  /* 0xfffffe0000f07947 */ /* 0x000fea000383ffff */
.L_x_8098:
        /* <DEDUP_REMOVED lines=8> */
.L_x_8315:
[----:B------:R-:W-:Y:S05]  /*2d820*/  BSYNC B1 ;  /* 0x0000000000017941 */ /* 0x000fea0003800000 */
.L_x_8314:
        /* <DEDUP_REMOVED lines=8> */
.L_x_8316:
[----:B------:R-:W-:Y:S02]  /*2d8b0*/  IMAD.MOV.U32 R13, RZ, RZ, R8 ;  /* 0x000000ffff0d7224 */ /* 0x000fe400078e0008 */
[----:B------:R-:W-:-:S07]  /*2d8c0*/  IMAD.MOV.U32 R5, RZ, RZ, R14 ;  /* 0x000000ffff057224 */ /* 0x000fce00078e000e */
[----:B------:R-:W-:Y:S05]  /*2d8d0*/  WARPSYNC.COLLECTIVE R15, `(.L_x_8317) ;  /* 0x000000000f087348 */ /* 0x000fea0003c00000 */
[----:B------:R0:W1:Y:S02]  /*2d8e0*/  SHFL.IDX P6, R14, R13, R12, R11 ;  /* 0x0000000c0d0e7389 */ /* 0x00006400000c000b */
[----:B01----:R-:W-:Y:S01]  /*2d8f0*/  ENDCOLLECTIVE ;  /* 0x000000000000791b */ /* 0x003fe20003800000 */
.L_x_8317:
[----:B------:R-:W-:Y:S02]  /*2d900*/  IMAD.MOV.U32 R13, RZ, RZ, R6 ;  /* 0x000000ffff0d7224 */ /* 0x000fe400078e0006 */
[----:B------:R-:W-:-:S07]  /*2d910*/  IMAD.MOV.U32 R7, RZ, RZ, R14 ;  /* 0x000000ffff077224 */ /* 0x000fce00078e000e */
[----:B------:R-:W-:Y:S05]  /*2d920*/  WARPSYNC.COLLECTIVE R15, `(.L_x_8318) ;  /* 0x000000000f087348 */ /* 0x000fea0003c00000 */
[----:B------:R0:W1:Y:S02]  /*2d930*/  SHFL.IDX P6, R14, R13, R12, R11 ;  /* 0x0000000c0d0e7389 */ /* 0x00006400000c000b */
[----:B01----:R-:W-:Y:S01]  /*2d940*/  ENDCOLLECTIVE ;  /* 0x000000000000791b */ /* 0x003fe20003800000 */
.L_x_8318:
[----:B------:R-:W-:Y:S05]  /*2d950*/  BRA `(.L_x_8319) ;  /* 0xfffffe0400187947 */ /* 0x000fea000383ffff */
.L_x_8102:
[----:B0-----:R0:W1:Y:S02]  /*2d960*/  SYNCS.PHASECHK.TRANS64.TRYWAIT P0, [R16+URZ+0x2e800], R5 ;  /* 0x02e80005100075a7 */ /* 0x001064000800017f */
[----:B-1----:R-:W-:Y:S05]  /*2d970*/  @!P0 NANOSLEEP.SYNCS 0x989680 ;  /* 0x009896800000895d */ /* 0x002fea0003900000 */
[----:B------:R-:W1:Y:S02]  /*2d980*/  @!P0 SYNCS.PHASECHK.TRANS64 P0, [R16+URZ+0x2e800], R5 ;  /* 0x02e80005100085a7 */ /* 0x000e64000800007f */
[----:B-1----:R-:W-:Y:S05]  /*2d990*/  @!P0 BRA `(.L_x_8102) ;  /* 0xfffffffc00f08947 */ /* 0x002fea000383ffff */
[----:B------:R-:W-:Y:S05]  /*2d9a0*/  BRA `(.L_x_8320) ;  /* 0xfffffe0400e47947 */ /* 0x000fea000383ffff */
.L_x_8110:
[----:B------:R-:W0:Y:S01]  /*2d9b0*/  LDC R39, c[0x0][0x3f4] ;  /* 0x0000fd00ff277b82 */ /* 0x000e220000000800 */
[----:B------:R-:W-:Y:S01]  /*2d9c0*/  BSSY B1, `(.L_x_8321) ;  /* 0x0000008000017945 */ /* 0x000fe20003800000 */
[----:B------:R-:W-:Y:S01]  /*2d9d0*/  IMAD.MOV.U32 R13, RZ, RZ, R8 ;  /* 0x000000ffff0d7224 */ /* 0x000fe200078e0008 */
[----:B------:R-:W-:Y:S01]  /*2d9e0*/  MOV R15, 0xffffffff ;  /* 0xffffffff000f7802 */ /* 0x000fe20000000f00 */
[----:B------:R-:W-:Y:S02]  /*2d9f0*/  IMAD.MOV.U32 R12, RZ, RZ, RZ ;  /* 0x000000ffff0c7224 */ /* 0x000fe400078e00ff */
[----:B------:R-:W-:-:S07]  /*2da00*/  IMAD.MOV.U32 R11, RZ, RZ, 0x1c1f ;  /* 0x00001c1fff0b7424 */ /* 0x000fce00078e00ff */
[----:B0-----:R-:W-:Y:S05]  /*2da10*/  WARPSYNC.COLLECTIVE R15, `(.L_x_8322) ;  /* 0x000000000f087348 */ /* 0x001fea0003c00000 */
[----:B------:R1:W2:Y:S02]  /*2da20*/  SHFL.IDX P6, R14, R13, R12, R11 ;  /* 0x0000000c0d0e7389 */ /* 0x0002a400000c000b */
[----:B012---:R-:W-:Y:S01]  /*2da30*/  ENDCOLLECTIVE ;  /* 0x000000000000791b */ /* 0x007fe20003800000 */
.L_x_8322:
[----:B------:R-:W-:Y:S05]  /*2da40*/  BSYNC B1 ;  /* 0x0000000000017941 */ /* 0x000fea0003800000 */
.L_x_8321:
[----:B------:R0:W5:Y:S01]  /*2da50*/  LDL R10, [R1+0x40] ;  /* 0x00004000010a7983 */ /* 0x0001620000100800 */
[----:B------:R-:W-:Y:S01]  /*2da60*/  IMAD.MOV.U32 R13, RZ, RZ, R35 ;  /* 0x000000ffff0d7224 */ /* 0x000fe200078e0023 */
[----:B------:R-:W-:Y:S01]  /*2da70*/  ISETP.GE.AND P0, PT, R18, R39, PT ;  /* 0x000000271200720c */ /* 0x000fe20003f06270 */
[----:B------:R-:W-:Y:S02]  /*2da80*/  IMAD.MOV.U32 R12, RZ, RZ, RZ ;  /* 0x000000ffff0c7224 */ /* 0x000fe400078e00ff */
[----:B------:R-:W-:Y:S02]  /*2da90*/  IMAD.MOV.U32 R11, RZ, RZ, 0x1c1f ;  /* 0x00001c1fff0b7424 */ /* 0x000fe400078e00ff */
[----:B------:R-:W-:Y:S02]  /*2daa0*/  IMAD.MOV.U32 R15, RZ, RZ, -0x1 ;  /* 0xffffffffff0f7424 */ /* 0x000fe400078e00ff */
[----:B0-----:R-:W-:-:S07]  /*2dab0*/  IMAD.MOV.U32 R3, RZ, RZ, R14 ;  /* 0x000000ffff037224 */ /* 0x001fce00078e000e */
[----:B-----5:R-:W-:Y:S05]  /*2dac0*/  WARPSYNC.COLLECTIVE R15, `(.L_x_8323) ;  /* 0x000000000f087348 */ /* 0x020fea0003c00000 */
[----:B------:R0:W1:Y:S02]  /*2dad0*/  SHFL.IDX P6, R14, R13, R12, R11 ;  /* 0x0000000c0d0e7389 */ /* 0x00006400000c000b */
[----:B01---5:R-:W-:Y:S01]  /*2dae0*/  ENDCOLLECTIVE ;  /* 0x000000000000791b */ /* 0x023fe20003800000 */
.L_x_8323:
[----:B------:R-:W-:Y:S02]  /*2daf0*/  IMAD.MOV.U32 R13, RZ, RZ, R37 ;  /* 0x000000ffff0d7224 */ /* 0x000fe400078e0025 */
[----:B------:R-:W-:-:S07]  /*2db00*/  IMAD.MOV.U32 R5, RZ, RZ, R14 ;  /* 0x000000ffff057224 */ /* 0x000fce00078e000e */
[----:B------:R-:W-:Y:S05]  /*2db10*/  WARPSYNC.COLLECTIVE R15, `(.L_x_8324) ;  /* 0x000000000f087348 */ /* 0x000fea0003c00000 */
[----:B------:R0:W1:Y:S02]  /*2db20*/  SHFL.IDX P6, R14, R13, R12, R11 ;  /* 0x0000000c0d0e7389 */ /* 0x00006400000c000b */
[----:B01----:R-:W-:Y:S01]  /*2db30*/  ENDCOLLECTIVE ;  /* 0x000000000000791b */ /* 0x003fe20003800000 */
.L_x_8324:
[----:B------:R-:W-:Y:S02]  /*2db40*/  IMAD.MOV.U32 R13, RZ, RZ, R9 ;  /* 0x000000ffff0d7224 */ /* 0x000fe400078e0009 */
[----:B------:R-:W-:-:S07]  /*2db50*/  IMAD.MOV.U32 R7, RZ, RZ, R14 ;  /* 0x000000ffff077224 */ /* 0x000fce00078e000e */
[----:B------:R-:W-:Y:S05]  /*2db60*/  WARPSYNC.COLLECTIVE R15, `(.L_x_8325) ;  /* 0x000000000f087348 */ /* 0x000fea0003c00000 */
[----:B------:R0:W1:Y:S02]  /*2db70*/  SHFL.IDX P6, R14, R13, R12, R11 ;  /* 0x0000000c0d0e7389 */ /* 0x00006400000c000b */
[----:B01----:R-:W-:Y:S01]  /*2db80*/  ENDCOLLECTIVE ;  /* 0x000000000000791b */ /* 0x003fe20003800000 */
.L_x_8325:
[----:B------:R-:W-:Y:S01]  /*2db90*/  ULDC.64 UR4, c[0x0][0x208] ;  /* 0x0000820000047ab9 */ /* 0x000fe20000000a00 */
        /* <DEDUP_REMOVED lines=9> */
[----:B------:R-:W5:Y:S05]  /*2dc30*/  @!P1 LD.E.128 R4, desc[UR4][R4.64] ;  /* 0x0000000404049980 */ /* 0x000f6a000c101d00 */
[----:B------:R-:W5:Y:S01]  /*2dc40*/  @!P1 LD.E.128 R24, desc[UR4][R24.64] ;  /* 0x0000000418189980 */ /* 0x000f62000c101d00 */
[----:B------:R-:W-:Y:S01]  /*2dc50*/  IMAD.MOV.U32 R13, RZ, RZ, R8 ;  /* 0x000000ffff0d7224 */ /* 0x000fe200078e0008 */
[----:B------:R-:W-:Y:S01]  /*2dc60*/  CS2R R32, SRZ ;  /* 0x0000000000207805 */ /* 0x000fe2000001ff00 */
[----:B------:R-:W-:Y:S01]  /*2dc70*/  IMAD.MOV.U32 R12, RZ, RZ, 0x1 ;  /* 0x00000001ff0c7424 */ /* 0x000fe200078e00ff */
[----:B------:R-:W-:-:S02]  /*2dc80*/  CS2R R30, SRZ ;  /* 0x00000000001e7805 */ /* 0x000fc4000001ff00 */
[----:B------:R-:W-:Y:S02]  /*2dc90*/  CS2R R28, SRZ ;  /* 0x00000000001c7805 */ /* 0x000fe4000001ff00 */
[----:B------:R-:W-:-:S07]  /*2dca0*/  CS2R R20, SRZ ;  /* 0x0000000000147805 */ /* 0x000fce000001ff00 */
[----:B-----5:R-:W-:Y:S05]  /*2dcb0*/  WARPSYNC.COLLECTIVE R15, `(.L_x_8326) ;  /* 0x000000000f087348 */ /* 0x020fea0003c00000 */
[----:B------:R0:W1:Y:S02]  /*2dcc0*/  SHFL.IDX P6, R14, R13, R12, R11 ;  /* 0x0000000c0d0e7389 */ /* 0x00006400000c000b */
[----:B01---5:R-:W-:Y:S01]  /*2dcd0*/  ENDCOLLECTIVE ;  /* 0x000000000000791b */ /* 0x023fe20003800000 */
.L_x_8326:
[----:B------:R-:W-:Y:S02]  /*2dce0*/  IMAD.MOV.U32 R13, RZ, RZ, R35 ;  /* 0x000000ffff0d7224 */ /* 0x000fe400078e0023 */
[----:B------:R-:W-:-:S07]  /*2dcf0*/  IMAD.MOV.U32 R3, RZ, RZ, R14 ;  /* 0x000000ffff037224 */ /* 0x000fce00078e000e */
[----:B------:R-:W-:Y:S05]  /*2dd00*/  WARPSYNC.COLLECTIVE R15, `(.L_x_8327) ;  /* 0x000000000f087348 */ /* 0x000fea0003c00000 */
[----:B------:R0:W1:Y:S02]  /*2dd10*/  SHFL.IDX P6, R14, R13, R12, R11 ;  /* 0x0000000c0d0e7389 */ /* 0x00006400000c000b */
[----:B01----:R-:W-:Y:S01]  /*2dd20*/  ENDCOLLECTIVE ;  /* 0x000000000000791b */ /* 0x003fe20003800000 */
.L_x_8327:
[----:B------:R-:W-:Y:S01]  /*2dd30*/  MOV R13, R37 ;  /* 0x00000025000d7202 */ /* 0x000fe20000000f00 */
[----:B------:R-:W-:-:S07]  /*2dd40*/  IMAD.MOV.U32 R35, RZ, RZ, R14 ;  /* 0x000000ffff237224 */ /* 0x000fce00078e000e */
[----:B------:R-:W-:Y:S05]  /*2dd50*/  WARPSYNC.COLLECTIVE R15, `(.L_x_8328) ;  /* 0x000000000f087348 */ /* 0x000fea0003c00000 */
[----:B------:R0:W1:Y:S02]  /*2dd60*/  SHFL.IDX P6, R14, R13, R12, R11 ;  /* 0x0000000c0d0e7389 */ /* 0x00006400000c000b */
[----:B01----:R-:W-:Y:S01]  /*2dd70*/  ENDCOLLECTIVE ;  /* 0x000000000000791b */ /* 0x003fe20003800000 */
.L_x_8328:
[----:B------:R-:W-:Y:S02]  /*2dd80*/  IMAD.MOV.U32 R13, RZ, RZ, R9 ;  /* 0x000000ffff0d7224 */ /* 0x000fe400078e0009 */
[----:B------:R-:W-:-:S07]  /*2dd90*/  IMAD.MOV.U32 R37, RZ, RZ, R14 ;  /* 0x000000ffff257224 */ /* 0x000fce00078e000e */
[----:B------:R-:W-:Y:S05]  /*2dda0*/  WARPSYNC.COLLECTIVE R15, `(.L_x_8329) ;  /* 0x000000000f087348 */ /* 0x000fea0003c00000 */
[----:B------:R0:W1:Y:S02]  /*2ddb0*/  SHFL.IDX P6, R14, R13, R12, R11 ;  /* 0x0000000c0d0e7389 */ /* 0x00006400000c000b */
[----:B01----:R-:W-:Y:S01]  /*2ddc0*/  ENDCOLLECTIVE ;  /* 0x000000000000791b */ /* 0x003fe20003800000 */
.L_x_8329:
        /* <DEDUP_REMOVED lines=10> */
.L_x_8114:
[----:B0-----:R0:W1:Y:S02]  /*2de70*/  SYNCS.PHASECHK.TRANS64.TRYWAIT P1, [R16+URZ+0x2e800], R3 ;  /* 0x02e80003100075a7 */ /* 0x001064000802017f */
[----:B-1----:R-:W-:Y:S05]  /*2de80*/  @!P1 NANOSLEEP.SYNCS 0x989680 ;  /* 0x009896800000995d */ /* 0x002fea0003900000 */
[----:B------:R-:W1:Y:S02]  /*2de90*/  @!P1 SYNCS.PHASECHK.TRANS64 P1, [R16+URZ+0x2e800], R3 ;  /* 0x02e80003100095a7 */ /* 0x000e64000802007f */
[----:B-1----:R-:W-:Y:S05]  /*2dea0*/  @!P1 BRA `(.L_x_8114) ;  /* 0xfffffffc00f09947 */ /* 0x002fea000383ffff */
[----:B------:R-:W-:Y:S05]  /*2deb0*/  BRA `(.L_x_8331) ;  /* 0xfffffe28001c7947 */ /* 0x000fea000383ffff */
.L_x_8120:
[----:B0-----:R0:W2:Y:S02]  /*2dec0*/  SYNCS.PHASECHK.TRANS64.TRYWAIT P0, [R0+URZ+0x2e830], R5 ;  /* 0x02e83005000075a7 */ /* 0x0010a4000800017f */
[----:B--2---:R-:W-:Y:S05]  /*2ded0*/  @!P0 NANOSLEEP.SYNCS 0x989680 ;  /* 0x009896800000895d */ /* 0x004fea0003900000 */
[----:B------:R-:W2:Y:S02]  /*2dee0*/  @!P0 SYNCS.PHASECHK.TRANS64 P0, [R0+URZ+0x2e830], R5 ;  /* 0x02e83005000085a7 */ /* 0x000ea4000800007f */
[----:B--2---:R-:W-:Y:S05]  /*2def0*/  @!P0 BRA `(.L_x_8120) ;  /* 0xfffffffc00f08947 */ /* 0x004fea000383ffff */
[----:B------:R-:W-:Y:S05]  /*2df00*/  BRA `(.L_x_8119) ;  /* 0xfffffe4800847947 */ /* 0x000fea000383ffff */
.L_x_8126:
[----:B-1----:R1:W2:Y:S02]  /*2df10*/  SYNCS.PHASECHK.TRANS64.TRYWAIT P3, [R13+URZ+0x2e830], R14 ;  /* 0x02e8300e0d0075a7 */ /* 0x0022a4000806017f */
[----:B--2---:R-:W-:Y:S05]  /*2df20*/  @!P3 NANOSLEEP.SYNCS 0x989680 ;  /* 0x009896800000b95d */ /* 0x004fea0003900000 */
[----:B------:R-:W2:Y:S02]  /*2df30*/  @!P3 SYNCS.PHASECHK.TRANS64 P3, [R13+URZ+0x2e830], R14 ;  /* 0x02e8300e0d00b5a7 */ /* 0x000ea4000806007f */
[----:B--2---:R-:W-:Y:S05]  /*2df40*/  @!P3 BRA `(.L_x_8126) ;  /* 0xfffffffc00f0b947 */ /* 0x004fea000383ffff */
[----:B------:R-:W-:Y:S05]  /*2df50*/  BRA `(.L_x_8125) ;  /* 0xfffffe9c00287947 */ /* 0x000fea000383ffff */
.L_x_8130:
[----:B-1----:R1:W2:Y:S02]  /*2df60*/  SYNCS.PHASECHK.TRANS64.TRYWAIT P2, [R13+URZ+0x2e850], R12 ;  /* 0x02e8500c0d0075a7 */ /* 0x0022a4000804017f */
[----:B--2---:R-:W-:Y:S05]  /*2df70*/  @!P2 NANOSLEEP.SYNCS 0x989680 ;  /* 0x009896800000a95d */ /* 0x004fea0003900000 */
[----:B------:R-:W2:Y:S02]  /*2df80*/  @!P2 SYNCS.PHASECHK.TRANS64 P2, [R13+URZ+0x2e850], R12 ;  /* 0x02e8500c0d00a5a7 */ /* 0x000ea4000804007f */
[----:B--2---:R-:W-:Y:S05]  /*2df90*/  @!P2 BRA `(.L_x_8130) ;  /* 0xfffffffc00f0a947 */ /* 0x004fea000383ffff */
[----:B------:R-:W-:Y:S05]  /*2dfa0*/  BRA `(.L_x_8127) ;  /* 0xfffffeb000407947 */ /* 0x000fea000383ffff */
.L_x_8138:
[----:B-1----:R1:W2:Y:S02]  /*2dfb0*/  SYNCS.PHASECHK.TRANS64.TRYWAIT P0, [R12+URZ+0x2e830], R13 ;  /* 0x02e8300d0c0075a7 */ /* 0x0022a4000800017f */
[----:B--2---:R-:W-:Y:S05]  /*2dfc0*/  @!P0 NANOSLEEP.SYNCS 0x989680 ;  /* 0x009896800000895d */ /* 0x004fea0003900000 */
[----:B------:R-:W2:Y:S02]  /*2dfd0*/  @!P0 SYNCS.PHASECHK.TRANS64 P0, [R12+URZ+0x2e830], R13 ;  /* 0x02e8300d0c0085a7 */ /* 0x000ea4000800007f */
[----:B--2---:R-:W-:Y:S05]  /*2dfe0*/  @!P0 BRA `(.L_x_8138) ;  /* 0xfffffffc00f08947 */ /* 0x004fea000383ffff */
[----:B------:R-:W-:Y:S05]  /*2dff0*/  BRA `(.L_x_8137) ;  /* 0xfffffef800707947 */ /* 0x000fea000383ffff */
.L_x_8142:
[----:B-1----:R1:W2:Y:S02]  /*2e000*/  SYNCS.PHASECHK.TRANS64.TRYWAIT P0, [R13+URZ+0x2e850], R12 ;  /* 0x02e8500c0d0075a7 */ /* 0x0022a4000800017f */
[----:B--2---:R-:W-:Y:S05]  /*2e010*/  @!P0 NANOSLEEP.SYNCS 0x989680 ;  /* 0x009896800000895d */ /* 0x004fea0003900000 */
[----:B------:R-:W2:Y:S02]  /*2e020*/  @!P0 SYNCS.PHASECHK.TRANS64 P0, [R13+URZ+0x2e850], R12 ;  /* 0x02e8500c0d0085a7 */ /* 0x000ea4000800007f */
[----:B--2---:R-:W-:Y:S05]  /*2e030*/  @!P0 BRA `(.L_x_8142) ;  /* 0xfffffffc00f08947 */ /* 0x004fea000383ffff */
[----:B------:R-:W-:Y:S05]  /*2e040*/  BRA `(.L_x_8139) ;  /* 0xffffff0c00847947 */ /* 0x000fea000383ffff */
.L_x_8148:
[----:B-1----:R1:W2:Y:S02]  /*2e050*/  SYNCS.PHASECHK.TRANS64.TRYWAIT P0, [R9+URZ+0x2e850], R0 ;  /* 0x02e85000090075a7 */ /* 0x0022a4000800017f */
[----:B--2---:R-:W-:Y:S05]  /*2e060*/  @!P0 NANOSLEEP.SYNCS 0x989680 ;  /* 0x009896800000895d */ /* 0x004fea0003900000 */
[----:B------:R-:W2:Y:S02]  /*2e070*/  @!P0 SYNCS.PHASECHK.TRANS64 P0, [R9+URZ+0x2e850], R0 ;  /* 0x02e85000090085a7 */ /* 0x000ea4000800007f */
[----:B--2---:R-:W-:Y:S05]  /*2e080*/  @!P0 BRA `(.L_x_8148) ;  /* 0xfffffffc00f08947 */ /* 0x004fea000383ffff */
[----:B------:R-:W-:Y:S05]  /*2e090*/  BRA `(.L_x_8147) ;  /* 0xffffff4400a47947 */ /* 0x000fea000383ffff */
.L_x_8152:
[----:B------:R-:W-:Y:S01]  /*2e0a0*/  IMAD.MOV.U32 R12, RZ, RZ, R0 ;  /* 0x000000ffff0c7224 */ /* 0x000fe200078e0000 */
[----:B------:R-:W-:Y:S01]  /*2e0b0*/  SEL R5, R36, R37, P0 ;  /* 0x0000002524057207 */ /* 0x000fe20000000000 */
        /* <DEDUP_REMOVED lines=8> */
.L_x_8332:
        /* <DEDUP_REMOVED lines=19> */
.L_x_8333:
        /* <DEDUP_REMOVED lines=19> */
.L_x_8334:
        /* <DEDUP_REMOVED lines=8> */
.L_x_8335:
[----:B------:R-:W-:Y:S02]  /*2e420*/  IMAD.MOV.U32 R13, RZ, RZ, R9 ;  /* 0x000000ffff0d7224 */ /* 0x000fe400078e0009 */
[----:B------:R-:W-:Y:S02]  /*2e430*/  IMAD.MOV.U32 R12, RZ, RZ, R0 ;  /* 0x000000ffff0c7224 */ /* 0x000fe400078e0000 */
[----:B------:R-:W-:-:S07]  /*2e440*/  IMAD.MOV.U32 R7, RZ, RZ, R14 ;  /* 0x000000ffff077224 */ /* 0x000fce00078e000e */
[----:B------:R-:W-:Y:S05]  /*2e450*/  WARPSYNC.COLLECTIVE R15, `(.L_x_8336) ;  /* 0x000000000f087348 */ /* 0x000fea0003c00000 */
[----:B------:R0:W1:Y:S02]  /*2e460*/  SHFL.IDX P6, R14, R13, R12, R11 ;  /* 0x0000000c0d0e7389 */ /* 0x00006400000c000b */
[----:B01----:R-:W-:Y:S01]  /*2e470*/  ENDCOLLECTIVE ;  /* 0x000000000000791b */ /* 0x003fe20003800000 */
.L_x_8336:
        /* <DEDUP_REMOVED lines=8> */
.L_x_8337:
[----:B------:R-:W-:Y:S01]  /*2e500*/  MOV R13, R25 ;  /* 0x00000019000d7202 */ /* 0x000fe20000000f00 */
[----:B------:R-:W-:Y:S02]  /*2e510*/  IMAD.MOV.U32 R12, RZ, RZ, R0 ;  /* 0x000000ffff0c7224 */ /* 0x000fe400078e0000 */
[----:B------:R-:W-:-:S07]  /*2e520*/  IMAD.MOV.U32 R20, RZ, RZ, R14 ;  /* 0x000000ffff147224 */ /* 0x000fce00078e000e */
[----:B------:R-:W-:Y:S05]  /*2e530*/  WARPSYNC.COLLECTIVE R15, `(.L_x_8338) ;  /* 0x000000000f087348 */ /* 0x000fea0003c00000 */
[----:B------:R0:W1:Y:S02]  /*2e540*/  SHFL.IDX P6, R14, R13, R12, R11 ;  /* 0x0000000c0d0e7389 */ /* 0x00006400000c000b */
[----:B01----:R-:W-:Y:S01]  /*2e550*/  ENDCOLLECTIVE ;  /* 0x000000000000791b */ /* 0x003fe20003800000 */
.L_x_8338:
[----:B------:R-:W-:Y:S02]  /*2e560*/  IMAD.MOV.U32 R13, RZ, RZ, R27 ;  /* 0x000000ffff0d7224 */ /* 0x000fe400078e001b */
[----:B------:R-:W-:Y:S02]  /*2e570*/  IMAD.MOV.U32 R12, RZ, RZ, R2 ;  /* 0x000000ffff0c7224 */ /* 0x000fe400078e0002 */
[----:B------:R-:W-:-:S07]  /*2e580*/  IMAD.MOV.U32 R26, RZ, RZ, R14 ;  /* 0x000000ffff1a7224 */ /* 0x000fce00078e000e */
[----:B------:R-:W-:Y:S05]  /*2e590*/  WARPSYNC.COLLECTIVE R15, `(.L_x_8339) ;  /* 0x000000000f087348 */ /* 0x000fea0003c00000 */
[----:B------:R0:W1:Y:S02]  /*2e5a0*/  SHFL.IDX P6, R14, R13, R12, R11 ;  /* 0x0000000c0d0e7389 */ /* 0x00006400000c000b */
[----:B01----:R-:W-:Y:S01]  /*2e5b0*/  ENDCOLLECTIVE ;  /* 0x000000000000791b */ /* 0x003fe20003800000 */
.L_x_8339:
[----:B------:R-:W-:Y:S02]  /*2e5c0*/  IMAD.MOV.U32 R13, RZ, RZ, R29 ;  /* 0x000000ffff0d7224 */ /* 0x000fe400078e001d */
[----:B------:R-:W-:Y:S02]  /*2e5d0*/  IMAD.MOV.U32 R12, RZ, RZ, R0 ;  /* 0x000000ffff0c7224 */ /* 0x000fe400078e0000 */
[----:B------:R-:W-:-:S07]  /*2e5e0*/  IMAD.MOV.U32 R27, RZ, RZ, R14 ;  /* 0x000000ffff1b7224 */ /* 0x000fce00078e000e */
[----:B------:R-:W-:Y:S05]  /*2e5f0*/  WARPSYNC.COLLECTIVE R15, `(.L_x_8340) ;  /* 0x000000000f087348 */ /* 0x000fea0003c00000 */
[----:B------:R0:W1:Y:S02]  /*2e600*/  SHFL.IDX P6, R14, R13, R12, R11 ;  /* 0x0000000c0d0e7389 */ /* 0x00006400000c000b */
[----:B01----:R-:W-:Y:S01]  /*2e610*/  ENDCOLLECTIVE ;  /* 0x000000000000791b */ /* 0x003fe20003800000 */
.L_x_8340:
        /* <DEDUP_REMOVED lines=8> */
.L_x_8341:
[----:B------:R-:W-:Y:S02]  /*2e6a0*/  IMAD.MOV.U32 R13, RZ, RZ, R33 ;  /* 0x000000ffff0d7224 */ /* 0x000fe400078e0021 */
[----:B------:R-:W-:Y:S02]  /*2e6b0*/  IMAD.MOV.U32 R12, RZ, RZ, R0 ;  /* 0x000000ffff0c7224 */ /* 0x000fe400078e0000 */
[----:B------:R-:W-:-:S07]  /*2e6c0*/  IMAD.MOV.U32 R31, RZ, RZ, R14 ;  /* 0x000000ffff1f7224 */ /* 0x000fce00078e000e */
[----:B------:R-:W-:Y:S05]  /*2e6d0*/  WARPSYNC.COLLECTIVE R15, `(.L_x_8342) ;  /* 0x000000000f087348 */ /* 0x000fea0003c00000 */
[----:B------:R0:W1:Y:S02]  /*2e6e0*/  SHFL.IDX P6, R14, R13, R12, R11 ;  /* 0x0000000c0d0e7389 */ /* 0x00006400000c000b */
[----:B01----:R-:W-:Y:S01]  /*2e6f0*/  ENDCOLLECTIVE ;  /* 0x000000000000791b */ /* 0x003fe20003800000 */
.L_x_8342:
        /* <DEDUP_REMOVED lines=8> */
.L_x_8343:
[----:B------:R-:W-:Y:S02]  /*2e780*/  IMAD.MOV.U32 R13, RZ, RZ, R37 ;  /* 0x000000ffff0d7224 */ /* 0x000fe400078e0025 */
[----:B------:R-:W-:Y:S02]  /*2e790*/  IMAD.MOV.U32 R12, RZ, RZ, R0 ;  /* 0x000000ffff0c7224 */ /* 0x000fe400078e0000 */
[----:B------:R-:W-:-:S07]  /*2e7a0*/  IMAD.MOV.U32 R35, RZ, RZ, R14 ;  /* 0x000000ffff237224 */ /* 0x000fce00078e000e */
[----:B------:R-:W-:Y:S05]  /*2e7b0*/  WARPSYNC.COLLECTIVE R15, `(.L_x_8344) ;  /* 0x000000000f087348 */ /* 0x000fea0003c00000 */
[----:B------:R0:W1:Y:S02]  /*2e7c0*/  SHFL.IDX P6, R14, R13, R12, R11 ;  /* 0x0000000c0d0e7389 */ /* 0x00006400000c000b */
[----:B01----:R-:W-:Y:S01]  /*2e7d0*/  ENDCOLLECTIVE ;  /* 0x000000000000791b */ /* 0x003fe20003800000 */
.L_x_8344:
        /* <DEDUP_REMOVED lines=8> */
.L_x_8345:
[----:B------:R-:W-:Y:S02]  /*2e860*/  IMAD.MOV.U32 R13, RZ, RZ, R41 ;  /* 0x000000ffff0d7224 */ /* 0x000fe400078e0029 */
[----:B------:R-:W-:Y:S02]  /*2e870*/  IMAD.MOV.U32 R12, RZ, RZ, R0 ;  /* 0x000000ffff0c7224 */ /* 0x000fe400078e0000 */
[----:B------:R-:W-:-:S07]  /*2e880*/  IMAD.MOV.U32 R39, RZ, RZ, R14 ;  /* 0x000000ffff277224 */ /* 0x000fce00078e000e */
[----:B------:R-:W-:Y:S05]  /*2e890*/  WARPSYNC.COLLECTIVE R15, `(.L_x_8346) ;  /* 0x000000000f087348 */ /* 0x000fea0003c00000 */
[----:B------:R0:W1:Y:S02]  /*2e8a0*/  SHFL.IDX P6, R14, R13, R12, R11 ;  /* 0x0000000c0d0e7389 */ /* 0x00006400000c000b */
[----:B01----:R-:W-:Y:S01]  /*2e8b0*/  ENDCOLLECTIVE ;  /* 0x000000000000791b */ /* 0x003fe20003800000 */
.L_x_8346:
        /* <DEDUP_REMOVED lines=8> */
.L_x_8347:
[----:B------:R-:W-:Y:S01]  /*2e940*/  MOV R13, R45 ;  /* 0x0000002d000d7202 */ /* 0x000fe20000000f00 */
[----:B------:R-:W-:Y:S02]  /*2e950*/  IMAD.MOV.U32 R12, RZ, RZ, R0 ;  /* 0x000000ffff0c7224 */ /* 0x000fe400078e0000 */
[----:B------:R-:W-:-:S07]  /*2e960*/  IMAD.MOV.U32 R43, RZ, RZ, R14 ;  /* 0x000000ffff2b7224 */ /* 0x000fce00078e000e */
[----:B------:R-:W-:Y:S05]  /*2e970*/  WARPSYNC.COLLECTIVE R15, `(.L_x_8348) ;  /* 0x000000000f087348 */ /* 0x000fea0003c00000 */
[----:B------:R0:W1:Y:S02]  /*2e980*/  SHFL.IDX P6, R14, R13, R12, R11 ;  /* 0x0000000c0d0e7389 */ /* 0x00006400000c000b */
[----:B01----:R-:W-:Y:S01]  /*2e990*/  ENDCOLLECTIVE ;  /* 0x000000000000791b */ /* 0x003fe20003800000 */
.L_x_8348:
        /* <DEDUP_REMOVED lines=9> */
.L_x_8349:
[----:B------:R-:W-:Y:S02]  /*2ea30*/  IMAD.MOV.U32 R13, RZ, RZ, R49 ;  /* 0x000000ffff0d7224 */ /* 0x000fe400078e0031 */
[----:B------:R-:W-:Y:S02]  /*2ea40*/  IMAD.MOV.U32 R12, RZ, RZ, R0 ;  /* 0x000000ffff0c7224 */ /* 0x000fe400078e0000 */
[----:B------:R-:W-:-:S07]  /*2ea50*/  IMAD.MOV.U32 R44, RZ, RZ, R14 ;  /* 0x000000ffff2c7224 */ /* 0x000fce00078e000e */
[----:B------:R-:W-:Y:S05]  /*2ea60*/  WARPSYNC.COLLECTIVE R15, `(.L_x_8350) ;  /* 0x000000000f087348 */ /* 0x000fea0003c00000 */
[----:B------:R0:W1:Y:S02]  /*2ea70*/  SHFL.IDX P6, R14, R13, R12, R11 ;  /* 0x0000000c0d0e7389 */ /* 0x00006400000c000b */
[----:B01----:R-:W-:Y:S01]  /*2ea80*/  ENDCOLLECTIVE ;  /* 0x000000000000791b */ /* 0x003fe20003800000 */
.L_x_8350:
        /* <DEDUP_REMOVED lines=8> */
.L_x_8351:
[----:B------:R-:W-:Y:S02]  /*2eb10*/  IMAD.MOV.U32 R13, RZ, RZ, R55 ;  /* 0x000000ffff0d7224 */ /* 0x000fe400078e0037 */
[----:B------:R-:W-:Y:S02]  /*2eb20*/  IMAD.MOV.U32 R12, RZ, RZ, R0 ;  /* 0x000000ffff0c7224 */ /* 0x000fe400078e0000 */
[----:B------:R-:W-:-:S07]  /*2eb30*/  IMAD.MOV.U32 R46, RZ, RZ, R14 ;  /* 0x000000ffff2e7224 */ /* 0x000fce00078e000e */
[----:B------:R-:W-:Y:S05]  /*2eb40*/  WARPSYNC.COLLECTIVE R15, `(.L_x_8352) ;  /* 0x000000000f087348 */ /* 0x000fea0003c00000 */
[----:B------:R0:W1:Y:S02]  /*2eb50*/  SHFL.IDX P6, R14, R13, R12, R11 ;  /* 0x0000000c0d0e7389 */ /* 0x00006400000c000b */
[----:B01----:R-:W-:Y:S01]  /*2eb60*/  ENDCOLLECTIVE ;  /* 0x000000000000791b */ /* 0x003fe20003800000 */
.L_x_8352:
[----:B------:R-:W-:Y:S02]  /*2eb70*/  IMAD.MOV.U32 R13, RZ, RZ, R57 ;  /* 0x000000ffff0d7224 */ /* 0x000fe400078e0039 */
[----:B------:R-:W-:Y:S02]  /*2eb80*/  IMAD.MOV.U32 R12, RZ, RZ, R2 ;  /* 0x000000ffff0c7224 */ /* 0x000fe400078e0002 */
[----:B------:R-:W-:-:S07]  /*2eb90*/  IMAD.MOV.U32 R55, RZ, RZ, R14 ;  /* 0x000000ffff377224 */ /* 0x000fce00078e000e */
[----:B------:R-:W-:Y:S05]  /*2eba0*/  WARPSYNC.COLLECTIVE R15, `(.L_x_8353) ;  /* 0x000000000f087348 */ /* 0x000fea0003c00000 */
[----:B------:R0:W1:Y:S02]  /*2ebb0*/  SHFL.IDX P6, R14, R13, R12, R11 ;  /* 0x0000000c0d0e7389 */ /* 0x00006400000c000b */
[----:B01----:R-:W-:Y:S01]  /*2ebc0*/  ENDCOLLECTIVE ;  /* 0x000000000000791b */ /* 0x003fe20003800000 */
.L_x_8353:
[----:B------:R-:W-:Y:S02]  /*2ebd0*/  IMAD.MOV.U32 R13, RZ, RZ, R59 ;  /* 0x000000ffff0d7224 */ /* 0x000fe400078e003b */
[----:B------:R-:W-:Y:S02]  /*2ebe0*/  IMAD.MOV.U32 R12, RZ, RZ, R0 ;  /* 0x000000ffff0c7224 */ /* 0x000fe400078e0000 */
[----:B------:R-:W-:-:S07]  /*2ebf0*/  IMAD.MOV.U32 R48, RZ, RZ, R14 ;  /* 0x000000ffff307224 */ /* 0x000fce00078e000e */
[----:B------:R-:W-:Y:S05]  /*2ec00*/  WARPSYNC.COLLECTIVE R15, `(.L_x_8354) ;  /* 0x000000000f087348 */ /* 0x000fea0003c00000 */
[----:B------:R0:W1:Y:S02]  /*2ec10*/  SHFL.IDX P6, R14, R13, R12, R11 ;  /* 0x0000000c0d0e7389 */ /* 0x00006400000c000b */
[----:B01----:R-:W-:Y:S01]  /*2ec20*/  ENDCOLLECTIVE ;  /* 0x000000000000791b */ /* 0x003fe20003800000 */
.L_x_8354:
[----:B------:R-:W-:Y:S02]  /*2ec30*/  IMAD.MOV.U32 R13, RZ, RZ, R61 ;  /* 0x000000ffff0d7224 */ /* 0x000fe400078e003d */
[----:B------:R-:W-:Y:S01]  /*2ec40*/  IMAD.MOV.U32 R12, RZ, RZ, R2 ;  /* 0x000000ffff0c7224 */ /* 0x000fe200078e0002 */
[----:B------:R-:W-:-:S07]  /*2ec50*/  MOV R59, R14 ;  /* 0x0000000e003b7202 */ /* 0x000fce0000000f00 */
[----:B------:R-:W-:Y:S05]  /*2ec60*/  WARPSYNC.COLLECTIVE R15, `(.L_x_8355) ;  /* 0x000000000f087348 */ /* 0x000fea0003c00000 */
[----:B------:R0:W1:Y:S02]  /*2ec70*/  SHFL.IDX P6, R14, R13, R12, R11 ;  /* 0x0000000c0d0e7389 */ /* 0x00006400000c000b */
[----:B01----:R-:W-:Y:S01]  /*2ec80*/  ENDCOLLECTIVE ;  /* 0x000000000000791b */ /* 0x003fe20003800000 */
.L_x_8355:
[----:B------:R-:W-:Y:S02]  /*2ec90*/  IMAD.MOV.U32 R13, RZ, RZ, R63 ;  /* 0x000000ffff0d7224 */ /* 0x000fe400078e003f */
[----:B------:R-:W-:Y:S02]  /*2eca0*/  IMAD.MOV.U32 R12, RZ, RZ, R0 ;  /* 0x000000ffff0c7224 */ /* 0x000fe400078e0000 */
[----:B------:R-:W-:-:S07]  /*2ecb0*/  IMAD.MOV.U32 R50, RZ, RZ, R14 ;  /* 0x000000ffff327224 */ /* 0x000fce00078e000e */
[----:B------:R-:W-:Y:S05]  /*2ecc0*/  WARPSYNC.COLLECTIVE R15, `(.L_x_8356) ;  /* 0x000000000f087348 */ /* 0x000fea0003c00000 */
[----:B------:R0:W1:Y:S02]  /*2ecd0*/  SHFL.IDX P6, R14, R13, R12, R11 ;  /* 0x0000000c0d0e7389 */ /* 0x00006400000c000b */
[----:B01----:R-:W-:Y:S01]  /*2ece0*/  ENDCOLLECTIVE ;  /* 0x000000000000791b */ /* 0x003fe20003800000 */
.L_x_8356:
        /* <DEDUP_REMOVED lines=8> */
.L_x_8357:
[----:B------:R-:W-:Y:S01]  /*2ed70*/  MOV R13, R67 ;  /* 0x00000043000d7202 */ /* 0x000fe20000000f00 */
[----:B------:R-:W-:Y:S02]  /*2ed80*/  IMAD.MOV.U32 R12, RZ, RZ, R0 ;  /* 0x000000ffff0c7224 */ /* 0x000fe400078e0000 */
[----:B------:R-:W-:-:S07]  /*2ed90*/  IMAD.MOV.U32 R54, RZ, RZ, R14 ;  /* 0x000000ffff367224 */ /* 0x000fce00078e000e */
[----:B------:R-:W-:Y:S05]  /*2eda0*/  WARPSYNC.COLLECTIVE R15, `(.L_x_8358) ;  /* 0x000000000f087348 */ /* 0x000fea0003c00000 */
[----:B------:R0:W1:Y:S02]  /*2edb0*/  SHFL.IDX P6, R14, R13, R12, R11 ;  /* 0x0000000c0d0e7389 */ /* 0x00006400000c000b */
[----:B01----:R-:W-:Y:S01]  /*2edc0*/  ENDCOLLECTIVE ;  /* 0x000000000000791b */ /* 0x003fe20003800000 */
.L_x_8358:
        /* <DEDUP_REMOVED lines=8> */
.L_x_8359:
[----:B------:R-:W-:Y:S02]  /*2ee50*/  IMAD.MOV.U32 R13, RZ, RZ, R71 ;  /* 0x000000ffff0d7224 */ /* 0x000fe400078e0047 */
[----:B------:R-:W-:Y:S02]  /*2ee60*/  IMAD.MOV.U32 R12, RZ, RZ, R0 ;  /* 0x000000ffff0c7224 */ /* 0x000fe400078e0000 */
[----:B------:R-:W-:-:S07]  /*2ee70*/  IMAD.MOV.U32 R56, RZ, RZ, R14 ;  /* 0x000000ffff387224 */ /* 0x000fce00078e000e */
[----:B------:R-:W-:Y:S05]  /*2ee80*/  WARPSYNC.COLLECTIVE R15, `(.L_x_8360) ;  /* 0x000000000f087348 */ /* 0x000fea0003c00000 */
[----:B------:R0:W1:Y:S02]  /*2ee90*/  SHFL.IDX P6, R14, R13, R12, R11 ;  /* 0x0000000c0d0e7389 */ /* 0x00006400000c000b */
[----:B01----:R-:W-:Y:S01]  /*2eea0*/  ENDCOLLECTIVE ;  /* 0x000000000000791b */ /* 0x003fe20003800000 */
.L_x_8360:
        /* <DEDUP_REMOVED lines=8> */
.L_x_8361:
[----:B------:R-:W-:Y:S02]  /*2ef30*/  IMAD.MOV.U32 R13, RZ, RZ, R75 ;  /* 0x000000ffff0d7224 */ /* 0x000fe400078e004b */
[----:B------:R-:W-:Y:S02]  /*2ef40*/  IMAD.MOV.U32 R12, RZ, RZ, R0 ;  /* 0x000000ffff0c7224 */ /* 0x000fe400078e0000 */
[----:B------:R-:W-:-:S07]  /*2ef50*/  IMAD.MOV.U32 R58, RZ, RZ, R14 ;  /* 0x000000ffff3a7224 */ /* 0x000fce00078e000e */
[----:B------:R-:W-:Y:S05]  /*2ef60*/  WARPSYNC.COLLECTIVE R15, `(.L_x_8362) ;  /* 0x000000000f087348 */ /* 0x000fea0003c00000 */
[----:B------:R0:W1:Y:S02]  /*2ef70*/  SHFL.IDX P6, R14, R13, R12, R11 ;  /* 0x0000000c0d0e7389 */ /* 0x00006400000c000b */
[----:B01----:R-:W-:Y:S01]  /*2ef80*/  ENDCOLLECTIVE ;  /* 0x000000000000791b */ /* 0x003fe20003800000 */
.L_x_8362:
        /* <DEDUP_REMOVED lines=8> */
.L_x_8363:
        /* <DEDUP_REMOVED lines=8> */
.L_x_8164:
[----:B------:R-:W-:Y:S01]  /*2f090*/  IMAD.MOV.U32 R13, RZ, RZ, R3 ;  /* 0x000000ffff0d7224 */ /* 0x000fe200078e0003 */
[----:B------:R-:W-:Y:S01]  /*2f0a0*/  MOV R12, RZ ;  /* 0x000000ff000c7202 */ /* 0x000fe20000000f00 */
[----:B------:R-:W-:Y:S02]  /*2f0b0*/  IMAD.MOV.U32 R11, RZ, RZ, 0x181f ;  /* 0x0000181fff0b7424 */ /* 0x000fe400078e00ff */
[----:B------:R-:W-:-:S07]  /*2f0c0*/  IMAD.MOV.U32 R15, RZ, RZ, -0x1 ;  /* 0xffffffffff0f7424 */ /* 0x000fce00078e00ff */
[----:B------:R-:W-:Y:S05]  /*2f0d0*/  WARPSYNC.COLLECTIVE R15, `(.L_x_8365) ;  /* 0x000000000f087348 */ /* 0x000fea0003c00000 */
[----:B------:R0:W1:Y:S02]  /*2f0e0*/  SHFL.IDX P6, R14, R13, R12, R11 ;  /* 0x0000000c0d0e7389 */ /* 0x00006400000c000b */
[----:B01----:R-:W-:Y:S01]  /*2f0f0*/  ENDCOLLECTIVE ;  /* 0x000000000000791b */ /* 0x003fe20003800000 */
.L_x_8365:
[----:B------:R-:W-:Y:S02]  /*2f100*/  IMAD.MOV.U32 R13, RZ, RZ, R2 ;  /* 0x000000ffff0d7224 */ /* 0x000fe400078e0002 */
[----:B------:R-:W-:-:S07]  /*2f110*/  IMAD.MOV.U32 R0, RZ, RZ, R14 ;  /* 0x000000ffff007224 */ /* 0x000fce00078e000e */
[----:B------:R-:W-:Y:S05]  /*2f120*/  WARPSYNC.COLLECTIVE R15, `(.L_x_8366) ;  /* 0x000000000f087348 */ /* 0x000fea0003c00000 */
[----:B------:R0:W1:Y:S02]  /*2f130*/  SHFL.IDX P6, R14, R13, R12, R11 ;  /* 0x0000000c0d0e7389 */ /* 0x00006400000c000b */
[----:B01----:R-:W-:Y:S01]  /*2f140*/  ENDCOLLECTIVE ;  /* 0x000000000000791b */ /* 0x003fe20003800000 */
.L_x_8366:
[----:B------:R-:W-:Y:S05]  /*2f150*/  BRA `(.L_x_8367) ;  /* 0xffffff6400dc7947 */ /* 0x000fea000383ffff */
.L_x_8167:
[----:B------:R-:W-:Y:S01]  /*2f160*/  BSSY B1, `(.L_x_8368) ;  /* 0x0000008000017945 */ /* 0x000fe20003800000 */
[----:B------:R-:W-:Y:S02]  /*2f170*/  IMAD.MOV.U32 R13, RZ, RZ, R3 ;  /* 0x000000ffff0d7224 */ /* 0x000fe400078e0003 */
[----:B------:R-:W-:Y:S02]  /*2f180*/  IMAD.MOV.U32 R12, RZ, RZ, 0x1 ;  /* 0x00000001ff0c7424 */ /* 0x000fe400078e00ff */
[----:B------:R-:W-:Y:S02]  /*2f190*/  IMAD.MOV.U32 R11, RZ, RZ, 0x181f ;  /* 0x0000181fff0b7424 */ /* 0x000fe400078e00ff */
[----:B---3--:R-:W-:-:S07]  /*2f1a0*/  IMAD.MOV.U32 R15, RZ, RZ, -0x1 ;  /* 0xffffffffff0f7424 */ /* 0x008fce00078e00ff */
[----:B012---:R-:W-:Y:S05]  /*2f1b0*/  WARPSYNC.COLLECTIVE R15, `(.L_x_8369) ;  /* 0x000000000f087348 */ /* 0x007fea0003c00000 */
[----:B--2---:R2:W3:Y:S02]  /*2f1c0*/  SHFL.IDX P6, R14, R13, R12, R11 ;  /* 0x0000000c0d0e7389 */ /* 0x0044e400000c000b */
[----:B0123--:R-:W-:Y:S01]  /*2f1d0*/  ENDCOLLECTIVE ;  /* 0x000000000000791b */ /* 0x00ffe20003800000 */
.L_x_8369:
[----:B------:R-:W-:Y:S05]  /*2f1e0*/  BSYNC B1 ;  /* 0x0000000000017941 */ /* 0x000fea0003800000 */
.L_x_8368:
        /* <DEDUP_REMOVED lines=8> */
.L_x_8370:
[----:B------:R-:W-:Y:S05]  /*2f270*/  BRA `(.L_x_8371) ;  /* 0xffffff6400f47947 */ /* 0x000fea000383ffff */
.L_x_8170:
[----:B------:R-:W-:Y:S01]  /*2f280*/  BSSY B1, `(.L_x_8372) ;  /* 0x0000008000017945 */ /* 0x000fe20003800000 */
[----:B------:R-:W-:Y:S02]  /*2f290*/  IMAD.MOV.U32 R13, RZ, RZ, R3 ;  /* 0x000000ffff0d7224 */ /* 0x000fe400078e0003 */
[----:B------:R-:W-:Y:S02]  /*2f2a0*/  IMAD.MOV.U32 R12, RZ, RZ, 0x2 ;  /* 0x00000002ff0c7424 */ /* 0x000fe400078e00ff */
[----:B------:R-:W-:Y:S02]  /*2f2b0*/  IMAD.MOV.U32 R11, RZ, RZ, 0x181f ;  /* 0x0000181fff0b7424 */ /* 0x000fe400078e00ff */
[----:B---3--:R-:W-:-:S07]  /*2f2c0*/  IMAD.MOV.U32 R15, RZ, RZ, -0x1 ;  /* 0xffffffffff0f7424 */ /* 0x008fce00078e00ff */
[----:B012-4-:R-:W-:Y:S05]  /*2f2d0*/  WARPSYNC.COLLECTIVE R15, `(.L_x_8373) ;  /* 0x000000000f087348 */ /* 0x017fea0003c00000 */
[----:B--2---:R2:W3:Y:S02]  /*2f2e0*/  SHFL.IDX P6, R14, R13, R12, R11 ;  /* 0x0000000c0d0e7389 */ /* 0x0044e400000c000b */
[----:B01234-:R-:W-:Y:S01]  /*2f2f0*/  ENDCOLLECTIVE ;  /* 0x000000000000791b */ /* 0x01ffe20003800000 */
.L_x_8373:
[----:B------:R-:W-:Y:S05]  /*2f300*/  BSYNC B1 ;  /* 0x0000000000017941 */ /* 0x000fea0003800000 */
.L_x_8372:
        /* <DEDUP_REMOVED lines=8> */
.L_x_8374:
[----:B------:R-:W-:Y:S05]  /*2f390*/  BRA `(.L_x_8375) ;  /* 0xffffff6800087947 */ /* 0x000fea000383ffff */
.L_x_8173:
        /* <DEDUP_REMOVED lines=8> */
.L_x_8377:
[----:B------:R-:W-:Y:S05]  /*2f420*/  BSYNC B1 ;  /* 0x0000000000017941 */ /* 0x000fea0003800000 */
.L_x_8376:
        /* <DEDUP_REMOVED lines=8> */
.L_x_8378:
[----:B------:R-:W-:Y:S05]  /*2f4b0*/  BRA `(.L_x_8379) ;  /* 0xffffff68001c7947 */ /* 0x000fea000383ffff */
.L_x_8190:
[----:B------:R-:W1:Y:S01]  /*2f4c0*/  S2R R11, SR_TID.X ;  /* 0x00000000000b7919 */ /* 0x000e620000002100 */
[----:B------:R-:W-:Y:S01]  /*2f4d0*/  BSSY B1, `(.L_x_8380) ;  /* 0x000000a000017945 */ /* 0x000fe20003800000 */
[----:B------:R-:W-:Y:S02]  /*2f4e0*/  IMAD.MOV.U32 R12, RZ, RZ, RZ ;  /* 0x000000ffff0c7224 */ /* 0x000fe400078e00ff */
[----:B------:R-:W-:Y:S01]  /*2f4f0*/  IMAD.MOV.U32 R15, RZ, RZ, -0x1 ;  /* 0xffffffffff0f7424 */ /* 0x000fe200078e00ff */
[----:B-1----:R-:W-:-:S04]  /*2f500*/  SHF.R.U32.HI R11, RZ, 0x5, R11 ;  /* 0x00000005ff0b7819 */ /* 0x002fc8000001160b */
[----:B------:R-:W-:-:S05]  /*2f510*/  LOP3.LUT R11, R11, 0x3, RZ, 0xc0, !PT ;  /* 0x000000030b0b7812 */ /* 0x000fca00078ec0ff */
[----:B0-----:R-:W-:Y:S02]  /*2f520*/  IMAD.MOV.U32 R13, RZ, RZ, R11 ;  /* 0x000000ffff0d7224 */ /* 0x001fe400078e000b */
[----:B------:R-:W-:-:S07]  /*2f530*/  IMAD.MOV.U32 R11, RZ, RZ, 0x1f ;  /* 0x0000001fff0b7424 */ /* 0x000fce00078e00ff */
[----:B------:R-:W-:Y:S05]  /*2f540*/  WARPSYNC.COLLECTIVE R15, `(.L_x_8381) ;  /* 0x000000000f087348 */ /* 0x000fea0003c00000 */
[----:B------:R0:W1:Y:S02]  /*2f550*/  SHFL.IDX P6, R14, R13, R12, R11 ;  /* 0x0000000c0d0e7389 */ /* 0x00006400000c000b */
[----:B01----:R-:W-:Y:S01]  /*2f560*/  ENDCOLLECTIVE ;  /* 0x000000000000791b */ /* 0x003fe20003800000 */
.L_x_8381:
[----:B------:R-:W-:Y:S05]  /*2f570*/  BSYNC B1 ;  /* 0x0000000000017941 */ /* 0x000fea0003800000 */
.L_x_8380:
[----:B------:R-:W-:Y:S05]  /*2f580*/  BRA `(.L_x_8382) ;  /* 0xffffff80005c7947 */ /* 0x000fea000383ffff */
.L_x_8192:
[----:B------:R-:W-:Y:S01]  /*2f590*/  BSSY B1, `(.L_x_8383) ;  /* 0x0000006000017945 */ /* 0x000fe20003800000 */
[----:B------:R-:W-:-:S07]  /*2f5a0*/  IMAD.MOV.U32 R15, RZ, RZ, -0x1 ;  /* 0xffffffffff0f7424 */ /* 0x000fce00078e00ff */
[----:B01----:R-:W-:Y:S05]  /*2f5b0*/  WARPSYNC.COLLECTIVE R15, `(.L_x_8384) ;  /* 0x000000000f0c7348 */ /* 0x003fea0003c00000 */
[----:B------:R-:W-:Y:S02]  /*2f5c0*/  ELECT P6, UR62, PT ;  /* 0x00000000003e782f */ /* 0x000fe400038c0000 */
[----:B------:R-:W-:Y:S01]  /*2f5d0*/  MOV R14, UR62 ;  /* 0x0000003e000e7c02 */ /* 0x000fe20008000f00 */
[----:B01----:R-:W-:Y:S10]  /*2f5e0*/  ENDCOLLECTIVE ;  /* 0x000000000000791b */ /* 0x003ff40003800000 */
.L_x_8384:
[----:B------:R-:W-:Y:S05]  /*2f5f0*/  BSYNC B1 ;  /* 0x0000000000017941 */ /* 0x000fea0003800000 */
.L_x_8383:
[----:B------:R-:W-:Y:S05]  /*2f600*/  BRA `(.L_x_8191) ;  /* 0xffffff8000547947 */ /* 0x000fea000383ffff */
.L_x_8194:
[----:B-1----:R-:W2:Y:S02]  /*2f610*/  LDL R4, [R1+0x4] ;  /* 0x0000040001047983 */ /* 0x002ea40000100800 */
[----:B--2---:R1:W2:Y:S02]  /*2f620*/  SYNCS.PHASECHK.TRANS64.TRYWAIT P0, [R4+URZ+0x2e820], R3 ;  /* 0x02e82003040075a7 */ /* 0x0042a4000800017f */
[----:B--2---:R-:W-:Y:S05]  /*2f630*/  @!P0 NANOSLEEP.SYNCS 0x989680 ;  /* 0x009896800000895d */ /* 0x004fea0003900000 */
[----:B------:R-:W2:Y:S02]  /*2f640*/  @!P0 SYNCS.PHASECHK.TRANS64 P0, [R4+URZ+0x2e820], R3 ;  /* 0x02e82003040085a7 */ /* 0x000ea4000800007f */
[----:B--2---:R-:W-:Y:S05]  /*2f650*/  @!P0 BRA `(.L_x_8194) ;  /* 0xfffffffc00ec8947 */ /* 0x004fea000383ffff */
[----:B------:R-:W-:Y:S05]  /*2f660*/  BRA `(.L_x_8385) ;  /* 0xffffff8000647947 */ /* 0x000fea000383ffff */
.L_x_8198:
[----:B-1----:R1:W2:Y:S02]  /*2f670*/  SYNCS.PHASECHK.TRANS64.TRYWAIT P0, [R6+URZ+0x2e8a0], R8 ;  /* 0x02e8a008060075a7 */ /* 0x0022a4000800017f */
[----:B--2---:R-:W-:Y:S05]  /*2f680*/  @!P0 NANOSLEEP.SYNCS 0x989680 ;  /* 0x009896800000895d */ /* 0x004fea0003900000 */
[----:B------:R-:W2:Y:S02]  /*2f690*/  @!P0 SYNCS.PHASECHK.TRANS64 P0, [R6+URZ+0x2e8a0], R8 ;  /* 0x02e8a008060085a7 */ /* 0x000ea4000800007f */
[----:B--2---:R-:W-:Y:S05]  /*2f6a0*/  @!P0 BRA `(.L_x_8198) ;  /* 0xfffffffc00f08947 */ /* 0x004fea000383ffff */
[----:B------:R-:W-:Y:S05]  /*2f6b0*/  BRA `(.L_x_8386) ;  /* 0xffffff80008c7947 */ /* 0x000fea000383ffff */
.L_x_8203:
[----:B--2---:R2:W3:Y:S02]  /*2f6c0*/  SYNCS.PHASECHK.TRANS64.TRYWAIT P0, [R6+URZ+0x2e8c0], R8 ;  /* 0x02e8c008060075a7 */ /* 0x0044e4000800017f */
[----:B---3--:R-:W-:Y:S05]  /*2f6d0*/  @!P0 NANOSLEEP.SYNCS 0x989680 ;  /* 0x009896800000895d */ /* 0x008fea0003900000 */
[----:B------:R-:W3:Y:S02]  /*2f6e0*/  @!P0 SYNCS.PHASECHK.TRANS64 P0, [R6+URZ+0x2e8c0], R8 ;  /* 0x02e8c008060085a7 */ /* 0x000ee4000800007f */
[----:B---3--:R-:W-:Y:S05]  /*2f6f0*/  @!P0 BRA `(.L_x_8203) ;  /* 0xfffffffc00f08947 */ /* 0x008fea000383ffff */
[----:B------:R-:W-:Y:S05]  /*2f700*/  BRA `(.L_x_8387) ;  /* 0xffffff8400107947 */ /* 0x000fea000383ffff */
.L_x_8210:
[----:B-1----:R1:W2:Y:S02]  /*2f710*/  SYNCS.PHASECHK.TRANS64.TRYWAIT P1, [R4+URZ+0x2e8a0], R5 ;  /* 0x02e8a005040075a7 */ /* 0x0022a4000802017f */
[----:B--2---:R-:W-:Y:S05]  /*2f720*/  @!P1 NANOSLEEP.SYNCS 0x989680 ;  /* 0x009896800000995d */ /* 0x004fea0003900000 */
[----:B------:R-:W2:Y:S02]  /*2f730*/  @!P1 SYNCS.PHASECHK.TRANS64 P1, [R4+URZ+0x2e8a0], R5 ;  /* 0x02e8a005040095a7 */ /* 0x000ea4000802007f */
[----:B--2---:R-:W-:Y:S05]  /*2f740*/  @!P1 BRA `(.L_x_8210) ;  /* 0xfffffffc00f09947 */ /* 0x004fea000383ffff */
[----:B------:R-:W-:Y:S05]  /*2f750*/  BRA `(.L_x_8388) ;  /* 0xffffff8400e87947 */ /* 0x000fea000383ffff */
.L_x_8215:
[----:B--2---:R2:W3:Y:S02]  /*2f760*/  SYNCS.PHASECHK.TRANS64.TRYWAIT P1, [R4+URZ+0x2e8c0], R5 ;  /* 0x02e8c005040075a7 */ /* 0x0044e4000802017f */
[----:B---3--:R-:W-:Y:S05]  /*2f770*/  @!P1 NANOSLEEP.SYNCS 0x989680 ;  /* 0x009896800000995d */ /* 0x008fea0003900000 */
[----:B------:R-:W3:Y:S02]  /*2f780*/  @!P1 SYNCS.PHASECHK.TRANS64 P1, [R4+URZ+0x2e8c0], R5 ;  /* 0x02e8c005040095a7 */ /* 0x000ee4000802007f */
[----:B---3--:R-:W-:Y:S05]  /*2f790*/  @!P1 BRA `(.L_x_8215) ;  /* 0xfffffffc00f09947 */ /* 0x008fea000383ffff */
[----:B------:R-:W-:Y:S05]  /*2f7a0*/  BRA `(.L_x_8389) ;  /* 0xffffff8800687947 */ /* 0x000fea000383ffff */
.L_x_8230:
[----:B------:R-:W1:Y:S01]  /*2f7b0*/  S2R R4, SR_TID.X ;  /* 0x0000000000047919 */ /* 0x000e620000002100 */
[----:B------:R-:W-:Y:S01]  /*2f7c0*/  BSSY B0, `(.L_x_8390) ;  /* 0x000000a000007945 */ /* 0x000fe20003800000 */
[----:B------:R-:W-:Y:S01]  /*2f7d0*/  IMAD.MOV.U32 R12, RZ, RZ, RZ ;  /* 0x000000ffff0c7224 */ /* 0x000fe200078e00ff */
[----:B------:R-:W-:Y:S01]  /*2f7e0*/  MOV R15, 0xffffffff ;  /* 0xffffffff000f7802 */ /* 0x000fe20000000f00 */
[----:B------:R-:W-:Y:S01]  /*2f7f0*/  IMAD.MOV.U32 R11, RZ, RZ, 0x1f ;  /* 0x0000001fff0b7424 */ /* 0x000fe200078e00ff */
[----:B-1----:R-:W-:-:S04]  /*2f800*/  SHF.R.U32.HI R4, RZ, 0x5, R4 ;  /* 0x00000005ff047819 */ /* 0x002fc80000011604 */
[----:B------:R-:W-:-:S05]  /*2f810*/  LOP3.LUT R4, R4, 0x3, RZ, 0xc0, !PT ;  /* 0x0000000304047812 */ /* 0x000fca00078ec0ff */
[----:B0-----:R-:W-:-:S07]  /*2f820*/  IMAD.MOV.U32 R13, RZ, RZ, R4 ;  /* 0x000000ffff0d7224 */ /* 0x001fce00078e0004 */
[----:B--2---:R-:W-:Y:S05]  /*2f830*/  WARPSYNC.COLLECTIVE R15, `(.L_x_8391) ;  /* 0x000000000f087348 */ /* 0x004fea0003c00000 */
[----:B------:R0:W1:Y:S02]  /*2f840*/  SHFL.IDX P6, R14, R13, R12, R11 ;  /* 0x0000000c0d0e7389 */ /* 0x00006400000c000b */
[----:B012---:R-:W-:Y:S01]  /*2f850*/  ENDCOLLECTIVE ;  /* 0x000000000000791b */ /* 0x007fe20003800000 */
.L_x_8391:
[----:B------:R-:W-:Y:S05]  /*2f860*/  BSYNC B0 ;  /* 0x0000000000007941 */ /* 0x000fea0003800000 */
.L_x_8390:
[----:B------:R-:W-:Y:S05]  /*2f870*/  BRA `(.L_x_8392) ;  /* 0xffffff9400487947 */ /* 0x000fea000383ffff */
.L_x_8232:
[----:B------:R-:W-:Y:S01]  /*2f880*/  BSSY B0, `(.L_x_8393) ;  /* 0x0000006000007945 */ /* 0x000fe20003800000 */
[----:B------:R-:W-:-:S07]  /*2f890*/  IMAD.MOV.U32 R15, RZ, RZ, -0x1 ;  /* 0xffffffffff0f7424 */ /* 0x000fce00078e00ff */
[----:B012---:R-:W-:Y:S05]  /*2f8a0*/  WARPSYNC.COLLECTIVE R15, `(.L_x_8394) ;  /* 0x000000000f0c7348 */ /* 0x007fea0003c00000 */
[----:B------:R-:W-:Y:S02]  /*2f8b0*/  ELECT P6, UR62, PT ;  /* 0x00000000003e782f */ /* 0x000fe400038c0000 */
[----:B------:R-:W-:Y:S01]  /*2f8c0*/  MOV R14, UR62 ;  /* 0x0000003e000e7c02 */ /* 0x000fe20008000f00 */
[----:B012---:R-:W-:Y:S10]  /*2f8d0*/  ENDCOLLECTIVE ;  /* 0x000000000000791b */ /* 0x007ff40003800000 */
.L_x_8394:
[----:B------:R-:W-:Y:S05]  /*2f8e0*/  BSYNC B0 ;  /* 0x0000000000007941 */ /* 0x000fea0003800000 */
.L_x_8393:
[----:B------:R-:W-:Y:S05]  /*2f8f0*/  BRA `(.L_x_8395) ;  /* 0xffffff9400547947 */ /* 0x000fea000383ffff */
.L_x_8234:
[----:B-1----:R1:W2:Y:S02]  /*2f900*/  SYNCS.PHASECHK.TRANS64.TRYWAIT P0, [R0+URZ+0x2e880], R3 ;  /* 0x02e88003000075a7 */ /* 0x0022a4000800017f */
[----:B--2---:R-:W-:Y:S05]  /*2f910*/  @!P0 NANOSLEEP.SYNCS 0x989680 ;  /* 0x009896800000895d */ /* 0x004fea0003900000 */
[----:B------:R-:W2:Y:S02]  /*2f920*/  @!P0 SYNCS.PHASECHK.TRANS64 P0, [R0+URZ+0x2e880], R3 ;  /* 0x02e88003000085a7 */ /* 0x000ea4000800007f */
[----:B--2---:R-:W-:Y:S05]  /*2f930*/  @!P0 BRA `(.L_x_8234) ;  /* 0xfffffffc00f08947 */ /* 0x004fea000383ffff */
[----:B------:R-:W-:Y:S05]  /*2f940*/  BRA `(.L_x_8396) ;  /* 0xffffff9400d07947 */ /* 0x000fea000383ffff */
.L_x_8236:
[----:B--2---:R2:W3:Y:S02]  /*2f950*/  SYNCS.PHASECHK.TRANS64.TRYWAIT P0, [R0+URZ+0x2e840], R3 ;  /* 0x02e84003000075a7 */ /* 0x0044e4000800017f */
[----:B---3--:R-:W-:Y:S05]  /*2f960*/  @!P0 NANOSLEEP.SYNCS 0x989680 ;  /* 0x009896800000895d */ /* 0x008fea0003900000 */
[----:B------:R-:W3:Y:S02]  /*2f970*/  @!P0 SYNCS.PHASECHK.TRANS64 P0, [R0+URZ+0x2e840], R3 ;  /* 0x02e84003000085a7 */ /* 0x000ee4000800007f */
[----:B---3--:R-:W-:Y:S05]  /*2f980*/  @!P0 BRA `(.L_x_8236) ;  /* 0xfffffffc00f08947 */ /* 0x008fea000383ffff */
[----:B------:R-:W-:Y:S05]  /*2f990*/  BRA `(.L_x_8397) ;  /* 0xffffff9800307947 */ /* 0x000fea000383ffff */
.L_x_8240:
[----:B------:R-:W2:Y:S01]  /*2f9a0*/  LDL.LU R11, [R1+0x5c] ;  /* 0x00005c00010b7983 */ /* 0x000ea20000300800 */
[----:B------:R-:W-:Y:S02]  /*2f9b0*/  IMAD.MOV.U32 R13, RZ, RZ, R2 ;  /* 0x000000ffff0d7224 */ /* 0x000fe400078e0002 */
[----:B------:R-:W-:Y:S02]  /*2f9c0*/  IMAD.MOV.U32 R12, RZ, RZ, RZ ;  /* 0x000000ffff0c7224 */ /* 0x000fe400078e00ff */
[----:B------:R-:W-:Y:S02]  /*2f9d0*/  IMAD.MOV.U32 R15, RZ, RZ, -0x1 ;  /* 0xffffffffff0f7424 */ /* 0x000fe400078e00ff */
[----:B------:R-:W-:Y:S02]  /*2f9e0*/  IMAD R17, R17, 0x80, R9 ;  /* 0x0000008011117824 */ /* 0x000fe400078e0209 */
[----:B--2---:R-:W-:Y:S02]  /*2f9f0*/  IMAD R0, R11, R8, RZ ;  /* 0x000000080b007224 */ /* 0x004fe400078e02ff */
[----:B------:R-:W-:-:S03]  /*2fa00*/  IMAD.MOV.U32 R11, RZ, RZ, 0x181f ;  /* 0x0000181fff0b7424 */ /* 0x000fc600078e00ff */
[----:B------:R-:W-:-:S13]  /*2fa10*/  ISETP.GE.AND P1, PT, R17, R0, PT ;  /* 0x000000001100720c */ /* 0x000fda0003f26270 */
[----:B-----5:R-:W-:Y:S05]  /*2fa20*/  WARPSYNC.COLLECTIVE R15, `(.L_x_8398) ;  /* 0x000000000f087348 */ /* 0x020fea0003c00000 */
[----:B------:R0:W1:Y:S02]  /*2fa30*/  SHFL.IDX P6, R14, R13, R12, R11 ;  /* 0x0000000c0d0e7389 */ /* 0x00006400000c000b */
[----:B01---5:R-:W-:Y:S01]  /*2fa40*/  ENDCOLLECTIVE ;  /* 0x000000000000791b */ /* 0x023fe20003800000 */
.L_x_8398:
[----:B------:R-:W-:Y:S02]  /*2fa50*/  IMAD.MOV.U32 R13, RZ, RZ, R3 ;  /* 0x000000ffff0d7224 */ /* 0x000fe400078e0003 */
[----:B------:R-:W-:-:S07]  /*2fa60*/  IMAD.MOV.U32 R4, RZ, RZ, R14 ;  /* 0x000000ffff047224 */ /* 0x000fce00078e000e */
[----:B------:R-:W-:Y:S05]  /*2fa70*/  WARPSYNC.COLLECTIVE R15, `(.L_x_8399) ;  /* 0x000000000f087348 */ /* 0x000fea0003c00000 */
[----:B------:R0:W1:Y:S02]  /*2fa80*/  SHFL.IDX P6, R14, R13, R12, R11 ;  /* 0x0000000c0d0e7389 */ /* 0x00006400000c000b */
[----:B01----:R-:W-:Y:S01]  /*2fa90*/  ENDCOLLECTIVE ;  /* 0x000000000000791b */ /* 0x003fe20003800000 */
.L_x_8399:
[----:B------:R-:W-:Y:S01]  /*2faa0*/  ULDC.64 UR4, c[0x0][0x208] ;  /* 0x0000820000047ab9 */ /* 0x000fe20000000a00 */
[----:B------:R-:W-:Y:S02]  /*2fab0*/  IMAD.MOV.U32 R13, RZ, RZ, R2 ;  /* 0x000000ffff0d7224 */ /* 0x000fe400078e0002 */
[----:B------:R-:W-:Y:S02]  /*2fac0*/  IMAD.MOV.U32 R12, RZ, RZ, 0x1 ;  /* 0x00000001ff0c7424 */ /* 0x000fe400078e00ff */
[----:B------:R-:W-:-:S05]  /*2fad0*/  IMAD.MOV.U32 R5, RZ, RZ, R14 ;  /* 0x000000ffff057224 */ /* 0x000fca00078e000e */
[----:B------:R-:W-:-:S04]  /*2fae0*/  @!P1 IADD3 R5, P2, R7, R5, RZ ;  /* 0x0000000507059210 */ /* 0x000fc80007f5e0ff */
[----:B------:R-:W-:-:S04]  /*2faf0*/  @!P1 IADD3.X R4, RZ, R4, RZ, P2, !PT ;  /* 0x00000004ff049210 */ /* 0x000fc800017fe4ff */
[----:B------:R-:W-:-:S04]  /*2fb00*/  @!P1 LOP3.LUT R5, R5, R4, RZ, 0x3c, !PT ;  /* 0x0000000405059212 */ /* 0x000fc800078e3cff */
[----:B------:R-:W-:-:S04]  /*2fb10*/  @!P1 LOP3.LUT R4, R5, R4, RZ, 0x3c, !PT ;  /* 0x0000000405049212 */ /* 0x000fc800078e3cff */
[----:B------:R-:W-:-:S05]  /*2fb20*/  @!P1 LOP3.LUT R5, R5, R4, RZ, 0x3c, !PT ;  /* 0x0000000405059212 */ /* 0x000fca00078e3cff */
[----:B------:R-:W-:Y:S01]  /*2fb30*/  @!PT LDS RZ, [RZ] ;  /* 0x00000000fffff984 */ /* 0x000fe20000000800 */
[----:B------:R-:W-:Y:S01]  /*2fb40*/  @!PT LDS RZ, [RZ] ;  /* 0x00000000fffff984 */ /* 0x000fe20000000800 */
[----:B------:R-:W-:Y:S01]  /*2fb50*/  @!PT LDS RZ, [RZ] ;  /* 0x00000000fffff984 */ /* 0x000fe20000000800 */
[----:B------:R0:W-:Y:S02]  /*2fb60*/  @!P1 LDGSTS.E.BYPASS.LTC128B.128 [R10+0x1c400], desc[UR4][R4.64], !P0 ;  /* 0x1c400000040a9fae */ /* 0x0001e4000c101d44 */
[----:B0-----:R-:W-:Y:S05]  /*2fb70*/  WARPSYNC.COLLECTIVE R15, `(.L_x_8400) ;  /* 0x000000000f087348 */ /* 0x001fea0003c00000 */
[----:B------:R1:W2:Y:S02]  /*2fb80*/  SHFL.IDX P6, R14, R13, R12, R11 ;  /* 0x0000000c0d0e7389 */ /* 0x0002a400000c000b */
[----:B012---:R-:W-:Y:S01]  /*2fb90*/  ENDCOLLECTIVE ;  /* 0x000000000000791b */ /* 0x007fe20003800000 */
.L_x_8400:
[----:B------:R-:W-:-:S05]  /*2fba0*/  VIADD R4, R17, 0x10 ;  /* 0x0000001011047836 */ /* 0x000fca0000000000 */
[----:B------:R-:W-:Y:S01]  /*2fbb0*/  ISETP.GE.AND P1, PT, R4, R0, PT ;  /* 0x000000000400720c */ /* 0x000fe20003f26270 */
[----:B------:R-:W-:Y:S02]  /*2fbc0*/  IMAD.MOV.U32 R13, RZ, RZ, R3 ;  /* 0x000000ffff0d7224 */ /* 0x000fe400078e0003 */
[----:B------:R-:W-:-:S10]  /*2fbd0*/  IMAD.MOV.U32 R6, RZ, RZ, R14 ;  /* 0x000000ffff067224 */ /* 0x000fd400078e000e */
[----:B------:R-:W-:Y:S05]  /*2fbe0*/  WARPSYNC.COLLECTIVE R15, `(.L_x_8401) ;  /* 0x000000000f087348 */ /* 0x000fea0003c00000 */
[----:B------:R0:W1:Y:S02]  /*2fbf0*/  SHFL.IDX P6, R14, R13, R12, R11 ;  /* 0x0000000c0d0e7389 */ /* 0x00006400000c000b */
[----:B01----:R-:W-:Y:S01]  /*2fc00*/  ENDCOLLECTIVE ;  /* 0x000000000000791b */ /* 0x003fe20003800000 */
.L_x_8401:
[----:B------:R-:W-:Y:S01]  /*2fc10*/  ULDC.64 UR4, c[0x0][0x208] ;  /* 0x0000820000047ab9 */ /* 0x000fe20000000a00 */
[----:B------:R-:W-:Y:S01]  /*2fc20*/  IMAD.MOV.U32 R13, RZ, RZ, R2 ;  /* 0x000000ffff0d7224 */ /* 0x000fe200078e0002 */
[----:B------:R-:W-:Y:S01]  /*2fc30*/  MOV R12, 0x2 ;  /* 0x00000002000c7802 */ /* 0x000fe20000000f00 */
[----:B------:R-:W-:-:S05]  /*2fc40*/  IMAD.MOV.U32 R4, RZ, RZ, R14 ;  /* 0x000000ffff047224 */ /* 0x000fca00078e000e */
[----:B------:R-:W-:-:S05]  /*2fc50*/  @!P1 IADD3 R5, P2, R7, R4, RZ ;  /* 0x0000000407059210 */ /* 0x000fca0007f5e0ff */
[----:B------:R-:W-:-:S05]  /*2fc60*/  @!P1 IMAD.X R4, RZ, RZ, R6, P2 ;  /* 0x000000ffff049224 */ /* 0x000fca00010e0606 */
        /* <DEDUP_REMOVED lines=10> */
.L_x_8402:
[----:B------:R-:W-:-:S05]  /*2fd10*/  VIADD R4, R17, 0x20 ;  /* 0x0000002011047836 */ /* 0x000fca0000000000 */
[----:B------:R-:W-:Y:S01]  /*2fd20*/  ISETP.GE.AND P1, PT, R4, R0, PT ;  /* 0x000000000400720c */ /* 0x000fe20003f26270 */
[----:B------:R-:W-:Y:S02]  /*2fd30*/  IMAD.MOV.U32 R13, RZ, RZ, R3 ;  /* 0x000000ffff0d7224 */ /* 0x000fe400078e0003 */
[----:B------:R-:W-:-:S10]  /*2fd40*/  IMAD.MOV.U32 R6, RZ, RZ, R14 ;  /* 0x000000ffff067224 */ /* 0x000fd400078e000e */
[----:B------:R-:W-:Y:S05]  /*2fd50*/  WARPSYNC.COLLECTIVE R15, `(.L_x_8403) ;  /* 0x000000000f087348 */ /* 0x000fea0003c00000 */
[----:B------:R0:W1:Y:S02]  /*2fd60*/  SHFL.IDX P6, R14, R13, R12, R11 ;  /* 0x0000000c0d0e7389 */ /* 0x00006400000c000b */
[----:B01----:R-:W-:Y:S01]  /*2fd70*/  ENDCOLLECTIVE ;  /* 0x000000000000791b */ /* 0x003fe20003800000 */
.L_x_8403:
[----:B------:R-:W-:Y:S01]  /*2fd80*/  ULDC.64 UR4, c[0x0][0x208] ;  /* 0x0000820000047ab9 */ /* 0x000fe20000000a00 */
[----:B------:R-:W-:Y:S02]  /*2fd90*/  IMAD.MOV.U32 R13, RZ, RZ, R2 ;  /* 0x000000ffff0d7224 */ /* 0x000fe400078e0002 */
[----:B------:R-:W-:Y:S02]  /*2fda0*/  IMAD.MOV.U32 R12, RZ, RZ, 0x3 ;  /* 0x00000003ff0c7424 */ /* 0x000fe400078e00ff */
        /* <DEDUP_REMOVED lines=13> */
.L_x_8404:
[----:B------:R-:W-:-:S05]  /*2fe80*/  VIADD R4, R17, 0x30 ;  /* 0x0000003011047836 */ /* 0x000fca0000000000 */
[----:B------:R-:W-:Y:S01]  /*2fe90*/  ISETP.GE.AND P1, PT, R4, R0, PT ;  /* 0x000000000400720c */ /* 0x000fe20003f26270 */
[----:B------:R-:W-:Y:S02]  /*2fea0*/  IMAD.MOV.U32 R13, RZ, RZ, R3 ;  /* 0x000000ffff0d7224 */ /* 0x000fe400078e0003 */
[----:B------:R-:W-:-:S10]  /*2feb0*/  IMAD.MOV.U32 R6, RZ, RZ, R14 ;  /* 0x000000ffff067224 */ /* 0x000fd400078e000e */
[----:B------:R-:W-:Y:S05]  /*2fec0*/  WARPSYNC.COLLECTIVE R15, `(.L_x_8405) ;  /* 0x000000000f087348 */ /* 0x000fea0003c00000 */
[----:B------:R0:W1:Y:S02]  /*2fed0*/  SHFL.IDX P6, R14, R13, R12, R11 ;  /* 0x0000000c0d0e7389 */ /* 0x00006400000c000b */
[----:B01----:R-:W-:Y:S01]  /*2fee0*/  ENDCOLLECTIVE ;  /* 0x000000000000791b */ /* 0x003fe20003800000 */
.L_x_8405:
[----:B------:R-:W-:Y:S01]  /*2fef0*/  ULDC.64 UR4, c[0x0][0x208] ;  /* 0x0000820000047ab9 */ /* 0x000fe20000000a00 */
[----:B------:R-:W-:Y:S02]  /*2ff00*/  IMAD.MOV.U32 R13, RZ, RZ, R2 ;  /* 0x000000ffff0d7224 */ /* 0x000fe400078e0002 */
[----:B------:R-:W-:Y:S01]  /*2ff10*/  IMAD.MOV.U32 R12, RZ, RZ, 0x4 ;  /* 0x00000004ff0c7424 */ /* 0x000fe200078e00ff */
[----:B------:R-:W-:-:S04]  /*2ff20*/  MOV R4, R14 ;  /* 0x0000000e00047202 */ /* 0x000fc80000000f00 */
        /* <DEDUP_REMOVED lines=12> */
.L_x_8406:
[----:B------:R-:W-:-:S05]  /*2fff0*/  VIADD R4, R17, 0x40 ;  /* 0x0000004011047836 */ /* 0x000fca0000000000 */
[----:B------:R-:W-:Y:S01]  /*30000*/  ISETP.GE.AND P1, PT, R4, R0, PT ;  /* 0x000000000400720c */ /* 0x000fe20003f26270 */
[----:B------:R-:W-:Y:S02]  /*30010*/  IMAD.MOV.U32 R13, RZ, RZ, R3 ;  /* 0x000000ffff0d7224 */ /* 0x000fe400078e0003 */
[----:B------:R-:W-:-:S10]  /*30020*/  IMAD.MOV.U32 R6, RZ, RZ, R14 ;  /* 0x000000ffff067224 */ /* 0x000fd400078e000e */
[----:B------:R-:W-:Y:S05]  /*30030*/  WARPSYNC.COLLECTIVE R15, `(.L_x_8407) ;  /* 0x000000000f087348 */ /* 0x000fea0003c00000 */
[----:B------:R0:W1:Y:S02]  /*30040*/  SHFL.IDX P6, R14, R13, R12, R11 ;  /* 0x0000000c0d0e7389 */ /* 0x00006400000c000b */
[----:B01----:R-:W-:Y:S01]  /*30050*/  ENDCOLLECTIVE ;  /* 0x000000000000791b */ /* 0x003fe20003800000 */
.L_x_8407:
[----:B------:R-:W-:Y:S01]  /*30060*/  ULDC.64 UR4, c[0x0][0x208] ;  /* 0x0000820000047ab9 */ /* 0x000fe20000000a00 */
[----:B------:R-:W-:Y:S01]  /*30070*/  MOV R13, R2 ;  /* 0x00000002000d7202 */ /* 0x000fe20000000f00 */
        /* <DEDUP_REMOVED lines=14> */
.L_x_8408:
[----:B------:R-:W-:-:S05]  /*30160*/  VIADD R4, R17, 0x50 ;  /* 0x0000005011047836 */ /* 0x000fca0000000000 */
[----:B------:R-:W-:Y:S01]  /*30170*/  ISETP.GE.AND P1, PT, R4, R0, PT ;  /* 0x000000000400720c */ /* 0x000fe20003f26270 */
[----:B------:R-:W-:Y:S02]  /*30180*/  IMAD.MOV.U32 R13, RZ, RZ, R3 ;  /* 0x000000ffff0d7224 */ /* 0x000fe400078e0003 */
[----:B------:R-:W-:-:S10]  /*30190*/  IMAD.MOV.U32 R6, RZ, RZ, R14 ;  /* 0x000000ffff067224 */ /* 0x000fd400078e000e */
[----:B------:R-:W-:Y:S05]  /*301a0*/  WARPSYNC.COLLECTIVE R15, `(.L_x_8409) ;  /* 0x000000000f087348 */ /* 0x000fea0003c00000 */
[----:B------:R0:W1:Y:S02]  /*301b0*/  SHFL.IDX P6, R14, R13, R12, R11 ;  /* 0x0000000c0d0e7389 */ /* 0x00006400000c000b */
[----:B01----:R-:W-:Y:S01]  /*301c0*/  ENDCOLLECTIVE ;  /* 0x000000000000791b */ /* 0x003fe20003800000 */
.L_x_8409:
        /* <DEDUP_REMOVED lines=16> */
.L_x_8410:
[----:B------:R-:W-:-:S05]  /*302d0*/  VIADD R5, R17, 0x60 ;  /* 0x0000006011057836 */ /* 0x000fca0000000000 */
[----:B------:R-:W-:Y:S01]  /*302e0*/  ISETP.GE.AND P1, PT, R5, R0, PT ;  /* 0x000000000500720c */ /* 0x000fe20003f26270 */
[----:B------:R-:W-:Y:S02]  /*302f0*/  IMAD.MOV.U32 R13, RZ, RZ, R3 ;  /* 0x000000ffff0d7224 */ /* 0x000fe400078e0003 */
[----:B------:R-:W-:-:S10]  /*30300*/  IMAD.MOV.U32 R6, RZ, RZ, R14 ;  /* 0x000000ffff067224 */ /* 0x000fd400078e000e */
[----:B------:R-:W-:Y:S05]  /*30310*/  WARPSYNC.COLLECTIVE R15, `(.L_x_8411) ;  /* 0x000000000f087348 */ /* 0x000fea0003c00000 */
[----:B------:R0:W1:Y:S02]  /*30320*/  SHFL.IDX P6, R14, R13, R12, R11 ;  /* 0x0000000c0d0e7389 */ /* 0x00006400000c000b */
[----:B01----:R-:W-:Y:S01]  /*30330*/  ENDCOLLECTIVE ;  /* 0x000000000000791b */ /* 0x003fe20003800000 */
.L_x_8411:
        /* <DEDUP_REMOVED lines=16> */
.L_x_8412:
[----:B------:R-:W-:Y:S02]  /*30440*/  IMAD.MOV.U32 R13, RZ, RZ, R3 ;  /* 0x000000ffff0d7224 */ /* 0x000fe400078e0003 */
[----:B------:R-:W-:-:S07]  /*30450*/  IMAD.MOV.U32 R4, RZ, RZ, R14 ;  /* 0x000000ffff047224 */ /* 0x000fce00078e000e */
[----:B------:R-:W-:Y:S05]  /*30460*/  WARPSYNC.COLLECTIVE R15, `(.L_x_8413) ;  /* 0x000000000f087348 */ /* 0x000fea0003c00000 */
[----:B------:R0:W1:Y:S02]  /*30470*/  SHFL.IDX P6, R14, R13, R12, R11 ;  /* 0x0000000c0d0e7389 */ /* 0x00006400000c000b */
[----:B01----:R-:W-:Y:S01]  /*30480*/  ENDCOLLECTIVE ;  /* 0x000000000000791b */ /* 0x003fe20003800000 */
.L_x_8413:
[----:B------:R-:W-:Y:S01]  /*30490*/  IMAD.MOV.U32 R3, RZ, RZ, R14 ;  /* 0x000000ffff037224 */ /* 0x000fe200078e000e */
[----:B------:R-:W-:Y:S06]  /*304a0*/  BRA `(.L_x_8414) ;  /* 0xffffff9800a47947 */ /* 0x000fec000383ffff */
.L_x_8243:
[----:B0-----:R-:W2:Y:S02]  /*304b0*/  LDL R2, [R1+0x4] ;  /* 0x0000040001027983 */ /* 0x001ea40000100800 */
[----:B--2---:R0:W1:Y:S02]  /*304c0*/  SYNCS.PHASECHK.TRANS64.TRYWAIT P0, [R2+URZ+0x2e820], R0 ;  /* 0x02e82000020075a7 */ /* 0x004064000800017f */
[----:B-1----:R-:W-:Y:S05]  /*304d0*/  @!P0 NANOSLEEP.SYNCS 0x989680 ;  /* 0x009896800000895d */ /* 0x002fea0003900000 */
[----:B------:R-:W1:Y:S02]  /*304e0*/  @!P0 SYNCS.PHASECHK.TRANS64 P0, [R2+URZ+0x2e820], R0 ;  /* 0x02e82000020085a7 */ /* 0x000e64000800007f */
[----:B-1----:R-:W-:Y:S05]  /*304f0*/  @!P0 BRA `(.L_x_8243) ;  /* 0xfffffffc00ec8947 */ /* 0x002fea000383ffff */
[----:B------:R-:W-:Y:S05]  /*30500*/  BRA `(.L_x_8415) ;  /* 0xffffff9c00087947 */ /* 0x000fea000383ffff */
.L_x_8249:
[----:B--2---:R2:W3:Y:S02]  /*30510*/  SYNCS.PHASECHK.TRANS64.TRYWAIT P0, [R6+URZ+0x2e880], R5 ;  /* 0x02e88005060075a7 */ /* 0x0044e4000800017f */
[----:B---3--:R-:W-:Y:S05]  /*30520*/  @!P0 NANOSLEEP.SYNCS 0x989680 ;  /* 0x009896800000895d */ /* 0x008fea0003900000 */
[----:B------:R-:W3:Y:S02]  /*30530*/  @!P0 SYNCS.PHASECHK.TRANS64 P0, [R6+URZ+0x2e880], R5 ;  /* 0x02e88005060085a7 */ /* 0x000ee4000800007f */
[----:B---3--:R-:W-:Y:S05]  /*30540*/  @!P0 BRA `(.L_x_8249) ;  /* 0xfffffffc00f08947 */ /* 0x008fea000383ffff */
[----:B------:R-:W-:Y:S05]  /*30550*/  BRA `(.L_x_8416) ;  /* 0xffffff9c00cc7947 */ /* 0x000fea000383ffff */
.L_x_8254:
[----:B-1----:R1:W3:Y:S02]  /*30560*/  SYNCS.PHASECHK.TRANS64.TRYWAIT P0, [R6+URZ+0x2e840], R5 ;  /* 0x02e84005060075a7 */ /* 0x0022e4000800017f */
[----:B---3--:R-:W-:Y:S05]  /*30570*/  @!P0 NANOSLEEP.SYNCS 0x989680 ;  /* 0x009896800000895d */ /* 0x008fea0003900000 */
[----:B------:R-:W3:Y:S02]  /*30580*/  @!P0 SYNCS.PHASECHK.TRANS64 P0, [R6+URZ+0x2e840], R5 ;  /* 0x02e84005060085a7 */ /* 0x000ee4000800007f */
[----:B---3--:R-:W-:Y:S05]  /*30590*/  @!P0 BRA `(.L_x_8254) ;  /* 0xfffffffc00f08947 */ /* 0x008fea000383ffff */
[----:B------:R-:W-:Y:S05]  /*305a0*/  BRA `(.L_x_8417) ;  /* 0xffffffa000547947 */ /* 0x000fea000383ffff */
.L_x_8260:
[----:B--2---:R2:W3:Y:S02]  /*305b0*/  SYNCS.PHASECHK.TRANS64.TRYWAIT P0, [R3+URZ+0x2e870], R4 ;  /* 0x02e87004030075a7 */ /* 0x0044e4000800017f */
[----:B---3--:R-:W-:Y:S05]  /*305c0*/  @!P0 NANOSLEEP.SYNCS 0x989680 ;  /* 0x009896800000895d */ /* 0x008fea0003900000 */
[----:B------:R-:W3:Y:S02]  /*305d0*/  @!P0 SYNCS.PHASECHK.TRANS64 P0, [R3+URZ+0x2e870], R4 ;  /* 0x02e87004030085a7 */ /* 0x000ee4000800007f */
[----:B---3--:R-:W-:Y:S05]  /*305e0*/  @!P0 BRA `(.L_x_8260) ;  /* 0xfffffffc00f08947 */ /* 0x008fea000383ffff */
[----:B------:R-:W-:Y:S05]  /*305f0*/  BRA `(.L_x_8418) ;  /* 0xffffffa000f87947 */ /* 0x000fea000383ffff */
.L_x_8262:
[----:B--2---:R2:W3:Y:S02]  /*30600*/  SYNCS.PHASECHK.TRANS64.TRYWAIT P0, [R3+URZ+0x2e860], R4 ;  /* 0x02e86004030075a7 */ /* 0x0044e4000800017f */
[----:B---3--:R-:W-:Y:S05]  /*30610*/  @!P0 NANOSLEEP.SYNCS 0x989680 ;  /* 0x009896800000895d */ /* 0x008fea0003900000 */
[----:B------:R-:W3:Y:S02]  /*30620*/  @!P0 SYNCS.PHASECHK.TRANS64 P0, [R3+URZ+0x2e860], R4 ;  /* 0x02e86004030085a7 */ /* 0x000ee4000800007f */
[----:B---3--:R-:W-:Y:S05]  /*30630*/  @!P0 BRA `(.L_x_8262) ;  /* 0xfffffffc00f08947 */ /* 0x008fea000383ffff */
[----:B------:R-:W-:Y:S05]  /*30640*/  BRA `(.L_x_8419) ;  /* 0xffffffa400007947 */ /* 0x000fea000383ffff */
.L_x_8269:
[----:B0-----:R0:W1:Y:S02]  /*30650*/  SYNCS.PHASECHK.TRANS64.TRYWAIT P1, [R0+URZ+0x2e870], R2 ;  /* 0x02e87002000075a7 */ /* 0x001064000802017f */
[----:B-1----:R-:W-:Y:S05]  /*30660*/  @!P1 NANOSLEEP.SYNCS 0x989680 ;  /* 0x009896800000995d */ /* 0x002fea0003900000 */
[----:B------:R-:W1:Y:S02]  /*30670*/  @!P1 SYNCS.PHASECHK.TRANS64 P1, [R0+URZ+0x2e870], R2 ;  /* 0x02e87002000095a7 */ /* 0x000e64000802007f */
[----:B-1----:R-:W-:Y:S05]  /*30680*/  @!P1 BRA `(.L_x_8269) ;  /* 0xfffffffc00f09947 */ /* 0x002fea000383ffff */
[----:B------:R-:W-:Y:S05]  /*30690*/  BRA `(.L_x_8420) ;  /* 0xffffffb0003c7947 */ /* 0x000fea000383ffff */
.L_x_8271:
[----:B0-----:R0:W1:Y:S02]  /*306a0*/  SYNCS.PHASECHK.TRANS64.TRYWAIT P1, [R0+URZ+0x2e860], R2 ;  /* 0x02e86002000075a7 */ /* 0x001064000802017f */
[----:B-1----:R-:W-:Y:S05]  /*306b0*/  @!P1 NANOSLEEP.SYNCS 0x989680 ;  /* 0x009896800000995d */ /* 0x002fea0003900000 */
[----:B------:R-:W1:Y:S02]  /*306c0*/  @!P1 SYNCS.PHASECHK.TRANS64 P1, [R0+URZ+0x2e860], R2 ;  /* 0x02e86002000095a7 */ /* 0x000e64000802007f */
[----:B-1----:R-:W-:Y:S05]  /*306d0*/  @!P1 BRA `(.L_x_8271) ;  /* 0xfffffffc00f09947 */ /* 0x002fea000383ffff */
[----:B------:R-:W-:Y:S05]  /*306e0*/  BRA `(.L_x_8421) ;  /* 0xffffffb000447947 */ /* 0x000fea000383ffff */
.L_x_8275:
        /* <DEDUP_REMOVED lines=8> */
.L_x_8423:
[----:B------:R-:W-:Y:S05]  /*30770*/  BSYNC B0 ;  /* 0x0000000000007941 */ /* 0x000fea0003800000 */
.L_x_8422:
        /* <DEDUP_REMOVED lines=9> */
.L_x_8424:
[----:B------:R-:W-:Y:S01]  /*30810*/  ULDC UR4, c[0x0][0xc3c] ;  /* 0x00030f0000047ab9 */ /* 0x000fe20000000800 */
[----:B------:R-:W-:Y:S01]  /*30820*/  ULDC.64 UR6, c[0x0][0x208] ;  /* 0x0000820000067ab9 */ /* 0x000fe20000000a00 */
        /* <DEDUP_REMOVED lines=17> */
.L_x_8425:
        /* <DEDUP_REMOVED lines=8> */
.L_x_8426:
        /* <DEDUP_REMOVED lines=8> */
.L_x_8427:
        /* <DEDUP_REMOVED lines=8> */
.L_x_8428:
        /* <DEDUP_REMOVED lines=8> */
.L_x_8429:
        /* <DEDUP_REMOVED lines=9> */
.L_x_8430:
[----:B------:R-:W-:Y:S01]  /*30bd0*/  IMAD.MOV.U32 R6, RZ, RZ, R14 ;  /* 0x000000ffff067224 */ /* 0x000fe200078e000e */
[----:B------:R-:W-:Y:S06]  /*30be0*/  BRA `(.L_x_8431) ;  /* 0xffffffb8006c7947 */ /* 0x000fec000383ffff */
.L_x_8280:
        /* <DEDUP_REMOVED lines=8> */
.L_x_8433:
[----:B------:R-:W-:Y:S05]  /*30c70*/  BSYNC B0 ;  /* 0x0000000000007941 */ /* 0x000fea0003800000 */
.L_x_8432:
        /* <DEDUP_REMOVED lines=10> */
.L_x_8434:
        /* <DEDUP_REMOVED lines=8> */
.L_x_8435:
        /* <DEDUP_REMOVED lines=8> */
.L_x_8436:
        /* <DEDUP_REMOVED lines=8> */
.L_x_8437:
        /* <DEDUP_REMOVED lines=9> */
.L_x_8438:
[----:B------:R-:W-:Y:S01]  /*30f30*/  IMAD.MOV.U32 R6, RZ, RZ, R14 ;  /* 0x000000ffff067224 */ /* 0x000fe200078e000e */
[----:B------:R-:W-:Y:S06]  /*30f40*/  BRA `(.L_x_8439) ;  /* 0xffffffb800387947 */ /* 0x000fec000383ffff */
.L_x_8282:
[----:B------:R-:W-:Y:S01]  /*30f50*/  BSSY B0, `(.L_x_8440) ;  /* 0x0000006000007945 */ /* 0x000fe20003800000 */
[----:B------:R-:W-:Y:S01]  /*30f60*/  PLOP3.LUT P6, PT, P6, PT, PT, 0x8, 0x0 ;  /* 0x000000000000781c */ /* 0x000fe200037ce170 */
[----:B------:R-:W-:-:S12]  /*30f70*/  IMAD.MOV.U32 R15, RZ, RZ, -0x1 ;  /* 0xffffffffff0f7424 */ /* 0x000fd800078e00ff */
[----:B0-----:R-:W-:Y:S05]  /*30f80*/  WARPSYNC.COLLECTIVE R15, `(.L_x_8441) ;  /* 0x000000000f087348 */ /* 0x001fea0003c00000 */
[----:B------:R-:W-:Y:S01]  /*30f90*/  VOTE.ANY R14, PT, P6 ;  /* 0x00000000000e7806 */ /* 0x000fe200030e0100 */
[----:B0-----:R-:W-:Y:S06]  /*30fa0*/  ENDCOLLECTIVE ;  /* 0x000000000000791b */ /* 0x001fec0003800000 */
.L_x_8441:
[----:B------:R-:W-:Y:S05]  /*30fb0*/  BSYNC B0 ;  /* 0x0000000000007941 */ /* 0x000fea0003800000 */
.L_x_8440:
        /* <DEDUP_REMOVED lines=9> */
.L_x_8442:
[----:B------:R-:W-:Y:S01]  /*31050*/  IMAD.MOV.U32 R17, RZ, RZ, R14 ;  /* 0x000000ffff117224 */ /* 0x000fe200078e000e */
[----:B------:R-:W-:Y:S06]  /*31060*/  BRA `(.L_x_8443) ;  /* 0xffffffb8002c7947 */ /* 0x000fec000383ffff */
.L_x_8284:
[----:B------:R-:W-:Y:S01]  /*31070*/  BSSY B0, `(.L_x_8444) ;  /* 0x0000007000007945 */ /* 0x000fe20003800000 */
[----:B------:R-:W-:Y:S01]  /*31080*/  MOV R13, R7 ;  /* 0x00000007000d7202 */ /* 0x000fe20000000f00 */
[----:B------:R-:W-:Y:S02]  /*31090*/  IMAD.MOV.U32 R11, RZ, RZ, 0x1f ;  /* 0x0000001fff0b7424 */ /* 0x000fe400078e00ff */
[----:B------:R-:W-:-:S07]  /*310a0*/  IMAD.MOV.U32 R15, RZ, RZ, -0x1 ;  /* 0xffffffffff0f7424 */ /* 0x000fce00078e00ff */
[----:B01----:R-:W-:Y:S05]  /*310b0*/  WARPSYNC.COLLECTIVE R15, `(.L_x_8445) ;  /* 0x000000000f087348 */ /* 0x003fea0003c00000 */
[----:B------:R2:W3:Y:S02]  /*310c0*/  SHFL.IDX P6, R14, R13, R12, R11 ;  /* 0x0000000c0d0e7389 */ /* 0x0004e400000c000b */
[----:B0123--:R-:W-:Y:S01]  /*310d0*/  ENDCOLLECTIVE ;  /* 0x000000000000791b */ /* 0x00ffe20003800000 */
.L_x_8445:
[----:B------:R-:W-:Y:S05]  /*310e0*/  BSYNC B0 ;  /* 0x0000000000007941 */ /* 0x000fea0003800000 */
.L_x_8444:
[----:B------:R-:W-:Y:S01]  /*310f0*/  IMAD.MOV.U32 R7, RZ, RZ, R14 ;  /* 0x000000ffff077224 */ /* 0x000fe200078e000e */
[----:B------:R-:W-:Y:S06]  /*31100*/  BRA `(.L_x_8446) ;  /* 0xffffffb800207947 */ /* 0x000fec000383ffff */
.L_x_8288:
[----:B0-----:R0:W1:Y:S02]  /*31110*/  SYNCS.PHASECHK.TRANS64.TRYWAIT P0, [R0+URZ+0x2e820], R3 ;  /* 0x02e82003000075a7 */ /* 0x001064000800017f */
[----:B-1----:R-:W-:Y:S05]  /*31120*/  @!P0 NANOSLEEP.SYNCS 0x989680 ;  /* 0x009896800000895d */ /* 0x002fea0003900000 */
[----:B------:R-:W1:Y:S02]  /*31130*/  @!P0 SYNCS.PHASECHK.TRANS64 P0, [R0+URZ+0x2e820], R3 ;  /* 0x02e82003000085a7 */ /* 0x000e64000800007f */
[----:B-1----:R-:W-:Y:S05]  /*31140*/  @!P0 BRA `(.L_x_8288) ;  /* 0xfffffffc00f08947 */ /* 0x002fea000383ffff */
[----:B------:R-:W-:Y:S05]  /*31150*/  BRA `(.L_x_8447) ;  /* 0xffffffbc00ac7947 */ /* 0x000fea000383ffff */
.L_x_8289:
        /* <DEDUP_REMOVED lines=11> */
.L_x_8449:
[----:B------:R-:W-:Y:S05]  /*31210*/  BSYNC B0 ;  /* 0x0000000000007941 */ /* 0x000fea0003800000 */
.L_x_8448:
[----:B------:R-:W-:Y:S05]  /*31220*/  BRA `(.L_x_8450) ;  /* 0xffffffbc00947947 */ /* 0x000fea000383ffff */
.L_x_8290:
[----:B------:R-:W-:Y:S01]  /*31230*/  BSSY B0, `(.L_x_8451) ;  /* 0x0000006000007945 */ /* 0x000fe20003800000 */
[----:B------:R-:W-:-:S07]  /*31240*/  IMAD.MOV.U32 R15, RZ, RZ, -0x1 ;  /* 0xffffffffff0f7424 */ /* 0x000fce00078e00ff */
[----:B01----:R-:W-:Y:S05]  /*31250*/  WARPSYNC.COLLECTIVE R15, `(.L_x_8452) ;  /* 0x000000000f0c7348 */ /* 0x003fea0003c00000 */
[----:B------:R-:W-:Y:S02]  /*31260*/  ELECT P6, UR62, PT ;  /* 0x00000000003e782f */ /* 0x000fe400038c0000 */
[----:B------:R-:W-:Y:S01]  /*31270*/  MOV R14, UR62 ;  /* 0x0000003e000e7c02 */ /* 0x000fe20008000f00 */
[----:B01----:R-:W-:Y:S10]  /*31280*/  ENDCOLLECTIVE ;  /* 0x000000000000791b */ /* 0x003ff40003800000 */
.L_x_8452:
[----:B------:R-:W-:Y:S05]  /*31290*/  BSYNC B0 ;  /* 0x0000000000007941 */ /* 0x000fea0003800000 */
.L_x_8451:
[----:B------:R-:W-:Y:S05]  /*312a0*/  BRA `(.L_x_8453) ;  /* 0xffffffbc00887947 */ /* 0x000fea000383ffff */
.L_x_8292:
[----:B0-----:R0:W1:Y:S02]  /*312b0*/  SYNCS.PHASECHK.TRANS64.TRYWAIT P1, [R6+URZ], R5 ;  /* 0x00000005060075a7 */ /* 0x001064000802017f */
[----:B-1----:R-:W-:Y:S05]  /*312c0*/  @!P1 NANOSLEEP.SYNCS 0x989680 ;  /* 0x009896800000995d */ /* 0x002fea0003900000 */
[----:B------:R-:W1:Y:S02]  /*312d0*/  @!P1 SYNCS.PHASECHK.TRANS64 P1, [R6+URZ], R5 ;  /* 0x00000005060095a7 */ /* 0x000e64000802007f */
[----:B-1----:R-:W-:Y:S05]  /*312e0*/  @!P1 BRA `(.L_x_8292) ;  /* 0xfffffffc00f09947 */ /* 0x002fea000383ffff */
[----:B------:R-:W-:Y:S05]  /*312f0*/  BRA `(.L_x_8454) ;  /* 0xffffffbc00cc7947 */ /* 0x000fea000383ffff */
.L_x_8293:
[----:B-1----:R1:W2:Y:S02]  /*31300*/  SYNCS.PHASECHK.TRANS64.TRYWAIT P1, [R7+URZ], R2 ;  /* 0x00000002070075a7 */ /* 0x0022a4000802017f */
[----:B--2---:R-:W-:Y:S05]  /*31310*/  @!P1 NANOSLEEP.SYNCS 0x989680 ;  /* 0x009896800000995d */ /* 0x004fea0003900000 */
[----:B------:R-:W2:Y:S02]  /*31320*/  @!P1 SYNCS.PHASECHK.TRANS64 P1, [R7+URZ], R2 ;  /* 0x00000002070095a7 */ /* 0x000ea4000802007f */
[----:B--2---:R-:W-:Y:S05]  /*31330*/  @!P1 BRA `(.L_x_8293) ;  /* 0xfffffffc00f09947 */ /* 0x004fea000383ffff */
[----:B------:R-:W-:Y:S05]  /*31340*/  BRA `(.L_x_8455) ;  /* 0xffffffbc00c07947 */ /* 0x000fea000383ffff */
.L_x_8295:
[----:B--2---:R2:W3:Y:S02]  /*31350*/  SYNCS.PHASECHK.TRANS64.TRYWAIT P1, [R4+URZ+0x2e860], R5 ;  /* 0x02e86005040075a7 */ /* 0x0044e4000802017f */
[----:B---3--:R-:W-:Y:S05]  /*31360*/  @!P1 NANOSLEEP.SYNCS 0x989680 ;  /* 0x009896800000995d */ /* 0x008fea0003900000 */
[----:B------:R-:W3:Y:S02]  /*31370*/  @!P1 SYNCS.PHASECHK.TRANS64 P1, [R4+URZ+0x2e860], R5 ;  /* 0x02e86005040095a7 */ /* 0x000ee4000802007f */
[----:B---3--:R-:W-:Y:S05]  /*31380*/  @!P1 BRA `(.L_x_8295) ;  /* 0xfffffffc00f09947 */ /* 0x008fea000383ffff */
[----:B------:R-:W-:Y:S05]  /*31390*/  BRA `(.L_x_8456) ;  /* 0xffffffbc00c47947 */ /* 0x000fea000383ffff */
.L_x_8297:
[----:B---3--:R3:W4:Y:S02]  /*313a0*/  SYNCS.PHASECHK.TRANS64.TRYWAIT P1, [R3+URZ+0x2e860], R2 ;  /* 0x02e86002030075a7 */ /* 0x008724000802017f */
[----:B----4-:R-:W-:Y:S05]  /*313b0*/  @!P1 NANOSLEEP.SYNCS 0x989680 ;  /* 0x009896800000995d */ /* 0x010fea0003900000 */
[----:B------:R-:W4:Y:S02]  /*313c0*/  @!P1 SYNCS.PHASECHK.TRANS64 P1, [R3+URZ+0x2e860], R2 ;  /* 0x02e86002030095a7 */ /* 0x000f24000802007f */
[----:B----4-:R-:W-:Y:S05]  /*313d0*/  @!P1 BRA `(.L_x_8297) ;  /* 0xfffffffc00f09947 */ /* 0x010fea000383ffff */
[----:B------:R-:W-:Y:S05]  /*313e0*/  BRA `(.L_x_8457) ;  /* 0xffffffbc00c47947 */ /* 0x000fea000383ffff */
.L_x_8299:
[----:B----4-:R4:W0:Y:S02]  /*313f0*/  SYNCS.PHASECHK.TRANS64.TRYWAIT P0, [R4+URZ+0x2e880], R5 ;  /* 0x02e88005040075a7 */ /* 0x010824000800017f */
[----:B0-----:R-:W-:Y:S05]  /*31400*/  @!P0 NANOSLEEP.SYNCS 0x989680 ;  /* 0x009896800000895d */ /* 0x001fea0003900000 */
[----:B------:R-:W0:Y:S02]  /*31410*/  @!P0 SYNCS.PHASECHK.TRANS64 P0, [R4+URZ+0x2e880], R5 ;  /* 0x02e88005040085a7 */ /* 0x000e24000800007f */
[----:B0-----:R-:W-:Y:S05]  /*31420*/  @!P0 BRA `(.L_x_8299) ;  /* 0xfffffffc00f08947 */ /* 0x001fea000383ffff */
[----:B------:R-:W-:Y:S05]  /*31430*/  BRA `(.L_x_8300) ;  /* 0xffffffbc00c07947 */ /* 0x000fea000383ffff */
.L_x_8458:
        /* <DEDUP_REMOVED lines=12> */
.L_x_12980:


//--------------------- .text._ZN7cutlass13device_kernelIN5flash11enable_sm90INS1_16FlashAttnFwdSm90INS1_25CollectiveMainloopFwdSm90ILi2EN4cute5tupleIJNS5_1CILi1EEES8_S8_EEENS6_IJNS7_ILi192EEENS7_ILi128EEENS7_ILi96EEEEEELi96ENS_12float_e4m3_tEfNS_4arch4Sm90ELb0ELb0ELb1ELb0ELb0ELb0ELb0ELb1ELb1ELb1ELb0ELb0EEENS1_21CollectiveEpilogueFwdINS6_IJSA_SC_SB_EEES9_NS_10bfloat16_tESG_Li384ELb0ELb1ELb0ELb1EEENS1_29StaticPersistentTileSchedulerILb0EEEEEEEEEvNT_6ParamsE --------------------------
	.section	.text._ZN7cutlass13device_kernelIN5flash11enable_sm90INS1_16FlashAttnFwdSm90INS1_25CollectiveMainloopFwdSm90ILi2EN4cute5tupleIJNS5_1CILi1EEES8_S8_EEENS6_IJNS7_ILi192EEENS7_ILi128EEENS7_ILi96EEEEEELi96ENS_12float_e4m3_tEfNS_4arch4Sm90ELb0ELb0ELb1ELb0ELb0ELb0ELb0ELb1ELb1ELb1ELb0ELb0EEENS1_21CollectiveEpilogueFwdINS6_IJSA_SC_SB_EEES9_NS_10bfloat16_tESG_Li384ELb0ELb1ELb0ELb1EEENS1_29StaticPersistentTileSchedulerILb0EEEEEEEEEvNT_6ParamsE,"ax",@progbits
	.align	128
.text._ZN7cutlass13device_kernelIN5flash11enable_sm90INS1_16FlashAttnFwdSm90INS1_25CollectiveMainloopFwdSm90ILi2EN4cute5tupleIJNS5_1CILi1EEES8_S8_EEENS6_IJNS7_ILi192EEENS7_ILi128EEENS7_ILi96EEEEEELi96ENS_12float_e4m3_tEfNS_4arch4Sm90ELb0ELb0ELb1ELb0ELb0ELb0ELb0ELb1ELb1ELb1ELb0ELb0EEENS1_21CollectiveEpilogueFwdINS6_IJSA_SC_SB_EEES9_NS_10bfloat16_tESG_Li384ELb0ELb1ELb0ELb1EEENS1_29StaticPersistentTileSchedulerILb0EEEEEEEEEvNT_6ParamsE:
        .type           _ZN7cutlass13device_kernelIN5flash11enable_sm90INS1_16FlashAttnFwdSm90INS1_25CollectiveMainloopFwdSm90ILi2EN4cute5tupleIJNS5_1CILi1EEES8_S8_EEENS6_IJNS7_ILi192EEENS7_ILi128EEENS7_ILi96EEEEEELi96ENS_12float_e4m3_tEfNS_4arch4Sm90ELb0ELb0ELb1ELb0ELb0ELb0ELb0ELb1ELb1ELb1ELb0ELb0EEENS1_21CollectiveEpilogueFwdINS6_IJSA_SC_SB_EEES9_NS_10bfloat16_tESG_Li384ELb0ELb1ELb0ELb1EEENS1_29StaticPersistentTileSchedulerILb0EEEEEEEEEvNT_6ParamsE,@function
        .size           _ZN7cutlass13device_kernelIN5flash11enable_sm90INS1_16FlashAttnFwdSm90INS1_25CollectiveMainloopFwdSm90ILi2EN4cute5tupleIJNS5_1CILi1EEES8_S8_EEENS6_IJNS7_ILi192EEENS7_ILi128EEENS7_ILi96EEEEEELi96ENS_12float_e4m3_tEfNS_4arch4Sm90ELb0ELb0ELb1ELb0ELb0ELb0ELb0ELb1ELb1ELb1ELb0ELb0EEENS1_21CollectiveEpilogueFwdINS6_IJSA_SC_SB_EEES9_NS_10bfloat16_tESG_Li384ELb0ELb1ELb0ELb1EEENS1_29StaticPersistentTileSchedulerILb0EEEEEEEEEvNT_6ParamsE,(.L_x_12981 - _ZN7cutlass13device_kernelIN5flash11enable_sm90INS1_16FlashAttnFwdSm90INS1_25CollectiveMainloopFwdSm90ILi2EN4cute5tupleIJNS5_1CILi1EEES8_S8_EEENS6_IJNS7_ILi192EEENS7_ILi128EEENS7_ILi96EEEEEELi96ENS_12float_e4m3_tEfNS_4arch4Sm90ELb0ELb0ELb1ELb0ELb0ELb0ELb0ELb1ELb1ELb1ELb0ELb0EEENS1_21CollectiveEpilogueFwdINS6_IJSA_SC_SB_EEES9_NS_10bfloat16_tESG_Li384ELb0ELb1ELb0ELb1EEENS1_29StaticPersistentTileSchedulerILb0EEEEEEEEEvNT_6ParamsE)
        .other          _ZN7cutlass13device_kernelIN5flash11enable_sm90INS1_16FlashAttnFwdSm90INS1_25CollectiveMainloopFwdSm90ILi2EN4cute5tupleIJNS5_1CILi1EEES8_S8_EEENS6_IJNS7_ILi192EEENS7_ILi128EEENS7_ILi96EEEEEELi96ENS_12float_e4m3_tEfNS_4arch4Sm90ELb0ELb0ELb1ELb0ELb0ELb0ELb0ELb1ELb1ELb1ELb0ELb0EEENS1_21CollectiveEpilogueFwdINS6_IJSA_SC_SB_EEES9_NS_10bfloat16_tESG_Li384ELb0ELb1ELb0ELb1EEENS1_29StaticPersistentTileSchedulerILb0EEEEEEEEEvNT_6ParamsE,@"STO_CUDA_ENTRY STV_DEFAULT"
_ZN7cutlass13device_kernelIN5flash11enable_sm90INS1_16FlashAttnFwdSm90INS1_25CollectiveMainloopFwdSm90ILi2EN4cute5tupleIJNS5_1CILi1EEES8_S8_EEENS6_IJNS7_ILi192EEENS7_ILi128EEENS7_ILi96EEEEEELi96ENS_12float_e4m3_tEfNS_4arch4Sm90ELb0ELb0ELb1ELb0ELb0ELb0ELb0ELb1ELb1ELb1ELb0ELb0EEENS1_21CollectiveEpilogueFwdINS6_IJSA_SC_SB_EEES9_NS_10bfloat16_tESG_Li384ELb0ELb1ELb0ELb1EEENS1_29StaticPersistentTileSchedulerILb0EEEEEEEEEvNT_6ParamsE:
[----:B------:R-:W0:Y:S02]  /*0000*/  LDC R1, c[0x0][0x28] ;  /* 0x00000a00ff017b82 */ /* 0x000e240000000800 */
[----:B0-----:R-:W-:Y:S01]  /*0010*/  VIADD R1, R1, 0xfffffff8 ;  /* 0xfffffff801017836 */ /* 0x001fe20000000000 */
[----:B------:R-:W0:Y:S01]  /*0020*/  S2R R3, SR_TID.X ;  /* 0x0000000000037919 */ /* 0x000e220000002100 */
[----:B------:R-:W-:Y:S01]  /*0030*/  ELECT P0, URZ, PT ;  /* 0x00000000003f782f */ /* 0x000fe20003800000 */
[----:B------:R-:W-:Y:S01]  /*0040*/  BSSY B0, `(.L_x_8459) ;  /* 0x000000e000007945 */ /* 0x000fe20003800000 */
[----:B0-----:R-:W-:-:S05]  /*0050*/  SHF.R.U32.HI R2, RZ, 0x5, R3 ;  /* 0x00000005ff027819 */ /* 0x001fca0000011603 */
[----:B------:R-:W0:Y:S02]  /*0060*/  SHFL.IDX PT, R0, R2, RZ, 0x1f ;  /* 0x00001fff02007589 */ /* 0x000e2400000e0000 */
[----:B0-----:R-:W-:Y:S02]  /*0070*/  ISETP.EQ.AND P0, PT, R0, RZ, P0 ;  /* 0x000000ff0000720c */ /* 0x001fe40000702270 */
[----:B------:R-:W-:-:S11]  /*0080*/  SHF.R.U32.HI R0, RZ, 0x7, R3 ;  /* 0x00000007ff007819 */ /* 0x000fd60000011603 */
        /* <DEDUP_REMOVED lines=9> */
.L_x_8460:
[----:B------:R-:W-:Y:S05]  /*0120*/  BSYNC B0 ;  /* 0x0000000000007941 */ /* 0x000fea0003800000 */
.L_x_8459:
        /* <DEDUP_REMOVED lines=41> */
.L_x_8461:
        /* <DEDUP_REMOVED lines=22> */
.L_x_8462:
        /* <DEDUP_REMOVED lines=18> */
.L_x_8463:
        /* <DEDUP_REMOVED lines=22> */
.L_x_8464:
        /* <DEDUP_REMOVED lines=22> */
.L_x_8465:
[----:B------:R-:W-:Y:S01]  /*0900*/  PLOP3.LUT P0, PT, PT, PT, UP0, 0x80, 0x0 ;  /* 0x000000000000781c */ /* 0x000fe20003f0f008 */
[----:B------:R-:W-:Y:S01]  /*0910*/  UMOV UR42, 0x1 ;  /* 0x00000001002a7882 */ /* 0x000fe20000000000 */
[----:B------:R-:W-:Y:S01]  /*0920*/  NOP ;  /* 0x0000000000007918 */ /* 0x000fe20000000000 */
[----:B------:R-:W-:Y:S01]  /*0930*/  USEL UR42, UR42, 0x2, !UP0 ;  /* 0x000000022a2a7887 */ /* 0x000fe2000c000000 */
[----:B------:R-:W-:Y:S01]  /*0940*/  ULDC.64 UR52, c[0x0][0x208] ;  /* 0x0000820000347ab9 */ /* 0x000fe20000000a00 */
[----:B012-4-:R-:W-:Y:S08]  /*0950*/  BAR.SYNC.DEFER_BLOCKING 0x0 ;  /* 0x0000000000007b1d */ /* 0x017ff00000010000 */
[----:B------:R-:W-:Y:S05]  /*0960*/  @!P0 BRA `(.L_x_8466) ;  /* 0x0000007400808947 */ /* 0x000fea0003800000 */
.L_x_8467:
[----:B------:R-:W-:-:S08]  /*0970*/  NOP ;  /* 0x0000000000007918 */ /* 0x000fd00000000000 */
[----:B------:R-:W0:Y:S02]  /*0980*/  USETMAXREG.TRY_ALLOC.CTAPOOL UP0, 0xa0 ;  /* 0x000000a0000079c8 */ /* 0x000e240008000600 */
[----:B0-----:R-:W-:-:S13]  /*0990*/  PLOP3.LUT P0, PT, PT, PT, UP0, 0x80, 0x0 ;  /* 0x000000000000781c */ /* 0x001fda0003f0f008 */
[----:B------:R-:W-:Y:S05]  /*09a0*/  @!P0 BRA `(.L_x_8467) ;  /* 0xfffffffc00f08947 */ /* 0x000fea000383ffff */
[----:B------:R-:W0:Y:S08]  /*09b0*/  S2UR UR45, SR_CTAID.X ;  /* 0x00000000002d79c3 */ /* 0x000e300000002500 */
[----:B------:R-:W-:Y:S08]  /*09c0*/  BAR.ARV 0x8, 0x200 ;  /* 0x0208000000007b1d */ /* 0x000ff00000002000 */
[----:B------:R-:W0:Y:S02]  /*09d0*/  LDC R0, c[0x0][0xc34] ;  /* 0x00030d00ff007b82 */ /* 0x000e240000000800 */
[----:B0-----:R-:W-:-:S13]  /*09e0*/  ISETP.LE.AND P0, PT, R0, UR45, PT ;  /* 0x0000002d00007c0c */ /* 0x001fda000bf03270 */
[----:B------:R-:W-:Y:S05]  /*09f0*/  @P0 EXIT ;  /* 0x000000000000094d */ /* 0x000fea0003800000 */
[----:B------:R-:W0:Y:S01]  /*0a00*/  S2R R2, SR_TID.X ;  /* 0x0000000000027919 */ /* 0x000e220000002100 */
[----:B------:R-:W-:Y:S01]  /*0a10*/  ULOP3.LUT UR39, UR42, 0x1, URZ, 0xfc, !UPT ;  /* 0x000000012a277892 */ /* 0x000fe2000f8efc3f */
[----:B------:R-:W-:Y:S01]  /*0a20*/  UMOV UR36, URZ ;  /* 0x0000003f00247c82 */ /* 0x000fe20008000000 */
[----:B------:R-:W-:Y:S01]  /*0a30*/  UMOV UR37, URZ ;  /* 0x0000003f00257c82 */ /* 0x000fe20008000000 */
[----:B------:R-:W-:Y:S01]  /*0a40*/  UMOV UR38, URZ ;  /* 0x0000003f00267c82 */ /* 0x000fe20008000000 */
[----:B0-----:R-:W-:-:S05]  /*0a50*/  VIADD R18, R2, 0xffffff80 ;  /* 0xffffff8002127836 */ /* 0x001fca0000000000 */
[----:B------:R-:W-:-:S04]  /*0a60*/  SHF.R.S32.HI R3, RZ, 0x1f, R18 ;  /* 0x0000001fff037819 */ /* 0x000fc80000011412 */
[CC--:B------:R-:W-:Y:S02]  /*0a70*/  LEA.HI R23, R3.reuse, R18.reuse, RZ, 0x7 ;  /* 0x0000001203177211 */ /* 0x0c0fe400078f38ff */
[-C--:B------:R-:W-:Y:S02]  /*0a80*/  LEA.HI R0, R3, R18.reuse, RZ, 0x4 ;  /* 0x0000001203007211 */ /* 0x080fe400078f20ff */
[----:B------:R-:W-:Y:S02]  /*0a90*/  LOP3.LUT R5, R23, 0xffffff80, RZ, 0xc0, !PT ;  /* 0xffffff8017057812 */ /* 0x000fe400078ec0ff */
[----:B------:R-:W-:Y:S02]  /*0aa0*/  LEA.HI R4, R3, R18, RZ, 0x5 ;  /* 0x0000001203047211 */ /* 0x000fe400078f28ff */
[----:B------:R-:W-:Y:S01]  /*0ab0*/  SHF.R.S32.HI R9, RZ, 0x4, R0 ;  /* 0x00000004ff097819 */ /* 0x000fe20000011400 */
[----:B------:R-:W-:Y:S01]  /*0ac0*/  IMAD.IADD R22, R18, 0x1, -R5 ;  /* 0x0000000112167824 */ /* 0x000fe200078e0a05 */
[----:B------:R-:W-:Y:S01]  /*0ad0*/  LOP3.LUT R7, R0, 0x7fffff0, RZ, 0xc0, !PT ;  /* 0x07fffff000077812 */ /* 0x000fe200078ec0ff */
[----:B------:R-:W-:Y:S01]  /*0ae0*/  IMAD.SHL.U32 R4, R4, 0x10, RZ ;  /* 0x0000001004047824 */ /* 0x000fe200078e00ff */
[----:B------:R-:W-:-:S02]  /*0af0*/  SHF.R.S32.HI R23, RZ, 0x7, R23 ;  /* 0x00000007ff177819 */ /* 0x000fc40000011417 */
[----:B------:R-:W-:Y:S01]  /*0b00*/  SHF.R.S32.HI R5, RZ, 0x1f, R22 ;  /* 0x0000001fff057819 */ /* 0x000fe20000011416 */
[----:B------:R-:W-:Y:S01]  /*0b10*/  IMAD.IADD R7, R18, 0x1, -R7 ;  /* 0x0000000112077824 */ /* 0x000fe200078e0a07 */
[----:B------:R-:W-:Y:S02]  /*0b20*/  LEA.HI R0, R0, R9, RZ, 0x1 ;  /* 0x0000000900007211 */ /* 0x000fe400078f08ff */
[----:B------:R-:W-:Y:S02]  /*0b30*/  LEA.HI R2, R5, R22, RZ, 0x2 ;  /* 0x0000001605027211 */ /* 0x000fe400078f10ff */
[----:B------:R-:W-:Y:S02]  /*0b40*/  LOP3.LUT R6, R4, 0xfffffe00, RZ, 0xc0, !PT ;  /* 0xfffffe0004067812 */ /* 0x000fe400078ec0ff */
[--C-:B------:R-:W-:Y:S02]  /*0b50*/  SHF.R.S32.HI R8, RZ, 0x2, R2.reuse ;  /* 0x00000002ff087819 */ /* 0x100fe40000011402 */
[----:B------:R-:W-:Y:S01]  /*0b60*/  SHF.R.S32.HI R11, RZ, 0x1f, R2 ;  /* 0x0000001fff0b7819 */ /* 0x000fe20000011402 */
[----:B------:R-:W-:Y:S01]  /*0b70*/  IMAD R7, R7, 0x20, R6 ;  /* 0x0000002007077824 */ /* 0x000fe200078e0206 */
[----:B------:R-:W-:Y:S01]  /*0b80*/  LOP3.LUT R4, R0, 0x1ffffffe, RZ, 0xc0, !PT ;  /* 0x1ffffffe00047812 */ /* 0x000fe200078ec0ff */
[----:B------:R-:W-:Y:S01]  /*0b90*/  IMAD.HI R0, R23, 0x55555556, RZ ;  /* 0x5555555617007827 */ /* 0x000fe200078e02ff */
[----:B------:R-:W-:-:S02]  /*0ba0*/  LEA.HI R11, R11, R8, RZ, 0x3 ;  /* 0x000000080b0b7211 */ /* 0x000fc400078f18ff */
[----:B------:R-:W-:Y:S01]  /*0bb0*/  LEA.HI R19, R3, R18, RZ, 0x2 ;  /* 0x0000001203137211 */ /* 0x000fe200078f10ff */
[----:B------:R-:W-:Y:S01]  /*0bc0*/  IMAD.IADD R4, R9, 0x1, -R4 ;  /* 0x0000000109047824 */ /* 0x000fe200078e0a04 */
[----:B------:R-:W-:Y:S02]  /*0bd0*/  LOP3.LUT R11, R11, 0xfffffff8, RZ, 0xc0, !PT ;  /* 0xfffffff80b0b7812 */ /* 0x000fe400078ec0ff */
[----:B------:R-:W-:Y:S01]  /*0be0*/  LEA.HI R5, R5, R22, RZ, 0x5 ;  /* 0x0000001605057211 */ /* 0x000fe200078f28ff */
[----:B------:R-:W-:Y:S01]  /*0bf0*/  IMAD R154, R4, 0x8, R7 ;  /* 0x00000008049a7824 */ /* 0x000fe200078e0207 */
[----:B------:R-:W-:Y:S01]  /*0c00*/  LEA.HI R0, R0, R0, RZ, 0x1 ;  /* 0x0000000000007211 */ /* 0x000fe200078f08ff */
[----:B------:R-:W-:Y:S01]  /*0c10*/  IMAD.IADD R8, R8, 0x1, -R11 ;  /* 0x0000000108087824 */ /* 0x000fe200078e0a0b */
[----:B------:R-:W-:Y:S02]  /*0c20*/  SHF.R.S32.HI R5, RZ, 0x5, R5 ;  /* 0x00000005ff057819 */ /* 0x000fe40000011405 */
[----:B------:R-:W-:Y:S01]  /*0c30*/  LOP3.LUT R9, R19, 0xfffffffc, RZ, 0xc0, !PT ;  /* 0xfffffffc13097812 */ /* 0x000fe200078ec0ff */
[----:B------:R-:W-:Y:S01]  /*0c40*/  IMAD R0, R0, -0x3, R23 ;  /* 0xfffffffd00007824 */ /* 0x000fe200078e0217 */
[----:B------:R-:W-:Y:S01]  /*0c50*/  LOP3.LUT R3, R2, 0x7ffffffc, RZ, 0xc0, !PT ;  /* 0x7ffffffc02037812 */ /* 0x000fe200078ec0ff */
[----:B------:R-:W-:Y:S01]  /*0c60*/  IMAD R5, R5, 0x10, R8 ;  /* 0x0000001005057824 */ /* 0x000fe200078e0208 */
[----:B------:R-:W-:Y:S01]  /*0c70*/  SHF.R.S32.HI R19, RZ, 0x2, R19 ;  /* 0x00000002ff137819 */ /* 0x000fe20000011413 */
[----:B------:R-:W-:-:S02]  /*0c80*/  IMAD.IADD R18, R18, 0x1, -R9 ;  /* 0x0000000112127824 */ /* 0x000fc400078e0a09 */
[----:B------:R-:W-:Y:S02]  /*0c90*/  IMAD.MOV.U32 R2, RZ, RZ, -0x2 ;  /* 0xfffffffeff027424 */ /* 0x000fe400078e00ff */
[----:B------:R-:W-:Y:S02]  /*0ca0*/  IMAD.IADD R3, R22, 0x1, -R3 ;  /* 0x0000000116037824 */ /* 0x000fe400078e0a03 */
[----:B------:R-:W-:Y:S01]  /*0cb0*/  IMAD R152, R0, 0x40, R5 ;  /* 0x0000004000987824 */ /* 0x000fe200078e0205 */
[C---:B------:R-:W-:Y:S01]  /*0cc0*/  LEA.HI R0, R18.reuse, R18, RZ, 0x1 ;  /* 0x0000001212007211 */ /* 0x040fe200078f08ff */
[----:B------:R-:W-:Y:S02]  /*0cd0*/  IMAD R155, R3, R2, 0x80 ;  /* 0x00000080039b7424 */ /* 0x000fe400078e0202 */
[----:B------:R-:W-:Y:S01]  /*0ce0*/  IMAD.SHL.U32 R2, R18, 0x8, RZ ;  /* 0x0000000812027824 */ /* 0x000fe200078e00ff */
[----:B------:R-:W-:-:S03]  /*0cf0*/  LOP3.LUT R3, R0, 0x1ffffffe, RZ, 0xc0, !PT ;  /* 0x1ffffffe00037812 */ /* 0x000fc600078ec0ff */
[C---:B------:R-:W-:Y:S02]  /*0d00*/  VIADD R17, R2.reuse, 0x20 ;  /* 0x0000002002117836 */ /* 0x040fe40000000000 */
[----:B------:R-:W-:Y:S02]  /*0d10*/  VIADD R16, R2, 0x40 ;  /* 0x0000004002107836 */ /* 0x000fe40000000000 */
[----:B------:R-:W-:Y:S01]  /*0d20*/  IMAD.IADD R3, R18, 0x1, -R3 ;  /* 0x0000000112037824 */ /* 0x000fe200078e0a03 */
[----:B------:R-:W-:Y:S02]  /*0d30*/  SHF.R.S32.HI R157, RZ, 0x1f, R17 ;  /* 0x0000001fff9d7819 */ /* 0x000fe40000011411 */
[----:B------:R-:W-:Y:S01]  /*0d40*/  SHF.R.S32.HI R156, RZ, 0x1f, R16 ;  /* 0x0000001fff9c7819 */ /* 0x000fe20000011410 */
[----:B------:R-:W-:-:S07]  /*0d50*/  IMAD R153, R3, 0x8, R152 ;  /* 0x0000000803997824 */ /* 0x000fce00078e0298 */
.L_x_8494:
[----:B0-----:R-:W0:Y:S01]  /*0d60*/  SHFL.IDX PT, R0, R23, RZ, 0x1f ;  /* 0x00001fff17007589 */ /* 0x001e2200000e0000 */
[----:B-1----:R-:W1:Y:S01]  /*0d70*/  S2UR UR40, SR_CgaCtaId ;  /* 0x00000000002879c3 */ /* 0x002e620000008800 */
[----:B------:R-:W-:Y:S01]  /*0d80*/  ULDC UR4, c[0x0][0xc38] ;  /* 0x00030e0000047ab9 */ /* 0x000fe20000000800 */
[----:B------:R-:W-:Y:S01]  /*0d90*/  ULDC.64 UR6, c[0x0][0x418] ;  /* 0x0001060000067ab9 */ /* 0x000fe20000000a00 */
[----:B------:R-:W-:Y:S02]  /*0da0*/  UISETP.NE.AND UP1, UPT, UR4, 0x1, UPT ;  /* 0x000000010400788c */ /* 0x000fe4000bf25270 */
[----:B------:R-:W-:Y:S01]  /*0db0*/  UISETP.NE.U32.AND UP0, UPT, UR6, URZ, UPT ;  /* 0x0000003f0600728c */ /* 0x000fe2000bf05070 */
[----:B------:R-:W-:Y:S01]  /*0dc0*/  ULDC UR4, c[0x0][0xc44] ;  /* 0x0003110000047ab9 */ /* 0x000fe20000000800 */
[----:B------:R-:W-:Y:S01]  /*0dd0*/  UMOV UR41, UR45 ;  /* 0x0000002d00297c82 */ /* 0x000fe20008000000 */
[----:B------:R-:W-:Y:S01]  /*0de0*/  UISETP.NE.AND UP2, UPT, UR4, 0x1, UPT ;  /* 0x000000010400788c */ /* 0x000fe2000bf45270 */
[----:B------:R-:W-:Y:S01]  /*0df0*/  UMOV UR43, 0x400 ;  /* 0x00000400002b7882 */ /* 0x000fe20000000000 */
[----:B------:R-:W-:-:S04]  /*0e00*/  UISETP.NE.AND.EX UP0, UPT, UR7, URZ, UPT, UP0 ;  /* 0x0000003f0700728c */ /* 0x000fc8000bf05300 */
[----:B------:R-:W-:Y:S01]  /*0e10*/  @UP1 ULDC UR4, c[0x0][0xc3c] ;  /* 0x00030f0000041ab9 */ /* 0x000fe20000000800 */
[----:B------:R-:W-:Y:S01]  /*0e20*/  @UP1 ULDC UR6, c[0x0][0xc40] ;  /* 0x0003100000061ab9 */ /* 0x000fe20000000800 */
[----:B------:R-:W-:Y:S01]  /*0e30*/  UIMAD.WIDE.U32 UR4, UR45, UR4, URZ ;  /* 0x000000042d0472a5 */ /* 0x000fe2000f8e003f */
[----:B------:R-:W-:-:S03]  /*0e40*/  ULDC UR47, c[0x0][0x424] ;  /* 0x00010900002f7ab9 */ /* 0x000fc60000000800 */
[----:B------:R-:W-:Y:S01]  /*0e50*/  @UP1 USHF.R.U32.HI UR41, URZ, UR6, UR5 ;  /* 0x000000063f291299 */ /* 0x000fe20008011605 */
[----:B------:R-:W-:Y:S01]  /*0e60*/  @UP2 ULDC.64 UR10, c[0x0][0xc48] ;  /* 0x00031200000a2ab9 */ /* 0x000fe20000000a00 */
[----:B0-----:R-:W-:Y:S01]  /*0e70*/  R2UR UR8, R0 ;  /* 0x00000000000872ca */ /* 0x001fe200000e0000 */
[----:B-1----:R-:W-:Y:S02]  /*0e80*/  ULEA UR43, UR40, UR43, 0x18 ;  /* 0x0000002b282b7291 */ /* 0x002fe4000f8ec03f */
[----:B------:R-:W-:Y:S02]  /*0e90*/  UIMAD.WIDE.U32 UR4, UR41, UR10, URZ ;  /* 0x0000000a290472a5 */ /* 0x000fe4000f8e003f */
[----:B------:R-:W-:Y:S02]  /*0ea0*/  UIADD3 UR9, UR43, 0xf000, URZ ;  /* 0x0000f0002b097890 */ /* 0x000fe4000fffe03f */
[----:B------:R-:W-:Y:S02]  /*0eb0*/  USEL UR47, UR47, 0x1, UP0 ;  /* 0x000000012f2f7887 */ /* 0x000fe40008000000 */
[----:B------:R-:W-:Y:S01]  /*0ec0*/  ULOP3.LUT UP0, URZ, UR9, 0x3ff, URZ, 0xc0, !UPT ;  /* 0x000003ff093f7892 */ /* 0x000fe2000f80c03f */
[----:B------:R-:W-:Y:S01]  /*0ed0*/  ULDC UR4, c[0x0][0x2f0] ;  /* 0x0000bc0000047ab9 */ /* 0x000fe20000000800 */
[----:B------:R-:W-:-:S02]  /*0ee0*/  UMOV UR44, UR41 ;  /* 0x00000029002c7c82 */ /* 0x000fc40008000000 */
[----:B------:R-:W-:Y:S02]  /*0ef0*/  UIMAD.WIDE UR6, UR8, 0x55555556, URZ ;  /* 0x55555556080678a5 */ /* 0x000fe4000f8e023f */
[----:B------:R-:W-:Y:S01]  /*0f00*/  UIMAD UR47, UR47, UR4, URZ ;  /* 0x000000042f2f72a4 */ /* 0x000fe2000f8e023f */
[----:B------:R-:W-:Y:S01]  /*0f10*/  PLOP3.LUT P0, PT, PT, PT, UP0, 0x80, 0x0 ;  /* 0x000000000000781c */ /* 0x000fe20003f0f008 */
[----:B------:R-:W-:Y:S02]  /*0f20*/  ULEA.HI UR7, UR7, UR7, URZ, 0x1 ;  /* 0x0000000707077291 */ /* 0x000fe4000f8f083f */
[----:B------:R-:W-:Y:S02]  /*0f30*/  UIADD3 UR4, UR47, 0x7f, URZ ;  /* 0x0000007f2f047890 */ /* 0x000fe4000fffe03f */
[----:B------:R-:W-:Y:S02]  /*0f40*/  UIMAD UR7, UR7, -0x3, UR8 ;  /* 0xfffffffd070778a4 */ /* 0x000fe4000f8e0208 */
[----:B------:R-:W-:-:S02]  /*0f50*/  @UP2 USHF.R.U32.HI UR44, URZ, UR11, UR5 ;  /* 0x0000000b3f2c2299 */ /* 0x000fc40008011605 */
[----:B------:R-:W-:Y:S02]  /*0f60*/  USHF.R.S32.HI UR5, URZ, 0x1f, UR4 ;  /* 0x0000001f3f057899 */ /* 0x000fe40008011404 */
[----:B------:R-:W-:Y:S02]  /*0f70*/  ULEA UR7, UR7, UR9, 0xb ;  /* 0x0000000907077291 */ /* 0x000fe4000f8e583f */
[----:B------:R-:W-:Y:S02]  /*0f80*/  ULEA.HI UR5, UR5, UR4, URZ, 0x7 ;  /* 0x0000000405057291 */ /* 0x000fe4000f8f383f */
[----:B------:R-:W-:Y:S02]  /*0f90*/  USHF.R.U32.HI UR7, URZ, 0x4, UR7 ;  /* 0x000000043f077899 */ /* 0x000fe40008011607 */
[----:B------:R-:W-:Y:S02]  /*0fa0*/  USHF.R.S32.HI UR46, URZ, 0x7, UR5 ;  /* 0x000000073f2e7899 */ /* 0x000fe40008011405 */
[----:B------:R-:W-:Y:S01]  /*0fb0*/  ULOP3.LUT UR48, UR7, 0x3fff, URZ, 0xc0, !UPT ;  /* 0x00003fff07307892 */ /* 0x000fe2000f8ec03f */
        /* <DEDUP_REMOVED lines=17> */
.L_x_8468:
        /* <DEDUP_REMOVED lines=13> */
[----:B------:R-:W-:Y:S02]  /*11a0*/  @UP0 UIADD3 UR16, -UR44, URZ, URZ ;  /* 0x0000003f2c100290 */ /* 0x000fe4000fffe13f */
[----:B------:R-:W-:Y:S01]  /*11b0*/  @UP1 UIADD3 UR20, -UR44, URZ, URZ ;  /* 0x0000003f2c141290 */ /* 0x000fe2000fffe13f */
[----:B------:R-:W-:Y:S01]  /*11c0*/  @UP1 ULDC.64 UR14, c[0x0][0x9b8] ;  /* 0x00026e00000e1ab9 */ /* 0x000fe20000000a00 */
[----:B------:R-:W-:Y:S02]  /*11d0*/  @UP0 UIMAD.WIDE.U32 UR10, UR44, UR12, URZ ;  /* 0x0000000c2c0a02a5 */ /* 0x000fe4000f8e003f */
[----:B------:R-:W-:Y:S01]  /*11e0*/  @UP0 UIMAD UR8, UR8, UR12, URZ ;  /* 0x0000000c080802a4 */ /* 0x000fe2000f8e023f */
[----:B------:R-:W-:Y:S01]  /*11f0*/  @UP0 ULDC UR17, c[0x0][0xc44] ;  /* 0x0003110000110ab9 */ /* 0x000fe20000000800 */
[----:B------:R-:W-:Y:S01]  /*1200*/  @UP1 ULDC UR21, c[0x0][0xc44] ;  /* 0x0003110000151ab9 */ /* 0x000fe20000000800 */
[----:B------:R-:W-:-:S02]  /*1210*/  @UP1 UIMAD UR12, UR9, UR14, URZ ;  /* 0x0000000e090c12a4 */ /* 0x000fc4000f8e023f */
[----:B------:R-:W-:Y:S02]  /*1220*/  @UP0 UIMAD UR16, UR17, UR16, UR41 ;  /* 0x00000010111002a4 */ /* 0x000fe4000f8e0229 */
[----:B------:R-:W-:Y:S02]  /*1230*/  @UP1 UIMAD UR20, UR21, UR20, UR41 ;  /* 0x00000014151412a4 */ /* 0x000fe4000f8e0229 */
[----:B------:R-:W-:Y:S02]  /*1240*/  @UP0 UIMAD UR18, UR44, UR13, UR8 ;  /* 0x0000000d2c1202a4 */ /* 0x000fe4000f8e0208 */
[----:B------:R-:W-:Y:S02]  /*1250*/  @UP0 USHF.R.S32.HI UR17, URZ, 0x1f, UR16 ;  /* 0x0000001f3f110899 */ /* 0x000fe40008011410 */
[----:B------:R-:W-:Y:S02]  /*1260*/  @UP1 USHF.R.S32.HI UR21, URZ, 0x1f, UR20 ;  /* 0x0000001f3f151899 */ /* 0x000fe40008011414 */
[----:B------:R-:W-:-:S02]  /*1270*/  @UP1 UIMAD.WIDE.U32 UR8, UR44, UR14, URZ ;  /* 0x0000000e2c0812a5 */ /* 0x000fc4000f8e003f */
[----:B------:R-:W-:Y:S02]  /*1280*/  @UP1 UIMAD UR19, UR44, UR15, UR12 ;  /* 0x0000000f2c1312a4 */ /* 0x000fe4000f8e020c */
[----:B------:R-:W-:Y:S01]  /*1290*/  @UP0 UIADD3 UR11, UR11, UR18, URZ ;  /* 0x000000120b0b0290 */ /* 0x000fe2000fffe03f */
[----:B------:R-:W-:Y:S01]  /*12a0*/  @UP0 ULDC.64 UR14, c[0x0][0x9b0] ;  /* 0x00026c00000e0ab9 */ /* 0x000fe20000000a00 */
[----:B------:R-:W-:Y:S01]  /*12b0*/  @UP1 ULDC.64 UR12, c[0x0][0x9c0] ;  /* 0x00027000000c1ab9 */ /* 0x000fe20000000a00 */
[----:B------:R-:W-:Y:S02]  /*12c0*/  @UP0 UIMAD UR17, UR17, UR14, URZ ;  /* 0x0000000e111102a4 */ /* 0x000fe4000f8e023f */
[----:B------:R-:W-:Y:S02]  /*12d0*/  @UP1 UIMAD UR18, UR21, UR12, URZ ;  /* 0x0000000c151212a4 */ /* 0x000fe4000f8e023f */
[----:B------:R-:W-:Y:S02]  /*12e0*/  @UP1 UIADD3 UR9, UR9, UR19, URZ ;  /* 0x0000001309091290 */ /* 0x000fe4000fffe03f */
[----:B------:R-:W-:-:S02]  /*12f0*/  @UP0 UIMAD UR17, UR16, UR15, UR17 ;  /* 0x0000000f101102a4 */ /* 0x000fc4000f8e0211 */
[----:B------:R-:W-:Y:S02]  /*1300*/  @UP1 UIMAD UR18, UR20, UR13, UR18 ;  /* 0x0000000d141212a4 */ /* 0x000fe4000f8e0212 */
[----:B------:R-:W-:Y:S02]  /*1310*/  @UP0 UIMAD.WIDE.U32 UR14, UR16, UR14, UR10 ;  /* 0x0000000e100e02a5 */ /* 0x000fe4000f8e000a */
[----:B------:R-:W-:Y:S02]  /*1320*/  @UP1 UIMAD.WIDE.U32 UR12, UR20, UR12, UR8 ;  /* 0x0000000c140c12a5 */ /* 0x000fe4000f8e0008 */
[----:B------:R-:W-:Y:S02]  /*1330*/  @UP0 UIADD3 UR9, UR15, UR17, URZ ;  /* 0x000000110f090290 */ /* 0x000fe4000fffe03f */
[----:B------:R-:W-:Y:S02]  /*1340*/  @UP0 ULEA UR6, UP2, UR14, UR6, 0x2 ;  /* 0x000000060e060291 */ /* 0x000fe4000f84103f */
[----:B------:R-:W-:-:S02]  /*1350*/  @UP1 UIADD3 UR8, UR13, UR18, URZ ;  /* 0x000000120d081290 */ /* 0x000fc4000fffe03f */
[----:B------:R-:W-:Y:S02]  /*1360*/  @UP1 ULEA UR4, UP3, UR12, UR4, 0x2 ;  /* 0x000000040c041291 */ /* 0x000fe4000f86103f */
[----:B------:R-:W-:Y:S01]  /*1370*/  @UP0 ULEA.HI.X UR7, UR14, UR7, UR9, 0x2, UP2 ;  /* 0x000000070e070291 */ /* 0x000fe200090f1409 */
[----:B------:R-:W-:Y:S01]  /*1380*/  IMAD.U32 R4, RZ, RZ, UR6 ;  /* 0x00000006ff047e24 */ /* 0x000fe2000f8e00ff */
[----:B------:R-:W-:Y:S02]  /*1390*/  @UP1 ULEA.HI.X UR5, UR12, UR5, UR8, 0x2, UP3 ;  /* 0x000000050c051291 */ /* 0x000fe400098f1408 */
[----:B------:R-:W-:Y:S02]  /*13a0*/  IMAD.U32 R6, RZ, RZ, UR4 ;  /* 0x00000004ff067e24 */ /* 0x000fe4000f8e00ff */
        /* <DEDUP_REMOVED lines=14> */
.L_x_8558:
[----:B------:R-:W-:Y:S05]  /*1490*/  @!P0 BRA `(.L_x_8470) ;  /* 0x0000000000048947 */ /* 0x000fea0003800000 */
[----:B------:R-:W-:Y:S01]  /*14a0*/  BPT.TRAP 0x1 ;  /* 0x000000040000795c */ /* 0x000fe20000300000 */
.L_x_8470:
[----:B0-----:R-:W-:Y:S02]  /*14b0*/  IMAD.U32 R3, RZ, RZ, UR38 ;  /* 0x00000026ff037e24 */ /* 0x001fe4000f8e00ff */
[----:B------:R-:W-:-:S03]  /*14c0*/  IMAD.U32 R4, RZ, RZ, UR37 ;  /* 0x00000025ff047e24 */ /* 0x000fc6000f8e00ff */
[----:B------:R-:W-:Y:S02]  /*14d0*/  LEA R3, R3, UR43, 0x3 ;  /* 0x0000002b03037c11 */ /* 0x000fe4000f8e18ff */
[----:B------:R-:W-:-:S04]  /*14e0*/  SHF.L.U32 R4, R4, 0x1f, RZ ;  /* 0x0000001f04047819 */ /* 0x000fc800000006ff */
[----:B------:R0:W1:Y:S01]  /*14f0*/  SYNCS.PHASECHK.TRANS64.TRYWAIT P1, [R3+URZ+0x19c30], R4 ;  /* 0x019c3004030075a7 */ /* 0x000062000802017f */
[----:B------:R-:W-:Y:S05]  /*1500*/  @!P0 BRA `(.L_x_8471) ;  /* 0x0000000000048947 */ /* 0x000fea0003800000 */
[----:B------:R-:W-:Y:S01]  /*1510*/  BPT.TRAP 0x1 ;  /* 0x000000040000795c */ /* 0x000fe20000300000 */
.L_x_8471:
[----:B------:R-:W2:Y:S01]  /*1520*/  S2R R5, SR_TID.X ;  /* 0x0000000000057919 */ /* 0x000ea20000002100 */
[----:B------:R-:W-:Y:S01]  /*1530*/  IMAD.MOV.U32 R135, RZ, RZ, RZ ;  /* 0x000000ffff877224 */ /* 0x000fe200078e00ff */
[----:B--2---:R-:W-:Y:S01]  /*1540*/  LOP3.LUT P2, RZ, R5, 0x7f, RZ, 0xc0, !PT ;  /* 0x0000007f05ff7812 */ /* 0x004fe2000784c0ff */
[----:B-1----:R-:W-:-:S12]  /*1550*/  @P1 BRA `(.L_x_8472) ;  /* 0x0000000000081947 */ /* 0x002fd80003800000 */
[----:B------:R-:W1:Y:S02]  /*1560*/  SYNCS.PHASECHK.TRANS64.TRYWAIT P1, [R3+URZ+0x19c30], R4 ;  /* 0x019c3004030075a7 */ /* 0x000e64000802017f */
[----:B-1----:R-:W-:Y:S05]  /*1570*/  @!P1 BRA `(.L_x_8473) ;  /* 0x000000a000509947 */ /* 0x002fea0003800000 */
.L_x_8472:
        /* <DEDUP_REMOVED lines=17> */
[----:B------:R-:W-:Y:S01]  /*1690*/  UIMAD UR14, UR38, 0x300, UR16 ;  /* 0x00000300260e78a4 */ /* 0x000fe2000f8e0210 */
[--C-:B------:R-:W-:Y:S01]  /*16a0*/  IMAD.MOV.U32 R130, RZ, RZ, R135.reuse ;  /* 0x000000ffff827224 */ /* 0x100fe200078e0087 */
[----:B------:R-:W-:Y:S01]  /*16b0*/  UIADD3 UR8, UR12, 0x300, URZ ;  /* 0x000003000c087890 */ /* 0x000fe2000fffe03f */
[--C-:B------:R-:W-:Y:S01]  /*16c0*/  IMAD.MOV.U32 R129, RZ, RZ, R135.reuse ;  /* 0x000000ffff817224 */ /* 0x100fe200078e0087 */
[----:B------:R-:W-:Y:S01]  /*16d0*/  UIADD3 UR6, UR14, 0x100, URZ ;  /* 0x000001000e067890 */ /* 0x000fe2000fffe03f */
[--C-:B------:R-:W-:Y:S01]  /*16e0*/  IMAD.MOV.U32 R128, RZ, RZ, R135.reuse ;  /* 0x000000ffff807224 */ /* 0x100fe200078e0087 */
[----:B------:R-:W-:Y:S01]  /*16f0*/  UIADD3 UR10, UR14, 0x200, URZ ;  /* 0x000002000e0a7890 */ /* 0x000fe2000fffe03f */
[-C--:B------:R-:W-:Y:S01]  /*1700*/  MOV R127, R135.reuse ;  /* 0x00000087007f7202 */ /* 0x080fe20000000f00 */
[----:B------:R-:W-:Y:S01]  /*1710*/  UMOV UR9, 0xc0000010 ;  /* 0xc000001000097882 */ /* 0x000fe20000000000 */
[----:B------:R-:W-:Y:S01]  /*1720*/  QGMMA.64x128x32.F32.E4M3.E4M3 R24, gdesc[UR12], RZ, !UPT, gsb0 ;  /* 0x01e000000c1879f3 */ /* 0x000fe2000c0008ff */
[----:B------:R-:W-:Y:S01]  /*1730*/  UMOV UR11, 0xc0000010 ;  /* 0xc0000010000b7882 */ /* 0x000fe20000000000 */
[----:B------:R-:W-:Y:S01]  /*1740*/  UISETP.GE.AND UP0, UPT, UR47, 0x81, UPT ;  /* 0x000000812f00788c */ /* 0x000fe2000bf06270 */
        /* <DEDUP_REMOVED lines=41> */
[----:B------:R-:W-:Y:S02]  /*19e0*/  WARPGROUP.DEPBAR.LE gsb0, 0x0 ;  /* 0x00008000000079c5 */ /* 0x000fe40000010000 */
        /* <DEDUP_REMOVED lines=8> */
[----:B------:R-:W-:Y:S01]  /*1a70*/  FMUL.FTZ R27, R0, R38 ;  /* 0x00000026001b7220 */ /* 0x000fe20000410000 */
[----:B------:R-:W-:-:S02]  /*1a80*/  VIADD R37, R155, UR47 ;  /* 0x0000002f9b257c36 */ /* 0x000fc40008000000 */
[C---:B01----:R-:W-:Y:S01]  /*1a90*/  FMUL.FTZ R4, R0.reuse, R26 ;  /* 0x0000001a00047220 */ /* 0x043fe20000410000 */
[----:B------:R-:W-:Y:S02]  /*1aa0*/  IMAD.U32 R38, RZ, RZ, UR46 ;  /* 0x0000002eff267e24 */ /* 0x000fe4000f8e00ff */
[C---:B------:R-:W-:Y:S01]  /*1ab0*/  FMUL.FTZ R15, R0.reuse, R36 ;  /* 0x00000024000f7220 */ /* 0x040fe20000410000 */
[----:B------:R-:W-:Y:S01]  /*1ac0*/  FMUL.FTZ R11, R0, R32 ;  /* 0x00000020000b7220 */ /* 0x000fe20000410000 */
[----:B------:R-:W0:Y:S01]  /*1ad0*/  MUFU.TANH R6, R6 ;  /* 0x0000000600067308 */ /* 0x000e220000002400 */
[----:B------:R-:W-:Y:S02]  /*1ae0*/  IMAD R37, R38, -0x80, R37 ;  /* 0xffffff8026257824 */ /* 0x000fe400078e0225 */
[C---:B------:R-:W-:Y:S01]  /*1af0*/  FMUL.FTZ R10, R0.reuse, R33 ;  /* 0x00000021000a7220 */ /* 0x040fe20000410000 */
[C---:B------:R-:W-:Y:S01]  /*1b00*/  FMUL.FTZ R26, R0.reuse, R39 ;  /* 0x00000027001a7220 */ /* 0x040fe20000410000 */
[C---:B------:R-:W-:Y:S01]  /*1b10*/  FMUL.FTZ R12, R0.reuse, R31 ;  /* 0x0000001f000c7220 */ /* 0x040fe20000410000 */
[C---:B------:R-:W-:Y:S01]  /*1b20*/  FMUL.FTZ R20, R0.reuse, R35 ;  /* 0x0000002300147220 */ /* 0x040fe20000410000 */
[C---:B------:R-:W-:Y:S01]  /*1b30*/  ISETP.GT.AND P4, PT, R37.reuse, RZ, PT ;  /* 0x000000ff2500720c */ /* 0x040fe20003f84270 */
[C---:B------:R-:W-:Y:S01]  /*1b40*/  FMUL.FTZ R24, R0.reuse, R40 ;  /* 0x0000002800187220 */ /* 0x040fe20000410000 */
[----:B------:R-:W1:Y:S01]  /*1b50*/  MUFU.TANH R7, R7 ;  /* 0x0000000700077308 */ /* 0x000e620000002400 */
[C---:B------:R-:W-:Y:S01]  /*1b60*/  ISETP.GT.AND P5, PT, R37.reuse, 0x1, PT ;  /* 0x000000012500780c */ /* 0x040fe20003fa4270 */
[C---:B------:R-:W-:Y:S01]  /*1b70*/  FMUL.FTZ R21, R0.reuse, R34 ;  /* 0x0000002200157220 */ /* 0x040fe20000410000 */
[----:B------:R-:W-:Y:S01]  /*1b80*/  ISETP.GT.AND P1, PT, R37, 0x8, PT ;  /* 0x000000082500780c */ /* 0x000fe20003f24270 */
[C---:B------:R-:W-:Y:S01]  /*1b90*/  FMUL.FTZ R28, R0.reuse, R45 ;  /* 0x0000002d001c7220 */ /* 0x040fe20000410000 */
[----:B---3--:R-:W-:Y:S01]  /*1ba0*/  FSEL R38, R5, -INF , P4 ;  /* 0xff80000005267808 */ /* 0x008fe20002000000 */
[----:B------:R-:W-:Y:S01]  /*1bb0*/  FMUL.FTZ R25, R0, R41 ;  /* 0x0000002900197220 */ /* 0x000fe20000410000 */
[C---:B------:R-:W-:Y:S01]  /*1bc0*/  ISETP.GT.AND P2, PT, R37.reuse, 0x9, PT ;  /* 0x000000092500780c */ /* 0x040fe20003f44270 */
[----:B------:R-:W3:Y:S01]  /*1bd0*/  MUFU.TANH R13, R13 ;  /* 0x0000000d000d7308 */ /* 0x000ee20000002400 */
[----:B0-----:R-:W-:Y:S01]  /*1be0*/  FSEL R39, R6, -INF , P5 ;  /* 0xff80000006277808 */ /* 0x001fe20002800000 */
[C---:B------:R-:W-:Y:S01]  /*1bf0*/  FMUL.FTZ R29, R0.reuse, R44 ;  /* 0x0000002c001d7220 */ /* 0x040fe20000410000 */
[----:B------:R-:W-:Y:S01]  /*1c00*/  ISETP.GT.AND P3, PT, R37, 0x10, PT ;  /* 0x000000102500780c */ /* 0x000fe20003f64270 */
[C---:B------:R-:W-:Y:S01]  /*1c10*/  FMUL.FTZ R30, R0.reuse, R42 ;  /* 0x0000002a001e7220 */ /* 0x040fe20000410000 */
[C---:B------:R-:W-:Y:S01]  /*1c20*/  FMUL.FTZ R31, R0.reuse, R43 ;  /* 0x0000002b001f7220 */ /* 0x040fe20000410000 */
[C---:B------:R-:W-:Y:S01]  /*1c30*/  FMUL.FTZ R32, R0.reuse, R48 ;  /* 0x0000003000207220 */ /* 0x040fe20000410000 */
[C---:B------:R-:W-:Y:S01]  /*1c40*/  FMUL.FTZ R89, R0.reuse, R50 ;  /* 0x0000003200597220 */ /* 0x040fe20000410000 */
[----:B------:R-:W0:Y:S01]  /*1c50*/  MUFU.TANH R9, R9 ;  /* 0x0000000900097308 */ /* 0x000e220000002400 */
[----:B-1----:R-:W-:Y:S01]  /*1c60*/  FSEL R40, R7, -INF , P1 ;  /* 0xff80000007287808 */ /* 0x002fe20000800000 */
[C---:B------:R-:W-:Y:S01]  /*1c70*/  FMUL.FTZ R50, R0.reuse, R51 ;  /* 0x0000003300327220 */ /* 0x040fe20000410000 */
[C---:B------:R-:W-:Y:S01]  /*1c80*/  FMUL.FTZ R33, R0.reuse, R49 ;  /* 0x0000003100217220 */ /* 0x040fe20000410000 */
[C---:B------:R-:W-:Y:S01]  /*1c90*/  FMUL.FTZ R88, R0.reuse, R46 ;  /* 0x0000002e00587220 */ /* 0x040fe20000410000 */
[C---:B------:R-:W-:Y:S01]  /*1ca0*/  FMUL.FTZ R36, R0.reuse, R52 ;  /* 0x0000003400247220 */ /* 0x040fe20000410000 */
[C---:B------:R-:W-:Y:S01]  /*1cb0*/  FMUL.FTZ R34, R0.reuse, R47 ;  /* 0x0000002f00227220 */ /* 0x040fe20000410000 */
[C---:B------:R-:W-:Y:S01]  /*1cc0*/  FMUL.FTZ R90, R0.reuse, R54 ;  /* 0x00000036005a7220 */ /* 0x040fe20000410000 */
[----:B------:R-:W1:Y:S01]  /*1cd0*/  MUFU.TANH R14, R14 ;  /* 0x0000000e000e7308 */ /* 0x000e620000002400 */
[----:B---3--:R-:W-:Y:S01]  /*1ce0*/  FSEL R6, R13, -INF , P1 ;  /* 0xff8000000d067808 */ /* 0x008fe20000800000 */
[C---:B------:R-:W-:Y:S01]  /*1cf0*/  FMUL.FTZ R54, R0.reuse, R55 ;  /* 0x0000003700367220 */ /* 0x040fe20000410000 */
[----:B------:R-:W-:Y:S01]  /*1d00*/  ISETP.GT.AND P1, PT, R37, 0x19, PT ;  /* 0x000000192500780c */ /* 0x000fe20003f24270 */
[----:B------:R-:W-:Y:S01]  /*1d10*/  FMUL.FTZ R35, R0, R53 ;  /* 0x0000003500237220 */ /* 0x000fe20000410000 */
[----:B------:R-:W-:Y:S01]  /*1d20*/  FMNMX.FTZ R13, R38, R39, !PT ;  /* 0x00000027260d7209 */ /* 0x000fe20007810000 */
[C---:B------:R-:W-:Y:S01]  /*1d30*/  FMUL.FTZ R51, R0.reuse, R56 ;  /* 0x0000003800337220 */ /* 0x040fe20000410000 */
[C---:B------:R-:W-:Y:S01]  /*1d40*/  FMUL.FTZ R49, R0.reuse, R57 ;  /* 0x0000003900317220 */ /* 0x040fe20000410000 */
[----:B------:R-:W3:Y:S01]  /*1d50*/  MUFU.TANH R8, R8 ;  /* 0x0000000800087308 */ /* 0x000ee20000002400 */
[----:B0-----:R-:W-:Y:S01]  /*1d60*/  FSEL R5, R9, -INF , P5 ;  /* 0xff80000009057808 */ /* 0x001fe20002800000 */
[C---:B------:R-:W-:Y:S01]  /*1d70*/  FMUL.FTZ R55, R0.reuse, R60 ;  /* 0x0000003c00377220 */ /* 0x040fe20000410000 */
[C---:B------:R-:W-:Y:S01]  /*1d80*/  ISETP.GT.AND P5, PT, R37.reuse, 0x18, PT ;  /* 0x000000182500780c */ /* 0x040fe20003fa4270 */
[C---:B------:R-:W-:Y:S01]  /*1d90*/  FMUL.FTZ R52, R0.reuse, R61 ;  /* 0x0000003d00347220 */ /* 0x040fe20000410000 */
[C---:B------:R-:W-:Y:S01]  /*1da0*/  FMUL.FTZ R61, R0.reuse, R63 ;  /* 0x0000003f003d7220 */ /* 0x040fe20000410000 */
[C---:B------:R-:W-:Y:S01]  /*1db0*/  FMUL.FTZ R91, R0.reuse, R58 ;  /* 0x0000003a005b7220 */ /* 0x040fe20000410000 */
[----:B------:R-:W-:Y:S01]  /*1dc0*/  FMUL.FTZ R57, R0, R59 ;  /* 0x0000003b00397220 */ /* 0x000fe20000410000 */
[----:B------:R-:W0:Y:S01]  /*1dd0*/  MUFU.TANH R4, R4 ;  /* 0x0000000400047308 */ /* 0x000e220000002400 */
[----:B-1----:R-:W-:Y:S01]  /*1de0*/  FSEL R45, R14, -INF , P1 ;  /* 0xff8000000e2d7808 */ /* 0x002fe20000800000 */
[----:B------:R-:W-:Y:S01]  /*1df0*/  FMUL.FTZ R59, R0, R64 ;  /* 0x00000040003b7220 */ /* 0x000fe20000410000 */
[----:B------:R-:W-:Y:S01]  /*1e00*/  FMNMX.FTZ R14, R40, R13, !PT ;  /* 0x0000000d280e7209 */ /* 0x000fe20007810000 */
[C---:B------:R-:W-:Y:S01]  /*1e10*/  FMUL.FTZ R58, R0.reuse, R65 ;  /* 0x00000041003a7220 */ /* 0x040fe20000410000 */
[C---:B------:R-:W-:Y:S01]  /*1e20*/  FMUL.FTZ R62, R0.reuse, R62 ;  /* 0x0000003e003e7220 */ /* 0x040fe20000410000 */
[C---:B------:R-:W-:Y:S01]  /*1e30*/  FMUL.FTZ R64, R0.reuse, R68 ;  /* 0x0000004400407220 */ /* 0x040fe20000410000 */
[----:B------:R-:W-:Y:S01]  /*1e40*/  FMUL.FTZ R65, R0, R66 ;  /* 0x0000004200417220 */ /* 0x000fe20000410000 */
[----:B------:R-:W1:Y:S01]  /*1e50*/  MUFU.TANH R15, R15 ;  /* 0x0000000f000f7308 */ /* 0x000e620000002400 */
[----:B---3--:R-:W-:Y:S01]  /*1e60*/  FSEL R41, R8, -INF , P2 ;  /* 0xff80000008297808 */ /* 0x008fe20001000000 */
[C---:B------:R-:W-:Y:S01]  /*1e70*/  FMUL.FTZ R66, R0.reuse, R69 ;  /* 0x0000004500427220 */ /* 0x040fe20000410000 */
[C---:B------:R-:W-:Y:S01]  /*1e80*/  FMUL.FTZ R72, R0.reuse, R72 ;  /* 0x0000004800487220 */ /* 0x040fe20000410000 */
[C---:B------:R-:W-:Y:S01]  /*1e90*/  FMUL.FTZ R60, R0.reuse, R67 ;  /* 0x00000043003c7220 */ /* 0x040fe20000410000 */
[C---:B------:R-:W-:Y:S01]  /*1ea0*/  FMUL.FTZ R73, R0.reuse, R73 ;  /* 0x0000004900497220 */ /* 0x040fe20000410000 */
[C---:B------:R-:W-:Y:S01]  /*1eb0*/  FMUL.FTZ R67, R0.reuse, R70 ;  /* 0x0000004600437220 */ /* 0x040fe20000410000 */
[----:B------:R-:W-:Y:S01]  /*1ec0*/  FMUL.FTZ R76, R0, R76 ;  /* 0x0000004c004c7220 */ /* 0x000fe20000410000 */
        /* <DEDUP_REMOVED lines=11> */
[----:B------:R-:W-:Y:S01]  /*1f80*/  FMNMX.FTZ R15, R41, R14, !PT ;  /* 0x0000000e290f7209 */ /* 0x000fe20007810000 */
[C---:B------:R-:W-:Y:S01]  /*1f90*/  FMUL.FTZ R78, R0.reuse, R78 ;  /* 0x0000004e004e7220 */ /* 0x040fe20000410000 */
[C---:B------:R-:W-:Y:S01]  /*1fa0*/  FMUL.FTZ R84, R0.reuse, R84 ;  /* 0x0000005400547220 */ /* 0x040fe20000410000 */
[C---:B------:R-:W-:Y:S01]  /*1fb0*/  FMUL.FTZ R85, R0.reuse, R85 ;  /* 0x0000005500557220 */ /* 0x040fe20000410000 */
[C---:B------:R-:W-:Y:S01]  /*1fc0*/  FMUL.FTZ R79, R0.reuse, R79 ;  /* 0x0000004f004f7220 */ /* 0x040fe20000410000 */
[----:B------:R-:W1:Y:S01]  /*1fd0*/  MUFU.TANH R12, R12 ;  /* 0x0000000c000c7308 */ /* 0x000e620000002400 */
[----:B---3--:R-:W-:Y:S01]  /*1fe0*/  FSEL R42, R11, -INF , P3 ;  /* 0xff8000000b2a7808 */ /* 0x008fe20001800000 */
[C---:B------:R-:W-:Y:S01]  /*1ff0*/  FMUL.FTZ R82, R0.reuse, R82 ;  /* 0x0000005200527220 */ /* 0x040fe20000410000 */
[C---:B------:R-:W-:Y:S01]  /*2000*/  FMUL.FTZ R83, R0.reuse, R83 ;  /* 0x0000005300537220 */ /* 0x040fe20000410000 */
[----:B------:R-:W-:Y:S01]  /*2010*/  FMUL.FTZ R86, R0, R86 ;  /* 0x0000005600567220 */ /* 0x000fe20000410000 */
[----:B------:R-:W-:Y:S01]  /*2020*/  FMNMX.FTZ R14, R42, R15, !PT ;  /* 0x0000000f2a0e7209 */ /* 0x000fe20007810000 */
[----:B------:R-:W-:-:S02]  /*2030*/  FMUL.FTZ R87, R0, R87 ;  /* 0x0000005700577220 */ /* 0x000fc40000410000 */
[----:B------:R-:W3:Y:S01]  /*2040*/  MUFU.TANH R20, R20 ;  /* 0x0000001400147308 */ /* 0x000ee20000002400 */
[----:B0-----:R-:W-:-:S04]  /*2050*/  FSEL R43, R10, -INF , P4 ;  /* 0xff8000000a2b7808 */ /* 0x001fc80002000000 */
[----:B------:R-:W-:-:S03]  /*2060*/  FMNMX.FTZ R15, R43, R14, !PT ;  /* 0x0000000e2b0f7209 */ /* 0x000fc60007810000 */
[----:B------:R-:W0:Y:S01]  /*2070*/  MUFU.TANH R21, R21 ;  /* 0x0000001500157308 */ /* 0x000e220000002400 */
[----:B-1----:R-:W-:Y:S02]  /*2080*/  FSEL R7, R12, -INF , P2 ;  /* 0xff8000000c077808 */ /* 0x002fe40001000000 */
[----:B------:R-:W-:-:S05]  /*2090*/  ISETP.GT.AND P2, PT, R37, 0x20, PT ;  /* 0x000000202500780c */ /* 0x000fca0003f44270 */
[----:B------:R-:W1:Y:S01]  /*20a0*/  MUFU.TANH R24, R24 ;  /* 0x0000001800187308 */ /* 0x000e620000002400 */
[----:B---3--:R-:W-:Y:S02]  /*20b0*/  FSEL R9, R20, -INF , P4 ;  /* 0xff80000014097808 */ /* 0x008fe40002000000 */
[----:B------:R-:W-:Y:S02]  /*20c0*/  FMNMX.FTZ R20, R44, R15, !PT ;  /* 0x0000000f2c147209 */ /* 0x000fe40007810000 */
[----:B------:R-:W-:-:S03]  /*20d0*/  ISETP.GT.AND P4, PT, R37, 0x28, PT ;  /* 0x000000282500780c */ /* 0x000fc60003f84270 */
[----:B------:R-:W3:Y:S01]  /*20e0*/  MUFU.TANH R25, R25 ;  /* 0x0000001900197308 */ /* 0x000ee20000002400 */
[----:B0-----:R-:W-:Y:S02]  /*20f0*/  FSEL R8, R21, -INF , P3 ;  /* 0xff80000015087808 */ /* 0x001fe40001800000 */
[----:B------:R-:W-:Y:S02]  /*2100*/  ISETP.GT.AND P3, PT, R37, 0x21, PT ;  /* 0x000000212500780c */ /* 0x000fe40003f64270 */
[----:B------:R-:W-:-:S03]  /*2110*/  FMNMX.FTZ R21, R45, R20, !PT ;  /* 0x000000142d157209 */ /* 0x000fc60007810000 */
[----:B------:R-:W0:Y:S01]  /*2120*/  MUFU.TANH R27, R27 ;  /* 0x0000001b001b7308 */ /* 0x000e220000002400 */
[----:B-1----:R-:W-:-:S04]  /*2130*/  FSEL R46, R24, -INF , P2 ;  /* 0xff800000182e7808 */ /* 0x002fc80001000000 */
[----:B------:R-:W-:-:S03]  /*2140*/  FMNMX.FTZ R24, R46, R21, !PT ;  /* 0x000000152e187209 */ /* 0x000fc60007810000 */
[----:B------:R-:W1:Y:S01]  /*2150*/  MUFU.TANH R29, R29 ;  /* 0x0000001d001d7308 */ /* 0x000e620000002400 */
[----:B---3--:R-:W-:-:S04]  /*2160*/  FSEL R47, R25, -INF , P3 ;  /* 0xff800000192f7808 */ /* 0x008fc80001800000 */
[----:B------:R-:W-:-:S03]  /*2170*/  FMNMX.FTZ R25, R47, R24, !PT ;  /* 0x000000182f197209 */ /* 0x000fc60007810000 */
[----:B------:R-:W3:Y:S01]  /*2180*/  MUFU.TANH R26, R26 ;  /* 0x0000001a001a7308 */ /* 0x000ee20000002400 */
[----:B0-----:R-:W-:Y:S02]  /*2190*/  FSEL R10, R27, -INF , P5 ;  /* 0xff8000001b0a7808 */ /* 0x001fe40002800000 */
[----:B------:R-:W-:-:S05]  /*21a0*/  ISETP.GT.AND P5, PT, R37, 0x29, PT ;  /* 0x000000292500780c */ /* 0x000fca0003fa4270 */
[----:B------:R-:W0:Y:S01]  /*21b0*/  MUFU.TANH R28, R28 ;  /* 0x0000001c001c7308 */ /* 0x000e220000002400 */
[----:B-1----:R-:W-:-:S07]  /*21c0*/  FSEL R48, R29, -INF , P4 ;  /* 0xff8000001d307808 */ /* 0x002fce0002000000 */
[----:B------:R-:W1:Y:S01]  /*21d0*/  MUFU.TANH R30, R30 ;  /* 0x0000001e001e7308 */ /* 0x000e620000002400 */
[----:B---3--:R-:W-:Y:S02]  /*21e0*/  FSEL R11, R26, -INF , P1 ;  /* 0xff8000001a0b7808 */ /* 0x008fe40000800000 */
[----:B------:R-:W-:Y:S02]  /*21f0*/  ISETP.GT.AND P1, PT, R37, 0x30, PT ;  /* 0x000000302500780c */ /* 0x000fe40003f24270 */
[----:B------:R-:W-:-:S03]  /*2200*/  FMNMX.FTZ R26, R48, R25, !PT ;  /* 0x00000019301a7209 */ /* 0x000fc60007810000 */
[----:B------:R-:W3:Y:S01]  /*2210*/  MUFU.TANH R32, R32 ;  /* 0x0000002000207308 */ /* 0x000ee20000002400 */
[----:B0-----:R-:W-:-:S04]  /*2220*/  FSEL R53, R28, -INF , P5 ;  /* 0xff8000001c357808 */ /* 0x001fc80002800000 */
[----:B------:R-:W-:-:S03]  /*2230*/  FMNMX.FTZ R27, R53, R26, !PT ;  /* 0x0000001a351b7209 */ /* 0x000fc60007810000 */
[----:B------:R-:W0:Y:S01]  /*2240*/  MUFU.TANH R31, R31 ;  /* 0x0000001f001f7308 */ /* 0x000e220000002400 */
[----:B-1----:R-:W-:Y:S02]  /*2250*/  FSEL R12, R30, -INF , P2 ;  /* 0xff8000001e0c7808 */ /* 0x002fe40001000000 */
[----:B------:R-:W-:-:S05]  /*2260*/  ISETP.GT.AND P2, PT, R37, 0x31, PT ;  /* 0x000000312500780c */ /* 0x000fca0003f44270 */
        /* <DEDUP_REMOVED lines=13> */
[----:B0-----:R-:W-:Y:S01]  /*2340*/  FSEL R14, R88, -INF , P4 ;  /* 0xff800000580e7808 */ /* 0x001fe20002000000 */
[----:B------:R-:W-:Y:S01]  /*2350*/  IMAD.MOV.U32 R88, RZ, RZ, R135 ;  /* 0x000000ffff587224 */ /* 0x000fe200078e0087 */
[----:B------:R-:W-:-:S05]  /*2360*/  ISETP.GT.AND P4, PT, R37, 0x39, PT ;  /* 0x000000392500780c */ /* 0x000fca0003f84270 */
[----:B------:R-:W0:Y:S01]  /*2370*/  MUFU.TANH R54, R54 ;  /* 0x0000003600367308 */ /* 0x000e220000002400 */
[----:B-1----:R-:W-:-:S04]  /*2380*/  FSEL R63, R36, -INF , P3 ;  /* 0xff800000243f7808 */ /* 0x002fc80001800000 */
[----:B------:R-:W-:-:S03]  /*2390*/  FMNMX.FTZ R29, R63, R28, !PT ;  /* 0x0000001c3f1d7209 */ /* 0x000fc60007810000 */
[----:B------:R-:W1:Y:S01]  /*23a0*/  MUFU.TANH R35, R35 ;  /* 0x0000002300237308 */ /* 0x000e620000002400 */
[----:B---3--:R-:W-:Y:S02]  /*23b0*/  FSEL R15, R34, -INF , P5 ;  /* 0xff800000220f7808 */ /* 0x008fe40002800000 */
[----:B------:R-:W-:-:S05]  /*23c0*/  ISETP.GT.AND P5, PT, R37, 0x40, PT ;  /* 0x000000402500780c */ /* 0x000fca0003fa4270 */
[----:B------:R-:W3:Y:S01]  /*23d0*/  MUFU.TANH R89, R89 ;  /* 0x0000005900597308 */ /* 0x000ee20000002400 */
[----:B0-----:R-:W-:-:S07]  /*23e0*/  FSEL R25, R54, -INF , P4 ;  /* 0xff80000036197808 */ /* 0x001fce0002000000 */
[----:B------:R-:W0:Y:S01]  /*23f0*/  MUFU.TANH R51, R51 ;  /* 0x0000003300337308 */ /* 0x000e220000002400 */
[----:B-1----:R-:W-:Y:S02]  /*2400*/  FSEL R54, R35, -INF , P4 ;  /* 0xff80000023367808 */ /* 0x002fe40002000000 */
[----:B------:R-:W-:Y:S02]  /*2410*/  ISETP.GT.AND P4, PT, R37, 0x50, PT ;  /* 0x000000502500780c */ /* 0x000fe40003f84270 */
[----:B------:R-:W-:-:S03]  /*2420*/  FMNMX.FTZ R30, R54, R29, !PT ;  /* 0x0000001d361e7209 */ /* 0x000fc60007810000 */
[----:B------:R-:W1:Y:S01]  /*2430*/  MUFU.TANH R49, R49 ;  /* 0x0000003100317308 */ /* 0x000e620000002400 */
[----:B---3--:R-:W-:Y:S01]  /*2440*/  FSEL R20, R89, -INF , P1 ;  /* 0xff80000059147808 */ /* 0x008fe20000800000 */
[----:B------:R-:W-:Y:S01]  /*2450*/  IMAD.MOV.U32 R89, RZ, RZ, R135 ;  /* 0x000000ffff597224 */ /* 0x000fe200078e0087 */
[----:B------:R-:W-:-:S05]  /*2460*/  ISETP.GT.AND P1, PT, R37, 0x41, PT ;  /* 0x000000412500780c */ /* 0x000fca0003f24270 */
[----:B------:R-:W3:Y:S01]  /*2470*/  MUFU.TANH R90, R90 ;  /* 0x0000005a005a7308 */ /* 0x000ee20000002400 */
[----:B0-----:R-:W-:-:S04]  /*2480*/  FSEL R51, R51, -INF , P5 ;  /* 0xff80000033337808 */ /* 0x001fc80002800000 */
[----:B------:R-:W-:-:S03]  /*2490*/  FMNMX.FTZ R30, R51, R30, !PT ;  /* 0x0000001e331e7209 */ /* 0x000fc60007810000 */
[----:B------:R-:W0:Y:S01]  /*24a0*/  MUFU.TANH R55, R55 ;  /* 0x0000003700377308 */ /* 0x000e220000002400 */
[----:B-1----:R-:W-:-:S04]  /*24b0*/  FSEL R49, R49, -INF , P1 ;  /* 0xff80000031317808 */ /* 0x002fc80000800000 */
        /* <DEDUP_REMOVED lines=46> */
[----:B-1----:R-:W-:Y:S02]  /*27a0*/  FSEL R60, R73, -INF , P4 ;  /* 0xff800000493c7808 */ /* 0x002fe40002000000 */
[----:B------:R-:W-:Y:S02]  /*27b0*/  FMNMX.FTZ R73, R4, R5, !PT ;  /* 0x0000000504497209 */ /* 0x000fe40007810000 */
[----:B------:R-:W-:-:S03]  /*27c0*/  FMNMX.FTZ R34, R60, R35, !PT ;  /* 0x000000233c227209 */ /* 0x000fc60007810000 */
[----:B------:R-:W1:Y:S01]  /*27d0*/  MUFU.TANH R68, R68 ;  /* 0x0000004400447308 */ /* 0x000e620000002400 */
[----:B---3--:R-:W-:Y:S02]  /*27e0*/  FSEL R32, R67, -INF , P1 ;  /* 0xff80000043207808 */ /* 0x008fe40000800000 */
[----:B------:R-:W-:-:S05]  /*27f0*/  ISETP.GT.AND P1, PT, R37, 0x69, PT ;  /* 0x000000692500780c */ /* 0x000fca0003f24270 */
[----:B------:R-:W3:Y:S01]  /*2800*/  MUFU.TANH R77, R77 ;  /* 0x0000004d004d7308 */ /* 0x000ee20000002400 */
[----:B0-----:R-:W-:Y:S02]  /*2810*/  FSEL R61, R76, -INF , P5 ;  /* 0xff8000004c3d7808 */ /* 0x001fe40002800000 */
[----:B------:R-:W-:Y:S02]  /*2820*/  FMNMX.FTZ R76, R6, R73, !PT ;  /* 0x00000049064c7209 */ /* 0x000fe40007810000 */
        /* <DEDUP_REMOVED lines=22> */
[----:B------:R-:W-:Y:S01]  /*2990*/  MUFU.TANH R79, R79 ;  /* 0x0000004f004f7308 */ /* 0x000fe20000002400 */
[----:B---3--:R-:W-:-:S04]  /*29a0*/  FSEL R69, R69, -INF , P4 ;  /* 0xff80000045457808 */ /* 0x008fc80002000000 */
[----:B------:R-:W-:-:S03]  /*29b0*/  FMNMX.FTZ R37, R69, R68, !PT ;  /* 0x0000004445257209 */ /* 0x000fc60007810000 */
[----:B------:R-:W-:Y:S01]  /*29c0*/  MUFU.TANH R82, R82 ;  /* 0x0000005200527308 */ /* 0x000fe20000002400 */
[----:B0-----:R-:W-:-:S04]  /*29d0*/  FSEL R70, R70, -INF , P5 ;  /* 0xff80000046467808 */ /* 0x001fc80002800000 */
[----:B------:R-:W-:-:S03]  /*29e0*/  FMNMX.FTZ R37, R70, R37, !PT ;  /* 0x0000002546257209 */ /* 0x000fc60007810000 */
[----:B------:R-:W0:Y:S02]  /*29f0*/  MUFU.TANH R74, R86 ;  /* 0x00000056004a7308 */ /* 0x000e240000002400 */
[----:B------:R-:W1:Y:S06]  /*2a00*/  SHFL.BFLY PT, R68, R37, 0x2, 0x1f ;  /* 0x0c401f0025447f89 */ /* 0x000e6c00000e0000 */
[----:B------:R-:W3:Y:S01]  /*2a10*/  MUFU.TANH R77, R87 ;  /* 0x00000057004d7308 */ /* 0x000ee20000002400 */
[----:B0-----:R-:W-:Y:S02]  /*2a20*/  FSEL R74, R74, -INF , P4 ;  /* 0xff8000004a4a7808 */ /* 0x001fe40002000000 */
[----:B---3--:R-:W-:-:S02]  /*2a30*/  FSEL R77, R77, -INF , P5 ;  /* 0xff8000004d4d7808 */ /* 0x008fc40002800000 */
[----:B-1----:R-:W-:-:S05]  /*2a40*/  FMNMX.FTZ R72, R37, R68, !PT ;  /* 0x0000004425487209 */ /* 0x002fca0007810000 */
[----:B------:R-:W0:Y:S02]  /*2a50*/  SHFL.BFLY PT, R71, R72, 0x1, 0x1f ;  /* 0x0c201f0048477f89 */ /* 0x000e2400000e0000 */
[----:B0-----:R-:W-:Y:S01]  /*2a60*/  FMNMX.FTZ R68, R72, R71, !PT ;  /* 0x0000004748447209 */ /* 0x001fe20007810000 */
[----:B------:R-:W-:Y:S01]  /*2a70*/  IMAD.U32 R71, RZ, RZ, UR10 ;  /* 0x0000000aff477e24 */ /* 0x000fe2000f8e00ff */
[----:B------:R-:W0:Y:S02]  /*2a80*/  MUFU.TANH R72, R83 ;  /* 0x0000005300487308 */ /* 0x000e240000002400 */
[C---:B------:R-:W-:Y:S01]  /*2a90*/  FSETP.NEU.FTZ.AND P6, PT, R68.reuse, -INF , PT ;  /* 0xff8000004400780b */ /* 0x040fe20003fdd000 */
[----:B------:R-:W-:-:S05]  /*2aa0*/  FFMA.FTZ R71, R68, R71, -8 ;  /* 0xc100000044477423 */ /* 0x000fca0000010047 */
[----:B------:R-:W-:Y:S02]  /*2ab0*/  FSEL R71, R71, RZ, P6 ;  /* 0x000000ff47477208 */ /* 0x000fe40003000000 */
[----:B--2---:R-:W-:Y:S01]  /*2ac0*/  LOP3.LUT P6, RZ, R92, 0x7f, RZ, 0xc0, !PT ;  /* 0x0000007f5cff7812 */ /* 0x004fe200078cc0ff */
[----:B------:R-:W-:Y:S02]  /*2ad0*/  IMAD.MOV.U32 R92, RZ, RZ, R135 ;  /* 0x000000ffff5c7224 */ /* 0x000fe400078e0087 */
[----:B------:R-:W-:-:S01]  /*2ae0*/  FFMA.FTZ R37, R38, UR10, -R71 ;  /* 0x0000000a26257c23 */ /* 0x000fc20008010847 */
[--C-:B------:R-:W-:Y:S01]  /*2af0*/  FFMA.FTZ R38, R39, UR10, -R71.reuse ;  /* 0x0000000a27267c23 */ /* 0x100fe20008010847 */
[----:B------:R-:W-:-:S01]  /*2b00*/  FFMA.FTZ R39, R40, UR10, -R71 ;  /* 0x0000000a28277c23 */ /* 0x000fc20008010847 */
[--C-:B------:R-:W-:Y:S01]  /*2b10*/  FFMA.FTZ R40, R41, UR10, -R71.reuse ;  /* 0x0000000a29287c23 */ /* 0x100fe20008010847 */
[----:B------:R-:W-:Y:S01]  /*2b20*/  FMNMX.FTZ R41, R7, R76, !PT ;  /* 0x0000004c07297209 */ /* 0x000fe20007810000 */
[--C-:B------:R-:W-:Y:S01]  /*2b30*/  FFMA.FTZ R75, R42, UR10, -R71.reuse ;  /* 0x0000000a2a4b7c23 */ /* 0x100fe20008010847 */
[----:B------:R-:W-:-:S01]  /*2b40*/  FFMA.FTZ R78, R44, UR10, -R71 ;  /* 0x0000000a2c4e7c23 */ /* 0x000fc20008010847 */
[----:B0-----:R-:W-:Y:S01]  /*2b50*/  FSEL R72, R72, -INF , P3 ;  /* 0xff80000048487808 */ /* 0x001fe20001800000 */
        /* <DEDUP_REMOVED lines=8> */
[----:B------:R0:W-:Y:S01]  /*2be0*/  MUFU.EX2 R41, R75 ;  /* 0x0000004b00297308 */ /* 0x0001e20000000800 */
[----:B------:R-:W-:Y:S01]  /*2bf0*/  FMNMX.FTZ R76, R10, R73, !PT ;  /* 0x000000490a4c7209 */ /* 0x000fe20007810000 */
[--C-:B------:R-:W-:Y:S01]  /*2c00*/  FFMA.FTZ R61, R61, UR10, -R71.reuse ;  /* 0x0000000a3d3d7c23 */ /* 0x100fe20008010847 */
[----:B------:R-:W-:-:S02]  /*2c10*/  FFMA.FTZ R62, R62, UR10, -R71 ;  /* 0x0000000a3e3e7c23 */ /* 0x000fc40008010847 */
        /* <DEDUP_REMOVED lines=26> */
[----:B------:R-:W-:Y:S02]  /*2dc0*/  FMNMX.FTZ R56, R30, R53, !PT ;  /* 0x000000351e387209 */ /* 0x000fe40007810000 */
[----:B-1----:R-:W-:Y:S02]  /*2dd0*/  F2FP.SATFINITE.E4M3.F32.PACK_AB_MERGE_C R148, R40, R39, RZ ;  /* 0x000000272894723e */ /* 0x002fe400048070ff */
[----:B------:R-:W-:Y:S02]  /*2de0*/  FMNMX.FTZ R73, R31, R56, !PT ;  /* 0x000000381f497209 */ /* 0x000fe40007810000 */
[----:B------:R-:W-:Y:S01]  /*2df0*/  F2FP.SATFINITE.E4M3.F32.PACK_AB_MERGE_C R148, R38, R37, R148 ;  /* 0x000000252694723e */ /* 0x000fe20004807094 */
[----:B------:R0:W-:Y:S01]  /*2e00*/  MUFU.EX2 R53, R75 ;  /* 0x0000004b00357308 */ /* 0x0001e20000000800 */
[----:B------:R-:W-:-:S04]  /*2e10*/  FMNMX.FTZ R56, R32, R73, !PT ;  /* 0x0000004920387209 */ /* 0x000fc80007810000 */
[----:B------:R-:W-:Y:S01]  /*2e20*/  FMNMX.FTZ R73, R33, R56, !PT ;  /* 0x0000003821497209 */ /* 0x000fe20007810000 */
[----:B------:R-:W-:-:S01]  /*2e30*/  FFMA.FTZ R56, R63, UR10, -R71 ;  /* 0x0000000a3f387c23 */ /* 0x000fc20008010847 */
[----:B------:R-:W-:Y:S01]  /*2e40*/  FSEL R63, R79, -INF , P1 ;  /* 0xff8000004f3f7808 */ /* 0x000fe20000800000 */
[----:B------:R-:W1:Y:S01]  /*2e50*/  MUFU.EX2 R44, R44 ;  /* 0x0000002c002c7308 */ /* 0x000e620000000800 */
[----:B------:R-:W-:Y:S01]  /*2e60*/  FMNMX.FTZ R76, R34, R73, !PT ;  /* 0x00000049224c7209 */ /* 0x000fe20007810000 */
[----:B0-----:R-:W-:Y:S01]  /*2e70*/  FFMA.FTZ R75, R54, UR10, -R71 ;  /* 0x0000000a364b7c23 */ /* 0x001fe20008010847 */
[----:B------:R-:W-:Y:S02]  /*2e80*/  FSEL R54, R82, -INF , P2 ;  /* 0xff80000052367808 */ /* 0x000fe40001000000 */
[----:B------:R-:W-:-:S03]  /*2e90*/  FMNMX.FTZ R73, R35, R76, !PT ;  /* 0x0000004c23497209 */ /* 0x000fc60007810000 */
[----:B------:R-:W-:Y:S01]  /*2ea0*/  MUFU.EX2 R46, R46 ;  /* 0x0000002e002e7308 */ /* 0x000fe20000000800 */
[----:B------:R-:W-:-:S04]  /*2eb0*/  FMNMX.FTZ R76, R36, R73, !PT ;  /* 0x00000049244c7209 */ /* 0x000fc80007810000 */
        /* <DEDUP_REMOVED lines=10> */
[----:B------:R-:W0:Y:S01]  /*2f60*/  MUFU.EX2 R48, R48 ;  /* 0x0000003000307308 */ /* 0x000e220000000800 */
[----:B-1----:R-:W-:-:S02]  /*2f70*/  F2FP.SATFINITE.E4M3.F32.PACK_AB_MERGE_C R150, R44, R43, RZ ;  /* 0x0000002b2c96723e */ /* 0x002fc400048070ff */
[----:B------:R-:W-:Y:S02]  /*2f80*/  FMNMX.FTZ R78, R74, R73, !PT ;  /* 0x000000494a4e7209 */ /* 0x000fe40007810000 */
[----:B------:R-:W-:Y:S02]  /*2f90*/  F2FP.SATFINITE.E4M3.F32.PACK_AB_MERGE_C R150, R42, R41, R150 ;  /* 0x000000292a96723e */ /* 0x000fe40004807096 */
[----:B------:R-:W-:Y:S01]  /*2fa0*/  FMNMX.FTZ R73, R77, R78, !PT ;  /* 0x0000004e4d497209 */ /* 0x000fe20007810000 */
[----:B------:R-:W-:-:S01]  /*2fb0*/  FFMA.FTZ R78, R52, UR10, -R71 ;  /* 0x0000000a344e7c23 */ /* 0x000fc20008010847 */
[--C-:B------:R-:W-:Y:S01]  /*2fc0*/  FFMA.FTZ R52, R59, UR10, -R71.reuse ;  /* 0x0000000a3b347c23 */ /* 0x100fe20008010847 */
[----:B------:R-:W-:-:S01]  /*2fd0*/  FFMA.FTZ R59, R66, UR10, -R71 ;  /* 0x0000000a423b7c23 */ /* 0x000fc20008010847 */
[----:B------:R-:W-:Y:S01]  /*2fe0*/  FFMA.FTZ R66, R69, UR10, -R71 ;  /* 0x0000000a45427c23 */ /* 0x000fe20008010847 */
[----:B------:R-:W1:Y:S01]  /*2ff0*/  SHFL.BFLY PT, R80, R73, 0x2, 0x1f ;  /* 0x0c401f0049507f89 */ /* 0x000e6200000e0000 */
[----:B------:R-:W-:Y:S01]  /*3000*/  MUFU.EX2 R50, R50 ;  /* 0x0000003200327308 */ /* 0x000fe20000000800 */
[----:B0-----:R-:W-:-:S07]  /*3010*/  F2FP.SATFINITE.E4M3.F32.PACK_AB_MERGE_C R136, R48, R47, RZ ;  /* 0x0000002f3088723e */ /* 0x001fce00048070ff */
[----:B------:R-:W-:Y:S01]  /*3020*/  MUFU.EX2 R56, R56 ;  /* 0x0000003800387308 */ /* 0x000fe20000000800 */
[----:B------:R-:W-:-:S07]  /*3030*/  F2FP.SATFINITE.E4M3.F32.PACK_AB_MERGE_C R136, R46, R45, R136 ;  /* 0x0000002d2e88723e */ /* 0x000fce0004807088 */
[----:B------:R-:W0:Y:S01]  /*3040*/  MUFU.EX2 R75, R75 ;  /* 0x0000004b004b7308 */ /* 0x000e220000000800 */
[----:B-1----:R-:W-:-:S07]  /*3050*/  FMNMX.FTZ R80, R73, R80, !PT ;  /* 0x0000005049507209 */ /* 0x002fce0007810000 */
[----:B------:R-:W-:Y:S01]  /*3060*/  MUFU.EX2 R51, R51 ;  /* 0x0000003300337308 */ /* 0x000fe20000000800 */
[----:B------:R-:W1:Y:S07]  /*3070*/  SHFL.BFLY PT, R73, R80, 0x1, 0x1f ;  /* 0x0c201f0050497f89 */ /* 0x000e6e00000e0000 */
[----:B------:R-:W-:Y:S01]  /*3080*/  MUFU.EX2 R76, R76 ;  /* 0x0000004c004c7308 */ /* 0x000fe20000000800 */
[----:B0-----:R-:W-:-:S04]  /*3090*/  F2FP.SATFINITE.E4M3.F32.PACK_AB_MERGE_C R138, R75, R56, RZ ;  /* 0x000000384b8a723e */ /* 0x001fc800048070ff */
[----:B------:R-:W-:-:S03]  /*30a0*/  F2FP.SATFINITE.E4M3.F32.PACK_AB_MERGE_C R138, R50, R53, R138 ;  /* 0x00000035328a723e */ /* 0x000fc6000480708a */
[----:B------:R-:W-:Y:S08]  /*30b0*/  MUFU.EX2 R49, R49 ;  /* 0x0000003100317308 */ /* 0x000ff00000000800 */
        /* <DEDUP_REMOVED lines=28> */
[----:B------:R-:W-:Y:S01]  /*3280*/  FADD.FTZ R27, R39, R20 ;  /* 0x00000014271b7221 */ /* 0x000fe20000010000 */
[----:B------:R-:W-:-:S01]  /*3290*/  FFMA.FTZ R30, R30, UR10, -R69 ;  /* 0x0000000a1e1e7c23 */ /* 0x000fc20008010845 */
[----:B------:R-:W-:-:S02]  /*32a0*/  @!P6 VIADD R20, R3, 0x19c40 ;  /* 0x00019c400314e836 */ /* 0x000fc40000000000 */
[----:B------:R-:W-:-:S01]  /*32b0*/  FFMA.FTZ R24, R24, UR10, -R69 ;  /* 0x0000000a18187c23 */ /* 0x000fc20008010845 */
[----:B------:R-:W1:Y:S01]  /*32c0*/  MUFU.EX2 R70, R70 ;  /* 0x0000004600467308 */ /* 0x000e620000000800 */
[----:B------:R-:W-:-:S01]  /*32d0*/  FADD.FTZ R82, R40, R27 ;  /* 0x0000001b28527221 */ /* 0x000fc20000010000 */
[--C-:B------:R-:W-:Y:S01]  /*32e0*/  FFMA.FTZ R31, R31, UR10, -R69.reuse ;  /* 0x0000000a1f1f7c23 */ /* 0x100fe20008010845 */
[----:B------:R-:W-:Y:S01]  /*32f0*/  @!P6 PRMT R20, RZ, 0x654, R20 ;  /* 0x00000654ff14e816 */ /* 0x000fe20000000014 */
[----:B------:R-:W-:Y:S01]  /*3300*/  FFMA.FTZ R25, R25, UR10, -R69 ;  /* 0x0000000a19197c23 */ /* 0x000fe20008010845 */
[----:B------:R-:W-:-:S01]  /*3310*/  FADD.FTZ R27, R41, R82 ;  /* 0x00000052291b7221 */ /* 0x000fc20000010000 */
[----:B------:R-:W-:Y:S01]  /*3320*/  FFMA.FTZ R28, R28, UR10, -R69 ;  /* 0x0000000a1c1c7c23 */ /* 0x000fe20008010845 */
[----:B------:R2:W-:Y:S01]  /*3330*/  @!P6 SYNCS.ARRIVE.TRANS64.RED.A1T0 RZ, [R20+URZ], RZ ;  /* 0x000000ff14ffe9a7 */ /* 0x0005e2000810043f */
[----:B------:R-:W3:Y:S01]  /*3340*/  MUFU.EX2 R71, R71 ;  /* 0x0000004700477308 */ /* 0x000ee20000000800 */
        /* <DEDUP_REMOVED lines=13> */
[----:B------:R-:W-:-:S02]  /*3420*/  FFMA.FTZ R74, R74, UR10, -R69 ;  /* 0x0000000a4a4a7c23 */ /* 0x000fc40008010845 */
[----:B------:R-:W1:Y:S01]  /*3430*/  MUFU.EX2 R7, R7 ;  /* 0x0000000700077308 */ /* 0x000e620000000800 */
[----:B---3--:R-:W-:-:S01]  /*3440*/  FADD.FTZ R21, R71, R26 ;  /* 0x0000001a47157221 */ /* 0x008fc20000010000 */
[----:B------:R-:W-:-:S04]  /*3450*/  F2FP.SATFINITE.E4M3.F32.PACK_AB_MERGE_C R70, R71, R70, RZ ;  /* 0x000000464746723e */ /* 0x000fc800048070ff */
[----:B------:R-:W-:Y:S02]  /*3460*/  F2FP.SATFINITE.E4M3.F32.PACK_AB_MERGE_C R149, R5, R4, R70 ;  /* 0x000000040595723e */ /* 0x000fe40004807046 */
[----:B------:R-:W3:Y:S01]  /*3470*/  MUFU.EX2 R10, R10 ;  /* 0x0000000a000a7308 */ /* 0x000ee20000000800 */
[----:B0-----:R-:W-:-:S07]  /*3480*/  FADD.FTZ R26, R6, R21 ;  /* 0x00000015061a7221 */ /* 0x001fce0000010000 */
[----:B------:R-:W0:Y:S01]  /*3490*/  MUFU.EX2 R11, R11 ;  /* 0x0000000b000b7308 */ /* 0x000e220000000800 */
[----:B-1----:R-:W-:-:S07]  /*34a0*/  FADD.FTZ R21, R7, R26 ;  /* 0x0000001a07157221 */ /* 0x002fce0000010000 */
[----:B------:R-:W1:Y:S01]  /*34b0*/  MUFU.EX2 R8, R8 ;  /* 0x0000000800087308 */ /* 0x000e620000000800 */
[----:B---3--:R-:W-:-:S01]  /*34c0*/  FADD.FTZ R26, R10, R21 ;  /* 0x000000150a1a7221 */ /* 0x008fc20000010000 */
[--C-:B------:R-:W-:Y:S01]  /*34d0*/  FFMA.FTZ R21, R34, UR10, -R69.reuse ;  /* 0x0000000a22157c23 */ /* 0x100fe20008010845 */
[----:B------:R-:W-:-:S05]  /*34e0*/  FFMA.FTZ R69, R77, UR10, -R69 ;  /* 0x0000000a4d457c23 */ /* 0x000fca0008010845 */
[----:B------:R-:W3:Y:S08]  /*34f0*/  MUFU.EX2 R9, R9 ;  /* 0x0000000900097308 */ /* 0x000ef00000000800 */
[----:B------:R-:W4:Y:S08]  /*3500*/  MUFU.EX2 R79, R79 ;  /* 0x0000004f004f7308 */ /* 0x000f300000000800 */
[----:B------:R5:W-:Y:S08]  /*3510*/  MUFU.EX2 R3, R30 ;  /* 0x0000001e00037308 */ /* 0x000bf00000000800 */
[----:B------:R-:W4:Y:S01]  /*3520*/  MUFU.EX2 R80, R80 ;  /* 0x0000005000507308 */ /* 0x000f220000000800 */
[----:B-----5:R-:W-:-:S01]  /*3530*/  FADD.FTZ R30, R44, R27 ;  /* 0x0000001b2c1e7221 */ /* 0x020fc20000010000 */
[----:B0-----:R-:W-:-:S03]  /*3540*/  FADD.FTZ R27, R11, R26 ;  /* 0x0000001a0b1b7221 */ /* 0x001fc60000010000 */
[----:B------:R-:W-:Y:S01]  /*3550*/  FADD.FTZ R81, R45, R30 ;  /* 0x0000001e2d517221 */ /* 0x000fe20000010000 */
[----:B-1----:R-:W-:-:S02]  /*3560*/  FADD.FTZ R26, R8, R27 ;  /* 0x0000001b081a7221 */ /* 0x002fc40000010000 */
[----:B------:R-:W0:Y:S01]  /*3570*/  MUFU.EX2 R12, R12 ;  /* 0x0000000c000c7308 */ /* 0x000e220000000800 */
[----:B------:R-:W-:-:S01]  /*3580*/  FADD.FTZ R30, R46, R81 ;  /* 0x000000512e1e7221 */ /* 0x000fc20000010000 */
[----:B---3--:R-:W-:-:S03]  /*3590*/  FADD.FTZ R26, R9, R26 ;  /* 0x0000001a091a7221 */ /* 0x008fc60000010000 */
[----:B------:R-:W-:-:S03]  /*35a0*/  FADD.FTZ R27, R47, R30 ;  /* 0x0000001e2f1b7221 */ /* 0x000fc60000010000 */
[----:B------:R-:W1:Y:S08]  /*35b0*/  MUFU.EX2 R13, R13 ;  /* 0x0000000d000d7308 */ /* 0x000e700000000800 */
[----:B------:R-:W3:Y:S08]  /*35c0*/  MUFU.EX2 R24, R24 ;  /* 0x0000001800187308 */ /* 0x000ef00000000800 */
[----:B--2---:R4:W-:Y:S08]  /*35d0*/  MUFU.EX2 R20, R31 ;  /* 0x0000001f00147308 */ /* 0x0049f00000000800 */
[----:B------:R-:W2:Y:S01]  /*35e0*/  MUFU.EX2 R25, R25 ;  /* 0x0000001900197308 */ /* 0x000ea20000000800 */
[----:B----4-:R-:W-:-:S01]  /*35f0*/  FADD.FTZ R31, R79, R26 ;  /* 0x0000001a4f1f7221 */ /* 0x010fc20000010000 */
[----:B------:R-:W-:Y:S01]  /*3600*/  FADD.FTZ R26, R48, R27 ;  /* 0x0000001b301a7221 */ /* 0x000fe20000010000 */
[----:B------:R-:W-:-:S02]  /*3610*/  F2FP.SATFINITE.E4M3.F32.PACK_AB_MERGE_C R79, R80, R79, RZ ;  /* 0x0000004f504f723e */ /* 0x000fc400048070ff */
[----:B------:R-:W-:Y:S01]  /*3620*/  FADD.FTZ R31, R80, R31 ;  /* 0x0000001f501f7221 */ /* 0x000fe20000010000 */
[----:B------:R-:W-:-:S01]  /*3630*/  FADD.FTZ R27, R53, R26 ;  /* 0x0000001a351b7221 */ /* 0x000fc20000010000 */
[----:B------:R-:W-:Y:S01]  /*3640*/  F2FP.SATFINITE.E4M3.F32.PACK_AB_MERGE_C R137, R9, R8, R79 ;  /* 0x000000080989723e */ /* 0x000fe2000480704f */
[----:B------:R-:W4:Y:S01]  /*3650*/  MUFU.EX2 R14, R14 ;  /* 0x0000000e000e7308 */ /* 0x000f220000000800 */
[----:B0-----:R-:W-:-:S01]  /*3660*/  FADD.FTZ R26, R12, R31 ;  /* 0x0000001f0c1a7221 */ /* 0x001fc20000010000 */
[----:B------:R-:W-:-:S03]  /*3670*/  FADD.FTZ R27, R50, R27 ;  /* 0x0000001b321b7221 */ /* 0x000fc60000010000 */
[----:B-1----:R-:W-:Y:S01]  /*3680*/  FADD.FTZ R31, R13, R26 ;  /* 0x0000001a0d1f7221 */ /* 0x002fe20000010000 */
[----:B------:R-:W-:-:S02]  /*3690*/  FADD.FTZ R30, R56, R27 ;  /* 0x0000001b381e7221 */ /* 0x000fc40000010000 */
[----:B------:R-:W0:Y:S01]  /*36a0*/  MUFU.EX2 R15, R15 ;  /* 0x0000000f000f7308 */ /* 0x000e220000000800 */
[----:B---3--:R-:W-:-:S01]  /*36b0*/  FADD.FTZ R34, R24, R31 ;  /* 0x0000001f18227221 */ /* 0x008fc20000010000 */
[----:B------:R-:W-:-:S03]  /*36c0*/  FADD.FTZ R30, R75, R30 ;  /* 0x0000001e4b1e7221 */ /* 0x000fc60000010000 */
[----:B--2---:R-:W-:Y:S01]  /*36d0*/  FADD.FTZ R27, R25, R34 ;  /* 0x00000022191b7221 */ /* 0x004fe20000010000 */
[----:B------:R-:W-:Y:S01]  /*36e0*/  F2FP.SATFINITE.E4M3.F32.PACK_AB_MERGE_C R34, R11, R10, RZ ;  /* 0x0000000a0b22723e */ /* 0x000fe200048070ff */
[----:B------:R-:W-:Y:S01]  /*36f0*/  FADD.FTZ R31, R51, R30 ;  /* 0x0000001e331f7221 */ /* 0x000fe20000010000 */
[----:B------:R-:W1:Y:S01]  /*3700*/  MUFU.EX2 R28, R28 ;  /* 0x0000001c001c7308 */ /* 0x000e620000000800 */
[----:B----4-:R-:W-:-:S01]  /*3710*/  FADD.FTZ R10, R14, R27 ;  /* 0x0000001b0e0a7221 */ /* 0x010fc20000010000 */
[----:B------:R-:W-:Y:S01]  /*3720*/  F2FP.SATFINITE.E4M3.F32.PACK_AB_MERGE_C R151, R7, R6, R34 ;  /* 0x000000060797723e */ /* 0x000fe20004807022 */
[----:B------:R-:W-:-:S01]  /*3730*/  FADD.FTZ R30, R76, R31 ;  /* 0x0000001f4c1e7221 */ /* 0x000fc20000010000 */
[----:B------:R-:W-:-:S03]  /*3740*/  F2FP.SATFINITE.E4M3.F32.PACK_AB_MERGE_C R31, R25, R24, RZ ;  /* 0x00000018191f723e */ /* 0x000fc600048070ff */
[----:B------:R-:W-:Y:S01]  /*3750*/  FADD.FTZ R25, R49, R30 ;  /* 0x0000001e31197221 */ /* 0x000fe20000010000 */
[----:B------:R-:W2:Y:S01]  /*3760*/  MUFU.EX2 R29, R29 ;  /* 0x0000001d001d7308 */ /* 0x000ea20000000800 */
[----:B0-----:R-:W-:-:S01]  /*3770*/  FADD.FTZ R11, R15, R10 ;  /* 0x0000000a0f0b7221 */ /* 0x001fc20000010000 */
[C---:B------:R-:W-:Y:S01]  /*3780*/  F2FP.SATFINITE.E4M3.F32.PACK_AB_MERGE_C R49, R78.reuse, R49, RZ ;  /* 0x000000314e31723e */ /* 0x040fe200048070ff */
[----:B------:R-:W-:-:S01]  /*3790*/  FADD.FTZ R25, R78, R25 ;  /* 0x000000194e197221 */ /* 0x000fc20000010000 */
[----:B------:R-:W-:Y:S02]  /*37a0*/  F2FP.SATFINITE.E4M3.F32.PACK_AB_MERGE_C R139, R13, R12, R31 ;  /* 0x0000000c0d8b723e */ /* 0x000fe4000480701f */
[----:B------:R-:W-:Y:S01]  /*37b0*/  F2FP.SATFINITE.E4M3.F32.PACK_AB_MERGE_C R140, R76, R51, R49 ;  /* 0x000000334c8c723e */ /* 0x000fe20004807031 */
[----:B------:R-:W-:Y:S01]  /*37c0*/  FADD.FTZ R24, R52, R25 ;  /* 0x0000001934187221 */ /* 0x000fe20000010000 */
[----:B------:R-:W0:Y:S01]  /*37d0*/  MUFU.EX2 R58, R58 ;  /* 0x0000003a003a7308 */ /* 0x000e220000000800 */
[----:B-1----:R-:W-:-:S02]  /*37e0*/  FADD.FTZ R10, R28, R11 ;  /* 0x0000000b1c0a7221 */ /* 0x002fc40000010000 */
[----:B------:R-:W-:-:S05]  /*37f0*/  FADD.FTZ R25, R55, R24 ;  /* 0x0000001837197221 */ /* 0x000fca0000010000 */
[----:B------:R-:W1:Y:S01]  /*3800*/  MUFU.EX2 R32, R32 ;  /* 0x0000002000207308 */ /* 0x000e620000000800 */
[----:B--2---:R-:W-:-:S01]  /*3810*/  FADD.FTZ R10, R29, R10 ;  /* 0x0000000a1d0a7221 */ /* 0x004fc20000010000 */
[----:B------:R-:W-:-:S03]  /*3820*/  F2FP.SATFINITE.E4M3.F32.PACK_AB_MERGE_C R28, R29, R28, RZ ;  /* 0x0000001c1d1c723e */ /* 0x000fc600048070ff */
[----:B------:R-:W-:Y:S01]  /*3830*/  FADD.FTZ R11, R3, R10 ;  /* 0x0000000a030b7221 */ /* 0x000fe20000010000 */
[----:B------:R-:W-:Y:S02]  /*3840*/  F2FP.SATFINITE.E4M3.F32.PACK_AB_MERGE_C R141, R15, R14, R28 ;  /* 0x0000000e0f8d723e */ /* 0x000fe4000480701c */
[----:B------:R-:W2:Y:S01]  /*3850*/  MUFU.EX2 R59, R59 ;  /* 0x0000003b003b7308 */ /* 0x000ea20000000800 */
[----:B------:R-:W-:-:S01]  /*3860*/  FADD.FTZ R27, R20, R11 ;  /* 0x0000000b141b7221 */ /* 0x000fc20000010000 */
[----:B0-----:R-:W-:-:S06]  /*3870*/  FADD.FTZ R10, R58, R25 ;  /* 0x000000193a0a7221 */ /* 0x001fcc0000010000 */
[----:B------:R-:W0:Y:S01]  /*3880*/  MUFU.EX2 R33, R33 ;  /* 0x0000002100217308 */ /* 0x000e220000000800 */
[----:B-1----:R-:W-:-:S07]  /*3890*/  FADD.FTZ R24, R32, R27 ;  /* 0x0000001b20187221 */ /* 0x002fce0000010000 */
[----:B------:R-:W-:Y:S01]  /*38a0*/  MUFU.EX2 R61, R61 ;  /* 0x0000003d003d7308 */ /* 0x000fe20000000800 */
[----:B--2---:R-:W-:-:S01]  /*38b0*/  FADD.FTZ R10, R59, R10 ;  /* 0x0000000a3b0a7221 */ /* 0x004fc20000010000 */
[----:B------:R-:W-:-:S04]  /*38c0*/  F2FP.SATFINITE.E4M3.F32.PACK_AB_MERGE_C R58, R59, R58, RZ ;  /* 0x0000003a3b3a723e */ /* 0x000fc800048070ff */
[----:B------:R-:W-:Y:S02]  /*38d0*/  F2FP.SATFINITE.E4M3.F32.PACK_AB_MERGE_C R142, R55, R52, R58 ;  /* 0x00000034378e723e */ /* 0x000fe4000480703a */
[----:B------:R-:W1:Y:S01]  /*38e0*/  MUFU.EX2 R62, R62 ;  /* 0x0000003e003e7308 */ /* 0x000e620000000800 */
[----:B0-----:R-:W-:-:S01]  /*38f0*/  FADD.FTZ R24, R33, R24 ;  /* 0x0000001821187221 */ /* 0x001fc20000010000 */
[----:B------:R-:W-:-:S04]  /*3900*/  F2FP.SATFINITE.E4M3.F32.PACK_AB_MERGE_C R32, R33, R32, RZ ;  /* 0x000000202120723e */ /* 0x000fc800048070ff */
[----:B------:R-:W-:Y:S02]  /*3910*/  F2FP.SATFINITE.E4M3.F32.PACK_AB_MERGE_C R143, R20, R3, R32 ;  /* 0x00000003148f723e */ /* 0x000fe40004807020 */
[----:B------:R-:W0:Y:S08]  /*3920*/  MUFU.EX2 R57, R57 ;  /* 0x0000003900397308 */ /* 0x000e300000000800 */
[----:B------:R-:W2:Y:S01]  /*3930*/  MUFU.EX2 R21, R21 ;  /* 0x0000001500157308 */ /* 0x000ea20000000800 */
[----:B-1----:R-:W-:-:S07]  /*3940*/  F2FP.SATFINITE.E4M3.F32.PACK_AB_MERGE_C R29, R62, R61, RZ ;  /* 0x0000003d3e1d723e */ /* 0x002fce00048070ff */
[----:B------:R-:W1:Y:S01]  /*3950*/  MUFU.EX2 R60, R60 ;  /* 0x0000003c003c7308 */ /* 0x000e620000000800 */
[----:B0-----:R-:W-:-:S07]  /*3960*/  FADD.FTZ R25, R57, R10 ;  /* 0x0000000a39197221 */ /* 0x001fce0000010000 */
[----:B------:R-:W0:Y:S01]  /*3970*/  MUFU.EX2 R26, R35 ;  /* 0x00000023001a7308 */ /* 0x000e220000000800 */
[----:B--2---:R-:W-:-:S07]  /*3980*/  FADD.FTZ R27, R21, R24 ;  /* 0x00000018151b7221 */ /* 0x004fce0000010000 */
        /* <DEDUP_REMOVED lines=12> */
[----:B------:R-:W-:-:S03]  /*3a50*/  F2FP.SATFINITE.E4M3.F32.PACK_AB_MERGE_C R145, R26, R21, R36 ;  /* 0x000000151a91723e */ /* 0x000fc60004807024 */
[----:B------:R-:W1:Y:S08]  /*3a60*/  MUFU.EX2 R64, R64 ;  /* 0x0000004000407308 */ /* 0x000e700000000800 */
        /* <DEDUP_REMOVED lines=11> */
[----:B-1----:R-:W-:-:S04]  /*3b20*/  FADD.FTZ R5, R11, R6 ;  /* 0x000000060b057221 */ /* 0x002fc80000010000 */
[----:B--2---:R-:W-:Y:S01]  /*3b30*/  FADD.FTZ R4, R74, R5 ;  /* 0x000000054a047221 */ /* 0x004fe20000010000 */
[----:B------:R-:W-:-:S01]  /*3b40*/  FADD.FTZ R5, R67, R66 ;  /* 0x0000004243057221 */ /* 0x000fc20000010000 */
[C---:B0-----:R-:W-:Y:S02]  /*3b50*/  F2FP.SATFINITE.E4M3.F32.PACK_AB_MERGE_C R3, R69.reuse, R74, RZ ;  /* 0x0000004a4503723e */ /* 0x041fe400048070ff */
[----:B------:R-:W-:-:S02]  /*3b60*/  FADD.FTZ R4, R69, R4 ;  /* 0x0000000445047221 */ /* 0x000fc40000010000 */
[----:B------:R-:W-:Y:S01]  /*3b70*/  F2FP.SATFINITE.E4M3.F32.PACK_AB_MERGE_C R147, R11, R54, R3 ;  /* 0x000000360b93723e */ /* 0x000fe20004807003 */
        /* <DEDUP_REMOVED lines=31> */
.L_x_8484:
[----:B------:R-:W-:-:S04]  /*3d70*/  UISETP.NE.AND UP0, UPT, UR19, 0x1, UPT ;  /* 0x000000011300788c */ /* 0x000fc8000bf05270 */
[----:B------:R-:W-:-:S04]  /*3d80*/  USEL UR37, URZ, 0x1, UP0 ;  /* 0x000000013f257887 */ /* 0x000fc80008000000 */
[----:B------:R-:W-:Y:S01]  /*3d90*/  ULOP3.LUT UR37, UR18, UR37, URZ, 0x3c, !UPT ;  /* 0x0000002512257292 */ /* 0x000fe2000f8e3c3f */
[----:B------:R-:W-:Y:S11]  /*3da0*/  @!P0 BRA `(.L_x_8475) ;  /* 0x0000000000048947 */ /* 0x000ff60003800000 */
[----:B------:R-:W-:Y:S01]  /*3db0*/  BPT.TRAP 0x1 ;  /* 0x000000040000795c */ /* 0x000fe20000300000 */
.L_x_8475:
        /* <DEDUP_REMOVED lines=9> */
.L_x_8476:
[----:B-1----:R-:W-:Y:S05]  /*3e50*/  @P1 BRA `(.L_x_8477) ;  /* 0x0000000000081947 */ /* 0x002fea0003800000 */
[----:B------:R-:W1:Y:S02]  /*3e60*/  SYNCS.PHASECHK.TRANS64.TRYWAIT P1, [UR20+0x19c30], R7 ;  /* 0x019c3007ff0075a7 */ /* 0x000e640008020154 */
[----:B-1----:R-:W-:Y:S05]  /*3e70*/  @!P1 BRA `(.L_x_8478) ;  /* 0x0000007800249947 */ /* 0x002fea0003800000 */
.L_x_8477:
[----:B------:R-:W-:Y:S01]  /*3e80*/  UIMAD UR14, UR38, 0x300, UR16 ;  /* 0x00000300260e78a4 */ /* 0x000fe2000f8e0210 */
[----:B------:R-:W-:Y:S01]  /*3e90*/  WARPGROUP.ARRIVE ;  /* 0x00000000000079c5 */ /* 0x000fe20000000000 */
[----:B------:R-:W-:Y:S01]  /*3ea0*/  UMOV UR15, 0xc0000010 ;  /* 0xc0000010000f7882 */ /* 0x000fe20000000000 */
[----:B------:R-:W-:Y:S01]  /*3eb0*/  UMOV UR7, 0xc0000010 ;  /* 0xc000001000077882 */ /* 0x000fe20000000000 */
[----:B------:R-:W-:Y:S02]  /*3ec0*/  UIADD3 UR6, UR14, 0x100, URZ ;  /* 0x000001000e067890 */ /* 0x000fe4000fffe03f */
[----:B------:R-:W-:Y:S01]  /*3ed0*/  UIADD3 UR10, UR14, 0x200, URZ ;  /* 0x000002000e0a7890 */ /* 0x000fe2000fffe03f */
[----:B------:R-:W-:Y:S02]  /*3ee0*/  UMOV UR11, 0xc0000010 ;  /* 0xc0000010000b7882 */ /* 0x000fe40000000000 */
[----:B------:R-:W-:Y:S03]  /*3ef0*/  QGMMA.64x128x32.F32.E4M3.E4M3 R24, gdesc[UR12], RZ, !UPT, gsb0 ;  /* 0x01e000000c1879f3 */ /* 0x000fe6000c0008ff */
[----:B------:R-:W-:-:S02]  /*3f00*/  WARPGROUP.DEPBAR.LE gsb0, 0x0 ;  /* 0x00008000000079c5 */ /* 0x000fc40000010000 */
[----:B------:R-:W-:-:S07]  /*3f10*/  WARPGROUP.ARRIVE ;  /* 0x00000000000079c5 */ /* 0x000fce0000000000 */
[----:B------:R-:W-:Y:S03]  /*3f20*/  QGMMA.64x128x32.F32.E4M3.E4M3 R24, gdesc[UR4], R24, gsb0 ;  /* 0x01e00000041879f3 */ /* 0x000fe60008000818 */
[----:B------:R-:W-:Y:S02]  /*3f30*/  WARPGROUP.DEPBAR.LE gsb0, 0x0 ;  /* 0x00008000000079c5 */ /* 0x000fe40000010000 */
[----:B------:R-:W-:-:S07]  /*3f40*/  WARPGROUP.ARRIVE ;  /* 0x00000000000079c5 */ /* 0x000fce0000000000 */
[----:B------:R-:W-:Y:S03]  /*3f50*/  QGMMA.64x128x32.F32.E4M3.E4M3 R24, gdesc[UR8], R24, gsb0 ;  /* 0x01e00000081879f3 */ /* 0x000fe60008000818 */
[----:B------:R-:W-:Y:S02]  /*3f60*/  WARPGROUP.DEPBAR.LE gsb0, 0x0 ;  /* 0x00008000000079c5 */ /* 0x000fe40000010000 */
[----:B------:R-:W-:Y:S05]  /*3f70*/  @!P0 BRA `(.L_x_8479) ;  /* 0x0000000000048947 */ /* 0x000fea0003800000 */
[----:B------:R-:W-:Y:S01]  /*3f80*/  BPT.TRAP 0x1 ;  /* 0x000000040000795c */ /* 0x000fe20000300000 */
.L_x_8479:
[----:B------:R-:W-:Y:S01]  /*3f90*/  ULEA UR14, UR19, UR43, 0x3 ;  /* 0x0000002b130e7291 */ /* 0x000fe2000f8e183f */
[----:B01----:R-:W-:-:S05]  /*3fa0*/  IMAD.U32 R7, RZ, RZ, UR18 ;  /* 0x00000012ff077e24 */ /* 0x003fca000f8e00ff */
[----:B------:R-:W-:-:S04]  /*3fb0*/  SHF.L.U32 R7, R7, 0x1f, RZ ;  /* 0x0000001f07077819 */ /* 0x000fc800000006ff */
[----:B------:R0:W1:Y:S01]  /*3fc0*/  SYNCS.PHASECHK.TRANS64.TRYWAIT P1, [UR14+0x19c50], R7 ;  /* 0x019c5007ff0075a7 */ /* 0x000062000802014e */
[----:B------:R-:W-:Y:S05]  /*3fd0*/  @!P0 BRA `(.L_x_8480) ;  /* 0x0000000000048947 */ /* 0x000fea0003800000 */
[----:B------:R-:W-:Y:S01]  /*3fe0*/  BPT.TRAP 0x1 ;  /* 0x000000040000795c */ /* 0x000fe20000300000 */
.L_x_8480:
[----:B-1----:R-:W-:Y:S05]  /*3ff0*/  @P1 BRA `(.L_x_8481) ;  /* 0x0000000000081947 */ /* 0x002fea0003800000 */
[----:B------:R-:W1:Y:S02]  /*4000*/  SYNCS.PHASECHK.TRANS64.TRYWAIT P1, [UR14+0x19c50], R7 ;  /* 0x019c5007ff0075a7 */ /* 0x000e64000802014e */
[----:B-1----:R-:W-:Y:S05]  /*4010*/  @!P1 BRA `(.L_x_8482) ;  /* 0x0000007400d49947 */ /* 0x002fea0003800000 */
.L_x_8481:
[----:B------:R-:W-:Y:S01]  /*4020*/  UIADD3 UR6, UR43, 0x3000, URZ ;  /* 0x000030002b067890 */ /* 0x000fe2000fffe03f */
[C---:B-1----:R-:W-:Y:S01]  /*4030*/  FMUL.FTZ R8, R0.reuse, R24 ;  /* 0x0000001800087220 */ /* 0x042fe20000410000 */
[C---:B------:R-:W-:Y:S01]  /*4040*/  FMUL.FTZ R9, R0.reuse, R26 ;  /* 0x0000001a00097220 */ /* 0x040fe20000410000 */
[C---:B0-----:R-:W-:Y:S01]  /*4050*/  FMUL.FTZ R7, R0.reuse, R25 ;  /* 0x0000001900077220 */ /* 0x041fe20000410000 */
[----:B------:R-:W-:Y:S01]  /*4060*/  USHF.R.U32.HI UR6, URZ, 0x4, UR6 ;  /* 0x000000043f067899 */ /* 0x000fe20008011606 */
[C---:B------:R-:W-:Y:S01]  /*4070*/  FMUL.FTZ R10, R0.reuse, R27 ;  /* 0x0000001b000a7220 */ /* 0x040fe20000410000 */
[C---:B------:R-:W-:Y:S01]  /*4080*/  FMUL.FTZ R11, R0.reuse, R28 ;  /* 0x0000001c000b7220 */ /* 0x040fe20000410000 */
[----:B------:R-:W0:Y:S01]  /*4090*/  MUFU.TANH R8, R8 ;  /* 0x0000000800087308 */ /* 0x000e220000002400 */
[----:B------:R-:W-:Y:S01]  /*40a0*/  ULOP3.LUT UR6, UR6, 0x3fff, URZ, 0xc0, !UPT ;  /* 0x00003fff06067892 */ /* 0x000fe2000f8ec03f */
[----:B------:R-:W-:Y:S01]  /*40b0*/  WARPGROUP.ARRIVE ;  /* 0x00000000000079c5 */ /* 0x000fe20000000000 */
[C---:B------:R-:W-:Y:S01]  /*40c0*/  FMUL.FTZ R13, R0.reuse, R30 ;  /* 0x0000001e000d7220 */ /* 0x040fe20000410000 */
[C---:B------:R-:W-:Y:S01]  /*40d0*/  FMUL.FTZ R12, R0.reuse, R29 ;  /* 0x0000001d000c7220 */ /* 0x040fe20000410000 */
[----:B------:R-:W-:Y:S01]  /*40e0*/  ULOP3.LUT UR6, UR6, 0x10000, URZ, 0xfc, !UPT ;  /* 0x0001000006067892 */ /* 0x000fe2000f8efc3f */
[C---:B------:R-:W-:Y:S01]  /*40f0*/  FMUL.FTZ R14, R0.reuse, R31 ;  /* 0x0000001f000e7220 */ /* 0x040fe20000410000 */
[----:B------:R-:W-:Y:S01]  /*4100*/  UMOV UR7, 0x40000040 ;  /* 0x4000004000077882 */ /* 0x000fe20000000000 */
[----:B------:R-:W1:Y:S01]  /*4110*/  MUFU.TANH R9, R9 ;  /* 0x0000000900097308 */ /* 0x000e620000002400 */
[----:B------:R-:W-:Y:S01]  /*4120*/  UIMAD UR11, UR19, 0x300, UR6 ;  /* 0x00000300130b78a4 */ /* 0x000fe2000f8e0206 */
[C---:B------:R-:W-:Y:S01]  /*4130*/  FMUL.FTZ R15, R0.reuse, R32 ;  /* 0x00000020000f7220 */ /* 0x040fe20000410000 */
[C---:B------:R-:W-:Y:S01]  /*4140*/  FMUL.FTZ R21, R0.reuse, R34 ;  /* 0x0000002200157220 */ /* 0x040fe20000410000 */
[C---:B------:R-:W-:Y:S01]  /*4150*/  FMUL.FTZ R20, R0.reuse, R33 ;  /* 0x0000002100147220 */ /* 0x040fe20000410000 */
[C---:B------:R-:W-:Y:S01]  /*4160*/  FMUL.FTZ R31, R0.reuse, R42 ;  /* 0x0000002a001f7220 */ /* 0x040fe20000410000 */
[C---:B------:R-:W-:Y:S01]  /*4170*/  FMUL.FTZ R42, R0.reuse, R53 ;  /* 0x00000035002a7220 */ /* 0x040fe20000410000 */
[C---:B------:R-:W-:Y:S01]  /*4180*/  FMUL.FTZ R53, R0.reuse, R64 ;  /* 0x0000004000357220 */ /* 0x040fe20000410000 */
[----:B------:R-:W2:Y:S01]  /*4190*/  MUFU.TANH R7, R7 ;  /* 0x0000000700077308 */ /* 0x000ea20000002400 */
[----:B------:R-:W-:Y:S01]  /*41a0*/  UMOV UR6, UR11 ;  /* 0x0000000b00067c82 */ /* 0x000fe20008000000 */
[C---:B------:R-:W-:Y:S01]  /*41b0*/  FMUL.FTZ R24, R0.reuse, R35 ;  /* 0x0000002300187220 */ /* 0x040fe20000410000 */
[----:B------:R-:W-:Y:S01]  /*41c0*/  QGMMA.64x96x32.F32.E4M3.E4M3 R88, R148, gdesc[UR4], R88, gsb0 ;  /* 0x0160000494587df3 */ /* 0x000fe20008000858 */
[----:B------:R-:W-:Y:S01]  /*41d0*/  FMUL.FTZ R32, R0, R43 ;  /* 0x0000002b00207220 */ /* 0x000fe20000410000 */
[----:B0-----:R-:W-:Y:S01]  /*41e0*/  FMNMX.FTZ R64, R8, R3, !PT ;  /* 0x0000000308407209 */ /* 0x001fe20007810000 */
[C---:B------:R-:W-:Y:S01]  /*41f0*/  FMUL.FTZ R25, R0.reuse, R36 ;  /* 0x0000002400197220 */ /* 0x040fe20000410000 */
[C---:B------:R-:W-:Y:S01]  /*4200*/  FMUL.FTZ R43, R0.reuse, R54 ;  /* 0x00000036002b7220 */ /* 0x040fe20000410000 */
[----:B------:R-:W0:Y:S01]  /*4210*/  MUFU.TANH R10, R10 ;  /* 0x0000000a000a7308 */ /* 0x000e220000002400 */
[C---:B------:R-:W-:Y:S01]  /*4220*/  FMUL.FTZ R54, R0.reuse, R65 ;  /* 0x0000004100367220 */ /* 0x040fe20000410000 */
[----:B-1----:R-:W-:Y:S01]  /*4230*/  FMNMX.FTZ R65, R9, R6, !PT ;  /* 0x0000000609417209 */ /* 0x002fe20007810000 */
        /* <DEDUP_REMOVED lines=43> */
[----:B------:R-:W-:Y:S01]  /*44f0*/  FMUL.FTZ R65, R0, R76 ;  /* 0x0000004c00417220 */ /* 0x000fe20000410000 */
[----:B------:R-:W-:Y:S01]  /*4500*/  UIADD3 UR6, UR11, 0x2, URZ ;  /* 0x000000020b067890 */ /* 0x000fe2000fffe03f */
[----:B------:R-:W0:Y:S01]  /*4510*/  MUFU.TANH R21, R21 ;  /* 0x0000001500157308 */ /* 0x000e220000002400 */
[----:B-1----:R-:W-:Y:S01]  /*4520*/  FMNMX.FTZ R68, R14, R67, !PT ;  /* 0x000000430e447209 */ /* 0x002fe20007810000 */
[----:B------:R-:W-:Y:S01]  /*4530*/  UMOV UR7, 0x40000040 ;  /* 0x4000004000077882 */ /* 0x000fe20000000000 */
[----:B------:R-:W-:-:S05]  /*4540*/  UMOV UR10, UR17 ;  /* 0x00000011000a7c82 */ /* 0x000fca0008000000 */
        /* <DEDUP_REMOVED lines=15> */
[----:B------:R-:W-:Y:S02]  /*4640*/  WARPGROUP.DEPBAR.LE gsb0, 0x0 ;  /* 0x00008000000079c5 */ /* 0x000fe40000010000 */
[----:B------:R-:W-:Y:S01]  /*4650*/  WARPGROUP.ARRIVE ;  /* 0x00000000000079c5 */ /* 0x000fe20000000000 */
[----:B------:R-:W-:-:S05]  /*4660*/  FMUL.FTZ R67, R0, R78 ;  /* 0x0000004e00437220 */ /* 0x000fca0000410000 */
[----:B------:R-:W2:Y:S01]  /*4670*/  S2R R151, SR_TID.X ;  /* 0x0000000000977919 */ /* 0x000ea20000002100 */
[----:B------:R-:W3:Y:S01]  /*4680*/  MUFU.TANH R31, R31 ;  /* 0x0000001f001f7308 */ /* 0x000ee20000002400 */
[----:B0-----:R-:W-:Y:S01]  /*4690*/  FMNMX.FTZ R70, R28, R69, !PT ;  /* 0x000000451c467209 */ /* 0x001fe20007810000 */
[----:B------:R-:W-:Y:S01]  /*46a0*/  QGMMA.64x96x32.F32.E4M3.E4M3 R88, R136, gdesc[UR4], R88, gsb0 ;  /* 0x0160000488587df3 */ /* 0x000fe20008000858 */
[----:B------:R-:W-:Y:S01]  /*46b0*/  UIADD3 UR6, UR11, 0x4, URZ ;  /* 0x000000040b067890 */ /* 0x000fe2000fffe03f */
[----:B------:R-:W-:-:S04]  /*46c0*/  UMOV UR7, 0x40000040 ;  /* 0x4000004000077882 */ /* 0x000fc80000000000 */
[----:B------:R-:W0:Y:S01]  /*46d0*/  MUFU.TANH R30, R30 ;  /* 0x0000001e001e7308 */ /* 0x000e220000002400 */
[----:B-1----:R-:W-:-:S07]  /*46e0*/  FMNMX.FTZ R69, R29, R68, !PT ;  /* 0x000000441d457209 */ /* 0x002fce0007810000 */
[----:B------:R-:W1:Y:S01]  /*46f0*/  MUFU.TANH R32, R32 ;  /* 0x0000002000207308 */ /* 0x000e620000002400 */
[----:B---3--:R-:W-:-:S07]  /*4700*/  FMNMX.FTZ R71, R31, R70, !PT ;  /* 0x000000461f477209 */ /* 0x008fce0007810000 */
[----:B------:R-:W3:Y:S01]  /*4710*/  MUFU.TANH R33, R33 ;  /* 0x0000002100217308 */ /* 0x000ee20000002400 */
[----:B0-----:R-:W-:Y:S01]  /*4720*/  FMNMX.FTZ R68, R30, R69, !PT ;  /* 0x000000451e447209 */ /* 0x001fe20007810000 */
[----:B------:R-:W-:Y:S01]  /*4730*/  FMUL.FTZ R69, R0, R79 ;  /* 0x0000004f00457220 */ /* 0x000fe20000410000 */
[----:B--2---:R-:W-:-:S05]  /*4740*/  LOP3.LUT P1, RZ, R151, 0x7f, RZ, 0xc0, !PT ;  /* 0x0000007f97ff7812 */ /* 0x004fca000782c0ff */
[----:B------:R-:W0:Y:S01]  /*4750*/  MUFU.TANH R35, R35 ;  /* 0x0000002300237308 */ /* 0x000e220000002400 */
[----:B-1----:R-:W-:-:S07]  /*4760*/  FMNMX.FTZ R70, R32, R71, !PT ;  /* 0x0000004720467209 */ /* 0x002fce0007810000 */
        /* <DEDUP_REMOVED lines=21> */
[----:B--2---:R-:W-:Y:S01]  /*48c0*/  FMNMX.FTZ R75, R43, R72, !PT ;  /* 0x000000482b4b7209 */ /* 0x004fe20007810000 */
[----:B------:R-:W-:Y:S01]  /*48d0*/  FMUL.FTZ R72, R0, R82 ;  /* 0x0000005200487220 */ /* 0x000fe20000410000 */
[----:B------:R-:W-:Y:S02]  /*48e0*/  WARPGROUP.DEPBAR.LE gsb0, 0x0 ;  /* 0x00008000000079c5 */ /* 0x000fe40000010000 */
[----:B------:R-:W-:-:S03]  /*48f0*/  WARPGROUP.ARRIVE ;  /* 0x00000000000079c5 */ /* 0x000fc60000000000 */
[----:B------:R-:W2:Y:S01]  /*4900*/  MUFU.TANH R45, R45 ;  /* 0x0000002d002d7308 */ /* 0x000ea20000002400 */
[----:B0-----:R-:W-:Y:S02]  /*4910*/  FMNMX.FTZ R68, R42, R73, !PT ;  /* 0x000000492a447209 */ /* 0x001fe40007810000 */
[----:B------:R-:W-:Y:S01]  /*4920*/  QGMMA.64x96x32.F32.E4M3.E4M3 R88, R140, gdesc[UR4], R88, gsb0 ;  /* 0x016000048c587df3 */ /* 0x000fe20008000858 */
[----:B------:R-:W-:Y:S01]  /*4930*/  UIADD3 UR6, UR11, 0x6, URZ ;  /* 0x000000060b067890 */ /* 0x000fe2000fffe03f */
[----:B------:R-:W-:-:S03]  /*4940*/  UMOV UR7, 0x40000040 ;  /* 0x4000004000077882 */ /* 0x000fc60000000000 */
        /* <DEDUP_REMOVED lines=35> */
[----:B------:R-:W-:Y:S06]  /*4b80*/  QGMMA.64x96x32.F32.E4M3.E4M3 R88, R144, gdesc[UR4], R88, gsb0 ;  /* 0x0160000490587df3 */ /* 0x000fec0008000858 */
        /* <DEDUP_REMOVED lines=30> */
[----:B------:R-:W-:-:S06]  /*4d70*/  WARPGROUP.DEPBAR.LE gsb0, 0x0 ;  /* 0x00008000000079c5 */ /* 0x000fcc0000010000 */
        /* <DEDUP_REMOVED lines=8> */
[----:B-1----:R-:W-:Y:S02]  /*4e00*/  FMNMX.FTZ R81, R80, R73, !PT ;  /* 0x0000004950517209 */ /* 0x002fe40007810000 */
[----:B0-----:R-:W-:Y:S01]  /*4e10*/  FMNMX.FTZ R82, R79, R68, !PT ;  /* 0x000000444f527209 */ /* 0x001fe20007810000 */
[----:B------:R-:W-:Y:S02]  /*4e20*/  IMAD.U32 R79, RZ, RZ, UR10 ;  /* 0x0000000aff4f7e24 */ /* 0x000fe4000f8e00ff */
[----:B------:R-:W0:Y:S04]  /*4e30*/  SHFL.BFLY PT, R68, R81, 0x1, 0x1f ;  /* 0x0c201f0051447f89 */ /* 0x000e2800000e0000 */
[----:B------:R-:W1:Y:S01]  /*4e40*/  SHFL.BFLY PT, R73, R82, 0x1, 0x1f ;  /* 0x0c201f0052497f89 */ /* 0x000e6200000e0000 */
[----:B0-----:R-:W-:-:S02]  /*4e50*/  FMNMX.FTZ R68, R81, R68, !PT ;  /* 0x0000004451447209 */ /* 0x001fc40007810000 */
        /* <DEDUP_REMOVED lines=20> */
[--C-:B------:R-:W-:Y:S01]  /*4fa0*/  FFMA.FTZ R61, R65, UR10, -R79.reuse ;  /* 0x0000000a413d7c23 */ /* 0x100fe2000801084f */
[----:B------:R-:W-:-:S01]  /*4fb0*/  FFMA.FTZ R65, R70, UR10, -R79 ;  /* 0x0000000a46417c23 */ /* 0x000fc2000801084f */
[--C-:B------:R-:W-:Y:S01]  /*4fc0*/  FFMA.FTZ R70, R71, UR10, -R79.reuse ;  /* 0x0000000a47467c23 */ /* 0x100fe2000801084f */
[----:B------:R-:W-:-:S01]  /*4fd0*/  FFMA.FTZ R71, R75, UR10, -R79 ;  /* 0x0000000a4b477c23 */ /* 0x000fc2000801084f */
[----:B------:R-:W-:Y:S01]  /*4fe0*/  FMUL.FTZ R3, R3, UR10 ;  /* 0x0000000a03037c20 */ /* 0x000fe20008410000 */
        /* <DEDUP_REMOVED lines=45> */
[----:B------:R-:W-:-:S04]  /*52c0*/  FFMA.FTZ R52, R55, UR10, -R75 ;  /* 0x0000000a37347c23 */ /* 0x000fc8000801084b */
        /* <DEDUP_REMOVED lines=34> */
[--C-:B------:R-:W-:Y:S01]  /*54f0*/  FFMA.FTZ R59, R60, UR10, -R75.reuse ;  /* 0x0000000a3c3b7c23 */ /* 0x100fe2000801084b */
        /* <DEDUP_REMOVED lines=45> */
[----:B------:R-:W-:-:S01]  /*57d0*/  FFMA.FTZ R72, R74, UR10, -R75 ;  /* 0x0000000a4a487c23 */ /* 0x000fc2000801084b */
[--C-:B------:R-:W-:Y:S01]  /*57e0*/  FFMA.FTZ R74, R77, UR10, -R75.reuse ;  /* 0x0000000a4d4a7c23 */ /* 0x100fe2000801084b */
[----:B------:R-:W-:-:S03]  /*57f0*/  FFMA.FTZ R75, R78, UR10, -R75 ;  /* 0x0000000a4e4b7c23 */ /* 0x000fc6000801084b */
        /* <DEDUP_REMOVED lines=18> */
[----:B------:R-:W-:-:S04]  /*5920*/  IMAD.U32 R4, RZ, RZ, UR20 ;  /* 0x00000014ff047e24 */ /* 0x000fc8000f8e00ff */
[----:B------:R-:W-:Y:S02]  /*5930*/  @!P1 VIADD R4, R4, 0x19c40 ;  /* 0x00019c4004049836 */ /* 0x000fe40000000000 */
[----:B------:R-:W1:Y:S01]  /*5940*/  MUFU.EX2 R62, R62 ;  /* 0x0000003e003e7308 */ /* 0x000e620000000800 */
[----:B--2---:R-:W-:-:S02]  /*5950*/  FADD.FTZ R77, R57, R82 ;  /* 0x00000052394d7221 */ /* 0x004fc40000010000 */
[----:B------:R-:W-:-:S04]  /*5960*/  @!P1 PRMT R4, RZ, 0x654, R4 ;  /* 0x00000654ff049816 */ /* 0x000fc80000000004 */
[----:B------:R2:W-:Y:S01]  /*5970*/  @!P1 SYNCS.ARRIVE.TRANS64.RED.A1T0 RZ, [R4+URZ], RZ ;  /* 0x000000ff04ff99a7 */ /* 0x0005e2000810043f */
[----:B------:R-:W3:Y:S01]  /*5980*/  MUFU.EX2 R63, R63 ;  /* 0x0000003f003f7308 */ /* 0x000ee20000000800 */
[----:B0-----:R-:W-:-:S07]  /*5990*/  FADD.FTZ R82, R60, R5 ;  /* 0x000000053c527221 */ /* 0x001fce0000010000 */
[----:B------:R-:W0:Y:S01]  /*59a0*/  MUFU.EX2 R61, R61 ;  /* 0x0000003d003d7308 */ /* 0x000e220000000800 */
[----:B-1----:R-:W-:-:S07]  /*59b0*/  FADD.FTZ R84, R62, R77 ;  /* 0x0000004d3e547221 */ /* 0x002fce0000010000 */
        /* <DEDUP_REMOVED lines=26> */
.L_x_8483:
[----:B------:R-:W-:Y:S01]  /*5b60*/  UIADD3 UR6, UR14, 0x19c60, URZ ;  /* 0x00019c600e067890 */ /* 0x000fe2000fffe03f */
[----:B------:R-:W-:Y:S01]  /*5b70*/  ISETP.LT.AND P1, PT, RZ, UR46, PT ;  /* 0x0000002eff007c0c */ /* 0x000fe2000bf21270 */
[----:B------:R-:W-:Y:S01]  /*5b80*/  UIADD3 UR7, UR46, -0x1, URZ ;  /* 0xffffffff2e077890 */ /* 0x000fe2000fffe03f */
[----:B------:R-:W-:Y:S01]  /*5b90*/  F2FP.SATFINITE.E4M3.F32.PACK_AB_MERGE_C R7, R12, R7, RZ ;  /* 0x000000070c07723e */ /* 0x000fe200048070ff */
[----:B------:R-:W-:Y:S01]  /*5ba0*/  UPRMT UR6, UR40, 0x654, UR6 ;  /* 0x0000065428067896 */ /* 0x000fe20008000006 */
[----:B------:R-:W-:Y:S01]  /*5bb0*/  F2FP.SATFINITE.E4M3.F32.PACK_AB_MERGE_C R10, R13, R10, RZ ;  /* 0x0000000a0d0a723e */ /* 0x000fe200048070ff */
[----:B------:R-:W-:Y:S01]  /*5bc0*/  UMOV UR18, UR37 ;  /* 0x0000002500127c82 */ /* 0x000fe20008000000 */
[----:B------:R-:W-:Y:S01]  /*5bd0*/  F2FP.SATFINITE.E4M3.F32.PACK_AB_MERGE_C R15, R26, R15, RZ ;  /* 0x0000000f1a0f723e */ /* 0x000fe200048070ff */
[----:B------:R-:W-:Y:S01]  /*5be0*/  UMOV UR19, UR38 ;  /* 0x0000002600137c82 */ /* 0x000fe20008000000 */
[----:B------:R-:W-:Y:S01]  /*5bf0*/  F2FP.SATFINITE.E4M3.F32.PACK_AB_MERGE_C R24, R27, R24, RZ ;  /* 0x000000181b18723e */ /* 0x000fe200048070ff */
[----:B------:R-:W-:Y:S01]  /*5c00*/  UMOV UR46, UR7 ;  /* 0x00000007002e7c82 */ /* 0x000fe20008000000 */
        /* <DEDUP_REMOVED lines=80> */
.L_x_8474:
[----:B------:R-:W-:Y:S06]  /*6110*/  BAR.ARV 0x8, 0x200 ;  /* 0x0208000000007b1d */ /* 0x000fec0000002000 */
[----:B------:R-:W-:Y:S05]  /*6120*/  @!P0 BRA `(.L_x_8485) ;  /* 0x0000000000048947 */ /* 0x000fea0003800000 */
[----:B------:R-:W-:Y:S01]  /*6130*/  BPT.TRAP 0x1 ;  /* 0x000000040000795c */ /* 0x000fe20000300000 */
.L_x_8485:
[----:B------:R-:W-:Y:S01]  /*6140*/  ULEA UR4, UR38, UR43, 0x3 ;  /* 0x0000002b26047291 */ /* 0x000fe2000f8e183f */
[----:B------:R-:W-:-:S04]  /*6150*/  MOV R0, UR37 ;  /* 0x0000002500007c02 */ /* 0x000fc80008000f00 */
[----:B------:R-:W-:-:S04]  /*6160*/  SHF.L.U32 R0, R0, 0x1f, RZ ;  /* 0x0000001f00007819 */ /* 0x000fc800000006ff */
[----:B------:R0:W1:Y:S01]  /*6170*/  SYNCS.PHASECHK.TRANS64.TRYWAIT P1, [UR4+0x19c50], R0 ;  /* 0x019c5000ff0075a7 */ /* 0x0000620008020144 */
[----:B------:R-:W-:Y:S05]  /*6180*/  @!P0 BRA `(.L_x_8486) ;  /* 0x0000000000048947 */ /* 0x000fea0003800000 */
[----:B------:R-:W-:Y:S01]  /*6190*/  BPT.TRAP 0x1 ;  /* 0x000000040000795c */ /* 0x000fe20000300000 */
.L_x_8486:
[----:B-1----:R-:W-:Y:S05]  /*61a0*/  @P1 BRA `(.L_x_8487) ;  /* 0x0000000000081947 */ /* 0x002fea0003800000 */
[----:B------:R-:W1:Y:S02]  /*61b0*/  SYNCS.PHASECHK.TRANS64.TRYWAIT P1, [UR4+0x19c50], R0 ;  /* 0x019c5000ff0075a7 */ /* 0x000e640008020144 */
[----:B-1----:R-:W-:Y:S05]  /*61c0*/  @!P1 BRA `(.L_x_8488) ;  /* 0x0000005400809947 */ /* 0x002fea0003800000 */
.L_x_8487:
[----:B------:R-:W-:Y:S01]  /*61d0*/  ULDC.64 UR8, c[0x0][0x9a0] ;  /* 0x0002680000087ab9 */ /* 0x000fe20000000a00 */
[----:B------:R-:W-:Y:S01]  /*61e0*/  UIADD3 UR5, UR43, 0x3000, URZ ;  /* 0x000030002b057890 */ /* 0x000fe2000fffe03f */
[----:B------:R-:W-:Y:S01]  /*61f0*/  WARPGROUP.ARRIVE ;  /* 0x00000000000079c5 */ /* 0x000fe20000000000 */
[----:B------:R-:W-:Y:S01]  /*6200*/  UISETP.NE.U32.AND UP0, UPT, UR8, URZ, UPT ;  /* 0x0000003f0800728c */ /* 0x000fe2000bf05070 */
[----:B------:R-:W-:Y:S01]  /*6210*/  IMAD.MOV.U32 R8, RZ, RZ, 0x3f800000 ;  /* 0x3f800000ff087424 */ /* 0x000fe200078e00ff */
[----:B------:R-:W-:Y:S02]  /*6220*/  USHF.R.U32.HI UR5, URZ, 0x4, UR5 ;  /* 0x000000043f057899 */ /* 0x000fe40008011605 */
[----:B------:R-:W-:Y:S02]  /*6230*/  UISETP.NE.AND.EX UP0, UPT, UR9, URZ, UPT, UP0 ;  /* 0x0000003f0900728c */ /* 0x000fe4000bf05300 */
[----:B------:R-:W-:-:S04]  /*6240*/  ULOP3.LUT UR5, UR5, 0x3fff, URZ, 0xc0, !UPT ;  /* 0x00003fff05057892 */ /* 0x000fc8000f8ec03f */
[----:B------:R-:W-:Y:S01]  /*6250*/  ULOP3.LUT UR11, UR5, 0x10000, URZ, 0xfc, !UPT ;  /* 0x00010000050b7892 */ /* 0x000fe2000f8efc3f */
[----:B------:R-:W-:-:S04]  /*6260*/  PLOP3.LUT P1, PT, PT, PT, UP0, 0x80, 0x0 ;  /* 0x000000000000781c */ /* 0x000fc80003f2f008 */
        /* <DEDUP_REMOVED lines=8> */
[----:B------:R-:W-:Y:S02]  /*62f0*/  @UP0 USHF.R.S32.HI UR7, URZ, 0x1f, UR16 ;  /* 0x0000001f3f070899 */ /* 0x000fe40008011410 */
[----:B------:R-:W-:Y:S01]  /*6300*/  UIMAD UR5, UR38, 0x300, UR11 ;  /* 0x00000300260578a4 */ /* 0x000fe2000f8e020b */
[----:B------:R-:W-:Y:S01]  /*6310*/  @UP0 ULDC.64 UR14, c[0x0][0x9d0] ;  /* 0x00027400000e0ab9 */ /* 0x000fe20000000a00 */
[----:B------:R-:W-:Y:S02]  /*6320*/  @UP0 UIADD3 UR13, UR13, UR6, URZ ;  /* 0x000000060d0d0290 */ /* 0x000fe4000fffe03f */
[----:B------:R-:W-:-:S03]  /*6330*/  @UP0 UIMAD UR11, UR7, UR14, URZ ;  /* 0x0000000e070b02a4 */ /* 0x000fc6000f8e023f */
[----:B------:R-:W-:Y:S01]  /*6340*/  UMOV UR6, UR5 ;  /* 0x0000000500067c82 */ /* 0x000fe20008000000 */
[----:B------:R-:W-:Y:S01]  /*6350*/  UMOV UR7, 0x40000040 ;  /* 0x4000004000077882 */ /* 0x000fe20000000000 */
[----:B------:R-:W-:Y:S01]  /*6360*/  @UP0 UIMAD UR11, UR16, UR15, UR11 ;  /* 0x0000000f100b02a4 */ /* 0x000fe2000f8e020b */
[----:B------:R-:W-:Y:S01]  /*6370*/  QGMMA.64x96x32.F32.E4M3.E4M3 R88, R148, gdesc[UR4], R88, gsb0 ;  /* 0x0160000494587df3 */ /* 0x000fe20008000858 */
[----:B------:R-:W-:-:S04]  /*6380*/  @UP0 UIMAD.WIDE.U32 UR12, UR16, UR14, UR12 ;  /* 0x0000000e100c02a5 */ /* 0x000fc8000f8e000c */
[----:B------:R-:W-:Y:S02]  /*6390*/  @UP0 UIADD3 UR6, UR13, UR11, URZ ;  /* 0x0000000b0d060290 */ /* 0x000fe4000fffe03f */
[----:B------:R-:W-:-:S04]  /*63a0*/  @UP0 ULEA UR8, UP1, UR12, UR8, 0x2 ;  /* 0x000000080c080291 */ /* 0x000fc8000f82103f */
[----:B------:R-:W-:Y:S02]  /*63b0*/  @UP0 ULEA.HI.X UR9, UR12, UR9, UR6, 0x2, UP1 ;  /* 0x000000090c090291 */ /* 0x000fe400088f1406 */
[----:B------:R-:W-:-:S04]  /*63c0*/  IMAD.U32 R6, RZ, RZ, UR8 ;  /* 0x00000008ff067e24 */ /* 0x000fc8000f8e00ff */
[----:B------:R-:W-:-:S05]  /*63d0*/  IMAD.U32 R7, RZ, RZ, UR9 ;  /* 0x00000009ff077e24 */ /* 0x000fca000f8e00ff */
[----:B------:R2:W3:Y:S01]  /*63e0*/  @P1 LDG.E R8, desc[UR52][R6.64] ;  /* 0x0000003406081981 */ /* 0x0004e2000c1e1900 */
[----:B------:R-:W-:Y:S01]  /*63f0*/  UIADD3 UR6, UR5, 0x2, URZ ;  /* 0x0000000205067890 */ /* 0x000fe2000fffe03f */
[----:B------:R-:W-:Y:S01]  /*6400*/  UMOV UR7, 0x40000040 ;  /* 0x4000004000077882 */ /* 0x000fe20000000000 */
[----:B------:R-:W-:Y:S02]  /*6410*/  WARPGROUP.DEPBAR.LE gsb0, 0x0 ;  /* 0x00008000000079c5 */ /* 0x000fe40000010000 */
[----:B------:R-:W-:-:S06]  /*6420*/  WARPGROUP.ARRIVE ;  /* 0x00000000000079c5 */ /* 0x000fcc0000000000 */
[----:B------:R-:W-:Y:S01]  /*6430*/  QGMMA.64x96x32.F32.E4M3.E4M3 R88, R136, gdesc[UR4], R88, gsb0 ;  /* 0x0160000488587df3 */ /* 0x000fe20008000858 */
[----:B------:R-:W-:Y:S01]  /*6440*/  UIADD3 UR6, UR5, 0x4, URZ ;  /* 0x0000000405067890 */ /* 0x000fe2000fffe03f */
[----:B------:R-:W-:Y:S01]  /*6450*/  UMOV UR7, 0x40000040 ;  /* 0x4000004000077882 */ /* 0x000fe20000000000 */
[----:B01----:R-:W0:Y:S04]  /*6460*/  SHFL.BFLY PT, R0, R5, 0x2, 0x1f ;  /* 0x0c401f0005007f89 */ /* 0x003e2800000e0000 */
[----:B------:R-:W1:Y:S01]  /*6470*/  SHFL.BFLY PT, R9, R4, 0x2, 0x1f ;  /* 0x0c401f0004097f89 */ /* 0x000e6200000e0000 */
[----:B------:R-:W-:Y:S02]  /*6480*/  WARPGROUP.DEPBAR.LE gsb0, 0x0 ;  /* 0x00008000000079c5 */ /* 0x000fe40000010000 */
[----:B------:R-:W-:-:S06]  /*6490*/  WARPGROUP.ARRIVE ;  /* 0x00000000000079c5 */ /* 0x000fcc0000000000 */
[----:B------:R-:W-:Y:S01]  /*64a0*/  QGMMA.64x96x32.F32.E4M3.E4M3 R88, R140, gdesc[UR4], R88, gsb0 ;  /* 0x016000048c587df3 */ /* 0x000fe20008000858 */
        /* <DEDUP_REMOVED lines=13> */
[----:B------:R-:W-:Y:S01]  /*6580*/  FSETP.NE.FTZ.AND P3, PT, R12, RZ, PT ;  /* 0x000000ff0c00720b */ /* 0x000fe20003f75000 */
[----:B------:R-:W-:Y:S02]  /*6590*/  WARPGROUP.DEPBAR.LE gsb0, 0x0 ;  /* 0x00008000000079c5 */ /* 0x000fe40000010000 */
[----:B------:R-:W-:-:S06]  /*65a0*/  WARPGROUP.ARRIVE ;  /* 0x00000000000079c5 */ /* 0x000fcc0000000000 */
[----:B------:R-:W-:Y:S01]  /*65b0*/  QGMMA.64x96x32.F32.E4M3.E4M3 R88, R144, gdesc[UR4], R88, gsb0 ;  /* 0x0160000490587df3 */ /* 0x000fe20008000858 */
[----:B------:R-:W-:Y:S01]  /*65c0*/  @P1 MUFU.RCP R5, R7 ;  /* 0x0000000700051308 */ /* 0x000fe20000001000 */
[----:B------:R-:W-:Y:S01]  /*65d0*/  FSETP.NE.FTZ.AND P1, PT, R10, RZ, PT ;  /* 0x000000ff0a00720b */ /* 0x000fe20003f35000 */
[----:B------:R-:W-:-:S06]  /*65e0*/  IMAD.MOV.U32 R9, RZ, RZ, RZ ;  /* 0x000000ffff097224 */ /* 0x000fcc00078e00ff */
        /* <DEDUP_REMOVED lines=18> */
.L_x_8489:
[----:B------:R-:W0:Y:S01]  /*6710*/  S2R R59, SR_TID.X ;  /* 0x00000000003b7919 */ /* 0x000e220000002100 */
[----:B------:R-:W-:Y:S01]  /*6720*/  ULDC.64 UR6, c[0x4][0x70] ;  /* 0x01001c0000067ab9 */ /* 0x000fe20000000a00 */
[----:B------:R-:W1:Y:S01]  /*6730*/  S2UR UR5, SR_SWINHI ;  /* 0x00000000000579c3 */ /* 0x000e620000002f00 */
        /* <DEDUP_REMOVED lines=47> */
[----:B------:R-:W-:Y:S01]  /*6a30*/  FMUL.FTZ R54, R130, R58 ;  /* 0x0000003a82367220 */ /* 0x000fe20000410000 */
[----:B------:R0:W2:Y:S01]  /*6a40*/  LDG.E.CONSTANT R4, desc[UR52][R4.64] ;  /* 0x0000003404047981 */ /* 0x0000a2000c1e9900 */
[----:B------:R-:W-:Y:S01]  /*6a50*/  F2FP.BF16.F32.PACK_AB R34, R33, R34 ;  /* 0x000000222122723e */ /* 0x000fe200000010ff */
[----:B------:R-:W-:Y:S01]  /*6a60*/  FMUL.FTZ R56, R129, R56 ;  /* 0x0000003881387220 */ /* 0x000fe20000410000 */
[----:B------:R-:W-:Y:S01]  /*6a70*/  F2FP.BF16.F32.PACK_AB R29, R29, R30 ;  /* 0x0000001e1d1d723e */ /* 0x000fe200000010ff */
[----:B------:R-:W-:Y:S01]  /*6a80*/  FMUL.FTZ R57, R135, R58 ;  /* 0x0000003a87397220 */ /* 0x000fe20000410000 */
[----:B------:R-:W-:Y:S01]  /*6a90*/  F2FP.BF16.F32.PACK_AB R27, R27, R28 ;  /* 0x0000001c1b1b723e */ /* 0x000fe200000010ff */
[----:B------:R-:W-:Y:S01]  /*6aa0*/  UMOV UR6, UR43 ;  /* 0x0000002b00067c82 */ /* 0x000fe20008000000 */
[----:B-1----:R-:W-:Y:S01]  /*6ab0*/  UMOV UR7, UR5 ;  /* 0x0000000500077c82 */ /* 0x002fe20008000000 */
[----:B------:R-:W-:Y:S01]  /*6ac0*/  F2FP.BF16.F32.PACK_AB R32, R31, R32 ;  /* 0x000000201f20723e */ /* 0x000fe200000010ff */
[----:B------:R-:W-:Y:S01]  /*6ad0*/  IMAD.U32 R33, RZ, RZ, UR7 ;  /* 0x00000007ff217e24 */ /* 0x000fe2000f8e00ff */
[----:B------:R-:W-:Y:S01]  /*6ae0*/  F2FP.BF16.F32.PACK_AB R36, R35, R36 ;  /* 0x000000242324723e */ /* 0x000fe200000010ff */
[-C--:B0-----:R-:W-:Y:S01]  /*6af0*/  FMUL.FTZ R5, R94, R58.reuse ;  /* 0x0000003a5e057220 */ /* 0x081fe20000410000 */
[----:B------:R-:W-:Y:S01]  /*6b00*/  FMUL.FTZ R58, R131, R58 ;  /* 0x0000003a833a7220 */ /* 0x000fe20000410000 */
[----:B------:R-:W-:Y:S01]  /*6b10*/  F2FP.BF16.F32.PACK_AB R56, R55, R56 ;  /* 0x000000383738723e */ /* 0x000fe200000010ff */
[----:B------:R-:W0:Y:S01]  /*6b20*/  LDC R81, c[0x0][0xc38] ;  /* 0x00030e00ff517b82 */ /* 0x000e220000000800 */
[----:B------:R-:W-:Y:S01]  /*6b30*/  F2FP.BF16.F32.PACK_AB R39, R39, R40 ;  /* 0x000000282727723e */ /* 0x000fe200000010ff */
[----:B------:R-:W-:Y:S01]  /*6b40*/  UIADD3 UR5, -UR44, URZ, URZ ;  /* 0x0000003f2c057290 */ /* 0x000fe2000fffe13f */
[----:B------:R-:W-:Y:S01]  /*6b50*/  F2FP.BF16.F32.PACK_AB R8, R5, R8 ;  /* 0x000000080508723e */ /* 0x000fe200000010ff */
[----:B------:R-:W-:Y:S01]  /*6b60*/  ULDC.64 UR8, c[0x0][0xb90] ;  /* 0x0002e40000087ab9 */ /* 0x000fe20000000a00 */
[----:B------:R-:W-:Y:S01]  /*6b70*/  LOP3.LUT P0, R5, R59, 0x3, RZ, 0xc0, !PT ;  /* 0x000000033b057812 */ /* 0x000fe2000780c0ff */
[----:B------:R-:W-:Y:S01]  /*6b80*/  USHF.R.S32.HI UR14, URZ, 0x1f, UR44 ;  /* 0x0000001f3f0e7899 */ /* 0x000fe2000801142c */
[----:B------:R-:W-:Y:S01]  /*6b90*/  F2FP.BF16.F32.PACK_AB R6, R6, R7 ;  /* 0x000000070606723e */ /* 0x000fe200000010ff */
[----:B------:R-:W-:Y:S01]  /*6ba0*/  ULDC.64 UR10, c[0x0][0xb98] ;  /* 0x0002e600000a7ab9 */ /* 0x000fe20000000a00 */
[----:B------:R-:W-:Y:S01]  /*6bb0*/  ISETP.EQ.OR P0, PT, R5, 0x3, !P0 ;  /* 0x000000030500780c */ /* 0x000fe20004702670 */
[----:B------:R-:W-:Y:S01]  /*6bc0*/  UIADD3 UR4, UR4, 0x19c60, URZ ;  /* 0x00019c6004047890 */ /* 0x000fe2000fffe03f */
[----:B------:R-:W-:-:S02]  /*6bd0*/  F2FP.BF16.F32.PACK_AB R7, R37, R38 ;  /* 0x000000262507723e */ /* 0x000fc400000010ff */
[----:B------:R-:W-:Y:S01]  /*6be0*/  SEL R67, R29, R34, P0 ;  /* 0x000000221d437207 */ /* 0x000fe20000000000 */
[----:B------:R-:W-:Y:S01]  /*6bf0*/  UPRMT UR4, UR40, 0x654, UR4 ;  /* 0x0000065428047896 */ /* 0x000fe20008000004 */
[----:B------:R-:W-:Y:S02]  /*6c00*/  SEL R69, R34, R29, P0 ;  /* 0x0000001d22457207 */ /* 0x000fe40000000000 */
[----:B------:R-:W1:Y:S01]  /*6c10*/  LDC R34, c[0x0][0xbe8] ;  /* 0x0002fa00ff227b82 */ /* 0x000e620000000800 */
[----:B------:R-:W-:Y:S02]  /*6c20*/  SEL R55, R27, R32, P0 ;  /* 0x000000201b377207 */ /* 0x000fe40000000000 */
[----:B------:R-:W-:Y:S01]  /*6c30*/  SEL R35, R32, R27, P0 ;  /* 0x0000001b20237207 */ /* 0x000fe20000000000 */
[----:B------:R-:W-:Y:S01]  /*6c40*/  IMAD.U32 R32, RZ, RZ, UR6 ;  /* 0x00000006ff207e24 */ /* 0x000fe2000f8e00ff */
[----:B------:R-:W-:Y:S01]  /*6c50*/  F2FP.BF16.F32.PACK_AB R58, R57, R58 ;  /* 0x0000003a393a723e */ /* 0x000fe200000010ff */
[----:B------:R-:W-:Y:S01]  /*6c60*/  ULDC UR6, c[0x0][0xc44] ;  /* 0x0003110000067ab9 */ /* 0x000fe20000000800 */
[----:B------:R-:W-:Y:S01]  /*6c70*/  SEL R57, R36, R39, P0 ;  /* 0x0000002724397207 */ /* 0x000fe20000000000 */
[----:B------:R-:W-:Y:S01]  /*6c80*/  UIMAD UR13, UR6, UR5, UR41 ;  /* 0x00000005060d72a4 */ /* 0x000fe2000f8e0229 */
[----:B------:R-:W-:Y:S01]  /*6c90*/  SEL R38, R39, R36, P0 ;  /* 0x0000002427267207 */ /* 0x000fe20000000000 */
[----:B------:R-:W-:Y:S01]  /*6ca0*/  IMAD.WIDE R36, R154, 0x2, R32 ;  /* 0x000000029a247825 */ /* 0x000fe200078e0220 */
[----:B------:R-:W-:Y:S01]  /*6cb0*/  F2FP.BF16.F32.PACK_AB R42, R41, R42 ;  /* 0x0000002a292a723e */ /* 0x000fe200000010ff */
[----:B------:R-:W-:Y:S01]  /*6cc0*/  USHF.R.S32.HI UR12, URZ, 0x1f, UR13 ;  /* 0x0000001f3f0c7899 */ /* 0x000fe2000801140d */
[----:B------:R-:W-:Y:S01]  /*6cd0*/  F2FP.BF16.F32.PACK_AB R13, R13, R14 ;  /* 0x0000000e0d0d723e */ /* 0x000fe200000010ff */
[----:B------:R-:W-:Y:S01]  /*6ce0*/  UIMAD.WIDE.U32 UR6, UR13, UR8, URZ ;  /* 0x000000080d0672a5 */ /* 0x000fe2000f8e003f */
[----:B------:R-:W-:Y:S01]  /*6cf0*/  IADD3 R29, P2, R36, 0x6000, RZ ;  /* 0x00006000241d7810 */ /* 0x000fe20007f5e0ff */
[----:B------:R-:W-:Y:S01]  /*6d00*/  UIMAD UR5, UR12, UR8, URZ ;  /* 0x000000080c0572a4 */ /* 0x000fe2000f8e023f */
[----:B------:R-:W-:Y:S01]  /*6d10*/  SEL R71, R7, R42, P0 ;  /* 0x0000002a07477207 */ /* 0x000fe20000000000 */
[----:B------:R-:W-:Y:S01]  /*6d20*/  UIMAD UR8, UR14, UR10, URZ ;  /* 0x0000000a0e0872a4 */ /* 0x000fe2000f8e023f */
[----:B------:R-:W-:Y:S01]  /*6d30*/  SEL R73, R42, R7, P0 ;  /* 0x000000072a497207 */ /* 0x000fe20000000000 */
[----:B------:R-:W-:Y:S01]  /*6d40*/  IMAD R7, R19, 0x20, R2 ;  /* 0x0000002013077824 */ /* 0x000fe200078e0202 */
[----:B------:R-:W-:Y:S01]  /*6d50*/  F2FP.BF16.F32.PACK_AB R24, R21, R24 ;  /* 0x000000181518723e */ /* 0x000fe200000010ff */
[----:B------:R-:W-:Y:S01]  /*6d60*/  IMAD.X R27, RZ, RZ, R37, P2 ;  /* 0x000000ffff1b7224 */ /* 0x000fe200010e0625 */
[----:B------:R-:W-:Y:S01]  /*6d70*/  F2FP.BF16.F32.PACK_AB R26, R25, R26 ;  /* 0x0000001a191a723e */ /* 0x000fe200000010ff */
[----:B------:R-:W-:Y:S01]  /*6d80*/  IMAD.WIDE R32, R7, 0x2, R32 ;  /* 0x0000000207207825 */ /* 0x000fe200078e0220 */
[----:B-1----:R-:W-:Y:S01]  /*6d90*/  ISETP.NE.AND P2, PT, R34, 0x1, PT ;  /* 0x000000012200780c */ /* 0x002fe20003f45270 */
[----:B------:R-:W-:Y:S01]  /*6da0*/  UIMAD UR5, UR13, UR9, UR5 ;  /* 0x000000090d0572a4 */ /* 0x000fe2000f8e0205 */
[C---:B------:R-:W-:Y:S01]  /*6db0*/  IADD3 R25, P1, R36.reuse, 0x6020, RZ ;  /* 0x0000602024197810 */ /* 0x040fe20007f3e0ff */
[----:B------:R-:W-:Y:S01]  /*6dc0*/  UIMAD UR8, UR44, UR11, UR8 ;  /* 0x0000000b2c0872a4 */ /* 0x000fe2000f8e0208 */
[----:B------:R-:W-:Y:S01]  /*6dd0*/  F2FP.BF16.F32.PACK_AB R43, R43, R44 ;  /* 0x0000002c2b2b723e */ /* 0x000fe200000010ff */
[----:B------:R-:W-:Y:S01]  /*6de0*/  UIADD3 UR7, UR7, UR5, URZ ;  /* 0x0000000507077290 */ /* 0x000fe2000fffe03f */
[----:B------:R-:W-:Y:S01]  /*6df0*/  F2FP.BF16.F32.PACK_AB R48, R47, R48 ;  /* 0x000000302f30723e */ /* 0x000fe200000010ff */
[----:B------:R-:W-:Y:S01]  /*6e00*/  SYNCS.ARRIVE.TRANS64.RED.A1T0 RZ, [UR4], RZ ;  /* 0x000000ffffff79a7 */ /* 0x000fe20008100404 */
[----:B------:R-:W-:Y:S01]  /*6e10*/  LOP3.LUT R7, R36, 0x180, RZ, 0xc0, !PT ;  /* 0x0000018024077812 */ /* 0x000fe200078ec0ff */
[----:B------:R-:W-:Y:S01]  /*6e20*/  UIMAD.WIDE.U32 UR6, UR44, UR10, UR6 ;  /* 0x0000000a2c0672a5 */ /* 0x000fe2000f8e0006 */
[----:B------:R-:W-:Y:S01]  /*6e30*/  F2FP.BF16.F32.PACK_AB R50, R49, R50 ;  /* 0x000000323132723e */ /* 0x000fe200000010ff */
[----:B------:R-:W-:Y:S01]  /*6e40*/  ULDC UR5, c[0x0][0xa88] ;  /* 0x0002a20000057ab9 */ /* 0x000fe20000000800 */
[----:B------:R-:W-:-:S02]  /*6e50*/  F2FP.BF16.F32.PACK_AB R51, R51, R52 ;  /* 0x000000343333723e */ /* 0x000fc400000010ff */
[----:B------:R-:W-:Y:S01]  /*6e60*/  F2FP.BF16.F32.PACK_AB R9, R9, R10 ;  /* 0x0000000a0909723e */ /* 0x000fe200000010ff */
[----:B------:R-:W1:Y:S01]  /*6e70*/  @P2 LDC R42, c[0x0][0xbec] ;  /* 0x0002fb00ff2a2b82 */ /* 0x000e620000000800 */
[----:B------:R-:W-:Y:S02]  /*6e80*/  F2FP.BF16.F32.PACK_AB R11, R11, R12 ;  /* 0x0000000c0b0b723e */ /* 0x000fe400000010ff */
[----:B------:R-:W-:Y:S02]  /*6e90*/  SEL R49, R13, R24, P0 ;  /* 0x000000180d317207 */ /* 0x000fe40000000000 */
[----:B------:R-:W-:Y:S02]  /*6ea0*/  SEL R5, R24, R13, P0 ;  /* 0x0000000d18057207 */ /* 0x000fe40000000000 */
[----:B------:R-:W-:Y:S02]  /*6eb0*/  LOP3.LUT R24, R25, 0x180, RZ, 0xc0, !PT ;  /* 0x0000018019187812 */ /* 0x000fe400078ec0ff */
[----:B------:R-:W-:-:S02]  /*6ec0*/  SEL R59, R43, R48, P0 ;  /* 0x000000302b3b7207 */ /* 0x000fc40000000000 */
[----:B------:R-:W-:Y:S02]  /*6ed0*/  SEL R39, R48, R43, P0 ;  /* 0x0000002b30277207 */ /* 0x000fe40000000000 */
[----:B------:R-:W-:Y:S02]  /*6ee0*/  SHF.R.U64 R7, R7, 0x3, RZ ;  /* 0x0000000307077819 */ /* 0x000fe400000012ff */
[----:B------:R-:W-:Y:S02]  /*6ef0*/  SEL R43, R51, R56, P0 ;  /* 0x00000038332b7207 */ /* 0x000fe40000000000 */
[----:B------:R-:W-:Y:S02]  /*6f00*/  SEL R40, R56, R51, P0 ;  /* 0x0000003338287207 */ /* 0x000fe40000000000 */
[----:B------:R-:W-:Y:S02]  /*6f10*/  SEL R47, R6, R9, P0 ;  /* 0x00000009062f7207 */ /* 0x000fe40000000000 */
[----:B------:R-:W-:-:S02]  /*6f20*/  SEL R41, R9, R6, P0 ;  /* 0x0000000609297207 */ /* 0x000fc40000000000 */
[----:B------:R-:W-:Y:S02]  /*6f30*/  SEL R51, R8, R11, P0 ;  /* 0x0000000b08337207 */ /* 0x000fe40000000000 */
[----:B------:R-:W-:Y:S02]  /*6f40*/  SEL R61, R11, R8, P0 ;  /* 0x000000080b3d7207 */ /* 0x000fe40000000000 */
[----:B------:R-:W-:Y:S02]  /*6f50*/  F2FP.BF16.F32.PACK_AB R15, R15, R20 ;  /* 0x000000140f0f723e */ /* 0x000fe400000010ff */
[----:B------:R-:W-:Y:S02]  /*6f60*/  SHF.R.U64 R24, R24, 0x3, RZ ;  /* 0x0000000318187819 */ /* 0x000fe400000012ff */
[C---:B------:R-:W-:Y:S02]  /*6f70*/  IADD3 R21, P3, R36.reuse, 0x3020, RZ ;  /* 0x0000302024157810 */ /* 0x040fe40007f7e0ff */
[----:B------:R-:W-:-:S02]  /*6f80*/  IADD3 R11, P4, R36, 0x3000, RZ ;  /* 0x00003000240b7810 */ /* 0x000fc40007f9e0ff */
[----:B------:R-:W-:Y:S02]  /*6f90*/  IADD3 R9, P5, R36, 0x20, RZ ;  /* 0x0000002024097810 */ /* 0x000fe40007fbe0ff */
[----:B------:R-:W-:Y:S01]  /*6fa0*/  LOP3.LUT R36, R7, R36, RZ, 0x3c, !PT ;  /* 0x0000002407247212 */ /* 0x000fe200078e3cff */
[--C-:B------:R-:W-:Y:S01]  /*6fb0*/  IMAD.X R13, RZ, RZ, R37.reuse, P4 ;  /* 0x000000ffff0d7224 */ /* 0x100fe200020e0625 */
[----:B------:R-:W-:Y:S01]  /*6fc0*/  SEL R63, R15, R26, P0 ;  /* 0x0000001a0f3f7207 */ /* 0x000fe20000000000 */
[--C-:B------:R-:W-:Y:S01]  /*6fd0*/  IMAD.X R7, RZ, RZ, R37.reuse, P5 ;  /* 0x000000ffff077224 */ /* 0x100fe200028e0625 */
[----:B------:R-:W-:Y:S01]  /*6fe0*/  SEL R65, R26, R15, P0 ;  /* 0x0000000f1a417207 */ /* 0x000fe20000000000 */
[--C-:B------:R-:W-:Y:S01]  /*6ff0*/  IMAD.X R15, RZ, RZ, R37.reuse, P3 ;  /* 0x000000ffff0f7224 */ /* 0x100fe200018e0625 */
[----:B------:R-:W-:Y:S01]  /*7000*/  LOP3.LUT R24, R24, R25, RZ, 0x3c, !PT ;  /* 0x0000001918187212 */ /* 0x000fe200078e3cff */
[----:B------:R-:W-:Y:S01]  /*7010*/  IMAD.X R25, RZ, RZ, R37, P1 ;  /* 0x000000ffff197224 */ /* 0x000fe200008e0625 */
[----:B------:R-:W-:-:S02]  /*7020*/  MOV R37, R36 ;  /* 0x0000002400257202 */ /* 0x000fc40000000f00 */
[----:B------:R-:W3:Y:S01]  /*7030*/  @P2 LDC R36, c[0x0][0xbf0] ;  /* 0x0002fc00ff242b82 */ /* 0x000ee20000000800 */
[----:B------:R-:W-:Y:S02]  /*7040*/  LOP3.LUT R10, R21, 0x180, RZ, 0xc0, !PT ;  /* 0x00000180150a7812 */ /* 0x000fe400078ec0ff */
[----:B------:R-:W-:Y:S02]  /*7050*/  LOP3.LUT R12, R29, 0x180, RZ, 0xc0, !PT ;  /* 0x000001801d0c7812 */ /* 0x000fe400078ec0ff */
[----:B------:R-:W-:Y:S02]  /*7060*/  LOP3.LUT R8, R11, 0x180, RZ, 0xc0, !PT ;  /* 0x000001800b087812 */ /* 0x000fe400078ec0ff */
[----:B------:R-:W-:Y:S02]  /*7070*/  SHF.R.U64 R10, R10, 0x3, RZ ;  /* 0x000000030a0a7819 */ /* 0x000fe400000012ff */
[----:B------:R-:W-:Y:S02]  /*7080*/  IADD3 R48, RZ, -UR41, RZ ;  /* 0x80000029ff307c10 */ /* 0x000fe4000fffe0ff */
[----:B------:R-:W-:-:S02]  /*7090*/  SHF.R.U64 R12, R12, 0x3, RZ ;  /* 0x000000030c0c7819 */ /* 0x000fc400000012ff */
[----:B------:R-:W-:Y:S01]  /*70a0*/  SHF.R.U64 R8, R8, 0x3, RZ ;  /* 0x0000000308087819 */ /* 0x000fe200000012ff */
[----:B0-----:R-:W-:Y:S01]  /*70b0*/  IMAD R48, R81, R48, UR45 ;  /* 0x0000002d51307e24 */ /* 0x001fe2000f8e0230 */
[----:B------:R-:W-:Y:S02]  /*70c0*/  LOP3.LUT R14, R10, R21, RZ, 0x3c, !PT ;  /* 0x000000150a0e7212 */ /* 0x000fe400078e3cff */
[----:B------:R-:W-:Y:S02]  /*70d0*/  LOP3.LUT R26, R12, R29, RZ, 0x3c, !PT ;  /* 0x0000001d0c1a7212 */ /* 0x000fe400078e3cff */
[----:B------:R-:W-:Y:S02]  /*70e0*/  LOP3.LUT R12, R8, R11, RZ, 0x3c, !PT ;  /* 0x0000000b080c7212 */ /* 0x000fe400078e3cff */
[----:B------:R-:W-:Y:S01]  /*70f0*/  MOV R70, R14 ;  /* 0x0000000e00467202 */ /* 0x000fe20000000f00 */
[----:B------:R-:W-:Y:S01]  /*7100*/  IMAD R15, R48, 0xc0, R153 ;  /* 0x000000c0300f7824 */ /* 0x000fe200078e0299 */
[----:B------:R-:W-:-:S02]  /*7110*/  LOP3.LUT R6, R9, 0x180, RZ, 0xc0, !PT ;  /* 0x0000018009067812 */ /* 0x000fc400078ec0ff */
[----:B------:R-:W-:Y:S02]  /*7120*/  IADD3 R31, P1, R32, 0x1800, RZ ;  /* 0x00001800201f7810 */ /* 0x000fe40007f3e0ff */
[----:B------:R-:W-:Y:S01]  /*7130*/  MOV R62, R12 ;  /* 0x0000000c003e7202 */ /* 0x000fe20000000f00 */
[----:B-1----:R-:W-:Y:S01]  /*7140*/  @P2 IMAD.HI.U32 R13, R15, R42, RZ ;  /* 0x0000002a0f0d2227 */ /* 0x002fe200078e00ff */
[----:B------:R-:W-:Y:S02]  /*7150*/  SHF.R.U64 R6, R6, 0x3, RZ ;  /* 0x0000000306067819 */ /* 0x000fe400000012ff */
[----:B------:R-:W-:Y:S01]  /*7160*/  LOP3.LUT R30, R31, 0x180, RZ, 0xc0, !PT ;  /* 0x000001801f1e7812 */ /* 0x000fe200078ec0ff */
[----:B------:R-:W-:Y:S01]  /*7170*/  IMAD.MOV.U32 R12, RZ, RZ, R15 ;  /* 0x000000ffff0c7224 */ /* 0x000fe200078e000f */
[----:B---3--:R-:W-:Y:S02]  /*7180*/  @P2 SHF.R.U32.HI R12, RZ, R36, R13 ;  /* 0x00000024ff0c2219 */ /* 0x008fe4000001160d */
[----:B------:R-:W-:-:S02]  /*7190*/  LOP3.LUT R6, R6, R9, RZ, 0x3c, !PT ;  /* 0x0000000906067212 */ /* 0x000fc400078e3cff */
[----:B------:R-:W-:Y:S02]  /*71a0*/  SHF.R.U64 R30, R30, 0x3, RZ ;  /* 0x000000031e1e7819 */ /* 0x000fe400000012ff */
[----:B------:R-:W-:Y:S01]  /*71b0*/  MOV R66, R24 ;  /* 0x0000001800427202 */ /* 0x000fe20000000f00 */
[----:B------:R-:W-:Y:S01]  /*71c0*/  IMAD.U32 R24, RZ, RZ, UR8 ;  /* 0x00000008ff187e24 */ /* 0x000fe2000f8e00ff */
[----:B------:R-:W-:Y:S01]  /*71d0*/  LOP3.LUT R30, R30, R31, RZ, 0x3c, !PT ;  /* 0x0000001f1e1e7212 */ /* 0x000fe200078e3cff */
[----:B------:R-:W-:Y:S01]  /*71e0*/  IMAD.X R31, RZ, RZ, R33, P1 ;  /* 0x000000ffff1f7224 */ /* 0x000fe200008e0621 */
[----:B------:R-:W-:Y:S01]  /*71f0*/  MOV R72, R6 ;  /* 0x0000000600487202 */ /* 0x000fe20000000f00 */
[--C-:B------:R-:W-:Y:S01]  /*7200*/  IMAD.MOV R7, RZ, RZ, -R12.reuse ;  /* 0x000000ffff077224 */ /* 0x100fe200078e0a0c */
[----:B------:R-:W-:Y:S01]  /*7210*/  F2FP.BF16.F32.PACK_AB R45, R45, R46 ;  /* 0x0000002e2d2d723e */ /* 0x000fe200000010ff */
[----:B------:R-:W-:Y:S01]  /*7220*/  ULDC.64 UR8, c[0x0][0xae8] ;  /* 0x0002ba0000087ab9 */ /* 0x000fe20000000a00 */
[----:B------:R-:W-:Y:S01]  /*7230*/  SHF.R.S32.HI R13, RZ, 0x1f, R12 ;  /* 0x0000001fff0d7819 */ /* 0x000fe2000001140c */
[----:B------:R-:W-:Y:S01]  /*7240*/  IMAD R7, R34, R7, R15 ;  /* 0x0000000722077224 */ /* 0x000fe200078e020f */
[----:B------:R-:W-:-:S02]  /*7250*/  F2FP.BF16.F32.PACK_AB R53, R53, R54 ;  /* 0x000000363535723e */ /* 0x000fc400000010ff */
[----:B------:R-:W-:Y:S02]  /*7260*/  IADD3 R12, P1, R12, UR6, RZ ;  /* 0x000000060c0c7c10 */ /* 0x000fe4000ff3e0ff */
[----:B------:R-:W-:Y:S02]  /*7270*/  SEL R75, R45, R50, P0 ;  /* 0x000000322d4b7207 */ /* 0x000fe40000000000 */
[----:B------:R-:W-:Y:S02]  /*7280*/  SEL R45, R50, R45, P0 ;  /* 0x0000002d322d7207 */ /* 0x000fe40000000000 */
[----:B------:R-:W-:Y:S02]  /*7290*/  SEL R77, R53, R58, P0 ;  /* 0x0000003a354d7207 */ /* 0x000fe40000000000 */
[----:B------:R-:W-:Y:S01]  /*72a0*/  IADD3.X R13, R13, UR7, R24, P1, !PT ;  /* 0x000000070d0d7c10 */ /* 0x000fe20008ffe418 */
[----:B------:R-:W-:Y:S01]  /*72b0*/  ULDC.64 UR6, c[0x0][0xb88] ;  /* 0x0002e20000067ab9 */ /* 0x000fe20000000a00 */
[----:B------:R-:W-:-:S02]  /*72c0*/  SEL R53, R58, R53, P0 ;  /* 0x000000353a357207 */ /* 0x000fc40000000000 */
[----:B------:R-:W-:Y:S01]  /*72d0*/  MOV R68, R26 ;  /* 0x0000001a00447202 */ /* 0x000fe20000000f00 */
[----:B------:R-:W-:Y:S01]  /*72e0*/  IMAD.WIDE.U32 R12, R7, UR6, R12 ;  /* 0x00000006070c7c25 */ /* 0x000fe2000f8e000c */
[----:B------:R-:W-:Y:S02]  /*72f0*/  SHF.R.S32.HI R15, RZ, 0x1f, R7 ;  /* 0x0000001fff0f7819 */ /* 0x000fe40000011407 */
[C---:B------:R-:W-:Y:S02]  /*7300*/  IADD3 R21, P4, R32.reuse, 0x4800, RZ ;  /* 0x0000480020157810 */ /* 0x040fe40007f9e0ff */
[----:B------:R-:W-:Y:S02]  /*7310*/  IADD3 R29, P3, R32, 0x3000, RZ ;  /* 0x00003000201d7810 */ /* 0x000fe40007f7e0ff */
[----:B------:R-:W-:Y:S02]  /*7320*/  LOP3.LUT R20, R21, 0x180, RZ, 0xc0, !PT ;  /* 0x0000018015147812 */ /* 0x000fe400078ec0ff */
[----:B------:R-:W-:-:S02]  /*7330*/  LOP3.LUT R28, R29, 0x180, RZ, 0xc0, !PT ;  /* 0x000001801d1c7812 */ /* 0x000fc400078ec0ff */
[----:B------:R-:W-:Y:S02]  /*7340*/  SHF.R.U64 R20, R20, 0x3, RZ ;  /* 0x0000000314147819 */ /* 0x000fe400000012ff */
[----:B------:R-:W-:Y:S02]  /*7350*/  SHF.R.U64 R28, R28, 0x3, RZ ;  /* 0x000000031c1c7819 */ /* 0x000fe400000012ff */
[----:B------:R-:W-:Y:S01]  /*7360*/  LOP3.LUT R20, R20, R21, RZ, 0x3c, !PT ;  /* 0x0000001514147212 */ /* 0x000fe200078e3cff */
[--C-:B------:R-:W-:Y:S01]  /*7370*/  IMAD.X R21, RZ, RZ, R33.reuse, P4 ;  /* 0x000000ffff157224 */ /* 0x100fe200020e0621 */
[----:B------:R-:W-:Y:S02]  /*7380*/  LOP3.LUT P1, RZ, R22, 0x3, RZ, 0xc0, !PT ;  /* 0x0000000316ff7812 */ /* 0x000fe4000782c0ff */
[----:B------:R-:W-:Y:S01]  /*7390*/  LOP3.LUT R28, R28, R29, RZ, 0x3c, !PT ;  /* 0x0000001d1c1c7212 */ /* 0x000fe200078e3cff */
[----:B------:R-:W-:Y:S01]  /*73a0*/  IMAD.X R29, RZ, RZ, R33, P3 ;  /* 0x000000ffff1d7224 */ /* 0x000fe200018e0621 */
[----:B------:R-:W-:-:S02]  /*73b0*/  IADD3 R11, P5, R32, 0x6000, RZ ;  /* 0x00006000200b7810 */ /* 0x000fc40007fbe0ff */
[C---:B------:R-:W-:Y:S02]  /*73c0*/  IADD3 R79, P6, R32.reuse, 0x7800, RZ ;  /* 0x00007800204f7810 */ /* 0x040fe40007fde0ff */
[----:B------:R-:W-:Y:S02]  /*73d0*/  LOP3.LUT R10, R11, 0x180, RZ, 0xc0, !PT ;  /* 0x000001800b0a7812 */ /* 0x000fe400078ec0ff */
[----:B------:R-:W-:Y:S02]  /*73e0*/  LOP3.LUT R9, R32, 0x180, RZ, 0xc0, !PT ;  /* 0x0000018020097812 */ /* 0x000fe400078ec0ff */
[----:B------:R-:W-:Y:S02]  /*73f0*/  SHF.R.U64 R10, R10, 0x3, RZ ;  /* 0x000000030a0a7819 */ /* 0x000fe400000012ff */
[----:B------:R-:W-:Y:S02]  /*7400*/  LOP3.LUT R8, R79, 0x180, RZ, 0xc0, !PT ;  /* 0x000001804f087812 */ /* 0x000fe400078ec0ff */
[----:B------:R-:W-:Y:S01]  /*7410*/  LOP3.LUT R10, R10, R11, RZ, 0x3c, !PT ;  /* 0x0000000b0a0a7212 */ /* 0x000fe200078e3cff */
[----:B------:R-:W-:Y:S01]  /*7420*/  IMAD.X R11, RZ, RZ, R33, P5 ;  /* 0x000000ffff0b7224 */ /* 0x000fe200028e0621 */
[----:B------:R-:W-:-:S02]  /*7430*/  SHF.R.U64 R9, R9, 0x3, RZ ;  /* 0x0000000309097819 */ /* 0x000fc400000012ff */
[----:B------:R-:W-:Y:S02]  /*7440*/  SHF.R.U64 R8, R8, 0x3, RZ ;  /* 0x0000000308087819 */ /* 0x000fe400000012ff */
[----:B------:R-:W-:Y:S01]  /*7450*/  LOP3.LUT R32, R9, R32, RZ, 0x3c, !PT ;  /* 0x0000002009207212 */ /* 0x000fe200078e3cff */
[----:B------:R-:W-:Y:S01]  /*7460*/  IMAD.X R9, RZ, RZ, R33, P6 ;  /* 0x000000ffff097224 */ /* 0x000fe200030e0621 */
[----:B------:R-:W-:Y:S02]  /*7470*/  LOP3.LUT R8, R8, R79, RZ, 0x3c, !PT ;  /* 0x0000004f08087212 */ /* 0x000fe400078e3cff */
[----:B--2---:R-:W-:Y:S01]  /*7480*/  LOP3.LUT R14, R4, 0x2, RZ, 0x3c, !PT ;  /* 0x00000002040e7812 */ /* 0x004fe200078e3cff */
[----:B------:R-:W-:Y:S04]  /*7490*/  SHFL.IDX PT, R51, R51, R4, 0x1c1f ;  /* 0x001c1f0433337589 */ /* 0x000fe800000e0000 */
[----:B------:R-:W0:Y:S04]  /*74a0*/  SHFL.IDX PT, R36, R61, R14, 0x1c1f ;  /* 0x001c1f0e3d247589 */ /* 0x000e2800000e0000 */
[----:B------:R-:W-:Y:S04]  /*74b0*/  SHFL.IDX PT, R47, R47, R4, 0x1c1f ;  /* 0x001c1f042f2f7589 */ /* 0x000fe800000e0000 */
[----:B------:R-:W-:Y:S04]  /*74c0*/  SHFL.IDX PT, R6, R41, R14, 0x1c1f ;  /* 0x001c1f0e29067589 */ /* 0x000fe800000e0000 */
[----:B------:R-:W-:Y:S04]  /*74d0*/  SHFL.IDX PT, R49, R49, R4, 0x1c1f ;  /* 0x001c1f0431317589 */ /* 0x000fe800000e0000 */
[----:B------:R0:W-:Y:S04]  /*74e0*/  SHFL.IDX PT, R24, R5, R14, 0x1c1f ;  /* 0x001c1f0e05187589 */ /* 0x0001e800000e0000 */
[----:B------:R-:W-:Y:S04]  /*74f0*/  SHFL.IDX PT, R55, R55, R4, 0x1c1f ;  /* 0x001c1f0437377589 */ /* 0x000fe800000e0000 */
[----:B------:R-:W-:Y:S01]  /*7500*/  SHFL.IDX PT, R63, R63, R4, 0x1c1f ;  /* 0x001c1f043f3f7589 */ /* 0x000fe200000e0000 */
[----:B0-----:R-:W-:-:S03]  /*7510*/  SEL R5, R51, R36, P0 ;  /* 0x0000002433057207 */ /* 0x001fc60000000000 */
[----:B------:R0:W-:Y:S04]  /*7520*/  SHFL.IDX PT, R26, R35, R14, 0x1c1f ;  /* 0x001c1f0e231a7589 */ /* 0x0001e800000e0000 */
[----:B------:R-:W-:Y:S04]  /*7530*/  SHFL.IDX PT, R52, R65, R14, 0x1c1f ;  /* 0x001c1f0e41347589 */ /* 0x000fe800000e0000 */
[----:B------:R-:W-:Y:S01]  /*7540*/  SHFL.IDX PT, R57, R57, R4, 0x1c1f ;  /* 0x001c1f0439397589 */ /* 0x000fe200000e0000 */
[----:B0-----:R-:W-:-:S03]  /*7550*/  IMAD R35, R34, UR5, RZ ;  /* 0x0000000522237c24 */ /* 0x001fc6000f8e02ff */
[----:B------:R-:W-:Y:S04]  /*7560*/  SHFL.IDX PT, R43, R43, R4, 0x1c1f ;  /* 0x001c1f042b2b7589 */ /* 0x000fe800000e0000 */
[----:B------:R-:W-:Y:S04]  /*7570*/  SHFL.IDX PT, R67, R67, R4, 0x1c1f ;  /* 0x001c1f0443437589 */ /* 0x000fe800000e0000 */
[----:B------:R-:W-:Y:S04]  /*7580*/  SHFL.IDX PT, R38, R38, R14, 0x1c1f ;  /* 0x001c1f0e26267589 */ /* 0x000fe800000e0000 */
[----:B------:R-:W0:Y:S04]  /*7590*/  SHFL.IDX PT, R46, R40, R14, 0x1c1f ;  /* 0x001c1f0e282e7589 */ /* 0x000e2800000e0000 */
[----:B------:R-:W1:Y:S04]  /*75a0*/  SHFL.IDX PT, R54, R69, R14, 0x1c1f ;  /* 0x001c1f0e45367589 */ /* 0x000e6800000e0000 */
[----:B------:R-:W-:Y:S04]  /*75b0*/  SHFL.IDX PT, R59, R59, R4, 0x1c1f ;  /* 0x001c1f043b3b7589 */ /* 0x000fe800000e0000 */
[----:B------:R-:W-:Y:S04]  /*75c0*/  SHFL.IDX PT, R71, R71, R4, 0x1c1f ;  /* 0x001c1f0447477589 */ /* 0x000fe800000e0000 */
[----:B------:R-:W2:Y:S04]  /*75d0*/  SHFL.IDX PT, R42, R39, R14, 0x1c1f ;  /* 0x001c1f0e272a7589 */ /* 0x000ea800000e0000 */
[----:B------:R-:W3:Y:S04]  /*75e0*/  SHFL.IDX PT, R56, R73, R14, 0x1c1f ;  /* 0x001c1f0e49387589 */ /* 0x000ee800000e0000 */
[----:B------:R-:W-:Y:S01]  /*75f0*/  SHFL.IDX PT, R75, R75, R4, 0x1c1f ;  /* 0x001c1f044b4b7589 */ /* 0x000fe200000e0000 */
[----:B0-----:R-:W-:-:S02]  /*7600*/  SEL R44, R43, R46, P0 ;  /* 0x0000002e2b2c7207 */ /* 0x001fc40000000000 */
[----:B------:R-:W-:Y:S01]  /*7610*/  SEL R46, R46, R43, P0 ;  /* 0x0000002b2e2e7207 */ /* 0x000fe20000000000 */
[----:B------:R-:W0:Y:S01]  /*7620*/  SHFL.IDX PT, R58, R45, R14, 0x1c1f ;  /* 0x001c1f0e2d3a7589 */ /* 0x000e2200000e0000 */
[----:B-1----:R-:W-:Y:S02]  /*7630*/  SEL R25, R67, R54, P0 ;  /* 0x0000003643197207 */ /* 0x002fe40000000000 */
[----:B------:R-:W-:Y:S01]  /*7640*/  SEL R27, R54, R67, P0 ;  /* 0x00000043361b7207 */ /* 0x000fe20000000000 */
[----:B------:R1:W-:Y:S04]  /*7650*/  SHFL.IDX PT, R77, R77, R4, 0x1c1f ;  /* 0x001c1f044d4d7589 */ /* 0x0003e800000e0000 */
[----:B------:R4:W0:Y:S01]  /*7660*/  SHFL.IDX PT, R60, R53, R14, 0x1c1f ;  /* 0x001c1f0e353c7589 */ /* 0x00082200000e0000 */
[----:B--2---:R-:W-:Y:S01]  /*7670*/  SEL R40, R59, R42, P0 ;  /* 0x0000002a3b287207 */ /* 0x004fe20000000000 */
[----:B-1----:R-:W-:Y:S01]  /*7680*/  IMAD R4, R15, UR6, RZ ;  /* 0x000000060f047c24 */ /* 0x002fe2000f8e02ff */
[----:B------:R-:W-:-:S03]  /*7690*/  SEL R42, R42, R59, P0 ;  /* 0x0000003b2a2a7207 */ /* 0x000fc60000000000 */
[----:B------:R-:W-:Y:S01]  /*76a0*/  IMAD R15, R7, UR7, R4 ;  /* 0x00000007070f7c24 */ /* 0x000fe2000f8e0204 */
[----:B------:R-:W-:Y:S01]  /*76b0*/  SEL R7, R36, R51, P0 ;  /* 0x0000003324077207 */ /* 0x000fe20000000000 */
[----:B------:R-:W-:Y:S01]  /*76c0*/  IMAD R36, R48, 0xc0, R152 ;  /* 0x000000c030247824 */ /* 0x000fe200078e0298 */
[----:B------:R-:W-:Y:S01]  /*76d0*/  ULDC.64 UR6, c[0x0][0xb50] ;  /* 0x0002d40000067ab9 */ /* 0x000fe20000000a00 */
[----:B------:R-:W-:Y:S01]  /*76e0*/  IMAD.IADD R13, R13, 0x1, R15 ;  /* 0x000000010d0d7824 */ /* 0x000fe200078e020f */
[----:B------:R-:W-:Y:S01]  /*76f0*/  LEA R39, P4, R12, UR6, 0x2 ;  /* 0x000000060c277c11 */ /* 0x000fe2000f8810ff */
[----:B----4-:R-:W-:Y:S01]  /*7700*/  VIADD R14, R36, 0x8 ;  /* 0x00000008240e7836 */ /* 0x010fe20000000000 */
[----:B------:R-:W-:Y:S02]  /*7710*/  SEL R4, R47, R6, P0 ;  /* 0x000000062f047207 */ /* 0x000fe40000000000 */
[----:B------:R-:W-:Y:S01]  /*7720*/  SEL R6, R6, R47, P0 ;  /* 0x0000002f06067207 */ /* 0x000fe20000000000 */
[----:B------:R-:W-:Y:S01]  /*7730*/  BAR.SYNC.DEFER_BLOCKING 0x1, 0x180 ;  /* 0x0046000000007b1d */ /* 0x000fe20000010000 */
[----:B------:R-:W-:-:S02]  /*7740*/  ISETP.GE.OR P3, PT, R36, R35, P1 ;  /* 0x000000232400720c */ /* 0x000fc40000f66670 */
[----:B------:R-:W-:Y:S02]  /*7750*/  LEA.HI.X R41, R12, UR7, R13, 0x2, P4 ;  /* 0x000000070c297c11 */ /* 0x000fe4000a0f140d */
[----:B------:R-:W-:Y:S02]  /*7760*/  ISETP.GE.OR P1, PT, R14, R35, P1 ;  /* 0x000000230e00720c */ /* 0x000fe40000f26670 */
[----:B------:R-:W-:Y:S01]  /*7770*/  SEL R12, R49, R24, P0 ;  /* 0x00000018310c7207 */ /* 0x000fe20000000000 */
[----:B------:R-:W-:Y:S01]  /*7780*/  SHFL.IDX PT, R50, R39, RZ, 0x1c1f ;  /* 0x001c1fff27327589 */ /* 0x000fe200000e0000 */
[----:B------:R-:W-:Y:S02]  /*7790*/  SEL R14, R24, R49, P0 ;  /* 0x00000031180e7207 */ /* 0x000fe40000000000 */
[----:B------:R-:W-:Y:S01]  /*77a0*/  SEL R24, R55, R26, P0 ;  /* 0x0000001a37187207 */ /* 0x000fe20000000000 */
[----:B------:R3:W-:Y:S01]  /*77b0*/  SHFL.IDX PT, R64, R39, 0x1, 0x1c1f ;  /* 0x003c1f0027407f89 */ /* 0x0007e200000e0000 */
[----:B------:R-:W-:-:S02]  /*77c0*/  SEL R13, R63, R52, P0 ;  /* 0x000000343f0d7207 */ /* 0x000fc40000000000 */
[----:B------:R-:W-:Y:S01]  /*77d0*/  SEL R15, R52, R63, P0 ;  /* 0x0000003f340f7207 */ /* 0x000fe20000000000 */
[----:B------:R-:W1:Y:S01]  /*77e0*/  SHFL.IDX PT, R51, R41, RZ, 0x1c1f ;  /* 0x001c1fff29337589 */ /* 0x000e6200000e0000 */
[----:B------:R-:W-:Y:S02]  /*77f0*/  SEL R26, R26, R55, P0 ;  /* 0x000000371a1a7207 */ /* 0x000fe40000000000 */
[----:B------:R-:W-:Y:S01]  /*7800*/  SEL R36, R57, R38, P0 ;  /* 0x0000002639247207 */ /* 0x000fe20000000000 */
[----:B------:R2:W4:Y:S01]  /*7810*/  SHFL.IDX PT, R65, R41, 0x1, 0x1c1f ;  /* 0x003c1f0029417f89 */ /* 0x00052200000e0000 */
[----:B------:R-:W-:Y:S02]  /*7820*/  SEL R38, R38, R57, P0 ;  /* 0x0000003926267207 */ /* 0x000fe40000000000 */
[----:B---3--:R-:W-:Y:S01]  /*7830*/  SEL R39, R56, R71, P0 ;  /* 0x0000004738277207 */ /* 0x008fe20000000000 */
[----:B------:R3:W-:Y:S01]  /*7840*/  STSM.16.M88.4 [R37], R4 ;  /* 0x0000000425007844 */ /* 0x0007e20000000200 */
[----:B0-----:R-:W-:-:S02]  /*7850*/  SEL R43, R58, R75, P0 ;  /* 0x0000004b3a2b7207 */ /* 0x001fc40000000000 */
[----:B------:R-:W-:Y:S01]  /*7860*/  SEL R45, R77, R60, P0 ;  /* 0x0000003c4d2d7207 */ /* 0x000fe20000000000 */
[----:B------:R-:W-:Y:S01]  /*7870*/  STSM.16.M88.4 [R72], R12 ;  /* 0x0000000c48007844 */ /* 0x000fe20000000200 */
[----:B--2---:R-:W-:Y:S02]  /*7880*/  SEL R41, R75, R58, P0 ;  /* 0x0000003a4b297207 */ /* 0x004fe40000000000 */
[----:B------:R-:W-:Y:S01]  /*7890*/  SEL R47, R60, R77, P0 ;  /* 0x0000004d3c2f7207 */ /* 0x000fe20000000000 */
[----:B------:R-:W-:Y:S01]  /*78a0*/  STSM.16.M88.4 [R62], R24 ;  /* 0x000000183e007844 */ /* 0x000fe20000000200 */
[----:B---3--:R-:W-:-:S05]  /*78b0*/  SEL R37, R71, R56, P0 ;  /* 0x0000003847257207 */ /* 0x008fca0000000000 */
[----:B------:R0:W-:Y:S04]  /*78c0*/  STSM.16.M88.4 [R70], R36 ;  /* 0x0000002446007844 */ /* 0x0001e80000000200 */
[----:B------:R-:W-:Y:S04]  /*78d0*/  STSM.16.M88.4 [R68], R40 ;  /* 0x0000002844007844 */ /* 0x000fe80000000200 */
[----:B------:R-:W-:Y:S01]  /*78e0*/  STSM.16.M88.4 [R66], R44 ;  /* 0x0000002c42007844 */ /* 0x000fe20000000200 */
[----:B------:R-:W-:Y:S08]  /*78f0*/  BAR.SYNC.DEFER_BLOCKING 0x1, 0x180 ;  /* 0x0046000000007b1d */ /* 0x000ff00000010000 */
[----:B0-----:R-:W0:Y:S08]  /*7900*/  @P2 LDC R37, c[0x0][0xbec] ;  /* 0x0002fb00ff252b82 */ /* 0x001e300000000800 */
[----:B------:R-:W2:Y:S01]  /*7910*/  @P2 LDC R39, c[0x0][0xbf0] ;  /* 0x0002fc00ff272b82 */ /* 0x000ea20000000800 */
[----:B------:R-:W-:Y:S01]  /*7920*/  UIMAD UR6, UR12, UR8, URZ ;  /* 0x000000080c0672a4 */ /* 0x000fe2000f8e023f */
[----:B-1----:R1:W-:Y:S04]  /*7930*/  @!P3 ST.E desc[UR52][R50.64], R3 ;  /* 0x000000033200b985 */ /* 0x0023e8000c101934 */
[----:B----4-:R0:W-:Y:S04]  /*7940*/  @!P1 ST.E desc[UR52][R64.64], R0 ;  /* 0x0000000040009985 */ /* 0x0101e8000c101934 */
[----:B------:R3:W5:Y:S01]  /*7950*/  LD.E.128 R60, desc[UR52][R10.64] ;  /* 0x000000340a3c7980 */ /* 0x000762000c101d00 */
[----:B-1----:R-:W-:Y:S01]  /*7960*/  IMAD R3, R18, 0x60, R19 ;  /* 0x0000006012037824 */ /* 0x002fe200078e0213 */
[----:B------:R-:W-:-:S02]  /*7970*/  UIMAD.WIDE.U32 UR4, UR13, UR8, URZ ;  /* 0x000000080d0472a5 */ /* 0x000fc4000f8e003f */
[----:B------:R1:W5:Y:S01]  /*7980*/  LD.E.128 R12, desc[UR52][R20.64] ;  /* 0x00000034140c7980 */ /* 0x000362000c101d00 */
[----:B---3--:R-:W-:Y:S01]  /*7990*/  IMAD R10, R48, 0xc0, R3 ;  /* 0x000000c0300a7824 */ /* 0x008fe200078e0203 */
[----:B------:R-:W-:Y:S02]  /*79a0*/  UIMAD UR6, UR13, UR9, UR6 ;  /* 0x000000090d0672a4 */ /* 0x000fe4000f8e0206 */
[----:B------:R3:W5:Y:S01]  /*79b0*/  LD.E.128 R24, desc[UR52][R8.64] ;  /* 0x0000003408187980 */ /* 0x000762000c101d00 */
[----:B0-----:R-:W-:Y:S01]  /*79c0*/  @P2 IMAD.HI.U32 R0, R10, R37, RZ ;  /* 0x000000250a002227 */ /* 0x001fe200078e00ff */
[----:B------:R-:W-:Y:S01]  /*79d0*/  ULDC.64 UR8, c[0x0][0xaf0] ;  /* 0x0002bc0000087ab9 */ /* 0x000fe20000000a00 */
[----:B------:R-:W-:Y:S01]  /*79e0*/  UIADD3 UR5, UR5, UR6, URZ ;  /* 0x0000000605057290 */ /* 0x000fe2000fffe03f */
[----:B------:R-:W5:Y:S01]  /*79f0*/  LD.E.128 R52, desc[UR52][R32.64] ;  /* 0x0000003420347980 */ /* 0x000f62000c101d00 */
[----:B------:R-:W-:Y:S01]  /*7a00*/  IMAD.MOV.U32 R3, RZ, RZ, R10 ;  /* 0x000000ffff037224 */ /* 0x000fe200078e000a */
[----:B--2---:R-:W-:Y:S01]  /*7a10*/  @P2 SHF.R.U32.HI R3, RZ, R39, R0 ;  /* 0x00000027ff032219 */ /* 0x004fe20000011600 */
[----:B------:R-:W-:Y:S01]  /*7a20*/  UIMAD UR7, UR14, UR8, URZ ;  /* 0x000000080e0772a4 */ /* 0x000fe2000f8e023f */
[----:B------:R0:W5:Y:S01]  /*7a30*/  LD.E.128 R4, desc[UR52][R30.64] ;  /* 0x000000341e047980 */ /* 0x000162000c101d00 */
[----:B------:R-:W-:Y:S01]  /*7a40*/  UIMAD.WIDE.U32 UR4, UR44, UR8, UR4 ;  /* 0x000000082c0472a5 */ /* 0x000fe2000f8e0004 */
[--C-:B------:R-:W-:Y:S01]  /*7a50*/  SHF.R.S32.HI R0, RZ, 0x1f, R3.reuse ;  /* 0x0000001fff007819 */ /* 0x100fe20000011403 */
[----:B------:R-:W-:Y:S01]  /*7a60*/  UIMAD UR6, UR44, UR9, UR7 ;  /* 0x000000092c0672a4 */ /* 0x000fe2000f8e0207 */
[----:B------:R-:W-:Y:S01]  /*7a70*/  IMAD.MOV R11, RZ, RZ, -R3 ;  /* 0x000000ffff0b7224 */ /* 0x000fe200078e0a03 */
[----:B------:R2:W5:Y:S01]  /*7a80*/  LD.E.128 R56, desc[UR52][R28.64] ;  /* 0x000000341c387980 */ /* 0x000562000c101d00 */
[----:B------:R-:W-:Y:S01]  /*7a90*/  ULDC.64 UR8, c[0x0][0xae0] ;  /* 0x0002b80000087ab9 */ /* 0x000fe20000000a00 */
[----:B------:R-:W-:Y:S01]  /*7aa0*/  UIADD3 UR6, UR5, UR6, URZ ;  /* 0x0000000605067290 */ /* 0x000fe2000fffe03f */
[----:B------:R-:W-:Y:S01]  /*7ab0*/  IMAD R0, R0, UR8, RZ ;  /* 0x0000000800007c24 */ /* 0x000fe2000f8e02ff */
[----:B------:R-:W-:Y:S01]  /*7ac0*/  @!PT LDS RZ, [RZ] ;  /* 0x00000000fffff984 */ /* 0x000fe20000000800 */
[----:B------:R-:W-:Y:S01]  /*7ad0*/  @!PT LDS RZ, [RZ] ;  /* 0x00000000fffff984 */ /* 0x000fe20000000800 */
[----:B------:R-:W-:Y:S01]  /*7ae0*/  @!PT LDS RZ, [RZ] ;  /* 0x00000000fffff984 */ /* 0x000fe20000000800 */
[----:B------:R-:W-:Y:S01]  /*7af0*/  @!PT LDS RZ, [RZ] ;  /* 0x00000000fffff984 */ /* 0x000fe20000000800 */
[----:B------:R4:W-:Y:S06]  /*7b00*/  MEMBAR.ALL.CTA ;  /* 0x0000000000007992 */ /* 0x0009ec0000008000 */
[----:B----4-:R-:W4:Y:S01]  /*7b10*/  FENCE.VIEW.ASYNC.S ;  /* 0x00000000000073c6 */ /* 0x010f220000000000 */
[----:B------:R-:W-:-:S02]  /*7b20*/  IMAD R11, R34, R11, R10 ;  /* 0x0000000b220b7224 */ /* 0x000fc400078e020a */
[C---:B-1----:R-:W-:Y:S02]  /*7b30*/  IMAD R21, R3.reuse, UR9, R0 ;  /* 0x0000000903157c24 */ /* 0x042fe4000f8e0200 */
[----:B---3--:R-:W-:Y:S01]  /*7b40*/  IMAD.U32 R9, RZ, RZ, UR5 ;  /* 0x00000005ff097e24 */ /* 0x008fe2000f8e00ff */
[----:B------:R-:W-:Y:S01]  /*7b50*/  SHF.R.S32.HI R0, RZ, 0x1f, R11 ;  /* 0x0000001fff007819 */ /* 0x000fe2000001140b */
[----:B------:R-:W-:Y:S01]  /*7b60*/  IMAD.U32 R8, RZ, RZ, UR4 ;  /* 0x00000004ff087e24 */ /* 0x000fe2000f8e00ff */
[----:B------:R-:W-:Y:S01]  /*7b70*/  ULDC.64 UR4, c[0x0][0xad8] ;  /* 0x0002b60000047ab9 */ /* 0x000fe20000000a00 */
[----:B------:R-:W-:Y:S01]  /*7b80*/  IMAD.U32 R9, RZ, RZ, UR6 ;  /* 0x00000006ff097e24 */ /* 0x000fe2000f8e00ff */
[----:B------:R-:W-:Y:S01]  /*7b90*/  UIADD3 UR43, UR43, 0x19c20, URZ ;  /* 0x00019c202b2b7890 */ /* 0x000fe2000fffe03f */
[----:B------:R-:W-:Y:S01]  /*7ba0*/  IMAD R0, R0, UR4, RZ ;  /* 0x0000000400007c24 */ /* 0x000fe2000f8e02ff */
[----:B------:R-:W-:Y:S01]  /*7bb0*/  UIADD3 UR38, UR38, 0x1, URZ ;  /* 0x0000000126267890 */ /* 0x000fe2000fffe03f */
[----:B------:R-:W-:Y:S01]  /*7bc0*/  IMAD.WIDE.U32 R8, R3, UR8, R8 ;  /* 0x0000000803087c25 */ /* 0x000fe2000f8e0008 */
[----:B------:R-:W-:-:S03]  /*7bd0*/  ULDC.64 UR6, c[0x0][0xa80] ;  /* 0x0002a00000067ab9 */ /* 0x000fc60000000a00 */
[----:B------:R-:W-:Y:S02]  /*7be0*/  IMAD.IADD R9, R9, 0x1, R21 ;  /* 0x0000000109097824 */ /* 0x000fe400078e0215 */
[C---:B------:R-:W-:Y:S02]  /*7bf0*/  IMAD R3, R11.reuse, UR5, R0 ;  /* 0x000000050b037c24 */ /* 0x040fe4000f8e0200 */
[----:B------:R-:W-:Y:S02]  /*7c00*/  IMAD R0, R48, 0xc0, R19 ;  /* 0x000000c030007824 */ /* 0x000fe400078e0213 */
[----:B------:R-:W-:-:S03]  /*7c10*/  IMAD.WIDE.U32 R8, R11, UR4, R8 ;  /* 0x000000040b087c25 */ /* 0x000fc6000f8e0008 */
[----:B------:R-:W-:Y:S01]  /*7c20*/  ISETP.GE.AND P0, PT, R0, R35, PT ;  /* 0x000000230000720c */ /* 0x000fe20003f06270 */
[----:B------:R-:W-:Y:S01]  /*7c30*/  IMAD.IADD R3, R9, 0x1, R3 ;  /* 0x0000000109037824 */ /* 0x000fe200078e0203 */
[----:B------:R-:W-:Y:S01]  /*7c40*/  UPRMT UR43, URZ, 0x654, UR43 ;  /* 0x000006543f2b7896 */ /* 0x000fe2000800002b */
[----:B0-----:R-:W-:Y:S01]  /*7c50*/  LEA R30, P1, R8, UR6, 0x1 ;  /* 0x00000006081e7c11 */ /* 0x001fe2000f8208ff */
[----:B------:R-:W-:-:S03]  /*7c60*/  UISETP.NE.AND UP0, UPT, UR38, 0x2, UPT ;  /* 0x000000022600788c */ /* 0x000fc6000bf05270 */
[----:B------:R-:W-:Y:S01]  /*7c70*/  LEA.HI.X R3, R8, UR7, R3, 0x1, P1 ;  /* 0x0000000708037c11 */ /* 0x000fe200088f0c03 */
[----:B------:R-:W-:Y:S01]  /*7c80*/  USEL UR5, URZ, 0x1, UP0 ;  /* 0x000000013f057887 */ /* 0x000fe20008000000 */
[----:B------:R-:W-:Y:S01]  /*7c90*/  ULDC UR4, c[0x0][0xc] ;  /* 0x0000030000047ab9 */ /* 0x000fe20000000800 */
[----:B------:R-:W-:Y:S01]  /*7ca0*/  USEL UR38, UR38, URZ, UP0 ;  /* 0x0000003f26267287 */ /* 0x000fe20008000000 */
[----:B----4-:R2:W0:Y:S01]  /*7cb0*/  SHFL.IDX PT, R10, R30, RZ, 0x1c1f ;  /* 0x001c1fff1e0a7589 */ /* 0x01042200000e0000 */
[----:B------:R-:W-:Y:S01]  /*7cc0*/  UIADD3 UR45, UR4, UR45, URZ ;  /* 0x0000002d042d7290 */ /* 0x000fe2000fffe03f */
[----:B------:R-:W-:Y:S01]  /*7cd0*/  SYNCS.ARRIVE.TRANS64.RED.A1T0 RZ, [UR43], RZ ;  /* 0x000000ffffff79a7 */ /* 0x000fe2000810042b */
[----:B------:R-:W-:Y:S01]  /*7ce0*/  ULOP3.LUT UR37, UR37, UR5, URZ, 0x3c, !UPT ;  /* 0x0000000525257292 */ /* 0x000fe2000f8e3c3f */
[----:B------:R2:W1:Y:S01]  /*7cf0*/  SHFL.IDX PT, R11, R3, RZ, 0x1c1f ;  /* 0x001c1fff030b7589 */ /* 0x00046200000e0000 */
[----:B------:R-:W-:Y:S04]  /*7d00*/  BSSY B0, `(.L_x_8490) ;  /* 0x000000e000007945 */ /* 0x000fe80003800000 */
[----:B------:R-:W-:Y:S06]  /*7d10*/  @P0 BRA `(.L_x_8491) ;  /* 0x0000000000300947 */ /* 0x000fec0003800000 */
[----:B------:R-:W-:Y:S02]  /*7d20*/  ULDC UR4, c[0x0][0xac8] ;  /* 0x0002b20000047ab9 */ /* 0x000fe40000000800 */
[----:B------:R-:W-:Y:S02]  /*7d30*/  ISETP.GE.AND P1, PT, R17, UR4, PT ;  /* 0x0000000411007c0c */ /* 0x000fe4000bf26270 */
[----:B------:R-:W-:Y:S02]  /*7d40*/  ISETP.GE.AND P2, PT, R16, UR4, PT ;  /* 0x0000000410007c0c */ /* 0x000fe4000bf46270 */
[----:B------:R-:W-:-:S09]  /*7d50*/  ISETP.GE.AND P0, PT, R2, UR4, PT ;  /* 0x0000000402007c0c */ /* 0x000fd2000bf06270 */
[CC--:B0-----:R-:W-:Y:S02]  /*7d60*/  @!P1 LEA R20, P3, R17.reuse, R10.reuse, 0x1 ;  /* 0x0000000a11149211 */ /* 0x0c1fe400078608ff */
[----:B--2---:R-:W-:Y:S02]  /*7d70*/  @!P2 LEA R28, P4, R16, R10, 0x1 ;  /* 0x0000000a101ca211 */ /* 0x004fe400078808ff */
[----:B-1----:R-:W-:Y:S01]  /*7d80*/  @!P0 IMAD.WIDE R8, R2, 0x2, R10 ;  /* 0x0000000202088825 */ /* 0x002fe200078e020a */
[-C--:B------:R-:W-:Y:S02]  /*7d90*/  @!P1 LEA.HI.X R21, R17, R11.reuse, R157, 0x1, P3 ;  /* 0x0000000b11159211 */ /* 0x080fe400018f0c9d */
[----:B------:R-:W-:Y:S02]  /*7da0*/  @!P2 LEA.HI.X R29, R16, R11, R156, 0x1, P4 ;  /* 0x0000000b101da211 */ /* 0x000fe400020f0c9c */
[----:B-----5:R3:W-:Y:S04]  /*7db0*/  @!P0 ST.E.128 desc[UR52][R8.64], R52 ;  /* 0x0000003408008985 */ /* 0x0207e8000c101d34 */
[----:B------:R3:W-:Y:S04]  /*7dc0*/  @!P1 ST.E.128 desc[UR52][R20.64], R56 ;  /* 0x0000003814009985 */ /* 0x0007e8000c101d34 */
[----:B------:R3:W-:Y:S02]  /*7dd0*/  @!P2 ST.E.128 desc[UR52][R28.64], R60 ;  /* 0x0000003c1c00a985 */ /* 0x0007e4000c101d34 */
.L_x_8491:
[----:B------:R-:W-:Y:S05]  /*7de0*/  BSYNC B0 ;  /* 0x0000000000007941 */ /* 0x000fea0003800000 */
.L_x_8490:
[----:B------:R-:W-:Y:S01]  /*7df0*/  VIADD R0, R0, 0x60 ;  /* 0x0000006000007836 */ /* 0x000fe20000000000 */
[----:B-1----:R1:W4:Y:S01]  /*7e00*/  SHFL.IDX PT, R11, R3, 0x1, 0x1c1f ;  /* 0x003c1f00030b7f89 */ /* 0x00232200000e0000 */
[----:B------:R-:W-:Y:S01]  /*7e10*/  UIADD3 UR36, UR36, 0x1, URZ ;  /* 0x0000000124247890 */ /* 0x000fe2000fffe03f */
[----:B------:R-:W-:Y:S02]  /*7e20*/  BSSY B0, `(.L_x_8492) ;  /* 0x0000010000007945 */ /* 0x000fe40003800000 */
[----:B------:R-:W-:Y:S01]  /*7e30*/  ISETP.GE.AND P0, PT, R0, R35, PT ;  /* 0x000000230000720c */ /* 0x000fe20003f06270 */
[----:B0-----:R1:W0:-:S12]  /*7e40*/  SHFL.IDX PT, R10, R30, 0x1, 0x1c1f ;  /* 0x003c1f001e0a7f89 */ /* 0x00121800000e0000 */
[----:B-1----:R-:W-:Y:S05]  /*7e50*/  @P0 BRA `(.L_x_8493) ;  /* 0x0000000000300947 */ /* 0x002fea0003800000 */
[----:B------:R-:W-:Y:S02]  /*7e60*/  ULDC UR4, c[0x0][0xac8] ;  /* 0x0002b20000047ab9 */ /* 0x000fe40000000800 */
[----:B------:R-:W-:Y:S02]  /*7e70*/  ISETP.GE.AND P3, PT, R17, UR4, PT ;  /* 0x0000000411007c0c */ /* 0x000fe4000bf66270 */
[----:B------:R-:W-:Y:S02]  /*7e80*/  ISETP.GE.AND P4, PT, R16, UR4, PT ;  /* 0x0000000410007c0c */ /* 0x000fe4000bf86270 */
[----:B------:R-:W-:-:S09]  /*7e90*/  ISETP.GE.AND P2, PT, R2, UR4, PT ;  /* 0x0000000402007c0c */ /* 0x000fd2000bf46270 */
[CC--:B0--3--:R-:W-:Y:S02]  /*7ea0*/  @!P3 LEA R20, P0, R17.reuse, R10.reuse, 0x1 ;  /* 0x0000000a1114b211 */ /* 0x0c9fe400078008ff */
[----:B--2---:R-:W-:Y:S02]  /*7eb0*/  @!P4 LEA R28, P1, R16, R10, 0x1 ;  /* 0x0000000a101cc211 */ /* 0x004fe400078208ff */
[----:B----4-:R-:W-:Y:S01]  /*7ec0*/  @!P2 IMAD.WIDE R8, R2, 0x2, R10 ;  /* 0x000000020208a825 */ /* 0x010fe200078e020a */
[-C--:B------:R-:W-:Y:S02]  /*7ed0*/  @!P3 LEA.HI.X R21, R17, R11.reuse, R157, 0x1, P0 ;  /* 0x0000000b1115b211 */ /* 0x080fe400000f0c9d */
[----:B------:R-:W-:Y:S02]  /*7ee0*/  @!P4 LEA.HI.X R29, R16, R11, R156, 0x1, P1 ;  /* 0x0000000b101dc211 */ /* 0x000fe400008f0c9c */
[----:B-----5:R1:W-:Y:S04]  /*7ef0*/  @!P2 ST.E.128 desc[UR52][R8.64], R4 ;  /* 0x000000040800a985 */ /* 0x0203e8000c101d34 */
[----:B------:R1:W-:Y:S04]  /*7f00*/  @!P3 ST.E.128 desc[UR52][R20.64], R12 ;  /* 0x0000000c1400b985 */ /* 0x0003e8000c101d34 */
[----:B------:R1:W-:Y:S02]  /*7f10*/  @!P4 ST.E.128 desc[UR52][R28.64], R24 ;  /* 0x000000181c00c985 */ /* 0x0003e4000c101d34 */
.L_x_8493:
[----:B------:R-:W-:Y:S05]  /*7f20*/  BSYNC B0 ;  /* 0x0000000000007941 */ /* 0x000fea0003800000 */
.L_x_8492:
[----:B------:R-:W2:Y:S02]  /*7f30*/  LDC R0, c[0x0][0xc34] ;  /* 0x00030d00ff007b82 */ /* 0x000ea40000000800 */
[----:B--2---:R-:W-:-:S13]  /*7f40*/  ISETP.LE.AND P0, PT, R0, UR45, PT ;  /* 0x0000002d00007c0c */ /* 0x004fda000bf03270 */
[----:B------:R-:W-:Y:S05]  /*7f50*/  @!P0 BRA `(.L_x_8494) ;  /* 0xffffff8c00808947 */ /* 0x000fea000383ffff */
[----:B------:R-:W-:Y:S05]  /*7f60*/  EXIT ;  /* 0x000000000000794d */ /* 0x000fea0003800000 */
.L_x_8466:
[----:B------:R-:W-:-:S08]  /*7f70*/  NOP ;  /* 0x0000000000007918 */ /* 0x000fd00000000000 */
[----:B------:R-:W0:-:S00]  /*7f80*/  USETMAXREG.DEALLOC.CTAPOOL 0x20 ;  /* 0x00000020000079c8 */ /* 0x000e0000080e0500 */
[----:B------:R-:W1:Y:S01]  /*7f90*/  S2UR UR48, SR_CTAID.X ;  /* 0x00000000003079c3 */ /* 0x000e620000002500 */
[----:B------:R-:W-:Y:S01]  /*7fa0*/  UMOV UR46, 0x1 ;  /* 0x00000001002e7882 */ /* 0x000fe20000000000 */
[----:B0-----:R-:W-:Y:S02]  /*7fb0*/  IMAD.MOV.U32 R18, RZ, RZ, RZ ;  /* 0x000000ffff127224 */ /* 0x001fe400078e00ff */
[----:B------:R-:W-:-:S04]  /*7fc0*/  IMAD.MOV.U32 R22, RZ, RZ, 0x1 ;  /* 0x00000001ff167424 */ /* 0x000fc800078e00ff */
[----:B------:R-:W1:Y:S02]  /*7fd0*/  LDC R0, c[0x0][0xc34] ;  /* 0x00030d00ff007b82 */ /* 0x000e640000000800 */
[----:B-1----:R-:W-:-:S13]  /*7fe0*/  ISETP.LE.AND P0, PT, R0, UR48, PT ;  /* 0x0000003000007c0c */ /* 0x002fda000bf03270 */
[----:B------:R-:W-:Y:S05]  /*7ff0*/  @P0 BRA `(.L_x_8495) ;  /* 0x0000003000bc0947 */ /* 0x000fea0003800000 */
[----:B------:R-:W0:Y:S01]  /*8000*/  S2R R12, SR_TID.X ;  /* 0x00000000000c7919 */ /* 0x000e220000002100 */
[----:B------:R-:W1:Y:S01]  /*8010*/  S2UR UR4, SR_CgaCtaId ;  /* 0x00000000000479c3 */ /* 0x000e620000008800 */
[----:B------:R-:W-:Y:S01]  /*8020*/  IMAD.SHL.U32 R9, R2, 0x800, RZ ;  /* 0x0000080002097824 */ /* 0x000fe200078e00ff */
[----:B------:R-:W-:Y:S01]  /*8030*/  UMOV UR40, 0x400 ;  /* 0x0000040000287882 */ /* 0x000fe20000000000 */
[----:B------:R-:W-:Y:S01]  /*8040*/  IMAD.MOV.U32 R22, RZ, RZ, 0x1 ;  /* 0x00000001ff167424 */ /* 0x000fe200078e00ff */
[----:B------:R-:W-:Y:S01]  /*8050*/  MOV R18, RZ ;  /* 0x000000ff00127202 */ /* 0x000fe20000000f00 */
        /* <DEDUP_REMOVED lines=8> */
[C---:B------:R-:W-:Y:S01]  /*80e0*/  IMAD.SHL.U32 R0, R12.reuse, 0x10, RZ ;  /* 0x000000100c007824 */ /* 0x040fe200078e00ff */
[----:B------:R-:W-:Y:S01]  /*80f0*/  SHF.R.U32.HI R4, RZ, 0x1, R12 ;  /* 0x00000001ff047819 */ /* 0x000fe2000001160c */
[----:B------:R-:W-:Y:S01]  /*8100*/  IMAD.SHL.U32 R2, R12, 0x80, RZ ;  /* 0x000000800c027824 */ /* 0x000fe200078e00ff */
[C---:B------:R-:W-:Y:S01]  /*8110*/  LOP3.LUT R5, R3.reuse, 0x360, RZ, 0xc0, !PT ;  /* 0x0000036003057812 */ /* 0x040fe200078ec0ff */
[----:B------:R-:W-:Y:S01]  /*8120*/  IMAD.SHL.U32 R6, R10, 0x10, RZ ;  /* 0x000000100a067824 */ /* 0x000fe200078e00ff */
[----:B------:R-:W-:Y:S01]  /*8130*/  LOP3.LUT R3, R3, 0x80, RZ, 0xc0, !PT ;  /* 0x0000008003037812 */ /* 0x000fe200078ec0ff */
[----:B------:R-:W-:Y:S01]  /*8140*/  IMAD.SHL.U32 R8, R12, 0x4, RZ ;  /* 0x000000040c087824 */ /* 0x000fe200078e00ff */
[----:B------:R-:W-:Y:S01]  /*8150*/  LOP3.LUT R7, R0, 0x60, RZ, 0xc0, !PT ;  /* 0x0000006000077812 */ /* 0x000fe200078ec0ff */
[----:B------:R-:W-:Y:S01]  /*8160*/  IMAD.SHL.U32 R11, R12, 0x2, RZ ;  /* 0x000000020c0b7824 */ /* 0x000fe200078e00ff */
[----:B------:R-:W-:-:S02]  /*8170*/  LOP3.LUT R3, R3, 0x10, R4, 0xf8, !PT ;  /* 0x0000001003037812 */ /* 0x000fc400078ef804 */
[----:B------:R-:W-:Y:S02]  /*8180*/  LOP3.LUT R4, R4, 0x20, RZ, 0xc0, !PT ;  /* 0x0000002004047812 */ /* 0x000fe400078ec0ff */
[----:B------:R-:W-:Y:S02]  /*8190*/  LOP3.LUT R13, R7, 0x700, R6, 0xf8, !PT ;  /* 0x00000700070d7812 */ /* 0x000fe400078ef806 */
[----:B------:R-:W-:Y:S02]  /*81a0*/  LOP3.LUT R7, R4, 0x10, R12, 0xf8, !PT ;  /* 0x0000001004077812 */ /* 0x000fe400078ef80c */
[----:B------:R-:W-:Y:S02]  /*81b0*/  LOP3.LUT R5, R5, 0x400, R6, 0xf8, !PT ;  /* 0x0000040005057812 */ /* 0x000fe400078ef806 */
[----:B------:R-:W-:Y:S02]  /*81c0*/  LOP3.LUT R6, R0, 0x90, RZ, 0xc0, !PT ;  /* 0x0000009000067812 */ /* 0x000fe400078ec0ff */
[----:B------:R-:W-:-:S02]  /*81d0*/  LOP3.LUT R4, R2, 0x400, RZ, 0xc0, !PT ;  /* 0x0000040002047812 */ /* 0x000fc400078ec0ff */
[----:B------:R-:W-:Y:S02]  /*81e0*/  LOP3.LUT R7, R7, 0x380, R2, 0xf8, !PT ;  /* 0x0000038007077812 */ /* 0x000fe400078ef802 */
[----:B------:R-:W-:Y:S02]  /*81f0*/  LOP3.LUT R2, R3, 0x10, R8, 0x78, !PT ;  /* 0x0000001003027812 */ /* 0x000fe400078e7808 */
[----:B------:R-:W-:Y:S02]  /*8200*/  LOP3.LUT R6, R6, 0x10, R11, 0x78, !PT ;  /* 0x0000001006067812 */ /* 0x000fe400078e780b */
[----:B------:R-:W-:Y:S01]  /*8210*/  LOP3.LUT R19, R5, R2, RZ, 0xfc, !PT ;  /* 0x0000000205137212 */ /* 0x000fe200078efcff */
[----:B------:R-:W-:Y:S01]  /*8220*/  IMAD.SHL.U32 R2, R12, 0x40, RZ ;  /* 0x000000400c027824 */ /* 0x000fe200078e00ff */
[----:B------:R-:W-:Y:S02]  /*8230*/  LOP3.LUT R4, R4, 0x800, R9, 0xf8, !PT ;  /* 0x0000080004047812 */ /* 0x000fe400078ef809 */
[----:B------:R-:W-:-:S02]  /*8240*/  LOP3.LUT R7, R7, 0x70, R0, 0x78, !PT ;  /* 0x0000007007077812 */ /* 0x000fc400078e7800 */
[----:B------:R-:W-:Y:S02]  /*8250*/  SHF.R.U32.HI R3, RZ, 0x1, R10 ;  /* 0x00000001ff037819 */ /* 0x000fe4000001160a */
[----:B------:R-:W-:Y:S02]  /*8260*/  LOP3.LUT R6, R13, R6, RZ, 0xfc, !PT ;  /* 0x000000060d067212 */ /* 0x000fe400078efcff */
[----:B------:R-:W-:Y:S02]  /*8270*/  LOP3.LUT R0, R0, 0x10, RZ, 0xc0, !PT ;  /* 0x0000001000007812 */ /* 0x000fe400078ec0ff */
[----:B------:R-:W-:Y:S02]  /*8280*/  LOP3.LUT R23, R4, R7, RZ, 0xfc, !PT ;  /* 0x0000000704177212 */ /* 0x000fe400078efcff */
[----:B------:R-:W-:Y:S02]  /*8290*/  LOP3.LUT R4, R3, 0x40, R2, 0xf8, !PT ;  /* 0x0000004003047812 */ /* 0x000fe400078ef802 */
[C---:B------:R-:W-:Y:S01]  /*82a0*/  LOP3.LUT R3, R0.reuse, 0x20, RZ, 0xfc, !PT ;  /* 0x0000002000037812 */ /* 0x040fe200078efcff */
[----:B------:R-:W-:Y:S01]  /*82b0*/  VIADD R27, R23, 0x40 ;  /* 0x00000040171b7836 */ /* 0x000fe20000000000 */
[----:B------:R-:W-:Y:S01]  /*82c0*/  LOP3.LUT R2, R0, 0x40, RZ, 0xfc, !PT ;  /* 0x0000004000027812 */ /* 0x000fe200078efcff */
[----:B------:R-:W-:Y:S01]  /*82d0*/  VIADD R0, R6, UR40 ;  /* 0x0000002806007c36 */ /* 0x000fe20008000000 */
[----:B------:R-:W-:-:S02]  /*82e0*/  LOP3.LUT P0, RZ, R12, 0x4, RZ, 0xc0, !PT ;  /* 0x000000040cff7812 */ /* 0x000fc4000780c0ff */
[C---:B------:R-:W-:Y:S02]  /*82f0*/  LOP3.LUT R29, R19.reuse, 0x1800, RZ, 0xfc, !PT ;  /* 0x00001800131d7812 */ /* 0x040fe400078efcff */
[----:B------:R0:W-:Y:S01]  /*8300*/  STL [R1], R0 ;  /* 0x0000000001007387 */ /* 0x0001e20000100800 */
[----:B------:R-:W-:-:S08]  /*8310*/  LOP3.LUT R28, R19, 0x2800, RZ, 0xfc, !PT ;  /* 0x00002800131c7812 */ /* 0x000fd000078efcff */
[----:B------:R-:W-:-:S07]  /*8320*/  @P0 VIADD R27, R23, 0xffffffc0 ;  /* 0xffffffc0171b0836 */ /* 0x000fce0000000000 */
.L_x_8544:
        /* <DEDUP_REMOVED lines=28> */
[----:B------:R-:W-:Y:S11]  /*84f0*/  @!P0 BRA `(.L_x_8496) ;  /* 0x0000000000408947 */ /* 0x000ff60003800000 */
        /* <DEDUP_REMOVED lines=16> */
.L_x_8496:
        /* <DEDUP_REMOVED lines=20> */
.L_x_8497:
[----:B0-----:R-:W-:-:S04]  /*8740*/  IMAD.U32 R0, RZ, RZ, UR40 ;  /* 0x00000028ff007e24 */ /* 0x001fc8000f8e00ff */
[----:B------:R-:W-:-:S05]  /*8750*/  VIADD R0, R0, 0x3000 ;  /* 0x0000300000007836 */ /* 0x000fca0000000000 */
        /* <DEDUP_REMOVED lines=18> */
.L_x_8498:
        /* <DEDUP_REMOVED lines=18> */
.L_x_8499:
        /* <DEDUP_REMOVED lines=19> */
[----:B--2---:R-:W-:Y:S02]  /*8ad0*/  SHF.R.S32.HI R26, RZ, 0x1f, R25 ;  /* 0x0000001fff1a7819 */ /* 0x004fe40000011419 */
[----:B------:R-:W-:Y:S01]  /*8ae0*/  SEL R16, R25, RZ, !P1 ;  /* 0x000000ff19107207 */ /* 0x000fe20004800000 */
[----:B------:R-:W-:Y:S06]  /*8af0*/  BRA.DIV UR4, `(.L_x_8500) ;  /* 0x0000002e044c7947 */ /* 0x000fec000b800000 */
[----:B------:R0:W1:Y:S02]  /*8b00*/  SHFL.IDX PT, R14, R17, RZ, 0x1f ;  /* 0x00001fff110e7589 */ /* 0x00006400000e0000 */
.L_x_8560:
[----:B-1----:R-:W-:Y:S02]  /*8b10*/  ISETP.NE.AND P0, PT, R14, RZ, PT ;  /* 0x000000ff0e00720c */ /* 0x002fe40003f05270 */
[----:B------:R-:W-:Y:S02]  /*8b20*/  PLOP3.LUT P2, PT, PT, PT, PT, 0x8, 0x0 ;  /* 0x000000000000781c */ /* 0x000fe40003f4e170 */
[----:B------:R-:W-:-:S11]  /*8b30*/  LOP3.LUT R24, R24, 0xfffffffd, RZ, 0xc0, !PT ;  /* 0xfffffffd18187812 */ /* 0x000fd600078ec0ff */
[----:B------:R-:W-:Y:S01]  /*8b40*/  @P2 LOP3.LUT R24, R24, 0x2, RZ, 0xfc, !PT ;  /* 0x0000000218182812 */ /* 0x000fe200078efcff */
[----:B------:R-:W-:Y:S06]  /*8b50*/  @P0 BRA `(.L_x_8501) ;  /* 0x0000000400b80947 */ /* 0x000fec0003800000 */
[----:B------:R-:W-:-:S06]  /*8b60*/  ULEA.HI.SX32 UR4, UR38, 0xffffffff, 0x19 ;  /* 0xffffffff26047891 */ /* 0x000fcc000f8fca3f */
[----:B------:R-:W-:Y:S01]  /*8b70*/  IMAD.U32 R0, RZ, RZ, UR4 ;  /* 0x00000004ff007e24 */ /* 0x000fe2000f8e00ff */
[----:B------:R-:W-:-:S03]  /*8b80*/  UMOV UR4, 0xffffffff ;  /* 0xffffffff00047882 */ /* 0x000fc60000000000 */
[----:B------:R-:W-:Y:S05]  /*8b90*/  BRA.DIV UR4, `(.L_x_8502) ;  /* 0x0000002e04447947 */ /* 0x000fea000b800000 */
[----:B------:R-:W-:-:S13]  /*8ba0*/  ELECT P6, URZ, PT ;  /* 0x00000000003f782f */ /* 0x000fda00038c0000 */
.L_x_8563:
        /* <DEDUP_REMOVED lines=10> */
[----:B------:R-:W-:-:S03]  /*8c50*/  IMAD R6, R26, UR4, RZ ;  /* 0x000000041a067c24 */ /* 0x000fc6000f8e02ff */
[----:B------:R-:W-:-:S05]  /*8c60*/  IADD3 R5, -R4, RZ, RZ ;  /* 0x000000ff04057210 */ /* 0x000fca0007ffe1ff */
[----:B------:R-:W-:Y:S01]  /*8c70*/  IMAD R0, R7, R5, R0 ;  /* 0x0000000507007224 */ /* 0x000fe200078e0200 */
[----:B------:R-:W-:Y:S01]  /*8c80*/  SHF.R.S32.HI R5, RZ, 0x1f, R4 ;  /* 0x0000001fff057819 */ /* 0x000fe20000011404 */
[C---:B------:R-:W-:Y:S02]  /*8c90*/  IMAD R7, R25.reuse, UR5, R6 ;  /* 0x0000000519077c24 */ /* 0x040fe4000f8e0206 */
[----:B------:R-:W-:-:S04]  /*8ca0*/  IMAD.WIDE.U32 R4, R25, UR4, R4 ;  /* 0x0000000419047c25 */ /* 0x000fc8000f8e0004 */
[----:B------:R-:W-:Y:S01]  /*8cb0*/  IMAD.IADD R5, R5, 0x1, R7 ;  /* 0x0000000105057824 */ /* 0x000fe200078e0207 */
[----:B------:R-:W-:-:S04]  /*8cc0*/  LEA R2, P0, R4, R2, 0x2 ;  /* 0x0000000204027211 */ /* 0x000fc800078010ff */
[----:B------:R-:W-:-:S05]  /*8cd0*/  LEA.HI.X R3, R4, R3, R5, 0x2, P0 ;  /* 0x0000000304037211 */ /* 0x000fca00000f1405 */
[----:B------:R1:W5:Y:S04]  /*8ce0*/  LDG.E R16, desc[UR52][R2.64] ;  /* 0x0000003402107981 */ /* 0x000368000c1e1900 */
.L_x_8503:
[----:B-1----:R-:W1:Y:S01]  /*8cf0*/  S2R R2, SR_TID.X ;  /* 0x0000000000027919 */ /* 0x002e620000002100 */
[----:B------:R-:W-:Y:S02]  /*8d00*/  LEA R5, R18, UR40, 0x3 ;  /* 0x0000002812057c11 */ /* 0x000fe4000f8e18ff */
[----:B-1----:R-:W-:Y:S02]  /*8d10*/  LOP3.LUT R3, R2, 0x7f, RZ, 0xc0, !PT ;  /* 0x0000007f02037812 */ /* 0x002fe400078ec0ff */
[----:B------:R-:W-:Y:S02]  /*8d20*/  SHF.L.U32 R2, R22, 0x1f, RZ ;  /* 0x0000001f16027819 */ /* 0x000fe400000006ff */
[----:B------:R-:W-:Y:S02]  /*8d30*/  ISETP.NE.AND P1, PT, R3, RZ, PT ;  /* 0x000000ff0300720c */ /* 0x000fe40003f25270 */
[----:B------:R-:W1:Y:S02]  /*8d40*/  SYNCS.PHASECHK.TRANS64.TRYWAIT P0, [R5+URZ+0x19c80], R2 ;  /* 0x019c8002050075a7 */ /* 0x000e64000800017f */
[----:B-1----:R-:W-:Y:S09]  /*8d50*/  @!P0 BRA `(.L_x_8504) ;  /* 0x0000002800f48947 */ /* 0x002ff20003800000 */
.L_x_8564:
        /* <DEDUP_REMOVED lines=8> */
.L_x_8505:
[----:B------:R-:W-:Y:S01]  /*8de0*/  IMAD.U32 R3, RZ, RZ, UR40 ;  /* 0x00000028ff037e24 */ /* 0x000fe2000f8e00ff */
[----:B------:R-:W-:Y:S01]  /*8df0*/  R2UR UR33, R5 ;  /* 0x00000000052172ca */ /* 0x000fe200000e0000 */
[----:B------:R-:W-:Y:S01]  /*8e00*/  IMAD.SHL.U32 R0, R0, 0x80, RZ ;  /* 0x0000008000007824 */ /* 0x000fe200078e00ff */
        /* <DEDUP_REMOVED lines=26> */
[----:B------:R-:W3:Y:S02]  /*8fb0*/  SYNCS.PHASECHK.TRANS64.TRYWAIT P0, [R5+URZ+0x19c40], R2 ;  /* 0x019c4002050075a7 */ /* 0x000ee4000800017f */
[----:B--23--:R-:W-:Y:S05]  /*8fc0*/  @!P0 BRA `(.L_x_8506) ;  /* 0x00000028006c8947 */ /* 0x00cfea0003800000 */
.L_x_8565:
        /* <DEDUP_REMOVED lines=8> */
.L_x_8507:
        /* <DEDUP_REMOVED lines=10> */
[----:B------:R-:W-:Y:S01]  /*90f0*/  UMOV UR18, 0x20 ;  /* 0x0000002000127882 */ /* 0x000fe20000000000 */
[----:B------:R-:W-:Y:S01]  /*9100*/  UMOV UR20, UR36 ;  /* 0x0000002400147c82 */ /* 0x000fe20008000000 */
[----:B------:R-:W-:Y:S01]  /*9110*/  UMOV UR10, 0x40 ;  /* 0x00000040000a7882 */ /* 0x000fe20000000000 */
[----:B------:R-:W-:Y:S01]  /*9120*/  UIADD3 UR24, UR8, 0x13800, URZ ;  /* 0x0001380008187890 */ /* 0x000fe2000fffe03f */
[----:B------:R-:W-:Y:S01]  /*9130*/  PLOP3.LUT P0, PT, PT, PT, PT, 0x80, 0x0 ;  /* 0x000000000000781c */ /* 0x000fe20003f0f070 */
[----:B------:R-:W-:Y:S01]  /*9140*/  UIADD3 UR25, UR25, 0x19c30, URZ ;  /* 0x00019c3019197890 */ /* 0x000fe2000fffe03f */
[----:B------:R-:W-:Y:S01]  /*9150*/  LOP3.LUT R24, R24, 0xfffffffd, RZ, 0xc0, !PT ;  /* 0xfffffffd18187812 */ /* 0x000fe200078ec0ff */
[----:B------:R-:W-:-:S02]  /*9160*/  UIADD3 UR16, UR8, 0x14800, URZ ;  /* 0x0001480008107890 */ /* 0x000fc4000fffe03f */
[----:B------:R-:W-:Y:S01]  /*9170*/  UIADD3 UR8, UR8, 0x15800, URZ ;  /* 0x0001580008087890 */ /* 0x000fe2000fffe03f */
[----:B------:R-:W-:Y:S01]  /*9180*/  UMOV UR19, UR27 ;  /* 0x0000001b00137c82 */ /* 0x000fe20008000000 */
[----:B------:R-:W-:Y:S01]  /*9190*/  UMOV UR21, UR29 ;  /* 0x0000001d00157c82 */ /* 0x000fe20008000000 */
[----:B------:R-:W-:Y:S01]  /*91a0*/  UMOV UR17, UR25 ;  /* 0x0000001900117c82 */ /* 0x000fe20008000000 */
[----:B------:R-:W-:Y:S01]  /*91b0*/  UMOV UR12, UR36 ;  /* 0x00000024000c7c82 */ /* 0x000fe20008000000 */
[----:B------:R-:W-:Y:S01]  /*91c0*/  UMOV UR11, UR27 ;  /* 0x0000001b000b7c82 */ /* 0x000fe20008000000 */
[----:B------:R-:W-:Y:S01]  /*91d0*/  UMOV UR13, UR29 ;  /* 0x0000001d000d7c82 */ /* 0x000fe20008000000 */
[----:B------:R3:W-:Y:S01]  /*91e0*/  UTMALDG.4D [UR24], [UR4], desc[UR6] ;  /* 0x00000618040075b4 */ /* 0x0007e20008019000 */
[----:B------:R-:W-:Y:S01]  /*91f0*/  UMOV UR9, UR25 ;  /* 0x0000001900097c82 */ /* 0x000fe20008000000 */
[----:B------:R-:W-:Y:S01]  /*9200*/  @P0 LOP3.LUT R24, R24, 0x2, RZ, 0xfc, !PT ;  /* 0x0000000218180812 */ /* 0x000fe200078efcff */
[----:B------:R3:W-:Y:S01]  /*9210*/  UTMALDG.4D [UR16], [UR4], desc[UR6] ;  /* 0x00000610040075b4 */ /* 0x0007e20008019000 */
[----:B------:R3:W-:Y:S02]  /*9220*/  UTMALDG.4D [UR8], [UR4], desc[UR6] ;  /* 0x00000608040075b4 */ /* 0x0007e40008019000 */
[----:B---3--:R-:W-:-:S03]  /*9230*/  NOP ;  /* 0x0000000000007918 */ /* 0x008fc60000000000 */
.L_x_8501:
[----:B------:R-:W-:Y:S05]  /*9240*/  WARPSYNC.ALL ;  /* 0x0000000000007948 */ /* 0x000fea0003800000 */
[----:B------:R-:W-:Y:S01]  /*9250*/  UIADD3 UR5, UR40, 0xf000, URZ ;  /* 0x0000f00028057890 */ /* 0x000fe2000fffe03f */
[----:B------:R-:W-:Y:S01]  /*9260*/  BAR.SYNC.DEFER_BLOCKING 0x8, 0x200 ;  /* 0x0208000000007b1d */ /* 0x000fe20000010000 */
[----:B------:R-:W-:Y:S02]  /*9270*/  USHF.R.S32.HI UR4, URZ, 0x1f, UR36 ;  /* 0x0000001f3f047899 */ /* 0x000fe40008011424 */
[----:B------:R-:W-:Y:S02]  /*9280*/  ULOP3.LUT UP0, URZ, UR5, 0x9f, URZ, 0xc0, !UPT ;  /* 0x0000009f053f7892 */ /* 0x000fe4000f80c03f */
[----:B------:R-:W-:Y:S01]  /*9290*/  USHF.R.S32.HI UR37, URZ, 0x1f, UR44 ;  /* 0x0000001f3f257899 */ /* 0x000fe2000801142c */
[----:B------:R-:W-:-:S03]  /*92a0*/  ULDC.64 UR6, c[0x0][0x2d8] ;  /* 0x0000b60000067ab9 */ /* 0x000fc60000000a00 */
[----:B------:R-:W-:Y:S01]  /*92b0*/  PLOP3.LUT P0, PT, PT, PT, UP0, 0x80, 0x0 ;  /* 0x000000000000781c */ /* 0x000fe20003f0f008 */
[----:B------:R-:W-:Y:S02]  /*92c0*/  UIMAD UR4, UR4, UR6, URZ ;  /* 0x00000006040472a4 */ /* 0x000fe4000f8e023f */
[----:B------:R-:W-:Y:S02]  /*92d0*/  UIMAD.WIDE.U32 UR54, UR36, UR6, URZ ;  /* 0x00000006243672a5 */ /* 0x000fe4000f8e003f */
[----:B------:R-:W-:-:S04]  /*92e0*/  UIMAD UR4, UR36, UR7, UR4 ;  /* 0x00000007240472a4 */ /* 0x000fc8000f8e0204 */
[----:B------:R-:W-:-:S04]  /*92f0*/  UIADD3 UR49, UR55, UR4, URZ ;  /* 0x0000000437317290 */ /* 0x000fc8000fffe03f */
[----:B------:R-:W-:Y:S08]  /*9300*/  @!P0 BRA `(.L_x_8508) ;  /* 0x0000000000408947 */ /* 0x000ff00003800000 */
[----:B-12---:R-:W-:Y:S01]  /*9310*/  MOV R2, 0x0 ;  /* 0x0000000000027802 */ /* 0x006fe20000000f00 */
        /* <DEDUP_REMOVED lines=15> */
.L_x_8508:
[----:B-12---:R-:W1:Y:S01]  /*9410*/  S2R R2, SR_TID.X ;  /* 0x0000000000027919 */ /* 0x006e620000002100 */
[----:B------:R-:W2:Y:S01]  /*9420*/  LDC R3, c[0x0][0xc38] ;  /* 0x00030e00ff037b82 */ /* 0x000ea20000000800 */
[----:B------:R-:W-:Y:S01]  /*9430*/  IMAD R0, RZ, RZ, -UR45 ;  /* 0x8000002dff007e24 */ /* 0x000fe2000f8e02ff */
[----:B------:R-:W-:Y:S01]  /*9440*/  ULDC.64 UR8, c[0x0][0x2e0] ;  /* 0x0000b80000087ab9 */ /* 0x000fe20000000a00 */
[----:B0-----:R-:W0:Y:S01]  /*9450*/  S2R R17, SR_TID.X ;  /* 0x0000000000117919 */ /* 0x001e220000002100 */
[----:B------:R-:W-:Y:S01]  /*9460*/  UIMAD UR6, UR37, UR8, URZ ;  /* 0x00000008250672a4 */ /* 0x000fe2000f8e023f */
[----:B------:R-:W-:Y:S01]  /*9470*/  UMOV UR4, UR54 ;  /* 0x0000003600047c82 */ /* 0x000fe20008000000 */
[----:B------:R-:W-:Y:S02]  /*9480*/  UMOV UR5, UR49 ;  /* 0x0000003100057c82 */ /* 0x000fe40008000000 */
[----:B------:R-:W3:Y:S01]  /*9490*/  LDC R10, c[0x0][0x448] ;  /* 0x00011200ff0a7b82 */ /* 0x000ee20000000800 */
[----:B------:R-:W-:Y:S01]  /*94a0*/  UIMAD.WIDE.U32 UR4, UR44, UR8, UR4 ;  /* 0x000000082c0472a5 */ /* 0x000fe2000f8e0004 */
[----:B------:R-:W4:Y:S01]  /*94b0*/  S2R R21, SR_TID.X ;  /* 0x0000000000157919 */ /* 0x000f220000002100 */
[----:B------:R-:W-:-:S04]  /*94c0*/  UIMAD UR6, UR44, UR9, UR6 ;  /* 0x000000092c0672a4 */ /* 0x000fc8000f8e0206 */
[----:B------:R-:W-:-:S03]  /*94d0*/  UIADD3 UR5, UR5, UR6, URZ ;  /* 0x0000000605057290 */ /* 0x000fc6000fffe03f */
[----:B------:R-:W-:Y:S01]  /*94e0*/  ULDC.64 UR6, c[0x0][0x280] ;  /* 0x0000a00000067ab9 */ /* 0x000fe20000000a00 */
[----:B--2---:R-:W-:Y:S01]  /*94f0*/  IMAD R0, R3, R0, UR48 ;  /* 0x0000003003007e24 */ /* 0x004fe2000f8e0200 */
[----:B-1----:R-:W-:Y:S02]  /*9500*/  LOP3.LUT R2, R2, 0x7f, RZ, 0xc0, !PT ;  /* 0x0000007f02027812 */ /* 0x002fe400078ec0ff */
[----:B---3--:R-:W-:Y:S01]  /*9510*/  ISETP.NE.AND P0, PT, R10, 0x1, PT ;  /* 0x000000010a00780c */ /* 0x008fe20003f05270 */
[----:B0-----:R-:W-:Y:S01]  /*9520*/  IMAD.SHL.U32 R17, R17, 0x40, RZ ;  /* 0x0000004011117824 */ /* 0x001fe200078e00ff */
[----:B------:R-:W-:-:S04]  /*9530*/  SHF.R.U32.HI R20, RZ, 0x1, R2 ;  /* 0x00000001ff147819 */ /* 0x000fc80000011602 */
[----:B------:R-:W-:Y:S02]  /*9540*/  LOP3.LUT R17, R20, 0x40, R17, 0xf8, !PT ;  /* 0x0000004014117812 */ /* 0x000fe400078ef811 */
[----:B----4-:R-:W-:-:S03]  /*9550*/  SHF.L.U32 R20, R21, 0x4, RZ ;  /* 0x0000000415147819 */ /* 0x010fc600000006ff */
[----:B------:R-:W-:Y:S02]  /*9560*/  IMAD R7, R0, 0xc0, R17 ;  /* 0x000000c000077824 */ /* 0x000fe400078e0211 */
[----:B------:R-:W0:Y:S01]  /*9570*/  @P0 LDC R6, c[0x0][0x44c] ;  /* 0x00011300ff060b82 */ /* 0x000e220000000800 */
[----:B------:R-:W1:Y:S01]  /*9580*/  S2R R17, SR_TID.X ;  /* 0x0000000000117919 */ /* 0x000e620000002100 */
[----:B------:R-:W-:Y:S01]  /*9590*/  LOP3.LUT R20, R20, 0x10, RZ, 0xc0, !PT ;  /* 0x0000001014147812 */ /* 0x000fe200078ec0ff */
[----:B------:R-:W-:-:S05]  /*95a0*/  IMAD.MOV.U32 R4, RZ, RZ, R7 ;  /* 0x000000ffff047224 */ /* 0x000fca00078e0007 */
[----:B------:R-:W2:Y:S08]  /*95b0*/  @P0 LDC R2, c[0x0][0x450] ;  /* 0x00011400ff020b82 */ /* 0x000eb00000000800 */
[----:B------:R-:W3:Y:S08]  /*95c0*/  @P0 LDC R5, c[0x0][0x44c] ;  /* 0x00011300ff050b82 */ /* 0x000ef00000000800 */
[----:B------:R-:W4:Y:S01]  /*95d0*/  @P0 LDC R3, c[0x0][0x450] ;  /* 0x00011400ff030b82 */ /* 0x000f220000000800 */
[----:B0-----:R-:W-:-:S05]  /*95e0*/  @P0 IMAD.HI.U32 R6, R7, R6, RZ ;  /* 0x0000000607060227 */ /* 0x001fca00078e00ff */
[----:B--2---:R-:W-:Y:S01]  /*95f0*/  @P0 SHF.R.U32.HI R4, RZ, R2, R6 ;  /* 0x00000002ff040219 */ /* 0x004fe20000011606 */
[----:B-1----:R-:W-:Y:S02]  /*9600*/  IMAD.SHL.U32 R17, R17, 0x10, RZ ;  /* 0x0000001011117824 */ /* 0x002fe400078e00ff */
[----:B------:R-:W-:Y:S02]  /*9610*/  VIADD R6, R7, 0x80 ;  /* 0x0000008007067836 */ /* 0x000fe40000000000 */
[----:B------:R-:W-:Y:S01]  /*9620*/  IMAD.MOV R2, RZ, RZ, -R4 ;  /* 0x000000ffff027224 */ /* 0x000fe200078e0a04 */
[----:B------:R-:W-:Y:S01]  /*9630*/  LOP3.LUT R17, R17, 0x10, RZ, 0xc0, !PT ;  /* 0x0000001011117812 */ /* 0x000fe200078ec0ff */
[----:B------:R-:W-:Y:S02]  /*9640*/  IMAD.MOV.U32 R8, RZ, RZ, R6 ;  /* 0x000000ffff087224 */ /* 0x000fe400078e0006 */
[----:B---3--:R-:W-:Y:S01]  /*9650*/  @P0 IMAD.HI.U32 R5, R6, R5, RZ ;  /* 0x0000000506050227 */ /* 0x008fe200078e00ff */
[----:B------:R-:W-:-:S02]  /*9660*/  LOP3.LUT R12, R17, 0x20, RZ, 0xfc, !PT ;  /* 0x00000020110c7812 */ /* 0x000fc400078efcff */
[----:B------:R-:W-:Y:S01]  /*9670*/  LOP3.LUT R11, R17, 0x40, RZ, 0xfc, !PT ;  /* 0x00000040110b7812 */ /* 0x000fe200078efcff */
[----:B------:R-:W-:Y:S01]  /*9680*/  IMAD R7, R10, R2, R7 ;  /* 0x000000020a077224 */ /* 0x000fe200078e0207 */
[----:B------:R0:W5:Y:S01]  /*9690*/  LDL R17, [R1] ;  /* 0x0000000001117983 */ /* 0x0001620000100800 */
[----:B----4-:R-:W-:Y:S02]  /*96a0*/  @P0 SHF.R.U32.HI R8, RZ, R3, R5 ;  /* 0x00000003ff080219 */ /* 0x010fe40000011605 */
[----:B------:R-:W1:Y:S01]  /*96b0*/  LDC.64 R2, c[0x0][0x2d0] ;  /* 0x0000b400ff027b82 */ /* 0x000e620000000a00 */
[----:B------:R-:W-:-:S05]  /*96c0*/  SHF.R.S32.HI R5, RZ, 0x1f, R4 ;  /* 0x0000001fff057819 */ /* 0x000fca0000011404 */
[----:B-1----:R-:W-:-:S04]  /*96d0*/  IMAD R5, R5, R2, RZ ;  /* 0x0000000205057224 */ /* 0x002fc800078e02ff */
[C---:B------:R-:W-:Y:S02]  /*96e0*/  IMAD R9, R4.reuse, R3, R5 ;  /* 0x0000000304097224 */ /* 0x040fe400078e0205 */
[----:B------:R-:W-:-:S04]  /*96f0*/  IMAD.WIDE.U32 R4, R4, R2, UR4 ;  /* 0x0000000404047e25 */ /* 0x000fc8000f8e0002 */
[----:B------:R-:W-:Y:S02]  /*9700*/  IMAD.IADD R5, R5, 0x1, R9 ;  /* 0x0000000105057824 */ /* 0x000fe400078e0209 */
[----:B------:R-:W-:-:S04]  /*9710*/  IMAD.MOV R9, RZ, RZ, -R8 ;  /* 0x000000ffff097224 */ /* 0x000fc800078e0a08 */
[----:B------:R-:W-:Y:S01]  /*9720*/  IMAD R6, R10, R9, R6 ;  /* 0x000000090a067224 */ /* 0x000fe200078e0206 */
[----:B------:R-:W-:-:S05]  /*9730*/  SHF.R.S32.HI R9, RZ, 0x1f, R8 ;  /* 0x0000001fff097819 */ /* 0x000fca0000011408 */
[----:B------:R-:W-:-:S04]  /*9740*/  IMAD R9, R9, R2, RZ ;  /* 0x0000000209097224 */ /* 0x000fc800078e02ff */
[C---:B------:R-:W-:Y:S02]  /*9750*/  IMAD R9, R8.reuse, R3, R9 ;  /* 0x0000000308097224 */ /* 0x040fe400078e0209 */
[----:B------:R-:W-:Y:S01]  /*9760*/  IMAD.WIDE.U32 R2, R8, R2, UR4 ;  /* 0x0000000408027e25 */ /* 0x000fe2000f8e0002 */
[----:B------:R-:W-:Y:S01]  /*9770*/  SHF.R.S32.HI R8, RZ, 0x1f, R7 ;  /* 0x0000001fff087819 */ /* 0x000fe20000011407 */
[----:B------:R-:W-:Y:S02]  /*9780*/  ULDC.64 UR4, c[0x0][0x2c8] ;  /* 0x0000b20000047ab9 */ /* 0x000fe40000000a00 */
[----:B------:R-:W-:-:S04]  /*9790*/  IMAD.WIDE.U32 R4, R7, UR4, R4 ;  /* 0x0000000407047c25 */ /* 0x000fc8000f8e0004 */
[----:B------:R-:W-:Y:S01]  /*97a0*/  IMAD R8, R8, UR4, RZ ;  /* 0x0000000408087c24 */ /* 0x000fe2000f8e02ff */
[----:B------:R-:W-:Y:S01]  /*97b0*/  IADD3 R4, P0, R4, UR6, RZ ;  /* 0x0000000604047c10 */ /* 0x000fe2000ff1e0ff */
[----:B------:R-:W-:Y:S02]  /*97c0*/  IMAD.IADD R3, R3, 0x1, R9 ;  /* 0x0000000103037824 */ /* 0x000fe400078e0209 */
[----:B------:R-:W-:Y:S01]  /*97d0*/  IMAD R8, R7, UR5, R8 ;  /* 0x0000000507087c24 */ /* 0x000fe2000f8e0208 */
[----:B------:R-:W-:Y:S01]  /*97e0*/  SHF.R.S32.HI R7, RZ, 0x1f, R6 ;  /* 0x0000001fff077819 */ /* 0x000fe20000011406 */
[----:B------:R-:W-:-:S03]  /*97f0*/  IMAD.WIDE.U32 R2, R6, UR4, R2 ;  /* 0x0000000406027c25 */ /* 0x000fc6000f8e0002 */
[----:B------:R-:W-:Y:S01]  /*9800*/  IADD3.X R5, R5, UR7, R8, P0, !PT ;  /* 0x0000000705057c10 */ /* 0x000fe200087fe408 */
[----:B------:R-:W-:Y:S01]  /*9810*/  IMAD R7, R7, UR4, RZ ;  /* 0x0000000407077c24 */ /* 0x000fe2000f8e02ff */
[----:B------:R-:W-:Y:S02]  /*9820*/  ULDC UR4, c[0x0][0x2b8] ;  /* 0x0000ae0000047ab9 */ /* 0x000fe40000000800 */
[----:B------:R-:W-:Y:S01]  /*9830*/  ISETP.GE.AND P2, PT, R20, UR4, PT ;  /* 0x0000000414007c0c */ /* 0x000fe2000bf46270 */
[----:B------:R-:W-:Y:S01]  /*9840*/  IMAD R7, R6, UR5, R7 ;  /* 0x0000000506077c24 */ /* 0x000fe2000f8e0207 */
[----:B------:R-:W-:Y:S02]  /*9850*/  IADD3 R6, P0, R2, UR6, RZ ;  /* 0x0000000602067c10 */ /* 0x000fe4000ff1e0ff */
[----:B------:R-:W-:Y:S02]  /*9860*/  ISETP.GE.AND P1, PT, R12, UR4, PT ;  /* 0x000000040c007c0c */ /* 0x000fe4000bf26270 */
[----:B------:R-:W-:-:S02]  /*9870*/  IADD3.X R7, R3, UR7, R7, P0, !PT ;  /* 0x0000000703077c10 */ /* 0x000fc400087fe407 */
[----:B------:R-:W-:Y:S01]  /*9880*/  ISETP.GE.AND P0, PT, R11, UR4, PT ;  /* 0x000000040b007c0c */ /* 0x000fe2000bf06270 */
[----:B------:R-:W-:Y:S01]  /*9890*/  UMOV UR4, 0xffffffff ;  /* 0xffffffff00047882 */ /* 0x000fe20000000000 */
[----:B------:R-:W-:-:S04]  /*98a0*/  LOP3.LUT R21, R21, 0x7f, RZ, 0xc0, !PT ;  /* 0x0000007f15157812 */ /* 0x000fc800078ec0ff */
[----:B------:R-:W-:Y:S01]  /*98b0*/  SHF.R.U32.HI R21, RZ, 0x1, R21 ;  /* 0x00000001ff157819 */ /* 0x000fe20000011615 */
[----:B0-----:R-:W-:Y:S06]  /*98c0*/  BRA.DIV UR4, `(.L_x_8509) ;  /* 0x0000002204407947 */ /* 0x001fec000b800000 */
[----:B------:R-:W0:Y:S01]  /*98d0*/  SHFL.IDX PT, R3, R4, RZ, 0x1e1f ;  /* 0x001e1fff04037589 */ /* 0x000e2200000e0000 */
[----:B------:R-:W-:Y:S01]  /*98e0*/  ULDC UR4, c[0x0][0x288] ;  /* 0x0000a20000047ab9 */ /* 0x000fe20000000800 */
[----:B------:R-:W-:Y:S02]  /*98f0*/  IMAD R0, R0, 0xc0, R21 ;  /* 0x000000c000007824 */ /* 0x000fe400078e0215 */
[----:B------:R-:W1:Y:S01]  /*9900*/  SHFL.IDX PT, R2, R5, RZ, 0x1e1f ;  /* 0x001e1fff05027589 */ /* 0x000e6200000e0000 */
[----:B------:R-:W-:Y:S02]  /*9910*/  IMAD R8, R10, UR4, RZ ;  /* 0x000000040a087c24 */ /* 0x000fe4000f8e02ff */
[C---:B------:R-:W-:Y:S01]  /*9920*/  VIADD R9, R0.reuse, 0x40 ;  /* 0x0000004000097836 */ /* 0x040fe20000000000 */
[----:B------:R-:W2:Y:S02]  /*9930*/  SHFL.IDX PT, R14, R4, 0x1, 0x1e1f ;  /* 0x003e1f00040e7f89 */ /* 0x000ea400000e0000 */
[----:B------:R-:W-:-:S02]  /*9940*/  ISETP.GE.AND P4, PT, R0, R8, PT ;  /* 0x000000080000720c */ /* 0x000fc40003f86270 */
[----:B------:R-:W3:Y:S04]  /*9950*/  SHFL.IDX PT, R5, R5, 0x1, 0x1e1f ;  /* 0x003e1f0005057f89 */ /* 0x000ee800000e0000 */
[----:B------:R-:W4:Y:S07]  /*9960*/  SHFL.IDX PT, R7, R7, RZ, 0x1e1f ;  /* 0x001e1fff07077589 */ /* 0x000f2e00000e0000 */
[----:B0-----:R-:W-:-:S05]  /*9970*/  @!P4 IADD3 R3, P3, R20, R3, RZ ;  /* 0x000000031403c210 */ /* 0x001fca0007f7e0ff */
[----:B-1----:R-:W-:-:S05]  /*9980*/  @!P4 IMAD.X R2, RZ, RZ, R2, P3 ;  /* 0x000000ffff02c224 */ /* 0x002fca00018e0602 */
[----:B------:R-:W-:-:S04]  /*9990*/  @!P4 LOP3.LUT R3, R3, R2, RZ, 0x3c, !PT ;  /* 0x000000020303c212 */ /* 0x000fc800078e3cff */
[----:B------:R-:W-:-:S04]  /*99a0*/  @!P4 LOP3.LUT R2, R3, R2, RZ, 0x3c, !PT ;  /* 0x000000020302c212 */ /* 0x000fc800078e3cff */
[----:B------:R-:W-:-:S05]  /*99b0*/  @!P4 LOP3.LUT R3, R3, R2, RZ, 0x3c, !PT ;  /* 0x000000020303c212 */ /* 0x000fca00078e3cff */
[----:B-----5:R-:W-:Y:S04]  /*99c0*/  @!P4 LDGSTS.E.BYPASS.LTC128B.128 [R17+0xf000], desc[UR52][R2.64], !P2 ;  /* 0x0f0000000211cfae */ /* 0x020fe8000d101d74 */
[----:B------:R-:W-:Y:S04]  /*99d0*/  @!P4 LDGSTS.E.BYPASS.LTC128B.128 [R17+0x10800], desc[UR52][R2.64+0x20], !P1 ;  /* 0x108000200211cfae */ /* 0x000fe8000c901d74 */
[----:B------:R0:W-:Y:S01]  /*99e0*/  @!P4 LDGSTS.E.BYPASS.LTC128B.128 [R17+0x12000], desc[UR52][R2.64+0x40], !P0 ;  /* 0x120000400211cfae */ /* 0x0001e2000c101d74 */
[----:B------:R-:W-:-:S13]  /*99f0*/  ISETP.GE.AND P4, PT, R9, R8, PT ;  /* 0x000000080900720c */ /* 0x000fda0003f86270 */
[----:B--2---:R-:W-:-:S05]  /*9a00*/  @!P4 IADD3 R14, P3, R20, R14, RZ ;  /* 0x0000000e140ec210 */ /* 0x004fca0007f7e0ff */
[----:B---3--:R-:W-:Y:S02]  /*9a10*/  @!P4 IMAD.X R9, RZ, RZ, R5, P3 ;  /* 0x000000ffff09c224 */ /* 0x008fe400018e0605 */
[----:B0-----:R-:W-:Y:S02]  /*9a20*/  @!P4 IMAD.MOV.U32 R2, RZ, RZ, R14 ;  /* 0x000000ffff02c224 */ /* 0x001fe400078e000e */
[----:B------:R-:W-:Y:S01]  /*9a30*/  @!P4 IMAD.MOV.U32 R3, RZ, RZ, R9 ;  /* 0x000000ffff03c224 */ /* 0x000fe200078e0009 */
[----:B------:R0:W1:Y:S04]  /*9a40*/  SHFL.IDX PT, R14, R6, RZ, 0x1e1f ;  /* 0x001e1fff060e7589 */ /* 0x00006800000e0000 */
[----:B------:R0:W-:Y:S04]  /*9a50*/  @!P4 LDGSTS.E.BYPASS.LTC128B.128 [R17+0xf800], desc[UR52][R2.64], !P2 ;  /* 0x0f8000000211cfae */ /* 0x0001e8000d101d74 */
[----:B------:R0:W-:Y:S04]  /*9a60*/  @!P4 LDGSTS.E.BYPASS.LTC128B.128 [R17+0x11000], desc[UR52][R2.64+0x20], !P1 ;  /* 0x110000200211cfae */ /* 0x0001e8000c901d74 */
[----:B----4-:R0:W-:Y:S02]  /*9a70*/  @!P4 LDGSTS.E.BYPASS.LTC128B.128 [R17+0x12800], desc[UR52][R2.64+0x40], !P0 ;  /* 0x128000400211cfae */ /* 0x0101e4000c101d74 */
.L_x_8572:
[----:B0-----:R-:W-:Y:S01]  /*9a80*/  VIADD R3, R0, 0x80 ;  /* 0x0000008000037836 */ /* 0x001fe20000000000 */
[----:B------:R-:W-:Y:S04]  /*9a90*/  BSSY B0, `(.L_x_8510) ;  /* 0x000000b000007945 */ /* 0x000fe80003800000 */
[----:B------:R-:W-:-:S13]  /*9aa0*/  ISETP.GE.AND P3, PT, R3, R8, PT ;  /* 0x000000080300720c */ /* 0x000fda0003f66270 */
[----:B------:R-:W-:Y:S05]  /*9ab0*/  @P3 BRA `(.L_x_8511) ;  /* 0x0000000000203947 */ /* 0x000fea0003800000 */
[----:B-1----:R-:W-:-:S05]  /*9ac0*/  IADD3 R2, P3, R20, R14, RZ ;  /* 0x0000000e14027210 */ /* 0x002fca0007f7e0ff */
[----:B------:R-:W-:-:S05]  /*9ad0*/  IMAD.X R3, RZ, RZ, R7, P3 ;  /* 0x000000ffff037224 */ /* 0x000fca00018e0607 */
[----:B------:R-:W-:Y:S01]  /*9ae0*/  @!PT LDS RZ, [RZ] ;  /* 0x00000000fffff984 */ /* 0x000fe20000000800 */
[----:B------:R-:W-:Y:S01]  /*9af0*/  @!PT LDS RZ, [RZ] ;  /* 0x00000000fffff984 */ /* 0x000fe20000000800 */
[----:B------:R-:W-:Y:S01]  /*9b00*/  @!PT LDS RZ, [RZ] ;  /* 0x00000000fffff984 */ /* 0x000fe20000000800 */
[----:B------:R0:W-:Y:S04]  /*9b10*/  LDGSTS.E.BYPASS.LTC128B.128 [R17+0x10000], desc[UR52][R2.64], !P2 ;  /* 0x1000000002117fae */ /* 0x0001e8000d101d74 */
[----:B------:R0:W-:Y:S04]  /*9b20*/  LDGSTS.E.BYPASS.LTC128B.128 [R17+0x11800], desc[UR52][R2.64+0x20], !P1 ;  /* 0x1180002002117fae */ /* 0x0001e8000c901d74 */
[----:B------:R0:W-:Y:S02]  /*9b30*/  LDGSTS.E.BYPASS.LTC128B.128 [R17+0x13000], desc[UR52][R2.64+0x40], !P0 ;  /* 0x1300004002117fae */ /* 0x0001e4000c101d74 */
.L_x_8511:
[----:B------:R-:W-:Y:S05]  /*9b40*/  BSYNC B0 ;  /* 0x0000000000007941 */ /* 0x000fea0003800000 */
.L_x_8510:
        /* <DEDUP_REMOVED lines=10> */
.L_x_8573:
[----:B------:R-:W-:-:S06]  /*9bf0*/  UISETP.GE.AND UP0, UPT, UR39, 0x81, UPT ;  /* 0x000000812700788c */ /* 0x000fcc000bf06270 */
[----:B------:R-:W-:-:S13]  /*9c00*/  PLOP3.LUT P0, PT, PT, PT, UP0, 0x80, 0x0 ;  /* 0x000000000000781c */ /* 0x000fda0003f0f008 */
[----:B------:R-:W-:Y:S05]  /*9c10*/  @!P0 BRA `(.L_x_8513) ;  /* 0x0000001000248947 */ /* 0x000fea0003800000 */
[----:B------:R-:W-:Y:S01]  /*9c20*/  ULEA.HI.SX32 UR4, UR38, 0xfffffffe, 0x19 ;  /* 0xfffffffe26047891 */ /* 0x000fe2000f8fca3f */
[----:B------:R-:W-:Y:S02]  /*9c30*/  IMAD.MOV.U32 R4, RZ, RZ, R22 ;  /* 0x000000ffff047224 */ /* 0x000fe400078e0016 */
[----:B------:R-:W-:-:S03]  /*9c40*/  IMAD.MOV.U32 R5, RZ, RZ, R18 ;  /* 0x000000ffff057224 */ /* 0x000fc600078e0012 */
[----:B0-----:R-:W-:-:S07]  /*9c50*/  IMAD.U32 R0, RZ, RZ, UR4 ;  /* 0x00000004ff007e24 */ /* 0x001fce000f8e00ff */
.L_x_8537:
[----:B------:R-:W-:Y:S01]  /*9c60*/  LOP3.LUT P1, RZ, R24, 0x2, RZ, 0xc0, !PT ;  /* 0x0000000218ff7812 */ /* 0x000fe2000782c0ff */
[----:B------:R-:W-:Y:S01]  /*9c70*/  VIADD R18, R5, 0x1 ;  /* 0x0000000105127836 */ /* 0x000fe20000000000 */
[----:B------:R-:W-:Y:S04]  /*9c80*/  BSSY B0, `(.L_x_8514) ;  /* 0x00000a4000007945 */ /* 0x000fe80003800000 */
[----:B------:R-:W-:-:S04]  /*9c90*/  ISETP.NE.AND P0, PT, R18, 0x2, PT ;  /* 0x000000021200780c */ /* 0x000fc80003f05270 */
[----:B------:R-:W-:Y:S02]  /*9ca0*/  SEL R3, RZ, 0x1, P0 ;  /* 0x00000001ff037807 */ /* 0x000fe40000000000 */
[----:B------:R-:W-:Y:S02]  /*9cb0*/  SEL R18, R18, RZ, P0 ;  /* 0x000000ff12127207 */ /* 0x000fe40000000000 */
[----:B------:R-:W-:Y:S01]  /*9cc0*/  LOP3.LUT R22, R4, R3, RZ, 0x3c, !PT ;  /* 0x0000000304167212 */ /* 0x000fe200078e3cff */
[----:B01----:R-:W-:Y:S06]  /*9cd0*/  @!P1 BRA `(.L_x_8515) ;  /* 0x0000000800789947 */ /* 0x003fec0003800000 */
[----:B------:R-:W-:Y:S01]  /*9ce0*/  LOP3.LUT P1, RZ, R24, 0x1, RZ, 0xc0, !PT ;  /* 0x0000000118ff7812 */ /* 0x000fe2000782c0ff */
[----:B------:R-:W-:-:S12]  /*9cf0*/  IMAD.MOV.U32 R6, RZ, RZ, R0 ;  /* 0x000000ffff067224 */ /* 0x000fd800078e0000 */
[----:B------:R-:W-:Y:S05]  /*9d00*/  @!P1 BRA `(.L_x_8516) ;  /* 0x0000000000489947 */ /* 0x000fea0003800000 */
[----:B------:R-:W0:Y:S01]  /*9d10*/  LDC R7, c[0x0][0x43c] ;  /* 0x00010f00ff077b82 */ /* 0x000e220000000800 */
[----:B------:R-:W-:Y:S02]  /*9d20*/  ULDC.64 UR4, c[0x0][0x428] ;  /* 0x00010a0000047ab9 */ /* 0x000fe40000000a00 */
[----:B------:R-:W-:Y:S01]  /*9d30*/  IMAD R8, R26, UR4, RZ ;  /* 0x000000041a087c24 */ /* 0x000fe2000f8e02ff */
        /* <DEDUP_REMOVED lines=8> */
[C---:B------:R-:W-:Y:S02]  /*9dc0*/  IMAD R7, R25.reuse, UR5, R8 ;  /* 0x0000000519077c24 */ /* 0x040fe4000f8e0208 */
[----:B------:R-:W-:Y:S01]  /*9dd0*/  IMAD.WIDE.U32 R2, R25, UR4, R2 ;  /* 0x0000000419027c25 */ /* 0x000fe2000f8e0002 */
[----:B------:R-:W-:-:S03]  /*9de0*/  ULDC.64 UR4, c[0x0][0x418] ;  /* 0x0001060000047ab9 */ /* 0x000fc60000000a00 */
[----:B------:R-:W-:Y:S01]  /*9df0*/  IMAD.IADD R7, R7, 0x1, R3 ;  /* 0x0000000107077824 */ /* 0x000fe200078e0203 */
[----:B------:R-:W-:-:S04]  /*9e00*/  LEA R16, P0, R2, UR4, 0x2 ;  /* 0x0000000402107c11 */ /* 0x000fc8000f8010ff */
[----:B------:R-:W-:-:S05]  /*9e10*/  LEA.HI.X R17, R2, UR5, R7, 0x2, P0 ;  /* 0x0000000502117c11 */ /* 0x000fca00080f1407 */
[----:B------:R0:W5:Y:S04]  /*9e20*/  LDG.E R16, desc[UR52][R16.64] ;  /* 0x0000003410107981 */ /* 0x000168000c1e1900 */
.L_x_8516:
[----:B------:R-:W2:Y:S01]  /*9e30*/  S2R R2, SR_TID.X ;  /* 0x0000000000027919 */ /* 0x000ea20000002100 */
[----:B------:R-:W-:Y:S01]  /*9e40*/  LEA R7, R18, UR40, 0x3 ;  /* 0x0000002812077c11 */ /* 0x000fe2000f8e18ff */
[----:B------:R-:W-:Y:S01]  /*9e50*/  BSSY B1, `(.L_x_8517) ;  /* 0x0000006000017945 */ /* 0x000fe20003800000 */
[----:B--2---:R-:W-:Y:S02]  /*9e60*/  LOP3.LUT R3, R2, 0x7f, RZ, 0xc0, !PT ;  /* 0x0000007f02037812 */ /* 0x004fe400078ec0ff */
[----:B------:R-:W-:Y:S02]  /*9e70*/  SHF.L.U32 R2, R22, 0x1f, RZ ;  /* 0x0000001f16027819 */ /* 0x000fe400000006ff */
[----:B------:R-:W-:Y:S02]  /*9e80*/  ISETP.NE.AND P1, PT, R3, RZ, PT ;  /* 0x000000ff0300720c */ /* 0x000fe40003f25270 */
[----:B------:R-:W2:Y:S02]  /*9e90*/  SYNCS.PHASECHK.TRANS64.TRYWAIT P0, [R7+URZ+0x19c80], R2 ;  /* 0x019c8002070075a7 */ /* 0x000ea4000800017f */
[----:B--2---:R-:W-:Y:S09]  /*9ea0*/  @!P0 BRA `(.L_x_8518) ;  /* 0x0000001c00d48947 */ /* 0x004ff20003800000 */
.L_x_8574:
[----:B------:R-:W-:Y:S05]  /*9eb0*/  BSYNC B1 ;  /* 0x0000000000017941 */ /* 0x000fea0003800000 */
.L_x_8517:
[----:B------:R-:W-:Y:S04]  /*9ec0*/  BSSY B1, `(.L_x_8519) ;  /* 0x0000009000017945 */ /* 0x000fe80003800000 */
[----:B------:R-:W-:Y:S05]  /*9ed0*/  @P1 BRA `(.L_x_8520) ;  /* 0x00000000001c1947 */ /* 0x000fea0003800000 */
[----:B------:R-:W3:Y:S01]  /*9ee0*/  S2R R3, SR_TID.X ;  /* 0x0000000000037919 */ /* 0x000ee20000002100 */
[----:B------:R-:W-:-:S04]  /*9ef0*/  IMAD.MOV.U32 R8, RZ, RZ, 0x3000 ;  /* 0x00003000ff087424 */ /* 0x000fc800078e00ff */
[----:B------:R4:W-:Y:S01]  /*9f00*/  SYNCS.ARRIVE.TRANS64 RZ, [R7+URZ+0x19c70], R8 ;  /* 0x019c700807ff79a7 */ /* 0x0009e2000800003f */
[----:B---3--:R-:W-:-:S04]  /*9f10*/  LOP3.LUT R3, R3, 0x1f, RZ, 0xc0, !PT ;  /* 0x0000001f03037812 */ /* 0x008fc800078ec0ff */
[----:B------:R-:W-:-:S13]  /*9f20*/  ISETP.NE.AND P0, PT, R3, RZ, PT ;  /* 0x000000ff0300720c */ /* 0x000fda0003f05270 */
[----:B----4-:R-:W-:Y:S05]  /*9f30*/  @!P0 BRA `(.L_x_8520) ;  /* 0x0000000000048947 */ /* 0x010fea0003800000 */
[----:B------:R-:W-:Y:S01]  /*9f40*/  BPT.TRAP 0x1 ;  /* 0x000000040000795c */ /* 0x000fe20000300000 */
.L_x_8520:
[----:B------:R-:W-:Y:S05]  /*9f50*/  BSYNC B1 ;  /* 0x0000000000017941 */ /* 0x000fea0003800000 */
.L_x_8519:
[----:B------:R-:W-:Y:S01]  /*9f60*/  IMAD.MOV.U32 R8, RZ, RZ, RZ ;  /* 0x000000ffff087224 */ /* 0x000fe200078e00ff */
[----:B------:R-:W-:Y:S01]  /*9f70*/  UIADD3 UR4, UP0, UR50, 0x470, URZ ;  /* 0x0000047032047890 */ /* 0x000fe2000ff1e03f */
[----:B------:R-:W-:Y:S01]  /*9f80*/  IMAD.U32 R3, RZ, RZ, UR40 ;  /* 0x00000028ff037e24 */ /* 0x000fe2000f8e00ff */
[----:B------:R-:W-:Y:S01]  /*9f90*/  PLOP3.LUT P0, PT, PT, PT, PT, 0x80, 0x0 ;  /* 0x000000000000781c */ /* 0x000fe20003f0f070 */
[----:B------:R-:W-:Y:S01]  /*9fa0*/  IMAD.SHL.U32 R6, R6, 0x80, RZ ;  /* 0x0000008006067824 */ /* 0x000fe200078e00ff */
[----:B------:R-:W-:Y:S01]  /*9fb0*/  R2UR UR10, R8 ;  /* 0x00000000080a72ca */ /* 0x000fe200000e0000 */
[----:B------:R-:W-:Y:S01]  /*9fc0*/  IMAD R9, R18, 0x3000, R3 ;  /* 0x0000300012097824 */ /* 0x000fe200078e0203 */
[----:B------:R-:W-:Y:S01]  /*9fd0*/  UIADD3.X UR5, URZ, UR51, URZ, UP0, !UPT ;  /* 0x000000333f057290 */ /* 0x000fe200087fe43f */
[----:B------:R-:W-:Y:S01]  /*9fe0*/  VIADD R3, R7, 0x19c70 ;  /* 0x00019c7007037836 */ /* 0x000fe20000000000 */
[----:B------:R-:W-:Y:S01]  /*9ff0*/  UMOV UR6, 0x0 ;  /* 0x0000000000067882 */ /* 0x000fe20000000000 */
[----:B------:R-:W-:Y:S01]  /*a000*/  VIADD R10, R9, 0x9000 ;  /* 0x00009000090a7836 */ /* 0x000fe20000000000 */
[----:B------:R-:W-:-:S09]  /*a010*/  UMOV UR7, 0x14f00000 ;  /* 0x14f0000000077882 */ /* 0x000fd20000000000 */
.L_x_8521:
        /* <DEDUP_REMOVED lines=10> */
[----:B------:R-:W-:Y:S01]  /*a0c0*/  MOV R10, 0x20 ;  /* 0x00000020000a7802 */ /* 0x000fe20000000f00 */
[----:B------:R-:W-:Y:S01]  /*a0d0*/  VIADD R11, R9, 0xa000 ;  /* 0x0000a000090b7836 */ /* 0x000fe20000000000 */
[----:B------:R-:W-:Y:S01]  /*a0e0*/  PLOP3.LUT P0, PT, PT, PT, PT, 0x80, 0x0 ;  /* 0x000000000000781c */ /* 0x000fe20003f0f070 */
[----:B------:R-:W-:Y:S01]  /*a0f0*/  UMOV UR6, 0x0 ;  /* 0x0000000000067882 */ /* 0x000fe20000000000 */
[----:B------:R-:W-:Y:S01]  /*a100*/  R2UR UR10, R10 ;  /* 0x000000000a0a72ca */ /* 0x000fe200000e0000 */
[----:B------:R-:W-:-:S14]  /*a110*/  UMOV UR7, 0x14f00000 ;  /* 0x14f0000000077882 */ /* 0x000fdc0000000000 */
.L_x_8522:
        /* <DEDUP_REMOVED lines=16> */
.L_x_8523:
        /* <DEDUP_REMOVED lines=10> */
[----:B------:R-:W3:Y:S01]  /*a2c0*/  SYNCS.PHASECHK.TRANS64.TRYWAIT P0, [R7+URZ+0x19c40], R2 ;  /* 0x019c4002070075a7 */ /* 0x000ee2000800017f */
[----:B------:R-:W-:Y:S04]  /*a2d0*/  BSSY B1, `(.L_x_8524) ;  /* 0x0000002000017945 */ /* 0x000fe80003800000 */
[----:B---3--:R-:W-:Y:S05]  /*a2e0*/  @!P0 BRA `(.L_x_8525) ;  /* 0x0000001800d88947 */ /* 0x008fea0003800000 */
.L_x_8575:
[----:B------:R-:W-:Y:S05]  /*a2f0*/  BSYNC B1 ;  /* 0x0000000000017941 */ /* 0x000fea0003800000 */
.L_x_8524:
[----:B------:R-:W-:Y:S01]  /*a300*/  BSSY B1, `(.L_x_8526) ;  /* 0x000000b000017945 */ /* 0x000fe20003800000 */
[----:B--23--:R-:W-:Y:S02]  /*a310*/  IMAD.MOV.U32 R2, RZ, RZ, 0x0 ;  /* 0x00000000ff027424 */ /* 0x00cfe400078e00ff */
        /* <DEDUP_REMOVED lines=9> */
.L_x_8527:
[----:B------:R-:W-:Y:S05]  /*a3b0*/  BSYNC B1 ;  /* 0x0000000000017941 */ /* 0x000fea0003800000 */
.L_x_8526:
        /* <DEDUP_REMOVED lines=8> */
.L_x_8528:
        /* <DEDUP_REMOVED lines=15> */
.L_x_8529:
        /* <DEDUP_REMOVED lines=15> */
.L_x_8530:
        /* <DEDUP_REMOVED lines=10> */
.L_x_8515:
[----:B------:R-:W-:Y:S05]  /*a6c0*/  BSYNC B0 ;  /* 0x0000000000007941 */ /* 0x000fea0003800000 */
.L_x_8514:
[----:B------:R-:W-:-:S06]  /*a6d0*/  UISETP.NE.AND UP0, UPT, UR41, 0x3, UPT ;  /* 0x000000032900788c */ /* 0x000fcc000bf05270 */
[----:B------:R-:W-:-:S13]  /*a6e0*/  PLOP3.LUT P0, PT, PT, PT, UP0, 0x80, 0x0 ;  /* 0x000000000000781c */ /* 0x000fda0003f0f008 */
[----:B------:R-:W-:Y:S05]  /*a6f0*/  @!P0 BRA `(.L_x_8531) ;  /* 0x0000000000048947 */ /* 0x000fea0003800000 */
[----:B------:R-:W-:Y:S01]  /*a700*/  BPT.TRAP 0x1 ;  /* 0x000000040000795c */ /* 0x000fe20000300000 */
.L_x_8531:
[----:B------:R-:W-:Y:S01]  /*a710*/  IMAD.U32 R2, RZ, RZ, UR47 ;  /* 0x0000002fff027e24 */ /* 0x000fe2000f8e00ff */
[----:B------:R-:W-:Y:S01]  /*a720*/  LEA R3, R5, UR40, 0x3 ;  /* 0x0000002805037c11 */ /* 0x000fe2000f8e18ff */
[----:B------:R-:W-:Y:S03]  /*a730*/  BSSY B0, `(.L_x_8532) ;  /* 0x0000006000007945 */ /* 0x000fe60003800000 */
[----:B------:R-:W-:Y:S02]  /*a740*/  ISETP.NE.AND P1, PT, R2, 0x3, PT ;  /* 0x000000030200780c */ /* 0x000fe40003f25270 */
[----:B------:R-:W-:-:S04]  /*a750*/  LOP3.LUT R2, R4, 0x1, RZ, 0x3c, !PT ;  /* 0x0000000104027812 */ /* 0x000fc800078e3cff */
[----:B------:R-:W-:-:S04]  /*a760*/  SHF.L.U32 R2, R2, 0x1f, RZ ;  /* 0x0000001f02027819 */ /* 0x000fc800000006ff */
[----:B------:R-:W2:Y:S02]  /*a770*/  SYNCS.PHASECHK.TRANS64.TRYWAIT P0, [R3+URZ+0x19c70], R2 ;  /* 0x019c7002030075a7 */ /* 0x000ea4000800017f */
[----:B--2---:R-:W-:Y:S05]  /*a780*/  @!P0 BRA `(.L_x_8533) ;  /* 0x0000001400c48947 */ /* 0x004fea0003800000 */
.L_x_8576:
[----:B------:R-:W-:Y:S05]  /*a790*/  BSYNC B0 ;  /* 0x0000000000007941 */ /* 0x000fea0003800000 */
.L_x_8532:
[----:B------:R-:W-:Y:S05]  /*a7a0*/  @!P1 BRA `(.L_x_8534) ;  /* 0x0000000000049947 */ /* 0x000fea0003800000 */
[----:B------:R-:W-:Y:S01]  /*a7b0*/  BPT.TRAP 0x1 ;  /* 0x000000040000795c */ /* 0x000fe20000300000 */
.L_x_8534:
[----:B------:R-:W-:Y:S01]  /*a7c0*/  SHF.L.U32 R4, R4, 0x1f, RZ ;  /* 0x0000001f04047819 */ /* 0x000fe200000006ff */
[----:B--2---:R-:W-:-:S03]  /*a7d0*/  IMAD R2, R5, 0x3000, RZ ;  /* 0x0000300005027824 */ /* 0x004fc600078e02ff */
[----:B------:R-:W2:Y:S02]  /*a7e0*/  SYNCS.PHASECHK.TRANS64.TRYWAIT P0, [R3+URZ+0x19c60], R4 ;  /* 0x019c6004030075a7 */ /* 0x000ea4000800017f */
[----:B--2---:R-:W-:Y:S05]  /*a7f0*/  @!P0 BRA `(.L_x_8535) ;  /* 0x0000001400bc8947 */ /* 0x004fea0003800000 */
.L_x_8577:
[----:B------:R-:W-:Y:S01]  /*a800*/  LOP3.LUT R12, R2, R19, RZ, 0xfc, !PT ;  /* 0x00000013020c7212 */ /* 0x000fe200078efcff */
[----:B------:R-:W-:Y:S05]  /*a810*/  WARPSYNC.ALL ;  /* 0x0000000000007948 */ /* 0x000fea0003800000 */
[----:B--2---:R-:W2:Y:S01]  /*a820*/  LDSM.16.MT88.4 R4, [R12+UR40+0x9000] ;  /* 0x009000280c04783b */ /* 0x004ea20008004200 */
[----:B-1----:R-:W-:-:S04]  /*a830*/  IMAD.U32 R14, RZ, RZ, UR40 ;  /* 0x00000028ff0e7e24 */ /* 0x002fc8000f8e00ff */
[----:B------:R-:W-:Y:S01]  /*a840*/  VIADD R14, R14, 0x3000 ;  /* 0x000030000e0e7836 */ /* 0x000fe20000000000 */
[C-C-:B--2---:R-:W-:Y:S02]  /*a850*/  PRMT R8, R4.reuse, 0x6420, R5.reuse ;  /* 0x0000642004087816 */ /* 0x144fe40000000005 */
[----:B------:R-:W-:Y:S02]  /*a860*/  PRMT R9, R4, 0x7531, R5 ;  /* 0x0000753104097816 */ /* 0x000fe40000000005 */
[----:B------:R-:W-:Y:S02]  /*a870*/  LOP3.LUT R4, R2, R23, RZ, 0xfc, !PT ;  /* 0x0000001702047212 */ /* 0x000fe400078efcff */
[C-C-:B------:R-:W-:Y:S02]  /*a880*/  PRMT R10, R6.reuse, 0x6420, R7.reuse ;  /* 0x00006420060a7816 */ /* 0x140fe40000000007 */
[----:B------:R-:W-:Y:S01]  /*a890*/  PRMT R11, R6, 0x7531, R7 ;  /* 0x00007531060b7816 */ /* 0x000fe20000000007 */
[----:B------:R-:W-:-:S05]  /*a8a0*/  IMAD.IADD R4, R14, 0x1, R4 ;  /* 0x000000010e047824 */ /* 0x000fca00078e0204 */
[----:B------:R1:W-:Y:S02]  /*a8b0*/  STSM.16.M88.4 [R4], R8 ;  /* 0x0000000804007844 */ /* 0x0003e40000000200 */
[----:B-1----:R-:W-:-:S05]  /*a8c0*/  VIADD R10, R2, 0x1000 ;  /* 0x00001000020a7836 */ /* 0x002fca0000000000 */
[----:B------:R-:W-:-:S05]  /*a8d0*/  LOP3.LUT R13, R10, R19, RZ, 0xfc, !PT ;  /* 0x000000130a0d7212 */ /* 0x000fca00078efcff */
[----:B------:R1:W2:Y:S02]  /*a8e0*/  LDSM.16.MT88.4 R4, [R13+UR40+0x9000] ;  /* 0x009000280d04783b */ /* 0x0002a40008004200 */
[----:B-1----:R-:W-:Y:S02]  /*a8f0*/  LOP3.LUT R13, R2, 0x800, R19, 0xfe, !PT ;  /* 0x00000800020d7812 */ /* 0x002fe400078efe13 */
[C-C-:B--2---:R-:W-:Y:S02]  /*a900*/  PRMT R8, R4.reuse, 0x6420, R5.reuse ;  /* 0x0000642004087816 */ /* 0x144fe40000000005 */
[----:B------:R-:W-:Y:S02]  /*a910*/  PRMT R9, R4, 0x7531, R5 ;  /* 0x0000753104097816 */ /* 0x000fe40000000005 */
[----:B------:R-:W-:Y:S02]  /*a920*/  LOP3.LUT R4, R10, R23, RZ, 0xfc, !PT ;  /* 0x000000170a047212 */ /* 0x000fe400078efcff */
[----:B------:R-:W-:-:S02]  /*a930*/  PRMT R10, R6, 0x6420, R7 ;  /* 0x00006420060a7816 */ /* 0x000fc40000000007 */
[----:B------:R-:W-:Y:S01]  /*a940*/  PRMT R11, R6, 0x7531, R7 ;  /* 0x00007531060b7816 */ /* 0x000fe20000000007 */
[----:B------:R-:W-:-:S05]  /*a950*/  IMAD.IADD R4, R14, 0x1, R4 ;  /* 0x000000010e047824 */ /* 0x000fca00078e0204 */
[----:B------:R1:W-:Y:S02]  /*a960*/  STSM.16.M88.4 [R4], R8 ;  /* 0x0000000804007844 */ /* 0x0003e40000000200 */
[----:B-1----:R-:W-:-:S05]  /*a970*/  VIADD R10, R2, 0x2000 ;  /* 0x00002000020a7836 */ /* 0x002fca0000000000 */
[----:B------:R-:W-:-:S05]  /*a980*/  LOP3.LUT R12, R10, R19, RZ, 0xfc, !PT ;  /* 0x000000130a0c7212 */ /* 0x000fca00078efcff */
[----:B------:R1:W2:Y:S02]  /*a990*/  LDSM.16.MT88.4 R4, [R12+UR40+0x9000] ;  /* 0x009000280c04783b */ /* 0x0002a40008004200 */
[----:B-1----:R-:W-:Y:S02]  /*a9a0*/  IADD3 R12, R14, R27, R2 ;  /* 0x0000001b0e0c7210 */ /* 0x002fe40007ffe002 */
[C-C-:B--2---:R-:W-:Y:S02]  /*a9b0*/  PRMT R8, R4.reuse, 0x6420, R5.reuse ;  /* 0x0000642004087816 */ /* 0x144fe40000000005 */
[----:B------:R-:W-:Y:S02]  /*a9c0*/  PRMT R9, R4, 0x7531, R5 ;  /* 0x0000753104097816 */ /* 0x000fe40000000005 */
[----:B------:R-:W-:Y:S02]  /*a9d0*/  LOP3.LUT R4, R10, R23, RZ, 0xfc, !PT ;  /* 0x000000170a047212 */ /* 0x000fe400078efcff */
[----:B------:R-:W-:-:S02]  /*a9e0*/  PRMT R10, R6, 0x6420, R7 ;  /* 0x00006420060a7816 */ /* 0x000fc40000000007 */
[----:B------:R-:W-:Y:S01]  /*a9f0*/  PRMT R11, R6, 0x7531, R7 ;  /* 0x00007531060b7816 */ /* 0x000fe20000000007 */
[----:B------:R-:W-:Y:S01]  /*aa00*/  IMAD.IADD R4, R14, 0x1, R4 ;  /* 0x000000010e047824 */ /* 0x000fe200078e0204 */
[----:B------:R-:W-:-:S04]  /*aa10*/  IADD3 R14, R29, UR40, R2 ;  /* 0x000000281d0e7c10 */ /* 0x000fc8000fffe002 */
[----:B------:R-:W-:Y:S04]  /*aa20*/  STSM.16.M88.4 [R4], R8 ;  /* 0x0000000804007844 */ /* 0x000fe80000000200 */
[----:B------:R-:W1:Y:S02]  /*aa30*/  LDSM.16.MT88.4 R4, [R13+UR40+0x9000] ;  /* 0x009000280d04783b */ /* 0x000e640008004200 */
[C-C-:B-1----:R-:W-:Y:S02]  /*aa40*/  PRMT R8, R4.reuse, 0x6420, R5.reuse ;  /* 0x0000642004087816 */ /* 0x142fe40000000005 */
[----:B------:R-:W-:Y:S02]  /*aa50*/  PRMT R9, R4, 0x7531, R5 ;  /* 0x0000753104097816 */ /* 0x000fe40000000005 */
[----:B------:R-:W-:-:S02]  /*aa60*/  PRMT R10, R6, 0x6420, R7 ;  /* 0x00006420060a7816 */ /* 0x000fc40000000007 */
[----:B------:R-:W-:-:S05]  /*aa70*/  PRMT R11, R6, 0x7531, R7 ;  /* 0x00007531060b7816 */ /* 0x000fca0000000007 */
[----:B------:R-:W-:Y:S04]  /*aa80*/  STSM.16.M88.4 [R12], R8 ;  /* 0x000000080c007844 */ /* 0x000fe80000000200 */
[----:B------:R-:W1:Y:S02]  /*aa90*/  LDSM.16.MT88.4 R4, [R14+0x9000] ;  /* 0x009000000e04783b */ /* 0x000e640000004200 */
[C-C-:B-1----:R-:W-:Y:S02]  /*aaa0*/  PRMT R8, R4.reuse, 0x6420, R5.reuse ;  /* 0x0000642004087816 */ /* 0x142fe40000000005 */
[----:B------:R-:W-:Y:S02]  /*aab0*/  PRMT R9, R4, 0x7531, R5 ;  /* 0x0000753104097816 */ /* 0x000fe40000000005 */
[----:B------:R-:W-:-:S02]  /*aac0*/  PRMT R10, R6, 0x6420, R7 ;  /* 0x00006420060a7816 */ /* 0x000fc40000000007 */
[----:B------:R-:W-:Y:S02]  /*aad0*/  PRMT R11, R6, 0x7531, R7 ;  /* 0x00007531060b7816 */ /* 0x000fe40000000007 */
[----:B------:R-:W-:-:S03]  /*aae0*/  IADD3 R4, R28, UR40, R2 ;  /* 0x000000281c047c10 */ /* 0x000fc6000fffe002 */
[----:B------:R-:W-:Y:S04]  /*aaf0*/  STSM.16.M88.4 [R12+0x1000], R8 ;  /* 0x001000080c007844 */ /* 0x000fe80000000200 */
[----:B------:R-:W1:Y:S02]  /*ab00*/  LDSM.16.MT88.4 R4, [R4+0x9000] ;  /* 0x009000000404783b */ /* 0x000e640000004200 */
        /* <DEDUP_REMOVED lines=13> */
.L_x_8536:
[----:B------:R-:W3:Y:S01]  /*abe0*/  S2R R2, SR_TID.X ;  /* 0x0000000000027919 */ /* 0x000ee20000002100 */
[----:B--2---:R2:W-:Y:S01]  /*abf0*/  SYNCS.ARRIVE.TRANS64.A1T0 RZ, [R3+URZ+0x19c50], RZ ;  /* 0x019c50ff03ff79a7 */ /* 0x0045e2000810003f */
[----:B------:R-:W-:Y:S02]  /*ac00*/  IMAD.MOV.U32 R4, RZ, RZ, R22 ;  /* 0x000000ffff047224 */ /* 0x000fe400078e0016 */
[----:B------:R-:W-:Y:S01]  /*ac10*/  IMAD.MOV.U32 R5, RZ, RZ, R18 ;  /* 0x000000ffff057224 */ /* 0x000fe200078e0012 */
[----:B---3--:R-:W-:Y:S01]  /*ac20*/  LOP3.LUT R2, R2, 0x7f, RZ, 0xc0, !PT ;  /* 0x0000007f02027812 */ /* 0x008fe200078ec0ff */
[----:B------:R-:W-:Y:S03]  /*ac30*/  BAR.SYNC.DEFER_BLOCKING 0x2, 0x80 ;  /* 0x0082000000007b1d */ /* 0x000fe60000010000 */
[----:B------:R-:W-:-:S13]  /*ac40*/  ISETP.NE.AND P0, PT, R2, RZ, PT ;  /* 0x000000ff0200720c */ /* 0x000fda0003f05270 */
[----:B------:R-:W-:-:S05]  /*ac50*/  @!P0 VIADD R2, R3, 0x19c80 ;  /* 0x00019c8003028836 */ /* 0x000fca0000000000 */
[----:B------:R-:W-:-:S04]  /*ac60*/  @!P0 PRMT R2, RZ, 0x654, R2 ;  /* 0x00000654ff028816 */ /* 0x000fc80000000002 */
[----:B------:R2:W-:Y:S01]  /*ac70*/  @!P0 SYNCS.ARRIVE.TRANS64.RED.A1T0 RZ, [R2+URZ], RZ ;  /* 0x000000ff02ff89a7 */ /* 0x0005e2000810043f */
[C---:B------:R-:W-:Y:S01]  /*ac80*/  ISETP.GT.AND P0, PT, R0.reuse, RZ, PT ;  /* 0x000000ff0000720c */ /* 0x040fe20003f04270 */
[----:B------:R-:W-:-:S12]  /*ac90*/  VIADD R0, R0, 0xffffffff ;  /* 0xffffffff00007836 */ /* 0x000fd80000000000 */
[----:B--2---:R-:W-:Y:S05]  /*aca0*/  @P0 BRA `(.L_x_8537) ;  /* 0xffffffec00ec0947 */ /* 0x004fea000383ffff */
.L_x_8513:
[----:B------:R-:W-:-:S06]  /*acb0*/  UISETP.NE.AND UP0, UPT, UR41, 0x3, UPT ;  /* 0x000000032900788c */ /* 0x000fcc000bf05270 */
[----:B------:R-:W-:-:S13]  /*acc0*/  PLOP3.LUT P0, PT, PT, PT, UP0, 0x80, 0x0 ;  /* 0x000000000000781c */ /* 0x000fda0003f0f008 */
[----:B------:R-:W-:Y:S05]  /*acd0*/  @!P0 BRA `(.L_x_8538) ;  /* 0x0000000000048947 */ /* 0x000fea0003800000 */
[----:B------:R-:W-:Y:S01]  /*ace0*/  BPT.TRAP 0x1 ;  /* 0x000000040000795c */ /* 0x000fe20000300000 */
.L_x_8538:
[----:B0-----:R-:W-:Y:S01]  /*acf0*/  LOP3.LUT R3, R22, 0x1, RZ, 0x3c, !PT ;  /* 0x0000000116037812 */ /* 0x001fe200078e3cff */
[----:B------:R-:W-:Y:S01]  /*ad00*/  IMAD.U32 R2, RZ, RZ, UR47 ;  /* 0x0000002fff027e24 */ /* 0x000fe2000f8e00ff */
[----:B------:R-:W-:Y:S01]  /*ad10*/  LEA R0, R18, UR40, 0x3 ;  /* 0x0000002812007c11 */ /* 0x000fe2000f8e18ff */
[----:B------:R-:W-:Y:S01]  /*ad20*/  BSSY B0, `(.L_x_8539) ;  /* 0x0000005000007945 */ /* 0x000fe20003800000 */
[----:B------:R-:W-:Y:S02]  /*ad30*/  SHF.L.U32 R3, R3, 0x1f, RZ ;  /* 0x0000001f03037819 */ /* 0x000fe400000006ff */
[----:B------:R-:W-:Y:S02]  /*ad40*/  ISETP.NE.AND P1, PT, R2, 0x3, PT ;  /* 0x000000030200780c */ /* 0x000fe40003f25270 */
[----:B------:R-:W0:Y:S02]  /*ad50*/  SYNCS.PHASECHK.TRANS64.TRYWAIT P0, [R0+URZ+0x19c70], R3 ;  /* 0x019c7003000075a7 */ /* 0x000e24000800017f */
[----:B0-----:R-:W-:Y:S09]  /*ad60*/  @!P0 BRA `(.L_x_8540) ;  /* 0x0000001000748947 */ /* 0x001ff20003800000 */
.L_x_8578:
[----:B------:R-:W-:Y:S05]  /*ad70*/  BSYNC B0 ;  /* 0x0000000000007941 */ /* 0x000fea0003800000 */
.L_x_8539:
[----:B------:R-:W-:Y:S05]  /*ad80*/  @!P1 BRA `(.L_x_8541) ;  /* 0x0000000000049947 */ /* 0x000fea0003800000 */
[----:B------:R-:W-:Y:S01]  /*ad90*/  BPT.TRAP 0x1 ;  /* 0x000000040000795c */ /* 0x000fe20000300000 */
.L_x_8541:
[----:B0-----:R-:W-:-:S04]  /*ada0*/  SHF.L.U32 R3, R22, 0x1f, RZ ;  /* 0x0000001f16037819 */ /* 0x001fc800000006ff */
[----:B------:R-:W0:Y:S02]  /*adb0*/  SYNCS.PHASECHK.TRANS64.TRYWAIT P0, [R0+URZ+0x19c60], R3 ;  /* 0x019c6003000075a7 */ /* 0x000e24000800017f */
[----:B0-----:R-:W-:Y:S05]  /*adc0*/  @!P0 BRA `(.L_x_8542) ;  /* 0x0000001000708947 */ /* 0x001fea0003800000 */
.L_x_8579:
[----:B0-----:R-:W-:Y:S01]  /*add0*/  IMAD R3, R18, 0x3000, RZ ;  /* 0x0000300012037824 */ /* 0x001fe200078e02ff */
[----:B------:R-:W-:Y:S05]  /*ade0*/  WARPSYNC.ALL ;  /* 0x0000000000007948 */ /* 0x000fea0003800000 */
[C---:B------:R-:W-:Y:S01]  /*adf0*/  LOP3.LUT R2, R3.reuse, R19, RZ, 0xfc, !PT ;  /* 0x0000001303027212 */ /* 0x040fe200078efcff */
[----:B-1----:R-:W-:Y:S01]  /*ae00*/  VIADD R14, R3, 0x1000 ;  /* 0x00001000030e7836 */ /* 0x002fe20000000000 */
[----:B------:R-:W-:-:S03]  /*ae10*/  MOV R15, UR40 ;  /* 0x00000028000f7c02 */ /* 0x000fc60008000f00 */
[----:B------:R0:W1:Y:S01]  /*ae20*/  LDSM.16.MT88.4 R4, [R2+UR40+0x9000] ;  /* 0x009000280204783b */ /* 0x0000620008004200 */
[C---:B------:R-:W-:Y:S01]  /*ae30*/  LOP3.LUT R13, R14.reuse, R19, RZ, 0xfc, !PT ;  /* 0x000000130e0d7212 */ /* 0x040fe200078efcff */
[----:B------:R-:W-:Y:S01]  /*ae40*/  VIADD R15, R15, 0x3000 ;  /* 0x000030000f0f7836 */ /* 0x000fe20000000000 */
[----:B------:R-:W-:Y:S01]  /*ae50*/  LOP3.LUT R14, R14, R23, RZ, 0xfc, !PT ;  /* 0x000000170e0e7212 */ /* 0x000fe200078efcff */
[----:B0-----:R-:W-:-:S04]  /*ae60*/  VIADD R2, R3, 0x2000 ;  /* 0x0000200003027836 */ /* 0x001fc80000000000 */
[----:B------:R-:W-:Y:S01]  /*ae70*/  IMAD.IADD R14, R15, 0x1, R14 ;  /* 0x000000010f0e7824 */ /* 0x000fe200078e020e */
[C-C-:B-1----:R-:W-:Y:S02]  /*ae80*/  PRMT R8, R4.reuse, 0x6420, R5.reuse ;  /* 0x0000642004087816 */ /* 0x142fe40000000005 */
[----:B------:R-:W-:Y:S02]  /*ae90*/  PRMT R9, R4, 0x7531, R5 ;  /* 0x0000753104097816 */ /* 0x000fe40000000005 */
[----:B------:R-:W-:Y:S02]  /*aea0*/  LOP3.LUT R4, R3, R23, RZ, 0xfc, !PT ;  /* 0x0000001703047212 */ /* 0x000fe400078efcff */
[C-C-:B------:R-:W-:Y:S02]  /*aeb0*/  PRMT R10, R6.reuse, 0x6420, R7.reuse ;  /* 0x00006420060a7816 */ /* 0x140fe40000000007 */
[----:B------:R-:W-:Y:S01]  /*aec0*/  PRMT R11, R6, 0x7531, R7 ;  /* 0x00007531060b7816 */ /* 0x000fe20000000007 */
[----:B------:R-:W-:-:S05]  /*aed0*/  IMAD.IADD R12, R15, 0x1, R4 ;  /* 0x000000010f0c7824 */ /* 0x000fca00078e0204 */
[----:B------:R0:W-:Y:S04]  /*aee0*/  STSM.16.M88.4 [R12], R8 ;  /* 0x000000080c007844 */ /* 0x0001e80000000200 */
[----:B------:R1:W2:Y:S01]  /*aef0*/  LDSM.16.MT88.4 R4, [R13+UR40+0x9000] ;  /* 0x009000280d04783b */ /* 0x0002a20008004200 */
[C---:B0-----:R-:W-:Y:S02]  /*af00*/  LOP3.LUT R12, R2.reuse, R19, RZ, 0xfc, !PT ;  /* 0x00000013020c7212 */ /* 0x041fe400078efcff */
[----:B------:R-:W-:-:S05]  /*af10*/  LOP3.LUT R2, R2, R23, RZ, 0xfc, !PT ;  /* 0x0000001702027212 */ /* 0x000fca00078efcff */
[C---:B-1----:R-:W-:Y:S01]  /*af20*/  IMAD.IADD R13, R15.reuse, 0x1, R2 ;  /* 0x000000010f0d7824 */ /* 0x042fe200078e0202 */
[----:B------:R-:W-:Y:S02]  /*af30*/  IADD3 R2, R15, R27, R3 ;  /* 0x0000001b0f027210 */ /* 0x000fe40007ffe003 */
[C-C-:B--2---:R-:W-:Y:S02]  /*af40*/  PRMT R8, R4.reuse, 0x6420, R5.reuse ;  /* 0x0000642004087816 */ /* 0x144fe40000000005 */
[----:B------:R-:W-:Y:S02]  /*af50*/  PRMT R9, R4, 0x7531, R5 ;  /* 0x0000753104097816 */ /* 0x000fe40000000005 */
[C-C-:B------:R-:W-:Y:S02]  /*af60*/  PRMT R10, R6.reuse, 0x6420, R7.reuse ;  /* 0x00006420060a7816 */ /* 0x140fe40000000007 */
[----:B------:R-:W-:-:S05]  /*af70*/  PRMT R11, R6, 0x7531, R7 ;  /* 0x00007531060b7816 */ /* 0x000fca0000000007 */
[----:B------:R-:W-:Y:S04]  /*af80*/  STSM.16.M88.4 [R14], R8 ;  /* 0x000000080e007844 */ /* 0x000fe80000000200 */
[----:B------:R0:W1:Y:S02]  /*af90*/  LDSM.16.MT88.4 R4, [R12+UR40+0x9000] ;  /* 0x009000280c04783b */ /* 0x0000640008004200 */
[----:B0-----:R-:W-:Y:S02]  /*afa0*/  IADD3 R12, R29, UR40, R3 ;  /* 0x000000281d0c7c10 */ /* 0x001fe4000fffe003 */
[----:B------:R-:W-:Y:S02]  /*afb0*/  LOP3.LUT R14, R3, 0x800, R19, 0xfe, !PT ;  /* 0x00000800030e7812 */ /* 0x000fe400078efe13 */
[----:B-1----:R-:W-:-:S02]  /*afc0*/  PRMT R8, R4, 0x6420, R5 ;  /* 0x0000642004087816 */ /* 0x002fc40000000005 */
[----:B------:R-:W-:Y:S02]  /*afd0*/  PRMT R9, R4, 0x7531, R5 ;  /* 0x0000753104097816 */ /* 0x000fe40000000005 */
[C-C-:B------:R-:W-:Y:S02]  /*afe0*/  PRMT R10, R6.reuse, 0x6420, R7.reuse ;  /* 0x00006420060a7816 */ /* 0x140fe40000000007 */
        /* <DEDUP_REMOVED lines=8> */
[----:B------:R-:W0:Y:S02]  /*b070*/  LDSM.16.MT88.4 R4, [R12+0x9000] ;  /* 0x009000000c04783b */ /* 0x000e240000004200 */
[C-C-:B0-----:R-:W-:Y:S02]  /*b080*/  PRMT R8, R4.reuse, 0x6420, R5.reuse ;  /* 0x0000642004087816 */ /* 0x141fe40000000005 */
[----:B------:R-:W-:Y:S02]  /*b090*/  PRMT R9, R4, 0x7531, R5 ;  /* 0x0000753104097816 */ /* 0x000fe40000000005 */
[----:B------:R-:W-:-:S02]  /*b0a0*/  PRMT R10, R6, 0x6420, R7 ;  /* 0x00006420060a7816 */ /* 0x000fc40000000007 */
[----:B------:R-:W-:Y:S02]  /*b0b0*/  PRMT R11, R6, 0x7531, R7 ;  /* 0x00007531060b7816 */ /* 0x000fe40000000007 */
[----:B------:R-:W-:-:S03]  /*b0c0*/  IADD3 R4, R28, UR40, R3 ;  /* 0x000000281c047c10 */ /* 0x000fc6000fffe003 */
        /* <DEDUP_REMOVED lines=15> */
.L_x_8543:
[----:B0-----:R-:W0:Y:S01]  /*b1c0*/  S2R R2, SR_TID.X ;  /* 0x0000000000027919 */ /* 0x001e220000002100 */
[----:B------:R-:W2:Y:S01]  /*b1d0*/  LDC R3, c[0x0][0xc34] ;  /* 0x00030d00ff037b82 */ /* 0x000ea20000000800 */
[----:B------:R-:W-:Y:S01]  /*b1e0*/  UIADD3 UR48, UR43, UR48, URZ ;  /* 0x000000302b307290 */ /* 0x000fe2000fffe03f */
[----:B------:R-:W-:Y:S01]  /*b1f0*/  VIADD R18, R18, 0x1 ;  /* 0x0000000112127836 */ /* 0x000fe20000000000 */
[----:B------:R-:W-:Y:S01]  /*b200*/  UIADD3 UR46, UR46, 0x1, URZ ;  /* 0x000000012e2e7890 */ /* 0x000fe2000fffe03f */
[----:B-1----:R1:W-:Y:S04]  /*b210*/  SYNCS.ARRIVE.TRANS64.A1T0 RZ, [R0+URZ+0x19c50], RZ ;  /* 0x019c50ff00ff79a7 */ /* 0x0023e8000810003f */
[----:B------:R-:W-:Y:S01]  /*b220*/  BAR.SYNC.DEFER_BLOCKING 0x2, 0x80 ;  /* 0x0082000000007b1d */ /* 0x000fe20000010000 */
[----:B--2---:R-:W-:-:S02]  /*b230*/  ISETP.LE.AND P1, PT, R3, UR48, PT ;  /* 0x0000003003007c0c */ /* 0x004fc4000bf23270 */
[----:B0-----:R-:W-:-:S04]  /*b240*/  LOP3.LUT R2, R2, 0x7f, RZ, 0xc0, !PT ;  /* 0x0000007f02027812 */ /* 0x001fc800078ec0ff */
[----:B------:R-:W-:-:S13]  /*b250*/  ISETP.NE.AND P0, PT, R2, RZ, PT ;  /* 0x000000ff0200720c */ /* 0x000fda0003f05270 */
[----:B------:R-:W-:-:S05]  /*b260*/  @!P0 VIADD R2, R0, 0x19c80 ;  /* 0x00019c8000028836 */ /* 0x000fca0000000000 */
[----:B------:R-:W-:-:S04]  /*b270*/  @!P0 PRMT R2, RZ, 0x654, R2 ;  /* 0x00000654ff028816 */ /* 0x000fc80000000002 */
[----:B------:R1:W-:Y:S01]  /*b280*/  @!P0 SYNCS.ARRIVE.TRANS64.RED.A1T0 RZ, [R2+URZ], RZ ;  /* 0x000000ff02ff89a7 */ /* 0x0003e2000810043f */
[----:B------:R-:W-:-:S04]  /*b290*/  ISETP.NE.AND P0, PT, R18, 0x2, PT ;  /* 0x000000021200780c */ /* 0x000fc80003f05270 */
[----:B------:R-:W-:Y:S02]  /*b2a0*/  SEL R3, RZ, 0x1, P0 ;  /* 0x00000001ff037807 */ /* 0x000fe40000000000 */
[----:B------:R-:W-:Y:S02]  /*b2b0*/  SEL R18, R18, RZ, P0 ;  /* 0x000000ff12127207 */ /* 0x000fe40000000000 */
[----:B------:R-:W-:Y:S01]  /*b2c0*/  LOP3.LUT R22, R22, R3, RZ, 0x3c, !PT ;  /* 0x0000000316167212 */ /* 0x000fe200078e3cff */
[----:B-1----:R-:W-:Y:S06]  /*b2d0*/  @!P1 BRA `(.L_x_8544) ;  /* 0xffffffd000149947 */ /* 0x002fec000383ffff */
[----:B------:R-:W-:-:S12]  /*b2e0*/  ULOP3.LUT UR46, UR46, 0x1, URZ, 0xc, !UPT ;  /* 0x000000012e2e7892 */ /* 0x000fd8000f8e0c3f */
.L_x_8495:
[----:B------:R-:W0:Y:S01]  /*b2f0*/  S2R R3, SR_CgaCtaId ;  /* 0x0000000000037919 */ /* 0x000e220000008800 */
[----:B------:R-:W-:Y:S01]  /*b300*/  MOV R0, 0x400 ;  /* 0x0000040000007802 */ /* 0x000fe20000000f00 */
[----:B------:R-:W-:-:S03]  /*b310*/  IMAD.U32 R2, RZ, RZ, UR46 ;  /* 0x0000002eff027e24 */ /* 0x000fc6000f8e00ff */
[----:B0-----:R-:W-:Y:S02]  /*b320*/  LEA R9, R3, R0, 0x18 ;  /* 0x0000000003097211 */ /* 0x001fe400078ec0ff */
[----:B------:R-:W-:-:S04]  /*b330*/  SHF.L.U32 R0, R2, 0x1f, RZ ;  /* 0x0000001f02007819 */ /* 0x000fc800000006ff */
[----:B------:R-:W0:Y:S02]  /*b340*/  SYNCS.PHASECHK.TRANS64.TRYWAIT P0, [R9+URZ+0x19c20], R0 ;  /* 0x019c2000090075a7 */ /* 0x000e24000800017f */
[----:B0-----:R-:W-:Y:S05]  /*b350*/  @!P0 BRA `(.L_x_8545) ;  /* 0x0000000c00208947 */ /* 0x001fea0003800000 */
.L_x_8580:
        /* <DEDUP_REMOVED lines=14> */
.L_x_8548:
[----:B------:R-:W-:Y:S01]  /*b440*/  VIADD R3, R9, 0x19c40 ;  /* 0x00019c4009037836 */ /* 0x000fe20000000000 */
[----:B------:R-:W-:Y:S01]  /*b450*/  SHF.L.U32 R2, R22, 0x1f, RZ ;  /* 0x0000001f16027819 */ /* 0x000fe200000006ff */
[C---:B------:R-:W-:Y:S02]  /*b460*/  VIADD R0, R18.reuse, 0x1 ;  /* 0x0000000112007836 */ /* 0x040fe40000000000 */
[----:B------:R-:W-:-:S03]  /*b470*/  IMAD R7, R18, 0x8, R3 ;  /* 0x0000000812077824 */ /* 0x000fc600078e0203 */
        /* <DEDUP_REMOVED lines=8> */
.L_x_8581:
[----:B------:R-:W1:Y:S02]  /*b500*/  SYNCS.PHASECHK.TRANS64.TRYWAIT P1, [R3+URZ], R0 ;  /* 0x00000000030075a7 */ /* 0x000e64000802017f */
[----:B-1----:R-:W-:Y:S05]  /*b510*/  @!P1 BRA `(.L_x_8550) ;  /* 0x0000000800d89947 */ /* 0x002fea0003800000 */
.L_x_8582:
[----:B------:R-:W-:Y:S05]  /*b520*/  @!P0 BRA `(.L_x_8551) ;  /* 0x0000000000048947 */ /* 0x000fea0003800000 */
[----:B------:R-:W-:Y:S01]  /*b530*/  BPT.TRAP 0x1 ;  /* 0x000000040000795c */ /* 0x000fe20000300000 */
.L_x_8551:
[----:B-1----:R-:W-:-:S04]  /*b540*/  IMAD R3, R18, 0x8, R9 ;  /* 0x0000000812037824 */ /* 0x002fc800078e0209 */
[----:B------:R-:W1:Y:S02]  /*b550*/  SYNCS.PHASECHK.TRANS64.TRYWAIT P1, [R3+URZ+0x19c60], R2 ;  /* 0x019c6002030075a7 */ /* 0x000e64000802017f */
[----:B-1----:R-:W-:Y:S05]  /*b560*/  @!P1 BRA `(.L_x_8552) ;  /* 0x0000000800d89947 */ /* 0x002fea0003800000 */
.L_x_8583:
[----:B------:R-:W-:Y:S05]  /*b570*/  @!P0 BRA `(.L_x_8553) ;  /* 0x0000000000048947 */ /* 0x000fea0003800000 */
[----:B------:R-:W-:Y:S01]  /*b580*/  BPT.TRAP 0x1 ;  /* 0x000000040000795c */ /* 0x000fe20000300000 */
.L_x_8553:
[----:B------:R-:W-:-:S04]  /*b590*/  IMAD R5, R4, 0x8, R9 ;  /* 0x0000000804057824 */ /* 0x000fc800078e0209 */
[----:B------:R-:W2:Y:S02]  /*b5a0*/  SYNCS.PHASECHK.TRANS64.TRYWAIT P1, [R5+URZ+0x19c60], R0 ;  /* 0x019c6000050075a7 */ /* 0x000ea4000802017f */
[----:B--2---:R-:W-:Y:S05]  /*b5b0*/  @!P1 BRA `(.L_x_8554) ;  /* 0x0000000800d89947 */ /* 0x004fea0003800000 */
.L_x_8584:
[----:B------:R-:W-:Y:S05]  /*b5c0*/  @!P0 BRA `(.L_x_8555) ;  /* 0x0000000000048947 */ /* 0x000fea0003800000 */
[----:B------:R-:W-:Y:S01]  /*b5d0*/  BPT.TRAP 0x1 ;  /* 0x000000040000795c */ /* 0x000fe20000300000 */
.L_x_8555:
[----:B------:R-:W3:Y:S02]  /*b5e0*/  SYNCS.PHASECHK.TRANS64.TRYWAIT P0, [R3+URZ+0x19c80], R2 ;  /* 0x019c8002030075a7 */ /* 0x000ee4000800017f */
[----:B---3--:R-:W-:Y:S05]  /*b5f0*/  @!P0 BRA `(.L_x_8556) ;  /* 0x0000000800dc8947 */ /* 0x008fea0003800000 */
.L_x_8557:
[----:B----4-:R4:W0:Y:S02]  /*b600*/  SYNCS.PHASECHK.TRANS64.TRYWAIT P0, [R5+URZ+0x19c80], R0 ;  /* 0x019c8000050075a7 */ /* 0x010824000800017f */
[----:B0-----:R-:W-:Y:S05]  /*b610*/  @!P0 NANOSLEEP.SYNCS 0x989680 ;  /* 0x009896800000895d */ /* 0x001fea0003900000 */
[----:B------:R-:W0:Y:S02]  /*b620*/  @!P0 SYNCS.PHASECHK.TRANS64 P0, [R5+URZ+0x19c80], R0 ;  /* 0x019c8000050085a7 */ /* 0x000e24000800007f */
[----:B0-----:R-:W-:Y:S05]  /*b630*/  @!P0 BRA `(.L_x_8557) ;  /* 0xfffffffc00f08947 */ /* 0x001fea000383ffff */
.L_x_8547:
[----:B------:R-:W-:Y:S05]  /*b640*/  BSYNC B0 ;  /* 0x0000000000007941 */ /* 0x000fea0003800000 */
.L_x_8546:
[----:B------:R-:W-:Y:S05]  /*b650*/  EXIT ;  /* 0x000000000000794d */ /* 0x000fea0003800000 */
.L_x_8469:
[----:B0-----:R-:W-:-:S04]  /*b660*/  IMAD.U32 R3, RZ, RZ, UR43 ;  /* 0x0000002bff037e24 */ /* 0x001fc8000f8e00ff */
[----:B------:R0:W1:Y:S03]  /*b670*/  SYNCS.PHASECHK.TRANS64.TRYWAIT P1, [R3+URZ+0x19c00], R8 ;  /* 0x019c0008030075a7 */ /* 0x000066000802017f */
[----:B-1----:R-:W-:Y:S05]  /*b680*/  @!P1 NANOSLEEP.SYNCS 0x989680 ;  /* 0x009896800000995d */ /* 0x002fea0003900000 */
[----:B------:R-:W1:Y:S02]  /*b690*/  @!P1 SYNCS.PHASECHK.TRANS64 P1, [R3+URZ+0x19c00], R8 ;  /* 0x019c0008030095a7 */ /* 0x000e64000802007f */
[----:B-1----:R-:W-:Y:S05]  /*b6a0*/  @!P1 BRA `(.L_x_8469) ;  /* 0xfffffffc00ec9947 */ /* 0x002fea000383ffff */
[----:B------:R-:W-:Y:S05]  /*b6b0*/  BRA `(.L_x_8558) ;  /* 0xffffff5c00747947 */ /* 0x000fea000383ffff */
.L_x_8473:
[----:B-1----:R1:W2:Y:S02]  /*b6c0*/  SYNCS.PHASECHK.TRANS64.TRYWAIT P1, [R3+URZ+0x19c30], R4 ;  /* 0x019c3004030075a7 */ /* 0x0022a4000802017f */
[----:B--2---:R-:W-:Y:S05]  /*b6d0*/  @!P1 NANOSLEEP.SYNCS 0x989680 ;  /* 0x009896800000995d */ /* 0x004fea0003900000 */
[----:B------:R-:W2:Y:S02]  /*b6e0*/  @!P1 SYNCS.PHASECHK.TRANS64 P1, [R3+URZ+0x19c30], R4 ;  /* 0x019c3004030095a7 */ /* 0x000ea4000802007f */
[----:B--2---:R-:W-:Y:S05]  /*b6f0*/  @!P1 BRA `(.L_x_8473) ;  /* 0xfffffffc00f09947 */ /* 0x004fea000383ffff */
[----:B------:R-:W-:Y:S05]  /*b700*/  BRA `(.L_x_8472) ;  /* 0xffffff5c009c7947 */ /* 0x000fea000383ffff */
.L_x_8478:
[----:B-1----:R-:W-:-:S04]  /*b710*/  IMAD.U32 R8, RZ, RZ, UR20 ;  /* 0x00000014ff087e24 */ /* 0x002fc8000f8e00ff */
[----:B------:R1:W2:Y:S03]  /*b720*/  SYNCS.PHASECHK.TRANS64.TRYWAIT P1, [R8+URZ+0x19c30], R7 ;  /* 0x019c3007080075a7 */ /* 0x0002a6000802017f */
[----:B--2---:R-:W-:Y:S05]  /*b730*/  @!P1 NANOSLEEP.SYNCS 0x989680 ;  /* 0x009896800000995d */ /* 0x004fea0003900000 */
[----:B------:R-:W2:Y:S02]  /*b740*/  @!P1 SYNCS.PHASECHK.TRANS64 P1, [R8+URZ+0x19c30], R7 ;  /* 0x019c3007080095a7 */ /* 0x000ea4000802007f */
[----:B--2---:R-:W-:Y:S05]  /*b750*/  @!P1 BRA `(.L_x_8478) ;  /* 0xfffffffc00ec9947 */ /* 0x004fea000383ffff */
[----:B------:R-:W-:Y:S05]  /*b760*/  BRA `(.L_x_8477) ;  /* 0xffffff8400c47947 */ /* 0x000fea000383ffff */
.L_x_8482:
[----:B-1----:R-:W-:-:S04]  /*b770*/  IMAD.U32 R8, RZ, RZ, UR14 ;  /* 0x0000000eff087e24 */ /* 0x002fc8000f8e00ff */
[----:B------:R1:W2:Y:S03]  /*b780*/  SYNCS.PHASECHK.TRANS64.TRYWAIT P1, [R8+URZ+0x19c50], R7 ;  /* 0x019c5007080075a7 */ /* 0x0002a6000802017f */
[----:B--2---:R-:W-:Y:S05]  /*b790*/  @!P1 NANOSLEEP.SYNCS 0x989680 ;  /* 0x009896800000995d */ /* 0x004fea0003900000 */
[----:B------:R-:W2:Y:S02]  /*b7a0*/  @!P1 SYNCS.PHASECHK.TRANS64 P1, [R8+URZ+0x19c50], R7 ;  /* 0x019c5007080095a7 */ /* 0x000ea4000802007f */
[----:B--2---:R-:W-:Y:S05]  /*b7b0*/  @!P1 BRA `(.L_x_8482) ;  /* 0xfffffffc00ec9947 */ /* 0x004fea000383ffff */
[----:B------:R-:W-:Y:S05]  /*b7c0*/  BRA `(.L_x_8481) ;  /* 0xffffff8800147947 */ /* 0x000fea000383ffff */
.L_x_8488:
[----:B-1----:R-:W-:-:S04]  /*b7d0*/  IMAD.U32 R3, RZ, RZ, UR4 ;  /* 0x00000004ff037e24 */ /* 0x002fc8000f8e00ff */
[----:B------:R1:W2:Y:S03]  /*b7e0*/  SYNCS.PHASECHK.TRANS64.TRYWAIT P1, [R3+URZ+0x19c50], R0 ;  /* 0x019c5000030075a7 */ /* 0x0002a6000802017f */
[----:B--2---:R-:W-:Y:S05]  /*b7f0*/  @!P1 NANOSLEEP.SYNCS 0x989680 ;  /* 0x009896800000995d */ /* 0x004fea0003900000 */
[----:B------:R-:W2:Y:S02]  /*b800*/  @!P1 SYNCS.PHASECHK.TRANS64 P1, [R3+URZ+0x19c50], R0 ;  /* 0x019c5000030095a7 */ /* 0x000ea4000802007f */
[----:B--2---:R-:W-:Y:S05]  /*b810*/  @!P1 BRA `(.L_x_8488) ;  /* 0xfffffffc00ec9947 */ /* 0x004fea000383ffff */
[----:B------:R-:W-:Y:S05]  /*b820*/  BRA `(.L_x_8487) ;  /* 0xffffffa800687947 */ /* 0x000fea000383ffff */
.L_x_8500:
[----:B------:R-:W-:Y:S01]  /*b830*/  IMAD.MOV.U32 R13, RZ, RZ, R17 ;  /* 0x000000ffff0d7224 */ /* 0x000fe200078e0011 */
[----:B------:R-:W-:Y:S01]  /*b840*/  MOV R15, 0xffffffff ;  /* 0xffffffff000f7802 */ /* 0x000fe20000000f00 */
[----:B------:R-:W-:Y:S02]  /*b850*/  IMAD.MOV.U32 R12, RZ, RZ, RZ ;  /* 0x000000ffff0c7224 */ /* 0x000fe400078e00ff */
[----:B------:R-:W-:-:S07]  /*b860*/  IMAD.MOV.U32 R11, RZ, RZ, 0x1f ;  /* 0x0000001fff0b7424 */ /* 0x000fce00078e00ff */
[----:B------:R-:W-:Y:S05]  /*b870*/  WARPSYNC.COLLECTIVE R15, `(.L_x_8559) ;  /* 0x000000000f087348 */ /* 0x000fea0003c00000 */
[----:B------:R0:W1:Y:S02]  /*b880*/  SHFL.IDX P6, R14, R13, R12, R11 ;  /* 0x0000000c0d0e7389 */ /* 0x00006400000c000b */
[----:B01----:R-:W-:Y:S01]  /*b890*/  ENDCOLLECTIVE ;  /* 0x000000000000791b */ /* 0x003fe20003800000 */
.L_x_8559:
[----:B------:R-:W-:Y:S05]  /*b8a0*/  BRA `(.L_x_8560) ;  /* 0xffffffd000987947 */ /* 0x000fea000383ffff */
.L_x_8502:
[----:B------:R-:W-:Y:S01]  /*b8b0*/  BSSY B0, `(.L_x_8561) ;  /* 0x0000006000007945 */ /* 0x000fe20003800000 */
[----:B------:R-:W-:-:S07]  /*b8c0*/  IMAD.MOV.U32 R15, RZ, RZ, -0x1 ;  /* 0xffffffffff0f7424 */ /* 0x000fce00078e00ff */
[----:B0-----:R-:W-:Y:S05]  /*b8d0*/  WARPSYNC.COLLECTIVE R15, `(.L_x_8562) ;  /* 0x000000000f0c7348 */ /* 0x001fea0003c00000 */
[----:B------:R-:W-:Y:S02]  /*b8e0*/  ELECT P6, UR62, PT ;  /* 0x00000000003e782f */ /* 0x000fe400038c0000 */
[----:B------:R-:W-:Y:S01]  /*b8f0*/  MOV R14, UR62 ;  /* 0x0000003e000e7c02 */ /* 0x000fe20008000f00 */
[----:B0-----:R-:W-:Y:S10]  /*b900*/  ENDCOLLECTIVE ;  /* 0x000000000000791b */ /* 0x001ff40003800000 */
.L_x_8562:
[----:B------:R-:W-:Y:S05]  /*b910*/  BSYNC B0 ;  /* 0x0000000000007941 */ /* 0x000fea0003800000 */
.L_x_8561:
[----:B------:R-:W-:Y:S05]  /*b920*/  BRA `(.L_x_8563) ;  /* 0xffffffd000a07947 */ /* 0x000fea000383ffff */
.L_x_8504:
[----:B-1----:R1:W2:Y:S02]  /*b930*/  SYNCS.PHASECHK.TRANS64.TRYWAIT P0, [R5+URZ+0x19c80], R2 ;  /* 0x019c8002050075a7 */ /* 0x0022a4000800017f */
[----:B--2---:R-:W-:Y:S05]  /*b940*/  @!P0 NANOSLEEP.SYNCS 0x989680 ;  /* 0x009896800000895d */ /* 0x004fea0003900000 */
[----:B------:R-:W2:Y:S02]  /*b950*/  @!P0 SYNCS.PHASECHK.TRANS64 P0, [R5+URZ+0x19c80], R2 ;  /* 0x019c8002050085a7 */ /* 0x000ea4000800007f */
[----:B--2---:R-:W-:Y:S05]  /*b960*/  @!P0 BRA `(.L_x_8504) ;  /* 0xfffffffc00f08947 */ /* 0x004fea000383ffff */
[----:B------:R-:W-:Y:S05]  /*b970*/  BRA `(.L_x_8564) ;  /* 0xffffffd000f87947 */ /* 0x000fea000383ffff */
.L_x_8506:
[----:B--2---:R2:W3:Y:S02]  /*b980*/  SYNCS.PHASECHK.TRANS64.TRYWAIT P0, [R5+URZ+0x19c40], R2 ;  /* 0x019c4002050075a7 */ /* 0x0044e4000800017f */
[----:B---3--:R-:W-:Y:S05]  /*b990*/  @!P0 NANOSLEEP.SYNCS 0x989680 ;  /* 0x009896800000895d */ /* 0x008fea0003900000 */
[----:B------:R-:W3:Y:S02]  /*b9a0*/  @!P0 SYNCS.PHASECHK.TRANS64 P0, [R5+URZ+0x19c40], R2 ;  /* 0x019c4002050085a7 */ /* 0x000ee4000800007f */
[----:B---3--:R-:W-:Y:S05]  /*b9b0*/  @!P0 BRA `(.L_x_8506) ;  /* 0xfffffffc00f08947 */ /* 0x008fea000383ffff */
[----:B------:R-:W-:Y:S05]  /*b9c0*/  BRA `(.L_x_8565) ;  /* 0xffffffd400807947 */ /* 0x000fea000383ffff */
.L_x_8509:
[----:B------:R-:W-:Y:S02]  /*b9d0*/  IMAD.MOV.U32 R13, RZ, RZ, R5 ;  /* 0x000000ffff0d7224 */ /* 0x000fe400078e0005 */
[----:B------:R-:W-:Y:S02]  /*b9e0*/  IMAD.MOV.U32 R12, RZ, RZ, RZ ;  /* 0x000000ffff0c7224 */ /* 0x000fe400078e00ff */
[----:B------:R-:W-:Y:S02]  /*b9f0*/  IMAD.MOV.U32 R11, RZ, RZ, 0x1e1f ;  /* 0x00001e1fff0b7424 */ /* 0x000fe400078e00ff */
[----:B------:R-:W-:Y:S02]  /*ba00*/  IMAD.MOV.U32 R15, RZ, RZ, -0x1 ;  /* 0xffffffffff0f7424 */ /* 0x000fe400078e00ff */
[----:B------:R-:W-:-:S07]  /*ba10*/  IMAD R0, R0, 0xc0, R21 ;  /* 0x000000c000007824 */ /* 0x000fce00078e0215 */
[----:B-----5:R-:W-:Y:S05]  /*ba20*/  WARPSYNC.COLLECTIVE R15, `(.L_x_8566) ;  /* 0x000000000f087348 */ /* 0x020fea0003c00000 */
[----:B------:R0:W1:Y:S02]  /*ba30*/  SHFL.IDX P6, R14, R13, R12, R11 ;  /* 0x0000000c0d0e7389 */ /* 0x00006400000c000b */
[----:B01---5:R-:W-:Y:S01]  /*ba40*/  ENDCOLLECTIVE ;  /* 0x000000000000791b */ /* 0x023fe20003800000 */
.L_x_8566:
[----:B------:R-:W-:Y:S02]  /*ba50*/  IMAD.MOV.U32 R13, RZ, RZ, R4 ;  /* 0x000000ffff0d7224 */ /* 0x000fe400078e0004 */
[----:B------:R-:W-:-:S07]  /*ba60*/  IMAD.MOV.U32 R2, RZ, RZ, R14 ;  /* 0x000000ffff027224 */ /* 0x000fce00078e000e */
[----:B------:R-:W-:Y:S05]  /*ba70*/  WARPSYNC.COLLECTIVE R15, `(.L_x_8567) ;  /* 0x000000000f087348 */ /* 0x000fea0003c00000 */
[----:B------:R0:W1:Y:S02]  /*ba80*/  SHFL.IDX P6, R14, R13, R12, R11 ;  /* 0x0000000c0d0e7389 */ /* 0x00006400000c000b */
[----:B01----:R-:W-:Y:S01]  /*ba90*/  ENDCOLLECTIVE ;  /* 0x000000000000791b */ /* 0x003fe20003800000 */
.L_x_8567:
        /* <DEDUP_REMOVED lines=9> */
.L_x_8568:
        /* <DEDUP_REMOVED lines=10> */
.L_x_8569:
[----:B------:R-:W-:Y:S01]  /*bbd0*/  @!PT LDS RZ, [RZ] ;  /* 0x00000000fffff984 */ /* 0x000fe20000000800 */
[----:B------:R-:W-:Y:S01]  /*bbe0*/  @!PT LDS RZ, [RZ] ;  /* 0x00000000fffff984 */ /* 0x000fe20000000800 */
[----:B------:R-:W-:Y:S01]  /*bbf0*/  @!PT LDS RZ, [RZ] ;  /* 0x00000000fffff984 */ /* 0x000fe20000000800 */
[----:B------:R-:W-:Y:S04]  /*bc00*/  @!P4 LDGSTS.E.BYPASS.LTC128B.128 [R17+0xf000], desc[UR52][R2.64], !P2 ;  /* 0x0f0000000211cfae */ /* 0x000fe8000d101d74 */
[----:B------:R-:W-:Y:S04]  /*bc10*/  @!P4 LDGSTS.E.BYPASS.LTC128B.128 [R17+0x10800], desc[UR52][R2.64+0x20], !P1 ;  /* 0x108000200211cfae */ /* 0x000fe8000c901d74 */
[----:B------:R0:W-:Y:S01]  /*bc20*/  @!P4 LDGSTS.E.BYPASS.LTC128B.128 [R17+0x12000], desc[UR52][R2.64+0x40], !P0 ;  /* 0x120000400211cfae */ /* 0x0001e2000c101d74 */
[----:B------:R-:W-:Y:S02]  /*bc30*/  IMAD.MOV.U32 R13, RZ, RZ, R7 ;  /* 0x000000ffff0d7224 */ /* 0x000fe400078e0007 */
[----:B------:R-:W-:-:S02]  /*bc40*/  IMAD.MOV.U32 R12, RZ, RZ, RZ ;  /* 0x000000ffff0c7224 */ /* 0x000fc400078e00ff */
[----:B0-----:R-:W-:-:S05]  /*bc50*/  VIADD R3, R0, 0x40 ;  /* 0x0000004000037836 */ /* 0x001fca0000000000 */
[----:B------:R-:W-:-:S13]  /*bc60*/  ISETP.GE.AND P4, PT, R3, R8, PT ;  /* 0x000000080300720c */ /* 0x000fda0003f86270 */
[----:B------:R-:W-:-:S05]  /*bc70*/  @!P4 IADD3 R14, P3, R20, R14, RZ ;  /* 0x0000000e140ec210 */ /* 0x000fca0007f7e0ff */
[----:B------:R-:W-:-:S08]  /*bc80*/  @!P4 IMAD.MOV.U32 R2, RZ, RZ, R14 ;  /* 0x000000ffff02c224 */ /* 0x000fd000078e000e */
[----:B------:R-:W-:Y:S05]  /*bc90*/  WARPSYNC.COLLECTIVE R15, `(.L_x_8570) ;  /* 0x000000000f087348 */ /* 0x000fea0003c00000 */
[----:B------:R0:W1:Y:S02]  /*bca0*/  SHFL.IDX P6, R14, R13, R12, R11 ;  /* 0x0000000c0d0e7389 */ /* 0x00006400000c000b */
[----:B01----:R-:W-:Y:S01]  /*bcb0*/  ENDCOLLECTIVE ;  /* 0x000000000000791b */ /* 0x003fe20003800000 */
.L_x_8570:
[----:B------:R-:W-:-:S04]  /*bcc0*/  @!P4 IMAD.X R9, RZ, RZ, R5, P3 ;  /* 0x000000ffff09c224 */ /* 0x000fc800018e0605 */
[----:B------:R-:W-:-:S05]  /*bcd0*/  @!P4 IMAD.MOV.U32 R3, RZ, RZ, R9 ;  /* 0x000000ffff03c224 */ /* 0x000fca00078e0009 */
[----:B------:R-:W-:Y:S01]  /*bce0*/  @!PT LDS RZ, [RZ] ;  /* 0x00000000fffff984 */ /* 0x000fe20000000800 */
[----:B------:R-:W-:Y:S01]  /*bcf0*/  @!PT LDS RZ, [RZ] ;  /* 0x00000000fffff984 */ /* 0x000fe20000000800 */
[----:B------:R-:W-:Y:S01]  /*bd00*/  @!PT LDS RZ, [RZ] ;  /* 0x00000000fffff984 */ /* 0x000fe20000000800 */
[----:B------:R0:W-:Y:S01]  /*bd10*/  @!P4 LDGSTS.E.BYPASS.LTC128B.128 [R17+0xf800], desc[UR52][R2.64], !P2 ;  /* 0x0f8000000211cfae */ /* 0x0001e2000d101d74 */
[----:B------:R-:W-:-:S03]  /*bd20*/  IMAD.MOV.U32 R13, RZ, RZ, R6 ;  /* 0x000000ffff0d7224 */ /* 0x000fc600078e0006 */
[----:B------:R0:W-:Y:S04]  /*bd30*/  @!P4 LDGSTS.E.BYPASS.LTC128B.128 [R17+0x11000], desc[UR52][R2.64+0x20], !P1 ;  /* 0x110000200211cfae */ /* 0x0001e8000c901d74 */
[----:B------:R0:W-:Y:S01]  /*bd40*/  @!P4 LDGSTS.E.BYPASS.LTC128B.128 [R17+0x12800], desc[UR52][R2.64+0x40], !P0 ;  /* 0x128000400211cfae */ /* 0x0001e2000c101d74 */
[----:B------:R-:W-:-:S07]  /*bd50*/  IMAD.MOV.U32 R7, RZ, RZ, R14 ;  /* 0x000000ffff077224 */ /* 0x000fce00078e000e */
[----:B0-----:R-:W-:Y:S05]  /*bd60*/  WARPSYNC.COLLECTIVE R15, `(.L_x_8571) ;  /* 0x000000000f087348 */ /* 0x001fea0003c00000 */
[----:B------:R1:W2:Y:S02]  /*bd70*/  SHFL.IDX P6, R14, R13, R12, R11 ;  /* 0x0000000c0d0e7389 */ /* 0x0002a400000c000b */
[----:B012---:R-:W-:Y:S01]  /*bd80*/  ENDCOLLECTIVE ;  /* 0x000000000000791b */ /* 0x007fe20003800000 */
.L_x_8571:
[----:B------:R-:W-:Y:S05]  /*bd90*/  BRA `(.L_x_8572) ;  /* 0xffffffdc00387947 */ /* 0x000fea000383ffff */
.L_x_8512:
[----:B0-----:R-:W-:-:S04]  /*bda0*/  IMAD.U32 R2, RZ, RZ, UR40 ;  /* 0x00000028ff027e24 */ /* 0x001fc8000f8e00ff */
[----:B------:R0:W2:Y:S03]  /*bdb0*/  SYNCS.PHASECHK.TRANS64.TRYWAIT P0, [R2+URZ+0x19c20], R0 ;  /* 0x019c2000020075a7 */ /* 0x0000a6000800017f */
[----:B--2---:R-:W-:Y:S05]  /*bdc0*/  @!P0 NANOSLEEP.SYNCS 0x989680 ;  /* 0x009896800000895d */ /* 0x004fea0003900000 */
[----:B------:R-:W2:Y:S02]  /*bdd0*/  @!P0 SYNCS.PHASECHK.TRANS64 P0, [R2+URZ+0x19c20], R0 ;  /* 0x019c2000020085a7 */ /* 0x000ea4000800007f */
[----:B--2---:R-:W-:Y:S05]  /*bde0*/  @!P0 BRA `(.L_x_8512) ;  /* 0xfffffffc00ec8947 */ /* 0x004fea000383ffff */
[----:B------:R-:W-:Y:S05]  /*bdf0*/  BRA `(.L_x_8573) ;  /* 0xffffffdc007c7947 */ /* 0x000fea000383ffff */
.L_x_8518:
[----:B--2---:R2:W3:Y:S02]  /*be00*/  SYNCS.PHASECHK.TRANS64.TRYWAIT P0, [R7+URZ+0x19c80], R2 ;  /* 0x019c8002070075a7 */ /* 0x0044e4000800017f */
[----:B---3--:R-:W-:Y:S05]  /*be10*/  @!P0 NANOSLEEP.SYNCS 0x989680 ;  /* 0x009896800000895d */ /* 0x008fea0003900000 */
[----:B------:R-:W3:Y:S02]  /*be20*/  @!P0 SYNCS.PHASECHK.TRANS64 P0, [R7+URZ+0x19c80], R2 ;  /* 0x019c8002070085a7 */ /* 0x000ee4000800007f */
[----:B---3--:R-:W-:Y:S05]  /*be30*/  @!P0 BRA `(.L_x_8518) ;  /* 0xfffffffc00f08947 */ /* 0x008fea000383ffff */
[----:B------:R-:W-:Y:S05]  /*be40*/  BRA `(.L_x_8574) ;  /* 0xffffffe000187947 */ /* 0x000fea000383ffff */
.L_x_8525:
[----:B---3--:R3:W4:Y:S02]  /*be50*/  SYNCS.PHASECHK.TRANS64.TRYWAIT P0, [R7+URZ+0x19c40], R2 ;  /* 0x019c4002070075a7 */ /* 0x008724000800017f */
[----:B----4-:R-:W-:Y:S05]  /*be60*/  @!P0 NANOSLEEP.SYNCS 0x989680 ;  /* 0x009896800000895d */ /* 0x010fea0003900000 */
[----:B------:R-:W4:Y:S02]  /*be70*/  @!P0 SYNCS.PHASECHK.TRANS64 P0, [R7+URZ+0x19c40], R2 ;  /* 0x019c4002070085a7 */ /* 0x000f24000800007f */
[----:B----4-:R-:W-:Y:S05]  /*be80*/  @!P0 BRA `(.L_x_8525) ;  /* 0xfffffffc00f08947 */ /* 0x010fea000383ffff */
[----:B------:R-:W-:Y:S05]  /*be90*/  BRA `(.L_x_8575) ;  /* 0xffffffe400147947 */ /* 0x000fea000383ffff */
.L_x_8533:
[----:B--2---:R2:W3:Y:S02]  /*bea0*/  SYNCS.PHASECHK.TRANS64.TRYWAIT P0, [R3+URZ+0x19c70], R2 ;  /* 0x019c7002030075a7 */ /* 0x0044e4000800017f */
[----:B---3--:R-:W-:Y:S05]  /*beb0*/  @!P0 NANOSLEEP.SYNCS 0x989680 ;  /* 0x009896800000895d */ /* 0x008fea0003900000 */
[----:B------:R-:W3:Y:S02]  /*bec0*/  @!P0 SYNCS.PHASECHK.TRANS64 P0, [R3+URZ+0x19c70], R2 ;  /* 0x019c7002030085a7 */ /* 0x000ee4000800007f */
[----:B---3--:R-:W-:Y:S05]  /*bed0*/  @!P0 BRA `(.L_x_8533) ;  /* 0xfffffffc00f08947 */ /* 0x008fea000383ffff */
[----:B------:R-:W-:Y:S05]  /*bee0*/  BRA `(.L_x_8576) ;  /* 0xffffffe800287947 */ /* 0x000fea000383ffff */
.L_x_8535:
[----:B--2---:R2:W3:Y:S02]  /*bef0*/  SYNCS.PHASECHK.TRANS64.TRYWAIT P0, [R3+URZ+0x19c60], R4 ;  /* 0x019c6004030075a7 */ /* 0x0044e4000800017f */
[----:B---3--:R-:W-:Y:S05]  /*bf00*/  @!P0 NANOSLEEP.SYNCS 0x989680 ;  /* 0x009896800000895d */ /* 0x008fea0003900000 */
[----:B------:R-:W3:Y:S02]  /*bf10*/  @!P0 SYNCS.PHASECHK.TRANS64 P0, [R3+URZ+0x19c60], R4 ;  /* 0x019c6004030085a7 */ /* 0x000ee4000800007f */
[----:B---3--:R-:W-:Y:S05]  /*bf20*/  @!P0 BRA `(.L_x_8535) ;  /* 0xfffffffc00f08947 */ /* 0x008fea000383ffff */
[----:B------:R-:W-:Y:S05]  /*bf30*/  BRA `(.L_x_8577) ;  /* 0xffffffe800307947 */ /* 0x000fea000383ffff */
.L_x_8540:
[----:B0-----:R0:W2:Y:S02]  /*bf40*/  SYNCS.PHASECHK.TRANS64.TRYWAIT P0, [R0+URZ+0x19c70], R3 ;  /* 0x019c7003000075a7 */ /* 0x0010a4000800017f */
[----:B--2---:R-:W-:Y:S05]  /*bf50*/  @!P0 NANOSLEEP.SYNCS 0x989680 ;  /* 0x009896800000895d */ /* 0x004fea0003900000 */
[----:B------:R-:W2:Y:S02]  /*bf60*/  @!P0 SYNCS.PHASECHK.TRANS64 P0, [R0+URZ+0x19c70], R3 ;  /* 0x019c7003000085a7 */ /* 0x000ea4000800007f */
[----:B--2---:R-:W-:Y:S05]  /*bf70*/  @!P0 BRA `(.L_x_8540) ;  /* 0xfffffffc00f08947 */ /* 0x004fea000383ffff */
[----:B------:R-:W-:Y:S05]  /*bf80*/  BRA `(.L_x_8578) ;  /* 0xffffffec00787947 */ /* 0x000fea000383ffff */
.L_x_8542:
[----:B0-----:R0:W2:Y:S02]  /*bf90*/  SYNCS.PHASECHK.TRANS64.TRYWAIT P0, [R0+URZ+0x19c60], R3 ;  /* 0x019c6003000075a7 */ /* 0x0010a4000800017f */
[----:B--2---:R-:W-:Y:S05]  /*bfa0*/  @!P0 NANOSLEEP.SYNCS 0x989680 ;  /* 0x009896800000895d */ /* 0x004fea0003900000 */
[----:B------:R-:W2:Y:S02]  /*bfb0*/  @!P0 SYNCS.PHASECHK.TRANS64 P0, [R0+URZ+0x19c60], R3 ;  /* 0x019c6003000085a7 */ /* 0x000ea4000800007f */
[----:B--2---:R-:W-:Y:S05]  /*bfc0*/  @!P0 BRA `(.L_x_8542) ;  /* 0xfffffffc00f08947 */ /* 0x004fea000383ffff */
[----:B------:R-:W-:Y:S05]  /*bfd0*/  BRA `(.L_x_8579) ;  /* 0xffffffec007c7947 */ /* 0x000fea000383ffff */
.L_x_8545:
[----:B0-----:R0:W1:Y:S02]  /*bfe0*/  SYNCS.PHASECHK.TRANS64.TRYWAIT P0, [R9+URZ+0x19c20], R0 ;  /* 0x019c2000090075a7 */ /* 0x001064000800017f */
[----:B-1----:R-:W-:Y:S05]  /*bff0*/  @!P0 NANOSLEEP.SYNCS 0x989680 ;  /* 0x009896800000895d */ /* 0x002fea0003900000 */
[----:B------:R-:W1:Y:S02]  /*c000*/  @!P0 SYNCS.PHASECHK.TRANS64 P0, [R9+URZ+0x19c20], R0 ;  /* 0x019c2000090085a7 */ /* 0x000e64000800007f */
[----:B-1----:R-:W-:Y:S05]  /*c010*/  @!P0 BRA `(.L_x_8545) ;  /* 0xfffffffc00f08947 */ /* 0x002fea000383ffff */
[----:B------:R-:W-:Y:S05]  /*c020*/  BRA `(.L_x_8580) ;  /* 0xfffffff000cc7947 */ /* 0x000fea000383ffff */
.L_x_8549:
[----:B0-----:R0:W1:Y:S02]  /*c030*/  SYNCS.PHASECHK.TRANS64.TRYWAIT P1, [R7+URZ], R2 ;  /* 0x00000002070075a7 */ /* 0x001064000802017f */
[----:B-1----:R-:W-:Y:S05]  /*c040*/  @!P1 NANOSLEEP.SYNCS 0x989680 ;  /* 0x009896800000995d */ /* 0x002fea0003900000 */
[----:B------:R-:W1:Y:S02]  /*c050*/  @!P1 SYNCS.PHASECHK.TRANS64 P1, [R7+URZ], R2 ;  /* 0x00000002070095a7 */ /* 0x000e64000802007f */
[----:B-1----:R-:W-:Y:S05]  /*c060*/  @!P1 BRA `(.L_x_8549) ;  /* 0xfffffffc00f09947 */ /* 0x002fea000383ffff */
[----:B------:R-:W-:Y:S05]  /*c070*/  BRA `(.L_x_8581) ;  /* 0xfffffff400207947 */ /* 0x000fea000383ffff */
.L_x_8550:
[----:B-1----:R1:W2:Y:S02]  /*c080*/  SYNCS.PHASECHK.TRANS64.TRYWAIT P1, [R3+URZ], R0 ;  /* 0x00000000030075a7 */ /* 0x0022a4000802017f */
[----:B--2---:R-:W-:Y:S05]  /*c090*/  @!P1 NANOSLEEP.SYNCS 0x989680 ;  /* 0x009896800000995d */ /* 0x004fea0003900000 */
[----:B------:R-:W2:Y:S02]  /*c0a0*/  @!P1 SYNCS.PHASECHK.TRANS64 P1, [R3+URZ], R0 ;  /* 0x00000000030095a7 */ /* 0x000ea4000802007f */
[----:B--2---:R-:W-:Y:S05]  /*c0b0*/  @!P1 BRA `(.L_x_8550) ;  /* 0xfffffffc00f09947 */ /* 0x004fea000383ffff */
[----:B------:R-:W-:Y:S05]  /*c0c0*/  BRA `(.L_x_8582) ;  /* 0xfffffff400147947 */ /* 0x000fea000383ffff */
.L_x_8552:
[----:B-1----:R1:W2:Y:S02]  /*c0d0*/  SYNCS.PHASECHK.TRANS64.TRYWAIT P1, [R3+URZ+0x19c60], R2 ;  /* 0x019c6002030075a7 */ /* 0x0022a4000802017f */
[----:B--2---:R-:W-:Y:S05]  /*c0e0*/  @!P1 NANOSLEEP.SYNCS 0x989680 ;  /* 0x009896800000995d */ /* 0x004fea0003900000 */
[----:B------:R-:W2:Y:S02]  /*c0f0*/  @!P1 SYNCS.PHASECHK.TRANS64 P1, [R3+URZ+0x19c60], R2 ;  /* 0x019c6002030095a7 */ /* 0x000ea4000802007f */
[----:B--2---:R-:W-:Y:S05]  /*c100*/  @!P1 BRA `(.L_x_8552) ;  /* 0xfffffffc00f09947 */ /* 0x004fea000383ffff */
[----:B------:R-:W-:Y:S05]  /*c110*/  BRA `(.L_x_8583) ;  /* 0xfffffff400147947 */ /* 0x000fea000383ffff */
.L_x_8554:
[----:B--2---:R2:W3:Y:S02]  /*c120*/  SYNCS.PHASECHK.TRANS64.TRYWAIT P1, [R5+URZ+0x19c60], R0 ;  /* 0x019c6000050075a7 */ /* 0x0044e4000802017f */
[----:B---3--:R-:W-:Y:S05]  /*c130*/  @!P1 NANOSLEEP.SYNCS 0x989680 ;  /* 0x009896800000995d */ /* 0x008fea0003900000 */
[----:B------:R-:W3:Y:S02]  /*c140*/  @!P1 SYNCS.PHASECHK.TRANS64 P1, [R5+URZ+0x19c60], R0 ;  /* 0x019c6000050095a7 */ /* 0x000ee4000802007f */
[----:B---3--:R-:W-:Y:S05]  /*c150*/  @!P1 BRA `(.L_x_8554) ;  /* 0xfffffffc00f09947 */ /* 0x008fea000383ffff */
[----:B------:R-:W-:Y:S05]  /*c160*/  BRA `(.L_x_8584) ;  /* 0xfffffff400147947 */ /* 0x000fea000383ffff */
.L_x_8556:
[----:B---3--:R3:W4:Y:S02]  /*c170*/  SYNCS.PHASECHK.TRANS64.TRYWAIT P0, [R3+URZ+0x19c80], R2 ;  /* 0x019c8002030075a7 */ /* 0x008724000800017f */
[----:B----4-:R-:W-:Y:S05]  /*c180*/  @!P0 NANOSLEEP.SYNCS 0x989680 ;  /* 0x009896800000895d */ /* 0x010fea0003900000 */
[----:B------:R-:W4:Y:S02]  /*c190*/  @!P0 SYNCS.PHASECHK.TRANS64 P0, [R3+URZ+0x19c80], R2 ;  /* 0x019c8002030085a7 */ /* 0x000f24000800007f */
[----:B----4-:R-:W-:Y:S05]  /*c1a0*/  @!P0 BRA `(.L_x_8556) ;  /* 0xfffffffc00f08947 */ /* 0x010fea000383ffff */
[----:B------:R-:W-:Y:S05]  /*c1b0*/  BRA `(.L_x_8557) ;  /* 0xfffffff400107947 */ /* 0x000fea000383ffff */
.L_x_8585:
        /* <DEDUP_REMOVED lines=12> */
.L_x_12981:


//--------------------- .text._ZN7cutlass13device_kernelIN5flash11enable_sm90INS1_16FlashAttnFwdSm90INS1_25CollectiveMainloopFwdSm90ILi2EN4cute5tupleIJNS5_1CILi1EEES8_S8_EEENS6_IJNS7_ILi192EEENS7_ILi128EEENS7_ILi96EEEEEELi96ENS_12float_e4m3_tEfNS_4arch4Sm90ELb0ELb0ELb1ELb1ELb0ELb0ELb0ELb1ELb1ELb1ELb0ELb0EEENS1_21CollectiveEpilogueFwdINS6_IJSA_SC_SB_EEES9_NS_10bfloat16_tESG_Li384ELb1ELb1ELb0ELb1EEENS1_36VarlenDynamicPersistentTileSchedulerILi192ELi128ELi384ELi128ELb0ELb1ELb1ELb0ELb1ELb1EEEEEEEEEvNT_6ParamsE --------------------------
	.section	.text._ZN7cutlass13device_kernelIN5flash11enable_sm90INS1_16FlashAttnFwdSm90INS1_25CollectiveMainloopFwdSm90ILi2EN4cute5tupleIJNS5_1CILi1EEES8_S8_EEENS6_IJNS7_ILi192EEENS7_ILi128EEENS7_ILi96EEEEEELi96ENS_12float_e4m3_tEfNS_4arch4Sm90ELb0ELb0ELb1ELb1ELb0ELb0ELb0ELb1ELb1ELb1ELb0ELb0EEENS1_21CollectiveEpilogueFwdINS6_IJSA_SC_SB_EEES9_NS_10bfloat16_tESG_Li384ELb1ELb1ELb0ELb1EEENS1_36VarlenDynamicPersistentTileSchedulerILi192ELi128ELi384ELi128ELb0ELb1ELb1ELb0ELb1ELb1EEEEEEEEEvNT_6ParamsE,"ax",@progbits
	.align	128
.text._ZN7cutlass13device_kernelIN5flash11enable_sm90INS1_16FlashAttnFwdSm90INS1_25CollectiveMainloopFwdSm90ILi2EN4cute5tupleIJNS5_1CILi1EEES8_S8_EEENS6_IJNS7_ILi192EEENS7_ILi128EEENS7_ILi96EEEEEELi96ENS_12float_e4m3_tEfNS_4arch4Sm90ELb0ELb0ELb1ELb1ELb0ELb0ELb0ELb1ELb1ELb1ELb0ELb0EEENS1_21CollectiveEpilogueFwdINS6_IJSA_SC_SB_EEES9_NS_10bfloat16_tESG_Li384ELb1ELb1ELb0ELb1EEENS1_36VarlenDynamicPersistentTileSchedulerILi192ELi128ELi384ELi128ELb0ELb1ELb1ELb0ELb1ELb1EEEEEEEEEvNT_6ParamsE:
        .type           _ZN7cutlass13device_kernelIN5flash11enable_sm90INS1_16FlashAttnFwdSm90INS1_25CollectiveMainloopFwdSm90ILi2EN4cute5tupleIJNS5_1CILi1EEES8_S8_EEENS6_IJNS7_ILi192EEENS7_ILi128EEENS7_ILi96EEEEEELi96ENS_12float_e4m3_tEfNS_4arch4Sm90ELb0ELb0ELb1ELb1ELb0ELb0ELb0ELb1ELb1ELb1ELb0ELb0EEENS1_21CollectiveEpilogueFwdINS6_IJSA_SC_SB_EEES9_NS_10bfloat16_tESG_Li384ELb1ELb1ELb0ELb1EEENS1_36VarlenDynamicPersistentTileSchedulerILi192ELi128ELi384ELi128ELb0ELb1ELb1ELb0ELb1ELb1EEEEEEEEEvNT_6ParamsE,@function
        .size           _ZN7cutlass13device_kernelIN5flash11enable_sm90INS1_16FlashAttnFwdSm90INS1_25CollectiveMainloopFwdSm90ILi2EN4cute5tupleIJNS5_1CILi1EEES8_S8_EEENS6_IJNS7_ILi192EEENS7_ILi128EEENS7_ILi96EEEEEELi96ENS_12float_e4m3_tEfNS_4arch4Sm90ELb0ELb0ELb1ELb1ELb0ELb0ELb0ELb1ELb1ELb1ELb0ELb0EEENS1_21CollectiveEpilogueFwdINS6_IJSA_SC_SB_EEES9_NS_10bfloat16_tESG_Li384ELb1ELb1ELb0ELb1EEENS1_36VarlenDynamicPersistentTileSchedulerILi192ELi128ELi384ELi128ELb0ELb1ELb1ELb0ELb1ELb1EEEEEEEEEvNT_6ParamsE,(.L_x_12982 - _ZN7cutlass13device_kernelIN5flash11enable_sm90INS1_16FlashAttnFwdSm90INS1_25CollectiveMainloopFwdSm90ILi2EN4cute5tupleIJNS5_1CILi1EEES8_S8_EEENS6_IJNS7_ILi192EEENS7_ILi128EEENS7_ILi96EEEEEELi96ENS_12float_e4m3_tEfNS_4arch4Sm90ELb0ELb0ELb1ELb1ELb0ELb0ELb0ELb1ELb1ELb1ELb0ELb0EEENS1_21CollectiveEpilogueFwdINS6_IJSA_SC_SB_EEES9_NS_10bfloat16_tESG_Li384ELb1ELb1ELb0ELb1EEENS1_36VarlenDynamicPersistentTileSchedulerILi192ELi128ELi384ELi128ELb0ELb1ELb1ELb0ELb1ELb1EEEEEEEEEvNT_6ParamsE)
        .other          _ZN7cutlass13device_kernelIN5flash11enable_sm90INS1_16FlashAttnFwdSm90INS1_25CollectiveMainloopFwdSm90ILi2EN4cute5tupleIJNS5_1CILi1EEES8_S8_EEENS6_IJNS7_ILi192EEENS7_ILi128EEENS7_ILi96EEEEEELi96ENS_12float_e4m3_tEfNS_4arch4Sm90ELb0ELb0ELb1ELb1ELb0ELb0ELb0ELb1ELb1ELb1ELb0ELb0EEENS1_21CollectiveEpilogueFwdINS6_IJSA_SC_SB_EEES9_NS_10bfloat16_tESG_Li384ELb1ELb1ELb0ELb1EEENS1_36VarlenDynamicPersistentTileSchedulerILi192ELi128ELi384ELi128ELb0ELb1ELb1ELb0ELb1ELb1EEEEEEEEEvNT_6ParamsE,@"STO_CUDA_ENTRY STV_DEFAULT"
_ZN7cutlass13device_kernelIN5flash11enable_sm90INS1_16FlashAttnFwdSm90INS1_25CollectiveMainloopFwdSm90ILi2EN4cute5tupleIJNS5_1CILi1EEES8_S8_EEENS6_IJNS7_ILi192EEENS7_ILi128EEENS7_ILi96EEEEEELi96ENS_12float_e4m3_tEfNS_4arch4Sm90ELb0ELb0ELb1ELb1ELb0ELb0ELb0ELb1ELb1ELb1ELb0ELb0EEENS1_21CollectiveEpilogueFwdINS6_IJSA_SC_SB_EEES9_NS_10bfloat16_tESG_Li384ELb1ELb1ELb0ELb1EEENS1_36VarlenDynamicPersistentTileSchedulerILi192ELi128ELi384ELi128ELb0ELb1ELb1ELb0ELb1ELb1EEEEEEEEEvNT_6ParamsE:
        /* <DEDUP_REMOVED lines=18> */
.L_x_8587:
[----:B------:R-:W-:Y:S05]  /*0120*/  BSYNC B0 ;  /* 0x0000000000007941 */ /* 0x000fea0003800000 */
.L_x_8586:
        /* <DEDUP_REMOVED lines=41> */
.L_x_8588:
        /* <DEDUP_REMOVED lines=22> */
.L_x_8589:
        /* <DEDUP_REMOVED lines=18> */
.L_x_8590:
        /* <DEDUP_REMOVED lines=22> */
.L_x_8591:
        /* <DEDUP_REMOVED lines=22> */
.L_x_8592:
[----:B------:R-:W-:Y:S01]  /*0900*/  PLOP3.LUT P0, PT, PT, PT, UP0, 0x80, 0x0 ;  /* 0x000000000000781c */ /* 0x000fe20003f0f008 */
[----:B------:R-:W-:Y:S01]  /*0910*/  UMOV UR42, 0x1 ;  /* 0x00000001002a7882 */ /* 0x000fe20000000000 */
[----:B------:R-:W-:Y:S01]  /*0920*/  NOP ;  /* 0x0000000000007918 */ /* 0x000fe20000000000 */
[----:B------:R-:W-:Y:S01]  /*0930*/  USEL UR42, UR42, 0x2, !UP0 ;  /* 0x000000022a2a7887 */ /* 0x000fe2000c000000 */
[----:B------:R-:W-:Y:S01]  /*0940*/  ULDC.64 UR52, c[0x0][0x208] ;  /* 0x0000820000347ab9 */ /* 0x000fe20000000a00 */
[----:B012-4-:R-:W-:Y:S08]  /*0950*/  BAR.SYNC.DEFER_BLOCKING 0x0 ;  /* 0x0000000000007b1d */ /* 0x017ff00000010000 */
[----:B------:R-:W-:Y:S05]  /*0960*/  @!P0 BRA `(.L_x_8593) ;  /* 0x0000008400f88947 */ /* 0x000fea0003800000 */
.L_x_8594:
[----:B------:R-:W-:-:S08]  /*0970*/  NOP ;  /* 0x0000000000007918 */ /* 0x000fd00000000000 */
[----:B------:R-:W0:Y:S02]  /*0980*/  USETMAXREG.TRY_ALLOC.CTAPOOL UP0, 0xa0 ;  /* 0x000000a0000079c8 */ /* 0x000e240008000600 */
[----:B0-----:R-:W-:-:S13]  /*0990*/  PLOP3.LUT P0, PT, PT, PT, UP0, 0x80, 0x0 ;  /* 0x000000000000781c */ /* 0x001fda0003f0f008 */
[----:B------:R-:W-:Y:S05]  /*09a0*/  @!P0 BRA `(.L_x_8594) ;  /* 0xfffffffc00f08947 */ /* 0x000fea000383ffff */
[----:B------:R-:W0:Y:S08]  /*09b0*/  S2UR UR5, SR_CgaCtaId ;  /* 0x00000000000579c3 */ /* 0x000e300000008800 */
[----:B------:R-:W-:Y:S06]  /*09c0*/  BAR.ARV 0x8, 0x200 ;  /* 0x0208000000007b1d */ /* 0x000fec0000002000 */
[----:B------:R-:W-:-:S02]  /*09d0*/  UMOV UR4, 0x400 ;  /* 0x0000040000047882 */ /* 0x000fc40000000000 */
[----:B------:R-:W-:Y:S01]  /*09e0*/  BAR.SYNC.DEFER_BLOCKING 0x5, 0x200 ;  /* 0x0148000000007b1d */ /* 0x000fe20000010000 */
[----:B0-----:R-:W-:-:S09]  /*09f0*/  ULEA UR4, UR5, UR4, 0x18 ;  /* 0x0000000405047291 */ /* 0x001fd2000f8ec03f */
[----:B------:R-:W0:Y:S01]  /*0a00*/  LDS.128 R40, [UR4+0x19cd0] ;  /* 0x019cd004ff287984 */ /* 0x000e220008000c00 */
[----:B------:R-:W-:Y:S01]  /*0a10*/  ULDC UR4, c[0x0][0xc3c] ;  /* 0x00030f0000047ab9 */ /* 0x000fe20000000800 */
[----:B------:R-:W-:Y:S06]  /*0a20*/  BAR.ARV 0x4, 0x200 ;  /* 0x0108000000007b1d */ /* 0x000fec0000002000 */
[----:B0-----:R-:W-:-:S13]  /*0a30*/  ISETP.GE.AND P0, PT, R43, UR4, PT ;  /* 0x000000042b007c0c */ /* 0x001fda000bf06270 */
[----:B------:R-:W-:Y:S05]  /*0a40*/  @P0 EXIT ;  /* 0x000000000000094d */ /* 0x000fea0003800000 */
[----:B------:R-:W0:Y:S01]  /*0a50*/  S2R R0, SR_TID.X ;  /* 0x0000000000007919 */ /* 0x000e220000002100 */
[----:B------:R-:W-:Y:S01]  /*0a60*/  R2UR UR5, R41 ;  /* 0x00000000290572ca */ /* 0x000fe200000e0000 */
[----:B------:R-:W-:Y:S01]  /*0a70*/  ULOP3.LUT UR45, UR42, 0x1, URZ, 0xfc, !UPT ;  /* 0x000000012a2d7892 */ /* 0x000fe2000f8efc3f */
[----:B------:R-:W-:Y:S01]  /*0a80*/  R2UR UR43, R42 ;  /* 0x000000002a2b72ca */ /* 0x000fe200000e0000 */
        /* <DEDUP_REMOVED lines=8> */
[-C--:B------:R-:W-:Y:S02]  /*0b10*/  LEA.HI R3, R0, R10.reuse, RZ, 0x5 ;  /* 0x0000000a00037211 */ /* 0x080fe400078f28ff */
[----:B------:R-:W-:Y:S01]  /*0b20*/  SHF.R.S32.HI R5, RZ, 0x4, R2 ;  /* 0x00000004ff057819 */ /* 0x000fe20000011402 */
[----:B------:R-:W-:Y:S01]  /*0b30*/  IMAD.IADD R23, R10, 0x1, -R23 ;  /* 0x000000010a177824 */ /* 0x000fe200078e0a17 */
[----:B------:R-:W-:Y:S01]  /*0b40*/  LEA.HI R0, R0, R10, RZ, 0x2 ;  /* 0x0000000a00007211 */ /* 0x000fe200078f10ff */
[----:B------:R-:W-:Y:S01]  /*0b50*/  IMAD.SHL.U32 R4, R3, 0x10, RZ ;  /* 0x0000001003047824 */ /* 0x000fe200078e00ff */
[----:B------:R-:W-:-:S02]  /*0b60*/  LOP3.LUT R3, R2, 0x7fffff0, RZ, 0xc0, !PT ;  /* 0x07fffff002037812 */ /* 0x000fc400078ec0ff */
[----:B------:R-:W-:Y:S02]  /*0b70*/  SHF.R.S32.HI R6, RZ, 0x1f, R23 ;  /* 0x0000001fff067819 */ /* 0x000fe40000011417 */
[----:B------:R-:W-:Y:S01]  /*0b80*/  LEA.HI R2, R2, R5, RZ, 0x1 ;  /* 0x0000000502027211 */ /* 0x000fe200078f08ff */
[----:B------:R-:W-:Y:S01]  /*0b90*/  IMAD.IADD R3, R10, 0x1, -R3 ;  /* 0x000000010a037824 */ /* 0x000fe200078e0a03 */
[----:B------:R-:W-:Y:S02]  /*0ba0*/  LEA.HI R7, R6, R23, RZ, 0x2 ;  /* 0x0000001706077211 */ /* 0x000fe400078f10ff */
[----:B------:R-:W-:Y:S02]  /*0bb0*/  LOP3.LUT R4, R4, 0xfffffe00, RZ, 0xc0, !PT ;  /* 0xfffffe0004047812 */ /* 0x000fe400078ec0ff */
[--C-:B------:R-:W-:Y:S02]  /*0bc0*/  SHF.R.S32.HI R8, RZ, 0x2, R7.reuse ;  /* 0x00000002ff087819 */ /* 0x100fe40000011407 */
[----:B------:R-:W-:Y:S01]  /*0bd0*/  SHF.R.S32.HI R9, RZ, 0x1f, R7 ;  /* 0x0000001fff097819 */ /* 0x000fe20000011407 */
[----:B------:R-:W-:Y:S01]  /*0be0*/  IMAD R3, R3, 0x20, R4 ;  /* 0x0000002003037824 */ /* 0x000fe200078e0204 */
[----:B------:R-:W-:-:S02]  /*0bf0*/  SHF.R.S32.HI R152, RZ, 0x7, R152 ;  /* 0x00000007ff987819 */ /* 0x000fc40000011498 */
[----:B------:R-:W-:Y:S02]  /*0c00*/  LOP3.LUT R2, R2, 0x1ffffffe, RZ, 0xc0, !PT ;  /* 0x1ffffffe02027812 */ /* 0x000fe400078ec0ff */
[----:B------:R-:W-:Y:S01]  /*0c10*/  LOP3.LUT R19, R0, 0xfffffffc, RZ, 0xc0, !PT ;  /* 0xfffffffc00137812 */ /* 0x000fe200078ec0ff */
[----:B------:R-:W-:Y:S01]  /*0c20*/  IMAD.HI R4, R152, 0x55555556, RZ ;  /* 0x5555555698047827 */ /* 0x000fe200078e02ff */
[----:B------:R-:W-:Y:S02]  /*0c30*/  LEA.HI R9, R9, R8, RZ, 0x3 ;  /* 0x0000000809097211 */ /* 0x000fe400078f18ff */
        /* <DEDUP_REMOVED lines=8> */
[C---:B------:R-:W-:Y:S01]  /*0cc0*/  LEA.HI R2, R19.reuse, R19, RZ, 0x1 ;  /* 0x0000001313027211 */ /* 0x040fe200078f08ff */
[----:B------:R-:W-:Y:S01]  /*0cd0*/  IMAD.SHL.U32 R16, R19, 0x8, RZ ;  /* 0x0000000813107824 */ /* 0x000fe200078e00ff */
[----:B------:R-:W-:Y:S01]  /*0ce0*/  LOP3.LUT R4, R7, 0x7ffffffc, RZ, 0xc0, !PT ;  /* 0x7ffffffc07047812 */ /* 0x000fe200078ec0ff */
[----:B------:R-:W-:Y:S01]  /*0cf0*/  IMAD R5, R5, -0x3, R152 ;  /* 0xfffffffd05057824 */ /* 0x000fe200078e0298 */
[----:B------:R-:W-:Y:S01]  /*0d00*/  LOP3.LUT R2, R2, 0x1ffffffe, RZ, 0xc0, !PT ;  /* 0x1ffffffe02027812 */ /* 0x000fe200078ec0ff */
[----:B------:R-:W-:Y:S01]  /*0d10*/  IMAD R6, R6, 0x10, R9 ;  /* 0x0000001006067824 */ /* 0x000fe200078e0209 */
[----:B------:R-:W-:Y:S01]  /*0d20*/  SHF.R.S32.HI R22, RZ, 0x2, R0 ;  /* 0x00000002ff167819 */ /* 0x000fe20000011400 */
[----:B------:R-:W-:-:S02]  /*0d30*/  VIADD R17, R16, 0x20 ;  /* 0x0000002010117836 */ /* 0x000fc40000000000 */
[----:B------:R-:W-:Y:S02]  /*0d40*/  VIADD R18, R16, 0x40 ;  /* 0x0000004010127836 */ /* 0x000fe40000000000 */
[----:B------:R-:W-:Y:S01]  /*0d50*/  IMAD.MOV.U32 R7, RZ, RZ, -0x2 ;  /* 0xfffffffeff077424 */ /* 0x000fe200078e00ff */
[----:B------:R-:W-:Y:S01]  /*0d60*/  SHF.R.S32.HI R0, RZ, 0x1f, R17 ;  /* 0x0000001fff007819 */ /* 0x000fe20000011411 */
[----:B------:R-:W-:Y:S01]  /*0d70*/  IMAD.IADD R4, R23, 0x1, -R4 ;  /* 0x0000000117047824 */ /* 0x000fe200078e0a04 */
[----:B------:R-:W-:Y:S01]  /*0d80*/  SHF.R.S32.HI R157, RZ, 0x1f, R18 ;  /* 0x0000001fff9d7819 */ /* 0x000fe20000011412 */
[----:B------:R-:W-:Y:S02]  /*0d90*/  IMAD R153, R5, 0x40, R6 ;  /* 0x0000004005997824 */ /* 0x000fe400078e0206 */
[----:B------:R-:W-:Y:S02]  /*0da0*/  IMAD.IADD R2, R19, 0x1, -R2 ;  /* 0x0000000113027824 */ /* 0x000fe400078e0a02 */
[----:B------:R-:W-:-:S02]  /*0db0*/  IMAD R154, R4, R7, 0x80 ;  /* 0x00000080049a7424 */ /* 0x000fc400078e0207 */
[----:B------:R-:W-:-:S07]  /*0dc0*/  IMAD R155, R2, 0x8, R153 ;  /* 0x00000008029b7824 */ /* 0x000fce00078e0299 */
.L_x_8630:
[----:B01-34-:R-:W0:Y:S01]  /*0dd0*/  LDC.64 R2, c[0x0][0xc88] ;  /* 0x00032200ff027b82 */ /* 0x01be220000000a00 */
[----:B------:R-:W-:Y:S01]  /*0de0*/  ULDC.64 UR6, c[0x0][0xa28] ;  /* 0x00028a0000067ab9 */ /* 0x000fe20000000a00 */
[----:B------:R-:W-:Y:S01]  /*0df0*/  ULDC.64 UR8, c[0x0][0xa20] ;  /* 0x0002880000087ab9 */ /* 0x000fe20000000a00 */
[----:B------:R-:W-:Y:S01]  /*0e00*/  ULDC UR47, c[0x0][0x2f0] ;  /* 0x0000bc00002f7ab9 */ /* 0x000fe20000000800 */
[----:B0-----:R-:W-:-:S06]  /*0e10*/  IMAD.WIDE R2, R43, 0x4, R2 ;  /* 0x000000042b027825 */ /* 0x001fcc00078e0202 */
[----:B--2---:R-:W2:Y:S01]  /*0e20*/  LDG.E R2, desc[UR52][R2.64] ;  /* 0x0000003402027981 */ /* 0x004ea2000c1e1900 */
        /* <DEDUP_REMOVED lines=18> */
[----:B------:R-:W3:Y:S01]  /*0f50*/  @P1 LDG.E R4, desc[UR52][R4.64] ;  /* 0x0000003404041981 */ /* 0x000ee2000c1e1900 */
        /* <DEDUP_REMOVED lines=9> */
[----:B------:R-:W-:Y:S01]  /*0ff0*/  IMAD.MOV.U32 R8, RZ, RZ, RZ ;  /* 0x000000ffff087224 */ /* 0x000fe200078e00ff */
[----:B------:R-:W-:-:S02]  /*1000*/  CS2R R10, SRZ ;  /* 0x00000000000a7805 */ /* 0x000fc4000001ff00 */
[----:B------:R-:W-:Y:S01]  /*1010*/  CS2R R12, SRZ ;  /* 0x00000000000c7805 */ /* 0x000fe2000001ff00 */
[----:B------:R-:W-:Y:S01]  /*1020*/  UIMAD UR47, UR6, UR47, URZ ;  /* 0x0000002f062f72a4 */ /* 0x000fe2000f8e023f */
        /* <DEDUP_REMOVED lines=14> */
[----:B--2---:R-:W-:Y:S01]  /*1110*/  @P0 R2UR UR4, R2 ;  /* 0x00000000020402ca */ /* 0x004fe200000e0000 */
[----:B------:R-:W-:Y:S01]  /*1120*/  IMAD.MOV.U32 R2, RZ, RZ, RZ ;  /* 0x000000ffff027224 */ /* 0x000fe200078e00ff */
[----:B------:R-:W-:Y:S02]  /*1130*/  PLOP3.LUT P0, PT, PT, PT, PT, 0x80, 0x0 ;  /* 0x000000000000781c */ /* 0x000fe40003f0f070 */
        /* <DEDUP_REMOVED lines=15> */
.L_x_8595:
[----:B------:R-:W-:Y:S01]  /*1230*/  UIADD3 UR47, -UR4, UR47, URZ ;  /* 0x0000002f042f7290 */ /* 0x000fe2000fffe13f */
[----:B------:R-:W-:Y:S01]  /*1240*/  IMAD.MOV.U32 R51, RZ, RZ, RZ ;  /* 0x000000ffff337224 */ /* 0x000fe200078e00ff */
[----:B------:R-:W-:Y:S01]  /*1250*/  UMOV UR44, UR43 ;  /* 0x0000002b002c7c82 */ /* 0x000fe20008000000 */
[----:B------:R-:W-:Y:S01]  /*1260*/  CS2R R52, SRZ ;  /* 0x0000000000347805 */ /* 0x000fe2000001ff00 */
[----:B------:R-:W-:Y:S01]  /*1270*/  UISETP.GE.AND UP0, UPT, UR47, 0x1, UPT ;  /* 0x000000012f00788c */ /* 0x000fe2000bf06270 */
[----:B------:R-:W-:Y:S01]  /*1280*/  CS2R R54, SRZ ;  /* 0x0000000000367805 */ /* 0x000fe2000001ff00 */
[----:B------:R-:W-:Y:S01]  /*1290*/  UIADD3 UR4, UR47, 0x7f, URZ ;  /* 0x0000007f2f047890 */ /* 0x000fe2000fffe03f */
[----:B------:R-:W-:Y:S02]  /*12a0*/  CS2R R56, SRZ ;  /* 0x0000000000387805 */ /* 0x000fe4000001ff00 */
[----:B------:R-:W-:Y:S02]  /*12b0*/  CS2R R58, SRZ ;  /* 0x00000000003a7805 */ /* 0x000fe4000001ff00 */
[----:B------:R-:W-:-:S02]  /*12c0*/  CS2R R60, SRZ ;  /* 0x00000000003c7805 */ /* 0x000fc4000001ff00 */
[----:B------:R-:W-:Y:S01]  /*12d0*/  PLOP3.LUT P1, PT, PT, PT, UP0, 0x80, 0x0 ;  /* 0x000000000000781c */ /* 0x000fe20003f2f008 */
[----:B------:R-:W-:Y:S01]  /*12e0*/  USHF.R.S32.HI UR5, URZ, 0x1f, UR4 ;  /* 0x0000001f3f057899 */ /* 0x000fe20008011404 */
[----:B------:R-:W-:-:S03]  /*12f0*/  CS2R R62, SRZ ;  /* 0x00000000003e7805 */ /* 0x000fc6000001ff00 */
[----:B------:R-:W-:-:S08]  /*1300*/  ULEA.HI UR46, UR5, UR4, URZ, 0x7 ;  /* 0x00000004052e7291 */ /* 0x000fd0000f8f383f */
[----:B------:R-:W-:Y:S05]  /*1310*/  @!P1 BRA `(.L_x_8596) ;  /* 0x0000005c00289947 */ /* 0x000fea0003800000 */
[----:B------:R-:W0:Y:S01]  /*1320*/  SHFL.IDX PT, R0, R152, RZ, 0x1f ;  /* 0x00001fff98007589 */ /* 0x000e2200000e0000 */
[----:B------:R-:W1:Y:S01]  /*1330*/  S2UR UR8, SR_CgaCtaId ;  /* 0x00000000000879c3 */ /* 0x000e620000008800 */
[----:B------:R-:W-:Y:S01]  /*1340*/  UMOV UR7, 0x400 ;  /* 0x0000040000077882 */ /* 0x000fe20000000000 */
[----:B------:R-:W-:Y:S01]  /*1350*/  USHF.R.S32.HI UR46, URZ, 0x7, UR46 ;  /* 0x000000073f2e7899 */ /* 0x000fe2000801142e */
[----:B0-----:R-:W-:Y:S01]  /*1360*/  R2UR UR6, R0 ;  /* 0x00000000000672ca */ /* 0x001fe200000e0000 */
[----:B-1----:R-:W-:-:S12]  /*1370*/  ULEA UR7, UR8, UR7, 0x18 ;  /* 0x0000000708077291 */ /* 0x002fd8000f8ec03f */
[----:B------:R-:W-:Y:S02]  /*1380*/  UIMAD.WIDE UR4, UR6, 0x55555556, URZ ;  /* 0x55555556060478a5 */ /* 0x000fe4000f8e023f */
[----:B------:R-:W-:Y:S02]  /*1390*/  UIADD3 UR4, UR7, 0xf000, URZ ;  /* 0x0000f00007047890 */ /* 0x000fe4000fffe03f */
[----:B------:R-:W-:Y:S02]  /*13a0*/  ULEA.HI UR5, UR5, UR5, URZ, 0x1 ;  /* 0x0000000505057291 */ /* 0x000fe4000f8f083f */
[----:B------:R-:W-:Y:S02]  /*13b0*/  ULOP3.LUT UP0, URZ, UR4, 0x3ff, URZ, 0xc0, !UPT ;  /* 0x000003ff043f7892 */ /* 0x000fe4000f80c03f */
[----:B------:R-:W-:-:S04]  /*13c0*/  UIMAD UR5, UR5, -0x3, UR6 ;  /* 0xfffffffd050578a4 */ /* 0x000fc8000f8e0206 */
[----:B------:R-:W-:Y:S01]  /*13d0*/  PLOP3.LUT P0, PT, PT, PT, UP0, 0x80, 0x0 ;  /* 0x000000000000781c */ /* 0x000fe20003f0f008 */
[----:B------:R-:W-:-:S04]  /*13e0*/  ULEA UR5, UR5, UR4, 0xb ;  /* 0x0000000405057291 */ /* 0x000fc8000f8e583f */
[----:B------:R-:W-:-:S04]  /*13f0*/  USHF.R.U32.HI UR5, URZ, 0x4, UR5 ;  /* 0x000000043f057899 */ /* 0x000fc80008011605 */
[----:B------:R-:W-:-:S04]  /*1400*/  ULOP3.LUT UR48, UR5, 0x3fff, URZ, 0xc0, !UPT ;  /* 0x00003fff05307892 */ /* 0x000fc8000f8ec03f */
[----:B------:R-:W-:Y:S08]  /*1410*/  @!P0 BRA `(.L_x_8597) ;  /* 0x0000000000408947 */ /* 0x000ff00003800000 */
        /* <DEDUP_REMOVED lines=16> */
.L_x_8597:
        /* <DEDUP_REMOVED lines=10> */
[----:B------:R-:W-:Y:S01]  /*15c0*/  @UP0 ULDC.64 UR14, c[0x0][0x9a8] ;  /* 0x00026a00000e0ab9 */ /* 0x000fe20000000a00 */
[----:B------:R-:W-:Y:S01]  /*15d0*/  @UP0 ULDC.64 UR18, c[0x0][0x9b0] ;  /* 0x00026c0000120ab9 */ /* 0x000fe20000000a00 */
[----:B------:R-:W-:Y:S01]  /*15e0*/  @UP1 ULDC.64 UR16, c[0x0][0x9b8] ;  /* 0x00026e0000101ab9 */ /* 0x000fe20000000a00 */
[----:B------:R-:W-:Y:S02]  /*15f0*/  @UP0 UIMAD UR8, UR40, UR14, URZ ;  /* 0x0000000e280802a4 */ /* 0x000fe4000f8e023f */
[----:B------:R-:W-:Y:S02]  /*1600*/  @UP1 UIMAD UR10, UR40, UR16, URZ ;  /* 0x00000010280a12a4 */ /* 0x000fe4000f8e023f */
[----:B------:R-:W-:Y:S02]  /*1610*/  @UP0 UIMAD UR15, UR41, UR15, UR8 ;  /* 0x0000000f290f02a4 */ /* 0x000fe4000f8e0208 */
[----:B------:R-:W-:Y:S02]  /*1620*/  @UP1 UIMAD.WIDE.U32 UR8, UR41, UR16, URZ ;  /* 0x00000010290812a5 */ /* 0x000fe4000f8e003f */
[----:B------:R-:W-:-:S02]  /*1630*/  @UP0 UIMAD.WIDE.U32 UR12, UR41, UR14, URZ ;  /* 0x0000000e290c02a5 */ /* 0x000fc4000f8e003f */
[----:B------:R-:W-:Y:S02]  /*1640*/  @UP1 UIMAD UR16, UR41, UR17, UR10 ;  /* 0x00000011291012a4 */ /* 0x000fe4000f8e020a */
[----:B------:R-:W-:Y:S02]  /*1650*/  @UP1 USHF.R.S32.HI UR17, URZ, 0x1f, UR43 ;  /* 0x0000001f3f111899 */ /* 0x000fe4000801142b */
[----:B------:R-:W-:Y:S01]  /*1660*/  @UP0 USHF.R.S32.HI UR14, URZ, 0x1f, UR43 ;  /* 0x0000001f3f0e0899 */ /* 0x000fe2000801142b */
[----:B------:R-:W-:Y:S01]  /*1670*/  @UP1 ULDC.64 UR10, c[0x0][0x9c0] ;  /* 0x00027000000a1ab9 */ /* 0x000fe20000000a00 */
[----:B------:R-:W-:Y:S02]  /*1680*/  @UP0 UIADD3 UR13, UR13, UR15, URZ ;  /* 0x0000000f0d0d0290 */ /* 0x000fe4000fffe03f */
        /* <DEDUP_REMOVED lines=35> */
.L_x_8730:
[----:B------:R-:W-:Y:S05]  /*18c0*/  @!P0 BRA `(.L_x_8599) ;  /* 0x0000000000048947 */ /* 0x000fea0003800000 */
[----:B------:R-:W-:Y:S01]  /*18d0*/  BPT.TRAP 0x1 ;  /* 0x000000040000795c */ /* 0x000fe20000300000 */
.L_x_8599:
[----:B------:R-:W-:Y:S02]  /*18e0*/  IMAD.U32 R5, RZ, RZ, UR36 ;  /* 0x00000024ff057e24 */ /* 0x000fe4000f8e00ff */
[----:B------:R-:W-:Y:S02]  /*18f0*/  IMAD.U32 R6, RZ, RZ, UR37 ;  /* 0x00000025ff067e24 */ /* 0x000fe4000f8e00ff */
[----:B------:R-:W-:-:S03]  /*1900*/  IMAD R4, R5, 0x8, R2 ;  /* 0x0000000805047824 */ /* 0x000fc600078e0202 */
[----:B------:R-:W-:-:S04]  /*1910*/  SHF.L.U32 R5, R6, 0x1f, RZ ;  /* 0x0000001f06057819 */ /* 0x000fc800000006ff */
[----:B------:R1:W2:Y:S01]  /*1920*/  SYNCS.PHASECHK.TRANS64.TRYWAIT P1, [R4+URZ+0x19c30], R5 ;  /* 0x019c3005040075a7 */ /* 0x0002a2000802017f */
[----:B------:R-:W-:Y:S05]  /*1930*/  @!P0 BRA `(.L_x_8600) ;  /* 0x0000000000048947 */ /* 0x000fea0003800000 */
[----:B------:R-:W-:Y:S01]  /*1940*/  BPT.TRAP 0x1 ;  /* 0x000000040000795c */ /* 0x000fe20000300000 */
.L_x_8600:
[----:B------:R-:W3:Y:S01]  /*1950*/  S2R R6, SR_TID.X ;  /* 0x0000000000067919 */ /* 0x000ee20000002100 */
[----:B------:R-:W-:Y:S01]  /*1960*/  IMAD.MOV.U32 R135, RZ, RZ, RZ ;  /* 0x000000ffff877224 */ /* 0x000fe200078e00ff */
[----:B---3--:R-:W-:Y:S01]  /*1970*/  LOP3.LUT P2, RZ, R6, 0x7f, RZ, 0xc0, !PT ;  /* 0x0000007f06ff7812 */ /* 0x008fe2000784c0ff */
[----:B--2---:R-:W-:-:S12]  /*1980*/  @P1 BRA `(.L_x_8601) ;  /* 0x0000000000081947 */ /* 0x004fd80003800000 */
[----:B------:R-:W2:Y:S02]  /*1990*/  SYNCS.PHASECHK.TRANS64.TRYWAIT P1, [R4+URZ+0x19c30], R5 ;  /* 0x019c3005040075a7 */ /* 0x000ea4000802017f */
[----:B--2---:R-:W-:Y:S05]  /*19a0*/  @!P1 BRA `(.L_x_8602) ;  /* 0x000000c800e49947 */ /* 0x004fea0003800000 */
.L_x_8601:
[----:B------:R-:W-:Y:S05]  /*19b0*/  WARPSYNC.ALL ;  /* 0x0000000000007948 */ /* 0x000fea0003800000 */
[----:B------:R-:W-:Y:S01]  /*19c0*/  R2UR UR4, R2 ;  /* 0x00000000020472ca */ /* 0x000fe200000e0000 */
[----:B------:R-:W-:Y:S01]  /*19d0*/  WARPGROUP.ARRIVE ;  /* 0x00000000000079c5 */ /* 0x000fe20000000000 */
[----:B------:R-:W-:Y:S01]  /*19e0*/  UMOV UR5, 0xc0000010 ;  /* 0xc000001000057882 */ /* 0x000fe20000000000 */
[----:B------:R-:W-:Y:S01]  /*19f0*/  UMOV UR7, 0xc0000010 ;  /* 0xc000001000077882 */ /* 0x000fe20000000000 */
[----:B------:R-:W-:Y:S01]  /*1a00*/  UMOV UR9, 0xc0000010 ;  /* 0xc000001000097882 */ /* 0x000fe20000000000 */
[----:B------:R-:W-:Y:S01]  /*1a10*/  UMOV UR11, 0xc0000010 ;  /* 0xc0000010000b7882 */ /* 0x000fe20000000000 */
[----:B------:R-:W-:Y:S01]  /*1a20*/  UMOV UR13, 0xc0000010 ;  /* 0xc0000010000d7882 */ /* 0x000fe20000000000 */
[----:B------:R-:W-:Y:S01]  /*1a30*/  UMOV UR15, 0xc0000010 ;  /* 0xc0000010000f7882 */ /* 0x000fe20000000000 */
[----:B------:R-:W-:Y:S01]  /*1a40*/  ULDC UR17, c[0x0][0x988] ;  /* 0x0002620000117ab9 */ /* 0x000fe20000000800 */
[----:B------:R-:W3:Y:S01]  /*1a50*/  S2R R92, SR_TID.X ;  /* 0x00000000005c7919 */ /* 0x000ee20000002100 */
[----:B------:R-:W-:Y:S01]  /*1a60*/  UISETP.GE.AND UP0, UPT, UR47, 0x81, UPT ;  /* 0x000000812f00788c */ /* 0x000fe2000bf06270 */
[----:B------:R-:W-:-:S02]  /*1a70*/  IMAD.MOV.U32 R134, RZ, RZ, R135 ;  /* 0x000000ffff867224 */ /* 0x000fc400078e0087 */
[----:B------:R-:W-:Y:S01]  /*1a80*/  UIADD3 UR4, UR4, 0x13800, URZ ;  /* 0x0001380004047890 */ /* 0x000fe2000fffe03f */
[--C-:B------:R-:W-:Y:S02]  /*1a90*/  IMAD.MOV.U32 R133, RZ, RZ, R135.reuse ;  /* 0x000000ffff857224 */ /* 0x100fe400078e0087 */
[--C-:B------:R-:W-:Y:S01]  /*1aa0*/  IMAD.MOV.U32 R132, RZ, RZ, R135.reuse ;  /* 0x000000ffff847224 */ /* 0x100fe200078e0087 */
[----:B------:R-:W-:Y:S01]  /*1ab0*/  USHF.R.U32.HI UR4, URZ, 0x4, UR4 ;  /* 0x000000043f047899 */ /* 0x000fe20008011604 */
[--C-:B------:R-:W-:Y:S02]  /*1ac0*/  IMAD.MOV.U32 R131, RZ, RZ, R135.reuse ;  /* 0x000000ffff837224 */ /* 0x100fe400078e0087 */
[--C-:B------:R-:W-:Y:S01]  /*1ad0*/  IMAD.MOV.U32 R130, RZ, RZ, R135.reuse ;  /* 0x000000ffff827224 */ /* 0x100fe200078e0087 */
[----:B------:R-:W-:Y:S01]  /*1ae0*/  ULOP3.LUT UR4, UR4, 0x3fff, URZ, 0xc0, !UPT ;  /* 0x00003fff04047892 */ /* 0x000fe2000f8ec03f */
[--C-:B------:R-:W-:Y:S02]  /*1af0*/  IMAD.MOV.U32 R129, RZ, RZ, R135.reuse ;  /* 0x000000ffff817224 */ /* 0x100fe400078e0087 */
[--C-:B------:R-:W-:Y:S01]  /*1b00*/  IMAD.MOV.U32 R128, RZ, RZ, R135.reuse ;  /* 0x000000ffff807224 */ /* 0x100fe200078e0087 */
[----:B------:R-:W-:Y:S01]  /*1b10*/  ULOP3.LUT UR16, UR4, 0x10000, URZ, 0xfc, !UPT ;  /* 0x0001000004107892 */ /* 0x000fe2000f8efc3f */
[--C-:B------:R-:W-:Y:S01]  /*1b20*/  IMAD.MOV.U32 R127, RZ, RZ, R135.reuse ;  /* 0x000000ffff7f7224 */ /* 0x100fe200078e0087 */
[----:B------:R-:W-:Y:S01]  /*1b30*/  ULOP3.LUT UR4, UR48, 0x10000, URZ, 0xfc, !UPT ;  /* 0x0001000030047892 */ /* 0x000fe2000f8efc3f */
        /* <DEDUP_REMOVED lines=58> */
[----:B------:R-:W-:Y:S01]  /*1ee0*/  FMUL.FTZ R32, R0, R42 ;  /* 0x0000002a00207220 */ /* 0x000fe20000410000 */
[----:B------:R-:W-:-:S02]  /*1ef0*/  VIADD R41, R154, UR47 ;  /* 0x0000002f9a297c36 */ /* 0x000fc40008000000 */
[C---:B-12---:R-:W-:Y:S01]  /*1f00*/  FMUL.FTZ R5, R0.reuse, R26 ;  /* 0x0000001a00057220 */ /* 0x046fe20000410000 */
[----:B------:R-:W1:Y:S01]  /*1f10*/  MUFU.TANH R7, R7 ;  /* 0x0000000700077308 */ /* 0x000e620000002400 */
[----:B------:R-:W-:Y:S02]  /*1f20*/  IMAD.U32 R42, RZ, RZ, UR46 ;  /* 0x0000002eff2a7e24 */ /* 0x000fe4000f8e00ff */
[C---:B------:R-:W-:Y:S01]  /*1f30*/  FMUL.FTZ R20, R0.reuse, R36 ;  /* 0x0000002400147220 */ /* 0x040fe20000410000 */
[C---:B0-----:R-:W-:Y:S01]  /*1f40*/  FMUL.FTZ R11, R0.reuse, R33 ;  /* 0x00000021000b7220 */ /* 0x041fe20000410000 */
[----:B------:R-:W-:Y:S01]  /*1f50*/  FMUL.FTZ R29, R0, R45 ;  /* 0x0000002d001d7220 */ /* 0x000fe20000410000 */
[----:B------:R-:W-:Y:S02]  /*1f60*/  IMAD R41, R42, -0x80, R41 ;  /* 0xffffff802a297824 */ /* 0x000fe400078e0229 */
[C---:B------:R-:W-:Y:S01]  /*1f70*/  FMUL.FTZ R21, R0.reuse, R35 ;  /* 0x0000002300157220 */ /* 0x040fe20000410000 */
[C---:B------:R-:W-:Y:S01]  /*1f80*/  FMUL.FTZ R35, R0.reuse, R46 ;  /* 0x0000002e00237220 */ /* 0x040fe20000410000 */
[----:B------:R-:W0:Y:S01]  /*1f90*/  MUFU.TANH R8, R8 ;  /* 0x0000000800087308 */ /* 0x000e220000002400 */
[C---:B------:R-:W-:Y:S01]  /*1fa0*/  FMUL.FTZ R24, R0.reuse, R34 ;  /* 0x0000002200187220 */ /* 0x040fe20000410000 */
[C---:B------:R-:W-:Y:S01]  /*1fb0*/  ISETP.GT.AND P4, PT, R41.reuse, RZ, PT ;  /* 0x000000ff2900720c */ /* 0x040fe20003f84270 */
[C---:B------:R-:W-:Y:S01]  /*1fc0*/  FMUL.FTZ R28, R0.reuse, R38 ;  /* 0x00000026001c7220 */ /* 0x040fe20000410000 */
[C---:B------:R-:W-:Y:S01]  /*1fd0*/  ISETP.GT.AND P5, PT, R41.reuse, 0x1, PT ;  /* 0x000000012900780c */ /* 0x040fe20003fa4270 */
[C---:B------:R-:W-:Y:S01]  /*1fe0*/  FMUL.FTZ R26, R0.reuse, R40 ;  /* 0x00000028001a7220 */ /* 0x040fe20000410000 */
[C---:B------:R-:W-:Y:S01]  /*1ff0*/  ISETP.GT.AND P1, PT, R41.reuse, 0x8, PT ;  /* 0x000000082900780c */ /* 0x040fe20003f24270 */
[C---:B------:R-:W-:Y:S01]  /*2000*/  FMUL.FTZ R38, R0.reuse, R52 ;  /* 0x0000003400267220 */ /* 0x040fe20000410000 */
[----:B------:R-:W2:Y:S01]  /*2010*/  MUFU.TANH R14, R14 ;  /* 0x0000000e000e7308 */ /* 0x000ea20000002400 */
[----:B------:R-:W-:Y:S01]  /*2020*/  ISETP.GT.AND P2, PT, R41, 0x9, PT ;  /* 0x000000092900780c */ /* 0x000fe20003f44270 */
[----:B------:R-:W-:Y:S01]  /*2030*/  FMUL.FTZ R33, R0, R48 ;  /* 0x0000003000217220 */ /* 0x000fe20000410000 */
[----:B----4-:R-:W-:Y:S01]  /*2040*/  FSEL R42, R6, -INF , P4 ;  /* 0xff800000062a7808 */ /* 0x010fe20002000000 */
[C---:B------:R-:W-:Y:S01]  /*2050*/  FMUL.FTZ R27, R0.reuse, R39 ;  /* 0x00000027001b7220 */ /* 0x040fe20000410000 */
[----:B-1----:R-:W-:Y:S01]  /*2060*/  FSEL R45, R7, -INF , P5 ;  /* 0xff800000072d7808 */ /* 0x002fe20002800000 */
[----:B------:R-:W-:Y:S01]  /*2070*/  FMUL.FTZ R39, R0, R51 ;  /* 0x0000003300277220 */ /* 0x000fe20000410000 */
[C---:B------:R-:W-:Y:S01]  /*2080*/  ISETP.GT.AND P3, PT, R41.reuse, 0x10, PT ;  /* 0x000000102900780c */ /* 0x040fe20003f64270 */
[----:B------:R-:W1:Y:S01]  /*2090*/  MUFU.TANH R13, R13 ;  /* 0x0000000d000d7308 */ /* 0x000e620000002400 */
[----:B0-----:R-:W-:Y:S01]  /*20a0*/  FSEL R46, R8, -INF , P1 ;  /* 0xff800000082e7808 */ /* 0x001fe20000800000 */
[C---:B------:R-:W-:Y:S01]  /*20b0*/  FMUL.FTZ R34, R0.reuse, R49 ;  /* 0x0000003100227220 */ /* 0x040fe20000410000 */
[C---:B------:R-:W-:Y:S01]  /*20c0*/  FMUL.FTZ R30, R0.reuse, R44 ;  /* 0x0000002c001e7220 */ /* 0x040fe20000410000 */
[C---:B------:R-:W-:Y:S01]  /*20d0*/  FMUL.FTZ R40, R0.reuse, R50 ;  /* 0x0000003200287220 */ /* 0x040fe20000410000 */
[C---:B------:R-:W-:Y:S01]  /*20e0*/  FMUL.FTZ R31, R0.reuse, R43 ;  /* 0x0000002b001f7220 */ /* 0x040fe20000410000 */
[C---:B------:R-:W-:Y:S01]  /*20f0*/  FMUL.FTZ R37, R0.reuse, R53 ;  /* 0x0000003500257220 */ /* 0x040fe20000410000 */
[----:B------:R-:W-:Y:S01]  /*2100*/  FMUL.FTZ R89, R0, R54 ;  /* 0x0000003600597220 */ /* 0x000fe20000410000 */
[----:B------:R-:W0:Y:S01]  /*2110*/  MUFU.TANH R10, R10 ;  /* 0x0000000a000a7308 */ /* 0x000e220000002400 */
[----:B--2---:R-:W-:Y:S01]  /*2120*/  FSEL R7, R14, -INF , P1 ;  /* 0xff8000000e077808 */ /* 0x004fe20000800000 */
[C---:B------:R-:W-:Y:S01]  /*2130*/  FMUL.FTZ R36, R0.reuse, R47 ;  /* 0x0000002f00247220 */ /* 0x040fe20000410000 */
[----:B------:R-:W-:Y:S01]  /*2140*/  ISETP.GT.AND P1, PT, R41, 0x19, PT ;  /* 0x000000192900780c */ /* 0x000fe20003f24270 */
[C---:B------:R-:W-:Y:S01]  /*2150*/  FMUL.FTZ R88, R0.reuse, R55 ;  /* 0x0000003700587220 */ /* 0x040fe20000410000 */
[C---:B------:R-:W-:Y:S01]  /*2160*/  FMUL.FTZ R44, R0.reuse, R56 ;  /* 0x00000038002c7220 */ /* 0x040fe20000410000 */
[C---:B------:R-:W-:Y:S01]  /*2170*/  FMUL.FTZ R43, R0.reuse, R57 ;  /* 0x00000039002b7220 */ /* 0x040fe20000410000 */
[C---:B------:R-:W-:Y:S01]  /*2180*/  FMUL.FTZ R57, R0.reuse, R60 ;  /* 0x0000003c00397220 */ /* 0x040fe20000410000 */
[----:B------:R-:W2:Y:S01]  /*2190*/  MUFU.TANH R15, R15 ;  /* 0x0000000f000f7308 */ /* 0x000ea20000002400 */
        /* <DEDUP_REMOVED lines=16> */
[----:B--2---:R-:W-:Y:S01]  /*22a0*/  FSEL R52, R15, -INF , P1 ;  /* 0xff8000000f347808 */ /* 0x004fe20000800000 */
[----:B------:R-:W-:Y:S01]  /*22b0*/  FMUL.FTZ R72, R0, R72 ;  /* 0x0000004800487220 */ /* 0x000fe20000410000 */
[----:B------:R-:W-:Y:S01]  /*22c0*/  FMNMX.FTZ R15, R46, R13, !PT ;  /* 0x0000000d2e0f7209 */ /* 0x000fe20007810000 */
[C---:B------:R-:W-:Y:S01]  /*22d0*/  FMUL.FTZ R62, R0.reuse, R67 ;  /* 0x00000043003e7220 */ /* 0x040fe20000410000 */
[C---:B------:R-:W-:Y:S01]  /*22e0*/  FMUL.FTZ R73, R0.reuse, R73 ;  /* 0x0000004900497220 */ /* 0x040fe20000410000 */
[C---:B------:R-:W-:Y:S01]  /*22f0*/  FMUL.FTZ R67, R0.reuse, R70 ;  /* 0x0000004600437220 */ /* 0x040fe20000410000 */
[C---:B------:R-:W-:Y:S01]  /*2300*/  FMUL.FTZ R76, R0.reuse, R76 ;  /* 0x0000004c004c7220 */ /* 0x040fe20000410000 */
[----:B------:R-:W2:Y:S01]  /*2310*/  MUFU.TANH R20, R20 ;  /* 0x0000001400147308 */ /* 0x000ea20000002400 */
[----:B-1----:R-:W-:Y:S01]  /*2320*/  FSEL R48, R9, -INF , P2 ;  /* 0xff80000009307808 */ /* 0x002fe20001000000 */
[C---:B------:R-:W-:Y:S01]  /*2330*/  FMUL.FTZ R68, R0.reuse, R71 ;  /* 0x0000004700447220 */ /* 0x040fe20000410000 */
[----:B------:R-:W-:Y:S01]  /*2340*/  ISETP.GT.AND P2, PT, R41, 0x20, PT ;  /* 0x000000202900780c */ /* 0x000fe20003f44270 */
[C---:B------:R-:W-:Y:S01]  /*2350*/  FMUL.FTZ R77, R0.reuse, R77 ;  /* 0x0000004d004d7220 */ /* 0x040fe20000410000 */
[C---:B------:R-:W-:Y:S01]  /*2360*/  FMUL.FTZ R74, R0.reuse, R74 ;  /* 0x0000004a004a7220 */ /* 0x040fe20000410000 */
[C---:B------:R-:W-:Y:S01]  /*2370*/  FMUL.FTZ R80, R0.reuse, R80 ;  /* 0x0000005000507220 */ /* 0x040fe20000410000 */
[C---:B------:R-:W-:Y:S01]  /*2380*/  FMUL.FTZ R81, R0.reuse, R81 ;  /* 0x0000005100517220 */ /* 0x040fe20000410000 */
[----:B------:R-:W1:Y:S01]  /*2390*/  MUFU.TANH R12, R12 ;  /* 0x0000000c000c7308 */ /* 0x000e620000002400 */
[----:B0-----:R-:W-:Y:S01]  /*23a0*/  FSEL R5, R5, -INF , P4 ;  /* 0xff80000005057808 */ /* 0x001fe20002000000 */
[C---:B------:R-:W-:Y:S01]  /*23b0*/  FMUL.FTZ R75, R0.reuse, R75 ;  /* 0x0000004b004b7220 */ /* 0x040fe20000410000 */
[----:B------:R-:W-:Y:S01]  /*23c0*/  ISETP.GT.AND P4, PT, R41, 0x11, PT ;  /* 0x000000112900780c */ /* 0x000fe20003f84270 */
[C---:B------:R-:W-:Y:S01]  /*23d0*/  FMUL.FTZ R78, R0.reuse, R78 ;  /* 0x0000004e004e7220 */ /* 0x040fe20000410000 */
[C---:B------:R-:W-:Y:S01]  /*23e0*/  FMUL.FTZ R84, R0.reuse, R84 ;  /* 0x0000005400547220 */ /* 0x040fe20000410000 */
[C---:B------:R-:W-:Y:S01]  /*23f0*/  FMUL.FTZ R85, R0.reuse, R85 ;  /* 0x0000005500557220 */ /* 0x040fe20000410000 */
[----:B------:R-:W-:Y:S01]  /*2400*/  FMUL.FTZ R79, R0, R79 ;  /* 0x0000004f004f7220 */ /* 0x000fe20000410000 */
[----:B------:R-:W0:Y:S01]  /*2410*/  MUFU.TANH R11, R11 ;  /* 0x0000000b000b7308 */ /* 0x000e220000002400 */
[----:B--2---:R-:W-:Y:S01]  /*2420*/  FSEL R51, R20, -INF , P5 ;  /* 0xff80000014337808 */ /* 0x004fe20002800000 */
[----:B------:R-:W-:Y:S01]  /*2430*/  FMUL.FTZ R82, R0, R82 ;  /* 0x0000005200527220 */ /* 0x000fe20000410000 */
[----:B------:R-:W-:Y:S01]  /*2440*/  FMNMX.FTZ R20, R48, R15, !PT ;  /* 0x0000000f30147209 */ /* 0x000fe20007810000 */
[C---:B------:R-:W-:Y:S01]  /*2450*/  FMUL.FTZ R83, R0.reuse, R83 ;  /* 0x0000005300537220 */ /* 0x040fe20000410000 */
[C---:B------:R-:W-:Y:S01]  /*2460*/  FMUL.FTZ R86, R0.reuse, R86 ;  /* 0x0000005600567220 */ /* 0x040fe20000410000 */
[----:B------:R-:W-:-:S02]  /*2470*/  FMUL.FTZ R87, R0, R87 ;  /* 0x0000005700577220 */ /* 0x000fc40000410000 */
[----:B------:R-:W2:Y:S01]  /*2480*/  MUFU.TANH R21, R21 ;  /* 0x0000001500157308 */ /* 0x000ea20000002400 */
[----:B-1----:R-:W-:-:S04]  /*2490*/  FSEL R49, R12, -INF , P3 ;  /* 0xff8000000c317808 */ /* 0x002fc80001800000 */
[----:B------:R-:W-:-:S03]  /*24a0*/  FMNMX.FTZ R15, R49, R20, !PT ;  /* 0x00000014310f7209 */ /* 0x000fc60007810000 */
[----:B------:R-:W1:Y:S01]  /*24b0*/  MUFU.TANH R24, R24 ;  /* 0x0000001800187308 */ /* 0x000e620000002400 */
[----:B0-----:R-:W-:-:S04]  /*24c0*/  FSEL R50, R11, -INF , P4 ;  /* 0xff8000000b327808 */ /* 0x001fc80002000000 */
[----:B------:R-:W-:-:S03]  /*24d0*/  FMNMX.FTZ R20, R50, R15, !PT ;  /* 0x0000000f32147209 */ /* 0x000fc60007810000 */
[----:B------:R-:W0:Y:S01]  /*24e0*/  MUFU.TANH R26, R26 ;  /* 0x0000001a001a7308 */ /* 0x000e220000002400 */
[----:B--2---:R-:W-:Y:S02]  /*24f0*/  FSEL R10, R21, -INF , P4 ;  /* 0xff800000150a7808 */ /* 0x004fe40002000000 */
[----:B------:R-:W-:Y:S02]  /*2500*/  FMNMX.FTZ R21, R51, R20, !PT ;  /* 0x0000001433157209 */ /* 0x000fe40007810000 */
[----:B------:R-:W-:-:S03]  /*2510*/  ISETP.GT.AND P4, PT, R41, 0x28, PT ;  /* 0x000000282900780c */ /* 0x000fc60003f84270 */
[----:B------:R-:W2:Y:S01]  /*2520*/  MUFU.TANH R25, R25 ;  /* 0x0000001900197308 */ /* 0x000ea20000002400 */
[----:B-1----:R-:W-:Y:S02]  /*2530*/  FSEL R9, R24, -INF , P3 ;  /* 0xff80000018097808 */ /* 0x002fe40001800000 */
[----:B------:R-:W-:Y:S02]  /*2540*/  ISETP.GT.AND P3, PT, R41, 0x21, PT ;  /* 0x000000212900780c */ /* 0x000fe40003f64270 */
[----:B------:R-:W-:-:S03]  /*2550*/  FMNMX.FTZ R24, R52, R21, !PT ;  /* 0x0000001534187209 */ /* 0x000fc60007810000 */
[----:B------:R-:W1:Y:S01]  /*2560*/  MUFU.TANH R28, R28 ;  /* 0x0000001c001c7308 */ /* 0x000e620000002400 */
[----:B0-----:R-:W-:-:S07]  /*2570*/  FSEL R53, R26, -INF , P2 ;  /* 0xff8000001a357808 */ /* 0x001fce0001000000 */
[----:B------:R-:W0:Y:S01]  /*2580*/  MUFU.TANH R30, R30 ;  /* 0x0000001e001e7308 */ /* 0x000e220000002400 */
[----:B--2---:R-:W-:Y:S02]  /*2590*/  FSEL R54, R25, -INF , P3 ;  /* 0xff80000019367808 */ /* 0x004fe40001800000 */
[----:B------:R-:W-:-:S04]  /*25a0*/  FMNMX.FTZ R25, R53, R24, !PT ;  /* 0x0000001835197209 */ /* 0x000fc80007810000 */
[----:B------:R-:W-:Y:S01]  /*25b0*/  FMNMX.FTZ R26, R54, R25, !PT ;  /* 0x00000019361a7209 */ /* 0x000fe20007810000 */
[----:B------:R-:W2:Y:S01]  /*25c0*/  MUFU.TANH R27, R27 ;  /* 0x0000001b001b7308 */ /* 0x000ea20000002400 */
[----:B-1----:R-:W-:Y:S02]  /*25d0*/  FSEL R11, R28, -INF , P5 ;  /* 0xff8000001c0b7808 */ /* 0x002fe40002800000 */
[----:B------:R-:W-:-:S05]  /*25e0*/  ISETP.GT.AND P5, PT, R41, 0x29, PT ;  /* 0x000000292900780c */ /* 0x000fca0003fa4270 */
[----:B------:R-:W1:Y:S01]  /*25f0*/  MUFU.TANH R29, R29 ;  /* 0x0000001d001d7308 */ /* 0x000e620000002400 */
[----:B0-----:R-:W-:-:S07]  /*2600*/  FSEL R55, R30, -INF , P4 ;  /* 0xff8000001e377808 */ /* 0x001fce0002000000 */
[----:B------:R-:W0:Y:S01]  /*2610*/  MUFU.TANH R32, R32 ;  /* 0x0000002000207308 */ /* 0x000e220000002400 */
[----:B--2---:R-:W-:Y:S02]  /*2620*/  FSEL R12, R27, -INF , P1 ;  /* 0xff8000001b0c7808 */ /* 0x004fe40000800000 */
[----:B------:R-:W-:Y:S02]  /*2630*/  ISETP.GT.AND P1, PT, R41, 0x30, PT ;  /* 0x000000302900780c */ /* 0x000fe40003f24270 */
[----:B------:R-:W-:-:S03]  /*2640*/  FMNMX.FTZ R27, R55, R26, !PT ;  /* 0x0000001a371b7209 */ /* 0x000fc60007810000 */
[----:B------:R-:W2:Y:S01]  /*2650*/  MUFU.TANH R40, R40 ;  /* 0x0000002800287308 */ /* 0x000ea20000002400 */
[----:B-1----:R-:W-:-:S04]  /*2660*/  FSEL R56, R29, -INF , P5 ;  /* 0xff8000001d387808 */ /* 0x002fc80002800000 */
[----:B------:R-:W-:-:S03]  /*2670*/  FMNMX.FTZ R27, R56, R27, !PT ;  /* 0x0000001b381b7209 */ /* 0x000fc60007810000 */
[----:B------:R-:W1:Y:S01]  /*2680*/  MUFU.TANH R33, R33 ;  /* 0x0000002100217308 */ /* 0x000e620000002400 */
[----:B0-----:R-:W-:Y:S02]  /*2690*/  FSEL R13, R32, -INF , P2 ;  /* 0xff800000200d7808 */ /* 0x001fe40001000000 */
[----:B------:R-:W-:-:S05]  /*26a0*/  ISETP.GT.AND P2, PT, R41, 0x31, PT ;  /* 0x000000312900780c */ /* 0x000fca0003f44270 */
[----:B------:R-:W0:Y:S01]  /*26b0*/  MUFU.TANH R31, R31 ;  /* 0x0000001f001f7308 */ /* 0x000e220000002400 */
[----:B--2---:R-:W-:-:S07]  /*26c0*/  FSEL R21, R40, -INF , P1 ;  /* 0xff80000028157808 */ /* 0x004fce0000800000 */
        /* <DEDUP_REMOVED lines=31> */
[----:B------:R-:W1:Y:S01]  /*28c0*/  MUFU.TANH R88, R88 ;  /* 0x0000005800587308 */ /* 0x000e620000002400 */
[----:B0-----:R-:W-:Y:S01]  /*28d0*/  FSEL R25, R89, -INF , P3 ;  /* 0xff80000059197808 */ /* 0x001fe20001800000 */
[----:B------:R-:W-:Y:S01]  /*28e0*/  IMAD.MOV.U32 R89, RZ, RZ, R135 ;  /* 0x000000ffff597224 */ /* 0x000fe200078e0087 */
[----:B------:R-:W-:-:S05]  /*28f0*/  ISETP.GT.AND P3, PT, R41, 0x49, PT ;  /* 0x000000492900780c */ /* 0x000fca0003f64270 */
[----:B------:R-:W0:Y:S01]  /*2900*/  MUFU.TANH R47, R47 ;  /* 0x0000002f002f7308 */ /* 0x000e220000002400 */
[----:B--2---:R-:W-:-:S04]  /*2910*/  FSEL R57, R57, -INF , P2 ;  /* 0xff80000039397808 */ /* 0x004fc80001000000 */
[----:B------:R-:W-:-:S03]  /*2920*/  FMNMX.FTZ R34, R57, R32, !PT ;  /* 0x0000002039227209 */ /* 0x000fc60007810000 */
[----:B------:R-:W2:Y:S01]  /*2930*/  MUFU.TANH R91, R91 ;  /* 0x0000005b005b7308 */ /* 0x000ea20000002400 */
[----:B-1----:R-:W-:Y:S01]  /*2940*/  FSEL R26, R88, -INF , P4 ;  /* 0xff800000581a7808 */ /* 0x002fe20002000000 */
[----:B------:R-:W-:Y:S01]  /*2950*/  IMAD.MOV.U32 R88, RZ, RZ, R135 ;  /* 0x000000ffff587224 */ /* 0x000fe200078e0087 */
[----:B------:R-:W-:-:S05]  /*2960*/  ISETP.GT.AND P4, PT, R41, 0x50, PT ;  /* 0x000000502900780c */ /* 0x000fca0003f84270 */
[----:B------:R-:W1:Y:S01]  /*2970*/  MUFU.TANH R59, R59 ;  /* 0x0000003b003b7308 */ /* 0x000e620000002400 */
[----:B0-----:R-:W-:-:S04]  /*2980*/  FSEL R47, R47, -INF , P3 ;  /* 0xff8000002f2f7808 */ /* 0x001fc80001800000 */
[----:B------:R-:W-:-:S03]  /*2990*/  FMNMX.FTZ R34, R47, R34, !PT ;  /* 0x000000222f227209 */ /* 0x000fc60007810000 */
[----:B------:R-:W0:Y:S01]  /*29a0*/  MUFU.TANH R90, R90 ;  /* 0x0000005a005a7308 */ /* 0x000e220000002400 */
[----:B--2---:R-:W-:Y:S01]  /*29b0*/  FSEL R27, R91, -INF , P5 ;  /* 0xff8000005b1b7808 */ /* 0x004fe20002800000 */
[----:B------:R-:W-:Y:S01]  /*29c0*/  IMAD.MOV.U32 R91, RZ, RZ, R135 ;  /* 0x000000ffff5b7224 */ /* 0x000fe200078e0087 */
[----:B------:R-:W-:-:S05]  /*29d0*/  ISETP.GT.AND P5, PT, R41, 0x51, PT ;  /* 0x000000512900780c */ /* 0x000fca0003fa4270 */
        /* <DEDUP_REMOVED lines=18> */
[----:B------:R-:W-:-:S05]  /*2b00*/  ISETP.GT.AND P3, PT, R41, 0x60, PT ;  /* 0x000000602900780c */ /* 0x000fca0003f64270 */
[----:B------:R-:W2:Y:S01]  /*2b10*/  MUFU.TANH R72, R72 ;  /* 0x0000004800487308 */ /* 0x000ea20000002400 */
[----:B-1----:R-:W-:-:S07]  /*2b20*/  FSEL R66, R66, -INF , P2 ;  /* 0xff80000042427808 */ /* 0x002fce0001000000 */
[----:B------:R-:W1:Y:S01]  /*2b30*/  MUFU.TANH R62, R62 ;  /* 0x0000003e003e7308 */ /* 0x000e620000002400 */
[----:B0-----:R-:W-:Y:S02]  /*2b40*/  FSEL R32, R65, -INF , P4 ;  /* 0xff80000041207808 */ /* 0x001fe40002000000 */
[----:B------:R-:W-:Y:S02]  /*2b50*/  ISETP.GT.AND P4, PT, R41, 0x61, PT ;  /* 0x000000612900780c */ /* 0x000fe40003f84270 */
[----:B------:R-:W-:-:S03]  /*2b60*/  FMNMX.FTZ R65, R66, R61, !PT ;  /* 0x0000003d42417209 */ /* 0x000fc60007810000 */
        /* <DEDUP_REMOVED lines=13> */
[----:B-1----:R-:W-:Y:S01]  /*2c40*/  FSEL R62, R76, -INF , P5 ;  /* 0xff8000004c3e7808 */ /* 0x002fe20002800000 */
[----:B------:R-:W-:-:S06]  /*2c50*/  IMAD.U32 R76, RZ, RZ, UR17 ;  /* 0x00000011ff4c7e24 */ /* 0x000fcc000f8e00ff */
[----:B------:R1:W4:Y:S01]  /*2c60*/  MUFU.TANH R35, R74 ;  /* 0x0000004a00237308 */ /* 0x0003220000002400 */
[----:B0-----:R-:W-:Y:S02]  /*2c70*/  FSEL R34, R68, -INF , P2 ;  /* 0xff80000044227808 */ /* 0x001fe40001000000 */
[----:B------:R-:W-:Y:S02]  /*2c80*/  ISETP.GT.AND P2, PT, R41, 0x70, PT ;  /* 0x000000702900780c */ /* 0x000fe40003f44270 */
[----:B------:R-:W-:-:S03]  /*2c90*/  FMNMX.FTZ R68, R62, R65, !PT ;  /* 0x000000413e447209 */ /* 0x000fc60007810000 */
[----:B------:R-:W0:Y:S01]  /*2ca0*/  MUFU.TANH R69, R80 ;  /* 0x0000005000457308 */ /* 0x000e220000002400 */
[----:B--2---:R-:W-:-:S04]  /*2cb0*/  FSEL R67, R77, -INF , P1 ;  /* 0xff8000004d437808 */ /* 0x004fc80000800000 */
[----:B-1----:R-:W-:-:S03]  /*2cc0*/  FMNMX.FTZ R74, R67, R68, !PT ;  /* 0x00000044434a7209 */ /* 0x002fc60007810000 */
[----:B------:R-:W1:Y:S01]  /*2cd0*/  MUFU.TANH R36, R75 ;  /* 0x0000004b00247308 */ /* 0x000e620000002400 */
[----:B----4-:R-:W-:Y:S02]  /*2ce0*/  FSEL R35, R35, -INF , P3 ;  /* 0xff80000023237808 */ /* 0x010fe40001800000 */
[----:B------:R-:W-:-:S05]  /*2cf0*/  ISETP.GT.AND P3, PT, R41, 0x71, PT ;  /* 0x000000712900780c */ /* 0x000fca0003f64270 */
[----:B------:R-:W2:Y:S01]  /*2d00*/  MUFU.TANH R81, R81 ;  /* 0x0000005100517308 */ /* 0x000ea20000002400 */
[----:B0-----:R-:W-:-:S04]  /*2d10*/  FSEL R69, R69, -INF , P2 ;  /* 0xff80000045457808 */ /* 0x001fc80001000000 */
[----:B------:R-:W-:-:S03]  /*2d20*/  FMNMX.FTZ R65, R69, R74, !PT ;  /* 0x0000004a45417209 */ /* 0x000fc60007810000 */
[----:B------:R-:W0:Y:S01]  /*2d30*/  MUFU.TANH R37, R78 ;  /* 0x0000004e00257308 */ /* 0x000e220000002400 */
[----:B-1----:R-:W-:Y:S02]  /*2d40*/  FSEL R36, R36, -INF , P4 ;  /* 0xff80000024247808 */ /* 0x002fe40002000000 */
[----:B------:R-:W-:-:S05]  /*2d50*/  ISETP.GT.AND P4, PT, R41, 0x78, PT ;  /* 0x000000782900780c */ /* 0x000fca0003f84270 */
[----:B------:R-:W1:Y:S01]  /*2d60*/  MUFU.TANH R72, R84 ;  /* 0x0000005400487308 */ /* 0x000e620000002400 */
[----:B--2---:R-:W-:-:S04]  /*2d70*/  FSEL R68, R81, -INF , P3 ;  /* 0xff80000051447808 */ /* 0x004fc80001800000 */
[----:B------:R-:W-:-:S03]  /*2d80*/  FMNMX.FTZ R65, R68, R65, !PT ;  /* 0x0000004144417209 */ /* 0x000fc60007810000 */
[----:B------:R-:W2:Y:S01]  /*2d90*/  MUFU.TANH R70, R85 ;  /* 0x0000005500467308 */ /* 0x000ea20000002400 */
[----:B0-----:R-:W-:Y:S02]  /*2da0*/  FSEL R37, R37, -INF , P5 ;  /* 0xff80000025257808 */ /* 0x001fe40002800000 */
[----:B------:R-:W-:-:S05]  /*2db0*/  ISETP.GT.AND P5, PT, R41, 0x79, PT ;  /* 0x000000792900780c */ /* 0x000fca0003fa4270 */
[----:B------:R-:W-:Y:S01]  /*2dc0*/  MUFU.TANH R79, R79 ;  /* 0x0000004f004f7308 */ /* 0x000fe20000002400 */
[----:B-1----:R-:W-:-:S04]  /*2dd0*/  FSEL R72, R72, -INF , P4 ;  /* 0xff80000048487808 */ /* 0x002fc80002000000 */
[----:B------:R-:W-:-:S03]  /*2de0*/  FMNMX.FTZ R65, R72, R65, !PT ;  /* 0x0000004148417209 */ /* 0x000fc60007810000 */
[----:B------:R-:W-:Y:S01]  /*2df0*/  MUFU.TANH R82, R82 ;  /* 0x0000005200527308 */ /* 0x000fe20000002400 */
[----:B--2---:R-:W-:-:S04]  /*2e00*/  FSEL R70, R70, -INF , P5 ;  /* 0xff80000046467808 */ /* 0x004fc80002800000 */
[----:B------:R-:W-:-:S03]  /*2e10*/  FMNMX.FTZ R41, R70, R65, !PT ;  /* 0x0000004146297209 */ /* 0x000fc60007810000 */
[----:B------:R-:W0:Y:S02]  /*2e20*/  MUFU.TANH R77, R87 ;  /* 0x00000057004d7308 */ /* 0x000e240000002400 */
[----:B------:R-:W1:Y:S01]  /*2e30*/  SHFL.BFLY PT, R74, R41, 0x2, 0x1f ;  /* 0x0c401f00294a7f89 */ /* 0x000e6200000e0000 */
[----:B0-----:R-:W-:Y:S02]  /*2e40*/  FSEL R77, R77, -INF , P5 ;  /* 0xff8000004d4d7808 */ /* 0x001fe40002800000 */
[----:B-1----:R-:W-:-:S05]  /*2e50*/  FMNMX.FTZ R74, R41, R74, !PT ;  /* 0x0000004a294a7209 */ /* 0x002fca0007810000 */
[----:B------:R-:W0:Y:S02]  /*2e60*/  SHFL.BFLY PT, R65, R74, 0x1, 0x1f ;  /* 0x0c201f004a417f89 */ /* 0x000e2400000e0000 */
[----:B0-----:R-:W-:Y:S02]  /*2e70*/  FMNMX.FTZ R65, R74, R65, !PT ;  /* 0x000000414a417209 */ /* 0x001fe40007810000 */
[----:B------:R-:W0:Y:S02]  /*2e80*/  MUFU.TANH R74, R83 ;  /* 0x00000053004a7308 */ /* 0x000e240000002400 */
[C---:B------:R-:W-:Y:S01]  /*2e90*/  FSETP.NEU.FTZ.AND P6, PT, R65.reuse, -INF , PT ;  /* 0xff8000004100780b */ /* 0x040fe20003fdd000 */
[----:B------:R-:W-:-:S05]  /*2ea0*/  FFMA.FTZ R73, R65, R76, -8 ;  /* 0xc100000041497423 */ /* 0x000fca000001004c */
[----:B------:R-:W-:Y:S01]  /*2eb0*/  FSEL R73, R73, RZ, P6 ;  /* 0x000000ff49497208 */ /* 0x000fe20003000000 */
[----:B------:R-:W1:Y:S01]  /*2ec0*/  MUFU.TANH R76, R86 ;  /* 0x00000056004c7308 */ /* 0x000e620000002400 */
[----:B---3--:R-:W-:Y:S01]  /*2ed0*/  LOP3.LUT P6, RZ, R92, 0x7f, RZ, 0xc0, !PT ;  /* 0x0000007f5cff7812 */ /* 0x008fe200078cc0ff */
[----:B------:R-:W-:Y:S02]  /*2ee0*/  IMAD.MOV.U32 R92, RZ, RZ, R135 ;  /* 0x000000ffff5c7224 */ /* 0x000fe400078e0087 */
        /* <DEDUP_REMOVED lines=14> */
[----:B-1----:R-:W-:Y:S01]  /*2fd0*/  FSEL R76, R76, -INF , P4 ;  /* 0xff8000004c4c7808 */ /* 0x002fe20002000000 */
[--C-:B------:R-:W-:Y:S01]  /*2fe0*/  FFMA.FTZ R44, R44, UR17, -R73.reuse ;  /* 0x000000112c2c7c23 */ /* 0x100fe20008010849 */
[----:B------:R-:W-:Y:S01]  /*2ff0*/  FMNMX.FTZ R49, R9, R48, !PT ;  /* 0x0000003009317209 */ /* 0x000fe20007810000 */
[--C-:B------:R-:W-:Y:S01]  /*3000*/  FFMA.FTZ R43, R43, UR17, -R73.reuse ;  /* 0x000000112b2b7c23 */ /* 0x100fe20008010849 */
[----:B--2---:R-:W-:-:S01]  /*3010*/  FFMA.FTZ R75, R53, UR17, -R73 ;  /* 0x00000011354b7c23 */ /* 0x004fc20008010849 */
        /* <DEDUP_REMOVED lines=10> */
[--C-:B0-----:R-:W-:Y:S01]  /*30c0*/  FFMA.FTZ R80, R55, UR17, -R73.reuse ;  /* 0x0000001137507c23 */ /* 0x101fe20008010849 */
[----:B------:R-:W-:-:S01]  /*30d0*/  FFMA.FTZ R62, R62, UR17, -R73 ;  /* 0x000000113e3e7c23 */ /* 0x000fc20008010849 */
[--C-:B------:R-:W-:Y:S01]  /*30e0*/  FFMA.FTZ R68, R68, UR17, -R73.reuse ;  /* 0x0000001144447c23 */ /* 0x100fe20008010849 */
[----:B------:R-:W-:Y:S01]  /*30f0*/  FMNMX.FTZ R51, R13, R50, !PT ;  /* 0x000000320d337209 */ /* 0x000fe20007810000 */
[--C-:B------:R-:W-:Y:S01]  /*3100*/  FFMA.FTZ R70, R70, UR17, -R73.reuse ;  /* 0x0000001146467c23 */ /* 0x100fe20008010849 */
        /* <DEDUP_REMOVED lines=8> */
[----:B------:R-:W-:Y:S01]  /*3190*/  FMNMX.FTZ R78, R24, R53, !PT ;  /* 0x00000035184e7209 */ /* 0x000fe20007810000 */
[----:B------:R-:W-:-:S03]  /*31a0*/  FFMA.FTZ R53, R54, UR17, -R73 ;  /* 0x0000001136357c23 */ /* 0x000fc60008010849 */
[----:B------:R-:W-:Y:S02]  /*31b0*/  FMNMX.FTZ R71, R25, R78, !PT ;  /* 0x0000004e19477209 */ /* 0x000fe40007810000 */
[----:B------:R-:W1:Y:S01]  /*31c0*/  MUFU.EX2 R45, R45 ;  /* 0x0000002d002d7308 */ /* 0x000e620000000800 */
[----:B0-----:R-:W-:-:S01]  /*31d0*/  FFMA.FTZ R75, R64, UR17, -R73 ;  /* 0x00000011404b7c23 */ /* 0x001fc20008010849 */
[----:B------:R-:W-:Y:S02]  /*31e0*/  FMNMX.FTZ R54, R26, R71, !PT ;  /* 0x000000471a367209 */ /* 0x000fe40007810000 */
[----:B------:R-:W-:Y:S02]  /*31f0*/  FSEL R64, R82, -INF , P2 ;  /* 0xff80000052407808 */ /* 0x000fe40001000000 */
[----:B------:R-:W-:Y:S02]  /*3200*/  FMNMX.FTZ R55, R27, R54, !PT ;  /* 0x000000361b377209 */ /* 0x000fe40007810000 */
[----:B------:R-:W-:Y:S02]  /*3210*/  MUFU.EX2 R54, R80 ;  /* 0x0000005000367308 */ /* 0x000fe40000000800 */
[----:B------:R-:W-:Y:S01]  /*3220*/  FMNMX.FTZ R78, R28, R55, !PT ;  /* 0x000000371c4e7209 */ /* 0x000fe20007810000 */
[----:B------:R-:W-:-:S03]  /*3230*/  FFMA.FTZ R55, R56, UR17, -R73 ;  /* 0x0000001138377c23 */ /* 0x000fc60008010849 */
[----:B------:R-:W-:Y:S02]  /*3240*/  FMNMX.FTZ R71, R29, R78, !PT ;  /* 0x0000004e1d477209 */ /* 0x000fe40007810000 */
[----:B------:R-:W-:Y:S01]  /*3250*/  MUFU.EX2 R49, R49 ;  /* 0x0000003100317308 */ /* 0x000fe20000000800 */
[----:B-1----:R-:W-:Y:S02]  /*3260*/  F2FP.SATFINITE.E4M3.F32.PACK_AB_MERGE_C R148, R46, R45, RZ ;  /* 0x0000002d2e94723e */ /* 0x002fe400048070ff */
[----:B------:R-:W-:Y:S02]  /*3270*/  FMNMX.FTZ R71, R30, R71, !PT ;  /* 0x000000471e477209 */ /* 0x000fe40007810000 */
[----:B------:R-:W-:Y:S02]  /*3280*/  F2FP.SATFINITE.E4M3.F32.PACK_AB_MERGE_C R148, R42, R41, R148 ;  /* 0x000000292a94723e */ /* 0x000fe40004807094 */
[----:B------:R-:W-:Y:S01]  /*3290*/  FMNMX.FTZ R56, R32, R71, !PT ;  /* 0x0000004720387209 */ /* 0x000fe20007810000 */
[----:B------:R-:W-:Y:S03]  /*32a0*/  MUFU.EX2 R50, R81 ;  /* 0x0000005100327308 */ /* 0x000fe60000000800 */
[----:B------:R-:W-:-:S04]  /*32b0*/  FMNMX.FTZ R56, R31, R56, !PT ;  /* 0x000000381f387209 */ /* 0x000fc80007810000 */
[----:B------:R-:W-:Y:S01]  /*32c0*/  FMNMX.FTZ R71, R33, R56, !PT ;  /* 0x0000003821477209 */ /* 0x000fe20007810000 */
[----:B------:R-:W0:Y:S03]  /*32d0*/  MUFU.EX2 R51, R51 ;  /* 0x0000003300337308 */ /* 0x000e260000000800 */
[----:B------:R-:W-:-:S04]  /*32e0*/  FMNMX.FTZ R56, R34, R71, !PT ;  /* 0x0000004722387209 */ /* 0x000fc80007810000 */
[----:B------:R-:W-:Y:S01]  /*32f0*/  FMNMX.FTZ R71, R35, R56, !PT ;  /* 0x0000003823477209 */ /* 0x000fe20007810000 */
[----:B------:R-:W-:Y:S01]  /*3300*/  MUFU.EX2 R53, R53 ;  /* 0x0000003500357308 */ /* 0x000fe20000000800 */
[----:B------:R-:W-:Y:S02]  /*3310*/  FSEL R56, R79, -INF , P1 ;  /* 0xff8000004f387808 */ /* 0x000fe40000800000 */
[----:B------:R-:W-:-:S04]  /*3320*/  FMNMX.FTZ R78, R36, R71, !PT ;  /* 0x00000047244e7209 */ /* 0x000fc80007810000 */
[----:B------:R-:W-:Y:S01]  /*3330*/  FMNMX.FTZ R71, R37, R78, !PT ;  /* 0x0000004e25477209 */ /* 0x000fe20007810000 */
[----:B------:R-:W1:Y:S01]  /*3340*/  MUFU.EX2 R55, R55 ;  /* 0x0000003700377308 */ /* 0x000e620000000800 */
[----:B0-----:R-:W-:Y:S02]  /*3350*/  F2FP.SATFINITE.E4M3.F32.PACK_AB_MERGE_C R150, R51, R50, RZ ;  /* 0x000000323396723e */ /* 0x001fe400048070ff */
[----:B------:R-:W-:Y:S02]  /*3360*/  FMNMX.FTZ R71, R56, R71, !PT ;  /* 0x0000004738477209 */ /* 0x000fe40007810000 */
[----:B------:R-:W-:Y:S02]  /*3370*/  F2FP.SATFINITE.E4M3.F32.PACK_AB_MERGE_C R150, R49, R48, R150 ;  /* 0x000000303196723e */ /* 0x000fe40004807096 */
[----:B------:R-:W-:Y:S01]  /*3380*/  FMNMX.FTZ R71, R64, R71, !PT ;  /* 0x0000004740477209 */ /* 0x000fe20007810000 */
[----:B------:R-:W-:Y:S03]  /*3390*/  MUFU.EX2 R40, R40 ;  /* 0x0000002800287308 */ /* 0x000fe60000000800 */
[----:B------:R-:W-:-:S04]  /*33a0*/  FMNMX.FTZ R71, R74, R71, !PT ;  /* 0x000000474a477209 */ /* 0x000fc80007810000 */
[----:B------:R-:W-:Y:S01]  /*33b0*/  FMNMX.FTZ R78, R76, R71, !PT ;  /* 0x000000474c4e7209 */ /* 0x000fe20007810000 */
[----:B------:R-:W-:Y:S01]  /*33c0*/  MUFU.EX2 R39, R39 ;  /* 0x0000002700277308 */ /* 0x000fe20000000800 */
[----:B-1----:R-:W-:Y:S02]  /*33d0*/  F2FP.SATFINITE.E4M3.F32.PACK_AB_MERGE_C R136, R55, R54, RZ ;  /* 0x000000363788723e */ /* 0x002fe400048070ff */
[----:B------:R-:W-:Y:S01]  /*33e0*/  FMNMX.FTZ R71, R77, R78, !PT ;  /* 0x0000004e4d477209 */ /* 0x000fe20007810000 */
[----:B------:R-:W-:-:S01]  /*33f0*/  FFMA.FTZ R78, R47, UR17, -R73 ;  /* 0x000000112f4e7c23 */ /* 0x000fc20008010849 */
[--C-:B------:R-:W-:Y:S01]  /*3400*/  FFMA.FTZ R47, R59, UR17, -R73.reuse ;  /* 0x000000113b2f7c23 */ /* 0x100fe20008010849 */
[----:B------:R-:W-:-:S01]  /*3410*/  FFMA.FTZ R59, R63, UR17, -R73 ;  /* 0x000000113f3b7c23 */ /* 0x000fc20008010849 */
[--C-:B------:R-:W-:Y:S01]  /*3420*/  FFMA.FTZ R63, R67, UR17, -R73.reuse ;  /* 0x00000011433f7c23 */ /* 0x100fe20008010849 */
[----:B------:R-:W0:Y:S01]  /*3430*/  SHFL.BFLY PT, R80, R71, 0x2, 0x1f ;  /* 0x0c401f0047507f89 */ /* 0x000e2200000e0000 */
[----:B------:R-:W-:-:S01]  /*3440*/  FFMA.FTZ R67, R69, UR17, -R73 ;  /* 0x0000001145437c23 */ /* 0x000fc20008010849 */
[----:B------:R-:W-:Y:S01]  /*3450*/  FFMA.FTZ R69, R72, UR17, -R73 ;  /* 0x0000001148457c23 */ /* 0x000fe20008010849 */
[----:B------:R-:W-:Y:S01]  /*3460*/  MUFU.EX2 R38, R38 ;  /* 0x0000002600267308 */ /* 0x000fe20000000800 */
[----:B------:R-:W-:-:S07]  /*3470*/  F2FP.SATFINITE.E4M3.F32.PACK_AB_MERGE_C R136, R53, R52, R136 ;  /* 0x000000343588723e */ /* 0x000fce0004807088 */
        /* <DEDUP_REMOVED lines=53> */
[----:B------:R-:W-:-:S04]  /*37d0*/  FFMA.FTZ R76, R76, UR17, -R73 ;  /* 0x000000114c4c7c23 */ /* 0x000fc80008010849 */
[----:B------:R-:W0:Y:S08]  /*37e0*/  MUFU.EX2 R7, R7 ;  /* 0x0000000700077308 */ /* 0x000e300000000800 */
[----:B------:R-:W3:Y:S08]  /*37f0*/  MUFU.EX2 R8, R8 ;  /* 0x0000000800087308 */ /* 0x000ef00000000800 */
[----:B------:R4:W-:Y:S08]  /*3800*/  MUFU.EX2 R81, R25 ;  /* 0x0000001900517308 */ /* 0x0009f00000000800 */
[----:B------:R-:W5:Y:S01]  /*3810*/  MUFU.EX2 R11, R11 ;  /* 0x0000000b000b7308 */ /* 0x000f620000000800 */
[----:B----4-:R-:W-:-:S01]  /*3820*/  FADD.FTZ R25, R45, R28 ;  /* 0x0000001c2d197221 */ /* 0x010fc20000010000 */
[----:B-1----:R-:W-:Y:S01]  /*3830*/  FADD.FTZ R28, R72, R27 ;  /* 0x0000001b481c7221 */ /* 0x002fe20000010000 */
[----:B--2---:R-:W-:-:S02]  /*3840*/  F2FP.SATFINITE.E4M3.F32.PACK_AB_MERGE_C R72, R79, R72, RZ ;  /* 0x000000484f48723e */ /* 0x004fc400048070ff */
[----:B------:R-:W-:Y:S01]  /*3850*/  FADD.FTZ R27, R46, R25 ;  /* 0x000000192e1b7221 */ /* 0x000fe20000010000 */
[----:B------:R-:W-:-:S01]  /*3860*/  FADD.FTZ R28, R79, R28 ;  /* 0x0000001c4f1c7221 */ /* 0x000fc20000010000 */
[----:B------:R-:W-:Y:S01]  /*3870*/  @!P6 VIADD R25, R4, 0x19c40 ;  /* 0x00019c400419e836 */ /* 0x000fe20000000000 */
[----:B------:R-:W1:Y:S01]  /*3880*/  MUFU.EX2 R12, R12 ;  /* 0x0000000c000c7308 */ /* 0x000e620000000800 */
[----:B------:R-:W-:-:S01]  /*3890*/  FADD.FTZ R82, R48, R27 ;  /* 0x0000001b30527221 */ /* 0x000fc20000010000 */
[----:B0-----:R-:W-:Y:S01]  /*38a0*/  FADD.FTZ R27, R7, R28 ;  /* 0x0000001c071b7221 */ /* 0x001fe20000010000 */
[----:B------:R-:W-:Y:S02]  /*38b0*/  F2FP.SATFINITE.E4M3.F32.PACK_AB_MERGE_C R149, R6, R5, R72 ;  /* 0x000000050695723e */ /* 0x000fe40004807048 */
[----:B------:R-:W-:Y:S01]  /*38c0*/  FADD.FTZ R83, R49, R82 ;  /* 0x0000005231537221 */ /* 0x000fe20000010000 */
[----:B---3--:R-:W-:-:S01]  /*38d0*/  FADD.FTZ R28, R8, R27 ;  /* 0x0000001b081c7221 */ /* 0x008fc20000010000 */
[----:B------:R-:W-:Y:S01]  /*38e0*/  @!P6 PRMT R25, RZ, 0x654, R25 ;  /* 0x00000654ff19e816 */ /* 0x000fe20000000019 */
[----:B------:R-:W0:Y:S01]  /*38f0*/  MUFU.EX2 R9, R9 ;  /* 0x0000000900097308 */ /* 0x000e220000000800 */
[----:B------:R-:W-:-:S01]  /*3900*/  FFMA.FTZ R27, R35, UR17, -R73 ;  /* 0x00000011231b7c23 */ /* 0x000fc20008010849 */
[----:B------:R-:W-:Y:S01]  /*3910*/  FFMA.FTZ R73, R77, UR17, -R73 ;  /* 0x000000114d497c23 */ /* 0x000fe20008010849 */
[----:B------:R2:W-:Y:S05]  /*3920*/  @!P6 SYNCS.ARRIVE.TRANS64.RED.A1T0 RZ, [R25+URZ], RZ ;  /* 0x000000ff19ffe9a7 */ /* 0x0005ea000810043f */
[----:B------:R-:W3:Y:S08]  /*3930*/  MUFU.EX2 R10, R10 ;  /* 0x0000000a000a7308 */ /* 0x000ef00000000800 */
[----:B------:R4:W-:Y:S08]  /*3940*/  MUFU.EX2 R29, R30 ;  /* 0x0000001e001d7308 */ /* 0x0009f00000000800 */
[----:B------:R-:W3:Y:S01]  /*3950*/  MUFU.EX2 R15, R15 ;  /* 0x0000000f000f7308 */ /* 0x000ee20000000800 */
[----:B----4-:R-:W-:-:S01]  /*3960*/  FADD.FTZ R30, R50, R83 ;  /* 0x00000053321e7221 */ /* 0x010fc20000010000 */
[----:B-----5:R-:W-:-:S03]  /*3970*/  FADD.FTZ R83, R11, R28 ;  /* 0x0000001c0b537221 */ /* 0x020fc60000010000 */
[----:B------:R-:W-:Y:S01]  /*3980*/  FADD.FTZ R85, R51, R30 ;  /* 0x0000001e33557221 */ /* 0x000fe20000010000 */
[----:B-1----:R-:W-:-:S02]  /*3990*/  FADD.FTZ R28, R12, R83 ;  /* 0x000000530c1c7221 */ /* 0x002fc40000010000 */
[----:B------:R-:W1:Y:S01]  /*39a0*/  MUFU.EX2 R80, R80 ;  /* 0x0000005000507308 */ /* 0x000e620000000800 */
[----:B------:R-:W-:-:S04]  /*39b0*/  FADD.FTZ R30, R52, R85 ;  /* 0x00000055341e7221 */ /* 0x000fc80000010000 */
[----:B------:R-:W-:-:S03]  /*39c0*/  FADD.FTZ R35, R53, R30 ;  /* 0x0000001e35237221 */ /* 0x000fc60000010000 */
[----:B------:R-:W4:Y:S01]  /*39d0*/  MUFU.EX2 R13, R13 ;  /* 0x0000000d000d7308 */ /* 0x000f220000000800 */
[----:B------:R-:W-:-:S04]  /*39e0*/  FADD.FTZ R30, R54, R35 ;  /* 0x00000023361e7221 */ /* 0x000fc80000010000 */
[----:B------:R-:W-:-:S03]  /*39f0*/  FADD.FTZ R35, R55, R30 ;  /* 0x0000001e37237221 */ /* 0x000fc60000010000 */
[----:B--2---:R0:W-:Y:S01]  /*3a00*/  MUFU.EX2 R25, R31 ;  /* 0x0000001f00197308 */ /* 0x0041e20000000800 */
[----:B------:R-:W-:-:S04]  /*3a10*/  FADD.FTZ R30, R40, R35 ;  /* 0x00000023281e7221 */ /* 0x000fc80000010000 */
[----:B------:R-:W-:-:S03]  /*3a20*/  FADD.FTZ R35, R39, R30 ;  /* 0x0000001e27237221 */ /* 0x000fc60000010000 */
[----:B------:R-:W2:Y:S01]  /*3a30*/  MUFU.EX2 R14, R14 ;  /* 0x0000000e000e7308 */ /* 0x000ea20000000800 */
[----:B0-----:R-:W-:-:S04]  /*3a40*/  FADD.FTZ R31, R9, R28 ;  /* 0x0000001c091f7221 */ /* 0x001fc80000010000 */
[----:B---3--:R-:W-:-:S03]  /*3a50*/  FADD.FTZ R28, R10, R31 ;  /* 0x0000001f0a1c7221 */ /* 0x008fc60000010000 */
[----:B------:R-:W0:Y:S01]  /*3a60*/  MUFU.EX2 R24, R24 ;  /* 0x0000001800187308 */ /* 0x000e220000000800 */
[----:B------:R-:W-:-:S04]  /*3a70*/  FADD.FTZ R31, R15, R28 ;  /* 0x0000001c0f1f7221 */ /* 0x000fc80000010000 */
[C---:B-1----:R-:W-:Y:S01]  /*3a80*/  FADD.FTZ R28, R80.reuse, R31 ;  /* 0x0000001f501c7221 */ /* 0x042fe20000010000 */
[----:B------:R-:W-:Y:S02]  /*3a90*/  F2FP.SATFINITE.E4M3.F32.PACK_AB_MERGE_C R80, R80, R15, RZ ;  /* 0x0000000f5050723e */ /* 0x000fe400048070ff */
[----:B------:R-:W1:Y:S01]  /*3aa0*/  MUFU.EX2 R20, R20 ;  /* 0x0000001400147308 */ /* 0x000e620000000800 */
[----:B----4-:R-:W-:-:S01]  /*3ab0*/  FADD.FTZ R31, R13, R28 ;  /* 0x0000001c0d1f7221 */ /* 0x010fc20000010000 */
[----:B------:R-:W-:Y:S01]  /*3ac0*/  FADD.FTZ R28, R38, R35 ;  /* 0x00000023261c7221 */ /* 0x000fe20000010000 */
[----:B------:R-:W-:Y:S02]  /*3ad0*/  F2FP.SATFINITE.E4M3.F32.PACK_AB_MERGE_C R137, R10, R9, R80 ;  /* 0x000000090a89723e */ /* 0x000fe40004807050 */
[----:B--2---:R-:W-:Y:S01]  /*3ae0*/  FADD.FTZ R31, R14, R31 ;  /* 0x0000001f0e1f7221 */ /* 0x004fe20000010000 */
[----:B------:R-:W-:-:S02]  /*3af0*/  FADD.FTZ R75, R75, R28 ;  /* 0x0000001c4b4b7221 */ /* 0x000fc40000010000 */
[----:B------:R-:W2:Y:S01]  /*3b00*/  MUFU.EX2 R21, R21 ;  /* 0x0000001500157308 */ /* 0x000ea20000000800 */
[----:B0-----:R-:W-:-:S01]  /*3b10*/  FADD.FTZ R30, R24, R31 ;  /* 0x0000001f181e7221 */ /* 0x001fc20000010000 */
[----:B------:R-:W-:-:S03]  /*3b20*/  FADD.FTZ R28, R44, R75 ;  /* 0x0000004b2c1c7221 */ /* 0x000fc60000010000 */
[----:B------:R-:W-:Y:S01]  /*3b30*/  FADD.FTZ R31, R81, R30 ;  /* 0x0000001e511f7221 */ /* 0x000fe20000010000 */
[----:B------:R-:W-:Y:S01]  /*3b40*/  F2FP.SATFINITE.E4M3.F32.PACK_AB_MERGE_C R30, R12, R11, RZ ;  /* 0x0000000b0c1e723e */ /* 0x000fe200048070ff */
[----:B------:R-:W-:Y:S01]  /*3b50*/  FADD.FTZ R28, R43, R28 ;  /* 0x0000001c2b1c7221 */ /* 0x000fe20000010000 */
[----:B------:R-:W0:Y:S01]  /*3b60*/  MUFU.EX2 R26, R26 ;  /* 0x0000001a001a7308 */ /* 0x000e220000000800 */
[----:B-1----:R-:W-:-:S01]  /*3b70*/  FADD.FTZ R12, R20, R31 ;  /* 0x0000001f140c7221 */ /* 0x002fc20000010000 */
[----:B------:R-:W-:Y:S01]  /*3b80*/  F2FP.SATFINITE.E4M3.F32.PACK_AB_MERGE_C R81, R81, R24, RZ ;  /* 0x000000185151723e */ /* 0x000fe200048070ff */
[----:B------:R-:W-:-:S01]  /*3b90*/  FADD.FTZ R15, R57, R28 ;  /* 0x0000001c390f7221 */ /* 0x000fc20000010000 */
[----:B------:R-:W-:Y:S02]  /*3ba0*/  F2FP.SATFINITE.E4M3.F32.PACK_AB_MERGE_C R57, R78, R57, RZ ;  /* 0x000000394e39723e */ /* 0x000fe400048070ff */
[----:B------:R-:W-:Y:S01]  /*3bb0*/  F2FP.SATFINITE.E4M3.F32.PACK_AB_MERGE_C R151, R8, R7, R30 ;  /* 0x000000070897723e */ /* 0x000fe2000480701e */
[----:B------:R-:W-:Y:S01]  /*3bc0*/  FADD.FTZ R78, R78, R15 ;  /* 0x0000000f4e4e7221 */ /* 0x000fe20000010000 */
[----:B------:R-:W1:Y:S01]  /*3bd0*/  MUFU.EX2 R4, R32 ;  /* 0x0000002000047308 */ /* 0x000e620000000800 */
[----:B--2---:R-:W-:-:S01]  /*3be0*/  FADD.FTZ R11, R21, R12 ;  /* 0x0000000c150b7221 */ /* 0x004fc20000010000 */
[----:B------:R-:W-:-:S02]  /*3bf0*/  F2FP.SATFINITE.E4M3.F32.PACK_AB_MERGE_C R140, R43, R44, R57 ;  /* 0x0000002c2b8c723e */ /* 0x000fc40004807039 */
[----:B------:R-:W-:-:S04]  /*3c00*/  F2FP.SATFINITE.E4M3.F32.PACK_AB_MERGE_C R139, R14, R13, R81 ;  /* 0x0000000d0e8b723e */ /* 0x000fc80004807051 */
[----:B------:R-:W2:Y:S01]  /*3c10*/  MUFU.EX2 R33, R33 ;  /* 0x0000002100217308 */ /* 0x000ea20000000800 */
[----:B0-----:R-:W-:-:S01]  /*3c20*/  FADD.FTZ R12, R26, R11 ;  /* 0x0000000b1a0c7221 */ /* 0x001fc20000010000 */
[----:B------:R-:W-:Y:S01]  /*3c30*/  F2FP.SATFINITE.E4M3.F32.PACK_AB_MERGE_C R26, R29, R26, RZ ;  /* 0x0000001a1d1a723e */ /* 0x000fe200048070ff */
[----:B------:R-:W-:-:S02]  /*3c40*/  FADD.FTZ R11, R47, R78 ;  /* 0x0000004e2f0b7221 */ /* 0x000fc40000010000 */
[----:B------:R-:W-:Y:S01]  /*3c50*/  FADD.FTZ R29, R29, R12 ;  /* 0x0000000c1d1d7221 */ /* 0x000fe20000010000 */
[----:B------:R-:W-:Y:S01]  /*3c60*/  F2FP.SATFINITE.E4M3.F32.PACK_AB_MERGE_C R141, R21, R20, R26 ;  /* 0x00000014158d723e */ /* 0x000fe2000480701a */
[----:B------:R-:W-:Y:S01]  /*3c70*/  FADD.FTZ R24, R58, R11 ;  /* 0x0000000b3a187221 */ /* 0x000fe20000010000 */
[----:B------:R-:W0:Y:S01]  /*3c80*/  MUFU.EX2 R66, R66 ;  /* 0x0000004200427308 */ /* 0x000e220000000800 */
[----:B-1----:R-:W-:-:S02]  /*3c90*/  FADD.FTZ R12, R4, R29 ;  /* 0x0000001d040c7221 */ /* 0x002fc40000010000 */
[----:B------:R-:W-:-:S02]  /*3ca0*/  FADD.FTZ R15, R59, R24 ;  /* 0x000000183b0f7221 */ /* 0x000fc40000010000 */
[----:B------:R-:W-:-:S03]  /*3cb0*/  FADD.FTZ R12, R25, R12 ;  /* 0x0000000c190c7221 */ /* 0x000fc60000010000 */
[----:B------:R-:W1:Y:S01]  /*3cc0*/  MUFU.EX2 R34, R34 ;  /* 0x0000002200227308 */ /* 0x000e620000000800 */
[----:B--2---:R-:W-:-:S07]  /*3cd0*/  FADD.FTZ R29, R33, R12 ;  /* 0x0000000c211d7221 */ /* 0x004fce0000010000 */
[----:B------:R-:W2:Y:S01]  /*3ce0*/  MUFU.EX2 R60, R60 ;  /* 0x0000003c003c7308 */ /* 0x000ea20000000800 */
[----:B0-----:R-:W-:-:S01]  /*3cf0*/  FADD.FTZ R15, R66, R15 ;  /* 0x0000000f420f7221 */ /* 0x001fc20000010000 */
[----:B------:R-:W-:-:S04]  /*3d00*/  F2FP.SATFINITE.E4M3.F32.PACK_AB_MERGE_C R59, R66, R59, RZ ;  /* 0x0000003b423b723e */ /* 0x000fc800048070ff */
[----:B------:R-:W-:Y:S02]  /*3d10*/  F2FP.SATFINITE.E4M3.F32.PACK_AB_MERGE_C R142, R58, R47, R59 ;  /* 0x0000002f3a8e723e */ /* 0x000fe4000480703b */
[----:B------:R-:W-:Y:S01]  /*3d20*/  MUFU.EX2 R62, R62 ;  /* 0x0000003e003e7308 */ /* 0x000fe20000000800 */
[C---:B-1----:R-:W-:Y:S01]  /*3d30*/  F2FP.SATFINITE.E4M3.F32.PACK_AB_MERGE_C R33, R34.reuse, R33, RZ ;  /* 0x000000212221723e */ /* 0x042fe200048070ff */
[----:B------:R-:W-:-:S03]  /*3d40*/  FADD.FTZ R34, R34, R29 ;  /* 0x0000001d22227221 */ /* 0x000fc60000010000 */
[----:B------:R-:W-:-:S03]  /*3d50*/  F2FP.SATFINITE.E4M3.F32.PACK_AB_MERGE_C R143, R25, R4, R33 ;  /* 0x00000004198f723e */ /* 0x000fc60004807021 */
[----:B------:R-:W0:Y:S01]  /*3d60*/  MUFU.EX2 R63, R63 ;  /* 0x0000003f003f7308 */ /* 0x000e220000000800 */
[----:B--2---:R-:W-:-:S07]  /*3d70*/  FADD.FTZ R12, R60, R15 ;  /* 0x0000000f3c0c7221 */ /* 0x004fce0000010000 */
[----:B------:R-:W1:Y:S08]  /*3d80*/  MUFU.EX2 R27, R27 ;  /* 0x0000001b001b7308 */ /* 0x000e700000000800 */
[----:B------:R-:W2:Y:S01]  /*3d90*/  MUFU.EX2 R61, R61 ;  /* 0x0000003d003d7308 */ /* 0x000ea20000000800 */
[----:B0-----:R-:W-:-:S07]  /*3da0*/  F2FP.SATFINITE.E4M3.F32.PACK_AB_MERGE_C R24, R63, R62, RZ ;  /* 0x0000003e3f18723e */ /* 0x001fce00048070ff */
[----:B------:R-:W0:Y:S01]  /*3db0*/  MUFU.EX2 R36, R36 ;  /* 0x0000002400247308 */ /* 0x000e220000000800 */
[----:B-1----:R-:W-:-:S07]  /*3dc0*/  FADD.FTZ R15, R27, R34 ;  /* 0x000000221b0f7221 */ /* 0x002fce0000010000 */
[----:B------:R-:W1:Y:S01]  /*3dd0*/  MUFU.EX2 R37, R37 ;  /* 0x0000002500257308 */ /* 0x000e620000000800 */
[C---:B--2---:R-:W-:Y:S01]  /*3de0*/  F2FP.SATFINITE.E4M3.F32.PACK_AB_MERGE_C R144, R61.reuse, R60, R24 ;  /* 0x0000003c3d90723e */ /* 0x044fe20004807018 */
[----:B------:R-:W-:-:S04]  /*3df0*/  FADD.FTZ R61, R61, R12 ;  /* 0x0000000c3d3d7221 */ /* 0x000fc80000010000 */
[----:B------:R-:W-:Y:S02]  /*3e00*/  FADD.FTZ R62, R62, R61 ;  /* 0x0000003d3e3e7221 */ /* 0x000fe40000010000 */
[----:B------:R-:W2:Y:S01]  /*3e10*/  MUFU.EX2 R56, R56 ;  /* 0x0000003800387308 */ /* 0x000ea20000000800 */
[----:B0-----:R-:W-:-:S01]  /*3e20*/  FADD.FTZ R6, R36, R15 ;  /* 0x0000000f24067221 */ /* 0x001fc20000010000 */
[----:B------:R-:W-:-:S06]  /*3e30*/  FADD.FTZ R62, R63, R62 ;  /* 0x0000003e3f3e7221 */ /* 0x000fcc0000010000 */
        /* <DEDUP_REMOVED lines=55> */
.L_x_8613:
[----:B------:R-:W-:-:S04]  /*41b0*/  UISETP.NE.AND UP0, UPT, UR19, 0x1, UPT ;  /* 0x000000011300788c */ /* 0x000fc8000bf05270 */
[----:B------:R-:W-:-:S04]  /*41c0*/  USEL UR37, URZ, 0x1, UP0 ;  /* 0x000000013f257887 */ /* 0x000fc80008000000 */
[----:B------:R-:W-:Y:S01]  /*41d0*/  ULOP3.LUT UR37, UR18, UR37, URZ, 0x3c, !UPT ;  /* 0x0000002512257292 */ /* 0x000fe2000f8e3c3f */
[----:B------:R-:W-:Y:S11]  /*41e0*/  @!P0 BRA `(.L_x_8604) ;  /* 0x0000000000048947 */ /* 0x000ff60003800000 */
[----:B------:R-:W-:Y:S01]  /*41f0*/  BPT.TRAP 0x1 ;  /* 0x000000040000795c */ /* 0x000fe20000300000 */
.L_x_8604:
[----:B------:R-:W0:Y:S01]  /*4200*/  S2UR UR6, SR_CgaCtaId ;  /* 0x00000000000679c3 */ /* 0x000e220000008800 */
[----:B------:R-:W-:Y:S01]  /*4210*/  UIADD3 UR36, UR19, 0x1, URZ ;  /* 0x0000000113247890 */ /* 0x000fe2000fffe03f */
[----:B------:R-:W-:Y:S01]  /*4220*/  MOV R2, 0x400 ;  /* 0x0000040000027802 */ /* 0x000fe20000000f00 */
[----:B------:R-:W-:Y:S02]  /*4230*/  IMAD.U32 R9, RZ, RZ, UR37 ;  /* 0x00000025ff097e24 */ /* 0x000fe4000f8e00ff */
[----:B------:R-:W-:-:S03]  /*4240*/  UISETP.NE.AND UP0, UPT, UR36, 0x2, UPT ;  /* 0x000000022400788c */ /* 0x000fc6000bf05270 */
[----:B------:R-:W-:Y:S01]  /*4250*/  SHF.L.U32 R9, R9, 0x1f, RZ ;  /* 0x0000001f09097819 */ /* 0x000fe200000006ff */
[----:B------:R-:W-:-:S06]  /*4260*/  USEL UR36, UR36, URZ, UP0 ;  /* 0x0000003f24247287 */ /* 0x000fcc0008000000 */
[----:B------:R-:W-:Y:S02]  /*4270*/  IMAD.U32 R11, RZ, RZ, UR36 ;  /* 0x00000024ff0b7e24 */ /* 0x000fe4000f8e00ff */
[----:B0-----:R-:W-:-:S05]  /*4280*/  IMAD.U32 R3, RZ, RZ, UR6 ;  /* 0x00000006ff037e24 */ /* 0x001fca000f8e00ff */
[----:B------:R-:W-:-:S05]  /*4290*/  LEA R2, R3, R2, 0x18 ;  /* 0x0000000203027211 */ /* 0x000fca00078ec0ff */
[----:B------:R-:W-:-:S04]  /*42a0*/  IMAD R6, R11, 0x8, R2 ;  /* 0x000000080b067824 */ /* 0x000fc800078e0202 */
[----:B------:R0:W1:Y:S01]  /*42b0*/  SYNCS.PHASECHK.TRANS64.TRYWAIT P1, [R6+URZ+0x19c30], R9 ;  /* 0x019c3009060075a7 */ /* 0x000062000802017f */
[----:B------:R-:W-:Y:S05]  /*42c0*/  @!P0 BRA `(.L_x_8605) ;  /* 0x0000000000048947 */ /* 0x000fea0003800000 */
[----:B------:R-:W-:Y:S01]  /*42d0*/  BPT.TRAP 0x1 ;  /* 0x000000040000795c */ /* 0x000fe20000300000 */
.L_x_8605:
[----:B-1----:R-:W-:Y:S05]  /*42e0*/  @P1 BRA `(.L_x_8606) ;  /* 0x0000000000081947 */ /* 0x002fea0003800000 */
[----:B------:R-:W1:Y:S02]  /*42f0*/  SYNCS.PHASECHK.TRANS64.TRYWAIT P1, [R6+URZ+0x19c30], R9 ;  /* 0x019c3009060075a7 */ /* 0x000e64000802017f */
[----:B-1----:R-:W-:Y:S05]  /*4300*/  @!P1 BRA `(.L_x_8607) ;  /* 0x000000a000a09947 */ /* 0x002fea0003800000 */
.L_x_8606:
        /* <DEDUP_REMOVED lines=17> */
.L_x_8608:
[----:B------:R-:W-:Y:S01]  /*4420*/  R2UR UR11, R2 ;  /* 0x00000000020b72ca */ /* 0x000fe200000e0000 */
[----:B01----:R-:W-:-:S05]  /*4430*/  IMAD.U32 R9, RZ, RZ, UR18 ;  /* 0x00000012ff097e24 */ /* 0x003fca000f8e00ff */
[----:B------:R-:W-:-:S07]  /*4440*/  SHF.L.U32 R9, R9, 0x1f, RZ ;  /* 0x0000001f09097819 */ /* 0x000fce00000006ff */
[----:B------:R-:W-:-:S09]  /*4450*/  ULEA UR11, UR19, UR11, 0x3 ;  /* 0x0000000b130b7291 */ /* 0x000fd2000f8e183f */
[----:B------:R0:W1:Y:S01]  /*4460*/  SYNCS.PHASECHK.TRANS64.TRYWAIT P1, [UR11+0x19c50], R9 ;  /* 0x019c5009ff0075a7 */ /* 0x000062000802014b */
[----:B------:R-:W-:Y:S05]  /*4470*/  @!P0 BRA `(.L_x_8609) ;  /* 0x0000000000048947 */ /* 0x000fea0003800000 */
[----:B------:R-:W-:Y:S01]  /*4480*/  BPT.TRAP 0x1 ;  /* 0x000000040000795c */ /* 0x000fe20000300000 */
.L_x_8609:
[----:B-1----:R-:W-:Y:S05]  /*4490*/  @P1 BRA `(.L_x_8610) ;  /* 0x0000000000081947 */ /* 0x002fea0003800000 */
[----:B------:R-:W1:Y:S02]  /*44a0*/  SYNCS.PHASECHK.TRANS64.TRYWAIT P1, [UR11+0x19c50], R9 ;  /* 0x019c5009ff0075a7 */ /* 0x000e64000802014b */
[----:B-1----:R-:W-:Y:S05]  /*44b0*/  @!P1 BRA `(.L_x_8611) ;  /* 0x000000a000489947 */ /* 0x002fea0003800000 */
.L_x_8610:
[----:B------:R-:W-:Y:S01]  /*44c0*/  R2UR UR6, R2 ;  /* 0x00000000020672ca */ /* 0x000fe200000e0000 */
[C---:B01----:R-:W-:Y:S01]  /*44d0*/  FMUL.FTZ R9, R0.reuse, R24 ;  /* 0x0000001800097220 */ /* 0x043fe20000410000 */
[----:B------:R-:W-:Y:S01]  /*44e0*/  WARPGROUP.ARRIVE ;  /* 0x00000000000079c5 */ /* 0x000fe20000000000 */
[C---:B------:R-:W-:Y:S01]  /*44f0*/  FMUL.FTZ R11, R0.reuse, R26 ;  /* 0x0000001a000b7220 */ /* 0x040fe20000410000 */
[C---:B------:R-:W-:Y:S01]  /*4500*/  FMUL.FTZ R10, R0.reuse, R25 ;  /* 0x00000019000a7220 */ /* 0x040fe20000410000 */
[----:B------:R-:W-:Y:S01]  /*4510*/  UMOV UR7, 0x40000040 ;  /* 0x4000004000077882 */ /* 0x000fe20000000000 */
[C---:B------:R-:W-:Y:S01]  /*4520*/  FMUL.FTZ R12, R0.reuse, R27 ;  /* 0x0000001b000c7220 */ /* 0x040fe20000410000 */
[----:B------:R-:W0:Y:S01]  /*4530*/  MUFU.TANH R9, R9 ;  /* 0x0000000900097308 */ /* 0x000e220000002400 */
[C---:B------:R-:W-:Y:S01]  /*4540*/  FMUL.FTZ R13, R0.reuse, R28 ;  /* 0x0000001c000d7220 */ /* 0x040fe20000410000 */
[C---:B------:R-:W-:Y:S01]  /*4550*/  FMUL.FTZ R15, R0.reuse, R30 ;  /* 0x0000001e000f7220 */ /* 0x040fe20000410000 */
[C---:B------:R-:W-:Y:S01]  /*4560*/  FMUL.FTZ R14, R0.reuse, R29 ;  /* 0x0000001d000e7220 */ /* 0x040fe20000410000 */
[C---:B------:R-:W-:Y:S01]  /*4570*/  FMUL.FTZ R20, R0.reuse, R31 ;  /* 0x0000001f00147220 */ /* 0x040fe20000410000 */
[C---:B------:R-:W-:Y:S01]  /*4580*/  FMUL.FTZ R21, R0.reuse, R32 ;  /* 0x0000002000157220 */ /* 0x040fe20000410000 */
[----:B------:R-:W-:Y:S01]  /*4590*/  UIADD3 UR6, UR6, 0x3000, URZ ;  /* 0x0000300006067890 */ /* 0x000fe2000fffe03f */
[C---:B------:R-:W-:Y:S01]  /*45a0*/  FMUL.FTZ R25, R0.reuse, R34 ;  /* 0x0000002200197220 */ /* 0x040fe20000410000 */
[----:B------:R-:W1:Y:S01]  /*45b0*/  MUFU.TANH R11, R11 ;  /* 0x0000000b000b7308 */ /* 0x000e620000002400 */
[C---:B------:R-:W-:Y:S01]  /*45c0*/  FMUL.FTZ R29, R0.reuse, R38 ;  /* 0x00000026001d7220 */ /* 0x040fe20000410000 */
[----:B------:R-:W-:Y:S01]  /*45d0*/  USHF.R.U32.HI UR6, URZ, 0x4, UR6 ;  /* 0x000000043f067899 */ /* 0x000fe20008011606 */
[C---:B------:R-:W-:Y:S01]  /*45e0*/  FMUL.FTZ R24, R0.reuse, R33 ;  /* 0x0000002100187220 */ /* 0x040fe20000410000 */
[C---:B------:R-:W-:Y:S01]  /*45f0*/  FMUL.FTZ R38, R0.reuse, R47 ;  /* 0x0000002f00267220 */ /* 0x040fe20000410000 */
[C---:B------:R-:W-:Y:S01]  /*4600*/  FMUL.FTZ R47, R0.reuse, R56 ;  /* 0x00000038002f7220 */ /* 0x040fe20000410000 */
[----:B------:R-:W-:Y:S01]  /*4610*/  ULOP3.LUT UR6, UR6, 0x3fff, URZ, 0xc0, !UPT ;  /* 0x00003fff06067892 */ /* 0x000fe2000f8ec03f */
[C---:B------:R-:W-:Y:S01]  /*4620*/  FMUL.FTZ R31, R0.reuse, R40 ;  /* 0x00000028001f7220 */ /* 0x040fe20000410000 */
[----:B------:R-:W2:Y:S01]  /*4630*/  MUFU.TANH R10, R10 ;  /* 0x0000000a000a7308 */ /* 0x000ea20000002400 */
[C---:B------:R-:W-:Y:S01]  /*4640*/  FMUL.FTZ R56, R0.reuse, R65 ;  /* 0x0000004100387220 */ /* 0x040fe20000410000 */
[----:B------:R-:W-:Y:S01]  /*4650*/  ULOP3.LUT UR6, UR6, 0x10000, URZ, 0xfc, !UPT ;  /* 0x0001000006067892 */ /* 0x000fe2000f8efc3f */
[C---:B------:R-:W-:Y:S01]  /*4660*/  FMUL.FTZ R26, R0.reuse, R35 ;  /* 0x00000023001a7220 */ /* 0x040fe20000410000 */
[C---:B------:R-:W-:Y:S01]  /*4670*/  FMUL.FTZ R32, R0.reuse, R41 ;  /* 0x0000002900207220 */ /* 0x040fe20000410000 */
[C---:B------:R-:W-:Y:S01]  /*4680*/  FMUL.FTZ R40, R0.reuse, R49 ;  /* 0x0000003100287220 */ /* 0x040fe20000410000 */
[----:B------:R-:W-:Y:S01]  /*4690*/  UIMAD UR10, UR19, 0x300, UR6 ;  /* 0x00000300130a78a4 */ /* 0x000fe2000f8e0206 */
[----:B0-----:R-:W-:Y:S01]  /*46a0*/  FMNMX.FTZ R65, R9, R4, !PT ;  /* 0x0000000409417209 */ /* 0x001fe20007810000 */
[----:B------:R-:W0:Y:S01]  /*46b0*/  MUFU.TANH R12, R12 ;  /* 0x0000000c000c7308 */ /* 0x000e220000002400 */
[C---:B------:R-:W-:Y:S01]  /*46c0*/  FMUL.FTZ R27, R0.reuse, R36 ;  /* 0x00000024001b7220 */ /* 0x040fe20000410000 */
[C---:B------:R-:W-:Y:S01]  /*46d0*/  FMUL.FTZ R41, R0.reuse, R50 ;  /* 0x0000003200297220 */ /* 0x040fe20000410000 */
[C---:B------:R-:W-:Y:S01]  /*46e0*/  FMUL.FTZ R49, R0.reuse, R58 ;  /* 0x0000003a00317220 */ /* 0x040fe20000410000 */
[C---:B------:R-:W-:Y:S01]  /*46f0*/  FMUL.FTZ R50, R0.reuse, R59 ;  /* 0x0000003b00327220 */ /* 0x040fe20000410000 */
[----:B------:R-:W-:Y:S01]  /*4700*/  UMOV UR6, UR10 ;  /* 0x0000000a00067c82 */ /* 0x000fe20008000000 */
[C---:B------:R-:W-:Y:S01]  /*4710*/  FMUL.FTZ R58, R0.reuse, R67 ;  /* 0x00000043003a7220 */ /* 0x040fe20000410000 */
[----:B------:R-:W-:Y:S01]  /*4720*/  QGMMA.64x96x32.F32.E4M3.E4M3 R88, R148, gdesc[UR4], R88, gsb0 ;  /* 0x0160000494587df3 */ /* 0x000fe20008000858 */
[----:B------:R-:W3:Y:S01]  /*4730*/  MUFU.TANH R13, R13 ;  /* 0x0000000d000d7308 */ /* 0x000ee20000002400 */
[C---:B------:R-:W-:Y:S01]  /*4740*/  FMUL.FTZ R34, R0.reuse, R43 ;  /* 0x0000002b00227220 */ /* 0x040fe20000410000 */
[C---:B------:R-:W-:Y:S01]  /*4750*/  FMUL.FTZ R59, R0.reuse, R68 ;  /* 0x00000044003b7220 */ /* 0x040fe20000410000 */
[----:B-1----:R-:W-:Y:S01]  /*4760*/  FMNMX.FTZ R67, R11, R8, !PT ;  /* 0x000000080b437209 */ /* 0x002fe20007810000 */
[----:B------:R-:W-:Y:S01]  /*4770*/  FMUL.FTZ R43, R0, R52 ;  /* 0x00000034002b7220 */ /* 0x000fe20000410000 */
[----:B--2---:R-:W-:Y:S01]  /*4780*/  FMNMX.FTZ R68, R10, R65, !PT ;  /* 0x000000410a447209 */ /* 0x004fe20007810000 */
[C---:B------:R-:W-:Y:S01]  /*4790*/  FMUL.FTZ R28, R0.reuse, R37 ;  /* 0x00000025001c7220 */ /* 0x040fe20000410000 */
[C---:B------:R-:W-:Y:S01]  /*47a0*/  FMUL.FTZ R52, R0.reuse, R61 ;  /* 0x0000003d00347220 */ /* 0x040fe20000410000 */
[----:B------:R-:W1:Y:S01]  /*47b0*/  MUFU.TANH R15, R15 ;  /* 0x0000000f000f7308 */ /* 0x000e620000002400 */
        /* <DEDUP_REMOVED lines=24> */
[----:B0-----:R-:W-:Y:S01]  /*4940*/  FMNMX.FTZ R68, R14, R65, !PT ;  /* 0x000000410e447209 */ /* 0x001fe20007810000 */
[C---:B------:R-:W-:Y:S01]  /*4950*/  FMUL.FTZ R66, R0.reuse, R74 ;  /* 0x0000004a00427220 */ /* 0x040fe20000410000 */
[C---:B------:R-:W-:Y:S01]  /*4960*/  FMUL.FTZ R46, R0.reuse, R55 ;  /* 0x00000037002e7220 */ /* 0x040fe20000410000 */
[C---:B------:R-:W-:Y:S01]  /*4970*/  FMUL.FTZ R55, R0.reuse, R64 ;  /* 0x0000004000377220 */ /* 0x040fe20000410000 */
[----:B------:R-:W-:Y:S01]  /*4980*/  UIADD3 UR6, UR10, 0x2, URZ ;  /* 0x000000020a067890 */ /* 0x000fe2000fffe03f */
[----:B------:R-:W-:Y:S01]  /*4990*/  FMUL.FTZ R64, R0, R73 ;  /* 0x0000004900407220 */ /* 0x000fe20000410000 */
[----:B------:R-:W-:Y:S01]  /*49a0*/  UMOV UR7, 0x40000040 ;  /* 0x4000004000077882 */ /* 0x000fe20000000000 */
[----:B------:R-:W0:Y:S01]  /*49b0*/  MUFU.TANH R25, R25 ;  /* 0x0000001900197308 */ /* 0x000e220000002400 */
[----:B--2---:R-:W-:Y:S01]  /*49c0*/  FMNMX.FTZ R70, R20, R69, !PT ;  /* 0x0000004514467209 */ /* 0x004fe20007810000 */
[C---:B------:R-:W-:Y:S01]  /*49d0*/  FMUL.FTZ R73, R0.reuse, R80 ;  /* 0x0000005000497220 */ /* 0x040fe20000410000 */
[C---:B------:R-:W-:Y:S01]  /*49e0*/  FMUL.FTZ R67, R0.reuse, R75 ;  /* 0x0000004b00437220 */ /* 0x040fe20000410000 */
[----:B------:R-:W-:-:S04]  /*49f0*/  FMUL.FTZ R75, R0, R82 ;  /* 0x00000052004b7220 */ /* 0x000fc80000410000 */
        /* <DEDUP_REMOVED lines=8> */
[----:B-1----:R-:W-:Y:S01]  /*4a80*/  FMNMX.FTZ R72, R26, R69, !PT ;  /* 0x000000451a487209 */ /* 0x002fe20007810000 */
[C---:B------:R-:W-:Y:S01]  /*4a90*/  FMUL.FTZ R69, R0.reuse, R77 ;  /* 0x0000004d00457220 */ /* 0x040fe20000410000 */
[----:B------:R-:W-:-:S05]  /*4aa0*/  FMUL.FTZ R77, R0, R84 ;  /* 0x00000054004d7220 */ /* 0x000fca0000410000 */
        /* <DEDUP_REMOVED lines=12> */
[----:B------:R-:W-:Y:S01]  /*4b70*/  FMUL.FTZ R70, R0, R78 ;  /* 0x0000004e00467220 */ /* 0x000fe20000410000 */
[----:B------:R-:W2:Y:S01]  /*4b80*/  S2R R151, SR_TID.X ;  /* 0x0000000000977919 */ /* 0x000ea20000002100 */
[----:B------:R-:W-:Y:S01]  /*4b90*/  QGMMA.64x96x32.F32.E4M3.E4M3 R88, R136, gdesc[UR4], R88, gsb0 ;  /* 0x0160000488587df3 */ /* 0x000fe20008000858 */
[----:B------:R-:W-:-:S03]  /*4ba0*/  UIADD3 UR6, UR10, 0x4, URZ ;  /* 0x000000040a067890 */ /* 0x000fc6000fffe03f */
[----:B------:R-:W3:Y:S01]  /*4bb0*/  MUFU.TANH R34, R34 ;  /* 0x0000002200227308 */ /* 0x000ee20000002400 */
[----:B-1----:R-:W-:Y:S01]  /*4bc0*/  FMNMX.FTZ R71, R33, R72, !PT ;  /* 0x0000004821477209 */ /* 0x002fe20007810000 */
[----:B------:R-:W-:-:S06]  /*4bd0*/  UMOV UR7, 0x40000040 ;  /* 0x4000004000077882 */ /* 0x000fcc0000000000 */
[----:B------:R-:W1:Y:S01]  /*4be0*/  MUFU.TANH R35, R35 ;  /* 0x0000002300237308 */ /* 0x000e620000002400 */
[----:B0-----:R-:W-:-:S07]  /*4bf0*/  FMNMX.FTZ R72, R32, R65, !PT ;  /* 0x0000004120487209 */ /* 0x001fce0007810000 */
[----:B------:R-:W0:Y:S01]  /*4c00*/  MUFU.TANH R37, R37 ;  /* 0x0000002500257308 */ /* 0x000e220000002400 */
[----:B---3--:R-:W-:-:S07]  /*4c10*/  FMNMX.FTZ R74, R34, R71, !PT ;  /* 0x00000047224a7209 */ /* 0x008fce0007810000 */
[----:B------:R-:W3:Y:S01]  /*4c20*/  MUFU.TANH R36, R36 ;  /* 0x0000002400247308 */ /* 0x000ee20000002400 */
[----:B-1----:R-:W-:Y:S01]  /*4c30*/  FMNMX.FTZ R65, R35, R72, !PT ;  /* 0x0000004823417209 */ /* 0x002fe20007810000 */
[C---:B------:R-:W-:Y:S01]  /*4c40*/  FMUL.FTZ R72, R0.reuse, R79 ;  /* 0x0000004f00487220 */ /* 0x040fe20000410000 */
[----:B------:R-:W-:Y:S01]  /*4c50*/  FMUL.FTZ R79, R0, R86 ;  /* 0x00000056004f7220 */ /* 0x000fe20000410000 */
[----:B--2---:R-:W-:-:S04]  /*4c60*/  LOP3.LUT P1, RZ, R151, 0x7f, RZ, 0xc0, !PT ;  /* 0x0000007f97ff7812 */ /* 0x004fc8000782c0ff */
        /* <DEDUP_REMOVED lines=25> */
[----:B------:R-:W-:Y:S01]  /*4e00*/  QGMMA.64x96x32.F32.E4M3.E4M3 R88, R140, gdesc[UR4], R88, gsb0 ;  /* 0x016000048c587df3 */ /* 0x000fe20008000858 */
        /* <DEDUP_REMOVED lines=36> */
[----:B------:R-:W-:Y:S06]  /*5050*/  QGMMA.64x96x32.F32.E4M3.E4M3 R88, R144, gdesc[UR4], R88, gsb0 ;  /* 0x0160000490587df3 */ /* 0x000fec0008000858 */
        /* <DEDUP_REMOVED lines=29> */
[----:B------:R-:W-:-:S06]  /*5230*/  WARPGROUP.DEPBAR.LE gsb0, 0x0 ;  /* 0x00008000000079c5 */ /* 0x000fcc0000010000 */
[----:B------:R-:W0:Y:S01]  /*5240*/  MUFU.TANH R80, R80 ;  /* 0x0000005000507308 */ /* 0x000e220000002400 */
[----:B--2---:R-:W-:Y:S02]  /*5250*/  FMNMX.FTZ R81, R78, R65, !PT ;  /* 0x000000414e517209 */ /* 0x004fe40007810000 */
[----:B-1----:R-:W-:-:S03]  /*5260*/  FMNMX.FTZ R71, R79, R84, !PT ;  /* 0x000000544f477209 */ /* 0x002fc60007810000 */
[----:B------:R-:W1:Y:S01]  /*5270*/  SHFL.BFLY PT, R84, R81, 0x2, 0x1f ;  /* 0x0c401f0051547f89 */ /* 0x000e6200000e0000 */
[----:B0-----:R-:W-:-:S05]  /*5280*/  FMNMX.FTZ R82, R80, R71, !PT ;  /* 0x0000004750527209 */ /* 0x001fca0007810000 */
[----:B------:R-:W0:Y:S01]  /*5290*/  SHFL.BFLY PT, R65, R82, 0x2, 0x1f ;  /* 0x0c401f0052417f89 */ /* 0x000e2200000e0000 */
[----:B-1----:R-:W-:Y:S02]  /*52a0*/  FMNMX.FTZ R84, R81, R84, !PT ;  /* 0x0000005451547209 */ /* 0x002fe40007810000 */
[----:B0-----:R-:W-:-:S03]  /*52b0*/  FMNMX.FTZ R83, R82, R65, !PT ;  /* 0x0000004152537209 */ /* 0x001fc60007810000 */
[----:B------:R-:W0:Y:S04]  /*52c0*/  SHFL.BFLY PT, R65, R84, 0x1, 0x1f ;  /* 0x0c201f0054417f89 */ /* 0x000e2800000e0000 */
[----:B------:R-:W1:Y:S01]  /*52d0*/  SHFL.BFLY PT, R86, R83, 0x1, 0x1f ;  /* 0x0c201f0053567f89 */ /* 0x000e6200000e0000 */
[----:B0-----:R-:W-:Y:S02]  /*52e0*/  FMNMX.FTZ R65, R84, R65, !PT ;  /* 0x0000004154417209 */ /* 0x001fe40007810000 */
[----:B-1----:R-:W-:-:S03]  /*52f0*/  FMNMX.FTZ R71, R83, R86, !PT ;  /* 0x0000005653477209 */ /* 0x002fc60007810000 */
[----:B------:R-:W-:Y:S01]  /*5300*/  FADD.FTZ R4, -R65, R4 ;  /* 0x0000000441047221 */ /* 0x000fe20000010100 */
[----:B------:R-:W-:-:S03]  /*5310*/  IMAD.U32 R86, RZ, RZ, UR17 ;  /* 0x00000011ff567e24 */ /* 0x000fc6000f8e00ff */
[----:B------:R-:W-:Y:S01]  /*5320*/  FMUL.FTZ R82, R4, UR17 ;  /* 0x0000001104527c20 */ /* 0x000fe20008410000 */
[----:B------:R-:W-:-:S01]  /*5330*/  FADD.FTZ R4, -R71, R8 ;  /* 0x0000000847047221 */ /* 0x000fc20000010100 */
[----:B------:R-:W-:Y:S02]  /*5340*/  FFMA.FTZ R81, R65, R86, -8 ;  /* 0xc100000041517423 */ /* 0x000fe40000010056 */
        /* <DEDUP_REMOVED lines=35> */
[----:B------:R-:W-:-:S01]  /*5580*/  FFMA.FTZ R81, R71, R82, -8 ;  /* 0xc100000047517423 */ /* 0x000fc20000010052 */
[----:B------:R-:W0:Y:S03]  /*5590*/  MUFU.EX2 R9, R9 ;  /* 0x0000000900097308 */ /* 0x000e260000000800 */
        /* <DEDUP_REMOVED lines=35> */
[----:B------:R-:W-:-:S02]  /*57d0*/  FFMA.FTZ R75, R76, UR17, -R81 ;  /* 0x000000114c4b7c23 */ /* 0x000fc40008010851 */
        /* <DEDUP_REMOVED lines=97> */
[----:B------:R-:W-:-:S05]  /*5df0*/  @!P1 VIADD R5, R6, 0x19c40 ;  /* 0x00019c4006059836 */ /* 0x000fca0000000000 */
[----:B------:R-:W-:Y:S01]  /*5e00*/  @!P1 PRMT R5, RZ, 0x654, R5 ;  /* 0x00000654ff059816 */ /* 0x000fe20000000005 */
[----:B------:R-:W1:Y:S01]  /*5e10*/  MUFU.EX2 R68, R68 ;  /* 0x0000004400447308 */ /* 0x000e620000000800 */
[----:B0-----:R-:W-:-:S01]  /*5e20*/  FADD.FTZ R85, R64, R79 ;  /* 0x0000004f40557221 */ /* 0x001fc20000010000 */
[----:B------:R-:W-:Y:S01]  /*5e30*/  FFMA.FTZ R79, R80, UR17, -R81 ;  /* 0x00000011504f7c23 */ /* 0x000fe20008010851 */
[----:B------:R0:W-:Y:S05]  /*5e40*/  @!P1 SYNCS.ARRIVE.TRANS64.RED.A1T0 RZ, [R5+URZ], RZ ;  /* 0x000000ff05ff99a7 */ /* 0x0001ea000810043f */
        /* <DEDUP_REMOVED lines=10> */
[----:B------:R-:W0:Y:S08]  /*5ef0*/  MUFU.EX2 R74, R74 ;  /* 0x0000004a004a7308 */ /* 0x000e300000000800 */
[----:B------:R-:W3:Y:S08]  /*5f00*/  MUFU.EX2 R75, R75 ;  /* 0x0000004b004b7308 */ /* 0x000ef00000000800 */
[----:B------:R-:W4:Y:S08]  /*5f10*/  MUFU.EX2 R77, R77 ;  /* 0x0000004d004d7308 */ /* 0x000f300000000800 */
[----:B------:R1:W5:Y:S08]  /*5f20*/  MUFU.EX2 R6, R7 ;  /* 0x0000000700067308 */ /* 0x0003700000000800 */
[----:B------:R-:W5:Y:S01]  /*5f30*/  MUFU.EX2 R78, R78 ;  /* 0x0000004e004e7308 */ /* 0x000f620000000800 */
[----:B-1----:R-:W-:-:S01]  /*5f40*/  FADD.FTZ R7, R73, R76 ;  /* 0x0000004c49077221 */ /* 0x002fc20000010000 */
[----:B--2---:R-:W-:-:S03]  /*5f50*/  FADD.FTZ R76, R72, R5 ;  /* 0x00000005484c7221 */ /* 0x004fc60000010000 */
[----:B0-----:R-:W-:Y:S01]  /*5f60*/  FADD.FTZ R80, R74, R7 ;  /* 0x000000074a507221 */ /* 0x001fe20000010000 */
[----:B---3--:R-:W-:-:S02]  /*5f70*/  FADD.FTZ R5, R75, R76 ;  /* 0x0000004c4b057221 */ /* 0x008fc40000010000 */
[----:B------:R-:W0:Y:S01]  /*5f80*/  MUFU.EX2 R79, R79 ;  /* 0x0000004f004f7308 */ /* 0x000e220000000800 */
[----:B----4-:R-:W-:-:S01]  /*5f90*/  FADD.FTZ R7, R77, R80 ;  /* 0x000000504d077221 */ /* 0x010fc20000010000 */
[----:B-----5:R-:W-:-:S03]  /*5fa0*/  FADD.FTZ R76, R6, R5 ;  /* 0x00000005064c7221 */ /* 0x020fc60000010000 */
[----:B------:R-:W-:Y:S01]  /*5fb0*/  FADD.FTZ R7, R78, R7 ;  /* 0x000000074e077221 */ /* 0x000fe20000010000 */
[----:B0-----:R-:W-:-:S01]  /*5fc0*/  FADD.FTZ R5, R79, R76 ;  /* 0x0000004c4f057221 */ /* 0x001fc20000010000 */
[----:B------:R-:W-:Y:S06]  /*5fd0*/  @!P0 BRA `(.L_x_8612) ;  /* 0x0000000000048947 */ /* 0x000fec0003800000 */
[----:B------:R-:W-:Y:S01]  /*5fe0*/  BPT.TRAP 0x1 ;  /* 0x000000040000795c */ /* 0x000fe20000300000 */
.L_x_8612:
[----:B------:R-:W-:Y:S01]  /*5ff0*/  R2UR UR7, R3 ;  /* 0x00000000030772ca */ /* 0x000fe200000e0000 */
[----:B------:R-:W-:Y:S01]  /*6000*/  UIADD3 UR6, UR11, 0x19c60, URZ ;  /* 0x00019c600b067890 */ /* 0x000fe2000fffe03f */
[----:B------:R-:W-:Y:S01]  /*6010*/  ISETP.LT.AND P1, PT, RZ, UR46, PT ;  /* 0x0000002eff007c0c */ /* 0x000fe2000bf21270 */
        /* <DEDUP_REMOVED lines=8> */
[-C--:B------:R-:W-:Y:S01]  /*60a0*/  FMUL.FTZ R92, R92, R8.reuse ;  /* 0x000000085c5c7220 */ /* 0x080fe20000410000 */
[----:B------:R-:W-:Y:S01]  /*60b0*/  F2FP.SATFINITE.E4M3.F32.PACK_AB_MERGE_C R35, R36, R35, RZ ;  /* 0x000000232423723e */ /* 0x000fe200048070ff */
[----:B------:R-:W-:Y:S01]  /*60c0*/  UPRMT UR6, UR7, 0x654, UR6 ;  /* 0x0000065407067896 */ /* 0x000fe20008000006 */
[----:B------:R-:W-:Y:S01]  /*60d0*/  F2FP.SATFINITE.E4M3.F32.PACK_AB_MERGE_C R37, R38, R37, RZ ;  /* 0x000000252625723e */ /* 0x000fe200048070ff */
[----:B------:R-:W-:Y:S01]  /*60e0*/  UIADD3 UR7, UR46, -0x1, URZ ;  /* 0xffffffff2e077890 */ /* 0x000fe2000fffe03f */
        /* <DEDUP_REMOVED lines=8> */
[----:B------:R-:W-:Y:S01]  /*6170*/  F2FP.SATFINITE.E4M3.F32.PACK_AB_MERGE_C R59, R60, R59, RZ ;  /* 0x0000003b3c3b723e */ /* 0x000fe200048070ff */
[----:B------:R-:W-:Y:S01]  /*6180*/  UMOV UR46, UR7 ;  /* 0x00000007002e7c82 */ /* 0x000fe20008000000 */
        /* <DEDUP_REMOVED lines=66> */
.L_x_8603:
[----:B------:R-:W-:Y:S06]  /*65b0*/  BAR.ARV 0x8, 0x200 ;  /* 0x0208000000007b1d */ /* 0x000fec0000002000 */
[----:B------:R-:W-:Y:S05]  /*65c0*/  @!P0 BRA `(.L_x_8614) ;  /* 0x0000000000048947 */ /* 0x000fea0003800000 */
[----:B------:R-:W-:Y:S01]  /*65d0*/  BPT.TRAP 0x1 ;  /* 0x000000040000795c */ /* 0x000fe20000300000 */
.L_x_8614:
[----:B------:R-:W-:Y:S02]  /*65e0*/  IMAD.U32 R0, RZ, RZ, UR37 ;  /* 0x00000025ff007e24 */ /* 0x000fe4000f8e00ff */
[----:B------:R-:W-:-:S03]  /*65f0*/  IMAD.U32 R15, RZ, RZ, UR36 ;  /* 0x00000024ff0f7e24 */ /* 0x000fc6000f8e00ff */
[----:B------:R-:W-:Y:S01]  /*6600*/  SHF.L.U32 R0, R0, 0x1f, RZ ;  /* 0x0000001f00007819 */ /* 0x000fe200000006ff */
[----:B------:R-:W-:-:S04]  /*6610*/  IMAD R15, R15, 0x8, R2 ;  /* 0x000000080f0f7824 */ /* 0x000fc800078e0202 */
[----:B------:R0:W1:Y:S01]  /*6620*/  SYNCS.PHASECHK.TRANS64.TRYWAIT P1, [R15+URZ+0x19c50], R0 ;  /* 0x019c50000f0075a7 */ /* 0x000062000802017f */
[----:B------:R-:W-:Y:S05]  /*6630*/  @!P0 BRA `(.L_x_8615) ;  /* 0x0000000000048947 */ /* 0x000fea0003800000 */
[----:B------:R-:W-:Y:S01]  /*6640*/  BPT.TRAP 0x1 ;  /* 0x000000040000795c */ /* 0x000fe20000300000 */
.L_x_8615:
[----:B------:R-:W-:Y:S01]  /*6650*/  VIADD R2, R2, 0x3000 ;  /* 0x0000300002027836 */ /* 0x000fe20000000000 */
[----:B-1----:R-:W-:Y:S06]  /*6660*/  @P1 BRA `(.L_x_8616) ;  /* 0x0000000000081947 */ /* 0x002fec0003800000 */
[----:B------:R-:W1:Y:S02]  /*6670*/  SYNCS.PHASECHK.TRANS64.TRYWAIT P1, [R15+URZ+0x19c50], R0 ;  /* 0x019c50000f0075a7 */ /* 0x000e64000802017f */
[----:B-1----:R-:W-:Y:S05]  /*6680*/  @!P1 BRA `(.L_x_8617) ;  /* 0x0000007c00ec9947 */ /* 0x002fea0003800000 */
.L_x_8616:
[----:B------:R-:W-:Y:S05]  /*6690*/  WARPSYNC.ALL ;  /* 0x0000000000007948 */ /* 0x000fea0003800000 */
[----:B------:R-:W-:Y:S01]  /*66a0*/  ULDC.64 UR10, c[0x0][0x9a0] ;  /* 0x00026800000a7ab9 */ /* 0x000fe20000000a00 */
[----:B------:R-:W-:Y:S01]  /*66b0*/  SHF.R.U32.HI R2, RZ, 0x4, R2 ;  /* 0x00000004ff027819 */ /* 0x000fe20000011602 */
[----:B------:R-:W-:Y:S01]  /*66c0*/  UISETP.NE.U32.AND UP0, UPT, UR10, URZ, UPT ;  /* 0x0000003f0a00728c */ /* 0x000fe2000bf05070 */
[----:B------:R-:W-:Y:S01]  /*66d0*/  IMAD.U32 R9, RZ, RZ, UR36 ;  /* 0x00000024ff097e24 */ /* 0x000fe2000f8e00ff */
[----:B------:R-:W-:Y:S01]  /*66e0*/  WARPGROUP.ARRIVE ;  /* 0x00000000000079c5 */ /* 0x000fe20000000000 */
[----:B------:R-:W-:Y:S01]  /*66f0*/  LOP3.LUT R2, R2, 0x3fff, RZ, 0xc0, !PT ;  /* 0x00003fff02027812 */ /* 0x000fe200078ec0ff */
[----:B------:R-:W-:Y:S01]  /*6700*/  UISETP.NE.AND.EX UP0, UPT, UR11, URZ, UPT, UP0 ;  /* 0x0000003f0b00728c */ /* 0x000fe2000bf05300 */
[----:B------:R-:W-:-:S02]  /*6710*/  IMAD.MOV.U32 R4, RZ, RZ, 0x3f800000 ;  /* 0x3f800000ff047424 */ /* 0x000fc400078e00ff */
[----:B------:R-:W-:-:S03]  /*6720*/  LOP3.LUT R2, R2, 0x10000, RZ, 0xfc, !PT ;  /* 0x0001000002027812 */ /* 0x000fc600078efcff */
[----:B------:R-:W-:Y:S02]  /*6730*/  PLOP3.LUT P1, PT, PT, PT, UP0, 0x80, 0x0 ;  /* 0x000000000000781c */ /* 0x000fe40003f2f008 */
[----:B------:R-:W-:Y:S02]  /*6740*/  IMAD R8, R9, 0x300, R2 ;  /* 0x0000030009087824 */ /* 0x000fe400078e0202 */
[----:B------:R-:W-:Y:S01]  /*6750*/  IMAD.MOV.U32 R9, RZ, RZ, 0x40000040 ;  /* 0x40000040ff097424 */ /* 0x000fe200078e00ff */
[----:B------:R-:W-:Y:S01]  /*6760*/  @UP0 ULDC.64 UR8, c[0x0][0x9c8] ;  /* 0x0002720000080ab9 */ /* 0x000fe20000000a00 */
[----:B------:R-:W-:Y:S01]  /*6770*/  @UP0 ULDC.64 UR12, c[0x0][0x9d0] ;  /* 0x00027400000c0ab9 */ /* 0x000fe20000000a00 */
[----:B------:R-:W-:Y:S02]  /*6780*/  @UP0 UIMAD UR6, UR40, UR8, URZ ;  /* 0x00000008280602a4 */ /* 0x000fe4000f8e023f */
[----:B------:R-:W-:Y:S01]  /*6790*/  @UP0 UIMAD.WIDE.U32 UR4, UR41, UR8, URZ ;  /* 0x00000008290402a5 */ /* 0x000fe2000f8e003f */
[----:B------:R-:W-:Y:S01]  /*67a0*/  R2UR UR7, R9 ;  /* 0x00000000090772ca */ /* 0x000fe200000e0000 */
[----:B------:R-:W-:-:S02]  /*67b0*/  @UP0 UIMAD UR8, UR41, UR9, UR6 ;  /* 0x00000009290802a4 */ /* 0x000fc4000f8e0206 */
[----:B------:R-:W-:Y:S01]  /*67c0*/  @UP0 USHF.R.S32.HI UR9, URZ, 0x1f, UR43 ;  /* 0x0000001f3f090899 */ /* 0x000fe2000801142b */
[----:B------:R-:W-:Y:S01]  /*67d0*/  R2UR UR6, R8 ;  /* 0x00000000080672ca */ /* 0x000fe200000e0000 */
[----:B------:R-:W-:Y:S02]  /*67e0*/  @UP0 UIADD3 UR5, UR5, UR8, URZ ;  /* 0x0000000805050290 */ /* 0x000fe4000fffe03f */
[----:B------:R-:W-:Y:S02]  /*67f0*/  @UP0 UIMAD UR8, UR9, UR12, URZ ;  /* 0x0000000c090802a4 */ /* 0x000fe4000f8e023f */
[----:B------:R-:W-:Y:S02]  /*6800*/  @UP0 UIMAD.WIDE.U32 UR4, UR43, UR12, UR4 ;  /* 0x0000000c2b0402a5 */ /* 0x000fe4000f8e0004 */
[----:B------:R-:W-:-:S04]  /*6810*/  @UP0 UIMAD UR8, UR43, UR13, UR8 ;  /* 0x0000000d2b0802a4 */ /* 0x000fc8000f8e0208 */
[----:B------:R-:W-:-:S09]  /*6820*/  @UP0 UIADD3 UR5, UR5, UR8, URZ ;  /* 0x0000000805050290 */ /* 0x000fd2000fffe03f */
[----:B------:R-:W-:Y:S01]  /*6830*/  QGMMA.64x96x32.F32.E4M3.E4M3 R88, R148, gdesc[UR4], R88, gsb0 ;  /* 0x0160000494587df3 */ /* 0x000fe20008000858 */
[----:B------:R-:W-:-:S04]  /*6840*/  @UP0 ULEA UR6, UP1, UR4, UR10, 0x2 ;  /* 0x0000000a04060291 */ /* 0x000fc8000f82103f */
[----:B------:R-:W-:-:S03]  /*6850*/  @UP0 ULEA.HI.X UR5, UR4, UR11, UR5, 0x2, UP1 ;  /* 0x0000000b04050291 */ /* 0x000fc600088f1405 */
[----:B------:R-:W-:Y:S02]  /*6860*/  @UP0 UMOV UR4, UR6 ;  /* 0x0000000600040c82 */ /* 0x000fe40008000000 */
[----:B------:R-:W-:Y:S02]  /*6870*/  IMAD.U32 R12, RZ, RZ, UR4 ;  /* 0x00000004ff0c7e24 */ /* 0x000fe4000f8e00ff */
[----:B------:R-:W-:-:S05]  /*6880*/  IMAD.U32 R13, RZ, RZ, UR5 ;  /* 0x00000005ff0d7e24 */ /* 0x000fca000f8e00ff */
[----:B------:R2:W3:Y:S01]  /*6890*/  @P1 LDG.E R4, desc[UR52][R12.64] ;  /* 0x000000340c041981 */ /* 0x0004e2000c1e1900 */
[----:B------:R-:W-:Y:S02]  /*68a0*/  VIADD R10, R8, 0x2 ;  /* 0x00000002080a7836 */ /* 0x000fe40000000000 */
[----:B------:R-:W-:-:S03]  /*68b0*/  IMAD.MOV.U32 R11, RZ, RZ, 0x40000040 ;  /* 0x40000040ff0b7424 */ /* 0x000fc600078e00ff */
[----:B------:R-:W-:Y:S02]  /*68c0*/  R2UR UR6, R10 ;  /* 0x000000000a0672ca */ /* 0x000fe400000e0000 */
[----:B------:R-:W-:Y:S01]  /*68d0*/  R2UR UR7, R11 ;  /* 0x000000000b0772ca */ /* 0x000fe200000e0000 */
[----:B------:R-:W-:Y:S02]  /*68e0*/  VIADD R10, R8, 0x4 ;  /* 0x00000004080a7836 */ /* 0x000fe40000000000 */
[----:B------:R-:W-:Y:S01]  /*68f0*/  IMAD.MOV.U32 R11, RZ, RZ, 0x40000040 ;  /* 0x40000040ff0b7424 */ /* 0x000fe200078e00ff */
[----:B------:R-:W-:Y:S02]  /*6900*/  WARPGROUP.DEPBAR.LE gsb0, 0x0 ;  /* 0x00008000000079c5 */ /* 0x000fe40000010000 */
[----:B------:R-:W-:-:S07]  /*6910*/  WARPGROUP.ARRIVE ;  /* 0x00000000000079c5 */ /* 0x000fce0000000000 */
[----:B------:R-:W-:Y:S01]  /*6920*/  QGMMA.64x96x32.F32.E4M3.E4M3 R88, R136, gdesc[UR4], R88, gsb0 ;  /* 0x0160000488587df3 */ /* 0x000fe20008000858 */
[----:B------:R-:W-:Y:S02]  /*6930*/  R2UR UR6, R10 ;  /* 0x000000000a0672ca */ /* 0x000fe400000e0000 */
[----:B------:R-:W-:Y:S01]  /*6940*/  R2UR UR7, R11 ;  /* 0x000000000b0772ca */ /* 0x000fe200000e0000 */
[----:B------:R-:W-:Y:S01]  /*6950*/  VIADD R8, R8, 0x6 ;  /* 0x0000000608087836 */ /* 0x000fe20000000000 */
[----:B01----:R-:W0:Y:S01]  /*6960*/  SHFL.BFLY PT, R0, R7, 0x2, 0x1f ;  /* 0x0c401f0007007f89 */ /* 0x003e2200000e0000 */
[----:B------:R-:W-:-:S03]  /*6970*/  IMAD.MOV.U32 R9, RZ, RZ, 0x40000040 ;  /* 0x40000040ff097424 */ /* 0x000fc600078e00ff */
[----:B------:R-:W1:Y:S01]  /*6980*/  SHFL.BFLY PT, R2, R5, 0x2, 0x1f ;  /* 0x0c401f0005027f89 */ /* 0x000e6200000e0000 */
[----:B------:R-:W-:Y:S02]  /*6990*/  WARPGROUP.DEPBAR.LE gsb0, 0x0 ;  /* 0x00008000000079c5 */ /* 0x000fe40000010000 */
[----:B------:R-:W-:-:S06]  /*69a0*/  WARPGROUP.ARRIVE ;  /* 0x00000000000079c5 */ /* 0x000fcc0000000000 */
[----:B------:R-:W-:Y:S01]  /*69b0*/  QGMMA.64x96x32.F32.E4M3.E4M3 R88, R140, gdesc[UR4], R88, gsb0 ;  /* 0x016000048c587df3 */ /* 0x000fe20008000858 */
[----:B------:R-:W-:Y:S02]  /*69c0*/  R2UR UR6, R8 ;  /* 0x00000000080672ca */ /* 0x000fe400000e0000 */
[----:B------:R-:W-:Y:S01]  /*69d0*/  R2UR UR7, R9 ;  /* 0x00000000090772ca */ /* 0x000fe200000e0000 */
        /* <DEDUP_REMOVED lines=20> */
[----:B------:R-:W4:Y:S01]  /*6b20*/  @P1 MUFU.RCP R9, R11 ;  /* 0x0000000b00091308 */ /* 0x000f220000001000 */
[----:B--2---:R-:W-:-:S02]  /*6b30*/  IMAD.U32 R12, RZ, RZ, UR17 ;  /* 0x00000011ff0c7e24 */ /* 0x004fc4000f8e00ff */
        /* <DEDUP_REMOVED lines=10> */
[----:B----4-:R-:W-:Y:S01]  /*6be0*/  FMUL.FTZ R9, R9, R4 ;  /* 0x0000000409097220 */ /* 0x010fe20000410000 */
[----:B------:R-:W-:-:S02]  /*6bf0*/  WARPGROUP.DEPBAR.LE gsb0, 0x0 ;  /* 0x00008000000079c5 */ /* 0x000fc40000010000 */
[----:B------:R-:W-:Y:S05]  /*6c00*/  @!P0 BRA `(.L_x_8618) ;  /* 0x0000000000048947 */ /* 0x000fea0003800000 */
[----:B------:R-:W-:Y:S01]  /*6c10*/  BPT.TRAP 0x1 ;  /* 0x000000040000795c */ /* 0x000fe20000300000 */
.L_x_8618:
        /* <DEDUP_REMOVED lines=58> */
.L_x_8596:
        /* <DEDUP_REMOVED lines=36> */
[----:B------:R-:W-:-:S02]  /*7200*/  SEL R34, R26, R21, P0 ;  /* 0x000000151a227207 */ /* 0x000fc40000000000 */
[----:B------:R-:W-:Y:S02]  /*7210*/  SEL R27, R21, R26, P0 ;  /* 0x0000001a151b7207 */ /* 0x000fe40000000000 */
[----:B------:R-:W-:Y:S02]  /*7220*/  SEL R26, R12, R7, P0 ;  /* 0x000000070c1a7207 */ /* 0x000fe40000000000 */
[----:B------:R-:W-:Y:S02]  /*7230*/  SEL R33, R7, R12, P0 ;  /* 0x0000000c07217207 */ /* 0x000fe40000000000 */
        /* <DEDUP_REMOVED lines=10> */
[----:B------:R-:W-:Y:S02]  /*72e0*/  F2FP.BF16.F32.PACK_AB R24, R24, R25 ;  /* 0x000000191818723e */ /* 0x000fe400000010ff */
[----:B------:R-:W-:Y:S01]  /*72f0*/  LOP3.LUT R6, R41, 0x180, RZ, 0xc0, !PT ;  /* 0x0000018029067812 */ /* 0x000fe200078ec0ff */
[----:B------:R-:W-:Y:S01]  /*7300*/  IMAD.X R25, RZ, RZ, R13, P5 ;  /* 0x000000ffff197224 */ /* 0x000fe200028e060d */
[----:B------:R-:W-:Y:S02]  /*7310*/  F2FP.BF16.F32.PACK_AB R15, R14, R15 ;  /* 0x0000000f0e0f723e */ /* 0x000fe400000010ff */
[----:B------:R-:W-:Y:S02]  /*7320*/  SEL R46, R44, R37, P0 ;  /* 0x000000252c2e7207 */ /* 0x000fe40000000000 */
[----:B------:R-:W-:Y:S02]  /*7330*/  SEL R37, R37, R44, P0 ;  /* 0x0000002c25257207 */ /* 0x000fe40000000000 */
[----:B------:R-:W-:-:S02]  /*7340*/  SHF.R.U64 R6, R6, 0x3, RZ ;  /* 0x0000000306067819 */ /* 0x000fc400000012ff */
[----:B------:R-:W-:Y:S02]  /*7350*/  SEL R44, R32, R29, P0 ;  /* 0x0000001d202c7207 */ /* 0x000fe40000000000 */
[----:B------:R-:W-:Y:S02]  /*7360*/  IADD3 R45, P4, R12, 0x3000, RZ ;  /* 0x000030000c2d7810 */ /* 0x000fe40007f9e0ff */
[----:B------:R-:W-:Y:S02]  /*7370*/  SEL R29, R29, R32, P0 ;  /* 0x000000201d1d7207 */ /* 0x000fe40000000000 */
[----:B------:R-:W-:Y:S01]  /*7380*/  SEL R32, R24, R15, P0 ;  /* 0x0000000f18207207 */ /* 0x000fe20000000000 */
[----:B------:R-:W-:Y:S01]  /*7390*/  IMAD.X R21, RZ, RZ, R13, P4 ;  /* 0x000000ffff157224 */ /* 0x000fe200020e060d */
[----:B------:R-:W-:Y:S02]  /*73a0*/  SEL R35, R15, R24, P0 ;  /* 0x000000180f237207 */ /* 0x000fe40000000000 */
[----:B------:R-:W-:-:S02]  /*73b0*/  LOP3.LUT R24, R6, R41, RZ, 0x3c, !PT ;  /* 0x0000002906187212 */ /* 0x000fc400078e3cff */
[----:B------:R-:W-:Y:S02]  /*73c0*/  LOP3.LUT R6, R45, 0x180, RZ, 0xc0, !PT ;  /* 0x000001802d067812 */ /* 0x000fe400078ec0ff */
[----:B------:R-:W-:Y:S02]  /*73d0*/  LOP3.LUT R7, R12, 0x180, RZ, 0xc0, !PT ;  /* 0x000001800c077812 */ /* 0x000fe400078ec0ff */
[----:B------:R-:W-:Y:S02]  /*73e0*/  SHF.R.U64 R6, R6, 0x3, RZ ;  /* 0x0000000306067819 */ /* 0x000fe400000012ff */
[----:B------:R-:W-:Y:S02]  /*73f0*/  F2FP.BF16.F32.PACK_AB R10, R10, R11 ;  /* 0x0000000b0a0a723e */ /* 0x000fe400000010ff */
[----:B------:R-:W-:Y:S02]  /*7400*/  F2FP.BF16.F32.PACK_AB R52, R52, R53 ;  /* 0x000000353434723e */ /* 0x000fe400000010ff */
[----:B------:R-:W-:-:S02]  /*7410*/  F2FP.BF16.F32.PACK_AB R49, R48, R49 ;  /* 0x000000313031723e */ /* 0x000fc400000010ff */
[----:B------:R-:W-:Y:S02]  /*7420*/  F2FP.BF16.F32.PACK_AB R62, R62, R63 ;  /* 0x0000003f3e3e723e */ /* 0x000fe400000010ff */
[----:B------:R-:W-:Y:S02]  /*7430*/  F2FP.BF16.F32.PACK_AB R59, R58, R59 ;  /* 0x0000003b3a3b723e */ /* 0x000fe400000010ff */
[C---:B------:R-:W-:Y:S02]  /*7440*/  IADD3 R47, P3, R12.reuse, 0x3020, RZ ;  /* 0x000030200c2f7810 */ /* 0x040fe40007f7e0ff */
[----:B------:R-:W-:Y:S02]  /*7450*/  IADD3 R53, P2, R12, 0x6000, RZ ;  /* 0x000060000c357810 */ /* 0x000fe40007f5e0ff */
[----:B------:R-:W-:Y:S01]  /*7460*/  F2FP.BF16.F32.PACK_AB R60, R60, R61 ;  /* 0x0000003d3c3c723e */ /* 0x000fe200000010ff */
[--C-:B------:R-:W-:Y:S01]  /*7470*/  IMAD.X R15, RZ, RZ, R13.reuse, P3 ;  /* 0x000000ffff0f7224 */ /* 0x100fe200018e060d */
[----:B------:R-:W-:Y:S01]  /*7480*/  F2FP.BF16.F32.PACK_AB R57, R56, R57 ;  /* 0x000000393839723e */ /* 0x000fe200000010ff */
[----:B------:R-:W-:Y:S01]  /*7490*/  IMAD.X R11, RZ, RZ, R13, P2 ;  /* 0x000000ffff0b7224 */ /* 0x000fe200010e060d */
[----:B------:R-:W-:-:S02]  /*74a0*/  F2FP.BF16.F32.PACK_AB R54, R54, R55 ;  /* 0x000000373636723e */ /* 0x000fc400000010ff */
[----:B------:R-:W-:Y:S02]  /*74b0*/  F2FP.BF16.F32.PACK_AB R51, R50, R51 ;  /* 0x000000333233723e */ /* 0x000fe400000010ff */
[----:B------:R-:W-:Y:S02]  /*74c0*/  SHF.R.U64 R7, R7, 0x3, RZ ;  /* 0x0000000307077819 */ /* 0x000fe400000012ff */
[----:B------:R-:W-:Y:S02]  /*74d0*/  LOP3.LUT R20, R6, R45, RZ, 0x3c, !PT ;  /* 0x0000002d06147212 */ /* 0x000fe400078e3cff */
[----:B------:R-:W-:Y:S02]  /*74e0*/  SEL R50, R10, R135, P0 ;  /* 0x000000870a327207 */ /* 0x000fe40000000000 */
[----:B------:R-:W-:Y:S02]  /*74f0*/  IADD3 R48, P1, R12, 0x6020, RZ ;  /* 0x000060200c307810 */ /* 0x000fe40007f3e0ff */
[----:B------:R-:W-:-:S02]  /*7500*/  SEL R42, R52, R49, P0 ;  /* 0x00000031342a7207 */ /* 0x000fc40000000000 */
[----:B------:R-:W-:Y:S02]  /*7510*/  SEL R135, R135, R10, P0 ;  /* 0x0000000a87877207 */ /* 0x000fe40000000000 */
[----:B------:R-:W-:Y:S02]  /*7520*/  SEL R8, R62, R59, P0 ;  /* 0x0000003b3e087207 */ /* 0x000fe40000000000 */
[----:B------:R-:W-:Y:S02]  /*7530*/  SEL R49, R49, R52, P0 ;  /* 0x0000003431317207 */ /* 0x000fe40000000000 */
[----:B------:R-:W-:Y:S02]  /*7540*/  LOP3.LUT R10, R47, 0x180, RZ, 0xc0, !PT ;  /* 0x000001802f0a7812 */ /* 0x000fe400078ec0ff */
[----:B------:R-:W-:Y:S02]  /*7550*/  LOP3.LUT R38, R53, 0x180, RZ, 0xc0, !PT ;  /* 0x0000018035267812 */ /* 0x000fe400078ec0ff */
[----:B------:R-:W-:-:S02]  /*7560*/  SEL R59, R59, R62, P0 ;  /* 0x0000003e3b3b7207 */ /* 0x000fc40000000000 */
[----:B------:R-:W-:Y:S02]  /*7570*/  SEL R28, R54, R51, P0 ;  /* 0x00000033361c7207 */ /* 0x000fe40000000000 */
[----:B------:R-:W-:Y:S02]  /*7580*/  SEL R40, R60, R57, P0 ;  /* 0x000000393c287207 */ /* 0x000fe40000000000 */
[----:B------:R-:W-:Y:S01]  /*7590*/  LOP3.LUT R12, R7, R12, RZ, 0x3c, !PT ;  /* 0x0000000c070c7212 */ /* 0x000fe200078e3cff */
[----:B------:R-:W-:Y:S01]  /*75a0*/  IMAD.X R7, RZ, RZ, R13, P1 ;  /* 0x000000ffff077224 */ /* 0x000fe200008e060d */
[----:B------:R-:W-:Y:S02]  /*75b0*/  MOV R52, R20 ;  /* 0x0000001400347202 */ /* 0x000fe40000000f00 */
[----:B------:R-:W-:Y:S02]  /*75c0*/  SEL R51, R51, R54, P0 ;  /* 0x0000003633337207 */ /* 0x000fe40000000000 */
[----:B------:R-:W-:-:S02]  /*75d0*/  SEL R57, R57, R60, P0 ;  /* 0x0000003c39397207 */ /* 0x000fc40000000000 */
[----:B------:R-:W-:Y:S02]  /*75e0*/  LOP3.LUT R41, R48, 0x180, RZ, 0xc0, !PT ;  /* 0x0000018030297812 */ /* 0x000fe400078ec0ff */
[----:B------:R-:W-:Y:S02]  /*75f0*/  SHF.R.U64 R10, R10, 0x3, RZ ;  /* 0x000000030a0a7819 */ /* 0x000fe400000012ff */
[----:B------:R-:W-:Y:S02]  /*7600*/  SHF.R.U64 R38, R38, 0x3, RZ ;  /* 0x0000000326267819 */ /* 0x000fe400000012ff */
[----:B------:R-:W-:Y:S02]  /*7610*/  SHF.R.U64 R41, R41, 0x3, RZ ;  /* 0x0000000329297819 */ /* 0x000fe400000012ff */
[----:B------:R-:W-:Y:S02]  /*7620*/  MOV R54, R12 ;  /* 0x0000000c00367202 */ /* 0x000fe40000000f00 */
[----:B------:R-:W-:-:S02]  /*7630*/  LOP3.LUT R14, R10, R47, RZ, 0x3c, !PT ;  /* 0x0000002f0a0e7212 */ /* 0x000fc400078e3cff */
[----:B------:R-:W-:Y:S02]  /*7640*/  LOP3.LUT R10, R38, R53, RZ, 0x3c, !PT ;  /* 0x00000035260a7212 */ /* 0x000fe400078e3cff */
[----:B------:R-:W-:Y:S02]  /*7650*/  LOP3.LUT R6, R41, R48, RZ, 0x3c, !PT ;  /* 0x0000003029067212 */ /* 0x000fe400078e3cff */
[----:B------:R-:W-:Y:S02]  /*7660*/  MOV R45, R10 ;  /* 0x0000000a002d7202 */ /* 0x000fe40000000f00 */
[----:B------:R-:W-:Y:S02]  /*7670*/  MOV R53, R24 ;  /* 0x0000001800357202 */ /* 0x000fe40000000f00 */
[----:B------:R-:W-:Y:S02]  /*7680*/  MOV R47, R14 ;  /* 0x0000000e002f7202 */ /* 0x000fe40000000f00 */
[----:B------:R-:W-:-:S02]  /*7690*/  PLOP3.LUT P2, PT, PT, PT, UP0, 0x80, 0x0 ;  /* 0x000000000000781c */ /* 0x000fc40003f4f008 */
[----:B--2---:R-:W-:Y:S01]  /*76a0*/  LOP3.LUT R20, R9, 0x2, RZ, 0x3c, !PT ;  /* 0x0000000209147812 */ /* 0x004fe200078e3cff */
[----:B------:R-:W-:Y:S04]  /*76b0*/  SHFL.IDX PT, R12, R8, R9, 0x1c1f ;  /* 0x001c1f09080c7589 */ /* 0x000fe800000e0000 */
[----:B------:R-:W0:Y:S04]  /*76c0*/  SHFL.IDX PT, R59, R59, R20, 0x1c1f ;  /* 0x001c1f143b3b7589 */ /* 0x000e2800000e0000 */
[----:B------:R-:W-:Y:S04]  /*76d0*/  SHFL.IDX PT, R28, R28, R9, 0x1c1f ;  /* 0x001c1f091c1c7589 */ /* 0x000fe800000e0000 */
[----:B------:R-:W-:Y:S04]  /*76e0*/  SHFL.IDX PT, R40, R40, R9, 0x1c1f ;  /* 0x001c1f0928287589 */ /* 0x000fe800000e0000 */
[----:B------:R-:W1:Y:S04]  /*76f0*/  SHFL.IDX PT, R51, R51, R20, 0x1c1f ;  /* 0x001c1f1433337589 */ /* 0x000e6800000e0000 */
[----:B------:R-:W2:Y:S04]  /*7700*/  SHFL.IDX PT, R57, R57, R20, 0x1c1f ;  /* 0x001c1f1439397589 */ /* 0x000ea800000e0000 */
[----:B------:R-:W-:Y:S04]  /*7710*/  SHFL.IDX PT, R30, R30, R9, 0x1c1f ;  /* 0x001c1f091e1e7589 */ /* 0x000fe800000e0000 */
[----:B------:R-:W-:Y:S01]  /*7720*/  SHFL.IDX PT, R34, R34, R9, 0x1c1f ;  /* 0x001c1f0922227589 */ /* 0x000fe200000e0000 */
[----:B0-----:R-:W-:-:S02]  /*7730*/  SEL R8, R12, R59, P0 ;  /* 0x0000003b0c087207 */ /* 0x001fc40000000000 */
[----:B------:R-:W-:Y:S01]  /*7740*/  SEL R10, R59, R12, P0 ;  /* 0x0000000c3b0a7207 */ /* 0x000fe20000000000 */
[----:B------:R-:W0:Y:S04]  /*7750*/  SHFL.IDX PT, R39, R39, R20, 0x1c1f ;  /* 0x001c1f1427277589 */ /* 0x000e2800000e0000 */
[----:B------:R-:W-:Y:S04]  /*7760*/  SHFL.IDX PT, R27, R27, R20, 0x1c1f ;  /* 0x001c1f141b1b7589 */ /* 0x000fe800000e0000 */
[----:B------:R-:W-:Y:S01]  /*7770*/  SHFL.IDX PT, R42, R42, R9, 0x1c1f ;  /* 0x001c1f092a2a7589 */ /* 0x000fe200000e0000 */
[----:B-1----:R-:W-:-:S02]  /*7780*/  SEL R12, R28, R51, P0 ;  /* 0x000000331c0c7207 */ /* 0x002fc40000000000 */
[----:B------:R-:W-:Y:S01]  /*7790*/  SEL R14, R51, R28, P0 ;  /* 0x0000001c330e7207 */ /* 0x000fe20000000000 */
[----:B------:R-:W1:Y:S01]  /*77a0*/  SHFL.IDX PT, R49, R49, R20, 0x1c1f ;  /* 0x001c1f1431317589 */ /* 0x000e6200000e0000 */
[----:B--2---:R-:W-:-:S03]  /*77b0*/  SEL R11, R57, R40, P0 ;  /* 0x00000028390b7207 */ /* 0x004fc60000000000 */
[----:B------:R-:W-:Y:S04]  /*77c0*/  SHFL.IDX PT, R36, R36, R9, 0x1c1f ;  /* 0x001c1f0924247589 */ /* 0x000fe800000e0000 */
[----:B------:R-:W2:Y:S04]  /*77d0*/  SHFL.IDX PT, R31, R31, R20, 0x1c1f ;  /* 0x001c1f141f1f7589 */ /* 0x000ea800000e0000 */
[----:B------:R3:W-:Y:S01]  /*77e0*/  SHFL.IDX PT, R38, R26, R9, 0x1c1f ;  /* 0x001c1f091a267589 */ /* 0x0007e200000e0000 */
[----:B0-----:R-:W-:-:S03]  /*77f0*/  SEL R24, R30, R39, P0 ;  /* 0x000000271e187207 */ /* 0x001fc60000000000 */
[----:B------:R-:W-:Y:S04]  /*7800*/  SHFL.IDX PT, R46, R46, R9, 0x1c1f ;  /* 0x001c1f092e2e7589 */ /* 0x000fe800000e0000 */
[----:B------:R-:W0:Y:S01]  /*7810*/  SHFL.IDX PT, R33, R33, R20, 0x1c1f ;  /* 0x001c1f1421217589 */ /* 0x000e2200000e0000 */
[----:B---3--:R-:W-:-:S03]  /*7820*/  SEL R26, R39, R30, P0 ;  /* 0x0000001e271a7207 */ /* 0x008fc60000000000 */
[----:B------:R-:W3:Y:S01]  /*7830*/  SHFL.IDX PT, R37, R37, R20, 0x1c1f ;  /* 0x001c1f1425257589 */ /* 0x000ee200000e0000 */
[----:B-1----:R-:W-:Y:S02]  /*7840*/  SEL R13, R42, R49, P0 ;  /* 0x000000312a0d7207 */ /* 0x002fe40000000000 */
[----:B------:R-:W-:Y:S01]  /*7850*/  SEL R15, R49, R42, P0 ;  /* 0x0000002a310f7207 */ /* 0x000fe20000000000 */
[----:B------:R-:W-:Y:S04]  /*7860*/  SHFL.IDX PT, R44, R44, R9, 0x1c1f ;  /* 0x001c1f092c2c7589 */ /* 0x000fe800000e0000 */
[----:B------:R-:W1:Y:S01]  /*7870*/  SHFL.IDX PT, R21, R29, R20, 0x1c1f ;  /* 0x001c1f141d157589 */ /* 0x000e6200000e0000 */
[----:B--2---:R-:W-:Y:S02]  /*7880*/  SEL R28, R36, R31, P0 ;  /* 0x0000001f241c7207 */ /* 0x004fe40000000000 */
[----:B------:R-:W-:Y:S01]  /*7890*/  SEL R30, R31, R36, P0 ;  /* 0x000000241f1e7207 */ /* 0x000fe20000000000 */
[----:B------:R2:W-:Y:S04]  /*78a0*/  SHFL.IDX PT, R41, R32, R9, 0x1c1f ;  /* 0x001c1f0920297589 */ /* 0x0005e800000e0000 */
[----:B------:R-:W4:Y:S04]  /*78b0*/  SHFL.IDX PT, R48, R35, R20, 0x1c1f ;  /* 0x001c1f1423307589 */ /* 0x000f2800000e0000 */
[----:B------:R1:W-:Y:S01]  /*78c0*/  SHFL.IDX PT, R50, R50, R9, 0x1c1f ;  /* 0x001c1f0932327589 */ /* 0x0003e200000e0000 */
[----:B0-----:R-:W-:-:S02]  /*78d0*/  SEL R36, R38, R33, P0 ;  /* 0x0000002126247207 */ /* 0x001fc40000000000 */
[----:B--2---:R-:W-:Y:S01]  /*78e0*/  SEL R32, R34, R27, P0 ;  /* 0x0000001b22207207 */ /* 0x004fe20000000000 */
[----:B------:R-:W0:Y:S01]  /*78f0*/  SHFL.IDX PT, R135, R135, R20, 0x1c1f ;  /* 0x001c1f1487877589 */ /* 0x000e2200000e0000 */
[----:B------:R-:W-:Y:S02]  /*7900*/  SEL R34, R27, R34, P0 ;  /* 0x000000221b227207 */ /* 0x000fe40000000000 */
[----:B---3--:R-:W-:Y:S02]  /*7910*/  SEL R25, R46, R37, P0 ;  /* 0x000000252e197207 */ /* 0x008fe40000000000 */
[----:B------:R-:W-:Y:S02]  /*7920*/  SEL R27, R37, R46, P0 ;  /* 0x0000002e251b7207 */ /* 0x000fe40000000000 */
[----:B-1----:R-:W-:Y:S01]  /*7930*/  SEL R9, R40, R57, P0 ;  /* 0x0000003928097207 */ /* 0x002fe20000000000 */
[----:B------:R-:W-:Y:S01]  /*7940*/  BAR.SYNC.DEFER_BLOCKING 0x1, 0x180 ;  /* 0x0046000000007b1d */ /* 0x000fe20000010000 */
[----:B------:R-:W-:-:S02]  /*7950*/  SEL R38, R33, R38, P0 ;  /* 0x0000002621267207 */ /* 0x000fc40000000000 */
[----:B------:R-:W-:Y:S02]  /*7960*/  SEL R29, R44, R21, P0 ;  /* 0x000000152c1d7207 */ /* 0x000fe40000000000 */
[----:B------:R-:W-:Y:S02]  /*7970*/  SEL R31, R21, R44, P0 ;  /* 0x0000002c151f7207 */ /* 0x000fe40000000000 */
[----:B------:R-:W-:Y:S01]  /*7980*/  MOV R40, R6 ;  /* 0x0000000600287202 */ /* 0x000fe20000000f00 */
[----:B------:R-:W-:Y:S01]  /*7990*/  IMAD.U32 R6, RZ, RZ, UR6 ;  /* 0x00000006ff067e24 */ /* 0x000fe2000f8e00ff */
[----:B----4-:R-:W-:Y:S01]  /*79a0*/  SEL R33, R41, R48, P0 ;  /* 0x0000003029217207 */ /* 0x010fe20000000000 */
[----:B------:R-:W-:Y:S01]  /*79b0*/  IMAD.U32 R7, RZ, RZ, UR7 ;  /* 0x00000007ff077e24 */ /* 0x000fe2000f8e00ff */
[----:B------:R-:W-:Y:S01]  /*79c0*/  SEL R35, R48, R41, P0 ;  /* 0x0000002930237207 */ /* 0x000fe20000000000 */
[----:B------:R-:W-:Y:S01]  /*79d0*/  ULDC.64 UR6, c[0x0][0xc08] ;  /* 0x0003020000067ab9 */ /* 0x000fe20000000a00 */
[----:B------:R-:W-:Y:S01]  /*79e0*/  UMOV UR4, URZ ;  /* 0x0000003f00047c82 */ /* 0x000fe20008000000 */
[----:B0-----:R-:W-:-:S02]  /*79f0*/  SEL R37, R50, R135, P0 ;  /* 0x0000008732257207 */ /* 0x001fc40000000000 */
[----:B------:R-:W-:Y:S01]  /*7a00*/  SEL R39, R135, R50, P0 ;  /* 0x0000003287277207 */ /* 0x000fe20000000000 */
[----:B------:R0:W-:Y:S01]  /*7a10*/  STSM.16.M88.4 [R54], R8 ;  /* 0x0000000836007844 */ /* 0x0001e20000000200 */
[----:B------:R-:W-:Y:S01]  /*7a20*/  ULDC UR8, c[0x0][0xa88] ;  /* 0x0002a20000087ab9 */ /* 0x000fe20000000800 */
[----:B------:R-:W1:Y:S02]  /*7a30*/  LDC R41, c[0x0][0xbe8] ;  /* 0x0002fa00ff297b82 */ /* 0x000e640000000800 */
[----:B------:R2:W-:Y:S04]  /*7a40*/  STSM.16.M88.4 [R53], R12 ;  /* 0x0000000c35007844 */ /* 0x0005e80000000200 */
[----:B------:R3:W-:Y:S04]  /*7a50*/  STSM.16.M88.4 [R52], R24 ;  /* 0x0000001834007844 */ /* 0x0007e80000000200 */
[----:B------:R3:W-:Y:S04]  /*7a60*/  STSM.16.M88.4 [R47], R28 ;  /* 0x0000001c2f007844 */ /* 0x0007e80000000200 */
[----:B------:R3:W-:Y:S04]  /*7a70*/  STSM.16.M88.4 [R45], R32 ;  /* 0x000000202d007844 */ /* 0x0007e80000000200 */
[----:B------:R3:W-:Y:S01]  /*7a80*/  STSM.16.M88.4 [R40], R36 ;  /* 0x0000002428007844 */ /* 0x0007e20000000200 */
[----:B------:R-:W-:Y:S06]  /*7a90*/  BAR.SYNC.DEFER_BLOCKING 0x1, 0x180 ;  /* 0x0046000000007b1d */ /* 0x000fec0000010000 */
[----:B0-----:R-:W4:Y:S01]  /*7aa0*/  @P2 LDG.E R8, desc[UR52][R6.64] ;  /* 0x0000003406082981 */ /* 0x001f22000c1e1900 */
[----:B------:R-:W-:Y:S01]  /*7ab0*/  UISETP.NE.U32.AND UP1, UPT, UR6, URZ, UPT ;  /* 0x0000003f0600728c */ /* 0x000fe2000bf25070 */
[----:B-1----:R-:W-:-:S03]  /*7ac0*/  ISETP.NE.AND P1, PT, R41, 0x1, PT ;  /* 0x000000012900780c */ /* 0x002fc60003f25270 */
[----:B------:R-:W-:-:S06]  /*7ad0*/  UISETP.NE.AND.EX UP1, UPT, UR7, URZ, UPT, UP1 ;  /* 0x0000003f0700728c */ /* 0x000fcc000bf25310 */
[----:B------:R-:W-:-:S04]  /*7ae0*/  PLOP3.LUT P0, PT, PT, PT, UP1, 0x80, 0x0 ;  /* 0x000000000000781c */ /* 0x000fc80003f0f018 */
[----:B------:R-:W0:Y:S01]  /*7af0*/  @P1 LDC R10, c[0x0][0xbec] ;  /* 0x0002fb00ff0a1b82 */ /* 0x000e220000000800 */
[----:B------:R-:W-:-:S04]  /*7b00*/  @UP1 ULEA UR6, UP2, UR41, UR6, 0x2 ;  /* 0x0000000629061291 */ /* 0x000fc8000f84103f */
[----:B------:R-:W-:Y:S02]  /*7b10*/  @UP1 ULEA.HI.X UR7, UR41, UR7, UR40, 0x2, UP2 ;  /* 0x0000000729071291 */ /* 0x000fe400090f1428 */
[----:B--2---:R-:W-:Y:S01]  /*7b20*/  IMAD.U32 R14, RZ, RZ, UR6 ;  /* 0x00000006ff0e7e24 */ /* 0x004fe2000f8e00ff */
[----:B------:R-:W1:Y:S03]  /*7b30*/  @P1 LDC R12, c[0x0][0xbf0] ;  /* 0x0002fc00ff0c1b82 */ /* 0x000e660000000800 */
[----:B------:R-:W-:Y:S01]  /*7b40*/  IMAD.U32 R15, RZ, RZ, UR7 ;  /* 0x00000007ff0f7e24 */ /* 0x000fe2000f8e00ff */
[----:B----4-:R-:W-:Y:S01]  /*7b50*/  @P2 R2UR UR4, R8 ;  /* 0x00000000080422ca */ /* 0x010fe200000e0000 */
[----:B------:R-:W-:-:S06]  /*7b60*/  IMAD.U32 R8, RZ, RZ, UR8 ;  /* 0x00000008ff087e24 */ /* 0x000fcc000f8e00ff */
[----:B------:R3:W5:Y:S01]  /*7b70*/  @P0 LDG.E R8, desc[UR52][R14.64] ;  /* 0x000000340e080981 */ /* 0x000762000c1e1900 */
[----:B01----:R-:W-:Y:S07]  /*7b80*/  @P0 BRA `(.L_x_8621) ;  /* 0x0000000000100947 */ /* 0x003fee0003800000 */
[----:B------:R-:W-:Y:S05]  /*7b90*/  @!P2 BRA `(.L_x_8621) ;  /* 0x00000000000ca947 */ /* 0x000fea0003800000 */
[----:B------:R-:W2:Y:S04]  /*7ba0*/  LDG.E R9, desc[UR52][R6.64] ;  /* 0x0000003406097981 */ /* 0x000ea8000c1e1900 */
[----:B-----5:R-:W2:Y:S02]  /*7bb0*/  LDG.E R8, desc[UR52][R6.64+0x4] ;  /* 0x0000043406087981 */ /* 0x020ea4000c1e1900 */
[----:B--2---:R-:W-:-:S07]  /*7bc0*/  IMAD.IADD R8, R8, 0x1, -R9 ;  /* 0x0000000108087824 */ /* 0x004fce00078e0a09 */
.L_x_8621:
[----:B------:R-:W-:Y:S01]  /*7bd0*/  IMAD.U32 R6, RZ, RZ, UR39 ;  /* 0x00000027ff067e24 */ /* 0x000fe2000f8e00ff */
[----:B------:R-:W-:Y:S01]  /*7be0*/  USHF.R.S32.HI UR14, URZ, 0x1f, UR44 ;  /* 0x0000001f3f0e7899 */ /* 0x000fe2000801142c */
[----:B------:R-:W-:Y:S01]  /*7bf0*/  IMAD R9, R22, 0x20, R16 ;  /* 0x0000002016097824 */ /* 0x000fe200078e0210 */
[----:B------:R-:W-:Y:S01]  /*7c00*/  ULDC.64 UR12, c[0x0][0xb90] ;  /* 0x0002e400000c7ab9 */ /* 0x000fe20000000a00 */
[----:B------:R-:W-:Y:S01]  /*7c10*/  IMAD R11, R6, 0xc0, R155 ;  /* 0x000000c0060b7824 */ /* 0x000fe200078e029b */
[----:B------:R-:W-:Y:S01]  /*7c20*/  USHF.R.S32.HI UR9, URZ, 0x1f, UR4 ;  /* 0x0000001f3f097899 */ /* 0x000fe20008011404 */
[----:B------:R-:W-:Y:S01]  /*7c30*/  IMAD.WIDE R4, R9, 0x2, R4 ;  /* 0x0000000209047825 */ /* 0x000fe200078e0204 */
[----:B------:R-:W-:Y:S01]  /*7c40*/  UIMAD UR10, UR14, UR12, URZ ;  /* 0x0000000c0e0a72a4 */ /* 0x000fe2000f8e023f */
[----:B---3--:R-:W0:Y:S01]  /*7c50*/  @P1 LDC R47, c[0x0][0xbec] ;  /* 0x0002fb00ff2f1b82 */ /* 0x008e220000000800 */
[----:B------:R-:W-:Y:S01]  /*7c60*/  UMOV UR8, UR4 ;  /* 0x0000000400087c82 */ /* 0x000fe20008000000 */
[----:B------:R-:W-:Y:S01]  /*7c70*/  @P1 IMAD.HI.U32 R7, R11, R10, RZ ;  /* 0x0000000a0b071227 */ /* 0x000fe200078e00ff */
[----:B------:R-:W-:Y:S01]  /*7c80*/  USEL UR40, UR40, URZ, !UP0 ;  /* 0x0000003f28287287 */ /* 0x000fe2000c000000 */
[----:B------:R-:W-:Y:S01]  /*7c90*/  IADD3 R21, P2, R4, 0x1800, RZ ;  /* 0x0000180004157810 */ /* 0x000fe20007f5e0ff */
[----:B------:R-:W-:Y:S01]  /*7ca0*/  UIMAD.WIDE.U32 UR6, UR44, UR12, UR8 ;  /* 0x0000000c2c0672a5 */ /* 0x000fe2000f8e0008 */
[----:B------:R-:W-:Y:S01]  /*7cb0*/  IMAD.MOV.U32 R6, RZ, RZ, R11 ;  /* 0x000000ffff067224 */ /* 0x000fe200078e000b */
[----:B------:R-:W-:Y:S01]  /*7cc0*/  UIMAD UR10, UR44, UR13, UR10 ;  /* 0x0000000d2c0a72a4 */ /* 0x000fe2000f8e020a */
[----:B------:R-:W-:Y:S01]  /*7cd0*/  @P1 SHF.R.U32.HI R6, RZ, R12, R7 ;  /* 0x0000000cff061219 */ /* 0x000fe20000011607 */
[----:B------:R-:W-:Y:S01]  /*7ce0*/  USEL UR41, UR41, URZ, !UP0 ;  /* 0x0000003f29297287 */ /* 0x000fe2000c000000 */
[----:B------:R-:W-:Y:S01]  /*7cf0*/  IMAD.U32 R14, RZ, RZ, UR39 ;  /* 0x00000027ff0e7e24 */ /* 0x000fe2000f8e00ff */
[----:B------:R-:W-:Y:S01]  /*7d00*/  ULDC.64 UR12, c[0x0][0xb98] ;  /* 0x0002e600000c7ab9 */ /* 0x000fe20000000a00 */
[----:B------:R-:W-:Y:S01]  /*7d10*/  UIADD3 UR7, UR7, UR10, URZ ;  /* 0x0000000a07077290 */ /* 0x000fe2000fffe03f */
[--C-:B------:R-:W-:Y:S01]  /*7d20*/  IMAD.MOV R10, RZ, RZ, -R6.reuse ;  /* 0x000000ffff0a7224 */ /* 0x100fe200078e0a06 */
[----:B------:R-:W-:Y:S01]  /*7d30*/  UIMAD UR8, UR40, UR12, URZ ;  /* 0x0000000c280872a4 */ /* 0x000fe2000f8e023f */
[----:B------:R-:W-:Y:S01]  /*7d40*/  SHF.R.S32.HI R7, RZ, 0x1f, R6 ;  /* 0x0000001fff077819 */ /* 0x000fe20000011406 */
[----:B------:R-:W-:Y:S01]  /*7d50*/  UIMAD.WIDE.U32 UR6, UR41, UR12, UR6 ;  /* 0x0000000c290672a5 */ /* 0x000fe2000f8e0006 */
[----:B------:R-:W-:Y:S01]  /*7d60*/  IMAD R9, R41, R10, R11 ;  /* 0x0000000a29097224 */ /* 0x000fe200078e020b */
[----:B------:R-:W-:Y:S01]  /*7d70*/  UIMAD UR8, UR41, UR13, UR8 ;  /* 0x0000000d290872a4 */ /* 0x000fe2000f8e0208 */
[----:B------:R-:W-:Y:S01]  /*7d80*/  LOP3.LUT R20, R21, 0x180, RZ, 0xc0, !PT ;  /* 0x0000018015147812 */ /* 0x000fe200078ec0ff */
[----:B------:R-:W-:Y:S01]  /*7d90*/  IMAD R14, R14, 0xc0, R153 ;  /* 0x000000c00e0e7824 */ /* 0x000fe200078e0299 */
[----:B------:R-:W-:Y:S01]  /*7da0*/  IADD3 R29, P6, R4, 0x3000, RZ ;  /* 0x00003000041d7810 */ /* 0x000fe20007fde0ff */
[----:B-----5:R-:W-:Y:S01]  /*7db0*/  IMAD R45, R8, R41, RZ ;  /* 0x00000029082d7224 */ /* 0x020fe200078e02ff */
[----:B------:R-:W-:Y:S01]  /*7dc0*/  IADD3 R6, P0, R6, UR6, RZ ;  /* 0x0000000606067c10 */ /* 0x000fe2000ff1e0ff */
[----:B------:R-:W-:Y:S01]  /*7dd0*/  IMAD.U32 R12, RZ, RZ, UR8 ;  /* 0x00000008ff0c7e24 */ /* 0x000fe2000f8e00ff */
[----:B------:R-:W-:Y:S01]  /*7de0*/  SHF.R.S32.HI R10, RZ, 0x1f, R9 ;  /* 0x0000001fff0a7819 */ /* 0x000fe20000011409 */
[----:B------:R-:W-:Y:S01]  /*7df0*/  ULDC.64 UR10, c[0x0][0xaa0] ;  /* 0x0002a800000a7ab9 */ /* 0x000fe20000000a00 */
[----:B------:R-:W-:-:S02]  /*7e00*/  SHF.R.U64 R20, R20, 0x3, RZ ;  /* 0x0000000314147819 */ /* 0x000fc400000012ff */
[----:B------:R-:W-:Y:S01]  /*7e10*/  IADD3.X R7, R7, UR7, R12, P0, !PT ;  /* 0x0000000707077c10 */ /* 0x000fe200087fe40c */
[----:B------:R-:W-:Y:S01]  /*7e20*/  ULDC.64 UR6, c[0x0][0xb88] ;  /* 0x0002e20000067ab9 */ /* 0x000fe20000000a00 */
[----:B------:R-:W-:Y:S01]  /*7e30*/  LOP3.LUT R20, R20, R21, RZ, 0x3c, !PT ;  /* 0x0000001514147212 */ /* 0x000fe200078e3cff */
[----:B------:R-:W-:Y:S01]  /*7e40*/  IMAD R10, R10, UR6, RZ ;  /* 0x000000060a0a7c24 */ /* 0x000fe2000f8e02ff */
[C---:B------:R-:W-:Y:S01]  /*7e50*/  IADD3 R13, P5, R4.reuse, 0x4800, RZ ;  /* 0x00004800040d7810 */ /* 0x040fe20007fbe0ff */
[----:B------:R-:W-:Y:S01]  /*7e60*/  IMAD.WIDE.U32 R6, R9, UR6, R6 ;  /* 0x0000000609067c25 */ /* 0x000fe2000f8e0006 */
[----:B------:R-:W-:Y:S02]  /*7e70*/  IADD3 R33, P4, R4, 0x6000, RZ ;  /* 0x0000600004217810 */ /* 0x000fe40007f9e0ff */
[----:B------:R-:W-:Y:S01]  /*7e80*/  LOP3.LUT R28, R29, 0x180, RZ, 0xc0, !PT ;  /* 0x000001801d1c7812 */ /* 0x000fe200078ec0ff */
[----:B------:R-:W-:Y:S01]  /*7e90*/  IMAD R11, R9, UR7, R10 ;  /* 0x00000007090b7c24 */ /* 0x000fe2000f8e020a */
[----:B------:R-:W-:Y:S01]  /*7ea0*/  ULDC.64 UR6, c[0x0][0xb50] ;  /* 0x0002d40000067ab9 */ /* 0x000fe20000000a00 */
[----:B------:R-:W-:Y:S01]  /*7eb0*/  IMAD.X R21, RZ, RZ, R5, P2 ;  /* 0x000000ffff157224 */ /* 0x000fe200010e0605 */
[----:B------:R-:W-:Y:S01]  /*7ec0*/  LEA R10, P0, R6, UR6, 0x2 ;  /* 0x00000006060a7c11 */ /* 0x000fe2000f8010ff */
[----:B------:R-:W-:Y:S01]  /*7ed0*/  IMAD.IADD R7, R7, 0x1, R11 ;  /* 0x0000000107077824 */ /* 0x000fe200078e020b */
[----:B------:R-:W-:-:S02]  /*7ee0*/  LOP3.LUT R9, R4, 0x180, RZ, 0xc0, !PT ;  /* 0x0000018004097812 */ /* 0x000fc400078ec0ff */
[----:B------:R-:W-:Y:S01]  /*7ef0*/  LOP3.LUT R12, R13, 0x180, RZ, 0xc0, !PT ;  /* 0x000001800d0c7812 */ /* 0x000fe200078ec0ff */
[----:B------:R-:W-:Y:S01]  /*7f00*/  SHFL.IDX PT, R36, R10, RZ, 0x1c1f ;  /* 0x001c1fff0a247589 */ /* 0x000fe200000e0000 */
[----:B------:R-:W-:Y:S01]  /*7f10*/  LEA.HI.X R11, R6, UR7, R7, 0x2, P0 ;  /* 0x00000007060b7c11 */ /* 0x000fe200080f1407 */
[----:B------:R-:W-:Y:S01]  /*7f20*/  VIADD R6, R14, 0x8 ;  /* 0x000000080e067836 */ /* 0x000fe20000000000 */
[----:B------:R-:W-:Y:S01]  /*7f30*/  LOP3.LUT P0, RZ, R23, 0x3, RZ, 0xc0, !PT ;  /* 0x0000000317ff7812 */ /* 0x000fe2000780c0ff */
[----:B------:R-:W-:Y:S01]  /*7f40*/  SHFL.IDX PT, R38, R10, 0x1, 0x1c1f ;  /* 0x003c1f000a267f89 */ /* 0x000fe200000e0000 */
[----:B------:R-:W-:Y:S02]  /*7f50*/  IADD3 R7, P3, R4, 0x7800, RZ ;  /* 0x0000780004077810 */ /* 0x000fe40007f7e0ff */
[-C--:B------:R-:W-:Y:S01]  /*7f60*/  ISETP.GE.OR P2, PT, R14, R45.reuse, P0 ;  /* 0x0000002d0e00720c */ /* 0x080fe20000746670 */
[----:B------:R-:W1:Y:S01]  /*7f70*/  SHFL.IDX PT, R37, R11, RZ, 0x1c1f ;  /* 0x001c1fff0b257589 */ /* 0x000e6200000e0000 */
[----:B------:R-:W-:-:S02]  /*7f80*/  ISETP.GE.OR P0, PT, R6, R45, P0 ;  /* 0x0000002d0600720c */ /* 0x000fc40000706670 */
[----:B------:R-:W-:Y:S01]  /*7f90*/  SHF.R.U64 R9, R9, 0x3, RZ ;  /* 0x0000000309097819 */ /* 0x000fe200000012ff */
[----:B------:R-:W2:Y:S01]  /*7fa0*/  SHFL.IDX PT, R39, R11, 0x1, 0x1c1f ;  /* 0x003c1f000b277f89 */ /* 0x000ea200000e0000 */
[----:B------:R-:W-:Y:S01]  /*7fb0*/  LOP3.LUT R32, R33, 0x180, RZ, 0xc0, !PT ;  /* 0x0000018021207812 */ /* 0x000fe200078ec0ff */
[----:B------:R-:W-:Y:S01]  /*7fc0*/  UIMAD UR8, UR9, UR10, URZ ;  /* 0x0000000a090872a4 */ /* 0x000fe2000f8e023f */
[----:B------:R-:W-:Y:S02]  /*7fd0*/  LOP3.LUT R6, R7, 0x180, RZ, 0xc0, !PT ;  /* 0x0000018007067812 */ /* 0x000fe400078ec0ff */
[----:B------:R-:W-:Y:S02]  /*7fe0*/  SHF.R.U64 R28, R28, 0x3, RZ ;  /* 0x000000031c1c7819 */ /* 0x000fe400000012ff */
[----:B------:R-:W-:Y:S01]  /*7ff0*/  SHF.R.U64 R12, R12, 0x3, RZ ;  /* 0x000000030c0c7819 */ /* 0x000fe200000012ff */
[----:B------:R-:W-:Y:S01]  /*8000*/  UIMAD.WIDE.U32 UR6, UR4, UR10, URZ ;  /* 0x0000000a040672a5 */ /* 0x000fe2000f8e003f */
[----:B------:R-:W-:Y:S01]  /*8010*/  LOP3.LUT R8, R9, R4, RZ, 0x3c, !PT ;  /* 0x0000000409087212 */ /* 0x000fe200078e3cff */
[--C-:B------:R-:W-:Y:S01]  /*8020*/  IMAD.X R25, RZ, RZ, R5.reuse, P3 ;  /* 0x000000ffff197224 */ /* 0x100fe200018e0605 */
[----:B------:R-:W-:Y:S01]  /*8030*/  SHF.R.U64 R32, R32, 0x3, RZ ;  /* 0x0000000320207819 */ /* 0x000fe200000012ff */
[----:B-1----:R-:W-:Y:S01]  /*8040*/  @!P2 ST.E desc[UR52][R36.64], R0 ;  /* 0x000000002400a985 */ /* 0x002fe2000c101934 */
[----:B------:R-:W-:Y:S01]  /*8050*/  SHF.R.U64 R4, R6, 0x3, RZ ;  /* 0x0000000306047819 */ /* 0x000fe200000012ff */
[----:B------:R-:W-:Y:S01]  /*8060*/  UIMAD UR8, UR4, UR11, UR8 ;  /* 0x0000000b040872a4 */ /* 0x000fe2000f8e0208 */
[----:B------:R-:W-:Y:S01]  /*8070*/  LOP3.LUT R28, R28, R29, RZ, 0x3c, !PT ;  /* 0x0000001d1c1c7212 */ /* 0x000fe200078e3cff */
[----:B--2---:R1:W-:Y:S01]  /*8080*/  @!P0 ST.E desc[UR52][R38.64], R2 ;  /* 0x0000000226008985 */ /* 0x0043e2000c101934 */
[----:B------:R-:W-:Y:S01]  /*8090*/  LOP3.LUT R12, R12, R13, RZ, 0x3c, !PT ;  /* 0x0000000d0c0c7212 */ /* 0x000fe200078e3cff */
[--C-:B------:R-:W-:Y:S01]  /*80a0*/  IMAD.X R29, RZ, RZ, R5.reuse, P6 ;  /* 0x000000ffff1d7224 */ /* 0x100fe200030e0605 */
[----:B------:R-:W-:Y:S01]  /*80b0*/  LOP3.LUT R32, R32, R33, RZ, 0x3c, !PT ;  /* 0x0000002120207212 */ /* 0x000fe200078e3cff */
[--C-:B------:R-:W-:Y:S01]  /*80c0*/  IMAD.X R13, RZ, RZ, R5.reuse, P5 ;  /* 0x000000ffff0d7224 */ /* 0x100fe200028e0605 */
[----:B------:R-:W-:Y:S01]  /*80d0*/  LOP3.LUT R24, R4, R7, RZ, 0x3c, !PT ;  /* 0x0000000704187212 */ /* 0x000fe200078e3cff */
[--C-:B------:R-:W-:Y:S01]  /*80e0*/  IMAD.X R33, RZ, RZ, R5.reuse, P4 ;  /* 0x000000ffff217224 */ /* 0x100fe200020e0605 */
[----:B------:R-:W-:Y:S01]  /*80f0*/  ULDC.64 UR10, c[0x0][0xae8] ;  /* 0x0002ba00000a7ab9 */ /* 0x000fe20000000a00 */
[----:B------:R-:W-:Y:S01]  /*8100*/  IMAD.MOV.U32 R9, RZ, RZ, R5 ;  /* 0x000000ffff097224 */ /* 0x000fe200078e0005 */
[----:B------:R-:W-:Y:S01]  /*8110*/  UIADD3 UR7, UR7, UR8, URZ ;  /* 0x0000000807077290 */ /* 0x000fe2000fffe03f */
[----:B------:R2:W5:Y:S01]  /*8120*/  LD.E.128 R4, desc[UR52][R20.64] ;  /* 0x0000003414047980 */ /* 0x000562000c101d00 */
[----:B-1----:R-:W1:Y:S01]  /*8130*/  @P1 LDC R39, c[0x0][0xbf0] ;  /* 0x0002fc00ff271b82 */ /* 0x002e620000000800 */
[----:B------:R-:W-:Y:S01]  /*8140*/  IMAD R0, R19, 0x60, R22 ;  /* 0x0000006013007824 */ /* 0x000fe200078e0216 */
[----:B------:R-:W-:Y:S01]  /*8150*/  UIMAD UR4, UR14, UR10, URZ ;  /* 0x0000000a0e0472a4 */ /* 0x000fe2000f8e023f */
[----:B------:R-:W5:Y:S01]  /*8160*/  LD.E.128 R8, desc[UR52][R8.64] ;  /* 0x0000003408087980 */ /* 0x000f62000c101d00 */
[----:B------:R-:W-:-:S03]  /*8170*/  ULDC.64 UR8, c[0x0][0xaf0] ;  /* 0x0002bc0000087ab9 */ /* 0x000fc60000000a00 */
[----:B------:R-:W5:Y:S01]  /*8180*/  LD.E.128 R28, desc[UR52][R28.64] ;  /* 0x000000341c1c7980 */ /* 0x000f62000c101d00 */
[----:B--2---:R-:W-:Y:S01]  /*8190*/  IMAD.U32 R21, RZ, RZ, UR39 ;  /* 0x00000027ff157e24 */ /* 0x004fe2000f8e00ff */
[----:B------:R-:W-:Y:S02]  /*81a0*/  UIMAD UR4, UR44, UR11, UR4 ;  /* 0x0000000b2c0472a4 */ /* 0x000fe4000f8e0204 */
[----:B------:R-:W-:Y:S01]  /*81b0*/  UIMAD.WIDE.U32 UR6, UR44, UR10, UR6 ;  /* 0x0000000a2c0672a5 */ /* 0x000fe2000f8e0006 */
[----:B------:R-:W-:Y:S01]  /*81c0*/  IMAD R36, R21, 0xc0, R0 ;  /* 0x000000c015247824 */ /* 0x000fe200078e0200 */
[----:B------:R-:W5:Y:S02]  /*81d0*/  LD.E.128 R12, desc[UR52][R12.64] ;  /* 0x000000340c0c7980 */ /* 0x000f64000c101d00 */
[----:B------:R-:W-:Y:S01]  /*81e0*/  UIADD3 UR7, UR7, UR4, URZ ;  /* 0x0000000407077290 */ /* 0x000fe2000fffe03f */
[----:B0-----:R-:W-:Y:S01]  /*81f0*/  @P1 IMAD.HI.U32 R0, R36, R47, RZ ;  /* 0x0000002f24001227 */ /* 0x001fe200078e00ff */
[----:B------:R-:W-:Y:S01]  /*8200*/  UIMAD UR4, UR40, UR8, URZ ;  /* 0x00000008280472a4 */ /* 0x000fe2000f8e023f */
[----:B------:R-:W5:Y:S02]  /*8210*/  LD.E.128 R32, desc[UR52][R32.64] ;  /* 0x0000003420207980 */ /* 0x000f64000c101d00 */
[----:B------:R-:W-:Y:S01]  /*8220*/  IMAD.MOV.U32 R37, RZ, RZ, R36 ;  /* 0x000000ffff257224 */ /* 0x000fe200078e0024 */
[----:B------:R-:W-:Y:S01]  /*8230*/  UIMAD UR4, UR41, UR9, UR4 ;  /* 0x00000009290472a4 */ /* 0x000fe2000f8e0204 */
[----:B------:R-:W5:Y:S01]  /*8240*/  LD.E.128 R24, desc[UR52][R24.64] ;  /* 0x0000003418187980 */ /* 0x000f62000c101d00 */
[----:B------:R-:W-:Y:S01]  /*8250*/  UIMAD.WIDE.U32 UR6, UR41, UR8, UR6 ;  /* 0x00000008290672a5 */ /* 0x000fe2000f8e0006 */
[----:B-1----:R-:W-:-:S02]  /*8260*/  @P1 SHF.R.U32.HI R37, RZ, R39, R0 ;  /* 0x00000027ff251219 */ /* 0x002fc40000011600 */
[----:B------:R-:W-:Y:S01]  /*8270*/  ULDC.64 UR8, c[0x0][0xae0] ;  /* 0x0002b80000087ab9 */ /* 0x000fe20000000a00 */
[----:B------:R-:W-:Y:S01]  /*8280*/  UIADD3 UR4, UR7, UR4, URZ ;  /* 0x0000000407047290 */ /* 0x000fe2000fffe03f */
[--C-:B------:R-:W-:Y:S01]  /*8290*/  SHF.R.S32.HI R0, RZ, 0x1f, R37.reuse ;  /* 0x0000001fff007819 */ /* 0x100fe20000011425 */
        /* <DEDUP_REMOVED lines=18> */
[----:B------:R-:W-:Y:S02]  /*83c0*/  IMAD.U32 R41, RZ, RZ, UR39 ;  /* 0x00000027ff297e24 */ /* 0x000fe4000f8e00ff */
[----:B------:R-:W-:Y:S02]  /*83d0*/  IMAD R37, R39, UR7, R0 ;  /* 0x0000000727257c24 */ /* 0x000fe4000f8e0200 */
[----:B------:R-:W-:Y:S02]  /*83e0*/  IMAD R0, R41, 0xc0, R22 ;  /* 0x000000c029007824 */ /* 0x000fe400078e0216 */
[----:B------:R-:W-:Y:S01]  /*83f0*/  IMAD.WIDE.U32 R20, R39, UR6, R20 ;  /* 0x0000000627147c25 */ /* 0x000fe2000f8e0014 */
[----:B------:R-:W-:-:S02]  /*8400*/  ULDC.64 UR6, c[0x0][0xa80] ;  /* 0x0002a00000067ab9 */ /* 0x000fc40000000a00 */
[----:B------:R-:W-:Y:S01]  /*8410*/  ISETP.GE.AND P0, PT, R0, R45, PT ;  /* 0x0000002d0000720c */ /* 0x000fe20003f06270 */
[----:B------:R-:W-:Y:S01]  /*8420*/  IMAD.IADD R21, R21, 0x1, R37 ;  /* 0x0000000115157824 */ /* 0x000fe200078e0225 */
[----:B------:R-:W-:Y:S01]  /*8430*/  LEA R40, P1, R20, UR6, 0x1 ;  /* 0x0000000614287c11 */ /* 0x000fe2000f8208ff */
[----:B------:R-:W-:-:S03]  /*8440*/  VIADD R3, R3, 0x19c20 ;  /* 0x00019c2003037836 */ /* 0x000fc60000000000 */
[----:B------:R-:W-:Y:S02]  /*8450*/  LEA.HI.X R41, R20, UR7, R21, 0x1, P1 ;  /* 0x0000000714297c11 */ /* 0x000fe400088f0c15 */
[----:B------:R-:W-:Y:S01]  /*8460*/  PRMT R3, RZ, 0x654, R3 ;  /* 0x00000654ff037816 */ /* 0x000fe20000000003 */
[----:B0-----:R0:W1:Y:S01]  /*8470*/  SHFL.IDX PT, R20, R40, RZ, 0x1c1f ;  /* 0x001c1fff28147589 */ /* 0x00106200000e0000 */
[----:B------:R-:W-:Y:S02]  /*8480*/  BSSY B1, `(.L_x_8622) ;  /* 0x0000011000017945 */ /* 0x000fe40003800000 */
[----:B------:R0:W-:Y:S01]  /*8490*/  SYNCS.ARRIVE.TRANS64.RED.A1T0 RZ, [R3+URZ], RZ ;  /* 0x000000ff03ff79a7 */ /* 0x0001e2000810043f */
[----:B------:R0:W2:Y:S01]  /*84a0*/  SHFL.IDX PT, R21, R41, RZ, 0x1c1f ;  /* 0x001c1fff29157589 */ /* 0x0000a200000e0000 */
[----:B------:R-:W-:Y:S01]  /*84b0*/  SHF.R.S32.HI R42, RZ, 0x1f, R17 ;  /* 0x0000001fff2a7819 */ /* 0x000fe20000011411 */
[----:B------:R-:W-:Y:S06]  /*84c0*/  @P0 BRA `(.L_x_8623) ;  /* 0x0000000000300947 */ /* 0x000fec0003800000 */
[----:B------:R-:W-:Y:S02]  /*84d0*/  ULDC UR4, c[0x0][0xac8] ;  /* 0x0002b20000047ab9 */ /* 0x000fe40000000800 */
[----:B------:R-:W-:Y:S02]  /*84e0*/  ISETP.GE.AND P1, PT, R17, UR4, PT ;  /* 0x0000000411007c0c */ /* 0x000fe4000bf26270 */
[----:B------:R-:W-:Y:S02]  /*84f0*/  ISETP.GE.AND P2, PT, R18, UR4, PT ;  /* 0x0000000412007c0c */ /* 0x000fe4000bf46270 */
[----:B------:R-:W-:-:S09]  /*8500*/  ISETP.GE.AND P0, PT, R16, UR4, PT ;  /* 0x0000000410007c0c */ /* 0x000fd2000bf06270 */
[CC--:B-1----:R-:W-:Y:S02]  /*8510*/  @!P1 LEA R36, P3, R17.reuse, R20.reuse, 0x1 ;  /* 0x0000001411249211 */ /* 0x0c2fe400078608ff */
[----:B------:R-:W-:Y:S02]  /*8520*/  @!P2 LEA R38, P4, R18, R20, 0x1 ;  /* 0x000000141226a211 */ /* 0x000fe400078808ff */
[----:B0-2---:R-:W-:Y:S01]  /*8530*/  @!P0 IMAD.WIDE R2, R16, 0x2, R20 ;  /* 0x0000000210028825 */ /* 0x005fe200078e0214 */
[-C--:B------:R-:W-:Y:S02]  /*8540*/  @!P1 LEA.HI.X R37, R17, R21.reuse, R42, 0x1, P3 ;  /* 0x0000001511259211 */ /* 0x080fe400018f0c2a */
[----:B------:R-:W-:Y:S02]  /*8550*/  @!P2 LEA.HI.X R39, R18, R21, R157, 0x1, P4 ;  /* 0x000000151227a211 */ /* 0x000fe400020f0c9d */
[----:B-----5:R3:W-:Y:S04]  /*8560*/  @!P0 ST.E.128 desc[UR52][R2.64], R8 ;  /* 0x0000000802008985 */ /* 0x0207e8000c101d34 */
[----:B------:R3:W-:Y:S04]  /*8570*/  @!P1 ST.E.128 desc[UR52][R36.64], R28 ;  /* 0x0000001c24009985 */ /* 0x0007e8000c101d34 */
[----:B------:R3:W-:Y:S02]  /*8580*/  @!P2 ST.E.128 desc[UR52][R38.64], R32 ;  /* 0x000000202600a985 */ /* 0x0007e4000c101d34 */
.L_x_8623:
[----:B------:R-:W-:Y:S05]  /*8590*/  BSYNC B1 ;  /* 0x0000000000017941 */ /* 0x000fea0003800000 */
.L_x_8622:
[----:B------:R-:W-:Y:S01]  /*85a0*/  VIADD R0, R0, 0x60 ;  /* 0x0000006000007836 */ /* 0x000fe20000000000 */
[----:B---3-5:R3:W4:Y:S04]  /*85b0*/  SHFL.IDX PT, R9, R41, 0x1, 0x1c1f ;  /* 0x003c1f0029097f89 */ /* 0x02872800000e0000 */
[----:B------:R-:W-:Y:S01]  /*85c0*/  ISETP.GE.AND P0, PT, R0, R45, PT ;  /* 0x0000002d0000720c */ /* 0x000fe20003f06270 */
[----:B------:R3:W0:-:S12]  /*85d0*/  SHFL.IDX PT, R8, R40, 0x1, 0x1c1f ;  /* 0x003c1f0028087f89 */ /* 0x00061800000e0000 */
[----:B---3--:R-:W-:Y:S05]  /*85e0*/  @P0 BRA `(.L_x_8624) ;  /* 0x0000000800c40947 */ /* 0x008fea0003800000 */
[----:B------:R-:W-:Y:S02]  /*85f0*/  ULDC UR4, c[0x0][0xac8] ;  /* 0x0002b20000047ab9 */ /* 0x000fe40000000800 */
[----:B------:R-:W-:Y:S02]  /*8600*/  ISETP.GE.AND P2, PT, R17, UR4, PT ;  /* 0x0000000411007c0c */ /* 0x000fe4000bf46270 */
[----:B------:R-:W-:-:S11]  /*8610*/  ISETP.GE.AND P1, PT, R16, UR4, PT ;  /* 0x0000000410007c0c */ /* 0x000fd6000bf26270 */
[C---:B0-----:R-:W-:Y:S02]  /*8620*/  @!P2 LEA R10, P0, R17.reuse, R8, 0x1 ;  /* 0x00000008110aa211 */ /* 0x041fe400078008ff */
[----:B----4-:R-:W-:Y:S02]  /*8630*/  @!P1 IMAD.WIDE R2, R16, 0x2, R8 ;  /* 0x0000000210029825 */ /* 0x010fe400078e0208 */
        /* <DEDUP_REMOVED lines=9> */
.L_x_8620:
        /* <DEDUP_REMOVED lines=35> */
.L_x_8625:
        /* <DEDUP_REMOVED lines=46> */
.L_x_8627:
[----:B------:R-:W-:Y:S05]  /*8be0*/  BSYNC B1 ;  /* 0x0000000000017941 */ /* 0x000fea0003800000 */
.L_x_8626:
[----:B0-----:R-:W0:Y:S01]  /*8bf0*/  @P0 LDC R3, c[0x0][0xbf0] ;  /* 0x0002fc00ff030b82 */ /* 0x001e220000000800 */
[----:B------:R-:W-:Y:S01]  /*8c00*/  ULDC.64 UR12, c[0x0][0xaa0] ;  /* 0x0002a800000c7ab9 */ /* 0x000fe20000000a00 */
[----:B------:R-:W-:Y:S01]  /*8c10*/  IMAD.U32 R5, RZ, RZ, UR39 ;  /* 0x00000027ff057e24 */ /* 0x000fe2000f8e00ff */
[----:B------:R-:W-:Y:S01]  /*8c20*/  UIMAD UR8, UR9, UR12, URZ ;  /* 0x0000000c090872a4 */ /* 0x000fe2000f8e023f */
[----:B------:R-:W-:Y:S01]  /*8c30*/  IMAD R2, R19, 0x60, R22 ;  /* 0x0000006013027824 */ /* 0x000fe200078e0216 */
        /* <DEDUP_REMOVED lines=32> */
[----:B------:R-:W-:Y:S02]  /*8e40*/  IMAD.U32 R9, RZ, RZ, UR39 ;  /* 0x00000027ff097e24 */ /* 0x000fe4000f8e00ff */
[----:B------:R-:W-:Y:S02]  /*8e50*/  IMAD R4, R4, UR6, RZ ;  /* 0x0000000604047c24 */ /* 0x000fe4000f8e02ff */
[----:B-----5:R-:W-:Y:S02]  /*8e60*/  IMAD R11, R0, R11, RZ ;  /* 0x0000000b000b7224 */ /* 0x020fe400078e02ff */
[----:B------:R-:W-:Y:S02]  /*8e70*/  IMAD R0, R9, 0xc0, R22 ;  /* 0x000000c009007824 */ /* 0x000fe400078e0216 */
[----:B------:R-:W-:-:S02]  /*8e80*/  IMAD R5, R7, UR7, R4 ;  /* 0x0000000707057c24 */ /* 0x000fc4000f8e0204 */
[----:B------:R-:W-:Y:S01]  /*8e90*/  IMAD.WIDE.U32 R2, R7, UR6, R2 ;  /* 0x0000000607027c25 */ /* 0x000fe2000f8e0002 */
[----:B------:R-:W-:Y:S01]  /*8ea0*/  ISETP.GE.AND P0, PT, R0, R11, PT ;  /* 0x0000000b0000720c */ /* 0x000fe20003f06270 */
[----:B------:R-:W-:Y:S02]  /*8eb0*/  ULDC.64 UR6, c[0x0][0xa80] ;  /* 0x0002a00000067ab9 */ /* 0x000fe40000000a00 */
[----:B------:R-:W-:Y:S01]  /*8ec0*/  IMAD.IADD R3, R3, 0x1, R5 ;  /* 0x0000000103037824 */ /* 0x000fe200078e0205 */
[----:B------:R-:W-:-:S04]  /*8ed0*/  LEA R4, P1, R2, UR6, 0x1 ;  /* 0x0000000602047c11 */ /* 0x000fc8000f8208ff */
[----:B------:R-:W-:Y:S02]  /*8ee0*/  LEA.HI.X R5, R2, UR7, R3, 0x1, P1 ;  /* 0x0000000702057c11 */ /* 0x000fe400088f0c03 */
[----:B------:R0:W1:Y:S04]  /*8ef0*/  SHFL.IDX PT, R2, R4, RZ, 0x1c1f ;  /* 0x001c1fff04027589 */ /* 0x00006800000e0000 */
[----:B------:R0:W2:Y:S01]  /*8f00*/  SHFL.IDX PT, R3, R5, RZ, 0x1c1f ;  /* 0x001c1fff05037589 */ /* 0x0000a200000e0000 */
[----:B------:R-:W-:Y:S05]  /*8f10*/  @P0 BRA `(.L_x_8629) ;  /* 0x0000000000300947 */ /* 0x000fea0003800000 */
[----:B------:R-:W-:Y:S02]  /*8f20*/  ULDC UR4, c[0x0][0xac8] ;  /* 0x0002b20000047ab9 */ /* 0x000fe40000000800 */
[----:B------:R-:W-:Y:S02]  /*8f30*/  ISETP.GE.AND P3, PT, R17, UR4, PT ;  /* 0x0000000411007c0c */ /* 0x000fe4000bf66270 */
[----:B------:R-:W-:Y:S02]  /*8f40*/  ISETP.GE.AND P4, PT, R18, UR4, PT ;  /* 0x0000000412007c0c */ /* 0x000fe4000bf86270 */
[----:B------:R-:W-:-:S09]  /*8f50*/  ISETP.GE.AND P2, PT, R16, UR4, PT ;  /* 0x0000000410007c0c */ /* 0x000fd2000bf46270 */
[CC--:B-1----:R-:W-:Y:S02]  /*8f60*/  @!P3 LEA R8, P0, R17.reuse, R2.reuse, 0x1 ;  /* 0x000000021108b211 */ /* 0x0c2fe400078008ff */
[----:B------:R-:W-:Y:S02]  /*8f70*/  @!P4 LEA R12, P1, R18, R2, 0x1 ;  /* 0x00000002120cc211 */ /* 0x000fe400078208ff */
[----:B--2---:R-:W-:Y:S01]  /*8f80*/  @!P2 IMAD.WIDE R6, R16, 0x2, R2 ;  /* 0x000000021006a825 */ /* 0x004fe200078e0202 */
[-C--:B------:R-:W-:Y:S02]  /*8f90*/  @!P3 LEA.HI.X R9, R17, R3.reuse, R10, 0x1, P0 ;  /* 0x000000031109b211 */ /* 0x080fe400000f0c0a */
[----:B------:R-:W-:Y:S02]  /*8fa0*/  @!P4 LEA.HI.X R13, R18, R3, R157, 0x1, P1 ;  /* 0x00000003120dc211 */ /* 0x000fe400008f0c9d */
[----:B------:R3:W-:Y:S04]  /*8fb0*/  @!P2 ST.E.128 desc[UR52][R6.64], RZ ;  /* 0x000000ff0600a985 */ /* 0x0007e8000c101d34 */
[----:B------:R3:W-:Y:S04]  /*8fc0*/  @!P3 ST.E.128 desc[UR52][R8.64], RZ ;  /* 0x000000ff0800b985 */ /* 0x0007e8000c101d34 */
[----:B------:R3:W-:Y:S02]  /*8fd0*/  @!P4 ST.E.128 desc[UR52][R12.64], RZ ;  /* 0x000000ff0c00c985 */ /* 0x0007e4000c101d34 */
.L_x_8629:
[----:B------:R-:W-:Y:S05]  /*8fe0*/  BSYNC B1 ;  /* 0x0000000000017941 */ /* 0x000fea0003800000 */
.L_x_8628:
[----:B------:R-:W-:Y:S01]  /*8ff0*/  VIADD R0, R0, 0x60 ;  /* 0x0000006000007836 */ /* 0x000fe20000000000 */
[----:B--2---:R2:W4:Y:S04]  /*9000*/  SHFL.IDX PT, R3, R5, 0x1, 0x1c1f ;  /* 0x003c1f0005037f89 */ /* 0x00452800000e0000 */
[----:B------:R-:W-:Y:S01]  /*9010*/  ISETP.GE.AND P0, PT, R0, R11, PT ;  /* 0x0000000b0000720c */ /* 0x000fe20003f06270 */
[----:B-1----:R2:W1:-:S12]  /*9020*/  SHFL.IDX PT, R2, R4, 0x1, 0x1c1f ;  /* 0x003c1f0004027f89 */ /* 0x00245800000e0000 */
[----:B--2---:R-:W-:Y:S05]  /*9030*/  @P0 BRA `(.L_x_8624) ;  /* 0x0000000000300947 */ /* 0x004fea0003800000 */
[----:B------:R-:W-:Y:S02]  /*9040*/  ULDC UR4, c[0x0][0xac8] ;  /* 0x0002b20000047ab9 */ /* 0x000fe40000000800 */
[----:B------:R-:W-:Y:S02]  /*9050*/  ISETP.GE.AND P3, PT, R17, UR4, PT ;  /* 0x0000000411007c0c */ /* 0x000fe4000bf66270 */
[----:B------:R-:W-:Y:S02]  /*9060*/  ISETP.GE.AND P4, PT, R18, UR4, PT ;  /* 0x0000000412007c0c */ /* 0x000fe4000bf86270 */
[----:B------:R-:W-:-:S09]  /*9070*/  ISETP.GE.AND P2, PT, R16, UR4, PT ;  /* 0x0000000410007c0c */ /* 0x000fd2000bf46270 */
[CC--:B-1-3--:R-:W-:Y:S02]  /*9080*/  @!P3 LEA R6, P0, R17.reuse, R2.reuse, 0x1 ;  /* 0x000000021106b211 */ /* 0x0cafe400078008ff */
[----:B------:R-:W-:Y:S02]  /*9090*/  @!P4 LEA R8, P1, R18, R2, 0x1 ;  /* 0x000000021208c211 */ /* 0x000fe400078208ff */
[----:B0---4-:R-:W-:Y:S01]  /*90a0*/  @!P2 IMAD.WIDE R4, R16, 0x2, R2 ;  /* 0x000000021004a825 */ /* 0x011fe200078e0202 */
[-C--:B------:R-:W-:Y:S02]  /*90b0*/  @!P3 LEA.HI.X R7, R17, R3.reuse, R10, 0x1, P0 ;  /* 0x000000031107b211 */ /* 0x080fe400000f0c0a */
[----:B------:R-:W-:Y:S02]  /*90c0*/  @!P4 LEA.HI.X R9, R18, R3, R157, 0x1, P1 ;  /* 0x000000031209c211 */ /* 0x000fe400008f0c9d */
[----:B------:R0:W-:Y:S04]  /*90d0*/  @!P2 ST.E.128 desc[UR52][R4.64], RZ ;  /* 0x000000ff0400a985 */ /* 0x0001e8000c101d34 */
[----:B------:R0:W-:Y:S04]  /*90e0*/  @!P3 ST.E.128 desc[UR52][R6.64], RZ ;  /* 0x000000ff0600b985 */ /* 0x0001e8000c101d34 */
[----:B------:R0:W-:Y:S02]  /*90f0*/  @!P4 ST.E.128 desc[UR52][R8.64], RZ ;  /* 0x000000ff0800c985 */ /* 0x0001e4000c101d34 */
.L_x_8624:
[----:B------:R-:W-:Y:S05]  /*9100*/  BSYNC B0 ;  /* 0x0000000000007941 */ /* 0x000fea0003800000 */
.L_x_8619:
[----:B------:R-:W-:Y:S02]  /*9110*/  ULDC UR4, c[0x0][0xc3c] ;  /* 0x00030f0000047ab9 */ /* 0x000fe40000000800 */
[----:B------:R-:W-:-:S13]  /*9120*/  ISETP.GE.AND P0, PT, R43, UR4, PT ;  /* 0x000000042b007c0c */ /* 0x000fda000bf06270 */
[----:B------:R-:W-:Y:S05]  /*9130*/  @!P0 BRA `(.L_x_8630) ;  /* 0xffffff7c00248947 */ /* 0x000fea000383ffff */
[----:B------:R-:W-:Y:S05]  /*9140*/  EXIT ;  /* 0x000000000000794d */ /* 0x000fea0003800000 */
.L_x_8593:
        /* <DEDUP_REMOVED lines=17> */
[----:B------:R0:W-:Y:S01]  /*9260*/  STL [R1], R4 ;  /* 0x0000000401007387 */ /* 0x0001e20000100800 */
[----:B------:R-:W-:Y:S06]  /*9270*/  BAR.ARV 0x4, 0x200 ;  /* 0x0108000000007b1d */ /* 0x000fec0000002000 */
[----:B------:R-:W-:Y:S07]  /*9280*/  BRA `(.L_x_8632) ;  /* 0x0000000800307947 */ /* 0x000fee0003800000 */
.L_x_8631:
        /* <DEDUP_REMOVED lines=28> */
[----:B-1----:R-:W-:Y:S02]  /*9450*/  SEL R7, R2, RZ, P5 ;  /* 0x000000ff02077207 */ /* 0x002fe40002800000 */
[----:B------:R-:W1:Y:S03]  /*9460*/  LDC R2, c[0x0][0xc38] ;  /* 0x00030e00ff027b82 */ /* 0x000e660000000800 */
[----:B------:R-:W-:Y:S02]  /*9470*/  IMAD.IADD R11, R8, 0x1, R7 ;  /* 0x00000001080b7824 */ /* 0x000fe400078e0207 */
[----:B------:R-:W-:-:S03]  /*9480*/  IMAD.MOV.U32 R7, RZ, RZ, RZ ;  /* 0x000000ffff077224 */ /* 0x000fc600078e00ff */
[----:B------:R-:W1:Y:S02]  /*9490*/  SHFL.IDX PT, R9, R11, 0x1f, 0x1f ;  /* 0x03e01f000b097f89 */ /* 0x000e6400000e0000 */
[----:B-1----:R-:W-:-:S04]  /*94a0*/  IMAD R9, R9, R2, RZ ;  /* 0x0000000209097224 */ /* 0x002fc800078e02ff */
[----:B------:R-:W-:Y:S01]  /*94b0*/  IMAD.MOV.U32 R10, RZ, RZ, R9 ;  /* 0x000000ffff0a7224 */ /* 0x000fe200078e0009 */
[----:B0-----:R-:W-:-:S13]  /*94c0*/  ISETP.GT.AND P6, PT, R9, R6, PT ;  /* 0x000000060900720c */ /* 0x001fda0003fc4270 */
[----:B------:R-:W-:Y:S05]  /*94d0*/  @P6 BRA `(.L_x_8633) ;  /* 0x0000000000a46947 */ /* 0x000fea0003800000 */
[----:B------:R-:W-:Y:S01]  /*94e0*/  IMAD.MOV.U32 R9, RZ, RZ, R10 ;  /* 0x000000ffff097224 */ /* 0x000fe200078e000a */
[----:B------:R-:W-:Y:S01]  /*94f0*/  UMOV UR45, URZ ;  /* 0x0000003f002d7c82 */ /* 0x000fe20008000000 */
[----:B------:R-:W-:Y:S01]  /*9500*/  ULDC UR6, c[0x0][0xc3c] ;  /* 0x00030f0000067ab9 */ /* 0x000fe20000000800 */
[----:B------:R-:W-:-:S05]  /*9510*/  ULDC UR5, c[0x0][0xc3c] ;  /* 0x00030f0000057ab9 */ /* 0x000fca0000000800 */
.L_x_8637:
        /* <DEDUP_REMOVED lines=14> */
.L_x_8636:
[----:B------:R-:W-:Y:S05]  /*9600*/  BSYNC B0 ;  /* 0x0000000000007941 */ /* 0x000fea0003800000 */
.L_x_8635:
        /* <DEDUP_REMOVED lines=21> */
[----:B------:R-:W-:-:S07]  /*9760*/  IMAD.MOV.U32 R11, RZ, RZ, R13 ;  /* 0x000000ffff0b7224 */ /* 0x000fce00078e000d */
.L_x_8633:
        /* <DEDUP_REMOVED lines=17> */
.L_x_8638:
[----:B0-----:R-:W-:Y:S01]  /*9880*/  IMAD.MOV R9, RZ, RZ, -R3 ;  /* 0x000000ffff097224 */ /* 0x001fe200078e0a03 */
[----:B------:R-:W-:Y:S01]  /*9890*/  UIADD3 UR45, UR4, UR45, URZ ;  /* 0x0000002d042d7290 */ /* 0x000fe2000fffe03f */
[----:B--2---:R-:W-:Y:S01]  /*98a0*/  IMAD R10, R7, R2, R10 ;  /* 0x00000002070a7224 */ /* 0x004fe200078e020a */
[----:B------:R-:W-:Y:S01]  /*98b0*/  IABS R2, R4 ;  /* 0x0000000400027213 */ /* 0x000fe20000000000 */
[----:B------:R-:W-:Y:S02]  /*98c0*/  IMAD.MOV.U32 R7, RZ, RZ, R9 ;  /* 0x000000ffff077224 */ /* 0x000fe400078e0009 */
[----:B------:R-:W-:Y:S01]  /*98d0*/  IMAD.IADD R9, R6, 0x1, -R10 ;  /* 0x0000000106097824 */ /* 0x000fe200078e0a0a */
[----:B------:R0:W-:Y:S01]  /*98e0*/  STL [R1], R10 ;  /* 0x0000000a01007387 */ /* 0x0001e20000100800 */
[----:B------:R-:W-:-:S03]  /*98f0*/  IMAD R7, R7, R8, RZ ;  /* 0x0000000807077224 */ /* 0x000fc600078e02ff */
[----:B------:R-:W-:Y:S01]  /*9900*/  IABS R6, R9 ;  /* 0x0000000900067213 */ /* 0x000fe20000000000 */
[----:B0-----:R-:W-:Y:S02]  /*9910*/  IMAD.MOV R10, RZ, RZ, -R2 ;  /* 0x000000ffff0a7224 */ /* 0x001fe400078e0a02 */
[----:B------:R-:W-:-:S04]  /*9920*/  IMAD.MOV.U32 R2, RZ, RZ, RZ ;  /* 0x000000ffff027224 */ /* 0x000fc800078e00ff */
[----:B------:R-:W-:-:S04]  /*9930*/  IMAD.HI.U32 R2, R3, R7, R2 ;  /* 0x0000000703027227 */ /* 0x000fc800078e0002 */
[----:B------:R-:W-:Y:S02]  /*9940*/  IMAD.MOV.U32 R3, RZ, RZ, R6 ;  /* 0x000000ffff037224 */ /* 0x000fe400078e0006 */
        /* <DEDUP_REMOVED lines=18> */
.L_x_8634:
[----:B------:R0:W-:Y:S01]  /*9a70*/  STL [R1], R6 ;  /* 0x0000000601007387 */ /* 0x0001e20000100800 */
[----:B------:R-:W-:-:S03]  /*9a80*/  UMOV UR36, URZ ;  /* 0x0000003f00247c82 */ /* 0x000fc60008000000 */
[----:B------:R0:W-:Y:S02]  /*9a90*/  STL [R1+0x4], RZ ;  /* 0x000004ff01007387 */ /* 0x0001e40000100800 */
.L_x_8639:
[----:B------:R-:W3:Y:S04]  /*9aa0*/  LDL R8, [R1+0x4] ;  /* 0x0000040001087983 */ /* 0x000ee80000100800 */
[----:B------:R-:W4:Y:S01]  /*9ab0*/  LDL R4, [R1] ;  /* 0x0000000001047983 */ /* 0x000f220000100800 */
[----:B------:R-:W-:-:S13]  /*9ac0*/  ISETP.NE.AND P0, PT, R5, RZ, PT ;  /* 0x000000ff0500720c */ /* 0x000fda0003f05270 */
[----:B------:R-:W5:Y:S01]  /*9ad0*/  @!P0 S2R R3, SR_CgaCtaId ;  /* 0x0000000000038919 */ /* 0x000f620000008800 */
[----:B--2---:R-:W-:Y:S01]  /*9ae0*/  @!P0 MOV R2, 0x400 ;  /* 0x0000040000028802 */ /* 0x004fe20000000f00 */
[----:B0-----:R-:W-:Y:S02]  /*9af0*/  IMAD.U32 R6, RZ, RZ, UR36 ;  /* 0x00000024ff067e24 */ /* 0x001fe4000f8e00ff */
[----:B------:R-:W-:Y:S01]  /*9b00*/  IMAD.U32 R7, RZ, RZ, UR45 ;  /* 0x0000002dff077e24 */ /* 0x000fe2000f8e00ff */
[----:B-----5:R-:W-:Y:S01]  /*9b10*/  @!P0 LEA R2, R3, R2, 0x18 ;  /* 0x0000000203028211 */ /* 0x020fe200078ec0ff */
[----:B---3--:R-:W-:-:S05]  /*9b20*/  IMAD.MOV.U32 R5, RZ, RZ, R8 ;  /* 0x000000ffff057224 */ /* 0x008fca00078e0008 */
[----:B----4-:R2:W-:Y:S01]  /*9b30*/  @!P0 STS.128 [R2+0x19cd0], R4 ;  /* 0x019cd00402008388 */ /* 0x0105e20000000c00 */
[----:B------:R-:W-:Y:S06]  /*9b40*/  BAR.ARV 0x5, 0x200 ;  /* 0x0148000000007b1d */ /* 0x000fec0000002000 */
.L_x_8632:
[----:B------:R-:W-:Y:S01]  /*9b50*/  ULDC UR4, c[0x0][0xc3c] ;  /* 0x00030f0000047ab9 */ /* 0x000fe20000000800 */
[----:B------:R3:W-:Y:S01]  /*9b60*/  STL [R1+0x10], RZ ;  /* 0x000010ff01007387 */ /* 0x0007e20000100800 */
[----:B------:R-:W-:Y:S01]  /*9b70*/  UISETP.GE.AND UP0, UPT, UR45, UR4, UPT ;  /* 0x000000042d00728c */ /* 0x000fe2000bf06270 */
[----:B------:R-:W-:Y:S02]  /*9b80*/  IMAD.MOV.U32 R23, RZ, RZ, 0x1 ;  /* 0x00000001ff177424 */ /* 0x000fe400078e00ff */
[----:B------:R-:W-:-:S03]  /*9b90*/  IMAD.MOV.U32 R18, RZ, RZ, RZ ;  /* 0x000000ffff127224 */ /* 0x000fc600078e00ff */
[----:B------:R-:W-:-:S13]  /*9ba0*/  PLOP3.LUT P0, PT, PT, PT, UP0, 0x80, 0x0 ;  /* 0x000000000000781c */ /* 0x000fda0003f0f008 */
[----:B---3--:R-:W-:Y:S05]  /*9bb0*/  @P0 BRA `(.L_x_8640) ;  /* 0x0000004400480947 */ /* 0x008fea0003800000 */
[----:B------:R-:W3:Y:S01]  /*9bc0*/  S2R R10, SR_TID.X ;  /* 0x00000000000a7919 */ /* 0x000ee20000002100 */
[----:B------:R-:W4:Y:S01]  /*9bd0*/  S2UR UR5, SR_CgaCtaId ;  /* 0x00000000000579c3 */ /* 0x000f220000008800 */
[----:B------:R-:W-:Y:S01]  /*9be0*/  IMAD.SHL.U32 R9, R0, 0x800, RZ ;  /* 0x0000080000097824 */ /* 0x000fe200078e00ff */
[----:B------:R-:W-:Y:S01]  /*9bf0*/  UMOV UR4, 0x400 ;  /* 0x0000040000047882 */ /* 0x000fe20000000000 */
[----:B------:R-:W-:Y:S01]  /*9c00*/  STL [R1+0x10], RZ ;  /* 0x000010ff01007387 */ /* 0x000fe20000100800 */
[----:B------:R-:W-:Y:S01]  /*9c10*/  IMAD.MOV.U32 R23, RZ, RZ, 0x1 ;  /* 0x00000001ff177424 */ /* 0x000fe200078e00ff */
[----:B------:R-:W-:Y:S01]  /*9c20*/  ULDC UR43, c[0x0][0xc] ;  /* 0x00000300002b7ab9 */ /* 0x000fe20000000800 */
[----:B------:R-:W-:Y:S01]  /*9c30*/  IMAD.MOV.U32 R18, RZ, RZ, RZ ;  /* 0x000000ffff127224 */ /* 0x000fe200078e00ff */
[----:B------:R-:W-:Y:S02]  /*9c40*/  ULOP3.LUT UR38, UR42, 0x1, URZ, 0xfc, !UPT ;  /* 0x000000012a267892 */ /* 0x000fe4000f8efc3f */
[----:B------:R-:W-:Y:S01]  /*9c50*/  ULOP3.LUT UR44, UR42, 0x2, URZ, 0xfc, !UPT ;  /* 0x000000022a2c7892 */ /* 0x000fe2000f8efc3f */
[----:B------:R-:W-:Y:S01]  /*9c60*/  ULDC.64 UR50, c[0x0][0x198] ;  /* 0x0000660000327ab9 */ /* 0x000fe20000000a00 */
[----:B----4-:R-:W-:-:S06]  /*9c70*/  ULEA UR4, UR5, UR4, 0x18 ;  /* 0x0000000405047291 */ /* 0x010fcc000f8ec03f */
[----:B------:R-:W-:Y:S01]  /*9c80*/  IMAD.U32 R16, RZ, RZ, UR4 ;  /* 0x00000004ff107e24 */ /* 0x000fe2000f8e00ff */
[C---:B---3--:R-:W-:Y:S01]  /*9c90*/  LOP3.LUT R8, R10.reuse, 0x7f, RZ, 0xc0, !PT ;  /* 0x0000007f0a087812 */ /* 0x048fe200078ec0ff */
[C---:B------:R-:W-:Y:S01]  /*9ca0*/  IMAD.SHL.U32 R3, R10.reuse, 0x20, RZ ;  /* 0x000000200a037824 */ /* 0x040fe200078e00ff */
[----:B0-2---:R-:W-:Y:S01]  /*9cb0*/  SHF.R.U32.HI R4, RZ, 0x1, R10 ;  /* 0x00000001ff047819 */ /* 0x005fe2000001160a */
[C---:B------:R-:W-:Y:S01]  /*9cc0*/  IMAD.SHL.U32 R2, R10.reuse, 0x10, RZ ;  /* 0x000000100a027824 */ /* 0x040fe200078e00ff */
[----:B------:R-:W-:Y:S01]  /*9cd0*/  LOP3.LUT P0, RZ, R10, 0x4, RZ, 0xc0, !PT ;  /* 0x000000040aff7812 */ /* 0x000fe2000780c0ff */
[----:B------:R-:W-:Y:S01]  /*9ce0*/  IMAD.SHL.U32 R6, R8, 0x10, RZ ;  /* 0x0000001008067824 */ /* 0x000fe200078e00ff */
[C---:B------:R-:W-:Y:S01]  /*9cf0*/  LOP3.LUT R5, R3.reuse, 0x360, RZ, 0xc0, !PT ;  /* 0x0000036003057812 */ /* 0x040fe200078ec0ff */
[C---:B-1----:R-:W-:Y:S01]  /*9d00*/  IMAD.SHL.U32 R11, R10.reuse, 0x2, RZ ;  /* 0x000000020a0b7824 */ /* 0x042fe200078e00ff */
[----:B------:R-:W-:Y:S01]  /*9d10*/  LOP3.LUT R3, R3, 0x80, RZ, 0xc0, !PT ;  /* 0x0000008003037812 */ /* 0x000fe200078ec0ff */
[----:B------:R-:W-:Y:S01]  /*9d20*/  IMAD.SHL.U32 R0, R10, 0x80, RZ ;  /* 0x000000800a007824 */ /* 0x000fe200078e00ff */
[----:B------:R-:W-:Y:S01]  /*9d30*/  LOP3.LUT R7, R2, 0x60, RZ, 0xc0, !PT ;  /* 0x0000006002077812 */ /* 0x000fe200078ec0ff */
[----:B------:R-:W-:Y:S01]  /*9d40*/  IMAD.SHL.U32 R22, R10, 0x4, RZ ;  /* 0x000000040a167824 */ /* 0x000fe200078e00ff */
[----:B------:R-:W-:-:S02]  /*9d50*/  LOP3.LUT R3, R3, 0x10, R4, 0xf8, !PT ;  /* 0x0000001003037812 */ /* 0x000fc400078ef804 */
[----:B------:R-:W-:Y:S02]  /*9d60*/  LOP3.LUT R4, R4, 0x20, RZ, 0xc0, !PT ;  /* 0x0000002004047812 */ /* 0x000fe400078ec0ff */
[--C-:B------:R-:W-:Y:S02]  /*9d70*/  LOP3.LUT R5, R5, 0x400, R6.reuse, 0xf8, !PT ;  /* 0x0000040005057812 */ /* 0x100fe400078ef806 */
[----:B------:R-:W-:Y:S02]  /*9d80*/  LOP3.LUT R13, R7, 0x700, R6, 0xf8, !PT ;  /* 0x00000700070d7812 */ /* 0x000fe400078ef806 */
[----:B------:R-:W-:Y:S02]  /*9d90*/  LOP3.LUT R6, R2, 0x90, RZ, 0xc0, !PT ;  /* 0x0000009002067812 */ /* 0x000fe400078ec0ff */
[----:B------:R-:W-:Y:S02]  /*9da0*/  LOP3.LUT R7, R4, 0x10, R10, 0xf8, !PT ;  /* 0x0000001004077812 */ /* 0x000fe400078ef80a */
[----:B------:R-:W-:-:S02]  /*9db0*/  LOP3.LUT R6, R6, 0x10, R11, 0x78, !PT ;  /* 0x0000001006067812 */ /* 0x000fc400078e780b */
[----:B------:R-:W-:Y:S02]  /*9dc0*/  LOP3.LUT R4, R0, 0x400, RZ, 0xc0, !PT ;  /* 0x0000040000047812 */ /* 0x000fe400078ec0ff */
[----:B------:R-:W-:Y:S01]  /*9dd0*/  LOP3.LUT R7, R7, 0x380, R0, 0xf8, !PT ;  /* 0x0000038007077812 */ /* 0x000fe200078ef800 */
[----:B------:R-:W-:Y:S01]  /*9de0*/  IMAD.SHL.U32 R0, R10, 0x40, RZ ;  /* 0x000000400a007824 */ /* 0x000fe200078e00ff */
[----:B------:R-:W-:Y:S02]  /*9df0*/  LOP3.LUT R22, R3, 0x10, R22, 0x78, !PT ;  /* 0x0000001003167812 */ /* 0x000fe400078e7816 */
[----:B------:R-:W-:Y:S02]  /*9e00*/  LOP3.LUT R13, R13, R6, RZ, 0xfc, !PT ;  /* 0x000000060d0d7212 */ /* 0x000fe400078efcff */
[----:B------:R-:W-:Y:S02]  /*9e10*/  SHF.R.U32.HI R3, RZ, 0x1, R8 ;  /* 0x00000001ff037819 */ /* 0x000fe40000011608 */
[----:B------:R-:W-:-:S02]  /*9e20*/  LOP3.LUT R4, R4, 0x800, R9, 0xf8, !PT ;  /* 0x0000080004047812 */ /* 0x000fc400078ef809 */
[----:B------:R-:W-:Y:S02]  /*9e30*/  LOP3.LUT R7, R7, 0x70, R2, 0x78, !PT ;  /* 0x0000007007077812 */ /* 0x000fe400078e7802 */
[----:B------:R-:W-:Y:S01]  /*9e40*/  LOP3.LUT R3, R3, 0x40, R0, 0xf8, !PT ;  /* 0x0000004003037812 */ /* 0x000fe200078ef800 */
[----:B------:R-:W-:Y:S01]  /*9e50*/  IMAD.IADD R0, R16, 0x1, R13 ;  /* 0x0000000110007824 */ /* 0x000fe200078e020d */
[----:B------:R-:W-:Y:S02]  /*9e60*/  LOP3.LUT R24, R4, R7, RZ, 0xfc, !PT ;  /* 0x0000000704187212 */ /* 0x000fe400078efcff */
[----:B------:R-:W-:Y:S02]  /*9e70*/  LOP3.LUT R2, R2, 0x10, RZ, 0xc0, !PT ;  /* 0x0000001002027812 */ /* 0x000fe400078ec0ff */
[----:B------:R-:W-:Y:S01]  /*9e80*/  LOP3.LUT R22, R5, R22, RZ, 0xfc, !PT ;  /* 0x0000001605167212 */ /* 0x000fe200078efcff */
[----:B------:R-:W-:Y:S01]  /*9e90*/  VIADD R28, R24, 0x40 ;  /* 0x00000040181c7836 */ /* 0x000fe20000000000 */
[----:B------:R-:W-:Y:S01]  /*9ea0*/  LOP3.LUT R3, R2, 0x20, RZ, 0xfc, !PT ;  /* 0x0000002002037812 */ /* 0x000fe200078efcff */
[----:B------:R0:W-:Y:S01]  /*9eb0*/  STL [R1+0xc], R0 ;  /* 0x00000c0001007387 */ /* 0x0001e20000100800 */
[----:B------:R-:W-:Y:S01]  /*9ec0*/  @P0 VIADD R28, R24, 0xffffffc0 ;  /* 0xffffffc0181c0836 */ /* 0x000fe20000000000 */
[----:B------:R-:W-:-:S02]  /*9ed0*/  LOP3.LUT R2, R2, 0x40, RZ, 0xfc, !PT ;  /* 0x0000004002027812 */ /* 0x000fc400078efcff */
[C---:B------:R-:W-:Y:S02]  /*9ee0*/  LOP3.LUT R29, R22.reuse, 0x2800, RZ, 0xfc, !PT ;  /* 0x00002800161d7812 */ /* 0x040fe400078efcff */
[----:B0-----:R-:W-:-:S07]  /*9ef0*/  LOP3.LUT R0, R22, 0x1800, RZ, 0xfc, !PT ;  /* 0x0000180016007812 */ /* 0x001fce00078efcff */
.L_x_8713:
        /* <DEDUP_REMOVED lines=42> */
[----:B------:R-:W-:-:S04]  /*a1a0*/  IMAD.U32 R5, RZ, RZ, UR7 ;  /* 0x00000007ff057e24 */ /* 0x000fc8000f8e00ff */
[----:B------:R0:W5:Y:S04]  /*a1b0*/  @P0 LDG.E R7, desc[UR52][R2.64] ;  /* 0x0000003402070981 */ /* 0x000168000c1e1900 */
[----:B--2---:R1:W-:Y:S04]  /*a1c0*/  STL [R1+0x8], R0 ;  /* 0x0000080001007387 */ /* 0x0043e80000100800 */
[----:B-1----:R0:W5:Y:S01]  /*a1d0*/  @P1 LDG.E R0, desc[UR52][R4.64] ;  /* 0x0000003404001981 */ /* 0x002162000c1e1900 */
[----:B------:R-:W-:Y:S01]  /*a1e0*/  UMOV UR40, URZ ;  /* 0x0000003f00287c82 */ /* 0x000fe20008000000 */
[----:B---3--:R-:W-:Y:S01]  /*a1f0*/  @P2 R2UR UR40, R6 ;  /* 0x00000000062822ca */ /* 0x008fe200000e0000 */
[----:B------:R-:W-:-:S14]  /*a200*/  @P3 BRA `(.L_x_8641) ;  /* 0x0000000000143947 */ /* 0x000fdc0003800000 */
[----:B------:R-:W-:Y:S05]  /*a210*/  @!P0 BRA `(.L_x_8641) ;  /* 0x0000000000108947 */ /* 0x000fea0003800000 */
[----:B------:R-:W0:Y:S04]  /*a220*/  LDG.E R9, desc[UR52][R2.64] ;  /* 0x0000003402097981 */ /* 0x000e28000c1e1900 */
[----:B------:R-:W0:Y:S02]  /*a230*/  LDG.E R6, desc[UR52][R2.64+0x4] ;  /* 0x0000043402067981 */ /* 0x000e24000c1e1900 */
[----:B0-----:R-:W-:-:S05]  /*a240*/  IMAD.IADD R2, R6, 0x1, -R9 ;  /* 0x0000000106027824 */ /* 0x001fca00078e0a09 */
[----:B------:R1:W-:Y:S02]  /*a250*/  STL [R1+0x8], R2 ;  /* 0x0000080201007387 */ /* 0x0003e40000100800 */
.L_x_8641:
[----:B------:R-:W-:Y:S01]  /*a260*/  UMOV UR54, URZ ;  /* 0x0000003f00367c82 */ /* 0x000fe20008000000 */
[----:B------:R-:W-:Y:S01]  /*a270*/  ULDC.64 UR6, c[0x0][0xa20] ;  /* 0x0002880000067ab9 */ /* 0x000fe20000000a00 */
[----:B-----5:R-:W-:Y:S01]  /*a280*/  @P0 R2UR UR54, R7 ;  /* 0x00000000073602ca */ /* 0x020fe200000e0000 */
[----:B------:R-:W-:Y:S01]  /*a290*/  UMOV UR41, URZ ;  /* 0x0000003f00297c82 */ /* 0x000fe20008000000 */
[----:B------:R-:W-:Y:S01]  /*a2a0*/  ISETP.NE.U32.AND P0, PT, RZ, UR6, PT ;  /* 0x00000006ff007c0c */ /* 0x000fe2000bf05070 */
[----:B------:R-:W-:Y:S01]  /*a2b0*/  ULDC.64 UR4, c[0x0][0x418] ;  /* 0x0001060000047ab9 */ /* 0x000fe20000000a00 */
[----:B------:R-:W-:Y:S01]  /*a2c0*/  @P1 R2UR UR41, R0 ;  /* 0x00000000002912ca */ /* 0x000fe200000e0000 */
[----:B------:R-:W-:Y:S01]  /*a2d0*/  UISETP.NE.U32.AND UP0, UPT, UR4, URZ, UPT ;  /* 0x0000003f0400728c */ /* 0x000fe2000bf05070 */
[----:B------:R-:W-:Y:S01]  /*a2e0*/  ISETP.NE.AND.EX P0, PT, RZ, UR7, PT, P0 ;  /* 0x00000007ff007c0c */ /* 0x000fe2000bf05300 */
[----:B------:R-:W-:Y:S01]  /*a2f0*/  IMAD.U32 R25, RZ, RZ, UR46 ;  /* 0x0000002eff197e24 */ /* 0x000fe2000f8e00ff */
[----:B------:R-:W-:Y:S01]  /*a300*/  ULDC UR4, c[0x0][0x424] ;  /* 0x0001090000047ab9 */ /* 0x000fe20000000800 */
[----:B------:R-:W-:-:S03]  /*a310*/  UISETP.NE.AND.EX UP0, UPT, UR5, URZ, UPT, UP0 ;  /* 0x0000003f0500728c */ /* 0x000fc6000bf05300 */
[----:B------:R-:W-:Y:S01]  /*a320*/  ULDC UR5, c[0x0][0x2f0] ;  /* 0x0000bc0000057ab9 */ /* 0x000fe20000000800 */
[----:B------:R-:W-:-:S04]  /*a330*/  USEL UR4, UR4, 0x1, UP0 ;  /* 0x0000000104047887 */ /* 0x000fc80008000000 */
[----:B------:R-:W-:Y:S02]  /*a340*/  UIMAD UR4, UR4, UR5, URZ ;  /* 0x00000005040472a4 */ /* 0x000fe4000f8e023f */
[----:B------:R-:W-:Y:S01]  /*a350*/  UIADD3 UR41, UR41, UR40, URZ ;  /* 0x0000002829297290 */ /* 0x000fe2000fffe03f */
[----:B------:R-:W-:Y:S11]  /*a360*/  @!P0 BRA `(.L_x_8642) ;  /* 0x00000000001c8947 */ /* 0x000ff60003800000 */
[----:B------:R-:W-:-:S04]  /*a370*/  UIADD3 UR4, UP0, UR47, UR6, URZ ;  /* 0x000000062f047290 */ /* 0x000fc8000ff1e03f */
[----:B------:R-:W-:Y:S02]  /*a380*/  UIADD3.X UR5, UR49, UR7, URZ, UP0, !UPT ;  /* 0x0000000731057290 */ /* 0x000fe400087fe43f */
[----:B01----:R-:W-:-:S04]  /*a390*/  IMAD.U32 R2, RZ, RZ, UR4 ;  /* 0x00000004ff027e24 */ /* 0x003fc8000f8e00ff */
[----:B------:R-:W-:-:S05]  /*a3a0*/  IMAD.U32 R3, RZ, RZ, UR5 ;  /* 0x00000005ff037e24 */ /* 0x000fca000f8e00ff */
[----:B------:R-:W2:Y:S02]  /*a3b0*/  LDG.E R2, desc[UR52][R2.64] ;  /* 0x0000003402027981 */ /* 0x000ea4000c1e1900 */
[----:B--2---:R-:W-:Y:S01]  /*a3c0*/  R2UR UR4, R2 ;  /* 0x00000000020472ca */ /* 0x004fe200000e0000 */
[----:B------:R-:W-:-:S14]  /*a3d0*/  BRA `(.L_x_8643) ;  /* 0x0000000000187947 */ /* 0x000fdc0003800000 */
.L_x_8642:
[----:B------:R-:W-:Y:S05]  /*a3e0*/  @!P1 BRA `(.L_x_8643) ;  /* 0x0000000000149947 */ /* 0x000fea0003800000 */
[----:B01----:R-:W2:Y:S04]  /*a3f0*/  LDG.E R2, desc[UR52][R4.64] ;  /* 0x0000003404027981 */ /* 0x003ea8000c1e1900 */
[----:B------:R-:W3:Y:S01]  /*a400*/  LDG.E R0, desc[UR52][R4.64+0x4] ;  /* 0x0000043404007981 */ /* 0x000ee2000c1e1900 */
[----:B--2---:R-:W-:Y:S02]  /*a410*/  R2UR UR5, R2 ;  /* 0x00000000020572ca */ /* 0x004fe400000e0000 */
[----:B---3--:R-:W-:-:S13]  /*a420*/  R2UR UR4, R0 ;  /* 0x00000000000472ca */ /* 0x008fda00000e0000 */
[----:B------:R-:W-:-:S12]  /*a430*/  UIADD3 UR4, -UR5, UR4, URZ ;  /* 0x0000000405047290 */ /* 0x000fd8000fffe13f */
.L_x_8643:
[----:B------:R-:W-:Y:S01]  /*a440*/  UIADD3 UR40, -UR40, UR4, URZ ;  /* 0x0000000428287290 */ /* 0x000fe2000fffe13f */
[----:B------:R-:W-:Y:S03]  /*a450*/  BSSY B7, `(.L_x_8644) ;  /* 0x0000324000077945 */ /* 0x000fe60003800000 */
[----:B------:R-:W-:Y:S02]  /*a460*/  UIADD3 UR39, UR40, 0x7f, URZ ;  /* 0x0000007f28277890 */ /* 0x000fe4000fffe03f */
[----:B------:R-:W-:Y:S02]  /*a470*/  ISETP.LT.AND P0, PT, RZ, UR40, PT ;  /* 0x00000028ff007c0c */ /* 0x000fe4000bf01270 */
[----:B------:R-:W-:-:S04]  /*a480*/  USHF.R.S32.HI UR4, URZ, 0x1f, UR39 ;  /* 0x0000001f3f047899 */ /* 0x000fc80008011427 */
[----:B------:R-:W-:-:S07]  /*a490*/  ULEA.HI UR39, UR4, UR39, URZ, 0x7 ;  /* 0x0000002704277291 */ /* 0x000fce000f8f383f */
[----:B------:R-:W-:Y:S05]  /*a4a0*/  @P0 BRA `(.L_x_8645) ;  /* 0x0000000000480947 */ /* 0x000fea0003800000 */
[----:B------:R-:W2:Y:S02]  /*a4b0*/  S2R R0, SR_TID.X ;  /* 0x0000000000007919 */ /* 0x000ea40000002100 */
[----:B--2---:R-:W-:-:S04]  /*a4c0*/  LOP3.LUT R0, R0, 0x7f, RZ, 0xc0, !PT ;  /* 0x0000007f00007812 */ /* 0x004fc800078ec0ff */
[----:B------:R-:W-:-:S13]  /*a4d0*/  ISETP.NE.AND P0, PT, R0, RZ, PT ;  /* 0x000000ff0000720c */ /* 0x000fda0003f05270 */
[----:B------:R-:W-:Y:S05]  /*a4e0*/  @P0 BRA `(.L_x_8646) ;  /* 0x0000003000680947 */ /* 0x000fea0003800000 */
[----:B0-----:R-:W0:Y:S01]  /*a4f0*/  S2R R5, SR_LANEID ;  /* 0x0000000000057919 */ /* 0x001e220000000000 */
[----:B------:R-:W-:Y:S01]  /*a500*/  VOTEU.ANY UR4, UPT, PT ;  /* 0x0000000000047886 */ /* 0x000fe200038e0100 */
[----:B-1----:R-:W1:Y:S01]  /*a510*/  LDC.64 R2, c[0x0][0xc60] ;  /* 0x00031800ff027b82 */ /* 0x002e620000000a00 */
[----:B------:R-:W0:Y:S02]  /*a520*/  FLO.U32 R0, UR4 ;  /* 0x0000000400007d00 */ /* 0x000e2400080e0000 */
[----:B0-----:R-:W-:-:S06]  /*a530*/  ISETP.EQ.U32.AND P0, PT, R0, R5, PT ;  /* 0x000000050000720c */ /* 0x001fcc0003f02070 */
[----:B------:R-:W1:Y:S07]  /*a540*/  POPC R5, UR4 ;  /* 0x0000000400057d09 */ /* 0x000e6e0008000000 */
[----:B-1----:R-:W2:Y:S01]  /*a550*/  @P0 ATOMG.E.ADD.STRONG.GPU PT, R3, desc[UR52][R2.64], R5 ;  /* 0x00000005020309a8 */ /* 0x002ea200081ee1f4 */
[----:B------:R-:W0:Y:S02]  /*a560*/  S2R R4, SR_LTMASK ;  /* 0x0000000000047919 */ /* 0x000e240000003900 */
[----:B0-----:R-:W-:-:S04]  /*a570*/  LOP3.LUT R4, R4, UR4, RZ, 0xc0, !PT ;  /* 0x0000000404047c12 */ /* 0x001fc8000f8ec0ff */
[----:B------:R-:W0:Y:S01]  /*a580*/  POPC R7, R4 ;  /* 0x0000000400077309 */ /* 0x000e220000000000 */
[----:B--2---:R-:W0:Y:S02]  /*a590*/  SHFL.IDX PT, R0, R3, R0, 0x1f ;  /* 0x00001f0003007589 */ /* 0x004e2400000e0000 */
[----:B0-----:R-:W-:-:S05]  /*a5a0*/  IADD3 R0, R0, UR43, R7 ;  /* 0x0000002b00007c10 */ /* 0x001fca000fffe007 */
[----:B------:R2:W-:Y:S01]  /*a5b0*/  STL [R1], R0 ;  /* 0x0000000001007387 */ /* 0x0005e20000100800 */
[----:B------:R-:W-:Y:S05]  /*a5c0*/  BRA `(.L_x_8646) ;  /* 0x0000003000307947 */ /* 0x000fea0003800000 */
.L_x_8645:
        /* <DEDUP_REMOVED lines=20> */
.L_x_8648:
[----:B------:R-:W-:Y:S05]  /*a710*/  BSYNC B6 ;  /* 0x0000000000067941 */ /* 0x000fea0003800000 */
.L_x_8647:
[----:B------:R-:W-:Y:S01]  /*a720*/  VIADD R0, R16, 0x9000 ;  /* 0x0000900010007836 */ /* 0x000fe20000000000 */
[----:B------:R-:W-:Y:S01]  /*a730*/  LOP3.LUT R26, R26, 0xfffffffe, RZ, 0xc0, !PT ;  /* 0xfffffffe1a1a7812 */ /* 0x000fe200078ec0ff */
[----:B------:R-:W-:Y:S03]  /*a740*/  BSSY B6, `(.L_x_8649) ;  /* 0x0000014000067945 */ /* 0x000fe60003800000 */
[----:B------:R-:W-:-:S13]  /*a750*/  LOP3.LUT P0, RZ, R0, 0x9f, RZ, 0xc0, !PT ;  /* 0x0000009f00ff7812 */ /* 0x000fda000780c0ff */
[----:B------:R-:W-:Y:S01]  /*a760*/  @P0 LOP3.LUT R26, R26, 0x1, RZ, 0xfc, !PT ;  /* 0x000000011a1a0812 */ /* 0x000fe200078efcff */
[----:B------:R-:W-:Y:S06]  /*a770*/  @!P0 BRA `(.L_x_8650) ;  /* 0x0000000000408947 */ /* 0x000fec0003800000 */
        /* <DEDUP_REMOVED lines=16> */
.L_x_8650:
[----:B------:R-:W-:Y:S05]  /*a880*/  BSYNC B6 ;  /* 0x0000000000067941 */ /* 0x000fea0003800000 */
.L_x_8649:
        /* <DEDUP_REMOVED lines=20> */
.L_x_8652:
[----:B------:R-:W-:Y:S05]  /*a9d0*/  BSYNC B6 ;  /* 0x0000000000067941 */ /* 0x000fea0003800000 */
.L_x_8651:
        /* <DEDUP_REMOVED lines=19> */
.L_x_8654:
[----:B------:R-:W-:Y:S05]  /*ab10*/  BSYNC B6 ;  /* 0x0000000000067941 */ /* 0x000fea0003800000 */
.L_x_8653:
        /* <DEDUP_REMOVED lines=17> */
[----:B--2---:R-:W-:Y:S02]  /*ac30*/  SHF.R.S32.HI R27, RZ, 0x1f, R25 ;  /* 0x0000001fff1b7819 */ /* 0x004fe40000011419 */
[----:B------:R-:W-:Y:S01]  /*ac40*/  SEL R17, R25, RZ, !P0 ;  /* 0x000000ff19117207 */ /* 0x000fe20004000000 */
[----:B------:R-:W-:Y:S08]  /*ac50*/  BRA.DIV UR4, `(.L_x_8655) ;  /* 0x0000003a048c7947 */ /* 0x000ff0000b800000 */
[----:B------:R0:W1:Y:S02]  /*ac60*/  SHFL.IDX PT, R14, R20, RZ, 0x1f ;  /* 0x00001fff140e7589 */ /* 0x00006400000e0000 */
.L_x_8732:
        /* <DEDUP_REMOVED lines=10> */
.L_x_8735:
        /* <DEDUP_REMOVED lines=21> */
.L_x_8658:
[----:B------:R-:W-:Y:S01]  /*ae60*/  IMAD R4, R18, 0x8, R16 ;  /* 0x0000000812047824 */ /* 0x000fe200078e0210 */
[----:B-1----:R-:W-:Y:S01]  /*ae70*/  SHF.L.U32 R3, R23, 0x1f, RZ ;  /* 0x0000001f17037819 */ /* 0x002fe200000006ff */
[----:B------:R-:W1:Y:S03]  /*ae80*/  S2R R2, SR_TID.X ;  /* 0x0000000000027919 */ /* 0x000e660000002100 */
[----:B------:R-:W2:Y:S01]  /*ae90*/  SYNCS.PHASECHK.TRANS64.TRYWAIT P0, [R4+URZ+0x19c80], R3 ;  /* 0x019c8003040075a7 */ /* 0x000ea2000800017f */
[----:B-1----:R-:W-:-:S04]  /*aea0*/  LOP3.LUT R2, R2, 0x7f, RZ, 0xc0, !PT ;  /* 0x0000007f02027812 */ /* 0x002fc800078ec0ff */
[----:B------:R-:W-:Y:S01]  /*aeb0*/  ISETP.NE.AND P1, PT, R2, RZ, PT ;  /* 0x000000ff0200720c */ /* 0x000fe20003f25270 */
[----:B--2---:R-:W-:-:S12]  /*aec0*/  @!P0 BRA `(.L_x_8659) ;  /* 0x0000003800308947 */ /* 0x004fd80003800000 */
.L_x_8736:
        /* <DEDUP_REMOVED lines=8> */
.L_x_8660:
[----:B------:R-:W-:Y:S01]  /*af50*/  IMAD R2, R18, 0x3000, R16 ;  /* 0x0000300012027824 */ /* 0x000fe200078e0210 */
[----:B------:R-:W-:Y:S01]  /*af60*/  R2UR UR33, R4 ;  /* 0x00000000042172ca */ /* 0x000fe200000e0000 */
[----:B------:R-:W-:Y:S01]  /*af70*/  UIADD3 UR4, UP0, UR50, 0x470, URZ ;  /* 0x0000047032047890 */ /* 0x000fe2000ff1e03f */
[----:B------:R-:W-:Y:S01]  /*af80*/  LEA R0, R0, UR41, 0x7 ;  /* 0x0000002900007c11 */ /* 0x000fe2000f8e38ff */
[----:B------:R-:W-:Y:S01]  /*af90*/  UMOV UR6, 0x0 ;  /* 0x0000000000067882 */ /* 0x000fe20000000000 */
[----:B------:R-:W-:Y:S01]  /*afa0*/  R2UR UR8, R2 ;  /* 0x00000000020872ca */ /* 0x000fe200000e0000 */
[----:B------:R-:W-:Y:S01]  /*afb0*/  UIADD3.X UR5, URZ, UR51, URZ, UP0, !UPT ;  /* 0x000000333f057290 */ /* 0x000fe200087fe43f */
[----:B-----5:R-:W-:Y:S01]  /*afc0*/  R2UR UR37, R17 ;  /* 0x00000000112572ca */ /* 0x020fe200000e0000 */
[----:B------:R-:W-:Y:S01]  /*afd0*/  UMOV UR7, 0x14f00000 ;  /* 0x14f0000000077882 */ /* 0x000fe20000000000 */
[----:B------:R-:W-:Y:S01]  /*afe0*/  R2UR UR35, R0 ;  /* 0x00000000002372ca */ /* 0x000fe200000e0000 */
[----:B------:R-:W-:Y:S01]  /*aff0*/  UMOV UR34, URZ ;  /* 0x0000003f00227c82 */ /* 0x000fe20008000000 */
[----:B------:R-:W-:Y:S01]  /*b000*/  UMOV UR18, 0x20 ;  /* 0x0000002000127882 */ /* 0x000fe20000000000 */
[----:B------:R-:W-:Y:S01]  /*b010*/  UMOV UR20, UR36 ;  /* 0x0000002400147c82 */ /* 0x000fe20008000000 */
[----:B------:R-:W-:Y:S01]  /*b020*/  UMOV UR10, 0x40 ;  /* 0x00000040000a7882 */ /* 0x000fe20000000000 */
[----:B------:R-:W-:Y:S01]  /*b030*/  UIADD3 UR33, UR33, 0x19c70, URZ ;  /* 0x00019c7021217890 */ /* 0x000fe2000fffe03f */
[----:B------:R-:W-:-:S03]  /*b040*/  UMOV UR12, UR36 ;  /* 0x00000024000c7c82 */ /* 0x000fc60008000000 */
[----:B------:R-:W-:Y:S02]  /*b050*/  UIADD3 UR32, UR8, 0x9000, URZ ;  /* 0x0000900008207890 */ /* 0x000fe4000fffe03f */
[----:B------:R-:W-:Y:S02]  /*b060*/  UIADD3 UR16, UR8, 0xa000, URZ ;  /* 0x0000a00008107890 */ /* 0x000fe4000fffe03f */
        /* <DEDUP_REMOVED lines=8> */
[----:B------:R2:W-:Y:S01]  /*b0f0*/  UTMALDG.4D [UR16], [UR4], desc[UR6] ;  /* 0x00000610040075b4 */ /* 0x0005e20008019000 */
[----:B------:R2:W-:Y:S01]  /*b100*/  UTMALDG.4D [UR8], [UR4], desc[UR6] ;  /* 0x00000608040075b4 */ /* 0x0005e20008019000 */
[----:B------:R-:W3:Y:S02]  /*b110*/  SYNCS.PHASECHK.TRANS64.TRYWAIT P0, [R4+URZ+0x19c40], R3 ;  /* 0x019c4003040075a7 */ /* 0x000ee4000800017f */
[----:B--23--:R-:W-:Y:S05]  /*b120*/  @!P0 BRA `(.L_x_8661) ;  /* 0x0000003400ac8947 */ /* 0x00cfea0003800000 */
.L_x_8737:
        /* <DEDUP_REMOVED lines=8> */
.L_x_8662:
        /* <DEDUP_REMOVED lines=31> */
.L_x_8656:
[----:B------:R-:W-:Y:S05]  /*b3a0*/  WARPSYNC.ALL ;  /* 0x0000000000007948 */ /* 0x000fea0003800000 */
[----:B------:R-:W-:Y:S01]  /*b3b0*/  VIADD R0, R16, 0xf000 ;  /* 0x0000f00010007836 */ /* 0x000fe20000000000 */
        /* <DEDUP_REMOVED lines=20> */
[----:B-12---:R-:W-:Y:S02]  /*b500*/  IMAD.U32 R4, RZ, RZ, UR6 ;  /* 0x00000006ff047e24 */ /* 0x006fe4000f8e00ff */
        /* <DEDUP_REMOVED lines=9> */
[----:B0-----:R-:W-:-:S07]  /*b5a0*/  LEPC R20, `(.L_x_8664) ;  /* 0x000000001014794e */ /* 0x001fce0000000000 */
[----:B-1----:R-:W-:Y:S05]  /*b5b0*/  CALL.ABS.NOINC R2 ;  /* 0x0000000002007343 */ /* 0x002fea0003c00000 */
.L_x_8664:
[----:B------:R-:W-:Y:S05]  /*b5c0*/  BSYNC B6 ;  /* 0x0000000000067941 */ /* 0x000fea0003800000 */
.L_x_8663:
[----:B------:R-:W3:Y:S01]  /*b5d0*/  LDL R21, [R1+0x4] ;  /* 0x0000040001157983 */ /* 0x000ee20000100800 */
[----:B------:R-:W4:Y:S01]  /*b5e0*/  LDC R9, c[0x0][0x448] ;  /* 0x00011200ff097b82 */ /* 0x000f220000000800 */
[----:B------:R-:W-:Y:S01]  /*b5f0*/  ULDC.64 UR8, c[0x0][0x2d8] ;  /* 0x0000b60000087ab9 */ /* 0x000fe20000000a00 */
[----:B------:R-:W0:Y:S01]  /*b600*/  S2R R2, SR_TID.X ;  /* 0x0000000000027919 */ /* 0x000e220000002100 */
[----:B------:R-:W-:Y:S01]  /*b610*/  UMOV UR48, UR56 ;  /* 0x0000003800307c82 */ /* 0x000fe20008000000 */
[----:B------:R-:W-:Y:S01]  /*b620*/  ULDC.64 UR10, c[0x0][0x280] ;  /* 0x0000a000000a7ab9 */ /* 0x000fe20000000a00 */
[----:B----4-:R-:W-:Y:S01]  /*b630*/  ISETP.NE.AND P0, PT, R9, 0x1, PT ;  /* 0x000000010900780c */ /* 0x010fe20003f05270 */
[----:B------:R-:W-:Y:S01]  /*b640*/  UIMAD UR6, UR47, UR8, URZ ;  /* 0x000000082f0672a4 */ /* 0x000fe2000f8e023f */
[----:B0-----:R-:W-:-:S11]  /*b650*/  LOP3.LUT R20, R2, 0x7f, RZ, 0xc0, !PT ;  /* 0x0000007f02147812 */ /* 0x001fd600078ec0ff */
[----:B-12---:R-:W0:Y:S01]  /*b660*/  @P0 LDC R3, c[0x0][0x44c] ;  /* 0x00011300ff030b82 */ /* 0x006e220000000800 */
[----:B------:R-:W-:Y:S01]  /*b670*/  IMAD.SHL.U32 R2, R2, 0x40, RZ ;  /* 0x0000004002027824 */ /* 0x000fe200078e00ff */
[----:B------:R-:W-:-:S06]  /*b680*/  SHF.R.U32.HI R20, RZ, 0x1, R20 ;  /* 0x00000001ff147819 */ /* 0x000fcc0000011614 */
[----:B------:R-:W1:Y:S01]  /*b690*/  @P0 LDC R0, c[0x0][0x450] ;  /* 0x00011400ff000b82 */ /* 0x000e620000000800 */
[----:B------:R-:W-:Y:S01]  /*b6a0*/  LOP3.LUT R2, R20, 0x40, R2, 0xf8, !PT ;  /* 0x0000004014027812 */ /* 0x000fe200078ef802 */
        /* <DEDUP_REMOVED lines=8> */
[----:B------:R-:W-:-:S03]  /*b730*/  UIADD3 UR5, UR5, UR6, URZ ;  /* 0x0000000605057290 */ /* 0x000fc6000fffe03f */
[----:B------:R-:W-:Y:S02]  /*b740*/  ULDC.64 UR6, c[0x0][0x2d0] ;  /* 0x0000b40000067ab9 */ /* 0x000fe40000000a00 */
[----:B------:R-:W-:Y:S01]  /*b750*/  IMAD.U32 R5, RZ, RZ, UR6 ;  /* 0x00000006ff057e24 */ /* 0x000fe2000f8e00ff */
[----:B------:R-:W2:Y:S02]  /*b760*/  S2R R8, SR_TID.X ;  /* 0x0000000000087919 */ /* 0x000ea40000002100 */
[----:B--2---:R-:W-:-:S05]  /*b770*/  IMAD.SHL.U32 R10, R8, 0x10, RZ ;  /* 0x00000010080a7824 */ /* 0x004fca00078e00ff */
[----:B------:R-:W-:-:S04]  /*b780*/  LOP3.LUT R10, R10, 0x10, RZ, 0xc0, !PT ;  /* 0x000000100a0a7812 */ /* 0x000fc800078ec0ff */
[C---:B------:R-:W-:Y:S02]  /*b790*/  LOP3.LUT R11, R10.reuse, 0x20, RZ, 0xfc, !PT ;  /* 0x000000200a0b7812 */ /* 0x040fe400078efcff */
[----:B------:R-:W-:Y:S01]  /*b7a0*/  LOP3.LUT R10, R10, 0x40, RZ, 0xfc, !PT ;  /* 0x000000400a0a7812 */ /* 0x000fe200078efcff */
[----:B---3--:R-:W-:-:S04]  /*b7b0*/  IMAD R6, R21, 0xc0, R2 ;  /* 0x000000c015067824 */ /* 0x008fc800078e0202 */
[----:B0-----:R-:W-:-:S04]  /*b7c0*/  @P0 IMAD.HI.U32 R3, R6, R3, RZ ;  /* 0x0000000306030227 */ /* 0x001fc800078e00ff */
[----:B------:R-:W-:Y:S01]  /*b7d0*/  IMAD.MOV.U32 R2, RZ, RZ, R6 ;  /* 0x000000ffff027224 */ /* 0x000fe200078e0006 */
[----:B-1----:R-:W-:-:S04]  /*b7e0*/  @P0 SHF.R.U32.HI R2, RZ, R0, R3 ;  /* 0x00000000ff020219 */ /* 0x002fc80000011603 */
[--C-:B------:R-:W-:Y:S01]  /*b7f0*/  SHF.R.S32.HI R4, RZ, 0x1f, R2.reuse ;  /* 0x0000001fff047819 */ /* 0x100fe20000011402 */
[----:B------:R-:W-:-:S04]  /*b800*/  IMAD.MOV R0, RZ, RZ, -R2 ;  /* 0x000000ffff007224 */ /* 0x000fc800078e0a02 */
[----:B------:R-:W-:Y:S02]  /*b810*/  IMAD R4, R4, UR6, RZ ;  /* 0x0000000604047c24 */ /* 0x000fe4000f8e02ff */
[----:B------:R-:W-:Y:S02]  /*b820*/  IMAD R0, R9, R0, R6 ;  /* 0x0000000009007224 */ /* 0x000fe400078e0206 */
[C---:B------:R-:W-:Y:S02]  /*b830*/  IMAD R4, R2.reuse, UR7, R4 ;  /* 0x0000000702047c24 */ /* 0x040fe4000f8e0204 */
[----:B------:R-:W-:-:S04]  /*b840*/  IMAD.WIDE.U32 R2, R2, R5, UR4 ;  /* 0x0000000402027e25 */ /* 0x000fc8000f8e0005 */
[----:B------:R-:W-:Y:S01]  /*b850*/  IMAD.IADD R3, R3, 0x1, R4 ;  /* 0x0000000103037824 */ /* 0x000fe200078e0204 */
[----:B------:R-:W-:Y:S01]  /*b860*/  SHF.R.S32.HI R4, RZ, 0x1f, R0 ;  /* 0x0000001fff047819 */ /* 0x000fe20000011400 */
[----:B------:R-:W-:-:S04]  /*b870*/  IMAD.WIDE.U32 R2, R0, UR8, R2 ;  /* 0x0000000800027c25 */ /* 0x000fc8000f8e0002 */
[----:B------:R-:W-:-:S04]  /*b880*/  IMAD R4, R4, UR8, RZ ;  /* 0x0000000804047c24 */ /* 0x000fc8000f8e02ff */
[----:B------:R-:W-:Y:S01]  /*b890*/  IMAD R0, R0, UR9, R4 ;  /* 0x0000000900007c24 */ /* 0x000fe2000f8e0204 */
[----:B------:R-:W-:Y:S02]  /*b8a0*/  IADD3 R4, P1, R2, UR10, RZ ;  /* 0x0000000a02047c10 */ /* 0x000fe4000ff3e0ff */
[----:B------:R-:W0:Y:S02]  /*b8b0*/  @P0 LDC R2, c[0x0][0x44c] ;  /* 0x00011300ff020b82 */ /* 0x000e240000000800 */
[----:B------:R-:W-:-:S06]  /*b8c0*/  IADD3.X R0, R3, UR11, R0, P1, !PT ;  /* 0x0000000b03007c10 */ /* 0x000fcc0008ffe400 */
[----:B------:R-:W1:Y:S01]  /*b8d0*/  @P0 LDC R3, c[0x0][0x450] ;  /* 0x00011400ff030b82 */ /* 0x000e620000000800 */
[----:B------:R-:W-:-:S04]  /*b8e0*/  VIADD R6, R6, 0x80 ;  /* 0x0000008006067836 */ /* 0x000fc80000000000 */
[----:B0-----:R-:W-:-:S04]  /*b8f0*/  @P0 IMAD.HI.U32 R7, R6, R2, RZ ;  /* 0x0000000206070227 */ /* 0x001fc800078e00ff */
[----:B------:R-:W-:Y:S01]  /*b900*/  IMAD.MOV.U32 R2, RZ, RZ, R6 ;  /* 0x000000ffff027224 */ /* 0x000fe200078e0006 */
[----:B-1----:R-:W-:-:S05]  /*b910*/  @P0 SHF.R.U32.HI R2, RZ, R3, R7 ;  /* 0x00000003ff020219 */ /* 0x002fca0000011607 */
[----:B------:R-:W-:-:S04]  /*b920*/  IMAD.MOV R3, RZ, RZ, -R2 ;  /* 0x000000ffff037224 */ /* 0x000fc800078e0a02 */
[----:B------:R-:W-:Y:S01]  /*b930*/  IMAD R6, R9, R3, R6 ;  /* 0x0000000309067224 */ /* 0x000fe200078e0206 */
[----:B------:R-:W-:-:S05]  /*b940*/  SHF.R.S32.HI R3, RZ, 0x1f, R2 ;  /* 0x0000001fff037819 */ /* 0x000fca0000011402 */
[----:B------:R-:W-:-:S04]  /*b950*/  IMAD R3, R3, UR6, RZ ;  /* 0x0000000603037c24 */ /* 0x000fc8000f8e02ff */
[C---:B------:R-:W-:Y:S02]  /*b960*/  IMAD R7, R2.reuse, UR7, R3 ;  /* 0x0000000702077c24 */ /* 0x040fe4000f8e0203 */
[----:B------:R-:W-:Y:S01]  /*b970*/  IMAD.WIDE.U32 R2, R2, R5, UR4 ;  /* 0x0000000402027e25 */ /* 0x000fe2000f8e0005 */
[----:B------:R-:W-:Y:S01]  /*b980*/  SHF.R.S32.HI R5, RZ, 0x1f, R6 ;  /* 0x0000001fff057819 */ /* 0x000fe20000011406 */
[----:B------:R-:W-:Y:S02]  /*b990*/  ULDC UR4, c[0x0][0x2b8] ;  /* 0x0000ae0000047ab9 */ /* 0x000fe40000000800 */
[----:B------:R-:W-:Y:S02]  /*b9a0*/  IMAD.IADD R3, R3, 0x1, R7 ;  /* 0x0000000103037824 */ /* 0x000fe400078e0207 */
[----:B------:R-:W-:Y:S02]  /*b9b0*/  IMAD R5, R5, UR8, RZ ;  /* 0x0000000805057c24 */ /* 0x000fe4000f8e02ff */
[----:B------:R-:W-:-:S04]  /*b9c0*/  IMAD.WIDE.U32 R2, R6, UR8, R2 ;  /* 0x0000000806027c25 */ /* 0x000fc8000f8e0002 */
[----:B------:R-:W-:Y:S01]  /*b9d0*/  IMAD R5, R6, UR9, R5 ;  /* 0x0000000906057c24 */ /* 0x000fe2000f8e0205 */
[----:B------:R-:W-:-:S04]  /*b9e0*/  IADD3 R8, P0, R2, UR10, RZ ;  /* 0x0000000a02087c10 */ /* 0x000fc8000ff1e0ff */
[----:B------:R-:W-:Y:S02]  /*b9f0*/  IADD3.X R7, R3, UR11, R5, P0, !PT ;  /* 0x0000000b03077c10 */ /* 0x000fe400087fe405 */
[----:B------:R-:W-:Y:S02]  /*ba00*/  ISETP.GE.AND P0, PT, R10, UR4, PT ;  /* 0x000000040a007c0c */ /* 0x000fe4000bf06270 */
[----:B------:R0:W5:Y:S01]  /*ba10*/  LDL R10, [R1+0xc] ;  /* 0x00000c00010a7983 */ /* 0x0001620000100800 */
[----:B------:R-:W1:Y:S01]  /*ba20*/  S2R R6, SR_TID.X ;  /* 0x0000000000067919 */ /* 0x000e620000002100 */
        /* <DEDUP_REMOVED lines=10> */
[----:B------:R-:W0:Y:S03]  /*bad0*/  SHFL.IDX PT, R3, R4, RZ, 0x1e1f ;  /* 0x001e1fff04037589 */ /* 0x000e2600000e0000 */
[----:B------:R-:W-:Y:S01]  /*bae0*/  IMAD R6, R21, 0xc0, R11 ;  /* 0x000000c015067824 */ /* 0x000fe200078e020b */
[----:B------:R-:W-:Y:S04]  /*baf0*/  SHFL.IDX PT, R4, R4, 0x1, 0x1e1f ;  /* 0x003e1f0004047f89 */ /* 0x000fe800000e0000 */
[----:B------:R-:W-:Y:S04]  /*bb00*/  SHFL.IDX PT, R7, R7, RZ, 0x1e1f ;  /* 0x001e1fff07077589 */ /* 0x000fe800000e0000 */
[----:B------:R-:W-:Y:S01]  /*bb10*/  SHFL.IDX PT, R14, R8, RZ, 0x1e1f ;  /* 0x001e1fff080e7589 */ /* 0x000fe200000e0000 */
[----:B--2---:R-:W-:-:S03]  /*bb20*/  IMAD R5, R2, R9, RZ ;  /* 0x0000000902057224 */ /* 0x004fc600078e02ff */
[----:B------:R-:W1:Y:S02]  /*bb30*/  SHFL.IDX PT, R2, R0, RZ, 0x1e1f ;  /* 0x001e1fff00027589 */ /* 0x000e6400000e0000 */
[----:B------:R-:W-:Y:S02]  /*bb40*/  ISETP.GE.AND P4, PT, R6, R5, PT ;  /* 0x000000050600720c */ /* 0x000fe40003f86270 */
[----:B------:R-:W2:Y:S11]  /*bb50*/  SHFL.IDX PT, R0, R0, 0x1, 0x1e1f ;  /* 0x003e1f0000007f89 */ /* 0x000eb600000e0000 */
[----:B0-----:R-:W-:-:S05]  /*bb60*/  @!P4 IADD3 R3, P3, R20, R3, RZ ;  /* 0x000000031403c210 */ /* 0x001fca0007f7e0ff */
[----:B-1----:R-:W-:-:S05]  /*bb70*/  @!P4 IMAD.X R2, RZ, RZ, R2, P3 ;  /* 0x000000ffff02c224 */ /* 0x002fca00018e0602 */
[----:B------:R-:W-:-:S04]  /*bb80*/  @!P4 LOP3.LUT R3, R3, R2, RZ, 0x3c, !PT ;  /* 0x000000020303c212 */ /* 0x000fc800078e3cff */
[----:B------:R-:W-:-:S04]  /*bb90*/  @!P4 LOP3.LUT R2, R3, R2, RZ, 0x3c, !PT ;  /* 0x000000020302c212 */ /* 0x000fc800078e3cff */
[----:B------:R-:W-:-:S05]  /*bba0*/  @!P4 LOP3.LUT R3, R3, R2, RZ, 0x3c, !PT ;  /* 0x000000020303c212 */ /* 0x000fca00078e3cff */
[----:B-----5:R-:W-:Y:S04]  /*bbb0*/  @!P4 LDGSTS.E.BYPASS.LTC128B.128 [R10+0xf000], desc[UR52][R2.64], !P2 ;  /* 0x0f000000020acfae */ /* 0x020fe8000d101d74 */
[----:B------:R-:W-:Y:S04]  /*bbc0*/  @!P4 LDGSTS.E.BYPASS.LTC128B.128 [R10+0x10800], desc[UR52][R2.64+0x20], !P1 ;  /* 0x10800020020acfae */ /* 0x000fe8000c901d74 */
[----:B------:R0:W-:Y:S02]  /*bbd0*/  @!P4 LDGSTS.E.BYPASS.LTC128B.128 [R10+0x12000], desc[UR52][R2.64+0x40], !P0 ;  /* 0x12000040020acfae */ /* 0x0001e4000c101d74 */
[----:B0-----:R-:W-:-:S05]  /*bbe0*/  VIADD R2, R6, 0x40 ;  /* 0x0000004006027836 */ /* 0x001fca0000000000 */
[----:B------:R-:W-:-:S13]  /*bbf0*/  ISETP.GE.AND P4, PT, R2, R5, PT ;  /* 0x000000050200720c */ /* 0x000fda0003f86270 */
[----:B------:R-:W-:-:S05]  /*bc00*/  @!P4 IADD3 R2, P3, R20, R4, RZ ;  /* 0x000000041402c210 */ /* 0x000fca0007f7e0ff */
[----:B--2---:R-:W-:-:S04]  /*bc10*/  @!P4 IMAD.X R0, RZ, RZ, R0, P3 ;  /* 0x000000ffff00c224 */ /* 0x004fc800018e0600 */
[----:B------:R-:W-:-:S05]  /*bc20*/  @!P4 IMAD.MOV.U32 R3, RZ, RZ, R0 ;  /* 0x000000ffff03c224 */ /* 0x000fca00078e0000 */
[----:B------:R0:W-:Y:S04]  /*bc30*/  @!P4 LDGSTS.E.BYPASS.LTC128B.128 [R10+0xf800], desc[UR52][R2.64], !P2 ;  /* 0x0f800000020acfae */ /* 0x0001e8000d101d74 */
[----:B------:R0:W-:Y:S04]  /*bc40*/  @!P4 LDGSTS.E.BYPASS.LTC128B.128 [R10+0x11000], desc[UR52][R2.64+0x20], !P1 ;  /* 0x11000020020acfae */ /* 0x0001e8000c901d74 */
[----:B------:R0:W-:Y:S02]  /*bc50*/  @!P4 LDGSTS.E.BYPASS.LTC128B.128 [R10+0x12800], desc[UR52][R2.64+0x40], !P0 ;  /* 0x12800040020acfae */ /* 0x0001e4000c101d74 */
.L_x_8744:
[----:B------:R-:W-:Y:S01]  /*bc60*/  VIADD R6, R6, 0x80 ;  /* 0x0000008006067836 */ /* 0x000fe20000000000 */
[----:B------:R-:W-:Y:S04]  /*bc70*/  BSSY B0, `(.L_x_8666) ;  /* 0x000000b000007945 */ /* 0x000fe80003800000 */
[----:B------:R-:W-:-:S13]  /*bc80*/  ISETP.GE.AND P3, PT, R6, R5, PT ;  /* 0x000000050600720c */ /* 0x000fda0003f66270 */
[----:B------:R-:W-:Y:S05]  /*bc90*/  @P3 BRA `(.L_x_8667) ;  /* 0x0000000000203947 */ /* 0x000fea0003800000 */
[----:B01----:R-:W-:-:S05]  /*bca0*/  IADD3 R2, P3, R20, R14, RZ ;  /* 0x0000000e14027210 */ /* 0x003fca0007f7e0ff */
[----:B------:R-:W-:-:S05]  /*bcb0*/  IMAD.X R3, RZ, RZ, R7, P3 ;  /* 0x000000ffff037224 */ /* 0x000fca00018e0607 */
[----:B------:R-:W-:Y:S01]  /*bcc0*/  @!PT LDS RZ, [RZ] ;  /* 0x00000000fffff984 */ /* 0x000fe20000000800 */
[----:B------:R-:W-:Y:S01]  /*bcd0*/  @!PT LDS RZ, [RZ] ;  /* 0x00000000fffff984 */ /* 0x000fe20000000800 */
[----:B------:R-:W-:Y:S01]  /*bce0*/  @!PT LDS RZ, [RZ] ;  /* 0x00000000fffff984 */ /* 0x000fe20000000800 */
[----:B------:R2:W-:Y:S04]  /*bcf0*/  LDGSTS.E.BYPASS.LTC128B.128 [R10+0x10000], desc[UR52][R2.64], !P2 ;  /* 0x10000000020a7fae */ /* 0x0005e8000d101d74 */
[----:B------:R2:W-:Y:S04]  /*bd00*/  LDGSTS.E.BYPASS.LTC128B.128 [R10+0x11800], desc[UR52][R2.64+0x20], !P1 ;  /* 0x11800020020a7fae */ /* 0x0005e8000c901d74 */
[----:B------:R2:W-:Y:S02]  /*bd10*/  LDGSTS.E.BYPASS.LTC128B.128 [R10+0x13000], desc[UR52][R2.64+0x40], !P0 ;  /* 0x13000040020a7fae */ /* 0x0005e4000c101d74 */
.L_x_8667:
[----:B------:R-:W-:Y:S05]  /*bd20*/  BSYNC B0 ;  /* 0x0000000000007941 */ /* 0x000fea0003800000 */
.L_x_8666:
[----:B------:R-:W-:Y:S01]  /*bd30*/  NOP ;  /* 0x0000000000007918 */ /* 0x000fe20000000000 */
[----:B------:R-:W-:-:S13]  /*bd40*/  PLOP3.LUT P0, PT, PT, PT, PT, 0x80, 0x0 ;  /* 0x000000000000781c */ /* 0x000fda0003f0f070 */
.L_x_8668:
[----:B------:R-:W-:Y:S02]  /*bd50*/  PLOP3.LUT P1, PT, P1, P0, PT, 0xa2, 0x0 ;  /* 0x000000000000781c */ /* 0x000fe40000f21472 */
[----:B------:R-:W-:-:S08]  /*bd60*/  @P0 R2UR P1, UR4, R16 ;  /* 0x00000000100402ca */ /* 0x000fd00000020000 */
[----:B------:R-:W-:-:S05]  /*bd70*/  @P0 PLOP3.LUT P0, PT, P1, PT, PT, 0x80, 0x0 ;  /* 0x000000000000081c */ /* 0x000fca0000f0f070 */
[----:B------:R-:W-:Y:S01]  /*bd80*/  @!P1 SYNCS.ARRIVE.TRANS64.RED.A0T1 RZ, [UR4+0x19c00], RZ ;  /* 0x019c00ffffff99a7 */ /* 0x000fe20008200404 */
[----:B------:R-:W-:Y:S07]  /*bd90*/  @!P1 ARRIVES.LDGSTSBAR.64.TRANSCNT [UR4+0x19c00] ;  /* 0x019c0000ff0099b0 */ /* 0x000fee0008000a84 */
[----:B------:R-:W-:Y:S05]  /*bda0*/  @P0 BRA.U.ANY `(.L_x_8668) ;  /* 0xfffffffd00e80947 */ /* 0x000fea000393ffff */
[----:B012---:R-:W2:Y:S02]  /*bdb0*/  LDL.LU R2, [R1+0x10] ;  /* 0x0000100001027983 */ /* 0x007ea40000300800 */
        /* <DEDUP_REMOVED lines=11> */
.L_x_8745:
[----:B------:R-:W-:Y:S05]  /*be70*/  BSYNC B0 ;  /* 0x0000000000007941 */ /* 0x000fea0003800000 */
.L_x_8669:
[----:B------:R-:W-:-:S06]  /*be80*/  UISETP.GE.AND UP0, UPT, UR40, 0x81, UPT ;  /* 0x000000812800788c */ /* 0x000fcc000bf06270 */
[----:B------:R-:W-:-:S13]  /*be90*/  PLOP3.LUT P0, PT, PT, PT, UP0, 0x80, 0x0 ;  /* 0x000000000000781c */ /* 0x000fda0003f0f008 */
[----:B------:R-:W-:Y:S05]  /*bea0*/  @!P0 BRA `(.L_x_8671) ;  /* 0x0000001000348947 */ /* 0x000fea0003800000 */
[----:B------:R-:W-:Y:S01]  /*beb0*/  ULEA.HI.SX32 UR4, UR39, 0xfffffffe, 0x19 ;  /* 0xfffffffe27047891 */ /* 0x000fe2000f8fca3f */
[----:B------:R-:W-:Y:S02]  /*bec0*/  IMAD.MOV.U32 R8, RZ, RZ, R23 ;  /* 0x000000ffff087224 */ /* 0x000fe400078e0017 */
[----:B------:R-:W-:-:S03]  /*bed0*/  IMAD.MOV.U32 R0, RZ, RZ, R18 ;  /* 0x000000ffff007224 */ /* 0x000fc600078e0012 */
[----:B------:R-:W-:-:S07]  /*bee0*/  IMAD.U32 R2, RZ, RZ, UR4 ;  /* 0x00000004ff027e24 */ /* 0x000fce000f8e00ff */
.L_x_8695:
[----:B------:R-:W-:Y:S01]  /*bef0*/  LOP3.LUT P1, RZ, R26, 0x1, RZ, 0xc0, !PT ;  /* 0x000000011aff7812 */ /* 0x000fe2000782c0ff */
[----:B------:R-:W-:Y:S01]  /*bf00*/  VIADD R18, R0, 0x1 ;  /* 0x0000000100127836 */ /* 0x000fe20000000000 */
[----:B------:R-:W-:Y:S05]  /*bf10*/  YIELD ;  /* 0x0000000000007946 */ /* 0x000fea0003800000 */
[----:B------:R-:W-:Y:S01]  /*bf20*/  ISETP.NE.AND P0, PT, R18, 0x2, PT ;  /* 0x000000021200780c */ /* 0x000fe20003f05270 */
[----:B------:R-:W-:Y:S03]  /*bf30*/  BSSY B0, `(.L_x_8672) ;  /* 0x00000a3000007945 */ /* 0x000fe60003800000 */
[----:B------:R-:W-:-:S02]  /*bf40*/  SEL R23, RZ, 0x1, P0 ;  /* 0x00000001ff177807 */ /* 0x000fc40000000000 */
[----:B------:R-:W-:Y:S02]  /*bf50*/  SEL R18, R18, RZ, P0 ;  /* 0x000000ff12127207 */ /* 0x000fe40000000000 */
[----:B------:R-:W-:Y:S01]  /*bf60*/  LOP3.LUT R23, R8, R23, RZ, 0x3c, !PT ;  /* 0x0000001708177212 */ /* 0x000fe200078e3cff */
[----:B------:R-:W-:Y:S06]  /*bf70*/  @!P1 BRA `(.L_x_8673) ;  /* 0x0000000800789947 */ /* 0x000fec0003800000 */
[----:B------:R-:W-:Y:S01]  /*bf80*/  ULDC.64 UR4, c[0x0][0x418] ;  /* 0x0001060000047ab9 */ /* 0x000fe20000000a00 */
[----:B0-----:R-:W-:Y:S01]  /*bf90*/  IMAD.MOV.U32 R3, RZ, RZ, R2 ;  /* 0x000000ffff037224 */ /* 0x001fe200078e0002 */
[----:B------:R-:W-:-:S04]  /*bfa0*/  ISETP.NE.U32.AND P0, PT, RZ, UR4, PT ;  /* 0x00000004ff007c0c */ /* 0x000fc8000bf05070 */
[----:B------:R-:W-:-:S13]  /*bfb0*/  ISETP.NE.AND.EX P0, PT, RZ, UR5, PT, P0 ;  /* 0x00000005ff007c0c */ /* 0x000fda000bf05300 */
        /* <DEDUP_REMOVED lines=15> */
[----:B------:R-:W-:-:S04]  /*c0b0*/  LEA R6, P0, R4, UR4, 0x2 ;  /* 0x0000000404067c11 */ /* 0x000fc8000f8010ff */
[----:B------:R-:W-:-:S05]  /*c0c0*/  LEA.HI.X R7, R4, UR5, R5, 0x2, P0 ;  /* 0x0000000504077c11 */ /* 0x000fca00080f1405 */
[----:B------:R0:W5:Y:S04]  /*c0d0*/  LDG.E R17, desc[UR52][R6.64] ;  /* 0x0000003406117981 */ /* 0x000168000c1e1900 */
.L_x_8674:
[----:B------:R-:W1:Y:S01]  /*c0e0*/  S2R R4, SR_TID.X ;  /* 0x0000000000047919 */ /* 0x000e620000002100 */
[----:B0-----:R-:W-:Y:S01]  /*c0f0*/  IMAD R6, R18, 0x8, R16 ;  /* 0x0000000812067824 */ /* 0x001fe200078e0210 */
[----:B------:R-:W-:Y:S01]  /*c100*/  BSSY B1, `(.L_x_8675) ;  /* 0x0000006000017945 */ /* 0x000fe20003800000 */
[----:B-1----:R-:W-:Y:S02]  /*c110*/  LOP3.LUT R5, R4, 0x7f, RZ, 0xc0, !PT ;  /* 0x0000007f04057812 */ /* 0x002fe400078ec0ff */
[----:B------:R-:W-:Y:S02]  /*c120*/  SHF.L.U32 R4, R23, 0x1f, RZ ;  /* 0x0000001f17047819 */ /* 0x000fe400000006ff */
[----:B------:R-:W-:Y:S02]  /*c130*/  ISETP.NE.AND P1, PT, R5, RZ, PT ;  /* 0x000000ff0500720c */ /* 0x000fe40003f25270 */
[----:B------:R-:W0:Y:S02]  /*c140*/  SYNCS.PHASECHK.TRANS64.TRYWAIT P0, [R6+URZ+0x19c80], R4 ;  /* 0x019c8004060075a7 */ /* 0x000e24000800017f */
[----:B0-----:R-:W-:Y:S09]  /*c150*/  @!P0 BRA `(.L_x_8676) ;  /* 0x0000002800c48947 */ /* 0x001ff20003800000 */
.L_x_8746:
[----:B------:R-:W-:Y:S05]  /*c160*/  BSYNC B1 ;  /* 0x0000000000017941 */ /* 0x000fea0003800000 */
.L_x_8675:
        /* <DEDUP_REMOVED lines=9> */
.L_x_8678:
[----:B------:R-:W-:Y:S05]  /*c200*/  BSYNC B1 ;  /* 0x0000000000017941 */ /* 0x000fea0003800000 */
.L_x_8677:
[----:B------:R-:W-:Y:S01]  /*c210*/  IMAD.MOV.U32 R7, RZ, RZ, RZ ;  /* 0x000000ffff077224 */ /* 0x000fe200078e00ff */
[----:B------:R-:W-:Y:S01]  /*c220*/  UIADD3 UR4, UP0, UR50, 0x470, URZ ;  /* 0x0000047032047890 */ /* 0x000fe2000ff1e03f */
[----:B------:R-:W-:Y:S01]  /*c230*/  IMAD R9, R18, 0x3000, R16 ;  /* 0x0000300012097824 */ /* 0x000fe200078e0210 */
[----:B------:R-:W-:Y:S01]  /*c240*/  PLOP3.LUT P0, PT, PT, PT, PT, 0x80, 0x0 ;  /* 0x000000000000781c */ /* 0x000fe20003f0f070 */
[----:B------:R-:W-:Y:S01]  /*c250*/  VIADD R5, R6, 0x19c70 ;  /* 0x00019c7006057836 */ /* 0x000fe20000000000 */
[----:B------:R-:W-:Y:S01]  /*c260*/  R2UR UR10, R7 ;  /* 0x00000000070a72ca */ /* 0x000fe200000e0000 */
[----:B------:R-:W-:Y:S01]  /*c270*/  VIADD R10, R9, 0x9000 ;  /* 0x00009000090a7836 */ /* 0x000fe20000000000 */
[----:B------:R-:W-:Y:S01]  /*c280*/  LEA R3, R3, UR41, 0x7 ;  /* 0x0000002903037c11 */ /* 0x000fe2000f8e38ff */
[----:B------:R-:W-:Y:S01]  /*c290*/  UIADD3.X UR5, URZ, UR51, URZ, UP0, !UPT ;  /* 0x000000333f057290 */ /* 0x000fe200087fe43f */
[----:B------:R-:W-:Y:S01]  /*c2a0*/  UMOV UR6, 0x0 ;  /* 0x0000000000067882 */ /* 0x000fe20000000000 */
[----:B------:R-:W-:-:S10]  /*c2b0*/  UMOV UR7, 0x14f00000 ;  /* 0x14f0000000077882 */ /* 0x000fd40000000000 */
.L_x_8679:
        /* <DEDUP_REMOVED lines=16> */
.L_x_8680:
        /* <DEDUP_REMOVED lines=16> */
.L_x_8681:
        /* <DEDUP_REMOVED lines=13> */
.L_x_8747:
[----:B------:R-:W-:Y:S05]  /*c590*/  BSYNC B1 ;  /* 0x0000000000017941 */ /* 0x000fea0003800000 */
.L_x_8682:
[----:B------:R-:W-:Y:S01]  /*c5a0*/  BSSY B1, `(.L_x_8684) ;  /* 0x000000b000017945 */ /* 0x000fe20003800000 */
[----:B01----:R-:W-:Y:S02]  /*c5b0*/  IMAD.MOV.U32 R4, RZ, RZ, 0x0 ;  /* 0x00000000ff047424 */ /* 0x003fe400078e00ff */
        /* <DEDUP_REMOVED lines=9> */
.L_x_8685:
[----:B------:R-:W-:Y:S05]  /*c650*/  BSYNC B1 ;  /* 0x0000000000017941 */ /* 0x000fea0003800000 */
.L_x_8684:
        /* <DEDUP_REMOVED lines=8> */
.L_x_8686:
        /* <DEDUP_REMOVED lines=15> */
.L_x_8687:
        /* <DEDUP_REMOVED lines=15> */
.L_x_8688:
        /* <DEDUP_REMOVED lines=10> */
.L_x_8673:
[----:B------:R-:W-:Y:S05]  /*c960*/  BSYNC B0 ;  /* 0x0000000000007941 */ /* 0x000fea0003800000 */
.L_x_8672:
[----:B------:R-:W-:-:S06]  /*c970*/  UISETP.NE.AND UP0, UPT, UR38, 0x3, UPT ;  /* 0x000000032600788c */ /* 0x000fcc000bf05270 */
[----:B------:R-:W-:-:S13]  /*c980*/  PLOP3.LUT P0, PT, PT, PT, UP0, 0x80, 0x0 ;  /* 0x000000000000781c */ /* 0x000fda0003f0f008 */
[----:B------:R-:W-:Y:S05]  /*c990*/  @!P0 BRA `(.L_x_8689) ;  /* 0x0000000000048947 */ /* 0x000fea0003800000 */
[----:B------:R-:W-:Y:S01]  /*c9a0*/  BPT.TRAP 0x1 ;  /* 0x000000040000795c */ /* 0x000fe20000300000 */
.L_x_8689:
[----:B0-----:R-:W-:Y:S01]  /*c9b0*/  IMAD.U32 R3, RZ, RZ, UR44 ;  /* 0x0000002cff037e24 */ /* 0x001fe2000f8e00ff */
[----:B------:R-:W-:Y:S01]  /*c9c0*/  LOP3.LUT R4, R8, 0x1, RZ, 0x3c, !PT ;  /* 0x0000000108047812 */ /* 0x000fe200078e3cff */
[----:B------:R-:W-:Y:S03]  /*c9d0*/  BSSY B0, `(.L_x_8690) ;  /* 0x0000006000007945 */ /* 0x000fe60003800000 */
[----:B------:R-:W-:Y:S01]  /*c9e0*/  ISETP.NE.AND P1, PT, R3, 0x3, PT ;  /* 0x000000030300780c */ /* 0x000fe20003f25270 */
[----:B------:R-:W-:Y:S01]  /*c9f0*/  IMAD R3, R0, 0x8, R16 ;  /* 0x0000000800037824 */ /* 0x000fe200078e0210 */
[----:B------:R-:W-:-:S04]  /*ca00*/  SHF.L.U32 R4, R4, 0x1f, RZ ;  /* 0x0000001f04047819 */ /* 0x000fc800000006ff */
[----:B------:R-:W0:Y:S02]  /*ca10*/  SYNCS.PHASECHK.TRANS64.TRYWAIT P0, [R3+URZ+0x19c70], R4 ;  /* 0x019c7004030075a7 */ /* 0x000e24000800017f */
[----:B0-----:R-:W-:Y:S05]  /*ca20*/  @!P0 BRA `(.L_x_8691) ;  /* 0x0000002000b88947 */ /* 0x001fea0003800000 */
.L_x_8748:
[----:B------:R-:W-:Y:S05]  /*ca30*/  BSYNC B0 ;  /* 0x0000000000007941 */ /* 0x000fea0003800000 */
.L_x_8690:
[----:B------:R-:W-:Y:S05]  /*ca40*/  @!P1 BRA `(.L_x_8692) ;  /* 0x0000000000049947 */ /* 0x000fea0003800000 */
[----:B------:R-:W-:Y:S01]  /*ca50*/  BPT.TRAP 0x1 ;  /* 0x000000040000795c */ /* 0x000fe20000300000 */
.L_x_8692:
[----:B0-----:R-:W-:Y:S01]  /*ca60*/  SHF.L.U32 R4, R8, 0x1f, RZ ;  /* 0x0000001f08047819 */ /* 0x001fe200000006ff */
[----:B------:R-:W-:-:S03]  /*ca70*/  IMAD R0, R0, 0x3000, RZ ;  /* 0x0000300000007824 */ /* 0x000fc600078e02ff */
[----:B------:R-:W0:Y:S02]  /*ca80*/  SYNCS.PHASECHK.TRANS64.TRYWAIT P0, [R3+URZ+0x19c60], R4 ;  /* 0x019c6004030075a7 */ /* 0x000e24000800017f */
[----:B0-----:R-:W-:Y:S05]  /*ca90*/  @!P0 BRA `(.L_x_8693) ;  /* 0x0000002000b08947 */ /* 0x001fea0003800000 */
.L_x_8749:
[----:B------:R-:W-:Y:S01]  /*caa0*/  LOP3.LUT R5, R0, R22, RZ, 0xfc, !PT ;  /* 0x0000001600057212 */ /* 0x000fe200078efcff */
[----:B------:R-:W-:Y:S05]  /*cab0*/  WARPSYNC.ALL ;  /* 0x0000000000007948 */ /* 0x000fea0003800000 */
[----:B------:R-:W-:Y:S01]  /*cac0*/  IMAD.IADD R6, R16, 0x1, R5 ;  /* 0x0000000110067824 */ /* 0x000fe200078e0205 */
[----:B------:R-:W-:-:S04]  /*cad0*/  LOP3.LUT R14, R22, 0x1800, RZ, 0xfc, !PT ;  /* 0x00001800160e7812 */ /* 0x000fc800078efcff */
[----:B------:R-:W-:Y:S01]  /*cae0*/  IADD3 R14, R16, R14, R0 ;  /* 0x0000000e100e7210 */ /* 0x000fe20007ffe000 */
[----:B0-----:R-:W0:Y:S02]  /*caf0*/  LDSM.16.MT88.4 R4, [R6+0x9000] ;  /* 0x009000000604783b */ /* 0x001e240000004200 */
        /* <DEDUP_REMOVED lines=20> */
[----:B------:R-:W-:-:S05]  /*cc40*/  IMAD.IADD R12, R16, 0x1, R5 ;  /* 0x00000001100c7824 */ /* 0x000fca00078e0205 */
[----:B------:R0:W1:Y:S02]  /*cc50*/  LDSM.16.MT88.4 R4, [R12+0x9000] ;  /* 0x009000000c04783b */ /* 0x0000640000004200 */
[----:B0-----:R-:W-:Y:S02]  /*cc60*/  IADD3 R12, R19, R28, R0 ;  /* 0x0000001c130c7210 */ /* 0x001fe40007ffe000 */
[C-C-:B-1----:R-:W-:Y:S02]  /*cc70*/  PRMT R8, R4.reuse, 0x6420, R5.reuse ;  /* 0x0000642004087816 */ /* 0x142fe40000000005 */
[----:B------:R-:W-:Y:S02]  /*cc80*/  PRMT R9, R4, 0x7531, R5 ;  /* 0x0000753104097816 */ /* 0x000fe40000000005 */
[----:B------:R-:W-:Y:S02]  /*cc90*/  LOP3.LUT R4, R10, R24, RZ, 0xfc, !PT ;  /* 0x000000180a047212 */ /* 0x000fe400078efcff */
[----:B------:R-:W-:-:S02]  /*cca0*/  LOP3.LUT R5, R0, 0x800, R22, 0xfe, !PT ;  /* 0x0000080000057812 */ /* 0x000fc400078efe16 */
[C-C-:B------:R-:W-:Y:S01]  /*ccb0*/  PRMT R10, R6.reuse, 0x6420, R7.reuse ;  /* 0x00006420060a7816 */ /* 0x140fe20000000007 */
[----:B------:R-:W-:Y:S01]  /*ccc0*/  IMAD.IADD R4, R19, 0x1, R4 ;  /* 0x0000000113047824 */ /* 0x000fe200078e0204 */
[----:B------:R-:W-:Y:S01]  /*ccd0*/  PRMT R11, R6, 0x7531, R7 ;  /* 0x00007531060b7816 */ /* 0x000fe20000000007 */
[----:B------:R-:W-:-:S04]  /*cce0*/  IMAD.IADD R13, R16, 0x1, R5 ;  /* 0x00000001100d7824 */ /* 0x000fc800078e0205 */
[----:B------:R-:W-:Y:S04]  /*ccf0*/  STSM.16.M88.4 [R4], R8 ;  /* 0x0000000804007844 */ /* 0x000fe80000000200 */
[----:B------:R-:W0:Y:S02]  /*cd00*/  LDSM.16.MT88.4 R4, [R13+0x9000] ;  /* 0x009000000d04783b */ /* 0x000e240000004200 */
        /* <DEDUP_REMOVED lines=26> */
.L_x_8694:
[----:B------:R-:W2:Y:S01]  /*ceb0*/  S2R R0, SR_TID.X ;  /* 0x0000000000007919 */ /* 0x000ea20000002100 */
[----:B-1----:R-:W-:Y:S01]  /*cec0*/  SYNCS.ARRIVE.TRANS64.A1T0 RZ, [R3+URZ+0x19c50], RZ ;  /* 0x019c50ff03ff79a7 */ /* 0x002fe2000810003f */
[----:B0-----:R-:W-:Y:S01]  /*ced0*/  IMAD.MOV.U32 R8, RZ, RZ, R23 ;  /* 0x000000ffff087224 */ /* 0x001fe200078e0017 */
[----:B--2---:R-:W-:Y:S01]  /*cee0*/  LOP3.LUT R0, R0, 0x7f, RZ, 0xc0, !PT ;  /* 0x0000007f00007812 */ /* 0x004fe200078ec0ff */
[----:B------:R-:W-:Y:S03]  /*cef0*/  BAR.SYNC.DEFER_BLOCKING 0x2, 0x80 ;  /* 0x0082000000007b1d */ /* 0x000fe60000010000 */
[----:B------:R-:W-:-:S13]  /*cf00*/  ISETP.NE.AND P0, PT, R0, RZ, PT ;  /* 0x000000ff0000720c */ /* 0x000fda0003f05270 */
[----:B------:R-:W-:-:S05]  /*cf10*/  @!P0 VIADD R0, R3, 0x19c80 ;  /* 0x00019c8003008836 */ /* 0x000fca0000000000 */
[----:B------:R-:W-:-:S04]  /*cf20*/  @!P0 PRMT R0, RZ, 0x654, R0 ;  /* 0x00000654ff008816 */ /* 0x000fc80000000000 */
[----:B------:R0:W-:Y:S01]  /*cf30*/  @!P0 SYNCS.ARRIVE.TRANS64.RED.A1T0 RZ, [R0+URZ], RZ ;  /* 0x000000ff00ff89a7 */ /* 0x0001e2000810043f */
[C---:B------:R-:W-:Y:S01]  /*cf40*/  ISETP.GT.AND P0, PT, R2.reuse, RZ, PT ;  /* 0x000000ff0200720c */ /* 0x040fe20003f04270 */
[----:B------:R-:W-:Y:S02]  /*cf50*/  VIADD R2, R2, 0xffffffff ;  /* 0xffffffff02027836 */ /* 0x000fe40000000000 */
[----:B0-----:R-:W-:-:S10]  /*cf60*/  IMAD.MOV.U32 R0, RZ, RZ, R18 ;  /* 0x000000ffff007224 */ /* 0x001fd400078e0012 */
[----:B------:R-:W-:Y:S05]  /*cf70*/  @P0 BRA `(.L_x_8695) ;  /* 0xffffffec00dc0947 */ /* 0x000fea000383ffff */
.L_x_8671:
[----:B0-----:R-:W0:Y:S01]  /*cf80*/  S2R R3, SR_TID.X ;  /* 0x0000000000037919 */ /* 0x001e220000002100 */
[----:B------:R-:W-:Y:S01]  /*cf90*/  BSSY B0, `(.L_x_8696) ;  /* 0x0000011000007945 */ /* 0x000fe20003800000 */
        /* <DEDUP_REMOVED lines=15> */
[----:B------:R0:W-:Y:S02]  /*d090*/  STL [R1], R0 ;  /* 0x0000000001007387 */ /* 0x0001e40000100800 */
.L_x_8697:
[----:B------:R-:W-:Y:S05]  /*d0a0*/  BSYNC B0 ;  /* 0x0000000000007941 */ /* 0x000fea0003800000 */
.L_x_8696:
[----:B------:R-:W-:-:S06]  /*d0b0*/  UISETP.NE.AND UP0, UPT, UR38, 0x3, UPT ;  /* 0x000000032600788c */ /* 0x000fcc000bf05270 */
[----:B------:R-:W-:-:S13]  /*d0c0*/  PLOP3.LUT P1, PT, PT, PT, UP0, 0x80, 0x0 ;  /* 0x000000000000781c */ /* 0x000fda0003f2f008 */
[----:B------:R-:W-:Y:S05]  /*d0d0*/  @!P1 BRA `(.L_x_8698) ;  /* 0x0000000000049947 */ /* 0x000fea0003800000 */
[----:B------:R-:W-:Y:S01]  /*d0e0*/  BPT.TRAP 0x1 ;  /* 0x000000040000795c */ /* 0x000fe20000300000 */
.L_x_8698:
[----:B------:R-:W-:Y:S01]  /*d0f0*/  LOP3.LUT R3, R23, 0x1, RZ, 0x3c, !PT ;  /* 0x0000000117037812 */ /* 0x000fe200078e3cff */
[----:B0-----:R-:W-:Y:S01]  /*d100*/  IMAD R0, R18, 0x8, R16 ;  /* 0x0000000812007824 */ /* 0x001fe200078e0210 */
[----:B------:R-:W-:Y:S01]  /*d110*/  BSSY B0, `(.L_x_8699) ;  /* 0x0000006000007945 */ /* 0x000fe20003800000 */
[----:B------:R-:W-:Y:S01]  /*d120*/  IMAD.U32 R2, RZ, RZ, UR44 ;  /* 0x0000002cff027e24 */ /* 0x000fe2000f8e00ff */
[----:B------:R-:W-:-:S04]  /*d130*/  SHF.L.U32 R3, R3, 0x1f, RZ ;  /* 0x0000001f03037819 */ /* 0x000fc800000006ff */
[----:B------:R-:W0:Y:S01]  /*d140*/  SYNCS.PHASECHK.TRANS64.TRYWAIT P1, [R0+URZ+0x19c70], R3 ;  /* 0x019c7003000075a7 */ /* 0x000e22000802017f */
[----:B------:R-:W-:Y:S01]  /*d150*/  ISETP.NE.AND P2, PT, R2, 0x3, PT ;  /* 0x000000030200780c */ /* 0x000fe20003f45270 */
[----:B0-----:R-:W-:-:S12]  /*d160*/  @!P1 BRA `(.L_x_8700) ;  /* 0x0000001c00109947 */ /* 0x001fd80003800000 */
.L_x_8750:
[----:B------:R-:W-:Y:S05]  /*d170*/  BSYNC B0 ;  /* 0x0000000000007941 */ /* 0x000fea0003800000 */
.L_x_8699:
[----:B------:R-:W-:Y:S05]  /*d180*/  @!P2 BRA `(.L_x_8701) ;  /* 0x000000000004a947 */ /* 0x000fea0003800000 */
[----:B------:R-:W-:Y:S01]  /*d190*/  BPT.TRAP 0x1 ;  /* 0x000000040000795c */ /* 0x000fe20000300000 */
.L_x_8701:
[----:B0-----:R-:W-:-:S04]  /*d1a0*/  SHF.L.U32 R3, R23, 0x1f, RZ ;  /* 0x0000001f17037819 */ /* 0x001fc800000006ff */
[----:B------:R-:W0:Y:S02]  /*d1b0*/  SYNCS.PHASECHK.TRANS64.TRYWAIT P1, [R0+URZ+0x19c60], R3 ;  /* 0x019c6003000075a7 */ /* 0x000e24000802017f */
[----:B0-----:R-:W-:Y:S05]  /*d1c0*/  @!P1 BRA `(.L_x_8702) ;  /* 0x0000001c000c9947 */ /* 0x001fea0003800000 */
.L_x_8751:
[----:B------:R-:W-:Y:S01]  /*d1d0*/  IMAD R2, R18, 0x3000, RZ ;  /* 0x0000300012027824 */ /* 0x000fe200078e02ff */
[----:B------:R-:W-:Y:S05]  /*d1e0*/  WARPSYNC.ALL ;  /* 0x0000000000007948 */ /* 0x000fea0003800000 */
[----:B0-----:R-:W-:Y:S02]  /*d1f0*/  LOP3.LUT R3, R2, R22, RZ, 0xfc, !PT ;  /* 0x0000001602037212 */ /* 0x001fe400078efcff */
[----:B------:R-:W-:-:S03]  /*d200*/  LOP3.LUT R14, R22, 0x1800, RZ, 0xfc, !PT ;  /* 0x00001800160e7812 */ /* 0x000fc600078efcff */
[----:B------:R-:W-:Y:S02]  /*d210*/  IMAD.IADD R6, R16, 0x1, R3 ;  /* 0x0000000110067824 */ /* 0x000fe400078e0203 */
[----:B------:R-:W-:-:S04]  /*d220*/  VIADD R3, R2, 0x1000 ;  /* 0x0000100002037836 */ /* 0x000fc80000000000 */
[----:B------:R-:W0:Y:S02]  /*d230*/  LDSM.16.MT88.4 R4, [R6+0x9000] ;  /* 0x009000000604783b */ /* 0x000e240000004200 */
[C-C-:B0-----:R-:W-:Y:S02]  /*d240*/  PRMT R8, R4.reuse, 0x6420, R5.reuse ;  /* 0x0000642004087816 */ /* 0x141fe40000000005 */
[----:B------:R-:W-:Y:S02]  /*d250*/  PRMT R9, R4, 0x7531, R5 ;  /* 0x0000753104097816 */ /* 0x000fe40000000005 */
[----:B------:R-:W-:Y:S02]  /*d260*/  LOP3.LUT R4, R2, R24, RZ, 0xfc, !PT ;  /* 0x0000001802047212 */ /* 0x000fe400078efcff */
[----:B------:R-:W-:Y:S02]  /*d270*/  LOP3.LUT R5, R3, R22, RZ, 0xfc, !PT ;  /* 0x0000001603057212 */ /* 0x000fe400078efcff */
[C-C-:B------:R-:W-:Y:S01]  /*d280*/  PRMT R10, R6.reuse, 0x6420, R7.reuse ;  /* 0x00006420060a7816 */ /* 0x140fe20000000007 */
[----:B------:R-:W-:Y:S01]  /*d290*/  IMAD.IADD R12, R19, 0x1, R4 ;  /* 0x00000001130c7824 */ /* 0x000fe200078e0204 */
[----:B------:R-:W-:Y:S01]  /*d2a0*/  PRMT R11, R6, 0x7531, R7 ;  /* 0x00007531060b7816 */ /* 0x000fe20000000007 */
[----:B------:R-:W-:Y:S01]  /*d2b0*/  IMAD.IADD R4, R16, 0x1, R5 ;  /* 0x0000000110047824 */ /* 0x000fe200078e0205 */
[----:B------:R-:W-:-:S03]  /*d2c0*/  LOP3.LUT R3, R3, R24, RZ, 0xfc, !PT ;  /* 0x0000001803037212 */ /* 0x000fc600078efcff */
[----:B------:R-:W-:Y:S02]  /*d2d0*/  STSM.16.M88.4 [R12], R8 ;  /* 0x000000080c007844 */ /* 0x000fe40000000200 */
[----:B------:R-:W-:Y:S02]  /*d2e0*/  IMAD.IADD R13, R19, 0x1, R3 ;  /* 0x00000001130d7824 */ /* 0x000fe400078e0203 */
[----:B------:R-:W0:Y:S01]  /*d2f0*/  LDSM.16.MT88.4 R4, [R4+0x9000] ;  /* 0x009000000404783b */ /* 0x000e220000004200 */
[----:B------:R-:W-:Y:S01]  /*d300*/  VIADD R3, R2, 0x2000 ;  /* 0x0000200002037836 */ /* 0x000fe20000000000 */
        /* <DEDUP_REMOVED lines=8> */
[C---:B------:R-:W-:Y:S01]  /*d390*/  IMAD.IADD R3, R19.reuse, 0x1, R3 ;  /* 0x0000000113037824 */ /* 0x040fe200078e0203 */
[--C-:B------:R-:W-:Y:S01]  /*d3a0*/  IADD3 R19, R19, R28, R2.reuse ;  /* 0x0000001c13137210 */ /* 0x100fe20007ffe002 */
[----:B------:R0:W1:Y:S02]  /*d3b0*/  LDSM.16.MT88.4 R4, [R12+0x9000] ;  /* 0x009000000c04783b */ /* 0x0000640000004200 */
[----:B0-----:R-:W-:Y:S02]  /*d3c0*/  IADD3 R12, R16, R14, R2 ;  /* 0x0000000e100c7210 */ /* 0x001fe40007ffe002 */
[C-C-:B-1----:R-:W-:Y:S02]  /*d3d0*/  PRMT R8, R4.reuse, 0x6420, R5.reuse ;  /* 0x0000642004087816 */ /* 0x142fe40000000005 */
[----:B------:R-:W-:-:S02]  /*d3e0*/  PRMT R9, R4, 0x7531, R5 ;  /* 0x0000753104097816 */ /* 0x000fc40000000005 */
[----:B------:R-:W-:Y:S02]  /*d3f0*/  LOP3.LUT R5, R2, 0x800, R22, 0xfe, !PT ;  /* 0x0000080002057812 */ /* 0x000fe400078efe16 */
[C-C-:B------:R-:W-:Y:S02]  /*d400*/  PRMT R10, R6.reuse, 0x6420, R7.reuse ;  /* 0x00006420060a7816 */ /* 0x140fe40000000007 */
        /* <DEDUP_REMOVED lines=30> */
.L_x_8703:
[----:B-1----:R1:W-:Y:S01]  /*d5f0*/  SYNCS.ARRIVE.TRANS64.A1T0 RZ, [R0+URZ+0x19c50], RZ ;  /* 0x019c50ff00ff79a7 */ /* 0x0023e2000810003f */
[----:B------:R-:W-:Y:S02]  /*d600*/  @!P0 VIADD R2, R0, 0x19c80 ;  /* 0x00019c8000028836 */ /* 0x000fe40000000000 */
[----:B------:R-:W-:-:S03]  /*d610*/  VIADD R18, R18, 0x1 ;  /* 0x0000000112127836 */ /* 0x000fc60000000000 */
[----:B------:R-:W-:Y:S01]  /*d620*/  @!P0 PRMT R2, RZ, 0x654, R2 ;  /* 0x00000654ff028816 */ /* 0x000fe20000000002 */
[----:B------:R-:W-:Y:S06]  /*d630*/  BAR.SYNC.DEFER_BLOCKING 0x2, 0x80 ;  /* 0x0082000000007b1d */ /* 0x000fec0000010000 */
[----:B------:R2:W-:Y:S01]  /*d640*/  @!P0 SYNCS.ARRIVE.TRANS64.RED.A1T0 RZ, [R2+URZ], RZ ;  /* 0x000000ff02ff89a7 */ /* 0x0005e2000810043f */
[----:B------:R-:W-:-:S04]  /*d650*/  ISETP.NE.AND P0, PT, R18, 0x2, PT ;  /* 0x000000021200780c */ /* 0x000fc80003f05270 */
[----:B-1----:R-:W-:Y:S02]  /*d660*/  SEL R0, RZ, 0x1, P0 ;  /* 0x00000001ff007807 */ /* 0x002fe40000000000 */
[----:B------:R-:W-:Y:S02]  /*d670*/  SEL R18, R18, RZ, P0 ;  /* 0x000000ff12127207 */ /* 0x000fe40000000000 */
[----:B--2---:R-:W-:-:S07]  /*d680*/  LOP3.LUT R23, R23, R0, RZ, 0x3c, !PT ;  /* 0x0000000017177212 */ /* 0x004fce00078e3cff */
.L_x_8646:
[----:B------:R-:W-:Y:S05]  /*d690*/  BSYNC B7 ;  /* 0x0000000000077941 */ /* 0x000fea0003800000 */
.L_x_8644:
[----:B------:R-:W-:-:S13]  /*d6a0*/  LOP3.LUT P0, RZ, R26, 0x2, RZ, 0xc0, !PT ;  /* 0x000000021aff7812 */ /* 0x000fda000780c0ff */
[----:B------:R-:W-:Y:S05]  /*d6b0*/  @!P0 BRA `(.L_x_8704) ;  /* 0x0000000000348947 */ /* 0x000fea0003800000 */
[----:B------:R-:W3:Y:S08]  /*d6c0*/  S2UR UR5, SR_CgaCtaId ;  /* 0x00000000000579c3 */ /* 0x000ef00000008800 */
[----:B------:R-:W-:Y:S06]  /*d6d0*/  BAR.SYNC.DEFER_BLOCKING 0x5, 0x200 ;  /* 0x0148000000007b1d */ /* 0x000fec0000010000 */
[----:B------:R-:W-:-:S02]  /*d6e0*/  UMOV UR4, 0x400 ;  /* 0x0000040000047882 */ /* 0x000fc40000000000 */
[----:B---3--:R-:W-:-:S06]  /*d6f0*/  ULEA UR4, UR5, UR4, 0x18 ;  /* 0x0000000405047291 */ /* 0x008fcc000f8ec03f */
[----:B------:R-:W-:-:S05]  /*d700*/  IMAD.U32 R16, RZ, RZ, UR4 ;  /* 0x00000004ff107e24 */ /* 0x000fca000f8e00ff */
[----:B0-----:R-:W0:Y:S04]  /*d710*/  LDS.128 R4, [R16+0x19cd0] ;  /* 0x019cd00010047984 */ /* 0x001e280000000c00 */
[----:B0-----:R0:W-:Y:S01]  /*d720*/  STL.64 [R1], R4 ;  /* 0x0000000401007387 */ /* 0x0011e20000100a00 */
[----:B-1----:R-:W-:Y:S02]  /*d730*/  IMAD.MOV.U32 R2, RZ, RZ, R7 ;  /* 0x000000ffff027224 */ /* 0x002fe400078e0007 */
[----:B--2---:R-:W-:-:S03]  /*d740*/  IMAD.MOV.U32 R0, RZ, RZ, R6 ;  /* 0x000000ffff007224 */ /* 0x004fc600078e0006 */
[----:B------:R-:W-:Y:S02]  /*d750*/  R2UR UR45, R2 ;  /* 0x00000000022d72ca */ /* 0x000fe400000e0000 */
[----:B------:R-:W-:Y:S01]  /*d760*/  R2UR UR36, R0 ;  /* 0x00000000002472ca */ /* 0x000fe200000e0000 */
[----:B------:R-:W-:Y:S06]  /*d770*/  BAR.ARV 0x4, 0x200 ;  /* 0x0108000000007b1d */ /* 0x000fec0000002000 */
[----:B------:R-:W-:Y:S08]  /*d780*/  BRA `(.L_x_8705) ;  /* 0x0000000800447947 */ /* 0x000ff00003800000 */
.L_x_8704:
[----:B01----:R-:W0:Y:S01]  /*d790*/  S2R R2, SR_TID.X ;  /* 0x0000000000027919 */ /* 0x003e220000002100 */
[----:B------:R-:W-:Y:S01]  /*d7a0*/  ULDC UR4, c[0x0][0xc3c] ;  /* 0x00030f0000047ab9 */ /* 0x000fe20000000800 */
[----:B--2---:R-:W2:Y:S01]  /*d7b0*/  LDL.LU R0, [R1] ;  /* 0x0000000001007983 */ /* 0x004ea20000300800 */
[----:B------:R-:W-:Y:S01]  /*d7c0*/  IMAD.MOV.U32 R4, RZ, RZ, RZ ;  /* 0x000000ffff047224 */ /* 0x000fe200078e00ff */
[----:B0-----:R-:W-:-:S04]  /*d7d0*/  LOP3.LUT R8, R2, 0x1f, RZ, 0xc0, !PT ;  /* 0x0000001f02087812 */ /* 0x001fc800078ec0ff */
[C---:B------:R-:W-:Y:S01]  /*d7e0*/  ISETP.NE.AND P0, PT, R8.reuse, 0x1f, PT ;  /* 0x0000001f0800780c */ /* 0x040fe20003f05270 */
[----:B------:R-:W-:-:S05]  /*d7f0*/  VIADD R5, R8, UR45 ;  /* 0x0000002d08057c36 */ /* 0x000fca0008000000 */
[----:B------:R-:W-:Y:S01]  /*d800*/  ISETP.GE.OR P1, PT, R5, UR4, !P0 ;  /* 0x0000000405007c0c */ /* 0x000fe2000c726670 */
[----:B------:R-:W-:-:S12]  /*d810*/  ULDC UR4, c[0x0][0xc3c] ;  /* 0x00030f0000047ab9 */ /* 0x000fd80000000800 */
[----:B------:R-:W0:Y:S02]  /*d820*/  @!P1 LDC.64 R2, c[0x0][0xc80] ;  /* 0x00032000ff029b82 */ /* 0x000e240000000a00 */
[----:B0-----:R-:W-:-:S05]  /*d830*/  @!P1 IMAD.WIDE R2, R5, 0x4, R2 ;  /* 0x0000000405029825 */ /* 0x001fca00078e0202 */
        /* <DEDUP_REMOVED lines=30> */
.L_x_8710:
        /* <DEDUP_REMOVED lines=14> */
.L_x_8709:
[----:B------:R-:W-:Y:S05]  /*db00*/  BSYNC B0 ;  /* 0x0000000000007941 */ /* 0x000fea0003800000 */
.L_x_8708:
[----:B0----5:R-:W0:Y:S02]  /*db10*/  SHFL.UP PT, R2, R4, 0x1, RZ ;  /* 0x0420000004027989 */ /* 0x021e2400000e00ff */
        /* <DEDUP_REMOVED lines=19> */
[----:B------:R-:W-:Y:S05]  /*dc50*/  @!P6 BRA `(.L_x_8710) ;  /* 0xfffffffc0070e947 */ /* 0x000fea000383ffff */
[----:B------:R-:W-:Y:S02]  /*dc60*/  IMAD.MOV.U32 R2, RZ, RZ, R9 ;  /* 0x000000ffff027224 */ /* 0x000fe400078e0009 */
[----:B------:R-:W-:-:S07]  /*dc70*/  IMAD.MOV.U32 R6, RZ, RZ, R8 ;  /* 0x000000ffff067224 */ /* 0x000fce00078e0008 */
.L_x_8706:
[----:B------:R-:W-:Y:S02]  /*dc80*/  IMAD.IADD R6, R5, 0x1, -R6 ;  /* 0x0000000105067824 */ /* 0x000fe400078e0a06 */
[----:B------:R-:W-:Y:S02]  /*dc90*/  IMAD.MOV.U32 R8, RZ, RZ, RZ ;  /* 0x000000ffff087224 */ /* 0x000fe400078e00ff */
        /* <DEDUP_REMOVED lines=16> */
.L_x_8711:
[----:B--2---:R-:W-:Y:S01]  /*dda0*/  IMAD R8, R8, R3, R6 ;  /* 0x0000000308087224 */ /* 0x004fe200078e0206 */
[----:B------:R-:W-:Y:S01]  /*ddb0*/  UIADD3 UR45, UR4, UR45, URZ ;  /* 0x0000002d042d7290 */ /* 0x000fe2000fffe03f */
[--C-:B0-----:R-:W-:Y:S02]  /*ddc0*/  IMAD.MOV R6, RZ, RZ, -R7.reuse ;  /* 0x000000ffff067224 */ /* 0x101fe400078e0a07 */
[----:B-1----:R-:W-:Y:S01]  /*ddd0*/  IMAD.MOV.U32 R2, RZ, RZ, RZ ;  /* 0x000000ffff027224 */ /* 0x002fe200078e00ff */
[----:B------:R1:W-:Y:S01]  /*dde0*/  STL [R1], R8 ;  /* 0x0000000801007387 */ /* 0x0003e20000100800 */
[----:B------:R-:W-:Y:S02]  /*ddf0*/  IMAD R6, R6, R5, RZ ;  /* 0x0000000506067224 */ /* 0x000fe400078e02ff */
[----:B------:R-:W-:Y:S02]  /*de00*/  IMAD.MOV.U32 R3, RZ, RZ, R7 ;  /* 0x000000ffff037224 */ /* 0x000fe400078e0007 */
        /* <DEDUP_REMOVED lines=22> */
.L_x_8707:
[----:B------:R0:W-:Y:S01]  /*df70*/  STL [R1], R0 ;  /* 0x0000000001007387 */ /* 0x0001e20000100800 */
[----:B------:R-:W-:Y:S01]  /*df80*/  ULDC UR45, c[0x0][0xc3c] ;  /* 0x00030f00002d7ab9 */ /* 0x000fe20000000800 */
[----:B------:R-:W-:Y:S02]  /*df90*/  UMOV UR36, URZ ;  /* 0x0000003f00247c82 */ /* 0x000fe40008000000 */
[----:B------:R0:W-:Y:S03]  /*dfa0*/  STL [R1+0x4], RZ ;  /* 0x000004ff01007387 */ /* 0x0001e60000100800 */
.L_x_8712:
[----:B------:R-:W2:Y:S04]  /*dfb0*/  LDL R3, [R1] ;  /* 0x0000000001037983 */ /* 0x000ea80000100800 */
        /* <DEDUP_REMOVED lines=14> */
.L_x_8705:
[----:B------:R-:W-:Y:S02]  /*e0a0*/  ULDC UR4, c[0x0][0xc3c] ;  /* 0x00030f0000047ab9 */ /* 0x000fe40000000800 */
[----:B------:R-:W-:-:S06]  /*e0b0*/  UISETP.GE.AND UP0, UPT, UR45, UR4, UPT ;  /* 0x000000042d00728c */ /* 0x000fcc000bf06270 */
[----:B------:R-:W-:-:S13]  /*e0c0*/  PLOP3.LUT P0, PT, PT, PT, UP0, 0x80, 0x0 ;  /* 0x000000000000781c */ /* 0x000fda0003f0f008 */
[----:B------:R-:W-:Y:S05]  /*e0d0*/  @!P0 BRA `(.L_x_8713) ;  /* 0xffffffbc00888947 */ /* 0x000fea000383ffff */
.L_x_8640:
[----:B------:R-:W3:Y:S01]  /*e0e0*/  LDL.LU R0, [R1+0x10] ;  /* 0x0000100001007983 */ /* 0x000ee20000300800 */
[----:B------:R-:W-:Y:S01]  /*e0f0*/  BSSY B0, `(.L_x_8714) ;  /* 0x000000b000007945 */ /* 0x000fe20003800000 */
[----:B012---:R-:W0:Y:S01]  /*e100*/  S2R R5, SR_CgaCtaId ;  /* 0x0000000000057919 */ /* 0x007e220000008800 */
[----:B---3--:R-:W-:-:S05]  /*e110*/  VIADD R0, R0, 0x1 ;  /* 0x0000000100007836 */ /* 0x008fca0000000000 */
[----:B------:R-:W-:-:S04]  /*e120*/  LEA.HI R2, R0, R0, RZ, 0x1 ;  /* 0x0000000000027211 */ /* 0x000fc800078f08ff */
[----:B------:R-:W-:Y:S02]  /*e130*/  LOP3.LUT R3, R2, 0xfffffffe, RZ, 0xc0, !PT ;  /* 0xfffffffe02037812 */ /* 0x000fe400078ec0ff */
[----:B------:R-:W-:-:S03]  /*e140*/  MOV R2, 0x400 ;  /* 0x0000040000027802 */ /* 0x000fc60000000f00 */
[----:B------:R-:W-:Y:S01]  /*e150*/  IMAD.IADD R0, R0, 0x1, -R3 ;  /* 0x0000000100007824 */ /* 0x000fe200078e0a03 */
[----:B0-----:R-:W-:-:S04]  /*e160*/  LEA R7, R5, R2, 0x18 ;  /* 0x0000000205077211 */ /* 0x001fc800078ec0ff */
[----:B------:R-:W-:-:S04]  /*e170*/  SHF.L.U32 R0, R0, 0x1f, RZ ;  /* 0x0000001f00007819 */ /* 0x000fc800000006ff */
[----:B------:R-:W0:Y:S02]  /*e180*/  SYNCS.PHASECHK.TRANS64.TRYWAIT P0, [R7+URZ+0x19c20], R0 ;  /* 0x019c2000070075a7 */ /* 0x000e24000800017f */
[----:B0-----:R-:W-:Y:S05]  /*e190*/  @!P0 BRA `(.L_x_8715) ;  /* 0x0000000c002c8947 */ /* 0x001fea0003800000 */
.L_x_8752:
[----:B------:R-:W-:Y:S05]  /*e1a0*/  BSYNC B0 ;  /* 0x0000000000007941 */ /* 0x000fea0003800000 */
.L_x_8714:
[----:B------:R-:W-:-:S03]  /*e1b0*/  UMOV UR4, 0xffffffff ;  /* 0xffffffff00047882 */ /* 0x000fc60000000000 */
[----:B------:R-:W-:Y:S05]  /*e1c0*/  BRA.DIV UR4, `(.L_x_8716) ;  /* 0x0000000e04347947 */ /* 0x000fea000b800000 */
[----:B0-----:R-:W0:Y:S02]  /*e1d0*/  S2R R0, SR_TID.X ;  /* 0x0000000000007919 */ /* 0x001e240000002100 */
[----:B0-----:R-:W-:-:S04]  /*e1e0*/  SHF.R.U32.HI R0, RZ, 0x5, R0 ;  /* 0x00000005ff007819 */ /* 0x001fc80000011600 */
[----:B------:R-:W-:-:S05]  /*e1f0*/  LOP3.LUT R0, R0, 0x3, RZ, 0xc0, !PT ;  /* 0x0000000300007812 */ /* 0x000fca00078ec0ff */
[----:B------:R0:W1:Y:S02]  /*e200*/  SHFL.IDX PT, R14, R0, RZ, 0x1f ;  /* 0x00001fff000e7589 */ /* 0x00006400000e0000 */
.L_x_8755:
[----:B-1----:R-:W-:Y:S01]  /*e210*/  ISETP.NE.AND P0, PT, R14, RZ, PT ;  /* 0x000000ff0e00720c */ /* 0x002fe20003f05270 */
[----:B------:R-:W-:-:S12]  /*e220*/  BSSY B0, `(.L_x_8717) ;  /* 0x000002b000007945 */ /* 0x000fd80003800000 */
[----:B------:R-:W-:Y:S05]  /*e230*/  @P0 BRA `(.L_x_8718) ;  /* 0x0000000000a40947 */ /* 0x000fea0003800000 */
[----:B------:R-:W-:-:S03]  /*e240*/  UMOV UR4, 0xffffffff ;  /* 0xffffffff00047882 */ /* 0x000fc60000000000 */
[----:B------:R-:W-:Y:S05]  /*e250*/  BRA.DIV UR4, `(.L_x_8719) ;  /* 0x0000000e04447947 */ /* 0x000fea000b800000 */
[----:B------:R-:W-:-:S13]  /*e260*/  ELECT P6, URZ, PT ;  /* 0x00000000003f782f */ /* 0x000fda00038c0000 */
.L_x_8758:
[----:B------:R-:W-:Y:S05]  /*e270*/  @!P6 BRA `(.L_x_8718) ;  /* 0x000000000094e947 */ /* 0x000fea0003800000 */
[----:B------:R-:W-:-:S06]  /*e280*/  ULOP3.LUT UR4, UR42, 0x2, URZ, 0xfc, !UPT ;  /* 0x000000022a047892 */ /* 0x000fcc000f8efc3f */
[----:B0-----:R-:W-:-:S05]  /*e290*/  IMAD.U32 R0, RZ, RZ, UR4 ;  /* 0x00000004ff007e24 */ /* 0x001fca000f8e00ff */
[----:B------:R-:W-:-:S13]  /*e2a0*/  ISETP.NE.AND P0, PT, R0, 0x3, PT ;  /* 0x000000030000780c */ /* 0x000fda0003f05270 */
[----:B------:R-:W-:Y:S05]  /*e2b0*/  @!P0 BRA `(.L_x_8720) ;  /* 0x0000000000048947 */ /* 0x000fea0003800000 */
[----:B------:R-:W-:Y:S01]  /*e2c0*/  BPT.TRAP 0x1 ;  /* 0x000000040000795c */ /* 0x000fe20000300000 */
.L_x_8720:
        /* <DEDUP_REMOVED lines=12> */
.L_x_8759:
[----:B------:R-:W1:Y:S02]  /*e390*/  SYNCS.PHASECHK.TRANS64.TRYWAIT P1, [R3+URZ], R0 ;  /* 0x00000000030075a7 */ /* 0x000e64000802017f */
[----:B-1----:R-:W-:Y:S05]  /*e3a0*/  @!P1 BRA `(.L_x_8722) ;  /* 0x0000000c00249947 */ /* 0x002fea0003800000 */
.L_x_8760:
[----:B------:R-:W-:Y:S05]  /*e3b0*/  @!P0 BRA `(.L_x_8723) ;  /* 0x0000000000048947 */ /* 0x000fea0003800000 */
[----:B------:R-:W-:Y:S01]  /*e3c0*/  BPT.TRAP 0x1 ;  /* 0x000000040000795c */ /* 0x000fe20000300000 */
.L_x_8723:
[----:B-1----:R-:W-:-:S04]  /*e3d0*/  IMAD R3, R18, 0x8, R7 ;  /* 0x0000000812037824 */ /* 0x002fc800078e0207 */
[----:B------:R-:W1:Y:S02]  /*e3e0*/  SYNCS.PHASECHK.TRANS64.TRYWAIT P1, [R3+URZ+0x19c60], R4 ;  /* 0x019c6004030075a7 */ /* 0x000e64000802017f */
[----:B-1----:R-:W-:Y:S05]  /*e3f0*/  @!P1 BRA `(.L_x_8724) ;  /* 0x0000000c00249947 */ /* 0x002fea0003800000 */
.L_x_8761:
[----:B------:R-:W-:Y:S05]  /*e400*/  @!P0 BRA `(.L_x_8725) ;  /* 0x0000000000048947 */ /* 0x000fea0003800000 */
[----:B------:R-:W-:Y:S01]  /*e410*/  BPT.TRAP 0x1 ;  /* 0x000000040000795c */ /* 0x000fe20000300000 */
.L_x_8725:
[----:B0-----:R-:W-:-:S04]  /*e420*/  IMAD R5, R6, 0x8, R7 ;  /* 0x0000000806057824 */ /* 0x001fc800078e0207 */
[----:B------:R-:W0:Y:S02]  /*e430*/  SYNCS.PHASECHK.TRANS64.TRYWAIT P1, [R5+URZ+0x19c60], R0 ;  /* 0x019c6000050075a7 */ /* 0x000e24000802017f */
[----:B0-----:R-:W-:Y:S05]  /*e440*/  @!P1 BRA `(.L_x_8726) ;  /* 0x0000000c00249947 */ /* 0x001fea0003800000 */
.L_x_8762:
[----:B------:R-:W-:Y:S05]  /*e450*/  @!P0 BRA `(.L_x_8727) ;  /* 0x0000000000048947 */ /* 0x000fea0003800000 */
[----:B------:R-:W-:Y:S01]  /*e460*/  BPT.TRAP 0x1 ;  /* 0x000000040000795c */ /* 0x000fe20000300000 */
.L_x_8727:
[----:B------:R-:W2:Y:S02]  /*e470*/  SYNCS.PHASECHK.TRANS64.TRYWAIT P0, [R3+URZ+0x19c80], R4 ;  /* 0x019c8004030075a7 */ /* 0x000ea4000800017f */
[----:B--2---:R-:W-:Y:S05]  /*e480*/  @!P0 BRA `(.L_x_8728) ;  /* 0x0000000c00288947 */ /* 0x004fea0003800000 */
.L_x_8729:
[----:B---3--:R3:W4:Y:S02]  /*e490*/  SYNCS.PHASECHK.TRANS64.TRYWAIT P0, [R5+URZ+0x19c80], R0 ;  /* 0x019c8000050075a7 */ /* 0x008724000800017f */
[----:B----4-:R-:W-:Y:S05]  /*e4a0*/  @!P0 NANOSLEEP.SYNCS 0x989680 ;  /* 0x009896800000895d */ /* 0x010fea0003900000 */
[----:B------:R-:W4:Y:S02]  /*e4b0*/  @!P0 SYNCS.PHASECHK.TRANS64 P0, [R5+URZ+0x19c80], R0 ;  /* 0x019c8000050085a7 */ /* 0x000f24000800007f */
[----:B----4-:R-:W-:Y:S05]  /*e4c0*/  @!P0 BRA `(.L_x_8729) ;  /* 0xfffffffc00f08947 */ /* 0x010fea000383ffff */
.L_x_8718:
[----:B------:R-:W-:Y:S05]  /*e4d0*/  BSYNC B0 ;  /* 0x0000000000007941 */ /* 0x000fea0003800000 */
.L_x_8717:
[----:B------:R-:W-:Y:S05]  /*e4e0*/  EXIT ;  /* 0x000000000000794d */ /* 0x000fea0003800000 */
.L_x_8598:
[----:B0-----:R0:W1:Y:S02]  /*e4f0*/  SYNCS.PHASECHK.TRANS64.TRYWAIT P1, [R2+URZ+0x19c00], R11 ;  /* 0x019c000b020075a7 */ /* 0x001064000802017f */
[----:B-1----:R-:W-:Y:S05]  /*e500*/  @!P1 NANOSLEEP.SYNCS 0x989680 ;  /* 0x009896800000995d */ /* 0x002fea0003900000 */
[----:B------:R-:W1:Y:S02]  /*e510*/  @!P1 SYNCS.PHASECHK.TRANS64 P1, [R2+URZ+0x19c00], R11 ;  /* 0x019c000b020095a7 */ /* 0x000e64000802007f */
[----:B-1----:R-:W-:Y:S05]  /*e520*/  @!P1 BRA `(.L_x_8598) ;  /* 0xfffffffc00f09947 */ /* 0x002fea000383ffff */
[----:B------:R-:W-:Y:S05]  /*e530*/  BRA `(.L_x_8730) ;  /* 0xffffff3000e07947 */ /* 0x000fea000383ffff */
.L_x_8602:
[----:B--2---:R2:W3:Y:S02]  /*e540*/  SYNCS.PHASECHK.TRANS64.TRYWAIT P1, [R4+URZ+0x19c30], R5 ;  /* 0x019c3005040075a7 */ /* 0x0044e4000802017f */
[----:B---3--:R-:W-:Y:S05]  /*e550*/  @!P1 NANOSLEEP.SYNCS 0x989680 ;  /* 0x009896800000995d */ /* 0x008fea0003900000 */
[----:B------:R-:W3:Y:S02]  /*e560*/  @!P1 SYNCS.PHASECHK.TRANS64 P1, [R4+URZ+0x19c30], R5 ;  /* 0x019c3005040095a7 */ /* 0x000ee4000802007f */
[----:B---3--:R-:W-:Y:S05]  /*e570*/  @!P1 BRA `(.L_x_8602) ;  /* 0xfffffffc00f09947 */ /* 0x008fea000383ffff */
[----:B------:R-:W-:Y:S05]  /*e580*/  BRA `(.L_x_8601) ;  /* 0xffffff3400087947 */ /* 0x000fea000383ffff */
.L_x_8607:
[----:B-1----:R1:W2:Y:S02]  /*e590*/  SYNCS.PHASECHK.TRANS64.TRYWAIT P1, [R6+URZ+0x19c30], R9 ;  /* 0x019c3009060075a7 */ /* 0x0022a4000802017f */
[----:B--2---:R-:W-:Y:S05]  /*e5a0*/  @!P1 NANOSLEEP.SYNCS 0x989680 ;  /* 0x009896800000995d */ /* 0x004fea0003900000 */
[----:B------:R-:W2:Y:S02]  /*e5b0*/  @!P1 SYNCS.PHASECHK.TRANS64 P1, [R6+URZ+0x19c30], R9 ;  /* 0x019c3009060095a7 */ /* 0x000ea4000802007f */
[----:B--2---:R-:W-:Y:S05]  /*e5c0*/  @!P1 BRA `(.L_x_8607) ;  /* 0xfffffffc00f09947 */ /* 0x004fea000383ffff */
[----:B------:R-:W-:Y:S05]  /*e5d0*/  BRA `(.L_x_8606) ;  /* 0xffffff5c004c7947 */ /* 0x000fea000383ffff */
.L_x_8611:
[----:B-1----:R-:W-:-:S04]  /*e5e0*/  IMAD.U32 R10, RZ, RZ, UR11 ;  /* 0x0000000bff0a7e24 */ /* 0x002fc8000f8e00ff */
[----:B------:R1:W2:Y:S03]  /*e5f0*/  SYNCS.PHASECHK.TRANS64.TRYWAIT P1, [R10+URZ+0x19c50], R9 ;  /* 0x019c50090a0075a7 */ /* 0x0002a6000802017f */
[----:B--2---:R-:W-:Y:S05]  /*e600*/  @!P1 NANOSLEEP.SYNCS 0x989680 ;  /* 0x009896800000995d */ /* 0x004fea0003900000 */
[----:B------:R-:W2:Y:S02]  /*e610*/  @!P1 SYNCS.PHASECHK.TRANS64 P1, [R10+URZ+0x19c50], R9 ;  /* 0x019c50090a0095a7 */ /* 0x000ea4000802007f */
[----:B--2---:R-:W-:Y:S05]  /*e620*/  @!P1 BRA `(.L_x_8611) ;  /* 0xfffffffc00ec9947 */ /* 0x004fea000383ffff */
[----:B------:R-:W-:Y:S05]  /*e630*/  BRA `(.L_x_8610) ;  /* 0xffffff5c00a07947 */ /* 0x000fea000383ffff */
.L_x_8617:
[----:B-1----:R1:W2:Y:S02]  /*e640*/  SYNCS.PHASECHK.TRANS64.TRYWAIT P1, [R15+URZ+0x19c50], R0 ;  /* 0x019c50000f0075a7 */ /* 0x0022a4000802017f */
[----:B--2---:R-:W-:Y:S05]  /*e650*/  @!P1 NANOSLEEP.SYNCS 0x989680 ;  /* 0x009896800000995d */ /* 0x004fea0003900000 */
[----:B------:R-:W2:Y:S02]  /*e660*/  @!P1 SYNCS.PHASECHK.TRANS64 P1, [R15+URZ+0x19c50], R0 ;  /* 0x019c50000f0095a7 */ /* 0x000ea4000802007f */
[----:B--2---:R-:W-:Y:S05]  /*e670*/  @!P1 BRA `(.L_x_8617) ;  /* 0xfffffffc00f09947 */ /* 0x004fea000383ffff */
[----:B------:R-:W-:Y:S05]  /*e680*/  BRA `(.L_x_8616) ;  /* 0xffffff8000007947 */ /* 0x000fea000383ffff */
.L_x_8655:
[----:B------:R-:W-:Y:S02]  /*e690*/  IMAD.MOV.U32 R13, RZ, RZ, R20 ;  /* 0x000000ffff0d7224 */ /* 0x000fe400078e0014 */
[----:B------:R-:W-:Y:S02]  /*e6a0*/  IMAD.MOV.U32 R12, RZ, RZ, RZ ;  /* 0x000000ffff0c7224 */ /* 0x000fe400078e00ff */
[----:B------:R-:W-:Y:S02]  /*e6b0*/  IMAD.MOV.U32 R11, RZ, RZ, 0x1f ;  /* 0x0000001fff0b7424 */ /* 0x000fe400078e00ff */
[----:B------:R-:W-:-:S07]  /*e6c0*/  IMAD.MOV.U32 R15, RZ, RZ, -0x1 ;  /* 0xffffffffff0f7424 */ /* 0x000fce00078e00ff */
[----:B------:R-:W-:Y:S05]  /*e6d0*/  WARPSYNC.COLLECTIVE R15, `(.L_x_8731) ;  /* 0x000000000f087348 */ /* 0x000fea0003c00000 */
[----:B------:R0:W1:Y:S02]  /*e6e0*/  SHFL.IDX P6, R14, R13, R12, R11 ;  /* 0x0000000c0d0e7389 */ /* 0x00006400000c000b */
[----:B01----:R-:W-:Y:S01]  /*e6f0*/  ENDCOLLECTIVE ;  /* 0x000000000000791b */ /* 0x003fe20003800000 */
.L_x_8731:
[----:B------:R-:W-:Y:S05]  /*e700*/  BRA `(.L_x_8732) ;  /* 0xffffffc400587947 */ /* 0x000fea000383ffff */
.L_x_8657:
[----:B------:R-:W-:Y:S01]  /*e710*/  BSSY B0, `(.L_x_8733) ;  /* 0x0000006000007945 */ /* 0x000fe20003800000 */
[----:B------:R-:W-:-:S07]  /*e720*/  IMAD.MOV.U32 R15, RZ, RZ, -0x1 ;  /* 0xffffffffff0f7424 */ /* 0x000fce00078e00ff */
[----:B0-----:R-:W-:Y:S05]  /*e730*/  WARPSYNC.COLLECTIVE R15, `(.L_x_8734) ;  /* 0x000000000f0c7348 */ /* 0x001fea0003c00000 */
[----:B------:R-:W-:Y:S02]  /*e740*/  ELECT P6, UR62, PT ;  /* 0x00000000003e782f */ /* 0x000fe400038c0000 */
[----:B------:R-:W-:Y:S01]  /*e750*/  MOV R14, UR62 ;  /* 0x0000003e000e7c02 */ /* 0x000fe20008000f00 */
[----:B0-----:R-:W-:Y:S10]  /*e760*/  ENDCOLLECTIVE ;  /* 0x000000000000791b */ /* 0x001ff40003800000 */
.L_x_8734:
[----:B------:R-:W-:Y:S05]  /*e770*/  BSYNC B0 ;  /* 0x0000000000007941 */ /* 0x000fea0003800000 */
.L_x_8733:
[----:B------:R-:W-:Y:S05]  /*e780*/  BRA `(.L_x_8735) ;  /* 0xffffffc400607947 */ /* 0x000fea000383ffff */
.L_x_8659:
[----:B-1----:R1:W2:Y:S02]  /*e790*/  SYNCS.PHASECHK.TRANS64.TRYWAIT P0, [R4+URZ+0x19c80], R3 ;  /* 0x019c8003040075a7 */ /* 0x0022a4000800017f */
[----:B--2---:R-:W-:Y:S05]  /*e7a0*/  @!P0 NANOSLEEP.SYNCS 0x989680 ;  /* 0x009896800000895d */ /* 0x004fea0003900000 */
[----:B------:R-:W2:Y:S02]  /*e7b0*/  @!P0 SYNCS.PHASECHK.TRANS64 P0, [R4+URZ+0x19c80], R3 ;  /* 0x019c8003040085a7 */ /* 0x000ea4000800007f */
[----:B--2---:R-:W-:Y:S05]  /*e7c0*/  @!P0 BRA `(.L_x_8659) ;  /* 0xfffffffc00f08947 */ /* 0x004fea000383ffff */
[----:B------:R-:W-:Y:S05]  /*e7d0*/  BRA `(.L_x_8736) ;  /* 0xffffffc400bc7947 */ /* 0x000fea000383ffff */
.L_x_8661:
[----:B--2---:R2:W3:Y:S02]  /*e7e0*/  SYNCS.PHASECHK.TRANS64.TRYWAIT P0, [R4+URZ+0x19c40], R3 ;  /* 0x019c4003040075a7 */ /* 0x0044e4000800017f */
[----:B---3--:R-:W-:Y:S05]  /*e7f0*/  @!P0 NANOSLEEP.SYNCS 0x989680 ;  /* 0x009896800000895d */ /* 0x008fea0003900000 */
[----:B------:R-:W3:Y:S02]  /*e800*/  @!P0 SYNCS.PHASECHK.TRANS64 P0, [R4+URZ+0x19c40], R3 ;  /* 0x019c4003040085a7 */ /* 0x000ee4000800007f */
[----:B---3--:R-:W-:Y:S05]  /*e810*/  @!P0 BRA `(.L_x_8661) ;  /* 0xfffffffc00f08947 */ /* 0x008fea000383ffff */
[----:B------:R-:W-:Y:S05]  /*e820*/  BRA `(.L_x_8737) ;  /* 0xffffffc800407947 */ /* 0x000fea000383ffff */
.L_x_8665:
[----:B------:R-:W2:Y:S01]  /*e830*/  LDL.LU R11, [R1+0x8] ;  /* 0x00000800010b7983 */ /* 0x000ea20000300800 */
[----:B------:R-:W-:Y:S01]  /*e840*/  IMAD.MOV.U32 R13, RZ, RZ, R0 ;  /* 0x000000ffff0d7224 */ /* 0x000fe200078e0000 */
[----:B------:R-:W-:Y:S01]  /*e850*/  LOP3.LUT R6, R6, 0x7f, RZ, 0xc0, !PT ;  /* 0x0000007f06067812 */ /* 0x000fe200078ec0ff */
[----:B------:R-:W-:Y:S02]  /*e860*/  IMAD.MOV.U32 R12, RZ, RZ, RZ ;  /* 0x000000ffff0c7224 */ /* 0x000fe400078e00ff */
[----:B------:R-:W-:Y:S01]  /*e870*/  IMAD.MOV.U32 R15, RZ, RZ, -0x1 ;  /* 0xffffffffff0f7424 */ /* 0x000fe200078e00ff */
        /* <DEDUP_REMOVED lines=8> */
.L_x_8738:
[----:B------:R-:W-:Y:S02]  /*e900*/  IMAD.MOV.U32 R13, RZ, RZ, R4 ;  /* 0x000000ffff0d7224 */ /* 0x000fe400078e0004 */
[----:B------:R-:W-:-:S07]  /*e910*/  IMAD.MOV.U32 R2, RZ, RZ, R14 ;  /* 0x000000ffff027224 */ /* 0x000fce00078e000e */
[----:B------:R-:W-:Y:S05]  /*e920*/  WARPSYNC.COLLECTIVE R15, `(.L_x_8739) ;  /* 0x000000000f087348 */ /* 0x000fea0003c00000 */
[----:B------:R0:W1:Y:S02]  /*e930*/  SHFL.IDX P6, R14, R13, R12, R11 ;  /* 0x0000000c0d0e7389 */ /* 0x00006400000c000b */
[----:B01----:R-:W-:Y:S01]  /*e940*/  ENDCOLLECTIVE ;  /* 0x000000000000791b */ /* 0x003fe20003800000 */
.L_x_8739:
[----:B------:R-:W-:Y:S02]  /*e950*/  IMAD.MOV.U32 R13, RZ, RZ, R0 ;  /* 0x000000ffff0d7224 */ /* 0x000fe400078e0000 */
[----:B------:R-:W-:Y:S02]  /*e960*/  IMAD.MOV.U32 R12, RZ, RZ, 0x1 ;  /* 0x00000001ff0c7424 */ /* 0x000fe400078e00ff */
[----:B------:R-:W-:-:S07]  /*e970*/  IMAD.MOV.U32 R3, RZ, RZ, R14 ;  /* 0x000000ffff037224 */ /* 0x000fce00078e000e */
[----:B------:R-:W-:Y:S05]  /*e980*/  WARPSYNC.COLLECTIVE R15, `(.L_x_8740) ;  /* 0x000000000f087348 */ /* 0x000fea0003c00000 */
[----:B------:R0:W1:Y:S02]  /*e990*/  SHFL.IDX P6, R14, R13, R12, R11 ;  /* 0x0000000c0d0e7389 */ /* 0x00006400000c000b */
[----:B01----:R-:W-:Y:S01]  /*e9a0*/  ENDCOLLECTIVE ;  /* 0x000000000000791b */ /* 0x003fe20003800000 */
.L_x_8740:
        /* <DEDUP_REMOVED lines=10> */
.L_x_8741:
        /* <DEDUP_REMOVED lines=8> */
[----:B0-----:R-:W-:Y:S02]  /*ead0*/  VIADD R2, R6, 0x40 ;  /* 0x0000004006027836 */ /* 0x001fe40000000000 */
[----:B------:R-:W-:-:S07]  /*eae0*/  IMAD.MOV.U32 R4, RZ, RZ, R14 ;  /* 0x000000ffff047224 */ /* 0x000fce00078e000e */
[----:B------:R-:W-:Y:S05]  /*eaf0*/  WARPSYNC.COLLECTIVE R15, `(.L_x_8742) ;  /* 0x000000000f087348 */ /* 0x000fea0003c00000 */
[----:B------:R0:W1:Y:S02]  /*eb00*/  SHFL.IDX P6, R14, R13, R12, R11 ;  /* 0x0000000c0d0e7389 */ /* 0x00006400000c000b */
[----:B01----:R-:W-:Y:S01]  /*eb10*/  ENDCOLLECTIVE ;  /* 0x000000000000791b */ /* 0x003fe20003800000 */
.L_x_8742:
[----:B------:R-:W-:-:S13]  /*eb20*/  ISETP.GE.AND P4, PT, R2, R5, PT ;  /* 0x000000050200720c */ /* 0x000fda0003f86270 */
[----:B------:R-:W-:Y:S01]  /*eb30*/  @!P4 IADD3 R2, P3, R20, R4, RZ ;  /* 0x000000041402c210 */ /* 0x000fe20007f7e0ff */
[----:B------:R-:W-:-:S04]  /*eb40*/  IMAD.MOV.U32 R13, RZ, RZ, R8 ;  /* 0x000000ffff0d7224 */ /* 0x000fc800078e0008 */
[----:B------:R-:W-:-:S04]  /*eb50*/  @!P4 IMAD.X R0, RZ, RZ, R0, P3 ;  /* 0x000000ffff00c224 */ /* 0x000fc800018e0600 */
[----:B------:R-:W-:Y:S02]  /*eb60*/  @!P4 IMAD.MOV.U32 R3, RZ, RZ, R0 ;  /* 0x000000ffff03c224 */ /* 0x000fe400078e0000 */
[----:B------:R-:W-:-:S07]  /*eb70*/  IMAD.MOV.U32 R7, RZ, RZ, R14 ;  /* 0x000000ffff077224 */ /* 0x000fce00078e000e */
[----:B------:R-:W-:Y:S05]  /*eb80*/  WARPSYNC.COLLECTIVE R15, `(.L_x_8743) ;  /* 0x000000000f087348 */ /* 0x000fea0003c00000 */
[----:B------:R0:W1:Y:S02]  /*eb90*/  SHFL.IDX P6, R14, R13, R12, R11 ;  /* 0x0000000c0d0e7389 */ /* 0x00006400000c000b */
[----:B01----:R-:W-:Y:S01]  /*eba0*/  ENDCOLLECTIVE ;  /* 0x000000000000791b */ /* 0x003fe20003800000 */
.L_x_8743:
[----:B------:R-:W-:Y:S01]  /*ebb0*/  @!PT LDS RZ, [RZ] ;  /* 0x00000000fffff984 */ /* 0x000fe20000000800 */
[----:B------:R-:W-:Y:S01]  /*ebc0*/  @!PT LDS RZ, [RZ] ;  /* 0x00000000fffff984 */ /* 0x000fe20000000800 */
[----:B------:R-:W-:Y:S01]  /*ebd0*/  @!PT LDS RZ, [RZ] ;  /* 0x00000000fffff984 */ /* 0x000fe20000000800 */
[----:B------:R1:W-:Y:S04]  /*ebe0*/  @!P4 LDGSTS.E.BYPASS.LTC128B.128 [R10+0xf800], desc[UR52][R2.64], !P2 ;  /* 0x0f800000020acfae */ /* 0x0003e8000d101d74 */
[----:B------:R1:W-:Y:S04]  /*ebf0*/  @!P4 LDGSTS.E.BYPASS.LTC128B.128 [R10+0x11000], desc[UR52][R2.64+0x20], !P1 ;  /* 0x11000020020acfae */ /* 0x0003e8000c901d74 */
[----:B------:R1:W-:Y:S01]  /*ec00*/  @!P4 LDGSTS.E.BYPASS.LTC128B.128 [R10+0x12800], desc[UR52][R2.64+0x40], !P0 ;  /* 0x12800040020acfae */ /* 0x0003e2000c101d74 */
[----:B------:R-:W-:Y:S05]  /*ec10*/  BRA `(.L_x_8744) ;  /* 0xffffffd000107947 */ /* 0x000fea000383ffff */
.L_x_8670:
[----:B0-----:R0:W1:Y:S02]  /*ec20*/  SYNCS.PHASECHK.TRANS64.TRYWAIT P0, [R16+URZ+0x19c20], R3 ;  /* 0x019c2003100075a7 */ /* 0x001064000800017f */
[----:B-1----:R-:W-:Y:S05]  /*ec30*/  @!P0 NANOSLEEP.SYNCS 0x989680 ;  /* 0x009896800000895d */ /* 0x002fea0003900000 */
[----:B------:R-:W1:Y:S02]  /*ec40*/  @!P0 SYNCS.PHASECHK.TRANS64 P0, [R16+URZ+0x19c20], R3 ;  /* 0x019c2003100085a7 */ /* 0x000e64000800007f */
[----:B-1----:R-:W-:Y:S05]  /*ec50*/  @!P0 BRA `(.L_x_8670) ;  /* 0xfffffffc00f08947 */ /* 0x002fea000383ffff */
[----:B------:R-:W-:Y:S05]  /*ec60*/  BRA `(.L_x_8745) ;  /* 0xffffffd000807947 */ /* 0x000fea000383ffff */
.L_x_8676:
[----:B0-----:R0:W1:Y:S02]  /*ec70*/  SYNCS.PHASECHK.TRANS64.TRYWAIT P0, [R6+URZ+0x19c80], R4 ;  /* 0x019c8004060075a7 */ /* 0x001064000800017f */
[----:B-1----:R-:W-:Y:S05]  /*ec80*/  @!P0 NANOSLEEP.SYNCS 0x989680 ;  /* 0x009896800000895d */ /* 0x002fea0003900000 */
[----:B------:R-:W1:Y:S02]  /*ec90*/  @!P0 SYNCS.PHASECHK.TRANS64 P0, [R6+URZ+0x19c80], R4 ;  /* 0x019c8004060085a7 */ /* 0x000e64000800007f */
[----:B-1----:R-:W-:Y:S05]  /*eca0*/  @!P0 BRA `(.L_x_8676) ;  /* 0xfffffffc00f08947 */ /* 0x002fea000383ffff */
[----:B------:R-:W-:Y:S05]  /*ecb0*/  BRA `(.L_x_8746) ;  /* 0xffffffd400287947 */ /* 0x000fea000383ffff */
.L_x_8683:
[----:B-1----:R1:W2:Y:S02]  /*ecc0*/  SYNCS.PHASECHK.TRANS64.TRYWAIT P0, [R6+URZ+0x19c40], R4 ;  /* 0x019c4004060075a7 */ /* 0x0022a4000800017f */
[----:B--2---:R-:W-:Y:S05]  /*ecd0*/  @!P0 NANOSLEEP.SYNCS 0x989680 ;  /* 0x009896800000895d */ /* 0x004fea0003900000 */
[----:B------:R-:W2:Y:S02]  /*ece0*/  @!P0 SYNCS.PHASECHK.TRANS64 P0, [R6+URZ+0x19c40], R4 ;  /* 0x019c4004060085a7 */ /* 0x000ea4000800007f */
[----:B--2---:R-:W-:Y:S05]  /*ecf0*/  @!P0 BRA `(.L_x_8683) ;  /* 0xfffffffc00f08947 */ /* 0x004fea000383ffff */
[----:B------:R-:W-:Y:S05]  /*ed00*/  BRA `(.L_x_8747) ;  /* 0xffffffd800207947 */ /* 0x000fea000383ffff */
.L_x_8691:
[----:B0-----:R0:W1:Y:S02]  /*ed10*/  SYNCS.PHASECHK.TRANS64.TRYWAIT P0, [R3+URZ+0x19c70], R4 ;  /* 0x019c7004030075a7 */ /* 0x001064000800017f */
[----:B-1----:R-:W-:Y:S05]  /*ed20*/  @!P0 NANOSLEEP.SYNCS 0x989680 ;  /* 0x009896800000895d */ /* 0x002fea0003900000 */
[----:B------:R-:W1:Y:S02]  /*ed30*/  @!P0 SYNCS.PHASECHK.TRANS64 P0, [R3+URZ+0x19c70], R4 ;  /* 0x019c7004030085a7 */ /* 0x000e64000800007f */
[----:B-1----:R-:W-:Y:S05]  /*ed40*/  @!P0 BRA `(.L_x_8691) ;  /* 0xfffffffc00f08947 */ /* 0x002fea000383ffff */
[----:B------:R-:W-:Y:S05]  /*ed50*/  BRA `(.L_x_8748) ;  /* 0xffffffdc00347947 */ /* 0x000fea000383ffff */
.L_x_8693:
[----:B0-----:R0:W1:Y:S02]  /*ed60*/  SYNCS.PHASECHK.TRANS64.TRYWAIT P0, [R3+URZ+0x19c60], R4 ;  /* 0x019c6004030075a7 */ /* 0x001064000800017f */
[----:B-1----:R-:W-:Y:S05]  /*ed70*/  @!P0 NANOSLEEP.SYNCS 0x989680 ;  /* 0x009896800000895d */ /* 0x002fea0003900000 */
[----:B------:R-:W1:Y:S02]  /*ed80*/  @!P0 SYNCS.PHASECHK.TRANS64 P0, [R3+URZ+0x19c60], R4 ;  /* 0x019c6004030085a7 */ /* 0x000e64000800007f */
[----:B-1----:R-:W-:Y:S05]  /*ed90*/  @!P0 BRA `(.L_x_8693) ;  /* 0xfffffffc00f08947 */ /* 0x002fea000383ffff */
[----:B------:R-:W-:Y:S05]  /*eda0*/  BRA `(.L_x_8749) ;  /* 0xffffffdc003c7947 */ /* 0x000fea000383ffff */
.L_x_8700:
[----:B0-----:R0:W1:Y:S02]  /*edb0*/  SYNCS.PHASECHK.TRANS64.TRYWAIT P1, [R0+URZ+0x19c70], R3 ;  /* 0x019c7003000075a7 */ /* 0x001064000802017f */
[----:B-1----:R-:W-:Y:S05]  /*edc0*/  @!P1 NANOSLEEP.SYNCS 0x989680 ;  /* 0x009896800000995d */ /* 0x002fea0003900000 */
[----:B------:R-:W1:Y:S02]  /*edd0*/  @!P1 SYNCS.PHASECHK.TRANS64 P1, [R0+URZ+0x19c70], R3 ;  /* 0x019c7003000095a7 */ /* 0x000e64000802007f */
[----:B-1----:R-:W-:Y:S05]  /*ede0*/  @!P1 BRA `(.L_x_8700) ;  /* 0xfffffffc00f09947 */ /* 0x002fea000383ffff */
[----:B------:R-:W-:Y:S05]  /*edf0*/  BRA `(.L_x_8750) ;  /* 0xffffffe000dc7947 */ /* 0x000fea000383ffff */
.L_x_8702:
[----:B0-----:R0:W1:Y:S02]  /*ee00*/  SYNCS.PHASECHK.TRANS64.TRYWAIT P1, [R0+URZ+0x19c60], R3 ;  /* 0x019c6003000075a7 */ /* 0x001064000802017f */
[----:B-1----:R-:W-:Y:S05]  /*ee10*/  @!P1 NANOSLEEP.SYNCS 0x989680 ;  /* 0x009896800000995d */ /* 0x002fea0003900000 */
[----:B------:R-:W1:Y:S02]  /*ee20*/  @!P1 SYNCS.PHASECHK.TRANS64 P1, [R0+URZ+0x19c60], R3 ;  /* 0x019c6003000095a7 */ /* 0x000e64000802007f */
[----:B-1----:R-:W-:Y:S05]  /*ee30*/  @!P1 BRA `(.L_x_8702) ;  /* 0xfffffffc00f09947 */ /* 0x002fea000383ffff */
[----:B------:R-:W-:Y:S05]  /*ee40*/  BRA `(.L_x_8751) ;  /* 0xffffffe000e07947 */ /* 0x000fea000383ffff */
.L_x_8715:
[----:B0-----:R0:W1:Y:S02]  /*ee50*/  SYNCS.PHASECHK.TRANS64.TRYWAIT P0, [R7+URZ+0x19c20], R0 ;  /* 0x019c2000070075a7 */ /* 0x001064000800017f */
[----:B-1----:R-:W-:Y:S05]  /*ee60*/  @!P0 NANOSLEEP.SYNCS 0x989680 ;  /* 0x009896800000895d */ /* 0x002fea0003900000 */
[----:B------:R-:W1:Y:S02]  /*ee70*/  @!P0 SYNCS.PHASECHK.TRANS64 P0, [R7+URZ+0x19c20], R0 ;  /* 0x019c2000070085a7 */ /* 0x000e64000800007f */
[----:B-1----:R-:W-:Y:S05]  /*ee80*/  @!P0 BRA `(.L_x_8715) ;  /* 0xfffffffc00f08947 */ /* 0x002fea000383ffff */
[----:B------:R-:W-:Y:S05]  /*ee90*/  BRA `(.L_x_8752) ;  /* 0xfffffff000c07947 */ /* 0x000fea000383ffff */
.L_x_8716:
        /* <DEDUP_REMOVED lines=11> */
.L_x_8754:
[----:B------:R-:W-:Y:S05]  /*ef50*/  BSYNC B0 ;  /* 0x0000000000007941 */ /* 0x000fea0003800000 */
.L_x_8753:
[----:B------:R-:W-:Y:S05]  /*ef60*/  BRA `(.L_x_8755) ;  /* 0xfffffff000a87947 */ /* 0x000fea000383ffff */
.L_x_8719:
[----:B------:R-:W-:Y:S01]  /*ef70*/  BSSY B1, `(.L_x_8756) ;  /* 0x0000006000017945 */ /* 0x000fe20003800000 */
[----:B------:R-:W-:-:S07]  /*ef80*/  IMAD.MOV.U32 R15, RZ, RZ, -0x1 ;  /* 0xffffffffff0f7424 */ /* 0x000fce00078e00ff */
[----:B0-----:R-:W-:Y:S05]  /*ef90*/  WARPSYNC.COLLECTIVE R15, `(.L_x_8757) ;  /* 0x000000000f0c7348 */ /* 0x001fea0003c00000 */
[----:B------:R-:W-:Y:S02]  /*efa0*/  ELECT P6, UR62, PT ;  /* 0x00000000003e782f */ /* 0x000fe400038c0000 */
[----:B------:R-:W-:Y:S01]  /*efb0*/  MOV R14, UR62 ;  /* 0x0000003e000e7c02 */ /* 0x000fe20008000f00 */
[----:B0-----:R-:W-:Y:S10]  /*efc0*/  ENDCOLLECTIVE ;  /* 0x000000000000791b */ /* 0x001ff40003800000 */
.L_x_8757:
[----:B------:R-:W-:Y:S05]  /*efd0*/  BSYNC B1 ;  /* 0x0000000000017941 */ /* 0x000fea0003800000 */
.L_x_8756:
[----:B------:R-:W-:Y:S05]  /*efe0*/  BRA `(.L_x_8758) ;  /* 0xfffffff000a07947 */ /* 0x000fea000383ffff */
.L_x_8721:
[----:B0-----:R0:W1:Y:S02]  /*eff0*/  SYNCS.PHASECHK.TRANS64.TRYWAIT P1, [R5+URZ], R4 ;  /* 0x00000004050075a7 */ /* 0x001064000802017f */
[----:B-1----:R-:W-:Y:S05]  /*f000*/  @!P1 NANOSLEEP.SYNCS 0x989680 ;  /* 0x009896800000995d */ /* 0x002fea0003900000 */
[----:B------:R-:W1:Y:S02]  /*f010*/  @!P1 SYNCS.PHASECHK.TRANS64 P1, [R5+URZ], R4 ;  /* 0x00000004050095a7 */ /* 0x000e64000802007f */
[----:B-1----:R-:W-:Y:S05]  /*f020*/  @!P1 BRA `(.L_x_8721) ;  /* 0xfffffffc00f09947 */ /* 0x002fea000383ffff */
[----:B------:R-:W-:Y:S05]  /*f030*/  BRA `(.L_x_8759) ;  /* 0xfffffff000d47947 */ /* 0x000fea000383ffff */
.L_x_8722:
[----:B-1----:R1:W2:Y:S02]  /*f040*/  SYNCS.PHASECHK.TRANS64.TRYWAIT P1, [R3+URZ], R0 ;  /* 0x00000000030075a7 */ /* 0x0022a4000802017f */
[----:B--2---:R-:W-:Y:S05]  /*f050*/  @!P1 NANOSLEEP.SYNCS 0x989680 ;  /* 0x009896800000995d */ /* 0x004fea0003900000 */
[----:B------:R-:W2:Y:S02]  /*f060*/  @!P1 SYNCS.PHASECHK.TRANS64 P1, [R3+URZ], R0 ;  /* 0x00000000030095a7 */ /* 0x000ea4000802007f */
[----:B--2---:R-:W-:Y:S05]  /*f070*/  @!P1 BRA `(.L_x_8722) ;  /* 0xfffffffc00f09947 */ /* 0x004fea000383ffff */
[----:B------:R-:W-:Y:S05]  /*f080*/  BRA `(.L_x_8760) ;  /* 0xfffffff000c87947 */ /* 0x000fea000383ffff */
.L_x_8724:
[----:B-1----:R1:W2:Y:S02]  /*f090*/  SYNCS.PHASECHK.TRANS64.TRYWAIT P1, [R3+URZ+0x19c60], R4 ;  /* 0x019c6004030075a7 */ /* 0x0022a4000802017f */
[----:B--2---:R-:W-:Y:S05]  /*f0a0*/  @!P1 NANOSLEEP.SYNCS 0x989680 ;  /* 0x009896800000995d */ /* 0x004fea0003900000 */
[----:B------:R-:W2:Y:S02]  /*f0b0*/  @!P1 SYNCS.PHASECHK.TRANS64 P1, [R3+URZ+0x19c60], R4 ;  /* 0x019c6004030095a7 */ /* 0x000ea4000802007f */
[----:B--2---:R-:W-:Y:S05]  /*f0c0*/  @!P1 BRA `(.L_x_8724) ;  /* 0xfffffffc00f09947 */ /* 0x004fea000383ffff */
[----:B------:R-:W-:Y:S05]  /*f0d0*/  BRA `(.L_x_8761) ;  /* 0xfffffff000c87947 */ /* 0x000fea000383ffff */
.L_x_8726:
[----:B0-----:R0:W2:Y:S02]  /*f0e0*/  SYNCS.PHASECHK.TRANS64.TRYWAIT P1, [R5+URZ+0x19c60], R0 ;  /* 0x019c6000050075a7 */ /* 0x0010a4000802017f */
[----:B--2---:R-:W-:Y:S05]  /*f0f0*/  @!P1 NANOSLEEP.SYNCS 0x989680 ;  /* 0x009896800000995d */ /* 0x004fea0003900000 */
[----:B------:R-:W2:Y:S02]  /*f100*/  @!P1 SYNCS.PHASECHK.TRANS64 P1, [R5+URZ+0x19c60], R0 ;  /* 0x019c6000050095a7 */ /* 0x000ea4000802007f */
[----:B--2---:R-:W-:Y:S05]  /*f110*/  @!P1 BRA `(.L_x_8726) ;  /* 0xfffffffc00f09947 */ /* 0x004fea000383ffff */
[----:B------:R-:W-:Y:S05]  /*f120*/  BRA `(.L_x_8762) ;  /* 0xfffffff000c87947 */ /* 0x000fea000383ffff */
.L_x_8728:
[----:B--2---:R2:W3:Y:S02]  /*f130*/  SYNCS.PHASECHK.TRANS64.TRYWAIT P0, [R3+URZ+0x19c80], R4 ;  /* 0x019c8004030075a7 */ /* 0x0044e4000800017f */
[----:B---3--:R-:W-:Y:S05]  /*f140*/  @!P0 NANOSLEEP.SYNCS 0x989680 ;  /* 0x009896800000895d */ /* 0x008fea0003900000 */
[----:B------:R-:W3:Y:S02]  /*f150*/  @!P0 SYNCS.PHASECHK.TRANS64 P0, [R3+URZ+0x19c80], R4 ;  /* 0x019c8004030085a7 */ /* 0x000ee4000800007f */
[----:B---3--:R-:W-:Y:S05]  /*f160*/  @!P0 BRA `(.L_x_8728) ;  /* 0xfffffffc00f08947 */ /* 0x008fea000383ffff */
[----:B------:R-:W-:Y:S05]  /*f170*/  BRA `(.L_x_8729) ;  /* 0xfffffff000c47947 */ /* 0x000fea000383ffff */
.L_x_8763:
        /* <DEDUP_REMOVED lines=16> */
.L_x_12982:


//--------------------- .text._ZN7cutlass13device_kernelIN5flash11enable_sm90INS1_16FlashAttnFwdSm90INS1_25CollectiveMainloopFwdSm90ILi2EN4cute5tupleIJNS5_1CILi1EEES8_S8_EEENS6_IJNS7_ILi192EEENS7_ILi128EEENS7_ILi96EEEEEELi96ENS_12float_e4m3_tEfNS_4arch4Sm90ELb0ELb0ELb1ELb1ELb0ELb1ELb0ELb1ELb1ELb1ELb0ELb0EEENS1_21CollectiveEpilogueFwdINS6_IJSA_SC_SB_EEES9_NS_10bfloat16_tESG_Li384ELb1ELb1ELb0ELb1EEENS1_36VarlenDynamicPersistentTileSchedulerILi192ELi128ELi384ELi128ELb0ELb1ELb1ELb0ELb1ELb1EEEEEEEEEvNT_6ParamsE --------------------------
	.section	.text._ZN7cutlass13device_kernelIN5flash11enable_sm90INS1_16FlashAttnFwdSm90INS1_25CollectiveMainloopFwdSm90ILi2EN4cute5tupleIJNS5_1CILi1EEES8_S8_EEENS6_IJNS7_ILi192EEENS7_ILi128EEENS7_ILi96EEEEEELi96ENS_12float_e4m3_tEfNS_4arch4Sm90ELb0ELb0ELb1ELb1ELb0ELb1ELb0ELb1ELb1ELb1ELb0ELb0EEENS1_21CollectiveEpilogueFwdINS6_IJSA_SC_SB_EEES9_NS_10bfloat16_tESG_Li384ELb1ELb1ELb0ELb1EEENS1_36VarlenDynamicPersistentTileSchedulerILi192ELi128ELi384ELi128ELb0ELb1ELb1ELb0ELb1ELb1EEEEEEEEEvNT_6ParamsE,"ax",@progbits
	.align	128
.text._ZN7cutlass13device_kernelIN5flash11enable_sm90INS1_16FlashAttnFwdSm90INS1_25CollectiveMainloopFwdSm90ILi2EN4cute5tupleIJNS5_1CILi1EEES8_S8_EEENS6_IJNS7_ILi192EEENS7_ILi128EEENS7_ILi96EEEEEELi96ENS_12float_e4m3_tEfNS_4arch4Sm90ELb0ELb0ELb1ELb1ELb0ELb1ELb0ELb1ELb1ELb1ELb0ELb0EEENS1_21CollectiveEpilogueFwdINS6_IJSA_SC_SB_EEES9_NS_10bfloat16_tESG_Li384ELb1ELb1ELb0ELb1EEENS1_36VarlenDynamicPersistentTileSchedulerILi192ELi128ELi384ELi128ELb0ELb1ELb1ELb0ELb1ELb1EEEEEEEEEvNT_6ParamsE:
        .type           _ZN7cutlass13device_kernelIN5flash11enable_sm90INS1_16FlashAttnFwdSm90INS1_25CollectiveMainloopFwdSm90ILi2EN4cute5tupleIJNS5_1CILi1EEES8_S8_EEENS6_IJNS7_ILi192EEENS7_ILi128EEENS7_ILi96EEEEEELi96ENS_12float_e4m3_tEfNS_4arch4Sm90ELb0ELb0ELb1ELb1ELb0ELb1ELb0ELb1ELb1ELb1ELb0ELb0EEENS1_21CollectiveEpilogueFwdINS6_IJSA_SC_SB_EEES9_NS_10bfloat16_tESG_Li384ELb1ELb1ELb0ELb1EEENS1_36VarlenDynamicPersistentTileSchedulerILi192ELi128ELi384ELi128ELb0ELb1ELb1ELb0ELb1ELb1EEEEEEEEEvNT_6ParamsE,@function
        .size           _ZN7cutlass13device_kernelIN5flash11enable_sm90INS1_16FlashAttnFwdSm90INS1_25CollectiveMainloopFwdSm90ILi2EN4cute5tupleIJNS5_1CILi1EEES8_S8_EEENS6_IJNS7_ILi192EEENS7_ILi128EEENS7_ILi96EEEEEELi96ENS_12float_e4m3_tEfNS_4arch4Sm90ELb0ELb0ELb1ELb1ELb0ELb1ELb0ELb1ELb1ELb1ELb0ELb0EEENS1_21CollectiveEpilogueFwdINS6_IJSA_SC_SB_EEES9_NS_10bfloat16_tESG_Li384ELb1ELb1ELb0ELb1EEENS1_36VarlenDynamicPersistentTileSchedulerILi192ELi128ELi384ELi128ELb0ELb1ELb1ELb0ELb1ELb1EEEEEEEEEvNT_6ParamsE,(.L_x_12983 - _ZN7cutlass13device_kernelIN5flash11enable_sm90INS1_16FlashAttnFwdSm90INS1_25CollectiveMainloopFwdSm90ILi2EN4cute5tupleIJNS5_1CILi1EEES8_S8_EEENS6_IJNS7_ILi192EEENS7_ILi128EEENS7_ILi96EEEEEELi96ENS_12float_e4m3_tEfNS_4arch4Sm90ELb0ELb0ELb1ELb1ELb0ELb1ELb0ELb1ELb1ELb1ELb0ELb0EEENS1_21CollectiveEpilogueFwdINS6_IJSA_SC_SB_EEES9_NS_10bfloat16_tESG_Li384ELb1ELb1ELb0ELb1EEENS1_36VarlenDynamicPersistentTileSchedulerILi192ELi128ELi384ELi128ELb0ELb1ELb1ELb0ELb1ELb1EEEEEEEEEvNT_6ParamsE)
        .other          _ZN7cutlass13device_kernelIN5flash11enable_sm90INS1_16FlashAttnFwdSm90INS1_25CollectiveMainloopFwdSm90ILi2EN4cute5tupleIJNS5_1CILi1EEES8_S8_EEENS6_IJNS7_ILi192EEENS7_ILi128EEENS7_ILi96EEEEEELi96ENS_12float_e4m3_tEfNS_4arch4Sm90ELb0ELb0ELb1ELb1ELb0ELb1ELb0ELb1ELb1ELb1ELb0ELb0EEENS1_21CollectiveEpilogueFwdINS6_IJSA_SC_SB_EEES9_NS_10bfloat16_tESG_Li384ELb1ELb1ELb0ELb1EEENS1_36VarlenDynamicPersistentTileSchedulerILi192ELi128ELi384ELi128ELb0ELb1ELb1ELb0ELb1ELb1EEEEEEEEEvNT_6ParamsE,@"STO_CUDA_ENTRY STV_DEFAULT"
_ZN7cutlass13device_kernelIN5flash11enable_sm90INS1_16FlashAttnFwdSm90INS1_25CollectiveMainloopFwdSm90ILi2EN4cute5tupleIJNS5_1CILi1EEES8_S8_EEENS6_IJNS7_ILi192EEENS7_ILi128EEENS7_ILi96EEEEEELi96ENS_12float_e4m3_tEfNS_4arch4Sm90ELb0ELb0ELb1ELb1ELb0ELb1ELb0ELb1ELb1ELb1ELb0ELb0EEENS1_21CollectiveEpilogueFwdINS6_IJSA_SC_SB_EEES9_NS_10bfloat16_tESG_Li384ELb1ELb1ELb0ELb1EEENS1_36VarlenDynamicPersistentTileSchedulerILi192ELi128ELi384ELi128ELb0ELb1ELb1ELb0ELb1ELb1EEEEEEEEEvNT_6ParamsE:
        /* <DEDUP_REMOVED lines=24> */
.L_x_8765:
[----:B------:R-:W-:Y:S05]  /*0180*/  BSYNC B0 ;  /* 0x0000000000007941 */ /* 0x000fea0003800000 */
.L_x_8764:
        /* <DEDUP_REMOVED lines=41> */
.L_x_8766:
        /* <DEDUP_REMOVED lines=22> */
.L_x_8767:
        /* <DEDUP_REMOVED lines=18> */
.L_x_8768:
        /* <DEDUP_REMOVED lines=22> */
.L_x_8769:
        /* <DEDUP_REMOVED lines=22> */
.L_x_8770:
        /* <DEDUP_REMOVED lines=8> */
.L_x_8773:
[----:B------:R-:W-:-:S08]  /*09e0*/  NOP ;  /* 0x0000000000007918 */ /* 0x000fd00000000000 */
[----:B------:R-:W0:Y:S02]  /*09f0*/  USETMAXREG.TRY_ALLOC.CTAPOOL UP0, 0xa0 ;  /* 0x000000a0000079c8 */ /* 0x000e240008000600 */
[----:B0-----:R-:W-:-:S13]  /*0a00*/  PLOP3.LUT P0, PT, PT, PT, UP0, 0x80, 0x0 ;  /* 0x000000000000781c */ /* 0x001fda0003f0f008 */
[----:B------:R-:W-:Y:S05]  /*0a10*/  @!P0 BRA `(.L_x_8773) ;  /* 0xfffffffc00f08947 */ /* 0x000fea000383ffff */
[----:B------:R-:W0:Y:S08]  /*0a20*/  S2UR UR4, SR_CgaCtaId ;  /* 0x00000000000479c3 */ /* 0x000e300000008800 */
[----:B------:R-:W-:Y:S06]  /*0a30*/  BAR.ARV 0x8, 0x200 ;  /* 0x0208000000007b1d */ /* 0x000fec0000002000 */
[----:B------:R-:W-:-:S02]  /*0a40*/  MOV R16, 0x400 ;  /* 0x0000040000107802 */ /* 0x000fc40000000f00 */
[----:B------:R-:W-:Y:S01]  /*0a50*/  BAR.SYNC.DEFER_BLOCKING 0x5, 0x200 ;  /* 0x0148000000007b1d */ /* 0x000fe20000010000 */
[----:B0-----:R-:W-:-:S05]  /*0a60*/  IMAD.U32 R0, RZ, RZ, UR4 ;  /* 0x00000004ff007e24 */ /* 0x001fca000f8e00ff */
[----:B------:R-:W-:Y:S01]  /*0a70*/  ULDC UR4, c[0x0][0xc3c] ;  /* 0x00030f0000047ab9 */ /* 0x000fe20000000800 */
[----:B------:R-:W-:Y:S01]  /*0a80*/  LEA R16, R0, R16, 0x18 ;  /* 0x0000001000107211 */ /* 0x000fe200078ec0ff */
[----:B------:R-:W-:Y:S04]  /*0a90*/  STL [R1+0x18], R0 ;  /* 0x0000180001007387 */ /* 0x000fe80000100800 */
[----:B------:R-:W0:Y:S01]  /*0aa0*/  LDS.128 R8, [R16+0x19cd0] ;  /* 0x019cd00010087984 */ /* 0x000e220000000c00 */
[----:B------:R-:W-:Y:S06]  /*0ab0*/  BAR.ARV 0x4, 0x200 ;  /* 0x0108000000007b1d */ /* 0x000fec0000002000 */
[----:B0-----:R-:W-:-:S13]  /*0ac0*/  ISETP.GE.AND P0, PT, R11, UR4, PT ;  /* 0x000000040b007c0c */ /* 0x001fda000bf06270 */
[----:B------:R-:W-:Y:S05]  /*0ad0*/  @P0 BRA `(.L_x_8774) ;  /* 0x0000018800b40947 */ /* 0x000fea0003800000 */
[----:B------:R-:W0:Y:S01]  /*0ae0*/  S2R R0, SR_TID.X ;  /* 0x0000000000007919 */ /* 0x000e220000002100 */
[----:B------:R-:W-:Y:S01]  /*0af0*/  IMAD.MOV.U32 R23, RZ, RZ, RZ ;  /* 0x000000ffff177224 */ /* 0x000fe200078e00ff */
[----:B------:R-:W-:Y:S01]  /*0b00*/  CS2R R154, SRZ ;  /* 0x00000000009a7805 */ /* 0x000fe2000001ff00 */
[----:B------:R-:W-:Y:S01]  /*0b10*/  ULOP3.LUT UR36, UR37, 0x1, URZ, 0xfc, !UPT ;  /* 0x0000000125247892 */ /* 0x000fe2000f8efc3f */
[----:B0-----:R-:W-:-:S05]  /*0b20*/  VIADD R24, R0, 0xffffff80 ;  /* 0xffffff8000187836 */ /* 0x001fca0000000000 */
[----:B------:R-:W-:Y:S02]  /*0b30*/  SHF.R.S32.HI R0, RZ, 0x1f, R24 ;  /* 0x0000001fff007819 */ /* 0x000fe40000011418 */
[-C--:B------:R-:W-:Y:S02]  /*0b40*/  LEA.HI R6, R24, R24.reuse, RZ, 0x1 ;  /* 0x0000001818067211 */ /* 0x080fe400078f08ff */
[CC--:B------:R-:W-:Y:S02]  /*0b50*/  LEA.HI R2, R0.reuse, R24.reuse, RZ, 0x5 ;  /* 0x0000001800027211 */ /* 0x0c0fe400078f28ff */
[----:B------:R-:W-:Y:S02]  /*0b60*/  LEA.HI R3, R0, R24, RZ, 0x4 ;  /* 0x0000001800037211 */ /* 0x000fe400078f20ff */
[----:B------:R-:W-:Y:S01]  /*0b70*/  LOP3.LUT R7, R6, 0xfffffffe, RZ, 0xc0, !PT ;  /* 0xfffffffe06077812 */ /* 0x000fe200078ec0ff */
[----:B------:R-:W-:Y:S01]  /*0b80*/  IMAD.SHL.U32 R4, R2, 0x10, RZ ;  /* 0x0000001002047824 */ /* 0x000fe200078e00ff */
[----:B------:R-:W-:-:S02]  /*0b90*/  LOP3.LUT R2, R3, 0x7fffff0, RZ, 0xc0, !PT ;  /* 0x07fffff003027812 */ /* 0x000fc400078ec0ff */
[----:B------:R-:W-:Y:S01]  /*0ba0*/  SHF.R.S32.HI R22, RZ, 0x1, R6 ;  /* 0x00000001ff167819 */ /* 0x000fe20000011406 */
[----:B------:R-:W-:Y:S01]  /*0bb0*/  IMAD.IADD R18, R24, 0x1, -R7 ;  /* 0x0000000118127824 */ /* 0x000fe200078e0a07 */
[----:B------:R-:W-:Y:S01]  /*0bc0*/  LOP3.LUT R5, R4, 0xfffffe00, RZ, 0xc0, !PT ;  /* 0xfffffe0004057812 */ /* 0x000fe200078ec0ff */
[----:B------:R-:W-:Y:S01]  /*0bd0*/  IMAD.IADD R4, R24, 0x1, -R2 ;  /* 0x0000000118047824 */ /* 0x000fe200078e0a02 */
[----:B------:R-:W-:Y:S01]  /*0be0*/  LEA.HI R2, R0, R24, RZ, 0x7 ;  /* 0x0000001800027211 */ /* 0x000fe200078f38ff */
[----:B------:R-:W-:Y:S01]  /*0bf0*/  IMAD.SHL.U32 R152, R18, 0x8, RZ ;  /* 0x0000000812987824 */ /* 0x000fe200078e00ff */
[----:B------:R-:W-:Y:S01]  /*0c00*/  SHF.R.S32.HI R13, RZ, 0x1f, R6 ;  /* 0x0000001fff0d7819 */ /* 0x000fe20000011406 */
[----:B------:R-:W-:Y:S01]  /*0c10*/  IMAD R4, R4, 0x20, R5 ;  /* 0x0000002004047824 */ /* 0x000fe200078e0205 */
[----:B------:R-:W-:Y:S01]  /*0c20*/  LOP3.LUT R6, R2, 0xffffff80, RZ, 0xc0, !PT ;  /* 0xffffff8002067812 */ /* 0x000fe200078ec0ff */
[C---:B------:R-:W-:Y:S01]  /*0c30*/  VIADD R21, R152.reuse, 0x20 ;  /* 0x0000002098157836 */ /* 0x040fe20000000000 */
[----:B------:R-:W-:Y:S01]  /*0c40*/  SHF.R.S32.HI R20, RZ, 0x7, R2 ;  /* 0x00000007ff147819 */ /* 0x000fe20000011402 */
[----:B------:R-:W-:Y:S01]  /*0c50*/  VIADD R157, R152, 0x10 ;  /* 0x00000010989d7836 */ /* 0x000fe20000000000 */
[----:B------:R-:W-:Y:S01]  /*0c60*/  LEA.HI R13, R13, R22, RZ, 0x2 ;  /* 0x000000160d0d7211 */ /* 0x000fe200078f10ff */
[----:B------:R-:W-:Y:S01]  /*0c70*/  IMAD.IADD R17, R24, 0x1, -R6 ;  /* 0x0000000118117824 */ /* 0x000fe200078e0a06 */
[----:B------:R-:W-:Y:S01]  /*0c80*/  SHF.R.S32.HI R2, RZ, 0x4, R3 ;  /* 0x00000004ff027819 */ /* 0x000fe20000011403 */
[----:B------:R-:W-:Y:S01]  /*0c90*/  IMAD.IADD R12, R152, 0x1, R21 ;  /* 0x00000001980c7824 */ /* 0x000fe200078e0215 */
[----:B------:R-:W-:Y:S01]  /*0ca0*/  LOP3.LUT R13, R13, 0x7fffffc, RZ, 0xc0, !PT ;  /* 0x07fffffc0d0d7812 */ /* 0x000fe200078ec0ff */
[----:B------:R-:W-:Y:S01]  /*0cb0*/  STL [R1+0x10], R21 ;  /* 0x0000101501007387 */ /* 0x000fe20000100800 */
[----:B------:R-:W-:-:S02]  /*0cc0*/  SHF.R.S32.HI R6, RZ, 0x1f, R17 ;  /* 0x0000001fff067819 */ /* 0x000fc40000011411 */
[----:B------:R-:W-:Y:S01]  /*0cd0*/  LEA.HI R3, R3, R2, RZ, 0x1 ;  /* 0x0000000203037211 */ /* 0x000fe200078f08ff */
[----:B------:R-:W-:Y:S01]  /*0ce0*/  IMAD.IADD R13, R22, 0x1, -R13 ;  /* 0x00000001160d7824 */ /* 0x000fe200078e0a0d */
[----:B------:R-:W-:Y:S02]  /*0cf0*/  LEA.HI R7, R6, R17, RZ, 0x2 ;  /* 0x0000001106077211 */ /* 0x000fe400078f10ff */
[----:B------:R-:W-:Y:S01]  /*0d00*/  LEA.HI R5, R0, R24, RZ, 0x3 ;  /* 0x0000001800057211 */ /* 0x000fe200078f18ff */
[----:B------:R-:W-:Y:S01]  /*0d10*/  IMAD R14, R2, 0x8, R13 ;  /* 0x00000008020e7824 */ /* 0x000fe200078e020d */
[--C-:B------:R-:W-:Y:S02]  /*0d20*/  SHF.R.S32.HI R8, RZ, 0x2, R7.reuse ;  /* 0x00000002ff087819 */ /* 0x100fe40000011407 */
[----:B------:R-:W-:Y:S01]  /*0d30*/  SHF.R.S32.HI R15, RZ, 0x1f, R7 ;  /* 0x0000001fff0f7819 */ /* 0x000fe20000011407 */
[----:B------:R-:W-:Y:S01]  /*0d40*/  IMAD.SHL.U32 R14, R14, 0x20, RZ ;  /* 0x000000200e0e7824 */ /* 0x000fe200078e00ff */
[----:B------:R-:W-:-:S02]  /*0d50*/  LOP3.LUT R3, R3, 0x1ffffffe, RZ, 0xc0, !PT ;  /* 0x1ffffffe03037812 */ /* 0x000fc400078ec0ff */
[----:B------:R-:W-:Y:S02]  /*0d60*/  LEA.HI R15, R15, R8, RZ, 0x3 ;  /* 0x000000080f0f7211 */ /* 0x000fe400078f18ff */
[----:B------:R-:W-:Y:S01]  /*0d70*/  SHF.R.S32.HI R5, RZ, 0x3, R5 ;  /* 0x00000003ff057819 */ /* 0x000fe20000011405 */
[----:B------:R-:W-:Y:S01]  /*0d80*/  STL [R1+0x14], R14 ;  /* 0x0000140e01007387 */ /* 0x000fe20000100800 */
[----:B------:R-:W-:Y:S01]  /*0d90*/  IADD3 R3, R2, -R3, RZ ;  /* 0x8000000302037210 */ /* 0x000fe20007ffe0ff */
[----:B------:R-:W-:Y:S01]  /*0da0*/  IMAD.HI R2, R20, 0x55555556, RZ ;  /* 0x5555555614027827 */ /* 0x000fe200078e02ff */
[----:B------:R-:W-:Y:S02]  /*0db0*/  SHF.R.S32.HI R13, RZ, 0x1f, R12 ;  /* 0x0000001fff0d7819 */ /* 0x000fe4000001140c */
[----:B------:R-:W-:Y:S01]  /*0dc0*/  LOP3.LUT R15, R15, 0xfffffff8, RZ, 0xc0, !PT ;  /* 0xfffffff80f0f7812 */ /* 0x000fe200078ec0ff */
[----:B------:R-:W-:Y:S01]  /*0dd0*/  IMAD.SHL.U32 R5, R5, 0x80, RZ ;  /* 0x0000008005057824 */ /* 0x000fe200078e00ff */
[----:B------:R-:W-:Y:S01]  /*0de0*/  LEA.HI R6, R6, R17, RZ, 0x5 ;  /* 0x0000001106067211 */ /* 0x000fe200078f28ff */
[----:B------:R-:W-:Y:S01]  /*0df0*/  IMAD R3, R3, 0x8, R4 ;  /* 0x0000000803037824 */ /* 0x000fe200078e0204 */
[----:B------:R-:W-:Y:S01]  /*0e00*/  LEA.HI R19, R13, R12, RZ, 0x4 ;  /* 0x0000000c0d137211 */ /* 0x000fe200078f20ff */
[----:B------:R-:W-:Y:S01]  /*0e10*/  IMAD.IADD R15, R8, 0x1, -R15 ;  /* 0x00000001080f7824 */ /* 0x000fe200078e0a0f */
[----:B------:R-:W-:Y:S01]  /*0e20*/  LEA.HI R2, R2, R2, RZ, 0x1 ;  /* 0x0000000202027211 */ /* 0x000fe200078f08ff */
[----:B------:R-:W-:Y:S01]  /*0e30*/  IMAD.MOV.U32 R8, RZ, RZ, -0x2 ;  /* 0xfffffffeff087424 */ /* 0x000fe200078e00ff */
[----:B------:R-:W-:Y:S01]  /*0e40*/  LOP3.LUT R7, R7, 0x7ffffffc, RZ, 0xc0, !PT ;  /* 0x7ffffffc07077812 */ /* 0x000fe200078ec0ff */
[----:B------:R0:W-:Y:S01]  /*0e50*/  STL [R1+0x6c], R3 ;  /* 0x00006c0301007387 */ /* 0x0001e20000100800 */
[----:B------:R-:W-:Y:S01]  /*0e60*/  SHF.R.S32.HI R6, RZ, 0x5, R6 ;  /* 0x00000005ff067819 */ /* 0x000fe20000011406 */
[----:B------:R-:W-:Y:S01]  /*0e70*/  IMAD R2, R2, -0x3, R20 ;  /* 0xfffffffd02027824 */ /* 0x000fe200078e0214 */
[----:B------:R-:W-:Y:S01]  /*0e80*/  LEA.HI R12, R13, R12, RZ, 0x5 ;  /* 0x0000000c0d0c7211 */ /* 0x000fe200078f28ff */
[----:B------:R-:W-:Y:S01]  /*0e90*/  IMAD.IADD R7, R17, 0x1, -R7 ;  /* 0x0000000111077824 */ /* 0x000fe200078e0a07 */
[----:B------:R-:W-:Y:S01]  /*0ea0*/  LOP3.LUT R156, R5, 0x80, RZ, 0xc0, !PT ;  /* 0x00000080059c7812 */ /* 0x000fe200078ec0ff */
[----:B------:R-:W-:Y:S01]  /*0eb0*/  IMAD R15, R6, 0x10, R15 ;  /* 0x00000010060f7824 */ /* 0x000fe200078e020f */
[----:B------:R-:W-:Y:S01]  /*0ec0*/  SHF.R.S32.HI R12, RZ, 0x5, R12 ;  /* 0x00000005ff0c7819 */ /* 0x000fe2000001140c */
[----:B------:R-:W-:Y:S01]  /*0ed0*/  IMAD R6, R7, R8, 0x80 ;  /* 0x0000008007067424 */ /* 0x000fe200078e0208 */
[----:B------:R-:W-:Y:S01]  /*0ee0*/  LEA.HI R0, R0, R24, RZ, 0x2 ;  /* 0x0000001800007211 */ /* 0x000fe200078f10ff */
[----:B0-----:R-:W-:Y:S01]  /*0ef0*/  IMAD R3, R2, 0x40, R15 ;  /* 0x0000004002037824 */ /* 0x001fe200078e020f */
[----:B------:R-:W-:Y:S01]  /*0f00*/  SHF.R.U32.HI R20, RZ, 0x3, R156 ;  /* 0x00000003ff147819 */ /* 0x000fe2000001169c */
[----:B------:R-:W-:Y:S01]  /*0f10*/  IMAD R13, R12, 0x1800, R14 ;  /* 0x000018000c0d7824 */ /* 0x000fe200078e020e */
[----:B------:R-:W-:Y:S01]  /*0f20*/  LOP3.LUT R5, R156, 0x10, R19, 0xf8, !PT ;  /* 0x000000109c057812 */ /* 0x000fe200078ef813 */
[----:B------:R0:W-:Y:S01]  /*0f30*/  STL [R1+0x64], R6 ;  /* 0x0000640601007387 */ /* 0x0001e20000100800 */
[----:B------:R-:W-:Y:S01]  /*0f40*/  LOP3.LUT R2, R0, 0xfffffffc, RZ, 0xc0, !PT ;  /* 0xfffffffc00027812 */ /* 0x000fe200078ec0ff */
[----:B------:R-:W-:Y:S01]  /*0f50*/  IMAD.MOV.U32 R17, RZ, RZ, RZ ;  /* 0x000000ffff117224 */ /* 0x000fe200078e00ff */
[----:B------:R-:W-:-:S02]  /*0f60*/  LOP3.LUT R5, R5, R20, RZ, 0x3c, !PT ;  /* 0x0000001405057212 */ /* 0x000fc400078e3cff */
[----:B------:R-:W-:Y:S02]  /*0f70*/  SHF.R.S32.HI R0, RZ, 0x2, R0 ;  /* 0x00000002ff007819 */ /* 0x000fe40000011400 */
[----:B------:R-:W-:Y:S02]  /*0f80*/  IADD3 R4, R16, R13, R5 ;  /* 0x0000000d10047210 */ /* 0x000fe40007ffe005 */
[----:B------:R-:W-:Y:S01]  /*0f90*/  SHF.L.U32 R18, R18, 0x4, RZ ;  /* 0x0000000412127819 */ /* 0x000fe200000006ff */
[----:B0-----:R-:W-:Y:S01]  /*0fa0*/  IMAD.IADD R6, R24, 0x1, -R2 ;  /* 0x0000000118067824 */ /* 0x001fe200078e0a02 */
[----:B------:R-:W-:Y:S01]  /*0fb0*/  SHF.R.S32.HI R2, RZ, 0x1f, R22 ;  /* 0x0000001fff027819 */ /* 0x000fe20000011416 */
[----:B------:R0:W-:Y:S01]  /*0fc0*/  STL [R1+0x5c], R4 ;  /* 0x00005c0401007387 */ /* 0x0001e20000100800 */
[----:B------:R-:W-:Y:S02]  /*0fd0*/  SHF.R.S32.HI R8, RZ, 0x1f, R157 ;  /* 0x0000001fff087819 */ /* 0x000fe4000001149d */
[----:B------:R-:W-:Y:S01]  /*0fe0*/  LEA.HI R0, R6, R6, RZ, 0x1 ;  /* 0x0000000606007211 */ /* 0x000fe200078f08ff */
[----:B------:R-:W-:Y:S01]  /*0ff0*/  STL [R1+0x4], R9 ;  /* 0x0000040901007387 */ /* 0x000fe20000100800 */
[----:B------:R-:W-:-:S02]  /*1000*/  SHF.R.S32.HI R7, RZ, 0x1f, R21 ;  /* 0x0000001fff077819 */ /* 0x000fc40000011415 */
[----:B------:R-:W-:Y:S01]  /*1010*/  LOP3.LUT R2, R0, 0x1ffffffe, RZ, 0xc0, !PT ;  /* 0x1ffffffe00027812 */ /* 0x000fe200078ec0ff */
[----:B------:R-:W-:Y:S01]  /*1020*/  STL [R1+0x8], R10 ;  /* 0x0000080a01007387 */ /* 0x000fe20000100800 */
[----:B------:R-:W-:Y:S01]  /*1030*/  LOP3.LUT R0, R156, 0x10, R18, 0xf8, !PT ;  /* 0x000000109c007812 */ /* 0x000fe200078ef812 */
[----:B0-----:R-:W-:Y:S02]  /*1040*/  IMAD.SHL.U32 R4, R6, 0x8, RZ ;  /* 0x0000000806047824 */ /* 0x001fe400078e00ff */
[----:B------:R-:W-:Y:S01]  /*1050*/  STL [R1+0x60], R3 ;  /* 0x0000600301007387 */ /* 0x000fe20000100800 */
[----:B------:R-:W-:Y:S01]  /*1060*/  LOP3.LUT R0, R0, R20, RZ, 0x3c, !PT ;  /* 0x0000001400007212 */ /* 0x000fe200078e3cff */
[----:B------:R-:W-:Y:S02]  /*1070*/  VIADD R5, R4, 0x20 ;  /* 0x0000002004057836 */ /* 0x000fe40000000000 */
[----:B------:R-:W-:Y:S01]  /*1080*/  STL [R1+0xc], R11 ;  /* 0x00000c0b01007387 */ /* 0x000fe20000100800 */
[----:B------:R-:W-:-:S03]  /*1090*/  IMAD.IADD R2, R6, 0x1, -R2 ;  /* 0x0000000106027824 */ /* 0x000fc600078e0a02 */
[----:B------:R-:W-:Y:S04]  /*10a0*/  STL [R1+0x34], RZ ;  /* 0x000034ff01007387 */ /* 0x000fe80000100800 */
[----:B------:R0:W-:Y:S04]  /*10b0*/  STL [R1+0x24], R4 ;  /* 0x0000240401007387 */ /* 0x0001e80000100800 */
[----:B------:R-:W-:Y:S04]  /*10c0*/  STL [R1+0x58], R8 ;  /* 0x0000580801007387 */ /* 0x000fe80000100800 */
[----:B------:R-:W-:Y:S01]  /*10d0*/  STL [R1+0x40], R5 ;  /* 0x0000400501007387 */ /* 0x000fe20000100800 */
[----:B0-----:R-:W-:-:S03]  /*10e0*/  VIADD R4, R4, 0x40 ;  /* 0x0000004004047836 */ /* 0x001fc60000000000 */
[----:B------:R0:W-:Y:S02]  /*10f0*/  STL [R1+0x54], R7 ;  /* 0x0000540701007387 */ /* 0x0001e40000100800 */
[----:B------:R-:W-:Y:S02]  /*1100*/  SHF.R.S32.HI R6, RZ, 0x1f, R4 ;  /* 0x0000001fff067819 */ /* 0x000fe40000011404 */
[----:B------:R1:W-:Y:S01]  /*1110*/  STL [R1+0x44], R4 ;  /* 0x0000440401007387 */ /* 0x0003e20000100800 */
[----:B0-----:R-:W-:Y:S01]  /*1120*/  SHF.R.S32.HI R7, RZ, 0x1f, R5 ;  /* 0x0000001fff077819 */ /* 0x001fe20000011405 */
[----:B------:R-:W-:Y:S02]  /*1130*/  IMAD.IADD R5, R14, 0x1, R0 ;  /* 0x000000010e057824 */ /* 0x000fe400078e0200 */
[----:B------:R-:W-:Y:S01]  /*1140*/  IMAD R0, R2, 0x8, R3 ;  /* 0x0000000802007824 */ /* 0x000fe200078e0203 */
[----:B-1----:R-:W-:Y:S01]  /*1150*/  SHF.R.S32.HI R4, RZ, 0x4, R19 ;  /* 0x00000004ff047819 */ /* 0x002fe20000011413 */
[----:B------:R0:W-:Y:S04]  /*1160*/  STL [R1+0x74], R7 ;  /* 0x0000740701007387 */ /* 0x0001e80000100800 */
[----:B------:R0:W-:Y:S04]  /*1170*/  STL [R1+0x70], R6 ;  /* 0x0000700601007387 */ /* 0x0001e80000100800 */
[----:B------:R0:W-:Y:S04]  /*1180*/  STL [R1+0x1c], R5 ;  /* 0x00001c0501007387 */ /* 0x0001e80000100800 */
[----:B------:R0:W-:Y:S04]  /*1190*/  STL [R1+0x68], R0 ;  /* 0x0000680001007387 */ /* 0x0001e80000100800 */
[----:B------:R0:W-:Y:S02]  /*11a0*/  STL [R1+0x50], R4 ;  /* 0x0000500401007387 */ /* 0x0001e40000100800 */
.L_x_8889:
[----:B0-----:R-:W2:Y:S01]  /*11b0*/  LDL.LU R0, [R1+0xc] ;  /* 0x00000c0001007983 */ /* 0x001ea20000300800 */
[----:B----4-:R-:W2:Y:S01]  /*11c0*/  LDC.64 R2, c[0x0][0xc88] ;  /* 0x00032200ff027b82 */ /* 0x010ea20000000a00 */
[----:B------:R-:W-:Y:S01]  /*11d0*/  ULDC.64 UR4, c[0x0][0xa28] ;  /* 0x00028a0000047ab9 */ /* 0x000fe20000000a00 */
[----:B------:R-:W-:Y:S01]  /*11e0*/  ULDC.64 UR8, c[0x0][0xa18] ;  /* 0x0002860000087ab9 */ /* 0x000fe20000000a00 */
[----:B------:R-:W-:Y:S01]  /*11f0*/  ISETP.NE.U32.AND P2, PT, RZ, UR4, PT ;  /* 0x00000004ff007c0c */ /* 0x000fe2000bf45070 */
[----:B-1-3--:R-:W-:Y:S01]  /*1200*/  IMAD.MOV.U32 R9, RZ, RZ, RZ ;  /* 0x000000ffff097224 */ /* 0x00afe200078e00ff */
[----:B------:R-:W3:Y:S01]  /*1210*/  LDL R30, [R1+0x8] ;  /* 0x00000800011e7983 */ /* 0x000ee20000100800 */
[----:B------:R-:W-:Y:S01]  /*1220*/  ULDC.64 UR6, c[0x0][0xa08] ;  /* 0x0002820000067ab9 */ /* 0x000fe20000000a00 */
[----:B------:R-:W-:Y:S01]  /*1230*/  ISETP.NE.AND.EX P2, PT, RZ, UR5, PT, P2 ;  /* 0x00000005ff007c0c */ /* 0x000fe2000bf45320 */
[----:B--2---:R-:W-:-:S05]  /*1240*/  IMAD.WIDE R2, R0, 0x4, R2 ;  /* 0x0000000400027825 */ /* 0x004fca00078e0202 */
[----:B------:R-:W2:Y:S01]  /*1250*/  LDG.E R0, desc[UR42][R2.64] ;  /* 0x0000002a02007981 */ /* 0x000ea2000c1e1900 */
[----:B------:R-:W-:Y:S01]  /*1260*/  ISETP.NE.U32.AND P1, PT, RZ, UR8, PT ;  /* 0x00000008ff007c0c */ /* 0x000fe2000bf25070 */
[----:B------:R-:W-:Y:S01]  /*1270*/  IMAD.MOV.U32 R47, RZ, RZ, RZ ;  /* 0x000000ffff2f7224 */ /* 0x000fe200078e00ff */
[----:B------:R-:W-:Y:S02]  /*1280*/  ISETP.NE.U32.AND P0, PT, RZ, UR6, PT ;  /* 0x00000006ff007c0c */ /* 0x000fe4000bf05070 */
[----:B------:R-:W-:Y:S02]  /*1290*/  ISETP.NE.AND.EX P1, PT, RZ, UR9, PT, P1 ;  /* 0x00000009ff007c0c */ /* 0x000fe4000bf25310 */
[----:B------:R-:W-:Y:S02]  /*12a0*/  ISETP.NE.AND.EX P0, PT, RZ, UR7, PT, P0 ;  /* 0x00000007ff007c0c */ /* 0x000fe4000bf05300 */
[----:B--2---:R-:W-:Y:S01]  /*12b0*/  SHF.R.S32.HI R4, RZ, 0x1f, R0 ;  /* 0x0000001fff047819 */ /* 0x004fe20000011400 */
[C---:B------:R-:W-:Y:S01]  /*12c0*/  IMAD.SHL.U32 R32, R0.reuse, 0x4, RZ ;  /* 0x0000000400207824 */ /* 0x040fe200078e00ff */
[C---:B------:R-:W-:Y:S01]  /*12d0*/  @P2 LEA R2, P3, R0.reuse, UR4, 0x2 ;  /* 0x0000000400022c11 */ /* 0x040fe2000f8610ff */
[----:B------:R-:W-:Y:S01]  /*12e0*/  STL [R1+0x20], R0 ;  /* 0x0000200001007387 */ /* 0x000fe20000100800 */
[----:B------:R-:W-:-:S02]  /*12f0*/  SHF.L.U64.HI R31, R0, 0x2, R4 ;  /* 0x00000002001f7819 */ /* 0x000fc40000010204 */
[----:B------:R-:W-:Y:S01]  /*1300*/  @P2 LEA.HI.X R3, R0, UR5, R4, 0x2, P3 ;  /* 0x0000000500032c11 */ /* 0x000fe200098f1404 */
[----:B------:R0:W-:Y:S01]  /*1310*/  STL [R1+0x38], R4 ;  /* 0x0000380401007387 */ /* 0x0001e20000100800 */
[----:B------:R-:W-:-:S03]  /*1320*/  IADD3 R6, P4, R32, UR6, RZ ;  /* 0x0000000620067c10 */ /* 0x000fc6000ff9e0ff */
[----:B------:R1:W-:Y:S01]  /*1330*/  STL [R1+0x2c], R32 ;  /* 0x00002c2001007387 */ /* 0x0003e20000100800 */
[----:B------:R-:W-:Y:S01]  /*1340*/  ULDC UR4, c[0x0][0x288] ;  /* 0x0000a20000047ab9 */ /* 0x000fe20000000800 */
[C---:B------:R-:W-:Y:S02]  /*1350*/  IADD3.X R7, R31.reuse, UR7, RZ, P4, !PT ;  /* 0x000000071f077c10 */ /* 0x040fe4000a7fe4ff */
[----:B------:R1:W-:Y:S04]  /*1360*/  STL [R1+0x30], R31 ;  /* 0x0000301f01007387 */ /* 0x0003e80000100800 */
[----:B-----5:R1:W5:Y:S01]  /*1370*/  @P2 LDG.E R9, desc[UR42][R2.64] ;  /* 0x0000002a02092981 */ /* 0x020362000c1e1900 */
[----:B0-----:R-:W-:Y:S01]  /*1380*/  @P1 IADD3 R4, P2, R32, UR8, RZ ;  /* 0x0000000820041c10 */ /* 0x001fe2000ff5e0ff */
[----:B------:R-:W-:Y:S01]  /*1390*/  IMAD.U32 R25, RZ, RZ, UR4 ;  /* 0x00000004ff197e24 */ /* 0x000fe2000f8e00ff */
[----:B------:R-:W-:Y:S01]  /*13a0*/  ULDC.64 UR4, c[0x0][0x418] ;  /* 0x0001060000047ab9 */ /* 0x000fe20000000a00 */
[----:B------:R1:W5:Y:S01]  /*13b0*/  @P0 LDG.E R47, desc[UR42][R6.64] ;  /* 0x0000002a062f0981 */ /* 0x000362000c1e1900 */
[----:B------:R-:W-:-:S03]  /*13c0*/  @P1 IADD3.X R5, R31, UR9, RZ, P2, !PT ;  /* 0x000000091f051c10 */ /* 0x000fc600097fe4ff */
[----:B------:R-:W2:Y:S01]  /*13d0*/  LDL R2, [R1+0x4] ;  /* 0x0000040001027983 */ /* 0x000ea20000100800 */
[----:B------:R-:W-:Y:S01]  /*13e0*/  UISETP.NE.U32.AND UP0, UPT, UR4, URZ, UPT ;  /* 0x0000003f0400728c */ /* 0x000fe2000bf05070 */
[----:B------:R-:W-:Y:S02]  /*13f0*/  ULDC.64 UR8, c[0x0][0xa20] ;  /* 0x0002880000087ab9 */ /* 0x000fe40000000a00 */
[----:B------:R1:W5:Y:S01]  /*1400*/  @P1 LDG.E R25, desc[UR42][R4.64] ;  /* 0x0000002a04191981 */ /* 0x000362000c1e1900 */
[----:B------:R-:W-:Y:S01]  /*1410*/  UISETP.NE.AND.EX UP0, UPT, UR5, URZ, UPT, UP0 ;  /* 0x0000003f0500728c */ /* 0x000fe2000bf05300 */
[----:B------:R-:W-:Y:S01]  /*1420*/  ISETP.NE.U32.AND P2, PT, RZ, UR8, PT ;  /* 0x00000008ff007c0c */ /* 0x000fe2000bf45070 */
[----:B------:R-:W-:Y:S01]  /*1430*/  ULDC UR4, c[0x0][0x424] ;  /* 0x0001090000047ab9 */ /* 0x000fe20000000800 */
[----:B---3--:R1:W-:Y:S01]  /*1440*/  STL [R1+0x28], R30 ;  /* 0x0000281e01007387 */ /* 0x0083e20000100800 */
[----:B------:R-:W-:Y:S01]  /*1450*/  USEL UR4, UR4, 0x1, UP0 ;  /* 0x0000000104047887 */ /* 0x000fe20008000000 */
[----:B------:R-:W-:Y:S01]  /*1460*/  ISETP.NE.AND.EX P2, PT, RZ, UR9, PT, P2 ;  /* 0x00000009ff007c0c */ /* 0x000fe2000bf45320 */
[----:B------:R-:W-:-:S02]  /*1470*/  ULDC UR5, c[0x0][0x2f0] ;  /* 0x0000bc0000057ab9 */ /* 0x000fc40000000800 */
[----:B------:R-:W-:-:S03]  /*1480*/  UIMAD UR4, UR4, UR5, URZ ;  /* 0x00000005040472a4 */ /* 0x000fc6000f8e023f */
[----:B------:R-:W-:Y:S01]  /*1490*/  ULDC UR5, c[0x0][0x348] ;  /* 0x0000d20000057ab9 */ /* 0x000fe20000000800 */
[----:B------:R-:W-:Y:S01]  /*14a0*/  IMAD.MOV.U32 R29, RZ, RZ, R0 ;  /* 0x000000ffff1d7224 */ /* 0x000fe200078e0000 */
[----:B--2---:R1:W-:Y:S01]  /*14b0*/  STL [R1+0x3c], R2 ;  /* 0x00003c0201007387 */ /* 0x0043e20000100800 */
[----:B------:R-:W-:Y:S06]  /*14c0*/  @P1 BRA `(.L_x_8775) ;  /* 0x0000000000241947 */ /* 0x000fec0003800000 */
[----:B------:R-:W-:Y:S02]  /*14d0*/  ULDC.64 UR6, c[0x0][0xa00] ;  /* 0x0002800000067ab9 */ /* 0x000fe40000000a00 */
[----:B------:R-:W-:-:S04]  /*14e0*/  ISETP.NE.U32.AND P1, PT, RZ, UR6, PT ;  /* 0x00000006ff007c0c */ /* 0x000fc8000bf25070 */
[----:B------:R-:W-:-:S13]  /*14f0*/  ISETP.NE.AND.EX P1, PT, RZ, UR7, PT, P1 ;  /* 0x00000007ff007c0c */ /* 0x000fda000bf25310 */
[----:B------:R-:W-:Y:S05]  /*1500*/  @!P1 BRA `(.L_x_8775) ;  /* 0x0000000000149947 */ /* 0x000fea0003800000 */
[----:B-1----:R-:W0:Y:S02]  /*1510*/  LDC.64 R2, c[0x0][0xa00] ;  /* 0x00028000ff027b82 */ /* 0x002e240000000a00 */
[----:B0-----:R-:W-:-:S05]  /*1520*/  IMAD.WIDE R2, R29, 0x4, R2 ;  /* 0x000000041d027825 */ /* 0x001fca00078e0202 */
[----:B-----5:R-:W2:Y:S04]  /*1530*/  LDG.E R25, desc[UR42][R2.64] ;  /* 0x0000002a02197981 */ /* 0x020ea8000c1e1900 */
[----:B------:R-:W2:Y:S02]  /*1540*/  LDG.E R0, desc[UR42][R2.64+0x4] ;  /* 0x0000042a02007981 */ /* 0x000ea4000c1e1900 */
[----:B--2---:R-:W-:-:S07]  /*1550*/  IADD3 R25, -R25, R0, RZ ;  /* 0x0000000019197210 */ /* 0x004fce0007ffe1ff */
.L_x_8775:
[----:B------:R-:W-:Y:S02]  /*1560*/  IMAD.U32 R27, RZ, RZ, UR5 ;  /* 0x00000005ff1b7e24 */ /* 0x000fe4000f8e00ff */
[----:B------:R-:W-:Y:S01]  /*1570*/  IMAD.U32 R28, RZ, RZ, UR4 ;  /* 0x00000004ff1c7e24 */ /* 0x000fe2000f8e00ff */
[----:B------:R-:W-:Y:S06]  /*1580*/  @!P2 BRA `(.L_x_8776) ;  /* 0x000000000010a947 */ /* 0x000fec0003800000 */
[----:B-1----:R-:W-:-:S04]  /*1590*/  IADD3 R2, P0, R32, UR8, RZ ;  /* 0x0000000820027c10 */ /* 0x002fc8000ff1e0ff */
[----:B------:R-:W-:-:S05]  /*15a0*/  IADD3.X R3, R31, UR9, RZ, P0, !PT ;  /* 0x000000091f037c10 */ /* 0x000fca00087fe4ff */
[----:B------:R0:W5:Y:S01]  /*15b0*/  LDG.E R28, desc[UR42][R2.64] ;  /* 0x0000002a021c7981 */ /* 0x000162000c1e1900 */
[----:B------:R-:W-:Y:S05]  /*15c0*/  BRA `(.L_x_8777) ;  /* 0x0000000000107947 */ /* 0x000fea0003800000 */
.L_x_8776:
[----:B------:R-:W-:Y:S05]  /*15d0*/  @!P0 BRA `(.L_x_8777) ;  /* 0x00000000000c8947 */ /* 0x000fea0003800000 */
[----:B-1----:R-:W2:Y:S04]  /*15e0*/  LDG.E R3, desc[UR42][R6.64] ;  /* 0x0000002a06037981 */ /* 0x002ea8000c1e1900 */
[----:B------:R-:W2:Y:S02]  /*15f0*/  LDG.E R28, desc[UR42][R6.64+0x4] ;  /* 0x0000042a061c7981 */ /* 0x000ea4000c1e1900 */
[----:B--2---:R-:W-:-:S07]  /*1600*/  IMAD.IADD R28, R28, 0x1, -R3 ;  /* 0x000000011c1c7824 */ /* 0x004fce00078e0a03 */
.L_x_8777:
[----:B------:R-:W-:Y:S02]  /*1610*/  ULDC.64 UR4, c[0x0][0xa10] ;  /* 0x0002840000047ab9 */ /* 0x000fe40000000a00 */
[----:B------:R-:W-:-:S04]  /*1620*/  ISETP.NE.U32.AND P0, PT, RZ, UR4, PT ;  /* 0x00000004ff007c0c */ /* 0x000fc8000bf05070 */
[----:B------:R-:W-:Y:S01]  /*1630*/  ISETP.NE.AND.EX P0, PT, RZ, UR5, PT, P0 ;  /* 0x00000005ff007c0c */ /* 0x000fe2000bf05300 */
[----:B-1---5:R-:W-:Y:S01]  /*1640*/  IMAD.IADD R6, R28, 0x1, -R9 ;  /* 0x000000011c067824 */ /* 0x022fe200078e0a09 */
[----:B------:R-:W-:-:S11]  /*1650*/  ULDC.64 UR4, c[0x0][0xa30] ;  /* 0x00028c0000047ab9 */ /* 0x000fd60000000a00 */
[----:B0-----:R-:W0:Y:S02]  /*1660*/  @P0 LDC.64 R2, c[0x0][0xa10] ;  /* 0x00028400ff020b82 */ /* 0x001e240000000a00 */
[----:B0-----:R-:W-:-:S05]  /*1670*/  @P0 IMAD.WIDE R2, R29, 0x4, R2 ;  /* 0x000000041d020825 */ /* 0x001fca00078e0202 */
[----:B------:R-:W2:Y:S04]  /*1680*/  @P0 LDG.E R0, desc[UR42][R2.64] ;  /* 0x0000002a02000981 */ /* 0x000ea8000c1e1900 */
[----:B------:R-:W2:Y:S01]  /*1690*/  @P0 LDG.E R7, desc[UR42][R2.64+0x4] ;  /* 0x0000042a02070981 */ /* 0x000ea2000c1e1900 */
[----:B------:R-:W-:Y:S01]  /*16a0*/  ISETP.NE.U32.AND P1, PT, RZ, UR4, PT ;  /* 0x00000004ff007c0c */ /* 0x000fe2000bf25070 */
[----:B------:R-:W-:Y:S02]  /*16b0*/  IMAD.MOV R26, RZ, RZ, -R6 ;  /* 0x000000ffff1a7224 */ /* 0x000fe400078e0a06 */
[----:B------:R-:W-:Y:S01]  /*16c0*/  IMAD.MOV.U32 R24, RZ, RZ, R28 ;  /* 0x000000ffff187224 */ /* 0x000fe200078e001c */
[----:B------:R-:W-:Y:S02]  /*16d0*/  ISETP.NE.AND.EX P1, PT, RZ, UR5, PT, P1 ;  /* 0x00000005ff007c0c */ /* 0x000fe4000bf25310 */
[----:B------:R-:W-:-:S11]  /*16e0*/  VIMNMX R26, RZ, R26, !PT ;  /* 0x0000001aff1a7248 */ /* 0x000fd60007fe0100 */
[----:B------:R-:W-:-:S04]  /*16f0*/  @P1 IADD3 R4, P2, R32, UR4, RZ ;  /* 0x0000000420041c10 */ /* 0x000fc8000ff5e0ff */
[----:B------:R-:W-:-:S05]  /*1700*/  @P1 IADD3.X R5, R31, UR5, RZ, P2, !PT ;  /* 0x000000051f051c10 */ /* 0x000fca00097fe4ff */
[----:B------:R0:W5:Y:S01]  /*1710*/  @P1 LDG.E R24, desc[UR42][R4.64] ;  /* 0x0000002a04181981 */ /* 0x000162000c1e1900 */
[----:B------:R-:W-:Y:S01]  /*1720*/  PLOP3.LUT P3, PT, PT, PT, PT, 0x80, 0x0 ;  /* 0x000000000000781c */ /* 0x000fe20003f6f070 */
[----:B--2---:R-:W-:-:S04]  /*1730*/  @P0 IMAD.IADD R27, R7, 0x1, -R0 ;  /* 0x00000001071b0824 */ /* 0x004fc800078e0a00 */
[----:B------:R-:W-:-:S04]  /*1740*/  IMAD.IADD R88, R6, 0x1, R27 ;  /* 0x0000000106587824 */ /* 0x000fc800078e021b */
[----:B------:R-:W-:-:S05]  /*1750*/  VIADD R0, R88, 0x7f ;  /* 0x0000007f58007836 */ /* 0x000fca0000000000 */
[----:B------:R-:W-:-:S04]  /*1760*/  SHF.R.S32.HI R3, RZ, 0x1f, R0 ;  /* 0x0000001fff037819 */ /* 0x000fc80000011400 */
[----:B------:R-:W-:-:S04]  /*1770*/  LEA.HI R3, R3, R0, RZ, 0x7 ;  /* 0x0000000003037211 */ /* 0x000fc800078f38ff */
[----:B------:R-:W-:-:S04]  /*1780*/  LOP3.LUT R0, R3, 0xffffff80, RZ, 0xc0, !PT ;  /* 0xffffff8003007812 */ /* 0x000fc800078ec0ff */
[----:B------:R-:W-:-:S04]  /*1790*/  VIADDMNMX R7, R0, -R6, R27, PT ;  /* 0x8000000600077246 */ /* 0x000fc8000380011b */
[----:B------:R-:W-:Y:S02]  /*17a0*/  ISETP.GT.AND P0, PT, R7, R26, PT ;  /* 0x0000001a0700720c */ /* 0x000fe40003f04270 */
[----:B------:R-:W-:-:S05]  /*17b0*/  SHF.R.U32.HI R26, RZ, 0x7, R26 ;  /* 0x00000007ff1a7819 */ /* 0x000fca000001161a */
[----:B------:R-:W-:-:S06]  /*17c0*/  IMAD.MOV.U32 R2, RZ, RZ, R26 ;  /* 0x000000ffff027224 */ /* 0x000fcc00078e001a */
[----:B------:R-:W-:-:S05]  /*17d0*/  @P0 VIADD R0, R7, 0x7f ;  /* 0x0000007f07000836 */ /* 0x000fca0000000000 */
[----:B0-----:R-:W-:-:S04]  /*17e0*/  @P0 SHF.R.S32.HI R5, RZ, 0x1f, R0 ;  /* 0x0000001fff050819 */ /* 0x001fc80000011400 */
[----:B------:R-:W-:Y:S02]  /*17f0*/  @P0 LEA.HI R5, R5, R0, RZ, 0x7 ;  /* 0x0000000005050211 */ /* 0x000fe400078f38ff */
[----:B------:R-:W-:Y:S02]  /*1800*/  SHF.R.S32.HI R0, RZ, 0x7, R3 ;  /* 0x00000007ff007819 */ /* 0x000fe40000011403 */
[----:B------:R-:W-:-:S03]  /*1810*/  @P0 SHF.R.S32.HI R2, RZ, 0x7, R5 ;  /* 0x00000007ff020819 */ /* 0x000fc60000011405 */
[----:B------:R0:W-:Y:S01]  /*1820*/  STL [R1+0xc], R0 ;  /* 0x00000c0001007387 */ /* 0x0001e20000100800 */
        /* <DEDUP_REMOVED lines=22> */
.L_x_8780:
[----:B------:R-:W-:Y:S05]  /*1990*/  BSYNC B6 ;  /* 0x0000000000067941 */ /* 0x000fea0003800000 */
.L_x_8779:
        /* <DEDUP_REMOVED lines=20> */
.L_x_8782:
[----:B------:R-:W-:Y:S05]  /*1ae0*/  BSYNC B6 ;  /* 0x0000000000067941 */ /* 0x000fea0003800000 */
.L_x_8781:
[----:B------:R-:W-:Y:S01]  /*1af0*/  ULDC.64 UR4, c[0x0][0x9f8] ;  /* 0x00027e0000047ab9 */ /* 0x000fe20000000a00 */
[----:B------:R-:W2:Y:S01]  /*1b00*/  LDL R14, [R1+0x14] ;  /* 0x00001400010e7983 */ /* 0x000ea20000100800 */
[----:B------:R-:W-:Y:S01]  /*1b10*/  ISETP.NE.U32.AND P0, PT, RZ, UR4, PT ;  /* 0x00000004ff007c0c */ /* 0x000fe2000bf05070 */
[----:B------:R-:W0:Y:S01]  /*1b20*/  LDC.64 R68, c[0x0][0x300] ;  /* 0x0000c000ff447b82 */ /* 0x000e220000000a00 */
[----:B------:R-:W-:Y:S01]  /*1b30*/  IMAD.IADD R47, R47, 0x1, R28 ;  /* 0x000000012f2f7824 */ /* 0x000fe200078e021c */
[----:B------:R-:W-:Y:S01]  /*1b40*/  ULDC.64 UR6, c[0x0][0x330] ;  /* 0x0000cc0000067ab9 */ /* 0x000fe20000000a00 */
[----:B------:R-:W-:Y:S01]  /*1b50*/  ISETP.NE.AND.EX P0, PT, RZ, UR5, PT, P0 ;  /* 0x00000005ff007c0c */ /* 0x000fe2000bf05300 */
[----:B------:R-:W-:Y:S01]  /*1b60*/  ULDC.64 UR8, c[0x0][0xa08] ;  /* 0x0002820000087ab9 */ /* 0x000fe20000000a00 */
[----:B------:R-:W-:-:S03]  /*1b70*/  SHF.R.S32.HI R19, RZ, 0x1f, R18 ;  /* 0x0000001fff137819 */ /* 0x000fc60000011412 */
[----:B------:R-:W1:Y:S08]  /*1b80*/  LDC.64 R66, c[0x0][0x3f8] ;  /* 0x0000fe00ff427b82 */ /* 0x000e700000000a00 */
[----:B------:R-:W-:Y:S01]  /*1b90*/  @P0 IADD3 R4, P1, R32, UR4, RZ ;  /* 0x0000000420040c10 */ /* 0x000fe2000ff3e0ff */
[----:B------:R-:W3:Y:S03]  /*1ba0*/  LDC R61, c[0x0][0x3f4] ;  /* 0x0000fd00ff3d7b82 */ /* 0x000ee60000000800 */
[----:B------:R-:W-:Y:S01]  /*1bb0*/  @P0 IADD3.X R5, R31, UR5, RZ, P1, !PT ;  /* 0x000000051f050c10 */ /* 0x000fe20008ffe4ff */
[----:B------:R-:W-:-:S04]  /*1bc0*/  ULDC.64 UR4, c[0x0][0x308] ;  /* 0x0000c20000047ab9 */ /* 0x000fc80000000a00 */
[----:B------:R4:W2:Y:S01]  /*1bd0*/  @P0 LDG.E R29, desc[UR42][R4.64] ;  /* 0x0000002a041d0981 */ /* 0x0008a2000c1e1900 */
[----:B------:R-:W-:Y:S01]  /*1be0*/  SHF.R.S32.HI R3, RZ, 0x1f, R47 ;  /* 0x0000001fff037819 */ /* 0x000fe2000001142f */
[----:B0-----:R-:W-:Y:S01]  /*1bf0*/  IMAD.WIDE.U32 R6, R47, R68, RZ ;  /* 0x000000442f067225 */ /* 0x001fe200078e00ff */
[----:B------:R-:W-:-:S03]  /*1c00*/  ISETP.NE.U32.AND P0, PT, RZ, UR8, PT ;  /* 0x00000008ff007c0c */ /* 0x000fc6000bf05070 */
[----:B------:R-:W-:Y:S02]  /*1c10*/  IMAD R0, R3, R68, RZ ;  /* 0x0000004403007224 */ /* 0x000fe400078e02ff */
[----:B------:R-:W-:-:S04]  /*1c20*/  IMAD.WIDE.U32 R56, R30, UR6, R18 ;  /* 0x000000061e387c25 */ /* 0x000fc8000f8e0012 */
[----:B------:R-:W-:Y:S01]  /*1c30*/  IMAD R9, R47, R69, R0 ;  /* 0x000000452f097224 */ /* 0x000fe200078e0200 */
[----:B------:R-:W-:-:S03]  /*1c40*/  SHF.R.S32.HI R0, RZ, 0x1f, R30 ;  /* 0x0000001fff007819 */ /* 0x000fc6000001141e */
[----:B------:R-:W-:Y:S02]  /*1c50*/  IMAD.IADD R7, R7, 0x1, R9 ;  /* 0x0000000107077824 */ /* 0x000fe400078e0209 */
[C---:B----4-:R-:W-:Y:S02]  /*1c60*/  IMAD R4, R0.reuse, UR6, RZ ;  /* 0x0000000600047c24 */ /* 0x050fe4000f8e02ff */
[----:B------:R-:W-:Y:S02]  /*1c70*/  IMAD R0, R0, UR4, RZ ;  /* 0x0000000400007c24 */ /* 0x000fe4000f8e02ff */
[C---:B------:R-:W-:Y:S01]  /*1c80*/  IMAD R9, R30.reuse, UR7, R4 ;  /* 0x000000071e097c24 */ /* 0x040fe2000f8e0204 */
[----:B------:R-:W-:Y:S01]  /*1c90*/  ISETP.NE.AND.EX P0, PT, RZ, UR9, PT, P0 ;  /* 0x00000009ff007c0c */ /* 0x000fe2000bf05300 */
[----:B------:R-:W-:Y:S01]  /*1ca0*/  IMAD.WIDE.U32 R4, R30, UR4, R6 ;  /* 0x000000041e047c25 */ /* 0x000fe2000f8e0006 */
[----:B------:R-:W-:Y:S01]  /*1cb0*/  SHF.R.S32.HI R12, RZ, 0x1f, R22 ;  /* 0x0000001fff0c7819 */ /* 0x000fe20000011416 */
[----:B------:R-:W-:-:S02]  /*1cc0*/  ULDC.64 UR6, c[0x0][0x338] ;  /* 0x0000ce0000067ab9 */ /* 0x000fc40000000a00 */
[----:B------:R-:W-:Y:S01]  /*1cd0*/  IMAD R59, R30, UR5, R0 ;  /* 0x000000051e3b7c24 */ /* 0x000fe2000f8e0200 */
[----:B------:R-:W-:Y:S01]  /*1ce0*/  ULDC.64 UR4, c[0x0][0x310] ;  /* 0x0000c40000047ab9 */ /* 0x000fe20000000a00 */
[----:B------:R-:W-:Y:S02]  /*1cf0*/  IMAD.MOV.U32 R58, RZ, RZ, R4 ;  /* 0x000000ffff3a7224 */ /* 0x000fe400078e0004 */
[----:B------:R-:W-:Y:S02]  /*1d00*/  IMAD.IADD R59, R5, 0x1, R59 ;  /* 0x00000001053b7824 */ /* 0x000fe400078e023b */
[----:B------:R-:W0:Y:S01]  /*1d10*/  LDC.64 R4, c[0x0][0x408] ;  /* 0x00010200ff047b82 */ /* 0x000e220000000a00 */
[----:B------:R-:W-:Y:S02]  /*1d20*/  IMAD.IADD R57, R57, 0x1, R9 ;  /* 0x0000000139397824 */ /* 0x000fe400078e0209 */
[----:B------:R-:W-:Y:S02]  /*1d30*/  VIADD R81, R18, 0x20 ;  /* 0x0000002012517836 */ /* 0x000fe40000000000 */
[----:B------:R-:W-:-:S02]  /*1d40*/  IMAD R11, R12, R68, RZ ;  /* 0x000000440c0b7224 */ /* 0x000fc400078e02ff */
[----:B------:R-:W-:-:S04]  /*1d50*/  IMAD.WIDE.U32 R6, R22, R68, R18 ;  /* 0x0000004416067225 */ /* 0x000fc800078e0012 */
[C---:B------:R-:W-:Y:S01]  /*1d60*/  IMAD R11, R22.reuse, R69, R11 ;  /* 0x00000045160b7224 */ /* 0x040fe200078e020b */
[----:B---3--:R-:W-:Y:S02]  /*1d70*/  ISETP.GE.AND P2, PT, R81, R61, PT ;  /* 0x0000003d5100720c */ /* 0x008fe40003f46270 */
[----:B------:R-:W-:Y:S01]  /*1d80*/  SHF.R.S32.HI R153, RZ, 0x1f, R152 ;  /* 0x0000001fff997819 */ /* 0x000fe20000011498 */
[----:B-1----:R-:W-:-:S04]  /*1d90*/  IMAD.WIDE.U32 R52, R22, R66, R18 ;  /* 0x0000004216347225 */ /* 0x002fc800078e0012 */
[----:B------:R-:W-:Y:S01]  /*1da0*/  IMAD.WIDE.U32 R54, R22, R66, R152 ;  /* 0x0000004216367225 */ /* 0x000fe200078e0098 */
[----:B------:R-:W-:-:S03]  /*1db0*/  SHF.R.U32.HI R20, RZ, 0x3, R156 ;  /* 0x00000003ff147819 */ /* 0x000fc6000001169c */
[----:B0-----:R-:W-:-:S04]  /*1dc0*/  IMAD.WIDE.U32 R50, R22, R4, R152 ;  /* 0x0000000416327225 */ /* 0x001fc800078e0098 */
[----:B------:R-:W-:Y:S01]  /*1dd0*/  IMAD.WIDE.U32 R48, R22, R4, R18 ;  /* 0x0000000416307225 */ /* 0x000fe200078e0012 */
[----:B------:R-:W-:-:S03]  /*1de0*/  P2R R82, PR, RZ, 0x4 ;  /* 0x00000004ff527803 */ /* 0x000fc60000000000 */
[----:B------:R-:W-:Y:S01]  /*1df0*/  VIADD R65, R18, 0x40 ;  /* 0x0000004012417836 */ /* 0x000fe20000000000 */
[----:B------:R-:W-:Y:S01]  /*1e00*/  SHF.L.U64.HI R69, R68, 0x7, R69 ;  /* 0x0000000744457819 */ /* 0x000fe20000010245 */
[C---:B------:R-:W-:Y:S01]  /*1e10*/  IMAD.SHL.U32 R63, R4.reuse, 0x80, RZ ;  /* 0x00000080043f7824 */ /* 0x040fe200078e00ff */
[----:B------:R-:W-:Y:S01]  /*1e20*/  SHF.L.U64.HI R64, R4, 0x7, R5 ;  /* 0x0000000704407819 */ /* 0x000fe20000010205 */
[----:B------:R-:W-:Y:S01]  /*1e30*/  IMAD.SHL.U32 R68, R68, 0x80, RZ ;  /* 0x0000008044447824 */ /* 0x000fe200078e00ff */
[----:B--2---:R-:W-:Y:S02]  /*1e40*/  SHF.R.S32.HI R0, RZ, 0x1f, R29 ;  /* 0x0000001fff007819 */ /* 0x004fe4000001141d */
[----:B------:R-:W-:Y:S02]  /*1e50*/  SEL R9, R29, RZ, !P0 ;  /* 0x000000ff1d097207 */ /* 0x000fe40004000000 */
[----:B------:R-:W-:-:S03]  /*1e60*/  SEL R10, R0, RZ, !P0 ;  /* 0x000000ff000a7207 */ /* 0x000fc60004000000 */
[----:B------:R-:W-:-:S04]  /*1e70*/  IMAD.WIDE.U32 R58, R9, UR4, R58 ;  /* 0x00000004093a7c25 */ /* 0x000fc8000f8e003a */
[----:B------:R-:W-:Y:S01]  /*1e80*/  IMAD R0, R10, UR4, RZ ;  /* 0x000000040a007c24 */ /* 0x000fe2000f8e02ff */
[----:B------:R-:W-:Y:S02]  /*1e90*/  ULDC UR4, c[0x0][0x2f4] ;  /* 0x0000bd0000047ab9 */ /* 0x000fe40000000800 */
[----:B------:R-:W-:Y:S01]  /*1ea0*/  ISETP.GE.AND P1, PT, R81, UR4, PT ;  /* 0x0000000451007c0c */ /* 0x000fe2000bf26270 */
[----:B------:R-:W-:Y:S01]  /*1eb0*/  IMAD R75, R9, UR5, R0 ;  /* 0x00000005094b7c24 */ /* 0x000fe2000f8e0200 */
[----:B------:R-:W-:Y:S02]  /*1ec0*/  ISETP.GE.AND P0, PT, R18, UR4, PT ;  /* 0x0000000412007c0c */ /* 0x000fe4000bf06270 */
[----:B------:R-:W-:Y:S02]  /*1ed0*/  SEL R8, RZ, 0xffffffff, P1 ;  /* 0xffffffffff087807 */ /* 0x000fe40000800000 */
[----:B------:R-:W-:Y:S02]  /*1ee0*/  SEL R0, RZ, 0x1, P0 ;  /* 0x00000001ff007807 */ /* 0x000fe40000000000 */
[----:B------:R-:W-:-:S02]  /*1ef0*/  IADD3 R80, P0, R58, R6, RZ ;  /* 0x000000063a507210 */ /* 0x000fc40007f1e0ff */
[----:B------:R-:W-:Y:S01]  /*1f00*/  IADD3 R75, R59, R75, RZ ;  /* 0x0000004b3b4b7210 */ /* 0x000fe20007ffe0ff */
[----:B------:R-:W-:Y:S02]  /*1f10*/  IMAD.SHL.U32 R13, R8, 0x2, RZ ;  /* 0x00000002080d7824 */ /* 0x000fe400078e00ff */
[----:B------:R-:W-:Y:S01]  /*1f20*/  IMAD R10, R10, UR6, RZ ;  /* 0x000000060a0a7c24 */ /* 0x000fe2000f8e02ff */
[----:B------:R-:W-:Y:S01]  /*1f30*/  IADD3.X R74, R75, R7, R11, P0, !PT ;  /* 0x000000074b4a7210 */ /* 0x000fe200007fe40b */
[----:B------:R-:W-:Y:S01]  /*1f40*/  IMAD R6, R12, R66, RZ ;  /* 0x000000420c067224 */ /* 0x000fe200078e02ff */
[----:B------:R-:W-:Y:S01]  /*1f50*/  ISETP.GE.AND P0, PT, R18, R61, PT ;  /* 0x0000003d1200720c */ /* 0x000fe20003f06270 */
[----:B------:R-:W-:Y:S01]  /*1f60*/  IMAD R7, R12, R4, RZ ;  /* 0x000000040c077224 */ /* 0x000fe200078e02ff */
[----:B------:R-:W-:Y:S01]  /*1f70*/  LOP3.LUT R0, R13, 0x2, R0, 0xe2, !PT ;  /* 0x000000020d007812 */ /* 0x000fe200078ee200 */
[----:B------:R-:W-:-:S04]  /*1f80*/  IMAD.WIDE.U32 R56, R9, UR6, R56 ;  /* 0x0000000609387c25 */ /* 0x000fc8000f8e0038 */
[----:B------:R-:W-:Y:S02]  /*1f90*/  IMAD R15, R9, UR7, R10 ;  /* 0x00000007090f7c24 */ /* 0x000fe4000f8e020a */
[C---:B------:R-:W-:Y:S01]  /*1fa0*/  IMAD R9, R22.reuse, R67, R6 ;  /* 0x0000004316097224 */ /* 0x040fe200078e0206 */
[C---:B------:R-:W-:Y:S01]  /*1fb0*/  SEL R6, R61.reuse, RZ, P2 ;  /* 0x000000ff3d067207 */ /* 0x040fe20001000000 */
[----:B------:R-:W-:Y:S01]  /*1fc0*/  IMAD R13, R22, R5, R7 ;  /* 0x00000005160d7224 */ /* 0x000fe200078e0207 */
[----:B------:R-:W-:-:S03]  /*1fd0*/  SEL R7, R61, RZ, P0 ;  /* 0x000000ff3d077207 */ /* 0x000fc60000000000 */
[----:B------:R-:W-:Y:S02]  /*1fe0*/  IMAD.IADD R8, R81, 0x1, R6 ;  /* 0x0000000151087824 */ /* 0x000fe400078e0206 */
[----:B------:R-:W-:Y:S02]  /*1ff0*/  IMAD.IADD R7, R18, 0x1, R7 ;  /* 0x0000000112077824 */ /* 0x000fe400078e0207 */
[----:B------:R-:W-:Y:S02]  /*2000*/  IMAD.IADD R55, R55, 0x1, R9 ;  /* 0x0000000137377824 */ /* 0x000fe400078e0209 */
[----:B------:R-:W-:Y:S01]  /*2010*/  IMAD.IADD R53, R9, 0x1, R53 ;  /* 0x0000000109357824 */ /* 0x000fe200078e0235 */
[----:B------:R-:W-:Y:S02]  /*2020*/  SHF.R.S32.HI R6, RZ, 0x1f, R7 ;  /* 0x0000001fff067819 */ /* 0x000fe40000011407 */
[----:B------:R-:W-:Y:S02]  /*2030*/  SHF.R.S32.HI R9, RZ, 0x1f, R8 ;  /* 0x0000001fff097819 */ /* 0x000fe40000011408 */
[----:B------:R-:W-:-:S02]  /*2040*/  LEA.HI R73, R6, R7, RZ, 0x4 ;  /* 0x0000000706497211 */ /* 0x000fc400078f20ff */
[CC--:B------:R-:W-:Y:S02]  /*2050*/  LEA.HI R72, R9.reuse, R8.reuse, RZ, 0x4 ;  /* 0x0000000809487211 */ /* 0x0c0fe400078f20ff */
[----:B------:R-:W-:Y:S02]  /*2060*/  LEA.HI R6, R6, R7, RZ, 0x5 ;  /* 0x0000000706067211 */ /* 0x000fe400078f28ff */
[----:B------:R-:W-:-:S03]  /*2070*/  LEA.HI R8, R9, R8, RZ, 0x5 ;  /* 0x0000000809087211 */ /* 0x000fc600078f28ff */
[----:B------:R-:W-:Y:S01]  /*2080*/  IMAD.SHL.U32 R7, R6, 0x80, RZ ;  /* 0x0000008006077824 */ /* 0x000fe200078e00ff */
[----:B------:R-:W-:Y:S01]  /*2090*/  LOP3.LUT R6, R156, 0x10, R73, 0xf8, !PT ;  /* 0x000000109c067812 */ /* 0x000fe200078ef849 */
[----:B------:R-:W-:Y:S01]  /*20a0*/  IMAD.SHL.U32 R9, R8, 0x80, RZ ;  /* 0x0000008008097824 */ /* 0x000fe200078e00ff */
[----:B------:R-:W-:Y:S02]  /*20b0*/  LOP3.LUT R8, R156, 0x10, R72, 0xf8, !PT ;  /* 0x000000109c087812 */ /* 0x000fe400078ef848 */
[-C--:B------:R-:W-:Y:S02]  /*20c0*/  LOP3.LUT R6, R6, R20.reuse, RZ, 0x3c, !PT ;  /* 0x0000001406067212 */ /* 0x080fe400078e3cff */
[----:B------:R-:W-:Y:S02]  /*20d0*/  LOP3.LUT R8, R8, R20, RZ, 0x3c, !PT ;  /* 0x0000001408087212 */ /* 0x000fe400078e3cff */
[----:B------:R-:W0:Y:S01]  /*20e0*/  S2R R20, SR_TID.X ;  /* 0x0000000000147919 */ /* 0x000e220000002100 */
[----:B-----5:R-:W-:-:S02]  /*20f0*/  SHF.R.S32.HI R11, RZ, 0x1f, R24 ;  /* 0x0000001fff0b7819 */ /* 0x020fc40000011418 */
[----:B------:R-:W-:Y:S02]  /*2100*/  LOP3.LUT R7, R7, 0xfffff000, RZ, 0xc0, !PT ;  /* 0xfffff00007077812 */ /* 0x000fe400078ec0ff */
[----:B------:R-:W-:Y:S02]  /*2110*/  LOP3.LUT R9, R9, 0xfffff000, RZ, 0xc0, !PT ;  /* 0xfffff00009097812 */ /* 0x000fe400078ec0ff */
[--C-:B------:R-:W-:Y:S01]  /*2120*/  IADD3 R71, R6, R7, R14.reuse ;  /* 0x0000000706477210 */ /* 0x100fe20007ffe00e */
[----:B------:R-:W-:Y:S02]  /*2130*/  IMAD R6, R11, R66, RZ ;  /* 0x000000420b067224 */ /* 0x000fe400078e02ff */
[----:B------:R-:W-:Y:S02]  /*2140*/  IMAD.IADD R51, R51, 0x1, R13 ;  /* 0x0000000133337824 */ /* 0x000fe400078e020d */
[----:B------:R-:W-:Y:S02]  /*2150*/  IMAD.IADD R49, R13, 0x1, R49 ;  /* 0x000000010d317824 */ /* 0x000fe400078e0231 */
[----:B------:R-:W-:Y:S01]  /*2160*/  IMAD R11, R11, R4, RZ ;  /* 0x000000040b0b7224 */ /* 0x000fe200078e02ff */
[----:B------:R-:W-:Y:S01]  /*2170*/  IADD3 R70, R8, R9, R14 ;  /* 0x0000000908467210 */ /* 0x000fe20007ffe00e */
[----:B------:R-:W-:Y:S01]  /*2180*/  IMAD R21, R24, R67, R6 ;  /* 0x0000004318157224 */ /* 0x000fe200078e0206 */
[----:B------:R-:W-:Y:S01]  /*2190*/  IADD3 R46, P2, R22, R47, RZ ;  /* 0x0000002f162e7210 */ /* 0x000fe20007f5e0ff */
[----:B------:R-:W-:Y:S01]  /*21a0*/  IMAD.WIDE.U32 R54, R24, R66, R54 ;  /* 0x0000004218367225 */ /* 0x000fe200078e0036 */
[----:B------:R-:W-:-:S03]  /*21b0*/  LOP3.LUT R7, R72, 0xfffffff0, RZ, 0xc0, !PT ;  /* 0xfffffff048077812 */ /* 0x000fc600078ec0ff */
[----:B------:R-:W-:Y:S01]  /*21c0*/  IMAD.WIDE.U32 R52, R24, R66, R52 ;  /* 0x0000004218347225 */ /* 0x000fe200078e0034 */
[----:B------:R-:W-:-:S03]  /*21d0*/  SHF.L.U64.HI R67, R66, 0x7, R67 ;  /* 0x0000000742437819 */ /* 0x000fc60000010243 */
[C---:B------:R-:W-:Y:S02]  /*21e0*/  IMAD R11, R24.reuse, R5, R11 ;  /* 0x00000005180b7224 */ /* 0x040fe400078e020b */
[----:B------:R-:W-:Y:S01]  /*21f0*/  IMAD.WIDE.U32 R50, R24, R4, R50 ;  /* 0x0000000418327225 */ /* 0x000fe200078e0032 */
[----:B0-----:R-:W-:-:S03]  /*2200*/  SHF.R.U32.HI R14, RZ, 0x7, R20 ;  /* 0x00000007ff0e7819 */ /* 0x001fc60000011614 */
[----:B------:R-:W-:Y:S01]  /*2210*/  IMAD.WIDE.U32 R48, R24, R4, R48 ;  /* 0x0000000418307225 */ /* 0x000fe200078e0030 */
[----:B------:R-:W-:Y:S02]  /*2220*/  LOP3.LUT R20, R73, 0xfffffff0, RZ, 0xc0, !PT ;  /* 0xfffffff049147812 */ /* 0x000fe400078ec0ff */
[----:B------:R-:W-:Y:S01]  /*2230*/  LOP3.LUT R60, R0, 0x1, RZ, 0xc0, !PT ;  /* 0x00000001003c7812 */ /* 0x000fe200078ec0ff */
[----:B------:R-:W-:Y:S01]  /*2240*/  IMAD.X R47, R12, 0x1, R3, P2 ;  /* 0x000000010c2f7824 */ /* 0x000fe200010e0603 */
[----:B------:R-:W-:Y:S01]  /*2250*/  LOP3.LUT R45, R0, 0x2, RZ, 0xc0, !PT ;  /* 0x00000002002d7812 */ /* 0x000fe200078ec0ff */
[----:B------:R-:W-:Y:S01]  /*2260*/  IMAD.IADD R44, R55, 0x1, R21 ;  /* 0x00000001372c7824 */ /* 0x000fe200078e0215 */
[----:B------:R-:W-:Y:S01]  /*2270*/  IADD3 R62, R14, 0x8, RZ ;  /* 0x000000080e3e7810 */ /* 0x000fe20007ffe0ff */
[----:B------:R-:W-:Y:S01]  /*2280*/  IMAD.SHL.U32 R66, R66, 0x80, RZ ;  /* 0x0000008042427824 */ /* 0x000fe200078e00ff */
[----:B------:R-:W-:Y:S01]  /*2290*/  ISETP.GE.AND P1, PT, R65, UR4, PT ;  /* 0x0000000441007c0c */ /* 0x000fe2000bf26270 */
[----:B------:R-:W-:Y:S01]  /*22a0*/  IMAD.SHL.U32 R61, R61, 0x2, RZ ;  /* 0x000000023d3d7824 */ /* 0x000fe200078e00ff */
[----:B------:R-:W-:Y:S01]  /*22b0*/  SHF.R.S32.HI R4, RZ, 0x1f, R20 ;  /* 0x0000001fff047819 */ /* 0x000fe20000011414 */
[----:B------:R-:W-:Y:S01]  /*22c0*/  IMAD.IADD R21, R21, 0x1, R53 ;  /* 0x0000000115157824 */ /* 0x000fe200078e0235 */
[----:B------:R-:W-:Y:S01]  /*22d0*/  SHF.R.S32.HI R3, RZ, 0x1f, R7 ;  /* 0x0000001fff037819 */ /* 0x000fe20000011407 */
[----:B------:R-:W-:-:S02]  /*22e0*/  IMAD.IADD R6, R51, 0x1, R11 ;  /* 0x0000000133067824 */ /* 0x000fc400078e020b */
[----:B------:R-:W-:Y:S02]  /*22f0*/  IMAD.IADD R5, R11, 0x1, R49 ;  /* 0x000000010b057824 */ /* 0x000fe400078e0231 */
[----:B------:R-:W-:-:S07]  /*2300*/  IMAD.IADD R0, R57, 0x1, R15 ;  /* 0x0000000139007824 */ /* 0x000fce00078e020f */
.L_x_8822:
[----:B------:R-:W2:Y:S01]  /*2310*/  LDL R8, [R1+0x1c] ;  /* 0x00001c0001087983 */ /* 0x000ea20000100800 */
[----:B------:R-:W0:Y:S01]  /*2320*/  LDC R87, c[0x0][0x3f4] ;  /* 0x0000fd00ff577b82 */ /* 0x000e220000000800 */
[----:B------:R-:W-:Y:S01]  /*2330*/  VIADD R2, R2, 0xffffffff ;  /* 0xffffffff02027836 */ /* 0x000fe20000000000 */
[----:B------:R-:W-:Y:S05]  /*2340*/  YIELD ;  /* 0x0000000000007946 */ /* 0x000fea0003800000 */
[----:B------:R-:W-:Y:S01]  /*2350*/  SHF.R.S32.HI R10, RZ, 0x1f, R2 ;  /* 0x0000001fff0a7819 */ /* 0x000fe20000011402 */
[----:B------:R-:W1:Y:S01]  /*2360*/  LDC.64 R76, c[0x0][0x2e8] ;  /* 0x0000ba00ff4c7b82 */ /* 0x000e620000000a00 */
[-C--:B------:R-:W-:Y:S01]  /*2370*/  IMAD R9, R69, R2.reuse, RZ ;  /* 0x0000000245097224 */ /* 0x080fe200078e02ff */
[----:B------:R-:W-:Y:S01]  /*2380*/  BSSY B0, `(.L_x_8783) ;  /* 0x00003f1000007945 */ /* 0x000fe20003800000 */
[----:B----4-:R-:W-:Y:S01]  /*2390*/  IMAD.WIDE.U32 R36, R68, R2, RZ ;  /* 0x0000000244247225 */ /* 0x010fe200078e00ff */
[----:B------:R-:W-:-:S03]  /*23a0*/  ISETP.GT.AND P2, PT, R2, R26, PT ;  /* 0x0000001a0200720c */ /* 0x000fc60003f44270 */
[----:B------:R-:W-:-:S04]  /*23b0*/  IMAD R11, R10, R68, R9 ;  /* 0x000000440a0b7224 */ /* 0x000fc800078e0209 */
[----:B------:R-:W-:Y:S01]  /*23c0*/  IMAD.IADD R79, R37, 0x1, R11 ;  /* 0x00000001254f7824 */ /* 0x000fe200078e020b */
[----:B0-----:R-:W-:Y:S02]  /*23d0*/  ISETP.GE.AND P3, PT, R87, 0x1, PT ;  /* 0x000000015700780c */ /* 0x001fe40003f66270 */
[----:B-1----:R-:W-:-:S04]  /*23e0*/  IADD3 R32, P4, P5, R36, R76, R80 ;  /* 0x0000004c24207210 */ /* 0x002fc80007d9e050 */
[----:B------:R-:W-:Y:S01]  /*23f0*/  IADD3.X R33, R79, R77, R74, P4, P5 ;  /* 0x0000004d4f217210 */ /* 0x000fe200027ea44a */
[----:B--2---:R-:W-:-:S04]  /*2400*/  IMAD R9, R17, 0x3000, R8 ;  /* 0x0000300011097824 */ /* 0x004fc800078e0208 */
[----:B------:R-:W-:Y:S02]  /*2410*/  IMAD.IADD R84, R16, 0x1, R9 ;  /* 0x0000000110547824 */ /* 0x000fe400078e0209 */
        /* <DEDUP_REMOVED lines=21> */
[----:B------:R-:W-:Y:S01]  /*2570*/  CS2R R36, SRZ ;  /* 0x0000000000247805 */ /* 0x000fe2000001ff00 */
[----:B------:R-:W-:Y:S06]  /*2580*/  @P4 BRA `(.L_x_8787) ;  /* 0x0000000000584947 */ /* 0x000fec0003800000 */
[----:B------:R-:W2:Y:S01]  /*2590*/  LDL R78, [R1+0x10] ;  /* 0x00001000014e7983 */ /* 0x000ea20000100800 */
[----:B------:R-:W-:Y:S01]  /*25a0*/  ULDC.64 UR4, c[0x0][0x3e8] ;  /* 0x0000fa0000047ab9 */ /* 0x000fe20000000a00 */
[----:B------:R-:W-:Y:S01]  /*25b0*/  ULDC.64 UR6, c[0x0][0x400] ;  /* 0x0001000000067ab9 */ /* 0x000fe20000000a00 */
[----:B------:R-:W-:Y:S02]  /*25c0*/  IADD3 R40, P3, P5, R54, UR4, R40 ;  /* 0x0000000436287c10 */ /* 0x000fe4000fd7e028 */
[----:B------:R-:W-:Y:S02]  /*25d0*/  CS2R R34, SRZ ;  /* 0x0000000000227805 */ /* 0x000fe4000001ff00 */
[----:B------:R-:W-:Y:S02]  /*25e0*/  CS2R R36, SRZ ;  /* 0x0000000000247805 */ /* 0x000fe4000001ff00 */
[----:B------:R-:W-:Y:S02]  /*25f0*/  IADD3.X R41, R44, UR5, R42, P3, P5 ;  /* 0x000000052c297c10 */ /* 0x000fe40009fea42a */
[----:B------:R-:W-:-:S04]  /*2600*/  IADD3 R38, P3, P5, R50, UR6, R38 ;  /* 0x0000000632267c10 */ /* 0x000fc8000fd7e026 */
[----:B------:R-:W-:Y:S02]  /*2610*/  IADD3.X R39, R6, UR7, R43, P3, P5 ;  /* 0x0000000706277c10 */ /* 0x000fe40009fea42b */
[-C--:B------:R-:W-:Y:S02]  /*2620*/  ISETP.GE.AND P5, PT, R152, R87.reuse, PT ;  /* 0x000000579800720c */ /* 0x080fe40003fa6270 */
[----:B------:R-:W-:Y:S02]  /*2630*/  ISETP.GE.AND P3, PT, R157, R87, PT ;  /* 0x000000579d00720c */ /* 0x000fe40003f66270 */
[----:B------:R-:W-:Y:S02]  /*2640*/  CS2R R28, SRZ ;  /* 0x00000000001c7805 */ /* 0x000fe4000001ff00 */
[----:B------:R-:W-:Y:S02]  /*2650*/  CS2R R12, SRZ ;  /* 0x00000000000c7805 */ /* 0x000fe4000001ff00 */
[----:B------:R-:W-:-:S05]  /*2660*/  CS2R R30, SRZ ;  /* 0x00000000001e7805 */ /* 0x000fca000001ff00 */
[----:B------:R0:W5:Y:S04]  /*2670*/  @!P5 LDG.E.64 R34, desc[UR42][R40.64] ;  /* 0x0000002a2822d981 */ /* 0x000168000c1e1b00 */
[----:B------:R0:W5:Y:S01]  /*2680*/  @!P5 LDG.E.64 R36, desc[UR42][R38.64] ;  /* 0x0000002a2624d981 */ /* 0x000162000c1e1b00 */
[----:B------:R-:W-:-:S03]  /*2690*/  CS2R R14, SRZ ;  /* 0x00000000000e7805 */ /* 0x000fc6000001ff00 */
[----:B------:R0:W5:Y:S04]  /*26a0*/  @!P3 LDG.E.64 R28, desc[UR42][R40.64+0x10] ;  /* 0x0000102a281cb981 */ /* 0x000168000c1e1b00 */
[----:B------:R0:W5:Y:S01]  /*26b0*/  @!P3 LDG.E.64 R30, desc[UR42][R38.64+0x10] ;  /* 0x0000102a261eb981 */ /* 0x000162000c1e1b00 */
[----:B--2---:R-:W-:-:S13]  /*26c0*/  ISETP.GE.AND P5, PT, R78, R87, PT ;  /* 0x000000574e00720c */ /* 0x004fda0003fa6270 */
[----:B------:R0:W5:Y:S04]  /*26d0*/  @!P5 LDG.E.64 R12, desc[UR42][R40.64+0x20] ;  /* 0x0000202a280cd981 */ /* 0x000168000c1e1b00 */
[----:B------:R0:W5:Y:S02]  /*26e0*/  @!P5 LDG.E.64 R14, desc[UR42][R38.64+0x20] ;  /* 0x0000202a260ed981 */ /* 0x000164000c1e1b00 */
.L_x_8787:
[----:B------:R-:W-:Y:S05]  /*26f0*/  BSYNC B1 ;  /* 0x0000000000017941 */ /* 0x000fea0003800000 */
.L_x_8786:
[----:B------:R-:W-:Y:S01]  /*2700*/  UISETP.NE.AND UP0, UPT, UR36, 0x3, UPT ;  /* 0x000000032400788c */ /* 0x000fe2000bf05270 */
[----:B0----5:R-:W-:Y:S01]  /*2710*/  MOV R39, R12 ;  /* 0x0000000c00277202 */ /* 0x021fe20000000f00 */
[----:B------:R-:W-:Y:S02]  /*2720*/  IMAD.MOV.U32 R40, RZ, RZ, R28 ;  /* 0x000000ffff287224 */ /* 0x000fe400078e001c */
[----:B------:R-:W-:Y:S02]  /*2730*/  IMAD.MOV.U32 R42, RZ, RZ, R34 ;  /* 0x000000ffff2a7224 */ /* 0x000fe400078e0022 */
[----:B------:R-:W-:Y:S01]  /*2740*/  PLOP3.LUT P3, PT, PT, PT, UP0, 0x80, 0x0 ;  /* 0x000000000000781c */ /* 0x000fe20003f6f008 */
[----:B------:R-:W-:Y:S02]  /*2750*/  IMAD.MOV.U32 R38, RZ, RZ, R14 ;  /* 0x000000ffff267224 */ /* 0x000fe400078e000e */
[----:B------:R-:W-:Y:S02]  /*2760*/  IMAD.MOV.U32 R41, RZ, RZ, R30 ;  /* 0x000000ffff297224 */ /* 0x000fe400078e001e */
[----:B------:R-:W-:-:S08]  /*2770*/  IMAD.MOV.U32 R43, RZ, RZ, R36 ;  /* 0x000000ffff2b7224 */ /* 0x000fd000078e0024 */
[----:B------:R-:W-:Y:S05]  /*2780*/  @!P3 BRA `(.L_x_8788) ;  /* 0x000000000004b947 */ /* 0x000fea0003800000 */
[----:B------:R-:W-:Y:S01]  /*2790*/  BPT.TRAP 0x1 ;  /* 0x000000040000795c */ /* 0x000fe20000300000 */
.L_x_8788:
[----:B------:R-:W-:Y:S01]  /*27a0*/  IMAD R83, R17, 0x8, R16 ;  /* 0x0000000811537824 */ /* 0x000fe200078e0210 */
[----:B------:R-:W-:Y:S01]  /*27b0*/  SHF.L.U32 R86, R23, 0x1f, RZ ;  /* 0x0000001f17567819 */ /* 0x000fe200000006ff */
[----:B------:R-:W-:Y:S03]  /*27c0*/  BSSY B1, `(.L_x_8789) ;  /* 0x0000003000017945 */ /* 0x000fe60003800000 */
[----:B------:R-:W0:Y:S02]  /*27d0*/  SYNCS.PHASECHK.TRANS64.TRYWAIT P5, [R83+URZ+0x19c90], R86 ;  /* 0x019c9056530075a7 */ /* 0x000e2400080a017f */
[----:B0-----:R-:W-:Y:S05]  /*27e0*/  @!P5 BRA `(.L_x_8790) ;  /* 0x0000016c0078d947 */ /* 0x001fea0003800000 */
.L_x_9030:
[----:B------:R-:W-:Y:S05]  /*27f0*/  BSYNC B1 ;  /* 0x0000000000017941 */ /* 0x000fea0003800000 */
.L_x_8789:
        /* <DEDUP_REMOVED lines=25> */
[----:B------:R-:W-:-:S02]  /*2990*/  F2FP.F16.E4M3.UNPACK_B R8, R9 ;  /* 0x00000009ff08723e */ /* 0x000fc400020006ff */
[----:B------:R-:W-:Y:S02]  /*29a0*/  F2FP.F16.E4M3.UNPACK_B R76, R43.H1 ;  /* 0x0000002bff4c723e */ /* 0x000fe400030006ff */
[----:B------:R-:W-:Y:S02]  /*29b0*/  LOP3.LUT R34, R35, 0xff0000, R34, 0xf8, !PT ;  /* 0x00ff000023227812 */ /* 0x000fe400078ef822 */
[----:B------:R-:W-:Y:S01]  /*29c0*/  LOP3.LUT R35, R78, 0xff0000, R37, 0xf8, !PT ;  /* 0x00ff00004e237812 */ /* 0x000fe200078ef825 */
[----:B------:R-:W-:Y:S01]  /*29d0*/  HADD2.F32 R37, -RZ, R8.H1_H1 ;  /* 0x30000008ff257230 */ /* 0x000fe20000004100 */
[----:B------:R-:W-:Y:S01]  /*29e0*/  F2FP.F16.E4M3.UNPACK_B R9, R9.H1 ;  /* 0x00000009ff09723e */ /* 0x000fe200030006ff */
[----:B------:R-:W-:Y:S01]  /*29f0*/  HADD2.F32 R89, -RZ, R76.H0_H0 ;  /* 0x2000004cff597230 */ /* 0x000fe20000004100 */
[----:B------:R-:W-:Y:S01]  /*2a00*/  F2FP.F16.E4M3.UNPACK_B R78, R42.H1 ;  /* 0x0000002aff4e723e */ /* 0x000fe200030006ff */
[----:B------:R-:W-:Y:S01]  /*2a10*/  HADD2.F32 R8, -RZ, R8.H0_H0 ;  /* 0x20000008ff087230 */ /* 0x000fe20000004100 */
[----:B------:R-:W-:Y:S01]  /*2a20*/  F2FP.F16.E4M3.UNPACK_B R43, R43 ;  /* 0x0000002bff2b723e */ /* 0x000fe200020006ff */
[----:B------:R-:W-:-:S02]  /*2a30*/  HADD2.F32 R90, -RZ, R76.H1_H1 ;  /* 0x3000004cff5a7230 */ /* 0x000fc40000004100 */
[-C--:B------:R-:W-:Y:S01]  /*2a40*/  FMUL.FTZ R91, R37, R89.reuse ;  /* 0x00000059255b7220 */ /* 0x080fe20000410000 */
[--C-:B------:R-:W-:Y:S02]  /*2a50*/  HADD2.F32 R77, -RZ, R9.reuse.H1_H1 ;  /* 0x30000009ff4d7230 */ /* 0x100fe40000004100 */
[----:B------:R-:W-:Y:S01]  /*2a60*/  FMUL.FTZ R92, R8, R89 ;  /* 0x00000059085c7220 */ /* 0x000fe20000410000 */
[--C-:B------:R-:W-:Y:S02]  /*2a70*/  HADD2.F32 R79, -RZ, R78.reuse.H0_H0 ;  /* 0x2000004eff4f7230 */ /* 0x100fe40000004100 */
[----:B------:R-:W-:Y:S02]  /*2a80*/  HADD2.F32 R76, -RZ, R9.H0_H0 ;  /* 0x20000009ff4c7230 */ /* 0x000fe40000004100 */
[----:B------:R-:W-:Y:S01]  /*2a90*/  FMUL.FTZ R89, R77, R90 ;  /* 0x0000005a4d597220 */ /* 0x000fe20000410000 */
[----:B------:R-:W-:Y:S02]  /*2aa0*/  HADD2.F32 R78, -RZ, R78.H1_H1 ;  /* 0x3000004eff4e7230 */ /* 0x000fe40000004100 */
[-C--:B------:R-:W-:Y:S01]  /*2ab0*/  FFMA.FTZ R9, R37, R79.reuse, R92 ;  /* 0x0000004f25097223 */ /* 0x080fe2000001005c */
[----:B------:R-:W-:Y:S01]  /*2ac0*/  F2FP.F16.E4M3.UNPACK_B R37, R36.H1 ;  /* 0x00000024ff25723e */ /* 0x000fe200030006ff */
[----:B------:R-:W-:Y:S01]  /*2ad0*/  FMUL.FTZ R90, R76, R90 ;  /* 0x0000005a4c5a7220 */ /* 0x000fe20000410000 */
[----:B------:R-:W-:Y:S01]  /*2ae0*/  F2FP.F16.E4M3.UNPACK_B R36, R36 ;  /* 0x00000024ff24723e */ /* 0x000fe200020006ff */
[----:B------:R-:W-:Y:S01]  /*2af0*/  FFMA.FTZ R8, R8, R79, -R91 ;  /* 0x0000004f08087223 */ /* 0x000fe2000001085b */
        /* <DEDUP_REMOVED lines=50> */
[--C-:B------:R-:W-:Y:S02]  /*2e20*/  HADD2.F32 R11, -RZ, R10.reuse.H0_H0 ;  /* 0x2000000aff0b7230 */ /* 0x100fe40000004100 */
[-C--:B------:R-:W-:Y:S01]  /*2e30*/  FMUL.FTZ R77, R35, R92.reuse ;  /* 0x0000005c234d7220 */ /* 0x080fe20000410000 */
[----:B------:R-:W-:Y:S02]  /*2e40*/  HADD2.F32 R10, -RZ, R10.H1_H1 ;  /* 0x3000000aff0a7230 */ /* 0x000fe40000004100 */
[----:B------:R-:W-:Y:S01]  /*2e50*/  FMUL.FTZ R90, R76, R92 ;  /* 0x0000005c4c5a7220 */ /* 0x000fe20000410000 */
[----:B------:R-:W-:Y:S01]  /*2e60*/  HADD2.F32 R89, -RZ, R89.H0_H0 ;  /* 0x20000059ff597230 */ /* 0x000fe20000004100 */
[----:B------:R-:W-:Y:S01]  /*2e70*/  F2FP.SATFINITE.E4M3.F32.PACK_AB_MERGE_C R94, R94, R95, RZ ;  /* 0x0000005f5e5e723e */ /* 0x000fe200048070ff */
[----:B------:R-:W-:-:S02]  /*2e80*/  HADD2.F32 R79, -RZ, R79.H0_H0 ;  /* 0x2000004fff4f7230 */ /* 0x000fc40000004100 */
[-C--:B------:R-:W-:Y:S01]  /*2e90*/  FMUL.FTZ R78, R10, R91.reuse ;  /* 0x0000005b0a4e7220 */ /* 0x080fe20000410000 */
[----:B------:R-:W-:Y:S01]  /*2ea0*/  FMUL.FTZ R91, R11, R91 ;  /* 0x0000005b0b5b7220 */ /* 0x000fe20000410000 */
[-C--:B------:R-:W-:Y:S01]  /*2eb0*/  FFMA.FTZ R90, R35, R89.reuse, -R90 ;  /* 0x00000059235a7223 */ /* 0x080fe2000001085a */
[----:B------:R-:W-:Y:S01]  /*2ec0*/  FFMA.FTZ R77, R76, R89, R77 ;  /* 0x000000594c4d7223 */ /* 0x000fe2000001004d */
[-C--:B------:R-:W-:Y:S01]  /*2ed0*/  FFMA.FTZ R78, R11, R79.reuse, -R78 ;  /* 0x0000004f0b4e7223 */ /* 0x080fe2000001084e */
[----:B------:R-:W-:Y:S01]  /*2ee0*/  FFMA.FTZ R91, R10, R79, R91 ;  /* 0x0000004f0a5b7223 */ /* 0x000fe2000001005b */
[----:B------:R-:W-:Y:S02]  /*2ef0*/  F2FP.SATFINITE.E4M3.F32.PACK_AB_MERGE_C R34, R93, R34, RZ ;  /* 0x000000225d22723e */ /* 0x000fe400048070ff */
[----:B------:R-:W-:Y:S02]  /*2f00*/  F2FP.SATFINITE.E4M3.F32.PACK_AB_MERGE_C R8, R37, R36, R43 ;  /* 0x000000242508723e */ /* 0x000fe4000480702b */
[----:B------:R-:W-:-:S02]  /*2f10*/  F2FP.SATFINITE.E4M3.F32.PACK_AB_MERGE_C R10, R91, R78, R94 ;  /* 0x0000004e5b0a723e */ /* 0x000fc4000480705e */
[----:B------:R-:W-:-:S07]  /*2f20*/  F2FP.SATFINITE.E4M3.F32.PACK_AB_MERGE_C R11, R77, R90, R34 ;  /* 0x0000005a4d0b723e */ /* 0x000fce0004807022 */
.L_x_8795:
[----:B------:R-:W-:Y:S05]  /*2f30*/  BSYNC B2 ;  /* 0x0000000000027941 */ /* 0x000fea0003800000 */
.L_x_8794:
[----:B--2---:R1:W-:Y:S02]  /*2f40*/  STG.E.128 desc[UR42][R32.64], R8 ;  /* 0x0000000820007986 */ /* 0x0043e4000c101d2a */
.L_x_8793:
[----:B------:R-:W-:Y:S05]  /*2f50*/  BSYNC B1 ;  /* 0x0000000000017941 */ /* 0x000fea0003800000 */
.L_x_8792:
        /* <DEDUP_REMOVED lines=115> */
.L_x_8799:
[----:B------:R-:W-:Y:S05]  /*3690*/  BSYNC B2 ;  /* 0x0000000000027941 */ /* 0x000fea0003800000 */
.L_x_8798:
[----:B--2---:R2:W-:Y:S02]  /*36a0*/  STG.E.128 desc[UR42][R32.64+0x20], R8 ;  /* 0x0000200820007986 */ /* 0x0045e4000c101d2a */
.L_x_8797:
[----:B------:R-:W-:Y:S05]  /*36b0*/  BSYNC B1 ;  /* 0x0000000000017941 */ /* 0x000fea0003800000 */
.L_x_8796:
[----:B------:R-:W-:Y:S05]  /*36c0*/  @P1 BRA `(.L_x_8791) ;  /* 0x0000002800f01947 */ /* 0x000fea0003800000 */
[----:B------:R-:W3:Y:S01]  /*36d0*/  LDL R28, [R1+0x10] ;  /* 0x00001000011c7983 */ /* 0x000ee20000100800 */
[----:B------:R-:W-:Y:S03]  /*36e0*/  BSSY B1, `(.L_x_8800) ;  /* 0x000006d000017945 */ /* 0x000fe60003800000 */
[----:B-12---:R1:W2:Y:S01]  /*36f0*/  LDS.128 R8, [R84+0x15800] ;  /* 0x0158000054087984 */ /* 0x0062a20000000c00 */
[----:B---3--:R-:W-:-:S13]  /*3700*/  ISETP.GE.AND P4, PT, R28, R87, PT ;  /* 0x000000571c00720c */ /* 0x008fda0003f86270 */
[----:B-12---:R-:W-:Y:S05]  /*3710*/  @P4 BRA `(.L_x_8801) ;  /* 0x0000000400a44947 */ /* 0x006fea0003800000 */
[--C-:B------:R-:W-:Y:S02]  /*3720*/  SHF.R.U32.HI R31, RZ, 0x10, R13.reuse ;  /* 0x00000010ff1f7819 */ /* 0x100fe4000001160d */
[--C-:B------:R-:W-:Y:S02]  /*3730*/  SHF.R.U32.HI R30, RZ, 0x8, R13.reuse ;  /* 0x00000008ff1e7819 */ /* 0x100fe4000001160d */
[----:B------:R-:W-:Y:S02]  /*3740*/  LOP3.LUT R12, R13, 0xff, RZ, 0xc0, !PT ;  /* 0x000000ff0d0c7812 */ /* 0x000fe400078ec0ff */
[----:B------:R-:W-:Y:S02]  /*3750*/  SHF.R.U32.HI R13, RZ, 0x18, R13 ;  /* 0x00000018ff0d7819 */ /* 0x000fe4000001160d */
[--C-:B------:R-:W-:Y:S02]  /*3760*/  SHF.R.U32.HI R14, RZ, 0x8, R15.reuse ;  /* 0x00000008ff0e7819 */ /* 0x100fe4000001160f */
[----:B------:R-:W-:Y:S01]  /*3770*/  PRMT R13, R13, 0x654, R12 ;  /* 0x000006540d0d7816 */ /* 0x000fe2000000000c */
[----:B------:R-:W-:Y:S01]  /*3780*/  IMAD.SHL.U32 R12, R30, 0x100, RZ ;  /* 0x000001001e0c7824 */ /* 0x000fe200078e00ff */
[----:B------:R-:W-:-:S02]  /*3790*/  SHF.R.U32.HI R29, RZ, 0x10, R15 ;  /* 0x00000010ff1d7819 */ /* 0x000fc4000001160f */
[----:B------:R-:W-:Y:S01]  /*37a0*/  LOP3.LUT R28, R15, 0xff0000ff, RZ, 0xc0, !PT ;  /* 0xff0000ff0f1c7812 */ /* 0x000fe200078ec0ff */
[----:B------:R-:W-:Y:S01]  /*37b0*/  IMAD.SHL.U32 R15, R14, 0x100, RZ ;  /* 0x000001000e0f7824 */ /* 0x000fe200078e00ff */
[----:B------:R-:W-:Y:S01]  /*37c0*/  LOP3.LUT R13, R13, 0xff00, R12, 0xf8, !PT ;  /* 0x0000ff000d0d7812 */ /* 0x000fe200078ef80c */
[----:B------:R-:W-:Y:S02]  /*37d0*/  IMAD.U32 R12, R31, 0x10000, RZ ;  /* 0x000100001f0c7824 */ /* 0x000fe400078e00ff */
[----:B------:R-:W-:Y:S01]  /*37e0*/  IMAD.MOV.U32 R14, RZ, RZ, R8 ;  /* 0x000000ffff0e7224 */ /* 0x000fe200078e0008 */
[----:B------:R-:W-:Y:S01]  /*37f0*/  LOP3.LUT R30, R28, 0xff00, R15, 0xf8, !PT ;  /* 0x0000ff001c1e7812 */ /* 0x000fe200078ef80f */
[----:B------:R-:W-:Y:S01]  /*3800*/  IMAD.U32 R15, R29, 0x10000, RZ ;  /* 0x000100001d0f7824 */ /* 0x000fe200078e00ff */
[----:B------:R-:W-:Y:S02]  /*3810*/  F2FP.F16.E4M3.UNPACK_B R28, R38.H1 ;  /* 0x00000026ff1c723e */ /* 0x000fe400030006ff */
[----:B------:R-:W-:-:S02]  /*3820*/  F2FP.F16.E4M3.UNPACK_B R8, R9 ;  /* 0x00000009ff08723e */ /* 0x000fc400020006ff */
        /* <DEDUP_REMOVED lines=45> */
[----:B------:R-:W-:Y:S01]  /*3b00*/  F2FP.F16.E4M3.UNPACK_B R30, R10.H1 ;  /* 0x0000000aff1e723e */ /* 0x000fe200030006ff */
[----:B------:R-:W-:Y:S01]  /*3b10*/  HADD2.F32 R31, -RZ, R31.H1_H1 ;  /* 0x3000001fff1f7230 */ /* 0x000fe20000004100 */
[----:B------:R-:W-:Y:S01]  /*3b20*/  F2FP.SATFINITE.E4M3.F32.PACK_AB_MERGE_C R28, R40, R37, RZ ;  /* 0x00000025281c723e */ /* 0x000fe200048070ff */
[----:B------:R-:W-:Y:S01]  /*3b30*/  HADD2.F32 R41, -RZ, R39.H1_H1 ;  /* 0x30000027ff297230 */ /* 0x000fe20000004100 */
[-C--:B------:R-:W-:Y:S01]  /*3b40*/  F2FP.F16.E4M3.UNPACK_B R35, R12.reuse ;  /* 0x0000000cff23723e */ /* 0x080fe200020006ff */
[----:B------:R-:W-:Y:S01]  /*3b50*/  HADD2.F32 R13, -RZ, R30.H1_H1 ;  /* 0x3000001eff0d7230 */ /* 0x000fe20000004100 */
[----:B------:R-:W-:Y:S01]  /*3b60*/  F2FP.F16.E4M3.UNPACK_B R36, R12.H1 ;  /* 0x0000000cff24723e */ /* 0x000fe200030006ff */
[----:B------:R-:W-:Y:S02]  /*3b70*/  HADD2.F32 R40, -RZ, R38.H1_H1 ;  /* 0x30000026ff287230 */ /* 0x000fe40000004100 */
[----:B------:R-:W-:Y:S01]  /*3b80*/  FMUL.FTZ R43, R31, R41 ;  /* 0x000000291f2b7220 */ /* 0x000fe20000410000 */
[----:B------:R-:W-:-:S02]  /*3b90*/  HADD2.F32 R30, -RZ, R30.H0_H0 ;  /* 0x2000001eff1e7230 */ /* 0x000fc40000004100 */
[----:B------:R-:W-:Y:S01]  /*3ba0*/  FMUL.FTZ R42, R34, R41 ;  /* 0x00000029222a7220 */ /* 0x000fe20000410000 */
[----:B------:R-:W-:Y:S02]  /*3bb0*/  HADD2.F32 R12, -RZ, R35.H1_H1 ;  /* 0x30000023ff0c7230 */ /* 0x000fe40000004100 */
[CC--:B------:R-:W-:Y:S01]  /*3bc0*/  FMUL.FTZ R41, R13.reuse, R40.reuse ;  /* 0x000000280d297220 */ /* 0x0c0fe20000410000 */
[----:B------:R-:W-:Y:S01]  /*3bd0*/  F2FP.F16.E4M3.UNPACK_B R11, R11 ;  /* 0x0000000bff0b723e */ /* 0x000fe200020006ff */
[C---:B------:R-:W-:Y:S01]  /*3be0*/  FMUL.FTZ R40, R30.reuse, R40 ;  /* 0x000000281e287220 */ /* 0x040fe20000410000 */
[----:B------:R-:W-:Y:S01]  /*3bf0*/  F2FP.F16.E4M3.UNPACK_B R10, R10 ;  /* 0x0000000aff0a723e */ /* 0x000fe200020006ff */
[-C--:B------:R-:W-:Y:S01]  /*3c00*/  FFMA.FTZ R41, R30, R12.reuse, -R41 ;  /* 0x0000000c1e297223 */ /* 0x080fe20000010829 */
[----:B------:R-:W-:Y:S02]  /*3c10*/  HADD2.F32 R37, -RZ, R36.H1_H1 ;  /* 0x30000024ff257230 */ /* 0x000fe40000004100 */
[----:B------:R-:W-:Y:S01]  /*3c20*/  FFMA.FTZ R40, R13, R12, R40 ;  /* 0x0000000c0d287223 */ /* 0x000fe20000010028 */
[--C-:B------:R-:W-:Y:S01]  /*3c30*/  HADD2.F32 R12, -RZ, R11.reuse.H0_H0 ;  /* 0x2000000bff0c7230 */ /* 0x100fe20000004100 */
[----:B------:R-:W-:Y:S01]  /*3c40*/  F2FP.SATFINITE.E4M3.F32.PACK_AB_MERGE_C R9, R9, R8, R28 ;  /* 0x000000080909723e */ /* 0x000fe2000480701c */
[----:B------:R-:W-:-:S02]  /*3c50*/  HADD2.F32 R13, -RZ, R11.H1_H1 ;  /* 0x3000000bff0d7230 */ /* 0x000fc40000004100 */
[-C--:B------:R-:W-:Y:S01]  /*3c60*/  FFMA.FTZ R43, R34, R37.reuse, -R43 ;  /* 0x00000025222b7223 */ /* 0x080fe2000001082b */
[--C-:B------:R-:W-:Y:S02]  /*3c70*/  HADD2.F32 R11, -RZ, R10.reuse.H0_H0 ;  /* 0x2000000aff0b7230 */ /* 0x100fe40000004100 */
[----:B------:R-:W-:Y:S01]  /*3c80*/  FFMA.FTZ R42, R31, R37, R42 ;  /* 0x000000251f2a7223 */ /* 0x000fe2000001002a */
[----:B------:R-:W-:Y:S01]  /*3c90*/  HADD2.F32 R39, -RZ, R39.H0_H0 ;  /* 0x20000027ff277230 */ /* 0x000fe20000004100 */
[----:B------:R-:W-:Y:S01]  /*3ca0*/  F2FP.SATFINITE.E4M3.F32.PACK_AB_MERGE_C R40, R40, R41, RZ ;  /* 0x000000292828723e */ /* 0x000fe200048070ff */
[----:B------:R-:W-:Y:S01]  /*3cb0*/  HADD2.F32 R10, -RZ, R10.H1_H1 ;  /* 0x3000000aff0a7230 */ /* 0x000fe20000004100 */
[----:B------:R-:W-:Y:S01]  /*3cc0*/  F2FP.SATFINITE.E4M3.F32.PACK_AB_MERGE_C R8, R15, R14, R29 ;  /* 0x0000000e0f08723e */ /* 0x000fe2000480701d */
[----:B------:R-:W-:Y:S02]  /*3cd0*/  HADD2.F32 R38, -RZ, R38.H0_H0 ;  /* 0x20000026ff267230 */ /* 0x000fe40000004100 */
        /* <DEDUP_REMOVED lines=13> */
.L_x_8801:
[----:B------:R-:W-:Y:S05]  /*3db0*/  BSYNC B1 ;  /* 0x0000000000017941 */ /* 0x000fea0003800000 */
.L_x_8800:
[----:B------:R3:W-:Y:S01]  /*3dc0*/  STG.E.128 desc[UR42][R32.64+0x40], R8 ;  /* 0x0000400820007986 */ /* 0x0007e2000c101d2a */
[----:B------:R-:W-:Y:S05]  /*3dd0*/  BRA `(.L_x_8791) ;  /* 0x00000024002c7947 */ /* 0x000fea0003800000 */
.L_x_8785:
        /* <DEDUP_REMOVED lines=10> */
[----:B------:R-:W-:Y:S06]  /*3e80*/  @P4 BRA `(.L_x_8803) ;  /* 0x0000000000404947 */ /* 0x000fec0003800000 */
[----:B------:R-:W-:Y:S01]  /*3e90*/  ULDC.64 UR4, c[0x0][0x3e8] ;  /* 0x0000fa0000047ab9 */ /* 0x000fe20000000a00 */
[----:B------:R-:W-:Y:S01]  /*3ea0*/  ULDC.64 UR6, c[0x0][0x400] ;  /* 0x0001000000067ab9 */ /* 0x000fe20000000a00 */
[----:B------:R-:W-:Y:S02]  /*3eb0*/  IADD3 R40, P3, P5, R52, UR4, R40 ;  /* 0x0000000434287c10 */ /* 0x000fe4000fd7e028 */
[----:B------:R-:W-:Y:S02]  /*3ec0*/  CS2R R10, SRZ ;  /* 0x00000000000a7805 */ /* 0x000fe4000001ff00 */
[----:B------:R-:W-:Y:S02]  /*3ed0*/  CS2R R8, SRZ ;  /* 0x0000000000087805 */ /* 0x000fe4000001ff00 */
[----:B------:R-:W-:Y:S02]  /*3ee0*/  CS2R R30, SRZ ;  /* 0x00000000001e7805 */ /* 0x000fe4000001ff00 */
[----:B------:R-:W-:-:S02]  /*3ef0*/  IADD3.X R41, R21, UR5, R42, P3, P5 ;  /* 0x0000000515297c10 */ /* 0x000fc40009fea42a */
[----:B------:R-:W-:Y:S02]  /*3f00*/  CS2R R28, SRZ ;  /* 0x00000000001c7805 */ /* 0x000fe4000001ff00 */
[----:B------:R-:W-:-:S04]  /*3f10*/  IADD3 R38, P3, P5, R48, UR6, R38 ;  /* 0x0000000630267c10 */ /* 0x000fc8000fd7e026 */
[----:B------:R-:W-:Y:S02]  /*3f20*/  IADD3.X R39, R5, UR7, R43, P3, P5 ;  /* 0x0000000705277c10 */ /* 0x000fe40009fea42b */
[-C--:B------:R-:W-:Y:S02]  /*3f30*/  ISETP.GE.AND P3, PT, R18, R87.reuse, PT ;  /* 0x000000571200720c */ /* 0x080fe40003f66270 */
[----:B------:R-:W-:-:S11]  /*3f40*/  ISETP.GE.AND P5, PT, R81, R87, PT ;  /* 0x000000575100720c */ /* 0x000fd60003fa6270 */
[----:B------:R0:W5:Y:S04]  /*3f50*/  @!P3 LDG.E.128 R12, desc[UR42][R40.64] ;  /* 0x0000002a280cb981 */ /* 0x000168000c1e1d00 */
[----:B------:R0:W5:Y:S04]  /*3f60*/  @!P5 LDG.E.128 R8, desc[UR42][R40.64+0x20] ;  /* 0x0000202a2808d981 */ /* 0x000168000c1e1d00 */
[----:B------:R0:W5:Y:S04]  /*3f70*/  @!P3 LDG.E.128 R32, desc[UR42][R38.64] ;  /* 0x0000002a2620b981 */ /* 0x000168000c1e1d00 */
[----:B------:R0:W5:Y:S02]  /*3f80*/  @!P5 LDG.E.128 R28, desc[UR42][R38.64+0x20] ;  /* 0x0000202a261cd981 */ /* 0x000164000c1e1d00 */
.L_x_8803:
[----:B------:R-:W-:Y:S05]  /*3f90*/  BSYNC B1 ;  /* 0x0000000000017941 */ /* 0x000fea0003800000 */
.L_x_8802:
[----:B------:R-:W-:Y:S01]  /*3fa0*/  UISETP.NE.AND UP0, UPT, UR36, 0x3, UPT ;  /* 0x000000032400788c */ /* 0x000fe2000bf05270 */
[----:B-----5:R-:W-:Y:S01]  /*3fb0*/  IMAD.MOV.U32 R92, RZ, RZ, R10 ;  /* 0x000000ffff5c7224 */ /* 0x020fe200078e000a */
[----:B------:R-:W-:Y:S01]  /*3fc0*/  MOV R96, R12 ;  /* 0x0000000c00607202 */ /* 0x000fe20000000f00 */
[----:B------:R-:W-:Y:S02]  /*3fd0*/  IMAD.MOV.U32 R91, RZ, RZ, R8 ;  /* 0x000000ffff5b7224 */ /* 0x000fe400078e0008 */
[----:B------:R-:W-:Y:S01]  /*3fe0*/  IMAD.MOV.U32 R99, RZ, RZ, R14 ;  /* 0x000000ffff637224 */ /* 0x000fe200078e000e */
[----:B------:R-:W-:Y:S01]  /*3ff0*/  PLOP3.LUT P3, PT, PT, PT, UP0, 0x80, 0x0 ;  /* 0x000000000000781c */ /* 0x000fe20003f6f008 */
[----:B------:R-:W-:Y:S02]  /*4000*/  IMAD.MOV.U32 R90, RZ, RZ, R30 ;  /* 0x000000ffff5a7224 */ /* 0x000fe400078e001e */
[----:B------:R-:W-:Y:S02]  /*4010*/  IMAD.MOV.U32 R89, RZ, RZ, R28 ;  /* 0x000000ffff597224 */ /* 0x000fe400078e001c */
[----:B------:R-:W-:-:S02]  /*4020*/  IMAD.MOV.U32 R98, RZ, RZ, R34 ;  /* 0x000000ffff627224 */ /* 0x000fc400078e0022 */
[----:B------:R-:W-:-:S06]  /*4030*/  IMAD.MOV.U32 R97, RZ, RZ, R32 ;  /* 0x000000ffff617224 */ /* 0x000fcc00078e0020 */
[----:B------:R-:W-:Y:S05]  /*4040*/  @!P3 BRA `(.L_x_8804) ;  /* 0x000000000004b947 */ /* 0x000fea0003800000 */
[----:B------:R-:W-:Y:S01]  /*4050*/  BPT.TRAP 0x1 ;  /* 0x000000040000795c */ /* 0x000fe20000300000 */
.L_x_8804:
[----:B------:R-:W-:Y:S01]  /*4060*/  IMAD R83, R17, 0x8, R16 ;  /* 0x0000000811537824 */ /* 0x000fe200078e0210 */
[----:B------:R-:W-:Y:S01]  /*4070*/  SHF.L.U32 R86, R23, 0x1f, RZ ;  /* 0x0000001f17567819 */ /* 0x000fe200000006ff */
[----:B------:R-:W-:Y:S03]  /*4080*/  BSSY B1, `(.L_x_8805) ;  /* 0x0000003000017945 */ /* 0x000fe60003800000 */
[----:B------:R-:W1:Y:S02]  /*4090*/  SYNCS.PHASECHK.TRANS64.TRYWAIT P5, [R83+URZ+0x19c90], R86 ;  /* 0x019c9056530075a7 */ /* 0x000e6400080a017f */
[----:B-1----:R-:W-:Y:S05]  /*40a0*/  @!P5 BRA `(.L_x_8806) ;  /* 0x00000154005cd947 */ /* 0x002fea0003800000 */
.L_x_9031:
[----:B------:R-:W-:Y:S05]  /*40b0*/  BSYNC B1 ;  /* 0x0000000000017941 */ /* 0x000fea0003800000 */
.L_x_8805:
        /* <DEDUP_REMOVED lines=13> */
[----:B------:R-:W2:Y:S01]  /*4190*/  LDL R38, [R1+0x14] ;  /* 0x0000140001267983 */ /* 0x000ea20000100800 */
[----:B------:R-:W-:Y:S01]  /*41a0*/  SEL R36, R61, R95, !P0 ;  /* 0x0000005f3d247207 */ /* 0x000fe20004000000 */
[----:B------:R-:W-:Y:S01]  /*41b0*/  BSSY B2, `(.L_x_8809) ;  /* 0x00000f1000027945 */ /* 0x000fe20003800000 */
[----:B------:R-:W-:Y:S02]  /*41c0*/  SHF.R.U32.HI R39, RZ, 0x3, R156 ;  /* 0x00000003ff277819 */ /* 0x000fe4000001169c */
[----:B------:R-:W-:Y:S02]  /*41d0*/  SHF.R.S32.HI R37, RZ, 0x1f, R36 ;  /* 0x0000001fff257819 */ /* 0x000fe40000011424 */
[----:B------:R-:W-:Y:S02]  /*41e0*/  IADD3 R102, P4, P5, R58, R78, R20 ;  /* 0x0000004e3a667210 */ /* 0x000fe40007d9e014 */
[----:B------:R-:W-:Y:S02]  /*41f0*/  LEA.HI R37, R37, R36, RZ, 0x5 ;  /* 0x0000002425257211 */ /* 0x000fe400078f28ff */
[----:B------:R-:W-:-:S02]  /*4200*/  IADD3.X R100, R75, R94, R4, P4, P5 ;  /* 0x0000005e4b647210 */ /* 0x000fc400027ea404 */
[----:B------:R-:W-:Y:S02]  /*4210*/  SHF.R.S32.HI R36, RZ, 0x5, R37 ;  /* 0x00000005ff247819 */ /* 0x000fe40000011425 */
[----:B------:R-:W-:Y:S02]  /*4220*/  ISETP.GE.AND P5, PT, R18, R87, PT ;  /* 0x000000571200720c */ /* 0x000fe40003fa6270 */
[----:B------:R-:W-:-:S04]  /*4230*/  LEA.HI.SX32 R36, R73, R36, 0x1c ;  /* 0x0000002449247211 */ /* 0x000fc800078fe2ff */
[C---:B------:R-:W-:Y:S01]  /*4240*/  LEA.HI R37, R36.reuse, R36, RZ, 0x1 ;  /* 0x0000002424257211 */ /* 0x040fe200078f08ff */
[----:B------:R-:W-:-:S04]  /*4250*/  IMAD.SHL.U32 R101, R36, 0x10, RZ ;  /* 0x0000001024657824 */ /* 0x000fc800078e00ff */
[----:B------:R-:W-:Y:S01]  /*4260*/  IMAD.SHL.U32 R37, R37, 0x800, RZ ;  /* 0x0000080025257824 */ /* 0x000fe200078e00ff */
[----:B------:R-:W-:Y:S02]  /*4270*/  LOP3.LUT R36, R156, 0x10, R101, 0xf8, !PT ;  /* 0x000000109c247812 */ /* 0x000fe400078ef865 */
[----:B------:R-:W-:Y:S02]  /*4280*/  ISETP.GE.AND P4, PT, R101, R93, PT ;  /* 0x0000005d6500720c */ /* 0x000fe40003f86270 */
[----:B------:R-:W-:Y:S02]  /*4290*/  LOP3.LUT R37, R37, 0xfffff000, RZ, 0xc0, !PT ;  /* 0xfffff00025257812 */ /* 0x000fe400078ec0ff */
[----:B------:R-:W-:-:S04]  /*42a0*/  LOP3.LUT R36, R36, R39, RZ, 0x3c, !PT ;  /* 0x0000002724247212 */ /* 0x000fc800078e3cff */
[----:B--2---:R-:W-:Y:S01]  /*42b0*/  IADD3 R36, R36, R37, R38 ;  /* 0x0000002524247210 */ /* 0x004fe20007ffe026 */
        /* <DEDUP_REMOVED lines=8> */
[----:B------:R-:W-:Y:S02]  /*4340*/  LOP3.LUT R104, R13, 0xff, RZ, 0xc0, !PT ;  /* 0x000000ff0d687812 */ /* 0x000fe400078ec0ff */
[----:B------:R-:W-:Y:S02]  /*4350*/  SHF.R.U32.HI R107, RZ, 0x18, R13 ;  /* 0x00000018ff6b7819 */ /* 0x000fe4000001160d */
[--C-:B------:R-:W-:Y:S02]  /*4360*/  SHF.R.U32.HI R109, RZ, 0x8, R33.reuse ;  /* 0x00000008ff6d7819 */ /* 0x100fe40000011621 */
[----:B------:R-:W-:Y:S02]  /*4370*/  LOP3.LUT R110, R33, 0xff, RZ, 0xc0, !PT ;  /* 0x000000ff216e7812 */ /* 0x000fe400078ec0ff */
[----:B------:R-:W-:Y:S01]  /*4380*/  SHF.R.U32.HI R111, RZ, 0x18, R33 ;  /* 0x00000018ff6f7819 */ /* 0x000fe20000011621 */
[----:B------:R-:W-:Y:S01]  /*4390*/  IMAD.SHL.U32 R109, R109, 0x100, RZ ;  /* 0x000001006d6d7824 */ /* 0x000fe200078e00ff */
[----:B------:R-:W-:-:S02]  /*43a0*/  SHF.R.U32.HI R105, RZ, 0x10, R13 ;  /* 0x00000010ff697819 */ /* 0x000fc4000001160d */
[----:B------:R-:W-:Y:S02]  /*43b0*/  PRMT R104, R107, 0x654, R104 ;  /* 0x000006546b687816 */ /* 0x000fe40000000068 */
[----:B------:R-:W-:Y:S02]  /*43c0*/  SHF.L.U32 R103, R103, 0x8, RZ ;  /* 0x0000000867677819 */ /* 0x000fe400000006ff */
[----:B------:R-:W-:Y:S02]  /*43d0*/  SHF.R.U32.HI R108, RZ, 0x10, R33 ;  /* 0x00000010ff6c7819 */ /* 0x000fe40000011621 */
[----:B------:R-:W-:Y:S02]  /*43e0*/  PRMT R110, R111, 0x654, R110 ;  /* 0x000006546f6e7816 */ /* 0x000fe4000000006e */
[----:B------:R-:W-:Y:S01]  /*43f0*/  LOP3.LUT R104, R104, 0xff00, R103, 0xf8, !PT ;  /* 0x0000ff0068687812 */ /* 0x000fe200078ef867 */
[----:B------:R-:W-:Y:S01]  /*4400*/  IMAD.U32 R103, R105, 0x10000, RZ ;  /* 0x0001000069677824 */ /* 0x000fe200078e00ff */
[----:B------:R-:W-:-:S02]  /*4410*/  SHF.R.U32.HI R32, RZ, 0x10, R35 ;  /* 0x00000010ff207819 */ /* 0x000fc40000011623 */
[--C-:B------:R-:W-:Y:S02]  /*4420*/  SHF.R.U32.HI R33, RZ, 0x8, R35.reuse ;  /* 0x00000008ff217819 */ /* 0x100fe40000011623 */
[----:B------:R-:W-:Y:S02]  /*4430*/  LOP3.LUT R34, R35, 0xff, RZ, 0xc0, !PT ;  /* 0x000000ff23227812 */ /* 0x000fe400078ec0ff */
[----:B------:R-:W-:Y:S01]  /*4440*/  SHF.R.U32.HI R106, RZ, 0x18, R35 ;  /* 0x00000018ff6a7819 */ /* 0x000fe20000011623 */
[----:B------:R-:W-:Y:S01]  /*4450*/  IMAD.U32 R35, R108, 0x10000, RZ ;  /* 0x000100006c237824 */ /* 0x000fe200078e00ff */
[----:B------:R-:W-:Y:S01]  /*4460*/  LOP3.LUT R110, R110, 0xff00, R109, 0xf8, !PT ;  /* 0x0000ff006e6e7812 */ /* 0x000fe200078ef86d */
[----:B------:R-:W-:Y:S01]  /*4470*/  IMAD.SHL.U32 R33, R33, 0x100, RZ ;  /* 0x0000010021217824 */ /* 0x000fe200078e00ff */
[----:B------:R-:W-:Y:S01]  /*4480*/  LOP3.LUT R103, R104, 0xff0000, R103, 0xf8, !PT ;  /* 0x00ff000068677812 */ /* 0x000fe200078ef867 */
[----:B0-----:R-:W-:Y:S01]  /*4490*/  IMAD.MOV.U32 R104, RZ, RZ, R37 ;  /* 0x000000ffff687224 */ /* 0x001fe200078e0025 */
[----:B------:R-:W-:-:S02]  /*44a0*/  LOP3.LUT R35, R110, 0xff0000, R35, 0xf8, !PT ;  /* 0x00ff00006e237812 */ /* 0x000fc400078ef823 */
[----:B--2---:R-:W-:Y:S02]  /*44b0*/  F2FP.F16.E4M3.UNPACK_B R37, R41 ;  /* 0x00000029ff25723e */ /* 0x004fe400020006ff */
[----:B------:R-:W-:Y:S02]  /*44c0*/  F2FP.F16.E4M3.UNPACK_B R107, R35 ;  /* 0x00000023ff6b723e */ /* 0x000fe400020006ff */
[----:B------:R-:W-:Y:S01]  /*44d0*/  F2FP.F16.E4M3.UNPACK_B R105, R104 ;  /* 0x00000068ff69723e */ /* 0x000fe200020006ff */
[----:B------:R-:W-:Y:S01]  /*44e0*/  HADD2.F32 R109, -RZ, R37.H0_H0 ;  /* 0x20000025ff6d7230 */ /* 0x000fe20000004100 */
[----:B------:R-:W-:Y:S01]  /*44f0*/  F2FP.F16.E4M3.UNPACK_B R108, R103 ;  /* 0x00000067ff6c723e */ /* 0x000fe200020006ff */
[----:B------:R-:W-:Y:S01]  /*4500*/  HADD2.F32 R111, -RZ, R107.H0_H0 ;  /* 0x2000006bff6f7230 */ /* 0x000fe20000004100 */
[--C-:B------:R-:W-:Y:S01]  /*4510*/  SHF.R.U32.HI R13, RZ, 0x10, R15.reuse ;  /* 0x00000010ff0d7819 */ /* 0x100fe2000001160f */
[----:B------:R-:W-:Y:S01]  /*4520*/  HADD2.F32 R112, -RZ, R105.H0_H0 ;  /* 0x20000069ff707230 */ /* 0x000fe20000004100 */
[----:B------:R-:W-:Y:S01]  /*4530*/  SHF.R.U32.HI R14, RZ, 0x8, R15 ;  /* 0x00000008ff0e7819 */ /* 0x000fe2000001160f */
[----:B------:R-:W-:-:S02]  /*4540*/  HADD2.F32 R110, -RZ, R108.H0_H0 ;  /* 0x2000006cff6e7230 */ /* 0x000fc40000004100 */
[-C--:B------:R-:W-:Y:S01]  /*4550*/  FMUL.FTZ R113, R109, R111.reuse ;  /* 0x0000006f6d717220 */ /* 0x080fe20000410000 */
[----:B------:R-:W-:Y:S02]  /*4560*/  HADD2.F32 R37, -RZ, R37.H1_H1 ;  /* 0x30000025ff257230 */ /* 0x000fe40000004100 */
[C---:B------:R-:W-:Y:S01]  /*4570*/  FMUL.FTZ R111, R112.reuse, R111 ;  /* 0x0000006f706f7220 */ /* 0x040fe20000410000 */
[----:B------:R-:W-:Y:S01]  /*4580*/  HADD2.F32 R107, -RZ, R107.H1_H1 ;  /* 0x3000006bff6b7230 */ /* 0x000fe20000004100 */
[----:B------:R-:W-:Y:S01]  /*4590*/  LOP3.LUT R12, R15, 0xff, RZ, 0xc0, !PT ;  /* 0x000000ff0f0c7812 */ /* 0x000fe200078ec0ff */
        /* <DEDUP_REMOVED lines=8> */
[----:B------:R-:W-:Y:S01]  /*4620*/  SHF.R.U32.HI R15, RZ, 0x18, R15 ;  /* 0x00000018ff0f7819 */ /* 0x000fe2000001160f */
[----:B------:R-:W-:Y:S01]  /*4630*/  FFMA.FTZ R37, R37, R108, R107 ;  /* 0x0000006c25257223 */ /* 0x000fe2000001006b */
[----:B------:R-:W-:Y:S01]  /*4640*/  F2FP.F16.E4M3.UNPACK_B R104, R104.H1 ;  /* 0x00000068ff68723e */ /* 0x000fe200030006ff */
[----:B------:R-:W-:Y:S01]  /*4650*/  FFMA.FTZ R113, R112, R110, -R113 ;  /* 0x0000006e70717223 */ /* 0x000fe20000010871 */
[----:B------:R-:W-:Y:S01]  /*4660*/  PRMT R34, R106, 0x654, R34 ;  /* 0x000006546a227816 */ /* 0x000fe20000000022 */
[----:B------:R-:W-:Y:S01]  /*4670*/  HADD2.F32 R107, -RZ, R41.H0_H0 ;  /* 0x20000029ff6b7230 */ /* 0x000fe20000004100 */
[----:B------:R-:W-:Y:S01]  /*4680*/  F2FP.F16.E4M3.UNPACK_B R103, R103.H1 ;  /* 0x00000067ff67723e */ /* 0x000fe200030006ff */
[----:B------:R-:W-:Y:S01]  /*4690*/  HADD2.F32 R109, -RZ, R35.H0_H0 ;  /* 0x20000023ff6d7230 */ /* 0x000fe20000004100 */
[----:B------:R-:W-:Y:S01]  /*46a0*/  PRMT R15, R15, 0x654, R12 ;  /* 0x000006540f0f7816 */ /* 0x000fe2000000000c */
[----:B------:R-:W-:Y:S01]  /*46b0*/  IMAD.SHL.U32 R14, R14, 0x100, RZ ;  /* 0x000001000e0e7824 */ /* 0x000fe200078e00ff */
[----:B------:R-:W-:Y:S01]  /*46c0*/  LOP3.LUT R34, R34, 0xff00, R33, 0xf8, !PT ;  /* 0x0000ff0022227812 */ /* 0x000fe200078ef821 */
[----:B------:R-:W-:-:S02]  /*46d0*/  HADD2.F32 R110, -RZ, R104.H0_H0 ;  /* 0x20000068ff6e7230 */ /* 0x000fc40000004100 */
[-C--:B------:R-:W-:Y:S01]  /*46e0*/  FMUL.FTZ R112, R107, R109.reuse ;  /* 0x0000006d6b707220 */ /* 0x080fe20000410000 */
[----:B------:R-:W-:Y:S01]  /*46f0*/  IMAD.U32 R12, R13, 0x10000, RZ ;  /* 0x000100000d0c7824 */ /* 0x000fe200078e00ff */
[----:B------:R-:W-:Y:S01]  /*4700*/  LOP3.LUT R15, R15, 0xff00, R14, 0xf8, !PT ;  /* 0x0000ff000f0f7812 */ /* 0x000fe200078ef80e */
[----:B------:R-:W-:Y:S02]  /*4710*/  IMAD.U32 R13, R32, 0x10000, RZ ;  /* 0x00010000200d7824 */ /* 0x000fe400078e00ff */
[----:B------:R-:W-:Y:S01]  /*4720*/  FMUL.FTZ R109, R110, R109 ;  /* 0x0000006d6e6d7220 */ /* 0x000fe20000410000 */
[----:B------:R-:W-:Y:S01]  /*4730*/  HADD2.F32 R108, -RZ, R103.H0_H0 ;  /* 0x20000067ff6c7230 */ /* 0x000fe20000004100 */
[----:B------:R-:W-:Y:S01]  /*4740*/  LOP3.LUT R12, R15, 0xff0000, R12, 0xf8, !PT ;  /* 0x00ff00000f0c7812 */ /* 0x000fe200078ef80c */
[----:B------:R-:W-:Y:S01]  /*4750*/  HADD2.F32 R41, -RZ, R41.H1_H1 ;  /* 0x30000029ff297230 */ /* 0x000fe20000004100 */
[----:B------:R-:W-:Y:S01]  /*4760*/  LOP3.LUT R13, R34, 0xff0000, R13, 0xf8, !PT ;  /* 0x00ff0000220d7812 */ /* 0x000fe200078ef80d */
[----:B------:R-:W-:-:S02]  /*4770*/  HADD2.F32 R35, -RZ, R35.H1_H1 ;  /* 0x30000023ff237230 */ /* 0x000fc40000004100 */
[----:B------:R-:W-:Y:S01]  /*4780*/  FFMA.FTZ R109, R107, R108, R109 ;  /* 0x0000006c6b6d7223 */ /* 0x000fe2000001006d */
[----:B------:R-:W-:Y:S01]  /*4790*/  IMAD.MOV.U32 R14, RZ, RZ, R43 ;  /* 0x000000ffff0e7224 */ /* 0x000fe200078e002b */
[----:B------:R-:W-:Y:S01]  /*47a0*/  F2FP.F16.E4M3.UNPACK_B R34, R13 ;  /* 0x0000000dff22723e */ /* 0x000fe200020006ff */
[----:B------:R-:W-:Y:S02]  /*47b0*/  IMAD.MOV.U32 R33, RZ, RZ, R39 ;  /* 0x000000ffff217224 */ /* 0x000fe400078e0027 */
[----:B------:R-:W-:Y:S01]  /*47c0*/  FMUL.FTZ R107, R41, R35 ;  /* 0x00000023296b7220 */ /* 0x000fe20000410000 */
[----:B------:R-:W-:Y:S01]  /*47d0*/  HADD2.F32 R104, -RZ, R104.H1_H1 ;  /* 0x30000068ff687230 */ /* 0x000fe20000004100 */
[----:B------:R-:W-:Y:S01]  /*47e0*/  F2FP.F16.E4M3.UNPACK_B R15, R14 ;  /* 0x0000000eff0f723e */ /* 0x000fe200020006ff */
[----:B------:R-:W-:Y:S01]  /*47f0*/  HADD2.F32 R103, -RZ, R103.H1_H1 ;  /* 0x30000067ff677230 */ /* 0x000fe20000004100 */
[----:B------:R-:W-:Y:S01]  /*4800*/  F2FP.F16.E4M3.UNPACK_B R32, R33 ;  /* 0x00000021ff20723e */ /* 0x000fe200020006ff */
[----:B------:R-:W-:Y:S01]  /*4810*/  FFMA.FTZ R112, R110, R108, -R112 ;  /* 0x0000006c6e707223 */ /* 0x000fe20000010870 */
[----:B------:R-:W-:Y:S01]  /*4820*/  FMUL.FTZ R108, R104, R35 ;  /* 0x00000023686c7220 */ /* 0x000fe20000410000 */
[----:B------:R-:W-:-:S02]  /*4830*/  HADD2.F32 R43, -RZ, R15.H0_H0 ;  /* 0x2000000fff2b7230 */ /* 0x000fc40000004100 */
[-C--:B------:R-:W-:Y:S01]  /*4840*/  FFMA.FTZ R35, R104, R103.reuse, -R107 ;  /* 0x0000006768237223 */ /* 0x080fe2000001086b */
[----:B------:R-:W-:Y:S01]  /*4850*/  HADD2.F32 R104, -RZ, R34.H0_H0 ;  /* 0x20000022ff687230 */ /* 0x000fe20000004100 */
[----:B------:R-:W-:Y:S01]  /*4860*/  F2FP.F16.E4M3.UNPACK_B R39, R12 ;  /* 0x0000000cff27723e */ /* 0x000fe200020006ff */
[----:B------:R-:W-:Y:S02]  /*4870*/  HADD2.F32 R106, -RZ, R32.H0_H0 ;  /* 0x20000020ff6a7230 */ /* 0x000fe40000004100 */
[----:B------:R-:W-:Y:S01]  /*4880*/  FFMA.FTZ R41, R41, R103, R108 ;  /* 0x0000006729297223 */ /* 0x000fe2000001006c */
[----:B------:R-:W-:Y:S02]  /*4890*/  HADD2.F32 R15, -RZ, R15.H1_H1 ;  /* 0x3000000fff0f7230 */ /* 0x000fe40000004100 */
[-C--:B------:R-:W-:Y:S01]  /*48a0*/  FMUL.FTZ R107, R43, R104.reuse ;  /* 0x000000682b6b7220 */ /* 0x080fe20000410000 */
[----:B------:R-:W-:Y:S02]  /*48b0*/  HADD2.F32 R103, -RZ, R39.H0_H0 ;  /* 0x20000027ff677230 */ /* 0x000fe40000004100 */
[----:B------:R-:W-:Y:S01]  /*48c0*/  FMUL.FTZ R104, R106, R104 ;  /* 0x000000686a687220 */ /* 0x000fe20000410000 */
[----:B------:R-:W-:Y:S01]  /*48d0*/  HADD2.F32 R34, -RZ, R34.H1_H1 ;  /* 0x30000022ff227230 */ /* 0x000fe20000004100 */
[----:B------:R-:W-:Y:S01]  /*48e0*/  F2FP.F16.E4M3.UNPACK_B R14, R14.H1 ;  /* 0x0000000eff0e723e */ /* 0x000fe200030006ff */
[----:B------:R-:W-:-:S02]  /*48f0*/  HADD2.F32 R32, -RZ, R32.H1_H1 ;  /* 0x30000020ff207230 */ /* 0x000fc40000004100 */
[----:B------:R-:W-:Y:S01]  /*4900*/  FFMA.FTZ R104, R43, R103, R104 ;  /* 0x000000672b687223 */ /* 0x000fe20000010068 */
[----:B------:R-:W-:Y:S02]  /*4910*/  HADD2.F32 R39, -RZ, R39.H1_H1 ;  /* 0x30000027ff277230 */ /* 0x000fe40000004100 */
[CC--:B------:R-:W-:Y:S01]  /*4920*/  FMUL.FTZ R43, R15.reuse, R34.reuse ;  /* 0x000000220f2b7220 */ /* 0x0c0fe20000410000 */
[----:B------:R-:W-:Y:S01]  /*4930*/  F2FP.F16.E4M3.UNPACK_B R13, R13.H1 ;  /* 0x0000000dff0d723e */ /* 0x000fe200030006ff */
[C---:B------:R-:W-:Y:S01]  /*4940*/  FMUL.FTZ R34, R32.reuse, R34 ;  /* 0x0000002220227220 */ /* 0x040fe20000410000 */
[----:B------:R-:W-:Y:S01]  /*4950*/  F2FP.F16.E4M3.UNPACK_B R33, R33.H1 ;  /* 0x00000021ff21723e */ /* 0x000fe200030006ff */
[----:B------:R-:W-:Y:S01]  /*4960*/  FFMA.FTZ R32, R32, R39, -R43 ;  /* 0x0000002720207223 */ /* 0x000fe2000001082b */
[----:B------:R-:W-:Y:S01]  /*4970*/  FFMA.FTZ R107, R106, R103, -R107 ;  /* 0x000000676a6b7223 */ /* 0x000fe2000001086b */
[----:B------:R-:W-:Y:S01]  /*4980*/  FFMA.FTZ R15, R15, R39, R34 ;  /* 0x000000270f0f7223 */ /* 0x000fe20000010022 */
[----:B------:R-:W-:Y:S01]  /*4990*/  F2FP.F16.E4M3.UNPACK_B R12, R12.H1 ;  /* 0x0000000cff0c723e */ /* 0x000fe200030006ff */
[----:B------:R-:W-:Y:S01]  /*49a0*/  HADD2.F32 R34, -RZ, R14.H0_H0 ;  /* 0x2000000eff227230 */ /* 0x000fe20000004100 */
[----:B------:R-:W-:Y:S01]  /*49b0*/  F2FP.SATFINITE.E4M3.F32.PACK_AB_MERGE_C R35, R35, R112, RZ ;  /* 0x000000702323723e */ /* 0x000fe200048070ff */
[----:B------:R-:W-:-:S02]  /*49c0*/  HADD2.F32 R43, -RZ, R13.H0_H0 ;  /* 0x2000000dff2b7230 */ /* 0x000fc40000004100 */
[----:B------:R-:W-:Y:S02]  /*49d0*/  HADD2.F32 R103, -RZ, R33.H0_H0 ;  /* 0x20000021ff677230 */ /* 0x000fe40000004100 */
        /* <DEDUP_REMOVED lines=9> */
[-C--:B------:R-:W-:Y:S01]  /*4a70*/  FMUL.FTZ R34, R14, R13.reuse ;  /* 0x0000000d0e227220 */ /* 0x080fe20000410000 */
[----:B------:R-:W-:-:S03]  /*4a80*/  FMUL.FTZ R39, R33, R13 ;  /* 0x0000000d21277220 */ /* 0x000fc60000410000 */
[----:B------:R-:W-:Y:S01]  /*4a90*/  FFMA.FTZ R13, R33, R12, -R34 ;  /* 0x0000000c210d7223 */ /* 0x000fe20000010822 */
[----:B------:R-:W-:Y:S01]  /*4aa0*/  F2FP.F16.E4M3.UNPACK_B R33, R40.H1 ;  /* 0x00000028ff21723e */ /* 0x000fe200030006ff */
[----:B------:R-:W-:Y:S01]  /*4ab0*/  FFMA.FTZ R12, R14, R12, R39 ;  /* 0x0000000c0e0c7223 */ /* 0x000fe20000010027 */
[----:B------:R-:W-:Y:S02]  /*4ac0*/  F2FP.F16.E4M3.UNPACK_B R14, R36.H1 ;  /* 0x00000024ff0e723e */ /* 0x000fe400030006ff */
[----:B------:R-:W-:Y:S01]  /*4ad0*/  F2FP.SATFINITE.E4M3.F32.PACK_AB_MERGE_C R106, R13, R106, RZ ;  /* 0x0000006a0d6a723e */ /* 0x000fe200048070ff */
[--C-:B------:R-:W-:Y:S01]  /*4ae0*/  HADD2.F32 R34, -RZ, R33.reuse.H0_H0 ;  /* 0x20000021ff227230 */ /* 0x100fe20000004100 */
[-C--:B------:R-:W-:Y:S01]  /*4af0*/  F2FP.F16.E4M3.UNPACK_B R13, R97.reuse.H1 ;  /* 0x00000061ff0d723e */ /* 0x080fe200030006ff */
[----:B------:R-:W-:Y:S01]  /*4b00*/  HADD2.F32 R103, -RZ, R14.H0_H0 ;  /* 0x2000000eff677230 */ /* 0x000fe20000004100 */
[----:B------:R-:W-:Y:S01]  /*4b10*/  F2FP.F16.E4M3.UNPACK_B R39, R96.H1 ;  /* 0x00000060ff27723e */ /* 0x000fe200030006ff */
[----:B------:R-:W-:Y:S01]  /*4b20*/  HADD2.F32 R33, -RZ, R33.H1_H1 ;  /* 0x30000021ff217230 */ /* 0x000fe20000004100 */
[----:B------:R-:W-:Y:S01]  /*4b30*/  F2FP.F16.E4M3.UNPACK_B R97, R97 ;  /* 0x00000061ff61723e */ /* 0x000fe200020006ff */
[----:B------:R-:W-:Y:S01]  /*4b40*/  HADD2.F32 R112, -RZ, R13.H0_H0 ;  /* 0x2000000dff707230 */ /* 0x000fe20000004100 */
[----:B------:R-:W-:Y:S01]  /*4b50*/  F2FP.F16.E4M3.UNPACK_B R40, R40 ;  /* 0x00000028ff28723e */ /* 0x000fe200020006ff */
[----:B------:R-:W-:Y:S01]  /*4b60*/  HADD2.F32 R108, -RZ, R39.H0_H0 ;  /* 0x20000027ff6c7230 */ /* 0x000fe20000004100 */
[----:B------:R-:W-:Y:S01]  /*4b70*/  F2FP.F16.E4M3.UNPACK_B R36, R36 ;  /* 0x00000024ff24723e */ /* 0x000fe200020006ff */
[----:B------:R-:W-:-:S02]  /*4b80*/  HADD2.F32 R13, -RZ, R13.H1_H1 ;  /* 0x3000000dff0d7230 */ /* 0x000fc40000004100 */
[CC--:B------:R-:W-:Y:S01]  /*4b90*/  FMUL.FTZ R110, R34.reuse, R112.reuse ;  /* 0x00000070226e7220 */ /* 0x0c0fe20000410000 */
[----:B------:R-:W-:Y:S01]  /*4ba0*/  FMUL.FTZ R112, R103, R112 ;  /* 0x0000007067707220 */ /* 0x000fe20000410000 */
[----:B------:R-:W-:Y:S01]  /*4bb0*/  HADD2.F32 R14, -RZ, R14.H1_H1 ;  /* 0x3000000eff0e7230 */ /* 0x000fe20000004100 */
[----:B------:R-:W-:Y:S01]  /*4bc0*/  F2FP.F16.E4M3.UNPACK_B R96, R96 ;  /* 0x00000060ff60723e */ /* 0x000fe200020006ff */
[----:B------:R-:W-:Y:S02]  /*4bd0*/  HADD2.F32 R39, -RZ, R39.H1_H1 ;  /* 0x30000027ff277230 */ /* 0x000fe40000004100 */
[-C--:B------:R-:W-:Y:S01]  /*4be0*/  FFMA.FTZ R112, R34, R108.reuse, R112 ;  /* 0x0000006c22707223 */ /* 0x080fe20000010070 */
[-C--:B------:R-:W-:Y:S01]  /*4bf0*/  FMUL.FTZ R34, R33, R13.reuse ;  /* 0x0000000d21227220 */ /* 0x080fe20000410000 */
[----:B------:R-:W-:Y:S01]  /*4c00*/  FMUL.FTZ R13, R14, R13 ;  /* 0x0000000d0e0d7220 */ /* 0x000fe20000410000 */
[----:B------:R-:W-:Y:S01]  /*4c10*/  FFMA.FTZ R110, R103, R108, -R110 ;  /* 0x0000006c676e7223 */ /* 0x000fe2000001086e */
[----:B------:R-:W-:-:S02]  /*4c20*/  HADD2.F32 R108, -RZ, R97.H0_H0 ;  /* 0x20000061ff6c7230 */ /* 0x000fc40000004100 */
[-C--:B------:R-:W-:Y:S01]  /*4c30*/  FFMA.FTZ R14, R14, R39.reuse, -R34 ;  /* 0x000000270e0e7223 */ /* 0x080fe20000010822 */
        /* <DEDUP_REMOVED lines=15> */
[-C--:B------:R-:W-:Y:S01]  /*4d30*/  F2FP.F16.E4M3.UNPACK_B R34, R38.reuse.H1 ;  /* 0x00000026ff22723e */ /* 0x080fe200030006ff */
        /* <DEDUP_REMOVED lines=9> */
[----:B------:R-:W-:Y:S01]  /*4dd0*/  F2FP.F16.E4M3.UNPACK_B R36, R42.H1 ;  /* 0x0000002aff24723e */ /* 0x000fe200030006ff */
[--C-:B------:R-:W-:Y:S01]  /*4de0*/  HADD2.F32 R114, -RZ, R33.reuse.H0_H0 ;  /* 0x20000021ff727230 */ /* 0x100fe20000004100 */
[-C--:B------:R-:W-:Y:S01]  /*4df0*/  F2FP.F16.E4M3.UNPACK_B R40, R99.reuse.H1 ;  /* 0x00000063ff28723e */ /* 0x080fe200030006ff */
[----:B------:R-:W-:Y:S01]  /*4e00*/  HADD2.F32 R33, -RZ, R33.H1_H1 ;  /* 0x30000021ff217230 */ /* 0x000fe20000004100 */
[----:B------:R-:W-:Y:S01]  /*4e10*/  F2FP.F16.E4M3.UNPACK_B R98, R98 ;  /* 0x00000062ff62723e */ /* 0x000fe200020006ff */
[----:B------:R-:W-:Y:S01]  /*4e20*/  HADD2.F32 R39, -RZ, R36.H0_H0 ;  /* 0x20000024ff277230 */ /* 0x000fe20000004100 */
[----:B------:R-:W-:Y:S01]  /*4e30*/  F2FP.F16.E4M3.UNPACK_B R42, R42 ;  /* 0x0000002aff2a723e */ /* 0x000fe200020006ff */
[----:B------:R-:W-:Y:S01]  /*4e40*/  HADD2.F32 R97, -RZ, R40.H0_H0 ;  /* 0x20000028ff617230 */ /* 0x000fe20000004100 */
[----:B------:R-:W-:Y:S01]  /*4e50*/  F2FP.F16.E4M3.UNPACK_B R99, R99 ;  /* 0x00000063ff63723e */ /* 0x000fe200020006ff */
[----:B------:R-:W-:-:S02]  /*4e60*/  HADD2.F32 R36, -RZ, R36.H1_H1 ;  /* 0x30000024ff247230 */ /* 0x000fc40000004100 */
[-C--:B------:R-:W-:Y:S01]  /*4e70*/  FMUL.FTZ R110, R39, R114.reuse ;  /* 0x00000072276e7220 */ /* 0x080fe20000410000 */
[C---:B------:R-:W-:Y:S01]  /*4e80*/  FMUL.FTZ R114, R96.reuse, R114 ;  /* 0x0000007260727220 */ /* 0x040fe20000410000 */
[----:B------:R-:W-:Y:S01]  /*4e90*/  HADD2.F32 R115, -RZ, R38.H1_H1 ;  /* 0x30000026ff737230 */ /* 0x000fe20000004100 */
[----:B------:R-:W-:Y:S01]  /*4ea0*/  F2FP.SATFINITE.E4M3.F32.PACK_AB_MERGE_C R12, R105, R113, R35 ;  /* 0x00000071690c723e */ /* 0x000fe20004807023 */
[-C--:B------:R-:W-:Y:S01]  /*4eb0*/  FFMA.FTZ R110, R96, R97.reuse, -R110 ;  /* 0x00000061606e7223 */ /* 0x080fe2000001086e */
[----:B------:R-:W-:Y:S01]  /*4ec0*/  FFMA.FTZ R114, R39, R97, R114 ;  /* 0x0000006127727223 */ /* 0x000fe20000010072 */
[----:B------:R-:W-:Y:S02]  /*4ed0*/  HADD2.F32 R39, -RZ, R40.H1_H1 ;  /* 0x30000028ff277230 */ /* 0x000fe40000004100 */
[-C--:B------:R-:W-:Y:S01]  /*4ee0*/  FMUL.FTZ R97, R36, R33.reuse ;  /* 0x0000002124617220 */ /* 0x080fe20000410000 */
[C---:B------:R-:W-:Y:S01]  /*4ef0*/  FMUL.FTZ R33, R34.reuse, R33 ;  /* 0x0000002122217220 */ /* 0x040fe20000410000 */
[----:B------:R-:W-:Y:S01]  /*4f00*/  HADD2.F32 R40, -RZ, R38.H0_H0 ;  /* 0x20000026ff287230 */ /* 0x000fe20000004100 */
[----:B------:R-:W-:Y:S01]  /*4f10*/  F2FP.SATFINITE.E4M3.F32.PACK_AB_MERGE_C R43, R15, R104, R43 ;  /* 0x000000680f2b723e */ /* 0x000fe2000480702b */
[-C--:B------:R-:W-:Y:S01]  /*4f20*/  FFMA.FTZ R34, R34, R39.reuse, -R97 ;  /* 0x0000002722227223 */ /* 0x080fe20000010861 */
[----:B------:R-:W-:Y:S01]  /*4f30*/  FFMA.FTZ R33, R36, R39, R33 ;  /* 0x0000002724217223 */ /* 0x000fe20000010021 */
[----:B------:R-:W-:-:S02]  /*4f40*/  HADD2.F32 R97, -RZ, R98.H0_H0 ;  /* 0x20000062ff617230 */ /* 0x000fc40000004100 */
[----:B------:R-:W-:Y:S01]  /*4f50*/  HADD2.F32 R36, -RZ, R42.H0_H0 ;  /* 0x2000002aff247230 */ /* 0x000fe20000004100 */
[----:B------:R-:W-:Y:S01]  /*4f60*/  F2FP.SATFINITE.E4M3.F32.PACK_AB_MERGE_C R34, R34, R110, RZ ;  /* 0x0000006e2222723e */ /* 0x000fe200048070ff */
[----:B------:R-:W-:Y:S01]  /*4f70*/  HADD2.F32 R39, -RZ, R99.H0_H0 ;  /* 0x20000063ff277230 */ /* 0x000fe20000004100 */
[----:B------:R-:W-:Y:S01]  /*4f80*/  F2FP.SATFINITE.E4M3.F32.PACK_AB_MERGE_C R33, R33, R114, RZ ;  /* 0x000000722121723e */ /* 0x000fe200048070ff */
[----:B------:R-:W-:Y:S02]  /*4f90*/  HADD2.F32 R98, -RZ, R98.H1_H1 ;  /* 0x30000062ff627230 */ /* 0x000fe40000004100 */
[-C--:B------:R-:W-:Y:S01]  /*4fa0*/  FMUL.FTZ R96, R36, R97.reuse ;  /* 0x0000006124607220 */ /* 0x080fe20000410000 */
[----:B------:R-:W-:-:S03]  /*4fb0*/  FMUL.FTZ R97, R40, R97 ;  /* 0x0000006128617220 */ /* 0x000fc60000410000 */
[-C--:B------:R-:W-:Y:S01]  /*4fc0*/  FFMA.FTZ R96, R40, R39.reuse, -R96 ;  /* 0x0000002728607223 */ /* 0x080fe20000010860 */
[----:B------:R-:W-:Y:S01]  /*4fd0*/  FFMA.FTZ R97, R36, R39, R97 ;  /* 0x0000002724617223 */ /* 0x000fe20000010061 */
[----:B------:R-:W-:Y:S01]  /*4fe0*/  HADD2.F32 R39, -RZ, R42.H1_H1 ;  /* 0x3000002aff277230 */ /* 0x000fe20000004100 */
[----:B------:R-:W-:Y:S01]  /*4ff0*/  F2FP.SATFINITE.E4M3.F32.PACK_AB_MERGE_C R40, R14, R108, R13 ;  /* 0x0000006c0e28723e */ /* 0x000fe2000480700d */
[----:B------:R-:W-:Y:S01]  /*5000*/  HADD2.F32 R36, -RZ, R99.H1_H1 ;  /* 0x30000063ff247230 */ /* 0x000fe20000004100 */
[----:B------:R-:W-:Y:S02]  /*5010*/  F2FP.SATFINITE.E4M3.F32.PACK_AB_MERGE_C R14, R41, R109, RZ ;  /* 0x0000006d290e723e */ /* 0x000fe400048070ff */
[-C--:B------:R-:W-:Y:S01]  /*5020*/  FMUL.FTZ R38, R39, R98.reuse ;  /* 0x0000006227267220 */ /* 0x080fe20000410000 */
[----:B------:R-:W-:Y:S01]  /*5030*/  FMUL.FTZ R98, R115, R98 ;  /* 0x0000006273627220 */ /* 0x000fe20000410000 */
[----:B------:R-:W-:Y:S02]  /*5040*/  F2FP.SATFINITE.E4M3.F32.PACK_AB_MERGE_C R41, R37, R111, R14 ;  /* 0x0000006f2529723e */ /* 0x000fe4000480700e */
[-C--:B------:R-:W-:Y:S01]  /*5050*/  FFMA.FTZ R115, R115, R36.reuse, -R38 ;  /* 0x0000002473737223 */ /* 0x080fe20000010826 */
[----:B------:R-:W-:Y:S01]  /*5060*/  FFMA.FTZ R36, R39, R36, R98 ;  /* 0x0000002427247223 */ /* 0x000fe20000010062 */
[----:B------:R-:W-:-:S02]  /*5070*/  F2FP.SATFINITE.E4M3.F32.PACK_AB_MERGE_C R39, R32, R107, R106 ;  /* 0x0000006b2027723e */ /* 0x000fc4000480706a */
[----:B------:R-:W-:Y:S02]  /*5080*/  MOV R37, R12 ;  /* 0x0000000c00257202 */ /* 0x000fe40000000f00 */
[----:B------:R-:W-:Y:S01]  /*5090*/  F2FP.SATFINITE.E4M3.F32.PACK_AB_MERGE_C R42, R36, R97, R33 ;  /* 0x00000061242a723e */ /* 0x000fe20004807021 */
[----:B------:R-:W-:Y:S01]  /*50a0*/  IMAD.MOV.U32 R36, RZ, RZ, R103 ;  /* 0x000000ffff247224 */ /* 0x000fe200078e0067 */
[----:B------:R-:W-:-:S07]  /*50b0*/  F2FP.SATFINITE.E4M3.F32.PACK_AB_MERGE_C R38, R115, R96, R34 ;  /* 0x000000607326723e */ /* 0x000fce0004807022 */
.L_x_8810:
[----:B------:R-:W-:Y:S05]  /*50c0*/  BSYNC B2 ;  /* 0x0000000000027941 */ /* 0x000fea0003800000 */
.L_x_8809:
        /* <DEDUP_REMOVED lines=9> */
.L_x_8808:
[----:B------:R-:W-:Y:S05]  /*5160*/  BSYNC B1 ;  /* 0x0000000000017941 */ /* 0x000fea0003800000 */
.L_x_8807:
[----:B------:R-:W-:-:S13]  /*5170*/  ISETP.NE.AND P4, PT, R45, RZ, PT ;  /* 0x000000ff2d00720c */ /* 0x000fda0003f85270 */
[----:B------:R-:W-:Y:S05]  /*5180*/  @!P4 BRA `(.L_x_8791) ;  /* 0x000000100040c947 */ /* 0x000fea0003800000 */
[----:B0-----:R-:W2:Y:S01]  /*5190*/  LDL R14, [R1+0x14] ;  /* 0x00001400010e7983 */ /* 0x001ea20000100800 */
[----:B------:R-:W-:Y:S01]  /*51a0*/  ISETP.NE.AND P5, PT, R82, RZ, PT ;  /* 0x000000ff5200720c */ /* 0x000fe20003fa5270 */
[----:B------:R-:W-:Y:S01]  /*51b0*/  BSSY B1, `(.L_x_8811) ;  /* 0x00000ed000017945 */ /* 0x000fe20003800000 */
[----:B------:R-:W-:Y:S02]  /*51c0*/  SHF.R.U32.HI R15, RZ, 0x3, R156 ;  /* 0x00000003ff0f7819 */ /* 0x000fe4000001169c */
[----:B------:R-:W-:Y:S02]  /*51d0*/  SEL R95, R61, R95, !P5 ;  /* 0x0000005f3d5f7207 */ /* 0x000fe40006800000 */
[----:B------:R-:W-:Y:S02]  /*51e0*/  IADD3 R37, P4, P5, R58, R78, R7 ;  /* 0x0000004e3a257210 */ /* 0x000fe40007d9e007 */
[----:B------:R-:W-:Y:S02]  /*51f0*/  SHF.R.S32.HI R12, RZ, 0x1f, R95 ;  /* 0x0000001fff0c7819 */ /* 0x000fe4000001145f */
[----:B------:R-:W-:-:S02]  /*5200*/  IADD3.X R38, R75, R94, R3, P4, P5 ;  /* 0x0000005e4b267210 */ /* 0x000fc400027ea403 */
[----:B------:R-:W-:Y:S02]  /*5210*/  LEA.HI R12, R12, R95, RZ, 0x5 ;  /* 0x0000005f0c0c7211 */ /* 0x000fe400078f28ff */
[----:B------:R-:W-:Y:S02]  /*5220*/  ISETP.GE.AND P5, PT, R81, R87, PT ;  /* 0x000000575100720c */ /* 0x000fe40003fa6270 */
[----:B------:R-:W-:Y:S02]  /*5230*/  SHF.R.S32.HI R13, RZ, 0x5, R12 ;  /* 0x00000005ff0d7819 */ /* 0x000fe4000001140c */
[----:B------:R-:W-:Y:S02]  /*5240*/  IADD3 R36, P4, R37, R76, RZ ;  /* 0x0000004c25247210 */ /* 0x000fe40007f9e0ff */
[----:B------:R-:W-:-:S03]  /*5250*/  LEA.HI.SX32 R13, R72, R13, 0x1c ;  /* 0x0000000d480d7211 */ /* 0x000fc600078fe2ff */
[----:B------:R-:W-:Y:S01]  /*5260*/  IMAD.X R37, R38, 0x1, R77, P4 ;  /* 0x0000000126257824 */ /* 0x000fe200020e064d */
[C---:B------:R-:W-:Y:S01]  /*5270*/  LEA.HI R12, R13.reuse, R13, RZ, 0x1 ;  /* 0x0000000d0d0c7211 */ /* 0x040fe200078f08ff */
[----:B------:R-:W-:-:S04]  /*5280*/  IMAD.SHL.U32 R39, R13, 0x10, RZ ;  /* 0x000000100d277824 */ /* 0x000fc800078e00ff */
[----:B------:R-:W-:Y:S01]  /*5290*/  IMAD.SHL.U32 R13, R12, 0x800, RZ ;  /* 0x000008000c0d7824 */ /* 0x000fe200078e00ff */
[----:B------:R-:W-:-:S04]  /*52a0*/  LOP3.LUT R12, R156, 0x10, R39, 0xf8, !PT ;  /* 0x000000109c0c7812 */ /* 0x000fc800078ef827 */
        /* <DEDUP_REMOVED lines=11> */
[----:B------:R-:W-:Y:S02]  /*5360*/  SHF.R.U32.HI R97, RZ, 0x18, R9 ;  /* 0x00000018ff617819 */ /* 0x000fe40000011609 */
[----:B------:R-:W-:Y:S02]  /*5370*/  LOP3.LUT R38, R9, 0xff, RZ, 0xc0, !PT ;  /* 0x000000ff09267812 */ /* 0x000fe400078ec0ff */
[--C-:B------:R-:W-:Y:S02]  /*5380*/  SHF.R.U32.HI R95, RZ, 0x18, R11.reuse ;  /* 0x00000018ff5f7819 */ /* 0x100fe4000001160b */
[----:B------:R-:W-:Y:S02]  /*5390*/  LOP3.LUT R40, R11, 0xff, RZ, 0xc0, !PT ;  /* 0x000000ff0b287812 */ /* 0x000fe400078ec0ff */
[----:B------:R-:W-:-:S02]  /*53a0*/  SHF.R.U32.HI R30, RZ, 0x8, R11 ;  /* 0x00000008ff1e7819 */ /* 0x000fc4000001160b */
[----:B------:R-:W-:Y:S02]  /*53b0*/  SHF.R.U32.HI R8, RZ, 0x10, R11 ;  /* 0x00000010ff087819 */ /* 0x000fe4000001160b */
[----:B------:R-:W-:Y:S02]  /*53c0*/  SHF.R.U32.HI R10, RZ, 0x10, R9 ;  /* 0x00000010ff0a7819 */ /* 0x000fe40000011609 */
[--C-:B------:R-:W-:Y:S02]  /*53d0*/  SHF.R.U32.HI R87, RZ, 0x8, R31.reuse ;  /* 0x00000008ff577819 */ /* 0x100fe4000001161f */
[----:B------:R-:W-:Y:S01]  /*53e0*/  LOP3.LUT R28, R31, 0xff0000ff, RZ, 0xc0, !PT ;  /* 0xff0000ff1f1c7812 */ /* 0x000fe200078ec0ff */
[----:B------:R-:W-:Y:S01]  /*53f0*/  IMAD.U32 R10, R10, 0x10000, RZ ;  /* 0x000100000a0a7824 */ /* 0x000fe200078e00ff */
[----:B------:R-:W-:Y:S01]  /*5400*/  SHF.R.U32.HI R11, RZ, 0x10, R31 ;  /* 0x00000010ff0b7819 */ /* 0x000fe2000001161f */
[----:B------:R-:W-:Y:S01]  /*5410*/  IMAD.SHL.U32 R31, R96, 0x100, RZ ;  /* 0x00000100601f7824 */ /* 0x000fe200078e00ff */
[----:B------:R-:W-:-:S02]  /*5420*/  SHF.R.U32.HI R43, RZ, 0x8, R29 ;  /* 0x00000008ff2b7819 */ /* 0x000fc4000001161d */
[--C-:B------:R-:W-:Y:S02]  /*5430*/  SHF.R.U32.HI R42, RZ, 0x18, R29.reuse ;  /* 0x00000018ff2a7819 */ /* 0x100fe4000001161d */
[----:B------:R-:W-:Y:S01]  /*5440*/  LOP3.LUT R41, R29, 0xff, RZ, 0xc0, !PT ;  /* 0x000000ff1d297812 */ /* 0x000fe200078ec0ff */
[----:B------:R-:W-:Y:S01]  /*5450*/  IMAD.SHL.U32 R43, R43, 0x100, RZ ;  /* 0x000001002b2b7824 */ /* 0x000fe200078e00ff */
[----:B------:R-:W-:Y:S02]  /*5460*/  PRMT R38, R97, 0x654, R38 ;  /* 0x0000065461267816 */ /* 0x000fe40000000026 */
[----:B------:R-:W-:Y:S01]  /*5470*/  SHF.R.U32.HI R9, RZ, 0x10, R29 ;  /* 0x00000010ff097819 */ /* 0x000fe2000001161d */
[----:B0-----:R-:W-:Y:S01]  /*5480*/  IMAD.MOV.U32 R29, RZ, RZ, R12 ;  /* 0x000000ffff1d7224 */ /* 0x001fe200078e000c */
[----:B------:R-:W-:Y:S01]  /*5490*/  PRMT R12, R42, 0x654, R41 ;  /* 0x000006542a0c7816 */ /* 0x000fe20000000029 */
[----:B------:R-:W-:Y:S01]  /*54a0*/  IMAD.SHL.U32 R41, R30, 0x100, RZ ;  /* 0x000001001e297824 */ /* 0x000fe200078e00ff */
[----:B------:R-:W-:Y:S01]  /*54b0*/  LOP3.LUT R31, R38, 0xff00, R31, 0xf8, !PT ;  /* 0x0000ff00261f7812 */ /* 0x000fe200078ef81f */
[----:B------:R-:W-:Y:S01]  /*54c0*/  IMAD.U32 R9, R9, 0x10000, RZ ;  /* 0x0001000009097824 */ /* 0x000fe200078e00ff */
[----:B------:R-:W-:-:S02]  /*54d0*/  PRMT R40, R95, 0x654, R40 ;  /* 0x000006545f287816 */ /* 0x000fc40000000028 */
[----:B------:R-:W-:Y:S01]  /*54e0*/  LOP3.LUT R10, R31, 0xff0000, R10, 0xf8, !PT ;  /* 0x00ff00001f0a7812 */ /* 0x000fe200078ef80a */
[----:B------:R-:W-:Y:S01]  /*54f0*/  IMAD.U32 R31, R8, 0x10000, RZ ;  /* 0x00010000081f7824 */ /* 0x000fe200078e00ff */
[----:B------:R-:W-:Y:S02]  /*5500*/  LOP3.LUT R42, R12, 0xff00, R43, 0xf8, !PT ;  /* 0x0000ff000c2a7812 */ /* 0x000fe400078ef82b */
[----:B------:R-:W-:Y:S02]  /*5510*/  SHF.L.U32 R87, R87, 0x8, RZ ;  /* 0x0000000857577819 */ /* 0x000fe400000006ff */
[----:B------:R-:W-:Y:S02]  /*5520*/  LOP3.LUT R40, R40, 0xff00, R41, 0xf8, !PT ;  /* 0x0000ff0028287812 */ /* 0x000fe400078ef829 */
[----:B------:R-:W-:Y:S02]  /*5530*/  F2FP.F16.E4M3.UNPACK_B R43, R89.H1 ;  /* 0x00000059ff2b723e */ /* 0x000fe400030006ff */
[----:B--2---:R-:W-:-:S02]  /*5540*/  F2FP.F16.E4M3.UNPACK_B R38, R32.H1 ;  /* 0x00000020ff26723e */ /* 0x004fc400030006ff */
        /* <DEDUP_REMOVED lines=8> */
[----:B------:R-:W-:Y:S02]  /*55d0*/  IMAD.U32 R40, R11, 0x10000, RZ ;  /* 0x000100000b287824 */ /* 0x000fe400078e00ff */
[----:B------:R-:W-:Y:S01]  /*55e0*/  FMUL.FTZ R97, R28, R87 ;  /* 0x000000571c617220 */ /* 0x000fe20000410000 */
        /* <DEDUP_REMOVED lines=15> */
[----:B------:R-:W-:Y:S02]  /*56e0*/  HADD2.F32 R43, -RZ, R91.H0_H0 ;  /* 0x2000005bff2b7230 */ /* 0x000fe40000004100 */
[----:B------:R-:W-:Y:S01]  /*56f0*/  FMUL.FTZ R96, R41, R40 ;  /* 0x0000002829607220 */ /* 0x000fe20000410000 */
[----:B------:R-:W-:Y:S02]  /*5700*/  HADD2.F32 R40, -RZ, R32.H0_H0 ;  /* 0x20000020ff287230 */ /* 0x000fe40000004100 */
[----:B------:R-:W-:Y:S02]  /*5710*/  HADD2.F32 R30, -RZ, R38.H0_H0 ;  /* 0x20000026ff1e7230 */ /* 0x000fe40000004100 */
[-C--:B------:R-:W-:Y:S01]  /*5720*/  FFMA.FTZ R29, R31, R42.reuse, -R96 ;  /* 0x0000002a1f1d7223 */ /* 0x080fe20000010860 */
        /* <DEDUP_REMOVED lines=23> */
[----:B------:R-:W-:Y:S01]  /*58a0*/  HADD2.F32 R42, -RZ, R42.H1_H1 ;  /* 0x3000002aff2a7230 */ /* 0x000fe20000004100 */
[----:B------:R-:W-:Y:S01]  /*58b0*/  F2FP.F16.E4M3.UNPACK_B R14, R14 ;  /* 0x0000000eff0e723e */ /* 0x000fe200020006ff */
[----:B------:R-:W-:Y:S02]  /*58c0*/  HADD2.F32 R87, -RZ, R38.H1_H1 ;  /* 0x30000026ff577230 */ /* 0x000fe40000004100 */
[----:B------:R-:W-:Y:S01]  /*58d0*/  FMUL.FTZ R96, R40, R96 ;  /* 0x0000006028607220 */ /* 0x000fe20000410000 */
[----:B------:R-:W-:-:S02]  /*58e0*/  HADD2.F32 R91, -RZ, R95.H0_H0 ;  /* 0x2000005fff5b7230 */ /* 0x000fc40000004100 */
[-C--:B------:R-:W-:Y:S01]  /*58f0*/  FMUL.FTZ R98, R42, R97.reuse ;  /* 0x000000612a627220 */ /* 0x080fe20000410000 */
[----:B------:R-:W-:Y:S02]  /*5900*/  HADD2.F32 R95, -RZ, R95.H1_H1 ;  /* 0x3000005fff5f7230 */ /* 0x000fe40000004100 */
[----:B------:R-:W-:Y:S01]  /*5910*/  FMUL.FTZ R97, R87, R97 ;  /* 0x0000006157617220 */ /* 0x000fe20000410000 */
[----:B------:R-:W-:Y:S01]  /*5920*/  F2FP.F16.E4M3.UNPACK_B R92, R92 ;  /* 0x0000005cff5c723e */ /* 0x000fe200020006ff */
[-C--:B------:R-:W-:Y:S01]  /*5930*/  FFMA.FTZ R38, R40, R91.reuse, -R99 ;  /* 0x0000005b28267223 */ /* 0x080fe20000010863 */
[----:B------:R-:W-:Y:S01]  /*5940*/  FFMA.FTZ R40, R89, R91, R96 ;  /* 0x0000005b59287223 */ /* 0x000fe20000010060 */
[-C--:B------:R-:W-:Y:S01]  /*5950*/  FFMA.FTZ R89, R42, R95.reuse, R97 ;  /* 0x0000005f2a597223 */ /* 0x080fe20000010061 */
[----:B------:R-:W-:Y:S01]  /*5960*/  F2FP.F16.E4M3.UNPACK_B R42, R34 ;  /* 0x00000022ff2a723e */ /* 0x000fe200020006ff */
[--C-:B------:R-:W-:Y:S02]  /*5970*/  HADD2.F32 R97, -RZ, R90.reuse.H0_H0 ;  /* 0x2000005aff617230 */ /* 0x100fe40000004100 */
[----:B------:R-:W-:Y:S01]  /*5980*/  FFMA.FTZ R87, R87, R95, -R98 ;  /* 0x0000005f57577223 */ /* 0x000fe20000010862 */
[----:B------:R-:W-:Y:S01]  /*5990*/  HADD2.F32 R99, -RZ, R90.H1_H1 ;  /* 0x3000005aff637230 */ /* 0x000fe20000004100 */
[----:B------:R-:W-:Y:S01]  /*59a0*/  F2FP.SATFINITE.E4M3.F32.PACK_AB_MERGE_C R12, R29, R12, RZ ;  /* 0x0000000c1d0c723e */ /* 0x000fe200048070ff */
[--C-:B------:R-:W-:Y:S01]  /*59b0*/  HADD2.F32 R90, -RZ, R42.reuse.H0_H0 ;  /* 0x2000002aff5a7230 */ /* 0x100fe20000004100 */
[----:B------:R-:W-:Y:S01]  /*59c0*/  F2FP.SATFINITE.E4M3.F32.PACK_AB_MERGE_C R29, R31, R28, RZ ;  /* 0x0000001c1f1d723e */ /* 0x000fe200048070ff */
[----:B------:R-:W-:Y:S01]  /*59d0*/  HADD2.F32 R42, -RZ, R42.H1_H1 ;  /* 0x3000002aff2a7230 */ /* 0x000fe20000004100 */
[----:B------:R-:W-:Y:S01]  /*59e0*/  F2FP.SATFINITE.E4M3.F32.PACK_AB_MERGE_C R12, R43, R30, R12 ;  /* 0x0000001e2b0c723e */ /* 0x000fe2000480700c */
[----:B------:R-:W-:-:S02]  /*59f0*/  HADD2.F32 R34, -RZ, R14.H0_H0 ;  /* 0x2000000eff227230 */ /* 0x000fc40000004100 */
[----:B------:R-:W-:Y:S01]  /*5a00*/  FMUL.FTZ R101, R90, R97 ;  /* 0x000000615a657220 */ /* 0x000fe20000410000 */
[----:B------:R-:W-:Y:S02]  /*5a10*/  HADD2.F32 R14, -RZ, R14.H1_H1 ;  /* 0x3000000eff0e7230 */ /* 0x000fe40000004100 */
[----:B------:R-:W-:Y:S01]  /*5a20*/  FMUL.FTZ R103, R42, R99 ;  /* 0x000000632a677220 */ /* 0x000fe20000410000 */
[--C-:B------:R-:W-:Y:S02]  /*5a30*/  HADD2.F32 R91, -RZ, R92.reuse.H0_H0 ;  /* 0x2000005cff5b7230 */ /* 0x100fe40000004100 */
[----:B------:R-:W-:Y:S01]  /*5a40*/  FMUL.FTZ R97, R34, R97 ;  /* 0x0000006122617220 */ /* 0x000fe20000410000 */
[----:B------:R-:W-:Y:S02]  /*5a50*/  HADD2.F32 R95, -RZ, R92.H1_H1 ;  /* 0x3000005cff5f7230 */ /* 0x000fe40000004100 */
[----:B------:R-:W-:Y:S01]  /*5a60*/  FMUL.FTZ R99, R14, R99 ;  /* 0x000000630e637220 */ /* 0x000fe20000410000 */
[----:B------:R-:W-:Y:S01]  /*5a70*/  F2FP.SATFINITE.E4M3.F32.PACK_AB_MERGE_C R32, R41, R32, R29 ;  /* 0x000000202920723e */ /* 0x000fe2000480701d */
[----:B------:R-:W-:Y:S01]  /*5a80*/  FFMA.FTZ R101, R34, R91, -R101 ;  /* 0x0000005b22657223 */ /* 0x000fe20000010865 */
[----:B------:R-:W-:Y:S01]  /*5a90*/  F2FP.SATFINITE.E4M3.F32.PACK_AB_MERGE_C R28, R87, R38, RZ ;  /* 0x00000026571c723e */ /* 0x000fe200048070ff */
[----:B------:R-:W-:Y:S01]  /*5aa0*/  FFMA.FTZ R14, R14, R95, -R103 ;  /* 0x0000005f0e0e7223 */ /* 0x000fe20000010867 */
[----:B------:R-:W-:Y:S01]  /*5ab0*/  F2FP.F16.E4M3.UNPACK_B R31, R33 ;  /* 0x00000021ff1f723e */ /* 0x000fe200020006ff */
[----:B------:R-:W-:Y:S01]  /*5ac0*/  FFMA.FTZ R34, R90, R91, R97 ;  /* 0x0000005b5a227223 */ /* 0x000fe20000010061 */
[----:B------:R-:W-:Y:S01]  /*5ad0*/  F2FP.F16.E4M3.UNPACK_B R30, R11 ;  /* 0x0000000bff1e723e */ /* 0x000fe200020006ff */
[----:B------:R-:W-:Y:S01]  /*5ae0*/  FFMA.FTZ R99, R42, R95, R99 ;  /* 0x0000005f2a637223 */ /* 0x000fe20000010063 */
[----:B------:R-:W-:Y:S01]  /*5af0*/  F2FP.F16.E4M3.UNPACK_B R29, R13 ;  /* 0x0000000dff1d723e */ /* 0x000fe200020006ff */
[----:B------:R-:W-:Y:S01]  /*5b00*/  HADD2.F32 R38, -RZ, R31.H0_H0 ;  /* 0x2000001fff267230 */ /* 0x000fe20000004100 */
[----:B------:R-:W-:Y:S01]  /*5b10*/  F2FP.SATFINITE.E4M3.F32.PACK_AB_MERGE_C R40, R89, R40, RZ ;  /* 0x000000285928723e */ /* 0x000fe200048070ff */
[----:B------:R-:W-:Y:S01]  /*5b20*/  HADD2.F32 R87, -RZ, R30.H0_H0 ;  /* 0x2000001eff577230 */ /* 0x000fe20000004100 */
[----:B------:R-:W-:Y:S01]  /*5b30*/  F2FP.SATFINITE.E4M3.F32.PACK_AB_MERGE_C R14, R14, R101, R28 ;  /* 0x000000650e0e723e */ /* 0x000fe2000480701c */
[----:B------:R-:W-:Y:S01]  /*5b40*/  HADD2.F32 R28, -RZ, R29.H0_H0 ;  /* 0x2000001dff1c7230 */ /* 0x000fe20000004100 */
[----:B------:R-:W-:-:S02]  /*5b50*/  F2FP.F16.E4M3.UNPACK_B R41, R10 ;  /* 0x0000000aff29723e */ /* 0x000fc400020006ff */
[----:B------:R-:W-:Y:S01]  /*5b60*/  F2FP.SATFINITE.E4M3.F32.PACK_AB_MERGE_C R34, R99, R34, R40 ;  /* 0x000000226322723e */ /* 0x000fe20004807028 */
[----:B------:R-:W-:Y:S02]  /*5b70*/  HADD2.F32 R40, -RZ, R31.H1_H1 ;  /* 0x3000001fff287230 */ /* 0x000fe40000004100 */
        /* <DEDUP_REMOVED lines=18> */
[-C--:B------:R-:W-:Y:S01]  /*5ca0*/  F2FP.F16.E4M3.UNPACK_B R95, R9.reuse ;  /* 0x00000009ff5f723e */ /* 0x080fe200020006ff */
[----:B------:R-:W-:Y:S01]  /*5cb0*/  HADD2.F32 R11, -RZ, R31.H0_H0 ;  /* 0x2000001fff0b7230 */ /* 0x000fe20000004100 */
[----:B------:R-:W-:Y:S01]  /*5cc0*/  F2FP.F16.E4M3.UNPACK_B R96, R9.H1 ;  /* 0x00000009ff60723e */ /* 0x000fe200030006ff */
[----:B------:R-:W-:-:S02]  /*5cd0*/  HADD2.F32 R40, -RZ, R33.H1_H1 ;  /* 0x30000021ff287230 */ /* 0x000fc40000004100 */
[-C--:B------:R-:W-:Y:S01]  /*5ce0*/  FMUL.FTZ R90, R38, R41.reuse ;  /* 0x00000029265a7220 */ /* 0x080fe20000410000 */
[----:B------:R-:W-:Y:S02]  /*5cf0*/  HADD2.F32 R43, -RZ, R42.H1_H1 ;  /* 0x3000002aff2b7230 */ /* 0x000fe40000004100 */
[----:B------:R-:W-:Y:S01]  /*5d00*/  FMUL.FTZ R41, R11, R41 ;  /* 0x000000290b297220 */ /* 0x000fe20000410000 */
[----:B------:R-:W-:Y:S01]  /*5d10*/  HADD2.F32 R31, -RZ, R31.H1_H1 ;  /* 0x3000001fff1f7230 */ /* 0x000fe20000004100 */
[----:B------:R-:W-:Y:S01]  /*5d20*/  F2FP.F16.E4M3.UNPACK_B R89, R8 ;  /* 0x00000008ff59723e */ /* 0x000fe200020006ff */
[--C-:B------:R-:W-:Y:S02]  /*5d30*/  HADD2.F32 R33, -RZ, R10.reuse.H0_H0 ;  /* 0x2000000aff217230 */ /* 0x100fe40000004100 */
[-C--:B------:R-:W-:Y:S01]  /*5d40*/  FMUL.FTZ R92, R40, R43.reuse ;  /* 0x0000002b285c7220 */ /* 0x080fe20000410000 */
[----:B------:R-:W-:Y:S02]  /*5d50*/  HADD2.F32 R42, -RZ, R10.H1_H1 ;  /* 0x3000000aff2a7230 */ /* 0x000fe40000004100 */
[----:B------:R-:W-:Y:S01]  /*5d60*/  FMUL.FTZ R43, R31, R43 ;  /* 0x0000002b1f2b7220 */ /* 0x000fe20000410000 */
[----:B------:R-:W-:-:S02]  /*5d70*/  HADD2.F32 R9, -RZ, R96.H0_H0 ;  /* 0x20000060ff097230 */ /* 0x000fc40000004100 */
[-C--:B------:R-:W-:Y:S01]  /*5d80*/  FFMA.FTZ R10, R11, R33.reuse, -R90 ;  /* 0x000000210b0a7223 */ /* 0x080fe2000001085a */
[----:B------:R-:W-:Y:S01]  /*5d90*/  FFMA.FTZ R11, R38, R33, R41 ;  /* 0x00000021260b7223 */ /* 0x000fe20000010029 */
        /* <DEDUP_REMOVED lines=17> */
[----:B------:R-:W-:Y:S01]  /*5eb0*/  FMUL.FTZ R100, R35, R8 ;  /* 0x0000000823647220 */ /* 0x000fe20000410000 */
[----:B------:R-:W-:Y:S02]  /*5ec0*/  HADD2.F32 R42, -RZ, R42.H1_H1 ;  /* 0x3000002aff2a7230 */ /* 0x000fe40000004100 */
[-C--:B------:R-:W-:Y:S01]  /*5ed0*/  FMUL.FTZ R102, R40, R9.reuse ;  /* 0x0000000928667220 */ /* 0x080fe20000410000 */
[----:B------:R-:W-:Y:S02]  /*5ee0*/  HADD2.F32 R96, -RZ, R96.H1_H1 ;  /* 0x30000060ff607230 */ /* 0x000fe40000004100 */
[----:B------:R-:W-:Y:S01]  /*5ef0*/  FMUL.FTZ R97, R87, R9 ;  /* 0x0000000957617220 */ /* 0x000fe20000410000 */
[----:B------:R-:W-:Y:S02]  /*5f00*/  HADD2.F32 R15, -RZ, R15.H1_H1 ;  /* 0x3000000fff0f7230 */ /* 0x000fe40000004100 */
[----:B------:R-:W-:Y:S01]  /*5f10*/  FFMA.FTZ R8, R35, R92, -R98 ;  /* 0x0000005c23087223 */ /* 0x000fe20000010862 */
[----:B------:R-:W-:-:S02]  /*5f20*/  HADD2.F32 R91, -RZ, R90.H0_H0 ;  /* 0x2000005aff5b7230 */ /* 0x000fc40000004100 */
        /* <DEDUP_REMOVED lines=8> */
[----:B------:R-:W-:Y:S01]  /*5fb0*/  FMUL.FTZ R96, R41, R92 ;  /* 0x0000005c29607220 */ /* 0x000fe20000410000 */
[----:B------:R-:W-:Y:S02]  /*5fc0*/  HADD2.F32 R40, -RZ, R89.H1_H1 ;  /* 0x30000059ff287230 */ /* 0x000fe40000004100 */
[----:B------:R-:W-:Y:S01]  /*5fd0*/  FFMA.FTZ R98, R15, R90, -R98 ;  /* 0x0000005a0f627223 */ /* 0x000fe20000010862 */
[----:B------:R-:W-:Y:S01]  /*5fe0*/  FFMA.FTZ R102, R87, R91, R102 ;  /* 0x0000005b57667223 */ /* 0x000fe20000010066 */
[C---:B------:R-:W-:Y:S01]  /*5ff0*/  FMUL.FTZ R92, R33.reuse, R92 ;  /* 0x0000005c215c7220 */ /* 0x040fe20000410000 */
[----:B------:R-:W-:Y:S01]  /*6000*/  FFMA.FTZ R35, R42, R90, R35 ;  /* 0x0000005a2a237223 */ /* 0x000fe20000010023 */
[-C--:B------:R-:W-:Y:S01]  /*6010*/  FFMA.FTZ R33, R33, R40.reuse, -R96 ;  /* 0x0000002821217223 */ /* 0x080fe20000010860 */
[----:B------:R-:W-:Y:S01]  /*6020*/  F2FP.SATFINITE.E4M3.F32.PACK_AB_MERGE_C R97, R98, R97, RZ ;  /* 0x000000616261723e */ /* 0x000fe200048070ff */
[----:B------:R-:W-:Y:S02]  /*6030*/  FFMA.FTZ R92, R41, R40, R92 ;  /* 0x00000028295c7223 */ /* 0x000fe4000001005c */
[----:B------:R-:W-:-:S02]  /*6040*/  F2FP.SATFINITE.E4M3.F32.PACK_AB_MERGE_C R35, R35, R102, RZ ;  /* 0x000000662323723e */ /* 0x000fc400048070ff */
[----:B------:R-:W-:Y:S02]  /*6050*/  F2FP.SATFINITE.E4M3.F32.PACK_AB_MERGE_C R15, R33, R8, R97 ;  /* 0x00000008210f723e */ /* 0x000fe40004807061 */
[----:B------:R-:W-:Y:S02]  /*6060*/  F2FP.SATFINITE.E4M3.F32.PACK_AB_MERGE_C R33, R30, R29, R11 ;  /* 0x0000001d1e21723e */ /* 0x000fe4000480700b */
[----:B------:R-:W-:-:S07]  /*6070*/  F2FP.SATFINITE.E4M3.F32.PACK_AB_MERGE_C R35, R92, R9, R35 ;  /* 0x000000095c23723e */ /* 0x000fce0004807023 */
.L_x_8812:
[----:B------:R-:W-:Y:S05]  /*6080*/  BSYNC B1 ;  /* 0x0000000000017941 */ /* 0x000fea0003800000 */
.L_x_8811:
[----:B0-----:R4:W-:Y:S01]  /*6090*/  STG.E.128 desc[UR42][R36.64], R12 ;  /* 0x0000000c24007986 */ /* 0x0019e2000c101d2a */
[----:B------:R-:W-:-:S13]  /*60a0*/  ISETP.GE.AND P4, PT, R39, R93, PT ;  /* 0x0000005d2700720c */ /* 0x000fda0003f86270 */
[----:B------:R-:W-:Y:S05]  /*60b0*/  @P4 BRA `(.L_x_8791) ;  /* 0x0000000000744947 */ /* 0x000fea0003800000 */
[--C-:B------:R-:W-:Y:S02]  /*60c0*/  IADD3 R79, P4, P5, R58, R78, R39.reuse ;  /* 0x0000004e3a4f7210 */ /* 0x100fe40007d9e027 */
[----:B------:R-:W-:-:S04]  /*60d0*/  SHF.R.S32.HI R39, RZ, 0x1f, R39 ;  /* 0x0000001fff277819 */ /* 0x000fc80000011427 */
[----:B------:R-:W-:Y:S02]  /*60e0*/  IADD3.X R94, R75, R94, R39, P4, P5 ;  /* 0x0000005e4b5e7210 */ /* 0x000fe400027ea427 */
[----:B------:R-:W-:-:S05]  /*60f0*/  IADD3 R76, P4, R79, R76, RZ ;  /* 0x0000004c4f4c7210 */ /* 0x000fca0007f9e0ff */
[----:B------:R-:W-:-:S05]  /*6100*/  IMAD.X R77, R94, 0x1, R77, P4 ;  /* 0x000000015e4d7824 */ /* 0x000fca00020e064d */
[----:B--2---:R0:W-:Y:S01]  /*6110*/  STG.E.128 desc[UR42][R76.64], R32 ;  /* 0x000000204c007986 */ /* 0x0041e2000c101d2a */
[----:B------:R-:W-:Y:S05]  /*6120*/  BRA `(.L_x_8791) ;  /* 0x0000000000587947 */ /* 0x000fea0003800000 */
.L_x_8784:
[----:B------:R-:W-:-:S06]  /*6130*/  UISETP.NE.AND UP0, UPT, UR36, 0x3, UPT ;  /* 0x000000032400788c */ /* 0x000fcc000bf05270 */
[----:B------:R-:W-:-:S13]  /*6140*/  PLOP3.LUT P3, PT, PT, PT, UP0, 0x80, 0x0 ;  /* 0x000000000000781c */ /* 0x000fda0003f6f008 */
[----:B------:R-:W-:Y:S05]  /*6150*/  @!P3 BRA `(.L_x_8813) ;  /* 0x000000000004b947 */ /* 0x000fea0003800000 */
[----:B------:R-:W-:Y:S01]  /*6160*/  BPT.TRAP 0x1 ;  /* 0x000000040000795c */ /* 0x000fe20000300000 */
.L_x_8813:
[----:B------:R-:W-:Y:S01]  /*6170*/  IMAD R83, R17, 0x8, R16 ;  /* 0x0000000811537824 */ /* 0x000fe200078e0210 */
[----:B------:R-:W-:Y:S01]  /*6180*/  SHF.L.U32 R86, R23, 0x1f, RZ ;  /* 0x0000001f17567819 */ /* 0x000fe200000006ff */
[----:B------:R-:W-:Y:S01]  /*6190*/  IMAD R85, R2, -0x80, R27 ;  /* 0xffffff8002557824 */ /* 0x000fe200078e021b */
[----:B------:R-:W-:Y:S02]  /*61a0*/  BSSY B1, `(.L_x_8814) ;  /* 0x0000005000017945 */ /* 0x000fe40003800000 */
[----:B------:R-:W0:Y:S02]  /*61b0*/  SYNCS.PHASECHK.TRANS64.TRYWAIT P5, [R83+URZ+0x19c90], R86 ;  /* 0x019c9056530075a7 */ /* 0x000e2400080a017f */
[----:B------:R-:W-:-:S04]  /*61c0*/  VIMNMX R85, R85, 0x80, PT ;  /* 0x0000008055557848 */ /* 0x000fc80003fe0100 */
[----:B------:R-:W-:Y:S01]  /*61d0*/  ISETP.GE.AND P4, PT, R22, R85, PT ;  /* 0x000000551600720c */ /* 0x000fe20003f86270 */
[----:B0-----:R-:W-:-:S12]  /*61e0*/  @!P5 BRA `(.L_x_8815) ;  /* 0x000001340020d947 */ /* 0x001fd80003800000 */
.L_x_9032:
[----:B------:R-:W-:Y:S05]  /*61f0*/  BSYNC B1 ;  /* 0x0000000000017941 */ /* 0x000fea0003800000 */
.L_x_8814:
[----:B------:R-:W-:Y:S05]  /*6200*/  @P4 BRA `(.L_x_8791) ;  /* 0x0000000000204947 */ /* 0x000fea0003800000 */
[----:B------:R-:W-:Y:S01]  /*6210*/  ISETP.NE.AND P4, PT, R60, RZ, PT ;  /* 0x000000ff3c00720c */ /* 0x000fe20003f85270 */
[----:B------:R-:W1:Y:S01]  /*6220*/  @!P1 LDS.128 R8, [R84+0x15800] ;  /* 0x0158000054089984 */ /* 0x000e620000000c00 */
[----:B------:R-:W-:-:S11]  /*6230*/  ISETP.NE.AND P5, PT, R45, RZ, PT ;  /* 0x000000ff2d00720c */ /* 0x000fd60003fa5270 */
[----:B------:R-:W2:Y:S04]  /*6240*/  @P4 LDS.128 R12, [R84+0x13800] ;  /* 0x01380000540c4984 */ /* 0x000ea80000000c00 */
[----:B------:R-:W3:Y:S04]  /*6250*/  @P5 LDS.128 R28, [R84+0x14800] ;  /* 0x01480000541c5984 */ /* 0x000ee80000000c00 */
[----:B-1----:R1:W-:Y:S04]  /*6260*/  @!P1 STG.E.128 desc[UR42][R32.64+0x40], R8 ;  /* 0x0000400820009986 */ /* 0x0023e8000c101d2a */
[----:B--2---:R1:W-:Y:S04]  /*6270*/  @P4 STG.E.128 desc[UR42][R32.64], R12 ;  /* 0x0000000c20004986 */ /* 0x0043e8000c101d2a */
[----:B---3--:R1:W-:Y:S02]  /*6280*/  @P5 STG.E.128 desc[UR42][R32.64+0x20], R28 ;  /* 0x0000201c20005986 */ /* 0x0083e4000c101d2a */
.L_x_8791:
[----:B------:R-:W-:Y:S05]  /*6290*/  BSYNC B0 ;  /* 0x0000000000007941 */ /* 0x000fea0003800000 */
.L_x_8783:
[----:B-123--:R-:W1:Y:S01]  /*62a0*/  S2R R8, SR_TID.X ;  /* 0x0000000000087919 */ /* 0x00ee620000002100 */
        /* <DEDUP_REMOVED lines=16> */
.L_x_8817:
[----:B------:R-:W-:Y:S05]  /*63b0*/  BSYNC B0 ;  /* 0x0000000000007941 */ /* 0x000fea0003800000 */
.L_x_8816:
[----:B------:R-:W2:Y:S01]  /*63c0*/  SYNCS.PHASECHK.TRANS64.TRYWAIT P5, [R83+URZ+0x19cb0], R86 ;  /* 0x019cb056530075a7 */ /* 0x000ea200080a017f */
[----:B------:R-:W-:Y:S01]  /*63d0*/  BSSY B0, `(.L_x_8818) ;  /* 0x0000003000007945 */ /* 0x000fe20003800000 */
[----:B------:R-:W-:-:S03]  /*63e0*/  ISETP.GE.AND P3, PT, R22, R85, PT ;  /* 0x000000551600720c */ /* 0x000fc60003f66270 */
[----:B--2---:R-:W-:Y:S10]  /*63f0*/  @!P5 BRA `(.L_x_8819) ;  /* 0x0000013000b0d947 */ /* 0x004ff40003800000 */
.L_x_9033:
[----:B------:R-:W-:Y:S05]  /*6400*/  BSYNC B0 ;  /* 0x0000000000007941 */ /* 0x000fea0003800000 */
.L_x_8818:
[----:B------:R-:W-:Y:S04]  /*6410*/  BSSY B0, `(.L_x_8820) ;  /* 0x0000016000007945 */ /* 0x000fe80003800000 */
[----:B------:R-:W-:Y:S05]  /*6420*/  @P3 BRA `(.L_x_8821) ;  /* 0x0000000000503947 */ /* 0x000fea0003800000 */
[----:B------:R-:W-:Y:S01]  /*6430*/  ULDC UR8, c[0x0][0x2f4] ;  /* 0x0000bd0000087ab9 */ /* 0x000fe20000000800 */
[----:B0---4-:R-:W-:Y:S01]  /*6440*/  IMAD.WIDE R12, R2, 0x80, R46 ;  /* 0x00000080020c7825 */ /* 0x011fe200078e022e */
[----:B------:R-:W-:Y:S01]  /*6450*/  ISETP.GE.AND P5, PT, R18, UR8, PT ;  /* 0x0000000812007c0c */ /* 0x000fe2000bfa6270 */
[----:B------:R-:W-:Y:S01]  /*6460*/  ULDC.64 UR4, c[0x0][0x328] ;  /* 0x0000ca0000047ab9 */ /* 0x000fe20000000a00 */
[----:B------:R-:W-:Y:S01]  /*6470*/  ULDC.64 UR6, c[0x0][0x318] ;  /* 0x0000c60000067ab9 */ /* 0x000fe20000000a00 */
[----:B------:R-:W-:Y:S02]  /*6480*/  IMAD.MOV.U32 R14, RZ, RZ, R56 ;  /* 0x000000ffff0e7224 */ /* 0x000fe400078e0038 */
[----:B------:R-:W-:Y:S02]  /*6490*/  IMAD.MOV.U32 R15, RZ, RZ, R0 ;  /* 0x000000ffff0f7224 */ /* 0x000fe400078e0000 */
[----:B------:R-:W-:Y:S02]  /*64a0*/  IMAD R13, R13, UR4, RZ ;  /* 0x000000040d0d7c24 */ /* 0x000fe4000f8e02ff */
[----:B------:R-:W-:-:S04]  /*64b0*/  IMAD.WIDE.U32 R14, R12, UR4, R14 ;  /* 0x000000040c0e7c25 */ /* 0x000fc8000f8e000e */
[----:B-1----:R-:W0:Y:S01]  /*64c0*/  @!P5 LDS.128 R8, [R84+0x9000] ;  /* 0x009000005408d984 */ /* 0x002e220000000c00 */
[----:B------:R-:W-:Y:S01]  /*64d0*/  IMAD R13, R12, UR5, R13 ;  /* 0x000000050c0d7c24 */ /* 0x000fe2000f8e020d */
[----:B------:R-:W-:-:S04]  /*64e0*/  IADD3 R28, P3, R14, UR6, RZ ;  /* 0x000000060e1c7c10 */ /* 0x000fc8000ff7e0ff */
[----:B------:R-:W-:Y:S02]  /*64f0*/  IADD3.X R29, R15, UR7, R13, P3, !PT ;  /* 0x000000070f1d7c10 */ /* 0x000fe40009ffe40d */
[----:B------:R-:W-:-:S03]  /*6500*/  ISETP.GE.AND P3, PT, R81, UR8, PT ;  /* 0x0000000851007c0c */ /* 0x000fc6000bf66270 */
[----:B0-----:R-:W-:Y:S01]  /*6510*/  @!P5 STG.E.128 desc[UR42][R28.64], R8 ;  /* 0x000000081c00d986 */ /* 0x001fe2000c101d2a */
[----:B------:R-:W-:-:S09]  /*6520*/  ISETP.GE.AND P5, PT, R65, UR8, PT ;  /* 0x0000000841007c0c */ /* 0x000fd2000bfa6270 */
[----:B------:R-:W0:Y:S04]  /*6530*/  @!P3 LDS.128 R8, [R84+0xa000] ;  /* 0x00a000005408b984 */ /* 0x000e280000000c00 */
[----:B------:R-:W1:Y:S04]  /*6540*/  @!P5 LDS.128 R12, [R84+0xb000] ;  /* 0x00b00000540cd984 */ /* 0x000e680000000c00 */
[----:B0-----:R3:W-:Y:S04]  /*6550*/  @!P3 STG.E.128 desc[UR42][R28.64+0x20], R8 ;  /* 0x000020081c00b986 */ /* 0x0017e8000c101d2a */
[----:B-1----:R3:W-:Y:S02]  /*6560*/  @!P5 STG.E.128 desc[UR42][R28.64+0x40], R12 ;  /* 0x0000400c1c00d986 */ /* 0x0027e4000c101d2a */
.L_x_8821:
[----:B------:R-:W-:Y:S05]  /*6570*/  BSYNC B0 ;  /* 0x0000000000007941 */ /* 0x000fea0003800000 */
.L_x_8820:
[----:B------:R-:W-:Y:S01]  /*6580*/  @!PT LDS RZ, [RZ] ;  /* 0x00000000fffff984 */ /* 0x000fe20000000800 */
[----:B------:R-:W-:Y:S01]  /*6590*/  @!PT LDS RZ, [RZ] ;  /* 0x00000000fffff984 */ /* 0x000fe20000000800 */
[----:B------:R-:W-:Y:S01]  /*65a0*/  @!PT LDS RZ, [RZ] ;  /* 0x00000000fffff984 */ /* 0x000fe20000000800 */
[----:B------:R-:W-:Y:S01]  /*65b0*/  @!PT LDS RZ, [RZ] ;  /* 0x00000000fffff984 */ /* 0x000fe20000000800 */
[----:B------:R5:W-:Y:S06]  /*65c0*/  MEMBAR.ALL.CTA ;  /* 0x0000000000007992 */ /* 0x000bec0000008000 */
[----:B-----5:R-:W5:Y:S01]  /*65d0*/  FENCE.VIEW.ASYNC.S ;  /* 0x00000000000073c6 */ /* 0x020f620000000000 */
[----:B0-2---:R-:W-:Y:S01]  /*65e0*/  @!P4 VIADD R83, R83, 0x19cc0 ;  /* 0x00019cc05353c836 */ /* 0x005fe20000000000 */
[----:B-----5:R0:W-:Y:S04]  /*65f0*/  BAR.SYNC.DEFER_BLOCKING R62, 0x80 ;  /* 0x0002003e0000751d */ /* 0x0201e80000010000 */
[----:B------:R-:W-:Y:S01]  /*6600*/  @!P4 PRMT R83, RZ, 0x654, R83 ;  /* 0x00000654ff53c816 */ /* 0x000fe20000000053 */
[----:B------:R-:W-:Y:S01]  /*6610*/  VIADD R17, R17, 0x1 ;  /* 0x0000000111117836 */ /* 0x000fe20000000000 */
[----:B------:R-:W-:-:S02]  /*6620*/  PLOP3.LUT P3, PT, PT, PT, PT, 0x8, 0x0 ;  /* 0x000000000000781c */ /* 0x000fc40003f6e170 */
[----:B------:R0:W-:Y:S02]  /*6630*/  @!P4 SYNCS.ARRIVE.TRANS64.RED.A1T0 RZ, [R83+URZ], RZ ;  /* 0x000000ff53ffc9a7 */ /* 0x0001e4000810043f */
[----:B------:R-:W-:-:S04]  /*6640*/  ISETP.NE.AND P4, PT, R17, 0x2, PT ;  /* 0x000000021100780c */ /* 0x000fc80003f85270 */
[----:B-1-3--:R-:W-:Y:S02]  /*6650*/  SEL R8, RZ, 0x1, P4 ;  /* 0x00000001ff087807 */ /* 0x00afe40002000000 */
[----:B------:R-:W-:Y:S02]  /*6660*/  SEL R17, R17, RZ, P4 ;  /* 0x000000ff11117207 */ /* 0x000fe40002000000 */
[----:B------:R-:W-:Y:S01]  /*6670*/  LOP3.LUT R23, R23, R8, RZ, 0x3c, !PT ;  /* 0x0000000817177212 */ /* 0x000fe200078e3cff */
[----:B0-----:R-:W-:Y:S06]  /*6680*/  @P2 BRA `(.L_x_8822) ;  /* 0xffffffbc00202947 */ /* 0x001fec000383ffff */
.L_x_8778:
[----:B------:R-:W-:Y:S01]  /*6690*/  BSSY B0, `(.L_x_8823) ;  /* 0x0000021000007945 */ /* 0x000fe20003800000 */
[----:B------:R-:W-:Y:S01]  /*66a0*/  ISETP.GE.AND P1, PT, R88, 0x1, PT ;  /* 0x000000015800780c */ /* 0x000fe20003f26270 */
[----:B------:R-:W-:Y:S01]  /*66b0*/  IMAD.MOV.U32 R2, RZ, RZ, RZ ;  /* 0x000000ffff027224 */ /* 0x000fe200078e00ff */
[----:B------:R-:W-:Y:S01]  /*66c0*/  PLOP3.LUT P0, PT, PT, PT, PT, 0x80, 0x0 ;  /* 0x000000000000781c */ /* 0x000fe20003f0f070 */
[----:B------:R-:W-:Y:S01]  /*66d0*/  IMAD.MOV.U32 R135, RZ, RZ, RZ ;  /* 0x000000ffff877224 */ /* 0x000fe200078e00ff */
[----:B------:R-:W-:Y:S02]  /*66e0*/  MOV R0, RZ ;  /* 0x000000ff00007202 */ /* 0x000fe40000000f00 */
[----:B------:R-:W-:Y:S02]  /*66f0*/  CS2R R38, SRZ ;  /* 0x0000000000267805 */ /* 0x000fe4000001ff00 */
[----:B------:R-:W-:Y:S02]  /*6700*/  CS2R R30, SRZ ;  /* 0x00000000001e7805 */ /* 0x000fe4000001ff00 */
[----:B------:R-:W-:-:S02]  /*6710*/  CS2R R20, SRZ ;  /* 0x0000000000147805 */ /* 0x000fc4000001ff00 */
[----:B----4-:R-:W-:Y:S02]  /*6720*/  CS2R R36, SRZ ;  /* 0x0000000000247805 */ /* 0x010fe4000001ff00 */
        /* <DEDUP_REMOVED lines=17> */
[----:B------:R-:W-:Y:S01]  /*6840*/  CS2R R6, SRZ ;  /* 0x0000000000067805 */ /* 0x000fe2000001ff00 */
[----:B------:R-:W-:-:S02]  /*6850*/  IMAD.MOV.U32 R58, RZ, RZ, RZ ;  /* 0x000000ffff3a7224 */ /* 0x000fc400078e00ff */
[----:B------:R-:W-:Y:S01]  /*6860*/  IMAD.MOV.U32 R60, RZ, RZ, RZ ;  /* 0x000000ffff3c7224 */ /* 0x000fe200078e00ff */
[----:B------:R-:W-:Y:S06]  /*6870*/  @P3 BRA `(.L_x_8824) ;  /* 0x0000000000083947 */ /* 0x000fec0003800000 */
[----:B------:R-:W0:Y:S02]  /*6880*/  FENCE.VIEW.ASYNC.G ;  /* 0x00000000000073c6 */ /* 0x000e240000000100 */
[----:B0-----:R-:W-:Y:S06]  /*6890*/  BAR.ARV 0xc, 0x200 ;  /* 0x0308000000007b1d */ /* 0x001fec0000002000 */
.L_x_8824:
[----:B------:R-:W-:Y:S05]  /*68a0*/  BSYNC B0 ;  /* 0x0000000000007941 */ /* 0x000fea0003800000 */
.L_x_8823:
[----:B------:R-:W-:Y:S02]  /*68b0*/  IMAD.MOV.U32 R32, RZ, RZ, RZ ;  /* 0x000000ffff207224 */ /* 0x000fe400078e00ff */
[----:B------:R-:W-:Y:S01]  /*68c0*/  IMAD.MOV.U32 R3, RZ, RZ, RZ ;  /* 0x000000ffff037224 */ /* 0x000fe200078e00ff */
[----:B------:R-:W-:Y:S06]  /*68d0*/  @!P1 BRA `(.L_x_8825) ;  /* 0x000000a000449947 */ /* 0x000fec0003800000 */
[----:B------:R-:W0:Y:S01]  /*68e0*/  S2R R4, SR_TID.X ;  /* 0x0000000000047919 */ /* 0x000e220000002100 */
[----:B------:R-:W-:Y:S01]  /*68f0*/  VIADD R30, R16, 0xf000 ;  /* 0x0000f000101e7836 */ /* 0x000fe20000000000 */
[----:B------:R-:W-:Y:S04]  /*6900*/  BSSY B6, `(.L_x_8826) ;  /* 0x000001e000067945 */ /* 0x000fe80003800000 */
[----:B------:R-:W-:Y:S01]  /*6910*/  LOP3.LUT P0, RZ, R30, 0x3ff, RZ, 0xc0, !PT ;  /* 0x000003ff1eff7812 */ /* 0x000fe2000780c0ff */
[----:B0-----:R-:W-:-:S05]  /*6920*/  VIADD R5, R4, 0xffffff80 ;  /* 0xffffff8004057836 */ /* 0x001fca0000000000 */
[----:B------:R-:W-:-:S04]  /*6930*/  SHF.R.S32.HI R4, RZ, 0x1f, R5 ;  /* 0x0000001fff047819 */ /* 0x000fc80000011405 */
[----:B------:R-:W-:-:S04]  /*6940*/  LEA.HI R4, R4, R5, RZ, 0x7 ;  /* 0x0000000504047211 */ /* 0x000fc800078f38ff */
[----:B------:R-:W-:-:S05]  /*6950*/  SHF.R.S32.HI R4, RZ, 0x7, R4 ;  /* 0x00000007ff047819 */ /* 0x000fca0000011404 */
[----:B------:R-:W0:Y:S02]  /*6960*/  SHFL.IDX PT, R0, R4, RZ, 0x1f ;  /* 0x00001fff04007589 */ /* 0x000e2400000e0000 */
[----:B0-----:R-:W-:-:S05]  /*6970*/  IMAD.HI R2, R0, 0x55555556, RZ ;  /* 0x5555555600027827 */ /* 0x001fca00078e02ff */
[----:B------:R-:W-:-:S05]  /*6980*/  LEA.HI R3, R2, R2, RZ, 0x1 ;  /* 0x0000000202037211 */ /* 0x000fca00078f08ff */
[----:B------:R-:W-:-:S04]  /*6990*/  IMAD R3, R3, -0x3, R0 ;  /* 0xfffffffd03037824 */ /* 0x000fc800078e0200 */
        /* <DEDUP_REMOVED lines=20> */
.L_x_8827:
[----:B------:R-:W-:Y:S05]  /*6ae0*/  BSYNC B6 ;  /* 0x0000000000067941 */ /* 0x000fea0003800000 */
.L_x_8826:
        /* <DEDUP_REMOVED lines=36> */
[----:B------:R-:W-:Y:S02]  /*6d30*/  @P1 LEA.HI.X R9, R6, UR7, R3, 0x2, P3 ;  /* 0x0000000706091c11 */ /* 0x000fe400098f1403 */
[----:B------:R-:W-:-:S03]  /*6d40*/  MOV R3, 0x3f800000 ;  /* 0x3f80000000037802 */ /* 0x000fc60000000f00 */
        /* <DEDUP_REMOVED lines=8> */
[----:B--2---:R-:W-:-:S04]  /*6dd0*/  LEA.HI R0, R14, R14, RZ, 0x1 ;  /* 0x0000000e0e007211 */ /* 0x004fc800078f08ff */
[----:B------:R-:W-:-:S05]  /*6de0*/  LOP3.LUT R0, R0, 0xfffffffe, RZ, 0xc0, !PT ;  /* 0xfffffffe00007812 */ /* 0x000fca00078ec0ff */
[----:B------:R-:W-:-:S05]  /*6df0*/  IMAD.IADD R0, R14, 0x1, -R0 ;  /* 0x000000010e007824 */ /* 0x000fca00078e0a00 */
[----:B------:R-:W-:-:S04]  /*6e00*/  SHF.L.U32 R3, R0, 0x1f, RZ ;  /* 0x0000001f00037819 */ /* 0x000fc800000006ff */
[----:B------:R0:W1:Y:S03]  /*6e10*/  SYNCS.PHASECHK.TRANS64.TRYWAIT P0, [R16+URZ+0x19c00], R3 ;  /* 0x019c0003100075a7 */ /* 0x000066000800017f */
[----:B-1----:R-:W-:Y:S05]  /*6e20*/  @!P0 NANOSLEEP.SYNCS 0x989680 ;  /* 0x009896800000895d */ /* 0x002fea0003900000 */
[----:B------:R-:W1:Y:S01]  /*6e30*/  @!P0 SYNCS.PHASECHK.TRANS64 P0, [R16+URZ+0x19c00], R3 ;  /* 0x019c0003100085a7 */ /* 0x000e62000800007f */
[----:B------:R-:W-:Y:S04]  /*6e40*/  BSSY B0, `(.L_x_8829) ;  /* 0x0000006000007945 */ /* 0x000fe80003800000 */
[----:B-1----:R-:W-:Y:S05]  /*6e50*/  @P0 BRA `(.L_x_8830) ;  /* 0x0000000000100947 */ /* 0x002fea0003800000 */
.L_x_8831:
[----:B-1----:R1:W2:Y:S02]  /*6e60*/  SYNCS.PHASECHK.TRANS64.TRYWAIT P0, [R16+URZ+0x19c00], R3 ;  /* 0x019c0003100075a7 */ /* 0x0022a4000800017f */
[----:B--2---:R-:W-:Y:S05]  /*6e70*/  @!P0 NANOSLEEP.SYNCS 0x989680 ;  /* 0x009896800000895d */ /* 0x004fea0003900000 */
[----:B------:R-:W2:Y:S02]  /*6e80*/  @!P0 SYNCS.PHASECHK.TRANS64 P0, [R16+URZ+0x19c00], R3 ;  /* 0x019c0003100085a7 */ /* 0x000ea4000800007f */
[----:B--2---:R-:W-:Y:S05]  /*6e90*/  @!P0 BRA `(.L_x_8831) ;  /* 0xfffffffc00f08947 */ /* 0x004fea000383ffff */
.L_x_8830:
[----:B------:R-:W-:Y:S05]  /*6ea0*/  BSYNC B0 ;  /* 0x0000000000007941 */ /* 0x000fea0003800000 */
.L_x_8829:
[----:B------:R-:W-:Y:S05]  /*6eb0*/  BRA `(.L_x_8832) ;  /* 0x00000040008c7947 */ /* 0x000fea0003800000 */
.L_x_8828:
        /* <DEDUP_REMOVED lines=11> */
[----:B0-----:R-:W-:-:S04]  /*6f70*/  IMAD.WIDE.U32 R28, R24, UR4, R28 ;  /* 0x00000004181c7c25 */ /* 0x001fc8000f8e001c */
[----:B-1----:R-:W-:-:S04]  /*6f80*/  IMAD.WIDE.U32 R26, R24, UR6, R26 ;  /* 0x00000006181a7c25 */ /* 0x002fc8000f8e001a */
        /* <DEDUP_REMOVED lines=19> */
.L_x_8834:
[----:B------:R-:W-:Y:S05]  /*70c0*/  BSYNC B6 ;  /* 0x0000000000067941 */ /* 0x000fea0003800000 */
.L_x_8833:
[----:B------:R-:W2:Y:S01]  /*70d0*/  LDL R20, [R1+0x1c] ;  /* 0x00001c0001147983 */ /* 0x000ea20000100800 */
[----:B------:R-:W-:-:S03]  /*70e0*/  ULDC.U8 UR4, c[0x0][0x410] ;  /* 0x0001040000047ab9 */ /* 0x000fc60000000000 */
[----:B------:R-:W3:Y:S01]  /*70f0*/  LDL R38, [R1+0x4] ;  /* 0x0000040001267983 */ /* 0x000ee20000100800 */
[----:B------:R-:W-:Y:S01]  /*7100*/  ISETP.NE.AND P0, PT, RZ, UR4, PT ;  /* 0x00000004ff007c0c */ /* 0x000fe2000bf05270 */
[----:B------:R-:W-:Y:S01]  /*7110*/  BSSY B0, `(.L_x_8835) ;  /* 0x00003f5000007945 */ /* 0x000fe20003800000 */
[----:B--2---:R-:W-:Y:S02]  /*7120*/  IMAD.IADD R20, R16, 0x1, R20 ;  /* 0x0000000110147824 */ /* 0x004fe400078e0214 */
[----:B---3--:R-:W-:-:S09]  /*7130*/  IMAD R6, R38, 0xc0, R22 ;  /* 0x000000c026067824 */ /* 0x008fd200078e0216 */
[----:B------:R-:W-:Y:S05]  /*7140*/  @!P0 BRA `(.L_x_8836) ;  /* 0x0000001800c88947 */ /* 0x000fea0003800000 */
[----:B------:R-:W-:-:S03]  /*7150*/  UMOV UR4, 0xffffffff ;  /* 0xffffffff00047882 */ /* 0x000fc60000000000 */
[----:B------:R-:W-:Y:S05]  /*7160*/  BRA.DIV UR4, `(.L_x_8837) ;  /* 0x0000012604687947 */ /* 0x000fea000b800000 */
[----:B------:R-:W0:Y:S04]  /*7170*/  SHFL.IDX PT, R28, R28, RZ, 0x1e1f ;  /* 0x001e1fff1c1c7589 */ /* 0x000e2800000e0000 */
[----:B------:R1:W2:Y:S04]  /*7180*/  SHFL.IDX PT, R14, R26, RZ, 0x1e1f ;  /* 0x001e1fff1a0e7589 */ /* 0x0002a800000e0000 */
[----:B------:R1:W3:Y:S04]  /*7190*/  SHFL.IDX PT, R0, R24, RZ, 0x1e1f ;  /* 0x001e1fff18007589 */ /* 0x0002e800000e0000 */
[----:B------:R1:W4:Y:S02]  /*71a0*/  SHFL.IDX PT, R3, R30, RZ, 0x1e1f ;  /* 0x001e1fff1e037589 */ /* 0x00032400000e0000 */
.L_x_9039:
[----:B------:R-:W5:Y:S01]  /*71b0*/  LDL R5, [R1+0x34] ;  /* 0x0000340001057983 */ /* 0x000f620000100800 */
[----:B------:R-:W-:Y:S01]  /*71c0*/  ULDC UR4, c[0x0][0x448] ;  /* 0x0001120000047ab9 */ /* 0x000fe20000000800 */
[----:B------:R-:W-:Y:S01]  /*71d0*/  BSSY B1, `(.L_x_8838) ;  /* 0x000002e000017945 */ /* 0x000fe20003800000 */
[----:B------:R-:W-:Y:S01]  /*71e0*/  IMAD R37, R25, UR4, RZ ;  /* 0x0000000419257c24 */ /* 0x000fe2000f8e02ff */
[----:B------:R-:W-:Y:S02]  /*71f0*/  CS2R R8, SRZ ;  /* 0x0000000000087805 */ /* 0x000fe4000001ff00 */
[----:B------:R-:W-:Y:S02]  /*7200*/  CS2R R12, SRZ ;  /* 0x00000000000c7805 */ /* 0x000fe4000001ff00 */
[----:B-1----:R-:W-:Y:S02]  /*7210*/  CS2R R26, SRZ ;  /* 0x00000000001a7805 */ /* 0x002fe4000001ff00 */
[----:B------:R-:W-:-:S02]  /*7220*/  CS2R R10, SRZ ;  /* 0x00000000000a7805 */ /* 0x000fc4000001ff00 */
[----:B------:R-:W-:Y:S02]  /*7230*/  ISETP.GE.AND P0, PT, R6, R37, PT ;  /* 0x000000250600720c */ /* 0x000fe40003f06270 */
[----:B------:R-:W-:Y:S02]  /*7240*/  CS2R R24, SRZ ;  /* 0x0000000000187805 */ /* 0x000fe4000001ff00 */
[----:B------:R-:W-:Y:S02]  /*7250*/  CS2R R30, SRZ ;  /* 0x00000000001e7805 */ /* 0x000fe4000001ff00 */
[----:B-----5:R-:W-:-:S04]  /*7260*/  LEA.HI R4, R5, R5, RZ, 0x1 ;  /* 0x0000000505047211 */ /* 0x020fc800078f08ff */
[----:B------:R-:W-:-:S05]  /*7270*/  LOP3.LUT R4, R4, 0xfffffffe, RZ, 0xc0, !PT ;  /* 0xfffffffe04047812 */ /* 0x000fca00078ec0ff */
[----:B------:R-:W-:-:S05]  /*7280*/  IMAD.IADD R4, R5, 0x1, -R4 ;  /* 0x0000000105047824 */ /* 0x000fca00078e0a04 */
[----:B------:R-:W-:Y:S01]  /*7290*/  SHF.L.U32 R21, R4, 0x1f, RZ ;  /* 0x0000001f04157819 */ /* 0x000fe200000006ff */
[----:B------:R-:W-:Y:S06]  /*72a0*/  @P0 BRA `(.L_x_8839) ;  /* 0x0000000000800947 */ /* 0x000fec0003800000 */
[----:B------:R-:W4:Y:S01]  /*72b0*/  LDL R15, [R1+0x10] ;  /* 0x00001000010f7983 */ /* 0x000f220000100800 */
[----:B------:R-:W-:-:S03]  /*72c0*/  ULDC UR4, c[0x0][0x3f4] ;  /* 0x0000fd0000047ab9 */ /* 0x000fc60000000800 */
[----:B------:R-:W4:Y:S04]  /*72d0*/  LDL R40, [R1+0x58] ;  /* 0x0000580001287983 */ /* 0x000f280000100800 */
[----:B------:R-:W4:Y:S01]  /*72e0*/  LDL R39, [R1+0x54] ;  /* 0x0000540001277983 */ /* 0x000f220000100800 */
[----:B------:R-:W-:Y:S02]  /*72f0*/  ISETP.GE.AND P5, PT, R152, UR4, PT ;  /* 0x0000000498007c0c */ /* 0x000fe4000bfa6270 */
[----:B------:R-:W-:Y:S02]  /*7300*/  CS2R R26, SRZ ;  /* 0x00000000001a7805 */ /* 0x000fe4000001ff00 */
[----:B------:R-:W-:Y:S02]  /*7310*/  ISETP.GE.AND P1, PT, R157, UR4, PT ;  /* 0x000000049d007c0c */ /* 0x000fe4000bf26270 */
[----:B------:R-:W-:-:S02]  /*7320*/  CS2R R30, SRZ ;  /* 0x00000000001e7805 */ /* 0x000fc4000001ff00 */
[----:B------:R-:W-:-:S05]  /*7330*/  CS2R R12, SRZ ;  /* 0x00000000000c7805 */ /* 0x000fca000001ff00 */
[----:B------:R-:W-:Y:S02]  /*7340*/  @!P5 SHF.R.S32.HI R7, RZ, 0x1f, R152 ;  /* 0x0000001fff07d819 */ /* 0x000fe40000011498 */
[C---:B0-----:R-:W-:Y:S02]  /*7350*/  @!P5 IADD3 R4, P2, R152.reuse, R28, RZ ;  /* 0x0000001c9804d210 */ /* 0x041fe40007f5e0ff */
[----:B--2---:R-:W-:Y:S02]  /*7360*/  @!P5 IADD3 R6, P3, R152, R14, RZ ;  /* 0x0000000e9806d210 */ /* 0x004fe40007f7e0ff */
[C---:B------:R-:W-:Y:S01]  /*7370*/  @!P1 IADD3 R32, P4, R157.reuse, R28, RZ ;  /* 0x0000001c9d209210 */ /* 0x040fe20007f9e0ff */
[--C-:B---3--:R-:W-:Y:S01]  /*7380*/  @!P5 IMAD.X R5, R0, 0x1, R7.reuse, P2 ;  /* 0x000000010005d824 */ /* 0x108fe200010e0607 */
[----:B------:R-:W-:Y:S01]  /*7390*/  @!P1 IADD3 R34, P2, R157, R14, RZ ;  /* 0x0000000e9d229210 */ /* 0x000fe20007f5e0ff */
[----:B----4-:R-:W-:Y:S01]  /*73a0*/  @!P5 IMAD.X R7, R3, 0x1, R7, P3 ;  /* 0x000000010307d824 */ /* 0x010fe200018e0607 */
[----:B------:R-:W-:-:S02]  /*73b0*/  CS2R R24, SRZ ;  /* 0x0000000000187805 */ /* 0x000fc4000001ff00 */
[----:B------:R-:W-:Y:S02]  /*73c0*/  CS2R R8, SRZ ;  /* 0x0000000000087805 */ /* 0x000fe4000001ff00 */
[----:B------:R-:W-:Y:S01]  /*73d0*/  CS2R R10, SRZ ;  /* 0x00000000000a7805 */ /* 0x000fe2000001ff00 */
[----:B------:R1:W5:Y:S04]  /*73e0*/  @!P5 LD.E.64 R26, desc[UR42][R4.64] ;  /* 0x0000002a041ad980 */ /* 0x000368000c101b00 */
[----:B------:R1:W5:Y:S01]  /*73f0*/  @!P5 LD.E.64 R30, desc[UR42][R6.64] ;  /* 0x0000002a061ed980 */ /* 0x000362000c101b00 */
[----:B------:R-:W-:Y:S01]  /*7400*/  ISETP.GE.AND P0, PT, R15, UR4, PT ;  /* 0x000000040f007c0c */ /* 0x000fe2000bf06270 */
[--C-:B------:R-:W-:Y:S02]  /*7410*/  @!P1 IMAD.X R33, R0, 0x1, R40.reuse, P4 ;  /* 0x0000000100219824 */ /* 0x100fe400020e0628 */
[----:B------:R-:W-:-:S03]  /*7420*/  @!P1 IMAD.X R35, R3, 0x1, R40, P2 ;  /* 0x0000000103239824 */ /* 0x000fc600010e0628 */
[----:B------:R1:W5:Y:S07]  /*7430*/  @!P1 LD.E.64 R12, desc[UR42][R32.64] ;  /* 0x0000002a200c9980 */ /* 0x00036e000c101b00 */
[C---:B------:R-:W-:Y:S01]  /*7440*/  @!P0 IADD3 R28, P3, R15.reuse, R28, RZ ;  /* 0x0000001c0f1c8210 */ /* 0x040fe20007f7e0ff */
[----:B------:R1:W5:Y:S01]  /*7450*/  @!P1 LD.E.64 R24, desc[UR42][R34.64] ;  /* 0x0000002a22189980 */ /* 0x000362000c101b00 */
[----:B------:R-:W-:-:S03]  /*7460*/  @!P0 IADD3 R14, P4, R15, R14, RZ ;  /* 0x0000000e0f0e8210 */ /* 0x000fc60007f9e0ff */
[--C-:B------:R-:W-:Y:S02]  /*7470*/  @!P0 IMAD.X R29, R0, 0x1, R39.reuse, P3 ;  /* 0x00000001001d8824 */ /* 0x100fe400018e0627 */
[----:B------:R-:W-:-:S03]  /*7480*/  @!P0 IMAD.X R15, R3, 0x1, R39, P4 ;  /* 0x00000001030f8824 */ /* 0x000fc600020e0627 */
[----:B------:R1:W5:Y:S04]  /*7490*/  @!P0 LD.E.64 R8, desc[UR42][R28.64] ;  /* 0x0000002a1c088980 */ /* 0x000368000c101b00 */
[----:B------:R1:W5:Y:S02]  /*74a0*/  @!P0 LD.E.64 R10, desc[UR42][R14.64] ;  /* 0x0000002a0e0a8980 */ /* 0x000364000c101b00 */
.L_x_8839:
[----:B------:R-:W-:Y:S05]  /*74b0*/  BSYNC B1 ;  /* 0x0000000000017941 */ /* 0x000fea0003800000 */
.L_x_8838:
[----:B------:R-:W0:Y:S01]  /*74c0*/  SYNCS.PHASECHK.TRANS64.TRYWAIT P0, [R16+URZ+0x19c00], R21 ;  /* 0x019c0015100075a7 */ /* 0x000e22000800017f */
[----:B---3--:R-:W-:Y:S01]  /*74d0*/  IMAD R0, R38, -0xc0, R37 ;  /* 0xffffff4026007824 */ /* 0x008fe200078e0225 */
[----:B------:R-:W-:Y:S04]  /*74e0*/  BSSY B1, `(.L_x_8840) ;  /* 0x0000004000017945 */ /* 0x000fe80003800000 */
[----:B----4-:R-:W-:-:S04]  /*74f0*/  VIMNMX R3, R0, 0xc0, PT ;  /* 0x000000c000037848 */ /* 0x010fc80003fe0100 */
[----:B------:R-:W-:Y:S01]  /*7500*/  ISETP.GE.AND P1, PT, R22, R3, PT ;  /* 0x000000031600720c */ /* 0x000fe20003f26270 */
[----:B0-----:R-:W-:-:S12]  /*7510*/  @!P0 BRA `(.L_x_8841) ;  /* 0x0000012000ec8947 */ /* 0x001fd80003800000 */
.L_x_9040:
[----:B------:R-:W-:Y:S05]  /*7520*/  BSYNC B1 ;  /* 0x0000000000017941 */ /* 0x000fea0003800000 */
.L_x_8840:
[----:B------:R-:W-:Y:S05]  /*7530*/  @P1 BRA `(.L_x_8842) ;  /* 0x0000003800c81947 */ /* 0x000fea0003800000 */
[----:B------:R-:W3:Y:S01]  /*7540*/  LDL R3, [R1+0x10] ;  /* 0x0000100001037983 */ /* 0x000ee20000100800 */
[----:B------:R-:W4:Y:S01]  /*7550*/  LDC R0, c[0x0][0x3f4] ;  /* 0x0000fd00ff007b82 */ /* 0x000f220000000800 */
[----:B------:R-:W-:Y:S01]  /*7560*/  BSSY B1, `(.L_x_8843) ;  /* 0x000007b000017945 */ /* 0x000fe20003800000 */
[-C--:B----4-:R-:W-:Y:S02]  /*7570*/  ISETP.GE.AND P0, PT, R152, R0.reuse, PT ;  /* 0x000000009800720c */ /* 0x090fe40003f06270 */
[-C--:B------:R-:W-:Y:S02]  /*7580*/  ISETP.GE.AND P1, PT, R157, R0.reuse, PT ;  /* 0x000000009d00720c */ /* 0x080fe40003f26270 */
[----:B---3--:R-:W-:-:S09]  /*7590*/  ISETP.GE.AND P2, PT, R3, R0, PT ;  /* 0x000000000300720c */ /* 0x008fd20003f46270 */
[----:B------:R-:W-:Y:S05]  /*75a0*/  @P0 BRA `(.L_x_8844) ;  /* 0x0000000400d80947 */ /* 0x000fea0003800000 */
[----:B-1----:R-:W1:Y:S01]  /*75b0*/  LDS.128 R4, [R20+0xf000] ;  /* 0x00f0000014047984 */ /* 0x002e620000000c00 */
[----:B-----5:R-:W-:Y:S02]  /*75c0*/  SHF.R.U32.HI R15, RZ, 0x8, R27 ;  /* 0x00000008ff0f7819 */ /* 0x020fe4000001161b */
[----:B--2---:R-:W-:Y:S02]  /*75d0*/  LOP3.LUT R14, R27, 0xff, RZ, 0xc0, !PT ;  /* 0x000000ff1b0e7812 */ /* 0x004fe400078ec0ff */
        /* <DEDUP_REMOVED lines=11> */
[----:B0-----:R-:W-:Y:S01]  /*7690*/  LOP3.LUT R21, R15, 0xff, RZ, 0xc0, !PT ;  /* 0x000000ff0f157812 */ /* 0x001fe200078ec0ff */
[----:B------:R-:W-:Y:S01]  /*76a0*/  IMAD.U32 R15, R33, 0x10000, RZ ;  /* 0x00010000210f7824 */ /* 0x000fe200078e00ff */
[----:B------:R-:W-:-:S02]  /*76b0*/  LOP3.LUT R0, R26, 0xff, RZ, 0xc0, !PT ;  /* 0x000000ff1a007812 */ /* 0x000fc400078ec0ff */
[----:B------:R-:W-:Y:S02]  /*76c0*/  LOP3.LUT R3, R3, 0xff, RZ, 0xc0, !PT ;  /* 0x000000ff03037812 */ /* 0x000fe400078ec0ff */
[----:B------:R-:W-:Y:S02]  /*76d0*/  LOP3.LUT R29, R28, 0xff0000, R29, 0xf8, !PT ;  /* 0x00ff00001c1d7812 */ /* 0x000fe400078ef81d */
[----:B------:R-:W-:Y:S02]  /*76e0*/  PRMT R3, R3, 0x7604, R0 ;  /* 0x0000760403037816 */ /* 0x000fe40000000000 */
[----:B------:R-:W-:Y:S02]  /*76f0*/  LOP3.LUT R0, R30, 0xff, RZ, 0xc0, !PT ;  /* 0x000000ff1e007812 */ /* 0x000fe400078ec0ff */
[----:B------:R-:W-:Y:S02]  /*7700*/  LOP3.LUT R15, R14, 0xff0000, R15, 0xf8, !PT ;  /* 0x00ff00000e0f7812 */ /* 0x000fe400078ef80f */
[----:B------:R-:W-:-:S02]  /*7710*/  LOP3.LUT R32, R29, 0xff000000, R31, 0xf8, !PT ;  /* 0xff0000001d207812 */ /* 0x000fc400078ef81f */
[----:B------:R-:W-:Y:S02]  /*7720*/  PRMT R21, R21, 0x7604, R0 ;  /* 0x0000760415157816 */ /* 0x000fe40000000000 */
[----:B------:R-:W-:Y:S02]  /*7730*/  LOP3.LUT R27, R15, 0xff000000, R27, 0xf8, !PT ;  /* 0xff0000000f1b7812 */ /* 0x000fe400078ef81b */
[----:B-1----:R-:W-:Y:S02]  /*7740*/  F2FP.F16.E4M3.UNPACK_B R0, R6.H1 ;  /* 0x00000006ff00723e */ /* 0x002fe400030006ff */
[----:B------:R-:W-:Y:S02]  /*7750*/  F2FP.F16.E4M3.UNPACK_B R33, R32 ;  /* 0x00000020ff21723e */ /* 0x000fe400020006ff */
[----:B------:R-:W-:Y:S01]  /*7760*/  LOP3.LUT R21, R21, 0xff0000, R30, 0xf8, !PT ;  /* 0x00ff000015157812 */ /* 0x000fe200078ef81e */
[--C-:B------:R-:W-:Y:S01]  /*7770*/  HADD2.F32 R15, -RZ, R0.reuse.H1_H1 ;  /* 0x30000000ff0f7230 */ /* 0x100fe20000004100 */
[----:B------:R-:W-:Y:S01]  /*7780*/  F2FP.F16.E4M3.UNPACK_B R29, R27 ;  /* 0x0000001bff1d723e */ /* 0x000fe200020006ff */
[----:B------:R-:W-:Y:S01]  /*7790*/  HADD2.F32 R34, -RZ, R33.H1_H1 ;  /* 0x30000021ff227230 */ /* 0x000fe20000004100 */
[----:B------:R-:W-:Y:S01]  /*77a0*/  LOP3.LUT R3, R3, 0xff0000, R26, 0xf8, !PT ;  /* 0x00ff000003037812 */ /* 0x000fe200078ef81a */
[----:B------:R-:W-:Y:S01]  /*77b0*/  HADD2.F32 R14, -RZ, R0.H0_H0 ;  /* 0x20000000ff0e7230 */ /* 0x000fe20000004100 */
[----:B------:R-:W-:Y:S01]  /*77c0*/  LOP3.LUT R31, R21, 0xff000000, R30, 0xf8, !PT ;  /* 0xff000000151f7812 */ /* 0x000fe200078ef81e */
[----:B------:R-:W-:Y:S01]  /*77d0*/  HADD2.F32 R30, -RZ, R29.H1_H1 ;  /* 0x3000001dff1e7230 */ /* 0x000fe20000004100 */
[----:B------:R-:W-:Y:S01]  /*77e0*/  LOP3.LUT R28, R3, 0xff000000, R26, 0xf8, !PT ;  /* 0xff000000031c7812 */ /* 0x000fe200078ef81a */
[----:B------:R-:W-:Y:S01]  /*77f0*/  FMUL.FTZ R35, R15, R34 ;  /* 0x000000220f237220 */ /* 0x000fe20000410000 */
[----:B------:R-:W-:-:S02]  /*7800*/  F2FP.F16.E4M3.UNPACK_B R3, R6 ;  /* 0x00000006ff03723e */ /* 0x000fc400020006ff */
[-C--:B------:R-:W-:Y:S01]  /*7810*/  FMUL.FTZ R15, R15, R30.reuse ;  /* 0x0000001e0f0f7220 */ /* 0x080fe20000410000 */
[-C--:B------:R-:W-:Y:S01]  /*7820*/  F2FP.F16.E4M3.UNPACK_B R21, R7.reuse ;  /* 0x00000007ff15723e */ /* 0x080fe200020006ff */
[C---:B------:R-:W-:Y:S01]  /*7830*/  FFMA.FTZ R37, R14.reuse, R30, -R35 ;  /* 0x0000001e0e257223 */ /* 0x040fe20000010823 */
[----:B------:R-:W-:Y:S01]  /*7840*/  F2FP.F16.E4M3.UNPACK_B R26, R7.H1 ;  /* 0x00000007ff1a723e */ /* 0x000fe200030006ff */
[----:B------:R-:W-:Y:S01]  /*7850*/  FFMA.FTZ R40, R14, R34, R15 ;  /* 0x000000220e287223 */ /* 0x000fe2000001000f */
[-C--:B------:R-:W-:Y:S01]  /*7860*/  F2FP.F16.E4M3.UNPACK_B R6, R5.reuse ;  /* 0x00000005ff06723e */ /* 0x080fe200020006ff */
[----:B------:R-:W-:Y:S01]  /*7870*/  HADD2.F32 R30, -RZ, R33.H0_H0 ;  /* 0x20000021ff1e7230 */ /* 0x000fe20000004100 */
[----:B------:R-:W-:Y:S01]  /*7880*/  F2FP.F16.E4M3.UNPACK_B R7, R5.H1 ;  /* 0x00000005ff07723e */ /* 0x000fe200030006ff */
        /* <DEDUP_REMOVED lines=13> */
[C---:B------:R-:W-:Y:S01]  /*7960*/  FMUL.FTZ R30, R5.reuse, R34 ;  /* 0x00000022051e7220 */ /* 0x040fe20000410000 */
[----:B------:R-:W-:Y:S02]  /*7970*/  HADD2.F32 R32, -RZ, R32.H1_H1 ;  /* 0x30000020ff207230 */ /* 0x000fe40000004100 */
[----:B------:R-:W-:Y:S01]  /*7980*/  FMUL.FTZ R42, R5, R14 ;  /* 0x0000000e052a7220 */ /* 0x000fe20000410000 */
[--C-:B------:R-:W-:Y:S01]  /*7990*/  HADD2.F32 R3, -RZ, R26.reuse.H1_H1 ;  /* 0x3000001aff037230 */ /* 0x100fe20000004100 */
[----:B------:R-:W-:Y:S01]  /*79a0*/  F2FP.F16.E4M3.UNPACK_B R0, R4 ;  /* 0x00000004ff00723e */ /* 0x000fe200020006ff */
[----:B------:R-:W-:Y:S02]  /*79b0*/  HADD2.F32 R27, -RZ, R27.H1_H1 ;  /* 0x3000001bff1b7230 */ /* 0x000fe40000004100 */
[----:B------:R-:W-:Y:S01]  /*79c0*/  FFMA.FTZ R39, R21, R14, -R30 ;  /* 0x0000000e15277223 */ /* 0x000fe2000001081e */
[----:B------:R-:W-:Y:S02]  /*79d0*/  HADD2.F32 R26, -RZ, R26.H0_H0 ;  /* 0x2000001aff1a7230 */ /* 0x000fe40000004100 */
[C---:B------:R-:W-:Y:S01]  /*79e0*/  FMUL.FTZ R5, R3.reuse, R32 ;  /* 0x0000002003057220 */ /* 0x040fe20000410000 */
[----:B------:R-:W-:Y:S01]  /*79f0*/  F2FP.F16.E4M3.UNPACK_B R15, R31 ;  /* 0x0000001fff0f723e */ /* 0x000fe200020006ff */
[-C--:B------:R-:W-:Y:S01]  /*7a00*/  FMUL.FTZ R3, R3, R27.reuse ;  /* 0x0000001b03037220 */ /* 0x080fe20000410000 */
[----:B------:R-:W-:Y:S01]  /*7a10*/  F2FP.F16.E4M3.UNPACK_B R4, R4.H1 ;  /* 0x00000004ff04723e */ /* 0x000fe200030006ff */
[----:B------:R-:W-:Y:S01]  /*7a20*/  FFMA.FTZ R42, R21, R34, R42 ;  /* 0x00000022152a7223 */ /* 0x000fe2000001002a */
[----:B------:R-:W-:Y:S01]  /*7a30*/  F2FP.F16.E4M3.UNPACK_B R14, R28 ;  /* 0x0000001cff0e723e */ /* 0x000fe200020006ff */
[----:B------:R-:W-:Y:S01]  /*7a40*/  FFMA.FTZ R34, R26, R27, -R5 ;  /* 0x0000001b1a227223 */ /* 0x000fe20000010805 */
[----:B------:R-:W-:-:S02]  /*7a50*/  HADD2.F32 R27, -RZ, R15.H1_H1 ;  /* 0x3000000fff1b7230 */ /* 0x000fc40000004100 */
[----:B------:R-:W-:Y:S01]  /*7a60*/  FFMA.FTZ R41, R26, R32, R3 ;  /* 0x000000201a297223 */ /* 0x000fe20000010003 */
[----:B------:R-:W-:Y:S01]  /*7a70*/  HADD2.F32 R21, -RZ, R15.H0_H0 ;  /* 0x2000000fff157230 */ /* 0x000fe20000004100 */
[----:B------:R-:W-:Y:S01]  /*7a80*/  F2FP.F16.E4M3.UNPACK_B R28, R28.H1 ;  /* 0x0000001cff1c723e */ /* 0x000fe200030006ff */
[----:B------:R-:W-:Y:S01]  /*7a90*/  HADD2.F32 R5, -RZ, R4.H1_H1 ;  /* 0x30000004ff057230 */ /* 0x000fe20000004100 */
[----:B------:R-:W-:Y:S01]  /*7aa0*/  F2FP.F16.E4M3.UNPACK_B R31, R31.H1 ;  /* 0x0000001fff1f723e */ /* 0x000fe200030006ff */
[----:B------:R-:W-:Y:S02]  /*7ab0*/  HADD2.F32 R15, -RZ, R14.H1_H1 ;  /* 0x3000000eff0f7230 */ /* 0x000fe40000004100 */
[----:B------:R-:W-:Y:S02]  /*7ac0*/  HADD2.F32 R3, -RZ, R0.H1_H1 ;  /* 0x30000000ff037230 */ /* 0x000fe40000004100 */
[----:B------:R-:W-:Y:S01]  /*7ad0*/  FMUL.FTZ R29, R5, R27 ;  /* 0x0000001b051d7220 */ /* 0x000fe20000410000 */
[----:B------:R-:W-:-:S02]  /*7ae0*/  HADD2.F32 R4, -RZ, R4.H0_H0 ;  /* 0x20000004ff047230 */ /* 0x000fc40000004100 */
[----:B------:R-:W-:Y:S01]  /*7af0*/  FMUL.FTZ R33, R5, R15 ;  /* 0x0000000f05217220 */ /* 0x000fe20000410000 */
[----:B------:R-:W-:Y:S02]  /*7b00*/  HADD2.F32 R14, -RZ, R14.H0_H0 ;  /* 0x2000000eff0e7230 */ /* 0x000fe40000004100 */
[C---:B------:R-:W-:Y:S01]  /*7b10*/  FMUL.FTZ R5, R3.reuse, R21 ;  /* 0x0000001503057220 */ /* 0x040fe20000410000 */
[----:B------:R-:W-:Y:S02]  /*7b20*/  HADD2.F32 R0, -RZ, R0.H0_H0 ;  /* 0x20000000ff007230 */ /* 0x000fe40000004100 */
[C---:B------:R-:W-:Y:S01]  /*7b30*/  FFMA.FTZ R29, R4.reuse, R15, -R29 ;  /* 0x0000000f041d7223 */ /* 0x040fe2000001081d */
[----:B------:R-:W-:Y:S01]  /*7b40*/  FFMA.FTZ R30, R4, R27, R33 ;  /* 0x0000001b041e7223 */ /* 0x000fe20000010021 */
[-C--:B------:R-:W-:Y:S01]  /*7b50*/  FMUL.FTZ R26, R3, R14.reuse ;  /* 0x0000000e031a7220 */ /* 0x080fe20000410000 */
[----:B------:R-:W-:Y:S02]  /*7b60*/  HADD2.F32 R4, -RZ, R28.H1_H1 ;  /* 0x3000001cff047230 */ /* 0x000fe40000004100 */
[----:B------:R-:W-:Y:S01]  /*7b70*/  FFMA.FTZ R15, R0, R14, -R5 ;  /* 0x0000000e000f7223 */ /* 0x000fe20000010805 */
[----:B------:R-:W-:-:S02]  /*7b80*/  HADD2.F32 R3, -RZ, R7.H1_H1 ;  /* 0x30000007ff037230 */ /* 0x000fc40000004100 */
[----:B------:R-:W-:Y:S01]  /*7b90*/  FFMA.FTZ R26, R0, R21, R26 ;  /* 0x00000015001a7223 */ /* 0x000fe2000001001a */
        /* <DEDUP_REMOVED lines=23> */
.L_x_8844:
[----:B------:R-:W-:Y:S05]  /*7d10*/  BSYNC B1 ;  /* 0x0000000000017941 */ /* 0x000fea0003800000 */
.L_x_8843:
[----:B------:R-:W-:Y:S04]  /*7d20*/  BSSY B1, `(.L_x_8845) ;  /* 0x000007c000017945 */ /* 0x000fe80003800000 */
[----:B------:R-:W-:Y:S05]  /*7d30*/  @P1 BRA `(.L_x_8846) ;  /* 0x0000000400e81947 */ /* 0x000fea0003800000 */
[----:B-1-3--:R-:W1:Y:S01]  /*7d40*/  LDS.128 R4, [R20+0x10800] ;  /* 0x0108000014047984 */ /* 0x00ae620000000c00 */
[----:B-----5:R-:W-:Y:S02]  /*7d50*/  SHF.R.U32.HI R27, RZ, 0x8, R25 ;  /* 0x00000008ff1b7819 */ /* 0x020fe40000011619 */
[----:B--2---:R-:W-:Y:S02]  /*7d60*/  SHF.R.U32.HI R14, RZ, 0x8, R13 ;  /* 0x00000008ff0e7819 */ /* 0x004fe4000001160d */
[----:B0-----:R-:W-:Y:S02]  /*7d70*/  SHF.R.U32.HI R21, RZ, 0x8, R24 ;  /* 0x00000008ff157819 */ /* 0x001fe40000011618 */
        /* <DEDUP_REMOVED lines=27> */
[-C--:B-1----:R-:W-:Y:S02]  /*7f30*/  F2FP.F16.E4M3.UNPACK_B R0, R6.reuse.H1 ;  /* 0x00000006ff00723e */ /* 0x082fe400030006ff */
[----:B------:R-:W-:Y:S02]  /*7f40*/  LOP3.LUT R27, R27, 0xff000000, R24, 0xf8, !PT ;  /* 0xff0000001b1b7812 */ /* 0x000fe400078ef818 */
[----:B------:R-:W-:Y:S01]  /*7f50*/  F2FP.F16.E4M3.UNPACK_B R28, R29 ;  /* 0x0000001dff1c723e */ /* 0x000fe200020006ff */
[----:B------:R-:W-:Y:S01]  /*7f60*/  HADD2.F32 R13, -RZ, R0.H1_H1 ;  /* 0x30000000ff0d7230 */ /* 0x000fe20000004100 */
[----:B------:R-:W-:Y:S02]  /*7f70*/  F2FP.F16.E4M3.UNPACK_B R24, R25 ;  /* 0x00000019ff18723e */ /* 0x000fe400020006ff */
[----:B------:R-:W-:Y:S01]  /*7f80*/  LOP3.LUT R21, R3, 0xff000000, R12, 0xf8, !PT ;  /* 0xff00000003157812 */ /* 0x000fe200078ef80c */
[----:B------:R-:W-:Y:S01]  /*7f90*/  HADD2.F32 R30, -RZ, R28.H1_H1 ;  /* 0x3000001cff1e7230 */ /* 0x000fe20000004100 */
[----:B------:R-:W-:Y:S01]  /*7fa0*/  F2FP.F16.E4M3.UNPACK_B R3, R6 ;  /* 0x00000006ff03723e */ /* 0x000fe200020006ff */
[----:B------:R-:W-:Y:S01]  /*7fb0*/  HADD2.F32 R26, -RZ, R24.H1_H1 ;  /* 0x30000018ff1a7230 */ /* 0x000fe20000004100 */
[-C--:B------:R-:W-:Y:S01]  /*7fc0*/  F2FP.F16.E4M3.UNPACK_B R14, R7.reuse ;  /* 0x00000007ff0e723e */ /* 0x080fe200020006ff */
[----:B------:R-:W-:Y:S01]  /*7fd0*/  HADD2.F32 R12, -RZ, R0.H0_H0 ;  /* 0x20000000ff0c7230 */ /* 0x000fe20000004100 */
[----:B------:R-:W-:Y:S01]  /*7fe0*/  F2FP.F16.E4M3.UNPACK_B R15, R7.H1 ;  /* 0x00000007ff0f723e */ /* 0x000fe200030006ff */
[C---:B------:R-:W-:Y:S01]  /*7ff0*/  FMUL.FTZ R31, R13.reuse, R30 ;  /* 0x0000001e0d1f7220 */ /* 0x040fe20000410000 */
[-C--:B------:R-:W-:Y:S01]  /*8000*/  F2FP.F16.E4M3.UNPACK_B R6, R5.reuse ;  /* 0x00000005ff06723e */ /* 0x080fe200020006ff */
[----:B------:R-:W-:Y:S01]  /*8010*/  FMUL.FTZ R13, R13, R26 ;  /* 0x0000001a0d0d7220 */ /* 0x000fe20000410000 */
[----:B------:R-:W-:Y:S01]  /*8020*/  F2FP.F16.E4M3.UNPACK_B R7, R5.H1 ;  /* 0x00000005ff07723e */ /* 0x000fe200030006ff */
        /* <DEDUP_REMOVED lines=45> */
[----:B------:R-:W-:Y:S01]  /*8300*/  FMUL.FTZ R3, R3, R12 ;  /* 0x0000000c03037220 */ /* 0x000fe20000410000 */
        /* <DEDUP_REMOVED lines=29> */
.L_x_8846:
[----:B------:R-:W-:Y:S05]  /*84e0*/  BSYNC B1 ;  /* 0x0000000000017941 */ /* 0x000fea0003800000 */
.L_x_8845:
[----:B------:R-:W-:Y:S05]  /*84f0*/  @P2 BRA `(.L_x_8842) ;  /* 0x0000002800d82947 */ /* 0x000fea0003800000 */
[----:B-1-34-:R-:W1:Y:S01]  /*8500*/  LDS.128 R4, [R20+0x12000] ;  /* 0x0120000014047984 */ /* 0x01ae620000000c00 */
[----:B-----5:R-:W-:Y:S02]  /*8510*/  SHF.R.U32.HI R13, RZ, 0x8, R9 ;  /* 0x00000008ff0d7819 */ /* 0x020fe40000011609 */
[----:B0-----:R-:W-:Y:S02]  /*8520*/  SHF.R.U32.HI R21, RZ, 0x8, R11 ;  /* 0x00000008ff157819 */ /* 0x001fe4000001160b */
[----:B------:R-:W-:Y:S02]  /*8530*/  LOP3.LUT R12, R9, 0xff, RZ, 0xc0, !PT ;  /* 0x000000ff090c7812 */ /* 0x000fe400078ec0ff */
[----:B------:R-:W-:Y:S02]  /*8540*/  LOP3.LUT R13, R13, 0xff, RZ, 0xc0, !PT ;  /* 0x000000ff0d0d7812 */ /* 0x000fe400078ec0ff */
[----:B--2---:R-:W-:Y:S02]  /*8550*/  LOP3.LUT R14, R11, 0xff, RZ, 0xc0, !PT ;  /* 0x000000ff0b0e7812 */ /* 0x004fe400078ec0ff */
[----:B------:R-:W-:-:S02]  /*8560*/  LOP3.LUT R21, R21, 0xff, RZ, 0xc0, !PT ;  /* 0x000000ff15157812 */ /* 0x000fc400078ec0ff */
[----:B------:R-:W-:Y:S02]  /*8570*/  SHF.R.U32.HI R24, RZ, 0x10, R11 ;  /* 0x00000010ff187819 */ /* 0x000fe4000001160b */
[----:B------:R-:W-:Y:S02]  /*8580*/  PRMT R12, R13, 0x7604, R12 ;  /* 0x000076040d0c7816 */ /* 0x000fe4000000000c */
[----:B------:R-:W-:Y:S02]  /*8590*/  SHF.R.U32.HI R3, RZ, 0x8, R8 ;  /* 0x00000008ff037819 */ /* 0x000fe40000011608 */
[----:B------:R-:W-:Y:S02]  /*85a0*/  SHF.R.U32.HI R13, RZ, 0x8, R10 ;  /* 0x00000008ff0d7819 */ /* 0x000fe4000001160a */
[----:B------:R-:W-:Y:S02]  /*85b0*/  SHF.R.U32.HI R25, RZ, 0x10, R9 ;  /* 0x00000010ff197819 */ /* 0x000fe40000011609 */
[----:B------:R-:W-:Y:S01]  /*85c0*/  PRMT R14, R21, 0x7604, R14 ;  /* 0x00007604150e7816 */ /* 0x000fe2000000000e */
[----:B------:R-:W-:Y:S01]  /*85d0*/  IMAD.U32 R21, R24, 0x10000, RZ ;  /* 0x0001000018157824 */ /* 0x000fe200078e00ff */
[----:B------:R-:W-:-:S02]  /*85e0*/  LOP3.LUT R0, R8, 0xff, RZ, 0xc0, !PT ;  /* 0x000000ff08007812 */ /* 0x000fc400078ec0ff */
[----:B------:R-:W-:Y:S02]  /*85f0*/  LOP3.LUT R3, R3, 0xff, RZ, 0xc0, !PT ;  /* 0x000000ff03037812 */ /* 0x000fe400078ec0ff */
[----:B------:R-:W-:Y:S02]  /*8600*/  LOP3.LUT R15, R13, 0xff, RZ, 0xc0, !PT ;  /* 0x000000ff0d0f7812 */ /* 0x000fe400078ec0ff */
[----:B------:R-:W-:Y:S02]  /*8610*/  SHF.L.U32 R13, R25, 0x10, RZ ;  /* 0x00000010190d7819 */ /* 0x000fe400000006ff */
[----:B------:R-:W-:Y:S02]  /*8620*/  PRMT R3, R3, 0x7604, R0 ;  /* 0x0000760403037816 */ /* 0x000fe40000000000 */
[----:B------:R-:W-:Y:S02]  /*8630*/  LOP3.LUT R21, R14, 0xff0000, R21, 0xf8, !PT ;  /* 0x00ff00000e157812 */ /* 0x000fe400078ef815 */
[----:B------:R-:W-:-:S02]  /*8640*/  LOP3.LUT R0, R10, 0xff, RZ, 0xc0, !PT ;  /* 0x000000ff0a007812 */ /* 0x000fc400078ec0ff */
[----:B------:R-:W-:Y:S02]  /*8650*/  LOP3.LUT R13, R12, 0xff0000, R13, 0xf8, !PT ;  /* 0x00ff00000c0d7812 */ /* 0x000fe400078ef80d */
[----:B------:R-:W-:Y:S02]  /*8660*/  LOP3.LUT R24, R21, 0xff000000, R11, 0xf8, !PT ;  /* 0xff00000015187812 */ /* 0x000fe400078ef80b */
[----:B------:R-:W-:Y:S02]  /*8670*/  PRMT R15, R15, 0x7604, R0 ;  /* 0x000076040f0f7816 */ /* 0x000fe40000000000 */
[----:B------:R-:W-:Y:S02]  /*8680*/  LOP3.LUT R13, R13, 0xff000000, R9, 0xf8, !PT ;  /* 0xff0000000d0d7812 */ /* 0x000fe400078ef809 */
[----:B-1----:R-:W-:Y:S02]  /*8690*/  F2FP.F16.E4M3.UNPACK_B R0, R6.H1 ;  /* 0x00000006ff00723e */ /* 0x002fe400030006ff */
[----:B------:R-:W-:-:S02]  /*86a0*/  F2FP.F16.E4M3.UNPACK_B R25, R24 ;  /* 0x00000018ff19723e */ /* 0x000fc400020006ff */
[----:B------:R-:W-:Y:S01]  /*86b0*/  LOP3.LUT R15, R15, 0xff0000, R10, 0xf8, !PT ;  /* 0x00ff00000f0f7812 */ /* 0x000fe200078ef80a */
[----:B------:R-:W-:Y:S01]  /*86c0*/  HADD2.F32 R9, -RZ, R0.H1_H1 ;  /* 0x30000000ff097230 */ /* 0x000fe20000004100 */
[----:B------:R-:W-:Y:S01]  /*86d0*/  F2FP.F16.E4M3.UNPACK_B R14, R13 ;  /* 0x0000000dff0e723e */ /* 0x000fe200020006ff */
[--C-:B------:R-:W-:Y:S01]  /*86e0*/  HADD2.F32 R26, -RZ, R25.reuse.H1_H1 ;  /* 0x30000019ff1a7230 */ /* 0x100fe20000004100 */
[----:B------:R-:W-:Y:S02]  /*86f0*/  LOP3.LUT R3, R3, 0xff0000, R8, 0xf8, !PT ;  /* 0x00ff000003037812 */ /* 0x000fe400078ef808 */
[----:B------:R-:W-:Y:S01]  /*8700*/  LOP3.LUT R21, R15, 0xff000000, R10, 0xf8, !PT ;  /* 0xff0000000f157812 */ /* 0x000fe200078ef80a */
[----:B------:R-:W-:Y:S01]  /*8710*/  HADD2.F32 R15, -RZ, R14.H1_H1 ;  /* 0x3000000eff0f7230 */ /* 0x000fe20000004100 */
[----:B------:R-:W-:Y:S01]  /*8720*/  LOP3.LUT R12, R3, 0xff000000, R8, 0xf8, !PT ;  /* 0xff000000030c7812 */ /* 0x000fe200078ef808 */
[----:B------:R-:W-:Y:S02]  /*8730*/  HADD2.F32 R8, -RZ, R0.H0_H0 ;  /* 0x20000000ff087230 */ /* 0x000fe40000004100 */
[C---:B------:R-:W-:Y:S01]  /*8740*/  FMUL.FTZ R27, R9.reuse, R26 ;  /* 0x0000001a091b7220 */ /* 0x040fe20000410000 */
[----:B------:R-:W-:Y:S01]  /*8750*/  F2FP.F16.E4M3.UNPACK_B R3, R6 ;  /* 0x00000006ff03723e */ /* 0x000fe200020006ff */
[----:B------:R-:W-:Y:S01]  /*8760*/  FMUL.FTZ R9, R9, R15 ;  /* 0x0000000f09097220 */ /* 0x000fe20000410000 */
[----:B------:R-:W-:Y:S01]  /*8770*/  F2FP.F16.E4M3.UNPACK_B R10, R7 ;  /* 0x00000007ff0a723e */ /* 0x000fe200020006ff */
[C---:B------:R-:W-:Y:S01]  /*8780*/  FFMA.FTZ R27, R8.reuse, R15, -R27 ;  /* 0x0000000f081b7223 */ /* 0x040fe2000001081b */
[----:B------:R-:W-:Y:S01]  /*8790*/  F2FP.F16.E4M3.UNPACK_B R11, R7.H1 ;  /* 0x00000007ff0b723e */ /* 0x000fe200030006ff */
[----:B------:R-:W-:Y:S01]  /*87a0*/  FFMA.FTZ R28, R8, R26, R9 ;  /* 0x0000001a081c7223 */ /* 0x000fe20000010009 */
[-C--:B------:R-:W-:Y:S01]  /*87b0*/  F2FP.F16.E4M3.UNPACK_B R6, R5.reuse ;  /* 0x00000005ff06723e */ /* 0x080fe200020006ff */
[----:B------:R-:W-:Y:S01]  /*87c0*/  HADD2.F32 R8, -RZ, R25.H0_H0 ;  /* 0x20000019ff087230 */ /* 0x000fe20000004100 */
[----:B------:R-:W-:Y:S01]  /*87d0*/  F2FP.F16.E4M3.UNPACK_B R7, R5.H1 ;  /* 0x00000005ff07723e */ /* 0x000fe200030006ff */
[--C-:B------:R-:W-:Y:S01]  /*87e0*/  HADD2.F32 R5, -RZ, R3.reuse.H1_H1 ;  /* 0x30000003ff057230 */ /* 0x100fe20000004100 */
[----:B------:R-:W-:Y:S01]  /*87f0*/  F2FP.F16.E4M3.UNPACK_B R24, R24.H1 ;  /* 0x00000018ff18723e */ /* 0x000fe200030006ff */
[----:B------:R-:W-:Y:S01]  /*8800*/  HADD2.F32 R14, -RZ, R14.H0_H0 ;  /* 0x2000000eff0e7230 */ /* 0x000fe20000004100 */
[----:B------:R-:W-:Y:S01]  /*8810*/  F2FP.F16.E4M3.UNPACK_B R13, R13.H1 ;  /* 0x0000000dff0d723e */ /* 0x000fe200030006ff */
[----:B------:R-:W-:-:S02]  /*8820*/  HADD2.F32 R3, -RZ, R3.H0_H0 ;  /* 0x20000003ff037230 */ /* 0x000fc40000004100 */
        /* <DEDUP_REMOVED lines=8> */
[CC--:B------:R-:W-:Y:S01]  /*88b0*/  FMUL.FTZ R15, R5.reuse, R9.reuse ;  /* 0x00000009050f7220 */ /* 0x0c0fe20000410000 */
[----:B------:R-:W-:Y:S01]  /*88c0*/  HADD2.F32 R24, -RZ, R24.H1_H1 ;  /* 0x30000018ff187230 */ /* 0x000fe20000004100 */
[----:B------:R-:W-:Y:S01]  /*88d0*/  F2FP.F16.E4M3.UNPACK_B R0, R4 ;  /* 0x00000004ff00723e */ /* 0x000fe200020006ff */
[----:B------:R-:W-:Y:S02]  /*88e0*/  HADD2.F32 R3, -RZ, R11.H1_H1 ;  /* 0x3000000bff037230 */ /* 0x000fe40000004100 */
[-C--:B------:R-:W-:Y:S01]  /*88f0*/  FMUL.FTZ R5, R5, R8.reuse ;  /* 0x0000000805057220 */ /* 0x080fe20000410000 */
[C---:B------:R-:W-:Y:S01]  /*8900*/  FFMA.FTZ R29, R10.reuse, R8, -R15 ;  /* 0x000000080a1d7223 */ /* 0x040fe2000001080f */
[----:B------:R-:W-:Y:S01]  /*8910*/  HADD2.F32 R8, -RZ, R13.H1_H1 ;  /* 0x3000000dff087230 */ /* 0x000fe20000004100 */
[----:B------:R-:W-:Y:S01]  /*8920*/  F2FP.F16.E4M3.UNPACK_B R4, R4.H1 ;  /* 0x00000004ff04723e */ /* 0x000fe200030006ff */
[----:B------:R-:W-:Y:S02]  /*8930*/  HADD2.F32 R11, -RZ, R11.H0_H0 ;  /* 0x2000000bff0b7230 */ /* 0x000fe40000004100 */
[C---:B------:R-:W-:Y:S01]  /*8940*/  FMUL.FTZ R14, R3.reuse, R24 ;  /* 0x00000018030e7220 */ /* 0x040fe20000410000 */
[----:B------:R-:W-:Y:S01]  /*8950*/  FFMA.FTZ R30, R10, R9, R5 ;  /* 0x000000090a1e7223 */ /* 0x000fe20000010005 */
[----:B------:R-:W-:Y:S01]  /*8960*/  F2FP.F16.E4M3.UNPACK_B R9, R21 ;  /* 0x00000015ff09723e */ /* 0x000fe200020006ff */
[-C--:B------:R-:W-:Y:S01]  /*8970*/  FMUL.FTZ R10, R3, R8.reuse ;  /* 0x00000008030a7220 */ /* 0x080fe20000410000 */
[----:B------:R-:W-:Y:S01]  /*8980*/  FFMA.FTZ R31, R11, R8, -R14 ;  /* 0x000000080b1f7223 */ /* 0x000fe2000001080e */
[----:B------:R-:W-:Y:S01]  /*8990*/  F2FP.F16.E4M3.UNPACK_B R8, R12 ;  /* 0x0000000cff08723e */ /* 0x000fe200020006ff */
[----:B------:R-:W-:-:S02]  /*89a0*/  HADD2.F32 R5, -RZ, R4.H1_H1 ;  /* 0x30000004ff057230 */ /* 0x000fc40000004100 */
[----:B------:R-:W-:Y:S01]  /*89b0*/  FFMA.FTZ R24, R11, R24, R10 ;  /* 0x000000180b187223 */ /* 0x000fe2000001000a */
[--C-:B------:R-:W-:Y:S01]  /*89c0*/  HADD2.F32 R13, -RZ, R9.reuse.H1_H1 ;  /* 0x30000009ff0d7230 */ /* 0x100fe20000004100 */
[----:B------:R-:W-:Y:S01]  /*89d0*/  F2FP.F16.E4M3.UNPACK_B R12, R12.H1 ;  /* 0x0000000cff0c723e */ /* 0x000fe200030006ff */
[----:B------:R-:W-:Y:S01]  /*89e0*/  HADD2.F32 R10, -RZ, R9.H0_H0 ;  /* 0x20000009ff0a7230 */ /* 0x000fe20000004100 */
[----:B------:R-:W-:Y:S01]  /*89f0*/  F2FP.F16.E4M3.UNPACK_B R21, R21.H1 ;  /* 0x00000015ff15723e */ /* 0x000fe200030006ff */
[----:B------:R-:W-:Y:S02]  /*8a00*/  HADD2.F32 R9, -RZ, R8.H1_H1 ;  /* 0x30000008ff097230 */ /* 0x000fe40000004100 */
[----:B------:R-:W-:Y:S01]  /*8a10*/  FMUL.FTZ R11, R5, R13 ;  /* 0x0000000d050b7220 */ /* 0x000fe20000410000 */
[----:B------:R-:W-:Y:S02]  /*8a20*/  HADD2.F32 R3, -RZ, R0.H1_H1 ;  /* 0x30000000ff037230 */ /* 0x000fe40000004100 */
        /* <DEDUP_REMOVED lines=11> */
[----:B------:R-:W-:Y:S02]  /*8ae0*/  HADD2.F32 R3, -RZ, R7.H1_H1 ;  /* 0x30000007ff037230 */ /* 0x000fe40000004100 */
        /* <DEDUP_REMOVED lines=24> */
.L_x_8836:
[----:B------:R-:W-:-:S03]  /*8c70*/  UMOV UR4, 0xffffffff ;  /* 0xffffffff00047882 */ /* 0x000fc60000000000 */
[----:B------:R-:W-:Y:S05]  /*8c80*/  BRA.DIV UR4, `(.L_x_8847) ;  /* 0x0000010e04247947 */ /* 0x000fea000b800000 */
[----:B------:R0:W1:Y:S04]  /*8c90*/  SHFL.IDX PT, R29, R28, RZ, 0x1e1f ;  /* 0x001e1fff1c1d7589 */ /* 0x00006800000e0000 */
[----:B------:R0:W2:Y:S04]  /*8ca0*/  SHFL.IDX PT, R21, R26, RZ, 0x1e1f ;  /* 0x001e1fff1a157589 */ /* 0x0000a800000e0000 */
[----:B------:R0:W3:Y:S04]  /*8cb0*/  SHFL.IDX PT, R0, R24, RZ, 0x1e1f ;  /* 0x001e1fff18007589 */ /* 0x0000e800000e0000 */
[----:B------:R0:W4:Y:S02]  /*8cc0*/  SHFL.IDX PT, R3, R30, RZ, 0x1e1f ;  /* 0x001e1fff1e037589 */ /* 0x00012400000e0000 */
.L_x_9046:
[----:B------:R-:W5:Y:S01]  /*8cd0*/  LDL R13, [R1+0x34] ;  /* 0x00003400010d7983 */ /* 0x000f620000100800 */
[----:B------:R-:W-:Y:S01]  /*8ce0*/  ULDC UR4, c[0x0][0x448] ;  /* 0x0001120000047ab9 */ /* 0x000fe20000000800 */
[----:B------:R-:W-:Y:S01]  /*8cf0*/  BSSY B1, `(.L_x_8848) ;  /* 0x000002c000017945 */ /* 0x000fe20003800000 */
[----:B------:R-:W-:Y:S01]  /*8d00*/  IMAD R39, R25, UR4, RZ ;  /* 0x0000000419277c24 */ /* 0x000fe2000f8e02ff */
[----:B------:R-:W-:Y:S02]  /*8d10*/  CS2R R4, SRZ ;  /* 0x0000000000047805 */ /* 0x000fe4000001ff00 */
[----:B------:R-:W-:Y:S02]  /*8d20*/  CS2R R8, SRZ ;  /* 0x0000000000087805 */ /* 0x000fe4000001ff00 */
[----:B------:R-:W-:Y:S02]  /*8d30*/  CS2R R10, SRZ ;  /* 0x00000000000a7805 */ /* 0x000fe4000001ff00 */
[----:B------:R-:W-:-:S02]  /*8d40*/  CS2R R14, SRZ ;  /* 0x00000000000e7805 */ /* 0x000fc4000001ff00 */
[----:B------:R-:W-:Y:S02]  /*8d50*/  ISETP.GE.AND P0, PT, R6, R39, PT ;  /* 0x000000270600720c */ /* 0x000fe40003f06270 */
[----:B0-----:R-:W-:Y:S02]  /*8d60*/  CS2R R24, SRZ ;  /* 0x0000000000187805 */ /* 0x001fe4000001ff00 */
[----:B------:R-:W-:Y:S02]  /*8d70*/  CS2R R26, SRZ ;  /* 0x00000000001a7805 */ /* 0x000fe4000001ff00 */
[----:B-----5:R-:W-:-:S04]  /*8d80*/  LEA.HI R7, R13, R13, RZ, 0x1 ;  /* 0x0000000d0d077211 */ /* 0x020fc800078f08ff */
[----:B------:R-:W-:Y:S02]  /*8d90*/  LOP3.LUT R12, R7, 0xfffffffe, RZ, 0xc0, !PT ;  /* 0xfffffffe070c7812 */ /* 0x000fe400078ec0ff */
[----:B------:R-:W-:-:S03]  /*8da0*/  CS2R R6, SRZ ;  /* 0x0000000000067805 */ /* 0x000fc6000001ff00 */
[----:B------:R-:W-:Y:S01]  /*8db0*/  IMAD.IADD R37, R13, 0x1, -R12 ;  /* 0x000000010d257824 */ /* 0x000fe200078e0a0c */
[----:B------:R-:W-:-:S04]  /*8dc0*/  CS2R R12, SRZ ;  /* 0x00000000000c7805 */ /* 0x000fc8000001ff00 */
[----:B------:R-:W-:Y:S01]  /*8dd0*/  SHF.L.U32 R37, R37, 0x1f, RZ ;  /* 0x0000001f25257819 */ /* 0x000fe200000006ff */
[----:B------:R-:W-:Y:S06]  /*8de0*/  @P0 BRA `(.L_x_8849) ;  /* 0x0000000000700947 */ /* 0x000fec0003800000 */
[----:B------:R-:W3:Y:S01]  /*8df0*/  LDL R28, [R1+0x50] ;  /* 0x00005000011c7983 */ /* 0x000ee20000100800 */
[C---:B------:R-:W-:Y:S01]  /*8e00*/  VIADD R4, R18.reuse, 0x20 ;  /* 0x0000002012047836 */ /* 0x040fe20000000000 */
[----:B------:R-:W-:Y:S01]  /*8e10*/  ULDC UR4, c[0x0][0x3f4] ;  /* 0x0000fd0000047ab9 */ /* 0x000fe20000000800 */
[----:B------:R-:W-:Y:S02]  /*8e20*/  CS2R R12, SRZ ;  /* 0x00000000000c7805 */ /* 0x000fe4000001ff00 */
[----:B------:R-:W-:Y:S02]  /*8e30*/  ISETP.GE.AND P4, PT, R18, UR4, PT ;  /* 0x0000000412007c0c */ /* 0x000fe4000bf86270 */
[----:B------:R-:W-:Y:S02]  /*8e40*/  CS2R R14, SRZ ;  /* 0x00000000000e7805 */ /* 0x000fe4000001ff00 */
[----:B------:R-:W-:Y:S02]  /*8e50*/  ISETP.GE.AND P5, PT, R4, UR4, PT ;  /* 0x0000000404007c0c */ /* 0x000fe4000bfa6270 */
[----:B------:R-:W-:-:S02]  /*8e60*/  CS2R R6, SRZ ;  /* 0x0000000000067805 */ /* 0x000fc4000001ff00 */
[----:B------:R-:W-:Y:S02]  /*8e70*/  CS2R R24, SRZ ;  /* 0x0000000000187805 */ /* 0x000fe4000001ff00 */
[----:B------:R-:W-:Y:S02]  /*8e80*/  CS2R R26, SRZ ;  /* 0x00000000001a7805 */ /* 0x000fe4000001ff00 */
[----:B------:R-:W-:Y:S02]  /*8e90*/  CS2R R8, SRZ ;  /* 0x0000000000087805 */ /* 0x000fe4000001ff00 */
[----:B------:R-:W-:Y:S02]  /*8ea0*/  CS2R R10, SRZ ;  /* 0x00000000000a7805 */ /* 0x000fe4000001ff00 */
[----:B------:R-:W-:Y:S02]  /*8eb0*/  @!P4 SHF.R.S32.HI R5, RZ, 0x1f, R18 ;  /* 0x0000001fff05c819 */ /* 0x000fe40000011412 */
[----:B--2---:R-:W-:-:S05]  /*8ec0*/  @!P4 IADD3 R30, P1, R18, R21, RZ ;  /* 0x00000015121ec210 */ /* 0x004fca0007f3e0ff */
[----:B----4-:R-:W-:Y:S02]  /*8ed0*/  @!P4 IMAD.X R31, R3, 0x1, R5, P1 ;  /* 0x00000001031fc824 */ /* 0x010fe400008e0605 */
[----:B---3--:R-:W-:Y:S01]  /*8ee0*/  @!P5 IMAD.SHL.U32 R4, R28, 0x10, RZ ;  /* 0x000000101c04d824 */ /* 0x008fe200078e00ff */
[----:B-1----:R-:W-:-:S04]  /*8ef0*/  @!P4 IADD3 R28, P0, R18, R29, RZ ;  /* 0x0000001d121cc210 */ /* 0x002fc80007f1e0ff */
[-C--:B------:R-:W-:Y:S01]  /*8f00*/  @!P5 IADD3 R32, P2, R29, R4.reuse, RZ ;  /* 0x000000041d20d210 */ /* 0x080fe20007f5e0ff */
[C---:B------:R-:W-:Y:S01]  /*8f10*/  @!P4 IMAD.X R29, R0.reuse, 0x1, R5, P0 ;  /* 0x00000001001dc824 */ /* 0x040fe200000e0605 */
[----:B------:R-:W-:Y:S02]  /*8f20*/  @!P5 IADD3 R34, P3, R21, R4, RZ ;  /* 0x000000041522d210 */ /* 0x000fe40007f7e0ff */
[----:B------:R-:W-:Y:S02]  /*8f30*/  @!P5 SHF.R.S32.HI R4, RZ, 0x1f, R4 ;  /* 0x0000001fff04d819 */ /* 0x000fe40000011404 */
[----:B------:R0:W5:Y:S03]  /*8f40*/  @!P4 LD.E.128 R12, desc[UR42][R28.64] ;  /* 0x0000002a1c0cc980 */ /* 0x000166000c101d00 */
[--C-:B------:R-:W-:Y:S02]  /*8f50*/  @!P5 IMAD.X R33, R0, 0x1, R4.reuse, P2 ;  /* 0x000000010021d824 */ /* 0x100fe400010e0604 */
[----:B------:R-:W-:Y:S01]  /*8f60*/  @!P5 IMAD.X R35, R3, 0x1, R4, P3 ;  /* 0x000000010323d824 */ /* 0x000fe200018e0604 */
[----:B------:R-:W-:-:S02]  /*8f70*/  CS2R R4, SRZ ;  /* 0x0000000000047805 */ /* 0x000fc4000001ff00 */
[----:B------:R0:W5:Y:S04]  /*8f80*/  @!P5 LD.E.128 R24, desc[UR42][R32.64] ;  /* 0x0000002a2018d980 */ /* 0x000168000c101d00 */
[----:B------:R0:W5:Y:S04]  /*8f90*/  @!P4 LD.E.128 R4, desc[UR42][R30.64] ;  /* 0x0000002a1e04c980 */ /* 0x000168000c101d00 */
[----:B------:R0:W5:Y:S02]  /*8fa0*/  @!P5 LD.E.128 R8, desc[UR42][R34.64] ;  /* 0x0000002a2208d980 */ /* 0x000164000c101d00 */
.L_x_8849:
[----:B------:R-:W-:Y:S05]  /*8fb0*/  BSYNC B1 ;  /* 0x0000000000017941 */ /* 0x000fea0003800000 */
.L_x_8848:
[----:B---3--:R-:W3:Y:S01]  /*8fc0*/  LDL.LU R0, [R1+0x4] ;  /* 0x0000040001007983 */ /* 0x008ee20000300800 */
[----:B------:R-:W1:Y:S01]  /*8fd0*/  SYNCS.PHASECHK.TRANS64.TRYWAIT P0, [R16+URZ+0x19c00], R37 ;  /* 0x019c0025100075a7 */ /* 0x000e62000800017f */
[----:B------:R-:W-:Y:S01]  /*8fe0*/  BSSY B1, `(.L_x_8850) ;  /* 0x0000005000017945 */ /* 0x000fe20003800000 */
[----:B---3--:R-:W-:-:S05]  /*8ff0*/  IMAD R0, R0, -0xc0, R39 ;  /* 0xffffff4000007824 */ /* 0x008fca00078e0227 */
[----:B----4-:R-:W-:-:S04]  /*9000*/  VIMNMX R3, R0, 0xc0, PT ;  /* 0x000000c000037848 */ /* 0x010fc80003fe0100 */
[----:B------:R-:W-:Y:S01]  /*9010*/  ISETP.GE.AND P1, PT, R22, R3, PT ;  /* 0x000000031600720c */ /* 0x000fe20003f26270 */
[----:B-1----:R-:W-:-:S12]  /*9020*/  @!P0 BRA `(.L_x_8851) ;  /* 0x0000010800b08947 */ /* 0x002fd80003800000 */
.L_x_9047:
[----:B------:R-:W-:Y:S05]  /*9030*/  BSYNC B1 ;  /* 0x0000000000017941 */ /* 0x000fea0003800000 */
.L_x_8850:
[----:B------:R-:W-:Y:S05]  /*9040*/  @P1 BRA `(.L_x_8842) ;  /* 0x0000002000041947 */ /* 0x000fea0003800000 */
[----:B------:R3:W5:Y:S01]  /*9050*/  LDL R62, [R1+0x14] ;  /* 0x00001400013e7983 */ /* 0x0007620000100800 */
[----:B------:R-:W4:Y:S01]  /*9060*/  LDC R3, c[0x0][0x3f4] ;  /* 0x0000fd00ff037b82 */ /* 0x000f220000000800 */
[C---:B------:R-:W-:Y:S01]  /*9070*/  VIADD R0, R18.reuse, 0x20 ;  /* 0x0000002012007836 */ /* 0x040fe20000000000 */
[----:B------:R-:W-:Y:S01]  /*9080*/  BSSY B1, `(.L_x_8852) ;  /* 0x00000fe000017945 */ /* 0x000fe20003800000 */
[----:B------:R-:W-:Y:S02]  /*9090*/  SHF.R.U32.HI R61, RZ, 0x3, R156 ;  /* 0x00000003ff3d7819 */ /* 0x000fe4000001169c */
[-C--:B----4-:R-:W-:Y:S02]  /*90a0*/  ISETP.GE.AND P0, PT, R18, R3.reuse, PT ;  /* 0x000000031200720c */ /* 0x090fe40003f06270 */
[----:B------:R-:W-:-:S11]  /*90b0*/  ISETP.GE.AND P1, PT, R0, R3, PT ;  /* 0x000000030000720c */ /* 0x000fd60003f26270 */
[----:B---3--:R-:W-:Y:S05]  /*90c0*/  @P0 BRA `(.L_x_8853) ;  /* 0x0000000c00e40947 */ /* 0x008fea0003800000 */
[----:B0-----:R-:W0:Y:S01]  /*90d0*/  S2R R30, SR_TID.X ;  /* 0x00000000001e7919 */ /* 0x001e220000002100 */
[----:B--2--5:R-:W-:Y:S02]  /*90e0*/  SHF.R.U32.HI R21, RZ, 0x8, R12 ;  /* 0x00000008ff157819 */ /* 0x024fe4000001160c */
[----:B------:R-:W-:Y:S02]  /*90f0*/  LOP3.LUT R0, R12, 0xff, RZ, 0xc0, !PT ;  /* 0x000000ff0c007812 */ /* 0x000fe400078ec0ff */
[----:B------:R-:W-:Y:S02]  /*9100*/  LOP3.LUT R21, R21, 0xff, RZ, 0xc0, !PT ;  /* 0x000000ff15157812 */ /* 0x000fe400078ec0ff */
[----:B------:R-:W-:Y:S02]  /*9110*/  SHF.R.U32.HI R29, RZ, 0x8, R13 ;  /* 0x00000008ff1d7819 */ /* 0x000fe4000001160d */
[----:B-1----:R-:W-:Y:S02]  /*9120*/  PRMT R37, R21, 0x7604, R0 ;  /* 0x0000760415257816 */ /* 0x002fe40000000000 */
[----:B------:R-:W-:-:S02]  /*9130*/  LOP3.LUT R28, R13, 0xff, RZ, 0xc0, !PT ;  /* 0x000000ff0d1c7812 */ /* 0x000fc400078ec0ff */
[----:B------:R-:W-:Y:S02]  /*9140*/  LOP3.LUT R29, R29, 0xff, RZ, 0xc0, !PT ;  /* 0x000000ff1d1d7812 */ /* 0x000fe400078ec0ff */
[----:B------:R-:W-:Y:S02]  /*9150*/  SHF.R.U32.HI R31, RZ, 0x8, R14 ;  /* 0x00000008ff1f7819 */ /* 0x000fe4000001160e */
[----:B------:R-:W-:Y:S02]  /*9160*/  PRMT R38, R29, 0x7604, R28 ;  /* 0x000076041d267816 */ /* 0x000fe4000000001c */
[----:B------:R-:W-:Y:S02]  /*9170*/  LOP3.LUT R31, R31, 0xff, RZ, 0xc0, !PT ;  /* 0x000000ff1f1f7812 */ /* 0x000fe400078ec0ff */
[----:B------:R-:W-:Y:S02]  /*9180*/  LOP3.LUT R28, R15, 0xff, RZ, 0xc0, !PT ;  /* 0x000000ff0f1c7812 */ /* 0x000fe400078ec0ff */
[----:B------:R-:W-:-:S02]  /*9190*/  SHF.R.U32.HI R42, RZ, 0x8, R5 ;  /* 0x00000008ff2a7819 */ /* 0x000fc40000011605 */
[----:B------:R-:W-:Y:S02]  /*91a0*/  SHF.R.U32.HI R43, RZ, 0x8, R6 ;  /* 0x00000008ff2b7819 */ /* 0x000fe40000011606 */
[----:B------:R-:W-:Y:S02]  /*91b0*/  SHF.R.U32.HI R47, RZ, 0x8, R7 ;  /* 0x00000008ff2f7819 */ /* 0x000fe40000011607 */
[----:B------:R-:W-:Y:S02]  /*91c0*/  LOP3.LUT R42, R42, 0xff, RZ, 0xc0, !PT ;  /* 0x000000ff2a2a7812 */ /* 0x000fe400078ec0ff */
[----:B------:R-:W-:Y:S01]  /*91d0*/  LOP3.LUT R44, R43, 0xff, RZ, 0xc0, !PT ;  /* 0x000000ff2b2c7812 */ /* 0x000fe200078ec0ff */
[----:B0-----:R-:W-:Y:S01]  /*91e0*/  VIADD R33, R30, 0xffffff80 ;  /* 0xffffff801e217836 */ /* 0x001fe20000000000 */
[----:B------:R-:W-:Y:S02]  /*91f0*/  LOP3.LUT R30, R14, 0xff, RZ, 0xc0, !PT ;  /* 0x000000ff0e1e7812 */ /* 0x000fe400078ec0ff */
[----:B------:R-:W-:-:S02]  /*9200*/  LOP3.LUT R46, R7, 0xff, RZ, 0xc0, !PT ;  /* 0x000000ff072e7812 */ /* 0x000fc400078ec0ff */
[----:B------:R-:W-:Y:S02]  /*9210*/  LEA.HI R32, R33, R33, RZ, 0x1 ;  /* 0x0000002121207211 */ /* 0x000fe400078f08ff */
[----:B------:R-:W-:Y:S02]  /*9220*/  PRMT R41, R31, 0x7604, R30 ;  /* 0x000076041f297816 */ /* 0x000fe4000000001e */
[----:B------:R-:W-:Y:S02]  /*9230*/  LOP3.LUT R32, R32, 0xfffffffe, RZ, 0xc0, !PT ;  /* 0xfffffffe20207812 */ /* 0x000fe400078ec0ff */
[----:B------:R-:W-:Y:S02]  /*9240*/  SHF.R.U32.HI R31, RZ, 0x8, R15 ;  /* 0x00000008ff1f7819 */ /* 0x000fe4000001160f */
[----:B------:R-:W-:Y:S01]  /*9250*/  LOP3.LUT R43, R47, 0xff, RZ, 0xc0, !PT ;  /* 0x000000ff2f2b7812 */ /* 0x000fe200078ec0ff */
[----:B------:R-:W-:Y:S01]  /*9260*/  IMAD.IADD R32, R33, 0x1, -R32 ;  /* 0x0000000121207824 */ /* 0x000fe200078e0a20 */
[----:B------:R-:W-:-:S02]  /*9270*/  LOP3.LUT R31, R31, 0xff, RZ, 0xc0, !PT ;  /* 0x000000ff1f1f7812 */ /* 0x000fc400078ec0ff */
[----:B------:R-:W-:Y:S02]  /*9280*/  PRMT R46, R43, 0x7604, R46 ;  /* 0x000076042b2e7816 */ /* 0x000fe4000000002e */
[----:B------:R-:W-:Y:S02]  /*9290*/  LEA.HI R0, R3, R32, RZ, 0x1c ;  /* 0x0000002003007211 */ /* 0x000fe400078fe0ff */
[----:B------:R-:W-:Y:S02]  /*92a0*/  LOP3.LUT R32, R4, 0xff, RZ, 0xc0, !PT ;  /* 0x000000ff04207812 */ /* 0x000fe400078ec0ff */
[C---:B------:R-:W-:Y:S02]  /*92b0*/  LEA.HI R21, R0.reuse, R0, RZ, 0x1 ;  /* 0x0000000000157211 */ /* 0x040fe400078f08ff */
[----:B------:R-:W-:Y:S02]  /*92c0*/  SHF.L.U32 R29, R0, 0x4, RZ ;  /* 0x00000004001d7819 */ /* 0x000fe400000006ff */
[----:B------:R-:W-:-:S02]  /*92d0*/  SHF.R.S32.HI R21, RZ, 0x1, R21 ;  /* 0x00000001ff157819 */ /* 0x000fc40000011415 */
[----:B------:R-:W-:Y:S02]  /*92e0*/  SHF.R.U32.HI R0, RZ, 0x8, R4 ;  /* 0x00000008ff007819 */ /* 0x000fe40000011604 */
[----:B------:R-:W-:Y:S01]  /*92f0*/  LOP3.LUT R29, R156, 0x10, R29, 0xf8, !PT ;  /* 0x000000109c1d7812 */ /* 0x000fe200078ef81d */
[----:B------:R-:W-:Y:S01]  /*9300*/  IMAD R21, R21, 0x1800, R62 ;  /* 0x0000180015157824 */ /* 0x000fe200078e023e */
[----:B------:R-:W-:Y:S02]  /*9310*/  LOP3.LUT R33, R0, 0xff, RZ, 0xc0, !PT ;  /* 0x000000ff00217812 */ /* 0x000fe400078ec0ff */
[----:B------:R-:W-:Y:S02]  /*9320*/  LOP3.LUT R0, R29, R61, RZ, 0x3c, !PT ;  /* 0x0000003d1d007212 */ /* 0x000fe400078e3cff */
[----:B------:R-:W-:Y:S02]  /*9330*/  PRMT R40, R31, 0x7604, R28 ;  /* 0x000076041f287816 */ /* 0x000fe4000000001c */
[----:B------:R-:W-:Y:S01]  /*9340*/  IADD3 R0, R16, R21, R0 ;  /* 0x0000001510007210 */ /* 0x000fe20007ffe000 */
[----:B------:R-:W0:Y:S01]  /*9350*/  LDS.128 R28, [R20+0xf000] ;  /* 0x00f00000141c7984 */ /* 0x000e220000000c00 */
[----:B------:R-:W-:-:S02]  /*9360*/  PRMT R45, R33, 0x7604, R32 ;  /* 0x00007604212d7816 */ /* 0x000fc40000000020 */
[----:B------:R-:W-:Y:S01]  /*9370*/  LOP3.LUT R21, R5, 0xff, RZ, 0xc0, !PT ;  /* 0x000000ff05157812 */ /* 0x000fe200078ec0ff */
[----:B------:R-:W1:Y:S01]  /*9380*/  LDS.128 R32, [R0+0xf000] ;  /* 0x00f0000000207984 */ /* 0x000e620000000c00 */
[----:B------:R-:W-:Y:S02]  /*9390*/  SHF.R.U32.HI R47, RZ, 0x10, R5 ;  /* 0x00000010ff2f7819 */ /* 0x000fe40000011605 */
[----:B------:R-:W-:Y:S02]  /*93a0*/  PRMT R42, R42, 0x7604, R21 ;  /* 0x000076042a2a7816 */ /* 0x000fe40000000015 */
[----:B------:R-:W-:Y:S01]  /*93b0*/  SHF.R.U32.HI R21, RZ, 0x10, R13 ;  /* 0x00000010ff157819 */ /* 0x000fe2000001160d */
[----:B------:R-:W-:Y:S01]  /*93c0*/  IMAD.U32 R47, R47, 0x10000, RZ ;  /* 0x000100002f2f7824 */ /* 0x000fe200078e00ff */
[----:B------:R-:W-:Y:S02]  /*93d0*/  SHF.R.U32.HI R43, RZ, 0x10, R15 ;  /* 0x00000010ff2b7819 */ /* 0x000fe4000001160f */
[----:B------:R-:W-:Y:S01]  /*93e0*/  LOP3.LUT R39, R6, 0xff, RZ, 0xc0, !PT ;  /* 0x000000ff06277812 */ /* 0x000fe200078ec0ff */
[----:B------:R-:W-:Y:S01]  /*93f0*/  IMAD.U32 R21, R21, 0x10000, RZ ;  /* 0x0001000015157824 */ /* 0x000fe200078e00ff */
[----:B------:R-:W-:Y:S01]  /*9400*/  LOP3.LUT R47, R42, 0xff0000, R47, 0xf8, !PT ;  /* 0x00ff00002a2f7812 */ /* 0x000fe200078ef82f */
[----:B------:R-:W-:Y:S01]  /*9410*/  IMAD.U32 R43, R43, 0x10000, RZ ;  /* 0x000100002b2b7824 */ /* 0x000fe200078e00ff */
[----:B------:R-:W-:-:S02]  /*9420*/  PRMT R49, R44, 0x7604, R39 ;  /* 0x000076042c317816 */ /* 0x000fc40000000027 */
[----:B------:R-:W-:Y:S02]  /*9430*/  LOP3.LUT R39, R38, 0xff0000, R21, 0xf8, !PT ;  /* 0x00ff000026277812 */ /* 0x000fe400078ef815 */
[----:B------:R-:W-:Y:S02]  /*9440*/  LOP3.LUT R43, R40, 0xff0000, R43, 0xf8, !PT ;  /* 0x00ff0000282b7812 */ /* 0x000fe400078ef82b */
[----:B------:R-:W-:Y:S02]  /*9450*/  LOP3.LUT R21, R37, 0xff0000, R12, 0xf8, !PT ;  /* 0x00ff000025157812 */ /* 0x000fe400078ef80c */
[----:B------:R-:W-:Y:S02]  /*9460*/  LOP3.LUT R44, R39, 0xff000000, R13, 0xf8, !PT ;  /* 0xff000000272c7812 */ /* 0x000fe400078ef80d */
        /* <DEDUP_REMOVED lines=11> */
[-C--:B0-----:R-:W-:Y:S02]  /*9520*/  F2FP.F16.E4M3.UNPACK_B R14, R28.reuse ;  /* 0x0000001cff0e723e */ /* 0x081fe400020006ff */
[----:B------:R-:W-:Y:S02]  /*9530*/  F2FP.F16.E4M3.UNPACK_B R37, R28.H1 ;  /* 0x0000001cff25723e */ /* 0x000fe400030006ff */
[-C--:B------:R-:W-:Y:S02]  /*9540*/  F2FP.F16.E4M3.UNPACK_B R38, R29.reuse ;  /* 0x0000001dff26723e */ /* 0x080fe400020006ff */
[----:B------:R-:W-:-:S02]  /*9550*/  F2FP.F16.E4M3.UNPACK_B R39, R29.H1 ;  /* 0x0000001dff27723e */ /* 0x000fc400030006ff */
[----:B------:R-:W-:Y:S01]  /*9560*/  F2FP.F16.E4M3.UNPACK_B R49, R48 ;  /* 0x00000030ff31723e */ /* 0x000fe200020006ff */
[--C-:B------:R-:W-:Y:S01]  /*9570*/  HADD2.F32 R13, -RZ, R38.reuse.H0_H0 ;  /* 0x20000026ff0d7230 */ /* 0x100fe20000004100 */
[----:B-1----:R-:W-:Y:S01]  /*9580*/  F2FP.F16.E4M3.UNPACK_B R28, R33 ;  /* 0x00000021ff1c723e */ /* 0x002fe200020006ff */
[----:B------:R-:W-:Y:S01]  /*9590*/  HADD2.F32 R38, -RZ, R38.H1_H1 ;  /* 0x30000026ff267230 */ /* 0x000fe20000004100 */
[----:B------:R-:W-:Y:S01]  /*95a0*/  F2FP.F16.E4M3.UNPACK_B R29, R44 ;  /* 0x0000002cff1d723e */ /* 0x000fe200020006ff */
[--C-:B------:R-:W-:Y:S01]  /*95b0*/  HADD2.F32 R50, -RZ, R49.reuse.H0_H0 ;  /* 0x20000031ff327230 */ /* 0x100fe20000004100 */
[----:B------:R-:W-:Y:S01]  /*95c0*/  LOP3.LUT R51, R46, 0xff0000, R51, 0xf8, !PT ;  /* 0x00ff00002e337812 */ /* 0x000fe200078ef833 */
[--C-:B------:R-:W-:Y:S01]  /*95d0*/  HADD2.F32 R6, -RZ, R28.reuse.H0_H0 ;  /* 0x2000001cff067230 */ /* 0x100fe20000004100 */
[-C--:B------:R-:W-:Y:S01]  /*95e0*/  F2FP.F16.E4M3.UNPACK_B R40, R31.reuse ;  /* 0x0000001fff28723e */ /* 0x080fe200020006ff */
[----:B------:R-:W-:Y:S01]  /*95f0*/  HADD2.F32 R49, -RZ, R49.H1_H1 ;  /* 0x30000031ff317230 */ /* 0x000fe20000004100 */
[----:B------:R-:W-:Y:S01]  /*9600*/  F2FP.F16.E4M3.UNPACK_B R46, R31.H1 ;  /* 0x0000001fff2e723e */ /* 0x000fe200030006ff */
[----:B------:R-:W-:Y:S01]  /*9610*/  HADD2.F32 R31, -RZ, R29.H0_H0 ;  /* 0x2000001dff1f7230 */ /* 0x000fe20000004100 */
[----:B------:R-:W-:Y:S01]  /*9620*/  F2FP.F16.E4M3.UNPACK_B R41, R33.H1 ;  /* 0x00000021ff29723e */ /* 0x000fe200030006ff */
[----:B------:R-:W-:Y:S01]  /*9630*/  HADD2.F32 R28, -RZ, R28.H1_H1 ;  /* 0x3000001cff1c7230 */ /* 0x000fe20000004100 */
[----:B------:R-:W-:-:S02]  /*9640*/  F2FP.F16.E4M3.UNPACK_B R33, R32 ;  /* 0x00000020ff21723e */ /* 0x000fc400020006ff */
[----:B------:R-:W-:Y:S01]  /*9650*/  F2FP.F16.E4M3.UNPACK_B R43, R32.H1 ;  /* 0x00000020ff2b723e */ /* 0x000fe200030006ff */
[----:B------:R-:W-:Y:S01]  /*9660*/  FMUL.FTZ R32, R6, R50 ;  /* 0x0000003206207220 */ /* 0x000fe20000410000 */
[----:B------:R-:W-:Y:S01]  /*9670*/  F2FP.F16.E4M3.UNPACK_B R42, R35 ;  /* 0x00000023ff2a723e */ /* 0x000fe200020006ff */
[----:B------:R-:W-:Y:S01]  /*9680*/  FMUL.FTZ R53, R28, R49 ;  /* 0x000000311c357220 */ /* 0x000fe20000410000 */
[----:B------:R-:W-:Y:S01]  /*9690*/  F2FP.F16.E4M3.UNPACK_B R47, R35.H1 ;  /* 0x00000023ff2f723e */ /* 0x000fe200030006ff */
[-C--:B------:R-:W-:Y:S01]  /*96a0*/  FMUL.FTZ R35, R6, R31.reuse ;  /* 0x0000001f06237220 */ /* 0x080fe20000410000 */
[----:B------:R-:W-:Y:S01]  /*96b0*/  F2FP.F16.E4M3.UNPACK_B R48, R48.H1 ;  /* 0x00000030ff30723e */ /* 0x000fe200030006ff */
[C---:B------:R-:W-:Y:S01]  /*96c0*/  FFMA.FTZ R6, R13.reuse, R31, -R32 ;  /* 0x0000001f0d067223 */ /* 0x040fe20000010820 */
[----:B------:R-:W-:Y:S01]  /*96d0*/  F2FP.F16.E4M3.UNPACK_B R44, R44.H1 ;  /* 0x0000002cff2c723e */ /* 0x000fe200030006ff */
[----:B------:R-:W-:Y:S01]  /*96e0*/  FFMA.FTZ R13, R13, R50, R35 ;  /* 0x000000320d0d7223 */ /* 0x000fe20000010023 */
[----:B------:R-:W-:Y:S01]  /*96f0*/  HADD2.F32 R31, -RZ, R29.H1_H1 ;  /* 0x3000001dff1f7230 */ /* 0x000fe20000004100 */
[----:B------:R-:W-:Y:S01]  /*9700*/  LOP3.LUT R51, R51, 0xff000000, R7, 0xf8, !PT ;  /* 0xff00000033337812 */ /* 0x000fe200078ef807 */
[----:B------:R-:W-:Y:S01]  /*9710*/  HADD2.F32 R50, -RZ, R48.H0_H0 ;  /* 0x20000030ff327230 */ /* 0x000fe20000004100 */
[----:B------:R-:W-:Y:S01]  /*9720*/  F2FP.F16.E4M3.UNPACK_B R7, R34 ;  /* 0x00000022ff07723e */ /* 0x000fe200020006ff */
[----:B------:R-:W-:-:S02]  /*9730*/  HADD2.F32 R29, -RZ, R41.H0_H0 ;  /* 0x20000029ff1d7230 */ /* 0x000fc40000004100 */
[----:B------:R-:W-:Y:S01]  /*9740*/  FMUL.FTZ R28, R28, R31 ;  /* 0x0000001f1c1c7220 */ /* 0x000fe20000410000 */
[----:B------:R-:W-:Y:S01]  /*9750*/  HADD2.F32 R35, -RZ, R44.H0_H0 ;  /* 0x2000002cff237230 */ /* 0x000fe20000004100 */
[----:B------:R-:W-:Y:S01]  /*9760*/  F2FP.F16.E4M3.UNPACK_B R52, R51 ;  /* 0x00000033ff34723e */ /* 0x000fe200020006ff */
[----:B------:R-:W-:Y:S02]  /*9770*/  HADD2.F32 R32, -RZ, R39.H0_H0 ;  /* 0x20000027ff207230 */ /* 0x000fe40000004100 */
[CC--:B------:R-:W-:Y:S01]  /*9780*/  FMUL.FTZ R55, R29.reuse, R50.reuse ;  /* 0x000000321d377220 */ /* 0x0c0fe20000410000 */
[----:B------:R-:W-:Y:S02]  /*9790*/  HADD2.F32 R41, -RZ, R41.H1_H1 ;  /* 0x30000029ff297230 */ /* 0x000fe40000004100 */
[----:B------:R-:W-:Y:S01]  /*97a0*/  FMUL.FTZ R57, R29, R35 ;  /* 0x000000231d397220 */ /* 0x000fe20000410000 */
[----:B------:R-:W-:Y:S01]  /*97b0*/  FFMA.FTZ R29, R38, R31, -R53 ;  /* 0x0000001f261d7223 */ /* 0x000fe20000010835 */
[----:B------:R-:W-:Y:S01]  /*97c0*/  FFMA.FTZ R31, R32, R35, -R55 ;  /* 0x00000023201f7223 */ /* 0x000fe20000010837 */
[----:B------:R-:W-:Y:S01]  /*97d0*/  FFMA.FTZ R28, R38, R49, R28 ;  /* 0x00000031261c7223 */ /* 0x000fe2000001001c */
[----:B------:R-:W-:Y:S01]  /*97e0*/  FFMA.FTZ R32, R32, R50, R57 ;  /* 0x0000003220207223 */ /* 0x000fe20000010039 */
[----:B------:R-:W-:Y:S01]  /*97f0*/  HADD2.F32 R50, -RZ, R48.H1_H1 ;  /* 0x30000030ff327230 */ /* 0x000fe20000004100 */
[----:B------:R-:W-:Y:S01]  /*9800*/  F2FP.F16.E4M3.UNPACK_B R48, R45 ;  /* 0x0000002dff30723e */ /* 0x000fe200020006ff */
[----:B------:R-:W-:Y:S01]  /*9810*/  HADD2.F32 R44, -RZ, R44.H1_H1 ;  /* 0x3000002cff2c7230 */ /* 0x000fe20000004100 */
[----:B------:R-:W-:Y:S01]  /*9820*/  F2FP.F16.E4M3.UNPACK_B R34, R34.H1 ;  /* 0x00000022ff22723e */ /* 0x000fe200030006ff */
[----:B------:R-:W-:-:S02]  /*9830*/  HADD2.F32 R53, -RZ, R52.H0_H0 ;  /* 0x20000034ff357230 */ /* 0x000fc40000004100 */
[C---:B------:R-:W-:Y:S01]  /*9840*/  FMUL.FTZ R54, R41.reuse, R50 ;  /* 0x0000003229367220 */ /* 0x040fe20000410000 */
[----:B------:R-:W-:Y:S02]  /*9850*/  HADD2.F32 R38, -RZ, R42.H0_H0 ;  /* 0x2000002aff267230 */ /* 0x000fe40000004100 */
[----:B------:R-:W-:Y:S01]  /*9860*/  FMUL.FTZ R41, R41, R44 ;  /* 0x0000002c29297220 */ /* 0x000fe20000410000 */
[----:B------:R-:W-:Y:S01]  /*9870*/  HADD2.F32 R49, -RZ, R48.H0_H0 ;  /* 0x20000030ff317230 */ /* 0x000fe20000004100 */
[----:B------:R-:W-:Y:S01]  /*9880*/  F2FP.F16.E4M3.UNPACK_B R5, R30 ;  /* 0x0000001eff05723e */ /* 0x000fe200020006ff */
        /* <DEDUP_REMOVED lines=8> */
[----:B------:R-:W-:Y:S01]  /*9910*/  F2FP.F16.E4M3.UNPACK_B R54, R51.H1 ;  /* 0x00000033ff36723e */ /* 0x000fe200030006ff */
[----:B------:R-:W-:Y:S01]  /*9920*/  HADD2.F32 R49, -RZ, R48.H1_H1 ;  /* 0x30000030ff317230 */ /* 0x000fe20000004100 */
[----:B------:R-:W-:Y:S01]  /*9930*/  F2FP.F16.E4M3.UNPACK_B R48, R45.H1 ;  /* 0x0000002dff30723e */ /* 0x000fe200030006ff */
[----:B------:R-:W-:Y:S02]  /*9940*/  HADD2.F32 R51, -RZ, R52.H1_H1 ;  /* 0x30000034ff337230 */ /* 0x000fe40000004100 */
[----:B------:R-:W-:Y:S01]  /*9950*/  FFMA.FTZ R35, R35, R53, R58 ;  /* 0x0000003523237223 */ /* 0x000fe2000001003a */
        /* <DEDUP_REMOVED lines=8> */
[--C-:B------:R-:W-:Y:S02]  /*99e0*/  HADD2.F32 R45, -RZ, R46.reuse.H0_H0 ;  /* 0x2000002eff2d7230 */ /* 0x100fe40000004100 */
[-C--:B------:R-:W-:Y:S01]  /*99f0*/  FMUL.FTZ R55, R44, R50.reuse ;  /* 0x000000322c377220 */ /* 0x080fe20000410000 */
[----:B------:R-:W-:Y:S02]  /*9a00*/  HADD2.F32 R46, -RZ, R46.H1_H1 ;  /* 0x3000002eff2e7230 */ /* 0x000fe40000004100 */
[C---:B------:R-:W-:Y:S01]  /*9a10*/  FFMA.FTZ R42, R40.reuse, R49, -R53 ;  /* 0x00000031282a7223 */ /* 0x040fe20000010835 */
[----:B------:R-:W-:Y:S01]  /*9a20*/  FFMA.FTZ R40, R40, R51, R56 ;  /* 0x0000003328287223 */ /* 0x000fe20000010038 */
[C---:B------:R-:W-:Y:S01]  /*9a30*/  FFMA.FTZ R44, R45.reuse, R50, -R58 ;  /* 0x000000322d2c7223 */ /* 0x040fe2000001083a */
[----:B------:R-:W-:Y:S01]  /*9a40*/  F2FP.F16.E4M3.UNPACK_B R53, R15.H1 ;  /* 0x0000000fff35723e */ /* 0x000fe200030006ff */
[----:B------:R-:W-:Y:S01]  /*9a50*/  FFMA.FTZ R45, R45, R52, R55 ;  /* 0x000000342d2d7223 */ /* 0x000fe20000010037 */
[----:B------:R-:W-:Y:S01]  /*9a60*/  F2FP.F16.E4M3.UNPACK_B R50, R21.H1 ;  /* 0x00000015ff32723e */ /* 0x000fe200030006ff */
[----:B------:R-:W-:Y:S01]  /*9a70*/  HADD2.F32 R51, -RZ, R48.H1_H1 ;  /* 0x30000030ff337230 */ /* 0x000fe20000004100 */
[----:B------:R-:W-:Y:S01]  /*9a80*/  F2FP.SATFINITE.E4M3.F32.PACK_AB_MERGE_C R32, R41, R32, RZ ;  /* 0x000000202920723e */ /* 0x000fe200048070ff */
[----:B------:R-:W-:-:S02]  /*9a90*/  HADD2.F32 R55, -RZ, R54.H1_H1 ;  /* 0x30000036ff377230 */ /* 0x000fc40000004100 */
[----:B------:R-:W-:Y:S01]  /*9aa0*/  HADD2.F32 R48, -RZ, R47.H1_H1 ;  /* 0x3000002fff307230 */ /* 0x000fe20000004100 */
[----:B------:R-:W-:Y:S01]  /*9ab0*/  F2FP.SATFINITE.E4M3.F32.PACK_AB_MERGE_C R13, R28, R13, R32 ;  /* 0x0000000d1c0d723e */ /* 0x000fe20004807020 */
[----:B------:R-:W-:Y:S02]  /*9ac0*/  HADD2.F32 R54, -RZ, R53.H0_H0 ;  /* 0x20000035ff367230 */ /* 0x000fe40000004100 */
        /* <DEDUP_REMOVED lines=8> */
[C---:B------:R-:W-:Y:S01]  /*9b50*/  FFMA.FTZ R47, R46.reuse, R51, -R59 ;  /* 0x000000332e2f7223 */ /* 0x040fe2000001083b */
[----:B------:R-:W-:Y:S01]  /*9b60*/  FFMA.FTZ R46, R46, R55, R56 ;  /* 0x000000372e2e7223 */ /* 0x000fe20000010038 */
[----:B------:R-:W-:Y:S02]  /*9b70*/  HADD2.F32 R56, -RZ, R53.H1_H1 ;  /* 0x30000035ff387230 */ /* 0x000fe40000004100 */
[----:B------:R-:W-:Y:S01]  /*9b80*/  FFMA.FTZ R48, R49, R52, -R48 ;  /* 0x0000003431307223 */ /* 0x000fe20000010830 */
[----:B------:R-:W-:Y:S01]  /*9b90*/  HADD2.F32 R52, -RZ, R50.H1_H1 ;  /* 0x30000032ff347230 */ /* 0x000fe20000004100 */
[----:B------:R-:W-:Y:S01]  /*9ba0*/  F2FP.F16.E4M3.UNPACK_B R51, R15 ;  /* 0x0000000fff33723e */ /* 0x000fe200020006ff */
[----:B------:R-:W-:Y:S01]  /*9bb0*/  HADD2.F32 R37, -RZ, R37.H1_H1 ;  /* 0x30000025ff257230 */ /* 0x000fe20000004100 */
[----:B------:R-:W-:Y:S01]  /*9bc0*/  F2FP.F16.E4M3.UNPACK_B R50, R21 ;  /* 0x00000015ff32723e */ /* 0x000fe200020006ff */
        /* <DEDUP_REMOVED lines=14> */
[----:B------:R-:W-:Y:S01]  /*9cb0*/  F2FP.F16.E4M3.UNPACK_B R21, R12.H1 ;  /* 0x0000000cff15723e */ /* 0x000fe200030006ff */
[----:B------:R-:W-:-:S02]  /*9cc0*/  HADD2.F32 R50, -RZ, R50.H1_H1 ;  /* 0x30000032ff327230 */ /* 0x000fc40000004100 */
[-C--:B------:R-:W-:Y:S01]  /*9cd0*/  FMUL.FTZ R43, R33, R51.reuse ;  /* 0x00000033212b7220 */ /* 0x080fe20000410000 */
        /* <DEDUP_REMOVED lines=24> */
[----:B------:R-:W-:Y:S02]  /*9e60*/  HADD2.F32 R14, -RZ, R12.H1_H1 ;  /* 0x3000000cff0e7230 */ /* 0x000fe40000004100 */
[----:B------:R-:W-:Y:S01]  /*9e70*/  FFMA.FTZ R52, R30, R37, R34 ;  /* 0x000000251e347223 */ /* 0x000fe20000010022 */
[--C-:B------:R-:W-:Y:S02]  /*9e80*/  HADD2.F32 R12, -RZ, R7.reuse.H0_H0 ;  /* 0x20000007ff0c7230 */ /* 0x100fe40000004100 */
[--C-:B------:R-:W-:Y:S01]  /*9e90*/  HADD2.F32 R30, -RZ, R4.reuse.H1_H1 ;  /* 0x30000004ff1e7230 */ /* 0x100fe20000004100 */
[----:B------:R-:W-:Y:S01]  /*9ea0*/  F2FP.SATFINITE.E4M3.F32.PACK_AB_MERGE_C R50, R50, R57, RZ ;  /* 0x000000393232723e */ /* 0x000fe200048070ff */
[----:B------:R-:W-:Y:S01]  /*9eb0*/  HADD2.F32 R7, -RZ, R7.H1_H1 ;  /* 0x30000007ff077230 */ /* 0x000fe20000004100 */
[----:B------:R-:W-:Y:S01]  /*9ec0*/  F2FP.SATFINITE.E4M3.F32.PACK_AB_MERGE_C R43, R52, R43, RZ ;  /* 0x0000002b342b723e */ /* 0x000fe200048070ff */
[----:B------:R-:W-:-:S02]  /*9ed0*/  HADD2.F32 R21, -RZ, R4.H0_H0 ;  /* 0x20000004ff157230 */ /* 0x000fc40000004100 */
[--C-:B------:R-:W-:Y:S02]  /*9ee0*/  HADD2.F32 R4, -RZ, R5.reuse.H0_H0 ;  /* 0x20000005ff047230 */ /* 0x100fe40000004100 */
[C---:B------:R-:W-:Y:S01]  /*9ef0*/  FMUL.FTZ R34, R7.reuse, R30 ;  /* 0x0000001e07227220 */ /* 0x040fe20000410000 */
[----:B------:R-:W-:Y:S02]  /*9f00*/  HADD2.F32 R5, -RZ, R5.H1_H1 ;  /* 0x30000005ff057230 */ /* 0x000fe40000004100 */
[C---:B------:R-:W-:Y:S01]  /*9f10*/  FMUL.FTZ R33, R12.reuse, R21 ;  /* 0x000000150c217220 */ /* 0x040fe20000410000 */
[-C--:B------:R-:W-:Y:S01]  /*9f20*/  FMUL.FTZ R7, R7, R14.reuse ;  /* 0x0000000e07077220 */ /* 0x080fe20000410000 */
[-C--:B------:R-:W-:Y:S01]  /*9f30*/  FMUL.FTZ R12, R12, R15.reuse ;  /* 0x0000000f0c0c7220 */ /* 0x080fe20000410000 */
[C---:B------:R-:W-:Y:S02]  /*9f40*/  FFMA.FTZ R34, R5.reuse, R14, -R34 ;  /* 0x0000000e05227223 */ /* 0x040fe40000010822 */
        /* <DEDUP_REMOVED lines=17> */
.L_x_8853:
[----:B------:R-:W-:Y:S05]  /*a060*/  BSYNC B1 ;  /* 0x0000000000017941 */ /* 0x000fea0003800000 */
.L_x_8852:
[----:B------:R-:W-:Y:S05]  /*a070*/  @P1 BRA `(.L_x_8842) ;  /* 0x0000000c00f81947 */ /* 0x000fea0003800000 */
[----:B--2---:R-:W2:Y:S04]  /*a080*/  LDL R21, [R1+0x50] ;  /* 0x0000500001157983 */ /* 0x004ea80000100800 */
[----:B------:R-:W4:Y:S01]  /*a090*/  LDL R49, [R1+0x5c] ;  /* 0x00005c0001317983 */ /* 0x000f220000100800 */
[----:B---3-5:R-:W-:Y:S02]  /*a0a0*/  SHF.R.U32.HI R0, RZ, 0x8, R24 ;  /* 0x00000008ff007819 */ /* 0x028fe40000011618 */
[----:B------:R-:W-:Y:S02]  /*a0b0*/  LOP3.LUT R5, R24, 0xff, RZ, 0xc0, !PT ;  /* 0x000000ff18057812 */ /* 0x000fe400078ec0ff */
[----:B------:R-:W-:Y:S02]  /*a0c0*/  LOP3.LUT R0, R0, 0xff, RZ, 0xc0, !PT ;  /* 0x000000ff00007812 */ /* 0x000fe400078ec0ff */
[----:B------:R-:W-:-:S02]  /*a0d0*/  SHF.R.U32.HI R14, RZ, 0x8, R25 ;  /* 0x00000008ff0e7819 */ /* 0x000fc40000011619 */
[----:B------:R-:W-:Y:S02]  /*a0e0*/  PRMT R20, R0, 0x7604, R5 ;  /* 0x0000760400147816 */ /* 0x000fe40000000005 */
[----:B------:R-:W-:Y:S02]  /*a0f0*/  LOP3.LUT R7, R25, 0xff, RZ, 0xc0, !PT ;  /* 0x000000ff19077812 */ /* 0x000fe400078ec0ff */
[----:B------:R-:W-:Y:S02]  /*a100*/  SHF.R.U32.HI R6, RZ, 0x8, R27 ;  /* 0x00000008ff067819 */ /* 0x000fe4000001161b */
[----:B------:R-:W-:Y:S02]  /*a110*/  LOP3.LUT R0, R14, 0xff, RZ, 0xc0, !PT ;  /* 0x000000ff0e007812 */ /* 0x000fe400078ec0ff */
[----:B------:R-:W-:Y:S02]  /*a120*/  LOP3.LUT R13, R27, 0xff, RZ, 0xc0, !PT ;  /* 0x000000ff1b0d7812 */ /* 0x000fe400078ec0ff */
[----:B------:R-:W-:-:S02]  /*a130*/  LOP3.LUT R6, R6, 0xff, RZ, 0xc0, !PT ;  /* 0x000000ff06067812 */ /* 0x000fc400078ec0ff */
[----:B0-----:R-:W-:Y:S02]  /*a140*/  PRMT R28, R0, 0x7604, R7 ;  /* 0x00007604001c7816 */ /* 0x001fe40000000007 */
[----:B------:R-:W-:Y:S02]  /*a150*/  SHF.R.U32.HI R12, RZ, 0x8, R8 ;  /* 0x00000008ff0c7819 */ /* 0x000fe40000011608 */
[----:B------:R-:W-:Y:S02]  /*a160*/  PRMT R32, R6, 0x7604, R13 ;  /* 0x0000760406207816 */ /* 0x000fe4000000000d */
[----:B------:R-:W-:Y:S02]  /*a170*/  LOP3.LUT R15, R8, 0xff, RZ, 0xc0, !PT ;  /* 0x000000ff080f7812 */ /* 0x000fe400078ec0ff */
[----:B------:R-:W-:Y:S02]  /*a180*/  LOP3.LUT R12, R12, 0xff, RZ, 0xc0, !PT ;  /* 0x000000ff0c0c7812 */ /* 0x000fe400078ec0ff */
[----:B------:R-:W-:-:S02]  /*a190*/  SHF.R.U32.HI R13, RZ, 0x8, R10 ;  /* 0x00000008ff0d7819 */ /* 0x000fc4000001160a */
[----:B------:R-:W-:Y:S02]  /*a1a0*/  PRMT R33, R12, 0x7604, R15 ;  /* 0x000076040c217816 */ /* 0x000fe4000000000f */
[----:B------:R-:W-:Y:S02]  /*a1b0*/  LOP3.LUT R14, R13, 0xff, RZ, 0xc0, !PT ;  /* 0x000000ff0d0e7812 */ /* 0x000fe400078ec0ff */
[----:B------:R-:W-:Y:S02]  /*a1c0*/  SHF.R.U32.HI R12, RZ, 0x8, R9 ;  /* 0x00000008ff0c7819 */ /* 0x000fe40000011609 */
[----:B------:R-:W-:Y:S02]  /*a1d0*/  SHF.R.U32.HI R4, RZ, 0x8, R26 ;  /* 0x00000008ff047819 */ /* 0x000fe4000001161a */
[----:B------:R-:W-:Y:S02]  /*a1e0*/  LOP3.LUT R15, R9, 0xff, RZ, 0xc0, !PT ;  /* 0x000000ff090f7812 */ /* 0x000fe400078ec0ff */
[----:B------:R-:W-:-:S02]  /*a1f0*/  LOP3.LUT R12, R12, 0xff, RZ, 0xc0, !PT ;  /* 0x000000ff0c0c7812 */ /* 0x000fc400078ec0ff */
[----:B------:R-:W-:Y:S02]  /*a200*/  LOP3.LUT R5, R26, 0xff, RZ, 0xc0, !PT ;  /* 0x000000ff1a057812 */ /* 0x000fe400078ec0ff */
[----:B------:R-:W-:Y:S02]  /*a210*/  LOP3.LUT R4, R4, 0xff, RZ, 0xc0, !PT ;  /* 0x000000ff04047812 */ /* 0x000fe400078ec0ff */
[----:B------:R-:W-:Y:S02]  /*a220*/  PRMT R35, R12, 0x7604, R15 ;  /* 0x000076040c237816 */ /* 0x000fe4000000000f */
[----:B------:R-:W-:Y:S02]  /*a230*/  PRMT R30, R4, 0x7604, R5 ;  /* 0x00007604041e7816 */ /* 0x000fe40000000005 */
[----:B------:R-:W-:Y:S02]  /*a240*/  SHF.R.U32.HI R29, RZ, 0x8, R11 ;  /* 0x00000008ff1d7819 */ /* 0x000fe4000001160b */
[----:B------:R-:W-:-:S02]  /*a250*/  LOP3.LUT R34, R11, 0xff, RZ, 0xc0, !PT ;  /* 0x000000ff0b227812 */ /* 0x000fc400078ec0ff */
[----:B------:R-:W-:-:S04]  /*a260*/  SHF.R.U32.HI R31, RZ, 0x10, R27 ;  /* 0x00000010ff1f7819 */ /* 0x000fc8000001161b */
[----:B------:R-:W-:-:S04]  /*a270*/  LOP3.LUT R31, R31, 0xff, RZ, 0xc0, !PT ;  /* 0x000000ff1f1f7812 */ /* 0x000fc800078ec0ff */
[----:B------:R-:W-:Y:S02]  /*a280*/  PRMT R31, R31, 0x7054, R32 ;  /* 0x000070541f1f7816 */ /* 0x000fe40000000020 */
[----:B------:R-:W-:-:S04]  /*a290*/  SHF.R.U32.HI R32, RZ, 0x10, R11 ;  /* 0x00000010ff207819 */ /* 0x000fc8000001160b */
[----:B------:R-:W-:Y:S02]  /*a2a0*/  LOP3.LUT R32, R32, 0xff, RZ, 0xc0, !PT ;  /* 0x000000ff20207812 */ /* 0x000fe400078ec0ff */
[----:B--2---:R-:W-:Y:S02]  /*a2b0*/  LEA.HI R3, R3, R21, RZ, 0x1c ;  /* 0x0000001503037211 */ /* 0x004fe400078fe0ff */
[----:B------:R-:W-:Y:S02]  /*a2c0*/  LOP3.LUT R21, R10, 0xff, RZ, 0xc0, !PT ;  /* 0x000000ff0a157812 */ /* 0x000fe400078ec0ff */
[C---:B------:R-:W-:Y:S01]  /*a2d0*/  LEA.HI R0, R3.reuse, R3, RZ, 0x1 ;  /* 0x0000000303007211 */ /* 0x040fe200078f08ff */
[----:B------:R-:W-:Y:S01]  /*a2e0*/  IMAD.SHL.U32 R3, R3, 0x10, RZ ;  /* 0x0000001003037824 */ /* 0x000fe200078e00ff */
[----:B-1----:R-:W-:Y:S01]  /*a2f0*/  PRMT R37, R14, 0x7604, R21 ;  /* 0x000076040e257816 */ /* 0x002fe20000000015 */
[----:B----4-:R-:W-:Y:S01]  /*a300*/  LDS.128 R4, [R49+0xf000] ;  /* 0x00f0000031047984 */ /* 0x010fe20000000c00 */
[----:B------:R-:W-:-:S02]  /*a310*/  SHF.R.S32.HI R0, RZ, 0x1, R0 ;  /* 0x00000001ff007819 */ /* 0x000fc40000011400 */
[----:B------:R-:W-:Y:S02]  /*a320*/  LOP3.LUT R3, R156, 0x10, R3, 0xf8, !PT ;  /* 0x000000109c037812 */ /* 0x000fe400078ef803 */
[----:B------:R-:W-:Y:S01]  /*a330*/  SHF.R.U32.HI R21, RZ, 0x10, R25 ;  /* 0x00000010ff157819 */ /* 0x000fe20000011619 */
[----:B------:R-:W-:Y:S01]  /*a340*/  IMAD R13, R0, 0x1800, R62 ;  /* 0x00001800000d7824 */ /* 0x000fe200078e023e */
[----:B------:R-:W-:Y:S02]  /*a350*/  LOP3.LUT R0, R3, R61, RZ, 0x3c, !PT ;  /* 0x0000003d03007212 */ /* 0x000fe400078e3cff */
[----:B------:R-:W-:Y:S02]  /*a360*/  LOP3.LUT R3, R29, 0xff, RZ, 0xc0, !PT ;  /* 0x000000ff1d037812 */ /* 0x000fe400078ec0ff */
[----:B------:R-:W-:Y:S02]  /*a370*/  IADD3 R0, R16, R13, R0 ;  /* 0x0000000d10007210 */ /* 0x000fe40007ffe000 */
[----:B------:R-:W-:-:S02]  /*a380*/  PRMT R41, R3, 0x7604, R34 ;  /* 0x0000760403297816 */ /* 0x000fc40000000022 */
[----:B------:R-:W-:Y:S01]  /*a390*/  SHF.R.U32.HI R3, RZ, 0x10, R24 ;  /* 0x00000010ff037819 */ /* 0x000fe20000011618 */
[----:B------:R-:W0:Y:S01]  /*a3a0*/  LDS.128 R12, [R0+0xf000] ;  /* 0x00f00000000c7984 */ /* 0x000e220000000c00 */
[----:B------:R-:W-:Y:S02]  /*a3b0*/  SHF.R.U32.HI R29, RZ, 0x10, R26 ;  /* 0x00000010ff1d7819 */ /* 0x000fe4000001161a */
[----:B------:R-:W-:Y:S02]  /*a3c0*/  LOP3.LUT R3, R3, 0xff, RZ, 0xc0, !PT ;  /* 0x000000ff03037812 */ /* 0x000fe400078ec0ff */
[----:B------:R-:W-:Y:S02]  /*a3d0*/  LOP3.LUT R21, R21, 0xff, RZ, 0xc0, !PT ;  /* 0x000000ff15157812 */ /* 0x000fe400078ec0ff */
[----:B------:R-:W-:Y:S02]  /*a3e0*/  LOP3.LUT R29, R29, 0xff, RZ, 0xc0, !PT ;  /* 0x000000ff1d1d7812 */ /* 0x000fe400078ec0ff */
[----:B------:R-:W-:-:S02]  /*a3f0*/  PRMT R3, R3, 0x7054, R20 ;  /* 0x0000705403037816 */ /* 0x000fc40000000014 */
[----:B------:R-:W-:Y:S02]  /*a400*/  PRMT R21, R21, 0x7054, R28 ;  /* 0x0000705415157816 */ /* 0x000fe4000000001c */
[----:B------:R-:W-:Y:S02]  /*a410*/  SHF.R.U32.HI R20, RZ, 0x10, R8 ;  /* 0x00000010ff147819 */ /* 0x000fe40000011608 */
[----:B------:R-:W-:Y:S02]  /*a420*/  SHF.R.U32.HI R28, RZ, 0x10, R9 ;  /* 0x00000010ff1c7819 */ /* 0x000fe40000011609 */
[----:B------:R-:W-:Y:S02]  /*a430*/  PRMT R29, R29, 0x7054, R30 ;  /* 0x000070541d1d7816 */ /* 0x000fe4000000001e */
[----:B------:R-:W-:Y:S02]  /*a440*/  SHF.R.U32.HI R30, RZ, 0x10, R10 ;  /* 0x00000010ff1e7819 */ /* 0x000fe4000001160a */
[----:B------:R-:W-:-:S02]  /*a450*/  LOP3.LUT R20, R20, 0xff, RZ, 0xc0, !PT ;  /* 0x000000ff14147812 */ /* 0x000fc400078ec0ff */
[----:B------:R-:W-:Y:S02]  /*a460*/  LOP3.LUT R28, R28, 0xff, RZ, 0xc0, !PT ;  /* 0x000000ff1c1c7812 */ /* 0x000fe400078ec0ff */
[----:B------:R-:W-:Y:S02]  /*a470*/  LOP3.LUT R30, R30, 0xff, RZ, 0xc0, !PT ;  /* 0x000000ff1e1e7812 */ /* 0x000fe400078ec0ff */
[----:B------:R-:W-:Y:S02]  /*a480*/  PRMT R33, R20, 0x7054, R33 ;  /* 0x0000705414217816 */ /* 0x000fe40000000021 */
[----:B------:R-:W-:Y:S02]  /*a490*/  PRMT R35, R28, 0x7054, R35 ;  /* 0x000070541c237816 */ /* 0x000fe40000000023 */
[----:B------:R-:W-:Y:S02]  /*a4a0*/  LOP3.LUT R28, R21, 0xff000000, R25, 0xf8, !PT ;  /* 0xff000000151c7812 */ /* 0x000fe400078ef819 */
[----:B------:R-:W-:-:S02]  /*a4b0*/  PRMT R39, R30, 0x7054, R37 ;  /* 0x000070541e277816 */ /* 0x000fc40000000025 */
[----:B------:R-:W-:Y:S02]  /*a4c0*/  LOP3.LUT R21, R33, 0xff000000, R8, 0xf8, !PT ;  /* 0xff00000021157812 */ /* 0x000fe400078ef808 */
[----:B------:R-:W-:Y:S02]  /*a4d0*/  LOP3.LUT R33, R35, 0xff000000, R9, 0xf8, !PT ;  /* 0xff00000023217812 */ /* 0x000fe400078ef809 */
[----:B------:R-:W-:Y:S02]  /*a4e0*/  LOP3.LUT R8, R39, 0xff000000, R10, 0xf8, !PT ;  /* 0xff00000027087812 */ /* 0x000fe400078ef80a */
[----:B------:R-:W-:Y:S02]  /*a4f0*/  F2FP.F16.E4M3.UNPACK_B R39, R33 ;  /* 0x00000021ff27723e */ /* 0x000fe400020006ff */
[----:B0-----:R-:W-:Y:S02]  /*a500*/  F2FP.F16.E4M3.UNPACK_B R25, R13 ;  /* 0x0000000dff19723e */ /* 0x001fe400020006ff */
[----:B------:R-:W-:Y:S01]  /*a510*/  PRMT R41, R32, 0x7054, R41 ;  /* 0x0000705420297816 */ /* 0x000fe20000000029 */
[--C-:B------:R-:W-:Y:S01]  /*a520*/  HADD2.F32 R42, -RZ, R39.reuse.H0_H0 ;  /* 0x20000027ff2a7230 */ /* 0x100fe20000004100 */
[----:B------:R-:W-:Y:S01]  /*a530*/  LOP3.LUT R20, R3, 0xff000000, R24, 0xf8, !PT ;  /* 0xff00000003147812 */ /* 0x000fe200078ef818 */
[----:B------:R-:W-:Y:S01]  /*a540*/  HADD2.F32 R39, -RZ, R39.H1_H1 ;  /* 0x30000027ff277230 */ /* 0x000fe20000004100 */
[----:B------:R-:W-:-:S02]  /*a550*/  F2FP.F16.E4M3.UNPACK_B R32, R28 ;  /* 0x0000001cff20723e */ /* 0x000fc400020006ff */
[-C--:B------:R-:W-:Y:S02]  /*a560*/  F2FP.F16.E4M3.UNPACK_B R10, R5.reuse ;  /* 0x00000005ff0a723e */ /* 0x080fe400020006ff */
[----:B------:R-:W-:Y:S01]  /*a570*/  F2FP.F16.E4M3.UNPACK_B R24, R5.H1 ;  /* 0x00000005ff18723e */ /* 0x000fe200030006ff */
[--C-:B------:R-:W-:Y:S01]  /*a580*/  HADD2.F32 R5, -RZ, R25.reuse.H0_H0 ;  /* 0x20000019ff057230 */ /* 0x100fe20000004100 */
[----:B------:R-:W-:Y:S01]  /*a590*/  LOP3.LUT R37, R31, 0xff000000, R27, 0xf8, !PT ;  /* 0xff0000001f257812 */ /* 0x000fe200078ef81b */
[----:B------:R-:W-:Y:S01]  /*a5a0*/  HADD2.F32 R40, -RZ, R32.H0_H0 ;  /* 0x20000020ff287230 */ /* 0x000fe20000004100 */
[-C--:B------:R-:W-:Y:S01]  /*a5b0*/  F2FP.F16.E4M3.UNPACK_B R27, R12.reuse ;  /* 0x0000000cff1b723e */ /* 0x080fe200020006ff */
[----:B------:R-:W-:Y:S01]  /*a5c0*/  HADD2.F32 R9, -RZ, R10.H0_H0 ;  /* 0x2000000aff097230 */ /* 0x000fe20000004100 */
[----:B------:R-:W-:Y:S01]  /*a5d0*/  F2FP.F16.E4M3.UNPACK_B R34, R12.H1 ;  /* 0x0000000cff22723e */ /* 0x000fe200030006ff */
[----:B------:R-:W-:Y:S01]  /*a5e0*/  FMUL.FTZ R12, R5, R42 ;  /* 0x0000002a050c7220 */ /* 0x000fe20000410000 */
[----:B------:R-:W-:Y:S01]  /*a5f0*/  LOP3.LUT R3, R29, 0xff000000, R26, 0xf8, !PT ;  /* 0xff0000001d037812 */ /* 0x000fe200078ef81a */
[----:B------:R-:W-:Y:S01]  /*a600*/  HADD2.F32 R25, -RZ, R25.H1_H1 ;  /* 0x30000019ff197230 */ /* 0x000fe20000004100 */
[----:B------:R-:W-:Y:S01]  /*a610*/  F2FP.F16.E4M3.UNPACK_B R26, R13.H1 ;  /* 0x0000000dff1a723e */ /* 0x000fe200030006ff */
[-C--:B------:R-:W-:Y:S01]  /*a620*/  FMUL.FTZ R13, R5, R40.reuse ;  /* 0x00000028050d7220 */ /* 0x080fe20000410000 */
[C---:B------:R-:W-:Y:S01]  /*a630*/  FFMA.FTZ R5, R9.reuse, R40, -R12 ;  /* 0x0000002809057223 */ /* 0x040fe2000001080c */
[----:B------:R-:W-:Y:S01]  /*a640*/  F2FP.F16.E4M3.UNPACK_B R40, R33.H1 ;  /* 0x00000021ff28723e */ /* 0x000fe200030006ff */
[----:B------:R-:W-:Y:S01]  /*a650*/  HADD2.F32 R32, -RZ, R32.H1_H1 ;  /* 0x30000020ff207230 */ /* 0x000fe20000004100 */
[----:B------:R-:W-:Y:S01]  /*a660*/  F2FP.F16.E4M3.UNPACK_B R28, R28.H1 ;  /* 0x0000001cff1c723e */ /* 0x000fe200030006ff */
[----:B------:R-:W-:Y:S01]  /*a670*/  FFMA.FTZ R9, R9, R42, R13 ;  /* 0x0000002a09097223 */ /* 0x000fe2000001000d */
[----:B------:R-:W-:Y:S01]  /*a680*/  HADD2.F32 R12, -RZ, R26.H0_H0 ;  /* 0x2000001aff0c7230 */ /* 0x000fe20000004100 */
[----:B------:R-:W-:Y:S01]  /*a690*/  LOP3.LUT R43, R41, 0xff000000, R11, 0xf8, !PT ;  /* 0xff000000292b7812 */ /* 0x000fe200078ef80b */
[----:B------:R-:W-:-:S02]  /*a6a0*/  HADD2.F32 R33, -RZ, R40.H0_H0 ;  /* 0x20000028ff217230 */ /* 0x000fc40000004100 */
[C---:B------:R-:W-:Y:S01]  /*a6b0*/  FMUL.FTZ R41, R25.reuse, R39 ;  /* 0x0000002719297220 */ /* 0x040fe20000410000 */
[----:B------:R-:W-:Y:S01]  /*a6c0*/  HADD2.F32 R13, -RZ, R28.H0_H0 ;  /* 0x2000001cff0d7230 */ /* 0x000fe20000004100 */
[-C--:B------:R-:W-:Y:S01]  /*a6d0*/  F2FP.F16.E4M3.UNPACK_B R31, R15.reuse ;  /* 0x0000000fff1f723e */ /* 0x080fe200020006ff */
[----:B------:R-:W-:Y:S01]  /*a6e0*/  HADD2.F32 R10, -RZ, R10.H1_H1 ;  /* 0x3000000aff0a7230 */ /* 0x000fe20000004100 */
[----:B------:R-:W-:Y:S01]  /*a6f0*/  F2FP.F16.E4M3.UNPACK_B R38, R15.H1 ;  /* 0x0000000fff26723e */ /* 0x000fe200030006ff */
[-C--:B------:R-:W-:Y:S01]  /*a700*/  FMUL.FTZ R42, R25, R32.reuse ;  /* 0x00000020192a7220 */ /* 0x080fe20000410000 */
[----:B------:R-:W-:Y:S02]  /*a710*/  HADD2.F32 R15, -RZ, R24.H0_H0 ;  /* 0x20000018ff0f7230 */ /* 0x000fe40000004100 */
[C---:B------:R-:W-:Y:S01]  /*a720*/  FMUL.FTZ R44, R12.reuse, R33 ;  /* 0x000000210c2c7220 */ /* 0x040fe20000410000 */
[----:B------:R-:W-:Y:S01]  /*a730*/  FMUL.FTZ R46, R12, R13 ;  /* 0x0000000d0c2e7220 */ /* 0x000fe20000410000 */
[C---:B------:R-:W-:Y:S01]  /*a740*/  FFMA.FTZ R12, R10.reuse, R32, -R41 ;  /* 0x000000200a0c7223 */ /* 0x040fe20000010829 */
[----:B------:R-:W-:Y:S01]  /*a750*/  FFMA.FTZ R10, R10, R39, R42 ;  /* 0x000000270a0a7223 */ /* 0x000fe2000001002a */
[----:B------:R-:W-:Y:S01]  /*a760*/  F2FP.F16.E4M3.UNPACK_B R42, R43 ;  /* 0x0000002bff2a723e */ /* 0x000fe200020006ff */
[C---:B------:R-:W-:Y:S01]  /*a770*/  FFMA.FTZ R13, R15.reuse, R13, -R44 ;  /* 0x0000000d0f0d7223 */ /* 0x040fe2000001082c */
[----:B------:R-:W-:Y:S01]  /*a780*/  F2FP.F16.E4M3.UNPACK_B R32, R37 ;  /* 0x00000025ff20723e */ /* 0x000fe200020006ff */
[----:B------:R-:W-:Y:S01]  /*a790*/  FFMA.FTZ R15, R15, R33, R46 ;  /* 0x000000210f0f7223 */ /* 0x000fe2000001002e */
[----:B------:R-:W-:Y:S01]  /*a7a0*/  HADD2.F32 R41, -RZ, R40.H1_H1 ;  /* 0x30000028ff297230 */ /* 0x000fe20000004100 */
[----:B------:R-:W-:Y:S01]  /*a7b0*/  F2FP.F16.E4M3.UNPACK_B R30, R7 ;  /* 0x00000007ff1e723e */ /* 0x000fe200020006ff */
[----:B------:R-:W-:Y:S01]  /*a7c0*/  HADD2.F32 R26, -RZ, R26.H1_H1 ;  /* 0x3000001aff1a7230 */ /* 0x000fe20000004100 */
[----:B------:R-:W-:Y:S01]  /*a7d0*/  F2FP.F16.E4M3.UNPACK_B R37, R37.H1 ;  /* 0x00000025ff25723e */ /* 0x000fe200030006ff */
[----:B------:R-:W-:Y:S01]  /*a7e0*/  HADD2.F32 R33, -RZ, R28.H1_H1 ;  /* 0x3000001cff217230 */ /* 0x000fe20000004100 */
[----:B------:R-:W-:Y:S01]  /*a7f0*/  F2FP.F16.E4M3.UNPACK_B R35, R7.H1 ;  /* 0x00000007ff23723e */ /* 0x000fe200030006ff */
[----:B------:R-:W-:-:S02]  /*a800*/  HADD2.F32 R28, -RZ, R24.H1_H1 ;  /* 0x30000018ff1c7230 */ /* 0x000fc40000004100 */
[C---:B------:R-:W-:Y:S01]  /*a810*/  FMUL.FTZ R45, R26.reuse, R41 ;  /* 0x000000291a2d7220 */ /* 0x040fe20000410000 */
[----:B------:R-:W-:Y:S02]  /*a820*/  HADD2.F32 R40, -RZ, R42.H0_H0 ;  /* 0x2000002aff287230 */ /* 0x000fe40000004100 */
[----:B------:R-:W-:Y:S01]  /*a830*/  FMUL.FTZ R26, R26, R33 ;  /* 0x000000211a1a7220 */ /* 0x000fe20000410000 */
[----:B------:R-:W-:Y:S01]  /*a840*/  HADD2.F32 R24, -RZ, R31.H0_H0 ;  /* 0x2000001fff187230 */ /* 0x000fe20000004100 */
[-C--:B------:R-:W-:Y:S01]  /*a850*/  F2FP.F16.E4M3.UNPACK_B R29, R4.reuse.H1 ;  /* 0x00000004ff1d723e */ /* 0x080fe200030006ff */
[----:B------:R-:W-:Y:S01]  /*a860*/  HADD2.F32 R39, -RZ, R32.H0_H0 ;  /* 0x20000020ff277230 */ /* 0x000fe20000004100 */
[----:B------:R-:W-:Y:S01]  /*a870*/  F2FP.F16.E4M3.UNPACK_B R11, R4 ;  /* 0x00000004ff0b723e */ /* 0x000fe200020006ff */
[----:B------:R-:W-:Y:S02]  /*a880*/  HADD2.F32 R25, -RZ, R30.H0_H0 ;  /* 0x2000001eff197230 */ /* 0x000fe40000004100 */
[----:B------:R-:W-:Y:S01]  /*a890*/  FMUL.FTZ R44, R24, R40 ;  /* 0x00000028182c7220 */ /* 0x000fe20000410000 */
[----:B------:R-:W-:-:S02]  /*a8a0*/  HADD2.F32 R42, -RZ, R42.H1_H1 ;  /* 0x3000002aff2a7230 */ /* 0x000fc40000004100 */
[----:B------:R-:W-:Y:S01]  /*a8b0*/  FMUL.FTZ R47, R24, R39 ;  /* 0x00000027182f7220 */ /* 0x000fe20000410000 */
[C---:B------:R-:W-:Y:S01]  /*a8c0*/  FFMA.FTZ R24, R28.reuse, R33, -R45 ;  /* 0x000000211c187223 */ /* 0x040fe2000001082d */
[----:B------:R-:W-:Y:S01]  /*a8d0*/  FFMA.FTZ R28, R28, R41, R26 ;  /* 0x000000291c1c7223 */ /* 0x000fe2000001001a */
[----:B------:R-:W-:Y:S01]  /*a8e0*/  F2FP.F16.E4M3.UNPACK_B R41, R43.H1 ;  /* 0x0000002bff29723e */ /* 0x000fe200030006ff */
[C---:B------:R-:W-:Y:S01]  /*a8f0*/  FFMA.FTZ R26, R25.reuse, R39, -R44 ;  /* 0x00000027191a7223 */ /* 0x040fe2000001082c */
[----:B------:R-:W-:Y:S02]  /*a900*/  HADD2.F32 R39, -RZ, R32.H1_H1 ;  /* 0x30000020ff277230 */ /* 0x000fe40000004100 */
[----:B------:R-:W-:Y:S01]  /*a910*/  FFMA.FTZ R25, R25, R40, R47 ;  /* 0x0000002819197223 */ /* 0x000fe2000001002f */
[----:B------:R-:W-:Y:S01]  /*a920*/  HADD2.F32 R32, -RZ, R38.H0_H0 ;  /* 0x20000026ff207230 */ /* 0x000fe20000004100 */
[-C--:B------:R-:W-:Y:S01]  /*a930*/  F2FP.F16.E4M3.UNPACK_B R4, R6.reuse ;  /* 0x00000006ff04723e */ /* 0x080fe200020006ff */
[----:B------:R-:W-:Y:S01]  /*a940*/  HADD2.F32 R43, -RZ, R41.H0_H0 ;  /* 0x20000029ff2b7230 */ /* 0x000fe20000004100 */
[----:B------:R-:W-:Y:S01]  /*a950*/  F2FP.F16.E4M3.UNPACK_B R7, R6.H1 ;  /* 0x00000006ff07723e */ /* 0x000fe200030006ff */
[----:B------:R-:W-:Y:S01]  /*a960*/  HADD2.F32 R40, -RZ, R37.H0_H0 ;  /* 0x20000025ff287230 */ /* 0x000fe20000004100 */
[----:B------:R-:W-:Y:S01]  /*a970*/  F2FP.F16.E4M3.UNPACK_B R6, R14 ;  /* 0x0000000eff06723e */ /* 0x000fe200020006ff */
[----:B------:R-:W-:-:S02]  /*a980*/  HADD2.F32 R31, -RZ, R31.H1_H1 ;  /* 0x3000001fff1f7230 */ /* 0x000fc40000004100 */
[C---:B------:R-:W-:Y:S01]  /*a990*/  FMUL.FTZ R44, R32.reuse, R43 ;  /* 0x0000002b202c7220 */ /* 0x040fe20000410000 */
[----:B------:R-:W-:Y:S02]  /*a9a0*/  HADD2.F32 R33, -RZ, R35.H0_H0 ;  /* 0x20000023ff217230 */ /* 0x000fe40000004100 */
[----:B------:R-:W-:Y:S01]  /*a9b0*/  FMUL.FTZ R46, R32, R40 ;  /* 0x00000028202e7220 */ /* 0x000fe20000410000 */
[----:B------:R-:W-:Y:S02]  /*a9c0*/  HADD2.F32 R30, -RZ, R30.H1_H1 ;  /* 0x3000001eff1e7230 */ /* 0x000fe40000004100 */
[C---:B------:R-:W-:Y:S01]  /*a9d0*/  FMUL.FTZ R45, R31.reuse, R42 ;  /* 0x0000002a1f2d7220 */ /* 0x040fe20000410000 */
[----:B------:R-:W-:Y:S01]  /*a9e0*/  FMUL.FTZ R47, R31, R39 ;  /* 0x000000271f2f7220 */ /* 0x000fe20000410000 */
[C---:B------:R-:W-:Y:S01]  /*a9f0*/  FFMA.FTZ R32, R33.reuse, R40, -R44 ;  /* 0x0000002821207223 */ /* 0x040fe2000001082c */
[----:B------:R-:W-:Y:S01]  /*aa00*/  FFMA.FTZ R33, R33, R43, R46 ;  /* 0x0000002b21217223 */ /* 0x000fe2000001002e */
[----:B------:R-:W-:Y:S01]  /*aa10*/  F2FP.F16.E4M3.UNPACK_B R43, R21.H1 ;  /* 0x00000015ff2b723e */ /* 0x000fe200030006ff */
[C---:B------:R-:W-:Y:S01]  /*aa20*/  FFMA.FTZ R31, R30.reuse, R39, -R45 ;  /* 0x000000271e1f7223 */ /* 0x040fe2000001082d */
[----:B------:R-:W-:Y:S01]  /*aa30*/  F2FP.F16.E4M3.UNPACK_B R40, R20.H1 ;  /* 0x00000014ff28723e */ /* 0x000fe200030006ff */
[----:B------:R-:W-:Y:S01]  /*aa40*/  FFMA.FTZ R30, R30, R42, R47 ;  /* 0x0000002a1e1e7223 */ /* 0x000fe2000001002f */
[----:B------:R-:W-:Y:S01]  /*aa50*/  HADD2.F32 R42, -RZ, R37.H1_H1 ;  /* 0x30000025ff2a7230 */ /* 0x000fe20000004100 */
[----:B------:R-:W-:Y:S01]  /*aa60*/  F2FP.F16.E4M3.UNPACK_B R14, R14.H1 ;  /* 0x0000000eff0e723e */ /* 0x000fe200030006ff */
[----:B------:R-:W-:Y:S01]  /*aa70*/  HADD2.F32 R46, -RZ, R41.H1_H1 ;  /* 0x30000029ff2e7230 */ /* 0x000fe20000004100 */
[----:B------:R-:W-:Y:S01]  /*aa80*/  F2FP.SATFINITE.E4M3.F32.PACK_AB_MERGE_C R13, R24, R13, RZ ;  /* 0x0000000d180d723e */ /* 0x000fe200048070ff */
[----:B------:R-:W-:Y:S01]  /*aa90*/  HADD2.F32 R39, -RZ, R38.H1_H1 ;  /* 0x30000026ff277230 */ /* 0x000fe20000004100 */
[----:B------:R-:W-:Y:S01]  /*aaa0*/  F2FP.SATFINITE.E4M3.F32.PACK_AB_MERGE_C R15, R28, R15, RZ ;  /* 0x0000000f1c0f723e */ /* 0x000fe200048070ff */
[----:B------:R-:W-:Y:S01]  /*aab0*/  HADD2.F32 R44, -RZ, R43.H0_H0 ;  /* 0x2000002bff2c7230 */ /* 0x000fe20000004100 */
[----:B------:R-:W-:Y:S01]  /*aac0*/  F2FP.SATFINITE.E4M3.F32.PACK_AB_MERGE_C R5, R12, R5, R13 ;  /* 0x000000050c05723e */ /* 0x000fe2000480700d */
        /* <DEDUP_REMOVED lines=9> */
[----:B------:R-:W-:Y:S01]  /*ab60*/  FFMA.FTZ R47, R37, R42, -R50 ;  /* 0x0000002a252f7223 */ /* 0x000fe20000010832 */
[----:B------:R-:W-:Y:S02]  /*ab70*/  HADD2.F32 R34, -RZ, R34.H1_H1 ;  /* 0x30000022ff227230 */ /* 0x000fe40000004100 */
[C---:B------:R-:W-:Y:S01]  /*ab80*/  FFMA.FTZ R48, R35.reuse, R41, -R48 ;  /* 0x0000002923307223 */ /* 0x040fe20000010830 */
[----:B------:R-:W-:Y:S02]  /*ab90*/  HADD2.F32 R40, -RZ, R40.H1_H1 ;  /* 0x30000028ff287230 */ /* 0x000fe40000004100 */
[----:B------:R-:W-:Y:S01]  /*aba0*/  FFMA.FTZ R44, R35, R44, R39 ;  /* 0x0000002c232c7223 */ /* 0x000fe20000010027 */
[----:B------:R-:W-:Y:S01]  /*abb0*/  FFMA.FTZ R52, R37, R46, R45 ;  /* 0x0000002e25347223 */ /* 0x000fe2000001002d */
[----:B------:R-:W-:Y:S01]  /*abc0*/  F2FP.F16.E4M3.UNPACK_B R35, R20 ;  /* 0x00000014ff23723e */ /* 0x000fe200020006ff */
[----:B------:R-:W-:Y:S01]  /*abd0*/  HADD2.F32 R29, -RZ, R29.H1_H1 ;  /* 0x3000001dff1d7230 */ /* 0x000fe20000004100 */
[----:B------:R-:W-:Y:S01]  /*abe0*/  F2FP.F16.E4M3.UNPACK_B R37, R21 ;  /* 0x00000015ff25723e */ /* 0x000fe200020006ff */
[C---:B------:R-:W-:Y:S01]  /*abf0*/  FMUL.FTZ R20, R34.reuse, R43 ;  /* 0x0000002b22147220 */ /* 0x040fe20000410000 */
[----:B------:R-:W-:Y:S01]  /*ac00*/  FMUL.FTZ R34, R34, R40 ;  /* 0x0000002822227220 */ /* 0x000fe20000410000 */
[----:B------:R-:W-:Y:S01]  /*ac10*/  HADD2.F32 R21, -RZ, R27.H0_H0 ;  /* 0x2000001bff157230 */ /* 0x000fe20000004100 */
[----:B------:R-:W-:Y:S01]  /*ac20*/  F2FP.SATFINITE.E4M3.F32.PACK_AB_MERGE_C R9, R10, R9, R15 ;  /* 0x000000090a09723e */ /* 0x000fe2000480700f */
        /* <DEDUP_REMOVED lines=14> */
[----:B------:R-:W-:Y:S01]  /*ad10*/  F2FP.F16.E4M3.UNPACK_B R29, R8.H1 ;  /* 0x00000008ff1d723e */ /* 0x000fe200030006ff */
[-C--:B------:R-:W-:Y:S01]  /*ad20*/  FMUL.FTZ R27, R27, R34.reuse ;  /* 0x000000221b1b7220 */ /* 0x080fe20000410000 */
[----:B------:R-:W-:Y:S01]  /*ad30*/  F2FP.F16.E4M3.UNPACK_B R21, R3.H1 ;  /* 0x00000003ff15723e */ /* 0x000fe200030006ff */
[----:B------:R-:W-:Y:S01]  /*ad40*/  FFMA.FTZ R42, R11, R34, -R42 ;  /* 0x000000220b2a7223 */ /* 0x000fe2000001082a */
[----:B------:R-:W-:-:S02]  /*ad50*/  HADD2.F32 R20, -RZ, R14.H0_H0 ;  /* 0x2000000eff147230 */ /* 0x000fc40000004100 */
[----:B------:R-:W-:Y:S01]  /*ad60*/  FFMA.FTZ R35, R11, R40, R27 ;  /* 0x000000280b237223 */ /* 0x000fe2000001001b */
[----:B------:R-:W-:Y:S01]  /*ad70*/  HADD2.F32 R34, -RZ, R29.H0_H0 ;  /* 0x2000001dff227230 */ /* 0x000fe20000004100 */
[----:B------:R-:W-:Y:S01]  /*ad80*/  F2FP.F16.E4M3.UNPACK_B R3, R3 ;  /* 0x00000003ff03723e */ /* 0x000fe200020006ff */
[--C-:B------:R-:W-:Y:S02]  /*ad90*/  HADD2.F32 R27, -RZ, R21.reuse.H0_H0 ;  /* 0x20000015ff1b7230 */ /* 0x100fe40000004100 */
[----:B------:R-:W-:Y:S02]  /*ada0*/  HADD2.F32 R21, -RZ, R21.H1_H1 ;  /* 0x30000015ff157230 */ /* 0x000fe40000004100 */
[C---:B------:R-:W-:Y:S01]  /*adb0*/  FMUL.FTZ R40, R20.reuse, R34 ;  /* 0x0000002214287220 */ /* 0x040fe20000410000 */
[----:B------:R-:W-:Y:S02]  /*adc0*/  HADD2.F32 R29, -RZ, R29.H1_H1 ;  /* 0x3000001dff1d7230 */ /* 0x000fe40000004100 */
[----:B------:R-:W-:Y:S01]  /*add0*/  FMUL.FTZ R20, R20, R27 ;  /* 0x0000001b14147220 */ /* 0x000fe20000410000 */
[----:B------:R-:W-:-:S02]  /*ade0*/  HADD2.F32 R14, -RZ, R14.H1_H1 ;  /* 0x3000000eff0e7230 */ /* 0x000fc40000004100 */
[--C-:B------:R-:W-:Y:S02]  /*adf0*/  HADD2.F32 R11, -RZ, R7.reuse.H0_H0 ;  /* 0x20000007ff0b7230 */ /* 0x100fe40000004100 */
[----:B------:R-:W-:Y:S02]  /*ae00*/  HADD2.F32 R7, -RZ, R7.H1_H1 ;  /* 0x30000007ff077230 */ /* 0x000fe40000004100 */
[C---:B------:R-:W-:Y:S01]  /*ae10*/  FMUL.FTZ R46, R14.reuse, R29 ;  /* 0x0000001d0e2e7220 */ /* 0x040fe20000410000 */
[-C--:B------:R-:W-:Y:S01]  /*ae20*/  FMUL.FTZ R50, R14, R21.reuse ;  /* 0x000000150e327220 */ /* 0x080fe20000410000 */
[----:B------:R-:W-:Y:S01]  /*ae30*/  F2FP.F16.E4M3.UNPACK_B R14, R8 ;  /* 0x00000008ff0e723e */ /* 0x000fe200020006ff */
[----:B------:R-:W-:Y:S01]  /*ae40*/  FFMA.FTZ R37, R11, R34, R20 ;  /* 0x000000220b257223 */ /* 0x000fe20000010014 */
[C---:B------:R-:W-:Y:S01]  /*ae50*/  FFMA.FTZ R45, R7.reuse, R21, -R46 ;  /* 0x00000015072d7223 */ /* 0x040fe2000001082e */
[----:B------:R-:W-:Y:S01]  /*ae60*/  FFMA.FTZ R50, R7, R29, R50 ;  /* 0x0000001d07327223 */ /* 0x000fe20000010032 */
[----:B------:R-:W-:Y:S01]  /*ae70*/  FFMA.FTZ R40, R11, R27, -R40 ;  /* 0x0000001b0b287223 */ /* 0x000fe20000010828 */
[----:B------:R-:W-:-:S02]  /*ae80*/  HADD2.F32 R20, -RZ, R14.H0_H0 ;  /* 0x2000000eff147230 */ /* 0x000fc40000004100 */
[----:B------:R-:W-:Y:S01]  /*ae90*/  HADD2.F32 R7, -RZ, R6.H0_H0 ;  /* 0x20000006ff077230 */ /* 0x000fe20000004100 */
[----:B------:R-:W-:Y:S01]  /*aea0*/  F2FP.SATFINITE.E4M3.F32.PACK_AB_MERGE_C R37, R50, R37, RZ ;  /* 0x000000253225723e */ /* 0x000fe200048070ff */
[--C-:B------:R-:W-:Y:S01]  /*aeb0*/  HADD2.F32 R8, -RZ, R3.reuse.H0_H0 ;  /* 0x20000003ff087230 */ /* 0x100fe20000004100 */
[----:B------:R-:W-:Y:S01]  /*aec0*/  F2FP.SATFINITE.E4M3.F32.PACK_AB_MERGE_C R40, R45, R40, RZ ;  /* 0x000000282d28723e */ /* 0x000fe200048070ff */
[----:B------:R-:W-:Y:S02]  /*aed0*/  HADD2.F32 R11, -RZ, R3.H1_H1 ;  /* 0x30000003ff0b7230 */ /* 0x000fe40000004100 */
[----:B------:R-:W-:Y:S02]  /*aee0*/  HADD2.F32 R21, -RZ, R14.H1_H1 ;  /* 0x3000000eff157230 */ /* 0x000fe40000004100 */
[C---:B------:R-:W-:Y:S01]  /*aef0*/  FMUL.FTZ R14, R7.reuse, R20 ;  /* 0x00000014070e7220 */ /* 0x040fe20000410000 */
[----:B------:R-:W-:Y:S02]  /*af00*/  HADD2.F32 R6, -RZ, R6.H1_H1 ;  /* 0x30000006ff067230 */ /* 0x000fe40000004100 */
[----:B------:R-:W-:Y:S01]  /*af10*/  FMUL.FTZ R7, R7, R8 ;  /* 0x0000000807077220 */ /* 0x000fe20000410000 */
[----:B------:R-:W-:-:S02]  /*af20*/  HADD2.F32 R3, -RZ, R4.H0_H0 ;  /* 0x20000004ff037230 */ /* 0x000fc40000004100 */
        /* <DEDUP_REMOVED lines=14> */
[----:B------:R-:W-:-:S02]  /*b010*/  F2FP.SATFINITE.E4M3.F32.PACK_AB_MERGE_C R11, R30, R25, R11 ;  /* 0x000000191e0b723e */ /* 0x000fc4000480700b */
[----:B------:R-:W-:Y:S01]  /*b020*/  F2FP.SATFINITE.E4M3.F32.PACK_AB_MERGE_C R8, R35, R38, R8 ;  /* 0x000000262308723e */ /* 0x000fe20004807008 */
[----:B------:R4:W-:Y:S01]  /*b030*/  STS.128 [R49+0xf000], R4 ;  /* 0x00f0000431007388 */ /* 0x0009e20000000c00 */
[----:B------:R-:W-:-:S05]  /*b040*/  F2FP.SATFINITE.E4M3.F32.PACK_AB_MERGE_C R10, R34, R3, R37 ;  /* 0x00000003220a723e */ /* 0x000fca0004807025 */
[----:B------:R4:W-:Y:S02]  /*b050*/  STS.128 [R0+0xf000], R8 ;  /* 0x00f0000800007388 */ /* 0x0009e40000000c00 */
.L_x_8842:
[----:B------:R-:W-:Y:S05]  /*b060*/  BSYNC B0 ;  /* 0x0000000000007941 */ /* 0x000fea0003800000 */
.L_x_8835:
        /* <DEDUP_REMOVED lines=8> */
.L_x_8832:
[----:B---34-:R-:W-:-:S05]  /*b0f0*/  IMAD.U32 R0, RZ, RZ, UR36 ;  /* 0x00000024ff007e24 */ /* 0x018fca000f8e00ff */
[----:B------:R-:W-:-:S13]  /*b100*/  ISETP.NE.AND P0, PT, R0, 0x3, PT ;  /* 0x000000030000780c */ /* 0x000fda0003f05270 */
[----:B------:R-:W-:Y:S05]  /*b110*/  @!P0 BRA `(.L_x_8854) ;  /* 0x0000000000048947 */ /* 0x000fea0003800000 */
[----:B------:R-:W-:Y:S01]  /*b120*/  BPT.TRAP 0x1 ;  /* 0x000000040000795c */ /* 0x000fe20000300000 */
.L_x_8854:
[----:B------:R-:W-:Y:S01]  /*b130*/  IMAD R0, R154, 0x8, R16 ;  /* 0x000000089a007824 */ /* 0x000fe200078e0210 */
[----:B0----5:R-:W-:-:S04]  /*b140*/  SHF.L.U32 R7, R155, 0x1f, RZ ;  /* 0x0000001f9b077819 */ /* 0x021fc800000006ff */
[----:B------:R0:W3:Y:S01]  /*b150*/  SYNCS.PHASECHK.TRANS64.TRYWAIT P1, [R0+URZ+0x19c30], R7 ;  /* 0x019c3007000075a7 */ /* 0x0000e2000802017f */
[----:B------:R-:W-:Y:S05]  /*b160*/  @!P0 BRA `(.L_x_8855) ;  /* 0x0000000000048947 */ /* 0x000fea0003800000 */
[----:B------:R-:W-:Y:S01]  /*b170*/  BPT.TRAP 0x1 ;  /* 0x000000040000795c */ /* 0x000fe20000300000 */
.L_x_8855:
[----:B-1----:R-:W-:Y:S01]  /*b180*/  VIADD R3, R16, 0x13800 ;  /* 0x0001380010037836 */ /* 0x002fe20000000000 */
[----:B------:R-:W-:Y:S01]  /*b190*/  LOP3.LUT R4, R36, 0x10000, RZ, 0xfc, !PT ;  /* 0x0001000024047812 */ /* 0x000fe200078efcff */
[----:B------:R-:W-:-:S03]  /*b1a0*/  IMAD.MOV.U32 R5, RZ, RZ, -0x3ffffff0 ;  /* 0xc0000010ff057424 */ /* 0x000fc600078e00ff */
[----:B------:R-:W-:-:S04]  /*b1b0*/  SHF.R.U32.HI R3, RZ, 0x4, R3 ;  /* 0x00000004ff037819 */ /* 0x000fc80000011603 */
[----:B------:R-:W-:-:S04]  /*b1c0*/  LOP3.LUT R3, R3, 0x3fff, RZ, 0xc0, !PT ;  /* 0x00003fff03037812 */ /* 0x000fc800078ec0ff */
[----:B--2---:R-:W-:Y:S01]  /*b1d0*/  LOP3.LUT R21, R3, 0x10000, RZ, 0xfc, !PT ;  /* 0x0001000003157812 */ /* 0x004fe200078efcff */
[----:B---3--:R-:W-:Y:S06]  /*b1e0*/  @P1 BRA `(.L_x_8856) ;  /* 0x0000000000081947 */ /* 0x008fec0003800000 */
[----:B------:R-:W1:Y:S02]  /*b1f0*/  SYNCS.PHASECHK.TRANS64.TRYWAIT P1, [R0+URZ+0x19c30], R7 ;  /* 0x019c3007000075a7 */ /* 0x000e64000802017f */
[----:B-1----:R-:W-:Y:S05]  /*b200*/  @!P1 BRA `(.L_x_8857) ;  /* 0x000000e8004c9947 */ /* 0x002fea0003800000 */
.L_x_8856:
[----:B------:R-:W-:Y:S01]  /*b210*/  IMAD R8, R154, 0x300, R21 ;  /* 0x000003009a087824 */ /* 0x000fe200078e0215 */
[----:B------:R-:W-:Y:S05]  /*b220*/  WARPSYNC.ALL ;  /* 0x0000000000007948 */ /* 0x000fea0003800000 */
[----:B------:R-:W-:Y:S01]  /*b230*/  IMAD.MOV.U32 R9, RZ, RZ, -0x3ffffff0 ;  /* 0xc0000010ff097424 */ /* 0x000fe200078e00ff */
[C---:B------:R-:W-:Y:S01]  /*b240*/  R2UR UR4, R4.reuse ;  /* 0x00000000040472ca */ /* 0x040fe200000e0000 */
[----:B------:R-:W-:Y:S01]  /*b250*/  WARPGROUP.ARRIVE ;  /* 0x00000000000079c5 */ /* 0x000fe20000000000 */
[----:B------:R-:W-:Y:S01]  /*b260*/  R2UR UR5, R5 ;  /* 0x00000000050572ca */ /* 0x000fe200000e0000 */
[----:B------:R-:W-:Y:S01]  /*b270*/  VIADD R10, R4, 0x180 ;  /* 0x00000180040a7836 */ /* 0x000fe20000000000 */
[C---:B------:R-:W-:Y:S01]  /*b280*/  R2UR UR6, R8.reuse ;  /* 0x00000000080672ca */ /* 0x040fe200000e0000 */
[----:B------:R-:W-:Y:S01]  /*b290*/  IMAD.MOV.U32 R11, RZ, RZ, -0x3ffffff0 ;  /* 0xc0000010ff0b7424 */ /* 0x000fe200078e00ff */
[----:B------:R-:W-:Y:S01]  /*b2a0*/  R2UR UR7, R9 ;  /* 0x00000000090772ca */ /* 0x000fe200000e0000 */
[----:B01----:R-:W-:Y:S01]  /*b2b0*/  IMAD.MOV.U32 R7, RZ, RZ, -0x3ffffff0 ;  /* 0xc0000010ff077424 */ /* 0x003fe200078e00ff */
[----:B------:R-:W-:-:S02]  /*b2c0*/  IADD3 R6, R8, 0x100, RZ ;  /* 0x0000010008067810 */ /* 0x000fc40007ffe0ff */
[----:B------:R0:W-:Y:S01]  /*b2d0*/  STL.64 [R1], R10 ;  /* 0x0000000a01007387 */ /* 0x0001e20000100a00 */
[----:B------:R-:W-:-:S03]  /*b2e0*/  P2R R89, PR, RZ, 0x1 ;  /* 0x00000001ff597803 */ /* 0x000fc60000000000 */
[----:B------:R-:W2:Y:S04]  /*b2f0*/  LDL R91, [R1+0x64] ;  /* 0x00006400015b7983 */ /* 0x000ea80000100800 */
[----:B------:R-:W3:Y:S01]  /*b300*/  LDL R90, [R1+0xc] ;  /* 0x00000c00015a7983 */ /* 0x000ee20000100800 */
[----:B------:R-:W-:Y:S01]  /*b310*/  QGMMA.64x128x32.F32.E4M3.E4M3 R24, gdesc[UR4], RZ, !UPT, gsb0 ;  /* 0x01e00000041879f3 */ /* 0x000fe2000c0008ff */
[----:B------:R-:W-:Y:S02]  /*b320*/  R2UR UR4, R10 ;  /* 0x000000000a0472ca */ /* 0x000fe400000e0000 */
[----:B------:R-:W-:Y:S02]  /*b330*/  R2UR UR5, R11 ;  /* 0x000000000b0572ca */ /* 0x000fe400000e0000 */
[----:B------:R-:W-:-:S02]  /*b340*/  R2UR UR6, R6 ;  /* 0x00000000060672ca */ /* 0x000fc400000e0000 */
[----:B------:R-:W-:Y:S01]  /*b350*/  R2UR UR7, R7 ;  /* 0x00000000070772ca */ /* 0x000fe200000e0000 */
[----:B------:R-:W-:Y:S02]  /*b360*/  VIADD R6, R4, 0x300 ;  /* 0x0000030004067836 */ /* 0x000fe40000000000 */
[----:B------:R-:W-:Y:S02]  /*b370*/  VIADD R8, R8, 0x200 ;  /* 0x0000020008087836 */ /* 0x000fe40000000000 */
[----:B------:R-:W-:Y:S02]  /*b380*/  IMAD.MOV.U32 R7, RZ, RZ, -0x3ffffff0 ;  /* 0xc0000010ff077424 */ /* 0x000fe400078e00ff */
[----:B------:R-:W-:Y:S01]  /*b390*/  IMAD.MOV.U32 R9, RZ, RZ, -0x3ffffff0 ;  /* 0xc0000010ff097424 */ /* 0x000fe200078e00ff */
[----:B------:R-:W-:Y:S02]  /*b3a0*/  WARPGROUP.DEPBAR.LE gsb0, 0x0 ;  /* 0x00008000000079c5 */ /* 0x000fe40000010000 */
[----:B------:R-:W-:-:S06]  /*b3b0*/  WARPGROUP.ARRIVE ;  /* 0x00000000000079c5 */ /* 0x000fcc0000000000 */
[----:B------:R-:W-:Y:S01]  /*b3c0*/  QGMMA.64x128x32.F32.E4M3.E4M3 R24, gdesc[UR4], R24, gsb0 ;  /* 0x01e00000041879f3 */ /* 0x000fe20008000818 */
[----:B------:R-:W-:Y:S02]  /*b3d0*/  R2UR UR4, R6 ;  /* 0x00000000060472ca */ /* 0x000fe400000e0000 */
[----:B------:R-:W-:Y:S02]  /*b3e0*/  R2UR UR5, R7 ;  /* 0x00000000070572ca */ /* 0x000fe400000e0000 */
[----:B------:R-:W-:Y:S02]  /*b3f0*/  R2UR UR6, R8 ;  /* 0x00000000080672ca */ /* 0x000fe400000e0000 */
[----:B------:R-:W-:Y:S01]  /*b400*/  R2UR UR7, R9 ;  /* 0x00000000090772ca */ /* 0x000fe200000e0000 */
[----:B------:R-:W-:Y:S02]  /*b410*/  WARPGROUP.DEPBAR.LE gsb0, 0x0 ;  /* 0x00008000000079c5 */ /* 0x000fe40000010000 */
[----:B------:R-:W-:-:S10]  /*b420*/  WARPGROUP.ARRIVE ;  /* 0x00000000000079c5 */ /* 0x000fd40000000000 */
[----:B------:R-:W-:Y:S01]  /*b430*/  QGMMA.64x128x32.F32.E4M3.E4M3 R24, gdesc[UR4], R24, gsb0 ;  /* 0x01e00000041879f3 */ /* 0x000fe20008000818 */
[----:B------:R-:W-:Y:S02]  /*b440*/  ULDC UR4, c[0x0][0x988] ;  /* 0x0002620000047ab9 */ /* 0x000fe40000000800 */
[----:B------:R-:W-:Y:S02]  /*b450*/  WARPGROUP.DEPBAR.LE gsb0, 0x0 ;  /* 0x00008000000079c5 */ /* 0x000fe40000010000 */
[C---:B------:R-:W-:Y:S01]  /*b460*/  FMUL.FTZ R3, R2.reuse, R24 ;  /* 0x0000001802037220 */ /* 0x040fe20000410000 */
[C---:B------:R-:W-:Y:S01]  /*b470*/  FMUL.FTZ R8, R2.reuse, R25 ;  /* 0x0000001902087220 */ /* 0x040fe20000410000 */
[C---:B------:R-:W-:Y:S01]  /*b480*/  FMUL.FTZ R20, R2.reuse, R33 ;  /* 0x0000002102147220 */ /* 0x040fe20000410000 */
[C---:B0-----:R-:W-:Y:S01]  /*b490*/  FMUL.FTZ R11, R2.reuse, R28 ;  /* 0x0000001c020b7220 */ /* 0x041fe20000410000 */
[C---:B------:R-:W-:Y:S01]  /*b4a0*/  FMUL.FTZ R10, R2.reuse, R27 ;  /* 0x0000001b020a7220 */ /* 0x040fe20000410000 */
[C---:B------:R-:W-:Y:S01]  /*b4b0*/  FMUL.FTZ R27, R2.reuse, R37 ;  /* 0x00000025021b7220 */ /* 0x040fe20000410000 */
[----:B------:R-:W0:Y:S01]  /*b4c0*/  MUFU.TANH R3, R3 ;  /* 0x0000000300037308 */ /* 0x000e220000002400 */
[C---:B------:R-:W-:Y:S01]  /*b4d0*/  FMUL.FTZ R12, R2.reuse, R29 ;  /* 0x0000001d020c7220 */ /* 0x040fe20000410000 */
[C---:B------:R-:W-:Y:S01]  /*b4e0*/  FMUL.FTZ R37, R2.reuse, R47 ;  /* 0x0000002f02257220 */ /* 0x040fe20000410000 */
[----:B------:R-:W-:Y:S01]  /*b4f0*/  FMUL.FTZ R47, R2, R57 ;  /* 0x00000039022f7220 */ /* 0x000fe20000410000 */
[----:B--2---:R-:W-:-:S04]  /*b500*/  IMAD.IADD R57, R91, 0x1, R88 ;  /* 0x000000015b397824 */ /* 0x004fc800078e0258 */
[----:B------:R-:W1:Y:S01]  /*b510*/  MUFU.TANH R8, R8 ;  /* 0x0000000800087308 */ /* 0x000e620000002400 */
[----:B------:R-:W-:Y:S01]  /*b520*/  FMUL.FTZ R15, R2, R32 ;  /* 0x00000020020f7220 */ /* 0x000fe20000410000 */
[----:B---3--:R-:W-:-:S06]  /*b530*/  IMAD R57, R90, -0x80, R57 ;  /* 0xffffff805a397824 */ /* 0x008fcc00078e0239 */
[----:B------:R-:W2:Y:S01]  /*b540*/  MUFU.TANH R20, R20 ;  /* 0x0000001400147308 */ /* 0x000ea20000002400 */
[----:B------:R-:W-:-:S07]  /*b550*/  FMUL.FTZ R9, R2, R26 ;  /* 0x0000001a02097220 */ /* 0x000fce0000410000 */
[----:B------:R-:W3:Y:S01]  /*b560*/  MUFU.TANH R11, R11 ;  /* 0x0000000b000b7308 */ /* 0x000ee20000002400 */
[----:B------:R-:W-:Y:S01]  /*b570*/  FMUL.FTZ R14, R2, R31 ;  /* 0x0000001f020e7220 */ /* 0x000fe20000410000 */
[----:B------:R-:W-:-:S06]  /*b580*/  ISETP.GT.AND P1, PT, R57, RZ, PT ;  /* 0x000000ff3900720c */ /* 0x000fcc0003f24270 */
[----:B------:R-:W4:Y:S01]  /*b590*/  MUFU.TANH R12, R12 ;  /* 0x0000000c000c7308 */ /* 0x000f220000002400 */
[C---:B------:R-:W-:Y:S01]  /*b5a0*/  ISETP.GT.AND P2, PT, R57.reuse, 0x1, PT ;  /* 0x000000013900780c */ /* 0x040fe20003f44270 */
[C---:B------:R-:W-:Y:S01]  /*b5b0*/  FMUL.FTZ R26, R2.reuse, R36 ;  /* 0x00000024021a7220 */ /* 0x040fe20000410000 */
[----:B------:R-:W-:Y:S01]  /*b5c0*/  FMUL.FTZ R28, R2, R38 ;  /* 0x00000026021c7220 */ /* 0x000fe20000410000 */
[----:B------:R-:W-:-:S04]  /*b5d0*/  ISETP.GT.AND P3, PT, R57, 0x11, PT ;  /* 0x000000113900780c */ /* 0x000fc80003f64270 */
[----:B------:R-:W5:Y:S01]  /*b5e0*/  MUFU.TANH R15, R15 ;  /* 0x0000000f000f7308 */ /* 0x000f620000002400 */
[C---:B------:R-:W-:Y:S01]  /*b5f0*/  FMUL.FTZ R13, R2.reuse, R30 ;  /* 0x0000001e020d7220 */ /* 0x040fe20000410000 */
[C---:B------:R-:W-:Y:S01]  /*b600*/  FMUL.FTZ R38, R2.reuse, R48 ;  /* 0x0000003002267220 */ /* 0x040fe20000410000 */
[----:B------:R-:W-:Y:S01]  /*b610*/  ISETP.GT.AND P6, PT, R57, 0x8, PT ;  /* 0x000000083900780c */ /* 0x000fe20003fc4270 */
[----:B------:R-:W-:Y:S01]  /*b620*/  FMUL.FTZ R31, R2, R41 ;  /* 0x00000029021f7220 */ /* 0x000fe20000410000 */
[----:B0-----:R-:W-:-:S03]  /*b630*/  FSEL R3, R3, -INF , P1 ;  /* 0xff80000003037808 */ /* 0x001fc60000800000 */
[----:B------:R-:W0:Y:S01]  /*b640*/  MUFU.TANH R9, R9 ;  /* 0x0000000900097308 */ /* 0x000e220000002400 */
[----:B-1----:R-:W-:Y:S01]  /*b650*/  FSEL R8, R8, -INF , P2 ;  /* 0xff80000008087808 */ /* 0x002fe20001000000 */
[C---:B------:R-:W-:Y:S01]  /*b660*/  FMUL.FTZ R48, R2.reuse, R58 ;  /* 0x0000003a02307220 */ /* 0x040fe20000410000 */
[C---:B------:R-:W-:Y:S01]  /*b670*/  FMUL.FTZ R41, R2.reuse, R51 ;  /* 0x0000003302297220 */ /* 0x040fe20000410000 */
[C---:B------:R-:W-:Y:S01]  /*b680*/  FMUL.FTZ R58, R2.reuse, R67 ;  /* 0x00000043023a7220 */ /* 0x040fe20000410000 */
[----:B------:R-:W-:Y:S01]  /*b690*/  FMUL.FTZ R51, R2, R61 ;  /* 0x0000003d02337220 */ /* 0x000fe20000410000 */
[----:B--2---:R-:W-:Y:S02]  /*b6a0*/  FSEL R67, R20, -INF , P3 ;  /* 0xff80000014437808 */ /* 0x004fe40001800000 */
[----:B------:R-:W1:Y:S01]  /*b6b0*/  MUFU.TANH R14, R14 ;  /* 0x0000000e000e7308 */ /* 0x000e620000002400 */
[----:B------:R-:W-:Y:S01]  /*b6c0*/  ISETP.GT.AND P5, PT, R57, 0x9, PT ;  /* 0x000000093900780c */ /* 0x000fe20003fa4270 */
[C---:B------:R-:W-:Y:S01]  /*b6d0*/  FMUL.FTZ R30, R2.reuse, R40 ;  /* 0x00000028021e7220 */ /* 0x040fe20000410000 */
[----:B---3--:R-:W-:Y:S01]  /*b6e0*/  FSEL R61, R11, -INF , P6 ;  /* 0xff8000000b3d7808 */ /* 0x008fe20003000000 */
[----:B------:R-:W-:Y:S01]  /*b6f0*/  FMUL.FTZ R33, R2, R43 ;  /* 0x0000002b02217220 */ /* 0x000fe20000410000 */
[----:B------:R-:W-:-:S03]  /*b700*/  FMNMX.FTZ R20, R3, R8, !PT ;  /* 0x0000000803147209 */ /* 0x000fc60007810000 */
[----:B------:R-:W2:Y:S01]  /*b710*/  MUFU.TANH R10, R10 ;  /* 0x0000000a000a7308 */ /* 0x000ea20000002400 */
[C---:B------:R-:W-:Y:S01]  /*b720*/  FMUL.FTZ R43, R2.reuse, R53 ;  /* 0x00000035022b7220 */ /* 0x040fe20000410000 */
[C---:B------:R-:W-:Y:S01]  /*b730*/  FMUL.FTZ R53, R2.reuse, R63 ;  /* 0x0000003f02357220 */ /* 0x040fe20000410000 */
[----:B------:R-:W-:-:S05]  /*b740*/  FMUL.FTZ R24, R2, R34 ;  /* 0x0000002202187220 */ /* 0x000fca0000410000 */
[----:B------:R-:W3:Y:S01]  /*b750*/  MUFU.TANH R26, R26 ;  /* 0x0000001a001a7308 */ /* 0x000ee20000002400 */
[----:B------:R-:W-:Y:S02]  /*b760*/  ISETP.GT.AND P4, PT, R57, 0x10, PT ;  /* 0x000000103900780c */ /* 0x000fe40003f84270 */
[----:B----4-:R-:W-:Y:S02]  /*b770*/  FSEL R63, R12, -INF , P5 ;  /* 0xff8000000c3f7808 */ /* 0x010fe40002800000 */
[----:B------:R-:W-:-:S03]  /*b780*/  FMNMX.FTZ R20, R61, R20, !PT ;  /* 0x000000143d147209 */ /* 0x000fc60007810000 */
[----:B------:R-:W4:Y:S01]  /*b790*/  MUFU.TANH R13, R13 ;  /* 0x0000000d000d7308 */ /* 0x000f220000002400 */
[----:B------:R-:W-:Y:S01]  /*b7a0*/  FMUL.FTZ R25, R2, R35 ;  /* 0x0000002302197220 */ /* 0x000fe20000410000 */
[----:B-----5:R-:W-:-:S06]  /*b7b0*/  FSEL R15, R15, -INF , P4 ;  /* 0xff8000000f0f7808 */ /* 0x020fcc0002000000 */
[----:B------:R-:W5:Y:S01]  /*b7c0*/  MUFU.TANH R27, R27 ;  /* 0x0000001b001b7308 */ /* 0x000f620000002400 */
[----:B------:R-:W-:Y:S01]  /*b7d0*/  FMNMX.FTZ R20, R63, R20, !PT ;  /* 0x000000143f147209 */ /* 0x000fe20007810000 */
[----:B------:R-:W-:Y:S01]  /*b7e0*/  FMUL.FTZ R34, R2, R44 ;  /* 0x0000002c02227220 */ /* 0x000fe20000410000 */
[----:B0-----:R-:W-:-:S05]  /*b7f0*/  FSEL R9, R9, -INF , P1 ;  /* 0xff80000009097808 */ /* 0x001fca0000800000 */
[----:B------:R-:W0:Y:S01]  /*b800*/  MUFU.TANH R30, R30 ;  /* 0x0000001e001e7308 */ /* 0x000e220000002400 */
[----:B------:R-:W-:Y:S01]  /*b810*/  ISETP.GT.AND P1, PT, R57, 0x18, PT ;  /* 0x000000183900780c */ /* 0x000fe20003f24270 */
[----:B------:R-:W-:Y:S01]  /*b820*/  FMUL.FTZ R35, R2, R45 ;  /* 0x0000002d02237220 */ /* 0x000fe20000410000 */
[----:B------:R-:W-:-:S05]  /*b830*/  FMNMX.FTZ R20, R15, R20, !PT ;  /* 0x000000140f147209 */ /* 0x000fca0007810000 */
[----:B------:R-:W0:Y:S01]  /*b840*/  MUFU.TANH R24, R24 ;  /* 0x0000001800187308 */ /* 0x000e220000002400 */
[----:B-1----:R-:W-:Y:S01]  /*b850*/  FSEL R11, R14, -INF , P5 ;  /* 0xff8000000e0b7808 */ /* 0x002fe20002800000 */
[----:B------:R-:W-:Y:S01]  /*b860*/  FMUL.FTZ R14, R2, R71 ;  /* 0x00000047020e7220 */ /* 0x000fe20000410000 */
[----:B--2---:R-:W-:-:S05]  /*b870*/  FSEL R10, R10, -INF , P2 ;  /* 0xff8000000a0a7808 */ /* 0x004fca0001000000 */
[----:B------:R-:W1:Y:S01]  /*b880*/  MUFU.TANH R31, R31 ;  /* 0x0000001f001f7308 */ /* 0x000e620000002400 */
[----:B------:R-:W-:Y:S01]  /*b890*/  FMUL.FTZ R29, R2, R39 ;  /* 0x00000027021d7220 */ /* 0x000fe20000410000 */
[----:B------:R-:W-:Y:S02]  /*b8a0*/  ISETP.GT.AND P2, PT, R57, 0x19, PT ;  /* 0x000000193900780c */ /* 0x000fe40003f44270 */
[----:B---3--:R-:W-:Y:S02]  /*b8b0*/  FSEL R71, R26, -INF , P1 ;  /* 0xff8000001a477808 */ /* 0x008fe40000800000 */
[----:B------:R-:W-:Y:S02]  /*b8c0*/  FMNMX.FTZ R20, R67, R20, !PT ;  /* 0x0000001443147209 */ /* 0x000fe40007810000 */
[----:B------:R-:W2:Y:S01]  /*b8d0*/  MUFU.TANH R25, R25 ;  /* 0x0000001900197308 */ /* 0x000ea20000002400 */
[----:B----4-:R-:W-:Y:S01]  /*b8e0*/  FSEL R13, R13, -INF , P6 ;  /* 0xff8000000d0d7808 */ /* 0x010fe20003000000 */
[----:B------:R-:W-:Y:S01]  /*b8f0*/  FMUL.FTZ R32, R2, R42 ;  /* 0x0000002a02207220 */ /* 0x000fe20000410000 */
[----:B------:R-:W-:-:S05]  /*b900*/  ISETP.GT.AND P6, PT, R57, 0x20, PT ;  /* 0x000000203900780c */ /* 0x000fca0003fc4270 */
[----:B------:R-:W3:Y:S01]  /*b910*/  MUFU.TANH R34, R34 ;  /* 0x0000002200227308 */ /* 0x000ee20000002400 */
[----:B-----5:R-:W-:Y:S01]  /*b920*/  FSEL R27, R27, -INF , P2 ;  /* 0xff8000001b1b7808 */ /* 0x020fe20001000000 */
[----:B------:R-:W-:Y:S01]  /*b930*/  FMUL.FTZ R39, R2, R49 ;  /* 0x0000003102277220 */ /* 0x000fe20000410000 */
[----:B------:R-:W-:-:S05]  /*b940*/  FMNMX.FTZ R20, R71, R20, !PT ;  /* 0x0000001447147209 */ /* 0x000fca0007810000 */
[----:B------:R-:W4:Y:S01]  /*b950*/  MUFU.TANH R28, R28 ;  /* 0x0000001c001c7308 */ /* 0x000f220000002400 */
[----:B------:R-:W-:Y:S01]  /*b960*/  ISETP.GT.AND P5, PT, R57, 0x21, PT ;  /* 0x000000213900780c */ /* 0x000fe20003fa4270 */
[----:B------:R-:W-:Y:S01]  /*b970*/  FMUL.FTZ R42, R2, R52 ;  /* 0x00000034022a7220 */ /* 0x000fe20000410000 */
[----:B0-----:R-:W-:-:S05]  /*b980*/  FSEL R93, R30, -INF , P6 ;  /* 0xff8000001e5d7808 */ /* 0x001fca0003000000 */
[----:B------:R-:W0:Y:S01]  /*b990*/  MUFU.TANH R35, R35 ;  /* 0x0000002300237308 */ /* 0x000e220000002400 */
[----:B------:R-:W-:Y:S01]  /*b9a0*/  FMNMX.FTZ R20, R27, R20, !PT ;  /* 0x000000141b147209 */ /* 0x000fe20007810000 */
[C---:B------:R-:W-:Y:S01]  /*b9b0*/  FMUL.FTZ R45, R2.reuse, R55 ;  /* 0x00000037022d7220 */ /* 0x040fe20000410000 */
[----:B------:R-:W-:-:S05]  /*b9c0*/  FMUL.FTZ R55, R2, R65 ;  /* 0x0000004102377220 */ /* 0x000fca0000410000 */
[----:B------:R-:W5:Y:S01]  /*b9d0*/  MUFU.TANH R29, R29 ;  /* 0x0000001d001d7308 */ /* 0x000f620000002400 */
[----:B------:R-:W-:Y:S01]  /*b9e0*/  FSEL R65, R24, -INF , P4 ;  /* 0xff80000018417808 */ /* 0x000fe20002000000 */
[----:B------:R-:W-:Y:S01]  /*b9f0*/  FMUL.FTZ R36, R2, R46 ;  /* 0x0000002e02247220 */ /* 0x000fe20000410000 */
[----:B------:R-:W-:-:S05]  /*ba00*/  ISETP.GT.AND P4, PT, R57, 0x28, PT ;  /* 0x000000283900780c */ /* 0x000fca0003f84270 */
[----:B------:R-:W5:Y:S01]  /*ba10*/  MUFU.TANH R38, R38 ;  /* 0x0000002600267308 */ /* 0x000f620000002400 */
[----:B-1----:R-:W-:Y:S02]  /*ba20*/  FSEL R31, R31, -INF , P5 ;  /* 0xff8000001f1f7808 */ /* 0x002fe40002800000 */
[----:B------:R-:W-:-:S05]  /*ba30*/  FMNMX.FTZ R20, R93, R20, !PT ;  /* 0x000000145d147209 */ /* 0x000fca0007810000 */
[----:B------:R-:W1:Y:S01]  /*ba40*/  MUFU.TANH R32, R32 ;  /* 0x0000002000207308 */ /* 0x000e620000002400 */
[----:B--2---:R-:W-:Y:S01]  /*ba50*/  FSEL R25, R25, -INF , P3 ;  /* 0xff80000019197808 */ /* 0x004fe20001800000 */
[----:B------:R-:W-:Y:S01]  /*ba60*/  FMUL.FTZ R40, R2, R50 ;  /* 0x0000003202287220 */ /* 0x000fe20000410000 */
[----:B------:R-:W-:-:S05]  /*ba70*/  ISETP.GT.AND P3, PT, R57, 0x29, PT ;  /* 0x000000293900780c */ /* 0x000fca0003f64270 */
[----:B------:R-:W2:Y:S01]  /*ba80*/  MUFU.TANH R39, R39 ;  /* 0x0000002700277308 */ /* 0x000ea20000002400 */
[----:B---3--:R-:W-:Y:S01]  /*ba90*/  FSEL R95, R34, -INF , P4 ;  /* 0xff800000225f7808 */ /* 0x008fe20002000000 */
[C---:B------:R-:W-:Y:S01]  /*baa0*/  FMUL.FTZ R46, R2.reuse, R56 ;  /* 0x00000038022e7220 */ /* 0x040fe20000410000 */
[----:B------:R-:W-:Y:S01]  /*bab0*/  FMNMX.FTZ R20, R31, R20, !PT ;  /* 0x000000141f147209 */ /* 0x000fe20007810000 */
[----:B------:R-:W-:-:S04]  /*bac0*/  FMUL.FTZ R50, R2, R60 ;  /* 0x0000003c02327220 */ /* 0x000fc80000410000 */
[----:B------:R-:W3:Y:S01]  /*bad0*/  MUFU.TANH R33, R33 ;  /* 0x0000002100217308 */ /* 0x000ee20000002400 */
[----:B------:R-:W-:Y:S01]  /*bae0*/  FMUL.FTZ R60, R2, R69 ;  /* 0x00000045023c7220 */ /* 0x000fe20000410000 */
[----:B----4-:R-:W-:-:S06]  /*baf0*/  FSEL R69, R28, -INF , P1 ;  /* 0xff8000001c457808 */ /* 0x010fcc0000800000 */
[----:B------:R-:W4:Y:S01]  /*bb00*/  MUFU.TANH R42, R42 ;  /* 0x0000002a002a7308 */ /* 0x000f220000002400 */
[----:B------:R-:W-:Y:S02]  /*bb10*/  ISETP.GT.AND P1, PT, R57, 0x30, PT ;  /* 0x000000303900780c */ /* 0x000fe40003f24270 */
[----:B0-----:R-:W-:Y:S02]  /*bb20*/  FSEL R35, R35, -INF , P3 ;  /* 0xff80000023237808 */ /* 0x001fe40001800000 */
[----:B------:R-:W-:-:S03]  /*bb30*/  FMNMX.FTZ R20, R95, R20, !PT ;  /* 0x000000145f147209 */ /* 0x000fc60007810000 */
[----:B------:R-:W0:Y:S01]  /*bb40*/  MUFU.TANH R36, R36 ;  /* 0x0000002400247308 */ /* 0x000e220000002400 */
[----:B-----5:R-:W-:Y:S02]  /*bb50*/  FSEL R29, R29, -INF , P2 ;  /* 0xff8000001d1d7808 */ /* 0x020fe40001000000 */
[----:B------:R-:W-:-:S05]  /*bb60*/  ISETP.GT.AND P2, PT, R57, 0x31, PT ;  /* 0x000000313900780c */ /* 0x000fca0003f44270 */
[----:B------:R-:W5:Y:S01]  /*bb70*/  MUFU.TANH R43, R43 ;  /* 0x0000002b002b7308 */ /* 0x000f620000002400 */
[----:B------:R-:W-:Y:S02]  /*bb80*/  FSEL R99, R38, -INF , P1 ;  /* 0xff80000026637808 */ /* 0x000fe40000800000 */
[----:B------:R-:W-:-:S05]  /*bb90*/  FMNMX.FTZ R20, R35, R20, !PT ;  /* 0x0000001423147209 */ /* 0x000fca0007810000 */
[----:B------:R-:W5:Y:S01]  /*bba0*/  MUFU.TANH R37, R37 ;  /* 0x0000002500257308 */ /* 0x000f620000002400 */
[----:B-1----:R-:W-:Y:S01]  /*bbb0*/  FSEL R91, R32, -INF , P6 ;  /* 0xff800000205b7808 */ /* 0x002fe20003000000 */
[----:B------:R-:W-:Y:S01]  /*bbc0*/  FMUL.FTZ R44, R2, R54 ;  /* 0x00000036022c7220 */ /* 0x000fe20000410000 */
[----:B------:R-:W-:-:S05]  /*bbd0*/  ISETP.GT.AND P6, PT, R57, 0x38, PT ;  /* 0x000000383900780c */ /* 0x000fca0003fc4270 */
[----:B------:R-:W1:Y:S01]  /*bbe0*/  MUFU.TANH R46, R46 ;  /* 0x0000002e002e7308 */ /* 0x000e620000002400 */
[----:B--2---:R-:W-:Y:S02]  /*bbf0*/  FSEL R39, R39, -INF , P2 ;  /* 0xff80000027277808 */ /* 0x004fe40001000000 */
[----:B------:R-:W-:-:S05]  /*bc00*/  FMNMX.FTZ R20, R99, R20, !PT ;  /* 0x0000001463147209 */ /* 0x000fca0007810000 */
[----:B------:R-:W2:Y:S01]  /*bc10*/  MUFU.TANH R40, R40 ;  /* 0x0000002800287308 */ /* 0x000ea20000002400 */
[----:B---3--:R-:W-:Y:S01]  /*bc20*/  FSEL R33, R33, -INF , P5 ;  /* 0xff80000021217808 */ /* 0x008fe20002800000 */
[----:B------:R-:W-:Y:S01]  /*bc30*/  FMUL.FTZ R54, R2, R64 ;  /* 0x0000004002367220 */ /* 0x000fe20000410000 */
[----:B------:R-:W-:-:S05]  /*bc40*/  ISETP.GT.AND P5, PT, R57, 0x39, PT ;  /* 0x000000393900780c */ /* 0x000fca0003fa4270 */
[----:B------:R-:W3:Y:S01]  /*bc50*/  MUFU.TANH R47, R47 ;  /* 0x0000002f002f7308 */ /* 0x000ee20000002400 */
[----:B----4-:R-:W-:Y:S02]  /*bc60*/  FSEL R101, R42, -INF , P6 ;  /* 0xff8000002a657808 */ /* 0x010fe40003000000 */
[----:B------:R-:W-:Y:S01]  /*bc70*/  FMNMX.FTZ R20, R39, R20, !PT ;  /* 0x0000001427147209 */ /* 0x000fe20007810000 */
[----:B------:R-:W-:-:S04]  /*bc80*/  FMUL.FTZ R117, R2, R73 ;  /* 0x0000004902757220 */ /* 0x000fc80000410000 */
[----:B------:R-:W4:Y:S01]  /*bc90*/  MUFU.TANH R41, R41 ;  /* 0x0000002900297308 */ /* 0x000f220000002400 */
[----:B0-----:R-:W-:Y:S02]  /*bca0*/  FSEL R73, R36, -INF , P4 ;  /* 0xff80000024497808 */ /* 0x001fe40002000000 */
[----:B------:R-:W-:-:S05]  /*bcb0*/  ISETP.GT.AND P4, PT, R57, 0x40, PT ;  /* 0x000000403900780c */ /* 0x000fca0003f84270 */
[----:B------:R-:W0:Y:S01]  /*bcc0*/  MUFU.TANH R50, R50 ;  /* 0x0000003200327308 */ /* 0x000e220000002400 */
[----:B-----5:R-:W-:Y:S02]  /*bcd0*/  FSEL R43, R43, -INF , P5 ;  /* 0xff8000002b2b7808 */ /* 0x020fe40002800000 */
[----:B------:R-:W-:-:S05]  /*bce0*/  FMNMX.FTZ R20, R101, R20, !PT ;  /* 0x0000001465147209 */ /* 0x000fca0007810000 */
[----:B------:R-:W5:Y:S01]  /*bcf0*/  MUFU.TANH R44, R44 ;  /* 0x0000002c002c7308 */ /* 0x000f620000002400 */
[----:B------:R-:W-:Y:S01]  /*bd00*/  FSEL R37, R37, -INF , P3 ;  /* 0xff80000025257808 */ /* 0x000fe20001800000 */
[----:B------:R-:W-:Y:S01]  /*bd10*/  FMUL.FTZ R49, R2, R59 ;  /* 0x0000003b02317220 */ /* 0x000fe20000410000 */
[----:B------:R-:W-:-:S05]  /*bd20*/  ISETP.GT.AND P3, PT, R57, 0x41, PT ;  /* 0x000000413900780c */ /* 0x000fca0003f64270 */
[----:B------:R-:W5:Y:S01]  /*bd30*/  MUFU.TANH R51, R51 ;  /* 0x0000003300337308 */ /* 0x000f620000002400 */
[----:B-1----:R-:W-:Y:S01]  /*bd40*/  FSEL R107, R46, -INF , P4 ;  /* 0xff8000002e6b7808 */ /* 0x002fe20002000000 */
[----:B------:R-:W-:Y:S01]  /*bd50*/  FMUL.FTZ R59, R2, R68 ;  /* 0x00000044023b7220 */ /* 0x000fe20000410000 */
[----:B------:R-:W-:-:S05]  /*bd60*/  FMNMX.FTZ R20, R43, R20, !PT ;  /* 0x000000142b147209 */ /* 0x000fca0007810000 */
[----:B------:R-:W1:Y:S01]  /*bd70*/  MUFU.TANH R45, R45 ;  /* 0x0000002d002d7308 */ /* 0x000e620000002400 */
[----:B--2---:R-:W-:Y:S02]  /*bd80*/  FSEL R97, R40, -INF , P1 ;  /* 0xff80000028617808 */ /* 0x004fe40000800000 */
[----:B------:R-:W-:-:S05]  /*bd90*/  ISETP.GT.AND P1, PT, R57, 0x48, PT ;  /* 0x000000483900780c */ /* 0x000fca0003f24270 */
[----:B------:R-:W2:Y:S01]  /*bda0*/  MUFU.TANH R54, R54 ;  /* 0x0000003600367308 */ /* 0x000ea20000002400 */
[----:B---3--:R-:W-:Y:S02]  /*bdb0*/  FSEL R47, R47, -INF , P3 ;  /* 0xff8000002f2f7808 */ /* 0x008fe40001800000 */
[----:B------:R-:W-:-:S05]  /*bdc0*/  FMNMX.FTZ R24, R107, R20, !PT ;  /* 0x000000146b187209 */ /* 0x000fca0007810000 */
[----:B------:R-:W3:Y:S01]  /*bdd0*/  MUFU.TANH R48, R48 ;  /* 0x0000003000307308 */ /* 0x000ee20000002400 */
[----:B----4-:R-:W-:Y:S01]  /*bde0*/  FSEL R41, R41, -INF , P2 ;  /* 0xff80000029297808 */ /* 0x010fe20001000000 */
[----:B------:R-:W-:Y:S01]  /*bdf0*/  FMUL.FTZ R52, R2, R62 ;  /* 0x0000003e02347220 */ /* 0x000fe20000410000 */
[----:B------:R-:W-:-:S05]  /*be00*/  ISETP.GT.AND P2, PT, R57, 0x49, PT ;  /* 0x000000493900780c */ /* 0x000fca0003f44270 */
[----:B------:R-:W4:Y:S01]  /*be10*/  MUFU.TANH R55, R55 ;  /* 0x0000003700377308 */ /* 0x000f220000002400 */
[----:B0-----:R-:W-:Y:S01]  /*be20*/  FSEL R109, R50, -INF , P1 ;  /* 0xff800000326d7808 */ /* 0x001fe20000800000 */
[C---:B------:R-:W-:Y:S01]  /*be30*/  FMUL.FTZ R119, R2.reuse, R72 ;  /* 0x0000004802777220 */ /* 0x040fe20000410000 */
[----:B------:R-:W-:Y:S01]  /*be40*/  FMNMX.FTZ R24, R47, R24, !PT ;  /* 0x000000182f187209 */ /* 0x000fe20007810000 */
[----:B------:R-:W-:-:S04]  /*be50*/  FMUL.FTZ R121, R2, R75 ;  /* 0x0000004b02797220 */ /* 0x000fc80000410000 */
[----:B------:R-:W0:Y:S01]  /*be60*/  MUFU.TANH R49, R49 ;  /* 0x0000003100317308 */ /* 0x000e220000002400 */
[----:B-----5:R-:W-:Y:S01]  /*be70*/  FSEL R75, R44, -INF , P6 ;  /* 0xff8000002c4b7808 */ /* 0x020fe20003000000 */
[----:B------:R-:W-:Y:S01]  /*be80*/  FMUL.FTZ R56, R2, R66 ;  /* 0x0000004202387220 */ /* 0x000fe20000410000 */
        /* <DEDUP_REMOVED lines=16> */
[----:B----4-:R-:W-:Y:S01]  /*bf90*/  FSEL R55, R55, -INF , P5 ;  /* 0xff80000037377808 */ /* 0x010fe20002800000 */
[----:B------:R-:W-:Y:S01]  /*bfa0*/  FMUL.FTZ R20, R2, R77 ;  /* 0x0000004d02147220 */ /* 0x000fe20000410000 */
[----:B------:R-:W-:-:S05]  /*bfb0*/  FMNMX.FTZ R26, R111, R24, !PT ;  /* 0x000000186f1a7209 */ /* 0x000fca0007810000 */
[----:B------:R-:W4:Y:S01]  /*bfc0*/  MUFU.TANH R56, R56 ;  /* 0x0000003800387308 */ /* 0x000f220000002400 */
[----:B0-----:R-:W-:Y:S01]  /*bfd0*/  FSEL R49, R49, -INF , P3 ;  /* 0xff80000031317808 */ /* 0x001fe20001800000 */
[----:B------:R-:W-:Y:S01]  /*bfe0*/  FMUL.FTZ R80, R2, R80 ;  /* 0x0000005002507220 */ /* 0x000fe20000410000 */
        /* <DEDUP_REMOVED lines=13> */
[----:B--2---:R-:W-:Y:S01]  /*c0c0*/  FSEL R77, R52, -INF , P1 ;  /* 0xff800000344d7808 */ /* 0x004fe20000800000 */
[----:B------:R-:W-:Y:S01]  /*c0d0*/  FMUL.FTZ R84, R2, R84 ;  /* 0x0000005402547220 */ /* 0x000fe20000410000 */
[----:B------:R-:W-:-:S05]  /*c0e0*/  ISETP.GT.AND P1, PT, R57, 0x61, PT ;  /* 0x000000613900780c */ /* 0x000fca0003f24270 */
[----:B------:R-:W2:Y:S01]  /*c0f0*/  MUFU.TANH R20, R20 ;  /* 0x0000001400147308 */ /* 0x000ea20000002400 */
[----:B---3--:R-:W-:Y:S02]  /*c100*/  FSEL R119, R119, -INF , P2 ;  /* 0xff80000077777808 */ /* 0x008fe40001000000 */
[----:B------:R-:W-:-:S05]  /*c110*/  FMNMX.FTZ R26, R113, R26, !PT ;  /* 0x0000001a711a7209 */ /* 0x000fca0007810000 */
[----:B------:R-:W3:Y:S01]  /*c120*/  MUFU.TANH R14, R14 ;  /* 0x0000000e000e7308 */ /* 0x000ee20000002400 */
[----:B----4-:R-:W-:Y:S02]  /*c130*/  FSEL R81, R56, -INF , P6 ;  /* 0xff80000038517808 */ /* 0x010fe40003000000 */
[----:B------:R-:W-:-:S05]  /*c140*/  ISETP.GT.AND P6, PT, R57, 0x68, PT ;  /* 0x000000683900780c */ /* 0x000fca0003fc4270 */
[----:B------:R-:W4:Y:S01]  /*c150*/  MUFU.TANH R80, R80 ;  /* 0x0000005000507308 */ /* 0x000f220000002400 */
[----:B0-----:R-:W-:Y:S02]  /*c160*/  FSEL R117, R117, -INF , P1 ;  /* 0xff80000075757808 */ /* 0x001fe40000800000 */
[----:B------:R-:W-:Y:S01]  /*c170*/  FMNMX.FTZ R28, R119, R26, !PT ;  /* 0x0000001a771c7209 */ /* 0x000fe20007810000 */
[----:B------:R-:W-:-:S04]  /*c180*/  FMUL.FTZ R26, R2, R85 ;  /* 0x00000055021a7220 */ /* 0x000fc80000410000 */
[----:B------:R-:W0:Y:S01]  /*c190*/  MUFU.TANH R123, R123 ;  /* 0x0000007b007b7308 */ /* 0x000e220000002400 */
[----:B-----5:R-:W-:Y:S02]  /*c1a0*/  FSEL R115, R58, -INF , P5 ;  /* 0xff8000003a737808 */ /* 0x020fe40002800000 */
[----:B------:R-:W-:-:S05]  /*c1b0*/  ISETP.GT.AND P5, PT, R57, 0x69, PT ;  /* 0x000000693900780c */ /* 0x000fca0003fa4270 */
[----:B------:R-:W5:Y:S01]  /*c1c0*/  MUFU.TANH R24, R24 ;  /* 0x0000001800187308 */ /* 0x000f620000002400 */
[----:B------:R-:W-:Y:S02]  /*c1d0*/  FSEL R129, R129, -INF , P6 ;  /* 0xff80000081817808 */ /* 0x000fe40003000000 */
[----:B------:R-:W-:-:S05]  /*c1e0*/  FMNMX.FTZ R28, R117, R28, !PT ;  /* 0x0000001c751c7209 */ /* 0x000fca0007810000 */
[----:B------:R-:W5:Y:S01]  /*c1f0*/  MUFU.TANH R121, R121 ;  /* 0x0000007900797308 */ /* 0x000f620000002400 */
[----:B-1----:R-:W-:Y:S02]  /*c200*/  FSEL R85, R12, -INF , P4 ;  /* 0xff8000000c557808 */ /* 0x002fe40002000000 */
[----:B------:R-:W-:-:S05]  /*c210*/  ISETP.GT.AND P4, PT, R57, 0x70, PT ;  /* 0x000000703900780c */ /* 0x000fca0003f84270 */
[----:B------:R-:W1:Y:S01]  /*c220*/  MUFU.TANH R84, R84 ;  /* 0x0000005400547308 */ /* 0x000e620000002400 */
[----:B--2---:R-:W-:Y:S02]  /*c230*/  FSEL R127, R20, -INF , P5 ;  /* 0xff800000147f7808 */ /* 0x004fe40002800000 */
[----:B------:R-:W-:-:S05]  /*c240*/  FMNMX.FTZ R28, R129, R28, !PT ;  /* 0x0000001c811c7209 */ /* 0x000fca0007810000 */
[----:B------:R-:W2:Y:S01]  /*c250*/  MUFU.TANH R26, R26 ;  /* 0x0000001a001a7308 */ /* 0x000ea20000002400 */
[----:B---3--:R-:W-:Y:S02]  /*c260*/  FSEL R125, R14, -INF , P3 ;  /* 0xff8000000e7d7808 */ /* 0x008fe40001800000 */
[----:B------:R-:W-:Y:S02]  /*c270*/  ISETP.GT.AND P3, PT, R57, 0x71, PT ;  /* 0x000000713900780c */ /* 0x000fe40003f64270 */
[----:B----4-:R-:W-:Y:S02]  /*c280*/  FSEL R135, R80, -INF , P4 ;  /* 0xff80000050877808 */ /* 0x010fe40002000000 */
[----:B------:R-:W-:Y:S02]  /*c290*/  FMNMX.FTZ R28, R127, R28, !PT ;  /* 0x0000001c7f1c7209 */ /* 0x000fe40007810000 */
[----:B0-----:R-:W-:Y:S02]  /*c2a0*/  FSEL R123, R123, -INF , P2 ;  /* 0xff8000007b7b7808 */ /* 0x001fe40001000000 */
[----:B------:R-:W-:-:S02]  /*c2b0*/  ISETP.GT.AND P2, PT, R57, 0x78, PT ;  /* 0x000000783900780c */ /* 0x000fc40003f44270 */
[----:B-----5:R-:W-:Y:S02]  /*c2c0*/  FSEL R133, R24, -INF , P3 ;  /* 0xff80000018857808 */ /* 0x020fe40001800000 */
[----:B------:R-:W-:Y:S02]  /*c2d0*/  FMNMX.FTZ R28, R135, R28, !PT ;  /* 0x0000001c871c7209 */ /* 0x000fe40007810000 */
[----:B------:R-:W-:Y:S02]  /*c2e0*/  FMNMX.FTZ R20, R9, R10, !PT ;  /* 0x0000000a09147209 */ /* 0x000fe40007810000 */
[----:B------:R-:W-:Y:S02]  /*c2f0*/  FSEL R121, R121, -INF , P1 ;  /* 0xff80000079797808 */ /* 0x000fe40000800000 */
[----:B------:R-:W-:Y:S02]  /*c300*/  ISETP.GT.AND P1, PT, R57, 0x79, PT ;  /* 0x000000793900780c */ /* 0x000fe40003f24270 */
[----:B-1----:R-:W-:-:S02]  /*c310*/  FSEL R131, R84, -INF , P2 ;  /* 0xff80000054837808 */ /* 0x002fc40001000000 */
[----:B------:R-:W-:Y:S02]  /*c320*/  FMNMX.FTZ R28, R133, R28, !PT ;  /* 0x0000001c851c7209 */ /* 0x000fe40007810000 */
[----:B------:R-:W-:Y:S02]  /*c330*/  FMNMX.FTZ R20, R13, R20, !PT ;  /* 0x000000140d147209 */ /* 0x000fe40007810000 */
[----:B--2---:R-:W-:Y:S02]  /*c340*/  FSEL R57, R26, -INF , P1 ;  /* 0xff8000001a397808 */ /* 0x004fe40000800000 */
        /* <DEDUP_REMOVED lines=14> */
[----:B------:R-:W-:Y:S01]  /*c430*/  FMNMX.FTZ R28, R41, R28, !PT ;  /* 0x0000001c291c7209 */ /* 0x000fe20007810000 */
[----:B------:R-:W0:Y:S03]  /*c440*/  SHFL.BFLY PT, R45, R14, 0x1, 0x1f ;  /* 0x0c201f000e2d7f89 */ /* 0x000e2600000e0000 */
[----:B------:R-:W-:-:S04]  /*c450*/  FMNMX.FTZ R28, R75, R28, !PT ;  /* 0x0000001c4b1c7209 */ /* 0x000fc80007810000 */
[----:B------:R-:W-:-:S04]  /*c460*/  FMNMX.FTZ R28, R103, R28, !PT ;  /* 0x0000001c671c7209 */ /* 0x000fc80007810000 */
[----:B------:R-:W-:-:S04]  /*c470*/  FMNMX.FTZ R28, R105, R28, !PT ;  /* 0x0000001c691c7209 */ /* 0x000fc80007810000 */
[----:B------:R-:W-:-:S04]  /*c480*/  FMNMX.FTZ R28, R49, R28, !PT ;  /* 0x0000001c311c7209 */ /* 0x000fc80007810000 */
[----:B------:R-:W-:Y:S01]  /*c490*/  FMNMX.FTZ R28, R77, R28, !PT ;  /* 0x0000001c4d1c7209 */ /* 0x000fe20007810000 */
[----:B------:R-:W-:-:S03]  /*c4a0*/  FMUL.FTZ R34, R2, R78 ;  /* 0x0000004e02227220 */ /* 0x000fc60000410000 */
[----:B------:R-:W-:Y:S01]  /*c4b0*/  FMNMX.FTZ R32, R53, R28, !PT ;  /* 0x0000001c35207209 */ /* 0x000fe20007810000 */
[----:B------:R-:W-:Y:S01]  /*c4c0*/  IMAD.U32 R44, RZ, RZ, UR4 ;  /* 0x00000004ff2c7e24 */ /* 0x000fe2000f8e00ff */
[----:B0-----:R-:W-:Y:S01]  /*c4d0*/  FMNMX.FTZ R45, R14, R45, !PT ;  /* 0x0000002d0e2d7209 */ /* 0x001fe20007810000 */
[C---:B------:R-:W-:Y:S01]  /*c4e0*/  FMUL.FTZ R38, R2.reuse, R79 ;  /* 0x0000004f02267220 */ /* 0x040fe20000410000 */
[----:B------:R-:W-:Y:S01]  /*c4f0*/  FMNMX.FTZ R32, R81, R32, !PT ;  /* 0x0000002051207209 */ /* 0x000fe20007810000 */
[----:B------:R-:W0:Y:S01]  /*c500*/  MUFU.TANH R34, R34 ;  /* 0x0000002200227308 */ /* 0x000e220000002400 */
[----:B------:R-:W-:Y:S01]  /*c510*/  FMUL.FTZ R36, R2, R82 ;  /* 0x0000005202247220 */ /* 0x000fe20000410000 */
[----:B------:R-:W-:-:S01]  /*c520*/  FFMA.FTZ R12, R45, R44, -8 ;  /* 0xc10000002d0c7423 */ /* 0x000fc2000001002c */
[----:B------:R-:W-:Y:S02]  /*c530*/  FMNMX.FTZ R32, R115, R32, !PT ;  /* 0x0000002073207209 */ /* 0x000fe40007810000 */
[----:B------:R-:W-:Y:S01]  /*c540*/  FSETP.NEU.FTZ.AND P0, PT, R45, -INF , PT ;  /* 0xff8000002d00780b */ /* 0x000fe20003f1d000 */
[----:B------:R-:W-:Y:S01]  /*c550*/  FMUL.FTZ R79, R2, R83 ;  /* 0x00000053024f7220 */ /* 0x000fe20000410000 */
[----:B------:R-:W-:Y:S01]  /*c560*/  FMNMX.FTZ R32, R85, R32, !PT ;  /* 0x0000002055207209 */ /* 0x000fe20007810000 */
[----:B------:R-:W1:Y:S01]  /*c570*/  MUFU.TANH R38, R38 ;  /* 0x0000002600267308 */ /* 0x000e620000002400 */
[----:B------:R-:W-:Y:S01]  /*c580*/  FSEL R12, R12, RZ, P0 ;  /* 0x000000ff0c0c7208 */ /* 0x000fe20000000000 */
[----:B------:R-:W-:Y:S01]  /*c590*/  FMUL.FTZ R83, R2, R86 ;  /* 0x0000005602537220 */ /* 0x000fe20000410000 */
[----:B------:R-:W-:-:S05]  /*c5a0*/  FMNMX.FTZ R40, R125, R32, !PT ;  /* 0x000000207d287209 */ /* 0x000fca0007810000 */
[----:B------:R-:W-:Y:S01]  /*c5b0*/  MUFU.TANH R36, R36 ;  /* 0x0000002400247308 */ /* 0x000fe20000002400 */
[----:B------:R-:W-:-:S01]  /*c5c0*/  FFMA.FTZ R14, R61, R44, -R12 ;  /* 0x0000002c3d0e7223 */ /* 0x000fc2000001080c */
[--C-:B------:R-:W-:Y:S01]  /*c5d0*/  FFMA.FTZ R61, R63, R44, -R12.reuse ;  /* 0x0000002c3f3d7223 */ /* 0x100fe2000001080c */
[----:B------:R-:W-:Y:S01]  /*c5e0*/  FMNMX.FTZ R40, R123, R40, !PT ;  /* 0x000000287b287209 */ /* 0x000fe20007810000 */
[----:B------:R-:W-:Y:S01]  /*c5f0*/  FMUL.FTZ R87, R2, R87 ;  /* 0x0000005702577220 */ /* 0x000fe20000410000 */
[----:B------:R-:W-:-:S03]  /*c600*/  FFMA.FTZ R63, R27, R44, -R12 ;  /* 0x0000002c1b3f7223 */ /* 0x000fc6000001080c */
[----:B------:R-:W2:Y:S01]  /*c610*/  MUFU.TANH R79, R79 ;  /* 0x0000004f004f7308 */ /* 0x000ea20000002400 */
[----:B------:R-:W-:-:S01]  /*c620*/  FFMA.FTZ R67, R67, R44, -R12 ;  /* 0x0000002c43437223 */ /* 0x000fc2000001080c */
[-CC-:B------:R-:W-:Y:S01]  /*c630*/  FFMA.FTZ R27, R31, R44.reuse, -R12.reuse ;  /* 0x0000002c1f1b7223 */ /* 0x180fe2000001080c */
[----:B------:R-:W-:-:S01]  /*c640*/  FFMA.FTZ R31, R39, R44, -R12 ;  /* 0x0000002c271f7223 */ /* 0x000fc2000001080c */
[----:B0-----:R-:W-:Y:S02]  /*c650*/  FSEL R39, R34, -INF , P6 ;  /* 0xff80000022277808 */ /* 0x001fe40003000000 */
[----:B------:R-:W-:Y:S02]  /*c660*/  FMNMX.FTZ R40, R121, R40, !PT ;  /* 0x0000002879287209 */ /* 0x000fe40007810000 */
[----:B------:R-:W0:Y:S01]  /*c670*/  MUFU.TANH R83, R83 ;  /* 0x0000005300537308 */ /* 0x000e220000002400 */
[----:B------:R-:W-:-:S01]  /*c680*/  FFMA.FTZ R71, R71, R44, -R12 ;  /* 0x0000002c47477223 */ /* 0x000fc2000001080c */
[----:B------:R-:W-:-:S06]  /*c690*/  FMNMX.FTZ R40, R39, R40, !PT ;  /* 0x0000002827287209 */ /* 0x000fcc0007810000 */
[----:B------:R3:W-:Y:S08]  /*c6a0*/  MUFU.EX2 R20, R67 ;  /* 0x0000004300147308 */ /* 0x0007f00000000800 */
[----:B------:R-:W4:Y:S01]  /*c6b0*/  MUFU.TANH R87, R87 ;  /* 0x0000005700577308 */ /* 0x000f220000002400 */
[----:B---3--:R-:W-:-:S01]  /*c6c0*/  FFMA.FTZ R67, R43, R44, -R12 ;  /* 0x0000002c2b437223 */ /* 0x008fc2000001080c */
[----:B-1----:R-:W-:-:S04]  /*c6d0*/  FSEL R43, R38, -INF , P5 ;  /* 0xff800000262b7808 */ /* 0x002fc80002800000 */
[----:B------:R-:W-:Y:S02]  /*c6e0*/  FMNMX.FTZ R40, R43, R40, !PT ;  /* 0x000000282b287209 */ /* 0x000fe40007810000 */
[----:B------:R1:W-:Y:S01]  /*c6f0*/  MUFU.EX2 R24, R71 ;  /* 0x0000004700187308 */ /* 0x0003e20000000800 */
[----:B--2---:R-:W-:Y:S02]  /*c700*/  FSEL R79, R79, -INF , P3 ;  /* 0xff8000004f4f7808 */ /* 0x004fe40001800000 */
[----:B-1----:R-:W-:-:S04]  /*c710*/  FSEL R71, R36, -INF , P4 ;  /* 0xff80000024477808 */ /* 0x002fc80002000000 */
[----:B------:R-:W-:Y:S02]  /*c720*/  FMNMX.FTZ R40, R71, R40, !PT ;  /* 0x0000002847287209 */ /* 0x000fe40007810000 */
[----:B0-----:R-:W-:Y:S02]  /*c730*/  FSEL R83, R83, -INF , P2 ;  /* 0xff80000053537808 */ /* 0x001fe40001000000 */
[----:B------:R-:W-:Y:S02]  /*c740*/  FMNMX.FTZ R40, R79, R40, !PT ;  /* 0x000000284f287209 */ /* 0x000fe40007810000 */
[----:B----4-:R-:W-:Y:S02]  /*c750*/  FSEL R87, R87, -INF , P1 ;  /* 0xff80000057577808 */ /* 0x010fe40000800000 */
[----:B------:R-:W-:Y:S01]  /*c760*/  FMNMX.FTZ R40, R83, R40, !PT ;  /* 0x0000002853287209 */ /* 0x000fe20007810000 */
[----:B------:R-:W-:-:S03]  /*c770*/  FFMA.FTZ R93, R93, R44, -R12 ;  /* 0x0000002c5d5d7223 */ /* 0x000fc6000001080c */
[----:B------:R-:W-:Y:S01]  /*c780*/  FMNMX.FTZ R42, R87, R40, !PT ;  /* 0x00000028572a7209 */ /* 0x000fe20007810000 */
[----:B------:R0:W-:Y:S04]  /*c790*/  MUFU.EX2 R26, R93 ;  /* 0x0000005d001a7308 */ /* 0x0001e80000000800 */
[----:B0-----:R-:W0:Y:S01]  /*c7a0*/  SHFL.BFLY PT, R93, R42, 0x2, 0x1f ;  /* 0x0c401f002a5d7f89 */ /* 0x001e2200000e0000 */
[----:B------:R-:W-:-:S01]  /*c7b0*/  FFMA.FTZ R30, R95, R44, -R12 ;  /* 0x0000002c5f1e7223 */ /* 0x000fc2000001080c */
[----:B0-----:R-:W-:-:S05]  /*c7c0*/  FMNMX.FTZ R50, R42, R93, !PT ;  /* 0x0000005d2a327209 */ /* 0x001fca0007810000 */
[----:B------:R-:W0:Y:S01]  /*c7d0*/  SHFL.BFLY PT, R95, R50, 0x1, 0x1f ;  /* 0x0c201f00325f7f89 */ /* 0x000e2200000e0000 */
[----:B------:R-:W-:-:S01]  /*c7e0*/  FFMA.FTZ R3, R3, R44, -R12 ;  /* 0x0000002c03037223 */ /* 0x000fc2000001080c */
[-CC-:B------:R-:W-:Y:S01]  /*c7f0*/  FFMA.FTZ R8, R8, R44.reuse, -R12.reuse ;  /* 0x0000002c08087223 */ /* 0x180fe2000001080c */
[----:B------:R-:W-:-:S01]  /*c800*/  FFMA.FTZ R99, R99, R44, -R12 ;  /* 0x0000002c63637223 */ /* 0x000fc2000001080c */
        /* <DEDUP_REMOVED lines=8> */
[----:B------:R-:W0:Y:S01]  /*c890*/  MUFU.EX2 R8, R8 ;  /* 0x0000000800087308 */ /* 0x000e220000000800 */
[----:B------:R-:W-:-:S01]  /*c8a0*/  FFMA.FTZ R15, R15, R44, -R12 ;  /* 0x0000002c0f0f7223 */ /* 0x000fc2000001080c */
[----:B------:R-:W-:-:S06]  /*c8b0*/  ISETP.NE.AND P0, PT, R89, RZ, PT ;  /* 0x000000ff5900720c */ /* 0x000fcc0003f05270 */
[----:B------:R-:W-:Y:S01]  /*c8c0*/  MUFU.EX2 R9, R9 ;  /* 0x0000000900097308 */ /* 0x000fe20000000800 */
[----:B------:R-:W-:-:S07]  /*c8d0*/  FFMA.FTZ R89, R51, R44, -R12 ;  /* 0x0000002c33597223 */ /* 0x000fce000001080c */
[----:B------:R-:W1:Y:S01]  /*c8e0*/  MUFU.EX2 R10, R10 ;  /* 0x0000000a000a7308 */ /* 0x000e620000000800 */
[----:B------:R-:W-:-:S07]  /*c8f0*/  FFMA.FTZ R51, R55, R44, -R12 ;  /* 0x0000002c37337223 */ /* 0x000fce000001080c */
[----:B------:R2:W-:Y:S01]  /*c900*/  MUFU.EX2 R28, R99 ;  /* 0x00000063001c7308 */ /* 0x0005e20000000800 */
[----:B------:R-:W-:-:S07]  /*c910*/  FFMA.FTZ R55, R59, R44, -R12 ;  /* 0x0000002c3b377223 */ /* 0x000fce000001080c */
[----:B------:R-:W3:Y:S01]  /*c920*/  MUFU.EX2 R14, R14 ;  /* 0x0000000e000e7308 */ /* 0x000ee20000000800 */
[----:B--2---:R-:W-:-:S01]  /*c930*/  FFMA.FTZ R99, R11, R44, -R56 ;  /* 0x0000002c0b637223 */ /* 0x004fc20000010838 */
[-C--:B------:R-:W-:Y:S01]  /*c940*/  FFMA.FTZ R11, R65, R44.reuse, -R56 ;  /* 0x0000002c410b7223 */ /* 0x080fe20000010838 */
[----:B------:R-:W-:-:S05]  /*c950*/  FFMA.FTZ R35, R35, R44, -R12 ;  /* 0x0000002c23237223 */ /* 0x000fca000001080c */
[----:B------:R-:W2:Y:S01]  /*c960*/  MUFU.EX2 R58, R58 ;  /* 0x0000003a003a7308 */ /* 0x000ea20000000800 */
[----:B------:R-:W-:-:S01]  /*c970*/  FFMA.FTZ R101, R101, R44, -R12 ;  /* 0x0000002c65657223 */ /* 0x000fc2000001080c */
[-CC-:B------:R-:W-:Y:S01]  /*c980*/  FFMA.FTZ R34, R107, R44.reuse, -R12.reuse ;  /* 0x0000002c6b227223 */ /* 0x180fe2000001080c */
[----:B------:R-:W-:-:S01]  /*c990*/  FFMA.FTZ R47, R47, R44, -R12 ;  /* 0x0000002c2f2f7223 */ /* 0x000fc2000001080c */
[-CC-:B------:R-:W-:Y:S01]  /*c9a0*/  FFMA.FTZ R38, R109, R44.reuse, -R12.reuse ;  /* 0x0000002c6d267223 */ /* 0x180fe2000001080c */
[----:B------:R-:W-:-:S03]  /*c9b0*/  FFMA.FTZ R36, R111, R44, -R12 ;  /* 0x0000002c6f247223 */ /* 0x000fc6000001080c */
        /* <DEDUP_REMOVED lines=8> */
[----:B------:R-:W5:Y:S01]  /*ca40*/  MUFU.EX2 R99, R99 ;  /* 0x0000006300637308 */ /* 0x000f620000000800 */
[----:B------:R-:W-:-:S01]  /*ca50*/  FFMA.FTZ R50, R131, R44, -R12 ;  /* 0x0000002c83327223 */ /* 0x000fc2000001080c */
[-C--:B------:R-:W-:Y:S01]  /*ca60*/  FFMA.FTZ R57, R57, R44.reuse, -R12 ;  /* 0x0000002c39397223 */ /* 0x080fe2000001080c */
[----:B------:R-:W-:-:S01]  /*ca70*/  FFMA.FTZ R12, R25, R44, -R56 ;  /* 0x0000002c190c7223 */ /* 0x000fc20000010838 */
[----:B------:R-:W-:-:S04]  /*ca80*/  FFMA.FTZ R60, R69, R44, -R56 ;  /* 0x0000002c453c7223 */ /* 0x000fc80000010838 */
[----:B------:R-:W5:Y:S01]  /*ca90*/  MUFU.EX2 R15, R15 ;  /* 0x0000000f000f7308 */ /* 0x000f620000000800 */
[----:B------:R-:W-:-:S01]  /*caa0*/  FFMA.FTZ R54, R41, R44, -R56 ;  /* 0x0000002c29367223 */ /* 0x000fc20000010838 */
[----:B0-----:R-:W-:Y:S01]  /*cab0*/  FADD.FTZ R41, R3, R8 ;  /* 0x0000000803297221 */ /* 0x001fe20000010000 */
[----:B------:R-:W-:-:S05]  /*cac0*/  FFMA.FTZ R68, R53, R44, -R56 ;  /* 0x0000002c35447223 */ /* 0x000fca0000010838 */
[----:B------:R-:W0:Y:S01]  /*cad0*/  MUFU.EX2 R11, R11 ;  /* 0x0000000b000b7308 */ /* 0x000e220000000800 */
[----:B-1----:R-:W-:-:S01]  /*cae0*/  FADD.FTZ R53, R9, R10 ;  /* 0x0000000a09357221 */ /* 0x002fc20000010000 */
[----:B------:R-:W-:Y:S01]  /*caf0*/  FFMA.FTZ R29, R29, R44, -R56 ;  /* 0x0000002c1d1d7223 */ /* 0x000fe20000010838 */
[----:B------:R-:W1:Y:S01]  /*cb00*/  S2R R90, SR_TID.X ;  /* 0x00000000005a7919 */ /* 0x000e620000002100 */
[----:B---3--:R-:W-:-:S04]  /*cb10*/  FADD.FTZ R70, R14, R41 ;  /* 0x000000290e467221 */ /* 0x008fc80000010000 */
[----:B------:R-:W3:Y:S01]  /*cb20*/  MUFU.EX2 R12, R12 ;  /* 0x0000000c000c7308 */ /* 0x000ee20000000800 */
[----:B--2---:R-:W-:-:S01]  /*cb30*/  FADD.FTZ R72, R58, R53 ;  /* 0x000000353a487221 */ /* 0x004fc20000010000 */
[----:B------:R-:W-:Y:S01]  /*cb40*/  FFMA.FTZ R13, R91, R44, -R56 ;  /* 0x0000002c5b0d7223 */ /* 0x000fe20000010838 */
[----:B----4-:R-:W-:-:S05]  /*cb50*/  FADD.FTZ R70, R61, R70 ;  /* 0x000000463d467221 */ /* 0x010fca0000010000 */
[----:B------:R-:W2:Y:S01]  /*cb60*/  MUFU.EX2 R60, R60 ;  /* 0x0000003c003c7308 */ /* 0x000ea20000000800 */
[----:B-----5:R-:W-:-:S01]  /*cb70*/  FADD.FTZ R72, R99, R72 ;  /* 0x0000004863487221 */ /* 0x020fc20000010000 */
[----:B------:R-:W-:Y:S01]  /*cb80*/  FFMA.FTZ R52, R33, R44, -R56 ;  /* 0x0000002c21347223 */ /* 0x000fe20000010838 */
[----:B------:R-:W-:-:S05]  /*cb90*/  FADD.FTZ R69, R15, R70 ;  /* 0x000000460f457221 */ /* 0x000fca0000010000 */
[----:B------:R-:W4:Y:S01]  /*cba0*/  MUFU.EX2 R63, R63 ;  /* 0x0000003f003f7308 */ /* 0x000f220000000800 */
[----:B------:R-:W-:-:S01]  /*cbb0*/  FFMA.FTZ R62, R73, R44, -R56 ;  /* 0x0000002c493e7223 */ /* 0x000fc20000010838 */
[----:B0-----:R-:W-:-:S06]  /*cbc0*/  FADD.FTZ R73, R11, R72 ;  /* 0x000000480b497221 */ /* 0x001fcc0000010000 */
[----:B------:R-:W0:Y:S01]  /*cbd0*/  MUFU.EX2 R29, R29 ;  /* 0x0000001d001d7308 */ /* 0x000e220000000800 */
[----:B------:R-:W-:-:S01]  /*cbe0*/  FADD.FTZ R69, R20, R69 ;  /* 0x0000004514457221 */ /* 0x000fc20000010000 */
[----:B---3--:R-:W-:-:S06]  /*cbf0*/  FADD.FTZ R73, R12, R73 ;  /* 0x000000490c497221 */ /* 0x008fcc0000010000 */
[----:B------:R-:W3:Y:S01]  /*cc00*/  MUFU.EX2 R13, R13 ;  /* 0x0000000d000d7308 */ /* 0x000ee20000000800 */
[----:B------:R-:W-:-:S01]  /*cc10*/  FFMA.FTZ R37, R37, R44, -R56 ;  /* 0x0000002c25257223 */ /* 0x000fc20000010838 */
[----:B------:R-:W-:Y:S01]  /*cc20*/  FADD.FTZ R72, R24, R69 ;  /* 0x0000004518487221 */ /* 0x000fe20000010000 */
[----:B--2---:R-:W-:-:S05]  /*cc30*/  FADD.FTZ R74, R60, R73 ;  /* 0x000000493c4a7221 */ /* 0x004fca0000010000 */
[----:B------:R-:W2:Y:S01]  /*cc40*/  MUFU.EX2 R27, R27 ;  /* 0x0000001b001b7308 */ /* 0x000ea20000000800 */
[----:B------:R-:W-:-:S07]  /*cc50*/  FFMA.FTZ R25, R97, R44, -R56 ;  /* 0x0000002c61197223 */ /* 0x000fce0000010838 */
[----:B------:R-:W5:Y:S01]  /*cc60*/  MUFU.EX2 R52, R52 ;  /* 0x0000003400347308 */ /* 0x000f620000000800 */
[----:B----4-:R-:W-:-:S01]  /*cc70*/  FADD.FTZ R69, R63, R72 ;  /* 0x000000483f457221 */ /* 0x010fc20000010000 */
[----:B0-----:R-:W-:-:S06]  /*cc80*/  FADD.FTZ R74, R29, R74 ;  /* 0x0000004a1d4a7221 */ /* 0x001fcc0000010000 */
[----:B------:R-:W0:Y:S01]  /*cc90*/  MUFU.EX2 R30, R30 ;  /* 0x0000001e001e7308 */ /* 0x000e220000000800 */
[----:B------:R-:W-:-:S07]  /*cca0*/  FADD.FTZ R72, R26, R69 ;  /* 0x000000451a487221 */ /* 0x000fce0000010000 */
[----:B------:R-:W4:Y:S01]  /*ccb0*/  MUFU.EX2 R62, R62 ;  /* 0x0000003e003e7308 */ /* 0x000f220000000800 */
[----:B------:R-:W-:-:S01]  /*ccc0*/  FFMA.FTZ R69, R39, R44, -R56 ;  /* 0x0000002c27457223 */ /* 0x000fc20000010838 */
[----:B---3--:R-:W-:-:S06]  /*ccd0*/  FADD.FTZ R39, R13, R74 ;  /* 0x0000004a0d277221 */ /* 0x008fcc0000010000 */
[----:B------:R-:W3:Y:S01]  /*cce0*/  MUFU.EX2 R35, R35 ;  /* 0x0000002300237308 */ /* 0x000ee20000000800 */
[----:B------:R-:W-:-:S07]  /*ccf0*/  FFMA.FTZ R65, R75, R44, -R56 ;  /* 0x0000002c4b417223 */ /* 0x000fce0000010838 */
[----:B------:R-:W3:Y:S01]  /*cd00*/  MUFU.EX2 R37, R37 ;  /* 0x0000002500257308 */ /* 0x000ee20000000800 */
[----:B--2---:R-:W-:-:S01]  /*cd10*/  FADD.FTZ R73, R27, R72 ;  /* 0x000000481b497221 */ /* 0x004fc20000010000 */
[----:B-----5:R-:W-:-:S06]  /*cd20*/  FADD.FTZ R39, R52, R39 ;  /* 0x0000002734277221 */ /* 0x020fcc0000010000 */
[----:B------:R-:W2:Y:S01]  /*cd30*/  MUFU.EX2 R25, R25 ;  /* 0x0000001900197308 */ /* 0x000ea20000000800 */
[----:B------:R-:W-:-:S01]  /*cd40*/  FFMA.FTZ R66, R103, R44, -R56 ;  /* 0x0000002c67427223 */ /* 0x000fc20000010838 */
[----:B-1----:R-:W-:Y:S01]  /*cd50*/  LOP3.LUT R90, R90, 0x7f, RZ, 0xc0, !PT ;  /* 0x0000007f5a5a7812 */ /* 0x002fe200078ec0ff */
[----:B0-----:R-:W-:-:S05]  /*cd60*/  FADD.FTZ R72, R30, R73 ;  /* 0x000000491e487221 */ /* 0x001fca0000010000 */
[----:B------:R-:W0:Y:S01]  /*cd70*/  MUFU.EX2 R31, R31 ;  /* 0x0000001f001f7308 */ /* 0x000e220000000800 */
[----:B----4-:R-:W-:-:S01]  /*cd80*/  FADD.FTZ R74, R62, R39 ;  /* 0x000000273e4a7221 */ /* 0x010fc20000010000 */
[----:B------:R-:W-:-:S06]  /*cd90*/  FFMA.FTZ R33, R105, R44, -R56 ;  /* 0x0000002c69217223 */ /* 0x000fcc0000010838 */
[----:B------:R-:W1:Y:S01]  /*cda0*/  MUFU.EX2 R54, R54 ;  /* 0x0000003600367308 */ /* 0x000e620000000800 */
[----:B------:R-:W-:Y:S01]  /*cdb0*/  ISETP.NE.AND P2, PT, R90, RZ, PT ;  /* 0x000000ff5a00720c */ /* 0x000fe20003f45270 */
[----:B---3--:R-:W-:Y:S01]  /*cdc0*/  FADD.FTZ R73, R35, R72 ;  /* 0x0000004823497221 */ /* 0x008fe20000010000 */
[----:B------:R-:W-:-:S05]  /*cdd0*/  FADD.FTZ R74, R37, R74 ;  /* 0x0000004a254a7221 */ /* 0x000fca0000010000 */
[----:B------:R-:W3:Y:S01]  /*cde0*/  MUFU.EX2 R32, R101 ;  /* 0x0000006500207308 */ /* 0x000ee20000000800 */
[----:B------:R-:W-:-:S07]  /*cdf0*/  FFMA.FTZ R64, R49, R44, -R56 ;  /* 0x0000002c31407223 */ /* 0x000fce0000010838 */
[----:B------:R-:W4:Y:S01]  /*ce00*/  MUFU.EX2 R65, R65 ;  /* 0x0000004100417308 */ /* 0x000f220000000800 */
[----:B------:R-:W-:Y:S01]  /*ce10*/  F2FP.SATFINITE.E4M3.F32.PACK_AB_MERGE_C R148, R61, R14, RZ ;  /* 0x0000000e3d94723e */ /* 0x000fe200048070ff */
[----:B------:R-:W-:-:S06]  /*ce20*/  FADD.FTZ R72, R28, R73 ;  /* 0x000000491c487221 */ /* 0x000fcc0000010000 */
[----:B------:R-:W5:Y:S01]  /*ce30*/  MUFU.EX2 R67, R67 ;  /* 0x0000004300437308 */ /* 0x000f620000000800 */
[----:B--2---:R-:W-:-:S01]  /*ce40*/  FADD.FTZ R61, R25, R74 ;  /* 0x0000004a193d7221 */ /* 0x004fc20000010000 */
[----:B------:R-:W-:-:S06]  /*ce50*/  FFMA.FTZ R49, R77, R44, -R56 ;  /* 0x0000002c4d317223 */ /* 0x000fcc0000010838 */
[----:B------:R-:W2:Y:S01]  /*ce60*/  MUFU.EX2 R66, R66 ;  /* 0x0000004200427308 */ /* 0x000ea20000000800 */
[----:B------:R-:W-:Y:S01]  /*ce70*/  F2FP.SATFINITE.E4M3.F32.PACK_AB_MERGE_C R150, R63, R24, RZ ;  /* 0x000000183f96723e */ /* 0x000fe200048070ff */
[----:B0-----:R-:W-:Y:S01]  /*ce80*/  FADD.FTZ R73, R31, R72 ;  /* 0x000000481f497221 */ /* 0x001fe20000010000 */
[----:B-1----:R-:W-:-:S05]  /*ce90*/  FADD.FTZ R24, R54, R61 ;  /* 0x0000003d36187221 */ /* 0x002fca0000010000 */
[----:B------:R-:W0:Y:S08]  /*cea0*/  MUFU.EX2 R34, R34 ;  /* 0x0000002200227308 */ /* 0x000e300000000800 */
[----:B------:R-:W1:Y:S01]  /*ceb0*/  MUFU.EX2 R33, R33 ;  /* 0x0000002100217308 */ /* 0x000e620000000800 */
[----:B------:R-:W-:Y:S01]  /*cec0*/  @!P2 VIADD R0, R0, 0x19c40 ;  /* 0x00019c400000a836 */ /* 0x000fe20000000000 */
[----:B------:R-:W-:Y:S01]  /*ced0*/  F2FP.SATFINITE.E4M3.F32.PACK_AB_MERGE_C R136, R35, R30, RZ ;  /* 0x0000001e2388723e */ /* 0x000fe200048070ff */
[----:B---3--:R-:W-:-:S05]  /*cee0*/  FADD.FTZ R72, R32, R73 ;  /* 0x0000004920487221 */ /* 0x008fca0000010000 */
[----:B------:R-:W3:Y:S01]  /*cef0*/  MUFU.EX2 R47, R47 ;  /* 0x0000002f002f7308 */ /* 0x000ee20000000800 */
[----:B----4-:R-:W-:-:S01]  /*cf00*/  FADD.FTZ R35, R65, R24 ;  /* 0x0000001841237221 */ /* 0x010fc20000010000 */
[----:B------:R-:W-:-:S06]  /*cf10*/  FFMA.FTZ R41, R81, R44, -R56 ;  /* 0x0000002c51297223 */ /* 0x000fcc0000010838 */
[----:B------:R-:W4:Y:S01]  /*cf20*/  MUFU.EX2 R64, R64 ;  /* 0x0000004000407308 */ /* 0x000f220000000800 */
[C---:B-----5:R-:W-:Y:S01]  /*cf30*/  F2FP.SATFINITE.E4M3.F32.PACK_AB_MERGE_C R138, R67.reuse, R32, RZ ;  /* 0x00000020438a723e */ /* 0x060fe200048070ff */
[----:B------:R-:W-:Y:S01]  /*cf40*/  FADD.FTZ R67, R67, R72 ;  /* 0x0000004843437221 */ /* 0x000fe20000010000 */
[----:B------:R-:W-:-:S05]  /*cf50*/  @!P2 PRMT R53, RZ, 0x654, R0 ;  /* 0x00000654ff35a816 */ /* 0x000fca0000000000 */
[----:B------:R-:W5:Y:S01]  /*cf60*/  MUFU.EX2 R38, R38 ;  /* 0x0000002600267308 */ /* 0x000f620000000800 */
[----:B--2---:R-:W-:-:S01]  /*cf70*/  FADD.FTZ R30, R66, R35 ;  /* 0x00000023421e7221 */ /* 0x004fc20000010000 */
[----:B------:R-:W-:Y:S01]  /*cf80*/  FFMA.FTZ R115, R115, R44, -R56 ;  /* 0x0000002c73737223 */ /* 0x000fe20000010838 */
[----:B------:R2:W-:Y:S05]  /*cf90*/  @!P2 SYNCS.ARRIVE.TRANS64.RED.A1T0 RZ, [R53+URZ], RZ ;  /* 0x000000ff35ffa9a7 */ /* 0x0005ea000810043f */
[----:B------:R-:W5:Y:S01]  /*cfa0*/  MUFU.EX2 R49, R49 ;  /* 0x0000003100317308 */ /* 0x000f620000000800 */
[----:B0-----:R-:W-:-:S01]  /*cfb0*/  FADD.FTZ R32, R34, R67 ;  /* 0x0000004322207221 */ /* 0x001fc20000010000 */
[----:B-1----:R-:W-:-:S06]  /*cfc0*/  FADD.FTZ R35, R33, R30 ;  /* 0x0000001e21237221 */ /* 0x002fcc0000010000 */
[----:B------:R-:W0:Y:S01]  /*cfd0*/  MUFU.EX2 R89, R89 ;  /* 0x0000005900597308 */ /* 0x000e220000000800 */
[----:B--2---:R-:W-:-:S07]  /*cfe0*/  FFMA.FTZ R53, R85, R44, -R56 ;  /* 0x0000002c55357223 */ /* 0x004fce0000010838 */
[----:B------:R-:W1:Y:S01]  /*cff0*/  MUFU.EX2 R68, R68 ;  /* 0x0000004400447308 */ /* 0x000e620000000800 */
[----:B------:R-:W-:Y:S01]  /*d000*/  F2FP.SATFINITE.E4M3.F32.PACK_AB_MERGE_C R137, R37, R62, RZ ;  /* 0x0000003e2589723e */ /* 0x000fe200048070ff */
[----:B------:R-:W-:Y:S01]  /*d010*/  FFMA.FTZ R70, R125, R44, -R56 ;  /* 0x0000002c7d467223 */ /* 0x000fe20000010838 */
[----:B---3--:R-:W-:-:S05]  /*d020*/  FADD.FTZ R37, R47, R32 ;  /* 0x000000202f257221 */ /* 0x008fca0000010000 */
[----:B------:R-:W2:Y:S01]  /*d030*/  MUFU.EX2 R36, R36 ;  /* 0x0000002400247308 */ /* 0x000ea20000000800 */
[----:B----4-:R-:W-:-:S07]  /*d040*/  FADD.FTZ R30, R64, R35 ;  /* 0x00000023401e7221 */ /* 0x010fce0000010000 */
[----:B------:R-:W3:Y:S01]  /*d050*/  MUFU.EX2 R41, R41 ;  /* 0x0000002900297308 */ /* 0x000ee20000000800 */
[----:B------:R-:W-:Y:S01]  /*d060*/  F2FP.SATFINITE.E4M3.F32.PACK_AB_MERGE_C R148, R8, R3, R148 ;  /* 0x000000030894723e */ /* 0x000fe20004807094 */
[----:B-----5:R-:W-:Y:S01]  /*d070*/  FADD.FTZ R32, R38, R37 ;  /* 0x0000002526207221 */ /* 0x020fe20000010000 */
[----:B------:R-:W-:-:S05]  /*d080*/  FADD.FTZ R3, R49, R30 ;  /* 0x0000001e31037221 */ /* 0x000fca0000010000 */
[----:B------:R-:W4:Y:S08]  /*d090*/  MUFU.EX2 R51, R51 ;  /* 0x0000003300337308 */ /* 0x000f300000000800 */
[----:B------:R-:W5:Y:S01]  /*d0a0*/  MUFU.EX2 R0, R115 ;  /* 0x0000007300007308 */ /* 0x000f620000000800 */
[----:B------:R-:W-:-:S01]  /*d0b0*/  FFMA.FTZ R123, R123, R44, -R56 ;  /* 0x0000002c7b7b7223 */ /* 0x000fc20000010838 */
[----:B0-----:R-:W-:-:S06]  /*d0c0*/  F2FP.SATFINITE.E4M3.F32.PACK_AB_MERGE_C R140, R89, R38, RZ ;  /* 0x00000026598c723e */ /* 0x001fcc00048070ff */
[----:B------:R-:W-:Y:S01]  /*d0d0*/  MUFU.EX2 R55, R55 ;  /* 0x0000003700377308 */ /* 0x000fe20000000800 */
[----:B-1----:R-:W-:Y:S01]  /*d0e0*/  F2FP.SATFINITE.E4M3.F32.PACK_AB_MERGE_C R141, R68, R49, RZ ;  /* 0x00000031448d723e */ /* 0x002fe200048070ff */
[----:B------:R-:W-:-:S06]  /*d0f0*/  FADD.FTZ R89, R89, R32 ;  /* 0x0000002059597221 */ /* 0x000fcc0000010000 */
[----:B------:R-:W0:Y:S01]  /*d100*/  MUFU.EX2 R40, R40 ;  /* 0x0000002800287308 */ /* 0x000e220000000800 */
[----:B------:R-:W-:-:S07]  /*d110*/  FADD.FTZ R68, R68, R3 ;  /* 0x0000000344447221 */ /* 0x000fce0000010000 */
[----:B------:R-:W1:Y:S01]  /*d120*/  MUFU.EX2 R53, R53 ;  /* 0x0000003500357308 */ /* 0x000e620000000800 */
[----:B------:R-:W-:-:S01]  /*d130*/  FFMA.FTZ R121, R121, R44, -R56 ;  /* 0x0000002c79797223 */ /* 0x000fc20000010838 */
[----:B--2---:R-:W-:-:S06]  /*d140*/  FADD.FTZ R8, R36, R89 ;  /* 0x0000005924087221 */ /* 0x004fcc0000010000 */
[----:B------:R-:W2:Y:S01]  /*d150*/  MUFU.EX2 R70, R70 ;  /* 0x0000004600467308 */ /* 0x000ea20000000800 */
[----:B---3--:R-:W-:-:S01]  /*d160*/  FADD.FTZ R3, R41, R68 ;  /* 0x0000004429037221 */ /* 0x008fc20000010000 */
[----:B------:R-:W-:-:S06]  /*d170*/  F2FP.SATFINITE.E4M3.F32.PACK_AB_MERGE_C R150, R20, R15, R150 ;  /* 0x0000000f1496723e */ /* 0x000fcc0004807096 */
[----:B------:R-:W-:Y:S01]  /*d180*/  MUFU.EX2 R46, R46 ;  /* 0x0000002e002e7308 */ /* 0x000fe20000000800 */
[----:B------:R-:W-:Y:S01]  /*d190*/  F2FP.SATFINITE.E4M3.F32.PACK_AB_MERGE_C R136, R27, R26, R136 ;  /* 0x0000001a1b88723e */ /* 0x000fe20004807088 */
[----:B----4-:R-:W-:-:S06]  /*d1a0*/  FADD.FTZ R20, R51, R8 ;  /* 0x0000000833147221 */ /* 0x010fcc0000010000 */
[----:B------:R-:W3:Y:S01]  /*d1b0*/  MUFU.EX2 R93, R93 ;  /* 0x0000005d005d7308 */ /* 0x000ee20000000800 */
[----:B-----5:R-:W-:-:S07]  /*d1c0*/  FADD.FTZ R26, R0, R3 ;  /* 0x00000003001a7221 */ /* 0x020fce0000010000 */
[----:B------:R-:W4:Y:S08]  /*d1d0*/  MUFU.EX2 R42, R42 ;  /* 0x0000002a002a7308 */ /* 0x000f300000000800 */
[----:B------:R-:W5:Y:S01]  /*d1e0*/  MUFU.EX2 R39, R123 ;  /* 0x0000007b00277308 */ /* 0x000f620000000800 */
[----:B------:R-:W-:-:S01]  /*d1f0*/  FFMA.FTZ R43, R43, R44, -R56 ;  /* 0x0000002c2b2b7223 */ /* 0x000fc20000010838 */
[----:B0-----:R-:W-:-:S06]  /*d200*/  F2FP.SATFINITE.E4M3.F32.PACK_AB_MERGE_C R142, R40, R55, RZ ;  /* 0x00000037288e723e */ /* 0x001fcc00048070ff */
[----:B------:R-:W-:Y:S01]  /*d210*/  MUFU.EX2 R59, R59 ;  /* 0x0000003b003b7308 */ /* 0x000fe20000000800 */
[----:B------:R-:W-:-:S01]  /*d220*/  FADD.FTZ R55, R55, R20 ;  /* 0x0000001437377221 */ /* 0x000fc20000010000 */
[----:B-1----:R-:W-:-:S06]  /*d230*/  FADD.FTZ R3, R53, R26 ;  /* 0x0000001a35037221 */ /* 0x002fcc0000010000 */
[----:B------:R-:W0:Y:S01]  /*d240*/  MUFU.EX2 R14, R121 ;  /* 0x00000079000e7308 */ /* 0x000e220000000800 */
[----:B------:R-:W-:-:S01]  /*d250*/  FFMA.FTZ R71, R71, R44, -R56 ;  /* 0x0000002c47477223 */ /* 0x000fc20000010838 */
[----:B------:R-:W-:Y:S01]  /*d260*/  F2FP.SATFINITE.E4M3.F32.PACK_AB_MERGE_C R151, R29, R60, RZ ;  /* 0x0000003c1d97723e */ /* 0x000fe200048070ff */
[----:B------:R-:W-:-:S01]  /*d270*/  FADD.FTZ R55, R40, R55 ;  /* 0x0000003728377221 */ /* 0x000fc20000010000 */
[----:B--2---:R-:W-:-:S04]  /*d280*/  F2FP.SATFINITE.E4M3.F32.PACK_AB_MERGE_C R143, R70, R53, RZ ;  /* 0x00000035468f723e */ /* 0x004fc800048070ff */
[----:B------:R-:W1:Y:S01]  /*d290*/  MUFU.EX2 R24, R69 ;  /* 0x0000004500187308 */ /* 0x000e620000000800 */
[----:B------:R-:W-:-:S01]  /*d2a0*/  FADD.FTZ R70, R70, R3 ;  /* 0x0000000346467221 */ /* 0x000fc20000010000 */
[----:B------:R-:W-:Y:S01]  /*d2b0*/  FFMA.FTZ R79, R79, R44, -R56 ;  /* 0x0000002c4f4f7223 */ /* 0x000fe20000010838 */
[----:B---3--:R-:W-:-:S05]  /*d2c0*/  F2FP.SATFINITE.E4M3.F32.PACK_AB_MERGE_C R144, R93, R46, RZ ;  /* 0x0000002e5d90723e */ /* 0x008fca00048070ff */
[----:B------:R-:W2:Y:S01]  /*d2d0*/  MUFU.EX2 R29, R43 ;  /* 0x0000002b001d7308 */ /* 0x000ea20000000800 */
[----:B------:R-:W-:-:S01]  /*d2e0*/  FFMA.FTZ R83, R83, R44, -R56 ;  /* 0x0000002c53537223 */ /* 0x000fc20000010838 */
[----:B----4-:R-:W-:Y:S01]  /*d2f0*/  FADD.FTZ R20, R42, R55 ;  /* 0x000000372a147221 */ /* 0x010fe20000010000 */
[----:B-----5:R-:W-:-:S01]  /*d300*/  FADD.FTZ R3, R39, R70 ;  /* 0x0000004627037221 */ /* 0x020fc20000010000 */
[----:B------:R-:W-:-:S04]  /*d310*/  FFMA.FTZ R56, R87, R44, -R56 ;  /* 0x0000002c57387223 */ /* 0x000fc80000010838 */
[----:B------:R-:W-:Y:S01]  /*d320*/  MUFU.EX2 R50, R50 ;  /* 0x0000003200327308 */ /* 0x000fe20000000800 */
[----:B------:R-:W-:Y:S01]  /*d330*/  F2FP.SATFINITE.E4M3.F32.PACK_AB_MERGE_C R149, R99, R58, RZ ;  /* 0x0000003a6395723e */ /* 0x000fe200048070ff */
[----:B0-----:R-:W-:Y:S01]  /*d340*/  FADD.FTZ R3, R14, R3 ;  /* 0x000000030e037221 */ /* 0x001fe20000010000 */
[----:B------:R-:W-:-:S05]  /*d350*/  F2FP.SATFINITE.E4M3.F32.PACK_AB_MERGE_C R144, R59, R42, R144 ;  /* 0x0000002a3b90723e */ /* 0x000fca0004807090 */
[----:B------:R-:W-:Y:S01]  /*d360*/  MUFU.EX2 R57, R57 ;  /* 0x0000003900397308 */ /* 0x000fe20000000800 */
[----:B------:R-:W-:-:S07]  /*d370*/  FADD.FTZ R59, R59, R20 ;  /* 0x000000143b3b7221 */ /* 0x000fce0000010000 */
[----:B------:R-:W0:Y:S08]  /*d380*/  MUFU.EX2 R48, R48 ;  /* 0x0000003000307308 */ /* 0x000e300000000800 */
[----:B------:R-:W3:Y:S01]  /*d390*/  MUFU.EX2 R71, R71 ;  /* 0x0000004700477308 */ /* 0x000ee20000000800 */
[----:B------:R-:W-:Y:S01]  /*d3a0*/  F2FP.SATFINITE.E4M3.F32.PACK_AB_MERGE_C R149, R10, R9, R149 ;  /* 0x000000090a95723e */ /* 0x000fe20004807095 */
[----:B------:R-:W-:-:S06]  /*d3b0*/  FADD.FTZ R46, R46, R59 ;  /* 0x0000003b2e2e7221 */ /* 0x000fcc0000010000 */
[----:B------:R-:W4:Y:S01]  /*d3c0*/  MUFU.EX2 R95, R133 ;  /* 0x00000085005f7308 */ /* 0x000f220000000800 */
[----:B-1----:R-:W-:-:S07]  /*d3d0*/  FADD.FTZ R10, R24, R3 ;  /* 0x00000003180a7221 */ /* 0x002fce0000010000 */
[----:B------:R-:W1:Y:S01]  /*d3e0*/  MUFU.EX2 R8, R79 ;  /* 0x0000004f00087308 */ /* 0x000e620000000800 */
[----:B------:R-:W-:-:S01]  /*d3f0*/  FADD.FTZ R93, R93, R46 ;  /* 0x0000002e5d5d7221 */ /* 0x000fc20000010000 */
[----:B--2---:R-:W-:-:S06]  /*d400*/  FADD.FTZ R10, R29, R10 ;  /* 0x0000000a1d0a7221 */ /* 0x004fcc0000010000 */
[----:B------:R-:W2:Y:S01]  /*d410*/  MUFU.EX2 R83, R83 ;  /* 0x0000005300537308 */ /* 0x000ea20000000800 */
[----:B------:R-:W-:-:S07]  /*d420*/  ISETP.GE.AND P1, PT, R88, 0x81, PT ;  /* 0x000000815800780c */ /* 0x000fce0003f26270 */
[----:B------:R-:W5:Y:S01]  /*d430*/  MUFU.EX2 R56, R56 ;  /* 0x0000003800387308 */ /* 0x000f620000000800 */
[----:B------:R-:W-:Y:S01]  /*d440*/  F2FP.SATFINITE.E4M3.F32.PACK_AB_MERGE_C R151, R12, R11, R151 ;  /* 0x0000000b0c97723e */ /* 0x000fe20004807097 */
[----:B0-----:R-:W-:Y:S01]  /*d450*/  FADD.FTZ R12, R48, R93 ;  /* 0x0000005d300c7221 */ /* 0x001fe20000010000 */
[----:B------:R-:W-:Y:S01]  /*d460*/  F2FP.SATFINITE.E4M3.F32.PACK_AB_MERGE_C R9, R57, R50, RZ ;  /* 0x000000323909723e */ /* 0x000fe200048070ff */
[----:B---3--:R-:W-:Y:S01]  /*d470*/  FADD.FTZ R3, R71, R10 ;  /* 0x0000000a47037221 */ /* 0x008fe20000010000 */
[----:B------:R-:W-:Y:S02]  /*d480*/  F2FP.SATFINITE.E4M3.F32.PACK_AB_MERGE_C R143, R0, R41, R143 ;  /* 0x00000029008f723e */ /* 0x000fe4000480708f */
[C---:B----4-:R-:W-:Y:S01]  /*d490*/  F2FP.SATFINITE.E4M3.F32.PACK_AB_MERGE_C R146, R95.reuse, R48, R9 ;  /* 0x000000305f92723e */ /* 0x050fe20004807009 */
[----:B------:R-:W-:-:S01]  /*d4a0*/  FADD.FTZ R95, R95, R12 ;  /* 0x0000000c5f5f7221 */ /* 0x000fc20000010000 */
[----:B-1----:R-:W-:Y:S01]  /*d4b0*/  FADD.FTZ R0, R8, R3 ;  /* 0x0000000308007221 */ /* 0x002fe20000010000 */
[----:B------:R-:W-:Y:S01]  /*d4c0*/  IMAD.MOV.U32 R135, RZ, RZ, RZ ;  /* 0x000000ffff877224 */ /* 0x000fe200078e00ff */
[----:B------:R-:W-:Y:S01]  /*d4d0*/  F2FP.SATFINITE.E4M3.F32.PACK_AB_MERGE_C R139, R66, R65, RZ ;  /* 0x00000041428b723e */ /* 0x000fe200048070ff */
[----:B------:R-:W-:-:S01]  /*d4e0*/  FADD.FTZ R50, R50, R95 ;  /* 0x0000005f32327221 */ /* 0x000fc20000010000 */
[----:B------:R-:W-:Y:S01]  /*d4f0*/  F2FP.SATFINITE.E4M3.F32.PACK_AB_MERGE_C R24, R29, R24, RZ ;  /* 0x000000181d18723e */ /* 0x000fe200048070ff */
[----:B--2---:R-:W-:-:S01]  /*d500*/  FADD.FTZ R3, R83, R0 ;  /* 0x0000000053037221 */ /* 0x004fc20000010000 */
[----:B------:R-:W-:Y:S01]  /*d510*/  BSSY B0, `(.L_x_8858) ;  /* 0x00002ae000007945 */ /* 0x000fe20003800000 */
[C---:B-----5:R-:W-:Y:S01]  /*d520*/  F2FP.SATFINITE.E4M3.F32.PACK_AB_MERGE_C R9, R56.reuse, R83, RZ ;  /* 0x000000533809723e */ /* 0x060fe200048070ff */
[----:B------:R-:W-:Y:S01]  /*d530*/  FADD.FTZ R0, R57, R50 ;  /* 0x0000003239007221 */ /* 0x000fe20000010000 */
[----:B------:R-:W-:Y:S01]  /*d540*/  F2FP.SATFINITE.E4M3.F32.PACK_AB_MERGE_C R138, R31, R28, R138 ;  /* 0x0000001c1f8a723e */ /* 0x000fe2000480708a */
[----:B------:R-:W-:Y:S01]  /*d550*/  FADD.FTZ R3, R56, R3 ;  /* 0x0000000338037221 */ /* 0x000fe20000010000 */
        /* <DEDUP_REMOVED lines=53> */
[----:B------:R-:W-:Y:S01]  /*d8b0*/  IMAD.MOV.U32 R88, RZ, RZ, R135 ;  /* 0x000000ffff587224 */ /* 0x000fe200078e0087 */
[----:B------:R-:W-:Y:S06]  /*d8c0*/  @!P1 BRA `(.L_x_8859) ;  /* 0x0000002400c89947 */ /* 0x000fec0003800000 */
[----:B------:R-:W2:Y:S01]  /*d8d0*/  LDL.LU R80, [R1+0xc] ;  /* 0x00000c0001507983 */ /* 0x000ea20000300800 */
[----:B------:R-:W-:Y:S01]  /*d8e0*/  IMAD.MOV.U32 R13, RZ, RZ, R76 ;  /* 0x000000ffff0d7224 */ /* 0x000fe200078e004c */
[----:B------:R-:W-:Y:S01]  /*d8f0*/  MOV R14, R45 ;  /* 0x0000002d000e7202 */ /* 0x000fe20000000f00 */
        /* <DEDUP_REMOVED lines=26> */
[----:B--2---:R-:W-:-:S07]  /*daa0*/  VIADD R12, R80, 0xfffffffe ;  /* 0xfffffffe500c7836 */ /* 0x004fce0000000000 */
.L_x_8871:
[----:B------:R-:W-:-:S04]  /*dab0*/  ISETP.NE.AND P1, PT, R8, 0x1, PT ;  /* 0x000000010800780c */ /* 0x000fc80003f25270 */
[----:B------:R-:W-:-:S04]  /*dac0*/  SEL R10, RZ, 0x1, P1 ;  /* 0x00000001ff0a7807 */ /* 0x000fc80000800000 */
[----:B------:R-:W-:Y:S01]  /*dad0*/  LOP3.LUT R155, R9, R10, RZ, 0x3c, !PT ;  /* 0x0000000a099b7212 */ /* 0x000fe200078e3cff */
[----:B0-----:R-:W-:Y:S06]  /*dae0*/  @!P0 BRA `(.L_x_8860) ;  /* 0x0000000000048947 */ /* 0x001fec0003800000 */
[----:B------:R-:W-:Y:S01]  /*daf0*/  BPT.TRAP 0x1 ;  /* 0x000000040000795c */ /* 0x000fe20000300000 */
.L_x_8860:
        /* <DEDUP_REMOVED lines=8> */
.L_x_8861:
[----:B------:R-:W-:Y:S01]  /*db80*/  BSSY B1, `(.L_x_8862) ;  /* 0x0000006000017945 */ /* 0x000fe20003800000 */
[----:B------:R-:W-:Y:S02]  /*db90*/  IMAD R24, R154, 0x300, R21 ;  /* 0x000003009a187824 */ /* 0x000fe400078e0215 */
[----:B------:R-:W-:Y:S01]  /*dba0*/  IMAD.MOV.U32 R25, RZ, RZ, -0x3ffffff0 ;  /* 0xc0000010ff197424 */ /* 0x000fe200078e00ff */
[----:B-1----:R-:W-:Y:S06]  /*dbb0*/  @P1 BRA `(.L_x_8863) ;  /* 0x0000000000081947 */ /* 0x002fec0003800000 */
[----:B------:R-:W1:Y:S02]  /*dbc0*/  SYNCS.PHASECHK.TRANS64.TRYWAIT P1, [R15+URZ+0x19c30], R10 ;  /* 0x019c300a0f0075a7 */ /* 0x000e64000802017f */
[----:B-1----:R-:W-:Y:S05]  /*dbd0*/  @!P1 BRA `(.L_x_8864) ;  /* 0x000000bc00ec9947 */ /* 0x002fea0003800000 */
.L_x_8863:
[----:B------:R-:W-:Y:S05]  /*dbe0*/  BSYNC B1 ;  /* 0x0000000000017941 */ /* 0x000fea0003800000 */
.L_x_8862:
[C---:B01----:R-:W-:Y:S01]  /*dbf0*/  VIADD R10, R24.reuse, 0x100 ;  /* 0x00000100180a7836 */ /* 0x043fe20000000000 */
[C---:B------:R-:W-:Y:S01]  /*dc00*/  R2UR UR6, R24.reuse ;  /* 0x00000000180672ca */ /* 0x040fe200000e0000 */
[----:B------:R-:W-:Y:S01]  /*dc10*/  IMAD.MOV.U32 R11, RZ, RZ, -0x3ffffff0 ;  /* 0xc0000010ff0b7424 */ /* 0x000fe200078e00ff */
[----:B------:R-:W-:Y:S01]  /*dc20*/  R2UR UR7, R25 ;  /* 0x00000000190772ca */ /* 0x000fe200000e0000 */
[----:B------:R-:W-:Y:S01]  /*dc30*/  VIADD R24, R24, 0x200 ;  /* 0x0000020018187836 */ /* 0x000fe20000000000 */
[----:B------:R-:W-:Y:S02]  /*dc40*/  R2UR UR10, R10 ;  /* 0x000000000a0a72ca */ /* 0x000fe400000e0000 */
[----:B------:R-:W-:Y:S02]  /*dc50*/  R2UR UR11, R11 ;  /* 0x000000000b0b72ca */ /* 0x000fe400000e0000 */
[----:B------:R-:W2:Y:S01]  /*dc60*/  LDL.64 R10, [R1] ;  /* 0x00000000010a7983 */ /* 0x000ea20000100a00 */
[----:B------:R-:W-:Y:S01]  /*dc70*/  R2UR UR4, R4 ;  /* 0x00000000040472ca */ /* 0x000fe200000e0000 */
[----:B------:R-:W-:Y:S01]  /*dc80*/  IMAD.MOV.U32 R25, RZ, RZ, -0x3ffffff0 ;  /* 0xc0000010ff197424 */ /* 0x000fe200078e00ff */
[----:B------:R-:W-:-:S02]  /*dc90*/  R2UR UR5, R5 ;  /* 0x00000000050572ca */ /* 0x000fc400000e0000 */
[----:B------:R-:W-:Y:S02]  /*dca0*/  R2UR UR14, R24 ;  /* 0x00000000180e72ca */ /* 0x000fe400000e0000 */
[----:B------:R-:W-:Y:S02]  /*dcb0*/  R2UR UR15, R25 ;  /* 0x00000000190f72ca */ /* 0x000fe400000e0000 */
[----:B------:R-:W-:-:S07]  /*dcc0*/  WARPGROUP.ARRIVE ;  /* 0x00000000000079c5 */ /* 0x000fce0000000000 */
[----:B------:R-:W-:Y:S01]  /*dcd0*/  QGMMA.64x128x32.F32.E4M3.E4M3 R24, gdesc[UR4], RZ, !UPT, gsb0 ;  /* 0x01e00000041879f3 */ /* 0x000fe2000c0008ff */
[----:B------:R-:W-:Y:S02]  /*dce0*/  R2UR UR12, R6 ;  /* 0x00000000060c72ca */ /* 0x000fe400000e0000 */
[----:B------:R-:W-:Y:S01]  /*dcf0*/  R2UR UR13, R7 ;  /* 0x00000000070d72ca */ /* 0x000fe200000e0000 */
[----:B------:R-:W-:Y:S02]  /*dd00*/  WARPGROUP.DEPBAR.LE gsb0, 0x0 ;  /* 0x00008000000079c5 */ /* 0x000fe40000010000 */
[----:B------:R-:W-:Y:S01]  /*dd10*/  WARPGROUP.ARRIVE ;  /* 0x00000000000079c5 */ /* 0x000fe20000000000 */
[----:B--2---:R-:W-:Y:S02]  /*dd20*/  R2UR UR8, R10 ;  /* 0x000000000a0872ca */ /* 0x004fe400000e0000 */
[----:B------:R-:W-:-:S13]  /*dd30*/  R2UR UR9, R11 ;  /* 0x000000000b0972ca */ /* 0x000fda00000e0000 */
[----:B------:R-:W-:Y:S03]  /*dd40*/  QGMMA.64x128x32.F32.E4M3.E4M3 R24, gdesc[UR8], R24, gsb0 ;  /* 0x01e00000081879f3 */ /* 0x000fe60008000818 */
[----:B------:R-:W-:Y:S02]  /*dd50*/  WARPGROUP.DEPBAR.LE gsb0, 0x0 ;  /* 0x00008000000079c5 */ /* 0x000fe40000010000 */
[----:B------:R-:W-:-:S07]  /*dd60*/  WARPGROUP.ARRIVE ;  /* 0x00000000000079c5 */ /* 0x000fce0000000000 */
[----:B------:R-:W-:Y:S03]  /*dd70*/  QGMMA.64x128x32.F32.E4M3.E4M3 R24, gdesc[UR12], R24, gsb0 ;  /* 0x01e000000c1879f3 */ /* 0x000fe60008000818 */
[----:B------:R-:W-:Y:S02]  /*dd80*/  WARPGROUP.DEPBAR.LE gsb0, 0x0 ;  /* 0x00008000000079c5 */ /* 0x000fe40000010000 */
[----:B------:R-:W-:Y:S05]  /*dd90*/  @!P0 BRA `(.L_x_8865) ;  /* 0x0000000000048947 */ /* 0x000fea0003800000 */
[----:B------:R-:W-:Y:S01]  /*dda0*/  BPT.TRAP 0x1 ;  /* 0x000000040000795c */ /* 0x000fe20000300000 */
.L_x_8865:
[----:B------:R-:W-:Y:S01]  /*ddb0*/  SHF.L.U32 R9, R9, 0x1f, RZ ;  /* 0x0000001f09097819 */ /* 0x000fe200000006ff */
[----:B------:R-:W-:-:S04]  /*ddc0*/  IMAD R20, R8, 0x8, R16 ;  /* 0x0000000808147824 */ /* 0x000fc800078e0210 */
[----:B------:R0:W1:Y:S01]  /*ddd0*/  SYNCS.PHASECHK.TRANS64.TRYWAIT P1, [R20+URZ+0x19c50], R9 ;  /* 0x019c5009140075a7 */ /* 0x000062000802017f */
[----:B------:R-:W-:Y:S05]  /*dde0*/  @!P0 BRA `(.L_x_8866) ;  /* 0x0000000000048947 */ /* 0x000fea0003800000 */
[----:B------:R-:W-:Y:S01]  /*ddf0*/  BPT.TRAP 0x1 ;  /* 0x000000040000795c */ /* 0x000fe20000300000 */
.L_x_8866:
[----:B------:R-:W-:Y:S04]  /*de00*/  BSSY B1, `(.L_x_8867) ;  /* 0x0000004000017945 */ /* 0x000fe80003800000 */
[----:B-1----:R-:W-:Y:S05]  /*de10*/  @P1 BRA `(.L_x_8868) ;  /* 0x0000000000081947 */ /* 0x002fea0003800000 */
[----:B------:R-:W1:Y:S02]  /*de20*/  SYNCS.PHASECHK.TRANS64.TRYWAIT P1, [R20+URZ+0x19c50], R9 ;  /* 0x019c5009140075a7 */ /* 0x000e64000802017f */
[----:B-1----:R-:W-:Y:S05]  /*de30*/  @!P1 BRA `(.L_x_8869) ;  /* 0x000000bc00689947 */ /* 0x002fea0003800000 */
.L_x_8868:
[----:B------:R-:W-:Y:S05]  /*de40*/  BSYNC B1 ;  /* 0x0000000000017941 */ /* 0x000fea0003800000 */
.L_x_8867:
[----:B01----:R-:W-:Y:S01]  /*de50*/  VIADD R9, R16, 0x3000 ;  /* 0x0000300010097836 */ /* 0x003fe20000000000 */
[----:B------:R-:W-:Y:S01]  /*de60*/  WARPGROUP.ARRIVE ;  /* 0x00000000000079c5 */ /* 0x000fe20000000000 */
[----:B------:R-:W-:Y:S02]  /*de70*/  IMAD.MOV.U32 R11, RZ, RZ, 0x40000040 ;  /* 0x40000040ff0b7424 */ /* 0x000fe400078e00ff */
[C---:B------:R-:W-:Y:S01]  /*de80*/  FMUL.FTZ R77, R2.reuse, R77 ;  /* 0x0000004d024d7220 */ /* 0x040fe20000410000 */
[C---:B------:R-:W-:Y:S01]  /*de90*/  FMUL.FTZ R78, R2.reuse, R78 ;  /* 0x0000004e024e7220 */ /* 0x040fe20000410000 */
[----:B------:R-:W-:Y:S01]  /*dea0*/  SHF.R.U32.HI R9, RZ, 0x4, R9 ;  /* 0x00000004ff097819 */ /* 0x000fe20000011609 */
[C---:B------:R-:W-:Y:S01]  /*deb0*/  FMUL.FTZ R79, R2.reuse, R79 ;  /* 0x0000004f024f7220 */ /* 0x040fe20000410000 */
[C---:B------:R-:W-:Y:S01]  /*dec0*/  FMUL.FTZ R80, R2.reuse, R80 ;  /* 0x0000005002507220 */ /* 0x040fe20000410000 */
[C---:B------:R-:W-:Y:S01]  /*ded0*/  FMUL.FTZ R81, R2.reuse, R81 ;  /* 0x0000005102517220 */ /* 0x040fe20000410000 */
[----:B------:R-:W-:Y:S01]  /*dee0*/  LOP3.LUT R9, R9, 0x3fff, RZ, 0xc0, !PT ;  /* 0x00003fff09097812 */ /* 0x000fe200078ec0ff */
[----:B------:R-:W-:Y:S01]  /*def0*/  MUFU.TANH R77, R77 ;  /* 0x0000004d004d7308 */ /* 0x000fe20000002400 */
[C---:B------:R-:W-:Y:S01]  /*df00*/  FMUL.FTZ R82, R2.reuse, R82 ;  /* 0x0000005202527220 */ /* 0x040fe20000410000 */
[C---:B------:R-:W-:Y:S01]  /*df10*/  FMUL.FTZ R83, R2.reuse, R83 ;  /* 0x0000005302537220 */ /* 0x040fe20000410000 */
[----:B------:R-:W-:Y:S01]  /*df20*/  LOP3.LUT R9, R9, 0x10000, RZ, 0xfc, !PT ;  /* 0x0001000009097812 */ /* 0x000fe200078efcff */
[C---:B------:R-:W-:Y:S01]  /*df30*/  FMUL.FTZ R84, R2.reuse, R84 ;  /* 0x0000005402547220 */ /* 0x040fe20000410000 */
[C---:B------:R-:W-:Y:S01]  /*df40*/  FMUL.FTZ R85, R2.reuse, R85 ;  /* 0x0000005502557220 */ /* 0x040fe20000410000 */
[C---:B------:R-:W-:Y:S01]  /*df50*/  FMUL.FTZ R86, R2.reuse, R86 ;  /* 0x0000005602567220 */ /* 0x040fe20000410000 */
[----:B------:R-:W-:Y:S01]  /*df60*/  FMUL.FTZ R87, R2, R87 ;  /* 0x0000005702577220 */ /* 0x000fe20000410000 */
[----:B------:R-:W-:Y:S01]  /*df70*/  IMAD R8, R8, 0x300, R9 ;  /* 0x0000030008087824 */ /* 0x000fe200078e0209 */
[----:B------:R-:W-:Y:S01]  /*df80*/  MOV R9, 0x40000040 ;  /* 0x4000004000097802 */ /* 0x000fe20000000f00 */
[----:B------:R-:W-:Y:S01]  /*df90*/  MUFU.TANH R78, R78 ;  /* 0x0000004e004e7308 */ /* 0x000fe20000002400 */
[----:B------:R-:W-:Y:S01]  /*dfa0*/  ULDC UR4, c[0x0][0x988] ;  /* 0x0002620000047ab9 */ /* 0x000fe20000000800 */
[C---:B------:R-:W-:Y:S01]  /*dfb0*/  VIADD R10, R8.reuse, 0x2 ;  /* 0x00000002080a7836 */ /* 0x040fe20000000000 */
[----:B------:R-:W-:-:S02]  /*dfc0*/  R2UR UR6, R8 ;  /* 0x00000000080672ca */ /* 0x000fc400000e0000 */
        /* <DEDUP_REMOVED lines=9> */
[----:B------:R-:W-:-:S04]  /*e060*/  FMUL.FTZ R42, R2, R45 ;  /* 0x0000002d022a7220 */ /* 0x000fc80000410000 */
[----:B------:R-:W-:Y:S01]  /*e070*/  QGMMA.64x96x32.F32.E4M3.E4M3 R88, R148, gdesc[UR4], R88, gsb0 ;  /* 0x0160000494587df3 */ /* 0x000fe20008000858 */
[----:B------:R-:W-:Y:S01]  /*e080*/  R2UR UR6, R10 ;  /* 0x000000000a0672ca */ /* 0x000fe200000e0000 */
[----:B------:R-:W-:Y:S01]  /*e090*/  VIADD R10, R8, 0x4 ;  /* 0x00000004080a7836 */ /* 0x000fe20000000000 */
[----:B------:R-:W-:Y:S01]  /*e0a0*/  R2UR UR7, R11 ;  /* 0x000000000b0772ca */ /* 0x000fe200000e0000 */
[----:B------:R-:W-:Y:S01]  /*e0b0*/  IMAD.MOV.U32 R11, RZ, RZ, 0x40000040 ;  /* 0x40000040ff0b7424 */ /* 0x000fe200078e00ff */
[----:B------:R-:W-:Y:S01]  /*e0c0*/  MUFU.TANH R24, R24 ;  /* 0x0000001800187308 */ /* 0x000fe20000002400 */
[----:B0-----:R-:W-:-:S07]  /*e0d0*/  FMNMX.FTZ R45, R9, R14, !PT ;  /* 0x0000000e092d7209 */ /* 0x001fce0007810000 */
        /* <DEDUP_REMOVED lines=17> */
[----:B------:R-:W-:Y:S01]  /*e1f0*/  QGMMA.64x96x32.F32.E4M3.E4M3 R88, R136, gdesc[UR4], R88, gsb0 ;  /* 0x0160000488587df3 */ /* 0x000fe20008000858 */
        /* <DEDUP_REMOVED lines=35> */
[----:B------:R-:W-:Y:S01]  /*e430*/  FMUL.FTZ R58, R2, R59 ;  /* 0x0000003b023a7220 */ /* 0x000fe20000410000 */
[----:B------:R-:W-:Y:S01]  /*e440*/  FMNMX.FTZ R44, R24, R44, !PT ;  /* 0x0000002c182c7209 */ /* 0x000fe20007810000 */
[C---:B------:R-:W-:Y:S01]  /*e450*/  FMUL.FTZ R59, R2.reuse, R60 ;  /* 0x0000003c023b7220 */ /* 0x040fe20000410000 */
[C---:B------:R-:W-:Y:S01]  /*e460*/  FMUL.FTZ R60, R2.reuse, R61 ;  /* 0x0000003d023c7220 */ /* 0x040fe20000410000 */
[----:B------:R-:W2:Y:S01]  /*e470*/  MUFU.TANH R28, R28 ;  /* 0x0000001c001c7308 */ /* 0x000ea20000002400 */
[----:B---3--:R-:W-:Y:S01]  /*e480*/  FMNMX.FTZ R45, R25, R45, !PT ;  /* 0x0000002d192d7209 */ /* 0x008fe20007810000 */
[C---:B------:R-:W-:Y:S01]  /*e490*/  FMUL.FTZ R61, R2.reuse, R62 ;  /* 0x0000003e023d7220 */ /* 0x040fe20000410000 */
[----:B------:R-:W-:Y:S01]  /*e4a0*/  FMNMX.FTZ R44, R27, R44, !PT ;  /* 0x0000002c1b2c7209 */ /* 0x000fe20007810000 */
        /* <DEDUP_REMOVED lines=17> */
[----:B------:R-:W-:Y:S01]  /*e5c0*/  FMUL.FTZ R75, R2, R76 ;  /* 0x0000004c024b7220 */ /* 0x000fe20000410000 */
[----:B0-----:R-:W-:-:S02]  /*e5d0*/  LOP3.LUT R151, R151, 0x7f, RZ, 0xc0, !PT ;  /* 0x0000007f97977812 */ /* 0x001fc400078ec0ff */
[----:B------:R-:W0:Y:S01]  /*e5e0*/  MUFU.TANH R32, R32 ;  /* 0x0000002000207308 */ /* 0x000e220000002400 */
[----:B---3--:R-:W-:Y:S02]  /*e5f0*/  FMNMX.FTZ R45, R29, R45, !PT ;  /* 0x0000002d1d2d7209 */ /* 0x008fe40007810000 */
[----:B------:R-:W-:Y:S02]  /*e600*/  ISETP.NE.AND P1, PT, R151, RZ, PT ;  /* 0x000000ff9700720c */ /* 0x000fe40003f25270 */
[----:B------:R-:W-:-:S03]  /*e610*/  FMNMX.FTZ R45, R30, R45, !PT ;  /* 0x0000002d1e2d7209 */ /* 0x000fc60007810000 */
[----:B------:R-:W2:Y:S01]  /*e620*/  MUFU.TANH R34, R34 ;  /* 0x0000002200227308 */ /* 0x000ea20000002400 */
[----:B-1----:R-:W-:Y:S02]  /*e630*/  FMNMX.FTZ R44, R31, R44, !PT ;  /* 0x0000002c1f2c7209 */ /* 0x002fe40007810000 */
[----:B------:R-:W-:-:S05]  /*e640*/  FMNMX.FTZ R45, R33, R45, !PT ;  /* 0x0000002d212d7209 */ /* 0x000fca0007810000 */
[----:B------:R-:W1:Y:S01]  /*e650*/  MUFU.TANH R35, R35 ;  /* 0x0000002300237308 */ /* 0x000e620000002400 */
[----:B0-----:R-:W-:Y:S01]  /*e660*/  FMNMX.FTZ R44, R32, R44, !PT ;  /* 0x0000002c202c7209 */ /* 0x001fe20007810000 */
[----:B------:R-:W-:-:S05]  /*e670*/  @!P1 VIADD R15, R15, 0x19c40 ;  /* 0x00019c400f0f9836 */ /* 0x000fca0000000000 */
[----:B------:R-:W-:Y:S01]  /*e680*/  @!P1 PRMT R15, RZ, 0x654, R15 ;  /* 0x00000654ff0f9816 */ /* 0x000fe2000000000f */
[----:B------:R-:W0:Y:S01]  /*e690*/  MUFU.TANH R37, R37 ;  /* 0x0000002500257308 */ /* 0x000e220000002400 */
[----:B--2---:R-:W-:-:S07]  /*e6a0*/  FMNMX.FTZ R45, R34, R45, !PT ;  /* 0x0000002d222d7209 */ /* 0x004fce0007810000 */
[----:B------:R-:W2:Y:S01]  /*e6b0*/  MUFU.TANH R38, R38 ;  /* 0x0000002600267308 */ /* 0x000ea20000002400 */
[----:B-1----:R-:W-:-:S04]  /*e6c0*/  FMNMX.FTZ R44, R35, R44, !PT ;  /* 0x0000002c232c7209 */ /* 0x002fc80007810000 */
[----:B------:R-:W-:-:S03]  /*e6d0*/  FMNMX.FTZ R44, R36, R44, !PT ;  /* 0x0000002c242c7209 */ /* 0x000fc60007810000 */
[----:B------:R-:W1:Y:S01]  /*e6e0*/  MUFU.TANH R40, R40 ;  /* 0x0000002800287308 */ /* 0x000e620000002400 */
[----:B0-----:R-:W-:Y:S02]  /*e6f0*/  FMNMX.FTZ R45, R37, R45, !PT ;  /* 0x0000002d252d7209 */ /* 0x001fe40007810000 */
[----:B------:R-:W-:Y:S01]  /*e700*/  FMNMX.FTZ R44, R39, R44, !PT ;  /* 0x0000002c272c7209 */ /* 0x000fe20007810000 */
[----:B------:R-:W-:-:S04]  /*e710*/  WARPGROUP.DEPBAR.LE gsb0, 0x0 ;  /* 0x00008000000079c5 */ /* 0x000fc80000010000 */
[----:B------:R-:W0:Y:S01]  /*e720*/  MUFU.TANH R41, R41 ;  /* 0x0000002900297308 */ /* 0x000e220000002400 */
[----:B--2---:R-:W-:Y:S01]  /*e730*/  FMNMX.FTZ R45, R38, R45, !PT ;  /* 0x0000002d262d7209 */ /* 0x004fe20007810000 */
[----:B------:R-:W-:-:S06]  /*e740*/  WARPGROUP.ARRIVE ;  /* 0x00000000000079c5 */ /* 0x000fcc0000000000 */
[----:B------:R-:W2:Y:S01]  /*e750*/  MUFU.TANH R43, R43 ;  /* 0x0000002b002b7308 */ /* 0x000ea20000002400 */
[----:B-1----:R-:W-:Y:S01]  /*e760*/  FMNMX.FTZ R44, R40, R44, !PT ;  /* 0x0000002c282c7209 */ /* 0x002fe20007810000 */
[----:B------:R-:W-:Y:S06]  /*e770*/  QGMMA.64x96x32.F32.E4M3.E4M3 R88, R140, gdesc[UR4], R88, gsb0 ;  /* 0x016000048c587df3 */ /* 0x000fec0008000858 */
        /* <DEDUP_REMOVED lines=64> */
[----:B0-----:R-:W-:-:S04]  /*eb80*/  FMNMX.FTZ R44, R74, R44, !PT ;  /* 0x0000002c4a2c7209 */ /* 0x001fc80007810000 */
[----:B------:R-:W-:Y:S02]  /*eb90*/  FMNMX.FTZ R44, R78, R44, !PT ;  /* 0x0000002c4e2c7209 */ /* 0x000fe40007810000 */
[----:B--2---:R-:W-:Y:S02]  /*eba0*/  FMNMX.FTZ R45, R75, R45, !PT ;  /* 0x0000002d4b2d7209 */ /* 0x004fe40007810000 */
[----:B------:R-:W-:Y:S02]  /*ebb0*/  FMNMX.FTZ R44, R79, R44, !PT ;  /* 0x0000002c4f2c7209 */ /* 0x000fe40007810000 */
[----:B------:R-:W-:Y:S02]  /*ebc0*/  FMNMX.FTZ R45, R77, R45, !PT ;  /* 0x0000002d4d2d7209 */ /* 0x000fe40007810000 */
[----:B------:R-:W-:Y:S02]  /*ebd0*/  FMNMX.FTZ R44, R82, R44, !PT ;  /* 0x0000002c522c7209 */ /* 0x000fe40007810000 */
[----:B------:R-:W-:-:S02]  /*ebe0*/  FMNMX.FTZ R45, R80, R45, !PT ;  /* 0x0000002d502d7209 */ /* 0x000fc40007810000 */
[----:B------:R-:W-:Y:S02]  /*ebf0*/  FMNMX.FTZ R44, R83, R44, !PT ;  /* 0x0000002c532c7209 */ /* 0x000fe40007810000 */
[----:B------:R-:W-:Y:S02]  /*ec00*/  FMNMX.FTZ R45, R81, R45, !PT ;  /* 0x0000002d512d7209 */ /* 0x000fe40007810000 */
[----:B------:R-:W-:Y:S02]  /*ec10*/  FMNMX.FTZ R44, R86, R44, !PT ;  /* 0x0000002c562c7209 */ /* 0x000fe40007810000 */
[----:B------:R-:W-:Y:S02]  /*ec20*/  FMNMX.FTZ R45, R84, R45, !PT ;  /* 0x0000002d542d7209 */ /* 0x000fe40007810000 */
[----:B-1----:R-:W-:Y:S02]  /*ec30*/  FMNMX.FTZ R76, R87, R44, !PT ;  /* 0x0000002c574c7209 */ /* 0x002fe40007810000 */
[----:B------:R-:W-:-:S03]  /*ec40*/  FMNMX.FTZ R136, R85, R45, !PT ;  /* 0x0000002d55887209 */ /* 0x000fc60007810000 */
[----:B------:R-:W0:Y:S04]  /*ec50*/  SHFL.BFLY PT, R44, R76, 0x2, 0x1f ;  /* 0x0c401f004c2c7f89 */ /* 0x000e2800000e0000 */
[----:B------:R-:W1:Y:S01]  /*ec60*/  SHFL.BFLY PT, R45, R136, 0x2, 0x1f ;  /* 0x0c401f00882d7f89 */ /* 0x000e6200000e0000 */
[----:B0-----:R-:W-:Y:S01]  /*ec70*/  FMNMX.FTZ R76, R76, R44, !PT ;  /* 0x0000002c4c4c7209 */ /* 0x001fe20007810000 */
[----:B------:R-:W-:Y:S01]  /*ec80*/  VIADD R44, R8, 0x6 ;  /* 0x00000006082c7836 */ /* 0x000fe20000000000 */
[----:B-1----:R-:W-:-:S03]  /*ec90*/  FMNMX.FTZ R136, R136, R45, !PT ;  /* 0x0000002d88887209 */ /* 0x002fc60007810000 */
[----:B------:R-:W0:Y:S01]  /*eca0*/  SHFL.BFLY PT, R8, R76, 0x1, 0x1f ;  /* 0x0c201f004c087f89 */ /* 0x000e2200000e0000 */
[----:B------:R-:W-:Y:S01]  /*ecb0*/  IMAD.MOV.U32 R45, RZ, RZ, 0x40000040 ;  /* 0x40000040ff2d7424 */ /* 0x000fe200078e00ff */
[----:B------:R-:W-:Y:S01]  /*ecc0*/  R2UR UR6, R44 ;  /* 0x000000002c0672ca */ /* 0x000fe200000e0000 */
[----:B------:R-:W-:Y:S01]  /*ecd0*/  IMAD.U32 R44, RZ, RZ, UR4 ;  /* 0x00000004ff2c7e24 */ /* 0x000fe2000f8e00ff */
[----:B------:R-:W1:Y:S02]  /*ece0*/  SHFL.BFLY PT, R137, R136, 0x1, 0x1f ;  /* 0x0c201f0088897f89 */ /* 0x000e6400000e0000 */
[----:B------:R-:W-:-:S13]  /*ecf0*/  R2UR UR7, R45 ;  /* 0x000000002d0772ca */ /* 0x000fda00000e0000 */
[----:B------:R-:W-:Y:S01]  /*ed00*/  QGMMA.64x96x32.F32.E4M3.E4M3 R88, R144, gdesc[UR4], R88, gsb0 ;  /* 0x0160000490587df3 */ /* 0x000fe20008000858 */
[----:B0-----:R-:W-:Y:S02]  /*ed10*/  FMNMX.FTZ R76, R76, R8, !PT ;  /* 0x000000084c4c7209 */ /* 0x001fe40007810000 */
[----:B-1----:R-:W-:-:S05]  /*ed20*/  FMNMX.FTZ R45, R136, R137, !PT ;  /* 0x00000089882d7209 */ /* 0x002fca0007810000 */
[----:B------:R-:W-:Y:S01]  /*ed30*/  FADD.FTZ R8, -R45, R14 ;  /* 0x0000000e2d087221 */ /* 0x000fe20000010100 */
[----:B------:R-:W-:-:S01]  /*ed40*/  FADD.FTZ R14, -R76, R13 ;  /* 0x0000000d4c0e7221 */ /* 0x000fc20000010100 */
[-C--:B------:R-:W-:Y:S02]  /*ed50*/  FFMA.FTZ R137, R45, R44.reuse, -8 ;  /* 0xc10000002d897423 */ /* 0x080fe4000001002c */
[-C--:B------:R-:W-:Y:S02]  /*ed60*/  FMUL.FTZ R8, R8, R44.reuse ;  /* 0x0000002c08087220 */ /* 0x080fe40000410000 */
[-CC-:B------:R-:W-:Y:S01]  /*ed70*/  FFMA.FTZ R9, R9, R44.reuse, -R137.reuse ;  /* 0x0000002c09097223 */ /* 0x180fe20000010889 */
[----:B------:R-:W-:-:S01]  /*ed80*/  FFMA.FTZ R10, R10, R44, -R137 ;  /* 0x0000002c0a0a7223 */ /* 0x000fc20000010889 */
[----:B------:R0:W-:Y:S08]  /*ed90*/  MUFU.EX2 R13, R8 ;  /* 0x00000008000d7308 */ /* 0x0001f00000000800 */
[----:B------:R-:W1:Y:S01]  /*eda0*/  MUFU.EX2 R9, R9 ;  /* 0x0000000900097308 */ /* 0x000e620000000800 */
        /* <DEDUP_REMOVED lines=33> */
[----:B-1----:R-:W-:-:S02]  /*efc0*/  FFMA.FTZ R0, R13, R0, R9 ;  /* 0x000000000d007223 */ /* 0x002fc40000010009 */
[-CC-:B------:R-:W-:Y:S01]  /*efd0*/  FFMA.FTZ R11, R11, R44.reuse, -R85.reuse ;  /* 0x0000002c0b0b7223 */ /* 0x180fe20000010855 */
[----:B------:R-:W-:-:S01]  /*efe0*/  FFMA.FTZ R24, R24, R44, -R85 ;  /* 0x0000002c18187223 */ /* 0x000fc20000010855 */
[-CC-:B------:R-:W-:Y:S01]  /*eff0*/  FFMA.FTZ R27, R27, R44.reuse, -R85.reuse ;  /* 0x0000002c1b1b7223 */ /* 0x180fe20000010855 */
[----:B------:R-:W-:-:S01]  /*f000*/  FFMA.FTZ R28, R28, R44, -R85 ;  /* 0x0000002c1c1c7223 */ /* 0x000fc20000010855 */
[-CC-:B------:R-:W-:Y:S01]  /*f010*/  FFMA.FTZ R31, R31, R44.reuse, -R85.reuse ;  /* 0x0000002c1f1f7223 */ /* 0x180fe20000010855 */
        /* <DEDUP_REMOVED lines=34> */
[----:B------:R-:W-:Y:S01]  /*f240*/  FFMA.FTZ R85, R87, R44, -R85 ;  /* 0x0000002c57557223 */ /* 0x000fe20000010855 */
[----:B------:R-:W-:-:S05]  /*f250*/  WARPGROUP.DEPBAR.LE gsb0, 0x0 ;  /* 0x00008000000079c5 */ /* 0x000fca0000010000 */
[----:B------:R-:W2:Y:S01]  /*f260*/  MUFU.EX2 R25, R25 ;  /* 0x0000001900197308 */ /* 0x000ea20000000800 */
[----:B0-----:R-:W-:-:S01]  /*f270*/  FADD.FTZ R0, R14, R0 ;  /* 0x000000000e007221 */ /* 0x001fc20000010000 */
[----:B------:R0:W-:Y:S06]  /*f280*/  @!P1 SYNCS.ARRIVE.TRANS64.RED.A1T0 RZ, [R15+URZ], RZ ;  /* 0x000000ff0fff99a7 */ /* 0x0001ec000810043f */
[----:B------:R-:W3:Y:S01]  /*f290*/  MUFU.EX2 R28, R28 ;  /* 0x0000001c001c7308 */ /* 0x000ee20000000800 */
[----:B-1----:R-:W-:-:S07]  /*f2a0*/  FADD.FTZ R3, R27, R3 ;  /* 0x000000031b037221 */ /* 0x002fce0000010000 */
[----:B------:R-:W1:Y:S01]  /*f2b0*/  MUFU.EX2 R26, R26 ;  /* 0x0000001a001a7308 */ /* 0x000e620000000800 */
[----:B--2---:R-:W-:-:S07]  /*f2c0*/  FADD.FTZ R0, R25, R0 ;  /* 0x0000000019007221 */ /* 0x004fce0000010000 */
[----:B------:R-:W2:Y:S01]  /*f2d0*/  MUFU.EX2 R31, R31 ;  /* 0x0000001f001f7308 */ /* 0x000ea20000000800 */
[----:B---3--:R-:W-:-:S07]  /*f2e0*/  FADD.FTZ R3, R28, R3 ;  /* 0x000000031c037221 */ /* 0x008fce0000010000 */
        /* <DEDUP_REMOVED lines=107> */
[----:B---3--:R-:W-:-:S01]  /*f9a0*/  FADD.FTZ R3, R86, R3 ;  /* 0x0000000356037221 */ /* 0x008fc20000010000 */
[----:B-1----:R-:W-:-:S03]  /*f9b0*/  FADD.FTZ R0, R84, R0 ;  /* 0x0000000054007221 */ /* 0x002fc60000010000 */
[----:B--2---:R-:W-:Y:S01]  /*f9c0*/  FADD.FTZ R3, R85, R3 ;  /* 0x0000000355037221 */ /* 0x004fe20000010000 */
[----:B0-----:R-:W-:Y:S06]  /*f9d0*/  @!P0 BRA `(.L_x_8870) ;  /* 0x0000000000048947 */ /* 0x001fec0003800000 */
[----:B------:R-:W-:Y:S01]  /*f9e0*/  BPT.TRAP 0x1 ;  /* 0x000000040000795c */ /* 0x000fe20000300000 */
.L_x_8870:
[----:B------:R-:W2:Y:S01]  /*f9f0*/  LDL R15, [R1+0x18] ;  /* 0x00001800010f7983 */ /* 0x000ea20000100800 */
[----:B------:R-:W-:Y:S01]  /*fa00*/  ISETP.GT.AND P1, PT, R12, RZ, PT ;  /* 0x000000ff0c00720c */ /* 0x000fe20003f24270 */
[----:B------:R-:W-:Y:S01]  /*fa10*/  VIADD R20, R20, 0x19c60 ;  /* 0x00019c6014147836 */ /* 0x000fe20000000000 */
        /* <DEDUP_REMOVED lines=89> */
[----:B------:R-:W-:Y:S02]  /*ffb0*/  MOV R14, R45 ;  /* 0x0000002d000e7202 */ /* 0x000fe40000000f00 */
[----:B--2---:R-:W-:-:S04]  /*ffc0*/  PRMT R20, R15, 0x654, R20 ;  /* 0x000006540f147816 */ /* 0x004fc80000000014 */
[----:B------:R0:W-:Y:S01]  /*ffd0*/  SYNCS.ARRIVE.TRANS64.RED.A1T0 RZ, [R20+URZ], RZ ;  /* 0x000000ff14ff79a7 */ /* 0x0001e2000810043f */
[----:B------:R-:W-:Y:S05]  /*ffe0*/  @P1 BRA `(.L_x_8871) ;  /* 0xffffffd800b01947 */ /* 0x000fea000383ffff */
.L_x_8859:
[----:B------:R-:W-:Y:S05]  /*fff0*/  BSYNC B0 ;  /* 0x0000000000007941 */ /* 0x000fea0003800000 */
.L_x_8858:
[----:B------:R-:W-:Y:S06]  /*10000*/  BAR.ARV 0x8, 0x200 ;  /* 0x0208000000007b1d */ /* 0x000fec0000002000 */
[----:B------:R-:W-:Y:S05]  /*10010*/  @!P0 BRA `(.L_x_8872) ;  /* 0x0000000000048947 */ /* 0x000fea0003800000 */
[----:B------:R-:W-:Y:S01]  /*10020*/  BPT.TRAP 0x1 ;  /* 0x000000040000795c */ /* 0x000fe20000300000 */
.L_x_8872:
[----:B------:R-:W-:Y:S01]  /*10030*/  IMAD R10, R154, 0x8, R16 ;  /* 0x000000089a0a7824 */ /* 0x000fe200078e0210 */
[----:B------:R-:W-:-:S04]  /*10040*/  SHF.L.U32 R5, R155, 0x1f, RZ ;  /* 0x0000001f9b057819 */ /* 0x000fc800000006ff */
[----:B------:R1:W2:Y:S01]  /*10050*/  SYNCS.PHASECHK.TRANS64.TRYWAIT P1, [R10+URZ+0x19c50], R5 ;  /* 0x019c50050a0075a7 */ /* 0x0002a2000802017f */
[----:B------:R-:W-:Y:S05]  /*10060*/  @!P0 BRA `(.L_x_8873) ;  /* 0x0000000000048947 */ /* 0x000fea0003800000 */
[----:B------:R-:W-:Y:S01]  /*10070*/  BPT.TRAP 0x1 ;  /* 0x000000040000795c */ /* 0x000fe20000300000 */
.L_x_8873:
[----:B------:R-:W-:Y:S04]  /*10080*/  BSSY B0, `(.L_x_8874) ;  /* 0x0000004000007945 */ /* 0x000fe80003800000 */
[----:B--2---:R-:W-:Y:S05]  /*10090*/  @P1 BRA `(.L_x_8875) ;  /* 0x0000000000081947 */ /* 0x004fea0003800000 */
[----:B------:R-:W2:Y:S02]  /*100a0*/  SYNCS.PHASECHK.TRANS64.TRYWAIT P1, [R10+URZ+0x19c50], R5 ;  /* 0x019c50050a0075a7 */ /* 0x000ea4000802017f */
[----:B--2---:R-:W-:Y:S05]  /*100b0*/  @!P1 BRA `(.L_x_8876) ;  /* 0x0000009800dc9947 */ /* 0x004fea0003800000 */
.L_x_8875:
[----:B------:R-:W-:Y:S05]  /*100c0*/  BSYNC B0 ;  /* 0x0000000000007941 */ /* 0x000fea0003800000 */
.L_x_8874:
[----:B------:R-:W3:Y:S04]  /*100d0*/  LDL R2, [R1+0x38] ;  /* 0x0000380001027983 */ /* 0x000ee80000100800 */
[----:B------:R-:W4:Y:S01]  /*100e0*/  LDL R13, [R1+0x20] ;  /* 0x00002000010d7983 */ /* 0x000f220000100800 */
[----:B------:R-:W-:-:S03]  /*100f0*/  ULDC.64 UR4, c[0x0][0x9a0] ;  /* 0x0002680000047ab9 */ /* 0x000fc60000000a00 */
[----:B------:R-:W5:Y:S01]  /*10100*/  LDL.LU R12, [R1+0x8] ;  /* 0x00000800010c7983 */ /* 0x000f620000300800 */
[----:B------:R-:W-:Y:S01]  /*10110*/  VIADD R16, R16, 0x3000 ;  /* 0x0000300010107836 */ /* 0x000fe20000000000 */
[----:B------:R-:W-:Y:S01]  /*10120*/  ISETP.NE.U32.AND P1, PT, RZ, UR4, PT ;  /* 0x00000004ff007c0c */ /* 0x000fe2000bf25070 */
[----:B------:R-:W-:-:S03]  /*10130*/  WARPGROUP.ARRIVE ;  /* 0x00000000000079c5 */ /* 0x000fc60000000000 */
[----:B------:R-:W-:Y:S02]  /*10140*/  SHF.R.U32.HI R16, RZ, 0x4, R16 ;  /* 0x00000004ff107819 */ /* 0x000fe40000011610 */
[----:B------:R-:W-:Y:S02]  /*10150*/  ISETP.NE.AND.EX P1, PT, RZ, UR5, PT, P1 ;  /* 0x00000005ff007c0c */ /* 0x000fe4000bf25310 */
[----:B------:R-:W-:-:S04]  /*10160*/  LOP3.LUT R16, R16, 0x3fff, RZ, 0xc0, !PT ;  /* 0x00003fff10107812 */ /* 0x000fc800078ec0ff */
[----:B-12---:R-:W-:-:S05]  /*10170*/  LOP3.LUT R5, R16, 0x10000, RZ, 0xfc, !PT ;  /* 0x0001000010057812 */ /* 0x006fca00078efcff */
[----:B------:R-:W-:Y:S02]  /*10180*/  IMAD R4, R154, 0x300, R5 ;  /* 0x000003009a047824 */ /* 0x000fe400078e0205 */
[----:B------:R-:W-:Y:S01]  /*10190*/  IMAD.MOV.U32 R5, RZ, RZ, 0x40000040 ;  /* 0x40000040ff057424 */ /* 0x000fe200078e00ff */
[----:B------:R-:W3:Y:S02]  /*101a0*/  @P1 LDC.64 R8, c[0x0][0x9c8] ;  /* 0x00027200ff081b82 */ /* 0x000ee40000000a00 */
[----:B------:R-:W-:Y:S02]  /*101b0*/  R2UR UR6, R4 ;  /* 0x00000000040672ca */ /* 0x000fe400000e0000 */
[----:B------:R-:W-:-:S04]  /*101c0*/  R2UR UR7, R5 ;  /* 0x00000000050772ca */ /* 0x000fc800000e0000 */
[----:B------:R-:W1:Y:S09]  /*101d0*/  @P1 LDC.64 R6, c[0x0][0x9d0] ;  /* 0x00027400ff061b82 */ /* 0x000e720000000a00 */
[----:B------:R-:W-:Y:S03]  /*101e0*/  QGMMA.64x96x32.F32.E4M3.E4M3 R88, R148, gdesc[UR4], R88, gsb0 ;  /* 0x0160000494587df3 */ /* 0x000fe60008000858 */
[----:B------:R-:W-:-:S02]  /*101f0*/  WARPGROUP.DEPBAR.LE gsb0, 0x0 ;  /* 0x00008000000079c5 */ /* 0x000fc40000010000 */
[----:B------:R-:W-:Y:S01]  /*10200*/  WARPGROUP.ARRIVE ;  /* 0x00000000000079c5 */ /* 0x000fe20000000000 */
[----:B---3--:R-:W-:-:S04]  /*10210*/  @P1 IMAD R2, R2, R8, RZ ;  /* 0x0000000802021224 */ /* 0x008fc800078e02ff */
[C---:B----4-:R-:W-:Y:S02]  /*10220*/  @P1 IMAD R5, R13.reuse, R9, R2 ;  /* 0x000000090d051224 */ /* 0x050fe400078e0202 */
[----:B------:R-:W-:Y:S01]  /*10230*/  @P1 IMAD.WIDE.U32 R8, R13, R8, RZ ;  /* 0x000000080d081225 */ /* 0x000fe200078e00ff */
[----:B-----5:R-:W-:-:S03]  /*10240*/  @P1 SHF.R.S32.HI R11, RZ, 0x1f, R12 ;  /* 0x0000001fff0b1819 */ /* 0x020fc6000001140c */
[----:B------:R-:W-:Y:S02]  /*10250*/  @P1 IMAD.IADD R9, R9, 0x1, R5 ;  /* 0x0000000109091824 */ /* 0x000fe400078e0205 */
[-C--:B-1----:R-:W-:Y:S02]  /*10260*/  @P1 IMAD R2, R11, R6.reuse, RZ ;  /* 0x000000060b021224 */ /* 0x082fe400078e02ff */
[----:B------:R-:W-:Y:S02]  /*10270*/  IMAD.MOV.U32 R11, RZ, RZ, 0x3f800000 ;  /* 0x3f800000ff0b7424 */ /* 0x000fe400078e00ff */
[C---:B------:R-:W-:Y:S02]  /*10280*/  @P1 IMAD R5, R12.reuse, R7, R2 ;  /* 0x000000070c051224 */ /* 0x040fe400078e0202 */
[----:B------:R-:W-:-:S05]  /*10290*/  @P1 IMAD.WIDE.U32 R6, R12, R6, R8 ;  /* 0x000000060c061225 */ /* 0x000fca00078e0008 */
[----:B------:R-:W-:Y:S02]  /*102a0*/  @P1 IADD3 R5, R7, R5, RZ ;  /* 0x0000000507051210 */ /* 0x000fe40007ffe0ff */
[----:B------:R-:W-:-:S04]  /*102b0*/  @P1 LEA R8, P2, R6, UR4, 0x2 ;  /* 0x0000000406081c11 */ /* 0x000fc8000f8410ff */
[----:B------:R-:W-:-:S05]  /*102c0*/  @P1 LEA.HI.X R9, R6, UR5, R5, 0x2, P2 ;  /* 0x0000000506091c11 */ /* 0x000fca00090f1405 */
[----:B------:R1:W2:Y:S01]  /*102d0*/  @P1 LDG.E R11, desc[UR42][R8.64] ;  /* 0x0000002a080b1981 */ /* 0x0002a2000c1e1900 */
[----:B------:R-:W-:Y:S02]  /*102e0*/  VIADD R6, R4, 0x2 ;  /* 0x0000000204067836 */ /* 0x000fe40000000000 */
[----:B------:R-:W-:Y:S02]  /*102f0*/  IMAD.MOV.U32 R7, RZ, RZ, 0x40000040 ;  /* 0x40000040ff077424 */ /* 0x000fe400078e00ff */
[----:B------:R-:W-:Y:S01]  /*10300*/  IMAD.MOV.U32 R5, RZ, RZ, 0x40000040 ;  /* 0x40000040ff057424 */ /* 0x000fe200078e00ff */
[----:B------:R-:W-:Y:S01]  /*10310*/  R2UR UR6, R6 ;  /* 0x00000000060672ca */ /* 0x000fe200000e0000 */
[C---:B------:R-:W-:Y:S01]  /*10320*/  VIADD R6, R4.reuse, 0x4 ;  /* 0x0000000404067836 */ /* 0x040fe20000000000 */
[----:B------:R-:W-:Y:S01]  /*10330*/  R2UR UR7, R7 ;  /* 0x00000000070772ca */ /* 0x000fe200000e0000 */
[----:B------:R-:W-:Y:S02]  /*10340*/  IMAD.MOV.U32 R7, RZ, RZ, 0x40000040 ;  /* 0x40000040ff077424 */ /* 0x000fe400078e00ff */
[----:B------:R-:W-:-:S02]  /*10350*/  VIADD R4, R4, 0x6 ;  /* 0x0000000604047836 */ /* 0x000fc40000000000 */
[----:B-1----:R-:W-:-:S08]  /*10360*/  IMAD.MOV.U32 R8, RZ, RZ, RZ ;  /* 0x000000ffff087224 */ /* 0x002fd000078e00ff */
[----:B------:R-:W-:Y:S01]  /*10370*/  QGMMA.64x96x32.F32.E4M3.E4M3 R88, R136, gdesc[UR4], R88, gsb0 ;  /* 0x0160000488587df3 */ /* 0x000fe20008000858 */
[----:B------:R-:W-:Y:S02]  /*10380*/  R2UR UR6, R6 ;  /* 0x00000000060672ca */ /* 0x000fe400000e0000 */
[----:B------:R-:W-:Y:S01]  /*10390*/  R2UR UR7, R7 ;  /* 0x00000000070772ca */ /* 0x000fe200000e0000 */
[----:B------:R-:W1:Y:S04]  /*103a0*/  SHFL.BFLY PT, R6, R3, 0x2, 0x1f ;  /* 0x0c401f0003067f89 */ /* 0x000e6800000e0000 */
[----:B------:R-:W3:Y:S01]  /*103b0*/  SHFL.BFLY PT, R7, R0, 0x2, 0x1f ;  /* 0x0c401f0000077f89 */ /* 0x000ee200000e0000 */
[----:B-1----:R-:W-:-:S01]  /*103c0*/  FADD.FTZ R6, R6, R3 ;  /* 0x0000000306067221 */ /* 0x002fc20000010000 */
[----:B---3--:R-:W-:Y:S01]  /*103d0*/  FADD.FTZ R7, R7, R0 ;  /* 0x0000000007077221 */ /* 0x008fe20000010000 */
[----:B------:R-:W-:-:S04]  /*103e0*/  IMAD.MOV.U32 R0, RZ, RZ, -0x800000 ;  /* 0xff800000ff007424 */ /* 0x000fc800078e00ff */
[----:B------:R-:W1:Y:S02]  /*103f0*/  SHFL.BFLY PT, R2, R7, 0x1, 0x1f ;  /* 0x0c201f0007027f89 */ /* 0x000e6400000e0000 */
[----:B-1----:R-:W-:-:S01]  /*10400*/  FADD.FTZ R9, R7, R2 ;  /* 0x0000000207097221 */ /* 0x002fc20000010000 */
[----:B------:R-:W-:-:S03]  /*10410*/  IMAD.MOV.U32 R2, RZ, RZ, -0x800000 ;  /* 0xff800000ff027424 */ /* 0x000fc600078e00ff */
[C---:B------:R-:W-:Y:S01]  /*10420*/  FMUL.FTZ R13, R9.reuse, 0.00390625 ;  /* 0x3b800000090d7820 */ /* 0x040fe20000410000 */
[----:B------:R-:W-:-:S04]  /*10430*/  FSETP.NE.FTZ.AND P1, PT, R9, RZ, PT ;  /* 0x000000ff0900720b */ /* 0x000fc80003f35000 */
[----:B------:R-:W-:-:S13]  /*10440*/  FSETP.NE.FTZ.AND P2, PT, R13, RZ, PT ;  /* 0x000000ff0d00720b */ /* 0x000fda0003f55000 */
[----:B------:R-:W1:Y:S02]  /*10450*/  @P2 MUFU.LG2 R3, R13 ;  /* 0x0000000d00032308 */ /* 0x000e640000000c00 */
[----:B-1----:R-:W-:Y:S01]  /*10460*/  @P2 FMUL.FTZ R3, R3, 0.69314718246459960938 ;  /* 0x3f31721803032820 */ /* 0x002fe20000410000 */
[----:B------:R-:W-:Y:S02]  /*10470*/  WARPGROUP.DEPBAR.LE gsb0, 0x0 ;  /* 0x00008000000079c5 */ /* 0x000fe40000010000 */
[----:B------:R-:W-:-:S06]  /*10480*/  WARPGROUP.ARRIVE ;  /* 0x00000000000079c5 */ /* 0x000fcc0000000000 */
[----:B------:R-:W-:Y:S01]  /*10490*/  QGMMA.64x96x32.F32.E4M3.E4M3 R88, R140, gdesc[UR4], R88, gsb0 ;  /* 0x016000048c587df3 */ /* 0x000fe20008000858 */
[----:B------:R-:W-:Y:S01]  /*104a0*/  R2UR UR6, R4 ;  /* 0x00000000040672ca */ /* 0x000fe200000e0000 */
[----:B------:R-:W-:Y:S01]  /*104b0*/  IMAD.MOV.U32 R4, RZ, RZ, RZ ;  /* 0x000000ffff047224 */ /* 0x000fe200078e00ff */
[----:B------:R-:W-:Y:S02]  /*104c0*/  R2UR UR7, R5 ;  /* 0x00000000050772ca */ /* 0x000fe400000e0000 */
[----:B------:R-:W1:Y:S03]  /*104d0*/  SHFL.BFLY PT, R5, R6, 0x1, 0x1f ;  /* 0x0c201f0006057f89 */ /* 0x000e6600000e0000 */
[----:B------:R-:W-:Y:S01]  /*104e0*/  @P1 MUFU.RCP R4, R9 ;  /* 0x0000000900041308 */ /* 0x000fe20000001000 */
[----:B-1----:R-:W-:-:S01]  /*104f0*/  FADD.FTZ R12, R6, R5 ;  /* 0x00000005060c7221 */ /* 0x002fc20000010000 */
[----:B------:R-:W-:-:S03]  /*10500*/  @P2 FMUL.FTZ R6, R44, 0.69314718246459960938 ;  /* 0x3f3172182c062820 */ /* 0x000fc60000410000 */
[C---:B------:R-:W-:Y:S01]  /*10510*/  FMUL.FTZ R14, R12.reuse, 0.00390625 ;  /* 0x3b8000000c0e7820 */ /* 0x040fe20000410000 */
[----:B------:R-:W-:Y:S01]  /*10520*/  FSETP.NE.FTZ.AND P1, PT, R12, RZ, PT ;  /* 0x000000ff0c00720b */ /* 0x000fe20003f35000 */
[----:B------:R-:W-:-:S03]  /*10530*/  @P2 FFMA.FTZ R2, R6, R45, R3 ;  /* 0x0000002d06022223 */ /* 0x000fc60000010003 */
[----:B------:R-:W-:-:S09]  /*10540*/  FSETP.NE.FTZ.AND P3, PT, R14, RZ, PT ;  /* 0x000000ff0e00720b */ /* 0x000fd20003f75000 */
[----:B------:R-:W-:Y:S04]  /*10550*/  @P1 MUFU.RCP R8, R12 ;  /* 0x0000000c00081308 */ /* 0x000fe80000001000 */
[----:B------:R-:W-:-:S04]  /*10560*/  @P3 FMUL.FTZ R44, R44, 0.69314718246459960938 ;  /* 0x3f3172182c2c3820 */ /* 0x000fc80000410000 */
[----:B------:R-:W1:Y:S02]  /*10570*/  @P3 MUFU.LG2 R5, R14 ;  /* 0x0000000e00053308 */ /* 0x000e640000000c00 */
[----:B-1----:R-:W-:-:S04]  /*10580*/  @P3 FMUL.FTZ R5, R5, 0.69314718246459960938 ;  /* 0x3f31721805053820 */ /* 0x002fc80000410000 */
[----:B------:R-:W-:Y:S01]  /*10590*/  @P3 FFMA.FTZ R0, R44, R76, R5 ;  /* 0x0000004c2c003223 */ /* 0x000fe20000010005 */
[----:B------:R-:W-:Y:S02]  /*105a0*/  WARPGROUP.DEPBAR.LE gsb0, 0x0 ;  /* 0x00008000000079c5 */ /* 0x000fe40000010000 */
[----:B------:R-:W-:-:S06]  /*105b0*/  WARPGROUP.ARRIVE ;  /* 0x00000000000079c5 */ /* 0x000fcc0000000000 */
[----:B------:R-:W-:Y:S01]  /*105c0*/  QGMMA.64x96x32.F32.E4M3.E4M3 R88, R144, gdesc[UR4], R88, gsb0 ;  /* 0x0160000490587df3 */ /* 0x000fe20008000858 */
[-C--:B--2---:R-:W-:Y:S01]  /*105d0*/  FMUL.FTZ R31, R4, R11.reuse ;  /* 0x0000000b041f7220 */ /* 0x084fe20000410000 */
[----:B------:R-:W-:Y:S01]  /*105e0*/  FMUL.FTZ R5, R8, R11 ;  /* 0x0000000b08057220 */ /* 0x000fe20000410000 */
[----:B------:R-:W-:Y:S02]  /*105f0*/  WARPGROUP.DEPBAR.LE gsb0, 0x0 ;  /* 0x00008000000079c5 */ /* 0x000fe40000010000 */
[----:B------:R-:W-:Y:S05]  /*10600*/  @!P0 BRA `(.L_x_8877) ;  /* 0x0000000000048947 */ /* 0x000fea0003800000 */
[----:B------:R-:W-:Y:S01]  /*10610*/  BPT.TRAP 0x1 ;  /* 0x000000040000795c */ /* 0x000fe20000300000 */
.L_x_8877:
[----:B------:R-:W2:Y:S01]  /*10620*/  LDL.LU R4, [R1+0x18] ;  /* 0x0000180001047983 */ /* 0x000ea20000300800 */
[----:B------:R-:W-:Y:S01]  /*10630*/  IADD3 R10, R10, 0x19c60, RZ ;  /* 0x00019c600a0a7810 */ /* 0x000fe20007ffe0ff */
[-C--:B------:R-:W-:Y:S01]  /*10640*/  FMUL.FTZ R3, R88, R31.reuse ;  /* 0x0000001f58037220 */ /* 0x080fe20000410000 */
[----:B------:R-:W-:Y:S01]  /*10650*/  FMUL.FTZ R6, R89, R31 ;  /* 0x0000001f59067220 */ /* 0x000fe20000410000 */
[----:B------:R-:W3:Y:S01]  /*10660*/  LDL.LU R16, [R1+0x34] ;  /* 0x0000340001107983 */ /* 0x000ee20000300800 */
[----:B------:R-:W-:-:S05]  /*10670*/  VIADD R154, R154, 0x1 ;  /* 0x000000019a9a7836 */ /* 0x000fca0000000000 */
        /* <DEDUP_REMOVED lines=47> */
[----:B--2---:R-:W-:Y:S01]  /*10970*/  PRMT R4, R4, 0x654, R10 ;  /* 0x0000065404047816 */ /* 0x004fe2000000000a */
[----:B---3--:R-:W-:-:S03]  /*10980*/  VIADD R16, R16, 0x1 ;  /* 0x0000000110107836 */ /* 0x008fc60000000000 */
[----:B------:R0:W-:Y:S02]  /*10990*/  SYNCS.ARRIVE.TRANS64.RED.A1T0 RZ, [R4+URZ], RZ ;  /* 0x000000ff04ff79a7 */ /* 0x0001e4000810043f */
[----:B------:R1:W-:Y:S01]  /*109a0*/  STL [R1+0x34], R16 ;  /* 0x0000341001007387 */ /* 0x0003e20000100800 */
[-C--:B------:R-:W-:Y:S01]  /*109b0*/  FMUL.FTZ R10, R105, R31.reuse ;  /* 0x0000001f690a7220 */ /* 0x080fe20000410000 */
[----:B0-----:R-:W-:Y:S01]  /*109c0*/  SEL R4, RZ, 0x1, P1 ;  /* 0x00000001ff047807 */ /* 0x001fe20000800000 */
[----:B------:R-:W-:-:S03]  /*109d0*/  FMUL.FTZ R31, R133, R31 ;  /* 0x0000001f851f7220 */ /* 0x000fc60000410000 */
[----:B------:R-:W-:-:S07]  /*109e0*/  LOP3.LUT R155, R155, R4, RZ, 0x3c, !PT ;  /* 0x000000049b9b7212 */ /* 0x000fce00078e3cff */
.L_x_8825:
[----:B------:R-:W0:Y:S08]  /*109f0*/  S2UR UR4, SR_CgaCtaId ;  /* 0x00000000000479c3 */ /* 0x000e300000008800 */
[----:B------:R-:W-:Y:S01]  /*10a00*/  BAR.SYNC.DEFER_BLOCKING 0x5, 0x200 ;  /* 0x0148000000007b1d */ /* 0x000fe20000010000 */
[----:B-1----:R-:W-:-:S05]  /*10a10*/  MOV R16, 0x400 ;  /* 0x0000040000107802 */ /* 0x002fca0000000f00 */
[----:B------:R-:W-:Y:S01]  /*10a20*/  BSSY B0, `(.L_x_8878) ;  /* 0x0000222000007945 */ /* 0x000fe20003800000 */
[----:B0-----:R-:W-:-:S05]  /*10a30*/  IMAD.U32 R4, RZ, RZ, UR4 ;  /* 0x00000004ff047e24 */ /* 0x001fca000f8e00ff */
[----:B------:R-:W-:Y:S01]  /*10a40*/  LEA R16, R4, R16, 0x18 ;  /* 0x0000001004107211 */ /* 0x000fe200078ec0ff */
[----:B------:R-:W-:Y:S04]  /*10a50*/  STL [R1+0x18], R4 ;  /* 0x0000180401007387 */ /* 0x000fe80000100800 */
[----:B------:R-:W0:Y:S04]  /*10a60*/  LDS.128 R64, [R16+0x19cd0] ;  /* 0x019cd00010407984 */ /* 0x000e280000000c00 */
[----:B0-----:R0:W-:Y:S04]  /*10a70*/  STL.64 [R1], R64 ;  /* 0x0000004001007387 */ /* 0x0011e80000100a00 */
[----:B------:R0:W-:Y:S01]  /*10a80*/  STL.64 [R1+0x8], R66 ;  /* 0x0000084201007387 */ /* 0x0001e20000100a00 */
[----:B------:R-:W-:Y:S06]  /*10a90*/  BAR.ARV 0x4, 0x200 ;  /* 0x0108000000007b1d */ /* 0x000fec0000002000 */
[----:B------:R-:W-:Y:S05]  /*10aa0*/  @P0 BRA `(.L_x_8879) ;  /* 0x0000001400d00947 */ /* 0x000fea0003800000 */
[----:B------:R-:W2:Y:S01]  /*10ab0*/  LDL R59, [R1+0x6c] ;  /* 0x00006c00013b7983 */ /* 0x000ea20000100800 */
[----:B------:R-:W-:Y:S01]  /*10ac0*/  ULDC.64 UR4, c[0x4][0x70] ;  /* 0x01001c0000047ab9 */ /* 0x000fe20000000a00 */
[----:B-----5:R-:W1:Y:S01]  /*10ad0*/  S2R R24, SR_TID.X ;  /* 0x0000000000187919 */ /* 0x020e620000002100 */
[----:B------:R-:W-:Y:S02]  /*10ae0*/  F2FP.BF16.F32.PACK_AB R10, R29, R10 ;  /* 0x0000000a1d0a723e */ /* 0x000fe400000010ff */
[----:B------:R-:W3:Y:S01]  /*10af0*/  S2R R29, SR_SWINHI ;  /* 0x00000000001d7919 */ /* 0x000ee20000002f00 */
[----:B-1----:R-:W-:-:S05]  /*10b00*/  IMAD.SHL.U32 R4, R24, 0x4, RZ ;  /* 0x0000000418047824 */ /* 0x002fca00078e00ff */
[----:B------:R-:W-:-:S04]  /*10b10*/  LOP3.LUT R4, R4, 0xc, RZ, 0xc0, !PT ;  /* 0x0000000c04047812 */ /* 0x000fc800078ec0ff */
[----:B------:R-:W-:-:S05]  /*10b20*/  IADD3 R4, P0, R4, UR4, RZ ;  /* 0x0000000404047c10 */ /* 0x000fca000ff1e0ff */
[----:B------:R-:W-:Y:S01]  /*10b30*/  IMAD.X R5, RZ, RZ, UR5, P0 ;  /* 0x00000005ff057e24 */ /* 0x000fe200080e06ff */
[----:B------:R-:W-:Y:S01]  /*10b40*/  F2FP.BF16.F32.PACK_AB R7, R34, R7 ;  /* 0x000000072207723e */ /* 0x000fe200000010ff */
[----:B------:R-:W-:-:S04]  /*10b50*/  ULDC.64 UR4, c[0x0][0xc00] ;  /* 0x0003000000047ab9 */ /* 0x000fc80000000a00 */
[----:B------:R1:W4:Y:S01]  /*10b60*/  LDG.E.CONSTANT R5, desc[UR42][R4.64] ;  /* 0x0000002a04057981 */ /* 0x000322000c1e9900 */
[----:B------:R-:W-:Y:S02]  /*10b70*/  F2FP.BF16.F32.PACK_AB R8, R33, R8 ;  /* 0x000000082108723e */ /* 0x000fe400000010ff */
[----:B------:R-:W-:Y:S02]  /*10b80*/  F2FP.BF16.F32.PACK_AB R9, R36, R9 ;  /* 0x000000092409723e */ /* 0x000fe400000010ff */
[----:B-1----:R-:W-:Y:S02]  /*10b90*/  LOP3.LUT P0, R4, R24, 0x3, RZ, 0xc0, !PT ;  /* 0x0000000318047812 */ /* 0x002fe4000780c0ff */
[----:B------:R-:W-:Y:S02]  /*10ba0*/  MOV R24, R16 ;  /* 0x0000001000187202 */ /* 0x000fe40000000f00 */
[----:B---3--:R-:W-:Y:S02]  /*10bb0*/  MOV R25, R29 ;  /* 0x0000001d00197202 */ /* 0x008fe40000000f00 */
[----:B------:R-:W-:-:S02]  /*10bc0*/  ISETP.EQ.OR P0, PT, R4, 0x3, !P0 ;  /* 0x000000030400780c */ /* 0x000fc40004702670 */
[----:B------:R-:W-:Y:S02]  /*10bd0*/  F2FP.BF16.F32.PACK_AB R3, R32, R3 ;  /* 0x000000032003723e */ /* 0x000fe400000010ff */
[----:B------:R-:W-:Y:S02]  /*10be0*/  F2FP.BF16.F32.PACK_AB R13, R28, R13 ;  /* 0x0000000d1c0d723e */ /* 0x000fe400000010ff */
[----:B------:R-:W-:Y:S02]  /*10bf0*/  F2FP.BF16.F32.PACK_AB R15, R30, R15 ;  /* 0x0000000f1e0f723e */ /* 0x000fe400000010ff */
[----:B------:R-:W-:Y:S02]  /*10c00*/  F2FP.BF16.F32.PACK_AB R57, R57, R60 ;  /* 0x0000003c3939723e */ /* 0x000fe400000010ff */
[----:B------:R-:W-:Y:S02]  /*10c10*/  F2FP.BF16.F32.PACK_AB R58, R55, R58 ;  /* 0x0000003a373a723e */ /* 0x000fe400000010ff */
[----:B------:R-:W-:-:S02]  /*10c20*/  SEL R28, R7, R8, P0 ;  /* 0x00000008071c7207 */ /* 0x000fc40000000000 */
[----:B------:R-:W-:Y:S02]  /*10c30*/  SEL R30, R8, R7, P0 ;  /* 0x00000007081e7207 */ /* 0x000fe40000000000 */
[----:B------:R-:W-:Y:S02]  /*10c40*/  SEL R32, R9, R10, P0 ;  /* 0x0000000a09207207 */ /* 0x000fe40000000000 */
[----:B------:R-:W-:Y:S02]  /*10c50*/  SEL R34, R10, R9, P0 ;  /* 0x000000090a227207 */ /* 0x000fe40000000000 */
[----:B------:R-:W-:Y:S02]  /*10c60*/  SEL R60, R57, R58, P0 ;  /* 0x0000003a393c7207 */ /* 0x000fe40000000000 */
[----:B------:R-:W-:Y:S02]  /*10c70*/  SEL R58, R58, R57, P0 ;  /* 0x000000393a3a7207 */ /* 0x000fe40000000000 */
[----:B------:R-:W-:-:S02]  /*10c80*/  F2FP.BF16.F32.PACK_AB R6, R35, R6 ;  /* 0x000000062306723e */ /* 0x000fc400000010ff */
[----:B------:R-:W-:Y:S02]  /*10c90*/  F2FP.BF16.F32.PACK_AB R11, R26, R11 ;  /* 0x0000000b1a0b723e */ /* 0x000fe400000010ff */
[----:B------:R-:W-:Y:S02]  /*10ca0*/  F2FP.BF16.F32.PACK_AB R14, R27, R14 ;  /* 0x0000000e1b0e723e */ /* 0x000fe400000010ff */
[----:B------:R-:W-:Y:S01]  /*10cb0*/  F2FP.BF16.F32.PACK_AB R45, R45, R48 ;  /* 0x000000302d2d723e */ /* 0x000fe200000010ff */
[----:B--2---:R-:W-:Y:S02]  /*10cc0*/  IMAD.WIDE R8, R59, 0x2, R24 ;  /* 0x000000023b087825 */ /* 0x004fe400078e0218 */
[----:B------:R-:W2:Y:S04]  /*10cd0*/  LDL.LU R59, [R1+0x2c] ;  /* 0x00002c00013b7983 */ /* 0x000ea80000300800 */
[----:B------:R-:W3:Y:S01]  /*10ce0*/  LDL.LU R57, [R1+0x30] ;  /* 0x0000300001397983 */ /* 0x000ee20000300800 */
[----:B------:R-:W-:-:S02]  /*10cf0*/  SEL R4, R3, R6, P0 ;  /* 0x0000000603047207 */ /* 0x000fc40000000000 */
[----:B------:R-:W-:Y:S01]  /*10d00*/  SEL R26, R6, R3, P0 ;  /* 0x00000003061a7207 */ /* 0x000fe20000000000 */
[----:B------:R-:W3:Y:S01]  /*10d10*/  LDL R55, [R1+0x68] ;  /* 0x0000680001377983 */ /* 0x000ee20000100800 */
[C---:B------:R-:W-:Y:S02]  /*10d20*/  LOP3.LUT R3, R8.reuse, 0x180, RZ, 0xc0, !PT ;  /* 0x0000018008037812 */ /* 0x040fe400078ec0ff */
[----:B------:R-:W-:Y:S02]  /*10d30*/  IADD3 R10, P5, R8, 0x20, RZ ;  /* 0x00000020080a7810 */ /* 0x000fe40007fbe0ff */
[----:B------:R-:W-:Y:S02]  /*10d40*/  SHF.R.U64 R3, R3, 0x3, RZ ;  /* 0x0000000303037819 */ /* 0x000fe400000012ff */
[----:B------:R-:W-:Y:S02]  /*10d50*/  F2FP.BF16.F32.PACK_AB R41, R41, R44 ;  /* 0x0000002c2929723e */ /* 0x000fe400000010ff */
[----:B------:R-:W-:-:S02]  /*10d60*/  LOP3.LUT R6, R10, 0x180, RZ, 0xc0, !PT ;  /* 0x000001800a067812 */ /* 0x000fc400078ec0ff */
[----:B------:R-:W-:Y:S02]  /*10d70*/  SEL R44, R13, R14, P0 ;  /* 0x0000000e0d2c7207 */ /* 0x000fe40000000000 */
[----:B------:R-:W-:Y:S02]  /*10d80*/  SEL R48, R14, R13, P0 ;  /* 0x0000000d0e307207 */ /* 0x000fe40000000000 */
[C---:B------:R-:W-:Y:S02]  /*10d90*/  IADD3 R14, P4, R8.reuse, 0x3000, RZ ;  /* 0x00003000080e7810 */ /* 0x040fe40007f9e0ff */
[C---:B------:R-:W-:Y:S02]  /*10da0*/  IADD3 R27, P3, R8.reuse, 0x3020, RZ ;  /* 0x00003020081b7810 */ /* 0x040fe40007f7e0ff */
[C---:B------:R-:W-:Y:S02]  /*10db0*/  IADD3 R29, P2, R8.reuse, 0x6000, RZ ;  /* 0x00006000081d7810 */ /* 0x040fe40007f5e0ff */
[----:B------:R-:W-:-:S02]  /*10dc0*/  IADD3 R72, P1, R8, 0x6020, RZ ;  /* 0x0000602008487810 */ /* 0x000fc40007f3e0ff */
[----:B------:R-:W-:Y:S02]  /*10dd0*/  F2FP.BF16.F32.PACK_AB R12, R21, R12 ;  /* 0x0000000c150c723e */ /* 0x000fe400000010ff */
[----:B------:R-:W-:Y:S02]  /*10de0*/  LOP3.LUT R8, R3, R8, RZ, 0x3c, !PT ;  /* 0x0000000803087212 */ /* 0x000fe400078e3cff */
[----:B------:R-:W-:Y:S02]  /*10df0*/  SHF.R.U64 R3, R6, 0x3, RZ ;  /* 0x0000000306037819 */ /* 0x000fe400000012ff */
[----:B------:R-:W-:Y:S02]  /*10e00*/  F2FP.BF16.F32.PACK_AB R37, R37, R40 ;  /* 0x000000282525723e */ /* 0x000fe400000010ff */
[----:B------:R-:W-:Y:S02]  /*10e10*/  SEL R36, R11, R12, P0 ;  /* 0x0000000c0b247207 */ /* 0x000fe40000000000 */
[----:B------:R-:W-:-:S02]  /*10e20*/  SEL R40, R12, R11, P0 ;  /* 0x0000000b0c287207 */ /* 0x000fc40000000000 */
[----:B------:R-:W-:Y:S02]  /*10e30*/  LOP3.LUT R12, R3, R10, RZ, 0x3c, !PT ;  /* 0x0000000a030c7212 */ /* 0x000fe400078e3cff */
[----:B------:R-:W-:Y:S02]  /*10e40*/  LOP3.LUT R3, R14, 0x180, RZ, 0xc0, !PT ;  /* 0x000001800e037812 */ /* 0x000fe400078ec0ff */
[----:B------:R-:W-:Y:S02]  /*10e50*/  LOP3.LUT R6, R27, 0x180, RZ, 0xc0, !PT ;  /* 0x000001801b067812 */ /* 0x000fe400078ec0ff */
[----:B------:R-:W-:Y:S02]  /*10e60*/  F2FP.BF16.F32.PACK_AB R20, R31, R20 ;  /* 0x000000141f14723e */ /* 0x000fe400000010ff */
[----:B------:R-:W-:Y:S02]  /*10e70*/  SHF.R.U64 R3, R3, 0x3, RZ ;  /* 0x0000000303037819 */ /* 0x000fe400000012ff */
[----:B------:R-:W-:-:S02]  /*10e80*/  F2FP.BF16.F32.PACK_AB R53, R53, R56 ;  /* 0x000000383535723e */ /* 0x000fc400000010ff */
[----:B------:R-:W-:Y:S02]  /*10e90*/  F2FP.BF16.F32.PACK_AB R54, R51, R54 ;  /* 0x000000363336723e */ /* 0x000fe400000010ff */
[----:B------:R-:W-:Y:S02]  /*10ea0*/  SHF.R.U64 R6, R6, 0x3, RZ ;  /* 0x0000000306067819 */ /* 0x000fe400000012ff */
[----:B------:R-:W-:Y:S02]  /*10eb0*/  F2FP.BF16.F32.PACK_AB R49, R49, R52 ;  /* 0x000000343131723e */ /* 0x000fe400000010ff */
[----:B------:R-:W-:Y:S01]  /*10ec0*/  F2FP.BF16.F32.PACK_AB R50, R47, R50 ;  /* 0x000000322f32723e */ /* 0x000fe200000010ff */
[----:B------:R-:W-:Y:S01]  /*10ed0*/  IMAD.X R11, RZ, RZ, R9, P3 ;  /* 0x000000ffff0b7224 */ /* 0x000fe200018e0609 */
[----:B------:R-:W-:Y:S02]  /*10ee0*/  F2FP.BF16.F32.PACK_AB R46, R43, R46 ;  /* 0x0000002e2b2e723e */ /* 0x000fe400000010ff */
[----:B------:R-:W-:-:S02]  /*10ef0*/  SEL R52, R15, R20, P0 ;  /* 0x000000140f347207 */ /* 0x000fc40000000000 */
[----:B------:R-:W-:Y:S01]  /*10f00*/  SEL R56, R20, R15, P0 ;  /* 0x0000000f14387207 */ /* 0x000fe20000000000 */
[--C-:B------:R-:W-:Y:S01]  /*10f10*/  IMAD.X R15, RZ, RZ, R9.reuse, P4 ;  /* 0x000000ffff0f7224 */ /* 0x100fe200020e0609 */
[----:B------:R-:W-:Y:S01]  /*10f20*/  LOP3.LUT R14, R3, R14, RZ, 0x3c, !PT ;  /* 0x0000000e030e7212 */ /* 0x000fe200078e3cff */
[----:B------:R-:W-:Y:S01]  /*10f30*/  IMAD.X R13, RZ, RZ, R9, P5 ;  /* 0x000000ffff0d7224 */ /* 0x000fe200028e0609 */
[----:B----4-:R-:W-:Y:S02]  /*10f40*/  LOP3.LUT R3, R5, 0x2, RZ, 0x3c, !PT ;  /* 0x0000000205037812 */ /* 0x010fe400078e3cff */
[----:B------:R-:W-:Y:S02]  /*10f50*/  SEL R62, R53, R54, P0 ;  /* 0x00000036353e7207 */ /* 0x000fe40000000000 */
[----:B------:R-:W-:Y:S02]  /*10f60*/  LOP3.LUT R10, R6, R27, RZ, 0x3c, !PT ;  /* 0x0000001b060a7212 */ /* 0x000fe400078e3cff */
[----:B------:R-:W-:-:S02]  /*10f70*/  SEL R54, R54, R53, P0 ;  /* 0x0000003536367207 */ /* 0x000fc40000000000 */
[----:B0-----:R-:W-:Y:S01]  /*10f80*/  SEL R64, R49, R50, P0 ;  /* 0x0000003231407207 */ /* 0x001fe20000000000 */
[--C-:B------:R-:W-:Y:S01]  /*10f90*/  IMAD.X R7, RZ, RZ, R9.reuse, P2 ;  /* 0x000000ffff077224 */ /* 0x100fe200010e0609 */
[----:B------:R-:W-:Y:S01]  /*10fa0*/  F2FP.BF16.F32.PACK_AB R42, R39, R42 ;  /* 0x0000002a272a723e */ /* 0x000fe200000010ff */
[----:B------:R-:W-:Y:S01]  /*10fb0*/  IMAD.X R21, RZ, RZ, R9, P1 ;  /* 0x000000ffff157224 */ /* 0x000fe200008e0609 */
[----:B------:R-:W-:Y:S02]  /*10fc0*/  SEL R50, R50, R49, P0 ;  /* 0x0000003132327207 */ /* 0x000fe40000000000 */
[----:B------:R-:W-:Y:S02]  /*10fd0*/  SEL R66, R45, R46, P0 ;  /* 0x0000002e2d427207 */ /* 0x000fe40000000000 */
[----:B------:R-:W-:Y:S02]  /*10fe0*/  F2FP.BF16.F32.PACK_AB R38, R135, R38 ;  /* 0x000000268726723e */ /* 0x000fe400000010ff */
[----:B------:R-:W-:-:S02]  /*10ff0*/  LOP3.LUT R20, R29, 0x180, RZ, 0xc0, !PT ;  /* 0x000001801d147812 */ /* 0x000fc400078ec0ff */
[----:B------:R-:W-:Y:S02]  /*11000*/  LOP3.LUT R31, R72, 0x180, RZ, 0xc0, !PT ;  /* 0x00000180481f7812 */ /* 0x000fe400078ec0ff */
[----:B------:R-:W-:Y:S01]  /*11010*/  MOV R51, R8 ;  /* 0x0000000800337202 */ /* 0x000fe20000000f00 */
[----:B------:R-:W-:Y:S01]  /*11020*/  SHFL.IDX PT, R28, R28, R5, 0x1c1f ;  /* 0x001c1f051c1c7589 */ /* 0x000fe200000e0000 */
[----:B------:R-:W-:Y:S02]  /*11030*/  SEL R46, R46, R45, P0 ;  /* 0x0000002d2e2e7207 */ /* 0x000fe40000000000 */
[----:B------:R-:W-:Y:S01]  /*11040*/  MOV R47, R14 ;  /* 0x0000000e002f7202 */ /* 0x000fe20000000f00 */
[----:B------:R-:W-:Y:S01]  /*11050*/  SHFL.IDX PT, R8, R4, R5, 0x1c1f ;  /* 0x001c1f0504087589 */ /* 0x000fe200000e0000 */
[----:B------:R-:W-:Y:S02]  /*11060*/  MOV R45, R10 ;  /* 0x0000000a002d7202 */ /* 0x000fe40000000f00 */
[----:B------:R-:W-:Y:S01]  /*11070*/  MOV R49, R12 ;  /* 0x0000000c00317202 */ /* 0x000fe20000000f00 */
[----:B------:R-:W0:Y:S01]  /*11080*/  SHFL.IDX PT, R9, R26, R3, 0x1c1f ;  /* 0x001c1f031a097589 */ /* 0x000e2200000e0000 */
[----:B------:R-:W-:-:S03]  /*11090*/  SEL R68, R41, R42, P0 ;  /* 0x0000002a29447207 */ /* 0x000fc60000000000 */
[----:B------:R-:W1:Y:S01]  /*110a0*/  SHFL.IDX PT, R11, R30, R3, 0x1c1f ;  /* 0x001c1f031e0b7589 */ /* 0x000e6200000e0000 */
[----:B------:R-:W-:-:S03]  /*110b0*/  SEL R42, R42, R41, P0 ;  /* 0x000000292a2a7207 */ /* 0x000fc60000000000 */
[----:B------:R-:W-:Y:S01]  /*110c0*/  SHFL.IDX PT, R60, R60, R5, 0x1c1f ;  /* 0x001c1f053c3c7589 */ /* 0x000fe200000e0000 */
[----:B------:R-:W-:-:S03]  /*110d0*/  SEL R70, R37, R38, P0 ;  /* 0x0000002625467207 */ /* 0x000fc60000000000 */
[----:B------:R-:W4:Y:S01]  /*110e0*/  SHFL.IDX PT, R15, R58, R3, 0x1c1f ;  /* 0x001c1f033a0f7589 */ /* 0x000f2200000e0000 */
[----:B------:R-:W-:Y:S02]  /*110f0*/  SHF.R.U64 R20, R20, 0x3, RZ ;  /* 0x0000000314147819 */ /* 0x000fe400000012ff */
[----:B------:R-:W-:Y:S01]  /*11100*/  SHF.R.U64 R31, R31, 0x3, RZ ;  /* 0x000000031f1f7819 */ /* 0x000fe200000012ff */
[----:B------:R-:W-:Y:S01]  /*11110*/  SHFL.IDX PT, R32, R32, R5, 0x1c1f ;  /* 0x001c1f0520207589 */ /* 0x000fe200000e0000 */
[----:B------:R-:W-:-:S03]  /*11120*/  SEL R38, R38, R37, P0 ;  /* 0x0000002526267207 */ /* 0x000fc60000000000 */
[----:B------:R-:W4:Y:S04]  /*11130*/  SHFL.IDX PT, R13, R34, R3, 0x1c1f ;  /* 0x001c1f03220d7589 */ /* 0x000f2800000e0000 */
[----:B------:R-:W-:Y:S04]  /*11140*/  SHFL.IDX PT, R62, R62, R5, 0x1c1f ;  /* 0x001c1f053e3e7589 */ /* 0x000fe800000e0000 */
[----:B------:R-:W4:Y:S04]  /*11150*/  SHFL.IDX PT, R33, R54, R3, 0x1c1f ;  /* 0x001c1f0336217589 */ /* 0x000f2800000e0000 */
[----:B------:R-:W-:Y:S04]  /*11160*/  SHFL.IDX PT, R64, R64, R5, 0x1c1f ;  /* 0x001c1f0540407589 */ /* 0x000fe800000e0000 */
[----:B------:R-:W4:Y:S01]  /*11170*/  SHFL.IDX PT, R35, R50, R3, 0x1c1f ;  /* 0x001c1f0332237589 */ /* 0x000f2200000e0000 */
[----:B------:R-:W-:-:S02]  /*11180*/  LOP3.LUT R6, R20, R29, RZ, 0x3c, !PT ;  /* 0x0000001d14067212 */ /* 0x000fc400078e3cff */
[----:B------:R-:W-:Y:S01]  /*11190*/  LOP3.LUT R20, R31, R72, RZ, 0x3c, !PT ;  /* 0x000000481f147212 */ /* 0x000fe200078e3cff */
[----:B------:R-:W-:Y:S04]  /*111a0*/  SHFL.IDX PT, R36, R36, R5, 0x1c1f ;  /* 0x001c1f0524247589 */ /* 0x000fe800000e0000 */
[----:B------:R-:W-:Y:S04]  /*111b0*/  SHFL.IDX PT, R66, R66, R5, 0x1c1f ;  /* 0x001c1f0542427589 */ /* 0x000fe800000e0000 */
[----:B------:R-:W4:Y:S04]  /*111c0*/  SHFL.IDX PT, R27, R40, R3, 0x1c1f ;  /* 0x001c1f03281b7589 */ /* 0x000f2800000e0000 */
[----:B------:R-:W4:Y:S04]  /*111d0*/  SHFL.IDX PT, R37, R46, R3, 0x1c1f ;  /* 0x001c1f032e257589 */ /* 0x000f2800000e0000 */
[----:B------:R-:W-:Y:S04]  /*111e0*/  SHFL.IDX PT, R44, R44, R5, 0x1c1f ;  /* 0x001c1f052c2c7589 */ /* 0x000fe800000e0000 */
[----:B------:R-:W-:Y:S04]  /*111f0*/  SHFL.IDX PT, R68, R68, R5, 0x1c1f ;  /* 0x001c1f0544447589 */ /* 0x000fe800000e0000 */
[----:B------:R-:W4:Y:S04]  /*11200*/  SHFL.IDX PT, R29, R48, R3, 0x1c1f ;  /* 0x001c1f03301d7589 */ /* 0x000f2800000e0000 */
[----:B------:R-:W4:Y:S04]  /*11210*/  SHFL.IDX PT, R39, R42, R3, 0x1c1f ;  /* 0x001c1f032a277589 */ /* 0x000f2800000e0000 */
[----:B------:R-:W-:Y:S04]  /*11220*/  SHFL.IDX PT, R52, R52, R5, 0x1c1f ;  /* 0x001c1f0534347589 */ /* 0x000fe800000e0000 */
[----:B------:R-:W-:Y:S04]  /*11230*/  SHFL.IDX PT, R70, R70, R5, 0x1c1f ;  /* 0x001c1f0546467589 */ /* 0x000fe800000e0000 */
[----:B------:R-:W4:Y:S04]  /*11240*/  SHFL.IDX PT, R31, R56, R3, 0x1c1f ;  /* 0x001c1f03381f7589 */ /* 0x000f2800000e0000 */
[----:B------:R4:W4:Y:S01]  /*11250*/  SHFL.IDX PT, R41, R38, R3, 0x1c1f ;  /* 0x001c1f0326297589 */ /* 0x00092200000e0000 */
[----:B------:R-:W-:-:S02]  /*11260*/  MOV R43, R6 ;  /* 0x00000006002b7202 */ /* 0x000fc40000000f00 */
[----:B0-----:R-:W-:Y:S01]  /*11270*/  SEL R4, R8, R9, P0 ;  /* 0x0000000908047207 */ /* 0x001fe20000000000 */
[----:B------:R-:W3:Y:S01]  /*11280*/  LDL R53, [R1+0x3c] ;  /* 0x00003c0001357983 */ /* 0x000ee20000100800 */
[----:B------:R-:W-:Y:S02]  /*11290*/  SEL R6, R9, R8, P0 ;  /* 0x0000000809067207 */ /* 0x000fe40000000000 */
[----:B-1----:R-:W-:Y:S02]  /*112a0*/  SEL R8, R28, R11, P0 ;  /* 0x0000000b1c087207 */ /* 0x002fe40000000000 */
[----:B------:R-:W-:Y:S01]  /*112b0*/  SEL R10, R11, R28, P0 ;  /* 0x0000001c0b0a7207 */ /* 0x000fe20000000000 */
[----:B----4-:R-:W0:Y:S01]  /*112c0*/  LDC R3, c[0x0][0xbe8] ;  /* 0x0002fa00ff037b82 */ /* 0x010e220000000800 */
[----:B------:R-:W-:Y:S02]  /*112d0*/  SEL R5, R60, R15, P0 ;  /* 0x0000000f3c057207 */ /* 0x000fe40000000000 */
[----:B------:R-:W-:-:S05]  /*112e0*/  SEL R7, R15, R60, P0 ;  /* 0x0000003c0f077207 */ /* 0x000fca0000000000 */
[----:B------:R-:W-:Y:S01]  /*112f0*/  BAR.SYNC.DEFER_BLOCKING 0x1, 0x180 ;  /* 0x0046000000007b1d */ /* 0x000fe20000010000 */
[----:B------:R-:W-:Y:S02]  /*11300*/  SEL R12, R32, R13, P0 ;  /* 0x0000000d200c7207 */ /* 0x000fe40000000000 */
[----:B------:R-:W-:Y:S02]  /*11310*/  SEL R14, R13, R32, P0 ;  /* 0x000000200d0e7207 */ /* 0x000fe40000000000 */
[----:B------:R-:W-:Y:S02]  /*11320*/  SEL R9, R62, R33, P0 ;  /* 0x000000213e097207 */ /* 0x000fe40000000000 */
[----:B------:R-:W-:Y:S02]  /*11330*/  SEL R11, R33, R62, P0 ;  /* 0x0000003e210b7207 */ /* 0x000fe40000000000 */
[----:B------:R-:W-:Y:S02]  /*11340*/  SEL R13, R64, R35, P0 ;  /* 0x00000023400d7207 */ /* 0x000fe40000000000 */
[----:B------:R-:W-:-:S02]  /*11350*/  SEL R15, R35, R64, P0 ;  /* 0x00000040230f7207 */ /* 0x000fc40000000000 */
[----:B------:R-:W-:Y:S02]  /*11360*/  ISETP.NE.U32.AND P2, PT, RZ, UR4, PT ;  /* 0x00000004ff007c0c */ /* 0x000fe4000bf45070 */
[----:B------:R-:W-:Y:S02]  /*11370*/  MOV R21, R20 ;  /* 0x0000001400157202 */ /* 0x000fe40000000f00 */
[----:B------:R-:W-:Y:S01]  /*11380*/  ISETP.NE.AND.EX P2, PT, RZ, UR5, PT, P2 ;  /* 0x00000005ff007c0c */ /* 0x000fe2000bf45320 */
[----:B------:R1:W-:Y:S04]  /*11390*/  STSM.16.M88.4 [R51], R4 ;  /* 0x0000000433007844 */ /* 0x0003e80000000200 */
[----:B------:R4:W-:Y:S04]  /*113a0*/  STSM.16.M88.4 [R49], R8 ;  /* 0x0000000831007844 */ /* 0x0009e80000000200 */
[----:B------:R0:W-:Y:S01]  /*113b0*/  STSM.16.M88.4 [R47], R12 ;  /* 0x0000000c2f007844 */ /* 0x0001e20000000200 */
[----:B-1----:R-:W-:-:S02]  /*113c0*/  SEL R4, R36, R27, P0 ;  /* 0x0000001b24047207 */ /* 0x002fc40000000000 */
[----:B------:R-:W-:Y:S02]  /*113d0*/  SEL R6, R27, R36, P0 ;  /* 0x000000241b067207 */ /* 0x000fe40000000000 */
[----:B------:R-:W-:Y:S02]  /*113e0*/  SEL R5, R66, R37, P0 ;  /* 0x0000002542057207 */ /* 0x000fe40000000000 */
[----:B------:R-:W-:Y:S02]  /*113f0*/  SEL R7, R37, R66, P0 ;  /* 0x0000004225077207 */ /* 0x000fe40000000000 */
[----:B----4-:R-:W-:Y:S02]  /*11400*/  SEL R8, R44, R29, P0 ;  /* 0x0000001d2c087207 */ /* 0x010fe40000000000 */
[----:B------:R-:W-:Y:S02]  /*11410*/  SEL R10, R29, R44, P0 ;  /* 0x0000002c1d0a7207 */ /* 0x000fe40000000000 */
[----:B------:R-:W-:-:S02]  /*11420*/  SEL R9, R68, R39, P0 ;  /* 0x0000002744097207 */ /* 0x000fc40000000000 */
[----:B------:R-:W-:Y:S02]  /*11430*/  SEL R11, R39, R68, P0 ;  /* 0x00000044270b7207 */ /* 0x000fe40000000000 */
[----:B0-----:R-:W-:Y:S02]  /*11440*/  SEL R12, R52, R31, P0 ;  /* 0x0000001f340c7207 */ /* 0x001fe40000000000 */
[----:B------:R-:W-:Y:S02]  /*11450*/  SEL R14, R31, R52, P0 ;  /* 0x000000341f0e7207 */ /* 0x000fe40000000000 */
[----:B------:R-:W-:Y:S02]  /*11460*/  SEL R13, R70, R41, P0 ;  /* 0x00000029460d7207 */ /* 0x000fe40000000000 */
[----:B------:R-:W-:Y:S01]  /*11470*/  SEL R15, R41, R70, P0 ;  /* 0x00000046290f7207 */ /* 0x000fe20000000000 */
[----:B------:R0:W-:Y:S04]  /*11480*/  STSM.16.M88.4 [R45], R4 ;  /* 0x000000042d007844 */ /* 0x0001e80000000200 */
[----:B------:R-:W-:Y:S04]  /*11490*/  STSM.16.M88.4 [R43], R8 ;  /* 0x000000082b007844 */ /* 0x000fe80000000200 */
[----:B------:R1:W-:Y:S01]  /*114a0*/  STSM.16.M88.4 [R21], R12 ;  /* 0x0000000c15007844 */ /* 0x0003e20000000200 */
[----:B------:R-:W-:Y:S01]  /*114b0*/  IMAD.MOV.U32 R20, RZ, RZ, RZ ;  /* 0x000000ffff147224 */ /* 0x000fe200078e00ff */
[----:B------:R-:W-:Y:S01]  /*114c0*/  BAR.SYNC.DEFER_BLOCKING 0x1, 0x180 ;  /* 0x0046000000007b1d */ /* 0x000fe20000010000 */
[----:B--2---:R-:W-:-:S04]  /*114d0*/  IADD3 R26, P1, R59, UR4, RZ ;  /* 0x000000043b1a7c10 */ /* 0x004fc8000ff3e0ff */
[----:B---3--:R-:W-:Y:S01]  /*114e0*/  IADD3.X R27, R57, UR5, RZ, P1, !PT ;  /* 0x00000005391b7c10 */ /* 0x008fe20008ffe4ff */
[----:B------:R-:W-:Y:S02]  /*114f0*/  ULDC.64 UR4, c[0x0][0xc08] ;  /* 0x0003020000047ab9 */ /* 0x000fe40000000a00 */
[----:B------:R-:W-:Y:S02]  /*11500*/  ISETP.NE.U32.AND P0, PT, RZ, UR4, PT ;  /* 0x00000004ff007c0c */ /* 0x000fe4000bf05070 */
[----:B------:R2:W5:Y:S02]  /*11510*/  @P2 LDG.E R20, desc[UR42][R26.64] ;  /* 0x0000002a1a142981 */ /* 0x000564000c1e1900 */
[----:B------:R-:W-:-:S13]  /*11520*/  ISETP.NE.AND.EX P0, PT, RZ, UR5, PT, P0 ;  /* 0x00000005ff007c0c */ /* 0x000fda000bf05300 */
[----:B0-----:R-:W-:Y:S01]  /*11530*/  @P0 IADD3 R4, P3, R59, UR4, RZ ;  /* 0x000000043b040c10 */ /* 0x001fe2000ff7e0ff */
[----:B------:R-:W-:Y:S02]  /*11540*/  ULDC UR4, c[0x0][0xa88] ;  /* 0x0002a20000047ab9 */ /* 0x000fe40000000800 */
[----:B------:R-:W-:Y:S02]  /*11550*/  MOV R38, UR4 ;  /* 0x0000000400267c02 */ /* 0x000fe40008000f00 */
[----:B------:R-:W-:-:S05]  /*11560*/  @P0 IADD3.X R5, R57, UR5, RZ, P3, !PT ;  /* 0x0000000539050c10 */ /* 0x000fca0009ffe4ff */
[----:B------:R2:W5:Y:S01]  /*11570*/  @P0 LDG.E R38, desc[UR42][R4.64] ;  /* 0x0000002a04260981 */ /* 0x000562000c1e1900 */
[----:B------:R-:W-:-:S13]  /*11580*/  ISETP.NE.AND P1, PT, R3, 0x1, PT ;  /* 0x000000010300780c */ /* 0x000fda0003f25270 */
[----:B------:R-:W0:Y:S08]  /*11590*/  @P1 LDC R6, c[0x0][0xbec] ;  /* 0x0002fb00ff061b82 */ /* 0x000e300000000800 */
[----:B------:R-:W3:Y:S01]  /*115a0*/  @P1 LDC R29, c[0x0][0xbf0] ;  /* 0x0002fc00ff1d1b82 */ /* 0x000ee20000000800 */
[----:B-1----:R-:W-:Y:S01]  /*115b0*/  IMAD R13, R53, 0xc0, R55 ;  /* 0x000000c0350d7824 */ /* 0x002fe200078e0237 */
[----:B0-23--:R-:W-:Y:S06]  /*115c0*/  @P0 BRA `(.L_x_8880) ;  /* 0x0000000000100947 */ /* 0x00dfec0003800000 */
[----:B------:R-:W-:Y:S05]  /*115d0*/  @!P2 BRA `(.L_x_8880) ;  /* 0x00000000000ca947 */ /* 0x000fea0003800000 */
[----:B------:R-:W2:Y:S04]  /*115e0*/  LDG.E R5, desc[UR42][R26.64] ;  /* 0x0000002a1a057981 */ /* 0x000ea8000c1e1900 */
[----:B-----5:R-:W2:Y:S02]  /*115f0*/  LDG.E R38, desc[UR42][R26.64+0x4] ;  /* 0x0000042a1a267981 */ /* 0x020ea4000c1e1900 */
[----:B--2---:R-:W-:-:S07]  /*11600*/  IMAD.IADD R38, R38, 0x1, -R5 ;  /* 0x0000000126267824 */ /* 0x004fce00078e0a05 */
.L_x_8880:
[----:B------:R-:W2:Y:S01]  /*11610*/  LDL.LU R5, [R1+0x20] ;  /* 0x0000200001057983 */ /* 0x000ea20000300800 */
[----:B------:R-:W-:Y:S01]  /*11620*/  ULDC.64 UR4, c[0x0][0xb90] ;  /* 0x0002e40000047ab9 */ /* 0x000fe20000000a00 */
[----:B------:R-:W0:Y:S01]  /*11630*/  S2R R4, SR_TID.X ;  /* 0x0000000000047919 */ /* 0x000e220000002100 */
[----:B------:R-:W1:Y:S01]  /*11640*/  S2R R14, SR_TID.X ;  /* 0x00000000000e7919 */ /* 0x000e620000002100 */
[----:B-----5:R-:W-:Y:S01]  /*11650*/  SHF.R.S32.HI R21, RZ, 0x1f, R20 ;  /* 0x0000001fff157819 */ /* 0x020fe20000011414 */
[----:B------:R-:W-:Y:S01]  /*11660*/  IMAD.MOV.U32 R7, RZ, RZ, R13 ;  /* 0x000000ffff077224 */ /* 0x000fe200078e000d */
[----:B------:R-:W3:Y:S01]  /*11670*/  @P1 LDC R45, c[0x0][0xbec] ;  /* 0x0002fb00ff2d1b82 */ /* 0x000ee20000000800 */
[----:B------:R-:W4:Y:S04]  /*11680*/  LDL.LU R10, [R1+0x38] ;  /* 0x00003800010a7983 */ /* 0x000f280000300800 */
[----:B------:R-:W3:Y:S04]  /*11690*/  LDL.LU R44, [R1+0x28] ;  /* 0x00002800012c7983 */ /* 0x000ee80000300800 */
[----:B------:R-:W4:Y:S04]  /*116a0*/  LDL R49, [R1+0x24] ;  /* 0x0000240001317983 */ /* 0x000f280000100800 */
[----:B------:R-:W4:Y:S01]  /*116b0*/  LDL R15, [R1+0x60] ;  /* 0x00006000010f7983 */ /* 0x000f220000100800 */
[----:B------:R-:W-:-:S03]  /*116c0*/  IMAD R38, R38, R3, RZ ;  /* 0x0000000326267224 */ /* 0x000fc600078e02ff */
[----:B------:R0:W5:Y:S02]  /*116d0*/  LDL R48, [R1+0x74] ;  /* 0x0000740001307983 */ /* 0x0001640000100800 */
[----:B0-----:R-:W-:-:S05]  /*116e0*/  VIADD R47, R4, 0xffffff80 ;  /* 0xffffff80042f7836 */ /* 0x001fca0000000000 */
[----:B------:R-:W-:Y:S01]  /*116f0*/  SHF.R.S32.HI R50, RZ, 0x1f, R47 ;  /* 0x0000001fff327819 */ /* 0x000fe2000001142f */
[----:B------:R-:W-:-:S03]  /*11700*/  @P1 IMAD.HI.U32 R4, R13, R6, RZ ;  /* 0x000000060d041227 */ /* 0x000fc600078e00ff */
[----:B------:R-:W-:Y:S02]  /*11710*/  LEA.HI R50, R50, R47, RZ, 0x2 ;  /* 0x0000002f32327211 */ /* 0x000fe400078f10ff */
[----:B------:R-:W-:Y:S02]  /*11720*/  @P1 SHF.R.U32.HI R7, RZ, R29, R4 ;  /* 0x0000001dff071219 */ /* 0x000fe40000011604 */
[----:B------:R-:W-:-:S03]  /*11730*/  SHF.R.S32.HI R50, RZ, 0x2, R50 ;  /* 0x00000002ff327819 */ /* 0x000fc60000011432 */
[----:B------:R-:W-:Y:S02]  /*11740*/  IMAD.MOV R6, RZ, RZ, -R7 ;  /* 0x000000ffff067224 */ /* 0x000fe400078e0a07 */
[----:B-1----:R-:W-:-:S05]  /*11750*/  VIADD R30, R14, 0xffffff80 ;  /* 0xffffff800e1e7836 */ /* 0x002fca0000000000 */
[----:B------:R-:W-:-:S04]  /*11760*/  SHF.R.S32.HI R14, RZ, 0x1f, R30 ;  /* 0x0000001fff0e7819 */ /* 0x000fc8000001141e */
[----:B------:R-:W-:-:S04]  /*11770*/  LEA.HI R14, R14, R30, RZ, 0x7 ;  /* 0x0000001e0e0e7211 */ /* 0x000fc800078f38ff */
[----:B------:R-:W-:-:S05]  /*11780*/  LOP3.LUT R14, R14, 0xffffff80, RZ, 0xc0, !PT ;  /* 0xffffff800e0e7812 */ /* 0x000fca00078ec0ff */
[----:B------:R-:W-:Y:S01]  /*11790*/  IMAD.IADD R14, R30, 0x1, -R14 ;  /* 0x000000011e0e7824 */ /* 0x000fe200078e0a0e */
[----:B------:R-:W-:-:S04]  /*117a0*/  SHF.R.S32.HI R46, RZ, 0x1f, R47 ;  /* 0x0000001fff2e7819 */ /* 0x000fc8000001142f */
[----:B------:R-:W-:-:S04]  /*117b0*/  LEA.HI R46, R46, R47, RZ, 0x2 ;  /* 0x0000002f2e2e7211 */ /* 0x000fc800078f10ff */
[----:B------:R-:W-:-:S05]  /*117c0*/  LOP3.LUT R46, R46, 0xfffffffc, RZ, 0xc0, !PT ;  /* 0xfffffffc2e2e7812 */ /* 0x000fca00078ec0ff */
[----:B------:R-:W-:Y:S02]  /*117d0*/  IMAD.IADD R46, R47, 0x1, -R46 ;  /* 0x000000012f2e7824 */ /* 0x000fe400078e0a2e */
[----:B------:R0:W5:Y:S01]  /*117e0*/  LDL R47, [R1+0x40] ;  /* 0x00004000012f7983 */ /* 0x0001620000100800 */
[----:B--2---:R-:W-:Y:S01]  /*117f0*/  IMAD.MOV.U32 R8, RZ, RZ, R5 ;  /* 0x000000ffff087224 */ /* 0x004fe200078e0005 */
[----:B---3--:R-:W-:-:S05]  /*11800*/  SHF.R.S32.HI R39, RZ, 0x1f, R44 ;  /* 0x0000001fff277819 */ /* 0x008fca000001142c */
[----:B------:R-:W-:-:S04]  /*11810*/  IMAD R5, R39, UR4, RZ ;  /* 0x0000000427057c24 */ /* 0x000fc8000f8e02ff */
[C---:B------:R-:W-:Y:S02]  /*11820*/  IMAD R11, R44.reuse, UR5, R5 ;  /* 0x000000052c0b7c24 */ /* 0x040fe4000f8e0205 */
[----:B------:R-:W-:Y:S01]  /*11830*/  IMAD.WIDE.U32 R4, R44, UR4, R20 ;  /* 0x000000042c047c25 */ /* 0x000fe2000f8e0014 */
[----:B----4-:R-:W-:Y:S01]  /*11840*/  SEL R37, R10, RZ, !P2 ;  /* 0x000000ff0a257207 */ /* 0x010fe20005000000 */
[----:B------:R-:W-:Y:S01]  /*11850*/  ULDC.64 UR4, c[0x0][0xb98] ;  /* 0x0002e60000047ab9 */ /* 0x000fe20000000a00 */
[----:B------:R-:W-:Y:S01]  /*11860*/  SEL R36, R8, RZ, !P2 ;  /* 0x000000ff08247207 */ /* 0x000fe20005000000 */
[----:B------:R-:W-:Y:S02]  /*11870*/  IMAD R9, R50, 0x20, R49 ;  /* 0x0000002032097824 */ /* 0x000fe400078e0231 */
[----:B------:R-:W-:Y:S02]  /*11880*/  IMAD.IADD R5, R5, 0x1, R11 ;  /* 0x0000000105057824 */ /* 0x000fe400078e020b */
[----:B------:R-:W-:-:S04]  /*11890*/  IMAD.WIDE R24, R9, 0x2, R24 ;  /* 0x0000000209187825 */ /* 0x000fc800078e0218 */
[----:B------:R-:W-:Y:S02]  /*118a0*/  IMAD R9, R3, R6, R13 ;  /* 0x0000000603097224 */ /* 0x000fe400078e020d */
[----:B------:R-:W-:Y:S02]  /*118b0*/  IMAD R11, R37, UR4, RZ ;  /* 0x00000004250b7c24 */ /* 0x000fe4000f8e02ff */
[----:B------:R-:W-:Y:S01]  /*118c0*/  IMAD.WIDE.U32 R4, R36, UR4, R4 ;  /* 0x0000000424047c25 */ /* 0x000fe2000f8e0004 */
[----:B------:R-:W-:-:S03]  /*118d0*/  SHF.R.S32.HI R6, RZ, 0x1f, R9 ;  /* 0x0000001fff067819 */ /* 0x000fc60000011409 */
        /* <DEDUP_REMOVED lines=8> */
[----:B------:R-:W-:-:S02]  /*11960*/  IMAD R7, R9, UR5, R6 ;  /* 0x0000000509077c24 */ /* 0x000fc4000f8e0206 */
[----:B------:R-:W-:Y:S01]  /*11970*/  IMAD.WIDE.U32 R4, R9, UR4, R4 ;  /* 0x0000000409047c25 */ /* 0x000fe2000f8e0004 */
[----:B------:R-:W-:Y:S01]  /*11980*/  SHF.R.U64 R8, R8, 0x3, RZ ;  /* 0x0000000308087819 */ /* 0x000fe200000012ff */
[----:B------:R-:W-:Y:S02]  /*11990*/  ULDC.64 UR4, c[0x0][0xb50] ;  /* 0x0002d40000047ab9 */ /* 0x000fe40000000a00 */
[----:B------:R-:W-:Y:S01]  /*119a0*/  IMAD.IADD R5, R5, 0x1, R7 ;  /* 0x0000000105057824 */ /* 0x000fe200078e0207 */
[----:B------:R-:W-:Y:S02]  /*119b0*/  LEA R6, P0, R4, UR4, 0x2 ;  /* 0x0000000404067c11 */ /* 0x000fe4000f8010ff */
[----:B------:R-:W-:Y:S02]  /*119c0*/  LOP3.LUT R8, R8, R13, RZ, 0x3c, !PT ;  /* 0x0000000d08087212 */ /* 0x000fe400078e3cff */
[----:B------:R-:W-:Y:S02]  /*119d0*/  IADD3 R13, P6, R24, 0x3000, RZ ;  /* 0x00003000180d7810 */ /* 0x000fe40007fde0ff */
[----:B------:R-:W-:Y:S01]  /*119e0*/  LEA.HI.X R4, R4, UR5, R5, 0x2, P0 ;  /* 0x0000000504047c11 */ /* 0x000fe200080f1405 */
[----:B------:R-:W-:Y:S01]  /*119f0*/  SHFL.IDX PT, R40, R6, RZ, 0x1c1f ;  /* 0x001c1fff06287589 */ /* 0x000fe200000e0000 */
[----:B------:R-:W-:Y:S01]  /*11a00*/  LOP3.LUT R12, R13, 0x180, RZ, 0xc0, !PT ;  /* 0x000001800d0c7812 */ /* 0x000fe200078ec0ff */
[----:B------:R-:W-:-:S02]  /*11a10*/  ULDC.64 UR4, c[0x0][0xaa0] ;  /* 0x0002a80000047ab9 */ /* 0x000fc40000000a00 */
[----:B------:R-:W1:Y:S01]  /*11a20*/  SHFL.IDX PT, R41, R4, RZ, 0x1c1f ;  /* 0x001c1fff04297589 */ /* 0x000e6200000e0000 */
[----:B------:R-:W-:Y:S02]  /*11a30*/  SHF.R.U64 R12, R12, 0x3, RZ ;  /* 0x000000030c0c7819 */ /* 0x000fe400000012ff */
[----:B------:R-:W-:Y:S02]  /*11a40*/  LOP3.LUT P0, RZ, R14, 0x3, RZ, 0xc0, !PT ;  /* 0x000000030eff7812 */ /* 0x000fe4000780c0ff */
[----:B------:R-:W-:Y:S01]  /*11a50*/  LOP3.LUT R12, R12, R13, RZ, 0x3c, !PT ;  /* 0x0000000d0c0c7212 */ /* 0x000fe200078e3cff */
[----:B------:R-:W-:Y:S01]  /*11a60*/  IMAD R13, R53, 0xc0, R15 ;  /* 0x000000c0350d7824 */ /* 0x000fe200078e020f */
[----:B------:R-:W-:Y:S01]  /*11a70*/  SHFL.IDX PT, R42, R6, 0x1, 0x1c1f ;  /* 0x003c1f00062a7f89 */ /* 0x000fe200000e0000 */
[----:B------:R-:W-:-:S03]  /*11a80*/  IADD3.X R9, RZ, R25, RZ, P2, !PT ;  /* 0x00000019ff097210 */ /* 0x000fc600017fe4ff */
[----:B------:R-:W2:Y:S01]  /*11a90*/  SHFL.IDX PT, R43, R4, 0x1, 0x1c1f ;  /* 0x003c1f00042b7f89 */ /* 0x000ea200000e0000 */
[C---:B------:R-:W-:Y:S01]  /*11aa0*/  ISETP.GE.OR P2, PT, R13.reuse, R38, P0 ;  /* 0x000000260d00720c */ /* 0x040fe20000746670 */
[----:B------:R-:W-:Y:S02]  /*11ab0*/  VIADD R5, R13, 0x8 ;  /* 0x000000080d057836 */ /* 0x000fe40000000000 */
[----:B------:R-:W-:-:S03]  /*11ac0*/  IMAD R21, R21, UR4, RZ ;  /* 0x0000000415157c24 */ /* 0x000fc6000f8e02ff */
[----:B------:R-:W-:-:S07]  /*11ad0*/  ISETP.GE.OR P0, PT, R5, R38, P0 ;  /* 0x000000260500720c */ /* 0x000fce0000706670 */
[----:B-1----:R1:W-:Y:S02]  /*11ae0*/  @!P2 ST.E desc[UR42][R40.64], R2 ;  /* 0x000000022800a985 */ /* 0x0023e4000c10192a */
[C---:B-1----:R-:W-:Y:S02]  /*11af0*/  IMAD R41, R20.reuse, UR5, R21 ;  /* 0x0000000514297c24 */ /* 0x042fe4000f8e0215 */
[----:B------:R-:W-:Y:S01]  /*11b00*/  IMAD.WIDE.U32 R20, R20, UR4, RZ ;  /* 0x0000000414147c25 */ /* 0x000fe2000f8e00ff */
[----:B------:R-:W-:-:S03]  /*11b10*/  ULDC.64 UR4, c[0x0][0xae8] ;  /* 0x0002ba0000047ab9 */ /* 0x000fc60000000a00 */
[----:B------:R-:W-:Y:S02]  /*11b20*/  IMAD.IADD R21, R21, 0x1, R41 ;  /* 0x0000000115157824 */ /* 0x000fe400078e0229 */
[----:B------:R-:W-:Y:S01]  /*11b30*/  IMAD R39, R39, UR4, RZ ;  /* 0x0000000427277c24 */ /* 0x000fe2000f8e02ff */
[----:B--2---:R1:W-:Y:S01]  /*11b40*/  @!P0 ST.E desc[UR42][R42.64], R0 ;  /* 0x000000002a008985 */ /* 0x0043e2000c10192a */
[----:B------:R-:W-:-:S04]  /*11b50*/  IMAD.WIDE.U32 R20, R44, UR4, R20 ;  /* 0x000000042c147c25 */ /* 0x000fc8000f8e0014 */
[----:B------:R-:W-:Y:S01]  /*11b60*/  IMAD R39, R44, UR5, R39 ;  /* 0x000000052c277c24 */ /* 0x000fe2000f8e0227 */
[C---:B------:R-:W-:Y:S01]  /*11b70*/  IADD3 R27, P5, R24.reuse, 0x4800, RZ ;  /* 0x00004800181b7810 */ /* 0x040fe20007fbe0ff */
[----:B------:R0:W5:Y:S01]  /*11b80*/  LDL R44, [R1+0x44] ;  /* 0x00004400012c7983 */ /* 0x0001620000100800 */
[----:B------:R-:W-:Y:S01]  /*11b90*/  IADD3 R29, P4, R24, 0x6000, RZ ;  /* 0x00006000181d7810 */ /* 0x000fe20007f9e0ff */
[----:B-1----:R-:W-:Y:S01]  /*11ba0*/  IMAD R0, R46, 0x60, R50 ;  /* 0x000000602e007824 */ /* 0x002fe200078e0232 */
[----:B------:R-:W1:Y:S01]  /*11bb0*/  @P1 LDC R43, c[0x0][0xbf0] ;  /* 0x0002fc00ff2b1b82 */ /* 0x000e620000000800 */
[----:B------:R0:W5:Y:S01]  /*11bc0*/  LDL R46, [R1+0x70] ;  /* 0x00007000012e7983 */ /* 0x0001620000100800 */
[----:B------:R-:W-:Y:S01]  /*11bd0*/  IADD3 R7, P3, R24, 0x7800, RZ ;  /* 0x0000780018077810 */ /* 0x000fe20007f7e0ff */
[----:B------:R-:W-:Y:S01]  /*11be0*/  IMAD R40, R53, 0xc0, R0 ;  /* 0x000000c035287824 */ /* 0x000fe200078e0200 */
[----:B------:R-:W-:Y:S01]  /*11bf0*/  LOP3.LUT R26, R27, 0x180, RZ, 0xc0, !PT ;  /* 0x000001801b1a7812 */ /* 0x000fe200078ec0ff */
[----:B------:R-:W-:-:S02]  /*11c00*/  ULDC.64 UR4, c[0x0][0xaf0] ;  /* 0x0002bc0000047ab9 */ /* 0x000fc40000000a00 */
[----:B------:R-:W-:Y:S01]  /*11c10*/  @P1 IMAD.HI.U32 R0, R40, R45, RZ ;  /* 0x0000002d28001227 */ /* 0x000fe200078e00ff */
[----:B------:R-:W-:Y:S02]  /*11c20*/  LOP3.LUT R28, R29, 0x180, RZ, 0xc0, !PT ;  /* 0x000001801d1c7812 */ /* 0x000fe400078ec0ff */
[----:B------:R-:W-:Y:S01]  /*11c30*/  LOP3.LUT R11, R24, 0x180, RZ, 0xc0, !PT ;  /* 0x00000180180b7812 */ /* 0x000fe200078ec0ff */
[----:B------:R-:W-:Y:S01]  /*11c40*/  IMAD.IADD R21, R21, 0x1, R39 ;  /* 0x0000000115157824 */ /* 0x000fe200078e0227 */
[----:B------:R-:W-:Y:S01]  /*11c50*/  LOP3.LUT R6, R7, 0x180, RZ, 0xc0, !PT ;  /* 0x0000018007067812 */ /* 0x000fe200078ec0ff */
[----:B------:R-:W-:Y:S01]  /*11c60*/  IMAD.MOV.U32 R39, RZ, RZ, R40 ;  /* 0x000000ffff277224 */ /* 0x000fe200078e0028 */
[----:B------:R-:W-:Y:S01]  /*11c70*/  SHF.R.U64 R26, R26, 0x3, RZ ;  /* 0x000000031a1a7819 */ /* 0x000fe200000012ff */
[----:B------:R-:W-:Y:S01]  /*11c80*/  IMAD R37, R37, UR4, RZ ;  /* 0x0000000425257c24 */ /* 0x000fe2000f8e02ff */
[----:B------:R-:W-:Y:S02]  /*11c90*/  SHF.R.U64 R28, R28, 0x3, RZ ;  /* 0x000000031c1c7819 */ /* 0x000fe400000012ff */
[----:B------:R-:W-:-:S02]  /*11ca0*/  SHF.R.U64 R11, R11, 0x3, RZ ;  /* 0x000000030b0b7819 */ /* 0x000fc400000012ff */
[----:B------:R-:W-:Y:S02]  /*11cb0*/  SHF.R.U64 R6, R6, 0x3, RZ ;  /* 0x0000000306067819 */ /* 0x000fe400000012ff */
[----:B-1----:R-:W-:Y:S01]  /*11cc0*/  @P1 SHF.R.U32.HI R39, RZ, R43, R0 ;  /* 0x0000002bff271219 */ /* 0x002fe20000011600 */
[----:B------:R-:W-:Y:S01]  /*11cd0*/  IMAD R41, R36, UR5, R37 ;  /* 0x0000000524297c24 */ /* 0x000fe2000f8e0225 */
[----:B------:R-:W-:Y:S01]  /*11ce0*/  LOP3.LUT R26, R26, R27, RZ, 0x3c, !PT ;  /* 0x0000001b1a1a7212 */ /* 0x000fe200078e3cff */
[----:B------:R-:W-:Y:S01]  /*11cf0*/  IMAD.WIDE.U32 R36, R36, UR4, R20 ;  /* 0x0000000424247c25 */ /* 0x000fe2000f8e0014 */
[--C-:B------:R-:W-:Y:S01]  /*11d00*/  SHF.R.S32.HI R0, RZ, 0x1f, R39.reuse ;  /* 0x0000001fff007819 */ /* 0x100fe20000011427 */
[----:B------:R-:W-:Y:S01]  /*11d10*/  ULDC.64 UR4, c[0x0][0xae0] ;  /* 0x0002b80000047ab9 */ /* 0x000fe20000000a00 */
[----:B------:R-:W-:Y:S01]  /*11d20*/  LOP3.LUT R28, R28, R29, RZ, 0x3c, !PT ;  /* 0x0000001d1c1c7212 */ /* 0x000fe200078e3cff */
[----:B------:R-:W-:Y:S01]  /*11d30*/  IMAD.MOV R2, RZ, RZ, -R39 ;  /* 0x000000ffff027224 */ /* 0x000fe200078e0a27 */
[----:B------:R-:W-:Y:S01]  /*11d40*/  LOP3.LUT R4, R11, R24, RZ, 0x3c, !PT ;  /* 0x000000180b047212 */ /* 0x000fe200078e3cff */
[--C-:B------:R-:W-:Y:S01]  /*11d50*/  IMAD.X R13, RZ, RZ, R25.reuse, P6 ;  /* 0x000000ffff0d7224 */ /* 0x100fe200030e0619 */
[----:B------:R-:W-:Y:S01]  /*11d60*/  LOP3.LUT R32, R6, R7, RZ, 0x3c, !PT ;  /* 0x0000000706207212 */ /* 0x000fe200078e3cff */
[--C-:B------:R-:W-:Y:S01]  /*11d70*/  IMAD.X R27, RZ, RZ, R25.reuse, P5 ;  /* 0x000000ffff1b7224 */ /* 0x100fe200028e0619 */
[----:B------:R-:W5:Y:S01]  /*11d80*/  LD.E.128 R8, desc[UR42][R8.64] ;  /* 0x0000002a08087980 */ /* 0x000f62000c101d00 */
[----:B------:R-:W-:-:S02]  /*11d90*/  IMAD.X R29, RZ, RZ, R25, P4 ;  /* 0x000000ffff1d7224 */ /* 0x000fc400020e0619 */
[--C-:B------:R-:W-:Y:S01]  /*11da0*/  IMAD.X R33, RZ, RZ, R25.reuse, P3 ;  /* 0x000000ffff217224 */ /* 0x100fe200018e0619 */
[----:B------:R-:W5:Y:S01]  /*11db0*/  LD.E.128 R12, desc[UR42][R12.64] ;  /* 0x0000002a0c0c7980 */ /* 0x000f62000c101d00 */
[----:B------:R-:W-:Y:S02]  /*11dc0*/  IMAD.MOV.U32 R5, RZ, RZ, R25 ;  /* 0x000000ffff057224 */ /* 0x000fe400078e0019 */
[----:B------:R-:W-:Y:S01]  /*11dd0*/  IMAD.IADD R37, R37, 0x1, R41 ;  /* 0x0000000125257824 */ /* 0x000fe200078e0229 */
[----:B------:R-:W5:Y:S01]  /*11de0*/  LD.E.128 R24, desc[UR42][R26.64] ;  /* 0x0000002a1a187980 */ /* 0x000f62000c101d00 */
[----:B------:R-:W-:Y:S02]  /*11df0*/  IMAD R0, R0, UR4, RZ ;  /* 0x0000000400007c24 */ /* 0x000fe4000f8e02ff */
[----:B------:R-:W-:Y:S01]  /*11e00*/  IMAD R21, R3, R2, R40 ;  /* 0x0000000203157224 */ /* 0x000fe200078e0228 */
[----:B------:R-:W5:Y:S01]  /*11e10*/  LD.E.128 R4, desc[UR42][R4.64] ;  /* 0x0000002a04047980 */ /* 0x000f62000c101d00 */
[----:B------:R-:W-:-:S02]  /*11e20*/  IMAD R41, R39, UR5, R0 ;  /* 0x0000000527297c24 */ /* 0x000fc4000f8e0200 */
[----:B------:R-:W-:Y:S01]  /*11e30*/  IMAD.WIDE.U32 R2, R39, UR4, R36 ;  /* 0x0000000427027c25 */ /* 0x000fe2000f8e0024 */
[----:B------:R-:W5:Y:S01]  /*11e40*/  LD.E.128 R28, desc[UR42][R28.64] ;  /* 0x0000002a1c1c7980 */ /* 0x000f62000c101d00 */
[----:B------:R-:W-:Y:S01]  /*11e50*/  SHF.R.S32.HI R0, RZ, 0x1f, R21 ;  /* 0x0000001fff007819 */ /* 0x000fe20000011415 */
[----:B------:R-:W-:Y:S02]  /*11e60*/  ULDC.64 UR4, c[0x0][0xad8] ;  /* 0x0002b60000047ab9 */ /* 0x000fe40000000a00 */
[----:B------:R-:W5:Y:S01]  /*11e70*/  LD.E.128 R32, desc[UR42][R32.64] ;  /* 0x0000002a20207980 */ /* 0x000f62000c101d00 */
[----:B------:R-:W-:Y:S01]  /*11e80*/  @!PT LDS RZ, [RZ] ;  /* 0x00000000fffff984 */ /* 0x000fe20000000800 */
[----:B------:R-:W-:Y:S01]  /*11e90*/  @!PT LDS RZ, [RZ] ;  /* 0x00000000fffff984 */ /* 0x000fe20000000800 */
[----:B------:R-:W-:Y:S01]  /*11ea0*/  @!PT LDS RZ, [RZ] ;  /* 0x00000000fffff984 */ /* 0x000fe20000000800 */
[----:B------:R-:W-:Y:S01]  /*11eb0*/  @!PT LDS RZ, [RZ] ;  /* 0x00000000fffff984 */ /* 0x000fe20000000800 */
[----:B------:R1:W-:Y:S06]  /*11ec0*/  MEMBAR.ALL.CTA ;  /* 0x0000000000007992 */ /* 0x0003ec0000008000 */
[----:B-1----:R-:W1:Y:S01]  /*11ed0*/  FENCE.VIEW.ASYNC.S ;  /* 0x00000000000073c6 */ /* 0x002e620000000000 */
[----:B------:R-:W-:Y:S01]  /*11ee0*/  IADD3 R3, R3, R41, RZ ;  /* 0x0000002903037210 */ /* 0x000fe20007ffe0ff */
[----:B------:R-:W-:-:S02]  /*11ef0*/  IMAD R0, R0, UR4, RZ ;  /* 0x0000000400007c24 */ /* 0x000fc4000f8e02ff */
[----:B------:R-:W-:Y:S02]  /*11f00*/  IMAD R43, R53, 0xc0, R50 ;  /* 0x000000c0352b7824 */ /* 0x000fe400078e0232 */
[C---:B------:R-:W-:Y:S02]  /*11f10*/  IMAD R37, R21.reuse, UR5, R0 ;  /* 0x0000000515257c24 */ /* 0x040fe4000f8e0200 */
[----:B------:R-:W-:Y:S01]  /*11f20*/  IMAD.WIDE.U32 R2, R21, UR4, R2 ;  /* 0x0000000415027c25 */ /* 0x000fe2000f8e0002 */
[----:B------:R-:W-:Y:S01]  /*11f30*/  ISETP.GE.AND P0, PT, R43, R38, PT ;  /* 0x000000262b00720c */ /* 0x000fe20003f06270 */
[----:B------:R-:W-:Y:S02]  /*11f40*/  ULDC.64 UR4, c[0x0][0xa80] ;  /* 0x0002a00000047ab9 */ /* 0x000fe40000000a00 */
[----:B------:R-:W-:Y:S01]  /*11f50*/  IMAD.IADD R3, R3, 0x1, R37 ;  /* 0x0000000103037824 */ /* 0x000fe200078e0225 */
[----:B------:R-:W-:Y:S01]  /*11f60*/  LEA R39, P1, R2, UR4, 0x1 ;  /* 0x0000000402277c11 */ /* 0x000fe2000f8208ff */
[----:B------:R-:W-:-:S03]  /*11f70*/  VIADD R0, R16, 0x19c20 ;  /* 0x00019c2010007836 */ /* 0x000fc60000000000 */
[----:B------:R-:W-:Y:S02]  /*11f80*/  LEA.HI.X R42, R2, UR5, R3, 0x1, P1 ;  /* 0x00000005022a7c11 */ /* 0x000fe400088f0c03 */
[----:B------:R-:W-:Y:S01]  /*11f90*/  PRMT R0, RZ, 0x654, R0 ;  /* 0x00000654ff007816 */ /* 0x000fe20000000000 */
[----:B-1----:R0:W1:Y:S01]  /*11fa0*/  SHFL.IDX PT, R20, R39, RZ, 0x1c1f ;  /* 0x001c1fff27147589 */ /* 0x00206200000e0000 */
[----:B------:R-:W-:Y:S02]  /*11fb0*/  BSSY B1, `(.L_x_8881) ;  /* 0x0000010000017945 */ /* 0x000fe40003800000 */
[----:B------:R0:W-:Y:S01]  /*11fc0*/  SYNCS.ARRIVE.TRANS64.RED.A1T0 RZ, [R0+URZ], RZ ;  /* 0x000000ff00ff79a7 */ /* 0x0001e2000810043f */
[----:B------:R0:W2:Y:S01]  /*11fd0*/  SHFL.IDX PT, R21, R42, RZ, 0x1c1f ;  /* 0x001c1fff2a157589 */ /* 0x0000a200000e0000 */
[----:B------:R-:W-:Y:S05]  /*11fe0*/  @P0 BRA `(.L_x_8882) ;  /* 0x0000000000300947 */ /* 0x000fea0003800000 */
[----:B------:R-:W-:Y:S02]  /*11ff0*/  ULDC UR4, c[0x0][0xac8] ;  /* 0x0002b20000047ab9 */ /* 0x000fe40000000800 */
[----:B-----5:R-:W-:Y:S02]  /*12000*/  ISETP.GE.AND P1, PT, R47, UR4, PT ;  /* 0x000000042f007c0c */ /* 0x020fe4000bf26270 */
[----:B------:R-:W-:Y:S02]  /*12010*/  ISETP.GE.AND P2, PT, R44, UR4, PT ;  /* 0x000000042c007c0c */ /* 0x000fe4000bf46270 */
[----:B------:R-:W-:-:S09]  /*12020*/  ISETP.GE.AND P0, PT, R49, UR4, PT ;  /* 0x0000000431007c0c */ /* 0x000fd2000bf06270 */
[-C--:B-1----:R-:W-:Y:S02]  /*12030*/  @!P1 LEA R36, P3, R47, R20.reuse, 0x1 ;  /* 0x000000142f249211 */ /* 0x082fe400078608ff */
[C---:B------:R-:W-:Y:S02]  /*12040*/  @!P2 LEA R40, P4, R44.reuse, R20, 0x1 ;  /* 0x000000142c28a211 */ /* 0x040fe400078808ff */
[----:B--2---:R-:W-:Y:S01]  /*12050*/  @!P0 IMAD.WIDE R2, R49, 0x2, R20 ;  /* 0x0000000231028825 */ /* 0x004fe200078e0214 */
[-C--:B------:R-:W-:Y:S02]  /*12060*/  @!P1 LEA.HI.X R37, R47, R21.reuse, R48, 0x1, P3 ;  /* 0x000000152f259211 */ /* 0x080fe400018f0c30 */
[----:B------:R-:W-:Y:S02]  /*12070*/  @!P2 LEA.HI.X R41, R44, R21, R46, 0x1, P4 ;  /* 0x000000152c29a211 */ /* 0x000fe400020f0c2e */
[----:B------:R3:W-:Y:S04]  /*12080*/  @!P0 ST.E.128 desc[UR42][R2.64], R4 ;  /* 0x0000000402008985 */ /* 0x0007e8000c101d2a */
[----:B------:R3:W-:Y:S04]  /*12090*/  @!P1 ST.E.128 desc[UR42][R36.64], R12 ;  /* 0x0000000c24009985 */ /* 0x0007e8000c101d2a */
[----:B------:R3:W-:Y:S02]  /*120a0*/  @!P2 ST.E.128 desc[UR42][R40.64], R28 ;  /* 0x0000001c2800a985 */ /* 0x0007e4000c101d2a */
.L_x_8882:
[----:B------:R-:W-:Y:S05]  /*120b0*/  BSYNC B1 ;  /* 0x0000000000017941 */ /* 0x000fea0003800000 */
.L_x_8881:
[----:B---3--:R-:W-:Y:S01]  /*120c0*/  VIADD R3, R43, 0x60 ;  /* 0x000000602b037836 */ /* 0x008fe20000000000 */
[----:B-----5:R3:W4:Y:S04]  /*120d0*/  SHFL.IDX PT, R5, R42, 0x1, 0x1c1f ;  /* 0x003c1f002a057f89 */ /* 0x02072800000e0000 */
[----:B------:R-:W-:Y:S01]  /*120e0*/  ISETP.GE.AND P0, PT, R3, R38, PT ;  /* 0x000000260300720c */ /* 0x000fe20003f06270 */
[----:B------:R3:W0:-:S12]  /*120f0*/  SHFL.IDX PT, R4, R39, 0x1, 0x1c1f ;  /* 0x003c1f0027047f89 */ /* 0x00061800000e0000 */
[----:B---3--:R-:W-:Y:S05]  /*12100*/  @P0 BRA `(.L_x_8883) ;  /* 0x0000000800cc0947 */ /* 0x008fea0003800000 */
[----:B------:R-:W-:Y:S02]  /*12110*/  ULDC UR4, c[0x0][0xac8] ;  /* 0x0002b20000047ab9 */ /* 0x000fe40000000800 */
[----:B------:R-:W-:Y:S02]  /*12120*/  ISETP.GE.AND P2, PT, R47, UR4, PT ;  /* 0x000000042f007c0c */ /* 0x000fe4000bf46270 */
[----:B------:R-:W-:-:S11]  /*12130*/  ISETP.GE.AND P1, PT, R49, UR4, PT ;  /* 0x0000000431007c0c */ /* 0x000fd6000bf26270 */
[----:B0-----:R-:W-:Y:S02]  /*12140*/  @!P2 LEA R6, P0, R47, R4, 0x1 ;  /* 0x000000042f06a211 */ /* 0x001fe400078008ff */
[----:B----4-:R-:W-:Y:S02]  /*12150*/  @!P1 IMAD.WIDE R2, R49, 0x2, R4 ;  /* 0x0000000231029825 */ /* 0x010fe400078e0204 */
        /* <DEDUP_REMOVED lines=9> */
.L_x_8879:
        /* <DEDUP_REMOVED lines=28> */
.L_x_8884:
[----:B------:R-:W2:Y:S04]  /*123b0*/  LDL.LU R3, [R1+0x20] ;  /* 0x0000200001037983 */ /* 0x000ea80000300800 */
[----:B------:R-:W3:Y:S04]  /*123c0*/  LDL.LU R2, [R1+0x38] ;  /* 0x0000380001027983 */ /* 0x000ee80000300800 */
[----:B------:R-:W4:Y:S04]  /*123d0*/  LDL R29, [R1+0x28] ;  /* 0x00002800011d7983 */ /* 0x000f280000100800 */
[----:B------:R0:W5:Y:S01]  /*123e0*/  LDL R26, [R1+0x3c] ;  /* 0x00003c00011a7983 */ /* 0x0001620000100800 */
[----:B------:R-:W-:Y:S01]  /*123f0*/  BSSY B1, `(.L_x_8885) ;  /* 0x000002d000017945 */ /* 0x000fe20003800000 */
[----:B-----5:R-:W-:-:S02]  /*12400*/  SHF.R.S32.HI R11, RZ, 0x1f, R6 ;  /* 0x0000001fff0b7819 */ /* 0x020fc40000011406 */
[----:B--2---:R-:W-:Y:S02]  /*12410*/  SEL R13, R3, RZ, !P0 ;  /* 0x000000ff030d7207 */ /* 0x004fe40004000000 */
[----:B---3--:R-:W-:Y:S02]  /*12420*/  SEL R12, R2, RZ, !P0 ;  /* 0x000000ff020c7207 */ /* 0x008fe40004000000 */
[----:B----4-:R-:W-:Y:S01]  /*12430*/  SHF.R.S32.HI R10, RZ, 0x1f, R29 ;  /* 0x0000001fff0a7819 */ /* 0x010fe2000001141d */
        /* <DEDUP_REMOVED lines=40> */
.L_x_8886:
[----:B------:R-:W-:Y:S05]  /*126c0*/  BSYNC B1 ;  /* 0x0000000000017941 */ /* 0x000fea0003800000 */
.L_x_8885:
[----:B------:R2:W5:Y:S04]  /*126d0*/  LDL R14, [R1+0x44] ;  /* 0x00004400010e7983 */ /* 0x0005680000100800 */
[----:B------:R2:W5:Y:S04]  /*126e0*/  LDL R15, [R1+0x70] ;  /* 0x00007000010f7983 */ /* 0x0005680000100800 */
[----:B------:R2:W5:Y:S04]  /*126f0*/  LDL R20, [R1+0x40] ;  /* 0x0000400001147983 */ /* 0x0005680000100800 */
[----:B------:R2:W5:Y:S04]  /*12700*/  LDL R21, [R1+0x74] ;  /* 0x0000740001157983 */ /* 0x0005680000100800 */
[----:B------:R2:W5:Y:S01]  /*12710*/  LDL R24, [R1+0x24] ;  /* 0x0000240001187983 */ /* 0x0005620000100800 */
[--C-:B0-----:R-:W-:Y:S01]  /*12720*/  SHF.R.S32.HI R4, RZ, 0x1f, R30.reuse ;  /* 0x0000001fff047819 */ /* 0x101fe2000001141e */
[----:B------:R-:W0:Y:S01]  /*12730*/  @P2 LDC R9, c[0x0][0xbf0] ;  /* 0x0002fc00ff092b82 */ /* 0x000e220000000800 */
[----:B------:R-:W-:Y:S01]  /*12740*/  SHF.R.S32.HI R28, RZ, 0x1f, R30 ;  /* 0x0000001fff1c7819 */ /* 0x000fe2000001141e */
[----:B------:R-:W-:Y:S01]  /*12750*/  ULDC.64 UR4, c[0x0][0xaa0] ;  /* 0x0002a80000047ab9 */ /* 0x000fe20000000a00 */
[-C--:B------:R-:W-:Y:S01]  /*12760*/  LEA.HI R4, R4, R30.reuse, RZ, 0x2 ;  /* 0x0000001e04047211 */ /* 0x080fe200078f10ff */
[----:B------:R-:W-:Y:S01]  /*12770*/  IMAD R3, R11, UR4, RZ ;  /* 0x000000040b037c24 */ /* 0x000fe2000f8e02ff */
[----:B------:R-:W-:Y:S01]  /*12780*/  LEA.HI R28, R28, R30, RZ, 0x2 ;  /* 0x0000001e1c1c7211 */ /* 0x000fe200078f10ff */
[----:B------:R-:W-:Y:S01]  /*12790*/  BSSY B1, `(.L_x_8887) ;  /* 0x0000039000017945 */ /* 0x000fe20003800000 */
[----:B------:R-:W-:Y:S01]  /*127a0*/  LOP3.LUT R4, R4, 0xfffffffc, RZ, 0xc0, !PT ;  /* 0xfffffffc04047812 */ /* 0x000fe200078ec0ff */
[C---:B------:R-:W-:Y:S01]  /*127b0*/  IMAD R5, R6.reuse, UR5, R3 ;  /* 0x0000000506057c24 */ /* 0x040fe2000f8e0203 */
[----:B------:R-:W-:Y:S01]  /*127c0*/  SHF.R.S32.HI R28, RZ, 0x2, R28 ;  /* 0x00000002ff1c7819 */ /* 0x000fe2000001141c */
[----:B------:R-:W-:Y:S01]  /*127d0*/  IMAD.WIDE.U32 R2, R6, UR4, RZ ;  /* 0x0000000406027c25 */ /* 0x000fe2000f8e00ff */
[----:B------:R-:W-:-:S03]  /*127e0*/  ULDC.64 UR4, c[0x0][0xae8] ;  /* 0x0002ba0000047ab9 */ /* 0x000fc60000000a00 */
[----:B------:R-:W-:Y:S02]  /*127f0*/  IMAD.IADD R4, R30, 0x1, -R4 ;  /* 0x000000011e047824 */ /* 0x000fe400078e0a04 */
[----:B------:R-:W-:Y:S02]  /*12800*/  IMAD.IADD R3, R3, 0x1, R5 ;  /* 0x0000000103037824 */ /* 0x000fe400078e0205 */
[----:B------:R-:W-:Y:S02]  /*12810*/  IMAD R6, R4, 0x60, R28 ;  /* 0x0000006004067824 */ /* 0x000fe400078e021c */
[----:B------:R-:W-:Y:S02]  /*12820*/  IMAD R4, R10, UR4, RZ ;  /* 0x000000040a047c24 */ /* 0x000fe4000f8e02ff */
[----:B------:R-:W-:Y:S02]  /*12830*/  IMAD R8, R26, 0xc0, R6 ;  /* 0x000000c01a087824 */ /* 0x000fe400078e0206 */
[----:B------:R-:W-:-:S02]  /*12840*/  IMAD R7, R29, UR5, R4 ;  /* 0x000000051d077c24 */ /* 0x000fc4000f8e0204 */
[----:B-1----:R-:W-:-:S04]  /*12850*/  @P2 IMAD.HI.U32 R4, R8, R27, RZ ;  /* 0x0000001b08042227 */ /* 0x002fc800078e00ff */
[----:B------:R-:W-:Y:S01]  /*12860*/  IMAD.WIDE.U32 R2, R29, UR4, R2 ;  /* 0x000000041d027c25 */ /* 0x000fe2000f8e0002 */
[----:B------:R-:W-:-:S03]  /*12870*/  ULDC.64 UR4, c[0x0][0xaf0] ;  /* 0x0002bc0000047ab9 */ /* 0x000fc60000000a00 */
[----:B------:R-:W-:Y:S01]  /*12880*/  IMAD.MOV.U32 R5, RZ, RZ, R8 ;  /* 0x000000ffff057224 */ /* 0x000fe200078e0008 */
[----:B0-----:R-:W-:Y:S01]  /*12890*/  @P2 SHF.R.U32.HI R5, RZ, R9, R4 ;  /* 0x00000009ff052219 */ /* 0x001fe20000011604 */
[----:B------:R-:W-:Y:S02]  /*128a0*/  IMAD.IADD R3, R3, 0x1, R7 ;  /* 0x0000000103037824 */ /* 0x000fe400078e0207 */
[----:B------:R-:W-:Y:S01]  /*128b0*/  IMAD R6, R12, UR4, RZ ;  /* 0x000000040c067c24 */ /* 0x000fe2000f8e02ff */
        /* <DEDUP_REMOVED lines=14> */
[----:B------:R-:W-:Y:S02]  /*129a0*/  IMAD R25, R0, R25, RZ ;  /* 0x0000001900197224 */ /* 0x000fe400078e02ff */
[----:B------:R-:W-:Y:S02]  /*129b0*/  IMAD R0, R26, 0xc0, R28 ;  /* 0x000000c01a007824 */ /* 0x000fe400078e021c */
[C---:B------:R-:W-:Y:S02]  /*129c0*/  IMAD R5, R7.reuse, UR5, R4 ;  /* 0x0000000507057c24 */ /* 0x040fe4000f8e0204 */
[----:B------:R-:W-:Y:S01]  /*129d0*/  IMAD.WIDE.U32 R2, R7, UR4, R2 ;  /* 0x0000000407027c25 */ /* 0x000fe2000f8e0002 */
[----:B------:R-:W-:Y:S01]  /*129e0*/  ISETP.GE.AND P0, PT, R0, R25, PT ;  /* 0x000000190000720c */ /* 0x000fe20003f06270 */
[----:B------:R-:W-:-:S02]  /*129f0*/  ULDC.64 UR4, c[0x0][0xa80] ;  /* 0x0002a00000047ab9 */ /* 0x000fc40000000a00 */
[----:B------:R-:W-:Y:S01]  /*12a00*/  IMAD.IADD R3, R3, 0x1, R5 ;  /* 0x0000000103037824 */ /* 0x000fe200078e0205 */
[----:B------:R-:W-:-:S04]  /*12a10*/  LEA R4, P1, R2, UR4, 0x1 ;  /* 0x0000000402047c11 */ /* 0x000fc8000f8208ff */
[----:B------:R-:W-:Y:S02]  /*12a20*/  LEA.HI.X R5, R2, UR5, R3, 0x1, P1 ;  /* 0x0000000502057c11 */ /* 0x000fe400088f0c03 */
[----:B------:R2:W0:Y:S04]  /*12a30*/  SHFL.IDX PT, R2, R4, RZ, 0x1c1f ;  /* 0x001c1fff04027589 */ /* 0x00042800000e0000 */
[----:B------:R2:W1:Y:S01]  /*12a40*/  SHFL.IDX PT, R3, R5, RZ, 0x1c1f ;  /* 0x001c1fff05037589 */ /* 0x00046200000e0000 */
[----:B------:R-:W-:Y:S05]  /*12a50*/  @P0 BRA `(.L_x_8888) ;  /* 0x0000000000300947 */ /* 0x000fea0003800000 */
[----:B------:R-:W-:Y:S02]  /*12a60*/  ULDC UR4, c[0x0][0xac8] ;  /* 0x0002b20000047ab9 */ /* 0x000fe40000000800 */
[----:B-----5:R-:W-:Y:S02]  /*12a70*/  ISETP.GE.AND P3, PT, R20, UR4, PT ;  /* 0x0000000414007c0c */ /* 0x020fe4000bf66270 */
[----:B------:R-:W-:Y:S02]  /*12a80*/  ISETP.GE.AND P4, PT, R14, UR4, PT ;  /* 0x000000040e007c0c */ /* 0x000fe4000bf86270 */
[----:B------:R-:W-:-:S09]  /*12a90*/  ISETP.GE.AND P2, PT, R24, UR4, PT ;  /* 0x0000000418007c0c */ /* 0x000fd2000bf46270 */
[-C--:B0-----:R-:W-:Y:S02]  /*12aa0*/  @!P3 LEA R8, P0, R20, R2.reuse, 0x1 ;  /* 0x000000021408b211 */ /* 0x081fe400078008ff */
[----:B------:R-:W-:Y:S02]  /*12ab0*/  @!P4 LEA R10, P1, R14, R2, 0x1 ;  /* 0x000000020e0ac211 */ /* 0x000fe400078208ff */
[----:B-1----:R-:W-:Y:S01]  /*12ac0*/  @!P2 IMAD.WIDE R6, R24, 0x2, R2 ;  /* 0x000000021806a825 */ /* 0x002fe200078e0202 */
[-C--:B------:R-:W-:Y:S02]  /*12ad0*/  @!P3 LEA.HI.X R9, R20, R3.reuse, R21, 0x1, P0 ;  /* 0x000000031409b211 */ /* 0x080fe400000f0c15 */
[----:B------:R-:W-:Y:S02]  /*12ae0*/  @!P4 LEA.HI.X R11, R14, R3, R15, 0x1, P1 ;  /* 0x000000030e0bc211 */ /* 0x000fe400008f0c0f */
[----:B------:R3:W-:Y:S04]  /*12af0*/  @!P2 ST.E.128 desc[UR42][R6.64], RZ ;  /* 0x000000ff0600a985 */ /* 0x0007e8000c101d2a */
[----:B------:R3:W-:Y:S04]  /*12b00*/  @!P3 ST.E.128 desc[UR42][R8.64], RZ ;  /* 0x000000ff0800b985 */ /* 0x0007e8000c101d2a */
[----:B------:R3:W-:Y:S02]  /*12b10*/  @!P4 ST.E.128 desc[UR42][R10.64], RZ ;  /* 0x000000ff0a00c985 */ /* 0x0007e4000c101d2a */
.L_x_8888:
[----:B------:R-:W-:Y:S05]  /*12b20*/  BSYNC B1 ;  /* 0x0000000000017941 */ /* 0x000fea0003800000 */
.L_x_8887:
[----:B------:R-:W-:Y:S01]  /*12b30*/  IADD3 R0, R0, 0x60, RZ ;  /* 0x0000006000007810 */ /* 0x000fe20007ffe0ff */
[----:B-1----:R1:W4:Y:S03]  /*12b40*/  SHFL.IDX PT, R3, R5, 0x1, 0x1c1f ;  /* 0x003c1f0005037f89 */ /* 0x00232600000e0000 */
[----:B------:R-:W-:Y:S01]  /*12b50*/  ISETP.GE.AND P0, PT, R0, R25, PT ;  /* 0x000000190000720c */ /* 0x000fe20003f06270 */
[----:B0-----:R1:W0:-:S12]  /*12b60*/  SHFL.IDX PT, R2, R4, 0x1, 0x1c1f ;  /* 0x003c1f0004027f89 */ /* 0x00121800000e0000 */
[----:B-1----:R-:W-:Y:S05]  /*12b70*/  @P0 BRA `(.L_x_8883) ;  /* 0x0000000000300947 */ /* 0x002fea0003800000 */
[----:B------:R-:W-:Y:S02]  /*12b80*/  ULDC UR4, c[0x0][0xac8] ;  /* 0x0002b20000047ab9 */ /* 0x000fe40000000800 */
[----:B-----5:R-:W-:Y:S02]  /*12b90*/  ISETP.GE.AND P3, PT, R20, UR4, PT ;  /* 0x0000000414007c0c */ /* 0x020fe4000bf66270 */
[----:B------:R-:W-:Y:S02]  /*12ba0*/  ISETP.GE.AND P4, PT, R14, UR4, PT ;  /* 0x000000040e007c0c */ /* 0x000fe4000bf86270 */
[----:B------:R-:W-:-:S09]  /*12bb0*/  ISETP.GE.AND P2, PT, R24, UR4, PT ;  /* 0x0000000418007c0c */ /* 0x000fd2000bf46270 */
[-C--:B0--3--:R-:W-:Y:S02]  /*12bc0*/  @!P3 LEA R6, P0, R20, R2.reuse, 0x1 ;  /* 0x000000021406b211 */ /* 0x089fe400078008ff */
[----:B------:R-:W-:Y:S02]  /*12bd0*/  @!P4 LEA R8, P1, R14, R2, 0x1 ;  /* 0x000000020e08c211 */ /* 0x000fe400078208ff */
[----:B--2-4-:R-:W-:Y:S01]  /*12be0*/  @!P2 IMAD.WIDE R4, R24, 0x2, R2 ;  /* 0x000000021804a825 */ /* 0x014fe200078e0202 */
[-C--:B------:R-:W-:Y:S02]  /*12bf0*/  @!P3 LEA.HI.X R7, R20, R3.reuse, R21, 0x1, P0 ;  /* 0x000000031407b211 */ /* 0x080fe400000f0c15 */
[----:B------:R-:W-:Y:S02]  /*12c00*/  @!P4 LEA.HI.X R9, R14, R3, R15, 0x1, P1 ;  /* 0x000000030e09c211 */ /* 0x000fe400008f0c0f */
[----:B------:R1:W-:Y:S04]  /*12c10*/  @!P2 ST.E.128 desc[UR42][R4.64], RZ ;  /* 0x000000ff0400a985 */ /* 0x0003e8000c101d2a */
[----:B------:R1:W-:Y:S04]  /*12c20*/  @!P3 ST.E.128 desc[UR42][R6.64], RZ ;  /* 0x000000ff0600b985 */ /* 0x0003e8000c101d2a */
[----:B------:R1:W-:Y:S02]  /*12c30*/  @!P4 ST.E.128 desc[UR42][R8.64], RZ ;  /* 0x000000ff0800c985 */ /* 0x0003e4000c101d2a */
.L_x_8883:
[----:B------:R-:W-:Y:S05]  /*12c40*/  BSYNC B0 ;  /* 0x0000000000007941 */ /* 0x000fea0003800000 */
.L_x_8878:
[----:B0-----:R-:W2:Y:S01]  /*12c50*/  LDL R0, [R1+0xc] ;  /* 0x00000c0001007983 */ /* 0x001ea20000100800 */
[----:B------:R-:W-:Y:S02]  /*12c60*/  ULDC UR4, c[0x0][0xc3c] ;  /* 0x00030f0000047ab9 */ /* 0x000fe40000000800 */
[----:B--2---:R-:W-:-:S13]  /*12c70*/  ISETP.GE.AND P0, PT, R0, UR4, PT ;  /* 0x0000000400007c0c */ /* 0x004fda000bf06270 */
[----:B------:R-:W-:Y:S05]  /*12c80*/  @!P0 BRA `(.L_x_8889) ;  /* 0xfffffee400488947 */ /* 0x000fea000383ffff */
[----:B------:R-:W-:Y:S05]  /*12c90*/  BRA `(.L_x_8774) ;  /* 0x0000006800447947 */ /* 0x000fea0003800000 */
.L_x_8772:
        /* <DEDUP_REMOVED lines=18> */
.L_x_8890:
        /* <DEDUP_REMOVED lines=42> */
.L_x_8896:
[----:B------:R-:W-:Y:S01]  /*13060*/  UIADD3 UR4, UR4, 0x1f, URZ ;  /* 0x0000001f04047890 */ /* 0x000fe2000fffe03f */
[----:B------:R-:W-:-:S05]  /*13070*/  IMAD.U32 R19, RZ, RZ, UR7 ;  /* 0x00000007ff137e24 */ /* 0x000fca000f8e00ff */
[----:B0-----:R-:W-:-:S13]  /*13080*/  ISETP.LE.AND P6, PT, R7, UR4, PT ;  /* 0x0000000407007c0c */ /* 0x001fda000bfc3270 */
[----:B------:R-:W-:Y:S05]  /*13090*/  @P6 BRA `(.L_x_8893) ;  /* 0x0000000400246947 */ /* 0x000fea0003800000 */
[----:B------:R-:W-:Y:S01]  /*130a0*/  VIADD R8, R5, UR4 ;  /* 0x0000000405087c36 */ /* 0x000fe20008000000 */
[----:B------:R-:W-:Y:S01]  /*130b0*/  BSSY B0, `(.L_x_8894) ;  /* 0x0000007000007945 */ /* 0x000fe20003800000 */
[----:B------:R-:W-:-:S03]  /*130c0*/  MOV R4, RZ ;  /* 0x000000ff00047202 */ /* 0x000fc60000000f00 */
[----:B------:R-:W-:-:S13]  /*130d0*/  ISETP.GE.OR P6, PT, R8, R7, !P0 ;  /* 0x000000070800720c */ /* 0x000fda00047c6670 */
[----:B------:R-:W-:Y:S05]  /*130e0*/  @P6 BRA `(.L_x_8895) ;  /* 0x00000000000c6947 */ /* 0x000fea0003800000 */
[----:B------:R-:W0:Y:S02]  /*130f0*/  LDC.64 R2, c[0x0][0xc80] ;  /* 0x00032000ff027b82 */ /* 0x000e240000000a00 */
[----:B0-----:R-:W-:-:S05]  /*13100*/  IMAD.WIDE R2, R8, 0x4, R2 ;  /* 0x0000000408027825 */ /* 0x001fca00078e0202 */
[----:B------:R0:W5:Y:S02]  /*13110*/  LDG.E R4, desc[UR42][R2.64] ;  /* 0x0000002a02047981 */ /* 0x000164000c1e1900 */
.L_x_8895:
[----:B------:R-:W-:Y:S05]  /*13120*/  BSYNC B0 ;  /* 0x0000000000007941 */ /* 0x000fea0003800000 */
.L_x_8894:
        /* <DEDUP_REMOVED lines=21> */
.L_x_8892:
        /* <DEDUP_REMOVED lines=11> */
[----:B------:R0:W1:Y:S01]  /*13330*/  F2I.FTZ.U32.TRUNC.NTZ R3, R2 ;  /* 0x0000000200037305 */ /* 0x000062000021f000 */
[----:B------:R-:W-:Y:S05]  /*13340*/  @!P0 BRA `(.L_x_8897) ;  /* 0x0000000000088947 */ /* 0x000fea0003800000 */
[----:B------:R-:W-:-:S06]  /*13350*/  VIADD R16, R19, 0xffffffff ;  /* 0xffffffff13107836 */ /* 0x000fcc0000000000 */
[----:B------:R2:W3:Y:S02]  /*13360*/  SHFL.IDX PT, R16, R7, R16, 0x1f ;  /* 0x00001f1007107589 */ /* 0x0004e400000e0000 */
.L_x_8897:
[----:B---3--:R-:W-:Y:S01]  /*13370*/  IMAD R16, R16, UR5, R10 ;  /* 0x0000000510107c24 */ /* 0x008fe2000f8e020a */
[----:B0-----:R-:W-:Y:S01]  /*13380*/  IABS R2, R4 ;  /* 0x0000000400027213 */ /* 0x001fe20000000000 */
[----:B-12---:R-:W-:Y:S02]  /*13390*/  IMAD.MOV R7, RZ, RZ, -R3 ;  /* 0x000000ffff077224 */ /* 0x006fe400078e0a03 */
[----:B------:R-:W-:Y:S01]  /*133a0*/  VIADD R19, R19, UR4 ;  /* 0x0000000413137c36 */ /* 0x000fe20008000000 */
[----:B------:R-:W-:Y:S01]  /*133b0*/  IADD3 R9, -R16, UR6, RZ ;  /* 0x0000000610097c10 */ /* 0x000fe2000fffe1ff */
[----:B------:R-:W-:Y:S01]  /*133c0*/  IMAD R7, R7, R6, RZ ;  /* 0x0000000607077224 */ /* 0x000fe200078e02ff */
[----:B------:R-:W-:Y:S01]  /*133d0*/  IADD3 R10, RZ, -R2, RZ ;  /* 0x80000002ff0a7210 */ /* 0x000fe20007ffe0ff */
[----:B------:R-:W-:Y:S01]  /*133e0*/  IMAD.MOV.U32 R2, RZ, RZ, RZ ;  /* 0x000000ffff027224 */ /* 0x000fe200078e00ff */
[----:B------:R-:W-:-:S03]  /*133f0*/  IABS R8, R9 ;  /* 0x0000000900087213 */ /* 0x000fc60000000000 */
        /* <DEDUP_REMOVED lines=15> */
[--C-:B------:R-:W-:Y:S02]  /*134f0*/  IMAD.MOV R17, RZ, RZ, -R2.reuse ;  /* 0x000000ffff117224 */ /* 0x100fe400078e0a02 */
[----:B------:R-:W-:Y:S02]  /*13500*/  IMAD.MOV.U32 R18, RZ, RZ, R2 ;  /* 0x000000ffff127224 */ /* 0x000fe400078e0002 */
[----:B------:R-:W-:Y:S01]  /*13510*/  IMAD R17, R4, R17, R9 ;  /* 0x0000001104117224 */ /* 0x000fe200078e0209 */
[----:B------:R-:W-:Y:S06]  /*13520*/  BRA `(.L_x_8898) ;  /* 0x00000000000c7947 */ /* 0x000fec0003800000 */
.L_x_8893:
[----:B------:R-:W-:Y:S01]  /*13530*/  IMAD.MOV.U32 R17, RZ, RZ, RZ ;  /* 0x000000ffff117224 */ /* 0x000fe200078e00ff */
[----:B------:R-:W-:Y:S01]  /*13540*/  MOV R16, UR6 ;  /* 0x0000000600107c02 */ /* 0x000fe20008000f00 */
[----:B------:R-:W-:-:S07]  /*13550*/  IMAD.MOV.U32 R18, RZ, RZ, RZ ;  /* 0x000000ffff127224 */ /* 0x000fce00078e00ff */
.L_x_8898:
[----:B------:R-:W-:-:S13]  /*13560*/  ISETP.NE.AND P0, PT, R5, RZ, PT ;  /* 0x000000ff0500720c */ /* 0x000fda0003f05270 */
[----:B------:R-:W0:Y:S01]  /*13570*/  @!P0 S2R R3, SR_CgaCtaId ;  /* 0x0000000000038919 */ /* 0x000e220000008800 */
[----:B------:R-:W-:-:S04]  /*13580*/  @!P0 MOV R2, 0x400 ;  /* 0x0000040000028802 */ /* 0x000fc80000000f00 */
[----:B0-----:R-:W-:-:S05]  /*13590*/  @!P0 LEA R2, R3, R2, 0x18 ;  /* 0x0000000203028211 */ /* 0x001fca00078ec0ff */
[----:B------:R2:W-:Y:S01]  /*135a0*/  @!P0 STS.128 [R2+0x19cd0], R16 ;  /* 0x019cd01002008388 */ /* 0x0005e20000000c00 */
[----:B------:R-:W-:Y:S06]  /*135b0*/  BAR.ARV 0x5, 0x200 ;  /* 0x0148000000007b1d */ /* 0x000fec0000002000 */
.L_x_8891:
[----:B------:R3:W-:Y:S01]  /*135c0*/  STL [R1+0x48], RZ ;  /* 0x000048ff01007387 */ /* 0x0007e20000100800 */
[----:B------:R-:W-:Y:S01]  /*135d0*/  ULDC UR4, c[0x0][0xc3c] ;  /* 0x00030f0000047ab9 */ /* 0x000fe20000000800 */
[----:B------:R-:W-:Y:S01]  /*135e0*/  IMAD.MOV.U32 R28, RZ, RZ, 0x1 ;  /* 0x00000001ff1c7424 */ /* 0x000fe200078e00ff */
[----:B-1----:R-:W-:Y:S01]  /*135f0*/  ISETP.GE.AND P0, PT, R19, UR4, PT ;  /* 0x0000000413007c0c */ /* 0x002fe2000bf06270 */
[----:B------:R-:W-:-:S12]  /*13600*/  IMAD.MOV.U32 R24, RZ, RZ, RZ ;  /* 0x000000ffff187224 */ /* 0x000fd800078e00ff */
[----:B---3--:R-:W-:Y:S05]  /*13610*/  @P0 BRA `(.L_x_8899) ;  /* 0x0000005800ec0947 */ /* 0x008fea0003800000 */
[----:B------:R-:W1:Y:S01]  /*13620*/  S2R R11, SR_TID.X ;  /* 0x00000000000b7919 */ /* 0x000e620000002100 */
[----:B------:R-:W3:Y:S01]  /*13630*/  S2UR UR5, SR_CgaCtaId ;  /* 0x00000000000579c3 */ /* 0x000ee20000008800 */
[----:B------:R-:W-:Y:S01]  /*13640*/  UMOV UR4, 0x400 ;  /* 0x0000040000047882 */ /* 0x000fe20000000000 */
[----:B------:R-:W-:Y:S01]  /*13650*/  BSSY B7, `(.L_x_8899) ;  /* 0x00005b7000077945 */ /* 0x000fe20003800000 */
[----:B------:R-:W-:Y:S01]  /*13660*/  IMAD.MOV.U32 R27, RZ, RZ, RZ ;  /* 0x000000ffff1b7224 */ /* 0x000fe200078e00ff */
[----:B------:R-:W-:Y:S01]  /*13670*/  ULDC.64 UR40, c[0x0][0x198] ;  /* 0x0000660000287ab9 */ /* 0x000fe20000000a00 */
[----:B------:R-:W-:Y:S01]  /*13680*/  IMAD.MOV.U32 R24, RZ, RZ, RZ ;  /* 0x000000ffff187224 */ /* 0x000fe200078e00ff */
[----:B------:R-:W-:Y:S01]  /*13690*/  ULOP3.LUT UR36, UR37, 0x1, URZ, 0xfc, !UPT ;  /* 0x0000000125247892 */ /* 0x000fe2000f8efc3f */
[----:B------:R-:W-:Y:S01]  /*136a0*/  IMAD.MOV.U32 R28, RZ, RZ, 0x1 ;  /* 0x00000001ff1c7424 */ /* 0x000fe200078e00ff */
[----:B------:R-:W-:Y:S01]  /*136b0*/  ULOP3.LUT UR39, UR37, 0x2, URZ, 0xfc, !UPT ;  /* 0x0000000225277892 */ /* 0x000fe2000f8efc3f */
[----:B------:R-:W-:Y:S01]  /*136c0*/  ULDC UR38, c[0x0][0xc] ;  /* 0x0000030000267ab9 */ /* 0x000fe20000000800 */
[----:B---3--:R-:W-:-:S06]  /*136d0*/  ULEA UR4, UR5, UR4, 0x18 ;  /* 0x0000000405047291 */ /* 0x008fcc000f8ec03f */
[----:B------:R-:W-:Y:S01]  /*136e0*/  IMAD.U32 R22, RZ, RZ, UR4 ;  /* 0x00000004ff167e24 */ /* 0x000fe2000f8e00ff */
[C---:B-1----:R-:W-:Y:S01]  /*136f0*/  LOP3.LUT R10, R11.reuse, 0x7f, RZ, 0xc0, !PT ;  /* 0x0000007f0b0a7812 */ /* 0x042fe200078ec0ff */
[C---:B0-----:R-:W-:Y:S01]  /*13700*/  IMAD.SHL.U32 R3, R11.reuse, 0x20, RZ ;  /* 0x000000200b037824 */ /* 0x041fe200078e00ff */
[----:B------:R-:W-:Y:S01]  /*13710*/  SHF.R.U32.HI R4, RZ, 0x1, R11 ;  /* 0x00000001ff047819 */ /* 0x000fe2000001160b */
[C---:B--2---:R-:W-:Y:S01]  /*13720*/  IMAD.SHL.U32 R2, R11.reuse, 0x10, RZ ;  /* 0x000000100b027824 */ /* 0x044fe200078e00ff */
[----:B------:R-:W-:Y:S01]  /*13730*/  LOP3.LUT P0, RZ, R11, 0x4, RZ, 0xc0, !PT ;  /* 0x000000040bff7812 */ /* 0x000fe2000780c0ff */
[----:B------:R-:W-:Y:S01]  /*13740*/  IMAD.SHL.U32 R5, R10, 0x10, RZ ;  /* 0x000000100a057824 */ /* 0x000fe200078e00ff */
[----:B------:R-:W-:Y:S01]  /*13750*/  LOP3.LUT R26, R3, 0x360, RZ, 0xc0, !PT ;  /* 0x00000360031a7812 */ /* 0x000fe200078ec0ff */
[----:B------:R-:W-:Y:S01]  /*13760*/  IMAD.SHL.U32 R7, R11, 0x2, RZ ;  /* 0x000000020b077824 */ /* 0x000fe200078e00ff */
[----:B------:R-:W-:Y:S02]  /*13770*/  LOP3.LUT R3, R3, 0x80, RZ, 0xc0, !PT ;  /* 0x0000008003037812 */ /* 0x000fe400078ec0ff */
[----:B------:R-:W-:-:S02]  /*13780*/  LOP3.LUT R8, R2, 0x60, RZ, 0xc0, !PT ;  /* 0x0000006002087812 */ /* 0x000fc400078ec0ff */
[----:B------:R-:W-:Y:S02]  /*13790*/  LOP3.LUT R3, R3, 0x10, R4, 0xf8, !PT ;  /* 0x0000001003037812 */ /* 0x000fe400078ef804 */
[----:B------:R-:W-:Y:S02]  /*137a0*/  LOP3.LUT R4, R4, 0x20, RZ, 0xc0, !PT ;  /* 0x0000002004047812 */ /* 0x000fe400078ec0ff */
[----:B------:R-:W-:Y:S02]  /*137b0*/  LOP3.LUT R6, R2, 0x90, RZ, 0xc0, !PT ;  /* 0x0000009002067812 */ /* 0x000fe400078ec0ff */
[--C-:B------:R-:W-:Y:S02]  /*137c0*/  LOP3.LUT R26, R26, 0x400, R5.reuse, 0xf8, !PT ;  /* 0x000004001a1a7812 */ /* 0x100fe400078ef805 */
[----:B------:R-:W-:Y:S01]  /*137d0*/  LOP3.LUT R9, R8, 0x700, R5, 0xf8, !PT ;  /* 0x0000070008097812 */ /* 0x000fe200078ef805 */
[C---:B------:R-:W-:Y:S01]  /*137e0*/  IMAD.SHL.U32 R5, R11.reuse, 0x80, RZ ;  /* 0x000000800b057824 */ /* 0x040fe200078e00ff */
[----:B------:R-:W-:Y:S01]  /*137f0*/  LOP3.LUT R4, R4, 0x10, R11, 0xf8, !PT ;  /* 0x0000001004047812 */ /* 0x000fe200078ef80b */
[----:B------:R-:W-:Y:S01]  /*13800*/  IMAD.SHL.U32 R8, R11, 0x4, RZ ;  /* 0x000000040b087824 */ /* 0x000fe200078e00ff */
[----:B------:R-:W-:Y:S01]  /*13810*/  LOP3.LUT R6, R6, 0x10, R7, 0x78, !PT ;  /* 0x0000001006067812 */ /* 0x000fe200078e7807 */
[----:B------:R-:W-:Y:S01]  /*13820*/  IMAD.SHL.U32 R7, R0, 0x800, RZ ;  /* 0x0000080000077824 */ /* 0x000fe200078e00ff */
[----:B------:R-:W-:-:S02]  /*13830*/  LOP3.LUT R0, R5, 0x400, RZ, 0xc0, !PT ;  /* 0x0000040005007812 */ /* 0x000fc400078ec0ff */
[----:B------:R-:W-:Y:S02]  /*13840*/  LOP3.LUT R5, R4, 0x380, R5, 0xf8, !PT ;  /* 0x0000038004057812 */ /* 0x000fe400078ef805 */
[----:B------:R-:W-:Y:S02]  /*13850*/  LOP3.LUT R0, R0, 0x800, R7, 0xf8, !PT ;  /* 0x0000080000007812 */ /* 0x000fe400078ef807 */
[----:B------:R-:W-:Y:S02]  /*13860*/  LOP3.LUT R5, R5, 0x70, R2, 0x78, !PT ;  /* 0x0000007005057812 */ /* 0x000fe400078e7802 */
[----:B------:R-:W-:Y:S02]  /*13870*/  LOP3.LUT R9, R9, R6, RZ, 0xfc, !PT ;  /* 0x0000000609097212 */ /* 0x000fe400078efcff */
[----:B------:R-:W-:Y:S01]  /*13880*/  LOP3.LUT R29, R0, R5, RZ, 0xfc, !PT ;  /* 0x00000005001d7212 */ /* 0x000fe200078efcff */
[----:B------:R-:W-:Y:S01]  /*13890*/  IMAD.SHL.U32 R0, R11, 0x40, RZ ;  /* 0x000000400b007824 */ /* 0x000fe200078e00ff */
[----:B------:R-:W-:-:S02]  /*138a0*/  SHF.R.U32.HI R4, RZ, 0x1, R10 ;  /* 0x00000001ff047819 */ /* 0x000fc4000001160a */
[----:B------:R-:W-:Y:S02]  /*138b0*/  LOP3.LUT R3, R3, 0x10, R8, 0x78, !PT ;  /* 0x0000001003037812 */ /* 0x000fe400078e7808 */
[----:B------:R-:W-:Y:S02]  /*138c0*/  MOV R5, 0x1 ;  /* 0x0000000100057802 */ /* 0x000fe40000000f00 */
[----:B------:R-:W-:Y:S01]  /*138d0*/  LOP3.LUT R4, R4, 0x40, R0, 0xf8, !PT ;  /* 0x0000004004047812 */ /* 0x000fe200078ef800 */
[----:B------:R-:W-:Y:S01]  /*138e0*/  IMAD.IADD R0, R22, 0x1, R9 ;  /* 0x0000000116007824 */ /* 0x000fe200078e0209 */
[----:B------:R-:W-:Y:S01]  /*138f0*/  LOP3.LUT R26, R26, R3, RZ, 0xfc, !PT ;  /* 0x000000031a1a7212 */ /* 0x000fe200078efcff */
[C---:B------:R-:W-:Y:S01]  /*13900*/  VIADD R3, R29.reuse, 0x40 ;  /* 0x000000401d037836 */ /* 0x040fe20000000000 */
[----:B------:R-:W-:Y:S01]  /*13910*/  STL [R1], R5 ;  /* 0x0000000501007387 */ /* 0x000fe20000100800 */
[----:B------:R-:W-:Y:S01]  /*13920*/  @P0 VIADD R3, R29, 0xffffffc0 ;  /* 0xffffffc01d030836 */ /* 0x000fe20000000000 */
[----:B------:R-:W-:-:S02]  /*13930*/  LOP3.LUT R2, R2, 0x10, RZ, 0xc0, !PT ;  /* 0x0000001002027812 */ /* 0x000fc400078ec0ff */
[----:B------:R0:W-:Y:S04]  /*13940*/  STL [R1+0x24], R0 ;  /* 0x0000240001007387 */ /* 0x0001e80000100800 */
[----:B------:R-:W-:Y:S04]  /*13950*/  STL [R1+0x48], RZ ;  /* 0x000048ff01007387 */ /* 0x000fe80000100800 */
[----:B------:R1:W-:Y:S01]  /*13960*/  STL [R1+0x14], R3 ;  /* 0x0000140301007387 */ /* 0x0003e20000100800 */
[----:B0-----:R-:W-:Y:S02]  /*13970*/  LOP3.LUT R0, R2, 0x20, RZ, 0xfc, !PT ;  /* 0x0000002002007812 */ /* 0x001fe400078efcff */
[----:B------:R-:W-:-:S02]  /*13980*/  LOP3.LUT R0, R26, 0x2800, RZ, 0xfc, !PT ;  /* 0x000028001a007812 */ /* 0x000fc400078efcff */
[----:B-1----:R-:W-:Y:S02]  /*13990*/  LOP3.LUT R3, R2, 0x40, RZ, 0xfc, !PT ;  /* 0x0000004002037812 */ /* 0x002fe400078efcff */
[----:B------:R-:W-:-:S07]  /*139a0*/  LOP3.LUT R2, R26, 0x1800, RZ, 0xfc, !PT ;  /* 0x000018001a027812 */ /* 0x000fce00078efcff */
.L_x_9015:
[----:B0-----:R-:W0:Y:S02]  /*139b0*/  LDC.64 R2, c[0x0][0xc88] ;  /* 0x00032200ff027b82 */ /* 0x001e240000000a00 */
[----:B0-----:R-:W-:-:S05]  /*139c0*/  IMAD.WIDE R2, R19, 0x4, R2 ;  /* 0x0000000413027825 */ /* 0x001fca00078e0202 */
[----:B--2---:R-:W2:Y:S01]  /*139d0*/  LDG.E R14, desc[UR42][R2.64] ;  /* 0x0000002a020e7981 */ /* 0x004ea2000c1e1900 */
[----:B------:R-:W-:Y:S05]  /*139e0*/  YIELD ;  /* 0x0000000000007946 */ /* 0x000fea0003800000 */
[----:B------:R-:W-:Y:S01]  /*139f0*/  ULDC.64 UR4, c[0x0][0xa28] ;  /* 0x00028a0000047ab9 */ /* 0x000fe20000000a00 */
[----:B------:R-:W-:Y:S01]  /*13a00*/  ULDC.64 UR6, c[0x0][0xa00] ;  /* 0x0002800000067ab9 */ /* 0x000fe20000000a00 */
[----:B------:R-:W-:Y:S01]  /*13a10*/  ISETP.NE.U32.AND P0, PT, RZ, UR4, PT ;  /* 0x00000004ff007c0c */ /* 0x000fe2000bf05070 */
[----:B------:R-:W-:Y:S01]  /*13a20*/  IMAD.MOV.U32 R10, RZ, RZ, RZ ;  /* 0x000000ffff0a7224 */ /* 0x000fe200078e00ff */
[----:B------:R-:W-:-:S02]  /*13a30*/  ULDC.64 UR8, c[0x0][0xa18] ;  /* 0x0002860000087ab9 */ /* 0x000fc40000000a00 */
[----:B------:R-:W-:Y:S02]  /*13a40*/  ISETP.NE.AND.EX P1, PT, RZ, UR5, PT, P0 ;  /* 0x00000005ff007c0c */ /* 0x000fe4000bf25300 */
[----:B------:R-:W-:-:S04]  /*13a50*/  ISETP.NE.U32.AND P0, PT, RZ, UR6, PT ;  /* 0x00000006ff007c0c */ /* 0x000fc8000bf05070 */
[----:B------:R-:W-:Y:S02]  /*13a60*/  ISETP.NE.AND.EX P0, PT, RZ, UR7, PT, P0 ;  /* 0x00000007ff007c0c */ /* 0x000fe4000bf05300 */
[----:B--2---:R-:W-:Y:S01]  /*13a70*/  SHF.R.S32.HI R0, RZ, 0x1f, R14 ;  /* 0x0000001fff007819 */ /* 0x004fe2000001140e */
[----:B------:R-:W-:-:S04]  /*13a80*/  IMAD.SHL.U32 R23, R14, 0x4, RZ ;  /* 0x000000040e177824 */ /* 0x000fc800078e00ff */
[C---:B------:R-:W-:Y:S01]  /*13a90*/  @P1 LEA R2, P2, R14.reuse, UR4, 0x2 ;  /* 0x000000040e021c11 */ /* 0x040fe2000f8410ff */
[----:B------:R-:W-:Y:S01]  /*13aa0*/  STL [R1+0x20], R14 ;  /* 0x0000200e01007387 */ /* 0x000fe20000100800 */
[C-C-:B------:R-:W-:Y:S02]  /*13ab0*/  SHF.L.U64.HI R13, R14.reuse, 0x2, R0.reuse ;  /* 0x000000020e0d7819 */ /* 0x140fe40000010200 */
[----:B------:R-:W-:Y:S01]  /*13ac0*/  @P1 LEA.HI.X R3, R14, UR5, R0, 0x2, P2 ;  /* 0x000000050e031c11 */ /* 0x000fe200090f1400 */
[----:B------:R-:W-:Y:S01]  /*13ad0*/  ULDC.64 UR4, c[0x0][0xa08] ;  /* 0x0002820000047ab9 */ /* 0x000fe20000000a00 */
[----:B------:R-:W-:Y:S01]  /*13ae0*/  IADD3 R4, P2, R23, UR6, RZ ;  /* 0x0000000617047c10 */ /* 0x000fe2000ff5e0ff */
[----:B------:R0:W-:Y:S03]  /*13af0*/  STL [R1+0x30], R0 ;  /* 0x0000300001007387 */ /* 0x0001e60000100800 */
[----:B-1----:R-:W-:Y:S01]  /*13b00*/  IADD3.X R5, R13, UR7, RZ, P2, !PT ;  /* 0x000000070d057c10 */ /* 0x002fe200097fe4ff */
[----:B------:R-:W-:Y:S01]  /*13b10*/  ULDC.64 UR6, c[0x0][0xa10] ;  /* 0x0002840000067ab9 */ /* 0x000fe20000000a00 */
[----:B------:R-:W-:Y:S01]  /*13b20*/  ISETP.NE.U32.AND P3, PT, RZ, UR8, PT ;  /* 0x00000008ff007c0c */ /* 0x000fe2000bf65070 */
[----:B------:R-:W-:Y:S04]  /*13b30*/  STL [R1+0xc], R13 ;  /* 0x00000c0d01007387 */ /* 0x000fe80000100800 */
[----:B------:R-:W2:Y:S01]  /*13b40*/  @P0 LDG.E R10, desc[UR42][R4.64] ;  /* 0x0000002a040a0981 */ /* 0x000ea2000c1e1900 */
[----:B------:R-:W-:Y:S01]  /*13b50*/  ISETP.NE.AND.EX P3, PT, RZ, UR9, PT, P3 ;  /* 0x00000009ff007c0c */ /* 0x000fe2000bf65330 */
[----:B0-----:R-:W-:Y:S01]  /*13b60*/  IMAD.MOV.U32 R0, RZ, RZ, RZ ;  /* 0x000000ffff007224 */ /* 0x001fe200078e00ff */
[----:B------:R-:W-:-:S04]  /*13b70*/  IADD3 R8, P4, R23, UR4, RZ ;  /* 0x0000000417087c10 */ /* 0x000fc8000ff9e0ff */
[----:B------:R-:W-:Y:S01]  /*13b80*/  IADD3.X R9, R13, UR5, RZ, P4, !PT ;  /* 0x000000050d097c10 */ /* 0x000fe2000a7fe4ff */
[----:B------:R0:W5:Y:S01]  /*13b90*/  @P1 LDG.E R0, desc[UR42][R2.64] ;  /* 0x0000002a02001981 */ /* 0x000162000c1e1900 */
[----:B------:R-:W-:Y:S01]  /*13ba0*/  IADD3 R6, P4, R23, UR6, RZ ;  /* 0x0000000617067c10 */ /* 0x000fe2000ff9e0ff */
[----:B------:R-:W-:Y:S01]  /*13bb0*/  IMAD.MOV.U32 R12, RZ, RZ, RZ ;  /* 0x000000ffff0c7224 */ /* 0x000fe200078e00ff */
[----:B------:R-:W-:Y:S02]  /*13bc0*/  ISETP.NE.U32.AND P1, PT, RZ, UR4, PT ;  /* 0x00000004ff007c0c */ /* 0x000fe4000bf25070 */
[----:B------:R-:W-:Y:S01]  /*13bd0*/  IADD3.X R7, R13, UR7, RZ, P4, !PT ;  /* 0x000000070d077c10 */ /* 0x000fe2000a7fe4ff */
[----:B------:R-:W-:Y:S01]  /*13be0*/  ULDC UR4, c[0x0][0x288] ;  /* 0x0000a20000047ab9 */ /* 0x000fe20000000800 */
[----:B------:R-:W-:Y:S02]  /*13bf0*/  ISETP.NE.U32.AND P2, PT, RZ, UR6, PT ;  /* 0x00000006ff007c0c */ /* 0x000fe4000bf45070 */
[----:B------:R-:W-:Y:S01]  /*13c00*/  ISETP.NE.AND.EX P1, PT, RZ, UR5, PT, P1 ;  /* 0x00000005ff007c0c */ /* 0x000fe2000bf25310 */
[----:B0-----:R-:W-:Y:S01]  /*13c10*/  IMAD.U32 R2, RZ, RZ, UR4 ;  /* 0x00000004ff027e24 */ /* 0x001fe2000f8e00ff */
[----:B------:R-:W-:Y:S01]  /*13c20*/  ISETP.NE.AND.EX P2, PT, RZ, UR7, PT, P2 ;  /* 0x00000007ff007c0c */ /* 0x000fe2000bf45320 */
[----:B------:R-:W-:Y:S01]  /*13c30*/  ULDC.64 UR4, c[0x0][0x418] ;  /* 0x0001060000047ab9 */ /* 0x000fe20000000a00 */
[----:B------:R-:W-:-:S09]  /*13c40*/  MOV R3, RZ ;  /* 0x000000ff00037202 */ /* 0x000fd20000000f00 */
        /* <DEDUP_REMOVED lines=12> */
[----:B------:R-:W-:-:S03]  /*13d10*/  ULDC UR5, c[0x0][0x348] ;  /* 0x0000d20000057ab9 */ /* 0x000fc60000000800 */
[----:B0-----:R-:W-:Y:S01]  /*13d20*/  IMAD.U32 R10, RZ, RZ, UR4 ;  /* 0x00000004ff0a7e24 */ /* 0x001fe2000f8e00ff */
[----:B--2---:R0:W-:Y:S02]  /*13d30*/  STL [R1+0x40], R2 ;  /* 0x0000400201007387 */ /* 0x0041e40000100800 */
[----:B0-----:R-:W-:Y:S01]  /*13d40*/  IMAD.U32 R2, RZ, RZ, UR5 ;  /* 0x00000005ff027e24 */ /* 0x001fe2000f8e00ff */
[----:B---3--:R-:W-:Y:S06]  /*13d50*/  @P3 BRA `(.L_x_8900) ;  /* 0x0000000000143947 */ /* 0x008fec0003800000 */
[----:B------:R-:W-:Y:S05]  /*13d60*/  @!P0 BRA `(.L_x_8900) ;  /* 0x0000000000108947 */ /* 0x000fea0003800000 */
[----:B------:R-:W2:Y:S04]  /*13d70*/  LDG.E R11, desc[UR42][R4.64] ;  /* 0x0000002a040b7981 */ /* 0x000ea8000c1e1900 */
[----:B------:R-:W2:Y:S02]  /*13d80*/  LDG.E R4, desc[UR42][R4.64+0x4] ;  /* 0x0000042a04047981 */ /* 0x000ea4000c1e1900 */
[----:B--2---:R-:W-:-:S05]  /*13d90*/  IMAD.IADD R4, R4, 0x1, -R11 ;  /* 0x0000000104047824 */ /* 0x004fca00078e0a0b */
[----:B------:R0:W-:Y:S02]  /*13da0*/  STL [R1+0x40], R4 ;  /* 0x0000400401007387 */ /* 0x0001e40000100800 */
.L_x_8900:
[----:B------:R-:W-:Y:S01]  /*13db0*/  IMAD.MOV.U32 R5, RZ, RZ, R14 ;  /* 0x000000ffff057224 */ /* 0x000fe200078e000e */
[----:B------:R-:W-:Y:S01]  /*13dc0*/  ULDC.64 UR4, c[0x0][0xa20] ;  /* 0x0002880000047ab9 */ /* 0x000fe20000000a00 */
[----:B0----5:R-:W-:Y:S01]  /*13dd0*/  IMAD.IADD R4, R12, 0x1, R0 ;  /* 0x000000010c047824 */ /* 0x021fe200078e0200 */
        /* <DEDUP_REMOVED lines=9> */
.L_x_8901:
[----:B------:R-:W-:Y:S05]  /*13e70*/  @!P1 BRA `(.L_x_8902) ;  /* 0x00000000000c9947 */ /* 0x000fea0003800000 */
[----:B------:R-:W2:Y:S04]  /*13e80*/  LDG.E R10, desc[UR42][R8.64] ;  /* 0x0000002a080a7981 */ /* 0x000ea8000c1e1900 */
[----:B------:R-:W2:Y:S02]  /*13e90*/  LDG.E R8, desc[UR42][R8.64+0x4] ;  /* 0x0000042a08087981 */ /* 0x000ea4000c1e1900 */
[----:B--2---:R-:W-:-:S07]  /*13ea0*/  IMAD.IADD R10, R8, 0x1, -R10 ;  /* 0x00000001080a7824 */ /* 0x004fce00078e0a0a */
.L_x_8902:
[----:B-----5:R-:W-:Y:S02]  /*13eb0*/  IMAD.IADD R10, R10, 0x1, -R0 ;  /* 0x000000010a0a7824 */ /* 0x020fe400078e0a00 */
[----:B------:R-:W2:Y:S04]  /*13ec0*/  @P2 LDG.E R0, desc[UR42][R6.64] ;  /* 0x0000002a06002981 */ /* 0x000ea8000c1e1900 */
[----:B------:R-:W2:Y:S01]  /*13ed0*/  @P2 LDG.E R6, desc[UR42][R6.64+0x4] ;  /* 0x0000042a06062981 */ /* 0x000ea2000c1e1900 */
[----:B------:R-:W-:Y:S01]  /*13ee0*/  BSSY B0, `(.L_x_8903) ;  /* 0x000015c000007945 */ /* 0x000fe20003800000 */
[----:B--2---:R-:W-:-:S04]  /*13ef0*/  @P2 IMAD.IADD R2, R6, 0x1, -R0 ;  /* 0x0000000106022824 */ /* 0x004fc800078e0a00 */
[----:B------:R-:W-:-:S04]  /*13f00*/  IMAD.IADD R4, R10, 0x1, R2 ;  /* 0x000000010a047824 */ /* 0x000fc800078e0202 */
[----:B------:R-:W-:Y:S01]  /*13f10*/  VIADD R0, R4, 0x7f ;  /* 0x0000007f04007836 */ /* 0x000fe20000000000 */
[----:B------:R1:W-:Y:S04]  /*13f20*/  STL [R1+0x38], R4 ;  /* 0x0000380401007387 */ /* 0x0003e80000100800 */
[----:B-1----:R-:W-:-:S04]  /*13f30*/  SHF.R.S32.HI R4, RZ, 0x1f, R0 ;  /* 0x0000001fff047819 */ /* 0x002fc80000011400 */
[----:B------:R-:W-:-:S04]  /*13f40*/  LEA.HI R6, R4, R0, RZ, 0x7 ;  /* 0x0000000004067211 */ /* 0x000fc800078f38ff */
[----:B------:R-:W-:Y:S01]  /*13f50*/  LOP3.LUT R0, R6, 0xffffff80, RZ, 0xc0, !PT ;  /* 0xffffff8006007812 */ /* 0x000fe200078ec0ff */
[----:B------:R1:W-:Y:S03]  /*13f60*/  STL [R1+0x3c], R6 ;  /* 0x00003c0601007387 */ /* 0x0003e60000100800 */
[----:B------:R-:W-:Y:S02]  /*13f70*/  VIADDMNMX R2, R0, -R10, R2, PT ;  /* 0x8000000a00027246 */ /* 0x000fe40003800102 */
[----:B------:R-:W-:-:S04]  /*13f80*/  IADD3 R0, -R10, RZ, RZ ;  /* 0x000000ff0a007210 */ /* 0x000fc80007ffe1ff */
[----:B------:R-:W-:-:S04]  /*13f90*/  VIMNMX R0, RZ, R0, !PT ;  /* 0x00000000ff007248 */ /* 0x000fc80007fe0100 */
[----:B------:R-:W-:-:S13]  /*13fa0*/  ISETP.GT.AND P0, PT, R2, R0, PT ;  /* 0x000000000200720c */ /* 0x000fda0003f04270 */
[----:B------:R-:W-:Y:S01]  /*13fb0*/  @P0 VIADD R4, R2, 0x7f ;  /* 0x0000007f02040836 */ /* 0x000fe20000000000 */
[----:B------:R-:W-:-:S04]  /*13fc0*/  SHF.R.U32.HI R2, RZ, 0x7, R0 ;  /* 0x00000007ff027819 */ /* 0x000fc80000011600 */
[----:B------:R-:W-:-:S04]  /*13fd0*/  @P0 SHF.R.S32.HI R0, RZ, 0x1f, R4 ;  /* 0x0000001fff000819 */ /* 0x000fc80000011404 */
[----:B------:R-:W-:Y:S01]  /*13fe0*/  @P0 LEA.HI R0, R0, R4, RZ, 0x7 ;  /* 0x0000000400000211 */ /* 0x000fe200078f38ff */
[----:B------:R-:W-:-:S03]  /*13ff0*/  IMAD.MOV.U32 R4, RZ, RZ, R2 ;  /* 0x000000ffff047224 */ /* 0x000fc600078e0002 */
[----:B------:R-:W-:Y:S02]  /*14000*/  @P0 SHF.R.S32.HI R4, RZ, 0x7, R0 ;  /* 0x00000007ff040819 */ /* 0x000fe40000011400 */
[----:B------:R-:W-:Y:S02]  /*14010*/  PLOP3.LUT P0, PT, PT, PT, PT, 0x80, 0x0 ;  /* 0x000000000000781c */ /* 0x000fe40003f0f070 */
[----:B------:R-:W-:-:S13]  /*14020*/  ISETP.GT.AND P1, PT, R4, R2, PT ;  /* 0x000000020400720c */ /* 0x000fda0003f24270 */
[----:B-1----:R-:W-:Y:S05]  /*14030*/  @!P1 BRA `(.L_x_8904) ;  /* 0x0000001400189947 */ /* 0x002fea0003800000 */
[----:B------:R-:W-:Y:S01]  /*14040*/  UMOV UR4, 0xffffffff ;  /* 0xffffffff00047882 */ /* 0x000fe20000000000 */
[----:B------:R-:W-:Y:S02]  /*14050*/  SEL R0, R5, RZ, !P2 ;  /* 0x000000ff05007207 */ /* 0x000fe40005000000 */
[----:B------:R-:W-:Y:S05]  /*14060*/  BRA.DIV UR4, `(.L_x_8905) ;  /* 0x0000005e04047947 */ /* 0x000fea000b800000 */
[----:B------:R-:W1:Y:S02]  /*14070*/  S2R R5, SR_TID.X ;  /* 0x0000000000057919 */ /* 0x000e640000002100 */
[----:B-1----:R-:W-:-:S04]  /*14080*/  SHF.R.U32.HI R5, RZ, 0x5, R5 ;  /* 0x00000005ff057819 */ /* 0x002fc80000011605 */
[----:B------:R-:W-:-:S05]  /*14090*/  LOP3.LUT R5, R5, 0x3, RZ, 0xc0, !PT ;  /* 0x0000000305057812 */ /* 0x000fca00078ec0ff */
[----:B------:R1:W2:Y:S02]  /*140a0*/  SHFL.IDX PT, R14, R5, RZ, 0x1f ;  /* 0x00001fff050e7589 */ /* 0x0002a400000e0000 */
.L_x_9050:
[----:B--2---:R-:W-:Y:S02]  /*140b0*/  ISETP.NE.AND P0, PT, R14, RZ, PT ;  /* 0x000000ff0e00720c */ /* 0x004fe40003f05270 */
[----:B------:R-:W-:-:S11]  /*140c0*/  PLOP3.LUT P6, PT, PT, PT, PT, 0x8, 0x0 ;  /* 0x000000000000781c */ /* 0x000fd60003fce170 */
[----:B------:R-:W-:Y:S05]  /*140d0*/  @P0 BRA `(.L_x_8906) ;  /* 0x00000000000c0947 */ /* 0x000fea0003800000 */
[----:B------:R-:W-:-:S03]  /*140e0*/  UMOV UR4, 0xffffffff ;  /* 0xffffffff00047882 */ /* 0x000fc60000000000 */
[----:B------:R-:W-:Y:S05]  /*140f0*/  BRA.DIV UR4, `(.L_x_8907) ;  /* 0x0000005e04147947 */ /* 0x000fea000b800000 */
[----:B------:R-:W-:-:S13]  /*14100*/  ELECT P6, URZ, PT ;  /* 0x00000000003f782f */ /* 0x000fda00038c0000 */
.L_x_8906:
[----:B-1----:R-:W2:Y:S01]  /*14110*/  LDL R5, [R1+0x48] ;  /* 0x0000480001057983 */ /* 0x002ea20000100800 */
[----:B------:R-:W-:Y:S01]  /*14120*/  BSSY B1, `(.L_x_8908) ;  /* 0x0000008000017945 */ /* 0x000fe20003800000 */
[----:B--2---:R-:W-:-:S05]  /*14130*/  VIADD R5, R5, 0x1 ;  /* 0x0000000105057836 */ /* 0x004fca0000000000 */
[----:B------:R-:W-:-:S04]  /*14140*/  LEA.HI R6, R5, R5, RZ, 0x1 ;  /* 0x0000000505067211 */ /* 0x000fc800078f08ff */
[----:B------:R-:W-:-:S05]  /*14150*/  LOP3.LUT R6, R6, 0xfffffffe, RZ, 0xc0, !PT ;  /* 0xfffffffe06067812 */ /* 0x000fca00078ec0ff */
[----:B------:R-:W-:-:S05]  /*14160*/  IMAD.IADD R5, R5, 0x1, -R6 ;  /* 0x0000000105057824 */ /* 0x000fca00078e0a06 */
[----:B------:R-:W-:-:S04]  /*14170*/  SHF.L.U32 R5, R5, 0x1f, RZ ;  /* 0x0000001f05057819 */ /* 0x000fc800000006ff */
[----:B------:R-:W1:Y:S02]  /*14180*/  SYNCS.PHASECHK.TRANS64.TRYWAIT P0, [R22+URZ+0x19c20], R5 ;  /* 0x019c2005160075a7 */ /* 0x000e64000800017f */
[----:B-1----:R-:W-:Y:S05]  /*14190*/  @!P0 BRA `(.L_x_8909) ;  /* 0x0000005c000c8947 */ /* 0x002fea0003800000 */
.L_x_9053:
[----:B------:R-:W-:Y:S05]  /*141a0*/  BSYNC B1 ;  /* 0x0000000000017941 */ /* 0x000fea0003800000 */
.L_x_8908:
[----:B------:R-:W-:Y:S04]  /*141b0*/  BSSY B1, `(.L_x_8910) ;  /* 0x000008c000017945 */ /* 0x000fe80003800000 */
[----:B------:R-:W-:Y:S05]  /*141c0*/  @!P6 BRA `(.L_x_8911) ;  /* 0x000000080028e947 */ /* 0x000fea0003800000 */
[----:B------:R-:W2:Y:S01]  /*141d0*/  LDL R7, [R1] ;  /* 0x0000000001077983 */ /* 0x000ea20000100800 */
[----:B------:R-:W-:Y:S01]  /*141e0*/  IMAD R8, R27, 0x8, R22 ;  /* 0x000000081b087824 */ /* 0x000fe200078e0216 */
[----:B------:R-:W3:Y:S01]  /*141f0*/  S2R R6, SR_TID.X ;  /* 0x0000000000067919 */ /* 0x000ee20000002100 */
[----:B------:R-:W-:Y:S01]  /*14200*/  BSSY B2, `(.L_x_8912) ;  /* 0x0000006000027945 */ /* 0x000fe20003800000 */
[----:B---3--:R-:W-:-:S04]  /*14210*/  LOP3.LUT R6, R6, 0x7f, RZ, 0xc0, !PT ;  /* 0x0000007f06067812 */ /* 0x008fc800078ec0ff */
[----:B------:R-:W-:Y:S02]  /*14220*/  ISETP.NE.AND P1, PT, R6, RZ, PT ;  /* 0x000000ff0600720c */ /* 0x000fe40003f25270 */
[----:B--2---:R-:W-:-:S04]  /*14230*/  SHF.L.U32 R10, R7, 0x1f, RZ ;  /* 0x0000001f070a7819 */ /* 0x004fc800000006ff */
[----:B------:R-:W2:Y:S02]  /*14240*/  SYNCS.PHASECHK.TRANS64.TRYWAIT P0, [R8+URZ+0x19ca0], R10 ;  /* 0x019ca00a080075a7 */ /* 0x000ea4000800017f */
[----:B--2---:R-:W-:Y:S05]  /*14250*/  @!P0 BRA `(.L_x_8913) ;  /* 0x0000005800f08947 */ /* 0x004fea0003800000 */
.L_x_9054:
[----:B------:R-:W-:Y:S05]  /*14260*/  BSYNC B2 ;  /* 0x0000000000027941 */ /* 0x000fea0003800000 */
.L_x_8912:
[----:B------:R-:W-:Y:S04]  /*14270*/  BSSY B2, `(.L_x_8914) ;  /* 0x0000009000027945 */ /* 0x000fe80003800000 */
[----:B------:R-:W-:Y:S05]  /*14280*/  @P1 BRA `(.L_x_8915) ;  /* 0x00000000001c1947 */ /* 0x000fea0003800000 */
[----:B-1----:R-:W1:Y:S02]  /*14290*/  S2R R5, SR_TID.X ;  /* 0x0000000000057919 */ /* 0x002e640000002100 */
[----:B-1----:R-:W-:Y:S01]  /*142a0*/  LOP3.LUT R6, R5, 0x1f, RZ, 0xc0, !PT ;  /* 0x0000001f05067812 */ /* 0x002fe200078ec0ff */
[----:B------:R-:W-:-:S03]  /*142b0*/  IMAD.MOV.U32 R5, RZ, RZ, 0x3000 ;  /* 0x00003000ff057424 */ /* 0x000fc600078e00ff */
[----:B------:R-:W-:Y:S01]  /*142c0*/  ISETP.NE.AND P0, PT, R6, RZ, PT ;  /* 0x000000ff0600720c */ /* 0x000fe20003f05270 */
[----:B------:R3:W-:-:S12]  /*142d0*/  SYNCS.ARRIVE.TRANS64 RZ, [R8+URZ+0x19c90], R5 ;  /* 0x019c900508ff79a7 */ /* 0x0007d8000800003f */
[----:B---3--:R-:W-:Y:S05]  /*142e0*/  @!P0 BRA `(.L_x_8915) ;  /* 0x0000000000048947 */ /* 0x008fea0003800000 */
[----:B------:R-:W-:Y:S01]  /*142f0*/  BPT.TRAP 0x1 ;  /* 0x000000040000795c */ /* 0x000fe20000300000 */
.L_x_8915:
[----:B------:R-:W-:Y:S05]  /*14300*/  BSYNC B2 ;  /* 0x0000000000027941 */ /* 0x000fea0003800000 */
.L_x_8914:
[----:B------:R-:W-:Y:S01]  /*14310*/  IMAD.MOV.U32 R14, RZ, RZ, RZ ;  /* 0x000000ffff0e7224 */ /* 0x000fe200078e00ff */
[----:B------:R-:W-:Y:S01]  /*14320*/  UIADD3 UR4, UP0, UR40, 0x570, URZ ;  /* 0x0000057028047890 */ /* 0x000fe2000ff1e03f */
[----:B------:R-:W-:Y:S01]  /*14330*/  IMAD R6, R4, 0x80, R3 ;  /* 0x0000008004067824 */ /* 0x000fe200078e0203 */
[----:B------:R-:W-:Y:S01]  /*14340*/  PLOP3.LUT P0, PT, PT, PT, PT, 0x80, 0x0 ;  /* 0x000000000000781c */ /* 0x000fe20003f0f070 */
[----:B------:R-:W-:Y:S01]  /*14350*/  IMAD R7, R27, 0x3000, R22 ;  /* 0x000030001b077824 */ /* 0x000fe200078e0216 */
[----:B------:R-:W-:Y:S01]  /*14360*/  R2UR UR10, R14 ;  /* 0x000000000e0a72ca */ /* 0x000fe200000e0000 */
[----:B------:R-:W-:Y:S01]  /*14370*/  VIADD R6, R6, 0xffffff80 ;  /* 0xffffff8006067836 */ /* 0x000fe20000000000 */
[----:B------:R-:W-:Y:S01]  /*14380*/  UIADD3.X UR5, URZ, UR41, URZ, UP0, !UPT ;  /* 0x000000293f057290 */ /* 0x000fe200087fe43f */
[----:B-1----:R-:W-:Y:S01]  /*14390*/  VIADD R5, R8, 0x19c90 ;  /* 0x00019c9008057836 */ /* 0x002fe20000000000 */
[----:B------:R-:W-:Y:S01]  /*143a0*/  UMOV UR6, 0x0 ;  /* 0x0000000000067882 */ /* 0x000fe20000000000 */
[----:B------:R-:W-:Y:S01]  /*143b0*/  VIADD R9, R7, 0x13800 ;  /* 0x0001380007097836 */ /* 0x000fe20000000000 */
[----:B------:R-:W-:-:S09]  /*143c0*/  UMOV UR7, 0x12f00000 ;  /* 0x12f0000000077882 */ /* 0x000fd20000000000 */
.L_x_8916:
        /* <DEDUP_REMOVED lines=16> */
.L_x_8917:
        /* <DEDUP_REMOVED lines=16> */
.L_x_8918:
        /* <DEDUP_REMOVED lines=13> */
.L_x_9055:
[----:B------:R-:W-:Y:S05]  /*146a0*/  BSYNC B2 ;  /* 0x0000000000027941 */ /* 0x000fea0003800000 */
.L_x_8919:
        /* <DEDUP_REMOVED lines=11> */
.L_x_8922:
[----:B------:R-:W-:Y:S05]  /*14760*/  BSYNC B2 ;  /* 0x0000000000027941 */ /* 0x000fea0003800000 */
.L_x_8921:
        /* <DEDUP_REMOVED lines=8> */
.L_x_8923:
        /* <DEDUP_REMOVED lines=15> */
.L_x_8924:
        /* <DEDUP_REMOVED lines=15> */
.L_x_8925:
        /* <DEDUP_REMOVED lines=10> */
.L_x_8911:
[----:B------:R-:W-:Y:S05]  /*14a70*/  BSYNC B1 ;  /* 0x0000000000017941 */ /* 0x000fea0003800000 */
.L_x_8910:
[----:B-1----:R-:W2:Y:S01]  /*14a80*/  LDL.LU R5, [R1] ;  /* 0x0000000001057983 */ /* 0x002ea20000300800 */
[----:B------:R-:W-:Y:S01]  /*14a90*/  VIADD R27, R27, 0x1 ;  /* 0x000000011b1b7836 */ /* 0x000fe20000000000 */
[----:B------:R-:W-:Y:S02]  /*14aa0*/  IADD3 R9, R4, -0x2, RZ ;  /* 0xfffffffe04097810 */ /* 0x000fe40007ffe0ff */
[----:B------:R-:W-:Y:S02]  /*14ab0*/  PLOP3.LUT P0, PT, PT, PT, PT, 0x8, 0x0 ;  /* 0x000000000000781c */ /* 0x000fe40003f0e170 */
[----:B------:R-:W-:Y:S02]  /*14ac0*/  ISETP.NE.AND P1, PT, R27, 0x2, PT ;  /* 0x000000021b00780c */ /* 0x000fe40003f25270 */
[----:B------:R-:W-:Y:S02]  /*14ad0*/  ISETP.GE.AND P2, PT, R9, R2, PT ;  /* 0x000000020900720c */ /* 0x000fe40003f46270 */
[----:B------:R-:W-:-:S02]  /*14ae0*/  SEL R4, RZ, 0x1, P1 ;  /* 0x00000001ff047807 */ /* 0x000fc40000800000 */
[----:B------:R-:W-:Y:S02]  /*14af0*/  SEL R27, R27, RZ, P1 ;  /* 0x000000ff1b1b7207 */ /* 0x000fe40000800000 */
[----:B--2---:R-:W-:-:S05]  /*14b00*/  LOP3.LUT R5, R5, R4, RZ, 0x3c, !PT ;  /* 0x0000000405057212 */ /* 0x004fca00078e3cff */
[----:B------:R1:W-:Y:S02]  /*14b10*/  STL [R1], R5 ;  /* 0x0000000501007387 */ /* 0x0003e40000100800 */
[----:B------:R-:W-:Y:S05]  /*14b20*/  @!P2 BRA `(.L_x_8904) ;  /* 0x00000008005ca947 */ /* 0x000fea0003800000 */
.L_x_8942:
[----:B------:R-:W-:Y:S05]  /*14b30*/  YIELD ;  /* 0x0000000000007946 */ /* 0x000fea0003800000 */
[----:B------:R-:W-:Y:S04]  /*14b40*/  BSSY B1, `(.L_x_8926) ;  /* 0x000008b000017945 */ /* 0x000fe80003800000 */
[----:B--2---:R-:W-:Y:S05]  /*14b50*/  @!P6 BRA `(.L_x_8927) ;  /* 0x000000080024e947 */ /* 0x004fea0003800000 */
[----:B-1----:R-:W2:Y:S01]  /*14b60*/  LDL R5, [R1] ;  /* 0x0000000001057983 */ /* 0x002ea20000100800 */
[----:B------:R-:W-:Y:S01]  /*14b70*/  IMAD R8, R27, 0x8, R22 ;  /* 0x000000081b087824 */ /* 0x000fe200078e0216 */
[----:B------:R-:W1:Y:S01]  /*14b80*/  S2R R4, SR_TID.X ;  /* 0x0000000000047919 */ /* 0x000e620000002100 */
[----:B------:R-:W-:Y:S01]  /*14b90*/  BSSY B2, `(.L_x_8928) ;  /* 0x0000006000027945 */ /* 0x000fe20003800000 */
[----:B-1----:R-:W-:-:S04]  /*14ba0*/  LOP3.LUT R4, R4, 0x7f, RZ, 0xc0, !PT ;  /* 0x0000007f04047812 */ /* 0x002fc800078ec0ff */
[----:B------:R-:W-:Y:S02]  /*14bb0*/  ISETP.NE.AND P2, PT, R4, RZ, PT ;  /* 0x000000ff0400720c */ /* 0x000fe40003f45270 */
[----:B--2---:R-:W-:-:S04]  /*14bc0*/  SHF.L.U32 R7, R5, 0x1f, RZ ;  /* 0x0000001f05077819 */ /* 0x004fc800000006ff */
[----:B------:R-:W1:Y:S02]  /*14bd0*/  SYNCS.PHASECHK.TRANS64.TRYWAIT P1, [R8+URZ+0x19ca0], R7 ;  /* 0x019ca007080075a7 */ /* 0x000e64000802017f */
[----:B-1----:R-:W-:Y:S05]  /*14be0*/  @!P1 BRA `(.L_x_8929) ;  /* 0x0000005000b49947 */ /* 0x002fea0003800000 */
.L_x_9056:
[----:B------:R-:W-:Y:S05]  /*14bf0*/  BSYNC B2 ;  /* 0x0000000000027941 */ /* 0x000fea0003800000 */
.L_x_8928:
        /* <DEDUP_REMOVED lines=9> */
.L_x_8931:
[----:B------:R-:W-:Y:S05]  /*14c90*/  BSYNC B2 ;  /* 0x0000000000027941 */ /* 0x000fea0003800000 */
.L_x_8930:
        /* <DEDUP_REMOVED lines=8> */
[----:B------:R-:W-:Y:S01]  /*14d20*/  VIADD R10, R6, 0x13800 ;  /* 0x00013800060a7836 */ /* 0x000fe20000000000 */
[----:B------:R-:W-:Y:S01]  /*14d30*/  UMOV UR6, 0x0 ;  /* 0x0000000000067882 */ /* 0x000fe20000000000 */
[----:B------:R-:W-:-:S10]  /*14d40*/  UMOV UR7, 0x12f00000 ;  /* 0x12f0000000077882 */ /* 0x000fd40000000000 */
.L_x_8932:
        /* <DEDUP_REMOVED lines=16> */
.L_x_8933:
        /* <DEDUP_REMOVED lines=16> */
.L_x_8934:
        /* <DEDUP_REMOVED lines=13> */
.L_x_9057:
[----:B------:R-:W-:Y:S05]  /*15020*/  BSYNC B2 ;  /* 0x0000000000027941 */ /* 0x000fea0003800000 */
.L_x_8935:
[----:B------:R-:W-:Y:S01]  /*15030*/  BSSY B2, `(.L_x_8937) ;  /* 0x000000b000027945 */ /* 0x000fe20003800000 */
[----:B------:R-:W-:Y:S01]  /*15040*/  IMAD.MOV.U32 R10, RZ, RZ, 0x0 ;  /* 0x00000000ff0a7424 */ /* 0x000fe200078e00ff */
[----:B0-----:R-:W-:Y:S02]  /*15050*/  MOV R11, 0x12f00000 ;  /* 0x12f00000000b7802 */ /* 0x001fe40000000f00 */
[----:B------:R-:W-:Y:S05]  /*15060*/  @P2 BRA `(.L_x_8938) ;  /* 0x00000000001c2947 */ /* 0x000fea0003800000 */
[----:B------:R-:W0:Y:S02]  /*15070*/  S2R R4, SR_TID.X ;  /* 0x0000000000047919 */ /* 0x000e240000002100 */
[----:B0-----:R-:W-:Y:S01]  /*15080*/  LOP3.LUT R15, R4, 0x1f, RZ, 0xc0, !PT ;  /* 0x0000001f040f7812 */ /* 0x001fe200078ec0ff */
[----:B------:R-:W-:-:S03]  /*15090*/  IMAD.MOV.U32 R4, RZ, RZ, 0x3000 ;  /* 0x00003000ff047424 */ /* 0x000fc600078e00ff */
[----:B------:R-:W-:Y:S01]  /*150a0*/  ISETP.NE.AND P1, PT, R15, RZ, PT ;  /* 0x000000ff0f00720c */ /* 0x000fe20003f25270 */
[----:B------:R0:W-:-:S12]  /*150b0*/  SYNCS.ARRIVE.TRANS64 RZ, [R8+URZ+0x19cb0], R4 ;  /* 0x019cb00408ff79a7 */ /* 0x0001d8000800003f */
[----:B0-----:R-:W-:Y:S05]  /*150c0*/  @!P1 BRA `(.L_x_8938) ;  /* 0x0000000000049947 */ /* 0x001fea0003800000 */
[----:B------:R-:W-:Y:S01]  /*150d0*/  BPT.TRAP 0x1 ;  /* 0x000000040000795c */ /* 0x000fe20000300000 */
.L_x_8938:
[----:B------:R-:W-:Y:S05]  /*150e0*/  BSYNC B2 ;  /* 0x0000000000027941 */ /* 0x000fea0003800000 */
.L_x_8937:
        /* <DEDUP_REMOVED lines=8> */
.L_x_8939:
        /* <DEDUP_REMOVED lines=15> */
.L_x_8940:
        /* <DEDUP_REMOVED lines=15> */
.L_x_8941:
        /* <DEDUP_REMOVED lines=10> */
.L_x_8927:
[----:B------:R-:W-:Y:S05]  /*153f0*/  BSYNC B1 ;  /* 0x0000000000017941 */ /* 0x000fea0003800000 */
.L_x_8926:
[----:B------:R-:W2:Y:S01]  /*15400*/  LDL.LU R7, [R1] ;  /* 0x0000000001077983 */ /* 0x000ea20000300800 */
[----:B------:R-:W-:Y:S01]  /*15410*/  VIADD R27, R27, 0x1 ;  /* 0x000000011b1b7836 */ /* 0x000fe20000000000 */
[C---:B------:R-:W-:Y:S01]  /*15420*/  ISETP.GT.AND P2, PT, R9.reuse, R2, PT ;  /* 0x000000020900720c */ /* 0x040fe20003f44270 */
[----:B------:R-:W-:-:S03]  /*15430*/  VIADD R9, R9, 0xffffffff ;  /* 0xffffffff09097836 */ /* 0x000fc60000000000 */
[----:B------:R-:W-:-:S04]  /*15440*/  ISETP.NE.AND P1, PT, R27, 0x2, PT ;  /* 0x000000021b00780c */ /* 0x000fc80003f25270 */
[----:B------:R-:W-:Y:S02]  /*15450*/  SEL R4, RZ, 0x1, P1 ;  /* 0x00000001ff047807 */ /* 0x000fe40000800000 */
[----:B------:R-:W-:Y:S02]  /*15460*/  SEL R27, R27, RZ, P1 ;  /* 0x000000ff1b1b7207 */ /* 0x000fe40000800000 */
[----:B--2---:R-:W-:-:S05]  /*15470*/  LOP3.LUT R7, R7, R4, RZ, 0x3c, !PT ;  /* 0x0000000407077212 */ /* 0x004fca00078e3cff */
[----:B------:R2:W-:Y:S01]  /*15480*/  STL [R1], R7 ;  /* 0x0000000701007387 */ /* 0x0005e20000100800 */
[----:B------:R-:W-:Y:S05]  /*15490*/  @P2 BRA `(.L_x_8942) ;  /* 0xfffffff400a42947 */ /* 0x000fea000383ffff */
.L_x_8904:
[----:B------:R-:W-:Y:S05]  /*154a0*/  BSYNC B0 ;  /* 0x0000000000007941 */ /* 0x000fea0003800000 */
.L_x_8903:
[----:B------:R-:W3:Y:S01]  /*154b0*/  LDL R4, [R1+0x38] ;  /* 0x0000380001047983 */ /* 0x000ee20000100800 */
[----:B------:R-:W-:Y:S05]  /*154c0*/  @!P0 WARPSYNC.ALL ;  /* 0x0000000000008948 */ /* 0x000fea0003800000 */
[----:B------:R-:W-:Y:S01]  /*154d0*/  @!P0 BAR.SYNC.DEFER_BLOCKING 0xc, 0x200 ;  /* 0x0308000000008b1d */ /* 0x000fe20000010000 */
[----:B---3--:R-:W-:-:S13]  /*154e0*/  ISETP.GT.AND P0, PT, R4, RZ, PT ;  /* 0x000000ff0400720c */ /* 0x008fda0003f04270 */
[----:B------:R-:W-:Y:S05]  /*154f0*/  @P0 BRA `(.L_x_8943) ;  /* 0x0000000000440947 */ /* 0x000fea0003800000 */
[----:B------:R-:W3:Y:S02]  /*15500*/  S2R R4, SR_TID.X ;  /* 0x0000000000047919 */ /* 0x000ee40000002100 */
[----:B---3--:R-:W-:-:S04]  /*15510*/  LOP3.LUT R4, R4, 0x7f, RZ, 0xc0, !PT ;  /* 0x0000007f04047812 */ /* 0x008fc800078ec0ff */
[----:B------:R-:W-:-:S13]  /*15520*/  ISETP.NE.AND P0, PT, R4, RZ, PT ;  /* 0x000000ff0400720c */ /* 0x000fda0003f05270 */
[----:B------:R-:W-:Y:S05]  /*15530*/  @P0 BRA `(.L_x_8944) ;  /* 0x0000003000a40947 */ /* 0x000fea0003800000 */
[----:B-1----:R-:W1:Y:S01]  /*15540*/  S2R R5, SR_LANEID ;  /* 0x0000000000057919 */ /* 0x002e620000000000 */
[----:B------:R-:W-:Y:S01]  /*15550*/  VOTEU.ANY UR4, UPT, PT ;  /* 0x0000000000047886 */ /* 0x000fe200038e0100 */
[----:B------:R-:W3:Y:S01]  /*15560*/  LDC.64 R2, c[0x0][0xc60] ;  /* 0x00031800ff027b82 */ /* 0x000ee20000000a00 */
[----:B------:R-:W1:Y:S02]  /*15570*/  FLO.U32 R0, UR4 ;  /* 0x0000000400007d00 */ /* 0x000e6400080e0000 */
[----:B-1----:R-:W-:-:S06]  /*15580*/  ISETP.EQ.U32.AND P0, PT, R0, R5, PT ;  /* 0x000000050000720c */ /* 0x002fcc0003f02070 */
[----:B------:R-:W3:Y:S07]  /*15590*/  POPC R5, UR4 ;  /* 0x0000000400057d09 */ /* 0x000eee0008000000 */
[----:B---3--:R-:W3:Y:S01]  /*155a0*/  @P0 ATOMG.E.ADD.STRONG.GPU PT, R3, desc[UR42][R2.64], R5 ;  /* 0x00000005020309a8 */ /* 0x008ee200081ee1ea */
[----:B------:R-:W1:Y:S02]  /*155b0*/  S2R R4, SR_LTMASK ;  /* 0x0000000000047919 */ /* 0x000e640000003900 */
[----:B-1----:R-:W-:-:S04]  /*155c0*/  LOP3.LUT R4, R4, UR4, RZ, 0xc0, !PT ;  /* 0x0000000404047c12 */ /* 0x002fc8000f8ec0ff */
[----:B--2---:R-:W1:Y:S01]  /*155d0*/  POPC R7, R4 ;  /* 0x0000000400077309 */ /* 0x004e620000000000 */
[----:B---3--:R-:W1:Y:S02]  /*155e0*/  SHFL.IDX PT, R0, R3, R0, 0x1f ;  /* 0x00001f0003007589 */ /* 0x008e6400000e0000 */
[----:B-1----:R-:W-:Y:S01]  /*155f0*/  IADD3 R16, R0, UR38, R7 ;  /* 0x0000002600107c10 */ /* 0x002fe2000fffe007 */
[----:B------:R-:W-:Y:S06]  /*15600*/  BRA `(.L_x_8944) ;  /* 0x0000003000707947 */ /* 0x000fec0003800000 */
.L_x_8943:
        /* <DEDUP_REMOVED lines=8> */
[----:B------:R-:W-:Y:S01]  /*15690*/  IMAD.U32 R4, RZ, RZ, UR6 ;  /* 0x00000006ff047e24 */ /* 0x000fe2000f8e00ff */
[----:B--2---:R-:W-:Y:S01]  /*156a0*/  MOV R7, UR9 ;  /* 0x0000000900077c02 */ /* 0x004fe20008000f00 */
[----:B------:R-:W2:Y:S01]  /*156b0*/  LDC.64 R2, c[0x4][R2] ;  /* 0x0100000002027b82 */ /* 0x000ea20000000a00 */
[----:B-1----:R-:W-:Y:S02]  /*156c0*/  IMAD.U32 R5, RZ, RZ, UR7 ;  /* 0x00000007ff057e24 */ /* 0x002fe4000f8e00ff */
[----:B------:R-:W-:Y:S02]  /*156d0*/  IMAD.U32 R6, RZ, RZ, UR8 ;  /* 0x00000008ff067e24 */ /* 0x000fe4000f8e00ff */
[----:B------:R-:W-:-:S02]  /*156e0*/  IMAD.U32 R10, RZ, RZ, UR4 ;  /* 0x00000004ff0a7e24 */ /* 0x000fc4000f8e00ff */
[----:B0-----:R-:W-:Y:S02]  /*156f0*/  IMAD.U32 R11, RZ, RZ, UR5 ;  /* 0x00000005ff0b7e24 */ /* 0x001fe4000f8e00ff */
[----:B------:R-:W-:Y:S02]  /*15700*/  IMAD.MOV.U32 R8, RZ, RZ, 0x70 ;  /* 0x00000070ff087424 */ /* 0x000fe400078e00ff */
[----:B------:R-:W-:Y:S02]  /*15710*/  IMAD.MOV.U32 R12, RZ, RZ, 0x1 ;  /* 0x00000001ff0c7424 */ /* 0x000fe400078e00ff */
[----:B------:R-:W-:-:S07]  /*15720*/  IMAD.MOV.U32 R13, RZ, RZ, RZ ;  /* 0x000000ffff0d7224 */ /* 0x000fce00078e00ff */
[----:B------:R-:W-:-:S07]  /*15730*/  LEPC R20, `(.L_x_8946) ;  /* 0x000000001014794e */ /* 0x000fce0000000000 */
[----:B--2---:R-:W-:Y:S05]  /*15740*/  CALL.ABS.NOINC R2 ;  /* 0x0000000002007343 */ /* 0x004fea0003c00000 */
.L_x_8946:
[----:B------:R-:W-:Y:S05]  /*15750*/  BSYNC B6 ;  /* 0x0000000000067941 */ /* 0x000fea0003800000 */
.L_x_8945:
[----:B------:R-:W3:Y:S01]  /*15760*/  LDL.LU R2, [R1+0x8] ;  /* 0x0000080001027983 */ /* 0x000ee20000300800 */
[----:B------:R-:W-:Y:S01]  /*15770*/  VIADD R0, R22, 0x9000 ;  /* 0x0000900016007836 */ /* 0x000fe20000000000 */
[----:B------:R-:W-:Y:S04]  /*15780*/  BSSY B6, `(.L_x_8947) ;  /* 0x0000016000067945 */ /* 0x000fe80003800000 */
[----:B------:R-:W-:Y:S02]  /*15790*/  LOP3.LUT P0, RZ, R0, 0x9f, RZ, 0xc0, !PT ;  /* 0x0000009f00ff7812 */ /* 0x000fe4000780c0ff */
[----:B---3--:R-:W-:-:S11]  /*157a0*/  LOP3.LUT R2, R2, 0xfffffffe, RZ, 0xc0, !PT ;  /* 0xfffffffe02027812 */ /* 0x008fd600078ec0ff */
[----:B------:R-:W-:-:S05]  /*157b0*/  @P0 LOP3.LUT R2, R2, 0x1, RZ, 0xfc, !PT ;  /* 0x0000000102020812 */ /* 0x000fca00078efcff */
[----:B------:R3:W-:Y:S01]  /*157c0*/  STL [R1+0x8], R2 ;  /* 0x0000080201007387 */ /* 0x0007e20000100800 */
[----:B------:R-:W-:Y:S05]  /*157d0*/  @!P0 BRA `(.L_x_8948) ;  /* 0x0000000000408947 */ /* 0x000fea0003800000 */
[----:B---3--:R-:W-:Y:S01]  /*157e0*/  MOV R2, 0x0 ;  /* 0x0000000000027802 */ /* 0x008fe20000000f00 */
[----:B------:R-:W-:Y:S01]  /*157f0*/  ULDC.64 UR6, c[0x4][0x1c8] ;  /* 0x0100720000067ab9 */ /* 0x000fe20000000a00 */
[----:B------:R-:W-:Y:S01]  /*15800*/  ULDC.64 UR8, c[0x4][0x1d0] ;  /* 0x0100740000087ab9 */ /* 0x000fe20000000a00 */
[----:B------:R-:W-:Y:S01]  /*15810*/  ULDC.64 UR4, c[0x4][0x48] ;  /* 0x0100120000047ab9 */ /* 0x000fe20000000a00 */
[----:B------:R-:W-:Y:S01]  /*15820*/  IMAD.U32 R4, RZ, RZ, UR6 ;  /* 0x00000006ff047e24 */ /* 0x000fe2000f8e00ff */
[----:B0-----:R-:W-:Y:S01]  /*15830*/  MOV R11, UR5 ;  /* 0x00000005000b7c02 */ /* 0x001fe20008000f00 */
[----:B------:R-:W0:Y:S01]  /*15840*/  LDC.64 R2, c[0x4][R2] ;  /* 0x0100000002027b82 */ /* 0x000e220000000a00 */
[----:B-1----:R-:W-:Y:S02]  /*15850*/  IMAD.U32 R5, RZ, RZ, UR7 ;  /* 0x00000007ff057e24 */ /* 0x002fe4000f8e00ff */
[----:B------:R-:W-:Y:S02]  /*15860*/  IMAD.U32 R6, RZ, RZ, UR8 ;  /* 0x00000008ff067e24 */ /* 0x000fe4000f8e00ff */
[----:B--2---:R-:W-:-:S02]  /*15870*/  IMAD.U32 R7, RZ, RZ, UR9 ;  /* 0x00000009ff077e24 */ /* 0x004fc4000f8e00ff */
[----:B------:R-:W-:Y:S02]  /*15880*/  IMAD.U32 R10, RZ, RZ, UR4 ;  /* 0x00000004ff0a7e24 */ /* 0x000fe4000f8e00ff */
[----:B------:R-:W-:Y:S02]  /*15890*/  IMAD.MOV.U32 R8, RZ, RZ, 0x70 ;  /* 0x00000070ff087424 */ /* 0x000fe400078e00ff */
[----:B------:R-:W-:Y:S02]  /*158a0*/  IMAD.MOV.U32 R12, RZ, RZ, 0x1 ;  /* 0x00000001ff0c7424 */ /* 0x000fe400078e00ff */
[----:B------:R-:W-:-:S07]  /*158b0*/  IMAD.MOV.U32 R13, RZ, RZ, RZ ;  /* 0x000000ffff0d7224 */ /* 0x000fce00078e00ff */
[----:B------:R-:W-:-:S07]  /*158c0*/  LEPC R20, `(.L_x_8948) ;  /* 0x000000001014794e */ /* 0x000fce0000000000 */
[----:B0-----:R-:W-:Y:S05]  /*158d0*/  CALL.ABS.NOINC R2 ;  /* 0x0000000002007343 */ /* 0x001fea0003c00000 */
.L_x_8948:
[----:B------:R-:W-:Y:S05]  /*158e0*/  BSYNC B6 ;  /* 0x0000000000067941 */ /* 0x000fea0003800000 */
.L_x_8947:
[----:B------:R-:W-:Y:S01]  /*158f0*/  VIADD R25, R22, 0x3000 ;  /* 0x0000300016197836 */ /* 0x000fe20000000000 */
[----:B------:R-:W-:Y:S04]  /*15900*/  BSSY B6, `(.L_x_8949) ;  /* 0x0000013000067945 */ /* 0x000fe80003800000 */
[----:B------:R-:W-:-:S13]  /*15910*/  LOP3.LUT P0, RZ, R25, 0x3ff, RZ, 0xc0, !PT ;  /* 0x000003ff19ff7812 */ /* 0x000fda000780c0ff */
[----:B------:R-:W-:Y:S05]  /*15920*/  @!P0 BRA `(.L_x_8950) ;  /* 0x0000000000408947 */ /* 0x000fea0003800000 */
[----:B---3--:R-:W-:Y:S01]  /*15930*/  MOV R2, 0x0 ;  /* 0x0000000000027802 */ /* 0x008fe20000000f00 */
[----:B------:R-:W-:Y:S01]  /*15940*/  ULDC.64 UR6, c[0x4][0x1c8] ;  /* 0x0100720000067ab9 */ /* 0x000fe20000000a00 */
[----:B------:R-:W-:Y:S01]  /*15950*/  ULDC.64 UR8, c[0x4][0x1d0] ;  /* 0x0100740000087ab9 */ /* 0x000fe20000000a00 */
[----:B------:R-:W-:Y:S01]  /*15960*/  ULDC.64 UR4, c[0x4][0x50] ;  /* 0x0100140000047ab9 */ /* 0x000fe20000000a00 */
[----:B------:R-:W-:Y:S01]  /*15970*/  IMAD.U32 R4, RZ, RZ, UR6 ;  /* 0x00000006ff047e24 */ /* 0x000fe2000f8e00ff */
[----:B------:R-:W-:Y:S01]  /*15980*/  MOV R12, 0x1 ;  /* 0x00000001000c7802 */ /* 0x000fe20000000f00 */
[----:B------:R-:W3:Y:S01]  /*15990*/  LDC.64 R2, c[0x4][R2] ;  /* 0x0100000002027b82 */ /* 0x000ee20000000a00 */
[----:B-1----:R-:W-:Y:S02]  /*159a0*/  IMAD.U32 R5, RZ, RZ, UR7 ;  /* 0x00000007ff057e24 */ /* 0x002fe4000f8e00ff */
[----:B------:R-:W-:Y:S02]  /*159b0*/  IMAD.U32 R6, RZ, RZ, UR8 ;  /* 0x00000008ff067e24 */ /* 0x000fe4000f8e00ff */
[----:B--2---:R-:W-:-:S02]  /*159c0*/  IMAD.U32 R7, RZ, RZ, UR9 ;  /* 0x00000009ff077e24 */ /* 0x004fc4000f8e00ff */
[----:B------:R-:W-:Y:S02]  /*159d0*/  IMAD.U32 R10, RZ, RZ, UR4 ;  /* 0x00000004ff0a7e24 */ /* 0x000fe4000f8e00ff */
[----:B0-----:R-:W-:Y:S02]  /*159e0*/  IMAD.U32 R11, RZ, RZ, UR5 ;  /* 0x00000005ff0b7e24 */ /* 0x001fe4000f8e00ff */
[----:B------:R-:W-:Y:S02]  /*159f0*/  IMAD.MOV.U32 R8, RZ, RZ, 0x70 ;  /* 0x00000070ff087424 */ /* 0x000fe400078e00ff */
[----:B------:R-:W-:-:S07]  /*15a00*/  IMAD.MOV.U32 R13, RZ, RZ, RZ ;  /* 0x000000ffff0d7224 */ /* 0x000fce00078e00ff */
[----:B------:R-:W-:-:S07]  /*15a10*/  LEPC R20, `(.L_x_8950) ;  /* 0x000000001014794e */ /* 0x000fce0000000000 */
[----:B---3--:R-:W-:Y:S05]  /*15a20*/  CALL.ABS.NOINC R2 ;  /* 0x0000000002007343 */ /* 0x008fea0003c00000 */
.L_x_8950:
[----:B------:R-:W-:Y:S05]  /*15a30*/  BSYNC B6 ;  /* 0x0000000000067941 */ /* 0x000fea0003800000 */
.L_x_8949:
[----:B---3--:R-:W3:Y:S01]  /*15a40*/  LDL R2, [R1+0x8] ;  /* 0x0000080001027983 */ /* 0x008ee20000100800 */
[----:B------:R-:W-:Y:S01]  /*15a50*/  BSSY B6, `(.L_x_8951) ;  /* 0x0000013000067945 */ /* 0x000fe20003800000 */
[----:B---3--:R-:W-:-:S13]  /*15a60*/  LOP3.LUT P6, RZ, R2, 0x1, RZ, 0xc0, !PT ;  /* 0x0000000102ff7812 */ /* 0x008fda00078cc0ff */
[----:B------:R-:W-:Y:S05]  /*15a70*/  @!P6 BRA `(.L_x_8952) ;  /* 0x000000000040e947 */ /* 0x000fea0003800000 */
[----:B------:R-:W-:Y:S01]  /*15a80*/  MOV R2, 0x0 ;  /* 0x0000000000027802 */ /* 0x000fe20000000f00 */
[----:B------:R-:W-:Y:S01]  /*15a90*/  ULDC.64 UR4, c[0x4][0x1c8] ;  /* 0x0100720000047ab9 */ /* 0x000fe20000000a00 */
[----:B------:R-:W-:Y:S01]  /*15aa0*/  ULDC.64 UR6, c[0x4][0x1d0] ;  /* 0x0100740000067ab9 */ /* 0x000fe20000000a00 */
[----:B------:R-:W-:Y:S01]  /*15ab0*/  ULDC.64 UR8, c[0x4][0x58] ;  /* 0x0100160000087ab9 */ /* 0x000fe20000000a00 */
[----:B------:R-:W-:Y:S02]  /*15ac0*/  IMAD.U32 R4, RZ, RZ, UR4 ;  /* 0x00000004ff047e24 */ /* 0x000fe4000f8e00ff */
[----:B------:R-:W3:Y:S01]  /*15ad0*/  LDC.64 R2, c[0x4][R2] ;  /* 0x0100000002027b82 */ /* 0x000ee20000000a00 */
[----:B-1----:R-:W-:Y:S02]  /*15ae0*/  IMAD.U32 R5, RZ, RZ, UR5 ;  /* 0x00000005ff057e24 */ /* 0x002fe4000f8e00ff */
[----:B------:R-:W-:Y:S02]  /*15af0*/  IMAD.U32 R6, RZ, RZ, UR6 ;  /* 0x00000006ff067e24 */ /* 0x000fe4000f8e00ff */
[----:B--2---:R-:W-:-:S02]  /*15b00*/  IMAD.U32 R7, RZ, RZ, UR7 ;  /* 0x00000007ff077e24 */ /* 0x004fc4000f8e00ff */
[----:B------:R-:W-:Y:S02]  /*15b10*/  IMAD.U32 R10, RZ, RZ, UR8 ;  /* 0x00000008ff0a7e24 */ /* 0x000fe4000f8e00ff */
[----:B0-----:R-:W-:Y:S02]  /*15b20*/  IMAD.U32 R11, RZ, RZ, UR9 ;  /* 0x00000009ff0b7e24 */ /* 0x001fe4000f8e00ff */
[----:B------:R-:W-:Y:S02]  /*15b30*/  IMAD.MOV.U32 R8, RZ, RZ, 0x70 ;  /* 0x00000070ff087424 */ /* 0x000fe400078e00ff */
[----:B------:R-:W-:Y:S02]  /*15b40*/  IMAD.MOV.U32 R12, RZ, RZ, 0x1 ;  /* 0x00000001ff0c7424 */ /* 0x000fe400078e00ff */
[----:B------:R-:W-:-:S07]  /*15b50*/  IMAD.MOV.U32 R13, RZ, RZ, RZ ;  /* 0x000000ffff0d7224 */ /* 0x000fce00078e00ff */
[----:B------:R-:W-:-:S07]  /*15b60*/  LEPC R20, `(.L_x_8952) ;  /* 0x000000001014794e */ /* 0x000fce0000000000 */
[----:B---3--:R-:W-:Y:S05]  /*15b70*/  CALL.ABS.NOINC R2 ;  /* 0x0000000002007343 */ /* 0x008fea0003c00000 */
.L_x_8952:
[----:B------:R-:W-:Y:S05]  /*15b80*/  BSYNC B6 ;  /* 0x0000000000067941 */ /* 0x000fea0003800000 */
.L_x_8951:
[----:B------:R-:W3:Y:S01]  /*15b90*/  LDL.LU R21, [R1+0xc] ;  /* 0x00000c0001157983 */ /* 0x000ee20000300800 */
[----:B------:R-:W-:-:S03]  /*15ba0*/  ULDC.64 UR4, c[0x0][0x9f8] ;  /* 0x00027e0000047ab9 */ /* 0x000fc60000000a00 */
[----:B------:R-:W4:Y:S01]  /*15bb0*/  LDL R20, [R1+0x4] ;  /* 0x0000040001147983 */ /* 0x000f220000100800 */
[----:B------:R-:W-:-:S04]  /*15bc0*/  ISETP.NE.U32.AND P0, PT, RZ, UR4, PT ;  /* 0x00000004ff007c0c */ /* 0x000fc8000bf05070 */
[----:B------:R-:W-:-:S13]  /*15bd0*/  ISETP.NE.AND.EX P0, PT, RZ, UR5, PT, P0 ;  /* 0x00000005ff007c0c */ /* 0x000fda000bf05300 */
[----:B------:R-:W-:-:S04]  /*15be0*/  @P0 IADD3 R2, P1, R23, UR4, RZ ;  /* 0x0000000417020c10 */ /* 0x000fc8000ff3e0ff */
[----:B---3--:R-:W-:Y:S01]  /*15bf0*/  @P0 IADD3.X R3, R21, UR5, RZ, P1, !PT ;  /* 0x0000000515030c10 */ /* 0x008fe20008ffe4ff */
[----:B------:R-:W-:-:S04]  /*15c00*/  ULDC.64 UR4, c[0x0][0xa08] ;  /* 0x0002820000047ab9 */ /* 0x000fc80000000a00 */
[----:B----4-:R3:W4:Y:S02]  /*15c10*/  @P0 LDG.E R20, desc[UR42][R2.64] ;  /* 0x0000002a02140981 */ /* 0x010724000c1e1900 */
[----:B---3--:R-:W3:Y:S01]  /*15c20*/  LDC.64 R2, c[0x0][0x418] ;  /* 0x00010600ff027b82 */ /* 0x008ee20000000a00 */
[----:B----4-:R-:W-:Y:S01]  /*15c30*/  SHF.R.S32.HI R8, RZ, 0x1f, R20 ;  /* 0x0000001fff087819 */ /* 0x010fe20000011414 */
[----:B------:R4:W-:Y:S01]  /*15c40*/  @P0 STL [R1+0x4], R20 ;  /* 0x0000041401000387 */ /* 0x0009e20000100800 */
[----:B---3--:R-:W-:Y:S01]  /*15c50*/  LOP3.LUT P0, RZ, R2, UR4, RZ, 0xfc, !PT ;  /* 0x0000000402ff7c12 */ /* 0x008fe2000f80fcff */
[----:B------:R-:W-:Y:S02]  /*15c60*/  UMOV UR4, 0xffffffff ;  /* 0xffffffff00047882 */ /* 0x000fe40000000000 */
[----:B------:R4:W-:Y:S01]  /*15c70*/  STL [R1+0xc], R8 ;  /* 0x00000c0801007387 */ /* 0x0009e20000100800 */
[----:B------:R-:W-:-:S04]  /*15c80*/  LOP3.LUT P0, RZ, R3, UR5, RZ, 0xfc, P0 ;  /* 0x0000000503ff7c12 */ /* 0x000fc8000800fcff */
[----:B------:R-:W-:Y:S01]  /*15c90*/  SEL R23, R20, RZ, !P0 ;  /* 0x000000ff14177207 */ /* 0x000fe20004000000 */
[----:B------:R-:W-:Y:S08]  /*15ca0*/  BRA.DIV UR4, `(.L_x_8953) ;  /* 0x0000004204ac7947 */ /* 0x000ff0000b800000 */
[----:B------:R-:W3:Y:S02]  /*15cb0*/  S2R R0, SR_TID.X ;  /* 0x0000000000007919 */ /* 0x000ee40000002100 */
[----:B---3--:R-:W-:-:S04]  /*15cc0*/  SHF.R.U32.HI R0, RZ, 0x5, R0 ;  /* 0x00000005ff007819 */ /* 0x008fc80000011600 */
[----:B------:R-:W-:-:S05]  /*15cd0*/  LOP3.LUT R0, R0, 0x3, RZ, 0xc0, !PT ;  /* 0x0000000300007812 */ /* 0x000fca00078ec0ff */
[----:B------:R3:W0:Y:S02]  /*15ce0*/  SHFL.IDX PT, R14, R0, RZ, 0x1f ;  /* 0x00001fff000e7589 */ /* 0x00062400000e0000 */
.L_x_9060:
[----:B---3--:R-:W3:Y:S01]  /*15cf0*/  LDL.LU R0, [R1+0x8] ;  /* 0x0000080001007983 */ /* 0x008ee20000300800 */
[----:B------:R-:W-:Y:S02]  /*15d00*/  PLOP3.LUT P1, PT, PT, PT, PT, 0x8, 0x0 ;  /* 0x000000000000781c */ /* 0x000fe40003f2e170 */
[----:B0-----:R-:W-:Y:S02]  /*15d10*/  ISETP.NE.AND P0, PT, R14, RZ, PT ;  /* 0x000000ff0e00720c */ /* 0x001fe40003f05270 */
[----:B---3--:R-:W-:-:S09]  /*15d20*/  LOP3.LUT R0, R0, 0xfffffffe, RZ, 0xc0, !PT ;  /* 0xfffffffe00007812 */ /* 0x008fd200078ec0ff */
[----:B------:R-:W-:-:S05]  /*15d30*/  @P1 LOP3.LUT R0, R0, 0x1, RZ, 0xfc, !PT ;  /* 0x0000000100001812 */ /* 0x000fca00078efcff */
[----:B------:R0:W-:Y:S01]  /*15d40*/  STL [R1+0x8], R0 ;  /* 0x0000080001007387 */ /* 0x0001e20000100800 */
[----:B------:R-:W-:Y:S05]  /*15d50*/  @P0 BRA `(.L_x_8954) ;  /* 0x0000000400a80947 */ /* 0x000fea0003800000 */
[----:B------:R-:W-:-:S03]  /*15d60*/  UMOV UR4, 0xffffffff ;  /* 0xffffffff00047882 */ /* 0x000fc60000000000 */
[----:B------:R-:W-:Y:S05]  /*15d70*/  BRA.DIV UR4, `(.L_x_8955) ;  /* 0x0000004204ac7947 */ /* 0x000fea000b800000 */
[----:B------:R-:W-:-:S13]  /*15d80*/  ELECT P6, URZ, PT ;  /* 0x00000000003f782f */ /* 0x000fda00038c0000 */
.L_x_9063:
[----:B------:R-:W-:Y:S05]  /*15d90*/  @!P6 BRA `(.L_x_8954) ;  /* 0x000000040098e947 */ /* 0x000fea0003800000 */
[----:B0-----:R-:W3:Y:S01]  /*15da0*/  LDL R0, [R1+0x3c] ;  /* 0x00003c0001007983 */ /* 0x001ee20000100800 */
[----:B------:R-:W-:-:S04]  /*15db0*/  ISETP.NE.U32.AND P0, PT, R2, RZ, PT ;  /* 0x000000ff0200720c */ /* 0x000fc80003f05070 */
[----:B------:R-:W-:Y:S02]  /*15dc0*/  ISETP.NE.AND.EX P0, PT, R3, RZ, PT, P0 ;  /* 0x000000ff0300720c */ /* 0x000fe40003f05300 */
[----:B---3--:R-:W-:-:S11]  /*15dd0*/  LEA.HI.SX32 R0, R0, 0xffffffff, 0x19 ;  /* 0xffffffff00007811 */ /* 0x008fd600078fcaff */
[----:B------:R-:W-:Y:S05]  /*15de0*/  @!P0 BRA `(.L_x_8956) ;  /* 0x0000000000448947 */ /* 0x000fea0003800000 */
[----:B--2---:R-:W0:Y:S01]  /*15df0*/  LDC R7, c[0x0][0x43c] ;  /* 0x00010f00ff077b82 */ /* 0x004e220000000800 */
[----:B------:R-:W-:Y:S01]  /*15e00*/  ULDC.64 UR4, c[0x0][0x428] ;  /* 0x00010a0000047ab9 */ /* 0x000fe20000000a00 */
[----:B0-----:R-:W-:-:S13]  /*15e10*/  ISETP.NE.AND P0, PT, R7, 0x1, PT ;  /* 0x000000010700780c */ /* 0x001fda0003f05270 */
[----:B-1----:R-:W0:Y:S02]  /*15e20*/  @P0 LDC.64 R4, c[0x0][0x440] ;  /* 0x00011000ff040b82 */ /* 0x002e240000000a00 */
[----:B0-----:R-:W-:-:S04]  /*15e30*/  @P0 IMAD.HI.U32 R6, R0, R4, RZ ;  /* 0x0000000400060227 */ /* 0x001fc800078e00ff */
[----:B------:R-:W-:Y:S01]  /*15e40*/  IMAD.MOV.U32 R4, RZ, RZ, R0 ;  /* 0x000000ffff047224 */ /* 0x000fe200078e0000 */
[----:B------:R-:W-:Y:S01]  /*15e50*/  @P0 SHF.R.U32.HI R4, RZ, R5, R6 ;  /* 0x00000005ff040219 */ /* 0x000fe20000011606 */
[----:B------:R-:W-:-:S03]  /*15e60*/  IMAD R6, R8, UR4, RZ ;  /* 0x0000000408067c24 */ /* 0x000fc6000f8e02ff */
[----:B------:R-:W-:Y:S01]  /*15e70*/  IADD3 R5, -R4, RZ, RZ ;  /* 0x000000ff04057210 */ /* 0x000fe20007ffe1ff */
[----:B------:R-:W-:-:S04]  /*15e80*/  IMAD R6, R20, UR5, R6 ;  /* 0x0000000514067c24 */ /* 0x000fc8000f8e0206 */
[----:B------:R-:W-:Y:S01]  /*15e90*/  IMAD R0, R7, R5, R0 ;  /* 0x0000000507007224 */ /* 0x000fe200078e0200 */
[----:B------:R-:W-:-:S03]  /*15ea0*/  SHF.R.S32.HI R5, RZ, 0x1f, R4 ;  /* 0x0000001fff057819 */ /* 0x000fc60000011404 */
[----:B------:R-:W-:-:S04]  /*15eb0*/  IMAD.WIDE.U32 R4, R20, UR4, R4 ;  /* 0x0000000414047c25 */ /* 0x000fc8000f8e0004 */
[----:B------:R-:W-:Y:S01]  /*15ec0*/  IMAD.IADD R5, R5, 0x1, R6 ;  /* 0x0000000105057824 */ /* 0x000fe200078e0206 */
[----:B------:R-:W-:-:S04]  /*15ed0*/  LEA R2, P0, R4, R2, 0x2 ;  /* 0x0000000204027211 */ /* 0x000fc800078010ff */
[----:B------:R-:W-:-:S05]  /*15ee0*/  LEA.HI.X R3, R4, R3, R5, 0x2, P0 ;  /* 0x0000000304037211 */ /* 0x000fca00000f1405 */
[----:B------:R0:W5:Y:S04]  /*15ef0*/  LDG.E R23, desc[UR42][R2.64] ;  /* 0x0000002a02177981 */ /* 0x000168000c1e1900 */
.L_x_8956:
[----:B------:R-:W-:Y:S01]  /*15f00*/  IMAD R4, R24, 0x8, R22 ;  /* 0x0000000818047824 */ /* 0x000fe200078e0216 */
[----:B0-----:R-:W-:Y:S01]  /*15f10*/  SHF.L.U32 R3, R28, 0x1f, RZ ;  /* 0x0000001f1c037819 */ /* 0x001fe200000006ff */
[----:B------:R-:W0:Y:S03]  /*15f20*/  S2R R2, SR_TID.X ;  /* 0x0000000000027919 */ /* 0x000e260000002100 */
[----:B------:R-:W3:Y:S01]  /*15f30*/  SYNCS.PHASECHK.TRANS64.TRYWAIT P0, [R4+URZ+0x19c80], R3 ;  /* 0x019c8003040075a7 */ /* 0x000ee2000800017f */
[----:B0-----:R-:W-:-:S04]  /*15f40*/  LOP3.LUT R2, R2, 0x7f, RZ, 0xc0, !PT ;  /* 0x0000007f02027812 */ /* 0x001fc800078ec0ff */
[----:B------:R-:W-:Y:S01]  /*15f50*/  ISETP.NE.AND P1, PT, R2, RZ, PT ;  /* 0x000000ff0200720c */ /* 0x000fe20003f25270 */
[----:B---3--:R-:W-:-:S12]  /*15f60*/  @!P0 BRA `(.L_x_8957) ;  /* 0x0000004000508947 */ /* 0x008fd80003800000 */
.L_x_9064:
[----:B------:R-:W-:Y:S05]  /*15f70*/  @P1 BRA `(.L_x_8958) ;  /* 0x00000000001c1947 */ /* 0x000fea0003800000 */
[----:B------:R-:W1:Y:S02]  /*15f80*/  S2R R2, SR_TID.X ;  /* 0x0000000000027919 */ /* 0x000e640000002100 */
[----:B-1----:R-:W-:Y:S01]  /*15f90*/  LOP3.LUT R5, R2, 0x1f, RZ, 0xc0, !PT ;  /* 0x0000001f02057812 */ /* 0x002fe200078ec0ff */
[----:B------:R-:W-:-:S03]  /*15fa0*/  IMAD.MOV.U32 R2, RZ, RZ, 0x3000 ;  /* 0x00003000ff027424 */ /* 0x000fc600078e00ff */
[----:B------:R-:W-:Y:S01]  /*15fb0*/  ISETP.NE.AND P0, PT, R5, RZ, PT ;  /* 0x000000ff0500720c */ /* 0x000fe20003f05270 */
[----:B------:R3:W-:-:S12]  /*15fc0*/  SYNCS.ARRIVE.TRANS64 RZ, [R4+URZ+0x19c70], R2 ;  /* 0x019c700204ff79a7 */ /* 0x0007d8000800003f */
[----:B---3--:R-:W-:Y:S05]  /*15fd0*/  @!P0 BRA `(.L_x_8958) ;  /* 0x0000000000048947 */ /* 0x008fea0003800000 */
[----:B------:R-:W-:Y:S01]  /*15fe0*/  BPT.TRAP 0x1 ;  /* 0x000000040000795c */ /* 0x000fe20000300000 */
.L_x_8958:
[----:B-1----:R-:W3:Y:S01]  /*15ff0*/  LDL R5, [R1+0x10] ;  /* 0x0000100001057983 */ /* 0x002ee20000100800 */
[----:B------:R-:W-:Y:S01]  /*16000*/  IMAD R2, R24, 0x3000, R22 ;  /* 0x0000300018027824 */ /* 0x000fe200078e0216 */
[----:B------:R-:W-:Y:S01]  /*16010*/  R2UR UR9, R4 ;  /* 0x00000000040972ca */ /* 0x000fe200000e0000 */
[----:B------:R-:W-:Y:S01]  /*16020*/  UIADD3 UR4, UP0, UR40, 0x470, URZ ;  /* 0x0000047028047890 */ /* 0x000fe2000ff1e03f */
[----:B------:R-:W-:Y:S01]  /*16030*/  R2UR UR12, R18 ;  /* 0x00000000120c72ca */ /* 0x000fe200000e0000 */
[----:B------:R-:W-:Y:S01]  /*16040*/  UMOV UR10, URZ ;  /* 0x0000003f000a7c82 */ /* 0x000fe20008000000 */
[----:B------:R-:W-:Y:S01]  /*16050*/  R2UR UR15, R2 ;  /* 0x00000000020f72ca */ /* 0x000fe200000e0000 */
[----:B------:R-:W-:Y:S01]  /*16060*/  UIADD3.X UR5, URZ, UR41, URZ, UP0, !UPT ;  /* 0x000000293f057290 */ /* 0x000fe200087fe43f */
[----:B-----5:R-:W-:Y:S01]  /*16070*/  R2UR UR13, R23 ;  /* 0x00000000170d72ca */ /* 0x020fe200000e0000 */
[----:B------:R-:W-:Y:S01]  /*16080*/  UMOV UR6, 0x0 ;  /* 0x0000000000067882 */ /* 0x000fe20000000000 */
[----:B------:R-:W-:Y:S01]  /*16090*/  UMOV UR7, 0x14f00000 ;  /* 0x14f0000000077882 */ /* 0x000fe20000000000 */
[----:B------:R-:W-:-:S04]  /*160a0*/  UMOV UR16, 0x20 ;  /* 0x0000002000107882 */ /* 0x000fc80000000000 */
[----:B------:R-:W-:-:S04]  /*160b0*/  UIADD3 UR9, UR9, 0x19c70, URZ ;  /* 0x00019c7009097890 */ /* 0x000fc8000fffe03f */
[----:B------:R-:W-:Y:S02]  /*160c0*/  UIADD3 UR8, UR15, 0x9000, URZ ;  /* 0x000090000f087890 */ /* 0x000fe4000fffe03f */
[----:B------:R-:W-:Y:S02]  /*160d0*/  UIADD3 UR14, UR15, 0xa000, URZ ;  /* 0x0000a0000f0e7890 */ /* 0x000fe4000fffe03f */
[----:B------:R-:W-:Y:S01]  /*160e0*/  UIADD3 UR15, UR15, 0xb000, URZ ;  /* 0x0000b0000f0f7890 */ /* 0x000fe2000fffe03f */
[----:B---3--:R-:W-:-:S05]  /*160f0*/  IMAD R0, R0, 0x80, R5 ;  /* 0x0000008000007824 */ /* 0x008fca00078e0205 */
[----:B------:R-:W-:-:S13]  /*16100*/  R2UR UR11, R0 ;  /* 0x00000000000b72ca */ /* 0x000fda00000e0000 */
        /* <DEDUP_REMOVED lines=8> */
[----:B------:R-:W3:Y:S02]  /*16190*/  SYNCS.PHASECHK.TRANS64.TRYWAIT P0, [R4+URZ+0x19c40], R3 ;  /* 0x019c4003040075a7 */ /* 0x000ee4000800017f */
[----:B-1-3--:R-:W-:Y:S05]  /*161a0*/  @!P0 BRA `(.L_x_8959) ;  /* 0x0000003c00d48947 */ /* 0x00afea0003800000 */
.L_x_9065:
[----:B------:R-:W-:Y:S05]  /*161b0*/  @P1 BRA `(.L_x_8960) ;  /* 0x00000000001c1947 */ /* 0x000fea0003800000 */
[----:B------:R-:W3:Y:S01]  /*161c0*/  S2R R5, SR_TID.X ;  /* 0x0000000000057919 */ /* 0x000ee20000002100 */
[----:B01----:R-:W-:-:S04]  /*161d0*/  IMAD.MOV.U32 R3, RZ, RZ, 0x3000 ;  /* 0x00003000ff037424 */ /* 0x003fc800078e00ff */
[----:B------:R0:W-:Y:S01]  /*161e0*/  SYNCS.ARRIVE.TRANS64 RZ, [R4+URZ+0x19c30], R3 ;  /* 0x019c300304ff79a7 */ /* 0x0001e2000800003f */
[----:B---3--:R-:W-:-:S04]  /*161f0*/  LOP3.LUT R5, R5, 0x1f, RZ, 0xc0, !PT ;  /* 0x0000001f05057812 */ /* 0x008fc800078ec0ff */
[----:B------:R-:W-:-:S13]  /*16200*/  ISETP.NE.AND P0, PT, R5, RZ, PT ;  /* 0x000000ff0500720c */ /* 0x000fda0003f05270 */
[----:B0-----:R-:W-:Y:S05]  /*16210*/  @!P0 BRA `(.L_x_8960) ;  /* 0x0000000000048947 */ /* 0x001fea0003800000 */
[----:B------:R-:W-:Y:S01]  /*16220*/  BPT.TRAP 0x1 ;  /* 0x000000040000795c */ /* 0x000fe20000300000 */
.L_x_8960:
        /* <DEDUP_REMOVED lines=18> */
[----:B0-----:R-:W-:Y:S01]  /*16350*/  UMOV UR8, UR14 ;  /* 0x0000000e00087c82 */ /* 0x001fe20008000000 */
[----:B------:R-:W-:Y:S01]  /*16360*/  UMOV UR10, UR16 ;  /* 0x00000010000a7c82 */ /* 0x000fe20008000000 */
[----:B------:R-:W-:Y:S01]  /*16370*/  UMOV UR14, 0x40 ;  /* 0x00000040000e7882 */ /* 0x000fe20000000000 */
[----:B------:R0:W-:Y:S02]  /*16380*/  UTMALDG.4D [UR8], [UR4], desc[UR6] ;  /* 0x00000608040075b4 */ /* 0x0001e40008019000 */
[----:B0-----:R-:W-:Y:S01]  /*16390*/  UMOV UR8, UR15 ;  /* 0x0000000f00087c82 */ /* 0x001fe20008000000 */
[----:B------:R-:W-:Y:S02]  /*163a0*/  UMOV UR10, UR14 ;  /* 0x0000000e000a7c82 */ /* 0x000fe40008000000 */
[----:B------:R0:W-:Y:S01]  /*163b0*/  UTMALDG.4D [UR8], [UR4], desc[UR6] ;  /* 0x00000608040075b4 */ /* 0x0001e20008019000 */
[----:B---3--:R-:W-:-:S04]  /*163c0*/  LOP3.LUT R3, R3, 0xfffffffe, RZ, 0xc0, !PT ;  /* 0xfffffffe03037812 */ /* 0x008fc800078ec0ff */
[----:B------:R-:W-:-:S05]  /*163d0*/  @P0 LOP3.LUT R3, R3, 0x1, RZ, 0xfc, !PT ;  /* 0x0000000103030812 */ /* 0x000fca00078efcff */
[----:B------:R0:W-:Y:S01]  /*163e0*/  STL [R1+0x8], R3 ;  /* 0x0000080301007387 */ /* 0x0001e20000100800 */
[----:B------:R-:W-:Y:S01]  /*163f0*/  NOP ;  /* 0x0000000000007918 */ /* 0x000fe20000000000 */
.L_x_8954:
[----:B------:R-:W3:Y:S04]  /*16400*/  LDL.LU R4, [R1+0x28] ;  /* 0x0000280001047983 */ /* 0x000ee80000300800 */
[----:B------:R-:W5:Y:S04]  /*16410*/  LDL.LU R6, [R1+0x20] ;  /* 0x0000200001067983 */ /* 0x000f680000300800 */
[----:B0-----:R-:W2:Y:S01]  /*16420*/  LDL.LU R3, [R1+0x30] ;  /* 0x0000300001037983 */ /* 0x001ea20000300800 */
[----:B------:R-:W-:Y:S05]  /*16430*/  WARPSYNC.ALL ;  /* 0x0000000000007948 */ /* 0x000fea0003800000 */
[----:B------:R-:W-:Y:S01]  /*16440*/  ULDC.64 UR6, c[0x0][0xa00] ;  /* 0x0002800000067ab9 */ /* 0x000fe20000000a00 */
[----:B------:R-:W-:Y:S01]  /*16450*/  ULDC.64 UR4, c[0x0][0x298] ;  /* 0x0000a60000047ab9 */ /* 0x000fe20000000a00 */
[----:B------:R-:W-:Y:S01]  /*16460*/  BAR.SYNC.DEFER_BLOCKING 0x8, 0x200 ;  /* 0x0208000000007b1d */ /* 0x000fe20000010000 */
[----:B------:R-:W-:Y:S01]  /*16470*/  ISETP.NE.U32.AND P0, PT, RZ, UR6, PT ;  /* 0x00000006ff007c0c */ /* 0x000fe2000bf05070 */
[----:B------:R-:W-:-:S03]  /*16480*/  VIADD R0, R22, 0xf000 ;  /* 0x0000f00016007836 */ /* 0x000fc60000000000 */
[----:B------:R-:W-:Y:S01]  /*16490*/  ISETP.NE.AND.EX P0, PT, RZ, UR7, PT, P0 ;  /* 0x00000007ff007c0c */ /* 0x000fe2000bf05300 */
[----:B------:R-:W-:Y:S01]  /*164a0*/  BSSY B6, `(.L_x_8961) ;  /* 0x0000020000067945 */ /* 0x000fe20003800000 */
[----:B------:R-:W-:Y:S02]  /*164b0*/  LOP3.LUT P1, RZ, R0, 0x9f, RZ, 0xc0, !PT ;  /* 0x0000009f00ff7812 */ /* 0x000fe4000782c0ff */
[----:B---3--:R-:W-:-:S05]  /*164c0*/  SHF.R.S32.HI R2, RZ, 0x1f, R4 ;  /* 0x0000001fff027819 */ /* 0x008fca0000011404 */
[----:B------:R-:W-:Y:S01]  /*164d0*/  IMAD R2, R2, UR4, RZ ;  /* 0x0000000402027c24 */ /* 0x000fe2000f8e02ff */
[----:B--2---:R-:W-:-:S03]  /*164e0*/  SEL R3, R3, RZ, !P0 ;  /* 0x000000ff03037207 */ /* 0x004fc60004000000 */
[----:B------:R-:W-:Y:S01]  /*164f0*/  IMAD R0, R4, UR5, R2 ;  /* 0x0000000504007c24 */ /* 0x000fe2000f8e0202 */
[----:B-----5:R-:W-:Y:S01]  /*16500*/  SEL R2, R6, RZ, !P0 ;  /* 0x000000ff06027207 */ /* 0x020fe20004000000 */
[----:B-1----:R-:W-:-:S05]  /*16510*/  IMAD.WIDE.U32 R4, R4, UR4, RZ ;  /* 0x0000000404047c25 */ /* 0x002fca000f8e00ff */
[----:B------:R-:W-:Y:S04]  /*16520*/  STL.64 [R1+0x28], R4 ;  /* 0x0000280401007387 */ /* 0x000fe80000100a00 */
[----:B------:R0:W-:Y:S04]  /*16530*/  STL [R1+0x20], R2 ;  /* 0x0000200201007387 */ /* 0x0001e80000100800 */
[----:B------:R1:W-:Y:S01]  /*16540*/  STL [R1+0x4c], R3 ;  /* 0x00004c0301007387 */ /* 0x0003e20000100800 */
[----:B0-----:R-:W-:Y:S01]  /*16550*/  IMAD.IADD R2, R5, 0x1, R0 ;  /* 0x0000000105027824 */ /* 0x001fe200078e0200 */
[----:B------:R-:W-:-:S05]  /*16560*/  SHF.R.S32.HI R0, RZ, 0x1f, R18 ;  /* 0x0000001fff007819 */ /* 0x000fca0000011412 */
[----:B------:R1:W-:Y:S04]  /*16570*/  STL [R1+0x44], R0 ;  /* 0x0000440001007387 */ /* 0x0003e80000100800 */
        /* <DEDUP_REMOVED lines=13> */
[----:B----4-:R-:W-:Y:S02]  /*16650*/  IMAD.MOV.U32 R8, RZ, RZ, 0x70 ;  /* 0x00000070ff087424 */ /* 0x010fe400078e00ff */
[----:B------:R-:W-:Y:S02]  /*16660*/  IMAD.MOV.U32 R12, RZ, RZ, 0x1 ;  /* 0x00000001ff0c7424 */ /* 0x000fe400078e00ff */
[----:B------:R-:W-:-:S07]  /*16670*/  IMAD.MOV.U32 R13, RZ, RZ, RZ ;  /* 0x000000ffff0d7224 */ /* 0x000fce00078e00ff */
[----:B------:R-:W-:-:S07]  /*16680*/  LEPC R20, `(.L_x_8962) ;  /* 0x000000001014794e */ /* 0x000fce0000000000 */
[----:B0-----:R-:W-:Y:S05]  /*16690*/  CALL.ABS.NOINC R2 ;  /* 0x0000000002007343 */ /* 0x001fea0003c00000 */
.L_x_8962:
[----:B------:R-:W-:Y:S05]  /*166a0*/  BSYNC B6 ;  /* 0x0000000000067941 */ /* 0x000fea0003800000 */
.L_x_8961:
[----:B-1----:R-:W2:Y:S01]  /*166b0*/  LDL.LU R0, [R1+0x30] ;  /* 0x0000300001007983 */ /* 0x002ea20000300800 */
[----:B------:R-:W0:Y:S01]  /*166c0*/  LDC R9, c[0x0][0x448] ;  /* 0x00011200ff097b82 */ /* 0x000e220000000800 */
[----:B------:R-:W-:Y:S01]  /*166d0*/  ULDC.64 UR4, c[0x0][0x2d8] ;  /* 0x0000b60000047ab9 */ /* 0x000fe20000000a00 */
[----:B------:R-:W-:Y:S01]  /*166e0*/  ULDC.64 UR6, c[0x0][0x2c8] ;  /* 0x0000b20000067ab9 */ /* 0x000fe20000000a00 */
[----:B------:R-:W2:Y:S01]  /*166f0*/  LDL.LU.64 R2, [R1+0x28] ;  /* 0x0000280001027983 */ /* 0x000ea20000300a00 */
[----:B------:R-:W-:-:S03]  /*16700*/  ULDC.64 UR8, c[0x0][0x280] ;  /* 0x0000a00000087ab9 */ /* 0x000fc60000000a00 */
[----:B----4-:R-:W3:Y:S04]  /*16710*/  LDL.LU R20, [R1+0x44] ;  /* 0x0000440001147983 */ /* 0x010ee80000300800 */
[----:B------:R-:W4:Y:S04]  /*16720*/  LDL.LU R21, [R1+0x4c] ;  /* 0x00004c0001157983 */ /* 0x000f280000300800 */
[----:B------:R-:W4:Y:S01]  /*16730*/  LDL.LU R4, [R1+0x20] ;  /* 0x0000200001047983 */ /* 0x000f220000300800 */
[----:B0-----:R-:W-:-:S13]  /*16740*/  ISETP.NE.AND P0, PT, R9, 0x1, PT ;  /* 0x000000010900780c */ /* 0x001fda0003f05270 */
[----:B------:R-:W0:Y:S08]  /*16750*/  @P0 LDC R5, c[0x0][0x44c] ;  /* 0x00011300ff050b82 */ /* 0x000e300000000800 */
[----:B------:R-:W1:Y:S08]  /*16760*/  @P0 LDC R6, c[0x0][0x450] ;  /* 0x00011400ff060b82 */ /* 0x000e700000000800 */
[----:B------:R-:W1:Y:S01]  /*16770*/  @P0 LDC R8, c[0x0][0x450] ;  /* 0x00011400ff080b82 */ /* 0x000e620000000800 */
[----:B--2---:R-:W-:-:S02]  /*16780*/  IMAD.MOV.U32 R3, RZ, RZ, R0 ;  /* 0x000000ffff037224 */ /* 0x004fc400078e0000 */
[----:B---3--:R-:W-:Y:S02]  /*16790*/  IMAD R0, R20, UR4, RZ ;  /* 0x0000000414007c24 */ /* 0x008fe4000f8e02ff */
[C---:B------:R-:W-:Y:S01]  /*167a0*/  IMAD.WIDE.U32 R2, R18.reuse, UR4, R2 ;  /* 0x0000000412027c25 */ /* 0x040fe2000f8e0002 */
[----:B------:R-:W2:Y:S03]  /*167b0*/  S2R R20, SR_TID.X ;  /* 0x0000000000147919 */ /* 0x000ea60000002100 */
[----:B------:R-:W-:Y:S01]  /*167c0*/  IMAD R0, R18, UR5, R0 ;  /* 0x0000000512007c24 */ /* 0x000fe2000f8e0200 */
[----:B------:R-:W-:-:S03]  /*167d0*/  ULDC.64 UR4, c[0x0][0x2e0] ;  /* 0x0000b80000047ab9 */ /* 0x000fc60000000a00 */
[----:B------:R-:W-:Y:S02]  /*167e0*/  IMAD.IADD R3, R3, 0x1, R0 ;  /* 0x0000000103037824 */ /* 0x000fe400078e0200 */
[----:B----4-:R-:W-:Y:S02]  /*167f0*/  IMAD R0, R21, UR4, RZ ;  /* 0x0000000415007c24 */ /* 0x010fe4000f8e02ff */
[----:B------:R-:W3:Y:S01]  /*16800*/  S2R R21, SR_TID.X ;  /* 0x0000000000157919 */ /* 0x000ee20000002100 */
[----:B------:R-:W-:-:S04]  /*16810*/  IMAD.WIDE.U32 R2, R4, UR4, R2 ;  /* 0x0000000404027c25 */ /* 0x000fc8000f8e0002 */
[----:B------:R-:W-:Y:S01]  /*16820*/  IMAD R0, R4, UR5, R0 ;  /* 0x0000000504007c24 */ /* 0x000fe2000f8e0200 */
[----:B------:R-:W-:-:S03]  /*16830*/  ULDC.64 UR4, c[0x0][0x2d0] ;  /* 0x0000b40000047ab9 */ /* 0x000fc60000000a00 */
[----:B------:R-:W-:Y:S01]  /*16840*/  IMAD.IADD R3, R3, 0x1, R0 ;  /* 0x0000000103037824 */ /* 0x000fe200078e0200 */
[----:B--2---:R-:W-:-:S04]  /*16850*/  LOP3.LUT R20, R20, 0x7f, RZ, 0xc0, !PT ;  /* 0x0000007f14147812 */ /* 0x004fc800078ec0ff */
[----:B------:R-:W-:Y:S01]  /*16860*/  SHF.R.U32.HI R20, RZ, 0x1, R20 ;  /* 0x00000001ff147819 */ /* 0x000fe20000011614 */
[----:B---3--:R-:W-:Y:S02]  /*16870*/  IMAD.SHL.U32 R4, R21, 0x40, RZ ;  /* 0x0000004015047824 */ /* 0x008fe400078e00ff */
[----:B------:R2:W5:Y:S03]  /*16880*/  LDL R21, [R1+0x40] ;  /* 0x0000400001157983 */ /* 0x0005660000100800 */
[----:B------:R-:W-:-:S05]  /*16890*/  LOP3.LUT R4, R20, 0x40, R4, 0xf8, !PT ;  /* 0x0000004014047812 */ /* 0x000fca00078ef804 */
[----:B------:R-:W-:-:S04]  /*168a0*/  IMAD R0, R17, 0xc0, R4 ;  /* 0x000000c011007824 */ /* 0x000fc800078e0204 */
[----:B0-----:R-:W-:-:S04]  /*168b0*/  @P0 IMAD.HI.U32 R5, R0, R5, RZ ;  /* 0x0000000500050227 */ /* 0x001fc800078e00ff */
[----:B------:R-:W-:Y:S01]  /*168c0*/  IMAD.MOV.U32 R4, RZ, RZ, R0 ;  /* 0x000000ffff047224 */ /* 0x000fe200078e0000 */
[----:B-1----:R-:W-:-:S04]  /*168d0*/  @P0 SHF.R.U32.HI R4, RZ, R6, R5 ;  /* 0x00000006ff040219 */ /* 0x002fc80000011605 */
[--C-:B------:R-:W-:Y:S01]  /*168e0*/  SHF.R.S32.HI R5, RZ, 0x1f, R4.reuse ;  /* 0x0000001fff057819 */ /* 0x100fe20000011404 */
[----:B------:R-:W-:-:S04]  /*168f0*/  IMAD.MOV R7, RZ, RZ, -R4 ;  /* 0x000000ffff077224 */ /* 0x000fc800078e0a04 */
[----:B------:R-:W-:-:S04]  /*16900*/  IMAD R5, R5, UR4, RZ ;  /* 0x0000000405057c24 */ /* 0x000fc8000f8e02ff */
[C---:B------:R-:W-:Y:S02]  /*16910*/  IMAD R6, R4.reuse, UR5, R5 ;  /* 0x0000000504067c24 */ /* 0x040fe4000f8e0205 */
[----:B------:R-:W-:-:S04]  /*16920*/  IMAD.WIDE.U32 R4, R4, UR4, R2 ;  /* 0x0000000404047c25 */ /* 0x000fc8000f8e0002 */
[----:B------:R-:W-:Y:S02]  /*16930*/  IMAD.IADD R5, R5, 0x1, R6 ;  /* 0x0000000105057824 */ /* 0x000fe400078e0206 */
[----:B------:R-:W-:-:S05]  /*16940*/  IMAD R6, R9, R7, R0 ;  /* 0x0000000709067224 */ /* 0x000fca00078e0200 */
[----:B------:R-:W-:Y:S01]  /*16950*/  SHF.R.S32.HI R7, RZ, 0x1f, R6 ;  /* 0x0000001fff077819 */ /* 0x000fe20000011406 */
[----:B------:R-:W-:-:S04]  /*16960*/  IMAD.WIDE.U32 R4, R6, UR6, R4 ;  /* 0x0000000606047c25 */ /* 0x000fc8000f8e0004 */
[----:B------:R-:W-:-:S04]  /*16970*/  IMAD R7, R7, UR6, RZ ;  /* 0x0000000607077c24 */ /* 0x000fc8000f8e02ff */
[----:B------:R-:W-:Y:S01]  /*16980*/  IMAD R7, R6, UR7, R7 ;  /* 0x0000000706077c24 */ /* 0x000fe2000f8e0207 */
[----:B------:R-:W-:-:S04]  /*16990*/  IADD3 R6, P1, R4, UR8, RZ ;  /* 0x0000000804067c10 */ /* 0x000fc8000ff3e0ff */
[----:B------:R-:W-:Y:S02]  /*169a0*/  IADD3.X R4, R5, UR9, R7, P1, !PT ;  /* 0x0000000905047c10 */ /* 0x000fe40008ffe407 */
[----:B------:R-:W0:Y:S01]  /*169b0*/  @P0 LDC R7, c[0x0][0x44c] ;  /* 0x00011300ff070b82 */ /* 0x000e220000000800 */
[----:B------:R-:W-:-:S05]  /*169c0*/  IADD3 R0, R0, 0x80, RZ ;  /* 0x0000008000007810 */ /* 0x000fca0007ffe0ff */
[----:B------:R-:W-:Y:S02]  /*169d0*/  IMAD.MOV.U32 R5, RZ, RZ, R0 ;  /* 0x000000ffff057224 */ /* 0x000fe400078e0000 */
[----:B0-----:R-:W-:-:S05]  /*169e0*/  @P0 IMAD.HI.U32 R7, R0, R7, RZ ;  /* 0x0000000700070227 */ /* 0x001fca00078e00ff */
[----:B------:R-:W-:Y:S02]  /*169f0*/  @P0 SHF.R.U32.HI R5, RZ, R8, R7 ;  /* 0x00000008ff050219 */ /* 0x000fe40000011607 */
[----:B------:R2:W5:Y:S01]  /*16a00*/  LDL R8, [R1+0x24] ;  /* 0x0000240001087983 */ /* 0x0005620000100800 */
[----:B------:R-:W0:Y:S01]  /*16a10*/  S2R R11, SR_TID.X ;  /* 0x00000000000b7919 */ /* 0x000e220000002100 */
[----:B------:R-:W1:Y:S01]  /*16a20*/  S2R R20, SR_TID.X ;  /* 0x0000000000147919 */ /* 0x000e620000002100 */
[----:B------:R-:W-:-:S04]  /*16a30*/  IMAD.MOV R7, RZ, RZ, -R5 ;  /* 0x000000ffff077224 */ /* 0x000fc800078e0a05 */
[----:B------:R-:W-:Y:S01]  /*16a40*/  IMAD R0, R9, R7, R0 ;  /* 0x0000000709007224 */ /* 0x000fe200078e0200 */
[----:B------:R-:W-:Y:S01]  /*16a50*/  SHF.R.S32.HI R7, RZ, 0x1f, R5 ;  /* 0x0000001fff077819 */ /* 0x000fe20000011405 */
[----:B------:R-:W-:-:S04]  /*16a60*/  IMAD.WIDE.U32 R2, R5, UR4, R2 ;  /* 0x0000000405027c25 */ /* 0x000fc8000f8e0002 */
[----:B------:R-:W-:Y:S01]  /*16a70*/  IMAD R7, R7, UR4, RZ ;  /* 0x0000000407077c24 */ /* 0x000fe2000f8e02ff */
[----:B------:R-:W-:-:S03]  /*16a80*/  ULDC UR4, c[0x0][0x2b8] ;  /* 0x0000ae0000047ab9 */ /* 0x000fc60000000800 */
[----:B------:R-:W-:-:S04]  /*16a90*/  IMAD R5, R5, UR5, R7 ;  /* 0x0000000505057c24 */ /* 0x000fc8000f8e0207 */
[----:B------:R-:W-:Y:S01]  /*16aa0*/  IMAD.IADD R3, R3, 0x1, R5 ;  /* 0x0000000103037824 */ /* 0x000fe200078e0205 */
[----:B------:R-:W-:Y:S01]  /*16ab0*/  SHF.R.S32.HI R5, RZ, 0x1f, R0 ;  /* 0x0000001fff057819 */ /* 0x000fe20000011400 */
[----:B0-----:R-:W-:Y:S02]  /*16ac0*/  IMAD.SHL.U32 R11, R11, 0x10, RZ ;  /* 0x000000100b0b7824 */ /* 0x001fe400078e00ff */
[----:B-1----:R-:W-:-:S03]  /*16ad0*/  IMAD.SHL.U32 R10, R20, 0x10, RZ ;  /* 0x00000010140a7824 */ /* 0x002fc600078e00ff */
[----:B------:R-:W-:Y:S01]  /*16ae0*/  LOP3.LUT R11, R11, 0x10, RZ, 0xc0, !PT ;  /* 0x000000100b0b7812 */ /* 0x000fe200078ec0ff */
[----:B------:R-:W-:Y:S02]  /*16af0*/  IMAD R5, R5, UR6, RZ ;  /* 0x0000000605057c24 */ /* 0x000fe4000f8e02ff */
[----:B------:R-:W-:Y:S01]  /*16b00*/  IMAD.WIDE.U32 R2, R0, UR6, R2 ;  /* 0x0000000600027c25 */ /* 0x000fe2000f8e0002 */
[C---:B------:R-:W-:Y:S02]  /*16b10*/  LOP3.LUT R12, R11.reuse, 0x20, RZ, 0xfc, !PT ;  /* 0x000000200b0c7812 */ /* 0x040fe400078efcff */
[----:B------:R-:W-:Y:S02]  /*16b20*/  LOP3.LUT R10, R10, 0x10, RZ, 0xc0, !PT ;  /* 0x000000100a0a7812 */ /* 0x000fe400078ec0ff */
[----:B------:R-:W-:Y:S01]  /*16b30*/  LOP3.LUT R11, R11, 0x40, RZ, 0xfc, !PT ;  /* 0x000000400b0b7812 */ /* 0x000fe200078efcff */
[----:B------:R-:W-:Y:S01]  /*16b40*/  IMAD R5, R0, UR7, R5 ;  /* 0x0000000700057c24 */ /* 0x000fe2000f8e0205 */
[----:B------:R-:W-:-:S02]  /*16b50*/  IADD3 R7, P3, R2, UR8, RZ ;  /* 0x0000000802077c10 */ /* 0x000fc4000ff7e0ff */
[----:B------:R-:W-:Y:S02]  /*16b60*/  ISETP.GE.AND P2, PT, R10, UR4, PT ;  /* 0x000000040a007c0c */ /* 0x000fe4000bf46270 */
        /* <DEDUP_REMOVED lines=8> */
[----:B-----5:R-:W-:Y:S02]  /*16bf0*/  IMAD R0, R21, R9, RZ ;  /* 0x0000000915007224 */ /* 0x020fe400078e02ff */
[----:B------:R-:W-:Y:S01]  /*16c00*/  IMAD R17, R17, 0xc0, R20 ;  /* 0x000000c011117824 */ /* 0x000fe200078e0214 */
[----:B------:R-:W1:Y:S04]  /*16c10*/  SHFL.IDX PT, R3, R4, RZ, 0x1e1f ;  /* 0x001e1fff04037589 */ /* 0x000e6800000e0000 */
[----:B------:R-:W-:Y:S01]  /*16c20*/  ISETP.GE.AND P4, PT, R17, R0, PT ;  /* 0x000000001100720c */ /* 0x000fe20003f86270 */
[----:B------:R-:W2:Y:S04]  /*16c30*/  SHFL.IDX PT, R6, R6, 0x1, 0x1e1f ;  /* 0x003e1f0006067f89 */ /* 0x000ea800000e0000 */
[----:B------:R-:W3:Y:S08]  /*16c40*/  SHFL.IDX PT, R4, R4, 0x1, 0x1e1f ;  /* 0x003e1f0004047f89 */ /* 0x000ef000000e0000 */
[----:B0-----:R-:W-:-:S05]  /*16c50*/  @!P4 IADD3 R2, P3, R10, R2, RZ ;  /* 0x000000020a02c210 */ /* 0x001fca0007f7e0ff */
[----:B-1----:R-:W-:-:S05]  /*16c60*/  @!P4 IMAD.X R3, RZ, RZ, R3, P3 ;  /* 0x000000ffff03c224 */ /* 0x002fca00018e0603 */
[----:B------:R-:W-:Y:S04]  /*16c70*/  @!P4 LDGSTS.E.BYPASS.LTC128B.128 [R8+0xf000], desc[UR42][R2.64], !P2 ;  /* 0x0f0000000208cfae */ /* 0x000fe8000d101d6a */
[----:B------:R-:W-:Y:S04]  /*16c80*/  @!P4 LDGSTS.E.BYPASS.LTC128B.128 [R8+0x10800], desc[UR42][R2.64+0x20], !P1 ;  /* 0x108000200208cfae */ /* 0x000fe8000c901d6a */
[----:B------:R0:W-:Y:S02]  /*16c90*/  @!P4 LDGSTS.E.BYPASS.LTC128B.128 [R8+0x12000], desc[UR42][R2.64+0x40], !P0 ;  /* 0x120000400208cfae */ /* 0x0001e4000c101d6a */
[----:B0-----:R-:W-:-:S05]  /*16ca0*/  VIADD R2, R17, 0x40 ;  /* 0x0000004011027836 */ /* 0x001fca0000000000 */
[----:B------:R-:W-:-:S13]  /*16cb0*/  ISETP.GE.AND P4, PT, R2, R0, PT ;  /* 0x000000000200720c */ /* 0x000fda0003f86270 */
[----:B--2---:R-:W-:-:S05]  /*16cc0*/  @!P4 IADD3 R2, P3, R10, R6, RZ ;  /* 0x000000060a02c210 */ /* 0x004fca0007f7e0ff */
[----:B---3--:R-:W-:-:S05]  /*16cd0*/  @!P4 IMAD.X R3, RZ, RZ, R4, P3 ;  /* 0x000000ffff03c224 */ /* 0x008fca00018e0604 */
[----:B------:R-:W-:Y:S04]  /*16ce0*/  @!P4 LDGSTS.E.BYPASS.LTC128B.128 [R8+0xf800], desc[UR42][R2.64], !P2 ;  /* 0x0f8000000208cfae */ /* 0x000fe8000d101d6a */
[----:B------:R-:W-:Y:S04]  /*16cf0*/  @!P4 LDGSTS.E.BYPASS.LTC128B.128 [R8+0x11000], desc[UR42][R2.64+0x20], !P1 ;  /* 0x110000200208cfae */ /* 0x000fe8000c901d6a */
[----:B------:R0:W-:Y:S04]  /*16d00*/  @!P4 LDGSTS.E.BYPASS.LTC128B.128 [R8+0x12800], desc[UR42][R2.64+0x40], !P0 ;  /* 0x128000400208cfae */ /* 0x0001e8000c101d6a */
[----:B0-----:R0:W1:Y:S04]  /*16d10*/  SHFL.IDX PT, R3, R5, RZ, 0x1e1f ;  /* 0x001e1fff05037589 */ /* 0x00106800000e0000 */
[----:B------:R0:W2:Y:S02]  /*16d20*/  SHFL.IDX PT, R2, R7, RZ, 0x1e1f ;  /* 0x001e1fff07027589 */ /* 0x0000a400000e0000 */
.L_x_9072:
[----:B------:R-:W-:Y:S01]  /*16d30*/  VIADD R17, R17, 0x80 ;  /* 0x0000008011117836 */ /* 0x000fe20000000000 */
[----:B------:R-:W-:Y:S04]  /*16d40*/  BSSY B0, `(.L_x_8964) ;  /* 0x000000b000007945 */ /* 0x000fe80003800000 */
[----:B------:R-:W-:-:S13]  /*16d50*/  ISETP.GE.AND P3, PT, R17, R0, PT ;  /* 0x000000001100720c */ /* 0x000fda0003f66270 */
[----:B------:R-:W-:Y:S05]  /*16d60*/  @P3 BRA `(.L_x_8965) ;  /* 0x0000000000203947 */ /* 0x000fea0003800000 */
[----:B--2---:R-:W-:-:S05]  /*16d70*/  IADD3 R2, P3, R10, R2, RZ ;  /* 0x000000020a027210 */ /* 0x004fca0007f7e0ff */
[----:B-1----:R-:W-:-:S05]  /*16d80*/  IMAD.X R3, RZ, RZ, R3, P3 ;  /* 0x000000ffff037224 */ /* 0x002fca00018e0603 */
[----:B------:R-:W-:Y:S01]  /*16d90*/  @!PT LDS RZ, [RZ] ;  /* 0x00000000fffff984 */ /* 0x000fe20000000800 */
[----:B------:R-:W-:Y:S01]  /*16da0*/  @!PT LDS RZ, [RZ] ;  /* 0x00000000fffff984 */ /* 0x000fe20000000800 */
[----:B------:R-:W-:Y:S01]  /*16db0*/  @!PT LDS RZ, [RZ] ;  /* 0x00000000fffff984 */ /* 0x000fe20000000800 */
[----:B------:R3:W-:Y:S04]  /*16dc0*/  LDGSTS.E.BYPASS.LTC128B.128 [R8+0x10000], desc[UR42][R2.64], !P2 ;  /* 0x1000000002087fae */ /* 0x0007e8000d101d6a */
[----:B------:R3:W-:Y:S04]  /*16dd0*/  LDGSTS.E.BYPASS.LTC128B.128 [R8+0x11800], desc[UR42][R2.64+0x20], !P1 ;  /* 0x1180002002087fae */ /* 0x0007e8000c901d6a */
[----:B------:R3:W-:Y:S02]  /*16de0*/  LDGSTS.E.BYPASS.LTC128B.128 [R8+0x13000], desc[UR42][R2.64+0x40], !P0 ;  /* 0x1300004002087fae */ /* 0x0007e4000c101d6a */
.L_x_8965:
[----:B------:R-:W-:Y:S05]  /*16df0*/  BSYNC B0 ;  /* 0x0000000000007941 */ /* 0x000fea0003800000 */
.L_x_8964:
[----:B------:R-:W-:Y:S01]  /*16e00*/  NOP ;  /* 0x0000000000007918 */ /* 0x000fe20000000000 */
[----:B------:R-:W-:-:S13]  /*16e10*/  PLOP3.LUT P0, PT, PT, PT, PT, 0x80, 0x0 ;  /* 0x000000000000781c */ /* 0x000fda0003f0f070 */
.L_x_8966:
        /* <DEDUP_REMOVED lines=16> */
[----:B------:R-:W3:Y:S03]  /*16f20*/  SYNCS.PHASECHK.TRANS64.TRYWAIT P0, [R22+URZ+0x19c20], R0 ;  /* 0x019c2000160075a7 */ /* 0x000ee6000800017f */
[----:B--23--:R-:W-:Y:S05]  /*16f30*/  @!P0 BRA `(.L_x_8968) ;  /* 0x0000003400688947 */ /* 0x00cfea0003800000 */
.L_x_9073:
[----:B------:R-:W-:Y:S05]  /*16f40*/  BSYNC B0 ;  /* 0x0000000000007941 */ /* 0x000fea0003800000 */
.L_x_8967:
[----:B------:R-:W3:Y:S02]  /*16f50*/  LDL.LU R2, [R1+0x38] ;  /* 0x0000380001027983 */ /* 0x000ee40000300800 */
[----:B---3--:R-:W-:-:S13]  /*16f60*/  ISETP.GE.AND P0, PT, R2, 0x81, PT ;  /* 0x000000810200780c */ /* 0x008fda0003f06270 */
[----:B------:R-:W-:Y:S05]  /*16f70*/  @!P0 BRA `(.L_x_8969) ;  /* 0x00000010004c8947 */ /* 0x000fea0003800000 */
[----:B------:R-:W3:Y:S01]  /*16f80*/  LDL.LU R2, [R1+0x3c] ;  /* 0x00003c0001027983 */ /* 0x000ee20000300800 */
[----:B--2---:R-:W-:Y:S02]  /*16f90*/  IMAD.MOV.U32 R0, RZ, RZ, R24 ;  /* 0x000000ffff007224 */ /* 0x004fe400078e0018 */
[----:B------:R-:W-:Y:S01]  /*16fa0*/  IMAD.MOV.U32 R8, RZ, RZ, R28 ;  /* 0x000000ffff087224 */ /* 0x000fe200078e001c */
[----:B---3--:R-:W-:-:S07]  /*16fb0*/  LEA.HI.SX32 R2, R2, 0xfffffffe, 0x19 ;  /* 0xfffffffe02027811 */ /* 0x008fce00078fcaff */
.L_x_8993:
[----:B-1----:R-:W2:Y:S01]  /*16fc0*/  LDL R3, [R1+0x8] ;  /* 0x0000080001037983 */ /* 0x002ea20000100800 */
[----:B------:R-:W-:Y:S01]  /*16fd0*/  VIADD R24, R0, 0x1 ;  /* 0x0000000100187836 */ /* 0x000fe20000000000 */
[----:B------:R-:W-:Y:S05]  /*16fe0*/  YIELD ;  /* 0x0000000000007946 */ /* 0x000fea0003800000 */
[----:B------:R-:W-:Y:S01]  /*16ff0*/  ISETP.NE.AND P0, PT, R24, 0x2, PT ;  /* 0x000000021800780c */ /* 0x000fe20003f05270 */
[----:B------:R-:W-:Y:S03]  /*17000*/  BSSY B0, `(.L_x_8970) ;  /* 0x00000a7000007945 */ /* 0x000fe60003800000 */
[----:B------:R-:W-:-:S02]  /*17010*/  SEL R28, RZ, 0x1, P0 ;  /* 0x00000001ff1c7807 */ /* 0x000fc40000000000 */
[----:B------:R-:W-:Y:S02]  /*17020*/  SEL R24, R24, RZ, P0 ;  /* 0x000000ff18187207 */ /* 0x000fe40000000000 */
[----:B------:R-:W-:Y:S02]  /*17030*/  LOP3.LUT R28, R8, R28, RZ, 0x3c, !PT ;  /* 0x0000001c081c7212 */ /* 0x000fe400078e3cff */
[----:B--2---:R-:W-:-:S13]  /*17040*/  LOP3.LUT P1, RZ, R3, 0x1, RZ, 0xc0, !PT ;  /* 0x0000000103ff7812 */ /* 0x004fda000782c0ff */
        /* <DEDUP_REMOVED lines=9> */
[----:B0-----:R-:W3:Y:S01]  /*170e0*/  LDL R7, [R1+0x4] ;  /* 0x0000040001077983 */ /* 0x001ee20000100800 */
[----:B-1----:R-:W-:-:S13]  /*170f0*/  ISETP.NE.AND P0, PT, R3, 0x1, PT ;  /* 0x000000010300780c */ /* 0x002fda0003f05270 */
        /* <DEDUP_REMOVED lines=9> */
[----:B------:R-:W-:-:S04]  /*17190*/  IMAD.WIDE.U32 R4, R7, UR6, R4 ;  /* 0x0000000607047c25 */ /* 0x000fc8000f8e0004 */
[----:B------:R-:W-:Y:S01]  /*171a0*/  IMAD.IADD R5, R6, 0x1, R5 ;  /* 0x0000000106057824 */ /* 0x000fe200078e0205 */
[----:B------:R-:W-:-:S04]  /*171b0*/  LEA R6, P0, R4, UR4, 0x2 ;  /* 0x0000000404067c11 */ /* 0x000fc8000f8010ff */
[----:B------:R-:W-:-:S05]  /*171c0*/  LEA.HI.X R7, R4, UR5, R5, 0x2, P0 ;  /* 0x0000000504077c11 */ /* 0x000fca00080f1405 */
[----:B------:R1:W5:Y:S04]  /*171d0*/  LDG.E R23, desc[UR42][R6.64] ;  /* 0x0000002a06177981 */ /* 0x000368000c1e1900 */
.L_x_8972:
[----:B-1----:R-:W-:Y:S01]  /*171e0*/  IMAD R6, R24, 0x8, R22 ;  /* 0x0000000818067824 */ /* 0x002fe200078e0216 */
[----:B0-----:R-:W-:Y:S01]  /*171f0*/  SHF.L.U32 R5, R28, 0x1f, RZ ;  /* 0x0000001f1c057819 */ /* 0x001fe200000006ff */
[----:B------:R-:W0:Y:S01]  /*17200*/  S2R R4, SR_TID.X ;  /* 0x0000000000047919 */ /* 0x000e220000002100 */
[----:B------:R-:W-:Y:S02]  /*17210*/  BSSY B1, `(.L_x_8973) ;  /* 0x0000005000017945 */ /* 0x000fe40003800000 */
[----:B------:R-:W1:Y:S01]  /*17220*/  SYNCS.PHASECHK.TRANS64.TRYWAIT P0, [R6+URZ+0x19c80], R5 ;  /* 0x019c8005060075a7 */ /* 0x000e62000800017f */
[----:B0-----:R-:W-:-:S04]  /*17230*/  LOP3.LUT R4, R4, 0x7f, RZ, 0xc0, !PT ;  /* 0x0000007f04047812 */ /* 0x001fc800078ec0ff */
[----:B------:R-:W-:Y:S01]  /*17240*/  ISETP.NE.AND P1, PT, R4, RZ, PT ;  /* 0x000000ff0400720c */ /* 0x000fe20003f25270 */
[----:B-1----:R-:W-:-:S12]  /*17250*/  @!P0 BRA `(.L_x_8974) ;  /* 0x0000003000b48947 */ /* 0x002fd80003800000 */
.L_x_9074:
[----:B------:R-:W-:Y:S05]  /*17260*/  BSYNC B1 ;  /* 0x0000000000017941 */ /* 0x000fea0003800000 */
.L_x_8973:
        /* <DEDUP_REMOVED lines=9> */
.L_x_8976:
[----:B------:R-:W-:Y:S05]  /*17300*/  BSYNC B1 ;  /* 0x0000000000017941 */ /* 0x000fea0003800000 */
.L_x_8975:
        /* <DEDUP_REMOVED lines=11> */
[----:B------:R-:W-:-:S10]  /*173c0*/  IADD3 R3, R6, 0x19c70, RZ ;  /* 0x00019c7006037810 */ /* 0x000fd40007ffe0ff */
.L_x_8977:
        /* <DEDUP_REMOVED lines=16> */
.L_x_8978:
        /* <DEDUP_REMOVED lines=16> */
.L_x_8979:
        /* <DEDUP_REMOVED lines=13> */
.L_x_9075:
[----:B------:R-:W-:Y:S05]  /*176a0*/  BSYNC B1 ;  /* 0x0000000000017941 */ /* 0x000fea0003800000 */
.L_x_8980:
        /* <DEDUP_REMOVED lines=11> */
.L_x_8983:
[----:B------:R-:W-:Y:S05]  /*17760*/  BSYNC B1 ;  /* 0x0000000000017941 */ /* 0x000fea0003800000 */
.L_x_8982:
        /* <DEDUP_REMOVED lines=8> */
.L_x_8984:
        /* <DEDUP_REMOVED lines=15> */
.L_x_8985:
        /* <DEDUP_REMOVED lines=15> */
.L_x_8986:
        /* <DEDUP_REMOVED lines=10> */
.L_x_8971:
[----:B------:R-:W-:Y:S05]  /*17a70*/  BSYNC B0 ;  /* 0x0000000000007941 */ /* 0x000fea0003800000 */
.L_x_8970:
[----:B------:R-:W-:-:S06]  /*17a80*/  UISETP.NE.AND UP0, UPT, UR36, 0x3, UPT ;  /* 0x000000032400788c */ /* 0x000fcc000bf05270 */
[----:B------:R-:W-:-:S13]  /*17a90*/  PLOP3.LUT P0, PT, PT, PT, UP0, 0x80, 0x0 ;  /* 0x000000000000781c */ /* 0x000fda0003f0f008 */
[----:B------:R-:W-:Y:S05]  /*17aa0*/  @!P0 BRA `(.L_x_8987) ;  /* 0x0000000000048947 */ /* 0x000fea0003800000 */
[----:B------:R-:W-:Y:S01]  /*17ab0*/  BPT.TRAP 0x1 ;  /* 0x000000040000795c */ /* 0x000fe20000300000 */
.L_x_8987:
[----:B------:R-:W-:Y:S01]  /*17ac0*/  IMAD.U32 R3, RZ, RZ, UR39 ;  /* 0x00000027ff037e24 */ /* 0x000fe2000f8e00ff */
[----:B------:R-:W-:Y:S01]  /*17ad0*/  LOP3.LUT R4, R8, 0x1, RZ, 0x3c, !PT ;  /* 0x0000000108047812 */ /* 0x000fe200078e3cff */
[----:B------:R-:W-:Y:S03]  /*17ae0*/  BSSY B0, `(.L_x_8988) ;  /* 0x0000006000007945 */ /* 0x000fe60003800000 */
[----:B------:R-:W-:Y:S01]  /*17af0*/  ISETP.NE.AND P1, PT, R3, 0x3, PT ;  /* 0x000000030300780c */ /* 0x000fe20003f25270 */
[----:B------:R-:W-:Y:S01]  /*17b00*/  IMAD R3, R0, 0x8, R22 ;  /* 0x0000000800037824 */ /* 0x000fe200078e0216 */
[----:B------:R-:W-:-:S04]  /*17b10*/  SHF.L.U32 R4, R4, 0x1f, RZ ;  /* 0x0000001f04047819 */ /* 0x000fc800000006ff */
[----:B------:R-:W1:Y:S02]  /*17b20*/  SYNCS.PHASECHK.TRANS64.TRYWAIT P0, [R3+URZ+0x19c70], R4 ;  /* 0x019c7004030075a7 */ /* 0x000e64000800017f */
[----:B-1----:R-:W-:Y:S05]  /*17b30*/  @!P0 BRA `(.L_x_8989) ;  /* 0x0000002800a48947 */ /* 0x002fea0003800000 */
.L_x_9076:
[----:B------:R-:W-:Y:S05]  /*17b40*/  BSYNC B0 ;  /* 0x0000000000007941 */ /* 0x000fea0003800000 */
.L_x_8988:
[----:B------:R-:W-:Y:S05]  /*17b50*/  @!P1 BRA `(.L_x_8990) ;  /* 0x0000000000049947 */ /* 0x000fea0003800000 */
[----:B------:R-:W-:Y:S01]  /*17b60*/  BPT.TRAP 0x1 ;  /* 0x000000040000795c */ /* 0x000fe20000300000 */
.L_x_8990:
[----:B-1----:R-:W-:Y:S01]  /*17b70*/  SHF.L.U32 R4, R8, 0x1f, RZ ;  /* 0x0000001f08047819 */ /* 0x002fe200000006ff */
[----:B------:R-:W-:-:S03]  /*17b80*/  IMAD R0, R0, 0x3000, RZ ;  /* 0x0000300000007824 */ /* 0x000fc600078e02ff */
[----:B------:R-:W1:Y:S02]  /*17b90*/  SYNCS.PHASECHK.TRANS64.TRYWAIT P0, [R3+URZ+0x19c60], R4 ;  /* 0x019c6004030075a7 */ /* 0x000e64000800017f */
[----:B-1----:R-:W-:Y:S05]  /*17ba0*/  @!P0 BRA `(.L_x_8991) ;  /* 0x00000028009c8947 */ /* 0x002fea0003800000 */
.L_x_9077:
[----:B------:R-:W2:Y:S01]  /*17bb0*/  LDL R12, [R1+0x14] ;  /* 0x00001400010c7983 */ /* 0x000ea20000100800 */
[----:B-1----:R-:W-:Y:S01]  /*17bc0*/  LOP3.LUT R4, R0, R26, RZ, 0xfc, !PT ;  /* 0x0000001a00047212 */ /* 0x002fe200078efcff */
[----:B------:R-:W-:Y:S05]  /*17bd0*/  WARPSYNC.ALL ;  /* 0x0000000000007948 */ /* 0x000fea0003800000 */
[----:B------:R-:W-:Y:S01]  /*17be0*/  IMAD.IADD R4, R22, 0x1, R4 ;  /* 0x0000000116047824 */ /* 0x000fe200078e0204 */
[----:B------:R-:W-:-:S05]  /*17bf0*/  LOP3.LUT R13, R26, 0x1800, RZ, 0xfc, !PT ;  /* 0x000018001a0d7812 */ /* 0x000fca00078efcff */
        /* <DEDUP_REMOVED lines=30> */
[----:B0-----:R-:W-:-:S05]  /*17de0*/  LOP3.LUT R4, R0, 0x800, R26, 0xfe, !PT ;  /* 0x0000080000047812 */ /* 0x001fca00078efe1a */
[----:B------:R-:W-:-:S06]  /*17df0*/  IMAD.IADD R4, R22, 0x1, R4 ;  /* 0x0000000116047824 */ /* 0x000fcc00078e0204 */
[----:B------:R-:W0:Y:S01]  /*17e00*/  LDSM.16.MT88.4 R4, [R4+0x9000] ;  /* 0x009000000404783b */ /* 0x000e220000004200 */
[--C-:B--2---:R-:W-:Y:S02]  /*17e10*/  IADD3 R12, R25, R12, R0.reuse ;  /* 0x0000000c190c7210 */ /* 0x104fe40007ffe000 */
[C-C-:B0-----:R-:W-:Y:S02]  /*17e20*/  PRMT R8, R4.reuse, 0x6420, R5.reuse ;  /* 0x0000642004087816 */ /* 0x141fe40000000005 */
[----:B------:R-:W-:Y:S02]  /*17e30*/  PRMT R9, R4, 0x7531, R5 ;  /* 0x0000753104097816 */ /* 0x000fe40000000005 */
[C-C-:B------:R-:W-:Y:S02]  /*17e40*/  PRMT R10, R6.reuse, 0x6420, R7.reuse ;  /* 0x00006420060a7816 */ /* 0x140fe40000000007 */
[----:B------:R-:W-:Y:S02]  /*17e50*/  PRMT R11, R6, 0x7531, R7 ;  /* 0x00007531060b7816 */ /* 0x000fe40000000007 */
[----:B------:R-:W-:-:S02]  /*17e60*/  IADD3 R4, R22, R13, R0 ;  /* 0x0000000d16047210 */ /* 0x000fc40007ffe000 */
[----:B------:R-:W-:Y:S01]  /*17e70*/  LOP3.LUT R13, R26, 0x2800, RZ, 0xfc, !PT ;  /* 0x000028001a0d7812 */ /* 0x000fe200078efcff */
        /* <DEDUP_REMOVED lines=22> */
.L_x_8992:
[----:B------:R-:W2:Y:S01]  /*17fe0*/  S2R R0, SR_TID.X ;  /* 0x0000000000007919 */ /* 0x000ea20000002100 */
[----:B-1----:R1:W-:Y:S01]  /*17ff0*/  SYNCS.ARRIVE.TRANS64.A1T0 RZ, [R3+URZ+0x19c50], RZ ;  /* 0x019c50ff03ff79a7 */ /* 0x0023e2000810003f */
[----:B0-----:R-:W-:Y:S01]  /*18000*/  IMAD.MOV.U32 R8, RZ, RZ, R28 ;  /* 0x000000ffff087224 */ /* 0x001fe200078e001c */
[----:B--2---:R-:W-:Y:S01]  /*18010*/  LOP3.LUT R0, R0, 0x7f, RZ, 0xc0, !PT ;  /* 0x0000007f00007812 */ /* 0x004fe200078ec0ff */
[----:B------:R-:W-:Y:S03]  /*18020*/  BAR.SYNC.DEFER_BLOCKING 0x2, 0x80 ;  /* 0x0082000000007b1d */ /* 0x000fe60000010000 */
[----:B------:R-:W-:Y:S01]  /*18030*/  ISETP.NE.AND P0, PT, R0, RZ, PT ;  /* 0x000000ff0000720c */ /* 0x000fe20003f05270 */
[----:B------:R-:W-:-:S12]  /*18040*/  IMAD.MOV.U32 R0, RZ, RZ, R24 ;  /* 0x000000ffff007224 */ /* 0x000fd800078e0018 */
[----:B-1----:R-:W-:-:S04]  /*18050*/  @!P0 IADD3 R3, R3, 0x19c80, RZ ;  /* 0x00019c8003038810 */ /* 0x002fc80007ffe0ff */
[----:B------:R-:W-:-:S04]  /*18060*/  @!P0 PRMT R3, RZ, 0x654, R3 ;  /* 0x00000654ff038816 */ /* 0x000fc80000000003 */
[----:B------:R3:W-:Y:S01]  /*18070*/  @!P0 SYNCS.ARRIVE.TRANS64.RED.A1T0 RZ, [R3+URZ], RZ ;  /* 0x000000ff03ff89a7 */ /* 0x0007e2000810043f */
[C---:B------:R-:W-:Y:S01]  /*18080*/  ISETP.GT.AND P0, PT, R2.reuse, RZ, PT ;  /* 0x000000ff0200720c */ /* 0x040fe20003f04270 */
[----:B------:R-:W-:-:S12]  /*18090*/  VIADD R2, R2, 0xffffffff ;  /* 0xffffffff02027836 */ /* 0x000fd80000000000 */
[----:B---3--:R-:W-:Y:S05]  /*180a0*/  @P0 BRA `(.L_x_8993) ;  /* 0xffffffec00c40947 */ /* 0x008fea000383ffff */
.L_x_8969:
[----:B-1----:R-:W1:Y:S01]  /*180b0*/  S2R R3, SR_TID.X ;  /* 0x0000000000037919 */ /* 0x002e620000002100 */
[----:B------:R-:W-:Y:S01]  /*180c0*/  BSSY B0, `(.L_x_8994) ;  /* 0x0000010000007945 */ /* 0x000fe20003800000 */
[----:B-1----:R-:W-:-:S04]  /*180d0*/  LOP3.LUT R3, R3, 0x7f, RZ, 0xc0, !PT ;  /* 0x0000007f03037812 */ /* 0x002fc800078ec0ff */
[----:B------:R-:W-:-:S13]  /*180e0*/  ISETP.NE.AND P0, PT, R3, RZ, PT ;  /* 0x000000ff0300720c */ /* 0x000fda0003f05270 */
[----:B------:R-:W-:Y:S05]  /*180f0*/  @P0 BRA `(.L_x_8995) ;  /* 0x0000000000300947 */ /* 0x000fea0003800000 */
[----:B0-----:R-:W0:Y:S01]  /*18100*/  S2R R5, SR_LANEID ;  /* 0x0000000000057919 */ /* 0x001e220000000000 */
[----:B------:R-:W-:Y:S01]  /*18110*/  VOTEU.ANY UR4, UPT, PT ;  /* 0x0000000000047886 */ /* 0x000fe200038e0100 */
[----:B------:R-:W1:Y:S01]  /*18120*/  LDC.64 R2, c[0x0][0xc60] ;  /* 0x00031800ff027b82 */ /* 0x000e620000000a00 */
[----:B--2---:R-:W0:Y:S02]  /*18130*/  FLO.U32 R0, UR4 ;  /* 0x0000000400007d00 */ /* 0x004e2400080e0000 */
[----:B0-----:R-:W-:-:S06]  /*18140*/  ISETP.EQ.U32.AND P1, PT, R0, R5, PT ;  /* 0x000000050000720c */ /* 0x001fcc0003f22070 */
[----:B------:R-:W1:Y:S07]  /*18150*/  POPC R5, UR4 ;  /* 0x0000000400057d09 */ /* 0x000e6e0008000000 */
[----:B-1----:R-:W2:Y:S01]  /*18160*/  @P1 ATOMG.E.ADD.STRONG.GPU PT, R3, desc[UR42][R2.64], R5 ;  /* 0x00000005020319a8 */ /* 0x002ea200081ee1ea */
[----:B------:R-:W0:Y:S02]  /*18170*/  S2R R4, SR_LTMASK ;  /* 0x0000000000047919 */ /* 0x000e240000003900 */
[----:B0-----:R-:W-:-:S04]  /*18180*/  LOP3.LUT R4, R4, UR4, RZ, 0xc0, !PT ;  /* 0x0000000404047c12 */ /* 0x001fc8000f8ec0ff */
[----:B------:R-:W0:Y:S01]  /*18190*/  POPC R7, R4 ;  /* 0x0000000400077309 */ /* 0x000e220000000000 */
[----:B--2---:R-:W0:Y:S02]  /*181a0*/  SHFL.IDX PT, R0, R3, R0, 0x1f ;  /* 0x00001f0003007589 */ /* 0x004e2400000e0000 */
[----:B0-----:R-:W-:-:S07]  /*181b0*/  IADD3 R16, R0, UR38, R7 ;  /* 0x0000002600107c10 */ /* 0x001fce000fffe007 */
.L_x_8995:
[----:B------:R-:W-:Y:S05]  /*181c0*/  BSYNC B0 ;  /* 0x0000000000007941 */ /* 0x000fea0003800000 */
.L_x_8994:
[----:B------:R-:W-:-:S06]  /*181d0*/  UISETP.NE.AND UP0, UPT, UR36, 0x3, UPT ;  /* 0x000000032400788c */ /* 0x000fcc000bf05270 */
[----:B------:R-:W-:-:S13]  /*181e0*/  PLOP3.LUT P1, PT, PT, PT, UP0, 0x80, 0x0 ;  /* 0x000000000000781c */ /* 0x000fda0003f2f008 */
[----:B------:R-:W-:Y:S05]  /*181f0*/  @!P1 BRA `(.L_x_8996) ;  /* 0x0000000000049947 */ /* 0x000fea0003800000 */
[----:B------:R-:W-:Y:S01]  /*18200*/  BPT.TRAP 0x1 ;  /* 0x000000040000795c */ /* 0x000fe20000300000 */
.L_x_8996:
[----:B------:R-:W-:Y:S01]  /*18210*/  LOP3.LUT R3, R28, 0x1, RZ, 0x3c, !PT ;  /* 0x000000011c037812 */ /* 0x000fe200078e3cff */
[----:B--2---:R-:W-:Y:S01]  /*18220*/  IMAD R0, R24, 0x8, R22 ;  /* 0x0000000818007824 */ /* 0x004fe200078e0216 */
[----:B------:R-:W-:Y:S01]  /*18230*/  BSSY B0, `(.L_x_8997) ;  /* 0x0000006000007945 */ /* 0x000fe20003800000 */
[----:B------:R-:W-:Y:S01]  /*18240*/  IMAD.U32 R2, RZ, RZ, UR39 ;  /* 0x00000027ff027e24 */ /* 0x000fe2000f8e00ff */
[----:B------:R-:W-:-:S04]  /*18250*/  SHF.L.U32 R3, R3, 0x1f, RZ ;  /* 0x0000001f03037819 */ /* 0x000fc800000006ff */
[----:B------:R-:W1:Y:S01]  /*18260*/  SYNCS.PHASECHK.TRANS64.TRYWAIT P1, [R0+URZ+0x19c70], R3 ;  /* 0x019c7003000075a7 */ /* 0x000e62000802017f */
[----:B------:R-:W-:Y:S01]  /*18270*/  ISETP.NE.AND P2, PT, R2, 0x3, PT ;  /* 0x000000030200780c */ /* 0x000fe20003f45270 */
[----:B-1----:R-:W-:-:S12]  /*18280*/  @!P1 BRA `(.L_x_8998) ;  /* 0x0000002000f89947 */ /* 0x002fd80003800000 */
.L_x_9078:
[----:B------:R-:W-:Y:S05]  /*18290*/  BSYNC B0 ;  /* 0x0000000000007941 */ /* 0x000fea0003800000 */
.L_x_8997:
[----:B------:R-:W-:Y:S05]  /*182a0*/  @!P2 BRA `(.L_x_8999) ;  /* 0x000000000004a947 */ /* 0x000fea0003800000 */
[----:B------:R-:W-:Y:S01]  /*182b0*/  BPT.TRAP 0x1 ;  /* 0x000000040000795c */ /* 0x000fe20000300000 */
.L_x_8999:
[----:B-1----:R-:W-:-:S04]  /*182c0*/  SHF.L.U32 R3, R28, 0x1f, RZ ;  /* 0x0000001f1c037819 */ /* 0x002fc800000006ff */
[----:B------:R-:W1:Y:S02]  /*182d0*/  SYNCS.PHASECHK.TRANS64.TRYWAIT P1, [R0+URZ+0x19c60], R3 ;  /* 0x019c6003000075a7 */ /* 0x000e64000802017f */
[----:B-1----:R-:W-:Y:S05]  /*182e0*/  @!P1 BRA `(.L_x_9000) ;  /* 0x0000002000f49947 */ /* 0x002fea0003800000 */
.L_x_9079:
[----:B------:R-:W2:Y:S01]  /*182f0*/  LDL R15, [R1+0x14] ;  /* 0x00001400010f7983 */ /* 0x000ea20000100800 */
[----:B------:R-:W-:Y:S01]  /*18300*/  IMAD R2, R24, 0x3000, RZ ;  /* 0x0000300018027824 */ /* 0x000fe200078e02ff */
[----:B------:R-:W-:Y:S05]  /*18310*/  WARPSYNC.ALL ;  /* 0x0000000000007948 */ /* 0x000fea0003800000 */
[----:B-1----:R-:W-:Y:S02]  /*18320*/  LOP3.LUT R3, R2, R26, RZ, 0xfc, !PT ;  /* 0x0000001a02037212 */ /* 0x002fe400078efcff */
[----:B------:R-:W-:-:S03]  /*18330*/  LOP3.LUT R14, R26, 0x1800, RZ, 0xfc, !PT ;  /* 0x000018001a0e7812 */ /* 0x000fc600078efcff */
[----:B------:R-:W-:Y:S01]  /*18340*/  IMAD.IADD R4, R22, 0x1, R3 ;  /* 0x0000000116047824 */ /* 0x000fe200078e0203 */
[----:B------:R-:W-:-:S05]  /*18350*/  LOP3.LUT R3, R2, R29, RZ, 0xfc, !PT ;  /* 0x0000001d02037212 */ /* 0x000fca00078efcff */
[----:B0-----:R-:W0:Y:S01]  /*18360*/  LDSM.16.MT88.4 R4, [R4+0x9000] ;  /* 0x009000000404783b */ /* 0x001e220000004200 */
        /* <DEDUP_REMOVED lines=21> */
[----:B------:R-:W-:Y:S02]  /*184c0*/  IMAD.IADD R3, R25, 0x1, R3 ;  /* 0x0000000119037824 */ /* 0x000fe400078e0203 */
[----:B------:R0:W1:Y:S02]  /*184d0*/  LDSM.16.MT88.4 R4, [R12+0x9000] ;  /* 0x009000000c04783b */ /* 0x0000640000004200 */
[----:B0-----:R-:W-:Y:S02]  /*184e0*/  IADD3 R12, R22, R14, R2 ;  /* 0x0000000e160c7210 */ /* 0x001fe40007ffe002 */
[----:B------:R-:W-:Y:S02]  /*184f0*/  LOP3.LUT R14, R26, 0x2800, RZ, 0xfc, !PT ;  /* 0x000028001a0e7812 */ /* 0x000fe400078efcff */
        /* <DEDUP_REMOVED lines=35> */
.L_x_9001:
[----:B-1----:R1:W-:Y:S01]  /*18730*/  SYNCS.ARRIVE.TRANS64.A1T0 RZ, [R0+URZ+0x19c50], RZ ;  /* 0x019c50ff00ff79a7 */ /* 0x0023e2000810003f */
[----:B------:R-:W-:Y:S02]  /*18740*/  @!P0 VIADD R2, R0, 0x19c80 ;  /* 0x00019c8000028836 */ /* 0x000fe40000000000 */
[----:B------:R-:W-:-:S03]  /*18750*/  VIADD R24, R24, 0x1 ;  /* 0x0000000118187836 */ /* 0x000fc60000000000 */
[----:B------:R-:W-:Y:S01]  /*18760*/  @!P0 PRMT R2, RZ, 0x654, R2 ;  /* 0x00000654ff028816 */ /* 0x000fe20000000002 */
[----:B------:R-:W-:Y:S06]  /*18770*/  BAR.SYNC.DEFER_BLOCKING 0x2, 0x80 ;  /* 0x0082000000007b1d */ /* 0x000fec0000010000 */
[----:B------:R1:W-:Y:S01]  /*18780*/  @!P0 SYNCS.ARRIVE.TRANS64.RED.A1T0 RZ, [R2+URZ], RZ ;  /* 0x000000ff02ff89a7 */ /* 0x0003e2000810043f */
[----:B------:R-:W-:-:S04]  /*18790*/  ISETP.NE.AND P0, PT, R24, 0x2, PT ;  /* 0x000000021800780c */ /* 0x000fc80003f05270 */
[----:B------:R-:W-:Y:S02]  /*187a0*/  SEL R3, RZ, 0x1, P0 ;  /* 0x00000001ff037807 */ /* 0x000fe40000000000 */
[----:B------:R-:W-:Y:S02]  /*187b0*/  SEL R24, R24, RZ, P0 ;  /* 0x000000ff18187207 */ /* 0x000fe40000000000 */
[----:B-1----:R-:W-:-:S07]  /*187c0*/  LOP3.LUT R28, R28, R3, RZ, 0x3c, !PT ;  /* 0x000000031c1c7212 */ /* 0x002fce00078e3cff */
.L_x_8944:
[----:B------:R-:W3:Y:S02]  /*187d0*/  LDL R0, [R1+0x8] ;  /* 0x0000080001007983 */ /* 0x000ee40000100800 */
[----:B---3--:R-:W-:-:S13]  /*187e0*/  LOP3.LUT P0, RZ, R0, 0x2, RZ, 0xc0, !PT ;  /* 0x0000000200ff7812 */ /* 0x008fda000780c0ff */
[----:B------:R-:W-:Y:S05]  /*187f0*/  @!P0 BRA `(.L_x_9002) ;  /* 0x0000000000248947 */ /* 0x000fea0003800000 */
[----:B------:R-:W-:Y:S05]  /*18800*/  WARPSYNC.ALL ;  /* 0x0000000000007948 */ /* 0x000fea0003800000 */
[----:B------:R-:W3:Y:S08]  /*18810*/  S2UR UR5, SR_CgaCtaId ;  /* 0x00000000000579c3 */ /* 0x000ef00000008800 */
[----:B------:R-:W-:Y:S06]  /*18820*/  BAR.SYNC.DEFER_BLOCKING 0x5, 0x200 ;  /* 0x0148000000007b1d */ /* 0x000fec0000010000 */
[----:B------:R-:W-:-:S02]  /*18830*/  UMOV UR4, 0x400 ;  /* 0x0000040000047882 */ /* 0x000fc40000000000 */
[----:B---3--:R-:W-:-:S06]  /*18840*/  ULEA UR4, UR5, UR4, 0x18 ;  /* 0x0000000405047291 */ /* 0x008fcc000f8ec03f */
[----:B------:R-:W-:-:S05]  /*18850*/  IMAD.U32 R22, RZ, RZ, UR4 ;  /* 0x00000004ff167e24 */ /* 0x000fca000f8e00ff */
[----:B------:R3:W4:Y:S01]  /*18860*/  LDS.128 R16, [R22+0x19cd0] ;  /* 0x019cd00016107984 */ /* 0x0007220000000c00 */
[----:B------:R-:W-:Y:S06]  /*18870*/  BAR.ARV 0x4, 0x200 ;  /* 0x0108000000007b1d */ /* 0x000fec0000002000 */
[----:B------:R-:W-:Y:S05]  /*18880*/  BRA `(.L_x_9003) ;  /* 0x0000000800407947 */ /* 0x000fea0003800000 */
.L_x_9002:
[----:B------:R-:W3:Y:S01]  /*18890*/  S2R R0, SR_TID.X ;  /* 0x0000000000007919 */ /* 0x000ee20000002100 */
[----:B------:R-:W-:Y:S01]  /*188a0*/  UMOV UR4, 0xffffffff ;  /* 0xffffffff00047882 */ /* 0x000fe20000000000 */
[----:B---3--:R-:W-:-:S04]  /*188b0*/  LOP3.LUT R6, R0, 0x1f, RZ, 0xc0, !PT ;  /* 0x0000001f00067812 */ /* 0x008fc800078ec0ff */
[----:B------:R-:W-:Y:S01]  /*188c0*/  ISETP.NE.AND P0, PT, R6, 0x1f, PT ;  /* 0x0000001f0600780c */ /* 0x000fe20003f05270 */
[----:B------:R-:W-:-:S12]  /*188d0*/  BRA.DIV UR4, `(.L_x_9004) ;  /* 0x0000001e048c7947 */ /* 0x000fd8000b800000 */
[----:B-1----:R-:W-:Y:S01]  /*188e0*/  IMAD.IADD R5, R19, 0x1, R6 ;  /* 0x0000000113057824 */ /* 0x002fe200078e0206 */
[----:B------:R-:W-:-:S04]  /*188f0*/  ULDC UR4, c[0x0][0xc3c] ;  /* 0x00030f0000047ab9 */ /* 0x000fc80000000800 */
[----:B------:R-:W-:-:S13]  /*18900*/  ISETP.GE.OR P1, PT, R5, UR4, !P0 ;  /* 0x0000000405007c0c */ /* 0x000fda000c726670 */
[----:B------:R-:W1:Y:S02]  /*18910*/  @!P1 LDC.64 R2, c[0x0][0xc80] ;  /* 0x00032000ff029b82 */ /* 0x000e640000000a00 */
[----:B-1----:R-:W-:-:S06]  /*18920*/  @!P1 IMAD.WIDE R2, R5, 0x4, R2 ;  /* 0x0000000405029825 */ /* 0x002fcc00078e0202 */
[----:B------:R1:W3:Y:S01]  /*18930*/  @!P1 LDG.E R3, desc[UR42][R2.64] ;  /* 0x0000002a02039981 */ /* 0x0002e2000c1e1900 */
[C---:B------:R-:W-:Y:S02]  /*18940*/  ISETP.GE.U32.AND P2, PT, R6.reuse, 0x2, PT ;  /* 0x000000020600780c */ /* 0x040fe40003f46070 */
[C---:B------:R-:W-:Y:S01]  /*18950*/  ISETP.GE.U32.AND P3, PT, R6.reuse, 0x4, PT ;  /* 0x000000040600780c */ /* 0x040fe20003f66070 */
[----:B------:R-:W-:Y:S01]  /*18960*/  SHFL.IDX PT, R0, R16, RZ, 0x1f ;  /* 0x00001fff10007589 */ /* 0x000fe200000e0000 */
[C---:B------:R-:W-:Y:S02]  /*18970*/  ISETP.GE.U32.AND P4, PT, R6.reuse, 0x8, PT ;  /* 0x000000080600780c */ /* 0x040fe40003f86070 */
[C---:B------:R-:W-:Y:S01]  /*18980*/  ISETP.GE.U32.AND P5, PT, R6.reuse, 0x10, PT ;  /* 0x000000100600780c */ /* 0x040fe20003fa6070 */
[----:B------:R-:W-:Y:S01]  /*18990*/  SHFL.IDX PT, R4, R16, 0x1, 0x1f ;  /* 0x00201f0010047f89 */ /* 0x000fe200000e0000 */
[----:B-1----:R-:W-:Y:S02]  /*189a0*/  IMAD.MOV.U32 R2, RZ, RZ, RZ ;  /* 0x000000ffff027224 */ /* 0x002fe400078e00ff */
[----:B---3--:R-:W-:Y:S01]  /*189b0*/  @!P1 IMAD.MOV.U32 R2, RZ, RZ, R3 ;  /* 0x000000ffff029224 */ /* 0x008fe200078e0003 */
[----:B------:R-:W-:-:S04]  /*189c0*/  ISETP.NE.AND P1, PT, R6, RZ, PT ;  /* 0x000000ff0600720c */ /* 0x000fc80003f25270 */
        /* <DEDUP_REMOVED lines=15> */
[----:B------:R1:W3:Y:S02]  /*18ac0*/  SHFL.IDX PT, R14, R3, 0x1f, 0x1f ;  /* 0x03e01f00030e7f89 */ /* 0x0002e400000e0000 */
.L_x_9089:
[----:B------:R-:W-:Y:S02]  /*18ad0*/  ULDC UR4, c[0x0][0xc38] ;  /* 0x00030e0000047ab9 */ /* 0x000fe40000000800 */
[----:B------:R-:W-:-:S04]  /*18ae0*/  IMAD.U32 R16, RZ, RZ, UR4 ;  /* 0x00000004ff107e24 */ /* 0x000fc8000f8e00ff */
[----:B---3--:R-:W-:-:S04]  /*18af0*/  IMAD R6, R14, R16, RZ ;  /* 0x000000100e067224 */ /* 0x008fc800078e02ff */
[----:B------:R-:W-:-:S05]  /*18b00*/  IMAD.IADD R4, R4, 0x1, R6 ;  /* 0x0000000104047824 */ /* 0x000fca00078e0206 */
[----:B------:R-:W-:-:S13]  /*18b10*/  ISETP.GT.AND P6, PT, R4, R0, PT ;  /* 0x000000000400720c */ /* 0x000fda0003fc4270 */
[----:B------:R-:W-:Y:S05]  /*18b20*/  @P6 BRA `(.L_x_9005) ;  /* 0x00000000009c6947 */ /* 0x000fea0003800000 */
.L_x_9010:
[----:B------:R-:W3:Y:S01]  /*18b30*/  LDC R6, c[0x0][0xc3c] ;  /* 0x00030f00ff067b82 */ /* 0x000ee20000000800 */
[----:B------:R-:W-:-:S05]  /*18b40*/  VIADD R19, R19, 0x1f ;  /* 0x0000001f13137836 */ /* 0x000fca0000000000 */
[----:B---3--:R-:W-:-:S13]  /*18b50*/  ISETP.GE.AND P6, PT, R19, R6, PT ;  /* 0x000000061300720c */ /* 0x008fda0003fc6270 */
[----:B------:R-:W-:Y:S05]  /*18b60*/  @P6 BRA `(.L_x_9006) ;  /* 0x0000000400446947 */ /* 0x000fea0003800000 */
[----:B------:R-:W3:Y:S01]  /*18b70*/  S2R R2, SR_TID.X ;  /* 0x0000000000027919 */ /* 0x000ee20000002100 */
[----:B------:R-:W-:Y:S01]  /*18b80*/  BSSY B0, `(.L_x_9007) ;  /* 0x0000009000007945 */ /* 0x000fe20003800000 */
[----:B---3--:R-:W-:-:S05]  /*18b90*/  LOP3.LUT R2, R2, 0x1f, RZ, 0xc0, !PT ;  /* 0x0000001f02027812 */ /* 0x008fca00078ec0ff */
[----:B------:R-:W-:Y:S02]  /*18ba0*/  IMAD.IADD R5, R19, 0x1, R2 ;  /* 0x0000000113057824 */ /* 0x000fe400078e0202 */
[----:B------:R-:W-:-:S03]  /*18bb0*/  IMAD.MOV.U32 R2, RZ, RZ, RZ ;  /* 0x000000ffff027224 */ /* 0x000fc600078e00ff */
[----:B------:R-:W-:-:S13]  /*18bc0*/  ISETP.GE.OR P6, PT, R5, R6, !P0 ;  /* 0x000000060500720c */ /* 0x000fda00047c6670 */
[----:B------:R-:W-:Y:S05]  /*18bd0*/  @P6 BRA `(.L_x_9008) ;  /* 0x00000000000c6947 */ /* 0x000fea0003800000 */
[----:B-1----:R-:W1:Y:S02]  /*18be0*/  LDC.64 R2, c[0x0][0xc80] ;  /* 0x00032000ff027b82 */ /* 0x002e640000000a00 */
[----:B-1----:R-:W-:-:S06]  /*18bf0*/  IMAD.WIDE R2, R5, 0x4, R2 ;  /* 0x0000000405027825 */ /* 0x002fcc00078e0202 */
[----:B------:R3:W5:Y:S02]  /*18c00*/  LDG.E R2, desc[UR42][R2.64] ;  /* 0x0000002a02027981 */ /* 0x000764000c1e1900 */
.L_x_9008:
[----:B------:R-:W-:Y:S05]  /*18c10*/  BSYNC B0 ;  /* 0x0000000000007941 */ /* 0x000fea0003800000 */
.L_x_9007:
[----:B------:R-:W-:-:S03]  /*18c20*/  UMOV UR4, 0xffffffff ;  /* 0xffffffff00047882 */ /* 0x000fc60000000000 */
[----:B------:R-:W-:Y:S05]  /*18c30*/  BRA.DIV UR4, `(.L_x_9009) ;  /* 0x0000001e04d87947 */ /* 0x000fea000b800000 */
[----:B-----5:R-:W1:Y:S02]  /*18c40*/  SHFL.UP PT, R14, R2, 0x1, RZ ;  /* 0x04200000020e7989 */ /* 0x020e6400000e00ff */
[----:B-1-3--:R-:W-:-:S05]  /*18c50*/  SEL R3, R14, RZ, P1 ;  /* 0x000000ff0e037207 */ /* 0x00afca0000800000 */
        /* <DEDUP_REMOVED lines=13> */
[----:B------:R1:W3:Y:S02]  /*18d30*/  SHFL.IDX PT, R14, R3, 0x1f, 0x1f ;  /* 0x03e01f00030e7f89 */ /* 0x0002e400000e0000 */
.L_x_9097:
[----:B------:R-:W-:Y:S02]  /*18d40*/  ULDC UR4, c[0x0][0xc38] ;  /* 0x00030e0000047ab9 */ /* 0x000fe40000000800 */
[----:B------:R-:W-:-:S05]  /*18d50*/  MOV R16, UR4 ;  /* 0x0000000400107c02 */ /* 0x000fca0008000f00 */
[----:B---3--:R-:W-:-:S04]  /*18d60*/  IMAD R6, R14, R16, RZ ;  /* 0x000000100e067224 */ /* 0x008fc800078e02ff */
[----:B------:R-:W-:-:S05]  /*18d70*/  IMAD.IADD R4, R6, 0x1, R4 ;  /* 0x0000000106047824 */ /* 0x000fca00078e0204 */
[----:B------:R-:W-:-:S13]  /*18d80*/  ISETP.GT.AND P6, PT, R4, R0, PT ;  /* 0x000000000400720c */ /* 0x000fda0003fc4270 */
[----:B------:R-:W-:Y:S05]  /*18d90*/  @!P6 BRA `(.L_x_9010) ;  /* 0xfffffffc0064e947 */ /* 0x000fea000383ffff */
.L_x_9005:
[----:B------:R-:W-:Y:S01]  /*18da0*/  IMAD.IADD R6, R4, 0x1, -R6 ;  /* 0x0000000104067824 */ /* 0x000fe200078e0a06 */
[----:B------:R-:W-:-:S03]  /*18db0*/  UMOV UR4, 0xffffffff ;  /* 0xffffffff00047882 */ /* 0x000fc60000000000 */
[----:B------:R-:W-:-:S05]  /*18dc0*/  IMAD R5, R3, R16, R6 ;  /* 0x0000001003057224 */ /* 0x000fca00078e0206 */
[----:B------:R-:W-:Y:S01]  /*18dd0*/  ISETP.GT.AND P6, PT, R5, R0, PT ;  /* 0x000000000500720c */ /* 0x000fe20003fc4270 */
[----:B------:R-:W-:-:S12]  /*18de0*/  BRA.DIV UR4, `(.L_x_9011) ;  /* 0x00000022042c7947 */ /* 0x000fd8000b800000 */
[----:B------:R-:W-:-:S04]  /*18df0*/  VOTE.ANY R5, PT, !P6 ;  /* 0x0000000000057806 */ /* 0x000fc800070e0100 */
[----:B------:R-:W3:Y:S02]  /*18e00*/  POPC R4, R5 ;  /* 0x0000000500047309 */ /* 0x000ee40000000000 */
[----:B---3--:R3:W4:Y:S02]  /*18e10*/  SHFL.IDX PT, R17, R2, R4, 0x1f ;  /* 0x00001f0402117589 */ /* 0x00872400000e0000 */
.L_x_9101:
[----:B------:R-:W-:Y:S01]  /*18e20*/  ISETP.NE.AND P0, PT, R5, RZ, PT ;  /* 0x000000ff0500720c */ /* 0x000fe20003f05270 */
[----:B------:R-:W-:-:S12]  /*18e30*/  IMAD.MOV.U32 R14, RZ, RZ, RZ ;  /* 0x000000ffff0e7224 */ /* 0x000fd800078e00ff */
[----:B------:R-:W-:Y:S05]  /*18e40*/  @!P0 BRA `(.L_x_9012) ;  /* 0x0000000000108947 */ /* 0x000fea0003800000 */
[----:B------:R-:W-:Y:S01]  /*18e50*/  UMOV UR4, 0xffffffff ;  /* 0xffffffff00047882 */ /* 0x000fe20000000000 */
[----:B------:R-:W-:Y:S02]  /*18e60*/  VIADD R12, R4, 0xffffffff ;  /* 0xffffffff040c7836 */ /* 0x000fe40000000000 */
[----:B------:R-:W-:Y:S05]  /*18e70*/  BRA.DIV UR4, `(.L_x_9013) ;  /* 0x0000002204507947 */ /* 0x000fea000b800000 */
[----:B------:R0:W0:Y:S02]  /*18e80*/  SHFL.IDX PT, R14, R3, R12, 0x1f ;  /* 0x00001f0c030e7589 */ /* 0x00002400000e0000 */
.L_x_9012:
[----:B----4-:R-:W-:Y:S01]  /*18e90*/  IABS R5, R17 ;  /* 0x0000001100057213 */ /* 0x010fe20000000000 */
[----:B0-----:R-:W-:Y:S02]  /*18ea0*/  IMAD R16, R14, R16, R6 ;  /* 0x000000100e107224 */ /* 0x001fe400078e0206 */
[----:B------:R-:W-:Y:S01]  /*18eb0*/  IMAD.IADD R19, R4, 0x1, R19 ;  /* 0x0000000104137824 */ /* 0x000fe200078e0213 */
[----:B--2---:R-:W0:Y:S01]  /*18ec0*/  I2F.RP R7, R5 ;  /* 0x0000000500077306 */ /* 0x004e220000209400 */
[----:B------:R-:W-:-:S07]  /*18ed0*/  IMAD.IADD R0, R0, 0x1, -R16 ;  /* 0x0000000100007824 */ /* 0x000fce00078e0a10 */
[----:B0-----:R-:W0:Y:S02]  /*18ee0*/  MUFU.RCP R7, R7 ;  /* 0x0000000700077308 */ /* 0x001e240000001000 */
[----:B0-----:R-:W-:-:S06]  /*18ef0*/  VIADD R8, R7, 0xffffffe ;  /* 0x0ffffffe07087836 */ /* 0x001fcc0000000000 */
[----:B-1----:R-:W3:Y:S02]  /*18f00*/  F2I.FTZ.U32.TRUNC.NTZ R3, R8 ;  /* 0x0000000800037305 */ /* 0x002ee4000021f000 */
[----:B---3--:R-:W-:-:S04]  /*18f10*/  IMAD.MOV R2, RZ, RZ, -R3 ;  /* 0x000000ffff027224 */ /* 0x008fc800078e0a03 */
[----:B------:R-:W-:Y:S02]  /*18f20*/  IMAD R6, R2, R5, RZ ;  /* 0x0000000502067224 */ /* 0x000fe400078e02ff */
[----:B------:R-:W-:-:S04]  /*18f30*/  IMAD.MOV.U32 R2, RZ, RZ, RZ ;  /* 0x000000ffff027224 */ /* 0x000fc800078e00ff */
[----:B------:R-:W-:Y:S01]  /*18f40*/  IMAD.HI.U32 R2, R3, R6, R2 ;  /* 0x0000000603027227 */ /* 0x000fe200078e0002 */
[----:B------:R-:W-:Y:S02]  /*18f50*/  IABS R6, R17 ;  /* 0x0000001100067213 */ /* 0x000fe40000000000 */
[----:B------:R-:W-:-:S03]  /*18f60*/  IABS R3, R0 ;  /* 0x0000000000037213 */ /* 0x000fc60000000000 */
[----:B------:R-:W-:Y:S02]  /*18f70*/  IMAD.MOV R6, RZ, RZ, -R6 ;  /* 0x000000ffff067224 */ /* 0x000fe400078e0a06 */
        /* <DEDUP_REMOVED lines=9> */
[----:B------:R-:W-:-:S05]  /*19010*/  @P0 IADD3 R2, R2, 0x1, RZ ;  /* 0x0000000102020810 */ /* 0x000fca0007ffe0ff */
[----:B------:R-:W-:Y:S01]  /*19020*/  @!P2 IMAD.MOV R2, RZ, RZ, -R2 ;  /* 0x000000ffff02a224 */ /* 0x000fe200078e0a02 */
[----:B------:R-:W-:-:S05]  /*19030*/  @!P1 LOP3.LUT R2, RZ, R17, RZ, 0x33, !PT ;  /* 0x00000011ff029212 */ /* 0x000fca00078e33ff */
[--C-:B------:R-:W-:Y:S02]  /*19040*/  IMAD.MOV R3, RZ, RZ, -R2.reuse ;  /* 0x000000ffff037224 */ /* 0x100fe400078e0a02 */
[----:B------:R-:W-:Y:S02]  /*19050*/  IMAD.MOV.U32 R18, RZ, RZ, R2 ;  /* 0x000000ffff127224 */ /* 0x000fe400078e0002 */
[----:B------:R-:W-:Y:S01]  /*19060*/  IMAD R17, R17, R3, R0 ;  /* 0x0000000311117224 */ /* 0x000fe200078e0200 */
[----:B------:R-:W-:Y:S06]  /*19070*/  BRA `(.L_x_9014) ;  /* 0x00000000001c7947 */ /* 0x000fec0003800000 */
.L_x_9006:
[----:B------:R-:W-:Y:S01]  /*19080*/  UMOV UR4, URZ ;  /* 0x0000003f00047c82 */ /* 0x000fe20008000000 */
[----:B------:R-:W-:Y:S01]  /*19090*/  UMOV UR5, URZ ;  /* 0x0000003f00057c82 */ /* 0x000fe20008000000 */
[----:B------:R-:W-:Y:S01]  /*190a0*/  ULDC UR6, c[0x0][0xc3c] ;  /* 0x00030f0000067ab9 */ /* 0x000fe20000000800 */
[----:B------:R-:W-:Y:S02]  /*190b0*/  IMAD.MOV.U32 R16, RZ, RZ, R0 ;  /* 0x000000ffff107224 */ /* 0x000fe400078e0000 */
[----:B------:R-:W-:Y:S02]  /*190c0*/  IMAD.U32 R17, RZ, RZ, UR4 ;  /* 0x00000004ff117e24 */ /* 0x000fe4000f8e00ff */
[----:B------:R-:W-:Y:S02]  /*190d0*/  IMAD.U32 R18, RZ, RZ, UR5 ;  /* 0x00000005ff127e24 */ /* 0x000fe4000f8e00ff */
[----:B------:R-:W-:-:S07]  /*190e0*/  IMAD.U32 R19, RZ, RZ, UR6 ;  /* 0x00000006ff137e24 */ /* 0x000fce000f8e00ff */
.L_x_9014:
[----:B------:R-:W3:Y:S01]  /*190f0*/  S2R R0, SR_TID.X ;  /* 0x0000000000007919 */ /* 0x000ee20000002100 */
[----:B------:R-:W-:Y:S05]  /*19100*/  WARPSYNC.ALL ;  /* 0x0000000000007948 */ /* 0x000fea0003800000 */
[----:B------:R-:W-:Y:S01]  /*19110*/  BAR.SYNC.DEFER_BLOCKING 0x4, 0x200 ;  /* 0x0108000000007b1d */ /* 0x000fe20000010000 */
[----:B---3--:R-:W-:-:S04]  /*19120*/  LOP3.LUT R0, R0, 0x1f, RZ, 0xc0, !PT ;  /* 0x0000001f00007812 */ /* 0x008fc800078ec0ff */
[----:B------:R-:W-:-:S13]  /*19130*/  ISETP.NE.AND P0, PT, R0, RZ, PT ;  /* 0x000000ff0000720c */ /* 0x000fda0003f05270 */
[----:B-1----:R-:W1:Y:S01]  /*19140*/  @!P0 S2R R3, SR_CgaCtaId ;  /* 0x0000000000038919 */ /* 0x002e620000008800 */
[----:B------:R-:W-:-:S04]  /*19150*/  @!P0 MOV R0, 0x400 ;  /* 0x0000040000008802 */ /* 0x000fc80000000f00 */
[----:B-1----:R-:W-:-:S05]  /*19160*/  @!P0 LEA R22, R3, R0, 0x18 ;  /* 0x0000000003168211 */ /* 0x002fca00078ec0ff */
[----:B------:R1:W-:Y:S01]  /*19170*/  @!P0 STS.128 [R22+0x19cd0], R16 ;  /* 0x019cd01016008388 */ /* 0x0003e20000000c00 */
[----:B------:R-:W-:Y:S06]  /*19180*/  BAR.ARV 0x5, 0x200 ;  /* 0x0148000000007b1d */ /* 0x000fec0000002000 */
.L_x_9003:
[----:B------:R-:W-:Y:S02]  /*19190*/  ULDC UR4, c[0x0][0xc3c] ;  /* 0x00030f0000047ab9 */ /* 0x000fe40000000800 */
[----:B----4-:R-:W-:-:S13]  /*191a0*/  ISETP.GE.AND P0, PT, R19, UR4, PT ;  /* 0x0000000413007c0c */ /* 0x010fda000bf06270 */
[----:B------:R-:W-:Y:S05]  /*191b0*/  @!P0 BRA `(.L_x_9015) ;  /* 0xffffffa400fc8947 */ /* 0x000fea000383ffff */
[----:B------:R-:W-:Y:S05]  /*191c0*/  BSYNC B7 ;  /* 0x0000000000077941 */ /* 0x000fea0003800000 */
.L_x_8899:
[----:B------:R-:W4:Y:S01]  /*191d0*/  LDL.LU R0, [R1+0x48] ;  /* 0x0000480001007983 */ /* 0x000f220000300800 */
[----:B------:R-:W-:Y:S01]  /*191e0*/  BSSY B0, `(.L_x_9016) ;  /* 0x000000b000007945 */ /* 0x000fe20003800000 */
[----:B-1----:R-:W1:Y:S01]  /*191f0*/  S2R R5, SR_CgaCtaId ;  /* 0x0000000000057919 */ /* 0x002e620000008800 */
[----:B----4-:R-:W-:-:S05]  /*19200*/  VIADD R0, R0, 0x1 ;  /* 0x0000000100007836 */ /* 0x010fca0000000000 */
[----:B--2---:R-:W-:-:S04]  /*19210*/  LEA.HI R2, R0, R0, RZ, 0x1 ;  /* 0x0000000000027211 */ /* 0x004fc800078f08ff */
[----:B0-----:R-:W-:Y:S02]  /*19220*/  LOP3.LUT R3, R2, 0xfffffffe, RZ, 0xc0, !PT ;  /* 0xfffffffe02037812 */ /* 0x001fe400078ec0ff */
[----:B------:R-:W-:-:S03]  /*19230*/  MOV R2, 0x400 ;  /* 0x0000040000027802 */ /* 0x000fc60000000f00 */
[----:B------:R-:W-:Y:S01]  /*19240*/  IMAD.IADD R0, R0, 0x1, -R3 ;  /* 0x0000000100007824 */ /* 0x000fe200078e0a03 */
[----:B-1----:R-:W-:-:S04]  /*19250*/  LEA R9, R5, R2, 0x18 ;  /* 0x0000000205097211 */ /* 0x002fc800078ec0ff */
[----:B------:R-:W-:-:S04]  /*19260*/  SHF.L.U32 R0, R0, 0x1f, RZ ;  /* 0x0000001f00007819 */ /* 0x000fc800000006ff */
[----:B------:R-:W0:Y:S02]  /*19270*/  SYNCS.PHASECHK.TRANS64.TRYWAIT P0, [R9+URZ+0x19c20], R0 ;  /* 0x019c2000090075a7 */ /* 0x000e24000800017f */
[----:B0-----:R-:W-:Y:S05]  /*19280*/  @!P0 BRA `(.L_x_9017) ;  /* 0x0000001c00708947 */ /* 0x001fea0003800000 */
.L_x_9104:
[----:B------:R-:W-:Y:S05]  /*19290*/  BSYNC B0 ;  /* 0x0000000000007941 */ /* 0x000fea0003800000 */
.L_x_9016:
[----:B------:R-:W-:-:S03]  /*192a0*/  UMOV UR4, 0xffffffff ;  /* 0xffffffff00047882 */ /* 0x000fc60000000000 */
[----:B------:R-:W-:Y:S05]  /*192b0*/  BRA.DIV UR4, `(.L_x_9018) ;  /* 0x0000001e04787947 */ /* 0x000fea000b800000 */
[----:B0-----:R-:W0:Y:S02]  /*192c0*/  S2R R0, SR_TID.X ;  /* 0x0000000000007919 */ /* 0x001e240000002100 */
[----:B0-----:R-:W-:-:S04]  /*192d0*/  SHF.R.U32.HI R0, RZ, 0x5, R0 ;  /* 0x00000005ff007819 */ /* 0x001fc80000011600 */
[----:B------:R-:W-:-:S05]  /*192e0*/  LOP3.LUT R0, R0, 0x3, RZ, 0xc0, !PT ;  /* 0x0000000300007812 */ /* 0x000fca00078ec0ff */
[----:B------:R0:W1:Y:S02]  /*192f0*/  SHFL.IDX PT, R14, R0, RZ, 0x1f ;  /* 0x00001fff000e7589 */ /* 0x00006400000e0000 */
.L_x_9107:
[----:B-1----:R-:W-:-:S13]  /*19300*/  ISETP.NE.AND P0, PT, R14, RZ, PT ;  /* 0x000000ff0e00720c */ /* 0x002fda0003f05270 */
[----:B------:R-:W-:Y:S05]  /*19310*/  @P0 BRA `(.L_x_8774) ;  /* 0x0000000000a40947 */ /* 0x000fea0003800000 */
[----:B------:R-:W-:-:S03]  /*19320*/  UMOV UR4, 0xffffffff ;  /* 0xffffffff00047882 */ /* 0x000fc60000000000 */
[----:B------:R-:W-:Y:S05]  /*19330*/  BRA.DIV UR4, `(.L_x_9019) ;  /* 0x0000001e048c7947 */ /* 0x000fea000b800000 */
[----:B------:R-:W-:-:S13]  /*19340*/  ELECT P6, URZ, PT ;  /* 0x00000000003f782f */ /* 0x000fda00038c0000 */
.L_x_9110:
[----:B------:R-:W-:Y:S05]  /*19350*/  @!P6 BRA `(.L_x_8774) ;  /* 0x000000000094e947 */ /* 0x000fea0003800000 */
[----:B------:R-:W-:-:S06]  /*19360*/  ULOP3.LUT UR4, UR37, 0x2, URZ, 0xfc, !UPT ;  /* 0x0000000225047892 */ /* 0x000fcc000f8efc3f */
[----:B0-----:R-:W-:-:S05]  /*19370*/  IMAD.U32 R0, RZ, RZ, UR4 ;  /* 0x00000004ff007e24 */ /* 0x001fca000f8e00ff */
[----:B------:R-:W-:-:S13]  /*19380*/  ISETP.NE.AND P0, PT, R0, 0x3, PT ;  /* 0x000000030000780c */ /* 0x000fda0003f05270 */
[----:B------:R-:W-:Y:S05]  /*19390*/  @!P0 BRA `(.L_x_9020) ;  /* 0x0000000000048947 */ /* 0x000fea0003800000 */
[----:B------:R-:W-:Y:S01]  /*193a0*/  BPT.TRAP 0x1 ;  /* 0x000000040000795c */ /* 0x000fe20000300000 */
.L_x_9020:
[----:B------:R-:W-:Y:S01]  /*193b0*/  IADD3 R3, R9, 0x19c40, RZ ;  /* 0x00019c4009037810 */ /* 0x000fe20007ffe0ff */
[----:B------:R-:W-:Y:S01]  /*193c0*/  VIADD R0, R24, 0x1 ;  /* 0x0000000118007836 */ /* 0x000fe20000000000 */
[----:B------:R-:W-:-:S03]  /*193d0*/  SHF.L.U32 R2, R28, 0x1f, RZ ;  /* 0x0000001f1c027819 */ /* 0x000fc600000006ff */
[----:B------:R-:W-:Y:S01]  /*193e0*/  IMAD R7, R24, 0x8, R3 ;  /* 0x0000000818077824 */ /* 0x000fe200078e0203 */
[----:B------:R-:W-:-:S03]  /*193f0*/  ISETP.NE.AND P2, PT, R0, 0x2, PT ;  /* 0x000000020000780c */ /* 0x000fc60003f45270 */
[----:B------:R-:W0:Y:S01]  /*19400*/  SYNCS.PHASECHK.TRANS64.TRYWAIT P1, [R7+URZ], R2 ;  /* 0x00000002070075a7 */ /* 0x000e22000802017f */
[----:B------:R-:W-:Y:S02]  /*19410*/  SEL R5, RZ, 0x1, P2 ;  /* 0x00000001ff057807 */ /* 0x000fe40001000000 */
[----:B------:R-:W-:Y:S02]  /*19420*/  SEL R4, R0, RZ, P2 ;  /* 0x000000ff00047207 */ /* 0x000fe40001000000 */
[----:B------:R-:W-:-:S03]  /*19430*/  LOP3.LUT R0, R28, R5, RZ, 0x3c, !PT ;  /* 0x000000051c007212 */ /* 0x000fc600078e3cff */
[----:B------:R-:W-:Y:S01]  /*19440*/  IMAD R3, R4, 0x8, R3 ;  /* 0x0000000804037824 */ /* 0x000fe200078e0203 */
[----:B------:R-:W-:Y:S01]  /*19450*/  SHF.L.U32 R0, R0, 0x1f, RZ ;  /* 0x0000001f00007819 */ /* 0x000fe200000006ff */
[----:B0-----:R-:W-:Y:S06]  /*19460*/  @!P1 BRA `(.L_x_9021) ;  /* 0x0000001c00609947 */ /* 0x001fec0003800000 */
.L_x_9111:
[----:B------:R-:W1:Y:S02]  /*19470*/  SYNCS.PHASECHK.TRANS64.TRYWAIT P1, [R3+URZ], R0 ;  /* 0x00000000030075a7 */ /* 0x000e64000802017f */
[----:B-1----:R-:W-:Y:S05]  /*19480*/  @!P1 BRA `(.L_x_9022) ;  /* 0x0000001c006c9947 */ /* 0x002fea0003800000 */
.L_x_9112:
[----:B------:R-:W-:Y:S05]  /*19490*/  @!P0 BRA `(.L_x_9023) ;  /* 0x0000000000048947 */ /* 0x000fea0003800000 */
[----:B------:R-:W-:Y:S01]  /*194a0*/  BPT.TRAP 0x1 ;  /* 0x000000040000795c */ /* 0x000fe20000300000 */
.L_x_9023:
[----:B-1----:R-:W-:-:S04]  /*194b0*/  IMAD R3, R24, 0x8, R9 ;  /* 0x0000000818037824 */ /* 0x002fc800078e0209 */
[----:B------:R-:W1:Y:S02]  /*194c0*/  SYNCS.PHASECHK.TRANS64.TRYWAIT P1, [R3+URZ+0x19c60], R2 ;  /* 0x019c6002030075a7 */ /* 0x000e64000802017f */
[----:B-1----:R-:W-:Y:S05]  /*194d0*/  @!P1 BRA `(.L_x_9024) ;  /* 0x0000001c006c9947 */ /* 0x002fea0003800000 */
.L_x_9113:
[----:B------:R-:W-:Y:S05]  /*194e0*/  @!P0 BRA `(.L_x_9025) ;  /* 0x0000000000048947 */ /* 0x000fea0003800000 */
[----:B------:R-:W-:Y:S01]  /*194f0*/  BPT.TRAP 0x1 ;  /* 0x000000040000795c */ /* 0x000fe20000300000 */
.L_x_9025:
[----:B------:R-:W-:-:S04]  /*19500*/  IMAD R5, R4, 0x8, R9 ;  /* 0x0000000804057824 */ /* 0x000fc800078e0209 */
[----:B------:R-:W2:Y:S02]  /*19510*/  SYNCS.PHASECHK.TRANS64.TRYWAIT P1, [R5+URZ+0x19c60], R0 ;  /* 0x019c6000050075a7 */ /* 0x000ea4000802017f */
[----:B--2---:R-:W-:Y:S05]  /*19520*/  @!P1 BRA `(.L_x_9026) ;  /* 0x0000001c006c9947 */ /* 0x004fea0003800000 */
.L_x_9114:
[----:B------:R-:W-:Y:S05]  /*19530*/  @!P0 BRA `(.L_x_9027) ;  /* 0x0000000000048947 */ /* 0x000fea0003800000 */
[----:B------:R-:W-:Y:S01]  /*19540*/  BPT.TRAP 0x1 ;  /* 0x000000040000795c */ /* 0x000fe20000300000 */
.L_x_9027:
[----:B------:R-:W4:Y:S02]  /*19550*/  SYNCS.PHASECHK.TRANS64.TRYWAIT P0, [R3+URZ+0x19c80], R2 ;  /* 0x019c8002030075a7 */ /* 0x000f24000800017f */
[----:B----4-:R-:W-:Y:S05]  /*19560*/  @!P0 BRA `(.L_x_9028) ;  /* 0x0000001c00708947 */ /* 0x010fea0003800000 */
.L_x_9029:
[----:B------:R0:W0:Y:S02]  /*19570*/  SYNCS.PHASECHK.TRANS64.TRYWAIT P0, [R5+URZ+0x19c80], R0 ;  /* 0x019c8000050075a7 */ /* 0x000024000800017f */
[----:B0-----:R-:W-:Y:S05]  /*19580*/  @!P0 NANOSLEEP.SYNCS 0x989680 ;  /* 0x009896800000895d */ /* 0x001fea0003900000 */
[----:B------:R-:W0:Y:S02]  /*19590*/  @!P0 SYNCS.PHASECHK.TRANS64 P0, [R5+URZ+0x19c80], R0 ;  /* 0x019c8000050085a7 */ /* 0x000e24000800007f */
[----:B0-----:R-:W-:Y:S05]  /*195a0*/  @!P0 BRA `(.L_x_9029) ;  /* 0xfffffffc00f08947 */ /* 0x001fea000383ffff */
.L_x_8774:
[----:B------:R-:W-:Y:S05]  /*195b0*/  BSYNC B8 ;  /* 0x0000000000087941 */ /* 0x000fea0003800000 */
.L_x_8771:
[----:B------:R-:W-:Y:S05]  /*195c0*/  EXIT ;  /* 0x000000000000794d */ /* 0x000fea0003800000 */
.L_x_8790:
[----:B0-----:R0:W1:Y:S02]  /*195d0*/  SYNCS.PHASECHK.TRANS64.TRYWAIT P5, [R83+URZ+0x19c90], R86 ;  /* 0x019c9056530075a7 */ /* 0x00106400080a017f */
[----:B-1----:R-:W-:Y:S05]  /*195e0*/  @!P5 NANOSLEEP.SYNCS 0x989680 ;  /* 0x009896800000d95d */ /* 0x002fea0003900000 */
[----:B------:R-:W1:Y:S02]  /*195f0*/  @!P5 SYNCS.PHASECHK.TRANS64 P5, [R83+URZ+0x19c90], R86 ;  /* 0x019c90565300d5a7 */ /* 0x000e6400080a007f */
[----:B-1----:R-:W-:Y:S05]  /*19600*/  @!P5 BRA `(.L_x_8790) ;  /* 0xfffffffc00f0d947 */ /* 0x002fea000383ffff */
[----:B------:R-:W-:Y:S05]  /*19610*/  BRA `(.L_x_9030) ;  /* 0xfffffe9000747947 */ /* 0x000fea000383ffff */
.L_x_8806:
[----:B-1----:R1:W2:Y:S02]  /*19620*/  SYNCS.PHASECHK.TRANS64.TRYWAIT P5, [R83+URZ+0x19c90], R86 ;  /* 0x019c9056530075a7 */ /* 0x0022a400080a017f */
[----:B--2---:R-:W-:Y:S05]  /*19630*/  @!P5 NANOSLEEP.SYNCS 0x989680 ;  /* 0x009896800000d95d */ /* 0x004fea0003900000 */
[----:B------:R-:W2:Y:S02]  /*19640*/  @!P5 SYNCS.PHASECHK.TRANS64 P5, [R83+URZ+0x19c90], R86 ;  /* 0x019c90565300d5a7 */ /* 0x000ea400080a007f */
[----:B--2---:R-:W-:Y:S05]  /*19650*/  @!P5 BRA `(.L_x_8806) ;  /* 0xfffffffc00f0d947 */ /* 0x004fea000383ffff */
[----:B------:R-:W-:Y:S05]  /*19660*/  BRA `(.L_x_9031) ;  /* 0xfffffea800907947 */ /* 0x000fea000383ffff */
.L_x_8815:
[----:B0-----:R0:W1:Y:S02]  /*19670*/  SYNCS.PHASECHK.TRANS64.TRYWAIT P5, [R83+URZ+0x19c90], R86 ;  /* 0x019c9056530075a7 */ /* 0x00106400080a017f */
[----:B-1----:R-:W-:Y:S05]  /*19680*/  @!P5 NANOSLEEP.SYNCS 0x989680 ;  /* 0x009896800000d95d */ /* 0x002fea0003900000 */
[----:B------:R-:W1:Y:S02]  /*19690*/  @!P5 SYNCS.PHASECHK.TRANS64 P5, [R83+URZ+0x19c90], R86 ;  /* 0x019c90565300d5a7 */ /* 0x000e6400080a007f */
[----:B-1----:R-:W-:Y:S05]  /*196a0*/  @!P5 BRA `(.L_x_8815) ;  /* 0xfffffffc00f0d947 */ /* 0x002fea000383ffff */
[----:B------:R-:W-:Y:S05]  /*196b0*/  BRA `(.L_x_9032) ;  /* 0xfffffec800cc7947 */ /* 0x000fea000383ffff */
.L_x_8819:
[----:B--2---:R2:W3:Y:S02]  /*196c0*/  SYNCS.PHASECHK.TRANS64.TRYWAIT P5, [R83+URZ+0x19cb0], R86 ;  /* 0x019cb056530075a7 */ /* 0x0044e400080a017f */
[----:B---3--:R-:W-:Y:S05]  /*196d0*/  @!P5 NANOSLEEP.SYNCS 0x989680 ;  /* 0x009896800000d95d */ /* 0x008fea0003900000 */
[----:B------:R-:W3:Y:S02]  /*196e0*/  @!P5 SYNCS.PHASECHK.TRANS64 P5, [R83+URZ+0x19cb0], R86 ;  /* 0x019cb0565300d5a7 */ /* 0x000ee400080a007f */
[----:B---3--:R-:W-:Y:S05]  /*196f0*/  @!P5 BRA `(.L_x_8819) ;  /* 0xfffffffc00f0d947 */ /* 0x008fea000383ffff */
[----:B------:R-:W-:Y:S05]  /*19700*/  BRA `(.L_x_9033) ;  /* 0xfffffecc003c7947 */ /* 0x000fea000383ffff */
.L_x_8837:
        /* <DEDUP_REMOVED lines=8> */
.L_x_9035:
[----:B------:R-:W-:Y:S05]  /*19790*/  BSYNC B1 ;  /* 0x0000000000017941 */ /* 0x000fea0003800000 */
.L_x_9034:
        /* <DEDUP_REMOVED lines=8> */
.L_x_9036:
[----:B------:R-:W-:Y:S02]  /*19820*/  IMAD.MOV.U32 R13, RZ, RZ, R30 ;  /* 0x000000ffff0d7224 */ /* 0x000fe400078e001e */
[----:B------:R-:W-:-:S07]  /*19830*/  IMAD.MOV.U32 R28, RZ, RZ, R14 ;  /* 0x000000ffff1c7224 */ /* 0x000fce00078e000e */
[----:B------:R-:W-:Y:S05]  /*19840*/  WARPSYNC.COLLECTIVE R15, `(.L_x_9037) ;  /* 0x000000000f087348 */ /* 0x000fea0003c00000 */
[----:B------:R0:W1:Y:S02]  /*19850*/  SHFL.IDX P6, R14, R13, R12, R11 ;  /* 0x0000000c0d0e7389 */ /* 0x00006400000c000b */
[----:B01----:R-:W-:Y:S01]  /*19860*/  ENDCOLLECTIVE ;  /* 0x000000000000791b */ /* 0x003fe20003800000 */
.L_x_9037:
[----:B------:R-:W-:Y:S02]  /*19870*/  IMAD.MOV.U32 R13, RZ, RZ, R26 ;  /* 0x000000ffff0d7224 */ /* 0x000fe400078e001a */
[----:B------:R-:W-:-:S07]  /*19880*/  IMAD.MOV.U32 R3, RZ, RZ, R14 ;  /* 0x000000ffff037224 */ /* 0x000fce00078e000e */
[----:B------:R-:W-:Y:S05]  /*19890*/  WARPSYNC.COLLECTIVE R15, `(.L_x_9038) ;  /* 0x000000000f087348 */ /* 0x000fea0003c00000 */
[----:B------:R0:W1:Y:S02]  /*198a0*/  SHFL.IDX P6, R14, R13, R12, R11 ;  /* 0x0000000c0d0e7389 */ /* 0x00006400000c000b */
[----:B01----:R-:W-:Y:S01]  /*198b0*/  ENDCOLLECTIVE ;  /* 0x000000000000791b */ /* 0x003fe20003800000 */
.L_x_9038:
[----:B------:R-:W-:Y:S05]  /*198c0*/  BRA `(.L_x_9039) ;  /* 0xfffffed800387947 */ /* 0x000fea000383ffff */
.L_x_8841:
[----:B0-----:R0:W3:Y:S02]  /*198d0*/  SYNCS.PHASECHK.TRANS64.TRYWAIT P0, [R16+URZ+0x19c00], R21 ;  /* 0x019c0015100075a7 */ /* 0x0010e4000800017f */
[----:B---3--:R-:W-:Y:S05]  /*198e0*/  @!P0 NANOSLEEP.SYNCS 0x989680 ;  /* 0x009896800000895d */ /* 0x008fea0003900000 */
[----:B------:R-:W3:Y:S02]  /*198f0*/  @!P0 SYNCS.PHASECHK.TRANS64 P0, [R16+URZ+0x19c00], R21 ;  /* 0x019c0015100085a7 */ /* 0x000ee4000800007f */
[----:B---3--:R-:W-:Y:S05]  /*19900*/  @!P0 BRA `(.L_x_8841) ;  /* 0xfffffffc00f08947 */ /* 0x008fea000383ffff */
[----:B------:R-:W-:Y:S05]  /*19910*/  BRA `(.L_x_9040) ;  /* 0xfffffedc00007947 */ /* 0x000fea000383ffff */
.L_x_8847:
        /* <DEDUP_REMOVED lines=8> */
.L_x_9042:
[----:B------:R-:W-:Y:S05]  /*199a0*/  BSYNC B1 ;  /* 0x0000000000017941 */ /* 0x000fea0003800000 */
.L_x_9041:
        /* <DEDUP_REMOVED lines=8> */
.L_x_9043:
[----:B------:R-:W-:Y:S02]  /*19a30*/  IMAD.MOV.U32 R13, RZ, RZ, R30 ;  /* 0x000000ffff0d7224 */ /* 0x000fe400078e001e */
[----:B------:R-:W-:-:S07]  /*19a40*/  IMAD.MOV.U32 R29, RZ, RZ, R14 ;  /* 0x000000ffff1d7224 */ /* 0x000fce00078e000e */
[----:B------:R-:W-:Y:S05]  /*19a50*/  WARPSYNC.COLLECTIVE R15, `(.L_x_9044) ;  /* 0x000000000f087348 */ /* 0x000fea0003c00000 */
[----:B------:R0:W1:Y:S02]  /*19a60*/  SHFL.IDX P6, R14, R13, R12, R11 ;  /* 0x0000000c0d0e7389 */ /* 0x00006400000c000b */
[----:B01----:R-:W-:Y:S01]  /*19a70*/  ENDCOLLECTIVE ;  /* 0x000000000000791b */ /* 0x003fe20003800000 */
.L_x_9044:
[----:B------:R-:W-:Y:S02]  /*19a80*/  IMAD.MOV.U32 R13, RZ, RZ, R26 ;  /* 0x000000ffff0d7224 */ /* 0x000fe400078e001a */
[----:B------:R-:W-:-:S07]  /*19a90*/  IMAD.MOV.U32 R3, RZ, RZ, R14 ;  /* 0x000000ffff037224 */ /* 0x000fce00078e000e */
[----:B------:R-:W-:Y:S05]  /*19aa0*/  WARPSYNC.COLLECTIVE R15, `(.L_x_9045) ;  /* 0x000000000f087348 */ /* 0x000fea0003c00000 */
[----:B------:R0:W1:Y:S02]  /*19ab0*/  SHFL.IDX P6, R14, R13, R12, R11 ;  /* 0x0000000c0d0e7389 */ /* 0x00006400000c000b */
[----:B01----:R-:W-:Y:S01]  /*19ac0*/  ENDCOLLECTIVE ;  /* 0x000000000000791b */ /* 0x003fe20003800000 */
.L_x_9045:
[----:B------:R-:W-:Y:S01]  /*19ad0*/  IMAD.MOV.U32 R21, RZ, RZ, R14 ;  /* 0x000000ffff157224 */ /* 0x000fe200078e000e */
[----:B------:R-:W-:Y:S06]  /*19ae0*/  BRA `(.L_x_9046) ;  /* 0xfffffef000787947 */ /* 0x000fec000383ffff */
.L_x_8851:
[----:B-1----:R1:W3:Y:S02]  /*19af0*/  SYNCS.PHASECHK.TRANS64.TRYWAIT P0, [R16+URZ+0x19c00], R37 ;  /* 0x019c0025100075a7 */ /* 0x0022e4000800017f */
[----:B---3--:R-:W-:Y:S05]  /*19b00*/  @!P0 NANOSLEEP.SYNCS 0x989680 ;  /* 0x009896800000895d */ /* 0x008fea0003900000 */
[----:B------:R-:W3:Y:S02]  /*19b10*/  @!P0 SYNCS.PHASECHK.TRANS64 P0, [R16+URZ+0x19c00], R37 ;  /* 0x019c0025100085a7 */ /* 0x000ee4000800007f */
[----:B---3--:R-:W-:Y:S05]  /*19b20*/  @!P0 BRA `(.L_x_8851) ;  /* 0xfffffffc00f08947 */ /* 0x008fea000383ffff */
[----:B------:R-:W-:Y:S05]  /*19b30*/  BRA `(.L_x_9047) ;  /* 0xfffffef4003c7947 */ /* 0x000fea000383ffff */
.L_x_8857:
[----:B-1----:R1:W2:Y:S02]  /*19b40*/  SYNCS.PHASECHK.TRANS64.TRYWAIT P1, [R0+URZ+0x19c30], R7 ;  /* 0x019c3007000075a7 */ /* 0x0022a4000802017f */
[----:B--2---:R-:W-:Y:S05]  /*19b50*/  @!P1 NANOSLEEP.SYNCS 0x989680 ;  /* 0x009896800000995d */ /* 0x004fea0003900000 */
[----:B------:R-:W2:Y:S02]  /*19b60*/  @!P1 SYNCS.PHASECHK.TRANS64 P1, [R0+URZ+0x19c30], R7 ;  /* 0x019c3007000095a7 */ /* 0x000ea4000802007f */
[----:B--2---:R-:W-:Y:S05]  /*19b70*/  @!P1 BRA `(.L_x_8857) ;  /* 0xfffffffc00f09947 */ /* 0x004fea000383ffff */
[----:B------:R-:W-:Y:S05]  /*19b80*/  BRA `(.L_x_8856) ;  /* 0xffffff1400a07947 */ /* 0x000fea000383ffff */
.L_x_8864:
[----:B-1----:R1:W2:Y:S02]  /*19b90*/  SYNCS.PHASECHK.TRANS64.TRYWAIT P1, [R15+URZ+0x19c30], R10 ;  /* 0x019c300a0f0075a7 */ /* 0x0022a4000802017f */
[----:B--2---:R-:W-:Y:S05]  /*19ba0*/  @!P1 NANOSLEEP.SYNCS 0x989680 ;  /* 0x009896800000995d */ /* 0x004fea0003900000 */
[----:B------:R-:W2:Y:S02]  /*19bb0*/  @!P1 SYNCS.PHASECHK.TRANS64 P1, [R15+URZ+0x19c30], R10 ;  /* 0x019c300a0f0095a7 */ /* 0x000ea4000802007f */
[----:B--2---:R-:W-:Y:S05]  /*19bc0*/  @!P1 BRA `(.L_x_8864) ;  /* 0xfffffffc00f09947 */ /* 0x004fea000383ffff */
[----:B------:R-:W-:Y:S05]  /*19bd0*/  BRA `(.L_x_8863) ;  /* 0xffffff4000007947 */ /* 0x000fea000383ffff */
.L_x_8869:
[----:B-1----:R1:W2:Y:S02]  /*19be0*/  SYNCS.PHASECHK.TRANS64.TRYWAIT P1, [R20+URZ+0x19c50], R9 ;  /* 0x019c5009140075a7 */ /* 0x0022a4000802017f */
[----:B--2---:R-:W-:Y:S05]  /*19bf0*/  @!P1 NANOSLEEP.SYNCS 0x989680 ;  /* 0x009896800000995d */ /* 0x004fea0003900000 */
[----:B------:R-:W2:Y:S02]  /*19c00*/  @!P1 SYNCS.PHASECHK.TRANS64 P1, [R20+URZ+0x19c50], R9 ;  /* 0x019c5009140095a7 */ /* 0x000ea4000802007f */
[----:B--2---:R-:W-:Y:S05]  /*19c10*/  @!P1 BRA `(.L_x_8869) ;  /* 0xfffffffc00f09947 */ /* 0x004fea000383ffff */
[----:B------:R-:W-:Y:S05]  /*19c20*/  BRA `(.L_x_8868) ;  /* 0xffffff4000847947 */ /* 0x000fea000383ffff */
.L_x_8876:
[----:B--2---:R2:W3:Y:S02]  /*19c30*/  SYNCS.PHASECHK.TRANS64.TRYWAIT P1, [R10+URZ+0x19c50], R5 ;  /* 0x019c50050a0075a7 */ /* 0x0044e4000802017f */
[----:B---3--:R-:W-:Y:S05]  /*19c40*/  @!P1 NANOSLEEP.SYNCS 0x989680 ;  /* 0x009896800000995d */ /* 0x008fea0003900000 */
[----:B------:R-:W3:Y:S02]  /*19c50*/  @!P1 SYNCS.PHASECHK.TRANS64 P1, [R10+URZ+0x19c50], R5 ;  /* 0x019c50050a0095a7 */ /* 0x000ee4000802007f */
[----:B---3--:R-:W-:Y:S05]  /*19c60*/  @!P1 BRA `(.L_x_8876) ;  /* 0xfffffffc00f09947 */ /* 0x008fea000383ffff */
[----:B------:R-:W-:Y:S05]  /*19c70*/  BRA `(.L_x_8875) ;  /* 0xffffff6400107947 */ /* 0x000fea000383ffff */
.L_x_8905:
[----:B------:R-:W1:Y:S01]  /*19c80*/  S2R R5, SR_TID.X ;  /* 0x0000000000057919 */ /* 0x000e620000002100 */
[----:B------:R-:W-:Y:S01]  /*19c90*/  BSSY B1, `(.L_x_9048) ;  /* 0x000000a000017945 */ /* 0x000fe20003800000 */
[----:B------:R-:W-:Y:S01]  /*19ca0*/  IMAD.MOV.U32 R12, RZ, RZ, RZ ;  /* 0x000000ffff0c7224 */ /* 0x000fe200078e00ff */
[----:B------:R-:W-:Y:S01]  /*19cb0*/  MOV R15, 0xffffffff ;  /* 0xffffffff000f7802 */ /* 0x000fe20000000f00 */
[----:B0-----:R-:W-:Y:S01]  /*19cc0*/  IMAD.MOV.U32 R11, RZ, RZ, 0x1f ;  /* 0x0000001fff0b7424 */ /* 0x001fe200078e00ff */
[----:B-1----:R-:W-:-:S04]  /*19cd0*/  SHF.R.U32.HI R5, RZ, 0x5, R5 ;  /* 0x00000005ff057819 */ /* 0x002fc80000011605 */
[----:B------:R-:W-:-:S05]  /*19ce0*/  LOP3.LUT R5, R5, 0x3, RZ, 0xc0, !PT ;  /* 0x0000000305057812 */ /* 0x000fca00078ec0ff */
[----:B------:R-:W-:-:S07]  /*19cf0*/  IMAD.MOV.U32 R13, RZ, RZ, R5 ;  /* 0x000000ffff0d7224 */ /* 0x000fce00078e0005 */
[----:B------:R-:W-:Y:S05]  /*19d00*/  WARPSYNC.COLLECTIVE R15, `(.L_x_9049) ;  /* 0x000000000f087348 */ /* 0x000fea0003c00000 */
[----:B------:R0:W1:Y:S02]  /*19d10*/  SHFL.IDX P6, R14, R13, R12, R11 ;  /* 0x0000000c0d0e7389 */ /* 0x00006400000c000b */
[----:B01----:R-:W-:Y:S01]  /*19d20*/  ENDCOLLECTIVE ;  /* 0x000000000000791b */ /* 0x003fe20003800000 */
.L_x_9049:
[----:B------:R-:W-:Y:S05]  /*19d30*/  BSYNC B1 ;  /* 0x0000000000017941 */ /* 0x000fea0003800000 */
.L_x_9048:
[----:B------:R-:W-:Y:S05]  /*19d40*/  BRA `(.L_x_9050) ;  /* 0xffffffa000d87947 */ /* 0x000fea000383ffff */
.L_x_8907:
[----:B------:R-:W-:Y:S01]  /*19d50*/  BSSY B1, `(.L_x_9051) ;  /* 0x0000006000017945 */ /* 0x000fe20003800000 */
[----:B------:R-:W-:-:S07]  /*19d60*/  IMAD.MOV.U32 R15, RZ, RZ, -0x1 ;  /* 0xffffffffff0f7424 */ /* 0x000fce00078e00ff */
[----:B01----:R-:W-:Y:S05]  /*19d70*/  WARPSYNC.COLLECTIVE R15, `(.L_x_9052) ;  /* 0x000000000f0c7348 */ /* 0x003fea0003c00000 */
[----:B------:R-:W-:Y:S02]  /*19d80*/  ELECT P6, UR62, PT ;  /* 0x00000000003e782f */ /* 0x000fe400038c0000 */
[----:B------:R-:W-:Y:S01]  /*19d90*/  MOV R14, UR62 ;  /* 0x0000003e000e7c02 */ /* 0x000fe20008000f00 */
[----:B01----:R-:W-:Y:S10]  /*19da0*/  ENDCOLLECTIVE ;  /* 0x000000000000791b */ /* 0x003ff40003800000 */
.L_x_9052:
[----:B------:R-:W-:Y:S05]  /*19db0*/  BSYNC B1 ;  /* 0x0000000000017941 */ /* 0x000fea0003800000 */
.L_x_9051:
[----:B------:R-:W-:Y:S05]  /*19dc0*/  BRA `(.L_x_8906) ;  /* 0xffffffa000d07947 */ /* 0x000fea000383ffff */
.L_x_8909:
[----:B-1----:R1:W2:Y:S02]  /*19dd0*/  SYNCS.PHASECHK.TRANS64.TRYWAIT P0, [R22+URZ+0x19c20], R5 ;  /* 0x019c2005160075a7 */ /* 0x0022a4000800017f */
[----:B--2---:R-:W-:Y:S05]  /*19de0*/  @!P0 NANOSLEEP.SYNCS 0x989680 ;  /* 0x009896800000895d */ /* 0x004fea0003900000 */
[----:B------:R-:W2:Y:S02]  /*19df0*/  @!P0 SYNCS.PHASECHK.TRANS64 P0, [R22+URZ+0x19c20], R5 ;  /* 0x019c2005160085a7 */ /* 0x000ea4000800007f */
[----:B--2---:R-:W-:Y:S05]  /*19e00*/  @!P0 BRA `(.L_x_8909) ;  /* 0xfffffffc00f08947 */ /* 0x004fea000383ffff */
[----:B------:R-:W-:Y:S05]  /*19e10*/  BRA `(.L_x_9053) ;  /* 0xffffffa000e07947 */ /* 0x000fea000383ffff */
.L_x_8913:
[----:B--2---:R2:W3:Y:S02]  /*19e20*/  SYNCS.PHASECHK.TRANS64.TRYWAIT P0, [R8+URZ+0x19ca0], R10 ;  /* 0x019ca00a080075a7 */ /* 0x0044e4000800017f */
[----:B---3--:R-:W-:Y:S05]  /*19e30*/  @!P0 NANOSLEEP.SYNCS 0x989680 ;  /* 0x009896800000895d */ /* 0x008fea0003900000 */
[----:B------:R-:W3:Y:S02]  /*19e40*/  @!P0 SYNCS.PHASECHK.TRANS64 P0, [R8+URZ+0x19ca0], R10 ;  /* 0x019ca00a080085a7 */ /* 0x000ee4000800007f */
[----:B---3--:R-:W-:Y:S05]  /*19e50*/  @!P0 BRA `(.L_x_8913) ;  /* 0xfffffffc00f08947 */ /* 0x008fea000383ffff */
[----:B------:R-:W-:Y:S05]  /*19e60*/  BRA `(.L_x_9054) ;  /* 0xffffffa000fc7947 */ /* 0x000fea000383ffff */
.L_x_8920:
[----:B-1----:R1:W3:Y:S02]  /*19e70*/  SYNCS.PHASECHK.TRANS64.TRYWAIT P0, [R8+URZ+0x19cc0], R10 ;  /* 0x019cc00a080075a7 */ /* 0x0022e4000800017f */
[----:B---3--:R-:W-:Y:S05]  /*19e80*/  @!P0 NANOSLEEP.SYNCS 0x989680 ;  /* 0x009896800000895d */ /* 0x008fea0003900000 */
[----:B------:R-:W3:Y:S02]  /*19e90*/  @!P0 SYNCS.PHASECHK.TRANS64 P0, [R8+URZ+0x19cc0], R10 ;  /* 0x019cc00a080085a7 */ /* 0x000ee4000800007f */
[----:B---3--:R-:W-:Y:S05]  /*19ea0*/  @!P0 BRA `(.L_x_8920) ;  /* 0xfffffffc00f08947 */ /* 0x008fea000383ffff */
[----:B------:R-:W-:Y:S05]  /*19eb0*/  BRA `(.L_x_9055) ;  /* 0xffffffa400f87947 */ /* 0x000fea000383ffff */
.L_x_8929:
[----:B-1----:R1:W2:Y:S02]  /*19ec0*/  SYNCS.PHASECHK.TRANS64.TRYWAIT P1, [R8+URZ+0x19ca0], R7 ;  /* 0x019ca007080075a7 */ /* 0x0022a4000802017f */
[----:B--2---:R-:W-:Y:S05]  /*19ed0*/  @!P1 NANOSLEEP.SYNCS 0x989680 ;  /* 0x009896800000995d */ /* 0x004fea0003900000 */
[----:B------:R-:W2:Y:S02]  /*19ee0*/  @!P1 SYNCS.PHASECHK.TRANS64 P1, [R8+URZ+0x19ca0], R7 ;  /* 0x019ca007080095a7 */ /* 0x000ea4000802007f */
[----:B--2---:R-:W-:Y:S05]  /*19ef0*/  @!P1 BRA `(.L_x_8929) ;  /* 0xfffffffc00f09947 */ /* 0x004fea000383ffff */
[----:B------:R-:W-:Y:S05]  /*19f00*/  BRA `(.L_x_9056) ;  /* 0xffffffac00387947 */ /* 0x000fea000383ffff */
.L_x_8936:
[----:B--2---:R2:W3:Y:S02]  /*19f10*/  SYNCS.PHASECHK.TRANS64.TRYWAIT P1, [R8+URZ+0x19cc0], R7 ;  /* 0x019cc007080075a7 */ /* 0x0044e4000802017f */
[----:B---3--:R-:W-:Y:S05]  /*19f20*/  @!P1 NANOSLEEP.SYNCS 0x989680 ;  /* 0x009896800000995d */ /* 0x008fea0003900000 */
[----:B------:R-:W3:Y:S02]  /*19f30*/  @!P1 SYNCS.PHASECHK.TRANS64 P1, [R8+URZ+0x19cc0], R7 ;  /* 0x019cc007080095a7 */ /* 0x000ee4000802007f */
[----:B---3--:R-:W-:Y:S05]  /*19f40*/  @!P1 BRA `(.L_x_8936) ;  /* 0xfffffffc00f09947 */ /* 0x008fea000383ffff */
[----:B------:R-:W-:Y:S05]  /*19f50*/  BRA `(.L_x_9057) ;  /* 0xffffffb000307947 */ /* 0x000fea000383ffff */
.L_x_8953:
[----:B------:R-:W3:Y:S01]  /*19f60*/  S2R R21, SR_TID.X ;  /* 0x0000000000157919 */ /* 0x000ee20000002100 */
[----:B------:R-:W-:Y:S01]  /*19f70*/  BSSY B0, `(.L_x_9058) ;  /* 0x000000a000007945 */ /* 0x000fe20003800000 */
[----:B------:R-:W-:Y:S02]  /*19f80*/  IMAD.MOV.U32 R12, RZ, RZ, RZ ;  /* 0x000000ffff0c7224 */ /* 0x000fe400078e00ff */
[----:B0-----:R-:W-:Y:S02]  /*19f90*/  IMAD.MOV.U32 R11, RZ, RZ, 0x1f ;  /* 0x0000001fff0b7424 */ /* 0x001fe400078e00ff */
[----:B------:R-:W-:Y:S01]  /*19fa0*/  IMAD.MOV.U32 R15, RZ, RZ, -0x1 ;  /* 0xffffffffff0f7424 */ /* 0x000fe200078e00ff */
[----:B---3--:R-:W-:-:S04]  /*19fb0*/  SHF.R.U32.HI R21, RZ, 0x5, R21 ;  /* 0x00000005ff157819 */ /* 0x008fc80000011615 */
[----:B------:R-:W-:-:S05]  /*19fc0*/  LOP3.LUT R21, R21, 0x3, RZ, 0xc0, !PT ;  /* 0x0000000315157812 */ /* 0x000fca00078ec0ff */
[----:B------:R-:W-:-:S07]  /*19fd0*/  IMAD.MOV.U32 R13, RZ, RZ, R21 ;  /* 0x000000ffff0d7224 */ /* 0x000fce00078e0015 */
[----:B-12-4-:R-:W-:Y:S05]  /*19fe0*/  WARPSYNC.COLLECTIVE R15, `(.L_x_9059) ;  /* 0x000000000f087348 */ /* 0x016fea0003c00000 */
[----:B------:R0:W3:Y:S02]  /*19ff0*/  SHFL.IDX P6, R14, R13, R12, R11 ;  /* 0x0000000c0d0e7389 */ /* 0x0000e400000c000b */
[----:B01234-:R-:W-:Y:S01]  /*1a000*/  ENDCOLLECTIVE ;  /* 0x000000000000791b */ /* 0x01ffe20003800000 */
.L_x_9059:
[----:B------:R-:W-:Y:S05]  /*1a010*/  BSYNC B0 ;  /* 0x0000000000007941 */ /* 0x000fea0003800000 */
.L_x_9058:
[----:B------:R-:W-:Y:S05]  /*1a020*/  BRA `(.L_x_9060) ;  /* 0xffffffbc00307947 */ /* 0x000fea000383ffff */
.L_x_8955:
[----:B------:R-:W-:Y:S01]  /*1a030*/  BSSY B0, `(.L_x_9061) ;  /* 0x0000006000007945 */ /* 0x000fe20003800000 */
[----:B------:R-:W-:-:S07]  /*1a040*/  IMAD.MOV.U32 R15, RZ, RZ, -0x1 ;  /* 0xffffffffff0f7424 */ /* 0x000fce00078e00ff */
[----:B012-4-:R-:W-:Y:S05]  /*1a050*/  WARPSYNC.COLLECTIVE R15, `(.L_x_9062) ;  /* 0x000000000f0c7348 */ /* 0x017fea0003c00000 */
[----:B------:R-:W-:Y:S02]  /*1a060*/  ELECT P6, UR62, PT ;  /* 0x00000000003e782f */ /* 0x000fe400038c0000 */
[----:B------:R-:W-:Y:S01]  /*1a070*/  MOV R14, UR62 ;  /* 0x0000003e000e7c02 */ /* 0x000fe20008000f00 */
[----:B012-4-:R-:W-:Y:S10]  /*1a080*/  ENDCOLLECTIVE ;  /* 0x000000000000791b */ /* 0x017ff40003800000 */
.L_x_9062:
[----:B------:R-:W-:Y:S05]  /*1a090*/  BSYNC B0 ;  /* 0x0000000000007941 */ /* 0x000fea0003800000 */
.L_x_9061:
[----:B------:R-:W-:Y:S05]  /*1a0a0*/  BRA `(.L_x_9063) ;  /* 0xffffffbc00387947 */ /* 0x000fea000383ffff */
.L_x_8957:
[----:B0-----:R0:W3:Y:S02]  /*1a0b0*/  SYNCS.PHASECHK.TRANS64.TRYWAIT P0, [R4+URZ+0x19c80], R3 ;  /* 0x019c8003040075a7 */ /* 0x0010e4000800017f */
[----:B---3--:R-:W-:Y:S05]  /*1a0c0*/  @!P0 NANOSLEEP.SYNCS 0x989680 ;  /* 0x009896800000895d */ /* 0x008fea0003900000 */
[----:B------:R-:W3:Y:S02]  /*1a0d0*/  @!P0 SYNCS.PHASECHK.TRANS64 P0, [R4+URZ+0x19c80], R3 ;  /* 0x019c8003040085a7 */ /* 0x000ee4000800007f */
[----:B---3--:R-:W-:Y:S05]  /*1a0e0*/  @!P0 BRA `(.L_x_8957) ;  /* 0xfffffffc00f08947 */ /* 0x008fea000383ffff */
[----:B------:R-:W-:Y:S05]  /*1a0f0*/  BRA `(.L_x_9064) ;  /* 0xffffffbc009c7947 */ /* 0x000fea000383ffff */
.L_x_8959:
[----:B-1----:R1:W3:Y:S02]  /*1a100*/  SYNCS.PHASECHK.TRANS64.TRYWAIT P0, [R4+URZ+0x19c40], R3 ;  /* 0x019c4003040075a7 */ /* 0x0022e4000800017f */
[----:B---3--:R-:W-:Y:S05]  /*1a110*/  @!P0 NANOSLEEP.SYNCS 0x989680 ;  /* 0x009896800000895d */ /* 0x008fea0003900000 */
[----:B------:R-:W3:Y:S02]  /*1a120*/  @!P0 SYNCS.PHASECHK.TRANS64 P0, [R4+URZ+0x19c40], R3 ;  /* 0x019c4003040085a7 */ /* 0x000ee4000800007f */
[----:B---3--:R-:W-:Y:S05]  /*1a130*/  @!P0 BRA `(.L_x_8959) ;  /* 0xfffffffc00f08947 */ /* 0x008fea000383ffff */
[----:B------:R-:W-:Y:S05]  /*1a140*/  BRA `(.L_x_9065) ;  /* 0xffffffc000187947 */ /* 0x000fea000383ffff */
.L_x_8963:
[----:B------:R-:W-:Y:S02]  /*1a150*/  IMAD.MOV.U32 R13, RZ, RZ, R4 ;  /* 0x000000ffff0d7224 */ /* 0x000fe400078e0004 */
[----:B------:R-:W-:Y:S02]  /*1a160*/  IMAD.MOV.U32 R12, RZ, RZ, RZ ;  /* 0x000000ffff0c7224 */ /* 0x000fe400078e00ff */
[----:B------:R-:W-:Y:S02]  /*1a170*/  IMAD.MOV.U32 R11, RZ, RZ, 0x1e1f ;  /* 0x00001e1fff0b7424 */ /* 0x000fe400078e00ff */
[----:B------:R-:W-:Y:S02]  /*1a180*/  IMAD.MOV.U32 R15, RZ, RZ, -0x1 ;  /* 0xffffffffff0f7424 */ /* 0x000fe400078e00ff */
[----:B-----5:R-:W-:Y:S02]  /*1a190*/  IMAD R0, R21, R9, RZ ;  /* 0x0000000915007224 */ /* 0x020fe400078e02ff */
[----:B------:R-:W-:-:S07]  /*1a1a0*/  IMAD R17, R17, 0xc0, R20 ;  /* 0x000000c011117824 */ /* 0x000fce00078e0214 */
[----:B------:R-:W-:Y:S05]  /*1a1b0*/  WARPSYNC.COLLECTIVE R15, `(.L_x_9066) ;  /* 0x000000000f087348 */ /* 0x000fea0003c00000 */
[----:B------:R0:W1:Y:S02]  /*1a1c0*/  SHFL.IDX P6, R14, R13, R12, R11 ;  /* 0x0000000c0d0e7389 */ /* 0x00006400000c000b */
[----:B01----:R-:W-:Y:S01]  /*1a1d0*/  ENDCOLLECTIVE ;  /* 0x000000000000791b */ /* 0x003fe20003800000 */
.L_x_9066:
[----:B------:R-:W-:Y:S02]  /*1a1e0*/  ISETP.GE.AND P4, PT, R17, R0, PT ;  /* 0x000000001100720c */ /* 0x000fe40003f86270 */
[----:B------:R-:W-:Y:S01]  /*1a1f0*/  MOV R13, R6 ;  /* 0x00000006000d7202 */ /* 0x000fe20000000f00 */
[----:B------:R-:W-:-:S10]  /*1a200*/  IMAD.MOV.U32 R3, RZ, RZ, R14 ;  /* 0x000000ffff037224 */ /* 0x000fd400078e000e */
[----:B------:R-:W-:Y:S05]  /*1a210*/  WARPSYNC.COLLECTIVE R15, `(.L_x_9067) ;  /* 0x000000000f087348 */ /* 0x000fea0003c00000 */
[----:B------:R0:W1:Y:S02]  /*1a220*/  SHFL.IDX P6, R14, R13, R12, R11 ;  /* 0x0000000c0d0e7389 */ /* 0x00006400000c000b */
[----:B01----:R-:W-:Y:S01]  /*1a230*/  ENDCOLLECTIVE ;  /* 0x000000000000791b */ /* 0x003fe20003800000 */
.L_x_9067:
[----:B------:R-:W-:Y:S02]  /*1a240*/  IMAD.MOV.U32 R13, RZ, RZ, R4 ;  /* 0x000000ffff0d7224 */ /* 0x000fe400078e0004 */
[----:B------:R-:W-:Y:S02]  /*1a250*/  IMAD.MOV.U32 R12, RZ, RZ, 0x1 ;  /* 0x00000001ff0c7424 */ /* 0x000fe400078e00ff */
[----:B------:R-:W-:-:S07]  /*1a260*/  IMAD.MOV.U32 R2, RZ, RZ, R14 ;  /* 0x000000ffff027224 */ /* 0x000fce00078e000e */
[----:B------:R-:W-:Y:S05]  /*1a270*/  WARPSYNC.COLLECTIVE R15, `(.L_x_9068) ;  /* 0x000000000f087348 */ /* 0x000fea0003c00000 */
[----:B------:R0:W1:Y:S02]  /*1a280*/  SHFL.IDX P6, R14, R13, R12, R11 ;  /* 0x0000000c0d0e7389 */ /* 0x00006400000c000b */
[----:B01----:R-:W-:Y:S01]  /*1a290*/  ENDCOLLECTIVE ;  /* 0x000000000000791b */ /* 0x003fe20003800000 */
.L_x_9068:
[----:B------:R-:W-:-:S05]  /*1a2a0*/  @!P4 IADD3 R2, P3, R10, R2, RZ ;  /* 0x000000020a02c210 */ /* 0x000fca0007f7e0ff */
[----:B------:R-:W-:-:S05]  /*1a2b0*/  @!P4 IMAD.X R3, RZ, RZ, R3, P3 ;  /* 0x000000ffff03c224 */ /* 0x000fca00018e0603 */
        /* <DEDUP_REMOVED lines=11> */
.L_x_9069:
[----:B------:R-:W-:-:S05]  /*1a370*/  VIADD R3, R17, 0x40 ;  /* 0x0000004011037836 */ /* 0x000fca0000000000 */
[----:B------:R-:W-:Y:S01]  /*1a380*/  ISETP.GE.AND P4, PT, R3, R0, PT ;  /* 0x000000000300720c */ /* 0x000fe20003f86270 */
[----:B------:R-:W-:Y:S02]  /*1a390*/  IMAD.MOV.U32 R13, RZ, RZ, R5 ;  /* 0x000000ffff0d7224 */ /* 0x000fe400078e0005 */
[----:B------:R-:W-:Y:S02]  /*1a3a0*/  IMAD.MOV.U32 R12, RZ, RZ, RZ ;  /* 0x000000ffff0c7224 */ /* 0x000fe400078e00ff */
[----:B------:R-:W-:-:S08]  /*1a3b0*/  IMAD.MOV.U32 R6, RZ, RZ, R14 ;  /* 0x000000ffff067224 */ /* 0x000fd000078e000e */
[----:B------:R-:W-:Y:S05]  /*1a3c0*/  WARPSYNC.COLLECTIVE R15, `(.L_x_9070) ;  /* 0x000000000f087348 */ /* 0x000fea0003c00000 */
[----:B------:R0:W1:Y:S02]  /*1a3d0*/  SHFL.IDX P6, R14, R13, R12, R11 ;  /* 0x0000000c0d0e7389 */ /* 0x00006400000c000b */
[----:B01----:R-:W-:Y:S01]  /*1a3e0*/  ENDCOLLECTIVE ;  /* 0x000000000000791b */ /* 0x003fe20003800000 */
.L_x_9070:
[----:B------:R-:W-:-:S05]  /*1a3f0*/  @!P4 IADD3 R2, P3, R10, R6, RZ ;  /* 0x000000060a02c210 */ /* 0x000fca0007f7e0ff */
[----:B------:R-:W-:-:S05]  /*1a400*/  @!P4 IMAD.X R3, RZ, RZ, R4, P3 ;  /* 0x000000ffff03c224 */ /* 0x000fca00018e0604 */
[----:B------:R-:W-:Y:S01]  /*1a410*/  @!PT LDS RZ, [RZ] ;  /* 0x00000000fffff984 */ /* 0x000fe20000000800 */
[----:B------:R-:W-:Y:S01]  /*1a420*/  @!PT LDS RZ, [RZ] ;  /* 0x00000000fffff984 */ /* 0x000fe20000000800 */
[----:B------:R-:W-:Y:S01]  /*1a430*/  @!PT LDS RZ, [RZ] ;  /* 0x00000000fffff984 */ /* 0x000fe20000000800 */
[----:B------:R-:W-:Y:S01]  /*1a440*/  @!P4 LDGSTS.E.BYPASS.LTC128B.128 [R8+0xf800], desc[UR42][R2.64], !P2 ;  /* 0x0f8000000208cfae */ /* 0x000fe2000d101d6a */
[----:B------:R-:W-:-:S03]  /*1a450*/  IMAD.MOV.U32 R13, RZ, RZ, R7 ;  /* 0x000000ffff0d7224 */ /* 0x000fc600078e0007 */
[----:B------:R-:W-:Y:S04]  /*1a460*/  @!P4 LDGSTS.E.BYPASS.LTC128B.128 [R8+0x11000], desc[UR42][R2.64+0x20], !P1 ;  /* 0x110000200208cfae */ /* 0x000fe8000c901d6a */
[----:B------:R0:W-:Y:S02]  /*1a470*/  @!P4 LDGSTS.E.BYPASS.LTC128B.128 [R8+0x12800], desc[UR42][R2.64+0x40], !P0 ;  /* 0x128000400208cfae */ /* 0x0001e4000c101d6a */
[----:B0-----:R-:W-:-:S07]  /*1a480*/  MOV R3, R14 ;  /* 0x0000000e00037202 */ /* 0x001fce0000000f00 */
[----:B------:R-:W-:Y:S05]  /*1a490*/  WARPSYNC.COLLECTIVE R15, `(.L_x_9071) ;  /* 0x000000000f087348 */ /* 0x000fea0003c00000 */
[----:B------:R0:W1:Y:S02]  /*1a4a0*/  SHFL.IDX P6, R14, R13, R12, R11 ;  /* 0x0000000c0d0e7389 */ /* 0x00006400000c000b */
[----:B01----:R-:W-:Y:S01]  /*1a4b0*/  ENDCOLLECTIVE ;  /* 0x000000000000791b */ /* 0x003fe20003800000 */
.L_x_9071:
[----:B------:R-:W-:Y:S01]  /*1a4c0*/  IMAD.MOV.U32 R2, RZ, RZ, R14 ;  /* 0x000000ffff027224 */ /* 0x000fe200078e000e */
[----:B------:R-:W-:Y:S06]  /*1a4d0*/  BRA `(.L_x_9072) ;  /* 0xffffffc800147947 */ /* 0x000fec000383ffff */
.L_x_8968:
[----:B--2---:R2:W3:Y:S02]  /*1a4e0*/  SYNCS.PHASECHK.TRANS64.TRYWAIT P0, [R22+URZ+0x19c20], R0 ;  /* 0x019c2000160075a7 */ /* 0x0044e4000800017f */
[----:B---3--:R-:W-:Y:S05]  /*1a4f0*/  @!P0 NANOSLEEP.SYNCS 0x989680 ;  /* 0x009896800000895d */ /* 0x008fea0003900000 */
[----:B------:R-:W3:Y:S02]  /*1a500*/  @!P0 SYNCS.PHASECHK.TRANS64 P0, [R22+URZ+0x19c20], R0 ;  /* 0x019c2000160085a7 */ /* 0x000ee4000800007f */
[----:B---3--:R-:W-:Y:S05]  /*1a510*/  @!P0 BRA `(.L_x_8968) ;  /* 0xfffffffc00f08947 */ /* 0x008fea000383ffff */
[----:B------:R-:W-:Y:S05]  /*1a520*/  BRA `(.L_x_9073) ;  /* 0xffffffc800847947 */ /* 0x000fea000383ffff */
.L_x_8974:
[----:B0-----:R0:W1:Y:S02]  /*1a530*/  SYNCS.PHASECHK.TRANS64.TRYWAIT P0, [R6+URZ+0x19c80], R5 ;  /* 0x019c8005060075a7 */ /* 0x001064000800017f */
[----:B-1----:R-:W-:Y:S05]  /*1a540*/  @!P0 NANOSLEEP.SYNCS 0x989680 ;  /* 0x009896800000895d */ /* 0x002fea0003900000 */
[----:B------:R-:W1:Y:S02]  /*1a550*/  @!P0 SYNCS.PHASECHK.TRANS64 P0, [R6+URZ+0x19c80], R5 ;  /* 0x019c8005060085a7 */ /* 0x000e64000800007f */
[----:B-1----:R-:W-:Y:S05]  /*1a560*/  @!P0 BRA `(.L_x_8974) ;  /* 0xfffffffc00f08947 */ /* 0x002fea000383ffff */
[----:B------:R-:W-:Y:S05]  /*1a570*/  BRA `(.L_x_9074) ;  /* 0xffffffcc00387947 */ /* 0x000fea000383ffff */
.L_x_8981:
[----:B-1----:R1:W2:Y:S02]  /*1a580*/  SYNCS.PHASECHK.TRANS64.TRYWAIT P0, [R6+URZ+0x19c40], R5 ;  /* 0x019c4005060075a7 */ /* 0x0022a4000800017f */
[----:B--2---:R-:W-:Y:S05]  /*1a590*/  @!P0 NANOSLEEP.SYNCS 0x989680 ;  /* 0x009896800000895d */ /* 0x004fea0003900000 */
[----:B------:R-:W2:Y:S02]  /*1a5a0*/  @!P0 SYNCS.PHASECHK.TRANS64 P0, [R6+URZ+0x19c40], R5 ;  /* 0x019c4005060085a7 */ /* 0x000ea4000800007f */
[----:B--2---:R-:W-:Y:S05]  /*1a5b0*/  @!P0 BRA `(.L_x_8981) ;  /* 0xfffffffc00f08947 */ /* 0x004fea000383ffff */
[----:B------:R-:W-:Y:S05]  /*1a5c0*/  BRA `(.L_x_9075) ;  /* 0xffffffd000347947 */ /* 0x000fea000383ffff */
.L_x_8989:
[----:B-1----:R1:W2:Y:S02]  /*1a5d0*/  SYNCS.PHASECHK.TRANS64.TRYWAIT P0, [R3+URZ+0x19c70], R4 ;  /* 0x019c7004030075a7 */ /* 0x0022a4000800017f */
[----:B--2---:R-:W-:Y:S05]  /*1a5e0*/  @!P0 NANOSLEEP.SYNCS 0x989680 ;  /* 0x009896800000895d */ /* 0x004fea0003900000 */
[----:B------:R-:W2:Y:S02]  /*1a5f0*/  @!P0 SYNCS.PHASECHK.TRANS64 P0, [R3+URZ+0x19c70], R4 ;  /* 0x019c7004030085a7 */ /* 0x000ea4000800007f */
[----:B--2---:R-:W-:Y:S05]  /*1a600*/  @!P0 BRA `(.L_x_8989) ;  /* 0xfffffffc00f08947 */ /* 0x004fea000383ffff */
[----:B------:R-:W-:Y:S05]  /*1a610*/  BRA `(.L_x_9076) ;  /* 0xffffffd400487947 */ /* 0x000fea000383ffff */
.L_x_8991:
[----:B-1----:R1:W2:Y:S02]  /*1a620*/  SYNCS.PHASECHK.TRANS64.TRYWAIT P0, [R3+URZ+0x19c60], R4 ;  /* 0x019c6004030075a7 */ /* 0x0022a4000800017f */
[----:B--2---:R-:W-:Y:S05]  /*1a630*/  @!P0 NANOSLEEP.SYNCS 0x989680 ;  /* 0x009896800000895d */ /* 0x004fea0003900000 */
[----:B------:R-:W2:Y:S02]  /*1a640*/  @!P0 SYNCS.PHASECHK.TRANS64 P0, [R3+URZ+0x19c60], R4 ;  /* 0x019c6004030085a7 */ /* 0x000ea4000800007f */
[----:B--2---:R-:W-:Y:S05]  /*1a650*/  @!P0 BRA `(.L_x_8991) ;  /* 0xfffffffc00f08947 */ /* 0x004fea000383ffff */
[----:B------:R-:W-:Y:S05]  /*1a660*/  BRA `(.L_x_9077) ;  /* 0xffffffd400507947 */ /* 0x000fea000383ffff */
.L_x_8998:
[----:B-1----:R1:W2:Y:S02]  /*1a670*/  SYNCS.PHASECHK.TRANS64.TRYWAIT P1, [R0+URZ+0x19c70], R3 ;  /* 0x019c7003000075a7 */ /* 0x0022a4000802017f */
[----:B--2---:R-:W-:Y:S05]  /*1a680*/  @!P1 NANOSLEEP.SYNCS 0x989680 ;  /* 0x009896800000995d */ /* 0x004fea0003900000 */
[----:B------:R-:W2:Y:S02]  /*1a690*/  @!P1 SYNCS.PHASECHK.TRANS64 P1, [R0+URZ+0x19c70], R3 ;  /* 0x019c7003000095a7 */ /* 0x000ea4000802007f */
[----:B--2---:R-:W-:Y:S05]  /*1a6a0*/  @!P1 BRA `(.L_x_8998) ;  /* 0xfffffffc00f09947 */ /* 0x004fea000383ffff */
[----:B------:R-:W-:Y:S05]  /*1a6b0*/  BRA `(.L_x_9078) ;  /* 0xffffffd800f47947 */ /* 0x000fea000383ffff */
.L_x_9000:
[----:B-1----:R1:W2:Y:S02]  /*1a6c0*/  SYNCS.PHASECHK.TRANS64.TRYWAIT P1, [R0+URZ+0x19c60], R3 ;  /* 0x019c6003000075a7 */ /* 0x0022a4000802017f */
[----:B--2---:R-:W-:Y:S05]  /*1a6d0*/  @!P1 NANOSLEEP.SYNCS 0x989680 ;  /* 0x009896800000995d */ /* 0x004fea0003900000 */
[----:B------:R-:W2:Y:S02]  /*1a6e0*/  @!P1 SYNCS.PHASECHK.TRANS64 P1, [R0+URZ+0x19c60], R3 ;  /* 0x019c6003000095a7 */ /* 0x000ea4000802007f */
[----:B--2---:R-:W-:Y:S05]  /*1a6f0*/  @!P1 BRA `(.L_x_9000) ;  /* 0xfffffffc00f09947 */ /* 0x004fea000383ffff */
[----:B------:R-:W-:Y:S05]  /*1a700*/  BRA `(.L_x_9079) ;  /* 0xffffffd800f87947 */ /* 0x000fea000383ffff */
.L_x_9004:
[----:B------:R-:W-:Y:S01]  /*1a710*/  BSSY B0, `(.L_x_9080) ;  /* 0x0000008000007945 */ /* 0x000fe20003800000 */
[----:B------:R-:W-:Y:S02]  /*1a720*/  IMAD.MOV.U32 R13, RZ, RZ, R16 ;  /* 0x000000ffff0d7224 */ /* 0x000fe400078e0010 */
[----:B------:R-:W-:Y:S02]  /*1a730*/  IMAD.MOV.U32 R12, RZ, RZ, RZ ;  /* 0x000000ffff0c7224 */ /* 0x000fe400078e00ff */
[----:B0-----:R-:W-:Y:S02]  /*1a740*/  IMAD.MOV.U32 R11, RZ, RZ, 0x1f ;  /* 0x0000001fff0b7424 */ /* 0x001fe400078e00ff */
[----:B------:R-:W-:-:S07]  /*1a750*/  IMAD.MOV.U32 R15, RZ, RZ, -0x1 ;  /* 0xffffffffff0f7424 */ /* 0x000fce00078e00ff */
[----:B-12---:R-:W-:Y:S05]  /*1a760*/  WARPSYNC.COLLECTIVE R15, `(.L_x_9081) ;  /* 0x000000000f087348 */ /* 0x006fea0003c00000 */
[----:B------:R0:W3:Y:S02]  /*1a770*/  SHFL.IDX P6, R14, R13, R12, R11 ;  /* 0x0000000c0d0e7389 */ /* 0x0000e400000c000b */
[----:B0123--:R-:W-:Y:S01]  /*1a780*/  ENDCOLLECTIVE ;  /* 0x000000000000791b */ /* 0x00ffe20003800000 */
.L_x_9081:
[----:B------:R-:W-:Y:S05]  /*1a790*/  BSYNC B0 ;  /* 0x0000000000007941 */ /* 0x000fea0003800000 */
.L_x_9080:
        /* <DEDUP_REMOVED lines=9> */
.L_x_9082:
[----:B------:R-:W-:Y:S02]  /*1a830*/  ULDC UR4, c[0x0][0xc3c] ;  /* 0x00030f0000047ab9 */ /* 0x000fe40000000800 */
[----:B------:R-:W-:-:S13]  /*1a840*/  ISETP.GE.OR P1, PT, R5, UR4, !P0 ;  /* 0x0000000405007c0c */ /* 0x000fda000c726670 */
[----:B------:R-:W0:Y:S01]  /*1a850*/  @!P1 LDC.64 R2, c[0x0][0xc80] ;  /* 0x00032000ff029b82 */ /* 0x000e220000000a00 */
[----:B------:R-:W-:Y:S01]  /*1a860*/  IMAD.MOV.U32 R11, RZ, RZ, RZ ;  /* 0x000000ffff0b7224 */ /* 0x000fe200078e00ff */
[----:B------:R-:W-:Y:S01]  /*1a870*/  MOV R4, R14 ;  /* 0x0000000e00047202 */ /* 0x000fe20000000f00 */
        /* <DEDUP_REMOVED lines=13> */
.L_x_9083:
[----:B------:R-:W-:Y:S01]  /*1a950*/  IMAD.MOV.U32 R12, RZ, RZ, 0x2 ;  /* 0x00000002ff0c7424 */ /* 0x000fe200078e00ff */
[----:B------:R-:W-:-:S05]  /*1a960*/  SEL R5, R14, RZ, P1 ;  /* 0x000000ff0e057207 */ /* 0x000fca0000800000 */
[----:B------:R-:W-:-:S04]  /*1a970*/  IMAD.IADD R3, R2, 0x1, R5 ;  /* 0x0000000102037824 */ /* 0x000fc800078e0205 */
[----:B------:R-:W-:-:S07]  /*1a980*/  IMAD.MOV.U32 R13, RZ, RZ, R3 ;  /* 0x000000ffff0d7224 */ /* 0x000fce00078e0003 */
[----:B------:R-:W-:Y:S05]  /*1a990*/  WARPSYNC.COLLECTIVE R15, `(.L_x_9084) ;  /* 0x000000000f087348 */ /* 0x000fea0003c00000 */
[----:B------:R0:W1:Y:S02]  /*1a9a0*/  SHFL.UP P6, R14, R13, R12, R11 ;  /* 0x0400000c0d0e7389 */ /* 0x00006400000c000b */
[----:B01----:R-:W-:Y:S01]  /*1a9b0*/  ENDCOLLECTIVE ;  /* 0x000000000000791b */ /* 0x003fe20003800000 */
.L_x_9084:
[----:B------:R-:W-:Y:S01]  /*1a9c0*/  IMAD.MOV.U32 R12, RZ, RZ, 0x4 ;  /* 0x00000004ff0c7424 */ /* 0x000fe200078e00ff */
[----:B------:R-:W-:-:S05]  /*1a9d0*/  SEL R14, R14, RZ, P2 ;  /* 0x000000ff0e0e7207 */ /* 0x000fca0001000000 */
[----:B------:R-:W-:-:S04]  /*1a9e0*/  IMAD.IADD R3, R3, 0x1, R14 ;  /* 0x0000000103037824 */ /* 0x000fc800078e020e */
[----:B------:R-:W-:-:S07]  /*1a9f0*/  IMAD.MOV.U32 R13, RZ, RZ, R3 ;  /* 0x000000ffff0d7224 */ /* 0x000fce00078e0003 */
[----:B------:R-:W-:Y:S05]  /*1aa00*/  WARPSYNC.COLLECTIVE R15, `(.L_x_9085) ;  /* 0x000000000f087348 */ /* 0x000fea0003c00000 */
[----:B------:R0:W1:Y:S02]  /*1aa10*/  SHFL.UP P6, R14, R13, R12, R11 ;  /* 0x0400000c0d0e7389 */ /* 0x00006400000c000b */
[----:B01----:R-:W-:Y:S01]  /*1aa20*/  ENDCOLLECTIVE ;  /* 0x000000000000791b */ /* 0x003fe20003800000 */
.L_x_9085:
[----:B------:R-:W-:Y:S01]  /*1aa30*/  IMAD.MOV.U32 R12, RZ, RZ, 0x8 ;  /* 0x00000008ff0c7424 */ /* 0x000fe200078e00ff */
[----:B------:R-:W-:-:S04]  /*1aa40*/  SEL R14, R14, RZ, P3 ;  /* 0x000000ff0e0e7207 */ /* 0x000fc80001800000 */
[----:B------:R-:W-:-:S05]  /*1aa50*/  IADD3 R3, R3, R14, RZ ;  /* 0x0000000e03037210 */ /* 0x000fca0007ffe0ff */
[----:B------:R-:W-:-:S07]  /*1aa60*/  IMAD.MOV.U32 R13, RZ, RZ, R3 ;  /* 0x000000ffff0d7224 */ /* 0x000fce00078e0003 */
[----:B------:R-:W-:Y:S05]  /*1aa70*/  WARPSYNC.COLLECTIVE R15, `(.L_x_9086) ;  /* 0x000000000f087348 */ /* 0x000fea0003c00000 */
[----:B------:R0:W1:Y:S02]  /*1aa80*/  SHFL.UP P6, R14, R13, R12, R11 ;  /* 0x0400000c0d0e7389 */ /* 0x00006400000c000b */
[----:B01----:R-:W-:Y:S01]  /*1aa90*/  ENDCOLLECTIVE ;  /* 0x000000000000791b */ /* 0x003fe20003800000 */
.L_x_9086:
[----:B------:R-:W-:Y:S01]  /*1aaa0*/  IMAD.MOV.U32 R12, RZ, RZ, 0x10 ;  /* 0x00000010ff0c7424 */ /* 0x000fe200078e00ff */
[----:B------:R-:W-:-:S05]  /*1aab0*/  SEL R14, R14, RZ, P4 ;  /* 0x000000ff0e0e7207 */ /* 0x000fca0002000000 */
[----:B------:R-:W-:-:S04]  /*1aac0*/  IMAD.IADD R3, R3, 0x1, R14 ;  /* 0x0000000103037824 */ /* 0x000fc800078e020e */
[----:B------:R-:W-:-:S07]  /*1aad0*/  IMAD.MOV.U32 R13, RZ, RZ, R3 ;  /* 0x000000ffff0d7224 */ /* 0x000fce00078e0003 */
[----:B------:R-:W-:Y:S05]  /*1aae0*/  WARPSYNC.COLLECTIVE R15, `(.L_x_9087) ;  /* 0x000000000f087348 */ /* 0x000fea0003c00000 */
[----:B------:R0:W1:Y:S02]  /*1aaf0*/  SHFL.UP P6, R14, R13, R12, R11 ;  /* 0x0400000c0d0e7389 */ /* 0x00006400000c000b */
[----:B01----:R-:W-:Y:S01]  /*1ab00*/  ENDCOLLECTIVE ;  /* 0x000000000000791b */ /* 0x003fe20003800000 */
.L_x_9087:
[----:B------:R-:W-:Y:S02]  /*1ab10*/  IMAD.MOV.U32 R12, RZ, RZ, 0x1f ;  /* 0x0000001fff0c7424 */ /* 0x000fe400078e00ff */
[----:B------:R-:W-:Y:S01]  /*1ab20*/  IMAD.MOV.U32 R11, RZ, RZ, 0x1f ;  /* 0x0000001fff0b7424 */ /* 0x000fe200078e00ff */
[----:B------:R-:W-:-:S05]  /*1ab30*/  SEL R14, R14, RZ, P5 ;  /* 0x000000ff0e0e7207 */ /* 0x000fca0002800000 */
[----:B------:R-:W-:-:S04]  /*1ab40*/  IMAD.IADD R3, R3, 0x1, R14 ;  /* 0x0000000103037824 */ /* 0x000fc800078e020e */
[----:B------:R-:W-:-:S07]  /*1ab50*/  IMAD.MOV.U32 R13, RZ, RZ, R3 ;  /* 0x000000ffff0d7224 */ /* 0x000fce00078e0003 */
[----:B------:R-:W-:Y:S05]  /*1ab60*/  WARPSYNC.COLLECTIVE R15, `(.L_x_9088) ;  /* 0x000000000f087348 */ /* 0x000fea0003c00000 */
[----:B------:R0:W1:Y:S02]  /*1ab70*/  SHFL.IDX P6, R14, R13, R12, R11 ;  /* 0x0000000c0d0e7389 */ /* 0x00006400000c000b */
[----:B01----:R-:W-:Y:S01]  /*1ab80*/  ENDCOLLECTIVE ;  /* 0x000000000000791b */ /* 0x003fe20003800000 */
.L_x_9088:
[----:B------:R-:W-:Y:S05]  /*1ab90*/  BRA `(.L_x_9089) ;  /* 0xffffffdc00cc7947 */ /* 0x000fea000383ffff */
.L_x_9009:
[----:B------:R-:W-:Y:S01]  /*1aba0*/  BSSY B0, `(.L_x_9090) ;  /* 0x0000008000007945 */ /* 0x000fe20003800000 */
[----:B-----5:R-:W-:Y:S01]  /*1abb0*/  IMAD.MOV.U32 R13, RZ, RZ, R2 ;  /* 0x000000ffff0d7224 */ /* 0x020fe200078e0002 */
[----:B0-----:R-:W-:Y:S01]  /*1abc0*/  MOV R11, RZ ;  /* 0x000000ff000b7202 */ /* 0x001fe20000000f00 */
[----:B------:R-:W-:Y:S02]  /*1abd0*/  IMAD.MOV.U32 R12, RZ, RZ, 0x1 ;  /* 0x00000001ff0c7424 */ /* 0x000fe400078e00ff */
[----:B------:R-:W-:-:S07]  /*1abe0*/  IMAD.MOV.U32 R15, RZ, RZ, -0x1 ;  /* 0xffffffffff0f7424 */ /* 0x000fce00078e00ff */
[----:B-123--:R-:W-:Y:S05]  /*1abf0*/  WARPSYNC.COLLECTIVE R15, `(.L_x_9091) ;  /* 0x000000000f087348 */ /* 0x00efea0003c00000 */
[----:B------:R0:W4:Y:S02]  /*1ac00*/  SHFL.UP P6, R14, R13, R12, R11 ;  /* 0x0400000c0d0e7389 */ /* 0x00012400000c000b */
[----:B01234-:R-:W-:Y:S01]  /*1ac10*/  ENDCOLLECTIVE ;  /* 0x000000000000791b */ /* 0x01ffe20003800000 */
.L_x_9091:
[----:B------:R-:W-:Y:S05]  /*1ac20*/  BSYNC B0 ;  /* 0x0000000000007941 */ /* 0x000fea0003800000 */
.L_x_9090:
[----:B------:R-:W-:Y:S01]  /*1ac30*/  SEL R3, R14, RZ, P1 ;  /* 0x000000ff0e037207 */ /* 0x000fe20000800000 */
[----:B------:R-:W-:Y:S02]  /*1ac40*/  IMAD.MOV.U32 R12, RZ, RZ, 0x2 ;  /* 0x00000002ff0c7424 */ /* 0x000fe400078e00ff */
[----:B------:R-:W-:Y:S02]  /*1ac50*/  IMAD.MOV.U32 R11, RZ, RZ, RZ ;  /* 0x000000ffff0b7224 */ /* 0x000fe400078e00ff */
[----:B------:R-:W-:Y:S02]  /*1ac60*/  IMAD.IADD R3, R2, 0x1, R3 ;  /* 0x0000000102037824 */ /* 0x000fe400078e0203 */
[----:B------:R-:W-:Y:S02]  /*1ac70*/  IMAD.MOV.U32 R15, RZ, RZ, -0x1 ;  /* 0xffffffffff0f7424 */ /* 0x000fe400078e00ff */
[----:B------:R-:W-:-:S07]  /*1ac80*/  IMAD.MOV.U32 R13, RZ, RZ, R3 ;  /* 0x000000ffff0d7224 */ /* 0x000fce00078e0003 */
[----:B------:R-:W-:Y:S05]  /*1ac90*/  WARPSYNC.COLLECTIVE R15, `(.L_x_9092) ;  /* 0x000000000f087348 */ /* 0x000fea0003c00000 */
[----:B------:R0:W1:Y:S02]  /*1aca0*/  SHFL.UP P6, R14, R13, R12, R11 ;  /* 0x0400000c0d0e7389 */ /* 0x00006400000c000b */
[----:B01----:R-:W-:Y:S01]  /*1acb0*/  ENDCOLLECTIVE ;  /* 0x000000000000791b */ /* 0x003fe20003800000 */
.L_x_9092:
[----:B------:R-:W-:Y:S01]  /*1acc0*/  IMAD.MOV.U32 R12, RZ, RZ, 0x4 ;  /* 0x00000004ff0c7424 */ /* 0x000fe200078e00ff */
[----:B------:R-:W-:-:S05]  /*1acd0*/  SEL R14, R14, RZ, P2 ;  /* 0x000000ff0e0e7207 */ /* 0x000fca0001000000 */
[----:B------:R-:W-:-:S04]  /*1ace0*/  IMAD.IADD R3, R3, 0x1, R14 ;  /* 0x0000000103037824 */ /* 0x000fc800078e020e */
[----:B------:R-:W-:-:S07]  /*1acf0*/  IMAD.MOV.U32 R13, RZ, RZ, R3 ;  /* 0x000000ffff0d7224 */ /* 0x000fce00078e0003 */
[----:B------:R-:W-:Y:S05]  /*1ad00*/  WARPSYNC.COLLECTIVE R15, `(.L_x_9093) ;  /* 0x000000000f087348 */ /* 0x000fea0003c00000 */
[----:B------:R0:W1:Y:S02]  /*1ad10*/  SHFL.UP P6, R14, R13, R12, R11 ;  /* 0x0400000c0d0e7389 */ /* 0x00006400000c000b */
[----:B01----:R-:W-:Y:S01]  /*1ad20*/  ENDCOLLECTIVE ;  /* 0x000000000000791b */ /* 0x003fe20003800000 */
.L_x_9093:
[----:B------:R-:W-:Y:S02]  /*1ad30*/  MOV R12, 0x8 ;  /* 0x00000008000c7802 */ /* 0x000fe40000000f00 */
[----:B------:R-:W-:-:S05]  /*1ad40*/  SEL R14, R14, RZ, P3 ;  /* 0x000000ff0e0e7207 */ /* 0x000fca0001800000 */
[----:B------:R-:W-:-:S04]  /*1ad50*/  IMAD.IADD R3, R3, 0x1, R14 ;  /* 0x0000000103037824 */ /* 0x000fc800078e020e */
[----:B------:R-:W-:-:S07]  /*1ad60*/  IMAD.MOV.U32 R13, RZ, RZ, R3 ;  /* 0x000000ffff0d7224 */ /* 0x000fce00078e0003 */
[----:B------:R-:W-:Y:S05]  /*1ad70*/  WARPSYNC.COLLECTIVE R15, `(.L_x_9094) ;  /* 0x000000000f087348 */ /* 0x000fea0003c00000 */
[----:B------:R0:W1:Y:S02]  /*1ad80*/  SHFL.UP P6, R14, R13, R12, R11 ;  /* 0x0400000c0d0e7389 */ /* 0x00006400000c000b */
[----:B01----:R-:W-:Y:S01]  /*1ad90*/  ENDCOLLECTIVE ;  /* 0x000000000000791b */ /* 0x003fe20003800000 */
.L_x_9094:
[----:B------:R-:W-:Y:S01]  /*1ada0*/  IMAD.MOV.U32 R12, RZ, RZ, 0x10 ;  /* 0x00000010ff0c7424 */ /* 0x000fe200078e00ff */
[----:B------:R-:W-:-:S05]  /*1adb0*/  SEL R14, R14, RZ, P4 ;  /* 0x000000ff0e0e7207 */ /* 0x000fca0002000000 */
[----:B------:R-:W-:-:S04]  /*1adc0*/  IMAD.IADD R3, R3, 0x1, R14 ;  /* 0x0000000103037824 */ /* 0x000fc800078e020e */
[----:B------:R-:W-:-:S07]  /*1add0*/  IMAD.MOV.U32 R13, RZ, RZ, R3 ;  /* 0x000000ffff0d7224 */ /* 0x000fce00078e0003 */
[----:B------:R-:W-:Y:S05]  /*1ade0*/  WARPSYNC.COLLECTIVE R15, `(.L_x_9095) ;  /* 0x000000000f087348 */ /* 0x000fea0003c00000 */
[----:B------:R0:W1:Y:S02]  /*1adf0*/  SHFL.UP P6, R14, R13, R12, R11 ;  /* 0x0400000c0d0e7389 */ /* 0x00006400000c000b */
[----:B01----:R-:W-:Y:S01]  /*1ae00*/  ENDCOLLECTIVE ;  /* 0x000000000000791b */ /* 0x003fe20003800000 */
.L_x_9095:
        /* <DEDUP_REMOVED lines=8> */
.L_x_9096:
[----:B------:R-:W-:Y:S05]  /*1ae90*/  BRA `(.L_x_9097) ;  /* 0xffffffdc00a87947 */ /* 0x000fea000383ffff */
.L_x_9011:
[----:B------:R-:W-:Y:S01]  /*1aea0*/  BSSY B0, `(.L_x_9098) ;  /* 0x0000006000007945 */ /* 0x000fe20003800000 */
[----:B------:R-:W-:Y:S01]  /*1aeb0*/  PLOP3.LUT P6, PT, P6, PT, PT, 0x8, 0x0 ;  /* 0x000000000000781c */ /* 0x000fe200037ce170 */
[----:B------:R-:W-:-:S12]  /*1aec0*/  IMAD.MOV.U32 R15, RZ, RZ, -0x1 ;  /* 0xffffffffff0f7424 */ /* 0x000fd800078e00ff */
[----:B012---:R-:W-:Y:S05]  /*1aed0*/  WARPSYNC.COLLECTIVE R15, `(.L_x_9099) ;  /* 0x000000000f087348 */ /* 0x007fea0003c00000 */
[----:B------:R-:W-:Y:S01]  /*1aee0*/  VOTE.ANY R14, PT, P6 ;  /* 0x00000000000e7806 */ /* 0x000fe200030e0100 */
[----:B012---:R-:W-:Y:S06]  /*1aef0*/  ENDCOLLECTIVE ;  /* 0x000000000000791b */ /* 0x007fec0003800000 */
.L_x_9099:
[----:B------:R-:W-:Y:S05]  /*1af00*/  BSYNC B0 ;  /* 0x0000000000007941 */ /* 0x000fea0003800000 */
.L_x_9098:
[----:B------:R-:W-:Y:S01]  /*1af10*/  IMAD.MOV.U32 R5, RZ, RZ, R14 ;  /* 0x000000ffff057224 */ /* 0x000fe200078e000e */
[----:B------:R-:W-:Y:S01]  /*1af20*/  MOV R11, 0x1f ;  /* 0x0000001f000b7802 */ /* 0x000fe20000000f00 */
[----:B------:R-:W-:Y:S02]  /*1af30*/  IMAD.MOV.U32 R13, RZ, RZ, R2 ;  /* 0x000000ffff0d7224 */ /* 0x000fe400078e0002 */
[----:B------:R-:W0:Y:S01]  /*1af40*/  POPC R4, R5 ;  /* 0x0000000500047309 */ /* 0x000e220000000000 */
[----:B------:R-:W-:Y:S02]  /*1af50*/  IMAD.MOV.U32 R15, RZ, RZ, -0x1 ;  /* 0xffffffffff0f7424 */ /* 0x000fe400078e00ff */
[----:B0-----:R-:W-:-:S07]  /*1af60*/  IMAD.MOV.U32 R12, RZ, RZ, R4 ;  /* 0x000000ffff0c7224 */ /* 0x001fce00078e0004 */
[----:B------:R-:W-:Y:S05]  /*1af70*/  WARPSYNC.COLLECTIVE R15, `(.L_x_9100) ;  /* 0x000000000f087348 */ /* 0x000fea0003c00000 */
[----:B------:R0:W1:Y:S02]  /*1af80*/  SHFL.IDX P6, R14, R13, R12, R11 ;  /* 0x0000000c0d0e7389 */ /* 0x00006400000c000b */
[----:B01----:R-:W-:Y:S01]  /*1af90*/  ENDCOLLECTIVE ;  /* 0x000000000000791b */ /* 0x003fe20003800000 */
.L_x_9100:
[----:B------:R-:W-:Y:S01]  /*1afa0*/  IMAD.MOV.U32 R17, RZ, RZ, R14 ;  /* 0x000000ffff117224 */ /* 0x000fe200078e000e */
[----:B------:R-:W-:Y:S06]  /*1afb0*/  BRA `(.L_x_9101) ;  /* 0xffffffdc00987947 */ /* 0x000fec000383ffff */
.L_x_9013:
[----:B------:R-:W-:Y:S01]  /*1afc0*/  BSSY B0, `(.L_x_9102) ;  /* 0x0000007000007945 */ /* 0x000fe20003800000 */
[----:B------:R-:W-:Y:S02]  /*1afd0*/  IMAD.MOV.U32 R13, RZ, RZ, R3 ;  /* 0x000000ffff0d7224 */ /* 0x000fe400078e0003 */
[----:B0-----:R-:W-:Y:S02]  /*1afe0*/  IMAD.MOV.U32 R11, RZ, RZ, 0x1f ;  /* 0x0000001fff0b7424 */ /* 0x001fe400078e00ff */
[----:B------:R-:W-:-:S07]  /*1aff0*/  IMAD.MOV.U32 R15, RZ, RZ, -0x1 ;  /* 0xffffffffff0f7424 */ /* 0x000fce00078e00ff */
[----:B-1234-:R-:W-:Y:S05]  /*1b000*/  WARPSYNC.COLLECTIVE R15, `(.L_x_9103) ;  /* 0x000000000f087348 */ /* 0x01efea0003c00000 */
[----:B------:R0:W0:Y:S02]  /*1b010*/  SHFL.IDX P6, R14, R13, R12, R11 ;  /* 0x0000000c0d0e7389 */ /* 0x00002400000c000b */
[----:B01234-:R-:W-:Y:S01]  /*1b020*/  ENDCOLLECTIVE ;  /* 0x000000000000791b */ /* 0x01ffe20003800000 */
.L_x_9103:
[----:B------:R-:W-:Y:S05]  /*1b030*/  BSYNC B0 ;  /* 0x0000000000007941 */ /* 0x000fea0003800000 */
.L_x_9102:
[----:B------:R-:W-:Y:S05]  /*1b040*/  BRA `(.L_x_9012) ;  /* 0xffffffdc00907947 */ /* 0x000fea000383ffff */
.L_x_9017:
[----:B0-----:R0:W1:Y:S02]  /*1b050*/  SYNCS.PHASECHK.TRANS64.TRYWAIT P0, [R9+URZ+0x19c20], R0 ;  /* 0x019c2000090075a7 */ /* 0x001064000800017f */
[----:B-1----:R-:W-:Y:S05]  /*1b060*/  @!P0 NANOSLEEP.SYNCS 0x989680 ;  /* 0x009896800000895d */ /* 0x002fea0003900000 */
[----:B------:R-:W1:Y:S02]  /*1b070*/  @!P0 SYNCS.PHASECHK.TRANS64 P0, [R9+URZ+0x19c20], R0 ;  /* 0x019c2000090085a7 */ /* 0x000e64000800007f */
[----:B-1----:R-:W-:Y:S05]  /*1b080*/  @!P0 BRA `(.L_x_9017) ;  /* 0xfffffffc00f08947 */ /* 0x002fea000383ffff */
[----:B------:R-:W-:Y:S05]  /*1b090*/  BRA `(.L_x_9104) ;  /* 0xffffffe0007c7947 */ /* 0x000fea000383ffff */
.L_x_9018:
        /* <DEDUP_REMOVED lines=8> */
[----:B0--3--:R-:W-:Y:S05]  /*1b120*/  WARPSYNC.COLLECTIVE R15, `(.L_x_9106) ;  /* 0x000000000f087348 */ /* 0x009fea0003c00000 */
[----:B------:R1:W2:Y:S02]  /*1b130*/  SHFL.IDX P6, R14, R13, R12, R11 ;  /* 0x0000000c0d0e7389 */ /* 0x0002a400000c000b */
[----:B0123--:R-:W-:Y:S01]  /*1b140*/  ENDCOLLECTIVE ;  /* 0x000000000000791b */ /* 0x00ffe20003800000 */
.L_x_9106:
[----:B------:R-:W-:Y:S05]  /*1b150*/  BSYNC B0 ;  /* 0x0000000000007941 */ /* 0x000fea0003800000 */
.L_x_9105:
[----:B------:R-:W-:Y:S05]  /*1b160*/  BRA `(.L_x_9107) ;  /* 0xffffffe000647947 */ /* 0x000fea000383ffff */
.L_x_9019:
[----:B------:R-:W-:Y:S01]  /*1b170*/  BSSY B0, `(.L_x_9108) ;  /* 0x0000006000007945 */ /* 0x000fe20003800000 */
[----:B------:R-:W-:-:S07]  /*1b180*/  IMAD.MOV.U32 R15, RZ, RZ, -0x1 ;  /* 0xffffffffff0f7424 */ /* 0x000fce00078e00ff */
[----:B0--3--:R-:W-:Y:S05]  /*1b190*/  WARPSYNC.COLLECTIVE R15, `(.L_x_9109) ;  /* 0x000000000f0c7348 */ /* 0x009fea0003c00000 */
[----:B------:R-:W-:Y:S02]  /*1b1a0*/  ELECT P6, UR62, PT ;  /* 0x00000000003e782f */ /* 0x000fe400038c0000 */
[----:B------:R-:W-:Y:S01]  /*1b1b0*/  MOV R14, UR62 ;  /* 0x0000003e000e7c02 */ /* 0x000fe20008000f00 */
[----:B0--3--:R-:W-:Y:S10]  /*1b1c0*/  ENDCOLLECTIVE ;  /* 0x000000000000791b */ /* 0x009ff40003800000 */
.L_x_9109:
[----:B------:R-:W-:Y:S05]  /*1b1d0*/  BSYNC B0 ;  /* 0x0000000000007941 */ /* 0x000fea0003800000 */
.L_x_9108:
[----:B------:R-:W-:Y:S05]  /*1b1e0*/  BRA `(.L_x_9110) ;  /* 0xffffffe000587947 */ /* 0x000fea000383ffff */
.L_x_9021:
[----:B0-----:R0:W1:Y:S02]  /*1b1f0*/  SYNCS.PHASECHK.TRANS64.TRYWAIT P1, [R7+URZ], R2 ;  /* 0x00000002070075a7 */ /* 0x001064000802017f */
[----:B-1----:R-:W-:Y:S05]  /*1b200*/  @!P1 NANOSLEEP.SYNCS 0x989680 ;  /* 0x009896800000995d */ /* 0x002fea0003900000 */
[----:B------:R-:W1:Y:S02]  /*1b210*/  @!P1 SYNCS.PHASECHK.TRANS64 P1, [R7+URZ], R2 ;  /* 0x00000002070095a7 */ /* 0x000e64000802007f */
[----:B-1----:R-:W-:Y:S05]  /*1b220*/  @!P1 BRA `(.L_x_9021) ;  /* 0xfffffffc00f09947 */ /* 0x002fea000383ffff */
[----:B------:R-:W-:Y:S05]  /*1b230*/  BRA `(.L_x_9111) ;  /* 0xffffffe0008c7947 */ /* 0x000fea000383ffff */
.L_x_9022:
[----:B-1----:R1:W2:Y:S02]  /*1b240*/  SYNCS.PHASECHK.TRANS64.TRYWAIT P1, [R3+URZ], R0 ;  /* 0x00000000030075a7 */ /* 0x0022a4000802017f */
[----:B--2---:R-:W-:Y:S05]  /*1b250*/  @!P1 NANOSLEEP.SYNCS 0x989680 ;  /* 0x009896800000995d */ /* 0x004fea0003900000 */
[----:B------:R-:W2:Y:S02]  /*1b260*/  @!P1 SYNCS.PHASECHK.TRANS64 P1, [R3+URZ], R0 ;  /* 0x00000000030095a7 */ /* 0x000ea4000802007f */
[----:B--2---:R-:W-:Y:S05]  /*1b270*/  @!P1 BRA `(.L_x_9022) ;  /* 0xfffffffc00f09947 */ /* 0x004fea000383ffff */
[----:B------:R-:W-:Y:S05]  /*1b280*/  BRA `(.L_x_9112) ;  /* 0xffffffe000807947 */ /* 0x000fea000383ffff */
.L_x_9024:
[----:B-1----:R1:W2:Y:S02]  /*1b290*/  SYNCS.PHASECHK.TRANS64.TRYWAIT P1, [R3+URZ+0x19c60], R2 ;  /* 0x019c6002030075a7 */ /* 0x0022a4000802017f */
[----:B--2---:R-:W-:Y:S05]  /*1b2a0*/  @!P1 NANOSLEEP.SYNCS 0x989680 ;  /* 0x009896800000995d */ /* 0x004fea0003900000 */
[----:B------:R-:W2:Y:S02]  /*1b2b0*/  @!P1 SYNCS.PHASECHK.TRANS64 P1, [R3+URZ+0x19c60], R2 ;  /* 0x019c6002030095a7 */ /* 0x000ea4000802007f */
[----:B--2---:R-:W-:Y:S05]  /*1b2c0*/  @!P1 BRA `(.L_x_9024) ;  /* 0xfffffffc00f09947 */ /* 0x004fea000383ffff */
[----:B------:R-:W-:Y:S05]  /*1b2d0*/  BRA `(.L_x_9113) ;  /* 0xffffffe000807947 */ /* 0x000fea000383ffff */
.L_x_9026:
[----:B--2---:R2:W4:Y:S02]  /*1b2e0*/  SYNCS.PHASECHK.TRANS64.TRYWAIT P1, [R5+URZ+0x19c60], R0 ;  /* 0x019c6000050075a7 */ /* 0x004524000802017f */
[----:B----4-:R-:W-:Y:S05]  /*1b2f0*/  @!P1 NANOSLEEP.SYNCS 0x989680 ;  /* 0x009896800000995d */ /* 0x010fea0003900000 */
[----:B------:R-:W4:Y:S02]  /*1b300*/  @!P1 SYNCS.PHASECHK.TRANS64 P1, [R5+URZ+0x19c60], R0 ;  /* 0x019c6000050095a7 */ /* 0x000f24000802007f */
[----:B----4-:R-:W-:Y:S05]  /*1b310*/  @!P1 BRA `(.L_x_9026) ;  /* 0xfffffffc00f09947 */ /* 0x010fea000383ffff */
[----:B------:R-:W-:Y:S05]  /*1b320*/  BRA `(.L_x_9114) ;  /* 0xffffffe000807947 */ /* 0x000fea000383ffff */
.L_x_9028:
[----:B----4-:R4:W0:Y:S02]  /*1b330*/  SYNCS.PHASECHK.TRANS64.TRYWAIT P0, [R3+URZ+0x19c80], R2 ;  /* 0x019c8002030075a7 */ /* 0x010824000800017f */
[----:B0-----:R-:W-:Y:S05]  /*1b340*/  @!P0 NANOSLEEP.SYNCS 0x989680 ;  /* 0x009896800000895d */ /* 0x001fea0003900000 */
[----:B------:R-:W0:Y:S02]  /*1b350*/  @!P0 SYNCS.PHASECHK.TRANS64 P0, [R3+URZ+0x19c80], R2 ;  /* 0x019c8002030085a7 */ /* 0x000e24000800007f */
[----:B0-----:R-:W-:Y:S05]  /*1b360*/  @!P0 BRA `(.L_x_9028) ;  /* 0xfffffffc00f08947 */ /* 0x001fea000383ffff */
[----:B------:R-:W-:Y:S05]  /*1b370*/  BRA `(.L_x_9029) ;  /* 0xffffffe0007c7947 */ /* 0x000fea000383ffff */
.L_x_9115:
        /* <DEDUP_REMOVED lines=16> */
.L_x_12983:


//--------------------- .text._ZN7cutlass13device_kernelIN5flash11enable_sm90INS1_16FlashAttnFwdSm90INS1_25CollectiveMainloopFwdSm90ILi2EN4cute5tupleIJNS5_1CILi1EEES8_S8_EEENS6_IJNS7_ILi192EEENS7_ILi128EEENS7_ILi96EEEEEELi96ENS_12float_e4m3_tEfNS_4arch4Sm90ELb0ELb1ELb1ELb0ELb0ELb0ELb0ELb1ELb1ELb1ELb0ELb0EEENS1_21CollectiveEpilogueFwdINS6_IJSA_SC_SB_EEES9_NS_10bfloat16_tESG_Li384ELb0ELb1ELb0ELb1EEENS1_30DynamicPersistentTileSchedulerILi384ELi128ELb0ELb1ELb1EEEEEEEEEvNT_6ParamsE --------------------------
	.section	.text._ZN7cutlass13device_kernelIN5flash11enable_sm90INS1_16FlashAttnFwdSm90INS1_25CollectiveMainloopFwdSm90ILi2EN4cute5tupleIJNS5_1CILi1EEES8_S8_EEENS6_IJNS7_ILi192EEENS7_ILi128EEENS7_ILi96EEEEEELi96ENS_12float_e4m3_tEfNS_4arch4Sm90ELb0ELb1ELb1ELb0ELb0ELb0ELb0ELb1ELb1ELb1ELb0ELb0EEENS1_21CollectiveEpilogueFwdINS6_IJSA_SC_SB_EEES9_NS_10bfloat16_tESG_Li384ELb0ELb1ELb0ELb1EEENS1_30DynamicPersistentTileSchedulerILi384ELi128ELb0ELb1ELb1EEEEEEEEEvNT_6ParamsE,"ax",@progbits
	.align	128
.text._ZN7cutlass13device_kernelIN5flash11enable_sm90INS1_16FlashAttnFwdSm90INS1_25CollectiveMainloopFwdSm90ILi2EN4cute5tupleIJNS5_1CILi1EEES8_S8_EEENS6_IJNS7_ILi192EEENS7_ILi128EEENS7_ILi96EEEEEELi96ENS_12float_e4m3_tEfNS_4arch4Sm90ELb0ELb1ELb1ELb0ELb0ELb0ELb0ELb1ELb1ELb1ELb0ELb0EEENS1_21CollectiveEpilogueFwdINS6_IJSA_SC_SB_EEES9_NS_10bfloat16_tESG_Li384ELb0ELb1ELb0ELb1EEENS1_30DynamicPersistentTileSchedulerILi384ELi128ELb0ELb1ELb1EEEEEEEEEvNT_6ParamsE:
        .type           _ZN7cutlass13device_kernelIN5flash11enable_sm90INS1_16FlashAttnFwdSm90INS1_25CollectiveMainloopFwdSm90ILi2EN4cute5tupleIJNS5_1CILi1EEES8_S8_EEENS6_IJNS7_ILi192EEENS7_ILi128EEENS7_ILi96EEEEEELi96ENS_12float_e4m3_tEfNS_4arch4Sm90ELb0ELb1ELb1ELb0ELb0ELb0ELb0ELb1ELb1ELb1ELb0ELb0EEENS1_21CollectiveEpilogueFwdINS6_IJSA_SC_SB_EEES9_NS_10bfloat16_tESG_Li384ELb0ELb1ELb0ELb1EEENS1_30DynamicPersistentTileSchedulerILi384ELi128ELb0ELb1ELb1EEEEEEEEEvNT_6ParamsE,@function
        .size           _ZN7cutlass13device_kernelIN5flash11enable_sm90INS1_16FlashAttnFwdSm90INS1_25CollectiveMainloopFwdSm90ILi2EN4cute5tupleIJNS5_1CILi1EEES8_S8_EEENS6_IJNS7_ILi192EEENS7_ILi128EEENS7_ILi96EEEEEELi96ENS_12float_e4m3_tEfNS_4arch4Sm90ELb0ELb1ELb1ELb0ELb0ELb0ELb0ELb1ELb1ELb1ELb0ELb0EEENS1_21CollectiveEpilogueFwdINS6_IJSA_SC_SB_EEES9_NS_10bfloat16_tESG_Li384ELb0ELb1ELb0ELb1EEENS1_30DynamicPersistentTileSchedulerILi384ELi128ELb0ELb1ELb1EEEEEEEEEvNT_6ParamsE,(.L_x_12984 - _ZN7cutlass13device_kernelIN5flash11enable_sm90INS1_16FlashAttnFwdSm90INS1_25CollectiveMainloopFwdSm90ILi2EN4cute5tupleIJNS5_1CILi1EEES8_S8_EEENS6_IJNS7_ILi192EEENS7_ILi128EEENS7_ILi96EEEEEELi96ENS_12float_e4m3_tEfNS_4arch4Sm90ELb0ELb1ELb1ELb0ELb0ELb0ELb0ELb1ELb1ELb1ELb0ELb0EEENS1_21CollectiveEpilogueFwdINS6_IJSA_SC_SB_EEES9_NS_10bfloat16_tESG_Li384ELb0ELb1ELb0ELb1EEENS1_30DynamicPersistentTileSchedulerILi384ELi128ELb0ELb1ELb1EEEEEEEEEvNT_6ParamsE)
        .other          _ZN7cutlass13device_kernelIN5flash11enable_sm90INS1_16FlashAttnFwdSm90INS1_25CollectiveMainloopFwdSm90ILi2EN4cute5tupleIJNS5_1CILi1EEES8_S8_EEENS6_IJNS7_ILi192EEENS7_ILi128EEENS7_ILi96EEEEEELi96ENS_12float_e4m3_tEfNS_4arch4Sm90ELb0ELb1ELb1ELb0ELb0ELb0ELb0ELb1ELb1ELb1ELb0ELb0EEENS1_21CollectiveEpilogueFwdINS6_IJSA_SC_SB_EEES9_NS_10bfloat16_tESG_Li384ELb0ELb1ELb0ELb1EEENS1_30DynamicPersistentTileSchedulerILi384ELi128ELb0ELb1ELb1EEEEEEEEEvNT_6ParamsE,@"STO_CUDA_ENTRY STV_DEFAULT"
_ZN7cutlass13device_kernelIN5flash11enable_sm90INS1_16FlashAttnFwdSm90INS1_25CollectiveMainloopFwdSm90ILi2EN4cute5tupleIJNS5_1CILi1EEES8_S8_EEENS6_IJNS7_ILi192EEENS7_ILi128EEENS7_ILi96EEEEEELi96ENS_12float_e4m3_tEfNS_4arch4Sm90ELb0ELb1ELb1ELb0ELb0ELb0ELb0ELb1ELb1ELb1ELb0ELb0EEENS1_21CollectiveEpilogueFwdINS6_IJSA_SC_SB_EEES9_NS_10bfloat16_tESG_Li384ELb0ELb1ELb0ELb1EEENS1_30DynamicPersistentTileSchedulerILi384ELi128ELb0ELb1ELb1EEEEEEEEEvNT_6ParamsE:
        /* <DEDUP_REMOVED lines=18> */
.L_x_9117:
[----:B------:R-:W-:Y:S05]  /*0120*/  BSYNC B0 ;  /* 0x0000000000007941 */ /* 0x000fea0003800000 */
.L_x_9116:
        /* <DEDUP_REMOVED lines=41> */
.L_x_9118:
        /* <DEDUP_REMOVED lines=22> */
.L_x_9119:
        /* <DEDUP_REMOVED lines=18> */
.L_x_9120:
        /* <DEDUP_REMOVED lines=22> */
.L_x_9121:
        /* <DEDUP_REMOVED lines=22> */
.L_x_9122:
[----:B------:R-:W-:Y:S01]  /*0900*/  PLOP3.LUT P0, PT, PT, PT, UP0, 0x80, 0x0 ;  /* 0x000000000000781c */ /* 0x000fe20003f0f008 */
[----:B------:R-:W-:Y:S01]  /*0910*/  UMOV UR42, 0x1 ;  /* 0x00000001002a7882 */ /* 0x000fe20000000000 */
[----:B------:R-:W-:Y:S01]  /*0920*/  NOP ;  /* 0x0000000000007918 */ /* 0x000fe20000000000 */
[----:B------:R-:W-:Y:S01]  /*0930*/  USEL UR42, UR42, 0x2, !UP0 ;  /* 0x000000022a2a7887 */ /* 0x000fe2000c000000 */
[----:B------:R-:W-:Y:S01]  /*0940*/  ULDC.64 UR46, c[0x0][0x208] ;  /* 0x00008200002e7ab9 */ /* 0x000fe20000000a00 */
[----:B012-4-:R-:W-:Y:S08]  /*0950*/  BAR.SYNC.DEFER_BLOCKING 0x0 ;  /* 0x0000000000007b1d */ /* 0x017ff00000010000 */
[----:B------:R-:W-:Y:S05]  /*0960*/  @!P0 BRA `(.L_x_9123) ;  /* 0x0000010000ac8947 */ /* 0x000fea0003800000 */
.L_x_9124:
[----:B------:R-:W-:-:S08]  /*0970*/  NOP ;  /* 0x0000000000007918 */ /* 0x000fd00000000000 */
[----:B------:R-:W0:Y:S02]  /*0980*/  USETMAXREG.TRY_ALLOC.CTAPOOL UP0, 0xa0 ;  /* 0x000000a0000079c8 */ /* 0x000e240008000600 */
[----:B0-----:R-:W-:-:S13]  /*0990*/  PLOP3.LUT P0, PT, PT, PT, UP0, 0x80, 0x0 ;  /* 0x000000000000781c */ /* 0x001fda0003f0f008 */
[----:B------:R-:W-:Y:S05]  /*09a0*/  @!P0 BRA `(.L_x_9124) ;  /* 0xfffffffc00f08947 */ /* 0x000fea000383ffff */
[----:B------:R-:W0:Y:S08]  /*09b0*/  S2UR UR4, SR_CTAID.X ;  /* 0x00000000000479c3 */ /* 0x000e300000002500 */
[----:B------:R-:W-:Y:S08]  /*09c0*/  BAR.ARV 0x4, 0x200 ;  /* 0x0108000000007b1d */ /* 0x000ff00000002000 */
[----:B------:R-:W0:Y:S08]  /*09d0*/  LDC R0, c[0x0][0xc38] ;  /* 0x00030e00ff007b82 */ /* 0x000e300000000800 */
[----:B------:R-:W-:Y:S06]  /*09e0*/  BAR.ARV 0x8, 0x200 ;  /* 0x0208000000007b1d */ /* 0x000fec0000002000 */
        /* <DEDUP_REMOVED lines=10> */
[CC--:B------:R-:W-:Y:S02]  /*0a90*/  LEA.HI R2, R0.reuse, R10.reuse, RZ, 0x4 ;  /* 0x0000000a00027211 */ /* 0x0c0fe400078f20ff */
        /* <DEDUP_REMOVED lines=37> */
[----:B------:R-:W-:Y:S01]  /*0cf0*/  IMAD R156, R4, 0x40, R7 ;  /* 0x00000040049c7824 */ /* 0x000fe200078e0207 */
[----:B------:R-:W-:Y:S01]  /*0d00*/  SHF.R.S32.HI R2, RZ, 0x1f, R22 ;  /* 0x0000001fff027819 */ /* 0x000fe20000011416 */
[----:B------:R-:W-:Y:S01]  /*0d10*/  IMAD.IADD R3, R152, 0x1, -R3 ;  /* 0x0000000198037824 */ /* 0x000fe200078e0a03 */
[----:B------:R-:W-:Y:S01]  /*0d20*/  SHF.R.S32.HI R0, RZ, 0x1f, R23 ;  /* 0x0000001fff007819 */ /* 0x000fe20000011417 */
[----:B------:R-:W-:Y:S02]  /*0d30*/  IMAD.IADD R16, R154, 0x1, -R5 ;  /* 0x000000019a107824 */ /* 0x000fe400078e0a05 */
[----:B------:R-:W-:-:S07]  /*0d40*/  IMAD R17, R3, 0x8, R156 ;  /* 0x0000000803117824 */ /* 0x000fce00078e029c */
.L_x_9217:
        /* <DEDUP_REMOVED lines=12> */
[----:B01234-:R-:W-:Y:S05]  /*0e10*/  @!P0 BRA `(.L_x_9125) ;  /* 0x0000000000208947 */ /* 0x01ffea0003800000 */
        /* <DEDUP_REMOVED lines=8> */
.L_x_9125:
[----:B------:R-:W-:Y:S01]  /*0ea0*/  ULDC UR7, c[0x0][0xc54] ;  /* 0x0003150000077ab9 */ /* 0x000fe20000000800 */
[----:B------:R-:W-:Y:S01]  /*0eb0*/  UMOV UR6, UR9 ;  /* 0x0000000900067c82 */ /* 0x000fe20008000000 */
[----:B------:R-:W-:-:S11]  /*0ec0*/  UISETP.NE.AND UP0, UPT, UR7, 0x1, UPT ;  /* 0x000000010700788c */ /* 0x000fd6000bf05270 */
[----:B------:R-:W-:Y:S02]  /*0ed0*/  @UP0 ULDC.64 UR10, c[0x0][0xc58] ;  /* 0x00031600000a0ab9 */ /* 0x000fe40000000a00 */
[----:B------:R-:W-:-:S04]  /*0ee0*/  UIMAD.WIDE.U32 UR4, UR9, UR10, URZ ;  /* 0x0000000a090472a5 */ /* 0x000fc8000f8e003f */
[----:B------:R-:W-:-:S04]  /*0ef0*/  @UP0 USHF.R.U32.HI UR6, URZ, UR11, UR5 ;  /* 0x0000000b3f060299 */ /* 0x000fc80008011605 */
[----:B------:R-:W-:-:S12]  /*0f00*/  UIMAD UR4, UR6, UR7, URZ ;  /* 0x00000007060472a4 */ /* 0x000fd8000f8e023f */
.L_x_9126:
        /* <DEDUP_REMOVED lines=9> */
[----:B------:R-:W-:-:S02]  /*0fa0*/  UIMAD UR38, UR6, 0xc0, URZ ;  /* 0x000000c0062678a4 */ /* 0x000fc4000f8e023f */
        /* <DEDUP_REMOVED lines=39> */
.L_x_9128:
[----:B------:R-:W-:-:S11]  /*1220*/  UISETP.NE.AND UP0, UPT, UR5, 0x1, UPT ;  /* 0x000000010500788c */ /* 0x000fd6000bf05270 */
[----:B------:R-:W-:Y:S02]  /*1230*/  @UP0 ULDC.64 UR8, c[0x0][0x9e8] ;  /* 0x00027a0000080ab9 */ /* 0x000fe40000000a00 */
[----:B------:R-:W-:-:S04]  /*1240*/  UIMAD.WIDE.U32 UR6, UR4, UR8, URZ ;  /* 0x00000008040672a5 */ /* 0x000fc8000f8e003f */
[----:B------:R-:W-:-:S12]  /*1250*/  @UP0 USHF.R.U32.HI UR4, URZ, UR9, UR7 ;  /* 0x000000093f040299 */ /* 0x000fd80008011607 */
.L_x_9129:
[----:B------:R-:W-:-:S06]  /*1260*/  UIMAD UR4, UR4, UR5, UR5 ;  /* 0x00000005040472a4 */ /* 0x000fcc000f8e0205 */
[----:B------:R-:W-:-:S07]  /*1270*/  VIMNMX R0, R0, UR4, PT ;  /* 0x0000000400007c48 */ /* 0x000fce000bfe0100 */
.L_x_9127:
        /* <DEDUP_REMOVED lines=29> */
.L_x_9131:
[----:B------:R-:W-:-:S11]  /*1450*/  UISETP.NE.AND UP0, UPT, UR5, 0x1, UPT ;  /* 0x000000010500788c */ /* 0x000fd6000bf05270 */
[----:B------:R-:W-:Y:S02]  /*1460*/  @UP0 ULDC.64 UR10, c[0x0][0x9e8] ;  /* 0x00027a00000a0ab9 */ /* 0x000fe40000000a00 */
[----:B------:R-:W-:-:S04]  /*1470*/  UIMAD.WIDE.U32 UR6, UR4, UR10, URZ ;  /* 0x0000000a040672a5 */ /* 0x000fc8000f8e003f */
[----:B------:R-:W-:-:S12]  /*1480*/  @UP0 USHF.R.U32.HI UR4, URZ, UR11, UR7 ;  /* 0x0000000b3f040299 */ /* 0x000fd80008011607 */
.L_x_9132:
[----:B------:R-:W-:-:S04]  /*1490*/  UIMAD UR4, UR4, UR5, URZ ;  /* 0x00000005040472a4 */ /* 0x000fc8000f8e023f */
[----:B------:R-:W-:-:S04]  /*14a0*/  UISETP.LT.AND UP0, UPT, UR9, UR4, UPT ;  /* 0x000000040900728c */ /* 0x000fc8000bf01270 */
[----:B------:R-:W-:-:S12]  /*14b0*/  USEL UR9, UR9, UR4, !UP0 ;  /* 0x0000000409097287 */ /* 0x000fd8000c000000 */
.L_x_9130:
        /* <DEDUP_REMOVED lines=65> */
.L_x_9134:
        /* <DEDUP_REMOVED lines=56> */
.L_x_9306:
[----:B------:R-:W-:Y:S05]  /*1c50*/  @!P0 BRA `(.L_x_9136) ;  /* 0x0000000000048947 */ /* 0x000fea0003800000 */
[----:B------:R-:W-:Y:S01]  /*1c60*/  BPT.TRAP 0x1 ;  /* 0x000000040000795c */ /* 0x000fe20000300000 */
.L_x_9136:
[----:B------:R-:W-:Y:S02]  /*1c70*/  IMAD.U32 R90, RZ, RZ, UR37 ;  /* 0x00000025ff5a7e24 */ /* 0x000fe4000f8e00ff */
[----:B0-----:R-:W-:-:S03]  /*1c80*/  IMAD.U32 R3, RZ, RZ, UR36 ;  /* 0x00000024ff037e24 */ /* 0x001fc6000f8e00ff */
[----:B------:R-:W-:Y:S02]  /*1c90*/  LEA R90, R90, UR45, 0x3 ;  /* 0x0000002d5a5a7c11 */ /* 0x000fe4000f8e18ff */
[----:B------:R-:W-:-:S04]  /*1ca0*/  SHF.L.U32 R3, R3, 0x1f, RZ ;  /* 0x0000001f03037819 */ /* 0x000fc800000006ff */
[----:B------:R0:W1:Y:S01]  /*1cb0*/  SYNCS.PHASECHK.TRANS64.TRYWAIT P2, [R90+URZ+0x19c30], R3 ;  /* 0x019c30035a0075a7 */ /* 0x000062000804017f */
[----:B------:R-:W-:Y:S05]  /*1cc0*/  @!P0 BRA `(.L_x_9137) ;  /* 0x0000000000048947 */ /* 0x000fea0003800000 */
[----:B------:R-:W-:Y:S01]  /*1cd0*/  BPT.TRAP 0x1 ;  /* 0x000000040000795c */ /* 0x000fe20000300000 */
.L_x_9137:
[----:B------:R-:W2:Y:S02]  /*1ce0*/  S2R R2, SR_TID.X ;  /* 0x0000000000027919 */ /* 0x000ea40000002100 */
[----:B--2---:R-:W-:Y:S01]  /*1cf0*/  LOP3.LUT P1, RZ, R2, 0x7f, RZ, 0xc0, !PT ;  /* 0x0000007f02ff7812 */ /* 0x004fe2000782c0ff */
[----:B-1----:R-:W-:-:S12]  /*1d00*/  @P2 BRA `(.L_x_9138) ;  /* 0x0000000000082947 */ /* 0x002fd80003800000 */
[----:B------:R-:W1:Y:S02]  /*1d10*/  SYNCS.PHASECHK.TRANS64.TRYWAIT P2, [R90+URZ+0x19c30], R3 ;  /* 0x019c30035a0075a7 */ /* 0x000e64000804017f */
[----:B-1----:R-:W-:Y:S05]  /*1d20*/  @!P2 BRA `(.L_x_9139) ;  /* 0x0000013000b4a947 */ /* 0x002fea0003800000 */
.L_x_9138:
[----:B------:R-:W-:Y:S05]  /*1d30*/  WARPSYNC.ALL ;  /* 0x0000000000007948 */ /* 0x000fea0003800000 */
[----:B------:R-:W-:Y:S01]  /*1d40*/  UIADD3 UR4, UR45, 0x13800, URZ ;  /* 0x000138002d047890 */ /* 0x000fe2000fffe03f */
[----:B------:R-:W-:Y:S01]  /*1d50*/  WARPGROUP.ARRIVE ;  /* 0x00000000000079c5 */ /* 0x000fe20000000000 */
[----:B------:R-:W-:Y:S01]  /*1d60*/  ULOP3.LUT UR12, UR51, 0x10000, URZ, 0xfc, !UPT ;  /* 0x00010000330c7892 */ /* 0x000fe2000f8efc3f */
[----:B01----:R-:W-:Y:S01]  /*1d70*/  @!P1 VIADD R90, R90, 0x19c40 ;  /* 0x00019c405a5a9836 */ /* 0x003fe20000000000 */
[----:B------:R-:W-:Y:S01]  /*1d80*/  USHF.R.U32.HI UR4, URZ, 0x4, UR4 ;  /* 0x000000043f047899 */ /* 0x000fe20008011604 */
[----:B------:R-:W-:Y:S01]  /*1d90*/  UMOV UR13, 0xc0000010 ;  /* 0xc0000010000d7882 */ /* 0x000fe20000000000 */
[----:B------:R-:W-:-:S02]  /*1da0*/  UMOV UR15, 0xc0000010 ;  /* 0xc0000010000f7882 */ /* 0x000fc40000000000 */
[----:B------:R-:W-:Y:S01]  /*1db0*/  ULOP3.LUT UR4, UR4, 0x3fff, URZ, 0xc0, !UPT ;  /* 0x00003fff04047892 */ /* 0x000fe2000f8ec03f */
[----:B------:R-:W-:Y:S01]  /*1dc0*/  @!P1 PRMT R90, RZ, 0x654, R90 ;  /* 0x00000654ff5a9816 */ /* 0x000fe2000000005a */
        /* <DEDUP_REMOVED lines=20> */
[----:B------:R-:W-:Y:S01]  /*1f10*/  @UP0 ULDC UR6, c[0x0][0x44c] ;  /* 0x0001130000060ab9 */ /* 0x000fe20000000800 */
[----:B------:R-:W-:Y:S02]  /*1f20*/  WARPGROUP.DEPBAR.LE gsb0, 0x0 ;  /* 0x00008000000079c5 */ /* 0x000fe40000010000 */
[----:B------:R-:W-:-:S06]  /*1f30*/  WARPGROUP.ARRIVE ;  /* 0x00000000000079c5 */ /* 0x000fcc0000000000 */
[----:B------:R-:W-:Y:S03]  /*1f40*/  QGMMA.64x128x32.F32.E4M3.E4M3 R24, gdesc[UR8], R24, gsb0 ;  /* 0x01e00000081879f3 */ /* 0x000fe60008000818 */
[----:B------:R-:W-:Y:S02]  /*1f50*/  WARPGROUP.DEPBAR.LE gsb0, 0x0 ;  /* 0x00008000000079c5 */ /* 0x000fe40000010000 */
[C---:B------:R-:W-:Y:S01]  /*1f60*/  FMUL.FTZ R3, R0.reuse, R24 ;  /* 0x0000001800037220 */ /* 0x040fe20000410000 */
[C---:B------:R-:W-:Y:S01]  /*1f70*/  FMUL.FTZ R5, R0.reuse, R31 ;  /* 0x0000001f00057220 */ /* 0x040fe20000410000 */
[C---:B------:R-:W-:Y:S01]  /*1f80*/  FMUL.FTZ R31, R0.reuse, R58 ;  /* 0x0000003a001f7220 */ /* 0x040fe20000410000 */
[----:B------:R-:W-:Y:S02]  /*1f90*/  VIADD R24, R17, UR38 ;  /* 0x0000002611187c36 */ /* 0x000fe40008000000 */
        /* <DEDUP_REMOVED lines=10> */
[----:B------:R-:W-:-:S04]  /*2040*/  @P2 IMAD.HI.U32 R25, R24, UR6, RZ ;  /* 0x0000000618192c27 */ /* 0x000fc8000f8e00ff */
[C---:B------:R-:W-:Y:S01]  /*2050*/  FMUL.FTZ R40, R0.reuse, R45 ;  /* 0x0000002d00287220 */ /* 0x040fe20000410000 */
[C---:B------:R-:W-:Y:S01]  /*2060*/  FMUL.FTZ R46, R0.reuse, R52 ;  /* 0x00000034002e7220 */ /* 0x040fe20000410000 */
[----:B------:R-:W1:Y:S01]  /*2070*/  LDC R60, c[0x0][0x288] ;  /* 0x0000a200ff3c7b82 */ /* 0x000e620000000800 */
[C---:B------:R-:W-:Y:S01]  /*2080*/  FMUL.FTZ R52, R0.reuse, R57 ;  /* 0x0000003900347220 */ /* 0x040fe20000410000 */
[C---:B------:R-:W-:Y:S01]  /*2090*/  FMUL.FTZ R45, R0.reuse, R71 ;  /* 0x00000047002d7220 */ /* 0x040fe20000410000 */
[C---:B------:R-:W-:Y:S01]  /*20a0*/  FMUL.FTZ R71, R0.reuse, R73 ;  /* 0x0000004900477220 */ /* 0x040fe20000410000 */
[----:B------:R-:W-:Y:S01]  /*20b0*/  IMAD.MOV.U32 R57, RZ, RZ, -0x80 ;  /* 0xffffff80ff397424 */ /* 0x000fe200078e00ff */
[----:B------:R-:W-:Y:S01]  /*20c0*/  @UP0 ULDC UR6, c[0x0][0x450] ;  /* 0x0001140000060ab9 */ /* 0x000fe20000000800 */
[----:B------:R-:W-:Y:S01]  /*20d0*/  IMAD.MOV.U32 R73, RZ, RZ, R24 ;  /* 0x000000ffff497224 */ /* 0x000fe200078e0018 */
[----:B------:R-:W-:Y:S01]  /*20e0*/  @P3 SHF.R.U32.HI R73, RZ, UR6, R25 ;  /* 0x00000006ff493c19 */ /* 0x000fe20008011619 */
[C---:B------:R-:W-:Y:S01]  /*20f0*/  FMUL.FTZ R15, R0.reuse, R79 ;  /* 0x0000004f000f7220 */ /* 0x040fe20000410000 */
[----:B------:R-:W-:Y:S01]  /*2100*/  FMUL.FTZ R92, R0, R29 ;  /* 0x0000001d005c7220 */ /* 0x000fe20000410000 */
[----:B------:R-:W-:-:S02]  /*2110*/  IMAD R79, R88, R57, 0x80 ;  /* 0x00000080584f7424 */ /* 0x000fc400078e0239 */
[C---:B------:R-:W-:Y:S01]  /*2120*/  FMUL.FTZ R29, R0.reuse, R54 ;  /* 0x00000036001d7220 */ /* 0x040fe20000410000 */
[C---:B------:R-:W-:Y:S01]  /*2130*/  FMUL.FTZ R54, R0.reuse, R61 ;  /* 0x0000003d00367220 */ /* 0x040fe20000410000 */
[----:B------:R-:W-:Y:S01]  /*2140*/  ULDC.64 UR6, c[0x0][0x9e0] ;  /* 0x0002780000067ab9 */ /* 0x000fe20000000a00 */
[----:B------:R-:W2:Y:S01]  /*2150*/  SHFL.IDX PT, R61, R73, RZ, 0x1c1f ;  /* 0x001c1fff493d7589 */ /* 0x000ea200000e0000 */
[----:B------:R-:W-:Y:S02]  /*2160*/  VIADD R25, R79, 0x1 ;  /* 0x000000014f197836 */ /* 0x000fe40000000000 */
        /* <DEDUP_REMOVED lines=45> */
[----:B------:R-:W-:Y:S01]  /*2440*/  PLOP3.LUT P2, PT, PT, PT, UP1, 0x40, 0x0 ;  /* 0x000000000000781c */ /* 0x000fe20003f4e818 */
[C---:B0-----:R-:W-:Y:S01]  /*2450*/  IMAD R59, R58.reuse, UR40, R57 ;  /* 0x000000283a3b7c24 */ /* 0x041fe2000f8e0239 */
[----:B------:R-:W0:Y:S01]  /*2460*/  MUFU.TANH R3, R3 ;  /* 0x0000000300037308 */ /* 0x000e220000002400 */
[----:B------:R-:W-:Y:S01]  /*2470*/  IMAD R57, R58, UR40, R79 ;  /* 0x000000283a397c24 */ /* 0x000fe2000f8e024f */
[----:B------:R3:W-:Y:S01]  /*2480*/  @!P1 SYNCS.ARRIVE.TRANS64.RED.A1T0 RZ, [R90+URZ], RZ ;  /* 0x000000ff5aff99a7 */ /* 0x0007e2000810043f */
[----:B-1----:R-:W-:Y:S01]  /*2490*/  IMAD.IADD R59, R59, 0x1, -R60 ;  /* 0x000000013b3b7824 */ /* 0x002fe200078e0a3c */
[----:B------:R-:W-:Y:S01]  /*24a0*/  LEA R78, R88, 0xffffff80, 0x7 ;  /* 0xffffff80584e7811 */ /* 0x000fe200078e38ff */
[----:B------:R-:W-:-:S02]  /*24b0*/  IMAD R82, R16, -0x2, R57 ;  /* 0xfffffffe10527824 */ /* 0x000fc400078e0239 */
[C---:B------:R-:W-:Y:S01]  /*24c0*/  VIADD R83, R59.reuse, UR6 ;  /* 0x000000063b537c36 */ /* 0x040fe20008000000 */
[----:B------:R-:W1:Y:S01]  /*24d0*/  MUFU.TANH R89, R89 ;  /* 0x0000005900597308 */ /* 0x000e620000002400 */
[----:B------:R-:W-:-:S03]  /*24e0*/  VIADD R86, R59, UR17 ;  /* 0x000000113b567c36 */ /* 0x000fc60008000000 */
[----:B--2---:R-:W-:Y:S01]  /*24f0*/  VIADDMNMX R75, R61, R83, R82, PT ;  /* 0x000000533d4b7246 */ /* 0x004fe20003800152 */
[----:B------:R-:W-:-:S03]  /*2500*/  IMAD.IADD R76, R86, 0x1, R61 ;  /* 0x00000001564c7824 */ /* 0x000fc600078e023d */
        /* <DEDUP_REMOVED lines=76> */
.L_x_9142:
[----:B------:R-:W-:-:S06]  /*29d0*/  UISETP.NE.AND UP2, UPT, UR7, 0x1, UPT ;  /* 0x000000010700788c */ /* 0x000fcc000bf45270 */
[----:B------:R-:W-:-:S05]  /*29e0*/  PLOP3.LUT P2, PT, PT, PT, UP2, 0x80, 0x0 ;  /* 0x000000000000781c */ /* 0x000fca0003f4f028 */
[----:B------:R-:W-:-:S08]  /*29f0*/  @UP2 ULDC.64 UR10, c[0x0][0x9e8] ;  /* 0x00027a00000a2ab9 */ /* 0x000fd00000000a00 */
[----:B------:R-:W-:-:S05]  /*2a00*/  @P2 IMAD.HI.U32 R59, R57, UR10, RZ ;  /* 0x0000000a393b2c27 */ /* 0x000fca000f8e00ff */
[----:B------:R-:W-:-:S07]  /*2a10*/  @P2 SHF.R.U32.HI R57, RZ, UR11, R59 ;  /* 0x0000000bff392c19 */ /* 0x000fce000801163b */
.L_x_9143:
[----:B------:R-:W-:Y:S05]  /*2a20*/  BSYNC B0 ;  /* 0x0000000000007941 */ /* 0x000fea0003800000 */
.L_x_9141:
[----:B------:R-:W-:-:S04]  /*2a30*/  IMAD R57, R57, UR7, -R78 ;  /* 0x0000000739397c24 */ /* 0x000fc8000f8e0a4e */
[----:B------:R-:W-:-:S05]  /*2a40*/  IMAD R57, R16, -0x2, R57 ;  /* 0xfffffffe10397824 */ /* 0x000fca00078e0239 */
[----:B------:R-:W-:Y:S02]  /*2a50*/  VIMNMX R76, R76, R57, !PT ;  /* 0x000000394c4c7248 */ /* 0x000fe40007fe0100 */
[----:B------:R-:W-:-:S07]  /*2a60*/  VIADDMNMX R75, R57, UR7, R75, PT ;  /* 0x00000007394b7c46 */ /* 0x000fce000b80014b */
.L_x_9140:
[C---:B------:R-:W-:Y:S02]  /*2a70*/  ISETP.GE.AND P4, PT, R79.reuse, 0x9, PT ;  /* 0x000000094f00780c */ /* 0x040fe40003f86270 */
[C---:B------:R-:W-:Y:S02]  /*2a80*/  ISETP.GE.AND P2, PT, R79.reuse, 0x2, PT ;  /* 0x000000024f00780c */ /* 0x040fe40003f46270 */
[----:B------:R-:W-:Y:S02]  /*2a90*/  ISETP.GE.AND P5, PT, R79, 0xa, PT ;  /* 0x0000000a4f00780c */ /* 0x000fe40003fa6270 */
[----:B------:R-:W-:Y:S02]  /*2aa0*/  LOP3.LUT R18, R18, 0xfffffffd, RZ, 0xc0, !PT ;  /* 0xfffffffd12127812 */ /* 0x000fe400078ec0ff */
[----:B------:R-:W-:-:S04]  /*2ab0*/  ISETP.GT.AND P3, PT, R76, 0x1, !P2 ;  /* 0x000000014c00780c */ /* 0x000fc80005764270 */
[----:B------:R-:W-:Y:S02]  /*2ac0*/  ISETP.LT.OR P3, PT, R75, 0x2, P3 ;  /* 0x000000024b00780c */ /* 0x000fe40001f61670 */
[----:B------:R-:W-:Y:S02]  /*2ad0*/  @P4 LOP3.LUT R18, R18, 0x2, RZ, 0xfc, !PT ;  /* 0x0000000212124812 */ /* 0x000fe400078efcff */
[----:B------:R-:W-:Y:S02]  /*2ae0*/  FSEL R89, R89, -INF , !P3 ;  /* 0xff80000059597808 */ /* 0x000fe40005800000 */
[----:B------:R-:W-:Y:S02]  /*2af0*/  LOP3.LUT R18, R18, 0xfffffffb, RZ, 0xc0, !PT ;  /* 0xfffffffb12127812 */ /* 0x000fe400078ec0ff */
[----:B------:R-:W-:Y:S02]  /*2b00*/  ISETP.GT.AND P4, PT, R76, 0x8, !P4 ;  /* 0x000000084c00780c */ /* 0x000fe40006784270 */
[----:B------:R-:W-:-:S02]  /*2b10*/  @P5 LOP3.LUT R18, R18, 0x4, RZ, 0xfc, !PT ;  /* 0x0000000412125812 */ /* 0x000fc400078efcff */
[----:B------:R-:W-:Y:S02]  /*2b20*/  ISETP.GT.AND P3, PT, R76, 0x9, !P5 ;  /* 0x000000094c00780c */ /* 0x000fe40006f64270 */
[----:B------:R-:W-:Y:S02]  /*2b30*/  ISETP.GE.AND P5, PT, R79, 0x11, PT ;  /* 0x000000114f00780c */ /* 0x000fe40003fa6270 */
        /* <DEDUP_REMOVED lines=136> */
[----:B------:R-:W-:Y:S01]  /*33c0*/  LOP3.LUT R18, R18, 0xffffffef, RZ, 0xc0, !PT ;  /* 0xffffffef12127812 */ /* 0x000fe200078ec0ff */
[----:B------:R-:W0:Y:S01]  /*33d0*/  SHFL.IDX PT, R71, R73, 0x1, 0x1c1f ;  /* 0x003c1f0049477f89 */ /* 0x000e2200000e0000 */
        /* <DEDUP_REMOVED lines=9> */
[----:B------:R-:W-:Y:S01]  /*3470*/  ISETP.GE.AND P3, PT, R79, 0x71, PT ;  /* 0x000000714f00780c */ /* 0x000fe20003f66270 */
[----:B0-----:R-:W-:Y:S01]  /*3480*/  IMAD.IADD R72, R86, 0x1, R71 ;  /* 0x0000000156487824 */ /* 0x001fe200078e0247 */
[----:B------:R-:W-:Y:S02]  /*3490*/  @P4 LOP3.LUT R18, R18, 0x4000000, RZ, 0xfc, !PT ;  /* 0x0400000012124812 */ /* 0x000fe400078efcff */
[----:B------:R-:W-:Y:S02]  /*34a0*/  ISETP.GT.AND P4, PT, R76, 0x70, !P3 ;  /* 0x000000704c00780c */ /* 0x000fe40005f84270 */
[----:B------:R-:W-:Y:S02]  /*34b0*/  LOP3.LUT R18, R18, 0xfffffffe, RZ, 0xc0, !PT ;  /* 0xfffffffe12127812 */ /* 0x000fe400078ec0ff */
[----:B------:R-:W-:-:S02]  /*34c0*/  ISETP.LT.OR P4, PT, R75, 0x71, P4 ;  /* 0x000000714b00780c */ /* 0x000fc40002781670 */
[----:B------:R-:W-:Y:S02]  /*34d0*/  VIADDMNMX R70, R71, R83, R82, PT ;  /* 0x0000005347467246 */ /* 0x000fe40003800152 */
        /* <DEDUP_REMOVED lines=11> */
[----:B------:R-:W-:Y:S02]  /*3590*/  ISETP.GT.AND P6, PT, R76, RZ, !P6 ;  /* 0x000000ff4c00720c */ /* 0x000fe400077c4270 */
[----:B------:R-:W-:Y:S02]  /*35a0*/  LOP3.LUT R18, R18, 0xf7ffffff, RZ, 0xc0, !PT ;  /* 0xf7ffffff12127812 */ /* 0x000fe400078ec0ff */
        /* <DEDUP_REMOVED lines=23> */
.L_x_9146:
[----:B------:R-:W-:-:S06]  /*3720*/  UISETP.NE.AND UP2, UPT, UR7, 0x1, UPT ;  /* 0x000000010700788c */ /* 0x000fcc000bf45270 */
[----:B------:R-:W-:-:S05]  /*3730*/  PLOP3.LUT P6, PT, PT, PT, UP2, 0x80, 0x0 ;  /* 0x000000000000781c */ /* 0x000fca0003fcf028 */
[----:B------:R-:W-:-:S08]  /*3740*/  @UP2 ULDC.64 UR10, c[0x0][0x9e8] ;  /* 0x00027a00000a2ab9 */ /* 0x000fd00000000a00 */
[----:B------:R-:W-:Y:S01]  /*3750*/  @P6 IMAD.HI.U32 R48, R71, UR10, RZ ;  /* 0x0000000a47306c27 */ /* 0x000fe2000f8e00ff */
[----:B------:R-:W-:-:S13]  /*3760*/  PLOP3.LUT P6, PT, PT, PT, UP2, 0x80, 0x0 ;  /* 0x000000000000781c */ /* 0x000fda0003fcf028 */
[----:B------:R-:W-:-:S07]  /*3770*/  @P6 SHF.R.U32.HI R71, RZ, UR11, R48 ;  /* 0x0000000bff476c19 */ /* 0x000fce0008011630 */
.L_x_9147:
[----:B------:R-:W-:Y:S05]  /*3780*/  BSYNC B0 ;  /* 0x0000000000007941 */ /* 0x000fea0003800000 */
.L_x_9145:
[----:B------:R-:W-:-:S04]  /*3790*/  IMAD R71, R71, UR7, -R78 ;  /* 0x0000000747477c24 */ /* 0x000fc8000f8e0a4e */
[----:B------:R-:W-:-:S05]  /*37a0*/  IMAD R71, R16, -0x2, R71 ;  /* 0xfffffffe10477824 */ /* 0x000fca00078e0247 */
[----:B------:R-:W-:Y:S02]  /*37b0*/  VIMNMX R72, R72, R71, !PT ;  /* 0x0000004748487248 */ /* 0x000fe40007fe0100 */
[----:B------:R-:W-:-:S07]  /*37c0*/  VIADDMNMX R70, R71, UR7, R70, PT ;  /* 0x0000000747467c46 */ /* 0x000fce000b800146 */
.L_x_9144:
[----:B------:R-:W-:Y:S01]  /*37d0*/  ISETP.GT.AND P2, PT, R72, 0x1, !P2 ;  /* 0x000000014800780c */ /* 0x000fe20005744270 */
[----:B------:R-:W-:Y:S01]  /*37e0*/  ULDC UR10, c[0x0][0x988] ;  /* 0x00026200000a7ab9 */ /* 0x000fe20000000800 */
[----:B------:R-:W-:Y:S01]  /*37f0*/  LOP3.LUT P6, RZ, R18, 0x8, RZ, 0xc0, !PT ;  /* 0x0000000812ff7812 */ /* 0x000fe200078cc0ff */
[----:B------:R-:W-:Y:S01]  /*3800*/  IMAD.U32 R79, RZ, RZ, UR10 ;  /* 0x0000000aff4f7e24 */ /* 0x000fe2000f8e00ff */
[----:B------:R-:W-:Y:S01]  /*3810*/  ISETP.LT.OR P2, PT, R70, 0x2, P2 ;  /* 0x000000024600780c */ /* 0x000fe20001741670 */
[----:B------:R-:W-:Y:S01]  /*3820*/  @UP0 ULDC UR14, c[0x0][0x44c] ;  /* 0x00011300000e0ab9 */ /* 0x000fe20000000800 */
[----:B------:R-:W-:Y:S01]  /*3830*/  ISETP.GT.AND P3, PT, R72, 0x70, !P3 ;  /* 0x000000704800780c */ /* 0x000fe20005f64270 */
[----:B------:R-:W-:Y:S01]  /*3840*/  UIMAD.WIDE.U32 UR14, UR38, UR14, URZ ;  /* 0x0000000e260e72a5 */ /* 0x000fe2000f8e003f */
[----:B------:R-:W-:Y:S01]  /*3850*/  FSEL R50, R4, -INF , !P2 ;  /* 0xff80000004327808 */ /* 0x000fe20005000000 */
[----:B------:R-:W-:Y:S01]  /*3860*/  @UP0 ULDC UR18, c[0x0][0x450] ;  /* 0x0001140000120ab9 */ /* 0x000fe20000000800 */
[----:B------:R-:W-:Y:S01]  /*3870*/  LOP3.LUT P2, RZ, R18, 0x2, RZ, 0xc0, !PT ;  /* 0x0000000212ff7812 */ /* 0x000fe2000784c0ff */
[----:B------:R-:W-:Y:S01]  /*3880*/  UMOV UR11, UR38 ;  /* 0x00000026000b7c82 */ /* 0x000fe20008000000 */
[C---:B------:R-:W-:Y:S01]  /*3890*/  ISETP.GT.AND P4, PT, R72.reuse, 0x71, !P4 ;  /* 0x000000714800780c */ /* 0x040fe20006784270 */
[----:B------:R-:W-:Y:S01]  /*38a0*/  @UP0 USHF.R.U32.HI UR11, URZ, UR18, UR15 ;  /* 0x000000123f0b0299 */ /* 0x000fe2000801160f */
[----:B------:R-:W-:-:S02]  /*38b0*/  ISETP.GT.AND P2, PT, R72, 0x8, !P2 ;  /* 0x000000084800780c */ /* 0x000fc40005744270 */
[C---:B------:R-:W-:Y:S01]  /*38c0*/  ISETP.LT.OR P3, PT, R70.reuse, 0x71, P3 ;  /* 0x000000714600780c */ /* 0x040fe20001f61670 */
[----:B------:R-:W-:Y:S01]  /*38d0*/  UIADD3 UR50, UR50, UR11, URZ ;  /* 0x0000000b32327290 */ /* 0x000fe2000fffe03f */
[----:B------:R-:W-:Y:S02]  /*38e0*/  ISETP.LT.OR P2, PT, R70, 0x9, P2 ;  /* 0x000000094600780c */ /* 0x000fe40001741670 */
[----:B------:R-:W-:Y:S01]  /*38f0*/  ISETP.GT.AND P5, PT, R72, 0x78, !P5 ;  /* 0x000000784800780c */ /* 0x000fe20006fa4270 */
[----:B------:R-:W-:Y:S01]  /*3900*/  UIADD3 UR6, UR50, UR6, URZ ;  /* 0x0000000632067290 */ /* 0x000fe2000fffe03f */
[----:B------:R-:W-:Y:S02]  /*3910*/  FSEL R48, R6, -INF , !P2 ;  /* 0xff80000006307808 */ /* 0x000fe40005000000 */
[----:B------:R-:W-:Y:S02]  /*3920*/  LOP3.LUT P2, RZ, R18, 0x4, RZ, 0xc0, !PT ;  /* 0x0000000412ff7812 */ /* 0x000fe4000784c0ff */
[----:B------:R-:W-:-:S02]  /*3930*/  FMNMX.FTZ R6, R74, R89, !PT ;  /* 0x000000594a067209 */ /* 0x000fc40007810000 */
[----:B------:R-:W-:Y:S02]  /*3940*/  ISETP.GT.AND P2, PT, R72, 0x9, !P2 ;  /* 0x000000094800780c */ /* 0x000fe40005744270 */
[C---:B------:R-:W-:Y:S02]  /*3950*/  ISETP.LT.OR P4, PT, R70.reuse, 0x72, P4 ;  /* 0x000000724600780c */ /* 0x040fe40002781670 */
[----:B------:R-:W-:Y:S02]  /*3960*/  ISETP.LT.OR P2, PT, R70, 0xa, P2 ;  /* 0x0000000a4600780c */ /* 0x000fe40001741670 */
[----:B------:R-:W-:Y:S02]  /*3970*/  FSEL R20, R20, -INF , !P3 ;  /* 0xff80000014147808 */ /* 0x000fe40005800000 */
[----:B------:R-:W-:Y:S02]  /*3980*/  FSEL R4, R5, -INF , !P2 ;  /* 0xff80000005047808 */ /* 0x000fe40005000000 */
        /* <DEDUP_REMOVED lines=17> */
[----:B------:R-:W-:Y:S02]  /*3aa0*/  LOP3.LUT P6, RZ, R18, 0x8000, RZ, 0xc0, !PT ;  /* 0x0000800012ff7812 */ /* 0x000fe400078cc0ff */
        /* <DEDUP_REMOVED lines=55> */
[----:B------:R-:W-:Y:S01]  /*3e20*/  ISETP.LT.OR P5, PT, R70, 0x79, P5 ;  /* 0x000000794600780c */ /* 0x000fe20002fa1670 */
[----:B------:R-:W0:Y:S01]  /*3e30*/  SHFL.BFLY PT, R6, R5, 0x2, 0x1f ;  /* 0x0c401f0005067f89 */ /* 0x000e2200000e0000 */
[----:B------:R-:W-:Y:S02]  /*3e40*/  FSEL R29, R29, -INF , !P2 ;  /* 0xff8000001d1d7808 */ /* 0x000fe40005000000 */
[----:B------:R-:W-:Y:S02]  /*3e50*/  ISETP.GT.AND P2, PT, R72, 0x39, !P6 ;  /* 0x000000394800780c */ /* 0x000fe40007744270 */
[----:B------:R-:W-:Y:S02]  /*3e60*/  LOP3.LUT P6, RZ, R18, 0x10, RZ, 0xc0, !PT ;  /* 0x0000001012ff7812 */ /* 0x000fe400078cc0ff */
[----:B------:R-:W-:Y:S02]  /*3e70*/  ISETP.LT.OR P2, PT, R70, 0x3a, P2 ;  /* 0x0000003a4600780c */ /* 0x000fe40001741670 */
[----:B------:R-:W-:-:S02]  /*3e80*/  FSEL R21, R21, -INF , !P4 ;  /* 0xff80000015157808 */ /* 0x000fc40006000000 */
[----:B------:R-:W-:Y:S02]  /*3e90*/  FSEL R28, R28, -INF , !P2 ;  /* 0xff8000001c1c7808 */ /* 0x000fe40005000000 */
[----:B------:R-:W-:Y:S02]  /*3ea0*/  LOP3.LUT P2, RZ, R18, 0x4000, RZ, 0xc0, !PT ;  /* 0x0000400012ff7812 */ /* 0x000fe4000784c0ff */
[----:B------:R-:W-:Y:S02]  /*3eb0*/  FSEL R24, R24, -INF , !P5 ;  /* 0xff80000018187808 */ /* 0x000fe40006800000 */
[----:B------:R-:W-:-:S04]  /*3ec0*/  ISETP.GT.AND P2, PT, R72, 0x40, !P2 ;  /* 0x000000404800780c */ /* 0x000fc80005744270 */
[----:B------:R-:W-:Y:S02]  /*3ed0*/  ISETP.LT.OR P2, PT, R70, 0x41, P2 ;  /* 0x000000414600780c */ /* 0x000fe40001741670 */
[----:B0-----:R-:W-:Y:S02]  /*3ee0*/  FMNMX.FTZ R71, R5, R6, !PT ;  /* 0x0000000605477209 */ /* 0x001fe40007810000 */
[----:B------:R-:W-:Y:S02]  /*3ef0*/  FSEL R31, R31, -INF , !P2 ;  /* 0xff8000001f1f7808 */ /* 0x000fe40005000000 */
[----:B------:R-:W-:Y:S01]  /*3f00*/  LOP3.LUT P2, RZ, R18, 0x2000, RZ, 0xc0, !PT ;  /* 0x0000200012ff7812 */ /* 0x000fe2000784c0ff */
[----:B------:R-:W0:Y:S03]  /*3f10*/  SHFL.BFLY PT, R6, R71, 0x1, 0x1f ;  /* 0x0c201f0047067f89 */ /* 0x000e2600000e0000 */
[----:B------:R-:W-:-:S04]  /*3f20*/  ISETP.GT.AND P2, PT, R72, 0x41, !P2 ;  /* 0x000000414800780c */ /* 0x000fc80005744270 */
[----:B------:R-:W-:-:S04]  /*3f30*/  ISETP.LT.OR P2, PT, R70, 0x42, P2 ;  /* 0x000000424600780c */ /* 0x000fc80001741670 */
[----:B------:R-:W-:Y:S02]  /*3f40*/  FSEL R30, R30, -INF , !P2 ;  /* 0xff8000001e1e7808 */ /* 0x000fe40005000000 */
[----:B------:R-:W-:-:S04]  /*3f50*/  LOP3.LUT P2, RZ, R18, 0x1000, RZ, 0xc0, !PT ;  /* 0x0000100012ff7812 */ /* 0x000fc8000784c0ff */
[----:B------:R-:W-:-:S04]  /*3f60*/  ISETP.GT.AND P2, PT, R72, 0x48, !P2 ;  /* 0x000000484800780c */ /* 0x000fc80005744270 */
[----:B------:R-:W-:Y:S02]  /*3f70*/  ISETP.LT.OR P2, PT, R70, 0x49, P2 ;  /* 0x000000494600780c */ /* 0x000fe40001741670 */
[----:B0-----:R-:W-:Y:S02]  /*3f80*/  FMNMX.FTZ R6, R71, R6, !PT ;  /* 0x0000000647067209 */ /* 0x001fe40007810000 */
[----:B------:R-:W-:Y:S02]  /*3f90*/  FSEL R32, R32, -INF , !P2 ;  /* 0xff80000020207808 */ /* 0x000fe40005000000 */
[----:B------:R-:W-:Y:S01]  /*3fa0*/  LOP3.LUT P2, RZ, R18, 0x800, RZ, 0xc0, !PT ;  /* 0x0000080012ff7812 */ /* 0x000fe2000784c0ff */
[----:B------:R-:W-:-:S03]  /*3fb0*/  FFMA.FTZ R79, R6, R79, -8 ;  /* 0xc1000000064f7423 */ /* 0x000fc6000001004f */
        /* <DEDUP_REMOVED lines=31> */
[----:B------:R-:W-:-:S04]  /*41b0*/  FSETP.NEU.FTZ.AND P2, PT, R6, -INF , PT ;  /* 0xff8000000600780b */ /* 0x000fc80003f5d000 */
[----:B------:R-:W-:Y:S02]  /*41c0*/  FSEL R79, R79, RZ, P2 ;  /* 0x000000ff4f4f7208 */ /* 0x000fe40001000000 */
[----:B------:R-:W-:Y:S02]  /*41d0*/  ISETP.GT.AND P2, PT, R72, RZ, !P6 ;  /* 0x000000ff4800720c */ /* 0x000fe40007744270 */
[----:B------:R-:W-:Y:S01]  /*41e0*/  LOP3.LUT P6, RZ, R18, 0x8000000, RZ, 0xc0, !PT ;  /* 0x0800000012ff7812 */ /* 0x000fe200078cc0ff */
[----:B------:R-:W-:-:S01]  /*41f0*/  FFMA.FTZ R69, R69, UR10, -R79 ;  /* 0x0000000a45457c23 */ /* 0x000fc2000801084f */
[----:B------:R-:W-:Y:S01]  /*4200*/  ISETP.LT.OR P2, PT, R70, 0x1, P2 ;  /* 0x000000014600780c */ /* 0x000fe20001741670 */
[----:B------:R-:W-:-:S01]  /*4210*/  FFMA.FTZ R71, R89, UR10, -R79 ;  /* 0x0000000a59477c23 */ /* 0x000fc2000801084f */
[----:B------:R-:W-:Y:S01]  /*4220*/  ISETP.GT.AND P6, PT, R72, 0x79, !P6 ;  /* 0x000000794800780c */ /* 0x000fe200077c4270 */
[----:B------:R-:W-:-:S01]  /*4230*/  FFMA.FTZ R73, R91, UR10, -R79 ;  /* 0x0000000a5b497c23 */ /* 0x000fc2000801084f */
[----:B------:R-:W-:Y:S01]  /*4240*/  FSEL R77, R2, -INF , !P2 ;  /* 0xff800000024d7808 */ /* 0x000fe20005000000 */
[----:B------:R-:W-:-:S01]  /*4250*/  FFMA.FTZ R2, R74, UR10, -R79 ;  /* 0x0000000a4a027c23 */ /* 0x000fc2000801084f */
[----:B------:R-:W-:Y:S01]  /*4260*/  LOP3.LUT P2, RZ, R18, 0x4000000, RZ, 0xc0, !PT ;  /* 0x0400000012ff7812 */ /* 0x000fe2000784c0ff */
[----:B------:R-:W-:Y:S01]  /*4270*/  MUFU.EX2 R71, R71 ;  /* 0x0000004700477308 */ /* 0x000fe20000000800 */
[----:B------:R-:W-:Y:S01]  /*4280*/  FMNMX.FTZ R5, R77, R50, !PT ;  /* 0x000000324d057209 */ /* 0x000fe20007810000 */
[--C-:B------:R-:W-:Y:S01]  /*4290*/  FFMA.FTZ R74, R92, UR10, -R79.reuse ;  /* 0x0000000a5c4a7c23 */ /* 0x100fe2000801084f */
        /* <DEDUP_REMOVED lines=12> */
[----:B------:R-:W-:Y:S01]  /*4360*/  ISETP.LT.OR P6, PT, R70, 0x7a, P6 ;  /* 0x0000007a4600780c */ /* 0x000fe200037c1670 */
[----:B------:R-:W-:Y:S01]  /*4370*/  MUFU.EX2 R2, R2 ;  /* 0x0000000200027308 */ /* 0x000fe20000000800 */
[----:B------:R-:W-:Y:S01]  /*4380*/  FMNMX.FTZ R5, R7, R78, !PT ;  /* 0x0000004e07057209 */ /* 0x000fe20007810000 */
[--C-:B0-----:R-:W-:Y:S01]  /*4390*/  FFMA.FTZ R69, R44, UR10, -R79.reuse ;  /* 0x0000000a2c457c23 */ /* 0x101fe2000801084f */
[----:B------:R-:W-:Y:S01]  /*43a0*/  FSEL R25, R25, -INF , !P6 ;  /* 0xff80000019197808 */ /* 0x000fe20007000000 */
        /* <DEDUP_REMOVED lines=61> */
[----:B------:R-:W-:Y:S04]  /*4780*/  MUFU.EX2 R65, R65 ;  /* 0x0000004100417308 */ /* 0x000fe80000000800 */
[----:B------:R-:W1:Y:S04]  /*4790*/  SHFL.BFLY PT, R5, R70, 0x2, 0x1f ;  /* 0x0c401f0046057f89 */ /* 0x000e6800000e0000 */
[----:B------:R-:W-:Y:S01]  /*47a0*/  MUFU.EX2 R64, R64 ;  /* 0x0000004000407308 */ /* 0x000fe20000000800 */
[----:B0-----:R-:W-:-:S04]  /*47b0*/  F2FP.SATFINITE.E4M3.F32.PACK_AB_MERGE_C R144, R68, R59, RZ ;  /* 0x0000003b4490723e */ /* 0x001fc800048070ff */
[----:B------:R-:W-:-:S03]  /*47c0*/  F2FP.SATFINITE.E4M3.F32.PACK_AB_MERGE_C R144, R66, R67, R144 ;  /* 0x000000434290723e */ /* 0x000fc60004807090 */
[----:B------:R-:W0:Y:S08]  /*47d0*/  MUFU.EX2 R63, R63 ;  /* 0x0000003f003f7308 */ /* 0x000e300000000800 */
[----:B------:R-:W-:Y:S01]  /*47e0*/  MUFU.EX2 R53, R53 ;  /* 0x0000003500357308 */ /* 0x000fe20000000800 */
[----:B-1----:R-:W-:-:S07]  /*47f0*/  FMNMX.FTZ R44, R70, R5, !PT ;  /* 0x00000005462c7209 */ /* 0x002fce0007810000 */
[----:B------:R-:W-:Y:S01]  /*4800*/  MUFU.EX2 R54, R54 ;  /* 0x0000003600367308 */ /* 0x000fe20000000800 */
[----:B------:R-:W1:Y:S01]  /*4810*/  SHFL.BFLY PT, R5, R44, 0x1, 0x1f ;  /* 0x0c201f002c057f89 */ /* 0x000e6200000e0000 */
[----:B0-----:R-:W-:-:S04]  /*4820*/  F2FP.SATFINITE.E4M3.F32.PACK_AB_MERGE_C R146, R72, R63, RZ ;  /* 0x0000003f4892723e */ /* 0x001fc800048070ff */
[----:B------:R-:W-:Y:S02]  /*4830*/  F2FP.SATFINITE.E4M3.F32.PACK_AB_MERGE_C R146, R64, R65, R146 ;  /* 0x000000414092723e */ /* 0x000fe40004807092 */
        /* <DEDUP_REMOVED lines=51> */
[----:B------:R-:W-:-:S02]  /*4b70*/  FFMA.FTZ R25, R25, UR10, -R44 ;  /* 0x0000000a19197c23 */ /* 0x000fc4000801082c */
[----:B------:R-:W-:-:S02]  /*4b80*/  FADD.FTZ R73, R67, R70 ;  /* 0x0000004643497221 */ /* 0x000fc40000010000 */
[----:B------:R-:W0:Y:S01]  /*4b90*/  MUFU.EX2 R4, R4 ;  /* 0x0000000400047308 */ /* 0x000e220000000800 */
[----:B-1----:R-:W-:-:S01]  /*4ba0*/  FADD.FTZ R50, R48, R33 ;  /* 0x0000002130327221 */ /* 0x002fc20000010000 */
[----:B------:R-:W-:Y:S01]  /*4bb0*/  FADD.FTZ R62, R66, R73 ;  /* 0x00000049423e7221 */ /* 0x000fe20000010000 */
[----:B------:R-:W-:-:S03]  /*4bc0*/  FFMA.FTZ R33, R41, UR10, -R44 ;  /* 0x0000000a29217c23 */ /* 0x000fc6000801082c */
[----:B------:R-:W-:Y:S02]  /*4bd0*/  FADD.FTZ R41, R59, R62 ;  /* 0x0000003e3b297221 */ /* 0x000fe40000010000 */
[----:B------:R-:W1:Y:S01]  /*4be0*/  MUFU.EX2 R7, R7 ;  /* 0x0000000700077308 */ /* 0x000e620000000800 */
[----:B--2---:R-:W-:-:S01]  /*4bf0*/  FADD.FTZ R39, R79, R50 ;  /* 0x000000324f277221 */ /* 0x004fc20000010000 */
[----:B------:R-:W-:Y:S01]  /*4c00*/  FADD.FTZ R68, R68, R41 ;  /* 0x0000002944447221 */ /* 0x000fe20000010000 */
[----:B------:R-:W-:-:S03]  /*4c10*/  F2FP.SATFINITE.E4M3.F32.PACK_AB_MERGE_C R48, R79, R48, RZ ;  /* 0x000000304f30723e */ /* 0x000fc600048070ff */
[----:B------:R-:W-:Y:S01]  /*4c20*/  FADD.FTZ R41, R65, R68 ;  /* 0x0000004441297221 */ /* 0x000fe20000010000 */
[----:B------:R-:W-:Y:S01]  /*4c30*/  F2FP.SATFINITE.E4M3.F32.PACK_AB_MERGE_C R149, R77, R42, R48 ;  /* 0x0000002a4d95723e */ /* 0x000fe20004807030 */
        /* <DEDUP_REMOVED lines=19> */
[----:B0-----:R-:W-:-:S01]  /*4d70*/  FADD.FTZ R39, R11, R50 ;  /* 0x000000320b277221 */ /* 0x001fc20000010000 */
[----:B------:R-:W-:-:S04]  /*4d80*/  F2FP.SATFINITE.E4M3.F32.PACK_AB_MERGE_C R50, R54, R53, RZ ;  /* 0x000000353632723e */ /* 0x000fc800048070ff */
[C---:B------:R-:W-:Y:S01]  /*4d90*/  F2FP.SATFINITE.E4M3.F32.PACK_AB_MERGE_C R140, R52.reuse, R57, R50 ;  /* 0x00000039348c723e */ /* 0x040fe20004807032 */
[----:B------:R-:W-:-:S01]  /*4da0*/  FADD.FTZ R52, R52, R41 ;  /* 0x0000002934347221 */ /* 0x000fc20000010000 */
[----:B------:R-:W0:Y:S01]  /*4db0*/  MUFU.EX2 R13, R13 ;  /* 0x0000000d000d7308 */ /* 0x000e220000000800 */
[----:B-1----:R-:W-:-:S02]  /*4dc0*/  FADD.FTZ R39, R14, R39 ;  /* 0x000000270e277221 */ /* 0x002fc40000010000 */
[----:B------:R-:W-:-:S04]  /*4dd0*/  FADD.FTZ R53, R53, R52 ;  /* 0x0000003435357221 */ /* 0x000fc80000010000 */
[----:B------:R-:W-:Y:S01]  /*4de0*/  FADD.FTZ R54, R54, R53 ;  /* 0x0000003536367221 */ /* 0x000fe20000010000 */
[----:B------:R-:W1:Y:S01]  /*4df0*/  MUFU.EX2 R26, R26 ;  /* 0x0000001a001a7308 */ /* 0x000e620000000800 */
[----:B--2---:R-:W-:-:S01]  /*4e00*/  FADD.FTZ R62, R12, R39 ;  /* 0x000000270c3e7221 */ /* 0x004fc20000010000 */
[----:B------:R-:W-:Y:S01]  /*4e10*/  FFMA.FTZ R39, R20, UR10, -R44 ;  /* 0x0000000a14277c23 */ /* 0x000fe2000801082c */
[----:B------:R-:W-:-:S05]  /*4e20*/  F2FP.SATFINITE.E4M3.F32.PACK_AB_MERGE_C R44, R69, R46, RZ ;  /* 0x0000002e452c723e */ /* 0x000fca00048070ff */
[----:B------:R-:W2:Y:S01]  /*4e30*/  MUFU.EX2 R29, R29 ;  /* 0x0000001d001d7308 */ /* 0x000ea20000000800 */
[----:B0-----:R-:W-:-:S07]  /*4e40*/  FADD.FTZ R41, R13, R62 ;  /* 0x0000003e0d297221 */ /* 0x001fce0000010000 */
[----:B------:R-:W0:Y:S01]  /*4e50*/  MUFU.EX2 R27, R27 ;  /* 0x0000001b001b7308 */ /* 0x000e220000000800 */
[----:B-1----:R-:W-:-:S07]  /*4e60*/  FADD.FTZ R20, R26, R41 ;  /* 0x000000291a147221 */ /* 0x002fce0000010000 */
[----:B------:R-:W-:Y:S01]  /*4e70*/  MUFU.EX2 R55, R55 ;  /* 0x0000003700377308 */ /* 0x000fe20000000800 */
[----:B--2---:R-:W-:-:S01]  /*4e80*/  FADD.FTZ R20, R29, R20 ;  /* 0x000000141d147221 */ /* 0x004fc20000010000 */
[----:B------:R-:W-:-:S04]  /*4e90*/  F2FP.SATFINITE.E4M3.F32.PACK_AB_MERGE_C R26, R29, R26, RZ ;  /* 0x0000001a1d1a723e */ /* 0x000fc800048070ff */
[----:B------:R-:W-:Y:S02]  /*4ea0*/  F2FP.SATFINITE.E4M3.F32.PACK_AB_MERGE_C R147, R13, R12, R26 ;  /* 0x0000000c0d93723e */ /* 0x000fe4000480701a */
        /* <DEDUP_REMOVED lines=9> */
[----:B------:R-:W-:Y:S01]  /*4f40*/  F2FP.SATFINITE.E4M3.F32.PACK_AB_MERGE_C R41, R14, R11, RZ ;  /* 0x0000000b0e29723e */ /* 0x000fe200048070ff */
[----:B------:R-:W-:-:S03]  /*4f50*/  FADD.FTZ R46, R46, R55 ;  /* 0x000000372e2e7221 */ /* 0x000fc60000010000 */
[----:B------:R-:W-:Y:S01]  /*4f60*/  F2FP.SATFINITE.E4M3.F32.PACK_AB_MERGE_C R145, R10, R9, R41 ;  /* 0x000000090a91723e */ /* 0x000fe20004807029 */
[----:B------:R-:W-:-:S01]  /*4f70*/  FADD.FTZ R69, R69, R46 ;  /* 0x0000002e45457221 */ /* 0x000fc20000010000 */
        /* <DEDUP_REMOVED lines=8> */
[----:B------:R-:W-:Y:S01]  /*5000*/  MUFU.EX2 R40, R40 ;  /* 0x0000002800287308 */ /* 0x000fe20000000800 */
[----:B--2---:R-:W-:-:S07]  /*5010*/  FADD.FTZ R14, R33, R14 ;  /* 0x0000000e210e7221 */ /* 0x004fce0000010000 */
[----:B------:R-:W-:Y:S01]  /*5020*/  MUFU.EX2 R37, R37 ;  /* 0x0000002500257308 */ /* 0x000fe20000000800 */
[----:B-1----:R-:W-:-:S07]  /*5030*/  FADD.FTZ R7, R43, R14 ;  /* 0x0000000e2b077221 */ /* 0x002fce0000010000 */
[----:B------:R-:W0:Y:S08]  /*5040*/  MUFU.EX2 R2, R45 ;  /* 0x0000002d00027308 */ /* 0x000e300000000800 */
[----:B------:R-:W-:Y:S08]  /*5050*/  MUFU.EX2 R38, R38 ;  /* 0x0000002600267308 */ /* 0x000ff00000000800 */
[----:B------:R-:W-:Y:S01]  /*5060*/  MUFU.EX2 R81, R81 ;  /* 0x0000005100517308 */ /* 0x000fe20000000800 */
[C---:B0-----:R-:W-:Y:S01]  /*5070*/  F2FP.SATFINITE.E4M3.F32.PACK_AB_MERGE_C R43, R2.reuse, R43, RZ ;  /* 0x0000002b022b723e */ /* 0x041fe200048070ff */
[----:B------:R-:W-:-:S03]  /*5080*/  FADD.FTZ R2, R2, R7 ;  /* 0x0000000702027221 */ /* 0x000fc60000010000 */
[----:B------:R-:W-:-:S03]  /*5090*/  F2FP.SATFINITE.E4M3.F32.PACK_AB_MERGE_C R143, R33, R30, R43 ;  /* 0x0000001e218f723e */ /* 0x000fc6000480702b */
[----:B------:R-:W0:Y:S08]  /*50a0*/  MUFU.EX2 R47, R47 ;  /* 0x0000002f002f7308 */ /* 0x000e300000000800 */
[----:B------:R-:W1:Y:S08]  /*50b0*/  MUFU.EX2 R50, R49 ;  /* 0x0000003100327308 */ /* 0x000e700000000800 */
[----:B------:R-:W2:Y:S01]  /*50c0*/  MUFU.EX2 R51, R51 ;  /* 0x0000003300337308 */ /* 0x000ea20000000800 */
[----:B0-----:R-:W-:-:S07]  /*50d0*/  FADD.FTZ R7, R47, R2 ;  /* 0x000000022f077221 */ /* 0x001fce0000010000 */
[----:B------:R-:W-:Y:S01]  /*50e0*/  MUFU.EX2 R34, R34 ;  /* 0x0000002200227308 */ /* 0x000fe20000000800 */
[----:B-1----:R-:W-:-:S07]  /*50f0*/  FADD.FTZ R2, R50, R7 ;  /* 0x0000000732027221 */ /* 0x002fce0000010000 */
[----:B------:R-:W0:Y:S01]  /*5100*/  MUFU.EX2 R3, R3 ;  /* 0x0000000300037308 */ /* 0x000e220000000800 */
[----:B--2---:R-:W-:-:S07]  /*5110*/  FADD.FTZ R7, R51, R2 ;  /* 0x0000000233077221 */ /* 0x004fce0000010000 */
[----:B------:R1:W2:Y:S08]  /*5120*/  MUFU.EX2 R20, R15 ;  /* 0x0000000f00147308 */ /* 0x0002b00000000800 */
[----:B------:R-:W-:Y:S01]  /*5130*/  MUFU.EX2 R36, R36 ;  /* 0x0000002400247308 */ /* 0x000fe20000000800 */
[----:B-1----:R-:W-:Y:S02]  /*5140*/  F2FP.SATFINITE.E4M3.F32.PACK_AB_MERGE_C R15, R37, R40, RZ ;  /* 0x00000028250f723e */ /* 0x002fe400048070ff */
[----:B0-----:R-:W-:-:S02]  /*5150*/  F2FP.SATFINITE.E4M3.F32.PACK_AB_MERGE_C R4, R3, R34, RZ ;  /* 0x000000220304723e */ /* 0x001fc400048070ff */
[C---:B------:R-:W-:Y:S01]  /*5160*/  F2FP.SATFINITE.E4M3.F32.PACK_AB_MERGE_C R136, R81.reuse, R38, R15 ;  /* 0x000000265188723e */ /* 0x040fe2000480700f */
[----:B------:R-:W-:Y:S02]  /*5170*/  FADD.FTZ R38, R38, R69 ;  /* 0x0000004526267221 */ /* 0x000fe40000010000 */
[----:B------:R-:W0:Y:S01]  /*5180*/  MUFU.EX2 R35, R35 ;  /* 0x0000002300237308 */ /* 0x000e220000000800 */
[C---:B--2---:R-:W-:Y:S01]  /*5190*/  F2FP.SATFINITE.E4M3.F32.PACK_AB_MERGE_C R51, R20.reuse, R51, RZ ;  /* 0x000000331433723e */ /* 0x044fe200048070ff */
[----:B------:R-:W-:Y:S01]  /*51a0*/  FADD.FTZ R81, R81, R38 ;  /* 0x0000002651517221 */ /* 0x000fe20000010000 */
[----:B------:R-:W-:-:S02]  /*51b0*/  FADD.FTZ R20, R20, R7 ;  /* 0x0000000714147221 */ /* 0x000fc40000010000 */
[----:B------:R-:W-:Y:S01]  /*51c0*/  F2FP.SATFINITE.E4M3.F32.PACK_AB_MERGE_C R137, R50, R47, R51 ;  /* 0x0000002f3289723e */ /* 0x000fe20004807033 */
[----:B------:R-:W-:-:S02]  /*51d0*/  FADD.FTZ R40, R40, R81 ;  /* 0x0000005128287221 */ /* 0x000fc40000010000 */
[----:B------:R-:W1:Y:S02]  /*51e0*/  MUFU.EX2 R39, R39 ;  /* 0x0000002700277308 */ /* 0x000e640000000800 */
[----:B------:R-:W-:-:S06]  /*51f0*/  FADD.FTZ R37, R37, R40 ;  /* 0x0000002825257221 */ /* 0x000fcc0000010000 */
[----:B------:R-:W2:Y:S01]  /*5200*/  MUFU.EX2 R8, R21 ;  /* 0x0000001500087308 */ /* 0x000ea20000000800 */
[----:B0-----:R-:W-:Y:S01]  /*5210*/  F2FP.SATFINITE.E4M3.F32.PACK_AB_MERGE_C R138, R35, R36, R4 ;  /* 0x00000024238a723e */ /* 0x001fe20004807004 */
[----:B------:R-:W-:-:S04]  /*5220*/  FADD.FTZ R36, R36, R37 ;  /* 0x0000002524247221 */ /* 0x000fc80000010000 */
[----:B------:R-:W-:Y:S02]  /*5230*/  FADD.FTZ R35, R35, R36 ;  /* 0x0000002423237221 */ /* 0x000fe40000010000 */
[----:B------:R-:W-:Y:S01]  /*5240*/  MUFU.EX2 R24, R24 ;  /* 0x0000001800187308 */ /* 0x000fe20000000800 */
[----:B-1----:R-:W-:-:S01]  /*5250*/  FADD.FTZ R7, R39, R20 ;  /* 0x0000001427077221 */ /* 0x002fc20000010000 */
        /* <DEDUP_REMOVED lines=20> */
.L_x_9149:
[----:B------:R-:W-:-:S11]  /*53a0*/  UISETP.NE.AND UP2, UPT, UR7, 0x1, UPT ;  /* 0x000000010700788c */ /* 0x000fd6000bf45270 */
[----:B------:R-:W-:Y:S02]  /*53b0*/  @UP2 ULDC.64 UR18, c[0x0][0x9e8] ;  /* 0x00027a0000122ab9 */ /* 0x000fe40000000a00 */
[----:B------:R-:W-:-:S04]  /*53c0*/  UIMAD.WIDE.U32 UR14, UR11, UR18, URZ ;  /* 0x000000120b0e72a5 */ /* 0x000fc8000f8e003f */
[----:B------:R-:W-:-:S12]  /*53d0*/  @UP2 USHF.R.U32.HI UR11, URZ, UR19, UR15 ;  /* 0x000000133f0b2299 */ /* 0x000fd8000801160f */
.L_x_9150:
[----:B------:R-:W-:-:S04]  /*53e0*/  UIMAD UR7, UR11, UR7, UR7 ;  /* 0x000000070b0772a4 */ /* 0x000fc8000f8e0207 */
[----:B------:R-:W-:-:S04]  /*53f0*/  UISETP.LT.AND UP2, UPT, UR6, UR7, UPT ;  /* 0x000000070600728c */ /* 0x000fc8000bf41270 */
[----:B------:R-:W-:-:S12]  /*5400*/  USEL UR6, UR6, UR7, UP2 ;  /* 0x0000000706067287 */ /* 0x000fd80009000000 */
.L_x_9148:
        /* <DEDUP_REMOVED lines=35> */
.L_x_9169:
[----:B------:R-:W-:-:S04]  /*5640*/  UIADD3 UR20, UR37, 0x1, URZ ;  /* 0x0000000125147890 */ /* 0x000fc8000fffe03f */
[----:B------:R-:W-:-:S04]  /*5650*/  UISETP.NE.AND UP2, UPT, UR20, 0x2, UPT ;  /* 0x000000021400788c */ /* 0x000fc8000bf45270 */
[----:B------:R-:W-:Y:S02]  /*5660*/  USEL UR21, URZ, 0x1, UP2 ;  /* 0x000000013f157887 */ /* 0x000fe40009000000 */
[----:B------:R-:W-:Y:S02]  /*5670*/  USEL UR20, UR20, URZ, UP2 ;  /* 0x0000003f14147287 */ /* 0x000fe40009000000 */
[----:B------:R-:W-:Y:S01]  /*5680*/  ULOP3.LUT UR21, UR36, UR21, URZ, 0x3c, !UPT ;  /* 0x0000001524157292 */ /* 0x000fe2000f8e3c3f */
[----:B------:R-:W-:Y:S11]  /*5690*/  @!P0 BRA `(.L_x_9152) ;  /* 0x0000000000048947 */ /* 0x000ff60003800000 */
[----:B------:R-:W-:Y:S01]  /*56a0*/  BPT.TRAP 0x1 ;  /* 0x000000040000795c */ /* 0x000fe20000300000 */
.L_x_9152:
[----:B------:R-:W-:Y:S01]  /*56b0*/  ULEA UR6, UR20, UR45, 0x3 ;  /* 0x0000002d14067291 */ /* 0x000fe2000f8e183f */
[----:B------:R-:W-:-:S05]  /*56c0*/  IMAD.U32 R7, RZ, RZ, UR21 ;  /* 0x00000015ff077e24 */ /* 0x000fca000f8e00ff */
[----:B------:R-:W-:-:S04]  /*56d0*/  SHF.L.U32 R7, R7, 0x1f, RZ ;  /* 0x0000001f07077819 */ /* 0x000fc800000006ff */
[----:B------:R0:W1:Y:S01]  /*56e0*/  SYNCS.PHASECHK.TRANS64.TRYWAIT P2, [UR6+0x19c30], R7 ;  /* 0x019c3007ff0075a7 */ /* 0x0000620008040146 */
[----:B------:R-:W-:Y:S05]  /*56f0*/  @!P0 BRA `(.L_x_9153) ;  /* 0x0000000000048947 */ /* 0x000fea0003800000 */
[----:B------:R-:W-:Y:S01]  /*5700*/  BPT.TRAP 0x1 ;  /* 0x000000040000795c */ /* 0x000fe20000300000 */
.L_x_9153:
[----:B-1----:R-:W-:Y:S05]  /*5710*/  @P2 BRA `(.L_x_9154) ;  /* 0x0000000000082947 */ /* 0x002fea0003800000 */
[----:B------:R-:W1:Y:S02]  /*5720*/  SYNCS.PHASECHK.TRANS64.TRYWAIT P2, [UR6+0x19c30], R7 ;  /* 0x019c3007ff0075a7 */ /* 0x000e640008040146 */
[----:B-1----:R-:W-:Y:S05]  /*5730*/  @!P2 BRA `(.L_x_9155) ;  /* 0x000000f80044a947 */ /* 0x002fea0003800000 */
.L_x_9154:
        /* <DEDUP_REMOVED lines=17> */
.L_x_9156:
[----:B------:R-:W-:Y:S01]  /*5850*/  ULEA UR11, UR37, UR45, 0x3 ;  /* 0x0000002d250b7291 */ /* 0x000fe2000f8e183f */
[----:B01----:R-:W-:-:S05]  /*5860*/  IMAD.U32 R7, RZ, RZ, UR36 ;  /* 0x00000024ff077e24 */ /* 0x003fca000f8e00ff */
[----:B------:R-:W-:-:S04]  /*5870*/  SHF.L.U32 R7, R7, 0x1f, RZ ;  /* 0x0000001f07077819 */ /* 0x000fc800000006ff */
[----:B------:R0:W1:Y:S01]  /*5880*/  SYNCS.PHASECHK.TRANS64.TRYWAIT P2, [UR11+0x19c50], R7 ;  /* 0x019c5007ff0075a7 */ /* 0x000062000804014b */
[----:B------:R-:W-:Y:S05]  /*5890*/  @!P0 BRA `(.L_x_9157) ;  /* 0x0000000000048947 */ /* 0x000fea0003800000 */
[----:B------:R-:W-:Y:S01]  /*58a0*/  BPT.TRAP 0x1 ;  /* 0x000000040000795c */ /* 0x000fe20000300000 */
.L_x_9157:
[----:B-1----:R-:W-:Y:S05]  /*58b0*/  @P2 BRA `(.L_x_9158) ;  /* 0x0000000000082947 */ /* 0x002fea0003800000 */
[----:B------:R-:W1:Y:S02]  /*58c0*/  SYNCS.PHASECHK.TRANS64.TRYWAIT P2, [UR11+0x19c50], R7 ;  /* 0x019c5007ff0075a7 */ /* 0x000e64000804014b */
[----:B-1----:R-:W-:Y:S05]  /*58d0*/  @!P2 BRA `(.L_x_9159) ;  /* 0x000000f400f4a947 */ /* 0x002fea0003800000 */
.L_x_9158:
[----:B------:R-:W-:Y:S01]  /*58e0*/  UIADD3 UR6, UR45, 0x3000, URZ ;  /* 0x000030002d067890 */ /* 0x000fe2000fffe03f */
[----:B------:R-:W-:Y:S01]  /*58f0*/  WARPGROUP.ARRIVE ;  /* 0x00000000000079c5 */ /* 0x000fe20000000000 */
[----:B------:R-:W-:Y:S01]  /*5900*/  UMOV UR7, 0x40000040 ;  /* 0x4000004000077882 */ /* 0x000fe20000000000 */
[----:B------:R-:W-:Y:S01]  /*5910*/  PLOP3.LUT P2, PT, PT, PT, UP0, 0x80, 0x0 ;  /* 0x000000000000781c */ /* 0x000fe20003f4f008 */
[----:B------:R-:W-:Y:S01]  /*5920*/  USHF.R.U32.HI UR6, URZ, 0x4, UR6 ;  /* 0x000000043f067899 */ /* 0x000fe20008011606 */
[----:B------:R-:W-:Y:S01]  /*5930*/  PLOP3.LUT P3, PT, PT, PT, UP0, 0x80, 0x0 ;  /* 0x000000000000781c */ /* 0x000fe20003f6f008 */
[C---:B------:R-:W-:Y:S01]  /*5940*/  FMUL.FTZ R12, R0.reuse, R29 ;  /* 0x0000001d000c7220 */ /* 0x040fe20000410000 */
[C---:B------:R-:W-:Y:S01]  /*5950*/  FMUL.FTZ R29, R0.reuse, R40 ;  /* 0x00000028001d7220 */ /* 0x040fe20000410000 */
[----:B------:R-:W-:Y:S01]  /*5960*/  ULOP3.LUT UR6, UR6, 0x3fff, URZ, 0xc0, !UPT ;  /* 0x00003fff06067892 */ /* 0x000fe2000f8ec03f */
[C---:B------:R-:W-:Y:S01]  /*5970*/  FMUL.FTZ R40, R0.reuse, R49 ;  /* 0x0000003100287220 */ /* 0x040fe20000410000 */
[C---:B------:R-:W-:Y:S01]  /*5980*/  FMUL.FTZ R49, R0.reuse, R58 ;  /* 0x0000003a00317220 */ /* 0x040fe20000410000 */
[C---:B-1----:R-:W-:Y:S01]  /*5990*/  FMUL.FTZ R8, R0.reuse, R25 ;  /* 0x0000001900087220 */ /* 0x042fe20000410000 */
[----:B------:R-:W-:Y:S01]  /*59a0*/  ULOP3.LUT UR6, UR6, 0x10000, URZ, 0xfc, !UPT ;  /* 0x0001000006067892 */ /* 0x000fe2000f8efc3f */
[C---:B------:R-:W-:Y:S01]  /*59b0*/  FMUL.FTZ R14, R0.reuse, R31 ;  /* 0x0000001f000e7220 */ /* 0x040fe20000410000 */
[----:B------:R-:W1:Y:S01]  /*59c0*/  LDC R58, c[0x0][0x2f0] ;  /* 0x0000bc00ff3a7b82 */ /* 0x000e620000000800 */
[C---:B------:R-:W-:Y:S01]  /*59d0*/  FMUL.FTZ R25, R0.reuse, R36 ;  /* 0x0000002400197220 */ /* 0x040fe20000410000 */
[----:B------:R-:W-:Y:S01]  /*59e0*/  UIMAD UR10, UR37, 0x300, UR6 ;  /* 0x00000300250a78a4 */ /* 0x000fe2000f8e0206 */
[C---:B------:R-:W-:Y:S01]  /*59f0*/  FMUL.FTZ R31, R0.reuse, R42 ;  /* 0x0000002a001f7220 */ /* 0x040fe20000410000 */
[C---:B------:R-:W-:Y:S01]  /*5a00*/  FMUL.FTZ R42, R0.reuse, R51 ;  /* 0x00000033002a7220 */ /* 0x040fe20000410000 */
[C---:B------:R-:W-:Y:S01]  /*5a10*/  FMUL.FTZ R11, R0.reuse, R28 ;  /* 0x0000001c000b7220 */ /* 0x040fe20000410000 */
[C---:B------:R-:W-:Y:S01]  /*5a20*/  FMUL.FTZ R51, R0.reuse, R60 ;  /* 0x0000003c00337220 */ /* 0x040fe20000410000 */
[C---:B------:R-:W-:Y:S01]  /*5a30*/  FMUL.FTZ R28, R0.reuse, R39 ;  /* 0x00000027001c7220 */ /* 0x040fe20000410000 */
[----:B------:R-:W2:Y:S01]  /*5a40*/  LDC R60, c[0x0][0x288] ;  /* 0x0000a200ff3c7b82 */ /* 0x000ea20000000800 */
[----:B------:R-:W-:Y:S01]  /*5a50*/  UMOV UR6, UR10 ;  /* 0x0000000a00067c82 */ /* 0x000fe20008000000 */
[C---:B------:R-:W-:Y:S01]  /*5a60*/  FMUL.FTZ R39, R0.reuse, R48 ;  /* 0x0000003000277220 */ /* 0x040fe20000410000 */
[----:B------:R-:W-:Y:S01]  /*5a70*/  QGMMA.64x96x32.F32.E4M3.E4M3 R88, R148, gdesc[UR4], R88, gsb0 ;  /* 0x0160000494587df3 */ /* 0x000fe20008000858 */
        /* <DEDUP_REMOVED lines=8> */
[----:B------:R-:W-:-:S02]  /*5b00*/  IMAD.U32 R37, RZ, RZ, UR20 ;  /* 0x00000014ff257e24 */ /* 0x000fc4000f8e00ff */
[----:B0-----:R-:W-:Y:S01]  /*5b10*/  FMUL.FTZ R7, R0, R24 ;  /* 0x0000001800077220 */ /* 0x001fe20000410000 */
[----:B------:R-:W-:Y:S02]  /*5b20*/  IMAD.SHL.U32 R76, R2, 0x80, RZ ;  /* 0x00000080024c7824 */ /* 0x000fe400078e00ff */
        /* <DEDUP_REMOVED lines=45> */
[----:B------:R-:W3:Y:S08]  /*5e00*/  MUFU.TANH R8, R8 ;  /* 0x0000000800087308 */ /* 0x000ef00000002400 */
[----:B------:R-:W4:Y:S08]  /*5e10*/  MUFU.TANH R9, R9 ;  /* 0x0000000900097308 */ /* 0x000f300000002400 */
[----:B------:R-:W0:Y:S08]  /*5e20*/  MUFU.TANH R10, R10 ;  /* 0x0000000a000a7308 */ /* 0x000e300000002400 */
[----:B------:R-:W0:Y:S08]  /*5e30*/  MUFU.TANH R11, R11 ;  /* 0x0000000b000b7308 */ /* 0x000e300000002400 */
[----:B------:R-:W0:Y:S08]  /*5e40*/  MUFU.TANH R12, R12 ;  /* 0x0000000c000c7308 */ /* 0x000e300000002400 */
[----:B------:R-:W0:Y:S01]  /*5e50*/  MUFU.TANH R13, R13 ;  /* 0x0000000d000d7308 */ /* 0x000e220000002400 */
[----:B------:R-:W-:-:S02]  /*5e60*/  WARPGROUP.DEPBAR.LE gsb0, 0x0 ;  /* 0x00008000000079c5 */ /* 0x000fc40000010000 */
[----:B------:R-:W-:-:S05]  /*5e70*/  WARPGROUP.ARRIVE ;  /* 0x00000000000079c5 */ /* 0x000fca0000000000 */
[----:B------:R-:W0:Y:S01]  /*5e80*/  MUFU.TANH R14, R14 ;  /* 0x0000000e000e7308 */ /* 0x000e220000002400 */
[----:B------:R-:W-:Y:S01]  /*5e90*/  QGMMA.64x96x32.F32.E4M3.E4M3 R88, R144, gdesc[UR4], R88, gsb0 ;  /* 0x0160000490587df3 */ /* 0x000fe20008000858 */
        /* <DEDUP_REMOVED lines=39> */
[----:B------:R-:W-:-:S06]  /*6110*/  @UP0 ULDC UR6, c[0x0][0x44c] ;  /* 0x0001130000060ab9 */ /* 0x000fcc0000000800 */
        /* <DEDUP_REMOVED lines=15> */
[----:B------:R-:W-:-:S05]  /*6210*/  VIADD R136, R17, UR38 ;  /* 0x0000002611887c36 */ /* 0x000fca0008000000 */
[----:B------:R-:W0:Y:S01]  /*6220*/  MUFU.TANH R66, R66 ;  /* 0x0000004200427308 */ /* 0x000e220000002400 */
[----:B------:R-:W-:Y:S01]  /*6230*/  @P2 IMAD.HI.U32 R36, R136, UR6, RZ ;  /* 0x0000000688242c27 */ /* 0x000fe2000f8e00ff */
[----:B------:R-:W-:Y:S01]  /*6240*/  @UP0 ULDC UR6, c[0x0][0x450] ;  /* 0x0001140000060ab9 */ /* 0x000fe20000000800 */
[----:B------:R-:W-:-:S03]  /*6250*/  PLOP3.LUT P2, PT, PT, PT, UP1, 0x40, 0x0 ;  /* 0x000000000000781c */ /* 0x000fc60003f4e818 */
[----:B------:R-:W-:Y:S02]  /*6260*/  @P3 SHF.R.U32.HI R136, RZ, UR6, R36 ;  /* 0x00000006ff883c19 */ /* 0x000fe40008011624 */
[----:B------:R-:W-:Y:S01]  /*6270*/  @!P1 LEA R36, R37, UR45, 0x3 ;  /* 0x0000002d25249c11 */ /* 0x000fe2000f8e18ff */
[----:B------:R-:W0:Y:S01]  /*6280*/  MUFU.TANH R69, R69 ;  /* 0x0000004500457308 */ /* 0x000e220000002400 */
[----:B------:R-:W-:Y:S01]  /*6290*/  IADD3 R37, -R76, 0x1, RZ ;  /* 0x000000014c257810 */ /* 0x000fe20007ffe1ff */
[----:B------:R-:W5:Y:S02]  /*62a0*/  SHFL.IDX PT, R137, R136, RZ, 0x1c1f ;  /* 0x001c1fff88897589 */ /* 0x000f6400000e0000 */
[----:B------:R-:W-:Y:S02]  /*62b0*/  @!P1 VIADD R36, R36, 0x19c40 ;  /* 0x00019c4024249836 */ /* 0x000fe40000000000 */
[----:B------:R-:W-:Y:S02]  /*62c0*/  IMAD R37, R16, -0x2, R37 ;  /* 0xfffffffe10257824 */ /* 0x000fe400078e0225 */
[----:B------:R-:W0:Y:S01]  /*62d0*/  MUFU.TANH R70, R70 ;  /* 0x0000004600467308 */ /* 0x000e220000002400 */
[----:B------:R-:W-:Y:S01]  /*62e0*/  @!P1 PRMT R36, RZ, 0x654, R36 ;  /* 0x00000654ff249816 */ /* 0x000fe20000000024 */
[----:B-1----:R-:W-:-:S03]  /*62f0*/  IMAD R37, R58, UR40, R37 ;  /* 0x000000283a257c24 */ /* 0x002fc6000f8e0225 */
[----:B------:R1:W-:Y:S01]  /*6300*/  @!P1 SYNCS.ARRIVE.TRANS64.RED.A1T0 RZ, [R36+URZ], RZ ;  /* 0x000000ff24ff99a7 */ /* 0x0003e2000810043f */
[----:B--2---:R-:W-:Y:S02]  /*6310*/  IMAD.IADD R37, R37, 0x1, -R60 ;  /* 0x0000000125257824 */ /* 0x004fe400078e0a3c */
[----:B------:R-:W2:Y:S02]  /*6320*/  MUFU.TANH R71, R71 ;  /* 0x0000004700477308 */ /* 0x000ea40000002400 */
[C---:B------:R-:W-:Y:S02]  /*6330*/  VIADD R85, R37.reuse, UR23 ;  /* 0x0000001725557c36 */ /* 0x040fe40008000000 */
[----:B------:R-:W-:-:S04]  /*6340*/  VIADD R84, R37, UR17 ;  /* 0x0000001125547c36 */ /* 0x000fc80008000000 */
        /* <DEDUP_REMOVED lines=20> */
[----:B------:R-:W1:Y:S02]  /*6490*/  @P2 LDC.64 R36, c[0x0][0x9e8] ;  /* 0x00027a00ff242b82 */ /* 0x000e640000000a00 */
[----:B-1----:R-:W-:-:S05]  /*64a0*/  @P2 IMAD.HI.U32 R36, R87, R36, RZ ;  /* 0x0000002457242227 */ /* 0x002fca00078e00ff */
[----:B------:R-:W-:-:S04]  /*64b0*/  @P2 SHF.R.U32.HI R87, RZ, R37, R36 ;  /* 0x00000025ff572219 */ /* 0x000fc80000011624 */
[----:B------:R-:W-:Y:S01]  /*64c0*/  LOP3.LUT R87, RZ, R87, RZ, 0x33, !PT ;  /* 0x00000057ff577212 */ /* 0x000fe200078e33ff */
[----:B------:R-:W-:Y:S06]  /*64d0*/  BRA `(.L_x_9163) ;  /* 0x0000000000147947 */ /* 0x000fec0003800000 */
.L_x_9162:
[----:B------:R-:W-:-:S05]  /*64e0*/  IMAD.U32 R86, RZ, RZ, UR22 ;  /* 0x00000016ff567e24 */ /* 0x000fca000f8e00ff */
[----:B------:R-:W-:-:S13]  /*64f0*/  ISETP.NE.AND P2, PT, R86, 0x1, PT ;  /* 0x000000015600780c */ /* 0x000fda0003f45270 */
[----:B------:R-:W1:Y:S02]  /*6500*/  @P2 LDC.64 R36, c[0x0][0x9e8] ;  /* 0x00027a00ff242b82 */ /* 0x000e640000000a00 */
[----:B-1----:R-:W-:-:S05]  /*6510*/  @P2 IMAD.HI.U32 R36, R87, R36, RZ ;  /* 0x0000002457242227 */ /* 0x002fca00078e00ff */
[----:B------:R-:W-:-:S07]  /*6520*/  @P2 SHF.R.U32.HI R87, RZ, R37, R36 ;  /* 0x00000025ff572219 */ /* 0x000fce0000011624 */
.L_x_9163:
[----:B------:R-:W-:Y:S05]  /*6530*/  BSYNC B0 ;  /* 0x0000000000007941 */ /* 0x000fea0003800000 */
.L_x_9161:
[----:B------:R-:W-:-:S04]  /*6540*/  IMAD R87, R87, R86, -R76 ;  /* 0x0000005657577224 */ /* 0x000fc800078e0a4c */
[----:B------:R-:W-:-:S05]  /*6550*/  IMAD R87, R16, -0x2, R87 ;  /* 0xfffffffe10577824 */ /* 0x000fca00078e0257 */
[----:B------:R-:W-:Y:S02]  /*6560*/  VIADDMNMX R83, R87, R86, R83, PT ;  /* 0x0000005657537246 */ /* 0x000fe40003800153 */
[----:B------:R-:W-:-:S07]  /*6570*/  VIMNMX R82, R82, R87, !PT ;  /* 0x0000005752527248 */ /* 0x000fce0007fe0100 */
.L_x_9160:
[----:B------:R-:W-:Y:S01]  /*6580*/  ISETP.GT.AND P2, PT, R2, -0x1, PT ;  /* 0xffffffff0200780c */ /* 0x000fe20003f44270 */
[----:B------:R-:W1:Y:S03]  /*6590*/  SHFL.IDX PT, R37, R136, 0x1, 0x1c1f ;  /* 0x003c1f0088257f89 */ /* 0x000e6600000e0000 */
[C---:B------:R-:W-:Y:S02]  /*65a0*/  ISETP.GT.AND P5, PT, R82.reuse, RZ, P2 ;  /* 0x000000ff5200720c */ /* 0x040fe400017a4270 */
[C---:B------:R-:W-:Y:S02]  /*65b0*/  ISETP.GT.AND P4, PT, R82.reuse, 0x1, P2 ;  /* 0x000000015200780c */ /* 0x040fe40001784270 */
[----:B------:R-:W-:Y:S02]  /*65c0*/  ISETP.LT.OR P5, PT, R83, 0x1, P5 ;  /* 0x000000015300780c */ /* 0x000fe40002fa1670 */
[----:B------:R-:W-:-:S02]  /*65d0*/  ISETP.GT.AND P6, PT, R82, 0x8, P2 ;  /* 0x000000085200780c */ /* 0x000fc400017c4270 */
[----:B0-----:R-:W-:Y:S02]  /*65e0*/  FSEL R7, R7, -INF , !P5 ;  /* 0xff80000007077808 */ /* 0x001fe40006800000 */
[C---:B------:R-:W-:Y:S02]  /*65f0*/  ISETP.GT.AND P5, PT, R82.reuse, 0x10, P2 ;  /* 0x000000105200780c */ /* 0x040fe400017a4270 */
[----:B------:R-:W-:Y:S02]  /*6600*/  ISETP.GT.AND P3, PT, R82, 0x9, P2 ;  /* 0x000000095200780c */ /* 0x000fe40001764270 */
[C---:B------:R-:W-:Y:S02]  /*6610*/  ISETP.LT.OR P5, PT, R83.reuse, 0x11, P5 ;  /* 0x000000115300780c */ /* 0x040fe40002fa1670 */
[----:B------:R-:W-:Y:S02]  /*6620*/  ISETP.LT.OR P4, PT, R83, 0x2, P4 ;  /* 0x000000025300780c */ /* 0x000fe40002781670 */
[----:B------:R-:W-:-:S02]  /*6630*/  FSEL R15, R15, -INF , !P5 ;  /* 0xff8000000f0f7808 */ /* 0x000fc40006800000 */
[----:B------:R-:W-:Y:S01]  /*6640*/  ISETP.GT.AND P5, PT, R82, 0x20, P2 ;  /* 0x000000205200780c */ /* 0x000fe200017a4270 */
[--C-:B-1----:R-:W-:Y:S01]  /*6650*/  IMAD.IADD R85, R85, 0x1, R37.reuse ;  /* 0x0000000155557824 */ /* 0x102fe200078e0225 */
[C---:B------:R-:W-:Y:S01]  /*6660*/  ISETP.LT.OR P6, PT, R83.reuse, 0x9, P6 ;  /* 0x000000095300780c */ /* 0x040fe200037c1670 */
[----:B------:R-:W-:Y:S01]  /*6670*/  IMAD.IADD R84, R84, 0x1, R37 ;  /* 0x0000000154547824 */ /* 0x000fe200078e0225 */
[C---:B------:R-:W-:Y:S02]  /*6680*/  ISETP.LT.OR P3, PT, R83.reuse, 0xa, P3 ;  /* 0x0000000a5300780c */ /* 0x040fe40001f61670 */
[----:B------:R-:W-:Y:S02]  /*6690*/  ISETP.LT.OR P5, PT, R83, 0x21, P5 ;  /* 0x000000215300780c */ /* 0x000fe40002fa1670 */
[----:B------:R-:W-:Y:S02]  /*66a0*/  FSEL R8, R8, -INF , !P4 ;  /* 0xff80000008087808 */ /* 0x000fe40006000000 */
[----:B------:R-:W-:-:S02]  /*66b0*/  FSEL R11, R11, -INF , !P6 ;  /* 0xff8000000b0b7808 */ /* 0x000fc40007000000 */
[----:B------:R-:W-:Y:S02]  /*66c0*/  FSEL R12, R12, -INF , !P3 ;  /* 0xff8000000c0c7808 */ /* 0x000fe40005800000 */
        /* <DEDUP_REMOVED lines=94> */
.L_x_9166:
[----:B------:R-:W-:-:S05]  /*6cb0*/  IMAD.U32 R82, RZ, RZ, UR22 ;  /* 0x00000016ff527e24 */ /* 0x000fca000f8e00ff */
[----:B------:R-:W-:-:S13]  /*6cc0*/  ISETP.NE.AND P3, PT, R82, 0x1, PT ;  /* 0x000000015200780c */ /* 0x000fda0003f65270 */
[----:B------:R-:W0:Y:S02]  /*6cd0*/  @P3 LDC.64 R36, c[0x0][0x9e8] ;  /* 0x00027a00ff243b82 */ /* 0x000e240000000a00 */
[----:B0-----:R-:W-:-:S05]  /*6ce0*/  @P3 IMAD.HI.U32 R36, R83, R36, RZ ;  /* 0x0000002453243227 */ /* 0x001fca00078e00ff */
[----:B------:R-:W-:-:S07]  /*6cf0*/  @P3 SHF.R.U32.HI R83, RZ, R37, R36 ;  /* 0x00000025ff533219 */ /* 0x000fce0000011624 */
.L_x_9167:
[----:B------:R-:W-:Y:S05]  /*6d00*/  BSYNC B0 ;  /* 0x0000000000007941 */ /* 0x000fea0003800000 */
.L_x_9165:
[----:B------:R-:W-:-:S04]  /*6d10*/  IMAD R83, R83, R82, -R76 ;  /* 0x0000005253537224 */ /* 0x000fc800078e0a4c */
[----:B------:R-:W-:-:S05]  /*6d20*/  IMAD R83, R16, -0x2, R83 ;  /* 0xfffffffe10537824 */ /* 0x000fca00078e0253 */
[----:B------:R-:W-:Y:S02]  /*6d30*/  VIADDMNMX R85, R83, R82, R85, PT ;  /* 0x0000005253557246 */ /* 0x000fe40003800155 */
[----:B------:R-:W-:-:S07]  /*6d40*/  VIMNMX R84, R84, R83, !PT ;  /* 0x0000005354547248 */ /* 0x000fce0007fe0100 */
.L_x_9164:
        /* <DEDUP_REMOVED lines=73> */
[----:B------:R-:W-:Y:S02]  /*71e0*/  FSEL R35, R35, -INF , !P4 ;  /* 0xff80000023237808 */ /* 0x000fe40006000000 */
[----:B------:R-:W-:-:S02]  /*71f0*/  ISETP.GT.AND P4, PT, R84, 0x30, P2 ;  /* 0x000000305400780c */ /* 0x000fc40001784270 */
[----:B------:R-:W-:Y:S02]  /*7200*/  FSEL R10, R82, RZ, P6 ;  /* 0x000000ff520a7208 */ /* 0x000fe40003000000 */
[----:B------:R-:W-:Y:S02]  /*7210*/  FMNMX.FTZ R82, R76, R5, !PT ;  /* 0x000000054c527209 */ /* 0x000fe40007810000 */
[----:B------:R-:W-:Y:S01]  /*7220*/  ISETP.LT.OR P5, PT, R85, 0x2a, P3 ;  /* 0x0000002a5500780c */ /* 0x000fe20001fa1670 */
[----:B------:R-:W-:-:S01]  /*7230*/  FFMA.FTZ R83, R15, UR10, -R10 ;  /* 0x0000000a0f537c23 */ /* 0x000fc2000801080a */
[----:B------:R-:W-:Y:S01]  /*7240*/  FMNMX.FTZ R82, R37, R82, !PT ;  /* 0x0000005225527209 */ /* 0x000fe20007810000 */
[----:B------:R-:W-:-:S01]  /*7250*/  FFMA.FTZ R7, R7, UR10, -R10 ;  /* 0x0000000a07077c23 */ /* 0x000fc2000801080a */
[----:B------:R-:W-:Y:S01]  /*7260*/  ISETP.GT.AND P3, PT, R84, 0x31, P2 ;  /* 0x000000315400780c */ /* 0x000fe20001764270 */
        /* <DEDUP_REMOVED lines=8> */
[--C-:B------:R-:W-:Y:S01]  /*72f0*/  FFMA.FTZ R20, R20, UR10, -R10.reuse ;  /* 0x0000000a14147c23 */ /* 0x100fe2000801080a */
[----:B0-----:R-:W-:-:S01]  /*7300*/  FFMA.FTZ R83, R25, UR10, -R10 ;  /* 0x0000000a19537c23 */ /* 0x001fc2000801080a */
[----:B------:R-:W-:Y:S01]  /*7310*/  FMNMX.FTZ R25, R21, R82, !PT ;  /* 0x0000005215197209 */ /* 0x000fe20007810000 */
[----:B------:R-:W-:-:S01]  /*7320*/  FFMA.FTZ R26, R26, UR10, -R10 ;  /* 0x0000000a1a1a7c23 */ /* 0x000fc2000801080a */
        /* <DEDUP_REMOVED lines=11> */
[--C-:B0-----:R-:W-:Y:S01]  /*73e0*/  FFMA.FTZ R83, R29, UR10, -R10.reuse ;  /* 0x0000000a1d537c23 */ /* 0x101fe2000801080a */
[----:B------:R-:W-:Y:S01]  /*73f0*/  ISETP.GT.AND P4, PT, R84, 0x39, P2 ;  /* 0x000000395400780c */ /* 0x000fe20001784270 */
[--C-:B------:R-:W-:Y:S01]  /*7400*/  FFMA.FTZ R48, R48, UR10, -R10.reuse ;  /* 0x0000000a30307c23 */ /* 0x100fe2000801080a */
[----:B------:R-:W-:Y:S01]  /*7410*/  FMNMX.FTZ R29, R31, R82, !PT ;  /* 0x000000521f1d7209 */ /* 0x000fe20007810000 */
[----:B------:R0:W-:Y:S01]  /*7420*/  MUFU.EX2 R25, R83 ;  /* 0x0000005300197308 */ /* 0x0001e20000000800 */
[----:B------:R-:W-:Y:S01]  /*7430*/  FSEL R42, R42, -INF , !P3 ;  /* 0xff8000002a2a7808 */ /* 0x000fe20005800000 */
[--C-:B------:R-:W-:Y:S01]  /*7440*/  FFMA.FTZ R52, R52, UR10, -R10.reuse ;  /* 0x0000000a34347c23 */ /* 0x100fe2000801080a */
[----:B------:R-:W-:Y:S01]  /*7450*/  FMNMX.FTZ R82, R32, R29, !PT ;  /* 0x0000001d20527209 */ /* 0x000fe20007810000 */
[--C-:B------:R-:W-:Y:S01]  /*7460*/  FFMA.FTZ R64, R64, UR10, -R10.reuse ;  /* 0x0000000a40407c23 */ /* 0x100fe2000801080a */
[----:B------:R-:W-:Y:S01]  /*7470*/  ISETP.LT.OR P5, PT, R85, 0x39, P5 ;  /* 0x000000395500780c */ /* 0x000fe20002fa1670 */
[--C-:B------:R-:W-:Y:S01]  /*7480*/  FFMA.FTZ R68, R68, UR10, -R10.reuse ;  /* 0x0000000a44447c23 */ /* 0x100fe2000801080a */
[----:B------:R-:W-:Y:S01]  /*7490*/  FMNMX.FTZ R29, R35, R82, !PT ;  /* 0x00000052231d7209 */ /* 0x000fe20007810000 */
[--C-:B------:R-:W-:Y:S01]  /*74a0*/  FFMA.FTZ R70, R70, UR10, -R10.reuse ;  /* 0x0000000a46467c23 */ /* 0x100fe2000801080a */
[----:B0-----:R-:W-:-:S01]  /*74b0*/  FFMA.FTZ R83, R33, UR10, -R10 ;  /* 0x0000000a21537c23 */ /* 0x001fc2000801080a */
[----:B------:R-:W-:Y:S01]  /*74c0*/  ISETP.GT.AND P3, PT, R84, 0x40, P2 ;  /* 0x000000405400780c */ /* 0x000fe20001764270 */
[----:B------:R-:W-:Y:S01]  /*74d0*/  MUFU.EX2 R7, R7 ;  /* 0x0000000700077308 */ /* 0x000fe20000000800 */
[----:B------:R-:W-:-:S02]  /*74e0*/  FMNMX.FTZ R82, R38, R29, !PT ;  /* 0x0000001d26527209 */ /* 0x000fc40007810000 */
[----:B------:R-:W-:Y:S02]  /*74f0*/  ISETP.LT.OR P4, PT, R85, 0x3a, P4 ;  /* 0x0000003a5500780c */ /* 0x000fe40002781670 */
[----:B------:R-:W-:Y:S02]  /*7500*/  FMNMX.FTZ R33, R41, R82, !PT ;  /* 0x0000005229217209 */ /* 0x000fe40007810000 */
[----:B------:R-:W-:Y:S01]  /*7510*/  FSEL R45, R45, -INF , !P5 ;  /* 0xff8000002d2d7808 */ /* 0x000fe20006800000 */
[----:B------:R0:W-:Y:S01]  /*7520*/  MUFU.EX2 R29, R83 ;  /* 0x00000053001d7308 */ /* 0x0001e20000000800 */
[----:B------:R-:W-:Y:S02]  /*7530*/  FMNMX.FTZ R82, R42, R33, !PT ;  /* 0x000000212a527209 */ /* 0x000fe40007810000 */
[----:B------:R-:W-:Y:S02]  /*7540*/  ISETP.GT.AND P5, PT, R84, 0x41, P2 ;  /* 0x000000415400780c */ /* 0x000fe400017a4270 */
[----:B------:R-:W-:-:S02]  /*7550*/  FSEL R46, R46, -INF , !P4 ;  /* 0xff8000002e2e7808 */ /* 0x000fc40006000000 */
[----:B------:R-:W-:Y:S01]  /*7560*/  ISETP.LT.OR P3, PT, R85, 0x41, P3 ;  /* 0x000000415500780c */ /* 0x000fe20001f61670 */
[----:B------:R-:W-:Y:S01]  /*7570*/  MUFU.EX2 R8, R8 ;  /* 0x0000000800087308 */ /* 0x000fe20000000800 */
[----:B------:R-:W-:Y:S01]  /*7580*/  FMNMX.FTZ R33, R45, R82, !PT ;  /* 0x000000522d217209 */ /* 0x000fe20007810000 */
[----:B0-----:R-:W-:Y:S01]  /*7590*/  FFMA.FTZ R83, R39, UR10, -R10 ;  /* 0x0000000a27537c23 */ /* 0x001fe2000801080a */
[----:B------:R-:W-:Y:S02]  /*75a0*/  ISETP.GT.AND P4, PT, R84, 0x48, P2 ;  /* 0x000000485400780c */ /* 0x000fe40001784270 */
[----:B------:R-:W-:Y:S02]  /*75b0*/  ISETP.LT.OR P5, PT, R85, 0x42, P5 ;  /* 0x000000425500780c */ /* 0x000fe40002fa1670 */
[----:B------:R-:W-:Y:S01]  /*75c0*/  FSEL R49, R49, -INF , !P3 ;  /* 0xff80000031317808 */ /* 0x000fe20005800000 */
[----:B------:R-:W-:Y:S01]  /*75d0*/  MUFU.EX2 R11, R11 ;  /* 0x0000000b000b7308 */ /* 0x000fe20000000800 */
[----:B------:R-:W-:-:S02]  /*75e0*/  FMNMX.FTZ R82, R46, R33, !PT ;  /* 0x000000212e527209 */ /* 0x000fc40007810000 */
[----:B------:R-:W-:Y:S02]  /*75f0*/  ISETP.GT.AND P3, PT, R84, 0x49, P2 ;  /* 0x000000495400780c */ /* 0x000fe40001764270 */
[----:B------:R-:W-:Y:S02]  /*7600*/  FSEL R50, R50, -INF , !P5 ;  /* 0xff80000032327808 */ /* 0x000fe40006800000 */
[----:B------:R-:W-:Y:S01]  /*7610*/  ISETP.LT.OR P4, PT, R85, 0x49, P4 ;  /* 0x000000495500780c */ /* 0x000fe20002781670 */
[----:B------:R0:W-:Y:S01]  /*7620*/  MUFU.EX2 R33, R83 ;  /* 0x0000005300217308 */ /* 0x0001e20000000800 */
[----:B------:R-:W-:Y:S02]  /*7630*/  FMNMX.FTZ R39, R49, R82, !PT ;  /* 0x0000005231277209 */ /* 0x000fe40007810000 */
[----:B------:R-:W-:Y:S02]  /*7640*/  ISETP.GT.AND P5, PT, R84, 0x50, P2 ;  /* 0x000000505400780c */ /* 0x000fe400017a4270 */
[----:B------:R-:W-:-:S02]  /*7650*/  ISETP.LT.OR P3, PT, R85, 0x4a, P3 ;  /* 0x0000004a5500780c */ /* 0x000fc40001f61670 */
[----:B------:R-:W-:Y:S01]  /*7660*/  FSEL R53, R53, -INF , !P4 ;  /* 0xff80000035357808 */ /* 0x000fe20006000000 */
[----:B------:R-:W-:Y:S01]  /*7670*/  MUFU.EX2 R12, R12 ;  /* 0x0000000c000c7308 */ /* 0x000fe20000000800 */
[----:B------:R-:W-:Y:S01]  /*7680*/  FMNMX.FTZ R82, R50, R39, !PT ;  /* 0x0000002732527209 */ /* 0x000fe20007810000 */
[----:B0-----:R-:W-:Y:S01]  /*7690*/  FFMA.FTZ R83, R43, UR10, -R10 ;  /* 0x0000000a2b537c23 */ /* 0x001fe2000801080a */
[----:B------:R-:W-:Y:S02]  /*76a0*/  ISETP.GT.AND P4, PT, R84, 0x51, P2 ;  /* 0x000000515400780c */ /* 0x000fe40001784270 */
[----:B------:R-:W-:Y:S02]  /*76b0*/  FSEL R54, R54, -INF , !P3 ;  /* 0xff80000036367808 */ /* 0x000fe40005800000 */
[----:B------:R-:W-:Y:S01]  /*76c0*/  ISETP.LT.OR P5, PT, R85, 0x51, P5 ;  /* 0x000000515500780c */ /* 0x000fe20002fa1670 */
[----:B------:R-:W-:Y:S01]  /*76d0*/  MUFU.EX2 R20, R20 ;  /* 0x0000001400147308 */ /* 0x000fe20000000800 */
[----:B------:R-:W-:-:S02]  /*76e0*/  FMNMX.FTZ R39, R53, R82, !PT ;  /* 0x0000005235277209 */ /* 0x000fc40007810000 */
[----:B------:R-:W-:Y:S02]  /*76f0*/  ISETP.GT.AND P3, PT, R84, 0x58, P2 ;  /* 0x000000585400780c */ /* 0x000fe40001764270 */
[----:B------:R-:W-:Y:S02]  /*7700*/  ISETP.LT.OR P4, PT, R85, 0x52, P4 ;  /* 0x000000525500780c */ /* 0x000fe40002781670 */
[----:B------:R-:W-:Y:S01]  /*7710*/  FSEL R55, R55, -INF , !P5 ;  /* 0xff80000037377808 */ /* 0x000fe20006800000 */
[----:B------:R-:W-:Y:S01]  /*7720*/  MUFU.EX2 R26, R26 ;  /* 0x0000001a001a7308 */ /* 0x000fe20000000800 */
[----:B------:R-:W-:Y:S02]  /*7730*/  FMNMX.FTZ R82, R54, R39, !PT ;  /* 0x0000002736527209 */ /* 0x000fe40007810000 */
[----:B------:R-:W-:Y:S02]  /*7740*/  ISETP.GT.AND P5, PT, R84, 0x59, P2 ;  /* 0x000000595400780c */ /* 0x000fe400017a4270 */
[----:B------:R-:W-:-:S02]  /*7750*/  FSEL R56, R56, -INF , !P4 ;  /* 0xff80000038387808 */ /* 0x000fc40006000000 */
        /* <DEDUP_REMOVED lines=8> */
[----:B0-----:R-:W-:Y:S01]  /*77e0*/  FFMA.FTZ R83, R47, UR10, -R10 ;  /* 0x0000000a2f537c23 */ /* 0x001fe2000801080a */
[----:B------:R-:W-:-:S02]  /*77f0*/  ISETP.GT.AND P3, PT, R84, 0x61, P2 ;  /* 0x000000615400780c */ /* 0x000fc40001764270 */
[----:B------:R-:W-:Y:S02]  /*7800*/  FSEL R62, R62, -INF , !P5 ;  /* 0xff8000003e3e7808 */ /* 0x000fe40006800000 */
[----:B------:R-:W-:Y:S01]  /*7810*/  ISETP.LT.OR P4, PT, R85, 0x61, P4 ;  /* 0x000000615500780c */ /* 0x000fe20002781670 */
[----:B------:R-:W-:Y:S01]  /*7820*/  MUFU.EX2 R34, R34 ;  /* 0x0000002200227308 */ /* 0x000fe20000000800 */
[----:B------:R-:W-:Y:S02]  /*7830*/  FMNMX.FTZ R43, R61, R82, !PT ;  /* 0x000000523d2b7209 */ /* 0x000fe40007810000 */
        /* <DEDUP_REMOVED lines=14> */
[----:B------:R-:W-:Y:S02]  /*7920*/  FMNMX.FTZ R82, R66, R47, !PT ;  /* 0x0000002f42527209 */ /* 0x000fe40007810000 */
        /* <DEDUP_REMOVED lines=10> */
[----:B------:R-:W-:Y:S01]  /*79d0*/  ISETP.GT.AND P2, PT, R84, 0x79, P2 ;  /* 0x000000795400780c */ /* 0x000fe20001744270 */
[----:B------:R-:W-:-:S01]  /*79e0*/  FFMA.FTZ R84, R51, UR10, -R10 ;  /* 0x0000000a33547c23 */ /* 0x000fc2000801080a */
[----:B------:R-:W-:-:S02]  /*79f0*/  ISETP.LT.OR P4, PT, R85, 0x79, P4 ;  /* 0x000000795500780c */ /* 0x000fc40002781670 */
[----:B------:R-:W-:Y:S01]  /*7a00*/  FSEL R74, R74, -INF , !P5 ;  /* 0xff8000004a4a7808 */ /* 0x000fe20006800000 */
[----:B------:R1:W-:Y:S01]  /*7a10*/  MUFU.EX2 R47, R84 ;  /* 0x00000054002f7308 */ /* 0x0003e20000000800 */
[----:B------:R-:W-:Y:S02]  /*7a20*/  FMNMX.FTZ R51, R73, R82, !PT ;  /* 0x0000005249337209 */ /* 0x000fe40007810000 */
[----:B------:R-:W-:Y:S02]  /*7a30*/  ISETP.LT.OR P2, PT, R85, 0x7a, P2 ;  /* 0x0000007a5500780c */ /* 0x000fe40001741670 */
[----:B------:R-:W-:Y:S02]  /*7a40*/  FSEL R78, R78, -INF , !P4 ;  /* 0xff8000004e4e7808 */ /* 0x000fe40006000000 */
[----:B------:R-:W-:Y:S01]  /*7a50*/  FMNMX.FTZ R51, R74, R51, !PT ;  /* 0x000000334a337209 */ /* 0x000fe20007810000 */
[----:B------:R-:W-:Y:S01]  /*7a60*/  MUFU.EX2 R64, R64 ;  /* 0x0000004000407308 */ /* 0x000fe20000000800 */
[----:B------:R-:W-:-:S02]  /*7a70*/  FSEL R79, R79, -INF , !P2 ;  /* 0xff8000004f4f7808 */ /* 0x000fc40005000000 */
[----:B------:R-:W-:Y:S01]  /*7a80*/  FMNMX.FTZ R82, R78, R51, !PT ;  /* 0x000000334e527209 */ /* 0x000fe20007810000 */
[----:B------:R-:W-:-:S01]  /*7a90*/  FFMA.FTZ R51, R57, UR10, -R10 ;  /* 0x0000000a39337c23 */ /* 0x000fc2000801080a */
[--C-:B------:R-:W-:Y:S01]  /*7aa0*/  FFMA.FTZ R57, R63, UR10, -R10.reuse ;  /* 0x0000000a3f397c23 */ /* 0x100fe2000801080a */
[----:B------:R-:W-:-:S01]  /*7ab0*/  FFMA.FTZ R63, R69, UR10, -R10 ;  /* 0x0000000a453f7c23 */ /* 0x000fc2000801080a */
[----:B0-----:R-:W-:Y:S01]  /*7ac0*/  FMNMX.FTZ R83, R79, R82, !PT ;  /* 0x000000524f537209 */ /* 0x001fe20007810000 */
[----:B------:R-:W-:-:S01]  /*7ad0*/  FFMA.FTZ R82, R59, UR10, -R10 ;  /* 0x0000000a3b527c23 */ /* 0x000fc2000801080a */
[--C-:B------:R-:W-:Y:S01]  /*7ae0*/  FFMA.FTZ R59, R67, UR10, -R10.reuse ;  /* 0x0000000a433b7c23 */ /* 0x100fe2000801080a */
[----:B------:R-:W-:-:S01]  /*7af0*/  FFMA.FTZ R69, R80, UR10, -R10 ;  /* 0x0000000a50457c23 */ /* 0x000fc2000801080a */
[--C-:B------:R-:W-:Y:S01]  /*7b00*/  FFMA.FTZ R67, R75, UR10, -R10.reuse ;  /* 0x0000000a4b437c23 */ /* 0x100fe2000801080a */
[----:B-1----:R-:W0:Y:S01]  /*7b10*/  SHFL.BFLY PT, R84, R83, 0x2, 0x1f ;  /* 0x0c401f0053547f89 */ /* 0x002e2200000e0000 */
[----:B------:R-:W-:-:S01]  /*7b20*/  FFMA.FTZ R80, R81, UR10, -R10 ;  /* 0x0000000a51507c23 */ /* 0x000fc2000801080a */
[----:B------:R-:W-:Y:S01]  /*7b30*/  FSEL R75, R36, RZ, P6 ;  /* 0x000000ff244b7208 */ /* 0x000fe20003000000 */
[----:B------:R-:W-:Y:S04]  /*7b40*/  MUFU.EX2 R51, R51 ;  /* 0x0000003300337308 */ /* 0x000fe80000000800 */
[----:B------:R-:W-:-:S04]  /*7b50*/  FADD.FTZ R75, -R75, R6 ;  /* 0x000000064b4b7221 */ /* 0x000fc80000010100 */
[----:B------:R-:W-:Y:S01]  /*7b60*/  FMUL.FTZ R6, R75, UR10 ;  /* 0x0000000a4b067c20 */ /* 0x000fe20008410000 */
[----:B------:R-:W-:Y:S08]  /*7b70*/  MUFU.EX2 R82, R82 ;  /* 0x0000005200527308 */ /* 0x000ff00000000800 */
[----:B------:R-:W1:Y:S01]  /*7b80*/  MUFU.EX2 R6, R6 ;  /* 0x0000000600067308 */ /* 0x000e620000000800 */
[----:B0-----:R-:W-:Y:S01]  /*7b90*/  FMNMX.FTZ R85, R83, R84, !PT ;  /* 0x0000005453557209 */ /* 0x001fe20007810000 */
[----:B------:R-:W-:Y:S01]  /*7ba0*/  FFMA.FTZ R84, R77, UR10, -R10 ;  /* 0x0000000a4d547c23 */ /* 0x000fe2000801080a */
[----:B------:R-:W-:-:S05]  /*7bb0*/  IMAD.U32 R77, RZ, RZ, UR10 ;  /* 0x0000000aff4d7e24 */ /* 0x000fca000f8e00ff */
[----:B------:R-:W-:Y:S01]  /*7bc0*/  MUFU.EX2 R57, R57 ;  /* 0x0000003900397308 */ /* 0x000fe20000000800 */
[----:B------:R-:W0:Y:S07]  /*7bd0*/  SHFL.BFLY PT, R86, R85, 0x1, 0x1f ;  /* 0x0c201f0055567f89 */ /* 0x000e2e00000e0000 */
[----:B------:R-:W-:Y:S01]  /*7be0*/  MUFU.EX2 R59, R59 ;  /* 0x0000003b003b7308 */ /* 0x000fe20000000800 */
[----:B-1----:R-:W-:-:S07]  /*7bf0*/  FFMA.FTZ R81, R6, R4, R7 ;  /* 0x0000000406517223 */ /* 0x002fce0000010007 */
        /* <DEDUP_REMOVED lines=8> */
[----:B------:R-:W-:Y:S02]  /*7c80*/  FADD.FTZ R86, -R86, R5 ;  /* 0x0000000556567221 */ /* 0x000fe40000010100 */
[----:B------:R-:W-:-:S01]  /*7c90*/  FFMA.FTZ R77, R45, UR10, -R75 ;  /* 0x0000000a2d4d7c23 */ /* 0x000fc2000801084b */
[--C-:B------:R-:W-:Y:S01]  /*7ca0*/  FFMA.FTZ R76, R76, UR10, -R75.reuse ;  /* 0x0000000a4c4c7c23 */ /* 0x100fe2000801084b */
[----:B------:R-:W-:Y:S01]  /*7cb0*/  FMUL.FTZ R45, R86, UR10 ;  /* 0x0000000a562d7c20 */ /* 0x000fe20008410000 */
[--C-:B------:R-:W-:Y:S01]  /*7cc0*/  FFMA.FTZ R37, R37, UR10, -R75.reuse ;  /* 0x0000000a25257c23 */ /* 0x100fe2000801084b */
        /* <DEDUP_REMOVED lines=31> */
[--C-:B------:R-:W-:Y:S01]  /*7ec0*/  FFMA.FTZ R72, R72, UR10, -R75.reuse ;  /* 0x0000000a48487c23 */ /* 0x100fe2000801084b */
[----:B------:R-:W-:-:S01]  /*7ed0*/  FFMA.FTZ R73, R73, UR10, -R75 ;  /* 0x0000000a49497c23 */ /* 0x000fc2000801084b */
[----:B------:R-:W-:-:S02]  /*7ee0*/  FFMA.FTZ R74, R74, UR10, -R75 ;  /* 0x0000000a4a4a7c23 */ /* 0x000fc4000801084b */
[----:B------:R-:W0:Y:S01]  /*7ef0*/  MUFU.EX2 R14, R14 ;  /* 0x0000000e000e7308 */ /* 0x000e220000000800 */
[----:B-1----:R-:W-:-:S07]  /*7f00*/  FADD.FTZ R4, R37, R4 ;  /* 0x0000000425047221 */ /* 0x002fce0000010000 */
[----:B------:R-:W1:Y:S08]  /*7f10*/  MUFU.EX2 R21, R21 ;  /* 0x0000001500157308 */ /* 0x000e700000000800 */
[----:B------:R-:W3:Y:S08]  /*7f20*/  MUFU.EX2 R24, R24 ;  /* 0x0000001800187308 */ /* 0x000ef00000000800 */
[----:B------:R-:W4:Y:S08]  /*7f30*/  MUFU.EX2 R27, R27 ;  /* 0x0000001b001b7308 */ /* 0x000f300000000800 */
[----:B------:R2:W-:Y:S08]  /*7f40*/  MUFU.EX2 R5, R77 ;  /* 0x0000004d00057308 */ /* 0x0005f00000000800 */
[----:B------:R-:W5:Y:S01]  /*7f50*/  MUFU.EX2 R28, R28 ;  /* 0x0000001c001c7308 */ /* 0x000f620000000800 */
[----:B--2---:R-:W-:-:S01]  /*7f60*/  FADD.FTZ R77, R13, R4 ;  /* 0x000000040d4d7221 */ /* 0x004fc20000010000 */
[----:B------:R-:W-:-:S03]  /*7f70*/  FADD.FTZ R4, R12, R3 ;  /* 0x000000030c047221 */ /* 0x000fc60000010000 */
[----:B0-----:R-:W-:Y:S01]  /*7f80*/  FADD.FTZ R86, R14, R77 ;  /* 0x0000004d0e567221 */ /* 0x001fe20000010000 */
[----:B------:R-:W-:-:S02]  /*7f90*/  FADD.FTZ R3, R9, R4 ;  /* 0x0000000409037221 */ /* 0x000fc40000010000 */
[----:B------:R-:W0:Y:S01]  /*7fa0*/  MUFU.EX2 R31, R31 ;  /* 0x0000001f001f7308 */ /* 0x000e220000000800 */
[----:B-1----:R-:W-:-:S01]  /*7fb0*/  FADD.FTZ R77, R21, R86 ;  /* 0x00000056154d7221 */ /* 0x002fc20000010000 */
[----:B------:R-:W-:-:S03]  /*7fc0*/  FADD.FTZ R4, R20, R3 ;  /* 0x0000000314047221 */ /* 0x000fc60000010000 */
[----:B---3--:R-:W-:Y:S01]  /*7fd0*/  FADD.FTZ R86, R24, R77 ;  /* 0x0000004d18567221 */ /* 0x008fe20000010000 */
[----:B------:R-:W-:-:S02]  /*7fe0*/  FADD.FTZ R3, R15, R4 ;  /* 0x000000040f037221 */ /* 0x000fc40000010000 */
[----:B------:R-:W1:Y:S01]  /*7ff0*/  MUFU.EX2 R32, R32 ;  /* 0x0000002000207308 */ /* 0x000e620000000800 */
[----:B----4-:R-:W-:-:S01]  /*8000*/  FADD.FTZ R77, R27, R86 ;  /* 0x000000561b4d7221 */ /* 0x010fc20000010000 */
[----:B------:R-:W-:-:S03]  /*8010*/  FADD.FTZ R4, R26, R3 ;  /* 0x000000031a047221 */ /* 0x000fc60000010000 */
[----:B-----5:R-:W-:Y:S01]  /*8020*/  FADD.FTZ R86, R28, R77 ;  /* 0x0000004d1c567221 */ /* 0x020fe20000010000 */
[----:B------:R-:W-:-:S02]  /*8030*/  FADD.FTZ R3, R25, R4 ;  /* 0x0000000419037221 */ /* 0x000fc40000010000 */
        /* <DEDUP_REMOVED lines=22> */
[----:B------:R-:W-:-:S03]  /*81a0*/  FADD.FTZ R4, R52, R3 ;  /* 0x0000000334047221 */ /* 0x000fc60000010000 */
        /* <DEDUP_REMOVED lines=53> */
.L_x_9168:
[----:B------:R-:W-:Y:S01]  /*8500*/  UIADD3 UR6, UR11, 0x19c60, URZ ;  /* 0x00019c600b067890 */ /* 0x000fe2000fffe03f */
[----:B------:R-:W-:Y:S01]  /*8510*/  ISETP.GT.AND P2, PT, R2, UR18, PT ;  /* 0x0000001202007c0c */ /* 0x000fe2000bf44270 */
        /* <DEDUP_REMOVED lines=92> */
.L_x_9151:
        /* <DEDUP_REMOVED lines=25> */
.L_x_9171:
[----:B------:R-:W-:-:S13]  /*8c70*/  ISETP.NE.AND P2, PT, R12, 0x1, PT ;  /* 0x000000010c00780c */ /* 0x000fda0003f45270 */
[----:B------:R-:W0:Y:S02]  /*8c80*/  @P2 LDC.64 R10, c[0x0][0x9e8] ;  /* 0x00027a00ff0a2b82 */ /* 0x000e240000000a00 */
[----:B0-----:R-:W-:-:S05]  /*8c90*/  @P2 IMAD.HI.U32 R10, R7, R10, RZ ;  /* 0x0000000a070a2227 */ /* 0x001fca00078e00ff */
[----:B------:R-:W-:-:S07]  /*8ca0*/  @P2 SHF.R.U32.HI R7, RZ, R11, R10 ;  /* 0x0000000bff072219 */ /* 0x000fce000001160a */
.L_x_9172:
[----:B------:R-:W-:-:S05]  /*8cb0*/  IMAD R7, R7, R12, RZ ;  /* 0x0000000c07077224 */ /* 0x000fca00078e02ff */
[----:B------:R-:W-:-:S07]  /*8cc0*/  VIMNMX R8, R8, R7, !PT ;  /* 0x0000000708087248 */ /* 0x000fce0007fe0100 */
.L_x_9170:
        /* <DEDUP_REMOVED lines=12> */
.L_x_9183:
[----:B------:R-:W-:-:S04]  /*8d90*/  UIADD3 UR37, UR20, 0x1, URZ ;  /* 0x0000000114257890 */ /* 0x000fc8000fffe03f */
[----:B------:R-:W-:-:S04]  /*8da0*/  UISETP.NE.AND UP0, UPT, UR37, 0x2, UPT ;  /* 0x000000022500788c */ /* 0x000fc8000bf05270 */
[----:B------:R-:W-:Y:S02]  /*8db0*/  USEL UR36, URZ, 0x1, UP0 ;  /* 0x000000013f247887 */ /* 0x000fe40008000000 */
[----:B------:R-:W-:Y:S02]  /*8dc0*/  USEL UR37, UR37, URZ, UP0 ;  /* 0x0000003f25257287 */ /* 0x000fe40008000000 */
[----:B------:R-:W-:Y:S01]  /*8dd0*/  ULOP3.LUT UR36, UR19, UR36, URZ, 0x3c, !UPT ;  /* 0x0000002413247292 */ /* 0x000fe2000f8e3c3f */
[----:B------:R-:W-:Y:S11]  /*8de0*/  @!P0 BRA `(.L_x_9174) ;  /* 0x0000000000048947 */ /* 0x000ff60003800000 */
[----:B------:R-:W-:Y:S01]  /*8df0*/  BPT.TRAP 0x1 ;  /* 0x000000040000795c */ /* 0x000fe20000300000 */
.L_x_9174:
[----:B------:R-:W-:Y:S01]  /*8e00*/  ULEA UR6, UR37, UR45, 0x3 ;  /* 0x0000002d25067291 */ /* 0x000fe2000f8e183f */
[----:B------:R-:W-:-:S05]  /*8e10*/  IMAD.U32 R5, RZ, RZ, UR36 ;  /* 0x00000024ff057e24 */ /* 0x000fca000f8e00ff */
[----:B------:R-:W-:-:S04]  /*8e20*/  SHF.L.U32 R5, R5, 0x1f, RZ ;  /* 0x0000001f05057819 */ /* 0x000fc800000006ff */
[----:B------:R0:W1:Y:S01]  /*8e30*/  SYNCS.PHASECHK.TRANS64.TRYWAIT P2, [UR6+0x19c30], R5 ;  /* 0x019c3005ff0075a7 */ /* 0x0000620008040146 */
[----:B------:R-:W-:Y:S05]  /*8e40*/  @!P0 BRA `(.L_x_9175) ;  /* 0x0000000000048947 */ /* 0x000fea0003800000 */
[----:B------:R-:W-:Y:S01]  /*8e50*/  BPT.TRAP 0x1 ;  /* 0x000000040000795c */ /* 0x000fe20000300000 */
.L_x_9175:
[----:B-1----:R-:W-:Y:S05]  /*8e60*/  @P2 BRA `(.L_x_9176) ;  /* 0x0000000000082947 */ /* 0x002fea0003800000 */
[----:B------:R-:W1:Y:S02]  /*8e70*/  SYNCS.PHASECHK.TRANS64.TRYWAIT P2, [UR6+0x19c30], R5 ;  /* 0x019c3005ff0075a7 */ /* 0x000e640008040146 */
[----:B-1----:R-:W-:Y:S05]  /*8e80*/  @!P2 BRA `(.L_x_9177) ;  /* 0x000000c000a0a947 */ /* 0x002fea0003800000 */
.L_x_9176:
        /* <DEDUP_REMOVED lines=17> */
.L_x_9178:
[----:B------:R-:W-:Y:S01]  /*8fa0*/  ULEA UR14, UR20, UR45, 0x3 ;  /* 0x0000002d140e7291 */ /* 0x000fe2000f8e183f */
[----:B01----:R-:W-:-:S05]  /*8fb0*/  IMAD.U32 R5, RZ, RZ, UR19 ;  /* 0x00000013ff057e24 */ /* 0x003fca000f8e00ff */
[----:B------:R-:W-:-:S04]  /*8fc0*/  SHF.L.U32 R5, R5, 0x1f, RZ ;  /* 0x0000001f05057819 */ /* 0x000fc800000006ff */
[----:B------:R0:W1:Y:S01]  /*8fd0*/  SYNCS.PHASECHK.TRANS64.TRYWAIT P2, [UR14+0x19c50], R5 ;  /* 0x019c5005ff0075a7 */ /* 0x000062000804014e */
[----:B------:R-:W-:Y:S05]  /*8fe0*/  @!P0 BRA `(.L_x_9179) ;  /* 0x0000000000048947 */ /* 0x000fea0003800000 */
[----:B------:R-:W-:Y:S01]  /*8ff0*/  BPT.TRAP 0x1 ;  /* 0x000000040000795c */ /* 0x000fe20000300000 */
.L_x_9179:
[----:B-1----:R-:W-:Y:S05]  /*9000*/  @P2 BRA `(.L_x_9180) ;  /* 0x0000000000082947 */ /* 0x002fea0003800000 */
[----:B------:R-:W1:Y:S02]  /*9010*/  SYNCS.PHASECHK.TRANS64.TRYWAIT P2, [UR14+0x19c50], R5 ;  /* 0x019c5005ff0075a7 */ /* 0x000e64000804014e */
[----:B-1----:R-:W-:Y:S05]  /*9020*/  @!P2 BRA `(.L_x_9181) ;  /* 0x000000c00050a947 */ /* 0x002fea0003800000 */
.L_x_9180:
        /* <DEDUP_REMOVED lines=24> */
[----:B------:R-:W-:Y:S01]  /*91b0*/  FMUL.FTZ R43, R0, R51 ;  /* 0x00000033002b7220 */ /* 0x000fe20000410000 */
[----:B------:R-:W-:Y:S01]  /*91c0*/  QGMMA.64x96x32.F32.E4M3.E4M3 R88, R148, gdesc[UR4], R88, gsb0 ;  /* 0x0160000494587df3 */ /* 0x000fe20008000858 */
[----:B------:R-:W2:Y:S01]  /*91d0*/  MUFU.TANH R11, R11 ;  /* 0x0000000b000b7308 */ /* 0x000ea20000002400 */
        /* <DEDUP_REMOVED lines=49> */
[----:B------:R-:W-:Y:S01]  /*94f0*/  FMUL.FTZ R67, R0, R75 ;  /* 0x0000004b00437220 */ /* 0x000fe20000410000 */
[----:B------:R-:W-:Y:S01]  /*9500*/  UIADD3 UR6, UR11, 0x2, URZ ;  /* 0x000000020b067890 */ /* 0x000fe2000fffe03f */
[----:B------:R-:W-:Y:S01]  /*9510*/  UMOV UR7, 0x40000040 ;  /* 0x4000004000077882 */ /* 0x000fe20000000000 */
[----:B------:R-:W-:-:S03]  /*9520*/  UMOV UR10, UR18 ;  /* 0x00000012000a7c82 */ /* 0x000fc60008000000 */
        /* <DEDUP_REMOVED lines=21> */
[----:B------:R-:W-:-:S05]  /*9680*/  UIADD3 UR6, UR11, 0x4, URZ ;  /* 0x000000040b067890 */ /* 0x000fca000fffe03f */
[----:B------:R-:W2:Y:S01]  /*9690*/  MUFU.TANH R33, R33 ;  /* 0x0000002100217308 */ /* 0x000ea20000002400 */
[----:B-1----:R-:W-:Y:S01]  /*96a0*/  FMNMX.FTZ R6, R32, R5, !PT ;  /* 0x0000000520067209 */ /* 0x002fe20007810000 */
[----:B------:R-:W-:-:S06]  /*96b0*/  UMOV UR7, 0x40000040 ;  /* 0x4000004000077882 */ /* 0x000fcc0000000000 */
        /* <DEDUP_REMOVED lines=130> */
[----:B-1----:R-:W-:Y:S01]  /*9ee0*/  FMNMX.FTZ R5, R83, R82, !PT ;  /* 0x0000005253057209 */ /* 0x002fe20007810000 */
[----:B------:R-:W-:Y:S02]  /*9ef0*/  IMAD.U32 R82, RZ, RZ, UR10 ;  /* 0x0000000aff527e24 */ /* 0x000fe4000f8e00ff */
        /* <DEDUP_REMOVED lines=66> */
[----:B------:R-:W-:-:S02]  /*a320*/  FFMA.FTZ R79, R79, UR10, -R80 ;  /* 0x0000000a4f4f7c23 */ /* 0x000fc40008010850 */
[----:B------:R-:W2:Y:S01]  /*a330*/  MUFU.EX2 R12, R12 ;  /* 0x0000000c000c7308 */ /* 0x000ea20000000800 */
[----:B-1----:R-:W-:-:S07]  /*a340*/  FFMA.FTZ R3, R8, R3, R13 ;  /* 0x0000000308037223 */ /* 0x002fce000001000d */
        /* <DEDUP_REMOVED lines=86> */
[----:B------:R-:W-:-:S05]  /*a8b0*/  IMAD.U32 R3, RZ, RZ, UR37 ;  /* 0x00000025ff037e24 */ /* 0x000fca000f8e00ff */
[----:B------:R-:W-:Y:S01]  /*a8c0*/  @!P1 LEA R3, R3, UR45, 0x3 ;  /* 0x0000002d03039c11 */ /* 0x000fe2000f8e18ff */
[----:B------:R-:W0:Y:S01]  /*a8d0*/  MUFU.EX2 R63, R63 ;  /* 0x0000003f003f7308 */ /* 0x000e220000000800 */
[----:B--2---:R-:W-:-:S03]  /*a8e0*/  FADD.FTZ R82, R62, R81 ;  /* 0x000000513e527221 */ /* 0x004fc60000010000 */
[----:B------:R-:W-:-:S04]  /*a8f0*/  @!P1 VIADD R3, R3, 0x19c40 ;  /* 0x00019c4003039836 */ /* 0x000fc80000000000 */
[----:B------:R-:W2:Y:S01]  /*a900*/  MUFU.EX2 R64, R64 ;  /* 0x0000004000407308 */ /* 0x000ea20000000800 */
[----:B-1----:R-:W-:-:S01]  /*a910*/  FADD.FTZ R81, R61, R4 ;  /* 0x000000043d517221 */ /* 0x002fc20000010000 */
[----:B------:R-:W-:-:S04]  /*a920*/  @!P1 PRMT R3, RZ, 0x654, R3 ;  /* 0x00000654ff039816 */ /* 0x000fc80000000003 */
[----:B------:R1:W-:Y:S02]  /*a930*/  @!P1 SYNCS.ARRIVE.TRANS64.RED.A1T0 RZ, [R3+URZ], RZ ;  /* 0x000000ff03ff99a7 */ /* 0x0003e4000810043f */
        /* <DEDUP_REMOVED lines=34> */
.L_x_9182:
[----:B------:R-:W-:Y:S01]  /*ab60*/  UIADD3 UR6, UR14, 0x19c60, URZ ;  /* 0x00019c600e067890 */ /* 0x000fe2000fffe03f */
[----:B------:R-:W-:Y:S01]  /*ab70*/  ISETP.GT.AND P2, PT, R2, R9, PT ;  /* 0x000000090200720c */ /* 0x000fe20003f44270 */
        /* <DEDUP_REMOVED lines=88> */
.L_x_9173:
        /* <DEDUP_REMOVED lines=10> */
.L_x_9202:
[----:B------:R-:W-:-:S04]  /*b1a0*/  UISETP.NE.AND UP0, UPT, UR20, 0x1, UPT ;  /* 0x000000011400788c */ /* 0x000fc8000bf05270 */
[----:B------:R-:W-:-:S04]  /*b1b0*/  USEL UR36, URZ, 0x1, UP0 ;  /* 0x000000013f247887 */ /* 0x000fc80008000000 */
[----:B------:R-:W-:Y:S01]  /*b1c0*/  ULOP3.LUT UR36, UR19, UR36, URZ, 0x3c, !UPT ;  /* 0x0000002413247292 */ /* 0x000fe2000f8e3c3f */
[----:B------:R-:W-:Y:S11]  /*b1d0*/  @!P0 BRA `(.L_x_9185) ;  /* 0x0000000000048947 */ /* 0x000ff60003800000 */
[----:B------:R-:W-:Y:S01]  /*b1e0*/  BPT.TRAP 0x1 ;  /* 0x000000040000795c */ /* 0x000fe20000300000 */
.L_x_9185:
        /* <DEDUP_REMOVED lines=9> */
.L_x_9186:
[----:B-1----:R-:W-:Y:S05]  /*b280*/  @P2 BRA `(.L_x_9187) ;  /* 0x0000000000082947 */ /* 0x002fea0003800000 */
[----:B------:R-:W1:Y:S02]  /*b290*/  SYNCS.PHASECHK.TRANS64.TRYWAIT P2, [UR24+0x19c30], R5 ;  /* 0x019c3005ff0075a7 */ /* 0x000e640008040158 */
[----:B-1----:R-:W-:Y:S05]  /*b2a0*/  @!P2 BRA `(.L_x_9188) ;  /* 0x0000009c00c8a947 */ /* 0x002fea0003800000 */
.L_x_9187:
        /* <DEDUP_REMOVED lines=17> */
.L_x_9189:
[----:B------:R-:W-:Y:S01]  /*b3c0*/  ULEA UR11, UR20, UR45, 0x3 ;  /* 0x0000002d140b7291 */ /* 0x000fe2000f8e183f */
[----:B01----:R-:W-:-:S05]  /*b3d0*/  IMAD.U32 R5, RZ, RZ, UR19 ;  /* 0x00000013ff057e24 */ /* 0x003fca000f8e00ff */
[----:B------:R-:W-:-:S04]  /*b3e0*/  SHF.L.U32 R5, R5, 0x1f, RZ ;  /* 0x0000001f05057819 */ /* 0x000fc800000006ff */
[----:B------:R0:W1:Y:S01]  /*b3f0*/  SYNCS.PHASECHK.TRANS64.TRYWAIT P2, [UR11+0x19c50], R5 ;  /* 0x019c5005ff0075a7 */ /* 0x000062000804014b */
[----:B------:R-:W-:Y:S05]  /*b400*/  @!P0 BRA `(.L_x_9190) ;  /* 0x0000000000048947 */ /* 0x000fea0003800000 */
[----:B------:R-:W-:Y:S01]  /*b410*/  BPT.TRAP 0x1 ;  /* 0x000000040000795c */ /* 0x000fe20000300000 */
.L_x_9190:
[----:B-1----:R-:W-:Y:S05]  /*b420*/  @P2 BRA `(.L_x_9191) ;  /* 0x0000000000082947 */ /* 0x002fea0003800000 */
[----:B------:R-:W1:Y:S02]  /*b430*/  SYNCS.PHASECHK.TRANS64.TRYWAIT P2, [UR11+0x19c50], R5 ;  /* 0x019c5005ff0075a7 */ /* 0x000e64000804014b */
[----:B-1----:R-:W-:Y:S05]  /*b440*/  @!P2 BRA `(.L_x_9192) ;  /* 0x0000009c0078a947 */ /* 0x002fea0003800000 */
.L_x_9191:
[----:B------:R-:W-:Y:S01]  /*b450*/  UIADD3 UR6, UR45, 0x3000, URZ ;  /* 0x000030002d067890 */ /* 0x000fe2000fffe03f */
[----:B------:R-:W-:Y:S01]  /*b460*/  WARPGROUP.ARRIVE ;  /* 0x00000000000079c5 */ /* 0x000fe20000000000 */
[----:B------:R-:W-:Y:S01]  /*b470*/  UMOV UR7, 0x40000040 ;  /* 0x4000004000077882 */ /* 0x000fe20000000000 */
[C---:B-1----:R-:W-:Y:S01]  /*b480*/  FMUL.FTZ R6, R0.reuse, R25 ;  /* 0x0000001900067220 */ /* 0x042fe20000410000 */
[----:B------:R-:W-:Y:S01]  /*b490*/  USHF.R.U32.HI UR6, URZ, 0x4, UR6 ;  /* 0x000000043f067899 */ /* 0x000fe20008011606 */
[C---:B------:R-:W-:Y:S01]  /*b4a0*/  FMUL.FTZ R25, R0.reuse, R36 ;  /* 0x0000002400197220 */ /* 0x040fe20000410000 */
[C---:B------:R-:W-:Y:S01]  /*b4b0*/  FMUL.FTZ R9, R0.reuse, R26 ;  /* 0x0000001a00097220 */ /* 0x040fe20000410000 */
[----:B------:R-:W1:Y:S01]  /*b4c0*/  @P5 LDC R36, c[0x0][0x44c] ;  /* 0x00011300ff245b82 */ /* 0x000e620000000800 */
[----:B------:R-:W-:Y:S01]  /*b4d0*/  ULOP3.LUT UR6, UR6, 0x3fff, URZ, 0xc0, !UPT ;  /* 0x00003fff06067892 */ /* 0x000fe2000f8ec03f */
[C---:B------:R-:W-:Y:S01]  /*b4e0*/  FMUL.FTZ R26, R0.reuse, R37 ;  /* 0x00000025001a7220 */ /* 0x040fe20000410000 */
[C---:B------:R-:W-:Y:S01]  /*b4f0*/  FMUL.FTZ R11, R0.reuse, R28 ;  /* 0x0000001c000b7220 */ /* 0x040fe20000410000 */
[C---:B0-----:R-:W-:Y:S01]  /*b500*/  FMUL.FTZ R5, R0.reuse, R24 ;  /* 0x0000001800057220 */ /* 0x041fe20000410000 */
[----:B------:R-:W-:Y:S01]  /*b510*/  ULOP3.LUT UR6, UR6, 0x10000, URZ, 0xfc, !UPT ;  /* 0x0001000006067892 */ /* 0x000fe2000f8efc3f */
[C---:B------:R-:W-:Y:S01]  /*b520*/  FMUL.FTZ R28, R0.reuse, R39 ;  /* 0x00000027001c7220 */ /* 0x040fe20000410000 */
[C---:B------:R-:W-:Y:S01]  /*b530*/  FMUL.FTZ R24, R0.reuse, R35 ;  /* 0x0000002300187220 */ /* 0x040fe20000410000 */
[----:B------:R-:W0:Y:S01]  /*b540*/  @P5 LDC R37, c[0x0][0x450] ;  /* 0x00011400ff255b82 */ /* 0x000e220000000800 */
        /* <DEDUP_REMOVED lines=9> */
[----:B------:R-:W-:Y:S01]  /*b5e0*/  QGMMA.64x96x32.F32.E4M3.E4M3 R88, R148, gdesc[UR4], R88, gsb0 ;  /* 0x0160000494587df3 */ /* 0x000fe20008000858 */
[----:B------:R-:W-:Y:S01]  /*b5f0*/  UIADD3 UR6, UR10, 0x2, URZ ;  /* 0x000000020a067890 */ /* 0x000fe2000fffe03f */
[----:B------:R-:W-:Y:S01]  /*b600*/  FMUL.FTZ R66, R0, R73 ;  /* 0x0000004900427220 */ /* 0x000fe20000410000 */
[----:B------:R-:W-:Y:S01]  /*b610*/  UMOV UR7, 0x40000040 ;  /* 0x4000004000077882 */ /* 0x000fe20000000000 */
[----:B------:R-:W-:-:S02]  /*b620*/  VIADD R79, R17, UR38 ;  /* 0x00000026114f7c36 */ /* 0x000fc40008000000 */
[C---:B------:R-:W-:Y:S01]  /*b630*/  FMUL.FTZ R73, R0.reuse, R80 ;  /* 0x0000005000497220 */ /* 0x040fe20000410000 */
[----:B------:R-:W-:Y:S01]  /*b640*/  FMUL.FTZ R12, R0, R29 ;  /* 0x0000001d000c7220 */ /* 0x000fe20000410000 */
[----:B------:R-:W2:Y:S01]  /*b650*/  LDC R80, c[0x0][0x2f0] ;  /* 0x0000bc00ff507b82 */ /* 0x000ea20000000800 */
[----:B-1----:R-:W-:-:S04]  /*b660*/  @P5 IMAD.HI.U32 R36, R79, R36, RZ ;  /* 0x000000244f245227 */ /* 0x002fc800078e00ff */
[C---:B------:R-:W-:Y:S01]  /*b670*/  FMUL.FTZ R29, R0.reuse, R40 ;  /* 0x00000028001d7220 */ /* 0x040fe20000410000 */
[C---:B------:R-:W-:Y:S01]  /*b680*/  FMUL.FTZ R40, R0.reuse, R49 ;  /* 0x0000003100287220 */ /* 0x040fe20000410000 */
[C---:B------:R-:W-:Y:S01]  /*b690*/  FMUL.FTZ R49, R0.reuse, R57 ;  /* 0x0000003900317220 */ /* 0x040fe20000410000 */
[C---:B------:R-:W-:Y:S01]  /*b6a0*/  FMUL.FTZ R57, R0.reuse, R64 ;  /* 0x0000004000397220 */ /* 0x040fe20000410000 */
[----:B------:R-:W-:Y:S01]  /*b6b0*/  FMUL.FTZ R64, R0, R75 ;  /* 0x0000004b00407220 */ /* 0x000fe20000410000 */
[----:B0-----:R-:W-:Y:S01]  /*b6c0*/  @P5 SHF.R.U32.HI R79, RZ, R37, R36 ;  /* 0x00000025ff4f5219 */ /* 0x001fe20000011624 */
        /* <DEDUP_REMOVED lines=44> */
[----:B------:R-:W0:Y:S01]  /*b990*/  MUFU.TANH R5, R5 ;  /* 0x0000000500057308 */ /* 0x000e220000002400 */
[----:B------:R-:W-:-:S02]  /*b9a0*/  IMAD R37, R16, -0x2, R37 ;  /* 0xfffffffe10257824 */ /* 0x000fc400078e0225 */
[----:B------:R-:W-:Y:S02]  /*b9b0*/  @!P1 VIADD R36, R36, 0x19c40 ;  /* 0x00019c4024249836 */ /* 0x000fe40000000000 */
[----:B--2---:R-:W-:-:S03]  /*b9c0*/  IMAD R37, R80, UR40, R37 ;  /* 0x0000002850257c24 */ /* 0x004fc6000f8e0225 */
[----:B------:R-:W1:Y:S01]  /*b9d0*/  MUFU.TANH R6, R6 ;  /* 0x0000000600067308 */ /* 0x000e620000002400 */
[----:B------:R-:W-:Y:S01]  /*b9e0*/  VIADD R37, R37, -UR22 ;  /* 0x8000001625257c36 */ /* 0x000fe20008000000 */
[----:B------:R-:W-:-:S03]  /*b9f0*/  @!P1 PRMT R36, RZ, 0x654, R36 ;  /* 0x00000654ff249816 */ /* 0x000fc60000000024 */
[C---:B------:R-:W-:Y:S02]  /*ba00*/  VIADD R86, R37.reuse, UR23 ;  /* 0x0000001725567c36 */ /* 0x040fe40008000000 */
[----:B------:R-:W-:Y:S01]  /*ba10*/  VIADD R85, R37, UR17 ;  /* 0x0000001125557c36 */ /* 0x000fe20008000000 */
        /* <DEDUP_REMOVED lines=47> */
[----:B------:R-:W-:Y:S07]  /*bd10*/  QGMMA.64x96x32.F32.E4M3.E4M3 R88, R136, gdesc[UR4], R88, gsb0 ;  /* 0x0160000488587df3 */ /* 0x000fee0008000858 */
        /* <DEDUP_REMOVED lines=16> */
[----:B------:R0:W-:Y:S04]  /*be20*/  @!P1 SYNCS.ARRIVE.TRANS64.RED.A1T0 RZ, [R36+URZ], RZ ;  /* 0x000000ff24ff99a7 */ /* 0x0001e8000810043f */
[----:B------:R-:W0:Y:S08]  /*be30*/  MUFU.TANH R64, R64 ;  /* 0x0000004000407308 */ /* 0x000e300000002400 */
[----:B------:R-:W0:Y:S08]  /*be40*/  MUFU.TANH R67, R67 ;  /* 0x0000004300437308 */ /* 0x000e300000002400 */
[----:B------:R-:W0:Y:S01]  /*be50*/  MUFU.TANH R69, R69 ;  /* 0x0000004500457308 */ /* 0x000e220000002400 */
[----:B-----5:R-:W-:-:S02]  /*be60*/  IMAD.IADD R84, R86, 0x1, R137 ;  /* 0x0000000156547824 */ /* 0x020fc400078e0289 */
        /* <DEDUP_REMOVED lines=25> */
.L_x_9195:
[----:B------:R-:W-:-:S05]  /*c000*/  IMAD.U32 R136, RZ, RZ, UR21 ;  /* 0x00000015ff887e24 */ /* 0x000fca000f8e00ff */
[----:B------:R-:W-:-:S13]  /*c010*/  ISETP.NE.AND P2, PT, R136, 0x1, PT ;  /* 0x000000018800780c */ /* 0x000fda0003f45270 */
[----:B------:R-:W0:Y:S02]  /*c020*/  @P2 LDC.64 R36, c[0x0][0x9e8] ;  /* 0x00027a00ff242b82 */ /* 0x000e240000000a00 */
[----:B0-----:R-:W-:-:S05]  /*c030*/  @P2 IMAD.HI.U32 R36, R82, R36, RZ ;  /* 0x0000002452242227 */ /* 0x001fca00078e00ff */
[----:B------:R-:W-:-:S07]  /*c040*/  @P2 SHF.R.U32.HI R82, RZ, R37, R36 ;  /* 0x00000025ff522219 */ /* 0x000fce0000011624 */
.L_x_9196:
[----:B------:R-:W-:Y:S05]  /*c050*/  BSYNC B0 ;  /* 0x0000000000007941 */ /* 0x000fea0003800000 */
.L_x_9194:
[----:B------:R-:W-:-:S04]  /*c060*/  IMAD R37, R82, R136, -R75 ;  /* 0x0000008852257224 */ /* 0x000fc800078e0a4b */
[----:B------:R-:W-:-:S05]  /*c070*/  IMAD R37, R16, -0x2, R37 ;  /* 0xfffffffe10257824 */ /* 0x000fca00078e0225 */
[----:B------:R-:W-:Y:S02]  /*c080*/  VIADDMNMX R84, R37, R136, R84, PT ;  /* 0x0000008825547246 */ /* 0x000fe40003800154 */
[----:B------:R-:W-:-:S07]  /*c090*/  VIMNMX R83, R83, R37, !PT ;  /* 0x0000002553537248 */ /* 0x000fce0007fe0100 */
.L_x_9193:
        /* <DEDUP_REMOVED lines=114> */
.L_x_9199:
[----:B------:R-:W-:-:S05]  /*c7c0*/  IMAD.U32 R6, RZ, RZ, UR21 ;  /* 0x00000015ff067e24 */ /* 0x000fca000f8e00ff */
[----:B------:R-:W-:-:S13]  /*c7d0*/  ISETP.NE.AND P3, PT, R6, 0x1, PT ;  /* 0x000000010600780c */ /* 0x000fda0003f65270 */
[----:B------:R-:W0:Y:S02]  /*c7e0*/  @P3 LDC.64 R36, c[0x0][0x9e8] ;  /* 0x00027a00ff243b82 */ /* 0x000e240000000a00 */
[----:B0-----:R-:W-:-:S05]  /*c7f0*/  @P3 IMAD.HI.U32 R36, R80, R36, RZ ;  /* 0x0000002450243227 */ /* 0x001fca00078e00ff */
[----:B------:R-:W-:-:S07]  /*c800*/  @P3 SHF.R.U32.HI R80, RZ, R37, R36 ;  /* 0x00000025ff503219 */ /* 0x000fce0000011624 */
.L_x_9200:
[----:B------:R-:W-:Y:S05]  /*c810*/  BSYNC B0 ;  /* 0x0000000000007941 */ /* 0x000fea0003800000 */
.L_x_9198:
[----:B------:R-:W-:-:S04]  /*c820*/  IMAD R75, R80, R6, -R75 ;  /* 0x00000006504b7224 */ /* 0x000fc800078e0a4b */
[----:B------:R-:W-:-:S05]  /*c830*/  IMAD R75, R16, -0x2, R75 ;  /* 0xfffffffe104b7824 */ /* 0x000fca00078e024b */
[----:B------:R-:W-:Y:S02]  /*c840*/  VIADDMNMX R86, R75, R6, R86, PT ;  /* 0x000000064b567246 */ /* 0x000fe40003800156 */
[----:B------:R-:W-:-:S07]  /*c850*/  VIMNMX R85, R85, R75, !PT ;  /* 0x0000004b55557248 */ /* 0x000fce0007fe0100 */
.L_x_9197:
        /* <DEDUP_REMOVED lines=69> */
[C---:B------:R-:W-:Y:S02]  /*ccb0*/  ISETP.GT.AND P3, PT, R85.reuse, 0x29, P2 ;  /* 0x000000295500780c */ /* 0x040fe40001764270 */
[----:B------:R-:W-:Y:S02]  /*ccc0*/  FSEL R44, R44, -INF , !P4 ;  /* 0xff8000002c2c7808 */ /* 0x000fe40006000000 */
[----:B------:R-:W-:Y:S02]  /*ccd0*/  ISETP.GT.AND P4, PT, R85, 0x40, P2 ;  /* 0x000000405500780c */ /* 0x000fe40001784270 */
[C---:B------:R-:W-:Y:S02]  /*cce0*/  ISETP.LT.OR P3, PT, R86.reuse, 0x2a, P3 ;  /* 0x0000002a5600780c */ /* 0x040fe40001f61670 */
[----:B------:R-:W-:-:S02]  /*ccf0*/  ISETP.LT.OR P4, PT, R86, 0x41, P4 ;  /* 0x000000415600780c */ /* 0x000fc40002781670 */
[----:B------:R-:W-:Y:S02]  /*cd00*/  FSEL R38, R38, -INF , !P3 ;  /* 0xff80000026267808 */ /* 0x000fe40005800000 */
[C---:B------:R-:W-:Y:S02]  /*cd10*/  ISETP.GT.AND P3, PT, R85.reuse, 0x31, P2 ;  /* 0x000000315500780c */ /* 0x040fe40001764270 */
[----:B------:R-:W-:Y:S02]  /*cd20*/  FSEL R48, R48, -INF , !P4 ;  /* 0xff80000030307808 */ /* 0x000fe40006000000 */
[----:B------:R-:W-:Y:S02]  /*cd30*/  ISETP.GT.AND P4, PT, R85, 0x41, P2 ;  /* 0x000000415500780c */ /* 0x000fe40001784270 */
[----:B------:R-:W-:Y:S02]  /*cd40*/  ISETP.LT.OR P3, PT, R86, 0x32, P3 ;  /* 0x000000325600780c */ /* 0x000fe40001f61670 */
[----:B0-----:R-:W-:-:S02]  /*cd50*/  FMNMX.FTZ R6, R6, R37, !PT ;  /* 0x0000002506067209 */ /* 0x001fc40007810000 */
[----:B------:R-:W-:Y:S02]  /*cd60*/  ISETP.LT.OR P4, PT, R86, 0x42, P4 ;  /* 0x000000425600780c */ /* 0x000fe40002781670 */
[----:B------:R-:W-:Y:S01]  /*cd70*/  FSEL R42, R42, -INF , !P3 ;  /* 0xff8000002a2a7808 */ /* 0x000fe20005800000 */
[----:B------:R-:W0:Y:S01]  /*cd80*/  SHFL.BFLY PT, R37, R6, 0x1, 0x1f ;  /* 0x0c201f0006257f89 */ /* 0x000e2200000e0000 */
[C---:B------:R-:W-:Y:S02]  /*cd90*/  ISETP.GT.AND P3, PT, R85.reuse, 0x39, P2 ;  /* 0x000000395500780c */ /* 0x040fe40001764270 */
[----:B------:R-:W-:Y:S02]  /*cda0*/  FSEL R75, R50, -INF , !P4 ;  /* 0xff800000324b7808 */ /* 0x000fe40006000000 */
[----:B------:R-:W-:Y:S02]  /*cdb0*/  ISETP.GT.AND P4, PT, R85, 0x48, P2 ;  /* 0x000000485500780c */ /* 0x000fe40001784270 */
[----:B------:R-:W-:-:S02]  /*cdc0*/  ISETP.LT.OR P3, PT, R86, 0x3a, P3 ;  /* 0x0000003a5600780c */ /* 0x000fc40001f61670 */
[----:B------:R-:W-:Y:S02]  /*cdd0*/  ISETP.LT.OR P4, PT, R86, 0x49, P4 ;  /* 0x000000495600780c */ /* 0x000fe40002781670 */
[----:B------:R-:W-:Y:S02]  /*cde0*/  FSEL R46, R46, -INF , !P3 ;  /* 0xff8000002e2e7808 */ /* 0x000fe40005800000 */
[----:B------:R-:W-:Y:S02]  /*cdf0*/  FSEL R52, R52, -INF , !P4 ;  /* 0xff80000034347808 */ /* 0x000fe40006000000 */
[----:B------:R-:W-:-:S04]  /*ce00*/  ISETP.GT.AND P4, PT, R85, RZ, P2 ;  /* 0x000000ff5500720c */ /* 0x000fc80001784270 */
[----:B------:R-:W-:Y:S02]  /*ce10*/  ISETP.LT.OR P4, PT, R86, 0x1, P4 ;  /* 0x000000015600780c */ /* 0x000fe40002781670 */
[----:B0-----:R-:W-:Y:S01]  /*ce20*/  FMNMX.FTZ R6, R6, R37, !PT ;  /* 0x0000002506067209 */ /* 0x001fe20007810000 */
[----:B------:R-:W-:-:S03]  /*ce30*/  IMAD.U32 R37, RZ, RZ, UR10 ;  /* 0x0000000aff257e24 */ /* 0x000fc6000f8e00ff */
[C---:B------:R-:W-:Y:S01]  /*ce40*/  FSETP.NEU.FTZ.AND P3, PT, R6.reuse, -INF , PT ;  /* 0xff8000000600780b */ /* 0x040fe20003f7d000 */
[----:B------:R-:W-:-:S05]  /*ce50*/  FFMA.FTZ R36, R6, R37, -8 ;  /* 0xc100000006247423 */ /* 0x000fca0000010025 */
[----:B------:R-:W-:-:S05]  /*ce60*/  FSEL R36, R36, RZ, P3 ;  /* 0x000000ff24247208 */ /* 0x000fca0001800000 */
[--C-:B------:R-:W-:Y:S01]  /*ce70*/  FFMA.FTZ R5, R5, UR10, -R36.reuse ;  /* 0x0000000a05057c23 */ /* 0x100fe20008010824 */
[----:B------:R-:W-:-:S01]  /*ce80*/  FFMA.FTZ R79, R15, UR10, -R36 ;  /* 0x0000000a0f4f7c23 */ /* 0x000fc20008010824 */
[----:B------:R-:W-:Y:S01]  /*ce90*/  FSEL R15, R9, -INF , !P4 ;  /* 0xff800000090f7808 */ /* 0x000fe20006000000 */
[----:B------:R-:W-:-:S01]  /*cea0*/  FFMA.FTZ R37, R82, UR10, -R36 ;  /* 0x0000000a52257c23 */ /* 0x000fc20008010824 */
[----:B------:R0:W-:Y:S01]  /*ceb0*/  MUFU.EX2 R50, R5 ;  /* 0x0000000500327308 */ /* 0x0001e20000000800 */
[----:B------:R-:W-:Y:S01]  /*cec0*/  ISETP.GT.AND P4, PT, R85, 0x49, P2 ;  /* 0x000000495500780c */ /* 0x000fe20001784270 */
[--C-:B------:R-:W-:Y:S01]  /*ced0*/  FFMA.FTZ R11, R11, UR10, -R36.reuse ;  /* 0x0000000a0b0b7c23 */ /* 0x100fe20008010824 */
[----:B------:R-:W-:-:S01]  /*cee0*/  FFMA.FTZ R12, R12, UR10, -R36 ;  /* 0x0000000a0c0c7c23 */ /* 0x000fc20008010824 */
[--C-:B------:R-:W-:Y:S01]  /*cef0*/  FFMA.FTZ R20, R20, UR10, -R36.reuse ;  /* 0x0000000a14147c23 */ /* 0x100fe20008010824 */
[----:B------:R-:W-:Y:S01]  /*cf00*/  ISETP.LT.OR P4, PT, R86, 0x4a, P4 ;  /* 0x0000004a5600780c */ /* 0x000fe20002781670 */
[--C-:B------:R-:W-:Y:S01]  /*cf10*/  FFMA.FTZ R25, R25, UR10, -R36.reuse ;  /* 0x0000000a19197c23 */ /* 0x100fe20008010824 */
[----:B------:R-:W-:-:S01]  /*cf20*/  FFMA.FTZ R26, R26, UR10, -R36 ;  /* 0x0000000a1a1a7c23 */ /* 0x000fc20008010824 */
[----:B------:R1:W-:Y:S01]  /*cf30*/  MUFU.EX2 R9, R79 ;  /* 0x0000004f00097308 */ /* 0x0003e20000000800 */
[----:B0-----:R-:W-:Y:S01]  /*cf40*/  FMNMX.FTZ R5, R15, R8, !PT ;  /* 0x000000080f057209 */ /* 0x001fe20007810000 */
        /* <DEDUP_REMOVED lines=31> */
[----:B------:R-:W-:Y:S01]  /*d140*/  FSEL R58, R58, -INF , !P4 ;  /* 0xff8000003a3a7808 */ /* 0x000fe20006000000 */
[----:B------:R-:W-:Y:S01]  /*d150*/  MUFU.EX2 R12, R12 ;  /* 0x0000000c000c7308 */ /* 0x000fe20000000800 */
[----:B------:R-:W-:Y:S02]  /*d160*/  FMNMX.FTZ R5, R35, R80, !PT ;  /* 0x0000005023057209 */ /* 0x000fe40007810000 */
[----:B------:R-:W-:Y:S02]  /*d170*/  ISETP.GT.AND P4, PT, R85, 0x59, P2 ;  /* 0x000000595500780c */ /* 0x000fe40001784270 */
[----:B------:R-:W-:Y:S02]  /*d180*/  FMNMX.FTZ R80, R38, R5, !PT ;  /* 0x0000000526507209 */ /* 0x000fe40007810000 */
        /* <DEDUP_REMOVED lines=12> */
[----:B------:R-:W-:Y:S02]  /*d250*/  ISETP.GT.AND P4, PT, R85, 0x61, P2 ;  /* 0x000000615500780c */ /* 0x000fe40001784270 */
[----:B------:R-:W-:Y:S02]  /*d260*/  FMNMX.FTZ R80, R48, R5, !PT ;  /* 0x0000000530507209 */ /* 0x000fe40007810000 */
[----:B------:R-:W-:Y:S02]  /*d270*/  ISETP.LT.OR P4, PT, R86, 0x62, P4 ;  /* 0x000000625600780c */ /* 0x000fe40002781670 */
        /* <DEDUP_REMOVED lines=9> */
[----:B------:R-:W-:Y:S01]  /*d310*/  FMNMX.FTZ R5, R55, R80, !PT ;  /* 0x0000005037057209 */ /* 0x000fe20007810000 */
[--C-:B------:R-:W-:Y:S01]  /*d320*/  FFMA.FTZ R80, R49, UR10, -R36.reuse ;  /* 0x0000000a31507c23 */ /* 0x100fe20008010824 */
[----:B------:R-:W-:Y:S01]  /*d330*/  ISETP.GT.AND P4, PT, R85, 0x69, P2 ;  /* 0x000000695500780c */ /* 0x000fe20001784270 */
[--C-:B------:R-:W-:Y:S01]  /*d340*/  FFMA.FTZ R49, R51, UR10, -R36.reuse ;  /* 0x0000000a33317c23 */ /* 0x100fe20008010824 */
[----:B------:R-:W-:Y:S01]  /*d350*/  FMNMX.FTZ R5, R56, R5, !PT ;  /* 0x0000000538057209 */ /* 0x000fe20007810000 */
[--C-:B------:R-:W-:Y:S01]  /*d360*/  FFMA.FTZ R51, R57, UR10, -R36.reuse ;  /* 0x0000000a39337c23 */ /* 0x100fe20008010824 */
[----:B------:R-:W-:Y:S01]  /*d370*/  ISETP.LT.OR P4, PT, R86, 0x6a, P4 ;  /* 0x0000006a5600780c */ /* 0x000fe20002781670 */
[----:B------:R-:W-:Y:S01]  /*d380*/  FFMA.FTZ R57, R65, UR10, -R36 ;  /* 0x0000000a41397c23 */ /* 0x000fe20008010824 */
        /* <DEDUP_REMOVED lines=9> */
[----:B------:R-:W-:-:S02]  /*d420*/  ISETP.GT.AND P4, PT, R85, 0x71, P2 ;  /* 0x000000715500780c */ /* 0x000fc40001784270 */
[----:B------:R-:W-:Y:S01]  /*d430*/  FMNMX.FTZ R5, R64, R5, !PT ;  /* 0x0000000540057209 */ /* 0x000fe20007810000 */
[----:B------:R-:W-:Y:S01]  /*d440*/  MUFU.EX2 R39, R39 ;  /* 0x0000002700277308 */ /* 0x000fe20000000800 */
[----:B------:R-:W-:Y:S02]  /*d450*/  ISETP.LT.OR P4, PT, R86, 0x72, P4 ;  /* 0x000000725600780c */ /* 0x000fe40002781670 */
[----:B------:R-:W-:Y:S02]  /*d460*/  FMNMX.FTZ R82, R68, R5, !PT ;  /* 0x0000000544527209 */ /* 0x000fe40007810000 */
[----:B------:R-:W-:Y:S02]  /*d470*/  FSEL R72, R72, -INF , !P4 ;  /* 0xff80000048487808 */ /* 0x000fe40006000000 */
[----:B------:R-:W-:Y:S01]  /*d480*/  ISETP.GT.AND P4, PT, R85, 0x78, P2 ;  /* 0x000000785500780c */ /* 0x000fe20001784270 */
[----:B------:R-:W-:Y:S01]  /*d490*/  MUFU.EX2 R40, R40 ;  /* 0x0000002800287308 */ /* 0x000fe20000000800 */
[----:B------:R-:W-:-:S02]  /*d4a0*/  FMNMX.FTZ R82, R45, R82, !PT ;  /* 0x000000522d527209 */ /* 0x000fc40007810000 */
[----:B------:R-:W-:Y:S02]  /*d4b0*/  ISETP.GT.AND P2, PT, R85, 0x79, P2 ;  /* 0x000000795500780c */ /* 0x000fe40001744270 */
[----:B------:R-:W-:Y:S02]  /*d4c0*/  ISETP.LT.OR P4, PT, R86, 0x79, P4 ;  /* 0x000000795600780c */ /* 0x000fe40002781670 */
[----:B------:R-:W-:Y:S01]  /*d4d0*/  FMNMX.FTZ R5, R71, R82, !PT ;  /* 0x0000005247057209 */ /* 0x000fe20007810000 */
[----:B------:R-:W-:-:S01]  /*d4e0*/  FFMA.FTZ R82, R53, UR10, -R36 ;  /* 0x0000000a35527c23 */ /* 0x000fc20008010824 */
[----:B------:R-:W-:Y:S01]  /*d4f0*/  ISETP.LT.OR P2, PT, R86, 0x7a, P2 ;  /* 0x0000007a5600780c */ /* 0x000fe20001741670 */
[----:B------:R-:W-:-:S01]  /*d500*/  FFMA.FTZ R86, R63, UR10, -R36 ;  /* 0x0000000a3f567c23 */ /* 0x000fc20008010824 */
[----:B------:R-:W-:Y:S01]  /*d510*/  FSEL R74, R74, -INF , !P4 ;  /* 0xff8000004a4a7808 */ /* 0x000fe20006000000 */
[----:B------:R-:W-:-:S01]  /*d520*/  FFMA.FTZ R53, R61, UR10, -R36 ;  /* 0x0000000a3d357c23 */ /* 0x000fc20008010824 */
[----:B------:R-:W-:Y:S01]  /*d530*/  FMNMX.FTZ R5, R72, R5, !PT ;  /* 0x0000000548057209 */ /* 0x000fe20007810000 */
[----:B------:R-:W-:-:S01]  /*d540*/  FFMA.FTZ R63, R78, UR10, -R36 ;  /* 0x0000000a4e3f7c23 */ /* 0x000fc20008010824 */
[----:B------:R-:W-:Y:S01]  /*d550*/  FSEL R77, R77, -INF , !P2 ;  /* 0xff8000004d4d7808 */ /* 0x000fe20005000000 */
[----:B------:R-:W-:-:S01]  /*d560*/  FFMA.FTZ R61, R73, UR10, -R36 ;  /* 0x0000000a493d7c23 */ /* 0x000fc20008010824 */
[----:B------:R-:W-:Y:S01]  /*d570*/  FMNMX.FTZ R84, R74, R5, !PT ;  /* 0x000000054a547209 */ /* 0x000fe20007810000 */
[----:B------:R-:W-:-:S01]  /*d580*/  FFMA.FTZ R78, R81, UR10, -R36 ;  /* 0x0000000a514e7c23 */ /* 0x000fc20008010824 */
[----:B------:R-:W-:Y:S02]  /*d590*/  MUFU.EX2 R43, R43 ;  /* 0x0000002b002b7308 */ /* 0x000fe40000000800 */
[----:B------:R-:W-:Y:S01]  /*d5a0*/  FMNMX.FTZ R5, R77, R84, !PT ;  /* 0x000000544d057209 */ /* 0x000fe20007810000 */
[--C-:B------:R-:W-:Y:S01]  /*d5b0*/  FFMA.FTZ R84, R59, UR10, -R36.reuse ;  /* 0x0000000a3b547c23 */ /* 0x100fe20008010824 */
[----:B------:R-:W-:-:S03]  /*d5c0*/  FFMA.FTZ R59, R67, UR10, -R36 ;  /* 0x0000000a433b7c23 */ /* 0x000fc60008010824 */
[----:B------:R-:W0:Y:S01]  /*d5d0*/  SHFL.BFLY PT, R136, R5, 0x2, 0x1f ;  /* 0x0c401f0005887f89 */ /* 0x000e2200000e0000 */
[----:B------:R-:W-:Y:S08]  /*d5e0*/  MUFU.EX2 R70, R79 ;  /* 0x0000004f00467308 */ /* 0x000ff00000000800 */
[----:B------:R-:W-:Y:S08]  /*d5f0*/  MUFU.EX2 R47, R47 ;  /* 0x0000002f002f7308 */ /* 0x000ff00000000800 */
[----:B------:R-:W-:Y:S01]  /*d600*/  MUFU.EX2 R80, R80 ;  /* 0x0000005000507308 */ /* 0x000fe20000000800 */
[----:B0-----:R-:W-:Y:S01]  /*d610*/  FMNMX.FTZ R65, R5, R136, !PT ;  /* 0x0000008805417209 */ /* 0x001fe20007810000 */
[----:B------:R-:W-:Y:S01]  /*d620*/  FFMA.FTZ R136, R69, UR10, -R36 ;  /* 0x0000000a45887c23 */ /* 0x000fe20008010824 */
[----:B------:R-:W-:-:S05]  /*d630*/  FSEL R36, R6, RZ, P3 ;  /* 0x000000ff06247208 */ /* 0x000fca0001800000 */
[----:B------:R-:W-:Y:S01]  /*d640*/  MUFU.EX2 R49, R49 ;  /* 0x0000003100317308 */ /* 0x000fe20000000800 */
[----:B------:R-:W0:Y:S01]  /*d650*/  SHFL.BFLY PT, R138, R65, 0x1, 0x1f ;  /* 0x0c201f00418a7f89 */ /* 0x000e2200000e0000 */
[----:B------:R-:W-:-:S04]  /*d660*/  FADD.FTZ R36, -R36, R7 ;  /* 0x0000000724247221 */ /* 0x000fc80000010100 */
[----:B------:R-:W-:Y:S02]  /*d670*/  FMUL.FTZ R36, R36, UR10 ;  /* 0x0000000a24247c20 */ /* 0x000fe40008410000 */
[----:B------:R-:W-:Y:S08]  /*d680*/  MUFU.EX2 R82, R82 ;  /* 0x0000005200527308 */ /* 0x000ff00000000800 */
[----:B------:R-:W1:Y:S08]  /*d690*/  MUFU.EX2 R36, R36 ;  /* 0x0000002400247308 */ /* 0x000e700000000800 */
[----:B------:R-:W-:Y:S01]  /*d6a0*/  MUFU.EX2 R51, R51 ;  /* 0x0000003300337308 */ /* 0x000fe20000000800 */
[----:B0-----:R-:W-:Y:S01]  /*d6b0*/  FMNMX.FTZ R5, R65, R138, !PT ;  /* 0x0000008a41057209 */ /* 0x001fe20007810000 */
[----:B------:R-:W-:-:S03]  /*d6c0*/  IMAD.U32 R138, RZ, RZ, UR10 ;  /* 0x0000000aff8a7e24 */ /* 0x000fc6000f8e00ff */
[C---:B------:R-:W-:Y:S01]  /*d6d0*/  FSETP.NEU.FTZ.AND P2, PT, R5.reuse, -INF , PT ;  /* 0xff8000000500780b */ /* 0x040fe20003f5d000 */
[----:B------:R-:W-:-:S02]  /*d6e0*/  FFMA.FTZ R7, R5, R138, -8 ;  /* 0xc100000005077423 */ /* 0x000fc4000001008a */
[----:B------:R-:W-:Y:S01]  /*d6f0*/  MUFU.EX2 R84, R84 ;  /* 0x0000005400547308 */ /* 0x000fe20000000800 */
[----:B------:R-:W-:Y:S01]  /*d700*/  FSEL R65, R5, RZ, P2 ;  /* 0x000000ff05417208 */ /* 0x000fe20001000000 */
[----:B-1----:R-:W-:Y:S01]  /*d710*/  FFMA.FTZ R73, R36, R4, R37 ;  /* 0x0000000424497223 */ /* 0x002fe20000010025 */
        /* <DEDUP_REMOVED lines=33> */
[----:B0-----:R-:W-:-:S01]  /*d930*/  FFMA.FTZ R4, R65, R3, R138 ;  /* 0x0000000341047223 */ /* 0x001fc2000001008a */
[----:B------:R-:W-:Y:S01]  /*d940*/  FADD.FTZ R48, R20, R55 ;  /* 0x0000003714307221 */ /* 0x000fe20000010000 */
[----:B------:R-:W-:-:S03]  /*d950*/  FFMA.FTZ R55, R56, UR10, -R7 ;  /* 0x0000000a38377c23 */ /* 0x000fc60008010807 */
[----:B------:R-:W-:Y:S01]  /*d960*/  FADD.FTZ R75, R25, R48 ;  /* 0x00000030194b7221 */ /* 0x000fe20000010000 */
[----:B------:R-:W-:-:S01]  /*d970*/  FFMA.FTZ R48, R58, UR10, -R7 ;  /* 0x0000000a3a307c23 */ /* 0x000fc20008010807 */
        /* <DEDUP_REMOVED lines=18> */
[----:B------:R0:W-:Y:S01]  /*daa0*/  MUFU.EX2 R44, R52 ;  /* 0x00000034002c7308 */ /* 0x0001e20000000800 */
[----:B-1----:R-:W-:-:S07]  /*dab0*/  FADD.FTZ R4, R32, R3 ;  /* 0x0000000320047221 */ /* 0x002fce0000010000 */
[----:B------:R-:W1:Y:S01]  /*dac0*/  MUFU.EX2 R35, R35 ;  /* 0x0000002300237308 */ /* 0x000e620000000800 */
[----:B0-----:R-:W-:-:S04]  /*dad0*/  FADD.FTZ R52, R26, R75 ;  /* 0x0000004b1a347221 */ /* 0x001fc80000010000 */
[----:B------:R-:W-:-:S03]  /*dae0*/  FADD.FTZ R75, R29, R52 ;  /* 0x000000341d4b7221 */ /* 0x000fc60000010000 */
[----:B------:R-:W0:Y:S01]  /*daf0*/  MUFU.EX2 R38, R38 ;  /* 0x0000002600267308 */ /* 0x000e220000000800 */
[----:B------:R-:W-:-:S01]  /*db00*/  FADD.FTZ R52, R30, R75 ;  /* 0x0000004b1e347221 */ /* 0x000fc20000010000 */
[----:B------:R-:W-:-:S03]  /*db10*/  FFMA.FTZ R75, R60, UR10, -R7 ;  /* 0x0000000a3c4b7c23 */ /* 0x000fc60008010807 */
[----:B------:R-:W-:Y:S01]  /*db20*/  FADD.FTZ R79, R33, R52 ;  /* 0x00000034214f7221 */ /* 0x000fe20000010000 */
[----:B------:R-:W-:-:S02]  /*db30*/  FFMA.FTZ R52, R62, UR10, -R7 ;  /* 0x0000000a3e347c23 */ /* 0x000fc40008010807 */
[----:B------:R-:W2:Y:S01]  /*db40*/  MUFU.EX2 R41, R41 ;  /* 0x0000002900297308 */ /* 0x000ea20000000800 */
[----:B------:R-:W-:-:S01]  /*db50*/  FADD.FTZ R54, R34, R79 ;  /* 0x0000004f22367221 */ /* 0x000fc20000010000 */
[----:B-1----:R-:W-:-:S03]  /*db60*/  FADD.FTZ R3, R35, R4 ;  /* 0x0000000423037221 */ /* 0x002fc60000010000 */
[----:B------:R-:W-:-:S03]  /*db70*/  FADD.FTZ R79, R39, R54 ;  /* 0x00000036274f7221 */ /* 0x000fc60000010000 */
[----:B------:R-:W1:Y:S01]  /*db80*/  MUFU.EX2 R67, R67 ;  /* 0x0000004300437308 */ /* 0x000e620000000800 */
[----:B0-----:R-:W-:-:S01]  /*db90*/  FADD.FTZ R4, R38, R3 ;  /* 0x0000000326047221 */ /* 0x001fc20000010000 */
[----:B------:R-:W-:Y:S01]  /*dba0*/  FADD.FTZ R54, R40, R79 ;  /* 0x0000004f28367221 */ /* 0x000fe20000010000 */
[----:B------:R-:W-:-:S03]  /*dbb0*/  FFMA.FTZ R79, R64, UR10, -R7 ;  /* 0x0000000a404f7c23 */ /* 0x000fc60008010807 */
[----:B------:R-:W-:Y:S01]  /*dbc0*/  FADD.FTZ R81, R43, R54 ;  /* 0x000000362b517221 */ /* 0x000fe20000010000 */
[----:B------:R-:W-:-:S01]  /*dbd0*/  FFMA.FTZ R54, R68, UR10, -R7 ;  /* 0x0000000a44367c23 */ /* 0x000fc20008010807 */
        /* <DEDUP_REMOVED lines=8> */
[----:B------:R-:W-:Y:S01]  /*dc60*/  FADD.FTZ R81, R49, R56 ;  /* 0x0000003831517221 */ /* 0x000fe20000010000 */
[----:B------:R-:W-:-:S01]  /*dc70*/  FFMA.FTZ R56, R71, UR10, -R7 ;  /* 0x0000000a47387c23 */ /* 0x000fc20008010807 */
[----:B------:R-:W1:Y:S01]  /*dc80*/  MUFU.EX2 R73, R73 ;  /* 0x0000004900497308 */ /* 0x000e620000000800 */
[----:B0-----:R-:W-:-:S01]  /*dc90*/  FADD.FTZ R4, R42, R3 ;  /* 0x000000032a047221 */ /* 0x001fc20000010000 */
[----:B------:R-:W-:-:S04]  /*dca0*/  FADD.FTZ R58, R82, R81 ;  /* 0x00000051523a7221 */ /* 0x000fc80000010000 */
[----:B------:R-:W-:Y:S02]  /*dcb0*/  FADD.FTZ R71, R51, R58 ;  /* 0x0000003a33477221 */ /* 0x000fe40000010000 */
[----:B------:R-:W0:Y:S01]  /*dcc0*/  MUFU.EX2 R46, R46 ;  /* 0x0000002e002e7308 */ /* 0x000e220000000800 */
[----:B--2---:R-:W-:-:S01]  /*dcd0*/  FADD.FTZ R3, R69, R4 ;  /* 0x0000000445037221 */ /* 0x004fc20000010000 */
[----:B------:R-:W-:Y:S01]  /*dce0*/  FADD.FTZ R58, R84, R71 ;  /* 0x00000047543a7221 */ /* 0x000fe20000010000 */
[----:B------:R-:W-:-:S02]  /*dcf0*/  FFMA.FTZ R71, R72, UR10, -R7 ;  /* 0x0000000a48477c23 */ /* 0x000fc40008010807 */
[----:B------:R-:W-:-:S03]  /*dd00*/  FADD.FTZ R4, R44, R3 ;  /* 0x000000032c047221 */ /* 0x000fc60000010000 */
        /* <DEDUP_REMOVED lines=48> */
.L_x_9201:
        /* <DEDUP_REMOVED lines=90> */
.L_x_9184:
[----:B------:R-:W-:Y:S06]  /*e5b0*/  BAR.ARV 0x8, 0x200 ;  /* 0x0208000000007b1d */ /* 0x000fec0000002000 */
[----:B------:R-:W-:Y:S05]  /*e5c0*/  @!P0 BRA `(.L_x_9203) ;  /* 0x0000000000048947 */ /* 0x000fea0003800000 */
[----:B------:R-:W-:Y:S01]  /*e5d0*/  BPT.TRAP 0x1 ;  /* 0x000000040000795c */ /* 0x000fe20000300000 */
.L_x_9203:
[----:B------:R-:W-:Y:S01]  /*e5e0*/  ULEA UR11, UR37, UR45, 0x3 ;  /* 0x0000002d250b7291 */ /* 0x000fe2000f8e183f */
[----:B------:R-:W-:-:S05]  /*e5f0*/  IMAD.U32 R0, RZ, RZ, UR36 ;  /* 0x00000024ff007e24 */ /* 0x000fca000f8e00ff */
[----:B------:R-:W-:-:S04]  /*e600*/  SHF.L.U32 R0, R0, 0x1f, RZ ;  /* 0x0000001f00007819 */ /* 0x000fc800000006ff */
[----:B------:R0:W1:Y:S01]  /*e610*/  SYNCS.PHASECHK.TRANS64.TRYWAIT P1, [UR11+0x19c50], R0 ;  /* 0x019c5000ff0075a7 */ /* 0x000062000802014b */
[----:B------:R-:W-:Y:S05]  /*e620*/  @!P0 BRA `(.L_x_9204) ;  /* 0x0000000000048947 */ /* 0x000fea0003800000 */
[----:B------:R-:W-:Y:S01]  /*e630*/  BPT.TRAP 0x1 ;  /* 0x000000040000795c */ /* 0x000fe20000300000 */
.L_x_9204:
[----:B-1----:R-:W-:Y:S05]  /*e640*/  @P1 BRA `(.L_x_9205) ;  /* 0x0000000000081947 */ /* 0x002fea0003800000 */
[----:B------:R-:W1:Y:S02]  /*e650*/  SYNCS.PHASECHK.TRANS64.TRYWAIT P1, [UR11+0x19c50], R0 ;  /* 0x019c5000ff0075a7 */ /* 0x000e64000802014b */
[----:B-1----:R-:W-:Y:S05]  /*e660*/  @!P1 BRA `(.L_x_9206) ;  /* 0x0000006c00089947 */ /* 0x002fea0003800000 */
.L_x_9205:
        /* <DEDUP_REMOVED lines=12> */
[----:B------:R-:W-:Y:S01]  /*e730*/  @UP0 USHF.R.S32.HI UR8, URZ, 0x1f, UR39 ;  /* 0x0000001f3f080899 */ /* 0x000fe20008011427 */
[----:B------:R-:W-:Y:S01]  /*e740*/  @UP0 ULDC.64 UR12, c[0x0][0x9c8] ;  /* 0x00027200000c0ab9 */ /* 0x000fe20000000a00 */
[----:B------:R-:W-:Y:S02]  /*e750*/  @UP0 USHF.R.S32.HI UR9, URZ, 0x1f, UR41 ;  /* 0x0000001f3f090899 */ /* 0x000fe40008011429 */
[----:B------:R-:W-:Y:S01]  /*e760*/  QGMMA.64x96x32.F32.E4M3.E4M3 R88, R148, gdesc[UR12], R88, gsb0 ;  /* 0x0160000c94587df3 */ /* 0x000fe20008000858 */
        /* <DEDUP_REMOVED lines=15> */
[----:B------:R-:W-:-:S06]  /*e860*/  UMOV UR7, 0x40000040 ;  /* 0x4000004000077882 */ /* 0x000fcc0000000000 */
[----:B------:R-:W-:Y:S01]  /*e870*/  UMOV UR6, UR4 ;  /* 0x0000000400067c82 */ /* 0x000fe20008000000 */
[----:B------:R-:W-:Y:S02]  /*e880*/  WARPGROUP.DEPBAR.LE gsb0, 0x0 ;  /* 0x00008000000079c5 */ /* 0x000fe40000010000 */
[----:B------:R-:W-:-:S06]  /*e890*/  WARPGROUP.ARRIVE ;  /* 0x00000000000079c5 */ /* 0x000fcc0000000000 */
[----:B------:R-:W-:Y:S01]  /*e8a0*/  QGMMA.64x96x32.F32.E4M3.E4M3 R88, R144, gdesc[UR4], R88, gsb0 ;  /* 0x0160000490587df3 */ /* 0x000fe20008000858 */
[----:B------:R-:W-:Y:S01]  /*e8b0*/  UIADD3 UR4, UR14, 0x4, URZ ;  /* 0x000000040e047890 */ /* 0x000fe2000fffe03f */
[----:B------:R-:W-:-:S06]  /*e8c0*/  UMOV UR7, 0x40000040 ;  /* 0x4000004000077882 */ /* 0x000fcc0000000000 */
[----:B------:R-:W-:Y:S01]  /*e8d0*/  UMOV UR6, UR4 ;  /* 0x0000000400067c82 */ /* 0x000fe20008000000 */
[----:B------:R-:W3:Y:S01]  /*e8e0*/  SHFL.BFLY PT, R11, R4, 0x2, 0x1f ;  /* 0x0c401f00040b7f89 */ /* 0x000ee200000e0000 */
[----:B------:R-:W-:-:S03]  /*e8f0*/  UIADD3 UR14, UR14, 0x6, URZ ;  /* 0x000000060e0e7890 */ /* 0x000fc6000fffe03f */
[----:B------:R-:W4:Y:S01]  /*e900*/  SHFL.BFLY PT, R2, R3, 0x2, 0x1f ;  /* 0x0c401f0003027f89 */ /* 0x000f2200000e0000 */
[----:B------:R-:W-:Y:S01]  /*e910*/  UMOV UR15, 0x40000040 ;  /* 0x40000040000f7882 */ /* 0x000fe20000000000 */
[----:B------:R-:W-:Y:S02]  /*e920*/  WARPGROUP.DEPBAR.LE gsb0, 0x0 ;  /* 0x00008000000079c5 */ /* 0x000fe40000010000 */
[----:B------:R-:W-:-:S06]  /*e930*/  WARPGROUP.ARRIVE ;  /* 0x00000000000079c5 */ /* 0x000fcc0000000000 */
[----:B------:R-:W-:Y:S01]  /*e940*/  QGMMA.64x96x32.F32.E4M3.E4M3 R88, R140, gdesc[UR4], R88, gsb0 ;  /* 0x016000048c587df3 */ /* 0x000fe20008000858 */
        /* <DEDUP_REMOVED lines=13> */
[----:B------:R-:W-:Y:S02]  /*ea20*/  WARPGROUP.DEPBAR.LE gsb0, 0x0 ;  /* 0x00008000000079c5 */ /* 0x000fe40000010000 */
[----:B------:R-:W-:-:S06]  /*ea30*/  WARPGROUP.ARRIVE ;  /* 0x00000000000079c5 */ /* 0x000fcc0000000000 */
[----:B------:R-:W-:Y:S01]  /*ea40*/  QGMMA.64x96x32.F32.E4M3.E4M3 R88, R136, gdesc[UR12], R88, gsb0 ;  /* 0x0160000c88587df3 */ /* 0x000fe20008000858 */
[----:B------:R-:W-:Y:S01]  /*ea50*/  FSETP.NE.FTZ.AND P1, PT, R13, RZ, PT ;  /* 0x000000ff0d00720b */ /* 0x000fe20003f35000 */
[----:B------:R-:W-:Y:S01]  /*ea60*/  IMAD.MOV.U32 R10, RZ, RZ, RZ ;  /* 0x000000ffff0a7224 */ /* 0x000fe200078e00ff */
        /* <DEDUP_REMOVED lines=18> */
.L_x_9207:
        /* <DEDUP_REMOVED lines=58> */
.L_x_9133:
        /* <DEDUP_REMOVED lines=11> */
[----:B------:R-:W1:Y:S01]  /*efe0*/  LDC R48, c[0x0][0xbe8] ;  /* 0x0002fa00ff307b82 */ /* 0x000e620000000800 */
[----:B------:R-:W2:Y:S01]  /*eff0*/  S2R R38, SR_SWINHI ;  /* 0x0000000000267919 */ /* 0x000ea20000002f00 */
        /* <DEDUP_REMOVED lines=25> */
[----:B------:R-:W-:Y:S02]  /*f190*/  F2FP.BF16.F32.PACK_AB R6, R135, R6 ;  /* 0x000000068706723e */ /* 0x000fe400000010ff */
[----:B------:R-:W-:Y:S02]  /*f1a0*/  F2FP.BF16.F32.PACK_AB R35, R92, R35 ;  /* 0x000000235c23723e */ /* 0x000fe400000010ff */
[----:B------:R-:W-:Y:S01]  /*f1b0*/  F2FP.BF16.F32.PACK_AB R34, R93, R34 ;  /* 0x000000225d22723e */ /* 0x000fe200000010ff */
[----:B------:R-:W-:Y:S01]  /*f1c0*/  USHF.R.S32.HI UR13, URZ, 0x1f, UR39 ;  /* 0x0000001f3f0d7899 */ /* 0x000fe20008011427 */
[----:B------:R-:W-:Y:S01]  /*f1d0*/  BAR.SYNC.DEFER_BLOCKING 0x1, 0x180 ;  /* 0x0046000000007b1d */ /* 0x000fe20000010000 */
[----:B------:R-:W-:-:S05]  /*f1e0*/  IADD3 R4, P0, R4, UR6, RZ ;  /* 0x0000000604047c10 */ /* 0x000fca000ff1e0ff */
[----:B------:R-:W-:Y:S01]  /*f1f0*/  IMAD.X R5, RZ, RZ, UR7, P0 ;  /* 0x00000007ff057e24 */ /* 0x000fe200080e06ff */
[----:B------:R-:W-:-:S04]  /*f200*/  ULDC.64 UR10, c[0x0][0xb98] ;  /* 0x0002e600000a7ab9 */ /* 0x000fc80000000a00 */
[----:B------:R0:W3:Y:S01]  /*f210*/  LDG.E.CONSTANT R4, desc[UR46][R4.64] ;  /* 0x0000002e04047981 */ /* 0x0000e2000c1e9900 */
[----:B------:R-:W-:Y:S02]  /*f220*/  MOV R8, R3 ;  /* 0x0000000300087202 */ /* 0x000fe40000000f00 */
[----:B--2---:R-:W-:Y:S01]  /*f230*/  MOV R9, R38 ;  /* 0x0000002600097202 */ /* 0x004fe20000000f00 */
[----:B------:R-:W-:Y:S02]  /*f240*/  UIMAD UR5, UR12, UR8, URZ ;  /* 0x000000080c0572a4 */ /* 0x000fe4000f8e023f */
[----:B------:R-:W-:Y:S02]  /*f250*/  UIMAD.WIDE.U32 UR6, UR41, UR8, URZ ;  /* 0x00000008290672a5 */ /* 0x000fe4000f8e003f */
[----:B------:R-:W-:Y:S02]  /*f260*/  UIMAD UR5, UR41, UR9, UR5 ;  /* 0x00000009290572a4 */ /* 0x000fe4000f8e0205 */
[----:B------:R-:W-:Y:S01]  /*f270*/  UIMAD UR8, UR13, UR10, URZ ;  /* 0x0000000a0d0872a4 */ /* 0x000fe2000f8e023f */
[----:B0-----:R-:W-:Y:S01]  /*f280*/  LOP3.LUT P0, R5, R36, 0x3, RZ, 0xc0, !PT ;  /* 0x0000000324057812 */ /* 0x001fe2000780c0ff */
[----:B------:R-:W-:-:S02]  /*f290*/  UIADD3 UR7, UR7, UR5, URZ ;  /* 0x0000000507077290 */ /* 0x000fc4000fffe03f */
[----:B------:R-:W-:Y:S01]  /*f2a0*/  UIMAD UR8, UR39, UR11, UR8 ;  /* 0x0000000b270872a4 */ /* 0x000fe2000f8e0208 */
[----:B------:R-:W-:Y:S01]  /*f2b0*/  ISETP.EQ.OR P0, PT, R5, 0x3, !P0 ;  /* 0x000000030500780c */ /* 0x000fe20004702670 */
[----:B------:R-:W-:Y:S01]  /*f2c0*/  UIMAD.WIDE.U32 UR6, UR39, UR10, UR6 ;  /* 0x0000000a270672a5 */ /* 0x000fe2000f8e0006 */
[----:B------:R-:W-:Y:S02]  /*f2d0*/  ULDC UR5, c[0x0][0xa88] ;  /* 0x0002a20000057ab9 */ /* 0x000fe40000000800 */
[----:B------:R-:W-:Y:S01]  /*f2e0*/  SEL R45, R31, R30, P0 ;  /* 0x0000001e1f2d7207 */ /* 0x000fe20000000000 */
[----:B------:R-:W-:Y:S01]  /*f2f0*/  ULDC.64 UR10, c[0x0][0xaf0] ;  /* 0x0002bc00000a7ab9 */ /* 0x000fe20000000a00 */
[----:B------:R-:W-:Y:S01]  /*f300*/  SEL R5, R30, R31, P0 ;  /* 0x0000001f1e057207 */ /* 0x000fe20000000000 */
[----:B------:R-:W-:Y:S01]  /*f310*/  IMAD.WIDE R30, R157, 0x2, R8 ;  /* 0x000000029d1e7825 */ /* 0x000fe200078e0208 */
[----:B------:R-:W-:Y:S02]  /*f320*/  SEL R55, R33, R32, P0 ;  /* 0x0000002021377207 */ /* 0x000fe40000000000 */
[----:B------:R-:W-:-:S02]  /*f330*/  SEL R57, R32, R33, P0 ;  /* 0x0000002120397207 */ /* 0x000fc40000000000 */
[----:B------:R-:W-:Y:S02]  /*f340*/  IADD3 R33, P2, R30, 0x6000, RZ ;  /* 0x000060001e217810 */ /* 0x000fe40007f5e0ff */
[----:B------:R-:W-:Y:S02]  /*f350*/  SEL R59, R29, R28, P0 ;  /* 0x0000001c1d3b7207 */ /* 0x000fe40000000000 */
[----:B------:R-:W-:Y:S01]  /*f360*/  SEL R61, R28, R29, P0 ;  /* 0x0000001d1c3d7207 */ /* 0x000fe20000000000 */
[----:B------:R-:W-:Y:S01]  /*f370*/  IMAD.X R29, RZ, RZ, R31, P2 ;  /* 0x000000ffff1d7224 */ /* 0x000fe200010e061f */
[----:B-1----:R-:W-:Y:S02]  /*f380*/  ISETP.NE.AND P2, PT, R48, 0x1, PT ;  /* 0x000000013000780c */ /* 0x002fe40003f45270 */
[----:B------:R-:W-:Y:S02]  /*f390*/  SEL R49, R21, R20, P0 ;  /* 0x0000001415317207 */ /* 0x000fe40000000000 */
[----:B------:R-:W-:-:S02]  /*f3a0*/  SEL R37, R20, R21, P0 ;  /* 0x0000001514257207 */ /* 0x000fc40000000000 */
[----:B------:R-:W-:Y:S02]  /*f3b0*/  IADD3 R21, P1, R30, 0x6020, RZ ;  /* 0x000060201e157810 */ /* 0x000fe40007f3e0ff */
[----:B------:R-:W-:Y:S02]  /*f3c0*/  SEL R47, R27, R26, P0 ;  /* 0x0000001a1b2f7207 */ /* 0x000fe40000000000 */
[----:B------:R-:W-:Y:S02]  /*f3d0*/  SEL R36, R26, R27, P0 ;  /* 0x0000001b1a247207 */ /* 0x000fe40000000000 */
[----:B------:R-:W-:Y:S01]  /*f3e0*/  SEL R63, R25, R24, P0 ;  /* 0x00000018193f7207 */ /* 0x000fe20000000000 */
[----:B------:R-:W0:Y:S01]  /*f3f0*/  @P2 LDC R40, c[0x0][0xbec] ;  /* 0x0002fb00ff282b82 */ /* 0x000e220000000800 */
[----:B------:R-:W-:Y:S02]  /*f400*/  SEL R65, R24, R25, P0 ;  /* 0x0000001918417207 */ /* 0x000fe40000000000 */
[----:B------:R-:W-:-:S02]  /*f410*/  SEL R67, R15, R14, P0 ;  /* 0x0000000e0f437207 */ /* 0x000fc40000000000 */
[----:B------:R-:W-:Y:S01]  /*f420*/  SEL R69, R14, R15, P0 ;  /* 0x0000000f0e457207 */ /* 0x000fe20000000000 */
[----:B------:R-:W-:Y:S01]  /*f430*/  IMAD.X R15, RZ, RZ, R31, P1 ;  /* 0x000000ffff0f7224 */ /* 0x000fe200008e061f */
[----:B------:R-:W-:Y:S01]  /*f440*/  LOP3.LUT R14, R21, 0x180, RZ, 0xc0, !PT ;  /* 0x00000180150e7812 */ /* 0x000fe200078ec0ff */
[----:B------:R-:W1:Y:S01]  /*f450*/  @P2 LDC R42, c[0x0][0xbf0] ;  /* 0x0002fc00ff2a2b82 */ /* 0x000e620000000800 */
[C---:B------:R-:W-:Y:S02]  /*f460*/  IADD3 R27, P3, R30.reuse, 0x3020, RZ ;  /* 0x000030201e1b7810 */ /* 0x040fe40007f7e0ff */
[----:B------:R-:W-:Y:S02]  /*f470*/  IADD3 R25, P4, R30, 0x3000, RZ ;  /* 0x000030001e197810 */ /* 0x000fe40007f9e0ff */
[----:B------:R-:W-:Y:S02]  /*f480*/  SEL R51, R13, R12, P0 ;  /* 0x0000000c0d337207 */ /* 0x000fe40000000000 */
[----:B------:R-:W-:Y:S01]  /*f490*/  SEL R38, R12, R13, P0 ;  /* 0x0000000d0c267207 */ /* 0x000fe20000000000 */
[----:B------:R-:W-:Y:S01]  /*f4a0*/  IMAD R13, R153, 0x20, R19 ;  /* 0x00000020990d7824 */ /* 0x000fe200078e0213 */
[----:B------:R-:W-:-:S02]  /*f4b0*/  SEL R71, R11, R10, P0 ;  /* 0x0000000a0b477207 */ /* 0x000fc40000000000 */
[----:B------:R-:W-:Y:S01]  /*f4c0*/  SEL R73, R10, R11, P0 ;  /* 0x0000000b0a497207 */ /* 0x000fe20000000000 */
[----:B------:R-:W-:Y:S01]  /*f4d0*/  IMAD.WIDE R8, R13, 0x2, R8 ;  /* 0x000000020d087825 */ /* 0x000fe200078e0208 */
[----:B------:R-:W-:Y:S02]  /*f4e0*/  SHF.R.U64 R14, R14, 0x3, RZ ;  /* 0x000000030e0e7819 */ /* 0x000fe400000012ff */
[----:B------:R-:W-:Y:S01]  /*f4f0*/  LOP3.LUT R12, R27, 0x180, RZ, 0xc0, !PT ;  /* 0x000001801b0c7812 */ /* 0x000fe200078ec0ff */
[--C-:B------:R-:W-:Y:S01]  /*f500*/  IMAD.X R13, RZ, RZ, R31.reuse, P3 ;  /* 0x000000ffff0d7224 */ /* 0x100fe200018e061f */
[----:B------:R-:W-:Y:S01]  /*f510*/  LOP3.LUT R10, R25, 0x180, RZ, 0xc0, !PT ;  /* 0x00000180190a7812 */ /* 0x000fe200078ec0ff */
[----:B------:R-:W-:Y:S01]  /*f520*/  IMAD.X R11, RZ, RZ, R31, P4 ;  /* 0x000000ffff0b7224 */ /* 0x000fe200020e061f */
[----:B------:R-:W-:Y:S02]  /*f530*/  LOP3.LUT R14, R14, R21, RZ, 0x3c, !PT ;  /* 0x000000150e0e7212 */ /* 0x000fe400078e3cff */
[----:B------:R-:W-:-:S02]  /*f540*/  LOP3.LUT R20, R33, 0x180, RZ, 0xc0, !PT ;  /* 0x0000018021147812 */ /* 0x000fc400078ec0ff */
[----:B------:R-:W-:Y:S02]  /*f550*/  SHF.R.U64 R12, R12, 0x3, RZ ;  /* 0x000000030c0c7819 */ /* 0x000fe400000012ff */
[----:B------:R-:W-:Y:S02]  /*f560*/  SHF.R.U64 R10, R10, 0x3, RZ ;  /* 0x000000030a0a7819 */ /* 0x000fe400000012ff */
[----:B------:R-:W-:Y:S02]  /*f570*/  IADD3 R21, P5, R30, 0x20, RZ ;  /* 0x000000201e157810 */ /* 0x000fe40007fbe0ff */
[----:B------:R-:W-:Y:S02]  /*f580*/  SEL R75, R7, R6, P0 ;  /* 0x00000006074b7207 */ /* 0x000fe40000000000 */
[----:B------:R-:W-:Y:S02]  /*f590*/  SEL R77, R6, R7, P0 ;  /* 0x00000007064d7207 */ /* 0x000fe40000000000 */
[----:B------:R-:W-:-:S02]  /*f5a0*/  LOP3.LUT R7, R30, 0x180, RZ, 0xc0, !PT ;  /* 0x000001801e077812 */ /* 0x000fc400078ec0ff */
[----:B------:R-:W-:Y:S02]  /*f5b0*/  SHF.R.U64 R20, R20, 0x3, RZ ;  /* 0x0000000314147819 */ /* 0x000fe400000012ff */
[----:B------:R-:W-:Y:S02]  /*f5c0*/  LOP3.LUT R12, R12, R27, RZ, 0x3c, !PT ;  /* 0x0000001b0c0c7212 */ /* 0x000fe400078e3cff */
[----:B------:R-:W-:Y:S02]  /*f5d0*/  LOP3.LUT R10, R10, R25, RZ, 0x3c, !PT ;  /* 0x000000190a0a7212 */ /* 0x000fe400078e3cff */
[----:B------:R-:W-:Y:S01]  /*f5e0*/  MOV R64, R14 ;  /* 0x0000000e00407202 */ /* 0x000fe20000000f00 */
[----:B------:R-:W-:Y:S01]  /*f5f0*/  VIADD R15, R17, UR38 ;  /* 0x00000026110f7c36 */ /* 0x000fe20008000000 */
[----:B------:R-:W-:Y:S01]  /*f600*/  SEL R41, R35, R34, P0 ;  /* 0x0000002223297207 */ /* 0x000fe20000000000 */
[----:B------:R-:W-:Y:S01]  /*f610*/  IMAD.U32 R14, RZ, RZ, UR8 ;  /* 0x00000008ff0e7e24 */ /* 0x000fe2000f8e00ff */
[----:B------:R-:W-:Y:S01]  /*f620*/  SEL R43, R34, R35, P0 ;  /* 0x00000023222b7207 */ /* 0x000fe20000000000 */
[----:B------:R-:W-:Y:S01]  /*f630*/  ULDC.64 UR8, c[0x0][0xae8] ;  /* 0x0002ba0000087ab9 */ /* 0x000fe20000000a00 */
[----:B------:R-:W-:-:S02]  /*f640*/  LOP3.LUT R6, R21, 0x180, RZ, 0xc0, !PT ;  /* 0x0000018015067812 */ /* 0x000fc400078ec0ff */
[----:B------:R-:W-:Y:S02]  /*f650*/  IADD3 R35, P1, R8, 0x1800, RZ ;  /* 0x0000180008237810 */ /* 0x000fe40007f3e0ff */
[----:B------:R-:W-:Y:S02]  /*f660*/  SHF.R.U64 R7, R7, 0x3, RZ ;  /* 0x0000000307077819 */ /* 0x000fe400000012ff */
[----:B------:R-:W-:Y:S02]  /*f670*/  LOP3.LUT R28, R20, R33, RZ, 0x3c, !PT ;  /* 0x00000021141c7212 */ /* 0x000fe400078e3cff */
[----:B------:R-:W-:Y:S02]  /*f680*/  MOV R68, R12 ;  /* 0x0000000c00447202 */ /* 0x000fe40000000f00 */
[----:B------:R-:W-:Y:S01]  /*f690*/  MOV R70, R10 ;  /* 0x0000000a00467202 */ /* 0x000fe20000000f00 */
[----:B0-----:R-:W-:Y:S01]  /*f6a0*/  @P2 IMAD.HI.U32 R11, R15, R40, RZ ;  /* 0x000000280f0b2227 */ /* 0x001fe200078e00ff */
[----:B------:R-:W-:-:S02]  /*f6b0*/  SHF.R.U64 R6, R6, 0x3, RZ ;  /* 0x0000000306067819 */ /* 0x000fc400000012ff */
[----:B------:R-:W-:Y:S01]  /*f6c0*/  LOP3.LUT R34, R35, 0x180, RZ, 0xc0, !PT ;  /* 0x0000018023227812 */ /* 0x000fe200078ec0ff */
[----:B------:R-:W-:Y:S01]  /*f6d0*/  IMAD.MOV.U32 R10, RZ, RZ, R15 ;  /* 0x000000ffff0a7224 */ /* 0x000fe200078e000f */
[----:B------:R-:W-:Y:S01]  /*f6e0*/  LOP3.LUT R30, R7, R30, RZ, 0x3c, !PT ;  /* 0x0000001e071e7212 */ /* 0x000fe200078e3cff */
[----:B------:R-:W-:Y:S01]  /*f6f0*/  IMAD.X R7, RZ, RZ, R31, P5 ;  /* 0x000000ffff077224 */ /* 0x000fe200028e061f */
[----:B------:R-:W-:Y:S02]  /*f700*/  MOV R66, R28 ;  /* 0x0000001c00427202 */ /* 0x000fe40000000f00 */
[----:B------:R-:W-:Y:S02]  /*f710*/  LOP3.LUT R6, R6, R21, RZ, 0x3c, !PT ;  /* 0x0000001506067212 */ /* 0x000fe400078e3cff */
[----:B------:R-:W-:Y:S02]  /*f720*/  SHF.R.U64 R34, R34, 0x3, RZ ;  /* 0x0000000322227819 */ /* 0x000fe400000012ff */
[----:B-1----:R-:W-:-:S02]  /*f730*/  @P2 SHF.R.U32.HI R10, RZ, R42, R11 ;  /* 0x0000002aff0a2219 */ /* 0x002fc4000001160b */
[----:B------:R-:W-:Y:S01]  /*f740*/  LOP3.LUT R34, R34, R35, RZ, 0x3c, !PT ;  /* 0x0000002322227212 */ /* 0x000fe200078e3cff */
[----:B------:R-:W-:Y:S01]  /*f750*/  IMAD.X R35, RZ, RZ, R9, P1 ;  /* 0x000000ffff237224 */ /* 0x000fe200008e0609 */
[----:B------:R-:W-:Y:S01]  /*f760*/  MOV R72, R6 ;  /* 0x0000000600487202 */ /* 0x000fe20000000f00 */
[--C-:B------:R-:W-:Y:S01]  /*f770*/  IMAD.MOV R7, RZ, RZ, -R10.reuse ;  /* 0x000000ffff077224 */ /* 0x100fe200078e0a0a */
[----:B------:R-:W-:Y:S02]  /*f780*/  SHF.R.S32.HI R11, RZ, 0x1f, R10 ;  /* 0x0000001fff0b7819 */ /* 0x000fe4000001140a */
[----:B------:R-:W-:Y:S01]  /*f790*/  IADD3 R10, P1, R10, UR6, RZ ;  /* 0x000000060a0a7c10 */ /* 0x000fe2000ff3e0ff */
[----:B------:R-:W-:Y:S01]  /*f7a0*/  IMAD R7, R48, R7, R15 ;  /* 0x0000000730077224 */ /* 0x000fe200078e020f */
[----:B------:R-:W-:Y:S02]  /*f7b0*/  SEL R53, R132, R133, P0 ;  /* 0x0000008584357207 */ /* 0x000fe40000000000 */
[----:B------:R-:W-:-:S02]  /*f7c0*/  SEL R39, R133, R132, P0 ;  /* 0x0000008485277207 */ /* 0x000fc40000000000 */
[----:B------:R-:W-:Y:S01]  /*f7d0*/  IADD3.X R11, R11, UR7, R14, P1, !PT ;  /* 0x000000070b0b7c10 */ /* 0x000fe20008ffe40e */
[----:B------:R-:W-:Y:S01]  /*f7e0*/  ULDC.64 UR6, c[0x0][0xb88] ;  /* 0x0002e20000067ab9 */ /* 0x000fe20000000a00 */
[----:B------:R-:W-:Y:S02]  /*f7f0*/  SHF.R.S32.HI R29, RZ, 0x1f, R7 ;  /* 0x0000001fff1d7819 */ /* 0x000fe40000011407 */
[C---:B------:R-:W-:Y:S01]  /*f800*/  IADD3 R33, P3, R8.reuse, 0x3000, RZ ;  /* 0x0000300008217810 */ /* 0x040fe20007f7e0ff */
[----:B------:R-:W-:Y:S01]  /*f810*/  IMAD.WIDE.U32 R10, R7, UR6, R10 ;  /* 0x00000006070a7c25 */ /* 0x000fe2000f8e000a */
[----:B------:R-:W-:Y:S02]  /*f820*/  IADD3 R27, P4, R8, 0x4800, RZ ;  /* 0x00004800081b7810 */ /* 0x000fe40007f9e0ff */
[----:B------:R-:W-:Y:S02]  /*f830*/  LOP3.LUT R32, R33, 0x180, RZ, 0xc0, !PT ;  /* 0x0000018021207812 */ /* 0x000fe400078ec0ff */
[----:B------:R-:W-:-:S02]  /*f840*/  LOP3.LUT R26, R27, 0x180, RZ, 0xc0, !PT ;  /* 0x000001801b1a7812 */ /* 0x000fc400078ec0ff */
[----:B------:R-:W-:Y:S02]  /*f850*/  SHF.R.U64 R32, R32, 0x3, RZ ;  /* 0x0000000320207819 */ /* 0x000fe400000012ff */
[----:B------:R-:W-:Y:S02]  /*f860*/  SHF.R.U64 R26, R26, 0x3, RZ ;  /* 0x000000031a1a7819 */ /* 0x000fe400000012ff */
[----:B------:R-:W-:Y:S02]  /*f870*/  LOP3.LUT P1, RZ, R154, 0x3, RZ, 0xc0, !PT ;  /* 0x000000039aff7812 */ /* 0x000fe4000782c0ff */
[----:B------:R-:W-:Y:S01]  /*f880*/  LOP3.LUT R32, R32, R33, RZ, 0x3c, !PT ;  /* 0x0000002120207212 */ /* 0x000fe200078e3cff */
[--C-:B------:R-:W-:Y:S01]  /*f890*/  IMAD.X R33, RZ, RZ, R9.reuse, P3 ;  /* 0x000000ffff217224 */ /* 0x100fe200018e0609 */
[----:B------:R-:W-:Y:S01]  /*f8a0*/  LOP3.LUT R26, R26, R27, RZ, 0x3c, !PT ;  /* 0x0000001b1a1a7212 */ /* 0x000fe200078e3cff */
[----:B------:R-:W-:Y:S01]  /*f8b0*/  IMAD.X R27, RZ, RZ, R9, P4 ;  /* 0x000000ffff1b7224 */ /* 0x000fe200020e0609 */
[----:B------:R-:W-:-:S02]  /*f8c0*/  MOV R31, R30 ;  /* 0x0000001e001f7202 */ /* 0x000fc40000000f00 */
[C---:B------:R-:W-:Y:S02]  /*f8d0*/  IADD3 R25, P5, R8.reuse, 0x6000, RZ ;  /* 0x0000600008197810 */ /* 0x040fe40007fbe0ff */
[C---:B------:R-:W-:Y:S02]  /*f8e0*/  IADD3 R79, P6, R8.reuse, 0x7800, RZ ;  /* 0x00007800084f7810 */ /* 0x040fe40007fde0ff */
[----:B------:R-:W-:Y:S02]  /*f8f0*/  LOP3.LUT R24, R25, 0x180, RZ, 0xc0, !PT ;  /* 0x0000018019187812 */ /* 0x000fe400078ec0ff */
[----:B------:R-:W-:Y:S02]  /*f900*/  LOP3.LUT R21, R8, 0x180, RZ, 0xc0, !PT ;  /* 0x0000018008157812 */ /* 0x000fe400078ec0ff */
[----:B------:R-:W-:Y:S02]  /*f910*/  SHF.R.U64 R24, R24, 0x3, RZ ;  /* 0x0000000318187819 */ /* 0x000fe400000012ff */
[----:B------:R-:W-:-:S02]  /*f920*/  LOP3.LUT R20, R79, 0x180, RZ, 0xc0, !PT ;  /* 0x000001804f147812 */ /* 0x000fc400078ec0ff */
[----:B------:R-:W-:Y:S01]  /*f930*/  LOP3.LUT R24, R24, R25, RZ, 0x3c, !PT ;  /* 0x0000001918187212 */ /* 0x000fe200078e3cff */
[--C-:B------:R-:W-:Y:S01]  /*f940*/  IMAD.X R25, RZ, RZ, R9.reuse, P5 ;  /* 0x000000ffff197224 */ /* 0x100fe200028e0609 */
[----:B------:R-:W-:Y:S02]  /*f950*/  SHF.R.U64 R21, R21, 0x3, RZ ;  /* 0x0000000315157819 */ /* 0x000fe400000012ff */
[----:B------:R-:W-:Y:S02]  /*f960*/  SHF.R.U64 R20, R20, 0x3, RZ ;  /* 0x0000000314147819 */ /* 0x000fe400000012ff */
[----:B------:R-:W-:Y:S01]  /*f970*/  LOP3.LUT R8, R21, R8, RZ, 0x3c, !PT ;  /* 0x0000000815087212 */ /* 0x000fe200078e3cff */
[----:B------:R-:W-:Y:S01]  /*f980*/  IMAD.X R21, RZ, RZ, R9, P6 ;  /* 0x000000ffff157224 */ /* 0x000fe200030e0609 */
[----:B------:R-:W-:Y:S02]  /*f990*/  LOP3.LUT R20, R20, R79, RZ, 0x3c, !PT ;  /* 0x0000004f14147212 */ /* 0x000fe400078e3cff */
[----:B---3--:R-:W-:Y:S01]  /*f9a0*/  LOP3.LUT R12, R4, 0x2, RZ, 0x3c, !PT ;  /* 0x00000002040c7812 */ /* 0x008fe200078e3cff */
[----:B------:R-:W-:Y:S04]  /*f9b0*/  SHFL.IDX PT, R55, R55, R4, 0x1c1f ;  /* 0x001c1f0437377589 */ /* 0x000fe800000e0000 */
[----:B------:R-:W-:Y:S04]  /*f9c0*/  SHFL.IDX PT, R28, R57, R12, 0x1c1f ;  /* 0x001c1f0c391c7589 */ /* 0x000fe800000e0000 */
[----:B------:R-:W-:Y:S04]  /*f9d0*/  SHFL.IDX PT, R41, R41, R4, 0x1c1f ;  /* 0x001c1f0429297589 */ /* 0x000fe800000e0000 */
[----:B------:R-:W-:Y:S04]  /*f9e0*/  SHFL.IDX PT, R6, R43, R12, 0x1c1f ;  /* 0x001c1f0c2b067589 */ /* 0x000fe800000e0000 */
[----:B------:R-:W-:Y:S04]  /*f9f0*/  SHFL.IDX PT, R47, R47, R4, 0x1c1f ;  /* 0x001c1f042f2f7589 */ /* 0x000fe800000e0000 */
[----:B------:R-:W0:Y:S04]  /*fa00*/  SHFL.IDX PT, R36, R36, R12, 0x1c1f ;  /* 0x001c1f0c24247589 */ /* 0x000e2800000e0000 */
[----:B------:R1:W-:Y:S04]  /*fa10*/  SHFL.IDX PT, R13, R49, R4, 0x1c1f ;  /* 0x001c1f04310d7589 */ /* 0x0003e800000e0000 */
[----:B------:R-:W2:Y:S04]  /*fa20*/  SHFL.IDX PT, R40, R37, R12, 0x1c1f ;  /* 0x001c1f0c25287589 */ /* 0x000ea800000e0000 */
[----:B------:R-:W-:Y:S01]  /*fa30*/  SHFL.IDX PT, R42, R51, R4, 0x1c1f ;  /* 0x001c1f04332a7589 */ /* 0x000fe200000e0000 */
[----:B-1----:R-:W-:-:S03]  /*fa40*/  IMAD R49, R48, UR5, RZ ;  /* 0x0000000530317c24 */ /* 0x002fc6000f8e02ff */
[----:B------:R2:W-:Y:S04]  /*fa50*/  SHFL.IDX PT, R15, R38, R12, 0x1c1f ;  /* 0x001c1f0c260f7589 */ /* 0x0005e800000e0000 */
[----:B------:R-:W-:Y:S04]  /*fa60*/  SHFL.IDX PT, R45, R45, R4, 0x1c1f ;  /* 0x001c1f042d2d7589 */ /* 0x000fe800000e0000 */
[----:B------:R1:W-:Y:S01]  /*fa70*/  SHFL.IDX PT, R14, R5, R12, 0x1c1f ;  /* 0x001c1f0c050e7589 */ /* 0x0003e200000e0000 */
[----:B0-----:R-:W-:-:S03]  /*fa80*/  SEL R30, R36, R47, P0 ;  /* 0x0000002f241e7207 */ /* 0x001fc60000000000 */
[----:B------:R-:W-:Y:S04]  /*fa90*/  SHFL.IDX PT, R59, R59, R4, 0x1c1f ;  /* 0x001c1f043b3b7589 */ /* 0x000fe800000e0000 */
[----:B------:R-:W-:Y:S01]  /*faa0*/  SHFL.IDX PT, R52, R61, R12, 0x1c1f ;  /* 0x001c1f0c3d347589 */ /* 0x000fe200000e0000 */
[----:B--2---:R-:W-:Y:S02]  /*fab0*/  SEL R38, R40, R13, P0 ;  /* 0x0000000d28267207 */ /* 0x004fe40000000000 */
[----:B-1----:R-:W-:Y:S01]  /*fac0*/  SEL R5, R55, R28, P0 ;  /* 0x0000001c37057207 */ /* 0x002fe20000000000 */
[----:B------:R-:W-:Y:S04]  /*fad0*/  SHFL.IDX PT, R63, R63, R4, 0x1c1f ;  /* 0x001c1f043f3f7589 */ /* 0x000fe800000e0000 */
[----:B------:R-:W-:Y:S04]  /*fae0*/  SHFL.IDX PT, R54, R65, R12, 0x1c1f ;  /* 0x001c1f0c41367589 */ /* 0x000fe800000e0000 */
[----:B------:R-:W-:Y:S04]  /*faf0*/  SHFL.IDX PT, R67, R67, R4, 0x1c1f ;  /* 0x001c1f0443437589 */ /* 0x000fe800000e0000 */
[----:B------:R-:W0:Y:S04]  /*fb00*/  SHFL.IDX PT, R56, R69, R12, 0x1c1f ;  /* 0x001c1f0c45387589 */ /* 0x000e2800000e0000 */
[----:B------:R-:W-:Y:S04]  /*fb10*/  SHFL.IDX PT, R53, R53, R4, 0x1c1f ;  /* 0x001c1f0435357589 */ /* 0x000fe800000e0000 */
[----:B------:R-:W-:Y:S04]  /*fb20*/  SHFL.IDX PT, R71, R71, R4, 0x1c1f ;  /* 0x001c1f0447477589 */ /* 0x000fe800000e0000 */
[----:B------:R0:W1:Y:S04]  /*fb30*/  SHFL.IDX PT, R46, R39, R12, 0x1c1f ;  /* 0x001c1f0c272e7589 */ /* 0x00006800000e0000 */
[----:B------:R-:W2:Y:S04]  /*fb40*/  SHFL.IDX PT, R58, R73, R12, 0x1c1f ;  /* 0x001c1f0c493a7589 */ /* 0x000ea800000e0000 */
[----:B------:R3:W-:Y:S04]  /*fb50*/  SHFL.IDX PT, R75, R75, R4, 0x1c1f ;  /* 0x001c1f044b4b7589 */ /* 0x0007e800000e0000 */
[----:B------:R4:W2:Y:S01]  /*fb60*/  SHFL.IDX PT, R62, R77, R12, 0x1c1f ;  /* 0x001c1f0c4d3e7589 */ /* 0x0008a200000e0000 */
[----:B0-----:R-:W-:Y:S01]  /*fb70*/  SEL R39, R56, R67, P0 ;  /* 0x0000004338277207 */ /* 0x001fe20000000000 */
[----:B---3--:R-:W-:-:S04]  /*fb80*/  IMAD R4, R29, UR6, RZ ;  /* 0x000000061d047c24 */ /* 0x008fc8000f8e02ff */
[----:B------:R-:W-:Y:S01]  /*fb90*/  IMAD R29, R7, UR7, R4 ;  /* 0x00000007071d7c24 */ /* 0x000fe2000f8e0204 */
[----:B------:R-:W-:Y:S01]  /*fba0*/  SEL R7, R28, R55, P0 ;  /* 0x000000371c077207 */ /* 0x000fe20000000000 */
[----:B------:R-:W-:Y:S01]  /*fbb0*/  VIADD R28, R156, UR38 ;  /* 0x000000269c1c7c36 */ /* 0x000fe20008000000 */
[----:B------:R-:W-:Y:S01]  /*fbc0*/  SEL R4, R41, R6, P0 ;  /* 0x0000000629047207 */ /* 0x000fe20000000000 */
[----:B------:R-:W-:Y:S01]  /*fbd0*/  ULDC.64 UR6, c[0x0][0xb50] ;  /* 0x0002d40000067ab9 */ /* 0x000fe20000000a00 */
[----:B------:R-:W-:Y:S01]  /*fbe0*/  SEL R6, R6, R41, P0 ;  /* 0x0000002906067207 */ /* 0x000fe20000000000 */
[C---:B----4-:R-:W-:Y:S01]  /*fbf0*/  VIADD R12, R28.reuse, 0x8 ;  /* 0x000000081c0c7836 */ /* 0x050fe20000000000 */
[----:B------:R-:W-:Y:S01]  /*fc00*/  ISETP.GE.OR P3, PT, R28, R49, P1 ;  /* 0x000000311c00720c */ /* 0x000fe20000f66670 */
[----:B------:R-:W-:Y:S01]  /*fc10*/  IMAD.IADD R11, R11, 0x1, R29 ;  /* 0x000000010b0b7824 */ /* 0x000fe200078e021d */
[----:B------:R-:W-:Y:S01]  /*fc20*/  LEA R37, P4, R10, UR6, 0x2 ;  /* 0x000000060a257c11 */ /* 0x000fe2000f8810ff */
[----:B------:R0:W-:Y:S01]  /*fc30*/  STSM.16.M88.4 [R31], R4 ;  /* 0x000000041f007844 */ /* 0x0001e20000000200 */
[----:B------:R-:W-:-:S02]  /*fc40*/  SEL R28, R47, R36, P0 ;  /* 0x000000242f1c7207 */ /* 0x000fc40000000000 */
[----:B------:R-:W-:Y:S01]  /*fc50*/  SEL R36, R13, R40, P0 ;  /* 0x000000280d247207 */ /* 0x000fe20000000000 */
[----:B------:R-:W-:Y:S01]  /*fc60*/  SHFL.IDX PT, R50, R37, RZ, 0x1c1f ;  /* 0x001c1fff25327589 */ /* 0x000fe200000e0000 */
[----:B------:R-:W-:Y:S02]  /*fc70*/  ISETP.GE.OR P1, PT, R12, R49, P1 ;  /* 0x000000310c00720c */ /* 0x000fe40000f26670 */
[----:B------:R-:W-:Y:S01]  /*fc80*/  SEL R40, R42, R15, P0 ;  /* 0x0000000f2a287207 */ /* 0x000fe20000000000 */
[----:B------:R3:W-:Y:S01]  /*fc90*/  SHFL.IDX PT, R60, R37, 0x1, 0x1c1f ;  /* 0x003c1f00253c7f89 */ /* 0x0007e200000e0000 */
[----:B------:R-:W-:Y:S02]  /*fca0*/  SEL R12, R45, R14, P0 ;  /* 0x0000000e2d0c7207 */ /* 0x000fe40000000000 */
[----:B------:R-:W-:Y:S02]  /*fcb0*/  SEL R42, R15, R42, P0 ;  /* 0x0000002a0f2a7207 */ /* 0x000fe40000000000 */
[----:B------:R-:W-:-:S02]  /*fcc0*/  SEL R14, R14, R45, P0 ;  /* 0x0000002d0e0e7207 */ /* 0x000fc40000000000 */
[----:B------:R-:W-:Y:S02]  /*fcd0*/  SEL R13, R59, R52, P0 ;  /* 0x000000343b0d7207 */ /* 0x000fe40000000000 */
[----:B------:R-:W-:Y:S02]  /*fce0*/  SEL R15, R52, R59, P0 ;  /* 0x0000003b340f7207 */ /* 0x000fe40000000000 */
[----:B------:R-:W-:Y:S02]  /*fcf0*/  SEL R29, R63, R54, P0 ;  /* 0x000000363f1d7207 */ /* 0x000fe40000000000 */
[----:B0-----:R-:W-:Y:S01]  /*fd00*/  SEL R31, R54, R63, P0 ;  /* 0x0000003f361f7207 */ /* 0x001fe20000000000 */
[----:B------:R-:W-:Y:S01]  /*fd10*/  STSM.16.M88.4 [R72], R12 ;  /* 0x0000000c48007844 */ /* 0x000fe20000000200 */
[----:B---3--:R-:W-:Y:S02]  /*fd20*/  SEL R37, R67, R56, P0 ;  /* 0x0000003843257207 */ /* 0x008fe40000000000 */
[----:B-1----:R-:W-:Y:S01]  /*fd30*/  SEL R44, R53, R46, P0 ;  /* 0x0000002e352c7207 */ /* 0x002fe20000000000 */
[----:B------:R-:W-:Y:S01]  /*fd40*/  STSM.16.M88.4 [R70], R28 ;  /* 0x0000001c46007844 */ /* 0x000fe20000000200 */
[----:B--2---:R-:W-:-:S02]  /*fd50*/  SEL R41, R71, R58, P0 ;  /* 0x0000003a47297207 */ /* 0x004fc40000000000 */
[----:B------:R-:W-:Y:S01]  /*fd60*/  SEL R43, R58, R71, P0 ;  /* 0x000000473a2b7207 */ /* 0x000fe20000000000 */
[----:B------:R0:W-:Y:S01]  /*fd70*/  STSM.16.M88.4 [R68], R36 ;  /* 0x0000002444007844 */ /* 0x0001e20000000200 */
[----:B------:R-:W-:Y:S02]  /*fd80*/  SEL R46, R46, R53, P0 ;  /* 0x000000352e2e7207 */ /* 0x000fe40000000000 */
[----:B------:R-:W-:Y:S01]  /*fd90*/  SEL R45, R75, R62, P0 ;  /* 0x0000003e4b2d7207 */ /* 0x000fe20000000000 */
[----:B------:R-:W-:Y:S01]  /*fda0*/  STSM.16.M88.4 [R66], R40 ;  /* 0x0000002842007844 */ /* 0x000fe20000000200 */
[----:B------:R-:W-:Y:S02]  /*fdb0*/  SEL R47, R62, R75, P0 ;  /* 0x0000004b3e2f7207 */ /* 0x000fe40000000000 */
[----:B------:R-:W-:-:S03]  /*fdc0*/  LEA.HI.X R11, R10, UR7, R11, 0x2, P4 ;  /* 0x000000070a0b7c11 */ /* 0x000fc6000a0f140b */
[----:B------:R-:W-:Y:S04]  /*fdd0*/  STSM.16.M88.4 [R64], R44 ;  /* 0x0000002c40007844 */ /* 0x000fe80000000200 */
[----:B------:R-:W1:Y:S01]  /*fde0*/  SHFL.IDX PT, R51, R11, RZ, 0x1c1f ;  /* 0x001c1fff0b337589 */ /* 0x000e6200000e0000 */
[----:B0-----:R-:W0:Y:S08]  /*fdf0*/  @P2 LDC R37, c[0x0][0xbec] ;  /* 0x0002fb00ff252b82 */ /* 0x001e300000000800 */
[----:B------:R-:W-:Y:S08]  /*fe00*/  BAR.SYNC.DEFER_BLOCKING 0x1, 0x180 ;  /* 0x0046000000007b1d */ /* 0x000ff00000010000 */
[----:B------:R-:W2:Y:S01]  /*fe10*/  @P2 LDC R39, c[0x0][0xbf0] ;  /* 0x0002fc00ff272b82 */ /* 0x000ea20000000800 */
[----:B------:R-:W3:Y:S01]  /*fe20*/  SHFL.IDX PT, R61, R11, 0x1, 0x1c1f ;  /* 0x003c1f000b3d7f89 */ /* 0x000ee200000e0000 */
[----:B------:R-:W-:-:S02]  /*fe30*/  UIMAD UR5, UR12, UR8, URZ ;  /* 0x000000080c0572a4 */ /* 0x000fc4000f8e023f */
[----:B------:R-:W-:Y:S02]  /*fe40*/  UIMAD.WIDE.U32 UR6, UR41, UR8, URZ ;  /* 0x00000008290672a5 */ /* 0x000fe4000f8e003f */
[----:B------:R-:W-:Y:S01]  /*fe50*/  UIMAD UR5, UR41, UR9, UR5 ;  /* 0x00000009290572a4 */ /* 0x000fe2000f8e0205 */
[----:B-1----:R1:W-:Y:S04]  /*fe60*/  @!P3 ST.E desc[UR46][R50.64], R0 ;  /* 0x000000003200b985 */ /* 0x0023e8000c10192e */
[----:B---3--:R3:W-:Y:S01]  /*fe70*/  @!P1 ST.E desc[UR46][R60.64], R2 ;  /* 0x000000023c009985 */ /* 0x0087e2000c10192e */
[----:B-1----:R-:W-:-:S03]  /*fe80*/  IMAD R0, R152, 0x60, R153 ;  /* 0x0000006098007824 */ /* 0x002fc600078e0299 */
[----:B------:R1:W5:Y:S01]  /*fe90*/  LD.E.128 R56, desc[UR46][R24.64] ;  /* 0x0000002e18387980 */ /* 0x000362000c101d00 */
[----:B------:R-:W-:Y:S02]  /*fea0*/  UIMAD UR8, UR13, UR10, URZ ;  /* 0x0000000a0d0872a4 */ /* 0x000fe4000f8e023f */
[----:B------:R-:W-:Y:S01]  /*feb0*/  UIADD3 UR7, UR7, UR5, URZ ;  /* 0x0000000507077290 */ /* 0x000fe2000fffe03f */
[----:B------:R4:W5:Y:S01]  /*fec0*/  LD.E.128 R12, desc[UR46][R26.64] ;  /* 0x0000002e1a0c7980 */ /* 0x000962000c101d00 */
[----:B---3--:R-:W-:-:S03]  /*fed0*/  VIADD R2, R0, UR38 ;  /* 0x0000002600027c36 */ /* 0x008fc60008000000 */
[----:B------:R3:W5:Y:S01]  /*fee0*/  LD.E.128 R52, desc[UR46][R32.64] ;  /* 0x0000002e20347980 */ /* 0x000762000c101d00 */
[----:B0-----:R-:W-:-:S03]  /*fef0*/  @P2 IMAD.HI.U32 R0, R2, R37, RZ ;  /* 0x0000002502002227 */ /* 0x001fc600078e00ff */
[----:B------:R0:W5:Y:S01]  /*ff00*/  LD.E.128 R28, desc[UR46][R20.64] ;  /* 0x0000002e141c7980 */ /* 0x000162000c101d00 */
[----:B-1----:R-:W-:Y:S01]  /*ff10*/  IMAD.MOV.U32 R25, RZ, RZ, R2 ;  /* 0x000000ffff197224 */ /* 0x002fe200078e0002 */
[----:B--2---:R-:W-:Y:S01]  /*ff20*/  @P2 SHF.R.U32.HI R25, RZ, R39, R0 ;  /* 0x00000027ff192219 */ /* 0x004fe20000011600 */
[----:B------:R-:W-:Y:S01]  /*ff30*/  UIMAD UR5, UR39, UR11, UR8 ;  /* 0x0000000b270572a4 */ /* 0x000fe2000f8e0208 */
[----:B------:R-:W5:Y:S01]  /*ff40*/  LD.E.128 R8, desc[UR46][R8.64] ;  /* 0x0000002e08087980 */ /* 0x000f62000c101d00 */
[----:B------:R-:W-:Y:S01]  /*ff50*/  UIMAD.WIDE.U32 UR6, UR39, UR10, UR6 ;  /* 0x0000000a270672a5 */ /* 0x000fe2000f8e0006 */
[--C-:B------:R-:W-:Y:S01]  /*ff60*/  SHF.R.S32.HI R0, RZ, 0x1f, R25.reuse ;  /* 0x0000001fff007819 */ /* 0x100fe20000011419 */
[----:B----4-:R-:W-:Y:S01]  /*ff70*/  IMAD.MOV R27, RZ, RZ, -R25 ;  /* 0x000000ffff1b7224 */ /* 0x010fe200078e0a19 */
[----:B------:R-:W-:Y:S01]  /*ff80*/  ULDC.64 UR8, c[0x0][0xae0] ;  /* 0x0002b80000087ab9 */ /* 0x000fe20000000a00 */
[----:B------:R-:W-:Y:S01]  /*ff90*/  UIADD3 UR5, UR7, UR5, URZ ;  /* 0x0000000507057290 */ /* 0x000fe2000fffe03f */
[----:B------:R1:W5:Y:S01]  /*ffa0*/  LD.E.128 R4, desc[UR46][R34.64] ;  /* 0x0000002e22047980 */ /* 0x000362000c101d00 */
[----:B------:R-:W-:-:S02]  /*ffb0*/  IMAD R0, R0, UR8, RZ ;  /* 0x0000000800007c24 */ /* 0x000fc4000f8e02ff */
[----:B------:R-:W-:Y:S01]  /*ffc0*/  IMAD R27, R48, R27, R2 ;  /* 0x0000001b301b7224 */ /* 0x000fe200078e0202 */
[----:B------:R-:W-:Y:S01]  /*ffd0*/  @!PT LDS RZ, [RZ] ;  /* 0x00000000fffff984 */ /* 0x000fe20000000800 */
[----:B------:R-:W-:Y:S01]  /*ffe0*/  @!PT LDS RZ, [RZ] ;  /* 0x00000000fffff984 */ /* 0x000fe20000000800 */
[----:B------:R-:W-:Y:S01]  /*fff0*/  @!PT LDS RZ, [RZ] ;  /* 0x00000000fffff984 */ /* 0x000fe20000000800 */
[----:B------:R-:W-:Y:S01]  /*10000*/  @!PT LDS RZ, [RZ] ;  /* 0x00000000fffff984 */ /* 0x000fe20000000800 */
[----:B------:R2:W-:Y:S06]  /*10010*/  MEMBAR.ALL.CTA ;  /* 0x0000000000007992 */ /* 0x0005ec0000008000 */
[----:B--2---:R-:W2:Y:S01]  /*10020*/  FENCE.VIEW.ASYNC.S ;  /* 0x00000000000073c6 */ /* 0x004ea20000000000 */
[----:B---3--:R-:W-:Y:S02]  /*10030*/  IMAD R33, R25, UR9, R0 ;  /* 0x0000000919217c24 */ /* 0x008fe4000f8e0200 */
[----:B0-----:R-:W-:Y:S01]  /*10040*/  IMAD.U32 R21, RZ, RZ, UR7 ;  /* 0x00000007ff157e24 */ /* 0x001fe2000f8e00ff */
[----:B------:R-:W-:Y:S01]  /*10050*/  SHF.R.S32.HI R0, RZ, 0x1f, R27 ;  /* 0x0000001fff007819 */ /* 0x000fe2000001141b */
[----:B------:R-:W-:Y:S01]  /*10060*/  IMAD.U32 R20, RZ, RZ, UR6 ;  /* 0x00000006ff147e24 */ /* 0x000fe2000f8e00ff */
[----:B------:R-:W-:Y:S01]  /*10070*/  ULDC.64 UR6, c[0x0][0xad8] ;  /* 0x0002b60000067ab9 */ /* 0x000fe20000000a00 */
[----:B------:R-:W-:-:S02]  /*10080*/  IMAD.U32 R21, RZ, RZ, UR5 ;  /* 0x00000005ff157e24 */ /* 0x000fc4000f8e00ff */
[----:B------:R-:W-:Y:S02]  /*10090*/  IMAD R0, R0, UR6, RZ ;  /* 0x0000000600007c24 */ /* 0x000fe4000f8e02ff */
[----:B------:R-:W-:-:S04]  /*100a0*/  IMAD.WIDE.U32 R20, R25, UR8, R20 ;  /* 0x0000000819147c25 */ /* 0x000fc8000f8e0014 */
[----:B------:R-:W-:Y:S02]  /*100b0*/  IMAD.IADD R21, R21, 0x1, R33 ;  /* 0x0000000115157824 */ /* 0x000fe400078e0221 */
[----:B------:R-:W-:Y:S02]  /*100c0*/  IMAD R25, R27, UR7, R0 ;  /* 0x000000071b197c24 */ /* 0x000fe4000f8e0200 */
[----:B------:R-:W-:Y:S02]  /*100d0*/  VIADD R0, R153, UR38 ;  /* 0x0000002699007c36 */ /* 0x000fe40008000000 */
[----:B------:R-:W-:Y:S01]  /*100e0*/  IMAD.WIDE.U32 R20, R27, UR6, R20 ;  /* 0x000000061b147c25 */ /* 0x000fe2000f8e0014 */
[----:B------:R-:W-:Y:S02]  /*100f0*/  ULDC.64 UR6, c[0x0][0xa80] ;  /* 0x0002a00000067ab9 */ /* 0x000fe40000000a00 */
[----:B------:R-:W-:Y:S01]  /*10100*/  ISETP.GE.AND P0, PT, R0, R49, PT ;  /* 0x000000310000720c */ /* 0x000fe20003f06270 */
[----:B------:R-:W-:Y:S01]  /*10110*/  IMAD.IADD R21, R21, 0x1, R25 ;  /* 0x0000000115157824 */ /* 0x000fe200078e0219 */
[----:B------:R-:W-:Y:S01]  /*10120*/  LEA R32, P1, R20, UR6, 0x1 ;  /* 0x0000000614207c11 */ /* 0x000fe2000f8208ff */
[----:B------:R-:W-:-:S03]  /*10130*/  VIADD R3, R3, 0x19c20 ;  /* 0x00019c2003037836 */ /* 0x000fc60000000000 */
[----:B------:R-:W-:Y:S02]  /*10140*/  LEA.HI.X R33, R20, UR7, R21, 0x1, P1 ;  /* 0x0000000714217c11 */ /* 0x000fe400088f0c15 */
[----:B------:R-:W-:Y:S01]  /*10150*/  PRMT R3, RZ, 0x654, R3 ;  /* 0x00000654ff037816 */ /* 0x000fe20000000003 */
[----:B--2---:R1:W0:Y:S01]  /*10160*/  SHFL.IDX PT, R20, R32, RZ, 0x1c1f ;  /* 0x001c1fff20147589 */ /* 0x00422200000e0000 */
[----:B------:R-:W-:Y:S02]  /*10170*/  BSSY B1, `(.L_x_9210) ;  /* 0x0000012000017945 */ /* 0x000fe40003800000 */
[----:B------:R1:W-:Y:S01]  /*10180*/  SYNCS.ARRIVE.TRANS64.RED.A1T0 RZ, [R3+URZ], RZ ;  /* 0x000000ff03ff79a7 */ /* 0x0003e2000810043f */
[----:B------:R1:W2:Y:S01]  /*10190*/  SHFL.IDX PT, R21, R33, RZ, 0x1c1f ;  /* 0x001c1fff21157589 */ /* 0x0002a200000e0000 */
[----:B------:R-:W-:Y:S02]  /*101a0*/  SHF.R.S32.HI R74, RZ, 0x1f, R23 ;  /* 0x0000001fff4a7819 */ /* 0x000fe40000011417 */
[----:B------:R-:W-:Y:S01]  /*101b0*/  SHF.R.S32.HI R76, RZ, 0x1f, R22 ;  /* 0x0000001fff4c7819 */ /* 0x000fe20000011416 */
[----:B------:R-:W-:Y:S06]  /*101c0*/  @P0 BRA `(.L_x_9211) ;  /* 0x0000000000300947 */ /* 0x000fec0003800000 */
[----:B------:R-:W-:Y:S02]  /*101d0*/  ULDC UR5, c[0x0][0xac8] ;  /* 0x0002b20000057ab9 */ /* 0x000fe40000000800 */
[----:B------:R-:W-:Y:S02]  /*101e0*/  ISETP.GE.AND P1, PT, R22, UR5, PT ;  /* 0x0000000516007c0c */ /* 0x000fe4000bf26270 */
[----:B------:R-:W-:Y:S02]  /*101f0*/  ISETP.GE.AND P2, PT, R23, UR5, PT ;  /* 0x0000000517007c0c */ /* 0x000fe4000bf46270 */
[----:B------:R-:W-:-:S09]  /*10200*/  ISETP.GE.AND P0, PT, R19, UR5, PT ;  /* 0x0000000513007c0c */ /* 0x000fd2000bf06270 */
[CC--:B0-----:R-:W-:Y:S02]  /*10210*/  @!P1 LEA R24, P3, R22.reuse, R20.reuse, 0x1 ;  /* 0x0000001416189211 */ /* 0x0c1fe400078608ff */
[----:B------:R-:W-:Y:S02]  /*10220*/  @!P2 LEA R26, P4, R23, R20, 0x1 ;  /* 0x00000014171aa211 */ /* 0x000fe400078808ff */
[----:B-12---:R-:W-:Y:S01]  /*10230*/  @!P0 IMAD.WIDE R2, R19, 0x2, R20 ;  /* 0x0000000213028825 */ /* 0x006fe200078e0214 */
[-C--:B------:R-:W-:Y:S02]  /*10240*/  @!P1 LEA.HI.X R25, R22, R21.reuse, R76, 0x1, P3 ;  /* 0x0000001516199211 */ /* 0x080fe400018f0c4c */
[----:B------:R-:W-:Y:S02]  /*10250*/  @!P2 LEA.HI.X R27, R23, R21, R74, 0x1, P4 ;  /* 0x00000015171ba211 */ /* 0x000fe400020f0c4a */
[----:B-----5:R3:W-:Y:S04]  /*10260*/  @!P0 ST.E.128 desc[UR46][R2.64], R8 ;  /* 0x0000000802008985 */ /* 0x0207e8000c101d2e */
[----:B------:R3:W-:Y:S04]  /*10270*/  @!P1 ST.E.128 desc[UR46][R24.64], R52 ;  /* 0x0000003418009985 */ /* 0x0007e8000c101d2e */
[----:B------:R3:W-:Y:S02]  /*10280*/  @!P2 ST.E.128 desc[UR46][R26.64], R56 ;  /* 0x000000381a00a985 */ /* 0x0007e4000c101d2e */
.L_x_9211:
[----:B------:R-:W-:Y:S05]  /*10290*/  BSYNC B1 ;  /* 0x0000000000017941 */ /* 0x000fea0003800000 */
.L_x_9210:
        /* <DEDUP_REMOVED lines=9> */
[----:B-1--4-:R-:W-:Y:S02]  /*10330*/  @!P1 IMAD.WIDE R2, R19, 0x2, R8 ;  /* 0x0000000213029825 */ /* 0x012fe400078e0208 */
        /* <DEDUP_REMOVED lines=9> */
.L_x_9209:
        /* <DEDUP_REMOVED lines=52> */
.L_x_9214:
[----:B------:R-:W-:Y:S05]  /*10710*/  BSYNC B1 ;  /* 0x0000000000017941 */ /* 0x000fea0003800000 */
.L_x_9213:
        /* <DEDUP_REMOVED lines=20> */
[----:B------:R-:W-:Y:S02]  /*10860*/  IMAD.U32 R3, RZ, RZ, UR7 ;  /* 0x00000007ff037e24 */ /* 0x000fe4000f8e00ff */
[----:B------:R-:W-:Y:S02]  /*10870*/  IMAD R7, R8, R7, R6 ;  /* 0x0000000708077224 */ /* 0x000fe400078e0206 */
[----:B------:R-:W-:Y:S02]  /*10880*/  IMAD R0, R0, UR8, RZ ;  /* 0x0000000800007c24 */ /* 0x000fe4000f8e02ff */
[----:B------:R-:W-:Y:S01]  /*10890*/  IMAD.U32 R2, RZ, RZ, UR6 ;  /* 0x00000006ff027e24 */ /* 0x000fe2000f8e00ff */
[----:B------:R-:W-:Y:S01]  /*108a0*/  ULDC.64 UR6, c[0x0][0xad8] ;  /* 0x0002b60000067ab9 */ /* 0x000fe20000000a00 */
[----:B------:R-:W-:Y:S01]  /*108b0*/  IMAD.U32 R3, RZ, RZ, UR5 ;  /* 0x00000005ff037e24 */ /* 0x000fe2000f8e00ff */
[----:B------:R-:W-:Y:S01]  /*108c0*/  ULDC UR5, c[0x0][0xa88] ;  /* 0x0002a20000057ab9 */ /* 0x000fe20000000800 */
[C---:B------:R-:W-:Y:S01]  /*108d0*/  IMAD R9, R5.reuse, UR9, R0 ;  /* 0x0000000905097c24 */ /* 0x040fe2000f8e0200 */
[----:B------:R-:W-:Y:S01]  /*108e0*/  SHF.R.S32.HI R0, RZ, 0x1f, R7 ;  /* 0x0000001fff007819 */ /* 0x000fe20000011407 */
[----:B------:R-:W-:-:S04]  /*108f0*/  IMAD.WIDE.U32 R2, R5, UR8, R2 ;  /* 0x0000000805027c25 */ /* 0x000fc8000f8e0002 */
[----:B------:R-:W-:Y:S02]  /*10900*/  IMAD R0, R0, UR6, RZ ;  /* 0x0000000600007c24 */ /* 0x000fe4000f8e02ff */
[----:B------:R-:W-:Y:S02]  /*10910*/  IMAD.IADD R3, R3, 0x1, R9 ;  /* 0x0000000103037824 */ /* 0x000fe400078e0209 */
[C---:B------:R-:W-:Y:S02]  /*10920*/  IMAD R5, R7.reuse, UR7, R0 ;  /* 0x0000000707057c24 */ /* 0x040fe4000f8e0200 */
[----:B------:R-:W-:Y:S01]  /*10930*/  IMAD.WIDE.U32 R2, R7, UR6, R2 ;  /* 0x0000000607027c25 */ /* 0x000fe2000f8e0002 */
[----:B------:R-:W-:-:S03]  /*10940*/  ULDC.64 UR6, c[0x0][0xa80] ;  /* 0x0002a00000067ab9 */ /* 0x000fc60000000a00 */
[----:B------:R-:W-:Y:S01]  /*10950*/  IMAD R7, R8, UR5, RZ ;  /* 0x0000000508077c24 */ /* 0x000fe2000f8e02ff */
[----:B------:R-:W-:Y:S01]  /*10960*/  LEA R4, P1, R2, UR6, 0x1 ;  /* 0x0000000602047c11 */ /* 0x000fe2000f8208ff */
[----:B------:R-:W-:Y:S02]  /*10970*/  VIADD R0, R153, UR38 ;  /* 0x0000002699007c36 */ /* 0x000fe40008000000 */
[----:B------:R-:W-:-:S03]  /*10980*/  IMAD.IADD R3, R3, 0x1, R5 ;  /* 0x0000000103037824 */ /* 0x000fc600078e0205 */
[----:B------:R-:W-:Y:S02]  /*10990*/  ISETP.GE.AND P0, PT, R0, R7, PT ;  /* 0x000000070000720c */ /* 0x000fe40003f06270 */
[----:B------:R-:W-:Y:S02]  /*109a0*/  LEA.HI.X R5, R2, UR7, R3, 0x1, P1 ;  /* 0x0000000702057c11 */ /* 0x000fe400088f0c03 */
[----:B------:R0:W1:Y:S04]  /*109b0*/  SHFL.IDX PT, R2, R4, RZ, 0x1c1f ;  /* 0x001c1fff04027589 */ /* 0x00006800000e0000 */
[----:B------:R0:W2:Y:S05]  /*109c0*/  SHFL.IDX PT, R3, R5, RZ, 0x1c1f ;  /* 0x001c1fff05037589 */ /* 0x0000aa00000e0000 */
        /* <DEDUP_REMOVED lines=13> */
.L_x_9216:
[----:B------:R-:W-:Y:S05]  /*10aa0*/  BSYNC B1 ;  /* 0x0000000000017941 */ /* 0x000fea0003800000 */
.L_x_9215:
        /* <DEDUP_REMOVED lines=9> */
[CC--:B-1----:R-:W-:Y:S02]  /*10b40*/  @!P3 LEA R6, P0, R22.reuse, R2.reuse, 0x1 ;  /* 0x000000021606b211 */ /* 0x0c2fe400078008ff */
[----:B---3--:R-:W-:Y:S02]  /*10b50*/  @!P4 LEA R8, P1, R23, R2, 0x1 ;  /* 0x000000021708c211 */ /* 0x008fe400078208ff */
[----:B0---4-:R-:W-:Y:S01]  /*10b60*/  @!P2 IMAD.WIDE R4, R19, 0x2, R2 ;  /* 0x000000021304a825 */ /* 0x011fe200078e0202 */
[-C--:B------:R-:W-:Y:S02]  /*10b70*/  @!P3 LEA.HI.X R7, R22, R3.reuse, R15, 0x1, P0 ;  /* 0x000000031607b211 */ /* 0x080fe400000f0c0f */
[----:B------:R-:W-:Y:S02]  /*10b80*/  @!P4 LEA.HI.X R9, R23, R3, R14, 0x1, P1 ;  /* 0x000000031709c211 */ /* 0x000fe400008f0c0e */
[----:B------:R0:W-:Y:S04]  /*10b90*/  @!P2 ST.E.128 desc[UR46][R4.64], RZ ;  /* 0x000000ff0400a985 */ /* 0x0001e8000c101d2e */
[----:B------:R0:W-:Y:S04]  /*10ba0*/  @!P3 ST.E.128 desc[UR46][R6.64], RZ ;  /* 0x000000ff0600b985 */ /* 0x0001e8000c101d2e */
[----:B------:R0:W-:Y:S02]  /*10bb0*/  @!P4 ST.E.128 desc[UR46][R8.64], RZ ;  /* 0x000000ff0800c985 */ /* 0x0001e4000c101d2e */
.L_x_9212:
[----:B------:R-:W-:Y:S05]  /*10bc0*/  BSYNC B0 ;  /* 0x0000000000007941 */ /* 0x000fea0003800000 */
.L_x_9208:
[----:B------:R-:W-:Y:S02]  /*10bd0*/  ULDC UR5, c[0x0][0xc38] ;  /* 0x00030e0000057ab9 */ /* 0x000fe40000000800 */
[----:B------:R-:W-:-:S06]  /*10be0*/  UISETP.GE.AND UP0, UPT, UR4, UR5, UPT ;  /* 0x000000050400728c */ /* 0x000fcc000bf06270 */
[----:B------:R-:W-:-:S13]  /*10bf0*/  PLOP3.LUT P0, PT, PT, PT, UP0, 0x80, 0x0 ;  /* 0x000000000000781c */ /* 0x000fda0003f0f008 */
[----:B------:R-:W-:Y:S05]  /*10c00*/  @!P0 BRA `(.L_x_9217) ;  /* 0xffffff0000508947 */ /* 0x000fea000383ffff */
[----:B------:R-:W-:Y:S05]  /*10c10*/  EXIT ;  /* 0x000000000000794d */ /* 0x000fea0003800000 */
.L_x_9123:
[----:B------:R-:W-:-:S08]  /*10c20*/  NOP ;  /* 0x0000000000007918 */ /* 0x000fd00000000000 */
[----:B------:R-:W0:-:S00]  /*10c30*/  USETMAXREG.DEALLOC.CTAPOOL 0x20 ;  /* 0x00000020000079c8 */ /* 0x000e0000080e0500 */
[----:B0-----:R-:W-:-:S06]  /*10c40*/  LOP3.LUT R0, R2, 0x3, RZ, 0xc0, !PT ;  /* 0x0000000302007812 */ /* 0x001fcc00078ec0ff */
[----:B------:R-:W0:Y:S01]  /*10c50*/  S2UR UR6, SR_CTAID.X ;  /* 0x00000000000679c3 */ /* 0x000e220000002500 */
[----:B------:R-:W-:Y:S01]  /*10c60*/  LOP3.LUT R18, R18, 0xfffffffb, RZ, 0xc0, !PT ;  /* 0xfffffffb12127812 */ /* 0x000fe200078ec0ff */
[----:B------:R-:W-:Y:S01]  /*10c70*/  STL [R1+0x8], RZ ;  /* 0x000008ff01007387 */ /* 0x000fe20000100800 */
[----:B------:R-:W-:Y:S02]  /*10c80*/  IMAD.MOV.U32 R19, RZ, RZ, RZ ;  /* 0x000000ffff137224 */ /* 0x000fe400078e00ff */
[----:B------:R-:W-:Y:S01]  /*10c90*/  IMAD.MOV.U32 R24, RZ, RZ, 0x1 ;  /* 0x00000001ff187424 */ /* 0x000fe200078e00ff */
[----:B------:R1:W2:Y:S02]  /*10ca0*/  SHFL.IDX PT, R3, R0, RZ, 0x1f ;  /* 0x00001fff00037589 */ /* 0x0002a400000e0000 */
[----:B-1----:R-:W0:Y:S01]  /*10cb0*/  LDC R0, c[0x0][0xc38] ;  /* 0x00030e00ff007b82 */ /* 0x002e220000000800 */
[----:B--2---:R-:W-:-:S13]  /*10cc0*/  ISETP.NE.AND P0, PT, R3, RZ, PT ;  /* 0x000000ff0300720c */ /* 0x004fda0003f05270 */
[----:B------:R-:W-:Y:S01]  /*10cd0*/  @P0 LOP3.LUT R18, R18, 0x4, RZ, 0xfc, !PT ;  /* 0x0000000412120812 */ /* 0x000fe200078efcff */
[----:B------:R-:W-:Y:S06]  /*10ce0*/  @P0 BAR.ARV 0x4, 0x200 ;  /* 0x0108000000000b1d */ /* 0x000fec0000002000 */
[----:B0-----:R-:W-:-:S13]  /*10cf0*/  ISETP.LE.AND P0, PT, R0, UR6, PT ;  /* 0x0000000600007c0c */ /* 0x001fda000bf03270 */
[----:B------:R-:W-:Y:S05]  /*10d00*/  @P0 BRA `(.L_x_9218) ;  /* 0x0000003c00a00947 */ /* 0x000fea0003800000 */
[----:B------:R-:W0:Y:S01]  /*10d10*/  S2R R12, SR_TID.X ;  /* 0x00000000000c7919 */ /* 0x000e220000002100 */
[----:B------:R-:W1:Y:S01]  /*10d20*/  S2UR UR5, SR_CgaCtaId ;  /* 0x00000000000579c3 */ /* 0x000e620000008800 */
[----:B------:R-:W-:Y:S01]  /*10d30*/  IMAD.SHL.U32 R9, R2, 0x800, RZ ;  /* 0x0000080002097824 */ /* 0x000fe200078e00ff */
[----:B------:R-:W-:Y:S01]  /*10d40*/  UMOV UR4, 0x400 ;  /* 0x0000040000047882 */ /* 0x000fe20000000000 */
[----:B------:R-:W-:Y:S01]  /*10d50*/  IMAD.MOV.U32 R24, RZ, RZ, 0x1 ;  /* 0x00000001ff187424 */ /* 0x000fe200078e00ff */
[----:B------:R-:W-:Y:S01]  /*10d60*/  ULDC UR43, c[0x0][0xc] ;  /* 0x00000300002b7ab9 */ /* 0x000fe20000000800 */
[----:B------:R-:W-:Y:S01]  /*10d70*/  IMAD.MOV.U32 R19, RZ, RZ, RZ ;  /* 0x000000ffff137224 */ /* 0x000fe200078e00ff */
[----:B------:R-:W-:Y:S02]  /*10d80*/  ULOP3.LUT UR38, UR42, 0x1, URZ, 0xfc, !UPT ;  /* 0x000000012a267892 */ /* 0x000fe4000f8efc3f */
[----:B------:R-:W-:Y:S01]  /*10d90*/  ULOP3.LUT UR45, UR42, 0x2, URZ, 0xfc, !UPT ;  /* 0x000000022a2d7892 */ /* 0x000fe2000f8efc3f */
[----:B------:R-:W-:Y:S01]  /*10da0*/  ULDC.64 UR50, c[0x0][0x198] ;  /* 0x0000660000327ab9 */ /* 0x000fe20000000a00 */
[----:B-1----:R-:W-:-:S06]  /*10db0*/  ULEA UR4, UR5, UR4, 0x18 ;  /* 0x0000000405047291 */ /* 0x002fcc000f8ec03f */
[----:B------:R-:W-:Y:S01]  /*10dc0*/  IMAD.U32 R16, RZ, RZ, UR4 ;  /* 0x00000004ff107e24 */ /* 0x000fe2000f8e00ff */
[C---:B0-----:R-:W-:Y:S01]  /*10dd0*/  LOP3.LUT R10, R12.reuse, 0x7f, RZ, 0xc0, !PT ;  /* 0x0000007f0c0a7812 */ /* 0x041fe200078ec0ff */
[C---:B------:R-:W-:Y:S01]  /*10de0*/  IMAD.SHL.U32 R3, R12.reuse, 0x20, RZ ;  /* 0x000000200c037824 */ /* 0x040fe200078e00ff */
[----:B------:R-:W-:Y:S01]  /*10df0*/  SHF.R.U32.HI R4, RZ, 0x1, R12 ;  /* 0x00000001ff047819 */ /* 0x000fe2000001160c */
[C---:B------:R-:W-:Y:S01]  /*10e00*/  IMAD.SHL.U32 R0, R12.reuse, 0x10, RZ ;  /* 0x000000100c007824 */ /* 0x040fe200078e00ff */
[----:B------:R-:W-:Y:S01]  /*10e10*/  LOP3.LUT P0, RZ, R12, 0x4, RZ, 0xc0, !PT ;  /* 0x000000040cff7812 */ /* 0x000fe2000780c0ff */
[----:B------:R-:W-:Y:S01]  /*10e20*/  IMAD.SHL.U32 R6, R10, 0x10, RZ ;  /* 0x000000100a067824 */ /* 0x000fe200078e00ff */
[C---:B------:R-:W-:Y:S01]  /*10e30*/  LOP3.LUT R5, R3.reuse, 0x360, RZ, 0xc0, !PT ;  /* 0x0000036003057812 */ /* 0x040fe200078ec0ff */
[C---:B------:R-:W-:Y:S01]  /*10e40*/  IMAD.SHL.U32 R2, R12.reuse, 0x80, RZ ;  /* 0x000000800c027824 */ /* 0x040fe200078e00ff */
        /* <DEDUP_REMOVED lines=8> */
[----:B------:R-:W-:Y:S02]  /*10ed0*/  LOP3.LUT R4, R2, 0x400, RZ, 0xc0, !PT ;  /* 0x0000040002047812 */ /* 0x000fe400078ec0ff */
[----:B------:R-:W-:Y:S02]  /*10ee0*/  LOP3.LUT R7, R7, 0x380, R2, 0xf8, !PT ;  /* 0x0000038007077812 */ /* 0x000fe400078ef802 */
[----:B------:R-:W-:-:S02]  /*10ef0*/  LOP3.LUT R5, R5, 0x400, R6, 0xf8, !PT ;  /* 0x0000040005057812 */ /* 0x000fc400078ef806 */
[----:B------:R-:W-:Y:S02]  /*10f00*/  LOP3.LUT R6, R0, 0x90, RZ, 0xc0, !PT ;  /* 0x0000009000067812 */ /* 0x000fe400078ec0ff */
[----:B------:R-:W-:Y:S02]  /*10f10*/  LOP3.LUT R4, R4, 0x800, R9, 0xf8, !PT ;  /* 0x0000080004047812 */ /* 0x000fe400078ef809 */
[----:B------:R-:W-:Y:S02]  /*10f20*/  LOP3.LUT R7, R7, 0x70, R0, 0x78, !PT ;  /* 0x0000007007077812 */ /* 0x000fe400078e7800 */
[----:B------:R-:W-:Y:S02]  /*10f30*/  LOP3.LUT R2, R3, 0x10, R8, 0x78, !PT ;  /* 0x0000001003027812 */ /* 0x000fe400078e7808 */
[----:B------:R-:W-:Y:S02]  /*10f40*/  LOP3.LUT R6, R6, 0x10, R11, 0x78, !PT ;  /* 0x0000001006067812 */ /* 0x000fe400078e780b */
[----:B------:R-:W-:Y:S01]  /*10f50*/  LOP3.LUT R25, R4, R7, RZ, 0xfc, !PT ;  /* 0x0000000704197212 */ /* 0x000fe200078efcff */
[----:B------:R-:W-:Y:S01]  /*10f60*/  IMAD.U32 R4, RZ, RZ, UR6 ;  /* 0x00000006ff047e24 */ /* 0x000fe2000f8e00ff */
[----:B------:R-:W-:Y:S01]  /*10f70*/  LOP3.LUT R23, R5, R2, RZ, 0xfc, !PT ;  /* 0x0000000205177212 */ /* 0x000fe200078efcff */
[----:B------:R-:W-:Y:S01]  /*10f80*/  IMAD.SHL.U32 R2, R12, 0x40, RZ ;  /* 0x000000400c027824 */ /* 0x000fe200078e00ff */
[----:B------:R-:W-:Y:S01]  /*10f90*/  LOP3.LUT R13, R13, R6, RZ, 0xfc, !PT ;  /* 0x000000060d0d7212 */ /* 0x000fe200078efcff */
[C---:B------:R-:W-:Y:S01]  /*10fa0*/  VIADD R28, R25.reuse, 0x40 ;  /* 0x00000040191c7836 */ /* 0x040fe20000000000 */
[----:B------:R-:W-:Y:S01]  /*10fb0*/  SHF.R.U32.HI R3, RZ, 0x1, R10 ;  /* 0x00000001ff037819 */ /* 0x000fe2000001160a */
[----:B------:R0:W-:Y:S01]  /*10fc0*/  STL [R1], R4 ;  /* 0x0000000401007387 */ /* 0x0001e20000100800 */
[----:B------:R-:W-:Y:S01]  /*10fd0*/  LOP3.LUT R0, R0, 0x10, RZ, 0xc0, !PT ;  /* 0x0000001000007812 */ /* 0x000fe200078ec0ff */
[----:B------:R-:W-:Y:S01]  /*10fe0*/  @P0 VIADD R28, R25, 0xffffffc0 ;  /* 0xffffffc0191c0836 */ /* 0x000fe20000000000 */
[----:B------:R-:W-:Y:S01]  /*10ff0*/  LOP3.LUT R29, R23, 0x2800, RZ, 0xfc, !PT ;  /* 0x00002800171d7812 */ /* 0x000fe200078efcff */
[----:B------:R1:W-:Y:S01]  /*11000*/  STL [R1+0x8], RZ ;  /* 0x000008ff01007387 */ /* 0x0003e20000100800 */
[----:B0-----:R-:W-:Y:S01]  /*11010*/  LOP3.LUT R4, R3, 0x40, R2, 0xf8, !PT ;  /* 0x0000004003047812 */ /* 0x001fe200078ef802 */
[----:B------:R-:W-:Y:S01]  /*11020*/  IMAD.IADD R3, R16, 0x1, R13 ;  /* 0x0000000110037824 */ /* 0x000fe200078e020d */
[----:B------:R-:W-:-:S02]  /*11030*/  LOP3.LUT R2, R0, 0x20, RZ, 0xfc, !PT ;  /* 0x0000002000027812 */ /* 0x000fc400078efcff */
[----:B------:R-:W-:Y:S02]  /*11040*/  LOP3.LUT R2, R0, 0x40, RZ, 0xfc, !PT ;  /* 0x0000004000027812 */ /* 0x000fe400078efcff */
[----:B------:R1:W-:Y:S01]  /*11050*/  STL [R1+0x4], R3 ;  /* 0x0000040301007387 */ /* 0x0003e20000100800 */
[----:B------:R-:W-:-:S07]  /*11060*/  LOP3.LUT R0, R23, 0x1800, RZ, 0xfc, !PT ;  /* 0x0000180017007812 */ /* 0x000fce00078efcff */
.L_x_9289:
[----:B------:R-:W2:Y:S01]  /*11070*/  LDL R0, [R1] ;  /* 0x0000000001007983 */ /* 0x000ea20000100800 */
        /* <DEDUP_REMOVED lines=22> */
.L_x_9219:
[----:B------:R-:W-:Y:S01]  /*111e0*/  ULDC UR9, c[0x0][0xc54] ;  /* 0x0003150000097ab9 */ /* 0x000fe20000000800 */
[----:B------:R-:W-:Y:S01]  /*111f0*/  UMOV UR6, UR8 ;  /* 0x0000000800067c82 */ /* 0x000fe20008000000 */
[----:B------:R-:W-:-:S11]  /*11200*/  UISETP.NE.AND UP0, UPT, UR9, 0x1, UPT ;  /* 0x000000010900788c */ /* 0x000fd6000bf05270 */
[----:B------:R-:W-:Y:S02]  /*11210*/  @UP0 ULDC.64 UR10, c[0x0][0xc58] ;  /* 0x00031600000a0ab9 */ /* 0x000fe40000000a00 */
[----:B------:R-:W-:-:S04]  /*11220*/  UIMAD.WIDE.U32 UR4, UR8, UR10, URZ ;  /* 0x0000000a080472a5 */ /* 0x000fc8000f8e003f */
[----:B------:R-:W-:-:S04]  /*11230*/  @UP0 USHF.R.U32.HI UR6, URZ, UR11, UR5 ;  /* 0x0000000b3f060299 */ /* 0x000fc80008011605 */
[----:B------:R-:W-:-:S12]  /*11240*/  UIMAD UR4, UR6, UR9, URZ ;  /* 0x00000009060472a4 */ /* 0x000fd8000f8e023f */
.L_x_9220:
        /* <DEDUP_REMOVED lines=12> */
[----:B------:R-:W-:Y:S01]  /*11310*/  UIMAD UR41, UR41, 0xc0, URZ ;  /* 0x000000c0292978a4 */ /* 0x000fe2000f8e023f */
        /* <DEDUP_REMOVED lines=35> */
.L_x_9222:
[----:B------:R-:W-:-:S11]  /*11550*/  UISETP.NE.AND UP0, UPT, UR5, 0x1, UPT ;  /* 0x000000010500788c */ /* 0x000fd6000bf05270 */
[----:B------:R-:W-:Y:S02]  /*11560*/  @UP0 ULDC.64 UR12, c[0x0][0x9e8] ;  /* 0x00027a00000c0ab9 */ /* 0x000fe40000000a00 */
[----:B------:R-:W-:-:S04]  /*11570*/  UIMAD.WIDE.U32 UR8, UR10, UR12, URZ ;  /* 0x0000000c0a0872a5 */ /* 0x000fc8000f8e003f */
[----:B------:R-:W-:-:S12]  /*11580*/  @UP0 USHF.R.U32.HI UR10, URZ, UR13, UR9 ;  /* 0x0000000d3f0a0299 */ /* 0x000fd80008011609 */
.L_x_9223:
[----:B------:R-:W-:-:S04]  /*11590*/  UIMAD UR10, UR10, UR5, UR5 ;  /* 0x000000050a0a72a4 */ /* 0x000fc8000f8e0205 */
[----:B------:R-:W-:-:S04]  /*115a0*/  UISETP.LT.AND UP0, UPT, UR4, UR10, UPT ;  /* 0x0000000a0400728c */ /* 0x000fc8000bf01270 */
[----:B------:R-:W-:-:S12]  /*115b0*/  USEL UR4, UR4, UR10, UP0 ;  /* 0x0000000a04047287 */ /* 0x000fd80008000000 */
.L_x_9221:
        /* <DEDUP_REMOVED lines=30> */
.L_x_9225:
[----:B------:R-:W-:-:S11]  /*117a0*/  UISETP.NE.AND UP0, UPT, UR5, 0x1, UPT ;  /* 0x000000010500788c */ /* 0x000fd6000bf05270 */
[----:B------:R-:W-:Y:S02]  /*117b0*/  @UP0 ULDC.64 UR10, c[0x0][0x9e8] ;  /* 0x00027a00000a0ab9 */ /* 0x000fe40000000a00 */
[----:B------:R-:W-:-:S04]  /*117c0*/  UIMAD.WIDE.U32 UR6, UR4, UR10, URZ ;  /* 0x0000000a040672a5 */ /* 0x000fc8000f8e003f */
[----:B------:R-:W-:-:S12]  /*117d0*/  @UP0 USHF.R.U32.HI UR4, URZ, UR11, UR7 ;  /* 0x0000000b3f040299 */ /* 0x000fd80008011607 */
.L_x_9226:
[----:B------:R-:W-:-:S04]  /*117e0*/  UIMAD UR4, UR4, UR5, URZ ;  /* 0x00000005040472a4 */ /* 0x000fc8000f8e023f */
[----:B------:R-:W-:-:S04]  /*117f0*/  UISETP.LT.AND UP0, UPT, UR8, UR4, UPT ;  /* 0x000000040800728c */ /* 0x000fc8000bf01270 */
[----:B------:R-:W-:-:S12]  /*11800*/  USEL UR8, UR8, UR4, !UP0 ;  /* 0x0000000408087287 */ /* 0x000fd8000c000000 */
.L_x_9224:
        /* <DEDUP_REMOVED lines=27> */
.L_x_9228:
        /* <DEDUP_REMOVED lines=20> */
.L_x_9231:
[----:B------:R-:W-:Y:S05]  /*11b00*/  BSYNC B6 ;  /* 0x0000000000067941 */ /* 0x000fea0003800000 */
.L_x_9230:
        /* <DEDUP_REMOVED lines=22> */
.L_x_9233:
[----:B------:R-:W-:Y:S05]  /*11c70*/  BSYNC B6 ;  /* 0x0000000000067941 */ /* 0x000fea0003800000 */
.L_x_9232:
        /* <DEDUP_REMOVED lines=20> */
.L_x_9235:
[----:B------:R-:W-:Y:S05]  /*11dc0*/  BSYNC B6 ;  /* 0x0000000000067941 */ /* 0x000fea0003800000 */
.L_x_9234:
        /* <DEDUP_REMOVED lines=19> */
.L_x_9237:
[----:B------:R-:W-:Y:S05]  /*11f00*/  BSYNC B6 ;  /* 0x0000000000067941 */ /* 0x000fea0003800000 */
.L_x_9236:
        /* <DEDUP_REMOVED lines=8> */
[----:B-1----:R-:W-:-:S05]  /*11f90*/  IMAD.U32 R3, RZ, RZ, UR5 ;  /* 0x00000005ff037e24 */ /* 0x002fca000f8e00ff */
        /* <DEDUP_REMOVED lines=14> */
.L_x_9308:
[----:B-1----:R-:W-:Y:S02]  /*12080*/  ISETP.NE.AND P0, PT, R14, RZ, PT ;  /* 0x000000ff0e00720c */ /* 0x002fe40003f05270 */
        /* <DEDUP_REMOVED lines=9> */
.L_x_9311:
        /* <DEDUP_REMOVED lines=9> */
[----:B------:R-:W-:-:S05]  /*121b0*/  @P0 SHF.R.U32.HI R4, RZ, R5, R7 ;  /* 0x00000005ff040219 */ /* 0x000fca0000011607 */
[----:B------:R-:W-:-:S04]  /*121c0*/  IMAD.MOV R5, RZ, RZ, -R4 ;  /* 0x000000ffff057224 */ /* 0x000fc800078e0a04 */
[----:B------:R-:W-:Y:S01]  /*121d0*/  IMAD R0, R6, R5, R0 ;  /* 0x0000000506007224 */ /* 0x000fe200078e0200 */
[--C-:B------:R-:W-:Y:S01]  /*121e0*/  SHF.R.S32.HI R5, RZ, 0x1f, R4.reuse ;  /* 0x0000001fff057819 */ /* 0x100fe20000011404 */
[----:B------:R-:W-:Y:S02]  /*121f0*/  IMAD R6, R27, UR4, RZ ;  /* 0x000000041b067c24 */ /* 0x000fe4000f8e02ff */
[----:B------:R-:W-:-:S04]  /*12200*/  IMAD.WIDE.U32 R4, R26, UR4, R4 ;  /* 0x000000041a047c25 */ /* 0x000fc8000f8e0004 */
[----:B------:R-:W-:Y:S01]  /*12210*/  IMAD R6, R26, UR5, R6 ;  /* 0x000000051a067c24 */ /* 0x000fe2000f8e0206 */
[----:B------:R-:W-:-:S03]  /*12220*/  LEA R2, P0, R4, R2, 0x2 ;  /* 0x0000000204027211 */ /* 0x000fc600078010ff */
[----:B------:R-:W-:-:S05]  /*12230*/  IMAD.IADD R6, R5, 0x1, R6 ;  /* 0x0000000105067824 */ /* 0x000fca00078e0206 */
[----:B------:R-:W-:-:S05]  /*12240*/  LEA.HI.X R3, R4, R3, R6, 0x2, P0 ;  /* 0x0000000304037211 */ /* 0x000fca00000f1406 */
[----:B------:R1:W5:Y:S02]  /*12250*/  LDG.E R17, desc[UR46][R2.64] ;  /* 0x0000002e02117981 */ /* 0x000364000c1e1900 */
.L_x_9241:
[----:B-1----:R-:W1:Y:S01]  /*12260*/  S2R R2, SR_TID.X ;  /* 0x0000000000027919 */ /* 0x002e620000002100 */
[----:B------:R-:W-:Y:S01]  /*12270*/  IMAD R3, R19, 0x8, R16 ;  /* 0x0000000813037824 */ /* 0x000fe200078e0210 */
[----:B-1----:R-:W-:Y:S02]  /*12280*/  LOP3.LUT R4, R2, 0x7f, RZ, 0xc0, !PT ;  /* 0x0000007f02047812 */ /* 0x002fe400078ec0ff */
[----:B------:R-:W-:Y:S02]  /*12290*/  SHF.L.U32 R2, R24, 0x1f, RZ ;  /* 0x0000001f18027819 */ /* 0x000fe400000006ff */
[----:B------:R-:W-:Y:S02]  /*122a0*/  ISETP.NE.AND P0, PT, R4, RZ, PT ;  /* 0x000000ff0400720c */ /* 0x000fe40003f05270 */
[----:B------:R-:W1:Y:S02]  /*122b0*/  SYNCS.PHASECHK.TRANS64.TRYWAIT P1, [R3+URZ+0x19c80], R2 ;  /* 0x019c8002030075a7 */ /* 0x000e64000802017f */
[----:B-1----:R-:W-:Y:S09]  /*122c0*/  @!P1 BRA `(.L_x_9242) ;  /* 0x0000003000489947 */ /* 0x002ff20003800000 */
.L_x_9312:
        /* <DEDUP_REMOVED lines=8> */
.L_x_9243:
[----:B------:R-:W-:Y:S01]  /*12350*/  IMAD R4, R19, 0x3000, R16 ;  /* 0x0000300013047824 */ /* 0x000fe200078e0210 */
[----:B------:R-:W-:Y:S01]  /*12360*/  R2UR UR33, R3 ;  /* 0x00000000032172ca */ /* 0x000fe200000e0000 */
[----:B------:R-:W-:Y:S01]  /*12370*/  IMAD.SHL.U32 R0, R0, 0x80, RZ ;  /* 0x0000008000007824 */ /* 0x000fe200078e00ff */
[----:B-----5:R-:W-:Y:S01]  /*12380*/  R2UR UR37, R17 ;  /* 0x00000000112572ca */ /* 0x020fe200000e0000 */
[----:B------:R-:W-:Y:S01]  /*12390*/  UIADD3 UR4, UP0, UR50, 0x470, URZ ;  /* 0x0000047032047890 */ /* 0x000fe2000ff1e03f */
[----:B------:R-:W-:Y:S01]  /*123a0*/  R2UR UR8, R4 ;  /* 0x00000000040872ca */ /* 0x000fe200000e0000 */
[----:B------:R-:W-:Y:S01]  /*123b0*/  UMOV UR6, 0x0 ;  /* 0x0000000000067882 */ /* 0x000fe20000000000 */
        /* <DEDUP_REMOVED lines=23> */
.L_x_9313:
        /* <DEDUP_REMOVED lines=8> */
.L_x_9245:
        /* <DEDUP_REMOVED lines=31> */
.L_x_9239:
[----:B------:R-:W-:Y:S05]  /*127a0*/  WARPSYNC.ALL ;  /* 0x0000000000007948 */ /* 0x000fea0003800000 */
[----:B------:R-:W-:Y:S01]  /*127b0*/  VIADD R0, R16, 0xf000 ;  /* 0x0000f00010007836 */ /* 0x000fe20000000000 */
[----:B------:R-:W-:Y:S01]  /*127c0*/  USHF.R.S32.HI UR4, URZ, 0x1f, UR36 ;  /* 0x0000001f3f047899 */ /* 0x000fe20008011424 */
[----:B------:R-:W-:Y:S01]  /*127d0*/  BAR.SYNC.DEFER_BLOCKING 0x8, 0x200 ;  /* 0x0208000000007b1d */ /* 0x000fe20000010000 */
[----:B------:R-:W-:Y:S02]  /*127e0*/  USHF.R.S32.HI UR37, URZ, 0x1f, UR44 ;  /* 0x0000001f3f257899 */ /* 0x000fe4000801142c */
        /* <DEDUP_REMOVED lines=24> */
.L_x_9247:
[----:B------:R-:W-:Y:S05]  /*12970*/  BSYNC B6 ;  /* 0x0000000000067941 */ /* 0x000fea0003800000 */
.L_x_9246:
[----:B------:R-:W3:Y:S01]  /*12980*/  LDC R9, c[0x0][0x448] ;  /* 0x00011200ff097b82 */ /* 0x000ee20000000800 */
[----:B0-----:R-:W0:Y:S01]  /*12990*/  S2R R20, SR_TID.X ;  /* 0x0000000000147919 */ /* 0x001e220000002100 */
[----:B------:R-:W-:Y:S01]  /*129a0*/  ULDC.64 UR8, c[0x0][0x2e0] ;  /* 0x0000b80000087ab9 */ /* 0x000fe20000000a00 */
[----:B------:R-:W-:Y:S01]  /*129b0*/  UMOV UR48, UR52 ;  /* 0x0000003400307c82 */ /* 0x000fe20008000000 */
[----:B------:R-:W-:Y:S01]  /*129c0*/  UIMAD UR6, UR37, UR8, URZ ;  /* 0x00000008250672a4 */ /* 0x000fe2000f8e023f */
[----:B------:R-:W4:Y:S01]  /*129d0*/  S2R R10, SR_TID.X ;  /* 0x00000000000a7919 */ /* 0x000f220000002100 */
[----:B------:R-:W-:Y:S02]  /*129e0*/  UIMAD.WIDE.U32 UR4, UR44, UR8, UR48 ;  /* 0x000000082c0472a5 */ /* 0x000fe4000f8e0030 */
[----:B------:R-:W-:-:S03]  /*129f0*/  UIMAD UR6, UR44, UR9, UR6 ;  /* 0x000000092c0672a4 */ /* 0x000fc6000f8e0206 */
[----:B------:R-:W-:Y:S01]  /*12a00*/  ULDC.64 UR8, c[0x0][0x280] ;  /* 0x0000a00000087ab9 */ /* 0x000fe20000000a00 */
[----:B------:R-:W-:Y:S01]  /*12a10*/  UIADD3 UR6, UR5, UR6, URZ ;  /* 0x0000000605067290 */ /* 0x000fe2000fffe03f */
[----:B------:R-:W-:Y:S02]  /*12a20*/  IMAD.U32 R4, RZ, RZ, UR4 ;  /* 0x00000004ff047e24 */ /* 0x000fe4000f8e00ff */
[----:B------:R-:W-:Y:S01]  /*12a30*/  IMAD.U32 R5, RZ, RZ, UR5 ;  /* 0x00000005ff057e24 */ /* 0x000fe2000f8e00ff */
[----:B------:R-:W-:Y:S01]  /*12a40*/  ULDC.64 UR4, c[0x0][0x2d0] ;  /* 0x0000b40000047ab9 */ /* 0x000fe20000000a00 */
[----:B-12---:R-:W-:Y:S01]  /*12a50*/  IMAD.MOV.U32 R2, RZ, RZ, R4 ;  /* 0x000000ffff027224 */ /* 0x006fe200078e0004 */
[----:B---3--:R-:W-:Y:S02]  /*12a60*/  ISETP.NE.AND P1, PT, R9, 0x1, PT ;  /* 0x000000010900780c */ /* 0x008fe40003f25270 */
[C---:B0-----:R-:W-:Y:S01]  /*12a70*/  LOP3.LUT R21, R20.reuse, 0x7f, RZ, 0xc0, !PT ;  /* 0x0000007f14157812 */ /* 0x041fe200078ec0ff */
[----:B------:R-:W-:-:S10]  /*12a80*/  IMAD.SHL.U32 R20, R20, 0x40, RZ ;  /* 0x0000004014147824 */ /* 0x000fd400078e00ff */
[----:B------:R-:W0:Y:S01]  /*12a90*/  @P1 LDC R3, c[0x0][0x44c] ;  /* 0x00011300ff031b82 */ /* 0x000e220000000800 */
[----:B------:R-:W-:Y:S01]  /*12aa0*/  SHF.R.U32.HI R21, RZ, 0x1, R21 ;  /* 0x00000001ff157819 */ /* 0x000fe20000011615 */
[----:B----4-:R-:W-:-:S03]  /*12ab0*/  IMAD.SHL.U32 R10, R10, 0x10, RZ ;  /* 0x000000100a0a7824 */ /* 0x010fc600078e00ff */
[----:B------:R-:W-:Y:S02]  /*12ac0*/  LOP3.LUT R20, R21, 0x40, R20, 0xf8, !PT ;  /* 0x0000004015147812 */ /* 0x000fe400078ef814 */
[----:B------:R-:W-:Y:S01]  /*12ad0*/  LOP3.LUT R10, R10, 0x10, RZ, 0xc0, !PT ;  /* 0x000000100a0a7812 */ /* 0x000fe200078ec0ff */
[----:B------:R-:W1:Y:S01]  /*12ae0*/  @P1 LDC R0, c[0x0][0x450] ;  /* 0x00011400ff001b82 */ /* 0x000e620000000800 */
[----:B------:R-:W2:Y:S01]  /*12af0*/  S2R R21, SR_TID.X ;  /* 0x0000000000157919 */ /* 0x000ea20000002100 */
[----:B------:R-:W-:Y:S01]  /*12b00*/  VIADD R6, R20, UR41 ;  /* 0x0000002914067c36 */ /* 0x000fe20008000000 */
[C---:B------:R-:W-:Y:S02]  /*12b10*/  LOP3.LUT R11, R10.reuse, 0x20, RZ, 0xfc, !PT ;  /* 0x000000200a0b7812 */ /* 0x040fe400078efcff */
[----:B------:R-:W-:Y:S01]  /*12b20*/  LOP3.LUT R10, R10, 0x40, RZ, 0xfc, !PT ;  /* 0x000000400a0a7812 */ /* 0x000fe200078efcff */
[----:B------:R-:W-:Y:S02]  /*12b30*/  IMAD.MOV.U32 R7, RZ, RZ, R6 ;  /* 0x000000ffff077224 */ /* 0x000fe400078e0006 */
[----:B0-----:R-:W-:-:S05]  /*12b40*/  @P1 IMAD.HI.U32 R3, R6, R3, RZ ;  /* 0x0000000306031227 */ /* 0x001fca00078e00ff */
[----:B-1----:R-:W-:Y:S01]  /*12b50*/  @P1 SHF.R.U32.HI R7, RZ, R0, R3 ;  /* 0x00000000ff071219 */ /* 0x002fe20000011603 */
[----:B------:R-:W-:Y:S01]  /*12b60*/  IMAD.U32 R3, RZ, RZ, UR6 ;  /* 0x00000006ff037e24 */ /* 0x000fe2000f8e00ff */
[----:B------:R-:W-:Y:S02]  /*12b70*/  ULDC.64 UR6, c[0x0][0x2c8] ;  /* 0x0000b20000067ab9 */ /* 0x000fe40000000a00 */
[----:B------:R-:W-:Y:S01]  /*12b80*/  SHF.R.S32.HI R0, RZ, 0x1f, R7 ;  /* 0x0000001fff007819 */ /* 0x000fe20000011407 */
[----:B------:R-:W-:-:S04]  /*12b90*/  IMAD.WIDE.U32 R4, R7, UR4, R2 ;  /* 0x0000000407047c25 */ /* 0x000fc8000f8e0002 */
[----:B------:R-:W-:Y:S02]  /*12ba0*/  IMAD R0, R0, UR4, RZ ;  /* 0x0000000400007c24 */ /* 0x000fe4000f8e02ff */
[----:B--2---:R-:W-:Y:S02]  /*12bb0*/  IMAD.SHL.U32 R20, R21, 0x10, RZ ;  /* 0x0000001015147824 */ /* 0x004fe400078e00ff */
[----:B------:R-:W-:Y:S02]  /*12bc0*/  IMAD R8, R7, UR5, R0 ;  /* 0x0000000507087c24 */ /* 0x000fe4000f8e0200 */
[----:B------:R-:W-:Y:S01]  /*12bd0*/  IMAD.MOV R0, RZ, RZ, -R7 ;  /* 0x000000ffff007224 */ /* 0x000fe200078e0a07 */
[----:B------:R-:W-:Y:S01]  /*12be0*/  LOP3.LUT R20, R20, 0x10, RZ, 0xc0, !PT ;  /* 0x0000001014147812 */ /* 0x000fe200078ec0ff */
[----:B------:R-:W-:Y:S02]  /*12bf0*/  IMAD.IADD R5, R5, 0x1, R8 ;  /* 0x0000000105057824 */ /* 0x000fe400078e0208 */
[----:B------:R-:W-:Y:S01]  /*12c00*/  IMAD R0, R9, R0, R6 ;  /* 0x0000000009007224 */ /* 0x000fe200078e0206 */
[----:B------:R-:W0:Y:S03]  /*12c10*/  @P1 LDC R8, c[0x0][0x44c] ;  /* 0x00011300ff081b82 */ /* 0x000e260000000800 */
[----:B------:R-:W-:Y:S01]  /*12c20*/  IMAD.WIDE.U32 R4, R0, UR6, R4 ;  /* 0x0000000600047c25 */ /* 0x000fe2000f8e0004 */
[----:B------:R-:W-:-:S05]  /*12c30*/  SHF.R.S32.HI R7, RZ, 0x1f, R0 ;  /* 0x0000001fff077819 */ /* 0x000fca0000011400 */
[----:B------:R-:W-:-:S04]  /*12c40*/  IMAD R7, R7, UR6, RZ ;  /* 0x0000000607077c24 */ /* 0x000fc8000f8e02ff */
[----:B------:R-:W-:Y:S01]  /*12c50*/  IMAD R7, R0, UR7, R7 ;  /* 0x0000000700077c24 */ /* 0x000fe2000f8e0207 */
[----:B------:R-:W-:-:S04]  /*12c60*/  IADD3 R0, P0, R4, UR8, RZ ;  /* 0x0000000804007c10 */ /* 0x000fc8000ff1e0ff */
[----:B------:R-:W-:Y:S01]  /*12c70*/  IADD3.X R4, R5, UR9, R7, P0, !PT ;  /* 0x0000000905047c10 */ /* 0x000fe200087fe407 */
[----:B------:R-:W-:Y:S01]  /*12c80*/  VIADD R7, R6, 0x80 ;  /* 0x0000008006077836 */ /* 0x000fe20000000000 */
[----:B------:R-:W1:Y:S03]  /*12c90*/  @P1 LDC R5, c[0x0][0x450] ;  /* 0x00011400ff051b82 */ /* 0x000e660000000800 */
[----:B------:R-:W-:Y:S02]  /*12ca0*/  IMAD.MOV.U32 R6, RZ, RZ, R7 ;  /* 0x000000ffff067224 */ /* 0x000fe400078e0007 */
[----:B0-----:R-:W-:-:S05]  /*12cb0*/  @P1 IMAD.HI.U32 R8, R7, R8, RZ ;  /* 0x0000000807081227 */ /* 0x001fca00078e00ff */
[----:B-1----:R-:W-:-:S05]  /*12cc0*/  @P1 SHF.R.U32.HI R6, RZ, R5, R8 ;  /* 0x00000005ff061219 */ /* 0x002fca0000011608 */
[----:B------:R-:W-:Y:S02]  /*12cd0*/  IMAD.MOV R5, RZ, RZ, -R6 ;  /* 0x000000ffff057224 */ /* 0x000fe400078e0a06 */
[----:B------:R-:W-:-:S04]  /*12ce0*/  IMAD.WIDE.U32 R2, R6, UR4, R2 ;  /* 0x0000000406027c25 */ /* 0x000fc8000f8e0002 */
[----:B------:R-:W-:Y:S01]  /*12cf0*/  IMAD R5, R9, R5, R7 ;  /* 0x0000000509057224 */ /* 0x000fe200078e0207 */
[----:B------:R-:W-:-:S05]  /*12d00*/  SHF.R.S32.HI R7, RZ, 0x1f, R6 ;  /* 0x0000001fff077819 */ /* 0x000fca0000011406 */
[----:B------:R-:W-:Y:S01]  /*12d10*/  IMAD R7, R7, UR4, RZ ;  /* 0x0000000407077c24 */ /* 0x000fe2000f8e02ff */
[----:B------:R-:W-:Y:S02]  /*12d20*/  ULDC UR4, c[0x0][0x2b8] ;  /* 0x0000ae0000047ab9 */ /* 0x000fe40000000800 */
[----:B------:R-:W-:Y:S01]  /*12d30*/  ISETP.GE.AND P2, PT, R10, UR4, PT ;  /* 0x000000040a007c0c */ /* 0x000fe2000bf46270 */
[----:B------:R-:W-:Y:S01]  /*12d40*/  IMAD R7, R6, UR5, R7 ;  /* 0x0000000506077c24 */ /* 0x000fe2000f8e0207 */
[----:B------:R0:W5:Y:S01]  /*12d50*/  LDL R10, [R1+0x4] ;  /* 0x00000400010a7983 */ /* 0x0001620000100800 */
[----:B------:R-:W-:Y:S02]  /*12d60*/  SHF.R.S32.HI R6, RZ, 0x1f, R5 ;  /* 0x0000001fff067819 */ /* 0x000fe40000011405 */
[----:B------:R-:W-:Y:S01]  /*12d70*/  IMAD.IADD R3, R3, 0x1, R7 ;  /* 0x0000000103037824 */ /* 0x000fe200078e0207 */
[----:B------:R-:W-:Y:S02]  /*12d80*/  ISETP.GE.AND P1, PT, R11, UR4, PT ;  /* 0x000000040b007c0c */ /* 0x000fe4000bf26270 */
[----:B------:R-:W-:-:S02]  /*12d90*/  IMAD R6, R6, UR6, RZ ;  /* 0x0000000606067c24 */ /* 0x000fc4000f8e02ff */
[----:B------:R-:W-:-:S04]  /*12da0*/  IMAD.WIDE.U32 R2, R5, UR6, R2 ;  /* 0x0000000605027c25 */ /* 0x000fc8000f8e0002 */
[----:B------:R-:W-:Y:S01]  /*12db0*/  IMAD R6, R5, UR7, R6 ;  /* 0x0000000705067c24 */ /* 0x000fe2000f8e0206 */
[----:B------:R-:W-:-:S04]  /*12dc0*/  IADD3 R8, P0, R2, UR8, RZ ;  /* 0x0000000802087c10 */ /* 0x000fc8000ff1e0ff */
[----:B------:R-:W-:Y:S02]  /*12dd0*/  IADD3.X R7, R3, UR9, R6, P0, !PT ;  /* 0x0000000903077c10 */ /* 0x000fe400087fe406 */
[----:B------:R-:W-:Y:S01]  /*12de0*/  ISETP.GE.AND P0, PT, R20, UR4, PT ;  /* 0x0000000414007c0c */ /* 0x000fe2000bf06270 */
[----:B------:R-:W-:Y:S01]  /*12df0*/  UMOV UR4, 0xffffffff ;  /* 0xffffffff00047882 */ /* 0x000fe20000000000 */
[----:B------:R-:W-:-:S04]  /*12e00*/  LOP3.LUT R21, R21, 0x7f, RZ, 0xc0, !PT ;  /* 0x0000007f15157812 */ /* 0x000fc800078ec0ff */
[----:B------:R-:W-:Y:S01]  /*12e10*/  SHF.R.U32.HI R21, RZ, 0x1, R21 ;  /* 0x00000001ff157819 */ /* 0x000fe20000011615 */
[----:B0-----:R-:W-:Y:S06]  /*12e20*/  BRA.DIV UR4, `(.L_x_9248) ;  /* 0x0000002604987947 */ /* 0x001fec000b800000 */
[----:B------:R-:W0:Y:S01]  /*12e30*/  SHFL.IDX PT, R3, R0, RZ, 0x1e1f ;  /* 0x001e1fff00037589 */ /* 0x000e2200000e0000 */
[----:B------:R-:W-:Y:S01]  /*12e40*/  ULDC UR4, c[0x0][0x288] ;  /* 0x0000a20000047ab9 */ /* 0x000fe20000000800 */
[----:B------:R-:W-:Y:S02]  /*12e50*/  VIADD R6, R21, UR41 ;  /* 0x0000002915067c36 */ /* 0x000fe40008000000 */
[----:B------:R-:W1:Y:S01]  /*12e60*/  SHFL.IDX PT, R2, R4, RZ, 0x1e1f ;  /* 0x001e1fff04027589 */ /* 0x000e6200000e0000 */
[----:B------:R-:W-:-:S03]  /*12e70*/  IMAD R5, R9, UR4, RZ ;  /* 0x0000000409057c24 */ /* 0x000fc6000f8e02ff */
[----:B------:R-:W2:Y:S02]  /*12e80*/  SHFL.IDX PT, R0, R0, 0x1, 0x1e1f ;  /* 0x003e1f0000007f89 */ /* 0x000ea400000e0000 */
[----:B------:R-:W-:Y:S02]  /*12e90*/  ISETP.GE.AND P4, PT, R6, R5, PT ;  /* 0x000000050600720c */ /* 0x000fe40003f86270 */
[----:B------:R-:W3:Y:S04]  /*12ea0*/  SHFL.IDX PT, R4, R4, 0x1, 0x1e1f ;  /* 0x003e1f0004047f89 */ /* 0x000ee800000e0000 */
[----:B------:R-:W4:Y:S04]  /*12eb0*/  SHFL.IDX PT, R7, R7, RZ, 0x1e1f ;  /* 0x001e1fff07077589 */ /* 0x000f2800000e0000 */
[----:B------:R1:W2:Y:S03]  /*12ec0*/  SHFL.IDX PT, R14, R8, RZ, 0x1e1f ;  /* 0x001e1fff080e7589 */ /* 0x0002a600000e0000 */
        /* <DEDUP_REMOVED lines=10> */
[----:B--2---:R-:W-:-:S05]  /*12f70*/  @!P4 IADD3 R0, P3, R20, R0, RZ ;  /* 0x000000001400c210 */ /* 0x004fca0007f7e0ff */
[----:B---3--:R-:W-:-:S04]  /*12f80*/  @!P4 IMAD.X R2, RZ, RZ, R4, P3 ;  /* 0x000000ffff02c224 */ /* 0x008fc800018e0604 */
[----:B------:R-:W-:Y:S02]  /*12f90*/  @!P4 IMAD.MOV.U32 R3, RZ, RZ, R2 ;  /* 0x000000ffff03c224 */ /* 0x000fe400078e0002 */
[----:B------:R-:W-:-:S05]  /*12fa0*/  @!P4 IMAD.MOV.U32 R2, RZ, RZ, R0 ;  /* 0x000000ffff02c224 */ /* 0x000fca00078e0000 */
[----:B------:R1:W-:Y:S04]  /*12fb0*/  @!P4 LDGSTS.E.BYPASS.LTC128B.128 [R10+0xf800], desc[UR46][R2.64], !P0 ;  /* 0x0f800000020acfae */ /* 0x0003e8000c101d6e */
[----:B------:R1:W-:Y:S04]  /*12fc0*/  @!P4 LDGSTS.E.BYPASS.LTC128B.128 [R10+0x11000], desc[UR46][R2.64+0x20], !P1 ;  /* 0x11000020020acfae */ /* 0x0003e8000c901d6e */
[----:B----4-:R1:W-:Y:S02]  /*12fd0*/  @!P4 LDGSTS.E.BYPASS.LTC128B.128 [R10+0x12800], desc[UR46][R2.64+0x40], !P2 ;  /* 0x12800040020acfae */ /* 0x0103e4000d101d6e */
.L_x_9320:
        /* <DEDUP_REMOVED lines=12> */
.L_x_9250:
[----:B------:R-:W-:Y:S05]  /*130a0*/  BSYNC B0 ;  /* 0x0000000000007941 */ /* 0x000fea0003800000 */
.L_x_9249:
[----:B------:R-:W-:Y:S01]  /*130b0*/  NOP ;  /* 0x0000000000007918 */ /* 0x000fe20000000000 */
[----:B------:R-:W-:-:S13]  /*130c0*/  PLOP3.LUT P0, PT, PT, PT, PT, 0x80, 0x0 ;  /* 0x000000000000781c */ /* 0x000fda0003f0f070 */
.L_x_9251:
        /* <DEDUP_REMOVED lines=18> */
.L_x_9321:
[----:B------:R-:W-:Y:S05]  /*131f0*/  BSYNC B0 ;  /* 0x0000000000007941 */ /* 0x000fea0003800000 */
.L_x_9252:
[----:B------:R-:W-:-:S04]  /*13200*/  UIADD3 UR4, UR40, -0x2, URZ ;  /* 0xfffffffe28047890 */ /* 0x000fc8000fffe03f */
[----:B------:R-:W-:-:S06]  /*13210*/  UISETP.GE.AND UP0, UPT, UR4, UR39, UPT ;  /* 0x000000270400728c */ /* 0x000fcc000bf06270 */
[----:B------:R-:W-:-:S13]  /*13220*/  PLOP3.LUT P0, PT, PT, PT, UP0, 0x80, 0x0 ;  /* 0x000000000000781c */ /* 0x000fda0003f0f008 */
[----:B------:R-:W-:Y:S05]  /*13230*/  @!P0 BRA `(.L_x_9254) ;  /* 0x00000010002c8947 */ /* 0x000fea0003800000 */
[----:B------:R-:W-:Y:S02]  /*13240*/  IMAD.MOV.U32 R8, RZ, RZ, R19 ;  /* 0x000000ffff087224 */ /* 0x000fe400078e0013 */
[----:B------:R-:W-:Y:S02]  /*13250*/  IMAD.MOV.U32 R0, RZ, RZ, R24 ;  /* 0x000000ffff007224 */ /* 0x000fe400078e0018 */
[----:B------:R-:W-:-:S07]  /*13260*/  IMAD.U32 R2, RZ, RZ, UR4 ;  /* 0x00000004ff027e24 */ /* 0x000fce000f8e00ff */
.L_x_9278:
[----:B------:R-:W-:Y:S01]  /*13270*/  LOP3.LUT P1, RZ, R18, 0x2, RZ, 0xc0, !PT ;  /* 0x0000000212ff7812 */ /* 0x000fe2000782c0ff */
[----:B------:R-:W-:Y:S01]  /*13280*/  VIADD R19, R8, 0x1 ;  /* 0x0000000108137836 */ /* 0x000fe20000000000 */
[----:B------:R-:W-:Y:S05]  /*13290*/  YIELD ;  /* 0x0000000000007946 */ /* 0x000fea0003800000 */
[----:B------:R-:W-:Y:S01]  /*132a0*/  ISETP.NE.AND P0, PT, R19, 0x2, PT ;  /* 0x000000021300780c */ /* 0x000fe20003f05270 */
[----:B------:R-:W-:Y:S03]  /*132b0*/  BSSY B0, `(.L_x_9255) ;  /* 0x00000a2000007945 */ /* 0x000fe60003800000 */
[----:B0-----:R-:W-:-:S02]  /*132c0*/  SEL R3, RZ, 0x1, P0 ;  /* 0x00000001ff037807 */ /* 0x001fc40000000000 */
[----:B------:R-:W-:Y:S02]  /*132d0*/  SEL R19, R19, RZ, P0 ;  /* 0x000000ff13137207 */ /* 0x000fe40000000000 */
[----:B------:R-:W-:Y:S01]  /*132e0*/  LOP3.LUT R24, R0, R3, RZ, 0x3c, !PT ;  /* 0x0000000300187212 */ /* 0x000fe200078e3cff */
[----:B------:R-:W-:Y:S06]  /*132f0*/  @!P1 BRA `(.L_x_9256) ;  /* 0x0000000800749947 */ /* 0x000fec0003800000 */
[----:B------:R-:W-:Y:S01]  /*13300*/  LOP3.LUT P1, RZ, R18, 0x1, RZ, 0xc0, !PT ;  /* 0x0000000112ff7812 */ /* 0x000fe2000782c0ff */
[----:B------:R-:W-:-:S12]  /*13310*/  IMAD.MOV.U32 R3, RZ, RZ, R2 ;  /* 0x000000ffff037224 */ /* 0x000fd800078e0002 */
        /* <DEDUP_REMOVED lines=13> */
[----:B------:R-:W-:Y:S01]  /*133f0*/  IMAD.WIDE.U32 R4, R26, UR4, R4 ;  /* 0x000000041a047c25 */ /* 0x000fe2000f8e0004 */
[----:B------:R-:W-:-:S03]  /*13400*/  ULDC.64 UR4, c[0x0][0x418] ;  /* 0x0001060000047ab9 */ /* 0x000fc60000000a00 */
[----:B------:R-:W-:Y:S01]  /*13410*/  IMAD.IADD R5, R6, 0x1, R5 ;  /* 0x0000000106057824 */ /* 0x000fe200078e0205 */
[----:B------:R-:W-:-:S04]  /*13420*/  LEA R6, P0, R4, UR4, 0x2 ;  /* 0x0000000404067c11 */ /* 0x000fc8000f8010ff */
[----:B------:R-:W-:-:S05]  /*13430*/  LEA.HI.X R7, R4, UR5, R5, 0x2, P0 ;  /* 0x0000000504077c11 */ /* 0x000fca00080f1405 */
[----:B------:R0:W5:Y:S04]  /*13440*/  LDG.E R17, desc[UR46][R6.64] ;  /* 0x0000002e06117981 */ /* 0x000168000c1e1900 */
.L_x_9257:
        /* <DEDUP_REMOVED lines=8> */
.L_x_9322:
[----:B------:R-:W-:Y:S05]  /*134d0*/  BSYNC B1 ;  /* 0x0000000000017941 */ /* 0x000fea0003800000 */
.L_x_9258:
        /* <DEDUP_REMOVED lines=9> */
.L_x_9261:
[----:B------:R-:W-:Y:S05]  /*13570*/  BSYNC B1 ;  /* 0x0000000000017941 */ /* 0x000fea0003800000 */
.L_x_9260:
[----:B------:R-:W-:Y:S01]  /*13580*/  IMAD.MOV.U32 R7, RZ, RZ, RZ ;  /* 0x000000ffff077224 */ /* 0x000fe200078e00ff */
[----:B------:R-:W-:Y:S01]  /*13590*/  UIADD3 UR4, UP0, UR50, 0x470, URZ ;  /* 0x0000047032047890 */ /* 0x000fe2000ff1e03f */
[----:B------:R-:W-:Y:S01]  /*135a0*/  IMAD R9, R19, 0x3000, R16 ;  /* 0x0000300013097824 */ /* 0x000fe200078e0210 */
[----:B------:R-:W-:Y:S01]  /*135b0*/  PLOP3.LUT P0, PT, PT, PT, PT, 0x80, 0x0 ;  /* 0x000000000000781c */ /* 0x000fe20003f0f070 */
[----:B------:R-:W-:Y:S01]  /*135c0*/  IMAD.SHL.U32 R3, R3, 0x80, RZ ;  /* 0x0000008003037824 */ /* 0x000fe200078e00ff */
[----:B------:R-:W-:Y:S01]  /*135d0*/  R2UR UR10, R7 ;  /* 0x00000000070a72ca */ /* 0x000fe200000e0000 */
[----:B------:R-:W-:Y:S01]  /*135e0*/  VIADD R5, R6, 0x19c70 ;  /* 0x00019c7006057836 */ /* 0x000fe20000000000 */
[----:B------:R-:W-:Y:S01]  /*135f0*/  UIADD3.X UR5, URZ, UR51, URZ, UP0, !UPT ;  /* 0x000000333f057290 */ /* 0x000fe200087fe43f */
[----:B------:R-:W-:Y:S01]  /*13600*/  VIADD R10, R9, 0x9000 ;  /* 0x00009000090a7836 */ /* 0x000fe20000000000 */
[----:B------:R-:W-:Y:S01]  /*13610*/  UMOV UR6, 0x0 ;  /* 0x0000000000067882 */ /* 0x000fe20000000000 */
[----:B------:R-:W-:-:S10]  /*13620*/  UMOV UR7, 0x14f00000 ;  /* 0x14f0000000077882 */ /* 0x000fd40000000000 */
.L_x_9262:
        /* <DEDUP_REMOVED lines=16> */
.L_x_9263:
        /* <DEDUP_REMOVED lines=16> */
.L_x_9264:
        /* <DEDUP_REMOVED lines=13> */
.L_x_9323:
[----:B------:R-:W-:Y:S05]  /*13900*/  BSYNC B1 ;  /* 0x0000000000017941 */ /* 0x000fea0003800000 */
.L_x_9265:
        /* <DEDUP_REMOVED lines=11> */
.L_x_9268:
[----:B------:R-:W-:Y:S05]  /*139c0*/  BSYNC B1 ;  /* 0x0000000000017941 */ /* 0x000fea0003800000 */
.L_x_9267:
        /* <DEDUP_REMOVED lines=8> */
.L_x_9269:
        /* <DEDUP_REMOVED lines=15> */
.L_x_9270:
        /* <DEDUP_REMOVED lines=15> */
.L_x_9271:
        /* <DEDUP_REMOVED lines=10> */
.L_x_9256:
[----:B------:R-:W-:Y:S05]  /*13cd0*/  BSYNC B0 ;  /* 0x0000000000007941 */ /* 0x000fea0003800000 */
.L_x_9255:
[----:B------:R-:W-:-:S06]  /*13ce0*/  UISETP.NE.AND UP0, UPT, UR38, 0x3, UPT ;  /* 0x000000032600788c */ /* 0x000fcc000bf05270 */
[----:B------:R-:W-:-:S13]  /*13cf0*/  PLOP3.LUT P0, PT, PT, PT, UP0, 0x80, 0x0 ;  /* 0x000000000000781c */ /* 0x000fda0003f0f008 */
[----:B------:R-:W-:Y:S05]  /*13d00*/  @!P0 BRA `(.L_x_9272) ;  /* 0x0000000000048947 */ /* 0x000fea0003800000 */
[----:B------:R-:W-:Y:S01]  /*13d10*/  BPT.TRAP 0x1 ;  /* 0x000000040000795c */ /* 0x000fe20000300000 */
.L_x_9272:
        /* <DEDUP_REMOVED lines=8> */
.L_x_9324:
[----:B------:R-:W-:Y:S05]  /*13da0*/  BSYNC B0 ;  /* 0x0000000000007941 */ /* 0x000fea0003800000 */
.L_x_9273:
[----:B------:R-:W-:Y:S05]  /*13db0*/  @!P0 BRA `(.L_x_9275) ;  /* 0x0000000000048947 */ /* 0x000fea0003800000 */
[----:B------:R-:W-:Y:S01]  /*13dc0*/  BPT.TRAP 0x1 ;  /* 0x000000040000795c */ /* 0x000fe20000300000 */
.L_x_9275:
[----:B0-----:R-:W-:Y:S01]  /*13dd0*/  SHF.L.U32 R4, R0, 0x1f, RZ ;  /* 0x0000001f00047819 */ /* 0x001fe200000006ff */
[----:B------:R-:W-:-:S03]  /*13de0*/  IMAD R0, R8, 0x3000, RZ ;  /* 0x0000300008007824 */ /* 0x000fc600078e02ff */
[----:B------:R-:W0:Y:S02]  /*13df0*/  SYNCS.PHASECHK.TRANS64.TRYWAIT P1, [R3+URZ+0x19c60], R4 ;  /* 0x019c6004030075a7 */ /* 0x000e24000802017f */
[----:B0-----:R-:W-:Y:S05]  /*13e00*/  @!P1 BRA `(.L_x_9276) ;  /* 0x0000001800e89947 */ /* 0x001fea0003800000 */
.L_x_9325:
        /* <DEDUP_REMOVED lines=33> */
[--C-:B------:R-:W-:Y:S01]  /*14020*/  PRMT R10, R6, 0x6420, R7.reuse ;  /* 0x00006420060a7816 */ /* 0x100fe20000000007 */
        /* <DEDUP_REMOVED lines=31> */
.L_x_9277:
        /* <DEDUP_REMOVED lines=9> */
[C---:B------:R-:W-:Y:S01]  /*142b0*/  ISETP.GT.AND P0, PT, R2.reuse, UR39, PT ;  /* 0x0000002702007c0c */ /* 0x040fe2000bf04270 */
[----:B------:R-:W-:Y:S02]  /*142c0*/  VIADD R2, R2, 0xffffffff ;  /* 0xffffffff02027836 */ /* 0x000fe40000000000 */
[----:B0-----:R-:W-:-:S10]  /*142d0*/  IMAD.MOV.U32 R0, RZ, RZ, R24 ;  /* 0x000000ffff007224 */ /* 0x001fd400078e0018 */
[----:B------:R-:W-:Y:S05]  /*142e0*/  @P0 BRA `(.L_x_9278) ;  /* 0xffffffec00e00947 */ /* 0x000fea000383ffff */
.L_x_9254:
        /* <DEDUP_REMOVED lines=18> */
.L_x_9280:
[----:B------:R-:W-:Y:S05]  /*14410*/  BSYNC B0 ;  /* 0x0000000000007941 */ /* 0x000fea0003800000 */
.L_x_9279:
[----:B------:R-:W-:-:S06]  /*14420*/  UISETP.NE.AND UP0, UPT, UR38, 0x3, UPT ;  /* 0x000000032600788c */ /* 0x000fcc000bf05270 */
[----:B------:R-:W-:-:S13]  /*14430*/  PLOP3.LUT P1, PT, PT, PT, UP0, 0x80, 0x0 ;  /* 0x000000000000781c */ /* 0x000fda0003f2f008 */
[----:B------:R-:W-:Y:S05]  /*14440*/  @!P1 BRA `(.L_x_9281) ;  /* 0x0000000000049947 */ /* 0x000fea0003800000 */
[----:B------:R-:W-:Y:S01]  /*14450*/  BPT.TRAP 0x1 ;  /* 0x000000040000795c */ /* 0x000fe20000300000 */
.L_x_9281:
        /* <DEDUP_REMOVED lines=8> */
.L_x_9326:
[----:B------:R-:W-:Y:S05]  /*144e0*/  BSYNC B0 ;  /* 0x0000000000007941 */ /* 0x000fea0003800000 */
.L_x_9282:
[----:B------:R-:W-:Y:S05]  /*144f0*/  @!P2 BRA `(.L_x_9284) ;  /* 0x000000000004a947 */ /* 0x000fea0003800000 */
[----:B------:R-:W-:Y:S01]  /*14500*/  BPT.TRAP 0x1 ;  /* 0x000000040000795c */ /* 0x000fe20000300000 */
.L_x_9284:
[----:B0-----:R-:W-:-:S04]  /*14510*/  SHF.L.U32 R3, R24, 0x1f, RZ ;  /* 0x0000001f18037819 */ /* 0x001fc800000006ff */
[----:B------:R-:W0:Y:S02]  /*14520*/  SYNCS.PHASECHK.TRANS64.TRYWAIT P1, [R0+URZ+0x19c60], R3 ;  /* 0x019c6003000075a7 */ /* 0x000e24000802017f */
[----:B0-----:R-:W-:Y:S05]  /*14530*/  @!P1 BRA `(.L_x_9285) ;  /* 0x0000001400449947 */ /* 0x001fea0003800000 */
.L_x_9327:
[----:B------:R-:W-:Y:S01]  /*14540*/  IMAD R2, R19, 0x3000, RZ ;  /* 0x0000300013027824 */ /* 0x000fe200078e02ff */
[----:B------:R-:W-:Y:S05]  /*14550*/  WARPSYNC.ALL ;  /* 0x0000000000007948 */ /* 0x000fea0003800000 */
[----:B0-----:R-:W-:Y:S02]  /*14560*/  LOP3.LUT R3, R2, R23, RZ, 0xfc, !PT ;  /* 0x0000001702037212 */ /* 0x001fe400078efcff */
[----:B------:R-:W-:-:S03]  /*14570*/  LOP3.LUT R14, R23, 0x1800, RZ, 0xfc, !PT ;  /* 0x00001800170e7812 */ /* 0x000fc600078efcff */
[----:B------:R-:W-:Y:S01]  /*14580*/  IMAD.IADD R4, R16, 0x1, R3 ;  /* 0x0000000110047824 */ /* 0x000fe200078e0203 */
[----:B------:R-:W-:-:S05]  /*14590*/  LOP3.LUT R3, R2, R25, RZ, 0xfc, !PT ;  /* 0x0000001902037212 */ /* 0x000fca00078efcff */
[----:B------:R-:W0:Y:S01]  /*145a0*/  LDSM.16.MT88.4 R4, [R4+0x9000] ;  /* 0x009000000404783b */ /* 0x000e220000004200 */
[----:B------:R-:W-:Y:S02]  /*145b0*/  IMAD.IADD R12, R22, 0x1, R3 ;  /* 0x00000001160c7824 */ /* 0x000fe400078e0203 */
[----:B------:R-:W-:Y:S01]  /*145c0*/  VIADD R3, R2, 0x1000 ;  /* 0x0000100002037836 */ /* 0x000fe20000000000 */
[C-C-:B0-----:R-:W-:Y:S02]  /*145d0*/  PRMT R8, R4.reuse, 0x6420, R5.reuse ;  /* 0x0000642004087816 */ /* 0x141fe40000000005 */
[----:B------:R-:W-:Y:S02]  /*145e0*/  PRMT R9, R4, 0x7531, R5 ;  /* 0x0000753104097816 */ /* 0x000fe40000000005 */
[----:B------:R-:W-:Y:S02]  /*145f0*/  LOP3.LUT R5, R3, R23, RZ, 0xfc, !PT ;  /* 0x0000001703057212 */ /* 0x000fe400078efcff */
[----:B------:R-:W-:-:S02]  /*14600*/  PRMT R10, R6, 0x6420, R7 ;  /* 0x00006420060a7816 */ /* 0x000fc40000000007 */
        /* <DEDUP_REMOVED lines=53> */
.L_x_9286:
[----:B-1----:R1:W-:Y:S01]  /*14960*/  SYNCS.ARRIVE.TRANS64.A1T0 RZ, [R0+URZ+0x19c50], RZ ;  /* 0x019c50ff00ff79a7 */ /* 0x0023e2000810003f */
[----:B------:R-:W-:Y:S02]  /*14970*/  @!P0 VIADD R2, R0, 0x19c80 ;  /* 0x00019c8000028836 */ /* 0x000fe40000000000 */
[----:B------:R-:W-:-:S03]  /*14980*/  VIADD R19, R19, 0x1 ;  /* 0x0000000113137836 */ /* 0x000fc60000000000 */
[----:B------:R-:W-:Y:S01]  /*14990*/  @!P0 PRMT R2, RZ, 0x654, R2 ;  /* 0x00000654ff028816 */ /* 0x000fe20000000002 */
[----:B------:R-:W-:Y:S01]  /*149a0*/  BAR.SYNC.DEFER_BLOCKING 0x2, 0x80 ;  /* 0x0082000000007b1d */ /* 0x000fe20000010000 */
[----:B------:R-:W-:-:S04]  /*149b0*/  ISETP.NE.AND P1, PT, R19, 0x2, PT ;  /* 0x000000021300780c */ /* 0x000fc80003f25270 */
[----:B------:R-:W-:Y:S02]  /*149c0*/  SEL R3, RZ, 0x1, P1 ;  /* 0x00000001ff037807 */ /* 0x000fe40000800000 */
[----:B------:R-:W-:Y:S02]  /*149d0*/  SEL R19, R19, RZ, P1 ;  /* 0x000000ff13137207 */ /* 0x000fe40000800000 */
[----:B------:R-:W-:Y:S01]  /*149e0*/  LOP3.LUT R24, R24, R3, RZ, 0x3c, !PT ;  /* 0x0000000318187212 */ /* 0x000fe200078e3cff */
[----:B------:R1:W-:Y:S06]  /*149f0*/  @!P0 SYNCS.ARRIVE.TRANS64.RED.A1T0 RZ, [R2+URZ], RZ ;  /* 0x000000ff02ff89a7 */ /* 0x0003ec000810043f */
.L_x_9229:
[----:B------:R-:W-:Y:S05]  /*14a00*/  BSYNC B7 ;  /* 0x0000000000077941 */ /* 0x000fea0003800000 */
.L_x_9227:
[----:B-1----:R1:W5:Y:S01]  /*14a10*/  LDL R2, [R1] ;  /* 0x0000000001027983 */ /* 0x0023620000100800 */
[----:B------:R-:W-:-:S13]  /*14a20*/  LOP3.LUT P1, RZ, R18, 0x4, RZ, 0xc0, !PT ;  /* 0x0000000412ff7812 */ /* 0x000fda000782c0ff */
[----:B-1----:R-:W-:Y:S05]  /*14a30*/  @!P1 BRA `(.L_x_9287) ;  /* 0x0000000000249947 */ /* 0x002fea0003800000 */
[----:B------:R-:W1:Y:S08]  /*14a40*/  S2UR UR5, SR_CgaCtaId ;  /* 0x00000000000579c3 */ /* 0x000e700000008800 */
[----:B------:R-:W-:Y:S06]  /*14a50*/  BAR.SYNC.DEFER_BLOCKING 0x5, 0x200 ;  /* 0x0148000000007b1d */ /* 0x000fec0000010000 */
[----:B------:R-:W-:-:S02]  /*14a60*/  UMOV UR4, 0x400 ;  /* 0x0000040000047882 */ /* 0x000fc40000000000 */
[----:B-1----:R-:W-:-:S06]  /*14a70*/  ULEA UR4, UR5, UR4, 0x18 ;  /* 0x0000000405047291 */ /* 0x002fcc000f8ec03f */
[----:B------:R-:W-:-:S05]  /*14a80*/  IMAD.U32 R16, RZ, RZ, UR4 ;  /* 0x00000004ff107e24 */ /* 0x000fca000f8e00ff */
[----:B-----5:R-:W1:Y:S04]  /*14a90*/  LDS R2, [R16+0x19cd0] ;  /* 0x019cd00010027984 */ /* 0x020e680000000800 */
[----:B-1----:R1:W-:Y:S01]  /*14aa0*/  STL [R1], R2 ;  /* 0x0000000201007387 */ /* 0x0023e20000100800 */
[----:B------:R-:W-:Y:S06]  /*14ab0*/  BAR.ARV 0x4, 0x200 ;  /* 0x0108000000007b1d */ /* 0x000fec0000002000 */
[----:B------:R-:W-:Y:S05]  /*14ac0*/  BRA `(.L_x_9288) ;  /* 0x0000000000207947 */ /* 0x000fea0003800000 */
.L_x_9287:
[----:B------:R-:W1:Y:S01]  /*14ad0*/  @!P0 S2R R3, SR_CgaCtaId ;  /* 0x0000000000038919 */ /* 0x000e620000008800 */
[----:B--2---:R-:W-:Y:S01]  /*14ae0*/  @!P0 MOV R0, 0x400 ;  /* 0x0000040000008802 */ /* 0x004fe20000000f00 */
[----:B------:R-:W-:Y:S03]  /*14af0*/  BAR.SYNC.DEFER_BLOCKING 0x4, 0x200 ;  /* 0x0108000000007b1d */ /* 0x000fe60000010000 */
[----:B-1----:R-:W-:-:S03]  /*14b00*/  @!P0 LEA R16, R3, R0, 0x18 ;  /* 0x0000000003108211 */ /* 0x002fc600078ec0ff */
[----:B-----5:R-:W1:Y:S04]  /*14b10*/  SHFL.IDX PT, R0, R2, RZ, 0x1f ;  /* 0x00001fff02007589 */ /* 0x020e6800000e0000 */
[----:B------:R3:W-:Y:S04]  /*14b20*/  @!P0 STS [R16+0x19cd0], R2 ;  /* 0x019cd00210008388 */ /* 0x0007e80000000800 */
[----:B-1----:R3:W-:Y:S01]  /*14b30*/  STL [R1], R0 ;  /* 0x0000000001007387 */ /* 0x0027e20000100800 */
[----:B------:R-:W-:Y:S06]  /*14b40*/  BAR.ARV 0x5, 0x200 ;  /* 0x0148000000007b1d */ /* 0x000fec0000002000 */
.L_x_9288:
[----:B--23--:R-:W2:Y:S01]  /*14b50*/  LDL R0, [R1] ;  /* 0x0000000001007983 */ /* 0x00cea20000100800 */
[----:B------:R-:W-:Y:S02]  /*14b60*/  ULDC UR4, c[0x0][0xc38] ;  /* 0x00030e0000047ab9 */ /* 0x000fe40000000800 */
[----:B--2---:R-:W-:-:S13]  /*14b70*/  ISETP.GE.AND P0, PT, R0, UR4, PT ;  /* 0x0000000400007c0c */ /* 0x004fda000bf06270 */
[----:B------:R-:W-:Y:S05]  /*14b80*/  @!P0 BRA `(.L_x_9289) ;  /* 0xffffffc400388947 */ /* 0x000fea000383ffff */
.L_x_9218:
[----:B------:R-:W2:Y:S01]  /*14b90*/  LDL.LU R0, [R1+0x8] ;  /* 0x0000080001007983 */ /* 0x000ea20000300800 */
[----:B------:R-:W-:Y:S01]  /*14ba0*/  BSSY B0, `(.L_x_9290) ;  /* 0x000000b000007945 */ /* 0x000fe20003800000 */
[----:B------:R-:W3:Y:S01]  /*14bb0*/  S2R R5, SR_CgaCtaId ;  /* 0x0000000000057919 */ /* 0x000ee20000008800 */
[----:B--2---:R-:W-:-:S05]  /*14bc0*/  VIADD R0, R0, 0x1 ;  /* 0x0000000100007836 */ /* 0x004fca0000000000 */
[----:B-1----:R-:W-:-:S04]  /*14bd0*/  LEA.HI R2, R0, R0, RZ, 0x1 ;  /* 0x0000000000027211 */ /* 0x002fc800078f08ff */
[----:B------:R-:W-:Y:S02]  /*14be0*/  LOP3.LUT R3, R2, 0xfffffffe, RZ, 0xc0, !PT ;  /* 0xfffffffe02037812 */ /* 0x000fe400078ec0ff */
[----:B------:R-:W-:-:S03]  /*14bf0*/  MOV R2, 0x400 ;  /* 0x0000040000027802 */ /* 0x000fc60000000f00 */
[----:B------:R-:W-:Y:S01]  /*14c00*/  IMAD.IADD R0, R0, 0x1, -R3 ;  /* 0x0000000100007824 */ /* 0x000fe200078e0a03 */
[----:B---3--:R-:W-:-:S04]  /*14c10*/  LEA R6, R5, R2, 0x18 ;  /* 0x0000000205067211 */ /* 0x008fc800078ec0ff */
[----:B------:R-:W-:-:S04]  /*14c20*/  SHF.L.U32 R0, R0, 0x1f, RZ ;  /* 0x0000001f00007819 */ /* 0x000fc800000006ff */
[----:B------:R-:W1:Y:S02]  /*14c30*/  SYNCS.PHASECHK.TRANS64.TRYWAIT P0, [R6+URZ+0x19c20], R0 ;  /* 0x019c2000060075a7 */ /* 0x000e64000800017f */
[----:B-1----:R-:W-:Y:S05]  /*14c40*/  @!P0 BRA `(.L_x_9291) ;  /* 0x0000000c00948947 */ /* 0x002fea0003800000 */
.L_x_9328:
[----:B------:R-:W-:Y:S05]  /*14c50*/  BSYNC B0 ;  /* 0x0000000000007941 */ /* 0x000fea0003800000 */
.L_x_9290:
[----:B------:R-:W-:-:S03]  /*14c60*/  UMOV UR4, 0xffffffff ;  /* 0xffffffff00047882 */ /* 0x000fc60000000000 */
[----:B------:R-:W-:Y:S05]  /*14c70*/  BRA.DIV UR4, `(.L_x_9292) ;  /* 0x0000000e049c7947 */ /* 0x000fea000b800000 */
[----:B-1----:R-:W1:Y:S02]  /*14c80*/  S2R R0, SR_TID.X ;  /* 0x0000000000007919 */ /* 0x002e640000002100 */
[----:B-1----:R-:W-:-:S04]  /*14c90*/  SHF.R.U32.HI R0, RZ, 0x5, R0 ;  /* 0x00000005ff007819 */ /* 0x002fc80000011600 */
[----:B------:R-:W-:-:S05]  /*14ca0*/  LOP3.LUT R0, R0, 0x3, RZ, 0xc0, !PT ;  /* 0x0000000300007812 */ /* 0x000fca00078ec0ff */
[----:B------:R1:W2:Y:S02]  /*14cb0*/  SHFL.IDX PT, R14, R0, RZ, 0x1f ;  /* 0x00001fff000e7589 */ /* 0x0002a400000e0000 */
.L_x_9331:
[----:B--2---:R-:W-:Y:S01]  /*14cc0*/  ISETP.NE.AND P0, PT, R14, RZ, PT ;  /* 0x000000ff0e00720c */ /* 0x004fe20003f05270 */
[----:B------:R-:W-:-:S12]  /*14cd0*/  BSSY B0, `(.L_x_9293) ;  /* 0x000002b000007945 */ /* 0x000fd80003800000 */
[----:B------:R-:W-:Y:S05]  /*14ce0*/  @P0 BRA `(.L_x_9294) ;  /* 0x0000000000a40947 */ /* 0x000fea0003800000 */
[----:B------:R-:W-:-:S03]  /*14cf0*/  UMOV UR4, 0xffffffff ;  /* 0xffffffff00047882 */ /* 0x000fc60000000000 */
[----:B------:R-:W-:Y:S05]  /*14d00*/  BRA.DIV UR4, `(.L_x_9295) ;  /* 0x0000000e04ac7947 */ /* 0x000fea000b800000 */
[----:B------:R-:W-:-:S13]  /*14d10*/  ELECT P6, URZ, PT ;  /* 0x00000000003f782f */ /* 0x000fda00038c0000 */
.L_x_9334:
[----:B------:R-:W-:Y:S05]  /*14d20*/  @!P6 BRA `(.L_x_9294) ;  /* 0x000000000094e947 */ /* 0x000fea0003800000 */
[----:B------:R-:W-:-:S06]  /*14d30*/  ULOP3.LUT UR4, UR42, 0x2, URZ, 0xfc, !UPT ;  /* 0x000000022a047892 */ /* 0x000fcc000f8efc3f */
[----:B-1----:R-:W-:-:S05]  /*14d40*/  IMAD.U32 R0, RZ, RZ, UR4 ;  /* 0x00000004ff007e24 */ /* 0x002fca000f8e00ff */
[----:B------:R-:W-:-:S13]  /*14d50*/  ISETP.NE.AND P0, PT, R0, 0x3, PT ;  /* 0x000000030000780c */ /* 0x000fda0003f05270 */
[----:B------:R-:W-:Y:S05]  /*14d60*/  @!P0 BRA `(.L_x_9296) ;  /* 0x0000000000048947 */ /* 0x000fea0003800000 */
[----:B------:R-:W-:Y:S01]  /*14d70*/  BPT.TRAP 0x1 ;  /* 0x000000040000795c */ /* 0x000fe20000300000 */
.L_x_9296:
[----:B------:R-:W-:Y:S01]  /*14d80*/  VIADD R0, R6, 0x19c40 ;  /* 0x00019c4006007836 */ /* 0x000fe20000000000 */
[----:B------:R-:W-:Y:S01]  /*14d90*/  SHF.L.U32 R4, R24, 0x1f, RZ ;  /* 0x0000001f18047819 */ /* 0x000fe200000006ff */
[C---:B------:R-:W-:Y:S02]  /*14da0*/  VIADD R2, R19.reuse, 0x1 ;  /* 0x0000000113027836 */ /* 0x040fe40000000000 */
[----:B------:R-:W-:-:S03]  /*14db0*/  IMAD R5, R19, 0x8, R0 ;  /* 0x0000000813057824 */ /* 0x000fc600078e0200 */
[C---:B------:R-:W-:Y:S01]  /*14dc0*/  ISETP.NE.AND P2, PT, R2.reuse, 0x2, PT ;  /* 0x000000020200780c */ /* 0x040fe20003f45270 */
[----:B------:R-:W1:Y:S03]  /*14dd0*/  SYNCS.PHASECHK.TRANS64.TRYWAIT P1, [R5+URZ], R4 ;  /* 0x00000004050075a7 */ /* 0x000e66000802017f */
[----:B------:R-:W-:Y:S02]  /*14de0*/  SEL R3, RZ, 0x1, P2 ;  /* 0x00000001ff037807 */ /* 0x000fe40001000000 */
[----:B------:R-:W-:Y:S02]  /*14df0*/  SEL R7, R2, RZ, P2 ;  /* 0x000000ff02077207 */ /* 0x000fe40001000000 */
[----:B------:R-:W-:-:S03]  /*14e00*/  LOP3.LUT R3, R24, R3, RZ, 0x3c, !PT ;  /* 0x0000000318037212 */ /* 0x000fc600078e3cff */
[----:B0-----:R-:W-:Y:S01]  /*14e10*/  IMAD R9, R7, 0x8, R0 ;  /* 0x0000000807097824 */ /* 0x001fe200078e0200 */
[----:B------:R-:W-:Y:S01]  /*14e20*/  SHF.L.U32 R0, R3, 0x1f, RZ ;  /* 0x0000001f03007819 */ /* 0x000fe200000006ff */
[----:B-1----:R-:W-:Y:S06]  /*14e30*/  @!P1 BRA `(.L_x_9297) ;  /* 0x0000000c00809947 */ /* 0x002fec0003800000 */
.L_x_9335:
[----:B------:R-:W1:Y:S02]  /*14e40*/  SYNCS.PHASECHK.TRANS64.TRYWAIT P1, [R9+URZ], R0 ;  /* 0x00000000090075a7 */ /* 0x000e64000802017f */
[----:B-1----:R-:W-:Y:S05]  /*14e50*/  @!P1 BRA `(.L_x_9298) ;  /* 0x0000000c008c9947 */ /* 0x002fea0003800000 */
.L_x_9336:
[----:B------:R-:W-:Y:S05]  /*14e60*/  @!P0 BRA `(.L_x_9299) ;  /* 0x0000000000048947 */ /* 0x000fea0003800000 */
[----:B------:R-:W-:Y:S01]  /*14e70*/  BPT.TRAP 0x1 ;  /* 0x000000040000795c */ /* 0x000fe20000300000 */
.L_x_9299:
[----:B------:R-:W-:-:S04]  /*14e80*/  IMAD R19, R19, 0x8, R6 ;  /* 0x0000000813137824 */ /* 0x000fc800078e0206 */
[----:B------:R-:W2:Y:S02]  /*14e90*/  SYNCS.PHASECHK.TRANS64.TRYWAIT P1, [R19+URZ+0x19c60], R4 ;  /* 0x019c6004130075a7 */ /* 0x000ea4000802017f */
[----:B--2---:R-:W-:Y:S05]  /*14ea0*/  @!P1 BRA `(.L_x_9300) ;  /* 0x0000000c008c9947 */ /* 0x004fea0003800000 */
.L_x_9337:
[----:B------:R-:W-:Y:S05]  /*14eb0*/  @!P0 BRA `(.L_x_9301) ;  /* 0x0000000000048947 */ /* 0x000fea0003800000 */
[----:B------:R-:W-:Y:S01]  /*14ec0*/  BPT.TRAP 0x1 ;  /* 0x000000040000795c */ /* 0x000fe20000300000 */
.L_x_9301:
[----:B------:R-:W-:-:S04]  /*14ed0*/  IMAD R7, R7, 0x8, R6 ;  /* 0x0000000807077824 */ /* 0x000fc800078e0206 */
[----:B------:R-:W3:Y:S02]  /*14ee0*/  SYNCS.PHASECHK.TRANS64.TRYWAIT P1, [R7+URZ+0x19c60], R0 ;  /* 0x019c6000070075a7 */ /* 0x000ee4000802017f */
[----:B---3--:R-:W-:Y:S05]  /*14ef0*/  @!P1 BRA `(.L_x_9302) ;  /* 0x0000000c008c9947 */ /* 0x008fea0003800000 */
.L_x_9338:
[----:B------:R-:W-:Y:S05]  /*14f00*/  @!P0 BRA `(.L_x_9303) ;  /* 0x0000000000048947 */ /* 0x000fea0003800000 */
[----:B------:R-:W-:Y:S01]  /*14f10*/  BPT.TRAP 0x1 ;  /* 0x000000040000795c */ /* 0x000fe20000300000 */
.L_x_9303:
[----:B------:R-:W4:Y:S02]  /*14f20*/  SYNCS.PHASECHK.TRANS64.TRYWAIT P0, [R19+URZ+0x19c80], R4 ;  /* 0x019c8004130075a7 */ /* 0x000f24000800017f */
[----:B----4-:R-:W-:Y:S05]  /*14f30*/  @!P0 BRA `(.L_x_9304) ;  /* 0x0000000c00908947 */ /* 0x010fea0003800000 */
.L_x_9305:
[----:B------:R0:W0:Y:S02]  /*14f40*/  SYNCS.PHASECHK.TRANS64.TRYWAIT P0, [R7+URZ+0x19c80], R0 ;  /* 0x019c8000070075a7 */ /* 0x000024000800017f */
[----:B0-----:R-:W-:Y:S05]  /*14f50*/  @!P0 NANOSLEEP.SYNCS 0x989680 ;  /* 0x009896800000895d */ /* 0x001fea0003900000 */
[----:B------:R-:W0:Y:S02]  /*14f60*/  @!P0 SYNCS.PHASECHK.TRANS64 P0, [R7+URZ+0x19c80], R0 ;  /* 0x019c8000070085a7 */ /* 0x000e24000800007f */
[----:B0-----:R-:W-:Y:S05]  /*14f70*/  @!P0 BRA `(.L_x_9305) ;  /* 0xfffffffc00f08947 */ /* 0x001fea000383ffff */
.L_x_9294:
[----:B------:R-:W-:Y:S05]  /*14f80*/  BSYNC B0 ;  /* 0x0000000000007941 */ /* 0x000fea0003800000 */
.L_x_9293:
[----:B------:R-:W-:Y:S05]  /*14f90*/  EXIT ;  /* 0x000000000000794d */ /* 0x000fea0003800000 */
.L_x_9135:
[----:B0-----:R-:W-:-:S04]  /*14fa0*/  IMAD.U32 R3, RZ, RZ, UR45 ;  /* 0x0000002dff037e24 */ /* 0x001fc8000f8e00ff */
[----:B------:R0:W1:Y:S03]  /*14fb0*/  SYNCS.PHASECHK.TRANS64.TRYWAIT P1, [R3+URZ+0x19c00], R6 ;  /* 0x019c0006030075a7 */ /* 0x000066000802017f */
[----:B-1----:R-:W-:Y:S05]  /*14fc0*/  @!P1 NANOSLEEP.SYNCS 0x989680 ;  /* 0x009896800000995d */ /* 0x002fea0003900000 */
[----:B------:R-:W1:Y:S02]  /*14fd0*/  @!P1 SYNCS.PHASECHK.TRANS64 P1, [R3+URZ+0x19c00], R6 ;  /* 0x019c0006030095a7 */ /* 0x000e64000802007f */
[----:B-1----:R-:W-:Y:S05]  /*14fe0*/  @!P1 BRA `(.L_x_9135) ;  /* 0xfffffffc00ec9947 */ /* 0x002fea000383ffff */
[----:B------:R-:W-:Y:S05]  /*14ff0*/  BRA `(.L_x_9306) ;  /* 0xfffffecc00147947 */ /* 0x000fea000383ffff */
.L_x_9139:
[----:B-1----:R1:W2:Y:S02]  /*15000*/  SYNCS.PHASECHK.TRANS64.TRYWAIT P2, [R90+URZ+0x19c30], R3 ;  /* 0x019c30035a0075a7 */ /* 0x0022a4000804017f */
[----:B--2---:R-:W-:Y:S05]  /*15010*/  @!P2 NANOSLEEP.SYNCS 0x989680 ;  /* 0x009896800000a95d */ /* 0x004fea0003900000 */
[----:B------:R-:W2:Y:S02]  /*15020*/  @!P2 SYNCS.PHASECHK.TRANS64 P2, [R90+URZ+0x19c30], R3 ;  /* 0x019c30035a00a5a7 */ /* 0x000ea4000804007f */
[----:B--2---:R-:W-:Y:S05]  /*15030*/  @!P2 BRA `(.L_x_9139) ;  /* 0xfffffffc00f0a947 */ /* 0x004fea000383ffff */
[----:B------:R-:W-:Y:S05]  /*15040*/  BRA `(.L_x_9138) ;  /* 0xfffffecc00387947 */ /* 0x000fea000383ffff */
.L_x_9155:
[----:B-1----:R-:W-:-:S04]  /*15050*/  IMAD.U32 R8, RZ, RZ, UR6 ;  /* 0x00000006ff087e24 */ /* 0x002fc8000f8e00ff */
[----:B------:R1:W2:Y:S03]  /*15060*/  SYNCS.PHASECHK.TRANS64.TRYWAIT P2, [R8+URZ+0x19c30], R7 ;  /* 0x019c3007080075a7 */ /* 0x0002a6000804017f */
[----:B--2---:R-:W-:Y:S05]  /*15070*/  @!P2 NANOSLEEP.SYNCS 0x989680 ;  /* 0x009896800000a95d */ /* 0x004fea0003900000 */
[----:B------:R-:W2:Y:S02]  /*15080*/  @!P2 SYNCS.PHASECHK.TRANS64 P2, [R8+URZ+0x19c30], R7 ;  /* 0x019c30070800a5a7 */ /* 0x000ea4000804007f */
[----:B--2---:R-:W-:Y:S05]  /*15090*/  @!P2 BRA `(.L_x_9155) ;  /* 0xfffffffc00eca947 */ /* 0x004fea000383ffff */
[----:B------:R-:W-:Y:S05]  /*150a0*/  BRA `(.L_x_9154) ;  /* 0xffffff0400a47947 */ /* 0x000fea000383ffff */
.L_x_9159:
[----:B-1----:R-:W-:-:S04]  /*150b0*/  IMAD.U32 R8, RZ, RZ, UR11 ;  /* 0x0000000bff087e24 */ /* 0x002fc8000f8e00ff */
[----:B------:R1:W2:Y:S03]  /*150c0*/  SYNCS.PHASECHK.TRANS64.TRYWAIT P2, [R8+URZ+0x19c50], R7 ;  /* 0x019c5007080075a7 */ /* 0x0002a6000804017f */
[----:B--2---:R-:W-:Y:S05]  /*150d0*/  @!P2 NANOSLEEP.SYNCS 0x989680 ;  /* 0x009896800000a95d */ /* 0x004fea0003900000 */
[----:B------:R-:W2:Y:S02]  /*150e0*/  @!P2 SYNCS.PHASECHK.TRANS64 P2, [R8+URZ+0x19c50], R7 ;  /* 0x019c50070800a5a7 */ /* 0x000ea4000804007f */
[----:B--2---:R-:W-:Y:S05]  /*150f0*/  @!P2 BRA `(.L_x_9159) ;  /* 0xfffffffc00eca947 */ /* 0x004fea000383ffff */
[----:B------:R-:W-:Y:S05]  /*15100*/  BRA `(.L_x_9158) ;  /* 0xffffff0400f47947 */ /* 0x000fea000383ffff */
.L_x_9177:
[----:B-1----:R-:W-:-:S04]  /*15110*/  IMAD.U32 R6, RZ, RZ, UR6 ;  /* 0x00000006ff067e24 */ /* 0x002fc8000f8e00ff */
[----:B------:R1:W2:Y:S03]  /*15120*/  SYNCS.PHASECHK.TRANS64.TRYWAIT P2, [R6+URZ+0x19c30], R5 ;  /* 0x019c3005060075a7 */ /* 0x0002a6000804017f */
[----:B--2---:R-:W-:Y:S05]  /*15130*/  @!P2 NANOSLEEP.SYNCS 0x989680 ;  /* 0x009896800000a95d */ /* 0x004fea0003900000 */
[----:B------:R-:W2:Y:S02]  /*15140*/  @!P2 SYNCS.PHASECHK.TRANS64 P2, [R6+URZ+0x19c30], R5 ;  /* 0x019c30050600a5a7 */ /* 0x000ea4000804007f */
[----:B--2---:R-:W-:Y:S05]  /*15150*/  @!P2 BRA `(.L_x_9177) ;  /* 0xfffffffc00eca947 */ /* 0x004fea000383ffff */
[----:B------:R-:W-:Y:S05]  /*15160*/  BRA `(.L_x_9176) ;  /* 0xffffff3c00487947 */ /* 0x000fea000383ffff */
.L_x_9181:
[----:B-1----:R-:W-:-:S04]  /*15170*/  IMAD.U32 R6, RZ, RZ, UR14 ;  /* 0x0000000eff067e24 */ /* 0x002fc8000f8e00ff */
[----:B------:R1:W2:Y:S03]  /*15180*/  SYNCS.PHASECHK.TRANS64.TRYWAIT P2, [R6+URZ+0x19c50], R5 ;  /* 0x019c5005060075a7 */ /* 0x0002a6000804017f */
[----:B--2---:R-:W-:Y:S05]  /*15190*/  @!P2 NANOSLEEP.SYNCS 0x989680 ;  /* 0x009896800000a95d */ /* 0x004fea0003900000 */
[----:B------:R-:W2:Y:S02]  /*151a0*/  @!P2 SYNCS.PHASECHK.TRANS64 P2, [R6+URZ+0x19c50], R5 ;  /* 0x019c50050600a5a7 */ /* 0x000ea4000804007f */
[----:B--2---:R-:W-:Y:S05]  /*151b0*/  @!P2 BRA `(.L_x_9181) ;  /* 0xfffffffc00eca947 */ /* 0x004fea000383ffff */
[----:B------:R-:W-:Y:S05]  /*151c0*/  BRA `(.L_x_9180) ;  /* 0xffffff3c00987947 */ /* 0x000fea000383ffff */
.L_x_9188:
[----:B-1----:R-:W-:-:S04]  /*151d0*/  IMAD.U32 R6, RZ, RZ, UR24 ;  /* 0x00000018ff067e24 */ /* 0x002fc8000f8e00ff */
[----:B------:R1:W2:Y:S03]  /*151e0*/  SYNCS.PHASECHK.TRANS64.TRYWAIT P2, [R6+URZ+0x19c30], R5 ;  /* 0x019c3005060075a7 */ /* 0x0002a6000804017f */
[----:B--2---:R-:W-:Y:S05]  /*151f0*/  @!P2 NANOSLEEP.SYNCS 0x989680 ;  /* 0x009896800000a95d */ /* 0x004fea0003900000 */
[----:B------:R-:W2:Y:S02]  /*15200*/  @!P2 SYNCS.PHASECHK.TRANS64 P2, [R6+URZ+0x19c30], R5 ;  /* 0x019c30050600a5a7 */ /* 0x000ea4000804007f */
[----:B--2---:R-:W-:Y:S05]  /*15210*/  @!P2 BRA `(.L_x_9188) ;  /* 0xfffffffc00eca947 */ /* 0x004fea000383ffff */
[----:B------:R-:W-:Y:S05]  /*15220*/  BRA `(.L_x_9187) ;  /* 0xffffff6000207947 */ /* 0x000fea000383ffff */
.L_x_9192:
[----:B-1----:R-:W-:-:S04]  /*15230*/  IMAD.U32 R6, RZ, RZ, UR11 ;  /* 0x0000000bff067e24 */ /* 0x002fc8000f8e00ff */
[----:B------:R1:W2:Y:S03]  /*15240*/  SYNCS.PHASECHK.TRANS64.TRYWAIT P2, [R6+URZ+0x19c50], R5 ;  /* 0x019c5005060075a7 */ /* 0x0002a6000804017f */
[----:B--2---:R-:W-:Y:S05]  /*15250*/  @!P2 NANOSLEEP.SYNCS 0x989680 ;  /* 0x009896800000a95d */ /* 0x004fea0003900000 */
[----:B------:R-:W2:Y:S02]  /*15260*/  @!P2 SYNCS.PHASECHK.TRANS64 P2, [R6+URZ+0x19c50], R5 ;  /* 0x019c50050600a5a7 */ /* 0x000ea4000804007f */
[----:B--2---:R-:W-:Y:S05]  /*15270*/  @!P2 BRA `(.L_x_9192) ;  /* 0xfffffffc00eca947 */ /* 0x004fea000383ffff */
[----:B------:R-:W-:Y:S05]  /*15280*/  BRA `(.L_x_9191) ;  /* 0xffffff6000707947 */ /* 0x000fea000383ffff */
.L_x_9206:
[----:B-1----:R-:W-:-:S04]  /*15290*/  IMAD.U32 R7, RZ, RZ, UR11 ;  /* 0x0000000bff077e24 */ /* 0x002fc8000f8e00ff */
[----:B------:R1:W2:Y:S03]  /*152a0*/  SYNCS.PHASECHK.TRANS64.TRYWAIT P1, [R7+URZ+0x19c50], R0 ;  /* 0x019c5000070075a7 */ /* 0x0002a6000802017f */
[----:B--2---:R-:W-:Y:S05]  /*152b0*/  @!P1 NANOSLEEP.SYNCS 0x989680 ;  /* 0x009896800000995d */ /* 0x004fea0003900000 */
[----:B------:R-:W2:Y:S02]  /*152c0*/  @!P1 SYNCS.PHASECHK.TRANS64 P1, [R7+URZ+0x19c50], R0 ;  /* 0x019c5000070095a7 */ /* 0x000ea4000802007f */
[----:B--2---:R-:W-:Y:S05]  /*152d0*/  @!P1 BRA `(.L_x_9206) ;  /* 0xfffffffc00ec9947 */ /* 0x004fea000383ffff */
[----:B------:R-:W-:Y:S05]  /*152e0*/  BRA `(.L_x_9205) ;  /* 0xffffff9000e07947 */ /* 0x000fea000383ffff */
.L_x_9238:
[----:B------:R-:W-:Y:S02]  /*152f0*/  IMAD.MOV.U32 R13, RZ, RZ, R20 ;  /* 0x000000ffff0d7224 */ /* 0x000fe400078e0014 */
[----:B------:R-:W-:Y:S02]  /*15300*/  IMAD.MOV.U32 R12, RZ, RZ, RZ ;  /* 0x000000ffff0c7224 */ /* 0x000fe400078e00ff */
[----:B------:R-:W-:Y:S02]  /*15310*/  IMAD.MOV.U32 R11, RZ, RZ, 0x1f ;  /* 0x0000001fff0b7424 */ /* 0x000fe400078e00ff */
[----:B------:R-:W-:-:S07]  /*15320*/  IMAD.MOV.U32 R15, RZ, RZ, -0x1 ;  /* 0xffffffffff0f7424 */ /* 0x000fce00078e00ff */
[----:B------:R-:W-:Y:S05]  /*15330*/  WARPSYNC.COLLECTIVE R15, `(.L_x_9307) ;  /* 0x000000000f087348 */ /* 0x000fea0003c00000 */
[----:B------:R0:W1:Y:S02]  /*15340*/  SHFL.IDX P6, R14, R13, R12, R11 ;  /* 0x0000000c0d0e7389 */ /* 0x00006400000c000b */
[----:B01----:R-:W-:Y:S01]  /*15350*/  ENDCOLLECTIVE ;  /* 0x000000000000791b */ /* 0x003fe20003800000 */
.L_x_9307:
[----:B------:R-:W-:Y:S05]  /*15360*/  BRA `(.L_x_9308) ;  /* 0xffffffcc00447947 */ /* 0x000fea000383ffff */
.L_x_9240:
[----:B------:R-:W-:Y:S01]  /*15370*/  BSSY B0, `(.L_x_9309) ;  /* 0x0000006000007945 */ /* 0x000fe20003800000 */
[----:B------:R-:W-:-:S07]  /*15380*/  IMAD.MOV.U32 R15, RZ, RZ, -0x1 ;  /* 0xffffffffff0f7424 */ /* 0x000fce00078e00ff */
[----:B0-----:R-:W-:Y:S05]  /*15390*/  WARPSYNC.COLLECTIVE R15, `(.L_x_9310) ;  /* 0x000000000f0c7348 */ /* 0x001fea0003c00000 */
[----:B------:R-:W-:Y:S02]  /*153a0*/  ELECT P6, UR62, PT ;  /* 0x00000000003e782f */ /* 0x000fe400038c0000 */
[----:B------:R-:W-:Y:S01]  /*153b0*/  MOV R14, UR62 ;  /* 0x0000003e000e7c02 */ /* 0x000fe20008000f00 */
[----:B0-----:R-:W-:Y:S10]  /*153c0*/  ENDCOLLECTIVE ;  /* 0x000000000000791b */ /* 0x001ff40003800000 */
.L_x_9310:
[----:B------:R-:W-:Y:S05]  /*153d0*/  BSYNC B0 ;  /* 0x0000000000007941 */ /* 0x000fea0003800000 */
.L_x_9309:
[----:B------:R-:W-:Y:S05]  /*153e0*/  BRA `(.L_x_9311) ;  /* 0xffffffcc004c7947 */ /* 0x000fea000383ffff */
.L_x_9242:
[----:B-1----:R1:W2:Y:S02]  /*153f0*/  SYNCS.PHASECHK.TRANS64.TRYWAIT P1, [R3+URZ+0x19c80], R2 ;  /* 0x019c8002030075a7 */ /* 0x0022a4000802017f */
[----:B--2---:R-:W-:Y:S05]  /*15400*/  @!P1 NANOSLEEP.SYNCS 0x989680 ;  /* 0x009896800000995d */ /* 0x004fea0003900000 */
[----:B------:R-:W2:Y:S02]  /*15410*/  @!P1 SYNCS.PHASECHK.TRANS64 P1, [R3+URZ+0x19c80], R2 ;  /* 0x019c8002030095a7 */ /* 0x000ea4000802007f */
[----:B--2---:R-:W-:Y:S05]  /*15420*/  @!P1 BRA `(.L_x_9242) ;  /* 0xfffffffc00f09947 */ /* 0x004fea000383ffff */
[----:B------:R-:W-:Y:S05]  /*15430*/  BRA `(.L_x_9312) ;  /* 0xffffffcc00a47947 */ /* 0x000fea000383ffff */
.L_x_9244:
[----:B--2---:R2:W3:Y:S02]  /*15440*/  SYNCS.PHASECHK.TRANS64.TRYWAIT P1, [R3+URZ+0x19c40], R2 ;  /* 0x019c4002030075a7 */ /* 0x0044e4000802017f */
[----:B---3--:R-:W-:Y:S05]  /*15450*/  @!P1 NANOSLEEP.SYNCS 0x989680 ;  /* 0x009896800000995d */ /* 0x008fea0003900000 */
[----:B------:R-:W3:Y:S02]  /*15460*/  @!P1 SYNCS.PHASECHK.TRANS64 P1, [R3+URZ+0x19c40], R2 ;  /* 0x019c4002030095a7 */ /* 0x000ee4000802007f */
[----:B---3--:R-:W-:Y:S05]  /*15470*/  @!P1 BRA `(.L_x_9244) ;  /* 0xfffffffc00f09947 */ /* 0x008fea000383ffff */
[----:B------:R-:W-:Y:S05]  /*15480*/  BRA `(.L_x_9313) ;  /* 0xffffffd000287947 */ /* 0x000fea000383ffff */
.L_x_9248:
        /* <DEDUP_REMOVED lines=8> */
.L_x_9314:
[----:B------:R-:W-:Y:S02]  /*15510*/  IMAD.MOV.U32 R13, RZ, RZ, R0 ;  /* 0x000000ffff0d7224 */ /* 0x000fe400078e0000 */
[----:B------:R-:W-:-:S07]  /*15520*/  IMAD.MOV.U32 R2, RZ, RZ, R14 ;  /* 0x000000ffff027224 */ /* 0x000fce00078e000e */
[----:B------:R-:W-:Y:S05]  /*15530*/  WARPSYNC.COLLECTIVE R15, `(.L_x_9315) ;  /* 0x000000000f087348 */ /* 0x000fea0003c00000 */
[----:B------:R0:W1:Y:S02]  /*15540*/  SHFL.IDX P6, R14, R13, R12, R11 ;  /* 0x0000000c0d0e7389 */ /* 0x00006400000c000b */
[----:B01----:R-:W-:Y:S01]  /*15550*/  ENDCOLLECTIVE ;  /* 0x000000000000791b */ /* 0x003fe20003800000 */
.L_x_9315:
        /* <DEDUP_REMOVED lines=9> */
.L_x_9316:
        /* <DEDUP_REMOVED lines=10> */
.L_x_9317:
        /* <DEDUP_REMOVED lines=13> */
.L_x_9318:
[----:B------:R-:W-:-:S13]  /*15760*/  ISETP.GE.AND P4, PT, R2, R5, PT ;  /* 0x000000050200720c */ /* 0x000fda0003f86270 */
[----:B------:R-:W-:Y:S01]  /*15770*/  @!P4 IADD3 R0, P3, R20, R0, RZ ;  /* 0x000000001400c210 */ /* 0x000fe20007f7e0ff */
[----:B------:R-:W-:-:S04]  /*15780*/  IMAD.MOV.U32 R13, RZ, RZ, R8 ;  /* 0x000000ffff0d7224 */ /* 0x000fc800078e0008 */
[----:B------:R-:W-:-:S04]  /*15790*/  @!P4 IMAD.X R2, RZ, RZ, R4, P3 ;  /* 0x000000ffff02c224 */ /* 0x000fc800018e0604 */
[----:B------:R-:W-:Y:S02]  /*157a0*/  @!P4 IMAD.MOV.U32 R3, RZ, RZ, R2 ;  /* 0x000000ffff03c224 */ /* 0x000fe400078e0002 */
[----:B------:R-:W-:Y:S02]  /*157b0*/  @!P4 IMAD.MOV.U32 R2, RZ, RZ, R0 ;  /* 0x000000ffff02c224 */ /* 0x000fe400078e0000 */
[----:B------:R-:W-:-:S07]  /*157c0*/  IMAD.MOV.U32 R7, RZ, RZ, R14 ;  /* 0x000000ffff077224 */ /* 0x000fce00078e000e */
[----:B------:R-:W-:Y:S05]  /*157d0*/  WARPSYNC.COLLECTIVE R15, `(.L_x_9319) ;  /* 0x000000000f087348 */ /* 0x000fea0003c00000 */
[----:B------:R0:W1:Y:S02]  /*157e0*/  SHFL.IDX P6, R14, R13, R12, R11 ;  /* 0x0000000c0d0e7389 */ /* 0x00006400000c000b */
[----:B01----:R-:W-:Y:S01]  /*157f0*/  ENDCOLLECTIVE ;  /* 0x000000000000791b */ /* 0x003fe20003800000 */
.L_x_9319:
[----:B------:R-:W-:Y:S01]  /*15800*/  @!PT LDS RZ, [RZ] ;  /* 0x00000000fffff984 */ /* 0x000fe20000000800 */
[----:B------:R-:W-:Y:S01]  /*15810*/  @!PT LDS RZ, [RZ] ;  /* 0x00000000fffff984 */ /* 0x000fe20000000800 */
[----:B------:R-:W-:Y:S01]  /*15820*/  @!PT LDS RZ, [RZ] ;  /* 0x00000000fffff984 */ /* 0x000fe20000000800 */
[----:B------:R0:W-:Y:S04]  /*15830*/  @!P4 LDGSTS.E.BYPASS.LTC128B.128 [R10+0xf800], desc[UR46][R2.64], !P0 ;  /* 0x0f800000020acfae */ /* 0x0001e8000c101d6e */
[----:B------:R0:W-:Y:S04]  /*15840*/  @!P4 LDGSTS.E.BYPASS.LTC128B.128 [R10+0x11000], desc[UR46][R2.64+0x20], !P1 ;  /* 0x11000020020acfae */ /* 0x0001e8000c901d6e */
[----:B------:R0:W-:Y:S01]  /*15850*/  @!P4 LDGSTS.E.BYPASS.LTC128B.128 [R10+0x12800], desc[UR46][R2.64+0x40], !P2 ;  /* 0x12800040020acfae */ /* 0x0001e2000d101d6e */
[----:B------:R-:W-:Y:S05]  /*15860*/  BRA `(.L_x_9320) ;  /* 0xffffffd400dc7947 */ /* 0x000fea000383ffff */
.L_x_9253:
[----:B0-----:R0:W1:Y:S02]  /*15870*/  SYNCS.PHASECHK.TRANS64.TRYWAIT P0, [R16+URZ+0x19c20], R3 ;  /* 0x019c2003100075a7 */ /* 0x001064000800017f */
[----:B-1----:R-:W-:Y:S05]  /*15880*/  @!P0 NANOSLEEP.SYNCS 0x989680 ;  /* 0x009896800000895d */ /* 0x002fea0003900000 */
[----:B------:R-:W1:Y:S02]  /*15890*/  @!P0 SYNCS.PHASECHK.TRANS64 P0, [R16+URZ+0x19c20], R3 ;  /* 0x019c2003100085a7 */ /* 0x000e64000800007f */
[----:B-1----:R-:W-:Y:S05]  /*158a0*/  @!P0 BRA `(.L_x_9253) ;  /* 0xfffffffc00f08947 */ /* 0x002fea000383ffff */
[----:B------:R-:W-:Y:S05]  /*158b0*/  BRA `(.L_x_9321) ;  /* 0xffffffd8004c7947 */ /* 0x000fea000383ffff */
.L_x_9259:
[----:B0-----:R0:W1:Y:S02]  /*158c0*/  SYNCS.PHASECHK.TRANS64.TRYWAIT P0, [R6+URZ+0x19c80], R4 ;  /* 0x019c8004060075a7 */ /* 0x001064000800017f */
[----:B-1----:R-:W-:Y:S05]  /*158d0*/  @!P0 NANOSLEEP.SYNCS 0x989680 ;  /* 0x009896800000895d */ /* 0x002fea0003900000 */
[----:B------:R-:W1:Y:S02]  /*158e0*/  @!P0 SYNCS.PHASECHK.TRANS64 P0, [R6+URZ+0x19c80], R4 ;  /* 0x019c8004060085a7 */ /* 0x000e64000800007f */
[----:B-1----:R-:W-:Y:S05]  /*158f0*/  @!P0 BRA `(.L_x_9259) ;  /* 0xfffffffc00f08947 */ /* 0x002fea000383ffff */
[----:B------:R-:W-:Y:S05]  /*15900*/  BRA `(.L_x_9322) ;  /* 0xffffffd800f07947 */ /* 0x000fea000383ffff */
.L_x_9266:
[----:B-1----:R1:W2:Y:S02]  /*15910*/  SYNCS.PHASECHK.TRANS64.TRYWAIT P0, [R6+URZ+0x19c40], R4 ;  /* 0x019c4004060075a7 */ /* 0x0022a4000800017f */
[----:B--2---:R-:W-:Y:S05]  /*15920*/  @!P0 NANOSLEEP.SYNCS 0x989680 ;  /* 0x009896800000895d */ /* 0x004fea0003900000 */
[----:B------:R-:W2:Y:S02]  /*15930*/  @!P0 SYNCS.PHASECHK.TRANS64 P0, [R6+URZ+0x19c40], R4 ;  /* 0x019c4004060085a7 */ /* 0x000ea4000800007f */
[----:B--2---:R-:W-:Y:S05]  /*15940*/  @!P0 BRA `(.L_x_9266) ;  /* 0xfffffffc00f08947 */ /* 0x004fea000383ffff */
[----:B------:R-:W-:Y:S05]  /*15950*/  BRA `(.L_x_9323) ;  /* 0xffffffdc00e87947 */ /* 0x000fea000383ffff */
.L_x_9274:
[----:B0-----:R0:W1:Y:S02]  /*15960*/  SYNCS.PHASECHK.TRANS64.TRYWAIT P1, [R3+URZ+0x19c70], R4 ;  /* 0x019c7004030075a7 */ /* 0x001064000802017f */
[----:B-1----:R-:W-:Y:S05]  /*15970*/  @!P1 NANOSLEEP.SYNCS 0x989680 ;  /* 0x009896800000995d */ /* 0x002fea0003900000 */
[----:B------:R-:W1:Y:S02]  /*15980*/  @!P1 SYNCS.PHASECHK.TRANS64 P1, [R3+URZ+0x19c70], R4 ;  /* 0x019c7004030095a7 */ /* 0x000e64000802007f */
[----:B-1----:R-:W-:Y:S05]  /*15990*/  @!P1 BRA `(.L_x_9274) ;  /* 0xfffffffc00f09947 */ /* 0x002fea000383ffff */
[----:B------:R-:W-:Y:S05]  /*159a0*/  BRA `(.L_x_9324) ;  /* 0xffffffe000fc7947 */ /* 0x000fea000383ffff */
.L_x_9276:
[----:B0-----:R0:W1:Y:S02]  /*159b0*/  SYNCS.PHASECHK.TRANS64.TRYWAIT P1, [R3+URZ+0x19c60], R4 ;  /* 0x019c6004030075a7 */ /* 0x001064000802017f */
[----:B-1----:R-:W-:Y:S05]  /*159c0*/  @!P1 NANOSLEEP.SYNCS 0x989680 ;  /* 0x009896800000995d */ /* 0x002fea0003900000 */
[----:B------:R-:W1:Y:S02]  /*159d0*/  @!P1 SYNCS.PHASECHK.TRANS64 P1, [R3+URZ+0x19c60], R4 ;  /* 0x019c6004030095a7 */ /* 0x000e64000802007f */
[----:B-1----:R-:W-:Y:S05]  /*159e0*/  @!P1 BRA `(.L_x_9276) ;  /* 0xfffffffc00f09947 */ /* 0x002fea000383ffff */
[----:B------:R-:W-:Y:S05]  /*159f0*/  BRA `(.L_x_9325) ;  /* 0xffffffe400047947 */ /* 0x000fea000383ffff */
.L_x_9283:
[----:B0-----:R0:W1:Y:S02]  /*15a00*/  SYNCS.PHASECHK.TRANS64.TRYWAIT P1, [R0+URZ+0x19c70], R3 ;  /* 0x019c7003000075a7 */ /* 0x001064000802017f */
[----:B-1----:R-:W-:Y:S05]  /*15a10*/  @!P1 NANOSLEEP.SYNCS 0x989680 ;  /* 0x009896800000995d */ /* 0x002fea0003900000 */
[----:B------:R-:W1:Y:S02]  /*15a20*/  @!P1 SYNCS.PHASECHK.TRANS64 P1, [R0+URZ+0x19c70], R3 ;  /* 0x019c7003000095a7 */ /* 0x000e64000802007f */
[----:B-1----:R-:W-:Y:S05]  /*15a30*/  @!P1 BRA `(.L_x_9283) ;  /* 0xfffffffc00f09947 */ /* 0x002fea000383ffff */
[----:B------:R-:W-:Y:S05]  /*15a40*/  BRA `(.L_x_9326) ;  /* 0xffffffe800a47947 */ /* 0x000fea000383ffff */
.L_x_9285:
[----:B0-----:R0:W1:Y:S02]  /*15a50*/  SYNCS.PHASECHK.TRANS64.TRYWAIT P1, [R0+URZ+0x19c60], R3 ;  /* 0x019c6003000075a7 */ /* 0x001064000802017f */
[----:B-1----:R-:W-:Y:S05]  /*15a60*/  @!P1 NANOSLEEP.SYNCS 0x989680 ;  /* 0x009896800000995d */ /* 0x002fea0003900000 */
[----:B------:R-:W1:Y:S02]  /*15a70*/  @!P1 SYNCS.PHASECHK.TRANS64 P1, [R0+URZ+0x19c60], R3 ;  /* 0x019c6003000095a7 */ /* 0x000e64000802007f */
[----:B-1----:R-:W-:Y:S05]  /*15a80*/  @!P1 BRA `(.L_x_9285) ;  /* 0xfffffffc00f09947 */ /* 0x002fea000383ffff */
[----:B------:R-:W-:Y:S05]  /*15a90*/  BRA `(.L_x_9327) ;  /* 0xffffffe800a87947 */ /* 0x000fea000383ffff */
.L_x_9291:
[----:B-1----:R1:W2:Y:S02]  /*15aa0*/  SYNCS.PHASECHK.TRANS64.TRYWAIT P0, [R6+URZ+0x19c20], R0 ;  /* 0x019c2000060075a7 */ /* 0x0022a4000800017f */
[----:B--2---:R-:W-:Y:S05]  /*15ab0*/  @!P0 NANOSLEEP.SYNCS 0x989680 ;  /* 0x009896800000895d */ /* 0x004fea0003900000 */
[----:B------:R-:W2:Y:S02]  /*15ac0*/  @!P0 SYNCS.PHASECHK.TRANS64 P0, [R6+URZ+0x19c20], R0 ;  /* 0x019c2000060085a7 */ /* 0x000ea4000800007f */
[----:B--2---:R-:W-:Y:S05]  /*15ad0*/  @!P0 BRA `(.L_x_9291) ;  /* 0xfffffffc00f08947 */ /* 0x004fea000383ffff */
[----:B------:R-:W-:Y:S05]  /*15ae0*/  BRA `(.L_x_9328) ;  /* 0xfffffff000587947 */ /* 0x000fea000383ffff */
.L_x_9292:
[----:B------:R-:W2:Y:S01]  /*15af0*/  S2R R2, SR_TID.X ;  /* 0x0000000000027919 */ /* 0x000ea20000002100 */
[----:B------:R-:W-:Y:S01]  /*15b00*/  BSSY B0, `(.L_x_9329) ;  /* 0x000000a000007945 */ /* 0x000fe20003800000 */
[----:B------:R-:W-:Y:S02]  /*15b10*/  IMAD.MOV.U32 R12, RZ, RZ, RZ ;  /* 0x000000ffff0c7224 */ /* 0x000fe400078e00ff */
[----:B0-----:R-:W-:Y:S02]  /*15b20*/  IMAD.MOV.U32 R11, RZ, RZ, 0x1f ;  /* 0x0000001fff0b7424 */ /* 0x001fe400078e00ff */
[----:B------:R-:W-:Y:S01]  /*15b30*/  IMAD.MOV.U32 R15, RZ, RZ, -0x1 ;  /* 0xffffffffff0f7424 */ /* 0x000fe200078e00ff */
[----:B--2---:R-:W-:-:S04]  /*15b40*/  SHF.R.U32.HI R2, RZ, 0x5, R2 ;  /* 0x00000005ff027819 */ /* 0x004fc80000011602 */
[----:B------:R-:W-:-:S05]  /*15b50*/  LOP3.LUT R2, R2, 0x3, RZ, 0xc0, !PT ;  /* 0x0000000302027812 */ /* 0x000fca00078ec0ff */
[----:B------:R-:W-:-:S07]  /*15b60*/  IMAD.MOV.U32 R13, RZ, RZ, R2 ;  /* 0x000000ffff0d7224 */ /* 0x000fce00078e0002 */
[----:B-1----:R-:W-:Y:S05]  /*15b70*/  WARPSYNC.COLLECTIVE R15, `(.L_x_9330) ;  /* 0x000000000f087348 */ /* 0x002fea0003c00000 */
[----:B------:R0:W2:Y:S02]  /*15b80*/  SHFL.IDX P6, R14, R13, R12, R11 ;  /* 0x0000000c0d0e7389 */ /* 0x0000a400000c000b */
[----:B012---:R-:W-:Y:S01]  /*15b90*/  ENDCOLLECTIVE ;  /* 0x000000000000791b */ /* 0x007fe20003800000 */
.L_x_9330:
[----:B------:R-:W-:Y:S05]  /*15ba0*/  BSYNC B0 ;  /* 0x0000000000007941 */ /* 0x000fea0003800000 */
.L_x_9329:
[----:B------:R-:W-:Y:S05]  /*15bb0*/  BRA `(.L_x_9331) ;  /* 0xfffffff000407947 */ /* 0x000fea000383ffff */
.L_x_9295:
[----:B------:R-:W-:Y:S01]  /*15bc0*/  BSSY B1, `(.L_x_9332) ;  /* 0x0000006000017945 */ /* 0x000fe20003800000 */
[----:B------:R-:W-:-:S07]  /*15bd0*/  IMAD.MOV.U32 R15, RZ, RZ, -0x1 ;  /* 0xffffffffff0f7424 */ /* 0x000fce00078e00ff */
[----:B01----:R-:W-:Y:S05]  /*15be0*/  WARPSYNC.COLLECTIVE R15, `(.L_x_9333) ;  /* 0x000000000f0c7348 */ /* 0x003fea0003c00000 */
[----:B------:R-:W-:Y:S02]  /*15bf0*/  ELECT P6, UR62, PT ;  /* 0x00000000003e782f */ /* 0x000fe400038c0000 */
[----:B------:R-:W-:Y:S01]  /*15c00*/  MOV R14, UR62 ;  /* 0x0000003e000e7c02 */ /* 0x000fe20008000f00 */
[----:B01----:R-:W-:Y:S10]  /*15c10*/  ENDCOLLECTIVE ;  /* 0x000000000000791b */ /* 0x003ff40003800000 */
.L_x_9333:
[----:B------:R-:W-:Y:S05]  /*15c20*/  BSYNC B1 ;  /* 0x0000000000017941 */ /* 0x000fea0003800000 */
.L_x_9332:
[----:B------:R-:W-:Y:S05]  /*15c30*/  BRA `(.L_x_9334) ;  /* 0xfffffff000387947 */ /* 0x000fea000383ffff */
.L_x_9297:
[----:B0-----:R0:W1:Y:S02]  /*15c40*/  SYNCS.PHASECHK.TRANS64.TRYWAIT P1, [R5+URZ], R4 ;  /* 0x00000004050075a7 */ /* 0x001064000802017f */
[----:B-1----:R-:W-:Y:S05]  /*15c50*/  @!P1 NANOSLEEP.SYNCS 0x989680 ;  /* 0x009896800000995d */ /* 0x002fea0003900000 */
[----:B------:R-:W1:Y:S02]  /*15c60*/  @!P1 SYNCS.PHASECHK.TRANS64 P1, [R5+URZ], R4 ;  /* 0x00000004050095a7 */ /* 0x000e64000802007f */
[----:B-1----:R-:W-:Y:S05]  /*15c70*/  @!P1 BRA `(.L_x_9297) ;  /* 0xfffffffc00f09947 */ /* 0x002fea000383ffff */
[----:B------:R-:W-:Y:S05]  /*15c80*/  BRA `(.L_x_9335) ;  /* 0xfffffff0006c7947 */ /* 0x000fea000383ffff */
.L_x_9298:
[----:B-1----:R1:W2:Y:S02]  /*15c90*/  SYNCS.PHASECHK.TRANS64.TRYWAIT P1, [R9+URZ], R0 ;  /* 0x00000000090075a7 */ /* 0x0022a4000802017f */
[----:B--2---:R-:W-:Y:S05]  /*15ca0*/  @!P1 NANOSLEEP.SYNCS 0x989680 ;  /* 0x009896800000995d */ /* 0x004fea0003900000 */
[----:B------:R-:W2:Y:S02]  /*15cb0*/  @!P1 SYNCS.PHASECHK.TRANS64 P1, [R9+URZ], R0 ;  /* 0x00000000090095a7 */ /* 0x000ea4000802007f */
[----:B--2---:R-:W-:Y:S05]  /*15cc0*/  @!P1 BRA `(.L_x_9298) ;  /* 0xfffffffc00f09947 */ /* 0x004fea000383ffff */
[----:B------:R-:W-:Y:S05]  /*15cd0*/  BRA `(.L_x_9336) ;  /* 0xfffffff000607947 */ /* 0x000fea000383ffff */
.L_x_9300:
[----:B--2---:R2:W3:Y:S02]  /*15ce0*/  SYNCS.PHASECHK.TRANS64.TRYWAIT P1, [R19+URZ+0x19c60], R4 ;  /* 0x019c6004130075a7 */ /* 0x0044e4000802017f */
[----:B---3--:R-:W-:Y:S05]  /*15cf0*/  @!P1 NANOSLEEP.SYNCS 0x989680 ;  /* 0x009896800000995d */ /* 0x008fea0003900000 */
[----:B------:R-:W3:Y:S02]  /*15d00*/  @!P1 SYNCS.PHASECHK.TRANS64 P1, [R19+URZ+0x19c60], R4 ;  /* 0x019c6004130095a7 */ /* 0x000ee4000802007f */
[----:B---3--:R-:W-:Y:S05]  /*15d10*/  @!P1 BRA `(.L_x_9300) ;  /* 0xfffffffc00f09947 */ /* 0x008fea000383ffff */
[----:B------:R-:W-:Y:S05]  /*15d20*/  BRA `(.L_x_9337) ;  /* 0xfffffff000607947 */ /* 0x000fea000383ffff */
.L_x_9302:
[----:B---3--:R3:W4:Y:S02]  /*15d30*/  SYNCS.PHASECHK.TRANS64.TRYWAIT P1, [R7+URZ+0x19c60], R0 ;  /* 0x019c6000070075a7 */ /* 0x008724000802017f */
[----:B----4-:R-:W-:Y:S05]  /*15d40*/  @!P1 NANOSLEEP.SYNCS 0x989680 ;  /* 0x009896800000995d */ /* 0x010fea0003900000 */
[----:B------:R-:W4:Y:S02]  /*15d50*/  @!P1 SYNCS.PHASECHK.TRANS64 P1, [R7+URZ+0x19c60], R0 ;  /* 0x019c6000070095a7 */ /* 0x000f24000802007f */
[----:B----4-:R-:W-:Y:S05]  /*15d60*/  @!P1 BRA `(.L_x_9302) ;  /* 0xfffffffc00f09947 */ /* 0x010fea000383ffff */
[----:B------:R-:W-:Y:S05]  /*15d70*/  BRA `(.L_x_9338) ;  /* 0xfffffff000607947 */ /* 0x000fea000383ffff */
.L_x_9304:
[----:B----4-:R4:W0:Y:S02]  /*15d80*/  SYNCS.PHASECHK.TRANS64.TRYWAIT P0, [R19+URZ+0x19c80], R4 ;  /* 0x019c8004130075a7 */ /* 0x010824000800017f */
[----:B0-----:R-:W-:Y:S05]  /*15d90*/  @!P0 NANOSLEEP.SYNCS 0x989680 ;  /* 0x009896800000895d */ /* 0x001fea0003900000 */
[----:B------:R-:W0:Y:S02]  /*15da0*/  @!P0 SYNCS.PHASECHK.TRANS64 P0, [R19+URZ+0x19c80], R4 ;  /* 0x019c8004130085a7 */ /* 0x000e24000800007f */
[----:B0-----:R-:W-:Y:S05]  /*15db0*/  @!P0 BRA `(.L_x_9304) ;  /* 0xfffffffc00f08947 */ /* 0x001fea000383ffff */
[----:B------:R-:W-:Y:S05]  /*15dc0*/  BRA `(.L_x_9305) ;  /* 0xfffffff0005c7947 */ /* 0x000fea000383ffff */
.L_x_9339:
        /* <DEDUP_REMOVED lines=11> */
.L_x_12984:


//--------------------- .text._ZN7cutlass13device_kernelIN5flash11enable_sm90INS1_16FlashAttnFwdSm90INS1_25CollectiveMainloopFwdSm90ILi2EN4cute5tupleIJNS5_1CILi1EEES8_S8_EEENS6_IJNS7_ILi192EEENS7_ILi128EEENS7_ILi96EEEEEELi96ENS_12float_e4m3_tEfNS_4arch4Sm90ELb0ELb1ELb1ELb1ELb0ELb0ELb0ELb1ELb1ELb1ELb0ELb0EEENS1_21CollectiveEpilogueFwdINS6_IJSA_SC_SB_EEES9_NS_10bfloat16_tESG_Li384ELb1ELb1ELb0ELb1EEENS1_36VarlenDynamicPersistentTileSchedulerILi192ELi128ELi384ELi128ELb0ELb1ELb1ELb1ELb0ELb1EEEEEEEEEvNT_6ParamsE --------------------------
	.section	.text._ZN7cutlass13device_kernelIN5flash11enable_sm90INS1_16FlashAttnFwdSm90INS1_25CollectiveMainloopFwdSm90ILi2EN4cute5tupleIJNS5_1CILi1EEES8_S8_EEENS6_IJNS7_ILi192EEENS7_ILi128EEENS7_ILi96EEEEEELi96ENS_12float_e4m3_tEfNS_4arch4Sm90ELb0ELb1ELb1ELb1ELb0ELb0ELb0ELb1ELb1ELb1ELb0ELb0EEENS1_21CollectiveEpilogueFwdINS6_IJSA_SC_SB_EEES9_NS_10bfloat16_tESG_Li384ELb1ELb1ELb0ELb1EEENS1_36VarlenDynamicPersistentTileSchedulerILi192ELi128ELi384ELi128ELb0ELb1ELb1ELb1ELb0ELb1EEEEEEEEEvNT_6ParamsE,"ax",@progbits
	.align	128
.text._ZN7cutlass13device_kernelIN5flash11enable_sm90INS1_16FlashAttnFwdSm90INS1_25CollectiveMainloopFwdSm90ILi2EN4cute5tupleIJNS5_1CILi1EEES8_S8_EEENS6_IJNS7_ILi192EEENS7_ILi128EEENS7_ILi96EEEEEELi96ENS_12float_e4m3_tEfNS_4arch4Sm90ELb0ELb1ELb1ELb1ELb0ELb0ELb0ELb1ELb1ELb1ELb0ELb0EEENS1_21CollectiveEpilogueFwdINS6_IJSA_SC_SB_EEES9_NS_10bfloat16_tESG_Li384ELb1ELb1ELb0ELb1EEENS1_36VarlenDynamicPersistentTileSchedulerILi192ELi128ELi384ELi128ELb0ELb1ELb1ELb1ELb0ELb1EEEEEEEEEvNT_6ParamsE:
        .type           _ZN7cutlass13device_kernelIN5flash11enable_sm90INS1_16FlashAttnFwdSm90INS1_25CollectiveMainloopFwdSm90ILi2EN4cute5tupleIJNS5_1CILi1EEES8_S8_EEENS6_IJNS7_ILi192EEENS7_ILi128EEENS7_ILi96EEEEEELi96ENS_12float_e4m3_tEfNS_4arch4Sm90ELb0ELb1ELb1ELb1ELb0ELb0ELb0ELb1ELb1ELb1ELb0ELb0EEENS1_21CollectiveEpilogueFwdINS6_IJSA_SC_SB_EEES9_NS_10bfloat16_tESG_Li384ELb1ELb1ELb0ELb1EEENS1_36VarlenDynamicPersistentTileSchedulerILi192ELi128ELi384ELi128ELb0ELb1ELb1ELb1ELb0ELb1EEEEEEEEEvNT_6ParamsE,@function
        .size           _ZN7cutlass13device_kernelIN5flash11enable_sm90INS1_16FlashAttnFwdSm90INS1_25CollectiveMainloopFwdSm90ILi2EN4cute5tupleIJNS5_1CILi1EEES8_S8_EEENS6_IJNS7_ILi192EEENS7_ILi128EEENS7_ILi96EEEEEELi96ENS_12float_e4m3_tEfNS_4arch4Sm90ELb0ELb1ELb1ELb1ELb0ELb0ELb0ELb1ELb1ELb1ELb0ELb0EEENS1_21CollectiveEpilogueFwdINS6_IJSA_SC_SB_EEES9_NS_10bfloat16_tESG_Li384ELb1ELb1ELb0ELb1EEENS1_36VarlenDynamicPersistentTileSchedulerILi192ELi128ELi384ELi128ELb0ELb1ELb1ELb1ELb0ELb1EEEEEEEEEvNT_6ParamsE,(.L_x_12985 - _ZN7cutlass13device_kernelIN5flash11enable_sm90INS1_16FlashAttnFwdSm90INS1_25CollectiveMainloopFwdSm90ILi2EN4cute5tupleIJNS5_1CILi1EEES8_S8_EEENS6_IJNS7_ILi192EEENS7_ILi128EEENS7_ILi96EEEEEELi96ENS_12float_e4m3_tEfNS_4arch4Sm90ELb0ELb1ELb1ELb1ELb0ELb0ELb0ELb1ELb1ELb1ELb0ELb0EEENS1_21CollectiveEpilogueFwdINS6_IJSA_SC_SB_EEES9_NS_10bfloat16_tESG_Li384ELb1ELb1ELb0ELb1EEENS1_36VarlenDynamicPersistentTileSchedulerILi192ELi128ELi384ELi128ELb0ELb1ELb1ELb1ELb0ELb1EEEEEEEEEvNT_6ParamsE)
        .other          _ZN7cutlass13device_kernelIN5flash11enable_sm90INS1_16FlashAttnFwdSm90INS1_25CollectiveMainloopFwdSm90ILi2EN4cute5tupleIJNS5_1CILi1EEES8_S8_EEENS6_IJNS7_ILi192EEENS7_ILi128EEENS7_ILi96EEEEEELi96ENS_12float_e4m3_tEfNS_4arch4Sm90ELb0ELb1ELb1ELb1ELb0ELb0ELb0ELb1ELb1ELb1ELb0ELb0EEENS1_21CollectiveEpilogueFwdINS6_IJSA_SC_SB_EEES9_NS_10bfloat16_tESG_Li384ELb1ELb1ELb0ELb1EEENS1_36VarlenDynamicPersistentTileSchedulerILi192ELi128ELi384ELi128ELb0ELb1ELb1ELb1ELb0ELb1EEEEEEEEEvNT_6ParamsE,@"STO_CUDA_ENTRY STV_DEFAULT"
_ZN7cutlass13device_kernelIN5flash11enable_sm90INS1_16FlashAttnFwdSm90INS1_25CollectiveMainloopFwdSm90ILi2EN4cute5tupleIJNS5_1CILi1EEES8_S8_EEENS6_IJNS7_ILi192EEENS7_ILi128EEENS7_ILi96EEEEEELi96ENS_12float_e4m3_tEfNS_4arch4Sm90ELb0ELb1ELb1ELb1ELb0ELb0ELb0ELb1ELb1ELb1ELb0ELb0EEENS1_21CollectiveEpilogueFwdINS6_IJSA_SC_SB_EEES9_NS_10bfloat16_tESG_Li384ELb1ELb1ELb0ELb1EEENS1_36VarlenDynamicPersistentTileSchedulerILi192ELi128ELi384ELi128ELb0ELb1ELb1ELb1ELb0ELb1EEEEEEEEEvNT_6ParamsE:
        /* <DEDUP_REMOVED lines=18> */
.L_x_9341:
[----:B------:R-:W-:Y:S05]  /*0120*/  BSYNC B0 ;  /* 0x0000000000007941 */ /* 0x000fea0003800000 */
.L_x_9340:
        /* <DEDUP_REMOVED lines=41> */
.L_x_9342:
        /* <DEDUP_REMOVED lines=22> */
.L_x_9343:
        /* <DEDUP_REMOVED lines=18> */
.L_x_9344:
        /* <DEDUP_REMOVED lines=22> */
.L_x_9345:
        /* <DEDUP_REMOVED lines=22> */
.L_x_9346:
[----:B------:R-:W-:Y:S01]  /*0900*/  PLOP3.LUT P0, PT, PT, PT, UP0, 0x80, 0x0 ;  /* 0x000000000000781c */ /* 0x000fe20003f0f008 */
[----:B------:R-:W-:Y:S01]  /*0910*/  UMOV UR38, 0x1 ;  /* 0x0000000100267882 */ /* 0x000fe20000000000 */
[----:B------:R-:W-:Y:S01]  /*0920*/  NOP ;  /* 0x0000000000007918 */ /* 0x000fe20000000000 */
[----:B------:R-:W-:Y:S01]  /*0930*/  USEL UR38, UR38, 0x2, !UP0 ;  /* 0x0000000226267887 */ /* 0x000fe2000c000000 */
[----:B------:R-:W-:Y:S01]  /*0940*/  ULDC.64 UR50, c[0x0][0x208] ;  /* 0x0000820000327ab9 */ /* 0x000fe20000000a00 */
[----:B012-4-:R-:W-:Y:S08]  /*0950*/  BAR.SYNC.DEFER_BLOCKING 0x0 ;  /* 0x0000000000007b1d */ /* 0x017ff00000010000 */
[----:B------:R-:W-:Y:S05]  /*0960*/  @!P0 BRA `(.L_x_9347) ;  /* 0x00000108002c8947 */ /* 0x000fea0003800000 */
.L_x_9348:
        /* <DEDUP_REMOVED lines=19> */
[----:B------:R-:W-:Y:S01]  /*0aa0*/  R2UR UR47, R11 ;  /* 0x000000000b2f72ca */ /* 0x000fe200000e0000 */
        /* <DEDUP_REMOVED lines=49> */
.L_x_9444:
        /* <DEDUP_REMOVED lines=12> */
[----:B01-3--:R-:W-:Y:S02]  /*0e80*/  IMAD.U32 R2, RZ, RZ, UR6 ;  /* 0x00000006ff027e24 */ /* 0x00bfe4000f8e00ff */
[----:B----4-:R-:W-:Y:S01]  /*0e90*/  IMAD.U32 R3, RZ, RZ, UR7 ;  /* 0x00000007ff037e24 */ /* 0x010fe2000f8e00ff */
[----:B------:R-:W-:-:S04]  /*0ea0*/  @UP1 UIMAD.WIDE UR6, UR47, 0x4, UR8 ;  /* 0x000000042f0618a5 */ /* 0x000fc8000f8e0208 */
[----:B--2---:R-:W2:Y:S02]  /*0eb0*/  @P0 LDG.E R2, desc[UR50][R2.64] ;  /* 0x0000003202020981 */ /* 0x004ea4000c1e1900 */
        /* <DEDUP_REMOVED lines=30> */
.L_x_9349:
        /* <DEDUP_REMOVED lines=10> */
.L_x_9350:
        /* <DEDUP_REMOVED lines=13> */
.L_x_9351:
[----:B------:R-:W-:Y:S01]  /*1210*/  ULDC UR6, c[0x0][0x448] ;  /* 0x0001120000067ab9 */ /* 0x000fe20000000800 */
[----:B------:R-:W-:Y:S02]  /*1220*/  UIMAD UR42, UR5, 0xc0, URZ ;  /* 0x000000c0052a78a4 */ /* 0x000fe4000f8e023f */
        /* <DEDUP_REMOVED lines=25> */
.L_x_9353:
[----:B------:R-:W-:-:S11]  /*13c0*/  UISETP.NE.AND UP0, UPT, UR5, 0x1, UPT ;  /* 0x000000010500788c */ /* 0x000fd6000bf05270 */
[----:B------:R-:W-:Y:S02]  /*13d0*/  @UP0 ULDC.64 UR8, c[0x0][0x9e8] ;  /* 0x00027a0000080ab9 */ /* 0x000fe40000000a00 */
[----:B------:R-:W-:-:S04]  /*13e0*/  UIMAD.WIDE.U32 UR6, UR4, UR8, URZ ;  /* 0x00000008040672a5 */ /* 0x000fc8000f8e003f */
[----:B------:R-:W-:-:S12]  /*13f0*/  @UP0 USHF.R.U32.HI UR4, URZ, UR9, UR7 ;  /* 0x000000093f040299 */ /* 0x000fd80008011607 */
.L_x_9354:
[----:B------:R-:W-:-:S06]  /*1400*/  UIMAD UR4, UR4, UR5, UR5 ;  /* 0x00000005040472a4 */ /* 0x000fcc000f8e0205 */
[----:B------:R-:W-:-:S07]  /*1410*/  VIMNMX R0, R0, UR4, PT ;  /* 0x0000000400007c48 */ /* 0x000fce000bfe0100 */
.L_x_9352:
        /* <DEDUP_REMOVED lines=29> */
.L_x_9356:
[----:B------:R-:W-:-:S11]  /*15f0*/  UISETP.NE.AND UP0, UPT, UR5, 0x1, UPT ;  /* 0x000000010500788c */ /* 0x000fd6000bf05270 */
[----:B------:R-:W-:Y:S02]  /*1600*/  @UP0 ULDC.64 UR10, c[0x0][0x9e8] ;  /* 0x00027a00000a0ab9 */ /* 0x000fe40000000a00 */
[----:B------:R-:W-:-:S04]  /*1610*/  UIMAD.WIDE.U32 UR6, UR4, UR10, URZ ;  /* 0x0000000a040672a5 */ /* 0x000fc8000f8e003f */
[----:B------:R-:W-:-:S12]  /*1620*/  @UP0 USHF.R.U32.HI UR4, URZ, UR11, UR7 ;  /* 0x0000000b3f040299 */ /* 0x000fd80008011607 */
.L_x_9357:
[----:B------:R-:W-:-:S04]  /*1630*/  UIMAD UR4, UR4, UR5, URZ ;  /* 0x00000005040472a4 */ /* 0x000fc8000f8e023f */
[----:B------:R-:W-:-:S04]  /*1640*/  UISETP.LT.AND UP0, UPT, UR9, UR4, UPT ;  /* 0x000000040900728c */ /* 0x000fc8000bf01270 */
[----:B------:R-:W-:-:S12]  /*1650*/  USEL UR9, UR9, UR4, !UP0 ;  /* 0x0000000409097287 */ /* 0x000fd8000c000000 */
.L_x_9355:
        /* <DEDUP_REMOVED lines=9> */
[----:B------:R-:W-:Y:S01]  /*16f0*/  IMAD.MOV.U32 R8, RZ, RZ, RZ ;  /* 0x000000ffff087224 */ /* 0x000fe200078e00ff */
[----:B------:R-:W-:-:S02]  /*1700*/  CS2R R10, SRZ ;  /* 0x00000000000a7805 */ /* 0x000fc4000001ff00 */
[----:B------:R-:W-:Y:S01]  /*1710*/  CS2R R126, SRZ ;  /* 0x00000000007e7805 */ /* 0x000fe2000001ff00 */
[----:B------:R-:W-:Y:S01]  /*1720*/  UISETP.LT.AND UP0, UPT, URZ, UR4, UPT ;  /* 0x000000043f00728c */ /* 0x000fe2000bf01270 */
[----:B------:R-:W-:Y:S02]  /*1730*/  CS2R R124, SRZ ;  /* 0x00000000007c7805 */ /* 0x000fe4000001ff00 */
[----:B------:R-:W-:Y:S02]  /*1740*/  CS2R R12, SRZ ;  /* 0x00000000000c7805 */ /* 0x000fe4000001ff00 */
[----:B------:R-:W-:Y:S01]  /*1750*/  CS2R R14, SRZ ;  /* 0x00000000000e7805 */ /* 0x000fe2000001ff00 */
[----:B------:R-:W-:Y:S01]  /*1760*/  USEL UR44, URZ, UR4, !UP0 ;  /* 0x000000043f2c7287 */ /* 0x000fe2000c000000 */
[----:B------:R-:W-:Y:S02]  /*1770*/  CS2R R118, SRZ ;  /* 0x0000000000767805 */ /* 0x000fe4000001ff00 */
[----:B------:R-:W-:-:S02]  /*1780*/  CS2R R116, SRZ ;  /* 0x0000000000747805 */ /* 0x000fc4000001ff00 */
[----:B------:R-:W-:Y:S02]  /*1790*/  CS2R R20, SRZ ;  /* 0x0000000000147805 */ /* 0x000fe4000001ff00 */
[----:B------:R-:W-:Y:S02]  /*17a0*/  CS2R R28, SRZ ;  /* 0x00000000001c7805 */ /* 0x000fe4000001ff00 */
[----:B------:R-:W-:Y:S02]  /*17b0*/  CS2R R110, SRZ ;  /* 0x00000000006e7805 */ /* 0x000fe4000001ff00 */
[----:B------:R-:W-:Y:S02]  /*17c0*/  ISETP.GT.AND P1, PT, R88, UR44, PT ;  /* 0x0000002c58007c0c */ /* 0x000fe4000bf24270 */
        /* <DEDUP_REMOVED lines=43> */
.L_x_9359:
        /* <DEDUP_REMOVED lines=56> */
.L_x_9550:
[----:B------:R-:W-:Y:S05]  /*1e00*/  @!P0 BRA `(.L_x_9361) ;  /* 0x0000000000048947 */ /* 0x000fea0003800000 */
[----:B------:R-:W-:Y:S01]  /*1e10*/  BPT.TRAP 0x1 ;  /* 0x000000040000795c */ /* 0x000fe20000300000 */
.L_x_9361:
[----:B------:R-:W-:Y:S02]  /*1e20*/  IMAD.U32 R90, RZ, RZ, UR49 ;  /* 0x00000031ff5a7e24 */ /* 0x000fe4000f8e00ff */
[----:B0-----:R-:W-:-:S03]  /*1e30*/  IMAD.U32 R3, RZ, RZ, UR52 ;  /* 0x00000034ff037e24 */ /* 0x001fc6000f8e00ff */
[----:B------:R-:W-:Y:S02]  /*1e40*/  LEA R90, R90, UR46, 0x3 ;  /* 0x0000002e5a5a7c11 */ /* 0x000fe4000f8e18ff */
[----:B------:R-:W-:-:S04]  /*1e50*/  SHF.L.U32 R3, R3, 0x1f, RZ ;  /* 0x0000001f03037819 */ /* 0x000fc800000006ff */
[----:B------:R0:W1:Y:S01]  /*1e60*/  SYNCS.PHASECHK.TRANS64.TRYWAIT P2, [R90+URZ+0x19c30], R3 ;  /* 0x019c30035a0075a7 */ /* 0x000062000804017f */
[----:B------:R-:W-:Y:S05]  /*1e70*/  @!P0 BRA `(.L_x_9362) ;  /* 0x0000000000048947 */ /* 0x000fea0003800000 */
[----:B------:R-:W-:Y:S01]  /*1e80*/  BPT.TRAP 0x1 ;  /* 0x000000040000795c */ /* 0x000fe20000300000 */
.L_x_9362:
[----:B------:R-:W2:Y:S02]  /*1e90*/  S2R R2, SR_TID.X ;  /* 0x0000000000027919 */ /* 0x000ea40000002100 */
[----:B--2---:R-:W-:Y:S01]  /*1ea0*/  LOP3.LUT P1, RZ, R2, 0x7f, RZ, 0xc0, !PT ;  /* 0x0000007f02ff7812 */ /* 0x004fe2000782c0ff */
[----:B-1----:R-:W-:-:S12]  /*1eb0*/  @P2 BRA `(.L_x_9363) ;  /* 0x0000000000082947 */ /* 0x002fd80003800000 */
[----:B------:R-:W1:Y:S02]  /*1ec0*/  SYNCS.PHASECHK.TRANS64.TRYWAIT P2, [R90+URZ+0x19c30], R3 ;  /* 0x019c30035a0075a7 */ /* 0x000e64000804017f */
[----:B-1----:R-:W-:Y:S05]  /*1ed0*/  @!P2 BRA `(.L_x_9364) ;  /* 0x000001500020a947 */ /* 0x002fea0003800000 */
.L_x_9363:
        /* <DEDUP_REMOVED lines=36> */
[----:B------:R-:W-:Y:S02]  /*2120*/  VIADD R24, R17, UR42 ;  /* 0x0000002a11187c36 */ /* 0x000fe40008000000 */
[C---:B------:R-:W-:Y:S01]  /*2130*/  FMUL.FTZ R89, R0.reuse, R25 ;  /* 0x0000001900597220 */ /* 0x040fe20000410000 */
[C---:B------:R-:W-:Y:S01]  /*2140*/  FMUL.FTZ R20, R0.reuse, R47 ;  /* 0x0000002f00147220 */ /* 0x040fe20000410000 */
[----:B------:R-:W-:Y:S01]  /*2150*/  FMUL.FTZ R47, R0, R71 ;  /* 0x00000047002f7220 */ /* 0x000fe20000410000 */
[----:B------:R-:W-:-:S04]  /*2160*/  @P2 IMAD.HI.U32 R25, R24, UR6, RZ ;  /* 0x0000000618192c27 */ /* 0x000fc8000f8e00ff */
[C---:B------:R-:W-:Y:S01]  /*2170*/  FMUL.FTZ R71, R0.reuse, R72 ;  /* 0x0000004800477220 */ /* 0x040fe20000410000 */
[C---:B------:R-:W-:Y:S01]  /*2180*/  FMUL.FTZ R72, R0.reuse, R73 ;  /* 0x0000004900487220 */ /* 0x040fe20000410000 */
[----:B------:R-:W-:Y:S01]  /*2190*/  @UP0 ULDC UR6, c[0x0][0x450] ;  /* 0x0001140000060ab9 */ /* 0x000fe20000000800 */
[----:B------:R-:W-:Y:S01]  /*21a0*/  IMAD.MOV.U32 R73, RZ, RZ, R24 ;  /* 0x000000ffff497224 */ /* 0x000fe200078e0018 */
[----:B------:R-:W-:Y:S01]  /*21b0*/  @P3 SHF.R.U32.HI R73, RZ, UR6, R25 ;  /* 0x00000006ff493c19 */ /* 0x000fe20008011619 */
[----:B------:R-:W-:Y:S02]  /*21c0*/  IMAD.MOV.U32 R25, RZ, RZ, -0x80 ;  /* 0xffffff80ff197424 */ /* 0x000fe400078e00ff */
[C---:B------:R-:W-:Y:S01]  /*21d0*/  FMUL.FTZ R6, R0.reuse, R30 ;  /* 0x0000001e00067220 */ /* 0x040fe20000410000 */
[C---:B------:R-:W-:Y:S01]  /*21e0*/  FMUL.FTZ R7, R0.reuse, R35 ;  /* 0x0000002300077220 */ /* 0x040fe20000410000 */
[C---:B------:R-:W-:Y:S01]  /*21f0*/  FMUL.FTZ R30, R0.reuse, R32 ;  /* 0x00000020001e7220 */ /* 0x040fe20000410000 */
[C---:B------:R-:W-:Y:S01]  /*2200*/  FMUL.FTZ R35, R0.reuse, R59 ;  /* 0x0000003b00237220 */ /* 0x040fe20000410000 */
[C---:B------:R-:W-:Y:S01]  /*2210*/  FMUL.FTZ R32, R0.reuse, R36 ;  /* 0x0000002400207220 */ /* 0x040fe20000410000 */
[C---:B------:R-:W-:Y:S01]  /*2220*/  FMUL.FTZ R11, R0.reuse, R79 ;  /* 0x0000004f000b7220 */ /* 0x040fe20000410000 */
[----:B------:R-:W0:Y:S01]  /*2230*/  SHFL.IDX PT, R59, R73, RZ, 0x1c1f ;  /* 0x001c1fff493b7589 */ /* 0x000e2200000e0000 */
[----:B------:R-:W-:Y:S01]  /*2240*/  FMUL.FTZ R36, R0, R40 ;  /* 0x0000002800247220 */ /* 0x000fe20000410000 */
[----:B------:R-:W-:Y:S01]  /*2250*/  IMAD R79, R88, R25, 0x80 ;  /* 0x00000080584f7424 */ /* 0x000fe200078e0219 */
[----:B------:R-:W-:Y:S01]  /*2260*/  ULDC.64 UR6, c[0x0][0x9e0] ;  /* 0x0002780000067ab9 */ /* 0x000fe20000000a00 */
        /* <DEDUP_REMOVED lines=55> */
[----:B------:R-:W-:Y:S01]  /*25e0*/  IMAD.U32 R61, RZ, RZ, UR39 ;  /* 0x00000027ff3d7e24 */ /* 0x000fe2000f8e00ff */
[----:B------:R-:W1:Y:S01]  /*25f0*/  MUFU.TANH R3, R3 ;  /* 0x0000000300037308 */ /* 0x000e620000002400 */
[----:B------:R-:W-:Y:S01]  /*2600*/  VIADD R57, R79, UR43 ;  /* 0x0000002b4f397c36 */ /* 0x000fe20008000000 */
[----:B------:R2:W-:Y:S01]  /*2610*/  @!P1 SYNCS.ARRIVE.TRANS64.RED.A1T0 RZ, [R90+URZ], RZ ;  /* 0x000000ff5aff99a7 */ /* 0x0005e2000810043f */
[----:B------:R-:W-:-:S02]  /*2620*/  LEA R78, R88, 0xffffff80, 0x7 ;  /* 0xffffff80584e7811 */ /* 0x000fc400078e38ff */
[----:B------:R-:W-:Y:S01]  /*2630*/  IADD3 R58, -R61, UR43, R58 ;  /* 0x0000002b3d3a7c10 */ /* 0x000fe2000fffe13a */
[----:B------:R-:W-:Y:S02]  /*2640*/  IMAD R82, R16, -0x2, R57 ;  /* 0xfffffffe10527824 */ /* 0x000fe400078e0239 */
[----:B------:R-:W3:Y:S02]  /*2650*/  MUFU.TANH R89, R89 ;  /* 0x0000005900597308 */ /* 0x000ee40000002400 */
[C---:B------:R-:W-:Y:S02]  /*2660*/  VIADD R83, R58.reuse, UR6 ;  /* 0x000000063a537c36 */ /* 0x040fe40008000000 */
[----:B------:R-:W-:-:S03]  /*2670*/  VIADD R86, R58, UR17 ;  /* 0x000000113a567c36 */ /* 0x000fc60008000000 */
[----:B0-----:R-:W-:Y:S01]  /*2680*/  VIADDMNMX R74, R59, R83, R82, PT ;  /* 0x000000533b4a7246 */ /* 0x001fe20003800152 */
[----:B------:R-:W0:Y:S01]  /*2690*/  MUFU.TANH R2, R2 ;  /* 0x0000000200027308 */ /* 0x000e220000002400 */
[----:B------:R-:W-:-:S07]  /*26a0*/  IMAD.IADD R75, R86, 0x1, R59 ;  /* 0x00000001564b7824 */ /* 0x000fce00078e023b */
        /* <DEDUP_REMOVED lines=75> */
.L_x_9367:
[----:B------:R-:W-:-:S06]  /*2b60*/  UISETP.NE.AND UP2, UPT, UR7, 0x1, UPT ;  /* 0x000000010700788c */ /* 0x000fcc000bf45270 */
[----:B------:R-:W-:-:S05]  /*2b70*/  PLOP3.LUT P2, PT, PT, PT, UP2, 0x80, 0x0 ;  /* 0x000000000000781c */ /* 0x000fca0003f4f028 */
[----:B------:R-:W-:-:S08]  /*2b80*/  @UP2 ULDC.64 UR10, c[0x0][0x9e8] ;  /* 0x00027a00000a2ab9 */ /* 0x000fd00000000a00 */
[----:B------:R-:W-:-:S05]  /*2b90*/  @P2 IMAD.HI.U32 R58, R57, UR10, RZ ;  /* 0x0000000a393a2c27 */ /* 0x000fca000f8e00ff */
[----:B------:R-:W-:-:S07]  /*2ba0*/  @P2 SHF.R.U32.HI R57, RZ, UR11, R58 ;  /* 0x0000000bff392c19 */ /* 0x000fce000801163a */
.L_x_9368:
[----:B------:R-:W-:Y:S05]  /*2bb0*/  BSYNC B0 ;  /* 0x0000000000007941 */ /* 0x000fea0003800000 */
.L_x_9366:
[----:B------:R-:W-:-:S04]  /*2bc0*/  IMAD R57, R57, UR7, -R78 ;  /* 0x0000000739397c24 */ /* 0x000fc8000f8e0a4e */
[----:B------:R-:W-:-:S05]  /*2bd0*/  IMAD R57, R16, -0x2, R57 ;  /* 0xfffffffe10397824 */ /* 0x000fca00078e0239 */
[----:B------:R-:W-:Y:S02]  /*2be0*/  VIMNMX R75, R75, R57, !PT ;  /* 0x000000394b4b7248 */ /* 0x000fe40007fe0100 */
[----:B------:R-:W-:-:S07]  /*2bf0*/  VIADDMNMX R74, R57, UR7, R74, PT ;  /* 0x00000007394a7c46 */ /* 0x000fce000b80014a */
.L_x_9365:
[C---:B------:R-:W-:Y:S01]  /*2c00*/  ISETP.GE.AND P4, PT, R79.reuse, 0x9, PT ;  /* 0x000000094f00780c */ /* 0x040fe20003f86270 */
[----:B------:R-:W1:Y:S01]  /*2c10*/  SHFL.IDX PT, R73, R73, 0x1, 0x1c1f ;  /* 0x003c1f0049497f89 */ /* 0x000e6200000e0000 */
        /* <DEDUP_REMOVED lines=137> */
[----:B------:R-:W-:Y:S02]  /*34b0*/  ISETP.GT.AND P3, PT, R75, 0x60, !P4 ;  /* 0x000000604b00780c */ /* 0x000fe40006764270 */
[----:B-1----:R-:W-:-:S02]  /*34c0*/  VIADDMNMX R69, R73, R83, R82, PT ;  /* 0x0000005349457246 */ /* 0x002fc40003800152 */
[----:B------:R-:W-:-:S03]  /*34d0*/  ISETP.LT.OR P3, PT, R74, 0x61, P3 ;  /* 0x000000614a00780c */ /* 0x000fc60001f61670 */
[----:B------:R-:W-:Y:S02]  /*34e0*/  @P4 LOP3.LUT R22, R22, 0x40, RZ, 0xfc, !PT ;  /* 0x0000004016164812 */ /* 0x000fe400078efcff */
[----:B------:R-:W-:Y:S02]  /*34f0*/  ISETP.GE.AND P4, PT, R79, 0x62, PT ;  /* 0x000000624f00780c */ /* 0x000fe40003f86270 */
[----:B------:R-:W-:Y:S02]  /*3500*/  LOP3.LUT R22, R22, 0xffffffdf, RZ, 0xc0, !PT ;  /* 0xffffffdf16167812 */ /* 0x000fe400078ec0ff */
[----:B------:R-:W-:Y:S01]  /*3510*/  FSEL R42, R71, -INF , !P3 ;  /* 0xff800000472a7808 */ /* 0x000fe20005800000 */
[----:B------:R-:W-:Y:S01]  /*3520*/  IMAD.IADD R71, R86, 0x1, R73 ;  /* 0x0000000156477824 */ /* 0x000fe200078e0249 */
[----:B------:R-:W-:-:S04]  /*3530*/  ISETP.GT.AND P3, PT, R75, 0x61, !P4 ;  /* 0x000000614b00780c */ /* 0x000fc80006764270 */
[----:B------:R-:W-:-:S03]  /*3540*/  ISETP.LT.OR P3, PT, R74, 0x62, P3 ;  /* 0x000000624a00780c */ /* 0x000fc60001f61670 */
[----:B------:R-:W-:Y:S02]  /*3550*/  @P4 LOP3.LUT R22, R22, 0x20, RZ, 0xfc, !PT ;  /* 0x0000002016164812 */ /* 0x000fe400078efcff */
[----:B------:R-:W-:Y:S02]  /*3560*/  ISETP.GE.AND P4, PT, R79, 0x69, PT ;  /* 0x000000694f00780c */ /* 0x000fe40003f86270 */
[----:B------:R-:W-:Y:S02]  /*3570*/  FSEL R46, R72, -INF , !P3 ;  /* 0xff800000482e7808 */ /* 0x000fe40005800000 */
[----:B------:R-:W-:Y:S02]  /*3580*/  LOP3.LUT R22, R22, 0xffffffef, RZ, 0xc0, !PT ;  /* 0xffffffef16167812 */ /* 0x000fe400078ec0ff */
        /* <DEDUP_REMOVED lines=50> */
.L_x_9371:
[----:B------:R-:W-:-:S06]  /*38b0*/  UISETP.NE.AND UP2, UPT, UR7, 0x1, UPT ;  /* 0x000000010700788c */ /* 0x000fcc000bf45270 */
[----:B------:R-:W-:-:S05]  /*38c0*/  PLOP3.LUT P6, PT, PT, PT, UP2, 0x80, 0x0 ;  /* 0x000000000000781c */ /* 0x000fca0003fcf028 */
[----:B------:R-:W-:-:S08]  /*38d0*/  @UP2 ULDC.64 UR10, c[0x0][0x9e8] ;  /* 0x00027a00000a2ab9 */ /* 0x000fd00000000a00 */
[----:B------:R-:W-:Y:S01]  /*38e0*/  @P6 IMAD.HI.U32 R40, R38, UR10, RZ ;  /* 0x0000000a26286c27 */ /* 0x000fe2000f8e00ff */
[----:B------:R-:W-:-:S13]  /*38f0*/  PLOP3.LUT P6, PT, PT, PT, UP2, 0x80, 0x0 ;  /* 0x000000000000781c */ /* 0x000fda0003fcf028 */
[----:B------:R-:W-:-:S07]  /*3900*/  @P6 SHF.R.U32.HI R38, RZ, UR11, R40 ;  /* 0x0000000bff266c19 */ /* 0x000fce0008011628 */
.L_x_9372:
[----:B------:R-:W-:Y:S05]  /*3910*/  BSYNC B0 ;  /* 0x0000000000007941 */ /* 0x000fea0003800000 */
.L_x_9370:
[----:B------:R-:W-:-:S04]  /*3920*/  IMAD R73, R38, UR7, -R78 ;  /* 0x0000000726497c24 */ /* 0x000fc8000f8e0a4e */
[----:B------:R-:W-:-:S05]  /*3930*/  IMAD R38, R16, -0x2, R73 ;  /* 0xfffffffe10267824 */ /* 0x000fca00078e0249 */
[----:B------:R-:W-:Y:S02]  /*3940*/  VIMNMX R71, R71, R38, !PT ;  /* 0x0000002647477248 */ /* 0x000fe40007fe0100 */
[----:B------:R-:W-:-:S07]  /*3950*/  VIADDMNMX R69, R38, UR7, R69, PT ;  /* 0x0000000726457c46 */ /* 0x000fce000b800145 */
.L_x_9369:
[----:B------:R-:W-:Y:S01]  /*3960*/  ISETP.GT.AND P2, PT, R71, 0x1, !P2 ;  /* 0x000000014700780c */ /* 0x000fe20005744270 */
[----:B------:R-:W-:Y:S01]  /*3970*/  ULDC UR10, c[0x0][0x988] ;  /* 0x00026200000a7ab9 */ /* 0x000fe20000000800 */
[----:B------:R-:W-:Y:S01]  /*3980*/  LOP3.LUT P6, RZ, R22, 0x8, RZ, 0xc0, !PT ;  /* 0x0000000816ff7812 */ /* 0x000fe200078cc0ff */
[----:B------:R-:W-:Y:S01]  /*3990*/  @UP0 ULDC UR14, c[0x0][0x44c] ;  /* 0x00011300000e0ab9 */ /* 0x000fe20000000800 */
[----:B------:R-:W-:Y:S01]  /*39a0*/  ISETP.LT.OR P2, PT, R69, 0x2, P2 ;  /* 0x000000024500780c */ /* 0x000fe20001741670 */
[----:B------:R-:W-:Y:S01]  /*39b0*/  UIMAD.WIDE.U32 UR14, UR42, UR14, URZ ;  /* 0x0000000e2a0e72a5 */ /* 0x000fe2000f8e003f */
[C---:B------:R-:W-:Y:S01]  /*39c0*/  ISETP.GT.AND P3, PT, R71.reuse, 0x70, !P3 ;  /* 0x000000704700780c */ /* 0x040fe20005f64270 */
[----:B------:R-:W-:Y:S01]  /*39d0*/  @UP0 ULDC UR18, c[0x0][0x450] ;  /* 0x0001140000120ab9 */ /* 0x000fe20000000800 */
[----:B------:R-:W-:Y:S01]  /*39e0*/  FSEL R40, R4, -INF , !P2 ;  /* 0xff80000004287808 */ /* 0x000fe20005000000 */
[----:B------:R-:W-:Y:S01]  /*39f0*/  UMOV UR11, UR42 ;  /* 0x0000002a000b7c82 */ /* 0x000fe20008000000 */
[----:B------:R-:W-:Y:S01]  /*3a00*/  LOP3.LUT P2, RZ, R22, 0x2, RZ, 0xc0, !PT ;  /* 0x0000000216ff7812 */ /* 0x000fe2000784c0ff */
[----:B------:R-:W-:Y:S01]  /*3a10*/  @UP0 USHF.R.U32.HI UR11, URZ, UR18, UR15 ;  /* 0x000000123f0b0299 */ /* 0x000fe2000801160f */
[----:B------:R-:W-:-:S02]  /*3a20*/  ISETP.GT.AND P4, PT, R71, 0x71, !P4 ;  /* 0x000000714700780c */ /* 0x000fc40006784270 */
[----:B------:R-:W-:Y:S01]  /*3a30*/  ISETP.GT.AND P2, PT, R71, 0x8, !P2 ;  /* 0x000000084700780c */ /* 0x000fe20005744270 */
[----:B------:R-:W-:Y:S01]  /*3a40*/  UIADD3 UR53, UR53, UR11, URZ ;  /* 0x0000000b35357290 */ /* 0x000fe2000fffe03f */
[C---:B------:R-:W-:Y:S02]  /*3a50*/  ISETP.LT.OR P3, PT, R69.reuse, 0x71, P3 ;  /* 0x000000714500780c */ /* 0x040fe40001f61670 */
[----:B------:R-:W-:Y:S01]  /*3a60*/  ISETP.LT.OR P2, PT, R69, 0x9, P2 ;  /* 0x000000094500780c */ /* 0x000fe20001741670 */
[----:B------:R-:W-:Y:S01]  /*3a70*/  UIADD3 UR6, UR53, UR6, URZ ;  /* 0x0000000635067290 */ /* 0x000fe2000fffe03f */
[----:B------:R-:W-:Y:S02]  /*3a80*/  ISETP.GT.AND P5, PT, R71, 0x78, !P5 ;  /* 0x000000784700780c */ /* 0x000fe40006fa4270 */
[----:B------:R-:W-:Y:S02]  /*3a90*/  FSEL R38, R6, -INF , !P2 ;  /* 0xff80000006267808 */ /* 0x000fe40005000000 */
[----:B------:R-:W-:-:S02]  /*3aa0*/  LOP3.LUT P2, RZ, R22, 0x4, RZ, 0xc0, !PT ;  /* 0x0000000416ff7812 */ /* 0x000fc4000784c0ff */
[----:B------:R-:W-:Y:S02]  /*3ab0*/  FMNMX.FTZ R6, R72, R89, !PT ;  /* 0x0000005948067209 */ /* 0x000fe40007810000 */
[----:B------:R-:W-:Y:S02]  /*3ac0*/  ISETP.GT.AND P2, PT, R71, 0x9, !P2 ;  /* 0x000000094700780c */ /* 0x000fe40005744270 */
[C---:B------:R-:W-:Y:S02]  /*3ad0*/  ISETP.LT.OR P4, PT, R69.reuse, 0x72, P4 ;  /* 0x000000724500780c */ /* 0x040fe40002781670 */
[----:B------:R-:W-:Y:S02]  /*3ae0*/  ISETP.LT.OR P2, PT, R69, 0xa, P2 ;  /* 0x0000000a4500780c */ /* 0x000fe40001741670 */
[----:B------:R-:W-:Y:S02]  /*3af0*/  FSEL R15, R15, -INF , !P3 ;  /* 0xff8000000f0f7808 */ /* 0x000fe40005800000 */
[----:B------:R-:W-:-:S02]  /*3b00*/  FSEL R4, R5, -INF , !P2 ;  /* 0xff80000005047808 */ /* 0x000fc40005000000 */
        /* <DEDUP_REMOVED lines=17> */
[----:B------:R-:W-:-:S02]  /*3c20*/  LOP3.LUT P6, RZ, R22, 0x8000, RZ, 0xc0, !PT ;  /* 0x0000800016ff7812 */ /* 0x000fc400078cc0ff */
        /* <DEDUP_REMOVED lines=54> */
[C---:B------:R-:W-:Y:S02]  /*3f90*/  ISETP.LT.OR P2, PT, R69.reuse, 0x39, P2 ;  /* 0x000000394500780c */ /* 0x040fe40001741670 */
[----:B------:R-:W-:Y:S01]  /*3fa0*/  ISETP.LT.OR P5, PT, R69, 0x79, P5 ;  /* 0x000000794500780c */ /* 0x000fe20002fa1670 */
[----:B------:R-:W0:Y:S01]  /*3fb0*/  SHFL.BFLY PT, R5, R6, 0x2, 0x1f ;  /* 0x0c401f0006057f89 */ /* 0x000e2200000e0000 */
[----:B------:R-:W-:Y:S02]  /*3fc0*/  FSEL R28, R28, -INF , !P2 ;  /* 0xff8000001c1c7808 */ /* 0x000fe40005000000 */
[----:B------:R-:W-:Y:S02]  /*3fd0*/  ISETP.GT.AND P2, PT, R71, 0x39, !P6 ;  /* 0x000000394700780c */ /* 0x000fe40007744270 */
[----:B------:R-:W-:Y:S02]  /*3fe0*/  LOP3.LUT P6, RZ, R22, 0x10, RZ, 0xc0, !PT ;  /* 0x0000001016ff7812 */ /* 0x000fe400078cc0ff */
[----:B------:R-:W-:-:S02]  /*3ff0*/  ISETP.LT.OR P2, PT, R69, 0x3a, P2 ;  /* 0x0000003a4500780c */ /* 0x000fc40001741670 */
[----:B------:R-:W-:Y:S02]  /*4000*/  FSEL R14, R14, -INF , !P4 ;  /* 0xff8000000e0e7808 */ /* 0x000fe40006000000 */
        /* <DEDUP_REMOVED lines=15> */
[----:B0-----:R-:W-:Y:S01]  /*4100*/  FMNMX.FTZ R5, R73, R74, !PT ;  /* 0x0000004a49057209 */ /* 0x001fe20007810000 */
[----:B------:R-:W-:Y:S01]  /*4110*/  IMAD.U32 R74, RZ, RZ, UR10 ;  /* 0x0000000aff4a7e24 */ /* 0x000fe2000f8e00ff */
        /* <DEDUP_REMOVED lines=46> */
[----:B------:R-:W-:-:S01]  /*4400*/  FFMA.FTZ R72, R91, UR10, -R81 ;  /* 0x0000000a5b487c23 */ /* 0x000fc20008010851 */
        /* <DEDUP_REMOVED lines=42> */
[----:B------:R-:W-:Y:S01]  /*46b0*/  MUFU.EX2 R70, R70 ;  /* 0x0000004600467308 */ /* 0x000fe20000000800 */
[----:B0-----:R-:W-:-:S02]  /*46c0*/  F2FP.SATFINITE.E4M3.F32.PACK_AB_MERGE_C R148, R75, R72, RZ ;  /* 0x000000484b94723e */ /* 0x001fc400048070ff */
[----:B------:R-:W-:Y:S02]  /*46d0*/  FMNMX.FTZ R63, R27, R6, !PT ;  /* 0x000000061b3f7209 */ /* 0x000fe40007810000 */
[----:B------:R-:W-:Y:S02]  /*46e0*/  F2FP.SATFINITE.E4M3.F32.PACK_AB_MERGE_C R148, R73, R2, R148 ;  /* 0x000000024994723e */ /* 0x000fe40004807094 */
        /* <DEDUP_REMOVED lines=30> */
[----:B------:R-:W-:Y:S01]  /*48d0*/  MUFU.EX2 R61, R61 ;  /* 0x0000003d003d7308 */ /* 0x000fe20000000800 */
[----:B0-----:R-:W-:Y:S02]  /*48e0*/  F2FP.SATFINITE.E4M3.F32.PACK_AB_MERGE_C R144, R63, R58, RZ ;  /* 0x0000003a3f90723e */ /* 0x001fe400048070ff */
[----:B------:R-:W-:Y:S02]  /*48f0*/  FMNMX.FTZ R69, R25, R6, !PT ;  /* 0x0000000619457209 */ /* 0x000fe40007810000 */
[----:B------:R-:W-:Y:S02]  /*4900*/  F2FP.SATFINITE.E4M3.F32.PACK_AB_MERGE_C R144, R64, R59, R144 ;  /* 0x0000003b4090723e */ /* 0x000fe40004807090 */
[----:B------:R-:W-:Y:S01]  /*4910*/  FMNMX.FTZ R6, R24, R69, !PT ;  /* 0x0000004518067209 */ /* 0x000fe20007810000 */
[----:B------:R-:W-:-:S01]  /*4920*/  FFMA.FTZ R69, R52, UR10, -R81 ;  /* 0x0000000a34457c23 */ /* 0x000fc20008010851 */
[----:B------:R-:W-:Y:S03]  /*4930*/  MUFU.EX2 R60, R60 ;  /* 0x0000003c003c7308 */ /* 0x000fe60000000800 */
[----:B------:R-:W0:Y:S05]  /*4940*/  SHFL.BFLY PT, R83, R6, 0x2, 0x1f ;  /* 0x0c401f0006537f89 */ /* 0x000e2a00000e0000 */
[----:B------:R-:W1:Y:S08]  /*4950*/  MUFU.EX2 R65, R65 ;  /* 0x0000004100417308 */ /* 0x000e700000000800 */
[----:B------:R-:W-:Y:S08]  /*4960*/  MUFU.EX2 R55, R55 ;  /* 0x0000003700377308 */ /* 0x000ff00000000800 */
[----:B------:R-:W-:Y:S01]  /*4970*/  MUFU.EX2 R56, R56 ;  /* 0x0000003800387308 */ /* 0x000fe20000000800 */
[----:B-1----:R-:W-:-:S02]  /*4980*/  F2FP.SATFINITE.E4M3.F32.PACK_AB_MERGE_C R146, R65, R60, RZ ;  /* 0x0000003c4192723e */ /* 0x002fc400048070ff */
[----:B0-----:R-:W-:Y:S01]  /*4990*/  FMNMX.FTZ R48, R6, R83, !PT ;  /* 0x0000005306307209 */ /* 0x001fe20007810000 */
[----:B------:R-:W-:-:S01]  /*49a0*/  FFMA.FTZ R83, R46, UR10, -R81 ;  /* 0x0000000a2e537c23 */ /* 0x000fc20008010851 */
[----:B------:R-:W-:-:S03]  /*49b0*/  F2FP.SATFINITE.E4M3.F32.PACK_AB_MERGE_C R146, R61, R62, R146 ;  /* 0x0000003e3d92723e */ /* 0x000fc60004807092 */
[----:B------:R-:W0:Y:S01]  /*49c0*/  SHFL.BFLY PT, R87, R48, 0x1, 0x1f ;  /* 0x0c201f0030577f89 */ /* 0x000e2200000e0000 */
        /* <DEDUP_REMOVED lines=49> */
[----:B------:R-:W-:Y:S01]  /*4ce0*/  F2FP.SATFINITE.E4M3.F32.PACK_AB_MERGE_C R41, R71, R50, RZ ;  /* 0x000000324729723e */ /* 0x000fe200048070ff */
        /* <DEDUP_REMOVED lines=8> */
[----:B------:R-:W-:-:S04]  /*4d70*/  FFMA.FTZ R24, R24, UR10, -R46 ;  /* 0x0000000a18187c23 */ /* 0x000fc8000801082e */
[----:B------:R-:W1:Y:S01]  /*4d80*/  MUFU.EX2 R7, R7 ;  /* 0x0000000700077308 */ /* 0x000e620000000800 */
[----:B--2---:R-:W-:-:S01]  /*4d90*/  FADD.FTZ R37, R81, R52 ;  /* 0x0000003451257221 */ /* 0x004fc20000010000 */
[----:B------:R-:W-:-:S04]  /*4da0*/  F2FP.SATFINITE.E4M3.F32.PACK_AB_MERGE_C R81, R81, R38, RZ ;  /* 0x000000265151723e */ /* 0x000fc800048070ff */
[----:B------:R-:W-:Y:S02]  /*4db0*/  F2FP.SATFINITE.E4M3.F32.PACK_AB_MERGE_C R149, R79, R34, R81 ;  /* 0x000000224f95723e */ /* 0x000fe40004807051 */
        /* <DEDUP_REMOVED lines=24> */
[----:B------:R-:W-:Y:S01]  /*4f40*/  F2FP.SATFINITE.E4M3.F32.PACK_AB_MERGE_C R37, R56, R55, RZ ;  /* 0x000000373825723e */ /* 0x000fe200048070ff */
[----:B------:R-:W-:-:S03]  /*4f50*/  FADD.FTZ R55, R55, R58 ;  /* 0x0000003a37377221 */ /* 0x000fc60000010000 */
[----:B------:R-:W-:Y:S01]  /*4f60*/  F2FP.SATFINITE.E4M3.F32.PACK_AB_MERGE_C R140, R54, R57, R37 ;  /* 0x00000039368c723e */ /* 0x000fe20004807025 */
[----:B------:R-:W-:-:S01]  /*4f70*/  FADD.FTZ R55, R56, R55 ;  /* 0x0000003738377221 */ /* 0x000fc20000010000 */
        /* <DEDUP_REMOVED lines=11> */
[----:B------:R-:W-:-:S04]  /*5030*/  F2FP.SATFINITE.E4M3.F32.PACK_AB_MERGE_C R27, R40, R27, RZ ;  /* 0x0000001b281b723e */ /* 0x000fc800048070ff */
[----:B------:R-:W-:Y:S02]  /*5040*/  F2FP.SATFINITE.E4M3.F32.PACK_AB_MERGE_C R147, R20, R13, R27 ;  /* 0x0000000d1493723e */ /* 0x000fe4000480701b */
        /* <DEDUP_REMOVED lines=13> */
[----:B-1----:R-:W-:Y:S01]  /*5120*/  F2FP.SATFINITE.E4M3.F32.PACK_AB_MERGE_C R142, R69, R44, R41 ;  /* 0x0000002c458e723e */ /* 0x002fe20004807029 */
[----:B------:R-:W-:-:S04]  /*5130*/  FADD.FTZ R44, R44, R55 ;  /* 0x000000372c2c7221 */ /* 0x000fc80000010000 */
[----:B------:R-:W-:Y:S02]  /*5140*/  FADD.FTZ R69, R69, R44 ;  /* 0x0000002c45457221 */ /* 0x000fe40000010000 */
[----:B------:R-:W1:Y:S01]  /*5150*/  MUFU.EX2 R45, R45 ;  /* 0x0000002d002d7308 */ /* 0x000e620000000800 */
[----:B--2---:R-:W-:-:S01]  /*5160*/  FADD.FTZ R12, R28, R21 ;  /* 0x000000151c0c7221 */ /* 0x004fc20000010000 */
[----:B------:R-:W-:-:S04]  /*5170*/  FADD.FTZ R50, R50, R69 ;  /* 0x0000004532327221 */ /* 0x000fc80000010000 */
[----:B------:R-:W-:Y:S02]  /*5180*/  FADD.FTZ R71, R71, R50 ;  /* 0x0000003247477221 */ /* 0x000fe40000010000 */
[----:B------:R-:W-:Y:S01]  /*5190*/  MUFU.EX2 R36, R36 ;  /* 0x0000002400247308 */ /* 0x000fe20000000800 */
[----:B0-----:R-:W-:-:S07]  /*51a0*/  FADD.FTZ R12, R35, R12 ;  /* 0x0000000c230c7221 */ /* 0x001fce0000010000 */
        /* <DEDUP_REMOVED lines=56> */
.L_x_9374:
[----:B------:R-:W-:-:S11]  /*5530*/  UISETP.NE.AND UP2, UPT, UR7, 0x1, UPT ;  /* 0x000000010700788c */ /* 0x000fd6000bf45270 */
[----:B------:R-:W-:Y:S02]  /*5540*/  @UP2 ULDC.64 UR18, c[0x0][0x9e8] ;  /* 0x00027a0000122ab9 */ /* 0x000fe40000000a00 */
[----:B------:R-:W-:-:S04]  /*5550*/  UIMAD.WIDE.U32 UR14, UR11, UR18, URZ ;  /* 0x000000120b0e72a5 */ /* 0x000fc8000f8e003f */
[----:B------:R-:W-:-:S12]  /*5560*/  @UP2 USHF.R.U32.HI UR11, URZ, UR19, UR15 ;  /* 0x000000133f0b2299 */ /* 0x000fd8000801160f */
.L_x_9375:
[----:B------:R-:W-:-:S04]  /*5570*/  UIMAD UR7, UR11, UR7, UR7 ;  /* 0x000000070b0772a4 */ /* 0x000fc8000f8e0207 */
[----:B------:R-:W-:-:S04]  /*5580*/  UISETP.LT.AND UP2, UPT, UR6, UR7, UPT ;  /* 0x000000070600728c */ /* 0x000fc8000bf41270 */
[----:B------:R-:W-:-:S12]  /*5590*/  USEL UR6, UR6, UR7, UP2 ;  /* 0x0000000706067287 */ /* 0x000fd80009000000 */
.L_x_9373:
        /* <DEDUP_REMOVED lines=35> */
.L_x_9394:
[----:B------:R-:W-:-:S04]  /*57d0*/  UIADD3 UR20, UR49, 0x1, URZ ;  /* 0x0000000131147890 */ /* 0x000fc8000fffe03f */
[----:B------:R-:W-:-:S04]  /*57e0*/  UISETP.NE.AND UP2, UPT, UR20, 0x2, UPT ;  /* 0x000000021400788c */ /* 0x000fc8000bf45270 */
[----:B------:R-:W-:Y:S02]  /*57f0*/  USEL UR21, URZ, 0x1, UP2 ;  /* 0x000000013f157887 */ /* 0x000fe40009000000 */
[----:B------:R-:W-:Y:S02]  /*5800*/  USEL UR20, UR20, URZ, UP2 ;  /* 0x0000003f14147287 */ /* 0x000fe40009000000 */
[----:B------:R-:W-:Y:S01]  /*5810*/  ULOP3.LUT UR21, UR52, UR21, URZ, 0x3c, !UPT ;  /* 0x0000001534157292 */ /* 0x000fe2000f8e3c3f */
[----:B------:R-:W-:Y:S11]  /*5820*/  @!P0 BRA `(.L_x_9377) ;  /* 0x0000000000048947 */ /* 0x000ff60003800000 */
[----:B------:R-:W-:Y:S01]  /*5830*/  BPT.TRAP 0x1 ;  /* 0x000000040000795c */ /* 0x000fe20000300000 */
.L_x_9377:
[----:B------:R-:W-:Y:S01]  /*5840*/  ULEA UR24, UR20, UR46, 0x3 ;  /* 0x0000002e14187291 */ /* 0x000fe2000f8e183f */
[----:B------:R-:W-:-:S05]  /*5850*/  IMAD.U32 R7, RZ, RZ, UR21 ;  /* 0x00000015ff077e24 */ /* 0x000fca000f8e00ff */
[----:B------:R-:W-:-:S04]  /*5860*/  SHF.L.U32 R7, R7, 0x1f, RZ ;  /* 0x0000001f07077819 */ /* 0x000fc800000006ff */
[----:B------:R0:W1:Y:S01]  /*5870*/  SYNCS.PHASECHK.TRANS64.TRYWAIT P2, [UR24+0x19c30], R7 ;  /* 0x019c3007ff0075a7 */ /* 0x0000620008040158 */
[----:B------:R-:W-:Y:S05]  /*5880*/  @!P0 BRA `(.L_x_9378) ;  /* 0x0000000000048947 */ /* 0x000fea0003800000 */
[----:B------:R-:W-:Y:S01]  /*5890*/  BPT.TRAP 0x1 ;  /* 0x000000040000795c */ /* 0x000fe20000300000 */
.L_x_9378:
[----:B-1----:R-:W-:Y:S05]  /*58a0*/  @P2 BRA `(.L_x_9379) ;  /* 0x0000000000082947 */ /* 0x002fea0003800000 */
[----:B------:R-:W1:Y:S02]  /*58b0*/  SYNCS.PHASECHK.TRANS64.TRYWAIT P2, [UR24+0x19c30], R7 ;  /* 0x019c3007ff0075a7 */ /* 0x000e640008040158 */
[----:B-1----:R-:W-:Y:S05]  /*58c0*/  @!P2 BRA `(.L_x_9380) ;  /* 0x0000011400b8a947 */ /* 0x002fea0003800000 */
.L_x_9379:
        /* <DEDUP_REMOVED lines=17> */
.L_x_9381:
[----:B------:R-:W-:Y:S01]  /*59e0*/  ULEA UR11, UR49, UR46, 0x3 ;  /* 0x0000002e310b7291 */ /* 0x000fe2000f8e183f */
[----:B01----:R-:W-:-:S05]  /*59f0*/  IMAD.U32 R7, RZ, RZ, UR52 ;  /* 0x00000034ff077e24 */ /* 0x003fca000f8e00ff */
[----:B------:R-:W-:-:S04]  /*5a00*/  SHF.L.U32 R7, R7, 0x1f, RZ ;  /* 0x0000001f07077819 */ /* 0x000fc800000006ff */
[----:B------:R0:W1:Y:S01]  /*5a10*/  SYNCS.PHASECHK.TRANS64.TRYWAIT P2, [UR11+0x19c50], R7 ;  /* 0x019c5007ff0075a7 */ /* 0x000062000804014b */
[----:B------:R-:W-:Y:S05]  /*5a20*/  @!P0 BRA `(.L_x_9382) ;  /* 0x0000000000048947 */ /* 0x000fea0003800000 */
[----:B------:R-:W-:Y:S01]  /*5a30*/  BPT.TRAP 0x1 ;  /* 0x000000040000795c */ /* 0x000fe20000300000 */
.L_x_9382:
[----:B-1----:R-:W-:Y:S05]  /*5a40*/  @P2 BRA `(.L_x_9383) ;  /* 0x0000000000082947 */ /* 0x002fea0003800000 */
[----:B------:R-:W1:Y:S02]  /*5a50*/  SYNCS.PHASECHK.TRANS64.TRYWAIT P2, [UR11+0x19c50], R7 ;  /* 0x019c5007ff0075a7 */ /* 0x000e64000804014b */
[----:B-1----:R-:W-:Y:S05]  /*5a60*/  @!P2 BRA `(.L_x_9384) ;  /* 0x000001140068a947 */ /* 0x002fea0003800000 */
.L_x_9383:
[----:B------:R-:W-:Y:S01]  /*5a70*/  UIADD3 UR6, UR46, 0x3000, URZ ;  /* 0x000030002e067890 */ /* 0x000fe2000fffe03f */
[----:B------:R-:W-:Y:S01]  /*5a80*/  WARPGROUP.ARRIVE ;  /* 0x00000000000079c5 */ /* 0x000fe20000000000 */
[----:B------:R-:W-:Y:S01]  /*5a90*/  UMOV UR7, 0x40000040 ;  /* 0x4000004000077882 */ /* 0x000fe20000000000 */
[----:B------:R-:W-:Y:S01]  /*5aa0*/  PLOP3.LUT P2, PT, PT, PT, UP0, 0x80, 0x0 ;  /* 0x000000000000781c */ /* 0x000fe20003f4f008 */
[----:B------:R-:W-:Y:S01]  /*5ab0*/  USHF.R.U32.HI UR6, URZ, 0x4, UR6 ;  /* 0x000000043f067899 */ /* 0x000fe20008011606 */
[----:B------:R-:W-:Y:S01]  /*5ac0*/  PLOP3.LUT P3, PT, PT, PT, UP0, 0x80, 0x0 ;  /* 0x000000000000781c */ /* 0x000fe20003f6f008 */
[C---:B-1----:R-:W-:Y:S01]  /*5ad0*/  FMUL.FTZ R8, R0.reuse, R25 ;  /* 0x0000001900087220 */ /* 0x042fe20000410000 */
        /* <DEDUP_REMOVED lines=17> */
[C---:B0-----:R-:W-:Y:S01]  /*5bf0*/  FMUL.FTZ R7, R0.reuse, R24 ;  /* 0x0000001800077220 */ /* 0x041fe20000410000 */
[----:B------:R-:W-:Y:S01]  /*5c00*/  QGMMA.64x96x32.F32.E4M3.E4M3 R88, R148, gdesc[UR4], R88, gsb0 ;  /* 0x0160000494587df3 */ /* 0x000fe20008000858 */
[----:B------:R-:W-:Y:S01]  /*5c10*/  UIADD3 UR6, UR10, 0x2, URZ ;  /* 0x000000020a067890 */ /* 0x000fe2000fffe03f */
[C---:B------:R-:W-:Y:S01]  /*5c20*/  FMUL.FTZ R10, R0.reuse, R27 ;  /* 0x0000001b000a7220 */ /* 0x040fe20000410000 */
[----:B------:R-:W-:Y:S01]  /*5c30*/  UMOV UR7, 0x40000040 ;  /* 0x4000004000077882 */ /* 0x000fe20000000000 */
        /* <DEDUP_REMOVED lines=51> */
[----:B------:R-:W0:Y:S08]  /*5f70*/  MUFU.TANH R7, R7 ;  /* 0x0000000700077308 */ /* 0x000e300000002400 */
[----:B------:R-:W1:Y:S08]  /*5f80*/  MUFU.TANH R8, R8 ;  /* 0x0000000800087308 */ /* 0x000e700000002400 */
        /* <DEDUP_REMOVED lines=69> */
[----:B------:R-:W-:Y:S01]  /*63e0*/  @P3 SHF.R.U32.HI R136, RZ, UR6, R36 ;  /* 0x00000006ff883c19 */ /* 0x000fe20008011624 */
[----:B------:R-:W-:Y:S01]  /*63f0*/  IMAD.U32 R36, RZ, RZ, UR24 ;  /* 0x00000018ff247e24 */ /* 0x000fe2000f8e00ff */
[----:B------:R-:W0:Y:S03]  /*6400*/  MUFU.TANH R67, R67 ;  /* 0x0000004300437308 */ /* 0x000e260000002400 */
[----:B------:R-:W-:Y:S01]  /*6410*/  @!P1 VIADD R36, R36, 0x19c40 ;  /* 0x00019c4024249836 */ /* 0x000fe20000000000 */
[----:B------:R-:W5:Y:S04]  /*6420*/  SHFL.IDX PT, R85, R136, RZ, 0x1c1f ;  /* 0x001c1fff88557589 */ /* 0x000f6800000e0000 */
[----:B------:R-:W-:Y:S01]  /*6430*/  @!P1 PRMT R36, RZ, 0x654, R36 ;  /* 0x00000654ff249816 */ /* 0x000fe20000000024 */
[----:B------:R-:W0:Y:S03]  /*6440*/  MUFU.TANH R68, R68 ;  /* 0x0000004400447308 */ /* 0x000e260000002400 */
[----:B------:R1:W-:Y:S05]  /*6450*/  @!P1 SYNCS.ARRIVE.TRANS64.RED.A1T0 RZ, [R36+URZ], RZ ;  /* 0x000000ff24ff99a7 */ /* 0x0003ea000810043f */
[----:B------:R-:W0:Y:S01]  /*6460*/  MUFU.TANH R69, R69 ;  /* 0x0000004500457308 */ /* 0x000e220000002400 */
[----:B-1----:R-:W-:-:S07]  /*6470*/  IMAD.U32 R36, RZ, RZ, UR39 ;  /* 0x00000027ff247e24 */ /* 0x002fce000f8e00ff */
[----:B------:R-:W1:Y:S01]  /*6480*/  MUFU.TANH R70, R70 ;  /* 0x0000004600467308 */ /* 0x000e620000002400 */
[----:B------:R-:W-:-:S05]  /*6490*/  IADD3 R37, -R36, UR43, R37 ;  /* 0x0000002b24257c10 */ /* 0x000fca000fffe125 */
[C---:B------:R-:W-:Y:S02]  /*64a0*/  VIADD R83, R37.reuse, UR23 ;  /* 0x0000001725537c36 */ /* 0x040fe40008000000 */
[----:B------:R-:W0:Y:S01]  /*64b0*/  MUFU.TANH R73, R73 ;  /* 0x0000004900497308 */ /* 0x000e220000002400 */
[----:B------:R-:W-:Y:S02]  /*64c0*/  VIADD R82, R37, UR17 ;  /* 0x0000001125527c36 */ /* 0x000fe40008000000 */
[--C-:B-----5:R-:W-:Y:S02]  /*64d0*/  IMAD.IADD R81, R83, 0x1, R85.reuse ;  /* 0x0000000153517824 */ /* 0x120fe400078e0255 */
[----:B------:R-:W-:-:S03]  /*64e0*/  IMAD.IADD R80, R82, 0x1, R85 ;  /* 0x0000000152507824 */ /* 0x000fc600078e0255 */
        /* <DEDUP_REMOVED lines=21> */
.L_x_9387:
[----:B------:R-:W-:-:S05]  /*6640*/  IMAD.U32 R84, RZ, RZ, UR22 ;  /* 0x00000016ff547e24 */ /* 0x000fca000f8e00ff */
[----:B------:R-:W-:-:S13]  /*6650*/  ISETP.NE.AND P2, PT, R84, 0x1, PT ;  /* 0x000000015400780c */ /* 0x000fda0003f45270 */
[----:B------:R-:W1:Y:S02]  /*6660*/  @P2 LDC.64 R36, c[0x0][0x9e8] ;  /* 0x00027a00ff242b82 */ /* 0x000e640000000a00 */
[----:B-1----:R-:W-:-:S05]  /*6670*/  @P2 IMAD.HI.U32 R36, R85, R36, RZ ;  /* 0x0000002455242227 */ /* 0x002fca00078e00ff */
[----:B------:R-:W-:-:S07]  /*6680*/  @P2 SHF.R.U32.HI R85, RZ, R37, R36 ;  /* 0x00000025ff552219 */ /* 0x000fce0000011624 */
.L_x_9388:
[----:B------:R-:W-:Y:S05]  /*6690*/  BSYNC B0 ;  /* 0x0000000000007941 */ /* 0x000fea0003800000 */
.L_x_9386:
[----:B------:R-:W-:-:S04]  /*66a0*/  IMAD R85, R85, R84, -R74 ;  /* 0x0000005455557224 */ /* 0x000fc800078e0a4a */
[----:B------:R-:W-:-:S05]  /*66b0*/  IMAD R85, R16, -0x2, R85 ;  /* 0xfffffffe10557824 */ /* 0x000fca00078e0255 */
[----:B------:R-:W-:Y:S02]  /*66c0*/  VIADDMNMX R81, R85, R84, R81, PT ;  /* 0x0000005455517246 */ /* 0x000fe40003800151 */
[----:B------:R-:W-:-:S07]  /*66d0*/  VIMNMX R80, R80, R85, !PT ;  /* 0x0000005550507248 */ /* 0x000fce0007fe0100 */
.L_x_9385:
        /* <DEDUP_REMOVED lines=115> */
.L_x_9391:
[----:B------:R-:W-:-:S05]  /*6e10*/  IMAD.U32 R80, RZ, RZ, UR22 ;  /* 0x00000016ff507e24 */ /* 0x000fca000f8e00ff */
[----:B------:R-:W-:-:S13]  /*6e20*/  ISETP.NE.AND P3, PT, R80, 0x1, PT ;  /* 0x000000015000780c */ /* 0x000fda0003f65270 */
[----:B------:R-:W0:Y:S02]  /*6e30*/  @P3 LDC.64 R36, c[0x0][0x9e8] ;  /* 0x00027a00ff243b82 */ /* 0x000e240000000a00 */
[----:B0-----:R-:W-:-:S05]  /*6e40*/  @P3 IMAD.HI.U32 R36, R7, R36, RZ ;  /* 0x0000002407243227 */ /* 0x001fca00078e00ff */
[----:B------:R-:W-:-:S07]  /*6e50*/  @P3 SHF.R.U32.HI R7, RZ, R37, R36 ;  /* 0x00000025ff073219 */ /* 0x000fce0000011624 */
.L_x_9392:
[----:B------:R-:W-:Y:S05]  /*6e60*/  BSYNC B0 ;  /* 0x0000000000007941 */ /* 0x000fea0003800000 */
.L_x_9390:
[----:B------:R-:W-:-:S04]  /*6e70*/  IMAD R7, R7, R80, -R74 ;  /* 0x0000005007077224 */ /* 0x000fc800078e0a4a */
[----:B------:R-:W-:-:S05]  /*6e80*/  IMAD R7, R16, -0x2, R7 ;  /* 0xfffffffe10077824 */ /* 0x000fca00078e0207 */
[----:B------:R-:W-:Y:S02]  /*6e90*/  VIADDMNMX R83, R7, R80, R83, PT ;  /* 0x0000005007537246 */ /* 0x000fe40003800153 */
[----:B------:R-:W-:-:S07]  /*6ea0*/  VIMNMX R82, R82, R7, !PT ;  /* 0x0000000752527248 */ /* 0x000fce0007fe0100 */
.L_x_9389:
        /* <DEDUP_REMOVED lines=73> */
[----:B------:R-:W-:-:S04]  /*7340*/  ISETP.GT.AND P4, PT, R82, 0x30, P2 ;  /* 0x000000305200780c */ /* 0x000fc80001784270 */
[----:B------:R-:W-:Y:S02]  /*7350*/  FSEL R10, R74, RZ, P6 ;  /* 0x000000ff4a0a7208 */ /* 0x000fe40003000000 */
[----:B------:R-:W-:-:S03]  /*7360*/  ISETP.LT.OR P4, PT, R83, 0x31, P4 ;  /* 0x000000315300780c */ /* 0x000fc60002781670 */
[--C-:B------:R-:W-:Y:S01]  /*7370*/  FFMA.FTZ R80, R15, UR10, -R10.reuse ;  /* 0x0000000a0f507c23 */ /* 0x100fe2000801080a */
[----:B------:R-:W-:Y:S01]  /*7380*/  FSEL R15, R9, -INF , !P5 ;  /* 0xff800000090f7808 */ /* 0x000fe20006800000 */
[--C-:B------:R-:W-:Y:S01]  /*7390*/  FFMA.FTZ R37, R84, UR10, -R10.reuse ;  /* 0x0000000a54257c23 */ /* 0x100fe2000801080a */
[----:B------:R-:W-:Y:S01]  /*73a0*/  ISETP.LT.OR P5, PT, R83, 0x2a, P3 ;  /* 0x0000002a5300780c */ /* 0x000fe20001fa1670 */
[----:B------:R0:W-:Y:S01]  /*73b0*/  MUFU.EX2 R9, R80 ;  /* 0x0000005000097308 */ /* 0x0001e20000000800 */
[----:B------:R-:W-:Y:S01]  /*73c0*/  FMNMX.FTZ R81, R15, R6, !PT ;  /* 0x000000060f517209 */ /* 0x000fe20007810000 */
[--C-:B------:R-:W-:Y:S01]  /*73d0*/  FFMA.FTZ R8, R8, UR10, -R10.reuse ;  /* 0x0000000a08087c23 */ /* 0x100fe2000801080a */
[----:B------:R-:W-:Y:S01]  /*73e0*/  ISETP.GT.AND P3, PT, R82, 0x31, P2 ;  /* 0x000000315200780c */ /* 0x000fe20001764270 */
        /* <DEDUP_REMOVED lines=121> */
[----:B------:R-:W-:Y:S02]  /*7b80*/  ISETP.LT.OR P4, PT, R83, 0x79, P4 ;  /* 0x000000795300780c */ /* 0x000fe40002781670 */
[----:B------:R-:W-:-:S02]  /*7b90*/  FSEL R72, R72, -INF , !P5 ;  /* 0xff80000048487808 */ /* 0x000fc40006800000 */
[----:B------:R-:W-:Y:S01]  /*7ba0*/  FMNMX.FTZ R81, R71, R74, !PT ;  /* 0x0000004a47517209 */ /* 0x000fe20007810000 */
[----:B------:R-:W-:Y:S01]  /*7bb0*/  MUFU.EX2 R44, R44 ;  /* 0x0000002c002c7308 */ /* 0x000fe20000000800 */
[----:B------:R-:W-:Y:S02]  /*7bc0*/  ISETP.LT.OR P2, PT, R83, 0x7a, P2 ;  /* 0x0000007a5300780c */ /* 0x000fe40001741670 */
[----:B------:R-:W-:Y:S02]  /*7bd0*/  FSEL R76, R76, -INF , !P4 ;  /* 0xff8000004c4c7808 */ /* 0x000fe40006000000 */
[----:B------:R-:W-:Y:S02]  /*7be0*/  FMNMX.FTZ R81, R72, R81, !PT ;  /* 0x0000005148517209 */ /* 0x000fe40007810000 */
[----:B------:R-:W-:Y:S01]  /*7bf0*/  FSEL R77, R77, -INF , !P2 ;  /* 0xff8000004d4d7808 */ /* 0x000fe20005000000 */
[----:B------:R-:W-:Y:S01]  /*7c00*/  MUFU.EX2 R47, R47 ;  /* 0x0000002f002f7308 */ /* 0x000fe20000000800 */
[----:B------:R-:W-:-:S04]  /*7c10*/  FMNMX.FTZ R74, R76, R81, !PT ;  /* 0x000000514c4a7209 */ /* 0x000fc80007810000 */
[----:B------:R-:W-:-:S03]  /*7c20*/  FMNMX.FTZ R74, R77, R74, !PT ;  /* 0x0000004a4d4a7209 */ /* 0x000fc60007810000 */
[----:B------:R-:W-:Y:S02]  /*7c30*/  MUFU.EX2 R48, R48 ;  /* 0x0000003000307308 */ /* 0x000fe40000000800 */
[----:B------:R-:W1:Y:S06]  /*7c40*/  SHFL.BFLY PT, R81, R74, 0x2, 0x1f ;  /* 0x0c401f004a517f89 */ /* 0x000e6c00000e0000 */
[----:B------:R-:W-:Y:S08]  /*7c50*/  MUFU.EX2 R51, R51 ;  /* 0x0000003300337308 */ /* 0x000ff00000000800 */
[----:B------:R-:W-:Y:S08]  /*7c60*/  MUFU.EX2 R52, R52 ;  /* 0x0000003400347308 */ /* 0x000ff00000000800 */
[----:B------:R-:W-:Y:S01]  /*7c70*/  MUFU.EX2 R57, R57 ;  /* 0x0000003900397308 */ /* 0x000fe20000000800 */
[----:B-1----:R-:W-:Y:S01]  /*7c80*/  FMNMX.FTZ R81, R74, R81, !PT ;  /* 0x000000514a517209 */ /* 0x002fe20007810000 */
[--C-:B------:R-:W-:Y:S01]  /*7c90*/  FFMA.FTZ R74, R75, UR10, -R10.reuse ;  /* 0x0000000a4b4a7c23 */ /* 0x100fe2000801080a */
[----:B------:R-:W-:-:S01]  /*7ca0*/  FFMA.FTZ R75, R78, UR10, -R10 ;  /* 0x0000000a4e4b7c23 */ /* 0x000fc2000801080a */
[----:B------:R-:W-:-:S02]  /*7cb0*/  FSEL R78, R7, RZ, P6 ;  /* 0x000000ff074e7208 */ /* 0x000fc40003000000 */
[----:B0-----:R-:W0:Y:S02]  /*7cc0*/  SHFL.BFLY PT, R80, R81, 0x1, 0x1f ;  /* 0x0c201f0051507f89 */ /* 0x001e2400000e0000 */
[----:B------:R-:W-:Y:S01]  /*7cd0*/  MUFU.EX2 R58, R58 ;  /* 0x0000003a003a7308 */ /* 0x000fe20000000800 */
[----:B------:R-:W-:-:S04]  /*7ce0*/  FADD.FTZ R78, -R78, R5 ;  /* 0x000000054e4e7221 */ /* 0x000fc80000010100 */
[----:B------:R-:W-:-:S03]  /*7cf0*/  FMUL.FTZ R78, R78, UR10 ;  /* 0x0000000a4e4e7c20 */ /* 0x000fc60008410000 */
[----:B------:R-:W-:Y:S08]  /*7d00*/  MUFU.EX2 R61, R61 ;  /* 0x0000003d003d7308 */ /* 0x000ff00000000800 */
[----:B------:R-:W1:Y:S01]  /*7d10*/  MUFU.EX2 R78, R78 ;  /* 0x0000004e004e7308 */ /* 0x000e620000000800 */
[----:B0-----:R-:W-:Y:S01]  /*7d20*/  FMNMX.FTZ R10, R81, R80, !PT ;  /* 0x00000050510a7209 */ /* 0x001fe20007810000 */
[----:B------:R-:W-:-:S06]  /*7d30*/  IMAD.U32 R81, RZ, RZ, UR10 ;  /* 0x0000000aff517e24 */ /* 0x000fcc000f8e00ff */
[----:B------:R0:W-:Y:S01]  /*7d40*/  MUFU.EX2 R80, R79 ;  /* 0x0000004f00507308 */ /* 0x0001e20000000800 */
[C---:B------:R-:W-:Y:S01]  /*7d50*/  FSETP.NEU.FTZ.AND P2, PT, R10.reuse, -INF , PT ;  /* 0xff8000000a00780b */ /* 0x040fe20003f5d000 */
[----:B------:R-:W-:-:S05]  /*7d60*/  FFMA.FTZ R5, R10, R81, -8 ;  /* 0xc10000000a057423 */ /* 0x000fca0000010051 */
[----:B------:R-:W-:Y:S01]  /*7d70*/  FSEL R5, R5, RZ, P2 ;  /* 0x000000ff05057208 */ /* 0x000fe20001000000 */
[----:B------:R-:W-:Y:S01]  /*7d80*/  MUFU.EX2 R62, R62 ;  /* 0x0000003e003e7308 */ /* 0x000fe20000000800 */
[----:B0-----:R-:W-:-:S03]  /*7d90*/  FSEL R79, R10, RZ, P2 ;  /* 0x000000ff0a4f7208 */ /* 0x001fc60001000000 */
        /* <DEDUP_REMOVED lines=13> */
[----:B------:R-:W-:Y:S01]  /*7e70*/  FFMA.FTZ R38, R41, UR10, -R5 ;  /* 0x0000000a29267c23 */ /* 0x000fe20008010805 */
[----:B-1----:R-:W-:-:S01]  /*7e80*/  FFMA.FTZ R53, R78, R4, R37 ;  /* 0x000000044e357223 */ /* 0x002fc20000010025 */
[----:B------:R-:W0:Y:S01]  /*7e90*/  MUFU.EX2 R45, R45 ;  /* 0x0000002d002d7308 */ /* 0x000e220000000800 */
        /* <DEDUP_REMOVED lines=8> */
[----:B------:R-:W-:-:S01]  /*7f20*/  FFMA.FTZ R53, R54, UR10, -R5 ;  /* 0x0000000a36357c23 */ /* 0x000fc20008010805 */
[--C-:B------:R-:W-:Y:S01]  /*7f30*/  FFMA.FTZ R32, R32, UR10, -R5.reuse ;  /* 0x0000000a20207c23 */ /* 0x100fe20008010805 */
[----:B------:R-:W-:-:S05]  /*7f40*/  FFMA.FTZ R35, R35, UR10, -R5 ;  /* 0x0000000a23237c23 */ /* 0x000fca0008010805 */
[----:B------:R-:W2:Y:S01]  /*7f50*/  MUFU.EX2 R13, R13 ;  /* 0x0000000d000d7308 */ /* 0x000ea20000000800 */
[----:B0-----:R-:W-:-:S01]  /*7f60*/  FFMA.FTZ R4, R45, R3, R82 ;  /* 0x000000032d047223 */ /* 0x001fc20000010052 */
[----:B------:R-:W-:Y:S01]  /*7f70*/  FADD.FTZ R3, R11, R50 ;  /* 0x000000320b037221 */ /* 0x000fe20000010000 */
[----:B------:R-:W-:-:S05]  /*7f80*/  FFMA.FTZ R50, R55, UR10, -R5 ;  /* 0x0000000a37327c23 */ /* 0x000fca0008010805 */
        /* <DEDUP_REMOVED lines=15> */
[----:B------:R-:W-:-:S01]  /*8080*/  FADD.FTZ R3, R25, R4 ;  /* 0x0000000419037221 */ /* 0x000fc20000010000 */
[----:B------:R-:W-:Y:S01]  /*8090*/  FFMA.FTZ R55, R56, UR10, -R5 ;  /* 0x0000000a38377c23 */ /* 0x000fe20008010805 */
[----:B------:R-:W1:Y:S01]  /*80a0*/  MUFU.EX2 R32, R32 ;  /* 0x0000002000207308 */ /* 0x000e620000000800 */
[----:B----4-:R-:W-:-:S01]  /*80b0*/  FADD.FTZ R81, R27, R54 ;  /* 0x000000361b517221 */ /* 0x010fc20000010000 */
[----:B------:R-:W-:Y:S01]  /*80c0*/  FADD.FTZ R4, R26, R3 ;  /* 0x000000031a047221 */ /* 0x000fe20000010000 */
[----:B------:R-:W-:-:S02]  /*80d0*/  FFMA.FTZ R54, R59, UR10, -R5 ;  /* 0x0000000a3b367c23 */ /* 0x000fc40008010805 */
        /* <DEDUP_REMOVED lines=14> */
[----:B------:R-:W-:-:S01]  /*81c0*/  FFMA.FTZ R56, R63, UR10, -R5 ;  /* 0x0000000a3f387c23 */ /* 0x000fc20008010805 */
[----:B------:R-:W-:-:S04]  /*81d0*/  FFMA.FTZ R63, R64, UR10, -R5 ;  /* 0x0000000a403f7c23 */ /* 0x000fc80008010805 */
[----:B------:R-:W2:Y:S01]  /*81e0*/  MUFU.EX2 R41, R41 ;  /* 0x0000002900297308 */ /* 0x000ea20000000800 */
[----:B0-----:R-:W-:-:S07]  /*81f0*/  FADD.FTZ R81, R36, R81 ;  /* 0x0000005124517221 */ /* 0x001fce0000010000 */
[----:B------:R-:W0:Y:S01]  /*8200*/  MUFU.EX2 R79, R79 ;  /* 0x0000004f004f7308 */ /* 0x000e220000000800 */
[----:B-1----:R-:W-:-:S01]  /*8210*/  FADD.FTZ R4, R38, R81 ;  /* 0x0000005126047221 */ /* 0x002fc20000010000 */
[----:B------:R-:W-:Y:S01]  /*8220*/  FADD.FTZ R81, R43, R60 ;  /* 0x0000003c2b517221 */ /* 0x000fe20000010000 */
[----:B------:R-:W-:-:S03]  /*8230*/  FFMA.FTZ R60, R69, UR10, -R5 ;  /* 0x0000000a453c7c23 */ /* 0x000fc60008010805 */
[----:B------:R-:W-:Y:S02]  /*8240*/  FADD.FTZ R64, R44, R81 ;  /* 0x000000512c407221 */ /* 0x000fe40000010000 */
[----:B------:R-:W1:Y:S01]  /*8250*/  MUFU.EX2 R42, R42 ;  /* 0x0000002a002a7308 */ /* 0x000e620000000800 */
[----:B--2---:R-:W-:-:S01]  /*8260*/  FADD.FTZ R3, R41, R4 ;  /* 0x0000000429037221 */ /* 0x004fc20000010000 */
[----:B------:R-:W-:-:S03]  /*8270*/  FADD.FTZ R69, R47, R64 ;  /* 0x000000402f457221 */ /* 0x000fc60000010000 */
[----:B------:R-:W-:Y:S01]  /*8280*/  FADD.FTZ R4, R6, R3 ;  /* 0x0000000306047221 */ /* 0x000fe20000010000 */
[----:B------:R-:W-:-:S01]  /*8290*/  FADD.FTZ R64, R48, R69 ;  /* 0x0000004530407221 */ /* 0x000fc20000010000 */
[----:B------:R-:W-:Y:S01]  /*82a0*/  FFMA.FTZ R69, R70, UR10, -R5 ;  /* 0x0000000a46457c23 */ /* 0x000fe20008010805 */
        /* <DEDUP_REMOVED lines=8> */
[----:B------:R-:W-:Y:S01]  /*8330*/  FADD.FTZ R70, R58, R71 ;  /* 0x000000473a467221 */ /* 0x000fe20000010000 */
[----:B------:R-:W-:-:S01]  /*8340*/  FFMA.FTZ R71, R72, UR10, -R5 ;  /* 0x0000000a48477c23 */ /* 0x000fc20008010805 */
[----:B------:R-:W1:Y:S01]  /*8350*/  MUFU.EX2 R53, R53 ;  /* 0x0000003500357308 */ /* 0x000e620000000800 */
[----:B--2---:R-:W-:-:S01]  /*8360*/  FADD.FTZ R3, R49, R4 ;  /* 0x0000000431037221 */ /* 0x004fc20000010000 */
[----:B------:R-:W-:Y:S01]  /*8370*/  FADD.FTZ R81, R61, R70 ;  /* 0x000000463d517221 */ /* 0x000fe20000010000 */
[----:B------:R-:W-:-:S01]  /*8380*/  FFMA.FTZ R70, R76, UR10, -R5 ;  /* 0x0000000a4c467c23 */ /* 0x000fc20008010805 */
[----:B------:R-:W-:Y:S02]  /*8390*/  FFMA.FTZ R5, R77, UR10, -R5 ;  /* 0x0000000a4d057c23 */ /* 0x000fe40008010805 */
[----:B------:R-:W-:-:S02]  /*83a0*/  FADD.FTZ R72, R62, R81 ;  /* 0x000000513e487221 */ /* 0x000fc40000010000 */
        /* <DEDUP_REMOVED lines=43> */
.L_x_9393:
        /* <DEDUP_REMOVED lines=94> */
.L_x_9376:
[----:B------:R-:W-:Y:S01]  /*8c40*/  ULDC UR6, c[0x0][0x448] ;  /* 0x0001120000067ab9 */ /* 0x000fe20000000800 */
[----:B------:R-:W-:Y:S01]  /*8c50*/  ULDC UR15, c[0x0][0x9e4] ;  /* 0x00027900000f7ab9 */ /* 0x000fe20000000800 */
[----:B------:R-:W-:Y:S02]  /*8c60*/  UISETP.NE.AND UP0, UPT, UR6, 0x1, UPT ;  /* 0x000000010600788c */ /* 0x000fe4000bf05270 */
[----:B------:R-:W-:Y:S02]  /*8c70*/  UISETP.GE.AND UP1, UPT, UR15, 0x1, UPT ;  /* 0x000000010f00788c */ /* 0x000fe4000bf26270 */
[----:B------:R-:W-:Y:S02]  /*8c80*/  UIADD3 UR11, UR42, 0xbf, URZ ;  /* 0x000000bf2a0b7890 */ /* 0x000fe4000fffe03f */
[----:B------:R-:W-:Y:S02]  /*8c90*/  UIADD3 UR14, UR43, 0x1, -UR39 ;  /* 0x000000012b0e7890 */ /* 0x000fe4000fffe827 */
[----:B------:R-:W-:-:S03]  /*8ca0*/  PLOP3.LUT P5, PT, PT, PT, UP1, 0x80, 0x0 ;  /* 0x000000000000781c */ /* 0x000fc60003faf018 */
[----:B------:R-:W-:Y:S01]  /*8cb0*/  @UP0 ULDC UR6, c[0x0][0x44c] ;  /* 0x0001130000060ab9 */ /* 0x000fe20000000800 */
[----:B------:R-:W-:Y:S01]  /*8cc0*/  @UP0 ULDC UR18, c[0x0][0x450] ;  /* 0x0001140000120ab9 */ /* 0x000fe20000000800 */
[----:B------:R-:W-:-:S04]  /*8cd0*/  UIMAD.WIDE.U32 UR6, UR11, UR6, URZ ;  /* 0x000000060b0672a5 */ /* 0x000fc8000f8e003f */
[----:B------:R-:W-:-:S04]  /*8ce0*/  @UP0 USHF.R.U32.HI UR11, URZ, UR18, UR7 ;  /* 0x000000123f0b0299 */ /* 0x000fc80008011607 */
[----:B------:R-:W-:-:S03]  /*8cf0*/  UIADD3 UR11, UR14, UR11, URZ ;  /* 0x0000000b0e0b7290 */ /* 0x000fc6000fffe03f */
[----:B------:R-:W-:Y:S02]  /*8d00*/  ULDC UR14, c[0x0][0x9dc] ;  /* 0x00027700000e7ab9 */ /* 0x000fe40000000800 */
        /* <DEDUP_REMOVED lines=12> */
.L_x_9396:
[----:B------:R-:W-:-:S11]  /*8dd0*/  UISETP.NE.AND UP1, UPT, UR15, 0x1, UPT ;  /* 0x000000010f00788c */ /* 0x000fd6000bf25270 */
[----:B------:R-:W-:Y:S02]  /*8de0*/  @UP1 ULDC.64 UR18, c[0x0][0x9e8] ;  /* 0x00027a0000121ab9 */ /* 0x000fe40000000a00 */
[----:B------:R-:W-:-:S04]  /*8df0*/  UIMAD.WIDE.U32 UR6, UR11, UR18, URZ ;  /* 0x000000120b0672a5 */ /* 0x000fc8000f8e003f */
[----:B------:R-:W-:-:S12]  /*8e00*/  @UP1 USHF.R.U32.HI UR11, URZ, UR19, UR7 ;  /* 0x000000133f0b1299 */ /* 0x000fd80008011607 */
.L_x_9397:
[----:B------:R-:W-:-:S04]  /*8e10*/  UIMAD UR11, UR11, UR15, URZ ;  /* 0x0000000f0b0b72a4 */ /* 0x000fc8000f8e023f */
[----:B------:R-:W-:-:S04]  /*8e20*/  UISETP.LT.AND UP1, UPT, UR14, UR11, UPT ;  /* 0x0000000b0e00728c */ /* 0x000fc8000bf21270 */
[----:B------:R-:W-:-:S12]  /*8e30*/  USEL UR14, UR14, UR11, !UP1 ;  /* 0x0000000b0e0e7287 */ /* 0x000fd8000c800000 */
.L_x_9395:
        /* <DEDUP_REMOVED lines=13> */
.L_x_9408:
[----:B------:R-:W-:-:S04]  /*8f10*/  UISETP.NE.AND UP1, UPT, UR21, 0x1, UPT ;  /* 0x000000011500788c */ /* 0x000fc8000bf25270 */
[----:B------:R-:W-:-:S04]  /*8f20*/  USEL UR52, URZ, 0x1, UP1 ;  /* 0x000000013f347887 */ /* 0x000fc80008800000 */
[----:B------:R-:W-:Y:S01]  /*8f30*/  ULOP3.LUT UR52, UR20, UR52, URZ, 0x3c, !UPT ;  /* 0x0000003414347292 */ /* 0x000fe2000f8e3c3f */
[----:B------:R-:W-:Y:S11]  /*8f40*/  @!P0 BRA `(.L_x_9399) ;  /* 0x0000000000048947 */ /* 0x000ff60003800000 */
[----:B------:R-:W-:Y:S01]  /*8f50*/  BPT.TRAP 0x1 ;  /* 0x000000040000795c */ /* 0x000fe20000300000 */
.L_x_9399:
        /* <DEDUP_REMOVED lines=9> */
.L_x_9400:
[----:B-1----:R-:W-:Y:S05]  /*8ff0*/  @P2 BRA `(.L_x_9401) ;  /* 0x0000000000082947 */ /* 0x002fea0003800000 */
[----:B------:R-:W1:Y:S02]  /*9000*/  SYNCS.PHASECHK.TRANS64.TRYWAIT P2, [UR22+0x19c30], R5 ;  /* 0x019c3005ff0075a7 */ /* 0x000e640008040156 */
[----:B-1----:R-:W-:Y:S05]  /*9010*/  @!P2 BRA `(.L_x_9402) ;  /* 0x000000e00014a947 */ /* 0x002fea0003800000 */
.L_x_9401:
        /* <DEDUP_REMOVED lines=17> */
.L_x_9403:
[----:B------:R-:W-:Y:S01]  /*9130*/  ULEA UR14, UR21, UR46, 0x3 ;  /* 0x0000002e150e7291 */ /* 0x000fe2000f8e183f */
[----:B01----:R-:W-:-:S05]  /*9140*/  IMAD.U32 R5, RZ, RZ, UR20 ;  /* 0x00000014ff057e24 */ /* 0x003fca000f8e00ff */
[----:B------:R-:W-:-:S04]  /*9150*/  SHF.L.U32 R5, R5, 0x1f, RZ ;  /* 0x0000001f05057819 */ /* 0x000fc800000006ff */
[----:B------:R0:W1:Y:S01]  /*9160*/  SYNCS.PHASECHK.TRANS64.TRYWAIT P2, [UR14+0x19c50], R5 ;  /* 0x019c5005ff0075a7 */ /* 0x000062000804014e */
[----:B------:R-:W-:Y:S05]  /*9170*/  @!P0 BRA `(.L_x_9404) ;  /* 0x0000000000048947 */ /* 0x000fea0003800000 */
[----:B------:R-:W-:Y:S01]  /*9180*/  BPT.TRAP 0x1 ;  /* 0x000000040000795c */ /* 0x000fe20000300000 */
.L_x_9404:
[----:B-1----:R-:W-:Y:S05]  /*9190*/  @P2 BRA `(.L_x_9405) ;  /* 0x0000000000082947 */ /* 0x002fea0003800000 */
[----:B------:R-:W1:Y:S02]  /*91a0*/  SYNCS.PHASECHK.TRANS64.TRYWAIT P2, [UR14+0x19c50], R5 ;  /* 0x019c5005ff0075a7 */ /* 0x000e64000804014e */
[----:B-1----:R-:W-:Y:S05]  /*91b0*/  @!P2 BRA `(.L_x_9406) ;  /* 0x000000dc00c4a947 */ /* 0x002fea0003800000 */
.L_x_9405:
[C---:B------:R-:W-:Y:S01]  /*91c0*/  FMUL.FTZ R9, R0.reuse, R24 ;  /* 0x0000001800097220 */ /* 0x040fe20000410000 */
[C---:B------:R-:W-:Y:S01]  /*91d0*/  FMUL.FTZ R12, R0.reuse, R26 ;  /* 0x0000001a000c7220 */ /* 0x040fe20000410000 */
[----:B------:R-:W-:Y:S01]  /*91e0*/  UIADD3 UR6, UR46, 0x3000, URZ ;  /* 0x000030002e067890 */ /* 0x000fe2000fffe03f */
[C---:B------:R-:W-:Y:S01]  /*91f0*/  FMUL.FTZ R10, R0.reuse, R25 ;  /* 0x00000019000a7220 */ /* 0x040fe20000410000 */
[C---:B------:R-:W-:Y:S01]  /*9200*/  FMUL.FTZ R11, R0.reuse, R27 ;  /* 0x0000001b000b7220 */ /* 0x040fe20000410000 */
[C---:B------:R-:W-:Y:S01]  /*9210*/  FMUL.FTZ R13, R0.reuse, R28 ;  /* 0x0000001c000d7220 */ /* 0x040fe20000410000 */
[----:B------:R-:W0:Y:S01]  /*9220*/  MUFU.TANH R9, R9 ;  /* 0x0000000900097308 */ /* 0x000e220000002400 */
[----:B------:R-:W-:Y:S01]  /*9230*/  USHF.R.U32.HI UR6, URZ, 0x4, UR6 ;  /* 0x000000043f067899 */ /* 0x000fe20008011606 */
[C---:B------:R-:W-:Y:S01]  /*9240*/  FMUL.FTZ R15, R0.reuse, R30 ;  /* 0x0000001e000f7220 */ /* 0x040fe20000410000 */
[C---:B------:R-:W-:Y:S01]  /*9250*/  FMUL.FTZ R14, R0.reuse, R29 ;  /* 0x0000001d000e7220 */ /* 0x040fe20000410000 */
[C---:B------:R-:W-:Y:S01]  /*9260*/  FMUL.FTZ R20, R0.reuse, R31 ;  /* 0x0000001f00147220 */ /* 0x040fe20000410000 */
[----:B------:R-:W-:Y:S01]  /*9270*/  ULOP3.LUT UR6, UR6, 0x3fff, URZ, 0xc0, !UPT ;  /* 0x00003fff06067892 */ /* 0x000fe2000f8ec03f */
[C---:B------:R-:W-:Y:S01]  /*9280*/  FMUL.FTZ R21, R0.reuse, R32 ;  /* 0x0000002000157220 */ /* 0x040fe20000410000 */
[C---:B------:R-:W-:Y:S01]  /*9290*/  FMUL.FTZ R25, R0.reuse, R34 ;  /* 0x0000002200197220 */ /* 0x040fe20000410000 */
[----:B------:R-:W2:Y:S01]  /*92a0*/  MUFU.TANH R12, R12 ;  /* 0x0000000c000c7308 */ /* 0x000ea20000002400 */
[----:B------:R-:W-:Y:S01]  /*92b0*/  ULOP3.LUT UR6, UR6, 0x10000, URZ, 0xfc, !UPT ;  /* 0x0001000006067892 */ /* 0x000fe2000f8efc3f */
[C---:B------:R-:W-:Y:S01]  /*92c0*/  FMUL.FTZ R24, R0.reuse, R33 ;  /* 0x0000002100187220 */ /* 0x040fe20000410000 */
[----:B------:R-:W-:Y:S01]  /*92d0*/  WARPGROUP.ARRIVE ;  /* 0x00000000000079c5 */ /* 0x000fe20000000000 */
[C---:B------:R-:W-:Y:S01]  /*92e0*/  FMUL.FTZ R26, R0.reuse, R35 ;  /* 0x00000023001a7220 */ /* 0x040fe20000410000 */
[----:B------:R-:W-:Y:S01]  /*92f0*/  UIMAD UR11, UR21, 0x300, UR6 ;  /* 0x00000300150b78a4 */ /* 0x000fe2000f8e0206 */
[C---:B------:R-:W-:Y:S01]  /*9300*/  FMUL.FTZ R30, R0.reuse, R39 ;  /* 0x00000027001e7220 */ /* 0x040fe20000410000 */
[C---:B------:R-:W-:Y:S01]  /*9310*/  FMUL.FTZ R27, R0.reuse, R36 ;  /* 0x00000024001b7220 */ /* 0x040fe20000410000 */
[----:B------:R-:W3:Y:S01]  /*9320*/  MUFU.TANH R10, R10 ;  /* 0x0000000a000a7308 */ /* 0x000ee20000002400 */
[----:B01----:R-:W-:Y:S01]  /*9330*/  FMNMX.FTZ R5, R9, R8, !PT ;  /* 0x0000000809057209 */ /* 0x003fe20007810000 */
[C---:B------:R-:W-:Y:S01]  /*9340*/  FMUL.FTZ R39, R0.reuse, R48 ;  /* 0x0000003000277220 */ /* 0x040fe20000410000 */
[C---:B------:R-:W-:Y:S01]  /*9350*/  FMUL.FTZ R48, R0.reuse, R57 ;  /* 0x0000003900307220 */ /* 0x040fe20000410000 */
[C---:B------:R-:W-:Y:S01]  /*9360*/  FMUL.FTZ R57, R0.reuse, R66 ;  /* 0x0000004200397220 */ /* 0x040fe20000410000 */
[----:B------:R-:W-:Y:S01]  /*9370*/  UMOV UR6, UR11 ;  /* 0x0000000b00067c82 */ /* 0x000fe20008000000 */
[----:B------:R-:W-:Y:S01]  /*9380*/  UMOV UR7, 0x40000040 ;  /* 0x4000004000077882 */ /* 0x000fe20000000000 */
[----:B------:R-:W-:Y:S01]  /*9390*/  FMUL.FTZ R29, R0, R38 ;  /* 0x00000026001d7220 */ /* 0x000fe20000410000 */
[----:B------:R-:W0:Y:S01]  /*93a0*/  MUFU.TANH R11, R11 ;  /* 0x0000000b000b7308 */ /* 0x000e220000002400 */
[----:B--2---:R-:W-:Y:S01]  /*93b0*/  FMNMX.FTZ R6, R12, R7, !PT ;  /* 0x000000070c067209 */ /* 0x004fe20007810000 */
[C---:B------:R-:W-:Y:S01]  /*93c0*/  FMUL.FTZ R28, R0.reuse, R37 ;  /* 0x00000025001c7220 */ /* 0x040fe20000410000 */
[----:B------:R-:W-:Y:S01]  /*93d0*/  QGMMA.64x96x32.F32.E4M3.E4M3 R88, R148, gdesc[UR4], R88, gsb0 ;  /* 0x0160000494587df3 */ /* 0x000fe20008000858 */
        /* <DEDUP_REMOVED lines=46> */
[----:B------:R-:W-:Y:S01]  /*96c0*/  FMUL.FTZ R67, R0, R76 ;  /* 0x0000004c00437220 */ /* 0x000fe20000410000 */
[----:B------:R-:W-:Y:S01]  /*96d0*/  UMOV UR7, 0x40000040 ;  /* 0x4000004000077882 */ /* 0x000fe20000000000 */
[----:B------:R-:W-:-:S04]  /*96e0*/  UMOV UR10, UR19 ;  /* 0x00000013000a7c82 */ /* 0x000fc80008000000 */
        /* <DEDUP_REMOVED lines=17> */
[----:B------:R-:W-:Y:S01]  /*9800*/  FMUL.FTZ R69, R0, R78 ;  /* 0x0000004e00457220 */ /* 0x000fe20000410000 */
[----:B------:R-:W-:Y:S02]  /*9810*/  WARPGROUP.DEPBAR.LE gsb0, 0x0 ;  /* 0x00008000000079c5 */ /* 0x000fe40000010000 */
[----:B------:R-:W-:-:S03]  /*9820*/  WARPGROUP.ARRIVE ;  /* 0x00000000000079c5 */ /* 0x000fc60000000000 */
[----:B------:R-:W0:Y:S01]  /*9830*/  MUFU.TANH R32, R32 ;  /* 0x0000002000207308 */ /* 0x000e220000002400 */
[----:B-1----:R-:W-:Y:S02]  /*9840*/  FMNMX.FTZ R5, R31, R6, !PT ;  /* 0x000000061f057209 */ /* 0x002fe40007810000 */
[----:B------:R-:W-:Y:S01]  /*9850*/  QGMMA.64x96x32.F32.E4M3.E4M3 R88, R144, gdesc[UR4], R88, gsb0 ;  /* 0x0160000490587df3 */ /* 0x000fe20008000858 */
[----:B------:R-:W-:Y:S01]  /*9860*/  UIADD3 UR6, UR11, 0x4, URZ ;  /* 0x000000040b067890 */ /* 0x000fe2000fffe03f */
[----:B------:R-:W-:-:S03]  /*9870*/  UMOV UR7, 0x40000040 ;  /* 0x4000004000077882 */ /* 0x000fc60000000000 */
        /* <DEDUP_REMOVED lines=35> */
[----:B------:R-:W-:Y:S01]  /*9ab0*/  FMUL.FTZ R73, R0, R82 ;  /* 0x0000005200497220 */ /* 0x000fe20000410000 */
[----:B------:R-:W-:Y:S01]  /*9ac0*/  QGMMA.64x96x32.F32.E4M3.E4M3 R88, R140, gdesc[UR4], R88, gsb0 ;  /* 0x016000048c587df3 */ /* 0x000fe20008000858 */
[----:B------:R-:W-:Y:S01]  /*9ad0*/  UIADD3 UR6, UR11, 0x6, URZ ;  /* 0x000000060b067890 */ /* 0x000fe2000fffe03f */
[----:B------:R-:W-:-:S03]  /*9ae0*/  UMOV UR7, 0x40000040 ;  /* 0x4000004000077882 */ /* 0x000fc60000000000 */
        /* <DEDUP_REMOVED lines=35> */
[----:B------:R-:W-:Y:S06]  /*9d20*/  QGMMA.64x96x32.F32.E4M3.E4M3 R88, R136, gdesc[UR4], R88, gsb0 ;  /* 0x0160000488587df3 */ /* 0x000fec0008000858 */
        /* <DEDUP_REMOVED lines=30> */
[----:B------:R-:W-:-:S06]  /*9f10*/  WARPGROUP.DEPBAR.LE gsb0, 0x0 ;  /* 0x00008000000079c5 */ /* 0x000fcc0000010000 */
[----:B------:R-:W0:Y:S01]  /*9f20*/  MUFU.TANH R78, R78 ;  /* 0x0000004e004e7308 */ /* 0x000e220000002400 */
[----:B-1----:R-:W-:Y:S02]  /*9f30*/  FMNMX.FTZ R79, R77, R80, !PT ;  /* 0x000000504d4f7209 */ /* 0x002fe40007810000 */
[----:B--2---:R-:W-:-:S05]  /*9f40*/  FMNMX.FTZ R80, R76, R5, !PT ;  /* 0x000000054c507209 */ /* 0x004fca0007810000 */
[----:B------:R-:W1:Y:S01]  /*9f50*/  SHFL.BFLY PT, R5, R80, 0x2, 0x1f ;  /* 0x0c401f0050057f89 */ /* 0x000e6200000e0000 */
[----:B0-----:R-:W-:-:S05]  /*9f60*/  FMNMX.FTZ R79, R78, R79, !PT ;  /* 0x0000004f4e4f7209 */ /* 0x001fca0007810000 */
[----:B------:R-:W0:Y:S01]  /*9f70*/  SHFL.BFLY PT, R6, R79, 0x2, 0x1f ;  /* 0x0c401f004f067f89 */ /* 0x000e2200000e0000 */
[----:B-1----:R-:W-:Y:S01]  /*9f80*/  FMNMX.FTZ R81, R80, R5, !PT ;  /* 0x0000000550517209 */ /* 0x002fe20007810000 */
[----:B------:R-:W-:Y:S01]  /*9f90*/  IMAD.U32 R80, RZ, RZ, UR10 ;  /* 0x0000000aff507e24 */ /* 0x000fe2000f8e00ff */
[----:B0-----:R-:W-:-:S03]  /*9fa0*/  FMNMX.FTZ R82, R79, R6, !PT ;  /* 0x000000064f527209 */ /* 0x001fc60007810000 */
        /* <DEDUP_REMOVED lines=39> */
[----:B------:R-:W-:Y:S01]  /*a220*/  FFMA.FTZ R75, R76, UR10, -R79 ;  /* 0x0000000a4c4b7c23 */ /* 0x000fe2000801084f */
[----:B------:R-:W-:-:S01]  /*a230*/  FADD.FTZ R8, -R6, R7 ;  /* 0x0000000706087221 */ /* 0x000fc20000010100 */
[----:B------:R-:W-:Y:S01]  /*a240*/  FFMA.FTZ R76, R6, R81, -8 ;  /* 0xc1000000064c7423 */ /* 0x000fe20000010051 */
[----:B------:R-:W-:Y:S02]  /*a250*/  MUFU.EX2 R7, R83 ;  /* 0x0000005300077308 */ /* 0x000fe40000000800 */
[----:B------:R-:W-:Y:S01]  /*a260*/  FMUL.FTZ R8, R8, UR10 ;  /* 0x0000000a08087c20 */ /* 0x000fe20008410000 */
[--C-:B------:R-:W-:Y:S01]  /*a270*/  FFMA.FTZ R79, R12, UR10, -R76.reuse ;  /* 0x0000000a0c4f7c23 */ /* 0x100fe2000801084c */
[----:B------:R-:W-:-:S01]  /*a280*/  FFMA.FTZ R12, R11, UR10, -R76 ;  /* 0x0000000a0b0c7c23 */ /* 0x000fc2000801084c */
[--C-:B------:R-:W-:Y:S01]  /*a290*/  FFMA.FTZ R11, R15, UR10, -R76.reuse ;  /* 0x0000000a0f0b7c23 */ /* 0x100fe2000801084c */
[----:B------:R-:W-:-:S01]  /*a2a0*/  FFMA.FTZ R20, R20, UR10, -R76 ;  /* 0x0000000a14147c23 */ /* 0x000fc2000801084c */
        /* <DEDUP_REMOVED lines=25> */
[----:B------:R-:W0:Y:S08]  /*a440*/  MUFU.EX2 R9, R9 ;  /* 0x0000000900097308 */ /* 0x000e300000000800 */
[----:B------:R-:W2:Y:S01]  /*a450*/  MUFU.EX2 R12, R12 ;  /* 0x0000000c000c7308 */ /* 0x000ea20000000800 */
[----:B-1----:R-:W-:-:S07]  /*a460*/  FFMA.FTZ R3, R8, R3, R79 ;  /* 0x0000000308037223 */ /* 0x002fce000001004f */
        /* <DEDUP_REMOVED lines=98> */
[----:B0-----:R-:W-:-:S01]  /*aa90*/  FADD.FTZ R4, R62, R3 ;  /* 0x000000033e047221 */ /* 0x001fc20000010000 */
[----:B------:R-:W-:-:S04]  /*aaa0*/  IMAD.U32 R3, RZ, RZ, UR22 ;  /* 0x00000016ff037e24 */ /* 0x000fc8000f8e00ff */
[----:B------:R-:W-:Y:S02]  /*aab0*/  @!P1 VIADD R3, R3, 0x19c40 ;  /* 0x00019c4003039836 */ /* 0x000fe40000000000 */
[----:B------:R-:W0:Y:S01]  /*aac0*/  MUFU.EX2 R63, R63 ;  /* 0x0000003f003f7308 */ /* 0x000e220000000800 */
[----:B--2---:R-:W-:-:S02]  /*aad0*/  FADD.FTZ R82, R60, R81 ;  /* 0x000000513c527221 */ /* 0x004fc40000010000 */
[----:B------:R-:W-:-:S04]  /*aae0*/  @!P1 PRMT R3, RZ, 0x654, R3 ;  /* 0x00000654ff039816 */ /* 0x000fc80000000003 */
[----:B------:R2:W-:Y:S01]  /*aaf0*/  @!P1 SYNCS.ARRIVE.TRANS64.RED.A1T0 RZ, [R3+URZ], RZ ;  /* 0x000000ff03ff99a7 */ /* 0x0005e2000810043f */
[----:B------:R-:W3:Y:S01]  /*ab00*/  MUFU.EX2 R66, R66 ;  /* 0x0000004200427308 */ /* 0x000ee20000000800 */
[----:B-1----:R-:W-:-:S07]  /*ab10*/  FADD.FTZ R77, R61, R4 ;  /* 0x000000043d4d7221 */ /* 0x002fce0000010000 */
        /* <DEDUP_REMOVED lines=28> */
.L_x_9407:
        /* <DEDUP_REMOVED lines=90> */
.L_x_9398:
        /* <DEDUP_REMOVED lines=9> */
.L_x_9427:
[----:B------:R-:W-:-:S04]  /*b310*/  UISETP.NE.AND UP1, UPT, UR20, 0x1, UPT ;  /* 0x000000011400788c */ /* 0x000fc8000bf25270 */
[----:B------:R-:W-:-:S04]  /*b320*/  USEL UR52, URZ, 0x1, UP1 ;  /* 0x000000013f347887 */ /* 0x000fc80008800000 */
[----:B------:R-:W-:Y:S01]  /*b330*/  ULOP3.LUT UR52, UR19, UR52, URZ, 0x3c, !UPT ;  /* 0x0000003413347292 */ /* 0x000fe2000f8e3c3f */
[----:B------:R-:W-:Y:S11]  /*b340*/  @!P0 BRA `(.L_x_9410) ;  /* 0x0000000000048947 */ /* 0x000ff60003800000 */
[----:B------:R-:W-:Y:S01]  /*b350*/  BPT.TRAP 0x1 ;  /* 0x000000040000795c */ /* 0x000fe20000300000 */
.L_x_9410:
        /* <DEDUP_REMOVED lines=9> */
.L_x_9411:
[----:B-1----:R-:W-:Y:S05]  /*b3f0*/  @P2 BRA `(.L_x_9412) ;  /* 0x0000000000082947 */ /* 0x002fea0003800000 */
[----:B------:R-:W1:Y:S02]  /*b400*/  SYNCS.PHASECHK.TRANS64.TRYWAIT P2, [UR23+0x19c30], R5 ;  /* 0x019c3005ff0075a7 */ /* 0x000e640008040157 */
[----:B-1----:R-:W-:Y:S05]  /*b410*/  @!P2 BRA `(.L_x_9413) ;  /* 0x000000bc0044a947 */ /* 0x002fea0003800000 */
.L_x_9412:
        /* <DEDUP_REMOVED lines=17> */
.L_x_9414:
[----:B------:R-:W-:Y:S01]  /*b530*/  ULEA UR11, UR20, UR46, 0x3 ;  /* 0x0000002e140b7291 */ /* 0x000fe2000f8e183f */
[----:B01----:R-:W-:-:S05]  /*b540*/  IMAD.U32 R5, RZ, RZ, UR19 ;  /* 0x00000013ff057e24 */ /* 0x003fca000f8e00ff */
[----:B------:R-:W-:-:S04]  /*b550*/  SHF.L.U32 R5, R5, 0x1f, RZ ;  /* 0x0000001f05057819 */ /* 0x000fc800000006ff */
[----:B------:R0:W1:Y:S01]  /*b560*/  SYNCS.PHASECHK.TRANS64.TRYWAIT P2, [UR11+0x19c50], R5 ;  /* 0x019c5005ff0075a7 */ /* 0x000062000804014b */
[----:B------:R-:W-:Y:S05]  /*b570*/  @!P0 BRA `(.L_x_9415) ;  /* 0x0000000000048947 */ /* 0x000fea0003800000 */
[----:B------:R-:W-:Y:S01]  /*b580*/  BPT.TRAP 0x1 ;  /* 0x000000040000795c */ /* 0x000fe20000300000 */
.L_x_9415:
[----:B-1----:R-:W-:Y:S05]  /*b590*/  @P2 BRA `(.L_x_9416) ;  /* 0x0000000000082947 */ /* 0x002fea0003800000 */
[----:B------:R-:W1:Y:S02]  /*b5a0*/  SYNCS.PHASECHK.TRANS64.TRYWAIT P2, [UR11+0x19c50], R5 ;  /* 0x019c5005ff0075a7 */ /* 0x000e64000804014b */
[----:B-1----:R-:W-:Y:S05]  /*b5b0*/  @!P2 BRA `(.L_x_9417) ;  /* 0x000000b800f4a947 */ /* 0x002fea0003800000 */
.L_x_9416:
[----:B------:R-:W-:Y:S01]  /*b5c0*/  UIADD3 UR6, UR46, 0x3000, URZ ;  /* 0x000030002e067890 */ /* 0x000fe2000fffe03f */
[----:B------:R-:W-:Y:S01]  /*b5d0*/  WARPGROUP.ARRIVE ;  /* 0x00000000000079c5 */ /* 0x000fe20000000000 */
[----:B------:R-:W-:Y:S01]  /*b5e0*/  UMOV UR7, 0x40000040 ;  /* 0x4000004000077882 */ /* 0x000fe20000000000 */
[----:B------:R-:W-:Y:S01]  /*b5f0*/  PLOP3.LUT P2, PT, PT, PT, UP0, 0x80, 0x0 ;  /* 0x000000000000781c */ /* 0x000fe20003f4f008 */
[----:B------:R-:W-:Y:S01]  /*b600*/  USHF.R.U32.HI UR6, URZ, 0x4, UR6 ;  /* 0x000000043f067899 */ /* 0x000fe20008011606 */
[C---:B------:R-:W-:Y:S01]  /*b610*/  FMUL.FTZ R11, R0.reuse, R28 ;  /* 0x0000001c000b7220 */ /* 0x040fe20000410000 */
[C---:B------:R-:W-:Y:S01]  /*b620*/  FMUL.FTZ R28, R0.reuse, R39 ;  /* 0x00000027001c7220 */ /* 0x040fe20000410000 */
[C---:B------:R-:W-:Y:S01]  /*b630*/  FMUL.FTZ R39, R0.reuse, R48 ;  /* 0x0000003000277220 */ /* 0x040fe20000410000 */
[----:B------:R-:W-:Y:S01]  /*b640*/  ULOP3.LUT UR6, UR6, 0x3fff, URZ, 0xc0, !UPT ;  /* 0x00003fff06067892 */ /* 0x000fe2000f8ec03f */
[C---:B------:R-:W-:Y:S01]  /*b650*/  FMUL.FTZ R48, R0.reuse, R58 ;  /* 0x0000003a00307220 */ /* 0x040fe20000410000 */
[C---:B------:R-:W-:Y:S01]  /*b660*/  FMUL.FTZ R58, R0.reuse, R70 ;  /* 0x00000046003a7220 */ /* 0x040fe20000410000 */
[----:B------:R-:W-:Y:S01]  /*b670*/  FMUL.FTZ R70, R0, R79 ;  /* 0x0000004f00467220 */ /* 0x000fe20000410000 */
[----:B------:R-:W-:Y:S01]  /*b680*/  ULOP3.LUT UR6, UR6, 0x10000, URZ, 0xfc, !UPT ;  /* 0x0001000006067892 */ /* 0x000fe2000f8efc3f */
[----:B------:R-:W-:-:S02]  /*b690*/  VIADD R79, R17, UR42 ;  /* 0x0000002a114f7c36 */ /* 0x000fc40008000000 */
        /* <DEDUP_REMOVED lines=17> */
[C---:B01----:R-:W-:Y:S01]  /*b7b0*/  FMUL.FTZ R5, R0.reuse, R24 ;  /* 0x0000001800057220 */ /* 0x043fe20000410000 */
        /* <DEDUP_REMOVED lines=98> */
[----:B------:R-:W-:Y:S02]  /*bde0*/  @UP0 ULDC UR6, c[0x0][0x44c] ;  /* 0x0001130000060ab9 */ /* 0x000fe40000000800 */
[----:B------:R-:W-:Y:S01]  /*bdf0*/  @P2 IMAD.HI.U32 R36, R79, UR6, RZ ;  /* 0x000000064f242c27 */ /* 0x000fe2000f8e00ff */
[----:B------:R-:W-:-:S03]  /*be00*/  @UP0 ULDC UR6, c[0x0][0x450] ;  /* 0x0001140000060ab9 */ /* 0x000fc60000000800 */
[----:B------:R-:W0:Y:S01]  /*be10*/  MUFU.TANH R53, R53 ;  /* 0x0000003500357308 */ /* 0x000e220000002400 */
[----:B------:R-:W-:Y:S01]  /*be20*/  @P2 SHF.R.U32.HI R79, RZ, UR6, R36 ;  /* 0x00000006ff4f2c19 */ /* 0x000fe20008011624 */
[----:B------:R-:W-:-:S04]  /*be30*/  IMAD.U32 R36, RZ, RZ, UR23 ;  /* 0x00000017ff247e24 */ /* 0x000fc8000f8e00ff */
[----:B------:R-:W-:Y:S01]  /*be40*/  @!P1 VIADD R36, R36, 0x19c40 ;  /* 0x00019c4024249836 */ /* 0x000fe20000000000 */
[----:B------:R-:W5:Y:S01]  /*be50*/  SHFL.IDX PT, R82, R79, RZ, 0x1c1f ;  /* 0x001c1fff4f527589 */ /* 0x000f6200000e0000 */
[----:B------:R-:W0:Y:S03]  /*be60*/  MUFU.TANH R52, R52 ;  /* 0x0000003400347308 */ /* 0x000e260000002400 */
[----:B------:R-:W-:-:S05]  /*be70*/  @!P1 PRMT R36, RZ, 0x654, R36 ;  /* 0x00000654ff249816 */ /* 0x000fca0000000024 */
        /* <DEDUP_REMOVED lines=12> */
[----:B------:R1:W-:Y:S05]  /*bf40*/  @!P1 SYNCS.ARRIVE.TRANS64.RED.A1T0 RZ, [R36+URZ], RZ ;  /* 0x000000ff24ff99a7 */ /* 0x0003ea000810043f */
[----:B------:R-:W0:Y:S01]  /*bf50*/  MUFU.TANH R62, R62 ;  /* 0x0000003e003e7308 */ /* 0x000e220000002400 */
[----:B-1----:R-:W-:-:S07]  /*bf60*/  IMAD.U32 R36, RZ, RZ, UR39 ;  /* 0x00000027ff247e24 */ /* 0x002fce000f8e00ff */
[----:B------:R-:W1:Y:S01]  /*bf70*/  MUFU.TANH R64, R64 ;  /* 0x0000004000407308 */ /* 0x000e620000002400 */
[----:B------:R-:W-:-:S07]  /*bf80*/  IADD3 R37, -R36, UR43, R37 ;  /* 0x0000002b24257c10 */ /* 0x000fce000fffe125 */
[----:B------:R-:W0:Y:S01]  /*bf90*/  MUFU.TANH R67, R67 ;  /* 0x0000004300437308 */ /* 0x000e220000002400 */
[C---:B------:R-:W-:Y:S02]  /*bfa0*/  VIADD R85, R37.reuse, UR21 ;  /* 0x0000001525557c36 */ /* 0x040fe40008000000 */
[----:B------:R-:W-:Y:S02]  /*bfb0*/  VIADD R84, R37, UR17 ;  /* 0x0000001125547c36 */ /* 0x000fe40008000000 */
[--C-:B-----5:R-:W-:Y:S02]  /*bfc0*/  IMAD.IADD R83, R85, 0x1, R82.reuse ;  /* 0x0000000155537824 */ /* 0x120fe400078e0252 */
[----:B------:R-:W-:Y:S01]  /*bfd0*/  IMAD.IADD R81, R84, 0x1, R82 ;  /* 0x0000000154517824 */ /* 0x000fe200078e0252 */
        /* <DEDUP_REMOVED lines=25> */
.L_x_9420:
[----:B------:R-:W-:-:S05]  /*c170*/  IMAD.U32 R86, RZ, RZ, UR22 ;  /* 0x00000016ff567e24 */ /* 0x000fca000f8e00ff */
[----:B------:R-:W-:-:S13]  /*c180*/  ISETP.NE.AND P2, PT, R86, 0x1, PT ;  /* 0x000000015600780c */ /* 0x000fda0003f45270 */
[----:B------:R-:W1:Y:S02]  /*c190*/  @P2 LDC.64 R36, c[0x0][0x9e8] ;  /* 0x00027a00ff242b82 */ /* 0x000e640000000a00 */
[----:B-1----:R-:W-:-:S05]  /*c1a0*/  @P2 IMAD.HI.U32 R36, R82, R36, RZ ;  /* 0x0000002452242227 */ /* 0x002fca00078e00ff */
[----:B------:R-:W-:-:S07]  /*c1b0*/  @P2 SHF.R.U32.HI R82, RZ, R37, R36 ;  /* 0x00000025ff522219 */ /* 0x000fce0000011624 */
.L_x_9421:
[----:B------:R-:W-:Y:S05]  /*c1c0*/  BSYNC B0 ;  /* 0x0000000000007941 */ /* 0x000fea0003800000 */
.L_x_9419:
[----:B------:R-:W-:-:S04]  /*c1d0*/  IMAD R37, R82, R86, -R75 ;  /* 0x0000005652257224 */ /* 0x000fc800078e0a4b */
[----:B------:R-:W-:-:S05]  /*c1e0*/  IMAD R36, R16, -0x2, R37 ;  /* 0xfffffffe10247824 */ /* 0x000fca00078e0225 */
[----:B------:R-:W-:Y:S02]  /*c1f0*/  VIADDMNMX R83, R36, R86, R83, PT ;  /* 0x0000005624537246 */ /* 0x000fe40003800153 */
[----:B------:R-:W-:-:S07]  /*c200*/  VIMNMX R81, R81, R36, !PT ;  /* 0x0000002451517248 */ /* 0x000fce0007fe0100 */
.L_x_9418:
[----:B------:R-:W-:-:S04]  /*c210*/  ISETP.GT.AND P2, PT, R2, -0x1, PT ;  /* 0xffffffff0200780c */ /* 0x000fc80003f44270 */
[C---:B------:R-:W-:Y:S02]  /*c220*/  ISETP.GT.AND P4, PT, R81.reuse, RZ, P2 ;  /* 0x000000ff5100720c */ /* 0x040fe40001784270 */
[----:B------:R-:W-:Y:S02]  /*c230*/  ISETP.GT.AND P6, PT, R81, 0x1, P2 ;  /* 0x000000015100780c */ /* 0x000fe400017c4270 */
[C---:B------:R-:W-:Y:S02]  /*c240*/  ISETP.LT.OR P4, PT, R83.reuse, 0x1, P4 ;  /* 0x000000015300780c */ /* 0x040fe40002781670 */
[----:B------:R-:W-:Y:S02]  /*c250*/  ISETP.LT.OR P6, PT, R83, 0x2, P6 ;  /* 0x000000025300780c */ /* 0x000fe400037c1670 */
[----:B0-----:R-:W-:Y:S02]  /*c260*/  FSEL R82, R5, -INF , !P4 ;  /* 0xff80000005527808 */ /* 0x001fe40006000000 */
[----:B------:R-:W-:Y:S01]  /*c270*/  FSEL R9, R9, -INF , !P6 ;  /* 0xff80000009097808 */ /* 0x000fe20007000000 */
[----:B------:R-:W0:Y:S01]  /*c280*/  SHFL.IDX PT, R5, R79, 0x1, 0x1c1f ;  /* 0x003c1f004f057f89 */ /* 0x000e2200000e0000 */
        /* <DEDUP_REMOVED lines=11> */
[----:B------:R-:W-:Y:S01]  /*c340*/  ISETP.GT.AND P6, PT, R81, 0x19, P2 ;  /* 0x000000195100780c */ /* 0x000fe200017c4270 */
[--C-:B0-----:R-:W-:Y:S01]  /*c350*/  IMAD.IADD R85, R85, 0x1, R5.reuse ;  /* 0x0000000155557824 */ /* 0x101fe200078e0205 */
[C---:B------:R-:W-:Y:S01]  /*c360*/  ISETP.LT.OR P3, PT, R83.reuse, 0x12, P3 ;  /* 0x000000125300780c */ /* 0x040fe20001f61670 */
[----:B------:R-:W-:Y:S01]  /*c370*/  IMAD.IADD R84, R84, 0x1, R5 ;  /* 0x0000000154547824 */ /* 0x000fe200078e0205 */
[----:B------:R-:W-:-:S02]  /*c380*/  ISETP.LT.OR P4, PT, R83, 0x19, P4 ;  /* 0x000000195300780c */ /* 0x000fc40002781670 */
[----:B------:R-:W-:Y:S02]  /*c390*/  ISETP.LT.OR P6, PT, R83, 0x1a, P6 ;  /* 0x0000001a5300780c */ /* 0x000fe400037c1670 */
[----:B------:R-:W-:Y:S02]  /*c3a0*/  FSEL R21, R21, -INF , !P3 ;  /* 0xff80000015157808 */ /* 0x000fe40005800000 */
[----:B------:R-:W-:Y:S02]  /*c3b0*/  FSEL R25, R25, -INF , !P4 ;  /* 0xff80000019197808 */ /* 0x000fe40006000000 */
[----:B------:R-:W-:Y:S02]  /*c3c0*/  FSEL R26, R26, -INF , !P6 ;  /* 0xff8000001a1a7808 */ /* 0x000fe40007000000 */
[C---:B------:R-:W-:Y:S02]  /*c3d0*/  ISETP.GT.AND P3, PT, R81.reuse, 0x20, P2 ;  /* 0x000000205100780c */ /* 0x040fe40001764270 */
[----:B------:R-:W-:-:S02]  /*c3e0*/  ISETP.GT.AND P4, PT, R81, 0x21, P2 ;  /* 0x000000215100780c */ /* 0x000fc40001784270 */
[----:B------:R-:W-:Y:S02]  /*c3f0*/  ISETP.GT.AND P6, PT, R81, 0x28, P2 ;  /* 0x000000285100780c */ /* 0x000fe400017c4270 */
        /* <DEDUP_REMOVED lines=9> */
[C---:B------:R-:W-:Y:S02]  /*c490*/  ISETP.LT.OR P3, PT, R83.reuse, 0x2a, P3 ;  /* 0x0000002a5300780c */ /* 0x040fe40001f61670 */
        /* <DEDUP_REMOVED lines=73> */
.L_x_9424:
[----:B------:R-:W-:-:S05]  /*c930*/  IMAD.U32 R86, RZ, RZ, UR22 ;  /* 0x00000016ff567e24 */ /* 0x000fca000f8e00ff */
[----:B------:R-:W-:-:S13]  /*c940*/  ISETP.NE.AND P3, PT, R86, 0x1, PT ;  /* 0x000000015600780c */ /* 0x000fda0003f65270 */
[----:B------:R-:W0:Y:S02]  /*c950*/  @P3 LDC.64 R36, c[0x0][0x9e8] ;  /* 0x00027a00ff243b82 */ /* 0x000e240000000a00 */
[----:B0-----:R-:W-:-:S05]  /*c960*/  @P3 IMAD.HI.U32 R36, R5, R36, RZ ;  /* 0x0000002405243227 */ /* 0x001fca00078e00ff */
[----:B------:R-:W-:-:S07]  /*c970*/  @P3 SHF.R.U32.HI R5, RZ, R37, R36 ;  /* 0x00000025ff053219 */ /* 0x000fce0000011624 */
.L_x_9425:
[----:B------:R-:W-:Y:S05]  /*c980*/  BSYNC B0 ;  /* 0x0000000000007941 */ /* 0x000fea0003800000 */
.L_x_9423:
[----:B------:R-:W-:-:S04]  /*c990*/  IMAD R5, R5, R86, -R75 ;  /* 0x0000005605057224 */ /* 0x000fc800078e0a4b */
[----:B------:R-:W-:-:S05]  /*c9a0*/  IMAD R5, R16, -0x2, R5 ;  /* 0xfffffffe10057824 */ /* 0x000fca00078e0205 */
[----:B------:R-:W-:Y:S02]  /*c9b0*/  VIADDMNMX R85, R5, R86, R85, PT ;  /* 0x0000005605557246 */ /* 0x000fe40003800155 */
[----:B------:R-:W-:-:S07]  /*c9c0*/  VIMNMX R84, R84, R5, !PT ;  /* 0x0000000554547248 */ /* 0x000fce0007fe0100 */
.L_x_9422:
[----:B------:R-:W-:Y:S01]  /*c9d0*/  FMNMX.FTZ R36, R82, R7, !PT ;  /* 0x0000000752247209 */ /* 0x000fe20007810000 */
[----:B------:R-:W-:Y:S01]  /*c9e0*/  UMOV UR10, UR18 ;  /* 0x00000012000a7c82 */ /* 0x000fe20008000000 */
[C---:B------:R-:W-:Y:S02]  /*c9f0*/  ISETP.GT.AND P3, PT, R84.reuse, 0x9, P2 ;  /* 0x000000095400780c */ /* 0x040fe40001764270 */
        /* <DEDUP_REMOVED lines=59> */
[C---:B------:R-:W-:Y:S02]  /*cdb0*/  ISETP.LT.OR P4, PT, R85.reuse, 0x32, P4 ;  /* 0x000000325500780c */ /* 0x040fe40002781670 */
[----:B------:R-:W-:Y:S02]  /*cdc0*/  FMNMX.FTZ R36, R80, R5, !PT ;  /* 0x0000000550247209 */ /* 0x000fe40007810000 */
[----:B------:R-:W-:Y:S02]  /*cdd0*/  FSEL R42, R42, -INF , !P4 ;  /* 0xff8000002a2a7808 */ /* 0x000fe40006000000 */
[----:B------:R-:W-:Y:S01]  /*cde0*/  ISETP.GT.AND P4, PT, R84, 0x39, P2 ;  /* 0x000000395400780c */ /* 0x000fe20001784270 */
[----:B------:R-:W0:Y:S03]  /*cdf0*/  SHFL.BFLY PT, R5, R36, 0x2, 0x1f ;  /* 0x0c401f0024057f89 */ /* 0x000e2600000e0000 */
[----:B------:R-:W-:-:S04]  /*ce00*/  ISETP.LT.OR P4, PT, R85, 0x3a, P4 ;  /* 0x0000003a5500780c */ /* 0x000fc80002781670 */
[----:B------:R-:W-:Y:S02]  /*ce10*/  FSEL R46, R46, -INF , !P4 ;  /* 0xff8000002e2e7808 */ /* 0x000fe40006000000 */
[----:B------:R-:W-:-:S04]  /*ce20*/  ISETP.GT.AND P4, PT, R84, 0x41, P2 ;  /* 0x000000415400780c */ /* 0x000fc80001784270 */
[----:B------:R-:W-:Y:S02]  /*ce30*/  ISETP.LT.OR P4, PT, R85, 0x42, P4 ;  /* 0x000000425500780c */ /* 0x000fe40002781670 */
[----:B0-----:R-:W-:-:S05]  /*ce40*/  FMNMX.FTZ R37, R36, R5, !PT ;  /* 0x0000000524257209 */ /* 0x001fca0007810000 */
[----:B------:R-:W0:Y:S02]  /*ce50*/  SHFL.BFLY PT, R86, R37, 0x1, 0x1f ;  /* 0x0c201f0025567f89 */ /* 0x000e2400000e0000 */
[----:B0-----:R-:W-:Y:S01]  /*ce60*/  FMNMX.FTZ R5, R37, R86, !PT ;  /* 0x0000005625057209 */ /* 0x001fe20007810000 */
[----:B------:R-:W-:-:S03]  /*ce70*/  IMAD.U32 R86, RZ, RZ, UR10 ;  /* 0x0000000aff567e24 */ /* 0x000fc6000f8e00ff */
[C---:B------:R-:W-:Y:S01]  /*ce80*/  FSETP.NEU.FTZ.AND P6, PT, R5.reuse, -INF , PT ;  /* 0xff8000000500780b */ /* 0x040fe20003fdd000 */
[----:B------:R-:W-:-:S05]  /*ce90*/  FFMA.FTZ R36, R5, R86, -8 ;  /* 0xc100000005247423 */ /* 0x000fca0000010056 */
[----:B------:R-:W-:-:S05]  /*cea0*/  FSEL R36, R36, RZ, P6 ;  /* 0x000000ff24247208 */ /* 0x000fca0003000000 */
[--C-:B------:R-:W-:Y:S01]  /*ceb0*/  FFMA.FTZ R75, R9, UR10, -R36.reuse ;  /* 0x0000000a094b7c23 */ /* 0x100fe20008010824 */
[----:B------:R-:W-:Y:S01]  /*cec0*/  FSEL R9, R28, -INF , !P3 ;  /* 0xff8000001c097808 */ /* 0x000fe20005800000 */
[--C-:B------:R-:W-:Y:S01]  /*ced0*/  FFMA.FTZ R37, R82, UR10, -R36.reuse ;  /* 0x0000000a52257c23 */ /* 0x100fe20008010824 */
[----:B------:R-:W-:Y:S01]  /*cee0*/  ISETP.GT.AND P3, PT, R84, 0x21, P2 ;  /* 0x000000215400780c */ /* 0x000fe20001764270 */
[--C-:B------:R-:W-:Y:S01]  /*cef0*/  FFMA.FTZ R82, R13, UR10, -R36.reuse ;  /* 0x0000000a0d527c23 */ /* 0x100fe20008010824 */
[----:B------:R-:W-:Y:S01]  /*cf00*/  MUFU.EX2 R28, R75 ;  /* 0x0000004b001c7308 */ /* 0x000fe20000000800 */
[----:B------:R-:W-:-:S01]  /*cf10*/  FFMA.FTZ R79, R31, UR10, -R36 ;  /* 0x0000000a1f4f7c23 */ /* 0x000fc20008010824 */
[----:B------:R-:W-:Y:S01]  /*cf20*/  ISETP.LT.OR P3, PT, R85, 0x22, P3 ;  /* 0x000000225500780c */ /* 0x000fe20001f61670 */
[----:B------:R-:W-:-:S01]  /*cf30*/  FFMA.FTZ R86, R41, UR10, -R36 ;  /* 0x0000000a29567c23 */ /* 0x000fc20008010824 */
[----:B------:R-:W-:Y:S01]  /*cf40*/  FSEL R31, R50, -INF , !P4 ;  /* 0xff800000321f7808 */ /* 0x000fe20006000000 */
[----:B------:R-:W-:-:S01]  /*cf50*/  FFMA.FTZ R136, R49, UR10, -R36 ;  /* 0x0000000a31887c23 */ /* 0x000fc20008010824 */
[----:B------:R-:W-:Y:S01]  /*cf60*/  FSEL R32, R32, -INF , !P3 ;  /* 0xff80000020207808 */ /* 0x000fe20005800000 */
[----:B------:R-:W-:-:S01]  /*cf70*/  FFMA.FTZ R140, R63, UR10, -R36 ;  /* 0x0000000a3f8c7c23 */ /* 0x000fc20008010824 */
[C---:B------:R-:W-:Y:S01]  /*cf80*/  ISETP.GT.AND P3, PT, R84.reuse, RZ, P2 ;  /* 0x000000ff5400720c */ /* 0x040fe20001764270 */
[----:B------:R0:W-:Y:S01]  /*cf90*/  MUFU.EX2 R50, R79 ;  /* 0x0000004f00327308 */ /* 0x0001e20000000800 */
[----:B------:R-:W-:Y:S01]  /*cfa0*/  ISETP.GT.AND P4, PT, R84, 0x49, P2 ;  /* 0x000000495400780c */ /* 0x000fe20001784270 */
[--C-:B------:R-:W-:Y:S01]  /*cfb0*/  FFMA.FTZ R51, R51, UR10, -R36.reuse ;  /* 0x0000000a33337c23 */ /* 0x100fe20008010824 */
[----:B------:R-:W-:Y:S01]  /*cfc0*/  ISETP.LT.OR P3, PT, R85, 0x1, P3 ;  /* 0x000000015500780c */ /* 0x000fe20001f61670 */
[--C-:B------:R-:W-:Y:S01]  /*cfd0*/  FFMA.FTZ R138, R59, UR10, -R36.reuse ;  /* 0x0000000a3b8a7c23 */ /* 0x100fe20008010824 */
[----:B------:R-:W-:Y:S01]  /*cfe0*/  ISETP.LT.OR P4, PT, R85, 0x4a, P4 ;  /* 0x0000004a5500780c */ /* 0x000fe20002781670 */
[--C-:B------:R-:W-:Y:S01]  /*cff0*/  FFMA.FTZ R11, R11, UR10, -R36.reuse ;  /* 0x0000000a0b0b7c23 */ /* 0x100fe20008010824 */
[----:B------:R-:W-:Y:S01]  /*d000*/  FSEL R13, R6, -INF , !P3 ;  /* 0xff800000060d7808 */ /* 0x000fe20005800000 */
[--C-:B------:R-:W-:Y:S01]  /*d010*/  FFMA.FTZ R6, R21, UR10, -R36.reuse ;  /* 0x0000000a15067c23 */ /* 0x100fe20008010824 */
[----:B------:R-:W-:Y:S01]  /*d020*/  ISETP.GT.AND P3, PT, R84, 0x30, P2 ;  /* 0x000000305400780c */ /* 0x000fe20001764270 */
[--C-:B0-----:R-:W-:Y:S01]  /*d030*/  FFMA.FTZ R79, R45, UR10, -R36.reuse ;  /* 0x0000000a2d4f7c23 */ /* 0x101fe20008010824 */
        /* <DEDUP_REMOVED lines=20> */
[----:B0-----:R-:W-:Y:S01]  /*d180*/  FMNMX.FTZ R6, R24, R75, !PT ;  /* 0x0000004b18067209 */ /* 0x001fe20007810000 */
[--C-:B------:R-:W-:Y:S01]  /*d190*/  FFMA.FTZ R59, R73, UR10, -R36.reuse ;  /* 0x0000000a493b7c23 */ /* 0x100fe20008010824 */
[----:B------:R-:W-:Y:S01]  /*d1a0*/  ISETP.GT.AND P3, PT, R84, 0x40, P2 ;  /* 0x000000405400780c */ /* 0x000fe20001764270 */
[----:B------:R-:W-:Y:S01]  /*d1b0*/  FFMA.FTZ R76, R76, UR10, -R36 ;  /* 0x0000000a4c4c7c23 */ /* 0x000fe20008010824 */
[----:B------:R-:W-:Y:S01]  /*d1c0*/  FMNMX.FTZ R6, R27, R6, !PT ;  /* 0x000000061b067209 */ /* 0x000fe20007810000 */
[----:B------:R-:W-:Y:S01]  /*d1d0*/  MUFU.EX2 R37, R37 ;  /* 0x0000002500257308 */ /* 0x000fe20000000800 */
[----:B------:R-:W-:-:S02]  /*d1e0*/  ISETP.LT.OR P3, PT, R85, 0x41, P3 ;  /* 0x000000415500780c */ /* 0x000fc40001f61670 */
[----:B------:R-:W-:Y:S02]  /*d1f0*/  FMNMX.FTZ R75, R9, R6, !PT ;  /* 0x00000006094b7209 */ /* 0x000fe40007810000 */
[----:B------:R-:W-:Y:S02]  /*d200*/  FSEL R48, R48, -INF , !P3 ;  /* 0xff80000030307808 */ /* 0x000fe40005800000 */
[----:B------:R-:W-:Y:S01]  /*d210*/  FMNMX.FTZ R75, R30, R75, !PT ;  /* 0x0000004b1e4b7209 */ /* 0x000fe20007810000 */
[----:B------:R-:W-:Y:S01]  /*d220*/  MUFU.EX2 R11, R11 ;  /* 0x0000000b000b7308 */ /* 0x000fe20000000800 */
[----:B------:R-:W-:Y:S02]  /*d230*/  ISETP.GT.AND P3, PT, R84, 0x48, P2 ;  /* 0x000000485400780c */ /* 0x000fe40001764270 */
[----:B------:R-:W-:Y:S02]  /*d240*/  FMNMX.FTZ R6, R32, R75, !PT ;  /* 0x0000004b20067209 */ /* 0x000fe40007810000 */
[----:B------:R-:W-:-:S02]  /*d250*/  ISETP.LT.OR P3, PT, R85, 0x49, P3 ;  /* 0x000000495500780c */ /* 0x000fc40001f61670 */
[----:B------:R-:W-:Y:S01]  /*d260*/  FMNMX.FTZ R75, R35, R6, !PT ;  /* 0x00000006234b7209 */ /* 0x000fe20007810000 */
[----:B------:R-:W-:Y:S01]  /*d270*/  MUFU.EX2 R82, R82 ;  /* 0x0000005200527308 */ /* 0x000fe20000000800 */
[----:B------:R-:W-:Y:S02]  /*d280*/  FSEL R52, R52, -INF , !P3 ;  /* 0xff80000034347808 */ /* 0x000fe40005800000 */
[----:B------:R-:W-:Y:S02]  /*d290*/  FMNMX.FTZ R6, R38, R75, !PT ;  /* 0x0000004b26067209 */ /* 0x000fe40007810000 */
[----:B------:R-:W-:Y:S02]  /*d2a0*/  ISETP.GT.AND P3, PT, R84, 0x50, P2 ;  /* 0x000000505400780c */ /* 0x000fe40001764270 */
        /* <DEDUP_REMOVED lines=9> */
[----:B------:R-:W-:-:S02]  /*d340*/  FSEL R55, R55, -INF , !P3 ;  /* 0xff80000037377808 */ /* 0x000fc40005800000 */
[----:B------:R-:W-:Y:S01]  /*d350*/  FMNMX.FTZ R6, R48, R75, !PT ;  /* 0x0000004b30067209 */ /* 0x000fe20007810000 */
[----:B------:R-:W-:-:S01]  /*d360*/  FFMA.FTZ R75, R43, UR10, -R36 ;  /* 0x0000000a2b4b7c23 */ /* 0x000fc20008010824 */
[----:B------:R-:W-:Y:S01]  /*d370*/  ISETP.GT.AND P3, PT, R84, 0x58, P2 ;  /* 0x000000585400780c */ /* 0x000fe20001764270 */
[----:B------:R-:W-:Y:S01]  /*d380*/  MUFU.EX2 R26, R26 ;  /* 0x0000001a001a7308 */ /* 0x000fe20000000800 */
[----:B------:R-:W-:Y:S02]  /*d390*/  FMNMX.FTZ R41, R31, R6, !PT ;  /* 0x000000061f297209 */ /* 0x000fe40007810000 */
[C---:B------:R-:W-:Y:S02]  /*d3a0*/  ISETP.LT.OR P4, PT, R85.reuse, 0x52, P4 ;  /* 0x000000525500780c */ /* 0x040fe40002781670 */
[----:B------:R-:W-:Y:S02]  /*d3b0*/  FMNMX.FTZ R41, R52, R41, !PT ;  /* 0x0000002934297209 */ /* 0x000fe40007810000 */
[----:B------:R-:W-:Y:S01]  /*d3c0*/  ISETP.LT.OR P3, PT, R85, 0x59, P3 ;  /* 0x000000595500780c */ /* 0x000fe20001f61670 */
[----:B------:R-:W-:Y:S01]  /*d3d0*/  MUFU.EX2 R29, R29 ;  /* 0x0000001d001d7308 */ /* 0x000fe20000000800 */
[----:B------:R-:W-:-:S02]  /*d3e0*/  FSEL R56, R56, -INF , !P4 ;  /* 0xff80000038387808 */ /* 0x000fc40006000000 */
[----:B------:R-:W-:Y:S02]  /*d3f0*/  FMNMX.FTZ R6, R54, R41, !PT ;  /* 0x0000002936067209 */ /* 0x000fe40007810000 */
[----:B------:R-:W-:Y:S02]  /*d400*/  ISETP.GT.AND P4, PT, R84, 0x59, P2 ;  /* 0x000000595400780c */ /* 0x000fe40001784270 */
[----:B------:R-:W-:Y:S01]  /*d410*/  FSEL R58, R58, -INF , !P3 ;  /* 0xff8000003a3a7808 */ /* 0x000fe20005800000 */
[----:B------:R0:W-:Y:S01]  /*d420*/  MUFU.EX2 R41, R75 ;  /* 0x0000004b00297308 */ /* 0x0001e20000000800 */
[----:B------:R-:W-:Y:S02]  /*d430*/  FMNMX.FTZ R43, R55, R6, !PT ;  /* 0x00000006372b7209 */ /* 0x000fe40007810000 */
[----:B------:R-:W-:Y:S02]  /*d440*/  ISETP.GT.AND P3, PT, R84, 0x60, P2 ;  /* 0x000000605400780c */ /* 0x000fe40001764270 */
[----:B------:R-:W-:-:S02]  /*d450*/  ISETP.LT.OR P4, PT, R85, 0x5a, P4 ;  /* 0x0000005a5500780c */ /* 0x000fc40002781670 */
[----:B------:R-:W-:Y:S01]  /*d460*/  FMNMX.FTZ R45, R56, R43, !PT ;  /* 0x0000002b382d7209 */ /* 0x000fe20007810000 */
[----:B------:R-:W-:Y:S01]  /*d470*/  MUFU.EX2 R33, R33 ;  /* 0x0000002100217308 */ /* 0x000fe20000000800 */
[----:B------:R-:W-:Y:S01]  /*d480*/  ISETP.LT.OR P3, PT, R85, 0x61, P3 ;  /* 0x000000615500780c */ /* 0x000fe20001f61670 */
[----:B0-----:R-:W-:Y:S01]  /*d490*/  FFMA.FTZ R75, R47, UR10, -R36 ;  /* 0x0000000a2f4b7c23 */ /* 0x001fe20008010824 */
[----:B------:R-:W-:Y:S02]  /*d4a0*/  FSEL R60, R60, -INF , !P4 ;  /* 0xff8000003c3c7808 */ /* 0x000fe40006000000 */
[----:B------:R-:W-:Y:S02]  /*d4b0*/  ISETP.GT.AND P4, PT, R84, 0x61, P2 ;  /* 0x000000615400780c */ /* 0x000fe40001784270 */
[----:B------:R-:W-:Y:S01]  /*d4c0*/  FMNMX.FTZ R45, R58, R45, !PT ;  /* 0x0000002d3a2d7209 */ /* 0x000fe20007810000 */
[----:B------:R-:W-:Y:S01]  /*d4d0*/  MUFU.EX2 R34, R34 ;  /* 0x0000002200227308 */ /* 0x000fe20000000800 */
[----:B------:R-:W-:-:S02]  /*d4e0*/  FSEL R62, R62, -INF , !P3 ;  /* 0xff8000003e3e7808 */ /* 0x000fc40005800000 */
[----:B------:R-:W-:Y:S02]  /*d4f0*/  ISETP.GT.AND P3, PT, R84, 0x68, P2 ;  /* 0x000000685400780c */ /* 0x000fe40001764270 */
[C---:B------:R-:W-:Y:S02]  /*d500*/  ISETP.LT.OR P4, PT, R85.reuse, 0x62, P4 ;  /* 0x000000625500780c */ /* 0x040fe40002781670 */
[----:B------:R-:W-:Y:S01]  /*d510*/  FMNMX.FTZ R47, R60, R45, !PT ;  /* 0x0000002d3c2f7209 */ /* 0x000fe20007810000 */
[----:B------:R-:W-:Y:S01]  /*d520*/  MUFU.EX2 R39, R39 ;  /* 0x0000002700277308 */ /* 0x000fe20000000800 */
[----:B------:R-:W-:Y:S02]  /*d530*/  ISETP.LT.OR P3, PT, R85, 0x69, P3 ;  /* 0x000000695500780c */ /* 0x000fe40001f61670 */
[----:B------:R-:W-:Y:S02]  /*d540*/  FSEL R43, R64, -INF , !P4 ;  /* 0xff800000402b7808 */ /* 0x000fe40006000000 */
[----:B------:R-:W-:-:S02]  /*d550*/  ISETP.GT.AND P4, PT, R84, 0x69, P2 ;  /* 0x000000695400780c */ /* 0x000fc40001784270 */
[----:B------:R-:W-:Y:S01]  /*d560*/  FMNMX.FTZ R6, R62, R47, !PT ;  /* 0x0000002f3e067209 */ /* 0x000fe20007810000 */
[----:B------:R-:W-:Y:S01]  /*d570*/  MUFU.EX2 R45, R75 ;  /* 0x0000004b002d7308 */ /* 0x000fe20000000800 */
[----:B------:R-:W-:Y:S02]  /*d580*/  FSEL R68, R68, -INF , !P3 ;  /* 0xff80000044447808 */ /* 0x000fe40005800000 */
[----:B------:R-:W-:Y:S02]  /*d590*/  ISETP.GT.AND P3, PT, R84, 0x70, P2 ;  /* 0x000000705400780c */ /* 0x000fe40001764270 */
[----:B------:R-:W-:Y:S02]  /*d5a0*/  ISETP.LT.OR P4, PT, R85, 0x6a, P4 ;  /* 0x0000006a5500780c */ /* 0x000fe40002781670 */
[----:B------:R-:W-:Y:S01]  /*d5b0*/  FMNMX.FTZ R47, R43, R6, !PT ;  /* 0x000000062b2f7209 */ /* 0x000fe20007810000 */
[----:B------:R-:W-:Y:S01]  /*d5c0*/  MUFU.EX2 R86, R86 ;  /* 0x0000005600567308 */ /* 0x000fe20000000800 */
[----:B------:R-:W-:-:S02]  /*d5d0*/  ISETP.LT.OR P3, PT, R85, 0x71, P3 ;  /* 0x000000715500780c */ /* 0x000fc40001f61670 */
[----:B------:R-:W-:Y:S02]  /*d5e0*/  FSEL R70, R70, -INF , !P4 ;  /* 0xff80000046467808 */ /* 0x000fe40006000000 */
[----:B------:R-:W-:Y:S02]  /*d5f0*/  ISETP.GT.AND P4, PT, R84, 0x71, P2 ;  /* 0x000000715400780c */ /* 0x000fe40001784270 */
[----:B------:R-:W-:Y:S01]  /*d600*/  FMNMX.FTZ R47, R68, R47, !PT ;  /* 0x0000002f442f7209 */ /* 0x000fe20007810000 */
[----:B------:R-:W-:Y:S01]  /*d610*/  MUFU.EX2 R64, R79 ;  /* 0x0000004f00407308 */ /* 0x000fe20000000800 */
[----:B------:R-:W-:Y:S02]  /*d620*/  FSEL R71, R71, -INF , !P3 ;  /* 0xff80000047477808 */ /* 0x000fe40005800000 */
[----:B------:R-:W-:Y:S02]  /*d630*/  ISETP.GT.AND P3, PT, R84, 0x78, P2 ;  /* 0x000000785400780c */ /* 0x000fe40001764270 */
[----:B------:R-:W-:-:S02]  /*d640*/  ISETP.LT.OR P4, PT, R85, 0x72, P4 ;  /* 0x000000725500780c */ /* 0x000fc40002781670 */
[----:B------:R-:W-:Y:S01]  /*d650*/  FMNMX.FTZ R6, R70, R47, !PT ;  /* 0x0000002f46067209 */ /* 0x000fe20007810000 */
[----:B------:R-:W-:Y:S01]  /*d660*/  MUFU.EX2 R136, R136 ;  /* 0x0000008800887308 */ /* 0x000fe20000000800 */
[----:B------:R-:W-:Y:S01]  /*d670*/  ISETP.GT.AND P2, PT, R84, 0x79, P2 ;  /* 0x000000795400780c */ /* 0x000fe20001744270 */
[--C-:B------:R-:W-:Y:S01]  /*d680*/  FFMA.FTZ R84, R53, UR10, -R36.reuse ;  /* 0x0000000a35547c23 */ /* 0x100fe20008010824 */
[----:B------:R-:W-:Y:S01]  /*d690*/  ISETP.LT.OR P3, PT, R85, 0x79, P3 ;  /* 0x000000795500780c */ /* 0x000fe20001f61670 */
[----:B------:R-:W-:Y:S01]  /*d6a0*/  FFMA.FTZ R53, R65, UR10, -R36 ;  /* 0x0000000a41357c23 */ /* 0x000fe20008010824 */
[----:B------:R-:W-:Y:S02]  /*d6b0*/  FSEL R72, R72, -INF , !P4 ;  /* 0xff80000048487808 */ /* 0x000fe40006000000 */
[----:B------:R-:W-:Y:S01]  /*d6c0*/  FMNMX.FTZ R49, R71, R6, !PT ;  /* 0x0000000647317209 */ /* 0x000fe20007810000 */
[----:B------:R0:W-:Y:S01]  /*d6d0*/  MUFU.EX2 R47, R51 ;  /* 0x00000033002f7308 */ /* 0x0001e20000000800 */
[----:B------:R-:W-:-:S02]  /*d6e0*/  ISETP.LT.OR P2, PT, R85, 0x7a, P2 ;  /* 0x0000007a5500780c */ /* 0x000fc40001741670 */
[----:B------:R-:W-:Y:S02]  /*d6f0*/  FSEL R74, R74, -INF , !P3 ;  /* 0xff8000004a4a7808 */ /* 0x000fe40005800000 */
[----:B------:R-:W-:Y:S02]  /*d700*/  FMNMX.FTZ R49, R72, R49, !PT ;  /* 0x0000003148317209 */ /* 0x000fe40007810000 */
[----:B------:R-:W-:Y:S01]  /*d710*/  FSEL R77, R77, -INF , !P2 ;  /* 0xff8000004d4d7808 */ /* 0x000fe20005000000 */
[----:B------:R-:W-:Y:S01]  /*d720*/  MUFU.EX2 R84, R84 ;  /* 0x0000005400547308 */ /* 0x000fe20000000800 */
[----:B------:R-:W-:Y:S01]  /*d730*/  FMNMX.FTZ R6, R74, R49, !PT ;  /* 0x000000314a067209 */ /* 0x000fe20007810000 */
[--C-:B------:R-:W-:Y:S01]  /*d740*/  FFMA.FTZ R49, R57, UR10, -R36.reuse ;  /* 0x0000000a39317c23 */ /* 0x100fe20008010824 */
[----:B0-----:R-:W-:-:S01]  /*d750*/  FFMA.FTZ R51, R61, UR10, -R36 ;  /* 0x0000000a3d337c23 */ /* 0x001fc20008010824 */
[--C-:B------:R-:W-:Y:S01]  /*d760*/  FFMA.FTZ R61, R78, UR10, -R36.reuse ;  /* 0x0000000a4e3d7c23 */ /* 0x100fe20008010824 */
[----:B------:R-:W-:Y:S01]  /*d770*/  FMNMX.FTZ R6, R77, R6, !PT ;  /* 0x000000064d067209 */ /* 0x000fe20007810000 */
[----:B------:R-:W-:-:S02]  /*d780*/  FFMA.FTZ R78, R80, UR10, -R36 ;  /* 0x0000000a504e7c23 */ /* 0x000fc40008010824 */
[----:B------:R-:W-:Y:S02]  /*d790*/  MUFU.EX2 R49, R49 ;  /* 0x0000003100317308 */ /* 0x000fe40000000800 */
[----:B------:R-:W0:Y:S06]  /*d7a0*/  SHFL.BFLY PT, R57, R6, 0x2, 0x1f ;  /* 0x0c401f0006397f89 */ /* 0x000e2c00000e0000 */
[----:B------:R-:W-:Y:S08]  /*d7b0*/  MUFU.EX2 R138, R138 ;  /* 0x0000008a008a7308 */ /* 0x000ff00000000800 */
[----:B------:R-:W-:Y:S08]  /*d7c0*/  MUFU.EX2 R51, R51 ;  /* 0x0000003300337308 */ /* 0x000ff00000000800 */
[----:B------:R-:W-:Y:S01]  /*d7d0*/  MUFU.EX2 R140, R140 ;  /* 0x0000008c008c7308 */ /* 0x000fe20000000800 */
[----:B0-----:R-:W-:Y:S01]  /*d7e0*/  FMNMX.FTZ R63, R6, R57, !PT ;  /* 0x00000039063f7209 */ /* 0x001fe20007810000 */
[----:B------:R-:W-:Y:S01]  /*d7f0*/  FFMA.FTZ R57, R67, UR10, -R36 ;  /* 0x0000000a43397c23 */ /* 0x000fe20008010824 */
[----:B------:R-:W-:-:S03]  /*d800*/  FSEL R36, R5, RZ, P6 ;  /* 0x000000ff05247208 */ /* 0x000fc60003000000 */
[----:B------:R-:W0:Y:S02]  /*d810*/  SHFL.BFLY PT, R6, R63, 0x1, 0x1f ;  /* 0x0c201f003f067f89 */ /* 0x000e2400000e0000 */
[----:B------:R-:W-:Y:S01]  /*d820*/  MUFU.EX2 R53, R53 ;  /* 0x0000003500357308 */ /* 0x000fe20000000800 */
[----:B------:R-:W-:-:S04]  /*d830*/  FADD.FTZ R36, -R36, R7 ;  /* 0x0000000724247221 */ /* 0x000fc80000010100 */
[----:B------:R-:W-:-:S03]  /*d840*/  FMUL.FTZ R36, R36, UR10 ;  /* 0x0000000a24247c20 */ /* 0x000fc60008410000 */
[----:B------:R-:W-:Y:S08]  /*d850*/  MUFU.EX2 R66, R66 ;  /* 0x0000004200427308 */ /* 0x000ff00000000800 */
[----:B------:R-:W1:Y:S01]  /*d860*/  MUFU.EX2 R36, R36 ;  /* 0x0000002400247308 */ /* 0x000e620000000800 */
[----:B0-----:R-:W-:Y:S01]  /*d870*/  FMNMX.FTZ R6, R63, R6, !PT ;  /* 0x000000063f067209 */ /* 0x001fe20007810000 */
[----:B------:R-:W-:-:S06]  /*d880*/  IMAD.U32 R63, RZ, RZ, UR10 ;  /* 0x0000000aff3f7e24 */ /* 0x000fcc000f8e00ff */
[----:B------:R-:W-:Y:S01]  /*d890*/  MUFU.EX2 R57, R57 ;  /* 0x0000003900397308 */ /* 0x000fe20000000800 */
[C---:B------:R-:W-:Y:S01]  /*d8a0*/  FSETP.NEU.FTZ.AND P2, PT, R6.reuse, -INF , PT ;  /* 0xff8000000600780b */ /* 0x040fe20003f5d000 */
[----:B------:R-:W-:-:S03]  /*d8b0*/  FFMA.FTZ R7, R6, R63, -8 ;  /* 0xc100000006077423 */ /* 0x000fc6000001003f */
[----:B------:R-:W-:Y:S02]  /*d8c0*/  FSEL R67, R6, RZ, P2 ;  /* 0x000000ff06437208 */ /* 0x000fe40001000000 */
[----:B------:R-:W-:Y:S01]  /*d8d0*/  FSEL R7, R7, RZ, P2 ;  /* 0x000000ff07077208 */ /* 0x000fe20001000000 */
[----:B-1----:R-:W-:Y:S01]  /*d8e0*/  FFMA.FTZ R73, R36, R4, R37 ;  /* 0x0000000424497223 */ /* 0x002fe20000010025 */
[----:B------:R-:W-:Y:S01]  /*d8f0*/  MUFU.EX2 R142, R142 ;  /* 0x0000008e008e7308 */ /* 0x000fe20000000800 */
        /* <DEDUP_REMOVED lines=28> */
[----:B------:R-:W-:-:S03]  /*dac0*/  FFMA.FTZ R43, R43, UR10, -R7 ;  /* 0x0000000a2b2b7c23 */ /* 0x000fc60008010807 */
        /* <DEDUP_REMOVED lines=18> */
[----:B------:R-:W-:-:S03]  /*dbf0*/  FFMA.FTZ R55, R56, UR10, -R7 ;  /* 0x0000000a38377c23 */ /* 0x000fc60008010807 */
[----:B------:R-:W-:Y:S01]  /*dc00*/  FADD.FTZ R75, R25, R44 ;  /* 0x0000002c194b7221 */ /* 0x000fe20000010000 */
[----:B------:R-:W-:-:S02]  /*dc10*/  FFMA.FTZ R44, R58, UR10, -R7 ;  /* 0x0000000a3a2c7c23 */ /* 0x000fc40008010807 */
        /* <DEDUP_REMOVED lines=12> */
[----:B------:R-:W-:-:S06]  /*dce0*/  FADD.FTZ R48, R34, R79 ;  /* 0x0000004f22307221 */ /* 0x000fcc0000010000 */
        /* <DEDUP_REMOVED lines=73> */
.L_x_9426:
        /* <DEDUP_REMOVED lines=90> */
.L_x_9409:
[----:B------:R-:W-:Y:S06]  /*e720*/  BAR.ARV 0x8, 0x200 ;  /* 0x0208000000007b1d */ /* 0x000fec0000002000 */
[----:B------:R-:W-:Y:S05]  /*e730*/  @!P0 BRA `(.L_x_9428) ;  /* 0x0000000000048947 */ /* 0x000fea0003800000 */
[----:B------:R-:W-:Y:S01]  /*e740*/  BPT.TRAP 0x1 ;  /* 0x000000040000795c */ /* 0x000fe20000300000 */
.L_x_9428:
[----:B------:R-:W-:Y:S01]  /*e750*/  ULEA UR14, UR49, UR46, 0x3 ;  /* 0x0000002e310e7291 */ /* 0x000fe2000f8e183f */
[----:B------:R-:W-:-:S05]  /*e760*/  IMAD.U32 R0, RZ, RZ, UR52 ;  /* 0x00000034ff007e24 */ /* 0x000fca000f8e00ff */
[----:B------:R-:W-:-:S04]  /*e770*/  SHF.L.U32 R0, R0, 0x1f, RZ ;  /* 0x0000001f00007819 */ /* 0x000fc800000006ff */
[----:B------:R0:W1:Y:S01]  /*e780*/  SYNCS.PHASECHK.TRANS64.TRYWAIT P1, [UR14+0x19c50], R0 ;  /* 0x019c5000ff0075a7 */ /* 0x000062000802014e */
[----:B------:R-:W-:Y:S05]  /*e790*/  @!P0 BRA `(.L_x_9429) ;  /* 0x0000000000048947 */ /* 0x000fea0003800000 */
[----:B------:R-:W-:Y:S01]  /*e7a0*/  BPT.TRAP 0x1 ;  /* 0x000000040000795c */ /* 0x000fe20000300000 */
.L_x_9429:
[----:B-1----:R-:W-:Y:S05]  /*e7b0*/  @P1 BRA `(.L_x_9430) ;  /* 0x0000000000081947 */ /* 0x002fea0003800000 */
[----:B------:R-:W1:Y:S02]  /*e7c0*/  SYNCS.PHASECHK.TRANS64.TRYWAIT P1, [UR14+0x19c50], R0 ;  /* 0x019c5000ff0075a7 */ /* 0x000e64000802014e */
[----:B-1----:R-:W-:Y:S05]  /*e7d0*/  @!P1 BRA `(.L_x_9431) ;  /* 0x0000008800849947 */ /* 0x002fea0003800000 */
.L_x_9430:
        /* <DEDUP_REMOVED lines=8> */
[----:B------:R-:W-:Y:S01]  /*e860*/  ULOP3.LUT UR46, UR46, 0x10000, URZ, 0xfc, !UPT ;  /* 0x000100002e2e7892 */ /* 0x000fe2000f8efc3f */
[----:B------:R-:W-:-:S04]  /*e870*/  PLOP3.LUT P1, PT, PT, PT, UP0, 0x80, 0x0 ;  /* 0x000000000000781c */ /* 0x000fc80003f2f008 */
[----:B------:R-:W-:Y:S01]  /*e880*/  @UP0 USHF.R.S32.HI UR6, URZ, 0x1f, UR47 ;  /* 0x0000001f3f060899 */ /* 0x000fe2000801142f */
[----:B------:R-:W-:Y:S01]  /*e890*/  @UP0 ULDC.64 UR12, c[0x0][0x9c8] ;  /* 0x00027200000c0ab9 */ /* 0x000fe20000000a00 */
[----:B------:R-:W-:Y:S02]  /*e8a0*/  @UP0 USHF.R.S32.HI UR11, URZ, 0x1f, UR48 ;  /* 0x0000001f3f0b0899 */ /* 0x000fe40008011430 */
[----:B------:R-:W-:Y:S02]  /*e8b0*/  @UP0 UIMAD UR6, UR6, UR12, URZ ;  /* 0x0000000c060602a4 */ /* 0x000fe4000f8e023f */
[----:B------:R-:W-:Y:S02]  /*e8c0*/  @UP0 UIMAD.WIDE.U32 UR8, UR47, UR12, URZ ;  /* 0x0000000c2f0802a5 */ /* 0x000fe4000f8e003f */
[----:B------:R-:W-:Y:S02]  /*e8d0*/  @UP0 UIMAD UR7, UR47, UR13, UR6 ;  /* 0x0000000d2f0702a4 */ /* 0x000fe4000f8e0206 */
[----:B------:R-:W-:-:S02]  /*e8e0*/  UIMAD UR6, UR49, 0x300, UR46 ;  /* 0x00000300310678a4 */ /* 0x000fc4000f8e022e */
[----:B------:R-:W-:Y:S01]  /*e8f0*/  @UP0 UIADD3 UR9, UR9, UR7, URZ ;  /* 0x0000000709090290 */ /* 0x000fe2000fffe03f */
[----:B------:R-:W-:Y:S02]  /*e900*/  @UP0 ULDC.64 UR12, c[0x0][0x9d0] ;  /* 0x00027400000c0ab9 */ /* 0x000fe40000000a00 */
[----:B------:R-:W-:Y:S01]  /*e910*/  UMOV UR7, 0x40000040 ;  /* 0x4000004000077882 */ /* 0x000fe20000000000 */
[----:B------:R-:W-:Y:S02]  /*e920*/  @UP0 UIMAD UR11, UR11, UR12, URZ ;  /* 0x0000000c0b0b02a4 */ /* 0x000fe4000f8e023f */
[----:B------:R-:W-:Y:S01]  /*e930*/  @UP0 UIMAD.WIDE.U32 UR8, UR48, UR12, UR8 ;  /* 0x0000000c300802a5 */ /* 0x000fe2000f8e0008 */
[----:B------:R-:W-:Y:S01]  /*e940*/  QGMMA.64x96x32.F32.E4M3.E4M3 R88, R148, gdesc[UR4], R88, gsb0 ;  /* 0x0160000494587df3 */ /* 0x000fe20008000858 */
[----:B------:R-:W-:Y:S02]  /*e950*/  @UP0 UIMAD UR11, UR48, UR13, UR11 ;  /* 0x0000000d300b02a4 */ /* 0x000fe4000f8e020b */
[----:B------:R-:W-:-:S02]  /*e960*/  @UP0 ULEA UR4, UP1, UR8, UR4, 0x2 ;  /* 0x0000000408040291 */ /* 0x000fc4000f82103f */
        /* <DEDUP_REMOVED lines=57> */
.L_x_9432:
        /* <DEDUP_REMOVED lines=58> */
.L_x_9358:
        /* <DEDUP_REMOVED lines=42> */
[----:B------:R-:W-:Y:S01]  /*f340*/  F2FP.BF16.F32.PACK_AB R36, R95, R36 ;  /* 0x000000245f24723e */ /* 0x000fe200000010ff */
[----:B------:R-:W-:Y:S01]  /*f350*/  IMAD.WIDE R12, R157, 0x2, R4 ;  /* 0x000000029d0c7825 */ /* 0x000fe200078e0204 */
[----:B------:R-:W-:Y:S02]  /*f360*/  F2FP.BF16.F32.PACK_AB R37, R100, R37 ;  /* 0x000000256425723e */ /* 0x000fe400000010ff */
[----:B------:R-:W-:Y:S02]  /*f370*/  F2FP.BF16.F32.PACK_AB R35, R102, R35 ;  /* 0x000000236623723e */ /* 0x000fe400000010ff */
[C---:B------:R-:W-:Y:S02]  /*f380*/  IADD3 R49, P5, R12.reuse, 0x20, RZ ;  /* 0x000000200c317810 */ /* 0x040fe40007fbe0ff */
[----:B------:R-:W-:-:S02]  /*f390*/  IADD3 R51, P4, R12, 0x3000, RZ ;  /* 0x000030000c337810 */ /* 0x000fc40007f9e0ff */
[----:B------:R-:W-:Y:S01]  /*f3a0*/  LOP3.LUT R6, R49, 0x180, RZ, 0xc0, !PT ;  /* 0x0000018031067812 */ /* 0x000fe200078ec0ff */
[----:B------:R-:W-:Y:S01]  /*f3b0*/  IMAD.X R25, RZ, RZ, R13, P5 ;  /* 0x000000ffff197224 */ /* 0x000fe200028e060d */
[----:B------:R-:W-:Y:S02]  /*f3c0*/  F2FP.BF16.F32.PACK_AB R34, R101, R34 ;  /* 0x000000226522723e */ /* 0x000fe400000010ff */
[----:B------:R-:W-:Y:S02]  /*f3d0*/  SHF.R.U64 R6, R6, 0x3, RZ ;  /* 0x0000000306067819 */ /* 0x000fe400000012ff */
[----:B------:R-:W-:Y:S02]  /*f3e0*/  F2FP.BF16.F32.PACK_AB R32, R103, R32 ;  /* 0x000000206720723e */ /* 0x000fe400000010ff */
[----:B------:R-:W-:Y:S02]  /*f3f0*/  SEL R42, R11, R8, P0 ;  /* 0x000000080b2a7207 */ /* 0x000fe40000000000 */
[----:B------:R-:W-:-:S02]  /*f400*/  SEL R43, R8, R11, P0 ;  /* 0x0000000b082b7207 */ /* 0x000fc40000000000 */
[----:B------:R-:W-:Y:S02]  /*f410*/  LOP3.LUT R24, R6, R49, RZ, 0x3c, !PT ;  /* 0x0000003106187212 */ /* 0x000fe400078e3cff */
[----:B------:R-:W-:Y:S02]  /*f420*/  F2FP.BF16.F32.PACK_AB R33, R108, R33 ;  /* 0x000000216c21723e */ /* 0x000fe400000010ff */
[----:B------:R-:W-:Y:S02]  /*f430*/  F2FP.BF16.F32.PACK_AB R31, R110, R31 ;  /* 0x0000001f6e1f723e */ /* 0x000fe400000010ff */
[----:B------:R-:W-:Y:S02]  /*f440*/  F2FP.BF16.F32.PACK_AB R30, R109, R30 ;  /* 0x0000001e6d1e723e */ /* 0x000fe400000010ff */
[----:B------:R-:W-:Y:S02]  /*f450*/  F2FP.BF16.F32.PACK_AB R28, R111, R28 ;  /* 0x0000001c6f1c723e */ /* 0x000fe400000010ff */
[----:B------:R-:W-:-:S02]  /*f460*/  SEL R26, R41, R38, P0 ;  /* 0x00000026291a7207 */ /* 0x000fc40000000000 */
[----:B------:R-:W-:Y:S02]  /*f470*/  SEL R8, R39, R36, P0 ;  /* 0x0000002427087207 */ /* 0x000fe40000000000 */
[----:B------:R-:W-:Y:S02]  /*f480*/  LOP3.LUT R6, R51, 0x180, RZ, 0xc0, !PT ;  /* 0x0000018033067812 */ /* 0x000fe400078ec0ff */
[----:B------:R-:W-:Y:S02]  /*f490*/  SEL R41, R38, R41, P0 ;  /* 0x0000002926297207 */ /* 0x000fe40000000000 */
[----:B------:R-:W-:Y:S02]  /*f4a0*/  SEL R39, R36, R39, P0 ;  /* 0x0000002724277207 */ /* 0x000fe40000000000 */
        /* <DEDUP_REMOVED lines=10> */
[----:B------:R-:W-:Y:S02]  /*f550*/  IADD3 R53, P3, R12, 0x3020, RZ ;  /* 0x000030200c357810 */ /* 0x000fe40007f7e0ff */
[----:B------:R-:W-:Y:S02]  /*f560*/  SHF.R.U64 R6, R6, 0x3, RZ ;  /* 0x0000000306067819 */ /* 0x000fe400000012ff */
[----:B------:R-:W-:Y:S01]  /*f570*/  SEL R33, R30, R33, P0 ;  /* 0x000000211e217207 */ /* 0x000fe20000000000 */
[----:B------:R-:W-:Y:S01]  /*f580*/  IMAD.X R15, RZ, RZ, R13, P3 ;  /* 0x000000ffff0f7224 */ /* 0x000fe200018e060d */
[----:B------:R-:W-:-:S02]  /*f590*/  SEL R31, R28, R31, P0 ;  /* 0x0000001f1c1f7207 */ /* 0x000fc40000000000 */
[----:B------:R-:W-:Y:S02]  /*f5a0*/  LOP3.LUT R7, R12, 0x180, RZ, 0xc0, !PT ;  /* 0x000001800c077812 */ /* 0x000fe400078ec0ff */
[----:B------:R-:W-:Y:S02]  /*f5b0*/  SEL R30, R29, R20, P0 ;  /* 0x000000141d1e7207 */ /* 0x000fe40000000000 */
[----:B------:R-:W-:Y:S02]  /*f5c0*/  SEL R28, R21, R14, P0 ;  /* 0x0000000e151c7207 */ /* 0x000fe40000000000 */
[----:B------:R-:W-:Y:S01]  /*f5d0*/  SEL R45, R14, R21, P0 ;  /* 0x000000150e2d7207 */ /* 0x000fe20000000000 */
[----:B------:R-:W-:Y:S01]  /*f5e0*/  IMAD.X R21, RZ, RZ, R13, P4 ;  /* 0x000000ffff157224 */ /* 0x000fe200020e060d */
[----:B------:R-:W-:Y:S02]  /*f5f0*/  F2FP.BF16.F32.PACK_AB R127, R127, R10 ;  /* 0x0000000a7f7f723e */ /* 0x000fe400000010ff */
[----:B------:R-:W-:-:S02]  /*f600*/  SEL R29, R20, R29, P0 ;  /* 0x0000001d141d7207 */ /* 0x000fc40000000000 */
[C---:B------:R-:W-:Y:S02]  /*f610*/  IADD3 R55, P2, R12.reuse, 0x6000, RZ ;  /* 0x000060000c377810 */ /* 0x040fe40007f5e0ff */
[----:B------:R-:W-:Y:S02]  /*f620*/  IADD3 R57, P1, R12, 0x6020, RZ ;  /* 0x000060200c397810 */ /* 0x000fe40007f3e0ff */
[----:B------:R-:W-:Y:S01]  /*f630*/  LOP3.LUT R10, R53, 0x180, RZ, 0xc0, !PT ;  /* 0x00000180350a7812 */ /* 0x000fe200078ec0ff */
[----:B------:R-:W-:Y:S01]  /*f640*/  IMAD.X R11, RZ, RZ, R13, P2 ;  /* 0x000000ffff0b7224 */ /* 0x000fe200010e060d */
[----:B------:R-:W-:Y:S02]  /*f650*/  LOP3.LUT R20, R6, R51, RZ, 0x3c, !PT ;  /* 0x0000003306147212 */ /* 0x000fe400078e3cff */
[----:B------:R-:W-:Y:S02]  /*f660*/  SHF.R.U64 R7, R7, 0x3, RZ ;  /* 0x0000000307077819 */ /* 0x000fe400000012ff */
[----:B------:R-:W-:-:S02]  /*f670*/  LOP3.LUT R44, R55, 0x180, RZ, 0xc0, !PT ;  /* 0x00000180372c7812 */ /* 0x000fc400078ec0ff */
[----:B------:R-:W-:Y:S02]  /*f680*/  LOP3.LUT R46, R57, 0x180, RZ, 0xc0, !PT ;  /* 0x00000180392e7812 */ /* 0x000fe400078ec0ff */
[----:B------:R-:W-:Y:S02]  /*f690*/  SHF.R.U64 R10, R10, 0x3, RZ ;  /* 0x000000030a0a7819 */ /* 0x000fe400000012ff */
[----:B------:R-:W-:Y:S02]  /*f6a0*/  MOV R52, R20 ;  /* 0x0000001400347202 */ /* 0x000fe40000000f00 */
[----:B------:R-:W-:Y:S01]  /*f6b0*/  LOP3.LUT R12, R7, R12, RZ, 0x3c, !PT ;  /* 0x0000000c070c7212 */ /* 0x000fe200078e3cff */
[----:B------:R-:W-:Y:S01]  /*f6c0*/  IMAD.X R7, RZ, RZ, R13, P1 ;  /* 0x000000ffff077224 */ /* 0x000fe200008e060d */
[----:B------:R-:W-:Y:S02]  /*f6d0*/  SHF.R.U64 R44, R44, 0x3, RZ ;  /* 0x000000032c2c7819 */ /* 0x000fe400000012ff */
[----:B------:R-:W-:-:S02]  /*f6e0*/  SEL R48, R126, R127, P0 ;  /* 0x0000007f7e307207 */ /* 0x000fc40000000000 */
[----:B------:R-:W-:Y:S02]  /*f6f0*/  SHF.R.U64 R46, R46, 0x3, RZ ;  /* 0x000000032e2e7819 */ /* 0x000fe400000012ff */
[----:B------:R-:W-:Y:S02]  /*f700*/  LOP3.LUT R14, R10, R53, RZ, 0x3c, !PT ;  /* 0x000000350a0e7212 */ /* 0x000fe400078e3cff */
[----:B------:R-:W-:Y:S02]  /*f710*/  SEL R127, R127, R126, P0 ;  /* 0x0000007e7f7f7207 */ /* 0x000fe40000000000 */
[----:B------:R-:W-:Y:S02]  /*f720*/  MOV R54, R12 ;  /* 0x0000000c00367202 */ /* 0x000fe40000000f00 */
[----:B------:R-:W-:Y:S02]  /*f730*/  MOV R53, R24 ;  /* 0x0000001800357202 */ /* 0x000fe40000000f00 */
[----:B------:R-:W-:-:S02]  /*f740*/  LOP3.LUT R10, R44, R55, RZ, 0x3c, !PT ;  /* 0x000000372c0a7212 */ /* 0x000fc400078e3cff */
[----:B------:R-:W-:Y:S02]  /*f750*/  LOP3.LUT R6, R46, R57, RZ, 0x3c, !PT ;  /* 0x000000392e067212 */ /* 0x000fe400078e3cff */
[----:B------:R-:W-:Y:S02]  /*f760*/  MOV R49, R10 ;  /* 0x0000000a00317202 */ /* 0x000fe40000000f00 */
[----:B------:R-:W-:Y:S02]  /*f770*/  MOV R51, R14 ;  /* 0x0000000e00337202 */ /* 0x000fe40000000f00 */
[----:B------:R-:W-:Y:S02]  /*f780*/  PLOP3.LUT P2, PT, PT, PT, UP0, 0x80, 0x0 ;  /* 0x000000000000781c */ /* 0x000fe40003f4f008 */
[----:B--2---:R-:W-:Y:S01]  /*f790*/  LOP3.LUT R20, R9, 0x2, RZ, 0x3c, !PT ;  /* 0x0000000209147812 */ /* 0x004fe200078e3cff */
[----:B------:R-:W-:Y:S04]  /*f7a0*/  SHFL.IDX PT, R26, R26, R9, 0x1c1f ;  /* 0x001c1f091a1a7589 */ /* 0x000fe800000e0000 */
[----:B------:R-:W0:Y:S04]  /*f7b0*/  SHFL.IDX PT, R41, R41, R20, 0x1c1f ;  /* 0x001c1f1429297589 */ /* 0x000e2800000e0000 */
[----:B------:R0:W-:Y:S04]  /*f7c0*/  SHFL.IDX PT, R13, R8, R9, 0x1c1f ;  /* 0x001c1f09080d7589 */ /* 0x0001e800000e0000 */
[----:B------:R-:W1:Y:S04]  /*f7d0*/  SHFL.IDX PT, R24, R39, R20, 0x1c1f ;  /* 0x001c1f1427187589 */ /* 0x000e6800000e0000 */
[----:B------:R-:W-:Y:S04]  /*f7e0*/  SHFL.IDX PT, R34, R34, R9, 0x1c1f ;  /* 0x001c1f0922227589 */ /* 0x000fe800000e0000 */
[----:B------:R-:W2:Y:S04]  /*f7f0*/  SHFL.IDX PT, R33, R33, R20, 0x1c1f ;  /* 0x001c1f1421217589 */ /* 0x000ea800000e0000 */
[----:B------:R-:W-:Y:S04]  /*f800*/  SHFL.IDX PT, R38, R38, R9, 0x1c1f ;  /* 0x001c1f0926267589 */ /* 0x000fe800000e0000 */
[----:B------:R-:W3:Y:S01]  /*f810*/  SHFL.IDX PT, R37, R37, R20, 0x1c1f ;  /* 0x001c1f1425257589 */ /* 0x000ee200000e0000 */
[----:B0-----:R-:W-:-:S02]  /*f820*/  SEL R8, R26, R41, P0 ;  /* 0x000000291a087207 */ /* 0x001fc40000000000 */
[----:B------:R-:W-:Y:S01]  /*f830*/  SEL R10, R41, R26, P0 ;  /* 0x0000001a290a7207 */ /* 0x000fe20000000000 */
[----:B------:R-:W-:Y:S01]  /*f840*/  SHFL.IDX PT, R36, R36, R9, 0x1c1f ;  /* 0x001c1f0924247589 */ /* 0x000fe200000e0000 */
[----:B------:R-:W-:Y:S01]  /*f850*/  MOV R41, R6 ;  /* 0x0000000600297202 */ /* 0x000fe20000000f00 */
[----:B------:R-:W-:Y:S02]  /*f860*/  IMAD.U32 R6, RZ, RZ, UR6 ;  /* 0x00000006ff067e24 */ /* 0x000fe4000f8e00ff */
[----:B------:R-:W0:Y:S01]  /*f870*/  SHFL.IDX PT, R35, R35, R20, 0x1c1f ;  /* 0x001c1f1423237589 */ /* 0x000e2200000e0000 */
[----:B-1----:R-:W-:Y:S01]  /*f880*/  SEL R11, R24, R13, P0 ;  /* 0x0000000d180b7207 */ /* 0x002fe20000000000 */
[----:B------:R-:W-:Y:S01]  /*f890*/  IMAD.U32 R7, RZ, RZ, UR7 ;  /* 0x00000007ff077e24 */ /* 0x000fe2000f8e00ff */
[----:B------:R-:W-:Y:S01]  /*f8a0*/  ULDC.64 UR6, c[0x0][0xc08] ;  /* 0x0003020000067ab9 */ /* 0x000fe20000000a00 */
[----:B------:R-:W-:Y:S04]  /*f8b0*/  SHFL.IDX PT, R30, R30, R9, 0x1c1f ;  /* 0x001c1f091e1e7589 */ /* 0x000fe800000e0000 */
[----:B------:R-:W-:Y:S01]  /*f8c0*/  SHFL.IDX PT, R40, R40, R9, 0x1c1f ;  /* 0x001c1f0928287589 */ /* 0x000fe200000e0000 */
[----:B--2---:R-:W-:-:S03]  /*f8d0*/  SEL R26, R33, R34, P0 ;  /* 0x00000022211a7207 */ /* 0x004fc60000000000 */
[----:B------:R-:W1:Y:S04]  /*f8e0*/  SHFL.IDX PT, R29, R29, R20, 0x1c1f ;  /* 0x001c1f141d1d7589 */ /* 0x000e6800000e0000 */
[----:B------:R-:W2:Y:S01]  /*f8f0*/  SHFL.IDX PT, R27, R27, R20, 0x1c1f ;  /* 0x001c1f141b1b7589 */ /* 0x000ea200000e0000 */
[----:B---3--:R-:W-:Y:S02]  /*f900*/  SEL R12, R38, R37, P0 ;  /* 0x00000025260c7207 */ /* 0x008fe40000000000 */
[----:B------:R-:W-:Y:S01]  /*f910*/  SEL R14, R37, R38, P0 ;  /* 0x00000026250e7207 */ /* 0x000fe20000000000 */
[----:B------:R-:W-:Y:S04]  /*f920*/  SHFL.IDX PT, R21, R32, R9, 0x1c1f ;  /* 0x001c1f0920157589 */ /* 0x000fe800000e0000 */
[----:B------:R-:W3:Y:S01]  /*f930*/  SHFL.IDX PT, R44, R31, R20, 0x1c1f ;  /* 0x001c1f141f2c7589 */ /* 0x000ee200000e0000 */
[----:B0-----:R-:W-:-:S03]  /*f940*/  SEL R15, R35, R36, P0 ;  /* 0x00000024230f7207 */ /* 0x001fc60000000000 */
[----:B------:R1:W-:Y:S04]  /*f950*/  SHFL.IDX PT, R46, R28, R9, 0x1c1f ;  /* 0x001c1f091c2e7589 */ /* 0x0003e800000e0000 */
[----:B------:R-:W0:Y:S04]  /*f960*/  SHFL.IDX PT, R45, R45, R20, 0x1c1f ;  /* 0x001c1f142d2d7589 */ /* 0x000e2800000e0000 */
[----:B------:R-:W-:Y:S01]  /*f970*/  SHFL.IDX PT, R48, R48, R9, 0x1c1f ;  /* 0x001c1f0930307589 */ /* 0x000fe200000e0000 */
[----:B-1----:R-:W-:-:S03]  /*f980*/  SEL R28, R30, R29, P0 ;  /* 0x0000001d1e1c7207 */ /* 0x002fc60000000000 */
[----:B------:R-:W1:Y:S01]  /*f990*/  SHFL.IDX PT, R127, R127, R20, 0x1c1f ;  /* 0x001c1f147f7f7589 */ /* 0x000e6200000e0000 */
[----:B--2---:R-:W-:Y:S02]  /*f9a0*/  SEL R32, R40, R27, P0 ;  /* 0x0000001b28207207 */ /* 0x004fe40000000000 */
[----:B------:R-:W-:Y:S01]  /*f9b0*/  SEL R30, R29, R30, P0 ;  /* 0x0000001e1d1e7207 */ /* 0x000fe20000000000 */
[----:B------:R-:W-:Y:S04]  /*f9c0*/  SHFL.IDX PT, R42, R42, R9, 0x1c1f ;  /* 0x001c1f092a2a7589 */ /* 0x000fe800000e0000 */
[----:B------:R2:W-:Y:S01]  /*f9d0*/  SHFL.IDX PT, R50, R50, R9, 0x1c1f ;  /* 0x001c1f0932327589 */ /* 0x0005e200000e0000 */
[----:B---3--:R-:W-:-:S03]  /*f9e0*/  SEL R25, R21, R44, P0 ;  /* 0x0000002c15197207 */ /* 0x008fc60000000000 */
[----:B------:R-:W3:Y:S04]  /*f9f0*/  SHFL.IDX PT, R43, R43, R20, 0x1c1f ;  /* 0x001c1f142b2b7589 */ /* 0x000ee800000e0000 */
[----:B------:R-:W4:Y:S01]  /*fa00*/  SHFL.IDX PT, R47, R47, R20, 0x1c1f ;  /* 0x001c1f142f2f7589 */ /* 0x000f2200000e0000 */
[----:B0-----:R-:W-:Y:S02]  /*fa10*/  SEL R29, R46, R45, P0 ;  /* 0x0000002d2e1d7207 */ /* 0x001fe40000000000 */
[----:B--2---:R-:W-:Y:S01]  /*fa20*/  SEL R9, R13, R24, P0 ;  /* 0x000000180d097207 */ /* 0x004fe20000000000 */
[----:B------:R-:W-:Y:S01]  /*fa30*/  BAR.SYNC.DEFER_BLOCKING 0x1, 0x180 ;  /* 0x0046000000007b1d */ /* 0x000fe20000010000 */
[----:B------:R-:W-:Y:S02]  /*fa40*/  SEL R24, R34, R33, P0 ;  /* 0x0000002122187207 */ /* 0x000fe40000000000 */
[----:B------:R-:W-:-:S02]  /*fa50*/  SEL R13, R36, R35, P0 ;  /* 0x00000023240d7207 */ /* 0x000fc40000000000 */
[----:B------:R-:W-:Y:S02]  /*fa60*/  SEL R34, R27, R40, P0 ;  /* 0x000000281b227207 */ /* 0x000fe40000000000 */
[----:B------:R-:W-:Y:S02]  /*fa70*/  SEL R27, R44, R21, P0 ;  /* 0x000000152c1b7207 */ /* 0x000fe40000000000 */
[----:B------:R-:W-:Y:S02]  /*fa80*/  SEL R31, R45, R46, P0 ;  /* 0x0000002e2d1f7207 */ /* 0x000fe40000000000 */
[----:B-1----:R-:W-:Y:S02]  /*fa90*/  SEL R33, R48, R127, P0 ;  /* 0x0000007f30217207 */ /* 0x002fe40000000000 */
[----:B------:R-:W-:Y:S02]  /*faa0*/  SEL R35, R127, R48, P0 ;  /* 0x000000307f237207 */ /* 0x000fe40000000000 */
[----:B---3--:R-:W-:-:S02]  /*fab0*/  SEL R36, R42, R43, P0 ;  /* 0x0000002b2a247207 */ /* 0x008fc40000000000 */
[----:B------:R-:W-:Y:S02]  /*fac0*/  SEL R38, R43, R42, P0 ;  /* 0x0000002a2b267207 */ /* 0x000fe40000000000 */
[----:B----4-:R-:W-:Y:S01]  /*fad0*/  SEL R37, R50, R47, P0 ;  /* 0x0000002f32257207 */ /* 0x010fe20000000000 */
[----:B------:R-:W-:Y:S01]  /*fae0*/  UISETP.NE.U32.AND UP1, UPT, UR6, URZ, UPT ;  /* 0x0000003f0600728c */ /* 0x000fe2000bf25070 */
[----:B------:R-:W-:Y:S01]  /*faf0*/  SEL R39, R47, R50, P0 ;  /* 0x000000322f277207 */ /* 0x000fe20000000000 */
[----:B------:R-:W-:Y:S01]  /*fb00*/  UMOV UR4, URZ ;  /* 0x0000003f00047c82 */ /* 0x000fe20008000000 */
        /* <DEDUP_REMOVED lines=10> */
[----:B------:R-:W-:Y:S01]  /*fbb0*/  UISETP.NE.AND.EX UP1, UPT, UR7, URZ, UPT, UP1 ;  /* 0x0000003f0700728c */ /* 0x000fe2000bf25310 */
[----:B-1----:R-:W-:-:S05]  /*fbc0*/  ISETP.NE.AND P1, PT, R43, 0x1, PT ;  /* 0x000000012b00780c */ /* 0x002fca0003f25270 */
[----:B------:R-:W-:-:S05]  /*fbd0*/  PLOP3.LUT P0, PT, PT, PT, UP1, 0x80, 0x0 ;  /* 0x000000000000781c */ /* 0x000fca0003f0f018 */
[----:B------:R-:W-:Y:S02]  /*fbe0*/  @UP1 ULDC.64 UR6, c[0x0][0xc08] ;  /* 0x0003020000061ab9 */ /* 0x000fe40000000a00 */
[----:B------:R-:W-:Y:S01]  /*fbf0*/  @UP1 UIMAD.WIDE UR6, UR41, 0x4, UR6 ;  /* 0x00000004290618a5 */ /* 0x000fe2000f8e0206 */
[----:B------:R-:W0:Y:S05]  /*fc00*/  @P1 LDC R9, c[0x0][0xbec] ;  /* 0x0002fb00ff091b82 */ /* 0x000e2a0000000800 */
[----:B--2---:R-:W-:Y:S02]  /*fc10*/  IMAD.U32 R12, RZ, RZ, UR6 ;  /* 0x00000006ff0c7e24 */ /* 0x004fe4000f8e00ff */
[----:B------:R-:W-:Y:S01]  /*fc20*/  IMAD.U32 R13, RZ, RZ, UR7 ;  /* 0x00000007ff0d7e24 */ /* 0x000fe2000f8e00ff */
[----:B------:R-:W1:Y:S01]  /*fc30*/  @P1 LDC R10, c[0x0][0xbf0] ;  /* 0x0002fc00ff0a1b82 */ /* 0x000e620000000800 */
        /* <DEDUP_REMOVED lines=8> */
.L_x_9435:
[----:B---3--:R-:W-:Y:S01]  /*fcc0*/  VIADD R12, R17, UR42 ;  /* 0x0000002a110c7c36 */ /* 0x008fe20008000000 */
[----:B------:R-:W-:Y:S01]  /*fcd0*/  USHF.R.S32.HI UR16, URZ, 0x1f, UR40 ;  /* 0x0000001f3f107899 */ /* 0x000fe20008011428 */
[----:B------:R-:W-:Y:S01]  /*fce0*/  VIADD R14, R156, UR42 ;  /* 0x0000002a9c0e7c36 */ /* 0x000fe20008000000 */
[----:B------:R-:W-:Y:S01]  /*fcf0*/  ULDC.64 UR12, c[0x0][0xb90] ;  /* 0x0002e400000c7ab9 */ /* 0x000fe20000000a00 */
[----:B------:R-:W-:Y:S01]  /*fd00*/  @P1 IMAD.HI.U32 R7, R12, R9, RZ ;  /* 0x000000090c071227 */ /* 0x000fe200078e00ff */
[----:B------:R-:W-:Y:S01]  /*fd10*/  USHF.R.S32.HI UR15, URZ, 0x1f, UR41 ;  /* 0x0000001f3f0f7899 */ /* 0x000fe20008011429 */
[----:B------:R-:W0:Y:S01]  /*fd20*/  @P1 LDC R41, c[0x0][0xbec] ;  /* 0x0002fb00ff291b82 */ /* 0x000e220000000800 */
[----:B------:R-:W-:Y:S01]  /*fd30*/  USHF.R.S32.HI UR7, URZ, 0x1f, UR4 ;  /* 0x0000001f3f077899 */ /* 0x000fe20008011404 */
[----:B------:R-:W-:Y:S01]  /*fd40*/  IMAD.MOV.U32 R6, RZ, RZ, R12 ;  /* 0x000000ffff067224 */ /* 0x000fe200078e000c */
[----:B------:R-:W-:Y:S01]  /*fd50*/  UIMAD UR10, UR16, UR12, URZ ;  /* 0x0000000c100a72a4 */ /* 0x000fe2000f8e023f */
[----:B------:R-:W-:Y:S01]  /*fd60*/  @P1 SHF.R.U32.HI R6, RZ, R10, R7 ;  /* 0x0000000aff061219 */ /* 0x000fe20000011607 */
[----:B------:R-:W-:Y:S01]  /*fd70*/  UMOV UR6, UR4 ;  /* 0x0000000400067c82 */ /* 0x000fe20008000000 */
[----:B------:R-:W-:Y:S01]  /*fd80*/  USEL UR15, UR15, URZ, !UP0 ;  /* 0x0000003f0f0f7287 */ /* 0x000fe2000c000000 */
[----:B------:R-:W-:Y:S01]  /*fd90*/  IMAD R7, R153, 0x20, R18 ;  /* 0x0000002099077824 */ /* 0x000fe200078e0212 */
[----:B------:R-:W-:Y:S01]  /*fda0*/  UIMAD.WIDE.U32 UR8, UR40, UR12, UR6 ;  /* 0x0000000c280872a5 */ /* 0x000fe2000f8e0006 */
[----:B------:R-:W-:Y:S01]  /*fdb0*/  IMAD.MOV R10, RZ, RZ, -R6 ;  /* 0x000000ffff0a7224 */ /* 0x000fe200078e0a06 */
[----:B------:R-:W-:Y:S01]  /*fdc0*/  UIMAD UR10, UR40, UR13, UR10 ;  /* 0x0000000d280a72a4 */ /* 0x000fe2000f8e020a */
[----:B------:R-:W-:Y:S01]  /*fdd0*/  IMAD.WIDE R4, R7, 0x2, R4 ;  /* 0x0000000207047825 */ /* 0x000fe200078e0204 */
[----:B------:R-:W-:Y:S01]  /*fde0*/  USEL UR14, UR41, URZ, !UP0 ;  /* 0x0000003f290e7287 */ /* 0x000fe2000c000000 */
[----:B------:R-:W-:Y:S01]  /*fdf0*/  ULDC.64 UR12, c[0x0][0xb98] ;  /* 0x0002e600000c7ab9 */ /* 0x000fe20000000a00 */
[----:B------:R-:W-:Y:S01]  /*fe00*/  UIADD3 UR9, UR9, UR10, URZ ;  /* 0x0000000a09097290 */ /* 0x000fe2000fffe03f */
[----:B------:R-:W-:Y:S01]  /*fe10*/  IMAD R9, R43, R10, R12 ;  /* 0x0000000a2b097224 */ /* 0x000fe200078e020c */
[----:B------:R-:W-:Y:S01]  /*fe20*/  UIMAD UR6, UR15, UR12, URZ ;  /* 0x0000000c0f0672a4 */ /* 0x000fe2000f8e023f */
[----:B------:R-:W-:Y:S01]  /*fe30*/  SHF.R.S32.HI R10, RZ, 0x1f, R6 ;  /* 0x0000001fff0a7819 */ /* 0x000fe20000011406 */
[----:B------:R-:W-:Y:S01]  /*fe40*/  UIMAD.WIDE.U32 UR8, UR14, UR12, UR8 ;  /* 0x0000000c0e0872a5 */ /* 0x000fe2000f8e0008 */
[----:B------:R-:W-:Y:S01]  /*fe50*/  IADD3 R21, P2, R4, 0x1800, RZ ;  /* 0x0000180004157810 */ /* 0x000fe20007f5e0ff */
[----:B------:R-:W-:Y:S01]  /*fe60*/  UIMAD UR6, UR14, UR13, UR6 ;  /* 0x0000000d0e0672a4 */ /* 0x000fe2000f8e0206 */
[----:B------:R-:W-:Y:S01]  /*fe70*/  SHF.R.S32.HI R7, RZ, 0x1f, R9 ;  /* 0x0000001fff077819 */ /* 0x000fe20000011409 */
[----:B------:R-:W-:Y:S01]  /*fe80*/  ULDC.64 UR10, c[0x0][0xb88] ;  /* 0x0002e200000a7ab9 */ /* 0x000fe20000000a00 */
[----:B------:R-:W-:Y:S01]  /*fe90*/  LOP3.LUT R20, R21, 0x180, RZ, 0xc0, !PT ;  /* 0x0000018015147812 */ /* 0x000fe200078ec0ff */
[----:B-----5:R-:W-:Y:S01]  /*fea0*/  IMAD R45, R8, R43, RZ ;  /* 0x0000002b082d7224 */ /* 0x020fe200078e02ff */
[----:B------:R-:W-:Y:S01]  /*feb0*/  IADD3 R6, P0, R6, UR8, RZ ;  /* 0x0000000806067c10 */ /* 0x000fe2000ff1e0ff */
[----:B------:R-:W-:Y:S01]  /*fec0*/  IMAD.U32 R11, RZ, RZ, UR6 ;  /* 0x00000006ff0b7e24 */ /* 0x000fe2000f8e00ff */
[----:B------:R-:W-:Y:S01]  /*fed0*/  SHF.R.U64 R20, R20, 0x3, RZ ;  /* 0x0000000314147819 */ /* 0x000fe200000012ff */
[----:B------:R-:W-:Y:S01]  /*fee0*/  IMAD R12, R7, UR10, RZ ;  /* 0x0000000a070c7c24 */ /* 0x000fe2000f8e02ff */
[----:B------:R-:W-:-:S02]  /*fef0*/  IADD3 R29, P6, R4, 0x3000, RZ ;  /* 0x00003000041d7810 */ /* 0x000fc40007fde0ff */
[----:B------:R-:W-:Y:S01]  /*ff00*/  IADD3.X R7, R10, UR9, R11, P0, !PT ;  /* 0x000000090a077c10 */ /* 0x000fe200087fe40b */
[C---:B------:R-:W-:Y:S01]  /*ff10*/  IMAD R11, R9.reuse, UR11, R12 ;  /* 0x0000000b090b7c24 */ /* 0x040fe2000f8e020c */
[----:B------:R-:W-:Y:S01]  /*ff20*/  ULDC.64 UR8, c[0x0][0xb50] ;  /* 0x0002d40000087ab9 */ /* 0x000fe20000000a00 */
[----:B------:R-:W-:Y:S01]  /*ff30*/  LOP3.LUT R20, R20, R21, RZ, 0x3c, !PT ;  /* 0x0000001514147212 */ /* 0x000fe200078e3cff */
[----:B------:R-:W-:Y:S01]  /*ff40*/  IMAD.X R21, RZ, RZ, R5, P2 ;  /* 0x000000ffff157224 */ /* 0x000fe200010e0605 */
[C---:B------:R-:W-:Y:S01]  /*ff50*/  IADD3 R13, P5, R4.reuse, 0x4800, RZ ;  /* 0x00004800040d7810 */ /* 0x040fe20007fbe0ff */
[----:B------:R-:W-:Y:S01]  /*ff60*/  IMAD.WIDE.U32 R6, R9, UR10, R6 ;  /* 0x0000000a09067c25 */ /* 0x000fe2000f8e0006 */
[----:B------:R-:W-:Y:S01]  /*ff70*/  ULDC.64 UR10, c[0x0][0xaa0] ;  /* 0x0002a800000a7ab9 */ /* 0x000fe20000000a00 */
[----:B------:R-:W-:Y:S02]  /*ff80*/  IADD3 R33, P4, R4, 0x6000, RZ ;  /* 0x0000600004217810 */ /* 0x000fe40007f9e0ff */
[----:B------:R-:W-:Y:S01]  /*ff90*/  IMAD.IADD R7, R7, 0x1, R11 ;  /* 0x0000000107077824 */ /* 0x000fe200078e020b */
[----:B------:R-:W-:-:S02]  /*ffa0*/  LEA R10, P0, R6, UR8, 0x2 ;  /* 0x00000008060a7c11 */ /* 0x000fc4000f8010ff */
[----:B------:R-:W-:Y:S02]  /*ffb0*/  LOP3.LUT R9, R4, 0x180, RZ, 0xc0, !PT ;  /* 0x0000018004097812 */ /* 0x000fe400078ec0ff */
[----:B------:R-:W-:Y:S01]  /*ffc0*/  LEA.HI.X R11, R6, UR9, R7, 0x2, P0 ;  /* 0x00000009060b7c11 */ /* 0x000fe200080f1407 */
[----:B------:R-:W-:Y:S01]  /*ffd0*/  SHFL.IDX PT, R36, R10, RZ, 0x1c1f ;  /* 0x001c1fff0a247589 */ /* 0x000fe200000e0000 */
[----:B------:R-:W-:Y:S01]  /*ffe0*/  LOP3.LUT P0, RZ, R154, 0x3, RZ, 0xc0, !PT ;  /* 0x000000039aff7812 */ /* 0x000fe2000780c0ff */
[C---:B------:R-:W-:Y:S01]  /*fff0*/  VIADD R6, R14.reuse, 0x8 ;  /* 0x000000080e067836 */ /* 0x040fe20000000000 */
[----:B------:R-:W-:Y:S01]  /*10000*/  UIMAD UR8, UR7, UR10, URZ ;  /* 0x0000000a070872a4 */ /* 0x000fe2000f8e023f */
[----:B------:R-:W1:Y:S01]  /*10010*/  SHFL.IDX PT, R37, R11, RZ, 0x1c1f ;  /* 0x001c1fff0b257589 */ /* 0x000e6200000e0000 */
[-C--:B------:R-:W-:Y:S02]  /*10020*/  ISETP.GE.OR P2, PT, R14, R45.reuse, P0 ;  /* 0x0000002d0e00720c */ /* 0x080fe40000746670 */
[----:B------:R-:W-:Y:S01]  /*10030*/  ISETP.GE.OR P0, PT, R6, R45, P0 ;  /* 0x0000002d0600720c */ /* 0x000fe20000706670 */
[----:B------:R-:W-:Y:S01]  /*10040*/  SHFL.IDX PT, R38, R10, 0x1, 0x1c1f ;  /* 0x003c1f000a267f89 */ /* 0x000fe200000e0000 */
[----:B------:R-:W-:-:S02]  /*10050*/  IADD3 R7, P3, R4, 0x7800, RZ ;  /* 0x0000780004077810 */ /* 0x000fc40007f7e0ff */
[----:B------:R-:W-:Y:S01]  /*10060*/  LOP3.LUT R28, R29, 0x180, RZ, 0xc0, !PT ;  /* 0x000001801d1c7812 */ /* 0x000fe200078ec0ff */
[----:B------:R-:W2:Y:S01]  /*10070*/  SHFL.IDX PT, R39, R11, 0x1, 0x1c1f ;  /* 0x003c1f000b277f89 */ /* 0x000ea200000e0000 */
[----:B------:R-:W-:Y:S01]  /*10080*/  UIMAD.WIDE.U32 UR6, UR4, UR10, URZ ;  /* 0x0000000a040672a5 */ /* 0x000fe2000f8e003f */
[----:B------:R-:W-:Y:S01]  /*10090*/  LOP3.LUT R12, R13, 0x180, RZ, 0xc0, !PT ;  /* 0x000001800d0c7812 */ /* 0x000fe200078ec0ff */
[----:B------:R-:W-:Y:S01]  /*100a0*/  UIMAD UR8, UR4, UR11, UR8 ;  /* 0x0000000b040872a4 */ /* 0x000fe2000f8e0208 */
[----:B------:R-:W-:Y:S01]  /*100b0*/  LOP3.LUT R32, R33, 0x180, RZ, 0xc0, !PT ;  /* 0x0000018021207812 */ /* 0x000fe200078ec0ff */
[----:B------:R-:W-:Y:S01]  /*100c0*/  IMAD.X R25, RZ, RZ, R5, P3 ;  /* 0x000000ffff197224 */ /* 0x000fe200018e0605 */
[----:B------:R-:W-:Y:S01]  /*100d0*/  ULDC.64 UR10, c[0x0][0xae8] ;  /* 0x0002ba00000a7ab9 */ /* 0x000fe20000000a00 */
[----:B------:R-:W-:Y:S01]  /*100e0*/  SHF.R.U64 R9, R9, 0x3, RZ ;  /* 0x0000000309097819 */ /* 0x000fe200000012ff */
[----:B-1----:R-:W-:Y:S01]  /*100f0*/  @!P2 ST.E desc[UR50][R36.64], R2 ;  /* 0x000000022400a985 */ /* 0x002fe2000c101932 */
[----:B------:R-:W-:Y:S01]  /*10100*/  UIADD3 UR7, UR7, UR8, URZ ;  /* 0x0000000807077290 */ /* 0x000fe2000fffe03f */
[----:B------:R-:W-:Y:S01]  /*10110*/  LOP3.LUT R6, R7, 0x180, RZ, 0xc0, !PT ;  /* 0x0000018007067812 */ /* 0x000fe200078ec0ff */
[----:B------:R-:W-:Y:S01]  /*10120*/  UIMAD UR4, UR16, UR10, URZ ;  /* 0x0000000a100472a4 */ /* 0x000fe2000f8e023f */
[----:B------:R-:W-:-:S02]  /*10130*/  SHF.R.U64 R28, R28, 0x3, RZ ;  /* 0x000000031c1c7819 */ /* 0x000fc400000012ff */
[----:B------:R-:W-:Y:S01]  /*10140*/  SHF.R.U64 R12, R12, 0x3, RZ ;  /* 0x000000030c0c7819 */ /* 0x000fe200000012ff */
[----:B--2---:R1:W-:Y:S01]  /*10150*/  @!P0 ST.E desc[UR50][R38.64], R0 ;  /* 0x0000000026008985 */ /* 0x0043e2000c101932 */
[----:B------:R-:W-:Y:S01]  /*10160*/  UIMAD UR4, UR40, UR11, UR4 ;  /* 0x0000000b280472a4 */ /* 0x000fe2000f8e0204 */
[----:B------:R-:W-:Y:S01]  /*10170*/  SHF.R.U64 R32, R32, 0x3, RZ ;  /* 0x0000000320207819 */ /* 0x000fe200000012ff */
[----:B------:R-:W-:Y:S01]  /*10180*/  UIMAD.WIDE.U32 UR6, UR40, UR10, UR6 ;  /* 0x0000000a280672a5 */ /* 0x000fe2000f8e0006 */
[----:B------:R-:W-:Y:S01]  /*10190*/  LOP3.LUT R8, R9, R4, RZ, 0x3c, !PT ;  /* 0x0000000409087212 */ /* 0x000fe200078e3cff */
[----:B------:R-:W-:Y:S01]  /*101a0*/  ULDC.64 UR8, c[0x0][0xaf0] ;  /* 0x0002bc0000087ab9 */ /* 0x000fe20000000a00 */
[----:B------:R-:W-:Y:S02]  /*101b0*/  SHF.R.U64 R4, R6, 0x3, RZ ;  /* 0x0000000306047819 */ /* 0x000fe400000012ff */
[----:B------:R-:W-:Y:S02]  /*101c0*/  LOP3.LUT R28, R28, R29, RZ, 0x3c, !PT ;  /* 0x0000001d1c1c7212 */ /* 0x000fe400078e3cff */
[----:B------:R-:W-:Y:S01]  /*101d0*/  LOP3.LUT R12, R12, R13, RZ, 0x3c, !PT ;  /* 0x0000000d0c0c7212 */ /* 0x000fe200078e3cff */
[----:B-1----:R-:W1:Y:S01]  /*101e0*/  @P1 LDC R39, c[0x0][0xbf0] ;  /* 0x0002fc00ff271b82 */ /* 0x002e620000000800 */
[----:B------:R-:W-:Y:S01]  /*101f0*/  IMAD R0, R152, 0x60, R153 ;  /* 0x0000006098007824 */ /* 0x000fe200078e0299 */
[----:B------:R-:W-:Y:S01]  /*10200*/  UIADD3 UR7, UR7, UR4, URZ ;  /* 0x0000000407077290 */ /* 0x000fe2000fffe03f */
[----:B------:R-:W-:Y:S01]  /*10210*/  LOP3.LUT R32, R32, R33, RZ, 0x3c, !PT ;  /* 0x0000002120207212 */ /* 0x000fe200078e3cff */
[--C-:B------:R-:W-:Y:S01]  /*10220*/  IMAD.X R29, RZ, RZ, R5.reuse, P6 ;  /* 0x000000ffff1d7224 */ /* 0x100fe200030e0605 */
[----:B------:R-:W-:Y:S01]  /*10230*/  LOP3.LUT R24, R4, R7, RZ, 0x3c, !PT ;  /* 0x0000000704187212 */ /* 0x000fe200078e3cff */
[----:B------:R-:W-:Y:S01]  /*10240*/  VIADD R36, R0, UR42 ;  /* 0x0000002a00247c36 */ /* 0x000fe20008000000 */
[----:B------:R-:W-:Y:S01]  /*10250*/  UIMAD UR4, UR15, UR8, URZ ;  /* 0x000000080f0472a4 */ /* 0x000fe2000f8e023f */
[----:B------:R-:W-:-:S02]  /*10260*/  IMAD.X R13, RZ, RZ, R5, P5 ;  /* 0x000000ffff0d7224 */ /* 0x000fc400028e0605 */
[----:B0-----:R-:W-:Y:S01]  /*10270*/  @P1 IMAD.HI.U32 R0, R36, R41, RZ ;  /* 0x0000002924001227 */ /* 0x001fe200078e00ff */
[----:B------:R-:W-:Y:S01]  /*10280*/  UIMAD.WIDE.U32 UR6, UR14, UR8, UR6 ;  /* 0x000000080e0672a5 */ /* 0x000fe2000f8e0006 */
[----:B------:R-:W5:Y:S02]  /*10290*/  LD.E.128 R28, desc[UR50][R28.64] ;  /* 0x000000321c1c7980 */ /* 0x000f64000c101d00 */
[----:B------:R-:W-:Y:S01]  /*102a0*/  IMAD.MOV.U32 R37, RZ, RZ, R36 ;  /* 0x000000ffff257224 */ /* 0x000fe200078e0024 */
[----:B------:R-:W-:Y:S01]  /*102b0*/  UIMAD UR4, UR14, UR9, UR4 ;  /* 0x000000090e0472a4 */ /* 0x000fe2000f8e0204 */
[--C-:B------:R-:W-:Y:S01]  /*102c0*/  IMAD.X R33, RZ, RZ, R5.reuse, P4 ;  /* 0x000000ffff217224 */ /* 0x100fe200020e0605 */
[----:B------:R-:W5:Y:S01]  /*102d0*/  LD.E.128 R12, desc[UR50][R12.64] ;  /* 0x000000320c0c7980 */ /* 0x000f62000c101d00 */
[----:B------:R-:W-:Y:S01]  /*102e0*/  ULDC.64 UR8, c[0x0][0xae0] ;  /* 0x0002b80000087ab9 */ /* 0x000fe20000000a00 */
[----:B------:R-:W-:Y:S02]  /*102f0*/  IMAD.MOV.U32 R9, RZ, RZ, R5 ;  /* 0x000000ffff097224 */ /* 0x000fe400078e0005 */
[----:B------:R-:W5:Y:S01]  /*10300*/  LD.E.128 R24, desc[UR50][R24.64] ;  /* 0x0000003218187980 */ /* 0x000f62000c101d00 */
[----:B-1----:R-:W-:Y:S01]  /*10310*/  @P1 SHF.R.U32.HI R37, RZ, R39, R0 ;  /* 0x00000027ff251219 */ /* 0x002fe20000011600 */
[----:B------:R-:W-:-:S02]  /*10320*/  UIADD3 UR4, UR7, UR4, URZ ;  /* 0x0000000407047290 */ /* 0x000fc4000fffe03f */
[----:B------:R0:W5:Y:S01]  /*10330*/  LD.E.128 R4, desc[UR50][R20.64] ;  /* 0x0000003214047980 */ /* 0x000162000c101d00 */
[--C-:B------:R-:W-:Y:S01]  /*10340*/  SHF.R.S32.HI R0, RZ, 0x1f, R37.reuse ;  /* 0x0000001fff007819 */ /* 0x100fe20000011425 */
[----:B------:R-:W-:Y:S02]  /*10350*/  IMAD.MOV R2, RZ, RZ, -R37 ;  /* 0x000000ffff027224 */ /* 0x000fe400078e0a25 */
[----:B------:R-:W5:Y:S02]  /*10360*/  LD.E.128 R8, desc[UR50][R8.64] ;  /* 0x0000003208087980 */ /* 0x000f64000c101d00 */
[----:B------:R-:W-:Y:S02]  /*10370*/  IMAD R0, R0, UR8, RZ ;  /* 0x0000000800007c24 */ /* 0x000fe4000f8e02ff */
[----:B------:R-:W5:Y:S01]  /*10380*/  LD.E.128 R32, desc[UR50][R32.64] ;  /* 0x0000003220207980 */ /* 0x000f62000c101d00 */
[----:B------:R-:W-:Y:S02]  /*10390*/  IMAD R39, R43, R2, R36 ;  /* 0x000000022b277224 */ /* 0x000fe400078e0224 */
[----:B------:R-:W-:Y:S01]  /*103a0*/  IMAD R41, R37, UR9, R0 ;  /* 0x0000000925297c24 */ /* 0x000fe2000f8e0200 */
[----:B------:R-:W-:Y:S01]  /*103b0*/  @!PT LDS RZ, [RZ] ;  /* 0x00000000fffff984 */ /* 0x000fe20000000800 */
[----:B------:R-:W-:Y:S01]  /*103c0*/  @!PT LDS RZ, [RZ] ;  /* 0x00000000fffff984 */ /* 0x000fe20000000800 */
[----:B------:R-:W-:Y:S01]  /*103d0*/  @!PT LDS RZ, [RZ] ;  /* 0x00000000fffff984 */ /* 0x000fe20000000800 */
[----:B------:R-:W-:Y:S01]  /*103e0*/  @!PT LDS RZ, [RZ] ;  /* 0x00000000fffff984 */ /* 0x000fe20000000800 */
[----:B------:R1:W-:Y:S06]  /*103f0*/  MEMBAR.ALL.CTA ;  /* 0x0000000000007992 */ /* 0x0003ec0000008000 */
[----:B-1----:R-:W1:Y:S01]  /*10400*/  FENCE.VIEW.ASYNC.S ;  /* 0x00000000000073c6 */ /* 0x002e620000000000 */
        /* <DEDUP_REMOVED lines=29> */
[-C--:B-1----:R-:W-:Y:S02]  /*105e0*/  @!P1 LEA R36, P3, R19, R20.reuse, 0x1 ;  /* 0x0000001413249211 */ /* 0x082fe400078608ff */
[----:B------:R-:W-:Y:S02]  /*105f0*/  @!P2 LEA R38, P4, R23, R20, 0x1 ;  /* 0x000000141726a211 */ /* 0x000fe400078808ff */
[----:B0-2---:R-:W-:Y:S01]  /*10600*/  @!P0 IMAD.WIDE R2, R18, 0x2, R20 ;  /* 0x0000000212028825 */ /* 0x005fe200078e0214 */
[-C--:B------:R-:W-:Y:S02]  /*10610*/  @!P1 LEA.HI.X R37, R19, R21.reuse, R44, 0x1, P3 ;  /* 0x0000001513259211 */ /* 0x080fe400018f0c2c */
[----:B------:R-:W-:Y:S02]  /*10620*/  @!P2 LEA.HI.X R39, R23, R21, R42, 0x1, P4 ;  /* 0x000000151727a211 */ /* 0x000fe400020f0c2a */
[----:B-----5:R3:W-:Y:S04]  /*10630*/  @!P0 ST.E.128 desc[UR50][R2.64], R8 ;  /* 0x0000000802008985 */ /* 0x0207e8000c101d32 */
[----:B------:R3:W-:Y:S04]  /*10640*/  @!P1 ST.E.128 desc[UR50][R36.64], R28 ;  /* 0x0000001c24009985 */ /* 0x0007e8000c101d32 */
[----:B------:R3:W-:Y:S02]  /*10650*/  @!P2 ST.E.128 desc[UR50][R38.64], R32 ;  /* 0x000000202600a985 */ /* 0x0007e4000c101d32 */
.L_x_9437:
[----:B------:R-:W-:Y:S05]  /*10660*/  BSYNC B1 ;  /* 0x0000000000017941 */ /* 0x000fea0003800000 */
.L_x_9436:
        /* <DEDUP_REMOVED lines=19> */
.L_x_9434:
        /* <DEDUP_REMOVED lines=14> */
[----:B------:R-:W-:Y:S01]  /*10880*/  UISETP.NE.AND.EX UP1, UPT, UR7, URZ, UPT, UP1 ;  /* 0x0000003f0700728c */ /* 0x000fe2000bf25310 */
[----:B------:R-:W1:Y:S05]  /*10890*/  S2R R7, SR_TID.X ;  /* 0x0000000000077919 */ /* 0x000e6a0000002100 */
        /* <DEDUP_REMOVED lines=9> */
[----:B-1----:R-:W-:-:S10]  /*10930*/  VIADD R7, R7, 0xffffff80 ;  /* 0xffffff8007077836 */ /* 0x002fd40000000000 */
[----:B------:R-:W0:Y:S01]  /*10940*/  @P0 LDC R9, c[0x0][0xbec] ;  /* 0x0002fb00ff090b82 */ /* 0x000e220000000800 */
[----:B------:R-:W-:Y:S02]  /*10950*/  ISETP.GE.AND P1, PT, R7, 0xc0, PT ;  /* 0x000000c00700780c */ /* 0x000fe40003f26270 */
[----:B--2---:R-:W-:Y:S01]  /*10960*/  @P2 R2UR UR4, R6 ;  /* 0x00000000060422ca */ /* 0x004fe200000e0000 */
[----:B0--3--:R-:W-:-:S14]  /*10970*/  @P3 BRA `(.L_x_9439) ;  /* 0x0000000000103947 */ /* 0x009fdc0003800000 */
[----:B------:R-:W-:Y:S05]  /*10980*/  @!P2 BRA `(.L_x_9439) ;  /* 0x00000000000ca947 */ /* 0x000fea0003800000 */
[----:B------:R-:W2:Y:S04]  /*10990*/  LDG.E R5, desc[UR50][R2.64] ;  /* 0x0000003202057981 */ /* 0x000ea8000c1e1900 */
[----:B-----5:R-:W2:Y:S02]  /*109a0*/  LDG.E R0, desc[UR50][R2.64+0x4] ;  /* 0x0000043202007981 */ /* 0x020ea4000c1e1900 */
[----:B--2---:R-:W-:-:S07]  /*109b0*/  IMAD.IADD R0, R0, 0x1, -R5 ;  /* 0x0000000100007824 */ /* 0x004fce00078e0a05 */
.L_x_9439:
        /* <DEDUP_REMOVED lines=47> */
.L_x_9441:
[----:B------:R-:W-:Y:S05]  /*10cb0*/  BSYNC B1 ;  /* 0x0000000000017941 */ /* 0x000fea0003800000 */
.L_x_9440:
        /* <DEDUP_REMOVED lines=31> */
[----:B------:R-:W-:Y:S01]  /*10eb0*/  SHF.R.S32.HI R4, RZ, 0x1f, R7 ;  /* 0x0000001fff047819 */ /* 0x000fe20000011407 */
[----:B------:R-:W-:Y:S01]  /*10ec0*/  IMAD.U32 R3, RZ, RZ, UR4 ;  /* 0x00000004ff037e24 */ /* 0x000fe2000f8e00ff */
[----:B------:R-:W-:Y:S01]  /*10ed0*/  ULDC.64 UR6, c[0x0][0xad8] ;  /* 0x0002b60000067ab9 */ /* 0x000fe20000000a00 */
[----:B------:R-:W-:-:S02]  /*10ee0*/  IMAD R9, R5, UR9, R6 ;  /* 0x0000000905097c24 */ /* 0x000fc4000f8e0206 */
[----:B------:R-:W-:-:S04]  /*10ef0*/  IMAD.WIDE.U32 R2, R5, UR8, R2 ;  /* 0x0000000805027c25 */ /* 0x000fc8000f8e0002 */
[----:B------:R-:W-:Y:S02]  /*10f00*/  IMAD R4, R4, UR6, RZ ;  /* 0x0000000604047c24 */ /* 0x000fe4000f8e02ff */
[----:B------:R-:W-:Y:S02]  /*10f10*/  IMAD.IADD R3, R3, 0x1, R9 ;  /* 0x0000000103037824 */ /* 0x000fe400078e0209 */
[----:B-----5:R-:W-:Y:S02]  /*10f20*/  IMAD R11, R0, R11, RZ ;  /* 0x0000000b000b7224 */ /* 0x020fe400078e02ff */
[----:B------:R-:W-:Y:S02]  /*10f30*/  VIADD R0, R153, UR42 ;  /* 0x0000002a99007c36 */ /* 0x000fe40008000000 */
[C---:B------:R-:W-:Y:S02]  /*10f40*/  IMAD R5, R7.reuse, UR7, R4 ;  /* 0x0000000707057c24 */ /* 0x040fe4000f8e0204 */
[----:B------:R-:W-:Y:S01]  /*10f50*/  IMAD.WIDE.U32 R2, R7, UR6, R2 ;  /* 0x0000000607027c25 */ /* 0x000fe2000f8e0002 */
[----:B------:R-:W-:Y:S01]  /*10f60*/  ISETP.GE.AND P0, PT, R0, R11, PT ;  /* 0x0000000b0000720c */ /* 0x000fe20003f06270 */
[----:B------:R-:W-:-:S02]  /*10f70*/  ULDC.64 UR6, c[0x0][0xa80] ;  /* 0x0002a00000067ab9 */ /* 0x000fc40000000a00 */
        /* <DEDUP_REMOVED lines=10> */
[-C--:B-1----:R-:W-:Y:S02]  /*11020*/  @!P3 LEA R8, P0, R19, R2.reuse, 0x1 ;  /* 0x000000021308b211 */ /* 0x082fe400078008ff */
[----:B------:R-:W-:Y:S02]  /*11030*/  @!P4 LEA R12, P1, R23, R2, 0x1 ;  /* 0x00000002170cc211 */ /* 0x000fe400078208ff */
[----:B--2---:R-:W-:Y:S01]  /*11040*/  @!P2 IMAD.WIDE R6, R18, 0x2, R2 ;  /* 0x000000021206a825 */ /* 0x004fe200078e0202 */
[-C--:B------:R-:W-:Y:S02]  /*11050*/  @!P3 LEA.HI.X R9, R19, R3.reuse, R14, 0x1, P0 ;  /* 0x000000031309b211 */ /* 0x080fe400000f0c0e */
[----:B------:R-:W-:Y:S02]  /*11060*/  @!P4 LEA.HI.X R13, R23, R3, R10, 0x1, P1 ;  /* 0x00000003170dc211 */ /* 0x000fe400008f0c0a */
[----:B------:R3:W-:Y:S04]  /*11070*/  @!P2 ST.E.128 desc[UR50][R6.64], RZ ;  /* 0x000000ff0600a985 */ /* 0x0007e8000c101d32 */
[----:B------:R3:W-:Y:S04]  /*11080*/  @!P3 ST.E.128 desc[UR50][R8.64], RZ ;  /* 0x000000ff0800b985 */ /* 0x0007e8000c101d32 */
[----:B------:R3:W-:Y:S02]  /*11090*/  @!P4 ST.E.128 desc[UR50][R12.64], RZ ;  /* 0x000000ff0c00c985 */ /* 0x0007e4000c101d32 */
.L_x_9443:
[----:B------:R-:W-:Y:S05]  /*110a0*/  BSYNC B1 ;  /* 0x0000000000017941 */ /* 0x000fea0003800000 */
.L_x_9442:
        /* <DEDUP_REMOVED lines=9> */
[-C--:B-1-3--:R-:W-:Y:S02]  /*11140*/  @!P3 LEA R6, P0, R19, R2.reuse, 0x1 ;  /* 0x000000021306b211 */ /* 0x08afe400078008ff */
[----:B------:R-:W-:Y:S02]  /*11150*/  @!P4 LEA R8, P1, R23, R2, 0x1 ;  /* 0x000000021708c211 */ /* 0x000fe400078208ff */
[----:B0---4-:R-:W-:Y:S01]  /*11160*/  @!P2 IMAD.WIDE R4, R18, 0x2, R2 ;  /* 0x000000021204a825 */ /* 0x011fe200078e0202 */
[-C--:B------:R-:W-:Y:S02]  /*11170*/  @!P3 LEA.HI.X R7, R19, R3.reuse, R14, 0x1, P0 ;  /* 0x000000031307b211 */ /* 0x080fe400000f0c0e */
[----:B------:R-:W-:Y:S02]  /*11180*/  @!P4 LEA.HI.X R9, R23, R3, R10, 0x1, P1 ;  /* 0x000000031709c211 */ /* 0x000fe400008f0c0a */
[----:B------:R0:W-:Y:S04]  /*11190*/  @!P2 ST.E.128 desc[UR50][R4.64], RZ ;  /* 0x000000ff0400a985 */ /* 0x0001e8000c101d32 */
[----:B------:R0:W-:Y:S04]  /*111a0*/  @!P3 ST.E.128 desc[UR50][R6.64], RZ ;  /* 0x000000ff0600b985 */ /* 0x0001e8000c101d32 */
[----:B------:R0:W-:Y:S02]  /*111b0*/  @!P4 ST.E.128 desc[UR50][R8.64], RZ ;  /* 0x000000ff0800c985 */ /* 0x0001e4000c101d32 */
.L_x_9438:
[----:B------:R-:W-:Y:S05]  /*111c0*/  BSYNC B0 ;  /* 0x0000000000007941 */ /* 0x000fea0003800000 */
.L_x_9433:
[----:B------:R-:W-:Y:S02]  /*111d0*/  ULDC UR4, c[0x0][0xc3c] ;  /* 0x00030f0000047ab9 */ /* 0x000fe40000000800 */
[----:B------:R-:W-:-:S06]  /*111e0*/  UISETP.GE.AND UP0, UPT, UR47, UR4, UPT ;  /* 0x000000042f00728c */ /* 0x000fcc000bf06270 */
[----:B------:R-:W-:-:S13]  /*111f0*/  PLOP3.LUT P0, PT, PT, PT, UP0, 0x80, 0x0 ;  /* 0x000000000000781c */ /* 0x000fda0003f0f008 */
[----:B------:R-:W-:Y:S05]  /*11200*/  @!P0 BRA `(.L_x_9444) ;  /* 0xfffffef800ec8947 */ /* 0x000fea000383ffff */
[----:B------:R-:W-:Y:S05]  /*11210*/  EXIT ;  /* 0x000000000000794d */ /* 0x000fea0003800000 */
.L_x_9347:
        /* <DEDUP_REMOVED lines=20> */
.L_x_9445:
        /* <DEDUP_REMOVED lines=23> */
[----:B------:R-:W-:Y:S02]  /*114d0*/  IMAD.IADD R3, R6, 0x1, R3 ;  /* 0x0000000106037824 */ /* 0x000fe400078e0203 */
[----:B------:R-:W1:Y:S03]  /*114e0*/  S2R R6, SR_CTAID.X ;  /* 0x0000000000067919 */ /* 0x000e660000002500 */
[----:B------:R-:W2:Y:S02]  /*114f0*/  SHFL.UP PT, R2, R3, 0x8, RZ ;  /* 0x0500000003027989 */ /* 0x000ea400000e00ff */
[----:B--2---:R-:W-:-:S05]  /*11500*/  SEL R2, R2, RZ, P4 ;  /* 0x000000ff02027207 */ /* 0x004fca0002000000 */
[----:B------:R-:W-:-:S05]  /*11510*/  IMAD.IADD R2, R3, 0x1, R2 ;  /* 0x0000000103027824 */ /* 0x000fca00078e0202 */
[----:B------:R-:W2:Y:S02]  /*11520*/  SHFL.UP PT, R7, R2, 0x10, RZ ;  /* 0x0600000002077989 */ /* 0x000ea400000e00ff */
[----:B--2---:R-:W-:-:S05]  /*11530*/  SEL R7, R7, RZ, P5 ;  /* 0x000000ff07077207 */ /* 0x004fca0002800000 */
[----:B------:R-:W-:Y:S02]  /*11540*/  IMAD.IADD R13, R2, 0x1, R7 ;  /* 0x00000001020d7824 */ /* 0x000fe400078e0207 */
[----:B------:R-:W-:-:S03]  /*11550*/  IMAD.MOV.U32 R7, RZ, RZ, RZ ;  /* 0x000000ffff077224 */ /* 0x000fc600078e00ff */
[----:B------:R-:W0:Y:S02]  /*11560*/  SHFL.IDX PT, R9, R13, 0x1f, 0x1f ;  /* 0x03e01f000d097f89 */ /* 0x000e2400000e0000 */
[----:B0-----:R-:W-:-:S04]  /*11570*/  IMAD R9, R9, R8, RZ ;  /* 0x0000000809097224 */ /* 0x001fc800078e02ff */
[----:B------:R-:W-:Y:S01]  /*11580*/  IMAD.MOV.U32 R10, RZ, RZ, R9 ;  /* 0x000000ffff0a7224 */ /* 0x000fe200078e0009 */
[----:B-1----:R-:W-:-:S13]  /*11590*/  ISETP.GT.AND P6, PT, R9, R6, PT ;  /* 0x000000060900720c */ /* 0x002fda0003fc4270 */
[----:B------:R-:W-:Y:S05]  /*115a0*/  @P6 BRA `(.L_x_9447) ;  /* 0x0000000000a06947 */ /* 0x000fea0003800000 */
[----:B------:R-:W-:Y:S01]  /*115b0*/  IMAD.MOV.U32 R9, RZ, RZ, R10 ;  /* 0x000000ffff097224 */ /* 0x000fe200078e000a */
[----:B------:R-:W-:Y:S01]  /*115c0*/  UMOV UR44, URZ ;  /* 0x0000003f002c7c82 */ /* 0x000fe20008000000 */
[----:B------:R-:W-:Y:S01]  /*115d0*/  ULDC UR6, c[0x0][0xc3c] ;  /* 0x00030f0000067ab9 */ /* 0x000fe20000000800 */
[----:B------:R-:W-:-:S05]  /*115e0*/  ULDC UR5, c[0x0][0xc3c] ;  /* 0x00030f0000057ab9 */ /* 0x000fca0000000800 */
.L_x_9451:
        /* <DEDUP_REMOVED lines=14> */
.L_x_9450:
[----:B------:R-:W-:Y:S05]  /*116d0*/  BSYNC B0 ;  /* 0x0000000000007941 */ /* 0x000fea0003800000 */
.L_x_9449:
        /* <DEDUP_REMOVED lines=21> */
.L_x_9447:
        /* <DEDUP_REMOVED lines=25> */
.L_x_9452:
[----:B01----:R-:W-:Y:S02]  /*119c0*/  IMAD R12, R7, R8, R15 ;  /* 0x00000008070c7224 */ /* 0x003fe400078e020f */
[----:B------:R-:W-:Y:S02]  /*119d0*/  IMAD R7, R19, R10, RZ ;  /* 0x0000000a13077224 */ /* 0x000fe400078e02ff */
[----:B------:R-:W-:Y:S01]  /*119e0*/  IMAD.IADD R6, R6, 0x1, -R12 ;  /* 0x0000000106067824 */ /* 0x000fe200078e0a0c */
[----:B------:R0:W-:Y:S01]  /*119f0*/  STL [R1], R12 ;  /* 0x0000000c01007387 */ /* 0x0001e20000100800 */
        /* <DEDUP_REMOVED lines=20> */
[----:B------:R-:W-:Y:S02]  /*11b40*/  IMAD R6, R9, R2, R6 ;  /* 0x0000000209067224 */ /* 0x000fe400078e0206 */
[----:B------:R-:W-:Y:S01]  /*11b50*/  IMAD.MOV.U32 R2, RZ, RZ, RZ ;  /* 0x000000ffff027224 */ /* 0x000fe200078e00ff */
[----:B------:R-:W-:Y:S01]  /*11b60*/  VIADDMNMX R8, R3, R8, R11, PT ;  /* 0x0000000803087246 */ /* 0x000fe2000380010b */
[----:B------:R-:W-:Y:S01]  /*11b70*/  IMAD.IADD R7, R6, 0x1, R7 ;  /* 0x0000000106077824 */ /* 0x000fe200078e0207 */
[----:B0-----:R-:W-:-:S02]  /*11b80*/  IABS R12, R6 ;  /* 0x00000006000c7213 */ /* 0x001fc40000000000 */
[----:B------:R-:W-:-:S04]  /*11b90*/  IABS R10, R8 ;  /* 0x00000008000a7213 */ /* 0x000fc80000000000 */
[----:B------:R-:W0:Y:S08]  /*11ba0*/  I2F.RP R11, R10 ;  /* 0x0000000a000b7306 */ /* 0x000e300000209400 */
[----:B0-----:R-:W0:Y:S02]  /*11bb0*/  MUFU.RCP R11, R11 ;  /* 0x0000000b000b7308 */ /* 0x001e240000001000 */
[----:B0-----:R-:W-:-:S06]  /*11bc0*/  VIADD R3, R11, 0xffffffe ;  /* 0x0ffffffe0b037836 */ /* 0x001fcc0000000000 */
[----:B------:R-:W0:Y:S02]  /*11bd0*/  F2I.FTZ.U32.TRUNC.NTZ R3, R3 ;  /* 0x0000000300037305 */ /* 0x000e24000021f000 */
[----:B0-----:R-:W-:-:S04]  /*11be0*/  IMAD.MOV R13, RZ, RZ, -R3 ;  /* 0x000000ffff0d7224 */ /* 0x001fc800078e0a03 */
[----:B------:R-:W-:Y:S01]  /*11bf0*/  IMAD R9, R13, R10, RZ ;  /* 0x0000000a0d097224 */ /* 0x000fe200078e02ff */
[----:B------:R-:W-:-:S03]  /*11c00*/  IABS R13, R8 ;  /* 0x00000008000d7213 */ /* 0x000fc60000000000 */
[----:B------:R-:W-:-:S04]  /*11c10*/  IMAD.HI.U32 R2, R3, R9, R2 ;  /* 0x0000000903027227 */ /* 0x000fc800078e0002 */
[----:B------:R-:W-:Y:S02]  /*11c20*/  IMAD.MOV.U32 R9, RZ, RZ, R12 ;  /* 0x000000ffff097224 */ /* 0x000fe400078e000c */
        /* <DEDUP_REMOVED lines=10> */
[----:B------:R-:W-:-:S06]  /*11cd0*/  IMAD.MOV R3, RZ, RZ, -R8 ;  /* 0x000000ffff037224 */ /* 0x000fcc00078e0a08 */
[----:B------:R-:W-:-:S06]  /*11ce0*/  @P0 VIADD R2, R2, 0x1 ;  /* 0x0000000102020836 */ /* 0x000fcc0000000000 */
[----:B------:R-:W-:Y:S01]  /*11cf0*/  @!P2 IMAD.MOV R2, RZ, RZ, -R2 ;  /* 0x000000ffff02a224 */ /* 0x000fe200078e0a02 */
[----:B------:R-:W-:-:S05]  /*11d00*/  @!P1 LOP3.LUT R2, RZ, R8, RZ, 0x33, !PT ;  /* 0x00000008ff029212 */ /* 0x000fca00078e33ff */
[----:B------:R-:W-:Y:S01]  /*11d10*/  IMAD R7, R2, R3, R7 ;  /* 0x0000000302077224 */ /* 0x000fe200078e0207 */
[----:B------:R-:W-:-:S04]  /*11d20*/  LOP3.LUT R3, RZ, R2, RZ, 0x33, !PT ;  /* 0x00000002ff037212 */ /* 0x000fc800078e33ff */
[----:B------:R-:W-:Y:S01]  /*11d30*/  R2UR UR36, R7 ;  /* 0x00000000072472ca */ /* 0x000fe200000e0000 */
[----:B------:R-:W-:-:S05]  /*11d40*/  IMAD.IADD R2, R4, 0x1, R3 ;  /* 0x0000000104027824 */ /* 0x000fca00078e0203 */
[----:B------:R1:W-:Y:S01]  /*11d50*/  STL [R1+0x4], R2 ;  /* 0x0000040201007387 */ /* 0x0003e20000100800 */
[----:B------:R-:W-:Y:S08]  /*11d60*/  BRA `(.L_x_9453) ;  /* 0x00000000000c7947 */ /* 0x000ff00003800000 */
.L_x_9448:
[----:B------:R0:W-:Y:S01]  /*11d70*/  STL [R1], R6 ;  /* 0x0000000601007387 */ /* 0x0001e20000100800 */
[----:B------:R-:W-:-:S03]  /*11d80*/  UMOV UR36, URZ ;  /* 0x0000003f00247c82 */ /* 0x000fc60008000000 */
[----:B------:R0:W-:Y:S02]  /*11d90*/  STL [R1+0x4], RZ ;  /* 0x000004ff01007387 */ /* 0x0001e40000100800 */
.L_x_9453:
[----:B------:R-:W2:Y:S04]  /*11da0*/  LDL R8, [R1+0x4] ;  /* 0x0000040001087983 */ /* 0x000ea80000100800 */
[----:B------:R-:W3:Y:S01]  /*11db0*/  LDL R4, [R1] ;  /* 0x0000000001047983 */ /* 0x000ee20000100800 */
[----:B------:R-:W-:-:S13]  /*11dc0*/  ISETP.NE.AND P0, PT, R5, RZ, PT ;  /* 0x000000ff0500720c */ /* 0x000fda0003f05270 */
[----:B------:R-:W4:Y:S01]  /*11dd0*/  @!P0 S2R R3, SR_CgaCtaId ;  /* 0x0000000000038919 */ /* 0x000f220000008800 */
[----:B-1----:R-:W-:Y:S01]  /*11de0*/  @!P0 MOV R2, 0x400 ;  /* 0x0000040000028802 */ /* 0x002fe20000000f00 */
[----:B0-----:R-:W-:Y:S02]  /*11df0*/  IMAD.U32 R6, RZ, RZ, UR36 ;  /* 0x00000024ff067e24 */ /* 0x001fe4000f8e00ff */
[----:B------:R-:W-:Y:S01]  /*11e00*/  IMAD.U32 R7, RZ, RZ, UR44 ;  /* 0x0000002cff077e24 */ /* 0x000fe2000f8e00ff */
[----:B----4-:R-:W-:Y:S01]  /*11e10*/  @!P0 LEA R2, R3, R2, 0x18 ;  /* 0x0000000203028211 */ /* 0x010fe200078ec0ff */
[----:B--2---:R-:W-:-:S05]  /*11e20*/  IMAD.MOV.U32 R5, RZ, RZ, R8 ;  /* 0x000000ffff057224 */ /* 0x004fca00078e0008 */
[----:B---3--:R1:W-:Y:S01]  /*11e30*/  @!P0 STS.128 [R2+0x19cd0], R4 ;  /* 0x019cd00402008388 */ /* 0x0083e20000000c00 */
[----:B------:R-:W-:Y:S06]  /*11e40*/  BAR.ARV 0x5, 0x200 ;  /* 0x0148000000007b1d */ /* 0x000fec0000002000 */
.L_x_9446:
[----:B------:R-:W-:Y:S01]  /*11e50*/  ULDC UR4, c[0x0][0xc3c] ;  /* 0x00030f0000047ab9 */ /* 0x000fe20000000800 */
[----:B------:R2:W-:Y:S01]  /*11e60*/  STL [R1+0x10], RZ ;  /* 0x000010ff01007387 */ /* 0x0005e20000100800 */
[----:B------:R-:W-:Y:S01]  /*11e70*/  UISETP.GE.AND UP0, UPT, UR44, UR4, UPT ;  /* 0x000000042c00728c */ /* 0x000fe2000bf06270 */
[----:B------:R-:W-:Y:S02]  /*11e80*/  IMAD.MOV.U32 R24, RZ, RZ, 0x1 ;  /* 0x00000001ff187424 */ /* 0x000fe400078e00ff */
[----:B------:R-:W-:-:S03]  /*11e90*/  IMAD.MOV.U32 R18, RZ, RZ, RZ ;  /* 0x000000ffff127224 */ /* 0x000fc600078e00ff */
[----:B------:R-:W-:-:S13]  /*11ea0*/  PLOP3.LUT P0, PT, PT, PT, UP0, 0x80, 0x0 ;  /* 0x000000000000781c */ /* 0x000fda0003f0f008 */
[----:B--2---:R-:W-:Y:S05]  /*11eb0*/  @P0 BRA `(.L_x_9454) ;  /* 0x0000004c000c0947 */ /* 0x004fea0003800000 */
[----:B------:R-:W2:Y:S01]  /*11ec0*/  S2R R12, SR_TID.X ;  /* 0x00000000000c7919 */ /* 0x000ea20000002100 */
[----:B------:R-:W3:Y:S01]  /*11ed0*/  S2UR UR5, SR_CgaCtaId ;  /* 0x00000000000579c3 */ /* 0x000ee20000008800 */
        /* <DEDUP_REMOVED lines=9> */
[----:B---3--:R-:W-:-:S06]  /*11f70*/  ULEA UR4, UR5, UR4, 0x18 ;  /* 0x0000000405047291 */ /* 0x008fcc000f8ec03f */
[----:B------:R-:W-:Y:S01]  /*11f80*/  IMAD.U32 R16, RZ, RZ, UR4 ;  /* 0x00000004ff107e24 */ /* 0x000fe2000f8e00ff */
[C---:B--2---:R-:W-:Y:S01]  /*11f90*/  LOP3.LUT R10, R12.reuse, 0x7f, RZ, 0xc0, !PT ;  /* 0x0000007f0c0a7812 */ /* 0x044fe200078ec0ff */
[C---:B------:R-:W-:Y:S01]  /*11fa0*/  IMAD.SHL.U32 R3, R12.reuse, 0x20, RZ ;  /* 0x000000200c037824 */ /* 0x040fe200078e00ff */
[----:B01----:R-:W-:Y:S01]  /*11fb0*/  SHF.R.U32.HI R4, RZ, 0x1, R12 ;  /* 0x00000001ff047819 */ /* 0x003fe2000001160c */
        /* <DEDUP_REMOVED lines=15> */
[----:B------:R-:W-:-:S02]  /*120b0*/  LOP3.LUT R7, R7, 0x380, R0, 0xf8, !PT ;  /* 0x0000038007077812 */ /* 0x000fc400078ef800 */
[----:B------:R-:W-:Y:S02]  /*120c0*/  LOP3.LUT R6, R2, 0x90, RZ, 0xc0, !PT ;  /* 0x0000009002067812 */ /* 0x000fe400078ec0ff */
[----:B------:R-:W-:Y:S02]  /*120d0*/  LOP3.LUT R0, R3, 0x10, R8, 0x78, !PT ;  /* 0x0000001003007812 */ /* 0x000fe400078e7808 */
[----:B------:R-:W-:Y:S02]  /*120e0*/  LOP3.LUT R4, R4, 0x800, R9, 0xf8, !PT ;  /* 0x0000080004047812 */ /* 0x000fe400078ef809 */
[----:B------:R-:W-:Y:S02]  /*120f0*/  LOP3.LUT R7, R7, 0x70, R2, 0x78, !PT ;  /* 0x0000007007077812 */ /* 0x000fe400078e7802 */
[----:B------:R-:W-:Y:S02]  /*12100*/  LOP3.LUT R6, R6, 0x10, R11, 0x78, !PT ;  /* 0x0000001006067812 */ /* 0x000fe400078e780b */
[----:B------:R-:W-:Y:S01]  /*12110*/  LOP3.LUT R23, R5, R0, RZ, 0xfc, !PT ;  /* 0x0000000005177212 */ /* 0x000fe200078efcff */
[----:B------:R-:W-:Y:S01]  /*12120*/  IMAD.SHL.U32 R0, R12, 0x40, RZ ;  /* 0x000000400c007824 */ /* 0x000fe200078e00ff */
[----:B------:R-:W-:-:S02]  /*12130*/  LOP3.LUT R25, R4, R7, RZ, 0xfc, !PT ;  /* 0x0000000704197212 */ /* 0x000fc400078efcff */
[----:B------:R-:W-:Y:S02]  /*12140*/  LOP3.LUT R13, R13, R6, RZ, 0xfc, !PT ;  /* 0x000000060d0d7212 */ /* 0x000fe400078efcff */
[----:B------:R-:W-:Y:S01]  /*12150*/  SHF.R.U32.HI R4, RZ, 0x1, R10 ;  /* 0x00000001ff047819 */ /* 0x000fe2000001160a */
[C---:B------:R-:W-:Y:S01]  /*12160*/  VIADD R3, R25.reuse, 0x40 ;  /* 0x0000004019037836 */ /* 0x040fe20000000000 */
[----:B------:R-:W-:Y:S01]  /*12170*/  LOP3.LUT R2, R2, 0x10, RZ, 0xc0, !PT ;  /* 0x0000001002027812 */ /* 0x000fe200078ec0ff */
[----:B------:R-:W-:Y:S01]  /*12180*/  @P0 VIADD R3, R25, 0xffffffc0 ;  /* 0xffffffc019030836 */ /* 0x000fe20000000000 */
[----:B------:R-:W-:Y:S01]  /*12190*/  LOP3.LUT R0, R4, 0x40, R0, 0xf8, !PT ;  /* 0x0000004004007812 */ /* 0x000fe200078ef800 */
[----:B------:R-:W-:Y:S01]  /*121a0*/  IMAD.IADD R4, R16, 0x1, R13 ;  /* 0x0000000110047824 */ /* 0x000fe200078e020d */
[----:B------:R-:W-:Y:S02]  /*121b0*/  LOP3.LUT R0, R2, 0x20, RZ, 0xfc, !PT ;  /* 0x0000002002007812 */ /* 0x000fe400078efcff */
[----:B------:R-:W-:-:S02]  /*121c0*/  LOP3.LUT R0, R23, 0x2800, RZ, 0xfc, !PT ;  /* 0x0000280017007812 */ /* 0x000fc400078efcff */
[----:B------:R-:W-:Y:S04]  /*121d0*/  STL [R1+0xc], R4 ;  /* 0x00000c0401007387 */ /* 0x000fe80000100800 */
[----:B------:R0:W-:Y:S02]  /*121e0*/  STL [R1+0x8], R3 ;  /* 0x0000080301007387 */ /* 0x0001e40000100800 */
[----:B0-----:R-:W-:Y:S02]  /*121f0*/  LOP3.LUT R3, R2, 0x40, RZ, 0xfc, !PT ;  /* 0x0000004002037812 */ /* 0x001fe400078efcff */
[----:B------:R-:W-:-:S07]  /*12200*/  LOP3.LUT R2, R23, 0x1800, RZ, 0xfc, !PT ;  /* 0x0000180017027812 */ /* 0x000fce00078efcff */
.L_x_9533:
[----:B------:R-:W-:Y:S01]  /*12210*/  ULDC.64 UR4, c[0x0][0xa28] ;  /* 0x00028a0000047ab9 */ /* 0x000fe20000000a00 */
[----:B------:R-:W-:Y:S01]  /*12220*/  IMAD.MOV.U32 R0, RZ, RZ, RZ ;  /* 0x000000ffff007224 */ /* 0x000fe200078e00ff */
[----:B------:R-:W-:Y:S01]  /*12230*/  UISETP.NE.U32.AND UP0, UPT, UR4, URZ, UPT ;  /* 0x0000003f0400728c */ /* 0x000fe2000bf05070 */
[----:B------:R-:W-:Y:S01]  /*12240*/  ULDC.64 UR8, c[0x0][0xa18] ;  /* 0x0002860000087ab9 */ /* 0x000fe20000000a00 */
[----:B------:R-:W-:Y:S02]  /*12250*/  ULDC.64 UR6, c[0x0][0xa00] ;  /* 0x0002800000067ab9 */ /* 0x000fe40000000a00 */
[----:B------:R-:W-:Y:S01]  /*12260*/  UISETP.NE.AND.EX UP0, UPT, UR5, URZ, UPT, UP0 ;  /* 0x0000003f0500728c */ /* 0x000fe2000bf05300 */
[----:B------:R-:W-:Y:S01]  /*12270*/  IMAD.MOV.U32 R29, RZ, RZ, RZ ;  /* 0x000000ffff1d7224 */ /* 0x000fe200078e00ff */
        /* <DEDUP_REMOVED lines=8> */
[----:B0-----:R0:W5:Y:S01]  /*12300*/  @P0 LDG.E R0, desc[UR50][R2.64] ;  /* 0x0000003202000981 */ /* 0x001162000c1e1900 */
        /* <DEDUP_REMOVED lines=14> */
[----:B--2---:R0:W2:Y:S02]  /*123f0*/  @P0 LDG.E R4, desc[UR50][R2.64] ;  /* 0x0000003202040981 */ /* 0x0040a4000c1e1900 */
        /* <DEDUP_REMOVED lines=23> */
[----:B------:R-:W2:Y:S04]  /*12570*/  LDG.E R4, desc[UR50][R2.64] ;  /* 0x0000003202047981 */ /* 0x000ea8000c1e1900 */
[----:B------:R-:W3:Y:S01]  /*12580*/  LDG.E R5, desc[UR50][R2.64+0x4] ;  /* 0x0000043202057981 */ /* 0x000ee2000c1e1900 */
[----:B--2---:R-:W-:Y:S02]  /*12590*/  R2UR UR5, R4 ;  /* 0x00000000040572ca */ /* 0x004fe400000e0000 */
[----:B---3--:R-:W-:-:S13]  /*125a0*/  R2UR UR42, R5 ;  /* 0x00000000052a72ca */ /* 0x008fda00000e0000 */
[----:B------:R-:W-:-:S12]  /*125b0*/  UIADD3 UR42, -UR5, UR42, URZ ;  /* 0x0000002a052a7290 */ /* 0x000fd8000fffe13f */
.L_x_9455:
[----:B-----5:R-:W-:Y:S01]  /*125c0*/  IMAD.IADD R29, R29, 0x1, R0 ;  /* 0x000000011d1d7824 */ /* 0x020fe200078e0200 */
[----:B------:R-:W-:Y:S06]  /*125d0*/  @!P2 BRA `(.L_x_9456) ;  /* 0x00000000001ca947 */ /* 0x000fec0003800000 */
[----:B------:R-:W-:Y:S02]  /*125e0*/  ULDC.64 UR4, c[0x0][0xa20] ;  /* 0x0002880000047ab9 */ /* 0x000fe40000000a00 */
[----:B------:R-:W-:-:S06]  /*125f0*/  UIMAD.WIDE UR4, UR44, 0x4, UR4 ;  /* 0x000000042c0478a5 */ /* 0x000fcc000f8e0204 */
[----:B------:R-:W-:Y:S02]  /*12600*/  IMAD.U32 R2, RZ, RZ, UR4 ;  /* 0x00000004ff027e24 */ /* 0x000fe4000f8e00ff */
[----:B------:R-:W-:-:S05]  /*12610*/  IMAD.U32 R3, RZ, RZ, UR5 ;  /* 0x00000005ff037e24 */ /* 0x000fca000f8e00ff */
[----:B------:R-:W2:Y:S02]  /*12620*/  LDG.E R2, desc[UR50][R2.64] ;  /* 0x0000003202027981 */ /* 0x000ea4000c1e1900 */
[----:B--2---:R-:W-:Y:S01]  /*12630*/  R2UR UR4, R2 ;  /* 0x00000000020472ca */ /* 0x004fe200000e0000 */
[----:B------:R-:W-:-:S14]  /*12640*/  BRA `(.L_x_9457) ;  /* 0x0000000000207947 */ /* 0x000fdc0003800000 */
.L_x_9456:
        /* <DEDUP_REMOVED lines=8> */
.L_x_9457:
[----:B------:R-:W2:Y:S01]  /*126d0*/  LDL.LU R2, [R1+0x4] ;  /* 0x0000040001027983 */ /* 0x000ea20000300800 */
        /* <DEDUP_REMOVED lines=8> */
[----:B--2---:R-:W-:-:S04]  /*12760*/  IMAD R3, R2, 0xc0, RZ ;  /* 0x000000c002037824 */ /* 0x004fc800078e02ff */
[----:B------:R-:W-:Y:S01]  /*12770*/  VIADD R2, R3, 0xbf ;  /* 0x000000bf03027836 */ /* 0x000fe20000000000 */
[----:B------:R0:W-:Y:S03]  /*12780*/  STL [R1+0x4], R3 ;  /* 0x0000040301007387 */ /* 0x0001e60000100800 */
[C---:B------:R-:W-:Y:S01]  /*12790*/  @P0 IMAD.HI.U32 R0, R2.reuse, UR5, RZ ;  /* 0x0000000502000c27 */ /* 0x040fe2000f8e00ff */
[----:B------:R-:W-:Y:S01]  /*127a0*/  @UP0 ULDC UR5, c[0x0][0x450] ;  /* 0x0001140000050ab9 */ /* 0x000fe20000000800 */
[----:B------:R-:W-:-:S03]  /*127b0*/  R2UR UR6, R2 ;  /* 0x00000000020672ca */ /* 0x000fc600000e0000 */
        /* <DEDUP_REMOVED lines=18> */
.L_x_9459:
[----:B------:R-:W-:-:S11]  /*128e0*/  UISETP.NE.AND UP1, UPT, UR5, 0x1, UPT ;  /* 0x000000010500788c */ /* 0x000fd6000bf25270 */
[----:B------:R-:W-:Y:S02]  /*128f0*/  @UP1 ULDC.64 UR12, c[0x0][0x9e8] ;  /* 0x00027a00000c1ab9 */ /* 0x000fe40000000a00 */
[----:B------:R-:W-:-:S04]  /*12900*/  UIMAD.WIDE.U32 UR6, UR8, UR12, URZ ;  /* 0x0000000c080672a5 */ /* 0x000fc8000f8e003f */
[----:B------:R-:W-:-:S12]  /*12910*/  @UP1 USHF.R.U32.HI UR8, URZ, UR13, UR7 ;  /* 0x0000000d3f081299 */ /* 0x000fd80008011607 */
.L_x_9460:
[----:B------:R-:W-:-:S04]  /*12920*/  UIMAD UR8, UR8, UR5, UR5 ;  /* 0x00000005080872a4 */ /* 0x000fc8000f8e0205 */
[----:B------:R-:W-:-:S04]  /*12930*/  UISETP.LT.AND UP1, UPT, UR4, UR8, UPT ;  /* 0x000000080400728c */ /* 0x000fc8000bf21270 */
[----:B------:R-:W-:-:S12]  /*12940*/  USEL UR4, UR4, UR8, UP1 ;  /* 0x0000000804047287 */ /* 0x000fd80008800000 */
.L_x_9458:
        /* <DEDUP_REMOVED lines=31> */
.L_x_9462:
[----:B------:R-:W-:-:S11]  /*12b40*/  UISETP.NE.AND UP0, UPT, UR5, 0x1, UPT ;  /* 0x000000010500788c */ /* 0x000fd6000bf05270 */
[----:B------:R-:W-:Y:S02]  /*12b50*/  @UP0 ULDC.64 UR10, c[0x0][0x9e8] ;  /* 0x00027a00000a0ab9 */ /* 0x000fe40000000a00 */
[----:B------:R-:W-:-:S04]  /*12b60*/  UIMAD.WIDE.U32 UR6, UR8, UR10, URZ ;  /* 0x0000000a080672a5 */ /* 0x000fc8000f8e003f */
[----:B------:R-:W-:-:S12]  /*12b70*/  @UP0 USHF.R.U32.HI UR8, URZ, UR11, UR7 ;  /* 0x0000000b3f080299 */ /* 0x000fd80008011607 */
.L_x_9463:
[----:B------:R-:W-:-:S06]  /*12b80*/  UIMAD UR5, UR8, UR5, URZ ;  /* 0x00000005080572a4 */ /* 0x000fcc000f8e023f */
[----:B------:R-:W-:-:S07]  /*12b90*/  VIMNMX R0, R0, UR5, !PT ;  /* 0x0000000500007c48 */ /* 0x000fce000ffe0100 */
.L_x_9461:
[----:B------:R-:W-:Y:S01]  /*12ba0*/  SHF.R.S32.HI R3, RZ, 0x1f, R0 ;  /* 0x0000001fff037819 */ /* 0x000fe20000011400 */
[----:B------:R-:W-:Y:S03]  /*12bb0*/  BSSY B7, `(.L_x_9464) ;  /* 0x000032c000077945 */ /* 0x000fe60003800000 */
[----:B------:R-:W-:-:S04]  /*12bc0*/  LEA.HI R3, R3, R0, RZ, 0x7 ;  /* 0x0000000003037211 */ /* 0x000fc800078f38ff */
[----:B------:R-:W-:-:S04]  /*12bd0*/  SHF.R.S32.HI R3, RZ, 0x7, R3 ;  /* 0x00000007ff037819 */ /* 0x000fc80000011403 */
[----:B------:R-:W-:-:S04]  /*12be0*/  VIMNMX R28, RZ, R3, !PT ;  /* 0x00000003ff1c7248 */ /* 0x000fc80007fe0100 */
[----:B------:R-:W-:-:S13]  /*12bf0*/  ISETP.LT.AND P0, PT, R28, UR40, PT ;  /* 0x000000281c007c0c */ /* 0x000fda000bf01270 */
        /* <DEDUP_REMOVED lines=19> */
.L_x_9465:
        /* <DEDUP_REMOVED lines=20> */
.L_x_9468:
[----:B------:R-:W-:Y:S05]  /*12e70*/  BSYNC B6 ;  /* 0x0000000000067941 */ /* 0x000fea0003800000 */
.L_x_9467:
        /* <DEDUP_REMOVED lines=22> */
.L_x_9470:
[----:B------:R-:W-:Y:S05]  /*12fe0*/  BSYNC B6 ;  /* 0x0000000000067941 */ /* 0x000fea0003800000 */
.L_x_9469:
        /* <DEDUP_REMOVED lines=20> */
.L_x_9472:
[----:B------:R-:W-:Y:S05]  /*13130*/  BSYNC B6 ;  /* 0x0000000000067941 */ /* 0x000fea0003800000 */
.L_x_9471:
        /* <DEDUP_REMOVED lines=19> */
.L_x_9474:
[----:B------:R-:W-:Y:S05]  /*13270*/  BSYNC B6 ;  /* 0x0000000000067941 */ /* 0x000fea0003800000 */
.L_x_9473:
        /* <DEDUP_REMOVED lines=22> */
.L_x_9552:
        /* <DEDUP_REMOVED lines=10> */
.L_x_9555:
        /* <DEDUP_REMOVED lines=21> */
.L_x_9478:
[----:B------:R-:W-:Y:S01]  /*135d0*/  IMAD R4, R18, 0x8, R16 ;  /* 0x0000000812047824 */ /* 0x000fe200078e0210 */
[----:B-1----:R-:W-:Y:S01]  /*135e0*/  SHF.L.U32 R3, R24, 0x1f, RZ ;  /* 0x0000001f18037819 */ /* 0x002fe200000006ff */
[----:B------:R-:W1:Y:S03]  /*135f0*/  S2R R2, SR_TID.X ;  /* 0x0000000000027919 */ /* 0x000e660000002100 */
[----:B------:R-:W2:Y:S01]  /*13600*/  SYNCS.PHASECHK.TRANS64.TRYWAIT P0, [R4+URZ+0x19c80], R3 ;  /* 0x019c8003040075a7 */ /* 0x000ea2000800017f */
[----:B-1----:R-:W-:-:S04]  /*13610*/  LOP3.LUT R2, R2, 0x7f, RZ, 0xc0, !PT ;  /* 0x0000007f02027812 */ /* 0x002fc800078ec0ff */
[----:B------:R-:W-:Y:S01]  /*13620*/  ISETP.NE.AND P1, PT, R2, RZ, PT ;  /* 0x000000ff0200720c */ /* 0x000fe20003f25270 */
[----:B--2---:R-:W-:-:S12]  /*13630*/  @!P0 BRA `(.L_x_9479) ;  /* 0x0000003c00448947 */ /* 0x004fd80003800000 */
.L_x_9556:
        /* <DEDUP_REMOVED lines=8> */
.L_x_9480:
[----:B------:R-:W-:Y:S01]  /*136c0*/  IMAD R2, R18, 0x3000, R16 ;  /* 0x0000300012027824 */ /* 0x000fe200078e0210 */
[----:B------:R-:W-:Y:S01]  /*136d0*/  R2UR UR33, R4 ;  /* 0x00000000042172ca */ /* 0x000fe200000e0000 */
[----:B------:R-:W-:Y:S01]  /*136e0*/  IMAD R0, R0, 0x80, R29 ;  /* 0x0000008000007824 */ /* 0x000fe200078e021d */
        /* <DEDUP_REMOVED lines=27> */
.L_x_9557:
        /* <DEDUP_REMOVED lines=8> */
.L_x_9482:
        /* <DEDUP_REMOVED lines=31> */
.L_x_9476:
[----:B------:R-:W-:Y:S05]  /*13b10*/  WARPSYNC.ALL ;  /* 0x0000000000007948 */ /* 0x000fea0003800000 */
[----:B------:R-:W-:Y:S01]  /*13b20*/  VIADD R0, R16, 0xf000 ;  /* 0x0000f00010007836 */ /* 0x000fe20000000000 */
[----:B------:R-:W-:Y:S01]  /*13b30*/  USHF.R.S32.HI UR4, URZ, 0x1f, UR45 ;  /* 0x0000001f3f047899 */ /* 0x000fe2000801142d */
[----:B------:R-:W-:Y:S01]  /*13b40*/  BAR.SYNC.DEFER_BLOCKING 0x8, 0x200 ;  /* 0x0208000000007b1d */ /* 0x000fe20000010000 */
[----:B------:R-:W-:Y:S02]  /*13b50*/  USHF.R.S32.HI UR37, URZ, 0x1f, UR44 ;  /* 0x0000001f3f257899 */ /* 0x000fe4000801142c */
[----:B------:R-:W-:Y:S01]  /*13b60*/  LOP3.LUT P0, RZ, R0, 0x9f, RZ, 0xc0, !PT ;  /* 0x0000009f00ff7812 */ /* 0x000fe2000780c0ff */
[----:B------:R-:W-:-:S02]  /*13b70*/  USHF.R.S32.HI UR46, URZ, 0x1f, UR36 ;  /* 0x0000001f3f2e7899 */ /* 0x000fc40008011424 */
        /* <DEDUP_REMOVED lines=28> */
.L_x_9484:
[----:B------:R-:W-:Y:S05]  /*13d40*/  BSYNC B6 ;  /* 0x0000000000067941 */ /* 0x000fea0003800000 */
.L_x_9483:
[----:B------:R-:W3:Y:S01]  /*13d50*/  LDL R11, [R1+0x4] ;  /* 0x00000400010b7983 */ /* 0x000ee20000100800 */
[----:B------:R-:W4:Y:S01]  /*13d60*/  LDC R9, c[0x0][0x448] ;  /* 0x00011200ff097b82 */ /* 0x000f220000000800 */
[----:B------:R-:W-:Y:S01]  /*13d70*/  ULDC.64 UR8, c[0x0][0x2d8] ;  /* 0x0000b60000087ab9 */ /* 0x000fe20000000a00 */
[----:B------:R-:W-:Y:S01]  /*13d80*/  UMOV UR4, UR52 ;  /* 0x0000003400047c82 */ /* 0x000fe20008000000 */
[----:B------:R-:W1:Y:S01]  /*13d90*/  S2R R2, SR_TID.X ;  /* 0x0000000000027919 */ /* 0x000e620000002100 */
[----:B------:R-:W-:Y:S01]  /*13da0*/  UIMAD UR6, UR46, UR8, URZ ;  /* 0x000000082e0672a4 */ /* 0x000fe2000f8e023f */
[----:B------:R-:W-:Y:S01]  /*13db0*/  UMOV UR5, UR47 ;  /* 0x0000002f00057c82 */ /* 0x000fe20008000000 */
[----:B0-----:R-:W0:Y:S01]  /*13dc0*/  S2R R20, SR_TID.X ;  /* 0x0000000000147919 */ /* 0x001e220000002100 */
[----:B------:R-:W-:Y:S02]  /*13dd0*/  UIMAD.WIDE.U32 UR4, UR36, UR8, UR4 ;  /* 0x00000008240472a5 */ /* 0x000fe4000f8e0004 */
[----:B------:R-:W-:Y:S01]  /*13de0*/  UIMAD UR6, UR36, UR9, UR6 ;  /* 0x00000009240672a4 */ /* 0x000fe2000f8e0206 */
[----:B------:R-:W0:Y:S02]  /*13df0*/  S2R R10, SR_TID.X ;  /* 0x00000000000a7919 */ /* 0x000e240000002100 */
[----:B------:R-:W-:Y:S01]  /*13e00*/  ULDC.64 UR8, c[0x0][0x2e0] ;  /* 0x0000b80000087ab9 */ /* 0x000fe20000000a00 */
[----:B------:R-:W-:-:S02]  /*13e10*/  UIADD3 UR5, UR5, UR6, URZ ;  /* 0x0000000605057290 */ /* 0x000fc4000fffe03f */
[----:B------:R-:W-:Y:S02]  /*13e20*/  UIMAD UR6, UR37, UR8, URZ ;  /* 0x00000008250672a4 */ /* 0x000fe4000f8e023f */
[----:B------:R-:W-:Y:S02]  /*13e30*/  UIMAD.WIDE.U32 UR4, UR45, UR8, UR4 ;  /* 0x000000082d0472a5 */ /* 0x000fe4000f8e0004 */
[----:B------:R-:W-:-:S03]  /*13e40*/  UIMAD UR6, UR45, UR9, UR6 ;  /* 0x000000092d0672a4 */ /* 0x000fc6000f8e0206 */
[----:B------:R-:W-:Y:S01]  /*13e50*/  ULDC.64 UR8, c[0x0][0x280] ;  /* 0x0000a00000087ab9 */ /* 0x000fe20000000a00 */
[----:B----4-:R-:W-:Y:S01]  /*13e60*/  ISETP.NE.AND P1, PT, R9, 0x1, PT ;  /* 0x000000010900780c */ /* 0x010fe20003f25270 */
[----:B-12---:R-:W-:Y:S01]  /*13e70*/  IMAD.U32 R4, RZ, RZ, UR4 ;  /* 0x00000004ff047e24 */ /* 0x006fe2000f8e00ff */
[----:B------:R-:W-:Y:S02]  /*13e80*/  UIADD3 UR6, UR5, UR6, URZ ;  /* 0x0000000605067290 */ /* 0x000fe4000fffe03f */
[----:B------:R-:W-:Y:S01]  /*13e90*/  IMAD.U32 R5, RZ, RZ, UR5 ;  /* 0x00000005ff057e24 */ /* 0x000fe2000f8e00ff */
[----:B------:R-:W-:Y:S01]  /*13ea0*/  ULDC.64 UR4, c[0x0][0x2d0] ;  /* 0x0000b40000047ab9 */ /* 0x000fe20000000a00 */
[----:B------:R-:W-:-:S07]  /*13eb0*/  LOP3.LUT R21, R2, 0x7f, RZ, 0xc0, !PT ;  /* 0x0000007f02157812 */ /* 0x000fce00078ec0ff */
[----:B------:R-:W1:Y:S01]  /*13ec0*/  @P1 LDC R3, c[0x0][0x44c] ;  /* 0x00011300ff031b82 */ /* 0x000e620000000800 */
[----:B0-----:R-:W-:Y:S01]  /*13ed0*/  IMAD.SHL.U32 R20, R20, 0x40, RZ ;  /* 0x0000004014147824 */ /* 0x001fe200078e00ff */
[----:B------:R-:W-:Y:S01]  /*13ee0*/  SHF.R.U32.HI R21, RZ, 0x1, R21 ;  /* 0x00000001ff157819 */ /* 0x000fe20000011615 */
[----:B------:R-:W-:-:S03]  /*13ef0*/  IMAD.SHL.U32 R10, R10, 0x10, RZ ;  /* 0x000000100a0a7824 */ /* 0x000fc600078e00ff */
[----:B------:R-:W-:Y:S02]  /*13f00*/  LOP3.LUT R20, R21, 0x40, R20, 0xf8, !PT ;  /* 0x0000004015147812 */ /* 0x000fe400078ef814 */
[----:B------:R-:W0:Y:S01]  /*13f10*/  @P1 LDC R2, c[0x0][0x450] ;  /* 0x00011400ff021b82 */ /* 0x000e220000000800 */
[----:B------:R-:W2:Y:S01]  /*13f20*/  S2R R21, SR_TID.X ;  /* 0x0000000000157919 */ /* 0x000ea20000002100 */
[----:B------:R-:W-:-:S04]  /*13f30*/  LOP3.LUT R10, R10, 0x10, RZ, 0xc0, !PT ;  /* 0x000000100a0a7812 */ /* 0x000fc800078ec0ff */
[C---:B------:R-:W-:Y:S02]  /*13f40*/  LOP3.LUT R12, R10.reuse, 0x20, RZ, 0xfc, !PT ;  /* 0x000000200a0c7812 */ /* 0x040fe400078efcff */
[----:B------:R-:W-:Y:S01]  /*13f50*/  LOP3.LUT R10, R10, 0x40, RZ, 0xfc, !PT ;  /* 0x000000400a0a7812 */ /* 0x000fe200078efcff */
[----:B---3--:R-:W-:Y:S02]  /*13f60*/  IMAD.IADD R0, R20, 0x1, R11 ;  /* 0x0000000114007824 */ /* 0x008fe400078e020b */
[----:B--2---:R-:W-:Y:S02]  /*13f70*/  IMAD.SHL.U32 R20, R21, 0x10, RZ ;  /* 0x0000001015147824 */ /* 0x004fe400078e00ff */
[----:B-1----:R-:W-:-:S03]  /*13f80*/  @P1 IMAD.HI.U32 R3, R0, R3, RZ ;  /* 0x0000000300031227 */ /* 0x002fc600078e00ff */
[----:B------:R-:W-:Y:S01]  /*13f90*/  LOP3.LUT R20, R20, 0x10, RZ, 0xc0, !PT ;  /* 0x0000001014147812 */ /* 0x000fe200078ec0ff */
[----:B------:R-:W-:Y:S01]  /*13fa0*/  IMAD.MOV.U32 R7, RZ, RZ, R0 ;  /* 0x000000ffff077224 */ /* 0x000fe200078e0000 */
[----:B0-----:R-:W-:Y:S01]  /*13fb0*/  @P1 SHF.R.U32.HI R7, RZ, R2, R3 ;  /* 0x00000002ff071219 */ /* 0x001fe20000011603 */
[----:B------:R-:W-:Y:S02]  /*13fc0*/  IMAD.MOV.U32 R2, RZ, RZ, R4 ;  /* 0x000000ffff027224 */ /* 0x000fe400078e0004 */
[----:B------:R-:W-:Y:S01]  /*13fd0*/  IMAD.U32 R3, RZ, RZ, UR6 ;  /* 0x00000006ff037e24 */ /* 0x000fe2000f8e00ff */
[--C-:B------:R-:W-:Y:S01]  /*13fe0*/  SHF.R.S32.HI R4, RZ, 0x1f, R7.reuse ;  /* 0x0000001fff047819 */ /* 0x100fe20000011407 */
[----:B------:R-:W-:Y:S01]  /*13ff0*/  IMAD.MOV R6, RZ, RZ, -R7 ;  /* 0x000000ffff067224 */ /* 0x000fe200078e0a07 */
[----:B------:R-:W-:-:S03]  /*14000*/  ULDC.64 UR6, c[0x0][0x2c8] ;  /* 0x0000b20000067ab9 */ /* 0x000fc60000000a00 */
[----:B------:R-:W-:Y:S02]  /*14010*/  IMAD R4, R4, UR4, RZ ;  /* 0x0000000404047c24 */ /* 0x000fe4000f8e02ff */
[----:B------:R-:W-:Y:S02]  /*14020*/  IMAD R6, R9, R6, R0 ;  /* 0x0000000609067224 */ /* 0x000fe400078e0200 */
[C---:B------:R-:W-:Y:S02]  /*14030*/  IMAD R8, R7.reuse, UR5, R4 ;  /* 0x0000000507087c24 */ /* 0x040fe4000f8e0204 */
[----:B------:R-:W-:Y:S01]  /*14040*/  IMAD.WIDE.U32 R4, R7, UR4, R2 ;  /* 0x0000000407047c25 */ /* 0x000fe2000f8e0002 */
[----:B------:R-:W-:-:S03]  /*14050*/  SHF.R.S32.HI R7, RZ, 0x1f, R6 ;  /* 0x0000001fff077819 */ /* 0x000fc60000011406 */
[----:B------:R-:W-:Y:S02]  /*14060*/  IMAD.IADD R5, R5, 0x1, R8 ;  /* 0x0000000105057824 */ /* 0x000fe400078e0208 */
[----:B------:R-:W-:Y:S02]  /*14070*/  IMAD R7, R7, UR6, RZ ;  /* 0x0000000607077c24 */ /* 0x000fe4000f8e02ff */
[----:B------:R-:W-:-:S04]  /*14080*/  IMAD.WIDE.U32 R4, R6, UR6, R4 ;  /* 0x0000000606047c25 */ /* 0x000fc8000f8e0004 */
[----:B------:R-:W-:Y:S01]  /*14090*/  IMAD R7, R6, UR7, R7 ;  /* 0x0000000706077c24 */ /* 0x000fe2000f8e0207 */
[----:B------:R-:W-:Y:S01]  /*140a0*/  IADD3 R6, P0, R4, UR8, RZ ;  /* 0x0000000804067c10 */ /* 0x000fe2000ff1e0ff */
[----:B------:R-:W-:-:S03]  /*140b0*/  VIADD R0, R0, 0x80 ;  /* 0x0000008000007836 */ /* 0x000fc60000000000 */
[----:B------:R-:W-:Y:S02]  /*140c0*/  IADD3.X R4, R5, UR9, R7, P0, !PT ;  /* 0x0000000905047c10 */ /* 0x000fe400087fe407 */
[----:B------:R-:W0:Y:S08]  /*140d0*/  @P1 LDC R5, c[0x0][0x44c] ;  /* 0x00011300ff051b82 */ /* 0x000e300000000800 */
[----:B------:R-:W1:Y:S01]  /*140e0*/  @P1 LDC R7, c[0x0][0x450] ;  /* 0x00011400ff071b82 */ /* 0x000e620000000800 */
[----:B0-----:R-:W-:-:S04]  /*140f0*/  @P1 IMAD.HI.U32 R8, R0, R5, RZ ;  /* 0x0000000500081227 */ /* 0x001fc800078e00ff */
[----:B------:R-:W-:Y:S01]  /*14100*/  IMAD.MOV.U32 R5, RZ, RZ, R0 ;  /* 0x000000ffff057224 */ /* 0x000fe200078e0000 */
        /* <DEDUP_REMOVED lines=9> */
[----:B------:R-:W-:Y:S02]  /*141a0*/  SHF.R.S32.HI R5, RZ, 0x1f, R0 ;  /* 0x0000001fff057819 */ /* 0x000fe40000011400 */
[----:B------:R-:W-:Y:S01]  /*141b0*/  ISETP.GE.AND P1, PT, R12, UR4, PT ;  /* 0x000000040c007c0c */ /* 0x000fe2000bf26270 */
[----:B------:R-:W-:Y:S02]  /*141c0*/  IMAD.IADD R3, R3, 0x1, R7 ;  /* 0x0000000103037824 */ /* 0x000fe400078e0207 */
[----:B------:R-:W-:-:S02]  /*141d0*/  IMAD R5, R5, UR6, RZ ;  /* 0x0000000605057c24 */ /* 0x000fc4000f8e02ff */
[----:B------:R-:W-:-:S04]  /*141e0*/  IMAD.WIDE.U32 R2, R0, UR6, R2 ;  /* 0x0000000600027c25 */ /* 0x000fc8000f8e0002 */
[----:B------:R-:W-:Y:S01]  /*141f0*/  IMAD R5, R0, UR7, R5 ;  /* 0x0000000700057c24 */ /* 0x000fe2000f8e0205 */
[----:B------:R-:W-:-:S04]  /*14200*/  IADD3 R8, P0, R2, UR8, RZ ;  /* 0x0000000802087c10 */ /* 0x000fc8000ff1e0ff */
[----:B------:R-:W-:Y:S02]  /*14210*/  IADD3.X R7, R3, UR9, R5, P0, !PT ;  /* 0x0000000903077c10 */ /* 0x000fe400087fe405 */
[----:B------:R-:W-:Y:S02]  /*14220*/  ISETP.GE.AND P0, PT, R10, UR4, PT ;  /* 0x000000040a007c0c */ /* 0x000fe4000bf06270 */
[----:B------:R0:W5:Y:S01]  /*14230*/  LDL R10, [R1+0xc] ;  /* 0x00000c00010a7983 */ /* 0x0001620000100800 */
[----:B------:R-:W-:Y:S01]  /*14240*/  UMOV UR4, 0xffffffff ;  /* 0xffffffff00047882 */ /* 0x000fe20000000000 */
[----:B------:R-:W-:-:S04]  /*14250*/  LOP3.LUT R21, R21, 0x7f, RZ, 0xc0, !PT ;  /* 0x0000007f15157812 */ /* 0x000fc800078ec0ff */
[----:B------:R-:W-:Y:S01]  /*14260*/  SHF.R.U32.HI R21, RZ, 0x1, R21 ;  /* 0x00000001ff157819 */ /* 0x000fe20000011615 */
[----:B------:R-:W-:Y:S06]  /*14270*/  BRA.DIV UR4, `(.L_x_9485) ;  /* 0x00000032045c7947 */ /* 0x000fec000b800000 */
[----:B------:R-:W2:Y:S01]  /*14280*/  LDL.LU R11, [R1+0x4] ;  /* 0x00000400010b7983 */ /* 0x000ea20000300800 */
[----:B------:R-:W-:-:S03]  /*14290*/  IMAD R0, R9, UR42, RZ ;  /* 0x0000002a09007c24 */ /* 0x000fc6000f8e02ff */
[----:B------:R-:W1:Y:S04]  /*142a0*/  SHFL.IDX PT, R3, R6, RZ, 0x1e1f ;  /* 0x001e1fff06037589 */ /* 0x000e6800000e0000 */
[----:B------:R-:W3:Y:S04]  /*142b0*/  SHFL.IDX PT, R2, R4, RZ, 0x1e1f ;  /* 0x001e1fff04027589 */ /* 0x000ee800000e0000 */
[----:B------:R-:W4:Y:S04]  /*142c0*/  SHFL.IDX PT, R6, R6, 0x1, 0x1e1f ;  /* 0x003e1f0006067f89 */ /* 0x000f2800000e0000 */
[----:B------:R-:W0:Y:S04]  /*142d0*/  SHFL.IDX PT, R4, R4, 0x1, 0x1e1f ;  /* 0x003e1f0004047f89 */ /* 0x000e2800000e0000 */
[----:B------:R-:W0:Y:S01]  /*142e0*/  SHFL.IDX PT, R7, R7, RZ, 0x1e1f ;  /* 0x001e1fff07077589 */ /* 0x000e2200000e0000 */
[----:B--2---:R-:W-:-:S05]  /*142f0*/  IMAD.IADD R5, R21, 0x1, R11 ;  /* 0x0000000115057824 */ /* 0x004fca00078e020b */
[----:B------:R-:W-:-:S13]  /*14300*/  ISETP.GE.AND P4, PT, R5, R0, PT ;  /* 0x000000000500720c */ /* 0x000fda0003f86270 */
[----:B-1----:R-:W-:-:S05]  /*14310*/  @!P4 IADD3 R3, P3, R20, R3, RZ ;  /* 0x000000031403c210 */ /* 0x002fca0007f7e0ff */
[----:B---3--:R-:W-:-:S05]  /*14320*/  @!P4 IMAD.X R2, RZ, RZ, R2, P3 ;  /* 0x000000ffff02c224 */ /* 0x008fca00018e0602 */
[----:B------:R-:W-:-:S04]  /*14330*/  @!P4 LOP3.LUT R3, R3, R2, RZ, 0x3c, !PT ;  /* 0x000000020303c212 */ /* 0x000fc800078e3cff */
[----:B------:R-:W-:-:S04]  /*14340*/  @!P4 LOP3.LUT R2, R3, R2, RZ, 0x3c, !PT ;  /* 0x000000020302c212 */ /* 0x000fc800078e3cff */
[----:B------:R-:W-:-:S05]  /*14350*/  @!P4 LOP3.LUT R3, R3, R2, RZ, 0x3c, !PT ;  /* 0x000000020303c212 */ /* 0x000fca00078e3cff */
[----:B-----5:R-:W-:Y:S04]  /*14360*/  @!P4 LDGSTS.E.BYPASS.LTC128B.128 [R10+0xf000], desc[UR50][R2.64], !P2 ;  /* 0x0f000000020acfae */ /* 0x020fe8000d101d72 */
[----:B------:R-:W-:Y:S04]  /*14370*/  @!P4 LDGSTS.E.BYPASS.LTC128B.128 [R10+0x10800], desc[UR50][R2.64+0x20], !P1 ;  /* 0x10800020020acfae */ /* 0x000fe8000c901d72 */
[----:B------:R1:W-:Y:S02]  /*14380*/  @!P4 LDGSTS.E.BYPASS.LTC128B.128 [R10+0x12000], desc[UR50][R2.64+0x40], !P0 ;  /* 0x12000040020acfae */ /* 0x0003e4000c101d72 */
[----:B-1----:R-:W-:-:S05]  /*14390*/  VIADD R2, R5, 0x40 ;  /* 0x0000004005027836 */ /* 0x002fca0000000000 */
[----:B------:R-:W-:-:S13]  /*143a0*/  ISETP.GE.AND P4, PT, R2, R0, PT ;  /* 0x000000000200720c */ /* 0x000fda0003f86270 */
[----:B----4-:R-:W-:-:S05]  /*143b0*/  @!P4 IADD3 R2, P3, R20, R6, RZ ;  /* 0x000000061402c210 */ /* 0x010fca0007f7e0ff */
[----:B0-----:R-:W-:-:S05]  /*143c0*/  @!P4 IMAD.X R3, RZ, RZ, R4, P3 ;  /* 0x000000ffff03c224 */ /* 0x001fca00018e0604 */
[----:B------:R-:W-:Y:S04]  /*143d0*/  @!P4 LDGSTS.E.BYPASS.LTC128B.128 [R10+0xf800], desc[UR50][R2.64], !P2 ;  /* 0x0f800000020acfae */ /* 0x000fe8000d101d72 */
[----:B------:R-:W-:Y:S04]  /*143e0*/  @!P4 LDGSTS.E.BYPASS.LTC128B.128 [R10+0x11000], desc[UR50][R2.64+0x20], !P1 ;  /* 0x11000020020acfae */ /* 0x000fe8000c901d72 */
[----:B------:R0:W-:Y:S04]  /*143f0*/  @!P4 LDGSTS.E.BYPASS.LTC128B.128 [R10+0x12800], desc[UR50][R2.64+0x40], !P0 ;  /* 0x12800040020acfae */ /* 0x0001e8000c101d72 */
[----:B0-----:R0:W1:Y:S02]  /*14400*/  SHFL.IDX PT, R2, R8, RZ, 0x1e1f ;  /* 0x001e1fff08027589 */ /* 0x00106400000e0000 */
.L_x_9564:
[----:B------:R-:W-:Y:S01]  /*14410*/  VIADD R5, R5, 0x80 ;  /* 0x0000008005057836 */ /* 0x000fe20000000000 */
        /* <DEDUP_REMOVED lines=11> */
.L_x_9487:
[----:B------:R-:W-:Y:S05]  /*144d0*/  BSYNC B0 ;  /* 0x0000000000007941 */ /* 0x000fea0003800000 */
.L_x_9486:
[----:B------:R-:W-:Y:S01]  /*144e0*/  NOP ;  /* 0x0000000000007918 */ /* 0x000fe20000000000 */
[----:B------:R-:W-:-:S13]  /*144f0*/  PLOP3.LUT P0, PT, PT, PT, PT, 0x80, 0x0 ;  /* 0x000000000000781c */ /* 0x000fda0003f0f070 */
.L_x_9488:
[----:B------:R-:W-:Y:S02]  /*14500*/  PLOP3.LUT P1, PT, P1, P0, PT, 0xa2, 0x0 ;  /* 0x000000000000781c */ /* 0x000fe40000f21472 */
[----:B------:R-:W-:-:S08]  /*14510*/  @P0 R2UR P1, UR4, R16 ;  /* 0x00000000100402ca */ /* 0x000fd00000020000 */
[----:B------:R-:W-:-:S05]  /*14520*/  @P0 PLOP3.LUT P0, PT, P1, PT, PT, 0x80, 0x0 ;  /* 0x000000000000081c */ /* 0x000fca0000f0f070 */
[----:B------:R-:W-:Y:S01]  /*14530*/  @!P1 SYNCS.ARRIVE.TRANS64.RED.A0T1 RZ, [UR4+0x19c00], RZ ;  /* 0x019c00ffffff99a7 */ /* 0x000fe20008200404 */
[----:B------:R-:W-:Y:S07]  /*14540*/  @!P1 ARRIVES.LDGSTSBAR.64.TRANSCNT [UR4+0x19c00] ;  /* 0x019c0000ff0099b0 */ /* 0x000fee0008000a84 */
[----:B------:R-:W-:Y:S05]  /*14550*/  @P0 BRA.U.ANY `(.L_x_9488) ;  /* 0xfffffffd00e80947 */ /* 0x000fea000393ffff */
[----:B-12---:R-:W2:Y:S02]  /*14560*/  LDL.LU R2, [R1+0x10] ;  /* 0x0000100001027983 */ /* 0x006ea40000300800 */
        /* <DEDUP_REMOVED lines=11> */
.L_x_9565:
[----:B------:R-:W-:Y:S05]  /*14620*/  BSYNC B0 ;  /* 0x0000000000007941 */ /* 0x000fea0003800000 */
.L_x_9489:
[----:B------:R-:W-:-:S06]  /*14630*/  UIADD3 UR4, UR40, -0x2, URZ ;  /* 0xfffffffe28047890 */ /* 0x000fcc000fffe03f */
[----:B------:R-:W-:-:S13]  /*14640*/  ISETP.LE.AND P0, PT, R28, UR4, PT ;  /* 0x000000041c007c0c */ /* 0x000fda000bf03270 */
[----:B------:R-:W-:Y:S05]  /*14650*/  @!P0 BRA `(.L_x_9491) ;  /* 0x0000001000388947 */ /* 0x000fea0003800000 */
[----:B------:R-:W-:Y:S02]  /*14660*/  IMAD.MOV.U32 R0, RZ, RZ, R18 ;  /* 0x000000ffff007224 */ /* 0x000fe400078e0012 */
[----:B0-----:R-:W-:Y:S02]  /*14670*/  IMAD.MOV.U32 R8, RZ, RZ, R24 ;  /* 0x000000ffff087224 */ /* 0x001fe400078e0018 */
[----:B------:R-:W-:-:S07]  /*14680*/  IMAD.U32 R2, RZ, RZ, UR4 ;  /* 0x00000004ff027e24 */ /* 0x000fce000f8e00ff */
.L_x_9515:
[----:B------:R-:W-:Y:S01]  /*14690*/  LOP3.LUT P1, RZ, R22, 0x1, RZ, 0xc0, !PT ;  /* 0x0000000116ff7812 */ /* 0x000fe2000782c0ff */
[----:B------:R-:W-:Y:S01]  /*146a0*/  VIADD R18, R0, 0x1 ;  /* 0x0000000100127836 */ /* 0x000fe20000000000 */
[----:B------:R-:W-:Y:S05]  /*146b0*/  YIELD ;  /* 0x0000000000007946 */ /* 0x000fea0003800000 */
[----:B------:R-:W-:Y:S01]  /*146c0*/  ISETP.NE.AND P0, PT, R18, 0x2, PT ;  /* 0x000000021200780c */ /* 0x000fe20003f05270 */
[----:B------:R-:W-:Y:S03]  /*146d0*/  BSSY B0, `(.L_x_9492) ;  /* 0x00000a3000007945 */ /* 0x000fe60003800000 */
[----:B-1----:R-:W-:-:S02]  /*146e0*/  SEL R3, RZ, 0x1, P0 ;  /* 0x00000001ff037807 */ /* 0x002fc40000000000 */
[----:B------:R-:W-:Y:S02]  /*146f0*/  SEL R18, R18, RZ, P0 ;  /* 0x000000ff12127207 */ /* 0x000fe40000000000 */
[----:B------:R-:W-:Y:S01]  /*14700*/  LOP3.LUT R24, R8, R3, RZ, 0x3c, !PT ;  /* 0x0000000308187212 */ /* 0x000fe200078e3cff */
[----:B------:R-:W-:Y:S06]  /*14710*/  @!P1 BRA `(.L_x_9493) ;  /* 0x0000000800789947 */ /* 0x000fec0003800000 */
[----:B------:R-:W-:Y:S01]  /*14720*/  ULDC.64 UR4, c[0x0][0x418] ;  /* 0x0001060000047ab9 */ /* 0x000fe20000000a00 */
[----:B------:R-:W-:Y:S01]  /*14730*/  IMAD.MOV.U32 R3, RZ, RZ, R2 ;  /* 0x000000ffff037224 */ /* 0x000fe200078e0002 */
        /* <DEDUP_REMOVED lines=20> */
.L_x_9494:
        /* <DEDUP_REMOVED lines=8> */
.L_x_9566:
[----:B------:R-:W-:Y:S05]  /*14900*/  BSYNC B1 ;  /* 0x0000000000017941 */ /* 0x000fea0003800000 */
.L_x_9495:
        /* <DEDUP_REMOVED lines=9> */
.L_x_9498:
[----:B------:R-:W-:Y:S05]  /*149a0*/  BSYNC B1 ;  /* 0x0000000000017941 */ /* 0x000fea0003800000 */
.L_x_9497:
        /* <DEDUP_REMOVED lines=11> */
.L_x_9499:
        /* <DEDUP_REMOVED lines=16> */
.L_x_9500:
        /* <DEDUP_REMOVED lines=16> */
.L_x_9501:
        /* <DEDUP_REMOVED lines=13> */
.L_x_9567:
[----:B------:R-:W-:Y:S05]  /*14d30*/  BSYNC B1 ;  /* 0x0000000000017941 */ /* 0x000fea0003800000 */
.L_x_9502:
        /* <DEDUP_REMOVED lines=11> */
.L_x_9505:
[----:B------:R-:W-:Y:S05]  /*14df0*/  BSYNC B1 ;  /* 0x0000000000017941 */ /* 0x000fea0003800000 */
.L_x_9504:
        /* <DEDUP_REMOVED lines=8> */
.L_x_9506:
        /* <DEDUP_REMOVED lines=15> */
.L_x_9507:
        /* <DEDUP_REMOVED lines=15> */
.L_x_9508:
        /* <DEDUP_REMOVED lines=10> */
.L_x_9493:
[----:B------:R-:W-:Y:S05]  /*15100*/  BSYNC B0 ;  /* 0x0000000000007941 */ /* 0x000fea0003800000 */
.L_x_9492:
[----:B------:R-:W-:-:S06]  /*15110*/  UISETP.NE.AND UP0, UPT, UR39, 0x3, UPT ;  /* 0x000000032700788c */ /* 0x000fcc000bf05270 */
[----:B------:R-:W-:-:S13]  /*15120*/  PLOP3.LUT P0, PT, PT, PT, UP0, 0x80, 0x0 ;  /* 0x000000000000781c */ /* 0x000fda0003f0f008 */
[----:B------:R-:W-:Y:S05]  /*15130*/  @!P0 BRA `(.L_x_9509) ;  /* 0x0000000000048947 */ /* 0x000fea0003800000 */
[----:B------:R-:W-:Y:S01]  /*15140*/  BPT.TRAP 0x1 ;  /* 0x000000040000795c */ /* 0x000fe20000300000 */
.L_x_9509:
        /* <DEDUP_REMOVED lines=8> */
.L_x_9568:
[----:B------:R-:W-:Y:S05]  /*151d0*/  BSYNC B0 ;  /* 0x0000000000007941 */ /* 0x000fea0003800000 */
.L_x_9510:
[----:B------:R-:W-:Y:S05]  /*151e0*/  @!P1 BRA `(.L_x_9512) ;  /* 0x0000000000049947 */ /* 0x000fea0003800000 */
[----:B------:R-:W-:Y:S01]  /*151f0*/  BPT.TRAP 0x1 ;  /* 0x000000040000795c */ /* 0x000fe20000300000 */
.L_x_9512:
[----:B0-----:R-:W-:Y:S01]  /*15200*/  SHF.L.U32 R4, R8, 0x1f, RZ ;  /* 0x0000001f08047819 */ /* 0x001fe200000006ff */
[----:B------:R-:W-:-:S03]  /*15210*/  IMAD R0, R0, 0x3000, RZ ;  /* 0x0000300000007824 */ /* 0x000fc600078e02ff */
[----:B------:R-:W0:Y:S02]  /*15220*/  SYNCS.PHASECHK.TRANS64.TRYWAIT P0, [R3+URZ+0x19c60], R4 ;  /* 0x019c6004030075a7 */ /* 0x000e24000800017f */
[----:B0-----:R-:W-:Y:S05]  /*15230*/  @!P0 BRA `(.L_x_9513) ;  /* 0x0000002400b08947 */ /* 0x001fea0003800000 */
.L_x_9569:
[----:B------:R-:W2:Y:S01]  /*15240*/  LDL R12, [R1+0x8] ;  /* 0x00000800010c7983 */ /* 0x000ea20000100800 */
[----:B0-----:R-:W-:Y:S01]  /*15250*/  LOP3.LUT R4, R0, R23, RZ, 0xfc, !PT ;  /* 0x0000001700047212 */ /* 0x001fe200078efcff */
[----:B------:R-:W-:Y:S05]  /*15260*/  WARPSYNC.ALL ;  /* 0x0000000000007948 */ /* 0x000fea0003800000 */
[----:B------:R-:W-:Y:S01]  /*15270*/  IMAD.IADD R4, R16, 0x1, R4 ;  /* 0x0000000110047824 */ /* 0x000fe200078e0204 */
[----:B------:R-:W-:-:S05]  /*15280*/  LOP3.LUT R13, R23, 0x1800, RZ, 0xfc, !PT ;  /* 0x00001800170d7812 */ /* 0x000fca00078efcff */
        /* <DEDUP_REMOVED lines=62> */
.L_x_9514:
[----:B------:R-:W2:Y:S01]  /*15670*/  S2R R0, SR_TID.X ;  /* 0x0000000000007919 */ /* 0x000ea20000002100 */
[----:B-1----:R1:W-:Y:S01]  /*15680*/  SYNCS.ARRIVE.TRANS64.A1T0 RZ, [R3+URZ+0x19c50], RZ ;  /* 0x019c50ff03ff79a7 */ /* 0x0023e2000810003f */
[----:B0-----:R-:W-:Y:S01]  /*15690*/  IMAD.MOV.U32 R8, RZ, RZ, R24 ;  /* 0x000000ffff087224 */ /* 0x001fe200078e0018 */
[----:B--2---:R-:W-:Y:S01]  /*156a0*/  LOP3.LUT R0, R0, 0x7f, RZ, 0xc0, !PT ;  /* 0x0000007f00007812 */ /* 0x004fe200078ec0ff */
[----:B------:R-:W-:Y:S03]  /*156b0*/  BAR.SYNC.DEFER_BLOCKING 0x2, 0x80 ;  /* 0x0082000000007b1d */ /* 0x000fe60000010000 */
[----:B------:R-:W-:Y:S01]  /*156c0*/  ISETP.NE.AND P0, PT, R0, RZ, PT ;  /* 0x000000ff0000720c */ /* 0x000fe20003f05270 */
[----:B------:R-:W-:-:S12]  /*156d0*/  IMAD.MOV.U32 R0, RZ, RZ, R18 ;  /* 0x000000ffff007224 */ /* 0x000fd800078e0012 */
[----:B-1----:R-:W-:-:S05]  /*156e0*/  @!P0 VIADD R3, R3, 0x19c80 ;  /* 0x00019c8003038836 */ /* 0x002fca0000000000 */
[----:B------:R-:W-:-:S04]  /*156f0*/  @!P0 PRMT R3, RZ, 0x654, R3 ;  /* 0x00000654ff038816 */ /* 0x000fc80000000003 */
[----:B------:R2:W-:Y:S01]  /*15700*/  @!P0 SYNCS.ARRIVE.TRANS64.RED.A1T0 RZ, [R3+URZ], RZ ;  /* 0x000000ff03ff89a7 */ /* 0x0005e2000810043f */
[C---:B------:R-:W-:Y:S01]  /*15710*/  ISETP.GT.AND P0, PT, R2.reuse, R28, PT ;  /* 0x0000001c0200720c */ /* 0x040fe20003f04270 */
[----:B------:R-:W-:-:S12]  /*15720*/  VIADD R2, R2, 0xffffffff ;  /* 0xffffffff02027836 */ /* 0x000fd80000000000 */
[----:B--2---:R-:W-:Y:S05]  /*15730*/  @P0 BRA `(.L_x_9515) ;  /* 0xffffffec00d40947 */ /* 0x004fea000383ffff */
.L_x_9491:
[----:B-1----:R-:W1:Y:S01]  /*15740*/  S2R R3, SR_TID.X ;  /* 0x0000000000037919 */ /* 0x002e620000002100 */
[----:B------:R-:W-:Y:S01]  /*15750*/  BSSY B0, `(.L_x_9516) ;  /* 0x0000011000007945 */ /* 0x000fe20003800000 */
        /* <DEDUP_REMOVED lines=9> */
[----:B--2---:R-:W2:Y:S01]  /*157f0*/  @P1 ATOMG.E.ADD.STRONG.GPU PT, R3, desc[UR50][R2.64], R5 ;  /* 0x00000005020319a8 */ /* 0x004ea200081ee1f2 */
[----:B------:R-:W1:Y:S02]  /*15800*/  S2R R4, SR_LTMASK ;  /* 0x0000000000047919 */ /* 0x000e640000003900 */
[----:B-1----:R-:W-:-:S04]  /*15810*/  LOP3.LUT R4, R4, UR4, RZ, 0xc0, !PT ;  /* 0x0000000404047c12 */ /* 0x002fc8000f8ec0ff */
[----:B------:R-:W1:Y:S01]  /*15820*/  POPC R7, R4 ;  /* 0x0000000400077309 */ /* 0x000e620000000000 */
[----:B--2---:R-:W1:Y:S02]  /*15830*/  SHFL.IDX PT, R0, R3, R0, 0x1f ;  /* 0x00001f0003007589 */ /* 0x004e6400000e0000 */
[----:B-1----:R-:W-:-:S05]  /*15840*/  IADD3 R0, R0, UR41, R7 ;  /* 0x0000002900007c10 */ /* 0x002fca000fffe007 */
[----:B------:R1:W-:Y:S02]  /*15850*/  STL [R1], R0 ;  /* 0x0000000001007387 */ /* 0x0003e40000100800 */
.L_x_9517:
[----:B------:R-:W-:Y:S05]  /*15860*/  BSYNC B0 ;  /* 0x0000000000007941 */ /* 0x000fea0003800000 */
.L_x_9516:
[----:B------:R-:W-:-:S06]  /*15870*/  UISETP.NE.AND UP0, UPT, UR39, 0x3, UPT ;  /* 0x000000032700788c */ /* 0x000fcc000bf05270 */
[----:B------:R-:W-:-:S13]  /*15880*/  PLOP3.LUT P1, PT, PT, PT, UP0, 0x80, 0x0 ;  /* 0x000000000000781c */ /* 0x000fda0003f2f008 */
[----:B------:R-:W-:Y:S05]  /*15890*/  @!P1 BRA `(.L_x_9518) ;  /* 0x0000000000049947 */ /* 0x000fea0003800000 */
[----:B------:R-:W-:Y:S01]  /*158a0*/  BPT.TRAP 0x1 ;  /* 0x000000040000795c */ /* 0x000fe20000300000 */
.L_x_9518:
[----:B------:R-:W-:Y:S01]  /*158b0*/  LOP3.LUT R3, R24, 0x1, RZ, 0x3c, !PT ;  /* 0x0000000118037812 */ /* 0x000fe200078e3cff */
[----:B-1----:R-:W-:Y:S01]  /*158c0*/  IMAD R0, R18, 0x8, R16 ;  /* 0x0000000812007824 */ /* 0x002fe200078e0210 */
[----:B------:R-:W-:Y:S01]  /*158d0*/  BSSY B0, `(.L_x_9519) ;  /* 0x0000006000007945 */ /* 0x000fe20003800000 */
[----:B------:R-:W-:Y:S01]  /*158e0*/  IMAD.U32 R2, RZ, RZ, UR43 ;  /* 0x0000002bff027e24 */ /* 0x000fe2000f8e00ff */
[----:B------:R-:W-:-:S04]  /*158f0*/  SHF.L.U32 R3, R3, 0x1f, RZ ;  /* 0x0000001f03037819 */ /* 0x000fc800000006ff */
[----:B------:R-:W1:Y:S01]  /*15900*/  SYNCS.PHASECHK.TRANS64.TRYWAIT P1, [R0+URZ+0x19c70], R3 ;  /* 0x019c7003000075a7 */ /* 0x000e62000802017f */
[----:B------:R-:W-:Y:S01]  /*15910*/  ISETP.NE.AND P2, PT, R2, 0x3, PT ;  /* 0x000000030200780c */ /* 0x000fe20003f45270 */
[----:B-1----:R-:W-:-:S12]  /*15920*/  @!P1 BRA `(.L_x_9520) ;  /* 0x0000002000089947 */ /* 0x002fd80003800000 */
.L_x_9570:
[----:B------:R-:W-:Y:S05]  /*15930*/  BSYNC B0 ;  /* 0x0000000000007941 */ /* 0x000fea0003800000 */
.L_x_9519:
[----:B------:R-:W-:Y:S05]  /*15940*/  @!P2 BRA `(.L_x_9521) ;  /* 0x000000000004a947 */ /* 0x000fea0003800000 */
[----:B------:R-:W-:Y:S01]  /*15950*/  BPT.TRAP 0x1 ;  /* 0x000000040000795c */ /* 0x000fe20000300000 */
.L_x_9521:
[----:B-1----:R-:W-:-:S04]  /*15960*/  SHF.L.U32 R3, R24, 0x1f, RZ ;  /* 0x0000001f18037819 */ /* 0x002fc800000006ff */
[----:B------:R-:W1:Y:S02]  /*15970*/  SYNCS.PHASECHK.TRANS64.TRYWAIT P1, [R0+URZ+0x19c60], R3 ;  /* 0x019c6003000075a7 */ /* 0x000e64000802017f */
[----:B-1----:R-:W-:Y:S05]  /*15980*/  @!P1 BRA `(.L_x_9522) ;  /* 0x0000002000049947 */ /* 0x002fea0003800000 */
.L_x_9571:
[----:B------:R-:W2:Y:S01]  /*15990*/  LDL R15, [R1+0x8] ;  /* 0x00000800010f7983 */ /* 0x000ea20000100800 */
[----:B------:R-:W-:Y:S01]  /*159a0*/  IMAD R2, R18, 0x3000, RZ ;  /* 0x0000300012027824 */ /* 0x000fe200078e02ff */
[----:B------:R-:W-:Y:S05]  /*159b0*/  WARPSYNC.ALL ;  /* 0x0000000000007948 */ /* 0x000fea0003800000 */
[----:B-1----:R-:W-:Y:S02]  /*159c0*/  LOP3.LUT R3, R2, R23, RZ, 0xfc, !PT ;  /* 0x0000001702037212 */ /* 0x002fe400078efcff */
        /* <DEDUP_REMOVED lines=26> */
[----:B------:R0:W1:Y:S02]  /*15b70*/  LDSM.16.MT88.4 R4, [R12+0x9000] ;  /* 0x009000000c04783b */ /* 0x0000640000004200 */
[----:B0-----:R-:W-:Y:S02]  /*15b80*/  IADD3 R12, R16, R14, R2 ;  /* 0x0000000e100c7210 */ /* 0x001fe40007ffe002 */
[----:B------:R-:W-:Y:S02]  /*15b90*/  LOP3.LUT R14, R23, 0x2800, RZ, 0xfc, !PT ;  /* 0x00002800170e7812 */ /* 0x000fe400078efcff */
[----:B-1----:R-:W-:-:S02]  /*15ba0*/  PRMT R8, R4, 0x6420, R5 ;  /* 0x0000642004087816 */ /* 0x002fc40000000005 */
[----:B------:R-:W-:Y:S02]  /*15bb0*/  PRMT R9, R4, 0x7531, R5 ;  /* 0x0000753104097816 */ /* 0x000fe40000000005 */
        /* <DEDUP_REMOVED lines=33> */
.L_x_9523:
        /* <DEDUP_REMOVED lines=10> */
.L_x_9466:
[----:B------:R-:W-:Y:S05]  /*15e70*/  BSYNC B7 ;  /* 0x0000000000077941 */ /* 0x000fea0003800000 */
.L_x_9464:
        /* <DEDUP_REMOVED lines=8> */
[----:B--2---:R2:W-:Y:S01]  /*15f00*/  STL.64 [R1], R4 ;  /* 0x0000000401007387 */ /* 0x0045e20000100a00 */
[----:B------:R-:W-:Y:S02]  /*15f10*/  IMAD.MOV.U32 R2, RZ, RZ, R7 ;  /* 0x000000ffff027224 */ /* 0x000fe400078e0007 */
[----:B-1----:R-:W-:-:S03]  /*15f20*/  IMAD.MOV.U32 R0, RZ, RZ, R6 ;  /* 0x000000ffff007224 */ /* 0x002fc600078e0006 */
[----:B------:R-:W-:Y:S02]  /*15f30*/  R2UR UR44, R2 ;  /* 0x00000000022c72ca */ /* 0x000fe400000e0000 */
[----:B------:R-:W-:Y:S01]  /*15f40*/  R2UR UR36, R0 ;  /* 0x00000000002472ca */ /* 0x000fe200000e0000 */
[----:B------:R-:W-:Y:S06]  /*15f50*/  BAR.ARV 0x4, 0x200 ;  /* 0x0108000000007b1d */ /* 0x000fec0000002000 */
[----:B------:R-:W-:Y:S08]  /*15f60*/  BRA `(.L_x_9525) ;  /* 0x0000000800d07947 */ /* 0x000ff00003800000 */
.L_x_9524:
[----:B------:R-:W0:Y:S01]  /*15f70*/  S2R R2, SR_TID.X ;  /* 0x0000000000027919 */ /* 0x000e220000002100 */
[----:B------:R-:W-:Y:S01]  /*15f80*/  ULDC UR4, c[0x0][0xc3c] ;  /* 0x00030f0000047ab9 */ /* 0x000fe20000000800 */
[----:B-1----:R-:W2:Y:S01]  /*15f90*/  LDL.LU R0, [R1] ;  /* 0x0000000001007983 */ /* 0x002ea20000300800 */
        /* <DEDUP_REMOVED lines=38> */
.L_x_9530:
        /* <DEDUP_REMOVED lines=14> */
.L_x_9529:
[----:B------:R-:W-:Y:S05]  /*162e0*/  BSYNC B0 ;  /* 0x0000000000007941 */ /* 0x000fea0003800000 */
.L_x_9528:
        /* <DEDUP_REMOVED lines=21> */
.L_x_9526:
        /* <DEDUP_REMOVED lines=11> */
[----:B------:R-:W-:Y:S01]  /*164f0*/  IMAD.U32 R12, RZ, RZ, UR6 ;  /* 0x00000006ff0c7e24 */ /* 0x000fe2000f8e00ff */
[----:B------:R-:W-:-:S04]  /*16500*/  ISETP.NE.AND P0, PT, RZ, UR7, PT ;  /* 0x00000007ff007c0c */ /* 0x000fc8000bf05270 */
[----:B------:R-:W2:Y:S01]  /*16510*/  SHFL.IDX PT, R5, R5, R12, 0x1f ;  /* 0x00001f0c05057589 */ /* 0x000ea200000e0000 */
[----:B0-----:R-:W-:Y:S02]  /*16520*/  IMAD.MOV.U32 R2, RZ, RZ, RZ ;  /* 0x000000ffff027224 */ /* 0x001fe400078e00ff */
[----:B--2---:R-:W-:-:S05]  /*16530*/  IMAD R6, R5, R9, RZ ;  /* 0x0000000905067224 */ /* 0x004fca00078e02ff */
[----:B------:R-:W-:Y:S01]  /*16540*/  IABS R10, R6 ;  /* 0x00000006000a7213 */ /* 0x000fe20000000000 */
[----:B------:R-:W-:Y:S06]  /*16550*/  @!P0 BRA `(.L_x_9531) ;  /* 0x00000000000c8947 */ /* 0x000fec0003800000 */
[----:B------:R-:W-:-:S06]  /*16560*/  UIADD3 UR4, UR6, -0x1, URZ ;  /* 0xffffffff06047890 */ /* 0x000fcc000fffe03f */
[----:B------:R-:W-:-:S05]  /*16570*/  IMAD.U32 R3, RZ, RZ, UR4 ;  /* 0x00000004ff037e24 */ /* 0x000fca000f8e00ff */
[----:B------:R0:W1:Y:S02]  /*16580*/  SHFL.IDX PT, R2, R8, R3, 0x1f ;  /* 0x00001f0308027589 */ /* 0x00006400000e0000 */
.L_x_9531:
[----:B0-----:R-:W0:Y:S01]  /*16590*/  I2F.RP R8, R10 ;  /* 0x0000000a00087306 */ /* 0x001e220000209400 */
[----:B-1----:R-:W-:Y:S02]  /*165a0*/  IMAD R12, R2, R4, R7 ;  /* 0x00000004020c7224 */ /* 0x002fe400078e0207 */
[----:B------:R-:W-:-:S03]  /*165b0*/  IMAD.MOV.U32 R2, RZ, RZ, RZ ;  /* 0x000000ffff027224 */ /* 0x000fc600078e00ff */
[----:B------:R1:W-:Y:S02]  /*165c0*/  STL [R1], R12 ;  /* 0x0000000c01007387 */ /* 0x0003e40000100800 */
[----:B0-----:R-:W0:Y:S02]  /*165d0*/  MUFU.RCP R8, R8 ;  /* 0x0000000800087308 */ /* 0x001e240000001000 */
[----:B0-----:R-:W-:-:S06]  /*165e0*/  VIADD R11, R8, 0xffffffe ;  /* 0x0ffffffe080b7836 */ /* 0x001fcc0000000000 */
[----:B------:R-:W0:Y:S02]  /*165f0*/  F2I.FTZ.U32.TRUNC.NTZ R3, R11 ;  /* 0x0000000b00037305 */ /* 0x000e24000021f000 */
[----:B0-----:R-:W-:-:S04]  /*16600*/  IMAD.MOV R7, RZ, RZ, -R3 ;  /* 0x000000ffff077224 */ /* 0x001fc800078e0a03 */
[----:B------:R-:W-:-:S04]  /*16610*/  IMAD R7, R7, R10, RZ ;  /* 0x0000000a07077224 */ /* 0x000fc800078e02ff */
        /* <DEDUP_REMOVED lines=19> */
[----:B------:R-:W-:Y:S02]  /*16750*/  IMAD.MOV R3, RZ, RZ, -R0 ;  /* 0x000000ffff037224 */ /* 0x000fe400078e0a00 */
[----:B------:R-:W-:Y:S02]  /*16760*/  IMAD R7, R6, R2, R7 ;  /* 0x0000000206077224 */ /* 0x000fe400078e0207 */
[----:B------:R-:W-:Y:S01]  /*16770*/  IMAD.MOV.U32 R2, RZ, RZ, RZ ;  /* 0x000000ffff027224 */ /* 0x000fe200078e00ff */
[----:B------:R-:W-:-:S04]  /*16780*/  VIADDMNMX R4, R3, R4, R9, PT ;  /* 0x0000000403047246 */ /* 0x000fc80003800109 */
        /* <DEDUP_REMOVED lines=8> */
[----:B------:R-:W-:-:S04]  /*16810*/  IMAD R11, R11, R8, RZ ;  /* 0x000000080b0b7224 */ /* 0x000fc800078e02ff */
[----:B------:R-:W-:Y:S01]  /*16820*/  IMAD.HI.U32 R2, R3, R11, R2 ;  /* 0x0000000b03027227 */ /* 0x000fe200078e0002 */
        /* <DEDUP_REMOVED lines=21> */
.L_x_9527:
[----:B------:R0:W-:Y:S01]  /*16980*/  STL [R1], R0 ;  /* 0x0000000001007387 */ /* 0x0001e20000100800 */
[----:B------:R-:W-:Y:S01]  /*16990*/  ULDC UR44, c[0x0][0xc3c] ;  /* 0x00030f00002c7ab9 */ /* 0x000fe20000000800 */
[----:B------:R-:W-:Y:S02]  /*169a0*/  UMOV UR36, URZ ;  /* 0x0000003f00247c82 */ /* 0x000fe40008000000 */
[----:B------:R0:W-:Y:S03]  /*169b0*/  STL [R1+0x4], RZ ;  /* 0x000004ff01007387 */ /* 0x0001e60000100800 */
.L_x_9532:
        /* <DEDUP_REMOVED lines=15> */
.L_x_9525:
[----:B------:R-:W-:Y:S02]  /*16ab0*/  ULDC UR4, c[0x0][0xc3c] ;  /* 0x00030f0000047ab9 */ /* 0x000fe40000000800 */
[----:B------:R-:W-:-:S06]  /*16ac0*/  UISETP.GE.AND UP0, UPT, UR44, UR4, UPT ;  /* 0x000000042c00728c */ /* 0x000fcc000bf06270 */
[----:B------:R-:W-:-:S13]  /*16ad0*/  PLOP3.LUT P0, PT, PT, PT, UP0, 0x80, 0x0 ;  /* 0x000000000000781c */ /* 0x000fda0003f0f008 */
[----:B------:R-:W-:Y:S05]  /*16ae0*/  @!P0 BRA `(.L_x_9533) ;  /* 0xffffffb400c88947 */ /* 0x000fea000383ffff */
.L_x_9454:
        /* <DEDUP_REMOVED lines=12> */
.L_x_9572:
[----:B------:R-:W-:Y:S05]  /*16bb0*/  BSYNC B0 ;  /* 0x0000000000007941 */ /* 0x000fea0003800000 */
.L_x_9534:
[----:B------:R-:W-:-:S03]  /*16bc0*/  UMOV UR4, 0xffffffff ;  /* 0xffffffff00047882 */ /* 0x000fc60000000000 */
[----:B------:R-:W-:Y:S05]  /*16bd0*/  BRA.DIV UR4, `(.L_x_9536) ;  /* 0x0000000e04987947 */ /* 0x000fea000b800000 */
[----:B0-----:R-:W0:Y:S02]  /*16be0*/  S2R R0, SR_TID.X ;  /* 0x0000000000007919 */ /* 0x001e240000002100 */
[----:B0-----:R-:W-:-:S04]  /*16bf0*/  SHF.R.U32.HI R0, RZ, 0x5, R0 ;  /* 0x00000005ff007819 */ /* 0x001fc80000011600 */
[----:B------:R-:W-:-:S05]  /*16c00*/  LOP3.LUT R0, R0, 0x3, RZ, 0xc0, !PT ;  /* 0x0000000300007812 */ /* 0x000fca00078ec0ff */
[----:B------:R0:W1:Y:S02]  /*16c10*/  SHFL.IDX PT, R14, R0, RZ, 0x1f ;  /* 0x00001fff000e7589 */ /* 0x00006400000e0000 */
.L_x_9575:
[----:B-1----:R-:W-:Y:S01]  /*16c20*/  ISETP.NE.AND P0, PT, R14, RZ, PT ;  /* 0x000000ff0e00720c */ /* 0x002fe20003f05270 */
[----:B------:R-:W-:-:S12]  /*16c30*/  BSSY B0, `(.L_x_9537) ;  /* 0x000002b000007945 */ /* 0x000fd80003800000 */
[----:B------:R-:W-:Y:S05]  /*16c40*/  @P0 BRA `(.L_x_9538) ;  /* 0x0000000000a40947 */ /* 0x000fea0003800000 */
[----:B------:R-:W-:-:S03]  /*16c50*/  UMOV UR4, 0xffffffff ;  /* 0xffffffff00047882 */ /* 0x000fc60000000000 */
[----:B------:R-:W-:Y:S05]  /*16c60*/  BRA.DIV UR4, `(.L_x_9539) ;  /* 0x0000000e04a87947 */ /* 0x000fea000b800000 */
[----:B------:R-:W-:-:S13]  /*16c70*/  ELECT P6, URZ, PT ;  /* 0x00000000003f782f */ /* 0x000fda00038c0000 */
.L_x_9578:
[----:B------:R-:W-:Y:S05]  /*16c80*/  @!P6 BRA `(.L_x_9538) ;  /* 0x000000000094e947 */ /* 0x000fea0003800000 */
[----:B------:R-:W-:-:S06]  /*16c90*/  ULOP3.LUT UR4, UR38, 0x2, URZ, 0xfc, !UPT ;  /* 0x0000000226047892 */ /* 0x000fcc000f8efc3f */
[----:B0-----:R-:W-:-:S05]  /*16ca0*/  IMAD.U32 R0, RZ, RZ, UR4 ;  /* 0x00000004ff007e24 */ /* 0x001fca000f8e00ff */
[----:B------:R-:W-:-:S13]  /*16cb0*/  ISETP.NE.AND P0, PT, R0, 0x3, PT ;  /* 0x000000030000780c */ /* 0x000fda0003f05270 */
[----:B------:R-:W-:Y:S05]  /*16cc0*/  @!P0 BRA `(.L_x_9540) ;  /* 0x0000000000048947 */ /* 0x000fea0003800000 */
[----:B------:R-:W-:Y:S01]  /*16cd0*/  BPT.TRAP 0x1 ;  /* 0x000000040000795c */ /* 0x000fe20000300000 */
.L_x_9540:
        /* <DEDUP_REMOVED lines=12> */
.L_x_9579:
[----:B------:R-:W1:Y:S02]  /*16da0*/  SYNCS.PHASECHK.TRANS64.TRYWAIT P1, [R3+URZ], R0 ;  /* 0x00000000030075a7 */ /* 0x000e64000802017f */
[----:B-1----:R-:W-:Y:S05]  /*16db0*/  @!P1 BRA `(.L_x_9542) ;  /* 0x0000000c00889947 */ /* 0x002fea0003800000 */
.L_x_9580:
[----:B------:R-:W-:Y:S05]  /*16dc0*/  @!P0 BRA `(.L_x_9543) ;  /* 0x0000000000048947 */ /* 0x000fea0003800000 */
[----:B------:R-:W-:Y:S01]  /*16dd0*/  BPT.TRAP 0x1 ;  /* 0x000000040000795c */ /* 0x000fe20000300000 */
.L_x_9543:
[----:B-1----:R-:W-:-:S04]  /*16de0*/  IMAD R3, R18, 0x8, R9 ;  /* 0x0000000812037824 */ /* 0x002fc800078e0209 */
[----:B------:R-:W1:Y:S02]  /*16df0*/  SYNCS.PHASECHK.TRANS64.TRYWAIT P1, [R3+URZ+0x19c60], R2 ;  /* 0x019c6002030075a7 */ /* 0x000e64000802017f */
[----:B-1----:R-:W-:Y:S05]  /*16e00*/  @!P1 BRA `(.L_x_9544) ;  /* 0x0000000c00889947 */ /* 0x002fea0003800000 */
.L_x_9581:
[----:B------:R-:W-:Y:S05]  /*16e10*/  @!P0 BRA `(.L_x_9545) ;  /* 0x0000000000048947 */ /* 0x000fea0003800000 */
[----:B------:R-:W-:Y:S01]  /*16e20*/  BPT.TRAP 0x1 ;  /* 0x000000040000795c */ /* 0x000fe20000300000 */
.L_x_9545:
[----:B------:R-:W-:-:S04]  /*16e30*/  IMAD R5, R4, 0x8, R9 ;  /* 0x0000000804057824 */ /* 0x000fc800078e0209 */
[----:B------:R-:W2:Y:S02]  /*16e40*/  SYNCS.PHASECHK.TRANS64.TRYWAIT P1, [R5+URZ+0x19c60], R0 ;  /* 0x019c6000050075a7 */ /* 0x000ea4000802017f */
[----:B--2---:R-:W-:Y:S05]  /*16e50*/  @!P1 BRA `(.L_x_9546) ;  /* 0x0000000c00889947 */ /* 0x004fea0003800000 */
.L_x_9582:
[----:B------:R-:W-:Y:S05]  /*16e60*/  @!P0 BRA `(.L_x_9547) ;  /* 0x0000000000048947 */ /* 0x000fea0003800000 */
[----:B------:R-:W-:Y:S01]  /*16e70*/  BPT.TRAP 0x1 ;  /* 0x000000040000795c */ /* 0x000fe20000300000 */
.L_x_9547:
[----:B------:R-:W3:Y:S02]  /*16e80*/  SYNCS.PHASECHK.TRANS64.TRYWAIT P0, [R3+URZ+0x19c80], R2 ;  /* 0x019c8002030075a7 */ /* 0x000ee4000800017f */
[----:B---3--:R-:W-:Y:S05]  /*16e90*/  @!P0 BRA `(.L_x_9548) ;  /* 0x0000000c008c8947 */ /* 0x008fea0003800000 */
.L_x_9549:
[----:B----4-:R4:W0:Y:S02]  /*16ea0*/  SYNCS.PHASECHK.TRANS64.TRYWAIT P0, [R5+URZ+0x19c80], R0 ;  /* 0x019c8000050075a7 */ /* 0x010824000800017f */
[----:B0-----:R-:W-:Y:S05]  /*16eb0*/  @!P0 NANOSLEEP.SYNCS 0x989680 ;  /* 0x009896800000895d */ /* 0x001fea0003900000 */
[----:B------:R-:W0:Y:S02]  /*16ec0*/  @!P0 SYNCS.PHASECHK.TRANS64 P0, [R5+URZ+0x19c80], R0 ;  /* 0x019c8000050085a7 */ /* 0x000e24000800007f */
[----:B0-----:R-:W-:Y:S05]  /*16ed0*/  @!P0 BRA `(.L_x_9549) ;  /* 0xfffffffc00f08947 */ /* 0x001fea000383ffff */
.L_x_9538:
[----:B------:R-:W-:Y:S05]  /*16ee0*/  BSYNC B0 ;  /* 0x0000000000007941 */ /* 0x000fea0003800000 */
.L_x_9537:
[----:B------:R-:W-:Y:S05]  /*16ef0*/  EXIT ;  /* 0x000000000000794d */ /* 0x000fea0003800000 */
.L_x_9360:
[----:B0-----:R-:W-:-:S04]  /*16f00*/  IMAD.U32 R3, RZ, RZ, UR46 ;  /* 0x0000002eff037e24 */ /* 0x001fc8000f8e00ff */
[----:B------:R0:W1:Y:S03]  /*16f10*/  SYNCS.PHASECHK.TRANS64.TRYWAIT P1, [R3+URZ+0x19c00], R6 ;  /* 0x019c0006030075a7 */ /* 0x000066000802017f */
[----:B-1----:R-:W-:Y:S05]  /*16f20*/  @!P1 NANOSLEEP.SYNCS 0x989680 ;  /* 0x009896800000995d */ /* 0x002fea0003900000 */
[----:B------:R-:W1:Y:S02]  /*16f30*/  @!P1 SYNCS.PHASECHK.TRANS64 P1, [R3+URZ+0x19c00], R6 ;  /* 0x019c0006030095a7 */ /* 0x000e64000802007f */
[----:B-1----:R-:W-:Y:S05]  /*16f40*/  @!P1 BRA `(.L_x_9360) ;  /* 0xfffffffc00ec9947 */ /* 0x002fea000383ffff */
[----:B------:R-:W-:Y:S05]  /*16f50*/  BRA `(.L_x_9550) ;  /* 0xfffffeac00a87947 */ /* 0x000fea000383ffff */
.L_x_9364:
[----:B-1----:R1:W2:Y:S02]  /*16f60*/  SYNCS.PHASECHK.TRANS64.TRYWAIT P2, [R90+URZ+0x19c30], R3 ;  /* 0x019c30035a0075a7 */ /* 0x0022a4000804017f */
[----:B--2---:R-:W-:Y:S05]  /*16f70*/  @!P2 NANOSLEEP.SYNCS 0x989680 ;  /* 0x009896800000a95d */ /* 0x004fea0003900000 */
[----:B------:R-:W2:Y:S02]  /*16f80*/  @!P2 SYNCS.PHASECHK.TRANS64 P2, [R90+URZ+0x19c30], R3 ;  /* 0x019c30035a00a5a7 */ /* 0x000ea4000804007f */
[----:B--2---:R-:W-:Y:S05]  /*16f90*/  @!P2 BRA `(.L_x_9364) ;  /* 0xfffffffc00f0a947 */ /* 0x004fea000383ffff */
[----:B------:R-:W-:Y:S05]  /*16fa0*/  BRA `(.L_x_9363) ;  /* 0xfffffeac00cc7947 */ /* 0x000fea000383ffff */
.L_x_9380:
[----:B-1----:R-:W-:-:S04]  /*16fb0*/  IMAD.U32 R8, RZ, RZ, UR24 ;  /* 0x00000018ff087e24 */ /* 0x002fc8000f8e00ff */
[----:B------:R1:W2:Y:S03]  /*16fc0*/  SYNCS.PHASECHK.TRANS64.TRYWAIT P2, [R8+URZ+0x19c30], R7 ;  /* 0x019c3007080075a7 */ /* 0x0002a6000804017f */
[----:B--2---:R-:W-:Y:S05]  /*16fd0*/  @!P2 NANOSLEEP.SYNCS 0x989680 ;  /* 0x009896800000a95d */ /* 0x004fea0003900000 */
[----:B------:R-:W2:Y:S02]  /*16fe0*/  @!P2 SYNCS.PHASECHK.TRANS64 P2, [R8+URZ+0x19c30], R7 ;  /* 0x019c30070800a5a7 */ /* 0x000ea4000804007f */
[----:B--2---:R-:W-:Y:S05]  /*16ff0*/  @!P2 BRA `(.L_x_9380) ;  /* 0xfffffffc00eca947 */ /* 0x004fea000383ffff */
[----:B------:R-:W-:Y:S05]  /*17000*/  BRA `(.L_x_9379) ;  /* 0xfffffee800307947 */ /* 0x000fea000383ffff */
.L_x_9384:
[----:B-1----:R-:W-:-:S04]  /*17010*/  IMAD.U32 R8, RZ, RZ, UR11 ;  /* 0x0000000bff087e24 */ /* 0x002fc8000f8e00ff */
[----:B------:R1:W2:Y:S03]  /*17020*/  SYNCS.PHASECHK.TRANS64.TRYWAIT P2, [R8+URZ+0x19c50], R7 ;  /* 0x019c5007080075a7 */ /* 0x0002a6000804017f */
[----:B--2---:R-:W-:Y:S05]  /*17030*/  @!P2 NANOSLEEP.SYNCS 0x989680 ;  /* 0x009896800000a95d */ /* 0x004fea0003900000 */
[----:B------:R-:W2:Y:S02]  /*17040*/  @!P2 SYNCS.PHASECHK.TRANS64 P2, [R8+URZ+0x19c50], R7 ;  /* 0x019c50070800a5a7 */ /* 0x000ea4000804007f */
[----:B--2---:R-:W-:Y:S05]  /*17050*/  @!P2 BRA `(.L_x_9384) ;  /* 0xfffffffc00eca947 */ /* 0x004fea000383ffff */
[----:B------:R-:W-:Y:S05]  /*17060*/  BRA `(.L_x_9383) ;  /* 0xfffffee800807947 */ /* 0x000fea000383ffff */
.L_x_9402:
[----:B-1----:R-:W-:-:S04]  /*17070*/  IMAD.U32 R6, RZ, RZ, UR22 ;  /* 0x00000016ff067e24 */ /* 0x002fc8000f8e00ff */
[----:B------:R1:W2:Y:S03]  /*17080*/  SYNCS.PHASECHK.TRANS64.TRYWAIT P2, [R6+URZ+0x19c30], R5 ;  /* 0x019c3005060075a7 */ /* 0x0002a6000804017f */
[----:B--2---:R-:W-:Y:S05]  /*17090*/  @!P2 NANOSLEEP.SYNCS 0x989680 ;  /* 0x009896800000a95d */ /* 0x004fea0003900000 */
[----:B------:R-:W2:Y:S02]  /*170a0*/  @!P2 SYNCS.PHASECHK.TRANS64 P2, [R6+URZ+0x19c30], R5 ;  /* 0x019c30050600a5a7 */ /* 0x000ea4000804007f */
[----:B--2---:R-:W-:Y:S05]  /*170b0*/  @!P2 BRA `(.L_x_9402) ;  /* 0xfffffffc00eca947 */ /* 0x004fea000383ffff */
[----:B------:R-:W-:Y:S05]  /*170c0*/  BRA `(.L_x_9401) ;  /* 0xffffff1c00d47947 */ /* 0x000fea000383ffff */
.L_x_9406:
[----:B-1----:R-:W-:-:S04]  /*170d0*/  IMAD.U32 R6, RZ, RZ, UR14 ;  /* 0x0000000eff067e24 */ /* 0x002fc8000f8e00ff */
[----:B------:R1:W2:Y:S03]  /*170e0*/  SYNCS.PHASECHK.TRANS64.TRYWAIT P2, [R6+URZ+0x19c50], R5 ;  /* 0x019c5005060075a7 */ /* 0x0002a6000804017f */
[----:B--2---:R-:W-:Y:S05]  /*170f0*/  @!P2 NANOSLEEP.SYNCS 0x989680 ;  /* 0x009896800000a95d */ /* 0x004fea0003900000 */
[----:B------:R-:W2:Y:S02]  /*17100*/  @!P2 SYNCS.PHASECHK.TRANS64 P2, [R6+URZ+0x19c50], R5 ;  /* 0x019c50050600a5a7 */ /* 0x000ea4000804007f */
[----:B--2---:R-:W-:Y:S05]  /*17110*/  @!P2 BRA `(.L_x_9406) ;  /* 0xfffffffc00eca947 */ /* 0x004fea000383ffff */
[----:B------:R-:W-:Y:S05]  /*17120*/  BRA `(.L_x_9405) ;  /* 0xffffff2000247947 */ /* 0x000fea000383ffff */
.L_x_9413:
[----:B-1----:R-:W-:-:S04]  /*17130*/  IMAD.U32 R6, RZ, RZ, UR23 ;  /* 0x00000017ff067e24 */ /* 0x002fc8000f8e00ff */
[----:B------:R1:W2:Y:S03]  /*17140*/  SYNCS.PHASECHK.TRANS64.TRYWAIT P2, [R6+URZ+0x19c30], R5 ;  /* 0x019c3005060075a7 */ /* 0x0002a6000804017f */
[----:B--2---:R-:W-:Y:S05]  /*17150*/  @!P2 NANOSLEEP.SYNCS 0x989680 ;  /* 0x009896800000a95d */ /* 0x004fea0003900000 */
[----:B------:R-:W2:Y:S02]  /*17160*/  @!P2 SYNCS.PHASECHK.TRANS64 P2, [R6+URZ+0x19c30], R5 ;  /* 0x019c30050600a5a7 */ /* 0x000ea4000804007f */
[----:B--2---:R-:W-:Y:S05]  /*17170*/  @!P2 BRA `(.L_x_9413) ;  /* 0xfffffffc00eca947 */ /* 0x004fea000383ffff */
[----:B------:R-:W-:Y:S05]  /*17180*/  BRA `(.L_x_9412) ;  /* 0xffffff4000a47947 */ /* 0x000fea000383ffff */
.L_x_9417:
[----:B-1----:R-:W-:-:S04]  /*17190*/  IMAD.U32 R6, RZ, RZ, UR11 ;  /* 0x0000000bff067e24 */ /* 0x002fc8000f8e00ff */
[----:B------:R1:W2:Y:S03]  /*171a0*/  SYNCS.PHASECHK.TRANS64.TRYWAIT P2, [R6+URZ+0x19c50], R5 ;  /* 0x019c5005060075a7 */ /* 0x0002a6000804017f */
[----:B--2---:R-:W-:Y:S05]  /*171b0*/  @!P2 NANOSLEEP.SYNCS 0x989680 ;  /* 0x009896800000a95d */ /* 0x004fea0003900000 */
[----:B------:R-:W2:Y:S02]  /*171c0*/  @!P2 SYNCS.PHASECHK.TRANS64 P2, [R6+URZ+0x19c50], R5 ;  /* 0x019c50050600a5a7 */ /* 0x000ea4000804007f */
[----:B--2---:R-:W-:Y:S05]  /*171d0*/  @!P2 BRA `(.L_x_9417) ;  /* 0xfffffffc00eca947 */ /* 0x004fea000383ffff */
[----:B------:R-:W-:Y:S05]  /*171e0*/  BRA `(.L_x_9416) ;  /* 0xffffff4000f47947 */ /* 0x000fea000383ffff */
.L_x_9431:
[----:B-1----:R-:W-:-:S04]  /*171f0*/  IMAD.U32 R7, RZ, RZ, UR14 ;  /* 0x0000000eff077e24 */ /* 0x002fc8000f8e00ff */
[----:B------:R1:W2:Y:S03]  /*17200*/  SYNCS.PHASECHK.TRANS64.TRYWAIT P1, [R7+URZ+0x19c50], R0 ;  /* 0x019c5000070075a7 */ /* 0x0002a6000802017f */
[----:B--2---:R-:W-:Y:S05]  /*17210*/  @!P1 NANOSLEEP.SYNCS 0x989680 ;  /* 0x009896800000995d */ /* 0x004fea0003900000 */
[----:B------:R-:W2:Y:S02]  /*17220*/  @!P1 SYNCS.PHASECHK.TRANS64 P1, [R7+URZ+0x19c50], R0 ;  /* 0x019c5000070095a7 */ /* 0x000ea4000802007f */
[----:B--2---:R-:W-:Y:S05]  /*17230*/  @!P1 BRA `(.L_x_9431) ;  /* 0xfffffffc00ec9947 */ /* 0x004fea000383ffff */
[----:B------:R-:W-:Y:S05]  /*17240*/  BRA `(.L_x_9430) ;  /* 0xffffff7400647947 */ /* 0x000fea000383ffff */
.L_x_9475:
[----:B------:R-:W-:Y:S02]  /*17250*/  IMAD.MOV.U32 R13, RZ, RZ, R20 ;  /* 0x000000ffff0d7224 */ /* 0x000fe400078e0014 */
[----:B------:R-:W-:Y:S02]  /*17260*/  IMAD.MOV.U32 R12, RZ, RZ, RZ ;  /* 0x000000ffff0c7224 */ /* 0x000fe400078e00ff */
[----:B------:R-:W-:Y:S02]  /*17270*/  IMAD.MOV.U32 R11, RZ, RZ, 0x1f ;  /* 0x0000001fff0b7424 */ /* 0x000fe400078e00ff */
[----:B------:R-:W-:-:S07]  /*17280*/  IMAD.MOV.U32 R15, RZ, RZ, -0x1 ;  /* 0xffffffffff0f7424 */ /* 0x000fce00078e00ff */
[----:B------:R-:W-:Y:S05]  /*17290*/  WARPSYNC.COLLECTIVE R15, `(.L_x_9551) ;  /* 0x000000000f087348 */ /* 0x000fea0003c00000 */
[----:B------:R0:W1:Y:S02]  /*172a0*/  SHFL.IDX P6, R14, R13, R12, R11 ;  /* 0x0000000c0d0e7389 */ /* 0x00006400000c000b */
[----:B01----:R-:W-:Y:S01]  /*172b0*/  ENDCOLLECTIVE ;  /* 0x000000000000791b */ /* 0x003fe20003800000 */
.L_x_9551:
[----:B------:R-:W-:Y:S05]  /*172c0*/  BRA `(.L_x_9552) ;  /* 0xffffffc000447947 */ /* 0x000fea000383ffff */
.L_x_9477:
[----:B------:R-:W-:Y:S01]  /*172d0*/  BSSY B0, `(.L_x_9553) ;  /* 0x0000006000007945 */ /* 0x000fe20003800000 */
[----:B------:R-:W-:-:S07]  /*172e0*/  IMAD.MOV.U32 R15, RZ, RZ, -0x1 ;  /* 0xffffffffff0f7424 */ /* 0x000fce00078e00ff */
[----:B0-----:R-:W-:Y:S05]  /*172f0*/  WARPSYNC.COLLECTIVE R15, `(.L_x_9554) ;  /* 0x000000000f0c7348 */ /* 0x001fea0003c00000 */
[----:B------:R-:W-:Y:S02]  /*17300*/  ELECT P6, UR62, PT ;  /* 0x00000000003e782f */ /* 0x000fe400038c0000 */
[----:B------:R-:W-:Y:S01]  /*17310*/  MOV R14, UR62 ;  /* 0x0000003e000e7c02 */ /* 0x000fe20008000f00 */
[----:B0-----:R-:W-:Y:S10]  /*17320*/  ENDCOLLECTIVE ;  /* 0x000000000000791b */ /* 0x001ff40003800000 */
.L_x_9554:
[----:B------:R-:W-:Y:S05]  /*17330*/  BSYNC B0 ;  /* 0x0000000000007941 */ /* 0x000fea0003800000 */
.L_x_9553:
[----:B------:R-:W-:Y:S05]  /*17340*/  BRA `(.L_x_9555) ;  /* 0xffffffc0004c7947 */ /* 0x000fea000383ffff */
.L_x_9479:
[----:B-1----:R1:W2:Y:S02]  /*17350*/  SYNCS.PHASECHK.TRANS64.TRYWAIT P0, [R4+URZ+0x19c80], R3 ;  /* 0x019c8003040075a7 */ /* 0x0022a4000800017f */
[----:B--2---:R-:W-:Y:S05]  /*17360*/  @!P0 NANOSLEEP.SYNCS 0x989680 ;  /* 0x009896800000895d */ /* 0x004fea0003900000 */
[----:B------:R-:W2:Y:S02]  /*17370*/  @!P0 SYNCS.PHASECHK.TRANS64 P0, [R4+URZ+0x19c80], R3 ;  /* 0x019c8003040085a7 */ /* 0x000ea4000800007f */
[----:B--2---:R-:W-:Y:S05]  /*17380*/  @!P0 BRA `(.L_x_9479) ;  /* 0xfffffffc00f08947 */ /* 0x004fea000383ffff */
[----:B------:R-:W-:Y:S05]  /*17390*/  BRA `(.L_x_9556) ;  /* 0xffffffc000a87947 */ /* 0x000fea000383ffff */
.L_x_9481:
[----:B--2---:R2:W3:Y:S02]  /*173a0*/  SYNCS.PHASECHK.TRANS64.TRYWAIT P0, [R4+URZ+0x19c40], R3 ;  /* 0x019c4003040075a7 */ /* 0x0044e4000800017f */
[----:B---3--:R-:W-:Y:S05]  /*173b0*/  @!P0 NANOSLEEP.SYNCS 0x989680 ;  /* 0x009896800000895d */ /* 0x008fea0003900000 */
[----:B------:R-:W3:Y:S02]  /*173c0*/  @!P0 SYNCS.PHASECHK.TRANS64 P0, [R4+URZ+0x19c40], R3 ;  /* 0x019c4003040085a7 */ /* 0x000ee4000800007f */
[----:B---3--:R-:W-:Y:S05]  /*173d0*/  @!P0 BRA `(.L_x_9481) ;  /* 0xfffffffc00f08947 */ /* 0x008fea000383ffff */
[----:B------:R-:W-:Y:S05]  /*173e0*/  BRA `(.L_x_9557) ;  /* 0xffffffc4002c7947 */ /* 0x000fea000383ffff */
.L_x_9485:
[----:B------:R-:W-:Y:S02]  /*173f0*/  IMAD.MOV.U32 R5, RZ, RZ, R11 ;  /* 0x000000ffff057224 */ /* 0x000fe400078e000b */
[----:B------:R-:W-:Y:S02]  /*17400*/  IMAD.MOV.U32 R13, RZ, RZ, R4 ;  /* 0x000000ffff0d7224 */ /* 0x000fe400078e0004 */
[----:B------:R-:W-:Y:S02]  /*17410*/  IMAD.MOV.U32 R12, RZ, RZ, RZ ;  /* 0x000000ffff0c7224 */ /* 0x000fe400078e00ff */
[----:B------:R-:W-:Y:S02]  /*17420*/  IMAD.MOV.U32 R11, RZ, RZ, 0x1e1f ;  /* 0x00001e1fff0b7424 */ /* 0x000fe400078e00ff */
[----:B------:R-:W-:Y:S02]  /*17430*/  IMAD.MOV.U32 R15, RZ, RZ, -0x1 ;  /* 0xffffffffff0f7424 */ /* 0x000fe400078e00ff */
[----:B------:R-:W-:-:S02]  /*17440*/  IMAD R0, R9, UR42, RZ ;  /* 0x0000002a09007c24 */ /* 0x000fc4000f8e02ff */
[----:B------:R-:W-:-:S07]  /*17450*/  IMAD.IADD R5, R21, 0x1, R5 ;  /* 0x0000000115057824 */ /* 0x000fce00078e0205 */
[----:B0----5:R-:W-:Y:S05]  /*17460*/  WARPSYNC.COLLECTIVE R15, `(.L_x_9558) ;  /* 0x000000000f087348 */ /* 0x021fea0003c00000 */
[----:B------:R1:W2:Y:S02]  /*17470*/  SHFL.IDX P6, R14, R13, R12, R11 ;  /* 0x0000000c0d0e7389 */ /* 0x0002a400000c000b */
[----:B012--5:R-:W-:Y:S01]  /*17480*/  ENDCOLLECTIVE ;  /* 0x000000000000791b */ /* 0x027fe20003800000 */
.L_x_9558:
[----:B------:R-:W-:Y:S01]  /*17490*/  ISETP.GE.AND P4, PT, R5, R0, PT ;  /* 0x000000000500720c */ /* 0x000fe20003f86270 */
[----:B------:R-:W-:Y:S02]  /*174a0*/  IMAD.MOV.U32 R13, RZ, RZ, R6 ;  /* 0x000000ffff0d7224 */ /* 0x000fe400078e0006 */
[----:B------:R-:W-:-:S10]  /*174b0*/  IMAD.MOV.U32 R2, RZ, RZ, R14 ;  /* 0x000000ffff027224 */ /* 0x000fd400078e000e */
[----:B------:R-:W-:Y:S05]  /*174c0*/  WARPSYNC.COLLECTIVE R15, `(.L_x_9559) ;  /* 0x000000000f087348 */ /* 0x000fea0003c00000 */
[----:B------:R0:W1:Y:S02]  /*174d0*/  SHFL.IDX P6, R14, R13, R12, R11 ;  /* 0x0000000c0d0e7389 */ /* 0x00006400000c000b */
[----:B01----:R-:W-:Y:S01]  /*174e0*/  ENDCOLLECTIVE ;  /* 0x000000000000791b */ /* 0x003fe20003800000 */
.L_x_9559:
[----:B------:R-:W-:Y:S02]  /*174f0*/  IMAD.MOV.U32 R13, RZ, RZ, R4 ;  /* 0x000000ffff0d7224 */ /* 0x000fe400078e0004 */
[----:B------:R-:W-:Y:S02]  /*17500*/  IMAD.MOV.U32 R12, RZ, RZ, 0x1 ;  /* 0x00000001ff0c7424 */ /* 0x000fe400078e00ff */
[----:B------:R-:W-:-:S07]  /*17510*/  IMAD.MOV.U32 R3, RZ, RZ, R14 ;  /* 0x000000ffff037224 */ /* 0x000fce00078e000e */
[----:B------:R-:W-:Y:S05]  /*17520*/  WARPSYNC.COLLECTIVE R15, `(.L_x_9560) ;  /* 0x000000000f087348 */ /* 0x000fea0003c00000 */
[----:B------:R0:W1:Y:S02]  /*17530*/  SHFL.IDX P6, R14, R13, R12, R11 ;  /* 0x0000000c0d0e7389 */ /* 0x00006400000c000b */
[----:B01----:R-:W-:Y:S01]  /*17540*/  ENDCOLLECTIVE ;  /* 0x000000000000791b */ /* 0x003fe20003800000 */
.L_x_9560:
        /* <DEDUP_REMOVED lines=10> */
.L_x_9561:
[----:B------:R-:W-:Y:S01]  /*175f0*/  @!PT LDS RZ, [RZ] ;  /* 0x00000000fffff984 */ /* 0x000fe20000000800 */
[----:B------:R-:W-:Y:S01]  /*17600*/  @!PT LDS RZ, [RZ] ;  /* 0x00000000fffff984 */ /* 0x000fe20000000800 */
[----:B------:R-:W-:Y:S01]  /*17610*/  @!PT LDS RZ, [RZ] ;  /* 0x00000000fffff984 */ /* 0x000fe20000000800 */
[----:B------:R0:W-:Y:S04]  /*17620*/  @!P4 LDGSTS.E.BYPASS.LTC128B.128 [R10+0xf000], desc[UR50][R2.64], !P2 ;  /* 0x0f000000020acfae */ /* 0x0001e8000d101d72 */
[----:B------:R0:W-:Y:S04]  /*17630*/  @!P4 LDGSTS.E.BYPASS.LTC128B.128 [R10+0x10800], desc[UR50][R2.64+0x20], !P1 ;  /* 0x10800020020acfae */ /* 0x0001e8000c901d72 */
[----:B------:R0:W-:Y:S01]  /*17640*/  @!P4 LDGSTS.E.BYPASS.LTC128B.128 [R10+0x12000], desc[UR50][R2.64+0x40], !P0 ;  /* 0x12000040020acfae */ /* 0x0001e2000c101d72 */
[----:B------:R-:W-:Y:S02]  /*17650*/  IMAD.MOV.U32 R13, RZ, RZ, R7 ;  /* 0x000000ffff0d7224 */ /* 0x000fe400078e0007 */
[----:B------:R-:W-:-:S02]  /*17660*/  IMAD.MOV.U32 R12, RZ, RZ, RZ ;  /* 0x000000ffff0c7224 */ /* 0x000fc400078e00ff */
[----:B------:R-:W-:-:S07]  /*17670*/  IMAD.MOV.U32 R6, RZ, RZ, R14 ;  /* 0x000000ffff067224 */ /* 0x000fce00078e000e */
[----:B0-----:R-:W-:Y:S05]  /*17680*/  WARPSYNC.COLLECTIVE R15, `(.L_x_9562) ;  /* 0x000000000f087348 */ /* 0x001fea0003c00000 */
[----:B------:R1:W2:Y:S02]  /*17690*/  SHFL.IDX P6, R14, R13, R12, R11 ;  /* 0x0000000c0d0e7389 */ /* 0x0002a400000c000b */
[----:B012---:R-:W-:Y:S01]  /*176a0*/  ENDCOLLECTIVE ;  /* 0x000000000000791b */ /* 0x007fe20003800000 */
.L_x_9562:
[----:B------:R-:W-:-:S05]  /*176b0*/  VIADD R3, R5, 0x40 ;  /* 0x0000004005037836 */ /* 0x000fca0000000000 */
[----:B------:R-:W-:Y:S01]  /*176c0*/  ISETP.GE.AND P4, PT, R3, R0, PT ;  /* 0x000000000300720c */ /* 0x000fe20003f86270 */
[----:B------:R-:W-:-:S12]  /*176d0*/  IMAD.MOV.U32 R13, RZ, RZ, R8 ;  /* 0x000000ffff0d7224 */ /* 0x000fd800078e0008 */
[----:B------:R-:W-:Y:S01]  /*176e0*/  @!P4 IADD3 R2, P3, R20, R6, RZ ;  /* 0x000000061402c210 */ /* 0x000fe20007f7e0ff */
[----:B------:R-:W-:-:S12]  /*176f0*/  IMAD.MOV.U32 R7, RZ, RZ, R14 ;  /* 0x000000ffff077224 */ /* 0x000fd800078e000e */
[----:B------:R-:W-:Y:S05]  /*17700*/  WARPSYNC.COLLECTIVE R15, `(.L_x_9563) ;  /* 0x000000000f087348 */ /* 0x000fea0003c00000 */
[----:B------:R0:W1:Y:S02]  /*17710*/  SHFL.IDX P6, R14, R13, R12, R11 ;  /* 0x0000000c0d0e7389 */ /* 0x00006400000c000b */
[----:B01----:R-:W-:Y:S01]  /*17720*/  ENDCOLLECTIVE ;  /* 0x000000000000791b */ /* 0x003fe20003800000 */
.L_x_9563:
[----:B------:R-:W-:-:S05]  /*17730*/  @!P4 IMAD.X R3, RZ, RZ, R4, P3 ;  /* 0x000000ffff03c224 */ /* 0x000fca00018e0604 */
[----:B------:R-:W-:Y:S01]  /*17740*/  @!PT LDS RZ, [RZ] ;  /* 0x00000000fffff984 */ /* 0x000fe20000000800 */
[----:B------:R-:W-:Y:S01]  /*17750*/  @!PT LDS RZ, [RZ] ;  /* 0x00000000fffff984 */ /* 0x000fe20000000800 */
[----:B------:R-:W-:Y:S01]  /*17760*/  @!PT LDS RZ, [RZ] ;  /* 0x00000000fffff984 */ /* 0x000fe20000000800 */
[----:B------:R-:W-:Y:S04]  /*17770*/  @!P4 LDGSTS.E.BYPASS.LTC128B.128 [R10+0xf800], desc[UR50][R2.64], !P2 ;  /* 0x0f800000020acfae */ /* 0x000fe8000d101d72 */
[----:B------:R-:W-:Y:S04]  /*17780*/  @!P4 LDGSTS.E.BYPASS.LTC128B.128 [R10+0x11000], desc[UR50][R2.64+0x20], !P1 ;  /* 0x11000020020acfae */ /* 0x000fe8000c901d72 */
[----:B------:R0:W-:Y:S02]  /*17790*/  @!P4 LDGSTS.E.BYPASS.LTC128B.128 [R10+0x12800], desc[UR50][R2.64+0x40], !P0 ;  /* 0x12800040020acfae */ /* 0x0001e4000c101d72 */
[----:B0-----:R-:W-:Y:S01]  /*177a0*/  IMAD.MOV.U32 R2, RZ, RZ, R14 ;  /* 0x000000ffff027224 */ /* 0x001fe200078e000e */
[----:B------:R-:W-:Y:S06]  /*177b0*/  BRA `(.L_x_9564) ;  /* 0xffffffcc00147947 */ /* 0x000fec000383ffff */
.L_x_9490:
[----:B-1----:R1:W2:Y:S02]  /*177c0*/  SYNCS.PHASECHK.TRANS64.TRYWAIT P0, [R16+URZ+0x19c20], R3 ;  /* 0x019c2003100075a7 */ /* 0x0022a4000800017f */
[----:B--2---:R-:W-:Y:S05]  /*177d0*/  @!P0 NANOSLEEP.SYNCS 0x989680 ;  /* 0x009896800000895d */ /* 0x004fea0003900000 */
[----:B------:R-:W2:Y:S02]  /*177e0*/  @!P0 SYNCS.PHASECHK.TRANS64 P0, [R16+URZ+0x19c20], R3 ;  /* 0x019c2003100085a7 */ /* 0x000ea4000800007f */
[----:B--2---:R-:W-:Y:S05]  /*177f0*/  @!P0 BRA `(.L_x_9490) ;  /* 0xfffffffc00f08947 */ /* 0x004fea000383ffff */
[----:B------:R-:W-:Y:S05]  /*17800*/  BRA `(.L_x_9565) ;  /* 0xffffffcc00847947 */ /* 0x000fea000383ffff */
.L_x_9496:
[----:B0-----:R0:W1:Y:S02]  /*17810*/  SYNCS.PHASECHK.TRANS64.TRYWAIT P0, [R6+URZ+0x19c80], R4 ;  /* 0x019c8004060075a7 */ /* 0x001064000800017f */
[----:B-1----:R-:W-:Y:S05]  /*17820*/  @!P0 NANOSLEEP.SYNCS 0x989680 ;  /* 0x009896800000895d */ /* 0x002fea0003900000 */
[----:B------:R-:W1:Y:S02]  /*17830*/  @!P0 SYNCS.PHASECHK.TRANS64 P0, [R6+URZ+0x19c80], R4 ;  /* 0x019c8004060085a7 */ /* 0x000e64000800007f */
[----:B-1----:R-:W-:Y:S05]  /*17840*/  @!P0 BRA `(.L_x_9496) ;  /* 0xfffffffc00f08947 */ /* 0x002fea000383ffff */
[----:B------:R-:W-:Y:S05]  /*17850*/  BRA `(.L_x_9566) ;  /* 0xffffffd000287947 */ /* 0x000fea000383ffff */
.L_x_9503:
[----:B-1----:R1:W2:Y:S02]  /*17860*/  SYNCS.PHASECHK.TRANS64.TRYWAIT P0, [R6+URZ+0x19c40], R4 ;  /* 0x019c4004060075a7 */ /* 0x0022a4000800017f */
[----:B--2---:R-:W-:Y:S05]  /*17870*/  @!P0 NANOSLEEP.SYNCS 0x989680 ;  /* 0x009896800000895d */ /* 0x004fea0003900000 */
[----:B------:R-:W2:Y:S02]  /*17880*/  @!P0 SYNCS.PHASECHK.TRANS64 P0, [R6+URZ+0x19c40], R4 ;  /* 0x019c4004060085a7 */ /* 0x000ea4000800007f */
[----:B--2---:R-:W-:Y:S05]  /*17890*/  @!P0 BRA `(.L_x_9503) ;  /* 0xfffffffc00f08947 */ /* 0x004fea000383ffff */
[----:B------:R-:W-:Y:S05]  /*178a0*/  BRA `(.L_x_9567) ;  /* 0xffffffd400207947 */ /* 0x000fea000383ffff */
.L_x_9511:
[----:B0-----:R0:W1:Y:S02]  /*178b0*/  SYNCS.PHASECHK.TRANS64.TRYWAIT P0, [R3+URZ+0x19c70], R4 ;  /* 0x019c7004030075a7 */ /* 0x001064000800017f */
[----:B-1----:R-:W-:Y:S05]  /*178c0*/  @!P0 NANOSLEEP.SYNCS 0x989680 ;  /* 0x009896800000895d */ /* 0x002fea0003900000 */
[----:B------:R-:W1:Y:S02]  /*178d0*/  @!P0 SYNCS.PHASECHK.TRANS64 P0, [R3+URZ+0x19c70], R4 ;  /* 0x019c7004030085a7 */ /* 0x000e64000800007f */
[----:B-1----:R-:W-:Y:S05]  /*178e0*/  @!P0 BRA `(.L_x_9511) ;  /* 0xfffffffc00f08947 */ /* 0x002fea000383ffff */
[----:B------:R-:W-:Y:S05]  /*178f0*/  BRA `(.L_x_9568) ;  /* 0xffffffd800347947 */ /* 0x000fea000383ffff */
.L_x_9513:
[----:B0-----:R0:W1:Y:S02]  /*17900*/  SYNCS.PHASECHK.TRANS64.TRYWAIT P0, [R3+URZ+0x19c60], R4 ;  /* 0x019c6004030075a7 */ /* 0x001064000800017f */
[----:B-1----:R-:W-:Y:S05]  /*17910*/  @!P0 NANOSLEEP.SYNCS 0x989680 ;  /* 0x009896800000895d */ /* 0x002fea0003900000 */
[----:B------:R-:W1:Y:S02]  /*17920*/  @!P0 SYNCS.PHASECHK.TRANS64 P0, [R3+URZ+0x19c60], R4 ;  /* 0x019c6004030085a7 */ /* 0x000e64000800007f */
[----:B-1----:R-:W-:Y:S05]  /*17930*/  @!P0 BRA `(.L_x_9513) ;  /* 0xfffffffc00f08947 */ /* 0x002fea000383ffff */
[----:B------:R-:W-:Y:S05]  /*17940*/  BRA `(.L_x_9569) ;  /* 0xffffffd8003c7947 */ /* 0x000fea000383ffff */
.L_x_9520:
[----:B-1----:R1:W2:Y:S02]  /*17950*/  SYNCS.PHASECHK.TRANS64.TRYWAIT P1, [R0+URZ+0x19c70], R3 ;  /* 0x019c7003000075a7 */ /* 0x0022a4000802017f */
[----:B--2---:R-:W-:Y:S05]  /*17960*/  @!P1 NANOSLEEP.SYNCS 0x989680 ;  /* 0x009896800000995d */ /* 0x004fea0003900000 */
[----:B------:R-:W2:Y:S02]  /*17970*/  @!P1 SYNCS.PHASECHK.TRANS64 P1, [R0+URZ+0x19c70], R3 ;  /* 0x019c7003000095a7 */ /* 0x000ea4000802007f */
[----:B--2---:R-:W-:Y:S05]  /*17980*/  @!P1 BRA `(.L_x_9520) ;  /* 0xfffffffc00f09947 */ /* 0x004fea000383ffff */
[----:B------:R-:W-:Y:S05]  /*17990*/  BRA `(.L_x_9570) ;  /* 0xffffffdc00e47947 */ /* 0x000fea000383ffff */
.L_x_9522:
[----:B-1----:R1:W2:Y:S02]  /*179a0*/  SYNCS.PHASECHK.TRANS64.TRYWAIT P1, [R0+URZ+0x19c60], R3 ;  /* 0x019c6003000075a7 */ /* 0x0022a4000802017f */
[----:B--2---:R-:W-:Y:S05]  /*179b0*/  @!P1 NANOSLEEP.SYNCS 0x989680 ;  /* 0x009896800000995d */ /* 0x004fea0003900000 */
[----:B------:R-:W2:Y:S02]  /*179c0*/  @!P1 SYNCS.PHASECHK.TRANS64 P1, [R0+URZ+0x19c60], R3 ;  /* 0x019c6003000095a7 */ /* 0x000ea4000802007f */
[----:B--2---:R-:W-:Y:S05]  /*179d0*/  @!P1 BRA `(.L_x_9522) ;  /* 0xfffffffc00f09947 */ /* 0x004fea000383ffff */
[----:B------:R-:W-:Y:S05]  /*179e0*/  BRA `(.L_x_9571) ;  /* 0xffffffdc00e87947 */ /* 0x000fea000383ffff */
.L_x_9535:
[----:B0-----:R0:W1:Y:S02]  /*179f0*/  SYNCS.PHASECHK.TRANS64.TRYWAIT P0, [R9+URZ+0x19c20], R0 ;  /* 0x019c2000090075a7 */ /* 0x001064000800017f */
[----:B-1----:R-:W-:Y:S05]  /*17a00*/  @!P0 NANOSLEEP.SYNCS 0x989680 ;  /* 0x009896800000895d */ /* 0x002fea0003900000 */
[----:B------:R-:W1:Y:S02]  /*17a10*/  @!P0 SYNCS.PHASECHK.TRANS64 P0, [R9+URZ+0x19c20], R0 ;  /* 0x019c2000090085a7 */ /* 0x000e64000800007f */
[----:B-1----:R-:W-:Y:S05]  /*17a20*/  @!P0 BRA `(.L_x_9535) ;  /* 0xfffffffc00f08947 */ /* 0x002fea000383ffff */
[----:B------:R-:W-:Y:S05]  /*17a30*/  BRA `(.L_x_9572) ;  /* 0xfffffff0005c7947 */ /* 0x000fea000383ffff */
.L_x_9536:
        /* <DEDUP_REMOVED lines=11> */
.L_x_9574:
[----:B------:R-:W-:Y:S05]  /*17af0*/  BSYNC B0 ;  /* 0x0000000000007941 */ /* 0x000fea0003800000 */
.L_x_9573:
[----:B------:R-:W-:Y:S05]  /*17b00*/  BRA `(.L_x_9575) ;  /* 0xfffffff000447947 */ /* 0x000fea000383ffff */
.L_x_9539:
[----:B------:R-:W-:Y:S01]  /*17b10*/  BSSY B1, `(.L_x_9576) ;  /* 0x0000006000017945 */ /* 0x000fe20003800000 */
[----:B------:R-:W-:-:S07]  /*17b20*/  IMAD.MOV.U32 R15, RZ, RZ, -0x1 ;  /* 0xffffffffff0f7424 */ /* 0x000fce00078e00ff */
[----:B0-----:R-:W-:Y:S05]  /*17b30*/  WARPSYNC.COLLECTIVE R15, `(.L_x_9577) ;  /* 0x000000000f0c7348 */ /* 0x001fea0003c00000 */
[----:B------:R-:W-:Y:S02]  /*17b40*/  ELECT P6, UR62, PT ;  /* 0x00000000003e782f */ /* 0x000fe400038c0000 */
[----:B------:R-:W-:Y:S01]  /*17b50*/  MOV R14, UR62 ;  /* 0x0000003e000e7c02 */ /* 0x000fe20008000f00 */
[----:B0-----:R-:W-:Y:S10]  /*17b60*/  ENDCOLLECTIVE ;  /* 0x000000000000791b */ /* 0x001ff40003800000 */
.L_x_9577:
[----:B------:R-:W-:Y:S05]  /*17b70*/  BSYNC B1 ;  /* 0x0000000000017941 */ /* 0x000fea0003800000 */
.L_x_9576:
[----:B------:R-:W-:Y:S05]  /*17b80*/  BRA `(.L_x_9578) ;  /* 0xfffffff0003c7947 */ /* 0x000fea000383ffff */
.L_x_9541:
[----:B0-----:R0:W1:Y:S02]  /*17b90*/  SYNCS.PHASECHK.TRANS64.TRYWAIT P1, [R7+URZ], R2 ;  /* 0x00000002070075a7 */ /* 0x001064000802017f */
[----:B-1----:R-:W-:Y:S05]  /*17ba0*/  @!P1 NANOSLEEP.SYNCS 0x989680 ;  /* 0x009896800000995d */ /* 0x002fea0003900000 */
[----:B------:R-:W1:Y:S02]  /*17bb0*/  @!P1 SYNCS.PHASECHK.TRANS64 P1, [R7+URZ], R2 ;  /* 0x00000002070095a7 */ /* 0x000e64000802007f */
[----:B-1----:R-:W-:Y:S05]  /*17bc0*/  @!P1 BRA `(.L_x_9541) ;  /* 0xfffffffc00f09947 */ /* 0x002fea000383ffff */
[----:B------:R-:W-:Y:S05]  /*17bd0*/  BRA `(.L_x_9579) ;  /* 0xfffffff000707947 */ /* 0x000fea000383ffff */
.L_x_9542:
[----:B-1----:R1:W2:Y:S02]  /*17be0*/  SYNCS.PHASECHK.TRANS64.TRYWAIT P1, [R3+URZ], R0 ;  /* 0x00000000030075a7 */ /* 0x0022a4000802017f */
[----:B--2---:R-:W-:Y:S05]  /*17bf0*/  @!P1 NANOSLEEP.SYNCS 0x989680 ;  /* 0x009896800000995d */ /* 0x004fea0003900000 */
[----:B------:R-:W2:Y:S02]  /*17c00*/  @!P1 SYNCS.PHASECHK.TRANS64 P1, [R3+URZ], R0 ;  /* 0x00000000030095a7 */ /* 0x000ea4000802007f */
[----:B--2---:R-:W-:Y:S05]  /*17c10*/  @!P1 BRA `(.L_x_9542) ;  /* 0xfffffffc00f09947 */ /* 0x004fea000383ffff */
[----:B------:R-:W-:Y:S05]  /*17c20*/  BRA `(.L_x_9580) ;  /* 0xfffffff000647947 */ /* 0x000fea000383ffff */
.L_x_9544:
[----:B-1----:R1:W2:Y:S02]  /*17c30*/  SYNCS.PHASECHK.TRANS64.TRYWAIT P1, [R3+URZ+0x19c60], R2 ;  /* 0x019c6002030075a7 */ /* 0x0022a4000802017f */
[----:B--2---:R-:W-:Y:S05]  /*17c40*/  @!P1 NANOSLEEP.SYNCS 0x989680 ;  /* 0x009896800000995d */ /* 0x004fea0003900000 */
[----:B------:R-:W2:Y:S02]  /*17c50*/  @!P1 SYNCS.PHASECHK.TRANS64 P1, [R3+URZ+0x19c60], R2 ;  /* 0x019c6002030095a7 */ /* 0x000ea4000802007f */
[----:B--2---:R-:W-:Y:S05]  /*17c60*/  @!P1 BRA `(.L_x_9544) ;  /* 0xfffffffc00f09947 */ /* 0x004fea000383ffff */
[----:B------:R-:W-:Y:S05]  /*17c70*/  BRA `(.L_x_9581) ;  /* 0xfffffff000647947 */ /* 0x000fea000383ffff */
.L_x_9546:
[----:B--2---:R2:W3:Y:S02]  /*17c80*/  SYNCS.PHASECHK.TRANS64.TRYWAIT P1, [R5+URZ+0x19c60], R0 ;  /* 0x019c6000050075a7 */ /* 0x0044e4000802017f */
[----:B---3--:R-:W-:Y:S05]  /*17c90*/  @!P1 NANOSLEEP.SYNCS 0x989680 ;  /* 0x009896800000995d */ /* 0x008fea0003900000 */
[----:B------:R-:W3:Y:S02]  /*17ca0*/  @!P1 SYNCS.PHASECHK.TRANS64 P1, [R5+URZ+0x19c60], R0 ;  /* 0x019c6000050095a7 */ /* 0x000ee4000802007f */
[----:B---3--:R-:W-:Y:S05]  /*17cb0*/  @!P1 BRA `(.L_x_9546) ;  /* 0xfffffffc00f09947 */ /* 0x008fea000383ffff */
[----:B------:R-:W-:Y:S05]  /*17cc0*/  BRA `(.L_x_9582) ;  /* 0xfffffff000647947 */ /* 0x000fea000383ffff */
.L_x_9548:
[----:B---3--:R3:W4:Y:S02]  /*17cd0*/  SYNCS.PHASECHK.TRANS64.TRYWAIT P0, [R3+URZ+0x19c80], R2 ;  /* 0x019c8002030075a7 */ /* 0x008724000800017f */
[----:B----4-:R-:W-:Y:S05]  /*17ce0*/  @!P0 NANOSLEEP.SYNCS 0x989680 ;  /* 0x009896800000895d */ /* 0x010fea0003900000 */
[----:B------:R-:W4:Y:S02]  /*17cf0*/  @!P0 SYNCS.PHASECHK.TRANS64 P0, [R3+URZ+0x19c80], R2 ;  /* 0x019c8002030085a7 */ /* 0x000f24000800007f */
[----:B----4-:R-:W-:Y:S05]  /*17d00*/  @!P0 BRA `(.L_x_9548) ;  /* 0xfffffffc00f08947 */ /* 0x010fea000383ffff */
[----:B------:R-:W-:Y:S05]  /*17d10*/  BRA `(.L_x_9549) ;  /* 0xfffffff000607947 */ /* 0x000fea000383ffff */
.L_x_9583:
        /* <DEDUP_REMOVED lines=14> */
.L_x_12985:


//--------------------- .text._ZN7cutlass13device_kernelIN5flash11enable_sm90INS1_16FlashAttnFwdSm90INS1_25CollectiveMainloopFwdSm90ILi2EN4cute5tupleIJNS5_1CILi1EEES8_S8_EEENS6_IJNS7_ILi192EEENS7_ILi128EEENS7_ILi96EEEEEELi96ENS_12float_e4m3_tEfNS_4arch4Sm90ELb0ELb1ELb1ELb1ELb0ELb1ELb0ELb1ELb1ELb1ELb0ELb0EEENS1_21CollectiveEpilogueFwdINS6_IJSA_SC_SB_EEES9_NS_10bfloat16_tESG_Li384ELb1ELb1ELb0ELb1EEENS1_36VarlenDynamicPersistentTileSchedulerILi192ELi128ELi384ELi128ELb0ELb1ELb1ELb1ELb0ELb1EEEEEEEEEvNT_6ParamsE --------------------------
	.section	.text._ZN7cutlass13device_kernelIN5flash11enable_sm90INS1_16FlashAttnFwdSm90INS1_25CollectiveMainloopFwdSm90ILi2EN4cute5tupleIJNS5_1CILi1EEES8_S8_EEENS6_IJNS7_ILi192EEENS7_ILi128EEENS7_ILi96EEEEEELi96ENS_12float_e4m3_tEfNS_4arch4Sm90ELb0ELb1ELb1ELb1ELb0ELb1ELb0ELb1ELb1ELb1ELb0ELb0EEENS1_21CollectiveEpilogueFwdINS6_IJSA_SC_SB_EEES9_NS_10bfloat16_tESG_Li384ELb1ELb1ELb0ELb1EEENS1_36VarlenDynamicPersistentTileSchedulerILi192ELi128ELi384ELi128ELb0ELb1ELb1ELb1ELb0ELb1EEEEEEEEEvNT_6ParamsE,"ax",@progbits
	.align	128
.text._ZN7cutlass13device_kernelIN5flash11enable_sm90INS1_16FlashAttnFwdSm90INS1_25CollectiveMainloopFwdSm90ILi2EN4cute5tupleIJNS5_1CILi1EEES8_S8_EEENS6_IJNS7_ILi192EEENS7_ILi128EEENS7_ILi96EEEEEELi96ENS_12float_e4m3_tEfNS_4arch4Sm90ELb0ELb1ELb1ELb1ELb0ELb1ELb0ELb1ELb1ELb1ELb0ELb0EEENS1_21CollectiveEpilogueFwdINS6_IJSA_SC_SB_EEES9_NS_10bfloat16_tESG_Li384ELb1ELb1ELb0ELb1EEENS1_36VarlenDynamicPersistentTileSchedulerILi192ELi128ELi384ELi128ELb0ELb1ELb1ELb1ELb0ELb1EEEEEEEEEvNT_6ParamsE:
        .type           _ZN7cutlass13device_kernelIN5flash11enable_sm90INS1_16FlashAttnFwdSm90INS1_25CollectiveMainloopFwdSm90ILi2EN4cute5tupleIJNS5_1CILi1EEES8_S8_EEENS6_IJNS7_ILi192EEENS7_ILi128EEENS7_ILi96EEEEEELi96ENS_12float_e4m3_tEfNS_4arch4Sm90ELb0ELb1ELb1ELb1ELb0ELb1ELb0ELb1ELb1ELb1ELb0ELb0EEENS1_21CollectiveEpilogueFwdINS6_IJSA_SC_SB_EEES9_NS_10bfloat16_tESG_Li384ELb1ELb1ELb0ELb1EEENS1_36VarlenDynamicPersistentTileSchedulerILi192ELi128ELi384ELi128ELb0ELb1ELb1ELb1ELb0ELb1EEEEEEEEEvNT_6ParamsE,@function
        .size           _ZN7cutlass13device_kernelIN5flash11enable_sm90INS1_16FlashAttnFwdSm90INS1_25CollectiveMainloopFwdSm90ILi2EN4cute5tupleIJNS5_1CILi1EEES8_S8_EEENS6_IJNS7_ILi192EEENS7_ILi128EEENS7_ILi96EEEEEELi96ENS_12float_e4m3_tEfNS_4arch4Sm90ELb0ELb1ELb1ELb1ELb0ELb1ELb0ELb1ELb1ELb1ELb0ELb0EEENS1_21CollectiveEpilogueFwdINS6_IJSA_SC_SB_EEES9_NS_10bfloat16_tESG_Li384ELb1ELb1ELb0ELb1EEENS1_36VarlenDynamicPersistentTileSchedulerILi192ELi128ELi384ELi128ELb0ELb1ELb1ELb1ELb0ELb1EEEEEEEEEvNT_6ParamsE,(.L_x_12986 - _ZN7cutlass13device_kernelIN5flash11enable_sm90INS1_16FlashAttnFwdSm90INS1_25CollectiveMainloopFwdSm90ILi2EN4cute5tupleIJNS5_1CILi1EEES8_S8_EEENS6_IJNS7_ILi192EEENS7_ILi128EEENS7_ILi96EEEEEELi96ENS_12float_e4m3_tEfNS_4arch4Sm90ELb0ELb1ELb1ELb1ELb0ELb1ELb0ELb1ELb1ELb1ELb0ELb0EEENS1_21CollectiveEpilogueFwdINS6_IJSA_SC_SB_EEES9_NS_10bfloat16_tESG_Li384ELb1ELb1ELb0ELb1EEENS1_36VarlenDynamicPersistentTileSchedulerILi192ELi128ELi384ELi128ELb0ELb1ELb1ELb1ELb0ELb1EEEEEEEEEvNT_6ParamsE)
        .other          _ZN7cutlass13device_kernelIN5flash11enable_sm90INS1_16FlashAttnFwdSm90INS1_25CollectiveMainloopFwdSm90ILi2EN4cute5tupleIJNS5_1CILi1EEES8_S8_EEENS6_IJNS7_ILi192EEENS7_ILi128EEENS7_ILi96EEEEEELi96ENS_12float_e4m3_tEfNS_4arch4Sm90ELb0ELb1ELb1ELb1ELb0ELb1ELb0ELb1ELb1ELb1ELb0ELb0EEENS1_21CollectiveEpilogueFwdINS6_IJSA_SC_SB_EEES9_NS_10bfloat16_tESG_Li384ELb1ELb1ELb0ELb1EEENS1_36VarlenDynamicPersistentTileSchedulerILi192ELi128ELi384ELi128ELb0ELb1ELb1ELb1ELb0ELb1EEEEEEEEEvNT_6ParamsE,@"STO_CUDA_ENTRY STV_DEFAULT"
_ZN7cutlass13device_kernelIN5flash11enable_sm90INS1_16FlashAttnFwdSm90INS1_25CollectiveMainloopFwdSm90ILi2EN4cute5tupleIJNS5_1CILi1EEES8_S8_EEENS6_IJNS7_ILi192EEENS7_ILi128EEENS7_ILi96EEEEEELi96ENS_12float_e4m3_tEfNS_4arch4Sm90ELb0ELb1ELb1ELb1ELb0ELb1ELb0ELb1ELb1ELb1ELb0ELb0EEENS1_21CollectiveEpilogueFwdINS6_IJSA_SC_SB_EEES9_NS_10bfloat16_tESG_Li384ELb1ELb1ELb0ELb1EEENS1_36VarlenDynamicPersistentTileSchedulerILi192ELi128ELi384ELi128ELb0ELb1ELb1ELb1ELb0ELb1EEEEEEEEEvNT_6ParamsE:
        /* <DEDUP_REMOVED lines=24> */
.L_x_9585:
[----:B------:R-:W-:Y:S05]  /*0180*/  BSYNC B0 ;  /* 0x0000000000007941 */ /* 0x000fea0003800000 */
.L_x_9584:
        /* <DEDUP_REMOVED lines=41> */
.L_x_9586:
        /* <DEDUP_REMOVED lines=22> */
.L_x_9587:
        /* <DEDUP_REMOVED lines=18> */
.L_x_9588:
        /* <DEDUP_REMOVED lines=22> */
.L_x_9589:
        /* <DEDUP_REMOVED lines=22> */
.L_x_9590:
        /* <DEDUP_REMOVED lines=8> */
.L_x_9593:
        /* <DEDUP_REMOVED lines=17> */
[----:B------:R-:W-:Y:S01]  /*0af0*/  ULOP3.LUT UR38, UR37, 0x1, URZ, 0xfc, !UPT ;  /* 0x0000000125267892 */ /* 0x000fe2000f8efc3f */
[----:B0-----:R-:W-:-:S05]  /*0b00*/  VIADD R29, R0, 0xffffff80 ;  /* 0xffffff80001d7836 */ /* 0x001fca0000000000 */
[----:B------:R-:W-:-:S04]  /*0b10*/  SHF.R.S32.HI R0, RZ, 0x1f, R29 ;  /* 0x0000001fff007819 */ /* 0x000fc8000001141d */
[CC--:B------:R-:W-:Y:S02]  /*0b20*/  LEA.HI R2, R0.reuse, R29.reuse, RZ, 0x5 ;  /* 0x0000001d00027211 */ /* 0x0c0fe400078f28ff */
[----:B------:R-:W-:-:S03]  /*0b30*/  LEA.HI R5, R0, R29, RZ, 0x4 ;  /* 0x0000001d00057211 */ /* 0x000fc600078f20ff */
[----:B------:R-:W-:Y:S01]  /*0b40*/  IMAD.SHL.U32 R3, R2, 0x10, RZ ;  /* 0x0000001002037824 */ /* 0x000fe200078e00ff */
[----:B------:R-:W-:-:S04]  /*0b50*/  LOP3.LUT R2, R5, 0x7fffff0, RZ, 0xc0, !PT ;  /* 0x07fffff005027812 */ /* 0x000fc800078ec0ff */
[----:B------:R-:W-:Y:S01]  /*0b60*/  LOP3.LUT R7, R3, 0xfffffe00, RZ, 0xc0, !PT ;  /* 0xfffffe0003077812 */ /* 0x000fe200078ec0ff */
[C---:B------:R-:W-:Y:S01]  /*0b70*/  IMAD.IADD R4, R29.reuse, 0x1, -R2 ;  /* 0x000000011d047824 */ /* 0x040fe200078e0a02 */
[-C--:B------:R-:W-:Y:S02]  /*0b80*/  LEA.HI R3, R29, R29.reuse, RZ, 0x1 ;  /* 0x0000001d1d037211 */ /* 0x080fe400078f08ff */
[----:B------:R-:W-:Y:S01]  /*0b90*/  LEA.HI R2, R0, R29, RZ, 0x7 ;  /* 0x0000001d00027211 */ /* 0x000fe200078f38ff */
[----:B------:R-:W-:Y:S01]  /*0ba0*/  IMAD R8, R4, 0x20, R7 ;  /* 0x0000002004087824 */ /* 0x000fe200078e0207 */
[--C-:B------:R-:W-:Y:S02]  /*0bb0*/  SHF.R.S32.HI R23, RZ, 0x1, R3.reuse ;  /* 0x00000001ff177819 */ /* 0x100fe40000011403 */
[----:B------:R-:W-:Y:S02]  /*0bc0*/  LOP3.LUT R7, R2, 0xffffff80, RZ, 0xc0, !PT ;  /* 0xffffff8002077812 */ /* 0x000fe400078ec0ff */
[----:B------:R-:W-:-:S02]  /*0bd0*/  SHF.R.S32.HI R6, RZ, 0x1f, R3 ;  /* 0x0000001fff067819 */ /* 0x000fc40000011403 */
[----:B------:R-:W-:Y:S01]  /*0be0*/  LOP3.LUT R3, R3, 0xfffffffe, RZ, 0xc0, !PT ;  /* 0xfffffffe03037812 */ /* 0x000fe200078ec0ff */
[C---:B------:R-:W-:Y:S01]  /*0bf0*/  IMAD.IADD R21, R29.reuse, 0x1, -R7 ;  /* 0x000000011d157824 */ /* 0x040fe200078e0a07 */
[----:B------:R-:W-:Y:S02]  /*0c00*/  SHF.R.S32.HI R18, RZ, 0x7, R2 ;  /* 0x00000007ff127819 */ /* 0x000fe40000011402 */
[----:B------:R-:W-:Y:S01]  /*0c10*/  LEA.HI R6, R6, R23, RZ, 0x2 ;  /* 0x0000001706067211 */ /* 0x000fe200078f10ff */
[----:B------:R-:W-:Y:S01]  /*0c20*/  IMAD.IADD R28, R29, 0x1, -R3 ;  /* 0x000000011d1c7824 */ /* 0x000fe200078e0a03 */
[----:B------:R-:W-:Y:S02]  /*0c30*/  SHF.R.S32.HI R3, RZ, 0x1f, R21 ;  /* 0x0000001fff037819 */ /* 0x000fe40000011415 */
[----:B------:R-:W-:Y:S01]  /*0c40*/  SHF.R.S32.HI R2, RZ, 0x4, R5 ;  /* 0x00000004ff027819 */ /* 0x000fe20000011405 */
[C---:B------:R-:W-:Y:S01]  /*0c50*/  IMAD.SHL.U32 R26, R28.reuse, 0x8, RZ ;  /* 0x000000081c1a7824 */ /* 0x040fe200078e00ff */
[----:B------:R-:W-:Y:S01]  /*0c60*/  LEA.HI R7, R3, R21, RZ, 0x2 ;  /* 0x0000001503077211 */ /* 0x000fe200078f10ff */
[----:B------:R-:W-:Y:S01]  /*0c70*/  IMAD.SHL.U32 R152, R28, 0x10, RZ ;  /* 0x000000101c987824 */ /* 0x000fe200078e00ff */
[----:B------:R-:W-:Y:S01]  /*0c80*/  LOP3.LUT R6, R6, 0x7fffffc, RZ, 0xc0, !PT ;  /* 0x07fffffc06067812 */ /* 0x000fe200078ec0ff */
[----:B------:R-:W-:Y:S01]  /*0c90*/  VIADD R24, R26, 0x20 ;  /* 0x000000201a187836 */ /* 0x000fe20000000000 */
[----:B------:R-:W-:Y:S01]  /*0ca0*/  LEA.HI R5, R5, R2, RZ, 0x1 ;  /* 0x0000000205057211 */ /* 0x000fe200078f08ff */
[----:B------:R-:W-:Y:S01]  /*0cb0*/  STL [R1+0x8], R26 ;  /* 0x0000081a01007387 */ /* 0x000fe20000100800 */
[----:B------:R-:W-:Y:S01]  /*0cc0*/  LEA.HI R4, R0, R29, RZ, 0x3 ;  /* 0x0000001d00047211 */ /* 0x000fe200078f18ff */
[----:B------:R-:W-:Y:S01]  /*0cd0*/  IMAD.IADD R14, R26, 0x1, R24 ;  /* 0x000000011a0e7824 */ /* 0x000fe200078e0218 */
[--C-:B------:R-:W-:Y:S01]  /*0ce0*/  SHF.R.S32.HI R12, RZ, 0x2, R7.reuse ;  /* 0x00000002ff0c7819 */ /* 0x100fe20000011407 */
[----:B------:R-:W-:Y:S01]  /*0cf0*/  IMAD.IADD R6, R23, 0x1, -R6 ;  /* 0x0000000117067824 */ /* 0x000fe200078e0a06 */
[----:B------:R-:W-:Y:S01]  /*0d00*/  SHF.R.S32.HI R13, RZ, 0x1f, R7 ;  /* 0x0000001fff0d7819 */ /* 0x000fe20000011407 */
[----:B------:R-:W-:Y:S01]  /*0d10*/  STL [R1+0x28], R24 ;  /* 0x0000281801007387 */ /* 0x000fe20000100800 */
[----:B------:R-:W-:Y:S01]  /*0d20*/  LOP3.LUT R5, R5, 0x1ffffffe, RZ, 0xc0, !PT ;  /* 0x1ffffffe05057812 */ /* 0x000fe200078ec0ff */
[----:B------:R-:W-:Y:S01]  /*0d30*/  IMAD R17, R2, 0x8, R6 ;  /* 0x0000000802117824 */ /* 0x000fe200078e0206 */
[----:B------:R-:W-:-:S02]  /*0d40*/  SHF.R.S32.HI R4, RZ, 0x3, R4 ;  /* 0x00000003ff047819 */ /* 0x000fc40000011404 */
[----:B------:R-:W-:Y:S01]  /*0d50*/  LEA.HI R13, R13, R12, RZ, 0x3 ;  /* 0x0000000c0d0d7211 */ /* 0x000fe200078f18ff */
[----:B------:R-:W-:Y:S01]  /*0d60*/  IMAD.IADD R5, R2, 0x1, -R5 ;  /* 0x0000000102057824 */ /* 0x000fe200078e0a05 */
[----:B------:R-:W-:Y:S01]  /*0d70*/  SHF.R.S32.HI R15, RZ, 0x1f, R14 ;  /* 0x0000001fff0f7819 */ /* 0x000fe2000001140e */
[----:B------:R-:W-:Y:S01]  /*0d80*/  IMAD.SHL.U32 R4, R4, 0x80, RZ ;  /* 0x0000008004047824 */ /* 0x000fe200078e00ff */
[----:B------:R-:W-:Y:S01]  /*0d90*/  LOP3.LUT R13, R13, 0xfffffff8, RZ, 0xc0, !PT ;  /* 0xfffffff80d0d7812 */ /* 0x000fe200078ec0ff */
[----:B------:R-:W-:Y:S01]  /*0da0*/  IMAD.HI R2, R18, 0x55555556, RZ ;  /* 0x5555555612027827 */ /* 0x000fe200078e02ff */
[----:B------:R-:W-:Y:S02]  /*0db0*/  LEA.HI R3, R3, R21, RZ, 0x5 ;  /* 0x0000001503037211 */ /* 0x000fe400078f28ff */
[CC--:B------:R-:W-:Y:S01]  /*0dc0*/  LEA.HI R6, R15.reuse, R14.reuse, RZ, 0x4 ;  /* 0x0000000e0f067211 */ /* 0x0c0fe200078f20ff */
[----:B------:R-:W-:Y:S01]  /*0dd0*/  IMAD.IADD R12, R12, 0x1, -R13 ;  /* 0x000000010c0c7824 */ /* 0x000fe200078e0a0d */
[----:B------:R-:W-:Y:S01]  /*0de0*/  LEA.HI R14, R15, R14, RZ, 0x5 ;  /* 0x0000000e0f0e7211 */ /* 0x000fe200078f28ff */
[----:B------:R-:W-:Y:S01]  /*0df0*/  IMAD.SHL.U32 R20, R17, 0x20, RZ ;  /* 0x0000002011147824 */ /* 0x000fe200078e00ff */
[----:B------:R-:W-:Y:S01]  /*0e00*/  LOP3.LUT R25, R4, 0x80, RZ, 0xc0, !PT ;  /* 0x0000008004197812 */ /* 0x000fe200078ec0ff */
[----:B------:R-:W-:Y:S01]  /*0e10*/  IMAD R5, R5, 0x8, R8 ;  /* 0x0000000805057824 */ /* 0x000fe200078e0208 */
[----:B------:R-:W-:Y:S01]  /*0e20*/  LEA.HI R2, R2, R2, RZ, 0x1 ;  /* 0x0000000202027211 */ /* 0x000fe200078f08ff */
[----:B------:R-:W-:Y:S01]  /*0e30*/  IMAD.MOV.U32 R17, RZ, RZ, RZ ;  /* 0x000000ffff117224 */ /* 0x000fe200078e00ff */
[----:B------:R-:W-:Y:S01]  /*0e40*/  SHF.R.S32.HI R3, RZ, 0x5, R3 ;  /* 0x00000005ff037819 */ /* 0x000fe20000011403 */
[----:B------:R-:W-:Y:S01]  /*0e50*/  STL [R1+0x1c], R25 ;  /* 0x00001c1901007387 */ /* 0x000fe20000100800 */
[----:B------:R-:W-:Y:S01]  /*0e60*/  SHF.R.S32.HI R14, RZ, 0x5, R14 ;  /* 0x00000005ff0e7819 */ /* 0x000fe2000001140e */
[----:B------:R-:W-:Y:S01]  /*0e70*/  IMAD R2, R2, -0x3, R18 ;  /* 0xfffffffd02027824 */ /* 0x000fe200078e0212 */
[----:B------:R-:W-:Y:S01]  /*0e80*/  SHF.R.U32.HI R22, RZ, 0x3, R25 ;  /* 0x00000003ff167819 */ /* 0x000fe20000011619 */
[----:B------:R-:W-:Y:S01]  /*0e90*/  IMAD R3, R3, 0x10, R12 ;  /* 0x0000001003037824 */ /* 0x000fe200078e020c */
[----:B------:R-:W-:Y:S01]  /*0ea0*/  LOP3.LUT R4, R25, 0x10, R6, 0xf8, !PT ;  /* 0x0000001019047812 */ /* 0x000fe200078ef806 */
[----:B------:R-:W-:Y:S01]  /*0eb0*/  IMAD R13, R14, 0x1800, R20 ;  /* 0x000018000e0d7824 */ /* 0x000fe200078e0214 */
[----:B------:R-:W-:Y:S01]  /*0ec0*/  LEA.HI R0, R0, R29, RZ, 0x2 ;  /* 0x0000001d00007211 */ /* 0x000fe200078f10ff */
[----:B------:R-:W-:Y:S01]  /*0ed0*/  IMAD R3, R2, 0x40, R3 ;  /* 0x0000004002037824 */ /* 0x000fe200078e0203 */
[----:B------:R-:W-:Y:S01]  /*0ee0*/  LOP3.LUT R4, R4, R22, RZ, 0x3c, !PT ;  /* 0x0000001604047212 */ /* 0x000fe200078e3cff */
[----:B------:R-:W-:Y:S01]  /*0ef0*/  STL [R1+0x2c], R20 ;  /* 0x00002c1401007387 */ /* 0x000fe20000100800 */
[----:B------:R-:W-:-:S02]  /*0f00*/  LOP3.LUT R2, R0, 0xfffffffc, RZ, 0xc0, !PT ;  /* 0xfffffffc00027812 */ /* 0x000fc400078ec0ff */
[----:B------:R-:W-:Y:S02]  /*0f10*/  CS2R R18, SRZ ;  /* 0x0000000000127805 */ /* 0x000fe4000001ff00 */
[----:B------:R-:W-:Y:S01]  /*0f20*/  IADD3 R4, R16, R13, R4 ;  /* 0x0000000d10047210 */ /* 0x000fe20007ffe004 */
[----:B------:R-:W-:Y:S01]  /*0f30*/  STL [R1+0x74], R22 ;  /* 0x0000741601007387 */ /* 0x000fe20000100800 */
[----:B------:R-:W-:Y:S01]  /*0f40*/  SHF.R.S32.HI R0, RZ, 0x2, R0 ;  /* 0x00000002ff007819 */ /* 0x000fe20000011400 */
[----:B------:R-:W-:Y:S01]  /*0f50*/  IMAD.IADD R8, R29, 0x1, -R2 ;  /* 0x000000011d087824 */ /* 0x000fe200078e0a02 */
[----:B------:R-:W-:Y:S01]  /*0f60*/  SHF.R.S32.HI R2, RZ, 0x1f, R23 ;  /* 0x0000001fff027819 */ /* 0x000fe20000011417 */
[----:B------:R-:W-:Y:S01]  /*0f70*/  STL [R1+0x7c], R5 ;  /* 0x00007c0501007387 */ /* 0x000fe20000100800 */
[----:B------:R-:W-:Y:S02]  /*0f80*/  LOP3.LUT R7, R7, 0x7ffffffc, RZ, 0xc0, !PT ;  /* 0x7ffffffc07077812 */ /* 0x000fe400078ec0ff */
[----:B------:R-:W-:Y:S01]  /*0f90*/  LEA.HI R0, R8, R8, RZ, 0x1 ;  /* 0x0000000808007211 */ /* 0x000fe200078f08ff */
[----:B------:R0:W-:Y:S02]  /*0fa0*/  STL [R1+0x70], R4 ;  /* 0x0000700401007387 */ /* 0x0001e40000100800 */
[----:B------:R-:W-:Y:S01]  /*0fb0*/  IMAD.IADD R7, R21, 0x1, -R7 ;  /* 0x0000000115077824 */ /* 0x000fe200078e0a07 */
[----:B------:R-:W-:Y:S01]  /*0fc0*/  LOP3.LUT R2, R0, 0x1ffffffe, RZ, 0xc0, !PT ;  /* 0x1ffffffe00027812 */ /* 0x000fe200078ec0ff */
[----:B------:R1:W-:Y:S01]  /*0fd0*/  STL [R1+0x44], R9 ;  /* 0x0000440901007387 */ /* 0x0003e20000100800 */
[----:B------:R-:W-:-:S03]  /*0fe0*/  LOP3.LUT R0, R25, 0x10, R152, 0xf8, !PT ;  /* 0x0000001019007812 */ /* 0x000fc600078ef898 */
[----:B------:R2:W-:Y:S01]  /*0ff0*/  STL [R1+0x48], R10 ;  /* 0x0000480a01007387 */ /* 0x0005e20000100800 */
[----:B------:R-:W-:Y:S01]  /*1000*/  LOP3.LUT R0, R0, R22, RZ, 0x3c, !PT ;  /* 0x0000001600007212 */ /* 0x000fe200078e3cff */
[C---:B0-----:R-:W-:Y:S02]  /*1010*/  IMAD.SHL.U32 R4, R8.reuse, 0x8, RZ ;  /* 0x0000000808047824 */ /* 0x041fe400078e00ff */
[----:B------:R-:W-:Y:S01]  /*1020*/  STL [R1+0x78], R3 ;  /* 0x0000780301007387 */ /* 0x000fe20000100800 */
[----:B------:R-:W-:Y:S02]  /*1030*/  IMAD.IADD R2, R8, 0x1, -R2 ;  /* 0x0000000108027824 */ /* 0x000fe400078e0a02 */
[----:B-1----:R-:W-:Y:S01]  /*1040*/  VIADD R9, R26, 0x10 ;  /* 0x000000101a097836 */ /* 0x002fe20000000000 */
[----:B------:R-:W-:Y:S01]  /*1050*/  STL [R1+0x4c], R11 ;  /* 0x00004c0b01007387 */ /* 0x000fe20000100800 */
[----:B------:R-:W-:-:S03]  /*1060*/  VIADD R5, R4, 0x20 ;  /* 0x0000002004057836 */ /* 0x000fc60000000000 */
[----:B------:R-:W-:Y:S01]  /*1070*/  STL [R1+0x58], RZ ;  /* 0x000058ff01007387 */ /* 0x000fe20000100800 */
[----:B--2---:R-:W-:-:S03]  /*1080*/  SHF.R.S32.HI R10, RZ, 0x1f, R9 ;  /* 0x0000001fff0a7819 */ /* 0x004fc60000011409 */
[----:B------:R-:W-:Y:S04]  /*1090*/  STL [R1+0x4], RZ ;  /* 0x000004ff01007387 */ /* 0x000fe80000100800 */
[----:B------:R0:W-:Y:S04]  /*10a0*/  STL [R1+0x3c], R4 ;  /* 0x00003c0401007387 */ /* 0x0001e80000100800 */
[----:B------:R1:W-:Y:S04]  /*10b0*/  STL [R1+0x24], R9 ;  /* 0x0000240901007387 */ /* 0x0003e80000100800 */
[----:B------:R2:W-:Y:S01]  /*10c0*/  STL [R1+0x5c], R5 ;  /* 0x00005c0501007387 */ /* 0x0005e20000100800 */
[----:B0-----:R-:W-:-:S03]  /*10d0*/  VIADD R4, R4, 0x40 ;  /* 0x0000004004047836 */ /* 0x001fc60000000000 */
[----:B------:R-:W-:Y:S01]  /*10e0*/  STL [R1+0x6c], R10 ;  /* 0x00006c0a01007387 */ /* 0x000fe20000100800 */
[----:B-1----:R-:W-:Y:S02]  /*10f0*/  SHF.R.S32.HI R9, RZ, 0x1f, R24 ;  /* 0x0000001fff097819 */ /* 0x002fe40000011418 */
[----:B--2---:R-:W-:-:S03]  /*1100*/  SHF.R.S32.HI R5, RZ, 0x1f, R5 ;  /* 0x0000001fff057819 */ /* 0x004fc60000011405 */
[----:B------:R-:W-:Y:S04]  /*1110*/  STL [R1+0x68], R9 ;  /* 0x0000680901007387 */ /* 0x000fe80000100800 */
[----:B------:R0:W-:Y:S04]  /*1120*/  STL [R1+0x60], R4 ;  /* 0x0000600401007387 */ /* 0x0001e80000100800 */
[----:B------:R1:W-:Y:S01]  /*1130*/  STL [R1+0x84], R5 ;  /* 0x0000840501007387 */ /* 0x0003e20000100800 */
[----:B0-----:R-:W-:Y:S01]  /*1140*/  SHF.R.S32.HI R4, RZ, 0x1f, R4 ;  /* 0x0000001fff047819 */ /* 0x001fe20000011404 */
[----:B-1----:R-:W-:-:S04]  /*1150*/  IMAD.IADD R5, R20, 0x1, R0 ;  /* 0x0000000114057824 */ /* 0x002fc800078e0200 */
[----:B------:R0:W-:Y:S01]  /*1160*/  STL [R1+0x80], R4 ;  /* 0x0000800401007387 */ /* 0x0001e20000100800 */
[----:B------:R-:W-:-:S03]  /*1170*/  IMAD R0, R2, 0x8, R3 ;  /* 0x0000000802007824 */ /* 0x000fc600078e0203 */
[----:B------:R1:W-:Y:S04]  /*1180*/  STL [R1], R7 ;  /* 0x0000000701007387 */ /* 0x0003e80000100800 */
[----:B------:R1:W-:Y:S01]  /*1190*/  STL [R1+0x38], R5 ;  /* 0x0000380501007387 */ /* 0x0003e20000100800 */
[----:B0-----:R-:W-:-:S03]  /*11a0*/  SHF.R.S32.HI R4, RZ, 0x4, R6 ;  /* 0x00000004ff047819 */ /* 0x001fc60000011406 */
[----:B------:R1:W-:Y:S04]  /*11b0*/  STL [R1+0x30], R0 ;  /* 0x0000300001007387 */ /* 0x0003e80000100800 */
[----:B------:R1:W-:Y:S02]  /*11c0*/  STL [R1+0x64], R4 ;  /* 0x0000640401007387 */ /* 0x0003e40000100800 */
.L_x_9786:
[----:B0-----:R-:W2:Y:S01]  /*11d0*/  LDL R35, [R1+0x4c] ;  /* 0x00004c0001237983 */ /* 0x001ea20000100800 */
[----:B------:R-:W-:Y:S01]  /*11e0*/  ULDC.64 UR4, c[0x0][0xa28] ;  /* 0x00028a0000047ab9 */ /* 0x000fe20000000a00 */
[----:B-1-34-:R-:W2:Y:S01]  /*11f0*/  LDC.64 R4, c[0x0][0xa08] ;  /* 0x00028200ff047b82 */ /* 0x01aea20000000a00 */
[----:B------:R-:W-:Y:S01]  /*1200*/  ISETP.NE.U32.AND P0, PT, RZ, UR4, PT ;  /* 0x00000004ff007c0c */ /* 0x000fe2000bf05070 */
[----:B------:R-:W3:Y:S01]  /*1210*/  LDL R34, [R1+0x48] ;  /* 0x0000480001227983 */ /* 0x000ee20000100800 */
[----:B------:R-:W-:Y:S01]  /*1220*/  IMAD.MOV.U32 R0, RZ, RZ, RZ ;  /* 0x000000ffff007224 */ /* 0x000fe200078e00ff */
[----:B------:R-:W-:Y:S01]  /*1230*/  ULDC.64 UR6, c[0x0][0xa20] ;  /* 0x0002880000067ab9 */ /* 0x000fe20000000a00 */
[----:B------:R-:W-:Y:S01]  /*1240*/  ISETP.NE.AND.EX P0, PT, RZ, UR5, PT, P0 ;  /* 0x00000005ff007c0c */ /* 0x000fe2000bf05300 */
[----:B------:R-:W-:Y:S01]  /*1250*/  ULDC.64 UR4, c[0x0][0xa18] ;  /* 0x0002860000047ab9 */ /* 0x000fe20000000a00 */
[----:B------:R-:W-:Y:S01]  /*1260*/  IMAD.MOV.U32 R28, RZ, RZ, RZ ;  /* 0x000000ffff1c7224 */ /* 0x000fe200078e00ff */
[----:B------:R-:W-:-:S04]  /*1270*/  ISETP.NE.U32.AND P1, PT, RZ, UR4, PT ;  /* 0x00000004ff007c0c */ /* 0x000fc8000bf25070 */
[----:B------:R-:W-:Y:S01]  /*1280*/  ISETP.NE.AND.EX P1, PT, RZ, UR5, PT, P1 ;  /* 0x00000005ff007c0c */ /* 0x000fe2000bf25310 */
[----:B------:R-:W-:Y:S02]  /*1290*/  ULDC.64 UR4, c[0x0][0xa08] ;  /* 0x0002820000047ab9 */ /* 0x000fe40000000a00 */
[----:B------:R-:W-:-:S03]  /*12a0*/  ISETP.NE.U32.AND P3, PT, RZ, UR4, PT ;  /* 0x00000004ff007c0c */ /* 0x000fc6000bf65070 */
[----:B------:R-:W0:Y:S01]  /*12b0*/  @P0 LDC.64 R2, c[0x0][0xa28] ;  /* 0x00028a00ff020b82 */ /* 0x000e220000000a00 */
[----:B------:R-:W-:-:S07]  /*12c0*/  ISETP.NE.AND.EX P3, PT, RZ, UR5, PT, P3 ;  /* 0x00000005ff007c0c */ /* 0x000fce000bf65330 */
[----:B------:R-:W1:Y:S01]  /*12d0*/  @P1 LDC.64 R6, c[0x0][0xa18] ;  /* 0x00028600ff061b82 */ /* 0x000e620000000a00 */
[----:B------:R-:W-:Y:S02]  /*12e0*/  ULDC UR4, c[0x0][0x288] ;  /* 0x0000a20000047ab9 */ /* 0x000fe40000000800 */
[----:B------:R-:W-:Y:S01]  /*12f0*/  IMAD.U32 R156, RZ, RZ, UR4 ;  /* 0x00000004ff9c7e24 */ /* 0x000fe2000f8e00ff */
[----:B------:R-:W-:Y:S01]  /*1300*/  ULDC.64 UR4, c[0x0][0x418] ;  /* 0x0001060000047ab9 */ /* 0x000fe20000000a00 */
[----:B--2---:R-:W-:-:S04]  /*1310*/  IMAD.WIDE R8, R35, 0x4, R4 ;  /* 0x0000000423087825 */ /* 0x004fc800078e0204 */
[C---:B0-----:R-:W-:Y:S01]  /*1320*/  @P0 IMAD.WIDE R2, R35.reuse, 0x4, R2 ;  /* 0x0000000423020825 */ /* 0x041fe200078e0202 */
[----:B-----5:R0:W5:Y:S03]  /*1330*/  @P3 LDG.E R28, desc[UR42][R8.64] ;  /* 0x0000002a081c3981 */ /* 0x020166000c1e1900 */
[----:B-1----:R-:W-:Y:S01]  /*1340*/  @P1 IMAD.WIDE R4, R35, 0x4, R6 ;  /* 0x0000000423041825 */ /* 0x002fe200078e0206 */
[----:B------:R0:W5:Y:S04]  /*1350*/  @P0 LDG.E R0, desc[UR42][R2.64] ;  /* 0x0000002a02000981 */ /* 0x000168000c1e1900 */
[----:B------:R0:W5:Y:S01]  /*1360*/  @P1 LDG.E R156, desc[UR42][R4.64] ;  /* 0x0000002a049c1981 */ /* 0x000162000c1e1900 */
[----:B------:R-:W-:Y:S01]  /*1370*/  UISETP.NE.U32.AND UP0, UPT, UR4, URZ, UPT ;  /* 0x0000003f0400728c */ /* 0x000fe2000bf05070 */
[----:B------:R-:W-:-:S02]  /*1380*/  ISETP.NE.U32.AND P2, PT, RZ, UR6, PT ;  /* 0x00000006ff007c0c */ /* 0x000fc4000bf45070 */
[----:B---3--:R0:W-:Y:S01]  /*1390*/  STL [R1+0x50], R34 ;  /* 0x0000502201007387 */ /* 0x0081e20000100800 */
[----:B------:R-:W-:Y:S01]  /*13a0*/  UISETP.NE.AND.EX UP0, UPT, UR5, URZ, UPT, UP0 ;  /* 0x0000003f0500728c */ /* 0x000fe2000bf05300 */
[----:B------:R-:W-:Y:S01]  /*13b0*/  ISETP.NE.AND.EX P2, PT, RZ, UR7, PT, P2 ;  /* 0x00000007ff007c0c */ /* 0x000fe2000bf45320 */
[----:B------:R-:W-:Y:S01]  /*13c0*/  ULDC UR4, c[0x0][0x424] ;  /* 0x0001090000047ab9 */ /* 0x000fe20000000800 */
[----:B------:R0:W-:Y:S01]  /*13d0*/  STL [R1+0x54], R35 ;  /* 0x0000542301007387 */ /* 0x0001e20000100800 */
[----:B------:R-:W-:Y:S01]  /*13e0*/  USEL UR4, UR4, 0x1, UP0 ;  /* 0x0000000104047887 */ /* 0x000fe20008000000 */
[----:B------:R-:W-:-:S03]  /*13f0*/  ULDC UR5, c[0x0][0x2f0] ;  /* 0x0000bc0000057ab9 */ /* 0x000fc60000000800 */
[----:B------:R-:W-:-:S03]  /*1400*/  UIMAD UR4, UR4, UR5, URZ ;  /* 0x00000005040472a4 */ /* 0x000fc6000f8e023f */
[----:B------:R-:W-:Y:S01]  /*1410*/  ULDC UR5, c[0x0][0x348] ;  /* 0x0000d20000057ab9 */ /* 0x000fe20000000800 */
[----:B------:R-:W-:Y:S08]  /*1420*/  @P1 BRA `(.L_x_9595) ;  /* 0x0000000000241947 */ /* 0x000ff00003800000 */
[----:B------:R-:W-:Y:S02]  /*1430*/  ULDC.64 UR6, c[0x0][0xa00] ;  /* 0x0002800000067ab9 */ /* 0x000fe40000000a00 */
[----:B------:R-:W-:-:S04]  /*1440*/  ISETP.NE.U32.AND P0, PT, RZ, UR6, PT ;  /* 0x00000006ff007c0c */ /* 0x000fc8000bf05070 */
[----:B------:R-:W-:-:S13]  /*1450*/  ISETP.NE.AND.EX P0, PT, RZ, UR7, PT, P0 ;  /* 0x00000007ff007c0c */ /* 0x000fda000bf05300 */
[----:B------:R-:W-:Y:S05]  /*1460*/  @!P0 BRA `(.L_x_9595) ;  /* 0x0000000000148947 */ /* 0x000fea0003800000 */
[----:B0-----:R-:W0:Y:S02]  /*1470*/  LDC.64 R2, c[0x0][0xa00] ;  /* 0x00028000ff027b82 */ /* 0x001e240000000a00 */
[----:B0-----:R-:W-:-:S05]  /*1480*/  IMAD.WIDE R2, R35, 0x4, R2 ;  /* 0x0000000423027825 */ /* 0x001fca00078e0202 */
[----:B-----5:R-:W2:Y:S04]  /*1490*/  LDG.E R156, desc[UR42][R2.64] ;  /* 0x0000002a029c7981 */ /* 0x020ea8000c1e1900 */
[----:B------:R-:W2:Y:S02]  /*14a0*/  LDG.E R5, desc[UR42][R2.64+0x4] ;  /* 0x0000042a02057981 */ /* 0x000ea4000c1e1900 */
[----:B--2---:R-:W-:-:S07]  /*14b0*/  IMAD.IADD R156, R5, 0x1, -R156 ;  /* 0x00000001059c7824 */ /* 0x004fce00078e0a9c */
.L_x_9595:
[----:B------:R-:W-:Y:S02]  /*14c0*/  IMAD.U32 R27, RZ, RZ, UR5 ;  /* 0x00000005ff1b7e24 */ /* 0x000fe4000f8e00ff */
[----:B------:R-:W-:Y:S01]  /*14d0*/  IMAD.U32 R29, RZ, RZ, UR4 ;  /* 0x00000004ff1d7e24 */ /* 0x000fe2000f8e00ff */
[----:B------:R-:W-:Y:S06]  /*14e0*/  @!P2 BRA `(.L_x_9596) ;  /* 0x000000000010a947 */ /* 0x000fec0003800000 */
[----:B0-----:R-:W0:Y:S02]  /*14f0*/  LDC.64 R2, c[0x0][0xa20] ;  /* 0x00028800ff027b82 */ /* 0x001e240000000a00 */
[----:B0-----:R-:W-:-:S05]  /*1500*/  IMAD.WIDE R2, R35, 0x4, R2 ;  /* 0x0000000423027825 */ /* 0x001fca00078e0202 */
[----:B------:R1:W5:Y:S01]  /*1510*/  LDG.E R29, desc[UR42][R2.64] ;  /* 0x0000002a021d7981 */ /* 0x000362000c1e1900 */
[----:B------:R-:W-:Y:S05]  /*1520*/  BRA `(.L_x_9597) ;  /* 0x0000000000107947 */ /* 0x000fea0003800000 */
.L_x_9596:
[----:B------:R-:W-:Y:S05]  /*1530*/  @!P3 BRA `(.L_x_9597) ;  /* 0x00000000000cb947 */ /* 0x000fea0003800000 */
[----:B0-----:R-:W2:Y:S04]  /*1540*/  LDG.E R2, desc[UR42][R8.64] ;  /* 0x0000002a08027981 */ /* 0x001ea8000c1e1900 */
[----:B------:R-:W2:Y:S02]  /*1550*/  LDG.E R29, desc[UR42][R8.64+0x4] ;  /* 0x0000042a081d7981 */ /* 0x000ea4000c1e1900 */
[----:B--2---:R-:W-:-:S07]  /*1560*/  IMAD.IADD R29, R29, 0x1, -R2 ;  /* 0x000000011d1d7824 */ /* 0x004fce00078e0a02 */
.L_x_9597:
[----:B------:R-:W-:Y:S01]  /*1570*/  ULDC.64 UR4, c[0x0][0xa10] ;  /* 0x0002840000047ab9 */ /* 0x000fe20000000a00 */
[----:B------:R-:W2:Y:S01]  /*1580*/  LDL R10, [R1+0x44] ;  /* 0x00004400010a7983 */ /* 0x000ea20000100800 */
[----:B------:R-:W-:Y:S01]  /*1590*/  ISETP.NE.U32.AND P0, PT, RZ, UR4, PT ;  /* 0x00000004ff007c0c */ /* 0x000fe2000bf05070 */
[----:B01----:R-:W0:Y:S03]  /*15a0*/  LDC R2, c[0x0][0x448] ;  /* 0x00011200ff027b82 */ /* 0x003e260000000800 */
[----:B------:R-:W-:Y:S01]  /*15b0*/  ISETP.NE.AND.EX P0, PT, RZ, UR5, PT, P0 ;  /* 0x00000005ff007c0c */ /* 0x000fe2000bf05300 */
[----:B------:R-:W-:Y:S02]  /*15c0*/  ULDC.64 UR4, c[0x0][0xa30] ;  /* 0x00028c0000047ab9 */ /* 0x000fe40000000a00 */
[----:B------:R-:W-:-:S04]  /*15d0*/  ISETP.NE.U32.AND P1, PT, RZ, UR4, PT ;  /* 0x00000004ff007c0c */ /* 0x000fc8000bf25070 */
[----:B------:R-:W-:-:S06]  /*15e0*/  ISETP.NE.AND.EX P1, PT, RZ, UR5, PT, P1 ;  /* 0x00000005ff007c0c */ /* 0x000fcc000bf25310 */
[----:B------:R-:W1:Y:S08]  /*15f0*/  @P0 LDC.64 R4, c[0x0][0xa10] ;  /* 0x00028400ff040b82 */ /* 0x000e700000000a00 */
[----:B------:R-:W3:Y:S01]  /*1600*/  @P1 LDC.64 R6, c[0x0][0xa30] ;  /* 0x00028c00ff061b82 */ /* 0x000ee20000000a00 */
[----:B-1----:R-:W-:-:S05]  /*1610*/  @P0 IMAD.WIDE R4, R35, 0x4, R4 ;  /* 0x0000000423040825 */ /* 0x002fca00078e0204 */
[----:B------:R-:W4:Y:S04]  /*1620*/  @P0 LDG.E R8, desc[UR42][R4.64] ;  /* 0x0000002a04080981 */ /* 0x000f28000c1e1900 */
[----:B------:R-:W4:Y:S01]  /*1630*/  @P0 LDG.E R9, desc[UR42][R4.64+0x4] ;  /* 0x0000042a04090981 */ /* 0x000f22000c1e1900 */
[----:B-----5:R-:W-:Y:S02]  /*1640*/  IMAD.MOV.U32 R24, RZ, RZ, R29 ;  /* 0x000000ffff187224 */ /* 0x020fe400078e001d */
[----:B---3--:R-:W-:-:S05]  /*1650*/  @P1 IMAD.WIDE R6, R35, 0x4, R6 ;  /* 0x0000000423061825 */ /* 0x008fca00078e0206 */
[----:B------:R1:W5:Y:S01]  /*1660*/  @P1 LDG.E R24, desc[UR42][R6.64] ;  /* 0x0000002a06181981 */ /* 0x000362000c1e1900 */
[----:B0-----:R-:W-:Y:S02]  /*1670*/  ISETP.NE.AND P1, PT, R2, 0x1, PT ;  /* 0x000000010200780c */ /* 0x001fe40003f25270 */
[----:B------:R-:W0:Y:S11]  /*1680*/  LDC.64 R2, c[0x0][0x9e0] ;  /* 0x00027800ff027b82 */ /* 0x000e360000000a00 */
[----:B------:R-:W3:Y:S08]  /*1690*/  @P1 LDC R11, c[0x0][0x44c] ;  /* 0x00011300ff0b1b82 */ /* 0x000ef00000000800 */
[----:B------:R-:W1:Y:S01]  /*16a0*/  @P1 LDC R13, c[0x0][0x450] ;  /* 0x00011400ff0d1b82 */ /* 0x000e620000000800 */
[----:B0-----:R-:W-:Y:S01]  /*16b0*/  ISETP.GE.AND P2, PT, R3, 0x1, PT ;  /* 0x000000010300780c */ /* 0x001fe20003f46270 */
[----:B--2---:R-:W-:-:S05]  /*16c0*/  IMAD R10, R10, 0xc0, RZ ;  /* 0x000000c00a0a7824 */ /* 0x004fca00078e02ff */
[----:B------:R0:W-:Y:S01]  /*16d0*/  STL [R1+0x10], R10 ;  /* 0x0000100a01007387 */ /* 0x0001e20000100800 */
[----:B----4-:R-:W-:Y:S02]  /*16e0*/  @P0 IMAD.IADD R27, R9, 0x1, -R8 ;  /* 0x00000001091b0824 */ /* 0x010fe400078e0a08 */
[----:B------:R-:W-:Y:S02]  /*16f0*/  IMAD.IADD R8, R29, 0x1, -R0 ;  /* 0x000000011d087824 */ /* 0x000fe400078e0a00 */
[----:B------:R-:W-:Y:S02]  /*1700*/  VIADD R0, R10, 0xbf ;  /* 0x000000bf0a007836 */ /* 0x000fe40000000000 */
[----:B------:R-:W-:Y:S02]  /*1710*/  IMAD.IADD R157, R8, 0x1, R27 ;  /* 0x00000001089d7824 */ /* 0x000fe400078e021b */
[----:B---3--:R-:W-:-:S03]  /*1720*/  @P1 IMAD.HI.U32 R4, R0, R11, RZ ;  /* 0x0000000b00041227 */ /* 0x008fc600078e00ff */
[C---:B------:R-:W-:Y:S01]  /*1730*/  IADD3 R26, R157.reuse, 0x1, -R156 ;  /* 0x000000019d1a7810 */ /* 0x040fe20007ffe89c */
[----:B-1----:R-:W-:Y:S01]  /*1740*/  IMAD.MOV.U32 R7, RZ, RZ, R0 ;  /* 0x000000ffff077224 */ /* 0x002fe200078e0000 */
[----:B------:R-:W-:Y:S01]  /*1750*/  @P1 SHF.R.U32.HI R7, RZ, R13, R4 ;  /* 0x0000000dff071219 */ /* 0x000fe20000011604 */
[----:B------:R-:W-:-:S04]  /*1760*/  VIADD R0, R157, 0x7f ;  /* 0x0000007f9d007836 */ /* 0x000fc80000000000 */
[----:B------:R-:W-:Y:S01]  /*1770*/  IMAD.IADD R9, R26, 0x1, R7 ;  /* 0x000000011a097824 */ /* 0x000fe200078e0207 */
[----:B------:R-:W-:-:S03]  /*1780*/  SHF.R.S32.HI R5, RZ, 0x1f, R0 ;  /* 0x0000001fff057819 */ /* 0x000fc60000011400 */
[----:B------:R-:W-:Y:S01]  /*1790*/  IMAD.IADD R2, R9, 0x1, R2 ;  /* 0x0000000109027824 */ /* 0x000fe200078e0202 */
[----:B------:R-:W-:-:S04]  /*17a0*/  LEA.HI R5, R5, R0, RZ, 0x7 ;  /* 0x0000000005057211 */ /* 0x000fc800078f38ff */
        /* <DEDUP_REMOVED lines=13> */
.L_x_9600:
[----:B------:R-:W-:-:S13]  /*1880*/  ISETP.NE.AND P0, PT, R3, 0x1, PT ;  /* 0x000000010300780c */ /* 0x000fda0003f05270 */
[----:B------:R-:W0:Y:S02]  /*1890*/  @P0 LDC.64 R4, c[0x0][0x9e8] ;  /* 0x00027a00ff040b82 */ /* 0x000e240000000a00 */
[----:B0-----:R-:W-:-:S05]  /*18a0*/  @P0 IMAD.HI.U32 R4, R0, R4, RZ ;  /* 0x0000000400040227 */ /* 0x001fca00078e00ff */
[----:B------:R-:W-:-:S07]  /*18b0*/  @P0 SHF.R.U32.HI R0, RZ, R5, R4 ;  /* 0x00000005ff000219 */ /* 0x000fce0000011604 */
.L_x_9601:
[----:B------:R-:W-:Y:S05]  /*18c0*/  BSYNC B0 ;  /* 0x0000000000007941 */ /* 0x000fea0003800000 */
.L_x_9599:
[----:B------:R-:W-:-:S05]  /*18d0*/  IMAD R5, R0, R3, R3 ;  /* 0x0000000300057224 */ /* 0x000fca00078e0203 */
[----:B------:R-:W-:-:S07]  /*18e0*/  VIMNMX R2, R2, R5, PT ;  /* 0x0000000502027248 */ /* 0x000fce0003fe0100 */
.L_x_9598:
        /* <DEDUP_REMOVED lines=20> */
.L_x_9604:
[----:B------:R-:W-:-:S13]  /*1a30*/  ISETP.NE.AND P0, PT, R3, 0x1, PT ;  /* 0x000000010300780c */ /* 0x000fda0003f05270 */
[----:B------:R-:W0:Y:S02]  /*1a40*/  @P0 LDC.64 R6, c[0x0][0x9e8] ;  /* 0x00027a00ff060b82 */ /* 0x000e240000000a00 */
[----:B0-----:R-:W-:-:S05]  /*1a50*/  @P0 IMAD.HI.U32 R6, R0, R6, RZ ;  /* 0x0000000600060227 */ /* 0x001fca00078e00ff */
[----:B------:R-:W-:-:S07]  /*1a60*/  @P0 SHF.R.U32.HI R0, RZ, R7, R6 ;  /* 0x00000007ff000219 */ /* 0x000fce0000011606 */
.L_x_9605:
[----:B------:R-:W-:Y:S05]  /*1a70*/  BSYNC B0 ;  /* 0x0000000000007941 */ /* 0x000fea0003800000 */
.L_x_9603:
[----:B------:R-:W-:-:S05]  /*1a80*/  IMAD R3, R0, R3, RZ ;  /* 0x0000000300037224 */ /* 0x000fca00078e02ff */
[----:B------:R-:W-:-:S07]  /*1a90*/  VIMNMX R4, R4, R3, !PT ;  /* 0x0000000304047248 */ /* 0x000fce0007fe0100 */
.L_x_9602:
[----:B------:R-:W-:Y:S01]  /*1aa0*/  VIADD R2, R2, 0x7f ;  /* 0x0000007f02027836 */ /* 0x000fe20000000000 */
[----:B------:R-:W-:Y:S02]  /*1ab0*/  SHF.R.S32.HI R5, RZ, 0x1f, R4 ;  /* 0x0000001fff057819 */ /* 0x000fe40000011404 */
[----:B------:R-:W-:Y:S02]  /*1ac0*/  PLOP3.LUT P3, PT, PT, PT, PT, 0x80, 0x0 ;  /* 0x000000000000781c */ /* 0x000fe40003f6f070 */
        /* <DEDUP_REMOVED lines=17> */
[----:B------:R-:W-:-:S04]  /*1be0*/  @P0 SHF.R.S32.HI R2, RZ, 0x7, R3 ;  /* 0x00000007ff020819 */ /* 0x000fc80000011403 */
        /* <DEDUP_REMOVED lines=22> */
.L_x_9608:
[----:B------:R-:W-:Y:S05]  /*1d50*/  BSYNC B6 ;  /* 0x0000000000067941 */ /* 0x000fea0003800000 */
.L_x_9607:
        /* <DEDUP_REMOVED lines=20> */
.L_x_9610:
[----:B------:R-:W-:Y:S05]  /*1ea0*/  BSYNC B6 ;  /* 0x0000000000067941 */ /* 0x000fea0003800000 */
.L_x_9609:
[----:B------:R-:W-:Y:S01]  /*1eb0*/  ULDC.64 UR4, c[0x0][0x9f8] ;  /* 0x00027e0000047ab9 */ /* 0x000fe20000000a00 */
[----:B------:R-:W-:Y:S01]  /*1ec0*/  IMAD.MOV.U32 R0, RZ, RZ, R35 ;  /* 0x000000ffff007224 */ /* 0x000fe200078e0023 */
[----:B------:R-:W-:Y:S01]  /*1ed0*/  ISETP.NE.U32.AND P0, PT, RZ, UR4, PT ;  /* 0x00000004ff007c0c */ /* 0x000fe2000bf05070 */
[----:B------:R-:W2:Y:S01]  /*1ee0*/  LDL.64 R32, [R1+0x8] ;  /* 0x0000080001207983 */ /* 0x000ea20000100a00 */
[----:B------:R-:W0:Y:S03]  /*1ef0*/  LDC.64 R68, c[0x0][0x300] ;  /* 0x0000c000ff447b82 */ /* 0x000e260000000a00 */
[----:B------:R-:W2:Y:S01]  /*1f00*/  LDL.64 R30, [R1+0x8] ;  /* 0x00000800011e7983 */ /* 0x000ea20000100a00 */
[----:B------:R-:W-:Y:S01]  /*1f10*/  ISETP.NE.AND.EX P0, PT, RZ, UR5, PT, P0 ;  /* 0x00000005ff007c0c */ /* 0x000fe2000bf05300 */
[----:B------:R-:W-:Y:S01]  /*1f20*/  IMAD.IADD R28, R28, 0x1, R29 ;  /* 0x000000011c1c7824 */ /* 0x000fe200078e021d */
[----:B------:R-:W-:Y:S01]  /*1f30*/  ULDC.64 UR6, c[0x0][0x330] ;  /* 0x0000cc0000067ab9 */ /* 0x000fe20000000a00 */
[----:B------:R-:W-:Y:S01]  /*1f40*/  SHF.R.S32.HI R153, RZ, 0x1f, R152 ;  /* 0x0000001fff997819 */ /* 0x000fe20000011498 */
[----:B------:R-:W-:Y:S01]  /*1f50*/  ULDC.64 UR8, c[0x0][0xa08] ;  /* 0x0002820000087ab9 */ /* 0x000fe20000000a00 */
[----:B------:R-:W-:Y:S01]  /*1f60*/  ULDC.64 UR4, c[0x0][0x308] ;  /* 0x0000c20000047ab9 */ /* 0x000fe20000000a00 */
[----:B------:R-:W-:Y:S01]  /*1f70*/  VIADD R81, R152, 0x20 ;  /* 0x0000002098517836 */ /* 0x000fe20000000000 */
[----:B------:R-:W3:Y:S01]  /*1f80*/  LDL R21, [R1+0x1c] ;  /* 0x00001c0001157983 */ /* 0x000ee20000100800 */
[----:B------:R-:W1:Y:S03]  /*1f90*/  LDC R61, c[0x0][0x3f4] ;  /* 0x0000fd00ff3d7b82 */ /* 0x000e660000000800 */
[----:B------:R-:W4:Y:S05]  /*1fa0*/  LDL R14, [R1+0x74] ;  /* 0x00007400010e7983 */ /* 0x000f2a0000100800 */
[----:B------:R-:W0:Y:S08]  /*1fb0*/  @P0 LDC.64 R4, c[0x0][0x9f8] ;  /* 0x00027e00ff040b82 */ /* 0x000e300000000a00 */
[----:B------:R-:W1:Y:S01]  /*1fc0*/  LDC.64 R66, c[0x0][0x3f8] ;  /* 0x0000fe00ff427b82 */ /* 0x000e620000000a00 */
[----:B0-----:R-:W-:-:S05]  /*1fd0*/  @P0 IMAD.WIDE R4, R35, 0x4, R4 ;  /* 0x0000000423040825 */ /* 0x001fca00078e0204 */
[----:B------:R0:W3:Y:S01]  /*1fe0*/  @P0 LDG.E R0, desc[UR42][R4.64] ;  /* 0x0000002a04000981 */ /* 0x0000e2000c1e1900 */
[----:B------:R-:W-:Y:S01]  /*1ff0*/  SHF.R.S32.HI R3, RZ, 0x1f, R28 ;  /* 0x0000001fff037819 */ /* 0x000fe2000001141c */
[----:B------:R-:W-:Y:S01]  /*2000*/  IMAD.WIDE.U32 R6, R28, R68, RZ ;  /* 0x000000441c067225 */ /* 0x000fe200078e00ff */
[----:B------:R-:W-:-:S03]  /*2010*/  ISETP.NE.U32.AND P0, PT, RZ, UR8, PT ;  /* 0x00000008ff007c0c */ /* 0x000fc6000bf05070 */
[----:B------:R-:W-:Y:S02]  /*2020*/  IMAD R8, R3, R68, RZ ;  /* 0x0000004403087224 */ /* 0x000fe400078e02ff */
[----:B------:R-:W-:-:S04]  /*2030*/  IMAD.WIDE.U32 R56, R34, UR6, R152 ;  /* 0x0000000622387c25 */ /* 0x000fc8000f8e0098 */
[----:B------:R-:W-:Y:S01]  /*2040*/  IMAD R9, R28, R69, R8 ;  /* 0x000000451c097224 */ /* 0x000fe200078e0208 */
[----:B------:R-:W-:-:S03]  /*2050*/  SHF.R.S32.HI R8, RZ, 0x1f, R34 ;  /* 0x0000001fff087819 */ /* 0x000fc60000011422 */
[----:B------:R-:W-:Y:S02]  /*2060*/  IMAD.IADD R7, R7, 0x1, R9 ;  /* 0x0000000107077824 */ /* 0x000fe400078e0209 */
[C---:B0-----:R-:W-:Y:S02]  /*2070*/  IMAD R4, R8.reuse, UR6, RZ ;  /* 0x0000000608047c24 */ /* 0x041fe4000f8e02ff */
[----:B------:R-:W-:Y:S02]  /*2080*/  IMAD R8, R8, UR4, RZ ;  /* 0x0000000408087c24 */ /* 0x000fe4000f8e02ff */
[C---:B------:R-:W-:Y:S01]  /*2090*/  IMAD R9, R34.reuse, UR7, R4 ;  /* 0x0000000722097c24 */ /* 0x040fe2000f8e0204 */
[----:B------:R-:W-:Y:S01]  /*20a0*/  ISETP.NE.AND.EX P0, PT, RZ, UR9, PT, P0 ;  /* 0x00000009ff007c0c */ /* 0x000fe2000bf05300 */
[----:B------:R-:W-:Y:S01]  /*20b0*/  IMAD.WIDE.U32 R4, R34, UR4, R6 ;  /* 0x0000000422047c25 */ /* 0x000fe2000f8e0006 */
[----:B------:R-:W-:-:S03]  /*20c0*/  ULDC.64 UR6, c[0x0][0x338] ;  /* 0x0000ce0000067ab9 */ /* 0x000fc60000000a00 */
[----:B------:R-:W-:Y:S01]  /*20d0*/  IMAD R59, R34, UR5, R8 ;  /* 0x00000005223b7c24 */ /* 0x000fe2000f8e0208 */
[----:B------:R-:W-:Y:S01]  /*20e0*/  ULDC.64 UR4, c[0x0][0x310] ;  /* 0x0000c40000047ab9 */ /* 0x000fe20000000a00 */
[----:B------:R-:W-:Y:S02]  /*20f0*/  IMAD.IADD R57, R57, 0x1, R9 ;  /* 0x0000000139397824 */ /* 0x000fe400078e0209 */
[----:B------:R-:W-:Y:S02]  /*2100*/  IMAD.IADD R59, R5, 0x1, R59 ;  /* 0x00000001053b7824 */ /* 0x000fe400078e023b */
[----:B------:R-:W-:Y:S02]  /*2110*/  IMAD.MOV.U32 R58, RZ, RZ, R4 ;  /* 0x000000ffff3a7224 */ /* 0x000fe400078e0004 */
[----:B------:R-:W0:Y:S01]  /*2120*/  LDC.64 R4, c[0x0][0x408] ;  /* 0x00010200ff047b82 */ /* 0x000e220000000a00 */
[----:B--2---:R-:W-:-:S05]  /*2130*/  IMAD.MOV.U32 R30, RZ, RZ, R32 ;  /* 0x000000ffff1e7224 */ /* 0x004fca00078e0020 */
[----:B------:R-:W-:-:S05]  /*2140*/  SHF.R.S32.HI R31, RZ, 0x1f, R30 ;  /* 0x0000001fff1f7819 */ /* 0x000fca000001141e */
[----:B------:R2:W-:Y:S01]  /*2150*/  STL [R1+0xc], R31 ;  /* 0x00000c1f01007387 */ /* 0x0005e20000100800 */
[----:B---3--:R-:W-:Y:S02]  /*2160*/  SHF.R.S32.HI R6, RZ, 0x1f, R0 ;  /* 0x0000001fff067819 */ /* 0x008fe40000011400 */
[----:B------:R-:W-:Y:S02]  /*2170*/  SEL R9, R0, RZ, !P0 ;  /* 0x000000ff00097207 */ /* 0x000fe40004000000 */
[----:B------:R-:W-:-:S03]  /*2180*/  SEL R10, R6, RZ, !P0 ;  /* 0x000000ff060a7207 */ /* 0x000fc60004000000 */
[----:B------:R-:W-:-:S04]  /*2190*/  IMAD.WIDE.U32 R58, R9, UR4, R58 ;  /* 0x00000004093a7c25 */ /* 0x000fc8000f8e003a */
[----:B------:R-:W-:Y:S01]  /*21a0*/  IMAD R0, R10, UR4, RZ ;  /* 0x000000040a007c24 */ /* 0x000fe2000f8e02ff */
[----:B------:R-:W-:Y:S02]  /*21b0*/  ULDC UR4, c[0x0][0x2f4] ;  /* 0x0000bd0000047ab9 */ /* 0x000fe40000000800 */
[----:B------:R-:W-:Y:S02]  /*21c0*/  ISETP.GE.AND P1, PT, R81, UR4, PT ;  /* 0x0000000451007c0c */ /* 0x000fe4000bf26270 */
[----:B------:R-:W-:Y:S02]  /*21d0*/  ISETP.GE.AND P0, PT, R152, UR4, PT ;  /* 0x0000000498007c0c */ /* 0x000fe4000bf06270 */
[----:B------:R-:W-:Y:S01]  /*21e0*/  SEL R8, RZ, 0xffffffff, P1 ;  /* 0xffffffffff087807 */ /* 0x000fe20000800000 */
[----:B------:R-:W-:Y:S01]  /*21f0*/  IMAD R11, R9, UR5, R0 ;  /* 0x00000005090b7c24 */ /* 0x000fe2000f8e0200 */
[----:B------:R-:W-:Y:S01]  /*2200*/  SEL R0, RZ, 0x1, P0 ;  /* 0x00000001ff007807 */ /* 0x000fe20000000000 */
[----:B------:R-:W-:-:S02]  /*2210*/  IMAD R10, R10, UR6, RZ ;  /* 0x000000060a0a7c24 */ /* 0x000fc4000f8e02ff */
[----:B------:R-:W-:-:S05]  /*2220*/  IMAD.SHL.U32 R15, R8, 0x2, RZ ;  /* 0x00000002080f7824 */ /* 0x000fca00078e00ff */
[----:B------:R-:W-:Y:S01]  /*2230*/  LOP3.LUT R0, R15, 0x2, R0, 0xe2, !PT ;  /* 0x000000020f007812 */ /* 0x000fe200078ee200 */
[----:B------:R-:W-:Y:S02]  /*2240*/  IMAD R15, R9, UR7, R10 ;  /* 0x00000007090f7c24 */ /* 0x000fe4000f8e020a */
[----:B------:R-:W3:Y:S01]  /*2250*/  LDL R10, [R1+0x2c] ;  /* 0x00002c00010a7983 */ /* 0x000ee20000100800 */
[----:B------:R-:W-:Y:S01]  /*2260*/  SHF.R.S32.HI R20, RZ, 0x1f, R23 ;  /* 0x0000001fff147819 */ /* 0x000fe20000011417 */
[----:B------:R-:W-:-:S04]  /*2270*/  IMAD.WIDE.U32 R6, R23, R68, R152 ;  /* 0x0000004417067225 */ /* 0x000fc800078e0098 */
[----:B------:R-:W-:Y:S01]  /*2280*/  IMAD R12, R20, R68, RZ ;  /* 0x00000044140c7224 */ /* 0x000fe200078e02ff */
[----:B------:R-:W-:Y:S01]  /*2290*/  IADD3 R75, P0, R58, R6, RZ ;  /* 0x000000063a4b7210 */ /* 0x000fe20007f1e0ff */
[----:B------:R-:W-:Y:S02]  /*22a0*/  IMAD.IADD R80, R59, 0x1, R11 ;  /* 0x000000013b507824 */ /* 0x000fe400078e020b */
[----:B------:R-:W-:-:S05]  /*22b0*/  IMAD R13, R23, R69, R12 ;  /* 0x00000045170d7224 */ /* 0x000fca00078e020c */
[----:B------:R-:W-:Y:S02]  /*22c0*/  IADD3.X R74, R80, R7, R13, P0, !PT ;  /* 0x00000007504a7210 */ /* 0x000fe400007fe40d */
[-C--:B-1----:R-:W-:Y:S01]  /*22d0*/  ISETP.GE.AND P0, PT, R152, R61.reuse, PT ;  /* 0x0000003d9800720c */ /* 0x082fe20003f06270 */
[-C--:B------:R-:W-:Y:S01]  /*22e0*/  IMAD R6, R20, R66.reuse, RZ ;  /* 0x0000004214067224 */ /* 0x080fe200078e02ff */
[----:B------:R-:W-:Y:S01]  /*22f0*/  ISETP.GE.AND P2, PT, R81, R61, PT ;  /* 0x0000003d5100720c */ /* 0x000fe20003f46270 */
[----:B------:R-:W-:Y:S01]  /*2300*/  IMAD.WIDE.U32 R54, R23, R66, R30 ;  /* 0x0000004217367225 */ /* 0x000fe200078e001e */
[----:B------:R-:W-:-:S03]  /*2310*/  SEL R7, R61, RZ, P0 ;  /* 0x000000ff3d077207 */ /* 0x000fc60000000000 */
[----:B0-----:R-:W-:Y:S02]  /*2320*/  IMAD.WIDE.U32 R50, R23, R4, R30 ;  /* 0x0000000417327225 */ /* 0x001fe400078e001e */
[----:B------:R-:W0:Y:S02]  /*2330*/  S2R R30, SR_TID.X ;  /* 0x00000000001e7919 */ /* 0x000e240000002100 */
[----:B------:R-:W-:-:S04]  /*2340*/  IMAD.WIDE.U32 R56, R9, UR6, R56 ;  /* 0x0000000609387c25 */ /* 0x000fc8000f8e0038 */
[----:B------:R-:W-:Y:S01]  /*2350*/  IMAD R9, R23, R67, R6 ;  /* 0x0000004317097224 */ /* 0x000fe200078e0206 */
[----:B------:R-:W-:Y:S01]  /*2360*/  SEL R6, R61, RZ, P2 ;  /* 0x000000ff3d067207 */ /* 0x000fe20001000000 */
[----:B------:R-:W-:Y:S02]  /*2370*/  IMAD R8, R20, R4, RZ ;  /* 0x0000000414087224 */ /* 0x000fe400078e02ff */
[----:B------:R-:W-:Y:S02]  /*2380*/  IMAD.IADD R7, R152, 0x1, R7 ;  /* 0x0000000198077824 */ /* 0x000fe400078e0207 */
[C---:B------:R-:W-:Y:S02]  /*2390*/  IMAD R13, R23.reuse, R5, R8 ;  /* 0x00000005170d7224 */ /* 0x040fe400078e0208 */
[----:B------:R-:W-:-:S04]  /*23a0*/  IMAD.WIDE.U32 R52, R23, R66, R152 ;  /* 0x0000004217347225 */ /* 0x000fc800078e0098 */
[----:B------:R-:W-:Y:S01]  /*23b0*/  IMAD.IADD R8, R81, 0x1, R6 ;  /* 0x0000000151087824 */ /* 0x000fe200078e0206 */
[----:B------:R-:W-:Y:S01]  /*23c0*/  SHF.R.S32.HI R6, RZ, 0x1f, R7 ;  /* 0x0000001fff067819 */ /* 0x000fe20000011407 */
[----:B------:R-:W-:Y:S02]  /*23d0*/  IMAD.IADD R55, R55, 0x1, R9 ;  /* 0x0000000137377824 */ /* 0x000fe400078e0209 */
[----:B------:R-:W-:Y:S01]  /*23e0*/  IMAD.IADD R53, R9, 0x1, R53 ;  /* 0x0000000109357824 */ /* 0x000fe200078e0235 */
[----:B------:R-:W-:Y:S02]  /*23f0*/  SHF.R.S32.HI R9, RZ, 0x1f, R8 ;  /* 0x0000001fff097819 */ /* 0x000fe40000011408 */
[CC--:B------:R-:W-:Y:S02]  /*2400*/  LEA.HI R73, R6.reuse, R7.reuse, RZ, 0x4 ;  /* 0x0000000706497211 */ /* 0x0c0fe400078f20ff */
[----:B------:R-:W-:Y:S02]  /*2410*/  LEA.HI R6, R6, R7, RZ, 0x5 ;  /* 0x0000000706067211 */ /* 0x000fe400078f28ff */
[----:B------:R-:W-:-:S02]  /*2420*/  LEA.HI R72, R9, R8, RZ, 0x4 ;  /* 0x0000000809487211 */ /* 0x000fc400078f20ff */
[----:B------:R-:W-:Y:S01]  /*2430*/  LEA.HI R8, R9, R8, RZ, 0x5 ;  /* 0x0000000809087211 */ /* 0x000fe200078f28ff */
[----:B------:R-:W-:Y:S01]  /*2440*/  IMAD.SHL.U32 R7, R6, 0x80, RZ ;  /* 0x0000008006077824 */ /* 0x000fe200078e00ff */
[C---:B------:R-:W-:Y:S02]  /*2450*/  LOP3.LUT R6, R21.reuse, 0x10, R73, 0xf8, !PT ;  /* 0x0000001015067812 */ /* 0x040fe400078ef849 */
[----:B-----5:R-:W-:Y:S01]  /*2460*/  SHF.R.S32.HI R11, RZ, 0x1f, R24 ;  /* 0x0000001fff0b7819 */ /* 0x020fe20000011418 */
[----:B------:R-:W-:Y:S01]  /*2470*/  IMAD.SHL.U32 R9, R8, 0x80, RZ ;  /* 0x0000008008097824 */ /* 0x000fe200078e00ff */
[----:B------:R-:W-:Y:S02]  /*2480*/  LOP3.LUT R8, R21, 0x10, R72, 0xf8, !PT ;  /* 0x0000001015087812 */ /* 0x000fe400078ef848 */
[----:B------:R-:W-:Y:S02]  /*2490*/  LOP3.LUT R7, R7, 0xfffff000, RZ, 0xc0, !PT ;  /* 0xfffff00007077812 */ /* 0x000fe400078ec0ff */
[----:B----4-:R-:W-:Y:S01]  /*24a0*/  LOP3.LUT R6, R6, R14, RZ, 0x3c, !PT ;  /* 0x0000000e06067212 */ /* 0x010fe200078e3cff */
[----:B------:R-:W-:Y:S01]  /*24b0*/  IMAD.WIDE.U32 R48, R23, R4, R152 ;  /* 0x0000000417307225 */ /* 0x000fe200078e0098 */
[----:B------:R-:W-:-:S02]  /*24c0*/  P2R R82, PR, RZ, 0x4 ;  /* 0x00000004ff527803 */ /* 0x000fc40000000000 */
[----:B------:R-:W-:Y:S02]  /*24d0*/  LOP3.LUT R9, R9, 0xfffff000, RZ, 0xc0, !PT ;  /* 0xfffff00009097812 */ /* 0x000fe400078ec0ff */
[----:B------:R-:W-:Y:S02]  /*24e0*/  LOP3.LUT R8, R8, R14, RZ, 0x3c, !PT ;  /* 0x0000000e08087212 */ /* 0x000fe400078e3cff */
[----:B------:R-:W-:Y:S01]  /*24f0*/  IADD3 R46, P2, R23, R28, RZ ;  /* 0x0000001c172e7210 */ /* 0x000fe20007f5e0ff */
[----:B------:R-:W-:Y:S02]  /*2500*/  IMAD.IADD R51, R51, 0x1, R13 ;  /* 0x0000000133337824 */ /* 0x000fe400078e020d */
[----:B------:R-:W-:Y:S02]  /*2510*/  IMAD.IADD R49, R13, 0x1, R49 ;  /* 0x000000010d317824 */ /* 0x000fe400078e0231 */
[----:B------:R-:W-:-:S04]  /*2520*/  IMAD.WIDE.U32 R54, R24, R66, R54 ;  /* 0x0000004218367225 */ /* 0x000fc800078e0036 */
[----:B------:R-:W-:Y:S02]  /*2530*/  VIADD R65, R152, 0x40 ;  /* 0x0000004098417836 */ /* 0x000fe40000000000 */
[----:B------:R-:W-:Y:S01]  /*2540*/  IMAD.X R47, R20, 0x1, R3, P2 ;  /* 0x00000001142f7824 */ /* 0x000fe200010e0603 */
[----:B------:R-:W-:Y:S01]  /*2550*/  LOP3.LUT R20, R73, 0xfffffff0, RZ, 0xc0, !PT ;  /* 0xfffffff049147812 */ /* 0x000fe200078ec0ff */
[----:B------:R-:W-:Y:S01]  /*2560*/  IMAD.WIDE.U32 R52, R24, R66, R52 ;  /* 0x0000004218347225 */ /* 0x000fe200078e0034 */
[----:B------:R-:W-:-:S03]  /*2570*/  SHF.L.U64.HI R69, R68, 0x7, R69 ;  /* 0x0000000744457819 */ /* 0x000fc60000010245 */
[----:B------:R-:W-:Y:S01]  /*2580*/  IMAD.WIDE.U32 R50, R24, R4, R50 ;  /* 0x0000000418327225 */ /* 0x000fe200078e0032 */
[----:B------:R-:W-:-:S03]  /*2590*/  SHF.L.U64.HI R64, R4, 0x7, R5 ;  /* 0x0000000704407819 */ /* 0x000fc60000010205 */
[----:B------:R-:W-:Y:S01]  /*25a0*/  IMAD.WIDE.U32 R48, R24, R4, R48 ;  /* 0x0000000418307225 */ /* 0x000fe200078e0030 */
[C---:B------:R-:W-:Y:S02]  /*25b0*/  LOP3.LUT R60, R0.reuse, 0x1, RZ, 0xc0, !PT ;  /* 0x00000001003c7812 */ /* 0x040fe400078ec0ff */
[----:B------:R-:W-:Y:S01]  /*25c0*/  LOP3.LUT R45, R0, 0x2, RZ, 0xc0, !PT ;  /* 0x00000002002d7812 */ /* 0x000fe200078ec0ff */
[----:B------:R-:W-:Y:S01]  /*25d0*/  IMAD.SHL.U32 R63, R4, 0x80, RZ ;  /* 0x00000080043f7824 */ /* 0x000fe200078e00ff */
[----:B------:R-:W-:Y:S01]  /*25e0*/  ISETP.GE.AND P1, PT, R65, UR4, PT ;  /* 0x0000000441007c0c */ /* 0x000fe2000bf26270 */
[----:B------:R-:W-:Y:S02]  /*25f0*/  IMAD.SHL.U32 R68, R68, 0x80, RZ ;  /* 0x0000008044447824 */ /* 0x000fe400078e00ff */
[----:B------:R-:W-:Y:S02]  /*2600*/  IMAD.SHL.U32 R61, R61, 0x2, RZ ;  /* 0x000000023d3d7824 */ /* 0x000fe400078e00ff */
[----:B------:R-:W-:Y:S01]  /*2610*/  IMAD.IADD R0, R57, 0x1, R15 ;  /* 0x0000000139007824 */ /* 0x000fe200078e020f */
[----:B---3--:R-:W-:Y:S01]  /*2620*/  IADD3 R71, R6, R7, R10 ;  /* 0x0000000706477210 */ /* 0x008fe20007ffe00a */
[----:B------:R-:W-:-:S02]  /*2630*/  IMAD R6, R11, R66, RZ ;  /* 0x000000420b067224 */ /* 0x000fc400078e02ff */
[----:B------:R-:W-:Y:S01]  /*2640*/  IMAD R11, R11, R4, RZ ;  /* 0x000000040b0b7224 */ /* 0x000fe200078e02ff */
[----:B------:R-:W-:Y:S01]  /*2650*/  IADD3 R70, R8, R9, R10 ;  /* 0x0000000908467210 */ /* 0x000fe20007ffe00a */
[C---:B------:R-:W-:Y:S01]  /*2660*/  IMAD R21, R24.reuse, R67, R6 ;  /* 0x0000004318157224 */ /* 0x040fe200078e0206 */
[----:B0-----:R-:W-:Y:S01]  /*2670*/  SHF.R.U32.HI R10, RZ, 0x7, R30 ;  /* 0x00000007ff0a7819 */ /* 0x001fe2000001161e */
[----:B------:R-:W-:Y:S01]  /*2680*/  IMAD R11, R24, R5, R11 ;  /* 0x00000005180b7224 */ /* 0x000fe200078e020b */
[----:B------:R-:W-:Y:S01]  /*2690*/  LOP3.LUT R7, R72, 0xfffffff0, RZ, 0xc0, !PT ;  /* 0xfffffff048077812 */ /* 0x000fe200078ec0ff */
[----:B------:R-:W-:Y:S01]  /*26a0*/  IMAD.IADD R44, R55, 0x1, R21 ;  /* 0x00000001372c7824 */ /* 0x000fe200078e0215 */
[C---:B------:R-:W-:Y:S01]  /*26b0*/  SHF.L.U64.HI R67, R66.reuse, 0x7, R67 ;  /* 0x0000000742437819 */ /* 0x040fe20000010243 */
[----:B------:R-:W-:Y:S01]  /*26c0*/  IMAD.SHL.U32 R66, R66, 0x80, RZ ;  /* 0x0000008042427824 */ /* 0x000fe200078e00ff */
[----:B------:R-:W-:Y:S01]  /*26d0*/  SHF.R.S32.HI R4, RZ, 0x1f, R20 ;  /* 0x0000001fff047819 */ /* 0x000fe20000011414 */
[----:B------:R-:W-:Y:S01]  /*26e0*/  VIADD R62, R10, 0x8 ;  /* 0x000000080a3e7836 */ /* 0x000fe20000000000 */
[----:B------:R-:W-:Y:S01]  /*26f0*/  SHF.R.S32.HI R3, RZ, 0x1f, R7 ;  /* 0x0000001fff037819 */ /* 0x000fe20000011407 */
[----:B------:R-:W-:-:S02]  /*2700*/  IMAD.IADD R21, R21, 0x1, R53 ;  /* 0x0000000115157824 */ /* 0x000fc400078e0235 */
[----:B------:R-:W-:Y:S02]  /*2710*/  IMAD.IADD R6, R51, 0x1, R11 ;  /* 0x0000000133067824 */ /* 0x000fe400078e020b */
[----:B--2---:R-:W-:-:S07]  /*2720*/  IMAD.IADD R5, R11, 0x1, R49 ;  /* 0x000000010b057824 */ /* 0x004fce00078e0231 */
.L_x_9650:
[----:B------:R-:W2:Y:S01]  /*2730*/  LDL R8, [R1+0x38] ;  /* 0x0000380001087983 */ /* 0x000ea20000100800 */
[----:B0-----:R-:W0:Y:S01]  /*2740*/  LDC R87, c[0x0][0x3f4] ;  /* 0x0000fd00ff577b82 */ /* 0x001e220000000800 */
        /* <DEDUP_REMOVED lines=38> */
[----:B------:R-:W2:Y:S01]  /*29b0*/  LDL.64 R90, [R1+0x8] ;  /* 0x00000800015a7983 */ /* 0x000ea20000100a00 */
[----:B------:R-:W-:Y:S01]  /*29c0*/  ULDC.64 UR4, c[0x0][0x3e8] ;  /* 0x0000fa0000047ab9 */ /* 0x000fe20000000a00 */
[----:B------:R-:W-:Y:S02]  /*29d0*/  ULDC.64 UR6, c[0x0][0x400] ;  /* 0x0001000000067ab9 */ /* 0x000fe40000000a00 */
[----:B------:R-:W3:Y:S04]  /*29e0*/  LDL R83, [R1+0x24] ;  /* 0x0000240001537983 */ /* 0x000ee80000100800 */
[----:B------:R-:W4:Y:S01]  /*29f0*/  LDL R78, [R1+0x28] ;  /* 0x00002800014e7983 */ /* 0x000f220000100800 */
[----:B------:R-:W-:Y:S02]  /*2a00*/  IADD3 R40, P3, P5, R54, UR4, R40 ;  /* 0x0000000436287c10 */ /* 0x000fe4000fd7e028 */
[----:B------:R-:W-:-:S02]  /*2a10*/  CS2R R34, SRZ ;  /* 0x0000000000227805 */ /* 0x000fc4000001ff00 */
[----:B------:R-:W-:Y:S02]  /*2a20*/  CS2R R36, SRZ ;  /* 0x0000000000247805 */ /* 0x000fe4000001ff00 */
[----:B------:R-:W-:Y:S02]  /*2a30*/  IADD3.X R41, R44, UR5, R42, P3, P5 ;  /* 0x000000052c297c10 */ /* 0x000fe40009fea42a */
[----:B------:R-:W-:-:S04]  /*2a40*/  IADD3 R38, P3, P5, R50, UR6, R38 ;  /* 0x0000000632267c10 */ /* 0x000fc8000fd7e026 */
[----:B------:R-:W-:Y:S02]  /*2a50*/  IADD3.X R39, R6, UR7, R43, P3, P5 ;  /* 0x0000000706277c10 */ /* 0x000fe40009fea42b */
[----:B------:R-:W-:Y:S02]  /*2a60*/  CS2R R28, SRZ ;  /* 0x00000000001c7805 */ /* 0x000fe4000001ff00 */
[----:B------:R-:W-:Y:S02]  /*2a70*/  CS2R R12, SRZ ;  /* 0x00000000000c7805 */ /* 0x000fe4000001ff00 */
[----:B------:R-:W-:Y:S02]  /*2a80*/  CS2R R30, SRZ ;  /* 0x00000000001e7805 */ /* 0x000fe4000001ff00 */
[----:B------:R-:W-:Y:S02]  /*2a90*/  CS2R R14, SRZ ;  /* 0x00000000000e7805 */ /* 0x000fe4000001ff00 */
[----:B--2---:R-:W-:-:S02]  /*2aa0*/  ISETP.GE.AND P5, PT, R90, R87, PT ;  /* 0x000000575a00720c */ /* 0x004fc40003fa6270 */
[----:B---3--:R-:W-:-:S11]  /*2ab0*/  ISETP.GE.AND P3, PT, R83, R87, PT ;  /* 0x000000575300720c */ /* 0x008fd60003f66270 */
[----:B------:R0:W5:Y:S04]  /*2ac0*/  @!P5 LDG.E.64 R34, desc[UR42][R40.64] ;  /* 0x0000002a2822d981 */ /* 0x000168000c1e1b00 */
[----:B------:R0:W5:Y:S01]  /*2ad0*/  @!P5 LDG.E.64 R36, desc[UR42][R38.64] ;  /* 0x0000002a2624d981 */ /* 0x000162000c1e1b00 */
[----:B----4-:R-:W-:-:S03]  /*2ae0*/  ISETP.GE.AND P5, PT, R78, R87, PT ;  /* 0x000000574e00720c */ /* 0x010fc60003fa6270 */
[----:B------:R0:W5:Y:S04]  /*2af0*/  @!P3 LDG.E.64 R28, desc[UR42][R40.64+0x10] ;  /* 0x0000102a281cb981 */ /* 0x000168000c1e1b00 */
[----:B------:R0:W5:Y:S06]  /*2b00*/  @!P3 LDG.E.64 R30, desc[UR42][R38.64+0x10] ;  /* 0x0000102a261eb981 */ /* 0x00016c000c1e1b00 */
[----:B------:R0:W5:Y:S04]  /*2b10*/  @!P5 LDG.E.64 R12, desc[UR42][R40.64+0x20] ;  /* 0x0000202a280cd981 */ /* 0x000168000c1e1b00 */
[----:B------:R0:W5:Y:S02]  /*2b20*/  @!P5 LDG.E.64 R14, desc[UR42][R38.64+0x20] ;  /* 0x0000202a260ed981 */ /* 0x000164000c1e1b00 */
.L_x_9615:
[----:B------:R-:W-:Y:S05]  /*2b30*/  BSYNC B1 ;  /* 0x0000000000017941 */ /* 0x000fea0003800000 */
.L_x_9614:
[----:B------:R-:W-:Y:S01]  /*2b40*/  UISETP.NE.AND UP0, UPT, UR38, 0x3, UPT ;  /* 0x000000032600788c */ /* 0x000fe2000bf05270 */
[----:B0----5:R-:W-:Y:S02]  /*2b50*/  IMAD.MOV.U32 R38, RZ, RZ, R12 ;  /* 0x000000ffff267224 */ /* 0x021fe400078e000c */
[----:B------:R-:W-:Y:S02]  /*2b60*/  IMAD.MOV.U32 R40, RZ, RZ, R28 ;  /* 0x000000ffff287224 */ /* 0x000fe400078e001c */
[----:B------:R-:W-:Y:S01]  /*2b70*/  IMAD.MOV.U32 R42, RZ, RZ, R34 ;  /* 0x000000ffff2a7224 */ /* 0x000fe200078e0022 */
[----:B------:R-:W-:Y:S01]  /*2b80*/  PLOP3.LUT P3, PT, PT, PT, UP0, 0x80, 0x0 ;  /* 0x000000000000781c */ /* 0x000fe20003f6f008 */
[----:B------:R-:W-:Y:S02]  /*2b90*/  IMAD.MOV.U32 R39, RZ, RZ, R14 ;  /* 0x000000ffff277224 */ /* 0x000fe400078e000e */
[----:B------:R-:W-:Y:S02]  /*2ba0*/  IMAD.MOV.U32 R41, RZ, RZ, R30 ;  /* 0x000000ffff297224 */ /* 0x000fe400078e001e */
[----:B------:R-:W-:-:S08]  /*2bb0*/  IMAD.MOV.U32 R43, RZ, RZ, R36 ;  /* 0x000000ffff2b7224 */ /* 0x000fd000078e0024 */
[----:B------:R-:W-:Y:S05]  /*2bc0*/  @!P3 BRA `(.L_x_9616) ;  /* 0x000000000004b947 */ /* 0x000fea0003800000 */
[----:B------:R-:W-:Y:S01]  /*2bd0*/  BPT.TRAP 0x1 ;  /* 0x000000040000795c */ /* 0x000fe20000300000 */
.L_x_9616:
[----:B------:R-:W2:Y:S01]  /*2be0*/  LDL R8, [R1+0x4] ;  /* 0x0000040001087983 */ /* 0x000ea20000100800 */
[----:B------:R-:W-:Y:S01]  /*2bf0*/  IMAD R83, R18, 0x8, R16 ;  /* 0x0000000812537824 */ /* 0x000fe200078e0210 */
[----:B------:R-:W-:Y:S01]  /*2c00*/  BSSY B1, `(.L_x_9617) ;  /* 0x0000004000017945 */ /* 0x000fe20003800000 */
[----:B--2---:R-:W-:-:S04]  /*2c10*/  SHF.L.U32 R86, R8, 0x1f, RZ ;  /* 0x0000001f08567819 */ /* 0x004fc800000006ff */
[----:B------:R-:W0:Y:S02]  /*2c20*/  SYNCS.PHASECHK.TRANS64.TRYWAIT P5, [R83+URZ+0x19c90], R86 ;  /* 0x019c9056530075a7 */ /* 0x000e2400080a017f */
[----:B0-----:R-:W-:Y:S05]  /*2c30*/  @!P5 BRA `(.L_x_9618) ;  /* 0x000002040050d947 */ /* 0x001fea0003800000 */
.L_x_9943:
[----:B------:R-:W-:Y:S05]  /*2c40*/  BSYNC B1 ;  /* 0x0000000000017941 */ /* 0x000fea0003800000 */
.L_x_9617:
[----:B------:R-:W-:Y:S05]  /*2c50*/  @P4 BRA `(.L_x_9619) ;  /* 0x0000003800b44947 */ /* 0x000fea0003800000 */
[----:B------:R-:W-:Y:S01]  /*2c60*/  ISETP.NE.AND P4, PT, R60, RZ, PT ;  /* 0x000000ff3c00720c */ /* 0x000fe20003f85270 */
[----:B------:R-:W-:-:S12]  /*2c70*/  BSSY B1, `(.L_x_9620) ;  /* 0x0000074000017945 */ /* 0x000fd80003800000 */
[----:B------:R-:W-:Y:S05]  /*2c80*/  @!P4 BRA `(.L_x_9621) ;  /* 0x0000000400c8c947 */ /* 0x000fea0003800000 */
[----:B------:R-:W2:Y:S01]  /*2c90*/  LDL.64 R76, [R1+0x8] ;  /* 0x00000800014c7983 */ /* 0x000ea20000100a00 */
[----:B------:R-:W-:Y:S03]  /*2ca0*/  BSSY B2, `(.L_x_9622) ;  /* 0x000006f000027945 */ /* 0x000fe60003800000 */
[----:B------:R1:W3:Y:S01]  /*2cb0*/  LDS.128 R8, [R84+0x13800] ;  /* 0x0138000054087984 */ /* 0x0002e20000000c00 */
[----:B--2---:R-:W-:-:S13]  /*2cc0*/  ISETP.GE.AND P4, PT, R76, R87, PT ;  /* 0x000000574c00720c */ /* 0x004fda0003f86270 */
[----:B-1-3--:R-:W-:Y:S05]  /*2cd0*/  @P4 BRA `(.L_x_9623) ;  /* 0x0000000400ac4947 */ /* 0x00afea0003800000 */
        /* <DEDUP_REMOVED lines=12> */
[----:B------:R-:W-:Y:S01]  /*2da0*/  IMAD.MOV.U32 R36, RZ, RZ, R8 ;  /* 0x000000ffff247224 */ /* 0x000fe200078e0008 */
        /* <DEDUP_REMOVED lines=49> */
[--C-:B------:R-:W-:Y:S01]  /*30c0*/  HADD2.F32 R79, -RZ, R76.reuse.H1_H1 ;  /* 0x3000004cff4f7230 */ /* 0x100fe20000004100 */
[----:B------:R-:W-:Y:S01]  /*30d0*/  F2FP.SATFINITE.E4M3.F32.PACK_AB_MERGE_C R43, R78, R43, RZ ;  /* 0x0000002b4e2b723e */ /* 0x000fe200048070ff */
[----:B------:R-:W-:Y:S01]  /*30e0*/  HADD2.F32 R78, -RZ, R76.H0_H0 ;  /* 0x2000004cff4e7230 */ /* 0x000fe20000004100 */
[----:B------:R-:W-:Y:S01]  /*30f0*/  F2FP.F16.E4M3.UNPACK_B R77, R10.H1 ;  /* 0x0000000aff4d723e */ /* 0x000fe200030006ff */
[--C-:B------:R-:W-:Y:S01]  /*3100*/  HADD2.F32 R92, -RZ, R94.reuse.H1_H1 ;  /* 0x3000005eff5c7230 */ /* 0x100fe20000004100 */
[----:B------:R-:W-:Y:S01]  /*3110*/  F2FP.F16.E4M3.UNPACK_B R93, R35 ;  /* 0x00000023ff5d723e */ /* 0x000fe200020006ff */
[----:B------:R-:W-:Y:S01]  /*3120*/  HADD2.F32 R94, -RZ, R94.H0_H0 ;  /* 0x2000005eff5e7230 */ /* 0x000fe20000004100 */
[-C--:B------:R-:W-:Y:S01]  /*3130*/  F2FP.F16.E4M3.UNPACK_B R76, R34.reuse.H1 ;  /* 0x00000022ff4c723e */ /* 0x080fe200030006ff */
[----:B------:R-:W-:Y:S01]  /*3140*/  HADD2.F32 R35, -RZ, R77.H1_H1 ;  /* 0x3000004dff237230 */ /* 0x000fe20000004100 */
[----:B------:R-:W-:Y:S01]  /*3150*/  F2FP.F16.E4M3.UNPACK_B R90, R34 ;  /* 0x00000022ff5a723e */ /* 0x000fe200020006ff */
[----:B------:R-:W-:-:S02]  /*3160*/  HADD2.F32 R96, -RZ, R93.H1_H1 ;  /* 0x3000005dff607230 */ /* 0x000fc40000004100 */
[-C--:B------:R-:W-:Y:S01]  /*3170*/  FMUL.FTZ R95, R79, R92.reuse ;  /* 0x0000005c4f5f7220 */ /* 0x080fe20000410000 */
[----:B------:R-:W-:Y:S02]  /*3180*/  HADD2.F32 R91, -RZ, R76.H1_H1 ;  /* 0x3000004cff5b7230 */ /* 0x000fe40000004100 */
[C---:B------:R-:W-:Y:S01]  /*3190*/  FMUL.FTZ R100, R78.reuse, R92 ;  /* 0x0000005c4e647220 */ /* 0x040fe20000410000 */
[----:B------:R-:W-:Y:S02]  /*31a0*/  HADD2.F32 R77, -RZ, R77.H0_H0 ;  /* 0x2000004dff4d7230 */ /* 0x000fe40000004100 */
[----:B------:R-:W-:Y:S01]  /*31b0*/  FMUL.FTZ R98, R35, R96 ;  /* 0x0000006023627220 */ /* 0x000fe20000410000 */
[----:B------:R-:W-:Y:S02]  /*31c0*/  HADD2.F32 R92, -RZ, R90.H1_H1 ;  /* 0x3000005aff5c7230 */ /* 0x000fe40000004100 */
[----:B------:R-:W-:Y:S01]  /*31d0*/  FFMA.FTZ R34, R78, R91, -R95 ;  /* 0x0000005b4e227223 */ /* 0x000fe2000001085f */
[----:B------:R-:W-:Y:S01]  /*31e0*/  F2FP.F16.E4M3.UNPACK_B R10, R10 ;  /* 0x0000000aff0a723e */ /* 0x000fe200020006ff */
[----:B------:R-:W-:Y:S01]  /*31f0*/  FMUL.FTZ R96, R77, R96 ;  /* 0x000000604d607220 */ /* 0x000fe20000410000 */
[----:B------:R-:W-:Y:S01]  /*3200*/  F2FP.F16.E4M3.UNPACK_B R78, R11 ;  /* 0x0000000bff4e723e */ /* 0x000fe200020006ff */
[----:B------:R-:W-:Y:S01]  /*3210*/  FFMA.FTZ R11, R79, R91, R100 ;  /* 0x0000005b4f0b7223 */ /* 0x000fe20000010064 */
[-C--:B------:R-:W-:Y:S01]  /*3220*/  FFMA.FTZ R98, R77, R92.reuse, -R98 ;  /* 0x0000005c4d627223 */ /* 0x080fe20000010862 */
[----:B------:R-:W-:Y:S01]  /*3230*/  FFMA.FTZ R79, R35, R92, R96 ;  /* 0x0000005c234f7223 */ /* 0x000fe20000010060 */
[----:B------:R-:W-:Y:S01]  /*3240*/  HADD2.F32 R35, -RZ, R10.H0_H0 ;  /* 0x2000000aff237230 */ /* 0x000fe20000004100 */
[----:B------:R-:W-:Y:S01]  /*3250*/  F2FP.SATFINITE.E4M3.F32.PACK_AB_MERGE_C R9, R9, R8, R42 ;  /* 0x000000080909723e */ /* 0x000fe2000480702a */
[----:B------:R-:W-:Y:S01]  /*3260*/  HADD2.F32 R77, -RZ, R78.H0_H0 ;  /* 0x2000004eff4d7230 */ /* 0x000fe20000004100 */
[----:B------:R-:W-:Y:S01]  /*3270*/  F2FP.SATFINITE.E4M3.F32.PACK_AB_MERGE_C R11, R11, R34, RZ ;  /* 0x000000220b0b723e */ /* 0x000fe200048070ff */
[----:B------:R-:W-:Y:S01]  /*3280*/  HADD2.F32 R10, -RZ, R10.H1_H1 ;  /* 0x3000000aff0a7230 */ /* 0x000fe20000004100 */
[----:B------:R-:W-:Y:S01]  /*3290*/  F2FP.SATFINITE.E4M3.F32.PACK_AB_MERGE_C R79, R79, R98, RZ ;  /* 0x000000624f4f723e */ /* 0x000fe200048070ff */
[----:B------:R-:W-:-:S02]  /*32a0*/  HADD2.F32 R93, -RZ, R93.H0_H0 ;  /* 0x2000005dff5d7230 */ /* 0x000fc40000004100 */
[----:B------:R-:W-:Y:S01]  /*32b0*/  FMUL.FTZ R91, R77, R94 ;  /* 0x0000005e4d5b7220 */ /* 0x000fe20000410000 */
[----:B------:R-:W-:Y:S01]  /*32c0*/  HADD2.F32 R78, -RZ, R78.H1_H1 ;  /* 0x3000004eff4e7230 */ /* 0x000fe20000004100 */
[----:B------:R-:W-:Y:S01]  /*32d0*/  F2FP.SATFINITE.E4M3.F32.PACK_AB_MERGE_C R8, R37, R36, R43 ;  /* 0x000000242508723e */ /* 0x000fe2000480702b */
[----:B------:R-:W-:Y:S02]  /*32e0*/  HADD2.F32 R76, -RZ, R76.H0_H0 ;  /* 0x2000004cff4c7230 */ /* 0x000fe40000004100 */
[-C--:B------:R-:W-:Y:S01]  /*32f0*/  FMUL.FTZ R92, R10, R93.reuse ;  /* 0x0000005d0a5c7220 */ /* 0x080fe20000410000 */
[----:B------:R-:W-:Y:S02]  /*3300*/  HADD2.F32 R90, -RZ, R90.H0_H0 ;  /* 0x2000005aff5a7230 */ /* 0x000fe40000004100 */
[C---:B------:R-:W-:Y:S01]  /*3310*/  FMUL.FTZ R96, R78.reuse, R94 ;  /* 0x0000005e4e607220 */ /* 0x040fe20000410000 */
[----:B------:R-:W-:Y:S01]  /*3320*/  FMUL.FTZ R93, R35, R93 ;  /* 0x0000005d235d7220 */ /* 0x000fe20000410000 */
[----:B------:R-:W-:-:S02]  /*3330*/  FFMA.FTZ R91, R78, R76, R91 ;  /* 0x0000004c4e5b7223 */ /* 0x000fc4000001005b */
[----:B------:R-:W-:Y:S01]  /*3340*/  FFMA.FTZ R96, R77, R76, -R96 ;  /* 0x0000004c4d607223 */ /* 0x000fe20000010860 */
[-C--:B------:R-:W-:Y:S01]  /*3350*/  FFMA.FTZ R92, R35, R90.reuse, -R92 ;  /* 0x0000005a235c7223 */ /* 0x080fe2000001085c */
[----:B------:R-:W-:-:S03]  /*3360*/  FFMA.FTZ R93, R10, R90, R93 ;  /* 0x0000005a0a5d7223 */ /* 0x000fc6000001005d */
[----:B------:R-:W-:Y:S02]  /*3370*/  F2FP.SATFINITE.E4M3.F32.PACK_AB_MERGE_C R11, R91, R96, R11 ;  /* 0x000000605b0b723e */ /* 0x000fe4000480700b */
[----:B------:R-:W-:-:S07]  /*3380*/  F2FP.SATFINITE.E4M3.F32.PACK_AB_MERGE_C R10, R93, R92, R79 ;  /* 0x0000005c5d0a723e */ /* 0x000fce000480704f */
.L_x_9623:
[----:B------:R-:W-:Y:S05]  /*3390*/  BSYNC B2 ;  /* 0x0000000000027941 */ /* 0x000fea0003800000 */
.L_x_9622:
[----:B------:R1:W-:Y:S02]  /*33a0*/  STG.E.128 desc[UR42][R32.64], R8 ;  /* 0x0000000820007986 */ /* 0x0003e4000c101d2a */
.L_x_9621:
[----:B------:R-:W-:Y:S05]  /*33b0*/  BSYNC B1 ;  /* 0x0000000000017941 */ /* 0x000fea0003800000 */
.L_x_9620:
[----:B------:R-:W-:Y:S01]  /*33c0*/  ISETP.NE.AND P4, PT, R45, RZ, PT ;  /* 0x000000ff2d00720c */ /* 0x000fe20003f85270 */
[----:B------:R-:W-:-:S12]  /*33d0*/  BSSY B1, `(.L_x_9624) ;  /* 0x0000074000017945 */ /* 0x000fd80003800000 */
[----:B------:R-:W-:Y:S05]  /*33e0*/  @!P4 BRA `(.L_x_9625) ;  /* 0x0000000400c8c947 */ /* 0x000fea0003800000 */
[----:B------:R-:W2:Y:S01]  /*33f0*/  LDL R34, [R1+0x24] ;  /* 0x0000240001227983 */ /* 0x000ea20000100800 */
[----:B------:R-:W-:Y:S03]  /*3400*/  BSSY B2, `(.L_x_9626) ;  /* 0x000006f000027945 */ /* 0x000fe60003800000 */
[----:B-1----:R1:W3:Y:S01]  /*3410*/  LDS.128 R8, [R84+0x14800] ;  /* 0x0148000054087984 */ /* 0x0022e20000000c00 */
[----:B--2---:R-:W-:-:S13]  /*3420*/  ISETP.GE.AND P4, PT, R34, R87, PT ;  /* 0x000000572200720c */ /* 0x004fda0003f86270 */
[----:B-1-3--:R-:W-:Y:S05]  /*3430*/  @P4 BRA `(.L_x_9627) ;  /* 0x0000000400ac4947 */ /* 0x00afea0003800000 */
        /* <DEDUP_REMOVED lines=107> */
.L_x_9627:
[----:B------:R-:W-:Y:S05]  /*3af0*/  BSYNC B2 ;  /* 0x0000000000027941 */ /* 0x000fea0003800000 */
.L_x_9626:
[----:B------:R2:W-:Y:S02]  /*3b00*/  STG.E.128 desc[UR42][R32.64+0x20], R8 ;  /* 0x0000200820007986 */ /* 0x0005e4000c101d2a */
.L_x_9625:
[----:B------:R-:W-:Y:S05]  /*3b10*/  BSYNC B1 ;  /* 0x0000000000017941 */ /* 0x000fea0003800000 */
.L_x_9624:
        /* <DEDUP_REMOVED lines=40> */
[-C--:B------:R-:W-:Y:S01]  /*3da0*/  FMUL.FTZ R37, R29, R35.reuse ;  /* 0x000000231d257220 */ /* 0x080fe20000410000 */
[----:B------:R-:W-:Y:S01]  /*3db0*/  FMUL.FTZ R36, R28, R35 ;  /* 0x000000231c247220 */ /* 0x000fe20000410000 */
[----:B------:R-:W-:Y:S01]  /*3dc0*/  F2FP.F16.E4M3.UNPACK_B R15, R14.H1 ;  /* 0x0000000eff0f723e */ /* 0x000fe200030006ff */
[----:B------:R-:W-:-:S02]  /*3dd0*/  HADD2.F32 R31, -RZ, R39.H1_H1 ;  /* 0x30000027ff1f7230 */ /* 0x000fc40000004100 */
[-C--:B------:R-:W-:Y:S01]  /*3de0*/  FFMA.FTZ R37, R28, R30.reuse, -R37 ;  /* 0x0000001e1c257223 */ /* 0x080fe20000010825 */
[----:B------:R-:W-:Y:S01]  /*3df0*/  FFMA.FTZ R40, R29, R30, R36 ;  /* 0x0000001e1d287223 */ /* 0x000fe20000010024 */
[----:B------:R-:W-:Y:S01]  /*3e00*/  F2FP.F16.E4M3.UNPACK_B R14, R14 ;  /* 0x0000000eff0e723e */ /* 0x000fe200020006ff */
[--C-:B------:R-:W-:Y:S01]  /*3e10*/  HADD2.F32 R30, -RZ, R15.reuse.H1_H1 ;  /* 0x3000000fff1e7230 */ /* 0x100fe20000004100 */
[----:B------:R-:W-:Y:S01]  /*3e20*/  F2FP.F16.E4M3.UNPACK_B R38, R38 ;  /* 0x00000026ff26723e */ /* 0x000fe200020006ff */
[----:B------:R-:W-:Y:S01]  /*3e30*/  HADD2.F32 R29, -RZ, R15.H0_H0 ;  /* 0x2000000fff1d7230 */ /* 0x000fe20000004100 */
[----:B------:R-:W-:Y:S01]  /*3e40*/  F2FP.F16.E4M3.UNPACK_B R35, R12 ;  /* 0x0000000cff23723e */ /* 0x000fe200020006ff */
[----:B------:R-:W-:Y:S02]  /*3e50*/  HADD2.F32 R39, -RZ, R39.H0_H0 ;  /* 0x20000027ff277230 */ /* 0x000fe40000004100 */
[----:B------:R-:W-:Y:S01]  /*3e60*/  FMUL.FTZ R36, R30, R31 ;  /* 0x0000001f1e247220 */ /* 0x000fe20000410000 */
[----:B------:R-:W-:-:S02]  /*3e70*/  HADD2.F32 R15, -RZ, R14.H0_H0 ;  /* 0x2000000eff0f7230 */ /* 0x000fc40000004100 */
[----:B------:R-:W-:Y:S01]  /*3e80*/  FMUL.FTZ R31, R29, R31 ;  /* 0x0000001f1d1f7220 */ /* 0x000fe20000410000 */
[----:B------:R-:W-:Y:S02]  /*3e90*/  HADD2.F32 R28, -RZ, R14.H1_H1 ;  /* 0x3000000eff1c7230 */ /* 0x000fe40000004100 */
        /* <DEDUP_REMOVED lines=10> */
[-C--:B------:R-:W-:Y:S01]  /*3f40*/  F2FP.F16.E4M3.UNPACK_B R39, R13.reuse.H1 ;  /* 0x0000000dff27723e */ /* 0x080fe200030006ff */
[--C-:B------:R-:W-:Y:S01]  /*3f50*/  HADD2.F32 R34, -RZ, R31.reuse.H0_H0 ;  /* 0x2000001fff227230 */ /* 0x100fe20000004100 */
[----:B------:R-:W-:Y:S01]  /*3f60*/  F2FP.F16.E4M3.UNPACK_B R30, R10.H1 ;  /* 0x0000000aff1e723e */ /* 0x000fe200030006ff */
[----:B------:R-:W-:Y:S01]  /*3f70*/  HADD2.F32 R31, -RZ, R31.H1_H1 ;  /* 0x3000001fff1f7230 */ /* 0x000fe20000004100 */
[----:B------:R-:W-:Y:S01]  /*3f80*/  F2FP.F16.E4M3.UNPACK_B R38, R13 ;  /* 0x0000000dff26723e */ /* 0x000fe200020006ff */
[----:B------:R-:W-:Y:S01]  /*3f90*/  HADD2.F32 R41, -RZ, R39.H1_H1 ;  /* 0x30000027ff297230 */ /* 0x000fe20000004100 */
[----:B------:R-:W-:Y:S01]  /*3fa0*/  F2FP.SATFINITE.E4M3.F32.PACK_AB_MERGE_C R28, R40, R37, RZ ;  /* 0x00000025281c723e */ /* 0x000fe200048070ff */
        /* <DEDUP_REMOVED lines=38> */
.L_x_9629:
[----:B------:R-:W-:Y:S05]  /*4210*/  BSYNC B1 ;  /* 0x0000000000017941 */ /* 0x000fea0003800000 */
.L_x_9628:
[----:B------:R3:W-:Y:S01]  /*4220*/  STG.E.128 desc[UR42][R32.64+0x40], R8 ;  /* 0x0000400820007986 */ /* 0x0007e2000c101d2a */
[----:B------:R-:W-:Y:S05]  /*4230*/  BRA `(.L_x_9619) ;  /* 0x00000024003c7947 */ /* 0x000fea0003800000 */
.L_x_9613:
        /* <DEDUP_REMOVED lines=27> */
.L_x_9631:
[----:B------:R-:W-:Y:S05]  /*43f0*/  BSYNC B1 ;  /* 0x0000000000017941 */ /* 0x000fea0003800000 */
.L_x_9630:
        /* <DEDUP_REMOVED lines=9> */
[----:B------:R-:W-:-:S04]  /*4490*/  IMAD.MOV.U32 R98, RZ, RZ, R32 ;  /* 0x000000ffff627224 */ /* 0x000fc800078e0020 */
[----:B------:R-:W-:Y:S05]  /*44a0*/  @!P3 BRA `(.L_x_9632) ;  /* 0x000000000004b947 */ /* 0x000fea0003800000 */
[----:B------:R-:W-:Y:S01]  /*44b0*/  BPT.TRAP 0x1 ;  /* 0x000000040000795c */ /* 0x000fe20000300000 */
.L_x_9632:
[----:B0-----:R-:W2:Y:S01]  /*44c0*/  LDL R38, [R1+0x4] ;  /* 0x0000040001267983 */ /* 0x001ea20000100800 */
[----:B------:R-:W-:Y:S01]  /*44d0*/  IMAD R83, R18, 0x8, R16 ;  /* 0x0000000812537824 */ /* 0x000fe200078e0210 */
[----:B------:R-:W-:Y:S01]  /*44e0*/  BSSY B1, `(.L_x_9633) ;  /* 0x0000004000017945 */ /* 0x000fe20003800000 */
[----:B--2---:R-:W-:-:S04]  /*44f0*/  SHF.L.U32 R86, R38, 0x1f, RZ ;  /* 0x0000001f26567819 */ /* 0x004fc800000006ff */
[----:B------:R-:W0:Y:S02]  /*4500*/  SYNCS.PHASECHK.TRANS64.TRYWAIT P5, [R83+URZ+0x19c90], R86 ;  /* 0x019c9056530075a7 */ /* 0x000e2400080a017f */
[----:B0-----:R-:W-:Y:S05]  /*4510*/  @!P5 BRA `(.L_x_9634) ;  /* 0x000001ec002cd947 */ /* 0x001fea0003800000 */
.L_x_9944:
[----:B------:R-:W-:Y:S05]  /*4520*/  BSYNC B1 ;  /* 0x0000000000017941 */ /* 0x000fea0003800000 */
.L_x_9633:
[----:B------:R-:W-:Y:S05]  /*4530*/  @P4 BRA `(.L_x_9619) ;  /* 0x00000020007c4947 */ /* 0x000fea0003800000 */
[----:B------:R-:W1:Y:S01]  /*4540*/  LDC R94, c[0x0][0x2f4] ;  /* 0x0000bd00ff5e7b82 */ /* 0x000e620000000800 */
[----:B------:R-:W-:Y:S01]  /*4550*/  ISETP.NE.AND P4, PT, R60, RZ, PT ;  /* 0x000000ff3c00720c */ /* 0x000fe20003f85270 */
[----:B------:R-:W-:Y:S01]  /*4560*/  ULDC.64 UR4, c[0x0][0x300] ;  /* 0x0000c00000047ab9 */ /* 0x000fe20000000a00 */
[----:B------:R-:W-:Y:S01]  /*4570*/  SHF.R.S32.HI R38, RZ, 0x1f, R23 ;  /* 0x0000001fff267819 */ /* 0x000fe20000011417 */
[----:B------:R-:W-:Y:S01]  /*4580*/  IMAD.MOV.U32 R78, RZ, RZ, R36 ;  /* 0x000000ffff4e7224 */ /* 0x000fe200078e0024 */
[----:B------:R-:W-:Y:S03]  /*4590*/  BSSY B1, `(.L_x_9635) ;  /* 0x0000105000017945 */ /* 0x000fe60003800000 */
[----:B------:R-:W-:Y:S02]  /*45a0*/  IMAD R38, R38, UR4, RZ ;  /* 0x0000000426267c24 */ /* 0x000fe4000f8e02ff */
[----:B------:R-:W-:-:S04]  /*45b0*/  IMAD.WIDE.U32 R78, R23, UR4, R78 ;  /* 0x00000004174e7c25 */ /* 0x000fc8000f8e004e */
[----:B------:R-:W-:-:S04]  /*45c0*/  IMAD R95, R23, UR5, R38 ;  /* 0x00000005175f7c24 */ /* 0x000fc8000f8e0226 */
[----:B------:R-:W-:Y:S02]  /*45d0*/  IMAD.IADD R95, R95, 0x1, R79 ;  /* 0x000000015f5f7824 */ /* 0x000fe400078e024f */
[----:B-1----:R-:W-:Y:S01]  /*45e0*/  IMAD.IADD R96, R94, 0x1, -R61 ;  /* 0x000000015e607824 */ /* 0x002fe200078e0a3d */
[----:B------:R-:W-:Y:S06]  /*45f0*/  @!P4 BRA `(.L_x_9636) ;  /* 0x0000000c00f8c947 */ /* 0x000fec0003800000 */
[----:B------:R-:W2:Y:S04]  /*4600*/  LDL R41, [R1+0x1c] ;  /* 0x00001c0001297983 */ /* 0x000ea80000100800 */
[----:B------:R-:W3:Y:S04]  /*4610*/  LDL R40, [R1+0x74] ;  /* 0x0000740001287983 */ /* 0x000ee80000100800 */
[----:B------:R-:W4:Y:S01]  /*4620*/  LDL R39, [R1+0x2c] ;  /* 0x00002c0001277983 */ /* 0x000f220000100800 */
[----:B------:R-:W-:Y:S01]  /*4630*/  SEL R36, R61, R96, !P0 ;  /* 0x000000603d247207 */ /* 0x000fe20004000000 */
[----:B------:R-:W-:Y:S01]  /*4640*/  BSSY B2, `(.L_x_9637) ;  /* 0x00000f0000027945 */ /* 0x000fe20003800000 */
[----:B------:R-:W-:-:S02]  /*4650*/  IADD3 R103, P4, P5, R58, R78, R20 ;  /* 0x0000004e3a677210 */ /* 0x000fc40007d9e014 */
[----:B------:R-:W-:Y:S02]  /*4660*/  SHF.R.S32.HI R37, RZ, 0x1f, R36 ;  /* 0x0000001fff257819 */ /* 0x000fe40000011424 */
[----:B------:R-:W-:Y:S02]  /*4670*/  IADD3.X R101, R80, R95, R4, P4, P5 ;  /* 0x0000005f50657210 */ /* 0x000fe400027ea404 */
[----:B------:R-:W-:Y:S02]  /*4680*/  LEA.HI R37, R37, R36, RZ, 0x5 ;  /* 0x0000002425257211 */ /* 0x000fe400078f28ff */
[----:B------:R-:W-:Y:S02]  /*4690*/  ISETP.GE.AND P5, PT, R152, R87, PT ;  /* 0x000000579800720c */ /* 0x000fe40003fa6270 */
[----:B------:R-:W-:-:S04]  /*46a0*/  SHF.R.S32.HI R36, RZ, 0x5, R37 ;  /* 0x00000005ff247819 */ /* 0x000fc80000011425 */
[----:B------:R-:W-:-:S04]  /*46b0*/  LEA.HI.SX32 R36, R73, R36, 0x1c ;  /* 0x0000002449247211 */ /* 0x000fc800078fe2ff */
[C---:B------:R-:W-:Y:S01]  /*46c0*/  LEA.HI R37, R36.reuse, R36, RZ, 0x1 ;  /* 0x0000002424257211 */ /* 0x040fe200078f08ff */
[----:B------:R-:W-:-:S04]  /*46d0*/  IMAD.SHL.U32 R102, R36, 0x10, RZ ;  /* 0x0000001024667824 */ /* 0x000fc800078e00ff */
[----:B------:R-:W-:Y:S01]  /*46e0*/  IMAD.SHL.U32 R37, R37, 0x800, RZ ;  /* 0x0000080025257824 */ /* 0x000fe200078e00ff */
[----:B------:R-:W-:-:S04]  /*46f0*/  ISETP.GE.AND P4, PT, R102, R94, PT ;  /* 0x0000005e6600720c */ /* 0x000fc80003f86270 */
[----:B------:R-:W-:Y:S02]  /*4700*/  LOP3.LUT R37, R37, 0xfffff000, RZ, 0xc0, !PT ;  /* 0xfffff00025257812 */ /* 0x000fe400078ec0ff */
[----:B--2---:R-:W-:-:S04]  /*4710*/  LOP3.LUT R36, R41, 0x10, R102, 0xf8, !PT ;  /* 0x0000001029247812 */ /* 0x004fc800078ef866 */
[----:B---3--:R-:W-:-:S04]  /*4720*/  LOP3.LUT R36, R36, R40, RZ, 0x3c, !PT ;  /* 0x0000002824247212 */ /* 0x008fc800078e3cff */
[----:B----4-:R-:W-:Y:S01]  /*4730*/  IADD3 R39, R36, R37, R39 ;  /* 0x0000002524277210 */ /* 0x010fe20007ffe027 */
[----:B------:R-:W-:-:S04]  /*4740*/  IMAD R37, R18, 0x3000, R71 ;  /* 0x0000300012257824 */ /* 0x000fc800078e0247 */
[----:B------:R-:W-:Y:S02]  /*4750*/  IMAD R39, R18, 0x3000, R39 ;  /* 0x0000300012277824 */ /* 0x000fe400078e0227 */
[C---:B------:R-:W-:Y:S02]  /*4760*/  IMAD.IADD R37, R16.reuse, 0x1, R37 ;  /* 0x0000000110257824 */ /* 0x040fe400078e0225 */
[----:B------:R-:W-:-:S04]  /*4770*/  IMAD.IADD R40, R16, 0x1, R39 ;  /* 0x0000000110287824 */ /* 0x000fc800078e0227 */
[----:B------:R-:W1:Y:S04]  /*4780*/  LDS.128 R36, [R37+0x13800] ;  /* 0x0138000025247984 */ /* 0x000e680000000c00 */
[----:B------:R-:W2:Y:S01]  /*4790*/  LDS.128 R40, [R40+0x13800] ;  /* 0x0138000028287984 */ /* 0x000ea20000000c00 */
[----:B------:R-:W-:Y:S05]  /*47a0*/  @P5 BRA `(.L_x_9638) ;  /* 0x0000000c00645947 */ /* 0x000fea0003800000 */
[--C-:B------:R-:W-:Y:S02]  /*47b0*/  SHF.R.U32.HI R104, RZ, 0x8, R13.reuse ;  /* 0x00000008ff687819 */ /* 0x100fe4000001160d */
[----:B------:R-:W-:Y:S02]  /*47c0*/  LOP3.LUT R105, R13, 0xff, RZ, 0xc0, !PT ;  /* 0x000000ff0d697812 */ /* 0x000fe400078ec0ff */
[----:B------:R-:W-:Y:S01]  /*47d0*/  SHF.R.U32.HI R108, RZ, 0x18, R13 ;  /* 0x00000018ff6c7819 */ /* 0x000fe2000001160d */
[----:B------:R-:W-:Y:S01]  /*47e0*/  IMAD.SHL.U32 R104, R104, 0x100, RZ ;  /* 0x0000010068687824 */ /* 0x000fe200078e00ff */
[--C-:B------:R-:W-:Y:S02]  /*47f0*/  SHF.R.U32.HI R110, RZ, 0x8, R33.reuse ;  /* 0x00000008ff6e7819 */ /* 0x100fe40000011621 */
[----:B------:R-:W-:Y:S02]  /*4800*/  LOP3.LUT R111, R33, 0xff, RZ, 0xc0, !PT ;  /* 0x000000ff216f7812 */ /* 0x000fe400078ec0ff */
[----:B------:R-:W-:Y:S01]  /*4810*/  SHF.R.U32.HI R112, RZ, 0x18, R33 ;  /* 0x00000018ff707819 */ /* 0x000fe20000011621 */
[----:B------:R-:W-:Y:S01]  /*4820*/  IMAD.SHL.U32 R110, R110, 0x100, RZ ;  /* 0x000001006e6e7824 */ /* 0x000fe200078e00ff */
[----:B------:R-:W-:-:S02]  /*4830*/  SHF.R.U32.HI R106, RZ, 0x10, R13 ;  /* 0x00000010ff6a7819 */ /* 0x000fc4000001160d */
[----:B------:R-:W-:Y:S02]  /*4840*/  PRMT R105, R108, 0x654, R105 ;  /* 0x000006546c697816 */ /* 0x000fe40000000069 */
[----:B------:R-:W-:Y:S02]  /*4850*/  SHF.R.U32.HI R109, RZ, 0x10, R33 ;  /* 0x00000010ff6d7819 */ /* 0x000fe40000011621 */
[----:B------:R-:W-:Y:S02]  /*4860*/  PRMT R111, R112, 0x654, R111 ;  /* 0x00000654706f7816 */ /* 0x000fe4000000006f */
[----:B------:R-:W-:Y:S01]  /*4870*/  LOP3.LUT R105, R105, 0xff00, R104, 0xf8, !PT ;  /* 0x0000ff0069697812 */ /* 0x000fe200078ef868 */
[----:B------:R-:W-:Y:S01]  /*4880*/  IMAD.U32 R104, R106, 0x10000, RZ ;  /* 0x000100006a687824 */ /* 0x000fe200078e00ff */
[--C-:B------:R-:W-:Y:S02]  /*4890*/  SHF.R.U32.HI R32, RZ, 0x10, R35.reuse ;  /* 0x00000010ff207819 */ /* 0x100fe40000011623 */
[----:B------:R-:W-:-:S02]  /*48a0*/  SHF.R.U32.HI R33, RZ, 0x8, R35 ;  /* 0x00000008ff217819 */ /* 0x000fc40000011623 */
[----:B------:R-:W-:Y:S02]  /*48b0*/  LOP3.LUT R34, R35, 0xff, RZ, 0xc0, !PT ;  /* 0x000000ff23227812 */ /* 0x000fe400078ec0ff */
[----:B------:R-:W-:Y:S01]  /*48c0*/  SHF.R.U32.HI R107, RZ, 0x18, R35 ;  /* 0x00000018ff6b7819 */ /* 0x000fe20000011623 */
[----:B------:R-:W-:Y:S01]  /*48d0*/  IMAD.U32 R35, R109, 0x10000, RZ ;  /* 0x000100006d237824 */ /* 0x000fe200078e00ff */
[----:B------:R-:W-:Y:S01]  /*48e0*/  LOP3.LUT R110, R111, 0xff00, R110, 0xf8, !PT ;  /* 0x0000ff006f6e7812 */ /* 0x000fe200078ef86e */
[----:B------:R-:W-:Y:S01]  /*48f0*/  IMAD.SHL.U32 R33, R33, 0x100, RZ ;  /* 0x0000010021217824 */ /* 0x000fe200078e00ff */
[----:B------:R-:W-:Y:S01]  /*4900*/  LOP3.LUT R104, R105, 0xff0000, R104, 0xf8, !PT ;  /* 0x00ff000069687812 */ /* 0x000fe200078ef868 */
[----:B-1----:R-:W-:Y:S01]  /*4910*/  IMAD.MOV.U32 R105, RZ, RZ, R37 ;  /* 0x000000ffff697224 */ /* 0x002fe200078e0025 */
[----:B------:R-:W-:Y:S02]  /*4920*/  LOP3.LUT R35, R110, 0xff0000, R35, 0xf8, !PT ;  /* 0x00ff00006e237812 */ /* 0x000fe400078ef823 */
[----:B--2---:R-:W-:-:S02]  /*4930*/  F2FP.F16.E4M3.UNPACK_B R37, R41 ;  /* 0x00000029ff25723e */ /* 0x004fc400020006ff */
        /* <DEDUP_REMOVED lines=8> */
[----:B------:R-:W-:Y:S02]  /*49c0*/  HADD2.F32 R111, -RZ, R109.H0_H0 ;  /* 0x2000006dff6f7230 */ /* 0x000fe40000004100 */
[----:B------:R-:W-:Y:S01]  /*49d0*/  FMUL.FTZ R114, R110, R112 ;  /* 0x000000706e727220 */ /* 0x000fe20000410000 */
[----:B------:R-:W-:-:S02]  /*49e0*/  HADD2.F32 R37, -RZ, R37.H1_H1 ;  /* 0x30000025ff257230 */ /* 0x000fc40000004100 */
[----:B------:R-:W-:Y:S01]  /*49f0*/  FMUL.FTZ R112, R113, R112 ;  /* 0x0000007071707220 */ /* 0x000fe20000410000 */
[----:B------:R-:W-:Y:S01]  /*4a00*/  HADD2.F32 R108, -RZ, R108.H1_H1 ;  /* 0x3000006cff6c7230 */ /* 0x000fe20000004100 */
[----:B------:R-:W-:Y:S01]  /*4a10*/  LOP3.LUT R12, R15, 0xff, RZ, 0xc0, !PT ;  /* 0x000000ff0f0c7812 */ /* 0x000fe200078ec0ff */
[----:B------:R-:W-:Y:S02]  /*4a20*/  HADD2.F32 R106, -RZ, R106.H1_H1 ;  /* 0x3000006aff6a7230 */ /* 0x000fe40000004100 */
[----:B------:R-:W-:Y:S01]  /*4a30*/  FFMA.FTZ R112, R110, R111, R112 ;  /* 0x0000006f6e707223 */ /* 0x000fe20000010070 */
[----:B------:R-:W-:Y:S02]  /*4a40*/  HADD2.F32 R109, -RZ, R109.H1_H1 ;  /* 0x3000006dff6d7230 */ /* 0x000fe40000004100 */
[CC--:B------:R-:W-:Y:S01]  /*4a50*/  FMUL.FTZ R110, R37.reuse, R108.reuse ;  /* 0x0000006c256e7220 */ /* 0x0c0fe20000410000 */
        /* <DEDUP_REMOVED lines=38> */
[----:B------:R-:W-:Y:S01]  /*4cc0*/  FFMA.FTZ R35, R105, R104, -R108 ;  /* 0x0000006869237223 */ /* 0x000fe2000001086c */
        /* <DEDUP_REMOVED lines=15> */
[C---:B------:R-:W-:Y:S01]  /*4dc0*/  FMUL.FTZ R34, R32.reuse, R34 ;  /* 0x0000002220227220 */ /* 0x040fe20000410000 */
[----:B------:R-:W-:Y:S01]  /*4dd0*/  F2FP.F16.E4M3.UNPACK_B R33, R33.H1 ;  /* 0x00000021ff21723e */ /* 0x000fe200030006ff */
[-C--:B------:R-:W-:Y:S01]  /*4de0*/  FFMA.FTZ R32, R32, R39.reuse, -R43 ;  /* 0x0000002720207223 */ /* 0x080fe2000001082b */
[----:B------:R-:W-:Y:S01]  /*4df0*/  FFMA.FTZ R108, R107, R104, -R108 ;  /* 0x000000686b6c7223 */ /* 0x000fe2000001086c */
[----:B------:R-:W-:Y:S01]  /*4e00*/  FFMA.FTZ R15, R15, R39, R34 ;  /* 0x000000270f0f7223 */ /* 0x000fe20000010022 */
        /* <DEDUP_REMOVED lines=17> */
[----:B------:R-:W-:Y:S01]  /*4f20*/  F2FP.SATFINITE.E4M3.F32.PACK_AB_MERGE_C R41, R37, R112, R41 ;  /* 0x000000702529723e */ /* 0x000fe20004807029 */
[C---:B------:R-:W-:Y:S01]  /*4f30*/  FMUL.FTZ R39, R33.reuse, R13 ;  /* 0x0000000d21277220 */ /* 0x040fe20000410000 */
[----:B------:R-:W-:Y:S02]  /*4f40*/  IMAD.MOV.U32 R37, RZ, RZ, R35 ;  /* 0x000000ffff257224 */ /* 0x000fe400078e0023 */
        /* <DEDUP_REMOVED lines=17> */
[----:B------:R-:W-:Y:S01]  /*5060*/  FMUL.FTZ R113, R104, R113 ;  /* 0x0000007168717220 */ /* 0x000fe20000410000 */
[----:B------:R-:W-:Y:S01]  /*5070*/  HADD2.F32 R14, -RZ, R14.H1_H1 ;  /* 0x3000000eff0e7230 */ /* 0x000fe20000004100 */
[----:B------:R-:W-:Y:S01]  /*5080*/  F2FP.F16.E4M3.UNPACK_B R97, R97 ;  /* 0x00000061ff61723e */ /* 0x000fe200020006ff */
[----:B------:R-:W-:Y:S02]  /*5090*/  HADD2.F32 R39, -RZ, R39.H1_H1 ;  /* 0x30000027ff277230 */ /* 0x000fe40000004100 */
[----:B------:R-:W-:Y:S01]  /*50a0*/  FFMA.FTZ R113, R34, R109, R113 ;  /* 0x0000006d22717223 */ /* 0x000fe20000010071 */
        /* <DEDUP_REMOVED lines=22> */
[----:B------:R-:W-:Y:S01]  /*5210*/  F2FP.F16.E4M3.UNPACK_B R38, R38 ;  /* 0x00000026ff26723e */ /* 0x000fe200020006ff */
[-C--:B------:R-:W-:Y:S01]  /*5220*/  FFMA.FTZ R33, R36, R97.reuse, -R33 ;  /* 0x0000006124217223 */ /* 0x080fe20000010821 */
[----:B------:R-:W-:Y:S01]  /*5230*/  F2FP.F16.E4M3.UNPACK_B R36, R42.H1 ;  /* 0x0000002aff24723e */ /* 0x000fe200030006ff */
        /* <DEDUP_REMOVED lines=8> */
[----:B------:R-:W-:Y:S01]  /*52c0*/  HADD2.F32 R36, -RZ, R36.H1_H1 ;  /* 0x30000024ff247230 */ /* 0x000fe20000004100 */
[----:B------:R-:W-:Y:S01]  /*52d0*/  F2FP.F16.E4M3.UNPACK_B R42, R42 ;  /* 0x0000002aff2a723e */ /* 0x000fe200020006ff */
[--C-:B------:R-:W-:Y:S01]  /*52e0*/  HADD2.F32 R115, -RZ, R33.reuse.H0_H0 ;  /* 0x20000021ff737230 */ /* 0x100fe20000004100 */
[----:B------:R-:W-:Y:S01]  /*52f0*/  F2FP.F16.E4M3.UNPACK_B R100, R100 ;  /* 0x00000064ff64723e */ /* 0x000fe200020006ff */
[----:B------:R-:W-:Y:S01]  /*5300*/  HADD2.F32 R33, -RZ, R33.H1_H1 ;  /* 0x30000021ff217230 */ /* 0x000fe20000004100 */
[----:B------:R-:W-:Y:S01]  /*5310*/  F2FP.SATFINITE.E4M3.F32.PACK_AB_MERGE_C R13, R13, R113, RZ ;  /* 0x000000710d0d723e */ /* 0x000fe200048070ff */
[----:B------:R-:W-:-:S02]  /*5320*/  HADD2.F32 R34, -RZ, R34.H1_H1 ;  /* 0x30000022ff227230 */ /* 0x000fc40000004100 */
[-C--:B------:R-:W-:Y:S01]  /*5330*/  FMUL.FTZ R111, R39, R115.reuse ;  /* 0x00000073276f7220 */ /* 0x080fe20000410000 */
[----:B------:R-:W-:Y:S01]  /*5340*/  FMUL.FTZ R115, R97, R115 ;  /* 0x0000007361737220 */ /* 0x000fe20000410000 */
[----:B------:R-:W-:Y:S01]  /*5350*/  HADD2.F32 R40, -RZ, R40.H1_H1 ;  /* 0x30000028ff287230 */ /* 0x000fe20000004100 */
[----:B------:R-:W-:Y:S01]  /*5360*/  F2FP.SATFINITE.E4M3.F32.PACK_AB_MERGE_C R43, R15, R105, R12 ;  /* 0x000000690f2b723e */ /* 0x000fe2000480700c */
[-C--:B------:R-:W-:Y:S01]  /*5370*/  FFMA.FTZ R111, R97, R98.reuse, -R111 ;  /* 0x00000062616f7223 */ /* 0x080fe2000001086f */
[----:B------:R-:W-:Y:S01]  /*5380*/  FFMA.FTZ R115, R39, R98, R115 ;  /* 0x0000006227737223 */ /* 0x000fe20000010073 */
[-C--:B------:R-:W-:Y:S01]  /*5390*/  FMUL.FTZ R39, R36, R33.reuse ;  /* 0x0000002124277220 */ /* 0x080fe20000410000 */
        /* <DEDUP_REMOVED lines=17> */
[----:B------:R-:W-:Y:S01]  /*54b0*/  F2FP.SATFINITE.E4M3.F32.PACK_AB_MERGE_C R33, R33, R115, RZ ;  /* 0x000000732121723e */ /* 0x000fe200048070ff */
[----:B------:R-:W-:Y:S01]  /*54c0*/  FMUL.FTZ R99, R38, R99 ;  /* 0x0000006326637220 */ /* 0x000fe20000410000 */
[----:B------:R-:W-:Y:S01]  /*54d0*/  F2FP.SATFINITE.E4M3.F32.PACK_AB_MERGE_C R40, R14, R109, R13 ;  /* 0x0000006d0e28723e */ /* 0x000fe2000480700d */
[-C--:B------:R-:W-:Y:S01]  /*54e0*/  FFMA.FTZ R38, R38, R39.reuse, -R117 ;  /* 0x0000002726267223 */ /* 0x080fe20000010875 */
[----:B------:R-:W-:Y:S02]  /*54f0*/  IMAD.MOV.U32 R36, RZ, RZ, R104 ;  /* 0x000000ffff247224 */ /* 0x000fe400078e0068 */
[----:B------:R-:W-:Y:S01]  /*5500*/  FFMA.FTZ R99, R42, R39, R99 ;  /* 0x000000272a637223 */ /* 0x000fe20000010063 */
[----:B------:R-:W-:-:S02]  /*5510*/  F2FP.SATFINITE.E4M3.F32.PACK_AB_MERGE_C R39, R32, R108, R107 ;  /* 0x0000006c2027723e */ /* 0x000fc4000480706b */
[----:B------:R-:W-:Y:S02]  /*5520*/  F2FP.SATFINITE.E4M3.F32.PACK_AB_MERGE_C R38, R38, R97, R34 ;  /* 0x000000612626723e */ /* 0x000fe40004807022 */
[----:B------:R-:W-:-:S07]  /*5530*/  F2FP.SATFINITE.E4M3.F32.PACK_AB_MERGE_C R42, R99, R98, R33 ;  /* 0x00000062632a723e */ /* 0x000fce0004807021 */
.L_x_9638:
[----:B------:R-:W-:Y:S05]  /*5540*/  BSYNC B2 ;  /* 0x0000000000027941 */ /* 0x000fea0003800000 */
.L_x_9637:
[--C-:B------:R-:W-:Y:S02]  /*5550*/  @!P4 SHF.R.S32.HI R12, RZ, 0x1f, R102.reuse ;  /* 0x0000001fff0cc819 */ /* 0x100fe40000011466 */
[----:B------:R-:W-:-:S04]  /*5560*/  @!P4 IADD3 R15, P5, P6, R58, R78, R102 ;  /* 0x0000004e3a0fc210 */ /* 0x000fc80007ebe066 */
[----:B------:R-:W-:Y:S02]  /*5570*/  @!P4 IADD3.X R32, R80, R95, R12, P5, P6 ;  /* 0x0000005f5020c210 */ /* 0x000fe40002fec40c */
[----:B------:R-:W-:-:S05]  /*5580*/  IADD3 R12, P5, R103, R76, RZ ;  /* 0x0000004c670c7210 */ /* 0x000fca0007fbe0ff */
[----:B------:R-:W-:Y:S01]  /*5590*/  IMAD.X R13, R101, 0x1, R77, P5 ;  /* 0x00000001650d7824 */ /* 0x000fe200028e064d */
[----:B------:R-:W-:-:S04]  /*55a0*/  @!P4 IADD3 R14, P5, R15, R76, RZ ;  /* 0x0000004c0f0ec210 */ /* 0x000fc80007fbe0ff */
[----:B-1----:R1:W-:Y:S01]  /*55b0*/  STG.E.128 desc[UR42][R12.64], R36 ;  /* 0x000000240c007986 */ /* 0x0023e2000c101d2a */
[----:B------:R-:W-:-:S05]  /*55c0*/  @!P4 IMAD.X R15, R32, 0x1, R77, P5 ;  /* 0x00000001200fc824 */ /* 0x000fca00028e064d */
[----:B--2---:R1:W-:Y:S03]  /*55d0*/  @!P4 STG.E.128 desc[UR42][R14.64], R40 ;  /* 0x000000280e00c986 */ /* 0x0043e6000c101d2a */
.L_x_9636:
[----:B------:R-:W-:Y:S05]  /*55e0*/  BSYNC B1 ;  /* 0x0000000000017941 */ /* 0x000fea0003800000 */
.L_x_9635:
[----:B------:R-:W-:-:S13]  /*55f0*/  ISETP.NE.AND P4, PT, R45, RZ, PT ;  /* 0x000000ff2d00720c */ /* 0x000fda0003f85270 */
[----:B------:R-:W-:Y:S05]  /*5600*/  @!P4 BRA `(.L_x_9619) ;  /* 0x000000100048c947 */ /* 0x000fea0003800000 */
[----:B------:R-:W2:Y:S04]  /*5610*/  LDL R32, [R1+0x1c] ;  /* 0x00001c0001207983 */ /* 0x000ea80000100800 */
[----:B-1----:R-:W3:Y:S04]  /*5620*/  LDL R15, [R1+0x74] ;  /* 0x00007400010f7983 */ /* 0x002ee80000100800 */
[----:B------:R-:W4:Y:S01]  /*5630*/  LDL R14, [R1+0x2c] ;  /* 0x00002c00010e7983 */ /* 0x000f220000100800 */
[----:B------:R-:W-:Y:S01]  /*5640*/  ISETP.NE.AND P5, PT, R82, RZ, PT ;  /* 0x000000ff5200720c */ /* 0x000fe20003fa5270 */
[----:B------:R-:W-:Y:S03]  /*5650*/  BSSY B1, `(.L_x_9639) ;  /* 0x00000ec000017945 */ /* 0x000fe60003800000 */
[----:B------:R-:W-:-:S02]  /*5660*/  SEL R96, R61, R96, !P5 ;  /* 0x000000603d607207 */ /* 0x000fc40006800000 */
[----:B------:R-:W-:Y:S02]  /*5670*/  IADD3 R37, P4, P5, R58, R78, R7 ;  /* 0x0000004e3a257210 */ /* 0x000fe40007d9e007 */
[----:B------:R-:W-:Y:S02]  /*5680*/  SHF.R.S32.HI R13, RZ, 0x1f, R96 ;  /* 0x0000001fff0d7819 */ /* 0x000fe40000011460 */
[----:B------:R-:W-:Y:S02]  /*5690*/  IADD3.X R38, R80, R95, R3, P4, P5 ;  /* 0x0000005f50267210 */ /* 0x000fe400027ea403 */
[----:B------:R-:W-:Y:S02]  /*56a0*/  LEA.HI R13, R13, R96, RZ, 0x5 ;  /* 0x000000600d0d7211 */ /* 0x000fe400078f28ff */
[----:B------:R-:W-:Y:S02]  /*56b0*/  ISETP.GE.AND P5, PT, R81, R87, PT ;  /* 0x000000575100720c */ /* 0x000fe40003fa6270 */
[----:B------:R-:W-:-:S02]  /*56c0*/  SHF.R.S32.HI R13, RZ, 0x5, R13 ;  /* 0x00000005ff0d7819 */ /* 0x000fc4000001140d */
[----:B------:R-:W-:Y:S02]  /*56d0*/  IADD3 R36, P4, R37, R76, RZ ;  /* 0x0000004c25247210 */ /* 0x000fe40007f9e0ff */
[----:B------:R-:W-:-:S03]  /*56e0*/  LEA.HI.SX32 R13, R72, R13, 0x1c ;  /* 0x0000000d480d7211 */ /* 0x000fc600078fe2ff */
[----:B------:R-:W-:Y:S01]  /*56f0*/  IMAD.X R37, R38, 0x1, R77, P4 ;  /* 0x0000000126257824 */ /* 0x000fe200020e064d */
[C---:B------:R-:W-:Y:S01]  /*5700*/  LEA.HI R12, R13.reuse, R13, RZ, 0x1 ;  /* 0x0000000d0d0c7211 */ /* 0x040fe200078f08ff */
[----:B------:R-:W-:-:S04]  /*5710*/  IMAD.SHL.U32 R39, R13, 0x10, RZ ;  /* 0x000000100d277824 */ /* 0x000fc800078e00ff */
[----:B------:R-:W-:-:S05]  /*5720*/  IMAD.SHL.U32 R13, R12, 0x800, RZ ;  /* 0x000008000c0d7824 */ /* 0x000fca00078e00ff */
        /* <DEDUP_REMOVED lines=11> */
[----:B------:R-:W-:Y:S02]  /*57e0*/  SHF.R.U32.HI R97, RZ, 0x8, R9 ;  /* 0x00000008ff617819 */ /* 0x000fe40000011609 */
[----:B------:R-:W-:Y:S02]  /*57f0*/  SHF.R.U32.HI R30, RZ, 0x8, R11 ;  /* 0x00000008ff1e7819 */ /* 0x000fe4000001160b */
[----:B------:R-:W-:Y:S02]  /*5800*/  SHF.R.U32.HI R99, RZ, 0x18, R9 ;  /* 0x00000018ff637819 */ /* 0x000fe40000011609 */
[----:B------:R-:W-:Y:S01]  /*5810*/  LOP3.LUT R40, R9, 0xff, RZ, 0xc0, !PT ;  /* 0x000000ff09287812 */ /* 0x000fe200078ec0ff */
[----:B------:R-:W-:Y:S01]  /*5820*/  IMAD.SHL.U32 R30, R30, 0x100, RZ ;  /* 0x000001001e1e7824 */ /* 0x000fe200078e00ff */
[----:B------:R-:W-:Y:S02]  /*5830*/  SHF.R.U32.HI R96, RZ, 0x18, R11 ;  /* 0x00000018ff607819 */ /* 0x000fe4000001160b */
[----:B------:R-:W-:-:S02]  /*5840*/  LOP3.LUT R41, R11, 0xff, RZ, 0xc0, !PT ;  /* 0x000000ff0b297812 */ /* 0x000fc400078ec0ff */
[----:B------:R-:W-:Y:S02]  /*5850*/  SHF.R.U32.HI R8, RZ, 0x10, R11 ;  /* 0x00000010ff087819 */ /* 0x000fe4000001160b */
[--C-:B------:R-:W-:Y:S02]  /*5860*/  SHF.R.U32.HI R87, RZ, 0x8, R31.reuse ;  /* 0x00000008ff577819 */ /* 0x100fe4000001161f */
[----:B------:R-:W-:Y:S01]  /*5870*/  LOP3.LUT R28, R31, 0xff0000ff, RZ, 0xc0, !PT ;  /* 0xff0000ff1f1c7812 */ /* 0x000fe200078ec0ff */
[----:B------:R-:W-:Y:S01]  /*5880*/  IMAD.U32 R8, R8, 0x10000, RZ ;  /* 0x0001000008087824 */ /* 0x000fe200078e00ff */
[----:B------:R-:W-:Y:S01]  /*5890*/  SHF.R.U32.HI R11, RZ, 0x10, R31 ;  /* 0x00000010ff0b7819 */ /* 0x000fe2000001161f */
[----:B------:R-:W-:Y:S01]  /*58a0*/  IMAD.SHL.U32 R31, R97, 0x100, RZ ;  /* 0x00000100611f7824 */ /* 0x000fe200078e00ff */
[----:B------:R-:W-:Y:S01]  /*58b0*/  SHF.R.U32.HI R10, RZ, 0x10, R9 ;  /* 0x00000010ff0a7819 */ /* 0x000fe20000011609 */
[----:B------:R-:W-:Y:S01]  /*58c0*/  IMAD.SHL.U32 R87, R87, 0x100, RZ ;  /* 0x0000010057577824 */ /* 0x000fe200078e00ff */
[----:B------:R-:W-:-:S02]  /*58d0*/  SHF.R.U32.HI R43, RZ, 0x18, R29 ;  /* 0x00000018ff2b7819 */ /* 0x000fc4000001161d */
[----:B------:R-:W-:Y:S01]  /*58e0*/  LOP3.LUT R42, R29, 0xff, RZ, 0xc0, !PT ;  /* 0x000000ff1d2a7812 */ /* 0x000fe200078ec0ff */
[----:B------:R-:W-:Y:S01]  /*58f0*/  IMAD.U32 R10, R10, 0x10000, RZ ;  /* 0x000100000a0a7824 */ /* 0x000fe200078e00ff */
[--C-:B------:R-:W-:Y:S02]  /*5900*/  SHF.R.U32.HI R38, RZ, 0x8, R29.reuse ;  /* 0x00000008ff267819 */ /* 0x100fe4000001161d */
[----:B------:R-:W-:Y:S01]  /*5910*/  SHF.R.U32.HI R9, RZ, 0x10, R29 ;  /* 0x00000010ff097819 */ /* 0x000fe2000001161d */
[----:B-1----:R-:W-:Y:S01]  /*5920*/  IMAD.MOV.U32 R29, RZ, RZ, R12 ;  /* 0x000000ffff1d7224 */ /* 0x002fe200078e000c */
[----:B------:R-:W-:Y:S02]  /*5930*/  PRMT R40, R99, 0x654, R40 ;  /* 0x0000065463287816 */ /* 0x000fe40000000028 */
[----:B------:R-:W-:Y:S01]  /*5940*/  PRMT R41, R96, 0x654, R41 ;  /* 0x0000065460297816 */ /* 0x000fe20000000029 */
[----:B------:R-:W-:Y:S01]  /*5950*/  IMAD.U32 R9, R9, 0x10000, RZ ;  /* 0x0001000009097824 */ /* 0x000fe200078e00ff */
[----:B------:R-:W-:Y:S01]  /*5960*/  PRMT R42, R43, 0x654, R42 ;  /* 0x000006542b2a7816 */ /* 0x000fe2000000002a */
[----:B------:R-:W-:Y:S01]  /*5970*/  IMAD.SHL.U32 R43, R38, 0x100, RZ ;  /* 0x00000100262b7824 */ /* 0x000fe200078e00ff */
[----:B------:R-:W-:Y:S01]  /*5980*/  LOP3.LUT R31, R40, 0xff00, R31, 0xf8, !PT ;  /* 0x0000ff00281f7812 */ /* 0x000fe200078ef81f */
[----:B------:R-:W-:Y:S01]  /*5990*/  IMAD.U32 R96, R11, 0x10000, RZ ;  /* 0x000100000b607824 */ /* 0x000fe200078e00ff */
[----:B------:R-:W-:-:S02]  /*59a0*/  LOP3.LUT R41, R41, 0xff00, R30, 0xf8, !PT ;  /* 0x0000ff0029297812 */ /* 0x000fc400078ef81e */
[----:B------:R-:W-:Y:S02]  /*59b0*/  F2FP.F16.E4M3.UNPACK_B R40, R90.H1 ;  /* 0x0000005aff28723e */ /* 0x000fe400030006ff */
[----:B--2---:R-:W-:Y:S02]  /*59c0*/  F2FP.F16.E4M3.UNPACK_B R38, R32.H1 ;  /* 0x00000020ff26723e */ /* 0x004fe400030006ff */
[----:B------:R-:W-:Y:S02]  /*59d0*/  F2FP.F16.E4M3.UNPACK_B R30, R29.H1 ;  /* 0x0000001dff1e723e */ /* 0x000fe400030006ff */
[----:B------:R-:W-:Y:S01]  /*59e0*/  LOP3.LUT R42, R42, 0xff00, R43, 0xf8, !PT ;  /* 0x0000ff002a2a7812 */ /* 0x000fe200078ef82b */
[----:B------:R-:W-:Y:S01]  /*59f0*/  HADD2.F32 R43, -RZ, R40.H0_H0 ;  /* 0x20000028ff2b7230 */ /* 0x000fe20000004100 */
[----:B------:R-:W-:Y:S01]  /*5a00*/  LOP3.LUT R87, R28, 0xff00, R87, 0xf8, !PT ;  /* 0x0000ff001c577812 */ /* 0x000fe200078ef857 */
[----:B------:R-:W-:Y:S01]  /*5a10*/  HADD2.F32 R28, -RZ, R38.H0_H0 ;  /* 0x20000026ff1c7230 */ /* 0x000fe20000004100 */
[----:B------:R-:W-:Y:S01]  /*5a20*/  LOP3.LUT R10, R31, 0xff0000, R10, 0xf8, !PT ;  /* 0x00ff00001f0a7812 */ /* 0x000fe200078ef80a */
[----:B------:R-:W-:Y:S01]  /*5a30*/  HADD2.F32 R12, -RZ, R30.H0_H0 ;  /* 0x2000001eff0c7230 */ /* 0x000fe20000004100 */
[----:B------:R-:W-:Y:S01]  /*5a40*/  F2FP.F16.E4M3.UNPACK_B R31, R92.H1 ;  /* 0x0000005cff1f723e */ /* 0x000fe200030006ff */
[----:B------:R-:W-:Y:S01]  /*5a50*/  HADD2.F32 R40, -RZ, R40.H1_H1 ;  /* 0x30000028ff287230 */ /* 0x000fe20000004100 */
[----:B------:R-:W-:Y:S01]  /*5a60*/  LOP3.LUT R8, R41, 0xff0000, R8, 0xf8, !PT ;  /* 0x00ff000029087812 */ /* 0x000fe200078ef808 */
[-C--:B------:R-:W-:Y:S01]  /*5a70*/  FMUL.FTZ R97, R28, R43.reuse ;  /* 0x0000002b1c617220 */ /* 0x080fe20000410000 */
[----:B------:R-:W-:Y:S01]  /*5a80*/  FMUL.FTZ R43, R12, R43 ;  /* 0x0000002b0c2b7220 */ /* 0x000fe20000410000 */
[--C-:B------:R-:W-:Y:S01]  /*5a90*/  HADD2.F32 R41, -RZ, R31.reuse.H0_H0 ;  /* 0x2000001fff297230 */ /* 0x100fe20000004100 */
[----:B------:R-:W-:Y:S01]  /*5aa0*/  LOP3.LUT R11, R42, 0xff0000, R9, 0xf8, !PT ;  /* 0x00ff00002a0b7812 */ /* 0x000fe200078ef809 */
[----:B------:R-:W-:Y:S01]  /*5ab0*/  HADD2.F32 R42, -RZ, R31.H1_H1 ;  /* 0x3000001fff2a7230 */ /* 0x000fe20000004100 */
[----:B------:R-:W-:Y:S01]  /*5ac0*/  F2FP.F16.E4M3.UNPACK_B R90, R90 ;  /* 0x0000005aff5a723e */ /* 0x000fe200020006ff */
[----:B------:R-:W-:-:S02]  /*5ad0*/  HADD2.F32 R31, -RZ, R30.H1_H1 ;  /* 0x3000001eff1f7230 */ /* 0x000fc40000004100 */
[-C--:B------:R-:W-:Y:S01]  /*5ae0*/  FFMA.FTZ R12, R12, R41.reuse, -R97 ;  /* 0x000000290c0c7223 */ /* 0x080fe20000010861 */
[----:B------:R-:W-:Y:S01]  /*5af0*/  FFMA.FTZ R28, R28, R41, R43 ;  /* 0x000000291c1c7223 */ /* 0x000fe2000001002b */
[----:B------:R-:W-:Y:S01]  /*5b00*/  HADD2.F32 R41, -RZ, R38.H1_H1 ;  /* 0x30000026ff297230 */ /* 0x000fe20000004100 */
[----:B------:R-:W-:Y:S01]  /*5b10*/  F2FP.F16.E4M3.UNPACK_B R32, R32 ;  /* 0x00000020ff20723e */ /* 0x000fe200020006ff */
[-C--:B------:R-:W-:Y:S01]  /*5b20*/  FMUL.FTZ R98, R31, R40.reuse ;  /* 0x000000281f627220 */ /* 0x080fe20000410000 */
[----:B------:R-:W-:Y:S01]  /*5b30*/  F2FP.F16.E4M3.UNPACK_B R38, R29 ;  /* 0x0000001dff26723e */ /* 0x000fe200020006ff */
[----:B------:R-:W-:Y:S01]  /*5b40*/  HADD2.F32 R43, -RZ, R90.H0_H0 ;  /* 0x2000005aff2b7230 */ /* 0x000fe20000004100 */
[----:B------:R-:W-:Y:S01]  /*5b50*/  LOP3.LUT R9, R87, 0xff0000, R96, 0xf8, !PT ;  /* 0x00ff000057097812 */ /* 0x000fe200078ef860 */
[----:B------:R-:W-:Y:S01]  /*5b60*/  FMUL.FTZ R96, R41, R40 ;  /* 0x0000002829607220 */ /* 0x000fe20000410000 */
[----:B------:R-:W-:Y:S01]  /*5b70*/  F2FP.F16.E4M3.UNPACK_B R92, R92 ;  /* 0x0000005cff5c723e */ /* 0x000fe200020006ff */
[----:B------:R-:W-:-:S02]  /*5b80*/  HADD2.F32 R40, -RZ, R32.H0_H0 ;  /* 0x20000020ff287230 */ /* 0x000fc40000004100 */
        /* <DEDUP_REMOVED lines=17> */
[----:B------:R-:W-:Y:S02]  /*5ca0*/  HADD2.F32 R99, -RZ, R40.H0_H0 ;  /* 0x20000028ff637230 */ /* 0x000fe40000004100 */
[----:B------:R-:W-:Y:S01]  /*5cb0*/  FFMA.FTZ R41, R38, R92, -R41 ;  /* 0x0000005c26297223 */ /* 0x000fe20000010829 */
        /* <DEDUP_REMOVED lines=16> */
[----:B------:R-:W-:Y:S01]  /*5dc0*/  F2FP.F16.E4M3.UNPACK_B R90, R91 ;  /* 0x0000005bff5a723e */ /* 0x000fe200020006ff */
[C---:B------:R-:W-:Y:S01]  /*5dd0*/  FMUL.FTZ R98, R42.reuse, R92 ;  /* 0x0000005c2a627220 */ /* 0x040fe20000410000 */
[----:B------:R-:W-:Y:S01]  /*5de0*/  FFMA.FTZ R91, R42, R96, R101 ;  /* 0x000000602a5b7223 */ /* 0x000fe20000010065 */
[----:B------:R-:W-:Y:S01]  /*5df0*/  F2FP.F16.E4M3.UNPACK_B R42, R34 ;  /* 0x00000022ff2a723e */ /* 0x000fe200020006ff */
[----:B------:R-:W-:Y:S01]  /*5e00*/  HADD2.F32 R34, -RZ, R14.H0_H0 ;  /* 0x2000000eff227230 */ /* 0x000fe20000004100 */
[----:B------:R-:W-:Y:S01]  /*5e10*/  F2FP.SATFINITE.E4M3.F32.PACK_AB_MERGE_C R12, R29, R12, RZ ;  /* 0x0000000c1d0c723e */ /* 0x000fe200048070ff */
[----:B------:R-:W-:-:S02]  /*5e20*/  HADD2.F32 R99, -RZ, R90.H0_H0 ;  /* 0x2000005aff637230 */ /* 0x000fc40000004100 */
[----:B------:R-:W-:Y:S01]  /*5e30*/  FFMA.FTZ R87, R87, R96, -R98 ;  /* 0x0000006057577223 */ /* 0x000fe20000010862 */
[----:B------:R-:W-:Y:S01]  /*5e40*/  HADD2.F32 R101, -RZ, R90.H1_H1 ;  /* 0x3000005aff657230 */ /* 0x000fe20000004100 */
[----:B------:R-:W-:Y:S01]  /*5e50*/  F2FP.SATFINITE.E4M3.F32.PACK_AB_MERGE_C R29, R31, R28, RZ ;  /* 0x0000001c1f1d723e */ /* 0x000fe200048070ff */
[--C-:B------:R-:W-:Y:S01]  /*5e60*/  HADD2.F32 R90, -RZ, R42.reuse.H0_H0 ;  /* 0x2000002aff5a7230 */ /* 0x100fe20000004100 */
[----:B------:R-:W-:Y:S01]  /*5e70*/  F2FP.SATFINITE.E4M3.F32.PACK_AB_MERGE_C R12, R41, R30, R12 ;  /* 0x0000001e290c723e */ /* 0x000fe2000480700c */
[----:B------:R-:W-:Y:S01]  /*5e80*/  HADD2.F32 R42, -RZ, R42.H1_H1 ;  /* 0x3000002aff2a7230 */ /* 0x000fe20000004100 */
[----:B------:R-:W-:Y:S01]  /*5e90*/  F2FP.SATFINITE.E4M3.F32.PACK_AB_MERGE_C R32, R43, R32, R29 ;  /* 0x000000202b20723e */ /* 0x000fe2000480701d */
[----:B------:R-:W-:Y:S02]  /*5ea0*/  HADD2.F32 R14, -RZ, R14.H1_H1 ;  /* 0x3000000eff0e7230 */ /* 0x000fe40000004100 */
[----:B------:R-:W-:Y:S01]  /*5eb0*/  FMUL.FTZ R103, R90, R99 ;  /* 0x000000635a677220 */ /* 0x000fe20000410000 */
[----:B------:R-:W-:-:S02]  /*5ec0*/  HADD2.F32 R97, -RZ, R93.H0_H0 ;  /* 0x2000005dff617230 */ /* 0x000fc40000004100 */
[-C--:B------:R-:W-:Y:S01]  /*5ed0*/  FMUL.FTZ R105, R42, R101.reuse ;  /* 0x000000652a697220 */ /* 0x080fe20000410000 */
[----:B------:R-:W-:Y:S02]  /*5ee0*/  HADD2.F32 R93, -RZ, R93.H1_H1 ;  /* 0x3000005dff5d7230 */ /* 0x000fe40000004100 */
[----:B------:R-:W-:Y:S01]  /*5ef0*/  FMUL.FTZ R101, R14, R101 ;  /* 0x000000650e657220 */ /* 0x000fe20000410000 */
[C---:B------:R-:W-:Y:S01]  /*5f00*/  FMUL.FTZ R99, R34.reuse, R99 ;  /* 0x0000006322637220 */ /* 0x040fe20000410000 */
        /* <DEDUP_REMOVED lines=55> */
[----:B------:R-:W-:Y:S01]  /*6280*/  HADD2.F32 R97, -RZ, R97.H1_H1 ;  /* 0x30000061ff617230 */ /* 0x000fe20000004100 */
[----:B------:R-:W-:Y:S01]  /*6290*/  F2FP.F16.E4M3.UNPACK_B R42, R35.H1 ;  /* 0x00000023ff2a723e */ /* 0x000fe200030006ff */
[----:B------:R-:W-:Y:S01]  /*62a0*/  HADD2.F32 R35, -RZ, R33.H0_H0 ;  /* 0x20000021ff237230 */ /* 0x000fe20000004100 */
[----:B------:R-:W-:Y:S01]  /*62b0*/  F2FP.F16.E4M3.UNPACK_B R90, R8 ;  /* 0x00000008ff5a723e */ /* 0x000fe200020006ff */
        /* <DEDUP_REMOVED lines=10> */
[----:B------:R-:W-:Y:S02]  /*6360*/  HADD2.F32 R42, -RZ, R42.H1_H1 ;  /* 0x3000002aff2a7230 */ /* 0x000fe40000004100 */
[-C--:B------:R-:W-:Y:S01]  /*6370*/  FMUL.FTZ R99, R87, R9.reuse ;  /* 0x0000000957637220 */ /* 0x080fe20000410000 */
[----:B------:R-:W-:Y:S02]  /*6380*/  HADD2.F32 R15, -RZ, R15.H1_H1 ;  /* 0x3000000fff0f7230 */ /* 0x000fe40000004100 */
[----:B------:R-:W-:Y:S01]  /*6390*/  FMUL.FTZ R102, R40, R9 ;  /* 0x0000000928667220 */ /* 0x000fe20000410000 */
[----:B------:R-:W-:-:S02]  /*63a0*/  HADD2.F32 R93, -RZ, R91.H0_H0 ;  /* 0x2000005bff5d7230 */ /* 0x000fc40000004100 */
[-C--:B------:R-:W-:Y:S01]  /*63b0*/  FFMA.FTZ R8, R35, R92.reuse, -R98 ;  /* 0x0000005c23087223 */ /* 0x080fe20000010862 */
        /* <DEDUP_REMOVED lines=21> */
.L_x_9640:
[----:B------:R-:W-:Y:S05]  /*6510*/  BSYNC B1 ;  /* 0x0000000000017941 */ /* 0x000fea0003800000 */
.L_x_9639:
[----:B-1----:R4:W-:Y:S01]  /*6520*/  STG.E.128 desc[UR42][R36.64], R12 ;  /* 0x0000000c24007986 */ /* 0x0029e2000c101d2a */
        /* <DEDUP_REMOVED lines=9> */
.L_x_9612:
[----:B------:R-:W-:-:S06]  /*65c0*/  UISETP.NE.AND UP0, UPT, UR38, 0x3, UPT ;  /* 0x000000032600788c */ /* 0x000fcc000bf05270 */
[----:B------:R-:W-:-:S13]  /*65d0*/  PLOP3.LUT P3, PT, PT, PT, UP0, 0x80, 0x0 ;  /* 0x000000000000781c */ /* 0x000fda0003f6f008 */
[----:B------:R-:W-:Y:S05]  /*65e0*/  @!P3 BRA `(.L_x_9641) ;  /* 0x000000000004b947 */ /* 0x000fea0003800000 */
[----:B------:R-:W-:Y:S01]  /*65f0*/  BPT.TRAP 0x1 ;  /* 0x000000040000795c */ /* 0x000fe20000300000 */
.L_x_9641:
[----:B------:R-:W2:Y:S01]  /*6600*/  LDL R8, [R1+0x4] ;  /* 0x0000040001087983 */ /* 0x000ea20000100800 */
[----:B------:R-:W-:Y:S01]  /*6610*/  IMAD R83, R18, 0x8, R16 ;  /* 0x0000000812537824 */ /* 0x000fe200078e0210 */
[----:B------:R-:W-:Y:S01]  /*6620*/  BSSY B1, `(.L_x_9642) ;  /* 0x0000007000017945 */ /* 0x000fe20003800000 */
[----:B------:R-:W-:-:S05]  /*6630*/  IMAD R85, R2, -0x80, R27 ;  /* 0xffffff8002557824 */ /* 0x000fca00078e021b */
[----:B------:R-:W-:-:S04]  /*6640*/  VIMNMX R85, R85, 0x80, PT ;  /* 0x0000008055557848 */ /* 0x000fc80003fe0100 */
[----:B------:R-:W-:Y:S02]  /*6650*/  ISETP.GE.AND P4, PT, R23, R85, PT ;  /* 0x000000551700720c */ /* 0x000fe40003f86270 */
[----:B--2---:R-:W-:-:S04]  /*6660*/  SHF.L.U32 R86, R8, 0x1f, RZ ;  /* 0x0000001f08567819 */ /* 0x004fc800000006ff */
[----:B------:R-:W0:Y:S02]  /*6670*/  SYNCS.PHASECHK.TRANS64.TRYWAIT P5, [R83+URZ+0x19c90], R86 ;  /* 0x019c9056530075a7 */ /* 0x000e2400080a017f */
[----:B0-----:R-:W-:Y:S05]  /*6680*/  @!P5 BRA `(.L_x_9643) ;  /* 0x000001c800e4d947 */ /* 0x001fea0003800000 */
.L_x_9945:
[----:B------:R-:W-:Y:S05]  /*6690*/  BSYNC B1 ;  /* 0x0000000000017941 */ /* 0x000fea0003800000 */
.L_x_9642:
        /* <DEDUP_REMOVED lines=9> */
.L_x_9619:
[----:B------:R-:W-:Y:S05]  /*6730*/  BSYNC B0 ;  /* 0x0000000000007941 */ /* 0x000fea0003800000 */
.L_x_9611:
        /* <DEDUP_REMOVED lines=17> */
.L_x_9645:
[----:B------:R-:W-:Y:S05]  /*6850*/  BSYNC B0 ;  /* 0x0000000000007941 */ /* 0x000fea0003800000 */
.L_x_9644:
[----:B------:R-:W2:Y:S01]  /*6860*/  SYNCS.PHASECHK.TRANS64.TRYWAIT P5, [R83+URZ+0x19cb0], R86 ;  /* 0x019cb056530075a7 */ /* 0x000ea200080a017f */
[----:B------:R-:W-:Y:S01]  /*6870*/  BSSY B0, `(.L_x_9646) ;  /* 0x0000003000007945 */ /* 0x000fe20003800000 */
[----:B------:R-:W-:-:S03]  /*6880*/  ISETP.GE.AND P3, PT, R23, R85, PT ;  /* 0x000000551700720c */ /* 0x000fc60003f66270 */
[----:B--2---:R-:W-:Y:S10]  /*6890*/  @!P5 BRA `(.L_x_9647) ;  /* 0x000001c80074d947 */ /* 0x004ff40003800000 */
.L_x_9946:
[----:B------:R-:W-:Y:S05]  /*68a0*/  BSYNC B0 ;  /* 0x0000000000007941 */ /* 0x000fea0003800000 */
.L_x_9646:
[----:B------:R-:W-:Y:S04]  /*68b0*/  BSSY B0, `(.L_x_9648) ;  /* 0x0000016000007945 */ /* 0x000fe80003800000 */
[----:B------:R-:W-:Y:S05]  /*68c0*/  @P3 BRA `(.L_x_9649) ;  /* 0x0000000000503947 */ /* 0x000fea0003800000 */
[----:B------:R-:W-:Y:S01]  /*68d0*/  ULDC UR8, c[0x0][0x2f4] ;  /* 0x0000bd0000087ab9 */ /* 0x000fe20000000800 */
[----:B----4-:R-:W-:Y:S01]  /*68e0*/  IMAD.WIDE R12, R2, 0x80, R46 ;  /* 0x00000080020c7825 */ /* 0x010fe200078e022e */
[----:B------:R-:W-:Y:S01]  /*68f0*/  ISETP.GE.AND P5, PT, R152, UR8, PT ;  /* 0x0000000898007c0c */ /* 0x000fe2000bfa6270 */
[----:B------:R-:W-:Y:S01]  /*6900*/  ULDC.64 UR4, c[0x0][0x328] ;  /* 0x0000ca0000047ab9 */ /* 0x000fe20000000a00 */
[----:B------:R-:W-:Y:S01]  /*6910*/  ULDC.64 UR6, c[0x0][0x318] ;  /* 0x0000c60000067ab9 */ /* 0x000fe20000000a00 */
[----:B------:R-:W-:Y:S02]  /*6920*/  IMAD.MOV.U32 R14, RZ, RZ, R56 ;  /* 0x000000ffff0e7224 */ /* 0x000fe400078e0038 */
[----:B------:R-:W-:Y:S02]  /*6930*/  IMAD.MOV.U32 R15, RZ, RZ, R0 ;  /* 0x000000ffff0f7224 */ /* 0x000fe400078e0000 */
[----:B------:R-:W-:Y:S02]  /*6940*/  IMAD R13, R13, UR4, RZ ;  /* 0x000000040d0d7c24 */ /* 0x000fe4000f8e02ff */
[----:B------:R-:W-:-:S04]  /*6950*/  IMAD.WIDE.U32 R14, R12, UR4, R14 ;  /* 0x000000040c0e7c25 */ /* 0x000fc8000f8e000e */
[----:B-1----:R-:W1:Y:S01]  /*6960*/  @!P5 LDS.128 R8, [R84+0x9000] ;  /* 0x009000005408d984 */ /* 0x002e620000000c00 */
[----:B------:R-:W-:Y:S01]  /*6970*/  IMAD R13, R12, UR5, R13 ;  /* 0x000000050c0d7c24 */ /* 0x000fe2000f8e020d */
[----:B------:R-:W-:-:S04]  /*6980*/  IADD3 R28, P3, R14, UR6, RZ ;  /* 0x000000060e1c7c10 */ /* 0x000fc8000ff7e0ff */
[----:B------:R-:W-:Y:S02]  /*6990*/  IADD3.X R29, R15, UR7, R13, P3, !PT ;  /* 0x000000070f1d7c10 */ /* 0x000fe40009ffe40d */
[----:B------:R-:W-:-:S03]  /*69a0*/  ISETP.GE.AND P3, PT, R81, UR8, PT ;  /* 0x0000000851007c0c */ /* 0x000fc6000bf66270 */
[----:B-1----:R-:W-:Y:S01]  /*69b0*/  @!P5 STG.E.128 desc[UR42][R28.64], R8 ;  /* 0x000000081c00d986 */ /* 0x002fe2000c101d2a */
[----:B------:R-:W-:-:S09]  /*69c0*/  ISETP.GE.AND P5, PT, R65, UR8, PT ;  /* 0x0000000841007c0c */ /* 0x000fd2000bfa6270 */
[----:B------:R-:W1:Y:S04]  /*69d0*/  @!P3 LDS.128 R8, [R84+0xa000] ;  /* 0x00a000005408b984 */ /* 0x000e680000000c00 */
[----:B------:R-:W3:Y:S04]  /*69e0*/  @!P5 LDS.128 R12, [R84+0xb000] ;  /* 0x00b00000540cd984 */ /* 0x000ee80000000c00 */
[----:B-1----:R1:W-:Y:S04]  /*69f0*/  @!P3 STG.E.128 desc[UR42][R28.64+0x20], R8 ;  /* 0x000020081c00b986 */ /* 0x0023e8000c101d2a */
[----:B---3--:R1:W-:Y:S02]  /*6a00*/  @!P5 STG.E.128 desc[UR42][R28.64+0x40], R12 ;  /* 0x0000400c1c00d986 */ /* 0x0083e4000c101d2a */
.L_x_9649:
[----:B------:R-:W-:Y:S05]  /*6a10*/  BSYNC B0 ;  /* 0x0000000000007941 */ /* 0x000fea0003800000 */
.L_x_9648:
[----:B-1----:R-:W3:Y:S01]  /*6a20*/  LDL.LU R9, [R1+0x4] ;  /* 0x0000040001097983 */ /* 0x002ee20000300800 */
[----:B0-2---:R-:W-:Y:S01]  /*6a30*/  @!P4 VIADD R83, R83, 0x19cc0 ;  /* 0x00019cc05353c836 */ /* 0x005fe20000000000 */
[----:B------:R-:W-:Y:S01]  /*6a40*/  PLOP3.LUT P3, PT, PT, PT, PT, 0x8, 0x0 ;  /* 0x000000000000781c */ /* 0x000fe20003f6e170 */
        /* <DEDUP_REMOVED lines=14> */
[----:B------:R0:W-:Y:S01]  /*6b30*/  STL [R1+0x4], R9 ;  /* 0x0000040901007387 */ /* 0x0001e20000100800 */
[----:B------:R-:W-:Y:S05]  /*6b40*/  @P2 BRA `(.L_x_9650) ;  /* 0xffffffb800f82947 */ /* 0x000fea000383ffff */
.L_x_9606:
[----:B------:R-:W2:Y:S01]  /*6b50*/  LDL R8, [R1+0x10] ;  /* 0x0000100001087983 */ /* 0x000ea20000100800 */
[----:B------:R-:W1:Y:S01]  /*6b60*/  LDC R0, c[0x0][0x448] ;  /* 0x00011200ff007b82 */ /* 0x000e620000000800 */
[----:B------:R-:W-:Y:S07]  /*6b70*/  BSSY B0, `(.L_x_9651) ;  /* 0x000000d000007945 */ /* 0x000fee0003800000 */
[----:B------:R-:W3:Y:S01]  /*6b80*/  LDC.64 R2, c[0x0][0x9e0] ;  /* 0x00027800ff027b82 */ /* 0x000ee20000000a00 */
[----:B-1----:R-:W-:-:S02]  /*6b90*/  ISETP.NE.AND P1, PT, R0, 0x1, PT ;  /* 0x000000010000780c */ /* 0x002fc40003f25270 */
[----:B---3--:R-:W-:-:S11]  /*6ba0*/  ISETP.GE.AND P2, PT, R3, 0x1, PT ;  /* 0x000000010300780c */ /* 0x008fd60003f46270 */
[----:B------:R-:W1:Y:S08]  /*6bb0*/  @P1 LDC R0, c[0x0][0x44c] ;  /* 0x00011300ff001b82 */ /* 0x000e700000000800 */
[----:B------:R-:W3:Y:S01]  /*6bc0*/  @P1 LDC R7, c[0x0][0x450] ;  /* 0x00011400ff071b82 */ /* 0x000ee20000000800 */
[----:B--2---:R-:W-:-:S04]  /*6bd0*/  VIADD R5, R8, 0xbf ;  /* 0x000000bf08057836 */ /* 0x004fc80000000000 */
[----:B-1----:R-:W-:-:S05]  /*6be0*/  @P1 IMAD.HI.U32 R0, R5, R0, RZ ;  /* 0x0000000005001227 */ /* 0x002fca00078e00ff */
[----:B---3--:R-:W-:-:S05]  /*6bf0*/  @P1 SHF.R.U32.HI R5, RZ, R7, R0 ;  /* 0x00000007ff051219 */ /* 0x008fca0000011600 */
[----:B------:R-:W-:Y:S01]  /*6c00*/  IMAD.IADD R5, R26, 0x1, R5 ;  /* 0x000000011a057824 */ /* 0x000fe200078e0205 */
[----:B------:R-:W-:Y:S06]  /*6c10*/  @P3 BRA `(.L_x_9652) ;  /* 0x0000000000083947 */ /* 0x000fec0003800000 */
[----:B------:R-:W1:Y:S02]  /*6c20*/  FENCE.VIEW.ASYNC.G ;  /* 0x00000000000073c6 */ /* 0x000e640000000100 */
[----:B-1----:R-:W-:Y:S06]  /*6c30*/  BAR.ARV 0xc, 0x200 ;  /* 0x0308000000007b1d */ /* 0x002fec0000002000 */
.L_x_9652:
[----:B------:R-:W-:Y:S05]  /*6c40*/  BSYNC B0 ;  /* 0x0000000000007941 */ /* 0x000fea0003800000 */
.L_x_9651:
        /* <DEDUP_REMOVED lines=13> */
.L_x_9655:
[----:B------:R-:W-:-:S13]  /*6d20*/  ISETP.NE.AND P0, PT, R3, 0x1, PT ;  /* 0x000000010300780c */ /* 0x000fda0003f05270 */
[----:B------:R-:W1:Y:S02]  /*6d30*/  @P0 LDC.64 R4, c[0x0][0x9e8] ;  /* 0x00027a00ff040b82 */ /* 0x000e640000000a00 */
[----:B-1----:R-:W-:-:S05]  /*6d40*/  @P0 IMAD.HI.U32 R4, R0, R4, RZ ;  /* 0x0000000400040227 */ /* 0x002fca00078e00ff */
[----:B------:R-:W-:-:S07]  /*6d50*/  @P0 SHF.R.U32.HI R0, RZ, R5, R4 ;  /* 0x00000005ff000219 */ /* 0x000fce0000011604 */
.L_x_9656:
[----:B------:R-:W-:Y:S05]  /*6d60*/  BSYNC B0 ;  /* 0x0000000000007941 */ /* 0x000fea0003800000 */
.L_x_9654:
[----:B------:R-:W-:-:S05]  /*6d70*/  IMAD R5, R0, R3, R3 ;  /* 0x0000000300057224 */ /* 0x000fca00078e0203 */
[----:B------:R-:W-:-:S07]  /*6d80*/  VIMNMX R2, R2, R5, PT ;  /* 0x0000000502027248 */ /* 0x000fce0003fe0100 */
.L_x_9653:
[----:B------:R-:W1:Y:S01]  /*6d90*/  @P1 LDC R0, c[0x0][0x44c] ;  /* 0x00011300ff001b82 */ /* 0x000e620000000800 */
[----:B------:R-:W-:Y:S01]  /*6da0*/  VIADD R2, R2, 0x7f ;  /* 0x0000007f02027836 */ /* 0x000fe20000000000 */
[----:B------:R-:W-:-:S04]  /*6db0*/  ULDC UR4, c[0x0][0x9dc] ;  /* 0x0002770000047ab9 */ /* 0x000fc80000000800 */
[----:B------:R-:W-:Y:S02]  /*6dc0*/  SHF.R.S32.HI R5, RZ, 0x1f, R2 ;  /* 0x0000001fff057819 */ /* 0x000fe40000011402 */
[----:B------:R-:W2:Y:S02]  /*6dd0*/  @P1 LDC R7, c[0x0][0x450] ;  /* 0x00011400ff071b82 */ /* 0x000ea40000000800 */
[----:B------:R-:W-:-:S04]  /*6de0*/  LEA.HI R5, R5, R2, RZ, 0x7 ;  /* 0x0000000205057211 */ /* 0x000fc800078f38ff */
[----:B------:R-:W-:-:S04]  /*6df0*/  SHF.R.S32.HI R5, RZ, 0x7, R5 ;  /* 0x00000007ff057819 */ /* 0x000fc80000011405 */
[----:B------:R-:W-:Y:S01]  /*6e00*/  VIMNMX R88, R88, R5, PT ;  /* 0x0000000558587248 */ /* 0x000fe20003fe0100 */
[----:B-1----:R-:W-:-:S04]  /*6e10*/  @P1 IMAD.HI.U32 R4, R8, R0, RZ ;  /* 0x0000000008041227 */ /* 0x002fc800078e00ff */
[----:B------:R-:W-:Y:S01]  /*6e20*/  IMAD.MOV.U32 R0, RZ, RZ, R8 ;  /* 0x000000ffff007224 */ /* 0x000fe200078e0008 */
        /* <DEDUP_REMOVED lines=14> */
.L_x_9659:
[----:B------:R-:W-:-:S13]  /*6f10*/  ISETP.NE.AND P0, PT, R3, 0x1, PT ;  /* 0x000000010300780c */ /* 0x000fda0003f05270 */
[----:B------:R-:W1:Y:S02]  /*6f20*/  @P0 LDC.64 R6, c[0x0][0x9e8] ;  /* 0x00027a00ff060b82 */ /* 0x000e640000000a00 */
[----:B-1----:R-:W-:-:S05]  /*6f30*/  @P0 IMAD.HI.U32 R2, R0, R6, RZ ;  /* 0x0000000600020227 */ /* 0x002fca00078e00ff */
[----:B------:R-:W-:-:S07]  /*6f40*/  @P0 SHF.R.U32.HI R0, RZ, R7, R2 ;  /* 0x00000007ff000219 */ /* 0x000fce0000011602 */
.L_x_9660:
[----:B------:R-:W-:Y:S05]  /*6f50*/  BSYNC B0 ;  /* 0x0000000000007941 */ /* 0x000fea0003800000 */
.L_x_9658:
[----:B------:R-:W-:-:S05]  /*6f60*/  IMAD R3, R0, R3, RZ ;  /* 0x0000000300037224 */ /* 0x000fca00078e02ff */
[----:B------:R-:W-:-:S07]  /*6f70*/  VIMNMX R4, R4, R3, !PT ;  /* 0x0000000304047248 */ /* 0x000fce0007fe0100 */
.L_x_9657:
[----:B------:R-:W-:Y:S01]  /*6f80*/  SHF.R.S32.HI R3, RZ, 0x1f, R4 ;  /* 0x0000001fff037819 */ /* 0x000fe20000011404 */
[----:B------:R-:W-:Y:S01]  /*6f90*/  IMAD.MOV.U32 R0, RZ, RZ, RZ ;  /* 0x000000ffff007224 */ /* 0x000fe200078e00ff */
[----:B------:R-:W-:Y:S02]  /*6fa0*/  PLOP3.LUT P0, PT, PT, PT, PT, 0x80, 0x0 ;  /* 0x000000000000781c */ /* 0x000fe40003f0f070 */
[----:B------:R-:W-:Y:S02]  /*6fb0*/  CS2R R134, SRZ ;  /* 0x0000000000867805 */ /* 0x000fe4000001ff00 */
[----:B------:R-:W-:Y:S02]  /*6fc0*/  LEA.HI R3, R3, R4, RZ, 0x7 ;  /* 0x0000000403037211 */ /* 0x000fe400078f38ff */
[----:B------:R-:W-:Y:S02]  /*6fd0*/  CS2R R26, SRZ ;  /* 0x00000000001a7805 */ /* 0x000fe4000001ff00 */
[----:B------:R-:W-:-:S02]  /*6fe0*/  CS2R R20, SRZ ;  /* 0x0000000000147805 */ /* 0x000fc4000001ff00 */
[----:B------:R-:W-:Y:S02]  /*6ff0*/  CS2R R128, SRZ ;  /* 0x0000000000807805 */ /* 0x000fe4000001ff00 */
[----:B------:R-:W-:Y:S02]  /*7000*/  SHF.R.S32.HI R3, RZ, 0x7, R3 ;  /* 0x00000007ff037819 */ /* 0x000fe40000011403 */
[----:B----4-:R-:W-:Y:S02]  /*7010*/  CS2R R12, SRZ ;  /* 0x00000000000c7805 */ /* 0x010fe4000001ff00 */
[----:B------:R-:W-:Y:S02]  /*7020*/  CS2R R126, SRZ ;  /* 0x00000000007e7805 */ /* 0x000fe4000001ff00 */
[----:B------:R-:W-:Y:S02]  /*7030*/  CS2R R28, SRZ ;  /* 0x00000000001c7805 */ /* 0x000fe4000001ff00 */
[----:B------:R-:W-:-:S02]  /*7040*/  VIMNMX R5, RZ, R3, !PT ;  /* 0x00000003ff057248 */ /* 0x000fc40007fe0100 */
[----:B------:R-:W-:Y:S02]  /*7050*/  CS2R R14, SRZ ;  /* 0x00000000000e7805 */ /* 0x000fe4000001ff00 */
[----:B------:R-:W-:Y:S01]  /*7060*/  CS2R R120, SRZ ;  /* 0x0000000000787805 */ /* 0x000fe2000001ff00 */
[----:B------:R-:W-:Y:S01]  /*7070*/  IMAD.MOV.U32 R25, RZ, RZ, RZ ;  /* 0x000000ffff197224 */ /* 0x000fe200078e00ff */
[----:B------:R-:W-:Y:S01]  /*7080*/  ISETP.GT.AND P1, PT, R88, R5, PT ;  /* 0x000000055800720c */ /* 0x000fe20003f24270 */
[----:B------:R1:W-:Y:S01]  /*7090*/  STL [R1+0x34], R5 ;  /* 0x0000340501007387 */ /* 0x0003e20000100800 */
[----:B------:R-:W-:Y:S02]  /*70a0*/  CS2R R10, SRZ ;  /* 0x00000000000a7805 */ /* 0x000fe4000001ff00 */
[----:B------:R-:W-:Y:S02]  /*70b0*/  CS2R R118, SRZ ;  /* 0x0000000000767805 */ /* 0x000fe4000001ff00 */
[----:B------:R-:W-:-:S02]  /*70c0*/  CS2R R30, SRZ ;  /* 0x00000000001e7805 */ /* 0x000fc4000001ff00 */
[----:B------:R-:W-:Y:S02]  /*70d0*/  CS2R R112, SRZ ;  /* 0x0000000000707805 */ /* 0x000fe4000001ff00 */
[----:B0-----:R-:W-:Y:S02]  /*70e0*/  CS2R R8, SRZ ;  /* 0x0000000000087805 */ /* 0x001fe4000001ff00 */
[----:B------:R-:W-:Y:S02]  /*70f0*/  CS2R R110, SRZ ;  /* 0x00000000006e7805 */ /* 0x000fe4000001ff00 */
[----:B------:R-:W-:Y:S02]  /*7100*/  CS2R R32, SRZ ;  /* 0x0000000000207805 */ /* 0x000fe4000001ff00 */
[----:B------:R-:W-:Y:S02]  /*7110*/  CS2R R104, SRZ ;  /* 0x0000000000687805 */ /* 0x000fe4000001ff00 */
[----:B------:R-:W-:-:S02]  /*7120*/  CS2R R6, SRZ ;  /* 0x0000000000067805 */ /* 0x000fc4000001ff00 */
[----:B------:R-:W-:Y:S01]  /*7130*/  CS2R R102, SRZ ;  /* 0x0000000000667805 */ /* 0x000fe2000001ff00 */
[----:B------:R-:W-:Y:S01]  /*7140*/  IMAD.MOV.U32 R34, RZ, RZ, RZ ;  /* 0x000000ffff227224 */ /* 0x000fe200078e00ff */
[----:B------:R-:W-:Y:S02]  /*7150*/  CS2R R96, SRZ ;  /* 0x0000000000607805 */ /* 0x000fe4000001ff00 */
[----:B------:R-:W-:Y:S01]  /*7160*/  CS2R R94, SRZ ;  /* 0x00000000005e7805 */ /* 0x000fe2000001ff00 */
[----:B------:R-:W-:Y:S01]  /*7170*/  IMAD.MOV.U32 R36, RZ, RZ, RZ ;  /* 0x000000ffff247224 */ /* 0x000fe200078e00ff */
[----:B------:R-:W-:Y:S02]  /*7180*/  CS2R R92, SRZ ;  /* 0x00000000005c7805 */ /* 0x000fe4000001ff00 */
[----:B------:R-:W-:Y:S01]  /*7190*/  CS2R R2, SRZ ;  /* 0x0000000000027805 */ /* 0x000fe2000001ff00 */
[----:B-1----:R-:W-:Y:S06]  /*71a0*/  @!P1 BRA `(.L_x_9661) ;  /* 0x00000128003c9947 */ /* 0x002fec0003800000 */
        /* <DEDUP_REMOVED lines=32> */
.L_x_9663:
[----:B------:R-:W-:Y:S05]  /*73b0*/  BSYNC B6 ;  /* 0x0000000000067941 */ /* 0x000fea0003800000 */
.L_x_9662:
[----:B------:R-:W2:Y:S01]  /*73c0*/  LDL R21, [R1+0x4c] ;  /* 0x00004c0001157983 */ /* 0x000ea20000100800 */
[----:B------:R-:W-:Y:S01]  /*73d0*/  ULDC.64 UR4, c[0x0][0x990] ;  /* 0x0002640000047ab9 */ /* 0x000fe20000000a00 */
[----:B------:R-:W-:Y:S02]  /*73e0*/  ULDC.64 UR6, c[0x0][0x998] ;  /* 0x0002660000067ab9 */ /* 0x000fe40000000a00 */
[----:B------:R-:W3:Y:S01]  /*73f0*/  LDL R20, [R1+0x48] ;  /* 0x0000480001147983 */ /* 0x000ee20000100800 */
[----:B------:R-:W-:Y:S02]  /*7400*/  ISETP.NE.U32.AND P0, PT, RZ, UR4, PT ;  /* 0x00000004ff007c0c */ /* 0x000fe4000bf05070 */
[----:B------:R-:W-:Y:S02]  /*7410*/  ISETP.NE.U32.AND P1, PT, RZ, UR6, PT ;  /* 0x00000006ff007c0c */ /* 0x000fe4000bf25070 */
[----:B------:R-:W-:Y:S02]  /*7420*/  ISETP.NE.AND.EX P0, PT, RZ, UR5, PT, P0 ;  /* 0x00000005ff007c0c */ /* 0x000fe4000bf05300 */
[----:B------:R-:W-:-:S11]  /*7430*/  ISETP.NE.AND.EX P1, PT, RZ, UR7, PT, P1 ;  /* 0x00000007ff007c0c */ /* 0x000fd6000bf25310 */
[----:B------:R-:W0:Y:S08]  /*7440*/  @P0 LDC.64 R6, c[0x0][0x9a8] ;  /* 0x00026a00ff060b82 */ /* 0x000e300000000a00 */
[----:B------:R-:W1:Y:S08]  /*7450*/  @P1 LDC.64 R8, c[0x0][0x9b8] ;  /* 0x00026e00ff081b82 */ /* 0x000e700000000a00 */
[----:B------:R-:W4:Y:S08]  /*7460*/  @P0 LDC.64 R10, c[0x0][0x9b0] ;  /* 0x00026c00ff0a0b82 */ /* 0x000f300000000a00 */
[----:B------:R-:W4:Y:S01]  /*7470*/  @P1 LDC.64 R12, c[0x0][0x9c0] ;  /* 0x00027000ff0c1b82 */ /* 0x000f220000000a00 */
[----:B--2---:R-:W-:-:S02]  /*7480*/  @P0 SHF.R.S32.HI R3, RZ, 0x1f, R21 ;  /* 0x0000001fff030819 */ /* 0x004fc40000011415 */
[----:B------:R-:W-:Y:S02]  /*7490*/  @P1 SHF.R.S32.HI R5, RZ, 0x1f, R21 ;  /* 0x0000001fff051819 */ /* 0x000fe40000011415 */
[----:B---3--:R-:W-:Y:S01]  /*74a0*/  @P0 SHF.R.S32.HI R15, RZ, 0x1f, R20 ;  /* 0x0000001fff0f0819 */ /* 0x008fe20000011414 */
[-C--:B0-----:R-:W-:Y:S02]  /*74b0*/  @P0 IMAD R0, R3, R6.reuse, RZ ;  /* 0x0000000603000224 */ /* 0x081fe400078e02ff */
[----:B------:R-:W-:-:S04]  /*74c0*/  @P0 IMAD.WIDE.U32 R2, R21, R6, RZ ;  /* 0x0000000615020225 */ /* 0x000fc800078e00ff */
[----:B------:R-:W-:Y:S02]  /*74d0*/  @P0 IMAD R7, R21, R7, R0 ;  /* 0x0000000715070224 */ /* 0x000fe400078e0200 */
[-C--:B-1----:R-:W-:Y:S02]  /*74e0*/  @P1 IMAD R4, R5, R8.reuse, RZ ;  /* 0x0000000805041224 */ /* 0x082fe400078e02ff */
[----:B------:R-:W-:Y:S01]  /*74f0*/  @P0 IMAD.IADD R3, R3, 0x1, R7 ;  /* 0x0000000103030824 */ /* 0x000fe200078e0207 */
[----:B------:R-:W-:Y:S01]  /*7500*/  @P1 SHF.R.S32.HI R7, RZ, 0x1f, R20 ;  /* 0x0000001fff071819 */ /* 0x000fe20000011414 */
[C---:B------:R-:W-:Y:S02]  /*7510*/  @P1 IMAD R9, R21.reuse, R9, R4 ;  /* 0x0000000915091224 */ /* 0x040fe400078e0204 */
[----:B------:R-:W-:-:S04]  /*7520*/  @P1 IMAD.WIDE.U32 R4, R21, R8, RZ ;  /* 0x0000000815041225 */ /* 0x000fc800078e00ff */
[----:B----4-:R-:W-:Y:S02]  /*7530*/  @P0 IMAD R0, R15, R10, RZ ;  /* 0x0000000a0f000224 */ /* 0x010fe400078e02ff */
        /* <DEDUP_REMOVED lines=32> */
.L_x_9667:
[----:B-1----:R1:W2:Y:S02]  /*7740*/  SYNCS.PHASECHK.TRANS64.TRYWAIT P0, [R16+URZ+0x19c00], R3 ;  /* 0x019c0003100075a7 */ /* 0x0022a4000800017f */
[----:B--2---:R-:W-:Y:S05]  /*7750*/  @!P0 NANOSLEEP.SYNCS 0x989680 ;  /* 0x009896800000895d */ /* 0x004fea0003900000 */
[----:B------:R-:W2:Y:S02]  /*7760*/  @!P0 SYNCS.PHASECHK.TRANS64 P0, [R16+URZ+0x19c00], R3 ;  /* 0x019c0003100085a7 */ /* 0x000ea4000800007f */
[----:B--2---:R-:W-:Y:S05]  /*7770*/  @!P0 BRA `(.L_x_9667) ;  /* 0xfffffffc00f08947 */ /* 0x004fea000383ffff */
.L_x_9666:
[----:B------:R-:W-:Y:S05]  /*7780*/  BSYNC B0 ;  /* 0x0000000000007941 */ /* 0x000fea0003800000 */
.L_x_9665:
[----:B------:R-:W-:Y:S05]  /*7790*/  BRA `(.L_x_9668) ;  /* 0x0000004400647947 */ /* 0x000fea0003800000 */
.L_x_9664:
        /* <DEDUP_REMOVED lines=30> */
.L_x_9670:
[----:B------:R-:W-:Y:S05]  /*7980*/  BSYNC B6 ;  /* 0x0000000000067941 */ /* 0x000fea0003800000 */
.L_x_9669:
[----:B------:R-:W2:Y:S01]  /*7990*/  LDL R21, [R1+0x10] ;  /* 0x0000100001157983 */ /* 0x000ea20000100800 */
[----:B------:R-:W-:-:S03]  /*79a0*/  ULDC.U8 UR4, c[0x0][0x410] ;  /* 0x0001040000047ab9 */ /* 0x000fc60000000000 */
[----:B------:R-:W3:Y:S01]  /*79b0*/  LDL R20, [R1+0x38] ;  /* 0x0000380001147983 */ /* 0x000ee20000100800 */
[----:B------:R-:W-:Y:S01]  /*79c0*/  ISETP.NE.AND P0, PT, RZ, UR4, PT ;  /* 0x00000004ff007c0c */ /* 0x000fe2000bf05270 */
[----:B------:R-:W-:Y:S01]  /*79d0*/  BSSY B0, `(.L_x_9671) ;  /* 0x000042d000007945 */ /* 0x000fe20003800000 */
[----:B--2---:R-:W-:Y:S02]  /*79e0*/  IMAD.IADD R10, R23, 0x1, R21 ;  /* 0x00000001170a7824 */ /* 0x004fe400078e0215 */
[----:B---3--:R-:W-:-:S09]  /*79f0*/  IMAD.IADD R37, R16, 0x1, R20 ;  /* 0x0000000110257824 */ /* 0x008fd200078e0214 */
        /* <DEDUP_REMOVED lines=33> */
.L_x_9952:
[----:B------:R-:W5:Y:S01]  /*7c10*/  LDL R6, [R1+0x58] ;  /* 0x0000580001067983 */ /* 0x000f620000100800 */
[----:B------:R-:W-:Y:S01]  /*7c20*/  IMAD R39, R156, R39, RZ ;  /* 0x000000279c277224 */ /* 0x000fe200078e02ff */
[----:B------:R-:W-:Y:S01]  /*7c30*/  BSSY B1, `(.L_x_9674) ;  /* 0x000002f000017945 */ /* 0x000fe20003800000 */
[----:B------:R-:W-:Y:S02]  /*7c40*/  CS2R R26, SRZ ;  /* 0x00000000001a7805 */ /* 0x000fe4000001ff00 */
[----:B------:R-:W-:Y:S02]  /*7c50*/  CS2R R20, SRZ ;  /* 0x0000000000147805 */ /* 0x000fe4000001ff00 */
[----:B------:R-:W-:Y:S02]  /*7c60*/  CS2R R8, SRZ ;  /* 0x0000000000087805 */ /* 0x000fe4000001ff00 */
[----:B------:R-:W-:Y:S02]  /*7c70*/  ISETP.GE.AND P0, PT, R10, R39, PT ;  /* 0x000000270a00720c */ /* 0x000fe40003f06270 */
[----:B------:R-:W-:-:S02]  /*7c80*/  CS2R R24, SRZ ;  /* 0x0000000000187805 */ /* 0x000fc4000001ff00 */
[----:B0-----:R-:W-:Y:S02]  /*7c90*/  CS2R R12, SRZ ;  /* 0x00000000000c7805 */ /* 0x001fe4000001ff00 */
[----:B------:R-:W-:Y:S02]  /*7ca0*/  CS2R R10, SRZ ;  /* 0x00000000000a7805 */ /* 0x000fe4000001ff00 */
[----:B-----5:R-:W-:-:S04]  /*7cb0*/  LEA.HI R5, R6, R6, RZ, 0x1 ;  /* 0x0000000606057211 */ /* 0x020fc800078f08ff */
[----:B------:R-:W-:-:S05]  /*7cc0*/  LOP3.LUT R5, R5, 0xfffffffe, RZ, 0xc0, !PT ;  /* 0xfffffffe05057812 */ /* 0x000fca00078ec0ff */
[----:B------:R-:W-:-:S05]  /*7cd0*/  IMAD.IADD R5, R6, 0x1, -R5 ;  /* 0x0000000106057824 */ /* 0x000fca00078e0a05 */
[----:B------:R-:W-:Y:S01]  /*7ce0*/  SHF.L.U32 R5, R5, 0x1f, RZ ;  /* 0x0000001f05057819 */ /* 0x000fe200000006ff */
[----:B------:R-:W-:Y:S06]  /*7cf0*/  @P0 BRA `(.L_x_9675) ;  /* 0x0000000000880947 */ /* 0x000fec0003800000 */
[----:B------:R-:W2:Y:S01]  /*7d00*/  LDL.64 R28, [R1+0x8] ;  /* 0x00000800011c7983 */ /* 0x000ea20000100a00 */
[----:B------:R-:W-:-:S03]  /*7d10*/  ULDC UR4, c[0x0][0x3f4] ;  /* 0x0000fd0000047ab9 */ /* 0x000fc60000000800 */
[----:B------:R-:W3:Y:S04]  /*7d20*/  LDL R32, [R1+0x24] ;  /* 0x0000240001207983 */ /* 0x000ee80000100800 */
[----:B------:R-:W4:Y:S04]  /*7d30*/  LDL R15, [R1+0x28] ;  /* 0x00002800010f7983 */ /* 0x000f280000100800 */
[----:B------:R-:W4:Y:S04]  /*7d40*/  LDL R40, [R1+0x6c] ;  /* 0x00006c0001287983 */ /* 0x000f280000100800 */
[----:B------:R-:W4:Y:S01]  /*7d50*/  LDL R38, [R1+0x68] ;  /* 0x0000680001267983 */ /* 0x000f220000100800 */
[----:B------:R-:W-:-:S02]  /*7d60*/  CS2R R24, SRZ ;  /* 0x0000000000187805 */ /* 0x000fc4000001ff00 */
[----:B------:R-:W-:Y:S02]  /*7d70*/  CS2R R26, SRZ ;  /* 0x00000000001a7805 */ /* 0x000fe4000001ff00 */
[----:B------:R-:W-:Y:S02]  /*7d80*/  CS2R R12, SRZ ;  /* 0x00000000000c7805 */ /* 0x000fe4000001ff00 */
[----:B------:R-:W-:Y:S02]  /*7d90*/  CS2R R20, SRZ ;  /* 0x0000000000147805 */ /* 0x000fe4000001ff00 */
[----:B------:R-:W-:Y:S02]  /*7da0*/  CS2R R10, SRZ ;  /* 0x00000000000a7805 */ /* 0x000fe4000001ff00 */
[----:B--2---:R-:W-:Y:S02]  /*7db0*/  ISETP.GE.AND P5, PT, R28, UR4, PT ;  /* 0x000000041c007c0c */ /* 0x004fe4000bfa6270 */
[----:B---3--:R-:W-:-:S02]  /*7dc0*/  ISETP.GE.AND P1, PT, R32, UR4, PT ;  /* 0x0000000420007c0c */ /* 0x008fc4000bf26270 */
[----:B----4-:R-:W-:-:S09]  /*7dd0*/  ISETP.GE.AND P0, PT, R15, UR4, PT ;  /* 0x000000040f007c0c */ /* 0x010fd2000bf06270 */
[----:B------:R-:W-:Y:S02]  /*7de0*/  @!P5 SHF.R.S32.HI R9, RZ, 0x1f, R28 ;  /* 0x0000001fff09d819 */ /* 0x000fe4000001141c */
[CC--:B------:R-:W-:Y:S02]  /*7df0*/  @!P5 IADD3 R6, P2, R28.reuse, R3.reuse, RZ ;  /* 0x000000031c06d210 */ /* 0x0c0fe40007f5e0ff */
[-C--:B------:R-:W-:Y:S02]  /*7e00*/  @!P5 IADD3 R28, P3, R28, R14.reuse, RZ ;  /* 0x0000000e1c1cd210 */ /* 0x080fe40007f7e0ff */
[-C--:B------:R-:W-:Y:S01]  /*7e10*/  @!P1 IADD3 R30, P4, R32, R3.reuse, RZ ;  /* 0x00000003201e9210 */ /* 0x080fe20007f9e0ff */
[--C-:B-1----:R-:W-:Y:S01]  /*7e20*/  @!P5 IMAD.X R7, R0, 0x1, R9.reuse, P2 ;  /* 0x000000010007d824 */ /* 0x102fe200010e0609 */
[-C--:B------:R-:W-:Y:S01]  /*7e30*/  @!P1 IADD3 R32, P2, R32, R14.reuse, RZ ;  /* 0x0000000e20209210 */ /* 0x080fe20007f5e0ff */
[----:B------:R-:W-:Y:S01]  /*7e40*/  @!P5 IMAD.X R29, R4, 0x1, R9, P3 ;  /* 0x00000001041dd824 */ /* 0x000fe200018e0609 */
[C---:B------:R-:W-:Y:S01]  /*7e50*/  @!P0 IADD3 R34, P3, R15.reuse, R3, RZ ;  /* 0x000000030f228210 */ /* 0x040fe20007f7e0ff */
[----:B------:R-:W-:Y:S01]  /*7e60*/  @!P1 IMAD.X R31, R0, 0x1, R40, P4 ;  /* 0x00000001001f9824 */ /* 0x000fe200020e0628 */
[----:B------:R-:W-:-:S02]  /*7e70*/  @!P0 IADD3 R14, P4, R15, R14, RZ ;  /* 0x0000000e0f0e8210 */ /* 0x000fc40007f9e0ff */
[----:B------:R-:W-:Y:S01]  /*7e80*/  CS2R R8, SRZ ;  /* 0x0000000000087805 */ /* 0x000fe2000001ff00 */
[----:B------:R-:W-:Y:S01]  /*7e90*/  @!P1 IMAD.X R33, R4, 0x1, R40, P2 ;  /* 0x0000000104219824 */ /* 0x000fe200010e0628 */
[----:B------:R0:W5:Y:S01]  /*7ea0*/  @!P5 LD.E.64 R24, desc[UR42][R6.64] ;  /* 0x0000002a0618d980 */ /* 0x000162000c101b00 */
[--C-:B------:R-:W-:Y:S02]  /*7eb0*/  @!P0 IMAD.X R35, R0, 0x1, R38.reuse, P3 ;  /* 0x0000000100238824 */ /* 0x100fe400018e0626 */
[----:B------:R-:W-:Y:S01]  /*7ec0*/  @!P0 IMAD.X R15, R4, 0x1, R38, P4 ;  /* 0x00000001040f8824 */ /* 0x000fe200020e0626 */
[----:B------:R0:W5:Y:S04]  /*7ed0*/  @!P5 LD.E.64 R26, desc[UR42][R28.64] ;  /* 0x0000002a1c1ad980 */ /* 0x000168000c101b00 */
[----:B------:R0:W5:Y:S04]  /*7ee0*/  @!P1 LD.E.64 R12, desc[UR42][R30.64] ;  /* 0x0000002a1e0c9980 */ /* 0x000168000c101b00 */
[----:B------:R0:W5:Y:S04]  /*7ef0*/  @!P1 LD.E.64 R20, desc[UR42][R32.64] ;  /* 0x0000002a20149980 */ /* 0x000168000c101b00 */
[----:B------:R0:W5:Y:S04]  /*7f00*/  @!P0 LD.E.64 R10, desc[UR42][R34.64] ;  /* 0x0000002a220a8980 */ /* 0x000168000c101b00 */
[----:B------:R0:W5:Y:S02]  /*7f10*/  @!P0 LD.E.64 R8, desc[UR42][R14.64] ;  /* 0x0000002a0e088980 */ /* 0x000164000c101b00 */
.L_x_9675:
[----:B------:R-:W-:Y:S05]  /*7f20*/  BSYNC B1 ;  /* 0x0000000000017941 */ /* 0x000fea0003800000 */
.L_x_9674:
[----:B-1----:R-:W2:Y:S01]  /*7f30*/  LDL.LU R0, [R1+0x44] ;  /* 0x0000440001007983 */ /* 0x002ea20000300800 */
[----:B------:R-:W1:Y:S01]  /*7f40*/  SYNCS.PHASECHK.TRANS64.TRYWAIT P0, [R16+URZ+0x19c00], R5 ;  /* 0x019c0005100075a7 */ /* 0x000e62000800017f */
[----:B------:R-:W-:Y:S01]  /*7f50*/  BSSY B1, `(.L_x_9676) ;  /* 0x0000005000017945 */ /* 0x000fe20003800000 */
[----:B--2---:R-:W-:-:S05]  /*7f60*/  IMAD R0, R0, -0xc0, R39 ;  /* 0xffffff4000007824 */ /* 0x004fca00078e0227 */
[----:B------:R-:W-:-:S04]  /*7f70*/  VIMNMX R0, R0, 0xc0, PT ;  /* 0x000000c000007848 */ /* 0x000fc80003fe0100 */
[----:B------:R-:W-:Y:S01]  /*7f80*/  ISETP.GE.AND P1, PT, R23, R0, PT ;  /* 0x000000001700720c */ /* 0x000fe20003f26270 */
[----:B-1----:R-:W-:-:S12]  /*7f90*/  @!P0 BRA `(.L_x_9677) ;  /* 0x000001b400348947 */ /* 0x002fd80003800000 */
.L_x_9953:
[----:B------:R-:W-:Y:S05]  /*7fa0*/  BSYNC B1 ;  /* 0x0000000000017941 */ /* 0x000fea0003800000 */
.L_x_9676:
[----:B------:R-:W-:Y:S05]  /*7fb0*/  @P1 BRA `(.L_x_9678) ;  /* 0x0000003c00381947 */ /* 0x000fea0003800000 */
[----:B0-----:R-:W2:Y:S01]  /*7fc0*/  LDL.64 R6, [R1+0x8] ;  /* 0x0000080001067983 */ /* 0x001ea20000100a00 */
[----:B------:R-:W2:Y:S03]  /*7fd0*/  LDC R0, c[0x0][0x3f4] ;  /* 0x0000fd00ff007b82 */ /* 0x000ea60000000800 */
[----:B---3--:R-:W3:Y:S04]  /*7fe0*/  LDL R4, [R1+0x24] ;  /* 0x0000240001047983 */ /* 0x008ee80000100800 */
[----:B------:R-:W4:Y:S01]  /*7ff0*/  LDL R3, [R1+0x28] ;  /* 0x0000280001037983 */ /* 0x000f220000100800 */
[----:B------:R-:W-:Y:S01]  /*8000*/  BSSY B1, `(.L_x_9679) ;  /* 0x000007b000017945 */ /* 0x000fe20003800000 */
[----:B--2---:R-:W-:-:S02]  /*8010*/  ISETP.GE.AND P0, PT, R6, R0, PT ;  /* 0x000000000600720c */ /* 0x004fc40003f06270 */
[-C--:B---3--:R-:W-:Y:S02]  /*8020*/  ISETP.GE.AND P1, PT, R4, R0.reuse, PT ;  /* 0x000000000400720c */ /* 0x088fe40003f26270 */
[----:B----4-:R-:W-:-:S09]  /*8030*/  ISETP.GE.AND P2, PT, R3, R0, PT ;  /* 0x000000000300720c */ /* 0x010fd20003f46270 */
[----:B------:R-:W-:Y:S05]  /*8040*/  @P0 BRA `(.L_x_9680) ;  /* 0x0000000400d80947 */ /* 0x000fea0003800000 */
[----:B-1----:R-:W0:Y:S01]  /*8050*/  LDS.128 R4, [R37+0xf000] ;  /* 0x00f0000025047984 */ /* 0x002e220000000c00 */
        /* <DEDUP_REMOVED lines=22> */
[--C-:B------:R-:W-:Y:S02]  /*81c0*/  LOP3.LUT R29, R29, 0xff0000, R26.reuse, 0xf8, !PT ;  /* 0x00ff00001d1d7812 */ /* 0x100fe400078ef81a */
[----:B------:R-:W-:Y:S02]  /*81d0*/  LOP3.LUT R31, R31, 0xff000000, R27, 0xf8, !PT ;  /* 0xff0000001f1f7812 */ /* 0x000fe400078ef81b */
[----:B------:R-:W-:Y:S02]  /*81e0*/  LOP3.LUT R27, R15, 0xff000000, R25, 0xf8, !PT ;  /* 0xff0000000f1b7812 */ /* 0x000fe400078ef819 */
[----:B------:R-:W-:-:S02]  /*81f0*/  LOP3.LUT R30, R29, 0xff000000, R26, 0xf8, !PT ;  /* 0xff0000001d1e7812 */ /* 0x000fc400078ef81a */
[--C-:B------:R-:W-:Y:S02]  /*8200*/  LOP3.LUT R3, R3, 0xff0000, R24.reuse, 0xf8, !PT ;  /* 0x00ff000003037812 */ /* 0x100fe400078ef818 */
[-C--:B0-----:R-:W-:Y:S02]  /*8210*/  F2FP.F16.E4M3.UNPACK_B R0, R6.reuse.H1 ;  /* 0x00000006ff00723e */ /* 0x081fe400030006ff */
[----:B------:R-:W-:Y:S02]  /*8220*/  F2FP.F16.E4M3.UNPACK_B R32, R31 ;  /* 0x0000001fff20723e */ /* 0x000fe400020006ff */
[----:B------:R-:W-:Y:S01]  /*8230*/  F2FP.F16.E4M3.UNPACK_B R26, R27 ;  /* 0x0000001bff1a723e */ /* 0x000fe200020006ff */
[----:B------:R-:W-:Y:S01]  /*8240*/  HADD2.F32 R15, -RZ, R0.H1_H1 ;  /* 0x30000000ff0f7230 */ /* 0x000fe20000004100 */
        /* <DEDUP_REMOVED lines=8> */
[----:B------:R-:W-:Y:S01]  /*82d0*/  F2FP.F16.E4M3.UNPACK_B R6, R5 ;  /* 0x00000005ff06723e */ /* 0x000fe200020006ff */
        /* <DEDUP_REMOVED lines=47> */
[----:B------:R-:W-:Y:S01]  /*85d0*/  FMUL.FTZ R3, R3, R14 ;  /* 0x0000000e03037220 */ /* 0x000fe20000410000 */
        /* <DEDUP_REMOVED lines=29> */
.L_x_9680:
[----:B------:R-:W-:Y:S05]  /*87b0*/  BSYNC B1 ;  /* 0x0000000000017941 */ /* 0x000fea0003800000 */
.L_x_9679:
[----:B------:R-:W-:Y:S04]  /*87c0*/  BSSY B1, `(.L_x_9681) ;  /* 0x000007c000017945 */ /* 0x000fe80003800000 */
[----:B------:R-:W-:Y:S05]  /*87d0*/  @P1 BRA `(.L_x_9682) ;  /* 0x0000000400e81947 */ /* 0x000fea0003800000 */
[----:B01----:R-:W0:Y:S01]  /*87e0*/  LDS.128 R4, [R37+0x10800] ;  /* 0x0108000025047984 */ /* 0x003e220000000c00 */
        /* <DEDUP_REMOVED lines=121> */
.L_x_9682:
[----:B------:R-:W-:Y:S05]  /*8f80*/  BSYNC B1 ;  /* 0x0000000000017941 */ /* 0x000fea0003800000 */
.L_x_9681:
        /* <DEDUP_REMOVED lines=20> */
[----:B------:R-:W-:Y:S02]  /*90d0*/  PRMT R3, R3, 0x7604, R0 ;  /* 0x0000760403037816 */ /* 0x000fe40000000000 */
[----:B------:R-:W-:Y:S02]  /*90e0*/  LOP3.LUT R0, R8, 0xff, RZ, 0xc0, !PT ;  /* 0x000000ff08007812 */ /* 0x000fe400078ec0ff */
[----:B------:R-:W-:Y:S02]  /*90f0*/  LOP3.LUT R21, R14, 0xff0000, R21, 0xf8, !PT ;  /* 0x00ff00000e157812 */ /* 0x000fe400078ef815 */
[----:B------:R-:W-:-:S02]  /*9100*/  PRMT R15, R15, 0x7604, R0 ;  /* 0x000076040f0f7816 */ /* 0x000fc40000000000 */
[----:B------:R-:W-:Y:S02]  /*9110*/  LOP3.LUT R21, R21, 0xff000000, R9, 0xf8, !PT ;  /* 0xff00000015157812 */ /* 0x000fe400078ef809 */
[----:B------:R-:W-:Y:S02]  /*9120*/  LOP3.LUT R13, R13, 0xff000000, R11, 0xf8, !PT ;  /* 0xff0000000d0d7812 */ /* 0x000fe400078ef80b */
[----:B------:R-:W-:Y:S02]  /*9130*/  LOP3.LUT R3, R3, 0xff0000, R10, 0xf8, !PT ;  /* 0x00ff000003037812 */ /* 0x000fe400078ef80a */
[----:B0-----:R-:W-:Y:S02]  /*9140*/  F2FP.F16.E4M3.UNPACK_B R0, R6.H1 ;  /* 0x00000006ff00723e */ /* 0x001fe400030006ff */
[----:B------:R-:W-:Y:S02]  /*9150*/  LOP3.LUT R15, R15, 0xff0000, R8, 0xf8, !PT ;  /* 0x00ff00000f0f7812 */ /* 0x000fe400078ef808 */
[----:B------:R-:W-:Y:S01]  /*9160*/  F2FP.F16.E4M3.UNPACK_B R24, R21 ;  /* 0x00000015ff18723e */ /* 0x000fe200020006ff */
[----:B------:R-:W-:Y:S01]  /*9170*/  HADD2.F32 R9, -RZ, R0.H1_H1 ;  /* 0x30000000ff097230 */ /* 0x000fe20000004100 */
[----:B------:R-:W-:-:S02]  /*9180*/  F2FP.F16.E4M3.UNPACK_B R14, R13 ;  /* 0x0000000dff0e723e */ /* 0x000fc400020006ff */
        /* <DEDUP_REMOVED lines=88> */
.L_x_9672:
        /* <DEDUP_REMOVED lines=32> */
.L_x_9959:
        /* <DEDUP_REMOVED lines=17> */
[----:B------:R-:W2:Y:S01]  /*9a20*/  LDL R28, [R1+0x64] ;  /* 0x00006400011c7983 */ /* 0x000ea20000100800 */
        /* <DEDUP_REMOVED lines=12> */
[----:B----4-:R-:W-:-:S05]  /*9af0*/  @!P4 IADD3 R30, P1, R152, R21, RZ ;  /* 0x00000015981ec210 */ /* 0x010fca0007f3e0ff */
[----:B---3--:R-:W-:Y:S02]  /*9b00*/  @!P4 IMAD.X R31, R20, 0x1, R5, P1 ;  /* 0x00000001141fc824 */ /* 0x008fe400008e0605 */
[----:B--2---:R-:W-:Y:S01]  /*9b10*/  @!P5 IMAD.SHL.U32 R4, R28, 0x10, RZ ;  /* 0x000000101c04d824 */ /* 0x004fe200078e00ff */
[----:B------:R-:W-:-:S04]  /*9b20*/  @!P4 IADD3 R28, P0, R152, R3, RZ ;  /* 0x00000003981cc210 */ /* 0x000fc80007f1e0ff */
[-C--:B------:R-:W-:Y:S01]  /*9b30*/  @!P5 IADD3 R32, P2, R3, R4.reuse, RZ ;  /* 0x000000040320d210 */ /* 0x080fe20007f5e0ff */
[C---:B-1----:R-:W-:Y:S01]  /*9b40*/  @!P4 IMAD.X R29, R0.reuse, 0x1, R5, P0 ;  /* 0x00000001001dc824 */ /* 0x042fe200000e0605 */
[----:B------:R-:W-:Y:S02]  /*9b50*/  @!P5 IADD3 R34, P3, R21, R4, RZ ;  /* 0x000000041522d210 */ /* 0x000fe40007f7e0ff */
[----:B------:R-:W-:Y:S02]  /*9b60*/  @!P5 SHF.R.S32.HI R3, RZ, 0x1f, R4 ;  /* 0x0000001fff03d819 */ /* 0x000fe40000011404 */
[----:B------:R-:W-:Y:S01]  /*9b70*/  CS2R R4, SRZ ;  /* 0x0000000000047805 */ /* 0x000fe2000001ff00 */
[----:B------:R0:W5:Y:S02]  /*9b80*/  @!P4 LD.E.128 R12, desc[UR42][R28.64] ;  /* 0x0000002a1c0cc980 */ /* 0x000164000c101d00 */
[--C-:B------:R-:W-:Y:S02]  /*9b90*/  @!P5 IMAD.X R33, R0, 0x1, R3.reuse, P2 ;  /* 0x000000010021d824 */ /* 0x100fe400010e0603 */
[----:B------:R-:W-:Y:S01]  /*9ba0*/  @!P5 IMAD.X R35, R20, 0x1, R3, P3 ;  /* 0x000000011423d824 */ /* 0x000fe200018e0603 */
[----:B------:R0:W5:Y:S04]  /*9bb0*/  @!P4 LD.E.128 R4, desc[UR42][R30.64] ;  /* 0x0000002a1e04c980 */ /* 0x000168000c101d00 */
[----:B------:R0:W5:Y:S04]  /*9bc0*/  @!P5 LD.E.128 R24, desc[UR42][R32.64] ;  /* 0x0000002a2018d980 */ /* 0x000168000c101d00 */
[----:B------:R0:W5:Y:S02]  /*9bd0*/  @!P5 LD.E.128 R8, desc[UR42][R34.64] ;  /* 0x0000002a2208d980 */ /* 0x000164000c101d00 */
.L_x_9685:
[----:B------:R-:W-:Y:S05]  /*9be0*/  BSYNC B1 ;  /* 0x0000000000017941 */ /* 0x000fea0003800000 */
.L_x_9684:
[----:B-1----:R-:W2:Y:S01]  /*9bf0*/  LDL.LU R0, [R1+0x44] ;  /* 0x0000440001007983 */ /* 0x002ea20000300800 */
[----:B------:R-:W1:Y:S01]  /*9c00*/  SYNCS.PHASECHK.TRANS64.TRYWAIT P0, [R16+URZ+0x19c00], R39 ;  /* 0x019c0027100075a7 */ /* 0x000e62000800017f */
[----:B------:R-:W-:Y:S01]  /*9c10*/  BSSY B1, `(.L_x_9686) ;  /* 0x0000005000017945 */ /* 0x000fe20003800000 */
[----:B--2---:R-:W-:-:S05]  /*9c20*/  IMAD R0, R0, -0xc0, R41 ;  /* 0xffffff4000007824 */ /* 0x004fca00078e0229 */
[----:B------:R-:W-:-:S04]  /*9c30*/  VIMNMX R0, R0, 0xc0, PT ;  /* 0x000000c000007848 */ /* 0x000fc80003fe0100 */
[----:B------:R-:W-:Y:S01]  /*9c40*/  ISETP.GE.AND P1, PT, R23, R0, PT ;  /* 0x000000001700720c */ /* 0x000fe20003f26270 */
[----:B-1----:R-:W-:-:S12]  /*9c50*/  @!P0 BRA `(.L_x_9687) ;  /* 0x0000019800888947 */ /* 0x002fd80003800000 */
.L_x_9960:
[----:B------:R-:W-:Y:S05]  /*9c60*/  BSYNC B1 ;  /* 0x0000000000017941 */ /* 0x000fea0003800000 */
.L_x_9686:
[----:B------:R-:W-:Y:S05]  /*9c70*/  @P1 BRA `(.L_x_9678) ;  /* 0x0000002000081947 */ /* 0x000fea0003800000 */
[----:B------:R2:W5:Y:S01]  /*9c80*/  LDL R62, [R1+0x1c] ;  /* 0x00001c00013e7983 */ /* 0x0005620000100800 */
[----:B------:R-:W0:Y:S03]  /*9c90*/  LDC R3, c[0x0][0x3f4] ;  /* 0x0000fd00ff037b82 */ /* 0x000e260000000800 */
[----:B------:R2:W5:Y:S04]  /*9ca0*/  LDL R61, [R1+0x2c] ;  /* 0x00002c00013d7983 */ /* 0x0005680000100800 */
[----:B------:R2:W5:Y:S01]  /*9cb0*/  LDL R60, [R1+0x74] ;  /* 0x00007400013c7983 */ /* 0x0005620000100800 */
[C---:B------:R-:W-:Y:S01]  /*9cc0*/  VIADD R0, R152.reuse, 0x20 ;  /* 0x0000002098007836 */ /* 0x040fe20000000000 */
[----:B------:R-:W-:Y:S01]  /*9cd0*/  BSSY B1, `(.L_x_9688) ;  /* 0x00000fd000017945 */ /* 0x000fe20003800000 */
[----:B0-----:R-:W-:-:S03]  /*9ce0*/  ISETP.GE.AND P0, PT, R152, R3, PT ;  /* 0x000000039800720c */ /* 0x001fc60003f06270 */
[----:B------:R-:W-:-:S10]  /*9cf0*/  ISETP.GE.AND P1, PT, R0, R3, PT ;  /* 0x000000030000720c */ /* 0x000fd40003f26270 */
[----:B--2---:R-:W-:Y:S05]  /*9d00*/  @P0 BRA `(.L_x_9689) ;  /* 0x0000000c00e40947 */ /* 0x004fea0003800000 */
[----:B----4-:R-:W0:Y:S01]  /*9d10*/  S2R R21, SR_TID.X ;  /* 0x0000000000157919 */ /* 0x010e220000002100 */
[----:B---3-5:R-:W-:Y:S02]  /*9d20*/  SHF.R.U32.HI R20, RZ, 0x8, R12 ;  /* 0x00000008ff147819 */ /* 0x028fe4000001160c */
[----:B------:R-:W-:Y:S02]  /*9d30*/  LOP3.LUT R0, R12, 0xff, RZ, 0xc0, !PT ;  /* 0x000000ff0c007812 */ /* 0x000fe400078ec0ff */
[----:B------:R-:W-:Y:S02]  /*9d40*/  SHF.R.U32.HI R30, RZ, 0x8, R14 ;  /* 0x00000008ff1e7819 */ /* 0x000fe4000001160e */
[----:B------:R-:W-:Y:S02]  /*9d50*/  SHF.R.U32.HI R29, RZ, 0x8, R13 ;  /* 0x00000008ff1d7819 */ /* 0x000fe4000001160d */
[----:B------:R-:W-:Y:S02]  /*9d60*/  LOP3.LUT R28, R13, 0xff, RZ, 0xc0, !PT ;  /* 0x000000ff0d1c7812 */ /* 0x000fe400078ec0ff */
[----:B------:R-:W-:-:S02]  /*9d70*/  LOP3.LUT R29, R29, 0xff, RZ, 0xc0, !PT ;  /* 0x000000ff1d1d7812 */ /* 0x000fc400078ec0ff */
[----:B------:R-:W-:Y:S02]  /*9d80*/  SHF.R.U32.HI R47, RZ, 0x8, R7 ;  /* 0x00000008ff2f7819 */ /* 0x000fe40000011607 */
[----:B------:R-:W-:Y:S02]  /*9d90*/  PRMT R38, R29, 0x7604, R28 ;  /* 0x000076041d267816 */ /* 0x000fe4000000001c */
[----:B------:R-:W-:Y:S02]  /*9da0*/  SHF.R.U32.HI R29, RZ, 0x8, R15 ;  /* 0x00000008ff1d7819 */ /* 0x000fe4000001160f */
[----:B------:R-:W-:Y:S02]  /*9db0*/  LOP3.LUT R28, R15, 0xff, RZ, 0xc0, !PT ;  /* 0x000000ff0f1c7812 */ /* 0x000fe400078ec0ff */
[----:B------:R-:W-:Y:S02]  /*9dc0*/  LOP3.LUT R29, R29, 0xff, RZ, 0xc0, !PT ;  /* 0x000000ff1d1d7812 */ /* 0x000fe400078ec0ff */
[----:B------:R-:W-:-:S02]  /*9dd0*/  SHF.R.U32.HI R40, RZ, 0x8, R5 ;  /* 0x00000008ff287819 */ /* 0x000fc40000011605 */
[----:B------:R-:W-:Y:S02]  /*9de0*/  LOP3.LUT R44, R7, 0xff, RZ, 0xc0, !PT ;  /* 0x000000ff072c7812 */ /* 0x000fe400078ec0ff */
[----:B------:R-:W-:Y:S02]  /*9df0*/  LOP3.LUT R47, R47, 0xff, RZ, 0xc0, !PT ;  /* 0x000000ff2f2f7812 */ /* 0x000fe400078ec0ff */
[----:B------:R-:W-:Y:S02]  /*9e00*/  SHF.R.U32.HI R43, RZ, 0x8, R6 ;  /* 0x00000008ff2b7819 */ /* 0x000fe40000011606 */
[----:B------:R-:W-:Y:S01]  /*9e10*/  LOP3.LUT R40, R40, 0xff, RZ, 0xc0, !PT ;  /* 0x000000ff28287812 */ /* 0x000fe200078ec0ff */
[----:B0-----:R-:W-:Y:S01]  /*9e20*/  VIADD R31, R21, 0xffffff80 ;  /* 0xffffff80151f7836 */ /* 0x001fe20000000000 */
[----:B------:R-:W-:Y:S02]  /*9e30*/  LOP3.LUT R21, R20, 0xff, RZ, 0xc0, !PT ;  /* 0x000000ff14157812 */ /* 0x000fe400078ec0ff */
[----:B------:R-:W-:-:S02]  /*9e40*/  LOP3.LUT R20, R14, 0xff, RZ, 0xc0, !PT ;  /* 0x000000ff0e147812 */ /* 0x000fc400078ec0ff */
[----:B------:R-:W-:Y:S02]  /*9e50*/  LEA.HI R32, R31, R31, RZ, 0x1 ;  /* 0x0000001f1f207211 */ /* 0x000fe400078f08ff */
[----:B-1----:R-:W-:Y:S02]  /*9e60*/  PRMT R39, R21, 0x7604, R0 ;  /* 0x0000760415277816 */ /* 0x002fe40000000000 */
[----:B------:R-:W-:Y:S02]  /*9e70*/  LOP3.LUT R32, R32, 0xfffffffe, RZ, 0xc0, !PT ;  /* 0xfffffffe20207812 */ /* 0x000fe400078ec0ff */
[----:B------:R-:W-:Y:S02]  /*9e80*/  SHF.R.U32.HI R21, RZ, 0x8, R4 ;  /* 0x00000008ff157819 */ /* 0x000fe40000011604 */
[----:B------:R-:W-:Y:S01]  /*9e90*/  PRMT R44, R47, 0x7604, R44 ;  /* 0x000076042f2c7816 */ /* 0x000fe2000000002c */
[----:B------:R-:W-:Y:S01]  /*9ea0*/  IMAD.IADD R32, R31, 0x1, -R32 ;  /* 0x000000011f207824 */ /* 0x000fe200078e0a20 */
[----:B------:R-:W-:-:S02]  /*9eb0*/  LOP3.LUT R31, R30, 0xff, RZ, 0xc0, !PT ;  /* 0x000000ff1e1f7812 */ /* 0x000fc400078ec0ff */
[----:B------:R-:W-:Y:S02]  /*9ec0*/  LOP3.LUT R33, R21, 0xff, RZ, 0xc0, !PT ;  /* 0x000000ff15217812 */ /* 0x000fe400078ec0ff */
[----:B------:R-:W-:Y:S02]  /*9ed0*/  LEA.HI R0, R3, R32, RZ, 0x1c ;  /* 0x0000002003007211 */ /* 0x000fe400078fe0ff */
[----:B------:R-:W-:Y:S02]  /*9ee0*/  PRMT R41, R31, 0x7604, R20 ;  /* 0x000076041f297816 */ /* 0x000fe40000000014 */
[C---:B------:R-:W-:Y:S01]  /*9ef0*/  LEA.HI R20, R0.reuse, R0, RZ, 0x1 ;  /* 0x0000000000147211 */ /* 0x040fe200078f08ff */
[----:B------:R-:W-:Y:S01]  /*9f00*/  IMAD.SHL.U32 R0, R0, 0x10, RZ ;  /* 0x0000001000007824 */ /* 0x000fe200078e00ff */
[----:B------:R-:W-:Y:S02]  /*9f10*/  LOP3.LUT R32, R4, 0xff, RZ, 0xc0, !PT ;  /* 0x000000ff04207812 */ /* 0x000fe400078ec0ff */
[----:B------:R-:W-:-:S02]  /*9f20*/  SHF.R.S32.HI R20, RZ, 0x1, R20 ;  /* 0x00000001ff147819 */ /* 0x000fc40000011414 */
[----:B------:R-:W-:Y:S02]  /*9f30*/  LOP3.LUT R0, R62, 0x10, R0, 0xf8, !PT ;  /* 0x000000103e007812 */ /* 0x000fe400078ef800 */
[----:B------:R-:W-:Y:S01]  /*9f40*/  PRMT R45, R33, 0x7604, R32 ;  /* 0x00007604212d7816 */ /* 0x000fe20000000020 */
[----:B------:R-:W-:Y:S01]  /*9f50*/  IMAD R21, R20, 0x1800, R61 ;  /* 0x0000180014157824 */ /* 0x000fe200078e023d */
[----:B------:R-:W-:Y:S02]  /*9f60*/  LOP3.LUT R0, R0, R60, RZ, 0x3c, !PT ;  /* 0x0000003c00007212 */ /* 0x000fe400078e3cff */
[----:B------:R-:W-:Y:S02]  /*9f70*/  PRMT R20, R29, 0x7604, R28 ;  /* 0x000076041d147816 */ /* 0x000fe4000000001c */
[----:B------:R-:W-:Y:S01]  /*9f80*/  IADD3 R0, R16, R21, R0 ;  /* 0x0000001510007210 */ /* 0x000fe20007ffe000 */
[----:B------:R-:W0:Y:S01]  /*9f90*/  LDS.128 R28, [R37+0xf000] ;  /* 0x00f00000251c7984 */ /* 0x000e220000000c00 */
[----:B------:R-:W-:-:S02]  /*9fa0*/  LOP3.LUT R21, R5, 0xff, RZ, 0xc0, !PT ;  /* 0x000000ff05157812 */ /* 0x000fc400078ec0ff */
[----:B------:R-:W-:Y:S01]  /*9fb0*/  LOP3.LUT R42, R6, 0xff, RZ, 0xc0, !PT ;  /* 0x000000ff062a7812 */ /* 0x000fe200078ec0ff */
[----:B------:R-:W1:Y:S01]  /*9fc0*/  LDS.128 R32, [R0+0xf000] ;  /* 0x00f0000000207984 */ /* 0x000e620000000c00 */
[----:B------:R-:W-:Y:S02]  /*9fd0*/  LOP3.LUT R43, R43, 0xff, RZ, 0xc0, !PT ;  /* 0x000000ff2b2b7812 */ /* 0x000fe400078ec0ff */
        /* <DEDUP_REMOVED lines=8> */
[----:B------:R-:W-:Y:S01]  /*a060*/  LOP3.LUT R45, R45, 0xff0000, R4, 0xf8, !PT ;  /* 0x00ff00002d2d7812 */ /* 0x000fe200078ef804 */
[----:B------:R-:W-:Y:S01]  /*a070*/  IMAD.U32 R51, R51, 0x10000, RZ ;  /* 0x0001000033337824 */ /* 0x000fe200078e00ff */
        /* <DEDUP_REMOVED lines=12> */
[--C-:B------:R-:W-:Y:S02]  /*a140*/  LOP3.LUT R13, R49, 0xff0000, R6.reuse, 0xf8, !PT ;  /* 0x00ff0000310d7812 */ /* 0x100fe400078ef806 */
[-C--:B0-----:R-:W-:Y:S02]  /*a150*/  F2FP.F16.E4M3.UNPACK_B R14, R29.reuse ;  /* 0x0000001dff0e723e */ /* 0x081fe400020006ff */
[----:B------:R-:W-:Y:S02]  /*a160*/  F2FP.F16.E4M3.UNPACK_B R40, R29.H1 ;  /* 0x0000001dff28723e */ /* 0x000fe400030006ff */
[----:B------:R-:W-:Y:S02]  /*a170*/  F2FP.F16.E4M3.UNPACK_B R48, R45 ;  /* 0x0000002dff30723e */ /* 0x000fe400020006ff */
[----:B-1----:R-:W-:Y:S02]  /*a180*/  F2FP.F16.E4M3.UNPACK_B R21, R33 ;  /* 0x00000021ff15723e */ /* 0x002fe400020006ff */
[----:B------:R-:W-:Y:S01]  /*a190*/  F2FP.F16.E4M3.UNPACK_B R29, R44 ;  /* 0x0000002cff1d723e */ /* 0x000fe200020006ff */
[----:B------:R-:W-:Y:S01]  /*a1a0*/  HADD2.F32 R50, -RZ, R48.H0_H0 ;  /* 0x20000030ff327230 */ /* 0x000fe20000004100 */
[----:B------:R-:W-:Y:S01]  /*a1b0*/  LOP3.LUT R4, R13, 0xff000000, R6, 0xf8, !PT ;  /* 0xff0000000d047812 */ /* 0x000fe200078ef806 */
[----:B------:R-:W-:Y:S01]  /*a1c0*/  HADD2.F32 R6, -RZ, R21.H0_H0 ;  /* 0x20000015ff067230 */ /* 0x000fe20000004100 */
[-C--:B------:R-:W-:Y:S01]  /*a1d0*/  F2FP.F16.E4M3.UNPACK_B R41, R31.reuse ;  /* 0x0000001fff29723e */ /* 0x080fe200020006ff */
[--C-:B------:R-:W-:Y:S01]  /*a1e0*/  HADD2.F32 R13, -RZ, R14.reuse.H0_H0 ;  /* 0x2000000eff0d7230 */ /* 0x100fe20000004100 */
[----:B------:R-:W-:Y:S01]  /*a1f0*/  F2FP.F16.E4M3.UNPACK_B R46, R31.H1 ;  /* 0x0000001fff2e723e */ /* 0x000fe200030006ff */
[----:B------:R-:W-:Y:S01]  /*a200*/  HADD2.F32 R31, -RZ, R29.H0_H0 ;  /* 0x2000001dff1f7230 */ /* 0x000fe20000004100 */
[----:B------:R-:W-:Y:S01]  /*a210*/  LOP3.LUT R49, R43, 0xff000000, R15, 0xf8, !PT ;  /* 0xff0000002b317812 */ /* 0x000fe200078ef80f */
[----:B------:R-:W-:Y:S01]  /*a220*/  HADD2.F32 R21, -RZ, R21.H1_H1 ;  /* 0x30000015ff157230 */ /* 0x000fe20000004100 */
[-C--:B------:R-:W-:Y:S01]  /*a230*/  F2FP.F16.E4M3.UNPACK_B R15, R28.reuse ;  /* 0x0000001cff0f723e */ /* 0x080fe200020006ff */
[----:B------:R-:W-:Y:S01]  /*a240*/  HADD2.F32 R14, -RZ, R14.H1_H1 ;  /* 0x3000000eff0e7230 */ /* 0x000fe20000004100 */
[----:B------:R-:W-:-:S02]  /*a250*/  F2FP.F16.E4M3.UNPACK_B R39, R28.H1 ;  /* 0x0000001cff27723e */ /* 0x000fc400030006ff */
[-C--:B------:R-:W-:Y:S02]  /*a260*/  F2FP.F16.E4M3.UNPACK_B R28, R32.reuse ;  /* 0x00000020ff1c723e */ /* 0x080fe400020006ff */
[----:B------:R-:W-:Y:S01]  /*a270*/  F2FP.F16.E4M3.UNPACK_B R43, R32.H1 ;  /* 0x00000020ff2b723e */ /* 0x000fe200030006ff */
[C---:B------:R-:W-:Y:S01]  /*a280*/  FMUL.FTZ R32, R6.reuse, R50 ;  /* 0x0000003206207220 */ /* 0x040fe20000410000 */
[-C--:B------:R-:W-:Y:S02]  /*a290*/  F2FP.F16.E4M3.UNPACK_B R42, R35.reuse ;  /* 0x00000023ff2a723e */ /* 0x080fe400020006ff */
[----:B------:R-:W-:Y:S01]  /*a2a0*/  F2FP.F16.E4M3.UNPACK_B R47, R35.H1 ;  /* 0x00000023ff2f723e */ /* 0x000fe200030006ff */
[-C--:B------:R-:W-:Y:S01]  /*a2b0*/  FMUL.FTZ R35, R6, R31.reuse ;  /* 0x0000001f06237220 */ /* 0x080fe20000410000 */
[----:B------:R-:W-:Y:S01]  /*a2c0*/  FFMA.FTZ R6, R13, R31, -R32 ;  /* 0x0000001f0d067223 */ /* 0x000fe20000010820 */
[----:B------:R-:W-:Y:S01]  /*a2d0*/  F2FP.F16.E4M3.UNPACK_B R33, R33.H1 ;  /* 0x00000021ff21723e */ /* 0x000fe200030006ff */
[----:B------:R-:W-:-:S02]  /*a2e0*/  HADD2.F32 R32, -RZ, R29.H1_H1 ;  /* 0x3000001dff207230 */ /* 0x000fc40000004100 */
[----:B------:R-:W-:Y:S01]  /*a2f0*/  FFMA.FTZ R13, R13, R50, R35 ;  /* 0x000000320d0d7223 */ /* 0x000fe20000010023 */
[----:B------:R-:W-:Y:S01]  /*a300*/  F2FP.F16.E4M3.UNPACK_B R35, R45.H1 ;  /* 0x0000002dff23723e */ /* 0x000fe200030006ff */
[----:B------:R-:W-:Y:S01]  /*a310*/  HADD2.F32 R45, -RZ, R48.H1_H1 ;  /* 0x30000030ff2d7230 */ /* 0x000fe20000004100 */
[----:B------:R-:W-:Y:S01]  /*a320*/  F2FP.F16.E4M3.UNPACK_B R44, R44.H1 ;  /* 0x0000002cff2c723e */ /* 0x000fe200030006ff */
[----:B------:R-:W-:Y:S01]  /*a330*/  HADD2.F32 R29, -RZ, R33.H0_H0 ;  /* 0x20000021ff1d7230 */ /* 0x000fe20000004100 */
[----:B------:R-:W-:Y:S01]  /*a340*/  LOP3.LUT R52, R51, 0xff000000, R7, 0xf8, !PT ;  /* 0xff00000033347812 */ /* 0x000fe200078ef807 */
[----:B------:R-:W-:Y:S02]  /*a350*/  HADD2.F32 R50, -RZ, R35.H0_H0 ;  /* 0x20000023ff327230 */ /* 0x000fe40000004100 */
[C---:B------:R-:W-:Y:S01]  /*a360*/  FMUL.FTZ R51, R21.reuse, R45 ;  /* 0x0000002d15337220 */ /* 0x040fe20000410000 */
[----:B------:R-:W-:Y:S02]  /*a370*/  HADD2.F32 R48, -RZ, R44.H0_H0 ;  /* 0x2000002cff307230 */ /* 0x000fe40000004100 */
[----:B------:R-:W-:Y:S01]  /*a380*/  FMUL.FTZ R54, R21, R32 ;  /* 0x0000002015367220 */ /* 0x000fe20000410000 */
[----:B------:R-:W-:-:S02]  /*a390*/  HADD2.F32 R31, -RZ, R40.H0_H0 ;  /* 0x20000028ff1f7230 */ /* 0x000fc40000004100 */
[C---:B------:R-:W-:Y:S01]  /*a3a0*/  FMUL.FTZ R56, R29.reuse, R50 ;  /* 0x000000321d387220 */ /* 0x040fe20000410000 */
[C---:B------:R-:W-:Y:S01]  /*a3b0*/  FFMA.FTZ R21, R14.reuse, R32, -R51 ;  /* 0x000000200e157223 */ /* 0x040fe20000010833 */
[-C--:B------:R-:W-:Y:S01]  /*a3c0*/  FMUL.FTZ R53, R29, R48.reuse ;  /* 0x000000301d357220 */ /* 0x080fe20000410000 */
[----:B------:R-:W-:Y:S01]  /*a3d0*/  FFMA.FTZ R14, R14, R45, R54 ;  /* 0x0000002d0e0e7223 */ /* 0x000fe20000010036 */
[C---:B------:R-:W-:Y:S01]  /*a3e0*/  FFMA.FTZ R29, R31.reuse, R48, -R56 ;  /* 0x000000301f1d7223 */ /* 0x040fe20000010838 */
[----:B------:R-:W-:Y:S02]  /*a3f0*/  HADD2.F32 R51, -RZ, R35.H1_H1 ;  /* 0x30000023ff337230 */ /* 0x000fe40000004100 */
[----:B------:R-:W-:Y:S01]  /*a400*/  FFMA.FTZ R31, R31, R50, R53 ;  /* 0x000000321f1f7223 */ /* 0x000fe20000010035 */
[----:B------:R-:W-:Y:S01]  /*a410*/  F2FP.F16.E4M3.UNPACK_B R50, R52 ;  /* 0x00000034ff32723e */ /* 0x000fe200020006ff */
[----:B------:R-:W-:Y:S01]  /*a420*/  HADD2.F32 R32, -RZ, R33.H1_H1 ;  /* 0x30000021ff207230 */ /* 0x000fe20000004100 */
[----:B------:R-:W-:Y:S01]  /*a430*/  F2FP.F16.E4M3.UNPACK_B R7, R34 ;  /* 0x00000022ff07723e */ /* 0x000fe200020006ff */
[----:B------:R-:W-:Y:S01]  /*a440*/  HADD2.F32 R45, -RZ, R44.H1_H1 ;  /* 0x3000002cff2d7230 */ /* 0x000fe20000004100 */
[----:B------:R-:W-:Y:S01]  /*a450*/  F2FP.F16.E4M3.UNPACK_B R44, R49 ;  /* 0x00000031ff2c723e */ /* 0x000fe200020006ff */
        /* <DEDUP_REMOVED lines=10> */
[----:B------:R-:W-:Y:S01]  /*a500*/  F2FP.F16.E4M3.UNPACK_B R51, R52.H1 ;  /* 0x00000034ff33723e */ /* 0x000fe200030006ff */
[-C--:B------:R-:W-:Y:S01]  /*a510*/  FMUL.FTZ R55, R35, R48.reuse ;  /* 0x0000003023377220 */ /* 0x080fe20000410000 */
[----:B------:R-:W-:Y:S01]  /*a520*/  F2FP.F16.E4M3.UNPACK_B R49, R49.H1 ;  /* 0x00000031ff31723e */ /* 0x000fe200030006ff */
[C---:B------:R-:W-:Y:S01]  /*a530*/  FFMA.FTZ R35, R33.reuse, R48, -R58 ;  /* 0x0000003021237223 */ /* 0x040fe2000001083a */
[----:B------:R-:W-:Y:S02]  /*a540*/  HADD2.F32 R48, -RZ, R44.H1_H1 ;  /* 0x3000002cff307230 */ /* 0x000fe40000004100 */
[----:B------:R-:W-:Y:S01]  /*a550*/  FFMA.FTZ R33, R33, R54, R55 ;  /* 0x0000003621217223 */ /* 0x000fe20000010037 */
[----:B------:R-:W-:Y:S01]  /*a560*/  HADD2.F32 R52, -RZ, R50.H1_H1 ;  /* 0x30000032ff347230 */ /* 0x000fe20000004100 */
[----:B------:R-:W-:Y:S01]  /*a570*/  F2FP.F16.E4M3.UNPACK_B R34, R34.H1 ;  /* 0x00000022ff22723e */ /* 0x000fe200030006ff */
[----:B------:R-:W-:Y:S01]  /*a580*/  HADD2.F32 R42, -RZ, R42.H1_H1 ;  /* 0x3000002aff2a7230 */ /* 0x000fe20000004100 */
[-C--:B------:R-:W-:Y:S01]  /*a590*/  F2FP.F16.E4M3.UNPACK_B R5, R30.reuse ;  /* 0x0000001eff05723e */ /* 0x080fe200020006ff */
        /* <DEDUP_REMOVED lines=15> */
[----:B------:R-:W-:Y:S01]  /*a690*/  F2FP.F16.E4M3.UNPACK_B R53, R38.H1 ;  /* 0x00000026ff35723e */ /* 0x000fe200030006ff */
[----:B------:R-:W-:Y:S01]  /*a6a0*/  HADD2.F32 R48, -RZ, R46.H1_H1 ;  /* 0x3000002eff307230 */ /* 0x000fe20000004100 */
[----:B------:R-:W-:Y:S01]  /*a6b0*/  F2FP.F16.E4M3.UNPACK_B R50, R20.H1 ;  /* 0x00000014ff32723e */ /* 0x000fe200030006ff */
[----:B------:R-:W-:Y:S01]  /*a6c0*/  HADD2.F32 R55, -RZ, R51.H1_H1 ;  /* 0x30000033ff377230 */ /* 0x000fe20000004100 */
[----:B------:R-:W-:Y:S01]  /*a6d0*/  F2FP.SATFINITE.E4M3.F32.PACK_AB_MERGE_C R31, R40, R31, RZ ;  /* 0x0000001f281f723e */ /* 0x000fe200048070ff */
[----:B------:R-:W-:Y:S02]  /*a6e0*/  HADD2.F32 R54, -RZ, R53.H0_H0 ;  /* 0x20000035ff367230 */ /* 0x000fe40000004100 */
[----:B------:R-:W-:-:S02]  /*a6f0*/  HADD2.F32 R46, -RZ, R43.H0_H0 ;  /* 0x2000002bff2e7230 */ /* 0x000fc40000004100 */
[C---:B------:R-:W-:Y:S01]  /*a700*/  FMUL.FTZ R59, R47.reuse, R55 ;  /* 0x000000372f3b7220 */ /* 0x040fe20000410000 */
[--C-:B------:R-:W-:Y:S01]  /*a710*/  HADD2.F32 R51, -RZ, R50.reuse.H0_H0 ;  /* 0x20000032ff337230 */ /* 0x100fe20000004100 */
[----:B------:R-:W-:Y:S01]  /*a720*/  F2FP.SATFINITE.E4M3.F32.PACK_AB_MERGE_C R13, R14, R13, R31 ;  /* 0x0000000d0e0d723e */ /* 0x000fe2000480701f */
[----:B------:R-:W-:Y:S02]  /*a730*/  HADD2.F32 R52, -RZ, R49.H1_H1 ;  /* 0x30000031ff347230 */ /* 0x000fe40000004100 */
[C---:B------:R-:W-:Y:S01]  /*a740*/  FMUL.FTZ R56, R46.reuse, R54 ;  /* 0x000000362e387220 */ /* 0x040fe20000410000 */
[----:B------:R-:W-:Y:S02]  /*a750*/  HADD2.F32 R49, -RZ, R39.H0_H0 ;  /* 0x20000027ff317230 */ /* 0x000fe40000004100 */
[-C--:B------:R-:W-:Y:S01]  /*a760*/  FMUL.FTZ R57, R46, R51.reuse ;  /* 0x000000332e397220 */ /* 0x080fe20000410000 */
[----:B------:R-:W-:Y:S02]  /*a770*/  HADD2.F32 R43, -RZ, R43.H1_H1 ;  /* 0x3000002bff2b7230 */ /* 0x000fe40000004100 */
[-C--:B------:R-:W-:Y:S01]  /*a780*/  FMUL.FTZ R58, R47, R52.reuse ;  /* 0x000000342f3a7220 */ /* 0x080fe20000410000 */
[----:B------:R-:W-:Y:S01]  /*a790*/  FFMA.FTZ R46, R48, R52, -R59 ;  /* 0x00000034302e7223 */ /* 0x000fe2000001083b */
[C---:B------:R-:W-:Y:S01]  /*a7a0*/  FFMA.FTZ R47, R49.reuse, R51, -R56 ;  /* 0x00000033312f7223 */ /* 0x040fe20000010838 */
[----:B------:R-:W-:Y:S01]  /*a7b0*/  FFMA.FTZ R49, R49, R54, R57 ;  /* 0x0000003631317223 */ /* 0x000fe20000010039 */
[----:B------:R-:W-:Y:S01]  /*a7c0*/  HADD2.F32 R54, -RZ, R53.H1_H1 ;  /* 0x30000035ff367230 */ /* 0x000fe20000004100 */
[----:B------:R-:W-:Y:S01]  /*a7d0*/  F2FP.F16.E4M3.UNPACK_B R51, R38 ;  /* 0x00000026ff33723e */ /* 0x000fe200020006ff */
[----:B------:R-:W-:Y:S01]  /*a7e0*/  HADD2.F32 R52, -RZ, R50.H1_H1 ;  /* 0x30000032ff347230 */ /* 0x000fe20000004100 */
[----:B------:R-:W-:Y:S01]  /*a7f0*/  F2FP.F16.E4M3.UNPACK_B R50, R20 ;  /* 0x00000014ff32723e */ /* 0x000fe200020006ff */
[----:B------:R-:W-:-:S02]  /*a800*/  HADD2.F32 R39, -RZ, R39.H1_H1 ;  /* 0x30000027ff277230 */ /* 0x000fc40000004100 */
[C---:B------:R-:W-:Y:S01]  /*a810*/  FMUL.FTZ R20, R43.reuse, R54 ;  /* 0x000000362b147220 */ /* 0x040fe20000410000 */
[----:B------:R-:W-:Y:S01]  /*a820*/  FFMA.FTZ R48, R48, R55, R58 ;  /* 0x0000003730307223 */ /* 0x000fe2000001003a */
[-C--:B------:R-:W-:Y:S01]  /*a830*/  FMUL.FTZ R53, R43, R52.reuse ;  /* 0x000000342b357220 */ /* 0x080fe20000410000 */
[--C-:B------:R-:W-:Y:S02]  /*a840*/  HADD2.F32 R43, -RZ, R51.reuse.H0_H0 ;  /* 0x20000033ff2b7230 */ /* 0x100fe40000004100 */
[C---:B------:R-:W-:Y:S01]  /*a850*/  FFMA.FTZ R56, R39.reuse, R52, -R20 ;  /* 0x0000003427387223 */ /* 0x040fe20000010814 */
[----:B------:R-:W-:Y:S02]  /*a860*/  HADD2.F32 R38, -RZ, R28.H0_H0 ;  /* 0x2000001cff267230 */ /* 0x000fe40000004100 */
[----:B------:R-:W-:Y:S01]  /*a870*/  FFMA.FTZ R58, R39, R54, R53 ;  /* 0x00000036273a7223 */ /* 0x000fe20000010035 */
[----:B------:R-:W-:Y:S01]  /*a880*/  HADD2.F32 R39, -RZ, R50.H0_H0 ;  /* 0x20000032ff277230 */ /* 0x000fe20000004100 */
[----:B------:R-:W-:Y:S01]  /*a890*/  F2FP.F16.E4M3.UNPACK_B R52, R4.H1 ;  /* 0x00000004ff34723e */ /* 0x000fe200030006ff */
[----:B------:R-:W-:-:S02]  /*a8a0*/  HADD2.F32 R51, -RZ, R51.H1_H1 ;  /* 0x30000033ff337230 */ /* 0x000fc40000004100 */
[C---:B------:R-:W-:Y:S01]  /*a8b0*/  FMUL.FTZ R53, R38.reuse, R43 ;  /* 0x0000002b26357220 */ /* 0x040fe20000410000 */
[----:B------:R-:W-:Y:S02]  /*a8c0*/  HADD2.F32 R28, -RZ, R28.H1_H1 ;  /* 0x3000001cff1c7230 */ /* 0x000fe40000004100 */
[----:B------:R-:W-:Y:S01]  /*a8d0*/  FMUL.FTZ R55, R38, R39 ;  /* 0x0000002726377220 */ /* 0x000fe20000410000 */
[----:B------:R-:W-:Y:S01]  /*a8e0*/  HADD2.F32 R50, -RZ, R50.H1_H1 ;  /* 0x30000032ff327230 */ /* 0x000fe20000004100 */
[----:B------:R-:W-:Y:S01]  /*a8f0*/  F2FP.F16.E4M3.UNPACK_B R38, R12.H1 ;  /* 0x0000000cff26723e */ /* 0x000fe200030006ff */
[--C-:B------:R-:W-:Y:S02]  /*a900*/  HADD2.F32 R20, -RZ, R15.reuse.H0_H0 ;  /* 0x2000000fff147230 */ /* 0x100fe40000004100 */
[C---:B------:R-:W-:Y:S01]  /*a910*/  FMUL.FTZ R54, R28.reuse, R51 ;  /* 0x000000331c367220 */ /* 0x040fe20000410000 */
[----:B------:R-:W-:Y:S02]  /*a920*/  HADD2.F32 R15, -RZ, R15.H1_H1 ;  /* 0x3000000fff0f7230 */ /* 0x000fe40000004100 */
[----:B------:R-:W-:Y:S01]  /*a930*/  FMUL.FTZ R28, R28, R50 ;  /* 0x000000321c1c7220 */ /* 0x000fe20000410000 */
[----:B------:R-:W-:Y:S01]  /*a940*/  F2FP.F16.E4M3.UNPACK_B R12, R12 ;  /* 0x0000000cff0c723e */ /* 0x000fe200020006ff */
[C---:B------:R-:W-:Y:S01]  /*a950*/  FFMA.FTZ R53, R20.reuse, R39, -R53 ;  /* 0x0000002714357223 */ /* 0x040fe20000010835 */
[----:B------:R-:W-:Y:S01]  /*a960*/  FFMA.FTZ R55, R20, R43, R55 ;  /* 0x0000002b14377223 */ /* 0x000fe20000010037 */
        /* <DEDUP_REMOVED lines=10> */
[----:B------:R-:W-:-:S02]  /*aa10*/  HADD2.F32 R34, -RZ, R34.H1_H1 ;  /* 0x30000022ff227230 */ /* 0x000fc40000004100 */
[----:B------:R-:W-:Y:S02]  /*aa20*/  HADD2.F32 R51, -RZ, R52.H1_H1 ;  /* 0x30000034ff337230 */ /* 0x000fe40000004100 */
[C---:B------:R-:W-:Y:S01]  /*aa30*/  FFMA.FTZ R38, R15.reuse, R28, -R38 ;  /* 0x0000001c0f267223 */ /* 0x040fe20000010826 */
[----:B------:R-:W-:Y:S02]  /*aa40*/  HADD2.F32 R30, -RZ, R30.H1_H1 ;  /* 0x3000001eff1e7230 */ /* 0x000fe40000004100 */
[C---:B------:R-:W-:Y:S01]  /*aa50*/  FMUL.FTZ R28, R34.reuse, R39 ;  /* 0x00000027221c7220 */ /* 0x040fe20000410000 */
[----:B------:R-:W-:Y:S01]  /*aa60*/  FMUL.FTZ R57, R34, R51 ;  /* 0x0000003322397220 */ /* 0x000fe20000410000 */
[----:B------:R-:W-:Y:S01]  /*aa70*/  FFMA.FTZ R34, R15, R43, R20 ;  /* 0x0000002b0f227223 */ /* 0x000fe20000010014 */
[--C-:B------:R-:W-:Y:S02]  /*aa80*/  HADD2.F32 R15, -RZ, R12.reuse.H0_H0 ;  /* 0x2000000cff0f7230 */ /* 0x100fe40000004100 */
[----:B------:R-:W-:Y:S01]  /*aa90*/  FFMA.FTZ R51, R30, R51, R28 ;  /* 0x000000331e337223 */ /* 0x000fe2000001001c */
[----:B------:R-:W-:-:S02]  /*aaa0*/  HADD2.F32 R20, -RZ, R12.H1_H1 ;  /* 0x3000000cff147230 */ /* 0x000fc40000004100 */
[----:B------:R-:W-:Y:S01]  /*aab0*/  FFMA.FTZ R57, R30, R39, -R57 ;  /* 0x000000271e397223 */ /* 0x000fe20000010839 */
[--C-:B------:R-:W-:Y:S02]  /*aac0*/  HADD2.F32 R12, -RZ, R7.reuse.H0_H0 ;  /* 0x20000007ff0c7230 */ /* 0x100fe40000004100 */
[--C-:B------:R-:W-:Y:S01]  /*aad0*/  HADD2.F32 R28, -RZ, R4.reuse.H1_H1 ;  /* 0x30000004ff1c7230 */ /* 0x100fe20000004100 */
[----:B------:R-:W-:Y:S01]  /*aae0*/  F2FP.SATFINITE.E4M3.F32.PACK_AB_MERGE_C R34, R51, R34, RZ ;  /* 0x000000223322723e */ /* 0x000fe200048070ff */
[----:B------:R-:W-:Y:S01]  /*aaf0*/  HADD2.F32 R7, -RZ, R7.H1_H1 ;  /* 0x30000007ff077230 */ /* 0x000fe20000004100 */
[----:B------:R-:W-:Y:S01]  /*ab00*/  F2FP.SATFINITE.E4M3.F32.PACK_AB_MERGE_C R38, R57, R38, RZ ;  /* 0x000000263926723e */ /* 0x000fe200048070ff */
[----:B------:R-:W-:Y:S02]  /*ab10*/  HADD2.F32 R39, -RZ, R4.H0_H0 ;  /* 0x20000004ff277230 */ /* 0x000fe40000004100 */
[--C-:B------:R-:W-:Y:S02]  /*ab20*/  HADD2.F32 R4, -RZ, R5.reuse.H0_H0 ;  /* 0x20000005ff047230 */ /* 0x100fe40000004100 */
[----:B------:R-:W-:Y:S01]  /*ab30*/  FMUL.FTZ R30, R7, R28 ;  /* 0x0000001c071e7220 */ /* 0x000fe20000410000 */
[----:B------:R-:W-:-:S02]  /*ab40*/  HADD2.F32 R5, -RZ, R5.H1_H1 ;  /* 0x30000005ff057230 */ /* 0x000fc40000004100 */
[C---:B------:R-:W-:Y:S01]  /*ab50*/  FMUL.FTZ R43, R12.reuse, R39 ;  /* 0x000000270c2b7220 */ /* 0x040fe20000410000 */
[-C--:B------:R-:W-:Y:S01]  /*ab60*/  FMUL.FTZ R7, R7, R20.reuse ;  /* 0x0000001407077220 */ /* 0x080fe20000410000 */
[-C--:B------:R-:W-:Y:S01]  /*ab70*/  FMUL.FTZ R12, R12, R15.reuse ;  /* 0x0000000f0c0c7220 */ /* 0x080fe20000410000 */
[C---:B------:R-:W-:Y:S02]  /*ab80*/  FFMA.FTZ R30, R5.reuse, R20, -R30 ;  /* 0x00000014051e7223 */ /* 0x040fe4000001081e */
        /* <DEDUP_REMOVED lines=17> */
.L_x_9689:
[----:B------:R-:W-:Y:S05]  /*aca0*/  BSYNC B1 ;  /* 0x0000000000017941 */ /* 0x000fea0003800000 */
.L_x_9688:
[----:B------:R-:W-:Y:S05]  /*acb0*/  @P1 BRA `(.L_x_9678) ;  /* 0x0000000c00f81947 */ /* 0x000fea0003800000 */
[----:B----4-:R-:W2:Y:S04]  /*acc0*/  LDL R21, [R1+0x64] ;  /* 0x0000640001157983 */ /* 0x010ea80000100800 */
[----:B------:R-:W4:Y:S01]  /*acd0*/  LDL R49, [R1+0x70] ;  /* 0x0000700001317983 */ /* 0x000f220000100800 */
[----:B0----5:R-:W-:Y:S02]  /*ace0*/  SHF.R.U32.HI R0, RZ, 0x8, R24 ;  /* 0x00000008ff007819 */ /* 0x021fe40000011618 */
[----:B------:R-:W-:Y:S02]  /*acf0*/  LOP3.LUT R5, R24, 0xff, RZ, 0xc0, !PT ;  /* 0x000000ff18057812 */ /* 0x000fe400078ec0ff */
[----:B------:R-:W-:Y:S02]  /*ad00*/  LOP3.LUT R0, R0, 0xff, RZ, 0xc0, !PT ;  /* 0x000000ff00007812 */ /* 0x000fe400078ec0ff */
[----:B------:R-:W-:-:S02]  /*ad10*/  SHF.R.U32.HI R14, RZ, 0x8, R25 ;  /* 0x00000008ff0e7819 */ /* 0x000fc40000011619 */
[----:B---3--:R-:W-:Y:S02]  /*ad20*/  PRMT R20, R0, 0x7604, R5 ;  /* 0x0000760400147816 */ /* 0x008fe40000000005 */
[----:B------:R-:W-:Y:S02]  /*ad30*/  LOP3.LUT R7, R25, 0xff, RZ, 0xc0, !PT ;  /* 0x000000ff19077812 */ /* 0x000fe400078ec0ff */
[----:B------:R-:W-:Y:S02]  /*ad40*/  SHF.R.U32.HI R6, RZ, 0x8, R27 ;  /* 0x00000008ff067819 */ /* 0x000fe4000001161b */
[----:B------:R-:W-:Y:S02]  /*ad50*/  LOP3.LUT R0, R14, 0xff, RZ, 0xc0, !PT ;  /* 0x000000ff0e007812 */ /* 0x000fe400078ec0ff */
[----:B------:R-:W-:Y:S02]  /*ad60*/  LOP3.LUT R13, R27, 0xff, RZ, 0xc0, !PT ;  /* 0x000000ff1b0d7812 */ /* 0x000fe400078ec0ff */
        /* <DEDUP_REMOVED lines=28> */
[----:B------:R-:W-:Y:S01]  /*af30*/  PRMT R37, R14, 0x7604, R21 ;  /* 0x000076040e257816 */ /* 0x000fe20000000015 */
        /* <DEDUP_REMOVED lines=8> */
[----:B-1----:R-:W-:-:S02]  /*afc0*/  PRMT R39, R3, 0x7604, R34 ;  /* 0x0000760403277816 */ /* 0x002fc40000000022 */
[----:B------:R-:W-:Y:S01]  /*afd0*/  SHF.R.U32.HI R3, RZ, 0x10, R24 ;  /* 0x00000010ff037819 */ /* 0x000fe20000011618 */
[----:B------:R-:W0:Y:S01]  /*afe0*/  LDS.128 R12, [R0+0xf000] ;  /* 0x00f00000000c7984 */ /* 0x000e220000000c00 */
[----:B------:R-:W-:Y:S02]  /*aff0*/  LOP3.LUT R21, R21, 0xff, RZ, 0xc0, !PT ;  /* 0x000000ff15157812 */ /* 0x000fe400078ec0ff */
[----:B------:R-:W-:Y:S02]  /*b000*/  LOP3.LUT R3, R3, 0xff, RZ, 0xc0, !PT ;  /* 0x000000ff03037812 */ /* 0x000fe400078ec0ff */
[----:B------:R-:W-:Y:S02]  /*b010*/  SHF.R.U32.HI R29, RZ, 0x10, R26 ;  /* 0x00000010ff1d7819 */ /* 0x000fe4000001161a */
[----:B------:R-:W-:Y:S02]  /*b020*/  PRMT R3, R3, 0x7054, R20 ;  /* 0x0000705403037816 */ /* 0x000fe40000000014 */
[----:B------:R-:W-:-:S02]  /*b030*/  PRMT R21, R21, 0x7054, R28 ;  /* 0x0000705415157816 */ /* 0x000fc4000000001c */
[----:B------:R-:W-:Y:S02]  /*b040*/  SHF.R.U32.HI R20, RZ, 0x10, R8 ;  /* 0x00000010ff147819 */ /* 0x000fe40000011608 */
[----:B------:R-:W-:Y:S02]  /*b050*/  SHF.R.U32.HI R28, RZ, 0x10, R9 ;  /* 0x00000010ff1c7819 */ /* 0x000fe40000011609 */
[----:B------:R-:W-:Y:S02]  /*b060*/  LOP3.LUT R29, R29, 0xff, RZ, 0xc0, !PT ;  /* 0x000000ff1d1d7812 */ /* 0x000fe400078ec0ff */
[----:B------:R-:W-:Y:S02]  /*b070*/  LOP3.LUT R20, R20, 0xff, RZ, 0xc0, !PT ;  /* 0x000000ff14147812 */ /* 0x000fe400078ec0ff */
[----:B------:R-:W-:Y:S02]  /*b080*/  LOP3.LUT R28, R28, 0xff, RZ, 0xc0, !PT ;  /* 0x000000ff1c1c7812 */ /* 0x000fe400078ec0ff */
[----:B------:R-:W-:-:S02]  /*b090*/  PRMT R29, R29, 0x7054, R30 ;  /* 0x000070541d1d7816 */ /* 0x000fc4000000001e */
[----:B------:R-:W-:Y:S02]  /*b0a0*/  SHF.R.U32.HI R30, RZ, 0x10, R10 ;  /* 0x00000010ff1e7819 */ /* 0x000fe4000001160a */
[----:B------:R-:W-:Y:S02]  /*b0b0*/  PRMT R33, R20, 0x7054, R33 ;  /* 0x0000705414217816 */ /* 0x000fe40000000021 */
[----:B------:R-:W-:Y:S02]  /*b0c0*/  PRMT R35, R28, 0x7054, R35 ;  /* 0x000070541c237816 */ /* 0x000fe40000000023 */
[----:B------:R-:W-:Y:S02]  /*b0d0*/  LOP3.LUT R28, R21, 0xff000000, R25, 0xf8, !PT ;  /* 0xff000000151c7812 */ /* 0x000fe400078ef819 */
[----:B------:R-:W-:Y:S02]  /*b0e0*/  LOP3.LUT R30, R30, 0xff, RZ, 0xc0, !PT ;  /* 0x000000ff1e1e7812 */ /* 0x000fe400078ec0ff */
[----:B------:R-:W-:-:S02]  /*b0f0*/  LOP3.LUT R21, R33, 0xff000000, R8, 0xf8, !PT ;  /* 0xff00000021157812 */ /* 0x000fc400078ef808 */
[----:B------:R-:W-:Y:S02]  /*b100*/  LOP3.LUT R33, R35, 0xff000000, R9, 0xf8, !PT ;  /* 0xff00000023217812 */ /* 0x000fe400078ef809 */
[----:B------:R-:W-:Y:S02]  /*b110*/  PRMT R37, R30, 0x7054, R37 ;  /* 0x000070541e257816 */ /* 0x000fe40000000025 */
[----:B------:R-:W-:Y:S02]  /*b120*/  F2FP.F16.E4M3.UNPACK_B R40, R33 ;  /* 0x00000021ff28723e */ /* 0x000fe400020006ff */
[----:B0-----:R-:W-:Y:S02]  /*b130*/  F2FP.F16.E4M3.UNPACK_B R25, R13 ;  /* 0x0000000dff19723e */ /* 0x001fe400020006ff */
[----:B------:R-:W-:Y:S01]  /*b140*/  PRMT R41, R32, 0x7054, R39 ;  /* 0x0000705420297816 */ /* 0x000fe20000000027 */
[--C-:B------:R-:W-:Y:S01]  /*b150*/  HADD2.F32 R42, -RZ, R40.reuse.H0_H0 ;  /* 0x20000028ff2a7230 */ /* 0x100fe20000004100 */
[----:B------:R-:W-:Y:S01]  /*b160*/  LOP3.LUT R20, R3, 0xff000000, R24, 0xf8, !PT ;  /* 0xff00000003147812 */ /* 0x000fe200078ef818 */
[----:B------:R-:W-:Y:S01]  /*b170*/  HADD2.F32 R40, -RZ, R40.H1_H1 ;  /* 0x30000028ff287230 */ /* 0x000fe20000004100 */
[----:B------:R-:W-:-:S02]  /*b180*/  LOP3.LUT R8, R37, 0xff000000, R10, 0xf8, !PT ;  /* 0xff00000025087812 */ /* 0x000fc400078ef80a */
[----:B------:R-:W-:Y:S02]  /*b190*/  F2FP.F16.E4M3.UNPACK_B R32, R28 ;  /* 0x0000001cff20723e */ /* 0x000fe400020006ff */
        /* <DEDUP_REMOVED lines=42> */
[----:B------:R-:W-:Y:S01]  /*b440*/  HADD2.F32 R28, -RZ, R24.H1_H1 ;  /* 0x30000018ff1c7230 */ /* 0x000fe20000004100 */
[----:B------:R-:W-:Y:S01]  /*b450*/  F2FP.F16.E4M3.UNPACK_B R29, R4.H1 ;  /* 0x00000004ff1d723e */ /* 0x000fe200030006ff */
[----:B------:R-:W-:-:S02]  /*b460*/  HADD2.F32 R42, -RZ, R40.H0_H0 ;  /* 0x20000028ff2a7230 */ /* 0x000fc40000004100 */
[C---:B------:R-:W-:Y:S01]  /*b470*/  FMUL.FTZ R45, R26.reuse, R41 ;  /* 0x000000291a2d7220 */ /* 0x040fe20000410000 */
[--C-:B------:R-:W-:Y:S02]  /*b480*/  HADD2.F32 R24, -RZ, R31.reuse.H0_H0 ;  /* 0x2000001fff187230 */ /* 0x100fe40000004100 */
[-C--:B------:R-:W-:Y:S01]  /*b490*/  FMUL.FTZ R26, R26, R33.reuse ;  /* 0x000000211a1a7220 */ /* 0x080fe20000410000 */
[----:B------:R-:W-:Y:S01]  /*b4a0*/  HADD2.F32 R38, -RZ, R32.H0_H0 ;  /* 0x20000020ff267230 */ /* 0x000fe20000004100 */
[----:B------:R-:W-:Y:S01]  /*b4b0*/  F2FP.F16.E4M3.UNPACK_B R11, R4 ;  /* 0x00000004ff0b723e */ /* 0x000fe200020006ff */
[----:B------:R-:W-:Y:S02]  /*b4c0*/  HADD2.F32 R25, -RZ, R30.H0_H0 ;  /* 0x2000001eff197230 */ /* 0x000fe40000004100 */
[C---:B------:R-:W-:Y:S01]  /*b4d0*/  FMUL.FTZ R44, R24.reuse, R42 ;  /* 0x0000002a182c7220 */ /* 0x040fe20000410000 */
[----:B------:R-:W-:Y:S02]  /*b4e0*/  HADD2.F32 R31, -RZ, R31.H1_H1 ;  /* 0x3000001fff1f7230 */ /* 0x000fe40000004100 */
[-C--:B------:R-:W-:Y:S01]  /*b4f0*/  FMUL.FTZ R47, R24, R38.reuse ;  /* 0x00000026182f7220 */ /* 0x080fe20000410000 */
[C---:B------:R-:W-:Y:S01]  /*b500*/  FFMA.FTZ R24, R28.reuse, R33, -R45 ;  /* 0x000000211c187223 */ /* 0x040fe2000001082d */
[----:B------:R-:W-:Y:S01]  /*b510*/  FFMA.FTZ R28, R28, R41, R26 ;  /* 0x000000291c1c7223 */ /* 0x000fe2000001001a */
[C---:B------:R-:W-:Y:S01]  /*b520*/  FFMA.FTZ R26, R25.reuse, R38, -R44 ;  /* 0x00000026191a7223 */ /* 0x040fe2000001082c */
[----:B------:R-:W-:Y:S01]  /*b530*/  FFMA.FTZ R25, R25, R42, R47 ;  /* 0x0000002a19197223 */ /* 0x000fe2000001002f */
        /* <DEDUP_REMOVED lines=11> */
[----:B------:R-:W-:Y:S02]  /*b5f0*/  HADD2.F32 R33, -RZ, R35.H0_H0 ;  /* 0x20000023ff217230 */ /* 0x000fe40000004100 */
[CC--:B------:R-:W-:Y:S01]  /*b600*/  FMUL.FTZ R46, R32.reuse, R43.reuse ;  /* 0x0000002b202e7220 */ /* 0x0c0fe20000410000 */
[----:B------:R-:W-:Y:S02]  /*b610*/  HADD2.F32 R30, -RZ, R30.H1_H1 ;  /* 0x3000001eff1e7230 */ /* 0x000fe40000004100 */
[----:B------:R-:W-:Y:S01]  /*b620*/  FMUL.FTZ R48, R32, R40 ;  /* 0x0000002820307220 */ /* 0x000fe20000410000 */
[----:B------:R-:W-:Y:S01]  /*b630*/  F2FP.F16.E4M3.UNPACK_B R14, R14.H1 ;  /* 0x0000000eff0e723e */ /* 0x000fe200030006ff */
[C---:B------:R-:W-:Y:S01]  /*b640*/  FFMA.FTZ R32, R33.reuse, R40, -R46 ;  /* 0x0000002821207223 */ /* 0x040fe2000001082e */
[----:B------:R-:W-:Y:S01]  /*b650*/  F2FP.F16.E4M3.UNPACK_B R40, R20.H1 ;  /* 0x00000014ff28723e */ /* 0x000fe200030006ff */
[----:B------:R-:W-:Y:S01]  /*b660*/  FFMA.FTZ R33, R33, R43, R48 ;  /* 0x0000002b21217223 */ /* 0x000fe20000010030 */
[----:B------:R-:W-:Y:S01]  /*b670*/  F2FP.F16.E4M3.UNPACK_B R43, R21.H1 ;  /* 0x00000015ff2b723e */ /* 0x000fe200030006ff */
[C---:B------:R-:W-:Y:S01]  /*b680*/  FFMA.FTZ R31, R30.reuse, R38, -R45 ;  /* 0x000000261e1f7223 */ /* 0x040fe2000001082d */
[----:B------:R-:W-:Y:S01]  /*b690*/  FFMA.FTZ R30, R30, R41, R44 ;  /* 0x000000291e1e7223 */ /* 0x000fe2000001002c */
[----:B------:R-:W-:Y:S01]  /*b6a0*/  HADD2.F32 R41, -RZ, R39.H1_H1 ;  /* 0x30000027ff297230 */ /* 0x000fe20000004100 */
[----:B------:R-:W-:Y:S01]  /*b6b0*/  F2FP.SATFINITE.E4M3.F32.PACK_AB_MERGE_C R13, R24, R13, RZ ;  /* 0x0000000d180d723e */ /* 0x000fe200048070ff */
[----:B------:R-:W-:Y:S01]  /*b6c0*/  HADD2.F32 R45, -RZ, R42.H1_H1 ;  /* 0x3000002aff2d7230 */ /* 0x000fe20000004100 */
[----:B------:R-:W-:Y:S01]  /*b6d0*/  F2FP.SATFINITE.E4M3.F32.PACK_AB_MERGE_C R15, R28, R15, RZ ;  /* 0x0000000f1c0f723e */ /* 0x000fe200048070ff */
[----:B------:R-:W-:Y:S01]  /*b6e0*/  HADD2.F32 R38, -RZ, R35.H1_H1 ;  /* 0x30000023ff267230 */ /* 0x000fe20000004100 */
[----:B------:R-:W-:Y:S01]  /*b6f0*/  F2FP.SATFINITE.E4M3.F32.PACK_AB_MERGE_C R5, R12, R5, R13 ;  /* 0x000000050c05723e */ /* 0x000fe2000480700d */
[----:B------:R-:W-:Y:S01]  /*b700*/  HADD2.F32 R39, -RZ, R37.H1_H1 ;  /* 0x30000025ff277230 */ /* 0x000fe20000004100 */
[----:B------:R-:W-:Y:S01]  /*b710*/  F2FP.SATFINITE.E4M3.F32.PACK_AB_MERGE_C R9, R10, R9, R15 ;  /* 0x000000090a09723e */ /* 0x000fe2000480700f */
[----:B------:R-:W-:-:S02]  /*b720*/  HADD2.F32 R44, -RZ, R43.H0_H0 ;  /* 0x2000002bff2c7230 */ /* 0x000fc40000004100 */
[----:B------:R-:W-:Y:S02]  /*b730*/  HADD2.F32 R35, -RZ, R34.H0_H0 ;  /* 0x20000022ff237230 */ /* 0x000fe40000004100 */
        /* <DEDUP_REMOVED lines=11> */
[C---:B------:R-:W-:Y:S01]  /*b7f0*/  FFMA.FTZ R35, R38.reuse, R41, -R47 ;  /* 0x0000002926237223 */ /* 0x040fe2000001082f */
[----:B------:R-:W-:Y:S01]  /*b800*/  FFMA.FTZ R52, R38, R45, R48 ;  /* 0x0000002d26347223 */ /* 0x000fe20000010030 */
[----:B------:R-:W-:Y:S01]  /*b810*/  F2FP.F16.E4M3.UNPACK_B R37, R20 ;  /* 0x00000014ff25723e */ /* 0x000fe200020006ff */
[----:B------:R-:W-:Y:S01]  /*b820*/  HADD2.F32 R29, -RZ, R29.H1_H1 ;  /* 0x3000001dff1d7230 */ /* 0x000fe20000004100 */
[----:B------:R-:W-:Y:S01]  /*b830*/  F2FP.F16.E4M3.UNPACK_B R38, R21 ;  /* 0x00000015ff26723e */ /* 0x000fe200020006ff */
[C---:B------:R-:W-:Y:S01]  /*b840*/  FMUL.FTZ R20, R34.reuse, R43 ;  /* 0x0000002b22147220 */ /* 0x040fe20000410000 */
[----:B------:R-:W-:Y:S01]  /*b850*/  FMUL.FTZ R34, R34, R40 ;  /* 0x0000002822227220 */ /* 0x000fe20000410000 */
[----:B------:R-:W-:-:S02]  /*b860*/  HADD2.F32 R21, -RZ, R27.H0_H0 ;  /* 0x2000001bff157230 */ /* 0x000fc40000004100 */
[--C-:B------:R-:W-:Y:S02]  /*b870*/  HADD2.F32 R39, -RZ, R38.reuse.H0_H0 ;  /* 0x20000026ff277230 */ /* 0x100fe40000004100 */
        /* <DEDUP_REMOVED lines=66> */
.L_x_9678:
[----:B------:R-:W-:Y:S05]  /*bca0*/  BSYNC B0 ;  /* 0x0000000000007941 */ /* 0x000fea0003800000 */
.L_x_9671:
        /* <DEDUP_REMOVED lines=8> */
.L_x_9668:
[----:B0-2---:R-:W-:Y:S01]  /*bd30*/  IMAD.U32 R0, RZ, RZ, UR38 ;  /* 0x00000026ff007e24 */ /* 0x005fe2000f8e00ff */
[----:B------:R-:W-:-:S04]  /*bd40*/  LOP3.LUT R22, R22, 0xfffffffe, RZ, 0xc0, !PT ;  /* 0xfffffffe16167812 */ /* 0x000fc800078ec0ff */
[----:B------:R-:W-:-:S13]  /*bd50*/  ISETP.NE.AND P0, PT, R0, 0x3, PT ;  /* 0x000000030000780c */ /* 0x000fda0003f05270 */
[----:B------:R-:W-:Y:S01]  /*bd60*/  @P0 LOP3.LUT R22, R22, 0x1, RZ, 0xfc, !PT ;  /* 0x0000000116160812 */ /* 0x000fe200078efcff */
[----:B------:R-:W-:Y:S06]  /*bd70*/  @!P0 BRA `(.L_x_9690) ;  /* 0x0000000000048947 */ /* 0x000fec0003800000 */
[----:B------:R-:W-:Y:S01]  /*bd80*/  BPT.TRAP 0x1 ;  /* 0x000000040000795c */ /* 0x000fe20000300000 */
.L_x_9690:
[----:B-1----:R-:W-:Y:S01]  /*bd90*/  IMAD R3, R17, 0x8, R16 ;  /* 0x0000000811037824 */ /* 0x002fe200078e0210 */
[----:B------:R-:W-:-:S04]  /*bda0*/  SHF.L.U32 R0, R19, 0x1f, RZ ;  /* 0x0000001f13007819 */ /* 0x000fc800000006ff */
[----:B------:R0:W1:Y:S01]  /*bdb0*/  SYNCS.PHASECHK.TRANS64.TRYWAIT P1, [R3+URZ+0x19c30], R0 ;  /* 0x019c3000030075a7 */ /* 0x000062000802017f */
[----:B------:R-:W-:Y:S05]  /*bdc0*/  @!P0 BRA `(.L_x_9691) ;  /* 0x0000000000048947 */ /* 0x000fea0003800000 */
[----:B------:R-:W-:Y:S01]  /*bdd0*/  BPT.TRAP 0x1 ;  /* 0x000000040000795c */ /* 0x000fe20000300000 */
.L_x_9691:
[----:B---3-5:R-:W2:Y:S02]  /*bde0*/  S2R R4, SR_TID.X ;  /* 0x0000000000047919 */ /* 0x028ea40000002100 */
[----:B--2---:R-:W-:-:S04]  /*bdf0*/  LOP3.LUT R4, R4, 0x7f, RZ, 0xc0, !PT ;  /* 0x0000007f04047812 */ /* 0x004fc800078ec0ff */
[----:B------:R-:W-:Y:S01]  /*be00*/  ISETP.NE.AND P0, PT, R4, RZ, PT ;  /* 0x000000ff0400720c */ /* 0x000fe20003f05270 */
[----:B-1----:R-:W-:-:S12]  /*be10*/  @P1 BRA `(.L_x_9692) ;  /* 0x0000000000081947 */ /* 0x002fd80003800000 */
[----:B------:R-:W1:Y:S02]  /*be20*/  SYNCS.PHASECHK.TRANS64.TRYWAIT P1, [R3+URZ+0x19c30], R0 ;  /* 0x019c3000030075a7 */ /* 0x000e64000802017f */
[----:B-1----:R-:W-:Y:S05]  /*be30*/  @!P1 BRA `(.L_x_9693) ;  /* 0x0000017800249947 */ /* 0x002fea0003800000 */
.L_x_9692:
[----:B------:R-:W-:Y:S05]  /*be40*/  WARPSYNC.ALL ;  /* 0x0000000000007948 */ /* 0x000fea0003800000 */
[----:B01----:R-:W-:Y:S01]  /*be50*/  VIADD R0, R16, 0x13800 ;  /* 0x0001380010007836 */ /* 0x003fe20000000000 */
[----:B------:R-:W-:Y:S01]  /*be60*/  LOP3.LUT R6, R36, 0x10000, RZ, 0xfc, !PT ;  /* 0x0001000024067812 */ /* 0x000fe200078efcff */
[----:B------:R-:W-:Y:S01]  /*be70*/  IMAD.MOV.U32 R7, RZ, RZ, -0x3ffffff0 ;  /* 0xc0000010ff077424 */ /* 0x000fe200078e00ff */
[----:B------:R-:W0:Y:S01]  /*be80*/  LDC R97, c[0x0][0x448] ;  /* 0x00011200ff617b82 */ /* 0x000e220000000800 */
[----:B------:R-:W-:Y:S01]  /*be90*/  IMAD.MOV.U32 R5, RZ, RZ, -0x3ffffff0 ;  /* 0xc0000010ff057424 */ /* 0x000fe200078e00ff */
[----:B------:R-:W-:Y:S01]  /*bea0*/  SHF.R.U32.HI R0, RZ, 0x4, R0 ;  /* 0x00000004ff007819 */ /* 0x000fe20000011600 */
[----:B------:R-:W-:-:S02]  /*beb0*/  IMAD.MOV.U32 R11, RZ, RZ, -0x3ffffff0 ;  /* 0xc0000010ff0b7424 */ /* 0x000fc400078e00ff */
[----:B------:R-:W-:Y:S01]  /*bec0*/  IMAD.MOV.U32 R9, RZ, RZ, -0x3ffffff0 ;  /* 0xc0000010ff097424 */ /* 0x000fe200078e00ff */
[----:B------:R-:W-:Y:S02]  /*bed0*/  LOP3.LUT R0, R0, 0x3fff, RZ, 0xc0, !PT ;  /* 0x00003fff00007812 */ /* 0x000fe400078ec0ff */
[----:B------:R-:W-:Y:S01]  /*bee0*/  LOP3.LUT R22, R22, 0xffffffbf, RZ, 0xc0, !PT ;  /* 0xffffffbf16167812 */ /* 0x000fe200078ec0ff */
[----:B------:R-:W-:Y:S01]  /*bef0*/  @!P0 VIADD R3, R3, 0x19c40 ;  /* 0x00019c4003038836 */ /* 0x000fe20000000000 */
[----:B------:R-:W-:Y:S01]  /*bf00*/  LOP3.LUT R4, R0, 0x10000, RZ, 0xfc, !PT ;  /* 0x0001000000047812 */ /* 0x000fe200078efcff */
[----:B------:R-:W-:-:S04]  /*bf10*/  ULDC UR36, c[0x0][0x9dc] ;  /* 0x0002770000247ab9 */ /* 0x000fc80000000800 */
[----:B------:R1:W-:Y:S01]  /*bf20*/  STL [R1+0x14], R4 ;  /* 0x0000140401007387 */ /* 0x0003e20000100800 */
[----:B------:R-:W-:Y:S02]  /*bf30*/  R2UR UR4, R6 ;  /* 0x00000000060472ca */ /* 0x000fe400000e0000 */
[----:B------:R-:W-:Y:S01]  /*bf40*/  R2UR UR5, R7 ;  /* 0x00000000070572ca */ /* 0x000fe200000e0000 */
[----:B------:R-:W-:Y:S01]  /*bf50*/  WARPGROUP.ARRIVE ;  /* 0x00000000000079c5 */ /* 0x000fe20000000000 */
[----:B------:R-:W-:Y:S01]  /*bf60*/  R2UR UR7, R5 ;  /* 0x00000000050772ca */ /* 0x000fe200000e0000 */
[----:B----4-:R-:W2:Y:S01]  /*bf70*/  LDL R14, [R1+0x30] ;  /* 0x00003000010e7983 */ /* 0x010ea20000100800 */
[----:B-1----:R-:W-:-:S03]  /*bf80*/  IMAD R4, R17, 0x300, R4 ;  /* 0x0000030011047824 */ /* 0x002fc600078e0204 */
[----:B------:R-:W2:Y:S02]  /*bf90*/  LDL R95, [R1+0x10] ;  /* 0x00001000015f7983 */ /* 0x000ea40000100800 */
[----:B------:R-:W-:Y:S02]  /*bfa0*/  R2UR UR6, R4 ;  /* 0x00000000040672ca */ /* 0x000fe400000e0000 */
[----:B------:R-:W3:Y:S11]  /*bfb0*/  LDL R99, [R1] ;  /* 0x0000000001637983 */ /* 0x000ef60000100800 */
[----:B------:R-:W-:Y:S01]  /*bfc0*/  QGMMA.64x128x32.F32.E4M3.E4M3 R24, gdesc[UR4], RZ, !UPT, gsb0 ;  /* 0x01e00000041879f3 */ /* 0x000fe2000c0008ff */
[----:B------:R-:W-:-:S02]  /*bfd0*/  VIADD R10, R6, 0x180 ;  /* 0x00000180060a7836 */ /* 0x000fc40000000000 */
[----:B------:R-:W-:Y:S01]  /*bfe0*/  VIADD R8, R4, 0x100 ;  /* 0x0000010004087836 */ /* 0x000fe20000000000 */
[----:B------:R-:W-:Y:S02]  /*bff0*/  R2UR UR5, R11 ;  /* 0x000000000b0572ca */ /* 0x000fe400000e0000 */
[----:B------:R-:W-:Y:S02]  /*c000*/  R2UR UR4, R10 ;  /* 0x000000000a0472ca */ /* 0x000fe400000e0000 */
[----:B------:R-:W-:Y:S02]  /*c010*/  R2UR UR6, R8 ;  /* 0x00000000080672ca */ /* 0x000fe400000e0000 */
[----:B------:R-:W-:Y:S01]  /*c020*/  R2UR UR7, R9 ;  /* 0x00000000090772ca */ /* 0x000fe200000e0000 */
[----:B------:R-:W-:Y:S02]  /*c030*/  VIADD R8, R6, 0x300 ;  /* 0x0000030006087836 */ /* 0x000fe40000000000 */
[----:B------:R-:W-:-:S02]  /*c040*/  VIADD R4, R4, 0x200 ;  /* 0x0000020004047836 */ /* 0x000fc40000000000 */
        /* <DEDUP_REMOVED lines=8> */
[----:B------:R-:W-:Y:S02]  /*c0d0*/  R2UR UR7, R5 ;  /* 0x00000000050772ca */ /* 0x000fe400000e0000 */
[----:B0-----:R-:W-:-:S13]  /*c0e0*/  ISETP.NE.AND P1, PT, R97, 0x1, PT ;  /* 0x000000016100780c */ /* 0x001fda0003f25270 */
[----:B------:R-:W0:Y:S08]  /*c0f0*/  @P1 LDC R5, c[0x0][0x44c] ;  /* 0x00011300ff051b82 */ /* 0x000e300000000800 */
[----:B------:R-:W1:Y:S01]  /*c100*/  @P1 LDC R15, c[0x0][0x450] ;  /* 0x00011400ff0f1b82 */ /* 0x000e620000000800 */
[----:B------:R-:W-:Y:S02]  /*c110*/  WARPGROUP.DEPBAR.LE gsb0, 0x0 ;  /* 0x00008000000079c5 */ /* 0x000fe40000010000 */
[----:B------:R-:W-:-:S06]  /*c120*/  WARPGROUP.ARRIVE ;  /* 0x00000000000079c5 */ /* 0x000fcc0000000000 */
[----:B------:R-:W-:Y:S01]  /*c130*/  QGMMA.64x128x32.F32.E4M3.E4M3 R24, gdesc[UR4], R24, gsb0 ;  /* 0x01e00000041879f3 */ /* 0x000fe20008000818 */
[----:B------:R-:W-:Y:S01]  /*c140*/  @P1 LOP3.LUT R22, R22, 0x40, RZ, 0xfc, !PT ;  /* 0x0000004016161812 */ /* 0x000fe200078efcff */
[----:B------:R-:W-:-:S03]  /*c150*/  ULOP3.LUT UR36, URZ, UR36, URZ, 0x33, !UPT ;  /* 0x000000243f247292 */ /* 0x000fc6000f8e333f */
[----:B------:R-:W-:Y:S01]  /*c160*/  LOP3.LUT R22, R22, 0xffffffdf, RZ, 0xc0, !PT ;  /* 0xffffffdf16167812 */ /* 0x000fe200078ec0ff */
        /* <DEDUP_REMOVED lines=14> */
[----:B--2---:R-:W-:-:S04]  /*c250*/  IMAD.IADD R80, R14, 0x1, R95 ;  /* 0x000000010e507824 */ /* 0x004fc800078e025f */
[----:B0-----:R-:W-:-:S04]  /*c260*/  @P1 IMAD.HI.U32 R4, R80, R5, RZ ;  /* 0x0000000550041227 */ /* 0x001fc800078e00ff */
[C---:B------:R-:W-:Y:S01]  /*c270*/  FMUL.FTZ R13, R2.reuse, R24 ;  /* 0x00000018020d7220 */ /* 0x040fe20000410000 */
[----:B-1----:R-:W-:Y:S02]  /*c280*/  @P1 SHF.R.U32.HI R80, RZ, R15, R4 ;  /* 0x0000000fff501219 */ /* 0x002fe40000011604 */
        /* <DEDUP_REMOVED lines=55> */
[----:B---3--:R-:W-:Y:S01]  /*c600*/  IMAD R5, R99, -0x2, R5 ;  /* 0xfffffffe63057824 */ /* 0x008fe200078e0205 */
[----:B0-----:R-:W-:Y:S01]  /*c610*/  ISETP.GE.AND P1, PT, R15, 0x1, PT ;  /* 0x000000010f00780c */ /* 0x001fe20003f26270 */
[----:B------:R-:W0:Y:S01]  /*c620*/  MUFU.TANH R13, R13 ;  /* 0x0000000d000d7308 */ /* 0x000e220000002400 */
[----:B------:R-:W-:Y:S01]  /*c630*/  @!P0 PRMT R4, RZ, 0x654, R3 ;  /* 0x00000654ff048816 */ /* 0x000fe20000000003 */
[----:B------:R-:W-:Y:S01]  /*c640*/  IMAD.IADD R92, R157, 0x1, R84 ;  /* 0x000000019d5c7824 */ /* 0x000fe200078e0254 */
[----:B------:R-:W-:Y:S02]  /*c650*/  IADD3 R5, -R156, R5, R157 ;  /* 0x000000059c057210 */ /* 0x000fe40007ffe19d */
[----:B------:R2:W-:Y:S03]  /*c660*/  @!P0 SYNCS.ARRIVE.TRANS64.RED.A1T0 RZ, [R4+URZ], RZ ;  /* 0x000000ff04ff89a7 */ /* 0x0005e6000810043f */
[----:B------:R-:W3:Y:S01]  /*c670*/  MUFU.TANH R20, R20 ;  /* 0x0000001400147308 */ /* 0x000ee20000002400 */
[----:B------:R-:W-:-:S07]  /*c680*/  IMAD R92, R99, -0x2, R92 ;  /* 0xfffffffe635c7824 */ /* 0x000fce00078e025c */
[----:B------:R-:W4:Y:S01]  /*c690*/  MUFU.TANH R0, R0 ;  /* 0x0000000000007308 */ /* 0x000f220000002400 */
[----:B------:R-:W-:-:S07]  /*c6a0*/  IMAD.IADD R87, R5, 0x1, R14 ;  /* 0x0000000105577824 */ /* 0x000fce00078e020e */
        /* <DEDUP_REMOVED lines=60> */
[----:B------:R-:W0:Y:S01]  /*ca70*/  MUFU.TANH R79, R79 ;  /* 0x0000004f004f7308 */ /* 0x000e220000002400 */
[----:B------:R-:W-:Y:S01]  /*ca80*/  VIADD R91, R5, UR36 ;  /* 0x00000024055b7c36 */ /* 0x000fe20008000000 */
[----:B------:R-:W-:-:S02]  /*ca90*/  @P1 LOP3.LUT R22, R22, 0x20, RZ, 0xfc, !PT ;  /* 0x0000002016161812 */ /* 0x000fc400078efcff */
[----:B------:R-:W-:Y:S01]  /*caa0*/  LEA R82, R88, 0xffffff80, 0x7 ;  /* 0xffffff8058527811 */ /* 0x000fe200078e38ff */
[----:B-1----:R-:W-:Y:S01]  /*cab0*/  IMAD.IADD R85, R91, 0x1, R94 ;  /* 0x000000015b557824 */ /* 0x002fe200078e025e */
[----:B------:R-:W-:Y:S01]  /*cac0*/  VIADDMNMX R90, R94, R87, R92, PT ;  /* 0x000000575e5a7246 */ /* 0x000fe2000380015c */
        /* <DEDUP_REMOVED lines=12> */
.L_x_9696:
[----:B------:R-:W-:-:S13]  /*cb90*/  ISETP.NE.AND P1, PT, R15, 0x1, PT ;  /* 0x000000010f00780c */ /* 0x000fda0003f25270 */
[----:B------:R-:W1:Y:S02]  /*cba0*/  @P1 LDC.64 R4, c[0x0][0x9e8] ;  /* 0x00027a00ff041b82 */ /* 0x000e640000000a00 */
[----:B-1----:R-:W-:-:S05]  /*cbb0*/  @P1 IMAD.HI.U32 R4, R93, R4, RZ ;  /* 0x000000045d041227 */ /* 0x002fca00078e00ff */
[----:B------:R-:W-:-:S07]  /*cbc0*/  @P1 SHF.R.U32.HI R93, RZ, R5, R4 ;  /* 0x00000005ff5d1219 */ /* 0x000fce0000011604 */
.L_x_9697:
[----:B------:R-:W-:Y:S05]  /*cbd0*/  BSYNC B0 ;  /* 0x0000000000007941 */ /* 0x000fea0003800000 */
.L_x_9695:
[----:B------:R-:W-:-:S04]  /*cbe0*/  IMAD R93, R93, R15, -R82 ;  /* 0x0000000f5d5d7224 */ /* 0x000fc800078e0a52 */
[----:B------:R-:W-:-:S05]  /*cbf0*/  IMAD R4, R99, -0x2, R93 ;  /* 0xfffffffe63047824 */ /* 0x000fca00078e025d */
[----:B------:R-:W-:Y:S02]  /*cc00*/  VIMNMX R85, R85, R4, !PT ;  /* 0x0000000455557248 */ /* 0x000fe40007fe0100 */
[----:B------:R-:W-:-:S07]  /*cc10*/  VIADDMNMX R90, R4, R15, R90, PT ;  /* 0x0000000f045a7246 */ /* 0x000fce000380015a */
.L_x_9694:
[C---:B------:R-:W-:Y:S01]  /*cc20*/  ISETP.GE.AND P1, PT, R84.reuse, 0x2, PT ;  /* 0x000000025400780c */ /* 0x040fe20003f26270 */
[----:B------:R-:W1:Y:S01]  /*cc30*/  SHFL.IDX PT, R80, R80, 0x1, 0x1c1f ;  /* 0x003c1f0050507f89 */ /* 0x000e6200000e0000 */
[C---:B------:R-:W-:Y:S02]  /*cc40*/  ISETP.GE.AND P5, PT, R84.reuse, 0x9, PT ;  /* 0x000000095400780c */ /* 0x040fe40003fa6270 */
[----:B------:R-:W-:Y:S02]  /*cc50*/  ISETP.GT.AND P2, PT, R85, 0x1, !P1 ;  /* 0x000000015500780c */ /* 0x000fe40004f44270 */
[----:B------:R-:W-:Y:S02]  /*cc60*/  ISETP.GE.AND P3, PT, R84, 0xa, PT ;  /* 0x0000000a5400780c */ /* 0x000fe40003f66270 */
[----:B------:R-:W-:Y:S02]  /*cc70*/  ISETP.LT.OR P2, PT, R90, 0x2, P2 ;  /* 0x000000025a00780c */ /* 0x000fe40001741670 */
[----:B------:R-:W-:-:S02]  /*cc80*/  LOP3.LUT R22, R22, 0xf7ffffff, RZ, 0xc0, !PT ;  /* 0xf7ffffff16167812 */ /* 0x000fc400078ec0ff */
[----:B------:R-:W-:Y:S02]  /*cc90*/  FSEL R20, R20, -INF , !P2 ;  /* 0xff80000014147808 */ /* 0x000fe40005000000 */
[----:B------:R-:W-:Y:S02]  /*cca0*/  ISETP.GT.AND P2, PT, R85, 0x8, !P5 ;  /* 0x000000085500780c */ /* 0x000fe40006f44270 */
[----:B------:R-:W-:Y:S02]  /*ccb0*/  ISETP.GE.AND P6, PT, R84, 0x71, PT ;  /* 0x000000715400780c */ /* 0x000fe40003fc6270 */
[----:B------:R-:W-:Y:S02]  /*ccc0*/  ISETP.LT.OR P2, PT, R90, 0x9, P2 ;  /* 0x000000095a00780c */ /* 0x000fe40001741670 */
[----:B------:R-:W-:Y:S02]  /*ccd0*/  @P3 LOP3.LUT R22, R22, 0x8000000, RZ, 0xfc, !PT ;  /* 0x0800000016163812 */ /* 0x000fe400078efcff */
[----:B0-----:R-:W-:-:S02]  /*cce0*/  FSEL R86, R25, -INF , !P2 ;  /* 0xff80000019567808 */ /* 0x001fc40005000000 */
[----:B------:R-:W-:Y:S01]  /*ccf0*/  ISETP.GT.AND P2, PT, R85, 0x9, !P3 ;  /* 0x000000095500780c */ /* 0x000fe20005f44270 */
[----:B-1----:R-:W-:Y:S01]  /*cd00*/  IMAD.IADD R91, R91, 0x1, R80 ;  /* 0x000000015b5b7824 */ /* 0x002fe200078e0250 */
[----:B------:R-:W-:Y:S02]  /*cd10*/  ISETP.GE.AND P3, PT, R84, 0x11, PT ;  /* 0x000000115400780c */ /* 0x000fe40003f66270 */
[----:B------:R-:W-:Y:S02]  /*cd20*/  ISETP.LT.OR P2, PT, R90, 0xa, P2 ;  /* 0x0000000a5a00780c */ /* 0x000fe40001741670 */
[----:B------:R-:W-:Y:S02]  /*cd30*/  LOP3.LUT R22, R22, 0xfbffffff, RZ, 0xc0, !PT ;  /* 0xfbffffff16167812 */ /* 0x000fe400078ec0ff */
[----:B------:R-:W-:Y:S02]  /*cd40*/  FSEL R26, R26, -INF , !P2 ;  /* 0xff8000001a1a7808 */ /* 0x000fe40005000000 */
[----:B------:R-:W-:-:S02]  /*cd50*/  ISETP.GT.AND P2, PT, R85, 0x10, !P3 ;  /* 0x000000105500780c */ /* 0x000fc40005f44270 */
[----:B------:R-:W-:Y:S02]  /*cd60*/  ISETP.GE.AND P4, PT, R84, 0x1, PT ;  /* 0x000000015400780c */ /* 0x000fe40003f86270 */
[----:B------:R-:W-:Y:S02]  /*cd70*/  ISETP.LT.OR P2, PT, R90, 0x11, P2 ;  /* 0x000000115a00780c */ /* 0x000fe40001741670 */
[----:B------:R-:W-:Y:S02]  /*cd80*/  @P3 LOP3.LUT R22, R22, 0x4000000, RZ, 0xfc, !PT ;  /* 0x0400000016163812 */ /* 0x000fe400078efcff */
[----:B------:R-:W-:Y:S02]  /*cd90*/  ISETP.GE.AND P3, PT, R84, 0x12, PT ;  /* 0x000000125400780c */ /* 0x000fe40003f66270 */
[----:B------:R-:W-:Y:S02]  /*cda0*/  LOP3.LUT R22, R22, 0xfdffffff, RZ, 0xc0, !PT ;  /* 0xfdffffff16167812 */ /* 0x000fe400078ec0ff */
[----:B------:R-:W-:-:S02]  /*cdb0*/  FSEL R94, R29, -INF , !P2 ;  /* 0xff8000001d5e7808 */ /* 0x000fc40005000000 */
[----:B------:R-:W-:Y:S02]  /*cdc0*/  ISETP.GT.AND P2, PT, R85, 0x11, !P3 ;  /* 0x000000115500780c */ /* 0x000fe40005f44270 */
[----:B------:R-:W-:Y:S02]  /*cdd0*/  VIADDMNMX R92, R80, R87, R92, PT ;  /* 0x00000057505c7246 */ /* 0x000fe4000380015c */
        /* <DEDUP_REMOVED lines=134> */
[----:B------:R-:W-:Y:S02]  /*d640*/  ISETP.GT.AND P2, PT, R85, 0x70, !P6 ;  /* 0x000000705500780c */ /* 0x000fe40007744270 */
[----:B------:R-:W-:Y:S02]  /*d650*/  @P3 LOP3.LUT R22, R22, 0x2, RZ, 0xfc, !PT ;  /* 0x0000000216163812 */ /* 0x000fe400078efcff */
[----:B------:R-:W-:Y:S02]  /*d660*/  ISETP.LT.OR P2, PT, R90, 0x71, P2 ;  /* 0x000000715a00780c */ /* 0x000fe40001741670 */
[----:B------:R-:W-:Y:S02]  /*d670*/  ISETP.GE.AND P3, PT, R84, 0x72, PT ;  /* 0x000000725400780c */ /* 0x000fe40003f66270 */
[----:B------:R-:W-:-:S02]  /*d680*/  FSEL R120, R77, -INF , !P2 ;  /* 0xff8000004d787808 */ /* 0x000fc40005000000 */
        /* <DEDUP_REMOVED lines=31> */
.L_x_9700:
[----:B------:R-:W-:-:S13]  /*d880*/  ISETP.NE.AND P3, PT, R15, 0x1, PT ;  /* 0x000000010f00780c */ /* 0x000fda0003f65270 */
[----:B------:R-:W0:Y:S02]  /*d890*/  @P3 LDC.64 R4, c[0x0][0x9e8] ;  /* 0x00027a00ff043b82 */ /* 0x000e240000000a00 */
[----:B0-----:R-:W-:-:S05]  /*d8a0*/  @P3 IMAD.HI.U32 R4, R13, R4, RZ ;  /* 0x000000040d043227 */ /* 0x001fca00078e00ff */
[----:B------:R-:W-:-:S07]  /*d8b0*/  @P3 SHF.R.U32.HI R13, RZ, R5, R4 ;  /* 0x00000005ff0d3219 */ /* 0x000fce0000011604 */
.L_x_9701:
[----:B------:R-:W-:Y:S05]  /*d8c0*/  BSYNC B0 ;  /* 0x0000000000007941 */ /* 0x000fea0003800000 */
.L_x_9699:
[----:B------:R-:W-:-:S04]  /*d8d0*/  IMAD R13, R13, R15, -R82 ;  /* 0x0000000f0d0d7224 */ /* 0x000fc800078e0a52 */
[----:B------:R-:W-:-:S05]  /*d8e0*/  IMAD R4, R99, -0x2, R13 ;  /* 0xfffffffe63047824 */ /* 0x000fca00078e020d */
[----:B------:R-:W-:Y:S02]  /*d8f0*/  VIMNMX R91, R91, R4, !PT ;  /* 0x000000045b5b7248 */ /* 0x000fe40007fe0100 */
[----:B------:R-:W-:-:S07]  /*d900*/  VIADDMNMX R92, R4, R15, R92, PT ;  /* 0x0000000f045c7246 */ /* 0x000fce000380015c */
.L_x_9698:
[C---:B------:R-:W-:Y:S01]  /*d910*/  ISETP.GT.AND P1, PT, R91.reuse, 0x1, !P1 ;  /* 0x000000015b00780c */ /* 0x040fe20004f24270 */
[----:B------:R-:W-:Y:S01]  /*d920*/  ULDC UR4, c[0x0][0x988] ;  /* 0x0002620000047ab9 */ /* 0x000fe20000000800 */
[----:B------:R-:W-:Y:S01]  /*d930*/  ISETP.GT.AND P5, PT, R91, 0x8, !P5 ;  /* 0x000000085b00780c */ /* 0x000fe20006fa4270 */
[----:B------:R-:W-:Y:S01]  /*d940*/  IMAD.U32 R65, RZ, RZ, UR4 ;  /* 0x00000004ff417e24 */ /* 0x000fe2000f8e00ff */
[C---:B------:R-:W-:Y:S02]  /*d950*/  ISETP.LT.OR P1, PT, R92.reuse, 0x2, P1 ;  /* 0x000000025c00780c */ /* 0x040fe40000f21670 */
[----:B------:R-:W-:Y:S02]  /*d960*/  ISETP.LT.OR P5, PT, R92, 0x9, P5 ;  /* 0x000000095c00780c */ /* 0x000fe40002fa1670 */
[----:B------:R-:W-:Y:S02]  /*d970*/  FSEL R4, R12, -INF , !P1 ;  /* 0xff8000000c047808 */ /* 0x000fe40004800000 */
[----:B------:R-:W-:-:S02]  /*d980*/  LOP3.LUT P1, RZ, R22, 0x8000000, RZ, 0xc0, !PT ;  /* 0x0800000016ff7812 */ /* 0x000fc4000782c0ff */
[----:B------:R-:W-:Y:S02]  /*d990*/  FSEL R80, R21, -INF , !P5 ;  /* 0xff80000015507808 */ /* 0x000fe40006800000 */
[----:B------:R-:W-:Y:S02]  /*d9a0*/  ISETP.GT.AND P1, PT, R91, 0x9, !P1 ;  /* 0x000000095b00780c */ /* 0x000fe40004f24270 */
[----:B------:R-:W-:Y:S02]  /*d9b0*/  LOP3.LUT P5, RZ, R22, 0x4000000, RZ, 0xc0, !PT ;  /* 0x0400000016ff7812 */ /* 0x000fe400078ac0ff */
[----:B------:R-:W-:Y:S02]  /*d9c0*/  ISETP.LT.OR P1, PT, R92, 0xa, P1 ;  /* 0x0000000a5c00780c */ /* 0x000fe40000f21670 */
[----:B------:R-:W-:Y:S02]  /*d9d0*/  LOP3.LUT P3, RZ, R22, 0x2000000, RZ, 0xc0, !PT ;  /* 0x0200000016ff7812 */ /* 0x000fe4000786c0ff */
[----:B------:R-:W-:-:S02]  /*d9e0*/  FSEL R24, R24, -INF , !P1 ;  /* 0xff80000018187808 */ /* 0x000fc40004800000 */
[----:B------:R-:W-:Y:S02]  /*d9f0*/  ISETP.GT.AND P1, PT, R91, 0x10, !P5 ;  /* 0x000000105b00780c */ /* 0x000fe40006f24270 */
[----:B------:R-:W-:Y:S02]  /*da00*/  FMNMX.FTZ R5, R25, R20, !PT ;  /* 0x0000001419057209 */ /* 0x000fe40007810000 */
[----:B------:R-:W-:Y:S02]  /*da10*/  ISETP.LT.OR P1, PT, R92, 0x11, P1 ;  /* 0x000000115c00780c */ /* 0x000fe40000f21670 */
[----:B------:R-:W-:Y:S02]  /*da20*/  FMNMX.FTZ R5, R86, R5, !PT ;  /* 0x0000000556057209 */ /* 0x000fe40007810000 */
        /* <DEDUP_REMOVED lines=14> */
[----:B------:R-:W-:Y:S02]  /*db10*/  LOP3.LUT P5, RZ, R22, 0x8000, RZ, 0xc0, !PT ;  /* 0x0000800016ff7812 */ /* 0x000fe400078ac0ff */
[----:B------:R-:W-:Y:S02]  /*db20*/  ISETP.GT.AND P1, PT, R91, 0x19, !P1 ;  /* 0x000000195b00780c */ /* 0x000fe40004f24270 */
[----:B------:R-:W-:Y:S02]  /*db30*/  FMNMX.FTZ R5, R98, R5, !PT ;  /* 0x0000000562057209 */ /* 0x000fe40007810000 */
[----:B------:R-:W-:Y:S02]  /*db40*/  ISETP.LT.OR P1, PT, R92, 0x1a, P1 ;  /* 0x0000001a5c00780c */ /* 0x000fe40000f21670 */
[----:B------:R-:W-:Y:S02]  /*db50*/  FMNMX.FTZ R5, R38, R5, !PT ;  /* 0x0000000526057209 */ /* 0x000fe40007810000 */
[----:B------:R-:W-:-:S02]  /*db60*/  FSEL R32, R32, -INF , !P1 ;  /* 0xff80000020207808 */ /* 0x000fc40004800000 */
[C---:B------:R-:W-:Y:S02]  /*db70*/  LOP3.LUT P1, RZ, R22.reuse, 0x400000, RZ, 0xc0, !PT ;  /* 0x0040000016ff7812 */ /* 0x040fe4000782c0ff */
[----:B------:R-:W-:Y:S02]  /*db80*/  LOP3.LUT P3, RZ, R22, 0x4000, RZ, 0xc0, !PT ;  /* 0x0000400016ff7812 */ /* 0x000fe4000786c0ff */
        /* <DEDUP_REMOVED lines=27> */
[----:B------:R-:W-:-:S02]  /*dd40*/  ISETP.GT.AND P4, PT, R91, RZ, !P4 ;  /* 0x000000ff5b00720c */ /* 0x000fc40006784270 */
[----:B------:R-:W-:Y:S02]  /*dd50*/  ISETP.GT.AND P1, PT, R91, 0x30, !P1 ;  /* 0x000000305b00780c */ /* 0x000fe40004f24270 */
[----:B------:R-:W-:Y:S02]  /*dd60*/  FMNMX.FTZ R5, R62, R5, !PT ;  /* 0x000000053e057209 */ /* 0x000fe40007810000 */
[C---:B------:R-:W-:Y:S02]  /*dd70*/  ISETP.LT.OR P1, PT, R92.reuse, 0x31, P1 ;  /* 0x000000315c00780c */ /* 0x040fe40000f21670 */
[----:B------:R-:W-:Y:S02]  /*dd80*/  ISETP.LT.OR P4, PT, R92, 0x1, P4 ;  /* 0x000000015c00780c */ /* 0x000fe40002781670 */
[----:B------:R-:W-:Y:S02]  /*dd90*/  FSEL R128, R43, -INF , !P1 ;  /* 0xff8000002b807808 */ /* 0x000fe40004800000 */
[----:B------:R-:W-:-:S02]  /*dda0*/  LOP3.LUT P1, RZ, R22, 0x20000, RZ, 0xc0, !PT ;  /* 0x0002000016ff7812 */ /* 0x000fc4000782c0ff */
[----:B------:R-:W-:Y:S02]  /*ddb0*/  FMNMX.FTZ R5, R112, R5, !PT ;  /* 0x0000000570057209 */ /* 0x000fe40007810000 */
[----:B------:R-:W-:Y:S02]  /*ddc0*/  ISETP.GT.AND P1, PT, R91, 0x31, !P1 ;  /* 0x000000315b00780c */ /* 0x000fe40004f24270 */
[----:B------:R-:W-:Y:S02]  /*ddd0*/  FSEL R0, R0, -INF , !P4 ;  /* 0xff80000000007808 */ /* 0x000fe40006000000 */
        /* <DEDUP_REMOVED lines=41> */
[----:B------:R-:W-:Y:S01]  /*e070*/  LOP3.LUT P1, RZ, R22, 0x400, RZ, 0xc0, !PT ;  /* 0x0000040016ff7812 */ /* 0x000fe2000782c0ff */
[----:B------:R-:W0:Y:S01]  /*e080*/  SHFL.BFLY PT, R5, R12, 0x2, 0x1f ;  /* 0x0c401f000c057f89 */ /* 0x000e2200000e0000 */
        /* <DEDUP_REMOVED lines=16> */
[----:B0-----:R-:W-:Y:S02]  /*e190*/  FMNMX.FTZ R21, R12, R5, !PT ;  /* 0x000000050c157209 */ /* 0x001fe40007810000 */
[----:B------:R-:W-:Y:S02]  /*e1a0*/  ISETP.LT.OR P1, PT, R92, 0x59, P1 ;  /* 0x000000595c00780c */ /* 0x000fe40000f21670 */
[----:B------:R-:W-:Y:S01]  /*e1b0*/  FMNMX.FTZ R35, R132, R35, !PT ;  /* 0x0000002384237209 */ /* 0x000fe20007810000 */
[----:B------:R-:W0:Y:S01]  /*e1c0*/  SHFL.BFLY PT, R144, R21, 0x1, 0x1f ;  /* 0x0c201f0015907f89 */ /* 0x000e2200000e0000 */
        /* <DEDUP_REMOVED lines=15> */
[C---:B------:R-:W-:Y:S02]  /*e2c0*/  LOP3.LUT P1, RZ, R22.reuse, 0x8, RZ, 0xc0, !PT ;  /* 0x0000000816ff7812 */ /* 0x040fe4000782c0ff */
[----:B------:R-:W-:Y:S02]  /*e2d0*/  LOP3.LUT P3, RZ, R22, 0x2, RZ, 0xc0, !PT ;  /* 0x0000000216ff7812 */ /* 0x000fe4000786c0ff */
[----:B------:R-:W-:Y:S02]  /*e2e0*/  ISETP.GT.AND P1, PT, R91, 0x61, !P1 ;  /* 0x000000615b00780c */ /* 0x000fe40004f24270 */
[----:B------:R-:W-:Y:S02]  /*e2f0*/  FMNMX.FTZ R39, R138, R37, !PT ;  /* 0x000000258a277209 */ /* 0x000fe40007810000 */
[----:B------:R-:W-:-:S02]  /*e300*/  ISETP.LT.OR P1, PT, R92, 0x62, P1 ;  /* 0x000000625c00780c */ /* 0x000fc40000f21670 */
[----:B------:R-:W-:Y:S02]  /*e310*/  FMNMX.FTZ R39, R64, R39, !PT ;  /* 0x0000002740277209 */ /* 0x000fe40007810000 */
[----:B------:R-:W-:Y:S02]  /*e320*/  FSEL R68, R68, -INF , !P1 ;  /* 0xff80000044447808 */ /* 0x000fe40004800000 */
[----:B------:R-:W-:Y:S02]  /*e330*/  ISETP.GT.AND P1, PT, R91, 0x68, !P5 ;  /* 0x000000685b00780c */ /* 0x000fe40006f24270 */
[----:B0-----:R-:W-:Y:S02]  /*e340*/  FMNMX.FTZ R13, R21, R144, !PT ;  /* 0x00000090150d7209 */ /* 0x001fe40007810000 */
[----:B------:R-:W-:Y:S02]  /*e350*/  ISETP.LT.OR P1, PT, R92, 0x69, P1 ;  /* 0x000000695c00780c */ /* 0x000fe40000f21670 */
[----:B------:R-:W-:Y:S01]  /*e360*/  FMNMX.FTZ R39, R140, R39, !PT ;  /* 0x000000278c277209 */ /* 0x000fe20007810000 */
[----:B------:R-:W-:-:S01]  /*e370*/  FFMA.FTZ R5, R13, R65, -8 ;  /* 0xc10000000d057423 */ /* 0x000fc20000010041 */
[----:B------:R-:W-:-:S02]  /*e380*/  FSEL R142, R71, -INF , !P1 ;  /* 0xff800000478e7808 */ /* 0x000fc40004800000 */
[C---:B------:R-:W-:Y:S02]  /*e390*/  ISETP.GT.AND P1, PT, R91.reuse, 0x69, !P3 ;  /* 0x000000695b00780c */ /* 0x040fe40005f24270 */
[----:B------:R-:W-:Y:S02]  /*e3a0*/  LOP3.LUT P5, RZ, R22, 0x10000000, RZ, 0xc0, !PT ;  /* 0x1000000016ff7812 */ /* 0x000fe400078ac0ff */
[----:B------:R-:W-:Y:S02]  /*e3b0*/  ISETP.LT.OR P1, PT, R92, 0x6a, P1 ;  /* 0x0000006a5c00780c */ /* 0x000fe40000f21670 */
[----:B------:R-:W-:Y:S02]  /*e3c0*/  ISETP.GT.AND P6, PT, R91, 0x70, !P6 ;  /* 0x000000705b00780c */ /* 0x000fe400077c4270 */
[----:B------:R-:W-:Y:S02]  /*e3d0*/  FSEL R72, R72, -INF , !P1 ;  /* 0xff80000048487808 */ /* 0x000fe40004800000 */
[----:B------:R-:W-:-:S02]  /*e3e0*/  FSETP.NEU.FTZ.AND P1, PT, R13, -INF , PT ;  /* 0xff8000000d00780b */ /* 0x000fc40003f3d000 */
[----:B------:R-:W-:Y:S02]  /*e3f0*/  FMNMX.FTZ R39, R68, R39, !PT ;  /* 0x0000002744277209 */ /* 0x000fe40007810000 */
[----:B------:R-:W-:Y:S02]  /*e400*/  FSEL R5, R5, RZ, P1 ;  /* 0x000000ff05057208 */ /* 0x000fe40000800000 */
[----:B------:R-:W-:Y:S02]  /*e410*/  ISETP.LT.OR P6, PT, R92, 0x71, P6 ;  /* 0x000000715c00780c */ /* 0x000fe400037c1670 */
[----:B------:R-:W-:Y:S01]  /*e420*/  ISETP.GT.AND P1, PT, R91, 0x71, !P5 ;  /* 0x000000715b00780c */ /* 0x000fe20006f24270 */
[----:B------:R-:W-:-:S01]  /*e430*/  FFMA.FTZ R12, R25, R65, -R5 ;  /* 0x00000041190c7223 */ /* 0x000fc20000010805 */
[----:B------:R-:W-:Y:S01]  /*e440*/  FMNMX.FTZ R41, R142, R39, !PT ;  /* 0x000000278e297209 */ /* 0x000fe20007810000 */
[----:B------:R-:W-:-:S01]  /*e450*/  FFMA.FTZ R25, R86, R65, -R5 ;  /* 0x0000004156197223 */ /* 0x000fc20000010805 */
[----:B------:R-:W-:Y:S01]  /*e460*/  LOP3.LUT P3, RZ, R22, 0x20000000, RZ, 0xc0, !PT ;  /* 0x2000000016ff7812 */ /* 0x000fe2000786c0ff */
[----:B------:R-:W-:-:S01]  /*e470*/  FFMA.FTZ R86, R54, R65, -R5 ;  /* 0x0000004136567223 */ /* 0x000fc20000010805 */
[----:B------:R-:W-:Y:S01]  /*e480*/  FSEL R76, R76, -INF , !P6 ;  /* 0xff8000004c4c7808 */ /* 0x000fe20007000000 */
[----:B------:R0:W-:Y:S01]  /*e490*/  MUFU.EX2 R21, R12 ;  /* 0x0000000c00157308 */ /* 0x0001e20000000800 */
[C---:B------:R-:W-:Y:S01]  /*e4a0*/  ISETP.GT.AND P2, PT, R91.reuse, 0x78, !P2 ;  /* 0x000000785b00780c */ /* 0x040fe20005744270 */
[-CC-:B------:R-:W-:Y:S01]  /*e4b0*/  FFMA.FTZ R94, R94, R65.reuse, -R5.reuse ;  /* 0x000000415e5e7223 */ /* 0x180fe20000010805 */
[----:B------:R-:W-:Y:S01]  /*e4c0*/  ISETP.LT.OR P1, PT, R92, 0x72, P1 ;  /* 0x000000725c00780c */ /* 0x000fe20000f21670 */
[--C-:B------:R-:W-:Y:S01]  /*e4d0*/  FFMA.FTZ R96, R96, R65, -R5.reuse ;  /* 0x0000004160607223 */ /* 0x100fe20000010805 */
[----:B------:R-:W-:Y:S01]  /*e4e0*/  FMNMX.FTZ R41, R72, R41, !PT ;  /* 0x0000002948297209 */ /* 0x000fe20007810000 */
[-CC-:B------:R-:W-:Y:S01]  /*e4f0*/  FFMA.FTZ R20, R20, R65.reuse, -R5.reuse ;  /* 0x0000004114147223 */ /* 0x180fe20000010805 */
[----:B------:R-:W-:Y:S01]  /*e500*/  ISETP.GT.AND P3, PT, R91, 0x79, !P3 ;  /* 0x000000795b00780c */ /* 0x000fe20005f64270 */
[----:B------:R1:W-:Y:S01]  /*e510*/  MUFU.EX2 R27, R94 ;  /* 0x0000005e001b7308 */ /* 0x0003e20000000800 */
[----:B------:R-:W-:Y:S01]  /*e520*/  ISETP.LT.OR P2, PT, R92, 0x79, P2 ;  /* 0x000000795c00780c */ /* 0x000fe20001741670 */
[-CC-:B------:R-:W-:Y:S01]  /*e530*/  FFMA.FTZ R26, R26, R65.reuse, -R5.reuse ;  /* 0x000000411a1a7223 */ /* 0x180fe20000010805 */
[----:B------:R-:W-:Y:S01]  /*e540*/  FSEL R74, R74, -INF , !P1 ;  /* 0xff8000004a4a7808 */ /* 0x000fe20004800000 */
[--C-:B------:R-:W-:Y:S01]  /*e550*/  FFMA.FTZ R30, R30, R65, -R5.reuse ;  /* 0x000000411e1e7223 */ /* 0x100fe20000010805 */
[----:B------:R-:W-:Y:S01]  /*e560*/  FMNMX.FTZ R41, R76, R41, !PT ;  /* 0x000000294c297209 */ /* 0x000fe20007810000 */
[-CC-:B------:R-:W-:Y:S01]  /*e570*/  FFMA.FTZ R34, R34, R65.reuse, -R5.reuse ;  /* 0x0000004122227223 */ /* 0x180fe20000010805 */
[----:B------:R-:W-:Y:S01]  /*e580*/  ISETP.LT.OR P3, PT, R92, 0x7a, P3 ;  /* 0x0000007a5c00780c */ /* 0x000fe20001f61670 */
[----:B------:R2:W-:Y:S01]  /*e590*/  MUFU.EX2 R29, R96 ;  /* 0x00000060001d7308 */ /* 0x0005e20000000800 */
[----:B------:R-:W-:Y:S01]  /*e5a0*/  FSEL R54, R3, -INF , !P2 ;  /* 0xff80000003367808 */ /* 0x000fe20005000000 */
[--C-:B------:R-:W-:Y:S01]  /*e5b0*/  FFMA.FTZ R98, R98, R65, -R5.reuse ;  /* 0x0000004162627223 */ /* 0x100fe20000010805 */
[----:B------:R-:W-:Y:S01]  /*e5c0*/  FMNMX.FTZ R41, R74, R41, !PT ;  /* 0x000000294a297209 */ /* 0x000fe20007810000 */
[-CC-:B------:R-:W-:Y:S01]  /*e5d0*/  FFMA.FTZ R38, R38, R65.reuse, -R5.reuse ;  /* 0x0000004126267223 */ /* 0x180fe20000010805 */
[----:B------:R-:W-:Y:S01]  /*e5e0*/  FSEL R92, R79, -INF , !P3 ;  /* 0xff8000004f5c7808 */ /* 0x000fe20005800000 */
[--C-:B------:R-:W-:Y:S01]  /*e5f0*/  FFMA.FTZ R100, R100, R65, -R5.reuse ;  /* 0x0000004164647223 */ /* 0x100fe20000010805 */
[----:B------:R-:W-:Y:S01]  /*e600*/  FMNMX.FTZ R41, R54, R41, !PT ;  /* 0x0000002936297209 */ /* 0x000fe20007810000 */
[-CC-:B------:R-:W-:Y:S01]  /*e610*/  FFMA.FTZ R42, R42, R65.reuse, -R5.reuse ;  /* 0x000000412a2a7223 */ /* 0x180fe20000010805 */
[----:B------:R-:W-:-:S01]  /*e620*/  FFMA.FTZ R102, R102, R65, -R5 ;  /* 0x0000004166667223 */ /* 0x000fc20000010805 */
[--C-:B------:R-:W-:Y:S01]  /*e630*/  FFMA.FTZ R46, R46, R65, -R5.reuse ;  /* 0x000000412e2e7223 */ /* 0x100fe20000010805 */
[----:B0-----:R-:W-:Y:S01]  /*e640*/  FMNMX.FTZ R12, R92, R41, !PT ;  /* 0x000000295c0c7209 */ /* 0x001fe20007810000 */
[-CC-:B------:R-:W-:Y:S01]  /*e650*/  FFMA.FTZ R104, R104, R65.reuse, -R5.reuse ;  /* 0x0000004168687223 */ /* 0x180fe20000010805 */
[----:B------:R-:W-:-:S01]  /*e660*/  FFMA.FTZ R50, R50, R65, -R5 ;  /* 0x0000004132327223 */ /* 0x000fc20000010805 */
[-CC-:B------:R-:W-:Y:S01]  /*e670*/  FFMA.FTZ R106, R106, R65.reuse, -R5.reuse ;  /* 0x000000416a6a7223 */ /* 0x180fe20000010805 */
[----:B------:R-:W-:-:S01]  /*e680*/  FFMA.FTZ R3, R108, R65, -R5 ;  /* 0x000000416c037223 */ /* 0x000fc20000010805 */
        /* <DEDUP_REMOVED lines=9> */
[----:B-1----:R-:W-:-:S01]  /*e720*/  FFMA.FTZ R94, R118, R65, -R5 ;  /* 0x00000041765e7223 */ /* 0x002fc20000010805 */
[-CC-:B------:R-:W-:Y:S01]  /*e730*/  FFMA.FTZ R49, R120, R65.reuse, -R5.reuse ;  /* 0x0000004178317223 */ /* 0x180fe20000010805 */
[----:B--2---:R-:W-:-:S01]  /*e740*/  FFMA.FTZ R96, R122, R65, -R5 ;  /* 0x000000417a607223 */ /* 0x004fc20000010805 */
[----:B------:R-:W-:Y:S01]  /*e750*/  MUFU.EX2 R20, R20 ;  /* 0x0000001400147308 */ /* 0x000fe20000000800 */
[----:B------:R-:W-:-:S07]  /*e760*/  ISETP.NE.AND P5, PT, R97, 0x1, PT ;  /* 0x000000016100780c */ /* 0x000fce0003fa5270 */
[----:B------:R-:W-:Y:S01]  /*e770*/  MUFU.EX2 R25, R25 ;  /* 0x0000001900197308 */ /* 0x000fe20000000800 */
[----:B0-----:R-:W-:-:S07]  /*e780*/  FMNMX.FTZ R51, R12, R45, !PT ;  /* 0x0000002d0c337209 */ /* 0x001fce0007810000 */
        /* <DEDUP_REMOVED lines=8> */
[-CC-:B------:R-:W-:Y:S01]  /*e810*/  FFMA.FTZ R51, R78, R65.reuse, -R5.reuse ;  /* 0x000000414e337223 */ /* 0x180fe20000010805 */
[----:B------:R-:W-:-:S02]  /*e820*/  FFMA.FTZ R78, R84, R65, -R5 ;  /* 0x00000041544e7223 */ /* 0x000fc40000010805 */
[C---:B------:R-:W-:Y:S01]  /*e830*/  FSETP.NEU.FTZ.AND P1, PT, R12.reuse, -INF , PT ;  /* 0xff8000000c00780b */ /* 0x040fe20003f3d000 */
[----:B------:R-:W-:-:S02]  /*e840*/  FFMA.FTZ R53, R12, R65, -8 ;  /* 0xc10000000c357423 */ /* 0x000fc40000010041 */
[----:B------:R-:W-:Y:S01]  /*e850*/  MUFU.EX2 R38, R38 ;  /* 0x0000002600267308 */ /* 0x000fe20000000800 */
[----:B--2---:R-:W-:Y:S02]  /*e860*/  F2FP.SATFINITE.E4M3.F32.PACK_AB_MERGE_C R150, R34, R29, RZ ;  /* 0x0000001d2296723e */ /* 0x004fe400048070ff */
[----:B------:R-:W-:-:S02]  /*e870*/  FSEL R5, R53, RZ, P1 ;  /* 0x000000ff35057208 */ /* 0x000fc40000800000 */
[----:B------:R-:W-:-:S03]  /*e880*/  F2FP.SATFINITE.E4M3.F32.PACK_AB_MERGE_C R150, R30, R27, R150 ;  /* 0x0000001b1e96723e */ /* 0x000fc60004807096 */
[-CC-:B------:R-:W-:Y:S01]  /*e890*/  FFMA.FTZ R0, R0, R65.reuse, -R5.reuse ;  /* 0x0000004100007223 */ /* 0x180fe20000010805 */
[----:B------:R-:W-:-:S01]  /*e8a0*/  FFMA.FTZ R53, R4, R65, -R5 ;  /* 0x0000004104357223 */ /* 0x000fc20000010805 */
        /* <DEDUP_REMOVED lines=12> */
[----:B------:R-:W0:Y:S01]  /*e970*/  MUFU.EX2 R53, R53 ;  /* 0x0000003500357308 */ /* 0x000e220000000800 */
[----:B------:R-:W-:-:S01]  /*e980*/  FFMA.FTZ R36, R126, R65, -R5 ;  /* 0x000000417e247223 */ /* 0x000fc20000010805 */
[----:B------:R-:W-:Y:S01]  /*e990*/  FFMA.FTZ R63, R40, R65, -R5 ;  /* 0x00000041283f7223 */ /* 0x000fe20000010805 */
[----:B------:R-:W-:-:S01]  /*e9a0*/  FADD.FTZ R77, R27, R80 ;  /* 0x000000501b4d7221 */ /* 0x000fc20000010000 */
[-CC-:B------:R-:W-:Y:S01]  /*e9b0*/  FFMA.FTZ R40, R128, R65.reuse, -R5.reuse ;  /* 0x0000004180287223 */ /* 0x180fe20000010805 */
[----:B------:R-:W-:-:S01]  /*e9c0*/  FFMA.FTZ R67, R44, R65, -R5 ;  /* 0x000000412c437223 */ /* 0x000fc20000010805 */
[----:B------:R-:W-:Y:S01]  /*e9d0*/  FFMA.FTZ R44, R130, R65, -R5 ;  /* 0x00000041822c7223 */ /* 0x000fe20000010805 */
[----:B------:R-:W-:-:S01]  /*e9e0*/  FADD.FTZ R82, R30, R77 ;  /* 0x0000004d1e527221 */ /* 0x000fc20000010000 */
[----:B------:R-:W1:Y:S01]  /*e9f0*/  MUFU.EX2 R4, R4 ;  /* 0x0000000400047308 */ /* 0x000e620000000800 */
[----:B------:R-:W-:-:S01]  /*ea00*/  FFMA.FTZ R69, R48, R65, -R5 ;  /* 0x0000004130457223 */ /* 0x000fc20000010805 */
[----:B------:R-:W-:Y:S01]  /*ea10*/  FFMA.FTZ R48, R132, R65, -R5 ;  /* 0x0000004184307223 */ /* 0x000fe20000010805 */
[----:B------:R-:W-:-:S01]  /*ea20*/  FADD.FTZ R77, R29, R82 ;  /* 0x000000521d4d7221 */ /* 0x000fc20000010000 */
        /* <DEDUP_REMOVED lines=13> */
[----:B-1----:R-:W-:-:S07]  /*eb00*/  FADD.FTZ R80, R4, R75 ;  /* 0x0000004b04507221 */ /* 0x002fce0000010000 */
        /* <DEDUP_REMOVED lines=19> */
[----:B------:R-:W1:Y:S06]  /*ec40*/  @P5 LDC R24, c[0x0][0x44c] ;  /* 0x00011300ff185b82 */ /* 0x000e6c0000000800 */
[----:B------:R-:W3:Y:S01]  /*ec50*/  MUFU.EX2 R61, R61 ;  /* 0x0000003d003d7308 */ /* 0x000ee20000000800 */
[----:B--2---:R-:W-:-:S01]  /*ec60*/  FADD.FTZ R26, R28, R21 ;  /* 0x000000151c1a7221 */ /* 0x004fc20000010000 */
[----:B------:R-:W-:-:S06]  /*ec70*/  FFMA.FTZ R21, R64, R65, -R5 ;  /* 0x0000004140157223 */ /* 0x000fcc0000010805 */
[----:B------:R-:W2:Y:S01]  /*ec80*/  MUFU.EX2 R36, R36 ;  /* 0x0000002400247308 */ /* 0x000ea20000000800 */
[C---:B0-----:R-:W-:Y:S01]  /*ec90*/  F2FP.SATFINITE.E4M3.F32.PACK_AB_MERGE_C R144, R42.reuse, R33, RZ ;  /* 0x000000212a90723e */ /* 0x041fe200048070ff */
[----:B------:R-:W-:-:S03]  /*eca0*/  FADD.FTZ R42, R42, R27 ;  /* 0x0000001b2a2a7221 */ /* 0x000fc60000010000 */
[----:B------:R-:W-:-:S03]  /*ecb0*/  F2FP.SATFINITE.E4M3.F32.PACK_AB_MERGE_C R144, R38, R31, R144 ;  /* 0x0000001f2690723e */ /* 0x000fc60004807090 */
[----:B------:R-:W0:Y:S01]  /*ecc0*/  MUFU.EX2 R35, R102 ;  /* 0x0000006600237308 */ /* 0x000e220000000800 */
[----:B---3--:R-:W-:-:S01]  /*ecd0*/  FADD.FTZ R27, R61, R26 ;  /* 0x0000001a3d1b7221 */ /* 0x008fc20000010000 */
[----:B------:R-:W-:Y:S01]  /*ece0*/  FFMA.FTZ R26, R140, R65, -R5 ;  /* 0x000000418c1a7223 */ /* 0x000fe20000010805 */
[----:B-1----:R-:W-:-:S05]  /*ecf0*/  @P5 IMAD.HI.U32 R24, R95, R24, RZ ;  /* 0x000000185f185227 */ /* 0x002fca00078e00ff */
        /* <DEDUP_REMOVED lines=8> */
[----:B------:R-:W-:Y:S01]  /*ed80*/  MUFU.EX2 R37, R104 ;  /* 0x0000006800257308 */ /* 0x000fe20000000800 */
[----:B--2---:R-:W-:-:S01]  /*ed90*/  FADD.FTZ R34, R46, R29 ;  /* 0x0000001d2e227221 */ /* 0x004fc20000010000 */
[----:B------:R-:W-:-:S06]  /*eda0*/  FFMA.FTZ R29, R142, R65, -R5 ;  /* 0x000000418e1d7223 */ /* 0x000fcc0000010805 */
[----:B------:R-:W1:Y:S01]  /*edb0*/  MUFU.EX2 R50, R50 ;  /* 0x0000003200327308 */ /* 0x000e620000000800 */
[----:B0-----:R-:W-:-:S01]  /*edc0*/  FADD.FTZ R30, R40, R27 ;  /* 0x0000001b281e7221 */ /* 0x001fc20000010000 */
[-CC-:B------:R-:W-:Y:S01]  /*edd0*/  FFMA.FTZ R27, R68, R65.reuse, -R5.reuse ;  /* 0x00000041441b7223 */ /* 0x180fe20000010805 */
[----:B------:R-:W-:-:S05]  /*ede0*/  FFMA.FTZ R5, R92, R65, -R5 ;  /* 0x000000415c057223 */ /* 0x000fca0000010805 */
[----:B------:R-:W0:Y:S08]  /*edf0*/  MUFU.EX2 R67, R67 ;  /* 0x0000004300437308 */ /* 0x000e300000000800 */
[----:B------:R-:W-:Y:S01]  /*ee00*/  MUFU.EX2 R3, R3 ;  /* 0x0000000300037308 */ /* 0x000fe20000000800 */
[----:B-1----:R-:W-:Y:S01]  /*ee10*/  F2FP.SATFINITE.E4M3.F32.PACK_AB_MERGE_C R146, R50, R37, RZ ;  /* 0x000000253292723e */ /* 0x002fe200048070ff */
[----:B------:R-:W-:-:S03]  /*ee20*/  FADD.FTZ R37, R37, R34 ;  /* 0x0000002225257221 */ /* 0x000fc60000010000 */
[----:B------:R-:W-:Y:S01]  /*ee30*/  F2FP.SATFINITE.E4M3.F32.PACK_AB_MERGE_C R146, R46, R35, R146 ;  /* 0x000000232e92723e */ /* 0x000fe20004807092 */
[----:B------:R-:W-:-:S02]  /*ee40*/  FADD.FTZ R50, R50, R37 ;  /* 0x0000002532327221 */ /* 0x000fc40000010000 */
[----:B------:R-:W1:Y:S01]  /*ee50*/  MUFU.EX2 R58, R58 ;  /* 0x0000003a003a7308 */ /* 0x000e620000000800 */
[----:B0-----:R-:W-:-:S07]  /*ee60*/  FADD.FTZ R31, R67, R30 ;  /* 0x0000001e431f7221 */ /* 0x001fce0000010000 */
        /* <DEDUP_REMOVED lines=12> */
[----:B------:R-:W-:-:S04]  /*ef30*/  F2FP.SATFINITE.E4M3.F32.PACK_AB_MERGE_C R44, R69, R44, RZ ;  /* 0x0000002c452c723e */ /* 0x000fc800048070ff */
[----:B------:R-:W-:Y:S02]  /*ef40*/  F2FP.SATFINITE.E4M3.F32.PACK_AB_MERGE_C R147, R67, R40, R44 ;  /* 0x000000284393723e */ /* 0x000fe4000480702c */
[----:B------:R-:W0:Y:S01]  /*ef50*/  MUFU.EX2 R52, R52 ;  /* 0x0000003400347308 */ /* 0x000e220000000800 */
[----:B--2---:R-:W-:-:S01]  /*ef60*/  FADD.FTZ R30, R48, R31 ;  /* 0x0000001f301e7221 */ /* 0x004fc20000010000 */
[----:B------:R-:W-:-:S04]  /*ef70*/  FADD.FTZ R31, R3, R86 ;  /* 0x00000056031f7221 */ /* 0x000fc80000010000 */
[----:B------:R-:W-:Y:S02]  /*ef80*/  FADD.FTZ R58, R58, R31 ;  /* 0x0000001f3a3a7221 */ /* 0x000fe40000010000 */
[----:B------:R-:W2:Y:S01]  /*ef90*/  MUFU.EX2 R73, R73 ;  /* 0x0000004900497308 */ /* 0x000ea20000000800 */
[----:B-1----:R-:W-:-:S07]  /*efa0*/  FADD.FTZ R3, R71, R30 ;  /* 0x0000001e47037221 */ /* 0x002fce0000010000 */
[----:B------:R-:W1:Y:S01]  /*efb0*/  MUFU.EX2 R56, R56 ;  /* 0x0000003800387308 */ /* 0x000e620000000800 */
[----:B0-----:R-:W-:-:S07]  /*efc0*/  FADD.FTZ R4, R52, R3 ;  /* 0x0000000334047221 */ /* 0x001fce0000010000 */
[----:B------:R-:W-:Y:S01]  /*efd0*/  MUFU.EX2 R43, R43 ;  /* 0x0000002b002b7308 */ /* 0x000fe20000000800 */
[----:B--2---:R-:W-:-:S01]  /*efe0*/  FADD.FTZ R31, R73, R4 ;  /* 0x00000004491f7221 */ /* 0x004fc20000010000 */
[----:B------:R-:W-:-:S04]  /*eff0*/  F2FP.SATFINITE.E4M3.F32.PACK_AB_MERGE_C R52, R73, R52, RZ ;  /* 0x000000344934723e */ /* 0x000fc800048070ff */
[----:B------:R-:W-:Y:S02]  /*f000*/  F2FP.SATFINITE.E4M3.F32.PACK_AB_MERGE_C R141, R71, R48, R52 ;  /* 0x00000030478d723e */ /* 0x000fe40004807034 */
[----:B------:R-:W0:Y:S01]  /*f010*/  MUFU.EX2 R66, R66 ;  /* 0x0000004200427308 */ /* 0x000e220000000800 */
[----:B-1----:R-:W-:-:S07]  /*f020*/  FADD.FTZ R4, R56, R31 ;  /* 0x0000001f38047221 */ /* 0x002fce0000010000 */
[----:B------:R-:W1:Y:S08]  /*f030*/  MUFU.EX2 R25, R25 ;  /* 0x0000001900197308 */ /* 0x000e700000000800 */
[----:B------:R-:W-:Y:S01]  /*f040*/  MUFU.EX2 R41, R41 ;  /* 0x0000002900297308 */ /* 0x000fe20000000800 */
[----:B0-----:R-:W-:-:S07]  /*f050*/  F2FP.SATFINITE.E4M3.F32.PACK_AB_MERGE_C R142, R66, R43, RZ ;  /* 0x0000002b428e723e */ /* 0x001fce00048070ff */
[----:B------:R-:W0:Y:S01]  /*f060*/  MUFU.EX2 R62, R62 ;  /* 0x0000003e003e7308 */ /* 0x000e220000000800 */
[----:B-1----:R-:W-:-:S07]  /*f070*/  FADD.FTZ R31, R25, R4 ;  /* 0x00000004191f7221 */ /* 0x002fce0000010000 */
[----:B------:R-:W1:Y:S08]  /*f080*/  MUFU.EX2 R20, R20 ;  /* 0x0000001400147308 */ /* 0x000e700000000800 */
[----:B------:R-:W-:Y:S01]  /*f090*/  MUFU.EX2 R47, R47 ;  /* 0x0000002f002f7308 */ /* 0x000fe20000000800 */
[----:B0-----:R-:W-:Y:S01]  /*f0a0*/  F2FP.SATFINITE.E4M3.F32.PACK_AB_MERGE_C R142, R62, R41, R142 ;  /* 0x000000293e8e723e */ /* 0x001fe2000480708e */
[----:B------:R-:W-:-:S04]  /*f0b0*/  FADD.FTZ R41, R41, R58 ;  /* 0x0000003a29297221 */ /* 0x000fc80000010000 */
[----:B------:R-:W-:Y:S02]  /*f0c0*/  FADD.FTZ R62, R62, R41 ;  /* 0x000000293e3e7221 */ /* 0x000fe40000010000 */
[----:B------:R-:W0:Y:S01]  /*f0d0*/  MUFU.EX2 R94, R94 ;  /* 0x0000005e005e7308 */ /* 0x000e220000000800 */
[----:B-1----:R-:W-:-:S01]  /*f0e0*/  FADD.FTZ R0, R20, R31 ;  /* 0x0000001f14007221 */ /* 0x002fc20000010000 */
[----:B------:R-:W-:Y:S01]  /*f0f0*/  FADD.FTZ R43, R43, R62 ;  /* 0x0000003e2b2b7221 */ /* 0x000fe20000010000 */
[----:B------:R-:W1:Y:S03]  /*f100*/  @P5 LDC R31, c[0x0][0x450] ;  /* 0x00011400ff1f5b82 */ /* 0x000e660000000800 */
[----:B------:R-:W-:-:S02]  /*f110*/  FADD.FTZ R66, R66, R43 ;  /* 0x0000002b42427221 */ /* 0x000fc40000010000 */
[----:B------:R-:W2:Y:S08]  /*f120*/  MUFU.EX2 R21, R21 ;  /* 0x0000001500157308 */ /* 0x000eb00000000800 */
[----:B------:R-:W-:Y:S01]  /*f130*/  MUFU.EX2 R45, R114 ;  /* 0x00000072002d7308 */ /* 0x000fe20000000800 */
[----:B0-----:R-:W-:-:S07]  /*f140*/  F2FP.SATFINITE.E4M3.F32.PACK_AB_MERGE_C R4, R94, R47, RZ ;  /* 0x0000002f5e04723e */ /* 0x001fce00048070ff */
[----:B------:R-:W0:Y:S01]  /*f150*/  MUFU.EX2 R70, R70 ;  /* 0x0000004600467308 */ /* 0x000e220000000800 */
[C---:B--2---:R-:W-:Y:S01]  /*f160*/  F2FP.SATFINITE.E4M3.F32.PACK_AB_MERGE_C R20, R21.reuse, R20, RZ ;  /* 0x000000141514723e */ /* 0x044fe200048070ff */
[----:B------:R-:W-:-:S03]  /*f170*/  FADD.FTZ R21, R21, R0 ;  /* 0x0000000015157221 */ /* 0x000fc60000010000 */
[----:B------:R-:W-:-:S03]  /*f180*/  F2FP.SATFINITE.E4M3.F32.PACK_AB_MERGE_C R143, R25, R56, R20 ;  /* 0x00000038198f723e */ /* 0x000fc60004807014 */
[----:B------:R-:W2:Y:S08]  /*f190*/  MUFU.EX2 R26, R26 ;  /* 0x0000001a001a7308 */ /* 0x000eb00000000800 */
[----:B------:R-:W3:Y:S01]  /*f1a0*/  MUFU.EX2 R27, R27 ;  /* 0x0000001b001b7308 */ /* 0x000ee20000000800 */
[----:B0-----:R-:W-:Y:S01]  /*f1b0*/  F2FP.SATFINITE.E4M3.F32.PACK_AB_MERGE_C R136, R70, R45, R4 ;  /* 0x0000002d4688723e */ /* 0x001fe20004807004 */
[----:B------:R-:W-:Y:S01]  /*f1c0*/  FADD.FTZ R45, R45, R66 ;  /* 0x000000422d2d7221 */ /* 0x000fe20000010000 */
[----:B------:R-:W-:Y:S01]  /*f1d0*/  IMAD.MOV.U32 R4, RZ, RZ, R95 ;  /* 0x000000ffff047224 */ /* 0x000fe200078e005f */
[----:B-1----:R-:W-:-:S02]  /*f1e0*/  @P5 SHF.R.U32.HI R4, RZ, R31, R24 ;  /* 0x0000001fff045219 */ /* 0x002fc40000011618 */
[----:B------:R-:W-:-:S01]  /*f1f0*/  FADD.FTZ R70, R70, R45 ;  /* 0x0000002d46467221 */ /* 0x000fc20000010000 */
[----:B------:R-:W-:Y:S01]  /*f200*/  ISETP.GE.AND P5, PT, R15, 0x1, PT ;  /* 0x000000010f00780c */ /* 0x000fe20003fa6270 */
[----:B------:R-:W0:Y:S01]  /*f210*/  MUFU.EX2 R29, R29 ;  /* 0x0000001d001d7308 */ /* 0x000e220000000800 */
[----:B--2---:R-:W-:-:S01]  /*f220*/  FADD.FTZ R0, R26, R21 ;  /* 0x000000151a007221 */ /* 0x004fc20000010000 */
[----:B------:R-:W-:Y:S01]  /*f230*/  FADD.FTZ R47, R47, R70 ;  /* 0x000000462f2f7221 */ /* 0x000fe20000010000 */
[----:B------:R-:W-:-:S03]  /*f240*/  IMAD.IADD R89, R89, 0x1, R4 ;  /* 0x0000000159597824 */ /* 0x000fc600078e0204 */
[----:B------:R-:W-:Y:S01]  /*f250*/  FADD.FTZ R94, R94, R47 ;  /* 0x0000002f5e5e7221 */ /* 0x000fe20000010000 */
[----:B------:R-:W-:Y:S01]  /*f260*/  IMAD.IADD R14, R89, 0x1, R14 ;  /* 0x00000001590e7824 */ /* 0x000fe200078e020e */
[----:B------:R-:W-:Y:S01]  /*f270*/  MUFU.EX2 R51, R51 ;  /* 0x0000003300337308 */ /* 0x000fe20000000800 */
[----:B---3--:R-:W-:-:S07]  /*f280*/  FADD.FTZ R0, R27, R0 ;  /* 0x000000001b007221 */ /* 0x008fce0000010000 */
        /* <DEDUP_REMOVED lines=37> */
.L_x_9704:
[----:B------:R-:W-:-:S13]  /*f4e0*/  ISETP.NE.AND P1, PT, R15, 0x1, PT ;  /* 0x000000010f00780c */ /* 0x000fda0003f25270 */
[----:B------:R-:W0:Y:S02]  /*f4f0*/  @P1 LDC.64 R20, c[0x0][0x9e8] ;  /* 0x00027a00ff141b82 */ /* 0x000e240000000a00 */
[----:B0-----:R-:W-:-:S05]  /*f500*/  @P1 IMAD.HI.U32 R20, R5, R20, RZ ;  /* 0x0000001405141227 */ /* 0x001fca00078e00ff */
[----:B------:R-:W-:-:S07]  /*f510*/  @P1 SHF.R.U32.HI R5, RZ, R21, R20 ;  /* 0x00000015ff051219 */ /* 0x000fce0000011614 */
.L_x_9705:
[----:B------:R-:W-:Y:S05]  /*f520*/  BSYNC B0 ;  /* 0x0000000000007941 */ /* 0x000fea0003800000 */
.L_x_9703:
[----:B------:R-:W-:-:S05]  /*f530*/  IMAD R5, R5, R15, R15 ;  /* 0x0000000f05057224 */ /* 0x000fca00078e020f */
[----:B------:R-:W-:-:S07]  /*f540*/  VIMNMX R14, R14, R5, PT ;  /* 0x000000050e0e7248 */ /* 0x000fce0003fe0100 */
.L_x_9702:
[----:B------:R-:W2:Y:S01]  /*f550*/  LDL R15, [R1+0x34] ;  /* 0x00003400010f7983 */ /* 0x000ea20000100800 */
        /* <DEDUP_REMOVED lines=10> */
[----:B------:R-:W-:Y:S01]  /*f600*/  BSSY B1, `(.L_x_9706) ;  /* 0x0000398000017945 */ /* 0x000fe20003800000 */
        /* <DEDUP_REMOVED lines=24> */
[----:B--2---:R-:W-:-:S04]  /*f790*/  VIMNMX R15, R15, R5, !PT ;  /* 0x000000050f0f7248 */ /* 0x004fc80007fe0100 */
[----:B------:R-:W-:Y:S01]  /*f7a0*/  ISETP.GE.AND P1, PT, R0, R15, PT ;  /* 0x0000000f0000720c */ /* 0x000fe20003f26270 */
[----:B------:R0:W-:-:S12]  /*f7b0*/  STL [R1+0x20], R15 ;  /* 0x0000200f01007387 */ /* 0x0001d80000100800 */
[----:B0-----:R-:W-:Y:S05]  /*f7c0*/  @!P1 BRA `(.L_x_9707) ;  /* 0x0000003400ec9947 */ /* 0x001fea0003800000 */
[----:B------:R-:W-:Y:S01]  /*f7d0*/  BSSY B0, `(.L_x_9708) ;  /* 0x0000376000007945 */ /* 0x000fe20003800000 */
[----:B------:R-:W-:-:S07]  /*f7e0*/  IMAD.MOV.U32 R135, RZ, RZ, RZ ;  /* 0x000000ffff877224 */ /* 0x000fce00078e00ff */
.L_x_9728:
[----:B------:R-:W-:Y:S02]  /*f7f0*/  IMAD.U32 R5, RZ, RZ, UR38 ;  /* 0x00000026ff057e24 */ /* 0x000fe4000f8e00ff */
[----:B------:R-:W-:-:S03]  /*f800*/  VIADD R155, R17, 0x1 ;  /* 0x00000001119b7836 */ /* 0x000fc60000000000 */
[----:B------:R-:W-:Y:S02]  /*f810*/  ISETP.NE.AND P2, PT, R5, 0x3, PT ;  /* 0x000000030500780c */ /* 0x000fe40003f45270 */
[----:B------:R-:W-:-:S04]  /*f820*/  ISETP.NE.AND P1, PT, R155, 0x2, PT ;  /* 0x000000029b00780c */ /* 0x000fc80003f25270 */
[----:B------:R-:W-:Y:S02]  /*f830*/  SEL R154, RZ, 0x1, P1 ;  /* 0x00000001ff9a7807 */ /* 0x000fe40000800000 */
[----:B------:R-:W-:Y:S02]  /*f840*/  SEL R155, R155, RZ, P1 ;  /* 0x000000ff9b9b7207 */ /* 0x000fe40000800000 */
[----:B------:R-:W-:-:S03]  /*f850*/  LOP3.LUT R154, R19, R154, RZ, 0x3c, !PT ;  /* 0x0000009a139a7212 */ /* 0x000fc600078e3cff */
[----:B------:R-:W-:Y:S05]  /*f860*/  @!P2 BRA `(.L_x_9709) ;  /* 0x000000000004a947 */ /* 0x000fea0003800000 */
[----:B------:R-:W-:Y:S01]  /*f870*/  BPT.TRAP 0x1 ;  /* 0x000000040000795c */ /* 0x000fe20000300000 */
.L_x_9709:
[----:B------:R-:W-:Y:S01]  /*f880*/  IMAD R5, R155, 0x8, R16 ;  /* 0x000000089b057824 */ /* 0x000fe200078e0210 */
[----:B------:R-:W-:-:S04]  /*f890*/  SHF.L.U32 R14, R154, 0x1f, RZ ;  /* 0x0000001f9a0e7819 */ /* 0x000fc800000006ff */
[----:B------:R0:W1:Y:S01]  /*f8a0*/  SYNCS.PHASECHK.TRANS64.TRYWAIT P1, [R5+URZ+0x19c30], R14 ;  /* 0x019c300e050075a7 */ /* 0x000062000802017f */
[----:B------:R-:W-:Y:S05]  /*f8b0*/  @!P2 BRA `(.L_x_9710) ;  /* 0x000000000004a947 */ /* 0x000fea0003800000 */
[----:B------:R-:W-:Y:S01]  /*f8c0*/  BPT.TRAP 0x1 ;  /* 0x000000040000795c */ /* 0x000fe20000300000 */
.L_x_9710:
[----:B------:R-:W2:Y:S01]  /*f8d0*/  LDL R15, [R1+0x14] ;  /* 0x00001400010f7983 */ /* 0x000ea20000100800 */
[----:B------:R-:W-:Y:S01]  /*f8e0*/  BSSY B2, `(.L_x_9711) ;  /* 0x0000006000027945 */ /* 0x000fe20003800000 */
[----:B------:R-:W-:Y:S02]  /*f8f0*/  IMAD.MOV.U32 R21, RZ, RZ, -0x3ffffff0 ;  /* 0xc0000010ff157424 */ /* 0x000fe400078e00ff */
[----:B--2---:R-:W-:Y:S01]  /*f900*/  IMAD R20, R155, 0x300, R15 ;  /* 0x000003009b147824 */ /* 0x004fe200078e020f */
[----:B-1----:R-:W-:Y:S06]  /*f910*/  @P1 BRA `(.L_x_9712) ;  /* 0x0000000000081947 */ /* 0x002fec0003800000 */
[----:B------:R-:W1:Y:S02]  /*f920*/  SYNCS.PHASECHK.TRANS64.TRYWAIT P1, [R5+URZ+0x19c30], R14 ;  /* 0x019c300e050075a7 */ /* 0x000e64000802017f */
[----:B-1----:R-:W-:Y:S05]  /*f930*/  @!P1 BRA `(.L_x_9713) ;  /* 0x0000013c00789947 */ /* 0x002fea0003800000 */
.L_x_9712:
[----:B------:R-:W-:Y:S05]  /*f940*/  BSYNC B2 ;  /* 0x0000000000027941 */ /* 0x000fea0003800000 */
.L_x_9711:
[C---:B------:R-:W-:Y:S01]  /*f950*/  R2UR UR6, R20.reuse ;  /* 0x00000000140672ca */ /* 0x040fe200000e0000 */
[----:B------:R-:W-:Y:S01]  /*f960*/  WARPGROUP.ARRIVE ;  /* 0x00000000000079c5 */ /* 0x000fe20000000000 */
[----:B------:R-:W-:Y:S01]  /*f970*/  R2UR UR7, R21 ;  /* 0x00000000150772ca */ /* 0x000fe200000e0000 */
[----:B01----:R-:W-:Y:S01]  /*f980*/  VIADD R14, R20, 0x100 ;  /* 0x00000100140e7836 */ /* 0x003fe20000000000 */
[----:B------:R-:W-:Y:S01]  /*f990*/  R2UR UR4, R6 ;  /* 0x00000000060472ca */ /* 0x000fe200000e0000 */
[----:B------:R-:W-:Y:S01]  /*f9a0*/  IMAD.MOV.U32 R15, RZ, RZ, -0x3ffffff0 ;  /* 0xc0000010ff0f7424 */ /* 0x000fe200078e00ff */
[----:B------:R-:W-:Y:S01]  /*f9b0*/  R2UR UR5, R7 ;  /* 0x00000000070572ca */ /* 0x000fe200000e0000 */
[----:B------:R-:W-:Y:S01]  /*f9c0*/  VIADD R20, R20, 0x200 ;  /* 0x0000020014147836 */ /* 0x000fe20000000000 */
[----:B------:R-:W-:Y:S01]  /*f9d0*/  R2UR UR10, R14 ;  /* 0x000000000e0a72ca */ /* 0x000fe200000e0000 */
[----:B------:R-:W-:Y:S01]  /*f9e0*/  IMAD.MOV.U32 R21, RZ, RZ, -0x3ffffff0 ;  /* 0xc0000010ff157424 */ /* 0x000fe200078e00ff */
[----:B------:R-:W-:Y:S01]  /*f9f0*/  R2UR UR11, R15 ;  /* 0x000000000f0b72ca */ /* 0x000fe200000e0000 */
[----:B------:R-:W-:Y:S01]  /*fa00*/  IMAD.U32 R15, RZ, RZ, UR38 ;  /* 0x00000026ff0f7e24 */ /* 0x000fe2000f8e00ff */
[----:B------:R-:W-:-:S02]  /*fa10*/  R2UR UR8, R10 ;  /* 0x000000000a0872ca */ /* 0x000fc400000e0000 */
[----:B------:R-:W-:Y:S02]  /*fa20*/  R2UR UR9, R11 ;  /* 0x000000000b0972ca */ /* 0x000fe400000e0000 */
[----:B------:R-:W-:Y:S02]  /*fa30*/  R2UR UR14, R20 ;  /* 0x00000000140e72ca */ /* 0x000fe400000e0000 */
[----:B------:R-:W-:Y:S01]  /*fa40*/  R2UR UR15, R21 ;  /* 0x00000000150f72ca */ /* 0x000fe200000e0000 */
[----:B------:R-:W-:Y:S01]  /*fa50*/  QGMMA.64x128x32.F32.E4M3.E4M3 R24, gdesc[UR4], RZ, !UPT, gsb0 ;  /* 0x01e00000041879f3 */ /* 0x000fe2000c0008ff */
[----:B------:R-:W-:Y:S02]  /*fa60*/  R2UR UR12, R8 ;  /* 0x00000000080c72ca */ /* 0x000fe400000e0000 */
[----:B------:R-:W-:Y:S02]  /*fa70*/  R2UR UR13, R9 ;  /* 0x00000000090d72ca */ /* 0x000fe400000e0000 */
[----:B------:R-:W-:Y:S01]  /*fa80*/  ISETP.NE.AND P2, PT, R15, 0x3, PT ;  /* 0x000000030f00780c */ /* 0x000fe20003f45270 */
[----:B------:R-:W-:-:S02]  /*fa90*/  WARPGROUP.DEPBAR.LE gsb0, 0x0 ;  /* 0x00008000000079c5 */ /* 0x000fc40000010000 */
[----:B------:R-:W-:-:S06]  /*faa0*/  WARPGROUP.ARRIVE ;  /* 0x00000000000079c5 */ /* 0x000fcc0000000000 */
[----:B------:R-:W-:Y:S03]  /*fab0*/  QGMMA.64x128x32.F32.E4M3.E4M3 R24, gdesc[UR8], R24, gsb0 ;  /* 0x01e00000081879f3 */ /* 0x000fe60008000818 */
[----:B------:R-:W-:Y:S02]  /*fac0*/  WARPGROUP.DEPBAR.LE gsb0, 0x0 ;  /* 0x00008000000079c5 */ /* 0x000fe40000010000 */
[----:B------:R-:W-:-:S07]  /*fad0*/  WARPGROUP.ARRIVE ;  /* 0x00000000000079c5 */ /* 0x000fce0000000000 */
[----:B------:R-:W-:Y:S03]  /*fae0*/  QGMMA.64x128x32.F32.E4M3.E4M3 R24, gdesc[UR12], R24, gsb0 ;  /* 0x01e000000c1879f3 */ /* 0x000fe60008000818 */
[----:B------:R-:W-:Y:S02]  /*faf0*/  WARPGROUP.DEPBAR.LE gsb0, 0x0 ;  /* 0x00008000000079c5 */ /* 0x000fe40000010000 */
[----:B------:R-:W-:Y:S05]  /*fb00*/  @!P2 BRA `(.L_x_9714) ;  /* 0x000000000004a947 */ /* 0x000fea0003800000 */
[----:B------:R-:W-:Y:S01]  /*fb10*/  BPT.TRAP 0x1 ;  /* 0x000000040000795c */ /* 0x000fe20000300000 */
.L_x_9714:
[----:B------:R-:W-:Y:S01]  /*fb20*/  SHF.L.U32 R14, R19, 0x1f, RZ ;  /* 0x0000001f130e7819 */ /* 0x000fe200000006ff */
[----:B------:R-:W-:-:S04]  /*fb30*/  IMAD R19, R17, 0x8, R16 ;  /* 0x0000000811137824 */ /* 0x000fc800078e0210 */
[----:B------:R0:W1:Y:S01]  /*fb40*/  SYNCS.PHASECHK.TRANS64.TRYWAIT P1, [R19+URZ+0x19c50], R14 ;  /* 0x019c500e130075a7 */ /* 0x000062000802017f */
[----:B------:R-:W-:Y:S05]  /*fb50*/  @!P2 BRA `(.L_x_9715) ;  /* 0x000000000004a947 */ /* 0x000fea0003800000 */
[----:B------:R-:W-:Y:S01]  /*fb60*/  BPT.TRAP 0x1 ;  /* 0x000000040000795c */ /* 0x000fe20000300000 */
.L_x_9715:
[----:B------:R-:W-:Y:S04]  /*fb70*/  BSSY B2, `(.L_x_9716) ;  /* 0x0000004000027945 */ /* 0x000fe80003800000 */
[----:B-1----:R-:W-:Y:S05]  /*fb80*/  @P1 BRA `(.L_x_9717) ;  /* 0x0000000000081947 */ /* 0x002fea0003800000 */
[----:B------:R-:W1:Y:S02]  /*fb90*/  SYNCS.PHASECHK.TRANS64.TRYWAIT P1, [R19+URZ+0x19c50], R14 ;  /* 0x019c500e130075a7 */ /* 0x000e64000802017f */
[----:B-1----:R-:W-:Y:S05]  /*fba0*/  @!P1 BRA `(.L_x_9718) ;  /* 0x0000013800f09947 */ /* 0x002fea0003800000 */
.L_x_9717:
[----:B------:R-:W-:Y:S05]  /*fbb0*/  BSYNC B2 ;  /* 0x0000000000027941 */ /* 0x000fea0003800000 */
.L_x_9716:
[----:B01----:R-:W-:Y:S01]  /*fbc0*/  VIADD R14, R16, 0x3000 ;  /* 0x00003000100e7836 */ /* 0x003fe20000000000 */
[----:B------:R-:W-:Y:S01]  /*fbd0*/  WARPGROUP.ARRIVE ;  /* 0x00000000000079c5 */ /* 0x000fe20000000000 */
[----:B------:R-:W-:Y:S01]  /*fbe0*/  IMAD.MOV.U32 R15, RZ, RZ, 0x40000040 ;  /* 0x40000040ff0f7424 */ /* 0x000fe200078e00ff */
[----:B------:R-:W-:Y:S02]  /*fbf0*/  LOP3.LUT P4, RZ, R22, 0x20, RZ, 0xc0, !PT ;  /* 0x0000002016ff7812 */ /* 0x000fe4000788c0ff */
[----:B------:R-:W-:Y:S02]  /*fc00*/  SHF.R.U32.HI R14, RZ, 0x4, R14 ;  /* 0x00000004ff0e7819 */ /* 0x000fe4000001160e */
[----:B------:R-:W-:Y:S02]  /*fc10*/  R2UR UR7, R15 ;  /* 0x000000000f0772ca */ /* 0x000fe400000e0000 */
[----:B------:R-:W-:-:S04]  /*fc20*/  LOP3.LUT R14, R14, 0x3fff, RZ, 0xc0, !PT ;  /* 0x00003fff0e0e7812 */ /* 0x000fc800078ec0ff */
[----:B------:R-:W-:-:S05]  /*fc30*/  LOP3.LUT R14, R14, 0x10000, RZ, 0xfc, !PT ;  /* 0x000100000e0e7812 */ /* 0x000fca00078efcff */
[----:B------:R-:W-:-:S05]  /*fc40*/  IMAD R14, R17, 0x300, R14 ;  /* 0x00000300110e7824 */ /* 0x000fca00078e020e */
[----:B------:R-:W-:-:S13]  /*fc50*/  R2UR UR6, R14 ;  /* 0x000000000e0672ca */ /* 0x000fda00000e0000 */
[----:B------:R-:W-:Y:S01]  /*fc60*/  QGMMA.64x96x32.F32.E4M3.E4M3 R88, R148, gdesc[UR4], R88, gsb0 ;  /* 0x0160000494587df3 */ /* 0x000fe20008000858 */
[----:B------:R-:W-:Y:S02]  /*fc70*/  VIADD R20, R14, 0x2 ;  /* 0x000000020e147836 */ /* 0x000fe40000000000 */
[----:B------:R-:W-:-:S03]  /*fc80*/  IMAD.MOV.U32 R21, RZ, RZ, 0x40000040 ;  /* 0x40000040ff157424 */ /* 0x000fc600078e00ff */
[----:B------:R-:W-:Y:S02]  /*fc90*/  R2UR UR6, R20 ;  /* 0x00000000140672ca */ /* 0x000fe400000e0000 */
[----:B------:R-:W-:Y:S01]  /*fca0*/  R2UR UR7, R21 ;  /* 0x00000000150772ca */ /* 0x000fe200000e0000 */
[C---:B------:R-:W-:Y:S02]  /*fcb0*/  VIADD R20, R14.reuse, 0x4 ;  /* 0x000000040e147836 */ /* 0x040fe40000000000 */
[----:B------:R-:W-:Y:S01]  /*fcc0*/  IMAD.MOV.U32 R21, RZ, RZ, 0x40000040 ;  /* 0x40000040ff157424 */ /* 0x000fe200078e00ff */
[----:B------:R-:W-:Y:S02]  /*fcd0*/  WARPGROUP.DEPBAR.LE gsb0, 0x0 ;  /* 0x00008000000079c5 */ /* 0x000fe40000010000 */
[----:B------:R-:W-:Y:S01]  /*fce0*/  WARPGROUP.ARRIVE ;  /* 0x00000000000079c5 */ /* 0x000fe20000000000 */
[----:B------:R-:W2:Y:S01]  /*fcf0*/  LDL R150, [R1+0x10] ;  /* 0x0000100001967983 */ /* 0x000ea20000100800 */
[----:B------:R-:W-:Y:S01]  /*fd00*/  VIADD R14, R14, 0x6 ;  /* 0x000000060e0e7836 */ /* 0x000fe20000000000 */
[----:B------:R-:W0:Y:S02]  /*fd10*/  LDC R149, c[0x0][0x448] ;  /* 0x00011200ff957b82 */ /* 0x000e240000000800 */
[----:B------:R-:W2:Y:S02]  /*fd20*/  LDL R151, [R1+0x30] ;  /* 0x0000300001977983 */ /* 0x000ea40000100800 */
[----:B------:R-:W-:Y:S01]  /*fd30*/  QGMMA.64x96x32.F32.E4M3.E4M3 R88, R144, gdesc[UR4], R88, gsb0 ;  /* 0x0160000490587df3 */ /* 0x000fe20008000858 */
[----:B------:R-:W-:Y:S01]  /*fd40*/  R2UR UR6, R20 ;  /* 0x00000000140672ca */ /* 0x000fe200000e0000 */
[----:B------:R-:W-:Y:S01]  /*fd50*/  IMAD.MOV.U32 R15, RZ, RZ, 0x40000040 ;  /* 0x40000040ff0f7424 */ /* 0x000fe200078e00ff */
        /* <DEDUP_REMOVED lines=18> */
[----:B0-----:R-:W-:Y:S01]  /*fe80*/  ISETP.NE.AND P1, PT, R149, 0x1, PT ;  /* 0x000000019500780c */ /* 0x001fe20003f25270 */
        /* <DEDUP_REMOVED lines=8> */
[----:B------:R-:W-:Y:S01]  /*ff10*/  @!P0 VIADD R5, R5, 0x19c40 ;  /* 0x00019c4005058836 */ /* 0x000fe20000000000 */
[----:B------:R-:W0:Y:S03]  /*ff20*/  MUFU.TANH R17, R17 ;  /* 0x0000001100117308 */ /* 0x000e260000002400 */
[----:B------:R-:W1:Y:S01]  /*ff30*/  @P1 LDC R45, c[0x0][0x44c] ;  /* 0x00011300ff2d1b82 */ /* 0x000e620000000800 */
[----:B------:R-:W-:-:S02]  /*ff40*/  WARPGROUP.DEPBAR.LE gsb0, 0x0 ;  /* 0x00008000000079c5 */ /* 0x000fc40000010000 */
[----:B------:R-:W-:Y:S01]  /*ff50*/  WARPGROUP.ARRIVE ;  /* 0x00000000000079c5 */ /* 0x000fe20000000000 */
[C---:B------:R-:W-:Y:S01]  /*ff60*/  FMUL.FTZ R78, R2.reuse, R83 ;  /* 0x00000053024e7220 */ /* 0x040fe20000410000 */
[----:B------:R-:W-:Y:S01]  /*ff70*/  FMUL.FTZ R42, R2, R47 ;  /* 0x0000002f022a7220 */ /* 0x000fe20000410000 */
[----:B------:R-:W3:Y:S03]  /*ff80*/  MUFU.TANH R20, R20 ;  /* 0x0000001400147308 */ /* 0x000ee60000002400 */
        /* <DEDUP_REMOVED lines=11> */
[----:B------:R-:W4:Y:S01]  /*10040*/  @P1 LDC R44, c[0x0][0x450] ;  /* 0x00011400ff2c1b82 */ /* 0x000f220000000800 */
        /* <DEDUP_REMOVED lines=14> */
[----:B------:R-:W-:Y:S01]  /*10130*/  @!P0 PRMT R5, RZ, 0x654, R5 ;  /* 0x00000654ff058816 */ /* 0x000fe20000000005 */
[----:B------:R-:W-:-:S06]  /*10140*/  FMUL.FTZ R86, R2, R86 ;  /* 0x0000005602567220 */ /* 0x000fcc0000410000 */
        /* <DEDUP_REMOVED lines=11> */
[----:B------:R-:W5:Y:S01]  /*10200*/  LDL R140, [R1] ;  /* 0x00000000018c7983 */ /* 0x000f620000100800 */
[----:B------:R-:W-:Y:S01]  /*10210*/  WARPGROUP.ARRIVE ;  /* 0x00000000000079c5 */ /* 0x000fe20000000000 */
[C---:B------:R-:W-:Y:S01]  /*10220*/  FMUL.FTZ R75, R2.reuse, R79 ;  /* 0x0000004f024b7220 */ /* 0x040fe20000410000 */
[C---:B------:R-:W-:Y:S02]  /*10230*/  FMUL.FTZ R50, R2.reuse, R53 ;  /* 0x0000003502327220 */ /* 0x040fe40000410000 */
[----:B------:R-:W0:Y:S02]  /*10240*/  MUFU.TANH R14, R14 ;  /* 0x0000000e000e7308 */ /* 0x000e240000002400 */
[----:B------:R-:W-:Y:S01]  /*10250*/  QGMMA.64x96x32.F32.E4M3.E4M3 R88, R136, gdesc[UR4], R88, gsb0 ;  /* 0x0160000488587df3 */ /* 0x000fe20008000858 */
        /* <DEDUP_REMOVED lines=18> */
[----:B------:R-:W0:Y:S01]  /*10380*/  MUFU.TANH R34, R34 ;  /* 0x0000002200227308 */ /* 0x000e220000002400 */
[----:B--2---:R-:W-:-:S07]  /*10390*/  IMAD.IADD R81, R151, 0x1, R150 ;  /* 0x0000000197517824 */ /* 0x004fce00078e0296 */
[----:B------:R-:W2:Y:S01]  /*103a0*/  MUFU.TANH R36, R36 ;  /* 0x0000002400247308 */ /* 0x000ea20000002400 */
[----:B-1----:R-:W-:-:S04]  /*103b0*/  @P1 IMAD.HI.U32 R45, R81, R45, RZ ;  /* 0x0000002d512d1227 */ /* 0x002fc800078e00ff */
[----:B------:R-:W-:Y:S01]  /*103c0*/  IMAD.MOV.U32 R84, RZ, RZ, R81 ;  /* 0x000000ffff547224 */ /* 0x000fe200078e0051 */
[----:B----4-:R-:W-:Y:S01]  /*103d0*/  @P1 SHF.R.U32.HI R84, RZ, R44, R45 ;  /* 0x0000002cff541219 */ /* 0x010fe2000001162d */
[----:B------:R-:W-:Y:S01]  /*103e0*/  IMAD.SHL.U32 R81, R0, 0x80, RZ ;  /* 0x0000008000517824 */ /* 0x000fe200078e00ff */
[----:B------:R-:W1:Y:S04]  /*103f0*/  MUFU.TANH R39, R39 ;  /* 0x0000002700277308 */ /* 0x000e680000002400 */
[----:B------:R-:W-:-:S04]  /*10400*/  IADD3 R44, -R81, 0x1, RZ ;  /* 0x00000001512c7810 */ /* 0x000fc80007ffe1ff */
[----:B------:R-:W4:Y:S08]  /*10410*/  MUFU.TANH R41, R41 ;  /* 0x0000002900297308 */ /* 0x000f300000002400 */
[----:B------:R-:W0:Y:S08]  /*10420*/  MUFU.TANH R42, R42 ;  /* 0x0000002a002a7308 */ /* 0x000e300000002400 */
[----:B------:R-:W0:Y:S08]  /*10430*/  MUFU.TANH R43, R43 ;  /* 0x0000002b002b7308 */ /* 0x000e300000002400 */
[----:B------:R-:W0:Y:S01]  /*10440*/  MUFU.TANH R46, R46 ;  /* 0x0000002e002e7308 */ /* 0x000e220000002400 */
[----:B------:R-:W-:-:S02]  /*10450*/  WARPGROUP.DEPBAR.LE gsb0, 0x0 ;  /* 0x00008000000079c5 */ /* 0x000fc40000010000 */
[----:B------:R-:W3:Y:S05]  /*10460*/  SHFL.IDX PT, R138, R84, RZ, 0x1c1f ;  /* 0x001c1fff548a7589 */ /* 0x000eea00000e0000 */
[----:B------:R-:W0:Y:S01]  /*10470*/  MUFU.TANH R47, R47 ;  /* 0x0000002f002f7308 */ /* 0x000e220000002400 */
[----:B------:R2:W-:Y:S07]  /*10480*/  @!P0 SYNCS.ARRIVE.TRANS64.RED.A1T0 RZ, [R5+URZ], RZ ;  /* 0x000000ff05ff89a7 */ /* 0x0005ee000810043f */
        /* <DEDUP_REMOVED lines=22> */
[----:B-----5:R-:W-:-:S07]  /*105f0*/  IMAD R44, R140, -0x2, R44 ;  /* 0xfffffffe8c2c7824 */ /* 0x020fce00078e022c */
[----:B------:R-:W0:Y:S01]  /*10600*/  MUFU.TANH R72, R72 ;  /* 0x0000004800487308 */ /* 0x000e220000002400 */
[----:B------:R-:W-:-:S07]  /*10610*/  IADD3 R44, -R156, R44, R157 ;  /* 0x0000002c9c2c7210 */ /* 0x000fce0007ffe19d */
        /* <DEDUP_REMOVED lines=13> */
[----:B------:R-:W-:-:S07]  /*106f0*/  VIADD R87, R44, UR36 ;  /* 0x000000242c577c36 */ /* 0x000fce0008000000 */
[----:B--2---:R2:W0:Y:S01]  /*10700*/  MUFU.TANH R5, R86 ;  /* 0x0000005600057308 */ /* 0x0044220000002400 */
[----:B---3--:R-:W-:Y:S02]  /*10710*/  IMAD.IADD R137, R87, 0x1, R138 ;  /* 0x0000000157897824 */ /* 0x008fe400078e028a */
[----:B--2---:R-:W-:-:S04]  /*10720*/  VIADD R86, R44, UR39 ;  /* 0x000000272c567c36 */ /* 0x004fc80008000000 */
[----:B------:R-:W-:Y:S01]  /*10730*/  IMAD.IADD R136, R86, 0x1, R138 ;  /* 0x0000000156887824 */ /* 0x000fe200078e028a */
[----:B-1--4-:R-:W-:Y:S06]  /*10740*/  @!P4 BRA `(.L_x_9719) ;  /* 0x000000000058c947 */ /* 0x012fec0003800000 */
[----:B------:R-:W-:Y:S01]  /*10750*/  IADD3 R138, -R156, R157, R138 ;  /* 0x0000009d9c8a7210 */ /* 0x000fe20007ffe18a */
[----:B------:R-:W-:Y:S03]  /*10760*/  BSSY B2, `(.L_x_9720) ;  /* 0x0000010000027945 */ /* 0x000fe60003800000 */
        /* <DEDUP_REMOVED lines=10> */
.L_x_9721:
[----:B------:R-:W-:-:S05]  /*10810*/  IMAD.U32 R139, RZ, RZ, UR46 ;  /* 0x0000002eff8b7e24 */ /* 0x000fca000f8e00ff */
[----:B------:R-:W-:-:S13]  /*10820*/  ISETP.NE.AND P1, PT, R139, 0x1, PT ;  /* 0x000000018b00780c */ /* 0x000fda0003f25270 */
[----:B------:R-:W1:Y:S02]  /*10830*/  @P1 LDC.64 R44, c[0x0][0x9e8] ;  /* 0x00027a00ff2c1b82 */ /* 0x000e640000000a00 */
[----:B-1----:R-:W-:-:S05]  /*10840*/  @P1 IMAD.HI.U32 R44, R138, R44, RZ ;  /* 0x0000002c8a2c1227 */ /* 0x002fca00078e00ff */
[----:B------:R-:W-:-:S07]  /*10850*/  @P1 SHF.R.U32.HI R138, RZ, R45, R44 ;  /* 0x0000002dff8a1219 */ /* 0x000fce000001162c */
.L_x_9722:
[----:B------:R-:W-:Y:S05]  /*10860*/  BSYNC B2 ;  /* 0x0000000000027941 */ /* 0x000fea0003800000 */
.L_x_9720:
[----:B------:R-:W-:-:S04]  /*10870*/  IMAD R138, R138, R139, -R81 ;  /* 0x0000008b8a8a7224 */ /* 0x000fc800078e0a51 */
[----:B------:R-:W-:-:S05]  /*10880*/  IMAD R138, R140, -0x2, R138 ;  /* 0xfffffffe8c8a7824 */ /* 0x000fca00078e028a */
[----:B------:R-:W-:Y:S02]  /*10890*/  VIMNMX R137, R137, R138, !PT ;  /* 0x0000008a89897248 */ /* 0x000fe40007fe0100 */
[----:B------:R-:W-:-:S07]  /*108a0*/  VIADDMNMX R136, R138, R139, R136, PT ;  /* 0x0000008b8a887246 */ /* 0x000fce0003800188 */
.L_x_9719:
        /* <DEDUP_REMOVED lines=113> */
.L_x_9725:
[----:B------:R-:W-:-:S05]  /*10fc0*/  IMAD.U32 R65, RZ, RZ, UR46 ;  /* 0x0000002eff417e24 */ /* 0x000fca000f8e00ff */
[----:B------:R-:W-:-:S13]  /*10fd0*/  ISETP.NE.AND P1, PT, R65, 0x1, PT ;  /* 0x000000014100780c */ /* 0x000fda0003f25270 */
[----:B------:R-:W0:Y:S02]  /*10fe0*/  @P1 LDC.64 R44, c[0x0][0x9e8] ;  /* 0x00027a00ff2c1b82 */ /* 0x000e240000000a00 */
[----:B0-----:R-:W-:-:S05]  /*10ff0*/  @P1 IMAD.HI.U32 R44, R84, R44, RZ ;  /* 0x0000002c542c1227 */ /* 0x001fca00078e00ff */
[----:B------:R-:W-:-:S07]  /*11000*/  @P1 SHF.R.U32.HI R84, RZ, R45, R44 ;  /* 0x0000002dff541219 */ /* 0x000fce000001162c */
.L_x_9726:
[----:B------:R-:W-:Y:S05]  /*11010*/  BSYNC B2 ;  /* 0x0000000000027941 */ /* 0x000fea0003800000 */
.L_x_9724:
[----:B------:R-:W-:-:S04]  /*11020*/  IMAD R81, R84, R65, -R81 ;  /* 0x0000004154517224 */ /* 0x000fc800078e0a51 */
[----:B------:R-:W-:-:S05]  /*11030*/  IMAD R81, R140, -0x2, R81 ;  /* 0xfffffffe8c517824 */ /* 0x000fca00078e0251 */
[----:B------:R-:W-:Y:S02]  /*11040*/  VIMNMX R87, R87, R81, !PT ;  /* 0x0000005157577248 */ /* 0x000fe40007fe0100 */
[----:B------:R-:W-:-:S07]  /*11050*/  VIADDMNMX R86, R81, R65, R86, PT ;  /* 0x0000004151567246 */ /* 0x000fce0003800156 */
.L_x_9723:
[C---:B------:R-:W-:Y:S01]  /*11060*/  ISETP.GT.AND P1, PT, R87.reuse, 0x1, P3 ;  /* 0x000000015700780c */ /* 0x040fe20001f24270 */
[----:B------:R-:W-:Y:S01]  /*11070*/  IMAD.U32 R65, RZ, RZ, UR45 ;  /* 0x0000002dff417e24 */ /* 0x000fe2000f8e00ff */
[C---:B------:R-:W-:Y:S01]  /*11080*/  ISETP.GT.AND P2, PT, R87.reuse, 0x8, P3 ;  /* 0x000000085700780c */ /* 0x040fe20001f44270 */
[----:B------:R-:W-:Y:S01]  /*11090*/  IMAD.U32 R136, RZ, RZ, UR38 ;  /* 0x00000026ff887e24 */ /* 0x000fe2000f8e00ff */
[C---:B------:R-:W-:Y:S02]  /*110a0*/  ISETP.LT.OR P1, PT, R86.reuse, 0x2, P1 ;  /* 0x000000025600780c */ /* 0x040fe40000f21670 */
[----:B------:R-:W-:Y:S02]  /*110b0*/  ISETP.LT.OR P2, PT, R86, 0x9, P2 ;  /* 0x000000095600780c */ /* 0x000fe40001741670 */
[----:B------:R-:W-:Y:S02]  /*110c0*/  FSEL R20, R20, -INF , !P1 ;  /* 0xff80000014147808 */ /* 0x000fe40004800000 */
[----:B------:R-:W-:-:S02]  /*110d0*/  ISETP.GT.AND P1, PT, R87, 0x9, P3 ;  /* 0x000000095700780c */ /* 0x000fc40001f24270 */
[----:B------:R-:W-:Y:S02]  /*110e0*/  FSEL R25, R25, -INF , !P2 ;  /* 0xff80000019197808 */ /* 0x000fe40005000000 */
[----:B------:R-:W-:Y:S02]  /*110f0*/  ISETP.LT.OR P1, PT, R86, 0xa, P1 ;  /* 0x0000000a5600780c */ /* 0x000fe40000f21670 */
[C---:B------:R-:W-:Y:S02]  /*11100*/  ISETP.GT.AND P2, PT, R87.reuse, 0x10, P3 ;  /* 0x000000105700780c */ /* 0x040fe40001f44270 */
[----:B------:R-:W-:Y:S02]  /*11110*/  FSEL R26, R26, -INF , !P1 ;  /* 0xff8000001a1a7808 */ /* 0x000fe40004800000 */
[----:B------:R-:W-:Y:S02]  /*11120*/  ISETP.GT.AND P1, PT, R87, 0x11, P3 ;  /* 0x000000115700780c */ /* 0x000fe40001f24270 */
[----:B------:R-:W-:-:S02]  /*11130*/  ISETP.LT.OR P2, PT, R86, 0x11, P2 ;  /* 0x000000115600780c */ /* 0x000fc40001741670 */
        /* <DEDUP_REMOVED lines=9> */
[----:B------:R-:W-:Y:S02]  /*111d0*/  FSEL R33, R33, -INF , !P2 ;  /* 0xff80000021217808 */ /* 0x000fe40005000000 */
[----:B------:R-:W-:Y:S02]  /*111e0*/  ISETP.LT.OR P1, PT, R86, 0x22, P1 ;  /* 0x000000225600780c */ /* 0x000fe40000f21670 */
[----:B------:R-:W-:-:S02]  /*111f0*/  ISETP.GT.AND P2, PT, R87, 0x20, P3 ;  /* 0x000000205700780c */ /* 0x000fc40001f44270 */
[----:B------:R-:W-:Y:S02]  /*11200*/  FSEL R44, R38, -INF , !P1 ;  /* 0xff800000262c7808 */ /* 0x000fe40004800000 */
[----:B------:R-:W-:Y:S02]  /*11210*/  FMNMX.FTZ R38, R14, R13, !PT ;  /* 0x0000000d0e267209 */ /* 0x000fe40007810000 */
[----:B------:R-:W-:Y:S02]  /*11220*/  ISETP.LT.OR P2, PT, R86, 0x21, P2 ;  /* 0x000000215600780c */ /* 0x000fe40001741670 */
[----:B------:R-:W-:Y:S02]  /*11230*/  FMNMX.FTZ R38, R17, R38, !PT ;  /* 0x0000002611267209 */ /* 0x000fe40007810000 */
[----:B------:R-:W-:Y:S02]  /*11240*/  FSEL R37, R37, -INF , !P2 ;  /* 0xff80000025257808 */ /* 0x000fe40005000000 */
[----:B------:R-:W-:-:S02]  /*11250*/  FMNMX.FTZ R38, R21, R38, !PT ;  /* 0x0000002615267209 */ /* 0x000fc40007810000 */
[C---:B------:R-:W-:Y:S02]  /*11260*/  ISETP.GT.AND P2, PT, R87.reuse, 0x28, P3 ;  /* 0x000000285700780c */ /* 0x040fe40001f44270 */
[----:B------:R-:W-:Y:S02]  /*11270*/  FMNMX.FTZ R38, R24, R38, !PT ;  /* 0x0000002618267209 */ /* 0x000fe40007810000 */
[----:B------:R-:W-:Y:S02]  /*11280*/  ISETP.GT.AND P1, PT, R87, 0x29, P3 ;  /* 0x000000295700780c */ /* 0x000fe40001f24270 */
[----:B------:R-:W-:Y:S02]  /*11290*/  FMNMX.FTZ R38, R27, R38, !PT ;  /* 0x000000261b267209 */ /* 0x000fe40007810000 */
[----:B------:R-:W-:Y:S02]  /*112a0*/  ISETP.LT.OR P2, PT, R86, 0x29, P2 ;  /* 0x000000295600780c */ /* 0x000fe40001741670 */
[----:B------:R-:W-:-:S02]  /*112b0*/  FMNMX.FTZ R38, R28, R38, !PT ;  /* 0x000000261c267209 */ /* 0x000fc40007810000 */
[----:B------:R-:W-:Y:S02]  /*112c0*/  ISETP.LT.OR P1, PT, R86, 0x2a, P1 ;  /* 0x0000002a5600780c */ /* 0x000fe40000f21670 */
[----:B------:R-:W-:Y:S02]  /*112d0*/  FMNMX.FTZ R38, R31, R38, !PT ;  /* 0x000000261f267209 */ /* 0x000fe40007810000 */
[----:B------:R-:W-:Y:S02]  /*112e0*/  FSEL R41, R41, -INF , !P2 ;  /* 0xff80000029297808 */ /* 0x000fe40005000000 */
        /* <DEDUP_REMOVED lines=39> */
[----:B------:R-:W-:Y:S02]  /*11560*/  ISETP.GT.AND P2, PT, R87, 0x48, P3 ;  /* 0x000000485700780c */ /* 0x000fe40001f44270 */
        /* <DEDUP_REMOVED lines=10> */
[C---:B------:R-:W-:Y:S01]  /*11610*/  ISETP.GT.AND P2, PT, R87.reuse, 0x50, P3 ;  /* 0x000000505700780c */ /* 0x040fe20001f44270 */
[----:B------:R-:W0:Y:S01]  /*11620*/  SHFL.BFLY PT, R45, R38, 0x2, 0x1f ;  /* 0x0c401f00262d7f89 */ /* 0x000e2200000e0000 */
[----:B------:R-:W-:-:S02]  /*11630*/  ISETP.GT.AND P1, PT, R87, 0x51, P3 ;  /* 0x000000515700780c */ /* 0x000fc40001f24270 */
[----:B------:R-:W-:Y:S02]  /*11640*/  LOP3.LUT R22, R22, 0xbfffffff, RZ, 0xc0, !PT ;  /* 0xbfffffff16167812 */ /* 0x000fe400078ec0ff */
[C---:B------:R-:W-:Y:S02]  /*11650*/  ISETP.LT.OR P2, PT, R86.reuse, 0x51, P2 ;  /* 0x000000515600780c */ /* 0x040fe40001741670 */
[----:B------:R-:W-:Y:S02]  /*11660*/  ISETP.LT.OR P1, PT, R86, 0x52, P1 ;  /* 0x000000525600780c */ /* 0x000fe40000f21670 */
[----:B------:R-:W-:Y:S02]  /*11670*/  @P0 LOP3.LUT R22, R22, 0x40000000, RZ, 0xfc, !PT ;  /* 0x4000000016160812 */ /* 0x000fe400078efcff */
[----:B------:R-:W-:Y:S02]  /*11680*/  ISETP.GT.AND P0, PT, R87, RZ, P3 ;  /* 0x000000ff5700720c */ /* 0x000fe40001f04270 */
[----:B------:R-:W-:-:S02]  /*11690*/  FSEL R63, R63, -INF , !P2 ;  /* 0xff8000003f3f7808 */ /* 0x000fc40005000000 */
[----:B------:R-:W-:Y:S02]  /*116a0*/  FSEL R64, R64, -INF , !P1 ;  /* 0xff80000040407808 */ /* 0x000fe40004800000 */
[C---:B------:R-:W-:Y:S02]  /*116b0*/  ISETP.GT.AND P2, PT, R87.reuse, 0x58, P3 ;  /* 0x000000585700780c */ /* 0x040fe40001f44270 */
[----:B------:R-:W-:Y:S02]  /*116c0*/  ISETP.GT.AND P1, PT, R87, 0x59, P3 ;  /* 0x000000595700780c */ /* 0x000fe40001f24270 */
[C---:B------:R-:W-:Y:S02]  /*116d0*/  ISETP.LT.OR P2, PT, R86.reuse, 0x59, P2 ;  /* 0x000000595600780c */ /* 0x040fe40001741670 */
[----:B------:R-:W-:Y:S02]  /*116e0*/  ISETP.LT.OR P1, PT, R86, 0x5a, P1 ;  /* 0x0000005a5600780c */ /* 0x000fe40000f21670 */
[----:B------:R-:W-:-:S02]  /*116f0*/  LOP3.LUT R22, R22, 0xfffffff7, RZ, 0xc0, !PT ;  /* 0xfffffff716167812 */ /* 0x000fc400078ec0ff */
[----:B0-----:R-:W-:Y:S02]  /*11700*/  FMNMX.FTZ R38, R38, R45, !PT ;  /* 0x0000002d26267209 */ /* 0x001fe40007810000 */
[----:B------:R-:W-:Y:S02]  /*11710*/  FSEL R67, R67, -INF , !P2 ;  /* 0xff80000043437808 */ /* 0x000fe40005000000 */
[----:B------:R-:W-:Y:S01]  /*11720*/  FSEL R68, R68, -INF , !P1 ;  /* 0xff80000044447808 */ /* 0x000fe20004800000 */
[----:B------:R-:W0:Y:S01]  /*11730*/  SHFL.BFLY PT, R45, R38, 0x1, 0x1f ;  /* 0x0c201f00262d7f89 */ /* 0x000e2200000e0000 */
[C---:B------:R-:W-:Y:S02]  /*11740*/  ISETP.GT.AND P2, PT, R87.reuse, 0x60, P3 ;  /* 0x000000605700780c */ /* 0x040fe40001f44270 */
[----:B------:R-:W-:Y:S02]  /*11750*/  ISETP.GT.AND P1, PT, R87, 0x61, P3 ;  /* 0x000000615700780c */ /* 0x000fe40001f24270 */
[----:B------:R-:W-:-:S02]  /*11760*/  @P0 LOP3.LUT R22, R22, 0x8, RZ, 0xfc, !PT ;  /* 0x0000000816160812 */ /* 0x000fc400078efcff */
[----:B------:R-:W-:Y:S02]  /*11770*/  ISETP.GT.AND P0, PT, R87, 0x79, P3 ;  /* 0x000000795700780c */ /* 0x000fe40001f04270 */
[C---:B------:R-:W-:Y:S02]  /*11780*/  ISETP.LT.OR P2, PT, R86.reuse, 0x61, P2 ;  /* 0x000000615600780c */ /* 0x040fe40001741670 */
[----:B------:R-:W-:Y:S02]  /*11790*/  ISETP.LT.OR P1, PT, R86, 0x62, P1 ;  /* 0x000000625600780c */ /* 0x000fe40000f21670 */
[----:B------:R-:W-:Y:S02]  /*117a0*/  FSEL R69, R69, -INF , !P2 ;  /* 0xff80000045457808 */ /* 0x000fe40005000000 */
[----:B------:R-:W-:Y:S02]  /*117b0*/  FSEL R70, R70, -INF , !P1 ;  /* 0xff80000046467808 */ /* 0x000fe40004800000 */
[----:B------:R-:W-:-:S02]  /*117c0*/  ISETP.GT.AND P4, PT, R87, 0x68, P3 ;  /* 0x000000685700780c */ /* 0x000fc40001f84270 */
[C---:B------:R-:W-:Y:S02]  /*117d0*/  ISETP.GT.AND P5, PT, R87.reuse, 0x69, P3 ;  /* 0x000000695700780c */ /* 0x040fe40001fa4270 */
[C---:B------:R-:W-:Y:S02]  /*117e0*/  ISETP.GT.AND P6, PT, R87.reuse, 0x70, P3 ;  /* 0x000000705700780c */ /* 0x040fe40001fc4270 */
[C---:B------:R-:W-:Y:S02]  /*117f0*/  ISETP.GT.AND P2, PT, R87.reuse, 0x71, P3 ;  /* 0x000000715700780c */ /* 0x040fe40001f44270 */
[----:B------:R-:W-:Y:S02]  /*11800*/  ISETP.GT.AND P1, PT, R87, 0x78, P3 ;  /* 0x000000785700780c */ /* 0x000fe40001f24270 */
[C---:B------:R-:W-:Y:S02]  /*11810*/  LOP3.LUT P3, RZ, R22.reuse, 0x8, RZ, 0xc0, !PT ;  /* 0x0000000816ff7812 */ /* 0x040fe4000786c0ff */
[----:B------:R-:W-:-:S02]  /*11820*/  LOP3.LUT R22, R22, 0xfffffffd, RZ, 0xc0, !PT ;  /* 0xfffffffd16167812 */ /* 0x000fc400078ec0ff */
[----:B0-----:R-:W-:Y:S02]  /*11830*/  FMNMX.FTZ R38, R38, R45, !PT ;  /* 0x0000002d26267209 */ /* 0x001fe40007810000 */
[----:B------:R-:W-:Y:S02]  /*11840*/  @P0 LOP3.LUT R22, R22, 0x2, RZ, 0xfc, !PT ;  /* 0x0000000216160812 */ /* 0x000fe400078efcff */
[----:B------:R-:W-:Y:S01]  /*11850*/  ISETP.LT.OR P0, PT, R86, 0x69, P4 ;  /* 0x000000695600780c */ /* 0x000fe20002701670 */
[----:B------:R-:W-:-:S01]  /*11860*/  FFMA.FTZ R84, R38, R65, -8 ;  /* 0xc100000026547423 */ /* 0x000fc20000010041 */
[C---:B------:R-:W-:Y:S02]  /*11870*/  LOP3.LUT P4, RZ, R22.reuse, 0x2, RZ, 0xc0, !PT ;  /* 0x0000000216ff7812 */ /* 0x040fe4000788c0ff */
[----:B------:R-:W-:Y:S02]  /*11880*/  LOP3.LUT R22, R22, 0xffffffef, RZ, 0xc0, !PT ;  /* 0xffffffef16167812 */ /* 0x000fe400078ec0ff */
[----:B------:R-:W-:-:S02]  /*11890*/  ISETP.LT.OR P3, PT, R86, 0x1, P3 ;  /* 0x000000015600780c */ /* 0x000fc40001f61670 */
[C---:B------:R-:W-:Y:S02]  /*118a0*/  ISETP.LT.OR P6, PT, R86.reuse, 0x71, P6 ;  /* 0x000000715600780c */ /* 0x040fe400037c1670 */
[----:B------:R-:W-:Y:S02]  /*118b0*/  FSEL R15, R15, -INF , !P3 ;  /* 0xff8000000f0f7808 */ /* 0x000fe40005800000 */
[----:B------:R-:W-:Y:S02]  /*118c0*/  ISETP.LT.OR P2, PT, R86, 0x72, P2 ;  /* 0x000000725600780c */ /* 0x000fe40001741670 */
[----:B------:R-:W-:Y:S02]  /*118d0*/  @P0 LOP3.LUT R22, R22, 0x10, RZ, 0xfc, !PT ;  /* 0x0000001016160812 */ /* 0x000fe400078efcff */
[----:B------:R-:W-:Y:S02]  /*118e0*/  ISETP.LT.OR P0, PT, R86, 0x6a, P5 ;  /* 0x0000006a5600780c */ /* 0x000fe40002f01670 */
[----:B------:R-:W-:-:S02]  /*118f0*/  FSETP.NEU.FTZ.AND P5, PT, R38, -INF , PT ;  /* 0xff8000002600780b */ /* 0x000fc40003fbd000 */
[----:B------:R-:W-:Y:S02]  /*11900*/  FSEL R75, R75, -INF , !P0 ;  /* 0xff8000004b4b7808 */ /* 0x000fe40004000000 */
[----:B------:R-:W-:Y:S02]  /*11910*/  FSEL R45, R38, RZ, P5 ;  /* 0x000000ff262d7208 */ /* 0x000fe40002800000 */
[----:B------:R-:W-:Y:S02]  /*11920*/  FSEL R84, R84, RZ, P5 ;  /* 0x000000ff54547208 */ /* 0x000fe40002800000 */
[----:B------:R-:W-:Y:S01]  /*11930*/  LOP3.LUT P5, RZ, R22, 0x10, RZ, 0xc0, !PT ;  /* 0x0000001016ff7812 */ /* 0x000fe200078ac0ff */
[----:B------:R-:W-:-:S01]  /*11940*/  FADD.FTZ R13, -R45, R13 ;  /* 0x0000000d2d0d7221 */ /* 0x000fc20000010100 */
[----:B------:R-:W-:Y:S01]  /*11950*/  FMNMX.FTZ R45, R15, R12, !PT ;  /* 0x0000000c0f2d7209 */ /* 0x000fe20007810000 */
[----:B------:R-:W-:-:S01]  /*11960*/  FFMA.FTZ R43, R43, R65, -R84 ;  /* 0x000000412b2b7223 */ /* 0x000fc20000010854 */
[----:B------:R-:W-:Y:S01]  /*11970*/  FSEL R74, R74, -INF , !P5 ;  /* 0xff8000004a4a7808 */ /* 0x000fe20006800000 */
[----:B------:R-:W-:-:S01]  /*11980*/  FFMA.FTZ R14, R14, R65, -R84 ;  /* 0x000000410e0e7223 */ /* 0x000fc20000010854 */
[----:B------:R-:W-:Y:S01]  /*11990*/  FMNMX.FTZ R45, R20, R45, !PT ;  /* 0x0000002d142d7209 */ /* 0x000fe20007810000 */
[----:B------:R-:W-:-:S01]  /*119a0*/  FFMA.FTZ R17, R17, R65, -R84 ;  /* 0x0000004111117223 */ /* 0x000fc20000010854 */
[----:B------:R-:W-:Y:S01]  /*119b0*/  FSEL R76, R76, -INF , !P6 ;  /* 0xff8000004c4c7808 */ /* 0x000fe20007000000 */
[----:B------:R-:W-:-:S01]  /*119c0*/  FFMA.FTZ R21, R21, R65, -R84 ;  /* 0x0000004115157223 */ /* 0x000fc20000010854 */
[----:B------:R-:W-:Y:S01]  /*119d0*/  FMNMX.FTZ R45, R25, R45, !PT ;  /* 0x0000002d192d7209 */ /* 0x000fe20007810000 */
[----:B------:R-:W-:-:S01]  /*119e0*/  FFMA.FTZ R24, R24, R65, -R84 ;  /* 0x0000004118187223 */ /* 0x000fc20000010854 */
[----:B------:R-:W-:Y:S01]  /*119f0*/  ISETP.LT.OR P1, PT, R86, 0x79, P1 ;  /* 0x000000795600780c */ /* 0x000fe20000f21670 */
        /* <DEDUP_REMOVED lines=19> */
[-CC-:B------:R-:W-:Y:S01]  /*11b30*/  FFMA.FTZ R50, R50, R65.reuse, -R84.reuse ;  /* 0x0000004132327223 */ /* 0x180fe20000010854 */
        /* <DEDUP_REMOVED lines=22> */
[----:B------:R-:W-:Y:S01]  /*11ca0*/  MUFU.EX2 R85, R43 ;  /* 0x0000002b00557308 */ /* 0x000fe20000000800 */
[----:B------:R-:W-:Y:S01]  /*11cb0*/  FMUL.FTZ R13, R13, R65 ;  /* 0x000000410d0d7220 */ /* 0x000fe20000410000 */
[----:B------:R-:W-:-:S02]  /*11cc0*/  ISETP.NE.AND P5, PT, R136, 0x3, PT ;  /* 0x000000038800780c */ /* 0x000fc40003fa5270 */
[----:B------:R-:W-:Y:S02]  /*11cd0*/  FMNMX.FTZ R45, R51, R45, !PT ;  /* 0x0000002d332d7209 */ /* 0x000fe40007810000 */
[----:B------:R-:W-:Y:S02]  /*11ce0*/  LOP3.LUT P0, RZ, R22, 0x40000000, RZ, 0xc0, !PT ;  /* 0x4000000016ff7812 */ /* 0x000fe4000780c0ff */
[----:B------:R-:W-:Y:S01]  /*11cf0*/  FMNMX.FTZ R45, R52, R45, !PT ;  /* 0x0000002d342d7209 */ /* 0x000fe20007810000 */
[----:B------:R-:W-:Y:S03]  /*11d00*/  MUFU.EX2 R14, R14 ;  /* 0x0000000e000e7308 */ /* 0x000fe60000000800 */
[----:B------:R-:W-:-:S04]  /*11d10*/  FMNMX.FTZ R45, R55, R45, !PT ;  /* 0x0000002d372d7209 */ /* 0x000fc80007810000 */
[----:B------:R-:W-:Y:S01]  /*11d20*/  FMNMX.FTZ R45, R56, R45, !PT ;  /* 0x0000002d382d7209 */ /* 0x000fe20007810000 */
[----:B------:R-:W0:Y:S03]  /*11d30*/  MUFU.EX2 R13, R13 ;  /* 0x0000000d000d7308 */ /* 0x000e260000000800 */
[----:B------:R-:W-:-:S04]  /*11d40*/  FMNMX.FTZ R45, R59, R45, !PT ;  /* 0x0000002d3b2d7209 */ /* 0x000fc80007810000 */
[----:B------:R-:W-:Y:S01]  /*11d50*/  FMNMX.FTZ R45, R60, R45, !PT ;  /* 0x0000002d3c2d7209 */ /* 0x000fe20007810000 */
[----:B------:R-:W1:Y:S03]  /*11d60*/  MUFU.EX2 R17, R17 ;  /* 0x0000001100117308 */ /* 0x000e660000000800 */
[----:B------:R-:W-:-:S04]  /*11d70*/  FMNMX.FTZ R45, R63, R45, !PT ;  /* 0x0000002d3f2d7209 */ /* 0x000fc80007810000 */
[----:B------:R-:W-:Y:S01]  /*11d80*/  FMNMX.FTZ R45, R64, R45, !PT ;  /* 0x0000002d402d7209 */ /* 0x000fe20007810000 */
[----:B------:R-:W-:Y:S01]  /*11d90*/  MUFU.EX2 R21, R21 ;  /* 0x0000001500157308 */ /* 0x000fe20000000800 */
[----:B0-----:R-:W-:-:S02]  /*11da0*/  FFMA.FTZ R4, R13, R4, R14 ;  /* 0x000000040d047223 */ /* 0x001fc4000001000e */
[----:B------:R-:W-:-:S04]  /*11db0*/  FMNMX.FTZ R45, R67, R45, !PT ;  /* 0x0000002d432d7209 */ /* 0x000fc80007810000 */
[----:B------:R-:W-:Y:S01]  /*11dc0*/  FMNMX.FTZ R45, R68, R45, !PT ;  /* 0x0000002d442d7209 */ /* 0x000fe20007810000 */
[----:B------:R-:W-:Y:S01]  /*11dd0*/  MUFU.EX2 R24, R24 ;  /* 0x0000001800187308 */ /* 0x000fe20000000800 */
[----:B-1----:R-:W-:-:S02]  /*11de0*/  FADD.FTZ R4, R17, R4 ;  /* 0x0000000411047221 */ /* 0x002fc40000010000 */
        /* <DEDUP_REMOVED lines=23> */
[----:B------:R-:W-:-:S03]  /*11f60*/  FSETP.NEU.FTZ.AND P1, PT, R43, -INF , PT ;  /* 0xff8000002b00780b */ /* 0x000fc60003f3d000 */
[----:B------:R-:W-:Y:S01]  /*11f70*/  MUFU.EX2 R53, R53 ;  /* 0x0000003500357308 */ /* 0x000fe20000000800 */
[----:B------:R-:W-:-:S05]  /*11f80*/  FSEL R45, R43, RZ, P1 ;  /* 0x000000ff2b2d7208 */ /* 0x000fca0000800000 */
[----:B------:R-:W-:Y:S01]  /*11f90*/  FADD.FTZ R12, -R45, R12 ;  /* 0x0000000c2d0c7221 */ /* 0x000fe20000010100 */
[----:B------:R-:W-:-:S01]  /*11fa0*/  FFMA.FTZ R45, R43, R65, -8 ;  /* 0xc10000002b2d7423 */ /* 0x000fc20000010041 */
[----:B------:R-:W-:Y:S02]  /*11fb0*/  MUFU.EX2 R54, R54 ;  /* 0x0000003600367308 */ /* 0x000fe40000000800 */
[----:B------:R-:W-:Y:S02]  /*11fc0*/  FMUL.FTZ R12, R12, R65 ;  /* 0x000000410c0c7220 */ /* 0x000fe40000410000 */
[----:B------:R-:W-:-:S04]  /*11fd0*/  FSEL R86, R45, RZ, P1 ;  /* 0x000000ff2d567208 */ /* 0x000fc80000800000 */
        /* <DEDUP_REMOVED lines=43> */
[----:B------:R-:W-:-:S03]  /*12290*/  FFMA.FTZ R82, R82, R65, -R86 ;  /* 0x0000004152527223 */ /* 0x000fc60000010856 */
        /* <DEDUP_REMOVED lines=99> */
.L_x_9727:
[----:B------:R-:W2:Y:S01]  /*128d0*/  LDL R45, [R1+0x18] ;  /* 0x00001800012d7983 */ /* 0x000ea20000100800 */
[----:B------:R-:W-:-:S05]  /*128e0*/  VIADD R19, R19, 0x19c60 ;  /* 0x00019c6013137836 */ /* 0x000fca0000000000 */
[----:B--2---:R-:W-:Y:S02]  /*128f0*/  PRMT R19, R45, 0x654, R19 ;  /* 0x000006542d137816 */ /* 0x004fe40000000013 */
[----:B------:R-:W2:Y:S01]  /*12900*/  LDL R45, [R1+0x20] ;  /* 0x00002000012d7983 */ /* 0x000ea20000100800 */
        /* <DEDUP_REMOVED lines=83> */
[----:B------:R-:W-:Y:S01]  /*12e40*/  F2FP.SATFINITE.E4M3.F32.PACK_AB_MERGE_C R138, R80, R79, R83 ;  /* 0x0000004f508a723e */ /* 0x000fe20004807053 */
[----:B------:R-:W-:Y:S01]  /*12e50*/  IMAD.MOV.U32 R148, RZ, RZ, R21 ;  /* 0x000000ffff947224 */ /* 0x000fe200078e0015 */
[----:B------:R-:W-:Y:S01]  /*12e60*/  F2FP.SATFINITE.E4M3.F32.PACK_AB_MERGE_C R139, R78, R76, R5 ;  /* 0x0000004c4e8b723e */ /* 0x000fe20004807005 */
        /* <DEDUP_REMOVED lines=8> */
[----:B------:R-:W-:Y:S01]  /*12ef0*/  IMAD.MOV.U32 R141, RZ, RZ, R59 ;  /* 0x000000ffff8d7224 */ /* 0x000fe200078e003b */
[C---:B--2---:R-:W-:Y:S01]  /*12f00*/  ISETP.GT.AND P1, PT, R0.reuse, R45, PT ;  /* 0x0000002d0000720c */ /* 0x044fe20003f24270 */
[----:B------:R-:W-:-:S12]  /*12f10*/  VIADD R0, R0, 0xffffffff ;  /* 0xffffffff00007836 */ /* 0x000fd80000000000 */
[----:B------:R-:W-:Y:S05]  /*12f20*/  @P1 BRA `(.L_x_9728) ;  /* 0xffffffc800301947 */ /* 0x000fea000383ffff */
[----:B------:R-:W-:Y:S05]  /*12f30*/  BSYNC B0 ;  /* 0x0000000000007941 */ /* 0x000fea0003800000 */
.L_x_9708:
[----:B------:R-:W-:Y:S02]  /*12f40*/  IMAD.MOV.U32 R12, RZ, RZ, R43 ;  /* 0x000000ffff0c7224 */ /* 0x000fe400078e002b */
[----:B------:R-:W-:Y:S02]  /*12f50*/  IMAD.MOV.U32 R13, RZ, RZ, R38 ;  /* 0x000000ffff0d7224 */ /* 0x000fe400078e0026 */
[----:B------:R-:W-:Y:S02]  /*12f60*/  IMAD.MOV.U32 R17, RZ, RZ, R155 ;  /* 0x000000ffff117224 */ /* 0x000fe400078e009b */
[----:B------:R-:W-:-:S07]  /*12f70*/  IMAD.MOV.U32 R19, RZ, RZ, R154 ;  /* 0x000000ffff137224 */ /* 0x000fce00078e009a */
.L_x_9707:
[----:B------:R-:W-:Y:S05]  /*12f80*/  BSYNC B1 ;  /* 0x0000000000017941 */ /* 0x000fea0003800000 */
.L_x_9706:
[----:B------:R-:W2:Y:S01]  /*12f90*/  LDL R5, [R1+0x10] ;  /* 0x0000100001057983 */ /* 0x000ea20000100800 */
[----:B------:R-:W0:Y:S01]  /*12fa0*/  LDC R14, c[0x0][0x448] ;  /* 0x00011200ff0e7b82 */ /* 0x000e220000000800 */
[----:B------:R-:W-:Y:S01]  /*12fb0*/  LOP3.LUT R22, R22, 0xffffffdf, RZ, 0xc0, !PT ;  /* 0xffffffdf16167812 */ /* 0x000fe200078ec0ff */
[----:B------:R-:W-:Y:S01]  /*12fc0*/  ULDC UR4, c[0x0][0x9dc] ;  /* 0x0002770000047ab9 */ /* 0x000fe20000000800 */
[----:B------:R-:W-:-:S05]  /*12fd0*/  IADD3 R20, R157, 0x1, -R156 ;  /* 0x000000019d147810 */ /* 0x000fca0007ffe89c */
[----:B------:R-:W1:Y:S01]  /*12fe0*/  LDC R21, c[0x0][0x9e4] ;  /* 0x00027900ff157b82 */ /* 0x000e620000000800 */
[----:B0-----:R-:W-:-:S13]  /*12ff0*/  ISETP.NE.AND P1, PT, R14, 0x1, PT ;  /* 0x000000010e00780c */ /* 0x001fda0003f25270 */
[----:B------:R-:W0:Y:S01]  /*13000*/  @P1 LDC R14, c[0x0][0x44c] ;  /* 0x00011300ff0e1b82 */ /* 0x000e220000000800 */
[----:B------:R-:W-:-:S04]  /*13010*/  @P1 LOP3.LUT R22, R22, 0x20, RZ, 0xfc, !PT ;  /* 0x0000002016161812 */ /* 0x000fc800078efcff */
[----:B------:R-:W-:-:S03]  /*13020*/  LOP3.LUT R22, R22, 0xffffffbf, RZ, 0xc0, !PT ;  /* 0xffffffbf16167812 */ /* 0x000fc600078ec0ff */
[----:B------:R-:W3:Y:S01]  /*13030*/  @P1 LDC R15, c[0x0][0x450] ;  /* 0x00011400ff0f1b82 */ /* 0x000ee20000000800 */
[----:B--2---:R-:W-:-:S04]  /*13040*/  VIADD R5, R5, 0xbf ;  /* 0x000000bf05057836 */ /* 0x004fc80000000000 */
[----:B0-----:R-:W-:-:S05]  /*13050*/  @P1 IMAD.HI.U32 R14, R5, R14, RZ ;  /* 0x0000000e050e1227 */ /* 0x001fca00078e00ff */
[----:B---3--:R-:W-:Y:S02]  /*13060*/  @P1 SHF.R.U32.HI R5, RZ, R15, R14 ;  /* 0x0000000fff051219 */ /* 0x008fe4000001160e */
        /* <DEDUP_REMOVED lines=15> */
.L_x_9731:
[----:B------:R-:W-:-:S13]  /*13160*/  ISETP.NE.AND P1, PT, R21, 0x1, PT ;  /* 0x000000011500780c */ /* 0x000fda0003f25270 */
[----:B------:R-:W0:Y:S02]  /*13170*/  @P1 LDC.64 R14, c[0x0][0x9e8] ;  /* 0x00027a00ff0e1b82 */ /* 0x000e240000000a00 */
[----:B0-----:R-:W-:-:S05]  /*13180*/  @P1 IMAD.HI.U32 R14, R5, R14, RZ ;  /* 0x0000000e050e1227 */ /* 0x001fca00078e00ff */
[----:B------:R-:W-:-:S07]  /*13190*/  @P1 SHF.R.U32.HI R5, RZ, R15, R14 ;  /* 0x0000000fff051219 */ /* 0x000fce000001160e */
.L_x_9732:
[----:B------:R-:W-:Y:S05]  /*131a0*/  BSYNC B0 ;  /* 0x0000000000007941 */ /* 0x000fea0003800000 */
.L_x_9730:
[----:B------:R-:W-:-:S05]  /*131b0*/  IMAD R5, R5, R21, RZ ;  /* 0x0000001505057224 */ /* 0x000fca00078e02ff */
[----:B------:R-:W-:-:S07]  /*131c0*/  VIMNMX R20, R20, R5, !PT ;  /* 0x0000000514147248 */ /* 0x000fce0007fe0100 */
.L_x_9729:
[----:B------:R-:W2:Y:S01]  /*131d0*/  LDL R14, [R1+0x34] ;  /* 0x00003400010e7983 */ /* 0x000ea20000100800 */
[----:B------:R-:W-:Y:S01]  /*131e0*/  VIADD R20, R20, 0x7f ;  /* 0x0000007f14147836 */ /* 0x000fe20000000000 */
[----:B------:R-:W-:Y:S04]  /*131f0*/  BSSY B0, `(.L_x_9733) ;  /* 0x0000269000007945 */ /* 0x000fe80003800000 */
[----:B------:R-:W-:-:S04]  /*13200*/  SHF.R.S32.HI R5, RZ, 0x1f, R20 ;  /* 0x0000001fff057819 */ /* 0x000fc80000011414 */
[----:B------:R-:W-:-:S04]  /*13210*/  LEA.HI R5, R5, R20, RZ, 0x7 ;  /* 0x0000001405057211 */ /* 0x000fc800078f38ff */
[----:B------:R-:W-:-:S04]  /*13220*/  SHF.R.S32.HI R5, RZ, 0x7, R5 ;  /* 0x00000007ff057819 */ /* 0x000fc80000011405 */
[----:B--2---:R-:W-:-:S04]  /*13230*/  VIMNMX R155, R14, R5, !PT ;  /* 0x000000050e9b7248 */ /* 0x004fc80007fe0100 */
[----:B------:R-:W-:-:S13]  /*13240*/  ISETP.GE.AND P1, PT, R0, R155, PT ;  /* 0x0000009b0000720c */ /* 0x000fda0003f26270 */
[----:B------:R-:W-:Y:S05]  /*13250*/  @!P1 BRA `(.L_x_9734) ;  /* 0x0000002400889947 */ /* 0x000fea0003800000 */
[----:B------:R-:W-:Y:S01]  /*13260*/  BSSY B1, `(.L_x_9734) ;  /* 0x0000261000017945 */ /* 0x000fe20003800000 */
[----:B------:R-:W-:Y:S02]  /*13270*/  IMAD.MOV.U32 R5, RZ, RZ, R12 ;  /* 0x000000ffff057224 */ /* 0x000fe400078e000c */
[----:B------:R-:W-:Y:S02]  /*13280*/  IMAD.MOV.U32 R20, RZ, RZ, R13 ;  /* 0x000000ffff147224 */ /* 0x000fe400078e000d */
[----:B------:R-:W-:Y:S02]  /*13290*/  IMAD.MOV.U32 R15, RZ, RZ, R19 ;  /* 0x000000ffff0f7224 */ /* 0x000fe400078e0013 */
[----:B------:R-:W-:-:S07]  /*132a0*/  IMAD.MOV.U32 R14, RZ, RZ, R17 ;  /* 0x000000ffff0e7224 */ /* 0x000fce00078e0011 */
.L_x_9746:
[----:B------:R-:W-:Y:S01]  /*132b0*/  IMAD.U32 R12, RZ, RZ, UR38 ;  /* 0x00000026ff0c7e24 */ /* 0x000fe2000f8e00ff */
[----:B------:R-:W-:-:S04]  /*132c0*/  ISETP.NE.AND P1, PT, R14, 0x1, PT ;  /* 0x000000010e00780c */ /* 0x000fc80003f25270 */
[----:B------:R-:W-:Y:S02]  /*132d0*/  ISETP.NE.AND P2, PT, R12, 0x3, PT ;  /* 0x000000030c00780c */ /* 0x000fe40003f45270 */
[----:B------:R-:W-:-:S04]  /*132e0*/  SEL R12, RZ, 0x1, P1 ;  /* 0x00000001ff0c7807 */ /* 0x000fc80000800000 */
[----:B------:R-:W-:-:S07]  /*132f0*/  LOP3.LUT R19, R15, R12, RZ, 0x3c, !PT ;  /* 0x0000000c0f137212 */ /* 0x000fce00078e3cff */
[----:B0-----:R-:W-:Y:S05]  /*13300*/  @!P2 BRA `(.L_x_9735) ;  /* 0x000000000004a947 */ /* 0x001fea0003800000 */
[----:B------:R-:W-:Y:S01]  /*13310*/  BPT.TRAP 0x1 ;  /* 0x000000040000795c */ /* 0x000fe20000300000 */
.L_x_9735:
        /* <DEDUP_REMOVED lines=8> */
.L_x_9736:
[----:B------:R-:W2:Y:S01]  /*133a0*/  LDL R13, [R1+0x14] ;  /* 0x00001400010d7983 */ /* 0x000ea20000100800 */
[----:B------:R-:W-:Y:S01]  /*133b0*/  BSSY B2, `(.L_x_9737) ;  /* 0x0000006000027945 */ /* 0x000fe20003800000 */
[----:B------:R-:W-:Y:S02]  /*133c0*/  IMAD.MOV.U32 R25, RZ, RZ, -0x3ffffff0 ;  /* 0xc0000010ff197424 */ /* 0x000fe400078e00ff */
[----:B--2---:R-:W-:Y:S01]  /*133d0*/  IMAD R24, R17, 0x300, R13 ;  /* 0x0000030011187824 */ /* 0x004fe200078e020d */
[----:B-1----:R-:W-:Y:S06]  /*133e0*/  @P1 BRA `(.L_x_9738) ;  /* 0x0000000000081947 */ /* 0x002fec0003800000 */
[----:B------:R-:W1:Y:S02]  /*133f0*/  SYNCS.PHASECHK.TRANS64.TRYWAIT P1, [R21+URZ+0x19c30], R12 ;  /* 0x019c300c150075a7 */ /* 0x000e64000802017f */
[----:B-1----:R-:W-:Y:S05]  /*13400*/  @!P1 BRA `(.L_x_9739) ;  /* 0x0000010000ec9947 */ /* 0x002fea0003800000 */
.L_x_9738:
[----:B------:R-:W-:Y:S05]  /*13410*/  BSYNC B2 ;  /* 0x0000000000027941 */ /* 0x000fea0003800000 */
.L_x_9737:
[C---:B------:R-:W-:Y:S01]  /*13420*/  R2UR UR6, R24.reuse ;  /* 0x00000000180672ca */ /* 0x040fe200000e0000 */
[C---:B01----:R-:W-:Y:S01]  /*13430*/  VIADD R12, R24.reuse, 0x100 ;  /* 0x00000100180c7836 */ /* 0x043fe20000000000 */
[----:B------:R-:W-:Y:S01]  /*13440*/  R2UR UR7, R25 ;  /* 0x00000000190772ca */ /* 0x000fe200000e0000 */
[----:B------:R-:W-:Y:S01]  /*13450*/  VIADD R24, R24, 0x200 ;  /* 0x0000020018187836 */ /* 0x000fe20000000000 */
[----:B------:R-:W-:Y:S01]  /*13460*/  R2UR UR4, R6 ;  /* 0x00000000060472ca */ /* 0x000fe200000e0000 */
[----:B------:R-:W-:Y:S01]  /*13470*/  IMAD.MOV.U32 R25, RZ, RZ, -0x3ffffff0 ;  /* 0xc0000010ff197424 */ /* 0x000fe200078e00ff */
[----:B------:R-:W-:Y:S01]  /*13480*/  R2UR UR5, R7 ;  /* 0x00000000070572ca */ /* 0x000fe200000e0000 */
[----:B------:R-:W-:Y:S01]  /*13490*/  IMAD.MOV.U32 R13, RZ, RZ, -0x3ffffff0 ;  /* 0xc0000010ff0d7424 */ /* 0x000fe200078e00ff */
[----:B------:R-:W-:Y:S01]  /*134a0*/  R2UR UR14, R24 ;  /* 0x00000000180e72ca */ /* 0x000fe200000e0000 */
[----:B------:R-:W-:Y:S01]  /*134b0*/  IMAD.U32 R154, RZ, RZ, UR38 ;  /* 0x00000026ff9a7e24 */ /* 0x000fe2000f8e00ff */
[----:B------:R-:W-:-:S02]  /*134c0*/  R2UR UR15, R25 ;  /* 0x00000000190f72ca */ /* 0x000fc400000e0000 */
[----:B------:R-:W-:Y:S01]  /*134d0*/  WARPGROUP.ARRIVE ;  /* 0x00000000000079c5 */ /* 0x000fe20000000000 */
[----:B------:R-:W-:Y:S02]  /*134e0*/  R2UR UR10, R12 ;  /* 0x000000000c0a72ca */ /* 0x000fe400000e0000 */
[----:B------:R-:W-:Y:S02]  /*134f0*/  R2UR UR11, R13 ;  /* 0x000000000d0b72ca */ /* 0x000fe400000e0000 */
[----:B------:R-:W-:Y:S02]  /*13500*/  R2UR UR8, R10 ;  /* 0x000000000a0872ca */ /* 0x000fe400000e0000 */
[----:B------:R-:W-:Y:S01]  /*13510*/  QGMMA.64x128x32.F32.E4M3.E4M3 R24, gdesc[UR4], RZ, !UPT, gsb0 ;  /* 0x01e00000041879f3 */ /* 0x000fe2000c0008ff */
[----:B------:R-:W-:Y:S02]  /*13520*/  R2UR UR9, R11 ;  /* 0x000000000b0972ca */ /* 0x000fe400000e0000 */
[----:B------:R-:W-:-:S02]  /*13530*/  R2UR UR12, R8 ;  /* 0x00000000080c72ca */ /* 0x000fc400000e0000 */
[----:B------:R-:W-:Y:S02]  /*13540*/  R2UR UR13, R9 ;  /* 0x00000000090d72ca */ /* 0x000fe400000e0000 */
[----:B------:R-:W-:Y:S01]  /*13550*/  ISETP.NE.AND P2, PT, R154, 0x3, PT ;  /* 0x000000039a00780c */ /* 0x000fe20003f45270 */
[----:B------:R-:W-:Y:S02]  /*13560*/  WARPGROUP.DEPBAR.LE gsb0, 0x0 ;  /* 0x00008000000079c5 */ /* 0x000fe40000010000 */
        /* <DEDUP_REMOVED lines=8> */
.L_x_9740:
[----:B------:R-:W-:Y:S01]  /*135f0*/  SHF.L.U32 R12, R15, 0x1f, RZ ;  /* 0x0000001f0f0c7819 */ /* 0x000fe200000006ff */
[----:B------:R-:W-:-:S04]  /*13600*/  IMAD R154, R14, 0x8, R16 ;  /* 0x000000080e9a7824 */ /* 0x000fc800078e0210 */
[----:B------:R0:W1:Y:S01]  /*13610*/  SYNCS.PHASECHK.TRANS64.TRYWAIT P1, [R154+URZ+0x19c50], R12 ;  /* 0x019c500c9a0075a7 */ /* 0x000062000802017f */
[----:B------:R-:W-:Y:S05]  /*13620*/  @!P2 BRA `(.L_x_9741) ;  /* 0x000000000004a947 */ /* 0x000fea0003800000 */
[----:B------:R-:W-:Y:S01]  /*13630*/  BPT.TRAP 0x1 ;  /* 0x000000040000795c */ /* 0x000fe20000300000 */
.L_x_9741:
[----:B------:R-:W-:Y:S04]  /*13640*/  BSSY B2, `(.L_x_9742) ;  /* 0x0000004000027945 */ /* 0x000fe80003800000 */
[----:B-1----:R-:W-:Y:S05]  /*13650*/  @P1 BRA `(.L_x_9743) ;  /* 0x0000000000081947 */ /* 0x002fea0003800000 */
[----:B------:R-:W1:Y:S02]  /*13660*/  SYNCS.PHASECHK.TRANS64.TRYWAIT P1, [R154+URZ+0x19c50], R12 ;  /* 0x019c500c9a0075a7 */ /* 0x000e64000802017f */
[----:B-1----:R-:W-:Y:S05]  /*13670*/  @!P1 BRA `(.L_x_9744) ;  /* 0x0000010000649947 */ /* 0x002fea0003800000 */
.L_x_9743:
[----:B------:R-:W-:Y:S05]  /*13680*/  BSYNC B2 ;  /* 0x0000000000027941 */ /* 0x000fea0003800000 */
.L_x_9742:
[----:B01----:R-:W-:Y:S01]  /*13690*/  VIADD R12, R16, 0x3000 ;  /* 0x00003000100c7836 */ /* 0x003fe20000000000 */
[----:B------:R-:W-:Y:S01]  /*136a0*/  WARPGROUP.ARRIVE ;  /* 0x00000000000079c5 */ /* 0x000fe20000000000 */
[----:B------:R-:W-:Y:S02]  /*136b0*/  IMAD.MOV.U32 R13, RZ, RZ, 0x40000040 ;  /* 0x40000040ff0d7424 */ /* 0x000fe400078e00ff */
[----:B------:R-:W-:Y:S01]  /*136c0*/  IMAD.MOV.U32 R15, RZ, RZ, 0x40000040 ;  /* 0x40000040ff0f7424 */ /* 0x000fe200078e00ff */
[----:B------:R-:W-:Y:S01]  /*136d0*/  SHF.R.U32.HI R12, RZ, 0x4, R12 ;  /* 0x00000004ff0c7819 */ /* 0x000fe2000001160c */
[----:B------:R-:W-:Y:S01]  /*136e0*/  @!P0 VIADD R21, R21, 0x19c40 ;  /* 0x00019c4015158836 */ /* 0x000fe20000000000 */
[----:B------:R-:W-:Y:S02]  /*136f0*/  R2UR UR7, R13 ;  /* 0x000000000d0772ca */ /* 0x000fe400000e0000 */
[----:B------:R-:W-:Y:S02]  /*13700*/  LOP3.LUT R12, R12, 0x3fff, RZ, 0xc0, !PT ;  /* 0x00003fff0c0c7812 */ /* 0x000fe400078ec0ff */
[----:B------:R-:W-:-:S02]  /*13710*/  @!P0 PRMT R21, RZ, 0x654, R21 ;  /* 0x00000654ff158816 */ /* 0x000fc40000000015 */
[----:B------:R-:W-:-:S05]  /*13720*/  LOP3.LUT R12, R12, 0x10000, RZ, 0xfc, !PT ;  /* 0x000100000c0c7812 */ /* 0x000fca00078efcff */
[----:B------:R-:W-:-:S04]  /*13730*/  IMAD R12, R14, 0x300, R12 ;  /* 0x000003000e0c7824 */ /* 0x000fc800078e020c */
[C---:B------:R-:W-:Y:S01]  /*13740*/  VIADD R14, R12.reuse, 0x2 ;  /* 0x000000020c0e7836 */ /* 0x040fe20000000000 */
[----:B------:R-:W-:-:S13]  /*13750*/  R2UR UR6, R12 ;  /* 0x000000000c0672ca */ /* 0x000fda00000e0000 */
[----:B------:R-:W-:Y:S01]  /*13760*/  QGMMA.64x96x32.F32.E4M3.E4M3 R88, R148, gdesc[UR4], R88, gsb0 ;  /* 0x0160000494587df3 */ /* 0x000fe20008000858 */
[----:B------:R-:W-:Y:S01]  /*13770*/  R2UR UR6, R14 ;  /* 0x000000000e0672ca */ /* 0x000fe200000e0000 */
[C---:B------:R-:W-:Y:S01]  /*13780*/  VIADD R14, R12.reuse, 0x4 ;  /* 0x000000040c0e7836 */ /* 0x040fe20000000000 */
[----:B------:R-:W-:Y:S01]  /*13790*/  R2UR UR7, R15 ;  /* 0x000000000f0772ca */ /* 0x000fe200000e0000 */
[----:B------:R-:W-:Y:S02]  /*137a0*/  IMAD.MOV.U32 R15, RZ, RZ, 0x40000040 ;  /* 0x40000040ff0f7424 */ /* 0x000fe400078e00ff */
[----:B------:R-:W-:Y:S01]  /*137b0*/  VIADD R12, R12, 0x6 ;  /* 0x000000060c0c7836 */ /* 0x000fe20000000000 */
[----:B------:R-:W-:Y:S02]  /*137c0*/  WARPGROUP.DEPBAR.LE gsb0, 0x0 ;  /* 0x00008000000079c5 */ /* 0x000fe40000010000 */
[----:B------:R-:W-:Y:S01]  /*137d0*/  WARPGROUP.ARRIVE ;  /* 0x00000000000079c5 */ /* 0x000fe20000000000 */
[----:B------:R-:W-:-:S06]  /*137e0*/  IMAD.U32 R151, RZ, RZ, UR38 ;  /* 0x00000026ff977e24 */ /* 0x000fcc000f8e00ff */
        /* <DEDUP_REMOVED lines=34> */
[----:B0-----:R-:W-:Y:S01]  /*13a10*/  FMNMX.FTZ R65, R14, R20, !PT ;  /* 0x000000140e417209 */ /* 0x001fe20007810000 */
[----:B------:R-:W-:Y:S01]  /*13a20*/  FMUL.FTZ R34, R2, R36 ;  /* 0x0000002402227220 */ /* 0x000fe20000410000 */
[----:B-1----:R-:W-:Y:S01]  /*13a30*/  FMNMX.FTZ R13, R24, R5, !PT ;  /* 0x00000005180d7209 */ /* 0x002fe20007810000 */
        /* <DEDUP_REMOVED lines=12> */
[----:B------:R-:W1:Y:S01]  /*13b00*/  MUFU.TANH R28, R28 ;  /* 0x0000001c001c7308 */ /* 0x000e620000002400 */
[----:B---3--:R-:W-:Y:S01]  /*13b10*/  FMNMX.FTZ R13, R25, R13, !PT ;  /* 0x0000000d190d7209 */ /* 0x008fe20007810000 */
        /* <DEDUP_REMOVED lines=33> */
[----:B------:R-:W-:Y:S01]  /*13d30*/  FMUL.FTZ R86, R2, R87 ;  /* 0x0000005702567220 */ /* 0x000fe20000410000 */
[----:B------:R-:W-:-:S04]  /*13d40*/  ISETP.NE.AND P1, PT, R151, 0x3, PT ;  /* 0x000000039700780c */ /* 0x000fc80003f25270 */
        /* <DEDUP_REMOVED lines=10> */
[----:B------:R-:W-:Y:S01]  /*13df0*/  QGMMA.64x96x32.F32.E4M3.E4M3 R88, R140, gdesc[UR4], R88, gsb0 ;  /* 0x016000048c587df3 */ /* 0x000fe20008000858 */
[----:B------:R-:W-:-:S05]  /*13e00*/  R2UR UR6, R12 ;  /* 0x000000000c0672ca */ /* 0x000fca00000e0000 */
        /* <DEDUP_REMOVED lines=106> */
[----:B0-----:R-:W-:-:S05]  /*144b0*/  FMNMX.FTZ R87, R87, R140, !PT ;  /* 0x0000008c57577209 */ /* 0x001fca0007810000 */
[----:B------:R-:W0:Y:S01]  /*144c0*/  SHFL.BFLY PT, R140, R87, 0x1, 0x1f ;  /* 0x0c201f00578c7f89 */ /* 0x000e2200000e0000 */
[----:B-1----:R-:W-:Y:S01]  /*144d0*/  FMNMX.FTZ R65, R65, R13, !PT ;  /* 0x0000000d41417209 */ /* 0x002fe20007810000 */
[----:B------:R-:W-:-:S04]  /*144e0*/  IMAD.MOV.U32 R13, RZ, RZ, 0x40000040 ;  /* 0x40000040ff0d7424 */ /* 0x000fc800078e00ff */
[----:B------:R-:W1:Y:S01]  /*144f0*/  SHFL.BFLY PT, R141, R65, 0x1, 0x1f ;  /* 0x0c201f00418d7f89 */ /* 0x000e6200000e0000 */
[----:B------:R-:W-:-:S13]  /*14500*/  R2UR UR7, R13 ;  /* 0x000000000d0772ca */ /* 0x000fda00000e0000 */
[----:B------:R-:W-:Y:S01]  /*14510*/  QGMMA.64x96x32.F32.E4M3.E4M3 R88, R136, gdesc[UR4], R88, gsb0 ;  /* 0x0160000488587df3 */ /* 0x000fe20008000858 */
[----:B0-----:R-:W-:-:S05]  /*14520*/  FMNMX.FTZ R13, R87, R140, !PT ;  /* 0x0000008c570d7209 */ /* 0x001fca0007810000 */
[----:B------:R-:W-:Y:S01]  /*14530*/  FADD.FTZ R20, -R13, R20 ;  /* 0x000000140d147221 */ /* 0x000fe20000010100 */
[----:B-1----:R-:W-:Y:S01]  /*14540*/  FMNMX.FTZ R12, R65, R141, !PT ;  /* 0x0000008d410c7209 */ /* 0x002fe20007810000 */
[----:B------:R-:W-:-:S04]  /*14550*/  IMAD.U32 R65, RZ, RZ, UR44 ;  /* 0x0000002cff417e24 */ /* 0x000fc8000f8e00ff */
[----:B------:R-:W-:Y:S01]  /*14560*/  FADD.FTZ R5, -R12, R5 ;  /* 0x000000050c057221 */ /* 0x000fe20000010100 */
[----:B------:R-:W-:-:S03]  /*14570*/  FMUL.FTZ R20, R20, R65 ;  /* 0x0000004114147220 */ /* 0x000fc60000410000 */
[----:B------:R-:W-:-:S03]  /*14580*/  FMUL.FTZ R5, R5, R65 ;  /* 0x0000004105057220 */ /* 0x000fc60000410000 */
[----:B------:R-:W-:Y:S08]  /*14590*/  MUFU.EX2 R20, R20 ;  /* 0x0000001400147308 */ /* 0x000ff00000000800 */
[----:B------:R-:W-:Y:S01]  /*145a0*/  MUFU.EX2 R5, R5 ;  /* 0x0000000500057308 */ /* 0x000fe20000000800 */
[----:B------:R-:W-:Y:S02]  /*145b0*/  WARPGROUP.DEPBAR.LE gsb0, 0x0 ;  /* 0x00008000000079c5 */ /* 0x000fe40000010000 */
[-C--:B------:R-:W-:Y:S01]  /*145c0*/  FFMA.FTZ R136, R13, R65.reuse, -8 ;  /* 0xc10000000d887423 */ /* 0x080fe20000010041 */
[----:B------:R0:W-:Y:S03]  /*145d0*/  @!P0 SYNCS.ARRIVE.TRANS64.RED.A1T0 RZ, [R21+URZ], RZ ;  /* 0x000000ff15ff89a7 */ /* 0x0001e6000810043f */
        /* <DEDUP_REMOVED lines=33> */
[----:B------:R-:W1:Y:S03]  /*147f0*/  MUFU.EX2 R14, R14 ;  /* 0x0000000e000e7308 */ /* 0x000e660000000800 */
        /* <DEDUP_REMOVED lines=30> */
[----:B---3--:R-:W-:-:S01]  /*149e0*/  FFMA.FTZ R3, R5, R3, R24 ;  /* 0x0000000305037223 */ /* 0x008fc20000010018 */
[-CC-:B------:R-:W-:Y:S01]  /*149f0*/  FFMA.FTZ R73, R73, R65.reuse, -R136.reuse ;  /* 0x0000004149497223 */ /* 0x180fe20000010888 */
[----:B------:R-:W-:-:S01]  /*14a00*/  FFMA.FTZ R74, R74, R65, -R136 ;  /* 0x000000414a4a7223 */ /* 0x000fc20000010888 */
[-CC-:B------:R-:W-:Y:S01]  /*14a10*/  FFMA.FTZ R77, R77, R65.reuse, -R136.reuse ;  /* 0x000000414d4d7223 */ /* 0x180fe20000010888 */
[----:B------:R-:W-:-:S01]  /*14a20*/  FFMA.FTZ R78, R78, R65, -R136 ;  /* 0x000000414e4e7223 */ /* 0x000fc20000010888 */
[-CC-:B------:R-:W-:Y:S01]  /*14a30*/  FFMA.FTZ R81, R81, R65.reuse, -R136.reuse ;  /* 0x0000004151517223 */ /* 0x180fe20000010888 */
[----:B------:R-:W-:-:S01]  /*14a40*/  FFMA.FTZ R82, R82, R65, -R136 ;  /* 0x0000004152527223 */ /* 0x000fc20000010888 */
[----:B------:R-:W3:Y:S01]  /*14a50*/  MUFU.EX2 R28, R28 ;  /* 0x0000001c001c7308 */ /* 0x000ee20000000800 */
[----:B-1----:R-:W-:-:S01]  /*14a60*/  FADD.FTZ R3, R25, R3 ;  /* 0x0000000319037221 */ /* 0x002fc20000010000 */
[-CC-:B------:R-:W-:Y:S01]  /*14a70*/  FFMA.FTZ R85, R85, R65.reuse, -R136.reuse ;  /* 0x0000004155557223 */ /* 0x180fe20000010888 */
[----:B------:R-:W-:-:S05]  /*14a80*/  FFMA.FTZ R86, R86, R65, -R136 ;  /* 0x0000004156567223 */ /* 0x000fca0000010888 */
        /* <DEDUP_REMOVED lines=115> */
[----:B--2---:R-:W-:-:S01]  /*151c0*/  FADD.FTZ R3, R85, R3 ;  /* 0x0000000355037221 */ /* 0x004fc20000010000 */
[----:B---3--:R-:W-:-:S03]  /*151d0*/  FADD.FTZ R4, R84, R4 ;  /* 0x0000000454047221 */ /* 0x008fc60000010000 */
[----:B-1----:R-:W-:Y:S01]  /*151e0*/  FADD.FTZ R3, R86, R3 ;  /* 0x0000000356037221 */ /* 0x002fe20000010000 */
[----:B0-----:R-:W-:Y:S06]  /*151f0*/  @!P1 BRA `(.L_x_9745) ;  /* 0x0000000000049947 */ /* 0x001fec0003800000 */
[----:B------:R-:W-:Y:S01]  /*15200*/  BPT.TRAP 0x1 ;  /* 0x000000040000795c */ /* 0x000fe20000300000 */
.L_x_9745:
[----:B------:R-:W2:Y:S01]  /*15210*/  LDL R21, [R1+0x18] ;  /* 0x0000180001157983 */ /* 0x000ea20000100800 */
[----:B------:R-:W-:Y:S01]  /*15220*/  ISETP.GT.AND P1, PT, R0, R155, PT ;  /* 0x0000009b0000720c */ /* 0x000fe20003f24270 */
[----:B------:R-:W-:Y:S01]  /*15230*/  VIADD R154, R154, 0x19c60 ;  /* 0x00019c609a9a7836 */ /* 0x000fe20000000000 */
        /* <DEDUP_REMOVED lines=95> */
[----:B------:R-:W-:Y:S01]  /*15830*/  IMAD.MOV.U32 R142, RZ, RZ, R67 ;  /* 0x000000ffff8e7224 */ /* 0x000fe200078e0043 */
[----:B--2---:R-:W-:-:S04]  /*15840*/  PRMT R154, R21, 0x654, R154 ;  /* 0x00000654159a7816 */ /* 0x004fc8000000009a */
[----:B------:R0:W-:Y:S01]  /*15850*/  SYNCS.ARRIVE.TRANS64.RED.A1T0 RZ, [R154+URZ], RZ ;  /* 0x000000ff9aff79a7 */ /* 0x0001e2000810043f */
[----:B------:R-:W-:Y:S05]  /*15860*/  @P1 BRA `(.L_x_9746) ;  /* 0xffffffd800901947 */ /* 0x000fea000383ffff */
[----:B------:R-:W-:Y:S05]  /*15870*/  BSYNC B1 ;  /* 0x0000000000017941 */ /* 0x000fea0003800000 */
.L_x_9734:
[----:B------:R-:W-:Y:S05]  /*15880*/  BSYNC B0 ;  /* 0x0000000000007941 */ /* 0x000fea0003800000 */
.L_x_9733:
[----:B------:R-:W2:Y:S01]  /*15890*/  LDL R5, [R1+0x34] ;  /* 0x0000340001057983 */ /* 0x000ea20000100800 */
[----:B------:R-:W-:Y:S01]  /*158a0*/  BSSY B0, `(.L_x_9747) ;  /* 0x000037c000007945 */ /* 0x000fe20003800000 */
[----:B--2---:R-:W-:-:S13]  /*158b0*/  ISETP.GE.AND P1, PT, R0, R5, PT ;  /* 0x000000050000720c */ /* 0x004fda0003f26270 */
[----:B------:R-:W-:Y:S05]  /*158c0*/  @!P1 BRA `(.L_x_9748) ;  /* 0x0000003400e49947 */ /* 0x000fea0003800000 */
[----:B------:R-:W-:Y:S02]  /*158d0*/  IMAD.MOV.U32 R5, RZ, RZ, R12 ;  /* 0x000000ffff057224 */ /* 0x000fe400078e000c */
[----:B------:R-:W-:Y:S02]  /*158e0*/  IMAD.MOV.U32 R20, RZ, RZ, R13 ;  /* 0x000000ffff147224 */ /* 0x000fe400078e000d */
[----:B------:R-:W-:Y:S02]  /*158f0*/  IMAD.MOV.U32 R15, RZ, RZ, R19 ;  /* 0x000000ffff0f7224 */ /* 0x000fe400078e0013 */
[----:B------:R-:W-:-:S07]  /*15900*/  IMAD.MOV.U32 R14, RZ, RZ, R17 ;  /* 0x000000ffff0e7224 */ /* 0x000fce00078e0011 */
.L_x_9768:
[----:B------:R-:W-:Y:S01]  /*15910*/  IMAD.U32 R12, RZ, RZ, UR38 ;  /* 0x00000026ff0c7e24 */ /* 0x000fe2000f8e00ff */
[----:B------:R-:W-:-:S04]  /*15920*/  ISETP.NE.AND P1, PT, R14, 0x1, PT ;  /* 0x000000010e00780c */ /* 0x000fc80003f25270 */
[----:B------:R-:W-:Y:S02]  /*15930*/  ISETP.NE.AND P2, PT, R12, 0x3, PT ;  /* 0x000000030c00780c */ /* 0x000fe40003f45270 */
[----:B------:R-:W-:-:S04]  /*15940*/  SEL R12, RZ, 0x1, P1 ;  /* 0x00000001ff0c7807 */ /* 0x000fc80000800000 */
[----:B------:R-:W-:-:S07]  /*15950*/  LOP3.LUT R19, R15, R12, RZ, 0x3c, !PT ;  /* 0x0000000c0f137212 */ /* 0x000fce00078e3cff */
[----:B------:R-:W-:Y:S05]  /*15960*/  @!P2 BRA `(.L_x_9749) ;  /* 0x000000000004a947 */ /* 0x000fea0003800000 */
[----:B------:R-:W-:Y:S01]  /*15970*/  BPT.TRAP 0x1 ;  /* 0x000000040000795c */ /* 0x000fe20000300000 */
.L_x_9749:
[----:B------:R-:W-:Y:S01]  /*15980*/  VIADD R17, R14, 0x1 ;  /* 0x000000010e117836 */ /* 0x000fe20000000000 */
[----:B------:R-:W-:-:S04]  /*15990*/  SHF.L.U32 R13, R19, 0x1f, RZ ;  /* 0x0000001f130d7819 */ /* 0x000fc800000006ff */
[----:B------:R-:W-:-:S04]  /*159a0*/  ISETP.NE.AND P1, PT, R17, 0x2, PT ;  /* 0x000000021100780c */ /* 0x000fc80003f25270 */
[----:B------:R-:W-:-:S05]  /*159b0*/  SEL R17, R17, RZ, P1 ;  /* 0x000000ff11117207 */ /* 0x000fca0000800000 */
[----:B0-----:R-:W-:-:S04]  /*159c0*/  IMAD R154, R17, 0x8, R16 ;  /* 0x00000008119a7824 */ /* 0x001fc800078e0210 */
[----:B------:R0:W1:Y:S01]  /*159d0*/  SYNCS.PHASECHK.TRANS64.TRYWAIT P1, [R154+URZ+0x19c30], R13 ;  /* 0x019c300d9a0075a7 */ /* 0x000062000802017f */
[----:B------:R-:W-:Y:S05]  /*159e0*/  @!P2 BRA `(.L_x_9750) ;  /* 0x000000000004a947 */ /* 0x000fea0003800000 */
[----:B------:R-:W-:Y:S01]  /*159f0*/  BPT.TRAP 0x1 ;  /* 0x000000040000795c */ /* 0x000fe20000300000 */
.L_x_9750:
[----:B------:R-:W2:Y:S01]  /*15a00*/  LDL R12, [R1+0x14] ;  /* 0x00001400010c7983 */ /* 0x000ea20000100800 */
[----:B------:R-:W-:Y:S01]  /*15a10*/  BSSY B1, `(.L_x_9751) ;  /* 0x0000006000017945 */ /* 0x000fe20003800000 */
[----:B------:R-:W-:Y:S02]  /*15a20*/  IMAD.MOV.U32 R25, RZ, RZ, -0x3ffffff0 ;  /* 0xc0000010ff197424 */ /* 0x000fe400078e00ff */
[----:B--2---:R-:W-:Y:S01]  /*15a30*/  IMAD R24, R17, 0x300, R12 ;  /* 0x0000030011187824 */ /* 0x004fe200078e020c */
[----:B-1----:R-:W-:Y:S06]  /*15a40*/  @P1 BRA `(.L_x_9752) ;  /* 0x0000000000081947 */ /* 0x002fec0003800000 */
[----:B------:R-:W1:Y:S02]  /*15a50*/  SYNCS.PHASECHK.TRANS64.TRYWAIT P1, [R154+URZ+0x19c30], R13 ;  /* 0x019c300d9a0075a7 */ /* 0x000e64000802017f */
[----:B-1----:R-:W-:Y:S05]  /*15a60*/  @!P1 BRA `(.L_x_9753) ;  /* 0x000000dc007c9947 */ /* 0x002fea0003800000 */
.L_x_9752:
[----:B------:R-:W-:Y:S05]  /*15a70*/  BSYNC B1 ;  /* 0x0000000000017941 */ /* 0x000fea0003800000 */
.L_x_9751:
[C---:B------:R-:W-:Y:S01]  /*15a80*/  R2UR UR6, R24.reuse ;  /* 0x00000000180672ca */ /* 0x040fe200000e0000 */
[C---:B------:R-:W-:Y:S01]  /*15a90*/  VIADD R12, R24.reuse, 0x100 ;  /* 0x00000100180c7836 */ /* 0x040fe20000000000 */
[----:B------:R-:W-:Y:S01]  /*15aa0*/  R2UR UR7, R25 ;  /* 0x00000000190772ca */ /* 0x000fe200000e0000 */
[----:B------:R-:W-:Y:S01]  /*15ab0*/  VIADD R24, R24, 0x200 ;  /* 0x0000020018187836 */ /* 0x000fe20000000000 */
[----:B------:R-:W-:Y:S01]  /*15ac0*/  R2UR UR4, R6 ;  /* 0x00000000060472ca */ /* 0x000fe200000e0000 */
[----:B------:R-:W-:Y:S01]  /*15ad0*/  IMAD.MOV.U32 R25, RZ, RZ, -0x3ffffff0 ;  /* 0xc0000010ff197424 */ /* 0x000fe200078e00ff */
[----:B------:R-:W-:Y:S01]  /*15ae0*/  R2UR UR5, R7 ;  /* 0x00000000070572ca */ /* 0x000fe200000e0000 */
[----:B01----:R-:W-:Y:S01]  /*15af0*/  IMAD.MOV.U32 R13, RZ, RZ, -0x3ffffff0 ;  /* 0xc0000010ff0d7424 */ /* 0x003fe200078e00ff */
        /* <DEDUP_REMOVED lines=21> */
.L_x_9754:
[----:B------:R-:W-:Y:S01]  /*15c50*/  SHF.L.U32 R12, R15, 0x1f, RZ ;  /* 0x0000001f0f0c7819 */ /* 0x000fe200000006ff */
[----:B------:R-:W-:-:S04]  /*15c60*/  IMAD R21, R14, 0x8, R16 ;  /* 0x000000080e157824 */ /* 0x000fc800078e0210 */
[----:B------:R0:W1:Y:S01]  /*15c70*/  SYNCS.PHASECHK.TRANS64.TRYWAIT P1, [R21+URZ+0x19c50], R12 ;  /* 0x019c500c150075a7 */ /* 0x000062000802017f */
[----:B------:R-:W-:Y:S05]  /*15c80*/  @!P2 BRA `(.L_x_9755) ;  /* 0x000000000004a947 */ /* 0x000fea0003800000 */
[----:B------:R-:W-:Y:S01]  /*15c90*/  BPT.TRAP 0x1 ;  /* 0x000000040000795c */ /* 0x000fe20000300000 */
.L_x_9755:
[----:B------:R-:W-:Y:S04]  /*15ca0*/  BSSY B1, `(.L_x_9756) ;  /* 0x0000004000017945 */ /* 0x000fe80003800000 */
[----:B-1----:R-:W-:Y:S05]  /*15cb0*/  @P1 BRA `(.L_x_9757) ;  /* 0x0000000000081947 */ /* 0x002fea0003800000 */
[----:B------:R-:W1:Y:S02]  /*15cc0*/  SYNCS.PHASECHK.TRANS64.TRYWAIT P1, [R21+URZ+0x19c50], R12 ;  /* 0x019c500c150075a7 */ /* 0x000e64000802017f */
[----:B-1----:R-:W-:Y:S05]  /*15cd0*/  @!P1 BRA `(.L_x_9758) ;  /* 0x000000d800f49947 */ /* 0x002fea0003800000 */
.L_x_9757:
[----:B------:R-:W-:Y:S05]  /*15ce0*/  BSYNC B1 ;  /* 0x0000000000017941 */ /* 0x000fea0003800000 */
.L_x_9756:
[----:B01----:R-:W-:Y:S01]  /*15cf0*/  VIADD R12, R16, 0x3000 ;  /* 0x00003000100c7836 */ /* 0x003fe20000000000 */
[----:B------:R-:W2:Y:S01]  /*15d00*/  LDL R155, [R1+0x30] ;  /* 0x00003000019b7983 */ /* 0x000ea20000100800 */
[----:B------:R-:W-:Y:S01]  /*15d10*/  IMAD.MOV.U32 R13, RZ, RZ, 0x40000040 ;  /* 0x40000040ff0d7424 */ /* 0x000fe200078e00ff */
[----:B------:R-:W-:Y:S02]  /*15d20*/  WARPGROUP.ARRIVE ;  /* 0x00000000000079c5 */ /* 0x000fe40000000000 */
        /* <DEDUP_REMOVED lines=17> */
[----:B------:R-:W0:Y:S01]  /*15e40*/  LDC R150, c[0x0][0x448] ;  /* 0x00011200ff967b82 */ /* 0x000e220000000800 */
[----:B------:R-:W-:-:S02]  /*15e50*/  IMAD.MOV.U32 R13, RZ, RZ, 0x40000040 ;  /* 0x40000040ff0d7424 */ /* 0x000fc400078e00ff */
[----:B------:R-:W-:Y:S01]  /*15e60*/  FMUL.FTZ R72, R2, R72 ;  /* 0x0000004802487220 */ /* 0x000fe20000410000 */
        /* <DEDUP_REMOVED lines=34> */
[----:B------:R-:W1:Y:S07]  /*16090*/  @P1 LDC R47, c[0x0][0x44c] ;  /* 0x00011300ff2f1b82 */ /* 0x000e6e0000000800 */
[----:B------:R-:W3:Y:S01]  /*160a0*/  MUFU.TANH R72, R72 ;  /* 0x0000004800487308 */ /* 0x000ee20000002400 */
[----:B------:R-:W-:-:S02]  /*160b0*/  WARPGROUP.DEPBAR.LE gsb0, 0x0 ;  /* 0x00008000000079c5 */ /* 0x000fc40000010000 */
[----:B------:R-:W-:Y:S01]  /*160c0*/  WARPGROUP.ARRIVE ;  /* 0x00000000000079c5 */ /* 0x000fe20000000000 */
[----:B------:R-:W-:-:S04]  /*160d0*/  FMUL.FTZ R76, R2, R79 ;  /* 0x0000004f024c7220 */ /* 0x000fc80000410000 */
[----:B------:R-:W4:Y:S01]  /*160e0*/  MUFU.TANH R15, R15 ;  /* 0x0000000f000f7308 */ /* 0x000f220000002400 */
        /* <DEDUP_REMOVED lines=10> */
[----:B------:R-:W5:Y:S01]  /*16190*/  @P1 LDC R46, c[0x0][0x450] ;  /* 0x00011400ff2e1b82 */ /* 0x000f620000000800 */
        /* <DEDUP_REMOVED lines=30> */
[----:B------:R-:W3:Y:S01]  /*16380*/  LDL R142, [R1] ;  /* 0x00000000018e7983 */ /* 0x000ee20000100800 */
[----:B------:R-:W-:Y:S01]  /*16390*/  WARPGROUP.ARRIVE ;  /* 0x00000000000079c5 */ /* 0x000fe20000000000 */
[C---:B------:R-:W-:Y:S01]  /*163a0*/  FMUL.FTZ R78, R2.reuse, R83 ;  /* 0x00000053024e7220 */ /* 0x040fe20000410000 */
[----:B------:R-:W-:Y:S02]  /*163b0*/  FMUL.FTZ R79, R2, R80 ;  /* 0x00000050024f7220 */ /* 0x000fe40000410000 */
[----:B------:R-:W0:Y:S02]  /*163c0*/  MUFU.TANH R13, R13 ;  /* 0x0000000d000d7308 */ /* 0x000e240000002400 */
[----:B------:R-:W-:Y:S01]  /*163d0*/  QGMMA.64x96x32.F32.E4M3.E4M3 R88, R136, gdesc[UR4], R88, gsb0 ;  /* 0x0160000488587df3 */ /* 0x000fe20008000858 */
[----:B------:R-:W-:Y:S02]  /*163e0*/  IMAD.SHL.U32 R83, R0, 0x80, RZ ;  /* 0x0000008000537824 */ /* 0x000fe400078e00ff */
[C---:B------:R-:W-:Y:S01]  /*163f0*/  FMUL.FTZ R80, R2.reuse, R81 ;  /* 0x0000005102507220 */ /* 0x040fe20000410000 */
[----:B------:R-:W-:-:S02]  /*16400*/  FMUL.FTZ R81, R2, R86 ;  /* 0x0000005602517220 */ /* 0x000fc40000410000 */
        /* <DEDUP_REMOVED lines=15> */
[----:B------:R-:W4:Y:S01]  /*16500*/  LDC R138, c[0x0][0x9e4] ;  /* 0x00027900ff8a7b82 */ /* 0x000f220000000800 */
[----:B--2---:R-:W-:Y:S02]  /*16510*/  IMAD.IADD R137, R155, 0x1, R151 ;  /* 0x000000019b897824 */ /* 0x004fe400078e0297 */
[----:B------:R-:W-:Y:S02]  /*16520*/  FMUL.FTZ R136, R2, R77 ;  /* 0x0000004d02887220 */ /* 0x000fe40000410000 */
[----:B-1----:R-:W-:-:S04]  /*16530*/  @P1 IMAD.HI.U32 R47, R137, R47, RZ ;  /* 0x0000002f892f1227 */ /* 0x002fc800078e00ff */
[----:B------:R-:W-:Y:S01]  /*16540*/  FMUL.FTZ R77, R2, R82 ;  /* 0x00000052024d7220 */ /* 0x000fe20000410000 */
[----:B------:R-:W1:Y:S01]  /*16550*/  MUFU.TANH R49, R49 ;  /* 0x0000003100317308 */ /* 0x000e620000002400 */
[----:B-----5:R-:W-:-:S05]  /*16560*/  @P1 SHF.R.U32.HI R137, RZ, R46, R47 ;  /* 0x0000002eff891219 */ /* 0x020fca000001162f */
[----:B------:R-:W2:Y:S01]  /*16570*/  SHFL.IDX PT, R140, R137, RZ, 0x1c1f ;  /* 0x001c1fff898c7589 */ /* 0x000ea200000e0000 */
[----:B------:R-:W-:Y:S01]  /*16580*/  IADD3 R47, -R83, 0x1, RZ ;  /* 0x00000001532f7810 */ /* 0x000fe20007ffe1ff */
[----:B------:R-:W-:Y:S01]  /*16590*/  FMUL.FTZ R82, R2, R87 ;  /* 0x0000005702527220 */ /* 0x000fe20000410000 */
[----:B------:R-:W0:Y:S01]  /*165a0*/  MUFU.TANH R50, R50 ;  /* 0x0000003200327308 */ /* 0x000e220000002400 */
[----:B------:R-:W-:Y:S01]  /*165b0*/  @!P0 VIADD R46, R154, 0x19c40 ;  /* 0x00019c409a2e8836 */ /* 0x000fe20000000000 */
[----:B----4-:R-:W-:-:S06]  /*165c0*/  ISETP.GE.AND P4, PT, R138, 0x1, PT ;  /* 0x000000018a00780c */ /* 0x010fcc0003f86270 */
[----:B------:R-:W4:Y:S01]  /*165d0*/  MUFU.TANH R51, R51 ;  /* 0x0000003300337308 */ /* 0x000f220000002400 */
[----:B------:R-:W-:-:S04]  /*165e0*/  @!P0 PRMT R46, RZ, 0x654, R46 ;  /* 0x00000654ff2e8816 */ /* 0x000fc8000000002e */
[----:B------:R0:W-:Y:S03]  /*165f0*/  @!P0 SYNCS.ARRIVE.TRANS64.RED.A1T0 RZ, [R46+URZ], RZ ;  /* 0x000000ff2eff89a7 */ /* 0x0001e6000810043f */
        /* <DEDUP_REMOVED lines=19> */
[----:B---3--:R-:W-:-:S07]  /*16730*/  IMAD R47, R142, -0x2, R47 ;  /* 0xfffffffe8e2f7824 */ /* 0x008fce00078e022f */
[----:B------:R-:W3:Y:S01]  /*16740*/  MUFU.TANH R70, R70 ;  /* 0x0000004600467308 */ /* 0x000ee20000002400 */
        /* <DEDUP_REMOVED lines=14> */
[----:B------:R-:W-:-:S02]  /*16830*/  VIADD R139, R47, UR47 ;  /* 0x0000002f2f8b7c36 */ /* 0x000fc40008000000 */
[----:B------:R-:W-:Y:S02]  /*16840*/  VIADD R138, R47, UR36 ;  /* 0x000000242f8a7c36 */ /* 0x000fe40008000000 */
[--C-:B--2---:R-:W-:Y:S02]  /*16850*/  IMAD.IADD R87, R139, 0x1, R140.reuse ;  /* 0x000000018b577824 */ /* 0x104fe400078e028c */
[----:B------:R-:W-:Y:S01]  /*16860*/  IMAD.IADD R86, R138, 0x1, R140 ;  /* 0x000000018a567824 */ /* 0x000fe200078e028c */
[----:B-1-34-:R-:W-:Y:S06]  /*16870*/  @!P4 BRA `(.L_x_9759) ;  /* 0x000000000058c947 */ /* 0x01afec0003800000 */
        /* <DEDUP_REMOVED lines=12> */
.L_x_9761:
[----:B------:R-:W-:-:S05]  /*16940*/  IMAD.U32 R141, RZ, RZ, UR41 ;  /* 0x00000029ff8d7e24 */ /* 0x000fca000f8e00ff */
[----:B------:R-:W-:-:S13]  /*16950*/  ISETP.NE.AND P1, PT, R141, 0x1, PT ;  /* 0x000000018d00780c */ /* 0x000fda0003f25270 */
[----:B0-----:R-:W0:Y:S02]  /*16960*/  @P1 LDC.64 R46, c[0x0][0x9e8] ;  /* 0x00027a00ff2e1b82 */ /* 0x001e240000000a00 */
[----:B0-----:R-:W-:-:S05]  /*16970*/  @P1 IMAD.HI.U32 R46, R140, R46, RZ ;  /* 0x0000002e8c2e1227 */ /* 0x001fca00078e00ff */
[----:B------:R-:W-:-:S07]  /*16980*/  @P1 SHF.R.U32.HI R140, RZ, R47, R46 ;  /* 0x0000002fff8c1219 */ /* 0x000fce000001162e */
.L_x_9762:
[----:B------:R-:W-:Y:S05]  /*16990*/  BSYNC B1 ;  /* 0x0000000000017941 */ /* 0x000fea0003800000 */
.L_x_9760:
[----:B------:R-:W-:-:S04]  /*169a0*/  IMAD R140, R140, R141, -R83 ;  /* 0x0000008d8c8c7224 */ /* 0x000fc800078e0a53 */
[----:B------:R-:W-:-:S05]  /*169b0*/  IMAD R140, R142, -0x2, R140 ;  /* 0xfffffffe8e8c7824 */ /* 0x000fca00078e028c */
[----:B------:R-:W-:Y:S02]  /*169c0*/  VIMNMX R86, R86, R140, !PT ;  /* 0x0000008c56567248 */ /* 0x000fe40007fe0100 */
[----:B------:R-:W-:-:S07]  /*169d0*/  VIADDMNMX R87, R140, R141, R87, PT ;  /* 0x0000008d8c577246 */ /* 0x000fce0003800157 */
.L_x_9759:
        /* <DEDUP_REMOVED lines=113> */
.L_x_9765:
[----:B------:R-:W-:-:S05]  /*170f0*/  IMAD.U32 R13, RZ, RZ, UR41 ;  /* 0x00000029ff0d7e24 */ /* 0x000fca000f8e00ff */
[----:B------:R-:W-:-:S13]  /*17100*/  ISETP.NE.AND P1, PT, R13, 0x1, PT ;  /* 0x000000010d00780c */ /* 0x000fda0003f25270 */
[----:B------:R-:W0:Y:S02]  /*17110*/  @P1 LDC.64 R24, c[0x0][0x9e8] ;  /* 0x00027a00ff181b82 */ /* 0x000e240000000a00 */
[----:B0-----:R-:W-:-:S05]  /*17120*/  @P1 IMAD.HI.U32 R24, R137, R24, RZ ;  /* 0x0000001889181227 */ /* 0x001fca00078e00ff */
[----:B------:R-:W-:-:S07]  /*17130*/  @P1 SHF.R.U32.HI R137, RZ, R25, R24 ;  /* 0x00000019ff891219 */ /* 0x000fce0000011618 */
.L_x_9766:
[----:B------:R-:W-:Y:S05]  /*17140*/  BSYNC B1 ;  /* 0x0000000000017941 */ /* 0x000fea0003800000 */
.L_x_9764:
[----:B------:R-:W-:-:S04]  /*17150*/  IMAD R83, R137, R13, -R83 ;  /* 0x0000000d89537224 */ /* 0x000fc800078e0a53 */
[----:B------:R-:W-:-:S05]  /*17160*/  IMAD R83, R142, -0x2, R83 ;  /* 0xfffffffe8e537824 */ /* 0x000fca00078e0253 */
[----:B------:R-:W-:Y:S02]  /*17170*/  VIMNMX R138, R138, R83, !PT ;  /* 0x000000538a8a7248 */ /* 0x000fe40007fe0100 */
[----:B------:R-:W-:-:S07]  /*17180*/  VIADDMNMX R139, R83, R13, R139, PT ;  /* 0x0000000d538b7246 */ /* 0x000fce000380018b */
.L_x_9763:
        /* <DEDUP_REMOVED lines=43> */
[C---:B------:R-:W-:Y:S02]  /*17440*/  ISETP.GT.AND P2, PT, R138.reuse, 0x20, P3 ;  /* 0x000000208a00780c */ /* 0x040fe40001f44270 */
[----:B------:R-:W-:Y:S02]  /*17450*/  ISETP.GT.AND P1, PT, R138, 0x21, P3 ;  /* 0x000000218a00780c */ /* 0x000fe40001f24270 */
[----:B------:R-:W-:Y:S02]  /*17460*/  FMNMX.FTZ R13, R63, R13, !PT ;  /* 0x0000000d3f0d7209 */ /* 0x000fe40007810000 */
[C---:B------:R-:W-:Y:S02]  /*17470*/  ISETP.LT.OR P2, PT, R139.reuse, 0x21, P2 ;  /* 0x000000218b00780c */ /* 0x040fe40001741670 */
[----:B------:R-:W-:Y:S02]  /*17480*/  ISETP.LT.OR P1, PT, R139, 0x22, P1 ;  /* 0x000000228b00780c */ /* 0x000fe40000f21670 */
[----:B------:R-:W-:-:S02]  /*17490*/  FMNMX.FTZ R13, R66, R13, !PT ;  /* 0x0000000d420d7209 */ /* 0x000fc40007810000 */
[----:B------:R-:W-:Y:S02]  /*174a0*/  FSEL R38, R38, -INF , !P2 ;  /* 0xff80000026267808 */ /* 0x000fe40005000000 */
[----:B------:R-:W-:Y:S02]  /*174b0*/  FSEL R39, R39, -INF , !P1 ;  /* 0xff80000027277808 */ /* 0x000fe40004800000 */
[C---:B------:R-:W-:Y:S02]  /*174c0*/  ISETP.GT.AND P2, PT, R138.reuse, 0x28, P3 ;  /* 0x000000288a00780c */ /* 0x040fe40001f44270 */
[----:B------:R-:W-:Y:S02]  /*174d0*/  ISETP.GT.AND P1, PT, R138, 0x29, P3 ;  /* 0x000000298a00780c */ /* 0x000fe40001f24270 */
[----:B------:R-:W-:Y:S02]  /*174e0*/  FMNMX.FTZ R13, R67, R13, !PT ;  /* 0x0000000d430d7209 */ /* 0x000fe40007810000 */
[----:B------:R-:W-:-:S02]  /*174f0*/  ISETP.LT.OR P2, PT, R139, 0x29, P2 ;  /* 0x000000298b00780c */ /* 0x000fc40001741670 */
[----:B------:R-:W-:Y:S02]  /*17500*/  ISETP.LT.OR P1, PT, R139, 0x2a, P1 ;  /* 0x0000002a8b00780c */ /* 0x000fe40000f21670 */
[----:B------:R-:W-:Y:S02]  /*17510*/  FMNMX.FTZ R13, R72, R13, !PT ;  /* 0x0000000d480d7209 */ /* 0x000fe40007810000 */
[----:B------:R-:W-:Y:S02]  /*17520*/  FSEL R42, R42, -INF , !P2 ;  /* 0xff8000002a2a7808 */ /* 0x000fe40005000000 */
[----:B------:R-:W-:Y:S02]  /*17530*/  FSEL R43, R43, -INF , !P1 ;  /* 0xff8000002b2b7808 */ /* 0x000fe40004800000 */
[----:B------:R-:W-:Y:S02]  /*17540*/  FMNMX.FTZ R13, R73, R13, !PT ;  /* 0x0000000d490d7209 */ /* 0x000fe40007810000 */
[----:B------:R-:W-:-:S02]  /*17550*/  ISETP.GT.AND P2, PT, R138, 0x30, P3 ;  /* 0x000000308a00780c */ /* 0x000fc40001f44270 */
[----:B------:R-:W-:Y:S02]  /*17560*/  ISETP.GT.AND P1, PT, R138, 0x31, P3 ;  /* 0x000000318a00780c */ /* 0x000fe40001f24270 */
[----:B------:R-:W-:Y:S02]  /*17570*/  FMNMX.FTZ R13, R75, R13, !PT ;  /* 0x0000000d4b0d7209 */ /* 0x000fe40007810000 */
[C---:B------:R-:W-:Y:S02]  /*17580*/  ISETP.LT.OR P2, PT, R139.reuse, 0x31, P2 ;  /* 0x000000318b00780c */ /* 0x040fe40001741670 */
[----:B------:R-:W-:Y:S02]  /*17590*/  ISETP.LT.OR P1, PT, R139, 0x32, P1 ;  /* 0x000000328b00780c */ /* 0x000fe40000f21670 */
[----:B------:R-:W-:Y:S02]  /*175a0*/  FMNMX.FTZ R13, R136, R13, !PT ;  /* 0x0000000d880d7209 */ /* 0x000fe40007810000 */
[----:B------:R-:W-:-:S02]  /*175b0*/  FSEL R48, R48, -INF , !P2 ;  /* 0xff80000030307808 */ /* 0x000fc40005000000 */
[----:B------:R-:W-:Y:S02]  /*175c0*/  FSEL R49, R49, -INF , !P1 ;  /* 0xff80000031317808 */ /* 0x000fe40004800000 */
[C---:B------:R-:W-:Y:S02]  /*175d0*/  ISETP.GT.AND P2, PT, R138.reuse, 0x38, P3 ;  /* 0x000000388a00780c */ /* 0x040fe40001f44270 */
[----:B------:R-:W-:Y:S02]  /*175e0*/  ISETP.GT.AND P1, PT, R138, 0x39, P3 ;  /* 0x000000398a00780c */ /* 0x000fe40001f24270 */
[----:B------:R-:W-:Y:S02]  /*175f0*/  FMNMX.FTZ R13, R79, R13, !PT ;  /* 0x0000000d4f0d7209 */ /* 0x000fe40007810000 */
[C---:B------:R-:W-:Y:S02]  /*17600*/  ISETP.LT.OR P2, PT, R139.reuse, 0x39, P2 ;  /* 0x000000398b00780c */ /* 0x040fe40001741670 */
[----:B------:R-:W-:-:S02]  /*17610*/  ISETP.LT.OR P1, PT, R139, 0x3a, P1 ;  /* 0x0000003a8b00780c */ /* 0x000fc40000f21670 */
[----:B------:R-:W-:Y:S02]  /*17620*/  FMNMX.FTZ R13, R80, R13, !PT ;  /* 0x0000000d500d7209 */ /* 0x000fe40007810000 */
[----:B------:R-:W-:Y:S02]  /*17630*/  FSEL R52, R52, -INF , !P2 ;  /* 0xff80000034347808 */ /* 0x000fe40005000000 */
[----:B------:R-:W-:Y:S02]  /*17640*/  FSEL R53, R53, -INF , !P1 ;  /* 0xff80000035357808 */ /* 0x000fe40004800000 */
[C---:B------:R-:W-:Y:S02]  /*17650*/  ISETP.GT.AND P2, PT, R138.reuse, 0x40, P3 ;  /* 0x000000408a00780c */ /* 0x040fe40001f44270 */
[----:B------:R-:W-:Y:S02]  /*17660*/  ISETP.GT.AND P1, PT, R138, 0x41, P3 ;  /* 0x000000418a00780c */ /* 0x000fe40001f24270 */
[----:B------:R-:W-:-:S02]  /*17670*/  FMNMX.FTZ R13, R84, R13, !PT ;  /* 0x0000000d540d7209 */ /* 0x000fc40007810000 */
[C---:B------:R-:W-:Y:S02]  /*17680*/  ISETP.LT.OR P2, PT, R139.reuse, 0x41, P2 ;  /* 0x000000418b00780c */ /* 0x040fe40001741670 */
[----:B------:R-:W-:Y:S02]  /*17690*/  ISETP.LT.OR P1, PT, R139, 0x42, P1 ;  /* 0x000000428b00780c */ /* 0x000fe40000f21670 */
[----:B------:R-:W-:Y:S02]  /*176a0*/  FMNMX.FTZ R13, R85, R13, !PT ;  /* 0x0000000d550d7209 */ /* 0x000fe40007810000 */
[----:B------:R-:W-:Y:S02]  /*176b0*/  FSEL R56, R56, -INF , !P2 ;  /* 0xff80000038387808 */ /* 0x000fe40005000000 */
[----:B------:R-:W-:Y:S01]  /*176c0*/  FSEL R57, R57, -INF , !P1 ;  /* 0xff80000039397808 */ /* 0x000fe20004800000 */
[----:B------:R-:W0:Y:S01]  /*176d0*/  SHFL.BFLY PT, R25, R13, 0x2, 0x1f ;  /* 0x0c401f000d197f89 */ /* 0x000e2200000e0000 */
[----:B------:R-:W-:-:S02]  /*176e0*/  ISETP.GT.AND P2, PT, R138, 0x48, P3 ;  /* 0x000000488a00780c */ /* 0x000fc40001f44270 */
[----:B------:R-:W-:Y:S02]  /*176f0*/  ISETP.GT.AND P1, PT, R138, 0x49, P3 ;  /* 0x000000498a00780c */ /* 0x000fe40001f24270 */
[C---:B------:R-:W-:Y:S02]  /*17700*/  ISETP.LT.OR P2, PT, R139.reuse, 0x49, P2 ;  /* 0x000000498b00780c */ /* 0x040fe40001741670 */
[----:B------:R-:W-:Y:S02]  /*17710*/  ISETP.LT.OR P1, PT, R139, 0x4a, P1 ;  /* 0x0000004a8b00780c */ /* 0x000fe40000f21670 */
[----:B------:R-:W-:Y:S02]  /*17720*/  FSEL R60, R60, -INF , !P2 ;  /* 0xff8000003c3c7808 */ /* 0x000fe40005000000 */
[----:B------:R-:W-:Y:S02]  /*17730*/  FSEL R61, R61, -INF , !P1 ;  /* 0xff8000003d3d7808 */ /* 0x000fe40004800000 */
[----:B------:R-:W-:-:S02]  /*17740*/  ISETP.GT.AND P2, PT, R138, 0x50, P3 ;  /* 0x000000508a00780c */ /* 0x000fc40001f44270 */
[----:B------:R-:W-:Y:S02]  /*17750*/  ISETP.GT.AND P1, PT, R138, 0x51, P3 ;  /* 0x000000518a00780c */ /* 0x000fe40001f24270 */
[----:B------:R-:W-:Y:S02]  /*17760*/  LOP3.LUT R22, R22, 0xbfffffff, RZ, 0xc0, !PT ;  /* 0xbfffffff16167812 */ /* 0x000fe400078ec0ff */
[C---:B------:R-:W-:Y:S02]  /*17770*/  ISETP.LT.OR P2, PT, R139.reuse, 0x51, P2 ;  /* 0x000000518b00780c */ /* 0x040fe40001741670 */
[----:B------:R-:W-:Y:S02]  /*17780*/  ISETP.LT.OR P1, PT, R139, 0x52, P1 ;  /* 0x000000528b00780c */ /* 0x000fe40000f21670 */
[----:B------:R-:W-:Y:S02]  /*17790*/  @P0 LOP3.LUT R22, R22, 0x40000000, RZ, 0xfc, !PT ;  /* 0x4000000016160812 */ /* 0x000fe400078efcff */
[----:B------:R-:W-:-:S02]  /*177a0*/  ISETP.GT.AND P0, PT, R138, RZ, P3 ;  /* 0x000000ff8a00720c */ /* 0x000fc40001f04270 */
[----:B------:R-:W-:Y:S02]  /*177b0*/  FSEL R64, R64, -INF , !P2 ;  /* 0xff80000040407808 */ /* 0x000fe40005000000 */
[----:B------:R-:W-:Y:S01]  /*177c0*/  FSEL R24, R65, -INF , !P1 ;  /* 0xff80000041187808 */ /* 0x000fe20004800000 */
[----:B------:R-:W-:Y:S01]  /*177d0*/  IMAD.U32 R65, RZ, RZ, UR40 ;  /* 0x00000028ff417e24 */ /* 0x000fe2000f8e00ff */
[C---:B------:R-:W-:Y:S02]  /*177e0*/  ISETP.GT.AND P2, PT, R138.reuse, 0x58, P3 ;  /* 0x000000588a00780c */ /* 0x040fe40001f44270 */
[----:B------:R-:W-:Y:S02]  /*177f0*/  ISETP.GT.AND P1, PT, R138, 0x59, P3 ;  /* 0x000000598a00780c */ /* 0x000fe40001f24270 */
[C---:B------:R-:W-:Y:S02]  /*17800*/  ISETP.LT.OR P2, PT, R139.reuse, 0x59, P2 ;  /* 0x000000598b00780c */ /* 0x040fe40001741670 */
[----:B------:R-:W-:-:S02]  /*17810*/  ISETP.LT.OR P1, PT, R139, 0x5a, P1 ;  /* 0x0000005a8b00780c */ /* 0x000fc40000f21670 */
[----:B------:R-:W-:Y:S02]  /*17820*/  LOP3.LUT R22, R22, 0xfffffff7, RZ, 0xc0, !PT ;  /* 0xfffffff716167812 */ /* 0x000fe400078ec0ff */
[----:B0-----:R-:W-:Y:S02]  /*17830*/  FMNMX.FTZ R13, R13, R25, !PT ;  /* 0x000000190d0d7209 */ /* 0x001fe40007810000 */
[----:B------:R-:W-:Y:S02]  /*17840*/  FSEL R68, R68, -INF , !P2 ;  /* 0xff80000044447808 */ /* 0x000fe40005000000 */
[----:B------:R-:W-:Y:S01]  /*17850*/  FSEL R69, R69, -INF , !P1 ;  /* 0xff80000045457808 */ /* 0x000fe20004800000 */
[----:B------:R-:W0:Y:S01]  /*17860*/  SHFL.BFLY PT, R25, R13, 0x1, 0x1f ;  /* 0x0c201f000d197f89 */ /* 0x000e2200000e0000 */
[C---:B------:R-:W-:Y:S02]  /*17870*/  ISETP.GT.AND P2, PT, R138.reuse, 0x60, P3 ;  /* 0x000000608a00780c */ /* 0x040fe40001f44270 */
[----:B------:R-:W-:-:S02]  /*17880*/  ISETP.GT.AND P1, PT, R138, 0x61, P3 ;  /* 0x000000618a00780c */ /* 0x000fc40001f24270 */
[----:B------:R-:W-:Y:S02]  /*17890*/  @P0 LOP3.LUT R22, R22, 0x8, RZ, 0xfc, !PT ;  /* 0x0000000816160812 */ /* 0x000fe400078efcff */
[----:B------:R-:W-:Y:S02]  /*178a0*/  ISETP.GT.AND P0, PT, R138, 0x79, P3 ;  /* 0x000000798a00780c */ /* 0x000fe40001f04270 */
[C---:B------:R-:W-:Y:S02]  /*178b0*/  ISETP.LT.OR P2, PT, R139.reuse, 0x61, P2 ;  /* 0x000000618b00780c */ /* 0x040fe40001741670 */
[----:B------:R-:W-:Y:S02]  /*178c0*/  ISETP.LT.OR P1, PT, R139, 0x62, P1 ;  /* 0x000000628b00780c */ /* 0x000fe40000f21670 */
[----:B------:R-:W-:Y:S02]  /*178d0*/  FSEL R70, R70, -INF , !P2 ;  /* 0xff80000046467808 */ /* 0x000fe40005000000 */
[----:B------:R-:W-:-:S02]  /*178e0*/  FSEL R71, R71, -INF , !P1 ;  /* 0xff80000047477808 */ /* 0x000fc40004800000 */
[C---:B------:R-:W-:Y:S02]  /*178f0*/  ISETP.GT.AND P4, PT, R138.reuse, 0x68, P3 ;  /* 0x000000688a00780c */ /* 0x040fe40001f84270 */
[C---:B------:R-:W-:Y:S02]  /*17900*/  ISETP.GT.AND P5, PT, R138.reuse, 0x69, P3 ;  /* 0x000000698a00780c */ /* 0x040fe40001fa4270 */
[C---:B------:R-:W-:Y:S02]  /*17910*/  ISETP.GT.AND P6, PT, R138.reuse, 0x70, P3 ;  /* 0x000000708a00780c */ /* 0x040fe40001fc4270 */
[C---:B------:R-:W-:Y:S02]  /*17920*/  ISETP.GT.AND P2, PT, R138.reuse, 0x71, P3 ;  /* 0x000000718a00780c */ /* 0x040fe40001f44270 */
[----:B------:R-:W-:Y:S02]  /*17930*/  ISETP.GT.AND P1, PT, R138, 0x78, P3 ;  /* 0x000000788a00780c */ /* 0x000fe40001f24270 */
[----:B------:R-:W-:-:S02]  /*17940*/  LOP3.LUT P3, RZ, R22, 0x8, RZ, 0xc0, !PT ;  /* 0x0000000816ff7812 */ /* 0x000fc4000786c0ff */
[----:B------:R-:W-:Y:S02]  /*17950*/  LOP3.LUT R22, R22, 0xfffffffd, RZ, 0xc0, !PT ;  /* 0xfffffffd16167812 */ /* 0x000fe400078ec0ff */
[----:B0-----:R-:W-:Y:S02]  /*17960*/  FMNMX.FTZ R13, R13, R25, !PT ;  /* 0x000000190d0d7209 */ /* 0x001fe40007810000 */
[----:B------:R-:W-:Y:S02]  /*17970*/  @P0 LOP3.LUT R22, R22, 0x2, RZ, 0xfc, !PT ;  /* 0x0000000216160812 */ /* 0x000fe400078efcff */
[----:B------:R-:W-:Y:S01]  /*17980*/  ISETP.LT.OR P0, PT, R139, 0x69, P4 ;  /* 0x000000698b00780c */ /* 0x000fe20002701670 */
[----:B------:R-:W-:-:S01]  /*17990*/  FFMA.FTZ R86, R13, R65, -8 ;  /* 0xc10000000d567423 */ /* 0x000fc20000010041 */
[C---:B------:R-:W-:Y:S02]  /*179a0*/  LOP3.LUT P4, RZ, R22.reuse, 0x2, RZ, 0xc0, !PT ;  /* 0x0000000216ff7812 */ /* 0x040fe4000788c0ff */
[----:B------:R-:W-:-:S02]  /*179b0*/  LOP3.LUT R22, R22, 0xffffffef, RZ, 0xc0, !PT ;  /* 0xffffffef16167812 */ /* 0x000fc400078ec0ff */
[C---:B------:R-:W-:Y:S02]  /*179c0*/  ISETP.LT.OR P3, PT, R139.reuse, 0x1, P3 ;  /* 0x000000018b00780c */ /* 0x040fe40001f61670 */
[C---:B------:R-:W-:Y:S02]  /*179d0*/  ISETP.LT.OR P6, PT, R139.reuse, 0x71, P6 ;  /* 0x000000718b00780c */ /* 0x040fe400037c1670 */
[----:B------:R-:W-:Y:S02]  /*179e0*/  ISETP.LT.OR P2, PT, R139, 0x72, P2 ;  /* 0x000000728b00780c */ /* 0x000fe40001741670 */
[----:B------:R-:W-:Y:S02]  /*179f0*/  FSEL R77, R77, -INF , !P6 ;  /* 0xff8000004d4d7808 */ /* 0x000fe40007000000 */
[----:B------:R-:W-:Y:S02]  /*17a00*/  @P0 LOP3.LUT R22, R22, 0x10, RZ, 0xfc, !PT ;  /* 0x0000001016160812 */ /* 0x000fe400078efcff */
[----:B------:R-:W-:-:S02]  /*17a10*/  ISETP.LT.OR P0, PT, R139, 0x6a, P5 ;  /* 0x0000006a8b00780c */ /* 0x000fc40002f01670 */
[C---:B------:R-:W-:Y:S02]  /*17a20*/  FSETP.NEU.FTZ.AND P5, PT, R13.reuse, -INF , PT ;  /* 0xff8000000d00780b */ /* 0x040fe40003fbd000 */
[----:B------:R-:W-:Y:S02]  /*17a30*/  FSEL R76, R76, -INF , !P0 ;  /* 0xff8000004c4c7808 */ /* 0x000fe40004000000 */
[----:B------:R-:W-:Y:S02]  /*17a40*/  FSEL R25, R13, RZ, P5 ;  /* 0x000000ff0d197208 */ /* 0x000fe40002800000 */
[----:B------:R-:W-:Y:S02]  /*17a50*/  FSEL R86, R86, RZ, P5 ;  /* 0x000000ff56567208 */ /* 0x000fe40002800000 */
[----:B------:R-:W-:Y:S01]  /*17a60*/  LOP3.LUT P5, RZ, R22, 0x10, RZ, 0xc0, !PT ;  /* 0x0000001016ff7812 */ /* 0x000fe200078ac0ff */
[----:B------:R-:W-:-:S01]  /*17a70*/  FADD.FTZ R20, -R25, R20 ;  /* 0x0000001419147221 */ /* 0x000fc20000010100 */
[----:B------:R-:W-:Y:S01]  /*17a80*/  FSEL R25, R12, -INF , !P3 ;  /* 0xff8000000c197808 */ /* 0x000fe20005800000 */
        /* <DEDUP_REMOVED lines=49> */
[-C--:B------:R-:W-:Y:S01]  /*17da0*/  FFMA.FTZ R85, R85, R65.reuse, -R86 ;  /* 0x0000004155557223 */ /* 0x080fe20000010856 */
[----:B------:R-:W-:Y:S01]  /*17db0*/  FMUL.FTZ R20, R20, R65 ;  /* 0x0000004114147220 */ /* 0x000fe20000410000 */
[----:B------:R-:W-:Y:S01]  /*17dc0*/  FMNMX.FTZ R12, R48, R12, !PT ;  /* 0x0000000c300c7209 */ /* 0x000fe20007810000 */
[----:B------:R-:W-:Y:S01]  /*17dd0*/  MUFU.EX2 R46, R46 ;  /* 0x0000002e002e7308 */ /* 0x000fe20000000800 */
[----:B------:R-:W-:-:S02]  /*17de0*/  ISETP.NE.AND P5, PT, R87, 0x3, PT ;  /* 0x000000035700780c */ /* 0x000fc40003fa5270 */
[----:B------:R-:W-:Y:S02]  /*17df0*/  FMNMX.FTZ R12, R49, R12, !PT ;  /* 0x0000000c310c7209 */ /* 0x000fe40007810000 */
[----:B------:R-:W-:Y:S02]  /*17e00*/  LOP3.LUT P0, RZ, R22, 0x40000000, RZ, 0xc0, !PT ;  /* 0x4000000016ff7812 */ /* 0x000fe4000780c0ff */
        /* <DEDUP_REMOVED lines=191> */
.L_x_9767:
        /* <DEDUP_REMOVED lines=101> */
[----:B-1----:R-:W-:Y:S05]  /*19050*/  @P1 BRA `(.L_x_9768) ;  /* 0xffffffc8002c1947 */ /* 0x002fea000383ffff */
.L_x_9748:
[----:B------:R-:W-:Y:S05]  /*19060*/  BSYNC B0 ;  /* 0x0000000000007941 */ /* 0x000fea0003800000 */
.L_x_9747:
[----:B------:R-:W-:Y:S01]  /*19070*/  IMAD.U32 R21, RZ, RZ, UR38 ;  /* 0x00000026ff157e24 */ /* 0x000fe2000f8e00ff */
[----:B------:R-:W-:Y:S06]  /*19080*/  BAR.ARV 0x8, 0x200 ;  /* 0x0208000000007b1d */ /* 0x000fec0000002000 */
[----:B------:R-:W-:-:S13]  /*19090*/  ISETP.NE.AND P1, PT, R21, 0x3, PT ;  /* 0x000000031500780c */ /* 0x000fda0003f25270 */
[----:B------:R-:W-:Y:S05]  /*190a0*/  @!P1 BRA `(.L_x_9769) ;  /* 0x0000000000049947 */ /* 0x000fea0003800000 */
[----:B------:R-:W-:Y:S01]  /*190b0*/  BPT.TRAP 0x1 ;  /* 0x000000040000795c */ /* 0x000fe20000300000 */
.L_x_9769:
[----:B------:R-:W-:Y:S01]  /*190c0*/  IMAD R5, R17, 0x8, R16 ;  /* 0x0000000811057824 */ /* 0x000fe200078e0210 */
[----:B------:R-:W-:-:S04]  /*190d0*/  SHF.L.U32 R0, R19, 0x1f, RZ ;  /* 0x0000001f13007819 */ /* 0x000fc800000006ff */
[----:B------:R1:W2:Y:S01]  /*190e0*/  SYNCS.PHASECHK.TRANS64.TRYWAIT P0, [R5+URZ+0x19c50], R0 ;  /* 0x019c5000050075a7 */ /* 0x0002a2000800017f */
[----:B------:R-:W-:Y:S05]  /*190f0*/  @!P1 BRA `(.L_x_9770) ;  /* 0x0000000000049947 */ /* 0x000fea0003800000 */
[----:B------:R-:W-:Y:S01]  /*19100*/  BPT.TRAP 0x1 ;  /* 0x000000040000795c */ /* 0x000fe20000300000 */
.L_x_9770:
[----:B------:R-:W-:Y:S04]  /*19110*/  BSSY B0, `(.L_x_9771) ;  /* 0x0000004000007945 */ /* 0x000fe80003800000 */
[----:B--2---:R-:W-:Y:S05]  /*19120*/  @P0 BRA `(.L_x_9772) ;  /* 0x0000000000080947 */ /* 0x004fea0003800000 */
[----:B------:R-:W2:Y:S02]  /*19130*/  SYNCS.PHASECHK.TRANS64.TRYWAIT P0, [R5+URZ+0x19c50], R0 ;  /* 0x019c5000050075a7 */ /* 0x000ea4000800017f */
[----:B--2---:R-:W-:Y:S05]  /*19140*/  @!P0 BRA `(.L_x_9773) ;  /* 0x000000a400ec8947 */ /* 0x004fea0003800000 */
.L_x_9772:
[----:B------:R-:W-:Y:S05]  /*19150*/  BSYNC B0 ;  /* 0x0000000000007941 */ /* 0x000fea0003800000 */
.L_x_9771:
[----:B------:R-:W3:Y:S01]  /*19160*/  LDL.LU R14, [R1+0x4c] ;  /* 0x00004c00010e7983 */ /* 0x000ee20000300800 */
[----:B------:R-:W-:-:S03]  /*19170*/  ULDC.64 UR4, c[0x0][0x9a0] ;  /* 0x0002680000047ab9 */ /* 0x000fc60000000a00 */
[----:B------:R-:W4:Y:S01]  /*19180*/  LDL.LU R2, [R1+0x48] ;  /* 0x0000480001027983 */ /* 0x000f220000300800 */
[----:B------:R-:W-:Y:S01]  /*19190*/  VIADD R16, R16, 0x3000 ;  /* 0x0000300010107836 */ /* 0x000fe20000000000 */
[----:B------:R-:W-:Y:S01]  /*191a0*/  ISETP.NE.U32.AND P0, PT, RZ, UR4, PT ;  /* 0x00000004ff007c0c */ /* 0x000fe2000bf05070 */
[----:B------:R-:W-:Y:S01]  /*191b0*/  IMAD.MOV.U32 R7, RZ, RZ, 0x40000040 ;  /* 0x40000040ff077424 */ /* 0x000fe200078e00ff */
[----:B------:R-:W-:Y:S02]  /*191c0*/  WARPGROUP.ARRIVE ;  /* 0x00000000000079c5 */ /* 0x000fe40000000000 */
[----:B------:R-:W-:Y:S02]  /*191d0*/  SHF.R.U32.HI R16, RZ, 0x4, R16 ;  /* 0x00000004ff107819 */ /* 0x000fe40000011610 */
[----:B------:R-:W-:Y:S02]  /*191e0*/  R2UR UR7, R7 ;  /* 0x00000000070772ca */ /* 0x000fe400000e0000 */
[----:B------:R-:W-:-:S02]  /*191f0*/  LOP3.LUT R16, R16, 0x3fff, RZ, 0xc0, !PT ;  /* 0x00003fff10107812 */ /* 0x000fc400078ec0ff */
[----:B------:R-:W-:Y:S02]  /*19200*/  ISETP.NE.AND.EX P0, PT, RZ, UR5, PT, P0 ;  /* 0x00000005ff007c0c */ /* 0x000fe4000bf05300 */
[----:B------:R-:W-:-:S05]  /*19210*/  LOP3.LUT R16, R16, 0x10000, RZ, 0xfc, !PT ;  /* 0x0001000010107812 */ /* 0x000fca00078efcff */
[----:B------:R-:W-:-:S05]  /*19220*/  IMAD R6, R17, 0x300, R16 ;  /* 0x0000030011067824 */ /* 0x000fca00078e0210 */
[----:B------:R-:W-:Y:S01]  /*19230*/  R2UR UR6, R6 ;  /* 0x00000000060672ca */ /* 0x000fe200000e0000 */
[----:B------:R-:W1:Y:S08]  /*19240*/  @P0 LDC.64 R10, c[0x0][0x9c8] ;  /* 0x00027200ff0a0b82 */ /* 0x000e700000000a00 */
[----:B------:R-:W5:Y:S04]  /*19250*/  @P0 LDC.64 R8, c[0x0][0x9d0] ;  /* 0x00027400ff080b82 */ /* 0x000f680000000a00 */
[----:B------:R-:W-:Y:S03]  /*19260*/  QGMMA.64x96x32.F32.E4M3.E4M3 R88, R148, gdesc[UR4], R88, gsb0 ;  /* 0x0160000494587df3 */ /* 0x000fe60008000858 */
[----:B------:R-:W-:-:S02]  /*19270*/  WARPGROUP.DEPBAR.LE gsb0, 0x0 ;  /* 0x00008000000079c5 */ /* 0x000fc40000010000 */
[----:B------:R-:W-:Y:S01]  /*19280*/  WARPGROUP.ARRIVE ;  /* 0x00000000000079c5 */ /* 0x000fe20000000000 */
[----:B---3--:R-:W-:-:S05]  /*19290*/  @P0 SHF.R.S32.HI R15, RZ, 0x1f, R14 ;  /* 0x0000001fff0f0819 */ /* 0x008fca000001140e */
[----:B-12---:R-:W-:Y:S01]  /*192a0*/  @P0 IMAD R0, R15, R10, RZ ;  /* 0x0000000a0f000224 */ /* 0x006fe200078e02ff */
[----:B----4-:R-:W-:-:S03]  /*192b0*/  @P0 SHF.R.S32.HI R15, RZ, 0x1f, R2 ;  /* 0x0000001fff0f0819 */ /* 0x010fc60000011402 */
[C---:B------:R-:W-:Y:S02]  /*192c0*/  @P0 IMAD R7, R14.reuse, R11, R0 ;  /* 0x0000000b0e070224 */ /* 0x040fe400078e0200 */
[----:B------:R-:W-:-:S04]  /*192d0*/  @P0 IMAD.WIDE.U32 R10, R14, R10, RZ ;  /* 0x0000000a0e0a0225 */ /* 0x000fc800078e00ff */
[-C--:B-----5:R-:W-:Y:S02]  /*192e0*/  @P0 IMAD R0, R15, R8.reuse, RZ ;  /* 0x000000080f000224 */ /* 0x0a0fe400078e02ff */
        /* <DEDUP_REMOVED lines=10> */
[----:B------:R-:W3:Y:S01]  /*19390*/  SHFL.BFLY PT, R2, R3, 0x2, 0x1f ;  /* 0x0c401f0003027f89 */ /* 0x000ee200000e0000 */
[----:B------:R-:W-:Y:S01]  /*193a0*/  IMAD.MOV.U32 R7, RZ, RZ, 0x40000040 ;  /* 0x40000040ff077424 */ /* 0x000fe200078e00ff */
[----:B------:R-:W-:Y:S01]  /*193b0*/  R2UR UR6, R8 ;  /* 0x00000000080672ca */ /* 0x000fe200000e0000 */
[C---:B------:R-:W-:Y:S01]  /*193c0*/  VIADD R8, R6.reuse, 0x4 ;  /* 0x0000000406087836 */ /* 0x040fe20000000000 */
[----:B------:R-:W-:Y:S01]  /*193d0*/  R2UR UR7, R9 ;  /* 0x00000000090772ca */ /* 0x000fe200000e0000 */
[----:B------:R-:W-:Y:S02]  /*193e0*/  IMAD.MOV.U32 R9, RZ, RZ, 0x40000040 ;  /* 0x40000040ff097424 */ /* 0x000fe400078e00ff */
[----:B------:R-:W-:-:S02]  /*193f0*/  VIADD R6, R6, 0x6 ;  /* 0x0000000606067836 */ /* 0x000fc40000000000 */
[----:B------:R-:W-:-:S05]  /*19400*/  IMAD.U32 R20, RZ, RZ, UR38 ;  /* 0x00000026ff147e24 */ /* 0x000fca000f8e00ff */
[----:B------:R-:W-:-:S03]  /*19410*/  ISETP.NE.AND P3, PT, R20, 0x3, PT ;  /* 0x000000031400780c */ /* 0x000fc60003f65270 */
[----:B------:R-:W-:Y:S01]  /*19420*/  QGMMA.64x96x32.F32.E4M3.E4M3 R88, R144, gdesc[UR4], R88, gsb0 ;  /* 0x0160000490587df3 */ /* 0x000fe20008000858 */
[----:B------:R-:W-:Y:S02]  /*19430*/  R2UR UR6, R8 ;  /* 0x00000000080672ca */ /* 0x000fe400000e0000 */
[----:B------:R-:W-:Y:S02]  /*19440*/  R2UR UR7, R9 ;  /* 0x00000000090772ca */ /* 0x000fe400000e0000 */
[----:B------:R-:W4:Y:S01]  /*19450*/  SHFL.BFLY PT, R9, R4, 0x2, 0x1f ;  /* 0x0c401f0004097f89 */ /* 0x000f2200000e0000 */
[----:B---3--:R-:W-:-:S01]  /*19460*/  FADD.FTZ R2, R2, R3 ;  /* 0x0000000302027221 */ /* 0x008fc20000010000 */
[----:B------:R-:W-:Y:S02]  /*19470*/  IMAD.MOV.U32 R3, RZ, RZ, RZ ;  /* 0x000000ffff037224 */ /* 0x000fe400078e00ff */
[----:B----4-:R-:W-:-:S05]  /*19480*/  FADD.FTZ R9, R9, R4 ;  /* 0x0000000409097221 */ /* 0x010fca0000010000 */
[----:B------:R-:W1:Y:S02]  /*19490*/  SHFL.BFLY PT, R0, R9, 0x1, 0x1f ;  /* 0x0c201f0009007f89 */ /* 0x000e6400000e0000 */
[----:B-1----:R-:W-:-:S01]  /*194a0*/  FADD.FTZ R10, R9, R0 ;  /* 0x00000000090a7221 */ /* 0x002fc20000010000 */
[----:B------:R-:W-:Y:S02]  /*194b0*/  IMAD.MOV.U32 R9, RZ, RZ, RZ ;  /* 0x000000ffff097224 */ /* 0x000fe400078e00ff */
[----:B------:R-:W-:Y:S02]  /*194c0*/  IMAD.MOV.U32 R0, RZ, RZ, -0x800000 ;  /* 0xff800000ff007424 */ /* 0x000fe400078e00ff */
[----:B------:R-:W-:-:S13]  /*194d0*/  FSETP.NE.FTZ.AND P0, PT, R10, RZ, PT ;  /* 0x000000ff0a00720b */ /* 0x000fda0003f15000 */
[----:B------:R-:W-:Y:S01]  /*194e0*/  @P0 MUFU.RCP R3, R10 ;  /* 0x0000000a00030308 */ /* 0x000fe20000001000 */
[----:B------:R-:W-:Y:S02]  /*194f0*/  WARPGROUP.DEPBAR.LE gsb0, 0x0 ;  /* 0x00008000000079c5 */ /* 0x000fe40000010000 */
[----:B------:R-:W-:-:S06]  /*19500*/  WARPGROUP.ARRIVE ;  /* 0x00000000000079c5 */ /* 0x000fcc0000000000 */
[----:B------:R-:W-:Y:S01]  /*19510*/  QGMMA.64x96x32.F32.E4M3.E4M3 R88, R140, gdesc[UR4], R88, gsb0 ;  /* 0x016000048c587df3 */ /* 0x000fe20008000858 */
[----:B------:R-:W-:Y:S01]  /*19520*/  R2UR UR6, R6 ;  /* 0x00000000060672ca */ /* 0x000fe200000e0000 */
[----:B------:R-:W-:Y:S01]  /*19530*/  FMUL.FTZ R6, R10, 0.00390625 ;  /* 0x3b8000000a067820 */ /* 0x000fe20000410000 */
[----:B------:R-:W-:Y:S02]  /*19540*/  R2UR UR7, R7 ;  /* 0x00000000070772ca */ /* 0x000fe400000e0000 */
[----:B------:R-:W1:Y:S02]  /*19550*/  SHFL.BFLY PT, R7, R2, 0x1, 0x1f ;  /* 0x0c201f0002077f89 */ /* 0x000e6400000e0000 */
[----:B------:R-:W-:-:S13]  /*19560*/  FSETP.NE.FTZ.AND P1, PT, R6, RZ, PT ;  /* 0x000000ff0600720b */ /* 0x000fda0003f35000 */
[----:B------:R-:W3:Y:S01]  /*19570*/  @P1 MUFU.LG2 R6, R6 ;  /* 0x0000000600061308 */ /* 0x000ee20000000c00 */
[----:B------:R-:W-:Y:S01]  /*19580*/  @P1 FMUL.FTZ R4, R65, 0.69314718246459960938 ;  /* 0x3f31721841041820 */ /* 0x000fe20000410000 */
[----:B-1----:R-:W-:Y:S01]  /*19590*/  FADD.FTZ R15, R2, R7 ;  /* 0x00000007020f7221 */ /* 0x002fe20000010000 */
[----:B------:R-:W-:-:S03]  /*195a0*/  IMAD.MOV.U32 R2, RZ, RZ, -0x800000 ;  /* 0xff800000ff027424 */ /* 0x000fc600078e00ff */
[C---:B------:R-:W-:Y:S01]  /*195b0*/  FMUL.FTZ R8, R15.reuse, 0.00390625 ;  /* 0x3b8000000f087820 */ /* 0x040fe20000410000 */
[----:B------:R-:W-:Y:S01]  /*195c0*/  FSETP.NE.FTZ.AND P0, PT, R15, RZ, PT ;  /* 0x000000ff0f00720b */ /* 0x000fe20003f15000 */
[----:B---3--:R-:W-:-:S03]  /*195d0*/  @P1 FMUL.FTZ R7, R6, 0.69314718246459960938 ;  /* 0x3f31721806071820 */ /* 0x008fc60000410000 */
[----:B------:R-:W-:Y:S01]  /*195e0*/  FSETP.NE.FTZ.AND P2, PT, R8, RZ, PT ;  /* 0x000000ff0800720b */ /* 0x000fe20003f55000 */
[----:B------:R-:W-:-:S08]  /*195f0*/  @P1 FFMA.FTZ R0, R4, R13, R7 ;  /* 0x0000000d04001223 */ /* 0x000fd00000010007 */
        /* <DEDUP_REMOVED lines=13> */
.L_x_9774:
[----:B------:R-:W2:Y:S01]  /*196d0*/  LDL.LU R4, [R1+0x18] ;  /* 0x0000180001047983 */ /* 0x000ea20000300800 */
[----:B------:R-:W-:Y:S02]  /*196e0*/  VIADD R5, R5, 0x19c60 ;  /* 0x00019c6005057836 */ /* 0x000fe40000000000 */
        /* <DEDUP_REMOVED lines=57> */
[----:B------:R-:W-:-:S04]  /*19a80*/  SEL R4, RZ, 0x1, P1 ;  /* 0x00000001ff047807 */ /* 0x000fc80000800000 */
[----:B------:R-:W-:-:S07]  /*19a90*/  LOP3.LUT R19, R19, R4, RZ, 0x3c, !PT ;  /* 0x0000000413137212 */ /* 0x000fce00078e3cff */
.L_x_9661:
[----:B------:R-:W2:Y:S08]  /*19aa0*/  S2UR UR4, SR_CgaCtaId ;  /* 0x00000000000479c3 */ /* 0x000eb00000008800 */
[----:B------:R-:W-:Y:S01]  /*19ab0*/  BAR.SYNC.DEFER_BLOCKING 0x5, 0x200 ;  /* 0x0148000000007b1d */ /* 0x000fe20000010000 */
[----:B------:R-:W-:-:S05]  /*19ac0*/  MOV R16, 0x400 ;  /* 0x0000040000107802 */ /* 0x000fca0000000f00 */
[----:B------:R-:W-:Y:S01]  /*19ad0*/  BSSY B0, `(.L_x_9775) ;  /* 0x000021d000007945 */ /* 0x000fe20003800000 */
[----:B--2---:R-:W-:-:S05]  /*19ae0*/  IMAD.U32 R4, RZ, RZ, UR4 ;  /* 0x00000004ff047e24 */ /* 0x004fca000f8e00ff */
[----:B------:R-:W-:Y:S01]  /*19af0*/  LEA R16, R4, R16, 0x18 ;  /* 0x0000001004107211 */ /* 0x000fe200078ec0ff */
[----:B------:R-:W-:Y:S04]  /*19b00*/  STL [R1+0x18], R4 ;  /* 0x0000180401007387 */ /* 0x000fe80000100800 */
[----:B------:R-:W2:Y:S04]  /*19b10*/  LDS.128 R40, [R16+0x19cd0] ;  /* 0x019cd00010287984 */ /* 0x000ea80000000c00 */
[----:B--2---:R2:W-:Y:S04]  /*19b20*/  STL.64 [R1+0x40], R40 ;  /* 0x0000402801007387 */ /* 0x0045e80000100a00 */
[----:B------:R2:W-:Y:S01]  /*19b30*/  STL.64 [R1+0x48], R42 ;  /* 0x0000482a01007387 */ /* 0x0005e20000100a00 */
[----:B------:R-:W-:Y:S06]  /*19b40*/  BAR.ARV 0x4, 0x200 ;  /* 0x0108000000007b1d */ /* 0x000fec0000002000 */
[----:B------:R-:W-:Y:S05]  /*19b50*/  @P0 BRA `(.L_x_9776) ;  /* 0x0000001400c80947 */ /* 0x000fea0003800000 */
[----:B-1---5:R-:W1:Y:S01]  /*19b60*/  S2R R24, SR_TID.X ;  /* 0x0000000000187919 */ /* 0x022e620000002100 */
[----:B------:R-:W-:Y:S01]  /*19b70*/  ULDC.64 UR4, c[0x4][0x70] ;  /* 0x01001c0000047ab9 */ /* 0x000fe20000000a00 */
[----:B------:R-:W3:Y:S04]  /*19b80*/  LDL R37, [R1+0x7c] ;  /* 0x00007c0001257983 */ /* 0x000ee80000100800 */
[----:B------:R-:W4:Y:S01]  /*19b90*/  LDL R59, [R1+0x54] ;  /* 0x00005400013b7983 */ /* 0x000f220000100800 */
[----:B------:R-:W0:Y:S01]  /*19ba0*/  S2R R35, SR_SWINHI ;  /* 0x0000000000237919 */ /* 0x000e220000002f00 */
[----:B------:R-:W-:Y:S02]  /*19bb0*/  F2FP.BF16.F32.PACK_AB R126, R126, R25 ;  /* 0x000000197e7e723e */ /* 0x000fe400000010ff */
[----:B------:R-:W-:Y:S01]  /*19bc0*/  F2FP.BF16.F32.PACK_AB R15, R15, R96 ;  /* 0x000000600f0f723e */ /* 0x000fe200000010ff */
[----:B------:R-:W4:Y:S01]  /*19bd0*/  LDL R61, [R1+0x30] ;  /* 0x00003000013d7983 */ /* 0x000f220000100800 */
[----:B------:R-:W-:-:S02]  /*19be0*/  F2FP.BF16.F32.PACK_AB R8, R8, R97 ;  /* 0x000000610808723e */ /* 0x000fc400000010ff */
[----:B------:R-:W-:Y:S01]  /*19bf0*/  F2FP.BF16.F32.PACK_AB R9, R9, R112 ;  /* 0x000000700909723e */ /* 0x000fe200000010ff */
[----:B------:R-:W4:Y:S01]  /*19c00*/  LDL R55, [R1+0x10] ;  /* 0x0000100001377983 */ /* 0x000f220000100800 */
[----:B------:R-:W-:Y:S02]  /*19c10*/  F2FP.BF16.F32.PACK_AB R12, R12, R113 ;  /* 0x000000710c0c723e */ /* 0x000fe400000010ff */
[----:B------:R-:W-:Y:S01]  /*19c20*/  F2FP.BF16.F32.PACK_AB R3, R92, R3 ;  /* 0x000000035c03723e */ /* 0x000fe200000010ff */
[----:B------:R-:W4:Y:S01]  /*19c30*/  LDL R57, [R1+0x50] ;  /* 0x0000500001397983 */ /* 0x000f220000100800 */
        /* <DEDUP_REMOVED lines=9> */
[----:B------:R-:W-:Y:S02]  /*19cd0*/  F2FP.BF16.F32.PACK_AB R127, R127, R28 ;  /* 0x0000001c7f7f723e */ /* 0x000fe400000010ff */
[----:B------:R-:W-:Y:S02]  /*19ce0*/  F2FP.BF16.F32.PACK_AB R29, R110, R29 ;  /* 0x0000001d6e1d723e */ /* 0x000fe400000010ff */
[----:B------:R-:W-:Y:S02]  /*19cf0*/  F2FP.BF16.F32.PACK_AB R32, R111, R32 ;  /* 0x000000206f20723e */ /* 0x000fe400000010ff */
[----:B-1----:R-:W-:-:S02]  /*19d00*/  LOP3.LUT P0, R4, R24, 0x3, RZ, 0xc0, !PT ;  /* 0x0000000318047812 */ /* 0x002fc4000780c0ff */
[----:B------:R-:W-:Y:S02]  /*19d10*/  MOV R24, R16 ;  /* 0x0000001000187202 */ /* 0x000fe40000000f00 */
[----:B0-----:R-:W-:Y:S02]  /*19d20*/  MOV R25, R35 ;  /* 0x0000002300197202 */ /* 0x001fe40000000f00 */
[----:B------:R-:W-:Y:S02]  /*19d30*/  ISETP.EQ.OR P0, PT, R4, 0x3, !P0 ;  /* 0x000000030400780c */ /* 0x000fe40004702670 */
[----:B------:R-:W-:Y:S02]  /*19d40*/  F2FP.BF16.F32.PACK_AB R27, R118, R27 ;  /* 0x0000001b761b723e */ /* 0x000fe400000010ff */
[----:B------:R-:W-:Y:S02]  /*19d50*/  SEL R38, R15, R8, P0 ;  /* 0x000000080f267207 */ /* 0x000fe40000000000 */
[----:B--2---:R-:W-:-:S02]  /*19d60*/  SEL R40, R8, R15, P0 ;  /* 0x0000000f08287207 */ /* 0x004fc40000000000 */
        /* <DEDUP_REMOVED lines=33> */
[----:B---3--:R-:W-:-:S03]  /*19f80*/  IMAD.WIDE R8, R37, 0x2, R24 ;  /* 0x0000000225087825 */ /* 0x008fc600078e0218 */
[C---:B------:R-:W-:Y:S02]  /*19f90*/  LOP3.LUT R3, R8.reuse, 0x180, RZ, 0xc0, !PT ;  /* 0x0000018008037812 */ /* 0x040fe400078ec0ff */
[----:B------:R-:W-:Y:S02]  /*19fa0*/  IADD3 R10, P5, R8, 0x20, RZ ;  /* 0x00000020080a7810 */ /* 0x000fe40007fbe0ff */
[----:B------:R-:W-:Y:S02]  /*19fb0*/  SHF.R.U64 R3, R3, 0x3, RZ ;  /* 0x0000000303037819 */ /* 0x000fe400000012ff */
[----:B------:R-:W-:Y:S02]  /*19fc0*/  LOP3.LUT R6, R10, 0x180, RZ, 0xc0, !PT ;  /* 0x000001800a067812 */ /* 0x000fe400078ec0ff */
[C---:B------:R-:W-:Y:S02]  /*19fd0*/  IADD3 R14, P4, R8.reuse, 0x3000, RZ ;  /* 0x00003000080e7810 */ /* 0x040fe40007f9e0ff */
[----:B------:R-:W-:-:S02]  /*19fe0*/  IADD3 R27, P3, R8, 0x3020, RZ ;  /* 0x00003020081b7810 */ /* 0x000fc40007f7e0ff */
[C---:B------:R-:W-:Y:S02]  /*19ff0*/  IADD3 R29, P2, R8.reuse, 0x6000, RZ ;  /* 0x00006000081d7810 */ /* 0x040fe40007f5e0ff */
[----:B------:R-:W-:Y:S02]  /*1a000*/  IADD3 R70, P1, R8, 0x6020, RZ ;  /* 0x0000602008467810 */ /* 0x000fe40007f3e0ff */
[----:B------:R-:W-:Y:S02]  /*1a010*/  LOP3.LUT R8, R3, R8, RZ, 0x3c, !PT ;  /* 0x0000000803087212 */ /* 0x000fe400078e3cff */
[----:B------:R-:W-:-:S04]  /*1a020*/  SHF.R.U64 R3, R6, 0x3, RZ ;  /* 0x0000000306037819 */ /* 0x000fc800000012ff */
[----:B------:R-:W-:Y:S02]  /*1a030*/  LOP3.LUT R12, R3, R10, RZ, 0x3c, !PT ;  /* 0x0000000a030c7212 */ /* 0x000fe400078e3cff */
[----:B------:R-:W-:Y:S02]  /*1a040*/  LOP3.LUT R3, R14, 0x180, RZ, 0xc0, !PT ;  /* 0x000001800e037812 */ /* 0x000fe400078ec0ff */
[----:B------:R-:W-:Y:S02]  /*1a050*/  LOP3.LUT R10, R29, 0x180, RZ, 0xc0, !PT ;  /* 0x000001801d0a7812 */ /* 0x000fe400078ec0ff */
[----:B------:R-:W-:Y:S02]  /*1a060*/  SHF.R.U64 R3, R3, 0x3, RZ ;  /* 0x0000000303037819 */ /* 0x000fe400000012ff */
[----:B------:R-:W-:Y:S01]  /*1a070*/  SHF.R.U64 R10, R10, 0x3, RZ ;  /* 0x000000030a0a7819 */ /* 0x000fe200000012ff */
[--C-:B------:R-:W-:Y:S01]  /*1a080*/  IMAD.X R15, RZ, RZ, R9.reuse, P4 ;  /* 0x000000ffff0f7224 */ /* 0x100fe200020e0609 */
[----:B------:R-:W-:Y:S01]  /*1a090*/  LOP3.LUT R14, R3, R14, RZ, 0x3c, !PT ;  /* 0x0000000e030e7212 */ /* 0x000fe200078e3cff */
[--C-:B------:R-:W-:Y:S01]  /*1a0a0*/  IMAD.X R11, RZ, RZ, R9.reuse, P2 ;  /* 0x000000ffff0b7224 */ /* 0x100fe200010e0609 */
[----:B------:R-:W-:Y:S01]  /*1a0b0*/  LOP3.LUT R10, R10, R29, RZ, 0x3c, !PT ;  /* 0x0000001d0a0a7212 */ /* 0x000fe200078e3cff */
[--C-:B------:R-:W-:Y:S01]  /*1a0c0*/  IMAD.X R13, RZ, RZ, R9.reuse, P5 ;  /* 0x000000ffff0d7224 */ /* 0x100fe200028e0609 */
[----:B------:R-:W-:Y:S01]  /*1a0d0*/  LOP3.LUT R6, R27, 0x180, RZ, 0xc0, !PT ;  /* 0x000001801b067812 */ /* 0x000fe200078ec0ff */
[--C-:B------:R-:W-:Y:S01]  /*1a0e0*/  IMAD.X R21, RZ, RZ, R9.reuse, P3 ;  /* 0x000000ffff157224 */ /* 0x100fe200018e0609 */
[----:B------:R-:W-:Y:S01]  /*1a0f0*/  LOP3.LUT R31, R70, 0x180, RZ, 0xc0, !PT ;  /* 0x00000180461f7812 */ /* 0x000fe200078ec0ff */
[----:B------:R-:W-:Y:S01]  /*1a100*/  IMAD.X R7, RZ, RZ, R9, P1 ;  /* 0x000000ffff077224 */ /* 0x000fe200008e0609 */
[----:B----4-:R-:W-:-:S02]  /*1a110*/  LOP3.LUT R3, R5, 0x2, RZ, 0x3c, !PT ;  /* 0x0000000205037812 */ /* 0x010fc400078e3cff */
[----:B------:R-:W-:Y:S01]  /*1a120*/  MOV R53, R8 ;  /* 0x0000000800357202 */ /* 0x000fe20000000f00 */
[----:B------:R-:W-:Y:S01]  /*1a130*/  SHFL.IDX PT, R38, R38, R5, 0x1c1f ;  /* 0x001c1f0526267589 */ /* 0x000fe200000e0000 */
[----:B------:R-:W-:Y:S02]  /*1a140*/  MOV R49, R14 ;  /* 0x0000000e00317202 */ /* 0x000fe40000000f00 */
[----:B------:R-:W-:Y:S01]  /*1a150*/  MOV R45, R10 ;  /* 0x0000000a002d7202 */ /* 0x000fe20000000f00 */
[----:B------:R-:W-:Y:S01]  /*1a160*/  SHFL.IDX PT, R8, R4, R5, 0x1c1f ;  /* 0x001c1f0504087589 */ /* 0x000fe200000e0000 */
[----:B------:R-:W-:-:S03]  /*1a170*/  MOV R51, R12 ;  /* 0x0000000c00337202 */ /* 0x000fc60000000f00 */
[----:B------:R-:W0:Y:S01]  /*1a180*/  SHFL.IDX PT, R9, R28, R3, 0x1c1f ;  /* 0x001c1f031c097589 */ /* 0x000e2200000e0000 */
[----:B------:R-:W-:-:S03]  /*1a190*/  SHF.R.U64 R6, R6, 0x3, RZ ;  /* 0x0000000306067819 */ /* 0x000fc600000012ff */
[----:B------:R-:W1:Y:S01]  /*1a1a0*/  SHFL.IDX PT, R11, R40, R3, 0x1c1f ;  /* 0x001c1f03280b7589 */ /* 0x000e6200000e0000 */
[----:B------:R-:W-:-:S03]  /*1a1b0*/  SHF.R.U64 R31, R31, 0x3, RZ ;  /* 0x000000031f1f7819 */ /* 0x000fc600000012ff */
[----:B------:R-:W-:Y:S04]  /*1a1c0*/  SHFL.IDX PT, R58, R58, R5, 0x1c1f ;  /* 0x001c1f053a3a7589 */ /* 0x000fe800000e0000 */
[----:B------:R2:W3:Y:S04]  /*1a1d0*/  SHFL.IDX PT, R15, R36, R3, 0x1c1f ;  /* 0x001c1f03240f7589 */ /* 0x0004e800000e0000 */
[----:B------:R-:W-:Y:S04]  /*1a1e0*/  SHFL.IDX PT, R42, R42, R5, 0x1c1f ;  /* 0x001c1f052a2a7589 */ /* 0x000fe800000e0000 */
[----:B------:R-:W4:Y:S04]  /*1a1f0*/  SHFL.IDX PT, R13, R44, R3, 0x1c1f ;  /* 0x001c1f032c0d7589 */ /* 0x000f2800000e0000 */
[----:B------:R-:W-:Y:S04]  /*1a200*/  SHFL.IDX PT, R60, R60, R5, 0x1c1f ;  /* 0x001c1f053c3c7589 */ /* 0x000fe800000e0000 */
[----:B------:R-:W4:Y:S04]  /*1a210*/  SHFL.IDX PT, R33, R34, R3, 0x1c1f ;  /* 0x001c1f0322217589 */ /* 0x000f2800000e0000 */
[----:B------:R-:W-:Y:S04]  /*1a220*/  SHFL.IDX PT, R62, R62, R5, 0x1c1f ;  /* 0x001c1f053e3e7589 */ /* 0x000fe800000e0000 */
[----:B------:R-:W4:Y:S01]  /*1a230*/  SHFL.IDX PT, R35, R32, R3, 0x1c1f ;  /* 0x001c1f0320237589 */ /* 0x000f2200000e0000 */
[----:B------:R-:W-:Y:S01]  /*1a240*/  LOP3.LUT R20, R6, R27, RZ, 0x3c, !PT ;  /* 0x0000001b06147212 */ /* 0x000fe200078e3cff */
[----:B--2---:R-:W2:Y:S01]  /*1a250*/  LDC R36, c[0x0][0xbe8] ;  /* 0x0002fa00ff247b82 */ /* 0x004ea20000000800 */
[----:B------:R-:W-:Y:S01]  /*1a260*/  LOP3.LUT R6, R31, R70, RZ, 0x3c, !PT ;  /* 0x000000461f067212 */ /* 0x000fe200078e3cff */
[----:B------:R-:W-:Y:S04]  /*1a270*/  SHFL.IDX PT, R46, R46, R5, 0x1c1f ;  /* 0x001c1f052e2e7589 */ /* 0x000fe800000e0000 */
[----:B------:R-:W-:Y:S04]  /*1a280*/  SHFL.IDX PT, R50, R50, R5, 0x1c1f ;  /* 0x001c1f0532327589 */ /* 0x000fe800000e0000 */
[----:B------:R-:W-:Y:S04]  /*1a290*/  SHFL.IDX PT, R54, R54, R5, 0x1c1f ;  /* 0x001c1f0536367589 */ /* 0x000fe800000e0000 */
[----:B------:R-:W-:Y:S04]  /*1a2a0*/  SHFL.IDX PT, R64, R64, R5, 0x1c1f ;  /* 0x001c1f0540407589 */ /* 0x000fe800000e0000 */
[----:B------:R-:W-:Y:S04]  /*1a2b0*/  SHFL.IDX PT, R66, R66, R5, 0x1c1f ;  /* 0x001c1f0542427589 */ /* 0x000fe800000e0000 */
[----:B------:R3:W-:Y:S04]  /*1a2c0*/  SHFL.IDX PT, R68, R68, R5, 0x1c1f ;  /* 0x001c1f0544447589 */ /* 0x0007e800000e0000 */
[----:B------:R-:W2:Y:S04]  /*1a2d0*/  SHFL.IDX PT, R27, R48, R3, 0x1c1f ;  /* 0x001c1f03301b7589 */ /* 0x000ea800000e0000 */
[----:B------:R-:W2:Y:S04]  /*1a2e0*/  SHFL.IDX PT, R29, R52, R3, 0x1c1f ;  /* 0x001c1f03341d7589 */ /* 0x000ea800000e0000 */
[----:B------:R-:W2:Y:S04]  /*1a2f0*/  SHFL.IDX PT, R31, R56, R3, 0x1c1f ;  /* 0x001c1f03381f7589 */ /* 0x000ea800000e0000 */
[----:B------:R-:W2:Y:S04]  /*1a300*/  SHFL.IDX PT, R37, R30, R3, 0x1c1f ;  /* 0x001c1f031e257589 */ /* 0x000ea800000e0000 */
[----:B------:R-:W2:Y:S04]  /*1a310*/  SHFL.IDX PT, R39, R126, R3, 0x1c1f ;  /* 0x001c1f037e277589 */ /* 0x000ea800000e0000 */
[----:B------:R-:W2:Y:S01]  /*1a320*/  SHFL.IDX PT, R41, R26, R3, 0x1c1f ;  /* 0x001c1f031a297589 */ /* 0x000ea200000e0000 */
[----:B------:R-:W-:-:S02]  /*1a330*/  MOV R43, R6 ;  /* 0x00000006002b7202 */ /* 0x000fc40000000f00 */
[----:B0-----:R-:W-:Y:S02]  /*1a340*/  SEL R4, R8, R9, P0 ;  /* 0x0000000908047207 */ /* 0x001fe40000000000 */
[----:B------:R-:W-:Y:S02]  /*1a350*/  SEL R6, R9, R8, P0 ;  /* 0x0000000809067207 */ /* 0x000fe40000000000 */
[----:B------:R-:W-:Y:S02]  /*1a360*/  MOV R47, R20 ;  /* 0x00000014002f7202 */ /* 0x000fe40000000f00 */
[----:B-1----:R-:W-:Y:S01]  /*1a370*/  SEL R8, R38, R11, P0 ;  /* 0x0000000b26087207 */ /* 0x002fe20000000000 */
[----:B------:R-:W0:Y:S01]  /*1a380*/  LDC.64 R20, c[0x0][0xc00] ;  /* 0x00030000ff147b82 */ /* 0x000e220000000a00 */
[----:B------:R-:W-:Y:S02]  /*1a390*/  SEL R10, R11, R38, P0 ;  /* 0x000000260b0a7207 */ /* 0x000fe40000000000 */
[----:B---3--:R-:W-:-:S02]  /*1a3a0*/  SEL R5, R58, R15, P0 ;  /* 0x0000000f3a057207 */ /* 0x008fc40000000000 */
[----:B------:R-:W-:-:S03]  /*1a3b0*/  SEL R7, R15, R58, P0 ;  /* 0x0000003a0f077207 */ /* 0x000fc60000000000 */
[----:B------:R-:W-:Y:S01]  /*1a3c0*/  BAR.SYNC.DEFER_BLOCKING 0x1, 0x180 ;  /* 0x0046000000007b1d */ /* 0x000fe20000010000 */
[----:B----4-:R-:W-:Y:S02]  /*1a3d0*/  SEL R12, R42, R13, P0 ;  /* 0x0000000d2a0c7207 */ /* 0x010fe40000000000 */
[----:B------:R-:W-:Y:S02]  /*1a3e0*/  SEL R14, R13, R42, P0 ;  /* 0x0000002a0d0e7207 */ /* 0x000fe40000000000 */
[----:B------:R-:W-:Y:S02]  /*1a3f0*/  SEL R9, R60, R33, P0 ;  /* 0x000000213c097207 */ /* 0x000fe40000000000 */
[----:B------:R-:W-:Y:S02]  /*1a400*/  SEL R11, R33, R60, P0 ;  /* 0x0000003c210b7207 */ /* 0x000fe40000000000 */
[----:B------:R-:W-:Y:S02]  /*1a410*/  SEL R13, R62, R35, P0 ;  /* 0x000000233e0d7207 */ /* 0x000fe40000000000 */
[----:B------:R-:W-:-:S02]  /*1a420*/  SEL R15, R35, R62, P0 ;  /* 0x0000003e230f7207 */ /* 0x000fc40000000000 */
[----:B------:R-:W-:-:S04]  /*1a430*/  ISETP.NE.U32.AND P2, PT, RZ, UR4, PT ;  /* 0x00000004ff007c0c */ /* 0x000fc8000bf45070 */
[----:B------:R-:W-:Y:S01]  /*1a440*/  ISETP.NE.AND.EX P2, PT, RZ, UR5, PT, P2 ;  /* 0x00000005ff007c0c */ /* 0x000fe2000bf45320 */
[----:B------:R-:W-:Y:S01]  /*1a450*/  ULDC.64 UR4, c[0x0][0xc08] ;  /* 0x0003020000047ab9 */ /* 0x000fe20000000a00 */
[----:B------:R2:W-:Y:S04]  /*1a460*/  STSM.16.M88.4 [R53], R4 ;  /* 0x0000000435007844 */ /* 0x0005e80000000200 */
[----:B------:R1:W-:Y:S04]  /*1a470*/  STSM.16.M88.4 [R51], R8 ;  /* 0x0000000833007844 */ /* 0x0003e80000000200 */
[----:B------:R3:W-:Y:S01]  /*1a480*/  STSM.16.M88.4 [R49], R12 ;  /* 0x0000000c31007844 */ /* 0x0007e20000000200 */
[----:B--2---:R-:W-:-:S02]  /*1a490*/  SEL R4, R46, R27, P0 ;  /* 0x0000001b2e047207 */ /* 0x004fc40000000000 */
[----:B------:R-:W-:Y:S02]  /*1a4a0*/  SEL R6, R27, R46, P0 ;  /* 0x0000002e1b067207 */ /* 0x000fe40000000000 */
[----:B-1----:R-:W-:Y:S02]  /*1a4b0*/  SEL R8, R50, R29, P0 ;  /* 0x0000001d32087207 */ /* 0x002fe40000000000 */
[----:B------:R-:W-:Y:S02]  /*1a4c0*/  SEL R10, R29, R50, P0 ;  /* 0x000000321d0a7207 */ /* 0x000fe40000000000 */
[----:B---3--:R-:W-:Y:S02]  /*1a4d0*/  SEL R12, R54, R31, P0 ;  /* 0x0000001f360c7207 */ /* 0x008fe40000000000 */
[----:B------:R-:W-:Y:S02]  /*1a4e0*/  SEL R14, R31, R54, P0 ;  /* 0x000000361f0e7207 */ /* 0x000fe40000000000 */
[----:B------:R-:W-:-:S02]  /*1a4f0*/  SEL R5, R64, R37, P0 ;  /* 0x0000002540057207 */ /* 0x000fc40000000000 */
[----:B------:R-:W-:Y:S02]  /*1a500*/  SEL R7, R37, R64, P0 ;  /* 0x0000004025077207 */ /* 0x000fe40000000000 */
[----:B------:R-:W-:Y:S02]  /*1a510*/  SEL R9, R66, R39, P0 ;  /* 0x0000002742097207 */ /* 0x000fe40000000000 */
[----:B------:R-:W-:Y:S02]  /*1a520*/  SEL R11, R39, R66, P0 ;  /* 0x00000042270b7207 */ /* 0x000fe40000000000 */
[----:B------:R-:W-:Y:S02]  /*1a530*/  SEL R13, R68, R41, P0 ;  /* 0x00000029440d7207 */ /* 0x000fe40000000000 */
[----:B------:R-:W-:Y:S02]  /*1a540*/  SEL R15, R41, R68, P0 ;  /* 0x00000044290f7207 */ /* 0x000fe40000000000 */
[----:B------:R-:W-:-:S04]  /*1a550*/  ISETP.NE.U32.AND P0, PT, RZ, UR4, PT ;  /* 0x00000004ff007c0c */ /* 0x000fc8000bf05070 */
[----:B------:R-:W-:Y:S01]  /*1a560*/  ISETP.NE.AND.EX P0, PT, RZ, UR5, PT, P0 ;  /* 0x00000005ff007c0c */ /* 0x000fe2000bf05300 */
[----:B0-----:R-:W-:Y:S01]  /*1a570*/  IMAD.WIDE R26, R59, 0x4, R20 ;  /* 0x000000043b1a7825 */ /* 0x001fe200078e0214 */
[----:B------:R0:W-:Y:S04]  /*1a580*/  STSM.16.M88.4 [R47], R4 ;  /* 0x000000042f007844 */ /* 0x0001e80000000200 */
[----:B------:R1:W-:Y:S07]  /*1a590*/  STSM.16.M88.4 [R45], R8 ;  /* 0x000000082d007844 */ /* 0x0003ee0000000200 */
[----:B------:R-:W0:Y:S01]  /*1a5a0*/  @P0 LDC.64 R20, c[0x0][0xc08] ;  /* 0x00030200ff140b82 */ /* 0x000e220000000a00 */
[----:B------:R2:W-:Y:S01]  /*1a5b0*/  STSM.16.M88.4 [R43], R12 ;  /* 0x0000000c2b007844 */ /* 0x0005e20000000200 */
[----:B------:R-:W-:Y:S01]  /*1a5c0*/  ULDC UR4, c[0x0][0xa88] ;  /* 0x0002a20000047ab9 */ /* 0x000fe20000000800 */
[----:B------:R-:W-:-:S05]  /*1a5d0*/  IMAD.MOV.U32 R3, RZ, RZ, RZ ;  /* 0x000000ffff037224 */ /* 0x000fca00078e00ff */
[----:B------:R-:W-:Y:S01]  /*1a5e0*/  BAR.SYNC.DEFER_BLOCKING 0x1, 0x180 ;  /* 0x0046000000007b1d */ /* 0x000fe20000010000 */
[----:B------:R-:W-:Y:S02]  /*1a5f0*/  IMAD.U32 R39, RZ, RZ, UR4 ;  /* 0x00000004ff277e24 */ /* 0x000fe4000f8e00ff */
[----:B0-----:R-:W-:-:S03]  /*1a600*/  @P0 IMAD.WIDE R4, R59, 0x4, R20 ;  /* 0x000000043b040825 */ /* 0x001fc600078e0214 */
[----:B------:R0:W5:Y:S04]  /*1a610*/  @P2 LDG.E R3, desc[UR42][R26.64] ;  /* 0x0000002a1a032981 */ /* 0x000168000c1e1900 */
[----:B------:R0:W5:Y:S01]  /*1a620*/  @P0 LDG.E R39, desc[UR42][R4.64] ;  /* 0x0000002a04270981 */ /* 0x000162000c1e1900 */
[----:B------:R-:W-:-:S13]  /*1a630*/  ISETP.NE.AND P1, PT, R36, 0x1, PT ;  /* 0x000000012400780c */ /* 0x000fda0003f25270 */
[----:B------:R-:W3:Y:S08]  /*1a640*/  @P1 LDC R6, c[0x0][0xbec] ;  /* 0x0002fb00ff061b82 */ /* 0x000ef00000000800 */
[----:B-1----:R-:W1:Y:S01]  /*1a650*/  @P1 LDC R9, c[0x0][0xbf0] ;  /* 0x0002fc00ff091b82 */ /* 0x002e620000000800 */
[----:B--2---:R-:W-:Y:S01]  /*1a660*/  IMAD.IADD R13, R61, 0x1, R55 ;  /* 0x000000013d0d7824 */ /* 0x004fe200078e0237 */
[----:B------:R-:W-:-:S03]  /*1a670*/  SHF.R.S32.HI R37, RZ, 0x1f, R57 ;  /* 0x0000001fff257819 */ /* 0x000fc60000011439 */
[----:B------:R-:W-:Y:S02]  /*1a680*/  IMAD.MOV.U32 R7, RZ, RZ, R13 ;  /* 0x000000ffff077224 */ /* 0x000fe400078e000d */
[----:B---3--:R-:W-:Y:S01]  /*1a690*/  @P1 IMAD.HI.U32 R6, R13, R6, RZ ;  /* 0x000000060d061227 */ /* 0x008fe200078e00ff */
[----:B0-----:R-:W-:Y:S06]  /*1a6a0*/  @P0 BRA `(.L_x_9777) ;  /* 0x0000000000100947 */ /* 0x001fec0003800000 */
[----:B------:R-:W-:Y:S05]  /*1a6b0*/  @!P2 BRA `(.L_x_9777) ;  /* 0x00000000000ca947 */ /* 0x000fea0003800000 */
[----:B------:R-:W2:Y:S04]  /*1a6c0*/  LDG.E R4, desc[UR42][R26.64] ;  /* 0x0000002a1a047981 */ /* 0x000ea8000c1e1900 */
[----:B-----5:R-:W2:Y:S02]  /*1a6d0*/  LDG.E R39, desc[UR42][R26.64+0x4] ;  /* 0x0000042a1a277981 */ /* 0x020ea4000c1e1900 */
[----:B--2---:R-:W-:-:S07]  /*1a6e0*/  IMAD.IADD R39, R39, 0x1, -R4 ;  /* 0x0000000127277824 */ /* 0x004fce00078e0a04 */
.L_x_9777:
[----:B------:R-:W2:Y:S01]  /*1a6f0*/  LDL R50, [R1+0x3c] ;  /* 0x00003c0001327983 */ /* 0x000ea20000100800 */
[----:B------:R-:W-:-:S03]  /*1a700*/  ULDC.64 UR4, c[0x0][0xb90] ;  /* 0x0002e40000047ab9 */ /* 0x000fc60000000a00 */
[----:B------:R-:W3:Y:S01]  /*1a710*/  LDL R14, [R1+0x78] ;  /* 0x00007800010e7983 */ /* 0x000ee20000100800 */
[----:B------:R-:W0:Y:S01]  /*1a720*/  S2R R4, SR_TID.X ;  /* 0x0000000000047919 */ /* 0x000e220000002100 */
[----:B------:R-:W4:Y:S01]  /*1a730*/  S2R R15, SR_TID.X ;  /* 0x00000000000f7919 */ /* 0x000f220000002100 */
[--C-:B-----5:R-:W-:Y:S01]  /*1a740*/  SHF.R.S32.HI R21, RZ, 0x1f, R3.reuse ;  /* 0x0000001fff157819 */ /* 0x120fe20000011403 */
[----:B------:R-:W-:Y:S01]  /*1a750*/  IMAD.MOV.U32 R20, RZ, RZ, R3 ;  /* 0x000000ffff147224 */ /* 0x000fe200078e0003 */
[----:B-1----:R-:W-:Y:S02]  /*1a760*/  @P1 SHF.R.U32.HI R7, RZ, R9, R6 ;  /* 0x00000009ff071219 */ /* 0x002fe40000011606 */
[----:B------:R-:W-:Y:S01]  /*1a770*/  SHF.R.S32.HI R38, RZ, 0x1f, R59 ;  /* 0x0000001fff267819 */ /* 0x000fe2000001143b */
[----:B------:R-:W-:Y:S01]  /*1a780*/  IMAD R39, R39, R36, RZ ;  /* 0x0000002427277224 */ /* 0x000fe200078e02ff */
[----:B------:R1:W5:Y:S01]  /*1a790*/  LDL R49, [R1+0x84] ;  /* 0x0000840001317983 */ /* 0x0003620000100800 */
[----:B------:R-:W1:Y:S03]  /*1a7a0*/  @P1 LDC R45, c[0x0][0xbec] ;  /* 0x0002fb00ff2d1b82 */ /* 0x000e660000000800 */
[----:B------:R0:W5:Y:S02]  /*1a7b0*/  LDL R48, [R1+0x5c] ;  /* 0x00005c0001307983 */ /* 0x0001640000100800 */
[----:B0-----:R-:W-:-:S05]  /*1a7c0*/  VIADD R47, R4, 0xffffff80 ;  /* 0xffffff80042f7836 */ /* 0x001fca0000000000 */
[----:B------:R-:W-:-:S04]  /*1a7d0*/  SHF.R.S32.HI R51, RZ, 0x1f, R47 ;  /* 0x0000001fff337819 */ /* 0x000fc8000001142f */
[----:B------:R-:W-:Y:S01]  /*1a7e0*/  LEA.HI R51, R51, R47, RZ, 0x2 ;  /* 0x0000002f33337211 */ /* 0x000fe200078f10ff */
[----:B------:R-:W-:-:S03]  /*1a7f0*/  IMAD R4, R37, UR4, RZ ;  /* 0x0000000425047c24 */ /* 0x000fc6000f8e02ff */
[----:B------:R-:W-:Y:S01]  /*1a800*/  SHF.R.S32.HI R51, RZ, 0x2, R51 ;  /* 0x00000002ff337819 */ /* 0x000fe20000011433 */
[C---:B------:R-:W-:Y:S02]  /*1a810*/  IMAD R11, R57.reuse, UR5, R4 ;  /* 0x00000005390b7c24 */ /* 0x040fe4000f8e0204 */
[----:B------:R-:W-:Y:S01]  /*1a820*/  IMAD.WIDE.U32 R4, R57, UR4, R20 ;  /* 0x0000000439047c25 */ /* 0x000fe2000f8e0014 */
[----:B------:R-:W-:Y:S01]  /*1a830*/  SEL R38, R38, RZ, !P2 ;  /* 0x000000ff26267207 */ /* 0x000fe20005000000 */
[----:B------:R-:W-:Y:S01]  /*1a840*/  ULDC.64 UR4, c[0x0][0xb98] ;  /* 0x0002e60000047ab9 */ /* 0x000fe20000000a00 */
[----:B------:R-:W-:Y:S01]  /*1a850*/  SEL R20, R59, RZ, !P2 ;  /* 0x000000ff3b147207 */ /* 0x000fe20005000000 */
[----:B------:R-:W-:Y:S02]  /*1a860*/  IMAD.IADD R5, R5, 0x1, R11 ;  /* 0x0000000105057824 */ /* 0x000fe400078e020b */
[----:B------:R-:W-:Y:S02]  /*1a870*/  IMAD R11, R38, UR4, RZ ;  /* 0x00000004260b7c24 */ /* 0x000fe4000f8e02ff */
[----:B------:R-:W-:-:S04]  /*1a880*/  IMAD.WIDE.U32 R4, R20, UR4, R4 ;  /* 0x0000000414047c25 */ /* 0x000fc8000f8e0004 */
[----:B------:R-:W-:Y:S01]  /*1a890*/  IMAD R10, R20, UR5, R11 ;  /* 0x00000005140a7c24 */ /* 0x000fe2000f8e020b */
[----:B------:R-:W-:Y:S01]  /*1a8a0*/  SHF.R.S32.HI R11, RZ, 0x1f, R7 ;  /* 0x0000001fff0b7819 */ /* 0x000fe20000011407 */
[----:B------:R-:W-:Y:S01]  /*1a8b0*/  ULDC.64 UR4, c[0x0][0xb88] ;  /* 0x0002e20000047ab9 */ /* 0x000fe20000000a00 */
[----:B------:R-:W-:Y:S01]  /*1a8c0*/  IADD3 R4, P0, R7, R4, RZ ;  /* 0x0000000407047210 */ /* 0x000fe20007f1e0ff */
[----:B----4-:R-:W-:-:S03]  /*1a8d0*/  VIADD R30, R15, 0xffffff80 ;  /* 0xffffff800f1e7836 */ /* 0x010fc60000000000 */
[----:B------:R-:W-:Y:S02]  /*1a8e0*/  IADD3.X R5, R11, R5, R10, P0, !PT ;  /* 0x000000050b057210 */ /* 0x000fe400007fe40a */
        /* <DEDUP_REMOVED lines=9> */
[----:B--2---:R-:W-:-:S04]  /*1a980*/  IMAD R9, R51, 0x20, R50 ;  /* 0x0000002033097824 */ /* 0x004fc800078e0232 */
[----:B------:R-:W-:-:S04]  /*1a990*/  IMAD.WIDE R24, R9, 0x2, R24 ;  /* 0x0000000209187825 */ /* 0x000fc800078e0218 */
[----:B------:R-:W-:-:S04]  /*1a9a0*/  IMAD.MOV R9, RZ, RZ, -R7 ;  /* 0x000000ffff097224 */ /* 0x000fc800078e0a07 */
[----:B------:R-:W-:-:S05]  /*1a9b0*/  IMAD R9, R36, R9, R13 ;  /* 0x0000000924097224 */ /* 0x000fca00078e020d */
[----:B------:R-:W-:Y:S01]  /*1a9c0*/  SHF.R.S32.HI R6, RZ, 0x1f, R9 ;  /* 0x0000001fff067819 */ /* 0x000fe20000011409 */
[----:B------:R-:W-:-:S04]  /*1a9d0*/  IMAD.WIDE.U32 R4, R9, UR4, R4 ;  /* 0x0000000409047c25 */ /* 0x000fc8000f8e0004 */
[----:B------:R-:W-:-:S04]  /*1a9e0*/  IMAD R6, R6, UR4, RZ ;  /* 0x0000000406067c24 */ /* 0x000fc8000f8e02ff */
[----:B------:R-:W-:Y:S01]  /*1a9f0*/  IMAD R7, R9, UR5, R6 ;  /* 0x0000000509077c24 */ /* 0x000fe2000f8e0206 */
[----:B------:R-:W-:Y:S02]  /*1aa00*/  ULDC.64 UR4, c[0x0][0xb50] ;  /* 0x0002d40000047ab9 */ /* 0x000fe40000000a00 */
[----:B------:R-:W-:Y:S01]  /*1aa10*/  LEA R6, P0, R4, UR4, 0x2 ;  /* 0x0000000404067c11 */ /* 0x000fe2000f8010ff */
[----:B------:R-:W-:-:S05]  /*1aa20*/  IMAD.IADD R5, R5, 0x1, R7 ;  /* 0x0000000105057824 */ /* 0x000fca00078e0207 */
[----:B------:R-:W-:Y:S01]  /*1aa30*/  LEA.HI.X R10, R4, UR5, R5, 0x2, P0 ;  /* 0x00000005040a7c11 */ /* 0x000fe200080f1405 */
[----:B------:R-:W-:Y:S01]  /*1aa40*/  SHFL.IDX PT, R40, R6, RZ, 0x1c1f ;  /* 0x001c1fff06287589 */ /* 0x000fe200000e0000 */
[----:B------:R-:W-:Y:S01]  /*1aa50*/  IADD3 R13, P2, R24, 0x1800, RZ ;  /* 0x00001800180d7810 */ /* 0x000fe20007f5e0ff */
[----:B---3--:R-:W-:Y:S01]  /*1aa60*/  IMAD.IADD R14, R14, 0x1, R55 ;  /* 0x000000010e0e7824 */ /* 0x008fe200078e0237 */
[----:B------:R-:W-:Y:S01]  /*1aa70*/  ULDC.64 UR4, c[0x0][0xaa0] ;  /* 0x0002a80000047ab9 */ /* 0x000fe20000000a00 */
[----:B------:R-:W2:Y:S01]  /*1aa80*/  SHFL.IDX PT, R41, R10, RZ, 0x1c1f ;  /* 0x001c1fff0a297589 */ /* 0x000ea200000e0000 */
[----:B------:R-:W-:Y:S01]  /*1aa90*/  LOP3.LUT P0, RZ, R15, 0x3, RZ, 0xc0, !PT ;  /* 0x000000030fff7812 */ /* 0x000fe2000780c0ff */
[----:B------:R-:W-:-:S03]  /*1aaa0*/  IMAD.X R9, RZ, RZ, R25, P2 ;  /* 0x000000ffff097224 */ /* 0x000fc600010e0619 */
[----:B------:R-:W-:-:S13]  /*1aab0*/  ISETP.GE.OR P2, PT, R14, R39, P0 ;  /* 0x000000270e00720c */ /* 0x000fda0000746670 */
[----:B--2---:R2:W-:Y:S02]  /*1aac0*/  @!P2 ST.E desc[UR42][R40.64], R0 ;  /* 0x000000002800a985 */ /* 0x0045e4000c10192a */
[----:B--2---:R-:W-:Y:S02]  /*1aad0*/  IMAD R0, R46, 0x60, R51 ;  /* 0x000000602e007824 */ /* 0x004fe400078e0233 */
[----:B------:R-:W-:Y:S04]  /*1aae0*/  SHFL.IDX PT, R42, R6, 0x1, 0x1c1f ;  /* 0x003c1f00062a7f89 */ /* 0x000fe800000e0000 */
[----:B------:R-:W2:Y:S01]  /*1aaf0*/  SHFL.IDX PT, R43, R10, 0x1, 0x1c1f ;  /* 0x003c1f000a2b7f89 */ /* 0x000ea200000e0000 */
[----:B------:R-:W-:Y:S01]  /*1ab00*/  VIADD R4, R14, 0x8 ;  /* 0x000000080e047836 */ /* 0x000fe20000000000 */
[----:B------:R-:W3:Y:S02]  /*1ab10*/  @P1 LDC R41, c[0x0][0xbf0] ;  /* 0x0002fc00ff291b82 */ /* 0x000ee40000000800 */
[----:B------:R0:W5:Y:S02]  /*1ab20*/  LDL R46, [R1+0x60] ;  /* 0x00006000012e7983 */ /* 0x0001640000100800 */
[----:B------:R-:W-:Y:S01]  /*1ab30*/  ISETP.GE.OR P0, PT, R4, R39, P0 ;  /* 0x000000270400720c */ /* 0x000fe20000706670 */
[----:B------:R-:W-:Y:S01]  /*1ab40*/  IMAD R44, R21, UR4, RZ ;  /* 0x00000004152c7c24 */ /* 0x000fe2000f8e02ff */
[----:B------:R-:W-:-:S03]  /*1ab50*/  LOP3.LUT R8, R13, 0x180, RZ, 0xc0, !PT ;  /* 0x000001800d087812 */ /* 0x000fc600078ec0ff */
[----:B------:R-:W-:Y:S01]  /*1ab60*/  IMAD R21, R3, UR5, R44 ;  /* 0x0000000503157c24 */ /* 0x000fe2000f8e022c */
[----:B------:R-:W-:Y:S01]  /*1ab70*/  SHF.R.U64 R8, R8, 0x3, RZ ;  /* 0x0000000308087819 */ /* 0x000fe200000012ff */
[----:B------:R-:W-:Y:S01]  /*1ab80*/  IMAD.IADD R40, R55, 0x1, R0 ;  /* 0x0000000137287824 */ /* 0x000fe200078e0200 */
[----:B------:R-:W-:Y:S02]  /*1ab90*/  IADD3 R27, P5, R24, 0x4800, RZ ;  /* 0x00004800181b7810 */ /* 0x000fe40007fbe0ff */
[----:B------:R-:W-:-:S03]  /*1aba0*/  LOP3.LUT R8, R8, R13, RZ, 0x3c, !PT ;  /* 0x0000000d08087212 */ /* 0x000fc600078e3cff */
[----:B--2---:R2:W-:Y:S01]  /*1abb0*/  @!P0 ST.E desc[UR42][R42.64], R2 ;  /* 0x000000022a008985 */ /* 0x0045e2000c10192a */
[C---:B------:R-:W-:Y:S02]  /*1abc0*/  IADD3 R13, P6, R24.reuse, 0x3000, RZ ;  /* 0x00003000180d7810 */ /* 0x040fe40007fde0ff */
[----:B------:R-:W-:Y:S01]  /*1abd0*/  IADD3 R29, P4, R24, 0x6000, RZ ;  /* 0x00006000181d7810 */ /* 0x000fe20007f9e0ff */
[----:B-1----:R-:W-:-:S04]  /*1abe0*/  @P1 IMAD.HI.U32 R0, R40, R45, RZ ;  /* 0x0000002d28001227 */ /* 0x002fc800078e00ff */
[----:B--2---:R-:W-:Y:S01]  /*1abf0*/  IMAD.WIDE.U32 R2, R3, UR4, RZ ;  /* 0x0000000403027c25 */ /* 0x004fe2000f8e00ff */
[----:B------:R-:W-:Y:S01]  /*1ac00*/  ULDC.64 UR4, c[0x0][0xae8] ;  /* 0x0002ba0000047ab9 */ /* 0x000fe20000000a00 */
[----:B------:R-:W-:Y:S01]  /*1ac10*/  IADD3 R7, P3, R24, 0x7800, RZ ;  /* 0x0000780018077810 */ /* 0x000fe20007f7e0ff */
[----:B------:R-:W5:Y:S01]  /*1ac20*/  LD.E.128 R8, desc[UR42][R8.64] ;  /* 0x0000002a08087980 */ /* 0x000f62000c101d00 */
[----:B------:R-:W-:Y:S02]  /*1ac30*/  IMAD.IADD R3, R3, 0x1, R21 ;  /* 0x0000000103037824 */ /* 0x000fe400078e0215 */
[----:B------:R-:W-:Y:S02]  /*1ac40*/  IMAD R37, R37, UR4, RZ ;  /* 0x0000000425257c24 */ /* 0x000fe4000f8e02ff */
[----:B------:R-:W-:Y:S01]  /*1ac50*/  IMAD.WIDE.U32 R2, R57, UR4, R2 ;  /* 0x0000000439027c25 */ /* 0x000fe2000f8e0002 */
[----:B------:R-:W-:-:S03]  /*1ac60*/  LOP3.LUT R12, R13, 0x180, RZ, 0xc0, !PT ;  /* 0x000001800d0c7812 */ /* 0x000fc600078ec0ff */
[----:B------:R-:W-:Y:S01]  /*1ac70*/  IMAD R37, R57, UR5, R37 ;  /* 0x0000000539257c24 */ /* 0x000fe2000f8e0225 */
[----:B------:R-:W-:Y:S01]  /*1ac80*/  LOP3.LUT R26, R27, 0x180, RZ, 0xc0, !PT ;  /* 0x000001801b1a7812 */ /* 0x000fe200078ec0ff */
[----:B------:R-:W-:Y:S01]  /*1ac90*/  ULDC.64 UR4, c[0x0][0xaf0] ;  /* 0x0002bc0000047ab9 */ /* 0x000fe20000000a00 */
[----:B------:R-:W-:Y:S01]  /*1aca0*/  LOP3.LUT R28, R29, 0x180, RZ, 0xc0, !PT ;  /* 0x000001801d1c7812 */ /* 0x000fe200078ec0ff */
[----:B------:R-:W-:Y:S01]  /*1acb0*/  IMAD.IADD R3, R3, 0x1, R37 ;  /* 0x0000000103037824 */ /* 0x000fe200078e0225 */
[----:B------:R-:W-:Y:S01]  /*1acc0*/  LOP3.LUT R5, R24, 0x180, RZ, 0xc0, !PT ;  /* 0x0000018018057812 */ /* 0x000fe200078ec0ff */
[----:B------:R-:W-:Y:S01]  /*1acd0*/  IMAD.MOV.U32 R37, RZ, RZ, R40 ;  /* 0x000000ffff257224 */ /* 0x000fe200078e0028 */
[----:B------:R-:W-:Y:S01]  /*1ace0*/  LOP3.LUT R6, R7, 0x180, RZ, 0xc0, !PT ;  /* 0x0000018007067812 */ /* 0x000fe200078ec0ff */
[----:B------:R-:W-:Y:S01]  /*1acf0*/  IMAD R21, R38, UR4, RZ ;  /* 0x0000000426157c24 */ /* 0x000fe2000f8e02ff */
[----:B---3--:R-:W-:Y:S02]  /*1ad00*/  @P1 SHF.R.U32.HI R37, RZ, R41, R0 ;  /* 0x00000029ff251219 */ /* 0x008fe40000011600 */
[----:B------:R-:W-:-:S02]  /*1ad10*/  SHF.R.U64 R12, R12, 0x3, RZ ;  /* 0x000000030c0c7819 */ /* 0x000fc400000012ff */
[----:B------:R-:W-:Y:S02]  /*1ad20*/  SHF.R.U64 R26, R26, 0x3, RZ ;  /* 0x000000031a1a7819 */ /* 0x000fe400000012ff */
[----:B------:R-:W-:Y:S02]  /*1ad30*/  SHF.R.U64 R28, R28, 0x3, RZ ;  /* 0x000000031c1c7819 */ /* 0x000fe400000012ff */
[----:B------:R-:W-:Y:S01]  /*1ad40*/  SHF.R.U64 R5, R5, 0x3, RZ ;  /* 0x0000000305057819 */ /* 0x000fe200000012ff */
[----:B------:R-:W-:Y:S01]  /*1ad50*/  IMAD R41, R20, UR5, R21 ;  /* 0x0000000514297c24 */ /* 0x000fe2000f8e0215 */
[----:B------:R-:W-:Y:S01]  /*1ad60*/  SHF.R.U64 R6, R6, 0x3, RZ ;  /* 0x0000000306067819 */ /* 0x000fe200000012ff */
        /* <DEDUP_REMOVED lines=13> */
[----:B------:R-:W5:Y:S01]  /*1ae40*/  LD.E.128 R12, desc[UR42][R12.64] ;  /* 0x0000002a0c0c7980 */ /* 0x000f62000c101d00 */
[----:B------:R-:W-:-:S02]  /*1ae50*/  IMAD.MOV.U32 R5, RZ, RZ, R25 ;  /* 0x000000ffff057224 */ /* 0x000fc400078e0019 */
[----:B------:R-:W-:Y:S01]  /*1ae60*/  IMAD.IADD R21, R21, 0x1, R41 ;  /* 0x0000000115157824 */ /* 0x000fe200078e0229 */
[----:B------:R-:W5:Y:S01]  /*1ae70*/  LD.E.128 R24, desc[UR42][R26.64] ;  /* 0x0000002a1a187980 */ /* 0x000f62000c101d00 */
[----:B------:R-:W-:Y:S02]  /*1ae80*/  IMAD R0, R0, UR4, RZ ;  /* 0x0000000400007c24 */ /* 0x000fe4000f8e02ff */
[----:B------:R-:W-:Y:S01]  /*1ae90*/  IMAD R41, R36, R3, R40 ;  /* 0x0000000324297224 */ /* 0x000fe200078e0228 */
[----:B------:R-:W5:Y:S01]  /*1aea0*/  LD.E.128 R4, desc[UR42][R4.64] ;  /* 0x0000002a04047980 */ /* 0x000f62000c101d00 */
[----:B------:R-:W-:-:S03]  /*1aeb0*/  IMAD R43, R37, UR5, R0 ;  /* 0x00000005252b7c24 */ /* 0x000fc6000f8e0200 */
[----:B------:R-:W5:Y:S01]  /*1aec0*/  LD.E.128 R28, desc[UR42][R28.64] ;  /* 0x0000002a1c1c7980 */ /* 0x000f62000c101d00 */
[----:B------:R-:W-:-:S03]  /*1aed0*/  SHF.R.S32.HI R0, RZ, 0x1f, R41 ;  /* 0x0000001fff007819 */ /* 0x000fc60000011429 */
        /* <DEDUP_REMOVED lines=11> */
[----:B------:R-:W-:Y:S02]  /*1af90*/  IMAD.IADD R44, R51, 0x1, R55 ;  /* 0x00000001332c7824 */ /* 0x000fe400078e0237 */
        /* <DEDUP_REMOVED lines=19> */
[----:B------:R-:W-:Y:S02]  /*1b0d0*/  @!P2 LEA R40, P4, R46, R20, 0x1 ;  /* 0x000000142e28a211 */ /* 0x000fe400078808ff */
[----:B--2---:R-:W-:Y:S01]  /*1b0e0*/  @!P0 IMAD.WIDE R2, R50, 0x2, R20 ;  /* 0x0000000232028825 */ /* 0x004fe200078e0214 */
[-C--:B------:R-:W-:Y:S02]  /*1b0f0*/  @!P1 LEA.HI.X R37, R48, R21.reuse, R49, 0x1, P3 ;  /* 0x0000001530259211 */ /* 0x080fe400018f0c31 */
[----:B------:R-:W-:Y:S02]  /*1b100*/  @!P2 LEA.HI.X R41, R46, R21, R47, 0x1, P4 ;  /* 0x000000152e29a211 */ /* 0x000fe400020f0c2f */
[----:B------:R3:W-:Y:S04]  /*1b110*/  @!P0 ST.E.128 desc[UR42][R2.64], R4 ;  /* 0x0000000402008985 */ /* 0x0007e8000c101d2a */
[----:B------:R3:W-:Y:S04]  /*1b120*/  @!P1 ST.E.128 desc[UR42][R36.64], R12 ;  /* 0x0000000c24009985 */ /* 0x0007e8000c101d2a */
[----:B------:R3:W-:Y:S02]  /*1b130*/  @!P2 ST.E.128 desc[UR42][R40.64], R28 ;  /* 0x0000001c2800a985 */ /* 0x0007e4000c101d2a */
.L_x_9779:
[----:B------:R-:W-:Y:S05]  /*1b140*/  BSYNC B1 ;  /* 0x0000000000017941 */ /* 0x000fea0003800000 */
.L_x_9778:
[----:B0-----:R-:W-:Y:S01]  /*1b150*/  VIADD R0, R44, 0x60 ;  /* 0x000000602c007836 */ /* 0x001fe20000000000 */
[----:B---3-5:R0:W3:Y:S04]  /*1b160*/  SHFL.IDX PT, R5, R42, 0x1, 0x1c1f ;  /* 0x003c1f002a057f89 */ /* 0x0280e800000e0000 */
[----:B------:R-:W-:Y:S01]  /*1b170*/  ISETP.GE.AND P0, PT, R0, R39, PT ;  /* 0x000000270000720c */ /* 0x000fe20003f06270 */
[----:B------:R0:W4:-:S12]  /*1b180*/  SHFL.IDX PT, R4, R38, 0x1, 0x1c1f ;  /* 0x003c1f0026047f89 */ /* 0x00011800000e0000 */
[----:B0-----:R-:W-:Y:S05]  /*1b190*/  @P0 BRA `(.L_x_9780) ;  /* 0x0000000800c00947 */ /* 0x001fea0003800000 */
[----:B------:R-:W-:Y:S02]  /*1b1a0*/  ULDC UR4, c[0x0][0xac8] ;  /* 0x0002b20000047ab9 */ /* 0x000fe40000000800 */
[----:B------:R-:W-:Y:S02]  /*1b1b0*/  ISETP.GE.AND P2, PT, R48, UR4, PT ;  /* 0x0000000430007c0c */ /* 0x000fe4000bf46270 */
[----:B------:R-:W-:-:S11]  /*1b1c0*/  ISETP.GE.AND P1, PT, R50, UR4, PT ;  /* 0x0000000432007c0c */ /* 0x000fd6000bf26270 */
[----:B----4-:R-:W-:Y:S02]  /*1b1d0*/  @!P2 LEA R6, P0, R48, R4, 0x1 ;  /* 0x000000043006a211 */ /* 0x010fe400078008ff */
[----:B---3--:R-:W-:Y:S02]  /*1b1e0*/  @!P1 IMAD.WIDE R2, R50, 0x2, R4 ;  /* 0x0000000232029825 */ /* 0x008fe400078e0204 */
        /* <DEDUP_REMOVED lines=9> */
.L_x_9776:
[----:B------:R-:W3:Y:S01]  /*1b280*/  LDL R9, [R1+0x54] ;  /* 0x0000540001097983 */ /* 0x000ee20000100800 */
[----:B------:R-:W-:Y:S01]  /*1b290*/  ULDC.64 UR4, c[0x0][0xc00] ;  /* 0x0003000000047ab9 */ /* 0x000fe20000000a00 */
[----:B------:R-:W3:Y:S01]  /*1b2a0*/  LDC.64 R2, c[0x0][0xc00] ;  /* 0x00030000ff027b82 */ /* 0x000ee20000000a00 */
[----:B------:R-:W-:Y:S01]  /*1b2b0*/  ISETP.NE.U32.AND P0, PT, RZ, UR4, PT ;  /* 0x00000004ff007c0c */ /* 0x000fe2000bf05070 */
[----:B------:R-:W-:-:S03]  /*1b2c0*/  IMAD.MOV.U32 R6, RZ, RZ, RZ ;  /* 0x000000ffff067224 */ /* 0x000fc600078e00ff */
[----:B------:R-:W-:Y:S01]  /*1b2d0*/  ISETP.NE.AND.EX P0, PT, RZ, UR5, PT, P0 ;  /* 0x00000005ff007c0c */ /* 0x000fe2000bf05300 */
[----:B------:R-:W-:Y:S02]  /*1b2e0*/  ULDC.64 UR4, c[0x0][0xc08] ;  /* 0x0003020000047ab9 */ /* 0x000fe40000000a00 */
[----:B------:R-:W-:Y:S01]  /*1b2f0*/  ISETP.NE.U32.AND P1, PT, RZ, UR4, PT ;  /* 0x00000004ff007c0c */ /* 0x000fe2000bf25070 */
[----:B------:R-:W4:Y:S03]  /*1b300*/  LDC R25, c[0x0][0xbe8] ;  /* 0x0002fa00ff197b82 */ /* 0x000f260000000800 */
[----:B------:R-:W-:-:S13]  /*1b310*/  ISETP.NE.AND.EX P1, PT, RZ, UR5, PT, P1 ;  /* 0x00000005ff007c0c */ /* 0x000fda000bf25310 */
[----:B-1----:R-:W1:Y:S01]  /*1b320*/  @P1 LDC.64 R4, c[0x0][0xc08] ;  /* 0x00030200ff041b82 */ /* 0x002e620000000a00 */
[----:B------:R-:W-:Y:S02]  /*1b330*/  ULDC UR4, c[0x0][0xa88] ;  /* 0x0002a20000047ab9 */ /* 0x000fe40000000800 */
[----:B------:R-:W-:Y:S01]  /*1b340*/  IMAD.U32 R0, RZ, RZ, UR4 ;  /* 0x00000004ff007e24 */ /* 0x000fe2000f8e00ff */
[----:B------:R-:W0:Y:S01]  /*1b350*/  S2R R8, SR_TID.X ;  /* 0x0000000000087919 */ /* 0x000e220000002100 */
[----:B---3--:R-:W-:-:S04]  /*1b360*/  IMAD.WIDE R2, R9, 0x4, R2 ;  /* 0x0000000409027825 */ /* 0x008fc800078e0202 */
[----:B-1----:R-:W-:Y:S01]  /*1b370*/  @P1 IMAD.WIDE R4, R9, 0x4, R4 ;  /* 0x0000000409041825 */ /* 0x002fe200078e0204 */
[----:B------:R1:W5:Y:S04]  /*1b380*/  @P0 LDG.E R6, desc[UR42][R2.64] ;  /* 0x0000002a02060981 */ /* 0x000368000c1e1900 */
[----:B------:R1:W5:Y:S01]  /*1b390*/  @P1 LDG.E R0, desc[UR42][R4.64] ;  /* 0x0000002a04001981 */ /* 0x000362000c1e1900 */
[----:B----4-:R-:W-:Y:S01]  /*1b3a0*/  ISETP.NE.AND P2, PT, R25, 0x1, PT ;  /* 0x000000011900780c */ /* 0x010fe20003f45270 */
[----:B0-----:R-:W-:Y:S01]  /*1b3b0*/  VIADD R30, R8, 0xffffff80 ;  /* 0xffffff80081e7836 */ /* 0x001fe20000000000 */
[----:B------:R-:W-:-:S04]  /*1b3c0*/  SHF.R.S32.HI R7, RZ, 0x1f, R9 ;  /* 0x0000001fff077819 */ /* 0x000fc80000011409 */
[----:B------:R-:W-:-:S07]  /*1b3d0*/  ISETP.GE.AND P3, PT, R30, 0xc0, PT ;  /* 0x000000c01e00780c */ /* 0x000fce0003f66270 */
[----:B------:R-:W0:Y:S01]  /*1b3e0*/  @P2 LDC R27, c[0x0][0xbec] ;  /* 0x0002fb00ff1b2b82 */ /* 0x000e220000000800 */
[----:B-1----:R-:W-:Y:S05]  /*1b3f0*/  @P1 BRA `(.L_x_9781) ;  /* 0x0000000000101947 */ /* 0x002fea0003800000 */
[----:B------:R-:W-:Y:S05]  /*1b400*/  @!P0 BRA `(.L_x_9781) ;  /* 0x00000000000c8947 */ /* 0x000fea0003800000 */
[----:B------:R-:W3:Y:S04]  /*1b410*/  LDG.E R5, desc[UR42][R2.64] ;  /* 0x0000002a02057981 */ /* 0x000ee8000c1e1900 */
[----:B-----5:R-:W3:Y:S02]  /*1b420*/  LDG.E R0, desc[UR42][R2.64+0x4] ;  /* 0x0000042a02007981 */ /* 0x020ee4000c1e1900 */
[----:B---3--:R-:W-:-:S07]  /*1b430*/  IMAD.IADD R0, R0, 0x1, -R5 ;  /* 0x0000000100007824 */ /* 0x008fce00078e0a05 */
.L_x_9781:
[----:B------:R-:W3:Y:S04]  /*1b440*/  LDL R29, [R1+0x50] ;  /* 0x00005000011d7983 */ /* 0x000ee80000100800 */
[----:B------:R1:W5:Y:S01]  /*1b450*/  LDL R28, [R1+0x10] ;  /* 0x00001000011c7983 */ /* 0x0003620000100800 */
[----:B------:R-:W-:Y:S01]  /*1b460*/  BSSY B1, `(.L_x_9782) ;  /* 0x000002c000017945 */ /* 0x000fe20003800000 */
[----:B------:R-:W-:Y:S02]  /*1b470*/  SEL R13, R9, RZ, !P0 ;  /* 0x000000ff090d7207 */ /* 0x000fe40004000000 */
[----:B------:R-:W-:Y:S02]  /*1b480*/  SEL R12, R7, RZ, !P0 ;  /* 0x000000ff070c7207 */ /* 0x000fe40004000000 */
[----:B-----5:R-:W-:-:S02]  /*1b490*/  SHF.R.S32.HI R11, RZ, 0x1f, R6 ;  /* 0x0000001fff0b7819 */ /* 0x020fc40000011406 */
[----:B---3--:R-:W-:Y:S01]  /*1b4a0*/  SHF.R.S32.HI R10, RZ, 0x1f, R29 ;  /* 0x0000001fff0a7819 */ /* 0x008fe2000001141d */
        /* <DEDUP_REMOVED lines=17> */
[----:B------:R-:W3:Y:S01]  /*1b5c0*/  @P0 LDC R21, c[0x0][0xbf0] ;  /* 0x0002fc00ff150b82 */ /* 0x000ee20000000800 */
[----:B------:R-:W-:-:S04]  /*1b5d0*/  IMAD.WIDE.U32 R2, R13, UR4, R2 ;  /* 0x000000040d027c25 */ /* 0x000fc8000f8e0002 */
[----:B-1----:R-:W-:-:S05]  /*1b5e0*/  @P0 IMAD.HI.U32 R4, R8, R15, RZ ;  /* 0x0000000f08040227 */ /* 0x002fca00078e00ff */
        /* <DEDUP_REMOVED lines=19> */
.L_x_9783:
[----:B------:R-:W-:Y:S05]  /*1b720*/  BSYNC B1 ;  /* 0x0000000000017941 */ /* 0x000fea0003800000 */
.L_x_9782:
[----:B------:R3:W5:Y:S04]  /*1b730*/  LDL R14, [R1+0x60] ;  /* 0x00006000010e7983 */ /* 0x0007680000100800 */
[----:B------:R3:W5:Y:S04]  /*1b740*/  LDL R15, [R1+0x80] ;  /* 0x00008000010f7983 */ /* 0x0007680000100800 */
[----:B------:R3:W5:Y:S04]  /*1b750*/  LDL R20, [R1+0x5c] ;  /* 0x00005c0001147983 */ /* 0x0007680000100800 */
[----:B------:R3:W5:Y:S04]  /*1b760*/  LDL R21, [R1+0x84] ;  /* 0x0000840001157983 */ /* 0x0007680000100800 */
[----:B------:R3:W5:Y:S01]  /*1b770*/  LDL R24, [R1+0x3c] ;  /* 0x00003c0001187983 */ /* 0x0007620000100800 */
[--C-:B-1----:R-:W-:Y:S01]  /*1b780*/  SHF.R.S32.HI R4, RZ, 0x1f, R30.reuse ;  /* 0x0000001fff047819 */ /* 0x102fe2000001141e */
[----:B------:R-:W1:Y:S01]  /*1b790*/  @P2 LDC R9, c[0x0][0xbf0] ;  /* 0x0002fc00ff092b82 */ /* 0x000e620000000800 */
        /* <DEDUP_REMOVED lines=15> */
[----:B------:R-:W-:Y:S02]  /*1b890*/  IMAD.IADD R8, R28, 0x1, R6 ;  /* 0x000000011c087824 */ /* 0x000fe400078e0206 */
[----:B------:R-:W-:-:S02]  /*1b8a0*/  IMAD R7, R29, UR5, R4 ;  /* 0x000000051d077c24 */ /* 0x000fc4000f8e0204 */
[----:B0-----:R-:W-:-:S04]  /*1b8b0*/  @P2 IMAD.HI.U32 R4, R8, R27, RZ ;  /* 0x0000001b08042227 */ /* 0x001fc800078e00ff */
[----:B------:R-:W-:Y:S01]  /*1b8c0*/  IMAD.WIDE.U32 R2, R29, UR4, R2 ;  /* 0x000000041d027c25 */ /* 0x000fe2000f8e0002 */
[----:B------:R-:W-:-:S03]  /*1b8d0*/  ULDC.64 UR4, c[0x0][0xaf0] ;  /* 0x0002bc0000047ab9 */ /* 0x000fc60000000a00 */
[----:B------:R-:W-:Y:S01]  /*1b8e0*/  IMAD.MOV.U32 R5, RZ, RZ, R8 ;  /* 0x000000ffff057224 */ /* 0x000fe200078e0008 */
[----:B-1----:R-:W-:Y:S01]  /*1b8f0*/  @P2 SHF.R.U32.HI R5, RZ, R9, R4 ;  /* 0x00000009ff052219 */ /* 0x002fe20000011604 */
        /* <DEDUP_REMOVED lines=17> */
[----:B------:R-:W-:Y:S02]  /*1ba10*/  IMAD.IADD R0, R26, 0x1, R28 ;  /* 0x000000011a007824 */ /* 0x000fe400078e021c */
        /* <DEDUP_REMOVED lines=22> */
.L_x_9785:
[----:B------:R-:W-:Y:S05]  /*1bb80*/  BSYNC B1 ;  /* 0x0000000000017941 */ /* 0x000fea0003800000 */
.L_x_9784:
[----:B------:R-:W-:Y:S01]  /*1bb90*/  VIADD R0, R0, 0x60 ;  /* 0x0000006000007836 */ /* 0x000fe20000000000 */
[----:B-1----:R1:W1:Y:S04]  /*1bba0*/  SHFL.IDX PT, R3, R5, 0x1, 0x1c1f ;  /* 0x003c1f0005037f89 */ /* 0x00226800000e0000 */
[----:B------:R-:W-:Y:S01]  /*1bbb0*/  ISETP.GE.AND P0, PT, R0, R25, PT ;  /* 0x000000190000720c */ /* 0x000fe20003f06270 */
[----:B0-----:R0:W0:-:S12]  /*1bbc0*/  SHFL.IDX PT, R2, R4, 0x1, 0x1c1f ;  /* 0x003c1f0004027f89 */ /* 0x00101800000e0000 */
[----:B------:R-:W-:Y:S05]  /*1bbd0*/  @P0 BRA `(.L_x_9780) ;  /* 0x0000000000300947 */ /* 0x000fea0003800000 */
[----:B------:R-:W-:Y:S02]  /*1bbe0*/  ULDC UR4, c[0x0][0xac8] ;  /* 0x0002b20000047ab9 */ /* 0x000fe40000000800 */
[----:B-----5:R-:W-:Y:S02]  /*1bbf0*/  ISETP.GE.AND P3, PT, R20, UR4, PT ;  /* 0x0000000414007c0c */ /* 0x020fe4000bf66270 */
[----:B------:R-:W-:Y:S02]  /*1bc00*/  ISETP.GE.AND P4, PT, R14, UR4, PT ;  /* 0x000000040e007c0c */ /* 0x000fe4000bf86270 */
[----:B------:R-:W-:-:S09]  /*1bc10*/  ISETP.GE.AND P2, PT, R24, UR4, PT ;  /* 0x0000000418007c0c */ /* 0x000fd2000bf46270 */
[-C--:B0---4-:R-:W-:Y:S02]  /*1bc20*/  @!P3 LEA R6, P0, R20, R2.reuse, 0x1 ;  /* 0x000000021406b211 */ /* 0x091fe400078008ff */
[----:B------:R-:W-:Y:S02]  /*1bc30*/  @!P4 LEA R8, P1, R14, R2, 0x1 ;  /* 0x000000020e08c211 */ /* 0x000fe400078208ff */
[----:B-1-3--:R-:W-:Y:S01]  /*1bc40*/  @!P2 IMAD.WIDE R4, R24, 0x2, R2 ;  /* 0x000000021804a825 */ /* 0x00afe200078e0202 */
[-C--:B------:R-:W-:Y:S02]  /*1bc50*/  @!P3 LEA.HI.X R7, R20, R3.reuse, R21, 0x1, P0 ;  /* 0x000000031407b211 */ /* 0x080fe400000f0c15 */
[----:B------:R-:W-:Y:S02]  /*1bc60*/  @!P4 LEA.HI.X R9, R14, R3, R15, 0x1, P1 ;  /* 0x000000030e09c211 */ /* 0x000fe400008f0c0f */
[----:B------:R0:W-:Y:S04]  /*1bc70*/  @!P2 ST.E.128 desc[UR42][R4.64], RZ ;  /* 0x000000ff0400a985 */ /* 0x0001e8000c101d2a */
[----:B------:R0:W-:Y:S04]  /*1bc80*/  @!P3 ST.E.128 desc[UR42][R6.64], RZ ;  /* 0x000000ff0600b985 */ /* 0x0001e8000c101d2a */
[----:B------:R0:W-:Y:S02]  /*1bc90*/  @!P4 ST.E.128 desc[UR42][R8.64], RZ ;  /* 0x000000ff0800c985 */ /* 0x0001e4000c101d2a */
.L_x_9780:
[----:B------:R-:W-:Y:S05]  /*1bca0*/  BSYNC B0 ;  /* 0x0000000000007941 */ /* 0x000fea0003800000 */
.L_x_9775:
[----:B------:R-:W2:Y:S01]  /*1bcb0*/  LDL R0, [R1+0x4c] ;  /* 0x00004c0001007983 */ /* 0x000ea20000100800 */
[----:B------:R-:W-:Y:S02]  /*1bcc0*/  ULDC UR4, c[0x0][0xc3c] ;  /* 0x00030f0000047ab9 */ /* 0x000fe40000000800 */
[----:B--2---:R-:W-:-:S13]  /*1bcd0*/  ISETP.GE.AND P0, PT, R0, UR4, PT ;  /* 0x0000000400007c0c */ /* 0x004fda000bf06270 */
[----:B------:R-:W-:Y:S05]  /*1bce0*/  @!P0 BRA `(.L_x_9786) ;  /* 0xfffffe5400388947 */ /* 0x000fea000383ffff */
[----:B------:R-:W-:Y:S05]  /*1bcf0*/  BRA `(.L_x_9594) ;  /* 0x0000007400187947 */ /* 0x000fea0003800000 */
.L_x_9592:
        /* <DEDUP_REMOVED lines=13> */
[----:B------:R-:W0:Y:S01]  /*1bdd0*/  LDS.128 R16, [UR4+0x19cd0] ;  /* 0x019cd004ff107984 */ /* 0x000e220008000c00 */
[----:B------:R-:W-:Y:S06]  /*1bde0*/  BAR.ARV 0x4, 0x200 ;  /* 0x0108000000007b1d */ /* 0x000fec0000002000 */
[----:B------:R-:W-:Y:S05]  /*1bdf0*/  BRA `(.L_x_9788) ;  /* 0x0000000800847947 */ /* 0x000fea0003800000 */
.L_x_9787:
[----:B------:R-:W0:Y:S01]  /*1be00*/  S2R R2, SR_TID.X ;  /* 0x0000000000027919 */ /* 0x000e220000002100 */
        /* <DEDUP_REMOVED lines=41> */
.L_x_9793:
        /* <DEDUP_REMOVED lines=12> */
.L_x_9792:
[----:B------:R-:W-:Y:S05]  /*1c160*/  BSYNC B0 ;  /* 0x0000000000007941 */ /* 0x000fea0003800000 */
.L_x_9791:
        /* <DEDUP_REMOVED lines=21> */
.L_x_9789:
        /* <DEDUP_REMOVED lines=19> */
[----:B------:R-:W-:-:S06]  /*1c3f0*/  VIADD R16, R15, 0xffffffff ;  /* 0xffffffff0f107836 */ /* 0x000fcc0000000000 */
[----:B------:R0:W1:Y:S02]  /*1c400*/  SHFL.IDX PT, R16, R7, R16, 0x1f ;  /* 0x00001f1007107589 */ /* 0x00006400000e0000 */
.L_x_9794:
[----:B-1----:R-:W-:Y:S01]  /*1c410*/  IMAD R16, R16, UR5, R10 ;  /* 0x0000000510107c24 */ /* 0x002fe2000f8e020a */
[----:B------:R-:W-:Y:S01]  /*1c420*/  IABS R10, R6 ;  /* 0x00000006000a7213 */ /* 0x000fe20000000000 */
[----:B------:R-:W-:Y:S02]  /*1c430*/  IMAD R11, R11, R8, RZ ;  /* 0x000000080b0b7224 */ /* 0x000fe400078e02ff */
[----:B------:R-:W-:Y:S01]  /*1c440*/  IMAD.MOV.U32 R2, RZ, RZ, RZ ;  /* 0x000000ffff027224 */ /* 0x000fe200078e00ff */
[----:B0-----:R-:W-:Y:S01]  /*1c450*/  IADD3 R7, -R16, UR6, RZ ;  /* 0x0000000610077c10 */ /* 0x001fe2000fffe1ff */
[----:B------:R-:W-:Y:S02]  /*1c460*/  IMAD.MOV R10, RZ, RZ, -R10 ;  /* 0x000000ffff0a7224 */ /* 0x000fe400078e0a0a */
        /* <DEDUP_REMOVED lines=19> */
[----:B------:R-:W-:-:S04]  /*1c5a0*/  VIADDMNMX R9, R10, UR5, R9, PT ;  /* 0x000000050a097c46 */ /* 0x000fc8000b800109 */
[----:B------:R-:W-:-:S04]  /*1c5b0*/  IABS R10, R9 ;  /* 0x00000009000a7213 */ /* 0x000fc80000000000 */
[----:B------:R-:W0:Y:S08]  /*1c5c0*/  I2F.RP R11, R10 ;  /* 0x0000000a000b7306 */ /* 0x000e300000209400 */
[----:B0-----:R-:W0:Y:S02]  /*1c5d0*/  MUFU.RCP R11, R11 ;  /* 0x0000000b000b7308 */ /* 0x001e240000001000 */
[----:B0-----:R-:W-:Y:S01]  /*1c5e0*/  VIADD R3, R11, 0xffffffe ;  /* 0x0ffffffe0b037836 */ /* 0x001fe20000000000 */
[----:B------:R-:W-:-:S05]  /*1c5f0*/  IABS R11, R9 ;  /* 0x00000009000b7213 */ /* 0x000fca0000000000 */
[----:B------:R-:W0:Y:S02]  /*1c600*/  F2I.FTZ.U32.TRUNC.NTZ R3, R3 ;  /* 0x0000000300037305 */ /* 0x000e24000021f000 */
[----:B0-----:R-:W-:-:S04]  /*1c610*/  IMAD.MOV R13, RZ, RZ, -R3 ;  /* 0x000000ffff0d7224 */ /* 0x001fc800078e0a03 */
[----:B------:R-:W-:-:S04]  /*1c620*/  IMAD R7, R13, R10, RZ ;  /* 0x0000000a0d077224 */ /* 0x000fc800078e02ff */
[----:B------:R-:W-:Y:S01]  /*1c630*/  IMAD.HI.U32 R2, R3, R7, R2 ;  /* 0x0000000703027227 */ /* 0x000fe200078e0002 */
        /* <DEDUP_REMOVED lines=15> */
[----:B------:R-:W-:-:S03]  /*1c730*/  IMAD.MOV R9, RZ, RZ, -R9 ;  /* 0x000000ffff097224 */ /* 0x000fc600078e0a09 */
[----:B------:R-:W-:Y:S01]  /*1c740*/  LOP3.LUT R17, RZ, R2, RZ, 0x33, !PT ;  /* 0x00000002ff117212 */ /* 0x000fe200078e33ff */
[----:B------:R-:W-:-:S04]  /*1c750*/  IMAD R18, R2, R9, R3 ;  /* 0x0000000902127224 */ /* 0x000fc800078e0203 */
[----:B------:R-:W-:Y:S01]  /*1c760*/  IMAD.IADD R17, R4, 0x1, R17 ;  /* 0x0000000104117824 */ /* 0x000fe200078e0211 */
[----:B------:R-:W-:Y:S06]  /*1c770*/  BRA `(.L_x_9795) ;  /* 0x00000000000c7947 */ /* 0x000fec0003800000 */
.L_x_9790:
[----:B------:R-:W-:Y:S02]  /*1c780*/  IMAD.MOV.U32 R17, RZ, RZ, RZ ;  /* 0x000000ffff117224 */ /* 0x000fe400078e00ff */
[----:B------:R-:W-:Y:S02]  /*1c790*/  IMAD.U32 R16, RZ, RZ, UR6 ;  /* 0x00000006ff107e24 */ /* 0x000fe4000f8e00ff */
[----:B------:R-:W-:-:S07]  /*1c7a0*/  IMAD.MOV.U32 R18, RZ, RZ, RZ ;  /* 0x000000ffff127224 */ /* 0x000fce00078e00ff */
.L_x_9795:
[----:B------:R-:W-:-:S13]  /*1c7b0*/  ISETP.NE.AND P0, PT, R5, RZ, PT ;  /* 0x000000ff0500720c */ /* 0x000fda0003f05270 */
[----:B------:R-:W0:Y:S01]  /*1c7c0*/  @!P0 S2R R3, SR_CgaCtaId ;  /* 0x0000000000038919 */ /* 0x000e220000008800 */
[----:B------:R-:W-:-:S04]  /*1c7d0*/  @!P0 MOV R2, 0x400 ;  /* 0x0000040000028802 */ /* 0x000fc80000000f00 */
[----:B0-----:R-:W-:-:S05]  /*1c7e0*/  @!P0 LEA R2, R3, R2, 0x18 ;  /* 0x0000000203028211 */ /* 0x001fca00078ec0ff */
[----:B------:R1:W-:Y:S01]  /*1c7f0*/  @!P0 STS.128 [R2+0x19cd0], R16 ;  /* 0x019cd01002008388 */ /* 0x0003e20000000c00 */
[----:B------:R-:W-:Y:S06]  /*1c800*/  BAR.ARV 0x5, 0x200 ;  /* 0x0148000000007b1d */ /* 0x000fec0000002000 */
.L_x_9788:
[----:B------:R2:W-:Y:S01]  /*1c810*/  STL [R1+0x4c], RZ ;  /* 0x00004cff01007387 */ /* 0x0005e20000100800 */
[----:B------:R-:W-:Y:S01]  /*1c820*/  ULDC UR4, c[0x0][0xc3c] ;  /* 0x00030f0000047ab9 */ /* 0x000fe20000000800 */
[----:B------:R-:W-:Y:S01]  /*1c830*/  IMAD.MOV.U32 R28, RZ, RZ, 0x1 ;  /* 0x00000001ff1c7424 */ /* 0x000fe200078e00ff */
[----:B0-----:R-:W-:Y:S01]  /*1c840*/  ISETP.GE.AND P0, PT, R19, UR4, PT ;  /* 0x0000000413007c0c */ /* 0x001fe2000bf06270 */
[----:B------:R-:W-:-:S12]  /*1c850*/  IMAD.MOV.U32 R24, RZ, RZ, RZ ;  /* 0x000000ffff187224 */ /* 0x000fd800078e00ff */
[----:B--2---:R-:W-:Y:S05]  /*1c860*/  @P0 BRA `(.L_x_9796) ;  /* 0x0000006400440947 */ /* 0x004fea0003800000 */
[----:B------:R-:W0:Y:S01]  /*1c870*/  S2R R11, SR_TID.X ;  /* 0x00000000000b7919 */ /* 0x000e220000002100 */
[----:B------:R-:W2:Y:S01]  /*1c880*/  S2UR UR5, SR_CgaCtaId ;  /* 0x00000000000579c3 */ /* 0x000ea20000008800 */
        /* <DEDUP_REMOVED lines=9> */
[----:B--2---:R-:W-:-:S06]  /*1c920*/  ULEA UR4, UR5, UR4, 0x18 ;  /* 0x0000000405047291 */ /* 0x004fcc000f8ec03f */
[----:B------:R-:W-:Y:S01]  /*1c930*/  IMAD.U32 R23, RZ, RZ, UR4 ;  /* 0x00000004ff177e24 */ /* 0x000fe2000f8e00ff */
[C---:B0-----:R-:W-:Y:S01]  /*1c940*/  LOP3.LUT R10, R11.reuse, 0x7f, RZ, 0xc0, !PT ;  /* 0x0000007f0b0a7812 */ /* 0x041fe200078ec0ff */
[C---:B------:R-:W-:Y:S01]  /*1c950*/  IMAD.SHL.U32 R3, R11.reuse, 0x20, RZ ;  /* 0x000000200b037824 */ /* 0x040fe200078e00ff */
[----:B------:R-:W-:Y:S01]  /*1c960*/  SHF.R.U32.HI R4, RZ, 0x1, R11 ;  /* 0x00000001ff047819 */ /* 0x000fe2000001160b */
[C---:B-1----:R-:W-:Y:S01]  /*1c970*/  IMAD.SHL.U32 R2, R11.reuse, 0x10, RZ ;  /* 0x000000100b027824 */ /* 0x042fe200078e00ff */
        /* <DEDUP_REMOVED lines=23> */
[----:B------:R-:W-:Y:S01]  /*1caf0*/  SHF.R.U32.HI R4, RZ, 0x1, R10 ;  /* 0x00000001ff047819 */ /* 0x000fe2000001160a */
[----:B------:R-:W-:Y:S01]  /*1cb00*/  IMAD.MOV.U32 R5, RZ, RZ, 0x1 ;  /* 0x00000001ff057424 */ /* 0x000fe200078e00ff */
[----:B------:R-:W-:-:S02]  /*1cb10*/  LOP3.LUT R3, R3, 0x10, R8, 0x78, !PT ;  /* 0x0000001003037812 */ /* 0x000fc400078e7808 */
[----:B------:R-:W-:Y:S01]  /*1cb20*/  LOP3.LUT R4, R4, 0x40, R0, 0xf8, !PT ;  /* 0x0000004004047812 */ /* 0x000fe200078ef800 */
[----:B------:R-:W-:Y:S01]  /*1cb30*/  IMAD.IADD R0, R23, 0x1, R6 ;  /* 0x0000000117007824 */ /* 0x000fe200078e0206 */
[----:B------:R-:W-:Y:S01]  /*1cb40*/  LOP3.LUT R26, R26, R3, RZ, 0xfc, !PT ;  /* 0x000000031a1a7212 */ /* 0x000fe200078efcff */
[C---:B------:R-:W-:Y:S01]  /*1cb50*/  VIADD R3, R29.reuse, 0x40 ;  /* 0x000000401d037836 */ /* 0x040fe20000000000 */
[----:B------:R-:W-:Y:S01]  /*1cb60*/  STL [R1], R5 ;  /* 0x0000000501007387 */ /* 0x000fe20000100800 */
[----:B------:R-:W-:Y:S01]  /*1cb70*/  @P0 VIADD R3, R29, 0xffffffc0 ;  /* 0xffffffc01d030836 */ /* 0x000fe20000000000 */
[----:B------:R-:W-:Y:S02]  /*1cb80*/  LOP3.LUT R2, R2, 0x10, RZ, 0xc0, !PT ;  /* 0x0000001002027812 */ /* 0x000fe400078ec0ff */
[----:B------:R0:W-:Y:S04]  /*1cb90*/  STL [R1+0x28], R0 ;  /* 0x0000280001007387 */ /* 0x0001e80000100800 */
[----:B------:R-:W-:Y:S04]  /*1cba0*/  STL [R1+0x4c], RZ ;  /* 0x00004cff01007387 */ /* 0x000fe80000100800 */
[----:B------:R1:W-:Y:S01]  /*1cbb0*/  STL [R1+0x14], R3 ;  /* 0x0000140301007387 */ /* 0x0003e20000100800 */
[----:B0-----:R-:W-:-:S02]  /*1cbc0*/  LOP3.LUT R0, R2, 0x20, RZ, 0xfc, !PT ;  /* 0x0000002002007812 */ /* 0x001fc400078efcff */
[----:B------:R-:W-:Y:S02]  /*1cbd0*/  LOP3.LUT R0, R26, 0x2800, RZ, 0xfc, !PT ;  /* 0x000028001a007812 */ /* 0x000fe400078efcff */
[----:B-1----:R-:W-:Y:S02]  /*1cbe0*/  LOP3.LUT R3, R2, 0x40, RZ, 0xfc, !PT ;  /* 0x0000004002037812 */ /* 0x002fe400078efcff */
[----:B------:R-:W-:-:S07]  /*1cbf0*/  LOP3.LUT R2, R26, 0x1800, RZ, 0xfc, !PT ;  /* 0x000018001a027812 */ /* 0x000fce00078efcff */
.L_x_9928:
[----:B------:R-:W-:Y:S05]  /*1cc00*/  YIELD ;  /* 0x0000000000007946 */ /* 0x000fea0003800000 */
[----:B------:R-:W-:Y:S01]  /*1cc10*/  ULDC.64 UR4, c[0x0][0xa28] ;  /* 0x00028a0000047ab9 */ /* 0x000fe20000000a00 */
[----:B------:R-:W-:Y:S02]  /*1cc20*/  CS2R R6, SRZ ;  /* 0x0000000000067805 */ /* 0x000fe4000001ff00 */
[----:B------:R-:W-:Y:S01]  /*1cc30*/  ISETP.NE.U32.AND P0, PT, RZ, UR4, PT ;  /* 0x00000004ff007c0c */ /* 0x000fe2000bf05070 */
[----:B0-----:R-:W0:Y:S01]  /*1cc40*/  LDC.64 R10, c[0x0][0xa00] ;  /* 0x00028000ff0a7b82 */ /* 0x001e220000000a00 */
[----:B------:R-:W-:Y:S01]  /*1cc50*/  ULDC.64 UR6, c[0x0][0xa08] ;  /* 0x0002820000067ab9 */ /* 0x000fe20000000a00 */
[----:B------:R-:W-:Y:S01]  /*1cc60*/  ULDC.64 UR8, c[0x0][0xa10] ;  /* 0x0002840000087ab9 */ /* 0x000fe20000000a00 */
[----:B------:R-:W-:Y:S01]  /*1cc70*/  ISETP.NE.AND.EX P0, PT, RZ, UR5, PT, P0 ;  /* 0x00000005ff007c0c */ /* 0x000fe2000bf05300 */
[----:B------:R-:W-:-:S04]  /*1cc80*/  ULDC.64 UR4, c[0x0][0xa18] ;  /* 0x0002860000047ab9 */ /* 0x000fc80000000a00 */
[----:B-1----:R-:W1:Y:S08]  /*1cc90*/  LDC.64 R4, c[0x0][0xa08] ;  /* 0x00028200ff047b82 */ /* 0x002e700000000a00 */
[----:B--2---:R-:W2:Y:S02]  /*1cca0*/  @P0 LDC.64 R2, c[0x0][0xa28] ;  /* 0x00028a00ff020b82 */ /* 0x004ea40000000a00 */
[----:B--2---:R-:W-:-:S05]  /*1ccb0*/  @P0 IMAD.WIDE R2, R19, 0x4, R2 ;  /* 0x0000000413020825 */ /* 0x004fca00078e0202 */
        /* <DEDUP_REMOVED lines=9> */
[----:B--2---:R-:W0:Y:S01]  /*1cd50*/  LDC.64 R2, c[0x0][0xa10] ;  /* 0x00028400ff027b82 */ /* 0x004e220000000a00 */
[----:B------:R-:W-:-:S02]  /*1cd60*/  IMAD.MOV.U32 R0, RZ, RZ, RZ ;  /* 0x000000ffff007224 */ /* 0x000fc400078e00ff */
[----:B------:R-:W-:Y:S01]  /*1cd70*/  ISETP.NE.AND.EX P3, PT, RZ, UR5, PT, P1 ;  /* 0x00000005ff007c0c */ /* 0x000fe2000bf65310 */
[----:B-1----:R-:W-:-:S04]  /*1cd80*/  IMAD.WIDE R4, R19, 0x4, R4 ;  /* 0x0000000413047825 */ /* 0x002fc800078e0204 */
[----:B------:R-:W1:Y:S01]  /*1cd90*/  @P0 LDC.64 R12, c[0x0][0xa18] ;  /* 0x00028600ff0c0b82 */ /* 0x000e620000000a00 */
[----:B------:R-:W-:Y:S01]  /*1cda0*/  ULDC UR4, c[0x0][0x288] ;  /* 0x0000a20000047ab9 */ /* 0x000fe20000000800 */
[----:B------:R-:W-:Y:S02]  /*1cdb0*/  ISETP.NE.AND.EX P1, PT, RZ, UR7, PT, P2 ;  /* 0x00000007ff007c0c */ /* 0x000fe4000bf25320 */
[----:B------:R-:W-:-:S04]  /*1cdc0*/  ISETP.NE.AND.EX P2, PT, RZ, UR9, PT, P4 ;  /* 0x00000009ff007c0c */ /* 0x000fc8000bf45340 */
[----:B------:R-:W2:Y:S07]  /*1cdd0*/  @P3 LDG.E R7, desc[UR42][R10.64] ;  /* 0x0000002a0a073981 */ /* 0x000eae000c1e1900 */
[----:B------:R3:W5:Y:S01]  /*1cde0*/  @P1 LDG.E R9, desc[UR42][R4.64] ;  /* 0x0000002a04091981 */ /* 0x000762000c1e1900 */
[----:B0-----:R-:W-:-:S05]  /*1cdf0*/  IMAD.WIDE R2, R19, 0x4, R2 ;  /* 0x0000000413027825 */ /* 0x001fca00078e0202 */
[----:B------:R3:W5:Y:S01]  /*1ce00*/  @P2 LDG.E R0, desc[UR42][R2.64] ;  /* 0x0000002a02002981 */ /* 0x000762000c1e1900 */
[----:B-1----:R-:W-:-:S03]  /*1ce10*/  @P0 IMAD.WIDE R12, R19, 0x4, R12 ;  /* 0x00000004130c0825 */ /* 0x002fc600078e020c */
[----:B--2---:R0:W-:Y:S02]  /*1ce20*/  STL [R1+0x2c], R7 ;  /* 0x00002c0701007387 */ /* 0x0041e40000100800 */
[----:B0-----:R-:W-:Y:S01]  /*1ce30*/  IMAD.U32 R7, RZ, RZ, UR4 ;  /* 0x00000004ff077e24 */ /* 0x001fe2000f8e00ff */
[----:B------:R-:W-:-:S05]  /*1ce40*/  ULDC.64 UR4, c[0x0][0x418] ;  /* 0x0001060000047ab9 */ /* 0x000fca0000000a00 */
        /* <DEDUP_REMOVED lines=8> */
[----:B------:R-:W-:Y:S01]  /*1ced0*/  IMAD.U32 R8, RZ, RZ, UR4 ;  /* 0x00000004ff087e24 */ /* 0x000fe2000f8e00ff */
[----:B--2---:R0:W-:Y:S01]  /*1cee0*/  STL [R1+0x24], R7 ;  /* 0x0000240701007387 */ /* 0x0041e20000100800 */
[----:B------:R-:W-:Y:S02]  /*1cef0*/  IMAD.MOV.U32 R13, RZ, RZ, R7 ;  /* 0x000000ffff0d7224 */ /* 0x000fe400078e0007 */
[----:B0-----:R-:W-:Y:S01]  /*1cf00*/  IMAD.U32 R7, RZ, RZ, UR5 ;  /* 0x00000005ff077e24 */ /* 0x001fe2000f8e00ff */
[----:B---3--:R-:W-:Y:S06]  /*1cf10*/  @P0 BRA `(.L_x_9797) ;  /* 0x0000000000140947 */ /* 0x008fec0003800000 */
[----:B------:R-:W-:Y:S05]  /*1cf20*/  @!P3 BRA `(.L_x_9797) ;  /* 0x000000000010b947 */ /* 0x000fea0003800000 */
[----:B------:R-:W2:Y:S04]  /*1cf30*/  LDG.E R12, desc[UR42][R10.64] ;  /* 0x0000002a0a0c7981 */ /* 0x000ea8000c1e1900 */
[----:B------:R-:W2:Y:S02]  /*1cf40*/  LDG.E R10, desc[UR42][R10.64+0x4] ;  /* 0x0000042a0a0a7981 */ /* 0x000ea4000c1e1900 */
[----:B--2---:R-:W-:-:S05]  /*1cf50*/  IMAD.IADD R13, R10, 0x1, -R12 ;  /* 0x000000010a0d7824 */ /* 0x004fca00078e0a0c */
[----:B------:R0:W-:Y:S02]  /*1cf60*/  STL [R1+0x24], R13 ;  /* 0x0000240d01007387 */ /* 0x0001e40000100800 */
.L_x_9797:
[----:B-----5:R-:W-:Y:S01]  /*1cf70*/  IMAD.IADD R9, R9, 0x1, R6 ;  /* 0x0000000109097824 */ /* 0x020fe200078e0206 */
[----:B------:R-:W-:Y:S02]  /*1cf80*/  ULDC.64 UR4, c[0x0][0xa20] ;  /* 0x0002880000047ab9 */ /* 0x000fe40000000a00 */
[----:B------:R-:W-:Y:S02]  /*1cf90*/  ISETP.NE.U32.AND P0, PT, RZ, UR4, PT ;  /* 0x00000004ff007c0c */ /* 0x000fe4000bf05070 */
[----:B------:R1:W-:Y:S02]  /*1cfa0*/  STL [R1+0x10], R9 ;  /* 0x0000100901007387 */ /* 0x0003e40000100800 */
[----:B------:R-:W-:-:S13]  /*1cfb0*/  ISETP.NE.AND.EX P0, PT, RZ, UR5, PT, P0 ;  /* 0x00000005ff007c0c */ /* 0x000fda000bf05300 */
[----:B-1----:R-:W-:Y:S05]  /*1cfc0*/  @!P0 BRA `(.L_x_9798) ;  /* 0x0000000000108947 */ /* 0x002fea0003800000 */
[----:B------:R-:W1:Y:S02]  /*1cfd0*/  LDC.64 R8, c[0x0][0xa20] ;  /* 0x00028800ff087b82 */ /* 0x000e640000000a00 */
[----:B-1----:R-:W-:-:S06]  /*1cfe0*/  IMAD.WIDE R8, R19, 0x4, R8 ;  /* 0x0000000413087825 */ /* 0x002fcc00078e0208 */
[----:B------:R1:W5:Y:S01]  /*1cff0*/  LDG.E R8, desc[UR42][R8.64] ;  /* 0x0000002a08087981 */ /* 0x000362000c1e1900 */
[----:B------:R-:W-:Y:S05]  /*1d000*/  BRA `(.L_x_9799) ;  /* 0x0000000000107947 */ /* 0x000fea0003800000 */
.L_x_9798:
[----:B------:R-:W-:Y:S05]  /*1d010*/  @!P1 BRA `(.L_x_9799) ;  /* 0x00000000000c9947 */ /* 0x000fea0003800000 */
[----:B------:R-:W2:Y:S04]  /*1d020*/  LDG.E R8, desc[UR42][R4.64] ;  /* 0x0000002a04087981 */ /* 0x000ea8000c1e1900 */
[----:B------:R-:W2:Y:S02]  /*1d030*/  LDG.E R4, desc[UR42][R4.64+0x4] ;  /* 0x0000042a04047981 */ /* 0x000ea4000c1e1900 */
[----:B--2---:R-:W-:-:S07]  /*1d040*/  IMAD.IADD R8, R4, 0x1, -R8 ;  /* 0x0000000104087824 */ /* 0x004fce00078e0a08 */
.L_x_9799:
[----:B------:R-:W2:Y:S04]  /*1d050*/  @P2 LDG.E R4, desc[UR42][R2.64] ;  /* 0x0000002a02042981 */ /* 0x000ea8000c1e1900 */
[----:B------:R3:W2:Y:S01]  /*1d060*/  @P2 LDG.E R5, desc[UR42][R2.64+0x4] ;  /* 0x0000042a02052981 */ /* 0x0006a2000c1e1900 */
[----:B------:R-:W-:Y:S02]  /*1d070*/  IMAD R11, R17, 0xc0, RZ ;  /* 0x000000c0110b7824 */ /* 0x000fe400078e02ff */
[----:B-----5:R-:W-:Y:S02]  /*1d080*/  IMAD.IADD R6, R8, 0x1, -R6 ;  /* 0x0000000108067824 */ /* 0x020fe400078e0a06 */
[----:B-1----:R-:W-:Y:S01]  /*1d090*/  VIADD R9, R11, 0xbf ;  /* 0x000000bf0b097836 */ /* 0x002fe20000000000 */
[----:B------:R1:W-:Y:S01]  /*1d0a0*/  STL [R1+0x20], R11 ;  /* 0x0000200b01007387 */ /* 0x0003e20000100800 */
[----:B---3--:R-:W3:Y:S02]  /*1d0b0*/  LDC R2, c[0x0][0x448] ;  /* 0x00011200ff027b82 */ /* 0x008ee40000000800 */
[----:B---3--:R-:W-:-:S13]  /*1d0c0*/  ISETP.NE.AND P1, PT, R2, 0x1, PT ;  /* 0x000000010200780c */ /* 0x008fda0003f25270 */
[----:B------:R-:W3:Y:S08]  /*1d0d0*/  @P1 LDC R2, c[0x0][0x44c] ;  /* 0x00011300ff021b82 */ /* 0x000ef00000000800 */
[----:B------:R-:W4:Y:S01]  /*1d0e0*/  @P1 LDC R3, c[0x0][0x450] ;  /* 0x00011400ff031b82 */ /* 0x000f220000000800 */
[----:B---3--:R-:W-:-:S05]  /*1d0f0*/  @P1 IMAD.HI.U32 R2, R9, R2, RZ ;  /* 0x0000000209021227 */ /* 0x008fca00078e00ff */
[----:B----4-:R-:W-:Y:S01]  /*1d100*/  @P1 SHF.R.U32.HI R9, RZ, R3, R2 ;  /* 0x00000003ff091219 */ /* 0x010fe20000011602 */
[----:B--2---:R-:W-:-:S04]  /*1d110*/  @P2 IMAD.IADD R7, R5, 0x1, -R4 ;  /* 0x0000000105072824 */ /* 0x004fc800078e0a04 */
[----:B------:R-:W-:-:S04]  /*1d120*/  IMAD.IADD R8, R6, 0x1, R7 ;  /* 0x0000000106087824 */ /* 0x000fc800078e0207 */
[C---:B------:R-:W-:Y:S01]  /*1d130*/  VIADD R21, R8.reuse, 0x7f ;  /* 0x0000007f08157836 */ /* 0x040fe20000000000 */
[----:B------:R-:W-:-:S04]  /*1d140*/  IADD3 R20, R8, 0x1, -R13 ;  /* 0x0000000108147810 */ /* 0x000fc80007ffe80d */
[----:B------:R-:W-:Y:S01]  /*1d150*/  SHF.R.S32.HI R2, RZ, 0x1f, R21 ;  /* 0x0000001fff027819 */ /* 0x000fe20000011415 */
[----:B------:R-:W-:-:S03]  /*1d160*/  IMAD.IADD R9, R20, 0x1, R9 ;  /* 0x0000000114097824 */ /* 0x000fc600078e0209 */
[----:B------:R-:W-:Y:S02]  /*1d170*/  LEA.HI R21, R2, R21, RZ, 0x7 ;  /* 0x0000001502157211 */ /* 0x000fe400078f38ff */
[----:B------:R-:W2:Y:S02]  /*1d180*/  LDC.64 R2, c[0x0][0x9e0] ;  /* 0x00027800ff027b82 */ /* 0x000ea40000000a00 */
[----:B------:R-:W-:Y:S02]  /*1d190*/  SHF.R.S32.HI R21, RZ, 0x7, R21 ;  /* 0x00000007ff157819 */ /* 0x000fe40000011415 */
[----:B--2---:R-:W-:Y:S01]  /*1d1a0*/  ISETP.GE.AND P3, PT, R3, 0x1, PT ;  /* 0x000000010300780c */ /* 0x004fe20003f66270 */
[----:B------:R-:W-:-:S12]  /*1d1b0*/  IMAD.IADD R2, R9, 0x1, R2 ;  /* 0x0000000109027824 */ /* 0x000fd800078e0202 */
[----:B-1----:R-:W-:Y:S05]  /*1d1c0*/  @!P3 BRA `(.L_x_9800) ;  /* 0x000000000048b947 */ /* 0x002fea0003800000 */
        /* <DEDUP_REMOVED lines=11> */
.L_x_9802:
[----:B------:R-:W-:-:S13]  /*1d280*/  ISETP.NE.AND P0, PT, R3, 0x1, PT ;  /* 0x000000010300780c */ /* 0x000fda0003f05270 */
[----:B------:R-:W1:Y:S02]  /*1d290*/  @P0 LDC.64 R4, c[0x0][0x9e8] ;  /* 0x00027a00ff040b82 */ /* 0x000e640000000a00 */
[----:B-1----:R-:W-:-:S05]  /*1d2a0*/  @P0 IMAD.HI.U32 R4, R10, R4, RZ ;  /* 0x000000040a040227 */ /* 0x002fca00078e00ff */
[----:B------:R-:W-:-:S07]  /*1d2b0*/  @P0 SHF.R.U32.HI R10, RZ, R5, R4 ;  /* 0x00000005ff0a0219 */ /* 0x000fce0000011604 */
.L_x_9803:
[----:B------:R-:W-:Y:S05]  /*1d2c0*/  BSYNC B0 ;  /* 0x0000000000007941 */ /* 0x000fea0003800000 */
.L_x_9801:
[----:B------:R-:W-:-:S05]  /*1d2d0*/  IMAD R10, R10, R3, R3 ;  /* 0x000000030a0a7224 */ /* 0x000fca00078e0203 */
[----:B------:R-:W-:-:S07]  /*1d2e0*/  VIMNMX R2, R2, R10, PT ;  /* 0x0000000a02027248 */ /* 0x000fce0003fe0100 */
.L_x_9800:
        /* <DEDUP_REMOVED lines=20> */
.L_x_9806:
[----:B------:R-:W-:-:S13]  /*1d430*/  ISETP.NE.AND P0, PT, R3, 0x1, PT ;  /* 0x000000010300780c */ /* 0x000fda0003f05270 */
[----:B------:R-:W1:Y:S02]  /*1d440*/  @P0 LDC.64 R4, c[0x0][0x9e8] ;  /* 0x00027a00ff040b82 */ /* 0x000e640000000a00 */
[----:B-1----:R-:W-:-:S05]  /*1d450*/  @P0 IMAD.HI.U32 R4, R9, R4, RZ ;  /* 0x0000000409040227 */ /* 0x002fca00078e00ff */
[----:B------:R-:W-:-:S07]  /*1d460*/  @P0 SHF.R.U32.HI R9, RZ, R5, R4 ;  /* 0x00000005ff090219 */ /* 0x000fce0000011604 */
.L_x_9807:
[----:B------:R-:W-:Y:S05]  /*1d470*/  BSYNC B0 ;  /* 0x0000000000007941 */ /* 0x000fea0003800000 */
.L_x_9805:
[----:B------:R-:W-:-:S05]  /*1d480*/  IMAD R3, R9, R3, RZ ;  /* 0x0000000309037224 */ /* 0x000fca00078e02ff */
[----:B------:R-:W-:-:S07]  /*1d490*/  VIMNMX R8, R8, R3, !PT ;  /* 0x0000000308087248 */ /* 0x000fce0007fe0100 */
.L_x_9804:
[----:B------:R-:W-:Y:S01]  /*1d4a0*/  VIADD R2, R2, 0x7f ;  /* 0x0000007f02027836 */ /* 0x000fe20000000000 */
[----:B------:R-:W-:Y:S04]  /*1d4b0*/  BSSY B0, `(.L_x_9808) ;  /* 0x000015d000007945 */ /* 0x000fe80003800000 */
[----:B------:R-:W-:-:S04]  /*1d4c0*/  SHF.R.S32.HI R3, RZ, 0x1f, R2 ;  /* 0x0000001fff037819 */ /* 0x000fc80000011402 */
[----:B------:R-:W-:Y:S02]  /*1d4d0*/  LEA.HI R3, R3, R2, RZ, 0x7 ;  /* 0x0000000203037211 */ /* 0x000fe400078f38ff */
[----:B------:R-:W-:Y:S02]  /*1d4e0*/  SHF.R.S32.HI R2, RZ, 0x1f, R8 ;  /* 0x0000001fff027819 */ /* 0x000fe40000011408 */
[----:B------:R-:W-:Y:S02]  /*1d4f0*/  SHF.R.S32.HI R3, RZ, 0x7, R3 ;  /* 0x00000007ff037819 */ /* 0x000fe40000011403 */
[----:B------:R-:W-:Y:S02]  /*1d500*/  LEA.HI R2, R2, R8, RZ, 0x7 ;  /* 0x0000000802027211 */ /* 0x000fe400078f38ff */
[----:B------:R-:W-:Y:S02]  /*1d510*/  VIMNMX R3, R21, R3, PT ;  /* 0x0000000315037248 */ /* 0x000fe40003fe0100 */
[----:B------:R-:W-:-:S03]  /*1d520*/  SHF.R.S32.HI R2, RZ, 0x7, R2 ;  /* 0x00000007ff027819 */ /* 0x000fc60000011402 */
[----:B------:R-:W-:Y:S01]  /*1d530*/  IMAD R3, R3, 0x80, -R6 ;  /* 0x0000008003037824 */ /* 0x000fe200078e0a06 */
[----:B------:R-:W-:-:S04]  /*1d540*/  VIMNMX R2, RZ, R2, !PT ;  /* 0x00000002ff027248 */ /* 0x000fc80007fe0100 */
[----:B------:R-:W-:Y:S01]  /*1d550*/  VIMNMX R3, R3, R7, PT ;  /* 0x0000000703037248 */ /* 0x000fe20003fe0100 */
[----:B------:R-:W-:-:S05]  /*1d560*/  IMAD R2, R2, 0x80, -R6 ;  /* 0x0000008002027824 */ /* 0x000fca00078e0a06 */
[----:B------:R-:W-:-:S04]  /*1d570*/  VIMNMX R4, RZ, R2, !PT ;  /* 0x00000002ff047248 */ /* 0x000fc80007fe0100 */
[----:B------:R-:W-:Y:S02]  /*1d580*/  ISETP.GT.AND P0, PT, R3, R4, PT ;  /* 0x000000040300720c */ /* 0x000fe40003f04270 */
[----:B------:R-:W-:-:S11]  /*1d590*/  SHF.R.U32.HI R4, RZ, 0x7, R4 ;  /* 0x00000007ff047819 */ /* 0x000fd60000011604 */
[----:B------:R-:W-:-:S05]  /*1d5a0*/  @P0 VIADD R2, R3, 0x7f ;  /* 0x0000007f03020836 */ /* 0x000fca0000000000 */
[----:B------:R-:W-:-:S04]  /*1d5b0*/  @P0 SHF.R.S32.HI R3, RZ, 0x1f, R2 ;  /* 0x0000001fff030819 */ /* 0x000fc80000011402 */
[----:B------:R-:W-:Y:S01]  /*1d5c0*/  @P0 LEA.HI R2, R3, R2, RZ, 0x7 ;  /* 0x0000000203020211 */ /* 0x000fe200078f38ff */
[----:B------:R-:W-:-:S03]  /*1d5d0*/  IMAD.MOV.U32 R3, RZ, RZ, R4 ;  /* 0x000000ffff037224 */ /* 0x000fc600078e0004 */
        /* <DEDUP_REMOVED lines=11> */
.L_x_9963:
[----:B--2---:R-:W-:Y:S02]  /*1d690*/  ISETP.NE.AND P0, PT, R14, RZ, PT ;  /* 0x000000ff0e00720c */ /* 0x004fe40003f05270 */
[----:B------:R-:W-:-:S11]  /*1d6a0*/  PLOP3.LUT P6, PT, PT, PT, PT, 0x8, 0x0 ;  /* 0x000000000000781c */ /* 0x000fd60003fce170 */
[----:B------:R-:W-:Y:S05]  /*1d6b0*/  @P0 BRA `(.L_x_9811) ;  /* 0x00000000000c0947 */ /* 0x000fea0003800000 */
[----:B------:R-:W-:-:S03]  /*1d6c0*/  UMOV UR4, 0xffffffff ;  /* 0xffffffff00047882 */ /* 0x000fc60000000000 */
[----:B------:R-:W-:Y:S05]  /*1d6d0*/  BRA.DIV UR4, `(.L_x_9812) ;  /* 0x0000006204d07947 */ /* 0x000fea000b800000 */
[----:B------:R-:W-:-:S13]  /*1d6e0*/  ELECT P6, URZ, PT ;  /* 0x00000000003f782f */ /* 0x000fda00038c0000 */
.L_x_9811:
        /* <DEDUP_REMOVED lines=9> */
.L_x_9966:
[----:B------:R-:W-:Y:S05]  /*1d780*/  BSYNC B1 ;  /* 0x0000000000017941 */ /* 0x000fea0003800000 */
.L_x_9813:
        /* <DEDUP_REMOVED lines=11> */
.L_x_9967:
[----:B------:R-:W-:Y:S05]  /*1d840*/  BSYNC B2 ;  /* 0x0000000000027941 */ /* 0x000fea0003800000 */
.L_x_9817:
        /* <DEDUP_REMOVED lines=9> */
.L_x_9820:
[----:B------:R-:W-:Y:S05]  /*1d8e0*/  BSYNC B2 ;  /* 0x0000000000027941 */ /* 0x000fea0003800000 */
.L_x_9819:
        /* <DEDUP_REMOVED lines=12> */
.L_x_9821:
        /* <DEDUP_REMOVED lines=10> */
[----:B0-----:R-:W-:Y:S01]  /*1da50*/  IMAD.MOV.U32 R13, RZ, RZ, 0x20 ;  /* 0x00000020ff0d7424 */ /* 0x001fe200078e00ff */
[----:B------:R-:W-:Y:S01]  /*1da60*/  PLOP3.LUT P0, PT, PT, PT, PT, 0x80, 0x0 ;  /* 0x000000000000781c */ /* 0x000fe20003f0f070 */
[----:B------:R-:W-:Y:S01]  /*1da70*/  VIADD R10, R7, 0x14800 ;  /* 0x00014800070a7836 */ /* 0x000fe20000000000 */
[----:B------:R-:W-:Y:S01]  /*1da80*/  UMOV UR6, 0x0 ;  /* 0x0000000000067882 */ /* 0x000fe20000000000 */
[----:B------:R-:W-:Y:S01]  /*1da90*/  UMOV UR7, 0x12f00000 ;  /* 0x12f0000000077882 */ /* 0x000fe20000000000 */
[----:B------:R-:W-:-:S15]  /*1daa0*/  R2UR UR10, R13 ;  /* 0x000000000d0a72ca */ /* 0x000fde00000e0000 */
.L_x_9822:
        /* <DEDUP_REMOVED lines=16> */
.L_x_9823:
        /* <DEDUP_REMOVED lines=13> */
.L_x_9968:
[----:B------:R-:W-:Y:S05]  /*1dc80*/  BSYNC B2 ;  /* 0x0000000000027941 */ /* 0x000fea0003800000 */
.L_x_9824:
[----:B------:R-:W-:Y:S01]  /*1dc90*/  BSSY B2, `(.L_x_9826) ;  /* 0x000000b000027945 */ /* 0x000fe20003800000 */
[----:B------:R-:W-:Y:S02]  /*1dca0*/  IMAD.MOV.U32 R10, RZ, RZ, 0x0 ;  /* 0x00000000ff0a7424 */ /* 0x000fe400078e00ff */
        /* <DEDUP_REMOVED lines=9> */
.L_x_9827:
[----:B------:R-:W-:Y:S05]  /*1dd40*/  BSYNC B2 ;  /* 0x0000000000027941 */ /* 0x000fea0003800000 */
.L_x_9826:
        /* <DEDUP_REMOVED lines=8> */
.L_x_9828:
        /* <DEDUP_REMOVED lines=15> */
.L_x_9829:
        /* <DEDUP_REMOVED lines=15> */
.L_x_9830:
        /* <DEDUP_REMOVED lines=10> */
.L_x_9816:
[----:B------:R-:W-:Y:S05]  /*1e050*/  BSYNC B1 ;  /* 0x0000000000017941 */ /* 0x000fea0003800000 */
.L_x_9815:
[----:B-1----:R-:W2:Y:S01]  /*1e060*/  LDL.LU R5, [R1] ;  /* 0x0000000001057983 */ /* 0x002ea20000300800 */
[----:B------:R-:W-:Y:S01]  /*1e070*/  VIADD R27, R27, 0x1 ;  /* 0x000000011b1b7836 */ /* 0x000fe20000000000 */
[----:B------:R-:W-:Y:S01]  /*1e080*/  PLOP3.LUT P0, PT, PT, PT, PT, 0x8, 0x0 ;  /* 0x000000000000781c */ /* 0x000fe20003f0e170 */
[----:B------:R-:W-:-:S03]  /*1e090*/  VIADD R9, R3, 0xfffffffe ;  /* 0xfffffffe03097836 */ /* 0x000fc60000000000 */
[----:B------:R-:W-:Y:S02]  /*1e0a0*/  ISETP.NE.AND P1, PT, R27, 0x2, PT ;  /* 0x000000021b00780c */ /* 0x000fe40003f25270 */
[----:B------:R-:W-:Y:S02]  /*1e0b0*/  ISETP.GE.AND P2, PT, R9, R4, PT ;  /* 0x000000040900720c */ /* 0x000fe40003f46270 */
[----:B------:R-:W-:Y:S02]  /*1e0c0*/  SEL R3, RZ, 0x1, P1 ;  /* 0x00000001ff037807 */ /* 0x000fe40000800000 */
[----:B------:R-:W-:Y:S02]  /*1e0d0*/  SEL R27, R27, RZ, P1 ;  /* 0x000000ff1b1b7207 */ /* 0x000fe40000800000 */
[----:B--2---:R-:W-:-:S05]  /*1e0e0*/  LOP3.LUT R5, R5, R3, RZ, 0x3c, !PT ;  /* 0x0000000305057212 */ /* 0x004fca00078e3cff */
[----:B------:R1:W-:Y:S02]  /*1e0f0*/  STL [R1], R5 ;  /* 0x0000000501007387 */ /* 0x0003e40000100800 */
[----:B------:R-:W-:Y:S05]  /*1e100*/  @!P2 BRA `(.L_x_9809) ;  /* 0x00000008005ca947 */ /* 0x000fea0003800000 */
.L_x_9847:
        /* <DEDUP_REMOVED lines=12> */
.L_x_9969:
[----:B------:R-:W-:Y:S05]  /*1e1d0*/  BSYNC B2 ;  /* 0x0000000000027941 */ /* 0x000fea0003800000 */
.L_x_9833:
        /* <DEDUP_REMOVED lines=9> */
.L_x_9836:
[----:B------:R-:W-:Y:S05]  /*1e270*/  BSYNC B2 ;  /* 0x0000000000027941 */ /* 0x000fea0003800000 */
.L_x_9835:
        /* <DEDUP_REMOVED lines=11> */
.L_x_9837:
        /* <DEDUP_REMOVED lines=16> */
.L_x_9838:
        /* <DEDUP_REMOVED lines=10> */
[----:B0-----:R-:W-:Y:S01]  /*1e4d0*/  IMAD.MOV.U32 R13, RZ, RZ, 0x40 ;  /* 0x00000040ff0d7424 */ /* 0x001fe200078e00ff */
[----:B------:R-:W-:Y:S01]  /*1e4e0*/  PLOP3.LUT P1, PT, PT, PT, PT, 0x80, 0x0 ;  /* 0x000000000000781c */ /* 0x000fe20003f2f070 */
[----:B------:R-:W-:Y:S01]  /*1e4f0*/  VIADD R10, R6, 0x15800 ;  /* 0x00015800060a7836 */ /* 0x000fe20000000000 */
[----:B------:R-:W-:Y:S01]  /*1e500*/  UMOV UR6, 0x0 ;  /* 0x0000000000067882 */ /* 0x000fe20000000000 */
[----:B------:R-:W-:Y:S01]  /*1e510*/  UMOV UR7, 0x12f00000 ;  /* 0x12f0000000077882 */ /* 0x000fe20000000000 */
[----:B------:R-:W-:-:S15]  /*1e520*/  R2UR UR10, R13 ;  /* 0x000000000d0a72ca */ /* 0x000fde00000e0000 */
.L_x_9839:
        /* <DEDUP_REMOVED lines=13> */
.L_x_9970:
[----:B------:R-:W-:Y:S05]  /*1e600*/  BSYNC B2 ;  /* 0x0000000000027941 */ /* 0x000fea0003800000 */
.L_x_9840:
        /* <DEDUP_REMOVED lines=11> */
.L_x_9843:
[----:B------:R-:W-:Y:S05]  /*1e6c0*/  BSYNC B2 ;  /* 0x0000000000027941 */ /* 0x000fea0003800000 */
.L_x_9842:
        /* <DEDUP_REMOVED lines=8> */
.L_x_9844:
        /* <DEDUP_REMOVED lines=15> */
.L_x_9845:
        /* <DEDUP_REMOVED lines=15> */
.L_x_9846:
        /* <DEDUP_REMOVED lines=10> */
.L_x_9832:
[----:B------:R-:W-:Y:S05]  /*1e9d0*/  BSYNC B1 ;  /* 0x0000000000017941 */ /* 0x000fea0003800000 */
.L_x_9831:
        /* <DEDUP_REMOVED lines=10> */
.L_x_9809:
[----:B------:R-:W-:Y:S05]  /*1ea80*/  BSYNC B0 ;  /* 0x0000000000007941 */ /* 0x000fea0003800000 */
.L_x_9808:
[----:B--2---:R-:W2:Y:S01]  /*1ea90*/  LDL R7, [R1+0x20] ;  /* 0x0000200001077983 */ /* 0x004ea20000100800 */
[----:B------:R-:W3:Y:S01]  /*1eaa0*/  LDC R0, c[0x0][0x448] ;  /* 0x00011200ff007b82 */ /* 0x000ee20000000800 */
[----:B------:R-:W-:Y:S07]  /*1eab0*/  @!P0 WARPSYNC.ALL ;  /* 0x0000000000008948 */ /* 0x000fee0003800000 */
[----:B------:R-:W-:Y:S01]  /*1eac0*/  @!P0 BAR.SYNC.DEFER_BLOCKING 0xc, 0x200 ;  /* 0x0308000000008b1d */ /* 0x000fe20000010000 */
[----:B---3--:R-:W-:-:S13]  /*1ead0*/  ISETP.NE.AND P1, PT, R0, 0x1, PT ;  /* 0x000000010000780c */ /* 0x008fda0003f25270 */
[----:B------:R-:W3:Y:S08]  /*1eae0*/  @P1 LDC R3, c[0x0][0x44c] ;  /* 0x00011300ff031b82 */ /* 0x000ef00000000800 */
[----:B------:R-:W4:Y:S01]  /*1eaf0*/  @P1 LDC R0, c[0x0][0x450] ;  /* 0x00011400ff001b82 */ /* 0x000f220000000800 */
[----:B--2---:R-:W-:-:S04]  /*1eb00*/  VIADD R2, R7, 0xbf ;  /* 0x000000bf07027836 */ /* 0x004fc80000000000 */
[----:B---3--:R-:W-:-:S05]  /*1eb10*/  @P1 IMAD.HI.U32 R3, R2, R3, RZ ;  /* 0x0000000302031227 */ /* 0x008fca00078e00ff */
[----:B----4-:R-:W-:-:S05]  /*1eb20*/  @P1 SHF.R.U32.HI R2, RZ, R0, R3 ;  /* 0x00000000ff021219 */ /* 0x010fca0000011603 */
[----:B------:R-:W-:Y:S02]  /*1eb30*/  IMAD.IADD R20, R20, 0x1, R2 ;  /* 0x0000000114147824 */ /* 0x000fe400078e0202 */
[----:B------:R-:W2:Y:S02]  /*1eb40*/  LDC.64 R2, c[0x0][0x9e0] ;  /* 0x00027800ff027b82 */ /* 0x000ea40000000a00 */
[----:B--2---:R-:W-:Y:S01]  /*1eb50*/  ISETP.GE.AND P2, PT, R3, 0x1, PT ;  /* 0x000000010300780c */ /* 0x004fe20003f46270 */
[----:B------:R-:W-:-:S12]  /*1eb60*/  IMAD.IADD R2, R20, 0x1, R2 ;  /* 0x0000000114027824 */ /* 0x000fd800078e0202 */
[----:B------:R-:W-:Y:S05]  /*1eb70*/  @!P2 BRA `(.L_x_9848) ;  /* 0x000000000048a947 */ /* 0x000fea0003800000 */
[C---:B------:R-:W-:Y:S01]  /*1eb80*/  ISETP.GT.AND P0, PT, R20.reuse, RZ, PT ;  /* 0x000000ff1400720c */ /* 0x040fe20003f04270 */
[----:B------:R-:W-:Y:S01]  /*1eb90*/  BSSY B0, `(.L_x_9849) ;  /* 0x000000e000007945 */ /* 0x000fe20003800000 */
[----:B------:R-:W-:-:S11]  /*1eba0*/  VIADD R0, R20, 0xffffffff ;  /* 0xffffffff14007836 */ /* 0x000fd60000000000 */
[----:B------:R-:W-:Y:S05]  /*1ebb0*/  @P0 BRA `(.L_x_9850) ;  /* 0x00000000001c0947 */ /* 0x000fea0003800000 */
[----:B------:R-:W-:Y:S01]  /*1ebc0*/  ISETP.NE.AND P0, PT, R3, 0x1, PT ;  /* 0x000000010300780c */ /* 0x000fe20003f05270 */
[----:B------:R-:W-:-:S12]  /*1ebd0*/  IMAD.MOV R0, RZ, RZ, -R20 ;  /* 0x000000ffff007224 */ /* 0x000fd800078e0a14 */
[----:B-1----:R-:W1:Y:S02]  /*1ebe0*/  @P0 LDC.64 R4, c[0x0][0x9e8] ;  /* 0x00027a00ff040b82 */ /* 0x002e640000000a00 */
[----:B-1----:R-:W-:-:S05]  /*1ebf0*/  @P0 IMAD.HI.U32 R4, R0, R4, RZ ;  /* 0x0000000400040227 */ /* 0x002fca00078e00ff */
[----:B------:R-:W-:-:S04]  /*1ec00*/  @P0 SHF.R.U32.HI R0, RZ, R5, R4 ;  /* 0x00000005ff000219 */ /* 0x000fc80000011604 */
[----:B------:R-:W-:Y:S01]  /*1ec10*/  LOP3.LUT R0, RZ, R0, RZ, 0x33, !PT ;  /* 0x00000000ff007212 */ /* 0x000fe200078e33ff */
[----:B------:R-:W-:Y:S06]  /*1ec20*/  BRA `(.L_x_9851) ;  /* 0x0000000000107947 */ /* 0x000fec0003800000 */
.L_x_9850:
[----:B------:R-:W-:-:S13]  /*1ec30*/  ISETP.NE.AND P0, PT, R3, 0x1, PT ;  /* 0x000000010300780c */ /* 0x000fda0003f05270 */
[----:B-1----:R-:W1:Y:S02]  /*1ec40*/  @P0 LDC.64 R4, c[0x0][0x9e8] ;  /* 0x00027a00ff040b82 */ /* 0x002e640000000a00 */
[----:B-1----:R-:W-:-:S05]  /*1ec50*/  @P0 IMAD.HI.U32 R4, R0, R4, RZ ;  /* 0x0000000400040227 */ /* 0x002fca00078e00ff */
[----:B------:R-:W-:-:S07]  /*1ec60*/  @P0 SHF.R.U32.HI R0, RZ, R5, R4 ;  /* 0x00000005ff000219 */ /* 0x000fce0000011604 */
.L_x_9851:
[----:B------:R-:W-:Y:S05]  /*1ec70*/  BSYNC B0 ;  /* 0x0000000000007941 */ /* 0x000fea0003800000 */
.L_x_9849:
[----:B------:R-:W-:-:S05]  /*1ec80*/  IMAD R0, R0, R3, R3 ;  /* 0x0000000300007224 */ /* 0x000fca00078e0203 */
[----:B------:R-:W-:-:S07]  /*1ec90*/  VIMNMX R2, R2, R0, PT ;  /* 0x0000000002027248 */ /* 0x000fce0003fe0100 */
.L_x_9848:
[----:B------:R-:W-:Y:S01]  /*1eca0*/  VIADD R2, R2, 0x7f ;  /* 0x0000007f02027836 */ /* 0x000fe20000000000 */
[----:B------:R-:W-:Y:S01]  /*1ecb0*/  ULDC UR4, c[0x0][0x9dc] ;  /* 0x0002770000047ab9 */ /* 0x000fe20000000800 */
[----:B------:R-:W-:-:S03]  /*1ecc0*/  IMAD.MOV.U32 R4, RZ, RZ, R7 ;  /* 0x000000ffff047224 */ /* 0x000fc600078e0007 */
[----:B------:R-:W-:-:S04]  /*1ecd0*/  SHF.R.S32.HI R0, RZ, 0x1f, R2 ;  /* 0x0000001fff007819 */ /* 0x000fc80000011402 */
[----:B------:R-:W-:Y:S02]  /*1ece0*/  LEA.HI R0, R0, R2, RZ, 0x7 ;  /* 0x0000000200007211 */ /* 0x000fe400078f38ff */
[----:B------:R-:W2:Y:S02]  /*1ecf0*/  @P1 LDC R2, c[0x0][0x44c] ;  /* 0x00011300ff021b82 */ /* 0x000ea40000000800 */
[----:B------:R-:W-:-:S04]  /*1ed00*/  SHF.R.S32.HI R0, RZ, 0x7, R0 ;  /* 0x00000007ff007819 */ /* 0x000fc80000011400 */
[----:B------:R-:W-:Y:S02]  /*1ed10*/  VIMNMX R6, R21, R0, PT ;  /* 0x0000000015067248 */ /* 0x000fe40003fe0100 */
[----:B------:R-:W3:Y:S03]  /*1ed20*/  @P1 LDC R0, c[0x0][0x450] ;  /* 0x00011400ff001b82 */ /* 0x000ee60000000800 */
[----:B------:R4:W-:Y:S01]  /*1ed30*/  STL [R1+0x38], R6 ;  /* 0x0000380601007387 */ /* 0x0009e20000100800 */
[----:B--2---:R-:W-:-:S05]  /*1ed40*/  @P1 IMAD.HI.U32 R2, R7, R2, RZ ;  /* 0x0000000207021227 */ /* 0x004fca00078e00ff */
[----:B---3--:R-:W-:-:S05]  /*1ed50*/  @P1 SHF.R.U32.HI R4, RZ, R0, R2 ;  /* 0x00000000ff041219 */ /* 0x008fca0000011602 */
[----:B------:R-:W-:-:S04]  /*1ed60*/  IMAD.IADD R2, R17, 0x1, R4 ;  /* 0x0000000111027824 */ /* 0x000fc800078e0204 */
[----:B------:R-:W-:Y:S01]  /*1ed70*/  VIADD R0, R2, -UR4 ;  /* 0x8000000402007c36 */ /* 0x000fe20008000000 */
[----:B----4-:R-:W-:Y:S06]  /*1ed80*/  @!P2 BRA `(.L_x_9852) ;  /* 0x000000000044a947 */ /* 0x010fec0003800000 */
[----:B------:R-:W-:Y:S01]  /*1ed90*/  ISETP.GT.AND P0, PT, R2, -0x1, PT ;  /* 0xffffffff0200780c */ /* 0x000fe20003f04270 */
[----:B------:R-:W-:-:S12]  /*1eda0*/  BSSY B0, `(.L_x_9853) ;  /* 0x000000d000007945 */ /* 0x000fd80003800000 */
[----:B------:R-:W-:Y:S05]  /*1edb0*/  @P0 BRA `(.L_x_9854) ;  /* 0x00000000001c0947 */ /* 0x000fea0003800000 */
[----:B------:R-:W-:Y:S02]  /*1edc0*/  ISETP.NE.AND P0, PT, R3, 0x1, PT ;  /* 0x000000010300780c */ /* 0x000fe40003f05270 */
[----:B------:R-:W-:-:S11]  /*1edd0*/  LOP3.LUT R2, RZ, R2, RZ, 0x33, !PT ;  /* 0x00000002ff027212 */ /* 0x000fd600078e33ff */
[----:B-1----:R-:W1:Y:S02]  /*1ede0*/  @P0 LDC.64 R4, c[0x0][0x9e8] ;  /* 0x00027a00ff040b82 */ /* 0x002e640000000a00 */
[----:B-1----:R-:W-:-:S05]  /*1edf0*/  @P0 IMAD.HI.U32 R4, R2, R4, RZ ;  /* 0x0000000402040227 */ /* 0x002fca00078e00ff */
[----:B------:R-:W-:-:S04]  /*1ee00*/  @P0 SHF.R.U32.HI R2, RZ, R5, R4 ;  /* 0x00000005ff020219 */ /* 0x000fc80000011604 */
[----:B------:R-:W-:Y:S01]  /*1ee10*/  LOP3.LUT R2, RZ, R2, RZ, 0x33, !PT ;  /* 0x00000002ff027212 */ /* 0x000fe200078e33ff */
[----:B------:R-:W-:Y:S06]  /*1ee20*/  BRA `(.L_x_9855) ;  /* 0x0000000000107947 */ /* 0x000fec0003800000 */
.L_x_9854:
[----:B------:R-:W-:-:S13]  /*1ee30*/  ISETP.NE.AND P0, PT, R3, 0x1, PT ;  /* 0x000000010300780c */ /* 0x000fda0003f05270 */
[----:B-1----:R-:W1:Y:S02]  /*1ee40*/  @P0 LDC.64 R4, c[0x0][0x9e8] ;  /* 0x00027a00ff040b82 */ /* 0x002e640000000a00 */
[----:B-1----:R-:W-:-:S05]  /*1ee50*/  @P0 IMAD.HI.U32 R4, R2, R4, RZ ;  /* 0x0000000402040227 */ /* 0x002fca00078e00ff */
[----:B------:R-:W-:-:S07]  /*1ee60*/  @P0 SHF.R.U32.HI R2, RZ, R5, R4 ;  /* 0x00000005ff020219 */ /* 0x000fce0000011604 */
.L_x_9855:
[----:B------:R-:W-:Y:S05]  /*1ee70*/  BSYNC B0 ;  /* 0x0000000000007941 */ /* 0x000fea0003800000 */
.L_x_9853:
[----:B------:R-:W-:-:S05]  /*1ee80*/  IMAD R2, R2, R3, RZ ;  /* 0x0000000302027224 */ /* 0x000fca00078e02ff */
[----:B------:R-:W-:-:S07]  /*1ee90*/  VIMNMX R0, R0, R2, !PT ;  /* 0x0000000200007248 */ /* 0x000fce0007fe0100 */
.L_x_9852:
[----:B------:R-:W-:-:S04]  /*1eea0*/  SHF.R.S32.HI R2, RZ, 0x1f, R0 ;  /* 0x0000001fff027819 */ /* 0x000fc80000011400 */
[----:B------:R-:W-:-:S04]  /*1eeb0*/  LEA.HI R2, R2, R0, RZ, 0x7 ;  /* 0x0000000002027211 */ /* 0x000fc800078f38ff */
[----:B------:R-:W-:-:S04]  /*1eec0*/  SHF.R.S32.HI R2, RZ, 0x7, R2 ;  /* 0x00000007ff027819 */ /* 0x000fc80000011402 */
[----:B------:R-:W-:-:S04]  /*1eed0*/  VIMNMX R3, RZ, R2, !PT ;  /* 0x00000002ff037248 */ /* 0x000fc80007fe0100 */
[----:B------:R-:W-:Y:S01]  /*1eee0*/  ISETP.GT.AND P0, PT, R6, R3, PT ;  /* 0x000000030600720c */ /* 0x000fe20003f04270 */
[----:B------:R2:W-:-:S12]  /*1eef0*/  STL [R1+0xc], R3 ;  /* 0x00000c0301007387 */ /* 0x0005d80000100800 */
[----:B--2---:R-:W-:Y:S05]  /*1ef00*/  @P0 BRA `(.L_x_9856) ;  /* 0x0000000000440947 */ /* 0x004fea0003800000 */
[----:B------:R-:W2:Y:S02]  /*1ef10*/  S2R R3, SR_TID.X ;  /* 0x0000000000037919 */ /* 0x000ea40000002100 */
[----:B--2---:R-:W-:-:S04]  /*1ef20*/  LOP3.LUT R3, R3, 0x7f, RZ, 0xc0, !PT ;  /* 0x0000007f03037812 */ /* 0x004fc800078ec0ff */
[----:B------:R-:W-:-:S13]  /*1ef30*/  ISETP.NE.AND P0, PT, R3, RZ, PT ;  /* 0x000000ff0300720c */ /* 0x000fda0003f05270 */
[----:B------:R-:W-:Y:S05]  /*1ef40*/  @P0 BRA `(.L_x_9857) ;  /* 0x0000003000840947 */ /* 0x000fea0003800000 */
[----:B-1----:R-:W1:Y:S01]  /*1ef50*/  S2R R5, SR_LANEID ;  /* 0x0000000000057919 */ /* 0x002e620000000000 */
        /* <DEDUP_REMOVED lines=10> */
[----:B-1----:R-:W-:Y:S01]  /*1f000*/  IADD3 R16, R0, UR38, R7 ;  /* 0x0000002600107c10 */ /* 0x002fe2000fffe007 */
[----:B------:R-:W-:Y:S06]  /*1f010*/  BRA `(.L_x_9857) ;  /* 0x0000003000507947 */ /* 0x000fec0003800000 */
.L_x_9856:
        /* <DEDUP_REMOVED lines=9> */
[----:B------:R-:W2:Y:S01]  /*1f0b0*/  LDC.64 R2, c[0x4][R2] ;  /* 0x0100000002027b82 */ /* 0x000ea20000000a00 */
[----:B-1----:R-:W-:Y:S02]  /*1f0c0*/  IMAD.U32 R5, RZ, RZ, UR7 ;  /* 0x00000007ff057e24 */ /* 0x002fe4000f8e00ff */
[----:B------:R-:W-:Y:S02]  /*1f0d0*/  IMAD.U32 R6, RZ, RZ, UR8 ;  /* 0x00000008ff067e24 */ /* 0x000fe4000f8e00ff */
[----:B------:R-:W-:-:S02]  /*1f0e0*/  IMAD.U32 R7, RZ, RZ, UR9 ;  /* 0x00000009ff077e24 */ /* 0x000fc4000f8e00ff */
[----:B------:R-:W-:Y:S02]  /*1f0f0*/  IMAD.U32 R10, RZ, RZ, UR4 ;  /* 0x00000004ff0a7e24 */ /* 0x000fe4000f8e00ff */
[----:B------:R-:W-:Y:S02]  /*1f100*/  IMAD.U32 R11, RZ, RZ, UR5 ;  /* 0x00000005ff0b7e24 */ /* 0x000fe4000f8e00ff */
[----:B------:R-:W-:Y:S02]  /*1f110*/  IMAD.MOV.U32 R8, RZ, RZ, 0x70 ;  /* 0x00000070ff087424 */ /* 0x000fe400078e00ff */
[----:B------:R-:W-:Y:S02]  /*1f120*/  IMAD.MOV.U32 R12, RZ, RZ, 0x1 ;  /* 0x00000001ff0c7424 */ /* 0x000fe400078e00ff */
[----:B0-----:R-:W-:-:S07]  /*1f130*/  IMAD.MOV.U32 R13, RZ, RZ, RZ ;  /* 0x000000ffff0d7224 */ /* 0x001fce00078e00ff */
[----:B------:R-:W-:-:S07]  /*1f140*/  LEPC R20, `(.L_x_9859) ;  /* 0x000000001014794e */ /* 0x000fce0000000000 */
[----:B--2---:R-:W-:Y:S05]  /*1f150*/  CALL.ABS.NOINC R2 ;  /* 0x0000000002007343 */ /* 0x004fea0003c00000 */
.L_x_9859:
[----:B------:R-:W-:Y:S05]  /*1f160*/  BSYNC B6 ;  /* 0x0000000000067941 */ /* 0x000fea0003800000 */
.L_x_9858:
        /* <DEDUP_REMOVED lines=22> */
.L_x_9861:
[----:B------:R-:W-:Y:S05]  /*1f2d0*/  BSYNC B6 ;  /* 0x0000000000067941 */ /* 0x000fea0003800000 */
.L_x_9860:
        /* <DEDUP_REMOVED lines=20> */
.L_x_9863:
[----:B------:R-:W-:Y:S05]  /*1f420*/  BSYNC B6 ;  /* 0x0000000000067941 */ /* 0x000fea0003800000 */
.L_x_9862:
        /* <DEDUP_REMOVED lines=19> */
.L_x_9865:
[----:B------:R-:W-:Y:S05]  /*1f560*/  BSYNC B6 ;  /* 0x0000000000067941 */ /* 0x000fea0003800000 */
.L_x_9864:
        /* <DEDUP_REMOVED lines=17> */
[----:B------:R-:W3:Y:S02]  /*1f680*/  S2R R0, SR_TID.X ;  /* 0x0000000000007919 */ /* 0x000ee40000002100 */
[----:B---3--:R-:W-:-:S04]  /*1f690*/  SHF.R.U32.HI R0, RZ, 0x5, R0 ;  /* 0x00000005ff007819 */ /* 0x008fc80000011600 */
[----:B------:R-:W-:-:S05]  /*1f6a0*/  LOP3.LUT R0, R0, 0x3, RZ, 0xc0, !PT ;  /* 0x0000000300007812 */ /* 0x000fca00078ec0ff */
[----:B------:R3:W4:Y:S02]  /*1f6b0*/  SHFL.IDX PT, R14, R0, RZ, 0x1f ;  /* 0x00001fff000e7589 */ /* 0x00072400000e0000 */
.L_x_9973:
[----:B----4-:R-:W-:Y:S02]  /*1f6c0*/  ISETP.NE.AND P0, PT, R14, RZ, PT ;  /* 0x000000ff0e00720c */ /* 0x010fe40003f05270 */
[----:B------:R-:W-:Y:S02]  /*1f6d0*/  PLOP3.LUT P1, PT, PT, PT, PT, 0x8, 0x0 ;  /* 0x000000000000781c */ /* 0x000fe40003f2e170 */
[----:B------:R-:W-:-:S11]  /*1f6e0*/  LOP3.LUT R22, R22, 0xfffffffe, RZ, 0xc0, !PT ;  /* 0xfffffffe16167812 */ /* 0x000fd600078ec0ff */
[----:B------:R-:W-:Y:S01]  /*1f6f0*/  @P1 LOP3.LUT R22, R22, 0x1, RZ, 0xfc, !PT ;  /* 0x0000000116161812 */ /* 0x000fe200078efcff */
[----:B------:R-:W-:Y:S06]  /*1f700*/  @P0 BRA `(.L_x_9867) ;  /* 0x0000000400a00947 */ /* 0x000fec0003800000 */
[----:B------:R-:W-:-:S03]  /*1f710*/  UMOV UR4, 0xffffffff ;  /* 0xffffffff00047882 */ /* 0x000fc60000000000 */
[----:B------:R-:W-:Y:S05]  /*1f720*/  BRA.DIV UR4, `(.L_x_9868) ;  /* 0x0000004604747947 */ /* 0x000fea000b800000 */
[----:B------:R-:W-:-:S13]  /*1f730*/  ELECT P6, URZ, PT ;  /* 0x00000000003f782f */ /* 0x000fda00038c0000 */
.L_x_9976:
[----:B------:R-:W-:Y:S05]  /*1f740*/  @!P6 BRA `(.L_x_9867) ;  /* 0x000000040090e947 */ /* 0x000fea0003800000 */
[----:B---3--:R-:W3:Y:S01]  /*1f750*/  LDL R0, [R1+0x38] ;  /* 0x0000380001007983 */ /* 0x008ee20000100800 */
[----:B------:R-:W-:-:S04]  /*1f760*/  ISETP.NE.U32.AND P0, PT, R2, RZ, PT ;  /* 0x000000ff0200720c */ /* 0x000fc80003f05070 */
[----:B------:R-:W-:Y:S01]  /*1f770*/  ISETP.NE.AND.EX P0, PT, R3, RZ, PT, P0 ;  /* 0x000000ff0300720c */ /* 0x000fe20003f05300 */
[----:B---3--:R-:W-:-:S12]  /*1f780*/  VIADD R0, R0, 0xffffffff ;  /* 0xffffffff00007836 */ /* 0x008fd80000000000 */
[----:B------:R-:W-:Y:S05]  /*1f790*/  @!P0 BRA `(.L_x_9869) ;  /* 0x0000000000448947 */ /* 0x000fea0003800000 */
[----:B------:R-:W3:Y:S01]  /*1f7a0*/  LDC R7, c[0x0][0x43c] ;  /* 0x00010f00ff077b82 */ /* 0x000ee20000000800 */
[----:B------:R-:W-:Y:S01]  /*1f7b0*/  ULDC.64 UR4, c[0x0][0x428] ;  /* 0x00010a0000047ab9 */ /* 0x000fe20000000a00 */
[----:B---3--:R-:W-:-:S13]  /*1f7c0*/  ISETP.NE.AND P0, PT, R7, 0x1, PT ;  /* 0x000000010700780c */ /* 0x008fda0003f05270 */
[----:B-1----:R-:W1:Y:S02]  /*1f7d0*/  @P0 LDC.64 R4, c[0x0][0x440] ;  /* 0x00011000ff040b82 */ /* 0x002e640000000a00 */
        /* <DEDUP_REMOVED lines=13> */
.L_x_9869:
[----:B------:R-:W-:Y:S01]  /*1f8b0*/  IMAD R4, R24, 0x8, R23 ;  /* 0x0000000818047824 */ /* 0x000fe200078e0217 */
[----:B---3--:R-:W-:Y:S01]  /*1f8c0*/  SHF.L.U32 R3, R28, 0x1f, RZ ;  /* 0x0000001f1c037819 */ /* 0x008fe200000006ff */
[----:B------:R-:W3:Y:S03]  /*1f8d0*/  S2R R2, SR_TID.X ;  /* 0x0000000000027919 */ /* 0x000ee60000002100 */
[----:B------:R-:W4:Y:S01]  /*1f8e0*/  SYNCS.PHASECHK.TRANS64.TRYWAIT P0, [R4+URZ+0x19c80], R3 ;  /* 0x019c8003040075a7 */ /* 0x000f22000800017f */
[----:B---3--:R-:W-:-:S04]  /*1f8f0*/  LOP3.LUT R2, R2, 0x7f, RZ, 0xc0, !PT ;  /* 0x0000007f02027812 */ /* 0x008fc800078ec0ff */
[----:B------:R-:W-:Y:S01]  /*1f900*/  ISETP.NE.AND P1, PT, R2, RZ, PT ;  /* 0x000000ff0200720c */ /* 0x000fe20003f25270 */
[----:B----4-:R-:W-:-:S12]  /*1f910*/  @!P0 BRA `(.L_x_9870) ;  /* 0x0000004400188947 */ /* 0x010fd80003800000 */
.L_x_9977:
[----:B------:R-:W-:Y:S05]  /*1f920*/  @P1 BRA `(.L_x_9871) ;  /* 0x00000000001c1947 */ /* 0x000fea0003800000 */
[----:B------:R-:W1:Y:S02]  /*1f930*/  S2R R2, SR_TID.X ;  /* 0x0000000000027919 */ /* 0x000e640000002100 */
[----:B-1----:R-:W-:Y:S01]  /*1f940*/  LOP3.LUT R5, R2, 0x1f, RZ, 0xc0, !PT ;  /* 0x0000001f02057812 */ /* 0x002fe200078ec0ff */
[----:B------:R-:W-:-:S03]  /*1f950*/  IMAD.MOV.U32 R2, RZ, RZ, 0x3000 ;  /* 0x00003000ff027424 */ /* 0x000fc600078e00ff */
[----:B------:R-:W-:Y:S01]  /*1f960*/  ISETP.NE.AND P0, PT, R5, RZ, PT ;  /* 0x000000ff0500720c */ /* 0x000fe20003f05270 */
[----:B------:R4:W-:-:S12]  /*1f970*/  SYNCS.ARRIVE.TRANS64 RZ, [R4+URZ+0x19c70], R2 ;  /* 0x019c700204ff79a7 */ /* 0x0009d8000800003f */
[----:B----4-:R-:W-:Y:S05]  /*1f980*/  @!P0 BRA `(.L_x_9871) ;  /* 0x0000000000048947 */ /* 0x010fea0003800000 */
[----:B------:R-:W-:Y:S01]  /*1f990*/  BPT.TRAP 0x1 ;  /* 0x000000040000795c */ /* 0x000fe20000300000 */
.L_x_9871:
[----:B-1----:R-:W4:Y:S01]  /*1f9a0*/  LDL R5, [R1+0x10] ;  /* 0x0000100001057983 */ /* 0x002f220000100800 */
        /* <DEDUP_REMOVED lines=15> */
[----:B----4-:R-:W-:-:S05]  /*1faa0*/  IMAD R0, R0, 0x80, R5 ;  /* 0x0000008000007824 */ /* 0x010fca00078e0205 */
        /* <DEDUP_REMOVED lines=9> */
[----:B------:R-:W4:Y:S02]  /*1fb40*/  SYNCS.PHASECHK.TRANS64.TRYWAIT P0, [R4+URZ+0x19c40], R3 ;  /* 0x019c4003040075a7 */ /* 0x000f24000800017f */
[----:B-1--4-:R-:W-:Y:S05]  /*1fb50*/  @!P0 BRA `(.L_x_9872) ;  /* 0x00000040009c8947 */ /* 0x012fea0003800000 */
.L_x_9978:
[----:B------:R-:W-:Y:S05]  /*1fb60*/  @P1 BRA `(.L_x_9873) ;  /* 0x00000000001c1947 */ /* 0x000fea0003800000 */
[----:B------:R-:W4:Y:S01]  /*1fb70*/  S2R R5, SR_TID.X ;  /* 0x0000000000057919 */ /* 0x000f220000002100 */
[----:B-1-3--:R-:W-:-:S04]  /*1fb80*/  IMAD.MOV.U32 R3, RZ, RZ, 0x3000 ;  /* 0x00003000ff037424 */ /* 0x00afc800078e00ff */
[----:B------:R1:W-:Y:S01]  /*1fb90*/  SYNCS.ARRIVE.TRANS64 RZ, [R4+URZ+0x19c30], R3 ;  /* 0x019c300304ff79a7 */ /* 0x0003e2000800003f */
[----:B----4-:R-:W-:-:S04]  /*1fba0*/  LOP3.LUT R5, R5, 0x1f, RZ, 0xc0, !PT ;  /* 0x0000001f05057812 */ /* 0x010fc800078ec0ff */
[----:B------:R-:W-:-:S13]  /*1fbb0*/  ISETP.NE.AND P0, PT, R5, RZ, PT ;  /* 0x000000ff0500720c */ /* 0x000fda0003f05270 */
[----:B-1----:R-:W-:Y:S05]  /*1fbc0*/  @!P0 BRA `(.L_x_9873) ;  /* 0x0000000000048947 */ /* 0x002fea0003800000 */
[----:B------:R-:W-:Y:S01]  /*1fbd0*/  BPT.TRAP 0x1 ;  /* 0x000000040000795c */ /* 0x000fe20000300000 */
.L_x_9873:
        /* <DEDUP_REMOVED lines=10> */
[----:B------:R-:W-:Y:S01]  /*1fc80*/  UMOV UR16, 0x20 ;  /* 0x0000002000107882 */ /* 0x000fe20000000000 */
[----:B------:R-:W-:-:S02]  /*1fc90*/  PLOP3.LUT P0, PT, PT, PT, PT, 0x80, 0x0 ;  /* 0x000000000000781c */ /* 0x000fc40003f0f070 */
[----:B------:R-:W-:Y:S01]  /*1fca0*/  UIADD3 UR8, UR15, 0x13800, URZ ;  /* 0x000138000f087890 */ /* 0x000fe2000fffe03f */
[----:B------:R-:W-:Y:S01]  /*1fcb0*/  LOP3.LUT R22, R22, 0xfffffffe, RZ, 0xc0, !PT ;  /* 0xfffffffe16167812 */ /* 0x000fe200078ec0ff */
[----:B------:R-:W-:Y:S02]  /*1fcc0*/  UIADD3 UR9, UR9, 0x19c30, URZ ;  /* 0x00019c3009097890 */ /* 0x000fe4000fffe03f */
[----:B------:R-:W-:Y:S02]  /*1fcd0*/  UIADD3 UR14, UR15, 0x14800, URZ ;  /* 0x000148000f0e7890 */ /* 0x000fe4000fffe03f */
[----:B------:R-:W-:-:S05]  /*1fce0*/  UIADD3 UR15, UR15, 0x15800, URZ ;  /* 0x000158000f0f7890 */ /* 0x000fca000fffe03f */
[----:B------:R4:W-:Y:S01]  /*1fcf0*/  UTMALDG.4D [UR8], [UR4], desc[UR6] ;  /* 0x00000608040075b4 */ /* 0x0009e20008019000 */
[----:B------:R-:W-:Y:S01]  /*1fd00*/  @P0 LOP3.LUT R22, R22, 0x1, RZ, 0xfc, !PT ;  /* 0x0000000116160812 */ /* 0x000fe200078efcff */
[----:B----4-:R-:W-:Y:S01]  /*1fd10*/  UMOV UR8, UR14 ;  /* 0x0000000e00087c82 */ /* 0x010fe20008000000 */
[----:B------:R-:W-:Y:S01]  /*1fd20*/  UMOV UR10, UR16 ;  /* 0x00000010000a7c82 */ /* 0x000fe20008000000 */
[----:B------:R-:W-:Y:S01]  /*1fd30*/  UMOV UR14, 0x40 ;  /* 0x00000040000e7882 */ /* 0x000fe20000000000 */
[----:B------:R4:W-:Y:S02]  /*1fd40*/  UTMALDG.4D [UR8], [UR4], desc[UR6] ;  /* 0x00000608040075b4 */ /* 0x0009e40008019000 */
[----:B----4-:R-:W-:Y:S01]  /*1fd50*/  UMOV UR8, UR15 ;  /* 0x0000000f00087c82 */ /* 0x010fe20008000000 */
[----:B------:R-:W-:Y:S02]  /*1fd60*/  UMOV UR10, UR14 ;  /* 0x0000000e000a7c82 */ /* 0x000fe40008000000 */
[----:B------:R4:W-:Y:S02]  /*1fd70*/  UTMALDG.4D [UR8], [UR4], desc[UR6] ;  /* 0x00000608040075b4 */ /* 0x0009e40008019000 */
[----:B----4-:R-:W-:Y:S01]  /*1fd80*/  NOP ;  /* 0x0000000000007918 */ /* 0x010fe20000000000 */
.L_x_9867:
[----:B-1-3--:R-:W3:Y:S01]  /*1fd90*/  LDL.LU R3, [R1+0x2c] ;  /* 0x00002c0001037983 */ /* 0x00aee20000300800 */
[----:B------:R-:W-:Y:S05]  /*1fda0*/  WARPSYNC.ALL ;  /* 0x0000000000007948 */ /* 0x000fea0003800000 */
[----:B------:R-:W-:Y:S01]  /*1fdb0*/  ULDC.64 UR4, c[0x0][0x298] ;  /* 0x0000a60000047ab9 */ /* 0x000fe20000000a00 */
[----:B------:R-:W-:Y:S01]  /*1fdc0*/  VIADD R0, R23, 0xf000 ;  /* 0x0000f00017007836 */ /* 0x000fe20000000000 */
[----:B------:R-:W-:Y:S01]  /*1fdd0*/  ULDC.64 UR6, c[0x0][0xa00] ;  /* 0x0002800000067ab9 */ /* 0x000fe20000000a00 */
[----:B------:R-:W-:Y:S01]  /*1fde0*/  BSSY B6, `(.L_x_9874) ;  /* 0x0000024000067945 */ /* 0x000fe20003800000 */
[----:B------:R-:W-:Y:S01]  /*1fdf0*/  BAR.SYNC.DEFER_BLOCKING 0x8, 0x200 ;  /* 0x0208000000007b1d */ /* 0x000fe20000010000 */
[----:B------:R-:W-:-:S02]  /*1fe00*/  ISETP.NE.U32.AND P0, PT, RZ, UR6, PT ;  /* 0x00000006ff007c0c */ /* 0x000fc4000bf05070 */
[----:B------:R-:W-:Y:S02]  /*1fe10*/  LOP3.LUT P1, RZ, R0, 0x9f, RZ, 0xc0, !PT ;  /* 0x0000009f00ff7812 */ /* 0x000fe4000782c0ff */
[----:B------:R-:W-:Y:S02]  /*1fe20*/  ISETP.NE.AND.EX P0, PT, RZ, UR7, PT, P0 ;  /* 0x00000007ff007c0c */ /* 0x000fe4000bf05300 */
[----:B---3--:R-:W-:Y:S01]  /*1fe30*/  SHF.R.S32.HI R2, RZ, 0x1f, R3 ;  /* 0x0000001fff027819 */ /* 0x008fe20000011403 */
[----:B------:R-:W-:-:S04]  /*1fe40*/  IMAD.WIDE.U32 R4, R3, UR4, RZ ;  /* 0x0000000403047c25 */ /* 0x000fc8000f8e00ff */
[----:B------:R-:W-:Y:S01]  /*1fe50*/  IMAD R2, R2, UR4, RZ ;  /* 0x0000000402027c24 */ /* 0x000fe2000f8e02ff */
[----:B------:R-:W-:Y:S03]  /*1fe60*/  STL.64 [R1+0x30], R4 ;  /* 0x0000300401007387 */ /* 0x000fe60000100a00 */
[----:B------:R-:W-:Y:S01]  /*1fe70*/  IMAD R0, R3, UR5, R2 ;  /* 0x0000000503007c24 */ /* 0x000fe2000f8e0202 */
[----:B------:R-:W-:-:S03]  /*1fe80*/  SHF.R.S32.HI R2, RZ, 0x1f, R19 ;  /* 0x0000001fff027819 */ /* 0x000fc60000011413 */
[----:B------:R-:W-:Y:S01]  /*1fe90*/  IMAD.IADD R0, R5, 0x1, R0 ;  /* 0x0000000105007824 */ /* 0x000fe200078e0200 */
[----:B------:R-:W-:Y:S02]  /*1fea0*/  SEL R3, R2, RZ, !P0 ;  /* 0x000000ff02037207 */ /* 0x000fe40004000000 */
[----:B------:R-:W-:Y:S02]  /*1feb0*/  SHF.R.S32.HI R2, RZ, 0x1f, R18 ;  /* 0x0000001fff027819 */ /* 0x000fe40000011412 */
[----:B------:R1:W-:Y:S04]  /*1fec0*/  STL [R1+0x40], R0 ;  /* 0x0000400001007387 */ /* 0x0003e80000100800 */
[----:B------:R3:W-:Y:S01]  /*1fed0*/  STL [R1+0x48], R3 ;  /* 0x0000480301007387 */ /* 0x0007e20000100800 */
[----:B-1----:R-:W-:-:S05]  /*1fee0*/  SEL R0, R19, RZ, !P0 ;  /* 0x000000ff13007207 */ /* 0x002fca0004000000 */
[----:B------:R3:W-:Y:S04]  /*1fef0*/  STL [R1+0x2c], R0 ;  /* 0x00002c0001007387 */ /* 0x0007e80000100800 */
[----:B------:R3:W-:Y:S01]  /*1ff00*/  STL [R1+0x44], R2 ;  /* 0x0000440201007387 */ /* 0x0007e20000100800 */
[----:B------:R-:W-:Y:S05]  /*1ff10*/  @!P1 BRA `(.L_x_9875) ;  /* 0x0000000000409947 */ /* 0x000fea0003800000 */
[----:B---3--:R-:W-:Y:S01]  /*1ff20*/  MOV R2, 0x0 ;  /* 0x0000000000027802 */ /* 0x008fe20000000f00 */
        /* <DEDUP_REMOVED lines=10> */
[----:B--2---:R-:W-:Y:S02]  /*1ffd0*/  IMAD.MOV.U32 R8, RZ, RZ, 0x70 ;  /* 0x00000070ff087424 */ /* 0x004fe400078e00ff */
[----:B------:R-:W-:Y:S02]  /*1ffe0*/  IMAD.MOV.U32 R12, RZ, RZ, 0x1 ;  /* 0x00000001ff0c7424 */ /* 0x000fe400078e00ff */
[----:B0-----:R-:W-:-:S07]  /*1fff0*/  IMAD.MOV.U32 R13, RZ, RZ, RZ ;  /* 0x000000ffff0d7224 */ /* 0x001fce00078e00ff */
[----:B------:R-:W-:-:S07]  /*20000*/  LEPC R20, `(.L_x_9875) ;  /* 0x000000001014794e */ /* 0x000fce0000000000 */
[----:B-1----:R-:W-:Y:S05]  /*20010*/  CALL.ABS.NOINC R2 ;  /* 0x0000000002007343 */ /* 0x002fea0003c00000 */
.L_x_9875:
[----:B------:R-:W-:Y:S05]  /*20020*/  BSYNC B6 ;  /* 0x0000000000067941 */ /* 0x000fea0003800000 */
.L_x_9874:
[----:B---3--:R-:W3:Y:S01]  /*20030*/  LDL.LU R0, [R1+0x40] ;  /* 0x0000400001007983 */ /* 0x008ee20000300800 */
[----:B--2---:R-:W1:Y:S01]  /*20040*/  LDC R9, c[0x0][0x448] ;  /* 0x00011200ff097b82 */ /* 0x004e620000000800 */
[----:B------:R-:W-:Y:S01]  /*20050*/  ULDC.64 UR4, c[0x0][0x2d8] ;  /* 0x0000b60000047ab9 */ /* 0x000fe20000000a00 */
[----:B------:R-:W-:Y:S01]  /*20060*/  ULDC.64 UR6, c[0x0][0x2c8] ;  /* 0x0000b20000067ab9 */ /* 0x000fe20000000a00 */
[----:B------:R-:W3:Y:S01]  /*20070*/  LDL.LU.64 R2, [R1+0x30] ;  /* 0x0000300001027983 */ /* 0x000ee20000300a00 */
[----:B------:R-:W-:-:S03]  /*20080*/  ULDC.64 UR8, c[0x0][0x280] ;  /* 0x0000a00000087ab9 */ /* 0x000fc60000000a00 */
[----:B------:R-:W2:Y:S04]  /*20090*/  LDL.LU R20, [R1+0x44] ;  /* 0x0000440001147983 */ /* 0x000ea80000300800 */
[----:B------:R-:W4:Y:S04]  /*200a0*/  LDL.LU R21, [R1+0x48] ;  /* 0x0000480001157983 */ /* 0x000f280000300800 */
[----:B------:R-:W4:Y:S04]  /*200b0*/  LDL.LU R4, [R1+0x2c] ;  /* 0x00002c0001047983 */ /* 0x000f280000300800 */
[----:B------:R-:W4:Y:S01]  /*200c0*/  LDL R12, [R1+0x20] ;  /* 0x00002000010c7983 */ /* 0x000f220000100800 */
[----:B-1----:R-:W-:-:S13]  /*200d0*/  ISETP.NE.AND P1, PT, R9, 0x1, PT ;  /* 0x000000010900780c */ /* 0x002fda0003f25270 */
[----:B------:R-:W1:Y:S08]  /*200e0*/  @P1 LDC R5, c[0x0][0x44c] ;  /* 0x00011300ff051b82 */ /* 0x000e700000000800 */
[----:B------:R-:W0:Y:S01]  /*200f0*/  @P1 LDC R6, c[0x0][0x450] ;  /* 0x00011400ff061b82 */ /* 0x000e220000000800 */
[----:B------:R-:W1:Y:S07]  /*20100*/  S2R R10, SR_TID.X ;  /* 0x00000000000a7919 */ /* 0x000e6e0000002100 */
[----:B------:R-:W0:Y:S01]  /*20110*/  @P1 LDC R8, c[0x0][0x450] ;  /* 0x00011400ff081b82 */ /* 0x000e220000000800 */
[----:B-1----:R-:W-:-:S05]  /*20120*/  IMAD.SHL.U32 R10, R10, 0x10, RZ ;  /* 0x000000100a0a7824 */ /* 0x002fca00078e00ff */
[----:B------:R-:W-:-:S04]  /*20130*/  LOP3.LUT R10, R10, 0x10, RZ, 0xc0, !PT ;  /* 0x000000100a0a7812 */ /* 0x000fc800078ec0ff */
[C---:B------:R-:W-:Y:S02]  /*20140*/  LOP3.LUT R11, R10.reuse, 0x20, RZ, 0xfc, !PT ;  /* 0x000000200a0b7812 */ /* 0x040fe400078efcff */
[----:B------:R-:W-:Y:S01]  /*20150*/  LOP3.LUT R10, R10, 0x40, RZ, 0xfc, !PT ;  /* 0x000000400a0a7812 */ /* 0x000fe200078efcff */
[----:B---3--:R-:W-:Y:S02]  /*20160*/  IMAD.MOV.U32 R3, RZ, RZ, R0 ;  /* 0x000000ffff037224 */ /* 0x008fe400078e0000 */
[----:B--2---:R-:W-:Y:S02]  /*20170*/  IMAD R0, R20, UR4, RZ ;  /* 0x0000000414007c24 */ /* 0x004fe4000f8e02ff */
[C---:B------:R-:W-:Y:S01]  /*20180*/  IMAD.WIDE.U32 R2, R18.reuse, UR4, R2 ;  /* 0x0000000412027c25 */ /* 0x040fe2000f8e0002 */
[----:B------:R-:W1:Y:S03]  /*20190*/  S2R R20, SR_TID.X ;  /* 0x0000000000147919 */ /* 0x000e660000002100 */
[----:B------:R-:W-:Y:S01]  /*201a0*/  IMAD R0, R18, UR5, R0 ;  /* 0x0000000512007c24 */ /* 0x000fe2000f8e0200 */
[----:B------:R-:W-:-:S03]  /*201b0*/  ULDC.64 UR4, c[0x0][0x2e0] ;  /* 0x0000b80000047ab9 */ /* 0x000fc60000000a00 */
[----:B------:R-:W-:Y:S02]  /*201c0*/  IMAD.IADD R3, R3, 0x1, R0 ;  /* 0x0000000103037824 */ /* 0x000fe400078e0200 */
[----:B----4-:R-:W-:Y:S02]  /*201d0*/  IMAD R0, R21, UR4, RZ ;  /* 0x0000000415007c24 */ /* 0x010fe4000f8e02ff */
[----:B------:R-:W2:Y:S01]  /*201e0*/  S2R R21, SR_TID.X ;  /* 0x0000000000157919 */ /* 0x000ea20000002100 */
[----:B------:R-:W-:-:S04]  /*201f0*/  IMAD.WIDE.U32 R2, R4, UR4, R2 ;  /* 0x0000000404027c25 */ /* 0x000fc8000f8e0002 */
[----:B------:R-:W-:Y:S01]  /*20200*/  IMAD R0, R4, UR5, R0 ;  /* 0x0000000504007c24 */ /* 0x000fe2000f8e0200 */
[----:B------:R-:W-:-:S03]  /*20210*/  ULDC.64 UR4, c[0x0][0x2d0] ;  /* 0x0000b40000047ab9 */ /* 0x000fc60000000a00 */
[----:B------:R-:W-:Y:S01]  /*20220*/  IMAD.IADD R3, R3, 0x1, R0 ;  /* 0x0000000103037824 */ /* 0x000fe200078e0200 */
[----:B-1----:R-:W-:-:S04]  /*20230*/  LOP3.LUT R20, R20, 0x7f, RZ, 0xc0, !PT ;  /* 0x0000007f14147812 */ /* 0x002fc800078ec0ff */
[----:B------:R-:W-:Y:S01]  /*20240*/  SHF.R.U32.HI R20, RZ, 0x1, R20 ;  /* 0x00000001ff147819 */ /* 0x000fe20000011614 */
[----:B--2---:R-:W-:-:S05]  /*20250*/  IMAD.SHL.U32 R4, R21, 0x40, RZ ;  /* 0x0000004015047824 */ /* 0x004fca00078e00ff */
[----:B------:R-:W-:-:S05]  /*20260*/  LOP3.LUT R4, R20, 0x40, R4, 0xf8, !PT ;  /* 0x0000004014047812 */ /* 0x000fca00078ef804 */
[----:B------:R-:W-:-:S04]  /*20270*/  IMAD.IADD R0, R4, 0x1, R12 ;  /* 0x0000000104007824 */ /* 0x000fc800078e020c */
[----:B------:R-:W-:-:S04]  /*20280*/  @P1 IMAD.HI.U32 R5, R0, R5, RZ ;  /* 0x0000000500051227 */ /* 0x000fc800078e00ff */
[----:B------:R-:W-:Y:S01]  /*20290*/  IMAD.MOV.U32 R4, RZ, RZ, R0 ;  /* 0x000000ffff047224 */ /* 0x000fe200078e0000 */
[----:B0-----:R-:W-:-:S04]  /*202a0*/  @P1 SHF.R.U32.HI R4, RZ, R6, R5 ;  /* 0x00000006ff041219 */ /* 0x001fc80000011605 */
        /* <DEDUP_REMOVED lines=14> */
[----:B------:R-:W-:-:S04]  /*20390*/  VIADD R0, R0, 0x80 ;  /* 0x0000008000007836 */ /* 0x000fc80000000000 */
[----:B------:R-:W-:Y:S02]  /*203a0*/  IMAD.MOV.U32 R4, RZ, RZ, R0 ;  /* 0x000000ffff047224 */ /* 0x000fe400078e0000 */
[----:B0-----:R-:W-:-:S05]  /*203b0*/  @P1 IMAD.HI.U32 R7, R0, R7, RZ ;  /* 0x0000000700071227 */ /* 0x001fca00078e00ff */
[----:B------:R-:W-:-:S05]  /*203c0*/  @P1 SHF.R.U32.HI R4, RZ, R8, R7 ;  /* 0x00000008ff041219 */ /* 0x000fca0000011607 */
[----:B------:R-:W-:-:S04]  /*203d0*/  IMAD.MOV R7, RZ, RZ, -R4 ;  /* 0x000000ffff077224 */ /* 0x000fc800078e0a04 */
[----:B------:R-:W-:Y:S01]  /*203e0*/  IMAD R0, R9, R7, R0 ;  /* 0x0000000709007224 */ /* 0x000fe200078e0200 */
[----:B------:R-:W-:Y:S01]  /*203f0*/  SHF.R.S32.HI R7, RZ, 0x1f, R4 ;  /* 0x0000001fff077819 */ /* 0x000fe20000011404 */
[----:B------:R-:W-:-:S04]  /*20400*/  IMAD.WIDE.U32 R2, R4, UR4, R2 ;  /* 0x0000000404027c25 */ /* 0x000fc8000f8e0002 */
[----:B------:R-:W-:Y:S01]  /*20410*/  IMAD R7, R7, UR4, RZ ;  /* 0x0000000407077c24 */ /* 0x000fe2000f8e02ff */
[----:B------:R-:W-:Y:S02]  /*20420*/  ULDC UR4, c[0x0][0x2b8] ;  /* 0x0000ae0000047ab9 */ /* 0x000fe40000000800 */
[----:B------:R-:W-:Y:S02]  /*20430*/  ISETP.GE.AND P0, PT, R10, UR4, PT ;  /* 0x000000040a007c0c */ /* 0x000fe4000bf06270 */
[----:B------:R0:W5:Y:S01]  /*20440*/  LDL R10, [R1+0x28] ;  /* 0x00002800010a7983 */ /* 0x0001620000100800 */
[----:B------:R-:W-:-:S04]  /*20450*/  IMAD R4, R4, UR5, R7 ;  /* 0x0000000504047c24 */ /* 0x000fc8000f8e0207 */
[----:B------:R-:W-:Y:S01]  /*20460*/  IMAD.IADD R3, R3, 0x1, R4 ;  /* 0x0000000103037824 */ /* 0x000fe200078e0204 */
[----:B------:R-:W-:Y:S01]  /*20470*/  SHF.R.S32.HI R4, RZ, 0x1f, R0 ;  /* 0x0000001fff047819 */ /* 0x000fe20000011400 */
[----:B------:R-:W-:Y:S02]  /*20480*/  IMAD.SHL.U32 R20, R21, 0x10, RZ ;  /* 0x0000001015147824 */ /* 0x000fe400078e00ff */
[----:B------:R-:W-:-:S04]  /*20490*/  IMAD.WIDE.U32 R2, R0, UR6, R2 ;  /* 0x0000000600027c25 */ /* 0x000fc8000f8e0002 */
[----:B------:R-:W-:Y:S01]  /*204a0*/  IMAD R4, R4, UR6, RZ ;  /* 0x0000000604047c24 */ /* 0x000fe2000f8e02ff */
[----:B------:R-:W-:Y:S02]  /*204b0*/  LOP3.LUT R20, R20, 0x10, RZ, 0xc0, !PT ;  /* 0x0000001014147812 */ /* 0x000fe400078ec0ff */
[----:B------:R-:W-:Y:S01]  /*204c0*/  IADD3 R8, P3, R2, UR8, RZ ;  /* 0x0000000802087c10 */ /* 0x000fe2000ff7e0ff */
[----:B------:R-:W-:Y:S01]  /*204d0*/  IMAD R0, R0, UR7, R4 ;  /* 0x0000000700007c24 */ /* 0x000fe2000f8e0204 */
[----:B------:R-:W-:Y:S02]  /*204e0*/  ISETP.GE.AND P2, PT, R20, UR4, PT ;  /* 0x0000000414007c0c */ /* 0x000fe4000bf46270 */
[----:B------:R-:W-:Y:S01]  /*204f0*/  ISETP.GE.AND P1, PT, R11, UR4, PT ;  /* 0x000000040b007c0c */ /* 0x000fe2000bf26270 */
[----:B------:R-:W-:Y:S01]  /*20500*/  UMOV UR4, 0xffffffff ;  /* 0xffffffff00047882 */ /* 0x000fe20000000000 */
[----:B------:R-:W-:Y:S02]  /*20510*/  LOP3.LUT R21, R21, 0x7f, RZ, 0xc0, !PT ;  /* 0x0000007f15157812 */ /* 0x000fe400078ec0ff */
[----:B------:R-:W-:-:S02]  /*20520*/  IADD3.X R7, R3, UR9, R0, P3, !PT ;  /* 0x0000000903077c10 */ /* 0x000fc40009ffe400 */
[----:B------:R-:W-:Y:S01]  /*20530*/  SHF.R.U32.HI R21, RZ, 0x1, R21 ;  /* 0x00000001ff157819 */ /* 0x000fe20000011615 */
[----:B0-----:R-:W-:Y:S06]  /*20540*/  BRA.DIV UR4, `(.L_x_9876) ;  /* 0x0000003a04347947 */ /* 0x001fec000b800000 */
[----:B------:R-:W2:Y:S04]  /*20550*/  LDL.LU R12, [R1+0x24] ;  /* 0x00002400010c7983 */ /* 0x000ea80000300800 */
[----:B------:R-:W3:Y:S04]  /*20560*/  LDL.LU R11, [R1+0x20] ;  /* 0x00002000010b7983 */ /* 0x000ee80000300800 */
[----:B------:R-:W0:Y:S04]  /*20570*/  SHFL.IDX PT, R2, R6, RZ, 0x1e1f ;  /* 0x001e1fff06027589 */ /* 0x000e2800000e0000 */
[----:B------:R-:W1:Y:S04]  /*20580*/  SHFL.IDX PT, R3, R5, RZ, 0x1e1f ;  /* 0x001e1fff05037589 */ /* 0x000e6800000e0000 */
[----:B------:R-:W4:Y:S04]  /*20590*/  SHFL.IDX PT, R6, R6, 0x1, 0x1e1f ;  /* 0x003e1f0006067f89 */ /* 0x000f2800000e0000 */
[----:B------:R-:W4:Y:S01]  /*205a0*/  SHFL.IDX PT, R5, R5, 0x1, 0x1e1f ;  /* 0x003e1f0005057f89 */ /* 0x000f2200000e0000 */
[----:B--2---:R-:W-:-:S02]  /*205b0*/  IMAD R4, R12, R9, RZ ;  /* 0x000000090c047224 */ /* 0x004fc400078e02ff */
[----:B---3--:R-:W-:-:S05]  /*205c0*/  IMAD.IADD R0, R21, 0x1, R11 ;  /* 0x0000000115007824 */ /* 0x008fca00078e020b */
[----:B------:R-:W-:-:S13]  /*205d0*/  ISETP.GE.AND P4, PT, R0, R4, PT ;  /* 0x000000040000720c */ /* 0x000fda0003f86270 */
[----:B0-----:R-:W-:-:S05]  /*205e0*/  @!P4 IADD3 R2, P3, R20, R2, RZ ;  /* 0x000000021402c210 */ /* 0x001fca0007f7e0ff */
[----:B-1----:R-:W-:-:S05]  /*205f0*/  @!P4 IMAD.X R3, RZ, RZ, R3, P3 ;  /* 0x000000ffff03c224 */ /* 0x002fca00018e0603 */
[----:B-----5:R-:W-:Y:S04]  /*20600*/  @!P4 LDGSTS.E.BYPASS.LTC128B.128 [R10+0xf000], desc[UR42][R2.64], !P2 ;  /* 0x0f000000020acfae */ /* 0x020fe8000d101d6a */
[----:B------:R-:W-:Y:S04]  /*20610*/  @!P4 LDGSTS.E.BYPASS.LTC128B.128 [R10+0x10800], desc[UR42][R2.64+0x20], !P1 ;  /* 0x10800020020acfae */ /* 0x000fe8000c901d6a */
[----:B------:R0:W-:Y:S02]  /*20620*/  @!P4 LDGSTS.E.BYPASS.LTC128B.128 [R10+0x12000], desc[UR42][R2.64+0x40], !P0 ;  /* 0x12000040020acfae */ /* 0x0001e4000c101d6a */
[----:B0-----:R-:W-:-:S05]  /*20630*/  VIADD R2, R0, 0x40 ;  /* 0x0000004000027836 */ /* 0x001fca0000000000 */
[----:B------:R-:W-:-:S13]  /*20640*/  ISETP.GE.AND P4, PT, R2, R4, PT ;  /* 0x000000040200720c */ /* 0x000fda0003f86270 */
[----:B----4-:R-:W-:-:S05]  /*20650*/  @!P4 IADD3 R2, P3, R20, R6, RZ ;  /* 0x000000061402c210 */ /* 0x010fca0007f7e0ff */
[----:B------:R-:W-:-:S05]  /*20660*/  @!P4 IMAD.X R3, RZ, RZ, R5, P3 ;  /* 0x000000ffff03c224 */ /* 0x000fca00018e0605 */
[----:B------:R-:W-:Y:S04]  /*20670*/  @!P4 LDGSTS.E.BYPASS.LTC128B.128 [R10+0xf800], desc[UR42][R2.64], !P2 ;  /* 0x0f800000020acfae */ /* 0x000fe8000d101d6a */
[----:B------:R-:W-:Y:S04]  /*20680*/  @!P4 LDGSTS.E.BYPASS.LTC128B.128 [R10+0x11000], desc[UR42][R2.64+0x20], !P1 ;  /* 0x11000020020acfae */ /* 0x000fe8000c901d6a */
[----:B------:R0:W-:Y:S04]  /*20690*/  @!P4 LDGSTS.E.BYPASS.LTC128B.128 [R10+0x12800], desc[UR42][R2.64+0x40], !P0 ;  /* 0x12800040020acfae */ /* 0x0001e8000c101d6a */
[----:B0-----:R0:W1:Y:S04]  /*206a0*/  SHFL.IDX PT, R3, R7, RZ, 0x1e1f ;  /* 0x001e1fff07037589 */ /* 0x00106800000e0000 */
[----:B------:R0:W2:Y:S02]  /*206b0*/  SHFL.IDX PT, R2, R8, RZ, 0x1e1f ;  /* 0x001e1fff08027589 */ /* 0x0000a400000e0000 */
.L_x_9985:
        /* <DEDUP_REMOVED lines=12> */
.L_x_9878:
[----:B------:R-:W-:Y:S05]  /*20780*/  BSYNC B0 ;  /* 0x0000000000007941 */ /* 0x000fea0003800000 */
.L_x_9877:
[----:B------:R-:W-:Y:S01]  /*20790*/  NOP ;  /* 0x0000000000007918 */ /* 0x000fe20000000000 */
[----:B------:R-:W-:-:S13]  /*207a0*/  PLOP3.LUT P0, PT, PT, PT, PT, 0x80, 0x0 ;  /* 0x000000000000781c */ /* 0x000fda0003f0f070 */
.L_x_9879:
        /* <DEDUP_REMOVED lines=18> */
.L_x_9986:
[----:B------:R-:W-:Y:S05]  /*208d0*/  BSYNC B0 ;  /* 0x0000000000007941 */ /* 0x000fea0003800000 */
.L_x_9880:
[----:B------:R-:W3:Y:S04]  /*208e0*/  LDL.LU R2, [R1+0x38] ;  /* 0x0000380001027983 */ /* 0x000ee80000300800 */
[----:B-1----:R-:W4:Y:S01]  /*208f0*/  LDL R3, [R1+0xc] ;  /* 0x00000c0001037983 */ /* 0x002f220000100800 */
[----:B---3--:R-:W-:-:S05]  /*20900*/  VIADD R2, R2, 0xfffffffe ;  /* 0xfffffffe02027836 */ /* 0x008fca0000000000 */
[----:B----4-:R-:W-:-:S13]  /*20910*/  ISETP.GE.AND P0, PT, R2, R3, PT ;  /* 0x000000030200720c */ /* 0x010fda0003f06270 */
[----:B------:R-:W-:Y:S05]  /*20920*/  @!P0 BRA `(.L_x_9882) ;  /* 0x0000001000448947 */ /* 0x000fea0003800000 */
[----:B--2---:R-:W-:Y:S02]  /*20930*/  IMAD.MOV.U32 R0, RZ, RZ, R24 ;  /* 0x000000ffff007224 */ /* 0x004fe400078e0018 */
[----:B0-----:R-:W-:-:S07]  /*20940*/  IMAD.MOV.U32 R8, RZ, RZ, R28 ;  /* 0x000000ffff087224 */ /* 0x001fce00078e001c */
.L_x_9906:
        /* <DEDUP_REMOVED lines=33> */
.L_x_9885:
        /* <DEDUP_REMOVED lines=8> */
.L_x_9987:
[----:B------:R-:W-:Y:S05]  /*20be0*/  BSYNC B1 ;  /* 0x0000000000017941 */ /* 0x000fea0003800000 */
.L_x_9886:
        /* <DEDUP_REMOVED lines=9> */
.L_x_9889:
[----:B------:R-:W-:Y:S05]  /*20c80*/  BSYNC B1 ;  /* 0x0000000000017941 */ /* 0x000fea0003800000 */
.L_x_9888:
        /* <DEDUP_REMOVED lines=11> */
[----:B------:R-:W-:-:S09]  /*20d40*/  VIADD R3, R6, 0x19c70 ;  /* 0x00019c7006037836 */ /* 0x000fd20000000000 */
.L_x_9890:
        /* <DEDUP_REMOVED lines=16> */
.L_x_9891:
        /* <DEDUP_REMOVED lines=16> */
.L_x_9892:
        /* <DEDUP_REMOVED lines=13> */
.L_x_9988:
[----:B------:R-:W-:Y:S05]  /*21020*/  BSYNC B1 ;  /* 0x0000000000017941 */ /* 0x000fea0003800000 */
.L_x_9893:
        /* <DEDUP_REMOVED lines=11> */
.L_x_9896:
[----:B------:R-:W-:Y:S05]  /*210e0*/  BSYNC B1 ;  /* 0x0000000000017941 */ /* 0x000fea0003800000 */
.L_x_9895:
        /* <DEDUP_REMOVED lines=8> */
.L_x_9897:
        /* <DEDUP_REMOVED lines=15> */
.L_x_9898:
        /* <DEDUP_REMOVED lines=15> */
.L_x_9899:
        /* <DEDUP_REMOVED lines=10> */
.L_x_9884:
[----:B------:R-:W-:Y:S05]  /*213f0*/  BSYNC B0 ;  /* 0x0000000000007941 */ /* 0x000fea0003800000 */
.L_x_9883:
[----:B------:R-:W-:-:S06]  /*21400*/  UISETP.NE.AND UP0, UPT, UR36, 0x3, UPT ;  /* 0x000000032400788c */ /* 0x000fcc000bf05270 */
[----:B------:R-:W-:-:S13]  /*21410*/  PLOP3.LUT P0, PT, PT, PT, UP0, 0x80, 0x0 ;  /* 0x000000000000781c */ /* 0x000fda0003f0f008 */
[----:B------:R-:W-:Y:S05]  /*21420*/  @!P0 BRA `(.L_x_9900) ;  /* 0x0000000000048947 */ /* 0x000fea0003800000 */
[----:B------:R-:W-:Y:S01]  /*21430*/  BPT.TRAP 0x1 ;  /* 0x000000040000795c */ /* 0x000fe20000300000 */
.L_x_9900:
        /* <DEDUP_REMOVED lines=8> */
.L_x_9989:
[----:B------:R-:W-:Y:S05]  /*214c0*/  BSYNC B0 ;  /* 0x0000000000007941 */ /* 0x000fea0003800000 */
.L_x_9901:
[----:B------:R-:W-:Y:S05]  /*214d0*/  @!P1 BRA `(.L_x_9903) ;  /* 0x0000000000049947 */ /* 0x000fea0003800000 */
[----:B------:R-:W-:Y:S01]  /*214e0*/  BPT.TRAP 0x1 ;  /* 0x000000040000795c */ /* 0x000fe20000300000 */
.L_x_9903:
[----:B0-----:R-:W-:Y:S01]  /*214f0*/  SHF.L.U32 R4, R8, 0x1f, RZ ;  /* 0x0000001f08047819 */ /* 0x001fe200000006ff */
[----:B------:R-:W-:-:S03]  /*21500*/  IMAD R0, R0, 0x3000, RZ ;  /* 0x0000300000007824 */ /* 0x000fc600078e02ff */
[----:B------:R-:W0:Y:S02]  /*21510*/  SYNCS.PHASECHK.TRANS64.TRYWAIT P0, [R3+URZ+0x19c60], R4 ;  /* 0x019c6004030075a7 */ /* 0x000e24000800017f */
[----:B0-----:R-:W-:Y:S05]  /*21520*/  @!P0 BRA `(.L_x_9904) ;  /* 0x0000002c00788947 */ /* 0x001fea0003800000 */
.L_x_9990:
        /* <DEDUP_REMOVED lines=67> */
.L_x_9905:
[----:B------:R-:W2:Y:S01]  /*21960*/  S2R R0, SR_TID.X ;  /* 0x0000000000007919 */ /* 0x000ea20000002100 */
[----:B-1----:R1:W-:Y:S01]  /*21970*/  SYNCS.ARRIVE.TRANS64.A1T0 RZ, [R3+URZ+0x19c50], RZ ;  /* 0x019c50ff03ff79a7 */ /* 0x0023e2000810003f */
[----:B--2---:R-:W-:Y:S02]  /*21980*/  LOP3.LUT R4, R0, 0x7f, RZ, 0xc0, !PT ;  /* 0x0000007f00047812 */ /* 0x004fe400078ec0ff */
[----:B------:R-:W2:Y:S01]  /*21990*/  LDL R0, [R1+0xc] ;  /* 0x00000c0001007983 */ /* 0x000ea20000100800 */
[----:B0-----:R-:W-:Y:S01]  /*219a0*/  IMAD.MOV.U32 R8, RZ, RZ, R28 ;  /* 0x000000ffff087224 */ /* 0x001fe200078e001c */
[----:B------:R-:W-:Y:S01]  /*219b0*/  BAR.SYNC.DEFER_BLOCKING 0x2, 0x80 ;  /* 0x0082000000007b1d */ /* 0x000fe20000010000 */
[----:B------:R-:W-:-:S13]  /*219c0*/  ISETP.NE.AND P0, PT, R4, RZ, PT ;  /* 0x000000ff0400720c */ /* 0x000fda0003f05270 */
[----:B-1----:R-:W-:-:S05]  /*219d0*/  @!P0 VIADD R3, R3, 0x19c80 ;  /* 0x00019c8003038836 */ /* 0x002fca0000000000 */
[----:B------:R-:W-:-:S04]  /*219e0*/  @!P0 PRMT R3, RZ, 0x654, R3 ;  /* 0x00000654ff038816 */ /* 0x000fc80000000003 */
[----:B------:R1:W-:Y:S01]  /*219f0*/  @!P0 SYNCS.ARRIVE.TRANS64.RED.A1T0 RZ, [R3+URZ], RZ ;  /* 0x000000ff03ff89a7 */ /* 0x0003e2000810043f */
[C---:B--2---:R-:W-:Y:S01]  /*21a00*/  ISETP.GT.AND P0, PT, R2.reuse, R0, PT ;  /* 0x000000000200720c */ /* 0x044fe20003f04270 */
[----:B------:R-:W-:Y:S02]  /*21a10*/  VIADD R2, R2, 0xffffffff ;  /* 0xffffffff02027836 */ /* 0x000fe40000000000 */
[----:B------:R-:W-:-:S10]  /*21a20*/  IMAD.MOV.U32 R0, RZ, RZ, R24 ;  /* 0x000000ffff007224 */ /* 0x000fd400078e0018 */
[----:B-1----:R-:W-:Y:S05]  /*21a30*/  @P0 BRA `(.L_x_9906) ;  /* 0xffffffec00c40947 */ /* 0x002fea000383ffff */
.L_x_9882:
[----:B------:R-:W1:Y:S01]  /*21a40*/  S2R R3, SR_TID.X ;  /* 0x0000000000037919 */ /* 0x000e620000002100 */
[----:B------:R-:W-:Y:S01]  /*21a50*/  BSSY B0, `(.L_x_9907) ;  /* 0x0000010000007945 */ /* 0x000fe20003800000 */
[----:B-1----:R-:W-:-:S04]  /*21a60*/  LOP3.LUT R3, R3, 0x7f, RZ, 0xc0, !PT ;  /* 0x0000007f03037812 */ /* 0x002fc800078ec0ff */
[----:B------:R-:W-:-:S13]  /*21a70*/  ISETP.NE.AND P0, PT, R3, RZ, PT ;  /* 0x000000ff0300720c */ /* 0x000fda0003f05270 */
[----:B------:R-:W-:Y:S05]  /*21a80*/  @P0 BRA `(.L_x_9908) ;  /* 0x0000000000300947 */ /* 0x000fea0003800000 */
[----:B------:R-:W1:Y:S01]  /*21a90*/  S2R R5, SR_LANEID ;  /* 0x0000000000057919 */ /* 0x000e620000000000 */
[----:B------:R-:W-:Y:S01]  /*21aa0*/  VOTEU.ANY UR4, UPT, PT ;  /* 0x0000000000047886 */ /* 0x000fe200038e0100 */
[----:B------:R-:W3:Y:S01]  /*21ab0*/  LDC.64 R2, c[0x0][0xc60] ;  /* 0x00031800ff027b82 */ /* 0x000ee20000000a00 */
[----:B--2---:R-:W1:Y:S02]  /*21ac0*/  FLO.U32 R0, UR4 ;  /* 0x0000000400007d00 */ /* 0x004e6400080e0000 */
[----:B-1----:R-:W-:-:S06]  /*21ad0*/  ISETP.EQ.U32.AND P1, PT, R0, R5, PT ;  /* 0x000000050000720c */ /* 0x002fcc0003f22070 */
[----:B------:R-:W3:Y:S07]  /*21ae0*/  POPC R5, UR4 ;  /* 0x0000000400057d09 */ /* 0x000eee0008000000 */
[----:B---3--:R-:W2:Y:S01]  /*21af0*/  @P1 ATOMG.E.ADD.STRONG.GPU PT, R3, desc[UR42][R2.64], R5 ;  /* 0x00000005020319a8 */ /* 0x008ea200081ee1ea */
[----:B------:R-:W1:Y:S02]  /*21b00*/  S2R R4, SR_LTMASK ;  /* 0x0000000000047919 */ /* 0x000e640000003900 */
[----:B-1----:R-:W-:-:S04]  /*21b10*/  LOP3.LUT R4, R4, UR4, RZ, 0xc0, !PT ;  /* 0x0000000404047c12 */ /* 0x002fc8000f8ec0ff */
[----:B0-----:R-:W0:Y:S01]  /*21b20*/  POPC R7, R4 ;  /* 0x0000000400077309 */ /* 0x001e220000000000 */
[----:B--2---:R-:W0:Y:S02]  /*21b30*/  SHFL.IDX PT, R0, R3, R0, 0x1f ;  /* 0x00001f0003007589 */ /* 0x004e2400000e0000 */
[----:B0-----:R-:W-:-:S07]  /*21b40*/  IADD3 R16, R0, UR38, R7 ;  /* 0x0000002600107c10 */ /* 0x001fce000fffe007 */
.L_x_9908:
[----:B------:R-:W-:Y:S05]  /*21b50*/  BSYNC B0 ;  /* 0x0000000000007941 */ /* 0x000fea0003800000 */
.L_x_9907:
[----:B------:R-:W-:-:S06]  /*21b60*/  UISETP.NE.AND UP0, UPT, UR36, 0x3, UPT ;  /* 0x000000032400788c */ /* 0x000fcc000bf05270 */
[----:B------:R-:W-:-:S13]  /*21b70*/  PLOP3.LUT P1, PT, PT, PT, UP0, 0x80, 0x0 ;  /* 0x000000000000781c */ /* 0x000fda0003f2f008 */
[----:B------:R-:W-:Y:S05]  /*21b80*/  @!P1 BRA `(.L_x_9909) ;  /* 0x0000000000049947 */ /* 0x000fea0003800000 */
[----:B------:R-:W-:Y:S01]  /*21b90*/  BPT.TRAP 0x1 ;  /* 0x000000040000795c */ /* 0x000fe20000300000 */
.L_x_9909:
        /* <DEDUP_REMOVED lines=8> */
.L_x_9991:
[----:B------:R-:W-:Y:S05]  /*21c20*/  BSYNC B0 ;  /* 0x0000000000007941 */ /* 0x000fea0003800000 */
.L_x_9910:
[----:B------:R-:W-:Y:S05]  /*21c30*/  @!P2 BRA `(.L_x_9912) ;  /* 0x000000000004a947 */ /* 0x000fea0003800000 */
[----:B------:R-:W-:Y:S01]  /*21c40*/  BPT.TRAP 0x1 ;  /* 0x000000040000795c */ /* 0x000fe20000300000 */
.L_x_9912:
[----:B-1----:R-:W-:-:S04]  /*21c50*/  SHF.L.U32 R3, R28, 0x1f, RZ ;  /* 0x0000001f1c037819 */ /* 0x002fc800000006ff */
[----:B------:R-:W1:Y:S02]  /*21c60*/  SYNCS.PHASECHK.TRANS64.TRYWAIT P1, [R0+URZ+0x19c60], R3 ;  /* 0x019c6003000075a7 */ /* 0x000e64000802017f */
[----:B-1----:R-:W-:Y:S05]  /*21c70*/  @!P1 BRA `(.L_x_9913) ;  /* 0x0000002400cc9947 */ /* 0x002fea0003800000 */
.L_x_9992:
[----:B------:R-:W2:Y:S01]  /*21c80*/  LDL R15, [R1+0x14] ;  /* 0x00001400010f7983 */ /* 0x000ea20000100800 */
[----:B------:R-:W-:Y:S01]  /*21c90*/  IMAD R2, R24, 0x3000, RZ ;  /* 0x0000300018027824 */ /* 0x000fe200078e02ff */
[----:B------:R-:W-:Y:S05]  /*21ca0*/  WARPSYNC.ALL ;  /* 0x0000000000007948 */ /* 0x000fea0003800000 */
[C---:B------:R-:W-:Y:S02]  /*21cb0*/  LOP3.LUT R4, R2.reuse, R26, RZ, 0xfc, !PT ;  /* 0x0000001a02047212 */ /* 0x040fe400078efcff */
[----:B-1----:R-:W-:Y:S02]  /*21cc0*/  LOP3.LUT R3, R2, R29, RZ, 0xfc, !PT ;  /* 0x0000001d02037212 */ /* 0x002fe400078efcff */
[----:B------:R-:W-:Y:S01]  /*21cd0*/  LOP3.LUT R14, R26, 0x1800, RZ, 0xfc, !PT ;  /* 0x000018001a0e7812 */ /* 0x000fe200078efcff */
[----:B------:R-:W-:-:S02]  /*21ce0*/  IMAD.IADD R5, R23, 0x1, R4 ;  /* 0x0000000117057824 */ /* 0x000fc400078e0204 */
[----:B------:R-:W-:-:S04]  /*21cf0*/  IMAD.IADD R3, R25, 0x1, R3 ;  /* 0x0000000119037824 */ /* 0x000fc800078e0203 */
[----:B0-----:R-:W0:Y:S02]  /*21d00*/  LDSM.16.MT88.4 R4, [R5+0x9000] ;  /* 0x009000000504783b */ /* 0x001e240000004200 */
        /* <DEDUP_REMOVED lines=20> */
[----:B------:R-:W-:-:S03]  /*21e50*/  IMAD.IADD R3, R25, 0x1, R3 ;  /* 0x0000000119037824 */ /* 0x000fc600078e0203 */
[----:B------:R0:W1:Y:S02]  /*21e60*/  LDSM.16.MT88.4 R4, [R12+0x9000] ;  /* 0x009000000c04783b */ /* 0x0000640000004200 */
[----:B0-----:R-:W-:Y:S02]  /*21e70*/  IADD3 R12, R23, R14, R2 ;  /* 0x0000000e170c7210 */ /* 0x001fe40007ffe002 */
[----:B------:R-:W-:Y:S02]  /*21e80*/  LOP3.LUT R14, R26, 0x2800, RZ, 0xfc, !PT ;  /* 0x000028001a0e7812 */ /* 0x000fe400078efcff */
[C-C-:B-1----:R-:W-:Y:S02]  /*21e90*/  PRMT R8, R4.reuse, 0x6420, R5.reuse ;  /* 0x0000642004087816 */ /* 0x142fe40000000005 */
[----:B------:R-:W-:Y:S02]  /*21ea0*/  PRMT R9, R4, 0x7531, R5 ;  /* 0x0000753104097816 */ /* 0x000fe40000000005 */
[----:B------:R-:W-:-:S02]  /*21eb0*/  LOP3.LUT R4, R2, 0x800, R26, 0xfe, !PT ;  /* 0x0000080002047812 */ /* 0x000fc400078efe1a */
        /* <DEDUP_REMOVED lines=32> */
.L_x_9914:
        /* <DEDUP_REMOVED lines=10> */
.L_x_9857:
[----:B------:R-:W-:-:S13]  /*22160*/  LOP3.LUT P0, RZ, R22, 0x2, RZ, 0xc0, !PT ;  /* 0x0000000216ff7812 */ /* 0x000fda000780c0ff */
[----:B------:R-:W-:Y:S05]  /*22170*/  @!P0 BRA `(.L_x_9915) ;  /* 0x0000000000248947 */ /* 0x000fea0003800000 */
[----:B------:R-:W-:Y:S05]  /*22180*/  WARPSYNC.ALL ;  /* 0x0000000000007948 */ /* 0x000fea0003800000 */
[----:B------:R-:W2:Y:S08]  /*22190*/  S2UR UR5, SR_CgaCtaId ;  /* 0x00000000000579c3 */ /* 0x000eb00000008800 */
[----:B------:R-:W-:Y:S06]  /*221a0*/  BAR.SYNC.DEFER_BLOCKING 0x5, 0x200 ;  /* 0x0148000000007b1d */ /* 0x000fec0000010000 */
[----:B------:R-:W-:-:S02]  /*221b0*/  UMOV UR4, 0x400 ;  /* 0x0000040000047882 */ /* 0x000fc40000000000 */
[----:B--2---:R-:W-:-:S06]  /*221c0*/  ULEA UR4, UR5, UR4, 0x18 ;  /* 0x0000000405047291 */ /* 0x004fcc000f8ec03f */
[----:B------:R-:W-:-:S05]  /*221d0*/  IMAD.U32 R23, RZ, RZ, UR4 ;  /* 0x00000004ff177e24 */ /* 0x000fca000f8e00ff */
[----:B------:R2:W3:Y:S01]  /*221e0*/  LDS.128 R16, [R23+0x19cd0] ;  /* 0x019cd00017107984 */ /* 0x0004e20000000c00 */
[----:B------:R-:W-:Y:S06]  /*221f0*/  BAR.ARV 0x4, 0x200 ;  /* 0x0108000000007b1d */ /* 0x000fec0000002000 */
[----:B------:R-:W-:Y:S05]  /*22200*/  BRA `(.L_x_9916) ;  /* 0x0000000800cc7947 */ /* 0x000fea0003800000 */
.L_x_9915:
[----:B------:R-:W2:Y:S01]  /*22210*/  S2R R0, SR_TID.X ;  /* 0x0000000000007919 */ /* 0x000ea20000002100 */
[----:B------:R-:W-:Y:S01]  /*22220*/  UMOV UR4, 0xffffffff ;  /* 0xffffffff00047882 */ /* 0x000fe20000000000 */
[----:B--2---:R-:W-:-:S04]  /*22230*/  LOP3.LUT R4, R0, 0x1f, RZ, 0xc0, !PT ;  /* 0x0000001f00047812 */ /* 0x004fc800078ec0ff */
[----:B------:R-:W-:Y:S01]  /*22240*/  ISETP.NE.AND P0, PT, R4, 0x1f, PT ;  /* 0x0000001f0400780c */ /* 0x000fe20003f05270 */
[----:B------:R-:W-:-:S12]  /*22250*/  BRA.DIV UR4, `(.L_x_9917) ;  /* 0x0000002204687947 */ /* 0x000fd8000b800000 */
[----:B-1----:R-:W-:Y:S01]  /*22260*/  IMAD.IADD R5, R19, 0x1, R4 ;  /* 0x0000000113057824 */ /* 0x002fe200078e0204 */
        /* <DEDUP_REMOVED lines=9> */
[C---:B------:R-:W-:Y:S01]  /*22300*/  ISETP.GE.U32.AND P5, PT, R4.reuse, 0x10, PT ;  /* 0x000000100400780c */ /* 0x040fe20003fa6070 */
[----:B------:R-:W-:Y:S01]  /*22310*/  SHFL.IDX PT, R16, R16, 0x1, 0x1f ;  /* 0x00201f0010107f89 */ /* 0x000fe200000e0000 */
[----:B-1----:R-:W-:Y:S02]  /*22320*/  IMAD.MOV.U32 R2, RZ, RZ, RZ ;  /* 0x000000ffff027224 */ /* 0x002fe400078e00ff */
[----:B--2---:R-:W-:Y:S01]  /*22330*/  @!P1 IMAD.MOV.U32 R2, RZ, RZ, R3 ;  /* 0x000000ffff029224 */ /* 0x004fe200078e0003 */
        /* <DEDUP_REMOVED lines=16> */
[----:B------:R1:W2:Y:S02]  /*22440*/  SHFL.IDX PT, R14, R3, 0x1f, 0x1f ;  /* 0x03e01f00030e7f89 */ /* 0x0002a400000e0000 */
.L_x_10002:
[----:B------:R-:W-:Y:S02]  /*22450*/  ULDC UR4, c[0x0][0xc38] ;  /* 0x00030e0000047ab9 */ /* 0x000fe40000000800 */
[----:B------:R-:W-:-:S04]  /*22460*/  IMAD.U32 R4, RZ, RZ, UR4 ;  /* 0x00000004ff047e24 */ /* 0x000fc8000f8e00ff */
[----:B--2---:R-:W-:-:S04]  /*22470*/  IMAD R5, R14, R4, RZ ;  /* 0x000000040e057224 */ /* 0x004fc800078e02ff */
[----:B------:R-:W-:-:S05]  /*22480*/  IMAD.IADD R16, R16, 0x1, R5 ;  /* 0x0000000110107824 */ /* 0x000fca00078e0205 */
[----:B------:R-:W-:-:S13]  /*22490*/  ISETP.GT.AND P6, PT, R16, R0, PT ;  /* 0x000000001000720c */ /* 0x000fda0003fc4270 */
[----:B------:R-:W-:Y:S05]  /*224a0*/  @P6 BRA `(.L_x_9918) ;  /* 0x00000000009c6947 */ /* 0x000fea0003800000 */
.L_x_9923:
[----:B------:R-:W2:Y:S01]  /*224b0*/  LDC R4, c[0x0][0xc3c] ;  /* 0x00030f00ff047b82 */ /* 0x000ea20000000800 */
[----:B------:R-:W-:-:S05]  /*224c0*/  VIADD R19, R19, 0x1f ;  /* 0x0000001f13137836 */ /* 0x000fca0000000000 */
[----:B--2---:R-:W-:-:S13]  /*224d0*/  ISETP.GE.AND P6, PT, R19, R4, PT ;  /* 0x000000041300720c */ /* 0x004fda0003fc6270 */
[----:B------:R-:W-:Y:S05]  /*224e0*/  @P6 BRA `(.L_x_9919) ;  /* 0x0000000400d06947 */ /* 0x000fea0003800000 */
[----:B------:R-:W2:Y:S01]  /*224f0*/  S2R R2, SR_TID.X ;  /* 0x0000000000027919 */ /* 0x000ea20000002100 */
[----:B------:R-:W-:Y:S01]  /*22500*/  BSSY B0, `(.L_x_9920) ;  /* 0x0000009000007945 */ /* 0x000fe20003800000 */
[----:B--2---:R-:W-:-:S05]  /*22510*/  LOP3.LUT R2, R2, 0x1f, RZ, 0xc0, !PT ;  /* 0x0000001f02027812 */ /* 0x004fca00078ec0ff */
[----:B------:R-:W-:Y:S02]  /*22520*/  IMAD.IADD R5, R19, 0x1, R2 ;  /* 0x0000000113057824 */ /* 0x000fe400078e0202 */
[----:B------:R-:W-:-:S03]  /*22530*/  IMAD.MOV.U32 R2, RZ, RZ, RZ ;  /* 0x000000ffff027224 */ /* 0x000fc600078e00ff */
[----:B------:R-:W-:-:S13]  /*22540*/  ISETP.GE.OR P6, PT, R5, R4, !P0 ;  /* 0x000000040500720c */ /* 0x000fda00047c6670 */
[----:B------:R-:W-:Y:S05]  /*22550*/  @P6 BRA `(.L_x_9921) ;  /* 0x00000000000c6947 */ /* 0x000fea0003800000 */
[----:B-1----:R-:W1:Y:S02]  /*22560*/  LDC.64 R2, c[0x0][0xc80] ;  /* 0x00032000ff027b82 */ /* 0x002e640000000a00 */
[----:B-1----:R-:W-:-:S06]  /*22570*/  IMAD.WIDE R2, R5, 0x4, R2 ;  /* 0x0000000405027825 */ /* 0x002fcc00078e0202 */
[----:B------:R2:W5:Y:S02]  /*22580*/  LDG.E R2, desc[UR42][R2.64] ;  /* 0x0000002a02027981 */ /* 0x000564000c1e1900 */
.L_x_9921:
[----:B------:R-:W-:Y:S05]  /*22590*/  BSYNC B0 ;  /* 0x0000000000007941 */ /* 0x000fea0003800000 */
.L_x_9920:
[----:B------:R-:W-:-:S03]  /*225a0*/  UMOV UR4, 0xffffffff ;  /* 0xffffffff00047882 */ /* 0x000fc60000000000 */
[----:B------:R-:W-:Y:S05]  /*225b0*/  BRA.DIV UR4, `(.L_x_9922) ;  /* 0x0000002204b47947 */ /* 0x000fea000b800000 */
[----:B-----5:R-:W1:Y:S02]  /*225c0*/  SHFL.UP PT, R14, R2, 0x1, RZ ;  /* 0x04200000020e7989 */ /* 0x020e6400000e00ff */
[----:B-12---:R-:W-:-:S05]  /*225d0*/  SEL R3, R14, RZ, P1 ;  /* 0x000000ff0e037207 */ /* 0x006fca0000800000 */
        /* <DEDUP_REMOVED lines=14> */
.L_x_10010:
[----:B------:R-:W-:Y:S02]  /*226c0*/  ULDC UR4, c[0x0][0xc38] ;  /* 0x00030e0000047ab9 */ /* 0x000fe40000000800 */
[----:B------:R-:W-:-:S04]  /*226d0*/  IMAD.U32 R4, RZ, RZ, UR4 ;  /* 0x00000004ff047e24 */ /* 0x000fc8000f8e00ff */
[----:B--2---:R-:W-:-:S04]  /*226e0*/  IMAD R5, R14, R4, RZ ;  /* 0x000000040e057224 */ /* 0x004fc800078e02ff */
[----:B------:R-:W-:-:S05]  /*226f0*/  IMAD.IADD R16, R5, 0x1, R16 ;  /* 0x0000000105107824 */ /* 0x000fca00078e0210 */
[----:B------:R-:W-:-:S13]  /*22700*/  ISETP.GT.AND P6, PT, R16, R0, PT ;  /* 0x000000001000720c */ /* 0x000fda0003fc4270 */
[----:B------:R-:W-:Y:S05]  /*22710*/  @!P6 BRA `(.L_x_9923) ;  /* 0xfffffffc0064e947 */ /* 0x000fea000383ffff */
.L_x_9918:
        /* <DEDUP_REMOVED lines=8> */
.L_x_10014:
[----:B------:R-:W-:Y:S01]  /*227a0*/  ISETP.NE.AND P0, PT, R5, RZ, PT ;  /* 0x000000ff0500720c */ /* 0x000fe20003f05270 */
[----:B------:R-:W-:-:S12]  /*227b0*/  IMAD.MOV.U32 R5, RZ, RZ, RZ ;  /* 0x000000ffff057224 */ /* 0x000fd800078e00ff */
[----:B------:R-:W-:Y:S05]  /*227c0*/  @!P0 BRA `(.L_x_9925) ;  /* 0x0000000000108947 */ /* 0x000fea0003800000 */
[----:B------:R-:W-:Y:S01]  /*227d0*/  UMOV UR4, 0xffffffff ;  /* 0xffffffff00047882 */ /* 0x000fe20000000000 */
[----:B------:R-:W-:Y:S02]  /*227e0*/  VIADD R12, R6, 0xffffffff ;  /* 0xffffffff060c7836 */ /* 0x000fe40000000000 */
[----:B------:R-:W-:Y:S05]  /*227f0*/  BRA.DIV UR4, `(.L_x_9926) ;  /* 0x00000026042c7947 */ /* 0x000fea000b800000 */
[----:B------:R4:W0:Y:S02]  /*22800*/  SHFL.IDX PT, R5, R3, R12, 0x1f ;  /* 0x00001f0c03057589 */ /* 0x00082400000e0000 */
.L_x_9925:
[----:B-12-4-:R-:W1:Y:S01]  /*22810*/  LDC.64 R2, c[0x0][0xc90] ;  /* 0x00032400ff027b82 */ /* 0x016e620000000a00 */
[----:B------:R-:W-:-:S04]  /*22820*/  IMAD.IADD R19, R6, 0x1, R19 ;  /* 0x0000000106137824 */ /* 0x000fc800078e0213 */
[----:B-1----:R-:W-:-:S05]  /*22830*/  IMAD.WIDE R2, R19, 0x4, R2 ;  /* 0x0000000413027825 */ /* 0x002fca00078e0202 */
[----:B------:R-:W3:Y:S01]  /*22840*/  LDG.E R7, desc[UR42][R2.64] ;  /* 0x0000002a02077981 */ /* 0x000ee2000c1e1900 */
[----:B0-----:R-:W-:-:S04]  /*22850*/  IMAD R16, R5, R4, R16 ;  /* 0x0000000405107224 */ /* 0x001fc800078e0210 */
        /* <DEDUP_REMOVED lines=61> */
.L_x_9919:
[----:B------:R-:W-:Y:S01]  /*22c30*/  UMOV UR4, URZ ;  /* 0x0000003f00047c82 */ /* 0x000fe20008000000 */
[----:B------:R-:W-:Y:S01]  /*22c40*/  UMOV UR5, URZ ;  /* 0x0000003f00057c82 */ /* 0x000fe20008000000 */
[----:B------:R-:W-:Y:S01]  /*22c50*/  ULDC UR6, c[0x0][0xc3c] ;  /* 0x00030f0000067ab9 */ /* 0x000fe20000000800 */
[----:B------:R-:W-:Y:S02]  /*22c60*/  IMAD.MOV.U32 R16, RZ, RZ, R0 ;  /* 0x000000ffff107224 */ /* 0x000fe400078e0000 */
[----:B------:R-:W-:Y:S02]  /*22c70*/  IMAD.U32 R17, RZ, RZ, UR4 ;  /* 0x00000004ff117e24 */ /* 0x000fe4000f8e00ff */
[----:B------:R-:W-:Y:S02]  /*22c80*/  IMAD.U32 R18, RZ, RZ, UR5 ;  /* 0x00000005ff127e24 */ /* 0x000fe4000f8e00ff */
[----:B------:R-:W-:-:S07]  /*22c90*/  IMAD.U32 R19, RZ, RZ, UR6 ;  /* 0x00000006ff137e24 */ /* 0x000fce000f8e00ff */
.L_x_9927:
[----:B------:R-:W2:Y:S01]  /*22ca0*/  S2R R0, SR_TID.X ;  /* 0x0000000000007919 */ /* 0x000ea20000002100 */
[----:B------:R-:W-:Y:S05]  /*22cb0*/  WARPSYNC.ALL ;  /* 0x0000000000007948 */ /* 0x000fea0003800000 */
[----:B------:R-:W-:Y:S01]  /*22cc0*/  BAR.SYNC.DEFER_BLOCKING 0x4, 0x200 ;  /* 0x0108000000007b1d */ /* 0x000fe20000010000 */
[----:B--2---:R-:W-:-:S04]  /*22cd0*/  LOP3.LUT R0, R0, 0x1f, RZ, 0xc0, !PT ;  /* 0x0000001f00007812 */ /* 0x004fc800078ec0ff */
[----:B------:R-:W-:-:S13]  /*22ce0*/  ISETP.NE.AND P0, PT, R0, RZ, PT ;  /* 0x000000ff0000720c */ /* 0x000fda0003f05270 */
[----:B-1----:R-:W1:Y:S01]  /*22cf0*/  @!P0 S2R R3, SR_CgaCtaId ;  /* 0x0000000000038919 */ /* 0x002e620000008800 */
[----:B------:R-:W-:-:S04]  /*22d00*/  @!P0 MOV R0, 0x400 ;  /* 0x0000040000008802 */ /* 0x000fc80000000f00 */
[----:B-1----:R-:W-:-:S05]  /*22d10*/  @!P0 LEA R23, R3, R0, 0x18 ;  /* 0x0000000003178211 */ /* 0x002fca00078ec0ff */
[----:B------:R1:W-:Y:S01]  /*22d20*/  @!P0 STS.128 [R23+0x19cd0], R16 ;  /* 0x019cd01017008388 */ /* 0x0003e20000000c00 */
[----:B------:R-:W-:Y:S06]  /*22d30*/  BAR.ARV 0x5, 0x200 ;  /* 0x0148000000007b1d */ /* 0x000fec0000002000 */
.L_x_9916:
[----:B------:R-:W-:Y:S02]  /*22d40*/  ULDC UR4, c[0x0][0xc3c] ;  /* 0x00030f0000047ab9 */ /* 0x000fe40000000800 */
[----:B---3--:R-:W-:-:S13]  /*22d50*/  ISETP.GE.AND P0, PT, R19, UR4, PT ;  /* 0x0000000413007c0c */ /* 0x008fda000bf06270 */
[----:B------:R-:W-:Y:S05]  /*22d60*/  @!P0 BRA `(.L_x_9928) ;  /* 0xffffff9c00a48947 */ /* 0x000fea000383ffff */
[----:B------:R-:W-:Y:S05]  /*22d70*/  BSYNC B7 ;  /* 0x0000000000077941 */ /* 0x000fea0003800000 */
.L_x_9796:
[----:B------:R-:W3:Y:S01]  /*22d80*/  LDL.LU R0, [R1+0x4c] ;  /* 0x00004c0001007983 */ /* 0x000ee20000300800 */
[----:B------:R-:W-:Y:S01]  /*22d90*/  BSSY B0, `(.L_x_9929) ;  /* 0x000000b000007945 */ /* 0x000fe20003800000 */
[----:B-1----:R-:W0:Y:S01]  /*22da0*/  S2R R5, SR_CgaCtaId ;  /* 0x0000000000057919 */ /* 0x002e220000008800 */
        /* <DEDUP_REMOVED lines=9> */
.L_x_10017:
[----:B------:R-:W-:Y:S05]  /*22e40*/  BSYNC B0 ;  /* 0x0000000000007941 */ /* 0x000fea0003800000 */
.L_x_9929:
[----:B------:R-:W-:-:S03]  /*22e50*/  UMOV UR4, 0xffffffff ;  /* 0xffffffff00047882 */ /* 0x000fc60000000000 */
[----:B------:R-:W-:Y:S05]  /*22e60*/  BRA.DIV UR4, `(.L_x_9931) ;  /* 0x0000001e04cc7947 */ /* 0x000fea000b800000 */
[----:B0-----:R-:W0:Y:S02]  /*22e70*/  S2R R0, SR_TID.X ;  /* 0x0000000000007919 */ /* 0x001e240000002100 */
[----:B0-----:R-:W-:-:S04]  /*22e80*/  SHF.R.U32.HI R0, RZ, 0x5, R0 ;  /* 0x00000005ff007819 */ /* 0x001fc80000011600 */
[----:B------:R-:W-:-:S05]  /*22e90*/  LOP3.LUT R0, R0, 0x3, RZ, 0xc0, !PT ;  /* 0x0000000300007812 */ /* 0x000fca00078ec0ff */
[----:B------:R0:W1:Y:S02]  /*22ea0*/  SHFL.IDX PT, R14, R0, RZ, 0x1f ;  /* 0x00001fff000e7589 */ /* 0x00006400000e0000 */
.L_x_10020:
[----:B-1----:R-:W-:-:S13]  /*22eb0*/  ISETP.NE.AND P0, PT, R14, RZ, PT ;  /* 0x000000ff0e00720c */ /* 0x002fda0003f05270 */
[----:B------:R-:W-:Y:S05]  /*22ec0*/  @P0 BRA `(.L_x_9594) ;  /* 0x0000000000a40947 */ /* 0x000fea0003800000 */
[----:B------:R-:W-:-:S03]  /*22ed0*/  UMOV UR4, 0xffffffff ;  /* 0xffffffff00047882 */ /* 0x000fc60000000000 */
[----:B------:R-:W-:Y:S05]  /*22ee0*/  BRA.DIV UR4, `(.L_x_9932) ;  /* 0x0000001e04e07947 */ /* 0x000fea000b800000 */
[----:B------:R-:W-:-:S13]  /*22ef0*/  ELECT P6, URZ, PT ;  /* 0x00000000003f782f */ /* 0x000fda00038c0000 */
.L_x_10023:
[----:B------:R-:W-:Y:S05]  /*22f00*/  @!P6 BRA `(.L_x_9594) ;  /* 0x000000000094e947 */ /* 0x000fea0003800000 */
[----:B------:R-:W-:-:S06]  /*22f10*/  ULOP3.LUT UR4, UR37, 0x2, URZ, 0xfc, !UPT ;  /* 0x0000000225047892 */ /* 0x000fcc000f8efc3f */
[----:B0-----:R-:W-:-:S05]  /*22f20*/  IMAD.U32 R0, RZ, RZ, UR4 ;  /* 0x00000004ff007e24 */ /* 0x001fca000f8e00ff */
[----:B------:R-:W-:-:S13]  /*22f30*/  ISETP.NE.AND P0, PT, R0, 0x3, PT ;  /* 0x000000030000780c */ /* 0x000fda0003f05270 */
[----:B------:R-:W-:Y:S05]  /*22f40*/  @!P0 BRA `(.L_x_9933) ;  /* 0x0000000000048947 */ /* 0x000fea0003800000 */
[----:B------:R-:W-:Y:S01]  /*22f50*/  BPT.TRAP 0x1 ;  /* 0x000000040000795c */ /* 0x000fe20000300000 */
.L_x_9933:
        /* <DEDUP_REMOVED lines=12> */
.L_x_10024:
[----:B------:R-:W1:Y:S02]  /*23020*/  SYNCS.PHASECHK.TRANS64.TRYWAIT P1, [R3+URZ], R0 ;  /* 0x00000000030075a7 */ /* 0x000e64000802017f */
[----:B-1----:R-:W-:Y:S05]  /*23030*/  @!P1 BRA `(.L_x_9935) ;  /* 0x0000001c00c09947 */ /* 0x002fea0003800000 */
.L_x_10025:
[----:B------:R-:W-:Y:S05]  /*23040*/  @!P0 BRA `(.L_x_9936) ;  /* 0x0000000000048947 */ /* 0x000fea0003800000 */
[----:B------:R-:W-:Y:S01]  /*23050*/  BPT.TRAP 0x1 ;  /* 0x000000040000795c */ /* 0x000fe20000300000 */
.L_x_9936:
[----:B-1----:R-:W-:-:S04]  /*23060*/  IMAD R3, R24, 0x8, R9 ;  /* 0x0000000818037824 */ /* 0x002fc800078e0209 */
[----:B------:R-:W1:Y:S02]  /*23070*/  SYNCS.PHASECHK.TRANS64.TRYWAIT P1, [R3+URZ+0x19c60], R2 ;  /* 0x019c6002030075a7 */ /* 0x000e64000802017f */
[----:B-1----:R-:W-:Y:S05]  /*23080*/  @!P1 BRA `(.L_x_9937) ;  /* 0x0000001c00c09947 */ /* 0x002fea0003800000 */
.L_x_10026:
[----:B------:R-:W-:Y:S05]  /*23090*/  @!P0 BRA `(.L_x_9938) ;  /* 0x0000000000048947 */ /* 0x000fea0003800000 */
[----:B------:R-:W-:Y:S01]  /*230a0*/  BPT.TRAP 0x1 ;  /* 0x000000040000795c */ /* 0x000fe20000300000 */
.L_x_9938:
[----:B------:R-:W-:-:S04]  /*230b0*/  IMAD R5, R4, 0x8, R9 ;  /* 0x0000000804057824 */ /* 0x000fc800078e0209 */
[----:B------:R-:W3:Y:S02]  /*230c0*/  SYNCS.PHASECHK.TRANS64.TRYWAIT P1, [R5+URZ+0x19c60], R0 ;  /* 0x019c6000050075a7 */ /* 0x000ee4000802017f */
[----:B---3--:R-:W-:Y:S05]  /*230d0*/  @!P1 BRA `(.L_x_9939) ;  /* 0x0000001c00c09947 */ /* 0x008fea0003800000 */
.L_x_10027:
[----:B------:R-:W-:Y:S05]  /*230e0*/  @!P0 BRA `(.L_x_9940) ;  /* 0x0000000000048947 */ /* 0x000fea0003800000 */
[----:B------:R-:W-:Y:S01]  /*230f0*/  BPT.TRAP 0x1 ;  /* 0x000000040000795c */ /* 0x000fe20000300000 */
.L_x_9940:
[----:B------:R-:W4:Y:S02]  /*23100*/  SYNCS.PHASECHK.TRANS64.TRYWAIT P0, [R3+URZ+0x19c80], R2 ;  /* 0x019c8002030075a7 */ /* 0x000f24000800017f */
[----:B----4-:R-:W-:Y:S05]  /*23110*/  @!P0 BRA `(.L_x_9941) ;  /* 0x0000001c00c48947 */ /* 0x010fea0003800000 */
.L_x_9942:
[----:B------:R0:W0:Y:S02]  /*23120*/  SYNCS.PHASECHK.TRANS64.TRYWAIT P0, [R5+URZ+0x19c80], R0 ;  /* 0x019c8000050075a7 */ /* 0x000024000800017f */
[----:B0-----:R-:W-:Y:S05]  /*23130*/  @!P0 NANOSLEEP.SYNCS 0x989680 ;  /* 0x009896800000895d */ /* 0x001fea0003900000 */
[----:B------:R-:W0:Y:S02]  /*23140*/  @!P0 SYNCS.PHASECHK.TRANS64 P0, [R5+URZ+0x19c80], R0 ;  /* 0x019c8000050085a7 */ /* 0x000e24000800007f */
[----:B0-----:R-:W-:Y:S05]  /*23150*/  @!P0 BRA `(.L_x_9942) ;  /* 0xfffffffc00f08947 */ /* 0x001fea000383ffff */
.L_x_9594:
[----:B------:R-:W-:Y:S05]  /*23160*/  BSYNC B8 ;  /* 0x0000000000087941 */ /* 0x000fea0003800000 */
.L_x_9591:
[----:B------:R-:W-:Y:S05]  /*23170*/  EXIT ;  /* 0x000000000000794d */ /* 0x000fea0003800000 */
.L_x_9618:
[----:B0-----:R0:W1:Y:S02]  /*23180*/  SYNCS.PHASECHK.TRANS64.TRYWAIT P5, [R83+URZ+0x19c90], R86 ;  /* 0x019c9056530075a7 */ /* 0x00106400080a017f */
[----:B-1----:R-:W-:Y:S05]  /*23190*/  @!P5 NANOSLEEP.SYNCS 0x989680 ;  /* 0x009896800000d95d */ /* 0x002fea0003900000 */
[----:B------:R-:W1:Y:S02]  /*231a0*/  @!P5 SYNCS.PHASECHK.TRANS64 P5, [R83+URZ+0x19c90], R86 ;  /* 0x019c90565300d5a7 */ /* 0x000e6400080a007f */
[----:B-1----:R-:W-:Y:S05]  /*231b0*/  @!P5 BRA `(.L_x_9618) ;  /* 0xfffffffc00f0d947 */ /* 0x002fea000383ffff */
[----:B------:R-:W-:Y:S05]  /*231c0*/  BRA `(.L_x_9943) ;  /* 0xfffffdf8009c7947 */ /* 0x000fea000383ffff */
.L_x_9634:
[----:B0-----:R0:W1:Y:S02]  /*231d0*/  SYNCS.PHASECHK.TRANS64.TRYWAIT P5, [R83+URZ+0x19c90], R86 ;  /* 0x019c9056530075a7 */ /* 0x00106400080a017f */
[----:B-1----:R-:W-:Y:S05]  /*231e0*/  @!P5 NANOSLEEP.SYNCS 0x989680 ;  /* 0x009896800000d95d */ /* 0x002fea0003900000 */
[----:B------:R-:W1:Y:S02]  /*231f0*/  @!P5 SYNCS.PHASECHK.TRANS64 P5, [R83+URZ+0x19c90], R86 ;  /* 0x019c90565300d5a7 */ /* 0x000e6400080a007f */
[----:B-1----:R-:W-:Y:S05]  /*23200*/  @!P5 BRA `(.L_x_9634) ;  /* 0xfffffffc00f0d947 */ /* 0x002fea000383ffff */
[----:B------:R-:W-:Y:S05]  /*23210*/  BRA `(.L_x_9944) ;  /* 0xfffffe1000c07947 */ /* 0x000fea000383ffff */
.L_x_9643:
[----:B0-----:R0:W1:Y:S02]  /*23220*/  SYNCS.PHASECHK.TRANS64.TRYWAIT P5, [R83+URZ+0x19c90], R86 ;  /* 0x019c9056530075a7 */ /* 0x00106400080a017f */
[----:B-1----:R-:W-:Y:S05]  /*23230*/  @!P5 NANOSLEEP.SYNCS 0x989680 ;  /* 0x009896800000d95d */ /* 0x002fea0003900000 */
[----:B------:R-:W1:Y:S02]  /*23240*/  @!P5 SYNCS.PHASECHK.TRANS64 P5, [R83+URZ+0x19c90], R86 ;  /* 0x019c90565300d5a7 */ /* 0x000e6400080a007f */
[----:B-1----:R-:W-:Y:S05]  /*23250*/  @!P5 BRA `(.L_x_9643) ;  /* 0xfffffffc00f0d947 */ /* 0x002fea000383ffff */
[----:B------:R-:W-:Y:S05]  /*23260*/  BRA `(.L_x_9945) ;  /* 0xfffffe3400087947 */ /* 0x000fea000383ffff */
.L_x_9647:
[----:B--2---:R2:W3:Y:S02]  /*23270*/  SYNCS.PHASECHK.TRANS64.TRYWAIT P5, [R83+URZ+0x19cb0], R86 ;  /* 0x019cb056530075a7 */ /* 0x0044e400080a017f */
[----:B---3--:R-:W-:Y:S05]  /*23280*/  @!P5 NANOSLEEP.SYNCS 0x989680 ;  /* 0x009896800000d95d */ /* 0x008fea0003900000 */
[----:B------:R-:W3:Y:S02]  /*23290*/  @!P5 SYNCS.PHASECHK.TRANS64 P5, [R83+URZ+0x19cb0], R86 ;  /* 0x019cb0565300d5a7 */ /* 0x000ee400080a007f */
[----:B---3--:R-:W-:Y:S05]  /*232a0*/  @!P5 BRA `(.L_x_9647) ;  /* 0xfffffffc00f0d947 */ /* 0x008fea000383ffff */
[----:B------:R-:W-:Y:S05]  /*232b0*/  BRA `(.L_x_9946) ;  /* 0xfffffe3400787947 */ /* 0x000fea000383ffff */
.L_x_9673:
[----:B------:R-:W-:Y:S01]  /*232c0*/  BSSY B1, `(.L_x_9947) ;  /* 0x0000007000017945 */ /* 0x000fe20003800000 */
[----:B------:R-:W-:Y:S02]  /*232d0*/  IMAD.MOV.U32 R12, RZ, RZ, RZ ;  /* 0x000000ffff0c7224 */ /* 0x000fe400078e00ff */
[----:B------:R-:W-:Y:S02]  /*232e0*/  IMAD.MOV.U32 R11, RZ, RZ, 0x1e1f ;  /* 0x00001e1fff0b7424 */ /* 0x000fe400078e00ff */
[----:B------:R-:W-:-:S07]  /*232f0*/  IMAD.MOV.U32 R15, RZ, RZ, -0x1 ;  /* 0xffffffffff0f7424 */ /* 0x000fce00078e00ff */
[----:B------:R-:W-:Y:S05]  /*23300*/  WARPSYNC.COLLECTIVE R15, `(.L_x_9948) ;  /* 0x000000000f087348 */ /* 0x000fea0003c00000 */
[----:B------:R0:W1:Y:S02]  /*23310*/  SHFL.IDX P6, R14, R13, R12, R11 ;  /* 0x0000000c0d0e7389 */ /* 0x00006400000c000b */
[----:B01----:R-:W-:Y:S01]  /*23320*/  ENDCOLLECTIVE ;  /* 0x000000000000791b */ /* 0x003fe20003800000 */
.L_x_9948:
[----:B------:R-:W-:Y:S05]  /*23330*/  BSYNC B1 ;  /* 0x0000000000017941 */ /* 0x000fea0003800000 */
.L_x_9947:
        /* <DEDUP_REMOVED lines=8> */
.L_x_9949:
[----:B------:R-:W-:Y:S02]  /*233c0*/  IMAD.MOV.U32 R13, RZ, RZ, R4 ;  /* 0x000000ffff0d7224 */ /* 0x000fe400078e0004 */
[----:B------:R-:W-:-:S07]  /*233d0*/  IMAD.MOV.U32 R3, RZ, RZ, R14 ;  /* 0x000000ffff037224 */ /* 0x000fce00078e000e */
[----:B------:R-:W-:Y:S05]  /*233e0*/  WARPSYNC.COLLECTIVE R15, `(.L_x_9950) ;  /* 0x000000000f087348 */ /* 0x000fea0003c00000 */
[----:B------:R0:W1:Y:S02]  /*233f0*/  SHFL.IDX P6, R14, R13, R12, R11 ;  /* 0x0000000c0d0e7389 */ /* 0x00006400000c000b */
[----:B01----:R-:W-:Y:S01]  /*23400*/  ENDCOLLECTIVE ;  /* 0x000000000000791b */ /* 0x003fe20003800000 */
.L_x_9950:
[----:B------:R-:W-:Y:S02]  /*23410*/  IMAD.MOV.U32 R13, RZ, RZ, R5 ;  /* 0x000000ffff0d7224 */ /* 0x000fe400078e0005 */
[----:B------:R-:W-:-:S07]  /*23420*/  IMAD.MOV.U32 R4, RZ, RZ, R14 ;  /* 0x000000ffff047224 */ /* 0x000fce00078e000e */
[----:B------:R-:W-:Y:S05]  /*23430*/  WARPSYNC.COLLECTIVE R15, `(.L_x_9951) ;  /* 0x000000000f087348 */ /* 0x000fea0003c00000 */
[----:B------:R0:W1:Y:S02]  /*23440*/  SHFL.IDX P6, R14, R13, R12, R11 ;  /* 0x0000000c0d0e7389 */ /* 0x00006400000c000b */
[----:B01----:R-:W-:Y:S01]  /*23450*/  ENDCOLLECTIVE ;  /* 0x000000000000791b */ /* 0x003fe20003800000 */
.L_x_9951:
[----:B------:R-:W-:Y:S05]  /*23460*/  BRA `(.L_x_9952) ;  /* 0xfffffe4400e87947 */ /* 0x000fea000383ffff */
.L_x_9677:
[----:B-1----:R1:W2:Y:S02]  /*23470*/  SYNCS.PHASECHK.TRANS64.TRYWAIT P0, [R16+URZ+0x19c00], R5 ;  /* 0x019c0005100075a7 */ /* 0x0022a4000800017f */
[----:B--2---:R-:W-:Y:S05]  /*23480*/  @!P0 NANOSLEEP.SYNCS 0x989680 ;  /* 0x009896800000895d */ /* 0x004fea0003900000 */
[----:B------:R-:W2:Y:S02]  /*23490*/  @!P0 SYNCS.PHASECHK.TRANS64 P0, [R16+URZ+0x19c00], R5 ;  /* 0x019c0005100085a7 */ /* 0x000ea4000800007f */
[----:B--2---:R-:W-:Y:S05]  /*234a0*/  @!P0 BRA `(.L_x_9677) ;  /* 0xfffffffc00f08947 */ /* 0x004fea000383ffff */
[----:B------:R-:W-:Y:S05]  /*234b0*/  BRA `(.L_x_9953) ;  /* 0xfffffe4800b87947 */ /* 0x000fea000383ffff */
.L_x_9683:
[----:B------:R-:W-:Y:S01]  /*234c0*/  BSSY B1, `(.L_x_9954) ;  /* 0x0000007000017945 */ /* 0x000fe20003800000 */
[----:B------:R-:W-:Y:S02]  /*234d0*/  IMAD.MOV.U32 R12, RZ, RZ, RZ ;  /* 0x000000ffff0c7224 */ /* 0x000fe400078e00ff */
[----:B------:R-:W-:Y:S02]  /*234e0*/  IMAD.MOV.U32 R11, RZ, RZ, 0x1e1f ;  /* 0x00001e1fff0b7424 */ /* 0x000fe400078e00ff */
[----:B------:R-:W-:-:S07]  /*234f0*/  IMAD.MOV.U32 R15, RZ, RZ, -0x1 ;  /* 0xffffffffff0f7424 */ /* 0x000fce00078e00ff */
[----:B------:R-:W-:Y:S05]  /*23500*/  WARPSYNC.COLLECTIVE R15, `(.L_x_9955) ;  /* 0x000000000f087348 */ /* 0x000fea0003c00000 */
[----:B------:R0:W1:Y:S02]  /*23510*/  SHFL.IDX P6, R14, R13, R12, R11 ;  /* 0x0000000c0d0e7389 */ /* 0x00006400000c000b */
[----:B01----:R-:W-:Y:S01]  /*23520*/  ENDCOLLECTIVE ;  /* 0x000000000000791b */ /* 0x003fe20003800000 */
.L_x_9955:
[----:B------:R-:W-:Y:S05]  /*23530*/  BSYNC B1 ;  /* 0x0000000000017941 */ /* 0x000fea0003800000 */
.L_x_9954:
        /* <DEDUP_REMOVED lines=8> */
.L_x_9956:
[----:B------:R-:W-:Y:S02]  /*235c0*/  IMAD.MOV.U32 R13, RZ, RZ, R20 ;  /* 0x000000ffff0d7224 */ /* 0x000fe400078e0014 */
[----:B------:R-:W-:-:S07]  /*235d0*/  IMAD.MOV.U32 R3, RZ, RZ, R14 ;  /* 0x000000ffff037224 */ /* 0x000fce00078e000e */
[----:B------:R-:W-:Y:S05]  /*235e0*/  WARPSYNC.COLLECTIVE R15, `(.L_x_9957) ;  /* 0x000000000f087348 */ /* 0x000fea0003c00000 */
[----:B------:R0:W1:Y:S02]  /*235f0*/  SHFL.IDX P6, R14, R13, R12, R11 ;  /* 0x0000000c0d0e7389 */ /* 0x00006400000c000b */
[----:B01----:R-:W-:Y:S01]  /*23600*/  ENDCOLLECTIVE ;  /* 0x000000000000791b */ /* 0x003fe20003800000 */
.L_x_9957:
[----:B------:R-:W-:Y:S02]  /*23610*/  IMAD.MOV.U32 R13, RZ, RZ, R21 ;  /* 0x000000ffff0d7224 */ /* 0x000fe400078e0015 */
[----:B------:R-:W-:-:S07]  /*23620*/  IMAD.MOV.U32 R20, RZ, RZ, R14 ;  /* 0x000000ffff147224 */ /* 0x000fce00078e000e */
[----:B------:R-:W-:Y:S05]  /*23630*/  WARPSYNC.COLLECTIVE R15, `(.L_x_9958) ;  /* 0x000000000f087348 */ /* 0x000fea0003c00000 */
[----:B------:R0:W1:Y:S02]  /*23640*/  SHFL.IDX P6, R14, R13, R12, R11 ;  /* 0x0000000c0d0e7389 */ /* 0x00006400000c000b */
[----:B01----:R-:W-:Y:S01]  /*23650*/  ENDCOLLECTIVE ;  /* 0x000000000000791b */ /* 0x003fe20003800000 */
.L_x_9958:
[----:B------:R-:W-:Y:S01]  /*23660*/  IMAD.MOV.U32 R21, RZ, RZ, R14 ;  /* 0x000000ffff157224 */ /* 0x000fe200078e000e */
[----:B------:R-:W-:Y:S06]  /*23670*/  BRA `(.L_x_9959) ;  /* 0xfffffe6000a47947 */ /* 0x000fec000383ffff */
.L_x_9687:
[----:B-1----:R1:W2:Y:S02]  /*23680*/  SYNCS.PHASECHK.TRANS64.TRYWAIT P0, [R16+URZ+0x19c00], R39 ;  /* 0x019c0027100075a7 */ /* 0x0022a4000800017f */
[----:B--2---:R-:W-:Y:S05]  /*23690*/  @!P0 NANOSLEEP.SYNCS 0x989680 ;  /* 0x009896800000895d */ /* 0x004fea0003900000 */
[----:B------:R-:W2:Y:S02]  /*236a0*/  @!P0 SYNCS.PHASECHK.TRANS64 P0, [R16+URZ+0x19c00], R39 ;  /* 0x019c0027100085a7 */ /* 0x000ea4000800007f */
[----:B--2---:R-:W-:Y:S05]  /*236b0*/  @!P0 BRA `(.L_x_9687) ;  /* 0xfffffffc00f08947 */ /* 0x004fea000383ffff */
[----:B------:R-:W-:Y:S05]  /*236c0*/  BRA `(.L_x_9960) ;  /* 0xfffffe6400647947 */ /* 0x000fea000383ffff */
.L_x_9693:
[----:B-1----:R1:W2:Y:S02]  /*236d0*/  SYNCS.PHASECHK.TRANS64.TRYWAIT P1, [R3+URZ+0x19c30], R0 ;  /* 0x019c3000030075a7 */ /* 0x0022a4000802017f */
[----:B--2---:R-:W-:Y:S05]  /*236e0*/  @!P1 NANOSLEEP.SYNCS 0x989680 ;  /* 0x009896800000995d */ /* 0x004fea0003900000 */
[----:B------:R-:W2:Y:S02]  /*236f0*/  @!P1 SYNCS.PHASECHK.TRANS64 P1, [R3+URZ+0x19c30], R0 ;  /* 0x019c3000030095a7 */ /* 0x000ea4000802007f */
[----:B--2---:R-:W-:Y:S05]  /*23700*/  @!P1 BRA `(.L_x_9693) ;  /* 0xfffffffc00f09947 */ /* 0x004fea000383ffff */
[----:B------:R-:W-:Y:S05]  /*23710*/  BRA `(.L_x_9692) ;  /* 0xfffffe8400c87947 */ /* 0x000fea000383ffff */
.L_x_9713:
[----:B-1----:R1:W2:Y:S02]  /*23720*/  SYNCS.PHASECHK.TRANS64.TRYWAIT P1, [R5+URZ+0x19c30], R14 ;  /* 0x019c300e050075a7 */ /* 0x0022a4000802017f */
[----:B--2---:R-:W-:Y:S05]  /*23730*/  @!P1 NANOSLEEP.SYNCS 0x989680 ;  /* 0x009896800000995d */ /* 0x004fea0003900000 */
[----:B------:R-:W2:Y:S02]  /*23740*/  @!P1 SYNCS.PHASECHK.TRANS64 P1, [R5+URZ+0x19c30], R14 ;  /* 0x019c300e050095a7 */ /* 0x000ea4000802007f */
[----:B--2---:R-:W-:Y:S05]  /*23750*/  @!P1 BRA `(.L_x_9713) ;  /* 0xfffffffc00f09947 */ /* 0x004fea000383ffff */
[----:B------:R-:W-:Y:S05]  /*23760*/  BRA `(.L_x_9712) ;  /* 0xfffffec000747947 */ /* 0x000fea000383ffff */
.L_x_9718:
[----:B-1----:R1:W2:Y:S02]  /*23770*/  SYNCS.PHASECHK.TRANS64.TRYWAIT P1, [R19+URZ+0x19c50], R14 ;  /* 0x019c500e130075a7 */ /* 0x0022a4000802017f */
[----:B--2---:R-:W-:Y:S05]  /*23780*/  @!P1 NANOSLEEP.SYNCS 0x989680 ;  /* 0x009896800000995d */ /* 0x004fea0003900000 */
[----:B------:R-:W2:Y:S02]  /*23790*/  @!P1 SYNCS.PHASECHK.TRANS64 P1, [R19+URZ+0x19c50], R14 ;  /* 0x019c500e130095a7 */ /* 0x000ea4000802007f */
[----:B--2---:R-:W-:Y:S05]  /*237a0*/  @!P1 BRA `(.L_x_9718) ;  /* 0xfffffffc00f09947 */ /* 0x004fea000383ffff */
[----:B------:R-:W-:Y:S05]  /*237b0*/  BRA `(.L_x_9717) ;  /* 0xfffffec000fc7947 */ /* 0x000fea000383ffff */
.L_x_9739:
[----:B-1----:R1:W2:Y:S02]  /*237c0*/  SYNCS.PHASECHK.TRANS64.TRYWAIT P1, [R21+URZ+0x19c30], R12 ;  /* 0x019c300c150075a7 */ /* 0x0022a4000802017f */
[----:B--2---:R-:W-:Y:S05]  /*237d0*/  @!P1 NANOSLEEP.SYNCS 0x989680 ;  /* 0x009896800000995d */ /* 0x004fea0003900000 */
[----:B------:R-:W2:Y:S02]  /*237e0*/  @!P1 SYNCS.PHASECHK.TRANS64 P1, [R21+URZ+0x19c30], R12 ;  /* 0x019c300c150095a7 */ /* 0x000ea4000802007f */
[----:B--2---:R-:W-:Y:S05]  /*237f0*/  @!P1 BRA `(.L_x_9739) ;  /* 0xfffffffc00f09947 */ /* 0x004fea000383ffff */
[----:B------:R-:W-:Y:S05]  /*23800*/  BRA `(.L_x_9738) ;  /* 0xfffffefc00007947 */ /* 0x000fea000383ffff */
.L_x_9744:
[----:B-1----:R1:W2:Y:S02]  /*23810*/  SYNCS.PHASECHK.TRANS64.TRYWAIT P1, [R154+URZ+0x19c50], R12 ;  /* 0x019c500c9a0075a7 */ /* 0x0022a4000802017f */
[----:B--2---:R-:W-:Y:S05]  /*23820*/  @!P1 NANOSLEEP.SYNCS 0x989680 ;  /* 0x009896800000995d */ /* 0x004fea0003900000 */
[----:B------:R-:W2:Y:S02]  /*23830*/  @!P1 SYNCS.PHASECHK.TRANS64 P1, [R154+URZ+0x19c50], R12 ;  /* 0x019c500c9a0095a7 */ /* 0x000ea4000802007f */
[----:B--2---:R-:W-:Y:S05]  /*23840*/  @!P1 BRA `(.L_x_9744) ;  /* 0xfffffffc00f09947 */ /* 0x004fea000383ffff */
[----:B------:R-:W-:Y:S05]  /*23850*/  BRA `(.L_x_9743) ;  /* 0xfffffefc00887947 */ /* 0x000fea000383ffff */
.L_x_9753:
[----:B-1----:R1:W2:Y:S02]  /*23860*/  SYNCS.PHASECHK.TRANS64.TRYWAIT P1, [R154+URZ+0x19c30], R13 ;  /* 0x019c300d9a0075a7 */ /* 0x0022a4000802017f */
[----:B--2---:R-:W-:Y:S05]  /*23870*/  @!P1 NANOSLEEP.SYNCS 0x989680 ;  /* 0x009896800000995d */ /* 0x004fea0003900000 */
[----:B------:R-:W2:Y:S02]  /*23880*/  @!P1 SYNCS.PHASECHK.TRANS64 P1, [R154+URZ+0x19c30], R13 ;  /* 0x019c300d9a0095a7 */ /* 0x000ea4000802007f */
[----:B--2---:R-:W-:Y:S05]  /*23890*/  @!P1 BRA `(.L_x_9753) ;  /* 0xfffffffc00f09947 */ /* 0x004fea000383ffff */
[----:B------:R-:W-:Y:S05]  /*238a0*/  BRA `(.L_x_9752) ;  /* 0xffffff2000707947 */ /* 0x000fea000383ffff */
.L_x_9758:
[----:B-1----:R1:W2:Y:S02]  /*238b0*/  SYNCS.PHASECHK.TRANS64.TRYWAIT P1, [R21+URZ+0x19c50], R12 ;  /* 0x019c500c150075a7 */ /* 0x0022a4000802017f */
[----:B--2---:R-:W-:Y:S05]  /*238c0*/  @!P1 NANOSLEEP.SYNCS 0x989680 ;  /* 0x009896800000995d */ /* 0x004fea0003900000 */
[----:B------:R-:W2:Y:S02]  /*238d0*/  @!P1 SYNCS.PHASECHK.TRANS64 P1, [R21+URZ+0x19c50], R12 ;  /* 0x019c500c150095a7 */ /* 0x000ea4000802007f */
[----:B--2---:R-:W-:Y:S05]  /*238e0*/  @!P1 BRA `(.L_x_9758) ;  /* 0xfffffffc00f09947 */ /* 0x004fea000383ffff */
[----:B------:R-:W-:Y:S05]  /*238f0*/  BRA `(.L_x_9757) ;  /* 0xffffff2000f87947 */ /* 0x000fea000383ffff */
.L_x_9773:
[----:B--2---:R2:W3:Y:S02]  /*23900*/  SYNCS.PHASECHK.TRANS64.TRYWAIT P0, [R5+URZ+0x19c50], R0 ;  /* 0x019c5000050075a7 */ /* 0x0044e4000800017f */
[----:B---3--:R-:W-:Y:S05]  /*23910*/  @!P0 NANOSLEEP.SYNCS 0x989680 ;  /* 0x009896800000895d */ /* 0x008fea0003900000 */
[----:B------:R-:W3:Y:S02]  /*23920*/  @!P0 SYNCS.PHASECHK.TRANS64 P0, [R5+URZ+0x19c50], R0 ;  /* 0x019c5000050085a7 */ /* 0x000ee4000800007f */
[----:B---3--:R-:W-:Y:S05]  /*23930*/  @!P0 BRA `(.L_x_9773) ;  /* 0xfffffffc00f08947 */ /* 0x008fea000383ffff */
[----:B------:R-:W-:Y:S05]  /*23940*/  BRA `(.L_x_9772) ;  /* 0xffffff5800007947 */ /* 0x000fea000383ffff */
.L_x_9810:
        /* <DEDUP_REMOVED lines=11> */
.L_x_9962:
[----:B------:R-:W-:Y:S05]  /*23a00*/  BSYNC B1 ;  /* 0x0000000000017941 */ /* 0x000fea0003800000 */
.L_x_9961:
[----:B------:R-:W-:Y:S05]  /*23a10*/  BRA `(.L_x_9963) ;  /* 0xffffff9c001c7947 */ /* 0x000fea000383ffff */
.L_x_9812:
[----:B------:R-:W-:Y:S01]  /*23a20*/  BSSY B1, `(.L_x_9964) ;  /* 0x0000006000017945 */ /* 0x000fe20003800000 */
[----:B------:R-:W-:-:S07]  /*23a30*/  IMAD.MOV.U32 R15, RZ, RZ, -0x1 ;  /* 0xffffffffff0f7424 */ /* 0x000fce00078e00ff */
[----:B01----:R-:W-:Y:S05]  /*23a40*/  WARPSYNC.COLLECTIVE R15, `(.L_x_9965) ;  /* 0x000000000f0c7348 */ /* 0x003fea0003c00000 */
[----:B------:R-:W-:Y:S02]  /*23a50*/  ELECT P6, UR62, PT ;  /* 0x00000000003e782f */ /* 0x000fe400038c0000 */
[----:B------:R-:W-:Y:S01]  /*23a60*/  MOV R14, UR62 ;  /* 0x0000003e000e7c02 */ /* 0x000fe20008000f00 */
[----:B01----:R-:W-:Y:S10]  /*23a70*/  ENDCOLLECTIVE ;  /* 0x000000000000791b */ /* 0x003ff40003800000 */
.L_x_9965:
[----:B------:R-:W-:Y:S05]  /*23a80*/  BSYNC B1 ;  /* 0x0000000000017941 */ /* 0x000fea0003800000 */
.L_x_9964:
[----:B------:R-:W-:Y:S05]  /*23a90*/  BRA `(.L_x_9811) ;  /* 0xffffff9c00147947 */ /* 0x000fea000383ffff */
.L_x_9814:
[----:B-1----:R1:W2:Y:S02]  /*23aa0*/  SYNCS.PHASECHK.TRANS64.TRYWAIT P0, [R23+URZ+0x19c20], R5 ;  /* 0x019c2005170075a7 */ /* 0x0022a4000800017f */
[----:B--2---:R-:W-:Y:S05]  /*23ab0*/  @!P0 NANOSLEEP.SYNCS 0x989680 ;  /* 0x009896800000895d */ /* 0x004fea0003900000 */
[----:B------:R-:W2:Y:S02]  /*23ac0*/  @!P0 SYNCS.PHASECHK.TRANS64 P0, [R23+URZ+0x19c20], R5 ;  /* 0x019c2005170085a7 */ /* 0x000ea4000800007f */
[----:B--2---:R-:W-:Y:S05]  /*23ad0*/  @!P0 BRA `(.L_x_9814) ;  /* 0xfffffffc00f08947 */ /* 0x004fea000383ffff */
[----:B------:R-:W-:Y:S05]  /*23ae0*/  BRA `(.L_x_9966) ;  /* 0xffffff9c00247947 */ /* 0x000fea000383ffff */
.L_x_9818:
[----:B--2---:R2:W3:Y:S02]  /*23af0*/  SYNCS.PHASECHK.TRANS64.TRYWAIT P0, [R9+URZ+0x19ca0], R8 ;  /* 0x019ca008090075a7 */ /* 0x0044e4000800017f */
[----:B---3--:R-:W-:Y:S05]  /*23b00*/  @!P0 NANOSLEEP.SYNCS 0x989680 ;  /* 0x009896800000895d */ /* 0x008fea0003900000 */
[----:B------:R-:W3:Y:S02]  /*23b10*/  @!P0 SYNCS.PHASECHK.TRANS64 P0, [R9+URZ+0x19ca0], R8 ;  /* 0x019ca008090085a7 */ /* 0x000ee4000800007f */
[----:B---3--:R-:W-:Y:S05]  /*23b20*/  @!P0 BRA `(.L_x_9818) ;  /* 0xfffffffc00f08947 */ /* 0x008fea000383ffff */
[----:B------:R-:W-:Y:S05]  /*23b30*/  BRA `(.L_x_9967) ;  /* 0xffffff9c00407947 */ /* 0x000fea000383ffff */
.L_x_9825:
[----:B0-----:R0:W1:Y:S02]  /*23b40*/  SYNCS.PHASECHK.TRANS64.TRYWAIT P0, [R9+URZ+0x19cc0], R8 ;  /* 0x019cc008090075a7 */ /* 0x001064000800017f */
[----:B-1----:R-:W-:Y:S05]  /*23b50*/  @!P0 NANOSLEEP.SYNCS 0x989680 ;  /* 0x009896800000895d */ /* 0x002fea0003900000 */
[----:B------:R-:W1:Y:S02]  /*23b60*/  @!P0 SYNCS.PHASECHK.TRANS64 P0, [R9+URZ+0x19cc0], R8 ;  /* 0x019cc008090085a7 */ /* 0x000e64000800007f */
[----:B-1----:R-:W-:Y:S05]  /*23b70*/  @!P0 BRA `(.L_x_9825) ;  /* 0xfffffffc00f08947 */ /* 0x002fea000383ffff */
[----:B------:R-:W-:Y:S05]  /*23b80*/  BRA `(.L_x_9968) ;  /* 0xffffffa0003c7947 */ /* 0x000fea000383ffff */
.L_x_9834:
[----:B-1----:R1:W2:Y:S02]  /*23b90*/  SYNCS.PHASECHK.TRANS64.TRYWAIT P1, [R8+URZ+0x19ca0], R7 ;  /* 0x019ca007080075a7 */ /* 0x0022a4000802017f */
[----:B--2---:R-:W-:Y:S05]  /*23ba0*/  @!P1 NANOSLEEP.SYNCS 0x989680 ;  /* 0x009896800000995d */ /* 0x004fea0003900000 */
[----:B------:R-:W2:Y:S02]  /*23bb0*/  @!P1 SYNCS.PHASECHK.TRANS64 P1, [R8+URZ+0x19ca0], R7 ;  /* 0x019ca007080095a7 */ /* 0x000ea4000802007f */
[----:B--2---:R-:W-:Y:S05]  /*23bc0*/  @!P1 BRA `(.L_x_9834) ;  /* 0xfffffffc00f09947 */ /* 0x004fea000383ffff */
[----:B------:R-:W-:Y:S05]  /*23bd0*/  BRA `(.L_x_9969) ;  /* 0xffffffa4007c7947 */ /* 0x000fea000383ffff */
.L_x_9841:
[----:B0-----:R0:W2:Y:S02]  /*23be0*/  SYNCS.PHASECHK.TRANS64.TRYWAIT P1, [R8+URZ+0x19cc0], R7 ;  /* 0x019cc007080075a7 */ /* 0x0010a4000802017f */
[----:B--2---:R-:W-:Y:S05]  /*23bf0*/  @!P1 NANOSLEEP.SYNCS 0x989680 ;  /* 0x009896800000995d */ /* 0x004fea0003900000 */
[----:B------:R-:W2:Y:S02]  /*23c00*/  @!P1 SYNCS.PHASECHK.TRANS64 P1, [R8+URZ+0x19cc0], R7 ;  /* 0x019cc007080095a7 */ /* 0x000ea4000802007f */
[----:B--2---:R-:W-:Y:S05]  /*23c10*/  @!P1 BRA `(.L_x_9841) ;  /* 0xfffffffc00f09947 */ /* 0x004fea000383ffff */
[----:B------:R-:W-:Y:S05]  /*23c20*/  BRA `(.L_x_9970) ;  /* 0xffffffa800747947 */ /* 0x000fea000383ffff */
.L_x_9866:
[----:B------:R-:W3:Y:S01]  /*23c30*/  S2R R20, SR_TID.X ;  /* 0x0000000000147919 */ /* 0x000ee20000002100 */
[----:B------:R-:W-:Y:S01]  /*23c40*/  BSSY B0, `(.L_x_9971) ;  /* 0x000000a000007945 */ /* 0x000fe20003800000 */
[----:B------:R-:W-:Y:S02]  /*23c50*/  IMAD.MOV.U32 R12, RZ, RZ, RZ ;  /* 0x000000ffff0c7224 */ /* 0x000fe400078e00ff */
[----:B------:R-:W-:Y:S02]  /*23c60*/  IMAD.MOV.U32 R11, RZ, RZ, 0x1f ;  /* 0x0000001fff0b7424 */ /* 0x000fe400078e00ff */
[----:B------:R-:W-:Y:S01]  /*23c70*/  IMAD.MOV.U32 R15, RZ, RZ, -0x1 ;  /* 0xffffffffff0f7424 */ /* 0x000fe200078e00ff */
[----:B---3--:R-:W-:-:S04]  /*23c80*/  SHF.R.U32.HI R20, RZ, 0x5, R20 ;  /* 0x00000005ff147819 */ /* 0x008fc80000011614 */
[----:B------:R-:W-:-:S05]  /*23c90*/  LOP3.LUT R20, R20, 0x3, RZ, 0xc0, !PT ;  /* 0x0000000314147812 */ /* 0x000fca00078ec0ff */
[----:B0-----:R-:W-:-:S07]  /*23ca0*/  IMAD.MOV.U32 R13, RZ, RZ, R20 ;  /* 0x000000ffff0d7224 */ /* 0x001fce00078e0014 */
[----:B-12---:R-:W-:Y:S05]  /*23cb0*/  WARPSYNC.COLLECTIVE R15, `(.L_x_9972) ;  /* 0x000000000f087348 */ /* 0x006fea0003c00000 */
[----:B------:R0:W3:Y:S02]  /*23cc0*/  SHFL.IDX P6, R14, R13, R12, R11 ;  /* 0x0000000c0d0e7389 */ /* 0x0000e400000c000b */
[----:B0123--:R-:W-:Y:S01]  /*23cd0*/  ENDCOLLECTIVE ;  /* 0x000000000000791b */ /* 0x00ffe20003800000 */
.L_x_9972:
[----:B------:R-:W-:Y:S05]  /*23ce0*/  BSYNC B0 ;  /* 0x0000000000007941 */ /* 0x000fea0003800000 */
.L_x_9971:
[----:B------:R-:W-:Y:S05]  /*23cf0*/  BRA `(.L_x_9973) ;  /* 0xffffffb800707947 */ /* 0x000fea000383ffff */
.L_x_9868:
[----:B------:R-:W-:Y:S01]  /*23d00*/  BSSY B0, `(.L_x_9974) ;  /* 0x0000006000007945 */ /* 0x000fe20003800000 */
[----:B------:R-:W-:-:S07]  /*23d10*/  IMAD.MOV.U32 R15, RZ, RZ, -0x1 ;  /* 0xffffffffff0f7424 */ /* 0x000fce00078e00ff */
[----:B0123--:R-:W-:Y:S05]  /*23d20*/  WARPSYNC.COLLECTIVE R15, `(.L_x_9975) ;  /* 0x000000000f0c7348 */ /* 0x00ffea0003c00000 */
[----:B------:R-:W-:Y:S02]  /*23d30*/  ELECT P6, UR62, PT ;  /* 0x00000000003e782f */ /* 0x000fe400038c0000 */
[----:B------:R-:W-:Y:S01]  /*23d40*/  MOV R14, UR62 ;  /* 0x0000003e000e7c02 */ /* 0x000fe20008000f00 */
[----:B0123--:R-:W-:Y:S10]  /*23d50*/  ENDCOLLECTIVE ;  /* 0x000000000000791b */ /* 0x00fff40003800000 */
.L_x_9975:
[----:B------:R-:W-:Y:S05]  /*23d60*/  BSYNC B0 ;  /* 0x0000000000007941 */ /* 0x000fea0003800000 */
.L_x_9974:
[----:B------:R-:W-:Y:S05]  /*23d70*/  BRA `(.L_x_9976) ;  /* 0xffffffb800707947 */ /* 0x000fea000383ffff */
.L_x_9870:
[----:B---3--:R3:W4:Y:S02]  /*23d80*/  SYNCS.PHASECHK.TRANS64.TRYWAIT P0, [R4+URZ+0x19c80], R3 ;  /* 0x019c8003040075a7 */ /* 0x008724000800017f */
[----:B----4-:R-:W-:Y:S05]  /*23d90*/  @!P0 NANOSLEEP.SYNCS 0x989680 ;  /* 0x009896800000895d */ /* 0x010fea0003900000 */
[----:B------:R-:W4:Y:S02]  /*23da0*/  @!P0 SYNCS.PHASECHK.TRANS64 P0, [R4+URZ+0x19c80], R3 ;  /* 0x019c8003040085a7 */ /* 0x000f24000800007f */
[----:B----4-:R-:W-:Y:S05]  /*23db0*/  @!P0 BRA `(.L_x_9870) ;  /* 0xfffffffc00f08947 */ /* 0x010fea000383ffff */
[----:B------:R-:W-:Y:S05]  /*23dc0*/  BRA `(.L_x_9977) ;  /* 0xffffffb800d47947 */ /* 0x000fea000383ffff */
.L_x_9872:
[----:B-1----:R1:W4:Y:S02]  /*23dd0*/  SYNCS.PHASECHK.TRANS64.TRYWAIT P0, [R4+URZ+0x19c40], R3 ;  /* 0x019c4003040075a7 */ /* 0x002324000800017f */
[----:B----4-:R-:W-:Y:S05]  /*23de0*/  @!P0 NANOSLEEP.SYNCS 0x989680 ;  /* 0x009896800000895d */ /* 0x010fea0003900000 */
[----:B------:R-:W4:Y:S02]  /*23df0*/  @!P0 SYNCS.PHASECHK.TRANS64 P0, [R4+URZ+0x19c40], R3 ;  /* 0x019c4003040085a7 */ /* 0x000f24000800007f */
[----:B----4-:R-:W-:Y:S05]  /*23e00*/  @!P0 BRA `(.L_x_9872) ;  /* 0xfffffffc00f08947 */ /* 0x010fea000383ffff */
[----:B------:R-:W-:Y:S05]  /*23e10*/  BRA `(.L_x_9978) ;  /* 0xffffffbc00507947 */ /* 0x000fea000383ffff */
.L_x_9876:
[----:B------:R-:W2:Y:S01]  /*23e20*/  LDL.LU R11, [R1+0x24] ;  /* 0x00002400010b7983 */ /* 0x000ea20000300800 */
[----:B------:R-:W-:Y:S02]  /*23e30*/  IMAD.MOV.U32 R0, RZ, RZ, R12 ;  /* 0x000000ffff007224 */ /* 0x000fe400078e000c */
[----:B------:R-:W-:Y:S02]  /*23e40*/  IMAD.MOV.U32 R13, RZ, RZ, R5 ;  /* 0x000000ffff0d7224 */ /* 0x000fe400078e0005 */
[----:B------:R-:W-:Y:S02]  /*23e50*/  IMAD.MOV.U32 R12, RZ, RZ, RZ ;  /* 0x000000ffff0c7224 */ /* 0x000fe400078e00ff */
[----:B------:R-:W-:Y:S02]  /*23e60*/  IMAD.MOV.U32 R15, RZ, RZ, -0x1 ;  /* 0xffffffffff0f7424 */ /* 0x000fe400078e00ff */
[----:B------:R-:W-:Y:S02]  /*23e70*/  IMAD.IADD R0, R21, 0x1, R0 ;  /* 0x0000000115007824 */ /* 0x000fe400078e0200 */
[----:B--2---:R-:W-:-:S02]  /*23e80*/  IMAD R4, R11, R9, RZ ;  /* 0x000000090b047224 */ /* 0x004fc400078e02ff */
[----:B------:R-:W-:-:S03]  /*23e90*/  IMAD.MOV.U32 R11, RZ, RZ, 0x1e1f ;  /* 0x00001e1fff0b7424 */ /* 0x000fc600078e00ff */
[----:B------:R-:W-:-:S13]  /*23ea0*/  ISETP.GE.AND P4, PT, R0, R4, PT ;  /* 0x000000040000720c */ /* 0x000fda0003f86270 */
[----:B-----5:R-:W-:Y:S05]  /*23eb0*/  WARPSYNC.COLLECTIVE R15, `(.L_x_9979) ;  /* 0x000000000f087348 */ /* 0x020fea0003c00000 */
[----:B------:R0:W1:Y:S02]  /*23ec0*/  SHFL.IDX P6, R14, R13, R12, R11 ;  /* 0x0000000c0d0e7389 */ /* 0x00006400000c000b */
[----:B01---5:R-:W-:Y:S01]  /*23ed0*/  ENDCOLLECTIVE ;  /* 0x000000000000791b */ /* 0x023fe20003800000 */
.L_x_9979:
[----:B------:R-:W-:Y:S02]  /*23ee0*/  IMAD.MOV.U32 R13, RZ, RZ, R6 ;  /* 0x000000ffff0d7224 */ /* 0x000fe400078e0006 */
[----:B------:R-:W-:-:S07]  /*23ef0*/  IMAD.MOV.U32 R3, RZ, RZ, R14 ;  /* 0x000000ffff037224 */ /* 0x000fce00078e000e */
[----:B------:R-:W-:Y:S05]  /*23f00*/  WARPSYNC.COLLECTIVE R15, `(.L_x_9980) ;  /* 0x000000000f087348 */ /* 0x000fea0003c00000 */
[----:B------:R0:W1:Y:S02]  /*23f10*/  SHFL.IDX P6, R14, R13, R12, R11 ;  /* 0x0000000c0d0e7389 */ /* 0x00006400000c000b */
[----:B01----:R-:W-:Y:S01]  /*23f20*/  ENDCOLLECTIVE ;  /* 0x000000000000791b */ /* 0x003fe20003800000 */
.L_x_9980:
[----:B------:R-:W-:Y:S02]  /*23f30*/  IMAD.MOV.U32 R13, RZ, RZ, R5 ;  /* 0x000000ffff0d7224 */ /* 0x000fe400078e0005 */
[----:B------:R-:W-:Y:S02]  /*23f40*/  IMAD.MOV.U32 R12, RZ, RZ, 0x1 ;  /* 0x00000001ff0c7424 */ /* 0x000fe400078e00ff */
[----:B------:R-:W-:-:S07]  /*23f50*/  IMAD.MOV.U32 R2, RZ, RZ, R14 ;  /* 0x000000ffff027224 */ /* 0x000fce00078e000e */
[----:B------:R-:W-:Y:S05]  /*23f60*/  WARPSYNC.COLLECTIVE R15, `(.L_x_9981) ;  /* 0x000000000f087348 */ /* 0x000fea0003c00000 */
[----:B------:R0:W1:Y:S02]  /*23f70*/  SHFL.IDX P6, R14, R13, R12, R11 ;  /* 0x0000000c0d0e7389 */ /* 0x00006400000c000b */
[----:B01----:R-:W-:Y:S01]  /*23f80*/  ENDCOLLECTIVE ;  /* 0x000000000000791b */ /* 0x003fe20003800000 */
.L_x_9981:
        /* <DEDUP_REMOVED lines=13> */
.L_x_9982:
        /* <DEDUP_REMOVED lines=8> */
.L_x_9983:
        /* <DEDUP_REMOVED lines=9> */
[----:B0-----:R-:W-:-:S07]  /*24170*/  IMAD.MOV.U32 R3, RZ, RZ, R14 ;  /* 0x000000ffff037224 */ /* 0x001fce00078e000e */
[----:B------:R-:W-:Y:S05]  /*24180*/  WARPSYNC.COLLECTIVE R15, `(.L_x_9984) ;  /* 0x000000000f087348 */ /* 0x000fea0003c00000 */
[----:B------:R0:W1:Y:S02]  /*24190*/  SHFL.IDX P6, R14, R13, R12, R11 ;  /* 0x0000000c0d0e7389 */ /* 0x00006400000c000b */
[----:B01----:R-:W-:Y:S01]  /*241a0*/  ENDCOLLECTIVE ;  /* 0x000000000000791b */ /* 0x003fe20003800000 */
.L_x_9984:
[----:B------:R-:W-:Y:S01]  /*241b0*/  IMAD.MOV.U32 R2, RZ, RZ, R14 ;  /* 0x000000ffff027224 */ /* 0x000fe200078e000e */
[----:B------:R-:W-:Y:S06]  /*241c0*/  BRA `(.L_x_9985) ;  /* 0xffffffc4003c7947 */ /* 0x000fec000383ffff */
.L_x_9881:
[----:B--2---:R2:W3:Y:S02]  /*241d0*/  SYNCS.PHASECHK.TRANS64.TRYWAIT P0, [R23+URZ+0x19c20], R0 ;  /* 0x019c2000170075a7 */ /* 0x0044e4000800017f */
[----:B---3--:R-:W-:Y:S05]  /*241e0*/  @!P0 NANOSLEEP.SYNCS 0x989680 ;  /* 0x009896800000895d */ /* 0x008fea0003900000 */
[----:B------:R-:W3:Y:S02]  /*241f0*/  @!P0 SYNCS.PHASECHK.TRANS64 P0, [R23+URZ+0x19c20], R0 ;  /* 0x019c2000170085a7 */ /* 0x000ee4000800007f */
[----:B---3--:R-:W-:Y:S05]  /*24200*/  @!P0 BRA `(.L_x_9881) ;  /* 0xfffffffc00f08947 */ /* 0x008fea000383ffff */
[----:B------:R-:W-:Y:S05]  /*24210*/  BRA `(.L_x_9986) ;  /* 0xffffffc400ac7947 */ /* 0x000fea000383ffff */
.L_x_9887:
[----:B0-----:R0:W1:Y:S02]  /*24220*/  SYNCS.PHASECHK.TRANS64.TRYWAIT P0, [R6+URZ+0x19c80], R5 ;  /* 0x019c8005060075a7 */ /* 0x001064000800017f */
[----:B-1----:R-:W-:Y:S05]  /*24230*/  @!P0 NANOSLEEP.SYNCS 0x989680 ;  /* 0x009896800000895d */ /* 0x002fea0003900000 */
[----:B------:R-:W1:Y:S02]  /*24240*/  @!P0 SYNCS.PHASECHK.TRANS64 P0, [R6+URZ+0x19c80], R5 ;  /* 0x019c8005060085a7 */ /* 0x000e64000800007f */
[----:B-1----:R-:W-:Y:S05]  /*24250*/  @!P0 BRA `(.L_x_9887) ;  /* 0xfffffffc00f08947 */ /* 0x002fea000383ffff */
[----:B------:R-:W-:Y:S05]  /*24260*/  BRA `(.L_x_9987) ;  /* 0xffffffc8005c7947 */ /* 0x000fea000383ffff */
.L_x_9894:
[----:B-1----:R1:W2:Y:S02]  /*24270*/  SYNCS.PHASECHK.TRANS64.TRYWAIT P0, [R6+URZ+0x19c40], R5 ;  /* 0x019c4005060075a7 */ /* 0x0022a4000800017f */
[----:B--2---:R-:W-:Y:S05]  /*24280*/  @!P0 NANOSLEEP.SYNCS 0x989680 ;  /* 0x009896800000895d */ /* 0x004fea0003900000 */
[----:B------:R-:W2:Y:S02]  /*24290*/  @!P0 SYNCS.PHASECHK.TRANS64 P0, [R6+URZ+0x19c40], R5 ;  /* 0x019c4005060085a7 */ /* 0x000ea4000800007f */
[----:B--2---:R-:W-:Y:S05]  /*242a0*/  @!P0 BRA `(.L_x_9894) ;  /* 0xfffffffc00f08947 */ /* 0x004fea000383ffff */
[----:B------:R-:W-:Y:S05]  /*242b0*/  BRA `(.L_x_9988) ;  /* 0xffffffcc00587947 */ /* 0x000fea000383ffff */
.L_x_9902:
[----:B0-----:R0:W1:Y:S02]  /*242c0*/  SYNCS.PHASECHK.TRANS64.TRYWAIT P0, [R3+URZ+0x19c70], R4 ;  /* 0x019c7004030075a7 */ /* 0x001064000800017f */
[----:B-1----:R-:W-:Y:S05]  /*242d0*/  @!P0 NANOSLEEP.SYNCS 0x989680 ;  /* 0x009896800000895d */ /* 0x002fea0003900000 */
[----:B------:R-:W1:Y:S02]  /*242e0*/  @!P0 SYNCS.PHASECHK.TRANS64 P0, [R3+URZ+0x19c70], R4 ;  /* 0x019c7004030085a7 */ /* 0x000e64000800007f */
[----:B-1----:R-:W-:Y:S05]  /*242f0*/  @!P0 BRA `(.L_x_9902) ;  /* 0xfffffffc00f08947 */ /* 0x002fea000383ffff */
[----:B------:R-:W-:Y:S05]  /*24300*/  BRA `(.L_x_9989) ;  /* 0xffffffd0006c7947 */ /* 0x000fea000383ffff */
.L_x_9904:
[----:B0-----:R0:W1:Y:S02]  /*24310*/  SYNCS.PHASECHK.TRANS64.TRYWAIT P0, [R3+URZ+0x19c60], R4 ;  /* 0x019c6004030075a7 */ /* 0x001064000800017f */
[----:B-1----:R-:W-:Y:S05]  /*24320*/  @!P0 NANOSLEEP.SYNCS 0x989680 ;  /* 0x009896800000895d */ /* 0x002fea0003900000 */
[----:B------:R-:W1:Y:S02]  /*24330*/  @!P0 SYNCS.PHASECHK.TRANS64 P0, [R3+URZ+0x19c60], R4 ;  /* 0x019c6004030085a7 */ /* 0x000e64000800007f */
[----:B-1----:R-:W-:Y:S05]  /*24340*/  @!P0 BRA `(.L_x_9904) ;  /* 0xfffffffc00f08947 */ /* 0x002fea000383ffff */
[----:B------:R-:W-:Y:S05]  /*24350*/  BRA `(.L_x_9990) ;  /* 0xffffffd000747947 */ /* 0x000fea000383ffff */
.L_x_9911:
[----:B-1----:R1:W2:Y:S02]  /*24360*/  SYNCS.PHASECHK.TRANS64.TRYWAIT P1, [R0+URZ+0x19c70], R3 ;  /* 0x019c7003000075a7 */ /* 0x0022a4000802017f */
[----:B--2---:R-:W-:Y:S05]  /*24370*/  @!P1 NANOSLEEP.SYNCS 0x989680 ;  /* 0x009896800000995d */ /* 0x004fea0003900000 */
[----:B------:R-:W2:Y:S02]  /*24380*/  @!P1 SYNCS.PHASECHK.TRANS64 P1, [R0+URZ+0x19c70], R3 ;  /* 0x019c7003000095a7 */ /* 0x000ea4000802007f */
[----:B--2---:R-:W-:Y:S05]  /*24390*/  @!P1 BRA `(.L_x_9911) ;  /* 0xfffffffc00f09947 */ /* 0x004fea000383ffff */
[----:B------:R-:W-:Y:S05]  /*243a0*/  BRA `(.L_x_9991) ;  /* 0xffffffd8001c7947 */ /* 0x000fea000383ffff */
.L_x_9913:
[----:B-1----:R1:W2:Y:S02]  /*243b0*/  SYNCS.PHASECHK.TRANS64.TRYWAIT P1, [R0+URZ+0x19c60], R3 ;  /* 0x019c6003000075a7 */ /* 0x0022a4000802017f */
[----:B--2---:R-:W-:Y:S05]  /*243c0*/  @!P1 NANOSLEEP.SYNCS 0x989680 ;  /* 0x009896800000995d */ /* 0x004fea0003900000 */
[----:B------:R-:W2:Y:S02]  /*243d0*/  @!P1 SYNCS.PHASECHK.TRANS64 P1, [R0+URZ+0x19c60], R3 ;  /* 0x019c6003000095a7 */ /* 0x000ea4000802007f */
[----:B--2---:R-:W-:Y:S05]  /*243e0*/  @!P1 BRA `(.L_x_9913) ;  /* 0xfffffffc00f09947 */ /* 0x004fea000383ffff */
[----:B------:R-:W-:Y:S05]  /*243f0*/  BRA `(.L_x_9992) ;  /* 0xffffffd800207947 */ /* 0x000fea000383ffff */
.L_x_9917:
[----:B------:R-:W-:Y:S01]  /*24400*/  BSSY B0, `(.L_x_9993) ;  /* 0x0000008000007945 */ /* 0x000fe20003800000 */
[----:B0-----:R-:W-:Y:S02]  /*24410*/  IMAD.MOV.U32 R13, RZ, RZ, R16 ;  /* 0x000000ffff0d7224 */ /* 0x001fe400078e0010 */
[----:B------:R-:W-:Y:S02]  /*24420*/  IMAD.MOV.U32 R12, RZ, RZ, RZ ;  /* 0x000000ffff0c7224 */ /* 0x000fe400078e00ff */
[----:B------:R-:W-:Y:S02]  /*24430*/  IMAD.MOV.U32 R11, RZ, RZ, 0x1f ;  /* 0x0000001fff0b7424 */ /* 0x000fe400078e00ff */
[----:B------:R-:W-:-:S07]  /*24440*/  IMAD.MOV.U32 R15, RZ, RZ, -0x1 ;  /* 0xffffffffff0f7424 */ /* 0x000fce00078e00ff */
[----:B-1----:R-:W-:Y:S05]  /*24450*/  WARPSYNC.COLLECTIVE R15, `(.L_x_9994) ;  /* 0x000000000f087348 */ /* 0x002fea0003c00000 */
[----:B------:R0:W2:Y:S02]  /*24460*/  SHFL.IDX P6, R14, R13, R12, R11 ;  /* 0x0000000c0d0e7389 */ /* 0x0000a400000c000b */
[----:B012---:R-:W-:Y:S01]  /*24470*/  ENDCOLLECTIVE ;  /* 0x000000000000791b */ /* 0x007fe20003800000 */
.L_x_9994:
[----:B------:R-:W-:Y:S05]  /*24480*/  BSYNC B0 ;  /* 0x0000000000007941 */ /* 0x000fea0003800000 */
.L_x_9993:
        /* <DEDUP_REMOVED lines=9> */
.L_x_9995:
        /* <DEDUP_REMOVED lines=18> */
.L_x_9996:
[----:B------:R-:W-:Y:S01]  /*24640*/  IMAD.MOV.U32 R12, RZ, RZ, 0x2 ;  /* 0x00000002ff0c7424 */ /* 0x000fe200078e00ff */
[----:B------:R-:W-:-:S05]  /*24650*/  SEL R5, R14, RZ, P1 ;  /* 0x000000ff0e057207 */ /* 0x000fca0000800000 */
[----:B------:R-:W-:-:S04]  /*24660*/  IMAD.IADD R3, R2, 0x1, R5 ;  /* 0x0000000102037824 */ /* 0x000fc800078e0205 */
[----:B------:R-:W-:-:S07]  /*24670*/  IMAD.MOV.U32 R13, RZ, RZ, R3 ;  /* 0x000000ffff0d7224 */ /* 0x000fce00078e0003 */
[----:B------:R-:W-:Y:S05]  /*24680*/  WARPSYNC.COLLECTIVE R15, `(.L_x_9997) ;  /* 0x000000000f087348 */ /* 0x000fea0003c00000 */
[----:B------:R0:W1:Y:S02]  /*24690*/  SHFL.UP P6, R14, R13, R12, R11 ;  /* 0x0400000c0d0e7389 */ /* 0x00006400000c000b */
[----:B01----:R-:W-:Y:S01]  /*246a0*/  ENDCOLLECTIVE ;  /* 0x000000000000791b */ /* 0x003fe20003800000 */
.L_x_9997:
[----:B------:R-:W-:Y:S01]  /*246b0*/  IMAD.MOV.U32 R12, RZ, RZ, 0x4 ;  /* 0x00000004ff0c7424 */ /* 0x000fe200078e00ff */
[----:B------:R-:W-:-:S05]  /*246c0*/  SEL R14, R14, RZ, P2 ;  /* 0x000000ff0e0e7207 */ /* 0x000fca0001000000 */
[----:B------:R-:W-:-:S04]  /*246d0*/  IMAD.IADD R3, R3, 0x1, R14 ;  /* 0x0000000103037824 */ /* 0x000fc800078e020e */
[----:B------:R-:W-:-:S07]  /*246e0*/  IMAD.MOV.U32 R13, RZ, RZ, R3 ;  /* 0x000000ffff0d7224 */ /* 0x000fce00078e0003 */
[----:B------:R-:W-:Y:S05]  /*246f0*/  WARPSYNC.COLLECTIVE R15, `(.L_x_9998) ;  /* 0x000000000f087348 */ /* 0x000fea0003c00000 */
[----:B------:R0:W1:Y:S02]  /*24700*/  SHFL.UP P6, R14, R13, R12, R11 ;  /* 0x0400000c0d0e7389 */ /* 0x00006400000c000b */
[----:B01----:R-:W-:Y:S01]  /*24710*/  ENDCOLLECTIVE ;  /* 0x000000000000791b */ /* 0x003fe20003800000 */
.L_x_9998:
[----:B------:R-:W-:Y:S01]  /*24720*/  IMAD.MOV.U32 R12, RZ, RZ, 0x8 ;  /* 0x00000008ff0c7424 */ /* 0x000fe200078e00ff */
[----:B------:R-:W-:-:S05]  /*24730*/  SEL R14, R14, RZ, P3 ;  /* 0x000000ff0e0e7207 */ /* 0x000fca0001800000 */
[----:B------:R-:W-:-:S04]  /*24740*/  IMAD.IADD R3, R3, 0x1, R14 ;  /* 0x0000000103037824 */ /* 0x000fc800078e020e */
[----:B------:R-:W-:-:S07]  /*24750*/  IMAD.MOV.U32 R13, RZ, RZ, R3 ;  /* 0x000000ffff0d7224 */ /* 0x000fce00078e0003 */
[----:B------:R-:W-:Y:S05]  /*24760*/  WARPSYNC.COLLECTIVE R15, `(.L_x_9999) ;  /* 0x000000000f087348 */ /* 0x000fea0003c00000 */
[----:B------:R0:W1:Y:S02]  /*24770*/  SHFL.UP P6, R14, R13, R12, R11 ;  /* 0x0400000c0d0e7389 */ /* 0x00006400000c000b */
[----:B01----:R-:W-:Y:S01]  /*24780*/  ENDCOLLECTIVE ;  /* 0x000000000000791b */ /* 0x003fe20003800000 */
.L_x_9999:
[----:B------:R-:W-:Y:S01]  /*24790*/  IMAD.MOV.U32 R12, RZ, RZ, 0x10 ;  /* 0x00000010ff0c7424 */ /* 0x000fe200078e00ff */
[----:B------:R-:W-:-:S05]  /*247a0*/  SEL R14, R14, RZ, P4 ;  /* 0x000000ff0e0e7207 */ /* 0x000fca0002000000 */
[----:B------:R-:W-:-:S04]  /*247b0*/  IMAD.IADD R3, R3, 0x1, R14 ;  /* 0x0000000103037824 */ /* 0x000fc800078e020e */
[----:B------:R-:W-:-:S07]  /*247c0*/  IMAD.MOV.U32 R13, RZ, RZ, R3 ;  /* 0x000000ffff0d7224 */ /* 0x000fce00078e0003 */
[----:B------:R-:W-:Y:S05]  /*247d0*/  WARPSYNC.COLLECTIVE R15, `(.L_x_10000) ;  /* 0x000000000f087348 */ /* 0x000fea0003c00000 */
[----:B------:R0:W1:Y:S02]  /*247e0*/  SHFL.UP P6, R14, R13, R12, R11 ;  /* 0x0400000c0d0e7389 */ /* 0x00006400000c000b */
[----:B01----:R-:W-:Y:S01]  /*247f0*/  ENDCOLLECTIVE ;  /* 0x000000000000791b */ /* 0x003fe20003800000 */
.L_x_10000:
        /* <DEDUP_REMOVED lines=8> */
.L_x_10001:
[----:B------:R-:W-:Y:S05]  /*24880*/  BRA `(.L_x_10002) ;  /* 0xffffffd800f07947 */ /* 0x000fea000383ffff */
.L_x_9922:
[----:B------:R-:W-:Y:S01]  /*24890*/  BSSY B0, `(.L_x_10003) ;  /* 0x0000008000007945 */ /* 0x000fe20003800000 */
[----:B0----5:R-:W-:Y:S02]  /*248a0*/  IMAD.MOV.U32 R13, RZ, RZ, R2 ;  /* 0x000000ffff0d7224 */ /* 0x021fe400078e0002 */
[----:B------:R-:W-:Y:S02]  /*248b0*/  IMAD.MOV.U32 R12, RZ, RZ, 0x1 ;  /* 0x00000001ff0c7424 */ /* 0x000fe400078e00ff */
[----:B------:R-:W-:Y:S02]  /*248c0*/  IMAD.MOV.U32 R11, RZ, RZ, RZ ;  /* 0x000000ffff0b7224 */ /* 0x000fe400078e00ff */
[----:B------:R-:W-:-:S07]  /*248d0*/  IMAD.MOV.U32 R15, RZ, RZ, -0x1 ;  /* 0xffffffffff0f7424 */ /* 0x000fce00078e00ff */
[----:B-12---:R-:W-:Y:S05]  /*248e0*/  WARPSYNC.COLLECTIVE R15, `(.L_x_10004) ;  /* 0x000000000f087348 */ /* 0x006fea0003c00000 */
[----:B------:R0:W3:Y:S02]  /*248f0*/  SHFL.UP P6, R14, R13, R12, R11 ;  /* 0x0400000c0d0e7389 */ /* 0x0000e400000c000b */
[----:B0123--:R-:W-:Y:S01]  /*24900*/  ENDCOLLECTIVE ;  /* 0x000000000000791b */ /* 0x00ffe20003800000 */
.L_x_10004:
[----:B------:R-:W-:Y:S05]  /*24910*/  BSYNC B0 ;  /* 0x0000000000007941 */ /* 0x000fea0003800000 */
.L_x_10003:
        /* <DEDUP_REMOVED lines=9> */
.L_x_10005:
[----:B------:R-:W-:Y:S01]  /*249b0*/  IMAD.MOV.U32 R12, RZ, RZ, 0x4 ;  /* 0x00000004ff0c7424 */ /* 0x000fe200078e00ff */
[----:B------:R-:W-:-:S05]  /*249c0*/  SEL R14, R14, RZ, P2 ;  /* 0x000000ff0e0e7207 */ /* 0x000fca0001000000 */
[----:B------:R-:W-:-:S04]  /*249d0*/  IMAD.IADD R3, R3, 0x1, R14 ;  /* 0x0000000103037824 */ /* 0x000fc800078e020e */
[----:B------:R-:W-:-:S07]  /*249e0*/  IMAD.MOV.U32 R13, RZ, RZ, R3 ;  /* 0x000000ffff0d7224 */ /* 0x000fce00078e0003 */
[----:B------:R-:W-:Y:S05]  /*249f0*/  WARPSYNC.COLLECTIVE R15, `(.L_x_10006) ;  /* 0x000000000f087348 */ /* 0x000fea0003c00000 */
[----:B------:R0:W1:Y:S02]  /*24a00*/  SHFL.UP P6, R14, R13, R12, R11 ;  /* 0x0400000c0d0e7389 */ /* 0x00006400000c000b */
[----:B01----:R-:W-:Y:S01]  /*24a10*/  ENDCOLLECTIVE ;  /* 0x000000000000791b */ /* 0x003fe20003800000 */
.L_x_10006:
[----:B------:R-:W-:Y:S01]  /*24a20*/  IMAD.MOV.U32 R12, RZ, RZ, 0x8 ;  /* 0x00000008ff0c7424 */ /* 0x000fe200078e00ff */
[----:B------:R-:W-:-:S05]  /*24a30*/  SEL R14, R14, RZ, P3 ;  /* 0x000000ff0e0e7207 */ /* 0x000fca0001800000 */
[----:B------:R-:W-:-:S04]  /*24a40*/  IMAD.IADD R3, R3, 0x1, R14 ;  /* 0x0000000103037824 */ /* 0x000fc800078e020e */
[----:B------:R-:W-:-:S07]  /*24a50*/  IMAD.MOV.U32 R13, RZ, RZ, R3 ;  /* 0x000000ffff0d7224 */ /* 0x000fce00078e0003 */
[----:B------:R-:W-:Y:S05]  /*24a60*/  WARPSYNC.COLLECTIVE R15, `(.L_x_10007) ;  /* 0x000000000f087348 */ /* 0x000fea0003c00000 */
[----:B------:R0:W1:Y:S02]  /*24a70*/  SHFL.UP P6, R14, R13, R12, R11 ;  /* 0x0400000c0d0e7389 */ /* 0x00006400000c000b */
[----:B01----:R-:W-:Y:S01]  /*24a80*/  ENDCOLLECTIVE ;  /* 0x000000000000791b */ /* 0x003fe20003800000 */
.L_x_10007:
[----:B------:R-:W-:Y:S01]  /*24a90*/  IMAD.MOV.U32 R12, RZ, RZ, 0x10 ;  /* 0x00000010ff0c7424 */ /* 0x000fe200078e00ff */
[----:B------:R-:W-:-:S05]  /*24aa0*/  SEL R14, R14, RZ, P4 ;  /* 0x000000ff0e0e7207 */ /* 0x000fca0002000000 */
[----:B------:R-:W-:-:S04]  /*24ab0*/  IMAD.IADD R3, R3, 0x1, R14 ;  /* 0x0000000103037824 */ /* 0x000fc800078e020e */
[----:B------:R-:W-:-:S07]  /*24ac0*/  IMAD.MOV.U32 R13, RZ, RZ, R3 ;  /* 0x000000ffff0d7224 */ /* 0x000fce00078e0003 */
[----:B------:R-:W-:Y:S05]  /*24ad0*/  WARPSYNC.COLLECTIVE R15, `(.L_x_10008) ;  /* 0x000000000f087348 */ /* 0x000fea0003c00000 */
[----:B------:R0:W1:Y:S02]  /*24ae0*/  SHFL.UP P6, R14, R13, R12, R11 ;  /* 0x0400000c0d0e7389 */ /* 0x00006400000c000b */
[----:B01----:R-:W-:Y:S01]  /*24af0*/  ENDCOLLECTIVE ;  /* 0x000000000000791b */ /* 0x003fe20003800000 */
.L_x_10008:
        /* <DEDUP_REMOVED lines=8> */
.L_x_10009:
[----:B------:R-:W-:Y:S05]  /*24b80*/  BRA `(.L_x_10010) ;  /* 0xffffffd800cc7947 */ /* 0x000fea000383ffff */
.L_x_9924:
[----:B------:R-:W-:Y:S01]  /*24b90*/  BSSY B0, `(.L_x_10011) ;  /* 0x0000006000007945 */ /* 0x000fe20003800000 */
[----:B------:R-:W-:Y:S01]  /*24ba0*/  PLOP3.LUT P6, PT, P6, PT, PT, 0x8, 0x0 ;  /* 0x000000000000781c */ /* 0x000fe200037ce170 */
[----:B------:R-:W-:-:S12]  /*24bb0*/  IMAD.MOV.U32 R15, RZ, RZ, -0x1 ;  /* 0xffffffffff0f7424 */ /* 0x000fd800078e00ff */
[----:B01----:R-:W-:Y:S05]  /*24bc0*/  WARPSYNC.COLLECTIVE R15, `(.L_x_10012) ;  /* 0x000000000f087348 */ /* 0x003fea0003c00000 */
[----:B------:R-:W-:Y:S01]  /*24bd0*/  VOTE.ANY R14, PT, P6 ;  /* 0x00000000000e7806 */ /* 0x000fe200030e0100 */
[----:B01----:R-:W-:Y:S06]  /*24be0*/  ENDCOLLECTIVE ;  /* 0x000000000000791b */ /* 0x003fec0003800000 */
.L_x_10012:
[----:B------:R-:W-:Y:S05]  /*24bf0*/  BSYNC B0 ;  /* 0x0000000000007941 */ /* 0x000fea0003800000 */
.L_x_10011:
        /* <DEDUP_REMOVED lines=9> */
.L_x_10013:
[----:B------:R-:W-:Y:S01]  /*24c90*/  IMAD.MOV.U32 R17, RZ, RZ, R14 ;  /* 0x000000ffff117224 */ /* 0x000fe200078e000e */
[----:B------:R-:W-:Y:S06]  /*24ca0*/  BRA `(.L_x_10014) ;  /* 0xffffffd800bc7947 */ /* 0x000fec000383ffff */
.L_x_9926:
[----:B------:R-:W-:Y:S01]  /*24cb0*/  BSSY B0, `(.L_x_10015) ;  /* 0x0000007000007945 */ /* 0x000fe20003800000 */
[----:B0-----:R-:W-:Y:S02]  /*24cc0*/  IMAD.MOV.U32 R13, RZ, RZ, R3 ;  /* 0x000000ffff0d7224 */ /* 0x001fe400078e0003 */
[----:B------:R-:W-:Y:S02]  /*24cd0*/  IMAD.MOV.U32 R11, RZ, RZ, 0x1f ;  /* 0x0000001fff0b7424 */ /* 0x000fe400078e00ff */
[----:B------:R-:W-:-:S07]  /*24ce0*/  IMAD.MOV.U32 R15, RZ, RZ, -0x1 ;  /* 0xffffffffff0f7424 */ /* 0x000fce00078e00ff */
[----:B-123--:R-:W-:Y:S05]  /*24cf0*/  WARPSYNC.COLLECTIVE R15, `(.L_x_10016) ;  /* 0x000000000f087348 */ /* 0x00efea0003c00000 */
[----:B------:R0:W4:Y:S02]  /*24d00*/  SHFL.IDX P6, R14, R13, R12, R11 ;  /* 0x0000000c0d0e7389 */ /* 0x00012400000c000b */
[----:B01234-:R-:W-:Y:S01]  /*24d10*/  ENDCOLLECTIVE ;  /* 0x000000000000791b */ /* 0x01ffe20003800000 */
.L_x_10016:
[----:B------:R-:W-:Y:S05]  /*24d20*/  BSYNC B0 ;  /* 0x0000000000007941 */ /* 0x000fea0003800000 */
.L_x_10015:
[----:B------:R-:W-:Y:S01]  /*24d30*/  IMAD.MOV.U32 R5, RZ, RZ, R14 ;  /* 0x000000ffff057224 */ /* 0x000fe200078e000e */
[----:B------:R-:W-:Y:S06]  /*24d40*/  BRA `(.L_x_9925) ;  /* 0xffffffd800b07947 */ /* 0x000fec000383ffff */
.L_x_9930:
[----:B0-----:R0:W1:Y:S02]  /*24d50*/  SYNCS.PHASECHK.TRANS64.TRYWAIT P0, [R9+URZ+0x19c20], R0 ;  /* 0x019c2000090075a7 */ /* 0x001064000800017f */
[----:B-1----:R-:W-:Y:S05]  /*24d60*/  @!P0 NANOSLEEP.SYNCS 0x989680 ;  /* 0x009896800000895d */ /* 0x002fea0003900000 */
[----:B------:R-:W1:Y:S02]  /*24d70*/  @!P0 SYNCS.PHASECHK.TRANS64 P0, [R9+URZ+0x19c20], R0 ;  /* 0x019c2000090085a7 */ /* 0x000e64000800007f */
[----:B-1----:R-:W-:Y:S05]  /*24d80*/  @!P0 BRA `(.L_x_9930) ;  /* 0xfffffffc00f08947 */ /* 0x002fea000383ffff */
[----:B------:R-:W-:Y:S05]  /*24d90*/  BRA `(.L_x_10017) ;  /* 0xffffffe000287947 */ /* 0x000fea000383ffff */
.L_x_9931:
        /* <DEDUP_REMOVED lines=8> */
[----:B0-2---:R-:W-:Y:S05]  /*24e20*/  WARPSYNC.COLLECTIVE R15, `(.L_x_10019) ;  /* 0x000000000f087348 */ /* 0x005fea0003c00000 */
[----:B------:R1:W3:Y:S02]  /*24e30*/  SHFL.IDX P6, R14, R13, R12, R11 ;  /* 0x0000000c0d0e7389 */ /* 0x0002e400000c000b */
[----:B0123--:R-:W-:Y:S01]  /*24e40*/  ENDCOLLECTIVE ;  /* 0x000000000000791b */ /* 0x00ffe20003800000 */
.L_x_10019:
[----:B------:R-:W-:Y:S05]  /*24e50*/  BSYNC B0 ;  /* 0x0000000000007941 */ /* 0x000fea0003800000 */
.L_x_10018:
[----:B------:R-:W-:Y:S05]  /*24e60*/  BRA `(.L_x_10020) ;  /* 0xffffffe000107947 */ /* 0x000fea000383ffff */
.L_x_9932:
[----:B------:R-:W-:Y:S01]  /*24e70*/  BSSY B0, `(.L_x_10021) ;  /* 0x0000006000007945 */ /* 0x000fe20003800000 */
[----:B------:R-:W-:-:S07]  /*24e80*/  IMAD.MOV.U32 R15, RZ, RZ, -0x1 ;  /* 0xffffffffff0f7424 */ /* 0x000fce00078e00ff */
[----:B0-2---:R-:W-:Y:S05]  /*24e90*/  WARPSYNC.COLLECTIVE R15, `(.L_x_10022) ;  /* 0x000000000f0c7348 */ /* 0x005fea0003c00000 */
[----:B------:R-:W-:Y:S02]  /*24ea0*/  ELECT P6, UR62, PT ;  /* 0x00000000003e782f */ /* 0x000fe400038c0000 */
[----:B------:R-:W-:Y:S01]  /*24eb0*/  MOV R14, UR62 ;  /* 0x0000003e000e7c02 */ /* 0x000fe20008000f00 */
[----:B0-2---:R-:W-:Y:S10]  /*24ec0*/  ENDCOLLECTIVE ;  /* 0x000000000000791b */ /* 0x005ff40003800000 */
.L_x_10022:
[----:B------:R-:W-:Y:S05]  /*24ed0*/  BSYNC B0 ;  /* 0x0000000000007941 */ /* 0x000fea0003800000 */
.L_x_10021:
[----:B------:R-:W-:Y:S05]  /*24ee0*/  BRA `(.L_x_10023) ;  /* 0xffffffe000047947 */ /* 0x000fea000383ffff */
.L_x_9934:
[----:B0-----:R0:W1:Y:S02]  /*24ef0*/  SYNCS.PHASECHK.TRANS64.TRYWAIT P1, [R7+URZ], R2 ;  /* 0x00000002070075a7 */ /* 0x001064000802017f */
[----:B-1----:R-:W-:Y:S05]  /*24f00*/  @!P1 NANOSLEEP.SYNCS 0x989680 ;  /* 0x009896800000995d */ /* 0x002fea0003900000 */
[----:B------:R-:W1:Y:S02]  /*24f10*/  @!P1 SYNCS.PHASECHK.TRANS64 P1, [R7+URZ], R2 ;  /* 0x00000002070095a7 */ /* 0x000e64000802007f */
[----:B-1----:R-:W-:Y:S05]  /*24f20*/  @!P1 BRA `(.L_x_9934) ;  /* 0xfffffffc00f09947 */ /* 0x002fea000383ffff */
[----:B------:R-:W-:Y:S05]  /*24f30*/  BRA `(.L_x_10024) ;  /* 0xffffffe000387947 */ /* 0x000fea000383ffff */
.L_x_9935:
[----:B-1----:R1:W3:Y:S02]  /*24f40*/  SYNCS.PHASECHK.TRANS64.TRYWAIT P1, [R3+URZ], R0 ;  /* 0x00000000030075a7 */ /* 0x0022e4000802017f */
[----:B---3--:R-:W-:Y:S05]  /*24f50*/  @!P1 NANOSLEEP.SYNCS 0x989680 ;  /* 0x009896800000995d */ /* 0x008fea0003900000 */
[----:B------:R-:W3:Y:S02]  /*24f60*/  @!P1 SYNCS.PHASECHK.TRANS64 P1, [R3+URZ], R0 ;  /* 0x00000000030095a7 */ /* 0x000ee4000802007f */
[----:B---3--:R-:W-:Y:S05]  /*24f70*/  @!P1 BRA `(.L_x_9935) ;  /* 0xfffffffc00f09947 */ /* 0x008fea000383ffff */
[----:B------:R-:W-:Y:S05]  /*24f80*/  BRA `(.L_x_10025) ;  /* 0xffffffe0002c7947 */ /* 0x000fea000383ffff */
.L_x_9937:
[----:B-1----:R1:W3:Y:S02]  /*24f90*/  SYNCS.PHASECHK.TRANS64.TRYWAIT P1, [R3+URZ+0x19c60], R2 ;  /* 0x019c6002030075a7 */ /* 0x0022e4000802017f */
[----:B---3--:R-:W-:Y:S05]  /*24fa0*/  @!P1 NANOSLEEP.SYNCS 0x989680 ;  /* 0x009896800000995d */ /* 0x008fea0003900000 */
[----:B------:R-:W3:Y:S02]  /*24fb0*/  @!P1 SYNCS.PHASECHK.TRANS64 P1, [R3+URZ+0x19c60], R2 ;  /* 0x019c6002030095a7 */ /* 0x000ee4000802007f */
[----:B---3--:R-:W-:Y:S05]  /*24fc0*/  @!P1 BRA `(.L_x_9937) ;  /* 0xfffffffc00f09947 */ /* 0x008fea000383ffff */
[----:B------:R-:W-:Y:S05]  /*24fd0*/  BRA `(.L_x_10026) ;  /* 0xffffffe0002c7947 */ /* 0x000fea000383ffff */
.L_x_9939:
[----:B---3--:R3:W4:Y:S02]  /*24fe0*/  SYNCS.PHASECHK.TRANS64.TRYWAIT P1, [R5+URZ+0x19c60], R0 ;  /* 0x019c6000050075a7 */ /* 0x008724000802017f */
[----:B----4-:R-:W-:Y:S05]  /*24ff0*/  @!P1 NANOSLEEP.SYNCS 0x989680 ;  /* 0x009896800000995d */ /* 0x010fea0003900000 */
[----:B------:R-:W4:Y:S02]  /*25000*/  @!P1 SYNCS.PHASECHK.TRANS64 P1, [R5+URZ+0x19c60], R0 ;  /* 0x019c6000050095a7 */ /* 0x000f24000802007f */
[----:B----4-:R-:W-:Y:S05]  /*25010*/  @!P1 BRA `(.L_x_9939) ;  /* 0xfffffffc00f09947 */ /* 0x010fea000383ffff */
[----:B------:R-:W-:Y:S05]  /*25020*/  BRA `(.L_x_10027) ;  /* 0xffffffe0002c7947 */ /* 0x000fea000383ffff */
.L_x_9941:
[----:B----4-:R4:W0:Y:S02]  /*25030*/  SYNCS.PHASECHK.TRANS64.TRYWAIT P0, [R3+URZ+0x19c80], R2 ;  /* 0x019c8002030075a7 */ /* 0x010824000800017f */
[----:B0-----:R-:W-:Y:S05]  /*25040*/  @!P0 NANOSLEEP.SYNCS 0x989680 ;  /* 0x009896800000895d */ /* 0x001fea0003900000 */
[----:B------:R-:W0:Y:S02]  /*25050*/  @!P0 SYNCS.PHASECHK.TRANS64 P0, [R3+URZ+0x19c80], R2 ;  /* 0x019c8002030085a7 */ /* 0x000e24000800007f */
[----:B0-----:R-:W-:Y:S05]  /*25060*/  @!P0 BRA `(.L_x_9941) ;  /* 0xfffffffc00f08947 */ /* 0x001fea000383ffff */
[----:B------:R-:W-:Y:S05]  /*25070*/  BRA `(.L_x_9942) ;  /* 0xffffffe000287947 */ /* 0x000fea000383ffff */
.L_x_10028:
        /* <DEDUP_REMOVED lines=16> */
.L_x_12986:


//--------------------- .text._ZN7cutlass13device_kernelIN5flash11enable_sm90INS1_16FlashAttnFwdSm90INS1_25CollectiveMainloopFwdSm90ILi2EN4cute5tupleIJNS5_1CILi1EEES8_S8_EEENS6_IJNS7_ILi192EEENS7_ILi128EEENS7_ILi96EEEEEELi96ENS_12float_e4m3_tEfNS_4arch4Sm90ELb1ELb0ELb1ELb0ELb0ELb0ELb0ELb1ELb1ELb1ELb0ELb0EEENS1_21CollectiveEpilogueFwdINS6_IJSA_SC_SB_EEES9_NS_10bfloat16_tESG_Li384ELb0ELb1ELb0ELb1EEENS1_30DynamicPersistentTileSchedulerILi384ELi128ELb0ELb1ELb1EEEEEEEEEvNT_6ParamsE --------------------------
	.section	.text._ZN7cutlass13device_kernelIN5flash11enable_sm90INS1_16FlashAttnFwdSm90INS1_25CollectiveMainloopFwdSm90ILi2EN4cute5tupleIJNS5_1CILi1EEES8_S8_EEENS6_IJNS7_ILi192EEENS7_ILi128EEENS7_ILi96EEEEEELi96ENS_12float_e4m3_tEfNS_4arch4Sm90ELb1ELb0ELb1ELb0ELb0ELb0ELb0ELb1ELb1ELb1ELb0ELb0EEENS1_21CollectiveEpilogueFwdINS6_IJSA_SC_SB_EEES9_NS_10bfloat16_tESG_Li384ELb0ELb1ELb0ELb1EEENS1_30DynamicPersistentTileSchedulerILi384ELi128ELb0ELb1ELb1EEEEEEEEEvNT_6ParamsE,"ax",@progbits
	.align	128
.text._ZN7cutlass13device_kernelIN5flash11enable_sm90INS1_16FlashAttnFwdSm90INS1_25CollectiveMainloopFwdSm90ILi2EN4cute5tupleIJNS5_1CILi1EEES8_S8_EEENS6_IJNS7_ILi192EEENS7_ILi128EEENS7_ILi96EEEEEELi96ENS_12float_e4m3_tEfNS_4arch4Sm90ELb1ELb0ELb1ELb0ELb0ELb0ELb0ELb1ELb1ELb1ELb0ELb0EEENS1_21CollectiveEpilogueFwdINS6_IJSA_SC_SB_EEES9_NS_10bfloat16_tESG_Li384ELb0ELb1ELb0ELb1EEENS1_30DynamicPersistentTileSchedulerILi384ELi128ELb0ELb1ELb1EEEEEEEEEvNT_6ParamsE:
        .type           _ZN7cutlass13device_kernelIN5flash11enable_sm90INS1_16FlashAttnFwdSm90INS1_25CollectiveMainloopFwdSm90ILi2EN4cute5tupleIJNS5_1CILi1EEES8_S8_EEENS6_IJNS7_ILi192EEENS7_ILi128EEENS7_ILi96EEEEEELi96ENS_12float_e4m3_tEfNS_4arch4Sm90ELb1ELb0ELb1ELb0ELb0ELb0ELb0ELb1ELb1ELb1ELb0ELb0EEENS1_21CollectiveEpilogueFwdINS6_IJSA_SC_SB_EEES9_NS_10bfloat16_tESG_Li384ELb0ELb1ELb0ELb1EEENS1_30DynamicPersistentTileSchedulerILi384ELi128ELb0ELb1ELb1EEEEEEEEEvNT_6ParamsE,@function
        .size           _ZN7cutlass13device_kernelIN5flash11enable_sm90INS1_16FlashAttnFwdSm90INS1_25CollectiveMainloopFwdSm90ILi2EN4cute5tupleIJNS5_1CILi1EEES8_S8_EEENS6_IJNS7_ILi192EEENS7_ILi128EEENS7_ILi96EEEEEELi96ENS_12float_e4m3_tEfNS_4arch4Sm90ELb1ELb0ELb1ELb0ELb0ELb0ELb0ELb1ELb1ELb1ELb0ELb0EEENS1_21CollectiveEpilogueFwdINS6_IJSA_SC_SB_EEES9_NS_10bfloat16_tESG_Li384ELb0ELb1ELb0ELb1EEENS1_30DynamicPersistentTileSchedulerILi384ELi128ELb0ELb1ELb1EEEEEEEEEvNT_6ParamsE,(.L_x_12987 - _ZN7cutlass13device_kernelIN5flash11enable_sm90INS1_16FlashAttnFwdSm90INS1_25CollectiveMainloopFwdSm90ILi2EN4cute5tupleIJNS5_1CILi1EEES8_S8_EEENS6_IJNS7_ILi192EEENS7_ILi128EEENS7_ILi96EEEEEELi96ENS_12float_e4m3_tEfNS_4arch4Sm90ELb1ELb0ELb1ELb0ELb0ELb0ELb0ELb1ELb1ELb1ELb0ELb0EEENS1_21CollectiveEpilogueFwdINS6_IJSA_SC_SB_EEES9_NS_10bfloat16_tESG_Li384ELb0ELb1ELb0ELb1EEENS1_30DynamicPersistentTileSchedulerILi384ELi128ELb0ELb1ELb1EEEEEEEEEvNT_6ParamsE)
        .other          _ZN7cutlass13device_kernelIN5flash11enable_sm90INS1_16FlashAttnFwdSm90INS1_25CollectiveMainloopFwdSm90ILi2EN4cute5tupleIJNS5_1CILi1EEES8_S8_EEENS6_IJNS7_ILi192EEENS7_ILi128EEENS7_ILi96EEEEEELi96ENS_12float_e4m3_tEfNS_4arch4Sm90ELb1ELb0ELb1ELb0ELb0ELb0ELb0ELb1ELb1ELb1ELb0ELb0EEENS1_21CollectiveEpilogueFwdINS6_IJSA_SC_SB_EEES9_NS_10bfloat16_tESG_Li384ELb0ELb1ELb0ELb1EEENS1_30DynamicPersistentTileSchedulerILi384ELi128ELb0ELb1ELb1EEEEEEEEEvNT_6ParamsE,@"STO_CUDA_ENTRY STV_DEFAULT"
_ZN7cutlass13device_kernelIN5flash11enable_sm90INS1_16FlashAttnFwdSm90INS1_25CollectiveMainloopFwdSm90ILi2EN4cute5tupleIJNS5_1CILi1EEES8_S8_EEENS6_IJNS7_ILi192EEENS7_ILi128EEENS7_ILi96EEEEEELi96ENS_12float_e4m3_tEfNS_4arch4Sm90ELb1ELb0ELb1ELb0ELb0ELb0ELb0ELb1ELb1ELb1ELb0ELb0EEENS1_21CollectiveEpilogueFwdINS6_IJSA_SC_SB_EEES9_NS_10bfloat16_tESG_Li384ELb0ELb1ELb0ELb1EEENS1_30DynamicPersistentTileSchedulerILi384ELi128ELb0ELb1ELb1EEEEEEEEEvNT_6ParamsE:
        /* <DEDUP_REMOVED lines=18> */
.L_x_10030:
[----:B------:R-:W-:Y:S05]  /*0120*/  BSYNC B0 ;  /* 0x0000000000007941 */ /* 0x000fea0003800000 */
.L_x_10029:
        /* <DEDUP_REMOVED lines=41> */
.L_x_10031:
        /* <DEDUP_REMOVED lines=22> */
.L_x_10032:
        /* <DEDUP_REMOVED lines=18> */
.L_x_10033:
        /* <DEDUP_REMOVED lines=22> */
.L_x_10034:
        /* <DEDUP_REMOVED lines=22> */
.L_x_10035:
[----:B------:R-:W-:Y:S01]  /*0900*/  PLOP3.LUT P0, PT, PT, PT, UP0, 0x80, 0x0 ;  /* 0x000000000000781c */ /* 0x000fe20003f0f008 */
[----:B------:R-:W-:Y:S01]  /*0910*/  UMOV UR41, 0x1 ;  /* 0x0000000100297882 */ /* 0x000fe20000000000 */
[----:B------:R-:W-:Y:S01]  /*0920*/  NOP ;  /* 0x0000000000007918 */ /* 0x000fe20000000000 */
[----:B------:R-:W-:Y:S01]  /*0930*/  USEL UR41, UR41, 0x2, !UP0 ;  /* 0x0000000229297887 */ /* 0x000fe2000c000000 */
[----:B------:R-:W-:Y:S01]  /*0940*/  ULDC.64 UR48, c[0x0][0x208] ;  /* 0x0000820000307ab9 */ /* 0x000fe20000000a00 */
[----:B012-4-:R-:W-:Y:S08]  /*0950*/  BAR.SYNC.DEFER_BLOCKING 0x0 ;  /* 0x0000000000007b1d */ /* 0x017ff00000010000 */
[----:B------:R-:W-:Y:S05]  /*0960*/  @!P0 BRA `(.L_x_10036) ;  /* 0x000000b0002c8947 */ /* 0x000fea0003800000 */
.L_x_10037:
        /* <DEDUP_REMOVED lines=20> */
[CC--:B------:R-:W-:Y:S02]  /*0ab0*/  LEA.HI R3, R0.reuse, R11.reuse, RZ, 0x5 ;  /* 0x0000000b00037211 */ /* 0x0c0fe400078f28ff */
        /* <DEDUP_REMOVED lines=41> */
.L_x_10083:
        /* <DEDUP_REMOVED lines=21> */
.L_x_10038:
[----:B------:R-:W-:Y:S01]  /*0ea0*/  ULDC UR7, c[0x0][0xc54] ;  /* 0x0003150000077ab9 */ /* 0x000fe20000000800 */
[----:B------:R-:W-:Y:S01]  /*0eb0*/  UMOV UR6, UR9 ;  /* 0x0000000900067c82 */ /* 0x000fe20008000000 */
[----:B------:R-:W-:-:S11]  /*0ec0*/  UISETP.NE.AND UP0, UPT, UR7, 0x1, UPT ;  /* 0x000000010700788c */ /* 0x000fd6000bf05270 */
[----:B------:R-:W-:Y:S02]  /*0ed0*/  @UP0 ULDC.64 UR10, c[0x0][0xc58] ;  /* 0x00031600000a0ab9 */ /* 0x000fe40000000a00 */
[----:B------:R-:W-:-:S04]  /*0ee0*/  UIMAD.WIDE.U32 UR4, UR9, UR10, URZ ;  /* 0x0000000a090472a5 */ /* 0x000fc8000f8e003f */
[----:B------:R-:W-:-:S04]  /*0ef0*/  @UP0 USHF.R.U32.HI UR6, URZ, UR11, UR5 ;  /* 0x0000000b3f060299 */ /* 0x000fc80008011605 */
[----:B------:R-:W-:-:S12]  /*0f00*/  UIMAD UR4, UR6, UR7, URZ ;  /* 0x00000007060472a4 */ /* 0x000fd8000f8e023f */
.L_x_10039:
        /* <DEDUP_REMOVED lines=16> */
[----:B------:R-:W-:Y:S01]  /*1010*/  UIMAD UR39, UR6, 0xc0, URZ ;  /* 0x000000c0062778a4 */ /* 0x000fe2000f8e023f */
        /* <DEDUP_REMOVED lines=46> */
[----:B------:R-:W-:-:S03]  /*1300*/  UISETP.GE.AND UP0, UPT, UR47, 0x1, UPT ;  /* 0x000000012f00788c */ /* 0x000fc6000bf06270 */
[----:B------:R-:W-:-:S03]  /*1310*/  @UP1 ULDC UR8, c[0x0][0xc4c] ;  /* 0x0003130000081ab9 */ /* 0x000fc60000000800 */
[----:B------:R-:W-:Y:S01]  /*1320*/  PLOP3.LUT P1, PT, PT, PT, UP0, 0x80, 0x0 ;  /* 0x000000000000781c */ /* 0x000fe20003f2f008 */
[----:B------:R-:W-:Y:S01]  /*1330*/  UIMAD.WIDE.U32 UR4, UR10, UR8, URZ ;  /* 0x000000080a0472a5 */ /* 0x000fe2000f8e003f */
[----:B------:R-:W-:-:S03]  /*1340*/  @UP1 ULDC UR6, c[0x0][0xc50] ;  /* 0x0003140000061ab9 */ /* 0x000fc60000000800 */
[----:B------:R-:W-:-:S04]  /*1350*/  @UP1 USHF.R.U32.HI UR42, URZ, UR6, UR5 ;  /* 0x000000063f2a1299 */ /* 0x000fc80008011605 */
[----:B------:R-:W-:-:S04]  /*1360*/  UIADD3 UR4, -UR42, URZ, URZ ;  /* 0x0000003f2a047290 */ /* 0x000fc8000fffe13f */
[----:B------:R-:W-:Y:S01]  /*1370*/  UIMAD UR43, UR43, UR4, UR10 ;  /* 0x000000042b2b72a4 */ /* 0x000fe2000f8e020a */
[----:B------:R-:W-:Y:S11]  /*1380*/  @!P1 BRA `(.L_x_10040) ;  /* 0x0000008800709947 */ /* 0x000ff60003800000 */
        /* <DEDUP_REMOVED lines=31> */
.L_x_10041:
        /* <DEDUP_REMOVED lines=56> */
.L_x_10166:
[----:B------:R-:W-:Y:S05]  /*1900*/  @!P0 BRA `(.L_x_10043) ;  /* 0x0000000000048947 */ /* 0x000fea0003800000 */
[----:B------:R-:W-:Y:S01]  /*1910*/  BPT.TRAP 0x1 ;  /* 0x000000040000795c */ /* 0x000fe20000300000 */
.L_x_10043:
[----:B------:R-:W-:Y:S02]  /*1920*/  IMAD.U32 R2, RZ, RZ, UR38 ;  /* 0x00000026ff027e24 */ /* 0x000fe4000f8e00ff */
[----:B0-----:R-:W-:-:S03]  /*1930*/  IMAD.U32 R3, RZ, RZ, UR37 ;  /* 0x00000025ff037e24 */ /* 0x001fc6000f8e00ff */
[----:B------:R-:W-:Y:S02]  /*1940*/  LEA R2, R2, UR45, 0x3 ;  /* 0x0000002d02027c11 */ /* 0x000fe4000f8e18ff */
[----:B------:R-:W-:-:S04]  /*1950*/  SHF.L.U32 R3, R3, 0x1f, RZ ;  /* 0x0000001f03037819 */ /* 0x000fc800000006ff */
[----:B------:R0:W1:Y:S01]  /*1960*/  SYNCS.PHASECHK.TRANS64.TRYWAIT P2, [R2+URZ+0x19c30], R3 ;  /* 0x019c3003020075a7 */ /* 0x000062000804017f */
[----:B------:R-:W-:Y:S05]  /*1970*/  @!P0 BRA `(.L_x_10044) ;  /* 0x0000000000048947 */ /* 0x000fea0003800000 */
[----:B------:R-:W-:Y:S01]  /*1980*/  BPT.TRAP 0x1 ;  /* 0x000000040000795c */ /* 0x000fe20000300000 */
.L_x_10044:
[----:B------:R-:W2:Y:S02]  /*1990*/  S2R R4, SR_TID.X ;  /* 0x0000000000047919 */ /* 0x000ea40000002100 */
[----:B--2---:R-:W-:Y:S01]  /*19a0*/  LOP3.LUT P1, RZ, R4, 0x7f, RZ, 0xc0, !PT ;  /* 0x0000007f04ff7812 */ /* 0x004fe2000782c0ff */
[----:B-1----:R-:W-:-:S12]  /*19b0*/  @P2 BRA `(.L_x_10045) ;  /* 0x0000000000082947 */ /* 0x002fd80003800000 */
[----:B------:R-:W1:Y:S02]  /*19c0*/  SYNCS.PHASECHK.TRANS64.TRYWAIT P2, [R2+URZ+0x19c30], R3 ;  /* 0x019c3003020075a7 */ /* 0x000e64000804017f */
[----:B-1----:R-:W-:Y:S05]  /*19d0*/  @!P2 BRA `(.L_x_10046) ;  /* 0x000000e00034a947 */ /* 0x002fea0003800000 */
.L_x_10045:
[----:B------:R-:W-:Y:S05]  /*19e0*/  WARPSYNC.ALL ;  /* 0x0000000000007948 */ /* 0x000fea0003800000 */
[----:B------:R-:W-:Y:S01]  /*19f0*/  UIADD3 UR4, UR45, 0x13800, URZ ;  /* 0x000138002d047890 */ /* 0x000fe2000fffe03f */
[----:B------:R-:W-:Y:S01]  /*1a00*/  WARPGROUP.ARRIVE ;  /* 0x00000000000079c5 */ /* 0x000fe20000000000 */
[----:B------:R-:W-:Y:S01]  /*1a10*/  ULOP3.LUT UR12, UR50, 0x10000, URZ, 0xfc, !UPT ;  /* 0x00010000320c7892 */ /* 0x000fe2000f8efc3f */
[----:B------:R-:W-:Y:S01]  /*1a20*/  VIADD R21, R17, UR39 ;  /* 0x0000002711157c36 */ /* 0x000fe20008000000 */
[----:B------:R-:W-:Y:S01]  /*1a30*/  USHF.R.U32.HI UR4, URZ, 0x4, UR4 ;  /* 0x000000043f047899 */ /* 0x000fe20008011604 */
[----:B------:R-:W-:Y:S01]  /*1a40*/  CS2R R134, SRZ ;  /* 0x0000000000867805 */ /* 0x000fe2000001ff00 */
[----:B------:R-:W-:Y:S01]  /*1a50*/  UMOV UR13, 0xc0000010 ;  /* 0xc0000010000d7882 */ /* 0x000fe20000000000 */
[----:B------:R-:W-:Y:S01]  /*1a60*/  UMOV UR15, 0xc0000010 ;  /* 0xc0000010000f7882 */ /* 0x000fe20000000000 */
[----:B------:R-:W-:Y:S01]  /*1a70*/  ULOP3.LUT UR4, UR4, 0x3fff, URZ, 0xc0, !UPT ;  /* 0x00003fff04047892 */ /* 0x000fe2000f8ec03f */
[----:B------:R-:W-:Y:S01]  /*1a80*/  CS2R R132, SRZ ;  /* 0x0000000000847805 */ /* 0x000fe2000001ff00 */
[----:B------:R-:W-:Y:S01]  /*1a90*/  UMOV UR5, 0xc0000010 ;  /* 0xc000001000057882 */ /* 0x000fe20000000000 */
[----:B------:R-:W-:Y:S01]  /*1aa0*/  UMOV UR7, 0xc0000010 ;  /* 0xc000001000077882 */ /* 0x000fe20000000000 */
[----:B------:R-:W-:Y:S01]  /*1ab0*/  ULOP3.LUT UR16, UR4, 0x10000, URZ, 0xfc, !UPT ;  /* 0x0001000004107892 */ /* 0x000fe2000f8efc3f */
[----:B------:R-:W-:Y:S01]  /*1ac0*/  CS2R R130, SRZ ;  /* 0x0000000000827805 */ /* 0x000fe2000001ff00 */
[----:B------:R-:W-:Y:S01]  /*1ad0*/  UIADD3 UR4, UR12, 0x180, URZ ;  /* 0x000001800c047890 */ /* 0x000fe2000fffe03f */
[----:B------:R-:W-:Y:S01]  /*1ae0*/  CS2R R128, SRZ ;  /* 0x0000000000807805 */ /* 0x000fe2000001ff00 */
[----:B------:R-:W-:Y:S01]  /*1af0*/  UIMAD UR14, UR38, 0x300, UR16 ;  /* 0x00000300260e78a4 */ /* 0x000fe2000f8e0210 */
        /* <DEDUP_REMOVED lines=10> */
[----:B------:R-:W-:Y:S01]  /*1ba0*/  ULDC UR14, c[0x0][0x2f0] ;  /* 0x0000bc00000e7ab9 */ /* 0x000fe20000000800 */
[----:B------:R-:W-:Y:S01]  /*1bb0*/  ULDC UR15, c[0x0][0x288] ;  /* 0x0000a200000f7ab9 */ /* 0x000fe20000000800 */
[----:B------:R-:W-:Y:S01]  /*1bc0*/  IMAD.U32 R11, RZ, RZ, UR14 ;  /* 0x0000000eff0b7e24 */ /* 0x000fe2000f8e00ff */
        /* <DEDUP_REMOVED lines=13> */
[----:B------:R-:W-:Y:S02]  /*1ca0*/  WARPGROUP.DEPBAR.LE gsb0, 0x0 ;  /* 0x00008000000079c5 */ /* 0x000fe40000010000 */
[----:B------:R-:W-:-:S06]  /*1cb0*/  WARPGROUP.ARRIVE ;  /* 0x00000000000079c5 */ /* 0x000fcc0000000000 */
[----:B------:R-:W-:Y:S01]  /*1cc0*/  QGMMA.64x128x32.F32.E4M3.E4M3 R24, gdesc[UR4], R24, gsb0 ;  /* 0x01e00000041879f3 */ /* 0x000fe20008000818 */
[----:B------:R-:W-:Y:S02]  /*1cd0*/  ULDC UR6, c[0x0][0x448] ;  /* 0x0001120000067ab9 */ /* 0x000fe40000000800 */
[----:B------:R-:W-:-:S06]  /*1ce0*/  UISETP.NE.AND UP0, UPT, UR6, 0x1, UPT ;  /* 0x000000010600788c */ /* 0x000fcc000bf05270 */
[----:B------:R-:W-:-:S05]  /*1cf0*/  PLOP3.LUT P2, PT, PT, PT, UP0, 0x80, 0x0 ;  /* 0x000000000000781c */ /* 0x000fca0003f4f008 */
[----:B------:R-:W-:-:S08]  /*1d00*/  @UP0 ULDC UR6, c[0x0][0x44c] ;  /* 0x0001130000060ab9 */ /* 0x000fd00000000800 */
[----:B------:R-:W-:Y:S01]  /*1d10*/  @P2 IMAD.HI.U32 R6, R21, UR6, RZ ;  /* 0x0000000615062c27 */ /* 0x000fe2000f8e00ff */
[----:B------:R-:W-:-:S04]  /*1d20*/  @UP0 ULDC UR6, c[0x0][0x450] ;  /* 0x0001140000060ab9 */ /* 0x000fc80000000800 */
[----:B------:R-:W-:Y:S01]  /*1d30*/  @P2 SHF.R.U32.HI R21, RZ, UR6, R6 ;  /* 0x00000006ff152c19 */ /* 0x000fe20008011606 */
[----:B------:R-:W-:Y:S02]  /*1d40*/  UMOV UR6, 0xffffff80 ;  /* 0xffffff8000067882 */ /* 0x000fe40000000000 */
[----:B------:R-:W-:Y:S02]  /*1d50*/  UIMAD UR6, UR47, UR6, 0x80 ;  /* 0x000000802f0674a4 */ /* 0x000fe4000f8e0206 */
[----:B------:R-:W2:Y:S02]  /*1d60*/  SHFL.IDX PT, R7, R21, 0x1, 0x1c1f ;  /* 0x003c1f0015077f89 */ /* 0x000ea400000e0000 */
[----:B------:R-:W-:Y:S02]  /*1d70*/  UIADD3 UR7, UR6, 0x1, URZ ;  /* 0x0000000106077890 */ /* 0x000fe4000fffe03f */
[----:B------:R-:W-:Y:S02]  /*1d80*/  UIMAD UR6, UR40, UR14, UR6 ;  /* 0x0000000e280672a4 */ /* 0x000fe4000f8e0206 */
[----:B------:R-:W-:-:S02]  /*1d90*/  UIMAD UR14, UR40, UR14, -UR15 ;  /* 0x0000000e280e72a4 */ /* 0x000fc4000f8e0a0f */
[----:B------:R-:W-:Y:S01]  /*1da0*/  IMAD.U32 R9, RZ, RZ, UR7 ;  /* 0x00000007ff097e24 */ /* 0x000fe2000f8e00ff */
[----:B------:R-:W-:Y:S02]  /*1db0*/  WARPGROUP.DEPBAR.LE gsb0, 0x0 ;  /* 0x00008000000079c5 */ /* 0x000fe40000010000 */
[----:B------:R-:W-:-:S06]  /*1dc0*/  WARPGROUP.ARRIVE ;  /* 0x00000000000079c5 */ /* 0x000fcc0000000000 */
[----:B------:R-:W-:Y:S01]  /*1dd0*/  QGMMA.64x128x32.F32.E4M3.E4M3 R24, gdesc[UR8], R24, gsb0 ;  /* 0x01e00000081879f3 */ /* 0x000fe20008000818 */
[----:B------:R-:W-:Y:S01]  /*1de0*/  ULDC UR10, c[0x0][0x988] ;  /* 0x00026200000a7ab9 */ /* 0x000fe20000000800 */
[----:B------:R-:W-:Y:S01]  /*1df0*/  UMOV UR11, UR39 ;  /* 0x00000027000b7c82 */ /* 0x000fe20008000000 */
        /* <DEDUP_REMOVED lines=13> */
[----:B------:R-:W5:Y:S01]  /*1ed0*/  MUFU.TANH R27, R27 ;  /* 0x0000001b001b7308 */ /* 0x000f620000002400 */
[----:B---3--:R-:W-:-:S02]  /*1ee0*/  IMAD R26, R16, -0x2, R9 ;  /* 0xfffffffe101a7824 */ /* 0x008fc400078e0209 */
[C---:B------:R-:W-:Y:S01]  /*1ef0*/  FMUL.FTZ R39, R0.reuse, R39 ;  /* 0x0000002700277220 */ /* 0x040fe20000410000 */
[----:B------:R-:W-:Y:S02]  /*1f00*/  IMAD.U32 R9, RZ, RZ, UR6 ;  /* 0x00000006ff097e24 */ /* 0x000fe4000f8e00ff */
[C---:B------:R-:W-:Y:S01]  /*1f10*/  FMUL.FTZ R33, R0.reuse, R41 ;  /* 0x0000002900217220 */ /* 0x040fe20000410000 */
[----:B------:R-:W-:Y:S02]  /*1f20*/  IMAD R26, R11, UR40, R26 ;  /* 0x000000280b1a7c24 */ /* 0x000fe4000f8e021a */
[----:B------:R-:W-:Y:S01]  /*1f30*/  FMUL.FTZ R42, R0, R42 ;  /* 0x0000002a002a7220 */ /* 0x000fe20000410000 */
[----:B------:R-:W-:Y:S01]  /*1f40*/  IMAD R24, R16, -0x2, R9 ;  /* 0xfffffffe10187824 */ /* 0x000fe200078e0209 */
[----:B------:R-:W-:Y:S01]  /*1f50*/  MUFU.TANH R30, R30 ;  /* 0x0000001e001e7308 */ /* 0x000fe20000002400 */
[C---:B01----:R-:W-:Y:S01]  /*1f60*/  FMUL.FTZ R3, R0.reuse, R53 ;  /* 0x0000003500037220 */ /* 0x043fe20000410000 */
[----:B--2---:R-:W-:Y:S01]  /*1f70*/  IADD3 R7, R7, -UR15, R26 ;  /* 0x8000000f07077c10 */ /* 0x004fe2000fffe01a */
[C---:B------:R-:W-:Y:S01]  /*1f80*/  FMUL.FTZ R43, R0.reuse, R43 ;  /* 0x0000002b002b7220 */ /* 0x040fe20000410000 */
[C---:B------:R-:W-:Y:S01]  /*1f90*/  FMUL.FTZ R46, R0.reuse, R46 ;  /* 0x0000002e002e7220 */ /* 0x040fe20000410000 */
[----:B------:R-:W-:Y:S01]  /*1fa0*/  FMUL.FTZ R20, R0, R52 ;  /* 0x0000003400147220 */ /* 0x000fe20000410000 */
[----:B------:R-:W-:Y:S01]  /*1fb0*/  VIMNMX R10, R24, R7, PT ;  /* 0x00000007180a7248 */ /* 0x000fe20003fe0100 */
[C---:B------:R-:W-:Y:S01]  /*1fc0*/  FMUL.FTZ R51, R0.reuse, R51 ;  /* 0x0000003300337220 */ /* 0x040fe20000410000 */
[----:B------:R-:W0:Y:S01]  /*1fd0*/  MUFU.TANH R31, R31 ;  /* 0x0000001f001f7308 */ /* 0x000e220000002400 */
[----:B------:R-:W-:Y:S01]  /*1fe0*/  FMUL.FTZ R47, R0, R47 ;  /* 0x0000002f002f7220 */ /* 0x000fe20000410000 */
[----:B------:R-:W-:Y:S01]  /*1ff0*/  ISETP.GT.AND P3, PT, R10, RZ, PT ;  /* 0x000000ff0a00720c */ /* 0x000fe20003f64270 */
[----:B------:R-:W-:Y:S01]  /*2000*/  FMUL.FTZ R50, R0, R50 ;  /* 0x0000003200327220 */ /* 0x000fe20000410000 */
[----:B------:R-:W-:Y:S01]  /*2010*/  ISETP.GT.AND P4, PT, R10, 0x1, PT ;  /* 0x000000010a00780c */ /* 0x000fe20003f84270 */
[----:B------:R-:W-:Y:S01]  /*2020*/  FMUL.FTZ R92, R0, R28 ;  /* 0x0000001c005c7220 */ /* 0x000fe20000410000 */
[----:B------:R-:W-:Y:S01]  /*2030*/  ISETP.GT.AND P5, PT, R10, 0x8, PT ;  /* 0x000000080a00780c */ /* 0x000fe20003fa4270 */
[C---:B------:R-:W-:Y:S01]  /*2040*/  FMUL.FTZ R91, R0.reuse, R32 ;  /* 0x00000020005b7220 */ /* 0x040fe20000410000 */
[----:B------:R-:W1:Y:S01]  /*2050*/  MUFU.TANH R34, R34 ;  /* 0x0000002200227308 */ /* 0x000e620000002400 */
[----:B----4-:R-:W-:Y:S01]  /*2060*/  FSEL R95, R95, -INF , P3 ;  /* 0xff8000005f5f7808 */ /* 0x010fe20001800000 */
[C---:B------:R-:W-:Y:S01]  /*2070*/  FMUL.FTZ R32, R0.reuse, R44 ;  /* 0x0000002c00207220 */ /* 0x040fe20000410000 */
[----:B-----5:R-:W-:Y:S01]  /*2080*/  FSEL R57, R27, -INF , P4 ;  /* 0xff8000001b397808 */ /* 0x020fe20002000000 */
[----:B------:R-:W-:Y:S01]  /*2090*/  FMUL.FTZ R28, R0, R45 ;  /* 0x0000002d001c7220 */ /* 0x000fe20000410000 */
[----:B------:R-:W-:Y:S01]  /*20a0*/  ISETP.GT.AND P3, PT, R10, 0x9, PT ;  /* 0x000000090a00780c */ /* 0x000fe20003f64270 */
[----:B------:R-:W-:Y:S01]  /*20b0*/  FMUL.FTZ R14, R0, R49 ;  /* 0x00000031000e7220 */ /* 0x000fe20000410000 */
[----:B------:R-:W-:Y:S01]  /*20c0*/  FMNMX.FTZ R6, R95, R57, !PT ;  /* 0x000000395f067209 */ /* 0x000fe20007810000 */
[----:B------:R-:W2:Y:S01]  /*20d0*/  MUFU.TANH R35, R35 ;  /* 0x0000002300237308 */ /* 0x000ea20000002400 */
[----:B------:R-:W-:Y:S01]  /*20e0*/  ISETP.GT.AND P4, PT, R10, 0x10, PT ;  /* 0x000000100a00780c */ /* 0x000fe20003f84270 */
[C---:B------:R-:W-:Y:S01]  /*20f0*/  FMUL.FTZ R54, R0.reuse, R54 ;  /* 0x0000003600367220 */ /* 0x040fe20000410000 */
[----:B0-----:R-:W-:Y:S01]  /*2100*/  FSEL R53, R31, -INF , P3 ;  /* 0xff8000001f357808 */ /* 0x001fe20001800000 */
[----:B------:R-:W-:Y:S01]  /*2110*/  FMUL.FTZ R93, R0, R29 ;  /* 0x0000001d005d7220 */ /* 0x000fe20000410000 */
[----:B------:R-:W-:Y:S01]  /*2120*/  ISETP.GT.AND P3, PT, R10, 0x11, PT ;  /* 0x000000110a00780c */ /* 0x000fe20003f64270 */
        /* <DEDUP_REMOVED lines=16> */
[C---:B------:R-:W-:Y:S01]  /*2230*/  FMUL.FTZ R71, R0.reuse, R71 ;  /* 0x0000004700477220 */ /* 0x040fe20000410000 */
[----:B------:R-:W-:Y:S01]  /*2240*/  FMUL.FTZ R74, R0, R74 ;  /* 0x0000004a004a7220 */ /* 0x000fe20000410000 */
[----:B------:R-:W-:Y:S01]  /*2250*/  MUFU.TANH R39, R39 ;  /* 0x0000002700277308 */ /* 0x000fe20000002400 */
[----:B-1----:R-:W-:Y:S01]  /*2260*/  FSEL R55, R30, -INF , P5 ;  /* 0xff8000001e377808 */ /* 0x002fe20002800000 */
[C---:B------:R-:W-:Y:S01]  /*2270*/  FMUL.FTZ R75, R0.reuse, R75 ;  /* 0x0000004b004b7220 */ /* 0x040fe20000410000 */
[C---:B------:R-:W-:Y:S01]  /*2280*/  FMUL.FTZ R78, R0.reuse, R78 ;  /* 0x0000004e004e7220 */ /* 0x040fe20000410000 */
[C---:B------:R-:W-:Y:S01]  /*2290*/  FMUL.FTZ R79, R0.reuse, R79 ;  /* 0x0000004f004f7220 */ /* 0x040fe20000410000 */
[----:B------:R-:W-:Y:S01]  /*22a0*/  FMNMX.FTZ R6, R55, R6, !PT ;  /* 0x0000000637067209 */ /* 0x000fe20007810000 */
[C---:B------:R-:W-:Y:S01]  /*22b0*/  FMUL.FTZ R82, R0.reuse, R82 ;  /* 0x0000005200527220 */ /* 0x040fe20000410000 */
[C---:B------:R-:W-:Y:S01]  /*22c0*/  FMUL.FTZ R83, R0.reuse, R83 ;  /* 0x0000005300537220 */ /* 0x040fe20000410000 */
        /* <DEDUP_REMOVED lines=12> */
[----:B------:R-:W2:Y:S01]  /*2390*/  SHFL.IDX PT, R72, R21, RZ, 0x1c1f ;  /* 0x001c1fff15487589 */ /* 0x000ea200000e0000 */
[----:B------:R-:W-:Y:S01]  /*23a0*/  FMUL.FTZ R37, R0, R37 ;  /* 0x0000002500257220 */ /* 0x000fe20000410000 */
[----:B------:R-:W-:-:S02]  /*23b0*/  @UP0 ULDC UR6, c[0x0][0x44c] ;  /* 0x0001130000060ab9 */ /* 0x000fc40000000800 */
[----:B------:R-:W3:Y:S01]  /*23c0*/  MUFU.TANH R46, R46 ;  /* 0x0000002e002e7308 */ /* 0x000ee20000002400 */
[----:B------:R-:W-:-:S07]  /*23d0*/  UIMAD.WIDE.U32 UR6, UR39, UR6, URZ ;  /* 0x00000006270672a5 */ /* 0x000fce000f8e003f */
[----:B------:R0:W-:Y:S08]  /*23e0*/  MUFU.TANH R8, R51 ;  /* 0x0000003300087308 */ /* 0x0001f00000002400 */
[----:B------:R3:W4:Y:S01]  /*23f0*/  MUFU.TANH R45, R47 ;  /* 0x0000002f002d7308 */ /* 0x0007220000002400 */
[----:B0-----:R-:W-:Y:S02]  /*2400*/  FSEL R51, R38, -INF , P4 ;  /* 0xff80000026337808 */ /* 0x001fe40002000000 */
[----:B------:R-:W-:-:S02]  /*2410*/  ISETP.GT.AND P4, PT, R10, 0x20, PT ;  /* 0x000000200a00780c */ /* 0x000fc40003f84270 */
[----:B------:R-:W-:Y:S02]  /*2420*/  FMNMX.FTZ R7, R51, R6, !PT ;  /* 0x0000000633077209 */ /* 0x000fe40007810000 */
[----:B-1----:R-:W-:Y:S01]  /*2430*/  FSEL R49, R42, -INF , P4 ;  /* 0xff8000002a317808 */ /* 0x002fe20002000000 */
[----:B------:R0:W1:Y:S01]  /*2440*/  MUFU.TANH R44, R50 ;  /* 0x00000032002c7308 */ /* 0x0000620000002400 */
[----:B------:R-:W-:-:S04]  /*2450*/  ISETP.GT.AND P4, PT, R10, 0x28, PT ;  /* 0x000000280a00780c */ /* 0x000fc80003f84270 */
[----:B---3--:R-:W-:Y:S02]  /*2460*/  FSEL R47, R46, -INF , P4 ;  /* 0xff8000002e2f7808 */ /* 0x008fe40002000000 */
[C---:B------:R-:W-:Y:S01]  /*2470*/  ISETP.GT.AND P4, PT, R10.reuse, 0x30, PT ;  /* 0x000000300a00780c */ /* 0x040fe20003f84270 */
[----:B------:R-:W3:Y:S01]  /*2480*/  MUFU.TANH R54, R54 ;  /* 0x0000003600367308 */ /* 0x000ee20000002400 */
[----:B0-----:R-:W-:Y:S02]  /*2490*/  FSEL R50, R39, -INF , P3 ;  /* 0xff80000027327808 */ /* 0x001fe40001800000 */
[----:B------:R-:W-:Y:S02]  /*24a0*/  ISETP.GT.AND P3, PT, R10, 0x21, PT ;  /* 0x000000210a00780c */ /* 0x000fe40003f64270 */
[----:B------:R-:W-:Y:S02]  /*24b0*/  FMNMX.FTZ R6, R50, R7, !PT ;  /* 0x0000000732067209 */ /* 0x000fe40007810000 */
[----:B------:R-:W-:Y:S01]  /*24c0*/  FSEL R48, R43, -INF , P3 ;  /* 0xff8000002b307808 */ /* 0x000fe20001800000 */
[----:B------:R0:W5:Y:S01]  /*24d0*/  MUFU.TANH R40, R58 ;  /* 0x0000003a00287308 */ /* 0x0001620000002400 */
[----:B------:R-:W-:-:S02]  /*24e0*/  FMNMX.FTZ R7, R49, R6, !PT ;  /* 0x0000000631077209 */ /* 0x000fc40007810000 */
[----:B------:R-:W-:Y:S02]  /*24f0*/  ISETP.GT.AND P3, PT, R10, 0x29, PT ;  /* 0x000000290a00780c */ /* 0x000fe40003f64270 */
[----:B------:R-:W-:Y:S02]  /*2500*/  FMNMX.FTZ R6, R48, R7, !PT ;  /* 0x0000000730067209 */ /* 0x000fe40007810000 */
[----:B----4-:R-:W-:Y:S01]  /*2510*/  FSEL R45, R45, -INF , P3 ;  /* 0xff8000002d2d7808 */ /* 0x010fe20001800000 */
[----:B------:R-:W4:Y:S01]  /*2520*/  MUFU.TANH R59, R59 ;  /* 0x0000003b003b7308 */ /* 0x000f220000002400 */
[----:B------:R-:W-:Y:S01]  /*2530*/  FMNMX.FTZ R6, R47, R6, !PT ;  /* 0x000000062f067209 */ /* 0x000fe20007810000 */
[----:B0-----:R-:W-:Y:S01]  /*2540*/  FMUL.FTZ R58, R0, R61 ;  /* 0x0000003d003a7220 */ /* 0x001fe20000410000 */
[----:B------:R-:W-:Y:S01]  /*2550*/  ISETP.GT.AND P3, PT, R10, 0x31, PT ;  /* 0x000000310a00780c */ /* 0x000fe20003f64270 */
[----:B------:R-:W-:Y:S01]  /*2560*/  FMUL.FTZ R61, R0, R69 ;  /* 0x00000045003d7220 */ /* 0x000fe20000410000 */
[----:B-1----:R-:W-:-:S02]  /*2570*/  FSEL R44, R44, -INF , P4 ;  /* 0xff8000002c2c7808 */ /* 0x002fc40002000000 */
[----:B------:R-:W-:Y:S01]  /*2580*/  FMNMX.FTZ R7, R45, R6, !PT ;  /* 0x000000062d077209 */ /* 0x000fe20007810000 */
[----:B------:R-:W0:Y:S01]  /*2590*/  MUFU.TANH R62, R62 ;  /* 0x0000003e003e7308 */ /* 0x000e220000002400 */
[----:B------:R-:W-:Y:S02]  /*25a0*/  ISETP.GT.AND P4, PT, R10, 0x38, PT ;  /* 0x000000380a00780c */ /* 0x000fe40003f84270 */
[----:B------:R-:W-:Y:S02]  /*25b0*/  FSEL R43, R8, -INF , P3 ;  /* 0xff800000082b7808 */ /* 0x000fe40001800000 */
[----:B------:R-:W-:Y:S02]  /*25c0*/  FMNMX.FTZ R6, R44, R7, !PT ;  /* 0x000000072c067209 */ /* 0x000fe40007810000 */
[----:B------:R-:W-:Y:S01]  /*25d0*/  ISETP.GT.AND P3, PT, R10, 0x39, PT ;  /* 0x000000390a00780c */ /* 0x000fe20003f64270 */
[----:B------:R-:W1:Y:S01]  /*25e0*/  MUFU.TANH R63, R63 ;  /* 0x0000003f003f7308 */ /* 0x000e620000002400 */
[----:B---3--:R-:W-:-:S02]  /*25f0*/  FSEL R42, R54, -INF , P4 ;  /* 0xff800000362a7808 */ /* 0x008fc40002000000 */
[----:B------:R-:W-:Y:S02]  /*2600*/  FMNMX.FTZ R7, R43, R6, !PT ;  /* 0x000000062b077209 */ /* 0x000fe40007810000 */
[----:B------:R-:W-:Y:S02]  /*2610*/  ISETP.GT.AND P4, PT, R10, 0x40, PT ;  /* 0x000000400a00780c */ /* 0x000fe40003f84270 */
[----:B------:R-:W-:Y:S01]  /*2620*/  FSEL R41, R41, -INF , P3 ;  /* 0xff80000029297808 */ /* 0x000fe20001800000 */
[----:B------:R-:W3:Y:S01]  /*2630*/  MUFU.TANH R66, R66 ;  /* 0x0000004200427308 */ /* 0x000ee20000002400 */
[----:B------:R-:W-:Y:S02]  /*2640*/  FMNMX.FTZ R6, R42, R7, !PT ;  /* 0x000000072a067209 */ /* 0x000fe40007810000 */
[----:B------:R-:W-:Y:S02]  /*2650*/  ISETP.GT.AND P3, PT, R10, 0x41, PT ;  /* 0x000000410a00780c */ /* 0x000fe40003f64270 */
[----:B-----5:R-:W-:-:S02]  /*2660*/  FSEL R40, R40, -INF , P4 ;  /* 0xff80000028287808 */ /* 0x020fc40002000000 */
[----:B------:R-:W-:Y:S01]  /*2670*/  FMNMX.FTZ R7, R41, R6, !PT ;  /* 0x0000000629077209 */ /* 0x000fe20007810000 */
[----:B------:R5:W2:Y:S01]  /*2680*/  MUFU.TANH R30, R67 ;  /* 0x00000043001e7308 */ /* 0x000aa20000002400 */
[----:B------:R-:W-:Y:S02]  /*2690*/  ISETP.GT.AND P4, PT, R10, 0x48, PT ;  /* 0x000000480a00780c */ /* 0x000fe40003f84270 */
[----:B----4-:R-:W-:Y:S02]  /*26a0*/  FSEL R39, R59, -INF , P3 ;  /* 0xff8000003b277808 */ /* 0x010fe40001800000 */
[----:B------:R-:W-:Y:S02]  /*26b0*/  FMNMX.FTZ R6, R40, R7, !PT ;  /* 0x0000000728067209 */ /* 0x000fe40007810000 */
[----:B------:R-:W-:Y:S01]  /*26c0*/  ISETP.GT.AND P3, PT, R10, 0x49, PT ;  /* 0x000000490a00780c */ /* 0x000fe20003f64270 */
[----:B------:R4:W2:Y:S01]  /*26d0*/  MUFU.TANH R31, R70 ;  /* 0x00000046001f7308 */ /* 0x0008a20000002400 */
[----:B0-----:R-:W-:Y:S01]  /*26e0*/  FSEL R38, R62, -INF , P4 ;  /* 0xff8000003e267808 */ /* 0x001fe20002000000 */
[C---:B------:R-:W-:Y:S01]  /*26f0*/  FMUL.FTZ R62, R0.reuse, R68 ;  /* 0x00000044003e7220 */ /* 0x040fe20000410000 */
[----:B------:R-:W-:Y:S01]  /*2700*/  FMNMX.FTZ R7, R39, R6, !PT ;  /* 0x0000000627077209 */ /* 0x000fe20007810000 */
[----:B-----5:R-:W-:Y:S01]  /*2710*/  FMUL.FTZ R67, R0, R80 ;  /* 0x0000005000437220 */ /* 0x020fe20000410000 */
[----:B------:R-:W-:Y:S01]  /*2720*/  ISETP.GT.AND P4, PT, R10, 0x50, PT ;  /* 0x000000500a00780c */ /* 0x000fe20003f84270 */
[----:B------:R-:W-:Y:S01]  /*2730*/  FMUL.FTZ R68, R0, R81 ;  /* 0x0000005100447220 */ /* 0x000fe20000410000 */
[----:B-1----:R-:W-:Y:S01]  /*2740*/  FSEL R34, R63, -INF , P3 ;  /* 0xff8000003f227808 */ /* 0x002fe20001800000 */
[----:B------:R0:W1:Y:S01]  /*2750*/  MUFU.TANH R13, R71 ;  /* 0x00000047000d7308 */ /* 0x0000620000002400 */
[----:B------:R-:W-:Y:S01]  /*2760*/  FMNMX.FTZ R7, R38, R7, !PT ;  /* 0x0000000726077209 */ /* 0x000fe20007810000 */
[----:B----4-:R-:W-:Y:S01]  /*2770*/  FMUL.FTZ R70, R0, R84 ;  /* 0x0000005400467220 */ /* 0x010fe20000410000 */
[----:B------:R-:W-:-:S02]  /*2780*/  ISETP.GT.AND P3, PT, R10, 0x51, PT ;  /* 0x000000510a00780c */ /* 0x000fc40003f64270 */
[----:B---3--:R-:W-:Y:S01]  /*2790*/  FSEL R35, R66, -INF , P4 ;  /* 0xff80000042237808 */ /* 0x008fe20002000000 */
[----:B------:R-:W-:Y:S01]  /*27a0*/  FMUL.FTZ R66, R0, R76 ;  /* 0x0000004c00427220 */ /* 0x000fe20000410000 */
[----:B------:R-:W-:Y:S01]  /*27b0*/  FMNMX.FTZ R6, R34, R7, !PT ;  /* 0x0000000722067209 */ /* 0x000fe20007810000 */
[----:B------:R-:W3:Y:S01]  /*27c0*/  MUFU.TANH R15, R74 ;  /* 0x0000004a000f7308 */ /* 0x000ee20000002400 */
[----:B------:R-:W-:Y:S01]  /*27d0*/  ISETP.GT.AND P4, PT, R10, 0x58, PT ;  /* 0x000000580a00780c */ /* 0x000fe20003f84270 */
[----:B0-----:R-:W-:Y:S01]  /*27e0*/  VIADD R71, R26, -UR15 ;  /* 0x8000000f1a477c36 */ /* 0x001fe20008000000 */
[----:B--2---:R-:W-:Y:S01]  /*27f0*/  FSEL R30, R30, -INF , P3 ;  /* 0xff8000001e1e7808 */ /* 0x004fe20001800000 */
[----:B------:R-:W-:Y:S01]  /*2800*/  @UP0 ULDC UR15, c[0x0][0x450] ;  /* 0x00011400000f0ab9 */ /* 0x000fe20000000800 */
[----:B------:R-:W-:Y:S01]  /*2810*/  FMNMX.FTZ R7, R35, R6, !PT ;  /* 0x0000000623077209 */ /* 0x000fe20007810000 */
[----:B------:R-:W-:Y:S01]  /*2820*/  @UP0 USHF.R.U32.HI UR11, URZ, UR15, UR7 ;  /* 0x0000000f3f0b0299 */ /* 0x000fe20008011607 */
[----:B------:R-:W-:Y:S01]  /*2830*/  ISETP.GT.AND P3, PT, R10, 0x59, PT ;  /* 0x000000590a00780c */ /* 0x000fe20003f64270 */
[----:B------:R-:W0:Y:S01]  /*2840*/  MUFU.TANH R75, R75 ;  /* 0x0000004b004b7308 */ /* 0x000e220000002400 */
[----:B------:R-:W-:Y:S01]  /*2850*/  FSEL R31, R31, -INF , P4 ;  /* 0xff8000001f1f7808 */ /* 0x000fe20002000000 */
[----:B------:R-:W-:Y:S01]  /*2860*/  UIADD3 UR14, UR14, UR11, URZ ;  /* 0x0000000b0e0e7290 */ /* 0x000fe2000fffe03f */
[----:B------:R-:W-:-:S02]  /*2870*/  FMNMX.FTZ R6, R30, R7, !PT ;  /* 0x000000071e067209 */ /* 0x000fc40007810000 */
[C---:B------:R-:W-:Y:S01]  /*2880*/  ISETP.GT.AND P4, PT, R10.reuse, 0x60, PT ;  /* 0x000000600a00780c */ /* 0x040fe20003f84270 */
[----:B------:R-:W-:Y:S01]  /*2890*/  USHF.R.S32.HI UR6, URZ, 0x1f, UR14 ;  /* 0x0000001f3f067899 */ /* 0x000fe2000801140e */
[----:B-1----:R-:W-:Y:S01]  /*28a0*/  FSEL R13, R13, -INF , P3 ;  /* 0xff8000000d0d7808 */ /* 0x002fe20001800000 */
[----:B------:R-:W1:Y:S01]  /*28b0*/  MUFU.TANH R9, R78 ;  /* 0x0000004e00097308 */ /* 0x000e620000002400 */
[----:B------:R-:W-:Y:S01]  /*28c0*/  FMNMX.FTZ R6, R31, R6, !PT ;  /* 0x000000061f067209 */ /* 0x000fe20007810000 */
[----:B------:R-:W-:Y:S01]  /*28d0*/  ULEA.HI UR6, UR6, UR14, URZ, 0x7 ;  /* 0x0000000e06067291 */ /* 0x000fe2000f8f383f */
[C---:B------:R-:W-:Y:S02]  /*28e0*/  ISETP.GT.AND P3, PT, R10.reuse, 0x61, PT ;  /* 0x000000610a00780c */ /* 0x040fe40003f64270 */
[----:B---3--:R-:W-:Y:S01]  /*28f0*/  FSEL R15, R15, -INF , P4 ;  /* 0xff8000000f0f7808 */ /* 0x008fe20002000000 */
[----:B------:R-:W-:Y:S01]  /*2900*/  USHF.R.S32.HI UR6, URZ, 0x7, UR6 ;  /* 0x000000073f067899 */ /* 0x000fe20008011406 */
[----:B------:R-:W-:Y:S01]  /*2910*/  FMNMX.FTZ R8, R13, R6, !PT ;  /* 0x000000060d087209 */ /* 0x000fe20007810000 */
[----:B------:R-:W2:Y:S01]  /*2920*/  MUFU.TANH R79, R79 ;  /* 0x0000004f004f7308 */ /* 0x000ea20000002400 */
[----:B------:R-:W-:Y:S01]  /*2930*/  ISETP.GT.AND P4, PT, R10, 0x68, PT ;  /* 0x000000680a00780c */ /* 0x000fe20003f84270 */
[----:B------:R-:W-:Y:S01]  /*2940*/  UISETP.LT.AND UP1, UPT, URZ, UR6, UPT ;  /* 0x000000063f00728c */ /* 0x000fe2000bf21270 */
[----:B0-----:R-:W-:-:S02]  /*2950*/  FSEL R6, R75, -INF , P3 ;  /* 0xff8000004b067808 */ /* 0x001fc40001800000 */
[----:B------:R-:W-:Y:S01]  /*2960*/  FMNMX.FTZ R7, R15, R8, !PT ;  /* 0x000000080f077209 */ /* 0x000fe20007810000 */
[----:B------:R-:W-:Y:S01]  /*2970*/  USEL UR17, URZ, UR6, !UP1 ;  /* 0x000000063f117287 */ /* 0x000fe2000c800000 */
[----:B------:R-:W-:Y:S01]  /*2980*/  ISETP.GT.AND P3, PT, R10, 0x69, PT ;  /* 0x000000690a00780c */ /* 0x000fe20003f64270 */
[----:B------:R-:W0:Y:S01]  /*2990*/  MUFU.TANH R82, R82 ;  /* 0x0000005200527308 */ /* 0x000e220000002400 */
[----:B-1----:R-:W-:Y:S01]  /*29a0*/  FSEL R9, R9, -INF , P4 ;  /* 0xff80000009097808 */ /* 0x002fe20002000000 */
[----:B------:R-:W-:Y:S01]  /*29b0*/  UISETP.GE.AND UP1, UPT, UR18, UR17, UPT ;  /* 0x000000111200728c */ /* 0x000fe2000bf26270 */
[----:B------:R-:W-:Y:S02]  /*29c0*/  FMNMX.FTZ R12, R6, R7, !PT ;  /* 0x00000007060c7209 */ /* 0x000fe40007810000 */
[----:B------:R-:W-:Y:S02]  /*29d0*/  ISETP.GT.AND P4, PT, R10, 0x70, PT ;  /* 0x000000700a00780c */ /* 0x000fe40003f84270 */
[----:B------:R-:W-:Y:S01]  /*29e0*/  FMNMX.FTZ R7, R9, R12, !PT ;  /* 0x0000000c09077209 */ /* 0x000fe20007810000 */
[----:B------:R-:W1:Y:S01]  /*29f0*/  MUFU.TANH R83, R83 ;  /* 0x0000005300537308 */ /* 0x000e620000002400 */
[----:B--2---:R-:W-:-:S02]  /*2a00*/  FSEL R8, R79, -INF , P3 ;  /* 0xff8000004f087808 */ /* 0x004fc40001800000 */
[----:B------:R-:W-:Y:S02]  /*2a10*/  ISETP.GT.AND P3, PT, R10, 0x71, PT ;  /* 0x000000710a00780c */ /* 0x000fe40003f64270 */
[----:B------:R-:W-:Y:S02]  /*2a20*/  FMNMX.FTZ R11, R8, R7, !PT ;  /* 0x00000007080b7209 */ /* 0x000fe40007810000 */
[----:B------:R-:W-:Y:S01]  /*2a30*/  VIADDMNMX R71, R72, R71, R24, PT ;  /* 0x0000004748477246 */ /* 0x000fe20003800118 */
[----:B------:R-:W2:Y:S01]  /*2a40*/  MUFU.TANH R86, R86 ;  /* 0x0000005600567308 */ /* 0x000ea20000002400 */
[----:B0-----:R-:W-:Y:S02]  /*2a50*/  FSEL R12, R82, -INF , P4 ;  /* 0xff800000520c7808 */ /* 0x001fe40002000000 */
[----:B------:R-:W-:Y:S02]  /*2a60*/  ISETP.GT.AND P4, PT, R10, 0x78, PT ;  /* 0x000000780a00780c */ /* 0x000fe40003f84270 */
[----:B------:R-:W-:-:S02]  /*2a70*/  FMNMX.FTZ R46, R12, R11, !PT ;  /* 0x0000000b0c2e7209 */ /* 0x000fc40007810000 */
[----:B------:R-:W-:Y:S01]  /*2a80*/  ISETP.GT.AND P5, PT, R71, 0x8, PT ;  /* 0x000000084700780c */ /* 0x000fe20003fa4270 */
[----:B------:R-:W0:Y:S01]  /*2a90*/  MUFU.TANH R87, R87 ;  /* 0x0000005700577308 */ /* 0x000e220000002400 */
[----:B-1----:R-:W-:Y:S02]  /*2aa0*/  FSEL R7, R83, -INF , P3 ;  /* 0xff80000053077808 */ /* 0x002fe40001800000 */
[----:B------:R-:W-:Y:S02]  /*2ab0*/  ISETP.GT.AND P3, PT, R10, 0x79, PT ;  /* 0x000000790a00780c */ /* 0x000fe40003f64270 */
[----:B------:R-:W-:-:S03]  /*2ac0*/  FMNMX.FTZ R46, R7, R46, !PT ;  /* 0x0000002e072e7209 */ /* 0x000fc60007810000 */
[----:B------:R-:W-:Y:S01]  /*2ad0*/  MUFU.TANH R88, R88 ;  /* 0x0000005800587308 */ /* 0x000fe20000002400 */
[----:B--2---:R-:W-:Y:S02]  /*2ae0*/  FSEL R11, R86, -INF , P4 ;  /* 0xff800000560b7808 */ /* 0x004fe40002000000 */
[----:B------:R-:W-:Y:S02]  /*2af0*/  ISETP.GT.AND P4, PT, R71, 0x1, PT ;  /* 0x000000014700780c */ /* 0x000fe40003f84270 */
[----:B------:R-:W-:-:S03]  /*2b00*/  FMNMX.FTZ R59, R11, R46, !PT ;  /* 0x0000002e0b3b7209 */ /* 0x000fc60007810000 */
[----:B------:R-:W-:Y:S01]  /*2b10*/  MUFU.TANH R25, R25 ;  /* 0x0000001900197308 */ /* 0x000fe20000002400 */
[----:B0-----:R-:W-:-:S04]  /*2b20*/  FSEL R10, R87, -INF , P3 ;  /* 0xff800000570a7808 */ /* 0x001fc80001800000 */
[----:B------:R-:W-:Y:S01]  /*2b30*/  FMNMX.FTZ R46, R10, R59, !PT ;  /* 0x0000003b0a2e7209 */ /* 0x000fe20007810000 */
[C---:B------:R-:W-:Y:S01]  /*2b40*/  FMUL.FTZ R59, R0.reuse, R65 ;  /* 0x00000041003b7220 */ /* 0x040fe20000410000 */
[----:B------:R-:W-:Y:S01]  /*2b50*/  FMUL.FTZ R65, R0, R77 ;  /* 0x0000004d00417220 */ /* 0x000fe20000410000 */
[----:B------:R-:W0:Y:S02]  /*2b60*/  MUFU.TANH R92, R92 ;  /* 0x0000005c005c7308 */ /* 0x000e240000002400 */
[----:B------:R-:W1:Y:S06]  /*2b70*/  SHFL.BFLY PT, R63, R46, 0x2, 0x1f ;  /* 0x0c401f002e3f7f89 */ /* 0x000e6c00000e0000 */
[----:B------:R-:W2:Y:S08]  /*2b80*/  MUFU.TANH R93, R93 ;  /* 0x0000005d005d7308 */ /* 0x000eb00000002400 */
[----:B------:R-:W3:Y:S01]  /*2b90*/  MUFU.TANH R91, R91 ;  /* 0x0000005b005b7308 */ /* 0x000ee20000002400 */
[----:B0-----:R-:W-:-:S07]  /*2ba0*/  FSEL R92, R92, -INF , P5 ;  /* 0xff8000005c5c7808 */ /* 0x001fce0002800000 */
[----:B------:R-:W0:Y:S01]  /*2bb0*/  MUFU.TANH R89, R89 ;  /* 0x0000005900597308 */ /* 0x000e220000002400 */
[----:B-1----:R-:W-:Y:S01]  /*2bc0*/  FMNMX.FTZ R54, R46, R63, !PT ;  /* 0x0000003f2e367209 */ /* 0x002fe20007810000 */
[----:B------:R-:W-:-:S04]  /*2bd0*/  FMUL.FTZ R63, R0, R73 ;  /* 0x00000049003f7220 */ /* 0x000fc80000410000 */
[----:B------:R-:W1:Y:S02]  /*2be0*/  SHFL.BFLY PT, R69, R54, 0x1, 0x1f ;  /* 0x0c201f0036457f89 */ /* 0x000e6400000e0000 */
[----:B------:R-:W4:Y:S08]  /*2bf0*/  MUFU.TANH R90, R90 ;  /* 0x0000005a005a7308 */ /* 0x000f300000002400 */
[----:B------:R-:W5:Y:S08]  /*2c00*/  MUFU.TANH R37, R37 ;  /* 0x0000002500257308 */ /* 0x000f700000002400 */
[----:B------:R-:W5:Y:S01]  /*2c10*/  MUFU.TANH R36, R36 ;  /* 0x0000002400247308 */ /* 0x000f620000002400 */
[----:B-1----:R-:W-:Y:S01]  /*2c20*/  FMNMX.FTZ R46, R54, R69, !PT ;  /* 0x00000045362e7209 */ /* 0x002fe20007810000 */
[----:B------:R-:W-:-:S06]  /*2c30*/  IMAD.U32 R69, RZ, RZ, UR10 ;  /* 0x0000000aff457e24 */ /* 0x000fcc000f8e00ff */
[----:B------:R-:W1:Y:S01]  /*2c40*/  MUFU.TANH R33, R33 ;  /* 0x0000002100217308 */ /* 0x000e620000002400 */
[C---:B------:R-:W-:Y:S01]  /*2c50*/  FSETP.NEU.FTZ.AND P3, PT, R46.reuse, -INF , PT ;  /* 0xff8000002e00780b */ /* 0x040fe20003f7d000 */
[----:B------:R-:W-:-:S01]  /*2c60*/  FFMA.FTZ R54, R46, R69, -8 ;  /* 0xc10000002e367423 */ /* 0x000fc20000010045 */
[----:B------:R-:W-:-:S04]  /*2c70*/  FMUL.FTZ R69, R0, R85 ;  /* 0x0000005500457220 */ /* 0x000fc80000410000 */
[----:B------:R-:W-:Y:S01]  /*2c80*/  FSEL R54, R54, RZ, P3 ;  /* 0x000000ff36367208 */ /* 0x000fe20001800000 */
[----:B------:R-:W1:Y:S01]  /*2c90*/  MUFU.TANH R32, R32 ;  /* 0x0000002000207308 */ /* 0x000e620000002400 */
[----:B------:R-:W-:-:S03]  /*2ca0*/  ISETP.GT.AND P3, PT, R71, RZ, PT ;  /* 0x000000ff4700720c */ /* 0x000fc60003f64270 */
[--C-:B------:R-:W-:Y:S01]  /*2cb0*/  FFMA.FTZ R73, R55, UR10, -R54.reuse ;  /* 0x0000000a37497c23 */ /* 0x100fe20008010836 */
[----:B------:R-:W-:Y:S01]  /*2cc0*/  FSEL R88, R88, -INF , P3 ;  /* 0xff80000058587808 */ /* 0x000fe20001800000 */
[--C-:B------:R-:W-:Y:S01]  /*2cd0*/  FFMA.FTZ R24, R57, UR10, -R54.reuse ;  /* 0x0000000a39187c23 */ /* 0x100fe20008010836 */
[----:B------:R-:W-:Y:S01]  /*2ce0*/  FSEL R55, R25, -INF , P4 ;  /* 0xff80000019377808 */ /* 0x000fe20002000000 */
[----:B------:R-:W1:Y:S01]  /*2cf0*/  MUFU.TANH R28, R28 ;  /* 0x0000001c001c7308 */ /* 0x000e620000002400 */
[----:B------:R-:W-:Y:S01]  /*2d00*/  ISETP.GT.AND P3, PT, R71, 0x9, PT ;  /* 0x000000094700780c */ /* 0x000fe20003f64270 */
[--C-:B------:R-:W-:Y:S01]  /*2d10*/  FFMA.FTZ R26, R53, UR10, -R54.reuse ;  /* 0x0000000a351a7c23 */ /* 0x100fe20008010836 */
[----:B------:R-:W-:Y:S01]  /*2d20*/  FMNMX.FTZ R57, R88, R55, !PT ;  /* 0x0000003758397209 */ /* 0x000fe20007810000 */
[--C-:B------:R-:W-:Y:S01]  /*2d30*/  FFMA.FTZ R21, R95, UR10, -R54.reuse ;  /* 0x0000000a5f157c23 */ /* 0x100fe20008010836 */
[----:B------:R-:W-:Y:S01]  /*2d40*/  ISETP.GT.AND P4, PT, R71, 0x10, PT ;  /* 0x000000104700780c */ /* 0x000fe20003f84270 */
[--C-:B------:R-:W-:Y:S01]  /*2d50*/  FFMA.FTZ R27, R27, UR10, -R54.reuse ;  /* 0x0000000a1b1b7c23 */ /* 0x100fe20008010836 */
[----:B--2---:R-:W-:Y:S01]  /*2d60*/  FSEL R93, R93, -INF , P3 ;  /* 0xff8000005d5d7808 */ /* 0x004fe20001800000 */
[----:B------:R2:W-:Y:S01]  /*2d70*/  MUFU.EX2 R25, R73 ;  /* 0x0000004900197308 */ /* 0x0005e20000000800 */
[----:B------:R-:W-:Y:S01]  /*2d80*/  FMNMX.FTZ R72, R92, R57, !PT ;  /* 0x000000395c487209 */ /* 0x000fe20007810000 */
[--C-:B------:R-:W-:Y:S01]  /*2d90*/  FFMA.FTZ R45, R45, UR10, -R54.reuse ;  /* 0x0000000a2d2d7c23 */ /* 0x100fe20008010836 */
[----:B------:R-:W-:Y:S01]  /*2da0*/  ISETP.GT.AND P3, PT, R71, 0x11, PT ;  /* 0x000000114700780c */ /* 0x000fe20003f64270 */
[--C-:B------:R-:W-:Y:S01]  /*2db0*/  FFMA.FTZ R44, R44, UR10, -R54.reuse ;  /* 0x0000000a2c2c7c23 */ /* 0x100fe20008010836 */
[----:B---3--:R-:W-:Y:S01]  /*2dc0*/  FSEL R91, R91, -INF , P4 ;  /* 0xff8000005b5b7808 */ /* 0x008fe20002000000 */
[--C-:B------:R-:W-:Y:S01]  /*2dd0*/  FFMA.FTZ R43, R43, UR10, -R54.reuse ;  /* 0x0000000a2b2b7c23 */ /* 0x100fe20008010836 */
[----:B------:R-:W-:Y:S01]  /*2de0*/  FMNMX.FTZ R72, R93, R72, !PT ;  /* 0x000000485d487209 */ /* 0x000fe20007810000 */
[----:B------:R-:W3:Y:S01]  /*2df0*/  MUFU.TANH R29, R29 ;  /* 0x0000001d001d7308 */ /* 0x000ee20000002400 */
[----:B------:R-:W-:Y:S01]  /*2e00*/  ISETP.GT.AND P4, PT, R71, 0x18, PT ;  /* 0x000000184700780c */ /* 0x000fe20003f84270 */
[--C-:B--2---:R-:W-:Y:S01]  /*2e10*/  FFMA.FTZ R73, R52, UR10, -R54.reuse ;  /* 0x0000000a34497c23 */ /* 0x104fe20008010836 */
[----:B0-----:R-:W-:Y:S01]  /*2e20*/  FSEL R89, R89, -INF , P3 ;  /* 0xff80000059597808 */ /* 0x001fe20001800000 */
[--C-:B------:R-:W-:Y:S01]  /*2e30*/  FFMA.FTZ R42, R42, UR10, -R54.reuse ;  /* 0x0000000a2a2a7c23 */ /* 0x100fe20008010836 */
[----:B------:R-:W-:Y:S01]  /*2e40*/  FMNMX.FTZ R72, R91, R72, !PT ;  /* 0x000000485b487209 */ /* 0x000fe20007810000 */
[--C-:B------:R-:W-:Y:S01]  /*2e50*/  FFMA.FTZ R41, R41, UR10, -R54.reuse ;  /* 0x0000000a29297c23 */ /* 0x100fe20008010836 */
[----:B------:R-:W-:Y:S01]  /*2e60*/  ISETP.GT.AND P3, PT, R71, 0x19, PT ;  /* 0x000000194700780c */ /* 0x000fe20003f64270 */
[----:B------:R-:W-:Y:S01]  /*2e70*/  MUFU.TANH R14, R14 ;  /* 0x0000000e000e7308 */ /* 0x000fe20000002400 */
[----:B----4-:R-:W-:Y:S01]  /*2e80*/  FSEL R90, R90, -INF , P4 ;  /* 0xff8000005a5a7808 */ /* 0x010fe20002000000 */
[--C-:B------:R-:W-:Y:S01]  /*2e90*/  FFMA.FTZ R40, R40, UR10, -R54.reuse ;  /* 0x0000000a28287c23 */ /* 0x100fe20008010836 */
[----:B------:R-:W-:Y:S01]  /*2ea0*/  FMNMX.FTZ R57, R89, R72, !PT ;  /* 0x0000004859397209 */ /* 0x000fe20007810000 */
[--C-:B------:R-:W-:Y:S01]  /*2eb0*/  FFMA.FTZ R39, R39, UR10, -R54.reuse ;  /* 0x0000000a27277c23 */ /* 0x100fe20008010836 */
[----:B------:R-:W-:Y:S01]  /*2ec0*/  ISETP.GT.AND P4, PT, R71, 0x20, PT ;  /* 0x000000204700780c */ /* 0x000fe20003f84270 */
[--C-:B------:R-:W-:Y:S01]  /*2ed0*/  FFMA.FTZ R38, R38, UR10, -R54.reuse ;  /* 0x0000000a26267c23 */ /* 0x100fe20008010836 */
[----:B-----5:R-:W-:Y:S01]  /*2ee0*/  FSEL R53, R37, -INF , P3 ;  /* 0xff80000025357808 */ /* 0x020fe20001800000 */
[----:B------:R-:W0:Y:S01]  /*2ef0*/  MUFU.TANH R20, R20 ;  /* 0x0000001400147308 */ /* 0x000e220000002400 */
[----:B------:R-:W-:Y:S01]  /*2f00*/  FMNMX.FTZ R72, R90, R57, !PT ;  /* 0x000000395a487209 */ /* 0x000fe20007810000 */
[--C-:B------:R-:W-:Y:S01]  /*2f10*/  FFMA.FTZ R57, R51, UR10, -R54.reuse ;  /* 0x0000000a33397c23 */ /* 0x100fe20008010836 */
[----:B------:R-:W-:Y:S01]  /*2f20*/  ISETP.GT.AND P3, PT, R71, 0x21, PT ;  /* 0x000000214700780c */ /* 0x000fe20003f64270 */
[--C-:B------:R-:W-:Y:S01]  /*2f30*/  FFMA.FTZ R13, R13, UR10, -R54.reuse ;  /* 0x0000000a0d0d7c23 */ /* 0x100fe20008010836 */
[----:B------:R-:W-:Y:S01]  /*2f40*/  FSEL R52, R36, -INF , P4 ;  /* 0xff80000024347808 */ /* 0x000fe20002000000 */
[--C-:B------:R-:W-:Y:S01]  /*2f50*/  FFMA.FTZ R15, R15, UR10, -R54.reuse ;  /* 0x0000000a0f0f7c23 */ /* 0x100fe20008010836 */
[----:B------:R-:W-:Y:S01]  /*2f60*/  FMNMX.FTZ R37, R53, R72, !PT ;  /* 0x0000004835257209 */ /* 0x000fe20007810000 */
[----:B------:R-:W-:Y:S01]  /*2f70*/  MUFU.TANH R3, R3 ;  /* 0x0000000300037308 */ /* 0x000fe20000002400 */
[----:B------:R-:W-:Y:S01]  /*2f80*/  ISETP.GT.AND P4, PT, R71, 0x28, PT ;  /* 0x000000284700780c */ /* 0x000fe20003f84270 */
[--C-:B------:R-:W-:Y:S01]  /*2f90*/  FFMA.FTZ R6, R6, UR10, -R54.reuse ;  /* 0x0000000a06067c23 */ /* 0x100fe20008010836 */
[----:B-1----:R-:W-:Y:S01]  /*2fa0*/  FSEL R33, R33, -INF , P3 ;  /* 0xff80000021217808 */ /* 0x002fe20001800000 */
[--C-:B------:R-:W-:Y:S01]  /*2fb0*/  FFMA.FTZ R9, R9, UR10, -R54.reuse ;  /* 0x0000000a09097c23 */ /* 0x100fe20008010836 */
[----:B------:R-:W-:Y:S01]  /*2fc0*/  FMNMX.FTZ R72, R52, R37, !PT ;  /* 0x0000002534487209 */ /* 0x000fe20007810000 */
[--C-:B------:R-:W-:Y:S01]  /*2fd0*/  FFMA.FTZ R8, R8, UR10, -R54.reuse ;  /* 0x0000000a08087c23 */ /* 0x100fe20008010836 */
[----:B------:R-:W-:Y:S01]  /*2fe0*/  ISETP.GT.AND P3, PT, R71, 0x29, PT ;  /* 0x000000294700780c */ /* 0x000fe20003f64270 */
        /* <DEDUP_REMOVED lines=8> */
[----:B------:R-:W2:Y:S01]  /*3070*/  MUFU.TANH R5, R5 ;  /* 0x0000000500057308 */ /* 0x000ea20000002400 */
[----:B------:R-:W-:Y:S01]  /*3080*/  FMNMX.FTZ R37, R51, R72, !PT ;  /* 0x0000004833257209 */ /* 0x000fe20007810000 */
[--C-:B-1----:R-:W-:Y:S01]  /*3090*/  FFMA.FTZ R73, R50, UR10, -R54.reuse ;  /* 0x0000000a32497c23 */ /* 0x102fe20008010836 */
[----:B------:R-:W-:Y:S01]  /*30a0*/  ISETP.GT.AND P3, PT, R71, 0x31, PT ;  /* 0x000000314700780c */ /* 0x000fe20003f64270 */
[----:B------:R-:W-:Y:S01]  /*30b0*/  FFMA.FTZ R10, R10, UR10, -R54 ;  /* 0x0000000a0a0a7c23 */ /* 0x000fe20008010836 */
[----:B---3--:R-:W-:-:S02]  /*30c0*/  FSEL R50, R29, -INF , P4 ;  /* 0xff8000001d327808 */ /* 0x008fc40002000000 */
[----:B------:R-:W-:Y:S02]  /*30d0*/  CS2R R94, SRZ ;  /* 0x00000000005e7805 */ /* 0x000fe4000001ff00 */
[----:B------:R-:W-:Y:S01]  /*30e0*/  FMNMX.FTZ R37, R28, R37, !PT ;  /* 0x000000251c257209 */ /* 0x000fe20007810000 */
[----:B------:R-:W1:Y:S01]  /*30f0*/  MUFU.TANH R4, R4 ;  /* 0x0000000400047308 */ /* 0x000e620000002400 */
[C---:B------:R-:W-:Y:S02]  /*3100*/  ISETP.GT.AND P4, PT, R71.reuse, 0x38, PT ;  /* 0x000000384700780c */ /* 0x040fe40003f84270 */
[----:B------:R-:W-:Y:S02]  /*3110*/  FMNMX.FTZ R72, R50, R37, !PT ;  /* 0x0000002532487209 */ /* 0x000fe40007810000 */
[----:B0-----:R-:W-:Y:S02]  /*3120*/  FSEL R20, R20, -INF , P4 ;  /* 0xff80000014147808 */ /* 0x001fe40002000000 */
[----:B------:R-:W-:Y:S01]  /*3130*/  ISETP.GT.AND P4, PT, R71, 0x40, PT ;  /* 0x000000404700780c */ /* 0x000fe20003f84270 */
[----:B------:R0:W-:Y:S03]  /*3140*/  MUFU.EX2 R32, R57 ;  /* 0x0000003900207308 */ /* 0x0001e60000000800 */
[----:B--2---:R-:W-:-:S02]  /*3150*/  FSEL R5, R5, -INF , P4 ;  /* 0xff80000005057808 */ /* 0x004fc40002000000 */
[----:B------:R-:W-:-:S03]  /*3160*/  ISETP.GT.AND P4, PT, R71, 0x48, PT ;  /* 0x000000484700780c */ /* 0x000fc60003f84270 */
[----:B------:R-:W2:Y:S01]  /*3170*/  MUFU.TANH R56, R56 ;  /* 0x0000003800387308 */ /* 0x000ea20000002400 */
[----:B0-----:R-:W-:Y:S01]  /*3180*/  FSEL R57, R14, -INF , P3 ;  /* 0xff8000000e397808 */ /* 0x001fe20001800000 */
[--C-:B------:R-:W-:Y:S01]  /*3190*/  FFMA.FTZ R14, R49, UR10, -R54.reuse ;  /* 0x0000000a310e7c23 */ /* 0x100fe20008010836 */
[----:B------:R-:W-:Y:S02]  /*31a0*/  ISETP.GT.AND P3, PT, R71, 0x39, PT ;  /* 0x000000394700780c */ /* 0x000fe40003f64270 */
[----:B------:R-:W-:Y:S02]  /*31b0*/  FMNMX.FTZ R37, R57, R72, !PT ;  /* 0x0000004839257209 */ /* 0x000fe40007810000 */
[----:B------:R-:W-:Y:S01]  /*31c0*/  FSEL R49, R3, -INF , P3 ;  /* 0xff80000003317808 */ /* 0x000fe20001800000 */
[----:B------:R-:W0:Y:S01]  /*31d0*/  MUFU.TANH R58, R58 ;  /* 0x0000003a003a7308 */ /* 0x000e220000002400 */
[----:B------:R-:W-:-:S01]  /*31e0*/  FFMA.FTZ R3, R48, UR10, -R54 ;  /* 0x0000000a30037c23 */ /* 0x000fc20008010836 */
[----:B------:R-:W-:-:S02]  /*31f0*/  FMNMX.FTZ R48, R20, R37, !PT ;  /* 0x0000002514307209 */ /* 0x000fc40007810000 */
[----:B------:R-:W-:Y:S02]  /*3200*/  ISETP.GT.AND P3, PT, R71, 0x41, PT ;  /* 0x000000414700780c */ /* 0x000fe40003f64270 */
[----:B------:R-:W-:Y:S02]  /*3210*/  FMNMX.FTZ R72, R49, R48, !PT ;  /* 0x0000003031487209 */ /* 0x000fe40007810000 */
[----:B------:R-:W3:Y:S01]  /*3220*/  MUFU.TANH R60, R60 ;  /* 0x0000003c003c7308 */ /* 0x000ee20000002400 */
[----:B-1----:R-:W-:Y:S01]  /*3230*/  FSEL R48, R4, -INF , P3 ;  /* 0xff80000004307808 */ /* 0x002fe20001800000 */
[--C-:B------:R-:W-:Y:S01]  /*3240*/  FFMA.FTZ R4, R47, UR10, -R54.reuse ;  /* 0x0000000a2f047c23 */ /* 0x100fe20008010836 */
[----:B------:R-:W-:Y:S01]  /*3250*/  FMNMX.FTZ R37, R5, R72, !PT ;  /* 0x0000004805257209 */ /* 0x000fe20007810000 */
[--C-:B------:R-:W-:Y:S01]  /*3260*/  FFMA.FTZ R47, R34, UR10, -R54.reuse ;  /* 0x0000000a222f7c23 */ /* 0x100fe20008010836 */
[----:B------:R-:W-:Y:S01]  /*3270*/  ISETP.GT.AND P3, PT, R71, 0x49, PT ;  /* 0x000000494700780c */ /* 0x000fe20003f64270 */
[--C-:B------:R-:W-:Y:S01]  /*3280*/  FFMA.FTZ R34, R35, UR10, -R54.reuse ;  /* 0x0000000a23227c23 */ /* 0x100fe20008010836 */
[----:B--2---:R-:W-:Y:S01]  /*3290*/  FSEL R56, R56, -INF , P4 ;  /* 0xff80000038387808 */ /* 0x004fe20002000000 */
[----:B------:R-:W1:Y:S01]  /*32a0*/  MUFU.TANH R59, R59 ;  /* 0x0000003b003b7308 */ /* 0x000e620000002400 */
[----:B------:R-:W-:Y:S01]  /*32b0*/  FMNMX.FTZ R37, R48, R37, !PT ;  /* 0x0000002530257209 */ /* 0x000fe20007810000 */
[--C-:B------:R-:W-:Y:S01]  /*32c0*/  FFMA.FTZ R35, R30, UR10, -R54.reuse ;  /* 0x0000000a1e237c23 */ /* 0x100fe20008010836 */
[----:B------:R-:W-:Y:S01]  /*32d0*/  ISETP.GT.AND P4, PT, R71, 0x50, PT ;  /* 0x000000504700780c */ /* 0x000fe20003f84270 */
[----:B------:R-:W-:Y:S01]  /*32e0*/  FFMA.FTZ R30, R31, UR10, -R54 ;  /* 0x0000000a1f1e7c23 */ /* 0x000fe20008010836 */
[----:B0-----:R-:W-:-:S02]  /*32f0*/  FSEL R58, R58, -INF , P3 ;  /* 0xff8000003a3a7808 */ /* 0x001fc40001800000 */
[----:B------:R-:W-:Y:S01]  /*3300*/  FMNMX.FTZ R37, R56, R37, !PT ;  /* 0x0000002538257209 */ /* 0x000fe20007810000 */
[----:B------:R-:W0:Y:S01]  /*3310*/  MUFU.TANH R62, R62 ;  /* 0x0000003e003e7308 */ /* 0x000e220000002400 */
[C---:B------:R-:W-:Y:S02]  /*3320*/  ISETP.GT.AND P3, PT, R71.reuse, 0x51, PT ;  /* 0x000000514700780c */ /* 0x040fe40003f64270 */
[----:B---3--:R-:W-:Y:S02]  /*3330*/  FSEL R60, R60, -INF , P4 ;  /* 0xff8000003c3c7808 */ /* 0x008fe40002000000 */
[----:B------:R-:W-:Y:S02]  /*3340*/  FMNMX.FTZ R37, R58, R37, !PT ;  /* 0x000000253a257209 */ /* 0x000fe40007810000 */
[----:B------:R-:W-:Y:S01]  /*3350*/  ISETP.GT.AND P4, PT, R71, 0x58, PT ;  /* 0x000000584700780c */ /* 0x000fe20003f84270 */
[----:B------:R-:W2:Y:S01]  /*3360*/  MUFU.TANH R61, R61 ;  /* 0x0000003d003d7308 */ /* 0x000ea20000002400 */
[----:B-1----:R-:W-:-:S02]  /*3370*/  FSEL R59, R59, -INF , P3 ;  /* 0xff8000003b3b7808 */ /* 0x002fc40001800000 */
[----:B------:R-:W-:Y:S02]  /*3380*/  FMNMX.FTZ R72, R60, R37, !PT ;  /* 0x000000253c487209 */ /* 0x000fe40007810000 */
[----:B------:R-:W-:Y:S02]  /*3390*/  ISETP.GT.AND P3, PT, R71, 0x59, PT ;  /* 0x000000594700780c */ /* 0x000fe40003f64270 */
[----:B------:R-:W-:Y:S01]  /*33a0*/  FMNMX.FTZ R37, R59, R72, !PT ;  /* 0x000000483b257209 */ /* 0x000fe20007810000 */
[----:B------:R-:W1:Y:S01]  /*33b0*/  MUFU.TANH R64, R64 ;  /* 0x0000004000407308 */ /* 0x000e620000002400 */
[----:B0-----:R-:W-:Y:S02]  /*33c0*/  FSEL R62, R62, -INF , P4 ;  /* 0xff8000003e3e7808 */ /* 0x001fe40002000000 */
[----:B------:R-:W-:Y:S02]  /*33d0*/  ISETP.GT.AND P4, PT, R71, 0x60, PT ;  /* 0x000000604700780c */ /* 0x000fe40003f84270 */
        /* <DEDUP_REMOVED lines=29> */
[----:B------:R-:W2:Y:S01]  /*35b0*/  MUFU.EX2 R29, R73 ;  /* 0x00000049001d7308 */ /* 0x000ea20000000800 */
[----:B-1----:R-:W-:-:S04]  /*35c0*/  FSEL R70, R70, -INF , P4 ;  /* 0xff80000046467808 */ /* 0x002fc80002000000 */
[----:B------:R-:W-:-:S03]  /*35d0*/  FMNMX.FTZ R72, R70, R37, !PT ;  /* 0x0000002546487209 */ /* 0x000fc60007810000 */
[----:B------:R-:W-:Y:S01]  /*35e0*/  MUFU.EX2 R21, R21 ;  /* 0x0000001500157308 */ /* 0x000fe20000000800 */
[----:B0-----:R-:W-:-:S04]  /*35f0*/  FSEL R69, R69, -INF , P3 ;  /* 0xff80000045457808 */ /* 0x001fc80001800000 */
[----:B------:R-:W-:-:S03]  /*3600*/  FMNMX.FTZ R72, R69, R72, !PT ;  /* 0x0000004845487209 */ /* 0x000fc60007810000 */
[----:B------:R-:W0:Y:S01]  /*3610*/  MUFU.EX2 R24, R24 ;  /* 0x0000001800187308 */ /* 0x000e220000000800 */
[----:B--2---:R-:W-:Y:S01]  /*3620*/  F2FP.SATFINITE.E4M3.F32.PACK_AB_MERGE_C R151, R29, R32, RZ ;  /* 0x000000201d97723e */ /* 0x004fe200048070ff */
[----:B------:R-:W1:Y:S06]  /*3630*/  SHFL.BFLY PT, R37, R72, 0x2, 0x1f ;  /* 0x0c401f0048257f89 */ /* 0x000e6c00000e0000 */
[----:B------:R-:W2:Y:S08]  /*3640*/  MUFU.EX2 R26, R26 ;  /* 0x0000001a001a7308 */ /* 0x000eb00000000800 */
[----:B------:R-:W3:Y:S01]  /*3650*/  MUFU.EX2 R27, R27 ;  /* 0x0000001b001b7308 */ /* 0x000ee20000000800 */
[----:B0-----:R-:W-:-:S04]  /*3660*/  FADD.FTZ R80, R21, R24 ;  /* 0x0000001815507221 */ /* 0x001fc80000010000 */
[----:B------:R-:W-:-:S03]  /*3670*/  FADD.FTZ R79, R25, R80 ;  /* 0x00000050194f7221 */ /* 0x000fc60000010000 */
[----:B------:R-:W-:Y:S01]  /*3680*/  MUFU.EX2 R14, R14 ;  /* 0x0000000e000e7308 */ /* 0x000fe20000000800 */
[----:B--2---:R-:W-:-:S01]  /*3690*/  FADD.FTZ R82, R26, R79 ;  /* 0x0000004f1a527221 */ /* 0x004fc20000010000 */
[----:B-1----:R-:W-:Y:S02]  /*36a0*/  FMNMX.FTZ R31, R72, R37, !PT ;  /* 0x00000025481f7209 */ /* 0x002fe40007810000 */
[----:B------:R-:W-:-:S03]  /*36b0*/  F2FP.SATFINITE.E4M3.F32.PACK_AB_MERGE_C R149, R26, R25, RZ ;  /* 0x000000191a95723e */ /* 0x000fc600048070ff */
[----:B------:R-:W0:Y:S01]  /*36c0*/  SHFL.BFLY PT, R72, R31, 0x1, 0x1f ;  /* 0x0c201f001f487f89 */ /* 0x000e2200000e0000 */
[----:B------:R-:W-:Y:S01]  /*36d0*/  MUFU.EX2 R3, R3 ;  /* 0x0000000300037308 */ /* 0x000fe20000000800 */
[----:B---3--:R-:W-:-:S01]  /*36e0*/  FADD.FTZ R81, R27, R82 ;  /* 0x000000521b517221 */ /* 0x008fc20000010000 */
[----:B------:R-:W-:Y:S02]  /*36f0*/  F2FP.SATFINITE.E4M3.F32.PACK_AB_MERGE_C R149, R24, R21, R149 ;  /* 0x000000151895723e */ /* 0x000fe40004807095 */
[C---:B------:R-:W-:Y:S01]  /*3700*/  F2FP.SATFINITE.E4M3.F32.PACK_AB_MERGE_C R151, R36.reuse, R27, R151 ;  /* 0x0000001b2497723e */ /* 0x040fe20004807097 */
[----:B------:R-:W-:-:S03]  /*3710*/  FADD.FTZ R81, R36, R81 ;  /* 0x0000005124517221 */ /* 0x000fc60000010000 */
[----:B------:R-:W-:Y:S08]  /*3720*/  MUFU.EX2 R4, R4 ;  /* 0x0000000400047308 */ /* 0x000ff00000000800 */
[----:B------:R-:W1:Y:S01]  /*3730*/  MUFU.EX2 R45, R45 ;  /* 0x0000002d002d7308 */ /* 0x000e620000000800 */
[----:B0-----:R-:W-:Y:S01]  /*3740*/  FMNMX.FTZ R37, R31, R72, !PT ;  /* 0x000000481f257209 */ /* 0x001fe20007810000 */
[----:B------:R-:W-:-:S06]  /*3750*/  IMAD.U32 R72, RZ, RZ, UR10 ;  /* 0x0000000aff487e24 */ /* 0x000fcc000f8e00ff */
[----:B------:R-:W-:Y:S01]  /*3760*/  MUFU.EX2 R44, R44 ;  /* 0x0000002c002c7308 */ /* 0x000fe20000000800 */
[C---:B------:R-:W-:Y:S01]  /*3770*/  FSETP.NEU.FTZ.AND P3, PT, R37.reuse, -INF , PT ;  /* 0xff8000002500780b */ /* 0x040fe20003f7d000 */
[----:B------:R-:W-:-:S05]  /*3780*/  FFMA.FTZ R71, R37, R72, -8 ;  /* 0xc100000025477423 */ /* 0x000fca0000010048 */
[----:B------:R-:W-:Y:S01]  /*3790*/  FSEL R71, R71, RZ, P3 ;  /* 0x000000ff47477208 */ /* 0x000fe20001800000 */
[----:B------:R-:W-:Y:S01]  /*37a0*/  MUFU.EX2 R43, R43 ;  /* 0x0000002b002b7308 */ /* 0x000fe20000000800 */
[----:B-1----:R-:W-:Y:S02]  /*37b0*/  F2FP.SATFINITE.E4M3.F32.PACK_AB_MERGE_C R145, R45, R4, RZ ;  /* 0x000000042d91723e */ /* 0x002fe400048070ff */
[----:B------:R-:W-:Y:S01]  /*37c0*/  PLOP3.LUT P3, PT, PT, PT, UP1, 0x80, 0x0 ;  /* 0x000000000000781c */ /* 0x000fe20003f6f018 */
        /* <DEDUP_REMOVED lines=36> */
[----:B------:R-:W-:-:S02]  /*3a10*/  CS2R R92, SRZ ;  /* 0x00000000005c7805 */ /* 0x000fc4000001ff00 */
[----:B------:R-:W-:Y:S01]  /*3a20*/  CS2R R90, SRZ ;  /* 0x00000000005a7805 */ /* 0x000fe2000001ff00 */
[----:B------:R-:W0:Y:S01]  /*3a30*/  MUFU.EX2 R55, R55 ;  /* 0x0000003700377308 */ /* 0x000e220000000800 */
[----:B------:R-:W-:-:S07]  /*3a40*/  CS2R R88, SRZ ;  /* 0x0000000000587805 */ /* 0x000fce000001ff00 */
[----:B------:R-:W3:Y:S08]  /*3a50*/  MUFU.EX2 R72, R72 ;  /* 0x0000004800487308 */ /* 0x000ef00000000800 */
[----:B------:R-:W4:Y:S08]  /*3a60*/  MUFU.EX2 R75, R75 ;  /* 0x0000004b004b7308 */ /* 0x000f300000000800 */
[----:B------:R1:W-:Y:S08]  /*3a70*/  MUFU.EX2 R57, R49 ;  /* 0x0000003100397308 */ /* 0x0003f00000000800 */
[----:B------:R-:W5:Y:S01]  /*3a80*/  MUFU.EX2 R76, R76 ;  /* 0x0000004c004c7308 */ /* 0x000f620000000800 */
[----:B-1----:R-:W-:-:S01]  /*3a90*/  FADD.FTZ R49, R73, R48 ;  /* 0x0000003049317221 */ /* 0x002fc20000010000 */
[----:B------:R-:W-:Y:S01]  /*3aa0*/  @!P1 VIADD R48, R2, 0x19c40 ;  /* 0x00019c4002309836 */ /* 0x000fe20000000000 */
[----:B--2---:R-:W-:-:S02]  /*3ab0*/  F2FP.SATFINITE.E4M3.F32.PACK_AB_MERGE_C R73, R74, R73, RZ ;  /* 0x000000494a49723e */ /* 0x004fc400048070ff */
[----:B------:R-:W-:Y:S01]  /*3ac0*/  FADD.FTZ R80, R74, R49 ;  /* 0x000000314a507221 */ /* 0x000fe20000010000 */
[----:B------:R-:W-:-:S01]  /*3ad0*/  FFMA.FTZ R49, R59, UR10, -R71 ;  /* 0x0000000a3b317c23 */ /* 0x000fc20008010847 */
[----:B------:R-:W-:Y:S01]  /*3ae0*/  @!P1 PRMT R48, RZ, 0x654, R48 ;  /* 0x00000654ff309816 */ /* 0x000fe20000000030 */
[----:B------:R-:W1:Y:S01]  /*3af0*/  MUFU.EX2 R52, R52 ;  /* 0x0000003400347308 */ /* 0x000e620000000800 */
[----:B0-----:R-:W-:-:S01]  /*3b00*/  FADD.FTZ R79, R55, R80 ;  /* 0x00000050374f7221 */ /* 0x001fc20000010000 */
[----:B------:R-:W-:Y:S01]  /*3b10*/  F2FP.SATFINITE.E4M3.F32.PACK_AB_MERGE_C R148, R54, R31, R73 ;  /* 0x0000001f3694723e */ /* 0x000fe20004807049 */
[----:B------:R3:W-:Y:S05]  /*3b20*/  @!P1 SYNCS.ARRIVE.TRANS64.RED.A1T0 RZ, [R48+URZ], RZ ;  /* 0x000000ff30ff99a7 */ /* 0x0007ea000810043f */
[----:B------:R-:W0:Y:S01]  /*3b30*/  MUFU.EX2 R33, R33 ;  /* 0x0000002100217308 */ /* 0x000e220000000800 */
[----:B---3--:R-:W-:-:S04]  /*3b40*/  FADD.FTZ R48, R72, R79 ;  /* 0x0000004f48307221 */ /* 0x008fc80000010000 */
[----:B----4-:R-:W-:-:S03]  /*3b50*/  FADD.FTZ R59, R75, R48 ;  /* 0x000000304b3b7221 */ /* 0x010fc60000010000 */
[----:B------:R2:W-:Y:S01]  /*3b60*/  MUFU.EX2 R77, R58 ;  /* 0x0000003a004d7308 */ /* 0x0005e20000000800 */
[----:B------:R-:W-:-:S01]  /*3b70*/  FFMA.FTZ R48, R64, UR10, -R71 ;  /* 0x0000000a40307c23 */ /* 0x000fc20008010847 */
[C---:B-----5:R-:W-:Y:S01]  /*3b80*/  F2FP.SATFINITE.E4M3.F32.PACK_AB_MERGE_C R75, R76.reuse, R75, RZ ;  /* 0x0000004b4c4b723e */ /* 0x060fe200048070ff */
[----:B------:R-:W-:-:S03]  /*3b90*/  FADD.FTZ R59, R76, R59 ;  /* 0x0000003b4c3b7221 */ /* 0x000fc60000010000 */
[----:B------:R-:W-:Y:S02]  /*3ba0*/  F2FP.SATFINITE.E4M3.F32.PACK_AB_MERGE_C R150, R72, R55, R75 ;  /* 0x000000374896723e */ /* 0x000fe4000480704b */
[----:B------:R-:W3:Y:S01]  /*3bb0*/  MUFU.EX2 R53, R53 ;  /* 0x0000003500357308 */ /* 0x000ee20000000800 */
[----:B--2---:R-:W-:-:S04]  /*3bc0*/  FADD.FTZ R58, R32, R81 ;  /* 0x00000051203a7221 */ /* 0x004fc80000010000 */
[----:B------:R-:W-:Y:S01]  /*3bd0*/  FADD.FTZ R79, R29, R58 ;  /* 0x0000003a1d4f7221 */ /* 0x000fe20000010000 */
[----:B-1----:R-:W-:-:S02]  /*3be0*/  FADD.FTZ R58, R52, R59 ;  /* 0x0000003b343a7221 */ /* 0x002fc40000010000 */
[----:B------:R-:W1:Y:S02]  /*3bf0*/  MUFU.EX2 R78, R78 ;  /* 0x0000004e004e7308 */ /* 0x000e640000000800 */
[----:B0-----:R-:W-:-:S06]  /*3c00*/  FADD.FTZ R58, R33, R58 ;  /* 0x0000003a213a7221 */ /* 0x001fcc0000010000 */
[----:B------:R0:W-:Y:S08]  /*3c10*/  MUFU.EX2 R2, R60 ;  /* 0x0000003c00027308 */ /* 0x0001f00000000800 */
[----:B------:R-:W2:Y:S01]  /*3c20*/  MUFU.EX2 R28, R28 ;  /* 0x0000001c001c7308 */ /* 0x000ea20000000800 */
[----:B0-----:R-:W-:-:S04]  /*3c30*/  FADD.FTZ R60, R14, R79 ;  /* 0x0000004f0e3c7221 */ /* 0x001fc80000010000 */
[----:B------:R-:W-:-:S03]  /*3c40*/  FADD.FTZ R59, R3, R60 ;  /* 0x0000003c033b7221 */ /* 0x000fc60000010000 */
[----:B------:R-:W0:Y:S01]  /*3c50*/  MUFU.EX2 R51, R51 ;  /* 0x0000003300337308 */ /* 0x000e220000000800 */
[----:B------:R-:W-:-:S01]  /*3c60*/  FADD.FTZ R60, R4, R59 ;  /* 0x0000003b043c7221 */ /* 0x000fc20000010000 */
[----:B---3--:R-:W-:Y:S01]  /*3c70*/  FADD.FTZ R59, R53, R58 ;  /* 0x0000003a353b7221 */ /* 0x008fe20000010000 */
[C---:B-1----:R-:W-:Y:S02]  /*3c80*/  F2FP.SATFINITE.E4M3.F32.PACK_AB_MERGE_C R53, R78.reuse, R53, RZ ;  /* 0x000000354e35723e */ /* 0x042fe400048070ff */
[----:B------:R-:W-:Y:S01]  /*3c90*/  FADD.FTZ R79, R45, R60 ;  /* 0x0000003c2d4f7221 */ /* 0x000fe20000010000 */
[----:B------:R-:W-:-:S01]  /*3ca0*/  FADD.FTZ R59, R78, R59 ;  /* 0x0000003b4e3b7221 */ /* 0x000fc20000010000 */
[----:B------:R-:W-:Y:S01]  /*3cb0*/  F2FP.SATFINITE.E4M3.F32.PACK_AB_MERGE_C R144, R33, R52, R53 ;  /* 0x000000342190723e */ /* 0x000fe20004807035 */
[----:B------:R-:W1:Y:S01]  /*3cc0*/  MUFU.EX2 R42, R42 ;  /* 0x0000002a002a7308 */ /* 0x000e620000000800 */
[----:B------:R-:W-:-:S01]  /*3cd0*/  FADD.FTZ R60, R44, R79 ;  /* 0x0000004f2c3c7221 */ /* 0x000fc20000010000 */
[----:B--2---:R-:W-:-:S03]  /*3ce0*/  FADD.FTZ R58, R28, R59 ;  /* 0x0000003b1c3a7221 */ /* 0x004fc60000010000 */
        /* <DEDUP_REMOVED lines=10> */
[----:B------:R-:W2:Y:S01]  /*3d90*/  MUFU.EX2 R5, R5 ;  /* 0x0000000500057308 */ /* 0x000ea20000000800 */
[C---:B0-----:R-:W-:Y:S01]  /*3da0*/  F2FP.SATFINITE.E4M3.F32.PACK_AB_MERGE_C R147, R41.reuse, R42, RZ ;  /* 0x0000002a2993723e */ /* 0x041fe200048070ff */
[----:B------:R-:W-:-:S03]  /*3db0*/  FADD.FTZ R41, R41, R26 ;  /* 0x0000001a29297221 */ /* 0x000fc60000010000 */
[----:B------:R-:W-:-:S03]  /*3dc0*/  F2FP.SATFINITE.E4M3.F32.PACK_AB_MERGE_C R147, R43, R44, R147 ;  /* 0x0000002c2b93723e */ /* 0x000fc60004807093 */
        /* <DEDUP_REMOVED lines=12> */
[----:B------:R-:W-:-:S03]  /*3e90*/  F2FP.SATFINITE.E4M3.F32.PACK_AB_MERGE_C R56, R77, R56, RZ ;  /* 0x000000384d38723e */ /* 0x000fc600048070ff */
[----:B------:R-:W-:Y:S01]  /*3ea0*/  FADD.FTZ R77, R77, R4 ;  /* 0x000000044d4d7221 */ /* 0x000fe20000010000 */
[----:B------:R-:W-:Y:S02]  /*3eb0*/  F2FP.SATFINITE.E4M3.F32.PACK_AB_MERGE_C R140, R20, R5, R56 ;  /* 0x00000005148c723e */ /* 0x000fe40004807038 */
[----:B------:R-:W0:Y:S01]  /*3ec0*/  MUFU.EX2 R35, R35 ;  /* 0x0000002300237308 */ /* 0x000e220000000800 */
[C---:B-1----:R-:W-:Y:S01]  /*3ed0*/  F2FP.SATFINITE.E4M3.F32.PACK_AB_MERGE_C R38, R47.reuse, R38, RZ ;  /* 0x000000262f26723e */ /* 0x042fe200048070ff */
[----:B------:R-:W-:Y:S01]  /*3ee0*/  FADD.FTZ R47, R47, R26 ;  /* 0x0000001a2f2f7221 */ /* 0x000fe20000010000 */
[----:B------:R-:W-:-:S02]  /*3ef0*/  FADD.FTZ R4, R2, R77 ;  /* 0x0000004d02047221 */ /* 0x000fc40000010000 */
[----:B------:R-:W-:-:S03]  /*3f00*/  F2FP.SATFINITE.E4M3.F32.PACK_AB_MERGE_C R141, R39, R40, R38 ;  /* 0x00000028278d723e */ /* 0x000fc60004807026 */
        /* <DEDUP_REMOVED lines=10> */
[----:B------:R-:W-:Y:S01]  /*3fb0*/  MUFU.EX2 R9, R9 ;  /* 0x0000000900097308 */ /* 0x000fe20000000800 */
[----:B-1----:R-:W-:-:S01]  /*3fc0*/  FADD.FTZ R14, R13, R14 ;  /* 0x0000000e0d0e7221 */ /* 0x002fc20000010000 */
[----:B------:R-:W-:-:S04]  /*3fd0*/  F2FP.SATFINITE.E4M3.F32.PACK_AB_MERGE_C R30, R13, R30, RZ ;  /* 0x0000001e0d1e723e */ /* 0x000fc800048070ff */
[----:B------:R-:W-:Y:S02]  /*3fe0*/  F2FP.SATFINITE.E4M3.F32.PACK_AB_MERGE_C R143, R35, R34, R30 ;  /* 0x00000022238f723e */ /* 0x000fe4000480701e */
[----:B------:R-:W0:Y:S01]  /*3ff0*/  MUFU.EX2 R8, R8 ;  /* 0x0000000800087308 */ /* 0x000e220000000800 */
[C---:B--2---:R-:W-:Y:S01]  /*4000*/  F2FP.SATFINITE.E4M3.F32.PACK_AB_MERGE_C R62, R61.reuse, R62, RZ ;  /* 0x0000003e3d3e723e */ /* 0x044fe200048070ff */
        /* <DEDUP_REMOVED lines=30> */
[----:B------:R-:W-:Y:S08]  /*41f0*/  MUFU.EX2 R70, R70 ;  /* 0x0000004600467308 */ /* 0x000ff00000000800 */
[----:B------:R-:W1:Y:S01]  /*4200*/  MUFU.EX2 R69, R69 ;  /* 0x0000004500457308 */ /* 0x000e620000000800 */
[----:B0-----:R-:W-:Y:S01]  /*4210*/  F2FP.SATFINITE.E4M3.F32.PACK_AB_MERGE_C R8, R10, R11, RZ ;  /* 0x0000000b0a08723e */ /* 0x001fe200048070ff */
[----:B------:R-:W-:-:S03]  /*4220*/  FADD.FTZ R11, R11, R6 ;  /* 0x000000060b0b7221 */ /* 0x000fc60000010000 */
[----:B------:R-:W-:Y:S02]  /*4230*/  F2FP.SATFINITE.E4M3.F32.PACK_AB_MERGE_C R139, R7, R12, R8 ;  /* 0x0000000c078b723e */ /* 0x000fe40004807008 */
[----:B-1----:R-:W-:Y:S01]  /*4240*/  F2FP.SATFINITE.E4M3.F32.PACK_AB_MERGE_C R2, R69, R70, RZ ;  /* 0x000000464502723e */ /* 0x002fe200048070ff */
[----:B------:R-:W-:-:S03]  /*4250*/  FADD.FTZ R70, R70, R3 ;  /* 0x0000000346467221 */ /* 0x000fc60000010000 */
[----:B------:R-:W-:Y:S01]  /*4260*/  F2FP.SATFINITE.E4M3.F32.PACK_AB_MERGE_C R138, R68, R67, R2 ;  /* 0x00000043448a723e */ /* 0x000fe20004807002 */
[----:B------:R-:W-:-:S01]  /*4270*/  FADD.FTZ R2, R10, R11 ;  /* 0x0000000b0a027221 */ /* 0x000fc20000010000 */
[----:B------:R-:W-:Y:S01]  /*4280*/  FADD.FTZ R3, R69, R70 ;  /* 0x0000004645037221 */ /* 0x000fe20000010000 */
        /* <DEDUP_REMOVED lines=8> */
.L_x_10057:
[----:B------:R-:W-:-:S04]  /*4310*/  UISETP.NE.AND UP1, UPT, UR21, 0x1, UPT ;  /* 0x000000011500788c */ /* 0x000fc8000bf25270 */
[----:B------:R-:W-:-:S04]  /*4320*/  USEL UR37, URZ, 0x1, UP1 ;  /* 0x000000013f257887 */ /* 0x000fc80008800000 */
[----:B------:R-:W-:Y:S01]  /*4330*/  ULOP3.LUT UR37, UR20, UR37, URZ, 0x3c, !UPT ;  /* 0x0000002514257292 */ /* 0x000fe2000f8e3c3f */
[----:B------:R-:W-:Y:S11]  /*4340*/  @!P0 BRA `(.L_x_10048) ;  /* 0x0000000000048947 */ /* 0x000ff60003800000 */
[----:B------:R-:W-:Y:S01]  /*4350*/  BPT.TRAP 0x1 ;  /* 0x000000040000795c */ /* 0x000fe20000300000 */
.L_x_10048:
        /* <DEDUP_REMOVED lines=9> */
.L_x_10049:
[----:B-1----:R-:W-:Y:S05]  /*43f0*/  @P3 BRA `(.L_x_10050) ;  /* 0x0000000000083947 */ /* 0x002fea0003800000 */
[----:B------:R-:W1:Y:S02]  /*4400*/  SYNCS.PHASECHK.TRANS64.TRYWAIT P3, [UR23+0x19c30], R6 ;  /* 0x019c3006ff0075a7 */ /* 0x000e640008060157 */
[----:B-1----:R-:W-:Y:S05]  /*4410*/  @!P3 BRA `(.L_x_10051) ;  /* 0x000000b400b8b947 */ /* 0x002fea0003800000 */
.L_x_10050:
        /* <DEDUP_REMOVED lines=17> */
.L_x_10052:
[----:B------:R-:W-:Y:S01]  /*4530*/  ULEA UR14, UR21, UR45, 0x3 ;  /* 0x0000002d150e7291 */ /* 0x000fe2000f8e183f */
[----:B01----:R-:W-:-:S05]  /*4540*/  IMAD.U32 R6, RZ, RZ, UR20 ;  /* 0x00000014ff067e24 */ /* 0x003fca000f8e00ff */
[----:B------:R-:W-:-:S04]  /*4550*/  SHF.L.U32 R6, R6, 0x1f, RZ ;  /* 0x0000001f06067819 */ /* 0x000fc800000006ff */
[----:B------:R0:W1:Y:S01]  /*4560*/  SYNCS.PHASECHK.TRANS64.TRYWAIT P3, [UR14+0x19c50], R6 ;  /* 0x019c5006ff0075a7 */ /* 0x000062000806014e */
[----:B------:R-:W-:Y:S05]  /*4570*/  @!P0 BRA `(.L_x_10053) ;  /* 0x0000000000048947 */ /* 0x000fea0003800000 */
[----:B------:R-:W-:Y:S01]  /*4580*/  BPT.TRAP 0x1 ;  /* 0x000000040000795c */ /* 0x000fe20000300000 */
.L_x_10053:
[----:B-1----:R-:W-:Y:S05]  /*4590*/  @P3 BRA `(.L_x_10054) ;  /* 0x0000000000083947 */ /* 0x002fea0003800000 */
[----:B------:R-:W1:Y:S02]  /*45a0*/  SYNCS.PHASECHK.TRANS64.TRYWAIT P3, [UR14+0x19c50], R6 ;  /* 0x019c5006ff0075a7 */ /* 0x000e64000806014e */
[----:B-1----:R-:W-:Y:S05]  /*45b0*/  @!P3 BRA `(.L_x_10055) ;  /* 0x000000b40068b947 */ /* 0x002fea0003800000 */
.L_x_10054:
[----:B------:R-:W-:Y:S01]  /*45c0*/  UIADD3 UR6, UR45, 0x3000, URZ ;  /* 0x000030002d067890 */ /* 0x000fe2000fffe03f */
[----:B------:R-:W-:Y:S01]  /*45d0*/  WARPGROUP.ARRIVE ;  /* 0x00000000000079c5 */ /* 0x000fe20000000000 */
[----:B------:R-:W-:Y:S01]  /*45e0*/  UMOV UR7, 0x40000040 ;  /* 0x4000004000077882 */ /* 0x000fe20000000000 */
[C---:B------:R-:W-:Y:S01]  /*45f0*/  FMUL.FTZ R12, R0.reuse, R30 ;  /* 0x0000001e000c7220 */ /* 0x040fe20000410000 */
[----:B------:R-:W-:Y:S01]  /*4600*/  USHF.R.U32.HI UR6, URZ, 0x4, UR6 ;  /* 0x000000043f067899 */ /* 0x000fe20008011606 */
[C---:B------:R-:W-:Y:S01]  /*4610*/  FMUL.FTZ R30, R0.reuse, R42 ;  /* 0x0000002a001e7220 */ /* 0x040fe20000410000 */
        /* <DEDUP_REMOVED lines=10> */
[----:B------:R-:W-:Y:S01]  /*46c0*/  UIMAD UR11, UR21, 0x300, UR6 ;  /* 0x00000300150b78a4 */ /* 0x000fe2000f8e0206 */
[C---:B------:R-:W-:Y:S01]  /*46d0*/  FMUL.FTZ R28, R0.reuse, R40 ;  /* 0x00000028001c7220 */ /* 0x040fe20000410000 */
[C---:B------:R-:W-:Y:S01]  /*46e0*/  FMUL.FTZ R40, R0.reuse, R52 ;  /* 0x0000003400287220 */ /* 0x040fe20000410000 */
[C---:B01----:R-:W-:Y:S01]  /*46f0*/  FMUL.FTZ R6, R0.reuse, R24 ;  /* 0x0000001800067220 */ /* 0x043fe20000410000 */
[C---:B------:R-:W-:Y:S01]  /*4700*/  FMUL.FTZ R21, R0.reuse, R35 ;  /* 0x0000002300157220 */ /* 0x040fe20000410000 */
[C---:B------:R-:W-:Y:S01]  /*4710*/  FMUL.FTZ R35, R0.reuse, R47 ;  /* 0x0000002f00237220 */ /* 0x040fe20000410000 */
[----:B------:R-:W-:Y:S01]  /*4720*/  IMAD.MOV.U32 R47, RZ, RZ, -0x2 ;  /* 0xfffffffeff2f7424 */ /* 0x000fe200078e00ff */
[----:B------:R-:W-:Y:S01]  /*4730*/  UMOV UR6, UR11 ;  /* 0x0000000b00067c82 */ /* 0x000fe20008000000 */
[C---:B------:R-:W-:Y:S01]  /*4740*/  FMUL.FTZ R7, R0.reuse, R25 ;  /* 0x0000001900077220 */ /* 0x040fe20000410000 */
[----:B------:R-:W-:Y:S01]  /*4750*/  QGMMA.64x96x32.F32.E4M3.E4M3 R88, R148, gdesc[UR4], R88, gsb0 ;  /* 0x0160000494587df3 */ /* 0x000fe20008000858 */
        /* <DEDUP_REMOVED lines=32> */
[----:B------:R-:W-:Y:S01]  /*4960*/  UMOV UR10, UR19 ;  /* 0x00000013000a7c82 */ /* 0x000fe20008000000 */
[----:B------:R-:W5:Y:S01]  /*4970*/  MUFU.TANH R14, R14 ;  /* 0x0000000e000e7308 */ /* 0x000f620000002400 */
[C---:B------:R-:W-:Y:S01]  /*4980*/  FMUL.FTZ R76, R0.reuse, R83 ;  /* 0x00000053004c7220 */ /* 0x040fe20000410000 */
[C---:B------:R-:W-:Y:S01]  /*4990*/  FMUL.FTZ R63, R0.reuse, R63 ;  /* 0x0000003f003f7220 */ /* 0x040fe20000410000 */
[C---:B------:R-:W-:Y:S01]  /*49a0*/  FMUL.FTZ R66, R0.reuse, R66 ;  /* 0x0000004200427220 */ /* 0x040fe20000410000 */
[----:B------:R-:W-:-:S04]  /*49b0*/  FMUL.FTZ R67, R0, R67 ;  /* 0x0000004300437220 */ /* 0x000fc80000410000 */
        /* <DEDUP_REMOVED lines=8> */
[----:B------:R-:W5:Y:S01]  /*4a40*/  MUFU.TANH R37, R37 ;  /* 0x0000002500257308 */ /* 0x000f620000002400 */
[----:B------:R-:W-:-:S02]  /*4a50*/  WARPGROUP.DEPBAR.LE gsb0, 0x0 ;  /* 0x00008000000079c5 */ /* 0x000fc40000010000 */
[----:B------:R-:W-:-:S05]  /*4a60*/  WARPGROUP.ARRIVE ;  /* 0x00000000000079c5 */ /* 0x000fca0000000000 */
[----:B------:R-:W5:Y:S01]  /*4a70*/  MUFU.TANH R40, R40 ;  /* 0x0000002800287308 */ /* 0x000f620000002400 */
[----:B------:R-:W-:Y:S01]  /*4a80*/  QGMMA.64x96x32.F32.E4M3.E4M3 R88, R144, gdesc[UR4], R88, gsb0 ;  /* 0x0160000490587df3 */ /* 0x000fe20008000858 */
[----:B------:R-:W-:Y:S01]  /*4a90*/  @UP0 ULDC UR6, c[0x0][0x44c] ;  /* 0x0001130000060ab9 */ /* 0x000fe20000000800 */
[----:B------:R-:W-:Y:S01]  /*4aa0*/  UMOV UR7, 0x40000040 ;  /* 0x4000004000077882 */ /* 0x000fe20000000000 */
[----:B------:R-:W-:Y:S01]  /*4ab0*/  @P2 IMAD.HI.U32 R44, R42, UR6, RZ ;  /* 0x000000062a2c2c27 */ /* 0x000fe2000f8e00ff */
[----:B------:R-:W-:-:S03]  /*4ac0*/  @UP0 ULDC UR6, c[0x0][0x450] ;  /* 0x0001140000060ab9 */ /* 0x000fc60000000800 */
[----:B------:R-:W5:Y:S01]  /*4ad0*/  MUFU.TANH R41, R41 ;  /* 0x0000002900297308 */ /* 0x000f620000002400 */
[----:B------:R-:W-:Y:S01]  /*4ae0*/  @P2 SHF.R.U32.HI R42, RZ, UR6, R44 ;  /* 0x00000006ff2a2c19 */ /* 0x000fe2000801162c */
[----:B------:R-:W-:Y:S01]  /*4af0*/  UMOV UR6, 0xffffff80 ;  /* 0xffffff8000067882 */ /* 0x000fe20000000000 */
[----:B------:R-:W-:Y:S01]  /*4b00*/  FMUL.FTZ R44, R0, R55 ;  /* 0x00000037002c7220 */ /* 0x000fe20000410000 */
[----:B------:R-:W-:Y:S02]  /*4b10*/  UIMAD UR6, UR18, UR6, 0x1 ;  /* 0x00000001120674a4 */ /* 0x000fe4000f8e0206 */
[----:B------:R-:W0:Y:S02]  /*4b20*/  SHFL.IDX PT, R52, R42, RZ, 0x1c1f ;  /* 0x001c1fff2a347589 */ /* 0x000e2400000e0000 */
[----:B------:R-:W5:Y:S02]  /*4b30*/  MUFU.TANH R45, R45 ;  /* 0x0000002d002d7308 */ /* 0x000f640000002400 */
[----:B------:R-:W-:Y:S01]  /*4b40*/  IMAD R47, R16, R47, UR6 ;  /* 0x00000006102f7e24 */ /* 0x000fe2000f8e022f */
[----:B------:R-:W5:Y:S01]  /*4b50*/  SHFL.IDX PT, R42, R42, 0x1, 0x1c1f ;  /* 0x003c1f002a2a7f89 */ /* 0x000f6200000e0000 */
[----:B------:R-:W-:-:S02]  /*4b60*/  UIADD3 UR6, UR11, 0x4, URZ ;  /* 0x000000040b067890 */ /* 0x000fc4000fffe03f */
[----:B--2---:R-:W-:Y:S02]  /*4b70*/  IMAD R47, R50, UR40, R47 ;  /* 0x00000028322f7c24 */ /* 0x004fe4000f8e022f */
[----:B------:R-:W-:Y:S01]  /*4b80*/  FMUL.FTZ R50, R0, R59 ;  /* 0x0000003b00327220 */ /* 0x000fe20000410000 */
[----:B------:R-:W2:Y:S08]  /*4b90*/  MUFU.TANH R46, R46 ;  /* 0x0000002e002e7308 */ /* 0x000eb00000002400 */
[----:B------:R-:W2:Y:S01]  /*4ba0*/  MUFU.TANH R51, R51 ;  /* 0x0000003300337308 */ /* 0x000ea20000002400 */
[----:B0-----:R-:W-:Y:S01]  /*4bb0*/  IADD3 R49, R52, -UR22, R47 ;  /* 0x8000001634317c10 */ /* 0x001fe2000fffe02f */
[----:B------:R-:W-:-:S06]  /*4bc0*/  FMUL.FTZ R52, R0, R61 ;  /* 0x0000003d00347220 */ /* 0x000fcc0000410000 */
[----:B------:R-:W-:Y:S01]  /*4bd0*/  MUFU.TANH R56, R56 ;  /* 0x0000003800387308 */ /* 0x000fe20000002400 */
[----:B------:R-:W-:Y:S01]  /*4be0*/  FMUL.FTZ R61, R0, R77 ;  /* 0x0000004d003d7220 */ /* 0x000fe20000410000 */
[C---:B------:R-:W-:Y:S02]  /*4bf0*/  ISETP.GT.AND P3, PT, R49.reuse, RZ, PT ;  /* 0x000000ff3100720c */ /* 0x040fe40003f64270 */
[C---:B------:R-:W-:Y:S02]  /*4c00*/  ISETP.GT.AND P4, PT, R49.reuse, 0x1, PT ;  /* 0x000000013100780c */ /* 0x040fe40003f84270 */
[----:B------:R-:W-:Y:S02]  /*4c10*/  FSEL R6, R6, -INF , P3 ;  /* 0xff80000006067808 */ /* 0x000fe40001800000 */
[----:B------:R-:W-:Y:S01]  /*4c20*/  ISETP.GT.AND P3, PT, R49, 0x8, PT ;  /* 0x000000083100780c */ /* 0x000fe20003f64270 */
[----:B------:R-:W0:Y:S01]  /*4c30*/  MUFU.TANH R52, R52 ;  /* 0x0000003400347308 */ /* 0x000e220000002400 */
[----:B-1----:R-:W-:-:S02]  /*4c40*/  FSEL R7, R7, -INF , P4 ;  /* 0xff80000007077808 */ /* 0x002fc40002000000 */
[----:B------:R-:W-:Y:S02]  /*4c50*/  FMNMX.FTZ R54, R6, R5, !PT ;  /* 0x0000000506367209 */ /* 0x000fe40007810000 */
[----:B------:R-:W-:Y:S02]  /*4c60*/  ISETP.GT.AND P4, PT, R49, 0x9, PT ;  /* 0x000000093100780c */ /* 0x000fe40003f84270 */
[----:B---3--:R-:W-:Y:S01]  /*4c70*/  FSEL R10, R10, -INF , P3 ;  /* 0xff8000000a0a7808 */ /* 0x008fe20001800000 */
[----:B------:R-:W-:Y:S01]  /*4c80*/  MUFU.TANH R58, R58 ;  /* 0x0000003a003a7308 */ /* 0x000fe20000002400 */
[----:B------:R-:W-:Y:S02]  /*4c90*/  FMNMX.FTZ R53, R7, R54, !PT ;  /* 0x0000003607357209 */ /* 0x000fe40007810000 */
[----:B------:R-:W-:Y:S02]  /*4ca0*/  ISETP.GT.AND P3, PT, R49, 0x10, PT ;  /* 0x000000103100780c */ /* 0x000fe40003f64270 */
[----:B----4-:R-:W-:-:S02]  /*4cb0*/  FSEL R11, R11, -INF , P4 ;  /* 0xff8000000b0b7808 */ /* 0x010fc40002000000 */
[----:B------:R-:W-:Y:S01]  /*4cc0*/  FMNMX.FTZ R54, R10, R53, !PT ;  /* 0x000000350a367209 */ /* 0x000fe20007810000 */
[----:B------:R-:W-:Y:S01]  /*4cd0*/  FMUL.FTZ R53, R0, R64 ;  /* 0x0000004000357220 */ /* 0x000fe20000410000 */
[----:B------:R-:W-:Y:S01]  /*4ce0*/  ISETP.GT.AND P4, PT, R49, 0x11, PT ;  /* 0x000000113100780c */ /* 0x000fe20003f84270 */
[----:B------:R-:W-:Y:S01]  /*4cf0*/  MUFU.TANH R60, R60 ;  /* 0x0000003c003c7308 */ /* 0x000fe20000002400 */
[----:B-----5:R-:W-:Y:S02]  /*4d00*/  FSEL R14, R14, -INF , P3 ;  /* 0xff8000000e0e7808 */ /* 0x020fe40001800000 */
[----:B------:R-:W-:Y:S02]  /*4d10*/  FMNMX.FTZ R55, R11, R54, !PT ;  /* 0x000000360b377209 */ /* 0x000fe40007810000 */
[----:B------:R-:W-:Y:S02]  /*4d20*/  ISETP.GT.AND P3, PT, R49, 0x18, PT ;  /* 0x000000183100780c */ /* 0x000fe40003f64270 */
[----:B------:R-:W-:Y:S01]  /*4d30*/  FSEL R15, R15, -INF , P4 ;  /* 0xff8000000f0f7808 */ /* 0x000fe20002000000 */
[----:B------:R-:W1:Y:S01]  /*4d40*/  MUFU.TANH R53, R53 ;  /* 0x0000003500357308 */ /* 0x000e620000002400 */
[----:B------:R-:W-:Y:S01]  /*4d50*/  FMNMX.FTZ R54, R14, R55, !PT ;  /* 0x000000370e367209 */ /* 0x000fe20007810000 */
[----:B------:R-:W-:Y:S01]  /*4d60*/  FMUL.FTZ R55, R0, R65 ;  /* 0x0000004100377220 */ /* 0x000fe20000410000 */
[----:B------:R-:W-:-:S02]  /*4d70*/  ISETP.GT.AND P4, PT, R49, 0x19, PT ;  /* 0x000000193100780c */ /* 0x000fc40003f84270 */
[----:B------:R-:W-:Y:S02]  /*4d80*/  FSEL R24, R24, -INF , P3 ;  /* 0xff80000018187808 */ /* 0x000fe40001800000 */
[----:B------:R-:W-:Y:S01]  /*4d90*/  FMNMX.FTZ R57, R15, R54, !PT ;  /* 0x000000360f397209 */ /* 0x000fe20007810000 */
[----:B------:R-:W3:Y:S01]  /*4da0*/  MUFU.TANH R55, R55 ;  /* 0x0000003700377308 */ /* 0x000ee20000002400 */
        /* <DEDUP_REMOVED lines=8> */
[----:B------:R-:W-:Y:S01]  /*4e30*/  FSEL R29, R29, -INF , P4 ;  /* 0xff8000001d1d7808 */ /* 0x000fe20002000000 */
[----:B------:R-:W-:Y:S01]  /*4e40*/  MUFU.TANH R68, R68 ;  /* 0x0000004400447308 */ /* 0x000fe20000002400 */
[----:B------:R-:W-:Y:S01]  /*4e50*/  FMNMX.FTZ R54, R28, R57, !PT ;  /* 0x000000391c367209 */ /* 0x000fe20007810000 */
[----:B------:R-:W-:Y:S01]  /*4e60*/  FMUL.FTZ R57, R0, R69 ;  /* 0x0000004500397220 */ /* 0x000fe20000410000 */
[----:B------:R-:W-:Y:S02]  /*4e70*/  ISETP.GT.AND P4, PT, R49, 0x29, PT ;  /* 0x000000293100780c */ /* 0x000fe40003f84270 */
[----:B------:R-:W-:-:S02]  /*4e80*/  FSEL R32, R32, -INF , P3 ;  /* 0xff80000020207808 */ /* 0x000fc40001800000 */
[----:B------:R-:W-:Y:S01]  /*4e90*/  FMNMX.FTZ R59, R29, R54, !PT ;  /* 0x000000361d3b7209 */ /* 0x000fe20007810000 */
[----:B------:R-:W4:Y:S01]  /*4ea0*/  MUFU.TANH R57, R57 ;  /* 0x0000003900397308 */ /* 0x000f220000002400 */
[----:B------:R-:W-:Y:S02]  /*4eb0*/  ISETP.GT.AND P3, PT, R49, 0x30, PT ;  /* 0x000000303100780c */ /* 0x000fe40003f64270 */
[----:B------:R-:W-:Y:S01]  /*4ec0*/  FSEL R33, R33, -INF , P4 ;  /* 0xff80000021217808 */ /* 0x000fe20002000000 */
[----:B------:R-:W-:Y:S02]  /*4ed0*/  WARPGROUP.DEPBAR.LE gsb0, 0x0 ;  /* 0x00008000000079c5 */ /* 0x000fe40000010000 */
[----:B------:R-:W-:Y:S01]  /*4ee0*/  FMNMX.FTZ R54, R32, R59, !PT ;  /* 0x0000003b20367209 */ /* 0x000fe20007810000 */
[----:B------:R-:W-:Y:S01]  /*4ef0*/  WARPGROUP.ARRIVE ;  /* 0x00000000000079c5 */ /* 0x000fe20000000000 */
[----:B------:R-:W-:Y:S01]  /*4f00*/  ISETP.GT.AND P4, PT, R49, 0x31, PT ;  /* 0x000000313100780c */ /* 0x000fe20003f84270 */
[----:B------:R-:W-:Y:S01]  /*4f10*/  MUFU.TANH R85, R85 ;  /* 0x0000005500557308 */ /* 0x000fe20000002400 */
[----:B------:R-:W-:-:S02]  /*4f20*/  FSEL R36, R36, -INF , P3 ;  /* 0xff80000024247808 */ /* 0x000fc40001800000 */
[----:B------:R-:W-:Y:S01]  /*4f30*/  FMNMX.FTZ R59, R33, R54, !PT ;  /* 0x00000036213b7209 */ /* 0x000fe20007810000 */
[----:B------:R-:W-:Y:S01]  /*4f40*/  QGMMA.64x96x32.F32.E4M3.E4M3 R88, R140, gdesc[UR4], R88, gsb0 ;  /* 0x016000048c587df3 */ /* 0x000fe20008000858 */
[----:B------:R-:W-:Y:S01]  /*4f50*/  FSEL R54, R37, -INF , P4 ;  /* 0xff80000025367808 */ /* 0x000fe20002000000 */
[----:B------:R-:W-:Y:S01]  /*4f60*/  UIADD3 UR6, UR11, 0x6, URZ ;  /* 0x000000060b067890 */ /* 0x000fe2000fffe03f */
[C---:B------:R-:W-:Y:S01]  /*4f70*/  ISETP.GT.AND P3, PT, R49.reuse, 0x38, PT ;  /* 0x000000383100780c */ /* 0x040fe20003f64270 */
[----:B------:R-:W-:Y:S01]  /*4f80*/  MUFU.TANH R8, R8 ;  /* 0x0000000800087308 */ /* 0x000fe20000002400 */
[----:B------:R-:W-:Y:S01]  /*4f90*/  FMNMX.FTZ R37, R36, R59, !PT ;  /* 0x0000003b24257209 */ /* 0x000fe20007810000 */
[C---:B------:R-:W-:Y:S01]  /*4fa0*/  FMUL.FTZ R59, R0.reuse, R73 ;  /* 0x00000049003b7220 */ /* 0x040fe20000410000 */
[C---:B------:R-:W-:Y:S01]  /*4fb0*/  ISETP.GT.AND P4, PT, R49.reuse, 0x39, PT ;  /* 0x000000393100780c */ /* 0x040fe20003f84270 */
[----:B------:R-:W-:Y:S01]  /*4fc0*/  FMUL.FTZ R73, R0, R78 ;  /* 0x0000004e00497220 */ /* 0x000fe20000410000 */
[----:B------:R-:W-:Y:S01]  /*4fd0*/  FSEL R40, R40, -INF , P3 ;  /* 0xff80000028287808 */ /* 0x000fe20001800000 */
[----:B------:R-:W-:Y:S01]  /*4fe0*/  FMUL.FTZ R78, R0, R86 ;  /* 0x00000056004e7220 */ /* 0x000fe20000410000 */
[----:B------:R-:W-:Y:S01]  /*4ff0*/  FMNMX.FTZ R37, R54, R37, !PT ;  /* 0x0000002536257209 */ /* 0x000fe20007810000 */
[----:B------:R-:W5:Y:S01]  /*5000*/  MUFU.TANH R59, R59 ;  /* 0x0000003b003b7308 */ /* 0x000f620000002400 */
[----:B------:R-:W-:Y:S01]  /*5010*/  ISETP.GT.AND P3, PT, R49, 0x40, PT ;  /* 0x000000403100780c */ /* 0x000fe20003f64270 */
[----:B------:R-:W-:Y:S01]  /*5020*/  UMOV UR7, 0x40000040 ;  /* 0x4000004000077882 */ /* 0x000fe20000000000 */
[----:B------:R-:W-:-:S02]  /*5030*/  FSEL R41, R41, -INF , P4 ;  /* 0xff80000029297808 */ /* 0x000fc40002000000 */
[----:B------:R-:W-:Y:S02]  /*5040*/  FMNMX.FTZ R64, R40, R37, !PT ;  /* 0x0000002528407209 */ /* 0x000fe40007810000 */
[----:B------:R-:W-:Y:S01]  /*5050*/  ISETP.GT.AND P4, PT, R49, 0x41, PT ;  /* 0x000000413100780c */ /* 0x000fe20003f84270 */
[----:B------:R-:W-:Y:S01]  /*5060*/  MUFU.TANH R9, R9 ;  /* 0x0000000900097308 */ /* 0x000fe20000002400 */
[----:B------:R-:W-:Y:S02]  /*5070*/  FSEL R45, R45, -INF , P3 ;  /* 0xff8000002d2d7808 */ /* 0x000fe40001800000 */
[----:B------:R-:W-:Y:S02]  /*5080*/  FMNMX.FTZ R64, R41, R64, !PT ;  /* 0x0000004029407209 */ /* 0x000fe40007810000 */
[----:B------:R-:W-:Y:S02]  /*5090*/  ISETP.GT.AND P3, PT, R49, 0x48, PT ;  /* 0x000000483100780c */ /* 0x000fe40003f64270 */
[----:B--2---:R-:W-:Y:S01]  /*50a0*/  FSEL R46, R46, -INF , P4 ;  /* 0xff8000002e2e7808 */ /* 0x004fe20002000000 */
        /* <DEDUP_REMOVED lines=8> */
[----:B0-----:R-:W-:Y:S02]  /*5130*/  FSEL R52, R52, -INF , P4 ;  /* 0xff80000034347808 */ /* 0x001fe40002000000 */
[----:B------:R-:W-:-:S02]  /*5140*/  FMNMX.FTZ R65, R51, R64, !PT ;  /* 0x0000004033417209 */ /* 0x000fc40007810000 */
[----:B------:R-:W-:Y:S02]  /*5150*/  ISETP.GT.AND P4, PT, R49, 0x51, PT ;  /* 0x000000513100780c */ /* 0x000fe40003f84270 */
[----:B-1----:R-:W-:Y:S01]  /*5160*/  FSEL R53, R53, -INF , P3 ;  /* 0xff80000035357808 */ /* 0x002fe20001800000 */
[----:B------:R-:W0:Y:S01]  /*5170*/  MUFU.TANH R37, R37 ;  /* 0x0000002500257308 */ /* 0x000e220000002400 */
[----:B------:R-:W-:Y:S01]  /*5180*/  FMNMX.FTZ R64, R52, R65, !PT ;  /* 0x0000004134407209 */ /* 0x000fe20007810000 */
[----:B------:R-:W-:Y:S01]  /*5190*/  FMUL.FTZ R65, R0, R81 ;  /* 0x0000005100417220 */ /* 0x000fe20000410000 */
[----:B------:R-:W-:Y:S02]  /*51a0*/  ISETP.GT.AND P3, PT, R49, 0x58, PT ;  /* 0x000000583100780c */ /* 0x000fe40003f64270 */
[----:B---3--:R-:W-:Y:S02]  /*51b0*/  FSEL R55, R55, -INF , P4 ;  /* 0xff80000037377808 */ /* 0x008fe40002000000 */
[----:B------:R-:W-:Y:S01]  /*51c0*/  FMNMX.FTZ R64, R53, R64, !PT ;  /* 0x0000004035407209 */ /* 0x000fe20007810000 */
[----:B------:R-:W1:Y:S01]  /*51d0*/  MUFU.TANH R65, R65 ;  /* 0x0000004100417308 */ /* 0x000e620000002400 */
[----:B------:R-:W-:-:S02]  /*51e0*/  ISETP.GT.AND P4, PT, R49, 0x59, PT ;  /* 0x000000593100780c */ /* 0x000fc40003f84270 */
[----:B------:R-:W-:Y:S02]  /*51f0*/  FSEL R56, R56, -INF , P3 ;  /* 0xff80000038387808 */ /* 0x000fe40001800000 */
[----:B------:R-:W-:Y:S02]  /*5200*/  FMNMX.FTZ R69, R55, R64, !PT ;  /* 0x0000004037457209 */ /* 0x000fe40007810000 */
[----:B------:R-:W-:Y:S01]  /*5210*/  ISETP.GT.AND P3, PT, R49, 0x60, PT ;  /* 0x000000603100780c */ /* 0x000fe20003f64270 */
[----:B------:R-:W2:Y:S01]  /*5220*/  MUFU.TANH R20, R20 ;  /* 0x0000001400147308 */ /* 0x000ea20000002400 */
[----:B----4-:R-:W-:Y:S02]  /*5230*/  FSEL R57, R57, -INF , P4 ;  /* 0xff80000039397808 */ /* 0x010fe40002000000 */
[----:B------:R-:W-:Y:S02]  /*5240*/  FMNMX.FTZ R64, R56, R69, !PT ;  /* 0x0000004538407209 */ /* 0x000fe40007810000 */
[----:B------:R-:W-:-:S02]  /*5250*/  ISETP.GT.AND P4, PT, R49, 0x61, PT ;  /* 0x000000613100780c */ /* 0x000fc40003f84270 */
[----:B------:R-:W-:Y:S01]  /*5260*/  FSEL R58, R58, -INF , P3 ;  /* 0xff8000003a3a7808 */ /* 0x000fe20001800000 */
[----:B------:R-:W3:Y:S01]  /*5270*/  MUFU.TANH R21, R21 ;  /* 0x0000001500157308 */ /* 0x000ee20000002400 */
[----:B------:R-:W-:Y:S02]  /*5280*/  FMNMX.FTZ R69, R57, R64, !PT ;  /* 0x0000004039457209 */ /* 0x000fe40007810000 */
[----:B------:R-:W-:Y:S02]  /*5290*/  ISETP.GT.AND P3, PT, R49, 0x68, PT ;  /* 0x000000683100780c */ /* 0x000fe40003f64270 */
[----:B-----5:R-:W-:Y:S02]  /*52a0*/  FSEL R59, R59, -INF , P4 ;  /* 0xff8000003b3b7808 */ /* 0x020fe40002000000 */
[----:B------:R-:W-:Y:S01]  /*52b0*/  FMNMX.FTZ R64, R58, R69, !PT ;  /* 0x000000453a407209 */ /* 0x000fe20007810000 */
[----:B------:R-:W4:Y:S01]  /*52c0*/  MUFU.TANH R26, R26 ;  /* 0x0000001a001a7308 */ /* 0x000f220000002400 */
[----:B------:R-:W-:-:S02]  /*52d0*/  ISETP.GT.AND P4, PT, R49, 0x69, PT ;  /* 0x000000693100780c */ /* 0x000fc40003f84270 */
[----:B------:R-:W-:Y:S02]  /*52e0*/  FSEL R60, R60, -INF , P3 ;  /* 0xff8000003c3c7808 */ /* 0x000fe40001800000 */
[----:B------:R-:W-:Y:S01]  /*52f0*/  FMNMX.FTZ R69, R59, R64, !PT ;  /* 0x000000403b457209 */ /* 0x000fe20007810000 */
[----:B------:R-:W-:Y:S01]  /*5300*/  FMUL.FTZ R64, R0, R62 ;  /* 0x0000003e00407220 */ /* 0x000fe20000410000 */
[----:B------:R-:W-:Y:S01]  /*5310*/  ISETP.GT.AND P3, PT, R49, 0x70, PT ;  /* 0x000000703100780c */ /* 0x000fe20003f64270 */
[----:B------:R-:W5:Y:S01]  /*5320*/  MUFU.TANH R27, R27 ;  /* 0x0000001b001b7308 */ /* 0x000f620000002400 */
[----:B------:R-:W-:Y:S02]  /*5330*/  FSEL R61, R61, -INF , P4 ;  /* 0xff8000003d3d7808 */ /* 0x000fe40002000000 */
[----:B------:R-:W-:Y:S01]  /*5340*/  FMNMX.FTZ R72, R60, R69, !PT ;  /* 0x000000453c487209 */ /* 0x000fe20007810000 */
[C---:B------:R-:W-:Y:S01]  /*5350*/  FMUL.FTZ R69, R0.reuse, R70 ;  /* 0x0000004600457220 */ /* 0x040fe20000410000 */
[----:B0-----:R-:W-:Y:S01]  /*5360*/  FSEL R62, R37, -INF , P3 ;  /* 0xff800000253e7808 */ /* 0x001fe20001800000 */
[C---:B------:R-:W-:Y:S01]  /*5370*/  FMUL.FTZ R70, R0.reuse, R71 ;  /* 0x0000004700467220 */ /* 0x040fe20000410000 */
[----:B------:R-:W-:Y:S01]  /*5380*/  ISETP.GT.AND P4, PT, R49, 0x71, PT ;  /* 0x000000713100780c */ /* 0x000fe20003f84270 */
[----:B------:R-:W0:Y:S01]  /*5390*/  MUFU.TANH R30, R30 ;  /* 0x0000001e001e7308 */ /* 0x000e220000002400 */
[----:B------:R-:W-:Y:S01]  /*53a0*/  FMNMX.FTZ R37, R61, R72, !PT ;  /* 0x000000483d257209 */ /* 0x000fe20007810000 */
[C---:B------:R-:W-:Y:S01]  /*53b0*/  FMUL.FTZ R71, R0.reuse, R74 ;  /* 0x0000004a00477220 */ /* 0x040fe20000410000 */
[----:B------:R-:W-:Y:S01]  /*53c0*/  ISETP.GT.AND P3, PT, R49, 0x78, PT ;  /* 0x000000783100780c */ /* 0x000fe20003f64270 */
[C---:B------:R-:W-:Y:S01]  /*53d0*/  FMUL.FTZ R74, R0.reuse, R79 ;  /* 0x0000004f004a7220 */ /* 0x040fe20000410000 */
[----:B-1----:R-:W-:Y:S01]  /*53e0*/  FSEL R65, R65, -INF , P4 ;  /* 0xff80000041417808 */ /* 0x002fe20002000000 */
[----:B------:R-:W-:Y:S01]  /*53f0*/  FMUL.FTZ R79, R0, R87 ;  /* 0x00000057004f7220 */ /* 0x000fe20000410000 */
[----:B------:R-:W-:Y:S01]  /*5400*/  FMNMX.FTZ R72, R62, R37, !PT ;  /* 0x000000253e487209 */ /* 0x000fe20007810000 */
[----:B------:R-:W1:Y:S01]  /*5410*/  MUFU.TANH R31, R31 ;  /* 0x0000001f001f7308 */ /* 0x000e620000002400 */
[----:B------:R-:W-:-:S02]  /*5420*/  ISETP.GT.AND P4, PT, R49, 0x79, PT ;  /* 0x000000793100780c */ /* 0x000fc40003f84270 */
[----:B------:R-:W-:Y:S02]  /*5430*/  FSEL R49, R68, -INF , P3 ;  /* 0xff80000044317808 */ /* 0x000fe40001800000 */
[----:B------:R-:W-:Y:S02]  /*5440*/  FMNMX.FTZ R72, R65, R72, !PT ;  /* 0x0000004841487209 */ /* 0x000fe40007810000 */
[----:B------:R-:W-:Y:S01]  /*5450*/  FSEL R68, R85, -INF , P4 ;  /* 0xff80000055447808 */ /* 0x000fe20002000000 */
[----:B------:R-:W1:Y:S01]  /*5460*/  MUFU.TANH R34, R34 ;  /* 0x0000002200227308 */ /* 0x000e620000002400 */
[----:B------:R-:W-:Y:S01]  /*5470*/  FMNMX.FTZ R37, R49, R72, !PT ;  /* 0x0000004831257209 */ /* 0x000fe20007810000 */
[----:B------:R-:W-:Y:S02]  /*5480*/  WARPGROUP.DEPBAR.LE gsb0, 0x0 ;  /* 0x00008000000079c5 */ /* 0x000fe40000010000 */
[----:B------:R-:W-:Y:S01]  /*5490*/  IADD3 R47, R42, -UR22, R47 ;  /* 0x800000162a2f7c10 */ /* 0x000fe2000fffe02f */
[----:B------:R-:W-:Y:S01]  /*54a0*/  WARPGROUP.ARRIVE ;  /* 0x00000000000079c5 */ /* 0x000fe20000000000 */
[----:B------:R-:W-:-:S02]  /*54b0*/  FMNMX.FTZ R37, R68, R37, !PT ;  /* 0x0000002544257209 */ /* 0x000fc40007810000 */
[C---:B------:R-:W-:Y:S01]  /*54c0*/  ISETP.GT.AND P4, PT, R47.reuse, RZ, PT ;  /* 0x000000ff2f00720c */ /* 0x040fe20003f84270 */
[----:B------:R-:W1:Y:S01]  /*54d0*/  MUFU.TANH R35, R35 ;  /* 0x0000002300237308 */ /* 0x000e620000002400 */
[C---:B------:R-:W-:Y:S01]  /*54e0*/  ISETP.GT.AND P5, PT, R47.reuse, 0x1, PT ;  /* 0x000000012f00780c */ /* 0x040fe20003fa4270 */
[----:B------:R-:W4:Y:S01]  /*54f0*/  SHFL.BFLY PT, R72, R37, 0x2, 0x1f ;  /* 0x0c401f0025487f89 */ /* 0x000f2200000e0000 */
[----:B------:R-:W-:Y:S01]  /*5500*/  FSEL R81, R8, -INF , P4 ;  /* 0xff80000008517808 */ /* 0x000fe20002000000 */
[----:B------:R-:W-:Y:S01]  /*5510*/  QGMMA.64x96x32.F32.E4M3.E4M3 R88, R136, gdesc[UR4], R88, gsb0 ;  /* 0x0160000488587df3 */ /* 0x000fe20008000858 */
[----:B------:R-:W-:Y:S02]  /*5520*/  ISETP.GT.AND P4, PT, R47, 0x8, PT ;  /* 0x000000082f00780c */ /* 0x000fe40003f84270 */
[----:B------:R-:W-:Y:S01]  /*5530*/  FSEL R9, R9, -INF , P5 ;  /* 0xff80000009097808 */ /* 0x000fe20002800000 */
[----:B------:R-:W1:Y:S01]  /*5540*/  MUFU.TANH R38, R38 ;  /* 0x0000002600267308 */ /* 0x000e620000002400 */
[----:B------:R-:W-:-:S02]  /*5550*/  ISETP.GT.AND P5, PT, R47, 0x9, PT ;  /* 0x000000092f00780c */ /* 0x000fc40003fa4270 */
[----:B------:R-:W-:Y:S02]  /*5560*/  FSEL R12, R12, -INF , P4 ;  /* 0xff8000000c0c7808 */ /* 0x000fe40002000000 */
[----:B------:R-:W-:Y:S02]  /*5570*/  ISETP.GT.AND P4, PT, R47, 0x10, PT ;  /* 0x000000102f00780c */ /* 0x000fe40003f84270 */
[----:B------:R-:W-:Y:S01]  /*5580*/  FSEL R13, R13, -INF , P5 ;  /* 0xff8000000d0d7808 */ /* 0x000fe20002800000 */
[----:B------:R-:W1:Y:S01]  /*5590*/  MUFU.TANH R39, R39 ;  /* 0x0000002700277308 */ /* 0x000e620000002400 */
[C---:B------:R-:W-:Y:S02]  /*55a0*/  ISETP.GT.AND P5, PT, R47.reuse, 0x11, PT ;  /* 0x000000112f00780c */ /* 0x040fe40003fa4270 */
[----:B--2---:R-:W-:Y:S02]  /*55b0*/  FSEL R20, R20, -INF , P4 ;  /* 0xff80000014147808 */ /* 0x004fe40002000000 */
[----:B------:R-:W-:-:S02]  /*55c0*/  ISETP.GT.AND P4, PT, R47, 0x18, PT ;  /* 0x000000182f00780c */ /* 0x000fc40003f84270 */
[----:B---3--:R-:W-:Y:S01]  /*55d0*/  FSEL R21, R21, -INF , P5 ;  /* 0xff80000015157808 */ /* 0x008fe20002800000 */
[----:B------:R-:W2:Y:S01]  /*55e0*/  MUFU.TANH R43, R43 ;  /* 0x0000002b002b7308 */ /* 0x000ea20000002400 */
[----:B------:R-:W-:Y:S02]  /*55f0*/  ISETP.GT.AND P5, PT, R47, 0x19, PT ;  /* 0x000000192f00780c */ /* 0x000fe40003fa4270 */
[----:B----4-:R-:W-:Y:S01]  /*5600*/  FMNMX.FTZ R77, R37, R72, !PT ;  /* 0x00000048254d7209 */ /* 0x010fe20007810000 */
[----:B------:R-:W-:Y:S01]  /*5610*/  FMUL.FTZ R72, R0, R75 ;  /* 0x0000004b00487220 */ /* 0x000fe20000410000 */
[----:B------:R-:W-:Y:S01]  /*5620*/  FSEL R26, R26, -INF , P4 ;  /* 0xff8000001a1a7808 */ /* 0x000fe20002000000 */
[----:B------:R-:W-:Y:S01]  /*5630*/  FMUL.FTZ R75, R0, R82 ;  /* 0x00000052004b7220 */ /* 0x000fe20000410000 */
[----:B------:R-:W-:Y:S01]  /*5640*/  ISETP.GT.AND P4, PT, R47, 0x20, PT ;  /* 0x000000202f00780c */ /* 0x000fe20003f84270 */
[----:B------:R-:W3:Y:S01]  /*5650*/  SHFL.BFLY PT, R80, R77, 0x1, 0x1f ;  /* 0x0c201f004d507f89 */ /* 0x000ee200000e0000 */
[----:B-----5:R-:W-:Y:S01]  /*5660*/  FSEL R27, R27, -INF , P5 ;  /* 0xff8000001b1b7808 */ /* 0x020fe20002800000 */
[----:B------:R-:W4:Y:S01]  /*5670*/  MUFU.TANH R44, R44 ;  /* 0x0000002c002c7308 */ /* 0x000f220000002400 */
[----:B------:R-:W-:-:S02]  /*5680*/  ISETP.GT.AND P5, PT, R47, 0x21, PT ;  /* 0x000000212f00780c */ /* 0x000fc40003fa4270 */
[----:B0-----:R-:W-:Y:S02]  /*5690*/  FSEL R30, R30, -INF , P4 ;  /* 0xff8000001e1e7808 */ /* 0x001fe40002000000 */
[----:B------:R-:W-:Y:S02]  /*56a0*/  ISETP.GT.AND P4, PT, R47, 0x28, PT ;  /* 0x000000282f00780c */ /* 0x000fe40003f84270 */
[----:B-1----:R-:W-:Y:S01]  /*56b0*/  FSEL R31, R31, -INF , P5 ;  /* 0xff8000001f1f7808 */ /* 0x002fe20002800000 */
[----:B------:R-:W0:Y:S01]  /*56c0*/  MUFU.TANH R48, R48 ;  /* 0x0000003000307308 */ /* 0x000e220000002400 */
[C---:B------:R-:W-:Y:S02]  /*56d0*/  ISETP.GT.AND P5, PT, R47.reuse, 0x29, PT ;  /* 0x000000292f00780c */ /* 0x040fe40003fa4270 */
[----:B------:R-:W-:Y:S02]  /*56e0*/  FSEL R34, R34, -INF , P4 ;  /* 0xff80000022227808 */ /* 0x000fe40002000000 */
[----:B------:R-:W-:-:S02]  /*56f0*/  ISETP.GT.AND P4, PT, R47, 0x30, PT ;  /* 0x000000302f00780c */ /* 0x000fc40003f84270 */
[----:B------:R-:W-:Y:S01]  /*5700*/  FSEL R35, R35, -INF , P5 ;  /* 0xff80000023237808 */ /* 0x000fe20002800000 */
[----:B------:R-:W1:Y:S01]  /*5710*/  MUFU.TANH R50, R50 ;  /* 0x0000003200327308 */ /* 0x000e620000002400 */
[C---:B------:R-:W-:Y:S02]  /*5720*/  ISETP.GT.AND P5, PT, R47.reuse, 0x31, PT ;  /* 0x000000312f00780c */ /* 0x040fe40003fa4270 */
[----:B------:R-:W-:Y:S02]  /*5730*/  FSEL R38, R38, -INF , P4 ;  /* 0xff80000026267808 */ /* 0x000fe40002000000 */
[----:B------:R-:W-:Y:S02]  /*5740*/  ISETP.GT.AND P4, PT, R47, 0x38, PT ;  /* 0x000000382f00780c */ /* 0x000fe40003f84270 */
[----:B---3--:R-:W-:Y:S01]  /*5750*/  FMNMX.FTZ R37, R77, R80, !PT ;  /* 0x000000504d257209 */ /* 0x008fe20007810000 */
[----:B------:R-:W-:Y:S01]  /*5760*/  IMAD.U32 R80, RZ, RZ, UR10 ;  /* 0x0000000aff507e24 */ /* 0x000fe2000f8e00ff */
[----:B------:R-:W-:Y:S01]  /*5770*/  FSEL R39, R39, -INF , P5 ;  /* 0xff80000027277808 */ /* 0x000fe20002800000 */
[----:B------:R-:W3:Y:S01]  /*5780*/  MUFU.TANH R64, R64 ;  /* 0x0000004000407308 */ /* 0x000ee20000002400 */
[C---:B------:R-:W-:Y:S01]  /*5790*/  FSETP.NEU.FTZ.AND P3, PT, R37.reuse, -INF , PT ;  /* 0xff8000002500780b */ /* 0x040fe20003f7d000 */
[----:B------:R-:W-:-:S01]  /*57a0*/  FFMA.FTZ R77, R37, R80, -8 ;  /* 0xc1000000254d7423 */ /* 0x000fc20000010050 */
[----:B------:R-:W-:-:S02]  /*57b0*/  ISETP.GT.AND P5, PT, R47, 0x39, PT ;  /* 0x000000392f00780c */ /* 0x000fc40003fa4270 */
[----:B--2---:R-:W-:Y:S02]  /*57c0*/  FSEL R43, R43, -INF , P4 ;  /* 0xff8000002b2b7808 */ /* 0x004fe40002000000 */
[----:B------:R-:W-:Y:S01]  /*57d0*/  FSEL R77, R77, RZ, P3 ;  /* 0x000000ff4d4d7208 */ /* 0x000fe20001800000 */
[----:B------:R-:W2:Y:S01]  /*57e0*/  MUFU.TANH R63, R63 ;  /* 0x0000003f003f7308 */ /* 0x000ea20000002400 */
[----:B------:R-:W-:Y:S02]  /*57f0*/  ISETP.GT.AND P4, PT, R47, 0x40, PT ;  /* 0x000000402f00780c */ /* 0x000fe40003f84270 */
[----:B----4-:R-:W-:Y:S01]  /*5800*/  FSEL R44, R44, -INF , P5 ;  /* 0xff8000002c2c7808 */ /* 0x010fe20002800000 */
[----:B------:R-:W-:-:S01]  /*5810*/  FFMA.FTZ R8, R10, UR10, -R77 ;  /* 0x0000000a0a087c23 */ /* 0x000fc2000801084d */
[----:B------:R-:W-:Y:S01]  /*5820*/  FMNMX.FTZ R10, R81, R4, !PT ;  /* 0x00000004510a7209 */ /* 0x000fe20007810000 */
[----:B------:R-:W-:-:S01]  /*5830*/  FFMA.FTZ R54, R54, UR10, -R77 ;  /* 0x0000000a36367c23 */ /* 0x000fc2000801084d */
[----:B------:R-:W-:Y:S01]  /*5840*/  ISETP.GT.AND P5, PT, R47, 0x41, PT ;  /* 0x000000412f00780c */ /* 0x000fe20003fa4270 */
[----:B------:R-:W4:Y:S01]  /*5850*/  MUFU.TANH R66, R66 ;  /* 0x0000004200427308 */ /* 0x000f220000002400 */
[----:B------:R-:W-:Y:S01]  /*5860*/  FMNMX.FTZ R83, R9, R10, !PT ;  /* 0x0000000a09537209 */ /* 0x000fe20007810000 */
[--C-:B------:R-:W-:Y:S01]  /*5870*/  FFMA.FTZ R80, R46, UR10, -R77.reuse ;  /* 0x0000000a2e507c23 */ /* 0x100fe2000801084d */
[----:B0-----:R-:W-:Y:S01]  /*5880*/  FSEL R48, R48, -INF , P4 ;  /* 0xff80000030307808 */ /* 0x001fe20002000000 */
[--C-:B------:R-:W-:Y:S01]  /*5890*/  FFMA.FTZ R6, R6, UR10, -R77.reuse ;  /* 0x0000000a06067c23 */ /* 0x100fe2000801084d */
[----:B------:R-:W-:Y:S01]  /*58a0*/  FMNMX.FTZ R10, R12, R83, !PT ;  /* 0x000000530c0a7209 */ /* 0x000fe20007810000 */
[--C-:B------:R-:W-:Y:S01]  /*58b0*/  FFMA.FTZ R7, R7, UR10, -R77.reuse ;  /* 0x0000000a07077c23 */ /* 0x100fe2000801084d */
[----:B------:R-:W-:Y:S01]  /*58c0*/  ISETP.GT.AND P4, PT, R47, 0x48, PT ;  /* 0x000000482f00780c */ /* 0x000fe20003f84270 */
[----:B------:R-:W0:Y:S01]  /*58d0*/  MUFU.TANH R67, R67 ;  /* 0x0000004300437308 */ /* 0x000e220000002400 */
[----:B------:R-:W-:Y:S01]  /*58e0*/  FMNMX.FTZ R83, R13, R10, !PT ;  /* 0x0000000a0d537209 */ /* 0x000fe20007810000 */
[--C-:B------:R-:W-:Y:S01]  /*58f0*/  FFMA.FTZ R10, R14, UR10, -R77.reuse ;  /* 0x0000000a0e0a7c23 */ /* 0x100fe2000801084d */
[----:B-1----:R-:W-:Y:S01]  /*5900*/  FSEL R50, R50, -INF , P5 ;  /* 0xff80000032327808 */ /* 0x002fe20002800000 */
[--C-:B------:R-:W-:Y:S01]  /*5910*/  FFMA.FTZ R11, R11, UR10, -R77.reuse ;  /* 0x0000000a0b0b7c23 */ /* 0x100fe2000801084d */
[----:B------:R-:W-:Y:S01]  /*5920*/  FMNMX.FTZ R14, R20, R83, !PT ;  /* 0x00000053140e7209 */ /* 0x000fe20007810000 */
[--C-:B------:R-:W-:Y:S01]  /*5930*/  FFMA.FTZ R15, R15, UR10, -R77.reuse ;  /* 0x0000000a0f0f7c23 */ /* 0x100fe2000801084d */
[----:B------:R-:W-:Y:S01]  /*5940*/  ISETP.GT.AND P5, PT, R47, 0x49, PT ;  /* 0x000000492f00780c */ /* 0x000fe20003fa4270 */
[----:B------:R-:W1:Y:S01]  /*5950*/  MUFU.TANH R69, R69 ;  /* 0x0000004500457308 */ /* 0x000e620000002400 */
[----:B------:R-:W-:Y:S01]  /*5960*/  FMNMX.FTZ R83, R21, R14, !PT ;  /* 0x0000000e15537209 */ /* 0x000fe20007810000 */
[--C-:B------:R-:W-:Y:S01]  /*5970*/  FFMA.FTZ R25, R25, UR10, -R77.reuse ;  /* 0x0000000a19197c23 */ /* 0x100fe2000801084d */
[----:B---3--:R-:W-:Y:S01]  /*5980*/  FSEL R64, R64, -INF , P4 ;  /* 0xff80000040407808 */ /* 0x008fe20002000000 */
[--C-:B------:R-:W-:Y:S01]  /*5990*/  FFMA.FTZ R29, R29, UR10, -R77.reuse ;  /* 0x0000000a1d1d7c23 */ /* 0x100fe2000801084d */
[----:B------:R-:W-:Y:S01]  /*59a0*/  FMNMX.FTZ R14, R26, R83, !PT ;  /* 0x000000531a0e7209 */ /* 0x000fe20007810000 */
[--C-:B------:R-:W-:Y:S01]  /*59b0*/  FFMA.FTZ R33, R33, UR10, -R77.reuse ;  /* 0x0000000a21217c23 */ /* 0x100fe2000801084d */
[----:B------:R-:W-:Y:S01]  /*59c0*/  ISETP.GT.AND P4, PT, R47, 0x50, PT ;  /* 0x000000502f00780c */ /* 0x000fe20003f84270 */
[----:B------:R-:W3:Y:S01]  /*59d0*/  MUFU.TANH R70, R70 ;  /* 0x0000004600467308 */ /* 0x000ee20000002400 */
[----:B------:R-:W-:Y:S01]  /*59e0*/  FMNMX.FTZ R83, R27, R14, !PT ;  /* 0x0000000e1b537209 */ /* 0x000fe20007810000 */
[--C-:B------:R-:W-:Y:S01]  /*59f0*/  FFMA.FTZ R14, R24, UR10, -R77.reuse ;  /* 0x0000000a180e7c23 */ /* 0x100fe2000801084d */
[----:B--2---:R-:W-:Y:S01]  /*5a00*/  FSEL R63, R63, -INF , P5 ;  /* 0xff8000003f3f7808 */ /* 0x004fe20002800000 */
[--C-:B------:R-:W-:Y:S01]  /*5a10*/  FFMA.FTZ R40, R40, UR10, -R77.reuse ;  /* 0x0000000a28287c23 */ /* 0x100fe2000801084d */
[----:B------:R-:W-:Y:S01]  /*5a20*/  FMNMX.FTZ R24, R30, R83, !PT ;  /* 0x000000531e187209 */ /* 0x000fe20007810000 */
[--C-:B------:R-:W-:Y:S01]  /*5a30*/  FFMA.FTZ R41, R41, UR10, -R77.reuse ;  /* 0x0000000a29297c23 */ /* 0x100fe2000801084d */
[----:B------:R-:W-:Y:S01]  /*5a40*/  ISETP.GT.AND P5, PT, R47, 0x51, PT ;  /* 0x000000512f00780c */ /* 0x000fe20003fa4270 */
[----:B------:R-:W-:Y:S01]  /*5a50*/  MUFU.TANH R71, R71 ;  /* 0x0000004700477308 */ /* 0x000fe20000002400 */
[----:B------:R-:W-:Y:S01]  /*5a60*/  FMNMX.FTZ R83, R31, R24, !PT ;  /* 0x000000181f537209 */ /* 0x000fe20007810000 */
[--C-:B------:R-:W-:Y:S01]  /*5a70*/  FFMA.FTZ R52, R52, UR10, -R77.reuse ;  /* 0x0000000a34347c23 */ /* 0x100fe2000801084d */
[----:B----4-:R-:W-:Y:S01]  /*5a80*/  FSEL R66, R66, -INF , P4 ;  /* 0xff80000042427808 */ /* 0x010fe20002000000 */
[--C-:B------:R-:W-:Y:S01]  /*5a90*/  FFMA.FTZ R49, R49, UR10, -R77.reuse ;  /* 0x0000000a31317c23 */ /* 0x100fe2000801084d */
[----:B------:R-:W-:Y:S01]  /*5aa0*/  FMNMX.FTZ R24, R34, R83, !PT ;  /* 0x0000005322187209 */ /* 0x000fe20007810000 */
[--C-:B------:R-:W-:Y:S01]  /*5ab0*/  FFMA.FTZ R68, R68, UR10, -R77.reuse ;  /* 0x0000000a44447c23 */ /* 0x100fe2000801084d */
[----:B------:R-:W-:Y:S01]  /*5ac0*/  ISETP.GT.AND P4, PT, R47, 0x58, PT ;  /* 0x000000582f00780c */ /* 0x000fe20003f84270 */
[----:B------:R-:W2:Y:S01]  /*5ad0*/  MUFU.TANH R72, R72 ;  /* 0x0000004800487308 */ /* 0x000ea20000002400 */
[----:B------:R-:W-:Y:S01]  /*5ae0*/  FMNMX.FTZ R83, R35, R24, !PT ;  /* 0x0000001823537209 */ /* 0x000fe20007810000 */
[----:B------:R-:W-:Y:S01]  /*5af0*/  FFMA.FTZ R24, R28, UR10, -R77 ;  /* 0x0000000a1c187c23 */ /* 0x000fe2000801084d */
[----:B0-----:R-:W-:Y:S01]  /*5b00*/  FSEL R67, R67, -INF , P5 ;  /* 0xff80000043437808 */ /* 0x001fe20002800000 */
[----:B------:R-:W-:-:S02]  /*5b10*/  WARPGROUP.DEPBAR.LE gsb0, 0x0 ;  /* 0x00008000000079c5 */ /* 0x000fc40000010000 */
[----:B------:R-:W-:Y:S02]  /*5b20*/  FMNMX.FTZ R28, R38, R83, !PT ;  /* 0x00000053261c7209 */ /* 0x000fe40007810000 */
[----:B------:R-:W-:Y:S01]  /*5b30*/  MUFU.TANH R73, R73 ;  /* 0x0000004900497308 */ /* 0x000fe20000002400 */
[----:B------:R-:W-:Y:S02]  /*5b40*/  ISETP.GT.AND P5, PT, R47, 0x59, PT ;  /* 0x000000592f00780c */ /* 0x000fe40003fa4270 */
[----:B------:R-:W-:Y:S02]  /*5b50*/  FMNMX.FTZ R28, R39, R28, !PT ;  /* 0x0000001c271c7209 */ /* 0x000fe40007810000 */
[----:B-1----:R-:W-:Y:S02]  /*5b60*/  FSEL R69, R69, -INF , P4 ;  /* 0xff80000045457808 */ /* 0x002fe40002000000 */
[----:B------:R-:W-:Y:S01]  /*5b70*/  FMNMX.FTZ R83, R43, R28, !PT ;  /* 0x0000001c2b537209 */ /* 0x000fe20007810000 */
[----:B------:R-:W-:-:S01]  /*5b80*/  FFMA.FTZ R28, R32, UR10, -R77 ;  /* 0x0000000a201c7c23 */ /* 0x000fc2000801084d */
[----:B------:R-:W0:Y:S01]  /*5b90*/  MUFU.TANH R74, R74 ;  /* 0x0000004a004a7308 */ /* 0x000e220000002400 */
[----:B------:R-:W-:-:S02]  /*5ba0*/  ISETP.GT.AND P4, PT, R47, 0x60, PT ;  /* 0x000000602f00780c */ /* 0x000fc40003f84270 */
[----:B------:R-:W-:Y:S02]  /*5bb0*/  FMNMX.FTZ R83, R44, R83, !PT ;  /* 0x000000532c537209 */ /* 0x000fe40007810000 */
[----:B---3--:R-:W-:Y:S02]  /*5bc0*/  FSEL R70, R70, -INF , P5 ;  /* 0xff80000046467808 */ /* 0x008fe40002800000 */
[----:B------:R-:W-:Y:S01]  /*5bd0*/  FMNMX.FTZ R83, R48, R83, !PT ;  /* 0x0000005330537209 */ /* 0x000fe20007810000 */
[----:B------:R-:W1:Y:S01]  /*5be0*/  MUFU.TANH R75, R75 ;  /* 0x0000004b004b7308 */ /* 0x000e620000002400 */
[----:B------:R-:W-:Y:S02]  /*5bf0*/  ISETP.GT.AND P5, PT, R47, 0x61, PT ;  /* 0x000000612f00780c */ /* 0x000fe40003fa4270 */
[----:B------:R-:W-:Y:S02]  /*5c00*/  FMNMX.FTZ R83, R50, R83, !PT ;  /* 0x0000005332537209 */ /* 0x000fe40007810000 */
[----:B--2---:R-:W-:-:S02]  /*5c10*/  FSEL R72, R72, -INF , P5 ;  /* 0xff80000048487808 */ /* 0x004fc40002800000 */
[----:B------:R-:W-:Y:S01]  /*5c20*/  FMNMX.FTZ R32, R64, R83, !PT ;  /* 0x0000005340207209 */ /* 0x000fe20007810000 */
[----:B------:R-:W2:Y:S01]  /*5c30*/  MUFU.TANH R76, R76 ;  /* 0x0000004c004c7308 */ /* 0x000ea20000002400 */
[----:B------:R-:W-:Y:S02]  /*5c40*/  ISETP.GT.AND P5, PT, R47, 0x69, PT ;  /* 0x000000692f00780c */ /* 0x000fe40003fa4270 */
[----:B------:R-:W-:Y:S01]  /*5c50*/  FMNMX.FTZ R83, R63, R32, !PT ;  /* 0x000000203f537209 */ /* 0x000fe20007810000 */
[----:B------:R-:W-:-:S01]  /*5c60*/  FFMA.FTZ R32, R36, UR10, -R77 ;  /* 0x0000000a24207c23 */ /* 0x000fc2000801084d */
[----:B0-----:R-:W-:Y:S02]  /*5c70*/  FSEL R74, R74, -INF , P5 ;  /* 0xff8000004a4a7808 */ /* 0x001fe40002800000 */
[----:B------:R-:W-:Y:S01]  /*5c80*/  FMNMX.FTZ R36, R66, R83, !PT ;  /* 0x0000005342247209 */ /* 0x000fe20007810000 */
[----:B------:R-:W0:Y:S01]  /*5c90*/  MUFU.TANH R78, R78 ;  /* 0x0000004e004e7308 */ /* 0x000e220000002400 */
[----:B------:R-:W-:-:S02]  /*5ca0*/  ISETP.GT.AND P5, PT, R47, 0x71, PT ;  /* 0x000000712f00780c */ /* 0x000fc40003fa4270 */
[----:B------:R-:W-:Y:S02]  /*5cb0*/  FMNMX.FTZ R36, R67, R36, !PT ;  /* 0x0000002443247209 */ /* 0x000fe40007810000 */
[----:B------:R-:W-:Y:S02]  /*5cc0*/  FSEL R82, R37, RZ, P3 ;  /* 0x000000ff25527208 */ /* 0x000fe40001800000 */
[----:B------:R-:W-:Y:S01]  /*5cd0*/  FMNMX.FTZ R83, R69, R36, !PT ;  /* 0x0000002445537209 */ /* 0x000fe20007810000 */
[----:B------:R-:W3:Y:S01]  /*5ce0*/  MUFU.TANH R79, R79 ;  /* 0x0000004f004f7308 */ /* 0x000ee20000002400 */
[----:B------:R-:W-:Y:S01]  /*5cf0*/  FSEL R36, R71, -INF , P4 ;  /* 0xff80000047247808 */ /* 0x000fe20002000000 */
[----:B------:R-:W-:Y:S01]  /*5d00*/  FADD.FTZ R82, -R82, R5 ;  /* 0x0000000552527221 */ /* 0x000fe20000010100 */
[----:B------:R-:W-:Y:S02]  /*5d10*/  FMNMX.FTZ R83, R70, R83, !PT ;  /* 0x0000005346537209 */ /* 0x000fe40007810000 */
[----:B------:R-:W-:-:S02]  /*5d20*/  ISETP.GT.AND P4, PT, R47, 0x68, PT ;  /* 0x000000682f00780c */ /* 0x000fc40003f84270 */
[----:B------:R-:W-:Y:S01]  /*5d30*/  FMNMX.FTZ R83, R36, R83, !PT ;  /* 0x0000005324537209 */ /* 0x000fe20007810000 */
[----:B------:R4:W-:Y:S01]  /*5d40*/  MUFU.EX2 R71, R54 ;  /* 0x0000003600477308 */ /* 0x0009e20000000800 */
[----:B------:R-:W-:Y:S02]  /*5d50*/  FSEL R73, R73, -INF , P4 ;  /* 0xff80000049497808 */ /* 0x000fe40002000000 */
[----:B------:R-:W-:Y:S02]  /*5d60*/  FMNMX.FTZ R42, R72, R83, !PT ;  /* 0x00000053482a7209 */ /* 0x000fe40007810000 */
[----:B------:R-:W-:Y:S02]  /*5d70*/  ISETP.GT.AND P4, PT, R47, 0x70, PT ;  /* 0x000000702f00780c */ /* 0x000fe40003f84270 */
[----:B------:R-:W-:Y:S01]  /*5d80*/  FMNMX.FTZ R83, R73, R42, !PT ;  /* 0x0000002a49537209 */ /* 0x000fe20007810000 */
[----:B------:R-:W-:Y:S01]  /*5d90*/  MUFU.EX2 R6, R6 ;  /* 0x0000000600067308 */ /* 0x000fe20000000800 */
[----:B-1----:R-:W-:Y:S01]  /*5da0*/  FSEL R75, R75, -INF , P4 ;  /* 0xff8000004b4b7808 */ /* 0x002fe20002000000 */
[----:B----4-:R-:W-:Y:S01]  /*5db0*/  FFMA.FTZ R54, R45, UR10, -R77 ;  /* 0x0000000a2d367c23 */ /* 0x010fe2000801084d */
[----:B------:R-:W-:-:S02]  /*5dc0*/  FMNMX.FTZ R42, R74, R83, !PT ;  /* 0x000000534a2a7209 */ /* 0x000fc40007810000 */
[----:B------:R-:W-:Y:S02]  /*5dd0*/  ISETP.GT.AND P4, PT, R47, 0x78, PT ;  /* 0x000000782f00780c */ /* 0x000fe40003f84270 */
[----:B--2---:R-:W-:Y:S01]  /*5de0*/  FSEL R76, R76, -INF , P5 ;  /* 0xff8000004c4c7808 */ /* 0x004fe20002800000 */
[----:B------:R-:W-:Y:S01]  /*5df0*/  MUFU.EX2 R7, R7 ;  /* 0x0000000700077308 */ /* 0x000fe20000000800 */
[----:B------:R-:W-:Y:S02]  /*5e00*/  FMNMX.FTZ R45, R75, R42, !PT ;  /* 0x0000002a4b2d7209 */ /* 0x000fe40007810000 */
[----:B------:R-:W-:Y:S01]  /*5e10*/  ISETP.GT.AND P5, PT, R47, 0x79, PT ;  /* 0x000000792f00780c */ /* 0x000fe20003fa4270 */
[----:B------:R-:W-:-:S01]  /*5e20*/  FFMA.FTZ R47, R51, UR10, -R77 ;  /* 0x0000000a332f7c23 */ /* 0x000fc2000801084d */
[----:B0-----:R-:W-:Y:S01]  /*5e30*/  FSEL R78, R78, -INF , P4 ;  /* 0xff8000004e4e7808 */ /* 0x001fe20002000000 */
[----:B------:R-:W-:-:S01]  /*5e40*/  FFMA.FTZ R51, R53, UR10, -R77 ;  /* 0x0000000a35337c23 */ /* 0x000fc2000801084d */
[----:B------:R-:W-:Y:S01]  /*5e50*/  FMNMX.FTZ R45, R76, R45, !PT ;  /* 0x0000002d4c2d7209 */ /* 0x000fe20007810000 */
[----:B------:R-:W-:-:S01]  /*5e60*/  FFMA.FTZ R53, R56, UR10, -R77 ;  /* 0x0000000a38357c23 */ /* 0x000fc2000801084d */
[----:B---3--:R-:W-:Y:S01]  /*5e70*/  FSEL R79, R79, -INF , P5 ;  /* 0xff8000004f4f7808 */ /* 0x008fe20002800000 */
[----:B------:R-:W-:-:S01]  /*5e80*/  FFMA.FTZ R56, R57, UR10, -R77 ;  /* 0x0000000a39387c23 */ /* 0x000fc2000801084d */
[----:B------:R-:W-:Y:S01]  /*5e90*/  FMNMX.FTZ R46, R78, R45, !PT ;  /* 0x0000002d4e2e7209 */ /* 0x000fe20007810000 */
[----:B------:R-:W-:-:S01]  /*5ea0*/  FFMA.FTZ R57, R60, UR10, -R77 ;  /* 0x0000000a3c397c23 */ /* 0x000fc2000801084d */
[--C-:B------:R-:W-:Y:S01]  /*5eb0*/  FFMA.FTZ R60, R61, UR10, -R77.reuse ;  /* 0x0000000a3d3c7c23 */ /* 0x100fe2000801084d */
[----:B------:R-:W-:Y:S01]  /*5ec0*/  IMAD.U32 R61, RZ, RZ, UR10 ;  /* 0x0000000aff3d7e24 */ /* 0x000fe2000f8e00ff */
[----:B------:R-:W-:Y:S01]  /*5ed0*/  FMNMX.FTZ R46, R79, R46, !PT ;  /* 0x0000002e4f2e7209 */ /* 0x000fe20007810000 */
[----:B------:R-:W-:Y:S04]  /*5ee0*/  MUFU.EX2 R45, R80 ;  /* 0x00000050002d7308 */ /* 0x000fe80000000800 */
[----:B------:R-:W0:Y:S04]  /*5ef0*/  SHFL.BFLY PT, R83, R46, 0x2, 0x1f ;  /* 0x0c401f002e537f89 */ /* 0x000e2800000e0000 */
[----:B------:R1:W-:Y:S08]  /*5f00*/  MUFU.EX2 R42, R54 ;  /* 0x00000036002a7308 */ /* 0x0003f00000000800 */
[----:B------:R-:W-:Y:S01]  /*5f10*/  MUFU.EX2 R8, R8 ;  /* 0x0000000800087308 */ /* 0x000fe20000000800 */
[----:B-1----:R-:W-:-:S01]  /*5f20*/  FFMA.FTZ R54, R55, UR10, -R77 ;  /* 0x0000000a37367c23 */ /* 0x002fc2000801084d */
[--C-:B------:R-:W-:Y:S01]  /*5f30*/  FFMA.FTZ R55, R58, UR10, -R77.reuse ;  /* 0x0000000a3a377c23 */ /* 0x100fe2000801084d */
[----:B------:R-:W-:-:S01]  /*5f40*/  FFMA.FTZ R58, R59, UR10, -R77 ;  /* 0x0000000a3b3a7c23 */ /* 0x000fc2000801084d */
[--C-:B------:R-:W-:Y:S01]  /*5f50*/  FFMA.FTZ R59, R62, UR10, -R77.reuse ;  /* 0x0000000a3e3b7c23 */ /* 0x100fe2000801084d */
[----:B------:R-:W-:-:S03]  /*5f60*/  FFMA.FTZ R62, R65, UR10, -R77 ;  /* 0x0000000a413e7c23 */ /* 0x000fc6000801084d */
        /* <DEDUP_REMOVED lines=21> */
[----:B------:R-:W-:-:S01]  /*60c0*/  FFMA.FTZ R27, R30, UR10, -R61 ;  /* 0x0000000a1e1b7c23 */ /* 0x000fc2000801083d */
[--C-:B------:R-:W-:Y:S01]  /*60d0*/  FFMA.FTZ R30, R31, UR10, -R61.reuse ;  /* 0x0000000a1f1e7c23 */ /* 0x100fe2000801083d */
[----:B------:R-:W-:-:S01]  /*60e0*/  FFMA.FTZ R31, R34, UR10, -R61 ;  /* 0x0000000a221f7c23 */ /* 0x000fc2000801083d */
[----:B------:R-:W-:Y:S01]  /*60f0*/  FFMA.FTZ R34, R35, UR10, -R61 ;  /* 0x0000000a23227c23 */ /* 0x000fe2000801083d */
[----:B------:R-:W-:-:S01]  /*6100*/  FADD.FTZ R43, -R43, R4 ;  /* 0x000000042b2b7221 */ /* 0x000fc20000010100 */
[--C-:B------:R-:W-:Y:S01]  /*6110*/  FFMA.FTZ R35, R38, UR10, -R61.reuse ;  /* 0x0000000a26237c23 */ /* 0x100fe2000801083d */
[----:B------:R-:W-:-:S01]  /*6120*/  FFMA.FTZ R38, R39, UR10, -R61 ;  /* 0x0000000a27267c23 */ /* 0x000fc2000801083d */
[----:B------:R-:W-:Y:S01]  /*6130*/  FMUL.FTZ R39, R82, UR10 ;  /* 0x0000000a52277c20 */ /* 0x000fe20008410000 */
        /* <DEDUP_REMOVED lines=10> */
[----:B------:R-:W0:Y:S08]  /*61e0*/  MUFU.EX2 R39, R39 ;  /* 0x0000002700277308 */ /* 0x000e300000000800 */
[----:B------:R-:W-:Y:S08]  /*61f0*/  MUFU.EX2 R65, R65 ;  /* 0x0000004100417308 */ /* 0x000ff00000000800 */
[----:B------:R-:W1:Y:S01]  /*6200*/  MUFU.EX2 R4, R4 ;  /* 0x0000000400047308 */ /* 0x000e620000000800 */
[----:B0-----:R-:W-:-:S04]  /*6210*/  FFMA.FTZ R64, R39, R3, R6 ;  /* 0x0000000327407223 */ /* 0x001fc80000010006 */
[----:B------:R-:W-:-:S03]  /*6220*/  FADD.FTZ R77, R7, R64 ;  /* 0x00000040074d7221 */ /* 0x000fc60000010000 */
[----:B------:R-:W0:Y:S01]  /*6230*/  MUFU.EX2 R9, R9 ;  /* 0x0000000900097308 */ /* 0x000e220000000800 */
[----:B------:R-:W-:-:S04]  /*6240*/  FADD.FTZ R64, R8, R77 ;  /* 0x0000004d08407221 */ /* 0x000fc80000010000 */
[----:B------:R-:W-:Y:S01]  /*6250*/  FADD.FTZ R77, R11, R64 ;  /* 0x000000400b4d7221 */ /* 0x000fe20000010000 */
[----:B------:R-:W-:-:S02]  /*6260*/  FFMA.FTZ R64, R66, UR10, -R61 ;  /* 0x0000000a42407c23 */ /* 0x000fc4000801083d */
[----:B------:R-:W2:Y:S01]  /*6270*/  MUFU.EX2 R12, R12 ;  /* 0x0000000c000c7308 */ /* 0x000ea20000000800 */
[----:B-1----:R-:W-:-:S01]  /*6280*/  FFMA.FTZ R3, R4, R2, R65 ;  /* 0x0000000204037223 */ /* 0x002fc20000010041 */
[----:B------:R-:W-:-:S03]  /*6290*/  FADD.FTZ R66, R10, R77 ;  /* 0x0000004d0a427221 */ /* 0x000fc60000010000 */
[----:B------:R-:W-:Y:S01]  /*62a0*/  FADD.FTZ R2, R80, R3 ;  /* 0x0000000350027221 */ /* 0x000fe20000010000 */
[----:B------:R-:W-:-:S02]  /*62b0*/  FADD.FTZ R77, R15, R66 ;  /* 0x000000420f4d7221 */ /* 0x000fc40000010000 */
[----:B------:R-:W1:Y:S01]  /*62c0*/  MUFU.EX2 R13, R13 ;  /* 0x0000000d000d7308 */ /* 0x000e620000000800 */
[----:B0-----:R-:W-:-:S01]  /*62d0*/  FADD.FTZ R3, R9, R2 ;  /* 0x0000000209037221 */ /* 0x001fc20000010000 */
[----:B------:R-:W-:-:S04]  /*62e0*/  FADD.FTZ R66, R14, R77 ;  /* 0x0000004d0e427221 */ /* 0x000fc80000010000 */
[----:B------:R-:W-:Y:S01]  /*62f0*/  FADD.FTZ R77, R25, R66 ;  /* 0x00000042194d7221 */ /* 0x000fe20000010000 */
[----:B------:R-:W-:-:S01]  /*6300*/  FFMA.FTZ R66, R69, UR10, -R61 ;  /* 0x0000000a45427c23 */ /* 0x000fc2000801083d */
[----:B------:R-:W0:Y:S01]  /*6310*/  MUFU.EX2 R20, R20 ;  /* 0x0000001400147308 */ /* 0x000e220000000800 */
[----:B--2---:R-:W-:-:S01]  /*6320*/  FADD.FTZ R2, R12, R3 ;  /* 0x000000030c027221 */ /* 0x004fc20000010000 */
[----:B------:R-:W-:Y:S01]  /*6330*/  FADD.FTZ R82, R24, R77 ;  /* 0x0000004d18527221 */ /* 0x000fe20000010000 */
        /* <DEDUP_REMOVED lines=38> */
[----:B------:R-:W-:-:S02]  /*65a0*/  FFMA.FTZ R73, R74, UR10, -R61 ;  /* 0x0000000a4a497c23 */ /* 0x000fc4000801083d */
[----:B------:R-:W-:-:S03]  /*65b0*/  FADD.FTZ R72, R42, R81 ;  /* 0x000000512a487221 */ /* 0x000fc60000010000 */
        /* <DEDUP_REMOVED lines=71> */
.L_x_10056:
[----:B------:R-:W-:Y:S01]  /*6a30*/  UISETP.GT.AND UP1, UPT, UR18, UR17, UPT ;  /* 0x000000111200728c */ /* 0x000fe2000bf24270 */
[----:B------:R-:W-:Y:S01]  /*6a40*/  F2FP.SATFINITE.E4M3.F32.PACK_AB_MERGE_C R5, R44, R5, RZ ;  /* 0x000000052c05723e */ /* 0x000fe200048070ff */
[----:B------:R-:W-:Y:S01]  /*6a50*/  UIADD3 UR6, UR14, 0x19c60, URZ ;  /* 0x00019c600e067890 */ /* 0x000fe2000fffe03f */
[----:B------:R-:W-:Y:S01]  /*6a60*/  F2FP.SATFINITE.E4M3.F32.PACK_AB_MERGE_C R8, R11, R8, RZ ;  /* 0x000000080b08723e */ /* 0x000fe200048070ff */
[----:B------:R-:W-:Y:S01]  /*6a70*/  UIADD3 UR18, UR18, -0x1, URZ ;  /* 0xffffffff12127890 */ /* 0x000fe2000fffe03f */
[----:B------:R-:W-:Y:S01]  /*6a80*/  F2FP.SATFINITE.E4M3.F32.PACK_AB_MERGE_C R9, R12, R9, RZ ;  /* 0x000000090c09723e */ /* 0x000fe200048070ff */
[----:B------:R-:W-:Y:S01]  /*6a90*/  UPRMT UR6, UR44, 0x654, UR6 ;  /* 0x000006542c067896 */ /* 0x000fe20008000006 */
[----:B------:R-:W-:Y:S01]  /*6aa0*/  PLOP3.LUT P3, PT, PT, PT, UP1, 0x80, 0x0 ;  /* 0x000000000000781c */ /* 0x000fe20003f6f018 */
        /* <DEDUP_REMOVED lines=83> */
.L_x_10047:
[----:B------:R-:W-:-:S13]  /*6fe0*/  ISETP.LE.AND P2, PT, RZ, UR18, PT ;  /* 0x00000012ff007c0c */ /* 0x000fda000bf43270 */
[----:B------:R-:W-:Y:S05]  /*6ff0*/  @!P2 BRA `(.L_x_10058) ;  /* 0x0000002000f4a947 */ /* 0x000fea0003800000 */
[----:B------:R-:W-:Y:S01]  /*7000*/  IMAD.MOV.U32 R5, RZ, RZ, R46 ;  /* 0x000000ffff057224 */ /* 0x000fe200078e002e */
[----:B------:R-:W-:Y:S01]  /*7010*/  UMOV UR19, UR37 ;  /* 0x0000002500137c82 */ /* 0x000fe20008000000 */
[----:B------:R-:W-:Y:S01]  /*7020*/  IMAD.MOV.U32 R4, RZ, RZ, R37 ;  /* 0x000000ffff047224 */ /* 0x000fe200078e0025 */
[----:B------:R-:W-:Y:S01]  /*7030*/  UMOV UR20, UR38 ;  /* 0x0000002600147c82 */ /* 0x000fe20008000000 */
[----:B------:R-:W-:-:S05]  /*7040*/  ULDC UR17, c[0x0][0x988] ;  /* 0x0002620000117ab9 */ /* 0x000fca0000000800 */
.L_x_10068:
[----:B------:R-:W-:-:S04]  /*7050*/  UIADD3 UR6, UR20, 0x1, URZ ;  /* 0x0000000114067890 */ /* 0x000fc8000fffe03f */
[----:B------:R-:W-:-:S04]  /*7060*/  UISETP.NE.AND UP0, UPT, UR6, 0x2, UPT ;  /* 0x000000020600788c */ /* 0x000fc8000bf05270 */
[----:B------:R-:W-:Y:S02]  /*7070*/  USEL UR37, URZ, 0x1, UP0 ;  /* 0x000000013f257887 */ /* 0x000fe40008000000 */
[----:B------:R-:W-:Y:S02]  /*7080*/  USEL UR38, UR6, URZ, UP0 ;  /* 0x0000003f06267287 */ /* 0x000fe40008000000 */
[----:B------:R-:W-:Y:S01]  /*7090*/  ULOP3.LUT UR37, UR19, UR37, URZ, 0x3c, !UPT ;  /* 0x0000002513257292 */ /* 0x000fe2000f8e3c3f */
[----:B------:R-:W-:Y:S11]  /*70a0*/  @!P0 BRA `(.L_x_10059) ;  /* 0x0000000000048947 */ /* 0x000ff60003800000 */
[----:B------:R-:W-:Y:S01]  /*70b0*/  BPT.TRAP 0x1 ;  /* 0x000000040000795c */ /* 0x000fe20000300000 */
.L_x_10059:
[----:B------:R-:W-:Y:S01]  /*70c0*/  ULEA UR6, UR38, UR45, 0x3 ;  /* 0x0000002d26067291 */ /* 0x000fe2000f8e183f */
[----:B------:R-:W-:-:S05]  /*70d0*/  IMAD.U32 R6, RZ, RZ, UR37 ;  /* 0x00000025ff067e24 */ /* 0x000fca000f8e00ff */
[----:B------:R-:W-:-:S04]  /*70e0*/  SHF.L.U32 R6, R6, 0x1f, RZ ;  /* 0x0000001f06067819 */ /* 0x000fc800000006ff */
[----:B------:R0:W1:Y:S01]  /*70f0*/  SYNCS.PHASECHK.TRANS64.TRYWAIT P2, [UR6+0x19c30], R6 ;  /* 0x019c3006ff0075a7 */ /* 0x0000620008040146 */
[----:B------:R-:W-:Y:S05]  /*7100*/  @!P0 BRA `(.L_x_10060) ;  /* 0x0000000000048947 */ /* 0x000fea0003800000 */
[----:B------:R-:W-:Y:S01]  /*7110*/  BPT.TRAP 0x1 ;  /* 0x000000040000795c */ /* 0x000fe20000300000 */
.L_x_10060:
[----:B-1----:R-:W-:Y:S05]  /*7120*/  @P2 BRA `(.L_x_10061) ;  /* 0x0000000000082947 */ /* 0x002fea0003800000 */
[----:B------:R-:W1:Y:S02]  /*7130*/  SYNCS.PHASECHK.TRANS64.TRYWAIT P2, [UR6+0x19c30], R6 ;  /* 0x019c3006ff0075a7 */ /* 0x000e640008040146 */
[----:B-1----:R-:W-:Y:S05]  /*7140*/  @!P2 BRA `(.L_x_10062) ;  /* 0x00000088009ca947 */ /* 0x002fea0003800000 */
.L_x_10061:
        /* <DEDUP_REMOVED lines=17> */
.L_x_10063:
[----:B------:R-:W-:Y:S01]  /*7260*/  ULEA UR14, UR20, UR45, 0x3 ;  /* 0x0000002d140e7291 */ /* 0x000fe2000f8e183f */
[----:B01----:R-:W-:-:S05]  /*7270*/  IMAD.U32 R6, RZ, RZ, UR19 ;  /* 0x00000013ff067e24 */ /* 0x003fca000f8e00ff */
[----:B------:R-:W-:-:S04]  /*7280*/  SHF.L.U32 R6, R6, 0x1f, RZ ;  /* 0x0000001f06067819 */ /* 0x000fc800000006ff */
[----:B------:R0:W1:Y:S01]  /*7290*/  SYNCS.PHASECHK.TRANS64.TRYWAIT P2, [UR14+0x19c50], R6 ;  /* 0x019c5006ff0075a7 */ /* 0x000062000804014e */
[----:B------:R-:W-:Y:S05]  /*72a0*/  @!P0 BRA `(.L_x_10064) ;  /* 0x0000000000048947 */ /* 0x000fea0003800000 */
[----:B------:R-:W-:Y:S01]  /*72b0*/  BPT.TRAP 0x1 ;  /* 0x000000040000795c */ /* 0x000fe20000300000 */
.L_x_10064:
[----:B-1----:R-:W-:Y:S05]  /*72c0*/  @P2 BRA `(.L_x_10065) ;  /* 0x0000000000082947 */ /* 0x002fea0003800000 */
[----:B------:R-:W1:Y:S02]  /*72d0*/  SYNCS.PHASECHK.TRANS64.TRYWAIT P2, [UR14+0x19c50], R6 ;  /* 0x019c5006ff0075a7 */ /* 0x000e64000804014e */
[----:B-1----:R-:W-:Y:S05]  /*72e0*/  @!P2 BRA `(.L_x_10066) ;  /* 0x00000088004ca947 */ /* 0x002fea0003800000 */
.L_x_10065:
        /* <DEDUP_REMOVED lines=25> */
[----:B0-----:R-:W-:Y:S01]  /*7480*/  FMNMX.FTZ R37, R7, R4, !PT ;  /* 0x0000000407257209 */ /* 0x001fe20007810000 */
[----:B------:R-:W-:Y:S01]  /*7490*/  QGMMA.64x96x32.F32.E4M3.E4M3 R88, R148, gdesc[UR4], R88, gsb0 ;  /* 0x0160000494587df3 */ /* 0x000fe20008000858 */
        /* <DEDUP_REMOVED lines=49> */
[----:B------:R-:W-:Y:S01]  /*77b0*/  FMUL.FTZ R65, R0, R75 ;  /* 0x0000004b00417220 */ /* 0x000fe20000410000 */
[----:B------:R-:W-:-:S02]  /*77c0*/  UIADD3 UR6, UR11, 0x2, URZ ;  /* 0x000000020b067890 */ /* 0x000fc4000fffe03f */
        /* <DEDUP_REMOVED lines=24> */
[----:B------:R-:W-:Y:S01]  /*7950*/  QGMMA.64x96x32.F32.E4M3.E4M3 R88, R144, gdesc[UR4], R88, gsb0 ;  /* 0x0160000490587df3 */ /* 0x000fe20008000858 */
[----:B------:R-:W-:Y:S01]  /*7960*/  FMUL.FTZ R68, R0, R78 ;  /* 0x0000004e00447220 */ /* 0x000fe20000410000 */
[----:B------:R-:W-:Y:S01]  /*7970*/  UIADD3 UR6, UR11, 0x4, URZ ;  /* 0x000000040b067890 */ /* 0x000fe2000fffe03f */
[----:B------:R-:W-:-:S03]  /*7980*/  UMOV UR7, 0x40000040 ;  /* 0x4000004000077882 */ /* 0x000fc60000000000 */
        /* <DEDUP_REMOVED lines=119> */
[----:B0-----:R-:W-:Y:S01]  /*8100*/  FMNMX.FTZ R37, R80, R37, !PT ;  /* 0x0000002550257209 */ /* 0x001fe20007810000 */
[----:B------:R-:W-:Y:S01]  /*8110*/  IMAD.U32 R80, RZ, RZ, UR38 ;  /* 0x00000026ff507e24 */ /* 0x000fe2000f8e00ff */
[----:B-1----:R-:W-:-:S03]  /*8120*/  FMNMX.FTZ R46, R81, R46, !PT ;  /* 0x0000002e512e7209 */ /* 0x002fc60007810000 */
[C---:B------:R-:W-:Y:S01]  /*8130*/  FFMA.FTZ R78, R37.reuse, R78, -8 ;  /* 0xc1000000254e7423 */ /* 0x040fe2000001004e */
[----:B------:R-:W-:Y:S02]  /*8140*/  IMAD.U32 R81, RZ, RZ, UR10 ;  /* 0x0000000aff517e24 */ /* 0x000fe4000f8e00ff */
[----:B------:R-:W-:Y:S01]  /*8150*/  FADD.FTZ R4, -R37, R4 ;  /* 0x0000000425047221 */ /* 0x000fe20000010100 */
        /* <DEDUP_REMOVED lines=22> */
[----:B------:R-:W-:-:S01]  /*82c0*/  FFMA.FTZ R7, R7, UR10, -R78 ;  /* 0x0000000a07077c23 */ /* 0x000fc2000801084e */
[----:B------:R-:W-:Y:S01]  /*82d0*/  FMUL.FTZ R5, R5, UR10 ;  /* 0x0000000a05057c20 */ /* 0x000fe20008410000 */
[----:B------:R-:W-:-:S01]  /*82e0*/  FFMA.FTZ R8, R8, UR10, -R75 ;  /* 0x0000000a08087c23 */ /* 0x000fc2000801084b */
[----:B------:R-:W-:Y:S01]  /*82f0*/  FFMA.FTZ R6, R6, UR10, -R78 ;  /* 0x0000000a06067c23 */ /* 0x000fe2000801084e */
[----:B------:R-:W-:-:S01]  /*8300*/  FFMA.FTZ R9, R9, UR10, -R75 ;  /* 0x0000000a09097c23 */ /* 0x000fc2000801084b */
        /* <DEDUP_REMOVED lines=145> */
[----:B------:R-:W-:-:S04]  /*8c20*/  @!P1 PRMT R2, RZ, 0x654, R2 ;  /* 0x00000654ff029816 */ /* 0x000fc80000000002 */
[----:B------:R-:W2:Y:S01]  /*8c30*/  MUFU.EX2 R65, R65 ;  /* 0x0000004100417308 */ /* 0x000ea20000000800 */
[----:B-1----:R-:W-:-:S01]  /*8c40*/  FADD.FTZ R78, R64, R3 ;  /* 0x00000003404e7221 */ /* 0x002fc20000010000 */
[----:B------:R1:W-:Y:S06]  /*8c50*/  @!P1 SYNCS.ARRIVE.TRANS64.RED.A1T0 RZ, [R2+URZ], RZ ;  /* 0x000000ff02ff99a7 */ /* 0x0003ec000810043f */
        /* <DEDUP_REMOVED lines=28> */
.L_x_10067:
        /* <DEDUP_REMOVED lines=91> */
.L_x_10058:
[----:B------:R-:W-:Y:S06]  /*93d0*/  BAR.ARV 0x8, 0x200 ;  /* 0x0208000000007b1d */ /* 0x000fec0000002000 */
[----:B------:R-:W-:Y:S05]  /*93e0*/  @!P0 BRA `(.L_x_10069) ;  /* 0x0000000000048947 */ /* 0x000fea0003800000 */
[----:B------:R-:W-:Y:S01]  /*93f0*/  BPT.TRAP 0x1 ;  /* 0x000000040000795c */ /* 0x000fe20000300000 */
.L_x_10069:
[----:B------:R-:W-:Y:S01]  /*9400*/  ULEA UR11, UR38, UR45, 0x3 ;  /* 0x0000002d260b7291 */ /* 0x000fe2000f8e183f */
[----:B------:R-:W-:-:S05]  /*9410*/  IMAD.U32 R0, RZ, RZ, UR37 ;  /* 0x00000025ff007e24 */ /* 0x000fca000f8e00ff */
[----:B------:R-:W-:-:S04]  /*9420*/  SHF.L.U32 R0, R0, 0x1f, RZ ;  /* 0x0000001f00007819 */ /* 0x000fc800000006ff */
[----:B------:R0:W1:Y:S01]  /*9430*/  SYNCS.PHASECHK.TRANS64.TRYWAIT P1, [UR11+0x19c50], R0 ;  /* 0x019c5000ff0075a7 */ /* 0x000062000802014b */
[----:B------:R-:W-:Y:S05]  /*9440*/  @!P0 BRA `(.L_x_10070) ;  /* 0x0000000000048947 */ /* 0x000fea0003800000 */
[----:B------:R-:W-:Y:S01]  /*9450*/  BPT.TRAP 0x1 ;  /* 0x000000040000795c */ /* 0x000fe20000300000 */
.L_x_10070:
[----:B-1----:R-:W-:Y:S05]  /*9460*/  @P1 BRA `(.L_x_10071) ;  /* 0x0000000000081947 */ /* 0x002fea0003800000 */
[----:B------:R-:W1:Y:S02]  /*9470*/  SYNCS.PHASECHK.TRANS64.TRYWAIT P1, [UR11+0x19c50], R0 ;  /* 0x019c5000ff0075a7 */ /* 0x000e64000802014b */
[----:B-1----:R-:W-:Y:S05]  /*9480*/  @!P1 BRA `(.L_x_10072) ;  /* 0x0000006400fc9947 */ /* 0x002fea0003800000 */
.L_x_10071:
        /* <DEDUP_REMOVED lines=39> */
[----:B0-----:R-:W0:Y:S01]  /*9700*/  SHFL.BFLY PT, R0, R3, 0x2, 0x1f ;  /* 0x0c401f0003007f89 */ /* 0x001e2200000e0000 */
[----:B------:R-:W-:-:S03]  /*9710*/  UIADD3 UR14, UR14, 0x6, URZ ;  /* 0x000000060e0e7890 */ /* 0x000fc6000fffe03f */
[----:B------:R-:W3:Y:S01]  /*9720*/  SHFL.BFLY PT, R7, R2, 0x2, 0x1f ;  /* 0x0c401f0002077f89 */ /* 0x000ee200000e0000 */
[----:B------:R-:W-:Y:S01]  /*9730*/  UMOV UR15, 0x40000040 ;  /* 0x40000040000f7882 */ /* 0x000fe20000000000 */
[----:B------:R-:W-:Y:S02]  /*9740*/  WARPGROUP.DEPBAR.LE gsb0, 0x0 ;  /* 0x00008000000079c5 */ /* 0x000fe40000010000 */
[----:B------:R-:W-:-:S06]  /*9750*/  WARPGROUP.ARRIVE ;  /* 0x00000000000079c5 */ /* 0x000fcc0000000000 */
[----:B------:R-:W-:Y:S01]  /*9760*/  QGMMA.64x96x32.F32.E4M3.E4M3 R88, R140, gdesc[UR4], R88, gsb0 ;  /* 0x016000048c587df3 */ /* 0x000fe20008000858 */
        /* <DEDUP_REMOVED lines=36> */
.L_x_10073:
        /* <DEDUP_REMOVED lines=58> */
.L_x_10040:
        /* <DEDUP_REMOVED lines=36> */
[----:B------:R-:W-:Y:S02]  /*9f90*/  F2FP.BF16.F32.PACK_AB R7, R134, R7 ;  /* 0x000000078607723e */ /* 0x000fe400000010ff */
[----:B------:R-:W-:-:S02]  /*9fa0*/  F2FP.BF16.F32.PACK_AB R6, R135, R6 ;  /* 0x000000068706723e */ /* 0x000fc400000010ff */
[----:B------:R-:W-:Y:S02]  /*9fb0*/  F2FP.BF16.F32.PACK_AB R31, R100, R31 ;  /* 0x0000001f641f723e */ /* 0x000fe400000010ff */
[----:B------:R-:W-:Y:S01]  /*9fc0*/  F2FP.BF16.F32.PACK_AB R30, R101, R30 ;  /* 0x0000001e651e723e */ /* 0x000fe200000010ff */
[----:B------:R-:W-:Y:S01]  /*9fd0*/  USHF.R.S32.HI UR13, URZ, 0x1f, UR42 ;  /* 0x0000001f3f0d7899 */ /* 0x000fe2000801142a */
[----:B------:R-:W-:Y:S01]  /*9fe0*/  BAR.SYNC.DEFER_BLOCKING 0x1, 0x180 ;  /* 0x0046000000007b1d */ /* 0x000fe20000010000 */
[----:B------:R-:W-:-:S05]  /*9ff0*/  IADD3 R4, P0, R4, UR6, RZ ;  /* 0x0000000604047c10 */ /* 0x000fca000ff1e0ff */
[----:B------:R-:W-:Y:S01]  /*a000*/  IMAD.X R5, RZ, RZ, UR7, P0 ;  /* 0x00000007ff057e24 */ /* 0x000fe200080e06ff */
[----:B------:R-:W-:-:S04]  /*a010*/  ULDC.64 UR10, c[0x0][0xb98] ;  /* 0x0002e600000a7ab9 */ /* 0x000fc80000000a00 */
[----:B------:R0:W2:Y:S01]  /*a020*/  LDG.E.CONSTANT R4, desc[UR48][R4.64] ;  /* 0x0000003004047981 */ /* 0x0000a2000c1e9900 */
[----:B------:R-:W-:Y:S02]  /*a030*/  UIMAD UR5, UR12, UR8, URZ ;  /* 0x000000080c0572a4 */ /* 0x000fe4000f8e023f */
[----:B------:R-:W-:Y:S02]  /*a040*/  UIMAD.WIDE.U32 UR6, UR43, UR8, URZ ;  /* 0x000000082b0672a5 */ /* 0x000fe4000f8e003f */
[----:B------:R-:W-:Y:S02]  /*a050*/  UIMAD UR5, UR43, UR9, UR5 ;  /* 0x000000092b0572a4 */ /* 0x000fe4000f8e0205 */
[----:B------:R-:W-:Y:S02]  /*a060*/  UIMAD UR8, UR13, UR10, URZ ;  /* 0x0000000a0d0872a4 */ /* 0x000fe4000f8e023f */
[----:B------:R-:W-:Y:S01]  /*a070*/  UIADD3 UR7, UR7, UR5, URZ ;  /* 0x0000000507077290 */ /* 0x000fe2000fffe03f */
[----:B0-----:R-:W-:Y:S01]  /*a080*/  LOP3.LUT P0, R5, R36, 0x3, RZ, 0xc0, !PT ;  /* 0x0000000324057812 */ /* 0x001fe2000780c0ff */
[----:B------:R-:W-:Y:S01]  /*a090*/  UIMAD UR8, UR42, UR11, UR8 ;  /* 0x0000000b2a0872a4 */ /* 0x000fe2000f8e0208 */
[----:B------:R-:W-:-:S02]  /*a0a0*/  MOV R36, R3 ;  /* 0x0000000300247202 */ /* 0x000fc40000000f00 */
[----:B-1----:R-:W-:Y:S01]  /*a0b0*/  MOV R37, R38 ;  /* 0x0000002600257202 */ /* 0x002fe20000000f00 */
[----:B------:R-:W-:Y:S01]  /*a0c0*/  UIMAD.WIDE.U32 UR6, UR42, UR10, UR6 ;  /* 0x0000000a2a0672a5 */ /* 0x000fe2000f8e0006 */
[----:B------:R-:W0:Y:S01]  /*a0d0*/  LDC R38, c[0x0][0xbe8] ;  /* 0x0002fa00ff267b82 */ /* 0x000e220000000800 */
[----:B------:R-:W-:Y:S01]  /*a0e0*/  ISETP.EQ.OR P0, PT, R5, 0x3, !P0 ;  /* 0x000000030500780c */ /* 0x000fe20004702670 */
[----:B------:R-:W-:Y:S01]  /*a0f0*/  ULDC UR5, c[0x0][0xa88] ;  /* 0x0002a20000057ab9 */ /* 0x000fe20000000800 */
[----:B------:R-:W-:Y:S01]  /*a100*/  IMAD.WIDE R32, R156, 0x2, R36 ;  /* 0x000000029c207825 */ /* 0x000fe200078e0224 */
[----:B------:R-:W-:Y:S01]  /*a110*/  ULDC.64 UR10, c[0x0][0xaf0] ;  /* 0x0002bc00000a7ab9 */ /* 0x000fe20000000a00 */
[----:B------:R-:W-:Y:S02]  /*a120*/  SEL R59, R29, R28, P0 ;  /* 0x0000001c1d3b7207 */ /* 0x000fe40000000000 */
[----:B------:R-:W-:Y:S02]  /*a130*/  SEL R61, R28, R29, P0 ;  /* 0x0000001d1c3d7207 */ /* 0x000fe40000000000 */
[----:B------:R-:W-:-:S02]  /*a140*/  IADD3 R29, P2, R32, 0x6000, RZ ;  /* 0x00006000201d7810 */ /* 0x000fc40007f5e0ff */
[----:B------:R-:W-:Y:S02]  /*a150*/  SEL R41, R35, R34, P0 ;  /* 0x0000002223297207 */ /* 0x000fe40000000000 */
[----:B------:R-:W-:Y:S02]  /*a160*/  SEL R43, R34, R35, P0 ;  /* 0x00000023222b7207 */ /* 0x000fe40000000000 */
[----:B------:R-:W-:Y:S02]  /*a170*/  SEL R47, R27, R26, P0 ;  /* 0x0000001a1b2f7207 */ /* 0x000fe40000000000 */
[----:B------:R-:W-:Y:S01]  /*a180*/  SEL R34, R26, R27, P0 ;  /* 0x0000001b1a227207 */ /* 0x000fe20000000000 */
[----:B------:R-:W-:Y:S01]  /*a190*/  IMAD.X R27, RZ, RZ, R33, P2 ;  /* 0x000000ffff1b7224 */ /* 0x000fe200010e0621 */
[----:B------:R-:W-:Y:S02]  /*a1a0*/  SEL R49, R21, R20, P0 ;  /* 0x0000001415317207 */ /* 0x000fe40000000000 */
[----:B------:R-:W-:-:S02]  /*a1b0*/  SEL R35, R20, R21, P0 ;  /* 0x0000001514237207 */ /* 0x000fc40000000000 */
[----:B------:R-:W-:Y:S02]  /*a1c0*/  SEL R51, R13, R12, P0 ;  /* 0x0000000c0d337207 */ /* 0x000fe40000000000 */
[----:B0-----:R-:W-:Y:S02]  /*a1d0*/  ISETP.NE.AND P2, PT, R38, 0x1, PT ;  /* 0x000000012600780c */ /* 0x001fe40003f45270 */
[----:B------:R-:W-:Y:S02]  /*a1e0*/  SEL R39, R12, R13, P0 ;  /* 0x0000000d0c277207 */ /* 0x000fe40000000000 */
[C---:B------:R-:W-:Y:S02]  /*a1f0*/  IADD3 R21, P3, R32.reuse, 0x3020, RZ ;  /* 0x0000302020157810 */ /* 0x040fe40007f7e0ff */
[----:B------:R-:W-:Y:S02]  /*a200*/  IADD3 R13, P1, R32, 0x6020, RZ ;  /* 0x00006020200d7810 */ /* 0x000fe40007f3e0ff */
[----:B------:R-:W-:-:S02]  /*a210*/  SEL R67, R15, R14, P0 ;  /* 0x0000000e0f437207 */ /* 0x000fc40000000000 */
[----:B------:R-:W-:Y:S02]  /*a220*/  SEL R69, R14, R15, P0 ;  /* 0x0000000f0e457207 */ /* 0x000fe40000000000 */
[----:B------:R-:W-:Y:S01]  /*a230*/  SEL R71, R11, R10, P0 ;  /* 0x0000000a0b477207 */ /* 0x000fe20000000000 */
[----:B------:R-:W0:Y:S01]  /*a240*/  @P2 LDC R40, c[0x0][0xbec] ;  /* 0x0002fb00ff282b82 */ /* 0x000e220000000800 */
[----:B------:R-:W-:Y:S01]  /*a250*/  SEL R73, R10, R11, P0 ;  /* 0x0000000b0a497207 */ /* 0x000fe20000000000 */
[--C-:B------:R-:W-:Y:S01]  /*a260*/  IMAD.X R11, RZ, RZ, R33.reuse, P3 ;  /* 0x000000ffff0b7224 */ /* 0x100fe200018e0621 */
[----:B------:R-:W-:Y:S02]  /*a270*/  SEL R63, R25, R24, P0 ;  /* 0x00000018193f7207 */ /* 0x000fe40000000000 */
[----:B------:R-:W-:Y:S01]  /*a280*/  SEL R65, R24, R25, P0 ;  /* 0x0000001918417207 */ /* 0x000fe20000000000 */
[----:B------:R-:W-:Y:S01]  /*a290*/  IMAD.X R25, RZ, RZ, R33, P1 ;  /* 0x000000ffff197224 */ /* 0x000fe200008e0621 */
[----:B------:R-:W-:Y:S01]  /*a2a0*/  IADD3 R15, P4, R32, 0x3000, RZ ;  /* 0x00003000200f7810 */ /* 0x000fe20007f9e0ff */
[----:B------:R-:W1:Y:S01]  /*a2b0*/  @P2 LDC R42, c[0x0][0xbf0] ;  /* 0x0002fc00ff2a2b82 */ /* 0x000e620000000800 */
[----:B------:R-:W-:-:S02]  /*a2c0*/  LOP3.LUT R10, R21, 0x180, RZ, 0xc0, !PT ;  /* 0x00000180150a7812 */ /* 0x000fc400078ec0ff */
[----:B------:R-:W-:Y:S02]  /*a2d0*/  LOP3.LUT R24, R13, 0x180, RZ, 0xc0, !PT ;  /* 0x000001800d187812 */ /* 0x000fe400078ec0ff */
[----:B------:R-:W-:Y:S02]  /*a2e0*/  SEL R53, R9, R8, P0 ;  /* 0x0000000809357207 */ /* 0x000fe40000000000 */
[----:B------:R-:W-:Y:S01]  /*a2f0*/  SEL R55, R8, R9, P0 ;  /* 0x0000000908377207 */ /* 0x000fe20000000000 */
[----:B------:R-:W-:Y:S01]  /*a300*/  IMAD R9, R152, 0x20, R18 ;  /* 0x0000002098097824 */ /* 0x000fe200078e0212 */
[----:B------:R-:W-:Y:S02]  /*a310*/  LOP3.LUT R8, R15, 0x180, RZ, 0xc0, !PT ;  /* 0x000001800f087812 */ /* 0x000fe400078ec0ff */
[----:B------:R-:W-:Y:S01]  /*a320*/  SHF.R.U64 R10, R10, 0x3, RZ ;  /* 0x000000030a0a7819 */ /* 0x000fe200000012ff */
[----:B------:R-:W-:Y:S01]  /*a330*/  IMAD.WIDE R36, R9, 0x2, R36 ;  /* 0x0000000209247825 */ /* 0x000fe200078e0224 */
[----:B------:R-:W-:-:S02]  /*a340*/  SHF.R.U64 R24, R24, 0x3, RZ ;  /* 0x0000000318187819 */ /* 0x000fc400000012ff */
[----:B------:R-:W-:Y:S01]  /*a350*/  LOP3.LUT R12, R29, 0x180, RZ, 0xc0, !PT ;  /* 0x000001801d0c7812 */ /* 0x000fe200078ec0ff */
[----:B------:R-:W-:Y:S01]  /*a360*/  IMAD.X R9, RZ, RZ, R33, P4 ;  /* 0x000000ffff097224 */ /* 0x000fe200020e0621 */
[----:B------:R-:W-:Y:S02]  /*a370*/  SHF.R.U64 R8, R8, 0x3, RZ ;  /* 0x0000000308087819 */ /* 0x000fe400000012ff */
[----:B------:R-:W-:Y:S02]  /*a380*/  LOP3.LUT R10, R10, R21, RZ, 0x3c, !PT ;  /* 0x000000150a0a7212 */ /* 0x000fe400078e3cff */
[----:B------:R-:W-:Y:S02]  /*a390*/  LOP3.LUT R24, R24, R13, RZ, 0x3c, !PT ;  /* 0x0000000d18187212 */ /* 0x000fe400078e3cff */
[----:B------:R-:W-:Y:S02]  /*a3a0*/  IADD3 R13, P5, R32, 0x20, RZ ;  /* 0x00000020200d7810 */ /* 0x000fe40007fbe0ff */
[----:B------:R-:W-:-:S02]  /*a3b0*/  SEL R75, R7, R6, P0 ;  /* 0x00000006074b7207 */ /* 0x000fc40000000000 */
[----:B------:R-:W-:Y:S02]  /*a3c0*/  SEL R77, R6, R7, P0 ;  /* 0x00000007064d7207 */ /* 0x000fe40000000000 */
[----:B------:R-:W-:Y:S02]  /*a3d0*/  LOP3.LUT R7, R32, 0x180, RZ, 0xc0, !PT ;  /* 0x0000018020077812 */ /* 0x000fe400078ec0ff */
[----:B------:R-:W-:Y:S02]  /*a3e0*/  SHF.R.U64 R12, R12, 0x3, RZ ;  /* 0x000000030c0c7819 */ /* 0x000fe400000012ff */
[----:B------:R-:W-:Y:S02]  /*a3f0*/  LOP3.LUT R8, R8, R15, RZ, 0x3c, !PT ;  /* 0x0000000f08087212 */ /* 0x000fe400078e3cff */
[----:B------:R-:W-:Y:S01]  /*a400*/  MOV R68, R10 ;  /* 0x0000000a00447202 */ /* 0x000fe20000000f00 */
[----:B------:R-:W-:Y:S01]  /*a410*/  VIADD R11, R17, UR39 ;  /* 0x00000027110b7c36 */ /* 0x000fe20008000000 */
[----:B------:R-:W-:-:S02]  /*a420*/  SEL R45, R31, R30, P0 ;  /* 0x0000001e1f2d7207 */ /* 0x000fc40000000000 */
[----:B------:R-:W-:Y:S02]  /*a430*/  SEL R5, R30, R31, P0 ;  /* 0x0000001f1e057207 */ /* 0x000fe40000000000 */
[----:B------:R-:W-:Y:S02]  /*a440*/  LOP3.LUT R6, R13, 0x180, RZ, 0xc0, !PT ;  /* 0x000001800d067812 */ /* 0x000fe400078ec0ff */
[----:B------:R-:W-:Y:S02]  /*a450*/  IADD3 R31, P1, R36, 0x1800, RZ ;  /* 0x00001800241f7810 */ /* 0x000fe40007f3e0ff */
[----:B------:R-:W-:Y:S02]  /*a460*/  SEL R57, R94, R95, P0 ;  /* 0x0000005f5e397207 */ /* 0x000fe40000000000 */
[----:B------:R-:W-:Y:S02]  /*a470*/  SHF.R.U64 R7, R7, 0x3, RZ ;  /* 0x0000000307077819 */ /* 0x000fe400000012ff */
[----:B------:R-:W-:-:S02]  /*a480*/  LOP3.LUT R26, R12, R29, RZ, 0x3c, !PT ;  /* 0x0000001d0c1a7212 */ /* 0x000fc400078e3cff */
[----:B------:R-:W-:Y:S01]  /*a490*/  MOV R58, R8 ;  /* 0x00000008003a7202 */ /* 0x000fe20000000f00 */
[----:B0-----:R-:W-:Y:S01]  /*a4a0*/  @P2 IMAD.HI.U32 R9, R11, R40, RZ ;  /* 0x000000280b092227 */ /* 0x001fe200078e00ff */
[----:B------:R-:W-:Y:S02]  /*a4b0*/  SEL R95, R95, R94, P0 ;  /* 0x0000005e5f5f7207 */ /* 0x000fe40000000000 */
[----:B------:R-:W-:Y:S01]  /*a4c0*/  SHF.R.U64 R6, R6, 0x3, RZ ;  /* 0x0000000306067819 */ /* 0x000fe200000012ff */
[----:B------:R-:W-:Y:S01]  /*a4d0*/  IMAD.MOV.U32 R8, RZ, RZ, R11 ;  /* 0x000000ffff087224 */ /* 0x000fe200078e000b */
[----:B------:R-:W-:Y:S02]  /*a4e0*/  LOP3.LUT R30, R31, 0x180, RZ, 0xc0, !PT ;  /* 0x000001801f1e7812 */ /* 0x000fe400078ec0ff */
[----:B------:R-:W-:Y:S01]  /*a4f0*/  LOP3.LUT R32, R7, R32, RZ, 0x3c, !PT ;  /* 0x0000002007207212 */ /* 0x000fe200078e3cff */
[----:B------:R-:W-:Y:S01]  /*a500*/  IMAD.X R7, RZ, RZ, R33, P5 ;  /* 0x000000ffff077224 */ /* 0x000fe200028e0621 */
[----:B------:R-:W-:-:S02]  /*a510*/  MOV R66, R26 ;  /* 0x0000001a00427202 */ /* 0x000fc40000000f00 */
[----:B------:R-:W-:Y:S02]  /*a520*/  LOP3.LUT R6, R6, R13, RZ, 0x3c, !PT ;  /* 0x0000000d06067212 */ /* 0x000fe400078e3cff */
[----:B------:R-:W-:Y:S02]  /*a530*/  SHF.R.U64 R30, R30, 0x3, RZ ;  /* 0x000000031e1e7819 */ /* 0x000fe400000012ff */
[----:B-1----:R-:W-:Y:S02]  /*a540*/  @P2 SHF.R.U32.HI R8, RZ, R42, R9 ;  /* 0x0000002aff082219 */ /* 0x002fe40000011609 */
[----:B------:R-:W-:Y:S01]  /*a550*/  LOP3.LUT R30, R30, R31, RZ, 0x3c, !PT ;  /* 0x0000001f1e1e7212 */ /* 0x000fe200078e3cff */
[----:B------:R-:W-:Y:S01]  /*a560*/  IMAD.X R31, RZ, RZ, R37, P1 ;  /* 0x000000ffff1f7224 */ /* 0x000fe200008e0625 */
[----:B------:R-:W-:Y:S01]  /*a570*/  MOV R64, R24 ;  /* 0x0000001800407202 */ /* 0x000fe20000000f00 */
[----:B------:R-:W-:Y:S01]  /*a580*/  IMAD.U32 R24, RZ, RZ, UR8 ;  /* 0x00000008ff187e24 */ /* 0x000fe2000f8e00ff */
[----:B------:R-:W-:Y:S01]  /*a590*/  MOV R70, R6 ;  /* 0x0000000600467202 */ /* 0x000fe20000000f00 */
[--C-:B------:R-:W-:Y:S01]  /*a5a0*/  IMAD.MOV R7, RZ, RZ, -R8.reuse ;  /* 0x000000ffff077224 */ /* 0x100fe200078e0a08 */
[----:B------:R-:W-:Y:S01]  /*a5b0*/  SHF.R.S32.HI R9, RZ, 0x1f, R8 ;  /* 0x0000001fff097819 */ /* 0x000fe20000011408 */
[----:B------:R-:W-:Y:S01]  /*a5c0*/  ULDC.64 UR8, c[0x0][0xae8] ;  /* 0x0002ba0000087ab9 */ /* 0x000fe20000000a00 */
[----:B------:R-:W-:Y:S01]  /*a5d0*/  IADD3 R8, P1, R8, UR6, RZ ;  /* 0x0000000608087c10 */ /* 0x000fe2000ff3e0ff */
[----:B------:R-:W-:Y:S01]  /*a5e0*/  IMAD R7, R38, R7, R11 ;  /* 0x0000000726077224 */ /* 0x000fe200078e020b */
[----:B------:R-:W-:-:S02]  /*a5f0*/  IADD3 R21, P4, R36, 0x4800, RZ ;  /* 0x0000480024157810 */ /* 0x000fc40007f9e0ff */
[----:B------:R-:W-:Y:S01]  /*a600*/  IADD3.X R9, R9, UR7, R24, P1, !PT ;  /* 0x0000000709097c10 */ /* 0x000fe20008ffe418 */
[----:B------:R-:W-:Y:S01]  /*a610*/  ULDC.64 UR6, c[0x0][0xb88] ;  /* 0x0002e20000067ab9 */ /* 0x000fe20000000a00 */
[----:B------:R-:W-:Y:S02]  /*a620*/  SHF.R.S32.HI R11, RZ, 0x1f, R7 ;  /* 0x0000001fff0b7819 */ /* 0x000fe40000011407 */
[----:B------:R-:W-:Y:S01]  /*a630*/  IADD3 R29, P3, R36, 0x3000, RZ ;  /* 0x00003000241d7810 */ /* 0x000fe20007f7e0ff */
[----:B------:R-:W-:Y:S01]  /*a640*/  IMAD.WIDE.U32 R8, R7, UR6, R8 ;  /* 0x0000000607087c25 */ /* 0x000fe2000f8e0008 */
[----:B------:R-:W-:Y:S02]  /*a650*/  LOP3.LUT R20, R21, 0x180, RZ, 0xc0, !PT ;  /* 0x0000018015147812 */ /* 0x000fe400078ec0ff */
[----:B------:R-:W-:Y:S02]  /*a660*/  LOP3.LUT R28, R29, 0x180, RZ, 0xc0, !PT ;  /* 0x000001801d1c7812 */ /* 0x000fe400078ec0ff */
[----:B------:R-:W-:-:S02]  /*a670*/  SHF.R.U64 R20, R20, 0x3, RZ ;  /* 0x0000000314147819 */ /* 0x000fc400000012ff */
[----:B------:R-:W-:Y:S02]  /*a680*/  SHF.R.U64 R28, R28, 0x3, RZ ;  /* 0x000000031c1c7819 */ /* 0x000fe400000012ff */
[----:B------:R-:W-:Y:S01]  /*a690*/  LOP3.LUT R20, R20, R21, RZ, 0x3c, !PT ;  /* 0x0000001514147212 */ /* 0x000fe200078e3cff */
[--C-:B------:R-:W-:Y:S01]  /*a6a0*/  IMAD.X R21, RZ, RZ, R37.reuse, P4 ;  /* 0x000000ffff157224 */ /* 0x100fe200020e0625 */
[----:B------:R-:W-:Y:S02]  /*a6b0*/  LOP3.LUT P1, RZ, R153, 0x3, RZ, 0xc0, !PT ;  /* 0x0000000399ff7812 */ /* 0x000fe4000782c0ff */
[----:B------:R-:W-:Y:S01]  /*a6c0*/  LOP3.LUT R28, R28, R29, RZ, 0x3c, !PT ;  /* 0x0000001d1c1c7212 */ /* 0x000fe200078e3cff */
[----:B------:R-:W-:Y:S01]  /*a6d0*/  IMAD.X R29, RZ, RZ, R37, P3 ;  /* 0x000000ffff1d7224 */ /* 0x000fe200018e0625 */
[----:B------:R-:W-:Y:S02]  /*a6e0*/  MOV R33, R32 ;  /* 0x0000002000217202 */ /* 0x000fe40000000f00 */
        /* <DEDUP_REMOVED lines=23> */
[----:B------:R-:W-:Y:S04]  /*a860*/  SHFL.IDX PT, R27, R63, R4, 0x1c1f ;  /* 0x001c1f043f1b7589 */ /* 0x000fe800000e0000 */
[----:B------:R-:W-:Y:S04]  /*a870*/  SHFL.IDX PT, R34, R34, R10, 0x1c1f ;  /* 0x001c1f0a22227589 */ /* 0x000fe800000e0000 */
[----:B------:R-:W-:Y:S04]  /*a880*/  SHFL.IDX PT, R48, R61, R10, 0x1c1f ;  /* 0x001c1f0a3d307589 */ /* 0x000fe800000e0000 */
[----:B------:R-:W0:Y:S04]  /*a890*/  SHFL.IDX PT, R50, R65, R10, 0x1c1f ;  /* 0x001c1f0a41327589 */ /* 0x000e2800000e0000 */
[----:B------:R-:W-:Y:S04]  /*a8a0*/  SHFL.IDX PT, R49, R49, R4, 0x1c1f ;  /* 0x001c1f0431317589 */ /* 0x000fe800000e0000 */
[----:B------:R-:W1:Y:S04]  /*a8b0*/  SHFL.IDX PT, R40, R35, R10, 0x1c1f ;  /* 0x001c1f0a23287589 */ /* 0x000e6800000e0000 */
[----:B------:R-:W-:Y:S04]  /*a8c0*/  SHFL.IDX PT, R51, R51, R4, 0x1c1f ;  /* 0x001c1f0433337589 */ /* 0x000fe800000e0000 */
[----:B------:R-:W-:Y:S04]  /*a8d0*/  SHFL.IDX PT, R67, R67, R4, 0x1c1f ;  /* 0x001c1f0443437589 */ /* 0x000fe800000e0000 */
[----:B------:R2:W3:Y:S04]  /*a8e0*/  SHFL.IDX PT, R42, R39, R10, 0x1c1f ;  /* 0x001c1f0a272a7589 */ /* 0x0004e800000e0000 */
[----:B------:R-:W4:Y:S01]  /*a8f0*/  SHFL.IDX PT, R52, R69, R10, 0x1c1f ;  /* 0x001c1f0a45347589 */ /* 0x000f2200000e0000 */
[----:B0-----:R-:W-:-:S02]  /*a900*/  SEL R25, R27, R50, P0 ;  /* 0x000000321b197207 */ /* 0x001fc40000000000 */
[----:B------:R-:W-:Y:S01]  /*a910*/  SEL R27, R50, R27, P0 ;  /* 0x0000001b321b7207 */ /* 0x000fe20000000000 */
[----:B------:R-:W-:Y:S01]  /*a920*/  SHFL.IDX PT, R53, R53, R4, 0x1c1f ;  /* 0x001c1f0435357589 */ /* 0x000fe200000e0000 */
[----:B--2---:R-:W-:-:S03]  /*a930*/  IMAD R39, R38, UR5, RZ ;  /* 0x0000000526277c24 */ /* 0x004fc6000f8e02ff */
[----:B------:R-:W-:Y:S01]  /*a940*/  SHFL.IDX PT, R71, R71, R4, 0x1c1f ;  /* 0x001c1f0447477589 */ /* 0x000fe200000e0000 */
[----:B-1----:R-:W-:-:S03]  /*a950*/  SEL R32, R49, R40, P0 ;  /* 0x0000002831207207 */ /* 0x002fc60000000000 */
[----:B------:R-:W0:Y:S04]  /*a960*/  SHFL.IDX PT, R46, R55, R10, 0x1c1f ;  /* 0x001c1f0a372e7589 */ /* 0x000e2800000e0000 */
[----:B------:R-:W1:Y:S04]  /*a970*/  SHFL.IDX PT, R54, R73, R10, 0x1c1f ;  /* 0x001c1f0a49367589 */ /* 0x000e6800000e0000 */
[----:B------:R2:W-:Y:S04]  /*a980*/  SHFL.IDX PT, R75, R75, R4, 0x1c1f ;  /* 0x001c1f044b4b7589 */ /* 0x0005e800000e0000 */
[----:B------:R3:W1:Y:S01]  /*a990*/  SHFL.IDX PT, R56, R77, R10, 0x1c1f ;  /* 0x001c1f0a4d387589 */ /* 0x00066200000e0000 */
[----:B--2---:R-:W-:-:S04]  /*a9a0*/  IMAD R4, R11, UR6, RZ ;  /* 0x000000060b047c24 */ /* 0x004fc8000f8e02ff */
[----:B------:R-:W-:Y:S01]  /*a9b0*/  IMAD R11, R7, UR7, R4 ;  /* 0x00000007070b7c24 */ /* 0x000fe2000f8e0204 */
[----:B------:R-:W-:Y:S01]  /*a9c0*/  SEL R7, R26, R57, P0 ;  /* 0x000000391a077207 */ /* 0x000fe20000000000 */
[----:B------:R-:W-:Y:S01]  /*a9d0*/  VIADD R26, R155, UR39 ;  /* 0x000000279b1a7c36 */ /* 0x000fe20008000000 */
[----:B------:R-:W-:Y:S01]  /*a9e0*/  ULDC.64 UR6, c[0x0][0xb50] ;  /* 0x0002d40000067ab9 */ /* 0x000fe20000000a00 */
[----:B------:R-:W-:Y:S01]  /*a9f0*/  IMAD.IADD R9, R9, 0x1, R11 ;  /* 0x0000000109097824 */ /* 0x000fe200078e020b */
[----:B------:R-:W-:Y:S01]  /*aa00*/  LEA R35, P4, R8, UR6, 0x2 ;  /* 0x0000000608237c11 */ /* 0x000fe2000f8810ff */
[----:B---3--:R-:W-:Y:S01]  /*aa10*/  VIADD R10, R26, 0x8 ;  /* 0x000000081a0a7836 */ /* 0x008fe20000000000 */
[----:B------:R-:W-:Y:S02]  /*aa20*/  SEL R4, R41, R6, P0 ;  /* 0x0000000629047207 */ /* 0x000fe40000000000 */
[----:B------:R-:W-:Y:S01]  /*aa30*/  SEL R6, R6, R41, P0 ;  /* 0x0000002906067207 */ /* 0x000fe20000000000 */
[----:B------:R-:W-:Y:S01]  /*aa40*/  SHFL.IDX PT, R60, R35, RZ, 0x1c1f ;  /* 0x001c1fff233c7589 */ /* 0x000fe200000e0000 */
[----:B------:R-:W-:-:S02]  /*aa50*/  ISETP.GE.OR P3, PT, R26, R39, P1 ;  /* 0x000000271a00720c */ /* 0x000fc40000f66670 */
[----:B------:R-:W-:Y:S01]  /*aa60*/  LEA.HI.X R41, R8, UR7, R9, 0x2, P4 ;  /* 0x0000000708297c11 */ /* 0x000fe2000a0f1409 */
[----:B------:R4:W-:Y:S01]  /*aa70*/  STSM.16.M88.4 [R33], R4 ;  /* 0x0000000421007844 */ /* 0x0009e20000000200 */
[----:B------:R-:W-:Y:S02]  /*aa80*/  ISETP.GE.OR P1, PT, R10, R39, P1 ;  /* 0x000000270a00720c */ /* 0x000fe40000f26670 */
[----:B------:R-:W-:Y:S01]  /*aa90*/  SEL R8, R45, R24, P0 ;  /* 0x000000182d087207 */ /* 0x000fe20000000000 */
[----:B------:R2:W-:Y:S01]  /*aaa0*/  SHFL.IDX PT, R62, R35, 0x1, 0x1c1f ;  /* 0x003c1f00233e7f89 */ /* 0x0005e200000e0000 */
[----:B------:R-:W-:Y:S02]  /*aab0*/  SEL R10, R24, R45, P0 ;  /* 0x0000002d180a7207 */ /* 0x000fe40000000000 */
[----:B------:R-:W-:Y:S01]  /*aac0*/  SEL R24, R47, R34, P0 ;  /* 0x000000222f187207 */ /* 0x000fe20000000000 */
[----:B------:R-:W3:Y:S01]  /*aad0*/  SHFL.IDX PT, R61, R41, RZ, 0x1c1f ;  /* 0x001c1fff293d7589 */ /* 0x000ee200000e0000 */
[----:B------:R-:W-:-:S02]  /*aae0*/  SEL R26, R34, R47, P0 ;  /* 0x0000002f221a7207 */ /* 0x000fc40000000000 */
[----:B------:R-:W-:Y:S01]  /*aaf0*/  SEL R9, R59, R48, P0 ;  /* 0x000000303b097207 */ /* 0x000fe20000000000 */
[----:B------:R1:W3:Y:S01]  /*ab00*/  SHFL.IDX PT, R63, R41, 0x1, 0x1c1f ;  /* 0x003c1f00293f7f89 */ /* 0x0002e200000e0000 */
[----:B------:R-:W-:Y:S02]  /*ab10*/  SEL R11, R48, R59, P0 ;  /* 0x0000003b300b7207 */ /* 0x000fe40000000000 */
[----:B------:R-:W-:Y:S02]  /*ab20*/  SEL R34, R40, R49, P0 ;  /* 0x0000003128227207 */ /* 0x000fe40000000000 */
[----:B------:R-:W-:Y:S01]  /*ab30*/  SEL R40, R51, R42, P0 ;  /* 0x0000002a33287207 */ /* 0x000fe20000000000 */
[----:B------:R-:W-:Y:S01]  /*ab40*/  STSM.16.M88.4 [R70], R8 ;  /* 0x0000000846007844 */ /* 0x000fe20000000200 */
[----:B----4-:R-:W-:Y:S02]  /*ab50*/  SEL R33, R67, R52, P0 ;  /* 0x0000003443217207 */ /* 0x010fe40000000000 */
[----:B--2---:R-:W-:Y:S01]  /*ab60*/  SEL R35, R52, R67, P0 ;  /* 0x0000004334237207 */ /* 0x004fe20000000000 */
[----:B------:R-:W-:Y:S01]  /*ab70*/  STSM.16.M88.4 [R58], R24 ;  /* 0x000000183a007844 */ /* 0x000fe20000000200 */
[----:B------:R-:W-:-:S02]  /*ab80*/  SEL R42, R42, R51, P0 ;  /* 0x000000332a2a7207 */ /* 0x000fc40000000000 */
[----:B0-----:R-:W-:Y:S01]  /*ab90*/  SEL R44, R53, R46, P0 ;  /* 0x0000002e352c7207 */ /* 0x001fe20000000000 */
[----:B------:R0:W-:Y:S01]  /*aba0*/  STSM.16.M88.4 [R68], R32 ;  /* 0x0000002044007844 */ /* 0x0001e20000000200 */
[----:B-1----:R-:W-:Y:S02]  /*abb0*/  SEL R41, R71, R54, P0 ;  /* 0x0000003647297207 */ /* 0x002fe40000000000 */
[----:B------:R-:W-:Y:S02]  /*abc0*/  SEL R43, R54, R71, P0 ;  /* 0x00000047362b7207 */ /* 0x000fe40000000000 */
[----:B------:R-:W-:Y:S02]  /*abd0*/  SEL R46, R46, R53, P0 ;  /* 0x000000352e2e7207 */ /* 0x000fe40000000000 */
[----:B------:R-:W-:Y:S01]  /*abe0*/  SEL R45, R75, R56, P0 ;  /* 0x000000384b2d7207 */ /* 0x000fe20000000000 */
[----:B------:R-:W-:Y:S01]  /*abf0*/  STSM.16.M88.4 [R66], R40 ;  /* 0x0000002842007844 */ /* 0x000fe20000000200 */
[----:B------:R-:W-:-:S05]  /*ac00*/  SEL R47, R56, R75, P0 ;  /* 0x0000004b382f7207 */ /* 0x000fca0000000000 */
[----:B------:R-:W-:Y:S01]  /*ac10*/  STSM.16.M88.4 [R64], R44 ;  /* 0x0000002c40007844 */ /* 0x000fe20000000200 */
[----:B0-----:R-:W0:Y:S08]  /*ac20*/  @P2 LDC R33, c[0x0][0xbec] ;  /* 0x0002fb00ff212b82 */ /* 0x001e300000000800 */
[----:B------:R-:W-:Y:S08]  /*ac30*/  BAR.SYNC.DEFER_BLOCKING 0x1, 0x180 ;  /* 0x0046000000007b1d */ /* 0x000ff00000010000 */
[----:B------:R-:W1:Y:S01]  /*ac40*/  @P2 LDC R35, c[0x0][0xbf0] ;  /* 0x0002fc00ff232b82 */ /* 0x000e620000000800 */
[----:B------:R-:W-:-:S02]  /*ac50*/  UIMAD UR5, UR12, UR8, URZ ;  /* 0x000000080c0572a4 */ /* 0x000fc4000f8e023f */
[----:B------:R-:W-:Y:S02]  /*ac60*/  UIMAD.WIDE.U32 UR6, UR43, UR8, URZ ;  /* 0x000000082b0672a5 */ /* 0x000fe4000f8e003f */
[----:B------:R-:W-:Y:S02]  /*ac70*/  UIMAD UR5, UR43, UR9, UR5 ;  /* 0x000000092b0572a4 */ /* 0x000fe4000f8e0205 */
[----:B------:R-:W-:Y:S01]  /*ac80*/  UIMAD UR8, UR13, UR10, URZ ;  /* 0x0000000a0d0872a4 */ /* 0x000fe2000f8e023f */
[----:B---3--:R2:W-:Y:S04]  /*ac90*/  @!P3 ST.E desc[UR48][R60.64], R0 ;  /* 0x000000003c00b985 */ /* 0x0085e8000c101930 */
[----:B------:R3:W-:Y:S01]  /*aca0*/  @!P1 ST.E desc[UR48][R62.64], R2 ;  /* 0x000000023e009985 */ /* 0x0007e2000c101930 */
[----:B------:R-:W-:-:S03]  /*acb0*/  UIADD3 UR7, UR7, UR5, URZ ;  /* 0x0000000507077290 */ /* 0x000fc6000fffe03f */
[----:B------:R4:W5:Y:S01]  /*acc0*/  LD.E.128 R56, desc[UR48][R14.64] ;  /* 0x000000300e387980 */ /* 0x000962000c101d00 */
[----:B--2---:R-:W-:-:S03]  /*acd0*/  IMAD R0, R23, 0x60, R152 ;  /* 0x0000006017007824 */ /* 0x004fc600078e0298 */
[----:B------:R2:W5:Y:S01]  /*ace0*/  LD.E.128 R8, desc[UR48][R20.64] ;  /* 0x0000003014087980 */ /* 0x000562000c101d00 */
[----:B---3--:R-:W-:-:S03]  /*acf0*/  VIADD R2, R0, UR39 ;  /* 0x0000002700027c36 */ /* 0x008fc60008000000 */
[----:B------:R3:W5:Y:S01]  /*ad00*/  LD.E.128 R24, desc[UR48][R12.64] ;  /* 0x000000300c187980 */ /* 0x000762000c101d00 */
[----:B0-----:R-:W-:Y:S01]  /*ad10*/  @P2 IMAD.HI.U32 R0, R2, R33, RZ ;  /* 0x0000002102002227 */ /* 0x001fe200078e00ff */
[----:B------:R-:W-:Y:S02]  /*ad20*/  UIMAD UR5, UR42, UR11, UR8 ;  /* 0x0000000b2a0572a4 */ /* 0x000fe4000f8e0208 */
[----:B------:R0:W5:Y:S01]  /*ad30*/  LD.E.128 R52, desc[UR48][R28.64] ;  /* 0x000000301c347980 */ /* 0x000162000c101d00 */
[----:B----4-:R-:W-:Y:S01]  /*ad40*/  IMAD.MOV.U32 R15, RZ, RZ, R2 ;  /* 0x000000ffff0f7224 */ /* 0x010fe200078e0002 */
[----:B-1----:R-:W-:Y:S01]  /*ad50*/  @P2 SHF.R.U32.HI R15, RZ, R35, R0 ;  /* 0x00000023ff0f2219 */ /* 0x002fe20000011600 */
[----:B------:R-:W-:Y:S01]  /*ad60*/  UIMAD.WIDE.U32 UR42, UR42, UR10, UR6 ;  /* 0x0000000a2a2a72a5 */ /* 0x000fe2000f8e0006 */
[----:B------:R1:W5:Y:S02]  /*ad70*/  LD.E.128 R48, desc[UR48][R36.64] ;  /* 0x0000003024307980 */ /* 0x000364000c101d00 */
[--C-:B------:R-:W-:Y:S01]  /*ad80*/  SHF.R.S32.HI R0, RZ, 0x1f, R15.reuse ;  /* 0x0000001fff007819 */ /* 0x100fe2000001140f */
[----:B--2---:R-:W-:Y:S01]  /*ad90*/  IMAD.MOV R21, RZ, RZ, -R15 ;  /* 0x000000ffff157224 */ /* 0x004fe200078e0a0f */
[----:B------:R-:W-:Y:S01]  /*ada0*/  UIADD3 UR5, UR43, UR5, URZ ;  /* 0x000000052b057290 */ /* 0x000fe2000fffe03f */
[----:B------:R1:W5:Y:S01]  /*adb0*/  LD.E.128 R4, desc[UR48][R30.64] ;  /* 0x000000301e047980 */ /* 0x000362000c101d00 */
[----:B------:R-:W-:Y:S01]  /*adc0*/  ULDC.64 UR6, c[0x0][0xae0] ;  /* 0x0002b80000067ab9 */ /* 0x000fe20000000a00 */
[----:B------:R-:W-:-:S02]  /*add0*/  IMAD R21, R38, R21, R2 ;  /* 0x0000001526157224 */ /* 0x000fc400078e0202 */
[----:B------:R-:W-:Y:S01]  /*ade0*/  IMAD R0, R0, UR6, RZ ;  /* 0x0000000600007c24 */ /* 0x000fe2000f8e02ff */
[----:B------:R-:W-:Y:S01]  /*adf0*/  @!PT LDS RZ, [RZ] ;  /* 0x00000000fffff984 */ /* 0x000fe20000000800 */
[----:B------:R-:W-:Y:S01]  /*ae00*/  @!PT LDS RZ, [RZ] ;  /* 0x00000000fffff984 */ /* 0x000fe20000000800 */
[----:B------:R-:W-:Y:S01]  /*ae10*/  @!PT LDS RZ, [RZ] ;  /* 0x00000000fffff984 */ /* 0x000fe20000000800 */
[----:B------:R-:W-:Y:S01]  /*ae20*/  @!PT LDS RZ, [RZ] ;  /* 0x00000000fffff984 */ /* 0x000fe20000000800 */
[----:B------:R2:W-:Y:S06]  /*ae30*/  MEMBAR.ALL.CTA ;  /* 0x0000000000007992 */ /* 0x0005ec0000008000 */
[----:B--2---:R-:W2:Y:S01]  /*ae40*/  FENCE.VIEW.ASYNC.S ;  /* 0x00000000000073c6 */ /* 0x004ea20000000000 */
[----:B---3--:R-:W-:Y:S02]  /*ae50*/  IMAD.U32 R13, RZ, RZ, UR43 ;  /* 0x0000002bff0d7e24 */ /* 0x008fe4000f8e00ff */
[----:B------:R-:W-:-:S02]  /*ae60*/  IMAD.U32 R12, RZ, RZ, UR42 ;  /* 0x0000002aff0c7e24 */ /* 0x000fc4000f8e00ff */
[----:B------:R-:W-:Y:S02]  /*ae70*/  IMAD.U32 R13, RZ, RZ, UR5 ;  /* 0x00000005ff0d7e24 */ /* 0x000fe4000f8e00ff */
[C---:B0-----:R-:W-:Y:S01]  /*ae80*/  IMAD R29, R15.reuse, UR7, R0 ;  /* 0x000000070f1d7c24 */ /* 0x041fe2000f8e0200 */
[----:B------:R-:W-:Y:S01]  /*ae90*/  SHF.R.S32.HI R0, RZ, 0x1f, R21 ;  /* 0x0000001fff007819 */ /* 0x000fe20000011415 */
[----:B------:R-:W-:Y:S01]  /*aea0*/  IMAD.WIDE.U32 R12, R15, UR6, R12 ;  /* 0x000000060f0c7c25 */ /* 0x000fe2000f8e000c */
[----:B------:R-:W-:-:S03]  /*aeb0*/  ULDC.64 UR6, c[0x0][0xad8] ;  /* 0x0002b60000067ab9 */ /* 0x000fc60000000a00 */
[----:B------:R-:W-:Y:S02]  /*aec0*/  IMAD R0, R0, UR6, RZ ;  /* 0x0000000600007c24 */ /* 0x000fe4000f8e02ff */
[----:B------:R-:W-:Y:S02]  /*aed0*/  IMAD.IADD R13, R13, 0x1, R29 ;  /* 0x000000010d0d7824 */ /* 0x000fe400078e021d */
[C---:B------:R-:W-:Y:S02]  /*aee0*/  IMAD R15, R21.reuse, UR7, R0 ;  /* 0x00000007150f7c24 */ /* 0x040fe4000f8e0200 */
        /* <DEDUP_REMOVED lines=27> */
.L_x_10077:
[----:B------:R-:W-:Y:S05]  /*b0a0*/  BSYNC B1 ;  /* 0x0000000000017941 */ /* 0x000fea0003800000 */
.L_x_10076:
[----:B------:R-:W-:Y:S01]  /*b0b0*/  VIADD R0, R0, 0x60 ;  /* 0x0000006000007836 */ /* 0x000fe20000000000 */
[----:B--2---:R2:W4:Y:S04]  /*b0c0*/  SHFL.IDX PT, R13, R29, 0x1, 0x1c1f ;  /* 0x003c1f001d0d7f89 */ /* 0x00452800000e0000 */
[----:B------:R-:W-:Y:S01]  /*b0d0*/  ISETP.GE.AND P0, PT, R0, R39, PT ;  /* 0x000000270000720c */ /* 0x000fe20003f06270 */
[----:B0-----:R2:W0:-:S12]  /*b0e0*/  SHFL.IDX PT, R12, R28, 0x1, 0x1c1f ;  /* 0x003c1f001c0c7f89 */ /* 0x00141800000e0000 */
[----:B--2---:R-:W-:Y:S05]  /*b0f0*/  @P0 BRA `(.L_x_10078) ;  /* 0x0000000800300947 */ /* 0x004fea0003800000 */
[----:B------:R-:W-:Y:S02]  /*b100*/  ULDC UR5, c[0x0][0xac8] ;  /* 0x0002b20000057ab9 */ /* 0x000fe40000000800 */
[----:B------:R-:W-:Y:S02]  /*b110*/  ISETP.GE.AND P2, PT, R19, UR5, PT ;  /* 0x0000000513007c0c */ /* 0x000fe4000bf46270 */
[----:B------:R-:W-:-:S11]  /*b120*/  ISETP.GE.AND P1, PT, R18, UR5, PT ;  /* 0x0000000512007c0c */ /* 0x000fd6000bf26270 */
[C---:B0--3--:R-:W-:Y:S02]  /*b130*/  @!P2 LEA R14, P0, R19.reuse, R12, 0x1 ;  /* 0x0000000c130ea211 */ /* 0x049fe400078008ff */
[----:B-1--4-:R-:W-:Y:S02]  /*b140*/  @!P1 IMAD.WIDE R2, R18, 0x2, R12 ;  /* 0x0000000212029825 */ /* 0x012fe400078e020c */
        /* <DEDUP_REMOVED lines=9> */
.L_x_10075:
        /* <DEDUP_REMOVED lines=52> */
.L_x_10080:
[----:B------:R-:W-:Y:S05]  /*b520*/  BSYNC B1 ;  /* 0x0000000000017941 */ /* 0x000fea0003800000 */
.L_x_10079:
        /* <DEDUP_REMOVED lines=19> */
[----:B------:R-:W-:Y:S02]  /*b660*/  IMAD R7, R8, R7, R6 ;  /* 0x0000000708077224 */ /* 0x000fe400078e0206 */
[----:B------:R-:W-:Y:S02]  /*b670*/  IMAD R0, R0, UR6, RZ ;  /* 0x0000000600007c24 */ /* 0x000fe4000f8e02ff */
        /* <DEDUP_REMOVED lines=34> */
.L_x_10082:
[----:B------:R-:W-:Y:S05]  /*b8a0*/  BSYNC B1 ;  /* 0x0000000000017941 */ /* 0x000fea0003800000 */
.L_x_10081:
        /* <DEDUP_REMOVED lines=17> */
.L_x_10078:
[----:B------:R-:W-:Y:S05]  /*b9c0*/  BSYNC B0 ;  /* 0x0000000000007941 */ /* 0x000fea0003800000 */
.L_x_10074:
[----:B------:R-:W-:Y:S02]  /*b9d0*/  ULDC UR5, c[0x0][0xc38] ;  /* 0x00030e0000057ab9 */ /* 0x000fe40000000800 */
[----:B------:R-:W-:-:S06]  /*b9e0*/  UISETP.GE.AND UP0, UPT, UR4, UR5, UPT ;  /* 0x000000050400728c */ /* 0x000fcc000bf06270 */
[----:B------:R-:W-:-:S13]  /*b9f0*/  PLOP3.LUT P0, PT, PT, PT, UP0, 0x80, 0x0 ;  /* 0x000000000000781c */ /* 0x000fda0003f0f008 */
[----:B------:R-:W-:Y:S05]  /*ba00*/  @!P0 BRA `(.L_x_10083) ;  /* 0xffffff5000d08947 */ /* 0x000fea000383ffff */
[----:B------:R-:W-:Y:S05]  /*ba10*/  EXIT ;  /* 0x000000000000794d */ /* 0x000fea0003800000 */
.L_x_10036:
[----:B------:R-:W-:-:S08]  /*ba20*/  NOP ;  /* 0x0000000000007918 */ /* 0x000fd00000000000 */
[----:B------:R-:W0:-:S00]  /*ba30*/  USETMAXREG.DEALLOC.CTAPOOL 0x20 ;  /* 0x00000020000079c8 */ /* 0x000e0000080e0500 */
[----:B0-----:R-:W-:-:S06]  /*ba40*/  LOP3.LUT R0, R2, 0x3, RZ, 0xc0, !PT ;  /* 0x0000000302007812 */ /* 0x001fcc00078ec0ff */
[----:B------:R-:W0:Y:S01]  /*ba50*/  S2UR UR6, SR_CTAID.X ;  /* 0x00000000000679c3 */ /* 0x000e220000002500 */
[----:B------:R-:W-:Y:S01]  /*ba60*/  LOP3.LUT R25, R25, 0xfffffffb, RZ, 0xc0, !PT ;  /* 0xfffffffb19197812 */ /* 0x000fe200078ec0ff */
[----:B------:R-:W-:Y:S01]  /*ba70*/  STL [R1+0x8], RZ ;  /* 0x000008ff01007387 */ /* 0x000fe20000100800 */
[----:B------:R-:W-:Y:S02]  /*ba80*/  IMAD.MOV.U32 R23, RZ, RZ, 0x1 ;  /* 0x00000001ff177424 */ /* 0x000fe400078e00ff */
[----:B------:R-:W-:Y:S01]  /*ba90*/  IMAD.MOV.U32 R18, RZ, RZ, RZ ;  /* 0x000000ffff127224 */ /* 0x000fe200078e00ff */
        /* <DEDUP_REMOVED lines=36> */
[----:B------:R-:W-:Y:S01]  /*bce0*/  LOP3.LUT R7, R7, 0x380, R2, 0xf8, !PT ;  /* 0x0000038007077812 */ /* 0x000fe200078ef802 */
[----:B------:R-:W-:Y:S01]  /*bcf0*/  IMAD.SHL.U32 R2, R10, 0x40, RZ ;  /* 0x000000400a027824 */ /* 0x000fe200078e00ff */
[----:B------:R-:W-:-:S02]  /*bd00*/  LOP3.LUT R5, R5, 0x400, R6, 0xf8, !PT ;  /* 0x0000040005057812 */ /* 0x000fc400078ef806 */
[----:B------:R-:W-:Y:S02]  /*bd10*/  LOP3.LUT R6, R0, 0x90, RZ, 0xc0, !PT ;  /* 0x0000009000067812 */ /* 0x000fe400078ec0ff */
[----:B------:R-:W-:Y:S02]  /*bd20*/  LOP3.LUT R4, R4, 0x800, R9, 0xf8, !PT ;  /* 0x0000080004047812 */ /* 0x000fe400078ef809 */
[----:B------:R-:W-:Y:S02]  /*bd30*/  LOP3.LUT R7, R7, 0x70, R0, 0x78, !PT ;  /* 0x0000007007077812 */ /* 0x000fe400078e7800 */
[----:B------:R-:W-:Y:S02]  /*bd40*/  LOP3.LUT R6, R6, 0x10, R11, 0x78, !PT ;  /* 0x0000001006067812 */ /* 0x000fe400078e780b */
[----:B------:R-:W-:Y:S01]  /*bd50*/  LOP3.LUT R24, R4, R7, RZ, 0xfc, !PT ;  /* 0x0000000704187212 */ /* 0x000fe200078efcff */
[----:B------:R-:W-:Y:S01]  /*bd60*/  IMAD.U32 R4, RZ, RZ, UR6 ;  /* 0x00000006ff047e24 */ /* 0x000fe2000f8e00ff */
[----:B------:R-:W-:-:S02]  /*bd70*/  LOP3.LUT R22, R3, 0x10, R22, 0x78, !PT ;  /* 0x0000001003167812 */ /* 0x000fc400078e7816 */
[----:B------:R-:W-:Y:S01]  /*bd80*/  LOP3.LUT R13, R13, R6, RZ, 0xfc, !PT ;  /* 0x000000060d0d7212 */ /* 0x000fe200078efcff */
[----:B------:R-:W-:Y:S01]  /*bd90*/  VIADD R28, R24, 0x40 ;  /* 0x00000040181c7836 */ /* 0x000fe20000000000 */
[----:B------:R-:W-:Y:S01]  /*bda0*/  SHF.R.U32.HI R3, RZ, 0x1, R8 ;  /* 0x00000001ff037819 */ /* 0x000fe20000011608 */
[----:B------:R0:W-:Y:S01]  /*bdb0*/  STL [R1], R4 ;  /* 0x0000000401007387 */ /* 0x0001e20000100800 */
[----:B------:R-:W-:Y:S01]  /*bdc0*/  LOP3.LUT R0, R0, 0x10, RZ, 0xc0, !PT ;  /* 0x0000001000007812 */ /* 0x000fe200078ec0ff */
[----:B------:R-:W-:Y:S01]  /*bdd0*/  @P0 VIADD R28, R24, 0xffffffc0 ;  /* 0xffffffc0181c0836 */ /* 0x000fe20000000000 */
[----:B------:R-:W-:Y:S01]  /*bde0*/  LOP3.LUT R22, R5, R22, RZ, 0xfc, !PT ;  /* 0x0000001605167212 */ /* 0x000fe200078efcff */
[----:B------:R1:W-:Y:S03]  /*bdf0*/  STL [R1+0x8], RZ ;  /* 0x000008ff01007387 */ /* 0x0003e60000100800 */
[----:B------:R-:W-:-:S02]  /*be00*/  LOP3.LUT R29, R22, 0x2800, RZ, 0xfc, !PT ;  /* 0x00002800161d7812 */ /* 0x000fc400078efcff */
[----:B0-----:R-:W-:Y:S01]  /*be10*/  LOP3.LUT R4, R3, 0x40, R2, 0xf8, !PT ;  /* 0x0000004003047812 */ /* 0x001fe200078ef802 */
[----:B------:R-:W-:Y:S01]  /*be20*/  IMAD.IADD R3, R16, 0x1, R13 ;  /* 0x0000000110037824 */ /* 0x000fe200078e020d */
[C---:B------:R-:W-:Y:S02]  /*be30*/  LOP3.LUT R2, R0.reuse, 0x20, RZ, 0xfc, !PT ;  /* 0x0000002000027812 */ /* 0x040fe400078efcff */
[----:B------:R-:W-:Y:S02]  /*be40*/  LOP3.LUT R2, R0, 0x40, RZ, 0xfc, !PT ;  /* 0x0000004000027812 */ /* 0x000fe400078efcff */
[----:B------:R1:W-:Y:S01]  /*be50*/  STL [R1+0x4], R3 ;  /* 0x0000040301007387 */ /* 0x0003e20000100800 */
[----:B------:R-:W-:-:S07]  /*be60*/  LOP3.LUT R0, R22, 0x1800, RZ, 0xfc, !PT ;  /* 0x0000180016007812 */ /* 0x000fce00078efcff */
.L_x_10149:
        /* <DEDUP_REMOVED lines=23> */
.L_x_10085:
[----:B------:R-:W-:Y:S01]  /*bfe0*/  ULDC UR8, c[0x0][0xc54] ;  /* 0x0003150000087ab9 */ /* 0x000fe20000000800 */
[----:B------:R-:W-:Y:S01]  /*bff0*/  UMOV UR5, UR9 ;  /* 0x0000000900057c82 */ /* 0x000fe20008000000 */
[----:B------:R-:W-:-:S11]  /*c000*/  UISETP.NE.AND UP0, UPT, UR8, 0x1, UPT ;  /* 0x000000010800788c */ /* 0x000fd6000bf05270 */
[----:B------:R-:W-:Y:S02]  /*c010*/  @UP0 ULDC.64 UR10, c[0x0][0xc58] ;  /* 0x00031600000a0ab9 */ /* 0x000fe40000000a00 */
[----:B------:R-:W-:-:S04]  /*c020*/  UIMAD.WIDE.U32 UR6, UR9, UR10, URZ ;  /* 0x0000000a090672a5 */ /* 0x000fc8000f8e003f */
[----:B------:R-:W-:-:S04]  /*c030*/  @UP0 USHF.R.U32.HI UR5, URZ, UR11, UR7 ;  /* 0x0000000b3f050299 */ /* 0x000fc80008011607 */
[----:B------:R-:W-:-:S12]  /*c040*/  UIMAD UR8, UR5, UR8, URZ ;  /* 0x00000008050872a4 */ /* 0x000fd8000f8e023f */
.L_x_10086:
        /* <DEDUP_REMOVED lines=8> */
[----:B------:R-:W-:-:S02]  /*c0d0*/  UIMAD UR5, UR40, 0xc0, URZ ;  /* 0x000000c0280578a4 */ /* 0x000fc4000f8e023f */
        /* <DEDUP_REMOVED lines=54> */
.L_x_10088:
        /* <DEDUP_REMOVED lines=20> */
.L_x_10091:
[----:B------:R-:W-:Y:S05]  /*c580*/  BSYNC B6 ;  /* 0x0000000000067941 */ /* 0x000fea0003800000 */
.L_x_10090:
        /* <DEDUP_REMOVED lines=22> */
.L_x_10093:
[----:B------:R-:W-:Y:S05]  /*c6f0*/  BSYNC B6 ;  /* 0x0000000000067941 */ /* 0x000fea0003800000 */
.L_x_10092:
        /* <DEDUP_REMOVED lines=20> */
.L_x_10095:
[----:B------:R-:W-:Y:S05]  /*c840*/  BSYNC B6 ;  /* 0x0000000000067941 */ /* 0x000fea0003800000 */
.L_x_10094:
        /* <DEDUP_REMOVED lines=19> */
.L_x_10097:
[----:B------:R-:W-:Y:S05]  /*c980*/  BSYNC B6 ;  /* 0x0000000000067941 */ /* 0x000fea0003800000 */
.L_x_10096:
        /* <DEDUP_REMOVED lines=23> */
.L_x_10168:
        /* <DEDUP_REMOVED lines=10> */
.L_x_10171:
        /* <DEDUP_REMOVED lines=20> */
.L_x_10101:
[----:B-1----:R-:W1:Y:S01]  /*cce0*/  S2R R2, SR_TID.X ;  /* 0x0000000000027919 */ /* 0x002e620000002100 */
[----:B------:R-:W-:Y:S01]  /*ccf0*/  IMAD R3, R18, 0x8, R16 ;  /* 0x0000000812037824 */ /* 0x000fe200078e0210 */
[----:B-1----:R-:W-:Y:S02]  /*cd00*/  LOP3.LUT R4, R2, 0x7f, RZ, 0xc0, !PT ;  /* 0x0000007f02047812 */ /* 0x002fe400078ec0ff */
[----:B------:R-:W-:Y:S02]  /*cd10*/  SHF.L.U32 R2, R23, 0x1f, RZ ;  /* 0x0000001f17027819 */ /* 0x000fe400000006ff */
[----:B------:R-:W-:Y:S02]  /*cd20*/  ISETP.NE.AND P0, PT, R4, RZ, PT ;  /* 0x000000ff0400720c */ /* 0x000fe40003f05270 */
[----:B------:R-:W1:Y:S02]  /*cd30*/  SYNCS.PHASECHK.TRANS64.TRYWAIT P1, [R3+URZ+0x19c80], R2 ;  /* 0x019c8002030075a7 */ /* 0x000e64000802017f */
[----:B-1----:R-:W-:Y:S09]  /*cd40*/  @!P1 BRA `(.L_x_10102) ;  /* 0x0000003000249947 */ /* 0x002ff20003800000 */
.L_x_10172:
        /* <DEDUP_REMOVED lines=8> */
.L_x_10103:
        /* <DEDUP_REMOVED lines=30> */
.L_x_10173:
        /* <DEDUP_REMOVED lines=8> */
.L_x_10105:
        /* <DEDUP_REMOVED lines=31> */
.L_x_10099:
        /* <DEDUP_REMOVED lines=29> */
.L_x_10107:
[----:B------:R-:W-:Y:S05]  /*d3f0*/  BSYNC B6 ;  /* 0x0000000000067941 */ /* 0x000fea0003800000 */
.L_x_10106:
[----:B------:R-:W3:Y:S01]  /*d400*/  LDC R9, c[0x0][0x448] ;  /* 0x00011200ff097b82 */ /* 0x000ee20000000800 */
[----:B0-----:R-:W0:Y:S01]  /*d410*/  S2R R20, SR_TID.X ;  /* 0x0000000000147919 */ /* 0x001e220000002100 */
[----:B------:R-:W-:Y:S01]  /*d420*/  IMAD.U32 R6, RZ, RZ, UR40 ;  /* 0x00000028ff067e24 */ /* 0x000fe2000f8e00ff */
[----:B------:R-:W-:Y:S01]  /*d430*/  ULDC.64 UR8, c[0x0][0x2e0] ;  /* 0x0000b80000087ab9 */ /* 0x000fe20000000a00 */
[----:B------:R-:W-:Y:S01]  /*d440*/  UMOV UR4, UR50 ;  /* 0x0000003200047c82 */ /* 0x000fe20008000000 */
[----:B------:R-:W-:Y:S01]  /*d450*/  UIMAD UR6, UR37, UR8, URZ ;  /* 0x00000008250672a4 */ /* 0x000fe2000f8e023f */
[----:B------:R-:W4:Y:S01]  /*d460*/  S2R R10, SR_TID.X ;  /* 0x00000000000a7919 */ /* 0x000f220000002100 */
[----:B------:R-:W-:Y:S02]  /*d470*/  UMOV UR5, UR45 ;  /* 0x0000002d00057c82 */ /* 0x000fe40008000000 */
        /* <DEDUP_REMOVED lines=18> */
[----:B------:R-:W-:Y:S01]  /*d5a0*/  IMAD R6, R6, 0xc0, R20 ;  /* 0x000000c006067824 */ /* 0x000fe200078e0214 */
        /* <DEDUP_REMOVED lines=51> */
[----:B------:R-:W-:Y:S01]  /*d8e0*/  IMAD.U32 R5, RZ, RZ, UR40 ;  /* 0x00000028ff057e24 */ /* 0x000fe2000f8e00ff */
[----:B------:R-:W-:Y:S02]  /*d8f0*/  ULDC UR4, c[0x0][0x288] ;  /* 0x0000a20000047ab9 */ /* 0x000fe40000000800 */
[----:B------:R-:W1:Y:S01]  /*d900*/  SHFL.IDX PT, R2, R4, RZ, 0x1e1f ;  /* 0x001e1fff04027589 */ /* 0x000e6200000e0000 */
[----:B------:R-:W-:Y:S02]  /*d910*/  IMAD R6, R9, UR4, RZ ;  /* 0x0000000409067c24 */ /* 0x000fe4000f8e02ff */
[----:B------:R-:W-:Y:S01]  /*d920*/  IMAD R5, R5, 0xc0, R21 ;  /* 0x000000c005057824 */ /* 0x000fe200078e0215 */
[----:B------:R-:W2:Y:S04]  /*d930*/  SHFL.IDX PT, R0, R0, 0x1, 0x1e1f ;  /* 0x003e1f0000007f89 */ /* 0x000ea800000e0000 */
[----:B------:R-:W-:Y:S01]  /*d940*/  ISETP.GE.AND P4, PT, R5, R6, PT ;  /* 0x000000060500720c */ /* 0x000fe20003f86270 */
[----:B------:R-:W3:Y:S04]  /*d950*/  SHFL.IDX PT, R4, R4, 0x1, 0x1e1f ;  /* 0x003e1f0004047f89 */ /* 0x000ee800000e0000 */
[----:B------:R-:W4:Y:S04]  /*d960*/  SHFL.IDX PT, R7, R7, RZ, 0x1e1f ;  /* 0x001e1fff07077589 */ /* 0x000f2800000e0000 */
[----:B------:R1:W2:Y:S04]  /*d970*/  SHFL.IDX PT, R14, R8, RZ, 0x1e1f ;  /* 0x001e1fff080e7589 */ /* 0x0002a800000e0000 */
        /* <DEDUP_REMOVED lines=17> */
.L_x_10180:
        /* <DEDUP_REMOVED lines=12> */
.L_x_10110:
[----:B------:R-:W-:Y:S05]  /*db50*/  BSYNC B0 ;  /* 0x0000000000007941 */ /* 0x000fea0003800000 */
.L_x_10109:
[----:B------:R-:W-:Y:S01]  /*db60*/  NOP ;  /* 0x0000000000007918 */ /* 0x000fe20000000000 */
[----:B------:R-:W-:-:S13]  /*db70*/  PLOP3.LUT P0, PT, PT, PT, PT, 0x80, 0x0 ;  /* 0x000000000000781c */ /* 0x000fda0003f0f070 */
.L_x_10111:
        /* <DEDUP_REMOVED lines=18> */
.L_x_10181:
[----:B------:R-:W-:Y:S05]  /*dca0*/  BSYNC B0 ;  /* 0x0000000000007941 */ /* 0x000fea0003800000 */
.L_x_10112:
[----:B------:R-:W-:-:S06]  /*dcb0*/  UISETP.GE.AND UP0, UPT, UR39, 0x2, UPT ;  /* 0x000000022700788c */ /* 0x000fcc000bf06270 */
[----:B------:R-:W-:-:S13]  /*dcc0*/  PLOP3.LUT P0, PT, PT, PT, UP0, 0x80, 0x0 ;  /* 0x000000000000781c */ /* 0x000fda0003f0f008 */
[----:B------:R-:W-:Y:S05]  /*dcd0*/  @!P0 BRA `(.L_x_10114) ;  /* 0x0000001000308947 */ /* 0x000fea0003800000 */
[----:B------:R-:W-:Y:S01]  /*dce0*/  UIADD3 UR4, UR39, -0x2, URZ ;  /* 0xfffffffe27047890 */ /* 0x000fe2000fffe03f */
[----:B------:R-:W-:Y:S02]  /*dcf0*/  IMAD.MOV.U32 R8, RZ, RZ, R23 ;  /* 0x000000ffff087224 */ /* 0x000fe400078e0017 */
[----:B------:R-:W-:-:S03]  /*dd00*/  IMAD.MOV.U32 R0, RZ, RZ, R18 ;  /* 0x000000ffff007224 */ /* 0x000fc600078e0012 */
[----:B------:R-:W-:-:S07]  /*dd10*/  IMAD.U32 R2, RZ, RZ, UR4 ;  /* 0x00000004ff027e24 */ /* 0x000fce000f8e00ff */
.L_x_10138:
        /* <DEDUP_REMOVED lines=9> */
[----:B------:R-:W-:Y:S01]  /*ddb0*/  LOP3.LUT P1, RZ, R25, 0x1, RZ, 0xc0, !PT ;  /* 0x0000000119ff7812 */ /* 0x000fe2000782c0ff */
[----:B0-----:R-:W-:-:S12]  /*ddc0*/  IMAD.MOV.U32 R3, RZ, RZ, R2 ;  /* 0x000000ffff037224 */ /* 0x001fd800078e0002 */
        /* <DEDUP_REMOVED lines=19> */
.L_x_10117:
        /* <DEDUP_REMOVED lines=8> */
.L_x_10182:
[----:B------:R-:W-:Y:S05]  /*df80*/  BSYNC B1 ;  /* 0x0000000000017941 */ /* 0x000fea0003800000 */
.L_x_10118:
        /* <DEDUP_REMOVED lines=9> */
.L_x_10121:
[----:B------:R-:W-:Y:S05]  /*e020*/  BSYNC B1 ;  /* 0x0000000000017941 */ /* 0x000fea0003800000 */
.L_x_10120:
        /* <DEDUP_REMOVED lines=11> */
.L_x_10122:
        /* <DEDUP_REMOVED lines=16> */
.L_x_10123:
        /* <DEDUP_REMOVED lines=16> */
.L_x_10124:
        /* <DEDUP_REMOVED lines=13> */
.L_x_10183:
[----:B------:R-:W-:Y:S05]  /*e3b0*/  BSYNC B1 ;  /* 0x0000000000017941 */ /* 0x000fea0003800000 */
.L_x_10125:
        /* <DEDUP_REMOVED lines=11> */
.L_x_10128:
[----:B------:R-:W-:Y:S05]  /*e470*/  BSYNC B1 ;  /* 0x0000000000017941 */ /* 0x000fea0003800000 */
.L_x_10127:
        /* <DEDUP_REMOVED lines=8> */
.L_x_10129:
        /* <DEDUP_REMOVED lines=15> */
.L_x_10130:
        /* <DEDUP_REMOVED lines=15> */
.L_x_10131:
        /* <DEDUP_REMOVED lines=10> */
.L_x_10116:
[----:B------:R-:W-:Y:S05]  /*e780*/  BSYNC B0 ;  /* 0x0000000000007941 */ /* 0x000fea0003800000 */
.L_x_10115:
[----:B------:R-:W-:-:S06]  /*e790*/  UISETP.NE.AND UP0, UPT, UR38, 0x3, UPT ;  /* 0x000000032600788c */ /* 0x000fcc000bf05270 */
[----:B------:R-:W-:-:S13]  /*e7a0*/  PLOP3.LUT P0, PT, PT, PT, UP0, 0x80, 0x0 ;  /* 0x000000000000781c */ /* 0x000fda0003f0f008 */
[----:B------:R-:W-:Y:S05]  /*e7b0*/  @!P0 BRA `(.L_x_10132) ;  /* 0x0000000000048947 */ /* 0x000fea0003800000 */
[----:B------:R-:W-:Y:S01]  /*e7c0*/  BPT.TRAP 0x1 ;  /* 0x000000040000795c */ /* 0x000fe20000300000 */
.L_x_10132:
        /* <DEDUP_REMOVED lines=8> */
.L_x_10184:
[----:B------:R-:W-:Y:S05]  /*e850*/  BSYNC B0 ;  /* 0x0000000000007941 */ /* 0x000fea0003800000 */
.L_x_10133:
[----:B------:R-:W-:Y:S05]  /*e860*/  @!P0 BRA `(.L_x_10135) ;  /* 0x0000000000048947 */ /* 0x000fea0003800000 */
[----:B------:R-:W-:Y:S01]  /*e870*/  BPT.TRAP 0x1 ;  /* 0x000000040000795c */ /* 0x000fe20000300000 */
.L_x_10135:
[----:B0-----:R-:W-:Y:S01]  /*e880*/  SHF.L.U32 R4, R8, 0x1f, RZ ;  /* 0x0000001f08047819 */ /* 0x001fe200000006ff */
[----:B------:R-:W-:-:S03]  /*e890*/  IMAD R0, R0, 0x3000, RZ ;  /* 0x0000300000007824 */ /* 0x000fc600078e02ff */
[----:B------:R-:W0:Y:S02]  /*e8a0*/  SYNCS.PHASECHK.TRANS64.TRYWAIT P1, [R3+URZ+0x19c60], R4 ;  /* 0x019c6004030075a7 */ /* 0x000e24000802017f */
[----:B0-----:R-:W-:Y:S05]  /*e8b0*/  @!P1 BRA `(.L_x_10136) ;  /* 0x0000001800bc9947 */ /* 0x001fea0003800000 */
.L_x_10185:
        /* <DEDUP_REMOVED lines=65> */
.L_x_10137:
        /* <DEDUP_REMOVED lines=13> */
.L_x_10114:
        /* <DEDUP_REMOVED lines=18> */
.L_x_10140:
[----:B------:R-:W-:Y:S05]  /*eec0*/  BSYNC B0 ;  /* 0x0000000000007941 */ /* 0x000fea0003800000 */
.L_x_10139:
[----:B------:R-:W-:-:S06]  /*eed0*/  UISETP.NE.AND UP0, UPT, UR38, 0x3, UPT ;  /* 0x000000032600788c */ /* 0x000fcc000bf05270 */
[----:B------:R-:W-:-:S13]  /*eee0*/  PLOP3.LUT P1, PT, PT, PT, UP0, 0x80, 0x0 ;  /* 0x000000000000781c */ /* 0x000fda0003f2f008 */
[----:B------:R-:W-:Y:S05]  /*eef0*/  @!P1 BRA `(.L_x_10141) ;  /* 0x0000000000049947 */ /* 0x000fea0003800000 */
[----:B------:R-:W-:Y:S01]  /*ef00*/  BPT.TRAP 0x1 ;  /* 0x000000040000795c */ /* 0x000fe20000300000 */
.L_x_10141:
        /* <DEDUP_REMOVED lines=8> */
.L_x_10186:
[----:B------:R-:W-:Y:S05]  /*ef90*/  BSYNC B0 ;  /* 0x0000000000007941 */ /* 0x000fea0003800000 */
.L_x_10142:
[----:B------:R-:W-:Y:S05]  /*efa0*/  @!P2 BRA `(.L_x_10144) ;  /* 0x000000000004a947 */ /* 0x000fea0003800000 */
[----:B------:R-:W-:Y:S01]  /*efb0*/  BPT.TRAP 0x1 ;  /* 0x000000040000795c */ /* 0x000fe20000300000 */
.L_x_10144:
[----:B0-----:R-:W-:-:S04]  /*efc0*/  SHF.L.U32 R3, R23, 0x1f, RZ ;  /* 0x0000001f17037819 */ /* 0x001fc800000006ff */
[----:B------:R-:W0:Y:S02]  /*efd0*/  SYNCS.PHASECHK.TRANS64.TRYWAIT P1, [R0+URZ+0x19c60], R3 ;  /* 0x019c6003000075a7 */ /* 0x000e24000802017f */
[----:B0-----:R-:W-:Y:S05]  /*efe0*/  @!P1 BRA `(.L_x_10145) ;  /* 0x0000001400189947 */ /* 0x001fea0003800000 */
.L_x_10187:
        /* <DEDUP_REMOVED lines=66> */
.L_x_10146:
[----:B-1----:R1:W-:Y:S01]  /*f410*/  SYNCS.ARRIVE.TRANS64.A1T0 RZ, [R0+URZ+0x19c50], RZ ;  /* 0x019c50ff00ff79a7 */ /* 0x0023e2000810003f */
[----:B------:R-:W-:Y:S02]  /*f420*/  @!P0 VIADD R2, R0, 0x19c80 ;  /* 0x00019c8000028836 */ /* 0x000fe40000000000 */
[----:B------:R-:W-:-:S03]  /*f430*/  VIADD R18, R18, 0x1 ;  /* 0x0000000112127836 */ /* 0x000fc60000000000 */
[----:B------:R-:W-:Y:S01]  /*f440*/  @!P0 PRMT R2, RZ, 0x654, R2 ;  /* 0x00000654ff028816 */ /* 0x000fe20000000002 */
[----:B------:R-:W-:Y:S01]  /*f450*/  BAR.SYNC.DEFER_BLOCKING 0x2, 0x80 ;  /* 0x0082000000007b1d */ /* 0x000fe20000010000 */
[----:B------:R-:W-:-:S04]  /*f460*/  ISETP.NE.AND P1, PT, R18, 0x2, PT ;  /* 0x000000021200780c */ /* 0x000fc80003f25270 */
[----:B-1----:R-:W-:Y:S02]  /*f470*/  SEL R0, RZ, 0x1, P1 ;  /* 0x00000001ff007807 */ /* 0x002fe40000800000 */
[----:B------:R-:W-:Y:S02]  /*f480*/  SEL R18, R18, RZ, P1 ;  /* 0x000000ff12127207 */ /* 0x000fe40000800000 */
[----:B------:R-:W-:Y:S01]  /*f490*/  LOP3.LUT R23, R23, R0, RZ, 0x3c, !PT ;  /* 0x0000000017177212 */ /* 0x000fe200078e3cff */
[----:B------:R1:W-:Y:S06]  /*f4a0*/  @!P0 SYNCS.ARRIVE.TRANS64.RED.A1T0 RZ, [R2+URZ], RZ ;  /* 0x000000ff02ff89a7 */ /* 0x0003ec000810043f */
.L_x_10089:
[----:B------:R-:W-:Y:S05]  /*f4b0*/  BSYNC B7 ;  /* 0x0000000000077941 */ /* 0x000fea0003800000 */
.L_x_10087:
        /* <DEDUP_REMOVED lines=12> */
.L_x_10147:
        /* <DEDUP_REMOVED lines=8> */
.L_x_10148:
[----:B--23--:R-:W2:Y:S01]  /*f600*/  LDL R0, [R1] ;  /* 0x0000000001007983 */ /* 0x00cea20000100800 */
[----:B------:R-:W-:Y:S02]  /*f610*/  ULDC UR4, c[0x0][0xc38] ;  /* 0x00030e0000047ab9 */ /* 0x000fe40000000800 */
[----:B--2---:R-:W-:-:S13]  /*f620*/  ISETP.GE.AND P0, PT, R0, UR4, PT ;  /* 0x0000000400007c0c */ /* 0x004fda000bf06270 */
[----:B------:R-:W-:Y:S05]  /*f630*/  @!P0 BRA `(.L_x_10149) ;  /* 0xffffffc8000c8947 */ /* 0x000fea000383ffff */
.L_x_10084:
        /* <DEDUP_REMOVED lines=12> */
.L_x_10188:
[----:B------:R-:W-:Y:S05]  /*f700*/  BSYNC B0 ;  /* 0x0000000000007941 */ /* 0x000fea0003800000 */
.L_x_10150:
[----:B------:R-:W-:-:S03]  /*f710*/  UMOV UR4, 0xffffffff ;  /* 0xffffffff00047882 */ /* 0x000fc60000000000 */
[----:B------:R-:W-:Y:S05]  /*f720*/  BRA.DIV UR4, `(.L_x_10152) ;  /* 0x0000000e04707947 */ /* 0x000fea000b800000 */
[----:B-1----:R-:W1:Y:S02]  /*f730*/  S2R R0, SR_TID.X ;  /* 0x0000000000007919 */ /* 0x002e640000002100 */
[----:B-1----:R-:W-:-:S04]  /*f740*/  SHF.R.U32.HI R0, RZ, 0x5, R0 ;  /* 0x00000005ff007819 */ /* 0x002fc80000011600 */
[----:B------:R-:W-:-:S05]  /*f750*/  LOP3.LUT R0, R0, 0x3, RZ, 0xc0, !PT ;  /* 0x0000000300007812 */ /* 0x000fca00078ec0ff */
[----:B------:R1:W2:Y:S02]  /*f760*/  SHFL.IDX PT, R14, R0, RZ, 0x1f ;  /* 0x00001fff000e7589 */ /* 0x0002a400000e0000 */
.L_x_10191:
[----:B--2---:R-:W-:Y:S01]  /*f770*/  ISETP.NE.AND P0, PT, R14, RZ, PT ;  /* 0x000000ff0e00720c */ /* 0x004fe20003f05270 */
[----:B------:R-:W-:-:S12]  /*f780*/  BSSY B0, `(.L_x_10153) ;  /* 0x000002b000007945 */ /* 0x000fd80003800000 */
[----:B------:R-:W-:Y:S05]  /*f790*/  @P0 BRA `(.L_x_10154) ;  /* 0x0000000000a40947 */ /* 0x000fea0003800000 */
[----:B------:R-:W-:-:S03]  /*f7a0*/  UMOV UR4, 0xffffffff ;  /* 0xffffffff00047882 */ /* 0x000fc60000000000 */
[----:B------:R-:W-:Y:S05]  /*f7b0*/  BRA.DIV UR4, `(.L_x_10155) ;  /* 0x0000000e04807947 */ /* 0x000fea000b800000 */
[----:B------:R-:W-:-:S13]  /*f7c0*/  ELECT P6, URZ, PT ;  /* 0x00000000003f782f */ /* 0x000fda00038c0000 */
.L_x_10194:
[----:B------:R-:W-:Y:S05]  /*f7d0*/  @!P6 BRA `(.L_x_10154) ;  /* 0x000000000094e947 */ /* 0x000fea0003800000 */
[----:B------:R-:W-:-:S06]  /*f7e0*/  ULOP3.LUT UR4, UR41, 0x2, URZ, 0xfc, !UPT ;  /* 0x0000000229047892 */ /* 0x000fcc000f8efc3f */
[----:B-1----:R-:W-:-:S05]  /*f7f0*/  IMAD.U32 R0, RZ, RZ, UR4 ;  /* 0x00000004ff007e24 */ /* 0x002fca000f8e00ff */
[----:B------:R-:W-:-:S13]  /*f800*/  ISETP.NE.AND P0, PT, R0, 0x3, PT ;  /* 0x000000030000780c */ /* 0x000fda0003f05270 */
[----:B------:R-:W-:Y:S05]  /*f810*/  @!P0 BRA `(.L_x_10156) ;  /* 0x0000000000048947 */ /* 0x000fea0003800000 */
[----:B------:R-:W-:Y:S01]  /*f820*/  BPT.TRAP 0x1 ;  /* 0x000000040000795c */ /* 0x000fe20000300000 */
.L_x_10156:
        /* <DEDUP_REMOVED lines=9> */
[----:B------:R-:W-:Y:S01]  /*f8c0*/  IMAD R3, R6, 0x8, R3 ;  /* 0x0000000806037824 */ /* 0x000fe200078e0203 */
[----:B------:R-:W-:Y:S01]  /*f8d0*/  SHF.L.U32 R0, R0, 0x1f, RZ ;  /* 0x0000001f00007819 */ /* 0x000fe200000006ff */
[----:B-1----:R-:W-:Y:S06]  /*f8e0*/  @!P1 BRA `(.L_x_10157) ;  /* 0x0000000c00549947 */ /* 0x002fec0003800000 */
.L_x_10195:
[----:B------:R-:W2:Y:S02]  /*f8f0*/  SYNCS.PHASECHK.TRANS64.TRYWAIT P1, [R3+URZ], R0 ;  /* 0x00000000030075a7 */ /* 0x000ea4000802017f */
[----:B--2---:R-:W-:Y:S05]  /*f900*/  @!P1 BRA `(.L_x_10158) ;  /* 0x0000000c00609947 */ /* 0x004fea0003800000 */
.L_x_10196:
[----:B------:R-:W-:Y:S05]  /*f910*/  @!P0 BRA `(.L_x_10159) ;  /* 0x0000000000048947 */ /* 0x000fea0003800000 */
[----:B------:R-:W-:Y:S01]  /*f920*/  BPT.TRAP 0x1 ;  /* 0x000000040000795c */ /* 0x000fe20000300000 */
.L_x_10159:
[----:B--2---:R-:W-:-:S04]  /*f930*/  IMAD R3, R18, 0x8, R7 ;  /* 0x0000000812037824 */ /* 0x004fc800078e0207 */
[----:B------:R-:W2:Y:S02]  /*f940*/  SYNCS.PHASECHK.TRANS64.TRYWAIT P1, [R3+URZ+0x19c60], R4 ;  /* 0x019c6004030075a7 */ /* 0x000ea4000802017f */
[----:B--2---:R-:W-:Y:S05]  /*f950*/  @!P1 BRA `(.L_x_10160) ;  /* 0x0000000c00609947 */ /* 0x004fea0003800000 */
.L_x_10197:
[----:B------:R-:W-:Y:S05]  /*f960*/  @!P0 BRA `(.L_x_10161) ;  /* 0x0000000000048947 */ /* 0x000fea0003800000 */
[----:B------:R-:W-:Y:S01]  /*f970*/  BPT.TRAP 0x1 ;  /* 0x000000040000795c */ /* 0x000fe20000300000 */
.L_x_10161:
[----:B-1----:R-:W-:-:S04]  /*f980*/  IMAD R5, R6, 0x8, R7 ;  /* 0x0000000806057824 */ /* 0x002fc800078e0207 */
[----:B------:R-:W1:Y:S02]  /*f990*/  SYNCS.PHASECHK.TRANS64.TRYWAIT P1, [R5+URZ+0x19c60], R0 ;  /* 0x019c6000050075a7 */ /* 0x000e64000802017f */
[----:B-1----:R-:W-:Y:S05]  /*f9a0*/  @!P1 BRA `(.L_x_10162) ;  /* 0x0000000c00609947 */ /* 0x002fea0003800000 */
.L_x_10198:
[----:B------:R-:W-:Y:S05]  /*f9b0*/  @!P0 BRA `(.L_x_10163) ;  /* 0x0000000000048947 */ /* 0x000fea0003800000 */
[----:B------:R-:W-:Y:S01]  /*f9c0*/  BPT.TRAP 0x1 ;  /* 0x000000040000795c */ /* 0x000fe20000300000 */
.L_x_10163:
[----:B------:R-:W3:Y:S02]  /*f9d0*/  SYNCS.PHASECHK.TRANS64.TRYWAIT P0, [R3+URZ+0x19c80], R4 ;  /* 0x019c8004030075a7 */ /* 0x000ee4000800017f */
[----:B---3--:R-:W-:Y:S05]  /*f9e0*/  @!P0 BRA `(.L_x_10164) ;  /* 0x0000000c00648947 */ /* 0x008fea0003800000 */
.L_x_10165:
[----:B----4-:R4:W0:Y:S02]  /*f9f0*/  SYNCS.PHASECHK.TRANS64.TRYWAIT P0, [R5+URZ+0x19c80], R0 ;  /* 0x019c8000050075a7 */ /* 0x010824000800017f */
[----:B0-----:R-:W-:Y:S05]  /*fa00*/  @!P0 NANOSLEEP.SYNCS 0x989680 ;  /* 0x009896800000895d */ /* 0x001fea0003900000 */
[----:B------:R-:W0:Y:S02]  /*fa10*/  @!P0 SYNCS.PHASECHK.TRANS64 P0, [R5+URZ+0x19c80], R0 ;  /* 0x019c8000050085a7 */ /* 0x000e24000800007f */
[----:B0-----:R-:W-:Y:S05]  /*fa20*/  @!P0 BRA `(.L_x_10165) ;  /* 0xfffffffc00f08947 */ /* 0x001fea000383ffff */
.L_x_10154:
[----:B------:R-:W-:Y:S05]  /*fa30*/  BSYNC B0 ;  /* 0x0000000000007941 */ /* 0x000fea0003800000 */
.L_x_10153:
[----:B------:R-:W-:Y:S05]  /*fa40*/  EXIT ;  /* 0x000000000000794d */ /* 0x000fea0003800000 */
.L_x_10042:
[----:B0-----:R-:W-:-:S04]  /*fa50*/  IMAD.U32 R3, RZ, RZ, UR45 ;  /* 0x0000002dff037e24 */ /* 0x001fc8000f8e00ff */
[----:B------:R0:W1:Y:S03]  /*fa60*/  SYNCS.PHASECHK.TRANS64.TRYWAIT P1, [R3+URZ+0x19c00], R6 ;  /* 0x019c0006030075a7 */ /* 0x000066000802017f */
[----:B-1----:R-:W-:Y:S05]  /*fa70*/  @!P1 NANOSLEEP.SYNCS 0x989680 ;  /* 0x009896800000995d */ /* 0x002fea0003900000 */
[----:B------:R-:W1:Y:S02]  /*fa80*/  @!P1 SYNCS.PHASECHK.TRANS64 P1, [R3+URZ+0x19c00], R6 ;  /* 0x019c0006030095a7 */ /* 0x000e64000802007f */
[----:B-1----:R-:W-:Y:S05]  /*fa90*/  @!P1 BRA `(.L_x_10042) ;  /* 0xfffffffc00ec9947 */ /* 0x002fea000383ffff */
[----:B------:R-:W-:Y:S05]  /*faa0*/  BRA `(.L_x_10166) ;  /* 0xffffff1c00947947 */ /* 0x000fea000383ffff */
.L_x_10046:
[----:B-1----:R1:W2:Y:S02]  /*fab0*/  SYNCS.PHASECHK.TRANS64.TRYWAIT P2, [R2+URZ+0x19c30], R3 ;  /* 0x019c3003020075a7 */ /* 0x0022a4000804017f */
[----:B--2---:R-:W-:Y:S05]  /*fac0*/  @!P2 NANOSLEEP.SYNCS 0x989680 ;  /* 0x009896800000a95d */ /* 0x004fea0003900000 */
[----:B------:R-:W2:Y:S02]  /*fad0*/  @!P2 SYNCS.PHASECHK.TRANS64 P2, [R2+URZ+0x19c30], R3 ;  /* 0x019c30030200a5a7 */ /* 0x000ea4000804007f */
[----:B--2---:R-:W-:Y:S05]  /*fae0*/  @!P2 BRA `(.L_x_10046) ;  /* 0xfffffffc00f0a947 */ /* 0x004fea000383ffff */
[----:B------:R-:W-:Y:S05]  /*faf0*/  BRA `(.L_x_10045) ;  /* 0xffffff1c00b87947 */ /* 0x000fea000383ffff */
.L_x_10051:
[----:B-1----:R-:W-:-:S04]  /*fb00*/  IMAD.U32 R7, RZ, RZ, UR23 ;  /* 0x00000017ff077e24 */ /* 0x002fc8000f8e00ff */
[----:B------:R1:W2:Y:S03]  /*fb10*/  SYNCS.PHASECHK.TRANS64.TRYWAIT P3, [R7+URZ+0x19c30], R6 ;  /* 0x019c3006070075a7 */ /* 0x0002a6000806017f */
[----:B--2---:R-:W-:Y:S05]  /*fb20*/  @!P3 NANOSLEEP.SYNCS 0x989680 ;  /* 0x009896800000b95d */ /* 0x004fea0003900000 */
[----:B------:R-:W2:Y:S02]  /*fb30*/  @!P3 SYNCS.PHASECHK.TRANS64 P3, [R7+URZ+0x19c30], R6 ;  /* 0x019c30060700b5a7 */ /* 0x000ea4000806007f */
[----:B--2---:R-:W-:Y:S05]  /*fb40*/  @!P3 BRA `(.L_x_10051) ;  /* 0xfffffffc00ecb947 */ /* 0x004fea000383ffff */
[----:B------:R-:W-:Y:S05]  /*fb50*/  BRA `(.L_x_10050) ;  /* 0xffffff4800307947 */ /* 0x000fea000383ffff */
.L_x_10055:
[----:B-1----:R-:W-:-:S04]  /*fb60*/  IMAD.U32 R7, RZ, RZ, UR14 ;  /* 0x0000000eff077e24 */ /* 0x002fc8000f8e00ff */
[----:B------:R1:W2:Y:S03]  /*fb70*/  SYNCS.PHASECHK.TRANS64.TRYWAIT P3, [R7+URZ+0x19c50], R6 ;  /* 0x019c5006070075a7 */ /* 0x0002a6000806017f */
[----:B--2---:R-:W-:Y:S05]  /*fb80*/  @!P3 NANOSLEEP.SYNCS 0x989680 ;  /* 0x009896800000b95d */ /* 0x004fea0003900000 */
[----:B------:R-:W2:Y:S02]  /*fb90*/  @!P3 SYNCS.PHASECHK.TRANS64 P3, [R7+URZ+0x19c50], R6 ;  /* 0x019c50060700b5a7 */ /* 0x000ea4000806007f */
[----:B--2---:R-:W-:Y:S05]  /*fba0*/  @!P3 BRA `(.L_x_10055) ;  /* 0xfffffffc00ecb947 */ /* 0x004fea000383ffff */
[----:B------:R-:W-:Y:S05]  /*fbb0*/  BRA `(.L_x_10054) ;  /* 0xffffff4800807947 */ /* 0x000fea000383ffff */
.L_x_10062:
[----:B-1----:R-:W-:-:S04]  /*fbc0*/  IMAD.U32 R7, RZ, RZ, UR6 ;  /* 0x00000006ff077e24 */ /* 0x002fc8000f8e00ff */
[----:B------:R1:W2:Y:S03]  /*fbd0*/  SYNCS.PHASECHK.TRANS64.TRYWAIT P2, [R7+URZ+0x19c30], R6 ;  /* 0x019c3006070075a7 */ /* 0x0002a6000804017f */
[----:B--2---:R-:W-:Y:S05]  /*fbe0*/  @!P2 NANOSLEEP.SYNCS 0x989680 ;  /* 0x009896800000a95d */ /* 0x004fea0003900000 */
[----:B------:R-:W2:Y:S02]  /*fbf0*/  @!P2 SYNCS.PHASECHK.TRANS64 P2, [R7+URZ+0x19c30], R6 ;  /* 0x019c30060700a5a7 */ /* 0x000ea4000804007f */
[----:B--2---:R-:W-:Y:S05]  /*fc00*/  @!P2 BRA `(.L_x_10062) ;  /* 0xfffffffc00eca947 */ /* 0x004fea000383ffff */
[----:B------:R-:W-:Y:S05]  /*fc10*/  BRA `(.L_x_10061) ;  /* 0xffffff74004c7947 */ /* 0x000fea000383ffff */
.L_x_10066:
[----:B-1----:R-:W-:-:S04]  /*fc20*/  IMAD.U32 R7, RZ, RZ, UR14 ;  /* 0x0000000eff077e24 */ /* 0x002fc8000f8e00ff */
[----:B------:R1:W2:Y:S03]  /*fc30*/  SYNCS.PHASECHK.TRANS64.TRYWAIT P2, [R7+URZ+0x19c50], R6 ;  /* 0x019c5006070075a7 */ /* 0x0002a6000804017f */
[----:B--2---:R-:W-:Y:S05]  /*fc40*/  @!P2 NANOSLEEP.SYNCS 0x989680 ;  /* 0x009896800000a95d */ /* 0x004fea0003900000 */
[----:B------:R-:W2:Y:S02]  /*fc50*/  @!P2 SYNCS.PHASECHK.TRANS64 P2, [R7+URZ+0x19c50], R6 ;  /* 0x019c50060700a5a7 */ /* 0x000ea4000804007f */
[----:B--2---:R-:W-:Y:S05]  /*fc60*/  @!P2 BRA `(.L_x_10066) ;  /* 0xfffffffc00eca947 */ /* 0x004fea000383ffff */
[----:B------:R-:W-:Y:S05]  /*fc70*/  BRA `(.L_x_10065) ;  /* 0xffffff74009c7947 */ /* 0x000fea000383ffff */
.L_x_10072:
[----:B-1----:R-:W-:-:S04]  /*fc80*/  IMAD.U32 R5, RZ, RZ, UR11 ;  /* 0x0000000bff057e24 */ /* 0x002fc8000f8e00ff */
[----:B------:R1:W2:Y:S03]  /*fc90*/  SYNCS.PHASECHK.TRANS64.TRYWAIT P1, [R5+URZ+0x19c50], R0 ;  /* 0x019c5000050075a7 */ /* 0x0002a6000802017f */
[----:B--2---:R-:W-:Y:S05]  /*fca0*/  @!P1 NANOSLEEP.SYNCS 0x989680 ;  /* 0x009896800000995d */ /* 0x004fea0003900000 */
[----:B------:R-:W2:Y:S02]  /*fcb0*/  @!P1 SYNCS.PHASECHK.TRANS64 P1, [R5+URZ+0x19c50], R0 ;  /* 0x019c5000050095a7 */ /* 0x000ea4000802007f */
[----:B--2---:R-:W-:Y:S05]  /*fcc0*/  @!P1 BRA `(.L_x_10072) ;  /* 0xfffffffc00ec9947 */ /* 0x004fea000383ffff */
[----:B------:R-:W-:Y:S05]  /*fcd0*/  BRA `(.L_x_10071) ;  /* 0xffffff9400ec7947 */ /* 0x000fea000383ffff */
.L_x_10098:
[----:B------:R-:W-:Y:S02]  /*fce0*/  IMAD.MOV.U32 R13, RZ, RZ, R20 ;  /* 0x000000ffff0d7224 */ /* 0x000fe400078e0014 */
[----:B------:R-:W-:Y:S02]  /*fcf0*/  IMAD.MOV.U32 R12, RZ, RZ, RZ ;  /* 0x000000ffff0c7224 */ /* 0x000fe400078e00ff */
[----:B------:R-:W-:Y:S02]  /*fd00*/  IMAD.MOV.U32 R11, RZ, RZ, 0x1f ;  /* 0x0000001fff0b7424 */ /* 0x000fe400078e00ff */
[----:B------:R-:W-:-:S07]  /*fd10*/  IMAD.MOV.U32 R15, RZ, RZ, -0x1 ;  /* 0xffffffffff0f7424 */ /* 0x000fce00078e00ff */
[----:B------:R-:W-:Y:S05]  /*fd20*/  WARPSYNC.COLLECTIVE R15, `(.L_x_10167) ;  /* 0x000000000f087348 */ /* 0x000fea0003c00000 */
[----:B------:R0:W1:Y:S02]  /*fd30*/  SHFL.IDX P6, R14, R13, R12, R11 ;  /* 0x0000000c0d0e7389 */ /* 0x00006400000c000b */
[----:B01----:R-:W-:Y:S01]  /*fd40*/  ENDCOLLECTIVE ;  /* 0x000000000000791b */ /* 0x003fe20003800000 */
.L_x_10167:
[----:B------:R-:W-:Y:S05]  /*fd50*/  BRA `(.L_x_10168) ;  /* 0xffffffcc00687947 */ /* 0x000fea000383ffff */
.L_x_10100:
[----:B------:R-:W-:Y:S01]  /*fd60*/  BSSY B0, `(.L_x_10169) ;  /* 0x0000006000007945 */ /* 0x000fe20003800000 */
[----:B------:R-:W-:-:S07]  /*fd70*/  IMAD.MOV.U32 R15, RZ, RZ, -0x1 ;  /* 0xffffffffff0f7424 */ /* 0x000fce00078e00ff */
[----:B0-----:R-:W-:Y:S05]  /*fd80*/  WARPSYNC.COLLECTIVE R15, `(.L_x_10170) ;  /* 0x000000000f0c7348 */ /* 0x001fea0003c00000 */
[----:B------:R-:W-:Y:S02]  /*fd90*/  ELECT P6, UR62, PT ;  /* 0x00000000003e782f */ /* 0x000fe400038c0000 */
[----:B------:R-:W-:Y:S01]  /*fda0*/  MOV R14, UR62 ;  /* 0x0000003e000e7c02 */ /* 0x000fe20008000f00 */
[----:B0-----:R-:W-:Y:S10]  /*fdb0*/  ENDCOLLECTIVE ;  /* 0x000000000000791b */ /* 0x001ff40003800000 */
.L_x_10170:
[----:B------:R-:W-:Y:S05]  /*fdc0*/  BSYNC B0 ;  /* 0x0000000000007941 */ /* 0x000fea0003800000 */
.L_x_10169:
[----:B------:R-:W-:Y:S05]  /*fdd0*/  BRA `(.L_x_10171) ;  /* 0xffffffcc00707947 */ /* 0x000fea000383ffff */
.L_x_10102:
[----:B-1----:R1:W2:Y:S02]  /*fde0*/  SYNCS.PHASECHK.TRANS64.TRYWAIT P1, [R3+URZ+0x19c80], R2 ;  /* 0x019c8002030075a7 */ /* 0x0022a4000802017f */
[----:B--2---:R-:W-:Y:S05]  /*fdf0*/  @!P1 NANOSLEEP.SYNCS 0x989680 ;  /* 0x009896800000995d */ /* 0x004fea0003900000 */
[----:B------:R-:W2:Y:S02]  /*fe00*/  @!P1 SYNCS.PHASECHK.TRANS64 P1, [R3+URZ+0x19c80], R2 ;  /* 0x019c8002030095a7 */ /* 0x000ea4000802007f */
[----:B--2---:R-:W-:Y:S05]  /*fe10*/  @!P1 BRA `(.L_x_10102) ;  /* 0xfffffffc00f09947 */ /* 0x004fea000383ffff */
[----:B------:R-:W-:Y:S05]  /*fe20*/  BRA `(.L_x_10172) ;  /* 0xffffffcc00c87947 */ /* 0x000fea000383ffff */
.L_x_10104:
[----:B--2---:R2:W3:Y:S02]  /*fe30*/  SYNCS.PHASECHK.TRANS64.TRYWAIT P1, [R3+URZ+0x19c40], R2 ;  /* 0x019c4002030075a7 */ /* 0x0044e4000802017f */
[----:B---3--:R-:W-:Y:S05]  /*fe40*/  @!P1 NANOSLEEP.SYNCS 0x989680 ;  /* 0x009896800000995d */ /* 0x008fea0003900000 */
[----:B------:R-:W3:Y:S02]  /*fe50*/  @!P1 SYNCS.PHASECHK.TRANS64 P1, [R3+URZ+0x19c40], R2 ;  /* 0x019c4002030095a7 */ /* 0x000ee4000802007f */
[----:B---3--:R-:W-:Y:S05]  /*fe60*/  @!P1 BRA `(.L_x_10104) ;  /* 0xfffffffc00f09947 */ /* 0x008fea000383ffff */
[----:B------:R-:W-:Y:S05]  /*fe70*/  BRA `(.L_x_10173) ;  /* 0xffffffd0004c7947 */ /* 0x000fea000383ffff */
.L_x_10108:
        /* <DEDUP_REMOVED lines=8> */
.L_x_10174:
[----:B------:R-:W-:Y:S02]  /*ff00*/  IMAD R5, R5, 0xc0, R21 ;  /* 0x000000c005057824 */ /* 0x000fe400078e0215 */
[----:B------:R-:W-:Y:S02]  /*ff10*/  IMAD.MOV.U32 R13, RZ, RZ, R0 ;  /* 0x000000ffff0d7224 */ /* 0x000fe400078e0000 */
[----:B------:R-:W-:-:S07]  /*ff20*/  IMAD.MOV.U32 R2, RZ, RZ, R14 ;  /* 0x000000ffff027224 */ /* 0x000fce00078e000e */
[----:B------:R-:W-:Y:S05]  /*ff30*/  WARPSYNC.COLLECTIVE R15, `(.L_x_10175) ;  /* 0x000000000f087348 */ /* 0x000fea0003c00000 */
[----:B------:R0:W1:Y:S02]  /*ff40*/  SHFL.IDX P6, R14, R13, R12, R11 ;  /* 0x0000000c0d0e7389 */ /* 0x00006400000c000b */
[----:B01----:R-:W-:Y:S01]  /*ff50*/  ENDCOLLECTIVE ;  /* 0x000000000000791b */ /* 0x003fe20003800000 */
.L_x_10175:
        /* <DEDUP_REMOVED lines=9> */
.L_x_10176:
        /* <DEDUP_REMOVED lines=10> */
.L_x_10177:
        /* <DEDUP_REMOVED lines=13> */
.L_x_10178:
        /* <DEDUP_REMOVED lines=10> */
.L_x_10179:
[----:B------:R-:W-:Y:S01]  /*10200*/  @!PT LDS RZ, [RZ] ;  /* 0x00000000fffff984 */ /* 0x000fe20000000800 */
[----:B------:R-:W-:Y:S01]  /*10210*/  @!PT LDS RZ, [RZ] ;  /* 0x00000000fffff984 */ /* 0x000fe20000000800 */
[----:B------:R-:W-:Y:S01]  /*10220*/  @!PT LDS RZ, [RZ] ;  /* 0x00000000fffff984 */ /* 0x000fe20000000800 */
[----:B------:R1:W-:Y:S04]  /*10230*/  @!P4 LDGSTS.E.BYPASS.LTC128B.128 [R10+0xf800], desc[UR48][R2.64], !P0 ;  /* 0x0f800000020acfae */ /* 0x0003e8000c101d70 */
[----:B------:R1:W-:Y:S04]  /*10240*/  @!P4 LDGSTS.E.BYPASS.LTC128B.128 [R10+0x11000], desc[UR48][R2.64+0x20], !P1 ;  /* 0x11000020020acfae */ /* 0x0003e8000c901d70 */
[----:B------:R1:W-:Y:S01]  /*10250*/  @!P4 LDGSTS.E.BYPASS.LTC128B.128 [R10+0x12800], desc[UR48][R2.64+0x40], !P2 ;  /* 0x12800040020acfae */ /* 0x0003e2000d101d70 */
[----:B------:R-:W-:Y:S05]  /*10260*/  BRA `(.L_x_10180) ;  /* 0xffffffd800087947 */ /* 0x000fea000383ffff */
.L_x_10113:
[----:B0-----:R0:W1:Y:S02]  /*10270*/  SYNCS.PHASECHK.TRANS64.TRYWAIT P0, [R16+URZ+0x19c20], R3 ;  /* 0x019c2003100075a7 */ /* 0x001064000800017f */
[----:B-1----:R-:W-:Y:S05]  /*10280*/  @!P0 NANOSLEEP.SYNCS 0x989680 ;  /* 0x009896800000895d */ /* 0x002fea0003900000 */
[----:B------:R-:W1:Y:S02]  /*10290*/  @!P0 SYNCS.PHASECHK.TRANS64 P0, [R16+URZ+0x19c20], R3 ;  /* 0x019c2003100085a7 */ /* 0x000e64000800007f */
[----:B-1----:R-:W-:Y:S05]  /*102a0*/  @!P0 BRA `(.L_x_10113) ;  /* 0xfffffffc00f08947 */ /* 0x002fea000383ffff */
[----:B------:R-:W-:Y:S05]  /*102b0*/  BRA `(.L_x_10181) ;  /* 0xffffffd800787947 */ /* 0x000fea000383ffff */
.L_x_10119:
[----:B0-----:R0:W1:Y:S02]  /*102c0*/  SYNCS.PHASECHK.TRANS64.TRYWAIT P0, [R6+URZ+0x19c80], R4 ;  /* 0x019c8004060075a7 */ /* 0x001064000800017f */
[----:B-1----:R-:W-:Y:S05]  /*102d0*/  @!P0 NANOSLEEP.SYNCS 0x989680 ;  /* 0x009896800000895d */ /* 0x002fea0003900000 */
[----:B------:R-:W1:Y:S02]  /*102e0*/  @!P0 SYNCS.PHASECHK.TRANS64 P0, [R6+URZ+0x19c80], R4 ;  /* 0x019c8004060085a7 */ /* 0x000e64000800007f */
[----:B-1----:R-:W-:Y:S05]  /*102f0*/  @!P0 BRA `(.L_x_10119) ;  /* 0xfffffffc00f08947 */ /* 0x002fea000383ffff */
[----:B------:R-:W-:Y:S05]  /*10300*/  BRA `(.L_x_10182) ;  /* 0xffffffdc001c7947 */ /* 0x000fea000383ffff */
.L_x_10126:
[----:B-1----:R1:W2:Y:S02]  /*10310*/  SYNCS.PHASECHK.TRANS64.TRYWAIT P0, [R6+URZ+0x19c40], R4 ;  /* 0x019c4004060075a7 */ /* 0x0022a4000800017f */
[----:B--2---:R-:W-:Y:S05]  /*10320*/  @!P0 NANOSLEEP.SYNCS 0x989680 ;  /* 0x009896800000895d */ /* 0x004fea0003900000 */
[----:B------:R-:W2:Y:S02]  /*10330*/  @!P0 SYNCS.PHASECHK.TRANS64 P0, [R6+URZ+0x19c40], R4 ;  /* 0x019c4004060085a7 */ /* 0x000ea4000800007f */
[----:B--2---:R-:W-:Y:S05]  /*10340*/  @!P0 BRA `(.L_x_10126) ;  /* 0xfffffffc00f08947 */ /* 0x004fea000383ffff */
[----:B------:R-:W-:Y:S05]  /*10350*/  BRA `(.L_x_10183) ;  /* 0xffffffe000147947 */ /* 0x000fea000383ffff */
.L_x_10134:
[----:B0-----:R0:W1:Y:S02]  /*10360*/  SYNCS.PHASECHK.TRANS64.TRYWAIT P1, [R3+URZ+0x19c70], R4 ;  /* 0x019c7004030075a7 */ /* 0x001064000802017f */
[----:B-1----:R-:W-:Y:S05]  /*10370*/  @!P1 NANOSLEEP.SYNCS 0x989680 ;  /* 0x009896800000995d */ /* 0x002fea0003900000 */
[----:B------:R-:W1:Y:S02]  /*10380*/  @!P1 SYNCS.PHASECHK.TRANS64 P1, [R3+URZ+0x19c70], R4 ;  /* 0x019c7004030095a7 */ /* 0x000e64000802007f */
[----:B-1----:R-:W-:Y:S05]  /*10390*/  @!P1 BRA `(.L_x_10134) ;  /* 0xfffffffc00f09947 */ /* 0x002fea000383ffff */
[----:B------:R-:W-:Y:S05]  /*103a0*/  BRA `(.L_x_10184) ;  /* 0xffffffe400287947 */ /* 0x000fea000383ffff */
.L_x_10136:
[----:B0-----:R0:W1:Y:S02]  /*103b0*/  SYNCS.PHASECHK.TRANS64.TRYWAIT P1, [R3+URZ+0x19c60], R4 ;  /* 0x019c6004030075a7 */ /* 0x001064000802017f */
[----:B-1----:R-:W-:Y:S05]  /*103c0*/  @!P1 NANOSLEEP.SYNCS 0x989680 ;  /* 0x009896800000995d */ /* 0x002fea0003900000 */
[----:B------:R-:W1:Y:S02]  /*103d0*/  @!P1 SYNCS.PHASECHK.TRANS64 P1, [R3+URZ+0x19c60], R4 ;  /* 0x019c6004030095a7 */ /* 0x000e64000802007f */
[----:B-1----:R-:W-:Y:S05]  /*103e0*/  @!P1 BRA `(.L_x_10136) ;  /* 0xfffffffc00f09947 */ /* 0x002fea000383ffff */
[----:B------:R-:W-:Y:S05]  /*103f0*/  BRA `(.L_x_10185) ;  /* 0xffffffe400307947 */ /* 0x000fea000383ffff */
.L_x_10143:
[----:B0-----:R0:W1:Y:S02]  /*10400*/  SYNCS.PHASECHK.TRANS64.TRYWAIT P1, [R0+URZ+0x19c70], R3 ;  /* 0x019c7003000075a7 */ /* 0x001064000802017f */
[----:B-1----:R-:W-:Y:S05]  /*10410*/  @!P1 NANOSLEEP.SYNCS 0x989680 ;  /* 0x009896800000995d */ /* 0x002fea0003900000 */
[----:B------:R-:W1:Y:S02]  /*10420*/  @!P1 SYNCS.PHASECHK.TRANS64 P1, [R0+URZ+0x19c70], R3 ;  /* 0x019c7003000095a7 */ /* 0x000e64000802007f */
[----:B-1----:R-:W-:Y:S05]  /*10430*/  @!P1 BRA `(.L_x_10143) ;  /* 0xfffffffc00f09947 */ /* 0x002fea000383ffff */
[----:B------:R-:W-:Y:S05]  /*10440*/  BRA `(.L_x_10186) ;  /* 0xffffffe800d07947 */ /* 0x000fea000383ffff */
.L_x_10145:
[----:B0-----:R0:W1:Y:S02]  /*10450*/  SYNCS.PHASECHK.TRANS64.TRYWAIT P1, [R0+URZ+0x19c60], R3 ;  /* 0x019c6003000075a7 */ /* 0x001064000802017f */
[----:B-1----:R-:W-:Y:S05]  /*10460*/  @!P1 NANOSLEEP.SYNCS 0x989680 ;  /* 0x009896800000995d */ /* 0x002fea0003900000 */
[----:B------:R-:W1:Y:S02]  /*10470*/  @!P1 SYNCS.PHASECHK.TRANS64 P1, [R0+URZ+0x19c60], R3 ;  /* 0x019c6003000095a7 */ /* 0x000e64000802007f */
[----:B-1----:R-:W-:Y:S05]  /*10480*/  @!P1 BRA `(.L_x_10145) ;  /* 0xfffffffc00f09947 */ /* 0x002fea000383ffff */
[----:B------:R-:W-:Y:S05]  /*10490*/  BRA `(.L_x_10187) ;  /* 0xffffffe800d47947 */ /* 0x000fea000383ffff */
.L_x_10151:
[----:B-1----:R1:W2:Y:S02]  /*104a0*/  SYNCS.PHASECHK.TRANS64.TRYWAIT P0, [R7+URZ+0x19c20], R0 ;  /* 0x019c2000070075a7 */ /* 0x0022a4000800017f */
[----:B--2---:R-:W-:Y:S05]  /*104b0*/  @!P0 NANOSLEEP.SYNCS 0x989680 ;  /* 0x009896800000895d */ /* 0x004fea0003900000 */
[----:B------:R-:W2:Y:S02]  /*104c0*/  @!P0 SYNCS.PHASECHK.TRANS64 P0, [R7+URZ+0x19c20], R0 ;  /* 0x019c2000070085a7 */ /* 0x000ea4000800007f */
[----:B--2---:R-:W-:Y:S05]  /*104d0*/  @!P0 BRA `(.L_x_10151) ;  /* 0xfffffffc00f08947 */ /* 0x004fea000383ffff */
[----:B------:R-:W-:Y:S05]  /*104e0*/  BRA `(.L_x_10188) ;  /* 0xfffffff000847947 */ /* 0x000fea000383ffff */
.L_x_10152:
        /* <DEDUP_REMOVED lines=11> */
.L_x_10190:
[----:B------:R-:W-:Y:S05]  /*105a0*/  BSYNC B0 ;  /* 0x0000000000007941 */ /* 0x000fea0003800000 */
.L_x_10189:
[----:B------:R-:W-:Y:S05]  /*105b0*/  BRA `(.L_x_10191) ;  /* 0xfffffff0006c7947 */ /* 0x000fea000383ffff */
.L_x_10155:
[----:B------:R-:W-:Y:S01]  /*105c0*/  BSSY B1, `(.L_x_10192) ;  /* 0x0000006000017945 */ /* 0x000fe20003800000 */
[----:B------:R-:W-:-:S07]  /*105d0*/  IMAD.MOV.U32 R15, RZ, RZ, -0x1 ;  /* 0xffffffffff0f7424 */ /* 0x000fce00078e00ff */
[----:B01----:R-:W-:Y:S05]  /*105e0*/  WARPSYNC.COLLECTIVE R15, `(.L_x_10193) ;  /* 0x000000000f0c7348 */ /* 0x003fea0003c00000 */
[----:B------:R-:W-:Y:S02]  /*105f0*/  ELECT P6, UR62, PT ;  /* 0x00000000003e782f */ /* 0x000fe400038c0000 */
[----:B------:R-:W-:Y:S01]  /*10600*/  MOV R14, UR62 ;  /* 0x0000003e000e7c02 */ /* 0x000fe20008000f00 */
[----:B01----:R-:W-:Y:S10]  /*10610*/  ENDCOLLECTIVE ;  /* 0x000000000000791b */ /* 0x003ff40003800000 */
.L_x_10193:
[----:B------:R-:W-:Y:S05]  /*10620*/  BSYNC B1 ;  /* 0x0000000000017941 */ /* 0x000fea0003800000 */
.L_x_10192:
[----:B------:R-:W-:Y:S05]  /*10630*/  BRA `(.L_x_10194) ;  /* 0xfffffff000647947 */ /* 0x000fea000383ffff */
.L_x_10157:
[----:B-1----:R1:W2:Y:S02]  /*10640*/  SYNCS.PHASECHK.TRANS64.TRYWAIT P1, [R5+URZ], R4 ;  /* 0x00000004050075a7 */ /* 0x0022a4000802017f */
[----:B--2---:R-:W-:Y:S05]  /*10650*/  @!P1 NANOSLEEP.SYNCS 0x989680 ;  /* 0x009896800000995d */ /* 0x004fea0003900000 */
[----:B------:R-:W2:Y:S02]  /*10660*/  @!P1 SYNCS.PHASECHK.TRANS64 P1, [R5+URZ], R4 ;  /* 0x00000004050095a7 */ /* 0x000ea4000802007f */
[----:B--2---:R-:W-:Y:S05]  /*10670*/  @!P1 BRA `(.L_x_10157) ;  /* 0xfffffffc00f09947 */ /* 0x004fea000383ffff */
[----:B------:R-:W-:Y:S05]  /*10680*/  BRA `(.L_x_10195) ;  /* 0xfffffff000987947 */ /* 0x000fea000383ffff */
.L_x_10158:
[----:B--2---:R2:W3:Y:S02]  /*10690*/  SYNCS.PHASECHK.TRANS64.TRYWAIT P1, [R3+URZ], R0 ;  /* 0x00000000030075a7 */ /* 0x0044e4000802017f */
[----:B---3--:R-:W-:Y:S05]  /*106a0*/  @!P1 NANOSLEEP.SYNCS 0x989680 ;  /* 0x009896800000995d */ /* 0x008fea0003900000 */
[----:B------:R-:W3:Y:S02]  /*106b0*/  @!P1 SYNCS.PHASECHK.TRANS64 P1, [R3+URZ], R0 ;  /* 0x00000000030095a7 */ /* 0x000ee4000802007f */
[----:B---3--:R-:W-:Y:S05]  /*106c0*/  @!P1 BRA `(.L_x_10158) ;  /* 0xfffffffc00f09947 */ /* 0x008fea000383ffff */
[----:B------:R-:W-:Y:S05]  /*106d0*/  BRA `(.L_x_10196) ;  /* 0xfffffff0008c7947 */ /* 0x000fea000383ffff */
.L_x_10160:
[----:B--2---:R2:W3:Y:S02]  /*106e0*/  SYNCS.PHASECHK.TRANS64.TRYWAIT P1, [R3+URZ+0x19c60], R4 ;  /* 0x019c6004030075a7 */ /* 0x0044e4000802017f */
[----:B---3--:R-:W-:Y:S05]  /*106f0*/  @!P1 NANOSLEEP.SYNCS 0x989680 ;  /* 0x009896800000995d */ /* 0x008fea0003900000 */
[----:B------:R-:W3:Y:S02]  /*10700*/  @!P1 SYNCS.PHASECHK.TRANS64 P1, [R3+URZ+0x19c60], R4 ;  /* 0x019c6004030095a7 */ /* 0x000ee4000802007f */
[----:B---3--:R-:W-:Y:S05]  /*10710*/  @!P1 BRA `(.L_x_10160) ;  /* 0xfffffffc00f09947 */ /* 0x008fea000383ffff */
[----:B------:R-:W-:Y:S05]  /*10720*/  BRA `(.L_x_10197) ;  /* 0xfffffff0008c7947 */ /* 0x000fea000383ffff */
.L_x_10162:
[----:B-1----:R1:W3:Y:S02]  /*10730*/  SYNCS.PHASECHK.TRANS64.TRYWAIT P1, [R5+URZ+0x19c60], R0 ;  /* 0x019c6000050075a7 */ /* 0x0022e4000802017f */
[----:B---3--:R-:W-:Y:S05]  /*10740*/  @!P1 NANOSLEEP.SYNCS 0x989680 ;  /* 0x009896800000995d */ /* 0x008fea0003900000 */
[----:B------:R-:W3:Y:S02]  /*10750*/  @!P1 SYNCS.PHASECHK.TRANS64 P1, [R5+URZ+0x19c60], R0 ;  /* 0x019c6000050095a7 */ /* 0x000ee4000802007f */
[----:B---3--:R-:W-:Y:S05]  /*10760*/  @!P1 BRA `(.L_x_10162) ;  /* 0xfffffffc00f09947 */ /* 0x008fea000383ffff */
[----:B------:R-:W-:Y:S05]  /*10770*/  BRA `(.L_x_10198) ;  /* 0xfffffff0008c7947 */ /* 0x000fea000383ffff */
.L_x_10164:
[----:B---3--:R3:W4:Y:S02]  /*10780*/  SYNCS.PHASECHK.TRANS64.TRYWAIT P0, [R3+URZ+0x19c80], R4 ;  /* 0x019c8004030075a7 */ /* 0x008724000800017f */
[----:B----4-:R-:W-:Y:S05]  /*10790*/  @!P0 NANOSLEEP.SYNCS 0x989680 ;  /* 0x009896800000895d */ /* 0x010fea0003900000 */
[----:B------:R-:W4:Y:S02]  /*107a0*/  @!P0 SYNCS.PHASECHK.TRANS64 P0, [R3+URZ+0x19c80], R4 ;  /* 0x019c8004030085a7 */ /* 0x000f24000800007f */
[----:B----4-:R-:W-:Y:S05]  /*107b0*/  @!P0 BRA `(.L_x_10164) ;  /* 0xfffffffc00f08947 */ /* 0x010fea000383ffff */
[----:B------:R-:W-:Y:S05]  /*107c0*/  BRA `(.L_x_10165) ;  /* 0xfffffff000887947 */ /* 0x000fea000383ffff */
.L_x_10199:
        /* <DEDUP_REMOVED lines=11> */
.L_x_12987:


//--------------------- .text._ZN7cutlass13device_kernelIN5flash11enable_sm90INS1_16FlashAttnFwdSm90INS1_25CollectiveMainloopFwdSm90ILi2EN4cute5tupleIJNS5_1CILi1EEES8_S8_EEENS6_IJNS7_ILi192EEENS7_ILi128EEENS7_ILi96EEEEEELi96ENS_12float_e4m3_tEfNS_4arch4Sm90ELb1ELb0ELb1ELb1ELb0ELb0ELb0ELb1ELb1ELb1ELb0ELb0EEENS1_21CollectiveEpilogueFwdINS6_IJSA_SC_SB_EEES9_NS_10bfloat16_tESG_Li384ELb1ELb1ELb0ELb1EEENS1_36VarlenDynamicPersistentTileSchedulerILi192ELi128ELi384ELi128ELb0ELb1ELb1ELb1ELb1ELb1EEEEEEEEEvNT_6ParamsE --------------------------
	.section	.text._ZN7cutlass13device_kernelIN5flash11enable_sm90INS1_16FlashAttnFwdSm90INS1_25CollectiveMainloopFwdSm90ILi2EN4cute5tupleIJNS5_1CILi1EEES8_S8_EEENS6_IJNS7_ILi192EEENS7_ILi128EEENS7_ILi96EEEEEELi96ENS_12float_e4m3_tEfNS_4arch4Sm90ELb1ELb0ELb1ELb1ELb0ELb0ELb0ELb1ELb1ELb1ELb0ELb0EEENS1_21CollectiveEpilogueFwdINS6_IJSA_SC_SB_EEES9_NS_10bfloat16_tESG_Li384ELb1ELb1ELb0ELb1EEENS1_36VarlenDynamicPersistentTileSchedulerILi192ELi128ELi384ELi128ELb0ELb1ELb1ELb1ELb1ELb1EEEEEEEEEvNT_6ParamsE,"ax",@progbits
	.align	128
.text._ZN7cutlass13device_kernelIN5flash11enable_sm90INS1_16FlashAttnFwdSm90INS1_25CollectiveMainloopFwdSm90ILi2EN4cute5tupleIJNS5_1CILi1EEES8_S8_EEENS6_IJNS7_ILi192EEENS7_ILi128EEENS7_ILi96EEEEEELi96ENS_12float_e4m3_tEfNS_4arch4Sm90ELb1ELb0ELb1ELb1ELb0ELb0ELb0ELb1ELb1ELb1ELb0ELb0EEENS1_21CollectiveEpilogueFwdINS6_IJSA_SC_SB_EEES9_NS_10bfloat16_tESG_Li384ELb1ELb1ELb0ELb1EEENS1_36VarlenDynamicPersistentTileSchedulerILi192ELi128ELi384ELi128ELb0ELb1ELb1ELb1ELb1ELb1EEEEEEEEEvNT_6ParamsE:
        .type           _ZN7cutlass13device_kernelIN5flash11enable_sm90INS1_16FlashAttnFwdSm90INS1_25CollectiveMainloopFwdSm90ILi2EN4cute5tupleIJNS5_1CILi1EEES8_S8_EEENS6_IJNS7_ILi192EEENS7_ILi128EEENS7_ILi96EEEEEELi96ENS_12float_e4m3_tEfNS_4arch4Sm90ELb1ELb0ELb1ELb1ELb0ELb0ELb0ELb1ELb1ELb1ELb0ELb0EEENS1_21CollectiveEpilogueFwdINS6_IJSA_SC_SB_EEES9_NS_10bfloat16_tESG_Li384ELb1ELb1ELb0ELb1EEENS1_36VarlenDynamicPersistentTileSchedulerILi192ELi128ELi384ELi128ELb0ELb1ELb1ELb1ELb1ELb1EEEEEEEEEvNT_6ParamsE,@function
        .size           _ZN7cutlass13device_kernelIN5flash11enable_sm90INS1_16FlashAttnFwdSm90INS1_25CollectiveMainloopFwdSm90ILi2EN4cute5tupleIJNS5_1CILi1EEES8_S8_EEENS6_IJNS7_ILi192EEENS7_ILi128EEENS7_ILi96EEEEEELi96ENS_12float_e4m3_tEfNS_4arch4Sm90ELb1ELb0ELb1ELb1ELb0ELb0ELb0ELb1ELb1ELb1ELb0ELb0EEENS1_21CollectiveEpilogueFwdINS6_IJSA_SC_SB_EEES9_NS_10bfloat16_tESG_Li384ELb1ELb1ELb0ELb1EEENS1_36VarlenDynamicPersistentTileSchedulerILi192ELi128ELi384ELi128ELb0ELb1ELb1ELb1ELb1ELb1EEEEEEEEEvNT_6ParamsE,(.L_x_12988 - _ZN7cutlass13device_kernelIN5flash11enable_sm90INS1_16FlashAttnFwdSm90INS1_25CollectiveMainloopFwdSm90ILi2EN4cute5tupleIJNS5_1CILi1EEES8_S8_EEENS6_IJNS7_ILi192EEENS7_ILi128EEENS7_ILi96EEEEEELi96ENS_12float_e4m3_tEfNS_4arch4Sm90ELb1ELb0ELb1ELb1ELb0ELb0ELb0ELb1ELb1ELb1ELb0ELb0EEENS1_21CollectiveEpilogueFwdINS6_IJSA_SC_SB_EEES9_NS_10bfloat16_tESG_Li384ELb1ELb1ELb0ELb1EEENS1_36VarlenDynamicPersistentTileSchedulerILi192ELi128ELi384ELi128ELb0ELb1ELb1ELb1ELb1ELb1EEEEEEEEEvNT_6ParamsE)
        .other          _ZN7cutlass13device_kernelIN5flash11enable_sm90INS1_16FlashAttnFwdSm90INS1_25CollectiveMainloopFwdSm90ILi2EN4cute5tupleIJNS5_1CILi1EEES8_S8_EEENS6_IJNS7_ILi192EEENS7_ILi128EEENS7_ILi96EEEEEELi96ENS_12float_e4m3_tEfNS_4arch4Sm90ELb1ELb0ELb1ELb1ELb0ELb0ELb0ELb1ELb1ELb1ELb0ELb0EEENS1_21CollectiveEpilogueFwdINS6_IJSA_SC_SB_EEES9_NS_10bfloat16_tESG_Li384ELb1ELb1ELb0ELb1EEENS1_36VarlenDynamicPersistentTileSchedulerILi192ELi128ELi384ELi128ELb0ELb1ELb1ELb1ELb1ELb1EEEEEEEEEvNT_6ParamsE,@"STO_CUDA_ENTRY STV_DEFAULT"
_ZN7cutlass13device_kernelIN5flash11enable_sm90INS1_16FlashAttnFwdSm90INS1_25CollectiveMainloopFwdSm90ILi2EN4cute5tupleIJNS5_1CILi1EEES8_S8_EEENS6_IJNS7_ILi192EEENS7_ILi128EEENS7_ILi96EEEEEELi96ENS_12float_e4m3_tEfNS_4arch4Sm90ELb1ELb0ELb1ELb1ELb0ELb0ELb0ELb1ELb1ELb1ELb0ELb0EEENS1_21CollectiveEpilogueFwdINS6_IJSA_SC_SB_EEES9_NS_10bfloat16_tESG_Li384ELb1ELb1ELb0ELb1EEENS1_36VarlenDynamicPersistentTileSchedulerILi192ELi128ELi384ELi128ELb0ELb1ELb1ELb1ELb1ELb1EEEEEEEEEvNT_6ParamsE:
        /* <DEDUP_REMOVED lines=18> */
.L_x_10201:
[----:B------:R-:W-:Y:S05]  /*0120*/  BSYNC B0 ;  /* 0x0000000000007941 */ /* 0x000fea0003800000 */
.L_x_10200:
        /* <DEDUP_REMOVED lines=41> */
.L_x_10202:
        /* <DEDUP_REMOVED lines=22> */
.L_x_10203:
        /* <DEDUP_REMOVED lines=18> */
.L_x_10204:
        /* <DEDUP_REMOVED lines=22> */
.L_x_10205:
        /* <DEDUP_REMOVED lines=22> */
.L_x_10206:
[----:B------:R-:W-:Y:S01]  /*0900*/  PLOP3.LUT P0, PT, PT, PT, UP0, 0x80, 0x0 ;  /* 0x000000000000781c */ /* 0x000fe20003f0f008 */
[----:B------:R-:W-:Y:S01]  /*0910*/  UMOV UR40, 0x1 ;  /* 0x0000000100287882 */ /* 0x000fe20000000000 */
[----:B------:R-:W-:Y:S01]  /*0920*/  NOP ;  /* 0x0000000000007918 */ /* 0x000fe20000000000 */
[----:B------:R-:W-:Y:S01]  /*0930*/  USEL UR40, UR40, 0x2, !UP0 ;  /* 0x0000000228287887 */ /* 0x000fe2000c000000 */
[----:B------:R-:W-:Y:S01]  /*0940*/  ULDC.64 UR50, c[0x0][0x208] ;  /* 0x0000820000327ab9 */ /* 0x000fe20000000a00 */
[----:B012-4-:R-:W-:Y:S08]  /*0950*/  BAR.SYNC.DEFER_BLOCKING 0x0 ;  /* 0x0000000000007b1d */ /* 0x017ff00000010000 */
[----:B------:R-:W-:Y:S05]  /*0960*/  @!P0 BRA `(.L_x_10207) ;  /* 0x000000b400948947 */ /* 0x000fea0003800000 */
.L_x_10208:
        /* <DEDUP_REMOVED lines=68> */
.L_x_10257:
        /* <DEDUP_REMOVED lines=26> */
[----:B------:R-:W3:Y:S01]  /*0f50*/  @P2 LDG.E R4, desc[UR50][R4.64] ;  /* 0x0000003204042981 */ /* 0x000ee2000c1e1900 */
        /* <DEDUP_REMOVED lines=24> */
.L_x_10209:
        /* <DEDUP_REMOVED lines=9> */
.L_x_10210:
        /* <DEDUP_REMOVED lines=13> */
.L_x_10211:
[----:B------:R-:W-:Y:S01]  /*1240*/  UIADD3 UR48, -UR48, UR4, URZ ;  /* 0x0000000430307290 */ /* 0x000fe2000fffe13f */
[----:B------:R-:W-:Y:S01]  /*1250*/  PLOP3.LUT P0, PT, PT, PT, PT, 0x80, 0x0 ;  /* 0x000000000000781c */ /* 0x000fe20003f0f070 */
[----:B------:R-:W-:Y:S01]  /*1260*/  UIMAD UR43, UR5, 0xc0, URZ ;  /* 0x000000c0052b78a4 */ /* 0x000fe2000f8e023f */
        /* <DEDUP_REMOVED lines=8> */
[----:B------:R-:W-:Y:S01]  /*12f0*/  CS2R R132, SRZ ;  /* 0x0000000000847805 */ /* 0x000fe2000001ff00 */
[----:B------:R-:W-:Y:S01]  /*1300*/  IMAD.MOV.U32 R8, RZ, RZ, RZ ;  /* 0x000000ffff087224 */ /* 0x000fe200078e00ff */
[----:B------:R-:W-:Y:S02]  /*1310*/  CS2R R10, SRZ ;  /* 0x00000000000a7805 */ /* 0x000fe4000001ff00 */
[----:B------:R-:W-:Y:S02]  /*1320*/  CS2R R126, SRZ ;  /* 0x00000000007e7805 */ /* 0x000fe4000001ff00 */
[----:B------:R-:W-:Y:S02]  /*1330*/  CS2R R124, SRZ ;  /* 0x00000000007c7805 */ /* 0x000fe4000001ff00 */
[----:B------:R-:W-:Y:S02]  /*1340*/  CS2R R12, SRZ ;  /* 0x00000000000c7805 */ /* 0x000fe4000001ff00 */
        /* <DEDUP_REMOVED lines=28> */
[----:B------:R-:W-:Y:S01]  /*1510*/  CS2R R34, SRZ ;  /* 0x0000000000227805 */ /* 0x000fe2000001ff00 */
[----:B------:R-:W-:-:S02]  /*1520*/  IMAD.MOV.U32 R37, RZ, RZ, RZ ;  /* 0x000000ffff257224 */ /* 0x000fc400078e00ff */
[----:B------:R-:W-:-:S04]  /*1530*/  USEL UR52, UR5, UR7, UP0 ;  /* 0x0000000705347287 */ /* 0x000fc80008000000 */
[----:B------:R-:W-:-:S06]  /*1540*/  UISETP.GE.AND UP0, UPT, UR52, 0x1, UPT ;  /* 0x000000013400788c */ /* 0x000fcc000bf06270 */
[----:B------:R-:W-:-:S13]  /*1550*/  PLOP3.LUT P1, PT, PT, PT, UP0, 0x80, 0x0 ;  /* 0x000000000000781c */ /* 0x000fda0003f2f008 */
[----:B------:R-:W-:Y:S05]  /*1560*/  @!P1 BRA `(.L_x_10212) ;  /* 0x00000088004c9947 */ /* 0x000fea0003800000 */
        /* <DEDUP_REMOVED lines=31> */
.L_x_10213:
        /* <DEDUP_REMOVED lines=54> */
.L_x_10357:
[----:B------:R-:W-:Y:S05]  /*1ac0*/  @!P0 BRA `(.L_x_10215) ;  /* 0x0000000000048947 */ /* 0x000fea0003800000 */
[----:B------:R-:W-:Y:S01]  /*1ad0*/  BPT.TRAP 0x1 ;  /* 0x000000040000795c */ /* 0x000fe20000300000 */
.L_x_10215:
[----:B------:R-:W-:Y:S02]  /*1ae0*/  IMAD.U32 R2, RZ, RZ, UR38 ;  /* 0x00000026ff027e24 */ /* 0x000fe4000f8e00ff */
[----:B0-----:R-:W-:-:S03]  /*1af0*/  IMAD.U32 R3, RZ, RZ, UR37 ;  /* 0x00000025ff037e24 */ /* 0x001fc6000f8e00ff */
[----:B------:R-:W-:Y:S02]  /*1b00*/  LEA R2, R2, UR45, 0x3 ;  /* 0x0000002d02027c11 */ /* 0x000fe4000f8e18ff */
[----:B------:R-:W-:-:S04]  /*1b10*/  SHF.L.U32 R3, R3, 0x1f, RZ ;  /* 0x0000001f03037819 */ /* 0x000fc800000006ff */
[----:B------:R0:W1:Y:S01]  /*1b20*/  SYNCS.PHASECHK.TRANS64.TRYWAIT P2, [R2+URZ+0x19c30], R3 ;  /* 0x019c3003020075a7 */ /* 0x000062000804017f */
[----:B------:R-:W-:Y:S05]  /*1b30*/  @!P0 BRA `(.L_x_10216) ;  /* 0x0000000000048947 */ /* 0x000fea0003800000 */
[----:B------:R-:W-:Y:S01]  /*1b40*/  BPT.TRAP 0x1 ;  /* 0x000000040000795c */ /* 0x000fe20000300000 */
.L_x_10216:
[----:B------:R-:W2:Y:S02]  /*1b50*/  S2R R4, SR_TID.X ;  /* 0x0000000000047919 */ /* 0x000ea40000002100 */
[----:B--2---:R-:W-:Y:S01]  /*1b60*/  LOP3.LUT P1, RZ, R4, 0x7f, RZ, 0xc0, !PT ;  /* 0x0000007f04ff7812 */ /* 0x004fe2000782c0ff */
[----:B-1----:R-:W-:-:S12]  /*1b70*/  @P2 BRA `(.L_x_10217) ;  /* 0x0000000000082947 */ /* 0x002fd80003800000 */
[----:B------:R-:W1:Y:S02]  /*1b80*/  SYNCS.PHASECHK.TRANS64.TRYWAIT P2, [R2+URZ+0x19c30], R3 ;  /* 0x019c3003020075a7 */ /* 0x000e64000804017f */
[----:B-1----:R-:W-:Y:S05]  /*1b90*/  @!P2 BRA `(.L_x_10218) ;  /* 0x000000fc0058a947 */ /* 0x002fea0003800000 */
.L_x_10217:
[----:B------:R-:W-:Y:S05]  /*1ba0*/  WARPSYNC.ALL ;  /* 0x0000000000007948 */ /* 0x000fea0003800000 */
[----:B------:R-:W-:Y:S01]  /*1bb0*/  UIADD3 UR4, UR45, 0x13800, URZ ;  /* 0x000138002d047890 */ /* 0x000fe2000fffe03f */
[----:B------:R-:W-:Y:S01]  /*1bc0*/  WARPGROUP.ARRIVE ;  /* 0x00000000000079c5 */ /* 0x000fe20000000000 */
[----:B------:R-:W-:Y:S01]  /*1bd0*/  ULOP3.LUT UR12, UR53, 0x10000, URZ, 0xfc, !UPT ;  /* 0x00010000350c7892 */ /* 0x000fe2000f8efc3f */
[----:B------:R-:W-:Y:S01]  /*1be0*/  VIADD R21, R17, UR43 ;  /* 0x0000002b11157c36 */ /* 0x000fe20008000000 */
[----:B------:R-:W-:Y:S01]  /*1bf0*/  USHF.R.U32.HI UR4, URZ, 0x4, UR4 ;  /* 0x000000043f047899 */ /* 0x000fe20008011604 */
[----:B------:R-:W-:Y:S01]  /*1c00*/  IMAD.U32 R12, RZ, RZ, UR49 ;  /* 0x00000031ff0c7e24 */ /* 0x000fe2000f8e00ff */
        /* <DEDUP_REMOVED lines=35> */
[----:B------:R-:W-:-:S02]  /*1e40*/  WARPGROUP.DEPBAR.LE gsb0, 0x0 ;  /* 0x00008000000079c5 */ /* 0x000fc40000010000 */
[----:B------:R-:W-:-:S06]  /*1e50*/  WARPGROUP.ARRIVE ;  /* 0x00000000000079c5 */ /* 0x000fcc0000000000 */
[----:B------:R-:W-:Y:S01]  /*1e60*/  QGMMA.64x128x32.F32.E4M3.E4M3 R24, gdesc[UR4], R24, gsb0 ;  /* 0x01e00000041879f3 */ /* 0x000fe20008000818 */
[----:B------:R-:W-:Y:S02]  /*1e70*/  ULDC UR6, c[0x0][0x448] ;  /* 0x0001120000067ab9 */ /* 0x000fe40000000800 */
[----:B------:R-:W-:-:S06]  /*1e80*/  UISETP.NE.AND UP0, UPT, UR6, 0x1, UPT ;  /* 0x000000010600788c */ /* 0x000fcc000bf05270 */
[----:B------:R-:W-:-:S05]  /*1e90*/  PLOP3.LUT P2, PT, PT, PT, UP0, 0x80, 0x0 ;  /* 0x000000000000781c */ /* 0x000fca0003f4f008 */
[----:B------:R-:W-:Y:S01]  /*1ea0*/  @UP0 ULDC UR6, c[0x0][0x44c] ;  /* 0x0001130000060ab9 */ /* 0x000fe20000000800 */
[----:B------:R-:W-:-:S07]  /*1eb0*/  @UP0 ULDC UR14, c[0x0][0x450] ;  /* 0x00011400000e0ab9 */ /* 0x000fce0000000800 */
[----:B------:R-:W-:Y:S01]  /*1ec0*/  @P2 IMAD.HI.U32 R6, R21, UR6, RZ ;  /* 0x0000000615062c27 */ /* 0x000fe2000f8e00ff */
[----:B------:R-:W-:-:S04]  /*1ed0*/  @UP0 ULDC UR6, c[0x0][0x450] ;  /* 0x0001140000060ab9 */ /* 0x000fc80000000800 */
[----:B------:R-:W-:Y:S01]  /*1ee0*/  @P2 SHF.R.U32.HI R21, RZ, UR6, R6 ;  /* 0x00000006ff152c19 */ /* 0x000fe20008011606 */
[----:B------:R-:W-:Y:S02]  /*1ef0*/  UMOV UR6, 0xffffff80 ;  /* 0xffffff8000067882 */ /* 0x000fe40000000000 */
[----:B------:R-:W-:Y:S02]  /*1f00*/  UIMAD UR6, UR52, UR6, 0x80 ;  /* 0x00000080340674a4 */ /* 0x000fe4000f8e0206 */
[----:B------:R-:W2:Y:S02]  /*1f10*/  SHFL.IDX PT, R10, R21, 0x1, 0x1c1f ;  /* 0x003c1f00150a7f89 */ /* 0x000ea400000e0000 */
[----:B------:R-:W-:Y:S02]  /*1f20*/  UIADD3 UR7, UR6, 0x1, URZ ;  /* 0x0000000106077890 */ /* 0x000fe4000fffe03f */
[----:B------:R-:W-:-:S06]  /*1f30*/  UIADD3 UR6, UR48, UR6, URZ ;  /* 0x0000000630067290 */ /* 0x000fcc000fffe03f */
[----:B------:R-:W-:Y:S01]  /*1f40*/  IMAD.U32 R7, RZ, RZ, UR6 ;  /* 0x00000006ff077e24 */ /* 0x000fe2000f8e00ff */
[----:B------:R-:W-:Y:S01]  /*1f50*/  @UP0 ULDC UR6, c[0x0][0x44c] ;  /* 0x0001130000060ab9 */ /* 0x000fe20000000800 */
        /* <DEDUP_REMOVED lines=9> */
[----:B------:R-:W-:Y:S02]  /*1ff0*/  IMAD.U32 R55, RZ, RZ, UR7 ;  /* 0x00000007ff377e24 */ /* 0x000fe4000f8e00ff */
[C---:B------:R-:W-:Y:S01]  /*2000*/  FMUL.FTZ R30, R0.reuse, R30 ;  /* 0x0000001e001e7220 */ /* 0x040fe20000410000 */
[----:B------:R-:W-:Y:S01]  /*2010*/  FMUL.FTZ R31, R0, R31 ;  /* 0x0000001f001f7220 */ /* 0x000fe20000410000 */
[----:B------:R-:W3:Y:S01]  /*2020*/  MUFU.TANH R26, R26 ;  /* 0x0000001a001a7308 */ /* 0x000ee20000002400 */
[----:B------:R-:W-:-:S02]  /*2030*/  IMAD R55, R16, -0x2, R55 ;  /* 0xfffffffe10377824 */ /* 0x000fc400078e0237 */
[----:B------:R-:W-:Y:S01]  /*2040*/  FMUL.FTZ R88, R0, R24 ;  /* 0x0000001800587220 */ /* 0x000fe20000410000 */
[----:B------:R-:W-:Y:S02]  /*2050*/  IMAD R24, R16, -0x2, R7 ;  /* 0xfffffffe10187824 */ /* 0x000fe400078e0207 */
[C---:B------:R-:W-:Y:S01]  /*2060*/  FMUL.FTZ R34, R0.reuse, R34 ;  /* 0x0000002200227220 */ /* 0x040fe20000410000 */
[----:B------:R-:W-:Y:S01]  /*2070*/  FMUL.FTZ R35, R0, R35 ;  /* 0x0000002300237220 */ /* 0x000fe20000410000 */
[----:B------:R-:W-:Y:S01]  /*2080*/  IADD3 R55, -R12, UR48, R55 ;  /* 0x000000300c377c10 */ /* 0x000fe2000fffe137 */
[C---:B------:R-:W-:Y:S01]  /*2090*/  FMUL.FTZ R38, R0.reuse, R38 ;  /* 0x0000002600267220 */ /* 0x040fe20000410000 */
[----:B------:R-:W4:Y:S01]  /*20a0*/  MUFU.TANH R27, R27 ;  /* 0x0000001b001b7308 */ /* 0x000f220000002400 */
[----:B------:R-:W-:Y:S01]  /*20b0*/  FMUL.FTZ R7, R0, R59 ;  /* 0x0000003b00077220 */ /* 0x000fe20000410000 */
[----:B--2---:R-:W-:Y:S01]  /*20c0*/  VIADDMNMX R10, R10, R55, R24, PT ;  /* 0x000000370a0a7246 */ /* 0x004fe20003800118 */
[C---:B------:R-:W-:Y:S01]  /*20d0*/  FMUL.FTZ R89, R0.reuse, R33 ;  /* 0x0000002100597220 */ /* 0x040fe20000410000 */
[C---:B------:R-:W-:Y:S01]  /*20e0*/  FMUL.FTZ R39, R0.reuse, R39 ;  /* 0x0000002700277220 */ /* 0x040fe20000410000 */
[----:B------:R-:W-:Y:S01]  /*20f0*/  FMUL.FTZ R33, R0, R41 ;  /* 0x0000002900217220 */ /* 0x000fe20000410000 */
[----:B------:R-:W-:Y:S01]  /*2100*/  ISETP.GT.AND P3, PT, R10, RZ, PT ;  /* 0x000000ff0a00720c */ /* 0x000fe20003f64270 */
[----:B------:R-:W-:Y:S01]  /*2110*/  FMUL.FTZ R4, R0, R57 ;  /* 0x0000003900047220 */ /* 0x000fe20000410000 */
[----:B------:R-:W2:Y:S01]  /*2120*/  MUFU.TANH R30, R30 ;  /* 0x0000001e001e7308 */ /* 0x000ea20000002400 */
[----:B------:R-:W-:Y:S01]  /*2130*/  ISETP.GT.AND P4, PT, R10, 0x1, PT ;  /* 0x000000010a00780c */ /* 0x000fe20003f84270 */
[----:B------:R-:W-:Y:S01]  /*2140*/  FMUL.FTZ R42, R0, R42 ;  /* 0x0000002a002a7220 */ /* 0x000fe20000410000 */
[----:B------:R-:W-:Y:S01]  /*2150*/  ISETP.GT.AND P5, PT, R10, 0x8, PT ;  /* 0x000000080a00780c */ /* 0x000fe20003fa4270 */
[----:B01----:R-:W-:Y:S01]  /*2160*/  FMUL.FTZ R3, R0, R53 ;  /* 0x0000003500037220 */ /* 0x003fe20000410000 */
[----:B---3--:R-:W-:Y:S01]  /*2170*/  FSEL R95, R26, -INF , P3 ;  /* 0xff8000001a5f7808 */ /* 0x008fe20001800000 */
[----:B------:R-:W-:Y:S01]  /*2180*/  FMUL.FTZ R43, R0, R43 ;  /* 0x0000002b002b7220 */ /* 0x000fe20000410000 */
[----:B------:R-:W-:Y:S01]  /*2190*/  ISETP.GT.AND P3, PT, R10, 0x9, PT ;  /* 0x000000090a00780c */ /* 0x000fe20003f64270 */
[----:B------:R-:W0:Y:S01]  /*21a0*/  MUFU.TANH R31, R31 ;  /* 0x0000001f001f7308 */ /* 0x000e220000002400 */
[----:B----4-:R-:W-:Y:S01]  /*21b0*/  FSEL R59, R27, -INF , P4 ;  /* 0xff8000001b3b7808 */ /* 0x010fe20002000000 */
[----:B------:R-:W-:Y:S01]  /*21c0*/  FMUL.FTZ R46, R0, R46 ;  /* 0x0000002e002e7220 */ /* 0x000fe20000410000 */
[----:B------:R-:W-:Y:S01]  /*21d0*/  ISETP.GT.AND P4, PT, R10, 0x10, PT ;  /* 0x000000100a00780c */ /* 0x000fe20003f84270 */
[C---:B------:R-:W-:Y:S01]  /*21e0*/  FMUL.FTZ R20, R0.reuse, R52 ;  /* 0x0000003400147220 */ /* 0x040fe20000410000 */
[C---:B------:R-:W-:Y:S01]  /*21f0*/  FMUL.FTZ R51, R0.reuse, R51 ;  /* 0x0000003300337220 */ /* 0x040fe20000410000 */
[C---:B------:R-:W-:Y:S01]  /*2200*/  FMUL.FTZ R47, R0.reuse, R47 ;  /* 0x0000002f002f7220 */ /* 0x040fe20000410000 */
[----:B------:R-:W-:Y:S01]  /*2210*/  FMUL.FTZ R50, R0, R50 ;  /* 0x0000003200327220 */ /* 0x000fe20000410000 */
[----:B------:R-:W1:Y:S01]  /*2220*/  MUFU.TANH R34, R34 ;  /* 0x0000002200227308 */ /* 0x000e620000002400 */
[----:B--2---:R-:W-:Y:S01]  /*2230*/  FSEL R57, R30, -INF , P5 ;  /* 0xff8000001e397808 */ /* 0x004fe20002800000 */
[C---:B------:R-:W-:Y:S01]  /*2240*/  FMUL.FTZ R92, R0.reuse, R28 ;  /* 0x0000001c005c7220 */ /* 0x040fe20000410000 */
[C---:B------:R-:W-:Y:S01]  /*2250*/  FMUL.FTZ R91, R0.reuse, R32 ;  /* 0x00000020005b7220 */ /* 0x040fe20000410000 */
[C---:B------:R-:W-:Y:S01]  /*2260*/  FMUL.FTZ R32, R0.reuse, R44 ;  /* 0x0000002c00207220 */ /* 0x040fe20000410000 */
[C---:B------:R-:W-:Y:S01]  /*2270*/  FMUL.FTZ R28, R0.reuse, R45 ;  /* 0x0000002d001c7220 */ /* 0x040fe20000410000 */
[C---:B------:R-:W-:Y:S01]  /*2280*/  FMUL.FTZ R14, R0.reuse, R49 ;  /* 0x00000031000e7220 */ /* 0x040fe20000410000 */
[C---:B------:R-:W-:Y:S01]  /*2290*/  FMUL.FTZ R54, R0.reuse, R54 ;  /* 0x0000003600367220 */ /* 0x040fe20000410000 */
[----:B------:R-:W2:Y:S01]  /*22a0*/  MUFU.TANH R35, R35 ;  /* 0x0000002300237308 */ /* 0x000ea20000002400 */
[----:B0-----:R-:W-:Y:S01]  /*22b0*/  FSEL R53, R31, -INF , P3 ;  /* 0xff8000001f357808 */ /* 0x001fe20001800000 */
[----:B------:R-:W-:Y:S01]  /*22c0*/  FMUL.FTZ R93, R0, R29 ;  /* 0x0000001d005d7220 */ /* 0x000fe20000410000 */
[----:B------:R-:W-:Y:S01]  /*22d0*/  ISETP.GT.AND P3, PT, R10, 0x11, PT ;  /* 0x000000110a00780c */ /* 0x000fe20003f64270 */
        /* <DEDUP_REMOVED lines=33> */
[C---:B------:R-:W-:Y:S01]  /*24f0*/  FMUL.FTZ R25, R0.reuse, R25 ;  /* 0x0000001900197220 */ /* 0x040fe20000410000 */
[----:B------:R-:W2:Y:S01]  /*2500*/  SHFL.IDX PT, R72, R21, RZ, 0x1c1f ;  /* 0x001c1fff15487589 */ /* 0x000ea200000e0000 */
[----:B------:R-:W-:Y:S01]  /*2510*/  FMUL.FTZ R37, R0, R37 ;  /* 0x0000002500257220 */ /* 0x000fe20000410000 */
[----:B------:R-:W-:Y:S01]  /*2520*/  MUFU.TANH R43, R43 ;  /* 0x0000002b002b7308 */ /* 0x000fe20000002400 */
[----:B------:R-:W-:-:S04]  /*2530*/  UIMAD.WIDE.U32 UR6, UR43, UR6, URZ ;  /* 0x000000062b0672a5 */ /* 0x000fc8000f8e003f */
[----:B------:R-:W-:-:S03]  /*2540*/  @UP0 USHF.R.U32.HI UR11, URZ, UR14, UR7 ;  /* 0x0000000e3f0b0299 */ /* 0x000fc60008011607 */
[----:B------:R3:W-:Y:S01]  /*2550*/  MUFU.TANH R9, R7 ;  /* 0x0000000700097308 */ /* 0x0007e20000002400 */
[----:B------:R-:W-:-:S04]  /*2560*/  UIADD3 UR6, UR11, UR48, -UR49 ;  /* 0x000000300b067290 */ /* 0x000fc8000fffe831 */
[----:B------:R-:W-:-:S03]  /*2570*/  USHF.R.S32.HI UR7, URZ, 0x1f, UR6 ;  /* 0x0000001f3f077899 */ /* 0x000fc60008011406 */
[----:B------:R-:W4:Y:S01]  /*2580*/  MUFU.TANH R46, R46 ;  /* 0x0000002e002e7308 */ /* 0x000f220000002400 */
[----:B---3--:R-:W-:Y:S01]  /*2590*/  FMNMX.FTZ R7, R27, R6, !PT ;  /* 0x000000061b077209 */ /* 0x008fe20007810000 */
[----:B------:R-:W-:-:S03]  /*25a0*/  ULEA.HI UR7, UR7, UR6, URZ, 0x7 ;  /* 0x0000000607077291 */ /* 0x000fc6000f8f383f */
[----:B------:R-:W-:Y:S01]  /*25b0*/  FMNMX.FTZ R6, R52, R7, !PT ;  /* 0x0000000734067209 */ /* 0x000fe20007810000 */
[----:B------:R-:W-:Y:S01]  /*25c0*/  USHF.R.S32.HI UR7, URZ, 0x7, UR7 ;  /* 0x000000073f077899 */ /* 0x000fe20008011407 */
[----:B--2---:R-:W-:Y:S01]  /*25d0*/  VIADDMNMX R72, R72, R55, R24, PT ;  /* 0x0000003748487246 */ /* 0x004fe20003800118 */
[----:B------:R0:W-:Y:S02]  /*25e0*/  MUFU.TANH R8, R51 ;  /* 0x0000003300087308 */ /* 0x0001e40000002400 */
[----:B------:R-:W-:Y:S01]  /*25f0*/  UISETP.LT.AND UP1, UPT, URZ, UR7, UPT ;  /* 0x000000073f00728c */ /* 0x000fe2000bf21270 */
[----:B------:R-:W-:-:S03]  /*2600*/  ISETP.GT.AND P5, PT, R72, 0x8, PT ;  /* 0x000000084800780c */ /* 0x000fc60003fa4270 */
[----:B------:R-:W-:Y:S02]  /*2610*/  USEL UR17, URZ, UR7, !UP1 ;  /* 0x000000073f117287 */ /* 0x000fe4000c800000 */
[----:B------:R4:W2:Y:S01]  /*2620*/  MUFU.TANH R45, R47 ;  /* 0x0000002f002d7308 */ /* 0x0008a20000002400 */
[----:B0-----:R-:W-:Y:S01]  /*2630*/  FSEL R51, R38, -INF , P4 ;  /* 0xff80000026337808 */ /* 0x001fe20002000000 */
[----:B------:R-:W-:Y:S01]  /*2640*/  UISETP.GE.AND UP1, UPT, UR18, UR17, UPT ;  /* 0x000000111200728c */ /* 0x000fe2000bf26270 */
[----:B------:R-:W-:Y:S02]  /*2650*/  ISETP.GT.AND P4, PT, R10, 0x20, PT ;  /* 0x000000200a00780c */ /* 0x000fe40003f84270 */
[----:B------:R-:W-:Y:S02]  /*2660*/  FMNMX.FTZ R7, R51, R6, !PT ;  /* 0x0000000633077209 */ /* 0x000fe40007810000 */
[----:B-1----:R-:W-:Y:S01]  /*2670*/  FSEL R49, R42, -INF , P4 ;  /* 0xff8000002a317808 */ /* 0x002fe20002000000 */
[----:B------:R0:W1:Y:S01]  /*2680*/  MUFU.TANH R44, R50 ;  /* 0x00000032002c7308 */ /* 0x0000620000002400 */
[----:B------:R-:W-:-:S04]  /*2690*/  ISETP.GT.AND P4, PT, R10, 0x28, PT ;  /* 0x000000280a00780c */ /* 0x000fc80003f84270 */
[----:B----4-:R-:W-:Y:S02]  /*26a0*/  FSEL R47, R46, -INF , P4 ;  /* 0xff8000002e2f7808 */ /* 0x010fe40002000000 */
[C---:B------:R-:W-:Y:S01]  /*26b0*/  ISETP.GT.AND P4, PT, R10.reuse, 0x30, PT ;  /* 0x000000300a00780c */ /* 0x040fe20003f84270 */
[----:B------:R-:W3:Y:S01]  /*26c0*/  MUFU.TANH R54, R54 ;  /* 0x0000003600367308 */ /* 0x000ee20000002400 */
[----:B0-----:R-:W-:Y:S02]  /*26d0*/  FSEL R50, R39, -INF , P3 ;  /* 0xff80000027327808 */ /* 0x001fe40001800000 */
[----:B------:R-:W-:Y:S02]  /*26e0*/  ISETP.GT.AND P3, PT, R10, 0x21, PT ;  /* 0x000000210a00780c */ /* 0x000fe40003f64270 */
[----:B------:R-:W-:Y:S02]  /*26f0*/  FMNMX.FTZ R6, R50, R7, !PT ;  /* 0x0000000732067209 */ /* 0x000fe40007810000 */
[----:B------:R-:W-:Y:S01]  /*2700*/  FSEL R48, R43, -INF , P3 ;  /* 0xff8000002b307808 */ /* 0x000fe20001800000 */
[----:B------:R0:W4:Y:S01]  /*2710*/  MUFU.TANH R40, R58 ;  /* 0x0000003a00287308 */ /* 0x0001220000002400 */
[----:B------:R-:W-:-:S02]  /*2720*/  FMNMX.FTZ R7, R49, R6, !PT ;  /* 0x0000000631077209 */ /* 0x000fc40007810000 */
[----:B------:R-:W-:Y:S02]  /*2730*/  ISETP.GT.AND P3, PT, R10, 0x29, PT ;  /* 0x000000290a00780c */ /* 0x000fe40003f64270 */
[----:B------:R-:W-:Y:S02]  /*2740*/  FMNMX.FTZ R6, R48, R7, !PT ;  /* 0x0000000730067209 */ /* 0x000fe40007810000 */
[----:B--2---:R-:W-:Y:S01]  /*2750*/  FSEL R45, R45, -INF , P3 ;  /* 0xff8000002d2d7808 */ /* 0x004fe20001800000 */
[----:B------:R-:W2:Y:S01]  /*2760*/  MUFU.TANH R62, R62 ;  /* 0x0000003e003e7308 */ /* 0x000ea20000002400 */
[----:B------:R-:W-:Y:S01]  /*2770*/  FMNMX.FTZ R6, R47, R6, !PT ;  /* 0x000000062f067209 */ /* 0x000fe20007810000 */
[----:B0-----:R-:W-:Y:S01]  /*2780*/  FMUL.FTZ R58, R0, R61 ;  /* 0x0000003d003a7220 */ /* 0x001fe20000410000 */
[----:B------:R-:W-:Y:S01]  /*2790*/  ISETP.GT.AND P3, PT, R10, 0x31, PT ;  /* 0x000000310a00780c */ /* 0x000fe20003f64270 */
[----:B------:R-:W-:Y:S01]  /*27a0*/  FMUL.FTZ R61, R0, R64 ;  /* 0x00000040003d7220 */ /* 0x000fe20000410000 */
[----:B-1----:R-:W-:Y:S01]  /*27b0*/  FSEL R44, R44, -INF , P4 ;  /* 0xff8000002c2c7808 */ /* 0x002fe20002000000 */
[----:B------:R-:W-:Y:S01]  /*27c0*/  FMUL.FTZ R64, R0, R73 ;  /* 0x0000004900407220 */ /* 0x000fe20000410000 */
[----:B------:R-:W-:Y:S01]  /*27d0*/  FMNMX.FTZ R7, R45, R6, !PT ;  /* 0x000000062d077209 */ /* 0x000fe20007810000 */
[----:B------:R-:W0:Y:S01]  /*27e0*/  MUFU.TANH R63, R63 ;  /* 0x0000003f003f7308 */ /* 0x000e220000002400 */
[----:B------:R-:W-:Y:S01]  /*27f0*/  ISETP.GT.AND P4, PT, R10, 0x38, PT ;  /* 0x000000380a00780c */ /* 0x000fe20003f84270 */
[----:B------:R-:W-:Y:S01]  /*2800*/  IMAD.U32 R73, RZ, RZ, UR10 ;  /* 0x0000000aff497e24 */ /* 0x000fe2000f8e00ff */
[----:B------:R-:W-:-:S02]  /*2810*/  FSEL R43, R8, -INF , P3 ;  /* 0xff800000082b7808 */ /* 0x000fc40001800000 */
[----:B------:R-:W-:Y:S02]  /*2820*/  FMNMX.FTZ R6, R44, R7, !PT ;  /* 0x000000072c067209 */ /* 0x000fe40007810000 */
[----:B------:R-:W-:Y:S01]  /*2830*/  ISETP.GT.AND P3, PT, R10, 0x39, PT ;  /* 0x000000390a00780c */ /* 0x000fe20003f64270 */
[----:B------:R-:W1:Y:S01]  /*2840*/  MUFU.TANH R66, R66 ;  /* 0x0000004200427308 */ /* 0x000e620000002400 */
[----:B---3--:R-:W-:Y:S02]  /*2850*/  FSEL R42, R54, -INF , P4 ;  /* 0xff800000362a7808 */ /* 0x008fe40002000000 */
[----:B------:R-:W-:Y:S02]  /*2860*/  FMNMX.FTZ R7, R43, R6, !PT ;  /* 0x000000062b077209 */ /* 0x000fe40007810000 */
[----:B------:R-:W-:Y:S02]  /*2870*/  ISETP.GT.AND P4, PT, R10, 0x40, PT ;  /* 0x000000400a00780c */ /* 0x000fe40003f84270 */
[----:B------:R-:W-:Y:S01]  /*2880*/  FSEL R41, R41, -INF , P3 ;  /* 0xff80000029297808 */ /* 0x000fe20001800000 */
[----:B------:R-:W3:Y:S01]  /*2890*/  MUFU.TANH R30, R67 ;  /* 0x00000043001e7308 */ /* 0x000ee20000002400 */
[----:B------:R-:W-:-:S02]  /*28a0*/  FMNMX.FTZ R6, R42, R7, !PT ;  /* 0x000000072a067209 */ /* 0x000fc40007810000 */
[----:B------:R-:W-:Y:S02]  /*28b0*/  ISETP.GT.AND P3, PT, R10, 0x41, PT ;  /* 0x000000410a00780c */ /* 0x000fe40003f64270 */
[----:B----4-:R-:W-:Y:S02]  /*28c0*/  FSEL R40, R40, -INF , P4 ;  /* 0xff80000028287808 */ /* 0x010fe40002000000 */
[----:B------:R-:W-:Y:S01]  /*28d0*/  FMNMX.FTZ R7, R41, R6, !PT ;  /* 0x0000000629077209 */ /* 0x000fe20007810000 */
[----:B------:R4:W5:Y:S01]  /*28e0*/  MUFU.TANH R31, R70 ;  /* 0x00000046001f7308 */ /* 0x0009620000002400 */
[----:B------:R-:W-:Y:S02]  /*28f0*/  ISETP.GT.AND P4, PT, R10, 0x48, PT ;  /* 0x000000480a00780c */ /* 0x000fe40003f84270 */
[----:B------:R-:W-:Y:S02]  /*2900*/  FSEL R39, R9, -INF , P3 ;  /* 0xff80000009277808 */ /* 0x000fe40001800000 */
[----:B------:R-:W-:-:S02]  /*2910*/  FMNMX.FTZ R6, R40, R7, !PT ;  /* 0x0000000728067209 */ /* 0x000fc40007810000 */
[----:B------:R-:W-:Y:S01]  /*2920*/  ISETP.GT.AND P3, PT, R10, 0x49, PT ;  /* 0x000000490a00780c */ /* 0x000fe20003f64270 */
[----:B------:R-:W5:Y:S01]  /*2930*/  MUFU.TANH R13, R71 ;  /* 0x00000047000d7308 */ /* 0x000f620000002400 */
[----:B--2---:R-:W-:Y:S01]  /*2940*/  FSEL R38, R62, -INF , P4 ;  /* 0xff8000003e267808 */ /* 0x004fe20002000000 */
[C---:B------:R-:W-:Y:S01]  /*2950*/  FMUL.FTZ R62, R0.reuse, R69 ;  /* 0x00000045003e7220 */ /* 0x040fe20000410000 */
[----:B------:R-:W-:Y:S01]  /*2960*/  FMNMX.FTZ R7, R39, R6, !PT ;  /* 0x0000000627077209 */ /* 0x000fe20007810000 */
[----:B------:R-:W-:Y:S01]  /*2970*/  FMUL.FTZ R69, R0, R81 ;  /* 0x0000005100457220 */ /* 0x000fe20000410000 */
[----:B------:R-:W-:Y:S01]  /*2980*/  ISETP.GT.AND P4, PT, R10, 0x50, PT ;  /* 0x000000500a00780c */ /* 0x000fe20003f84270 */
[----:B----4-:R-:W-:Y:S01]  /*2990*/  FMUL.FTZ R70, R0, R85 ;  /* 0x0000005500467220 */ /* 0x010fe20000410000 */
[----:B0-----:R-:W-:Y:S01]  /*29a0*/  FSEL R34, R63, -INF , P3 ;  /* 0xff8000003f227808 */ /* 0x001fe20001800000 */
[----:B------:R-:W0:Y:S01]  /*29b0*/  MUFU.TANH R15, R74 ;  /* 0x0000004a000f7308 */ /* 0x000e220000002400 */
[----:B------:R-:W-:-:S02]  /*29c0*/  FMNMX.FTZ R7, R38, R7, !PT ;  /* 0x0000000726077209 */ /* 0x000fc40007810000 */
[----:B------:R-:W-:Y:S02]  /*29d0*/  ISETP.GT.AND P3, PT, R10, 0x51, PT ;  /* 0x000000510a00780c */ /* 0x000fe40003f64270 */
[----:B-1----:R-:W-:Y:S01]  /*29e0*/  FSEL R35, R66, -INF , P4 ;  /* 0xff80000042237808 */ /* 0x002fe20002000000 */
[----:B------:R-:W-:Y:S01]  /*29f0*/  FMUL.FTZ R66, R0, R77 ;  /* 0x0000004d00427220 */ /* 0x000fe20000410000 */
[----:B------:R-:W-:Y:S01]  /*2a00*/  FMNMX.FTZ R6, R34, R7, !PT ;  /* 0x0000000722067209 */ /* 0x000fe20007810000 */
[----:B------:R-:W1:Y:S01]  /*2a10*/  MUFU.TANH R75, R75 ;  /* 0x0000004b004b7308 */ /* 0x000e620000002400 */
[----:B------:R-:W-:Y:S02]  /*2a20*/  ISETP.GT.AND P4, PT, R10, 0x58, PT ;  /* 0x000000580a00780c */ /* 0x000fe40003f84270 */
[----:B---3--:R-:W-:Y:S02]  /*2a30*/  FSEL R30, R30, -INF , P3 ;  /* 0xff8000001e1e7808 */ /* 0x008fe40001800000 */
[----:B------:R-:W-:-:S02]  /*2a40*/  FMNMX.FTZ R7, R35, R6, !PT ;  /* 0x0000000623077209 */ /* 0x000fc40007810000 */
[----:B------:R-:W-:Y:S01]  /*2a50*/  ISETP.GT.AND P3, PT, R10, 0x59, PT ;  /* 0x000000590a00780c */ /* 0x000fe20003f64270 */
[----:B------:R-:W2:Y:S01]  /*2a60*/  MUFU.TANH R78, R78 ;  /* 0x0000004e004e7308 */ /* 0x000ea20000002400 */
[----:B-----5:R-:W-:Y:S02]  /*2a70*/  FSEL R31, R31, -INF , P4 ;  /* 0xff8000001f1f7808 */ /* 0x020fe40002000000 */
[----:B------:R-:W-:Y:S02]  /*2a80*/  FMNMX.FTZ R6, R30, R7, !PT ;  /* 0x000000071e067209 */ /* 0x000fe40007810000 */
[----:B------:R-:W-:Y:S02]  /*2a90*/  ISETP.GT.AND P4, PT, R10, 0x60, PT ;  /* 0x000000600a00780c */ /* 0x000fe40003f84270 */
[----:B------:R-:W-:Y:S01]  /*2aa0*/  FSEL R13, R13, -INF , P3 ;  /* 0xff8000000d0d7808 */ /* 0x000fe20001800000 */
[----:B------:R-:W3:Y:S01]  /*2ab0*/  MUFU.TANH R79, R79 ;  /* 0x0000004f004f7308 */ /* 0x000ee20000002400 */
[----:B------:R-:W-:-:S02]  /*2ac0*/  FMNMX.FTZ R6, R31, R6, !PT ;  /* 0x000000061f067209 */ /* 0x000fc40007810000 */
[C---:B------:R-:W-:Y:S02]  /*2ad0*/  ISETP.GT.AND P3, PT, R10.reuse, 0x61, PT ;  /* 0x000000610a00780c */ /* 0x040fe40003f64270 */
[----:B0-----:R-:W-:Y:S02]  /*2ae0*/  FSEL R15, R15, -INF , P4 ;  /* 0xff8000000f0f7808 */ /* 0x001fe40002000000 */
        /* <DEDUP_REMOVED lines=10> */
[----:B---3--:R-:W-:Y:S01]  /*2b90*/  FSEL R8, R79, -INF , P3 ;  /* 0xff8000004f087808 */ /* 0x008fe20001800000 */
[----:B------:R-:W2:Y:S01]  /*2ba0*/  MUFU.TANH R86, R86 ;  /* 0x0000005600567308 */ /* 0x000ea20000002400 */
[----:B------:R-:W-:-:S02]  /*2bb0*/  FMNMX.FTZ R7, R9, R12, !PT ;  /* 0x0000000c09077209 */ /* 0x000fc40007810000 */
[----:B------:R-:W-:Y:S02]  /*2bc0*/  ISETP.GT.AND P3, PT, R10, 0x71, PT ;  /* 0x000000710a00780c */ /* 0x000fe40003f64270 */
[----:B0-----:R-:W-:Y:S02]  /*2bd0*/  FSEL R12, R82, -INF , P4 ;  /* 0xff800000520c7808 */ /* 0x001fe40002000000 */
[----:B------:R-:W-:Y:S01]  /*2be0*/  FMNMX.FTZ R11, R8, R7, !PT ;  /* 0x00000007080b7209 */ /* 0x000fe20007810000 */
[----:B------:R-:W0:Y:S01]  /*2bf0*/  MUFU.TANH R87, R87 ;  /* 0x0000005700577308 */ /* 0x000e220000002400 */
[----:B------:R-:W-:Y:S02]  /*2c00*/  ISETP.GT.AND P4, PT, R10, 0x78, PT ;  /* 0x000000780a00780c */ /* 0x000fe40003f84270 */
[----:B-1----:R-:W-:Y:S02]  /*2c10*/  FSEL R7, R83, -INF , P3 ;  /* 0xff80000053077808 */ /* 0x002fe40001800000 */
[----:B------:R-:W-:-:S02]  /*2c20*/  FMNMX.FTZ R26, R12, R11, !PT ;  /* 0x0000000b0c1a7209 */ /* 0x000fc40007810000 */
[----:B------:R-:W-:Y:S01]  /*2c30*/  ISETP.GT.AND P3, PT, R10, 0x79, PT ;  /* 0x000000790a00780c */ /* 0x000fe20003f64270 */
[----:B------:R-:W-:Y:S01]  /*2c40*/  MUFU.TANH R88, R88 ;  /* 0x0000005800587308 */ /* 0x000fe20000002400 */
[----:B--2---:R-:W-:Y:S02]  /*2c50*/  FSEL R11, R86, -INF , P4 ;  /* 0xff800000560b7808 */ /* 0x004fe40002000000 */
[----:B------:R-:W-:Y:S02]  /*2c60*/  FMNMX.FTZ R26, R7, R26, !PT ;  /* 0x0000001a071a7209 */ /* 0x000fe40007810000 */
[----:B------:R-:W-:Y:S02]  /*2c70*/  ISETP.GT.AND P4, PT, R72, 0x1, PT ;  /* 0x000000014800780c */ /* 0x000fe40003f84270 */
[----:B------:R-:W-:Y:S01]  /*2c80*/  FMNMX.FTZ R63, R11, R26, !PT ;  /* 0x0000001a0b3f7209 */ /* 0x000fe20007810000 */
[----:B------:R-:W1:Y:S01]  /*2c90*/  MUFU.TANH R25, R25 ;  /* 0x0000001900197308 */ /* 0x000e620000002400 */
[----:B0-----:R-:W-:-:S04]  /*2ca0*/  FSEL R10, R87, -INF , P3 ;  /* 0xff800000570a7808 */ /* 0x001fc80001800000 */
[----:B------:R-:W-:Y:S01]  /*2cb0*/  FMNMX.FTZ R26, R10, R63, !PT ;  /* 0x0000003f0a1a7209 */ /* 0x000fe20007810000 */
[C---:B------:R-:W-:Y:S01]  /*2cc0*/  FMUL.FTZ R63, R0.reuse, R68 ;  /* 0x00000044003f7220 */ /* 0x040fe20000410000 */
[----:B------:R-:W-:Y:S01]  /*2cd0*/  FMUL.FTZ R68, R0, R80 ;  /* 0x0000005000447220 */ /* 0x000fe20000410000 */
[----:B------:R-:W0:Y:S02]  /*2ce0*/  MUFU.TANH R92, R92 ;  /* 0x0000005c005c7308 */ /* 0x000e240000002400 */
[----:B------:R-:W2:Y:S06]  /*2cf0*/  SHFL.BFLY PT, R67, R26, 0x2, 0x1f ;  /* 0x0c401f001a437f89 */ /* 0x000eac00000e0000 */
[----:B------:R-:W-:Y:S01]  /*2d00*/  MUFU.TANH R93, R93 ;  /* 0x0000005d005d7308 */ /* 0x000fe20000002400 */
[----:B-1----:R-:W-:-:S02]  /*2d10*/  FSEL R55, R25, -INF , P4 ;  /* 0xff80000019377808 */ /* 0x002fc40002000000 */
[----:B------:R-:W-:-:S05]  /*2d20*/  ISETP.GT.AND P4, PT, R72, 0x10, PT ;  /* 0x000000104800780c */ /* 0x000fca0003f84270 */
[----:B------:R-:W1:Y:S01]  /*2d30*/  MUFU.TANH R91, R91 ;  /* 0x0000005b005b7308 */ /* 0x000e620000002400 */
[----:B0-----:R-:W-:-:S07]  /*2d40*/  FSEL R92, R92, -INF , P5 ;  /* 0xff8000005c5c7808 */ /* 0x001fce0002800000 */
[----:B------:R-:W-:Y:S01]  /*2d50*/  MUFU.TANH R89, R89 ;  /* 0x0000005900597308 */ /* 0x000fe20000002400 */
[----:B--2---:R-:W-:Y:S01]  /*2d60*/  FMNMX.FTZ R46, R26, R67, !PT ;  /* 0x000000431a2e7209 */ /* 0x004fe20007810000 */
[----:B------:R-:W-:-:S04]  /*2d70*/  FMUL.FTZ R67, R0, R76 ;  /* 0x0000004c00437220 */ /* 0x000fc80000410000 */
[----:B------:R-:W0:Y:S02]  /*2d80*/  SHFL.BFLY PT, R71, R46, 0x1, 0x1f ;  /* 0x0c201f002e477f89 */ /* 0x000e2400000e0000 */
[----:B------:R-:W2:Y:S01]  /*2d90*/  MUFU.TANH R90, R90 ;  /* 0x0000005a005a7308 */ /* 0x000ea20000002400 */
[----:B-1----:R-:W-:Y:S02]  /*2da0*/  FSEL R91, R91, -INF , P4 ;  /* 0xff8000005b5b7808 */ /* 0x002fe40002000000 */
[----:B------:R-:W-:-:S05]  /*2db0*/  ISETP.GT.AND P4, PT, R72, 0x18, PT ;  /* 0x000000184800780c */ /* 0x000fca0003f84270 */
[----:B------:R-:W1:Y:S08]  /*2dc0*/  MUFU.TANH R37, R37 ;  /* 0x0000002500257308 */ /* 0x000e700000002400 */
[----:B------:R-:W3:Y:S01]  /*2dd0*/  MUFU.TANH R36, R36 ;  /* 0x0000002400247308 */ /* 0x000ee20000002400 */
[----:B--2---:R-:W-:Y:S02]  /*2de0*/  FSEL R90, R90, -INF , P4 ;  /* 0xff8000005a5a7808 */ /* 0x004fe40002000000 */
[----:B------:R-:W-:-:S02]  /*2df0*/  ISETP.GT.AND P4, PT, R72, 0x20, PT ;  /* 0x000000204800780c */ /* 0x000fc40003f84270 */
[----:B0-----:R-:W-:-:S03]  /*2e00*/  FMNMX.FTZ R46, R46, R71, !PT ;  /* 0x000000472e2e7209 */ /* 0x001fc60007810000 */
[----:B------:R-:W0:Y:S01]  /*2e10*/  MUFU.TANH R33, R33 ;  /* 0x0000002100217308 */ /* 0x000e220000002400 */
[----:B------:R-:W-:Y:S01]  /*2e20*/  FMUL.FTZ R71, R0, R84 ;  /* 0x0000005400477220 */ /* 0x000fe20000410000 */
[C---:B------:R-:W-:Y:S01]  /*2e30*/  FSETP.NEU.FTZ.AND P3, PT, R46.reuse, -INF , PT ;  /* 0xff8000002e00780b */ /* 0x040fe20003f7d000 */
[----:B------:R-:W-:-:S05]  /*2e40*/  FFMA.FTZ R54, R46, R73, -8 ;  /* 0xc10000002e367423 */ /* 0x000fca0000010049 */
[----:B------:R-:W2:Y:S01]  /*2e50*/  MUFU.TANH R32, R32 ;  /* 0x0000002000207308 */ /* 0x000ea20000002400 */
[----:B------:R-:W-:Y:S02]  /*2e60*/  FSEL R54, R54, RZ, P3 ;  /* 0x000000ff36367208 */ /* 0x000fe40001800000 */
[----:B------:R-:W-:-:S03]  /*2e70*/  ISETP.GT.AND P3, PT, R72, RZ, PT ;  /* 0x000000ff4800720c */ /* 0x000fc60003f64270 */
[--C-:B------:R-:W-:Y:S01]  /*2e80*/  FFMA.FTZ R24, R59, UR10, -R54.reuse ;  /* 0x0000000a3b187c23 */ /* 0x100fe20008010836 */
[----:B------:R-:W-:Y:S01]  /*2e90*/  FSEL R88, R88, -INF , P3 ;  /* 0xff80000058587808 */ /* 0x000fe20001800000 */
[--C-:B------:R-:W-:Y:S01]  /*2ea0*/  FFMA.FTZ R59, R57, UR10, -R54.reuse ;  /* 0x0000000a393b7c23 */ /* 0x100fe20008010836 */
[----:B------:R-:W-:Y:S01]  /*2eb0*/  ISETP.GT.AND P3, PT, R72, 0x9, PT ;  /* 0x000000094800780c */ /* 0x000fe20003f64270 */
[----:B------:R-:W4:Y:S01]  /*2ec0*/  MUFU.TANH R28, R28 ;  /* 0x0000001c001c7308 */ /* 0x000f220000002400 */
[----:B------:R-:W-:Y:S01]  /*2ed0*/  FMNMX.FTZ R57, R88, R55, !PT ;  /* 0x0000003758397209 */ /* 0x000fe20007810000 */
[--C-:B------:R-:W-:Y:S01]  /*2ee0*/  FFMA.FTZ R26, R53, UR10, -R54.reuse ;  /* 0x0000000a351a7c23 */ /* 0x100fe20008010836 */
[----:B------:R-:W-:Y:S01]  /*2ef0*/  FSEL R93, R93, -INF , P3 ;  /* 0xff8000005d5d7808 */ /* 0x000fe20001800000 */
[--C-:B------:R-:W-:Y:S01]  /*2f00*/  FFMA.FTZ R21, R95, UR10, -R54.reuse ;  /* 0x0000000a5f157c23 */ /* 0x100fe20008010836 */
[----:B------:R-:W-:Y:S01]  /*2f10*/  FMNMX.FTZ R74, R92, R57, !PT ;  /* 0x000000395c4a7209 */ /* 0x000fe20007810000 */
[--C-:B------:R-:W-:Y:S01]  /*2f20*/  FFMA.FTZ R27, R27, UR10, -R54.reuse ;  /* 0x0000000a1b1b7c23 */ /* 0x100fe20008010836 */
[----:B------:R-:W-:Y:S01]  /*2f30*/  ISETP.GT.AND P3, PT, R72, 0x11, PT ;  /* 0x000000114800780c */ /* 0x000fe20003f64270 */
[----:B------:R5:W-:Y:S01]  /*2f40*/  MUFU.EX2 R25, R59 ;  /* 0x0000003b00197308 */ /* 0x000be20000000800 */
[----:B------:R-:W-:Y:S01]  /*2f50*/  FMNMX.FTZ R74, R93, R74, !PT ;  /* 0x0000004a5d4a7209 */ /* 0x000fe20007810000 */
[--C-:B------:R-:W-:Y:S01]  /*2f60*/  FFMA.FTZ R45, R45, UR10, -R54.reuse ;  /* 0x0000000a2d2d7c23 */ /* 0x100fe20008010836 */
[----:B------:R-:W-:Y:S01]  /*2f70*/  FSEL R89, R89, -INF , P3 ;  /* 0xff80000059597808 */ /* 0x000fe20001800000 */
[--C-:B------:R-:W-:Y:S01]  /*2f80*/  FFMA.FTZ R44, R44, UR10, -R54.reuse ;  /* 0x0000000a2c2c7c23 */ /* 0x100fe20008010836 */
[----:B------:R-:W-:Y:S01]  /*2f90*/  FMNMX.FTZ R74, R91, R74, !PT ;  /* 0x0000004a5b4a7209 */ /* 0x000fe20007810000 */
[--C-:B------:R-:W-:Y:S01]  /*2fa0*/  FFMA.FTZ R43, R43, UR10, -R54.reuse ;  /* 0x0000000a2b2b7c23 */ /* 0x100fe20008010836 */
[----:B------:R-:W-:Y:S01]  /*2fb0*/  ISETP.GT.AND P3, PT, R72, 0x19, PT ;  /* 0x000000194800780c */ /* 0x000fe20003f64270 */
[----:B------:R-:W4:Y:S01]  /*2fc0*/  MUFU.TANH R29, R29 ;  /* 0x0000001d001d7308 */ /* 0x000f220000002400 */
[----:B------:R-:W-:Y:S01]  /*2fd0*/  FMNMX.FTZ R57, R89, R74, !PT ;  /* 0x0000004a59397209 */ /* 0x000fe20007810000 */
[--C-:B-----5:R-:W-:Y:S01]  /*2fe0*/  FFMA.FTZ R59, R52, UR10, -R54.reuse ;  /* 0x0000000a343b7c23 */ /* 0x120fe20008010836 */
[----:B-1----:R-:W-:Y:S01]  /*2ff0*/  FSEL R53, R37, -INF , P3 ;  /* 0xff80000025357808 */ /* 0x002fe20001800000 */
[--C-:B------:R-:W-:Y:S01]  /*3000*/  FFMA.FTZ R42, R42, UR10, -R54.reuse ;  /* 0x0000000a2a2a7c23 */ /* 0x100fe20008010836 */
[----:B------:R-:W-:Y:S01]  /*3010*/  FMNMX.FTZ R74, R90, R57, !PT ;  /* 0x000000395a4a7209 */ /* 0x000fe20007810000 */
[--C-:B------:R-:W-:Y:S01]  /*3020*/  FFMA.FTZ R57, R51, UR10, -R54.reuse ;  /* 0x0000000a33397c23 */ /* 0x100fe20008010836 */
[----:B------:R-:W-:Y:S01]  /*3030*/  ISETP.GT.AND P3, PT, R72, 0x21, PT ;  /* 0x000000214800780c */ /* 0x000fe20003f64270 */
[----:B------:R-:W-:Y:S01]  /*3040*/  MUFU.TANH R14, R14 ;  /* 0x0000000e000e7308 */ /* 0x000fe20000002400 */
[----:B---3--:R-:W-:Y:S01]  /*3050*/  FSEL R52, R36, -INF , P4 ;  /* 0xff80000024347808 */ /* 0x008fe20002000000 */
[--C-:B------:R-:W-:Y:S01]  /*3060*/  FFMA.FTZ R41, R41, UR10, -R54.reuse ;  /* 0x0000000a29297c23 */ /* 0x100fe20008010836 */
[----:B------:R-:W-:Y:S01]  /*3070*/  FMNMX.FTZ R37, R53, R74, !PT ;  /* 0x0000004a35257209 */ /* 0x000fe20007810000 */
[--C-:B------:R-:W-:Y:S01]  /*3080*/  FFMA.FTZ R40, R40, UR10, -R54.reuse ;  /* 0x0000000a28287c23 */ /* 0x100fe20008010836 */
[----:B------:R-:W-:Y:S01]  /*3090*/  ISETP.GT.AND P4, PT, R72, 0x28, PT ;  /* 0x000000284800780c */ /* 0x000fe20003f84270 */
[--C-:B------:R-:W-:Y:S01]  /*30a0*/  FFMA.FTZ R39, R39, UR10, -R54.reuse ;  /* 0x0000000a27277c23 */ /* 0x100fe20008010836 */
[----:B0-----:R-:W-:Y:S01]  /*30b0*/  FSEL R33, R33, -INF , P3 ;  /* 0xff80000021217808 */ /* 0x001fe20001800000 */
[----:B------:R-:W0:Y:S01]  /*30c0*/  MUFU.TANH R20, R20 ;  /* 0x0000001400147308 */ /* 0x000e220000002400 */
[----:B------:R-:W-:Y:S01]  /*30d0*/  FMNMX.FTZ R74, R52, R37, !PT ;  /* 0x00000025344a7209 */ /* 0x000fe20007810000 */
[--C-:B------:R-:W-:Y:S01]  /*30e0*/  FFMA.FTZ R38, R38, UR10, -R54.reuse ;  /* 0x0000000a26267c23 */ /* 0x100fe20008010836 */
[----:B------:R-:W-:Y:S01]  /*30f0*/  ISETP.GT.AND P3, PT, R72, 0x29, PT ;  /* 0x000000294800780c */ /* 0x000fe20003f64270 */
[--C-:B------:R-:W-:Y:S01]  /*3100*/  FFMA.FTZ R13, R13, UR10, -R54.reuse ;  /* 0x0000000a0d0d7c23 */ /* 0x100fe20008010836 */
[----:B--2---:R-:W-:Y:S01]  /*3110*/  FSEL R51, R32, -INF , P4 ;  /* 0xff80000020337808 */ /* 0x004fe20002000000 */
[--C-:B------:R-:W-:Y:S01]  /*3120*/  FFMA.FTZ R15, R15, UR10, -R54.reuse ;  /* 0x0000000a0f0f7c23 */ /* 0x100fe20008010836 */
[----:B------:R-:W-:Y:S01]  /*3130*/  FMNMX.FTZ R74, R33, R74, !PT ;  /* 0x0000004a214a7209 */ /* 0x000fe20007810000 */
[----:B------:R-:W-:Y:S01]  /*3140*/  MUFU.TANH R3, R3 ;  /* 0x0000000300037308 */ /* 0x000fe20000002400 */
[----:B------:R-:W-:Y:S01]  /*3150*/  ISETP.GT.AND P4, PT, R72, 0x30, PT ;  /* 0x000000304800780c */ /* 0x000fe20003f84270 */
[--C-:B------:R-:W-:Y:S01]  /*3160*/  FFMA.FTZ R6, R6, UR10, -R54.reuse ;  /* 0x0000000a06067c23 */ /* 0x100fe20008010836 */
[----:B----4-:R-:W-:Y:S01]  /*3170*/  FSEL R28, R28, -INF , P3 ;  /* 0xff8000001c1c7808 */ /* 0x010fe20001800000 */
[--C-:B------:R-:W-:Y:S01]  /*3180*/  FFMA.FTZ R9, R9, UR10, -R54.reuse ;  /* 0x0000000a09097c23 */ /* 0x100fe20008010836 */
[----:B------:R-:W-:Y:S01]  /*3190*/  FMNMX.FTZ R37, R51, R74, !PT ;  /* 0x0000004a33257209 */ /* 0x000fe20007810000 */
[--C-:B------:R-:W-:Y:S01]  /*31a0*/  FFMA.FTZ R8, R8, UR10, -R54.reuse ;  /* 0x0000000a08087c23 */ /* 0x100fe20008010836 */
[----:B------:R-:W-:Y:S01]  /*31b0*/  ISETP.GT.AND P3, PT, R72, 0x31, PT ;  /* 0x000000314800780c */ /* 0x000fe20003f64270 */
[----:B------:R1:W-:Y:S01]  /*31c0*/  MUFU.EX2 R36, R59 ;  /* 0x0000003b00247308 */ /* 0x0003e20000000800 */
[----:B------:R-:W-:Y:S01]  /*31d0*/  FMNMX.FTZ R37, R28, R37, !PT ;  /* 0x000000251c257209 */ /* 0x000fe20007810000 */
[--C-:B------:R-:W-:Y:S01]  /*31e0*/  FFMA.FTZ R12, R12, UR10, -R54.reuse ;  /* 0x0000000a0c0c7c23 */ /* 0x100fe20008010836 */
[----:B------:R-:W-:-:S01]  /*31f0*/  FFMA.FTZ R7, R7, UR10, -R54 ;  /* 0x0000000a07077c23 */ /* 0x000fc20008010836 */
[--C-:B------:R-:W-:Y:S01]  /*3200*/  FFMA.FTZ R11, R11, UR10, -R54.reuse ;  /* 0x0000000a0b0b7c23 */ /* 0x100fe20008010836 */
[----:B------:R-:W-:-:S01]  /*3210*/  FFMA.FTZ R10, R10, UR10, -R54 ;  /* 0x0000000a0a0a7c23 */ /* 0x000fc20008010836 */
[----:B------:R-:W-:-:S02]  /*3220*/  CS2R R94, SRZ ;  /* 0x00000000005e7805 */ /* 0x000fc4000001ff00 */
[----:B------:R-:W2:Y:S01]  /*3230*/  MUFU.TANH R5, R5 ;  /* 0x0000000500057308 */ /* 0x000ea20000002400 */
[----:B-1----:R-:W-:-:S01]  /*3240*/  FFMA.FTZ R59, R50, UR10, -R54 ;  /* 0x0000000a323b7c23 */ /* 0x002fc20008010836 */
[----:B------:R-:W-:Y:S02]  /*3250*/  FSEL R50, R29, -INF , P4 ;  /* 0xff8000001d327808 */ /* 0x000fe40002000000 */
[----:B------:R-:W-:Y:S02]  /*3260*/  ISETP.GT.AND P4, PT, R72, 0x38, PT ;  /* 0x000000384800780c */ /* 0x000fe40003f84270 */
[----:B------:R-:W-:Y:S02]  /*3270*/  FMNMX.FTZ R74, R50, R37, !PT ;  /* 0x00000025324a7209 */ /* 0x000fe40007810000 */
[----:B------:R-:W1:Y:S01]  /*3280*/  MUFU.TANH R4, R4 ;  /* 0x0000000400047308 */ /* 0x000e620000002400 */
[----:B0-----:R-:W-:Y:S02]  /*3290*/  FSEL R20, R20, -INF , P4 ;  /* 0xff80000014147808 */ /* 0x001fe40002000000 */
[----:B------:R-:W-:-:S05]  /*32a0*/  ISETP.GT.AND P4, PT, R72, 0x40, PT ;  /* 0x000000404800780c */ /* 0x000fca0003f84270 */
[----:B------:R0:W-:Y:S01]  /*32b0*/  MUFU.EX2 R32, R57 ;  /* 0x0000003900207308 */ /* 0x0001e20000000800 */
[----:B--2---:R-:W-:Y:S02]  /*32c0*/  FSEL R5, R5, -INF , P4 ;  /* 0xff80000005057808 */ /* 0x004fe40002000000 */
[----:B------:R-:W-:-:S05]  /*32d0*/  ISETP.GT.AND P4, PT, R72, 0x48, PT ;  /* 0x000000484800780c */ /* 0x000fca0003f84270 */
        /* <DEDUP_REMOVED lines=27> */
[----:B------:R-:W-:Y:S02]  /*3490*/  ISETP.GT.AND P3, PT, R72, 0x51, PT ;  /* 0x000000514800780c */ /* 0x000fe40003f64270 */
        /* <DEDUP_REMOVED lines=108> */
[----:B------:R-:W-:Y:S01]  /*3b60*/  FFMA.FTZ R71, R71, UR10, -R59 ;  /* 0x0000000a47477c23 */ /* 0x000fe2000801083b */
[----:B------:R-:W-:-:S02]  /*3b70*/  CS2R R92, SRZ ;  /* 0x00000000005c7805 */ /* 0x000fc4000001ff00 */
[----:B------:R-:W-:Y:S02]  /*3b80*/  CS2R R90, SRZ ;  /* 0x00000000005a7805 */ /* 0x000fe4000001ff00 */
[----:B------:R-:W-:Y:S01]  /*3b90*/  CS2R R88, SRZ ;  /* 0x0000000000587805 */ /* 0x000fe2000001ff00 */
[----:B------:R-:W0:Y:S08]  /*3ba0*/  MUFU.EX2 R55, R55 ;  /* 0x0000003700377308 */ /* 0x000e300000000800 */
        /* <DEDUP_REMOVED lines=15> */
[----:B---3--:R-:W-:-:S07]  /*3ca0*/  FADD.FTZ R48, R72, R79 ;  /* 0x0000004f48307221 */ /* 0x008fce0000010000 */
[----:B------:R2:W-:Y:S08]  /*3cb0*/  MUFU.EX2 R77, R58 ;  /* 0x0000003a004d7308 */ /* 0x0005f00000000800 */
[----:B------:R-:W3:Y:S01]  /*3cc0*/  MUFU.EX2 R53, R53 ;  /* 0x0000003500357308 */ /* 0x000ee20000000800 */
[----:B--2---:R-:W-:-:S04]  /*3cd0*/  FADD.FTZ R58, R32, R81 ;  /* 0x00000051203a7221 */ /* 0x004fc80000010000 */
[----:B------:R-:W-:-:S03]  /*3ce0*/  FADD.FTZ R79, R29, R58 ;  /* 0x0000003a1d4f7221 */ /* 0x000fc60000010000 */
[----:B------:R4:W-:Y:S01]  /*3cf0*/  MUFU.EX2 R2, R61 ;  /* 0x0000003d00027308 */ /* 0x0009e20000000800 */
[----:B------:R-:W-:-:S07]  /*3d00*/  FADD.FTZ R60, R14, R79 ;  /* 0x0000004f0e3c7221 */ /* 0x000fce0000010000 */
[----:B------:R-:W2:Y:S01]  /*3d10*/  MUFU.EX2 R78, R78 ;  /* 0x0000004e004e7308 */ /* 0x000ea20000000800 */
[----:B----4-:R-:W-:-:S01]  /*3d20*/  FADD.FTZ R61, R75, R48 ;  /* 0x000000304b3d7221 */ /* 0x010fc20000010000 */
[--C-:B------:R-:W-:Y:S01]  /*3d30*/  FFMA.FTZ R48, R65, UR10, -R59.reuse ;  /* 0x0000000a41307c23 */ /* 0x100fe2000801083b */
[----:B------:R-:W-:-:S01]  /*3d40*/  FFMA.FTZ R59, R70, UR10, -R59 ;  /* 0x0000000a463b7c23 */ /* 0x000fc2000801083b */
[C---:B-----5:R-:W-:Y:S01]  /*3d50*/  F2FP.SATFINITE.E4M3.F32.PACK_AB_MERGE_C R75, R76.reuse, R75, RZ ;  /* 0x0000004b4c4b723e */ /* 0x060fe200048070ff */
[----:B------:R-:W-:-:S03]  /*3d60*/  FADD.FTZ R61, R76, R61 ;  /* 0x0000003d4c3d7221 */ /* 0x000fc60000010000 */
[----:B------:R-:W4:Y:S01]  /*3d70*/  MUFU.EX2 R28, R28 ;  /* 0x0000001c001c7308 */ /* 0x000f220000000800 */
[----:B-1----:R-:W-:-:S01]  /*3d80*/  FADD.FTZ R58, R52, R61 ;  /* 0x0000003d343a7221 */ /* 0x002fc20000010000 */
[----:B------:R-:W-:Y:S01]  /*3d90*/  FADD.FTZ R61, R3, R60 ;  /* 0x0000003c033d7221 */ /* 0x000fe20000010000 */
[----:B------:R-:W-:Y:S02]  /*3da0*/  F2FP.SATFINITE.E4M3.F32.PACK_AB_MERGE_C R150, R72, R55, R75 ;  /* 0x000000374896723e */ /* 0x000fe4000480704b */
[----:B0-----:R-:W-:Y:S01]  /*3db0*/  FADD.FTZ R58, R33, R58 ;  /* 0x0000003a213a7221 */ /* 0x001fe20000010000 */
[----:B------:R-:W-:-:S02]  /*3dc0*/  FADD.FTZ R60, R4, R61 ;  /* 0x0000003d043c7221 */ /* 0x000fc40000010000 */
[----:B------:R-:W0:Y:S01]  /*3dd0*/  MUFU.EX2 R51, R51 ;  /* 0x0000003300337308 */ /* 0x000e220000000800 */
[----:B---3--:R-:W-:-:S01]  /*3de0*/  FADD.FTZ R61, R53, R58 ;  /* 0x0000003a353d7221 */ /* 0x008fc20000010000 */
[----:B------:R-:W-:Y:S01]  /*3df0*/  FADD.FTZ R65, R45, R60 ;  /* 0x0000003c2d417221 */ /* 0x000fe20000010000 */
[----:B--2---:R-:W-:-:S02]  /*3e00*/  F2FP.SATFINITE.E4M3.F32.PACK_AB_MERGE_C R53, R78, R53, RZ ;  /* 0x000000354e35723e */ /* 0x004fc400048070ff */
[----:B------:R-:W-:Y:S01]  /*3e10*/  FADD.FTZ R61, R78, R61 ;  /* 0x0000003d4e3d7221 */ /* 0x000fe20000010000 */
[----:B------:R-:W-:-:S01]  /*3e20*/  FADD.FTZ R60, R44, R65 ;  /* 0x000000412c3c7221 */ /* 0x000fc20000010000 */
[----:B------:R-:W-:Y:S01]  /*3e30*/  F2FP.SATFINITE.E4M3.F32.PACK_AB_MERGE_C R144, R33, R52, R53 ;  /* 0x000000342190723e */ /* 0x000fe20004807035 */
[----:B------:R-:W1:Y:S01]  /*3e40*/  MUFU.EX2 R42, R42 ;  /* 0x0000002a002a7308 */ /* 0x000e620000000800 */
[----:B----4-:R-:W-:-:S01]  /*3e50*/  FADD.FTZ R58, R28, R61 ;  /* 0x0000003d1c3a7221 */ /* 0x010fc20000010000 */
[----:B------:R-:W-:-:S06]  /*3e60*/  FADD.FTZ R61, R43, R60 ;  /* 0x0000003c2b3d7221 */ /* 0x000fcc0000010000 */
        /* <DEDUP_REMOVED lines=55> */
[----:B-1----:R-:W-:-:S07]  /*41e0*/  F2FP.SATFINITE.E4M3.F32.PACK_AB_MERGE_C R21, R8, R9, RZ ;  /* 0x000000090815723e */ /* 0x002fce00048070ff */
[----:B------:R-:W1:Y:S01]  /*41f0*/  MUFU.EX2 R25, R64 ;  /* 0x0000004000197308 */ /* 0x000e620000000800 */
[----:B0-----:R-:W-:-:S07]  /*4200*/  FADD.FTZ R4, R48, R3 ;  /* 0x0000000330047221 */ /* 0x001fce0000010000 */
[----:B------:R-:W0:Y:S01]  /*4210*/  MUFU.EX2 R67, R67 ;  /* 0x0000004300437308 */ /* 0x000e220000000800 */
[C---:B--2---:R-:W-:Y:S01]  /*4220*/  F2FP.SATFINITE.E4M3.F32.PACK_AB_MERGE_C R137, R6.reuse, R15, R21 ;  /* 0x0000000f0689723e */ /* 0x044fe20004807015 */
[----:B------:R-:W-:-:S04]  /*4230*/  FADD.FTZ R14, R6, R13 ;  /* 0x0000000d060e7221 */ /* 0x000fc80000010000 */
[----:B------:R-:W-:Y:S02]  /*4240*/  FADD.FTZ R9, R9, R14 ;  /* 0x0000000e09097221 */ /* 0x000fe40000010000 */
[----:B------:R-:W2:Y:S01]  /*4250*/  MUFU.EX2 R66, R66 ;  /* 0x0000004200427308 */ /* 0x000ea20000000800 */
[----:B-1----:R-:W-:-:S01]  /*4260*/  FADD.FTZ R6, R25, R4 ;  /* 0x0000000419067221 */ /* 0x002fc20000010000 */
[----:B------:R-:W-:-:S06]  /*4270*/  FADD.FTZ R9, R8, R9 ;  /* 0x0000000908097221 */ /* 0x000fcc0000010000 */
        /* <DEDUP_REMOVED lines=10> */
[----:B------:R-:W-:Y:S01]  /*4320*/  MUFU.EX2 R11, R11 ;  /* 0x0000000b000b7308 */ /* 0x000fe20000000800 */
[----:B--2---:R-:W-:-:S07]  /*4330*/  FADD.FTZ R8, R7, R8 ;  /* 0x0000000807087221 */ /* 0x004fce0000010000 */
[----:B------:R-:W0:Y:S01]  /*4340*/  MUFU.EX2 R10, R10 ;  /* 0x0000000a000a7308 */ /* 0x000e220000000800 */
[----:B-1----:R-:W-:-:S07]  /*4350*/  FADD.FTZ R6, R69, R6 ;  /* 0x0000000645067221 */ /* 0x002fce0000010000 */
[----:B------:R-:W1:Y:S08]  /*4360*/  MUFU.EX2 R71, R71 ;  /* 0x0000004700477308 */ /* 0x000e700000000800 */
[----:B------:R-:W2:Y:S01]  /*4370*/  MUFU.EX2 R4, R59 ;  /* 0x0000003b00047308 */ /* 0x000ea20000000800 */
[----:B0-----:R-:W-:Y:S01]  /*4380*/  F2FP.SATFINITE.E4M3.F32.PACK_AB_MERGE_C R13, R10, R11, RZ ;  /* 0x0000000b0a0d723e */ /* 0x001fe200048070ff */
[----:B------:R-:W-:-:S03]  /*4390*/  FADD.FTZ R11, R11, R8 ;  /* 0x000000080b0b7221 */ /* 0x000fc60000010000 */
[----:B------:R-:W-:Y:S01]  /*43a0*/  F2FP.SATFINITE.E4M3.F32.PACK_AB_MERGE_C R139, R7, R12, R13 ;  /* 0x0000000c078b723e */ /* 0x000fe2000480700d */
[----:B-1----:R-:W-:-:S01]  /*43b0*/  FADD.FTZ R3, R71, R6 ;  /* 0x0000000647037221 */ /* 0x002fc20000010000 */
[----:B--2---:R-:W-:-:S03]  /*43c0*/  F2FP.SATFINITE.E4M3.F32.PACK_AB_MERGE_C R2, R4, R71, RZ ;  /* 0x000000470402723e */ /* 0x004fc600048070ff */
[----:B------:R-:W-:Y:S01]  /*43d0*/  FADD.FTZ R3, R4, R3 ;  /* 0x0000000304037221 */ /* 0x000fe20000010000 */
[----:B------:R-:W-:Y:S01]  /*43e0*/  F2FP.SATFINITE.E4M3.F32.PACK_AB_MERGE_C R138, R69, R68, R2 ;  /* 0x00000044458a723e */ /* 0x000fe20004807002 */
[----:B------:R-:W-:Y:S01]  /*43f0*/  FADD.FTZ R2, R10, R11 ;  /* 0x0000000b0a027221 */ /* 0x000fe20000010000 */
[----:B------:R-:W-:Y:S06]  /*4400*/  @!P3 BRA `(.L_x_10219) ;  /* 0x0000002c004cb947 */ /* 0x000fec0003800000 */
[----:B------:R-:W-:Y:S01]  /*4410*/  IMAD.MOV.U32 R4, RZ, RZ, R46 ;  /* 0x000000ffff047224 */ /* 0x000fe200078e002e */
[----:B------:R-:W-:Y:S01]  /*4420*/  UMOV UR20, UR37 ;  /* 0x0000002500147c82 */ /* 0x000fe20008000000 */
[----:B------:R-:W-:Y:S01]  /*4430*/  IMAD.MOV.U32 R5, RZ, RZ, R37 ;  /* 0x000000ffff057224 */ /* 0x000fe200078e0025 */
[----:B------:R-:W-:Y:S01]  /*4440*/  UMOV UR21, UR38 ;  /* 0x0000002600157c82 */ /* 0x000fe20008000000 */
[----:B------:R-:W-:Y:S01]  /*4450*/  IMAD.MOV.U32 R135, RZ, RZ, RZ ;  /* 0x000000ffff877224 */ /* 0x000fe200078e00ff */
[----:B------:R-:W-:-:S06]  /*4460*/  ULDC UR19, c[0x0][0x988] ;  /* 0x0002620000137ab9 */ /* 0x000fcc0000000800 */
.L_x_10229:
[----:B------:R-:W-:-:S04]  /*4470*/  UISETP.NE.AND UP1, UPT, UR21, 0x1, UPT ;  /* 0x000000011500788c */ /* 0x000fc8000bf25270 */
[----:B------:R-:W-:-:S04]  /*4480*/  USEL UR37, URZ, 0x1, UP1 ;  /* 0x000000013f257887 */ /* 0x000fc80008800000 */
[----:B------:R-:W-:Y:S01]  /*4490*/  ULOP3.LUT UR37, UR20, UR37, URZ, 0x3c, !UPT ;  /* 0x0000002514257292 */ /* 0x000fe2000f8e3c3f */
[----:B------:R-:W-:Y:S11]  /*44a0*/  @!P0 BRA `(.L_x_10220) ;  /* 0x0000000000048947 */ /* 0x000ff60003800000 */
[----:B------:R-:W-:Y:S01]  /*44b0*/  BPT.TRAP 0x1 ;  /* 0x000000040000795c */ /* 0x000fe20000300000 */
.L_x_10220:
        /* <DEDUP_REMOVED lines=9> */
.L_x_10221:
[----:B-1----:R-:W-:Y:S05]  /*4550*/  @P3 BRA `(.L_x_10222) ;  /* 0x0000000000083947 */ /* 0x002fea0003800000 */
[----:B------:R-:W1:Y:S02]  /*4560*/  SYNCS.PHASECHK.TRANS64.TRYWAIT P3, [UR22+0x19c30], R6 ;  /* 0x019c3006ff0075a7 */ /* 0x000e640008060156 */
[----:B-1----:R-:W-:Y:S05]  /*4570*/  @!P3 BRA `(.L_x_10223) ;  /* 0x000000d000f4b947 */ /* 0x002fea0003800000 */
.L_x_10222:
        /* <DEDUP_REMOVED lines=17> */
.L_x_10224:
[----:B------:R-:W-:Y:S01]  /*4690*/  ULEA UR14, UR21, UR45, 0x3 ;  /* 0x0000002d150e7291 */ /* 0x000fe2000f8e183f */
[----:B01----:R-:W-:-:S05]  /*46a0*/  IMAD.U32 R6, RZ, RZ, UR20 ;  /* 0x00000014ff067e24 */ /* 0x003fca000f8e00ff */
[----:B------:R-:W-:-:S04]  /*46b0*/  SHF.L.U32 R6, R6, 0x1f, RZ ;  /* 0x0000001f06067819 */ /* 0x000fc800000006ff */
[----:B------:R0:W1:Y:S01]  /*46c0*/  SYNCS.PHASECHK.TRANS64.TRYWAIT P3, [UR14+0x19c50], R6 ;  /* 0x019c5006ff0075a7 */ /* 0x000062000806014e */
[----:B------:R-:W-:Y:S05]  /*46d0*/  @!P0 BRA `(.L_x_10225) ;  /* 0x0000000000048947 */ /* 0x000fea0003800000 */
[----:B------:R-:W-:Y:S01]  /*46e0*/  BPT.TRAP 0x1 ;  /* 0x000000040000795c */ /* 0x000fe20000300000 */
.L_x_10225:
[----:B-1----:R-:W-:Y:S05]  /*46f0*/  @P3 BRA `(.L_x_10226) ;  /* 0x0000000000083947 */ /* 0x002fea0003800000 */
[----:B------:R-:W1:Y:S02]  /*4700*/  SYNCS.PHASECHK.TRANS64.TRYWAIT P3, [UR14+0x19c50], R6 ;  /* 0x019c5006ff0075a7 */ /* 0x000e64000806014e */
[----:B-1----:R-:W-:Y:S05]  /*4710*/  @!P3 BRA `(.L_x_10227) ;  /* 0x000000d000a4b947 */ /* 0x002fea0003800000 */
.L_x_10226:
        /* <DEDUP_REMOVED lines=17> */
[----:B01----:R-:W-:Y:S01]  /*4830*/  FMUL.FTZ R6, R0, R24 ;  /* 0x0000001800067220 */ /* 0x003fe20000410000 */
[----:B------:R-:W-:-:S02]  /*4840*/  IMAD.MOV.U32 R47, RZ, RZ, -0x2 ;  /* 0xfffffffeff2f7424 */ /* 0x000fc400078e00ff */
[C---:B------:R-:W-:Y:S01]  /*4850*/  FMUL.FTZ R8, R0.reuse, R26 ;  /* 0x0000001a00087220 */ /* 0x040fe20000410000 */
[C---:B------:R-:W-:Y:S01]  /*4860*/  FMUL.FTZ R26, R0.reuse, R38 ;  /* 0x00000026001a7220 */ /* 0x040fe20000410000 */
[C---:B------:R-:W-:Y:S01]  /*4870*/  FMUL.FTZ R38, R0.reuse, R50 ;  /* 0x0000003200267220 */ /* 0x040fe20000410000 */
[----:B------:R-:W-:Y:S01]  /*4880*/  FMUL.FTZ R7, R0, R25 ;  /* 0x0000001900077220 */ /* 0x000fe20000410000 */
[----:B------:R-:W-:Y:S01]  /*4890*/  UMOV UR6, UR11 ;  /* 0x0000000b00067c82 */ /* 0x000fe20008000000 */
[----:B------:R-:W-:Y:S01]  /*48a0*/  IMAD.U32 R50, RZ, RZ, UR49 ;  /* 0x00000031ff327e24 */ /* 0x000fe2000f8e00ff */
[----:B------:R-:W-:Y:S01]  /*48b0*/  QGMMA.64x96x32.F32.E4M3.E4M3 R88, R148, gdesc[UR4], R88, gsb0 ;  /* 0x0160000494587df3 */ /* 0x000fe20008000858 */
[----:B------:R-:W-:Y:S01]  /*48c0*/  @UP0 ULDC UR6, c[0x0][0x44c] ;  /* 0x0001130000060ab9 */ /* 0x000fe20000000800 */
[----:B------:R-:W-:Y:S01]  /*48d0*/  @UP0 ULDC UR7, c[0x0][0x450] ;  /* 0x0001140000070ab9 */ /* 0x000fe20000000800 */
[----:B------:R-:W-:Y:S01]  /*48e0*/  @P2 IMAD.HI.U32 R44, R42, UR6, RZ ;  /* 0x000000062a2c2c27 */ /* 0x000fe2000f8e00ff */
[----:B------:R-:W-:Y:S01]  /*48f0*/  UIADD3 UR6, UR11, 0x2, URZ ;  /* 0x000000020b067890 */ /* 0x000fe2000fffe03f */
[----:B------:R-:W0:Y:S02]  /*4900*/  MUFU.TANH R6, R6 ;  /* 0x0000000600067308 */ /* 0x000e240000002400 */
[C---:B------:R-:W-:Y:S01]  /*4910*/  FMUL.FTZ R11, R0.reuse, R29 ;  /* 0x0000001d000b7220 */ /* 0x040fe20000410000 */
[C---:B------:R-:W-:Y:S01]  /*4920*/  FMUL.FTZ R25, R0.reuse, R37 ;  /* 0x0000002500197220 */ /* 0x040fe20000410000 */
[----:B------:R-:W-:Y:S01]  /*4930*/  @P2 SHF.R.U32.HI R42, RZ, UR7, R44 ;  /* 0x00000007ff2a2c19 */ /* 0x000fe2000801162c */
[----:B------:R-:W-:Y:S01]  /*4940*/  UMOV UR7, 0x40000040 ;  /* 0x4000004000077882 */ /* 0x000fe20000000000 */
[C---:B------:R-:W-:Y:S01]  /*4950*/  FMUL.FTZ R37, R0.reuse, R49 ;  /* 0x0000003100257220 */ /* 0x040fe20000410000 */
[C---:B------:R-:W-:Y:S01]  /*4960*/  FMUL.FTZ R15, R0.reuse, R33 ;  /* 0x00000021000f7220 */ /* 0x040fe20000410000 */
[C---:B------:R-:W-:Y:S01]  /*4970*/  FMUL.FTZ R13, R0.reuse, R31 ;  /* 0x0000001f000d7220 */ /* 0x040fe20000410000 */
[----:B------:R-:W1:Y:S01]  /*4980*/  SHFL.IDX PT, R52, R42, RZ, 0x1c1f ;  /* 0x001c1fff2a347589 */ /* 0x000e6200000e0000 */
        /* <DEDUP_REMOVED lines=26> */
[----:B------:R-:W0:Y:S01]  /*4b30*/  SHFL.IDX PT, R42, R42, 0x1, 0x1c1f ;  /* 0x003c1f002a2a7f89 */ /* 0x000e2200000e0000 */
[----:B------:R-:W-:Y:S01]  /*4b40*/  UMOV UR10, UR19 ;  /* 0x00000013000a7c82 */ /* 0x000fe20008000000 */
        /* <DEDUP_REMOVED lines=16> */
[----:B------:R-:W-:Y:S01]  /*4c50*/  UMOV UR6, 0xffffff80 ;  /* 0xffffff8000067882 */ /* 0x000fe20000000000 */
[----:B------:R-:W-:Y:S01]  /*4c60*/  UMOV UR7, 0x40000040 ;  /* 0x4000004000077882 */ /* 0x000fe20000000000 */
[----:B------:R-:W-:-:S04]  /*4c70*/  UIMAD UR6, UR18, UR6, 0x1 ;  /* 0x00000001120674a4 */ /* 0x000fc8000f8e0206 */
[----:B------:R-:W5:Y:S02]  /*4c80*/  MUFU.TANH R40, R40 ;  /* 0x0000002800287308 */ /* 0x000f640000002400 */
[----:B------:R-:W-:Y:S01]  /*4c90*/  IMAD R47, R16, R47, UR6 ;  /* 0x00000006102f7e24 */ /* 0x000fe2000f8e022f */
[----:B------:R-:W-:-:S05]  /*4ca0*/  UIADD3 UR6, UR11, 0x4, URZ ;  /* 0x000000040b067890 */ /* 0x000fca000fffe03f */
[----:B------:R-:W5:Y:S01]  /*4cb0*/  MUFU.TANH R41, R41 ;  /* 0x0000002900297308 */ /* 0x000f620000002400 */
[----:B------:R-:W-:Y:S01]  /*4cc0*/  IADD3 R47, -R50, UR48, R47 ;  /* 0x00000030322f7c10 */ /* 0x000fe2000fffe12f */
[----:B------:R-:W-:-:S04]  /*4cd0*/  FMUL.FTZ R50, R0, R59 ;  /* 0x0000003b00327220 */ /* 0x000fc80000410000 */
[C---:B-1----:R-:W-:Y:S02]  /*4ce0*/  IMAD.IADD R49, R47.reuse, 0x1, R52 ;  /* 0x000000012f317824 */ /* 0x042fe400078e0234 */
[----:B------:R-:W1:Y:S01]  /*4cf0*/  MUFU.TANH R45, R45 ;  /* 0x0000002d002d7308 */ /* 0x000e620000002400 */
[C---:B------:R-:W-:Y:S01]  /*4d00*/  FMUL.FTZ R52, R0.reuse, R61 ;  /* 0x0000003d00347220 */ /* 0x040fe20000410000 */
[----:B------:R-:W-:Y:S01]  /*4d10*/  FMUL.FTZ R61, R0, R77 ;  /* 0x0000004d003d7220 */ /* 0x000fe20000410000 */
[----:B0-----:R-:W-:Y:S01]  /*4d20*/  IMAD.IADD R47, R47, 0x1, R42 ;  /* 0x000000012f2f7824 */ /* 0x001fe200078e022a */
[C---:B------:R-:W-:Y:S02]  /*4d30*/  ISETP.GT.AND P3, PT, R49.reuse, RZ, PT ;  /* 0x000000ff3100720c */ /* 0x040fe40003f64270 */
[C---:B------:R-:W-:Y:S02]  /*4d40*/  ISETP.GT.AND P4, PT, R49.reuse, 0x1, PT ;  /* 0x000000013100780c */ /* 0x040fe40003f84270 */
[----:B------:R-:W-:Y:S01]  /*4d50*/  FSEL R6, R6, -INF , P3 ;  /* 0xff80000006067808 */ /* 0x000fe20001800000 */
[----:B------:R-:W0:Y:S01]  /*4d60*/  MUFU.TANH R46, R46 ;  /* 0x0000002e002e7308 */ /* 0x000e220000002400 */
[----:B------:R-:W-:-:S02]  /*4d70*/  ISETP.GT.AND P3, PT, R49, 0x8, PT ;  /* 0x000000083100780c */ /* 0x000fc40003f64270 */
[----:B--2---:R-:W-:Y:S02]  /*4d80*/  FSEL R7, R7, -INF , P4 ;  /* 0xff80000007077808 */ /* 0x004fe40002000000 */
[----:B------:R-:W-:Y:S02]  /*4d90*/  FMNMX.FTZ R54, R6, R5, !PT ;  /* 0x0000000506367209 */ /* 0x000fe40007810000 */
[----:B------:R-:W-:Y:S01]  /*4da0*/  ISETP.GT.AND P4, PT, R49, 0x9, PT ;  /* 0x000000093100780c */ /* 0x000fe20003f84270 */
[----:B------:R-:W2:Y:S01]  /*4db0*/  MUFU.TANH R51, R51 ;  /* 0x0000003300337308 */ /* 0x000ea20000002400 */
[----:B---3--:R-:W-:Y:S02]  /*4dc0*/  FSEL R10, R10, -INF , P3 ;  /* 0xff8000000a0a7808 */ /* 0x008fe40001800000 */
[----:B------:R-:W-:Y:S02]  /*4dd0*/  FMNMX.FTZ R53, R7, R54, !PT ;  /* 0x0000003607357209 */ /* 0x000fe40007810000 */
[----:B------:R-:W-:-:S02]  /*4de0*/  ISETP.GT.AND P3, PT, R49, 0x10, PT ;  /* 0x000000103100780c */ /* 0x000fc40003f64270 */
[----:B----4-:R-:W-:Y:S01]  /*4df0*/  FSEL R11, R11, -INF , P4 ;  /* 0xff8000000b0b7808 */ /* 0x010fe20002000000 */
[----:B------:R-:W3:Y:S01]  /*4e00*/  MUFU.TANH R52, R52 ;  /* 0x0000003400347308 */ /* 0x000ee20000002400 */
[----:B------:R-:W-:Y:S01]  /*4e10*/  FMNMX.FTZ R54, R10, R53, !PT ;  /* 0x000000350a367209 */ /* 0x000fe20007810000 */
[----:B------:R-:W-:Y:S01]  /*4e20*/  FMUL.FTZ R53, R0, R64 ;  /* 0x0000004000357220 */ /* 0x000fe20000410000 */
        /* <DEDUP_REMOVED lines=14> */
[----:B------:R-:W5:Y:S01]  /*4f10*/  MUFU.TANH R55, R55 ;  /* 0x0000003700377308 */ /* 0x000f620000002400 */
[----:B------:R-:W-:Y:S02]  /*4f20*/  FMNMX.FTZ R54, R24, R57, !PT ;  /* 0x0000003918367209 */ /* 0x000fe40007810000 */
[----:B------:R-:W-:Y:S02]  /*4f30*/  ISETP.GT.AND P4, PT, R49, 0x21, PT ;  /* 0x000000213100780c */ /* 0x000fe40003f84270 */
[----:B------:R-:W-:Y:S02]  /*4f40*/  FSEL R28, R28, -INF , P3 ;  /* 0xff8000001c1c7808 */ /* 0x000fe40001800000 */
[----:B------:R-:W-:Y:S01]  /*4f50*/  FMNMX.FTZ R57, R25, R54, !PT ;  /* 0x0000003619397209 */ /* 0x000fe20007810000 */
[----:B------:R-:W-:Y:S01]  /*4f60*/  MUFU.TANH R58, R58 ;  /* 0x0000003a003a7308 */ /* 0x000fe20000002400 */
        /* <DEDUP_REMOVED lines=16> */
[----:B------:R-:W-:-:S02]  /*5070*/  FSEL R54, R37, -INF , P4 ;  /* 0xff80000025367808 */ /* 0x000fc40002000000 */
[C---:B------:R-:W-:Y:S02]  /*5080*/  ISETP.GT.AND P3, PT, R49.reuse, 0x38, PT ;  /* 0x000000383100780c */ /* 0x040fe40003f64270 */
[----:B------:R-:W-:Y:S01]  /*5090*/  FMNMX.FTZ R37, R36, R59, !PT ;  /* 0x0000003b24257209 */ /* 0x000fe20007810000 */
[----:B------:R-:W-:Y:S01]  /*50a0*/  FMUL.FTZ R59, R0, R73 ;  /* 0x00000049003b7220 */ /* 0x000fe20000410000 */
[C---:B------:R-:W-:Y:S01]  /*50b0*/  ISETP.GT.AND P4, PT, R49.reuse, 0x39, PT ;  /* 0x000000393100780c */ /* 0x040fe20003f84270 */
[----:B------:R-:W-:Y:S01]  /*50c0*/  MUFU.TANH R68, R68 ;  /* 0x0000004400447308 */ /* 0x000fe20000002400 */
[----:B------:R-:W-:Y:S01]  /*50d0*/  FSEL R40, R40, -INF , P3 ;  /* 0xff80000028287808 */ /* 0x000fe20001800000 */
[----:B------:R-:W-:Y:S01]  /*50e0*/  FMUL.FTZ R73, R0, R78 ;  /* 0x0000004e00497220 */ /* 0x000fe20000410000 */
[----:B------:R-:W-:Y:S01]  /*50f0*/  FMNMX.FTZ R37, R54, R37, !PT ;  /* 0x0000002536257209 */ /* 0x000fe20007810000 */
[----:B------:R-:W-:Y:S01]  /*5100*/  FMUL.FTZ R78, R0, R86 ;  /* 0x00000056004e7220 */ /* 0x000fe20000410000 */
[----:B------:R-:W-:Y:S01]  /*5110*/  ISETP.GT.AND P3, PT, R49, 0x40, PT ;  /* 0x000000403100780c */ /* 0x000fe20003f64270 */
[----:B------:R-:W-:-:S02]  /*5120*/  WARPGROUP.DEPBAR.LE gsb0, 0x0 ;  /* 0x00008000000079c5 */ /* 0x000fc40000010000 */
[----:B------:R-:W-:Y:S01]  /*5130*/  FSEL R41, R41, -INF , P4 ;  /* 0xff80000029297808 */ /* 0x000fe20002000000 */
[----:B------:R-:W5:Y:S01]  /*5140*/  MUFU.TANH R59, R59 ;  /* 0x0000003b003b7308 */ /* 0x000f620000002400 */
[----:B------:R-:W-:Y:S01]  /*5150*/  FMNMX.FTZ R64, R40, R37, !PT ;  /* 0x0000002528407209 */ /* 0x000fe20007810000 */
[----:B------:R-:W-:Y:S01]  /*5160*/  WARPGROUP.ARRIVE ;  /* 0x00000000000079c5 */ /* 0x000fe20000000000 */
[----:B------:R-:W-:Y:S02]  /*5170*/  ISETP.GT.AND P4, PT, R49, 0x41, PT ;  /* 0x000000413100780c */ /* 0x000fe40003f84270 */
[----:B-1----:R-:W-:Y:S02]  /*5180*/  FSEL R45, R45, -INF , P3 ;  /* 0xff8000002d2d7808 */ /* 0x002fe40001800000 */
[----:B------:R-:W-:Y:S01]  /*5190*/  FMNMX.FTZ R64, R41, R64, !PT ;  /* 0x0000004029407209 */ /* 0x000fe20007810000 */
[----:B------:R-:W-:Y:S01]  /*51a0*/  MUFU.TANH R85, R85 ;  /* 0x0000005500557308 */ /* 0x000fe20000002400 */
[----:B------:R-:W-:Y:S01]  /*51b0*/  ISETP.GT.AND P3, PT, R49, 0x48, PT ;  /* 0x000000483100780c */ /* 0x000fe20003f64270 */
[----:B------:R-:W-:Y:S01]  /*51c0*/  QGMMA.64x96x32.F32.E4M3.E4M3 R88, R140, gdesc[UR4], R88, gsb0 ;  /* 0x016000048c587df3 */ /* 0x000fe20008000858 */
[----:B0-----:R-:W-:Y:S01]  /*51d0*/  FSEL R46, R46, -INF , P4 ;  /* 0xff8000002e2e7808 */ /* 0x001fe20002000000 */
[----:B------:R-:W-:Y:S01]  /*51e0*/  UIADD3 UR6, UR11, 0x6, URZ ;  /* 0x000000060b067890 */ /* 0x000fe2000fffe03f */
[----:B------:R-:W-:Y:S01]  /*51f0*/  FMNMX.FTZ R37, R45, R64, !PT ;  /* 0x000000402d257209 */ /* 0x000fe20007810000 */
[----:B------:R-:W-:Y:S01]  /*5200*/  UMOV UR7, 0x40000040 ;  /* 0x4000004000077882 */ /* 0x000fe20000000000 */
[----:B------:R-:W-:Y:S01]  /*5210*/  ISETP.GT.AND P4, PT, R49, 0x49, PT ;  /* 0x000000493100780c */ /* 0x000fe20003f84270 */
[----:B------:R-:W-:Y:S01]  /*5220*/  MUFU.TANH R8, R8 ;  /* 0x0000000800087308 */ /* 0x000fe20000002400 */
[----:B--2---:R-:W-:-:S02]  /*5230*/  FSEL R51, R51, -INF , P3 ;  /* 0xff80000033337808 */ /* 0x004fc40001800000 */
[----:B------:R-:W-:Y:S01]  /*5240*/  FMNMX.FTZ R64, R46, R37, !PT ;  /* 0x000000252e407209 */ /* 0x000fe20007810000 */
[----:B------:R-:W-:Y:S01]  /*5250*/  FMUL.FTZ R37, R0, R80 ;  /* 0x0000005000257220 */ /* 0x000fe20000410000 */
        /* <DEDUP_REMOVED lines=9> */
[----:B------:R-:W0:Y:S01]  /*52f0*/  MUFU.TANH R37, R37 ;  /* 0x0000002500257308 */ /* 0x000e220000002400 */
[----:B-----5:R-:W-:Y:S02]  /*5300*/  FSEL R55, R55, -INF , P4 ;  /* 0xff80000037377808 */ /* 0x020fe40002000000 */
[----:B------:R-:W-:Y:S02]  /*5310*/  FMNMX.FTZ R64, R53, R64, !PT ;  /* 0x0000004035407209 */ /* 0x000fe40007810000 */
[----:B------:R-:W-:Y:S02]  /*5320*/  ISETP.GT.AND P4, PT, R49, 0x59, PT ;  /* 0x000000593100780c */ /* 0x000fe40003f84270 */
[----:B------:R-:W-:Y:S01]  /*5330*/  FSEL R56, R56, -INF , P3 ;  /* 0xff80000038387808 */ /* 0x000fe20001800000 */
[----:B------:R-:W1:Y:S01]  /*5340*/  MUFU.TANH R65, R65 ;  /* 0x0000004100417308 */ /* 0x000e620000002400 */
[----:B------:R-:W-:-:S02]  /*5350*/  FMNMX.FTZ R69, R55, R64, !PT ;  /* 0x0000004037457209 */ /* 0x000fc40007810000 */
[----:B------:R-:W-:Y:S02]  /*5360*/  ISETP.GT.AND P3, PT, R49, 0x60, PT ;  /* 0x000000603100780c */ /* 0x000fe40003f64270 */
[----:B------:R-:W-:Y:S02]  /*5370*/  FSEL R57, R57, -INF , P4 ;  /* 0xff80000039397808 */ /* 0x000fe40002000000 */
[----:B------:R-:W-:Y:S01]  /*5380*/  FMNMX.FTZ R64, R56, R69, !PT ;  /* 0x0000004538407209 */ /* 0x000fe20007810000 */
[----:B------:R-:W2:Y:S01]  /*5390*/  MUFU.TANH R12, R12 ;  /* 0x0000000c000c7308 */ /* 0x000ea20000002400 */
[----:B------:R-:W-:Y:S02]  /*53a0*/  ISETP.GT.AND P4, PT, R49, 0x61, PT ;  /* 0x000000613100780c */ /* 0x000fe40003f84270 */
[----:B------:R-:W-:Y:S02]  /*53b0*/  FSEL R58, R58, -INF , P3 ;  /* 0xff8000003a3a7808 */ /* 0x000fe40001800000 */
[----:B------:R-:W-:-:S02]  /*53c0*/  FMNMX.FTZ R69, R57, R64, !PT ;  /* 0x0000004039457209 */ /* 0x000fc40007810000 */
[----:B------:R-:W-:Y:S01]  /*53d0*/  ISETP.GT.AND P3, PT, R49, 0x68, PT ;  /* 0x000000683100780c */ /* 0x000fe20003f64270 */
[----:B------:R-:W3:Y:S01]  /*53e0*/  MUFU.TANH R13, R13 ;  /* 0x0000000d000d7308 */ /* 0x000ee20000002400 */
[----:B------:R-:W-:Y:S02]  /*53f0*/  FSEL R59, R59, -INF , P4 ;  /* 0xff8000003b3b7808 */ /* 0x000fe40002000000 */
[----:B------:R-:W-:Y:S02]  /*5400*/  FMNMX.FTZ R64, R58, R69, !PT ;  /* 0x000000453a407209 */ /* 0x000fe40007810000 */
[----:B------:R-:W-:Y:S02]  /*5410*/  ISETP.GT.AND P4, PT, R49, 0x69, PT ;  /* 0x000000693100780c */ /* 0x000fe40003f84270 */
[----:B------:R-:W-:Y:S01]  /*5420*/  FSEL R60, R60, -INF , P3 ;  /* 0xff8000003c3c7808 */ /* 0x000fe20001800000 */
[----:B------:R-:W4:Y:S01]  /*5430*/  MUFU.TANH R20, R20 ;  /* 0x0000001400147308 */ /* 0x000f220000002400 */
[----:B------:R-:W-:Y:S01]  /*5440*/  FMNMX.FTZ R69, R59, R64, !PT ;  /* 0x000000403b457209 */ /* 0x000fe20007810000 */
[----:B------:R-:W-:Y:S01]  /*5450*/  FMUL.FTZ R64, R0, R62 ;  /* 0x0000003e00407220 */ /* 0x000fe20000410000 */
[----:B------:R-:W-:-:S02]  /*5460*/  ISETP.GT.AND P3, PT, R49, 0x70, PT ;  /* 0x000000703100780c */ /* 0x000fc40003f64270 */
[----:B------:R-:W-:Y:S02]  /*5470*/  FSEL R61, R61, -INF , P4 ;  /* 0xff8000003d3d7808 */ /* 0x000fe40002000000 */
[----:B------:R-:W-:Y:S01]  /*5480*/  FMNMX.FTZ R72, R60, R69, !PT ;  /* 0x000000453c487209 */ /* 0x000fe20007810000 */
[----:B------:R-:W5:Y:S01]  /*5490*/  MUFU.TANH R21, R21 ;  /* 0x0000001500157308 */ /* 0x000f620000002400 */
[----:B0-----:R-:W-:Y:S01]  /*54a0*/  FSEL R62, R37, -INF , P3 ;  /* 0xff800000253e7808 */ /* 0x001fe20001800000 */
[C---:B------:R-:W-:Y:S01]  /*54b0*/  FMUL.FTZ R69, R0.reuse, R70 ;  /* 0x0000004600457220 */ /* 0x040fe20000410000 */
[----:B------:R-:W-:Y:S01]  /*54c0*/  ISETP.GT.AND P4, PT, R49, 0x71, PT ;  /* 0x000000713100780c */ /* 0x000fe20003f84270 */
[C---:B------:R-:W-:Y:S01]  /*54d0*/  FMUL.FTZ R70, R0.reuse, R71 ;  /* 0x0000004700467220 */ /* 0x040fe20000410000 */
[----:B------:R-:W-:Y:S01]  /*54e0*/  FMNMX.FTZ R37, R61, R72, !PT ;  /* 0x000000483d257209 */ /* 0x000fe20007810000 */
[C---:B------:R-:W-:Y:S01]  /*54f0*/  FMUL.FTZ R71, R0.reuse, R74 ;  /* 0x0000004a00477220 */ /* 0x040fe20000410000 */
[----:B------:R-:W-:Y:S01]  /*5500*/  ISETP.GT.AND P3, PT, R49, 0x78, PT ;  /* 0x000000783100780c */ /* 0x000fe20003f64270 */
[----:B------:R-:W0:Y:S01]  /*5510*/  MUFU.TANH R26, R26 ;  /* 0x0000001a001a7308 */ /* 0x000e220000002400 */
[----:B-1----:R-:W-:Y:S01]  /*5520*/  FSEL R65, R65, -INF , P4 ;  /* 0xff80000041417808 */ /* 0x002fe20002000000 */
[----:B------:R-:W-:Y:S01]  /*5530*/  FMUL.FTZ R74, R0, R79 ;  /* 0x0000004f004a7220 */ /* 0x000fe20000410000 */
[----:B------:R-:W-:Y:S01]  /*5540*/  FMNMX.FTZ R72, R62, R37, !PT ;  /* 0x000000253e487209 */ /* 0x000fe20007810000 */
[----:B------:R-:W-:Y:S01]  /*5550*/  FMUL.FTZ R79, R0, R87 ;  /* 0x00000057004f7220 */ /* 0x000fe20000410000 */
[----:B------:R-:W-:-:S02]  /*5560*/  ISETP.GT.AND P4, PT, R49, 0x79, PT ;  /* 0x000000793100780c */ /* 0x000fc40003f84270 */
[----:B------:R-:W-:Y:S01]  /*5570*/  FSEL R49, R68, -INF , P3 ;  /* 0xff80000044317808 */ /* 0x000fe20001800000 */
[----:B------:R-:W1:Y:S01]  /*5580*/  MUFU.TANH R27, R27 ;  /* 0x0000001b001b7308 */ /* 0x000e620000002400 */
[----:B------:R-:W-:Y:S02]  /*5590*/  FMNMX.FTZ R72, R65, R72, !PT ;  /* 0x0000004841487209 */ /* 0x000fe40007810000 */
[----:B------:R-:W-:Y:S02]  /*55a0*/  FSEL R68, R85, -INF , P4 ;  /* 0xff80000055447808 */ /* 0x000fe40002000000 */
[----:B------:R-:W-:Y:S02]  /*55b0*/  FMNMX.FTZ R37, R49, R72, !PT ;  /* 0x0000004831257209 */ /* 0x000fe40007810000 */
[----:B------:R-:W-:Y:S01]  /*55c0*/  ISETP.GT.AND P4, PT, R47, RZ, PT ;  /* 0x000000ff2f00720c */ /* 0x000fe20003f84270 */
[----:B------:R-:W1:Y:S01]  /*55d0*/  MUFU.TANH R30, R30 ;  /* 0x0000001e001e7308 */ /* 0x000e620000002400 */
[----:B------:R-:W-:-:S02]  /*55e0*/  FMNMX.FTZ R37, R68, R37, !PT ;  /* 0x0000002544257209 */ /* 0x000fc40007810000 */
[C---:B------:R-:W-:Y:S02]  /*55f0*/  ISETP.GT.AND P5, PT, R47.reuse, 0x1, PT ;  /* 0x000000012f00780c */ /* 0x040fe40003fa4270 */
[----:B------:R-:W-:Y:S01]  /*5600*/  FSEL R81, R8, -INF , P4 ;  /* 0xff80000008517808 */ /* 0x000fe20002000000 */
[----:B------:R-:W0:Y:S01]  /*5610*/  SHFL.BFLY PT, R72, R37, 0x2, 0x1f ;  /* 0x0c401f0025487f89 */ /* 0x000e2200000e0000 */
[----:B------:R-:W-:Y:S01]  /*5620*/  ISETP.GT.AND P4, PT, R47, 0x8, PT ;  /* 0x000000082f00780c */ /* 0x000fe20003f84270 */
[----:B------:R-:W1:Y:S01]  /*5630*/  MUFU.TANH R31, R31 ;  /* 0x0000001f001f7308 */ /* 0x000e620000002400 */
[----:B------:R-:W-:Y:S02]  /*5640*/  FSEL R9, R9, -INF , P5 ;  /* 0xff80000009097808 */ /* 0x000fe40002800000 */
[----:B------:R-:W-:Y:S02]  /*5650*/  ISETP.GT.AND P5, PT, R47, 0x9, PT ;  /* 0x000000092f00780c */ /* 0x000fe40003fa4270 */
[----:B--2---:R-:W-:-:S02]  /*5660*/  FSEL R12, R12, -INF , P4 ;  /* 0xff8000000c0c7808 */ /* 0x004fc40002000000 */
[----:B------:R-:W-:Y:S01]  /*5670*/  ISETP.GT.AND P4, PT, R47, 0x10, PT ;  /* 0x000000102f00780c */ /* 0x000fe20003f84270 */
[----:B------:R-:W2:Y:S01]  /*5680*/  MUFU.TANH R34, R34 ;  /* 0x0000002200227308 */ /* 0x000ea20000002400 */
[----:B---3--:R-:W-:Y:S02]  /*5690*/  FSEL R13, R13, -INF , P5 ;  /* 0xff8000000d0d7808 */ /* 0x008fe40002800000 */
[C---:B------:R-:W-:Y:S02]  /*56a0*/  ISETP.GT.AND P5, PT, R47.reuse, 0x11, PT ;  /* 0x000000112f00780c */ /* 0x040fe40003fa4270 */
[----:B----4-:R-:W-:Y:S01]  /*56b0*/  FSEL R20, R20, -INF , P4 ;  /* 0xff80000014147808 */ /* 0x010fe20002000000 */
[----:B------:R-:W-:Y:S02]  /*56c0*/  WARPGROUP.DEPBAR.LE gsb0, 0x0 ;  /* 0x00008000000079c5 */ /* 0x000fe40000010000 */
[----:B------:R-:W-:Y:S01]  /*56d0*/  ISETP.GT.AND P4, PT, R47, 0x18, PT ;  /* 0x000000182f00780c */ /* 0x000fe20003f84270 */
[----:B------:R-:W3:Y:S01]  /*56e0*/  MUFU.TANH R35, R35 ;  /* 0x0000002300237308 */ /* 0x000ee20000002400 */
[----:B-----5:R-:W-:Y:S01]  /*56f0*/  FSEL R21, R21, -INF , P5 ;  /* 0xff80000015157808 */ /* 0x020fe20002800000 */
[----:B------:R-:W-:Y:S01]  /*5700*/  WARPGROUP.ARRIVE ;  /* 0x00000000000079c5 */ /* 0x000fe20000000000 */
[----:B------:R-:W-:-:S02]  /*5710*/  ISETP.GT.AND P5, PT, R47, 0x19, PT ;  /* 0x000000192f00780c */ /* 0x000fc40003fa4270 */
[----:B0-----:R-:W-:Y:S01]  /*5720*/  FMNMX.FTZ R77, R37, R72, !PT ;  /* 0x00000048254d7209 */ /* 0x001fe20007810000 */
[----:B------:R-:W-:Y:S01]  /*5730*/  FMUL.FTZ R72, R0, R75 ;  /* 0x0000004b00487220 */ /* 0x000fe20000410000 */
[----:B------:R-:W-:Y:S01]  /*5740*/  FSEL R26, R26, -INF , P4 ;  /* 0xff8000001a1a7808 */ /* 0x000fe20002000000 */
[----:B------:R-:W0:Y:S01]  /*5750*/  MUFU.TANH R38, R38 ;  /* 0x0000002600267308 */ /* 0x000e220000002400 */
[----:B------:R-:W-:Y:S01]  /*5760*/  ISETP.GT.AND P4, PT, R47, 0x20, PT ;  /* 0x000000202f00780c */ /* 0x000fe20003f84270 */
[----:B------:R-:W4:Y:S01]  /*5770*/  SHFL.BFLY PT, R80, R77, 0x1, 0x1f ;  /* 0x0c201f004d507f89 */ /* 0x000f2200000e0000 */
[----:B-1----:R-:W-:Y:S01]  /*5780*/  FSEL R27, R27, -INF , P5 ;  /* 0xff8000001b1b7808 */ /* 0x002fe20002800000 */
[----:B------:R-:W-:Y:S01]  /*5790*/  FMUL.FTZ R75, R0, R82 ;  /* 0x00000052004b7220 */ /* 0x000fe20000410000 */
[C---:B------:R-:W-:Y:S01]  /*57a0*/  ISETP.GT.AND P5, PT, R47.reuse, 0x21, PT ;  /* 0x000000212f00780c */ /* 0x040fe20003fa4270 */
[----:B------:R-:W-:Y:S01]  /*57b0*/  QGMMA.64x96x32.F32.E4M3.E4M3 R88, R136, gdesc[UR4], R88, gsb0 ;  /* 0x0160000488587df3 */ /* 0x000fe20008000858 */
[----:B------:R-:W-:Y:S01]  /*57c0*/  FSEL R30, R30, -INF , P4 ;  /* 0xff8000001e1e7808 */ /* 0x000fe20002000000 */
[----:B------:R-:W1:Y:S01]  /*57d0*/  MUFU.TANH R39, R39 ;  /* 0x0000002700277308 */ /* 0x000e620000002400 */
[----:B------:R-:W-:-:S02]  /*57e0*/  ISETP.GT.AND P4, PT, R47, 0x28, PT ;  /* 0x000000282f00780c */ /* 0x000fc40003f84270 */
[----:B------:R-:W-:Y:S02]  /*57f0*/  FSEL R31, R31, -INF , P5 ;  /* 0xff8000001f1f7808 */ /* 0x000fe40002800000 */
[C---:B------:R-:W-:Y:S02]  /*5800*/  ISETP.GT.AND P5, PT, R47.reuse, 0x29, PT ;  /* 0x000000292f00780c */ /* 0x040fe40003fa4270 */
[----:B--2---:R-:W-:Y:S01]  /*5810*/  FSEL R34, R34, -INF , P4 ;  /* 0xff80000022227808 */ /* 0x004fe20002000000 */
[----:B------:R-:W2:Y:S01]  /*5820*/  MUFU.TANH R43, R43 ;  /* 0x0000002b002b7308 */ /* 0x000ea20000002400 */
[----:B------:R-:W-:Y:S02]  /*5830*/  ISETP.GT.AND P4, PT, R47, 0x30, PT ;  /* 0x000000302f00780c */ /* 0x000fe40003f84270 */
[----:B---3--:R-:W-:Y:S02]  /*5840*/  FSEL R35, R35, -INF , P5 ;  /* 0xff80000023237808 */ /* 0x008fe40002800000 */
[----:B------:R-:W-:-:S02]  /*5850*/  ISETP.GT.AND P5, PT, R47, 0x31, PT ;  /* 0x000000312f00780c */ /* 0x000fc40003fa4270 */
[----:B0-----:R-:W-:Y:S01]  /*5860*/  FSEL R38, R38, -INF , P4 ;  /* 0xff80000026267808 */ /* 0x001fe20002000000 */
[----:B------:R-:W0:Y:S01]  /*5870*/  MUFU.TANH R44, R44 ;  /* 0x0000002c002c7308 */ /* 0x000e220000002400 */
[----:B------:R-:W-:Y:S02]  /*5880*/  ISETP.GT.AND P4, PT, R47, 0x38, PT ;  /* 0x000000382f00780c */ /* 0x000fe40003f84270 */
[----:B----4-:R-:W-:Y:S01]  /*5890*/  FMNMX.FTZ R37, R77, R80, !PT ;  /* 0x000000504d257209 */ /* 0x010fe20007810000 */
[----:B------:R-:W-:Y:S01]  /*58a0*/  IMAD.U32 R80, RZ, RZ, UR10 ;  /* 0x0000000aff507e24 */ /* 0x000fe2000f8e00ff */
[----:B-1----:R-:W-:Y:S02]  /*58b0*/  FSEL R39, R39, -INF , P5 ;  /* 0xff80000027277808 */ /* 0x002fe40002800000 */
[C---:B------:R-:W-:Y:S01]  /*58c0*/  FSETP.NEU.FTZ.AND P3, PT, R37.reuse, -INF , PT ;  /* 0xff8000002500780b */ /* 0x040fe20003f7d000 */
[----:B------:R-:W-:-:S01]  /*58d0*/  FFMA.FTZ R77, R37, R80, -8 ;  /* 0xc1000000254d7423 */ /* 0x000fc20000010050 */
[----:B------:R-:W1:Y:S01]  /*58e0*/  MUFU.TANH R48, R48 ;  /* 0x0000003000307308 */ /* 0x000e620000002400 */
[----:B------:R-:W-:-:S02]  /*58f0*/  ISETP.GT.AND P5, PT, R47, 0x39, PT ;  /* 0x000000392f00780c */ /* 0x000fc40003fa4270 */
[----:B--2---:R-:W-:Y:S02]  /*5900*/  FSEL R43, R43, -INF , P4 ;  /* 0xff8000002b2b7808 */ /* 0x004fe40002000000 */
[----:B------:R-:W-:Y:S02]  /*5910*/  FSEL R77, R77, RZ, P3 ;  /* 0x000000ff4d4d7208 */ /* 0x000fe40001800000 */
[----:B------:R-:W-:Y:S01]  /*5920*/  ISETP.GT.AND P4, PT, R47, 0x40, PT ;  /* 0x000000402f00780c */ /* 0x000fe20003f84270 */
        /* <DEDUP_REMOVED lines=9> */
[----:B-1----:R-:W-:Y:S01]  /*59c0*/  FSEL R48, R48, -INF , P4 ;  /* 0xff80000030307808 */ /* 0x002fe20002000000 */
[--C-:B------:R-:W-:Y:S01]  /*59d0*/  FFMA.FTZ R6, R6, UR10, -R77.reuse ;  /* 0x0000000a06067c23 */ /* 0x100fe2000801084d */
[----:B------:R-:W-:Y:S01]  /*59e0*/  FMNMX.FTZ R10, R12, R83, !PT ;  /* 0x000000530c0a7209 */ /* 0x000fe20007810000 */
[--C-:B------:R-:W-:Y:S01]  /*59f0*/  FFMA.FTZ R7, R7, UR10, -R77.reuse ;  /* 0x0000000a07077c23 */ /* 0x100fe2000801084d */
[----:B------:R-:W-:Y:S01]  /*5a00*/  ISETP.GT.AND P4, PT, R47, 0x48, PT ;  /* 0x000000482f00780c */ /* 0x000fe20003f84270 */
[--C-:B------:R-:W-:Y:S01]  /*5a10*/  FFMA.FTZ R11, R11, UR10, -R77.reuse ;  /* 0x0000000a0b0b7c23 */ /* 0x100fe2000801084d */
[----:B------:R-:W-:Y:S01]  /*5a20*/  FMNMX.FTZ R83, R13, R10, !PT ;  /* 0x0000000a0d537209 */ /* 0x000fe20007810000 */
[--C-:B------:R-:W-:Y:S01]  /*5a30*/  FFMA.FTZ R10, R14, UR10, -R77.reuse ;  /* 0x0000000a0e0a7c23 */ /* 0x100fe2000801084d */
        /* <DEDUP_REMOVED lines=16> */
[--C-:B------:R-:W-:Y:S01]  /*5b40*/  FFMA.FTZ R14, R24, UR10, -R77.reuse ;  /* 0x0000000a180e7c23 */ /* 0x100fe2000801084d */
[----:B------:R-:W0:Y:S01]  /*5b50*/  MUFU.TANH R67, R67 ;  /* 0x0000004300437308 */ /* 0x000e220000002400 */
[----:B-1----:R-:W-:Y:S01]  /*5b60*/  FSEL R63, R63, -INF , P5 ;  /* 0xff8000003f3f7808 */ /* 0x002fe20002800000 */
[--C-:B------:R-:W-:Y:S01]  /*5b70*/  FFMA.FTZ R52, R52, UR10, -R77.reuse ;  /* 0x0000000a34347c23 */ /* 0x100fe2000801084d */
[----:B------:R-:W-:Y:S01]  /*5b80*/  FMNMX.FTZ R24, R30, R83, !PT ;  /* 0x000000531e187209 */ /* 0x000fe20007810000 */
[--C-:B------:R-:W-:Y:S01]  /*5b90*/  FFMA.FTZ R49, R49, UR10, -R77.reuse ;  /* 0x0000000a31317c23 */ /* 0x100fe2000801084d */
[----:B------:R-:W-:Y:S01]  /*5ba0*/  ISETP.GT.AND P5, PT, R47, 0x51, PT ;  /* 0x000000512f00780c */ /* 0x000fe20003fa4270 */
[----:B------:R-:W-:Y:S01]  /*5bb0*/  FFMA.FTZ R68, R68, UR10, -R77 ;  /* 0x0000000a44447c23 */ /* 0x000fe2000801084d */
[----:B------:R-:W-:Y:S01]  /*5bc0*/  FMNMX.FTZ R83, R31, R24, !PT ;  /* 0x000000181f537209 */ /* 0x000fe20007810000 */
[----:B------:R-:W1:Y:S01]  /*5bd0*/  MUFU.TANH R69, R69 ;  /* 0x0000004500457308 */ /* 0x000e620000002400 */
[----:B--2---:R-:W-:-:S02]  /*5be0*/  FSEL R66, R66, -INF , P4 ;  /* 0xff80000042427808 */ /* 0x004fc40002000000 */
[----:B------:R-:W-:Y:S02]  /*5bf0*/  FMNMX.FTZ R24, R34, R83, !PT ;  /* 0x0000005322187209 */ /* 0x000fe40007810000 */
[----:B------:R-:W-:Y:S02]  /*5c00*/  ISETP.GT.AND P4, PT, R47, 0x58, PT ;  /* 0x000000582f00780c */ /* 0x000fe40003f84270 */
[----:B------:R-:W-:Y:S01]  /*5c10*/  FMNMX.FTZ R83, R35, R24, !PT ;  /* 0x0000001823537209 */ /* 0x000fe20007810000 */
[----:B------:R-:W-:-:S01]  /*5c20*/  FFMA.FTZ R24, R28, UR10, -R77 ;  /* 0x0000000a1c187c23 */ /* 0x000fc2000801084d */
[----:B------:R-:W2:Y:S01]  /*5c30*/  MUFU.TANH R70, R70 ;  /* 0x0000004600467308 */ /* 0x000ea20000002400 */
[----:B0-----:R-:W-:Y:S02]  /*5c40*/  FSEL R67, R67, -INF , P5 ;  /* 0xff80000043437808 */ /* 0x001fe40002800000 */
[----:B------:R-:W-:Y:S02]  /*5c50*/  FMNMX.FTZ R28, R38, R83, !PT ;  /* 0x00000053261c7209 */ /* 0x000fe40007810000 */
[----:B------:R-:W-:-:S02]  /*5c60*/  ISETP.GT.AND P5, PT, R47, 0x59, PT ;  /* 0x000000592f00780c */ /* 0x000fc40003fa4270 */
[----:B------:R-:W-:Y:S01]  /*5c70*/  FMNMX.FTZ R28, R39, R28, !PT ;  /* 0x0000001c271c7209 */ /* 0x000fe20007810000 */
[----:B------:R-:W-:Y:S01]  /*5c80*/  MUFU.TANH R71, R71 ;  /* 0x0000004700477308 */ /* 0x000fe20000002400 */
[----:B-1----:R-:W-:Y:S02]  /*5c90*/  FSEL R69, R69, -INF , P4 ;  /* 0xff80000045457808 */ /* 0x002fe40002000000 */
[----:B------:R-:W-:Y:S01]  /*5ca0*/  FMNMX.FTZ R83, R43, R28, !PT ;  /* 0x0000001c2b537209 */ /* 0x000fe20007810000 */
[----:B------:R-:W-:-:S01]  /*5cb0*/  FFMA.FTZ R28, R32, UR10, -R77 ;  /* 0x0000000a201c7c23 */ /* 0x000fc2000801084d */
[----:B------:R-:W-:Y:S02]  /*5cc0*/  ISETP.GT.AND P4, PT, R47, 0x60, PT ;  /* 0x000000602f00780c */ /* 0x000fe40003f84270 */
[----:B------:R-:W-:Y:S01]  /*5cd0*/  FMNMX.FTZ R83, R44, R83, !PT ;  /* 0x000000532c537209 */ /* 0x000fe20007810000 */
[----:B------:R-:W0:Y:S01]  /*5ce0*/  MUFU.TANH R72, R72 ;  /* 0x0000004800487308 */ /* 0x000e220000002400 */
[----:B--2---:R-:W-:-:S02]  /*5cf0*/  FSEL R70, R70, -INF , P5 ;  /* 0xff80000046467808 */ /* 0x004fc40002800000 */
[----:B------:R-:W-:Y:S02]  /*5d00*/  FMNMX.FTZ R83, R48, R83, !PT ;  /* 0x0000005330537209 */ /* 0x000fe40007810000 */
[----:B------:R-:W-:Y:S02]  /*5d10*/  ISETP.GT.AND P5, PT, R47, 0x61, PT ;  /* 0x000000612f00780c */ /* 0x000fe40003fa4270 */
[----:B------:R-:W-:Y:S01]  /*5d20*/  FMNMX.FTZ R83, R50, R83, !PT ;  /* 0x0000005332537209 */ /* 0x000fe20007810000 */
[----:B------:R-:W1:Y:S01]  /*5d30*/  MUFU.TANH R73, R73 ;  /* 0x0000004900497308 */ /* 0x000e620000002400 */
[----:B------:R-:W-:Y:S01]  /*5d40*/  FSEL R82, R37, RZ, P3 ;  /* 0x000000ff25527208 */ /* 0x000fe20001800000 */
[----:B------:R-:W-:Y:S02]  /*5d50*/  WARPGROUP.DEPBAR.LE gsb0, 0x0 ;  /* 0x00008000000079c5 */ /* 0x000fe40000010000 */
[----:B------:R-:W-:Y:S02]  /*5d60*/  FMNMX.FTZ R32, R64, R83, !PT ;  /* 0x0000005340207209 */ /* 0x000fe40007810000 */
[----:B------:R-:W-:-:S02]  /*5d70*/  FADD.FTZ R82, -R82, R5 ;  /* 0x0000000552527221 */ /* 0x000fc40000010100 */
[----:B------:R-:W-:Y:S01]  /*5d80*/  FMNMX.FTZ R83, R63, R32, !PT ;  /* 0x000000203f537209 */ /* 0x000fe20007810000 */
[----:B------:R-:W-:Y:S01]  /*5d90*/  FFMA.FTZ R32, R36, UR10, -R77 ;  /* 0x0000000a24207c23 */ /* 0x000fe2000801084d */
[----:B------:R-:W2:Y:S01]  /*5da0*/  MUFU.TANH R74, R74 ;  /* 0x0000004a004a7308 */ /* 0x000ea20000002400 */
[----:B0-----:R-:W-:Y:S02]  /*5db0*/  FSEL R72, R72, -INF , P5 ;  /* 0xff80000048487808 */ /* 0x001fe40002800000 */
[----:B------:R-:W-:Y:S02]  /*5dc0*/  FMNMX.FTZ R36, R66, R83, !PT ;  /* 0x0000005342247209 */ /* 0x000fe40007810000 */
[----:B------:R-:W-:Y:S02]  /*5dd0*/  ISETP.GT.AND P5, PT, R47, 0x69, PT ;  /* 0x000000692f00780c */ /* 0x000fe40003fa4270 */
[----:B------:R-:W-:Y:S01]  /*5de0*/  FMNMX.FTZ R36, R67, R36, !PT ;  /* 0x0000002443247209 */ /* 0x000fe20007810000 */
[----:B------:R-:W0:Y:S03]  /*5df0*/  MUFU.TANH R75, R75 ;  /* 0x0000004b004b7308 */ /* 0x000e260000002400 */
[----:B------:R-:W-:-:S02]  /*5e00*/  FMNMX.FTZ R83, R69, R36, !PT ;  /* 0x0000002445537209 */ /* 0x000fc40007810000 */
[----:B------:R-:W-:Y:S02]  /*5e10*/  FSEL R36, R71, -INF , P4 ;  /* 0xff80000047247808 */ /* 0x000fe40002000000 */
[----:B------:R-:W-:Y:S01]  /*5e20*/  FMNMX.FTZ R83, R70, R83, !PT ;  /* 0x0000005346537209 */ /* 0x000fe20007810000 */
[----:B------:R-:W3:Y:S01]  /*5e30*/  MUFU.TANH R76, R76 ;  /* 0x0000004c004c7308 */ /* 0x000ee20000002400 */
[----:B------:R-:W-:Y:S02]  /*5e40*/  ISETP.GT.AND P4, PT, R47, 0x68, PT ;  /* 0x000000682f00780c */ /* 0x000fe40003f84270 */
[----:B------:R-:W-:Y:S02]  /*5e50*/  FMNMX.FTZ R83, R36, R83, !PT ;  /* 0x0000005324537209 */ /* 0x000fe40007810000 */
[----:B-1----:R-:W-:Y:S02]  /*5e60*/  FSEL R73, R73, -INF , P4 ;  /* 0xff80000049497808 */ /* 0x002fe40002000000 */
[----:B------:R-:W-:Y:S01]  /*5e70*/  FMNMX.FTZ R42, R72, R83, !PT ;  /* 0x00000053482a7209 */ /* 0x000fe20007810000 */
[----:B------:R-:W1:Y:S01]  /*5e80*/  MUFU.TANH R78, R78 ;  /* 0x0000004e004e7308 */ /* 0x000e620000002400 */
[----:B------:R-:W-:-:S02]  /*5e90*/  ISETP.GT.AND P4, PT, R47, 0x70, PT ;  /* 0x000000702f00780c */ /* 0x000fc40003f84270 */
[----:B--2---:R-:W-:Y:S02]  /*5ea0*/  FSEL R74, R74, -INF , P5 ;  /* 0xff8000004a4a7808 */ /* 0x004fe40002800000 */
[----:B------:R-:W-:Y:S02]  /*5eb0*/  FMNMX.FTZ R83, R73, R42, !PT ;  /* 0x0000002a49537209 */ /* 0x000fe40007810000 */
[----:B------:R-:W-:Y:S01]  /*5ec0*/  ISETP.GT.AND P5, PT, R47, 0x71, PT ;  /* 0x000000712f00780c */ /* 0x000fe20003fa4270 */
[----:B------:R-:W2:Y:S01]  /*5ed0*/  MUFU.TANH R79, R79 ;  /* 0x0000004f004f7308 */ /* 0x000ea20000002400 */
[----:B0-----:R-:W-:Y:S02]  /*5ee0*/  FSEL R75, R75, -INF , P4 ;  /* 0xff8000004b4b7808 */ /* 0x001fe40002000000 */
[----:B------:R-:W-:Y:S02]  /*5ef0*/  FMNMX.FTZ R42, R74, R83, !PT ;  /* 0x000000534a2a7209 */ /* 0x000fe40007810000 */
[----:B------:R-:W-:-:S02]  /*5f00*/  ISETP.GT.AND P4, PT, R47, 0x78, PT ;  /* 0x000000782f00780c */ /* 0x000fc40003f84270 */
[----:B---3--:R-:W-:Y:S01]  /*5f10*/  FSEL R76, R76, -INF , P5 ;  /* 0xff8000004c4c7808 */ /* 0x008fe20002800000 */
[----:B------:R0:W-:Y:S01]  /*5f20*/  MUFU.EX2 R71, R54 ;  /* 0x0000003600477308 */ /* 0x0001e20000000800 */
[----:B------:R-:W-:Y:S01]  /*5f30*/  ISETP.GT.AND P5, PT, R47, 0x79, PT ;  /* 0x000000792f00780c */ /* 0x000fe20003fa4270 */
[--C-:B------:R-:W-:Y:S01]  /*5f40*/  FFMA.FTZ R47, R51, UR10, -R77.reuse ;  /* 0x0000000a332f7c23 */ /* 0x100fe2000801084d */
[----:B-1----:R-:W-:Y:S01]  /*5f50*/  FSEL R78, R78, -INF , P4 ;  /* 0xff8000004e4e7808 */ /* 0x002fe20002000000 */
[--C-:B------:R-:W-:Y:S01]  /*5f60*/  FFMA.FTZ R51, R53, UR10, -R77.reuse ;  /* 0x0000000a35337c23 */ /* 0x100fe2000801084d */
[----:B------:R-:W-:-:S01]  /*5f70*/  FFMA.FTZ R53, R56, UR10, -R77 ;  /* 0x0000000a38357c23 */ /* 0x000fc2000801084d */
[--C-:B------:R-:W-:Y:S01]  /*5f80*/  FFMA.FTZ R56, R57, UR10, -R77.reuse ;  /* 0x0000000a39387c23 */ /* 0x100fe2000801084d */
[----:B------:R-:W-:-:S01]  /*5f90*/  FFMA.FTZ R57, R60, UR10, -R77 ;  /* 0x0000000a3c397c23 */ /* 0x000fc2000801084d */
[--C-:B------:R-:W-:Y:S01]  /*5fa0*/  FFMA.FTZ R60, R61, UR10, -R77.reuse ;  /* 0x0000000a3d3c7c23 */ /* 0x100fe2000801084d */
[----:B0-----:R-:W-:-:S01]  /*5fb0*/  FFMA.FTZ R54, R45, UR10, -R77 ;  /* 0x0000000a2d367c23 */ /* 0x001fc2000801084d */
[----:B------:R-:W-:Y:S01]  /*5fc0*/  FMNMX.FTZ R45, R75, R42, !PT ;  /* 0x0000002a4b2d7209 */ /* 0x000fe20007810000 */
[----:B------:R-:W-:Y:S01]  /*5fd0*/  IMAD.U32 R61, RZ, RZ, UR10 ;  /* 0x0000000aff3d7e24 */ /* 0x000fe2000f8e00ff */
[----:B--2---:R-:W-:Y:S01]  /*5fe0*/  FSEL R79, R79, -INF , P5 ;  /* 0xff8000004f4f7808 */ /* 0x004fe20002800000 */
[----:B------:R0:W-:Y:S01]  /*5ff0*/  MUFU.EX2 R42, R54 ;  /* 0x00000036002a7308 */ /* 0x0001e20000000800 */
[----:B------:R-:W-:-:S04]  /*6000*/  FMNMX.FTZ R45, R76, R45, !PT ;  /* 0x0000002d4c2d7209 */ /* 0x000fc80007810000 */
[----:B------:R-:W-:-:S03]  /*6010*/  FMNMX.FTZ R46, R78, R45, !PT ;  /* 0x0000002d4e2e7209 */ /* 0x000fc60007810000 */
[----:B------:R1:W-:Y:S01]  /*6020*/  MUFU.EX2 R45, R80 ;  /* 0x00000050002d7308 */ /* 0x0003e20000000800 */
[----:B------:R-:W-:Y:S01]  /*6030*/  FMNMX.FTZ R46, R79, R46, !PT ;  /* 0x0000002e4f2e7209 */ /* 0x000fe20007810000 */
[--C-:B0-----:R-:W-:Y:S01]  /*6040*/  FFMA.FTZ R54, R55, UR10, -R77.reuse ;  /* 0x0000000a37367c23 */ /* 0x101fe2000801084d */
        /* <DEDUP_REMOVED lines=19> */
[----:B------:R-:W-:Y:S01]  /*6180*/  MUFU.EX2 R24, R24 ;  /* 0x0000001800187308 */ /* 0x000fe20000000800 */
[----:B-1----:R-:W-:-:S01]  /*6190*/  FFMA.FTZ R80, R9, UR10, -R61 ;  /* 0x0000000a09507c23 */ /* 0x002fc2000801083d */
[--C-:B------:R-:W-:Y:S01]  /*61a0*/  FFMA.FTZ R9, R12, UR10, -R61.reuse ;  /* 0x0000000a0c097c23 */ /* 0x100fe2000801083d */
[----:B------:R-:W-:-:S01]  /*61b0*/  FFMA.FTZ R12, R13, UR10, -R61 ;  /* 0x0000000a0d0c7c23 */ /* 0x000fc2000801083d */
        /* <DEDUP_REMOVED lines=8> */
[--C-:B------:R-:W-:Y:S01]  /*6240*/  FFMA.FTZ R31, R34, UR10, -R61.reuse ;  /* 0x0000000a221f7c23 */ /* 0x100fe2000801083d */
[----:B------:R-:W-:-:S01]  /*6250*/  FFMA.FTZ R34, R35, UR10, -R61 ;  /* 0x0000000a23227c23 */ /* 0x000fc2000801083d */
[----:B------:R-:W-:Y:S01]  /*6260*/  FADD.FTZ R43, -R43, R4 ;  /* 0x000000042b2b7221 */ /* 0x000fe20000010100 */
[----:B------:R-:W-:-:S01]  /*6270*/  FFMA.FTZ R35, R38, UR10, -R61 ;  /* 0x0000000a26237c23 */ /* 0x000fc2000801083d */
[--C-:B------:R-:W-:Y:S01]  /*6280*/  FFMA.FTZ R38, R39, UR10, -R61.reuse ;  /* 0x0000000a27267c23 */ /* 0x100fe2000801083d */
[----:B------:R-:W-:Y:S01]  /*6290*/  FMUL.FTZ R39, R82, UR10 ;  /* 0x0000000a52277c20 */ /* 0x000fe20008410000 */
        /* <DEDUP_REMOVED lines=143> */
.L_x_10228:
        /* <DEDUP_REMOVED lines=91> */
.L_x_10219:
[----:B------:R-:W-:-:S13]  /*7140*/  ISETP.LE.AND P2, PT, RZ, UR18, PT ;  /* 0x00000012ff007c0c */ /* 0x000fda000bf43270 */
[----:B------:R-:W-:Y:S05]  /*7150*/  @!P2 BRA `(.L_x_10230) ;  /* 0x0000002000f4a947 */ /* 0x000fea0003800000 */
[----:B------:R-:W-:Y:S01]  /*7160*/  IMAD.MOV.U32 R5, RZ, RZ, R46 ;  /* 0x000000ffff057224 */ /* 0x000fe200078e002e */
[----:B------:R-:W-:Y:S01]  /*7170*/  UMOV UR19, UR37 ;  /* 0x0000002500137c82 */ /* 0x000fe20008000000 */
[----:B------:R-:W-:Y:S01]  /*7180*/  IMAD.MOV.U32 R4, RZ, RZ, R37 ;  /* 0x000000ffff047224 */ /* 0x000fe200078e0025 */
[----:B------:R-:W-:Y:S01]  /*7190*/  UMOV UR20, UR38 ;  /* 0x0000002600147c82 */ /* 0x000fe20008000000 */
[----:B------:R-:W-:-:S05]  /*71a0*/  ULDC UR17, c[0x0][0x988] ;  /* 0x0002620000117ab9 */ /* 0x000fca0000000800 */
.L_x_10240:
[----:B------:R-:W-:-:S04]  /*71b0*/  UIADD3 UR38, UR20, 0x1, URZ ;  /* 0x0000000114267890 */ /* 0x000fc8000fffe03f */
[----:B------:R-:W-:-:S04]  /*71c0*/  UISETP.NE.AND UP0, UPT, UR38, 0x2, UPT ;  /* 0x000000022600788c */ /* 0x000fc8000bf05270 */
[----:B------:R-:W-:Y:S02]  /*71d0*/  USEL UR37, URZ, 0x1, UP0 ;  /* 0x000000013f257887 */ /* 0x000fe40008000000 */
[----:B------:R-:W-:Y:S02]  /*71e0*/  USEL UR38, UR38, URZ, UP0 ;  /* 0x0000003f26267287 */ /* 0x000fe40008000000 */
[----:B------:R-:W-:Y:S01]  /*71f0*/  ULOP3.LUT UR37, UR19, UR37, URZ, 0x3c, !UPT ;  /* 0x0000002513257292 */ /* 0x000fe2000f8e3c3f */
[----:B------:R-:W-:Y:S11]  /*7200*/  @!P0 BRA `(.L_x_10231) ;  /* 0x0000000000048947 */ /* 0x000ff60003800000 */
[----:B------:R-:W-:Y:S01]  /*7210*/  BPT.TRAP 0x1 ;  /* 0x000000040000795c */ /* 0x000fe20000300000 */
.L_x_10231:
[----:B------:R-:W-:Y:S01]  /*7220*/  ULEA UR6, UR38, UR45, 0x3 ;  /* 0x0000002d26067291 */ /* 0x000fe2000f8e183f */
[----:B------:R-:W-:-:S05]  /*7230*/  IMAD.U32 R6, RZ, RZ, UR37 ;  /* 0x00000025ff067e24 */ /* 0x000fca000f8e00ff */
[----:B------:R-:W-:-:S04]  /*7240*/  SHF.L.U32 R6, R6, 0x1f, RZ ;  /* 0x0000001f06067819 */ /* 0x000fc800000006ff */
[----:B------:R0:W1:Y:S01]  /*7250*/  SYNCS.PHASECHK.TRANS64.TRYWAIT P2, [UR6+0x19c30], R6 ;  /* 0x019c3006ff0075a7 */ /* 0x0000620008040146 */
[----:B------:R-:W-:Y:S05]  /*7260*/  @!P0 BRA `(.L_x_10232) ;  /* 0x0000000000048947 */ /* 0x000fea0003800000 */
[----:B------:R-:W-:Y:S01]  /*7270*/  BPT.TRAP 0x1 ;  /* 0x000000040000795c */ /* 0x000fe20000300000 */
.L_x_10232:
[----:B-1----:R-:W-:Y:S05]  /*7280*/  @P2 BRA `(.L_x_10233) ;  /* 0x0000000000082947 */ /* 0x002fea0003800000 */
[----:B------:R-:W1:Y:S02]  /*7290*/  SYNCS.PHASECHK.TRANS64.TRYWAIT P2, [UR6+0x19c30], R6 ;  /* 0x019c3006ff0075a7 */ /* 0x000e640008040146 */
[----:B-1----:R-:W-:Y:S05]  /*72a0*/  @!P2 BRA `(.L_x_10234) ;  /* 0x000000a400d8a947 */ /* 0x002fea0003800000 */
.L_x_10233:
        /* <DEDUP_REMOVED lines=17> */
.L_x_10235:
[----:B------:R-:W-:Y:S01]  /*73c0*/  ULEA UR14, UR20, UR45, 0x3 ;  /* 0x0000002d140e7291 */ /* 0x000fe2000f8e183f */
[----:B01----:R-:W-:-:S05]  /*73d0*/  IMAD.U32 R6, RZ, RZ, UR19 ;  /* 0x00000013ff067e24 */ /* 0x003fca000f8e00ff */
[----:B------:R-:W-:-:S04]  /*73e0*/  SHF.L.U32 R6, R6, 0x1f, RZ ;  /* 0x0000001f06067819 */ /* 0x000fc800000006ff */
[----:B------:R0:W1:Y:S01]  /*73f0*/  SYNCS.PHASECHK.TRANS64.TRYWAIT P2, [UR14+0x19c50], R6 ;  /* 0x019c5006ff0075a7 */ /* 0x000062000804014e */
[----:B------:R-:W-:Y:S05]  /*7400*/  @!P0 BRA `(.L_x_10236) ;  /* 0x0000000000048947 */ /* 0x000fea0003800000 */
[----:B------:R-:W-:Y:S01]  /*7410*/  BPT.TRAP 0x1 ;  /* 0x000000040000795c */ /* 0x000fe20000300000 */
.L_x_10236:
[----:B-1----:R-:W-:Y:S05]  /*7420*/  @P2 BRA `(.L_x_10237) ;  /* 0x0000000000082947 */ /* 0x002fea0003800000 */
[----:B------:R-:W1:Y:S02]  /*7430*/  SYNCS.PHASECHK.TRANS64.TRYWAIT P2, [UR14+0x19c50], R6 ;  /* 0x019c5006ff0075a7 */ /* 0x000e64000804014e */
[----:B-1----:R-:W-:Y:S05]  /*7440*/  @!P2 BRA `(.L_x_10238) ;  /* 0x000000a40088a947 */ /* 0x002fea0003800000 */
.L_x_10237:
        /* <DEDUP_REMOVED lines=435> */
.L_x_10239:
        /* <DEDUP_REMOVED lines=91> */
.L_x_10230:
[----:B------:R-:W-:Y:S06]  /*9530*/  BAR.ARV 0x8, 0x200 ;  /* 0x0208000000007b1d */ /* 0x000fec0000002000 */
[----:B------:R-:W-:Y:S05]  /*9540*/  @!P0 BRA `(.L_x_10241) ;  /* 0x0000000000048947 */ /* 0x000fea0003800000 */
[----:B------:R-:W-:Y:S01]  /*9550*/  BPT.TRAP 0x1 ;  /* 0x000000040000795c */ /* 0x000fe20000300000 */
.L_x_10241:
[----:B------:R-:W-:Y:S01]  /*9560*/  ULEA UR16, UR38, UR45, 0x3 ;  /* 0x0000002d26107291 */ /* 0x000fe2000f8e183f */
[----:B------:R-:W-:-:S05]  /*9570*/  IMAD.U32 R0, RZ, RZ, UR37 ;  /* 0x00000025ff007e24 */ /* 0x000fca000f8e00ff */
[----:B------:R-:W-:-:S04]  /*9580*/  SHF.L.U32 R0, R0, 0x1f, RZ ;  /* 0x0000001f00007819 */ /* 0x000fc800000006ff */
[----:B------:R0:W1:Y:S01]  /*9590*/  SYNCS.PHASECHK.TRANS64.TRYWAIT P1, [UR16+0x19c50], R0 ;  /* 0x019c5000ff0075a7 */ /* 0x0000620008020150 */
[----:B------:R-:W-:Y:S05]  /*95a0*/  @!P0 BRA `(.L_x_10242) ;  /* 0x0000000000048947 */ /* 0x000fea0003800000 */
[----:B------:R-:W-:Y:S01]  /*95b0*/  BPT.TRAP 0x1 ;  /* 0x000000040000795c */ /* 0x000fe20000300000 */
.L_x_10242:
[----:B-1----:R-:W-:Y:S05]  /*95c0*/  @P1 BRA `(.L_x_10243) ;  /* 0x0000000000081947 */ /* 0x002fea0003800000 */
[----:B------:R-:W1:Y:S02]  /*95d0*/  SYNCS.PHASECHK.TRANS64.TRYWAIT P1, [UR16+0x19c50], R0 ;  /* 0x019c5000ff0075a7 */ /* 0x000e640008020150 */
[----:B-1----:R-:W-:Y:S05]  /*95e0*/  @!P1 BRA `(.L_x_10244) ;  /* 0x0000008400389947 */ /* 0x002fea0003800000 */
.L_x_10243:
        /* <DEDUP_REMOVED lines=10> */
[----:B------:R-:W-:Y:S01]  /*9690*/  @UP0 ULDC.64 UR12, c[0x0][0x9c8] ;  /* 0x00027200000c0ab9 */ /* 0x000fe20000000a00 */
[----:B------:R-:W-:Y:S02]  /*96a0*/  @UP0 USHF.R.S32.HI UR11, URZ, 0x1f, UR47 ;  /* 0x0000001f3f0b0899 */ /* 0x000fe4000801142f */
[----:B------:R-:W-:Y:S02]  /*96b0*/  @UP0 UIMAD UR6, UR41, UR12, URZ ;  /* 0x0000000c290602a4 */ /* 0x000fe4000f8e023f */
[----:B------:R-:W-:Y:S02]  /*96c0*/  @UP0 UIMAD.WIDE.U32 UR8, UR39, UR12, URZ ;  /* 0x0000000c270802a5 */ /* 0x000fe4000f8e003f */
[----:B------:R-:W-:Y:S02]  /*96d0*/  @UP0 UIMAD UR7, UR39, UR13, UR6 ;  /* 0x0000000d270702a4 */ /* 0x000fe4000f8e0206 */
[----:B------:R-:W-:Y:S02]  /*96e0*/  UIMAD UR6, UR38, 0x300, UR45 ;  /* 0x00000300260678a4 */ /* 0x000fe4000f8e022d */
[----:B------:R-:W-:Y:S01]  /*96f0*/  @UP0 UIADD3 UR9, UR9, UR7, URZ ;  /* 0x0000000709090290 */ /* 0x000fe2000fffe03f */
[----:B------:R-:W-:-:S02]  /*9700*/  @UP0 ULDC.64 UR12, c[0x0][0x9d0] ;  /* 0x00027400000c0ab9 */ /* 0x000fc40000000a00 */
[----:B------:R-:W-:Y:S01]  /*9710*/  UMOV UR7, 0x40000040 ;  /* 0x4000004000077882 */ /* 0x000fe20000000000 */
[----:B------:R-:W-:Y:S02]  /*9720*/  @UP0 UIMAD UR11, UR11, UR12, URZ ;  /* 0x0000000c0b0b02a4 */ /* 0x000fe4000f8e023f */
[----:B------:R-:W-:Y:S01]  /*9730*/  @UP0 UIMAD.WIDE.U32 UR8, UR47, UR12, UR8 ;  /* 0x0000000c2f0802a5 */ /* 0x000fe2000f8e0008 */
[----:B------:R-:W-:Y:S01]  /*9740*/  QGMMA.64x96x32.F32.E4M3.E4M3 R88, R148, gdesc[UR4], R88, gsb0 ;  /* 0x0160000494587df3 */ /* 0x000fe20008000858 */
        /* <DEDUP_REMOVED lines=59> */
.L_x_10245:
        /* <DEDUP_REMOVED lines=58> */
.L_x_10212:
        /* <DEDUP_REMOVED lines=40> */
[----:B------:R-:W-:Y:S02]  /*a120*/  SEL R42, R27, R24, P0 ;  /* 0x000000181b2a7207 */ /* 0x000fe40000000000 */
[----:B------:R-:W-:Y:S01]  /*a130*/  SEL R27, R24, R27, P0 ;  /* 0x0000001b181b7207 */ /* 0x000fe20000000000 */
[----:B------:R-:W-:Y:S01]  /*a140*/  IMAD.WIDE R12, R156, 0x2, R4 ;  /* 0x000000029c0c7825 */ /* 0x000fe200078e0204 */
[----:B------:R-:W-:Y:S02]  /*a150*/  F2FP.BF16.F32.PACK_AB R33, R100, R33 ;  /* 0x000000216421723e */ /* 0x000fe400000010ff */
[----:B------:R-:W-:Y:S02]  /*a160*/  F2FP.BF16.F32.PACK_AB R30, R101, R30 ;  /* 0x0000001e651e723e */ /* 0x000fe400000010ff */
[C---:B------:R-:W-:Y:S02]  /*a170*/  IADD3 R51, P5, R12.reuse, 0x20, RZ ;  /* 0x000000200c337810 */ /* 0x040fe40007fbe0ff */
[----:B------:R-:W-:-:S02]  /*a180*/  IADD3 R53, P4, R12, 0x3000, RZ ;  /* 0x000030000c357810 */ /* 0x000fc40007f9e0ff */
[----:B------:R-:W-:Y:S02]  /*a190*/  LOP3.LUT R6, R51, 0x180, RZ, 0xc0, !PT ;  /* 0x0000018033067812 */ /* 0x000fe400078ec0ff */
[----:B------:R-:W-:Y:S02]  /*a1a0*/  F2FP.BF16.F32.PACK_AB R11, R132, R11 ;  /* 0x0000000b840b723e */ /* 0x000fe400000010ff */
[----:B------:R-:W-:Y:S02]  /*a1b0*/  SHF.R.U64 R6, R6, 0x3, RZ ;  /* 0x0000000306067819 */ /* 0x000fe400000012ff */
[----:B------:R-:W-:Y:S02]  /*a1c0*/  F2FP.BF16.F32.PACK_AB R8, R133, R8 ;  /* 0x000000088508723e */ /* 0x000fe400000010ff */
[----:B------:R-:W-:Y:S02]  /*a1d0*/  LOP3.LUT R24, R6, R51, RZ, 0x3c, !PT ;  /* 0x0000003306187212 */ /* 0x000fe400078e3cff */
[----:B------:R-:W-:-:S02]  /*a1e0*/  LOP3.LUT R6, R53, 0x180, RZ, 0xc0, !PT ;  /* 0x0000018035067812 */ /* 0x000fc400078ec0ff */
[----:B------:R-:W-:Y:S02]  /*a1f0*/  F2FP.BF16.F32.PACK_AB R35, R94, R35 ;  /* 0x000000235e23723e */ /* 0x000fe400000010ff */
[----:B------:R-:W-:Y:S02]  /*a200*/  F2FP.BF16.F32.PACK_AB R32, R95, R32 ;  /* 0x000000205f20723e */ /* 0x000fe400000010ff */
[----:B------:R-:W-:Y:S02]  /*a210*/  F2FP.BF16.F32.PACK_AB R29, R108, R29 ;  /* 0x0000001d6c1d723e */ /* 0x000fe400000010ff */
[----:B------:R-:W-:Y:S02]  /*a220*/  F2FP.BF16.F32.PACK_AB R26, R109, R26 ;  /* 0x0000001a6d1a723e */ /* 0x000fe400000010ff */
[----:B------:R-:W-:Y:S02]  /*a230*/  SEL R36, R37, R34, P0 ;  /* 0x0000002225247207 */ /* 0x000fe40000000000 */
[----:B------:R-:W-:-:S02]  /*a240*/  F2FP.BF16.F32.PACK_AB R21, R118, R21 ;  /* 0x000000157615723e */ /* 0x000fc400000010ff */
[----:B------:R-:W-:Y:S02]  /*a250*/  F2FP.BF16.F32.PACK_AB R14, R119, R14 ;  /* 0x0000000e770e723e */ /* 0x000fe400000010ff */
[----:B------:R-:W-:Y:S02]  /*a260*/  SEL R37, R34, R37, P0 ;  /* 0x0000002522257207 */ /* 0x000fe40000000000 */
[----:B------:R-:W-:Y:S02]  /*a270*/  IADD3 R55, P3, R12, 0x3020, RZ ;  /* 0x000030200c377810 */ /* 0x000fe40007f7e0ff */
[----:B------:R-:W-:Y:S02]  /*a280*/  F2FP.BF16.F32.PACK_AB R31, R102, R31 ;  /* 0x0000001f661f723e */ /* 0x000fe400000010ff */
[----:B------:R-:W-:Y:S01]  /*a290*/  F2FP.BF16.F32.PACK_AB R28, R103, R28 ;  /* 0x0000001c671c723e */ /* 0x000fe200000010ff */
[----:B------:R-:W-:Y:S01]  /*a2a0*/  IMAD.X R15, RZ, RZ, R13, P3 ;  /* 0x000000ffff0f7224 */ /* 0x000fe200018e060d */
[----:B------:R-:W-:-:S02]  /*a2b0*/  F2FP.BF16.F32.PACK_AB R25, R116, R25 ;  /* 0x000000197419723e */ /* 0x000fc400000010ff */
[----:B------:R-:W-:Y:S02]  /*a2c0*/  F2FP.BF16.F32.PACK_AB R20, R117, R20 ;  /* 0x000000147514723e */ /* 0x000fe400000010ff */
[----:B------:R-:W-:Y:S02]  /*a2d0*/  SEL R34, R33, R30, P0 ;  /* 0x0000001e21227207 */ /* 0x000fe40000000000 */
[----:B------:R-:W-:Y:S02]  /*a2e0*/  SEL R33, R30, R33, P0 ;  /* 0x000000211e217207 */ /* 0x000fe40000000000 */
[----:B------:R-:W-:Y:S02]  /*a2f0*/  SEL R40, R11, R8, P0 ;  /* 0x000000080b287207 */ /* 0x000fe40000000000 */
[----:B------:R-:W-:Y:S02]  /*a300*/  SEL R45, R8, R11, P0 ;  /* 0x0000000b082d7207 */ /* 0x000fe40000000000 */
[----:B------:R-:W-:-:S02]  /*a310*/  SHF.R.U64 R6, R6, 0x3, RZ ;  /* 0x0000000306067819 */ /* 0x000fc400000012ff */
[----:B------:R-:W-:Y:S02]  /*a320*/  F2FP.BF16.F32.PACK_AB R127, R127, R10 ;  /* 0x0000000a7f7f723e */ /* 0x000fe400000010ff */
[----:B------:R-:W-:Y:S02]  /*a330*/  SEL R30, R29, R26, P0 ;  /* 0x0000001a1d1e7207 */ /* 0x000fe40000000000 */
[----:B------:R-:W-:Y:S02]  /*a340*/  SEL R8, R35, R32, P0 ;  /* 0x0000002023087207 */ /* 0x000fe40000000000 */
[C---:B------:R-:W-:Y:S02]  /*a350*/  LOP3.LUT R7, R12.reuse, 0x180, RZ, 0xc0, !PT ;  /* 0x000001800c077812 */ /* 0x040fe400078ec0ff */
[----:B------:R-:W-:Y:S02]  /*a360*/  IADD3 R57, P2, R12, 0x6000, RZ ;  /* 0x000060000c397810 */ /* 0x000fe40007f5e0ff */
[----:B------:R-:W-:-:S02]  /*a370*/  SEL R29, R26, R29, P0 ;  /* 0x0000001d1a1d7207 */ /* 0x000fc40000000000 */
[----:B------:R-:W-:Y:S01]  /*a380*/  SEL R35, R32, R35, P0 ;  /* 0x0000002320237207 */ /* 0x000fe20000000000 */
[--C-:B------:R-:W-:Y:S01]  /*a390*/  IMAD.X R11, RZ, RZ, R13.reuse, P2 ;  /* 0x000000ffff0b7224 */ /* 0x100fe200010e060d */
[----:B------:R-:W-:Y:S02]  /*a3a0*/  SEL R44, R21, R14, P0 ;  /* 0x0000000e152c7207 */ /* 0x000fe40000000000 */
[----:B------:R-:W-:Y:S01]  /*a3b0*/  SEL R47, R14, R21, P0 ;  /* 0x000000150e2f7207 */ /* 0x000fe20000000000 */
[--C-:B------:R-:W-:Y:S01]  /*a3c0*/  IMAD.X R21, RZ, RZ, R13.reuse, P4 ;  /* 0x000000ffff157224 */ /* 0x100fe200020e060d */
[----:B------:R-:W-:Y:S02]  /*a3d0*/  LOP3.LUT R10, R55, 0x180, RZ, 0xc0, !PT ;  /* 0x00000180370a7812 */ /* 0x000fe400078ec0ff */
[----:B------:R-:W-:Y:S02]  /*a3e0*/  SEL R26, R25, R20, P0 ;  /* 0x00000014191a7207 */ /* 0x000fe40000000000 */
[----:B------:R-:W-:Y:S01]  /*a3f0*/  SEL R39, R20, R25, P0 ;  /* 0x0000001914277207 */ /* 0x000fe20000000000 */
[----:B------:R-:W-:Y:S01]  /*a400*/  IMAD.X R25, RZ, RZ, R13, P5 ;  /* 0x000000ffff197224 */ /* 0x000fe200028e060d */
[----:B------:R-:W-:-:S02]  /*a410*/  SEL R32, R31, R28, P0 ;  /* 0x0000001c1f207207 */ /* 0x000fc40000000000 */
[----:B------:R-:W-:Y:S02]  /*a420*/  SEL R31, R28, R31, P0 ;  /* 0x0000001f1c1f7207 */ /* 0x000fe40000000000 */
[----:B------:R-:W-:Y:S02]  /*a430*/  LOP3.LUT R20, R6, R53, RZ, 0x3c, !PT ;  /* 0x0000003506147212 */ /* 0x000fe400078e3cff */
[----:B------:R-:W-:Y:S02]  /*a440*/  SHF.R.U64 R7, R7, 0x3, RZ ;  /* 0x0000000307077819 */ /* 0x000fe400000012ff */
[----:B------:R-:W-:Y:S02]  /*a450*/  LOP3.LUT R28, R57, 0x180, RZ, 0xc0, !PT ;  /* 0x00000180391c7812 */ /* 0x000fe400078ec0ff */
[----:B------:R-:W-:Y:S02]  /*a460*/  SHF.R.U64 R10, R10, 0x3, RZ ;  /* 0x000000030a0a7819 */ /* 0x000fe400000012ff */
[----:B------:R-:W-:-:S02]  /*a470*/  IADD3 R59, P1, R12, 0x6020, RZ ;  /* 0x000060200c3b7810 */ /* 0x000fc40007f3e0ff */
[----:B------:R-:W-:Y:S02]  /*a480*/  MOV R53, R20 ;  /* 0x0000001400357202 */ /* 0x000fe40000000f00 */
[----:B------:R-:W-:Y:S01]  /*a490*/  LOP3.LUT R12, R7, R12, RZ, 0x3c, !PT ;  /* 0x0000000c070c7212 */ /* 0x000fe200078e3cff */
[----:B------:R-:W-:Y:S01]  /*a4a0*/  IMAD.X R7, RZ, RZ, R13, P1 ;  /* 0x000000ffff077224 */ /* 0x000fe200008e060d */
[----:B------:R-:W-:Y:S02]  /*a4b0*/  SHF.R.U64 R28, R28, 0x3, RZ ;  /* 0x000000031c1c7819 */ /* 0x000fe400000012ff */
[----:B------:R-:W-:Y:S02]  /*a4c0*/  LOP3.LUT R14, R10, R55, RZ, 0x3c, !PT ;  /* 0x000000370a0e7212 */ /* 0x000fe400078e3cff */
[----:B------:R-:W-:Y:S02]  /*a4d0*/  SEL R46, R126, R127, P0 ;  /* 0x0000007f7e2e7207 */ /* 0x000fe40000000000 */
[----:B------:R-:W-:-:S02]  /*a4e0*/  SEL R127, R127, R126, P0 ;  /* 0x0000007e7f7f7207 */ /* 0x000fc40000000000 */
[----:B------:R-:W-:Y:S02]  /*a4f0*/  MOV R55, R12 ;  /* 0x0000000c00377202 */ /* 0x000fe40000000f00 */
[----:B------:R-:W-:Y:S02]  /*a500*/  MOV R54, R24 ;  /* 0x0000001800367202 */ /* 0x000fe40000000f00 */
[----:B------:R-:W-:Y:S02]  /*a510*/  LOP3.LUT R10, R28, R57, RZ, 0x3c, !PT ;  /* 0x000000391c0a7212 */ /* 0x000fe400078e3cff */
[----:B------:R-:W-:Y:S02]  /*a520*/  MOV R52, R14 ;  /* 0x0000000e00347202 */ /* 0x000fe40000000f00 */
[----:B------:R-:W-:Y:S02]  /*a530*/  LOP3.LUT R50, R59, 0x180, RZ, 0xc0, !PT ;  /* 0x000001803b327812 */ /* 0x000fe400078ec0ff */
[----:B------:R-:W-:-:S02]  /*a540*/  MOV R51, R10 ;  /* 0x0000000a00337202 */ /* 0x000fc40000000f00 */
[----:B------:R-:W-:Y:S02]  /*a550*/  SHF.R.U64 R50, R50, 0x3, RZ ;  /* 0x0000000332327819 */ /* 0x000fe400000012ff */
[----:B------:R-:W-:Y:S02]  /*a560*/  PLOP3.LUT P2, PT, PT, PT, UP0, 0x80, 0x0 ;  /* 0x000000000000781c */ /* 0x000fe40003f4f008 */
[----:B------:R-:W-:-:S04]  /*a570*/  LOP3.LUT R6, R50, R59, RZ, 0x3c, !PT ;  /* 0x0000003b32067212 */ /* 0x000fc800078e3cff */
[----:B------:R-:W-:Y:S01]  /*a580*/  MOV R50, R6 ;  /* 0x0000000600327202 */ /* 0x000fe20000000f00 */
[----:B------:R-:W-:Y:S02]  /*a590*/  IMAD.U32 R6, RZ, RZ, UR6 ;  /* 0x00000006ff067e24 */ /* 0x000fe4000f8e00ff */
[----:B------:R-:W-:Y:S01]  /*a5a0*/  IMAD.U32 R7, RZ, RZ, UR7 ;  /* 0x00000007ff077e24 */ /* 0x000fe2000f8e00ff */
[----:B------:R-:W-:Y:S01]  /*a5b0*/  ULDC.64 UR6, c[0x0][0xc08] ;  /* 0x0003020000067ab9 */ /* 0x000fe20000000a00 */
[----:B--2---:R-:W-:Y:S01]  /*a5c0*/  LOP3.LUT R20, R9, 0x2, RZ, 0x3c, !PT ;  /* 0x0000000209147812 */ /* 0x004fe200078e3cff */
[----:B------:R-:W-:Y:S04]  /*a5d0*/  SHFL.IDX PT, R13, R8, R9, 0x1c1f ;  /* 0x001c1f09080d7589 */ /* 0x000fe800000e0000 */
[----:B------:R-:W0:Y:S04]  /*a5e0*/  SHFL.IDX PT, R24, R35, R20, 0x1c1f ;  /* 0x001c1f1423187589 */ /* 0x000e2800000e0000 */
[----:B------:R-:W-:Y:S04]  /*a5f0*/  SHFL.IDX PT, R36, R36, R9, 0x1c1f ;  /* 0x001c1f0924247589 */ /* 0x000fe800000e0000 */
[----:B------:R-:W1:Y:S04]  /*a600*/  SHFL.IDX PT, R37, R37, R20, 0x1c1f ;  /* 0x001c1f1425257589 */ /* 0x000e6800000e0000 */
[----:B------:R-:W-:Y:S04]  /*a610*/  SHFL.IDX PT, R15, R32, R9, 0x1c1f ;  /* 0x001c1f09200f7589 */ /* 0x000fe800000e0000 */
[----:B------:R-:W-:Y:S04]  /*a620*/  SHFL.IDX PT, R28, R31, R20, 0x1c1f ;  /* 0x001c1f141f1c7589 */ /* 0x000fe800000e0000 */
[----:B------:R-:W-:Y:S04]  /*a630*/  SHFL.IDX PT, R34, R34, R9, 0x1c1f ;  /* 0x001c1f0922227589 */ /* 0x000fe800000e0000 */
[----:B------:R-:W2:Y:S01]  /*a640*/  SHFL.IDX PT, R33, R33, R20, 0x1c1f ;  /* 0x001c1f1421217589 */ /* 0x000ea200000e0000 */
[----:B0-----:R-:W-:-:S03]  /*a650*/  SEL R11, R24, R13, P0 ;  /* 0x0000000d180b7207 */ /* 0x001fc60000000000 */
[----:B------:R-:W-:Y:S04]  /*a660*/  SHFL.IDX PT, R42, R42, R9, 0x1c1f ;  /* 0x001c1f092a2a7589 */ /* 0x000fe800000e0000 */
[----:B------:R-:W0:Y:S01]  /*a670*/  SHFL.IDX PT, R27, R27, R20, 0x1c1f ;  /* 0x001c1f141b1b7589 */ /* 0x000e2200000e0000 */
[----:B-1----:R-:W-:Y:S02]  /*a680*/  SEL R8, R36, R37, P0 ;  /* 0x0000002524087207 */ /* 0x002fe40000000000 */
[----:B------:R-:W-:Y:S01]  /*a690*/  SEL R10, R37, R36, P0 ;  /* 0x00000024250a7207 */ /* 0x000fe20000000000 */
[----:B------:R-:W-:Y:S04]  /*a6a0*/  SHFL.IDX PT, R30, R30, R9, 0x1c1f ;  /* 0x001c1f091e1e7589 */ /* 0x000fe800000e0000 */
[----:B------:R-:W1:Y:S04]  /*a6b0*/  SHFL.IDX PT, R29, R29, R20, 0x1c1f ;  /* 0x001c1f141d1d7589 */ /* 0x000e6800000e0000 */
[----:B------:R1:W-:Y:S04]  /*a6c0*/  SHFL.IDX PT, R21, R26, R9, 0x1c1f ;  /* 0x001c1f091a157589 */ /* 0x0003e800000e0000 */
[----:B------:R-:W-:Y:S01]  /*a6d0*/  SHFL.IDX PT, R44, R44, R9, 0x1c1f ;  /* 0x001c1f092c2c7589 */ /* 0x000fe200000e0000 */
[----:B--2---:R-:W-:-:S02]  /*a6e0*/  SEL R12, R34, R33, P0 ;  /* 0x00000021220c7207 */ /* 0x004fc40000000000 */
[----:B------:R-:W-:Y:S01]  /*a6f0*/  SEL R14, R33, R34, P0 ;  /* 0x00000022210e7207 */ /* 0x000fe20000000000 */
[----:B------:R-:W-:Y:S04]  /*a700*/  SHFL.IDX PT, R32, R39, R20, 0x1c1f ;  /* 0x001c1f1427207589 */ /* 0x000fe800000e0000 */
[----:B------:R-:W2:Y:S01]  /*a710*/  SHFL.IDX PT, R47, R47, R20, 0x1c1f ;  /* 0x001c1f142f2f7589 */ /* 0x000ea200000e0000 */
[----:B0-----:R-:W-:Y:S02]  /*a720*/  SEL R25, R42, R27, P0 ;  /* 0x0000001b2a197207 */ /* 0x001fe40000000000 */
[----:B------:R-:W-:Y:S01]  /*a730*/  SEL R27, R27, R42, P0 ;  /* 0x0000002a1b1b7207 */ /* 0x000fe20000000000 */
[----:B------:R-:W-:Y:S04]  /*a740*/  SHFL.IDX PT, R38, R38, R9, 0x1c1f ;  /* 0x001c1f0926267589 */ /* 0x000fe800000e0000 */
[----:B------:R-:W-:Y:S01]  /*a750*/  SHFL.IDX PT, R46, R46, R9, 0x1c1f ;  /* 0x001c1f092e2e7589 */ /* 0x000fe200000e0000 */
[----:B-1----:R-:W-:-:S03]  /*a760*/  SEL R26, R29, R30, P0 ;  /* 0x0000001e1d1a7207 */ /* 0x002fc60000000000 */
[----:B------:R-:W0:Y:S04]  /*a770*/  SHFL.IDX PT, R41, R41, R20, 0x1c1f ;  /* 0x001c1f1429297589 */ /* 0x000e2800000e0000 */
[----:B------:R-:W1:Y:S04]  /*a780*/  SHFL.IDX PT, R127, R127, R20, 0x1c1f ;  /* 0x001c1f147f7f7589 */ /* 0x000e6800000e0000 */
[----:B------:R-:W-:Y:S04]  /*a790*/  SHFL.IDX PT, R40, R40, R9, 0x1c1f ;  /* 0x001c1f0928287589 */ /* 0x000fe800000e0000 */
[----:B------:R3:W-:Y:S01]  /*a7a0*/  SHFL.IDX PT, R48, R48, R9, 0x1c1f ;  /* 0x001c1f0930307589 */ /* 0x0007e200000e0000 */
[----:B--2---:R-:W-:-:S03]  /*a7b0*/  SEL R31, R47, R44, P0 ;  /* 0x0000002c2f1f7207 */ /* 0x004fc60000000000 */
[----:B------:R-:W2:Y:S04]  /*a7c0*/  SHFL.IDX PT, R45, R45, R20, 0x1c1f ;  /* 0x001c1f142d2d7589 */ /* 0x000ea800000e0000 */
[----:B------:R-:W4:Y:S01]  /*a7d0*/  SHFL.IDX PT, R49, R49, R20, 0x1c1f ;  /* 0x001c1f1431317589 */ /* 0x000f2200000e0000 */
[----:B---3--:R-:W-:Y:S01]  /*a7e0*/  SEL R9, R13, R24, P0 ;  /* 0x000000180d097207 */ /* 0x008fe20000000000 */
[----:B------:R-:W-:Y:S01]  /*a7f0*/  BAR.SYNC.DEFER_BLOCKING 0x1, 0x180 ;  /* 0x0046000000007b1d */ /* 0x000fe20000010000 */
[----:B------:R-:W-:Y:S02]  /*a800*/  SEL R13, R15, R28, P0 ;  /* 0x0000001c0f0d7207 */ /* 0x000fe40000000000 */
[----:B------:R-:W-:Y:S02]  /*a810*/  SEL R15, R28, R15, P0 ;  /* 0x0000000f1c0f7207 */ /* 0x000fe40000000000 */
[----:B------:R-:W-:-:S02]  /*a820*/  SEL R24, R30, R29, P0 ;  /* 0x0000001d1e187207 */ /* 0x000fc40000000000 */
[----:B------:R-:W-:Y:S02]  /*a830*/  SEL R28, R21, R32, P0 ;  /* 0x00000020151c7207 */ /* 0x000fe40000000000 */
[----:B------:R-:W-:Y:S02]  /*a840*/  SEL R30, R32, R21, P0 ;  /* 0x00000015201e7207 */ /* 0x000fe40000000000 */
[----:B------:R-:W-:Y:S02]  /*a850*/  SEL R29, R44, R47, P0 ;  /* 0x0000002f2c1d7207 */ /* 0x000fe40000000000 */
[----:B0-----:R-:W-:Y:S02]  /*a860*/  SEL R32, R38, R41, P0 ;  /* 0x0000002926207207 */ /* 0x001fe40000000000 */
[----:B------:R-:W-:Y:S02]  /*a870*/  SEL R34, R41, R38, P0 ;  /* 0x0000002629227207 */ /* 0x000fe40000000000 */
[----:B-1----:R-:W-:Y:S01]  /*a880*/  SEL R33, R46, R127, P0 ;  /* 0x0000007f2e217207 */ /* 0x002fe20000000000 */
[----:B------:R-:W-:Y:S01]  /*a890*/  UISETP.NE.U32.AND UP1, UPT, UR6, URZ, UPT ;  /* 0x0000003f0600728c */ /* 0x000fe2000bf25070 */
[----:B------:R-:W-:Y:S01]  /*a8a0*/  SEL R35, R127, R46, P0 ;  /* 0x0000002e7f237207 */ /* 0x000fe20000000000 */
[----:B------:R-:W-:Y:S01]  /*a8b0*/  UMOV UR4, URZ ;  /* 0x0000003f00047c82 */ /* 0x000fe20008000000 */
[----:B--2---:R-:W-:Y:S01]  /*a8c0*/  SEL R36, R40, R45, P0 ;  /* 0x0000002d28247207 */ /* 0x004fe20000000000 */
[----:B------:R-:W-:Y:S01]  /*a8d0*/  ULDC UR8, c[0x0][0xa88] ;  /* 0x0002a20000087ab9 */ /* 0x000fe20000000800 */
[----:B------:R-:W-:Y:S01]  /*a8e0*/  SEL R38, R45, R40, P0 ;  /* 0x000000282d267207 */ /* 0x000fe20000000000 */
[----:B------:R0:W-:Y:S01]  /*a8f0*/  STSM.16.M88.4 [R55], R8 ;  /* 0x0000000837007844 */ /* 0x0001e20000000200 */
[----:B----4-:R-:W-:Y:S01]  /*a900*/  SEL R37, R48, R49, P0 ;  /* 0x0000003130257207 */ /* 0x010fe20000000000 */
[----:B------:R-:W1:Y:S01]  /*a910*/  LDC R41, c[0x0][0xbe8] ;  /* 0x0002fa00ff297b82 */ /* 0x000e620000000800 */
[----:B------:R-:W-:Y:S01]  /*a920*/  SEL R39, R49, R48, P0 ;  /* 0x0000003031277207 */ /* 0x000fe20000000000 */
        /* <DEDUP_REMOVED lines=8> */
[----:B-1----:R-:W-:Y:S01]  /*a9b0*/  ISETP.NE.AND P1, PT, R41, 0x1, PT ;  /* 0x000000012900780c */ /* 0x002fe20003f25270 */
[----:B--2---:R-:W-:-:S04]  /*a9c0*/  VIADD R12, R17, UR43 ;  /* 0x0000002b110c7c36 */ /* 0x004fc80008000000 */
[----:B------:R-:W-:-:S05]  /*a9d0*/  PLOP3.LUT P0, PT, PT, PT, UP1, 0x80, 0x0 ;  /* 0x000000000000781c */ /* 0x000fca0003f0f018 */
[----:B------:R-:W-:-:S03]  /*a9e0*/  @UP1 ULEA UR6, UP2, UR39, UR6, 0x2 ;  /* 0x0000000627061291 */ /* 0x000fc6000f84103f */
[----:B------:R-:W0:Y:S01]  /*a9f0*/  @P1 LDC R9, c[0x0][0xbec] ;  /* 0x0002fb00ff091b82 */ /* 0x000e220000000800 */
[----:B------:R-:W-:Y:S02]  /*aa00*/  @UP1 ULEA.HI.X UR7, UR39, UR7, UR41, 0x2, UP2 ;  /* 0x0000000727071291 */ /* 0x000fe400090f1429 */
[----:B------:R-:W-:-:S04]  /*aa10*/  IMAD.U32 R14, RZ, RZ, UR6 ;  /* 0x00000006ff0e7e24 */ /* 0x000fc8000f8e00ff */
        /* <DEDUP_REMOVED lines=10> */
.L_x_10248:
[----:B------:R-:W-:Y:S01]  /*aac0*/  USHF.R.S32.HI UR14, URZ, 0x1f, UR42 ;  /* 0x0000001f3f0e7899 */ /* 0x000fe2000801142a */
[----:B------:R-:W-:Y:S01]  /*aad0*/  @P1 IMAD.HI.U32 R7, R12, R9, RZ ;  /* 0x000000090c071227 */ /* 0x000fe200078e00ff */
[----:B------:R-:W-:Y:S01]  /*aae0*/  ULDC.64 UR12, c[0x0][0xb90] ;  /* 0x0002e400000c7ab9 */ /* 0x000fe20000000a00 */
[----:B------:R-:W-:Y:S01]  /*aaf0*/  USHF.R.S32.HI UR9, URZ, 0x1f, UR4 ;  /* 0x0000001f3f097899 */ /* 0x000fe20008011404 */
[----:B------:R-:W0:Y:S01]  /*ab00*/  @P1 LDC R47, c[0x0][0xbec] ;  /* 0x0002fb00ff2f1b82 */ /* 0x000e220000000800 */
[----:B------:R-:W-:Y:S01]  /*ab10*/  UIMAD UR10, UR14, UR12, URZ ;  /* 0x0000000c0e0a72a4 */ /* 0x000fe2000f8e023f */
[----:B------:R-:W-:Y:S01]  /*ab20*/  IMAD.MOV.U32 R6, RZ, RZ, R12 ;  /* 0x000000ffff067224 */ /* 0x000fe200078e000c */
[----:B------:R-:W-:Y:S01]  /*ab30*/  UMOV UR8, UR4 ;  /* 0x0000000400087c82 */ /* 0x000fe20008000000 */
[----:B------:R-:W-:Y:S01]  /*ab40*/  @P1 SHF.R.U32.HI R6, RZ, R10, R7 ;  /* 0x0000000aff061219 */ /* 0x000fe20000011607 */
[----:B------:R-:W-:Y:S01]  /*ab50*/  USEL UR41, UR41, URZ, !UP0 ;  /* 0x0000003f29297287 */ /* 0x000fe2000c000000 */
[----:B------:R-:W-:Y:S01]  /*ab60*/  IMAD R7, R152, 0x20, R18 ;  /* 0x0000002098077824 */ /* 0x000fe200078e0212 */
[----:B------:R-:W-:Y:S01]  /*ab70*/  UIMAD.WIDE.U32 UR6, UR42, UR12, UR8 ;  /* 0x0000000c2a0672a5 */ /* 0x000fe2000f8e0008 */
[----:B---3--:R-:W-:Y:S01]  /*ab80*/  VIADD R14, R155, UR43 ;  /* 0x0000002b9b0e7c36 */ /* 0x008fe20008000000 */
[----:B------:R-:W-:Y:S01]  /*ab90*/  UIMAD UR10, UR42, UR13, UR10 ;  /* 0x0000000d2a0a72a4 */ /* 0x000fe2000f8e020a */
[----:B------:R-:W-:Y:S01]  /*aba0*/  IMAD.MOV R10, RZ, RZ, -R6 ;  /* 0x000000ffff0a7224 */ /* 0x000fe200078e0a06 */
[----:B------:R-:W-:Y:S01]  /*abb0*/  USEL UR39, UR39, URZ, !UP0 ;  /* 0x0000003f27277287 */ /* 0x000fe2000c000000 */
[----:B------:R-:W-:Y:S01]  /*abc0*/  IMAD.WIDE R4, R7, 0x2, R4 ;  /* 0x0000000207047825 */ /* 0x000fe200078e0204 */
[----:B------:R-:W-:Y:S01]  /*abd0*/  ULDC.64 UR12, c[0x0][0xb98] ;  /* 0x0002e600000c7ab9 */ /* 0x000fe20000000a00 */
[----:B------:R-:W-:-:S02]  /*abe0*/  UIADD3 UR7, UR7, UR10, URZ ;  /* 0x0000000a07077290 */ /* 0x000fc4000fffe03f */
[----:B------:R-:W-:Y:S01]  /*abf0*/  UIMAD UR8, UR41, UR12, URZ ;  /* 0x0000000c290872a4 */ /* 0x000fe2000f8e023f */
[----:B------:R-:W-:Y:S01]  /*ac00*/  IMAD R9, R41, R10, R12 ;  /* 0x0000000a29097224 */ /* 0x000fe200078e020c */
[----:B------:R-:W-:Y:S01]  /*ac10*/  UIMAD.WIDE.U32 UR6, UR39, UR12, UR6 ;  /* 0x0000000c270672a5 */ /* 0x000fe2000f8e0006 */
[----:B------:R-:W-:Y:S01]  /*ac20*/  SHF.R.S32.HI R10, RZ, 0x1f, R6 ;  /* 0x0000001fff0a7819 */ /* 0x000fe20000011406 */
[----:B------:R-:W-:Y:S01]  /*ac30*/  UIMAD UR8, UR39, UR13, UR8 ;  /* 0x0000000d270872a4 */ /* 0x000fe2000f8e0208 */
[----:B------:R-:W-:Y:S01]  /*ac40*/  IADD3 R21, P2, R4, 0x1800, RZ ;  /* 0x0000180004157810 */ /* 0x000fe20007f5e0ff */
[----:B------:R-:W-:Y:S01]  /*ac50*/  ULDC.64 UR10, c[0x0][0xb88] ;  /* 0x0002e200000a7ab9 */ /* 0x000fe20000000a00 */
[----:B------:R-:W-:Y:S01]  /*ac60*/  SHF.R.S32.HI R7, RZ, 0x1f, R9 ;  /* 0x0000001fff077819 */ /* 0x000fe20000011409 */
[----:B-----5:R-:W-:Y:S01]  /*ac70*/  IMAD R45, R8, R41, RZ ;  /* 0x00000029082d7224 */ /* 0x020fe200078e02ff */
[----:B------:R-:W-:Y:S01]  /*ac80*/  IADD3 R6, P0, R6, UR6, RZ ;  /* 0x0000000606067c10 */ /* 0x000fe2000ff1e0ff */
[----:B------:R-:W-:Y:S01]  /*ac90*/  IMAD.U32 R11, RZ, RZ, UR8 ;  /* 0x00000008ff0b7e24 */ /* 0x000fe2000f8e00ff */
[----:B------:R-:W-:Y:S01]  /*aca0*/  LOP3.LUT R20, R21, 0x180, RZ, 0xc0, !PT ;  /* 0x0000018015147812 */ /* 0x000fe200078ec0ff */
[----:B------:R-:W-:Y:S01]  /*acb0*/  IMAD R12, R7, UR10, RZ ;  /* 0x0000000a070c7c24 */ /* 0x000fe2000f8e02ff */
[----:B------:R-:W-:-:S02]  /*acc0*/  IADD3 R29, P6, R4, 0x3000, RZ ;  /* 0x00003000041d7810 */ /* 0x000fc40007fde0ff */
[----:B------:R-:W-:Y:S01]  /*acd0*/  IADD3.X R7, R10, UR7, R11, P0, !PT ;  /* 0x000000070a077c10 */ /* 0x000fe200087fe40b */
[C---:B------:R-:W-:Y:S01]  /*ace0*/  IMAD R11, R9.reuse, UR11, R12 ;  /* 0x0000000b090b7c24 */ /* 0x040fe2000f8e020c */
[----:B------:R-:W-:Y:S01]  /*acf0*/  ULDC.64 UR6, c[0x0][0xb50] ;  /* 0x0002d40000067ab9 */ /* 0x000fe20000000a00 */
[----:B------:R-:W-:Y:S01]  /*ad00*/  SHF.R.U64 R20, R20, 0x3, RZ ;  /* 0x0000000314147819 */ /* 0x000fe200000012ff */
[----:B------:R-:W-:Y:S01]  /*ad10*/  IMAD.WIDE.U32 R6, R9, UR10, R6 ;  /* 0x0000000a09067c25 */ /* 0x000fe2000f8e0006 */
[----:B------:R-:W-:Y:S02]  /*ad20*/  ULDC.64 UR10, c[0x0][0xaa0] ;  /* 0x0002a800000a7ab9 */ /* 0x000fe40000000a00 */
[----:B------:R-:W-:Y:S01]  /*ad30*/  LOP3.LUT R20, R20, R21, RZ, 0x3c, !PT ;  /* 0x0000001514147212 */ /* 0x000fe200078e3cff */
[----:B------:R-:W-:Y:S01]  /*ad40*/  IMAD.IADD R7, R7, 0x1, R11 ;  /* 0x0000000107077824 */ /* 0x000fe200078e020b */
[----:B------:R-:W-:Y:S01]  /*ad50*/  LEA R10, P0, R6, UR6, 0x2 ;  /* 0x00000006060a7c11 */ /* 0x000fe2000f8010ff */
[----:B------:R-:W-:Y:S01]  /*ad60*/  IMAD.X R21, RZ, RZ, R5, P2 ;  /* 0x000000ffff157224 */ /* 0x000fe200010e0605 */
[----:B------:R-:W-:-:S02]  /*ad70*/  IADD3 R13, P5, R4, 0x4800, RZ ;  /* 0x00004800040d7810 */ /* 0x000fc40007fbe0ff */
[----:B------:R-:W-:Y:S01]  /*ad80*/  LEA.HI.X R11, R6, UR7, R7, 0x2, P0 ;  /* 0x00000007060b7c11 */ /* 0x000fe200080f1407 */
[----:B------:R-:W-:Y:S01]  /*ad90*/  SHFL.IDX PT, R36, R10, RZ, 0x1c1f ;  /* 0x001c1fff0a247589 */ /* 0x000fe200000e0000 */
[----:B------:R-:W-:Y:S01]  /*ada0*/  LOP3.LUT P0, RZ, R153, 0x3, RZ, 0xc0, !PT ;  /* 0x0000000399ff7812 */ /* 0x000fe2000780c0ff */
[----:B------:R-:W-:Y:S01]  /*adb0*/  VIADD R6, R14, 0x8 ;  /* 0x000000080e067836 */ /* 0x000fe20000000000 */
[----:B------:R-:W-:Y:S01]  /*adc0*/  IADD3 R33, P4, R4, 0x6000, RZ ;  /* 0x0000600004217810 */ /* 0x000fe20007f9e0ff */
[----:B------:R-:W1:Y:S01]  /*add0*/  SHFL.IDX PT, R37, R11, RZ, 0x1c1f ;  /* 0x001c1fff0b257589 */ /* 0x000e6200000e0000 */
[-C--:B------:R-:W-:Y:S02]  /*ade0*/  ISETP.GE.OR P2, PT, R14, R45.reuse, P0 ;  /* 0x0000002d0e00720c */ /* 0x080fe40000746670 */
[----:B------:R-:W-:Y:S01]  /*adf0*/  ISETP.GE.OR P0, PT, R6, R45, P0 ;  /* 0x0000002d0600720c */ /* 0x000fe20000706670 */
[----:B------:R-:W-:Y:S01]  /*ae00*/  SHFL.IDX PT, R38, R10, 0x1, 0x1c1f ;  /* 0x003c1f000a267f89 */ /* 0x000fe200000e0000 */
[----:B------:R-:W-:Y:S01]  /*ae10*/  UIMAD UR8, UR9, UR10, URZ ;  /* 0x0000000a090872a4 */ /* 0x000fe2000f8e023f */
[----:B------:R-:W-:-:S02]  /*ae20*/  LOP3.LUT R9, R4, 0x180, RZ, 0xc0, !PT ;  /* 0x0000018004097812 */ /* 0x000fc400078ec0ff */
[----:B------:R-:W2:Y:S01]  /*ae30*/  SHFL.IDX PT, R39, R11, 0x1, 0x1c1f ;  /* 0x003c1f000b277f89 */ /* 0x000ea200000e0000 */
[----:B------:R-:W-:Y:S01]  /*ae40*/  UIMAD.WIDE.U32 UR6, UR4, UR10, URZ ;  /* 0x0000000a040672a5 */ /* 0x000fe2000f8e003f */
[----:B------:R-:W-:Y:S02]  /*ae50*/  IADD3 R7, P3, R4, 0x7800, RZ ;  /* 0x0000780004077810 */ /* 0x000fe40007f7e0ff */
[----:B------:R-:W-:Y:S02]  /*ae60*/  LOP3.LUT R28, R29, 0x180, RZ, 0xc0, !PT ;  /* 0x000001801d1c7812 */ /* 0x000fe400078ec0ff */
[----:B------:R-:W-:Y:S02]  /*ae70*/  LOP3.LUT R12, R13, 0x180, RZ, 0xc0, !PT ;  /* 0x000001800d0c7812 */ /* 0x000fe400078ec0ff */
[----:B------:R-:W-:Y:S01]  /*ae80*/  LOP3.LUT R32, R33, 0x180, RZ, 0xc0, !PT ;  /* 0x0000018021207812 */ /* 0x000fe200078ec0ff */
[----:B-1----:R1:W-:Y:S01]  /*ae90*/  @!P2 ST.E desc[UR50][R36.64], R0 ;  /* 0x000000002400a985 */ /* 0x0023e2000c101932 */
[----:B------:R-:W-:Y:S01]  /*aea0*/  UIMAD UR8, UR4, UR11, UR8 ;  /* 0x0000000b040872a4 */ /* 0x000fe2000f8e0208 */
[----:B------:R-:W-:Y:S01]  /*aeb0*/  SHF.R.U64 R9, R9, 0x3, RZ ;  /* 0x0000000309097819 */ /* 0x000fe200000012ff */
[----:B------:R-:W-:Y:S01]  /*aec0*/  IMAD.X R25, RZ, RZ, R5, P3 ;  /* 0x000000ffff197224 */ /* 0x000fe200018e0605 */
[----:B------:R-:W-:Y:S01]  /*aed0*/  ULDC.64 UR10, c[0x0][0xae8] ;  /* 0x0002ba00000a7ab9 */ /* 0x000fe20000000a00 */
[----:B------:R-:W-:-:S02]  /*aee0*/  LOP3.LUT R6, R7, 0x180, RZ, 0xc0, !PT ;  /* 0x0000018007067812 */ /* 0x000fc400078ec0ff */
[----:B------:R-:W-:Y:S01]  /*aef0*/  SHF.R.U64 R28, R28, 0x3, RZ ;  /* 0x000000031c1c7819 */ /* 0x000fe200000012ff */
[----:B--2---:R2:W-:Y:S01]  /*af00*/  @!P0 ST.E desc[UR50][R38.64], R2 ;  /* 0x0000000226008985 */ /* 0x0045e2000c101932 */
[----:B------:R-:W-:Y:S02]  /*af10*/  SHF.R.U64 R12, R12, 0x3, RZ ;  /* 0x000000030c0c7819 */ /* 0x000fe400000012ff */
[----:B------:R-:W-:Y:S01]  /*af20*/  SHF.R.U64 R32, R32, 0x3, RZ ;  /* 0x0000000320207819 */ /* 0x000fe200000012ff */
[----:B-1----:R-:W-:Y:S01]  /*af30*/  IMAD R0, R23, 0x60, R152 ;  /* 0x0000006017007824 */ /* 0x002fe200078e0298 */
[----:B------:R-:W-:Y:S01]  /*af40*/  UIADD3 UR7, UR7, UR8, URZ ;  /* 0x0000000807077290 */ /* 0x000fe2000fffe03f */
[----:B------:R-:W-:Y:S01]  /*af50*/  LOP3.LUT R8, R9, R4, RZ, 0x3c, !PT ;  /* 0x0000000409087212 */ /* 0x000fe200078e3cff */
[----:B------:R-:W-:Y:S01]  /*af60*/  UIMAD UR4, UR14, UR10, URZ ;  /* 0x0000000a0e0472a4 */ /* 0x000fe2000f8e023f */
[----:B------:R-:W-:Y:S01]  /*af70*/  LOP3.LUT R28, R28, R29, RZ, 0x3c, !PT ;  /* 0x0000001d1c1c7212 */ /* 0x000fe200078e3cff */
[----:B--2---:R-:W1:Y:S01]  /*af80*/  @P1 LDC R39, c[0x0][0xbf0] ;  /* 0x0002fc00ff271b82 */ /* 0x004e620000000800 */
[----:B------:R-:W-:Y:S01]  /*af90*/  VIADD R36, R0, UR43 ;  /* 0x0000002b00247c36 */ /* 0x000fe20008000000 */
[----:B------:R-:W-:Y:S01]  /*afa0*/  UIMAD UR4, UR42, UR11, UR4 ;  /* 0x0000000b2a0472a4 */ /* 0x000fe2000f8e0204 */
[----:B------:R-:W-:Y:S01]  /*afb0*/  SHF.R.U64 R4, R6, 0x3, RZ ;  /* 0x0000000306047819 */ /* 0x000fe200000012ff */
[----:B------:R-:W-:Y:S01]  /*afc0*/  UIMAD.WIDE.U32 UR6, UR42, UR10, UR6 ;  /* 0x0000000a2a0672a5 */ /* 0x000fe2000f8e0006 */
[----:B0-----:R-:W-:Y:S01]  /*afd0*/  @P1 IMAD.HI.U32 R0, R36, R47, RZ ;  /* 0x0000002f24001227 */ /* 0x001fe200078e00ff */
[----:B------:R-:W-:Y:S01]  /*afe0*/  ULDC.64 UR8, c[0x0][0xaf0] ;  /* 0x0002bc0000087ab9 */ /* 0x000fe20000000a00 */
[----:B------:R-:W-:Y:S01]  /*aff0*/  LOP3.LUT R12, R12, R13, RZ, 0x3c, !PT ;  /* 0x0000000d0c0c7212 */ /* 0x000fe200078e3cff */
[----:B------:R-:W-:Y:S01]  /*b000*/  UIADD3 UR7, UR7, UR4, URZ ;  /* 0x0000000407077290 */ /* 0x000fe2000fffe03f */
[----:B------:R-:W-:Y:S01]  /*b010*/  IMAD.MOV.U32 R37, RZ, RZ, R36 ;  /* 0x000000ffff257224 */ /* 0x000fe200078e0024 */
[----:B------:R-:W-:Y:S01]  /*b020*/  UIMAD UR4, UR41, UR8, URZ ;  /* 0x00000008290472a4 */ /* 0x000fe2000f8e023f */
[----:B------:R-:W-:Y:S01]  /*b030*/  LOP3.LUT R32, R32, R33, RZ, 0x3c, !PT ;  /* 0x0000002120207212 */ /* 0x000fe200078e3cff */
[----:B------:R-:W-:Y:S01]  /*b040*/  UIMAD.WIDE.U32 UR6, UR39, UR8, UR6 ;  /* 0x00000008270672a5 */ /* 0x000fe2000f8e0006 */
[--C-:B------:R-:W-:Y:S01]  /*b050*/  IMAD.X R29, RZ, RZ, R5.reuse, P6 ;  /* 0x000000ffff1d7224 */ /* 0x100fe200030e0605 */
[----:B------:R-:W-:Y:S01]  /*b060*/  UIMAD UR4, UR39, UR9, UR4 ;  /* 0x00000009270472a4 */ /* 0x000fe2000f8e0204 */
[--C-:B------:R-:W-:Y:S01]  /*b070*/  IMAD.X R13, RZ, RZ, R5.reuse, P5 ;  /* 0x000000ffff0d7224 */ /* 0x100fe200028e0605 */
[----:B------:R-:W-:Y:S01]  /*b080*/  LOP3.LUT R24, R4, R7, RZ, 0x3c, !PT ;  /* 0x0000000704187212 */ /* 0x000fe200078e3cff */
[----:B------:R-:W-:Y:S01]  /*b090*/  ULDC.64 UR8, c[0x0][0xae0] ;  /* 0x0002b80000087ab9 */ /* 0x000fe20000000a00 */
[--C-:B------:R-:W-:Y:S01]  /*b0a0*/  IMAD.MOV.U32 R9, RZ, RZ, R5.reuse ;  /* 0x000000ffff097224 */ /* 0x100fe200078e0005 */
[----:B-1----:R-:W-:Y:S01]  /*b0b0*/  @P1 SHF.R.U32.HI R37, RZ, R39, R0 ;  /* 0x00000027ff251219 */ /* 0x002fe20000011600 */
[----:B------:R-:W-:Y:S01]  /*b0c0*/  UIADD3 UR4, UR7, UR4, URZ ;  /* 0x0000000407047290 */ /* 0x000fe2000fffe03f */
[----:B------:R-:W-:-:S03]  /*b0d0*/  IMAD.X R33, RZ, RZ, R5, P4 ;  /* 0x000000ffff217224 */ /* 0x000fc600020e0605 */
[----:B------:R-:W5:Y:S01]  /*b0e0*/  LD.E.128 R8, desc[UR50][R8.64] ;  /* 0x0000003208087980 */ /* 0x000f62000c101d00 */
[--C-:B------:R-:W-:Y:S01]  /*b0f0*/  SHF.R.S32.HI R0, RZ, 0x1f, R37.reuse ;  /* 0x0000001fff007819 */ /* 0x100fe20000011425 */
[----:B------:R-:W-:Y:S02]  /*b100*/  IMAD.MOV R2, RZ, RZ, -R37 ;  /* 0x000000ffff027224 */ /* 0x000fe400078e0a25 */
[----:B------:R0:W5:Y:S02]  /*b110*/  LD.E.128 R4, desc[UR50][R20.64] ;  /* 0x0000003214047980 */ /* 0x000164000c101d00 */
[----:B------:R-:W-:Y:S02]  /*b120*/  IMAD R0, R0, UR8, RZ ;  /* 0x0000000800007c24 */ /* 0x000fe4000f8e02ff */
[----:B------:R-:W-:Y:S01]  /*b130*/  IMAD R39, R41, R2, R36 ;  /* 0x0000000229277224 */ /* 0x000fe200078e0224 */
[----:B------:R-:W5:Y:S01]  /*b140*/  LD.E.128 R28, desc[UR50][R28.64] ;  /* 0x000000321c1c7980 */ /* 0x000f62000c101d00 */
[----:B------:R-:W-:-:S03]  /*b150*/  IMAD R41, R37, UR9, R0 ;  /* 0x0000000925297c24 */ /* 0x000fc6000f8e0200 */
[----:B------:R-:W-:Y:S01]  /*b160*/  SHF.R.S32.HI R0, RZ, 0x1f, R39 ;  /* 0x0000001fff007819 */ /* 0x000fe20000011427 */
[----:B0-----:R-:W-:Y:S01]  /*b170*/  IMAD.U32 R21, RZ, RZ, UR7 ;  /* 0x00000007ff157e24 */ /* 0x001fe2000f8e00ff */
[----:B------:R-:W5:Y:S01]  /*b180*/  LD.E.128 R12, desc[UR50][R12.64] ;  /* 0x000000320c0c7980 */ /* 0x000f62000c101d00 */
[----:B------:R-:W-:Y:S01]  /*b190*/  IMAD.U32 R20, RZ, RZ, UR6 ;  /* 0x00000006ff147e24 */ /* 0x000fe2000f8e00ff */
[----:B------:R-:W-:Y:S01]  /*b1a0*/  ULDC.64 UR6, c[0x0][0xad8] ;  /* 0x0002b60000067ab9 */ /* 0x000fe20000000a00 */
[----:B------:R-:W-:Y:S01]  /*b1b0*/  IMAD.U32 R21, RZ, RZ, UR4 ;  /* 0x00000004ff157e24 */ /* 0x000fe2000f8e00ff */
[----:B------:R-:W5:Y:S01]  /*b1c0*/  LD.E.128 R32, desc[UR50][R32.64] ;  /* 0x0000003220207980 */ /* 0x000f62000c101d00 */
[----:B------:R-:W-:-:S03]  /*b1d0*/  IMAD R0, R0, UR6, RZ ;  /* 0x0000000600007c24 */ /* 0x000fc6000f8e02ff */
[----:B------:R-:W5:Y:S01]  /*b1e0*/  LD.E.128 R24, desc[UR50][R24.64] ;  /* 0x0000003218187980 */ /* 0x000f62000c101d00 */
[----:B------:R-:W-:Y:S01]  /*b1f0*/  IMAD.WIDE.U32 R20, R37, UR8, R20 ;  /* 0x0000000825147c25 */ /* 0x000fe2000f8e0014 */
[----:B------:R-:W-:Y:S01]  /*b200*/  BSSY B1, `(.L_x_10249) ;  /* 0x0000023000017945 */ /* 0x000fe20003800000 */
[----:B------:R-:W-:Y:S01]  /*b210*/  SHF.R.S32.HI R42, RZ, 0x1f, R19 ;  /* 0x0000001fff2a7819 */ /* 0x000fe20000011413 */
[----:B------:R-:W-:Y:S01]  /*b220*/  @!PT LDS RZ, [RZ] ;  /* 0x00000000fffff984 */ /* 0x000fe20000000800 */
[----:B------:R-:W-:Y:S01]  /*b230*/  @!PT LDS RZ, [RZ] ;  /* 0x00000000fffff984 */ /* 0x000fe20000000800 */
[----:B------:R-:W-:Y:S01]  /*b240*/  @!PT LDS RZ, [RZ] ;  /* 0x00000000fffff984 */ /* 0x000fe20000000800 */
[----:B------:R-:W-:Y:S01]  /*b250*/  @!PT LDS RZ, [RZ] ;  /* 0x00000000fffff984 */ /* 0x000fe20000000800 */
[----:B------:R0:W-:Y:S06]  /*b260*/  MEMBAR.ALL.CTA ;  /* 0x0000000000007992 */ /* 0x0001ec0000008000 */
[----:B0-----:R-:W0:Y:S01]  /*b270*/  FENCE.VIEW.ASYNC.S ;  /* 0x00000000000073c6 */ /* 0x001e220000000000 */
[----:B------:R-:W-:-:S02]  /*b280*/  IMAD.IADD R21, R21, 0x1, R41 ;  /* 0x0000000115157824 */ /* 0x000fc400078e0229 */
        /* <DEDUP_REMOVED lines=10> */
[----:B0-----:R0:W1:Y:S04]  /*b330*/  SHFL.IDX PT, R20, R40, RZ, 0x1c1f ;  /* 0x001c1fff28147589 */ /* 0x00106800000e0000 */
[----:B------:R0:W2:Y:S01]  /*b340*/  SHFL.IDX PT, R21, R41, RZ, 0x1c1f ;  /* 0x001c1fff29157589 */ /* 0x0000a200000e0000 */
[----:B------:R0:W-:Y:S01]  /*b350*/  SYNCS.ARRIVE.TRANS64.RED.A1T0 RZ, [R3+URZ], RZ ;  /* 0x000000ff03ff79a7 */ /* 0x0001e2000810043f */
[----:B------:R-:W-:Y:S05]  /*b360*/  @P0 BRA `(.L_x_10250) ;  /* 0x0000000000300947 */ /* 0x000fea0003800000 */
        /* <DEDUP_REMOVED lines=12> */
.L_x_10250:
[----:B------:R-:W-:Y:S05]  /*b430*/  BSYNC B1 ;  /* 0x0000000000017941 */ /* 0x000fea0003800000 */
.L_x_10249:
        /* <DEDUP_REMOVED lines=19> */
.L_x_10247:
        /* <DEDUP_REMOVED lines=35> */
.L_x_10252:
        /* <DEDUP_REMOVED lines=45> */
.L_x_10254:
[----:B------:R-:W-:Y:S05]  /*ba70*/  BSYNC B1 ;  /* 0x0000000000017941 */ /* 0x000fea0003800000 */
.L_x_10253:
        /* <DEDUP_REMOVED lines=61> */
.L_x_10256:
[----:B------:R-:W-:Y:S05]  /*be50*/  BSYNC B1 ;  /* 0x0000000000017941 */ /* 0x000fea0003800000 */
.L_x_10255:
        /* <DEDUP_REMOVED lines=17> */
.L_x_10251:
[----:B------:R-:W-:Y:S05]  /*bf70*/  BSYNC B0 ;  /* 0x0000000000007941 */ /* 0x000fea0003800000 */
.L_x_10246:
[----:B------:R-:W-:Y:S02]  /*bf80*/  ULDC UR4, c[0x0][0xc3c] ;  /* 0x00030f0000047ab9 */ /* 0x000fe40000000800 */
[----:B------:R-:W-:-:S13]  /*bf90*/  ISETP.GE.AND P0, PT, R43, UR4, PT ;  /* 0x000000042b007c0c */ /* 0x000fda000bf06270 */
[----:B------:R-:W-:Y:S05]  /*bfa0*/  @!P0 BRA `(.L_x_10257) ;  /* 0xffffff4c00808947 */ /* 0x000fea000383ffff */
[----:B------:R-:W-:Y:S05]  /*bfb0*/  EXIT ;  /* 0x000000000000794d */ /* 0x000fea0003800000 */
.L_x_10207:
        /* <DEDUP_REMOVED lines=17> */
[----:B------:R1:W-:Y:S01]  /*c0d0*/  STL [R1], R4 ;  /* 0x0000000401007387 */ /* 0x0003e20000100800 */
[----:B------:R-:W-:Y:S06]  /*c0e0*/  BAR.ARV 0x4, 0x200 ;  /* 0x0108000000007b1d */ /* 0x000fec0000002000 */
[----:B------:R-:W-:Y:S07]  /*c0f0*/  BRA `(.L_x_10259) ;  /* 0x0000000800bc7947 */ /* 0x000fee0003800000 */
.L_x_10258:
        /* <DEDUP_REMOVED lines=41> */
.L_x_10264:
        /* <DEDUP_REMOVED lines=14> */
.L_x_10263:
[----:B------:R-:W-:Y:S05]  /*c470*/  BSYNC B0 ;  /* 0x0000000000007941 */ /* 0x000fea0003800000 */
.L_x_10262:
        /* <DEDUP_REMOVED lines=21> */
.L_x_10260:
        /* <DEDUP_REMOVED lines=25> */
.L_x_10265:
        /* <DEDUP_REMOVED lines=59> */
.L_x_10261:
[----:B------:R0:W-:Y:S01]  /*cb10*/  STL [R1], R6 ;  /* 0x0000000601007387 */ /* 0x0001e20000100800 */
[----:B------:R-:W-:-:S03]  /*cb20*/  UMOV UR36, URZ ;  /* 0x0000003f00247c82 */ /* 0x000fc60008000000 */
[----:B------:R0:W-:Y:S02]  /*cb30*/  STL [R1+0x4], RZ ;  /* 0x000004ff01007387 */ /* 0x0001e40000100800 */
.L_x_10266:
        /* <DEDUP_REMOVED lines=11> */
.L_x_10259:
        /* <DEDUP_REMOVED lines=59> */
.L_x_10340:
        /* <DEDUP_REMOVED lines=8> */
[----:B--2---:R-:W2:Y:S01]  /*d020*/  LDG.E R2, desc[UR50][R2.64] ;  /* 0x0000003202027981 */ /* 0x004ea2000c1e1900 */
        /* <DEDUP_REMOVED lines=26> */
[----:B------:R0:W3:Y:S01]  /*d1d0*/  @P2 LDG.E R6, desc[UR50][R2.64] ;  /* 0x0000003202062981 */ /* 0x0000e2000c1e1900 */
[----:B------:R-:W-:Y:S01]  /*d1e0*/  ISETP.NE.AND.EX P0, PT, RZ, UR5, PT, P0 ;  /* 0x00000005ff007c0c */ /* 0x000fe2000bf05300 */
[----:B------:R-:W-:-:S02]  /*d1f0*/  UIADD3.X UR5, UR47, UR5, URZ, UP0, !UPT ;  /* 0x000000052f057290 */ /* 0x000fc400087fe43f */
[----:B------:R-:W-:Y:S01]  /*d200*/  UIADD3.X UR7, UR47, UR7, URZ, UP1, !UPT ;  /* 0x000000072f077290 */ /* 0x000fe20008ffe43f */
[----:B-1----:R-:W-:Y:S02]  /*d210*/  IMAD.U32 R4, RZ, RZ, UR6 ;  /* 0x00000006ff047e24 */ /* 0x002fe4000f8e00ff */
[----:B0-----:R-:W-:Y:S02]  /*d220*/  IMAD.U32 R2, RZ, RZ, UR4 ;  /* 0x00000004ff027e24 */ /* 0x001fe4000f8e00ff */
[----:B------:R-:W-:Y:S02]  /*d230*/  IMAD.U32 R3, RZ, RZ, UR5 ;  /* 0x00000005ff037e24 */ /* 0x000fe4000f8e00ff */
[----:B------:R-:W-:-:S03]  /*d240*/  IMAD.U32 R5, RZ, RZ, UR7 ;  /* 0x00000007ff057e24 */ /* 0x000fc6000f8e00ff */
[----:B------:R0:W5:Y:S04]  /*d250*/  @P0 LDG.E R7, desc[UR50][R2.64] ;  /* 0x0000003202070981 */ /* 0x000168000c1e1900 */
[----:B--2---:R1:W-:Y:S01]  /*d260*/  STL [R1+0xc], R0 ;  /* 0x00000c0001007387 */ /* 0x0043e20000100800 */
[----:B------:R-:W-:-:S03]  /*d270*/  IMAD.MOV.U32 R8, RZ, RZ, R0 ;  /* 0x000000ffff087224 */ /* 0x000fc600078e0000 */
[----:B-1----:R0:W5:Y:S01]  /*d280*/  @P1 LDG.E R0, desc[UR50][R4.64] ;  /* 0x0000003204001981 */ /* 0x002162000c1e1900 */
[----:B------:R-:W-:Y:S01]  /*d290*/  UMOV UR4, URZ ;  /* 0x0000003f00047c82 */ /* 0x000fe20008000000 */
[----:B---3--:R-:W-:Y:S01]  /*d2a0*/  @P2 R2UR UR4, R6 ;  /* 0x00000000060422ca */ /* 0x008fe200000e0000 */
[----:B0-----:R-:W-:-:S14]  /*d2b0*/  @P3 BRA `(.L_x_10268) ;  /* 0x0000000000143947 */ /* 0x001fdc0003800000 */
[----:B------:R-:W-:Y:S05]  /*d2c0*/  @!P0 BRA `(.L_x_10268) ;  /* 0x0000000000108947 */ /* 0x000fea0003800000 */
[----:B------:R-:W2:Y:S04]  /*d2d0*/  LDG.E R9, desc[UR50][R2.64] ;  /* 0x0000003202097981 */ /* 0x000ea8000c1e1900 */
[----:B------:R-:W2:Y:S02]  /*d2e0*/  LDG.E R6, desc[UR50][R2.64+0x4] ;  /* 0x0000043202067981 */ /* 0x000ea4000c1e1900 */
[----:B--2---:R-:W-:-:S05]  /*d2f0*/  IMAD.IADD R8, R6, 0x1, -R9 ;  /* 0x0000000106087824 */ /* 0x004fca00078e0a09 */
[----:B------:R0:W-:Y:S02]  /*d300*/  STL [R1+0xc], R8 ;  /* 0x00000c0801007387 */ /* 0x0001e40000100800 */
.L_x_10268:
[----:B------:R-:W-:Y:S01]  /*d310*/  ULDC.64 UR6, c[0x0][0x418] ;  /* 0x0001060000067ab9 */ /* 0x000fe20000000a00 */
[----:B------:R-:W-:Y:S01]  /*d320*/  UMOV UR52, URZ ;  /* 0x0000003f00347c82 */ /* 0x000fe20008000000 */
[----:B------:R-:W-:Y:S01]  /*d330*/  UISETP.NE.U32.AND UP0, UPT, UR6, URZ, UPT ;  /* 0x0000003f0600728c */ /* 0x000fe2000bf05070 */
[----:B-----5:R-:W-:Y:S01]  /*d340*/  @P0 R2UR UR52, R7 ;  /* 0x00000000073402ca */ /* 0x020fe200000e0000 */
[----:B------:R-:W-:Y:S01]  /*d350*/  ULDC.64 UR8, c[0x0][0xa20] ;  /* 0x0002880000087ab9 */ /* 0x000fe20000000a00 */
[----:B------:R-:W-:Y:S01]  /*d360*/  UMOV UR39, URZ ;  /* 0x0000003f00277c82 */ /* 0x000fe20008000000 */
[----:B------:R-:W-:Y:S01]  /*d370*/  ISETP.NE.U32.AND P0, PT, RZ, UR8, PT ;  /* 0x00000008ff007c0c */ /* 0x000fe2000bf05070 */
[----:B------:R-:W-:Y:S01]  /*d380*/  UISETP.NE.AND.EX UP0, UPT, UR7, URZ, UPT, UP0 ;  /* 0x0000003f0700728c */ /* 0x000fe2000bf05300 */
[----:B------:R-:W-:Y:S01]  /*d390*/  @P1 R2UR UR39, R0 ;  /* 0x00000000002712ca */ /* 0x000fe200000e0000 */
[----:B------:R-:W-:Y:S01]  /*d3a0*/  ULDC UR5, c[0x0][0x424] ;  /* 0x0001090000057ab9 */ /* 0x000fe20000000800 */
[----:B------:R-:W-:Y:S01]  /*d3b0*/  ISETP.NE.AND.EX P0, PT, RZ, UR9, PT, P0 ;  /* 0x00000009ff007c0c */ /* 0x000fe2000bf05300 */
[----:B------:R-:W-:Y:S01]  /*d3c0*/  USEL UR5, UR5, 0x1, UP0 ;  /* 0x0000000105057887 */ /* 0x000fe20008000000 */
[----:B------:R-:W-:Y:S01]  /*d3d0*/  IMAD.U32 R25, RZ, RZ, UR44 ;  /* 0x0000002cff197e24 */ /* 0x000fe2000f8e00ff */
[----:B------:R-:W-:-:S02]  /*d3e0*/  ULDC UR6, c[0x0][0x2f0] ;  /* 0x0000bc0000067ab9 */ /* 0x000fc40000000800 */
[----:B------:R-:W-:-:S06]  /*d3f0*/  UIMAD UR5, UR5, UR6, URZ ;  /* 0x00000006050572a4 */ /* 0x000fcc000f8e023f */
[----:B------:R-:W-:Y:S01]  /*d400*/  UIADD3 UR39, UR39, UR4, URZ ;  /* 0x0000000427277290 */ /* 0x000fe2000fffe03f */
[----:B------:R-:W-:Y:S01]  /*d410*/  IMAD.U32 R2, RZ, RZ, UR5 ;  /* 0x00000005ff027e24 */ /* 0x000fe2000f8e00ff */
[----:B------:R-:W-:Y:S10]  /*d420*/  @!P0 BRA `(.L_x_10269) ;  /* 0x0000000000188947 */ /* 0x000ff40003800000 */
[----:B------:R-:W-:-:S04]  /*d430*/  UIADD3 UR5, UP0, UR45, UR8, URZ ;  /* 0x000000082d057290 */ /* 0x000fc8000ff1e03f */
[----:B------:R-:W-:Y:S02]  /*d440*/  UIADD3.X UR6, UR47, UR9, URZ, UP0, !UPT ;  /* 0x000000092f067290 */ /* 0x000fe400087fe43f */
[----:B------:R-:W-:-:S04]  /*d450*/  IMAD.U32 R2, RZ, RZ, UR5 ;  /* 0x00000005ff027e24 */ /* 0x000fc8000f8e00ff */
[----:B------:R-:W-:-:S05]  /*d460*/  IMAD.U32 R3, RZ, RZ, UR6 ;  /* 0x00000006ff037e24 */ /* 0x000fca000f8e00ff */
[----:B------:R1:W5:Y:S01]  /*d470*/  LDG.E R2, desc[UR50][R2.64] ;  /* 0x0000003202027981 */ /* 0x000362000c1e1900 */
[----:B------:R-:W-:Y:S05]  /*d480*/  BRA `(.L_x_10270) ;  /* 0x0000000000107947 */ /* 0x000fea0003800000 */
.L_x_10269:
[----:B------:R-:W-:Y:S05]  /*d490*/  @!P1 BRA `(.L_x_10270) ;  /* 0x00000000000c9947 */ /* 0x000fea0003800000 */
[----:B------:R-:W2:Y:S04]  /*d4a0*/  LDG.E R3, desc[UR50][R4.64] ;  /* 0x0000003204037981 */ /* 0x000ea8000c1e1900 */
[----:B------:R-:W2:Y:S02]  /*d4b0*/  LDG.E R2, desc[UR50][R4.64+0x4] ;  /* 0x0000043204027981 */ /* 0x000ea4000c1e1900 */
[----:B--2---:R-:W-:-:S07]  /*d4c0*/  IMAD.IADD R2, R2, 0x1, -R3 ;  /* 0x0000000102027824 */ /* 0x004fce00078e0a03 */
.L_x_10270:
[----:B------:R-:W2:Y:S01]  /*d4d0*/  LDL R4, [R1+0x4] ;  /* 0x0000040001047983 */ /* 0x000ea20000100800 */
[----:B------:R-:W3:Y:S01]  /*d4e0*/  LDC R0, c[0x0][0x448] ;  /* 0x00011200ff007b82 */ /* 0x000ee20000000800 */
[----:B-----5:R-:W-:Y:S01]  /*d4f0*/  VIADD R2, R2, -UR4 ;  /* 0x8000000402027c36 */ /* 0x020fe20008000000 */
[----:B------:R-:W-:Y:S01]  /*d500*/  BSSY B7, `(.L_x_10271) ;  /* 0x0000330000077945 */ /* 0x000fe20003800000 */
[----:B---3--:R-:W-:-:S13]  /*d510*/  ISETP.NE.AND P0, PT, R0, 0x1, PT ;  /* 0x000000010000780c */ /* 0x008fda0003f05270 */
[----:B------:R-:W3:Y:S08]  /*d520*/  @P0 LDC R5, c[0x0][0x44c] ;  /* 0x00011300ff050b82 */ /* 0x000ef00000000800 */
[----:B-1----:R-:W1:Y:S01]  /*d530*/  @P0 LDC R3, c[0x0][0x450] ;  /* 0x00011400ff030b82 */ /* 0x002e620000000800 */
[----:B--2---:R-:W-:-:S04]  /*d540*/  IMAD R0, R4, 0xc0, RZ ;  /* 0x000000c004007824 */ /* 0x004fc800078e02ff */
[----:B------:R-:W-:-:S04]  /*d550*/  VIADD R0, R0, 0xbf ;  /* 0x000000bf00007836 */ /* 0x000fc80000000000 */
[----:B---3--:R-:W-:-:S05]  /*d560*/  @P0 IMAD.HI.U32 R4, R0, R5, RZ ;  /* 0x0000000500040227 */ /* 0x008fca00078e00ff */
[----:B-1----:R-:W-:Y:S02]  /*d570*/  @P0 SHF.R.U32.HI R0, RZ, R3, R4 ;  /* 0x00000003ff000219 */ /* 0x002fe40000011604 */
[C---:B------:R-:W-:Y:S01]  /*d580*/  IADD3 R3, R2.reuse, 0x80, -R8 ;  /* 0x0000008002037810 */ /* 0x040fe20007ffe808 */
[----:B------:R-:W-:-:S04]  /*d590*/  VIADD R2, R2, 0x7f ;  /* 0x0000007f02027836 */ /* 0x000fc80000000000 */
[----:B------:R-:W-:Y:S01]  /*d5a0*/  IMAD.IADD R0, R3, 0x1, R0 ;  /* 0x0000000103007824 */ /* 0x000fe200078e0200 */
[----:B------:R-:W-:-:S04]  /*d5b0*/  SHF.R.S32.HI R3, RZ, 0x1f, R2 ;  /* 0x0000001fff037819 */ /* 0x000fc80000011402 */
[----:B------:R-:W-:Y:S02]  /*d5c0*/  SHF.R.S32.HI R5, RZ, 0x1f, R0 ;  /* 0x0000001fff057819 */ /* 0x000fe40000011400 */
[----:B------:R-:W-:Y:S02]  /*d5d0*/  LEA.HI R3, R3, R2, RZ, 0x7 ;  /* 0x0000000203037211 */ /* 0x000fe400078f38ff */
[----:B------:R-:W-:Y:S02]  /*d5e0*/  LEA.HI R5, R5, R0, RZ, 0x7 ;  /* 0x0000000005057211 */ /* 0x000fe400078f38ff */
[----:B------:R-:W-:Y:S02]  /*d5f0*/  SHF.R.S32.HI R3, RZ, 0x7, R3 ;  /* 0x00000007ff037819 */ /* 0x000fe40000011403 */
        /* <DEDUP_REMOVED lines=21> */
[----:B------:R1:W-:Y:S01]  /*d750*/  STL [R1], R0 ;  /* 0x0000000001007387 */ /* 0x0003e20000100800 */
[----:B------:R-:W-:Y:S05]  /*d760*/  BRA `(.L_x_10273) ;  /* 0x0000003000247947 */ /* 0x000fea0003800000 */
.L_x_10272:
        /* <DEDUP_REMOVED lines=19> */
[----:B-1----:R-:W-:Y:S05]  /*d8a0*/  CALL.ABS.NOINC R2 ;  /* 0x0000000002007343 */ /* 0x002fea0003c00000 */
.L_x_10275:
[----:B------:R-:W-:Y:S05]  /*d8b0*/  BSYNC B6 ;  /* 0x0000000000067941 */ /* 0x000fea0003800000 */
.L_x_10274:
        /* <DEDUP_REMOVED lines=21> */
.L_x_10277:
[----:B------:R-:W-:Y:S05]  /*da10*/  BSYNC B6 ;  /* 0x0000000000067941 */ /* 0x000fea0003800000 */
.L_x_10276:
        /* <DEDUP_REMOVED lines=20> */
.L_x_10279:
[----:B------:R-:W-:Y:S05]  /*db60*/  BSYNC B6 ;  /* 0x0000000000067941 */ /* 0x000fea0003800000 */
.L_x_10278:
        /* <DEDUP_REMOVED lines=19> */
.L_x_10281:
[----:B------:R-:W-:Y:S05]  /*dca0*/  BSYNC B6 ;  /* 0x0000000000067941 */ /* 0x000fea0003800000 */
.L_x_10280:
        /* <DEDUP_REMOVED lines=17> */
[----:B---3--:R-:W-:Y:S02]  /*ddc0*/  SHF.R.S32.HI R26, RZ, 0x1f, R25 ;  /* 0x0000001fff1a7819 */ /* 0x008fe40000011419 */
[----:B------:R-:W-:Y:S01]  /*ddd0*/  SEL R17, R25, RZ, !P0 ;  /* 0x000000ff19117207 */ /* 0x000fe20004000000 */
[----:B------:R-:W-:Y:S08]  /*dde0*/  BRA.DIV UR4, `(.L_x_10282) ;  /* 0x0000003e04507947 */ /* 0x000ff0000b800000 */
[----:B------:R1:W2:Y:S02]  /*ddf0*/  SHFL.IDX PT, R14, R20, RZ, 0x1f ;  /* 0x00001fff140e7589 */ /* 0x0002a400000e0000 */
.L_x_10359:
[----:B--2---:R-:W-:Y:S02]  /*de00*/  ISETP.NE.AND P0, PT, R14, RZ, PT ;  /* 0x000000ff0e00720c */ /* 0x004fe40003f05270 */
[----:B------:R-:W-:-:S04]  /*de10*/  PLOP3.LUT P1, PT, PT, PT, PT, 0x8, 0x0 ;  /* 0x000000000000781c */ /* 0x000fc80003f2e170 */
[----:B------:R-:W-:-:S07]  /*de20*/  P2R R27, PR, RZ, 0x2 ;  /* 0x00000002ff1b7803 */ /* 0x000fce0000000000 */
[----:B------:R-:W-:Y:S05]  /*de30*/  @P0 BRA `(.L_x_10283) ;  /* 0x0000000400b40947 */ /* 0x000fea0003800000 */
[----:B------:R-:W2:Y:S01]  /*de40*/  LDL R0, [R1+0x8] ;  /* 0x0000080001007983 */ /* 0x000ea20000100800 */
[----:B------:R-:W-:Y:S01]  /*de50*/  UMOV UR4, 0xffffffff ;  /* 0xffffffff00047882 */ /* 0x000fe20000000000 */
[----:B--2---:R-:W-:Y:S02]  /*de60*/  VIADD R0, R0, 0xffffffff ;  /* 0xffffffff00007836 */ /* 0x004fe40000000000 */
[----:B------:R-:W-:Y:S05]  /*de70*/  BRA.DIV UR4, `(.L_x_10284) ;  /* 0x0000003e044c7947 */ /* 0x000fea000b800000 */
[----:B------:R-:W-:-:S13]  /*de80*/  ELECT P6, URZ, PT ;  /* 0x00000000003f782f */ /* 0x000fda00038c0000 */
.L_x_10362:
        /* <DEDUP_REMOVED lines=21> */
.L_x_10285:
[----:B------:R-:W-:Y:S01]  /*dfe0*/  IMAD R4, R18, 0x8, R16 ;  /* 0x0000000812047824 */ /* 0x000fe200078e0210 */
[----:B--2---:R-:W-:Y:S01]  /*dff0*/  SHF.L.U32 R3, R23, 0x1f, RZ ;  /* 0x0000001f17037819 */ /* 0x004fe200000006ff */
[----:B------:R-:W2:Y:S03]  /*e000*/  S2R R2, SR_TID.X ;  /* 0x0000000000027919 */ /* 0x000ea60000002100 */
[----:B------:R-:W3:Y:S01]  /*e010*/  SYNCS.PHASECHK.TRANS64.TRYWAIT P0, [R4+URZ+0x19c80], R3 ;  /* 0x019c8003040075a7 */ /* 0x000ee2000800017f */
[----:B--2---:R-:W-:-:S04]  /*e020*/  LOP3.LUT R2, R2, 0x7f, RZ, 0xc0, !PT ;  /* 0x0000007f02027812 */ /* 0x004fc800078ec0ff */
[----:B------:R-:W-:Y:S01]  /*e030*/  ISETP.NE.AND P1, PT, R2, RZ, PT ;  /* 0x000000ff0200720c */ /* 0x000fe20003f25270 */
[----:B---3--:R-:W-:-:S12]  /*e040*/  @!P0 BRA `(.L_x_10286) ;  /* 0x0000003800f88947 */ /* 0x008fd80003800000 */
.L_x_10363:
        /* <DEDUP_REMOVED lines=8> */
.L_x_10287:
        /* <DEDUP_REMOVED lines=28> */
[----:B------:R-:W4:Y:S02]  /*e290*/  SYNCS.PHASECHK.TRANS64.TRYWAIT P0, [R4+URZ+0x19c40], R3 ;  /* 0x019c4003040075a7 */ /* 0x000f24000800017f */
[----:B---34-:R-:W-:Y:S05]  /*e2a0*/  @!P0 BRA `(.L_x_10288) ;  /* 0x0000003800748947 */ /* 0x018fea0003800000 */
.L_x_10364:
        /* <DEDUP_REMOVED lines=8> */
.L_x_10289:
        /* <DEDUP_REMOVED lines=15> */
[----:B------:R-:W-:-:S02]  /*e420*/  UIADD3 UR25, UR25, 0x19c30, URZ ;  /* 0x00019c3019197890 */ /* 0x000fc4000fffe03f */
[----:B------:R-:W-:Y:S01]  /*e430*/  UIADD3 UR16, UR8, 0x14800, URZ ;  /* 0x0001480008107890 */ /* 0x000fe2000fffe03f */
[----:B------:R-:W-:Y:S01]  /*e440*/  P2R R27, PR, RZ, 0x1 ;  /* 0x00000001ff1b7803 */ /* 0x000fe20000000000 */
        /* <DEDUP_REMOVED lines=9> */
[----:B------:R4:W-:Y:S01]  /*e4e0*/  UTMALDG.4D [UR16], [UR4], desc[UR6] ;  /* 0x00000610040075b4 */ /* 0x0009e20008019000 */
[----:B------:R4:W-:Y:S02]  /*e4f0*/  UTMALDG.4D [UR8], [UR4], desc[UR6] ;  /* 0x00000608040075b4 */ /* 0x0009e40008019000 */
[----:B----4-:R-:W-:Y:S01]  /*e500*/  NOP ;  /* 0x0000000000007918 */ /* 0x010fe20000000000 */
.L_x_10283:
        /* <DEDUP_REMOVED lines=32> */
[----:B-1----:R-:W-:-:S07]  /*e710*/  LEPC R20, `(.L_x_10291) ;  /* 0x000000001014794e */ /* 0x002fce0000000000 */
[----:B--2---:R-:W-:Y:S05]  /*e720*/  CALL.ABS.NOINC R2 ;  /* 0x0000000002007343 */ /* 0x004fea0003c00000 */
.L_x_10291:
[----:B------:R-:W-:Y:S05]  /*e730*/  BSYNC B6 ;  /* 0x0000000000067941 */ /* 0x000fea0003800000 */
.L_x_10290:
[----:B------:R-:W4:Y:S01]  /*e740*/  LDL R21, [R1+0x4] ;  /* 0x0000040001157983 */ /* 0x000f220000100800 */
[----:B------:R-:W0:Y:S01]  /*e750*/  LDC R9, c[0x0][0x448] ;  /* 0x00011200ff097b82 */ /* 0x000e220000000800 */
[----:B------:R-:W-:Y:S01]  /*e760*/  ULDC.64 UR8, c[0x0][0x2d8] ;  /* 0x0000b60000087ab9 */ /* 0x000fe20000000a00 */
[----:B------:R-:W1:Y:S01]  /*e770*/  S2R R2, SR_TID.X ;  /* 0x0000000000027919 */ /* 0x000e620000002100 */
[----:B------:R-:W-:Y:S01]  /*e780*/  UMOV UR46, UR54 ;  /* 0x00000036002e7c82 */ /* 0x000fe20008000000 */
[----:B------:R-:W-:Y:S01]  /*e790*/  ULDC.64 UR10, c[0x0][0x280] ;  /* 0x0000a000000a7ab9 */ /* 0x000fe20000000a00 */
[----:B0-----:R-:W-:Y:S01]  /*e7a0*/  ISETP.NE.AND P1, PT, R9, 0x1, PT ;  /* 0x000000010900780c */ /* 0x001fe20003f25270 */
[----:B------:R-:W-:Y:S01]  /*e7b0*/  UIMAD UR6, UR45, UR8, URZ ;  /* 0x000000082d0672a4 */ /* 0x000fe2000f8e023f */
[----:B-1----:R-:W-:-:S11]  /*e7c0*/  LOP3.LUT R20, R2, 0x7f, RZ, 0xc0, !PT ;  /* 0x0000007f02147812 */ /* 0x002fd600078ec0ff */
[----:B--23--:R-:W0:Y:S01]  /*e7d0*/  @P1 LDC R3, c[0x0][0x44c] ;  /* 0x00011300ff031b82 */ /* 0x00ce220000000800 */
        /* <DEDUP_REMOVED lines=20> */
[----:B----4-:R-:W-:-:S04]  /*e920*/  IMAD R6, R21, 0xc0, R2 ;  /* 0x000000c015067824 */ /* 0x010fc800078e0202 */
        /* <DEDUP_REMOVED lines=50> */
[----:B------:R-:W-:Y:S01]  /*ec50*/  IMAD R6, R21, 0xc0, R11 ;  /* 0x000000c015067824 */ /* 0x000fe200078e020b */
[----:B------:R-:W-:Y:S04]  /*ec60*/  SHFL.IDX PT, R0, R0, 0x1, 0x1e1f ;  /* 0x003e1f0000007f89 */ /* 0x000fe800000e0000 */
[----:B------:R-:W-:Y:S01]  /*ec70*/  SHFL.IDX PT, R7, R7, RZ, 0x1e1f ;  /* 0x001e1fff07077589 */ /* 0x000fe200000e0000 */
[----:B--2---:R-:W-:-:S03]  /*ec80*/  IMAD R5, R3, R9, RZ ;  /* 0x0000000903057224 */ /* 0x004fc600078e02ff */
[----:B------:R-:W0:Y:S02]  /*ec90*/  SHFL.IDX PT, R3, R4, RZ, 0x1e1f ;  /* 0x001e1fff04037589 */ /* 0x000e2400000e0000 */
[----:B------:R-:W-:Y:S02]  /*eca0*/  ISETP.GE.AND P4, PT, R6, R5, PT ;  /* 0x000000050600720c */ /* 0x000fe40003f86270 */
[----:B------:R-:W1:Y:S11]  /*ecb0*/  SHFL.IDX PT, R4, R4, 0x1, 0x1e1f ;  /* 0x003e1f0004047f89 */ /* 0x000e7600000e0000 */
        /* <DEDUP_REMOVED lines=10> */
[----:B-1----:R-:W-:-:S05]  /*ed60*/  @!P4 IADD3 R2, P3, R20, R4, RZ ;  /* 0x000000041402c210 */ /* 0x002fca0007f7e0ff */
[----:B------:R-:W-:-:S04]  /*ed70*/  @!P4 IMAD.X R0, RZ, RZ, R0, P3 ;  /* 0x000000ffff00c224 */ /* 0x000fc800018e0600 */
[----:B------:R-:W-:-:S05]  /*ed80*/  @!P4 IMAD.MOV.U32 R3, RZ, RZ, R0 ;  /* 0x000000ffff03c224 */ /* 0x000fca00078e0000 */
[----:B------:R-:W-:Y:S04]  /*ed90*/  @!P4 LDGSTS.E.BYPASS.LTC128B.128 [R10+0xf800], desc[UR50][R2.64], !P2 ;  /* 0x0f800000020acfae */ /* 0x000fe8000d101d72 */
[----:B------:R-:W-:Y:S04]  /*eda0*/  @!P4 LDGSTS.E.BYPASS.LTC128B.128 [R10+0x11000], desc[UR50][R2.64+0x20], !P1 ;  /* 0x11000020020acfae */ /* 0x000fe8000c901d72 */
[----:B------:R0:W-:Y:S04]  /*edb0*/  @!P4 LDGSTS.E.BYPASS.LTC128B.128 [R10+0x12800], desc[UR50][R2.64+0x40], !P0 ;  /* 0x12800040020acfae */ /* 0x0001e8000c101d72 */
[----:B0-----:R0:W1:Y:S02]  /*edc0*/  SHFL.IDX PT, R2, R8, RZ, 0x1e1f ;  /* 0x001e1fff08027589 */ /* 0x00106400000e0000 */
.L_x_10371:
        /* <DEDUP_REMOVED lines=12> */
.L_x_10294:
[----:B------:R-:W-:Y:S05]  /*ee90*/  BSYNC B0 ;  /* 0x0000000000007941 */ /* 0x000fea0003800000 */
.L_x_10293:
[----:B------:R-:W-:Y:S01]  /*eea0*/  NOP ;  /* 0x0000000000007918 */ /* 0x000fe20000000000 */
[----:B------:R-:W-:-:S13]  /*eeb0*/  PLOP3.LUT P0, PT, PT, PT, PT, 0x80, 0x0 ;  /* 0x000000000000781c */ /* 0x000fda0003f0f070 */
.L_x_10295:
        /* <DEDUP_REMOVED lines=14> */
[----:B-1----:R-:W2:Y:S01]  /*efa0*/  LDL R2, [R1+0x8] ;  /* 0x0000080001027983 */ /* 0x002ea20000100800 */
[----:B------:R1:W-:Y:S01]  /*efb0*/  SYNCS.ARRIVE.TRANS64.A1T0 RZ, [R16+URZ+0x19c00], RZ ;  /* 0x019c00ff10ff79a7 */ /* 0x0003e2000810003f */
[----:B------:R-:W-:Y:S01]  /*efc0*/  BSSY B0, `(.L_x_10296) ;  /* 0x0000004000007945 */ /* 0x000fe20003800000 */
[----:B------:R-:W3:Y:S01]  /*efd0*/  SYNCS.PHASECHK.TRANS64.TRYWAIT P0, [R16+URZ+0x19c20], R3 ;  /* 0x019c2003100075a7 */ /* 0x000ee2000800017f */
[----:B--2---:R-:W-:Y:S02]  /*efe0*/  ISETP.GE.AND P1, PT, R2, 0x2, PT ;  /* 0x000000020200780c */ /* 0x004fe40003f26270 */
[----:B-1-3--:R-:W-:Y:S11]  /*eff0*/  @!P0 BRA `(.L_x_10297) ;  /* 0x0000003000348947 */ /* 0x00aff60003800000 */
.L_x_10372:
[----:B------:R-:W-:Y:S05]  /*f000*/  BSYNC B0 ;  /* 0x0000000000007941 */ /* 0x000fea0003800000 */
.L_x_10296:
[----:B------:R-:W-:Y:S05]  /*f010*/  @!P1 BRA `(.L_x_10298) ;  /* 0x0000001000349947 */ /* 0x000fea0003800000 */
[----:B------:R-:W2:Y:S01]  /*f020*/  LDL.LU R0, [R1+0x8] ;  /* 0x0000080001007983 */ /* 0x000ea20000300800 */
[----:B0-----:R-:W-:Y:S02]  /*f030*/  IMAD.MOV.U32 R8, RZ, RZ, R23 ;  /* 0x000000ffff087224 */ /* 0x001fe400078e0017 */
[----:B--2---:R-:W-:Y:S02]  /*f040*/  VIADD R2, R0, 0xfffffffe ;  /* 0xfffffffe00027836 */ /* 0x004fe40000000000 */
[----:B------:R-:W-:-:S07]  /*f050*/  IMAD.MOV.U32 R0, RZ, RZ, R18 ;  /* 0x000000ffff007224 */ /* 0x000fce00078e0012 */
.L_x_10322:
[----:B------:R-:W-:Y:S01]  /*f060*/  ISETP.NE.AND P1, PT, R27, RZ, PT ;  /* 0x000000ff1b00720c */ /* 0x000fe20003f25270 */
        /* <DEDUP_REMOVED lines=9> */
[----:B-1----:R-:W-:Y:S01]  /*f100*/  IMAD.MOV.U32 R3, RZ, RZ, R2 ;  /* 0x000000ffff037224 */ /* 0x002fe200078e0002 */
        /* <DEDUP_REMOVED lines=20> */
.L_x_10301:
        /* <DEDUP_REMOVED lines=8> */
.L_x_10373:
[----:B------:R-:W-:Y:S05]  /*f2d0*/  BSYNC B1 ;  /* 0x0000000000017941 */ /* 0x000fea0003800000 */
.L_x_10302:
        /* <DEDUP_REMOVED lines=9> */
.L_x_10305:
[----:B------:R-:W-:Y:S05]  /*f370*/  BSYNC B1 ;  /* 0x0000000000017941 */ /* 0x000fea0003800000 */
.L_x_10304:
        /* <DEDUP_REMOVED lines=11> */
.L_x_10306:
        /* <DEDUP_REMOVED lines=16> */
.L_x_10307:
        /* <DEDUP_REMOVED lines=16> */
.L_x_10308:
        /* <DEDUP_REMOVED lines=13> */
.L_x_10374:
[----:B------:R-:W-:Y:S05]  /*f700*/  BSYNC B1 ;  /* 0x0000000000017941 */ /* 0x000fea0003800000 */
.L_x_10309:
        /* <DEDUP_REMOVED lines=11> */
.L_x_10312:
[----:B------:R-:W-:Y:S05]  /*f7c0*/  BSYNC B1 ;  /* 0x0000000000017941 */ /* 0x000fea0003800000 */
.L_x_10311:
        /* <DEDUP_REMOVED lines=8> */
.L_x_10313:
        /* <DEDUP_REMOVED lines=15> */
.L_x_10314:
        /* <DEDUP_REMOVED lines=15> */
.L_x_10315:
        /* <DEDUP_REMOVED lines=10> */
.L_x_10300:
[----:B------:R-:W-:Y:S05]  /*fad0*/  BSYNC B0 ;  /* 0x0000000000007941 */ /* 0x000fea0003800000 */
.L_x_10299:
[----:B------:R-:W-:-:S06]  /*fae0*/  UISETP.NE.AND UP0, UPT, UR38, 0x3, UPT ;  /* 0x000000032600788c */ /* 0x000fcc000bf05270 */
[----:B------:R-:W-:-:S13]  /*faf0*/  PLOP3.LUT P0, PT, PT, PT, UP0, 0x80, 0x0 ;  /* 0x000000000000781c */ /* 0x000fda0003f0f008 */
[----:B------:R-:W-:Y:S05]  /*fb00*/  @!P0 BRA `(.L_x_10316) ;  /* 0x0000000000048947 */ /* 0x000fea0003800000 */
[----:B------:R-:W-:Y:S01]  /*fb10*/  BPT.TRAP 0x1 ;  /* 0x000000040000795c */ /* 0x000fe20000300000 */
.L_x_10316:
[----:B-1----:R-:W-:Y:S01]  /*fb20*/  IMAD.U32 R3, RZ, RZ, UR42 ;  /* 0x0000002aff037e24 */ /* 0x002fe2000f8e00ff */
[----:B------:R-:W-:Y:S01]  /*fb30*/  LOP3.LUT R4, R8, 0x1, RZ, 0x3c, !PT ;  /* 0x0000000108047812 */ /* 0x000fe200078e3cff */
[----:B------:R-:W-:Y:S03]  /*fb40*/  BSSY B0, `(.L_x_10317) ;  /* 0x0000006000007945 */ /* 0x000fe60003800000 */
[----:B------:R-:W-:Y:S01]  /*fb50*/  ISETP.NE.AND P1, PT, R3, 0x3, PT ;  /* 0x000000030300780c */ /* 0x000fe20003f25270 */
[----:B------:R-:W-:Y:S01]  /*fb60*/  IMAD R3, R0, 0x8, R16 ;  /* 0x0000000800037824 */ /* 0x000fe200078e0210 */
[----:B------:R-:W-:-:S04]  /*fb70*/  SHF.L.U32 R4, R4, 0x1f, RZ ;  /* 0x0000001f04047819 */ /* 0x000fc800000006ff */
[----:B------:R-:W0:Y:S02]  /*fb80*/  SYNCS.PHASECHK.TRANS64.TRYWAIT P0, [R3+URZ+0x19c70], R4 ;  /* 0x019c7004030075a7 */ /* 0x000e24000800017f */
[----:B0-----:R-:W-:Y:S05]  /*fb90*/  @!P0 BRA `(.L_x_10318) ;  /* 0x0000002400888947 */ /* 0x001fea0003800000 */
.L_x_10375:
[----:B------:R-:W-:Y:S05]  /*fba0*/  BSYNC B0 ;  /* 0x0000000000007941 */ /* 0x000fea0003800000 */
.L_x_10317:
[----:B------:R-:W-:Y:S05]  /*fbb0*/  @!P1 BRA `(.L_x_10319) ;  /* 0x0000000000049947 */ /* 0x000fea0003800000 */
[----:B------:R-:W-:Y:S01]  /*fbc0*/  BPT.TRAP 0x1 ;  /* 0x000000040000795c */ /* 0x000fe20000300000 */
.L_x_10319:
[----:B0-----:R-:W-:Y:S01]  /*fbd0*/  SHF.L.U32 R4, R8, 0x1f, RZ ;  /* 0x0000001f08047819 */ /* 0x001fe200000006ff */
[----:B------:R-:W-:-:S03]  /*fbe0*/  IMAD R0, R0, 0x3000, RZ ;  /* 0x0000300000007824 */ /* 0x000fc600078e02ff */
[----:B------:R-:W0:Y:S02]  /*fbf0*/  SYNCS.PHASECHK.TRANS64.TRYWAIT P0, [R3+URZ+0x19c60], R4 ;  /* 0x019c6004030075a7 */ /* 0x000e24000800017f */
[----:B0-----:R-:W-:Y:S05]  /*fc00*/  @!P0 BRA `(.L_x_10320) ;  /* 0x0000002400808947 */ /* 0x001fea0003800000 */
.L_x_10376:
[----:B------:R-:W-:Y:S01]  /*fc10*/  LOP3.LUT R5, R0, R22, RZ, 0xfc, !PT ;  /* 0x0000001600057212 */ /* 0x000fe200078efcff */
[----:B------:R-:W-:Y:S05]  /*fc20*/  WARPSYNC.ALL ;  /* 0x0000000000007948 */ /* 0x000fea0003800000 */
[----:B------:R-:W-:Y:S01]  /*fc30*/  IMAD.IADD R5, R16, 0x1, R5 ;  /* 0x0000000110057824 */ /* 0x000fe200078e0205 */
[----:B------:R-:W-:Y:S02]  /*fc40*/  LOP3.LUT R14, R22, 0x1800, RZ, 0xfc, !PT ;  /* 0x00001800160e7812 */ /* 0x000fe400078efcff */
[----:B------:R-:W-:-:S03]  /*fc50*/  IADD3 R12, R19, R28, R0 ;  /* 0x0000001c130c7210 */ /* 0x000fc60007ffe000 */
        /* <DEDUP_REMOVED lines=26> */
[----:B------:R-:W-:Y:S02]  /*fe00*/  LOP3.LUT R5, R0, 0x800, R22, 0xfe, !PT ;  /* 0x0000080000057812 */ /* 0x000fe400078efe16 */
        /* <DEDUP_REMOVED lines=10> */
[----:B------:R-:W-:-:S03]  /*feb0*/  IADD3 R4, R16, R14, R0 ;  /* 0x0000000e10047210 */ /* 0x000fc60007ffe000 */
        /* <DEDUP_REMOVED lines=22> */
.L_x_10321:
        /* <DEDUP_REMOVED lines=13> */
.L_x_10298:
        /* <DEDUP_REMOVED lines=18> */
.L_x_10324:
[----:B------:R-:W-:Y:S05]  /*10210*/  BSYNC B0 ;  /* 0x0000000000007941 */ /* 0x000fea0003800000 */
.L_x_10323:
[----:B------:R-:W-:-:S06]  /*10220*/  UISETP.NE.AND UP0, UPT, UR38, 0x3, UPT ;  /* 0x000000032600788c */ /* 0x000fcc000bf05270 */
[----:B------:R-:W-:-:S13]  /*10230*/  PLOP3.LUT P1, PT, PT, PT, UP0, 0x80, 0x0 ;  /* 0x000000000000781c */ /* 0x000fda0003f2f008 */
[----:B------:R-:W-:Y:S05]  /*10240*/  @!P1 BRA `(.L_x_10325) ;  /* 0x0000000000049947 */ /* 0x000fea0003800000 */
[----:B------:R-:W-:Y:S01]  /*10250*/  BPT.TRAP 0x1 ;  /* 0x000000040000795c */ /* 0x000fe20000300000 */
.L_x_10325:
        /* <DEDUP_REMOVED lines=8> */
.L_x_10377:
[----:B------:R-:W-:Y:S05]  /*102e0*/  BSYNC B0 ;  /* 0x0000000000007941 */ /* 0x000fea0003800000 */
.L_x_10326:
[----:B------:R-:W-:Y:S05]  /*102f0*/  @!P2 BRA `(.L_x_10328) ;  /* 0x000000000004a947 */ /* 0x000fea0003800000 */
[----:B------:R-:W-:Y:S01]  /*10300*/  BPT.TRAP 0x1 ;  /* 0x000000040000795c */ /* 0x000fe20000300000 */
.L_x_10328:
[----:B-1----:R-:W-:-:S04]  /*10310*/  SHF.L.U32 R3, R23, 0x1f, RZ ;  /* 0x0000001f17037819 */ /* 0x002fc800000006ff */
[----:B------:R-:W1:Y:S02]  /*10320*/  SYNCS.PHASECHK.TRANS64.TRYWAIT P1, [R0+URZ+0x19c60], R3 ;  /* 0x019c6003000075a7 */ /* 0x000e64000802017f */
[----:B-1----:R-:W-:Y:S05]  /*10330*/  @!P1 BRA `(.L_x_10329) ;  /* 0x0000001c00dc9947 */ /* 0x002fea0003800000 */
.L_x_10378:
        /* <DEDUP_REMOVED lines=66> */
.L_x_10330:
        /* <DEDUP_REMOVED lines=10> */
.L_x_10273:
[----:B------:R-:W-:Y:S05]  /*10800*/  BSYNC B7 ;  /* 0x0000000000077941 */ /* 0x000fea0003800000 */
.L_x_10271:
[----:B-1----:R-:W2:Y:S02]  /*10810*/  LDL R0, [R1+0x18] ;  /* 0x0000180001007983 */ /* 0x002ea40000100800 */
[----:B--2---:R-:W-:-:S13]  /*10820*/  ISETP.NE.AND P0, PT, R0, RZ, PT ;  /* 0x000000ff0000720c */ /* 0x004fda0003f05270 */
[----:B------:R-:W-:Y:S05]  /*10830*/  @!P0 BRA `(.L_x_10331) ;  /* 0x0000000000348947 */ /* 0x000fea0003800000 */
[----:B------:R-:W1:Y:S08]  /*10840*/  S2UR UR5, SR_CgaCtaId ;  /* 0x00000000000579c3 */ /* 0x000e700000008800 */
[----:B------:R-:W-:Y:S06]  /*10850*/  BAR.SYNC.DEFER_BLOCKING 0x5, 0x200 ;  /* 0x0148000000007b1d */ /* 0x000fec0000010000 */
[----:B------:R-:W-:-:S02]  /*10860*/  UMOV UR4, 0x400 ;  /* 0x0000040000047882 */ /* 0x000fc40000000000 */
[----:B-1----:R-:W-:-:S06]  /*10870*/  ULEA UR4, UR5, UR4, 0x18 ;  /* 0x0000000405047291 */ /* 0x002fcc000f8ec03f */
[----:B------:R-:W-:-:S05]  /*10880*/  IMAD.U32 R16, RZ, RZ, UR4 ;  /* 0x00000004ff107e24 */ /* 0x000fca000f8e00ff */
[----:B------:R-:W1:Y:S04]  /*10890*/  LDS.128 R4, [R16+0x19cd0] ;  /* 0x019cd00010047984 */ /* 0x000e680000000c00 */
[----:B-1----:R1:W-:Y:S01]  /*108a0*/  STL.64 [R1], R4 ;  /* 0x0000000401007387 */ /* 0x0023e20000100a00 */
[----:B------:R-:W-:Y:S02]  /*108b0*/  IMAD.MOV.U32 R2, RZ, RZ, R7 ;  /* 0x000000ffff027224 */ /* 0x000fe400078e0007 */
[----:B------:R-:W-:-:S03]  /*108c0*/  IMAD.MOV.U32 R0, RZ, RZ, R6 ;  /* 0x000000ffff007224 */ /* 0x000fc600078e0006 */
[----:B------:R-:W-:Y:S02]  /*108d0*/  R2UR UR43, R2 ;  /* 0x00000000022b72ca */ /* 0x000fe400000e0000 */
[----:B------:R-:W-:Y:S01]  /*108e0*/  R2UR UR36, R0 ;  /* 0x00000000002472ca */ /* 0x000fe200000e0000 */
[----:B------:R-:W-:Y:S06]  /*108f0*/  BAR.ARV 0x4, 0x200 ;  /* 0x0108000000007b1d */ /* 0x000fec0000002000 */
[----:B------:R-:W-:Y:S08]  /*10900*/  BRA `(.L_x_10332) ;  /* 0x0000000800d07947 */ /* 0x000ff00003800000 */
.L_x_10331:
[----:B------:R-:W0:Y:S01]  /*10910*/  S2R R2, SR_TID.X ;  /* 0x0000000000027919 */ /* 0x000e220000002100 */
[----:B------:R-:W-:Y:S01]  /*10920*/  ULDC UR4, c[0x0][0xc3c] ;  /* 0x00030f0000047ab9 */ /* 0x000fe20000000800 */
[----:B------:R-:W2:Y:S01]  /*10930*/  LDL.LU R0, [R1] ;  /* 0x0000000001007983 */ /* 0x000ea20000300800 */
        /* <DEDUP_REMOVED lines=38> */
.L_x_10337:
        /* <DEDUP_REMOVED lines=14> */
.L_x_10336:
[----:B------:R-:W-:Y:S05]  /*10c80*/  BSYNC B0 ;  /* 0x0000000000007941 */ /* 0x000fea0003800000 */
.L_x_10335:
        /* <DEDUP_REMOVED lines=21> */
.L_x_10333:
        /* <DEDUP_REMOVED lines=21> */
.L_x_10338:
        /* <DEDUP_REMOVED lines=63> */
.L_x_10334:
[----:B------:R0:W-:Y:S01]  /*11320*/  STL [R1], R0 ;  /* 0x0000000001007387 */ /* 0x0001e20000100800 */
[----:B------:R-:W-:Y:S01]  /*11330*/  ULDC UR43, c[0x0][0xc3c] ;  /* 0x00030f00002b7ab9 */ /* 0x000fe20000000800 */
[----:B------:R-:W-:Y:S02]  /*11340*/  UMOV UR36, URZ ;  /* 0x0000003f00247c82 */ /* 0x000fe40008000000 */
[----:B------:R0:W-:Y:S03]  /*11350*/  STL [R1+0x4], RZ ;  /* 0x000004ff01007387 */ /* 0x0001e60000100800 */
.L_x_10339:
        /* <DEDUP_REMOVED lines=15> */
.L_x_10332:
[----:B------:R-:W-:Y:S02]  /*11450*/  ULDC UR4, c[0x0][0xc3c] ;  /* 0x00030f0000047ab9 */ /* 0x000fe40000000800 */
[----:B------:R-:W-:-:S06]  /*11460*/  UISETP.GE.AND UP0, UPT, UR43, UR4, UPT ;  /* 0x000000042b00728c */ /* 0x000fcc000bf06270 */
[----:B------:R-:W-:-:S13]  /*11470*/  PLOP3.LUT P0, PT, PT, PT, UP0, 0x80, 0x0 ;  /* 0x000000000000781c */ /* 0x000fda0003f0f008 */
[----:B------:R-:W-:Y:S05]  /*11480*/  @!P0 BRA `(.L_x_10340) ;  /* 0xffffffb800c48947 */ /* 0x000fea000383ffff */
.L_x_10267:
        /* <DEDUP_REMOVED lines=12> */
.L_x_10379:
[----:B------:R-:W-:Y:S05]  /*11550*/  BSYNC B0 ;  /* 0x0000000000007941 */ /* 0x000fea0003800000 */
.L_x_10341:
[----:B------:R-:W-:-:S03]  /*11560*/  UMOV UR4, 0xffffffff ;  /* 0xffffffff00047882 */ /* 0x000fc60000000000 */
[----:B------:R-:W-:Y:S05]  /*11570*/  BRA.DIV UR4, `(.L_x_10343) ;  /* 0x0000000e04747947 */ /* 0x000fea000b800000 */
[----:B0-----:R-:W0:Y:S02]  /*11580*/  S2R R0, SR_TID.X ;  /* 0x0000000000007919 */ /* 0x001e240000002100 */
[----:B0-----:R-:W-:-:S04]  /*11590*/  SHF.R.U32.HI R0, RZ, 0x5, R0 ;  /* 0x00000005ff007819 */ /* 0x001fc80000011600 */
[----:B------:R-:W-:-:S05]  /*115a0*/  LOP3.LUT R0, R0, 0x3, RZ, 0xc0, !PT ;  /* 0x0000000300007812 */ /* 0x000fca00078ec0ff */
[----:B------:R0:W1:Y:S02]  /*115b0*/  SHFL.IDX PT, R14, R0, RZ, 0x1f ;  /* 0x00001fff000e7589 */ /* 0x00006400000e0000 */
.L_x_10382:
[----:B-1----:R-:W-:Y:S01]  /*115c0*/  ISETP.NE.AND P0, PT, R14, RZ, PT ;  /* 0x000000ff0e00720c */ /* 0x002fe20003f05270 */
[----:B------:R-:W-:-:S12]  /*115d0*/  BSSY B0, `(.L_x_10344) ;  /* 0x000002b000007945 */ /* 0x000fd80003800000 */
[----:B------:R-:W-:Y:S05]  /*115e0*/  @P0 BRA `(.L_x_10345) ;  /* 0x0000000000a40947 */ /* 0x000fea0003800000 */
[----:B------:R-:W-:-:S03]  /*115f0*/  UMOV UR4, 0xffffffff ;  /* 0xffffffff00047882 */ /* 0x000fc60000000000 */
[----:B------:R-:W-:Y:S05]  /*11600*/  BRA.DIV UR4, `(.L_x_10346) ;  /* 0x0000000e04847947 */ /* 0x000fea000b800000 */
[----:B------:R-:W-:-:S13]  /*11610*/  ELECT P6, URZ, PT ;  /* 0x00000000003f782f */ /* 0x000fda00038c0000 */
.L_x_10385:
[----:B------:R-:W-:Y:S05]  /*11620*/  @!P6 BRA `(.L_x_10345) ;  /* 0x000000000094e947 */ /* 0x000fea0003800000 */
[----:B------:R-:W-:-:S06]  /*11630*/  ULOP3.LUT UR4, UR40, 0x2, URZ, 0xfc, !UPT ;  /* 0x0000000228047892 */ /* 0x000fcc000f8efc3f */
[----:B0-----:R-:W-:-:S05]  /*11640*/  IMAD.U32 R0, RZ, RZ, UR4 ;  /* 0x00000004ff007e24 */ /* 0x001fca000f8e00ff */
[----:B------:R-:W-:-:S13]  /*11650*/  ISETP.NE.AND P0, PT, R0, 0x3, PT ;  /* 0x000000030000780c */ /* 0x000fda0003f05270 */
[----:B------:R-:W-:Y:S05]  /*11660*/  @!P0 BRA `(.L_x_10347) ;  /* 0x0000000000048947 */ /* 0x000fea0003800000 */
[----:B------:R-:W-:Y:S01]  /*11670*/  BPT.TRAP 0x1 ;  /* 0x000000040000795c */ /* 0x000fe20000300000 */
.L_x_10347:
        /* <DEDUP_REMOVED lines=12> */
.L_x_10386:
[----:B------:R-:W1:Y:S02]  /*11740*/  SYNCS.PHASECHK.TRANS64.TRYWAIT P1, [R3+URZ], R0 ;  /* 0x00000000030075a7 */ /* 0x000e64000802017f */
[----:B-1----:R-:W-:Y:S05]  /*11750*/  @!P1 BRA `(.L_x_10349) ;  /* 0x0000000c00649947 */ /* 0x002fea0003800000 */
.L_x_10387:
[----:B------:R-:W-:Y:S05]  /*11760*/  @!P0 BRA `(.L_x_10350) ;  /* 0x0000000000048947 */ /* 0x000fea0003800000 */
[----:B------:R-:W-:Y:S01]  /*11770*/  BPT.TRAP 0x1 ;  /* 0x000000040000795c */ /* 0x000fe20000300000 */
.L_x_10350:
[----:B-1----:R-:W-:-:S04]  /*11780*/  IMAD R3, R18, 0x8, R7 ;  /* 0x0000000812037824 */ /* 0x002fc800078e0207 */
[----:B------:R-:W1:Y:S02]  /*11790*/  SYNCS.PHASECHK.TRANS64.TRYWAIT P1, [R3+URZ+0x19c60], R4 ;  /* 0x019c6004030075a7 */ /* 0x000e64000802017f */
[----:B-1----:R-:W-:Y:S05]  /*117a0*/  @!P1 BRA `(.L_x_10351) ;  /* 0x0000000c00649947 */ /* 0x002fea0003800000 */
.L_x_10388:
[----:B------:R-:W-:Y:S05]  /*117b0*/  @!P0 BRA `(.L_x_10352) ;  /* 0x0000000000048947 */ /* 0x000fea0003800000 */
[----:B------:R-:W-:Y:S01]  /*117c0*/  BPT.TRAP 0x1 ;  /* 0x000000040000795c */ /* 0x000fe20000300000 */
.L_x_10352:
[----:B0-----:R-:W-:-:S04]  /*117d0*/  IMAD R5, R6, 0x8, R7 ;  /* 0x0000000806057824 */ /* 0x001fc800078e0207 */
[----:B------:R-:W0:Y:S02]  /*117e0*/  SYNCS.PHASECHK.TRANS64.TRYWAIT P1, [R5+URZ+0x19c60], R0 ;  /* 0x019c6000050075a7 */ /* 0x000e24000802017f */
[----:B0-----:R-:W-:Y:S05]  /*117f0*/  @!P1 BRA `(.L_x_10353) ;  /* 0x0000000c00649947 */ /* 0x001fea0003800000 */
.L_x_10389:
[----:B------:R-:W-:Y:S05]  /*11800*/  @!P0 BRA `(.L_x_10354) ;  /* 0x0000000000048947 */ /* 0x000fea0003800000 */
[----:B------:R-:W-:Y:S01]  /*11810*/  BPT.TRAP 0x1 ;  /* 0x000000040000795c */ /* 0x000fe20000300000 */
.L_x_10354:
[----:B------:R-:W2:Y:S02]  /*11820*/  SYNCS.PHASECHK.TRANS64.TRYWAIT P0, [R3+URZ+0x19c80], R4 ;  /* 0x019c8004030075a7 */ /* 0x000ea4000800017f */
[----:B--2---:R-:W-:Y:S05]  /*11830*/  @!P0 BRA `(.L_x_10355) ;  /* 0x0000000c00688947 */ /* 0x004fea0003800000 */
.L_x_10356:
[----:B---3--:R3:W4:Y:S02]  /*11840*/  SYNCS.PHASECHK.TRANS64.TRYWAIT P0, [R5+URZ+0x19c80], R0 ;  /* 0x019c8000050075a7 */ /* 0x008724000800017f */
[----:B----4-:R-:W-:Y:S05]  /*11850*/  @!P0 NANOSLEEP.SYNCS 0x989680 ;  /* 0x009896800000895d */ /* 0x010fea0003900000 */
[----:B------:R-:W4:Y:S02]  /*11860*/  @!P0 SYNCS.PHASECHK.TRANS64 P0, [R5+URZ+0x19c80], R0 ;  /* 0x019c8000050085a7 */ /* 0x000f24000800007f */
[----:B----4-:R-:W-:Y:S05]  /*11870*/  @!P0 BRA `(.L_x_10356) ;  /* 0xfffffffc00f08947 */ /* 0x010fea000383ffff */
.L_x_10345:
[----:B------:R-:W-:Y:S05]  /*11880*/  BSYNC B0 ;  /* 0x0000000000007941 */ /* 0x000fea0003800000 */
.L_x_10344:
[----:B------:R-:W-:Y:S05]  /*11890*/  EXIT ;  /* 0x000000000000794d */ /* 0x000fea0003800000 */
.L_x_10214:
[----:B0-----:R-:W-:-:S04]  /*118a0*/  IMAD.U32 R3, RZ, RZ, UR45 ;  /* 0x0000002dff037e24 */ /* 0x001fc8000f8e00ff */
[----:B------:R0:W1:Y:S03]  /*118b0*/  SYNCS.PHASECHK.TRANS64.TRYWAIT P1, [R3+URZ+0x19c00], R6 ;  /* 0x019c0006030075a7 */ /* 0x000066000802017f */
[----:B-1----:R-:W-:Y:S05]  /*118c0*/  @!P1 NANOSLEEP.SYNCS 0x989680 ;  /* 0x009896800000995d */ /* 0x002fea0003900000 */
[----:B------:R-:W1:Y:S02]  /*118d0*/  @!P1 SYNCS.PHASECHK.TRANS64 P1, [R3+URZ+0x19c00], R6 ;  /* 0x019c0006030095a7 */ /* 0x000e64000802007f */
[----:B-1----:R-:W-:Y:S05]  /*118e0*/  @!P1 BRA `(.L_x_10214) ;  /* 0xfffffffc00ec9947 */ /* 0x002fea000383ffff */
[----:B------:R-:W-:Y:S05]  /*118f0*/  BRA `(.L_x_10357) ;  /* 0xffffff0000707947 */ /* 0x000fea000383ffff */
.L_x_10218:
[----:B-1----:R1:W2:Y:S02]  /*11900*/  SYNCS.PHASECHK.TRANS64.TRYWAIT P2, [R2+URZ+0x19c30], R3 ;  /* 0x019c3003020075a7 */ /* 0x0022a4000804017f */
[----:B--2---:R-:W-:Y:S05]  /*11910*/  @!P2 NANOSLEEP.SYNCS 0x989680 ;  /* 0x009896800000a95d */ /* 0x004fea0003900000 */
[----:B------:R-:W2:Y:S02]  /*11920*/  @!P2 SYNCS.PHASECHK.TRANS64 P2, [R2+URZ+0x19c30], R3 ;  /* 0x019c30030200a5a7 */ /* 0x000ea4000804007f */
[----:B--2---:R-:W-:Y:S05]  /*11930*/  @!P2 BRA `(.L_x_10218) ;  /* 0xfffffffc00f0a947 */ /* 0x004fea000383ffff */
[----:B------:R-:W-:Y:S05]  /*11940*/  BRA `(.L_x_10217) ;  /* 0xffffff0000947947 */ /* 0x000fea000383ffff */
.L_x_10223:
[----:B-1----:R-:W-:-:S04]  /*11950*/  IMAD.U32 R7, RZ, RZ, UR22 ;  /* 0x00000016ff077e24 */ /* 0x002fc8000f8e00ff */
[----:B------:R1:W2:Y:S03]  /*11960*/  SYNCS.PHASECHK.TRANS64.TRYWAIT P3, [R7+URZ+0x19c30], R6 ;  /* 0x019c3006070075a7 */ /* 0x0002a6000806017f */
[----:B--2---:R-:W-:Y:S05]  /*11970*/  @!P3 NANOSLEEP.SYNCS 0x989680 ;  /* 0x009896800000b95d */ /* 0x004fea0003900000 */
[----:B------:R-:W2:Y:S02]  /*11980*/  @!P3 SYNCS.PHASECHK.TRANS64 P3, [R7+URZ+0x19c30], R6 ;  /* 0x019c30060700b5a7 */ /* 0x000ea4000806007f */
[----:B--2---:R-:W-:Y:S05]  /*11990*/  @!P3 BRA `(.L_x_10223) ;  /* 0xfffffffc00ecb947 */ /* 0x004fea000383ffff */
[----:B------:R-:W-:Y:S05]  /*119a0*/  BRA `(.L_x_10222) ;  /* 0xffffff2800f47947 */ /* 0x000fea000383ffff */
.L_x_10227:
[----:B-1----:R-:W-:-:S04]  /*119b0*/  IMAD.U32 R7, RZ, RZ, UR14 ;  /* 0x0000000eff077e24 */ /* 0x002fc8000f8e00ff */
[----:B------:R1:W2:Y:S03]  /*119c0*/  SYNCS.PHASECHK.TRANS64.TRYWAIT P3, [R7+URZ+0x19c50], R6 ;  /* 0x019c5006070075a7 */ /* 0x0002a6000806017f */
[----:B--2---:R-:W-:Y:S05]  /*119d0*/  @!P3 NANOSLEEP.SYNCS 0x989680 ;  /* 0x009896800000b95d */ /* 0x004fea0003900000 */
[----:B------:R-:W2:Y:S02]  /*119e0*/  @!P3 SYNCS.PHASECHK.TRANS64 P3, [R7+URZ+0x19c50], R6 ;  /* 0x019c50060700b5a7 */ /* 0x000ea4000806007f */
[----:B--2---:R-:W-:Y:S05]  /*119f0*/  @!P3 BRA `(.L_x_10227) ;  /* 0xfffffffc00ecb947 */ /* 0x004fea000383ffff */
[----:B------:R-:W-:Y:S05]  /*11a00*/  BRA `(.L_x_10226) ;  /* 0xffffff2c00447947 */ /* 0x000fea000383ffff */
.L_x_10234:
[----:B-1----:R-:W-:-:S04]  /*11a10*/  IMAD.U32 R7, RZ, RZ, UR6 ;  /* 0x00000006ff077e24 */ /* 0x002fc8000f8e00ff */
[----:B------:R1:W2:Y:S03]  /*11a20*/  SYNCS.PHASECHK.TRANS64.TRYWAIT P2, [R7+URZ+0x19c30], R6 ;  /* 0x019c3006070075a7 */ /* 0x0002a6000804017f */
[----:B--2---:R-:W-:Y:S05]  /*11a30*/  @!P2 NANOSLEEP.SYNCS 0x989680 ;  /* 0x009896800000a95d */ /* 0x004fea0003900000 */
[----:B------:R-:W2:Y:S02]  /*11a40*/  @!P2 SYNCS.PHASECHK.TRANS64 P2, [R7+URZ+0x19c30], R6 ;  /* 0x019c30060700a5a7 */ /* 0x000ea4000804007f */
[----:B--2---:R-:W-:Y:S05]  /*11a50*/  @!P2 BRA `(.L_x_10234) ;  /* 0xfffffffc00eca947 */ /* 0x004fea000383ffff */
[----:B------:R-:W-:Y:S05]  /*11a60*/  BRA `(.L_x_10233) ;  /* 0xffffff5800107947 */ /* 0x000fea000383ffff */
.L_x_10238:
[----:B-1----:R-:W-:-:S04]  /*11a70*/  IMAD.U32 R7, RZ, RZ, UR14 ;  /* 0x0000000eff077e24 */ /* 0x002fc8000f8e00ff */
[----:B------:R1:W2:Y:S03]  /*11a80*/  SYNCS.PHASECHK.TRANS64.TRYWAIT P2, [R7+URZ+0x19c50], R6 ;  /* 0x019c5006070075a7 */ /* 0x0002a6000804017f */
[----:B--2---:R-:W-:Y:S05]  /*11a90*/  @!P2 NANOSLEEP.SYNCS 0x989680 ;  /* 0x009896800000a95d */ /* 0x004fea0003900000 */
[----:B------:R-:W2:Y:S02]  /*11aa0*/  @!P2 SYNCS.PHASECHK.TRANS64 P2, [R7+URZ+0x19c50], R6 ;  /* 0x019c50060700a5a7 */ /* 0x000ea4000804007f */
[----:B--2---:R-:W-:Y:S05]  /*11ab0*/  @!P2 BRA `(.L_x_10238) ;  /* 0xfffffffc00eca947 */ /* 0x004fea000383ffff */
[----:B------:R-:W-:Y:S05]  /*11ac0*/  BRA `(.L_x_10237) ;  /* 0xffffff5800607947 */ /* 0x000fea000383ffff */
.L_x_10244:
[----:B-1----:R-:W-:-:S04]  /*11ad0*/  IMAD.U32 R5, RZ, RZ, UR16 ;  /* 0x00000010ff057e24 */ /* 0x002fc8000f8e00ff */
[----:B------:R1:W2:Y:S03]  /*11ae0*/  SYNCS.PHASECHK.TRANS64.TRYWAIT P1, [R5+URZ+0x19c50], R0 ;  /* 0x019c5000050075a7 */ /* 0x0002a6000802017f */
[----:B--2---:R-:W-:Y:S05]  /*11af0*/  @!P1 NANOSLEEP.SYNCS 0x989680 ;  /* 0x009896800000995d */ /* 0x004fea0003900000 */
[----:B------:R-:W2:Y:S02]  /*11b00*/  @!P1 SYNCS.PHASECHK.TRANS64 P1, [R5+URZ+0x19c50], R0 ;  /* 0x019c5000050095a7 */ /* 0x000ea4000802007f */
[----:B--2---:R-:W-:Y:S05]  /*11b10*/  @!P1 BRA `(.L_x_10244) ;  /* 0xfffffffc00ec9947 */ /* 0x004fea000383ffff */
[----:B------:R-:W-:Y:S05]  /*11b20*/  BRA `(.L_x_10243) ;  /* 0xffffff7800b07947 */ /* 0x000fea000383ffff */
.L_x_10282:
[----:B------:R-:W-:Y:S02]  /*11b30*/  IMAD.MOV.U32 R13, RZ, RZ, R20 ;  /* 0x000000ffff0d7224 */ /* 0x000fe400078e0014 */
[----:B------:R-:W-:Y:S02]  /*11b40*/  IMAD.MOV.U32 R12, RZ, RZ, RZ ;  /* 0x000000ffff0c7224 */ /* 0x000fe400078e00ff */
[----:B------:R-:W-:Y:S02]  /*11b50*/  IMAD.MOV.U32 R11, RZ, RZ, 0x1f ;  /* 0x0000001fff0b7424 */ /* 0x000fe400078e00ff */
[----:B------:R-:W-:-:S07]  /*11b60*/  IMAD.MOV.U32 R15, RZ, RZ, -0x1 ;  /* 0xffffffffff0f7424 */ /* 0x000fce00078e00ff */
[----:B0-----:R-:W-:Y:S05]  /*11b70*/  WARPSYNC.COLLECTIVE R15, `(.L_x_10358) ;  /* 0x000000000f087348 */ /* 0x001fea0003c00000 */
[----:B------:R1:W2:Y:S02]  /*11b80*/  SHFL.IDX P6, R14, R13, R12, R11 ;  /* 0x0000000c0d0e7389 */ /* 0x0002a400000c000b */
[----:B012---:R-:W-:Y:S01]  /*11b90*/  ENDCOLLECTIVE ;  /* 0x000000000000791b */ /* 0x007fe20003800000 */
.L_x_10358:
[----:B------:R-:W-:Y:S05]  /*11ba0*/  BRA `(.L_x_10359) ;  /* 0xffffffc000947947 */ /* 0x000fea000383ffff */
.L_x_10284:
[----:B------:R-:W-:Y:S01]  /*11bb0*/  BSSY B0, `(.L_x_10360) ;  /* 0x0000006000007945 */ /* 0x000fe20003800000 */
[----:B------:R-:W-:-:S07]  /*11bc0*/  IMAD.MOV.U32 R15, RZ, RZ, -0x1 ;  /* 0xffffffffff0f7424 */ /* 0x000fce00078e00ff */
[----:B01----:R-:W-:Y:S05]  /*11bd0*/  WARPSYNC.COLLECTIVE R15, `(.L_x_10361) ;  /* 0x000000000f0c7348 */ /* 0x003fea0003c00000 */
[----:B------:R-:W-:Y:S02]  /*11be0*/  ELECT P6, UR62, PT ;  /* 0x00000000003e782f */ /* 0x000fe400038c0000 */
[----:B------:R-:W-:Y:S01]  /*11bf0*/  MOV R14, UR62 ;  /* 0x0000003e000e7c02 */ /* 0x000fe20008000f00 */
[----:B01----:R-:W-:Y:S10]  /*11c00*/  ENDCOLLECTIVE ;  /* 0x000000000000791b */ /* 0x003ff40003800000 */
.L_x_10361:
[----:B------:R-:W-:Y:S05]  /*11c10*/  BSYNC B0 ;  /* 0x0000000000007941 */ /* 0x000fea0003800000 */
.L_x_10360:
[----:B------:R-:W-:Y:S05]  /*11c20*/  BRA `(.L_x_10362) ;  /* 0xffffffc000987947 */ /* 0x000fea000383ffff */
.L_x_10286:
[----:B--2---:R2:W3:Y:S02]  /*11c30*/  SYNCS.PHASECHK.TRANS64.TRYWAIT P0, [R4+URZ+0x19c80], R3 ;  /* 0x019c8003040075a7 */ /* 0x0044e4000800017f */
[----:B---3--:R-:W-:Y:S05]  /*11c40*/  @!P0 NANOSLEEP.SYNCS 0x989680 ;  /* 0x009896800000895d */ /* 0x008fea0003900000 */
[----:B------:R-:W3:Y:S02]  /*11c50*/  @!P0 SYNCS.PHASECHK.TRANS64 P0, [R4+URZ+0x19c80], R3 ;  /* 0x019c8003040085a7 */ /* 0x000ee4000800007f */
[----:B---3--:R-:W-:Y:S05]  /*11c60*/  @!P0 BRA `(.L_x_10286) ;  /* 0xfffffffc00f08947 */ /* 0x008fea000383ffff */
[----:B------:R-:W-:Y:S05]  /*11c70*/  BRA `(.L_x_10363) ;  /* 0xffffffc000f47947 */ /* 0x000fea000383ffff */
.L_x_10288:
[----:B---3--:R3:W4:Y:S02]  /*11c80*/  SYNCS.PHASECHK.TRANS64.TRYWAIT P0, [R4+URZ+0x19c40], R3 ;  /* 0x019c4003040075a7 */ /* 0x008724000800017f */
[----:B----4-:R-:W-:Y:S05]  /*11c90*/  @!P0 NANOSLEEP.SYNCS 0x989680 ;  /* 0x009896800000895d */ /* 0x010fea0003900000 */
[----:B------:R-:W4:Y:S02]  /*11ca0*/  @!P0 SYNCS.PHASECHK.TRANS64 P0, [R4+URZ+0x19c40], R3 ;  /* 0x019c4003040085a7 */ /* 0x000f24000800007f */
[----:B----4-:R-:W-:Y:S05]  /*11cb0*/  @!P0 BRA `(.L_x_10288) ;  /* 0xfffffffc00f08947 */ /* 0x010fea000383ffff */
[----:B------:R-:W-:Y:S05]  /*11cc0*/  BRA `(.L_x_10364) ;  /* 0xffffffc400787947 */ /* 0x000fea000383ffff */
.L_x_10292:
        /* <DEDUP_REMOVED lines=13> */
.L_x_10365:
[----:B------:R-:W-:Y:S02]  /*11da0*/  IMAD.MOV.U32 R13, RZ, RZ, R4 ;  /* 0x000000ffff0d7224 */ /* 0x000fe400078e0004 */
[----:B------:R-:W-:-:S07]  /*11db0*/  IMAD.MOV.U32 R2, RZ, RZ, R14 ;  /* 0x000000ffff027224 */ /* 0x000fce00078e000e */
[----:B------:R-:W-:Y:S05]  /*11dc0*/  WARPSYNC.COLLECTIVE R15, `(.L_x_10366) ;  /* 0x000000000f087348 */ /* 0x000fea0003c00000 */
[----:B------:R0:W1:Y:S02]  /*11dd0*/  SHFL.IDX P6, R14, R13, R12, R11 ;  /* 0x0000000c0d0e7389 */ /* 0x00006400000c000b */
[----:B01----:R-:W-:Y:S01]  /*11de0*/  ENDCOLLECTIVE ;  /* 0x000000000000791b */ /* 0x003fe20003800000 */
.L_x_10366:
[----:B------:R-:W-:Y:S02]  /*11df0*/  IMAD.MOV.U32 R13, RZ, RZ, R0 ;  /* 0x000000ffff0d7224 */ /* 0x000fe400078e0000 */
[----:B------:R-:W-:Y:S02]  /*11e00*/  IMAD.MOV.U32 R12, RZ, RZ, 0x1 ;  /* 0x00000001ff0c7424 */ /* 0x000fe400078e00ff */
[----:B------:R-:W-:-:S07]  /*11e10*/  IMAD.MOV.U32 R3, RZ, RZ, R14 ;  /* 0x000000ffff037224 */ /* 0x000fce00078e000e */
[----:B------:R-:W-:Y:S05]  /*11e20*/  WARPSYNC.COLLECTIVE R15, `(.L_x_10367) ;  /* 0x000000000f087348 */ /* 0x000fea0003c00000 */
[----:B------:R0:W1:Y:S02]  /*11e30*/  SHFL.IDX P6, R14, R13, R12, R11 ;  /* 0x0000000c0d0e7389 */ /* 0x00006400000c000b */
[----:B01----:R-:W-:Y:S01]  /*11e40*/  ENDCOLLECTIVE ;  /* 0x000000000000791b */ /* 0x003fe20003800000 */
.L_x_10367:
        /* <DEDUP_REMOVED lines=10> */
.L_x_10368:
        /* <DEDUP_REMOVED lines=12> */
.L_x_10369:
        /* <DEDUP_REMOVED lines=8> */
.L_x_10370:
[----:B------:R-:W-:-:S04]  /*12030*/  @!P4 IMAD.X R0, RZ, RZ, R0, P3 ;  /* 0x000000ffff00c224 */ /* 0x000fc800018e0600 */
[----:B------:R-:W-:-:S05]  /*12040*/  @!P4 IMAD.MOV.U32 R3, RZ, RZ, R0 ;  /* 0x000000ffff03c224 */ /* 0x000fca00078e0000 */
        /* <DEDUP_REMOVED lines=8> */
.L_x_10297:
[----:B-1----:R1:W2:Y:S02]  /*120d0*/  SYNCS.PHASECHK.TRANS64.TRYWAIT P0, [R16+URZ+0x19c20], R3 ;  /* 0x019c2003100075a7 */ /* 0x0022a4000800017f */
[----:B--2---:R-:W-:Y:S05]  /*120e0*/  @!P0 NANOSLEEP.SYNCS 0x989680 ;  /* 0x009896800000895d */ /* 0x004fea0003900000 */
[----:B------:R-:W2:Y:S02]  /*120f0*/  @!P0 SYNCS.PHASECHK.TRANS64 P0, [R16+URZ+0x19c20], R3 ;  /* 0x019c2003100085a7 */ /* 0x000ea4000800007f */
[----:B--2---:R-:W-:Y:S05]  /*12100*/  @!P0 BRA `(.L_x_10297) ;  /* 0xfffffffc00f08947 */ /* 0x004fea000383ffff */
[----:B------:R-:W-:Y:S05]  /*12110*/  BRA `(.L_x_10372) ;  /* 0xffffffcc00b87947 */ /* 0x000fea000383ffff */
.L_x_10303:
[----:B0-----:R0:W1:Y:S02]  /*12120*/  SYNCS.PHASECHK.TRANS64.TRYWAIT P0, [R6+URZ+0x19c80], R4 ;  /* 0x019c8004060075a7 */ /* 0x001064000800017f */
[----:B-1----:R-:W-:Y:S05]  /*12130*/  @!P0 NANOSLEEP.SYNCS 0x989680 ;  /* 0x009896800000895d */ /* 0x002fea0003900000 */
[----:B------:R-:W1:Y:S02]  /*12140*/  @!P0 SYNCS.PHASECHK.TRANS64 P0, [R6+URZ+0x19c80], R4 ;  /* 0x019c8004060085a7 */ /* 0x000e64000800007f */
[----:B-1----:R-:W-:Y:S05]  /*12150*/  @!P0 BRA `(.L_x_10303) ;  /* 0xfffffffc00f08947 */ /* 0x002fea000383ffff */
[----:B------:R-:W-:Y:S05]  /*12160*/  BRA `(.L_x_10373) ;  /* 0xffffffd000587947 */ /* 0x000fea000383ffff */
.L_x_10310:
[----:B-1----:R1:W2:Y:S02]  /*12170*/  SYNCS.PHASECHK.TRANS64.TRYWAIT P0, [R6+URZ+0x19c40], R4 ;  /* 0x019c4004060075a7 */ /* 0x0022a4000800017f */
[----:B--2---:R-:W-:Y:S05]  /*12180*/  @!P0 NANOSLEEP.SYNCS 0x989680 ;  /* 0x009896800000895d */ /* 0x004fea0003900000 */
[----:B------:R-:W2:Y:S02]  /*12190*/  @!P0 SYNCS.PHASECHK.TRANS64 P0, [R6+URZ+0x19c40], R4 ;  /* 0x019c4004060085a7 */ /* 0x000ea4000800007f */
[----:B--2---:R-:W-:Y:S05]  /*121a0*/  @!P0 BRA `(.L_x_10310) ;  /* 0xfffffffc00f08947 */ /* 0x004fea000383ffff */
[----:B------:R-:W-:Y:S05]  /*121b0*/  BRA `(.L_x_10374) ;  /* 0xffffffd400507947 */ /* 0x000fea000383ffff */
.L_x_10318:
[----:B0-----:R0:W1:Y:S02]  /*121c0*/  SYNCS.PHASECHK.TRANS64.TRYWAIT P0, [R3+URZ+0x19c70], R4 ;  /* 0x019c7004030075a7 */ /* 0x001064000800017f */
[----:B-1----:R-:W-:Y:S05]  /*121d0*/  @!P0 NANOSLEEP.SYNCS 0x989680 ;  /* 0x009896800000895d */ /* 0x002fea0003900000 */
[----:B------:R-:W1:Y:S02]  /*121e0*/  @!P0 SYNCS.PHASECHK.TRANS64 P0, [R3+URZ+0x19c70], R4 ;  /* 0x019c7004030085a7 */ /* 0x000e64000800007f */
[----:B-1----:R-:W-:Y:S05]  /*121f0*/  @!P0 BRA `(.L_x_10318) ;  /* 0xfffffffc00f08947 */ /* 0x002fea000383ffff */
[----:B------:R-:W-:Y:S05]  /*12200*/  BRA `(.L_x_10375) ;  /* 0xffffffd800647947 */ /* 0x000fea000383ffff */
.L_x_10320:
[----:B0-----:R0:W1:Y:S02]  /*12210*/  SYNCS.PHASECHK.TRANS64.TRYWAIT P0, [R3+URZ+0x19c60], R4 ;  /* 0x019c6004030075a7 */ /* 0x001064000800017f */
[----:B-1----:R-:W-:Y:S05]  /*12220*/  @!P0 NANOSLEEP.SYNCS 0x989680 ;  /* 0x009896800000895d */ /* 0x002fea0003900000 */
[----:B------:R-:W1:Y:S02]  /*12230*/  @!P0 SYNCS.PHASECHK.TRANS64 P0, [R3+URZ+0x19c60], R4 ;  /* 0x019c6004030085a7 */ /* 0x000e64000800007f */
[----:B-1----:R-:W-:Y:S05]  /*12240*/  @!P0 BRA `(.L_x_10320) ;  /* 0xfffffffc00f08947 */ /* 0x002fea000383ffff */
[----:B------:R-:W-:Y:S05]  /*12250*/  BRA `(.L_x_10376) ;  /* 0xffffffd8006c7947 */ /* 0x000fea000383ffff */
.L_x_10327:
[----:B-1----:R1:W2:Y:S02]  /*12260*/  SYNCS.PHASECHK.TRANS64.TRYWAIT P1, [R0+URZ+0x19c70], R3 ;  /* 0x019c7003000075a7 */ /* 0x0022a4000802017f */
[----:B--2---:R-:W-:Y:S05]  /*12270*/  @!P1 NANOSLEEP.SYNCS 0x989680 ;  /* 0x009896800000995d */ /* 0x004fea0003900000 */
[----:B------:R-:W2:Y:S02]  /*12280*/  @!P1 SYNCS.PHASECHK.TRANS64 P1, [R0+URZ+0x19c70], R3 ;  /* 0x019c7003000095a7 */ /* 0x000ea4000802007f */
[----:B--2---:R-:W-:Y:S05]  /*12290*/  @!P1 BRA `(.L_x_10327) ;  /* 0xfffffffc00f09947 */ /* 0x004fea000383ffff */
[----:B------:R-:W-:Y:S05]  /*122a0*/  BRA `(.L_x_10377) ;  /* 0xffffffe0000c7947 */ /* 0x000fea000383ffff */
.L_x_10329:
[----:B-1----:R1:W2:Y:S02]  /*122b0*/  SYNCS.PHASECHK.TRANS64.TRYWAIT P1, [R0+URZ+0x19c60], R3 ;  /* 0x019c6003000075a7 */ /* 0x0022a4000802017f */
[----:B--2---:R-:W-:Y:S05]  /*122c0*/  @!P1 NANOSLEEP.SYNCS 0x989680 ;  /* 0x009896800000995d */ /* 0x004fea0003900000 */
[----:B------:R-:W2:Y:S02]  /*122d0*/  @!P1 SYNCS.PHASECHK.TRANS64 P1, [R0+URZ+0x19c60], R3 ;  /* 0x019c6003000095a7 */ /* 0x000ea4000802007f */
[----:B--2---:R-:W-:Y:S05]  /*122e0*/  @!P1 BRA `(.L_x_10329) ;  /* 0xfffffffc00f09947 */ /* 0x004fea000383ffff */
[----:B------:R-:W-:Y:S05]  /*122f0*/  BRA `(.L_x_10378) ;  /* 0xffffffe000107947 */ /* 0x000fea000383ffff */
.L_x_10342:
[----:B0-----:R0:W1:Y:S02]  /*12300*/  SYNCS.PHASECHK.TRANS64.TRYWAIT P0, [R7+URZ+0x19c20], R0 ;  /* 0x019c2000070075a7 */ /* 0x001064000800017f */
[----:B-1----:R-:W-:Y:S05]  /*12310*/  @!P0 NANOSLEEP.SYNCS 0x989680 ;  /* 0x009896800000895d */ /* 0x002fea0003900000 */
[----:B------:R-:W1:Y:S02]  /*12320*/  @!P0 SYNCS.PHASECHK.TRANS64 P0, [R7+URZ+0x19c20], R0 ;  /* 0x019c2000070085a7 */ /* 0x000e64000800007f */
[----:B-1----:R-:W-:Y:S05]  /*12330*/  @!P0 BRA `(.L_x_10342) ;  /* 0xfffffffc00f08947 */ /* 0x002fea000383ffff */
[----:B------:R-:W-:Y:S05]  /*12340*/  BRA `(.L_x_10379) ;  /* 0xfffffff000807947 */ /* 0x000fea000383ffff */
.L_x_10343:
        /* <DEDUP_REMOVED lines=11> */
.L_x_10381:
[----:B------:R-:W-:Y:S05]  /*12400*/  BSYNC B0 ;  /* 0x0000000000007941 */ /* 0x000fea0003800000 */
.L_x_10380:
[----:B------:R-:W-:Y:S05]  /*12410*/  BRA `(.L_x_10382) ;  /* 0xfffffff000687947 */ /* 0x000fea000383ffff */
.L_x_10346:
[----:B------:R-:W-:Y:S01]  /*12420*/  BSSY B1, `(.L_x_10383) ;  /* 0x0000006000017945 */ /* 0x000fe20003800000 */
[----:B------:R-:W-:-:S07]  /*12430*/  IMAD.MOV.U32 R15, RZ, RZ, -0x1 ;  /* 0xffffffffff0f7424 */ /* 0x000fce00078e00ff */
[----:B0-----:R-:W-:Y:S05]  /*12440*/  WARPSYNC.COLLECTIVE R15, `(.L_x_10384) ;  /* 0x000000000f0c7348 */ /* 0x001fea0003c00000 */
[----:B------:R-:W-:Y:S02]  /*12450*/  ELECT P6, UR62, PT ;  /* 0x00000000003e782f */ /* 0x000fe400038c0000 */
[----:B------:R-:W-:Y:S01]  /*12460*/  MOV R14, UR62 ;  /* 0x0000003e000e7c02 */ /* 0x000fe20008000f00 */
[----:B0-----:R-:W-:Y:S10]  /*12470*/  ENDCOLLECTIVE ;  /* 0x000000000000791b */ /* 0x001ff40003800000 */
.L_x_10384:
[----:B------:R-:W-:Y:S05]  /*12480*/  BSYNC B1 ;  /* 0x0000000000017941 */ /* 0x000fea0003800000 */
.L_x_10383:
[----:B------:R-:W-:Y:S05]  /*12490*/  BRA `(.L_x_10385) ;  /* 0xfffffff000607947 */ /* 0x000fea000383ffff */
.L_x_10348:
[----:B0-----:R0:W1:Y:S02]  /*124a0*/  SYNCS.PHASECHK.TRANS64.TRYWAIT P1, [R5+URZ], R4 ;  /* 0x00000004050075a7 */ /* 0x001064000802017f */
[----:B-1----:R-:W-:Y:S05]  /*124b0*/  @!P1 NANOSLEEP.SYNCS 0x989680 ;  /* 0x009896800000995d */ /* 0x002fea0003900000 */
[----:B------:R-:W1:Y:S02]  /*124c0*/  @!P1 SYNCS.PHASECHK.TRANS64 P1, [R5+URZ], R4 ;  /* 0x00000004050095a7 */ /* 0x000e64000802007f */
[----:B-1----:R-:W-:Y:S05]  /*124d0*/  @!P1 BRA `(.L_x_10348) ;  /* 0xfffffffc00f09947 */ /* 0x002fea000383ffff */
[----:B------:R-:W-:Y:S05]  /*124e0*/  BRA `(.L_x_10386) ;  /* 0xfffffff000947947 */ /* 0x000fea000383ffff */
.L_x_10349:
[----:B-1----:R1:W2:Y:S02]  /*124f0*/  SYNCS.PHASECHK.TRANS64.TRYWAIT P1, [R3+URZ], R0 ;  /* 0x00000000030075a7 */ /* 0x0022a4000802017f */
[----:B--2---:R-:W-:Y:S05]  /*12500*/  @!P1 NANOSLEEP.SYNCS 0x989680 ;  /* 0x009896800000995d */ /* 0x004fea0003900000 */
[----:B------:R-:W2:Y:S02]  /*12510*/  @!P1 SYNCS.PHASECHK.TRANS64 P1, [R3+URZ], R0 ;  /* 0x00000000030095a7 */ /* 0x000ea4000802007f */
[----:B--2---:R-:W-:Y:S05]  /*12520*/  @!P1 BRA `(.L_x_10349) ;  /* 0xfffffffc00f09947 */ /* 0x004fea000383ffff */
[----:B------:R-:W-:Y:S05]  /*12530*/  BRA `(.L_x_10387) ;  /* 0xfffffff000887947 */ /* 0x000fea000383ffff */
.L_x_10351:
[----:B-1----:R1:W2:Y:S02]  /*12540*/  SYNCS.PHASECHK.TRANS64.TRYWAIT P1, [R3+URZ+0x19c60], R4 ;  /* 0x019c6004030075a7 */ /* 0x0022a4000802017f */
[----:B--2---:R-:W-:Y:S05]  /*12550*/  @!P1 NANOSLEEP.SYNCS 0x989680 ;  /* 0x009896800000995d */ /* 0x004fea0003900000 */
[----:B------:R-:W2:Y:S02]  /*12560*/  @!P1 SYNCS.PHASECHK.TRANS64 P1, [R3+URZ+0x19c60], R4 ;  /* 0x019c6004030095a7 */ /* 0x000ea4000802007f */
[----:B--2---:R-:W-:Y:S05]  /*12570*/  @!P1 BRA `(.L_x_10351) ;  /* 0xfffffffc00f09947 */ /* 0x004fea000383ffff */
[----:B------:R-:W-:Y:S05]  /*12580*/  BRA `(.L_x_10388) ;  /* 0xfffffff000887947 */ /* 0x000fea000383ffff */
.L_x_10353:
[----:B0-----:R0:W2:Y:S02]  /*12590*/  SYNCS.PHASECHK.TRANS64.TRYWAIT P1, [R5+URZ+0x19c60], R0 ;  /* 0x019c6000050075a7 */ /* 0x0010a4000802017f */
[----:B--2---:R-:W-:Y:S05]  /*125a0*/  @!P1 NANOSLEEP.SYNCS 0x989680 ;  /* 0x009896800000995d */ /* 0x004fea0003900000 */
[----:B------:R-:W2:Y:S02]  /*125b0*/  @!P1 SYNCS.PHASECHK.TRANS64 P1, [R5+URZ+0x19c60], R0 ;  /* 0x019c6000050095a7 */ /* 0x000ea4000802007f */
[----:B--2---:R-:W-:Y:S05]  /*125c0*/  @!P1 BRA `(.L_x_10353) ;  /* 0xfffffffc00f09947 */ /* 0x004fea000383ffff */
[----:B------:R-:W-:Y:S05]  /*125d0*/  BRA `(.L_x_10389) ;  /* 0xfffffff000887947 */ /* 0x000fea000383ffff */
.L_x_10355:
[----:B--2---:R2:W3:Y:S02]  /*125e0*/  SYNCS.PHASECHK.TRANS64.TRYWAIT P0, [R3+URZ+0x19c80], R4 ;  /* 0x019c8004030075a7 */ /* 0x0044e4000800017f */
[----:B---3--:R-:W-:Y:S05]  /*125f0*/  @!P0 NANOSLEEP.SYNCS 0x989680 ;  /* 0x009896800000895d */ /* 0x008fea0003900000 */
[----:B------:R-:W3:Y:S02]  /*12600*/  @!P0 SYNCS.PHASECHK.TRANS64 P0, [R3+URZ+0x19c80], R4 ;  /* 0x019c8004030085a7 */ /* 0x000ee4000800007f */
[----:B---3--:R-:W-:Y:S05]  /*12610*/  @!P0 BRA `(.L_x_10355) ;  /* 0xfffffffc00f08947 */ /* 0x008fea000383ffff */
[----:B------:R-:W-:Y:S05]  /*12620*/  BRA `(.L_x_10356) ;  /* 0xfffffff000847947 */ /* 0x000fea000383ffff */
.L_x_10390:
        /* <DEDUP_REMOVED lines=13> */
.L_x_12988:


//--------------------- .text._ZN7cutlass13device_kernelIN5flash11enable_sm90INS1_16FlashAttnFwdSm90INS1_25CollectiveMainloopFwdSm90ILi2EN4cute5tupleIJNS5_1CILi1EEES8_S8_EEENS6_IJNS7_ILi192EEENS7_ILi128EEENS7_ILi96EEEEEELi96ENS_12float_e4m3_tEfNS_4arch4Sm90ELb1ELb0ELb1ELb1ELb0ELb1ELb0ELb1ELb1ELb1ELb0ELb0EEENS1_21CollectiveEpilogueFwdINS6_IJSA_SC_SB_EEES9_NS_10bfloat16_tESG_Li384ELb1ELb1ELb0ELb1EEENS1_36VarlenDynamicPersistentTileSchedulerILi192ELi128ELi384ELi128ELb0ELb1ELb1ELb1ELb1ELb1EEEEEEEEEvNT_6ParamsE --------------------------
	.section	.text._ZN7cutlass13device_kernelIN5flash11enable_sm90INS1_16FlashAttnFwdSm90INS1_25CollectiveMainloopFwdSm90ILi2EN4cute5tupleIJNS5_1CILi1EEES8_S8_EEENS6_IJNS7_ILi192EEENS7_ILi128EEENS7_ILi96EEEEEELi96ENS_12float_e4m3_tEfNS_4arch4Sm90ELb1ELb0ELb1ELb1ELb0ELb1ELb0ELb1ELb1ELb1ELb0ELb0EEENS1_21CollectiveEpilogueFwdINS6_IJSA_SC_SB_EEES9_NS_10bfloat16_tESG_Li384ELb1ELb1ELb0ELb1EEENS1_36VarlenDynamicPersistentTileSchedulerILi192ELi128ELi384ELi128ELb0ELb1ELb1ELb1ELb1ELb1EEEEEEEEEvNT_6ParamsE,"ax",@progbits
	.align	128
.text._ZN7cutlass13device_kernelIN5flash11enable_sm90INS1_16FlashAttnFwdSm90INS1_25CollectiveMainloopFwdSm90ILi2EN4cute5tupleIJNS5_1CILi1EEES8_S8_EEENS6_IJNS7_ILi192EEENS7_ILi128EEENS7_ILi96EEEEEELi96ENS_12float_e4m3_tEfNS_4arch4Sm90ELb1ELb0ELb1ELb1ELb0ELb1ELb0ELb1ELb1ELb1ELb0ELb0EEENS1_21CollectiveEpilogueFwdINS6_IJSA_SC_SB_EEES9_NS_10bfloat16_tESG_Li384ELb1ELb1ELb0ELb1EEENS1_36VarlenDynamicPersistentTileSchedulerILi192ELi128ELi384ELi128ELb0ELb1ELb1ELb1ELb1ELb1EEEEEEEEEvNT_6ParamsE:
        .type           _ZN7cutlass13device_kernelIN5flash11enable_sm90INS1_16FlashAttnFwdSm90INS1_25CollectiveMainloopFwdSm90ILi2EN4cute5tupleIJNS5_1CILi1EEES8_S8_EEENS6_IJNS7_ILi192EEENS7_ILi128EEENS7_ILi96EEEEEELi96ENS_12float_e4m3_tEfNS_4arch4Sm90ELb1ELb0ELb1ELb1ELb0ELb1ELb0ELb1ELb1ELb1ELb0ELb0EEENS1_21CollectiveEpilogueFwdINS6_IJSA_SC_SB_EEES9_NS_10bfloat16_tESG_Li384ELb1ELb1ELb0ELb1EEENS1_36VarlenDynamicPersistentTileSchedulerILi192ELi128ELi384ELi128ELb0ELb1ELb1ELb1ELb1ELb1EEEEEEEEEvNT_6ParamsE,@function
        .size           _ZN7cutlass13device_kernelIN5flash11enable_sm90INS1_16FlashAttnFwdSm90INS1_25CollectiveMainloopFwdSm90ILi2EN4cute5tupleIJNS5_1CILi1EEES8_S8_EEENS6_IJNS7_ILi192EEENS7_ILi128EEENS7_ILi96EEEEEELi96ENS_12float_e4m3_tEfNS_4arch4Sm90ELb1ELb0ELb1ELb1ELb0ELb1ELb0ELb1ELb1ELb1ELb0ELb0EEENS1_21CollectiveEpilogueFwdINS6_IJSA_SC_SB_EEES9_NS_10bfloat16_tESG_Li384ELb1ELb1ELb0ELb1EEENS1_36VarlenDynamicPersistentTileSchedulerILi192ELi128ELi384ELi128ELb0ELb1ELb1ELb1ELb1ELb1EEEEEEEEEvNT_6ParamsE,(.L_x_12989 - _ZN7cutlass13device_kernelIN5flash11enable_sm90INS1_16FlashAttnFwdSm90INS1_25CollectiveMainloopFwdSm90ILi2EN4cute5tupleIJNS5_1CILi1EEES8_S8_EEENS6_IJNS7_ILi192EEENS7_ILi128EEENS7_ILi96EEEEEELi96ENS_12float_e4m3_tEfNS_4arch4Sm90ELb1ELb0ELb1ELb1ELb0ELb1ELb0ELb1ELb1ELb1ELb0ELb0EEENS1_21CollectiveEpilogueFwdINS6_IJSA_SC_SB_EEES9_NS_10bfloat16_tESG_Li384ELb1ELb1ELb0ELb1EEENS1_36VarlenDynamicPersistentTileSchedulerILi192ELi128ELi384ELi128ELb0ELb1ELb1ELb1ELb1ELb1EEEEEEEEEvNT_6ParamsE)
        .other          _ZN7cutlass13device_kernelIN5flash11enable_sm90INS1_16FlashAttnFwdSm90INS1_25CollectiveMainloopFwdSm90ILi2EN4cute5tupleIJNS5_1CILi1EEES8_S8_EEENS6_IJNS7_ILi192EEENS7_ILi128EEENS7_ILi96EEEEEELi96ENS_12float_e4m3_tEfNS_4arch4Sm90ELb1ELb0ELb1ELb1ELb0ELb1ELb0ELb1ELb1ELb1ELb0ELb0EEENS1_21CollectiveEpilogueFwdINS6_IJSA_SC_SB_EEES9_NS_10bfloat16_tESG_Li384ELb1ELb1ELb0ELb1EEENS1_36VarlenDynamicPersistentTileSchedulerILi192ELi128ELi384ELi128ELb0ELb1ELb1ELb1ELb1ELb1EEEEEEEEEvNT_6ParamsE,@"STO_CUDA_ENTRY STV_DEFAULT"
_ZN7cutlass13device_kernelIN5flash11enable_sm90INS1_16FlashAttnFwdSm90INS1_25CollectiveMainloopFwdSm90ILi2EN4cute5tupleIJNS5_1CILi1EEES8_S8_EEENS6_IJNS7_ILi192EEENS7_ILi128EEENS7_ILi96EEEEEELi96ENS_12float_e4m3_tEfNS_4arch4Sm90ELb1ELb0ELb1ELb1ELb0ELb1ELb0ELb1ELb1ELb1ELb0ELb0EEENS1_21CollectiveEpilogueFwdINS6_IJSA_SC_SB_EEES9_NS_10bfloat16_tESG_Li384ELb1ELb1ELb0ELb1EEENS1_36VarlenDynamicPersistentTileSchedulerILi192ELi128ELi384ELi128ELb0ELb1ELb1ELb1ELb1ELb1EEEEEEEEEvNT_6ParamsE:
        /* <DEDUP_REMOVED lines=24> */
.L_x_10392:
[----:B------:R-:W-:Y:S05]  /*0180*/  BSYNC B0 ;  /* 0x0000000000007941 */ /* 0x000fea0003800000 */
.L_x_10391:
        /* <DEDUP_REMOVED lines=41> */
.L_x_10393:
        /* <DEDUP_REMOVED lines=22> */
.L_x_10394:
        /* <DEDUP_REMOVED lines=18> */
.L_x_10395:
        /* <DEDUP_REMOVED lines=22> */
.L_x_10396:
        /* <DEDUP_REMOVED lines=22> */
.L_x_10397:
        /* <DEDUP_REMOVED lines=8> */
.L_x_10400:
        /* <DEDUP_REMOVED lines=36> */
[----:B------:R-:W-:Y:S01]  /*0c20*/  VIADD R25, R154, 0x20 ;  /* 0x000000209a197836 */ /* 0x000fe20000000000 */
[----:B------:R-:W-:Y:S01]  /*0c30*/  LEA.HI R6, R6, R19, RZ, 0x2 ;  /* 0x0000001306067211 */ /* 0x000fe200078f10ff */
[----:B------:R-:W-:Y:S01]  /*0c40*/  IMAD.SHL.U32 R22, R22, 0x10, RZ ;  /* 0x0000001016167824 */ /* 0x000fe200078e00ff */
[----:B------:R-:W-:Y:S01]  /*0c50*/  SHF.R.S32.HI R27, RZ, 0x7, R2 ;  /* 0x00000007ff1b7819 */ /* 0x000fe20000011402 */
        /* <DEDUP_REMOVED lines=15> */
[----:B------:R-:W-:Y:S02]  /*0d50*/  SHF.R.S32.HI R5, RZ, 0x3, R5 ;  /* 0x00000003ff057819 */ /* 0x000fe40000011405 */
[----:B------:R-:W-:Y:S01]  /*0d60*/  LEA.HI R13, R13, R6, RZ, 0x3 ;  /* 0x000000060d0d7211 */ /* 0x000fe200078f18ff */
[----:B------:R-:W-:Y:S01]  /*0d70*/  IMAD.IADD R3, R2, 0x1, -R3 ;  /* 0x0000000102037824 */ /* 0x000fe200078e0a03 */
[----:B------:R-:W-:Y:S01]  /*0d80*/  SHF.R.S32.HI R7, RZ, 0x1f, R14 ;  /* 0x0000001fff077819 */ /* 0x000fe2000001140e */
[----:B------:R-:W-:Y:S01]  /*0d90*/  IMAD.HI R2, R27, 0x55555556, RZ ;  /* 0x555555561b027827 */ /* 0x000fe200078e02ff */
[----:B------:R-:W-:Y:S02]  /*0da0*/  LOP3.LUT R13, R13, 0xfffffff8, RZ, 0xc0, !PT ;  /* 0xfffffff80d0d7812 */ /* 0x000fe400078ec0ff */
[----:B------:R-:W-:Y:S01]  /*0db0*/  LEA.HI R8, R8, R21, RZ, 0x5 ;  /* 0x0000001508087211 */ /* 0x000fe200078f28ff */
[----:B------:R-:W-:Y:S01]  /*0dc0*/  IMAD.SHL.U32 R5, R5, 0x80, RZ ;  /* 0x0000008005057824 */ /* 0x000fe200078e00ff */
[CC--:B------:R-:W-:Y:S01]  /*0dd0*/  LEA.HI R15, R7.reuse, R14.reuse, RZ, 0x4 ;  /* 0x0000000e070f7211 */ /* 0x0c0fe200078f20ff */
[----:B------:R-:W-:Y:S01]  /*0de0*/  IMAD.IADD R13, R6, 0x1, -R13 ;  /* 0x00000001060d7824 */ /* 0x000fe200078e0a0d */
[----:B------:R-:W-:Y:S01]  /*0df0*/  LEA.HI R7, R7, R14, RZ, 0x5 ;  /* 0x0000000e07077211 */ /* 0x000fe200078f28ff */
[----:B------:R-:W-:Y:S01]  /*0e00*/  IMAD R6, R3, 0x8, R4 ;  /* 0x0000000803067824 */ /* 0x000fe200078e0204 */
[----:B------:R-:W-:-:S02]  /*0e10*/  LEA.HI R2, R2, R2, RZ, 0x1 ;  /* 0x0000000202027211 */ /* 0x000fc400078f08ff */
[----:B------:R-:W-:Y:S02]  /*0e20*/  SHF.R.S32.HI R8, RZ, 0x5, R8 ;  /* 0x00000005ff087819 */ /* 0x000fe40000011408 */
[----:B------:R-:W-:Y:S01]  /*0e30*/  LOP3.LUT R26, R5, 0x80, RZ, 0xc0, !PT ;  /* 0x00000080051a7812 */ /* 0x000fe200078ec0ff */
[----:B------:R-:W-:Y:S01]  /*0e40*/  IMAD R2, R2, -0x3, R27 ;  /* 0xfffffffd02027824 */ /* 0x000fe200078e021b */
[----:B------:R-:W-:Y:S01]  /*0e50*/  SHF.R.S32.HI R7, RZ, 0x5, R7 ;  /* 0x00000005ff077819 */ /* 0x000fe20000011407 */
[----:B------:R-:W-:Y:S01]  /*0e60*/  IMAD R13, R8, 0x10, R13 ;  /* 0x00000010080d7824 */ /* 0x000fe200078e020d */
[----:B------:R-:W-:Y:S01]  /*0e70*/  SHF.R.U32.HI R24, RZ, 0x3, R26 ;  /* 0x00000003ff187819 */ /* 0x000fe2000001161a */
[----:B------:R-:W-:Y:S01]  /*0e80*/  STL [R1], R26 ;  /* 0x0000001a01007387 */ /* 0x000fe20000100800 */
[----:B------:R-:W-:Y:S01]  /*0e90*/  LOP3.LUT R5, R26, 0x10, R15, 0xf8, !PT ;  /* 0x000000101a057812 */ /* 0x000fe200078ef80f */
[----:B------:R-:W-:Y:S01]  /*0ea0*/  IMAD R7, R7, 0x1800, R20 ;  /* 0x0000180007077824 */ /* 0x000fe200078e0214 */
[----:B------:R-:W-:Y:S01]  /*0eb0*/  LEA.HI R0, R0, R18, RZ, 0x2 ;  /* 0x0000001200007211 */ /* 0x000fe200078f10ff */
[----:B------:R-:W-:Y:S01]  /*0ec0*/  IMAD R3, R2, 0x40, R13 ;  /* 0x0000004002037824 */ /* 0x000fe200078e020d */
[----:B------:R-:W-:Y:S01]  /*0ed0*/  LOP3.LUT R5, R5, R24, RZ, 0x3c, !PT ;  /* 0x0000001805057212 */ /* 0x000fe200078e3cff */
[----:B------:R-:W-:Y:S01]  /*0ee0*/  STL [R1+0xc], R20 ;  /* 0x00000c1401007387 */ /* 0x000fe20000100800 */
[----:B------:R-:W-:-:S02]  /*0ef0*/  LOP3.LUT R2, R0, 0xfffffffc, RZ, 0xc0, !PT ;  /* 0xfffffffc00027812 */ /* 0x000fc400078ec0ff */
[----:B------:R-:W-:Y:S01]  /*0f00*/  IADD3 R4, R16, R7, R5 ;  /* 0x0000000710047210 */ /* 0x000fe20007ffe005 */
[----:B------:R-:W-:Y:S01]  /*0f10*/  STL [R1+0x70], R24 ;  /* 0x0000701801007387 */ /* 0x000fe20000100800 */
[----:B------:R-:W-:Y:S01]  /*0f20*/  VIADD R7, R154, 0x10 ;  /* 0x000000109a077836 */ /* 0x000fe20000000000 */
[----:B------:R-:W-:Y:S02]  /*0f30*/  SHF.R.S32.HI R0, RZ, 0x2, R0 ;  /* 0x00000002ff007819 */ /* 0x000fe40000011400 */
[----:B------:R0:W-:Y:S01]  /*0f40*/  STL [R1+0x78], R6 ;  /* 0x0000780601007387 */ /* 0x0001e20000100800 */
[----:B------:R-:W-:Y:S02]  /*0f50*/  LOP3.LUT R12, R12, 0x7ffffffc, RZ, 0xc0, !PT ;  /* 0x7ffffffc0c0c7812 */ /* 0x000fe400078ec0ff */
[----:B------:R-:W-:Y:S01]  /*0f60*/  SHF.R.S32.HI R8, RZ, 0x1f, R7 ;  /* 0x0000001fff087819 */ /* 0x000fe20000011407 */
[----:B------:R1:W-:Y:S01]  /*0f70*/  STL [R1+0x6c], R4 ;  /* 0x00006c0401007387 */ /* 0x0003e20000100800 */
[----:B------:R-:W-:-:S03]  /*0f80*/  MOV R17, RZ ;  /* 0x000000ff00117202 */ /* 0x000fc60000000f00 */
[----:B------:R-:W-:Y:S01]  /*0f90*/  STL [R1+0x24], R9 ;  /* 0x0000240901007387 */ /* 0x000fe20000100800 */
[----:B0-----:R-:W-:Y:S01]  /*0fa0*/  IMAD.IADD R6, R18, 0x1, -R2 ;  /* 0x0000000112067824 */ /* 0x001fe200078e0a02 */
[----:B------:R-:W-:Y:S02]  /*0fb0*/  SHF.R.S32.HI R2, RZ, 0x1f, R19 ;  /* 0x0000001fff027819 */ /* 0x000fe40000011413 */
[----:B------:R-:W-:Y:S01]  /*0fc0*/  STL [R1+0x28], R10 ;  /* 0x0000280a01007387 */ /* 0x000fe20000100800 */
[----:B------:R-:W-:Y:S02]  /*0fd0*/  IMAD.MOV.U32 R18, RZ, RZ, RZ ;  /* 0x000000ffff127224 */ /* 0x000fe400078e00ff */
[C---:B-1----:R-:W-:Y:S01]  /*0fe0*/  IMAD.SHL.U32 R4, R6.reuse, 0x8, RZ ;  /* 0x0000000806047824 */ /* 0x042fe200078e00ff */
[----:B------:R-:W-:Y:S01]  /*0ff0*/  STL [R1+0x74], R3 ;  /* 0x0000740301007387 */ /* 0x000fe20000100800 */
[----:B------:R-:W-:Y:S02]  /*1000*/  LEA.HI R0, R6, R6, RZ, 0x1 ;  /* 0x0000000606007211 */ /* 0x000fe400078f08ff */
[----:B------:R-:W-:Y:S01]  /*1010*/  VIADD R5, R4, 0x20 ;  /* 0x0000002004057836 */ /* 0x000fe20000000000 */
[----:B------:R-:W-:Y:S01]  /*1020*/  STL [R1+0x2c], R11 ;  /* 0x00002c0b01007387 */ /* 0x000fe20000100800 */
[----:B------:R-:W-:-:S02]  /*1030*/  LOP3.LUT R2, R0, 0x1ffffffe, RZ, 0xc0, !PT ;  /* 0x1ffffffe00027812 */ /* 0x000fc400078ec0ff */
[----:B------:R-:W-:Y:S01]  /*1040*/  LOP3.LUT R0, R26, 0x10, R22, 0xf8, !PT ;  /* 0x000000101a007812 */ /* 0x000fe200078ef816 */
[----:B------:R-:W-:Y:S02]  /*1050*/  STL [R1+0x50], RZ ;  /* 0x000050ff01007387 */ /* 0x000fe40000100800 */
[----:B------:R-:W-:Y:S01]  /*1060*/  IMAD.IADD R2, R6, 0x1, -R2 ;  /* 0x0000000106027824 */ /* 0x000fe200078e0a02 */
[----:B------:R-:W-:Y:S01]  /*1070*/  LOP3.LUT R0, R0, R24, RZ, 0x3c, !PT ;  /* 0x0000001800007212 */ /* 0x000fe200078e3cff */
[----:B------:R0:W-:Y:S01]  /*1080*/  STL [R1+0x40], R4 ;  /* 0x0000400401007387 */ /* 0x0001e20000100800 */
[----:B------:R-:W-:-:S03]  /*1090*/  IMAD.IADD R6, R21, 0x1, -R12 ;  /* 0x0000000115067824 */ /* 0x000fc600078e0a0c */
        /* <DEDUP_REMOVED lines=13> */
[----:B------:R1:W-:Y:S04]  /*1170*/  STL [R1+0x34], R6 ;  /* 0x0000340601007387 */ /* 0x0003e80000100800 */
[----:B------:R1:W-:Y:S01]  /*1180*/  STL [R1+0x30], R5 ;  /* 0x0000300501007387 */ /* 0x0003e20000100800 */
[----:B0-----:R-:W-:-:S03]  /*1190*/  SHF.R.S32.HI R4, RZ, 0x4, R15 ;  /* 0x00000004ff047819 */ /* 0x001fc6000001140f */
[----:B------:R1:W-:Y:S04]  /*11a0*/  STL [R1+0x38], R0 ;  /* 0x0000380001007387 */ /* 0x0003e80000100800 */
[----:B------:R1:W-:Y:S02]  /*11b0*/  STL [R1+0x60], R4 ;  /* 0x0000600401007387 */ /* 0x0003e40000100800 */
.L_x_10530:
[----:B-1----:R-:W2:Y:S01]  /*11c0*/  LDL.LU R0, [R1+0x2c] ;  /* 0x00002c0001007983 */ /* 0x002ea20000300800 */
[----:B---34-:R-:W2:Y:S01]  /*11d0*/  LDC.64 R2, c[0x0][0xc88] ;  /* 0x00032200ff027b82 */ /* 0x018ea20000000a00 */
[----:B------:R-:W-:Y:S01]  /*11e0*/  ULDC.64 UR4, c[0x0][0xa28] ;  /* 0x00028a0000047ab9 */ /* 0x000fe20000000a00 */
[----:B------:R-:W-:Y:S01]  /*11f0*/  ULDC.64 UR8, c[0x0][0xa18] ;  /* 0x0002860000087ab9 */ /* 0x000fe20000000a00 */
[----:B------:R-:W-:Y:S01]  /*1200*/  ISETP.NE.U32.AND P2, PT, RZ, UR4, PT ;  /* 0x00000004ff007c0c */ /* 0x000fe2000bf45070 */
[----:B------:R-:W-:Y:S01]  /*1210*/  IMAD.MOV.U32 R9, RZ, RZ, RZ ;  /* 0x000000ffff097224 */ /* 0x000fe200078e00ff */
        /* <DEDUP_REMOVED lines=17> */
[----:B------:R-:W-:Y:S01]  /*1330*/  ULDC UR4, c[0x0][0x288] ;  /* 0x0000a20000047ab9 */ /* 0x000fe20000000800 */
[C---:B------:R-:W-:Y:S02]  /*1340*/  IADD3 R6, P4, R32.reuse, UR6, RZ ;  /* 0x0000000620067c10 */ /* 0x040fe4000ff9e0ff */
[----:B-----5:R1:W5:Y:S01]  /*1350*/  @P2 LDG.E R9, desc[UR42][R2.64] ;  /* 0x0000002a02092981 */ /* 0x020362000c1e1900 */
[----:B------:R-:W-:Y:S01]  /*1360*/  IMAD.U32 R8, RZ, RZ, UR4 ;  /* 0x00000004ff087e24 */ /* 0x000fe2000f8e00ff */
[----:B------:R-:W-:Y:S01]  /*1370*/  IADD3.X R7, R31, UR7, RZ, P4, !PT ;  /* 0x000000071f077c10 */ /* 0x000fe2000a7fe4ff */
[----:B------:R-:W-:Y:S01]  /*1380*/  ULDC.64 UR4, c[0x0][0x418] ;  /* 0x0001060000047ab9 */ /* 0x000fe20000000a00 */
[----:B------:R1:W-:Y:S01]  /*1390*/  STL [R1+0x48], R32 ;  /* 0x0000482001007387 */ /* 0x0003e20000100800 */
[----:B0-----:R-:W-:-:S03]  /*13a0*/  @P1 IADD3 R4, P2, R32, UR8, RZ ;  /* 0x0000000820041c10 */ /* 0x001fc6000ff5e0ff */
[----:B------:R1:W5:Y:S01]  /*13b0*/  @P0 LDG.E R29, desc[UR42][R6.64] ;  /* 0x0000002a061d0981 */ /* 0x000362000c1e1900 */
[----:B------:R-:W-:Y:S01]  /*13c0*/  @P1 IADD3.X R5, R31, UR9, RZ, P2, !PT ;  /* 0x000000091f051c10 */ /* 0x000fe200097fe4ff */
[----:B------:R-:W-:Y:S02]  /*13d0*/  UISETP.NE.U32.AND UP0, UPT, UR4, URZ, UPT ;  /* 0x0000003f0400728c */ /* 0x000fe4000bf05070 */
[----:B------:R1:W-:Y:S01]  /*13e0*/  STL [R1+0x4c], R31 ;  /* 0x00004c1f01007387 */ /* 0x0003e20000100800 */
[----:B------:R-:W-:Y:S01]  /*13f0*/  ULDC.64 UR8, c[0x0][0xa20] ;  /* 0x0002880000087ab9 */ /* 0x000fe20000000a00 */
[----:B------:R-:W-:Y:S02]  /*1400*/  ULDC UR4, c[0x0][0x424] ;  /* 0x0001090000047ab9 */ /* 0x000fe40000000800 */
[----:B------:R-:W2:Y:S01]  /*1410*/  @P1 LDG.E R8, desc[UR42][R4.64] ;  /* 0x0000002a04081981 */ /* 0x000ea2000c1e1900 */
[----:B------:R-:W-:Y:S01]  /*1420*/  UISETP.NE.AND.EX UP0, UPT, UR5, URZ, UPT, UP0 ;  /* 0x0000003f0500728c */ /* 0x000fe2000bf05300 */
[----:B------:R-:W-:-:S02]  /*1430*/  ISETP.NE.U32.AND P2, PT, RZ, UR8, PT ;  /* 0x00000008ff007c0c */ /* 0x000fc4000bf45070 */
[----:B------:R-:W-:Y:S01]  /*1440*/  ULDC UR5, c[0x0][0x2f0] ;  /* 0x0000bc0000057ab9 */ /* 0x000fe20000000800 */
[----:B------:R-:W-:Y:S01]  /*1450*/  USEL UR4, UR4, 0x1, UP0 ;  /* 0x0000000104047887 */ /* 0x000fe20008000000 */
[----:B------:R-:W-:-:S03]  /*1460*/  ISETP.NE.AND.EX P2, PT, RZ, UR9, PT, P2 ;  /* 0x00000009ff007c0c */ /* 0x000fc6000bf45320 */
[----:B------:R-:W-:-:S03]  /*1470*/  UIMAD UR4, UR4, UR5, URZ ;  /* 0x00000005040472a4 */ /* 0x000fc6000f8e023f */
[----:B------:R-:W-:Y:S01]  /*1480*/  ULDC UR5, c[0x0][0x348] ;  /* 0x0000d20000057ab9 */ /* 0x000fe20000000800 */
[----:B------:R-:W-:Y:S01]  /*1490*/  IMAD.MOV.U32 R27, RZ, RZ, R0 ;  /* 0x000000ffff1b7224 */ /* 0x000fe200078e0000 */
[----:B--2---:R1:W-:Y:S04]  /*14a0*/  STL [R1+0x1c], R8 ;  /* 0x00001c0801007387 */ /* 0x0043e80000100800 */
[----:B---3--:R1:W-:Y:S01]  /*14b0*/  STL [R1+0x44], R30 ;  /* 0x0000441e01007387 */ /* 0x0083e20000100800 */
[----:B------:R-:W-:Y:S05]  /*14c0*/  @P1 BRA `(.L_x_10402) ;  /* 0x0000000000281947 */ /* 0x000fea0003800000 */
[----:B------:R-:W-:Y:S02]  /*14d0*/  ULDC.64 UR6, c[0x0][0xa00] ;  /* 0x0002800000067ab9 */ /* 0x000fe40000000a00 */
[----:B------:R-:W-:-:S04]  /*14e0*/  ISETP.NE.U32.AND P1, PT, RZ, UR6, PT ;  /* 0x00000006ff007c0c */ /* 0x000fc8000bf25070 */
[----:B------:R-:W-:-:S13]  /*14f0*/  ISETP.NE.AND.EX P1, PT, RZ, UR7, PT, P1 ;  /* 0x00000007ff007c0c */ /* 0x000fda000bf25310 */
[----:B------:R-:W-:Y:S05]  /*1500*/  @!P1 BRA `(.L_x_10402) ;  /* 0x0000000000189947 */ /* 0x000fea0003800000 */
[----:B-1----:R-:W0:Y:S02]  /*1510*/  LDC.64 R2, c[0x0][0xa00] ;  /* 0x00028000ff027b82 */ /* 0x002e240000000a00 */
[----:B0-----:R-:W-:-:S05]  /*1520*/  IMAD.WIDE R2, R27, 0x4, R2 ;  /* 0x000000041b027825 */ /* 0x001fca00078e0202 */
[----:B------:R-:W2:Y:S04]  /*1530*/  LDG.E R0, desc[UR42][R2.64] ;  /* 0x0000002a02007981 */ /* 0x000ea8000c1e1900 */
[----:B------:R-:W2:Y:S02]  /*1540*/  LDG.E R5, desc[UR42][R2.64+0x4] ;  /* 0x0000042a02057981 */ /* 0x000ea4000c1e1900 */
[----:B--2---:R-:W-:-:S05]  /*1550*/  IMAD.IADD R8, R5, 0x1, -R0 ;  /* 0x0000000105087824 */ /* 0x004fca00078e0a00 */
[----:B------:R0:W-:Y:S02]  /*1560*/  STL [R1+0x1c], R8 ;  /* 0x00001c0801007387 */ /* 0x0001e40000100800 */
.L_x_10402:
[----:B------:R-:W-:Y:S02]  /*1570*/  IMAD.U32 R26, RZ, RZ, UR5 ;  /* 0x00000005ff1a7e24 */ /* 0x000fe4000f8e00ff */
[----:B------:R-:W-:Y:S01]  /*1580*/  IMAD.U32 R28, RZ, RZ, UR4 ;  /* 0x00000004ff1c7e24 */ /* 0x000fe2000f8e00ff */
[----:B------:R-:W-:Y:S06]  /*1590*/  @!P2 BRA `(.L_x_10403) ;  /* 0x000000000010a947 */ /* 0x000fec0003800000 */
[----:B-1----:R-:W-:-:S04]  /*15a0*/  IADD3 R2, P0, R32, UR8, RZ ;  /* 0x0000000820027c10 */ /* 0x002fc8000ff1e0ff */
[----:B------:R-:W-:-:S05]  /*15b0*/  IADD3.X R3, R31, UR9, RZ, P0, !PT ;  /* 0x000000091f037c10 */ /* 0x000fca00087fe4ff */
[----:B------:R2:W5:Y:S01]  /*15c0*/  LDG.E R28, desc[UR42][R2.64] ;  /* 0x0000002a021c7981 */ /* 0x000562000c1e1900 */
[----:B------:R-:W-:Y:S05]  /*15d0*/  BRA `(.L_x_10404) ;  /* 0x0000000000107947 */ /* 0x000fea0003800000 */
.L_x_10403:
[----:B------:R-:W-:Y:S05]  /*15e0*/  @!P0 BRA `(.L_x_10404) ;  /* 0x00000000000c8947 */ /* 0x000fea0003800000 */
[----:B-1----:R-:W2:Y:S04]  /*15f0*/  LDG.E R3, desc[UR42][R6.64] ;  /* 0x0000002a06037981 */ /* 0x002ea8000c1e1900 */
[----:B------:R-:W2:Y:S02]  /*1600*/  LDG.E R28, desc[UR42][R6.64+0x4] ;  /* 0x0000042a061c7981 */ /* 0x000ea4000c1e1900 */
[----:B--2---:R-:W-:-:S07]  /*1610*/  IADD3 R28, -R3, R28, RZ ;  /* 0x0000001c031c7210 */ /* 0x004fce0007ffe1ff */
.L_x_10404:
[----:B------:R-:W-:Y:S01]  /*1620*/  ULDC.64 UR4, c[0x0][0xa10] ;  /* 0x0002840000047ab9 */ /* 0x000fe20000000a00 */
[----:B------:R-:W3:Y:S01]  /*1630*/  LDL R10, [R1+0x24] ;  /* 0x00002400010a7983 */ /* 0x000ee20000100800 */
[----:B------:R-:W-:Y:S01]  /*1640*/  ISETP.NE.U32.AND P0, PT, RZ, UR4, PT ;  /* 0x00000004ff007c0c */ /* 0x000fe2000bf05070 */
[----:B-1----:R-:W1:Y:S03]  /*1650*/  LDC R6, c[0x0][0x448] ;  /* 0x00011200ff067b82 */ /* 0x002e660000000800 */
[----:B------:R-:W-:Y:S01]  /*1660*/  ISETP.NE.AND.EX P0, PT, RZ, UR5, PT, P0 ;  /* 0x00000005ff007c0c */ /* 0x000fe2000bf05300 */
[----:B------:R-:W-:-:S12]  /*1670*/  ULDC.64 UR4, c[0x0][0xa30] ;  /* 0x00028c0000047ab9 */ /* 0x000fd80000000a00 */
[----:B--2---:R-:W2:Y:S02]  /*1680*/  @P0 LDC.64 R2, c[0x0][0xa10] ;  /* 0x00028400ff020b82 */ /* 0x004ea40000000a00 */
[----:B--2---:R-:W-:-:S05]  /*1690*/  @P0 IMAD.WIDE R2, R27, 0x4, R2 ;  /* 0x000000041b020825 */ /* 0x004fca00078e0202 */
[----:B------:R-:W2:Y:S04]  /*16a0*/  @P0 LDG.E R0, desc[UR42][R2.64] ;  /* 0x0000002a02000981 */ /* 0x000ea8000c1e1900 */
[----:B------:R4:W2:Y:S01]  /*16b0*/  @P0 LDG.E R7, desc[UR42][R2.64+0x4] ;  /* 0x0000042a02070981 */ /* 0x0008a2000c1e1900 */
[----:B------:R-:W-:Y:S01]  /*16c0*/  ISETP.NE.U32.AND P1, PT, RZ, UR4, PT ;  /* 0x00000004ff007c0c */ /* 0x000fe2000bf25070 */
[----:B-----5:R-:W-:-:S03]  /*16d0*/  IMAD.MOV.U32 R24, RZ, RZ, R28 ;  /* 0x000000ffff187224 */ /* 0x020fc600078e001c */
[----:B------:R-:W-:-:S13]  /*16e0*/  ISETP.NE.AND.EX P1, PT, RZ, UR5, PT, P1 ;  /* 0x00000005ff007c0c */ /* 0x000fda000bf25310 */
[----:B------:R-:W-:-:S04]  /*16f0*/  @P1 IADD3 R4, P2, R32, UR4, RZ ;  /* 0x0000000420041c10 */ /* 0x000fc8000ff5e0ff */
[----:B------:R-:W-:-:S05]  /*1700*/  @P1 IADD3.X R5, R31, UR5, RZ, P2, !PT ;  /* 0x000000051f051c10 */ /* 0x000fca00097fe4ff */
[----:B------:R0:W5:Y:S01]  /*1710*/  @P1 LDG.E R24, desc[UR42][R4.64] ;  /* 0x0000002a04181981 */ /* 0x000162000c1e1900 */
[----:B-1----:R-:W-:Y:S01]  /*1720*/  ISETP.NE.AND P1, PT, R6, 0x1, PT ;  /* 0x000000010600780c */ /* 0x002fe20003f25270 */
[----:B------:R-:W-:Y:S01]  /*1730*/  IMAD.IADD R9, R28, 0x1, -R9 ;  /* 0x000000011c097824 */ /* 0x000fe200078e0a09 */
[----:B------:R-:W-:-:S03]  /*1740*/  PLOP3.LUT P3, PT, PT, PT, PT, 0x80, 0x0 ;  /* 0x000000000000781c */ /* 0x000fc60003f6f070 */
[----:B------:R-:W-:-:S05]  /*1750*/  IMAD.MOV R25, RZ, RZ, -R9 ;  /* 0x000000ffff197224 */ /* 0x000fca00078e0a09 */
[----:B------:R-:W-:-:S03]  /*1760*/  VIMNMX R25, RZ, R25, !PT ;  /* 0x00000019ff197248 */ /* 0x000fc60007fe0100 */
[----:B------:R-:W1:Y:S08]  /*1770*/  @P1 LDC R11, c[0x0][0x44c] ;  /* 0x00011300ff0b1b82 */ /* 0x000e700000000800 */
[----:B----4-:R-:W4:Y:S01]  /*1780*/  @P1 LDC R3, c[0x0][0x450] ;  /* 0x00011400ff031b82 */ /* 0x010f220000000800 */
[----:B---3--:R-:W-:-:S04]  /*1790*/  IMAD R10, R10, 0xc0, RZ ;  /* 0x000000c00a0a7824 */ /* 0x008fc800078e02ff */
[----:B------:R-:W-:Y:S01]  /*17a0*/  VIADD R2, R10, 0xbf ;  /* 0x000000bf0a027836 */ /* 0x000fe20000000000 */
[----:B------:R3:W-:Y:S01]  /*17b0*/  STL [R1+0x18], R10 ;  /* 0x0000180a01007387 */ /* 0x0007e20000100800 */
[----:B--2---:R-:W-:Y:S02]  /*17c0*/  @P0 IMAD.IADD R26, R7, 0x1, -R0 ;  /* 0x00000001071a0824 */ /* 0x004fe400078e0a00 */
[----:B-1----:R-:W-:-:S04]  /*17d0*/  @P1 IMAD.HI.U32 R0, R2, R11, RZ ;  /* 0x0000000b02001227 */ /* 0x002fc800078e00ff */
[----:B0-----:R-:W-:Y:S01]  /*17e0*/  IMAD.IADD R4, R9, 0x1, R26 ;  /* 0x0000000109047824 */ /* 0x001fe200078e021a */
[----:B----4-:R-:W-:-:S03]  /*17f0*/  @P1 SHF.R.U32.HI R2, RZ, R3, R0 ;  /* 0x00000003ff021219 */ /* 0x010fc60000011600 */
[C---:B------:R-:W-:Y:S01]  /*1800*/  VIADD R0, R4.reuse, 0x7f ;  /* 0x0000007f04007836 */ /* 0x040fe20000000000 */
[----:B------:R-:W-:Y:S01]  /*1810*/  IADD3 R87, R4, 0x80, -R8 ;  /* 0x0000008004577810 */ /* 0x000fe20007ffe808 */
[----:B------:R3:W-:Y:S03]  /*1820*/  STL [R1+0x20], R4 ;  /* 0x0000200401007387 */ /* 0x0007e60000100800 */
[----:B------:R-:W-:Y:S01]  /*1830*/  SHF.R.S32.HI R3, RZ, 0x1f, R0 ;  /* 0x0000001fff037819 */ /* 0x000fe20000011400 */
[----:B------:R-:W-:-:S03]  /*1840*/  IMAD.IADD R2, R87, 0x1, R2 ;  /* 0x0000000157027824 */ /* 0x000fc600078e0202 */
[----:B------:R-:W-:Y:S02]  /*1850*/  LEA.HI R3, R3, R0, RZ, 0x7 ;  /* 0x0000000003037211 */ /* 0x000fe400078f38ff */
[----:B------:R-:W-:Y:S02]  /*1860*/  SHF.R.S32.HI R5, RZ, 0x1f, R2 ;  /* 0x0000001fff057819 */ /* 0x000fe40000011402 */
[----:B------:R-:W-:Y:S02]  /*1870*/  SHF.R.S32.HI R88, RZ, 0x7, R3 ;  /* 0x00000007ff587819 */ /* 0x000fe40000011403 */
[----:B------:R-:W-:-:S04]  /*1880*/  LEA.HI R5, R5, R2, RZ, 0x7 ;  /* 0x0000000205057211 */ /* 0x000fc800078f38ff */
        /* <DEDUP_REMOVED lines=10> */
[----:B------:R-:W-:-:S04]  /*1930*/  @P0 SHF.R.S32.HI R2, RZ, 0x7, R3 ;  /* 0x00000007ff020819 */ /* 0x000fc80000011403 */
        /* <DEDUP_REMOVED lines=22> */
.L_x_10407:
[----:B------:R-:W-:Y:S05]  /*1aa0*/  BSYNC B6 ;  /* 0x0000000000067941 */ /* 0x000fea0003800000 */
.L_x_10406:
        /* <DEDUP_REMOVED lines=20> */
.L_x_10409:
[----:B------:R-:W-:Y:S05]  /*1bf0*/  BSYNC B6 ;  /* 0x0000000000067941 */ /* 0x000fea0003800000 */
.L_x_10408:
[----:B------:R-:W-:Y:S01]  /*1c00*/  ULDC.64 UR4, c[0x0][0x9f8] ;  /* 0x00027e0000047ab9 */ /* 0x000fe20000000a00 */
[----:B------:R-:W0:Y:S01]  /*1c10*/  LDC.64 R6, c[0x0][0x300] ;  /* 0x0000c000ff067b82 */ /* 0x000e220000000a00 */
[----:B------:R-:W-:Y:S01]  /*1c20*/  ISETP.NE.U32.AND P0, PT, RZ, UR4, PT ;  /* 0x00000004ff007c0c */ /* 0x000fe2000bf05070 */
[----:B------:R-:W-:Y:S01]  /*1c30*/  IMAD.IADD R46, R29, 0x1, R28 ;  /* 0x000000011d2e7824 */ /* 0x000fe200078e021c */
[----:B------:R-:W-:Y:S01]  /*1c40*/  ULDC.64 UR6, c[0x0][0x330] ;  /* 0x0000cc0000067ab9 */ /* 0x000fe20000000a00 */
[----:B------:R-:W-:Y:S01]  /*1c50*/  SHF.R.S32.HI R23, RZ, 0x1f, R22 ;  /* 0x0000001fff177819 */ /* 0x000fe20000011416 */
[----:B------:R-:W2:Y:S01]  /*1c60*/  LDL R28, [R1+0x70] ;  /* 0x00007000011c7983 */ /* 0x000ea20000100800 */
[----:B------:R-:W-:Y:S01]  /*1c70*/  ISETP.NE.AND.EX P0, PT, RZ, UR5, PT, P0 ;  /* 0x00000005ff007c0c */ /* 0x000fe2000bf05300 */
[----:B------:R-:W-:Y:S01]  /*1c80*/  ULDC.64 UR8, c[0x0][0xa08] ;  /* 0x0002820000087ab9 */ /* 0x000fe20000000a00 */
[----:B------:R-:W1:Y:S01]  /*1c90*/  LDC.64 R62, c[0x0][0x408] ;  /* 0x00010200ff3e7b82 */ /* 0x000e620000000a00 */
[----:B------:R-:W3:Y:S10]  /*1ca0*/  LDL R21, [R1+0xc] ;  /* 0x00000c0001157983 */ /* 0x000ef40000100800 */
[----:B------:R-:W-:-:S04]  /*1cb0*/  @P0 IADD3 R4, P1, R32, UR4, RZ ;  /* 0x0000000420040c10 */ /* 0x000fc8000ff3e0ff */
[----:B------:R-:W-:Y:S01]  /*1cc0*/  @P0 IADD3.X R5, R31, UR5, RZ, P1, !PT ;  /* 0x000000051f050c10 */ /* 0x000fe20008ffe4ff */
[----:B0-----:R-:W-:Y:S01]  /*1cd0*/  IMAD.WIDE.U32 R8, R46, R6, RZ ;  /* 0x000000062e087225 */ /* 0x001fe200078e00ff */
[----:B------:R-:W-:Y:S01]  /*1ce0*/  SHF.R.S32.HI R3, RZ, 0x1f, R46 ;  /* 0x0000001fff037819 */ /* 0x000fe2000001142e */
[----:B------:R-:W-:Y:S02]  /*1cf0*/  ULDC.64 UR4, c[0x0][0x308] ;  /* 0x0000c20000047ab9 */ /* 0x000fe40000000a00 */
[----:B------:R0:W4:Y:S01]  /*1d00*/  @P0 LDG.E R27, desc[UR42][R4.64] ;  /* 0x0000002a041b0981 */ /* 0x000122000c1e1900 */
[----:B------:R-:W-:Y:S01]  /*1d10*/  IMAD.WIDE.U32 R56, R30, UR6, R22 ;  /* 0x000000061e387c25 */ /* 0x000fe2000f8e0016 */
[----:B------:R-:W-:-:S03]  /*1d20*/  ISETP.NE.U32.AND P0, PT, RZ, UR8, PT ;  /* 0x00000008ff007c0c */ /* 0x000fc6000bf05070 */
[----:B------:R-:W-:-:S04]  /*1d30*/  IMAD R0, R3, R6, RZ ;  /* 0x0000000603007224 */ /* 0x000fc800078e02ff */
[----:B------:R-:W-:Y:S01]  /*1d40*/  IMAD R11, R46, R7, R0 ;  /* 0x000000072e0b7224 */ /* 0x000fe200078e0200 */
[----:B------:R-:W-:-:S03]  /*1d50*/  SHF.R.S32.HI R0, RZ, 0x1f, R30 ;  /* 0x0000001fff007819 */ /* 0x000fc6000001141e */
[----:B------:R-:W-:Y:S02]  /*1d60*/  IMAD.IADD R9, R9, 0x1, R11 ;  /* 0x0000000109097824 */ /* 0x000fe400078e020b */
[C---:B0-----:R-:W-:Y:S02]  /*1d70*/  IMAD R4, R0.reuse, UR6, RZ ;  /* 0x0000000600047c24 */ /* 0x041fe4000f8e02ff */
[----:B------:R-:W-:Y:S02]  /*1d80*/  IMAD R0, R0, UR4, RZ ;  /* 0x0000000400007c24 */ /* 0x000fe4000f8e02ff */
[C---:B------:R-:W-:Y:S01]  /*1d90*/  IMAD R11, R30.reuse, UR7, R4 ;  /* 0x000000071e0b7c24 */ /* 0x040fe2000f8e0204 */
[----:B------:R-:W-:Y:S01]  /*1da0*/  ISETP.NE.AND.EX P0, PT, RZ, UR9, PT, P0 ;  /* 0x00000009ff007c0c */ /* 0x000fe2000bf05300 */
[C---:B------:R-:W-:Y:S01]  /*1db0*/  IMAD R59, R30.reuse, UR5, R0 ;  /* 0x000000051e3b7c24 */ /* 0x040fe2000f8e0200 */
[----:B------:R-:W-:Y:S01]  /*1dc0*/  SHF.R.S32.HI R20, RZ, 0x1f, R19 ;  /* 0x0000001fff147819 */ /* 0x000fe20000011413 */
[----:B------:R-:W-:Y:S01]  /*1dd0*/  IMAD.WIDE.U32 R4, R30, UR4, R8 ;  /* 0x000000041e047c25 */ /* 0x000fe2000f8e0008 */
[----:B------:R-:W-:Y:S01]  /*1de0*/  ULDC.64 UR4, c[0x0][0x310] ;  /* 0x0000c40000047ab9 */ /* 0x000fe20000000a00 */
[----:B------:R-:W2:Y:S01]  /*1df0*/  LDL R30, [R1] ;  /* 0x00000000011e7983 */ /* 0x000ea20000100800 */
[----:B------:R-:W-:Y:S01]  /*1e00*/  ULDC.64 UR6, c[0x0][0x338] ;  /* 0x0000ce0000067ab9 */ /* 0x000fe20000000a00 */
[----:B------:R-:W-:-:S02]  /*1e10*/  IMAD.IADD R57, R57, 0x1, R11 ;  /* 0x0000000139397824 */ /* 0x000fc400078e020b */
[----:B------:R-:W-:Y:S02]  /*1e20*/  IMAD.IADD R59, R5, 0x1, R59 ;  /* 0x00000001053b7824 */ /* 0x000fe400078e023b */
[----:B------:R-:W-:Y:S02]  /*1e30*/  IMAD.MOV.U32 R58, RZ, RZ, R4 ;  /* 0x000000ffff3a7224 */ /* 0x000fe400078e0004 */
[----:B------:R-:W0:Y:S01]  /*1e40*/  LDC.64 R4, c[0x0][0x3f8] ;  /* 0x0000fe00ff047b82 */ /* 0x000e220000000a00 */
[-C--:B------:R-:W-:Y:S02]  /*1e50*/  IMAD R14, R20, R6.reuse, RZ ;  /* 0x00000006140e7224 */ /* 0x080fe400078e02ff */
[----:B------:R-:W-:-:S04]  /*1e60*/  IMAD.WIDE.U32 R8, R19, R6, R22 ;  /* 0x0000000613087225 */ /* 0x000fc800078e0016 */
[----:B------:R-:W-:Y:S02]  /*1e70*/  VIADD R80, R22, 0x20 ;  /* 0x0000002016507836 */ /* 0x000fe40000000000 */
[C---:B------:R-:W-:Y:S01]  /*1e80*/  IMAD R73, R19.reuse, R7, R14 ;  /* 0x0000000713497224 */ /* 0x040fe200078e020e */
[----:B------:R-:W-:Y:S01]  /*1e90*/  SHF.R.S32.HI R155, RZ, 0x1f, R154 ;  /* 0x0000001fff9b7819 */ /* 0x000fe2000001149a */
[----:B-1----:R-:W-:-:S04]  /*1ea0*/  IMAD.WIDE.U32 R48, R19, R62, R22 ;  /* 0x0000003e13307225 */ /* 0x002fc800078e0016 */
[----:B------:R-:W-:-:S04]  /*1eb0*/  IMAD.WIDE.U32 R50, R19, R62, R154 ;  /* 0x0000003e13327225 */ /* 0x000fc800078e009a */
[----:B0-----:R-:W-:-:S04]  /*1ec0*/  IMAD.WIDE.U32 R54, R19, R4, R154 ;  /* 0x0000000413367225 */ /* 0x001fc800078e009a */
[----:B------:R-:W-:Y:S01]  /*1ed0*/  IMAD.WIDE.U32 R52, R19, R4, R22 ;  /* 0x0000000413347225 */ /* 0x000fe200078e0016 */
[----:B------:R-:W-:-:S03]  /*1ee0*/  SHF.L.U64.HI R68, R6, 0x7, R7 ;  /* 0x0000000706447819 */ /* 0x000fc60000010207 */
[----:B------:R-:W-:Y:S01]  /*1ef0*/  VIADD R64, R22, 0x40 ;  /* 0x0000004016407836 */ /* 0x000fe20000000000 */
[----:B------:R-:W-:Y:S01]  /*1f00*/  SHF.L.U64.HI R66, R4, 0x7, R5 ;  /* 0x0000000704427819 */ /* 0x000fe20000010205 */
[----:B------:R-:W-:Y:S02]  /*1f10*/  IMAD.SHL.U32 R67, R6, 0x80, RZ ;  /* 0x0000008006437824 */ /* 0x000fe400078e00ff */
[----:B------:R-:W-:Y:S01]  /*1f20*/  IMAD.SHL.U32 R65, R4, 0x80, RZ ;  /* 0x0000008004417824 */ /* 0x000fe200078e00ff */
[----:B----4-:R-:W-:Y:S02]  /*1f30*/  SHF.R.S32.HI R0, RZ, 0x1f, R27 ;  /* 0x0000001fff007819 */ /* 0x010fe4000001141b */
[----:B------:R-:W-:Y:S02]  /*1f40*/  SEL R11, R27, RZ, !P0 ;  /* 0x000000ff1b0b7207 */ /* 0x000fe40004000000 */
[----:B------:R-:W0:Y:S01]  /*1f50*/  LDC R27, c[0x0][0x3f4] ;  /* 0x0000fd00ff1b7b82 */ /* 0x000e220000000800 */
[----:B------:R-:W-:-:S02]  /*1f60*/  SEL R12, R0, RZ, !P0 ;  /* 0x000000ff000c7207 */ /* 0x000fc40004000000 */
[----:B------:R-:W-:-:S04]  /*1f70*/  IMAD.WIDE.U32 R58, R11, UR4, R58 ;  /* 0x000000040b3a7c25 */ /* 0x000fc8000f8e003a */
[----:B------:R-:W-:Y:S01]  /*1f80*/  IMAD R0, R12, UR4, RZ ;  /* 0x000000040c007c24 */ /* 0x000fe2000f8e02ff */
[----:B------:R-:W-:Y:S02]  /*1f90*/  ULDC UR4, c[0x0][0x2f4] ;  /* 0x0000bd0000047ab9 */ /* 0x000fe40000000800 */
[----:B------:R-:W-:Y:S01]  /*1fa0*/  ISETP.GE.AND P0, PT, R22, UR4, PT ;  /* 0x0000000416007c0c */ /* 0x000fe2000bf06270 */
[----:B------:R-:W-:-:S03]  /*1fb0*/  IMAD R13, R11, UR5, R0 ;  /* 0x000000050b0d7c24 */ /* 0x000fc6000f8e0200 */
[----:B------:R-:W-:Y:S01]  /*1fc0*/  SEL R0, RZ, 0x1, P0 ;  /* 0x00000001ff007807 */ /* 0x000fe20000000000 */
[----:B------:R-:W-:Y:S01]  /*1fd0*/  IMAD.IADD R74, R59, 0x1, R13 ;  /* 0x000000013b4a7824 */ /* 0x000fe200078e020d */
[----:B------:R-:W-:Y:S01]  /*1fe0*/  IADD3 R75, P0, R58, R8, RZ ;  /* 0x000000083a4b7210 */ /* 0x000fe20007f1e0ff */
[----:B------:R-:W-:Y:S01]  /*1ff0*/  IMAD R12, R12, UR6, RZ ;  /* 0x000000060c0c7c24 */ /* 0x000fe2000f8e02ff */
[----:B------:R-:W-:Y:S02]  /*2000*/  ISETP.GE.AND P1, PT, R80, UR4, PT ;  /* 0x0000000450007c0c */ /* 0x000fe4000bf26270 */
[----:B------:R-:W-:Y:S01]  /*2010*/  IADD3.X R73, R74, R9, R73, P0, !PT ;  /* 0x000000094a497210 */ /* 0x000fe200007fe449 */
[----:B------:R-:W-:Y:S01]  /*2020*/  IMAD.WIDE.U32 R56, R11, UR6, R56 ;  /* 0x000000060b387c25 */ /* 0x000fe2000f8e0038 */
[----:B------:R-:W-:Y:S02]  /*2030*/  SEL R10, RZ, 0xffffffff, P1 ;  /* 0xffffffffff0a7807 */ /* 0x000fe40000800000 */
[----:B0-----:R-:W-:-:S02]  /*2040*/  ISETP.GE.AND P0, PT, R22, R27, PT ;  /* 0x0000001b1600720c */ /* 0x001fc40003f06270 */
[----:B------:R-:W-:Y:S01]  /*2050*/  ISETP.GE.AND P2, PT, R80, R27, PT ;  /* 0x0000001b5000720c */ /* 0x000fe20003f46270 */
[----:B------:R-:W-:Y:S01]  /*2060*/  IMAD R29, R11, UR7, R12 ;  /* 0x000000070b1d7c24 */ /* 0x000fe2000f8e020c */
[C---:B------:R-:W-:Y:S02]  /*2070*/  SEL R9, R27.reuse, RZ, P0 ;  /* 0x000000ff1b097207 */ /* 0x040fe40000000000 */
[----:B------:R-:W-:Y:S01]  /*2080*/  SEL R11, R27, RZ, P2 ;  /* 0x000000ff1b0b7207 */ /* 0x000fe20001000000 */
[----:B------:R-:W-:Y:S02]  /*2090*/  IMAD.SHL.U32 R15, R10, 0x2, RZ ;  /* 0x000000020a0f7824 */ /* 0x000fe400078e00ff */
[C---:B------:R-:W-:Y:S02]  /*20a0*/  IMAD R8, R20.reuse, R4, RZ ;  /* 0x0000000414087224 */ /* 0x040fe400078e02ff */
[----:B------:R-:W-:Y:S02]  /*20b0*/  IMAD R10, R20, R62, RZ ;  /* 0x0000003e140a7224 */ /* 0x000fe400078e02ff */
[----:B------:R-:W-:-:S02]  /*20c0*/  IMAD.IADD R9, R22, 0x1, R9 ;  /* 0x0000000116097824 */ /* 0x000fc400078e0209 */
[----:B------:R-:W-:Y:S01]  /*20d0*/  IMAD.IADD R11, R80, 0x1, R11 ;  /* 0x00000001500b7824 */ /* 0x000fe200078e020b */
[----:B------:R-:W-:Y:S01]  /*20e0*/  LOP3.LUT R0, R15, 0x2, R0, 0xe2, !PT ;  /* 0x000000020f007812 */ /* 0x000fe200078ee200 */
[C---:B------:R-:W-:Y:S01]  /*20f0*/  IMAD R13, R19.reuse, R5, R8 ;  /* 0x00000005130d7224 */ /* 0x040fe200078e0208 */
[----:B------:R-:W-:Y:S01]  /*2100*/  SHF.R.S32.HI R8, RZ, 0x1f, R9 ;  /* 0x0000001fff087819 */ /* 0x000fe20000011409 */
[----:B------:R-:W-:Y:S01]  /*2110*/  IMAD R15, R19, R63, R10 ;  /* 0x0000003f130f7224 */ /* 0x000fe200078e020a */
[----:B------:R-:W-:Y:S02]  /*2120*/  SHF.R.S32.HI R10, RZ, 0x1f, R11 ;  /* 0x0000001fff0a7819 */ /* 0x000fe4000001140b */
[----:B------:R-:W-:Y:S02]  /*2130*/  LEA.HI R72, R8, R9, RZ, 0x4 ;  /* 0x0000000908487211 */ /* 0x000fe400078f20ff */
[----:B------:R-:W-:Y:S02]  /*2140*/  LEA.HI R71, R10, R11, RZ, 0x4 ;  /* 0x0000000b0a477211 */ /* 0x000fe400078f20ff */
[----:B------:R-:W-:-:S02]  /*2150*/  LEA.HI R8, R8, R9, RZ, 0x5 ;  /* 0x0000000908087211 */ /* 0x000fc400078f28ff */
[----:B------:R-:W-:-:S03]  /*2160*/  LEA.HI R10, R10, R11, RZ, 0x5 ;  /* 0x0000000b0a0a7211 */ /* 0x000fc600078f28ff */
[----:B------:R-:W-:Y:S01]  /*2170*/  IMAD.SHL.U32 R9, R8, 0x80, RZ ;  /* 0x0000008008097824 */ /* 0x000fe200078e00ff */
[----:B--2---:R-:W-:Y:S01]  /*2180*/  LOP3.LUT R8, R30, 0x10, R72, 0xf8, !PT ;  /* 0x000000101e087812 */ /* 0x004fe200078ef848 */
[----:B------:R-:W-:Y:S01]  /*2190*/  IMAD.SHL.U32 R11, R10, 0x80, RZ ;  /* 0x000000800a0b7824 */ /* 0x000fe200078e00ff */
[----:B------:R-:W-:Y:S02]  /*21a0*/  LOP3.LUT R10, R30, 0x10, R71, 0xf8, !PT ;  /* 0x000000101e0a7812 */ /* 0x000fe400078ef847 */
[----:B------:R-:W0:Y:S01]  /*21b0*/  S2R R30, SR_TID.X ;  /* 0x00000000001e7919 */ /* 0x000e220000002100 */
[----:B------:R-:W-:Y:S01]  /*21c0*/  IADD3 R55, R55, R13, RZ ;  /* 0x0000000d37377210 */ /* 0x000fe20007ffe0ff */
[----:B------:R-:W-:Y:S01]  /*21d0*/  IMAD.IADD R53, R13, 0x1, R53 ;  /* 0x000000010d357824 */ /* 0x000fe200078e0235 */
[----:B-----5:R-:W-:Y:S02]  /*21e0*/  SHF.R.S32.HI R13, RZ, 0x1f, R24 ;  /* 0x0000001fff0d7819 */ /* 0x020fe40000011418 */
[----:B------:R-:W-:-:S02]  /*21f0*/  LOP3.LUT R9, R9, 0xfffff000, RZ, 0xc0, !PT ;  /* 0xfffff00009097812 */ /* 0x000fc400078ec0ff */
[-C--:B------:R-:W-:Y:S02]  /*2200*/  LOP3.LUT R8, R8, R28.reuse, RZ, 0x3c, !PT ;  /* 0x0000001c08087212 */ /* 0x080fe400078e3cff */
[----:B------:R-:W-:Y:S02]  /*2210*/  P2R R81, PR, RZ, 0x4 ;  /* 0x00000004ff517803 */ /* 0x000fe40000000000 */
[----:B------:R-:W-:Y:S02]  /*2220*/  LOP3.LUT R11, R11, 0xfffff000, RZ, 0xc0, !PT ;  /* 0xfffff0000b0b7812 */ /* 0x000fe400078ec0ff */
[----:B------:R-:W-:Y:S02]  /*2230*/  LOP3.LUT R10, R10, R28, RZ, 0x3c, !PT ;  /* 0x0000001c0a0a7212 */ /* 0x000fe400078e3cff */
[----:B---3--:R-:W-:Y:S01]  /*2240*/  IADD3 R70, R8, R9, R21 ;  /* 0x0000000908467210 */ /* 0x008fe20007ffe015 */
[----:B------:R-:W-:Y:S01]  /*2250*/  IMAD R8, R13, R4, RZ ;  /* 0x000000040d087224 */ /* 0x000fe200078e02ff */
[----:B------:R-:W-:Y:S01]  /*2260*/  IADD3 R46, P2, R19, R46, RZ ;  /* 0x0000002e132e7210 */ /* 0x000fe20007f5e0ff */
[----:B------:R-:W-:-:S02]  /*2270*/  IMAD.IADD R51, R51, 0x1, R15 ;  /* 0x0000000133337824 */ /* 0x000fc400078e020f */
[----:B------:R-:W-:Y:S02]  /*2280*/  IMAD.IADD R49, R15, 0x1, R49 ;  /* 0x000000010f317824 */ /* 0x000fe400078e0231 */
[----:B------:R-:W-:Y:S01]  /*2290*/  IMAD R13, R13, R62, RZ ;  /* 0x0000003e0d0d7224 */ /* 0x000fe200078e02ff */
[----:B------:R-:W-:Y:S01]  /*22a0*/  IADD3 R69, R10, R11, R21 ;  /* 0x0000000b0a457210 */ /* 0x000fe20007ffe015 */
[C---:B------:R-:W-:Y:S01]  /*22b0*/  IMAD R21, R24.reuse, R5, R8 ;  /* 0x0000000518157224 */ /* 0x040fe200078e0208 */
[----:B------:R-:W-:Y:S01]  /*22c0*/  LOP3.LUT R7, R71, 0xfffffff0, RZ, 0xc0, !PT ;  /* 0xfffffff047077812 */ /* 0x000fe200078ec0ff */
[----:B------:R-:W-:-:S04]  /*22d0*/  IMAD.WIDE.U32 R54, R24, R4, R54 ;  /* 0x0000000418367225 */ /* 0x000fc800078e0036 */
[----:B------:R-:W-:Y:S01]  /*22e0*/  IMAD.X R47, R20, 0x1, R3, P2 ;  /* 0x00000001142f7824 */ /* 0x000fe200010e0603 */
[----:B------:R-:W-:Y:S01]  /*22f0*/  LOP3.LUT R20, R72, 0xfffffff0, RZ, 0xc0, !PT ;  /* 0xfffffff048147812 */ /* 0x000fe200078ec0ff */
[----:B------:R-:W-:Y:S01]  /*2300*/  IMAD.WIDE.U32 R52, R24, R4, R52 ;  /* 0x0000000418347225 */ /* 0x000fe200078e0034 */
[----:B0-----:R-:W-:-:S03]  /*2310*/  SHF.R.U32.HI R28, RZ, 0x7, R30 ;  /* 0x00000007ff1c7819 */ /* 0x001fc6000001161e */
[C---:B------:R-:W-:Y:S02]  /*2320*/  IMAD R13, R24.reuse, R63, R13 ;  /* 0x0000003f180d7224 */ /* 0x040fe400078e020d */
[----:B------:R-:W-:Y:S01]  /*2330*/  IMAD.WIDE.U32 R50, R24, R62, R50 ;  /* 0x0000003e18327225 */ /* 0x000fe200078e0032 */
[----:B------:R-:W-:-:S03]  /*2340*/  SHF.L.U64.HI R63, R62, 0x7, R63 ;  /* 0x000000073e3f7819 */ /* 0x000fc6000001023f */
[----:B------:R-:W-:Y:S01]  /*2350*/  IMAD.WIDE.U32 R48, R24, R62, R48 ;  /* 0x0000003e18307225 */ /* 0x000fe200078e0030 */
[C---:B------:R-:W-:Y:S02]  /*2360*/  LOP3.LUT R45, R0.reuse, 0x1, RZ, 0xc0, !PT ;  /* 0x00000001002d7812 */ /* 0x040fe400078ec0ff */
[----:B------:R-:W-:Y:S01]  /*2370*/  LOP3.LUT R44, R0, 0x2, RZ, 0xc0, !PT ;  /* 0x00000002002c7812 */ /* 0x000fe200078ec0ff */
[----:B------:R-:W-:Y:S01]  /*2380*/  IMAD.SHL.U32 R60, R27, 0x2, RZ ;  /* 0x000000021b3c7824 */ /* 0x000fe200078e00ff */
[----:B------:R-:W-:Y:S01]  /*2390*/  ISETP.GE.AND P1, PT, R64, UR4, PT ;  /* 0x0000000440007c0c */ /* 0x000fe2000bf26270 */
[----:B------:R-:W-:Y:S01]  /*23a0*/  IMAD.IADD R27, R55, 0x1, R21 ;  /* 0x00000001371b7824 */ /* 0x000fe200078e0215 */
[----:B------:R-:W-:Y:S01]  /*23b0*/  SHF.R.S32.HI R4, RZ, 0x1f, R20 ;  /* 0x0000001fff047819 */ /* 0x000fe20000011414 */
[----:B------:R-:W-:Y:S01]  /*23c0*/  IMAD.SHL.U32 R62, R62, 0x80, RZ ;  /* 0x000000803e3e7824 */ /* 0x000fe200078e00ff */
[----:B------:R-:W-:Y:S01]  /*23d0*/  SHF.R.S32.HI R3, RZ, 0x1f, R7 ;  /* 0x0000001fff037819 */ /* 0x000fe20000011407 */
[----:B------:R-:W-:-:S02]  /*23e0*/  VIADD R61, R28, 0x8 ;  /* 0x000000081c3d7836 */ /* 0x000fc40000000000 */
[----:B------:R-:W-:Y:S02]  /*23f0*/  IMAD.IADD R21, R21, 0x1, R53 ;  /* 0x0000000115157824 */ /* 0x000fe400078e0235 */
[----:B------:R-:W-:Y:S02]  /*2400*/  IMAD.IADD R6, R51, 0x1, R13 ;  /* 0x0000000133067824 */ /* 0x000fe400078e020d */
[----:B------:R-:W-:Y:S02]  /*2410*/  IMAD.IADD R5, R13, 0x1, R49 ;  /* 0x000000010d057824 */ /* 0x000fe400078e0231 */
[----:B------:R-:W-:-:S07]  /*2420*/  IMAD.IADD R0, R57, 0x1, R29 ;  /* 0x0000000139007824 */ /* 0x000fce00078e021d */
.L_x_10449:
[----:B------:R-:W2:Y:S01]  /*2430*/  LDL R8, [R1+0x30] ;  /* 0x0000300001087983 */ /* 0x000ea20000100800 */
[----:B------:R-:W0:Y:S01]  /*2440*/  LDC R86, c[0x0][0x3f4] ;  /* 0x0000fd00ff567b82 */ /* 0x000e220000000800 */
[----:B------:R-:W-:Y:S01]  /*2450*/  IADD3 R10, R2, -0x1, RZ ;  /* 0xffffffff020a7810 */ /* 0x000fe20007ffe0ff */
[----:B------:R-:W-:Y:S05]  /*2460*/  YIELD ;  /* 0x0000000000007946 */ /* 0x000fea0003800000 */
[----:B----4-:R-:W-:Y:S01]  /*2470*/  SHF.R.S32.HI R12, RZ, 0x1f, R10 ;  /* 0x0000001fff0c7819 */ /* 0x010fe2000001140a */
[----:B------:R-:W1:Y:S01]  /*2480*/  LDC.64 R76, c[0x0][0x2e8] ;  /* 0x0000ba00ff4c7b82 */ /* 0x000e620000000a00 */
[-C--:B------:R-:W-:Y:S01]  /*2490*/  IMAD R2, R68, R10.reuse, RZ ;  /* 0x0000000a44027224 */ /* 0x080fe200078e02ff */
[----:B------:R-:W-:Y:S01]  /*24a0*/  BSSY B0, `(.L_x_10410) ;  /* 0x00003f5000007945 */ /* 0x000fe20003800000 */
[----:B------:R-:W-:Y:S01]  /*24b0*/  IMAD.WIDE.U32 R36, R67, R10, RZ ;  /* 0x0000000a43247225 */ /* 0x000fe200078e00ff */
[----:B------:R-:W-:-:S03]  /*24c0*/  ISETP.GT.AND P2, PT, R10, R25, PT ;  /* 0x000000190a00720c */ /* 0x000fc60003f44270 */
[----:B------:R-:W-:Y:S02]  /*24d0*/  IMAD R9, R12, R67, R2 ;  /* 0x000000430c097224 */ /* 0x000fe400078e0202 */
[----:B------:R-:W-:Y:S02]  /*24e0*/  IMAD.MOV.U32 R2, RZ, RZ, R10 ;  /* 0x000000ffff027224 */ /* 0x000fe400078e000a */
        /* <DEDUP_REMOVED lines=31> */
[----:B------:R-:W-:Y:S02]  /*26e0*/  ULDC.64 UR6, c[0x0][0x400] ;  /* 0x0001000000067ab9 */ /* 0x000fe40000000a00 */
[----:B------:R-:W3:Y:S01]  /*26f0*/  LDL R78, [R1+0x8] ;  /* 0x00000800014e7983 */ /* 0x000ee20000100800 */
[----:B------:R-:W-:Y:S02]  /*2700*/  IADD3 R40, P3, P5, R54, UR4, R40 ;  /* 0x0000000436287c10 */ /* 0x000fe4000fd7e028 */
[----:B------:R-:W-:Y:S02]  /*2710*/  CS2R R34, SRZ ;  /* 0x0000000000227805 */ /* 0x000fe4000001ff00 */
[----:B------:R-:W-:Y:S02]  /*2720*/  CS2R R36, SRZ ;  /* 0x0000000000247805 */ /* 0x000fe4000001ff00 */
[----:B------:R-:W-:-:S02]  /*2730*/  IADD3.X R41, R27, UR5, R42, P3, P5 ;  /* 0x000000051b297c10 */ /* 0x000fc40009fea42a */
[----:B------:R-:W-:-:S04]  /*2740*/  IADD3 R38, P3, P5, R50, UR6, R38 ;  /* 0x0000000632267c10 */ /* 0x000fc8000fd7e026 */
[----:B------:R-:W-:Y:S02]  /*2750*/  IADD3.X R39, R6, UR7, R43, P3, P5 ;  /* 0x0000000706277c10 */ /* 0x000fe40009fea42b */
[----:B------:R-:W-:Y:S02]  /*2760*/  ISETP.GE.AND P5, PT, R154, R86, PT ;  /* 0x000000569a00720c */ /* 0x000fe40003fa6270 */
[----:B------:R-:W-:Y:S02]  /*2770*/  CS2R R28, SRZ ;  /* 0x00000000001c7805 */ /* 0x000fe4000001ff00 */
[----:B------:R-:W-:Y:S02]  /*2780*/  CS2R R12, SRZ ;  /* 0x00000000000c7805 */ /* 0x000fe4000001ff00 */
[----:B------:R-:W-:Y:S02]  /*2790*/  CS2R R30, SRZ ;  /* 0x00000000001e7805 */ /* 0x000fe4000001ff00 */
[----:B------:R-:W-:-:S05]  /*27a0*/  CS2R R14, SRZ ;  /* 0x00000000000e7805 */ /* 0x000fca000001ff00 */
[----:B------:R0:W5:Y:S04]  /*27b0*/  @!P5 LDG.E.64 R34, desc[UR42][R40.64] ;  /* 0x0000002a2822d981 */ /* 0x000168000c1e1b00 */
[----:B------:R0:W5:Y:S01]  /*27c0*/  @!P5 LDG.E.64 R36, desc[UR42][R38.64] ;  /* 0x0000002a2624d981 */ /* 0x000162000c1e1b00 */
[-C--:B--2---:R-:W-:Y:S02]  /*27d0*/  ISETP.GE.AND P3, PT, R82, R86.reuse, PT ;  /* 0x000000565200720c */ /* 0x084fe40003f66270 */
[----:B---3--:R-:W-:-:S11]  /*27e0*/  ISETP.GE.AND P5, PT, R78, R86, PT ;  /* 0x000000564e00720c */ /* 0x008fd60003fa6270 */
[----:B------:R0:W5:Y:S04]  /*27f0*/  @!P3 LDG.E.64 R28, desc[UR42][R40.64+0x10] ;  /* 0x0000102a281cb981 */ /* 0x000168000c1e1b00 */
[----:B------:R0:W5:Y:S04]  /*2800*/  @!P5 LDG.E.64 R12, desc[UR42][R40.64+0x20] ;  /* 0x0000202a280cd981 */ /* 0x000168000c1e1b00 */
[----:B------:R0:W5:Y:S04]  /*2810*/  @!P3 LDG.E.64 R30, desc[UR42][R38.64+0x10] ;  /* 0x0000102a261eb981 */ /* 0x000168000c1e1b00 */
[----:B------:R0:W5:Y:S02]  /*2820*/  @!P5 LDG.E.64 R14, desc[UR42][R38.64+0x20] ;  /* 0x0000202a260ed981 */ /* 0x000164000c1e1b00 */
.L_x_10414:
[----:B------:R-:W-:Y:S05]  /*2830*/  BSYNC B1 ;  /* 0x0000000000017941 */ /* 0x000fea0003800000 */
.L_x_10413:
        /* <DEDUP_REMOVED lines=10> */
.L_x_10415:
[----:B------:R-:W-:Y:S01]  /*28e0*/  IMAD R82, R17, 0x8, R16 ;  /* 0x0000000811527824 */ /* 0x000fe200078e0210 */
[----:B------:R-:W-:Y:S01]  /*28f0*/  SHF.L.U32 R85, R153, 0x1f, RZ ;  /* 0x0000001f99557819 */ /* 0x000fe200000006ff */
[----:B------:R-:W-:Y:S03]  /*2900*/  BSSY B1, `(.L_x_10416) ;  /* 0x0000003000017945 */ /* 0x000fe60003800000 */
[----:B------:R-:W0:Y:S02]  /*2910*/  SYNCS.PHASECHK.TRANS64.TRYWAIT P5, [R82+URZ+0x19c90], R85 ;  /* 0x019c9055520075a7 */ /* 0x000e2400080a017f */
[----:B0-----:R-:W-:Y:S05]  /*2920*/  @!P5 BRA `(.L_x_10417) ;  /* 0x000001a80010d947 */ /* 0x001fea0003800000 */
.L_x_10671:
[----:B------:R-:W-:Y:S05]  /*2930*/  BSYNC B1 ;  /* 0x0000000000017941 */ /* 0x000fea0003800000 */
.L_x_10416:
        /* <DEDUP_REMOVED lines=39> */
[--C-:B------:R-:W-:Y:S01]  /*2bb0*/  HADD2.F32 R79, -RZ, R78.reuse.H0_H0 ;  /* 0x2000004eff4f7230 */ /* 0x100fe20000004100 */
[----:B------:R-:W-:Y:S01]  /*2bc0*/  F2FP.F16.E4M3.UNPACK_B R93, R35.H1 ;  /* 0x00000023ff5d723e */ /* 0x000fe200030006ff */
[----:B------:R-:W-:Y:S02]  /*2bd0*/  HADD2.F32 R76, -RZ, R9.H0_H0 ;  /* 0x20000009ff4c7230 */ /* 0x000fe40000004100 */
[----:B------:R-:W-:Y:S01]  /*2be0*/  FMUL.FTZ R89, R77, R90 ;  /* 0x0000005a4d597220 */ /* 0x000fe20000410000 */
[----:B------:R-:W-:Y:S02]  /*2bf0*/  HADD2.F32 R78, -RZ, R78.H1_H1 ;  /* 0x3000004eff4e7230 */ /* 0x000fe40000004100 */
[-C--:B------:R-:W-:Y:S01]  /*2c00*/  FFMA.FTZ R9, R37, R79.reuse, R92 ;  /* 0x0000004f25097223 */ /* 0x080fe2000001005c */
[----:B------:R-:W-:Y:S01]  /*2c10*/  F2FP.F16.E4M3.UNPACK_B R37, R36.H1 ;  /* 0x00000024ff25723e */ /* 0x000fe200030006ff */
[----:B------:R-:W-:Y:S01]  /*2c20*/  FMUL.FTZ R90, R76, R90 ;  /* 0x0000005a4c5a7220 */ /* 0x000fe20000410000 */
[----:B------:R-:W-:Y:S01]  /*2c30*/  FFMA.FTZ R8, R8, R79, -R91 ;  /* 0x0000004f08087223 */ /* 0x000fe2000001085b */
        /* <DEDUP_REMOVED lines=16> */
[-C--:B------:R-:W-:Y:S01]  /*2d40*/  FFMA.FTZ R43, R43, R36.reuse, -R92 ;  /* 0x000000242b2b7223 */ /* 0x080fe2000001085c */
[----:B------:R-:W-:Y:S01]  /*2d50*/  FFMA.FTZ R78, R76, R36, R89 ;  /* 0x000000244c4e7223 */ /* 0x000fe20000010059 */
[----:B------:R-:W-:Y:S01]  /*2d60*/  F2FP.F16.E4M3.UNPACK_B R76, R11.H1 ;  /* 0x0000000bff4c723e */ /* 0x000fe200030006ff */
[-C--:B------:R-:W-:Y:S01]  /*2d70*/  FFMA.FTZ R36, R37, R77.reuse, -R90 ;  /* 0x0000004d25247223 */ /* 0x080fe2000001085a */
[----:B------:R-:W-:Y:S01]  /*2d80*/  FFMA.FTZ R37, R42, R77, R79 ;  /* 0x0000004d2a257223 */ /* 0x000fe2000001004f */
[----:B------:R-:W-:Y:S01]  /*2d90*/  F2FP.F16.E4M3.UNPACK_B R77, R10.H1 ;  /* 0x0000000aff4d723e */ /* 0x000fe200030006ff */
[----:B------:R-:W-:Y:S01]  /*2da0*/  HADD2.F32 R90, -RZ, R93.H1_H1 ;  /* 0x3000005dff5a7230 */ /* 0x000fe20000004100 */
[----:B------:R-:W-:Y:S01]  /*2db0*/  F2FP.SATFINITE.E4M3.F32.PACK_AB_MERGE_C R43, R78, R43, RZ ;  /* 0x0000002b4e2b723e */ /* 0x000fe200048070ff */
[--C-:B------:R-:W-:Y:S01]  /*2dc0*/  HADD2.F32 R78, -RZ, R76.reuse.H0_H0 ;  /* 0x2000004cff4e7230 */ /* 0x100fe20000004100 */
[----:B------:R-:W-:Y:S01]  /*2dd0*/  F2FP.F16.E4M3.UNPACK_B R92, R35 ;  /* 0x00000023ff5c723e */ /* 0x000fe200020006ff */
[----:B------:R-:W-:Y:S01]  /*2de0*/  HADD2.F32 R79, -RZ, R76.H1_H1 ;  /* 0x3000004cff4f7230 */ /* 0x000fe20000004100 */
[-C--:B------:R-:W-:Y:S01]  /*2df0*/  F2FP.F16.E4M3.UNPACK_B R76, R34.reuse.H1 ;  /* 0x00000022ff4c723e */ /* 0x080fe200030006ff */
[----:B------:R-:W-:Y:S01]  /*2e00*/  HADD2.F32 R35, -RZ, R77.H1_H1 ;  /* 0x3000004dff237230 */ /* 0x000fe20000004100 */
[----:B------:R-:W-:Y:S01]  /*2e10*/  F2FP.SATFINITE.E4M3.F32.PACK_AB_MERGE_C R42, R94, R91, RZ ;  /* 0x0000005b5e2a723e */ /* 0x000fe200048070ff */
[----:B------:R-:W-:Y:S01]  /*2e20*/  HADD2.F32 R94, -RZ, R92.H1_H1 ;  /* 0x3000005cff5e7230 */ /* 0x000fe20000004100 */
[----:B------:R-:W-:Y:S01]  /*2e30*/  F2FP.F16.E4M3.UNPACK_B R89, R34 ;  /* 0x00000022ff59723e */ /* 0x000fe200020006ff */
[----:B------:R-:W-:-:S02]  /*2e40*/  HADD2.F32 R91, -RZ, R76.H1_H1 ;  /* 0x3000004cff5b7230 */ /* 0x000fc40000004100 */
[-C--:B------:R-:W-:Y:S01]  /*2e50*/  FMUL.FTZ R95, R79, R90.reuse ;  /* 0x0000005a4f5f7220 */ /* 0x080fe20000410000 */
[----:B------:R-:W-:Y:S02]  /*2e60*/  HADD2.F32 R77, -RZ, R77.H0_H0 ;  /* 0x2000004dff4d7230 */ /* 0x000fe40000004100 */
[C---:B------:R-:W-:Y:S01]  /*2e70*/  FMUL.FTZ R98, R78.reuse, R90 ;  /* 0x0000005a4e627220 */ /* 0x040fe20000410000 */
[----:B------:R-:W-:Y:S02]  /*2e80*/  HADD2.F32 R90, -RZ, R89.H1_H1 ;  /* 0x30000059ff5a7230 */ /* 0x000fe40000004100 */
[----:B------:R-:W-:Y:S01]  /*2e90*/  FFMA.FTZ R34, R78, R91, -R95 ;  /* 0x0000005b4e227223 */ /* 0x000fe2000001085f */
[-C--:B------:R-:W-:Y:S01]  /*2ea0*/  FMUL.FTZ R96, R35, R94.reuse ;  /* 0x0000005e23607220 */ /* 0x080fe20000410000 */
[----:B------:R-:W-:Y:S01]  /*2eb0*/  F2FP.F16.E4M3.UNPACK_B R78, R11 ;  /* 0x0000000bff4e723e */ /* 0x000fe200020006ff */
[----:B------:R-:W-:Y:S01]  /*2ec0*/  FMUL.FTZ R94, R77, R94 ;  /* 0x0000005e4d5e7220 */ /* 0x000fe20000410000 */
        /* <DEDUP_REMOVED lines=26> */
.L_x_10422:
[----:B------:R-:W-:Y:S05]  /*3070*/  BSYNC B2 ;  /* 0x0000000000027941 */ /* 0x000fea0003800000 */
.L_x_10421:
[----:B--2---:R1:W-:Y:S02]  /*3080*/  STG.E.128 desc[UR42][R32.64], R8 ;  /* 0x0000000820007986 */ /* 0x0043e4000c101d2a */
.L_x_10420:
[----:B------:R-:W-:Y:S05]  /*3090*/  BSYNC B1 ;  /* 0x0000000000017941 */ /* 0x000fea0003800000 */
.L_x_10419:
        /* <DEDUP_REMOVED lines=20> */
[----:B------:R-:W-:Y:S01]  /*31e0*/  MOV R30, R8 ;  /* 0x00000008001e7202 */ /* 0x000fe20000000f00 */
        /* <DEDUP_REMOVED lines=94> */
.L_x_10426:
[----:B------:R-:W-:Y:S05]  /*37d0*/  BSYNC B2 ;  /* 0x0000000000027941 */ /* 0x000fea0003800000 */
.L_x_10425:
[----:B------:R2:W-:Y:S02]  /*37e0*/  STG.E.128 desc[UR42][R32.64+0x20], R8 ;  /* 0x0000200820007986 */ /* 0x0005e4000c101d2a */
.L_x_10424:
[----:B------:R-:W-:Y:S05]  /*37f0*/  BSYNC B1 ;  /* 0x0000000000017941 */ /* 0x000fea0003800000 */
.L_x_10423:
        /* <DEDUP_REMOVED lines=111> */
.L_x_10428:
[----:B------:R-:W-:Y:S05]  /*3ef0*/  BSYNC B1 ;  /* 0x0000000000017941 */ /* 0x000fea0003800000 */
.L_x_10427:
[----:B------:R3:W-:Y:S01]  /*3f00*/  STG.E.128 desc[UR42][R32.64+0x40], R8 ;  /* 0x0000400820007986 */ /* 0x0007e2000c101d2a */
[----:B------:R-:W-:Y:S05]  /*3f10*/  BRA `(.L_x_10418) ;  /* 0x0000002400347947 */ /* 0x000fea0003800000 */
.L_x_10412:
        /* <DEDUP_REMOVED lines=27> */
.L_x_10430:
[----:B------:R-:W-:Y:S05]  /*40d0*/  BSYNC B1 ;  /* 0x0000000000017941 */ /* 0x000fea0003800000 */
.L_x_10429:
        /* <DEDUP_REMOVED lines=12> */
.L_x_10431:
[----:B------:R-:W-:Y:S01]  /*41a0*/  IMAD R82, R17, 0x8, R16 ;  /* 0x0000000811527824 */ /* 0x000fe200078e0210 */
[----:B------:R-:W-:Y:S01]  /*41b0*/  SHF.L.U32 R85, R153, 0x1f, RZ ;  /* 0x0000001f99557819 */ /* 0x000fe200000006ff */
[----:B------:R-:W-:Y:S03]  /*41c0*/  BSSY B1, `(.L_x_10432) ;  /* 0x0000003000017945 */ /* 0x000fe60003800000 */
[----:B------:R-:W1:Y:S02]  /*41d0*/  SYNCS.PHASECHK.TRANS64.TRYWAIT P5, [R82+URZ+0x19c90], R85 ;  /* 0x019c9055520075a7 */ /* 0x000e6400080a017f */
[----:B-1----:R-:W-:Y:S05]  /*41e0*/  @!P5 BRA `(.L_x_10433) ;  /* 0x0000018c00f4d947 */ /* 0x002fea0003800000 */
.L_x_10672:
[----:B------:R-:W-:Y:S05]  /*41f0*/  BSYNC B1 ;  /* 0x0000000000017941 */ /* 0x000fea0003800000 */
.L_x_10432:
        /* <DEDUP_REMOVED lines=13> */
[----:B------:R-:W2:Y:S04]  /*42d0*/  LDL R41, [R1] ;  /* 0x0000000001297983 */ /* 0x000ea80000100800 */
[----:B------:R-:W3:Y:S04]  /*42e0*/  LDL R40, [R1+0x70] ;  /* 0x0000700001287983 */ /* 0x000ee80000100800 */
[----:B------:R-:W4:Y:S01]  /*42f0*/  LDL R39, [R1+0xc] ;  /* 0x00000c0001277983 */ /* 0x000f220000100800 */
[----:B------:R-:W-:Y:S01]  /*4300*/  SEL R36, R60, R95, !P0 ;  /* 0x0000005f3c247207 */ /* 0x000fe20004000000 */
[----:B------:R-:W-:Y:S01]  /*4310*/  BSSY B2, `(.L_x_10436) ;  /* 0x00000ee000027945 */ /* 0x000fe20003800000 */
[----:B------:R-:W-:-:S02]  /*4320*/  ISETP.GE.AND P6, PT, R22, R86, PT ;  /* 0x000000561600720c */ /* 0x000fc40003fc6270 */
[----:B------:R-:W-:Y:S02]  /*4330*/  SHF.R.S32.HI R37, RZ, 0x1f, R36 ;  /* 0x0000001fff257819 */ /* 0x000fe40000011424 */
[----:B------:R-:W-:Y:S02]  /*4340*/  IADD3 R101, P4, P5, R58, R78, R20 ;  /* 0x0000004e3a657210 */ /* 0x000fe40007d9e014 */
[----:B------:R-:W-:-:S04]  /*4350*/  LEA.HI R37, R37, R36, RZ, 0x5 ;  /* 0x0000002425257211 */ /* 0x000fc800078f28ff */
[----:B------:R-:W-:-:S04]  /*4360*/  SHF.R.S32.HI R37, RZ, 0x5, R37 ;  /* 0x00000005ff257819 */ /* 0x000fc80000011425 */
[----:B------:R-:W-:-:S04]  /*4370*/  LEA.HI.SX32 R37, R72, R37, 0x1c ;  /* 0x0000002548257211 */ /* 0x000fc800078fe2ff */
[C---:B------:R-:W-:Y:S02]  /*4380*/  LEA.HI R36, R37.reuse, R37, RZ, 0x1 ;  /* 0x0000002525247211 */ /* 0x040fe400078f08ff */
[----:B------:R-:W-:-:S03]  /*4390*/  SHF.L.U32 R100, R37, 0x4, RZ ;  /* 0x0000000425647819 */ /* 0x000fc600000006ff */
        /* <DEDUP_REMOVED lines=34> */
[----:B0-----:R-:W-:Y:S01]  /*45c0*/  IMAD.MOV.U32 R103, RZ, RZ, R37 ;  /* 0x000000ffff677224 */ /* 0x001fe200078e0025 */
        /* <DEDUP_REMOVED lines=151> */
[----:B------:R-:W-:Y:S01]  /*4f40*/  F2FP.F16.E4M3.UNPACK_B R40, R99.H1 ;  /* 0x00000063ff28723e */ /* 0x000fe200030006ff */
[--C-:B------:R-:W-:Y:S01]  /*4f50*/  HADD2.F32 R113, -RZ, R33.reuse.H0_H0 ;  /* 0x20000021ff717230 */ /* 0x100fe20000004100 */
[----:B------:R-:W-:Y:S01]  /*4f60*/  F2FP.F16.E4M3.UNPACK_B R98, R98 ;  /* 0x00000062ff62723e */ /* 0x000fe200020006ff */
[----:B------:R-:W-:Y:S01]  /*4f70*/  HADD2.F32 R33, -RZ, R33.H1_H1 ;  /* 0x30000021ff217230 */ /* 0x000fe20000004100 */
[----:B------:R-:W-:Y:S01]  /*4f80*/  F2FP.F16.E4M3.UNPACK_B R42, R42 ;  /* 0x0000002aff2a723e */ /* 0x000fe200020006ff */
[----:B------:R-:W-:-:S02]  /*4f90*/  HADD2.F32 R97, -RZ, R40.H0_H0 ;  /* 0x20000028ff617230 */ /* 0x000fc40000004100 */
[CC--:B------:R-:W-:Y:S01]  /*4fa0*/  FMUL.FTZ R109, R39.reuse, R113.reuse ;  /* 0x00000071276d7220 */ /* 0x0c0fe20000410000 */
[C---:B------:R-:W-:Y:S01]  /*4fb0*/  FMUL.FTZ R113, R96.reuse, R113 ;  /* 0x0000007160717220 */ /* 0x040fe20000410000 */
[----:B------:R-:W-:Y:S01]  /*4fc0*/  HADD2.F32 R36, -RZ, R36.H1_H1 ;  /* 0x30000024ff247230 */ /* 0x000fe20000004100 */
[----:B------:R-:W-:Y:S01]  /*4fd0*/  F2FP.F16.E4M3.UNPACK_B R99, R99 ;  /* 0x00000063ff63723e */ /* 0x000fe200020006ff */
[----:B------:R-:W-:Y:S02]  /*4fe0*/  HADD2.F32 R34, -RZ, R34.H1_H1 ;  /* 0x30000022ff227230 */ /* 0x000fe40000004100 */
[-C--:B------:R-:W-:Y:S01]  /*4ff0*/  FFMA.FTZ R109, R96, R97.reuse, -R109 ;  /* 0x00000061606d7223 */ /* 0x080fe2000001086d */
[----:B------:R-:W-:Y:S01]  /*5000*/  FFMA.FTZ R113, R39, R97, R113 ;  /* 0x0000006127717223 */ /* 0x000fe20000010071 */
[----:B------:R-:W-:Y:S02]  /*5010*/  HADD2.F32 R39, -RZ, R40.H1_H1 ;  /* 0x30000028ff277230 */ /* 0x000fe40000004100 */
        /* <DEDUP_REMOVED lines=9> */
[----:B------:R-:W-:Y:S01]  /*50b0*/  F2FP.SATFINITE.E4M3.F32.PACK_AB_MERGE_C R34, R34, R109, RZ ;  /* 0x0000006d2222723e */ /* 0x000fe200048070ff */
[----:B------:R-:W-:Y:S01]  /*50c0*/  HADD2.F32 R39, -RZ, R99.H0_H0 ;  /* 0x20000063ff277230 */ /* 0x000fe20000004100 */
[----:B------:R-:W-:Y:S01]  /*50d0*/  F2FP.SATFINITE.E4M3.F32.PACK_AB_MERGE_C R33, R33, R113, RZ ;  /* 0x000000712121723e */ /* 0x000fe200048070ff */
[----:B------:R-:W-:-:S02]  /*50e0*/  HADD2.F32 R98, -RZ, R98.H1_H1 ;  /* 0x30000062ff627230 */ /* 0x000fc40000004100 */
[-C--:B------:R-:W-:Y:S01]  /*50f0*/  FMUL.FTZ R96, R36, R97.reuse ;  /* 0x0000006124607220 */ /* 0x080fe20000410000 */
[C---:B------:R-:W-:Y:S01]  /*5100*/  FMUL.FTZ R97, R40.reuse, R97 ;  /* 0x0000006128617220 */ /* 0x040fe20000410000 */
[----:B------:R-:W-:Y:S02]  /*5110*/  HADD2.F32 R115, -RZ, R38.H1_H1 ;  /* 0x30000026ff737230 */ /* 0x000fe40000004100 */
[-C--:B------:R-:W-:Y:S01]  /*5120*/  FFMA.FTZ R96, R40, R39.reuse, -R96 ;  /* 0x0000002728607223 */ /* 0x080fe20000010860 */
[----:B------:R-:W-:Y:S01]  /*5130*/  FFMA.FTZ R97, R36, R39, R97 ;  /* 0x0000002724617223 */ /* 0x000fe20000010061 */
[----:B------:R-:W-:Y:S01]  /*5140*/  HADD2.F32 R39, -RZ, R42.H1_H1 ;  /* 0x3000002aff277230 */ /* 0x000fe20000004100 */
[----:B------:R-:W-:Y:S01]  /*5150*/  F2FP.SATFINITE.E4M3.F32.PACK_AB_MERGE_C R40, R14, R107, R13 ;  /* 0x0000006b0e28723e */ /* 0x000fe2000480700d */
[----:B------:R-:W-:-:S03]  /*5160*/  HADD2.F32 R36, -RZ, R99.H1_H1 ;  /* 0x30000063ff247230 */ /* 0x000fc60000004100 */
[-C--:B------:R-:W-:Y:S01]  /*5170*/  FMUL.FTZ R38, R39, R98.reuse ;  /* 0x0000006227267220 */ /* 0x080fe20000410000 */
[----:B------:R-:W-:-:S03]  /*5180*/  FMUL.FTZ R98, R115, R98 ;  /* 0x0000006273627220 */ /* 0x000fc60000410000 */
[-C--:B------:R-:W-:Y:S01]  /*5190*/  FFMA.FTZ R115, R115, R36.reuse, -R38 ;  /* 0x0000002473737223 */ /* 0x080fe20000010826 */
[----:B------:R-:W-:Y:S01]  /*51a0*/  FFMA.FTZ R36, R39, R36, R98 ;  /* 0x0000002427247223 */ /* 0x000fe20000010062 */
[----:B------:R-:W-:-:S03]  /*51b0*/  F2FP.SATFINITE.E4M3.F32.PACK_AB_MERGE_C R39, R32, R106, R105 ;  /* 0x0000006a2027723e */ /* 0x000fc60004807069 */
[----:B------:R-:W-:Y:S02]  /*51c0*/  F2FP.SATFINITE.E4M3.F32.PACK_AB_MERGE_C R38, R115, R96, R34 ;  /* 0x000000607326723e */ /* 0x000fe40004807022 */
[----:B------:R-:W-:Y:S01]  /*51d0*/  F2FP.SATFINITE.E4M3.F32.PACK_AB_MERGE_C R42, R36, R97, R33 ;  /* 0x00000061242a723e */ /* 0x000fe20004807021 */
[----:B------:R-:W-:-:S07]  /*51e0*/  IMAD.MOV.U32 R36, RZ, RZ, R102 ;  /* 0x000000ffff247224 */ /* 0x000fce00078e0066 */
.L_x_10437:
[----:B------:R-:W-:Y:S05]  /*51f0*/  BSYNC B2 ;  /* 0x0000000000027941 */ /* 0x000fea0003800000 */
.L_x_10436:
[----:B------:R-:W-:Y:S02]  /*5200*/  IADD3.X R14, R74, R94, R4, P4, P5 ;  /* 0x0000005e4a0e7210 */ /* 0x000fe400027ea404 */
        /* <DEDUP_REMOVED lines=10> */
.L_x_10435:
[----:B------:R-:W-:Y:S05]  /*52b0*/  BSYNC B1 ;  /* 0x0000000000017941 */ /* 0x000fea0003800000 */
.L_x_10434:
[----:B------:R-:W-:-:S13]  /*52c0*/  ISETP.NE.AND P4, PT, R44, RZ, PT ;  /* 0x000000ff2c00720c */ /* 0x000fda0003f85270 */
[----:B------:R-:W-:Y:S05]  /*52d0*/  @!P4 BRA `(.L_x_10418) ;  /* 0x000000100044c947 */ /* 0x000fea0003800000 */
[----:B------:R-:W2:Y:S04]  /*52e0*/  LDL R32, [R1] ;  /* 0x0000000001207983 */ /* 0x000ea80000100800 */
[----:B0-----:R-:W3:Y:S04]  /*52f0*/  LDL R15, [R1+0x70] ;  /* 0x00007000010f7983 */ /* 0x001ee80000100800 */
        /* <DEDUP_REMOVED lines=14> */
[----:B------:R-:W-:-:S03]  /*53e0*/  IMAD.SHL.U32 R39, R12, 0x10, RZ ;  /* 0x000000100c277824 */ /* 0x000fc600078e00ff */
[----:B------:R-:W-:-:S04]  /*53f0*/  SHF.L.U32 R13, R13, 0xb, RZ ;  /* 0x0000000b0d0d7819 */ /* 0x000fc800000006ff */
        /* <DEDUP_REMOVED lines=31> */
[----:B0-----:R-:W-:Y:S01]  /*55f0*/  IMAD.MOV.U32 R29, RZ, RZ, R12 ;  /* 0x000000ffff1d7224 */ /* 0x001fe200078e000c */
        /* <DEDUP_REMOVED lines=62> */
[--C-:B------:R-:W-:Y:S02]  /*59e0*/  HADD2.F32 R40, -RZ, R38.reuse.H0_H0 ;  /* 0x20000026ff287230 */ /* 0x100fe40000004100 */
        /* <DEDUP_REMOVED lines=8> */
[CC--:B------:R-:W-:Y:S01]  /*5a70*/  FMUL.FTZ R99, R89.reuse, R96.reuse ;  /* 0x0000006059637220 */ /* 0x0c0fe20000410000 */
[----:B------:R-:W-:Y:S01]  /*5a80*/  FFMA.FTZ R40, R86, R91, R97 ;  /* 0x0000005b56287223 */ /* 0x000fe20000010061 */
[C---:B------:R-:W-:Y:S01]  /*5a90*/  FMUL.FTZ R98, R42.reuse, R96 ;  /* 0x000000602a627220 */ /* 0x040fe20000410000 */
[----:B------:R-:W-:Y:S01]  /*5aa0*/  F2FP.F16.E4M3.UNPACK_B R92, R92 ;  /* 0x0000005cff5c723e */ /* 0x000fe200020006ff */
        /* <DEDUP_REMOVED lines=58> */
[----:B------:R-:W-:Y:S02]  /*5e50*/  HADD2.F32 R33, -RZ, R10.H0_H0 ;  /* 0x2000000aff217230 */ /* 0x000fe40000004100 */
[C---:B------:R-:W-:Y:S01]  /*5e60*/  FMUL.FTZ R41, R11.reuse, R41 ;  /* 0x000000290b297220 */ /* 0x040fe20000410000 */
[----:B------:R-:W-:Y:S01]  /*5e70*/  HADD2.F32 R43, -RZ, R42.H1_H1 ;  /* 0x3000002aff2b7230 */ /* 0x000fe20000004100 */
[----:B------:R-:W-:Y:S01]  /*5e80*/  F2FP.F16.E4M3.UNPACK_B R89, R8 ;  /* 0x00000008ff59723e */ /* 0x000fe200020006ff */
[----:B------:R-:W-:Y:S02]  /*5e90*/  HADD2.F32 R31, -RZ, R31.H1_H1 ;  /* 0x3000001fff1f7230 */ /* 0x000fe40000004100 */
[----:B------:R-:W-:Y:S02]  /*5ea0*/  HADD2.F32 R42, -RZ, R10.H1_H1 ;  /* 0x3000000aff2a7230 */ /* 0x000fe40000004100 */
[----:B------:R-:W-:Y:S01]  /*5eb0*/  FFMA.FTZ R10, R11, R33, -R86 ;  /* 0x000000210b0a7223 */ /* 0x000fe20000010856 */
[----:B------:R-:W-:Y:S01]  /*5ec0*/  FMUL.FTZ R90, R40, R43 ;  /* 0x0000002b285a7220 */ /* 0x000fe20000410000 */
[----:B------:R-:W-:Y:S01]  /*5ed0*/  FFMA.FTZ R11, R38, R33, R41 ;  /* 0x00000021260b7223 */ /* 0x000fe20000010029 */
[C---:B------:R-:W-:Y:S01]  /*5ee0*/  FMUL.FTZ R43, R31.reuse, R43 ;  /* 0x0000002b1f2b7220 */ /* 0x040fe20000410000 */
[-C--:B------:R-:W-:Y:S01]  /*5ef0*/  F2FP.F16.E4M3.UNPACK_B R33, R15.reuse ;  /* 0x0000000fff21723e */ /* 0x080fe200020006ff */
[-C--:B------:R-:W-:Y:S01]  /*5f00*/  FFMA.FTZ R31, R31, R42.reuse, -R90 ;  /* 0x0000002a1f1f7223 */ /* 0x080fe2000001085a */
[----:B------:R-:W-:Y:S01]  /*5f10*/  F2FP.F16.E4M3.UNPACK_B R15, R15.H1 ;  /* 0x0000000fff0f723e */ /* 0x000fe200030006ff */
[----:B------:R-:W-:Y:S01]  /*5f20*/  FFMA.FTZ R38, R40, R42, R43 ;  /* 0x0000002a28267223 */ /* 0x000fe2000001002b */
        /* <DEDUP_REMOVED lines=9> */
[----:B------:R-:W-:Y:S01]  /*5fc0*/  HADD2.F32 R35, -RZ, R33.H0_H0 ;  /* 0x20000021ff237230 */ /* 0x000fe20000004100 */
[----:B------:R-:W-:Y:S01]  /*5fd0*/  F2FP.SATFINITE.E4M3.F32.PACK_AB_MERGE_C R11, R38, R11, RZ ;  /* 0x0000000b260b723e */ /* 0x000fe200048070ff */
[----:B------:R-:W-:Y:S02]  /*5fe0*/  HADD2.F32 R86, -RZ, R42.H0_H0 ;  /* 0x2000002aff567230 */ /* 0x000fe40000004100 */
[-C--:B------:R-:W-:Y:S01]  /*5ff0*/  FMUL.FTZ R98, R43, R8.reuse ;  /* 0x000000082b627220 */ /* 0x080fe20000410000 */
[----:B------:R-:W-:Y:S02]  /*6000*/  HADD2.F32 R91, -RZ, R90.H0_H0 ;  /* 0x2000005aff5b7230 */ /* 0x000fe40000004100 */
[----:B------:R-:W-:Y:S01]  /*6010*/  FMUL.FTZ R100, R35, R8 ;  /* 0x0000000823647220 */ /* 0x000fe20000410000 */
[----:B------:R-:W-:Y:S02]  /*6020*/  HADD2.F32 R92, -RZ, R89.H0_H0 ;  /* 0x20000059ff5c7230 */ /* 0x000fe40000004100 */
[----:B------:R-:W-:Y:S01]  /*6030*/  FMUL.FTZ R97, R86, R9 ;  /* 0x0000000956617220 */ /* 0x000fe20000410000 */
[----:B------:R-:W-:-:S02]  /*6040*/  HADD2.F32 R42, -RZ, R42.H1_H1 ;  /* 0x3000002aff2a7230 */ /* 0x000fc40000004100 */
[-C--:B------:R-:W-:Y:S01]  /*6050*/  FFMA.FTZ R99, R86, R91.reuse, R99 ;  /* 0x0000005b56637223 */ /* 0x080fe20000010063 */
[----:B------:R-:W-:Y:S02]  /*6060*/  HADD2.F32 R96, -RZ, R96.H1_H1 ;  /* 0x30000060ff607230 */ /* 0x000fe40000004100 */
[----:B------:R-:W-:Y:S01]  /*6070*/  FFMA.FTZ R8, R35, R92, -R98 ;  /* 0x0000005c23087223 */ /* 0x000fe20000010862 */
        /* <DEDUP_REMOVED lines=9> */
[----:B------:R-:W-:Y:S01]  /*6110*/  FMUL.FTZ R92, R41, R86 ;  /* 0x00000056295c7220 */ /* 0x000fe20000410000 */
[----:B------:R-:W-:Y:S02]  /*6120*/  HADD2.F32 R40, -RZ, R89.H1_H1 ;  /* 0x30000059ff287230 */ /* 0x000fe40000004100 */
[-C--:B------:R-:W-:Y:S01]  /*6130*/  FFMA.FTZ R98, R15, R90.reuse, -R98 ;  /* 0x0000005a0f627223 */ /* 0x080fe20000010862 */
[----:B------:R-:W-:Y:S01]  /*6140*/  FFMA.FTZ R42, R42, R90, R35 ;  /* 0x0000005a2a2a7223 */ /* 0x000fe20000010023 */
[----:B------:R-:W-:Y:S01]  /*6150*/  FMUL.FTZ R86, R33, R86 ;  /* 0x0000005621567220 */ /* 0x000fe20000410000 */
[----:B------:R-:W-:Y:S01]  /*6160*/  F2FP.SATFINITE.E4M3.F32.PACK_AB_MERGE_C R13, R13, R28, R10 ;  /* 0x0000001c0d0d723e */ /* 0x000fe2000480700a */
[-C--:B------:R-:W-:Y:S01]  /*6170*/  FFMA.FTZ R33, R33, R40.reuse, -R92 ;  /* 0x0000002821217223 */ /* 0x080fe2000001085c */
[----:B------:R-:W-:Y:S01]  /*6180*/  F2FP.SATFINITE.E4M3.F32.PACK_AB_MERGE_C R97, R98, R97, RZ ;  /* 0x000000616261723e */ /* 0x000fe200048070ff */
[----:B------:R-:W-:Y:S01]  /*6190*/  FFMA.FTZ R86, R41, R40, R86 ;  /* 0x0000002829567223 */ /* 0x000fe20000010056 */
[----:B------:R-:W-:-:S02]  /*61a0*/  F2FP.SATFINITE.E4M3.F32.PACK_AB_MERGE_C R42, R42, R99, RZ ;  /* 0x000000632a2a723e */ /* 0x000fc400048070ff */
[----:B------:R-:W-:Y:S02]  /*61b0*/  F2FP.SATFINITE.E4M3.F32.PACK_AB_MERGE_C R15, R33, R8, R97 ;  /* 0x00000008210f723e */ /* 0x000fe40004807061 */
[----:B------:R-:W-:Y:S02]  /*61c0*/  F2FP.SATFINITE.E4M3.F32.PACK_AB_MERGE_C R33, R30, R29, R11 ;  /* 0x0000001d1e21723e */ /* 0x000fe4000480700b */
[----:B------:R-:W-:-:S07]  /*61d0*/  F2FP.SATFINITE.E4M3.F32.PACK_AB_MERGE_C R35, R86, R9, R42 ;  /* 0x000000095623723e */ /* 0x000fce000480702a */
.L_x_10439:
[----:B------:R-:W-:Y:S05]  /*61e0*/  BSYNC B1 ;  /* 0x0000000000017941 */ /* 0x000fea0003800000 */
.L_x_10438:
        /* <DEDUP_REMOVED lines=10> */
.L_x_10411:
[----:B------:R-:W-:-:S06]  /*6290*/  UISETP.NE.AND UP0, UPT, UR36, 0x3, UPT ;  /* 0x000000032400788c */ /* 0x000fcc000bf05270 */
[----:B------:R-:W-:-:S13]  /*62a0*/  PLOP3.LUT P3, PT, PT, PT, UP0, 0x80, 0x0 ;  /* 0x000000000000781c */ /* 0x000fda0003f6f008 */
[----:B------:R-:W-:Y:S05]  /*62b0*/  @!P3 BRA `(.L_x_10440) ;  /* 0x000000000004b947 */ /* 0x000fea0003800000 */
[----:B------:R-:W-:Y:S01]  /*62c0*/  BPT.TRAP 0x1 ;  /* 0x000000040000795c */ /* 0x000fe20000300000 */
.L_x_10440:
        /* <DEDUP_REMOVED lines=8> */
.L_x_10673:
[----:B------:R-:W-:Y:S05]  /*6350*/  BSYNC B1 ;  /* 0x0000000000017941 */ /* 0x000fea0003800000 */
.L_x_10441:
        /* <DEDUP_REMOVED lines=9> */
.L_x_10418:
[----:B------:R-:W-:Y:S05]  /*63f0*/  BSYNC B0 ;  /* 0x0000000000007941 */ /* 0x000fea0003800000 */
.L_x_10410:
        /* <DEDUP_REMOVED lines=17> */
.L_x_10444:
[----:B------:R-:W-:Y:S05]  /*6510*/  BSYNC B0 ;  /* 0x0000000000007941 */ /* 0x000fea0003800000 */
.L_x_10443:
[----:B------:R-:W2:Y:S01]  /*6520*/  SYNCS.PHASECHK.TRANS64.TRYWAIT P5, [R82+URZ+0x19cb0], R85 ;  /* 0x019cb055520075a7 */ /* 0x000ea200080a017f */
[----:B------:R-:W-:Y:S01]  /*6530*/  BSSY B0, `(.L_x_10445) ;  /* 0x0000003000007945 */ /* 0x000fe20003800000 */
[----:B------:R-:W-:-:S03]  /*6540*/  ISETP.GE.AND P3, PT, R19, R84, PT ;  /* 0x000000541300720c */ /* 0x000fc60003f66270 */
[----:B--2---:R-:W-:Y:S10]  /*6550*/  @!P5 BRA `(.L_x_10446) ;  /* 0x0000016c0040d947 */ /* 0x004ff40003800000 */
.L_x_10674:
[----:B------:R-:W-:Y:S05]  /*6560*/  BSYNC B0 ;  /* 0x0000000000007941 */ /* 0x000fea0003800000 */
.L_x_10445:
        /* <DEDUP_REMOVED lines=22> */
.L_x_10448:
[----:B------:R-:W-:Y:S05]  /*66d0*/  BSYNC B0 ;  /* 0x0000000000007941 */ /* 0x000fea0003800000 */
.L_x_10447:
        /* <DEDUP_REMOVED lines=17> */
.L_x_10405:
[----:B------:R-:W2:Y:S01]  /*67f0*/  LDL R8, [R1+0x18] ;  /* 0x0000180001087983 */ /* 0x000ea20000100800 */
[----:B------:R-:W0:Y:S01]  /*6800*/  LDC R0, c[0x0][0x448] ;  /* 0x00011200ff007b82 */ /* 0x000e220000000800 */
[----:B------:R-:W-:Y:S01]  /*6810*/  BSSY B0, `(.L_x_10450) ;  /* 0x000002c000007945 */ /* 0x000fe20003800000 */
[----:B------:R-:W-:Y:S02]  /*6820*/  CS2R R134, SRZ ;  /* 0x0000000000867805 */ /* 0x000fe4000001ff00 */
[----:B------:R-:W-:Y:S02]  /*6830*/  CS2R R26, SRZ ;  /* 0x00000000001a7805 */ /* 0x000fe4000001ff00 */
[----:B----4-:R-:W-:Y:S02]  /*6840*/  CS2R R12, SRZ ;  /* 0x00000000000c7805 */ /* 0x010fe4000001ff00 */
        /* <DEDUP_REMOVED lines=19> */
[----:B0-----:R-:W-:Y:S01]  /*6980*/  ISETP.NE.AND P0, PT, R0, 0x1, PT ;  /* 0x000000010000780c */ /* 0x001fe20003f05270 */
[----:B------:R-:W-:Y:S02]  /*6990*/  IMAD.MOV.U32 R36, RZ, RZ, RZ ;  /* 0x000000ffff247224 */ /* 0x000fe400078e00ff */
[----:B------:R-:W-:-:S10]  /*69a0*/  IMAD.MOV.U32 R89, RZ, RZ, RZ ;  /* 0x000000ffff597224 */ /* 0x000fd400078e00ff */
[----:B------:R-:W0:Y:S08]  /*69b0*/  @P0 LDC R3, c[0x0][0x44c] ;  /* 0x00011300ff030b82 */ /* 0x000e300000000800 */
[----:B------:R-:W1:Y:S01]  /*69c0*/  @P0 LDC R2, c[0x0][0x450] ;  /* 0x00011400ff020b82 */ /* 0x000e620000000800 */
[----:B--2---:R-:W-:Y:S02]  /*69d0*/  IADD3 R0, R8, 0xbf, RZ ;  /* 0x000000bf08007810 */ /* 0x004fe40007ffe0ff */
[----:B------:R-:W-:-:S03]  /*69e0*/  CS2R R8, SRZ ;  /* 0x0000000000087805 */ /* 0x000fc6000001ff00 */
[----:B0-----:R-:W-:-:S05]  /*69f0*/  @P0 IMAD.HI.U32 R3, R0, R3, RZ ;  /* 0x0000000300030227 */ /* 0x001fca00078e00ff */
[----:B-1----:R-:W-:Y:S01]  /*6a00*/  @P0 SHF.R.U32.HI R0, RZ, R2, R3 ;  /* 0x00000002ff000219 */ /* 0x002fe20000011603 */
[----:B------:R-:W-:Y:S01]  /*6a10*/  IMAD.MOV.U32 R2, RZ, RZ, RZ ;  /* 0x000000ffff027224 */ /* 0x000fe200078e00ff */
[----:B------:R-:W-:-:S03]  /*6a20*/  PLOP3.LUT P0, PT, PT, PT, PT, 0x80, 0x0 ;  /* 0x000000000000781c */ /* 0x000fc60003f0f070 */
[----:B------:R-:W-:-:S05]  /*6a30*/  IMAD.IADD R0, R87, 0x1, R0 ;  /* 0x0000000157007824 */ /* 0x000fca00078e0200 */
[----:B------:R-:W-:-:S04]  /*6a40*/  SHF.R.S32.HI R3, RZ, 0x1f, R0 ;  /* 0x0000001fff037819 */ /* 0x000fc80000011400 */
[----:B------:R-:W-:Y:S01]  /*6a50*/  LEA.HI R3, R3, R0, RZ, 0x7 ;  /* 0x0000000003037211 */ /* 0x000fe200078f38ff */
[----:B------:R-:W-:-:S03]  /*6a60*/  IMAD.MOV.U32 R0, RZ, RZ, RZ ;  /* 0x000000ffff007224 */ /* 0x000fc600078e00ff */
[----:B------:R-:W-:-:S04]  /*6a70*/  SHF.R.S32.HI R3, RZ, 0x7, R3 ;  /* 0x00000007ff037819 */ /* 0x000fc80000011403 */
[----:B------:R-:W-:-:S04]  /*6a80*/  VIMNMX R88, R88, R3, PT ;  /* 0x0000000358587248 */ /* 0x000fc80003fe0100 */
[----:B------:R-:W-:Y:S01]  /*6a90*/  ISETP.GE.AND P1, PT, R88, 0x1, PT ;  /* 0x000000015800780c */ /* 0x000fe20003f26270 */
[----:B------:R-:W-:-:S12]  /*6aa0*/  @P3 BRA `(.L_x_10451) ;  /* 0x0000000000083947 */ /* 0x000fd80003800000 */
[----:B------:R-:W0:Y:S02]  /*6ab0*/  FENCE.VIEW.ASYNC.G ;  /* 0x00000000000073c6 */ /* 0x000e240000000100 */
[----:B0-----:R-:W-:Y:S06]  /*6ac0*/  BAR.ARV 0xc, 0x200 ;  /* 0x0308000000007b1d */ /* 0x001fec0000002000 */
.L_x_10451:
[----:B------:R-:W-:Y:S05]  /*6ad0*/  BSYNC B0 ;  /* 0x0000000000007941 */ /* 0x000fea0003800000 */
.L_x_10450:
        /* <DEDUP_REMOVED lines=35> */
.L_x_10454:
[----:B------:R-:W-:Y:S05]  /*6d10*/  BSYNC B6 ;  /* 0x0000000000067941 */ /* 0x000fea0003800000 */
.L_x_10453:
        /* <DEDUP_REMOVED lines=55> */
.L_x_10458:
[----:B-1----:R1:W2:Y:S02]  /*7090*/  SYNCS.PHASECHK.TRANS64.TRYWAIT P0, [R16+URZ+0x19c00], R3 ;  /* 0x019c0003100075a7 */ /* 0x0022a4000800017f */
[----:B--2---:R-:W-:Y:S05]  /*70a0*/  @!P0 NANOSLEEP.SYNCS 0x989680 ;  /* 0x009896800000895d */ /* 0x004fea0003900000 */
[----:B------:R-:W2:Y:S02]  /*70b0*/  @!P0 SYNCS.PHASECHK.TRANS64 P0, [R16+URZ+0x19c00], R3 ;  /* 0x019c0003100085a7 */ /* 0x000ea4000800007f */
[----:B--2---:R-:W-:Y:S05]  /*70c0*/  @!P0 BRA `(.L_x_10458) ;  /* 0xfffffffc00f08947 */ /* 0x004fea000383ffff */
.L_x_10457:
[----:B------:R-:W-:Y:S05]  /*70d0*/  BSYNC B0 ;  /* 0x0000000000007941 */ /* 0x000fea0003800000 */
.L_x_10456:
[----:B------:R-:W-:Y:S05]  /*70e0*/  BRA `(.L_x_10459) ;  /* 0x0000004400647947 */ /* 0x000fea0003800000 */
.L_x_10455:
        /* <DEDUP_REMOVED lines=30> */
.L_x_10461:
[----:B------:R-:W-:Y:S05]  /*72d0*/  BSYNC B6 ;  /* 0x0000000000067941 */ /* 0x000fea0003800000 */
.L_x_10460:
[----:B------:R-:W2:Y:S01]  /*72e0*/  LDL R21, [R1+0x18] ;  /* 0x0000180001157983 */ /* 0x000ea20000100800 */
[----:B------:R-:W-:-:S03]  /*72f0*/  ULDC.U8 UR4, c[0x0][0x410] ;  /* 0x0001040000047ab9 */ /* 0x000fc60000000000 */
[----:B------:R-:W3:Y:S01]  /*7300*/  LDL R20, [R1+0x30] ;  /* 0x0000300001147983 */ /* 0x000ee20000100800 */
[----:B------:R-:W-:Y:S01]  /*7310*/  ISETP.NE.AND P0, PT, RZ, UR4, PT ;  /* 0x00000004ff007c0c */ /* 0x000fe2000bf05270 */
[----:B------:R-:W-:Y:S01]  /*7320*/  BSSY B0, `(.L_x_10462) ;  /* 0x000042d000007945 */ /* 0x000fe20003800000 */
[----:B--2---:R-:W-:Y:S01]  /*7330*/  IADD3 R10, R19, R21, RZ ;  /* 0x00000015130a7210 */ /* 0x004fe20007ffe0ff */
[----:B---3--:R-:W-:-:S10]  /*7340*/  IMAD.IADD R37, R16, 0x1, R20 ;  /* 0x0000000110257824 */ /* 0x008fd400078e0214 */
        /* <DEDUP_REMOVED lines=33> */
.L_x_10680:
[----:B0-----:R-:W5:Y:S04]  /*7560*/  LDL R5, [R1+0x1c] ;  /* 0x00001c0001057983 */ /* 0x001f680000100800 */
[----:B------:R-:W2:Y:S01]  /*7570*/  LDL R6, [R1+0x50] ;  /* 0x0000500001067983 */ /* 0x000ea20000100800 */
[----:B------:R-:W-:Y:S01]  /*7580*/  BSSY B1, `(.L_x_10465) ;  /* 0x000002f000017945 */ /* 0x000fe20003800000 */
[----:B------:R-:W-:Y:S02]  /*7590*/  CS2R R26, SRZ ;  /* 0x00000000001a7805 */ /* 0x000fe4000001ff00 */
[----:B------:R-:W-:Y:S02]  /*75a0*/  CS2R R20, SRZ ;  /* 0x0000000000147805 */ /* 0x000fe4000001ff00 */
[----:B------:R-:W-:-:S02]  /*75b0*/  CS2R R8, SRZ ;  /* 0x0000000000087805 */ /* 0x000fc4000001ff00 */
[----:B------:R-:W-:Y:S02]  /*75c0*/  CS2R R24, SRZ ;  /* 0x0000000000187805 */ /* 0x000fe4000001ff00 */
[----:B------:R-:W-:Y:S01]  /*75d0*/  CS2R R12, SRZ ;  /* 0x00000000000c7805 */ /* 0x000fe2000001ff00 */
[----:B-----5:R-:W-:Y:S01]  /*75e0*/  IMAD R39, R5, R39, RZ ;  /* 0x0000002705277224 */ /* 0x020fe200078e02ff */
[----:B--2---:R-:W-:-:S04]  /*75f0*/  LEA.HI R5, R6, R6, RZ, 0x1 ;  /* 0x0000000606057211 */ /* 0x004fc800078f08ff */
[----:B------:R-:W-:Y:S02]  /*7600*/  ISETP.GE.AND P0, PT, R10, R39, PT ;  /* 0x000000270a00720c */ /* 0x000fe40003f06270 */
[----:B------:R-:W-:Y:S02]  /*7610*/  CS2R R10, SRZ ;  /* 0x00000000000a7805 */ /* 0x000fe4000001ff00 */
[----:B------:R-:W-:-:S05]  /*7620*/  LOP3.LUT R5, R5, 0xfffffffe, RZ, 0xc0, !PT ;  /* 0xfffffffe05057812 */ /* 0x000fca00078ec0ff */
[----:B------:R-:W-:-:S05]  /*7630*/  IMAD.IADD R5, R6, 0x1, -R5 ;  /* 0x0000000106057824 */ /* 0x000fca00078e0a05 */
[----:B------:R-:W-:Y:S01]  /*7640*/  SHF.L.U32 R5, R5, 0x1f, RZ ;  /* 0x0000001f05057819 */ /* 0x000fe200000006ff */
[----:B------:R-:W-:Y:S06]  /*7650*/  @P0 BRA `(.L_x_10466) ;  /* 0x0000000000840947 */ /* 0x000fec0003800000 */
[----:B------:R-:W2:Y:S01]  /*7660*/  LDL R32, [R1+0x4] ;  /* 0x0000040001207983 */ /* 0x000ea20000100800 */
[----:B------:R-:W-:-:S03]  /*7670*/  ULDC UR4, c[0x0][0x3f4] ;  /* 0x0000fd0000047ab9 */ /* 0x000fc60000000800 */
[----:B------:R-:W2:Y:S04]  /*7680*/  LDL R15, [R1+0x8] ;  /* 0x00000800010f7983 */ /* 0x000ea80000100800 */
[----:B------:R-:W2:Y:S04]  /*7690*/  LDL R40, [R1+0x68] ;  /* 0x0000680001287983 */ /* 0x000ea80000100800 */
[----:B------:R-:W2:Y:S01]  /*76a0*/  LDL R38, [R1+0x64] ;  /* 0x0000640001267983 */ /* 0x000ea20000100800 */
[----:B------:R-:W-:Y:S02]  /*76b0*/  ISETP.GE.AND P5, PT, R154, UR4, PT ;  /* 0x000000049a007c0c */ /* 0x000fe4000bfa6270 */
[----:B------:R-:W-:-:S02]  /*76c0*/  CS2R R24, SRZ ;  /* 0x0000000000187805 */ /* 0x000fc4000001ff00 */
[----:B------:R-:W-:Y:S02]  /*76d0*/  CS2R R26, SRZ ;  /* 0x00000000001a7805 */ /* 0x000fe4000001ff00 */
[----:B------:R-:W-:-:S07]  /*76e0*/  CS2R R12, SRZ ;  /* 0x00000000000c7805 */ /* 0x000fce000001ff00 */
[----:B------:R-:W-:Y:S02]  /*76f0*/  @!P5 SHF.R.S32.HI R9, RZ, 0x1f, R154 ;  /* 0x0000001fff09d819 */ /* 0x000fe4000001149a */
[C---:B------:R-:W-:Y:S02]  /*7700*/  @!P5 IADD3 R6, P2, R154.reuse, R3, RZ ;  /* 0x000000039a06d210 */ /* 0x040fe40007f5e0ff */
[----:B----4-:R-:W-:-:S03]  /*7710*/  @!P5 IADD3 R28, P3, R154, R14, RZ ;  /* 0x0000000e9a1cd210 */ /* 0x010fc60007f7e0ff */
[--C-:B-1----:R-:W-:Y:S02]  /*7720*/  @!P5 IMAD.X R7, R0, 0x1, R9.reuse, P2 ;  /* 0x000000010007d824 */ /* 0x102fe400010e0609 */
[----:B---3--:R-:W-:Y:S01]  /*7730*/  @!P5 IMAD.X R29, R4, 0x1, R9, P3 ;  /* 0x00000001041dd824 */ /* 0x008fe200018e0609 */
[----:B------:R-:W-:Y:S02]  /*7740*/  CS2R R20, SRZ ;  /* 0x0000000000147805 */ /* 0x000fe4000001ff00 */
[----:B------:R-:W-:Y:S02]  /*7750*/  CS2R R10, SRZ ;  /* 0x00000000000a7805 */ /* 0x000fe4000001ff00 */
[----:B------:R-:W-:Y:S01]  /*7760*/  CS2R R8, SRZ ;  /* 0x0000000000087805 */ /* 0x000fe2000001ff00 */
[----:B------:R0:W5:Y:S04]  /*7770*/  @!P5 LD.E.64 R24, desc[UR42][R6.64] ;  /* 0x0000002a0618d980 */ /* 0x000168000c101b00 */
[----:B------:R0:W5:Y:S01]  /*7780*/  @!P5 LD.E.64 R26, desc[UR42][R28.64] ;  /* 0x0000002a1c1ad980 */ /* 0x000162000c101b00 */
[----:B--2---:R-:W-:-:S02]  /*7790*/  ISETP.GE.AND P1, PT, R32, UR4, PT ;  /* 0x0000000420007c0c */ /* 0x004fc4000bf26270 */
[----:B------:R-:W-:-:S11]  /*77a0*/  ISETP.GE.AND P0, PT, R15, UR4, PT ;  /* 0x000000040f007c0c */ /* 0x000fd6000bf06270 */
[CC--:B------:R-:W-:Y:S02]  /*77b0*/  @!P1 IADD3 R30, P4, R32.reuse, R3.reuse, RZ ;  /* 0x00000003201e9210 */ /* 0x0c0fe40007f9e0ff */
[-C--:B------:R-:W-:Y:S02]  /*77c0*/  @!P1 IADD3 R32, P2, R32, R14.reuse, RZ ;  /* 0x0000000e20209210 */ /* 0x080fe40007f5e0ff */
[C---:B------:R-:W-:Y:S01]  /*77d0*/  @!P0 IADD3 R34, P3, R15.reuse, R3, RZ ;  /* 0x000000030f228210 */ /* 0x040fe20007f7e0ff */
[--C-:B------:R-:W-:Y:S01]  /*77e0*/  @!P1 IMAD.X R31, R0, 0x1, R40.reuse, P4 ;  /* 0x00000001001f9824 */ /* 0x100fe200020e0628 */
[----:B------:R-:W-:Y:S01]  /*77f0*/  @!P0 IADD3 R14, P4, R15, R14, RZ ;  /* 0x0000000e0f0e8210 */ /* 0x000fe20007f9e0ff */
[----:B------:R-:W-:Y:S02]  /*7800*/  @!P1 IMAD.X R33, R4, 0x1, R40, P2 ;  /* 0x0000000104219824 */ /* 0x000fe400010e0628 */
[--C-:B------:R-:W-:Y:S01]  /*7810*/  @!P0 IMAD.X R35, R0, 0x1, R38.reuse, P3 ;  /* 0x0000000100238824 */ /* 0x100fe200018e0626 */
[----:B------:R0:W5:Y:S01]  /*7820*/  @!P1 LD.E.64 R12, desc[UR42][R30.64] ;  /* 0x0000002a1e0c9980 */ /* 0x000162000c101b00 */
[----:B------:R-:W-:-:S03]  /*7830*/  @!P0 IMAD.X R15, R4, 0x1, R38, P4 ;  /* 0x00000001040f8824 */ /* 0x000fc600020e0626 */
[----:B------:R0:W5:Y:S04]  /*7840*/  @!P1 LD.E.64 R20, desc[UR42][R32.64] ;  /* 0x0000002a20149980 */ /* 0x000168000c101b00 */
[----:B------:R0:W5:Y:S04]  /*7850*/  @!P0 LD.E.64 R10, desc[UR42][R34.64] ;  /* 0x0000002a220a8980 */ /* 0x000168000c101b00 */
[----:B------:R0:W5:Y:S02]  /*7860*/  @!P0 LD.E.64 R8, desc[UR42][R14.64] ;  /* 0x0000002a0e088980 */ /* 0x000164000c101b00 */
.L_x_10466:
[----:B------:R-:W-:Y:S05]  /*7870*/  BSYNC B1 ;  /* 0x0000000000017941 */ /* 0x000fea0003800000 */
.L_x_10465:
[----:B-1----:R-:W2:Y:S01]  /*7880*/  LDL.LU R0, [R1+0x24] ;  /* 0x0000240001007983 */ /* 0x002ea20000300800 */
[----:B------:R-:W1:Y:S01]  /*7890*/  SYNCS.PHASECHK.TRANS64.TRYWAIT P0, [R16+URZ+0x19c00], R5 ;  /* 0x019c0005100075a7 */ /* 0x000e62000800017f */
[----:B------:R-:W-:Y:S01]  /*78a0*/  BSSY B1, `(.L_x_10467) ;  /* 0x0000005000017945 */ /* 0x000fe20003800000 */
[----:B--2---:R-:W-:-:S05]  /*78b0*/  IMAD R0, R0, -0xc0, R39 ;  /* 0xffffff4000007824 */ /* 0x004fca00078e0227 */
[----:B------:R-:W-:-:S04]  /*78c0*/  VIMNMX R0, R0, 0xc0, PT ;  /* 0x000000c000007848 */ /* 0x000fc80003fe0100 */
[----:B------:R-:W-:Y:S01]  /*78d0*/  ISETP.GE.AND P1, PT, R19, R0, PT ;  /* 0x000000001300720c */ /* 0x000fe20003f26270 */
[----:B-1----:R-:W-:-:S12]  /*78e0*/  @!P0 BRA `(.L_x_10468) ;  /* 0x0000015800dc8947 */ /* 0x002fd80003800000 */
.L_x_10681:
[----:B------:R-:W-:Y:S05]  /*78f0*/  BSYNC B1 ;  /* 0x0000000000017941 */ /* 0x000fea0003800000 */
.L_x_10467:
[----:B------:R-:W-:Y:S05]  /*7900*/  @P1 BRA `(.L_x_10469) ;  /* 0x0000003c00381947 */ /* 0x000fea0003800000 */
[----:B---3--:R-:W2:Y:S01]  /*7910*/  LDL R4, [R1+0x4] ;  /* 0x0000040001047983 */ /* 0x008ea20000100800 */
[----:B------:R-:W3:Y:S03]  /*7920*/  LDC R3, c[0x0][0x3f4] ;  /* 0x0000fd00ff037b82 */ /* 0x000ee60000000800 */
[----:B------:R-:W4:Y:S01]  /*7930*/  LDL R0, [R1+0x8] ;  /* 0x0000080001007983 */ /* 0x000f220000100800 */
[----:B------:R-:W-:Y:S01]  /*7940*/  BSSY B1, `(.L_x_10470) ;  /* 0x000007b000017945 */ /* 0x000fe20003800000 */
[-C--:B---3--:R-:W-:Y:S02]  /*7950*/  ISETP.GE.AND P0, PT, R154, R3.reuse, PT ;  /* 0x000000039a00720c */ /* 0x088fe40003f06270 */
[-C--:B--2---:R-:W-:Y:S02]  /*7960*/  ISETP.GE.AND P1, PT, R4, R3.reuse, PT ;  /* 0x000000030400720c */ /* 0x084fe40003f26270 */
[----:B----4-:R-:W-:-:S09]  /*7970*/  ISETP.GE.AND P2, PT, R0, R3, PT ;  /* 0x000000030000720c */ /* 0x010fd20003f46270 */
        /* <DEDUP_REMOVED lines=119> */
.L_x_10471:
[----:B------:R-:W-:Y:S05]  /*80f0*/  BSYNC B1 ;  /* 0x0000000000017941 */ /* 0x000fea0003800000 */
.L_x_10470:
[----:B------:R-:W-:Y:S04]  /*8100*/  BSSY B1, `(.L_x_10472) ;  /* 0x000007c000017945 */ /* 0x000fe80003800000 */
[----:B------:R-:W-:Y:S05]  /*8110*/  @P1 BRA `(.L_x_10473) ;  /* 0x0000000400e81947 */ /* 0x000fea0003800000 */
[----:B012---:R-:W0:Y:S01]  /*8120*/  LDS.128 R4, [R37+0x10800] ;  /* 0x0108000025047984 */ /* 0x007e220000000c00 */
        /* <DEDUP_REMOVED lines=121> */
.L_x_10473:
[----:B------:R-:W-:Y:S05]  /*88c0*/  BSYNC B1 ;  /* 0x0000000000017941 */ /* 0x000fea0003800000 */
.L_x_10472:
        /* <DEDUP_REMOVED lines=120> */
.L_x_10463:
        /* <DEDUP_REMOVED lines=32> */
.L_x_10687:
[----:B------:R-:W5:Y:S04]  /*9250*/  LDL R4, [R1+0x1c] ;  /* 0x00001c0001047983 */ /* 0x000f680000100800 */
[----:B------:R-:W2:Y:S01]  /*9260*/  LDL R13, [R1+0x50] ;  /* 0x00005000010d7983 */ /* 0x000ea20000100800 */
[----:B------:R-:W-:Y:S01]  /*9270*/  BSSY B1, `(.L_x_10475) ;  /* 0x000002c000017945 */ /* 0x000fe20003800000 */
[----:B------:R-:W-:Y:S02]  /*9280*/  CS2R R8, SRZ ;  /* 0x0000000000087805 */ /* 0x000fe4000001ff00 */
[----:B------:R-:W-:Y:S02]  /*9290*/  CS2R R14, SRZ ;  /* 0x00000000000e7805 */ /* 0x000fe4000001ff00 */
[----:B------:R-:W-:Y:S01]  /*92a0*/  CS2R R26, SRZ ;  /* 0x00000000001a7805 */ /* 0x000fe2000001ff00 */
[----:B-----5:R-:W-:Y:S01]  /*92b0*/  IMAD R41, R4, R25, RZ ;  /* 0x0000001904297224 */ /* 0x020fe200078e02ff */
[----:B------:R-:W-:-:S02]  /*92c0*/  CS2R R4, SRZ ;  /* 0x0000000000047805 */ /* 0x000fc4000001ff00 */
[----:B------:R-:W-:Y:S02]  /*92d0*/  CS2R R24, SRZ ;  /* 0x0000000000187805 */ /* 0x000fe4000001ff00 */
[----:B--2---:R-:W-:Y:S02]  /*92e0*/  LEA.HI R6, R13, R13, RZ, 0x1 ;  /* 0x0000000d0d067211 */ /* 0x004fe400078f08ff */
[----:B------:R-:W-:Y:S02]  /*92f0*/  ISETP.GE.AND P0, PT, R10, R41, PT ;  /* 0x000000290a00720c */ /* 0x000fe40003f06270 */
[----:B------:R-:W-:Y:S02]  /*9300*/  CS2R R10, SRZ ;  /* 0x00000000000a7805 */ /* 0x000fe4000001ff00 */
        /* <DEDUP_REMOVED lines=34> */
.L_x_10476:
[----:B------:R-:W-:Y:S05]  /*9530*/  BSYNC B1 ;  /* 0x0000000000017941 */ /* 0x000fea0003800000 */
.L_x_10475:
[----:B-1----:R-:W2:Y:S01]  /*9540*/  LDL.LU R0, [R1+0x24] ;  /* 0x0000240001007983 */ /* 0x002ea20000300800 */
[----:B------:R-:W1:Y:S01]  /*9550*/  SYNCS.PHASECHK.TRANS64.TRYWAIT P0, [R16+URZ+0x19c00], R39 ;  /* 0x019c0027100075a7 */ /* 0x000e62000800017f */
[----:B------:R-:W-:Y:S01]  /*9560*/  BSSY B1, `(.L_x_10477) ;  /* 0x0000005000017945 */ /* 0x000fe20003800000 */
[----:B--2---:R-:W-:-:S05]  /*9570*/  IMAD R0, R0, -0xc0, R41 ;  /* 0xffffff4000007824 */ /* 0x004fca00078e0229 */
[----:B------:R-:W-:-:S04]  /*9580*/  VIMNMX R0, R0, 0xc0, PT ;  /* 0x000000c000007848 */ /* 0x000fc80003fe0100 */
[----:B------:R-:W-:Y:S01]  /*9590*/  ISETP.GE.AND P1, PT, R19, R0, PT ;  /* 0x000000001300720c */ /* 0x000fe20003f26270 */
[----:B-1----:R-:W-:-:S12]  /*95a0*/  @!P0 BRA `(.L_x_10478) ;  /* 0x0000014000308947 */ /* 0x002fd80003800000 */
.L_x_10688:
[----:B------:R-:W-:Y:S05]  /*95b0*/  BSYNC B1 ;  /* 0x0000000000017941 */ /* 0x000fea0003800000 */
.L_x_10477:
[----:B------:R-:W-:Y:S05]  /*95c0*/  @P1 BRA `(.L_x_10469) ;  /* 0x0000002000081947 */ /* 0x000fea0003800000 */
[----:B------:R2:W5:Y:S01]  /*95d0*/  LDL R62, [R1] ;  /* 0x00000000013e7983 */ /* 0x0005620000100800 */
        /* <DEDUP_REMOVED lines=21> */
[----:B------:R-:W-:Y:S02]  /*9730*/  SHF.R.U32.HI R43, RZ, 0x8, R6 ;  /* 0x00000008ff2b7819 */ /* 0x000fe40000011606 */
[----:B------:R-:W-:Y:S02]  /*9740*/  LOP3.LUT R40, R40, 0xff, RZ, 0xc0, !PT ;  /* 0x000000ff28287812 */ /* 0x000fe400078ec0ff */
[----:B------:R-:W-:Y:S02]  /*9750*/  LOP3.LUT R44, R7, 0xff, RZ, 0xc0, !PT ;  /* 0x000000ff072c7812 */ /* 0x000fe400078ec0ff */
        /* <DEDUP_REMOVED lines=8> */
[----:B------:R-:W-:Y:S01]  /*97e0*/  LOP3.LUT R42, R6, 0xff, RZ, 0xc0, !PT ;  /* 0x000000ff062a7812 */ /* 0x000fe200078ec0ff */
        /* <DEDUP_REMOVED lines=19> */
[----:B------:R-:W-:Y:S02]  /*9920*/  PRMT R40, R40, 0x7604, R21 ;  /* 0x0000760428287816 */ /* 0x000fe40000000015 */
[----:B------:R-:W-:Y:S02]  /*9930*/  SHF.R.U32.HI R21, RZ, 0x10, R13 ;  /* 0x00000010ff157819 */ /* 0x000fe4000001160d */
[----:B------:R-:W-:Y:S02]  /*9940*/  PRMT R44, R47, 0x7604, R44 ;  /* 0x000076042f2c7816 */ /* 0x000fe4000000002c */
[----:B------:R-:W-:Y:S01]  /*9950*/  PRMT R49, R43, 0x7604, R42 ;  /* 0x000076042b317816 */ /* 0x000fe2000000002a */
[----:B------:R-:W-:Y:S01]  /*9960*/  IMAD.U32 R21, R21, 0x10000, RZ ;  /* 0x0001000015157824 */ /* 0x000fe200078e00ff */
[----:B------:R-:W-:-:S02]  /*9970*/  SHF.R.U32.HI R47, RZ, 0x10, R5 ;  /* 0x00000010ff2f7819 */ /* 0x000fc40000011605 */
[----:B------:R-:W-:Y:S02]  /*9980*/  SHF.R.U32.HI R43, RZ, 0x10, R15 ;  /* 0x00000010ff2b7819 */ /* 0x000fe4000001160f */
[----:B------:R-:W-:Y:S01]  /*9990*/  LOP3.LUT R21, R38, 0xff0000, R21, 0xf8, !PT ;  /* 0x00ff000026157812 */ /* 0x000fe200078ef815 */
[----:B------:R-:W-:Y:S01]  /*99a0*/  IMAD.U32 R47, R47, 0x10000, RZ ;  /* 0x000100002f2f7824 */ /* 0x000fe200078e00ff */
[----:B------:R-:W-:Y:S01]  /*99b0*/  LOP3.LUT R39, R39, 0xff0000, R12, 0xf8, !PT ;  /* 0x00ff000027277812 */ /* 0x000fe200078ef80c */
[----:B------:R-:W-:Y:S01]  /*99c0*/  IMAD.U32 R43, R43, 0x10000, RZ ;  /* 0x000100002b2b7824 */ /* 0x000fe200078e00ff */
[----:B------:R-:W-:Y:S02]  /*99d0*/  LOP3.LUT R41, R41, 0xff0000, R14, 0xf8, !PT ;  /* 0x00ff000029297812 */ /* 0x000fe400078ef80e */
[----:B------:R-:W-:Y:S02]  /*99e0*/  LOP3.LUT R47, R40, 0xff0000, R47, 0xf8, !PT ;  /* 0x00ff0000282f7812 */ /* 0x000fe400078ef82f */
[----:B------:R-:W-:-:S02]  /*99f0*/  LOP3.LUT R43, R20, 0xff0000, R43, 0xf8, !PT ;  /* 0x00ff0000142b7812 */ /* 0x000fc400078ef82b */
[----:B------:R-:W-:Y:S02]  /*9a00*/  LOP3.LUT R40, R21, 0xff000000, R13, 0xf8, !PT ;  /* 0xff00000015287812 */ /* 0x000fe400078ef80d */
[----:B------:R-:W-:Y:S02]  /*9a10*/  LOP3.LUT R13, R45, 0xff0000, R4, 0xf8, !PT ;  /* 0x00ff00002d0d7812 */ /* 0x000fe400078ef804 */
        /* <DEDUP_REMOVED lines=9> */
[-C--:B0-----:R-:W-:Y:S02]  /*9ab0*/  F2FP.F16.E4M3.UNPACK_B R41, R31.reuse ;  /* 0x0000001fff29723e */ /* 0x081fe400020006ff */
[----:B------:R-:W-:-:S02]  /*9ac0*/  F2FP.F16.E4M3.UNPACK_B R46, R31.H1 ;  /* 0x0000001fff2e723e */ /* 0x000fc400030006ff */
[-C--:B------:R-:W-:Y:S02]  /*9ad0*/  F2FP.F16.E4M3.UNPACK_B R14, R28.reuse ;  /* 0x0000001cff0e723e */ /* 0x080fe400020006ff */
[----:B------:R-:W-:Y:S02]  /*9ae0*/  F2FP.F16.E4M3.UNPACK_B R38, R28.H1 ;  /* 0x0000001cff26723e */ /* 0x000fe400030006ff */
[----:B------:R-:W-:Y:S02]  /*9af0*/  F2FP.F16.E4M3.UNPACK_B R49, R48 ;  /* 0x00000030ff31723e */ /* 0x000fe400020006ff */
[----:B-1----:R-:W-:Y:S02]  /*9b00*/  F2FP.F16.E4M3.UNPACK_B R31, R33 ;  /* 0x00000021ff1f723e */ /* 0x002fe400020006ff */
[----:B------:R-:W-:Y:S01]  /*9b10*/  F2FP.F16.E4M3.UNPACK_B R28, R40 ;  /* 0x00000028ff1c723e */ /* 0x000fe200020006ff */
[----:B------:R-:W-:Y:S01]  /*9b20*/  HADD2.F32 R50, -RZ, R49.H0_H0 ;  /* 0x20000031ff327230 */ /* 0x000fe20000004100 */
[-C--:B------:R-:W-:Y:S01]  /*9b30*/  F2FP.F16.E4M3.UNPACK_B R21, R29.reuse ;  /* 0x0000001dff15723e */ /* 0x080fe200020006ff */
[----:B------:R-:W-:Y:S01]  /*9b40*/  HADD2.F32 R6, -RZ, R31.H0_H0 ;  /* 0x2000001fff067230 */ /* 0x000fe20000004100 */
[----:B------:R-:W-:Y:S01]  /*9b50*/  LOP3.LUT R51, R44, 0xff0000, R51, 0xf8, !PT ;  /* 0x00ff00002c337812 */ /* 0x000fe200078ef833 */
[--C-:B------:R-:W-:Y:S01]  /*9b60*/  HADD2.F32 R44, -RZ, R28.reuse.H0_H0 ;  /* 0x2000001cff2c7230 */ /* 0x100fe20000004100 */
[----:B------:R-:W-:Y:S01]  /*9b70*/  F2FP.F16.E4M3.UNPACK_B R39, R29.H1 ;  /* 0x0000001dff27723e */ /* 0x000fe200030006ff */
[----:B------:R-:W-:Y:S01]  /*9b80*/  HADD2.F32 R13, -RZ, R21.H0_H0 ;  /* 0x20000015ff0d7230 */ /* 0x000fe20000004100 */
[-C--:B------:R-:W-:Y:S01]  /*9b90*/  F2FP.F16.E4M3.UNPACK_B R29, R32.reuse ;  /* 0x00000020ff1d723e */ /* 0x080fe200020006ff */
[----:B------:R-:W-:Y:S01]  /*9ba0*/  HADD2.F32 R49, -RZ, R49.H1_H1 ;  /* 0x30000031ff317230 */ /* 0x000fe20000004100 */
[----:B------:R-:W-:Y:S01]  /*9bb0*/  F2FP.F16.E4M3.UNPACK_B R43, R32.H1 ;  /* 0x00000020ff2b723e */ /* 0x000fe200030006ff */
[C---:B------:R-:W-:Y:S01]  /*9bc0*/  FMUL.FTZ R32, R6.reuse, R50 ;  /* 0x0000003206207220 */ /* 0x040fe20000410000 */
[-C--:B------:R-:W-:Y:S01]  /*9bd0*/  F2FP.F16.E4M3.UNPACK_B R42, R35.reuse ;  /* 0x00000023ff2a723e */ /* 0x080fe200020006ff */
[----:B------:R-:W-:Y:S01]  /*9be0*/  HADD2.F32 R31, -RZ, R31.H1_H1 ;  /* 0x3000001fff1f7230 */ /* 0x000fe20000004100 */
[----:B------:R-:W-:Y:S01]  /*9bf0*/  F2FP.F16.E4M3.UNPACK_B R47, R35.H1 ;  /* 0x00000023ff2f723e */ /* 0x000fe200030006ff */
[-C--:B------:R-:W-:Y:S01]  /*9c00*/  FMUL.FTZ R35, R6, R44.reuse ;  /* 0x0000002c06237220 */ /* 0x080fe20000410000 */
[----:B------:R-:W-:Y:S01]  /*9c10*/  F2FP.F16.E4M3.UNPACK_B R33, R33.H1 ;  /* 0x00000021ff21723e */ /* 0x000fe200030006ff */
[C---:B------:R-:W-:Y:S01]  /*9c20*/  FFMA.FTZ R6, R13.reuse, R44, -R32 ;  /* 0x0000002c0d067223 */ /* 0x040fe20000010820 */
[----:B------:R-:W-:Y:S01]  /*9c30*/  F2FP.F16.E4M3.UNPACK_B R48, R48.H1 ;  /* 0x00000030ff30723e */ /* 0x000fe200030006ff */
[----:B------:R-:W-:Y:S01]  /*9c40*/  FFMA.FTZ R13, R13, R50, R35 ;  /* 0x000000320d0d7223 */ /* 0x000fe20000010023 */
[----:B------:R-:W-:Y:S01]  /*9c50*/  F2FP.F16.E4M3.UNPACK_B R40, R40.H1 ;  /* 0x00000028ff28723e */ /* 0x000fe200030006ff */
[----:B------:R-:W-:-:S02]  /*9c60*/  HADD2.F32 R35, -RZ, R28.H1_H1 ;  /* 0x3000001cff237230 */ /* 0x000fc40000004100 */
[----:B------:R-:W-:Y:S01]  /*9c70*/  FMUL.FTZ R53, R31, R49 ;  /* 0x000000311f357220 */ /* 0x000fe20000410000 */
[----:B------:R-:W-:Y:S01]  /*9c80*/  HADD2.F32 R28, -RZ, R21.H1_H1 ;  /* 0x30000015ff1c7230 */ /* 0x000fe20000004100 */
[----:B------:R-:W-:Y:S01]  /*9c90*/  LOP3.LUT R51, R51, 0xff000000, R7, 0xf8, !PT ;  /* 0xff00000033337812 */ /* 0x000fe200078ef807 */
[----:B------:R-:W-:Y:S02]  /*9ca0*/  HADD2.F32 R50, -RZ, R48.H0_H0 ;  /* 0x20000030ff327230 */ /* 0x000fe40000004100 */
[----:B------:R-:W-:Y:S01]  /*9cb0*/  FMUL.FTZ R52, R31, R35 ;  /* 0x000000231f347220 */ /* 0x000fe20000410000 */
[----:B------:R-:W-:Y:S01]  /*9cc0*/  HADD2.F32 R21, -RZ, R33.H0_H0 ;  /* 0x20000021ff157230 */ /* 0x000fe20000004100 */
[-C--:B------:R-:W-:Y:S01]  /*9cd0*/  F2FP.F16.E4M3.UNPACK_B R7, R34.reuse ;  /* 0x00000022ff07723e */ /* 0x080fe200020006ff */
[----:B------:R-:W-:Y:S01]  /*9ce0*/  HADD2.F32 R44, -RZ, R40.H0_H0 ;  /* 0x20000028ff2c7230 */ /* 0x000fe20000004100 */
[----:B------:R-:W-:Y:S01]  /*9cf0*/  F2FP.F16.E4M3.UNPACK_B R34, R34.H1 ;  /* 0x00000022ff22723e */ /* 0x000fe200030006ff */
[----:B------:R-:W-:-:S02]  /*9d00*/  HADD2.F32 R32, -RZ, R39.H0_H0 ;  /* 0x20000027ff207230 */ /* 0x000fc40000004100 */
[C---:B------:R-:W-:Y:S01]  /*9d10*/  FMUL.FTZ R31, R21.reuse, R50 ;  /* 0x00000032151f7220 */ /* 0x040fe20000410000 */
[----:B------:R-:W-:Y:S02]  /*9d20*/  HADD2.F32 R39, -RZ, R39.H1_H1 ;  /* 0x30000027ff277230 */ /* 0x000fe40000004100 */
[-C--:B------:R-:W-:Y:S01]  /*9d30*/  FMUL.FTZ R55, R21, R44.reuse ;  /* 0x0000002c15377220 */ /* 0x080fe20000410000 */
[----:B------:R-:W-:Y:S01]  /*9d40*/  FFMA.FTZ R21, R28, R35, -R53 ;  /* 0x000000231c157223 */ /* 0x000fe20000010835 */
[----:B------:R-:W-:Y:S01]  /*9d50*/  FFMA.FTZ R31, R32, R44, -R31 ;  /* 0x0000002c201f7223 */ /* 0x000fe2000001081f */
[----:B------:R-:W-:Y:S01]  /*9d60*/  FFMA.FTZ R28, R28, R49, R52 ;  /* 0x000000311c1c7223 */ /* 0x000fe20000010034 */
[----:B------:R-:W-:Y:S01]  /*9d70*/  FFMA.FTZ R32, R32, R50, R55 ;  /* 0x0000003220207223 */ /* 0x000fe20000010037 */
[----:B------:R-:W-:Y:S01]  /*9d80*/  F2FP.F16.E4M3.UNPACK_B R52, R51 ;  /* 0x00000033ff34723e */ /* 0x000fe200020006ff */
[----:B------:R-:W-:Y:S01]  /*9d90*/  HADD2.F32 R50, -RZ, R48.H1_H1 ;  /* 0x30000030ff327230 */ /* 0x000fe20000004100 */
[----:B------:R-:W-:Y:S01]  /*9da0*/  F2FP.F16.E4M3.UNPACK_B R48, R45 ;  /* 0x0000002dff30723e */ /* 0x000fe200020006ff */
        /* <DEDUP_REMOVED lines=8> */
[----:B------:R-:W-:Y:S01]  /*9e30*/  HADD2.F32 R49, -RZ, R48.H0_H0 ;  /* 0x20000030ff317230 */ /* 0x000fe20000004100 */
[----:B------:R-:W-:Y:S01]  /*9e40*/  F2FP.F16.E4M3.UNPACK_B R30, R30.H1 ;  /* 0x0000001eff1e723e */ /* 0x000fe200030006ff */
[----:B------:R-:W-:Y:S02]  /*9e50*/  HADD2.F32 R33, -RZ, R41.H0_H0 ;  /* 0x20000029ff217230 */ /* 0x000fe40000004100 */
[C---:B------:R-:W-:Y:S01]  /*9e60*/  FMUL.FTZ R56, R40.reuse, R53 ;  /* 0x0000003528387220 */ /* 0x040fe20000410000 */
[----:B------:R-:W-:Y:S02]  /*9e70*/  HADD2.F32 R52, -RZ, R52.H1_H1 ;  /* 0x30000034ff347230 */ /* 0x000fe40000004100 */
[-C--:B------:R-:W-:Y:S01]  /*9e80*/  FMUL.FTZ R58, R40, R49.reuse ;  /* 0x00000031283a7220 */ /* 0x080fe20000410000 */
[C---:B------:R-:W-:Y:S01]  /*9e90*/  FFMA.FTZ R40, R39.reuse, R44, -R54 ;  /* 0x0000002c27287223 */ /* 0x040fe20000010836 */
[----:B------:R-:W-:Y:S01]  /*9ea0*/  FFMA.FTZ R39, R39, R50, R35 ;  /* 0x0000003227277223 */ /* 0x000fe20000010023 */
[C---:B------:R-:W-:Y:S01]  /*9eb0*/  FFMA.FTZ R35, R33.reuse, R49, -R56 ;  /* 0x0000003121237223 */ /* 0x040fe20000010838 */
[----:B------:R-:W-:Y:S01]  /*9ec0*/  HADD2.F32 R49, -RZ, R48.H1_H1 ;  /* 0x30000030ff317230 */ /* 0x000fe20000004100 */
[----:B------:R-:W-:Y:S01]  /*9ed0*/  F2FP.F16.E4M3.UNPACK_B R48, R45.H1 ;  /* 0x0000002dff30723e */ /* 0x000fe200030006ff */
[----:B------:R-:W-:Y:S01]  /*9ee0*/  FFMA.FTZ R33, R33, R53, R58 ;  /* 0x0000003521217223 */ /* 0x000fe2000001003a */
[----:B------:R-:W-:Y:S01]  /*9ef0*/  HADD2.F32 R42, -RZ, R42.H1_H1 ;  /* 0x3000002aff2a7230 */ /* 0x000fe20000004100 */
[----:B------:R-:W-:Y:S01]  /*9f00*/  F2FP.SATFINITE.E4M3.F32.PACK_AB_MERGE_C R32, R39, R32, RZ ;  /* 0x000000202720723e */ /* 0x000fe200048070ff */
[----:B------:R-:W-:-:S02]  /*9f10*/  HADD2.F32 R53, -RZ, R51.H0_H0 ;  /* 0x20000033ff357230 */ /* 0x000fc40000004100 */
[----:B------:R-:W-:Y:S02]  /*9f20*/  HADD2.F32 R44, -RZ, R47.H0_H0 ;  /* 0x2000002fff2c7230 */ /* 0x000fe40000004100 */
        /* <DEDUP_REMOVED lines=16> */
[----:B------:R-:W-:Y:S01]  /*a030*/  F2FP.SATFINITE.E4M3.F32.PACK_AB_MERGE_C R13, R28, R13, R32 ;  /* 0x0000000d1c0d723e */ /* 0x000fe20004807020 */
[----:B------:R-:W-:Y:S02]  /*a040*/  HADD2.F32 R54, -RZ, R53.H0_H0 ;  /* 0x20000035ff367230 */ /* 0x000fe40000004100 */
[----:B------:R-:W-:Y:S01]  /*a050*/  FMUL.FTZ R58, R47, R52 ;  /* 0x000000342f3a7220 */ /* 0x000fe20000410000 */
[----:B------:R-:W-:-:S02]  /*a060*/  HADD2.F32 R46, -RZ, R43.H0_H0 ;  /* 0x2000002bff2e7230 */ /* 0x000fc40000004100 */
[----:B------:R-:W-:Y:S02]  /*a070*/  HADD2.F32 R55, -RZ, R51.H1_H1 ;  /* 0x30000033ff377230 */ /* 0x000fe40000004100 */
        /* <DEDUP_REMOVED lines=16> */
[----:B------:R-:W-:Y:S01]  /*a180*/  FFMA.FTZ R48, R48, R55, R58 ;  /* 0x0000003730307223 */ /* 0x000fe2000001003a */
[----:B------:R-:W-:-:S02]  /*a190*/  HADD2.F32 R43, -RZ, R52.H0_H0 ;  /* 0x20000034ff2b7230 */ /* 0x000fc40000004100 */
[C---:B------:R-:W-:Y:S01]  /*a1a0*/  FFMA.FTZ R56, R38.reuse, R51, -R15 ;  /* 0x0000003326387223 */ /* 0x040fe2000001080f */
[--C-:B------:R-:W-:Y:S02]  /*a1b0*/  HADD2.F32 R20, -RZ, R29.reuse.H0_H0 ;  /* 0x2000001dff147230 */ /* 0x100fe40000004100 */
        /* <DEDUP_REMOVED lines=26> */
[----:B------:R-:W-:Y:S02]  /*a360*/  HADD2.F32 R34, -RZ, R34.H1_H1 ;  /* 0x30000022ff227230 */ /* 0x000fe40000004100 */
[----:B------:R-:W-:-:S02]  /*a370*/  HADD2.F32 R51, -RZ, R38.H1_H1 ;  /* 0x30000026ff337230 */ /* 0x000fc40000004100 */
[----:B------:R-:W-:Y:S01]  /*a380*/  FFMA.FTZ R57, R14, R29, -R57 ;  /* 0x0000001d0e397223 */ /* 0x000fe20000010839 */
[----:B------:R-:W-:Y:S02]  /*a390*/  HADD2.F32 R30, -RZ, R30.H1_H1 ;  /* 0x3000001eff1e7230 */ /* 0x000fe40000004100 */
[----:B------:R-:W-:Y:S01]  /*a3a0*/  FMUL.FTZ R20, R34, R43 ;  /* 0x0000002b22147220 */ /* 0x000fe20000410000 */
[----:B------:R-:W-:Y:S01]  /*a3b0*/  FFMA.FTZ R50, R14, R50, R15 ;  /* 0x000000320e327223 */ /* 0x000fe2000001000f */
[-C--:B------:R-:W-:Y:S01]  /*a3c0*/  FMUL.FTZ R29, R34, R51.reuse ;  /* 0x00000033221d7220 */ /* 0x080fe20000410000 */
[--C-:B------:R-:W-:Y:S02]  /*a3d0*/  HADD2.F32 R15, -RZ, R12.reuse.H0_H0 ;  /* 0x2000000cff0f7230 */ /* 0x100fe40000004100 */
[C---:B------:R-:W-:Y:S01]  /*a3e0*/  FFMA.FTZ R51, R30.reuse, R51, R20 ;  /* 0x000000331e337223 */ /* 0x040fe20000010014 */
[----:B------:R-:W-:Y:S02]  /*a3f0*/  HADD2.F32 R14, -RZ, R12.H1_H1 ;  /* 0x3000000cff0e7230 */ /* 0x000fe40000004100 */
[----:B------:R-:W-:Y:S01]  /*a400*/  FFMA.FTZ R34, R30, R43, -R29 ;  /* 0x0000002b1e227223 */ /* 0x000fe2000001081d */
[----:B------:R-:W-:-:S02]  /*a410*/  HADD2.F32 R12, -RZ, R7.H0_H0 ;  /* 0x20000007ff0c7230 */ /* 0x000fc40000004100 */
[--C-:B------:R-:W-:Y:S01]  /*a420*/  HADD2.F32 R20, -RZ, R4.reuse.H1_H1 ;  /* 0x30000004ff147230 */ /* 0x100fe20000004100 */
[----:B------:R-:W-:Y:S01]  /*a430*/  F2FP.SATFINITE.E4M3.F32.PACK_AB_MERGE_C R50, R51, R50, RZ ;  /* 0x000000323332723e */ /* 0x000fe200048070ff */
[----:B------:R-:W-:Y:S01]  /*a440*/  HADD2.F32 R7, -RZ, R7.H1_H1 ;  /* 0x30000007ff077230 */ /* 0x000fe20000004100 */
[----:B------:R-:W-:Y:S01]  /*a450*/  F2FP.SATFINITE.E4M3.F32.PACK_AB_MERGE_C R34, R34, R57, RZ ;  /* 0x000000392222723e */ /* 0x000fe200048070ff */
[----:B------:R-:W-:Y:S02]  /*a460*/  HADD2.F32 R29, -RZ, R4.H0_H0 ;  /* 0x20000004ff1d7230 */ /* 0x000fe40000004100 */
[--C-:B------:R-:W-:Y:S02]  /*a470*/  HADD2.F32 R4, -RZ, R5.reuse.H0_H0 ;  /* 0x20000005ff047230 */ /* 0x100fe40000004100 */
[C---:B------:R-:W-:Y:S01]  /*a480*/  FMUL.FTZ R30, R7.reuse, R20 ;  /* 0x00000014071e7220 */ /* 0x040fe20000410000 */
[----:B------:R-:W-:Y:S02]  /*a490*/  HADD2.F32 R5, -RZ, R5.H1_H1 ;  /* 0x30000005ff057230 */ /* 0x000fe40000004100 */
[C---:B------:R-:W-:Y:S01]  /*a4a0*/  FMUL.FTZ R43, R12.reuse, R29 ;  /* 0x0000001d0c2b7220 */ /* 0x040fe20000410000 */
[-C--:B------:R-:W-:Y:S01]  /*a4b0*/  FMUL.FTZ R7, R7, R14.reuse ;  /* 0x0000000e07077220 */ /* 0x080fe20000410000 */
[----:B------:R-:W-:Y:S01]  /*a4c0*/  FMUL.FTZ R12, R12, R15 ;  /* 0x0000000f0c0c7220 */ /* 0x000fe20000410000 */
[----:B------:R-:W-:-:S02]  /*a4d0*/  FFMA.FTZ R30, R5, R14, -R30 ;  /* 0x0000000e051e7223 */ /* 0x000fc4000001081e */
[----:B------:R-:W-:Y:S01]  /*a4e0*/  FFMA.FTZ R14, R5, R20, R7 ;  /* 0x00000014050e7223 */ /* 0x000fe20000010007 */
[C---:B------:R-:W-:Y:S01]  /*a4f0*/  FFMA.FTZ R43, R4.reuse, R15, -R43 ;  /* 0x0000000f042b7223 */ /* 0x040fe2000001082b */
[----:B------:R-:W-:Y:S01]  /*a500*/  FFMA.FTZ R29, R4, R29, R12 ;  /* 0x0000001d041d7223 */ /* 0x000fe2000001000c */
        /* <DEDUP_REMOVED lines=14> */
.L_x_10480:
[----:B------:R-:W-:Y:S05]  /*a5f0*/  BSYNC B1 ;  /* 0x0000000000017941 */ /* 0x000fea0003800000 */
.L_x_10479:
        /* <DEDUP_REMOVED lines=68> */
[----:B-1----:R-:W-:-:S02]  /*aa40*/  PRMT R39, R30, 0x7054, R37 ;  /* 0x000070541e277816 */ /* 0x002fc40000000025 */
        /* <DEDUP_REMOVED lines=186> */
.L_x_10469:
[----:B------:R-:W-:Y:S05]  /*b5f0*/  BSYNC B0 ;  /* 0x0000000000007941 */ /* 0x000fea0003800000 */
.L_x_10462:
        /* <DEDUP_REMOVED lines=8> */
.L_x_10459:
[----:B0-2---:R-:W-:-:S05]  /*b680*/  IMAD.U32 R0, RZ, RZ, UR36 ;  /* 0x00000024ff007e24 */ /* 0x005fca000f8e00ff */
[----:B------:R-:W-:-:S13]  /*b690*/  ISETP.NE.AND P1, PT, R0, 0x3, PT ;  /* 0x000000030000780c */ /* 0x000fda0003f25270 */
[----:B------:R-:W-:Y:S05]  /*b6a0*/  @!P1 BRA `(.L_x_10481) ;  /* 0x0000000000049947 */ /* 0x000fea0003800000 */
[----:B------:R-:W-:Y:S01]  /*b6b0*/  BPT.TRAP 0x1 ;  /* 0x000000040000795c */ /* 0x000fe20000300000 */
.L_x_10481:
[----:B------:R-:W-:Y:S02]  /*b6c0*/  LEA R0, R18, R16, 0x3 ;  /* 0x0000001012007211 */ /* 0x000fe400078e18ff */
[----:B-1----:R-:W-:-:S04]  /*b6d0*/  SHF.L.U32 R3, R152, 0x1f, RZ ;  /* 0x0000001f98037819 */ /* 0x002fc800000006ff */
[----:B------:R0:W1:Y:S01]  /*b6e0*/  SYNCS.PHASECHK.TRANS64.TRYWAIT P0, [R0+URZ+0x19c30], R3 ;  /* 0x019c3003000075a7 */ /* 0x000062000800017f */
[----:B------:R-:W-:Y:S05]  /*b6f0*/  @!P1 BRA `(.L_x_10482) ;  /* 0x0000000000049947 */ /* 0x000fea0003800000 */
[----:B------:R-:W-:Y:S01]  /*b700*/  BPT.TRAP 0x1 ;  /* 0x000000040000795c */ /* 0x000fe20000300000 */
.L_x_10482:
[----:B---3-5:R-:W2:Y:S02]  /*b710*/  S2R R4, SR_TID.X ;  /* 0x0000000000047919 */ /* 0x028ea40000002100 */
[----:B--2---:R-:W-:-:S04]  /*b720*/  LOP3.LUT R4, R4, 0x7f, RZ, 0xc0, !PT ;  /* 0x0000007f04047812 */ /* 0x004fc800078ec0ff */
[----:B------:R-:W-:Y:S01]  /*b730*/  ISETP.NE.AND P2, PT, R4, RZ, PT ;  /* 0x000000ff0400720c */ /* 0x000fe20003f45270 */
[----:B-1----:R-:W-:-:S12]  /*b740*/  @P0 BRA `(.L_x_10483) ;  /* 0x0000000000080947 */ /* 0x002fd80003800000 */
[----:B------:R-:W1:Y:S02]  /*b750*/  SYNCS.PHASECHK.TRANS64.TRYWAIT P0, [R0+URZ+0x19c30], R3 ;  /* 0x019c3003000075a7 */ /* 0x000e64000800017f */
[----:B-1----:R-:W-:Y:S05]  /*b760*/  @!P0 BRA `(.L_x_10484) ;  /* 0x0000011c00d48947 */ /* 0x002fea0003800000 */
.L_x_10483:
[----:B------:R-:W-:Y:S05]  /*b770*/  WARPSYNC.ALL ;  /* 0x0000000000007948 */ /* 0x000fea0003800000 */
[----:B01----:R-:W-:Y:S01]  /*b780*/  VIADD R3, R16, 0x13800 ;  /* 0x0001380010037836 */ /* 0x003fe20000000000 */
[----:B------:R-:W-:Y:S01]  /*b790*/  LOP3.LUT R4, R36, 0x10000, RZ, 0xfc, !PT ;  /* 0x0001000024047812 */ /* 0x000fe200078efcff */
[----:B------:R-:W-:Y:S01]  /*b7a0*/  IMAD.MOV.U32 R5, RZ, RZ, -0x3ffffff0 ;  /* 0xc0000010ff057424 */ /* 0x000fe200078e00ff */
[----:B------:R-:W2:Y:S01]  /*b7b0*/  LDL R91, [R1+0x38] ;  /* 0x00003800015b7983 */ /* 0x000ea20000100800 */
[----:B------:R-:W-:Y:S01]  /*b7c0*/  IMAD.MOV.U32 R9, RZ, RZ, -0x3ffffff0 ;  /* 0xc0000010ff097424 */ /* 0x000fe200078e00ff */
[----:B------:R-:W-:Y:S01]  /*b7d0*/  SHF.R.U32.HI R3, RZ, 0x4, R3 ;  /* 0x00000004ff037819 */ /* 0x000fe20000011603 */
[----:B------:R-:W-:Y:S01]  /*b7e0*/  IMAD.MOV.U32 R157, RZ, RZ, -0x3ffffff0 ;  /* 0xc0000010ff9d7424 */ /* 0x000fe200078e00ff */
[----:B------:R-:W2:Y:S01]  /*b7f0*/  LDL R94, [R1+0x18] ;  /* 0x00001800015e7983 */ /* 0x000ea20000100800 */
[----:B------:R-:W-:Y:S01]  /*b800*/  IMAD.MOV.U32 R7, RZ, RZ, -0x3ffffff0 ;  /* 0xc0000010ff077424 */ /* 0x000fe200078e00ff */
[----:B------:R-:W-:Y:S01]  /*b810*/  LOP3.LUT R3, R3, 0x3fff, RZ, 0xc0, !PT ;  /* 0x00003fff03037812 */ /* 0x000fe200078ec0ff */
[----:B------:R-:W-:Y:S01]  /*b820*/  ULDC UR38, c[0x0][0x988] ;  /* 0x0002620000267ab9 */ /* 0x000fe20000000800 */
[----:B------:R-:W3:Y:S01]  /*b830*/  LDL R89, [R1+0x34] ;  /* 0x0000340001597983 */ /* 0x000ee20000100800 */
[----:B------:R-:W-:Y:S01]  /*b840*/  ULDC UR39, c[0x0][0x988] ;  /* 0x0002620000277ab9 */ /* 0x000fe20000000800 */
[----:B----4-:R-:W-:-:S02]  /*b850*/  LOP3.LUT R21, R3, 0x10000, RZ, 0xfc, !PT ;  /* 0x0001000003157812 */ /* 0x010fc400078efcff */
[----:B------:R-:W4:Y:S03]  /*b860*/  LDL R90, [R1+0x20] ;  /* 0x00002000015a7983 */ /* 0x000f260000100800 */
[----:B------:R-:W-:Y:S01]  /*b870*/  IMAD R8, R18, 0x300, R21 ;  /* 0x0000030012087824 */ /* 0x000fe200078e0215 */
[----:B------:R-:W-:Y:S01]  /*b880*/  R2UR UR4, R4 ;  /* 0x00000000040472ca */ /* 0x000fe200000e0000 */
[----:B------:R-:W5:Y:S01]  /*b890*/  LDL R92, [R1+0x1c] ;  /* 0x00001c00015c7983 */ /* 0x000f620000100800 */
[----:B------:R-:W-:Y:S02]  /*b8a0*/  R2UR UR5, R5 ;  /* 0x00000000050572ca */ /* 0x000fe400000e0000 */
[----:B------:R-:W-:Y:S02]  /*b8b0*/  R2UR UR6, R8 ;  /* 0x00000000080672ca */ /* 0x000fe400000e0000 */
[----:B------:R-:W-:Y:S01]  /*b8c0*/  R2UR UR7, R9 ;  /* 0x00000000090772ca */ /* 0x000fe200000e0000 */
[----:B------:R-:W-:-:S12]  /*b8d0*/  WARPGROUP.ARRIVE ;  /* 0x00000000000079c5 */ /* 0x000fd80000000000 */
[----:B------:R-:W-:Y:S01]  /*b8e0*/  QGMMA.64x128x32.F32.E4M3.E4M3 R24, gdesc[UR4], RZ, !UPT, gsb0 ;  /* 0x01e00000041879f3 */ /* 0x000fe2000c0008ff */
[----:B------:R-:W-:Y:S02]  /*b8f0*/  VIADD R156, R4, 0x180 ;  /* 0x00000180049c7836 */ /* 0x000fe40000000000 */
[----:B------:R-:W-:Y:S01]  /*b900*/  VIADD R6, R8, 0x100 ;  /* 0x0000010008067836 */ /* 0x000fe20000000000 */
[----:B------:R-:W-:Y:S02]  /*b910*/  R2UR UR5, R157 ;  /* 0x000000009d0572ca */ /* 0x000fe400000e0000 */
[----:B------:R-:W-:Y:S02]  /*b920*/  R2UR UR4, R156 ;  /* 0x000000009c0472ca */ /* 0x000fe400000e0000 */
[----:B------:R-:W-:Y:S02]  /*b930*/  R2UR UR6, R6 ;  /* 0x00000000060672ca */ /* 0x000fe400000e0000 */
[----:B------:R-:W-:Y:S01]  /*b940*/  R2UR UR7, R7 ;  /* 0x00000000070772ca */ /* 0x000fe200000e0000 */
[----:B------:R-:W-:-:S02]  /*b950*/  VIADD R6, R4, 0x300 ;  /* 0x0000030004067836 */ /* 0x000fc40000000000 */
        /* <DEDUP_REMOVED lines=15> */
[C---:B------:R-:W-:Y:S02]  /*ba50*/  FMUL.FTZ R111, R2.reuse, R26 ;  /* 0x0000001a026f7220 */ /* 0x040fe40000410000 */
[----:B------:R-:W0:Y:S01]  /*ba60*/  LDC R26, c[0x0][0x448] ;  /* 0x00011200ff1a7b82 */ /* 0x000e220000000800 */
[C---:B------:R-:W-:Y:S01]  /*ba70*/  FMUL.FTZ R109, R2.reuse, R27 ;  /* 0x0000001b026d7220 */ /* 0x040fe20000410000 */
[C---:B------:R-:W-:Y:S01]  /*ba80*/  FMUL.FTZ R15, R2.reuse, R40 ;  /* 0x00000028020f7220 */ /* 0x040fe20000410000 */
[----:B------:R-:W-:Y:S01]  /*ba90*/  FMUL.FTZ R40, R2, R30 ;  /* 0x0000001e02287220 */ /* 0x000fe20000410000 */
[----:B0-----:R-:W-:-:S13]  /*baa0*/  ISETP.NE.AND P0, PT, R26, 0x1, PT ;  /* 0x000000011a00780c */ /* 0x001fda0003f05270 */
[----:B------:R-:W0:Y:S08]  /*bab0*/  @P0 LDC R27, c[0x0][0x44c] ;  /* 0x00011300ff1b0b82 */ /* 0x000e300000000800 */
[----:B------:R-:W1:Y:S01]  /*bac0*/  @P0 LDC R30, c[0x0][0x450] ;  /* 0x00011400ff1e0b82 */ /* 0x000e620000000800 */
[----:B--2---:R-:W-:Y:S02]  /*bad0*/  IMAD.IADD R26, R91, 0x1, R94 ;  /* 0x000000015b1a7824 */ /* 0x004fe400078e025e */
[C---:B------:R-:W-:Y:S01]  /*bae0*/  FMUL.FTZ R3, R2.reuse, R24 ;  /* 0x0000001802037220 */ /* 0x040fe20000410000 */
[C---:B------:R-:W-:Y:S01]  /*baf0*/  FMUL.FTZ R24, R2.reuse, R44 ;  /* 0x0000002c02187220 */ /* 0x040fe20000410000 */
[----:B------:R-:W-:Y:S01]  /*bb00*/  FMUL.FTZ R44, R2, R38 ;  /* 0x00000026022c7220 */ /* 0x000fe20000410000 */
[----:B0-----:R-:W-:-:S05]  /*bb10*/  @P0 IMAD.HI.U32 R27, R26, R27, RZ ;  /* 0x0000001b1a1b0227 */ /* 0x001fca00078e00ff */
[----:B-1----:R-:W-:Y:S01]  /*bb20*/  @P0 SHF.R.U32.HI R26, RZ, R30, R27 ;  /* 0x0000001eff1a0219 */ /* 0x002fe2000001161b */
[----:B------:R-:W-:-:S04]  /*bb30*/  IMAD.MOV.U32 R27, RZ, RZ, -0x80 ;  /* 0xffffff80ff1b7424 */ /* 0x000fc800078e00ff */
[----:B------:R-:W0:Y:S01]  /*bb40*/  SHFL.IDX PT, R38, R26, 0x1, 0x1c1f ;  /* 0x003c1f001a267f89 */ /* 0x000e2200000e0000 */
[----:B------:R-:W-:-:S04]  /*bb50*/  IMAD R27, R88, R27, 0x80 ;  /* 0x00000080581b7424 */ /* 0x000fc800078e021b */
[----:B------:R-:W-:Y:S01]  /*bb60*/  VIADD R30, R27, 0x1 ;  /* 0x000000011b1e7836 */ /* 0x000fe20000000000 */
[----:B------:R-:W1:Y:S01]  /*bb70*/  MUFU.TANH R111, R111 ;  /* 0x0000006f006f7308 */ /* 0x000e620000002400 */
[----:B----4-:R-:W-:Y:S02]  /*bb80*/  IMAD.IADD R27, R90, 0x1, R27 ;  /* 0x000000015a1b7824 */ /* 0x010fe400078e021b */
[----:B---3--:R-:W-:Y:S02]  /*bb90*/  IMAD R30, R89, -0x2, R30 ;  /* 0xfffffffe591e7824 */ /* 0x008fe400078e021e */
[----:B------:R-:W-:-:S03]  /*bba0*/  FMUL.FTZ R31, R2, R31 ;  /* 0x0000001f021f7220 */ /* 0x000fc60000410000 */
[----:B------:R-:W2:Y:S01]  /*bbb0*/  MUFU.TANH R109, R109 ;  /* 0x0000006d006d7308 */ /* 0x000ea20000002400 */
[----:B------:R-:W-:Y:S02]  /*bbc0*/  IMAD R27, R89, -0x2, R27 ;  /* 0xfffffffe591b7824 */ /* 0x000fe400078e021b */
[----:B------:R-:W-:Y:S01]  /*bbd0*/  FMUL.FTZ R20, R2, R41 ;  /* 0x0000002902147220 */ /* 0x000fe20000410000 */
[----:B-----5:R-:W-:Y:S01]  /*bbe0*/  IADD3 R30, -R92, R30, R90 ;  /* 0x0000001e5c1e7210 */ /* 0x020fe20007ffe15a */
[----:B------:R-:W-:-:S03]  /*bbf0*/  FMUL.FTZ R41, R2, R34 ;  /* 0x0000002202297220 */ /* 0x000fc60000410000 */
[----:B------:R-:W3:Y:S01]  /*bc00*/  MUFU.TANH R40, R40 ;  /* 0x0000002800287308 */ /* 0x000ee20000002400 */
[----:B------:R-:W-:Y:S01]  /*bc10*/  FMUL.FTZ R34, R2, R35 ;  /* 0x0000002302227220 */ /* 0x000fe20000410000 */
[----:B0-----:R-:W-:-:S06]  /*bc20*/  VIADDMNMX R38, R38, R30, R27, PT ;  /* 0x0000001e26267246 */ /* 0x001fcc000380011b */
[----:B------:R-:W0:Y:S01]  /*bc30*/  MUFU.TANH R31, R31 ;  /* 0x0000001f001f7308 */ /* 0x000e220000002400 */
[C---:B------:R-:W-:Y:S02]  /*bc40*/  ISETP.GT.AND P3, PT, R38.reuse, RZ, PT ;  /* 0x000000ff2600720c */ /* 0x040fe40003f64270 */
[----:B------:R-:W-:Y:S01]  /*bc50*/  ISETP.GT.AND P4, PT, R38, 0x1, PT ;  /* 0x000000012600780c */ /* 0x000fe20003f84270 */
[----:B------:R-:W-:-:S04]  /*bc60*/  FMUL.FTZ R8, R2, R25 ;  /* 0x0000001902087220 */ /* 0x000fc80000410000 */
[----:B------:R-:W4:Y:S01]  /*bc70*/  MUFU.TANH R41, R41 ;  /* 0x0000002900297308 */ /* 0x000f220000002400 */
[----:B------:R-:W-:Y:S01]  /*bc80*/  FMUL.FTZ R25, R2, R45 ;  /* 0x0000002d02197220 */ /* 0x000fe20000410000 */
[----:B------:R-:W-:Y:S01]  /*bc90*/  ISETP.GT.AND P5, PT, R38, 0x8, PT ;  /* 0x000000082600780c */ /* 0x000fe20003fa4270 */
[C---:B------:R-:W-:Y:S01]  /*bca0*/  FMUL.FTZ R45, R2.reuse, R39 ;  /* 0x00000027022d7220 */ /* 0x040fe20000410000 */
[----:B-1----:R-:W-:Y:S02]  /*bcb0*/  FSEL R111, R111, -INF , P3 ;  /* 0xff8000006f6f7808 */ /* 0x002fe40001800000 */
[----:B--2---:R-:W-:Y:S02]  /*bcc0*/  FSEL R109, R109, -INF , P4 ;  /* 0xff8000006d6d7808 */ /* 0x004fe40002000000 */
[----:B------:R-:W1:Y:S01]  /*bcd0*/  MUFU.TANH R34, R34 ;  /* 0x0000002200227308 */ /* 0x000e620000002400 */
[C---:B------:R-:W-:Y:S01]  /*bce0*/  FMUL.FTZ R13, R2.reuse, R36 ;  /* 0x00000024020d7220 */ /* 0x040fe20000410000 */
[----:B------:R-:W-:Y:S01]  /*bcf0*/  FMUL.FTZ R36, R2, R56 ;  /* 0x0000003802247220 */ /* 0x000fe20000410000 */
[----:B------:R-:W-:Y:S01]  /*bd00*/  ISETP.GT.AND P3, PT, R38, 0x9, PT ;  /* 0x000000092600780c */ /* 0x000fe20003f64270 */
[----:B------:R-:W-:Y:S01]  /*bd10*/  FMUL.FTZ R42, R2, R42 ;  /* 0x0000002a022a7220 */ /* 0x000fe20000410000 */
[----:B---3--:R-:W-:-:S02]  /*bd20*/  FSEL R35, R40, -INF , P5 ;  /* 0xff80000028237808 */ /* 0x008fc40002800000 */
[----:B------:R-:W-:Y:S01]  /*bd30*/  FMNMX.FTZ R56, R111, R109, !PT ;  /* 0x0000006d6f387209 */ /* 0x000fe20007810000 */
[----:B------:R-:W2:Y:S01]  /*bd40*/  MUFU.TANH R44, R44 ;  /* 0x0000002c002c7308 */ /* 0x000ea20000002400 */
[C---:B------:R-:W-:Y:S01]  /*bd50*/  FMUL.FTZ R10, R2.reuse, R29 ;  /* 0x0000001d020a7220 */ /* 0x040fe20000410000 */
[----:B------:R-:W-:Y:S01]  /*bd60*/  FMUL.FTZ R29, R2, R49 ;  /* 0x00000031021d7220 */ /* 0x000fe20000410000 */
[----:B------:R-:W-:Y:S01]  /*bd70*/  ISETP.GT.AND P4, PT, R38, 0x10, PT ;  /* 0x000000102600780c */ /* 0x000fe20003f84270 */
[----:B------:R-:W-:Y:S01]  /*bd80*/  FMUL.FTZ R49, R2, R43 ;  /* 0x0000002b02317220 */ /* 0x000fe20000410000 */
[----:B0-----:R-:W-:Y:S02]  /*bd90*/  FSEL R31, R31, -INF , P3 ;  /* 0xff8000001f1f7808 */ /* 0x001fe40001800000 */
[----:B------:R-:W-:Y:S01]  /*bda0*/  FMNMX.FTZ R56, R35, R56, !PT ;  /* 0x0000003823387209 */ /* 0x000fe20007810000 */
[----:B------:R-:W0:Y:S01]  /*bdb0*/  MUFU.TANH R45, R45 ;  /* 0x0000002d002d7308 */ /* 0x000e220000002400 */
[----:B------:R-:W-:Y:S01]  /*bdc0*/  ISETP.GT.AND P3, PT, R38, 0x11, PT ;  /* 0x000000112600780c */ /* 0x000fe20003f64270 */
[----:B------:R-:W-:Y:S01]  /*bdd0*/  FMUL.FTZ R43, R2, R46 ;  /* 0x0000002e022b7220 */ /* 0x000fe20000410000 */
[----:B----4-:R-:W-:-:S02]  /*bde0*/  FSEL R41, R41, -INF , P4 ;  /* 0xff80000029297808 */ /* 0x010fc40002000000 */
[----:B------:R-:W-:-:S03]  /*bdf0*/  FMNMX.FTZ R56, R31, R56, !PT ;  /* 0x000000381f387209 */ /* 0x000fc60007810000 */
[----:B------:R-:W3:Y:S01]  /*be00*/  MUFU.TANH R42, R42 ;  /* 0x0000002a002a7308 */ /* 0x000ee20000002400 */
[C---:B------:R-:W-:Y:S01]  /*be10*/  FMUL.FTZ R12, R2.reuse, R33 ;  /* 0x00000021020c7220 */ /* 0x040fe20000410000 */
[----:B------:R-:W-:Y:S01]  /*be20*/  FMUL.FTZ R33, R2, R53 ;  /* 0x0000003502217220 */ /* 0x000fe20000410000 */
[----:B------:R-:W-:Y:S01]  /*be30*/  ISETP.GT.AND P4, PT, R38, 0x18, PT ;  /* 0x000000182600780c */ /* 0x000fe20003f84270 */
[----:B------:R-:W-:Y:S01]  /*be40*/  FMUL.FTZ R53, R2, R47 ;  /* 0x0000002f02357220 */ /* 0x000fe20000410000 */
[----:B-1----:R-:W-:Y:S02]  /*be50*/  FSEL R39, R34, -INF , P3 ;  /* 0xff80000022277808 */ /* 0x002fe40001800000 */
[----:B------:R-:W-:Y:S01]  /*be60*/  FMNMX.FTZ R56, R41, R56, !PT ;  /* 0x0000003829387209 */ /* 0x000fe20007810000 */
[----:B------:R-:W1:Y:S01]  /*be70*/  MUFU.TANH R49, R49 ;  /* 0x0000003100317308 */ /* 0x000e620000002400 */
[C---:B------:R-:W-:Y:S01]  /*be80*/  FMUL.FTZ R14, R2.reuse, R37 ;  /* 0x00000025020e7220 */ /* 0x040fe20000410000 */
[----:B------:R-:W-:Y:S01]  /*be90*/  FMUL.FTZ R37, R2, R57 ;  /* 0x0000003902257220 */ /* 0x000fe20000410000 */
[----:B------:R-:W-:Y:S01]  /*bea0*/  ISETP.GT.AND P3, PT, R38, 0x19, PT ;  /* 0x000000192600780c */ /* 0x000fe20003f64270 */
[----:B------:R-:W-:Y:S01]  /*beb0*/  FMUL.FTZ R57, R2, R50 ;  /* 0x0000003202397220 */ /* 0x000fe20000410000 */
[----:B--2---:R-:W-:-:S02]  /*bec0*/  FSEL R47, R44, -INF , P4 ;  /* 0xff8000002c2f7808 */ /* 0x004fc40002000000 */
[----:B------:R-:W-:Y:S01]  /*bed0*/  FMNMX.FTZ R56, R39, R56, !PT ;  /* 0x0000003827387209 */ /* 0x000fe20007810000 */
[----:B------:R-:W2:Y:S01]  /*bee0*/  MUFU.TANH R43, R43 ;  /* 0x0000002b002b7308 */ /* 0x000ea20000002400 */
[----:B------:R-:W-:Y:S01]  /*bef0*/  ISETP.GT.AND P4, PT, R38, 0x20, PT ;  /* 0x000000202600780c */ /* 0x000fe20003f84270 */
[----:B------:R-:W-:Y:S01]  /*bf00*/  FMUL.FTZ R46, R2, R51 ;  /* 0x00000033022e7220 */ /* 0x000fe20000410000 */
[----:B0-----:R-:W-:Y:S02]  /*bf10*/  FSEL R45, R45, -INF , P3 ;  /* 0xff8000002d2d7808 */ /* 0x001fe40001800000 */
[----:B------:R-:W-:-:S03]  /*bf20*/  FMNMX.FTZ R56, R47, R56, !PT ;  /* 0x000000382f387209 */ /* 0x000fc60007810000 */
[----:B------:R-:W0:Y:S01]  /*bf30*/  MUFU.TANH R53, R53 ;  /* 0x0000003500357308 */ /* 0x000e220000002400 */
[C---:B------:R-:W-:Y:S01]  /*bf40*/  FMUL.FTZ R9, R2.reuse, R28 ;  /* 0x0000001c02097220 */ /* 0x040fe20000410000 */
[----:B------:R-:W-:Y:S01]  /*bf50*/  FMUL.FTZ R28, R2, R48 ;  /* 0x00000030021c7220 */ /* 0x000fe20000410000 */
[----:B------:R-:W-:Y:S01]  /*bf60*/  ISETP.GT.AND P3, PT, R38, 0x21, PT ;  /* 0x000000212600780c */ /* 0x000fe20003f64270 */
[----:B------:R-:W-:Y:S01]  /*bf70*/  FMUL.FTZ R48, R2, R54 ;  /* 0x0000003602307220 */ /* 0x000fe20000410000 */
[----:B---3--:R-:W-:Y:S02]  /*bf80*/  FSEL R51, R42, -INF , P4 ;  /* 0xff8000002a337808 */ /* 0x008fe40002000000 */
[----:B------:R-:W-:Y:S01]  /*bf90*/  FMNMX.FTZ R56, R45, R56, !PT ;  /* 0x000000382d387209 */ /* 0x000fe20007810000 */
[----:B------:R-:W3:Y:S01]  /*bfa0*/  MUFU.TANH R57, R57 ;  /* 0x0000003900397308 */ /* 0x000ee20000002400 */
[----:B------:R-:W-:Y:S01]  /*bfb0*/  ISETP.GT.AND P4, PT, R38, 0x28, PT ;  /* 0x000000282600780c */ /* 0x000fe20003f84270 */
[----:B------:R-:W-:Y:S01]  /*bfc0*/  FMUL.FTZ R50, R2, R55 ;  /* 0x0000003702327220 */ /* 0x000fe20000410000 */
[----:B-1----:R-:W-:-:S02]  /*bfd0*/  FSEL R49, R49, -INF , P3 ;  /* 0xff80000031317808 */ /* 0x002fc40001800000 */
[----:B------:R-:W-:-:S03]  /*bfe0*/  FMNMX.FTZ R56, R51, R56, !PT ;  /* 0x0000003833387209 */ /* 0x000fc60007810000 */
[----:B------:R-:W1:Y:S01]  /*bff0*/  MUFU.TANH R46, R46 ;  /* 0x0000002e002e7308 */ /* 0x000e620000002400 */
[C---:B------:R-:W-:Y:S01]  /*c000*/  FMUL.FTZ R11, R2.reuse, R32 ;  /* 0x00000020020b7220 */ /* 0x040fe20000410000 */
[----:B------:R-:W-:Y:S01]  /*c010*/  FMUL.FTZ R32, R2, R52 ;  /* 0x0000003402207220 */ /* 0x000fe20000410000 */
[----:B------:R-:W-:Y:S01]  /*c020*/  ISETP.GT.AND P3, PT, R38, 0x29, PT ;  /* 0x000000292600780c */ /* 0x000fe20003f64270 */
[----:B------:R-:W-:Y:S01]  /*c030*/  FMUL.FTZ R52, R2, R58 ;  /* 0x0000003a02347220 */ /* 0x000fe20000410000 */
[----:B--2---:R-:W-:Y:S02]  /*c040*/  FSEL R55, R43, -INF , P4 ;  /* 0xff8000002b377808 */ /* 0x004fe40002000000 */
[----:B------:R-:W-:Y:S01]  /*c050*/  FMNMX.FTZ R56, R49, R56, !PT ;  /* 0x0000003831387209 */ /* 0x000fe20007810000 */
[----:B------:R-:W2:Y:S01]  /*c060*/  MUFU.TANH R48, R48 ;  /* 0x0000003000307308 */ /* 0x000ea20000002400 */
[----:B------:R-:W-:Y:S01]  /*c070*/  ISETP.GT.AND P4, PT, R38, 0x30, PT ;  /* 0x000000302600780c */ /* 0x000fe20003f84270 */
[----:B------:R-:W-:Y:S01]  /*c080*/  FMUL.FTZ R54, R2, R59 ;  /* 0x0000003b02367220 */ /* 0x000fe20000410000 */
[----:B0-----:R-:W-:-:S02]  /*c090*/  FSEL R53, R53, -INF , P3 ;  /* 0xff80000035357808 */ /* 0x001fc40001800000 */
[----:B------:R-:W-:-:S03]  /*c0a0*/  FMNMX.FTZ R56, R55, R56, !PT ;  /* 0x0000003837387209 */ /* 0x000fc60007810000 */
[----:B------:R-:W-:Y:S01]  /*c0b0*/  MUFU.TANH R50, R50 ;  /* 0x0000003200327308 */ /* 0x000fe20000002400 */
[----:B------:R-:W-:Y:S01]  /*c0c0*/  ISETP.GT.AND P3, PT, R38, 0x31, PT ;  /* 0x000000312600780c */ /* 0x000fe20003f64270 */
[----:B------:R-:W-:Y:S01]  /*c0d0*/  FMUL.FTZ R89, R2, R62 ;  /* 0x0000003e02597220 */ /* 0x000fe20000410000 */
[----:B---3--:R-:W-:Y:S02]  /*c0e0*/  FSEL R57, R57, -INF , P4 ;  /* 0xff80000039397808 */ /* 0x008fe40002000000 */
[----:B------:R-:W-:-:S03]  /*c0f0*/  FMNMX.FTZ R56, R53, R56, !PT ;  /* 0x0000003835387209 */ /* 0x000fc60007810000 */
[----:B------:R-:W0:Y:S01]  /*c100*/  MUFU.TANH R52, R52 ;  /* 0x0000003400347308 */ /* 0x000e220000002400 */
[----:B------:R-:W-:Y:S02]  /*c110*/  ISETP.GT.AND P4, PT, R38, 0x38, PT ;  /* 0x000000382600780c */ /* 0x000fe40003f84270 */
[----:B-1----:R-:W-:Y:S02]  /*c120*/  FSEL R59, R46, -INF , P3 ;  /* 0xff8000002e3b7808 */ /* 0x002fe40001800000 */
        /* <DEDUP_REMOVED lines=9> */
[----:B------:R-:W-:Y:S02]  /*c1c0*/  ISETP.GT.AND P4, PT, R38, 0x40, PT ;  /* 0x000000402600780c */ /* 0x000fe40003f84270 */
[----:B------:R-:W-:Y:S01]  /*c1d0*/  FMNMX.FTZ R56, R67, R56, !PT ;  /* 0x0000003843387209 */ /* 0x000fe20007810000 */
[----:B------:R-:W-:-:S04]  /*c1e0*/  FMUL.FTZ R97, R2, R75 ;  /* 0x0000004b02617220 */ /* 0x000fc80000410000 */
[----:B------:R3:W4:Y:S01]  /*c1f0*/  MUFU.TANH R40, R63 ;  /* 0x0000003f00287308 */ /* 0x0007220000002400 */
[----:B0-----:R-:W-:Y:S01]  /*c200*/  FSEL R75, R52, -INF , P4 ;  /* 0xff800000344b7808 */ /* 0x001fe20002000000 */
[----:B------:R-:W-:Y:S01]  /*c210*/  FMUL.FTZ R95, R2, R70 ;  /* 0x00000046025f7220 */ /* 0x000fe20000410000 */
[----:B---3--:R-:W-:-:S05]  /*c220*/  FSEL R63, R50, -INF , P3 ;  /* 0xff800000323f7808 */ /* 0x008fca0001800000 */
[----:B------:R-:W0:Y:S01]  /*c230*/  MUFU.TANH R91, R91 ;  /* 0x0000005b005b7308 */ /* 0x000e220000002400 */
[----:B------:R-:W-:Y:S02]  /*c240*/  ISETP.GT.AND P3, PT, R38, 0x41, PT ;  /* 0x000000412600780c */ /* 0x000fe40003f64270 */
[----:B------:R-:W-:Y:S01]  /*c250*/  FMNMX.FTZ R56, R63, R56, !PT ;  /* 0x000000383f387209 */ /* 0x000fe20007810000 */
[----:B------:R-:W-:Y:S01]  /*c260*/  FMUL.FTZ R34, R2, R71 ;  /* 0x0000004702227220 */ /* 0x000fe20000410000 */
[----:B------:R-:W-:Y:S02]  /*c270*/  ISETP.GT.AND P4, PT, R38, 0x48, PT ;  /* 0x000000482600780c */ /* 0x000fe40003f84270 */
[----:B-1----:R-:W-:Y:S01]  /*c280*/  FSEL R71, R54, -INF , P3 ;  /* 0xff80000036477808 */ /* 0x002fe20001800000 */
[----:B------:R-:W1:Y:S01]  /*c290*/  MUFU.TANH R93, R93 ;  /* 0x0000005d005d7308 */ /* 0x000e620000002400 */
[----:B------:R-:W-:Y:S01]  /*c2a0*/  FMNMX.FTZ R56, R75, R56, !PT ;  /* 0x000000384b387209 */ /* 0x000fe20007810000 */
[----:B------:R-:W-:Y:S01]  /*c2b0*/  FMUL.FTZ R99, R2, R74 ;  /* 0x0000004a02637220 */ /* 0x000fe20000410000 */
[----:B------:R-:W-:-:S02]  /*c2c0*/  ISETP.GT.AND P3, PT, R38, 0x49, PT ;  /* 0x000000492600780c */ /* 0x000fc40003f64270 */
[----:B--2---:R-:W-:Y:S02]  /*c2d0*/  FSEL R89, R89, -INF , P4 ;  /* 0xff80000059597808 */ /* 0x004fe40002000000 */
[----:B------:R-:W-:Y:S01]  /*c2e0*/  FMNMX.FTZ R56, R71, R56, !PT ;  /* 0x0000003847387209 */ /* 0x000fe20007810000 */
[----:B------:R-:W2:Y:S01]  /*c2f0*/  MUFU.TANH R95, R95 ;  /* 0x0000005f005f7308 */ /* 0x000ea20000002400 */
[----:B------:R-:W-:Y:S01]  /*c300*/  FMUL.FTZ R42, R2, R79 ;  /* 0x0000004f022a7220 */ /* 0x000fe20000410000 */
[----:B------:R-:W-:Y:S02]  /*c310*/  ISETP.GT.AND P4, PT, R38, 0x50, PT ;  /* 0x000000502600780c */ /* 0x000fe40003f84270 */
[----:B----4-:R-:W-:Y:S02]  /*c320*/  FSEL R79, R40, -INF , P3 ;  /* 0xff800000284f7808 */ /* 0x010fe40001800000 */
[----:B------:R-:W-:Y:S02]  /*c330*/  FMNMX.FTZ R56, R89, R56, !PT ;  /* 0x0000003859387209 */ /* 0x000fe40007810000 */
[----:B------:R-:W3:Y:S01]  /*c340*/  MUFU.TANH R34, R34 ;  /* 0x0000002200227308 */ /* 0x000ee20000002400 */
[----:B------:R-:W-:Y:S01]  /*c350*/  ISETP.GT.AND P3, PT, R38, 0x51, PT ;  /* 0x000000512600780c */ /* 0x000fe20003f64270 */
[----:B------:R-:W-:Y:S01]  /*c360*/  FMUL.FTZ R78, R2, R78 ;  /* 0x0000004e024e7220 */ /* 0x000fe20000410000 */
        /* <DEDUP_REMOVED lines=12> */
[----:B------:R-:W-:Y:S01]  /*c430*/  FMUL.FTZ R40, R2, R83 ;  /* 0x0000005302287220 */ /* 0x000fe20000410000 */
[----:B------:R-:W-:Y:S02]  /*c440*/  ISETP.GT.AND P4, PT, R38, 0x60, PT ;  /* 0x000000602600780c */ /* 0x000fe40003f84270 */
[----:B---3--:R-:W-:Y:S02]  /*c450*/  FSEL R83, R34, -INF , P3 ;  /* 0xff80000022537808 */ /* 0x008fe40001800000 */
        /* <DEDUP_REMOVED lines=10> */
[----:B------:R1:W4:Y:S01]  /*c500*/  MUFU.TANH R105, R40 ;  /* 0x0000002800697308 */ /* 0x0003220000002400 */
[----:B------:R-:W-:Y:S02]  /*c510*/  ISETP.GT.AND P3, PT, R38, 0x69, PT ;  /* 0x000000692600780c */ /* 0x000fe40003f64270 */
[----:B--2---:R-:W-:Y:S02]  /*c520*/  FSEL R101, R78, -INF , P4 ;  /* 0xff8000004e657808 */ /* 0x004fe40002000000 */
[----:B------:R-:W-:Y:S01]  /*c530*/  FMNMX.FTZ R56, R97, R56, !PT ;  /* 0x0000003861387209 */ /* 0x000fe20007810000 */
[----:B-1----:R-:W-:Y:S02]  /*c540*/  FMUL.FTZ R40, R2, R87 ;  /* 0x0000005702287220 */ /* 0x002fe40000410000 */
[----:B------:R-:W1:Y:S01]  /*c550*/  MUFU.TANH R86, R86 ;  /* 0x0000005600567308 */ /* 0x000e620000002400 */
[----:B------:R-:W-:Y:S02]  /*c560*/  ISETP.GT.AND P4, PT, R38, 0x70, PT ;  /* 0x000000702600780c */ /* 0x000fe40003f84270 */
[----:B---3--:R-:W-:-:S02]  /*c570*/  FSEL R87, R42, -INF , P3 ;  /* 0xff8000002a577808 */ /* 0x008fc40001800000 */
[----:B------:R-:W-:-:S03]  /*c580*/  FMNMX.FTZ R56, R101, R56, !PT ;  /* 0x0000003865387209 */ /* 0x000fc60007810000 */
[----:B------:R-:W2:Y:S01]  /*c590*/  MUFU.TANH R40, R40 ;  /* 0x0000002800287308 */ /* 0x000ea20000002400 */
[----:B------:R-:W-:Y:S02]  /*c5a0*/  ISETP.GT.AND P3, PT, R38, 0x71, PT ;  /* 0x000000712600780c */ /* 0x000fe40003f64270 */
[----:B0-----:R-:W-:Y:S02]  /*c5b0*/  FSEL R107, R82, -INF , P4 ;  /* 0xff800000526b7808 */ /* 0x001fe40002000000 */
[----:B------:R-:W-:Y:S02]  /*c5c0*/  FMNMX.FTZ R56, R87, R56, !PT ;  /* 0x0000003857387209 */ /* 0x000fe40007810000 */
[----:B------:R-:W-:Y:S02]  /*c5d0*/  ISETP.GT.AND P4, PT, R38, 0x78, PT ;  /* 0x000000782600780c */ /* 0x000fe40003f84270 */
[----:B----4-:R-:W-:Y:S02]  /*c5e0*/  FSEL R105, R105, -INF , P3 ;  /* 0xff80000069697808 */ /* 0x010fe40001800000 */
[----:B------:R-:W-:-:S02]  /*c5f0*/  FMNMX.FTZ R56, R107, R56, !PT ;  /* 0x000000386b387209 */ /* 0x000fc40007810000 */
[----:B------:R-:W-:Y:S02]  /*c600*/  ISETP.GT.AND P3, PT, R38, 0x79, PT ;  /* 0x000000792600780c */ /* 0x000fe40003f64270 */
[----:B-1----:R-:W-:Y:S02]  /*c610*/  FSEL R103, R86, -INF , P4 ;  /* 0xff80000056677808 */ /* 0x002fe40002000000 */
[----:B------:R-:W-:Y:S01]  /*c620*/  FMNMX.FTZ R56, R105, R56, !PT ;  /* 0x0000003869387209 */ /* 0x000fe20007810000 */
[----:B------:R-:W-:Y:S01]  /*c630*/  FMUL.FTZ R38, R2, R61 ;  /* 0x0000003d02267220 */ /* 0x000fe20000410000 */
[----:B--2---:R-:W-:Y:S02]  /*c640*/  FSEL R61, R40, -INF , P3 ;  /* 0xff800000283d7808 */ /* 0x004fe40001800000 */
[----:B------:R-:W-:-:S04]  /*c650*/  FMNMX.FTZ R56, R103, R56, !PT ;  /* 0x0000003867387209 */ /* 0x000fc80007810000 */
[----:B------:R-:W-:-:S05]  /*c660*/  FMNMX.FTZ R56, R61, R56, !PT ;  /* 0x000000383d387209 */ /* 0x000fca0007810000 */
[----:B------:R-:W0:Y:S04]  /*c670*/  SHFL.BFLY PT, R43, R56, 0x2, 0x1f ;  /* 0x0c401f00382b7f89 */ /* 0x000e2800000e0000 */
[----:B------:R-:W1:Y:S01]  /*c680*/  SHFL.IDX PT, R66, R26, RZ, 0x1c1f ;  /* 0x001c1fff1a427589 */ /* 0x000e6200000e0000 */
[----:B0-----:R-:W-:-:S05]  /*c690*/  FMNMX.FTZ R43, R56, R43, !PT ;  /* 0x0000002b382b7209 */ /* 0x001fca0007810000 */
[----:B------:R-:W0:Y:S01]  /*c6a0*/  SHFL.BFLY PT, R42, R43, 0x1, 0x1f ;  /* 0x0c201f002b2a7f89 */ /* 0x000e2200000e0000 */
[----:B------:R-:W2:Y:S08]  /*c6b0*/  MUFU.TANH R3, R3 ;  /* 0x0000000300037308 */ /* 0x000eb00000002400 */
[----:B------:R-:W3:Y:S01]  /*c6c0*/  MUFU.TANH R8, R8 ;  /* 0x0000000800087308 */ /* 0x000ee20000002400 */
[----:B-1----:R-:W-:-:S07]  /*c6d0*/  VIADDMNMX R30, R66, R30, R27, PT ;  /* 0x0000001e421e7246 */ /* 0x002fce000380011b */
[----:B------:R-:W1:Y:S01]  /*c6e0*/  MUFU.TANH R9, R9 ;  /* 0x0000000900097308 */ /* 0x000e620000002400 */
[----:B0-----:R-:W-:Y:S01]  /*c6f0*/  FMNMX.FTZ R43, R43, R42, !PT ;  /* 0x0000002a2b2b7209 */ /* 0x001fe20007810000 */
[----:B------:R-:W-:-:S06]  /*c700*/  IMAD.U32 R42, RZ, RZ, UR4 ;  /* 0x00000004ff2a7e24 */ /* 0x000fcc000f8e00ff */
[----:B------:R-:W0:Y:S01]  /*c710*/  MUFU.TANH R10, R10 ;  /* 0x0000000a000a7308 */ /* 0x000e220000002400 */
[C---:B------:R-:W-:Y:S01]  /*c720*/  FSETP.NEU.FTZ.AND P3, PT, R43.reuse, -INF , PT ;  /* 0xff8000002b00780b */ /* 0x040fe20003f7d000 */
[----:B------:R-:W-:-:S01]  /*c730*/  FFMA.FTZ R62, R43, R42, -8 ;  /* 0xc10000002b3e7423 */ /* 0x000fc2000001002a */
[----:B------:R-:W-:-:S05]  /*c740*/  ISETP.GT.AND P4, PT, R30, 0x1, PT ;  /* 0x000000011e00780c */ /* 0x000fca0003f84270 */
[----:B------:R-:W4:Y:S01]  /*c750*/  MUFU.TANH R11, R11 ;  /* 0x0000000b000b7308 */ /* 0x000f220000002400 */
[----:B------:R-:W-:Y:S02]  /*c760*/  FSEL R62, R62, RZ, P3 ;  /* 0x000000ff3e3e7208 */ /* 0x000fe40001800000 */
[C---:B------:R-:W-:Y:S02]  /*c770*/  ISETP.GT.AND P3, PT, R30.reuse, RZ, PT ;  /* 0x000000ff1e00720c */ /* 0x040fe40003f64270 */
[----:B------:R-:W-:Y:S02]  /*c780*/  ISETP.GT.AND P5, PT, R30, 0x8, PT ;  /* 0x000000081e00780c */ /* 0x000fe40003fa4270 */
[----:B--2---:R-:W-:Y:S01]  /*c790*/  FSEL R3, R3, -INF , P3 ;  /* 0xff80000003037808 */ /* 0x004fe20001800000 */
[----:B------:R-:W2:Y:S01]  /*c7a0*/  MUFU.TANH R12, R12 ;  /* 0x0000000c000c7308 */ /* 0x000ea20000002400 */
[----:B---3--:R-:W-:Y:S02]  /*c7b0*/  FSEL R8, R8, -INF , P4 ;  /* 0xff80000008087808 */ /* 0x008fe40002000000 */
[----:B------:R-:W-:-:S02]  /*c7c0*/  ISETP.GT.AND P3, PT, R30, 0x9, PT ;  /* 0x000000091e00780c */ /* 0x000fc40003f64270 */
[----:B-1----:R-:W-:Y:S02]  /*c7d0*/  FSEL R9, R9, -INF , P5 ;  /* 0xff80000009097808 */ /* 0x002fe40002800000 */
[----:B------:R-:W-:Y:S01]  /*c7e0*/  FMNMX.FTZ R66, R3, R8, !PT ;  /* 0x0000000803427209 */ /* 0x000fe20007810000 */
[----:B------:R-:W1:Y:S01]  /*c7f0*/  MUFU.TANH R13, R13 ;  /* 0x0000000d000d7308 */ /* 0x000e620000002400 */
[----:B------:R-:W-:Y:S01]  /*c800*/  FMUL.FTZ R46, R2, R68 ;  /* 0x00000044022e7220 */ /* 0x000fe20000410000 */
[----:B------:R-:W-:Y:S01]  /*c810*/  FFMA.FTZ R68, R31, R42, -R62 ;  /* 0x0000002a1f447223 */ /* 0x000fe2000001083e */
[----:B------:R-:W-:Y:S02]  /*c820*/  ISETP.GT.AND P4, PT, R30, 0x10, PT ;  /* 0x000000101e00780c */ /* 0x000fe40003f84270 */
[----:B0-----:R-:W-:Y:S02]  /*c830*/  FSEL R31, R10, -INF , P3 ;  /* 0xff8000000a1f7808 */ /* 0x001fe40001800000 */
[----:B------:R-:W-:Y:S01]  /*c840*/  FMNMX.FTZ R66, R9, R66, !PT ;  /* 0x0000004209427209 */ /* 0x000fe20007810000 */
[----:B------:R-:W0:Y:S01]  /*c850*/  MUFU.TANH R14, R14 ;  /* 0x0000000e000e7308 */ /* 0x000e220000002400 */
[----:B------:R-:W-:-:S02]  /*c860*/  ISETP.GT.AND P3, PT, R30, 0x11, PT ;  /* 0x000000111e00780c */ /* 0x000fc40003f64270 */
[----:B----4-:R-:W-:Y:S02]  /*c870*/  FSEL R11, R11, -INF , P4 ;  /* 0xff8000000b0b7808 */ /* 0x010fe40002000000 */
[----:B------:R-:W-:-:S03]  /*c880*/  FMNMX.FTZ R66, R31, R66, !PT ;  /* 0x000000421f427209 */ /* 0x000fc60007810000 */
[----:B------:R-:W3:Y:S01]  /*c890*/  MUFU.TANH R15, R15 ;  /* 0x0000000f000f7308 */ /* 0x000ee20000002400 */
[----:B------:R-:W-:-:S01]  /*c8a0*/  FFMA.FTZ R70, R41, R42, -R62 ;  /* 0x0000002a29467223 */ /* 0x000fc2000001083e */
[----:B------:R-:W-:Y:S02]  /*c8b0*/  ISETP.GT.AND P4, PT, R30, 0x18, PT ;  /* 0x000000181e00780c */ /* 0x000fe40003f84270 */
[----:B--2---:R-:W-:Y:S02]  /*c8c0*/  FSEL R41, R12, -INF , P3 ;  /* 0xff8000000c297808 */ /* 0x004fe40001800000 */
[----:B------:R-:W-:Y:S02]  /*c8d0*/  FMNMX.FTZ R66, R11, R66, !PT ;  /* 0x000000420b427209 */ /* 0x000fe40007810000 */
[----:B------:R-:W2:Y:S01]  /*c8e0*/  MUFU.TANH R20, R20 ;  /* 0x0000001400147308 */ /* 0x000ea20000002400 */
[----:B------:R-:W-:Y:S02]  /*c8f0*/  ISETP.GT.AND P3, PT, R30, 0x19, PT ;  /* 0x000000191e00780c */ /* 0x000fe40003f64270 */
[----:B-1----:R-:W-:-:S02]  /*c900*/  FSEL R13, R13, -INF , P4 ;  /* 0xff8000000d0d7808 */ /* 0x002fc40002000000 */
[----:B------:R-:W-:-:S03]  /*c910*/  FMNMX.FTZ R66, R41, R66, !PT ;  /* 0x0000004229427209 */ /* 0x000fc60007810000 */
[----:B------:R-:W1:Y:S01]  /*c920*/  MUFU.TANH R24, R24 ;  /* 0x0000001800187308 */ /* 0x000e620000002400 */
[----:B------:R-:W-:Y:S01]  /*c930*/  FMUL.FTZ R48, R2, R69 ;  /* 0x0000004502307220 */ /* 0x000fe20000410000 */
[----:B------:R-:W-:Y:S01]  /*c940*/  FFMA.FTZ R69, R39, R42, -R62 ;  /* 0x0000002a27457223 */ /* 0x000fe2000001083e */
[----:B------:R-:W-:Y:S02]  /*c950*/  ISETP.GT.AND P4, PT, R30, 0x20, PT ;  /* 0x000000201e00780c */ /* 0x000fe40003f84270 */
[----:B0-----:R-:W-:Y:S02]  /*c960*/  FSEL R39, R14, -INF , P3 ;  /* 0xff8000000e277808 */ /* 0x001fe40001800000 */
[----:B------:R-:W-:Y:S01]  /*c970*/  FMNMX.FTZ R66, R13, R66, !PT ;  /* 0x000000420d427209 */ /* 0x000fe20007810000 */
[----:B------:R-:W0:Y:S01]  /*c980*/  MUFU.TANH R25, R25 ;  /* 0x0000001900197308 */ /* 0x000e220000002400 */
[----:B------:R-:W-:Y:S02]  /*c990*/  ISETP.GT.AND P3, PT, R30, 0x21, PT ;  /* 0x000000211e00780c */ /* 0x000fe40003f64270 */
[----:B---3--:R-:W-:-:S02]  /*c9a0*/  FSEL R15, R15, -INF , P4 ;  /* 0xff8000000f0f7808 */ /* 0x008fc40002000000 */
[----:B------:R-:W-:-:S03]  /*c9b0*/  FMNMX.FTZ R66, R39, R66, !PT ;  /* 0x0000004227427209 */ /* 0x000fc60007810000 */
[----:B------:R-:W3:Y:S01]  /*c9c0*/  MUFU.TANH R28, R28 ;  /* 0x0000001c001c7308 */ /* 0x000ee20000002400 */
[----:B------:R-:W-:-:S01]  /*c9d0*/  FFMA.FTZ R14, R47, R42, -R62 ;  /* 0x0000002a2f0e7223 */ /* 0x000fc2000001083e */
[----:B------:R-:W-:Y:S02]  /*c9e0*/  ISETP.GT.AND P4, PT, R30, 0x28, PT ;  /* 0x000000281e00780c */ /* 0x000fe40003f84270 */
[----:B--2---:R-:W-:Y:S02]  /*c9f0*/  FSEL R47, R20, -INF , P3 ;  /* 0xff800000142f7808 */ /* 0x004fe40001800000 */
[----:B------:R-:W-:Y:S02]  /*ca00*/  FMNMX.FTZ R66, R15, R66, !PT ;  /* 0x000000420f427209 */ /* 0x000fe40007810000 */
[----:B------:R-:W2:Y:S01]  /*ca10*/  MUFU.TANH R29, R29 ;  /* 0x0000001d001d7308 */ /* 0x000ea20000002400 */
[----:B------:R-:W-:Y:S01]  /*ca20*/  FMUL.FTZ R52, R2, R73 ;  /* 0x0000004902347220 */ /* 0x000fe20000410000 */
[----:B------:R-:W-:-:S02]  /*ca30*/  ISETP.GT.AND P3, PT, R30, 0x29, PT ;  /* 0x000000291e00780c */ /* 0x000fc40003f64270 */
[----:B-1----:R-:W-:Y:S02]  /*ca40*/  FSEL R73, R24, -INF , P4 ;  /* 0xff80000018497808 */ /* 0x002fe40002000000 */
[----:B------:R-:W-:Y:S02]  /*ca50*/  FMNMX.FTZ R66, R47, R66, !PT ;  /* 0x000000422f427209 */ /* 0x000fe40007810000 */
[----:B------:R-:W1:Y:S01]  /*ca60*/  MUFU.TANH R32, R32 ;  /* 0x0000002000207308 */ /* 0x000e620000002400 */
[----:B------:R-:W-:Y:S02]  /*ca70*/  ISETP.GT.AND P4, PT, R30, 0x30, PT ;  /* 0x000000301e00780c */ /* 0x000fe40003f84270 */
[----:B0-----:R-:W-:Y:S02]  /*ca80*/  FSEL R25, R25, -INF , P3 ;  /* 0xff80000019197808 */ /* 0x001fe40001800000 */
[----:B------:R-:W-:-:S03]  /*ca90*/  FMNMX.FTZ R66, R73, R66, !PT ;  /* 0x0000004249427209 */ /* 0x000fc60007810000 */
[----:B------:R-:W0:Y:S01]  /*caa0*/  MUFU.TANH R33, R33 ;  /* 0x0000002100217308 */ /* 0x000e220000002400 */
[----:B------:R-:W-:Y:S01]  /*cab0*/  FMUL.FTZ R56, R2, R77 ;  /* 0x0000004d02387220 */ /* 0x000fe20000410000 */
[----:B------:R-:W-:Y:S01]  /*cac0*/  ISETP.GT.AND P3, PT, R30, 0x31, PT ;  /* 0x000000311e00780c */ /* 0x000fe20003f64270 */
[----:B------:R-:W-:Y:S01]  /*cad0*/  FMUL.FTZ R34, R2, R60 ;  /* 0x0000003c02227220 */ /* 0x000fe20000410000 */
[----:B---3--:R-:W-:Y:S02]  /*cae0*/  FSEL R77, R28, -INF , P4 ;  /* 0xff8000001c4d7808 */ /* 0x008fe40002000000 */
[----:B------:R-:W-:Y:S02]  /*caf0*/  FMNMX.FTZ R66, R25, R66, !PT ;  /* 0x0000004219427209 */ /* 0x000fe40007810000 */
[----:B------:R-:W3:Y:S01]  /*cb00*/  MUFU.TANH R36, R36 ;  /* 0x0000002400247308 */ /* 0x000ee20000002400 */
[----:B------:R-:W-:Y:S02]  /*cb10*/  ISETP.GT.AND P4, PT, R30, 0x38, PT ;  /* 0x000000381e00780c */ /* 0x000fe40003f84270 */
[----:B--2---:R-:W-:-:S02]  /*cb20*/  FSEL R29, R29, -INF , P3 ;  /* 0xff8000001d1d7808 */ /* 0x004fc40001800000 */
[----:B------:R-:W-:-:S03]  /*cb30*/  FMNMX.FTZ R66, R77, R66, !PT ;  /* 0x000000424d427209 */ /* 0x000fc60007810000 */
[----:B------:R-:W2:Y:S01]  /*cb40*/  MUFU.TANH R37, R37 ;  /* 0x0000002500257308 */ /* 0x000ea20000002400 */
[----:B------:R-:W-:-:S01]  /*cb50*/  FFMA.FTZ R20, R51, R42, -R62 ;  /* 0x0000002a33147223 */ /* 0x000fc2000001083e */
[----:B------:R-:W-:Y:S01]  /*cb60*/  ISETP.GT.AND P3, PT, R30, 0x39, PT ;  /* 0x000000391e00780c */ /* 0x000fe20003f64270 */
[----:B------:R-:W-:Y:S01]  /*cb70*/  FMUL.FTZ R40, R2, R64 ;  /* 0x0000004002287220 */ /* 0x000fe20000410000 */
        /* <DEDUP_REMOVED lines=10> */
[----:B------:R-:W-:Y:S02]  /*cc20*/  ISETP.GT.AND P3, PT, R30, 0x41, PT ;  /* 0x000000411e00780c */ /* 0x000fe40003f64270 */
[----:B---3--:R-:W-:Y:S02]  /*cc30*/  FSEL R81, R36, -INF , P4 ;  /* 0xff80000024517808 */ /* 0x008fe40002000000 */
[----:B------:R-:W-:Y:S02]  /*cc40*/  FMNMX.FTZ R66, R49, R66, !PT ;  /* 0x0000004231427209 */ /* 0x000fe40007810000 */
[----:B------:R-:W3:Y:S01]  /*cc50*/  MUFU.TANH R40, R40 ;  /* 0x0000002800287308 */ /* 0x000ee20000002400 */
[----:B------:R-:W-:-:S02]  /*cc60*/  ISETP.GT.AND P4, PT, R30, 0x48, PT ;  /* 0x000000481e00780c */ /* 0x000fc40003f84270 */
[----:B--2---:R-:W-:Y:S02]  /*cc70*/  FSEL R37, R37, -INF , P3 ;  /* 0xff80000025257808 */ /* 0x004fe40001800000 */
[----:B------:R-:W-:-:S03]  /*cc80*/  FMNMX.FTZ R66, R81, R66, !PT ;  /* 0x0000004251427209 */ /* 0x000fc60007810000 */
[----:B------:R-:W2:Y:S01]  /*cc90*/  MUFU.TANH R44, R44 ;  /* 0x0000002c002c7308 */ /* 0x000ea20000002400 */
[----:B------:R-:W-:-:S01]  /*cca0*/  FFMA.FTZ R24, R55, R42, -R62 ;  /* 0x0000002a37187223 */ /* 0x000fc2000001083e */
[----:B------:R-:W-:Y:S01]  /*ccb0*/  ISETP.GT.AND P3, PT, R30, 0x49, PT ;  /* 0x000000491e00780c */ /* 0x000fe20003f64270 */
[----:B------:R-:W-:Y:S01]  /*ccc0*/  FMUL.FTZ R50, R2, R72 ;  /* 0x0000004802327220 */ /* 0x000fe20000410000 */
[----:B-1----:R-:W-:Y:S02]  /*ccd0*/  FSEL R55, R34, -INF , P4 ;  /* 0xff80000022377808 */ /* 0x002fe40002000000 */
[----:B------:R-:W-:Y:S02]  /*cce0*/  FMNMX.FTZ R66, R37, R66, !PT ;  /* 0x0000004225427209 */ /* 0x000fe40007810000 */
[----:B------:R-:W-:Y:S01]  /*ccf0*/  MUFU.TANH R46, R46 ;  /* 0x0000002e002e7308 */ /* 0x000fe20000002400 */
[----:B------:R-:W-:Y:S01]  /*cd00*/  FMUL.FTZ R65, R2, R85 ;  /* 0x0000005502417220 */ /* 0x000fe20000410000 */
[-CC-:B------:R-:W-:Y:S01]  /*cd10*/  FFMA.FTZ R109, R109, R42.reuse, -R62.reuse ;  /* 0x0000002a6d6d7223 */ /* 0x180fe2000001083e */
[----:B------:R-:W-:-:S01]  /*cd20*/  FFMA.FTZ R85, R53, R42, -R62 ;  /* 0x0000002a35557223 */ /* 0x000fc2000001083e */
[----:B------:R-:W-:-:S02]  /*cd30*/  ISETP.GT.AND P4, PT, R30, 0x50, PT ;  /* 0x000000501e00780c */ /* 0x000fc40003f84270 */
[----:B0-----:R-:W-:Y:S02]  /*cd40*/  FSEL R53, R38, -INF , P3 ;  /* 0xff80000026357808 */ /* 0x001fe40001800000 */
[----:B------:R-:W0:Y:S01]  /*cd50*/  MUFU.TANH R48, R48 ;  /* 0x0000003000307308 */ /* 0x000e220000002400 */
[----:B------:R-:W-:Y:S01]  /*cd60*/  FMNMX.FTZ R66, R55, R66, !PT ;  /* 0x0000004237427209 */ /* 0x000fe20007810000 */
[----:B------:R-:W-:Y:S01]  /*cd70*/  FMUL.FTZ R54, R2, R76 ;  /* 0x0000004c02367220 */ /* 0x000fe20000410000 */
[----:B------:R-:W-:Y:S02]  /*cd80*/  ISETP.GT.AND P3, PT, R30, 0x51, PT ;  /* 0x000000511e00780c */ /* 0x000fe40003f64270 */
[----:B------:R-:W-:-:S03]  /*cd90*/  FMNMX.FTZ R66, R53, R66, !PT ;  /* 0x0000004235427209 */ /* 0x000fc60007810000 */
[----:B------:R-:W1:Y:S01]  /*cda0*/  MUFU.TANH R50, R50 ;  /* 0x0000003200327308 */ /* 0x000e620000002400 */
[----:B------:R-:W-:-:S07]  /*cdb0*/  FFMA.FTZ R111, R111, R42, -R62 ;  /* 0x0000002a6f6f7223 */ /* 0x000fce000001083e */
[----:B------:R3:W-:Y:S02]  /*cdc0*/  MUFU.EX2 R27, R109 ;  /* 0x0000006d001b7308 */ /* 0x0007e40000000800 */
[----:B---3--:R-:W-:-:S06]  /*cdd0*/  FSEL R109, R40, -INF , P4 ;  /* 0xff800000286d7808 */ /* 0x008fcc0002000000 */
[----:B------:R3:W-:Y:S01]  /*cde0*/  MUFU.EX2 R33, R28 ;  /* 0x0000001c00217308 */ /* 0x0007e20000000800 */
[----:B------:R-:W-:Y:S02]  /*cdf0*/  ISETP.GT.AND P4, PT, R30, 0x58, PT ;  /* 0x000000581e00780c */ /* 0x000fe40003f84270 */
[----:B------:R-:W-:-:S05]  /*ce00*/  FMNMX.FTZ R66, R109, R66, !PT ;  /* 0x000000426d427209 */ /* 0x000fca0007810000 */
[----:B------:R-:W4:Y:S01]  /*ce10*/  MUFU.TANH R52, R52 ;  /* 0x0000003400347308 */ /* 0x000f220000002400 */
[----:B---3--:R-:W-:-:S01]  /*ce20*/  FFMA.FTZ R28, R57, R42, -R62 ;  /* 0x0000002a391c7223 */ /* 0x008fc2000001083e */
[----:B--2---:R-:W-:Y:S01]  /*ce30*/  FSEL R57, R44, -INF , P3 ;  /* 0xff8000002c397808 */ /* 0x004fe20001800000 */
[----:B------:R-:W-:Y:S01]  /*ce40*/  FMUL.FTZ R58, R2, R80 ;  /* 0x00000050023a7220 */ /* 0x000fe20000410000 */
[----:B------:R-:W-:Y:S02]  /*ce50*/  ISETP.GT.AND P3, PT, R30, 0x59, PT ;  /* 0x000000591e00780c */ /* 0x000fe40003f64270 */
[----:B------:R-:W-:Y:S02]  /*ce60*/  FMNMX.FTZ R66, R57, R66, !PT ;  /* 0x0000004239427209 */ /* 0x000fe40007810000 */
[----:B------:R-:W2:Y:S01]  /*ce70*/  MUFU.TANH R54, R54 ;  /* 0x0000003600367308 */ /* 0x000ea20000002400 */
[----:B0-----:R-:W-:-:S07]  /*ce80*/  FSEL R113, R48, -INF , P3 ;  /* 0xff80000030717808 */ /* 0x001fce0001800000 */
[----:B------:R0:W-:Y:S01]  /*ce90*/  MUFU.EX2 R26, R111 ;  /* 0x0000006f001a7308 */ /* 0x0001e20000000800 */
[----:B------:R-:W-:Y:S02]  /*cea0*/  ISETP.GT.AND P3, PT, R30, 0x61, PT ;  /* 0x000000611e00780c */ /* 0x000fe40003f64270 */
[----:B0-----:R-:W-:-:S05]  /*ceb0*/  FSEL R111, R46, -INF , P4 ;  /* 0xff8000002e6f7808 */ /* 0x001fca0002000000 */
[----:B------:R-:W0:Y:S01]  /*cec0*/  MUFU.TANH R56, R56 ;  /* 0x0000003800387308 */ /* 0x000e220000002400 */
[----:B------:R-:W-:Y:S02]  /*ced0*/  ISETP.GT.AND P4, PT, R30, 0x60, PT ;  /* 0x000000601e00780c */ /* 0x000fe40003f84270 */
[----:B------:R-:W-:Y:S01]  /*cee0*/  FMNMX.FTZ R66, R111, R66, !PT ;  /* 0x000000426f427209 */ /* 0x000fe20007810000 */
[----:B------:R-:W-:Y:S01]  /*cef0*/  FMUL.FTZ R64, R2, R84 ;  /* 0x0000005402407220 */ /* 0x000fe20000410000 */
[----:B-1----:R-:W-:Y:S02]  /*cf00*/  FSEL R115, R50, -INF , P4 ;  /* 0xff80000032737808 */ /* 0x002fe40002000000 */
[----:B------:R-:W-:Y:S01]  /*cf10*/  FMNMX.FTZ R66, R113, R66, !PT ;  /* 0x0000004271427209 */ /* 0x000fe20007810000 */
[----:B------:R-:W1:Y:S01]  /*cf20*/  MUFU.TANH R58, R58 ;  /* 0x0000003a003a7308 */ /* 0x000e620000002400 */
[----:B------:R-:W-:-:S01]  /*cf30*/  FFMA.FTZ R32, R67, R42, -R62 ;  /* 0x0000002a43207223 */ /* 0x000fc2000001083e */
[----:B------:R-:W-:-:S02]  /*cf40*/  ISETP.GT.AND P4, PT, R30, 0x68, PT ;  /* 0x000000681e00780c */ /* 0x000fc40003f84270 */
[----:B----4-:R-:W-:Y:S02]  /*cf50*/  FSEL R67, R52, -INF , P3 ;  /* 0xff80000034437808 */ /* 0x010fe40001800000 */
[----:B------:R-:W-:Y:S02]  /*cf60*/  FMNMX.FTZ R66, R115, R66, !PT ;  /* 0x0000004273427209 */ /* 0x000fe40007810000 */
[----:B------:R-:W3:Y:S01]  /*cf70*/  MUFU.TANH R60, R60 ;  /* 0x0000003c003c7308 */ /* 0x000ee20000002400 */
        /* <DEDUP_REMOVED lines=8> */
[----:B------:R-:W-:Y:S02]  /*d000*/  ISETP.GT.AND P3, PT, R30, 0x71, PT ;  /* 0x000000711e00780c */ /* 0x000fe40003f64270 */
[----:B-1----:R-:W-:Y:S02]  /*d010*/  FSEL R121, R58, -INF , P4 ;  /* 0xff8000003a797808 */ /* 0x002fe40002000000 */
[----:B------:R-:W-:Y:S01]  /*d020*/  FMNMX.FTZ R66, R119, R66, !PT ;  /* 0x0000004277427209 */ /* 0x000fe20007810000 */
[----:B------:R-:W-:Y:S01]  /*d030*/  FFMA.FTZ R34, R75, R42, -R62 ;  /* 0x0000002a4b227223 */ /* 0x000fe2000001083e */
[----:B------:R-:W-:Y:S02]  /*d040*/  ISETP.GT.AND P4, PT, R30, 0x78, PT ;  /* 0x000000781e00780c */ /* 0x000fe40003f84270 */
[----:B---3--:R-:W-:Y:S02]  /*d050*/  FSEL R75, R60, -INF , P3 ;  /* 0xff8000003c4b7808 */ /* 0x008fe40001800000 */
[----:B------:R-:W-:-:S02]  /*d060*/  FMNMX.FTZ R66, R121, R66, !PT ;  /* 0x0000004279427209 */ /* 0x000fc40007810000 */
[----:B------:R-:W-:Y:S02]  /*d070*/  ISETP.GT.AND P3, PT, R30, 0x79, PT ;  /* 0x000000791e00780c */ /* 0x000fe40003f64270 */
[----:B--2---:R-:W-:Y:S02]  /*d080*/  FSEL R123, R64, -INF , P4 ;  /* 0xff800000407b7808 */ /* 0x004fe40002000000 */
[----:B------:R-:W-:Y:S02]  /*d090*/  FMNMX.FTZ R66, R75, R66, !PT ;  /* 0x000000424b427209 */ /* 0x000fe40007810000 */
[----:B0-----:R-:W-:Y:S02]  /*d0a0*/  FSEL R125, R65, -INF , P3 ;  /* 0xff800000417d7808 */ /* 0x001fe40001800000 */
[----:B------:R-:W-:-:S04]  /*d0b0*/  FMNMX.FTZ R66, R123, R66, !PT ;  /* 0x000000427b427209 */ /* 0x000fc80007810000 */
[----:B------:R-:W-:-:S05]  /*d0c0*/  FMNMX.FTZ R66, R125, R66, !PT ;  /* 0x000000427d427209 */ /* 0x000fca0007810000 */
[----:B------:R-:W0:Y:S02]  /*d0d0*/  SHFL.BFLY PT, R65, R66, 0x2, 0x1f ;  /* 0x0c401f0042417f89 */ /* 0x000e2400000e0000 */
        /* <DEDUP_REMOVED lines=10> */
[----:B------:R-:W0:Y:S01]  /*d180*/  MUFU.EX2 R35, R35 ;  /* 0x0000002300237308 */ /* 0x000e220000000800 */
[----:B------:R-:W-:-:S01]  /*d190*/  FFMA.FTZ R31, R31, R42, -R56 ;  /* 0x0000002a1f1f7223 */ /* 0x000fc20000010838 */
[----:B------:R-:W-:-:S06]  /*d1a0*/  FFMA.FTZ R9, R11, R42, -R56 ;  /* 0x0000002a0b097223 */ /* 0x000fcc0000010838 */
[----:B------:R-:W-:Y:S08]  /*d1b0*/  MUFU.EX2 R3, R3 ;  /* 0x0000000300037308 */ /* 0x000ff00000000800 */
[----:B------:R-:W1:Y:S01]  /*d1c0*/  MUFU.EX2 R8, R8 ;  /* 0x0000000800087308 */ /* 0x000e620000000800 */
[----:B------:R-:W-:-:S07]  /*d1d0*/  FFMA.FTZ R50, R41, R42, -R56 ;  /* 0x0000002a29327223 */ /* 0x000fce0000010838 */
[----:B------:R-:W2:Y:S08]  /*d1e0*/  MUFU.EX2 R10, R68 ;  /* 0x00000044000a7308 */ /* 0x000eb00000000800 */
[----:B------:R-:W3:Y:S01]  /*d1f0*/  MUFU.EX2 R54, R54 ;  /* 0x0000003600367308 */ /* 0x000ee20000000800 */
[----:B------:R-:W-:-:S01]  /*d200*/  FADD.FTZ R66, R26, R27 ;  /* 0x0000001b1a427221 */ /* 0x000fc20000010000 */
[----:B------:R-:W-:-:S06]  /*d210*/  FFMA.FTZ R45, R45, R42, -R62 ;  /* 0x0000002a2d2d7223 */ /* 0x000fcc000001083e */
[----:B------:R3:W4:Y:S01]  /*d220*/  MUFU.EX2 R12, R70 ;  /* 0x00000046000c7308 */ /* 0x0007220000000800 */
[----:B------:R-:W-:-:S07]  /*d230*/  FFMA.FTZ R41, R13, R42, -R56 ;  /* 0x0000002a0d297223 */ /* 0x000fce0000010838 */
[----:B------:R-:W5:Y:S01]  /*d240*/  MUFU.EX2 R31, R31 ;  /* 0x0000001f001f7308 */ /* 0x000f620000000800 */
[----:B------:R-:W-:-:S01]  /*d250*/  FFMA.FTZ R36, R89, R42, -R62 ;  /* 0x0000002a59247223 */ /* 0x000fc2000001083e */
[-C--:B------:R-:W-:Y:S01]  /*d260*/  FFMA.FTZ R40, R91, R42.reuse, -R62 ;  /* 0x0000002a5b287223 */ /* 0x080fe2000001083e */
[----:B------:R-:W-:-:S05]  /*d270*/  FFMA.FTZ R52, R47, R42, -R56 ;  /* 0x0000002a2f347223 */ /* 0x000fca0000010838 */
[----:B------:R-:W5:Y:S01]  /*d280*/  MUFU.EX2 R69, R69 ;  /* 0x0000004500457308 */ /* 0x000f620000000800 */
[----:B------:R-:W-:-:S01]  /*d290*/  FFMA.FTZ R89, R79, R42, -R62 ;  /* 0x0000002a4f597223 */ /* 0x000fc2000001083e */
[-CC-:B------:R-:W-:Y:S01]  /*d2a0*/  FFMA.FTZ R91, R93, R42.reuse, -R62.reuse ;  /* 0x0000002a5d5b7223 */ /* 0x180fe2000001083e */
[----:B------:R-:W-:-:S01]  /*d2b0*/  FFMA.FTZ R30, R83, R42, -R62 ;  /* 0x0000002a531e7223 */ /* 0x000fc2000001083e */
[----:B------:R-:W-:-:S04]  /*d2c0*/  FFMA.FTZ R64, R49, R42, -R56 ;  /* 0x0000002a31407223 */ /* 0x000fc80000010838 */
[----:B------:R-:W5:Y:S01]  /*d2d0*/  MUFU.EX2 R9, R9 ;  /* 0x0000000900097308 */ /* 0x000f620000000800 */
[----:B0-----:R-:W-:-:S01]  /*d2e0*/  FADD.FTZ R47, R35, R66 ;  /* 0x00000042232f7221 */ /* 0x001fc20000010000 */
[-CC-:B------:R-:W-:Y:S01]  /*d2f0*/  FFMA.FTZ R59, R59, R42.reuse, -R62.reuse ;  /* 0x0000002a3b3b7223 */ /* 0x180fe2000001083e */
[----:B------:R-:W-:-:S01]  /*d300*/  FFMA.FTZ R63, R63, R42, -R62 ;  /* 0x0000002a3f3f7223 */ /* 0x000fc2000001083e */
[-CC-:B------:R-:W-:Y:S01]  /*d310*/  FFMA.FTZ R71, R71, R42.reuse, -R62.reuse ;  /* 0x0000002a47477223 */ /* 0x180fe2000001083e */
[----:B------:R-:W-:-:S01]  /*d320*/  FFMA.FTZ R79, R95, R42, -R62 ;  /* 0x0000002a5f4f7223 */ /* 0x000fc2000001083e */
[-CC-:B------:R-:W-:Y:S02]  /*d330*/  FFMA.FTZ R38, R99, R42.reuse, -R62.reuse ;  /* 0x0000002a63267223 */ /* 0x180fe4000001083e */
        /* <DEDUP_REMOVED lines=12> */
[----:B------:R-:W-:Y:S01]  /*d400*/  FFMA.FTZ R25, R51, R42, -R56 ;  /* 0x0000002a33197223 */ /* 0x000fe20000010838 */
[----:B--2---:R-:W-:-:S01]  /*d410*/  FADD.FTZ R51, R10, R47 ;  /* 0x0000002f0a337221 */ /* 0x004fc20000010000 */
[----:B---3--:R-:W-:-:S02]  /*d420*/  FADD.FTZ R70, R54, R49 ;  /* 0x0000003136467221 */ /* 0x008fc40000010000 */
[----:B------:R-:W1:Y:S01]  /*d430*/  MUFU.EX2 R45, R45 ;  /* 0x0000002d002d7308 */ /* 0x000e620000000800 */
[----:B------:R-:W-:-:S01]  /*d440*/  FFMA.FTZ R11, R15, R42, -R56 ;  /* 0x0000002a0f0b7223 */ /* 0x000fc20000010838 */
[----:B----4-:R-:W-:Y:S01]  /*d450*/  FADD.FTZ R72, R12, R51 ;  /* 0x000000330c487221 */ /* 0x010fe20000010000 */
[----:B-----5:R-:W-:-:S05]  /*d460*/  FADD.FTZ R70, R31, R70 ;  /* 0x000000461f467221 */ /* 0x020fca0000010000 */
[----:B------:R-:W2:Y:S01]  /*d470*/  MUFU.EX2 R41, R41 ;  /* 0x0000002900297308 */ /* 0x000ea20000000800 */
[----:B------:R-:W-:-:S01]  /*d480*/  FADD.FTZ R51, R69, R72 ;  /* 0x0000004845337221 */ /* 0x000fc20000010000 */
[----:B------:R-:W-:-:S06]  /*d490*/  FADD.FTZ R49, R9, R70 ;  /* 0x0000004609317221 */ /* 0x000fcc0000010000 */
[----:B------:R-:W3:Y:S01]  /*d4a0*/  MUFU.EX2 R20, R20 ;  /* 0x0000001400147308 */ /* 0x000ee20000000800 */
[----:B------:R-:W-:-:S07]  /*d4b0*/  FFMA.FTZ R39, R73, R42, -R56 ;  /* 0x0000002a49277223 */ /* 0x000fce0000010838 */
[----:B------:R-:W4:Y:S01]  /*d4c0*/  MUFU.EX2 R60, R60 ;  /* 0x0000003c003c7308 */ /* 0x000f220000000800 */
[----:B0-----:R-:W-:-:S01]  /*d4d0*/  FADD.FTZ R72, R14, R51 ;  /* 0x000000330e487221 */ /* 0x001fc20000010000 */
[----:B------:R-:W-:-:S06]  /*d4e0*/  FADD.FTZ R70, R50, R49 ;  /* 0x0000003132467221 */ /* 0x000fcc0000010000 */
[----:B------:R-:W0:Y:S01]  /*d4f0*/  MUFU.EX2 R11, R11 ;  /* 0x0000000b000b7308 */ /* 0x000e220000000800 */
[----:B-1----:R-:W-:-:S01]  /*d500*/  FADD.FTZ R51, R45, R72 ;  /* 0x000000482d337221 */ /* 0x002fc20000010000 */
[----:B--2---:R-:W-:-:S06]  /*d510*/  FADD.FTZ R49, R41, R70 ;  /* 0x0000004629317221 */ /* 0x004fcc0000010000 */
[----:B------:R-:W1:Y:S01]  /*d520*/  MUFU.EX2 R24, R24 ;  /* 0x0000001800187308 */ /* 0x000e620000000800 */
[----:B------:R-:W-:-:S07]  /*d530*/  FFMA.FTZ R146, R77, R42, -R56 ;  /* 0x0000002a4d927223 */ /* 0x000fce0000010838 */
[----:B------:R-:W2:Y:S01]  /*d540*/  MUFU.EX2 R52, R52 ;  /* 0x0000003400347308 */ /* 0x000ea20000000800 */
[----:B---3--:R-:W-:-:S01]  /*d550*/  FADD.FTZ R72, R20, R51 ;  /* 0x0000003314487221 */ /* 0x008fc20000010000 */
[----:B----4-:R-:W-:-:S06]  /*d560*/  FADD.FTZ R70, R60, R49 ;  /* 0x000000313c467221 */ /* 0x010fcc0000010000 */
[----:B------:R-:W3:Y:S01]  /*d570*/  MUFU.EX2 R85, R85 ;  /* 0x0000005500557308 */ /* 0x000ee20000000800 */
[----:B------:R-:W-:-:S07]  /*d580*/  FFMA.FTZ R13, R29, R42, -R56 ;  /* 0x0000002a1d0d7223 */ /* 0x000fce0000010838 */
[----:B------:R-:W4:Y:S01]  /*d590*/  MUFU.EX2 R39, R39 ;  /* 0x0000002700277308 */ /* 0x000f220000000800 */
[----:B------:R-:W-:-:S01]  /*d5a0*/  FADD.FTZ R51, R33, R72 ;  /* 0x0000004821337221 */ /* 0x000fc20000010000 */
[----:B0-----:R-:W-:-:S06]  /*d5b0*/  FADD.FTZ R49, R11, R70 ;  /* 0x000000460b317221 */ /* 0x001fcc0000010000 */
[----:B------:R-:W0:Y:S08]  /*d5c0*/  MUFU.EX2 R28, R28 ;  /* 0x0000001c001c7308 */ /* 0x000e300000000800 */
[----:B------:R-:W5:Y:S01]  /*d5d0*/  MUFU.EX2 R62, R62 ;  /* 0x0000003e003e7308 */ /* 0x000f620000000800 */
[----:B-1----:R-:W-:-:S01]  /*d5e0*/  FADD.FTZ R70, R24, R51 ;  /* 0x0000003318467221 */ /* 0x002fc20000010000 */
[----:B------:R-:W-:-:S06]  /*d5f0*/  F2FP.SATFINITE.E4M3.F32.PACK_AB_MERGE_C R149, R10, R35, RZ ;  /* 0x000000230a95723e */ /* 0x000fcc00048070ff */
[----:B------:R-:W1:Y:S01]  /*d600*/  MUFU.EX2 R59, R59 ;  /* 0x0000003b003b7308 */ /* 0x000e620000000800 */
[----:B--2---:R-:W-:-:S07]  /*d610*/  FADD.FTZ R10, R52, R49 ;  /* 0x00000031340a7221 */ /* 0x004fce0000010000 */
[----:B------:R-:W2:Y:S01]  /*d620*/  MUFU.EX2 R146, R146 ;  /* 0x0000009200927308 */ /* 0x000ea20000000800 */
[----:B------:R-:W-:Y:S01]  /*d630*/  F2FP.SATFINITE.E4M3.F32.PACK_AB_MERGE_C R151, R45, R14, RZ ;  /* 0x0000000e2d97723e */ /* 0x000fe200048070ff */
[----:B---3--:R-:W-:-:S06]  /*d640*/  FADD.FTZ R45, R85, R70 ;  /* 0x00000046552d7221 */ /* 0x008fcc0000010000 */
[----:B------:R-:W3:Y:S01]  /*d650*/  MUFU.EX2 R32, R32 ;  /* 0x0000002000207308 */ /* 0x000ee20000000800 */
[----:B----4-:R-:W-:-:S01]  /*d660*/  FADD.FTZ R35, R39, R10 ;  /* 0x0000000a27237221 */ /* 0x010fc20000010000 */
[----:B------:R-:W-:-:S06]  /*d670*/  FFMA.FTZ R15, R81, R42, -R56 ;  /* 0x0000002a510f7223 */ /* 0x000fcc0000010838 */
[----:B------:R-:W4:Y:S01]  /*d680*/  MUFU.EX2 R13, R13 ;  /* 0x0000000d000d7308 */ /* 0x000f220000000800 */
[----:B0-----:R-:W-:-:S07]  /*d690*/  FADD.FTZ R14, R28, R45 ;  /* 0x0000002d1c0e7221 */ /* 0x001fce0000010000 */
[----:B------:R-:W0:Y:S01]  /*d6a0*/  MUFU.EX2 R63, R63 ;  /* 0x0000003f003f7308 */ /* 0x000e220000000800 */
[----:B-----5:R-:W-:-:S01]  /*d6b0*/  FADD.FTZ R35, R62, R35 ;  /* 0x000000233e237221 */ /* 0x020fc20000010000 */
[----:B------:R-:W-:-:S06]  /*d6c0*/  FFMA.FTZ R58, R37, R42, -R56 ;  /* 0x0000002a253a7223 */ /* 0x000fcc0000010838 */
[----:B------:R-:W5:Y:S01]  /*d6d0*/  MUFU.EX2 R25, R25 ;  /* 0x0000001900197308 */ /* 0x000f620000000800 */
[----:B------:R-:W-:Y:S01]  /*d6e0*/  F2FP.SATFINITE.E4M3.F32.PACK_AB_MERGE_C R148, R31, R54, RZ ;  /* 0x000000361f94723e */ /* 0x000fe200048070ff */
[----:B------:R-:W-:Y:S02]  /*d6f0*/  @!P2 VIADD R29, R0, 0x19c40 ;  /* 0x00019c40001da836 */ /* 0x000fe40000000000 */
[----:B-1----:R-:W-:-:S04]  /*d700*/  FADD.FTZ R31, R59, R14 ;  /* 0x0000000e3b1f7221 */ /* 0x002fc80000010000 */
[----:B------:R-:W1:Y:S01]  /*d710*/  MUFU.EX2 R34, R34 ;  /* 0x0000002200227308 */ /* 0x000e620000000800 */
[----:B--2---:R-:W-:-:S07]  /*d720*/  FADD.FTZ R14, R146, R35 ;  /* 0x00000023920e7221 */ /* 0x004fce0000010000 */
[----:B------:R-:W2:Y:S01]  /*d730*/  MUFU.EX2 R64, R64 ;  /* 0x0000004000407308 */ /* 0x000ea20000000800 */
[----:B------:R-:W-:Y:S01]  /*d740*/  F2FP.SATFINITE.E4M3.F32.PACK_AB_MERGE_C R145, R85, R24, RZ ;  /* 0x000000185591723e */ /* 0x000fe200048070ff */
[----:B------:R-:W-:Y:S01]  /*d750*/  FFMA.FTZ R55, R55, R42, -R56 ;  /* 0x0000002a37377223 */ /* 0x000fe20000010838 */
[----:B---3--:R-:W-:-:S05]  /*d760*/  FADD.FTZ R24, R32, R31 ;  /* 0x0000001f20187221 */ /* 0x008fca0000010000 */
[----:B------:R-:W3:Y:S01]  /*d770*/  MUFU.EX2 R71, R71 ;  /* 0x0000004700477308 */ /* 0x000ee20000000800 */
[----:B------:R-:W-:Y:S01]  /*d780*/  @!P2 PRMT R29, RZ, 0x654, R29 ;  /* 0x00000654ff1da816 */ /* 0x000fe2000000001d */
[----:B----4-:R-:W-:-:S06]  /*d790*/  FADD.FTZ R14, R13, R14 ;  /* 0x0000000e0d0e7221 */ /* 0x010fcc0000010000 */
[----:B------:R-:W4:Y:S01]  /*d7a0*/  MUFU.EX2 R15, R15 ;  /* 0x0000000f000f7308 */ /* 0x000f220000000800 */
[----:B------:R-:W-:-:S01]  /*d7b0*/  FFMA.FTZ R37, R53, R42, -R56 ;  /* 0x0000002a35257223 */ /* 0x000fc20000010838 */
[C---:B0-----:R-:W-:Y:S01]  /*d7c0*/  F2FP.SATFINITE.E4M3.F32.PACK_AB_MERGE_C R147, R63.reuse, R32, RZ ;  /* 0x000000203f93723e */ /* 0x041fe200048070ff */
[----:B------:R-:W-:-:S05]  /*d7d0*/  FADD.FTZ R63, R63, R24 ;  /* 0x000000183f3f7221 */ /* 0x000fca0000010000 */
[----:B------:R-:W0:Y:S01]  /*d7e0*/  MUFU.EX2 R36, R36 ;  /* 0x0000002400247308 */ /* 0x000e220000000800 */
[----:B------:R-:W-:Y:S01]  /*d7f0*/  F2FP.SATFINITE.E4M3.F32.PACK_AB_MERGE_C R149, R27, R26, R149 ;  /* 0x0000001a1b95723e */ /* 0x000fe20004807095 */
[----:B------:R1:W-:Y:S01]  /*d800*/  @!P2 SYNCS.ARRIVE.TRANS64.RED.A1T0 RZ, [R29+URZ], RZ ;  /* 0x000000ff1dffa9a7 */ /* 0x0003e2000810043f */
[----:B-----5:R-:W-:-:S05]  /*d810*/  FADD.FTZ R27, R25, R14 ;  /* 0x0000000e191b7221 */ /* 0x020fca0000010000 */
[----:B------:R-:W5:Y:S01]  /*d820*/  MUFU.EX2 R58, R58 ;  /* 0x0000003a003a7308 */ /* 0x000f620000000800 */
[----:B------:R-:W-:Y:S01]  /*d830*/  F2FP.SATFINITE.E4M3.F32.PACK_AB_MERGE_C R151, R69, R12, R151 ;  /* 0x0000000c4597723e */ /* 0x000fe20004807097 */
[----:B-1----:R-:W-:-:S06]  /*d840*/  FFMA.FTZ R29, R109, R42, -R56 ;  /* 0x0000002a6d1d7223 */ /* 0x002fcc0000010838 */
[----:B------:R-:W1:Y:S01]  /*d850*/  MUFU.EX2 R89, R89 ;  /* 0x0000005900597308 */ /* 0x000e620000000800 */
[----:B------:R-:W-:-:S01]  /*d860*/  FADD.FTZ R12, R34, R63 ;  /* 0x0000003f220c7221 */ /* 0x000fc20000010000 */
[C---:B--2---:R-:W-:Y:S01]  /*d870*/  F2FP.SATFINITE.E4M3.F32.PACK_AB_MERGE_C R24, R64.reuse, R25, RZ ;  /* 0x000000194018723e */ /* 0x044fe200048070ff */
[----:B------:R-:W-:-:S05]  /*d880*/  FADD.FTZ R64, R64, R27 ;  /* 0x0000001b40407221 */ /* 0x000fca0000010000 */
[----:B------:R-:W2:Y:S01]  /*d890*/  MUFU.EX2 R0, R55 ;  /* 0x0000003700007308 */ /* 0x000ea20000000800 */
[----:B------:R-:W-:-:S01]  /*d8a0*/  FFMA.FTZ R66, R57, R42, -R56 ;  /* 0x0000002a39427223 */ /* 0x000fc20000010838 */
[----:B---3--:R-:W-:Y:S01]  /*d8b0*/  FADD.FTZ R27, R71, R12 ;  /* 0x0000000c471b7221 */ /* 0x008fe20000010000 */
[----:B------:R-:W-:-:S05]  /*d8c0*/  F2FP.SATFINITE.E4M3.F32.PACK_AB_MERGE_C R150, R60, R41, RZ ;  /* 0x000000293c96723e */ /* 0x000fca00048070ff */
[----:B------:R-:W3:Y:S01]  /*d8d0*/  MUFU.EX2 R37, R37 ;  /* 0x0000002500257308 */ /* 0x000ee20000000800 */
[----:B----4-:R-:W-:-:S01]  /*d8e0*/  FADD.FTZ R25, R15, R64 ;  /* 0x000000400f197221 */ /* 0x010fc20000010000 */
[----:B------:R-:W-:Y:S01]  /*d8f0*/  FFMA.FTZ R47, R111, R42, -R56 ;  /* 0x0000002a6f2f7223 */ /* 0x000fe20000010838 */
[----:B0-----:R-:W-:-:S05]  /*d900*/  FADD.FTZ R14, R36, R27 ;  /* 0x0000001b240e7221 */ /* 0x001fca0000010000 */
[----:B------:R-:W0:Y:S01]  /*d910*/  MUFU.EX2 R29, R29 ;  /* 0x0000001d001d7308 */ /* 0x000e220000000800 */
[----:B-----5:R-:W-:-:S01]  /*d920*/  FADD.FTZ R25, R58, R25 ;  /* 0x000000193a197221 */ /* 0x020fc20000010000 */
[----:B------:R-:W-:Y:S01]  /*d930*/  F2FP.SATFINITE.E4M3.F32.PACK_AB_MERGE_C R150, R50, R9, R150 ;  /* 0x000000093296723e */ /* 0x000fe20004807096 */
[----:B------:R-:W-:-:S01]  /*d940*/  FFMA.FTZ R68, R113, R42, -R56 ;  /* 0x0000002a71447223 */ /* 0x000fc20000010838 */
[--C-:B------:R-:W-:Y:S01]  /*d950*/  FFMA.FTZ R117, R117, R42, -R56.reuse ;  /* 0x0000002a75757223 */ /* 0x100fe20000010838 */
[----:B------:R-:W4:Y:S03]  /*d960*/  @P0 LDC R9, c[0x0][0x44c] ;  /* 0x00011300ff090b82 */ /* 0x000f260000000800 */
[----:B------:R-:W5:Y:S01]  /*d970*/  MUFU.EX2 R66, R66 ;  /* 0x0000004200427308 */ /* 0x000f620000000800 */
[----:B-1----:R-:W-:Y:S01]  /*d980*/  F2FP.SATFINITE.E4M3.F32.PACK_AB_MERGE_C R141, R89, R36, RZ ;  /* 0x00000024598d723e */ /* 0x002fe200048070ff */
[----:B------:R-:W-:Y:S01]  /*d990*/  FFMA.FTZ R119, R119, R42, -R56 ;  /* 0x0000002a77777223 */ /* 0x000fe20000010838 */
[----:B------:R-:W-:-:S01]  /*d9a0*/  FADD.FTZ R89, R89, R14 ;  /* 0x0000000e59597221 */ /* 0x000fc20000010000 */
[----:B--2---:R-:W-:Y:S01]  /*d9b0*/  FADD.FTZ R14, R0, R25 ;  /* 0x00000019000e7221 */ /* 0x004fe20000010000 */
[----:B------:R-:W-:-:S01]  /*d9c0*/  FFMA.FTZ R67, R67, R42, -R56 ;  /* 0x0000002a43437223 */ /* 0x000fc20000010838 */
[----:B------:R-:W-:-:S02]  /*d9d0*/  F2FP.SATFINITE.E4M3.F32.PACK_AB_MERGE_C R145, R33, R20, R145 ;  /* 0x000000142191723e */ /* 0x000fc40004807091 */
[----:B------:R-:W1:Y:S01]  /*d9e0*/  MUFU.EX2 R47, R47 ;  /* 0x0000002f002f7308 */ /* 0x000e620000000800 */
[----:B------:R-:W2:Y:S01]  /*d9f0*/  @P0 LDC R20, c[0x0][0x450] ;  /* 0x00011400ff140b82 */ /* 0x000ea20000000800 */
[----:B------:R-:W-:-:S01]  /*da00*/  FFMA.FTZ R115, R115, R42, -R56 ;  /* 0x0000002a73737223 */ /* 0x000fc20000010838 */
[----:B---3--:R-:W-:Y:S01]  /*da10*/  FADD.FTZ R14, R37, R14 ;  /* 0x0000000e250e7221 */ /* 0x008fe20000010000 */
[----:B------:R-:W-:-:S04]  /*da20*/  F2FP.SATFINITE.E4M3.F32.PACK_AB_MERGE_C R148, R8, R3, R148 ;  /* 0x000000030894723e */ /* 0x000fc80004807094 */
[----:B------:R-:W-:Y:S01]  /*da30*/  MUFU.EX2 R68, R68 ;  /* 0x0000004400447308 */ /* 0x000fe20000000800 */
[----:B0-----:R-:W-:-:S07]  /*da40*/  FADD.FTZ R3, R29, R14 ;  /* 0x0000000e1d037221 */ /* 0x001fce0000010000 */
[----:B------:R-:W-:Y:S08]  /*da50*/  MUFU.EX2 R117, R117 ;  /* 0x0000007500757308 */ /* 0x000ff00000000800 */
[----:B------:R-:W0:Y:S08]  /*da60*/  MUFU.EX2 R12, R119 ;  /* 0x00000077000c7308 */ /* 0x000e300000000800 */
[----:B------:R-:W-:Y:S08]  /*da70*/  MUFU.EX2 R79, R79 ;  /* 0x0000004f004f7308 */ /* 0x000ff00000000800 */
[----:B------:R-:W3:Y:S01]  /*da80*/  MUFU.EX2 R30, R30 ;  /* 0x0000001e001e7308 */ /* 0x000ee20000000800 */
[----:B-----5:R-:W-:-:S07]  /*da90*/  FADD.FTZ R8, R66, R3 ;  /* 0x0000000342087221 */ /* 0x020fce0000010000 */
[----:B------:R-:W5:Y:S08]  /*daa0*/  MUFU.EX2 R10, R115 ;  /* 0x00000073000a7308 */ /* 0x000f700000000800 */
[----:B------:R-:W2:Y:S08]  /*dab0*/  MUFU.EX2 R67, R67 ;  /* 0x0000004300437308 */ /* 0x000eb00000000800 */
[----:B------:R-:W-:Y:S08]  /*dac0*/  MUFU.EX2 R40, R40 ;  /* 0x0000002800287308 */ /* 0x000ff00000000800 */
[----:B------:R-:W2:Y:S01]  /*dad0*/  MUFU.EX2 R91, R91 ;  /* 0x0000005b005b7308 */ /* 0x000ea20000000800 */
[----:B------:R-:W-:Y:S01]  /*dae0*/  F2FP.SATFINITE.E4M3.F32.PACK_AB_MERGE_C R144, R62, R39, RZ ;  /* 0x000000273e90723e */ /* 0x000fe200048070ff */
[----:B-1----:R-:W-:Y:S01]  /*daf0*/  FADD.FTZ R3, R47, R8 ;  /* 0x000000082f037221 */ /* 0x002fe20000010000 */
[----:B0-----:R-:W-:-:S02]  /*db00*/  F2FP.SATFINITE.E4M3.F32.PACK_AB_MERGE_C R136, R12, R117, RZ ;  /* 0x000000750c88723e */ /* 0x001fc400048070ff */
[----:B------:R-:W-:Y:S01]  /*db10*/  F2FP.SATFINITE.E4M3.F32.PACK_AB_MERGE_C R144, R52, R11, R144 ;  /* 0x0000000b3490723e */ /* 0x000fe20004807090 */
[----:B------:R-:W-:-:S01]  /*db20*/  FADD.FTZ R3, R68, R3 ;  /* 0x0000000344037221 */ /* 0x000fc20000010000 */
[----:B---3--:R-:W-:Y:S01]  /*db30*/  F2FP.SATFINITE.E4M3.F32.PACK_AB_MERGE_C R143, R30, R79, RZ ;  /* 0x0000004f1e8f723e */ /* 0x008fe200048070ff */
[----:B----4-:R-:W-:-:S04]  /*db40*/  @P0 IMAD.HI.U32 R11, R94, R9, RZ ;  /* 0x000000095e0b0227 */ /* 0x010fc800078e00ff */
[----:B------:R-:W-:Y:S01]  /*db50*/  FFMA.FTZ R121, R121, R42, -R56 ;  /* 0x0000002a79797223 */ /* 0x000fe20000010838 */
[----:B------:R-:W-:Y:S01]  /*db60*/  MUFU.EX2 R44, R44 ;  /* 0x0000002c002c7308 */ /* 0x000fe20000000800 */
[----:B-----5:R-:W-:-:S01]  /*db70*/  FADD.FTZ R8, R10, R3 ;  /* 0x000000030a087221 */ /* 0x020fc20000010000 */
[----:B--2---:R-:W-:Y:S01]  /*db80*/  F2FP.SATFINITE.E4M3.F32.PACK_AB_MERGE_C R136, R67, R10, R136 ;  /* 0x0000000a4388723e */ /* 0x004fe20004807088 */
[----:B------:R-:W-:Y:S01]  /*db90*/  IMAD.MOV.U32 R10, RZ, RZ, R94 ;  /* 0x000000ffff0a7224 */ /* 0x000fe200078e005e */
[----:B------:R-:W-:Y:S02]  /*dba0*/  @P0 SHF.R.U32.HI R10, RZ, R20, R11 ;  /* 0x00000014ff0a0219 */ /* 0x000fe4000001160b */
[----:B------:R-:W-:Y:S02]  /*dbb0*/  F2FP.SATFINITE.E4M3.F32.PACK_AB_MERGE_C R143, R91, R40, R143 ;  /* 0x000000285b8f723e */ /* 0x000fe4000480708f */
[----:B------:R-:W0:Y:S01]  /*dbc0*/  MUFU.EX2 R87, R87 ;  /* 0x0000005700577308 */ /* 0x000e220000000800 */
[----:B------:R-:W-:-:S01]  /*dbd0*/  FADD.FTZ R40, R40, R89 ;  /* 0x0000005928287221 */ /* 0x000fc20000010000 */
[----:B------:R-:W-:-:S06]  /*dbe0*/  IADD3 R10, R10, R90, -R92 ;  /* 0x0000005a0a0a7210 */ /* 0x000fcc0007ffe85c */
[----:B------:R-:W1:Y:S01]  /*dbf0*/  MUFU.EX2 R38, R38 ;  /* 0x0000002600267308 */ /* 0x000e620000000800 */
[----:B------:R-:W-:-:S01]  /*dc00*/  FADD.FTZ R40, R91, R40 ;  /* 0x000000285b287221 */ /* 0x000fc20000010000 */
[----:B------:R-:W-:-:S06]  /*dc10*/  FADD.FTZ R8, R67, R8 ;  /* 0x0000000843087221 */ /* 0x000fcc0000010000 */
[----:B------:R-:W-:Y:S01]  /*dc20*/  MUFU.EX2 R83, R83 ;  /* 0x0000005300537308 */ /* 0x000fe20000000800 */
[----:B------:R-:W-:-:S01]  /*dc30*/  FADD.FTZ R79, R79, R40 ;  /* 0x000000284f4f7221 */ /* 0x000fc20000010000 */
[----:B------:R-:W-:-:S06]  /*dc40*/  SHF.R.S32.HI R11, RZ, 0x1f, R10 ;  /* 0x0000001fff0b7819 */ /* 0x000fcc000001140a */
[----:B------:R-:W2:Y:S01]  /*dc50*/  MUFU.EX2 R121, R121 ;  /* 0x0000007900797308 */ /* 0x000ea20000000800 */
[----:B------:R-:W-:-:S01]  /*dc60*/  FADD.FTZ R117, R117, R8 ;  /* 0x0000000875757221 */ /* 0x000fc20000010000 */
[----:B------:R-:W-:Y:S01]  /*dc70*/  FADD.FTZ R79, R30, R79 ;  /* 0x0000004f1e4f7221 */ /* 0x000fe20000010000 */
[----:B------:R-:W-:Y:S01]  /*dc80*/  LEA.HI R11, R11, R10, RZ, 0x7 ;  /* 0x0000000a0b0b7211 */ /* 0x000fe200078f38ff */
[--C-:B------:R-:W-:Y:S01]  /*dc90*/  FFMA.FTZ R75, R75, R42, -R56.reuse ;  /* 0x0000002a4b4b7223 */ /* 0x100fe20000010838 */
[----:B0-----:R-:W-:Y:S01]  /*dca0*/  F2FP.SATFINITE.E4M3.F32.PACK_AB_MERGE_C R137, R87, R44, RZ ;  /* 0x0000002c5789723e */ /* 0x001fe200048070ff */
[----:B------:R-:W-:Y:S02]  /*dcb0*/  FADD.FTZ R12, R12, R117 ;  /* 0x000000750c0c7221 */ /* 0x000fe40000010000 */
[----:B------:R-:W-:Y:S01]  /*dcc0*/  MUFU.EX2 R48, R48 ;  /* 0x0000003000307308 */ /* 0x000fe20000000800 */
[----:B------:R-:W-:-:S01]  /*dcd0*/  FFMA.FTZ R123, R123, R42, -R56 ;  /* 0x0000002a7b7b7223 */ /* 0x000fc20000010838 */
[----:B-1----:R-:W-:Y:S01]  /*dce0*/  FADD.FTZ R14, R38, R79 ;  /* 0x0000004f260e7221 */ /* 0x002fe20000010000 */
[----:B------:R-:W-:Y:S01]  /*dcf0*/  SHF.R.S32.HI R11, RZ, 0x7, R11 ;  /* 0x00000007ff0b7819 */ /* 0x000fe2000001140b */
[----:B------:R-:W-:-:S04]  /*dd00*/  FFMA.FTZ R56, R125, R42, -R56 ;  /* 0x0000002a7d387223 */ /* 0x000fc80000010838 */
[----:B------:R-:W0:Y:S01]  /*dd10*/  MUFU.EX2 R61, R61 ;  /* 0x0000003d003d7308 */ /* 0x000e220000000800 */
[----:B------:R-:W-:Y:S01]  /*dd20*/  F2FP.SATFINITE.E4M3.F32.PACK_AB_MERGE_C R140, R37, R0, RZ ;  /* 0x00000000258c723e */ /* 0x000fe200048070ff */
[----:B--2---:R-:W-:Y:S01]  /*dd30*/  FADD.FTZ R3, R121, R12 ;  /* 0x0000000c79037221 */ /* 0x004fe20000010000 */
[----:B------:R-:W-:-:S05]  /*dd40*/  F2FP.SATFINITE.E4M3.F32.PACK_AB_MERGE_C R137, R83, R38, R137 ;  /* 0x000000265389723e */ /* 0x000fca0004807089 */
[----:B------:R-:W1:Y:S01]  /*dd50*/  MUFU.EX2 R46, R46 ;  /* 0x0000002e002e7308 */ /* 0x000e620000000800 */
[----:B------:R-:W-:-:S01]  /*dd60*/  FADD.FTZ R83, R83, R14 ;  /* 0x0000000e53537221 */ /* 0x000fc20000010000 */
[----:B------:R-:W-:-:S06]  /*dd70*/  VIMNMX R12, RZ, R11, !PT ;  /* 0x0000000bff0c7248 */ /* 0x000fcc0007fe0100 */
[----:B------:R-:W2:Y:S01]  /*dd80*/  MUFU.EX2 R93, R93 ;  /* 0x0000005d005d7308 */ /* 0x000ea20000000800 */
[----:B------:R-:W-:-:S01]  /*dd90*/  FADD.FTZ R44, R44, R83 ;  /* 0x000000532c2c7221 */ /* 0x000fc20000010000 */
[----:B------:R-:W-:Y:S01]  /*dda0*/  VIADD R14, R88, 0xfffffffe ;  /* 0xfffffffe580e7836 */ /* 0x000fe20000000000 */
[----:B------:R3:W-:Y:S05]  /*ddb0*/  STL [R1+0x14], R12 ;  /* 0x0000140c01007387 */ /* 0x0007ea0000100800 */
[----:B------:R-:W4:Y:S01]  /*ddc0*/  MUFU.EX2 R0, R75 ;  /* 0x0000004b00007308 */ /* 0x000f220000000800 */
[----:B------:R-:W-:-:S07]  /*ddd0*/  FADD.FTZ R87, R87, R44 ;  /* 0x0000002c57577221 */ /* 0x000fce0000010000 */
[----:B------:R-:W5:Y:S01]  /*dde0*/  MUFU.EX2 R123, R123 ;  /* 0x0000007b007b7308 */ /* 0x000f620000000800 */
[----:B------:R-:W-:-:S07]  /*ddf0*/  ISETP.GE.AND P2, PT, R14, R12, PT ;  /* 0x0000000c0e00720c */ /* 0x000fce0003f46270 */
[----:B------:R-:W3:Y:S01]  /*de00*/  MUFU.EX2 R56, R56 ;  /* 0x0000003800387308 */ /* 0x000ee20000000800 */
[----:B0-----:R-:W-:Y:S01]  /*de10*/  F2FP.SATFINITE.E4M3.F32.PACK_AB_MERGE_C R9, R61, R48, RZ ;  /* 0x000000303d09723e */ /* 0x001fe200048070ff */
[----:B-1----:R-:W-:-:S03]  /*de20*/  FADD.FTZ R8, R46, R87 ;  /* 0x000000572e087221 */ /* 0x002fc60000010000 */
[C---:B--2---:R-:W-:Y:S01]  /*de30*/  F2FP.SATFINITE.E4M3.F32.PACK_AB_MERGE_C R139, R93.reuse, R46, R9 ;  /* 0x0000002e5d8b723e */ /* 0x044fe20004807009 */
[----:B------:R-:W-:-:S01]  /*de40*/  FADD.FTZ R93, R93, R8 ;  /* 0x000000085d5d7221 */ /* 0x000fc20000010000 */
[----:B----4-:R-:W-:Y:S01]  /*de50*/  FADD.FTZ R8, R0, R3 ;  /* 0x0000000300087221 */ /* 0x010fe20000010000 */
[----:B------:R-:W-:Y:S01]  /*de60*/  F2FP.SATFINITE.E4M3.F32.PACK_AB_MERGE_C R142, R68, R47, RZ ;  /* 0x0000002f448e723e */ /* 0x000fe200048070ff */
[----:B------:R-:W-:Y:S01]  /*de70*/  BSSY B0, `(.L_x_10485) ;  /* 0x000031a000007945 */ /* 0x000fe20003800000 */
[----:B------:R-:W-:-:S01]  /*de80*/  FADD.FTZ R48, R48, R93 ;  /* 0x0000005d30307221 */ /* 0x000fc20000010000 */
[----:B-----5:R-:W-:Y:S01]  /*de90*/  FADD.FTZ R3, R123, R8 ;  /* 0x000000087b037221 */ /* 0x020fe20000010000 */
[----:B------:R-:W-:Y:S02]  /*dea0*/  F2FP.SATFINITE.E4M3.F32.PACK_AB_MERGE_C R147, R59, R28, R147 ;  /* 0x0000001c3b93723e */ /* 0x000fe40004807093 */
[C---:B---3--:R-:W-:Y:S01]  /*deb0*/  F2FP.SATFINITE.E4M3.F32.PACK_AB_MERGE_C R9, R56.reuse, R123, RZ ;  /* 0x0000007b3809723e */ /* 0x048fe200048070ff */
[----:B------:R-:W-:-:S01]  /*dec0*/  FADD.FTZ R3, R56, R3 ;  /* 0x0000000338037221 */ /* 0x000fc20000010000 */
[----:B------:R-:W-:-:S02]  /*ded0*/  F2FP.SATFINITE.E4M3.F32.PACK_AB_MERGE_C R141, R71, R34, R141 ;  /* 0x00000022478d723e */ /* 0x000fc4000480708d */
[----:B------:R-:W-:Y:S02]  /*dee0*/  CS2R R134, SRZ ;  /* 0x0000000000867805 */ /* 0x000fe4000001ff00 */
[----:B------:R-:W-:Y:S01]  /*def0*/  F2FP.SATFINITE.E4M3.F32.PACK_AB_MERGE_C R138, R0, R121, R9 ;  /* 0x00000079008a723e */ /* 0x000fe20004807009 */
[----:B------:R-:W-:-:S01]  /*df00*/  FADD.FTZ R0, R61, R48 ;  /* 0x000000303d007221 */ /* 0x000fc20000010000 */
[----:B------:R-:W-:Y:S02]  /*df10*/  F2FP.SATFINITE.E4M3.F32.PACK_AB_MERGE_C R146, R13, R146, R24 ;  /* 0x000000920d92723e */ /* 0x000fe40004807018 */
[----:B------:R-:W-:Y:S02]  /*df20*/  CS2R R132, SRZ ;  /* 0x0000000000847805 */ /* 0x000fe4000001ff00 */
[----:B------:R-:W-:Y:S02]  /*df30*/  F2FP.SATFINITE.E4M3.F32.PACK_AB_MERGE_C R140, R58, R15, R140 ;  /* 0x0000000f3a8c723e */ /* 0x000fe4000480708c */
[----:B------:R-:W-:-:S02]  /*df40*/  CS2R R130, SRZ ;  /* 0x0000000000827805 */ /* 0x000fc4000001ff00 */
[----:B------:R-:W-:Y:S02]  /*df50*/  F2FP.SATFINITE.E4M3.F32.PACK_AB_MERGE_C R142, R66, R29, R142 ;  /* 0x0000001d428e723e */ /* 0x000fe4000480708e */
        /* <DEDUP_REMOVED lines=22> */
[----:B------:R-:W-:Y:S01]  /*e0c0*/  BSSY B1, `(.L_x_10486) ;  /* 0x00002f4000017945 */ /* 0x000fe20003800000 */
[----:B------:R-:W-:Y:S01]  /*e0d0*/  MOV R10, R43 ;  /* 0x0000002b000a7202 */ /* 0x000fe20000000f00 */
[----:B------:R-:W-:Y:S02]  /*e0e0*/  IMAD.MOV.U32 R11, RZ, RZ, R65 ;  /* 0x000000ffff0b7224 */ /* 0x000fe400078e0041 */
[----:B------:R-:W-:Y:S02]  /*e0f0*/  IMAD.MOV.U32 R9, RZ, RZ, R152 ;  /* 0x000000ffff097224 */ /* 0x000fe400078e0098 */
[----:B------:R-:W-:Y:S02]  /*e100*/  IMAD.MOV.U32 R8, RZ, RZ, R18 ;  /* 0x000000ffff087224 */ /* 0x000fe400078e0012 */
[----:B------:R-:W-:-:S07]  /*e110*/  IMAD.MOV.U32 R135, RZ, RZ, RZ ;  /* 0x000000ffff877224 */ /* 0x000fce00078e00ff */
.L_x_10498:
[----:B------:R-:W-:-:S04]  /*e120*/  ISETP.NE.AND P2, PT, R8, 0x1, PT ;  /* 0x000000010800780c */ /* 0x000fc80003f45270 */
[----:B------:R-:W-:-:S04]  /*e130*/  SEL R152, RZ, 0x1, P2 ;  /* 0x00000001ff987807 */ /* 0x000fc80001000000 */
[----:B------:R-:W-:Y:S01]  /*e140*/  LOP3.LUT R152, R9, R152, RZ, 0x3c, !PT ;  /* 0x0000009809987212 */ /* 0x000fe200078e3cff */
[----:B------:R-:W-:Y:S06]  /*e150*/  @!P1 BRA `(.L_x_10487) ;  /* 0x0000000000049947 */ /* 0x000fec0003800000 */
[----:B------:R-:W-:Y:S01]  /*e160*/  BPT.TRAP 0x1 ;  /* 0x000000040000795c */ /* 0x000fe20000300000 */
.L_x_10487:
        /* <DEDUP_REMOVED lines=8> */
.L_x_10488:
[----:B------:R-:W-:Y:S01]  /*e1f0*/  BSSY B2, `(.L_x_10489) ;  /* 0x0000006000027945 */ /* 0x000fe20003800000 */
[----:B------:R-:W-:Y:S02]  /*e200*/  IMAD R24, R18, 0x300, R21 ;  /* 0x0000030012187824 */ /* 0x000fe400078e0215 */
[----:B------:R-:W-:Y:S01]  /*e210*/  IMAD.MOV.U32 R25, RZ, RZ, -0x3ffffff0 ;  /* 0xc0000010ff197424 */ /* 0x000fe200078e00ff */
[----:B-1----:R-:W-:Y:S06]  /*e220*/  @P2 BRA `(.L_x_10490) ;  /* 0x0000000000082947 */ /* 0x002fec0003800000 */
[----:B------:R-:W1:Y:S02]  /*e230*/  SYNCS.PHASECHK.TRANS64.TRYWAIT P2, [R15+URZ+0x19c30], R12 ;  /* 0x019c300c0f0075a7 */ /* 0x000e64000804017f */
[----:B-1----:R-:W-:Y:S05]  /*e240*/  @!P2 BRA `(.L_x_10491) ;  /* 0x000000f40030a947 */ /* 0x002fea0003800000 */
.L_x_10490:
[----:B------:R-:W-:Y:S05]  /*e250*/  BSYNC B2 ;  /* 0x0000000000027941 */ /* 0x000fea0003800000 */
.L_x_10489:
        /* <DEDUP_REMOVED lines=8> */
[----:B------:R-:W-:Y:S02]  /*e2e0*/  R2UR UR14, R24 ;  /* 0x00000000180e72ca */ /* 0x000fe400000e0000 */
        /* <DEDUP_REMOVED lines=18> */
.L_x_10492:
[----:B------:R-:W-:Y:S01]  /*e410*/  SHF.L.U32 R9, R9, 0x1f, RZ ;  /* 0x0000001f09097819 */ /* 0x000fe200000006ff */
[----:B------:R-:W-:-:S04]  /*e420*/  IMAD R20, R8, 0x8, R16 ;  /* 0x0000000808147824 */ /* 0x000fc800078e0210 */
[----:B------:R0:W1:Y:S01]  /*e430*/  SYNCS.PHASECHK.TRANS64.TRYWAIT P2, [R20+URZ+0x19c50], R9 ;  /* 0x019c5009140075a7 */ /* 0x000062000804017f */
[----:B------:R-:W-:Y:S05]  /*e440*/  @!P1 BRA `(.L_x_10493) ;  /* 0x0000000000049947 */ /* 0x000fea0003800000 */
[----:B------:R-:W-:Y:S01]  /*e450*/  BPT.TRAP 0x1 ;  /* 0x000000040000795c */ /* 0x000fe20000300000 */
.L_x_10493:
[----:B------:R-:W-:Y:S04]  /*e460*/  BSSY B2, `(.L_x_10494) ;  /* 0x0000004000027945 */ /* 0x000fe80003800000 */
[----:B-1----:R-:W-:Y:S05]  /*e470*/  @P2 BRA `(.L_x_10495) ;  /* 0x0000000000082947 */ /* 0x002fea0003800000 */
[----:B------:R-:W1:Y:S02]  /*e480*/  SYNCS.PHASECHK.TRANS64.TRYWAIT P2, [R20+URZ+0x19c50], R9 ;  /* 0x019c5009140075a7 */ /* 0x000e64000804017f */
[----:B-1----:R-:W-:Y:S05]  /*e490*/  @!P2 BRA `(.L_x_10496) ;  /* 0x000000f000b0a947 */ /* 0x002fea0003800000 */
.L_x_10495:
[----:B------:R-:W-:Y:S05]  /*e4a0*/  BSYNC B2 ;  /* 0x0000000000027941 */ /* 0x000fea0003800000 */
.L_x_10494:
[----:B01----:R-:W-:Y:S01]  /*e4b0*/  VIADD R9, R16, 0x3000 ;  /* 0x0000300010097836 */ /* 0x003fe20000000000 */
[----:B------:R-:W-:-:S04]  /*e4c0*/  WARPGROUP.ARRIVE ;  /* 0x00000000000079c5 */ /* 0x000fc80000000000 */
[----:B------:R-:W-:-:S04]  /*e4d0*/  SHF.R.U32.HI R9, RZ, 0x4, R9 ;  /* 0x00000004ff097819 */ /* 0x000fc80000011609 */
[----:B------:R-:W-:-:S04]  /*e4e0*/  LOP3.LUT R9, R9, 0x3fff, RZ, 0xc0, !PT ;  /* 0x00003fff09097812 */ /* 0x000fc800078ec0ff */
[----:B------:R-:W-:-:S05]  /*e4f0*/  LOP3.LUT R9, R9, 0x10000, RZ, 0xfc, !PT ;  /* 0x0001000009097812 */ /* 0x000fca00078efcff */
[----:B------:R-:W-:Y:S02]  /*e500*/  IMAD R8, R8, 0x300, R9 ;  /* 0x0000030008087824 */ /* 0x000fe400078e0209 */
[----:B------:R-:W-:-:S03]  /*e510*/  IMAD.MOV.U32 R9, RZ, RZ, 0x40000040 ;  /* 0x40000040ff097424 */ /* 0x000fc600078e00ff */
[----:B------:R-:W-:Y:S02]  /*e520*/  R2UR UR6, R8 ;  /* 0x00000000080672ca */ /* 0x000fe400000e0000 */
[----:B------:R-:W-:-:S13]  /*e530*/  R2UR UR7, R9 ;  /* 0x00000000090772ca */ /* 0x000fda00000e0000 */
[----:B------:R-:W-:Y:S01]  /*e540*/  QGMMA.64x96x32.F32.E4M3.E4M3 R88, R148, gdesc[UR4], R88, gsb0 ;  /* 0x0160000494587df3 */ /* 0x000fe20008000858 */
[----:B------:R-:W-:Y:S02]  /*e550*/  VIADD R12, R8, 0x2 ;  /* 0x00000002080c7836 */ /* 0x000fe40000000000 */
[----:B------:R-:W-:-:S03]  /*e560*/  IMAD.MOV.U32 R13, RZ, RZ, 0x40000040 ;  /* 0x40000040ff0d7424 */ /* 0x000fc600078e00ff */
[----:B------:R-:W-:Y:S02]  /*e570*/  R2UR UR6, R12 ;  /* 0x000000000c0672ca */ /* 0x000fe400000e0000 */
[----:B------:R-:W-:Y:S01]  /*e580*/  R2UR UR7, R13 ;  /* 0x000000000d0772ca */ /* 0x000fe200000e0000 */
[----:B------:R-:W-:Y:S02]  /*e590*/  WARPGROUP.DEPBAR.LE gsb0, 0x0 ;  /* 0x00008000000079c5 */ /* 0x000fe40000010000 */
[----:B------:R-:W-:Y:S01]  /*e5a0*/  WARPGROUP.ARRIVE ;  /* 0x00000000000079c5 */ /* 0x000fe20000000000 */
[----:B------:R-:W2:Y:S04]  /*e5b0*/  LDL R148, [R1+0x38] ;  /* 0x0000380001947983 */ /* 0x000ea80000100800 */
[----:B------:R-:W3:Y:S05]  /*e5c0*/  LDL R149, [R1+0x34] ;  /* 0x0000340001957983 */ /* 0x000eea0000100800 */
[----:B------:R-:W-:Y:S01]  /*e5d0*/  QGMMA.64x96x32.F32.E4M3.E4M3 R88, R144, gdesc[UR4], R88, gsb0 ;  /* 0x0160000490587df3 */ /* 0x000fe20008000858 */
[----:B------:R-:W4:Y:S04]  /*e5e0*/  LDL R150, [R1+0x20] ;  /* 0x0000200001967983 */ /* 0x000f280000100800 */
[----:B------:R-:W4:Y:S01]  /*e5f0*/  LDL R151, [R1+0x1c] ;  /* 0x00001c0001977983 */ /* 0x000f220000100800 */
[----:B------:R-:W-:-:S03]  /*e600*/  WARPGROUP.DEPBAR.LE gsb0, 0x0 ;  /* 0x00008000000079c5 */ /* 0x000fc60000010000 */
[----:B------:R-:W2:Y:S01]  /*e610*/  LDL R147, [R1+0x18] ;  /* 0x0000180001937983 */ /* 0x000ea20000100800 */
[C---:B------:R-:W-:Y:S01]  /*e620*/  VIADD R12, R8.reuse, 0x4 ;  /* 0x00000004080c7836 */ /* 0x040fe20000000000 */
[----:B------:R-:W-:Y:S01]  /*e630*/  WARPGROUP.ARRIVE ;  /* 0x00000000000079c5 */ /* 0x000fe20000000000 */
[----:B------:R-:W-:Y:S01]  /*e640*/  IMAD.MOV.U32 R13, RZ, RZ, 0x40000040 ;  /* 0x40000040ff0d7424 */ /* 0x000fe200078e00ff */
[----:B------:R-:W-:Y:S01]  /*e650*/  MOV R9, 0x40000040 ;  /* 0x4000004000097802 */ /* 0x000fe20000000f00 */
[----:B------:R-:W-:Y:S01]  /*e660*/  VIADD R8, R8, 0x6 ;  /* 0x0000000608087836 */ /* 0x000fe20000000000 */
        /* <DEDUP_REMOVED lines=14> */
[----:B------:R-:W0:Y:S01]  /*e750*/  @P0 LDC R54, c[0x0][0x44c] ;  /* 0x00011300ff360b82 */ /* 0x000e220000000800 */
        /* <DEDUP_REMOVED lines=48> */
[----:B------:R-:W-:-:S02]  /*ea60*/  FMUL.FTZ R78, R2, R78 ;  /* 0x0000004e024e7220 */ /* 0x000fc40000410000 */
        /* <DEDUP_REMOVED lines=11> */
[----:B------:R-:W-:Y:S07]  /*eb20*/  QGMMA.64x96x32.F32.E4M3.E4M3 R88, R136, gdesc[UR4], R88, gsb0 ;  /* 0x0160000488587df3 */ /* 0x000fee0008000858 */
        /* <DEDUP_REMOVED lines=14> */
[----:B------:R-:W-:-:S07]  /*ec10*/  WARPGROUP.DEPBAR.LE gsb0, 0x0 ;  /* 0x00008000000079c5 */ /* 0x000fce0000010000 */
[----:B------:R-:W-:Y:S08]  /*ec20*/  MUFU.TANH R84, R84 ;  /* 0x0000005400547308 */ /* 0x000ff00000002400 */
[----:B------:R-:W-:Y:S08]  /*ec30*/  MUFU.TANH R12, R12 ;  /* 0x0000000c000c7308 */ /* 0x000ff00000002400 */
[----:B------:R-:W-:Y:S08]  /*ec40*/  MUFU.TANH R26, R26 ;  /* 0x0000001a001a7308 */ /* 0x000ff00000002400 */
[----:B------:R-:W-:Y:S08]  /*ec50*/  MUFU.TANH R33, R33 ;  /* 0x0000002100217308 */ /* 0x000ff00000002400 */
[----:B------:R-:W-:Y:S08]  /*ec60*/  MUFU.TANH R37, R37 ;  /* 0x0000002500257308 */ /* 0x000ff00000002400 */
[----:B------:R-:W-:Y:S01]  /*ec70*/  MUFU.TANH R43, R43 ;  /* 0x0000002b002b7308 */ /* 0x000fe20000002400 */
[----:B--2---:R-:W-:-:S07]  /*ec80*/  IMAD.IADD R56, R148, 0x1, R147 ;  /* 0x0000000194387824 */ /* 0x004fce00078e0293 */
[----:B------:R-:W-:Y:S01]  /*ec90*/  MUFU.TANH R9, R9 ;  /* 0x0000000900097308 */ /* 0x000fe20000002400 */
[----:B0-----:R-:W-:-:S05]  /*eca0*/  @P0 IMAD.HI.U32 R54, R56, R54, RZ ;  /* 0x0000003638360227 */ /* 0x001fca00078e00ff */
[----:B-1----:R-:W-:Y:S01]  /*ecb0*/  @P0 SHF.R.U32.HI R56, RZ, R53, R54 ;  /* 0x00000035ff380219 */ /* 0x002fe20000011636 */
[C---:B------:R-:W-:Y:S01]  /*ecc0*/  FMUL.FTZ R54, R2.reuse, R59 ;  /* 0x0000003b02367220 */ /* 0x040fe20000410000 */
[----:B------:R0:W-:Y:S01]  /*ecd0*/  MUFU.TANH R53, R58 ;  /* 0x0000003a00357308 */ /* 0x0001e20000002400 */
[C---:B------:R-:W-:Y:S02]  /*ece0*/  FMUL.FTZ R59, R2.reuse, R61 ;  /* 0x0000003d023b7220 */ /* 0x040fe40000410000 */
[----:B------:R-:W1:Y:S05]  /*ecf0*/  SHFL.IDX PT, R136, R56, RZ, 0x1c1f ;  /* 0x001c1fff38887589 */ /* 0x000e6a00000e0000 */
[----:B------:R-:W-:Y:S01]  /*ed00*/  MUFU.TANH R59, R59 ;  /* 0x0000003b003b7308 */ /* 0x000fe20000002400 */
[----:B0-----:R-:W-:Y:S01]  /*ed10*/  FMUL.FTZ R58, R2, R60 ;  /* 0x0000003c023a7220 */ /* 0x001fe20000410000 */
[----:B------:R-:W-:-:S04]  /*ed20*/  IMAD.MOV.U32 R60, RZ, RZ, -0x80 ;  /* 0xffffff80ff3c7424 */ /* 0x000fc800078e00ff */
[----:B------:R-:W-:Y:S02]  /*ed30*/  IMAD R60, R14, R60, 0x1 ;  /* 0x000000010e3c7424 */ /* 0x000fe400078e023c */
[----:B------:R-:W0:Y:S02]  /*ed40*/  MUFU.TANH R58, R58 ;  /* 0x0000003a003a7308 */ /* 0x000e240000002400 */
[----:B---3--:R-:W-:-:S05]  /*ed50*/  IMAD R60, R149, -0x2, R60 ;  /* 0xfffffffe953c7824 */ /* 0x008fca00078e023c */
[----:B----4-:R-:W-:Y:S01]  /*ed60*/  IADD3 R60, -R151, R60, R150 ;  /* 0x0000003c973c7210 */ /* 0x010fe20007ffe196 */
[----:B------:R-:W-:Y:S01]  /*ed70*/  MUFU.TANH R47, R47 ;  /* 0x0000002f002f7308 */ /* 0x000fe20000002400 */
[----:B------:R-:W2:Y:S03]  /*ed80*/  S2R R151, SR_TID.X ;  /* 0x0000000000977919 */ /* 0x000ea60000002100 */
[----:B-1----:R-:W-:-:S04]  /*ed90*/  IMAD.IADD R61, R60, 0x1, R136 ;  /* 0x000000013c3d7824 */ /* 0x002fc800078e0288 */
[----:B------:R-:W-:Y:S01]  /*eda0*/  MUFU.TANH R25, R25 ;  /* 0x0000001900197308 */ /* 0x000fe20000002400 */
[C---:B------:R-:W-:Y:S02]  /*edb0*/  ISETP.GT.AND P2, PT, R61.reuse, RZ, PT ;  /* 0x000000ff3d00720c */ /* 0x040fe40003f44270 */
[C---:B------:R-:W-:Y:S02]  /*edc0*/  ISETP.GT.AND P3, PT, R61.reuse, 0x1, PT ;  /* 0x000000013d00780c */ /* 0x040fe40003f64270 */
[----:B-----5:R-:W-:Y:S02]  /*edd0*/  FSEL R8, R8, -INF , P2 ;  /* 0xff80000008087808 */ /* 0x020fe40001000000 */
[----:B------:R-:W-:Y:S01]  /*ede0*/  ISETP.GT.AND P2, PT, R61, 0x8, PT ;  /* 0x000000083d00780c */ /* 0x000fe20003f44270 */
[----:B------:R-:W-:Y:S01]  /*edf0*/  MUFU.TANH R29, R29 ;  /* 0x0000001d001d7308 */ /* 0x000fe20000002400 */
[----:B------:R-:W-:Y:S02]  /*ee00*/  FSEL R13, R13, -INF , P3 ;  /* 0xff8000000d0d7808 */ /* 0x000fe40001800000 */
[----:B------:R-:W-:-:S02]  /*ee10*/  FMNMX.FTZ R65, R8, R11, !PT ;  /* 0x0000000b08417209 */ /* 0x000fc40007810000 */
[----:B------:R-:W-:Y:S02]  /*ee20*/  ISETP.GT.AND P3, PT, R61, 0x9, PT ;  /* 0x000000093d00780c */ /* 0x000fe40003f64270 */
        /* <DEDUP_REMOVED lines=34> */
[C---:B------:R-:W-:Y:S02]  /*f050*/  ISETP.GT.AND P2, PT, R61.reuse, 0x30, PT ;  /* 0x000000303d00780c */ /* 0x040fe40003f44270 */
[----:B------:R-:W-:Y:S02]  /*f060*/  FSEL R77, R42, -INF , P3 ;  /* 0xff8000002a4d7808 */ /* 0x000fe40001800000 */
[----:B------:R-:W-:Y:S01]  /*f070*/  FMNMX.FTZ R136, R40, R136, !PT ;  /* 0x0000008828887209 */ /* 0x000fe20007810000 */
[----:B------:R-:W1:Y:S01]  /*f080*/  MUFU.TANH R65, R65 ;  /* 0x0000004100417308 */ /* 0x000e620000002400 */
[----:B------:R-:W-:-:S02]  /*f090*/  ISETP.GT.AND P3, PT, R61, 0x31, PT ;  /* 0x000000313d00780c */ /* 0x000fc40003f64270 */
[----:B------:R-:W-:Y:S02]  /*f0a0*/  FSEL R44, R44, -INF , P2 ;  /* 0xff8000002c2c7808 */ /* 0x000fe40001000000 */
[----:B------:R-:W-:Y:S02]  /*f0b0*/  FMNMX.FTZ R136, R77, R136, !PT ;  /* 0x000000884d887209 */ /* 0x000fe40007810000 */
[C---:B------:R-:W-:Y:S01]  /*f0c0*/  ISETP.GT.AND P2, PT, R61.reuse, 0x38, PT ;  /* 0x000000383d00780c */ /* 0x040fe20003f44270 */
        /* <DEDUP_REMOVED lines=19> */
[----:B0-----:R-:W-:Y:S01]  /*f200*/  FSEL R58, R58, -INF , P2 ;  /* 0xff8000003a3a7808 */ /* 0x001fe20001000000 */
        /* <DEDUP_REMOVED lines=11> */
[----:B------:R-:W-:Y:S02]  /*f2c0*/  FSEL R64, R64, -INF , P3 ;  /* 0xff80000040407808 */ /* 0x000fe40001800000 */
[----:B------:R-:W-:Y:S02]  /*f2d0*/  FMNMX.FTZ R42, R62, R136, !PT ;  /* 0x000000883e2a7209 */ /* 0x000fe40007810000 */
[----:B------:R-:W-:Y:S01]  /*f2e0*/  ISETP.GT.AND P6, PT, R61, 0x59, PT ;  /* 0x000000593d00780c */ /* 0x000fe20003fc4270 */
[----:B------:R0:W3:Y:S01]  /*f2f0*/  SHFL.IDX PT, R136, R56, 0x1, 0x1c1f ;  /* 0x003c1f0038887f89 */ /* 0x0000e200000e0000 */
[----:B------:R-:W-:Y:S01]  /*f300*/  FSEL R68, R68, -INF , P2 ;  /* 0xff80000044447808 */ /* 0x000fe20001000000 */
[----:B------:R-:W-:Y:S01]  /*f310*/  MUFU.TANH R75, R75 ;  /* 0x0000004b004b7308 */ /* 0x000fe20000002400 */
[----:B------:R-:W-:-:S02]  /*f320*/  FMNMX.FTZ R42, R64, R42, !PT ;  /* 0x0000002a402a7209 */ /* 0x000fc40007810000 */
[----:B------:R-:W-:Y:S02]  /*f330*/  ISETP.GT.AND P5, PT, R61, 0x60, PT ;  /* 0x000000603d00780c */ /* 0x000fe40003fa4270 */
[----:B------:R-:W-:Y:S01]  /*f340*/  FSEL R69, R69, -INF , P6 ;  /* 0xff80000045457808 */ /* 0x000fe20003000000 */
[----:B0-----:R-:W-:Y:S01]  /*f350*/  FMUL.FTZ R56, R2, R79 ;  /* 0x0000004f02387220 */ /* 0x001fe20000410000 */
[----:B------:R-:W-:Y:S01]  /*f360*/  FMNMX.FTZ R42, R68, R42, !PT ;  /* 0x0000002a442a7209 */ /* 0x000fe20007810000 */
[C---:B------:R-:W-:Y:S01]  /*f370*/  FMUL.FTZ R79, R2.reuse, R82 ;  /* 0x00000052024f7220 */ /* 0x040fe20000410000 */
[C---:B------:R-:W-:Y:S01]  /*f380*/  ISETP.GT.AND P4, PT, R61.reuse, 0x61, PT ;  /* 0x000000613d00780c */ /* 0x040fe20003f84270 */
[C---:B------:R-:W-:Y:S01]  /*f390*/  FMUL.FTZ R82, R2.reuse, R83 ;  /* 0x0000005302527220 */ /* 0x040fe20000410000 */
[----:B------:R-:W-:Y:S01]  /*f3a0*/  ISETP.GT.AND P3, PT, R61, 0x68, PT ;  /* 0x000000683d00780c */ /* 0x000fe20003f64270 */
[----:B------:R-:W-:Y:S01]  /*f3b0*/  FMUL.FTZ R83, R2, R86 ;  /* 0x0000005602537220 */ /* 0x000fe20000410000 */
[----:B------:R-:W-:Y:S01]  /*f3c0*/  FSEL R72, R72, -INF , P5 ;  /* 0xff80000048487808 */ /* 0x000fe20002800000 */
[----:B------:R-:W-:Y:S01]  /*f3d0*/  MUFU.TANH R78, R78 ;  /* 0x0000004e004e7308 */ /* 0x000fe20000002400 */
[----:B------:R-:W-:-:S02]  /*f3e0*/  FMNMX.FTZ R42, R69, R42, !PT ;  /* 0x0000002a452a7209 */ /* 0x000fc40007810000 */
[----:B------:R-:W-:Y:S02]  /*f3f0*/  FSEL R73, R73, -INF , P4 ;  /* 0xff80000049497808 */ /* 0x000fe40002000000 */
[----:B------:R-:W-:Y:S02]  /*f400*/  FSEL R76, R76, -INF , P3 ;  /* 0xff8000004c4c7808 */ /* 0x000fe40001800000 */
[----:B------:R-:W-:Y:S01]  /*f410*/  FMNMX.FTZ R42, R72, R42, !PT ;  /* 0x0000002a482a7209 */ /* 0x000fe20007810000 */
[----:B---3--:R-:W-:Y:S01]  /*f420*/  IMAD.IADD R136, R60, 0x1, R136 ;  /* 0x000000013c887824 */ /* 0x008fe200078e0288 */
[C---:B------:R-:W-:Y:S01]  /*f430*/  ISETP.GT.AND P2, PT, R61.reuse, 0x69, PT ;  /* 0x000000693d00780c */ /* 0x040fe20003f44270 */
[----:B------:R-:W-:Y:S01]  /*f440*/  FMUL.FTZ R60, R2, R87 ;  /* 0x00000057023c7220 */ /* 0x000fe20000410000 */
[C---:B------:R-:W-:Y:S01]  /*f450*/  ISETP.GT.AND P6, PT, R61.reuse, 0x70, PT ;  /* 0x000000703d00780c */ /* 0x040fe20003fc4270 */
[----:B------:R-:W-:Y:S01]  /*f460*/  MUFU.TANH R56, R56 ;  /* 0x0000003800387308 */ /* 0x000fe20000002400 */
[----:B------:R-:W-:-:S02]  /*f470*/  ISETP.GT.AND P5, PT, R61, 0x71, PT ;  /* 0x000000713d00780c */ /* 0x000fc40003fa4270 */
[C---:B------:R-:W-:Y:S02]  /*f480*/  ISETP.GT.AND P4, PT, R61.reuse, 0x78, PT ;  /* 0x000000783d00780c */ /* 0x040fe40003f84270 */
[----:B------:R-:W-:Y:S01]  /*f490*/  ISETP.GT.AND P3, PT, R61, 0x79, PT ;  /* 0x000000793d00780c */ /* 0x000fe20003f64270 */
[----:B------:R-:W-:Y:S01]  /*f4a0*/  FMUL.FTZ R61, R2, R85 ;  /* 0x00000055023d7220 */ /* 0x000fe20000410000 */
[----:B------:R-:W-:Y:S01]  /*f4b0*/  FMNMX.FTZ R85, R73, R42, !PT ;  /* 0x0000002a49557209 */ /* 0x000fe20007810000 */
[----:B------:R-:W-:Y:S01]  /*f4c0*/  MUFU.TANH R79, R79 ;  /* 0x0000004f004f7308 */ /* 0x000fe20000002400 */
[----:B------:R-:W-:Y:S02]  /*f4d0*/  FSEL R80, R80, -INF , P6 ;  /* 0xff80000050507808 */ /* 0x000fe40003000000 */
[----:B------:R-:W-:Y:S02]  /*f4e0*/  FSEL R81, R81, -INF , P5 ;  /* 0xff80000051517808 */ /* 0x000fe40002800000 */
[----:B------:R-:W-:-:S02]  /*f4f0*/  FSEL R84, R84, -INF , P4 ;  /* 0xff80000054547808 */ /* 0x000fc40002000000 */
[C---:B------:R-:W-:Y:S01]  /*f500*/  ISETP.GT.AND P4, PT, R136.reuse, 0x9, PT ;  /* 0x000000098800780c */ /* 0x040fe20003f84270 */
[----:B------:R1:W0:Y:S01]  /*f510*/  MUFU.TANH R42, R61 ;  /* 0x0000003d002a7308 */ /* 0x0002220000002400 */
[----:B------:R-:W-:Y:S02]  /*f520*/  ISETP.GT.AND P5, PT, R136, RZ, PT ;  /* 0x000000ff8800720c */ /* 0x000fe40003fa4270 */
[----:B------:R-:W-:Y:S02]  /*f530*/  FSEL R26, R26, -INF , P4 ;  /* 0xff8000001a1a7808 */ /* 0x000fe40002000000 */
[----:B------:R-:W-:Y:S02]  /*f540*/  ISETP.GT.AND P4, PT, R136, 0x20, PT ;  /* 0x000000208800780c */ /* 0x000fe40003f84270 */
[----:B------:R-:W-:Y:S01]  /*f550*/  FSEL R9, R9, -INF , P5 ;  /* 0xff80000009097808 */ /* 0x000fe20002800000 */
[----:B------:R-:W-:Y:S01]  /*f560*/  MUFU.TANH R82, R82 ;  /* 0x0000005200527308 */ /* 0x000fe20000002400 */
[----:B-1----:R-:W-:-:S02]  /*f570*/  FSEL R61, R65, -INF , P2 ;  /* 0xff800000413d7808 */ /* 0x002fc40001000000 */
[----:B------:R-:W-:Y:S01]  /*f580*/  FMNMX.FTZ R65, R76, R85, !PT ;  /* 0x000000554c417209 */ /* 0x000fe20007810000 */
[----:B------:R-:W-:Y:S01]  /*f590*/  FMUL.FTZ R85, R2, R66 ;  /* 0x0000004202557220 */ /* 0x000fe20000410000 */
[----:B------:R-:W-:Y:S02]  /*f5a0*/  ISETP.GT.AND P2, PT, R136, 0x1, PT ;  /* 0x000000018800780c */ /* 0x000fe40003f44270 */
[----:B------:R-:W-:Y:S01]  /*f5b0*/  FMNMX.FTZ R65, R61, R65, !PT ;  /* 0x000000413d417209 */ /* 0x000fe20007810000 */
[----:B------:R-:W-:Y:S01]  /*f5c0*/  MUFU.TANH R83, R83 ;  /* 0x0000005300537308 */ /* 0x000fe20000002400 */
[----:B0-----:R-:W-:Y:S02]  /*f5d0*/  FSEL R66, R42, -INF , P3 ;  /* 0xff8000002a427808 */ /* 0x001fe40001800000 */
[----:B------:R-:W-:Y:S02]  /*f5e0*/  FMNMX.FTZ R65, R80, R65, !PT ;  /* 0x0000004150417209 */ /* 0x000fe40007810000 */
[----:B------:R-:W-:-:S02]  /*f5f0*/  FSEL R12, R12, -INF , P2 ;  /* 0xff8000000c0c7808 */ /* 0x000fc40001000000 */
[----:B------:R-:W-:Y:S01]  /*f600*/  FMNMX.FTZ R65, R81, R65, !PT ;  /* 0x0000004151417209 */ /* 0x000fe20007810000 */
[----:B------:R-:W0:Y:S01]  /*f610*/  MUFU.TANH R85, R85 ;  /* 0x0000005500557308 */ /* 0x000e220000002400 */
[----:B------:R-:W-:Y:S02]  /*f620*/  ISETP.GT.AND P2, PT, R136, 0x18, PT ;  /* 0x000000188800780c */ /* 0x000fe40003f44270 */
[----:B------:R-:W-:Y:S02]  /*f630*/  FMNMX.FTZ R65, R84, R65, !PT ;  /* 0x0000004154417209 */ /* 0x000fe40007810000 */
[----:B------:R-:W-:Y:S02]  /*f640*/  FSEL R33, R33, -INF , P2 ;  /* 0xff80000021217808 */ /* 0x000fe40001000000 */
[----:B------:R-:W-:Y:S01]  /*f650*/  FMNMX.FTZ R65, R66, R65, !PT ;  /* 0x0000004142417209 */ /* 0x000fe20007810000 */
[----:B------:R-:W1:Y:S01]  /*f660*/  MUFU.TANH R60, R60 ;  /* 0x0000003c003c7308 */ /* 0x000e620000002400 */
[----:B------:R-:W-:-:S02]  /*f670*/  ISETP.GT.AND P2, PT, R136, 0x29, PT ;  /* 0x000000298800780c */ /* 0x000fc40003f44270 */
[----:B------:R-:W-:Y:S01]  /*f680*/  FSEL R37, R37, -INF , P4 ;  /* 0xff80000025257808 */ /* 0x000fe20002000000 */
[----:B------:R-:W3:Y:S01]  /*f690*/  SHFL.BFLY PT, R42, R65, 0x2, 0x1f ;  /* 0x0c401f00412a7f89 */ /* 0x000ee200000e0000 */
[----:B------:R-:W-:Y:S02]  /*f6a0*/  FSEL R86, R43, -INF , P2 ;  /* 0xff8000002b567808 */ /* 0x000fe40001000000 */
[C---:B------:R-:W-:Y:S02]  /*f6b0*/  ISETP.GT.AND P4, PT, R136.reuse, 0x31, PT ;  /* 0x000000318800780c */ /* 0x040fe40003f84270 */
[----:B------:R-:W-:Y:S02]  /*f6c0*/  ISETP.GT.AND P3, PT, R136, 0x8, PT ;  /* 0x000000088800780c */ /* 0x000fe40003f64270 */
[----:B------:R-:W-:Y:S02]  /*f6d0*/  FSEL R87, R47, -INF , P4 ;  /* 0xff8000002f577808 */ /* 0x000fe40002000000 */
[----:B------:R-:W-:-:S02]  /*f6e0*/  FSEL R25, R25, -INF , P3 ;  /* 0xff80000019197808 */ /* 0x000fc40001800000 */
[C---:B------:R-:W-:Y:S02]  /*f6f0*/  ISETP.GT.AND P6, PT, R136.reuse, 0x10, PT ;  /* 0x000000108800780c */ /* 0x040fe40003fc4270 */
[----:B------:R-:W-:Y:S02]  /*f700*/  ISETP.GT.AND P5, PT, R136, 0x11, PT ;  /* 0x000000118800780c */ /* 0x000fe40003fa4270 */
[----:B------:R-:W-:Y:S02]  /*f710*/  FSEL R29, R29, -INF , P6 ;  /* 0xff8000001d1d7808 */ /* 0x000fe40003000000 */
[----:B------:R-:W-:Y:S02]  /*f720*/  FSEL R30, R30, -INF , P5 ;  /* 0xff8000001e1e7808 */ /* 0x000fe40002800000 */
[C---:B------:R-:W-:Y:S02]  /*f730*/  ISETP.GT.AND P3, PT, R136.reuse, 0x19, PT ;  /* 0x000000198800780c */ /* 0x040fe40003f64270 */
[----:B------:R-:W-:-:S02]  /*f740*/  ISETP.GT.AND P6, PT, R136, 0x21, PT ;  /* 0x000000218800780c */ /* 0x000fc40003fc4270 */
[----:B------:R-:W-:Y:S02]  /*f750*/  FSEL R34, R34, -INF , P3 ;  /* 0xff80000022227808 */ /* 0x000fe40001800000 */
[----:B---3--:R-:W-:Y:S02]  /*f760*/  FMNMX.FTZ R42, R65, R42, !PT ;  /* 0x0000002a412a7209 */ /* 0x008fe40007810000 */
[----:B------:R-:W-:Y:S02]  /*f770*/  ISETP.GT.AND P5, PT, R136, 0x28, PT ;  /* 0x000000288800780c */ /* 0x000fe40003fa4270 */
[----:B------:R-:W-:Y:S01]  /*f780*/  FSEL R38, R38, -INF , P6 ;  /* 0xff80000026267808 */ /* 0x000fe20003000000 */
[----:B------:R-:W3:Y:S01]  /*f790*/  SHFL.BFLY PT, R65, R42, 0x1, 0x1f ;  /* 0x0c201f002a417f89 */ /* 0x000ee200000e0000 */
[----:B------:R-:W-:Y:S02]  /*f7a0*/  FSEL R41, R41, -INF , P5 ;  /* 0xff80000029297808 */ /* 0x000fe40002800000 */
[----:B------:R-:W-:-:S02]  /*f7b0*/  ISETP.GT.AND P3, PT, R136, 0x30, PT ;  /* 0x000000308800780c */ /* 0x000fc40003f64270 */
[C---:B------:R-:W-:Y:S02]  /*f7c0*/  ISETP.GT.AND P6, PT, R136.reuse, 0x38, PT ;  /* 0x000000388800780c */ /* 0x040fe40003fc4270 */
[----:B------:R-:W-:Y:S02]  /*f7d0*/  FSEL R45, R45, -INF , P3 ;  /* 0xff8000002d2d7808 */ /* 0x000fe40001800000 */
[----:B------:R-:W-:Y:S02]  /*f7e0*/  ISETP.GT.AND P5, PT, R136, 0x39, PT ;  /* 0x000000398800780c */ /* 0x000fe40003fa4270 */
[----:B------:R-:W-:Y:S02]  /*f7f0*/  FSEL R50, R50, -INF , P6 ;  /* 0xff80000032327808 */ /* 0x000fe40003000000 */
[----:B------:R-:W-:Y:S02]  /*f800*/  ISETP.GT.AND P3, PT, R136, 0x40, PT ;  /* 0x000000408800780c */ /* 0x000fe40003f64270 */
[----:B------:R-:W-:-:S02]  /*f810*/  FSEL R51, R51, -INF , P5 ;  /* 0xff80000033337808 */ /* 0x000fc40002800000 */
[C---:B------:R-:W-:Y:S02]  /*f820*/  ISETP.GT.AND P4, PT, R136.reuse, 0x41, PT ;  /* 0x000000418800780c */ /* 0x040fe40003f84270 */
[----:B------:R-:W-:Y:S02]  /*f830*/  FSEL R53, R53, -INF , P3 ;  /* 0xff80000035357808 */ /* 0x000fe40001800000 */
[----:B------:R-:W-:Y:S02]  /*f840*/  ISETP.GT.AND P6, PT, R136, 0x48, PT ;  /* 0x000000488800780c */ /* 0x000fe40003fc4270 */
[----:B------:R-:W-:Y:S02]  /*f850*/  FSEL R54, R54, -INF , P4 ;  /* 0xff80000036367808 */ /* 0x000fe40002000000 */
[----:B---3--:R-:W-:Y:S01]  /*f860*/  FMNMX.FTZ R65, R42, R65, !PT ;  /* 0x000000412a417209 */ /* 0x008fe20007810000 */
[----:B------:R-:W-:Y:S01]  /*f870*/  IMAD.U32 R42, RZ, RZ, UR39 ;  /* 0x00000027ff2a7e24 */ /* 0x000fe2000f8e00ff */
[----:B------:R-:W-:-:S02]  /*f880*/  ISETP.GT.AND P5, PT, R136, 0x49, PT ;  /* 0x000000498800780c */ /* 0x000fc40003fa4270 */
[C---:B------:R-:W-:Y:S01]  /*f890*/  FSETP.NEU.FTZ.AND P2, PT, R65.reuse, -INF , PT ;  /* 0xff8000004100780b */ /* 0x040fe20003f5d000 */
[----:B------:R-:W-:-:S01]  /*f8a0*/  FFMA.FTZ R43, R65, R42, -8 ;  /* 0xc1000000412b7423 */ /* 0x000fc2000001002a */
[----:B------:R-:W-:Y:S02]  /*f8b0*/  FSEL R57, R57, -INF , P6 ;  /* 0xff80000039397808 */ /* 0x000fe40003000000 */
[----:B------:R-:W-:Y:S02]  /*f8c0*/  ISETP.GT.AND P3, PT, R136, 0x50, PT ;  /* 0x000000508800780c */ /* 0x000fe40003f64270 */
[----:B------:R-:W-:Y:S02]  /*f8d0*/  FSEL R47, R43, RZ, P2 ;  /* 0x000000ff2b2f7208 */ /* 0x000fe40001000000 */
[----:B------:R-:W-:Y:S02]  /*f8e0*/  FMNMX.FTZ R43, R9, R10, !PT ;  /* 0x0000000a092b7209 */ /* 0x000fe40007810000 */
[----:B------:R-:W-:Y:S01]  /*f8f0*/  FSEL R63, R63, -INF , P5 ;  /* 0xff8000003f3f7808 */ /* 0x000fe20002800000 */
[----:B------:R-:W-:-:S01]  /*f900*/  FFMA.FTZ R8, R8, R42, -R47 ;  /* 0x0000002a08087223 */ /* 0x000fc2000001082f */
[----:B------:R-:W-:Y:S01]  /*f910*/  FMNMX.FTZ R43, R12, R43, !PT ;  /* 0x0000002b0c2b7209 */ /* 0x000fe20007810000 */
[----:B------:R-:W-:-:S01]  /*f920*/  FFMA.FTZ R13, R13, R42, -R47 ;  /* 0x0000002a0d0d7223 */ /* 0x000fc2000001082f */
[----:B------:R-:W-:Y:S01]  /*f930*/  ISETP.GT.AND P4, PT, R136, 0x51, PT ;  /* 0x000000518800780c */ /* 0x000fe20003f84270 */
[----:B------:R-:W-:-:S01]  /*f940*/  FFMA.FTZ R24, R24, R42, -R47 ;  /* 0x0000002a18187223 */ /* 0x000fc2000001082f */
[----:B------:R-:W-:Y:S01]  /*f950*/  FMNMX.FTZ R43, R25, R43, !PT ;  /* 0x0000002b192b7209 */ /* 0x000fe20007810000 */
[----:B------:R-:W-:-:S01]  /*f960*/  FFMA.FTZ R27, R27, R42, -R47 ;  /* 0x0000002a1b1b7223 */ /* 0x000fc2000001082f */
[----:B0-----:R-:W-:Y:S01]  /*f970*/  FSEL R85, R85, -INF , P3 ;  /* 0xff80000055557808 */ /* 0x001fe20001800000 */
[----:B------:R-:W-:-:S01]  /*f980*/  FFMA.FTZ R28, R28, R42, -R47 ;  /* 0x0000002a1c1c7223 */ /* 0x000fc2000001082f */
[----:B------:R-:W-:Y:S01]  /*f990*/  FMNMX.FTZ R43, R26, R43, !PT ;  /* 0x0000002b1a2b7209 */ /* 0x000fe20007810000 */
[----:B------:R-:W-:-:S01]  /*f9a0*/  FFMA.FTZ R31, R31, R42, -R47 ;  /* 0x0000002a1f1f7223 */ /* 0x000fc2000001082f */
[----:B------:R-:W-:Y:S01]  /*f9b0*/  ISETP.GT.AND P6, PT, R136, 0x58, PT ;  /* 0x000000588800780c */ /* 0x000fe20003fc4270 */
[----:B------:R-:W-:-:S01]  /*f9c0*/  FFMA.FTZ R32, R32, R42, -R47 ;  /* 0x0000002a20207223 */ /* 0x000fc2000001082f */
[----:B------:R-:W-:Y:S01]  /*f9d0*/  FMNMX.FTZ R43, R29, R43, !PT ;  /* 0x0000002b1d2b7209 */ /* 0x000fe20007810000 */
[----:B------:R-:W-:-:S01]  /*f9e0*/  FFMA.FTZ R35, R35, R42, -R47 ;  /* 0x0000002a23237223 */ /* 0x000fc2000001082f */
        /* <DEDUP_REMOVED lines=49> */
[----:B------:R-:W-:Y:S01]  /*fd00*/  MUFU.EX2 R8, R8 ;  /* 0x0000000800087308 */ /* 0x000fe20000000800 */
[----:B------:R-:W-:-:S02]  /*fd10*/  FMNMX.FTZ R43, R54, R43, !PT ;  /* 0x0000002b362b7209 */ /* 0x000fc40007810000 */
[C---:B------:R-:W-:Y:S02]  /*fd20*/  ISETP.GT.AND P4, PT, R136.reuse, 0x71, PT ;  /* 0x000000718800780c */ /* 0x040fe40003f84270 */
[----:B------:R-:W-:Y:S02]  /*fd30*/  FMNMX.FTZ R43, R57, R43, !PT ;  /* 0x0000002b392b7209 */ /* 0x000fe40007810000 */
[----:B------:R-:W-:Y:S01]  /*fd40*/  FSEL R79, R79, -INF , P3 ;  /* 0xff8000004f4f7808 */ /* 0x000fe20001800000 */
[----:B------:R-:W-:Y:S01]  /*fd50*/  MUFU.EX2 R13, R13 ;  /* 0x0000000d000d7308 */ /* 0x000fe20000000800 */
[----:B------:R-:W-:Y:S02]  /*fd60*/  FMNMX.FTZ R43, R63, R43, !PT ;  /* 0x0000002b3f2b7209 */ /* 0x000fe40007810000 */
[----:B------:R-:W-:Y:S02]  /*fd70*/  ISETP.GT.AND P6, PT, R136, 0x78, PT ;  /* 0x000000788800780c */ /* 0x000fe40003fc4270 */
[----:B------:R-:W-:-:S02]  /*fd80*/  FMNMX.FTZ R43, R85, R43, !PT ;  /* 0x0000002b552b7209 */ /* 0x000fc40007810000 */
[----:B------:R-:W-:Y:S01]  /*fd90*/  FSEL R82, R82, -INF , P4 ;  /* 0xff80000052527808 */ /* 0x000fe20002000000 */
[----:B------:R-:W-:Y:S01]  /*fda0*/  MUFU.EX2 R24, R24 ;  /* 0x0000001800187308 */ /* 0x000fe20000000800 */
[----:B------:R-:W-:Y:S02]  /*fdb0*/  FMNMX.FTZ R43, R67, R43, !PT ;  /* 0x0000002b432b7209 */ /* 0x000fe40007810000 */
[----:B------:R-:W-:Y:S02]  /*fdc0*/  ISETP.GT.AND P5, PT, R136, 0x79, PT ;  /* 0x000000798800780c */ /* 0x000fe40003fa4270 */
[----:B------:R-:W-:Y:S02]  /*fdd0*/  FMNMX.FTZ R43, R70, R43, !PT ;  /* 0x0000002b462b7209 */ /* 0x000fe40007810000 */
[----:B------:R-:W-:Y:S01]  /*fde0*/  FSEL R83, R83, -INF , P6 ;  /* 0xff80000053537808 */ /* 0x000fe20003000000 */
[----:B------:R-:W-:Y:S01]  /*fdf0*/  MUFU.EX2 R27, R27 ;  /* 0x0000001b001b7308 */ /* 0x000fe20000000800 */
[----:B------:R-:W-:-:S02]  /*fe00*/  FMNMX.FTZ R43, R71, R43, !PT ;  /* 0x0000002b472b7209 */ /* 0x000fc40007810000 */
[----:B-1----:R-:W-:Y:S02]  /*fe10*/  FSEL R60, R60, -INF , P5 ;  /* 0xff8000003c3c7808 */ /* 0x002fe40002800000 */
[----:B------:R-:W-:Y:S02]  /*fe20*/  FMNMX.FTZ R43, R74, R43, !PT ;  /* 0x0000002b4a2b7209 */ /* 0x000fe40007810000 */
[----:B--2---:R-:W-:Y:S01]  /*fe30*/  LOP3.LUT R138, R151, 0x7f, RZ, 0xc0, !PT ;  /* 0x0000007f978a7812 */ /* 0x004fe200078ec0ff */
        /* <DEDUP_REMOVED lines=27> */
[----:B------:R-:W-:-:S01]  /*fff0*/  FFMA.FTZ R66, R86, R42, -R137 ;  /* 0x0000002a56427223 */ /* 0x000fc20000010889 */
[-CC-:B------:R-:W-:Y:S01]  /*10000*/  FFMA.FTZ R86, R87, R42.reuse, -R137.reuse ;  /* 0x0000002a57567223 */ /* 0x180fe20000010889 */
[----:B------:R-:W-:Y:S01]  /*10010*/  FSEL R87, R65, RZ, P2 ;  /* 0x000000ff41577208 */ /* 0x000fe20001000000 */
[-CC-:B------:R-:W-:Y:S01]  /*10020*/  FFMA.FTZ R9, R9, R42.reuse, -R137.reuse ;  /* 0x0000002a09097223 */ /* 0x180fe20000010889 */
[----:B------:R-:W-:-:S01]  /*10030*/  FFMA.FTZ R12, R12, R42, -R137 ;  /* 0x0000002a0c0c7223 */ /* 0x000fc20000010889 */
[-CC-:B------:R-:W-:Y:S01]  /*10040*/  FFMA.FTZ R25, R25, R42.reuse, -R137.reuse ;  /* 0x0000002a19197223 */ /* 0x180fe20000010889 */
[----:B------:R-:W-:-:S01]  /*10050*/  FFMA.FTZ R26, R26, R42, -R137 ;  /* 0x0000002a1a1a7223 */ /* 0x000fc20000010889 */
[----:B------:R-:W-:Y:S01]  /*10060*/  FADD.FTZ R87, -R87, R11 ;  /* 0x0000000b57577221 */ /* 0x000fe20000010100 */
[----:B------:R-:W-:-:S01]  /*10070*/  FFMA.FTZ R11, R50, R42, -R137 ;  /* 0x0000002a320b7223 */ /* 0x000fc20000010889 */
[----:B------:R-:W-:Y:S01]  /*10080*/  FSEL R50, R43, RZ, P3 ;  /* 0x000000ff2b327208 */ /* 0x000fe20001800000 */
[----:B------:R-:W-:Y:S01]  /*10090*/  MUFU.EX2 R9, R9 ;  /* 0x0000000900097308 */ /* 0x000fe20000000800 */
[----:B------:R-:W-:-:S01]  /*100a0*/  FFMA.FTZ R29, R29, R42, -R137 ;  /* 0x0000002a1d1d7223 */ /* 0x000fc20000010889 */
[-CC-:B------:R-:W-:Y:S01]  /*100b0*/  FFMA.FTZ R30, R30, R42.reuse, -R137.reuse ;  /* 0x0000002a1e1e7223 */ /* 0x180fe20000010889 */
[----:B------:R-:W-:-:S01]  /*100c0*/  FFMA.FTZ R33, R33, R42, -R137 ;  /* 0x0000002a21217223 */ /* 0x000fc20000010889 */
[----:B------:R-:W-:Y:S01]  /*100d0*/  FADD.FTZ R10, -R50, R10 ;  /* 0x0000000a320a7221 */ /* 0x000fe20000010100 */
[-C--:B------:R-:W-:Y:S01]  /*100e0*/  FMUL.FTZ R50, R87, R42.reuse ;  /* 0x0000002a57327220 */ /* 0x080fe20000410000 */
[-CC-:B------:R-:W-:Y:S01]  /*100f0*/  FFMA.FTZ R34, R34, R42.reuse, -R137.reuse ;  /* 0x0000002a22227223 */ /* 0x180fe20000010889 */
[----:B------:R-:W-:-:S01]  /*10100*/  FFMA.FTZ R37, R37, R42, -R137 ;  /* 0x0000002a25257223 */ /* 0x000fc20000010889 */
        /* <DEDUP_REMOVED lines=23> */
[----:B------:R-:W-:Y:S01]  /*10280*/  ISETP.NE.AND P2, PT, R138, RZ, PT ;  /* 0x000000ff8a00720c */ /* 0x000fe20003f45270 */
[----:B------:R-:W-:-:S01]  /*10290*/  FFMA.FTZ R60, R60, R42, -R137 ;  /* 0x0000002a3c3c7223 */ /* 0x000fc20000010889 */
[----:B------:R-:W2:Y:S01]  /*102a0*/  MUFU.EX2 R25, R25 ;  /* 0x0000001900197308 */ /* 0x000ea20000000800 */
[----:B0-----:R-:W-:-:S04]  /*102b0*/  FFMA.FTZ R3, R50, R3, R8 ;  /* 0x0000000332037223 */ /* 0x001fc80000010008 */
[----:B------:R-:W-:-:S03]  /*102c0*/  FADD.FTZ R3, R13, R3 ;  /* 0x000000030d037221 */ /* 0x000fc60000010000 */
[----:B------:R-:W0:Y:S01]  /*102d0*/  MUFU.EX2 R26, R26 ;  /* 0x0000001a001a7308 */ /* 0x000e220000000800 */
[----:B-1----:R-:W-:-:S01]  /*102e0*/  FFMA.FTZ R0, R10, R0, R9 ;  /* 0x000000000a007223 */ /* 0x002fc20000010009 */
[----:B------:R-:W-:Y:S01]  /*102f0*/  FADD.FTZ R3, R24, R3 ;  /* 0x0000000318037221 */ /* 0x000fe20000010000 */
[----:B------:R-:W-:Y:S02]  /*10300*/  @!P2 VIADD R15, R15, 0x19c40 ;  /* 0x00019c400f0fa836 */ /* 0x000fe40000000000 */
[----:B------:R-:W-:Y:S01]  /*10310*/  FADD.FTZ R0, R12, R0 ;  /* 0x000000000c007221 */ /* 0x000fe20000010000 */
[----:B------:R-:W-:-:S02]  /*10320*/  FADD.FTZ R3, R27, R3 ;  /* 0x000000031b037221 */ /* 0x000fc40000010000 */
[----:B------:R-:W1:Y:S01]  /*10330*/  MUFU.EX2 R29, R29 ;  /* 0x0000001d001d7308 */ /* 0x000e620000000800 */
[----:B--2---:R-:W-:-:S01]  /*10340*/  FADD.FTZ R0, R25, R0 ;  /* 0x0000000019007221 */ /* 0x004fc20000010000 */
[----:B------:R-:W-:Y:S01]  /*10350*/  FADD.FTZ R3, R28, R3 ;  /* 0x000000031c037221 */ /* 0x000fe20000010000 */
[----:B------:R-:W-:-:S03]  /*10360*/  @!P2 PRMT R15, RZ, 0x654, R15 ;  /* 0x00000654ff0fa816 */ /* 0x000fc6000000000f */
[----:B------:R-:W-:Y:S01]  /*10370*/  FADD.FTZ R3, R31, R3 ;  /* 0x000000031f037221 */ /* 0x000fe20000010000 */
[----:B------:R2:W-:Y:S01]  /*10380*/  @!P2 SYNCS.ARRIVE.TRANS64.RED.A1T0 RZ, [R15+URZ], RZ ;  /* 0x000000ff0fffa9a7 */ /* 0x0005e2000810043f */
[----:B------:R-:W3:Y:S01]  /*10390*/  MUFU.EX2 R30, R30 ;  /* 0x0000001e001e7308 */ /* 0x000ee20000000800 */
        /* <DEDUP_REMOVED lines=21> */
[----:B------:R-:W-:-:S06]  /*104f0*/  FADD.FTZ R3, R52, R3 ;  /* 0x0000000334037221 */ /* 0x000fcc0000010000 */
        /* <DEDUP_REMOVED lines=76> */
.L_x_10497:
        /* <DEDUP_REMOVED lines=97> */
[C---:B--2---:R-:W-:Y:S01]  /*10fd0*/  ISETP.GT.AND P2, PT, R14.reuse, R15, PT ;  /* 0x0000000f0e00720c */ /* 0x044fe20003f44270 */
[----:B------:R-:W-:-:S12]  /*10fe0*/  VIADD R14, R14, 0xffffffff ;  /* 0xffffffff0e0e7836 */ /* 0x000fd80000000000 */
[----:B0-----:R-:W-:Y:S05]  /*10ff0*/  @P2 BRA `(.L_x_10498) ;  /* 0xffffffd000482947 */ /* 0x001fea000383ffff */
[----:B------:R-:W-:Y:S05]  /*11000*/  BSYNC B1 ;  /* 0x0000000000017941 */ /* 0x000fea0003800000 */
.L_x_10486:
[----:B------:R-:W-:Y:S05]  /*11010*/  BSYNC B0 ;  /* 0x0000000000007941 */ /* 0x000fea0003800000 */
.L_x_10485:
[----:B------:R-:W-:Y:S01]  /*11020*/  ISETP.GE.AND P0, PT, R14, RZ, PT ;  /* 0x000000ff0e00720c */ /* 0x000fe20003f06270 */
[----:B------:R-:W-:-:S12]  /*11030*/  BSSY B0, `(.L_x_10499) ;  /* 0x0000258000007945 */ /* 0x000fd80003800000 */
[----:B------:R-:W-:Y:S05]  /*11040*/  @!P0 BRA `(.L_x_10500) ;  /* 0x0000002400588947 */ /* 0x000fea0003800000 */
[----:B------:R-:W-:Y:S02]  /*11050*/  IMAD.MOV.U32 R13, RZ, RZ, R43 ;  /* 0x000000ffff0d7224 */ /* 0x000fe400078e002b */
[----:B------:R-:W-:Y:S02]  /*11060*/  IMAD.MOV.U32 R12, RZ, RZ, R65 ;  /* 0x000000ffff0c7224 */ /* 0x000fe400078e0041 */
[----:B------:R-:W-:Y:S02]  /*11070*/  IMAD.MOV.U32 R9, RZ, RZ, R152 ;  /* 0x000000ffff097224 */ /* 0x000fe400078e0098 */
[----:B------:R-:W-:-:S07]  /*11080*/  IMAD.MOV.U32 R8, RZ, RZ, R18 ;  /* 0x000000ffff087224 */ /* 0x000fce00078e0012 */
.L_x_10512:
[----:B------:R-:W-:-:S05]  /*11090*/  VIADD R18, R8, 0x1 ;  /* 0x0000000108127836 */ /* 0x000fca0000000000 */
[----:B------:R-:W-:-:S04]  /*110a0*/  ISETP.NE.AND P0, PT, R18, 0x2, PT ;  /* 0x000000021200780c */ /* 0x000fc80003f05270 */
[----:B------:R-:W-:Y:S02]  /*110b0*/  SEL R152, RZ, 0x1, P0 ;  /* 0x00000001ff987807 */ /* 0x000fe40000000000 */
[----:B------:R-:W-:Y:S02]  /*110c0*/  SEL R18, R18, RZ, P0 ;  /* 0x000000ff12127207 */ /* 0x000fe40000000000 */
[----:B------:R-:W-:Y:S01]  /*110d0*/  LOP3.LUT R152, R9, R152, RZ, 0x3c, !PT ;  /* 0x0000009809987212 */ /* 0x000fe200078e3cff */
[----:B0-----:R-:W-:Y:S06]  /*110e0*/  @!P1 BRA `(.L_x_10501) ;  /* 0x0000000000049947 */ /* 0x001fec0003800000 */
[----:B------:R-:W-:Y:S01]  /*110f0*/  BPT.TRAP 0x1 ;  /* 0x000000040000795c */ /* 0x000fe20000300000 */
.L_x_10501:
[----:B------:R-:W-:Y:S01]  /*11100*/  IMAD R10, R18, 0x8, R16 ;  /* 0x00000008120a7824 */ /* 0x000fe200078e0210 */
[----:B------:R-:W-:-:S04]  /*11110*/  SHF.L.U32 R11, R152, 0x1f, RZ ;  /* 0x0000001f980b7819 */ /* 0x000fc800000006ff */
[----:B------:R0:W1:Y:S01]  /*11120*/  SYNCS.PHASECHK.TRANS64.TRYWAIT P0, [R10+URZ+0x19c30], R11 ;  /* 0x019c300b0a0075a7 */ /* 0x000062000800017f */
[----:B------:R-:W-:Y:S05]  /*11130*/  @!P1 BRA `(.L_x_10502) ;  /* 0x0000000000049947 */ /* 0x000fea0003800000 */
[----:B------:R-:W-:Y:S01]  /*11140*/  BPT.TRAP 0x1 ;  /* 0x000000040000795c */ /* 0x000fe20000300000 */
.L_x_10502:
[----:B------:R-:W-:Y:S01]  /*11150*/  BSSY B1, `(.L_x_10503) ;  /* 0x0000006000017945 */ /* 0x000fe20003800000 */
[----:B------:R-:W-:Y:S02]  /*11160*/  IMAD R24, R18, 0x300, R21 ;  /* 0x0000030012187824 */ /* 0x000fe400078e0215 */
[----:B------:R-:W-:Y:S01]  /*11170*/  IMAD.MOV.U32 R25, RZ, RZ, -0x3ffffff0 ;  /* 0xc0000010ff197424 */ /* 0x000fe200078e00ff */
[----:B-1----:R-:W-:Y:S06]  /*11180*/  @P0 BRA `(.L_x_10504) ;  /* 0x0000000000080947 */ /* 0x002fec0003800000 */
[----:B------:R-:W1:Y:S02]  /*11190*/  SYNCS.PHASECHK.TRANS64.TRYWAIT P0, [R10+URZ+0x19c30], R11 ;  /* 0x019c300b0a0075a7 */ /* 0x000e64000800017f */
[----:B-1----:R-:W-:Y:S05]  /*111a0*/  @!P0 BRA `(.L_x_10505) ;  /* 0x000000c400808947 */ /* 0x002fea0003800000 */
.L_x_10504:
[----:B------:R-:W-:Y:S05]  /*111b0*/  BSYNC B1 ;  /* 0x0000000000017941 */ /* 0x000fea0003800000 */
.L_x_10503:
        /* <DEDUP_REMOVED lines=27> */
.L_x_10506:
[----:B------:R-:W-:Y:S01]  /*11370*/  SHF.L.U32 R9, R9, 0x1f, RZ ;  /* 0x0000001f09097819 */ /* 0x000fe200000006ff */
[----:B------:R-:W-:-:S04]  /*11380*/  IMAD R15, R8, 0x8, R16 ;  /* 0x00000008080f7824 */ /* 0x000fc800078e0210 */
[----:B------:R0:W1:Y:S01]  /*11390*/  SYNCS.PHASECHK.TRANS64.TRYWAIT P0, [R15+URZ+0x19c50], R9 ;  /* 0x019c50090f0075a7 */ /* 0x000062000800017f */
[----:B------:R-:W-:Y:S05]  /*113a0*/  @!P1 BRA `(.L_x_10507) ;  /* 0x0000000000049947 */ /* 0x000fea0003800000 */
[----:B------:R-:W-:Y:S01]  /*113b0*/  BPT.TRAP 0x1 ;  /* 0x000000040000795c */ /* 0x000fe20000300000 */
.L_x_10507:
[----:B------:R-:W-:Y:S04]  /*113c0*/  BSSY B1, `(.L_x_10508) ;  /* 0x0000004000017945 */ /* 0x000fe80003800000 */
[----:B-1----:R-:W-:Y:S05]  /*113d0*/  @P0 BRA `(.L_x_10509) ;  /* 0x0000000000080947 */ /* 0x002fea0003800000 */
[----:B------:R-:W1:Y:S02]  /*113e0*/  SYNCS.PHASECHK.TRANS64.TRYWAIT P0, [R15+URZ+0x19c50], R9 ;  /* 0x019c50090f0075a7 */ /* 0x000e64000800017f */
[----:B-1----:R-:W-:Y:S05]  /*113f0*/  @!P0 BRA `(.L_x_10510) ;  /* 0x000000c400008947 */ /* 0x002fea0003800000 */
.L_x_10509:
[----:B------:R-:W-:Y:S05]  /*11400*/  BSYNC B1 ;  /* 0x0000000000017941 */ /* 0x000fea0003800000 */
.L_x_10508:
        /* <DEDUP_REMOVED lines=8> */
[----:B------:R-:W-:Y:S01]  /*11490*/  FMUL.FTZ R39, R2, R43 ;  /* 0x0000002b02277220 */ /* 0x000fe20000410000 */
[----:B------:R-:W-:Y:S01]  /*114a0*/  LOP3.LUT R9, R9, 0x3fff, RZ, 0xc0, !PT ;  /* 0x00003fff09097812 */ /* 0x000fe200078ec0ff */
[----:B------:R-:W-:Y:S03]  /*114b0*/  MUFU.TANH R20, R20 ;  /* 0x0000001400147308 */ /* 0x000fe60000002400 */
[----:B------:R-:W-:-:S05]  /*114c0*/  LOP3.LUT R9, R9, 0x10000, RZ, 0xfc, !PT ;  /* 0x0001000009097812 */ /* 0x000fca00078efcff */
[----:B------:R-:W-:Y:S01]  /*114d0*/  IMAD R8, R8, 0x300, R9 ;  /* 0x0000030008087824 */ /* 0x000fe200078e0209 */
[----:B------:R-:W-:Y:S01]  /*114e0*/  MUFU.TANH R27, R27 ;  /* 0x0000001b001b7308 */ /* 0x000fe20000002400 */
[----:B------:R-:W-:Y:S02]  /*114f0*/  IMAD.MOV.U32 R9, RZ, RZ, 0x40000040 ;  /* 0x40000040ff097424 */ /* 0x000fe400078e00ff */
[C---:B------:R-:W-:Y:S01]  /*11500*/  VIADD R10, R8.reuse, 0x2 ;  /* 0x00000002080a7836 */ /* 0x040fe20000000000 */
[----:B------:R-:W-:Y:S02]  /*11510*/  R2UR UR6, R8 ;  /* 0x00000000080672ca */ /* 0x000fe400000e0000 */
[----:B------:R-:W-:Y:S01]  /*11520*/  R2UR UR7, R9 ;  /* 0x00000000090772ca */ /* 0x000fe200000e0000 */
        /* <DEDUP_REMOVED lines=12> */
[----:B------:R-:W-:Y:S01]  /*115f0*/  QGMMA.64x96x32.F32.E4M3.E4M3 R88, R148, gdesc[UR4], R88, gsb0 ;  /* 0x0160000494587df3 */ /* 0x000fe20008000858 */
[----:B------:R-:W-:Y:S01]  /*11600*/  R2UR UR6, R10 ;  /* 0x000000000a0672ca */ /* 0x000fe200000e0000 */
[----:B------:R-:W-:Y:S01]  /*11610*/  VIADD R10, R8, 0x4 ;  /* 0x00000004080a7836 */ /* 0x000fe20000000000 */
[----:B------:R-:W-:Y:S01]  /*11620*/  R2UR UR7, R11 ;  /* 0x000000000b0772ca */ /* 0x000fe200000e0000 */
[----:B------:R-:W-:Y:S01]  /*11630*/  IMAD.MOV.U32 R11, RZ, RZ, 0x40000040 ;  /* 0x40000040ff0b7424 */ /* 0x000fe200078e00ff */
        /* <DEDUP_REMOVED lines=71> */
[----:B-1----:R-:W-:Y:S01]  /*11ab0*/  FMNMX.FTZ R42, R11, R13, !PT ;  /* 0x0000000d0b2a7209 */ /* 0x002fe20007810000 */
[C---:B------:R-:W-:Y:S01]  /*11ac0*/  FMUL.FTZ R61, R2.reuse, R63 ;  /* 0x0000003f023d7220 */ /* 0x040fe20000410000 */
[----:B------:R-:W-:Y:S01]  /*11ad0*/  FMUL.FTZ R63, R2, R65 ;  /* 0x00000041023f7220 */ /* 0x000fe20000410000 */
[----:B0-----:R-:W-:-:S02]  /*11ae0*/  LOP3.LUT R151, R151, 0x7f, RZ, 0xc0, !PT ;  /* 0x0000007f97977812 */ /* 0x001fc400078ec0ff */
[----:B------:R-:W-:Y:S02]  /*11af0*/  FMNMX.FTZ R42, R20, R42, !PT ;  /* 0x0000002a142a7209 */ /* 0x000fe40007810000 */
[----:B------:R-:W0:Y:S01]  /*11b00*/  MUFU.TANH R25, R25 ;  /* 0x0000001900197308 */ /* 0x000e220000002400 */
[----:B--2---:R-:W-:Y:S02]  /*11b10*/  FMNMX.FTZ R43, R10, R43, !PT ;  /* 0x0000002b0a2b7209 */ /* 0x004fe40007810000 */
[----:B------:R-:W-:Y:S02]  /*11b20*/  ISETP.NE.AND P0, PT, R151, RZ, PT ;  /* 0x000000ff9700720c */ /* 0x000fe40003f05270 */
[----:B------:R-:W-:-:S03]  /*11b30*/  FMNMX.FTZ R43, R24, R43, !PT ;  /* 0x0000002b182b7209 */ /* 0x000fc60007810000 */
[----:B------:R-:W1:Y:S01]  /*11b40*/  MUFU.TANH R30, R30 ;  /* 0x0000001e001e7308 */ /* 0x000e620000002400 */
[----:B---3--:R-:W-:-:S04]  /*11b50*/  FMNMX.FTZ R42, R26, R42, !PT ;  /* 0x0000002a1a2a7209 */ /* 0x008fc80007810000 */
[----:B------:R-:W-:-:S03]  /*11b60*/  FMNMX.FTZ R42, R27, R42, !PT ;  /* 0x0000002a1b2a7209 */ /* 0x000fc60007810000 */
[----:B------:R-:W2:Y:S01]  /*11b70*/  MUFU.TANH R29, R29 ;  /* 0x0000001d001d7308 */ /* 0x000ea20000002400 */
[----:B0-----:R-:W-:-:S04]  /*11b80*/  FMNMX.FTZ R43, R25, R43, !PT ;  /* 0x0000002b192b7209 */ /* 0x001fc80007810000 */
[----:B------:R-:W-:-:S03]  /*11b90*/  FMNMX.FTZ R43, R28, R43, !PT ;  /* 0x0000002b1c2b7209 */ /* 0x000fc60007810000 */
[----:B------:R-:W0:Y:S01]  /*11ba0*/  MUFU.TANH R34, R34 ;  /* 0x0000002200227308 */ /* 0x000e220000002400 */
[----:B-1----:R-:W-:-:S04]  /*11bb0*/  FMNMX.FTZ R42, R30, R42, !PT ;  /* 0x0000002a1e2a7209 */ /* 0x002fc80007810000 */
[----:B------:R-:W-:-:S03]  /*11bc0*/  FMNMX.FTZ R42, R31, R42, !PT ;  /* 0x0000002a1f2a7209 */ /* 0x000fc60007810000 */
[----:B------:R-:W1:Y:S01]  /*11bd0*/  MUFU.TANH R33, R33 ;  /* 0x0000002100217308 */ /* 0x000e620000002400 */
[----:B--2---:R-:W-:-:S04]  /*11be0*/  FMNMX.FTZ R43, R29, R43, !PT ;  /* 0x0000002b1d2b7209 */ /* 0x004fc80007810000 */
        /* <DEDUP_REMOVED lines=11> */
[----:B0-----:R-:W-:Y:S02]  /*11ca0*/  FMNMX.FTZ R43, R37, R43, !PT ;  /* 0x0000002b252b7209 */ /* 0x001fe40007810000 */
[----:B------:R-:W-:Y:S02]  /*11cb0*/  FMNMX.FTZ R42, R44, R42, !PT ;  /* 0x0000002a2c2a7209 */ /* 0x000fe40007810000 */
[----:B------:R-:W-:-:S03]  /*11cc0*/  FMNMX.FTZ R43, R40, R43, !PT ;  /* 0x0000002b282b7209 */ /* 0x000fc60007810000 */
[----:B------:R-:W0:Y:S01]  /*11cd0*/  MUFU.TANH R49, R49 ;  /* 0x0000003100317308 */ /* 0x000e220000002400 */
[----:B-1----:R-:W-:-:S04]  /*11ce0*/  FMNMX.FTZ R42, R45, R42, !PT ;  /* 0x0000002a2d2a7209 */ /* 0x002fc80007810000 */
[----:B------:R-:W-:Y:S01]  /*11cf0*/  FMNMX.FTZ R42, R48, R42, !PT ;  /* 0x0000002a302a7209 */ /* 0x000fe20007810000 */
[----:B------:R-:W-:Y:S02]  /*11d00*/  WARPGROUP.DEPBAR.LE gsb0, 0x0 ;  /* 0x00008000000079c5 */ /* 0x000fe40000010000 */
[----:B------:R-:W1:Y:S01]  /*11d10*/  MUFU.TANH R47, R47 ;  /* 0x0000002f002f7308 */ /* 0x000e620000002400 */
[----:B--2---:R-:W-:Y:S01]  /*11d20*/  FMNMX.FTZ R43, R41, R43, !PT ;  /* 0x0000002b292b7209 */ /* 0x004fe20007810000 */
[----:B------:R-:W-:-:S03]  /*11d30*/  WARPGROUP.ARRIVE ;  /* 0x00000000000079c5 */ /* 0x000fc60000000000 */
[----:B------:R-:W-:-:S03]  /*11d40*/  FMNMX.FTZ R43, R46, R43, !PT ;  /* 0x0000002b2e2b7209 */ /* 0x000fc60007810000 */
[----:B------:R-:W2:Y:S01]  /*11d50*/  MUFU.TANH R53, R53 ;  /* 0x0000003500357308 */ /* 0x000ea20000002400 */
[----:B0-----:R-:W-:Y:S01]  /*11d60*/  FMNMX.FTZ R42, R49, R42, !PT ;  /* 0x0000002a312a7209 */ /* 0x001fe20007810000 */
[----:B------:R-:W-:Y:S03]  /*11d70*/  QGMMA.64x96x32.F32.E4M3.E4M3 R88, R140, gdesc[UR4], R88, gsb0 ;  /* 0x016000048c587df3 */ /* 0x000fe60008000858 */
        /* <DEDUP_REMOVED lines=73> */
[----:B------:R-:W-:-:S04]  /*12210*/  VIADD R42, R8, 0x6 ;  /* 0x00000006082a7836 */ /* 0x000fc80000000000 */
[----:B------:R-:W1:Y:S01]  /*12220*/  SHFL.BFLY PT, R8, R87, 0x1, 0x1f ;  /* 0x0c201f0057087f89 */ /* 0x000e6200000e0000 */
[----:B------:R-:W-:Y:S01]  /*12230*/  R2UR UR6, R42 ;  /* 0x000000002a0672ca */ /* 0x000fe200000e0000 */
[----:B------:R-:W-:Y:S01]  /*12240*/  IMAD.U32 R42, RZ, RZ, UR38 ;  /* 0x00000026ff2a7e24 */ /* 0x000fe2000f8e00ff */
[----:B0-----:R-:W-:Y:S02]  /*12250*/  FMNMX.FTZ R65, R65, R43, !PT ;  /* 0x0000002b41417209 */ /* 0x001fe40007810000 */
[----:B------:R-:W-:-:S03]  /*12260*/  MOV R43, 0x40000040 ;  /* 0x40000040002b7802 */ /* 0x000fc60000000f00 */
[----:B------:R-:W0:Y:S01]  /*12270*/  SHFL.BFLY PT, R140, R65, 0x1, 0x1f ;  /* 0x0c201f00418c7f89 */ /* 0x000e2200000e0000 */
[----:B------:R-:W-:-:S13]  /*12280*/  R2UR UR7, R43 ;  /* 0x000000002b0772ca */ /* 0x000fda00000e0000 */
[----:B------:R-:W-:Y:S01]  /*12290*/  QGMMA.64x96x32.F32.E4M3.E4M3 R88, R136, gdesc[UR4], R88, gsb0 ;  /* 0x0160000488587df3 */ /* 0x000fe20008000858 */
[----:B-1----:R-:W-:-:S05]  /*122a0*/  FMNMX.FTZ R43, R87, R8, !PT ;  /* 0x00000008572b7209 */ /* 0x002fca0007810000 */
[C---:B------:R-:W-:Y:S01]  /*122b0*/  FADD.FTZ R8, -R43.reuse, R13 ;  /* 0x0000000d2b087221 */ /* 0x040fe20000010100 */
[----:B------:R-:W-:-:S01]  /*122c0*/  FFMA.FTZ R87, R43, R42, -8 ;  /* 0xc10000002b577423 */ /* 0x000fc2000001002a */
[----:B0-----:R-:W-:Y:S02]  /*122d0*/  FMNMX.FTZ R65, R65, R140, !PT ;  /* 0x0000008c41417209 */ /* 0x001fe40007810000 */
[-C--:B------:R-:W-:Y:S01]  /*122e0*/  FMUL.FTZ R8, R8, R42.reuse ;  /* 0x0000002a08087220 */ /* 0x080fe20000410000 */
[-CC-:B------:R-:W-:Y:S01]  /*122f0*/  FFMA.FTZ R11, R11, R42.reuse, -R87.reuse ;  /* 0x0000002a0b0b7223 */ /* 0x180fe20000010857 */
[----:B------:R-:W-:-:S01]  /*12300*/  FFMA.FTZ R20, R20, R42, -R87 ;  /* 0x0000002a14147223 */ /* 0x000fc20000010857 */
[----:B------:R-:W-:Y:S01]  /*12310*/  FFMA.FTZ R26, R26, R42, -R87 ;  /* 0x0000002a1a1a7223 */ /* 0x000fe20000010857 */
[----:B------:R-:W-:-:S01]  /*12320*/  FADD.FTZ R12, -R65, R12 ;  /* 0x0000000c410c7221 */ /* 0x000fc20000010100 */
[-C--:B------:R-:W-:Y:S01]  /*12330*/  FFMA.FTZ R13, R65, R42.reuse, -8 ;  /* 0xc1000000410d7423 */ /* 0x080fe2000001002a */
[----:B------:R-:W-:Y:S01]  /*12340*/  MUFU.EX2 R8, R8 ;  /* 0x0000000800087308 */ /* 0x000fe20000000800 */
[----:B------:R-:W-:-:S01]  /*12350*/  FFMA.FTZ R27, R27, R42, -R87 ;  /* 0x0000002a1b1b7223 */ /* 0x000fc20000010857 */
[-C--:B------:R-:W-:Y:S01]  /*12360*/  FMUL.FTZ R12, R12, R42.reuse ;  /* 0x0000002a0c0c7220 */ /* 0x080fe20000410000 */
[----:B------:R-:W-:-:S01]  /*12370*/  FFMA.FTZ R9, R9, R42, -R13 ;  /* 0x0000002a09097223 */ /* 0x000fc2000001080d */
[-CC-:B------:R-:W-:Y:S01]  /*12380*/  FFMA.FTZ R10, R10, R42.reuse, -R13.reuse ;  /* 0x0000002a0a0a7223 */ /* 0x180fe2000001080d */
[----:B------:R-:W-:-:S01]  /*12390*/  FFMA.FTZ R24, R24, R42, -R13 ;  /* 0x0000002a18187223 */ /* 0x000fc2000001080d */
[-CC-:B------:R-:W-:Y:S01]  /*123a0*/  FFMA.FTZ R25, R25, R42.reuse, -R13.reuse ;  /* 0x0000002a19197223 */ /* 0x180fe2000001080d */
[----:B------:R-:W-:-:S01]  /*123b0*/  FFMA.FTZ R28, R28, R42, -R13 ;  /* 0x0000002a1c1c7223 */ /* 0x000fc2000001080d */
[----:B------:R-:W-:Y:S01]  /*123c0*/  MUFU.EX2 R12, R12 ;  /* 0x0000000c000c7308 */ /* 0x000fe20000000800 */
[----:B------:R-:W-:-:S01]  /*123d0*/  FFMA.FTZ R30, R30, R42, -R87 ;  /* 0x0000002a1e1e7223 */ /* 0x000fc20000010857 */
[-C--:B------:R-:W-:Y:S01]  /*123e0*/  FFMA.FTZ R29, R29, R42.reuse, -R13 ;  /* 0x0000002a1d1d7223 */ /* 0x080fe2000001080d */
[----:B------:R-:W-:-:S01]  /*123f0*/  FFMA.FTZ R31, R31, R42, -R87 ;  /* 0x0000002a1f1f7223 */ /* 0x000fc20000010857 */
[-C--:B------:R-:W-:Y:S01]  /*12400*/  FFMA.FTZ R32, R32, R42.reuse, -R13 ;  /* 0x0000002a20207223 */ /* 0x080fe2000001080d */
[----:B------:R-:W-:-:S01]  /*12410*/  FFMA.FTZ R34, R34, R42, -R87 ;  /* 0x0000002a22227223 */ /* 0x000fc20000010857 */
[-C--:B------:R-:W-:Y:S01]  /*12420*/  FFMA.FTZ R33, R33, R42.reuse, -R13 ;  /* 0x0000002a21217223 */ /* 0x080fe2000001080d */
[----:B------:R-:W-:-:S01]  /*12430*/  FFMA.FTZ R35, R35, R42, -R87 ;  /* 0x0000002a23237223 */ /* 0x000fc20000010857 */
[----:B------:R-:W0:Y:S01]  /*12440*/  MUFU.EX2 R9, R9 ;  /* 0x0000000900097308 */ /* 0x000e220000000800 */
[----:B------:R-:W-:-:S01]  /*12450*/  FFMA.FTZ R36, R36, R42, -R13 ;  /* 0x0000002a24247223 */ /* 0x000fc2000001080d */
[-C--:B------:R-:W-:Y:S01]  /*12460*/  FFMA.FTZ R38, R38, R42.reuse, -R87 ;  /* 0x0000002a26267223 */ /* 0x080fe20000010857 */
[----:B------:R-:W-:-:S01]  /*12470*/  FFMA.FTZ R37, R37, R42, -R13 ;  /* 0x0000002a25257223 */ /* 0x000fc2000001080d */
[-C--:B------:R-:W-:Y:S01]  /*12480*/  FFMA.FTZ R39, R39, R42.reuse, -R87 ;  /* 0x0000002a27277223 */ /* 0x080fe20000010857 */
[----:B------:R-:W-:-:S01]  /*12490*/  FFMA.FTZ R40, R40, R42, -R13 ;  /* 0x0000002a28287223 */ /* 0x000fc2000001080d */
[-C--:B------:R-:W-:Y:S01]  /*124a0*/  FFMA.FTZ R44, R44, R42.reuse, -R87 ;  /* 0x0000002a2c2c7223 */ /* 0x080fe20000010857 */
[----:B------:R-:W-:-:S01]  /*124b0*/  FFMA.FTZ R41, R41, R42, -R13 ;  /* 0x0000002a29297223 */ /* 0x000fc2000001080d */
[----:B------:R-:W1:Y:S01]  /*124c0*/  MUFU.EX2 R11, R11 ;  /* 0x0000000b000b7308 */ /* 0x000e620000000800 */
[----:B------:R-:W-:-:S01]  /*124d0*/  FFMA.FTZ R45, R45, R42, -R87 ;  /* 0x0000002a2d2d7223 */ /* 0x000fc20000010857 */
[-C--:B------:R-:W-:Y:S01]  /*124e0*/  FFMA.FTZ R46, R46, R42.reuse, -R13 ;  /* 0x0000002a2e2e7223 */ /* 0x080fe2000001080d */
[----:B------:R-:W-:-:S01]  /*124f0*/  FFMA.FTZ R48, R48, R42, -R87 ;  /* 0x0000002a30307223 */ /* 0x000fc20000010857 */
[-C--:B------:R-:W-:Y:S01]  /*12500*/  FFMA.FTZ R47, R47, R42.reuse, -R13 ;  /* 0x0000002a2f2f7223 */ /* 0x080fe2000001080d */
[----:B------:R-:W-:-:S01]  /*12510*/  FFMA.FTZ R49, R49, R42, -R87 ;  /* 0x0000002a31317223 */ /* 0x000fc20000010857 */
[-C--:B------:R-:W-:Y:S01]  /*12520*/  FFMA.FTZ R50, R50, R42.reuse, -R13 ;  /* 0x0000002a32327223 */ /* 0x080fe2000001080d */
[----:B------:R-:W-:-:S01]  /*12530*/  FFMA.FTZ R52, R52, R42, -R87 ;  /* 0x0000002a34347223 */ /* 0x000fc20000010857 */
[----:B------:R-:W2:Y:S01]  /*12540*/  MUFU.EX2 R10, R10 ;  /* 0x0000000a000a7308 */ /* 0x000ea20000000800 */
[----:B0-----:R-:W-:-:S01]  /*12550*/  FFMA.FTZ R3, R12, R3, R9 ;  /* 0x000000030c037223 */ /* 0x001fc20000010009 */
[-C--:B------:R-:W-:Y:S01]  /*12560*/  FFMA.FTZ R51, R51, R42.reuse, -R13 ;  /* 0x0000002a33337223 */ /* 0x080fe2000001080d */
[----:B------:R-:W-:-:S01]  /*12570*/  FFMA.FTZ R53, R53, R42, -R87 ;  /* 0x0000002a35357223 */ /* 0x000fc20000010857 */
[-C--:B------:R-:W-:Y:S01]  /*12580*/  FFMA.FTZ R54, R54, R42.reuse, -R13 ;  /* 0x0000002a36367223 */ /* 0x080fe2000001080d */
[----:B------:R-:W-:-:S01]  /*12590*/  FFMA.FTZ R56, R56, R42, -R87 ;  /* 0x0000002a38387223 */ /* 0x000fc20000010857 */
[-C--:B------:R-:W-:Y:S01]  /*125a0*/  FFMA.FTZ R55, R55, R42.reuse, -R13 ;  /* 0x0000002a37377223 */ /* 0x080fe2000001080d */
[----:B------:R-:W-:-:S01]  /*125b0*/  FFMA.FTZ R57, R57, R42, -R87 ;  /* 0x0000002a39397223 */ /* 0x000fc20000010857 */
[----:B------:R-:W0:Y:S01]  /*125c0*/  MUFU.EX2 R20, R20 ;  /* 0x0000001400147308 */ /* 0x000e220000000800 */
[----:B-1----:R-:W-:-:S01]  /*125d0*/  FFMA.FTZ R0, R8, R0, R11 ;  /* 0x0000000008007223 */ /* 0x002fc2000001000b */
[-C--:B------:R-:W-:Y:S01]  /*125e0*/  FFMA.FTZ R58, R58, R42.reuse, -R13 ;  /* 0x0000002a3a3a7223 */ /* 0x080fe2000001080d */
[----:B------:R-:W-:-:S01]  /*125f0*/  FFMA.FTZ R60, R60, R42, -R87 ;  /* 0x0000002a3c3c7223 */ /* 0x000fc20000010857 */
[-C--:B------:R-:W-:Y:S01]  /*12600*/  FFMA.FTZ R59, R59, R42.reuse, -R13 ;  /* 0x0000002a3b3b7223 */ /* 0x080fe2000001080d */
[----:B------:R-:W-:-:S01]  /*12610*/  FFMA.FTZ R61, R61, R42, -R87 ;  /* 0x0000002a3d3d7223 */ /* 0x000fc20000010857 */
[-C--:B------:R-:W-:Y:S01]  /*12620*/  FFMA.FTZ R62, R62, R42.reuse, -R13 ;  /* 0x0000002a3e3e7223 */ /* 0x080fe2000001080d */
[----:B------:R-:W-:-:S01]  /*12630*/  FFMA.FTZ R64, R64, R42, -R87 ;  /* 0x0000002a40407223 */ /* 0x000fc20000010857 */
[----:B------:R-:W1:Y:S01]  /*12640*/  MUFU.EX2 R24, R24 ;  /* 0x0000001800187308 */ /* 0x000e620000000800 */
[----:B--2---:R-:W-:-:S01]  /*12650*/  FADD.FTZ R3, R10, R3 ;  /* 0x000000030a037221 */ /* 0x004fc20000010000 */
[-C--:B------:R-:W-:Y:S01]  /*12660*/  FFMA.FTZ R63, R63, R42.reuse, -R13 ;  /* 0x0000002a3f3f7223 */ /* 0x080fe2000001080d */
[----:B------:R-:W-:-:S01]  /*12670*/  FFMA.FTZ R66, R66, R42, -R87 ;  /* 0x0000002a42427223 */ /* 0x000fc20000010857 */
[-C--:B------:R-:W-:Y:S01]  /*12680*/  FFMA.FTZ R67, R67, R42.reuse, -R13 ;  /* 0x0000002a43437223 */ /* 0x080fe2000001080d */
[----:B------:R-:W-:-:S01]  /*12690*/  FFMA.FTZ R69, R69, R42, -R87 ;  /* 0x0000002a45457223 */ /* 0x000fc20000010857 */
[-C--:B------:R-:W-:Y:S01]  /*126a0*/  FFMA.FTZ R68, R68, R42.reuse, -R13 ;  /* 0x0000002a44447223 */ /* 0x080fe2000001080d */
[----:B------:R-:W-:-:S01]  /*126b0*/  FFMA.FTZ R70, R70, R42, -R87 ;  /* 0x0000002a46467223 */ /* 0x000fc20000010857 */
[----:B------:R-:W2:Y:S01]  /*126c0*/  MUFU.EX2 R26, R26 ;  /* 0x0000001a001a7308 */ /* 0x000ea20000000800 */
[----:B0-----:R-:W-:-:S01]  /*126d0*/  FADD.FTZ R0, R20, R0 ;  /* 0x0000000014007221 */ /* 0x001fc20000010000 */
[-C--:B------:R-:W-:Y:S01]  /*126e0*/  FFMA.FTZ R71, R71, R42.reuse, -R13 ;  /* 0x0000002a47477223 */ /* 0x080fe2000001080d */
[----:B------:R-:W-:-:S01]  /*126f0*/  FFMA.FTZ R73, R73, R42, -R87 ;  /* 0x0000002a49497223 */ /* 0x000fc20000010857 */
[-C--:B------:R-:W-:Y:S01]  /*12700*/  FFMA.FTZ R72, R72, R42.reuse, -R13 ;  /* 0x0000002a48487223 */ /* 0x080fe2000001080d */
[----:B------:R-:W-:-:S01]  /*12710*/  FFMA.FTZ R74, R74, R42, -R87 ;  /* 0x0000002a4a4a7223 */ /* 0x000fc20000010857 */
[-C--:B------:R-:W-:Y:S01]  /*12720*/  FFMA.FTZ R75, R75, R42.reuse, -R13 ;  /* 0x0000002a4b4b7223 */ /* 0x080fe2000001080d */
[----:B------:R-:W-:-:S01]  /*12730*/  FFMA.FTZ R77, R77, R42, -R87 ;  /* 0x0000002a4d4d7223 */ /* 0x000fc20000010857 */
[----:B------:R-:W0:Y:S01]  /*12740*/  MUFU.EX2 R25, R25 ;  /* 0x0000001900197308 */ /* 0x000e220000000800 */
[----:B-1----:R-:W-:-:S01]  /*12750*/  FADD.FTZ R3, R24, R3 ;  /* 0x0000000318037221 */ /* 0x002fc20000010000 */
        /* <DEDUP_REMOVED lines=12> */
[----:B------:R-:W-:-:S02]  /*12820*/  @!P0 IMAD R84, R18, 0x8, R16 ;  /* 0x0000000812548824 */ /* 0x000fc400078e0210 */
[----:B------:R-:W2:Y:S01]  /*12830*/  MUFU.EX2 R28, R28 ;  /* 0x0000001c001c7308 */ /* 0x000ea20000000800 */
[----:B0-----:R-:W-:-:S01]  /*12840*/  FADD.FTZ R3, R25, R3 ;  /* 0x0000000319037221 */ /* 0x001fc20000010000 */
[----:B------:R-:W-:-:S05]  /*12850*/  @!P0 VIADD R84, R84, 0x19c40 ;  /* 0x00019c4054548836 */ /* 0x000fca0000000000 */
[----:B------:R-:W-:Y:S01]  /*12860*/  @!P0 PRMT R84, RZ, 0x654, R84 ;  /* 0x00000654ff548816 */ /* 0x000fe20000000054 */
[----:B------:R-:W0:Y:S01]  /*12870*/  MUFU.EX2 R30, R30 ;  /* 0x0000001e001e7308 */ /* 0x000e220000000800 */
[----:B-1----:R-:W-:-:S01]  /*12880*/  FADD.FTZ R0, R27, R0 ;  /* 0x000000001b007221 */ /* 0x002fc20000010000 */
[----:B------:R-:W-:Y:S02]  /*12890*/  WARPGROUP.DEPBAR.LE gsb0, 0x0 ;  /* 0x00008000000079c5 */ /* 0x000fe40000010000 */
[----:B------:R1:W-:Y:S04]  /*128a0*/  @!P0 SYNCS.ARRIVE.TRANS64.RED.A1T0 RZ, [R84+URZ], RZ ;  /* 0x000000ff54ff89a7 */ /* 0x0003e8000810043f */
        /* <DEDUP_REMOVED lines=112> */
.L_x_10511:
[----:B------:R-:W2:Y:S01]  /*12fb0*/  LDL R84, [R1+0x10] ;  /* 0x0000100001547983 */ /* 0x000ea20000100800 */
[----:B------:R-:W-:Y:S01]  /*12fc0*/  ISETP.GT.AND P0, PT, R14, RZ, PT ;  /* 0x000000ff0e00720c */ /* 0x000fe20003f04270 */
        /* <DEDUP_REMOVED lines=91> */
[----:B--2---:R-:W-:-:S04]  /*13580*/  PRMT R15, R84, 0x654, R15 ;  /* 0x00000654540f7816 */ /* 0x004fc8000000000f */
[----:B------:R0:W-:Y:S01]  /*13590*/  SYNCS.ARRIVE.TRANS64.RED.A1T0 RZ, [R15+URZ], RZ ;  /* 0x000000ff0fff79a7 */ /* 0x0001e2000810043f */
[----:B------:R-:W-:Y:S05]  /*135a0*/  @P0 BRA `(.L_x_10512) ;  /* 0xffffffd800b80947 */ /* 0x000fea000383ffff */
.L_x_10500:
[----:B------:R-:W-:Y:S05]  /*135b0*/  BSYNC B0 ;  /* 0x0000000000007941 */ /* 0x000fea0003800000 */
.L_x_10499:
[----:B------:R-:W-:Y:S06]  /*135c0*/  BAR.ARV 0x8, 0x200 ;  /* 0x0208000000007b1d */ /* 0x000fec0000002000 */
[----:B------:R-:W-:Y:S05]  /*135d0*/  @!P1 BRA `(.L_x_10513) ;  /* 0x0000000000049947 */ /* 0x000fea0003800000 */
[----:B------:R-:W-:Y:S01]  /*135e0*/  BPT.TRAP 0x1 ;  /* 0x000000040000795c */ /* 0x000fe20000300000 */
.L_x_10513:
[----:B------:R-:W-:Y:S01]  /*135f0*/  IMAD R10, R18, 0x8, R16 ;  /* 0x00000008120a7824 */ /* 0x000fe200078e0210 */
[----:B------:R-:W-:-:S04]  /*13600*/  SHF.L.U32 R5, R152, 0x1f, RZ ;  /* 0x0000001f98057819 */ /* 0x000fc800000006ff */
[----:B------:R1:W2:Y:S01]  /*13610*/  SYNCS.PHASECHK.TRANS64.TRYWAIT P0, [R10+URZ+0x19c50], R5 ;  /* 0x019c50050a0075a7 */ /* 0x0002a2000800017f */
[----:B------:R-:W-:Y:S05]  /*13620*/  @!P1 BRA `(.L_x_10514) ;  /* 0x0000000000049947 */ /* 0x000fea0003800000 */
[----:B------:R-:W-:Y:S01]  /*13630*/  BPT.TRAP 0x1 ;  /* 0x000000040000795c */ /* 0x000fe20000300000 */
.L_x_10514:
[----:B------:R-:W-:Y:S04]  /*13640*/  BSSY B0, `(.L_x_10515) ;  /* 0x0000004000007945 */ /* 0x000fe80003800000 */
[----:B--2---:R-:W-:Y:S05]  /*13650*/  @P0 BRA `(.L_x_10516) ;  /* 0x0000000000080947 */ /* 0x004fea0003800000 */
[----:B------:R-:W2:Y:S02]  /*13660*/  SYNCS.PHASECHK.TRANS64.TRYWAIT P0, [R10+URZ+0x19c50], R5 ;  /* 0x019c50050a0075a7 */ /* 0x000ea4000800017f */
[----:B--2---:R-:W-:Y:S05]  /*13670*/  @!P0 BRA `(.L_x_10517) ;  /* 0x000000a000748947 */ /* 0x004fea0003800000 */
.L_x_10516:
[----:B------:R-:W-:Y:S05]  /*13680*/  BSYNC B0 ;  /* 0x0000000000007941 */ /* 0x000fea0003800000 */
.L_x_10515:
        /* <DEDUP_REMOVED lines=25> */
[----:B-1----:R-:W-:Y:S01]  /*13820*/  @P0 IMAD R2, R11, R6, RZ ;  /* 0x000000060b020224 */ /* 0x002fe200078e02ff */
[----:B------:R-:W-:-:S03]  /*13830*/  MOV R11, 0x3f800000 ;  /* 0x3f800000000b7802 */ /* 0x000fc60000000f00 */
        /* <DEDUP_REMOVED lines=18> */
[----:B------:R-:W-:Y:S02]  /*13960*/  R2UR UR7, R7 ;  /* 0x00000000070772ca */ /* 0x000fe400000e0000 */
[----:B------:R-:W1:Y:S01]  /*13970*/  SHFL.BFLY PT, R7, R0, 0x2, 0x1f ;  /* 0x0c401f0000077f89 */ /* 0x000e6200000e0000 */
[----:B---3--:R-:W-:-:S01]  /*13980*/  FADD.FTZ R2, R2, R3 ;  /* 0x0000000302027221 */ /* 0x008fc20000010000 */
[----:B-1----:R-:W-:Y:S01]  /*13990*/  FADD.FTZ R7, R7, R0 ;  /* 0x0000000007077221 */ /* 0x002fe20000010000 */
[----:B------:R-:W-:Y:S01]  /*139a0*/  IMAD.MOV.U32 R0, RZ, RZ, -0x800000 ;  /* 0xff800000ff007424 */ /* 0x000fe200078e00ff */
[----:B------:R-:W-:Y:S02]  /*139b0*/  WARPGROUP.DEPBAR.LE gsb0, 0x0 ;  /* 0x00008000000079c5 */ /* 0x000fe40000010000 */
[----:B------:R-:W-:-:S06]  /*139c0*/  WARPGROUP.ARRIVE ;  /* 0x00000000000079c5 */ /* 0x000fcc0000000000 */
[----:B------:R-:W-:Y:S01]  /*139d0*/  QGMMA.64x96x32.F32.E4M3.E4M3 R88, R140, gdesc[UR4], R88, gsb0 ;  /* 0x016000048c587df3 */ /* 0x000fe20008000858 */
[----:B------:R-:W-:Y:S02]  /*139e0*/  R2UR UR6, R4 ;  /* 0x00000000040672ca */ /* 0x000fe400000e0000 */
[----:B------:R-:W-:Y:S01]  /*139f0*/  R2UR UR7, R5 ;  /* 0x00000000050772ca */ /* 0x000fe200000e0000 */
[----:B------:R-:W1:Y:S04]  /*13a00*/  SHFL.BFLY PT, R4, R7, 0x1, 0x1f ;  /* 0x0c201f0007047f89 */ /* 0x000e6800000e0000 */
[----:B------:R-:W3:Y:S01]  /*13a10*/  SHFL.BFLY PT, R5, R2, 0x1, 0x1f ;  /* 0x0c201f0002057f89 */ /* 0x000ee200000e0000 */
[----:B-1----:R-:W-:-:S01]  /*13a20*/  FADD.FTZ R13, R7, R4 ;  /* 0x00000004070d7221 */ /* 0x002fc20000010000 */
[----:B------:R-:W-:-:S02]  /*13a30*/  IMAD.MOV.U32 R4, RZ, RZ, RZ ;  /* 0x000000ffff047224 */ /* 0x000fc400078e00ff */
[----:B---3--:R-:W-:-:S01]  /*13a40*/  FADD.FTZ R9, R2, R5 ;  /* 0x0000000502097221 */ /* 0x008fc20000010000 */
[----:B------:R-:W-:Y:S01]  /*13a50*/  FMUL.FTZ R5, R13, 0.00390625 ;  /* 0x3b8000000d057820 */ /* 0x000fe20000410000 */
[----:B------:R-:W-:Y:S02]  /*13a60*/  IMAD.MOV.U32 R2, RZ, RZ, -0x800000 ;  /* 0xff800000ff027424 */ /* 0x000fe400078e00ff */
[C---:B------:R-:W-:Y:S01]  /*13a70*/  FMUL.FTZ R14, R9.reuse, 0.00390625 ;  /* 0x3b800000090e7820 */ /* 0x040fe20000410000 */
[----:B------:R-:W-:Y:S02]  /*13a80*/  FSETP.NE.FTZ.AND P0, PT, R9, RZ, PT ;  /* 0x000000ff0900720b */ /* 0x000fe40003f15000 */
[----:B------:R-:W-:Y:S02]  /*13a90*/  FSETP.NE.FTZ.AND P3, PT, R5, RZ, PT ;  /* 0x000000ff0500720b */ /* 0x000fe40003f75000 */
[----:B------:R-:W-:-:S09]  /*13aa0*/  FSETP.NE.FTZ.AND P2, PT, R14, RZ, PT ;  /* 0x000000ff0e00720b */ /* 0x000fd20003f55000 */
[----:B------:R-:W-:Y:S01]  /*13ab0*/  @P0 MUFU.RCP R4, R9 ;  /* 0x0000000900040308 */ /* 0x000fe20000001000 */
[----:B------:R-:W-:Y:S01]  /*13ac0*/  FSETP.NE.FTZ.AND P0, PT, R13, RZ, PT ;  /* 0x000000ff0d00720b */ /* 0x000fe20003f15000 */
[C---:B------:R-:W-:Y:S02]  /*13ad0*/  @P3 FMUL.FTZ R7, R42.reuse, 0.69314718246459960938 ;  /* 0x3f3172182a073820 */ /* 0x040fe40000410000 */
[----:B------:R-:W-:-:S04]  /*13ae0*/  @P2 FMUL.FTZ R6, R42, 0.69314718246459960938 ;  /* 0x3f3172182a062820 */ /* 0x000fc80000410000 */
[----:B------:R-:W1:Y:S08]  /*13af0*/  @P3 MUFU.LG2 R5, R5 ;  /* 0x0000000500053308 */ /* 0x000e700000000c00 */
[----:B------:R-:W3:Y:S08]  /*13b00*/  @P2 MUFU.LG2 R3, R14 ;  /* 0x0000000e00032308 */ /* 0x000ef00000000c00 */
[----:B------:R-:W4:Y:S01]  /*13b10*/  @P0 MUFU.RCP R8, R13 ;  /* 0x0000000d00080308 */ /* 0x000f220000001000 */
[----:B-1----:R-:W-:-:S04]  /*13b20*/  @P3 FMUL.FTZ R12, R5, 0.69314718246459960938 ;  /* 0x3f317218050c3820 */ /* 0x002fc80000410000 */
[----:B------:R-:W-:Y:S01]  /*13b30*/  @P3 FFMA.FTZ R0, R7, R43, R12 ;  /* 0x0000002b07003223 */ /* 0x000fe2000001000c */
[----:B---3--:R-:W-:-:S04]  /*13b40*/  @P2 FMUL.FTZ R3, R3, 0.69314718246459960938 ;  /* 0x3f31721803032820 */ /* 0x008fc80000410000 */
[----:B------:R-:W-:Y:S01]  /*13b50*/  @P2 FFMA.FTZ R2, R6, R65, R3 ;  /* 0x0000004106022223 */ /* 0x000fe20000010003 */
[----:B------:R-:W-:Y:S02]  /*13b60*/  WARPGROUP.DEPBAR.LE gsb0, 0x0 ;  /* 0x00008000000079c5 */ /* 0x000fe40000010000 */
[----:B------:R-:W-:-:S06]  /*13b70*/  WARPGROUP.ARRIVE ;  /* 0x00000000000079c5 */ /* 0x000fcc0000000000 */
[----:B------:R-:W-:Y:S01]  /*13b80*/  QGMMA.64x96x32.F32.E4M3.E4M3 R88, R136, gdesc[UR4], R88, gsb0 ;  /* 0x0160000488587df3 */ /* 0x000fe20008000858 */
[-C--:B--2---:R-:W-:Y:S01]  /*13b90*/  FMUL.FTZ R12, R4, R11.reuse ;  /* 0x0000000b040c7220 */ /* 0x084fe20000410000 */
[----:B----4-:R-:W-:Y:S01]  /*13ba0*/  FMUL.FTZ R16, R8, R11 ;  /* 0x0000000b08107220 */ /* 0x010fe20000410000 */
[----:B------:R-:W-:Y:S02]  /*13bb0*/  WARPGROUP.DEPBAR.LE gsb0, 0x0 ;  /* 0x00008000000079c5 */ /* 0x000fe40000010000 */
[----:B------:R-:W-:Y:S05]  /*13bc0*/  @!P1 BRA `(.L_x_10518) ;  /* 0x0000000000049947 */ /* 0x000fea0003800000 */
[----:B------:R-:W-:Y:S01]  /*13bd0*/  BPT.TRAP 0x1 ;  /* 0x000000040000795c */ /* 0x000fe20000300000 */
.L_x_10518:
[----:B------:R-:W2:Y:S01]  /*13be0*/  LDL.LU R4, [R1+0x10] ;  /* 0x0000100001047983 */ /* 0x000ea20000300800 */
[----:B------:R-:W-:Y:S02]  /*13bf0*/  VIADD R10, R10, 0x19c60 ;  /* 0x00019c600a0a7836 */ /* 0x000fe40000000000 */
[-C--:B------:R-:W-:Y:S01]  /*13c00*/  FMUL.FTZ R3, R88, R12.reuse ;  /* 0x0000000c58037220 */ /* 0x080fe20000410000 */
[----:B------:R-:W-:Y:S01]  /*13c10*/  FMUL.FTZ R89, R89, R12 ;  /* 0x0000000c59597220 */ /* 0x000fe20000410000 */
[----:B------:R-:W3:Y:S01]  /*13c20*/  LDL.LU R24, [R1+0x50] ;  /* 0x0000500001187983 */ /* 0x000ee20000300800 */
[----:B------:R-:W-:-:S05]  /*13c30*/  VIADD R18, R18, 0x1 ;  /* 0x0000000112127836 */ /* 0x000fca0000000000 */
[----:B------:R-:W-:Y:S01]  /*13c40*/  ISETP.NE.AND P1, PT, R18, 0x2, PT ;  /* 0x000000021200780c */ /* 0x000fe20003f25270 */
[----:B------:R-:W-:-:S03]  /*13c50*/  FMUL.FTZ R92, R92, R12 ;  /* 0x0000000c5c5c7220 */ /* 0x000fc60000410000 */
        /* <DEDUP_REMOVED lines=45> */
[----:B------:R-:W-:-:S02]  /*13f30*/  LOP3.LUT R152, R152, R5, RZ, 0x3c, !PT ;  /* 0x0000000598987212 */ /* 0x000fc400078e3cff */
[----:B------:R-:W-:Y:S02]  /*13f40*/  SEL R18, R18, RZ, P1 ;  /* 0x000000ff12127207 */ /* 0x000fe40000800000 */
[----:B--2---:R-:W-:Y:S01]  /*13f50*/  PRMT R4, R4, 0x654, R10 ;  /* 0x0000065404047816 */ /* 0x004fe2000000000a */
[----:B---3--:R-:W-:-:S03]  /*13f60*/  VIADD R24, R24, 0x1 ;  /* 0x0000000118187836 */ /* 0x008fc60000000000 */
[----:B------:R0:W-:Y:S02]  /*13f70*/  SYNCS.ARRIVE.TRANS64.RED.A1T0 RZ, [R4+URZ], RZ ;  /* 0x000000ff04ff79a7 */ /* 0x0001e4000810043f */
[----:B------:R0:W-:Y:S01]  /*13f80*/  STL [R1+0x50], R24 ;  /* 0x0000501801007387 */ /* 0x0001e20000100800 */
[-C--:B------:R-:W-:Y:S01]  /*13f90*/  FMUL.FTZ R10, R109, R12.reuse ;  /* 0x0000000c6d0a7220 */ /* 0x080fe20000410000 */
[----:B------:R-:W-:-:S07]  /*13fa0*/  FMUL.FTZ R12, R133, R12 ;  /* 0x0000000c850c7220 */ /* 0x000fce0000410000 */
.L_x_10452:
[----:B------:R-:W0:Y:S08]  /*13fb0*/  S2UR UR4, SR_CgaCtaId ;  /* 0x00000000000479c3 */ /* 0x000e300000008800 */
[----:B------:R-:W-:Y:S01]  /*13fc0*/  BAR.SYNC.DEFER_BLOCKING 0x5, 0x200 ;  /* 0x0148000000007b1d */ /* 0x000fe20000010000 */
[----:B------:R-:W-:-:S05]  /*13fd0*/  MOV R16, 0x400 ;  /* 0x0000040000107802 */ /* 0x000fca0000000f00 */
[----:B------:R-:W-:Y:S01]  /*13fe0*/  BSSY B0, `(.L_x_10519) ;  /* 0x0000221000007945 */ /* 0x000fe20003800000 */
[----:B0-----:R-:W-:-:S05]  /*13ff0*/  IMAD.U32 R4, RZ, RZ, UR4 ;  /* 0x00000004ff047e24 */ /* 0x001fca000f8e00ff */
[----:B------:R-:W-:Y:S01]  /*14000*/  LEA R16, R4, R16, 0x18 ;  /* 0x0000001004107211 */ /* 0x000fe200078ec0ff */
[----:B------:R-:W-:Y:S04]  /*14010*/  STL [R1+0x10], R4 ;  /* 0x0000100401007387 */ /* 0x000fe80000100800 */
[----:B------:R-:W0:Y:S04]  /*14020*/  LDS.128 R40, [R16+0x19cd0] ;  /* 0x019cd00010287984 */ /* 0x000e280000000c00 */
[----:B0-----:R0:W-:Y:S04]  /*14030*/  STL.64 [R1+0x20], R40 ;  /* 0x0000202801007387 */ /* 0x0011e80000100a00 */
[----:B------:R0:W-:Y:S01]  /*14040*/  STL.64 [R1+0x28], R42 ;  /* 0x0000282a01007387 */ /* 0x0001e20000100a00 */
[----:B------:R-:W-:Y:S06]  /*14050*/  BAR.ARV 0x4, 0x200 ;  /* 0x0108000000007b1d */ /* 0x000fec0000002000 */
[----:B------:R-:W-:Y:S05]  /*14060*/  @P0 BRA `(.L_x_10520) ;  /* 0x0000001400d00947 */ /* 0x000fea0003800000 */
[----:B-----5:R-:W1:Y:S01]  /*14070*/  S2R R24, SR_TID.X ;  /* 0x0000000000187919 */ /* 0x020e620000002100 */
[----:B------:R-:W-:Y:S01]  /*14080*/  ULDC.64 UR4, c[0x4][0x70] ;  /* 0x01001c0000047ab9 */ /* 0x000fe20000000a00 */
[----:B------:R-:W2:Y:S04]  /*14090*/  LDL R37, [R1+0x78] ;  /* 0x0000780001257983 */ /* 0x000ea80000100800 */
[----:B------:R-:W3:Y:S04]  /*140a0*/  LDL.LU R59, [R1+0x48] ;  /* 0x00004800013b7983 */ /* 0x000ee80000300800 */
[----:B------:R-:W4:Y:S01]  /*140b0*/  LDL.LU R57, [R1+0x4c] ;  /* 0x00004c0001397983 */ /* 0x000f220000300800 */
[----:B------:R-:W0:Y:S01]  /*140c0*/  S2R R35, SR_SWINHI ;  /* 0x0000000000237919 */ /* 0x000e220000002f00 */
        /* <DEDUP_REMOVED lines=12> */
[----:B------:R1:W3:Y:S01]  /*14190*/  LDG.E.CONSTANT R5, desc[UR42][R4.64] ;  /* 0x0000002a04057981 */ /* 0x0002e2000c1e9900 */
        /* <DEDUP_REMOVED lines=11> */
[----:B------:R-:W-:-:S02]  /*14250*/  SEL R52, R8, R9, P0 ;  /* 0x0000000908347207 */ /* 0x000fc40000000000 */
[----:B------:R-:W-:Y:S02]  /*14260*/  SEL R4, R3, R20, P0 ;  /* 0x0000001403047207 */ /* 0x000fe40000000000 */
[----:B------:R-:W-:Y:S02]  /*14270*/  SEL R28, R20, R3, P0 ;  /* 0x00000003141c7207 */ /* 0x000fe40000000000 */
        /* <DEDUP_REMOVED lines=32> */
[----:B------:R-:W-:Y:S01]  /*14480*/  SEL R126, R127, R126, P0 ;  /* 0x0000007e7f7e7207 */ /* 0x000fe20000000000 */
[----:B--2---:R-:W-:-:S03]  /*14490*/  IMAD.WIDE R8, R37, 0x2, R24 ;  /* 0x0000000225087825 */ /* 0x004fc600078e0218 */
        /* <DEDUP_REMOVED lines=20> */
[----:B------:R-:W-:Y:S01]  /*145e0*/  IADD3.X R7, RZ, R9, RZ, P2, !PT ;  /* 0x00000009ff077210 */ /* 0x000fe200017fe4ff */
[----:B------:R-:W-:Y:S01]  /*145f0*/  IMAD.X R21, RZ, RZ, R9, P1 ;  /* 0x000000ffff157224 */ /* 0x000fe200008e0609 */
[----:B------:R-:W-:-:S02]  /*14600*/  LOP3.LUT R20, R29, 0x180, RZ, 0xc0, !PT ;  /* 0x000001801d147812 */ /* 0x000fc400078ec0ff */
[----:B---3--:R-:W-:Y:S02]  /*14610*/  LOP3.LUT R3, R5, 0x2, RZ, 0x3c, !PT ;  /* 0x0000000205037812 */ /* 0x008fe400078e3cff */
[----:B------:R-:W-:Y:S02]  /*14620*/  LOP3.LUT R31, R70, 0x180, RZ, 0xc0, !PT ;  /* 0x00000180461f7812 */ /* 0x000fe400078ec0ff */
        /* <DEDUP_REMOVED lines=11> */
[----:B------:R-:W2:Y:S04]  /*146e0*/  SHFL.IDX PT, R15, R36, R3, 0x1c1f ;  /* 0x001c1f03240f7589 */ /* 0x000ea800000e0000 */
[----:B------:R-:W-:Y:S04]  /*146f0*/  SHFL.IDX PT, R42, R42, R5, 0x1c1f ;  /* 0x001c1f052a2a7589 */ /* 0x000fe800000e0000 */
[----:B------:R-:W3:Y:S04]  /*14700*/  SHFL.IDX PT, R13, R44, R3, 0x1c1f ;  /* 0x001c1f032c0d7589 */ /* 0x000ee800000e0000 */
        /* <DEDUP_REMOVED lines=19> */
[----:B0-----:R-:W-:Y:S02]  /*14840*/  SEL R4, R8, R9, P0 ;  /* 0x0000000908047207 */ /* 0x001fe40000000000 */
[----:B------:R-:W-:Y:S02]  /*14850*/  SEL R6, R9, R8, P0 ;  /* 0x0000000809067207 */ /* 0x000fe40000000000 */
[----:B-1----:R-:W-:Y:S02]  /*14860*/  SEL R8, R38, R11, P0 ;  /* 0x0000000b26087207 */ /* 0x002fe40000000000 */
[----:B------:R-:W-:Y:S01]  /*14870*/  SEL R10, R11, R38, P0 ;  /* 0x000000260b0a7207 */ /* 0x000fe20000000000 */
[----:B--2---:R-:W0:Y:S01]  /*14880*/  LDC R3, c[0x0][0xbe8] ;  /* 0x0002fa00ff037b82 */ /* 0x004e220000000800 */
[----:B------:R-:W-:Y:S02]  /*14890*/  SEL R5, R58, R15, P0 ;  /* 0x0000000f3a057207 */ /* 0x000fe40000000000 */
[----:B------:R-:W-:-:S05]  /*148a0*/  SEL R7, R15, R58, P0 ;  /* 0x0000003a0f077207 */ /* 0x000fca0000000000 */
[----:B------:R-:W-:Y:S01]  /*148b0*/  BAR.SYNC.DEFER_BLOCKING 0x1, 0x180 ;  /* 0x0046000000007b1d */ /* 0x000fe20000010000 */
[----:B---3--:R-:W-:Y:S02]  /*148c0*/  SEL R12, R42, R13, P0 ;  /* 0x0000000d2a0c7207 */ /* 0x008fe40000000000 */
[----:B------:R-:W-:Y:S02]  /*148d0*/  SEL R14, R13, R42, P0 ;  /* 0x0000002a0d0e7207 */ /* 0x000fe40000000000 */
[----:B----4-:R-:W-:Y:S02]  /*148e0*/  SEL R9, R60, R33, P0 ;  /* 0x000000213c097207 */ /* 0x010fe40000000000 */
[----:B------:R-:W-:Y:S02]  /*148f0*/  SEL R11, R33, R60, P0 ;  /* 0x0000003c210b7207 */ /* 0x000fe40000000000 */
[----:B------:R-:W-:Y:S02]  /*14900*/  SEL R13, R62, R35, P0 ;  /* 0x000000233e0d7207 */ /* 0x000fe40000000000 */
[----:B------:R-:W-:-:S02]  /*14910*/  SEL R15, R35, R62, P0 ;  /* 0x0000003e230f7207 */ /* 0x000fc40000000000 */
[----:B------:R-:W-:Y:S02]  /*14920*/  ISETP.NE.U32.AND P2, PT, RZ, UR4, PT ;  /* 0x00000004ff007c0c */ /* 0x000fe4000bf45070 */
[----:B------:R-:W-:Y:S02]  /*14930*/  IADD3 R26, P1, R59, UR4, RZ ;  /* 0x000000043b1a7c10 */ /* 0x000fe4000ff3e0ff */
        /* <DEDUP_REMOVED lines=9> */
[----:B--2---:R-:W-:Y:S02]  /*149d0*/  SEL R8, R50, R29, P0 ;  /* 0x0000001d32087207 */ /* 0x004fe40000000000 */
[----:B------:R-:W-:Y:S02]  /*149e0*/  SEL R10, R29, R50, P0 ;  /* 0x000000321d0a7207 */ /* 0x000fe40000000000 */
[----:B------:R-:W-:-:S02]  /*149f0*/  SEL R9, R66, R39, P0 ;  /* 0x0000002742097207 */ /* 0x000fc40000000000 */
[----:B------:R-:W-:Y:S02]  /*14a00*/  SEL R11, R39, R66, P0 ;  /* 0x00000042270b7207 */ /* 0x000fe40000000000 */
[----:B---3--:R-:W-:Y:S02]  /*14a10*/  SEL R12, R54, R31, P0 ;  /* 0x0000001f360c7207 */ /* 0x008fe40000000000 */
[----:B------:R-:W-:Y:S02]  /*14a20*/  SEL R14, R31, R54, P0 ;  /* 0x000000361f0e7207 */ /* 0x000fe40000000000 */
[----:B------:R-:W-:Y:S02]  /*14a30*/  SEL R13, R68, R41, P0 ;  /* 0x00000029440d7207 */ /* 0x000fe40000000000 */
[----:B------:R-:W-:Y:S02]  /*14a40*/  SEL R15, R41, R68, P0 ;  /* 0x00000044290f7207 */ /* 0x000fe40000000000 */
[----:B------:R-:W-:Y:S01]  /*14a50*/  IADD3.X R27, R57, UR5, RZ, P1, !PT ;  /* 0x00000005391b7c10 */ /* 0x000fe20008ffe4ff */
[----:B------:R-:W-:Y:S01]  /*14a60*/  ULDC.64 UR4, c[0x0][0xc08] ;  /* 0x0003020000047ab9 */ /* 0x000fe20000000a00 */
[----:B------:R1:W-:Y:S01]  /*14a70*/  STSM.16.M88.4 [R45], R4 ;  /* 0x000000042d007844 */ /* 0x0003e20000000200 */
[----:B------:R-:W-:-:S03]  /*14a80*/  ISETP.NE.U32.AND P0, PT, RZ, UR4, PT ;  /* 0x00000004ff007c0c */ /* 0x000fc6000bf05070 */
[----:B------:R-:W-:Y:S01]  /*14a90*/  STSM.16.M88.4 [R43], R8 ;  /* 0x000000082b007844 */ /* 0x000fe20000000200 */
[----:B------:R-:W-:-:S03]  /*14aa0*/  ISETP.NE.AND.EX P0, PT, RZ, UR5, PT, P0 ;  /* 0x00000005ff007c0c */ /* 0x000fc6000bf05300 */
[----:B------:R2:W-:Y:S01]  /*14ab0*/  STSM.16.M88.4 [R21], R12 ;  /* 0x0000000c15007844 */ /* 0x0005e20000000200 */
[----:B------:R-:W-:Y:S01]  /*14ac0*/  IMAD.MOV.U32 R20, RZ, RZ, RZ ;  /* 0x000000ffff147224 */ /* 0x000fe200078e00ff */
[----:B------:R-:W-:Y:S08]  /*14ad0*/  BAR.SYNC.DEFER_BLOCKING 0x1, 0x180 ;  /* 0x0046000000007b1d */ /* 0x000ff00000010000 */
[----:B-1----:R-:W-:Y:S01]  /*14ae0*/  @P0 IADD3 R4, P3, R59, UR4, RZ ;  /* 0x000000043b040c10 */ /* 0x002fe2000ff7e0ff */
[----:B------:R-:W-:-:S02]  /*14af0*/  ULDC UR4, c[0x0][0xa88] ;  /* 0x0002a20000047ab9 */ /* 0x000fc40000000800 */
[----:B------:R-:W-:Y:S01]  /*14b00*/  IMAD.U32 R38, RZ, RZ, UR4 ;  /* 0x00000004ff267e24 */ /* 0x000fe2000f8e00ff */
[----:B------:R-:W-:Y:S01]  /*14b10*/  @P0 IADD3.X R5, R57, UR5, RZ, P3, !PT ;  /* 0x0000000539050c10 */ /* 0x000fe20009ffe4ff */
[----:B------:R1:W5:Y:S04]  /*14b20*/  @P2 LDG.E R20, desc[UR42][R26.64] ;  /* 0x0000002a1a142981 */ /* 0x000368000c1e1900 */
[----:B------:R1:W5:Y:S01]  /*14b30*/  @P0 LDG.E R38, desc[UR42][R4.64] ;  /* 0x0000002a04260981 */ /* 0x000362000c1e1900 */
[----:B0-----:R-:W-:-:S13]  /*14b40*/  ISETP.NE.AND P1, PT, R3, 0x1, PT ;  /* 0x000000010300780c */ /* 0x001fda0003f25270 */
[----:B------:R-:W0:Y:S08]  /*14b50*/  @P1 LDC R6, c[0x0][0xbec] ;  /* 0x0002fb00ff061b82 */ /* 0x000e300000000800 */
[----:B------:R-:W3:Y:S01]  /*14b60*/  @P1 LDC R29, c[0x0][0xbf0] ;  /* 0x0002fc00ff1d1b82 */ /* 0x000ee20000000800 */
[----:B--2---:R-:W-:Y:S01]  /*14b70*/  IMAD.IADD R13, R55, 0x1, R53 ;  /* 0x00000001370d7824 */ /* 0x004fe200078e0235 */
[----:B-1----:R-:W-:Y:S06]  /*14b80*/  @P0 BRA `(.L_x_10521) ;  /* 0x0000000000100947 */ /* 0x002fec0003800000 */
[----:B------:R-:W-:Y:S05]  /*14b90*/  @!P2 BRA `(.L_x_10521) ;  /* 0x00000000000ca947 */ /* 0x000fea0003800000 */
[----:B------:R-:W2:Y:S04]  /*14ba0*/  LDG.E R5, desc[UR42][R26.64] ;  /* 0x0000002a1a057981 */ /* 0x000ea8000c1e1900 */
[----:B-----5:R-:W2:Y:S02]  /*14bb0*/  LDG.E R38, desc[UR42][R26.64+0x4] ;  /* 0x0000042a1a267981 */ /* 0x020ea4000c1e1900 */
[----:B--2---:R-:W-:-:S07]  /*14bc0*/  IMAD.IADD R38, R38, 0x1, -R5 ;  /* 0x0000000126267824 */ /* 0x004fce00078e0a05 */
.L_x_10521:
[----:B------:R-:W2:Y:S01]  /*14bd0*/  LDL.LU R5, [R1+0x3c] ;  /* 0x00003c0001057983 */ /* 0x000ea20000300800 */
[----:B------:R-:W-:Y:S01]  /*14be0*/  ULDC.64 UR4, c[0x0][0xb90] ;  /* 0x0002e40000047ab9 */ /* 0x000fe20000000a00 */
[----:B------:R-:W1:Y:S01]  /*14bf0*/  S2R R4, SR_TID.X ;  /* 0x0000000000047919 */ /* 0x000e620000002100 */
[----:B------:R-:W4:Y:S01]  /*14c00*/  S2R R14, SR_TID.X ;  /* 0x00000000000e7919 */ /* 0x000f220000002100 */
[----:B-----5:R-:W-:Y:S01]  /*14c10*/  SHF.R.S32.HI R21, RZ, 0x1f, R20 ;  /* 0x0000001fff157819 */ /* 0x020fe20000011414 */
[----:B------:R-:W-:Y:S01]  /*14c20*/  IMAD.MOV.U32 R7, RZ, RZ, R13 ;  /* 0x000000ffff077224 */ /* 0x000fe200078e000d */
[----:B------:R-:W2:Y:S01]  /*14c30*/  @P1 LDC R45, c[0x0][0xbec] ;  /* 0x0002fb00ff2d1b82 */ /* 0x000ea20000000800 */
[----:B------:R-:W2:Y:S04]  /*14c40*/  LDL.LU R10, [R1+0x54] ;  /* 0x00005400010a7983 */ /* 0x000ea80000300800 */
[----:B------:R-:W2:Y:S04]  /*14c50*/  LDL.LU R44, [R1+0x44] ;  /* 0x00004400012c7983 */ /* 0x000ea80000300800 */
[----:B------:R-:W2:Y:S04]  /*14c60*/  LDL R49, [R1+0x40] ;  /* 0x0000400001317983 */ /* 0x000ea80000100800 */
[----:B------:R-:W2:Y:S01]  /*14c70*/  LDL R15, [R1+0x74] ;  /* 0x00007400010f7983 */ /* 0x000ea20000100800 */
[----:B------:R-:W-:-:S03]  /*14c80*/  IMAD R38, R38, R3, RZ ;  /* 0x0000000326267224 */ /* 0x000fc600078e02ff */
[----:B------:R0:W5:Y:S01]  /*14c90*/  LDL R48, [R1+0x80] ;  /* 0x0000800001307983 */ /* 0x0001620000100800 */
[----:B-1----:R-:W-:-:S05]  /*14ca0*/  VIADD R47, R4, 0xffffff80 ;  /* 0xffffff80042f7836 */ /* 0x002fca0000000000 */
[----:B------:R-:W-:Y:S01]  /*14cb0*/  SHF.R.S32.HI R50, RZ, 0x1f, R47 ;  /* 0x0000001fff327819 */ /* 0x000fe2000001142f */
[----:B0-----:R-:W-:-:S03]  /*14cc0*/  @P1 IMAD.HI.U32 R4, R13, R6, RZ ;  /* 0x000000060d041227 */ /* 0x001fc600078e00ff */
[----:B------:R-:W-:Y:S02]  /*14cd0*/  LEA.HI R50, R50, R47, RZ, 0x2 ;  /* 0x0000002f32327211 */ /* 0x000fe400078f10ff */
[----:B---3--:R-:W-:Y:S02]  /*14ce0*/  @P1 SHF.R.U32.HI R7, RZ, R29, R4 ;  /* 0x0000001dff071219 */ /* 0x008fe40000011604 */
[----:B------:R-:W-:-:S03]  /*14cf0*/  SHF.R.S32.HI R50, RZ, 0x2, R50 ;  /* 0x00000002ff327819 */ /* 0x000fc60000011432 */
[----:B------:R-:W-:Y:S02]  /*14d00*/  IMAD.MOV R6, RZ, RZ, -R7 ;  /* 0x000000ffff067224 */ /* 0x000fe400078e0a07 */
[----:B----4-:R-:W-:-:S05]  /*14d10*/  VIADD R30, R14, 0xffffff80 ;  /* 0xffffff800e1e7836 */ /* 0x010fca0000000000 */
        /* <DEDUP_REMOVED lines=10> */
[----:B------:R-:W-:-:S05]  /*14dc0*/  SHF.R.S32.HI R39, RZ, 0x1f, R44 ;  /* 0x0000001fff277819 */ /* 0x000fca000001142c */
[----:B------:R-:W-:-:S04]  /*14dd0*/  IMAD R5, R39, UR4, RZ ;  /* 0x0000000427057c24 */ /* 0x000fc8000f8e02ff */
[C---:B------:R-:W-:Y:S02]  /*14de0*/  IMAD R11, R44.reuse, UR5, R5 ;  /* 0x000000052c0b7c24 */ /* 0x040fe4000f8e0205 */
[----:B------:R-:W-:Y:S01]  /*14df0*/  IMAD.WIDE.U32 R4, R44, UR4, R20 ;  /* 0x000000042c047c25 */ /* 0x000fe2000f8e0014 */
[----:B------:R-:W-:Y:S01]  /*14e00*/  SEL R37, R10, RZ, !P2 ;  /* 0x000000ff0a257207 */ /* 0x000fe20005000000 */
        /* <DEDUP_REMOVED lines=28> */
[----:B------:R-:W-:Y:S01]  /*14fd0*/  IMAD.X R9, RZ, RZ, R25, P2 ;  /* 0x000000ffff097224 */ /* 0x000fe200010e0619 */
[----:B------:R-:W-:Y:S01]  /*14fe0*/  ULDC.64 UR4, c[0x0][0xaa0] ;  /* 0x0002a80000047ab9 */ /* 0x000fe20000000a00 */
[----:B------:R-:W1:Y:S01]  /*14ff0*/  SHFL.IDX PT, R41, R4, RZ, 0x1c1f ;  /* 0x001c1fff04297589 */ /* 0x000e6200000e0000 */
[----:B------:R-:W-:-:S02]  /*15000*/  SHF.R.U64 R12, R12, 0x3, RZ ;  /* 0x000000030c0c7819 */ /* 0x000fc400000012ff */
[----:B------:R-:W-:Y:S02]  /*15010*/  LOP3.LUT P0, RZ, R14, 0x3, RZ, 0xc0, !PT ;  /* 0x000000030eff7812 */ /* 0x000fe4000780c0ff */
[----:B------:R-:W-:Y:S01]  /*15020*/  LOP3.LUT R12, R12, R13, RZ, 0x3c, !PT ;  /* 0x0000000d0c0c7212 */ /* 0x000fe200078e3cff */
[----:B------:R-:W-:Y:S01]  /*15030*/  IMAD.IADD R13, R15, 0x1, R53 ;  /* 0x000000010f0d7824 */ /* 0x000fe200078e0235 */
[----:B------:R-:W-:Y:S04]  /*15040*/  SHFL.IDX PT, R42, R6, 0x1, 0x1c1f ;  /* 0x003c1f00062a7f89 */ /* 0x000fe800000e0000 */
[----:B------:R-:W2:Y:S01]  /*15050*/  SHFL.IDX PT, R43, R4, 0x1, 0x1c1f ;  /* 0x003c1f00042b7f89 */ /* 0x000ea200000e0000 */
[C---:B------:R-:W-:Y:S01]  /*15060*/  ISETP.GE.OR P2, PT, R13.reuse, R38, P0 ;  /* 0x000000260d00720c */ /* 0x040fe20000746670 */
[----:B------:R-:W-:-:S02]  /*15070*/  VIADD R5, R13, 0x8 ;  /* 0x000000080d057836 */ /* 0x000fc40000000000 */
        /* <DEDUP_REMOVED lines=18> */
[----:B------:R-:W-:Y:S01]  /*151a0*/  IMAD.IADD R40, R53, 0x1, R0 ;  /* 0x0000000135287824 */ /* 0x000fe200078e0200 */
        /* <DEDUP_REMOVED lines=15> */
[----:B------:R-:W-:Y:S02]  /*152a0*/  LOP3.LUT R26, R26, R27, RZ, 0x3c, !PT ;  /* 0x0000001b1a1a7212 */ /* 0x000fe400078e3cff */
[--C-:B------:R-:W-:Y:S01]  /*152b0*/  SHF.R.S32.HI R0, RZ, 0x1f, R39.reuse ;  /* 0x0000001fff007819 */ /* 0x100fe20000011427 */
[----:B------:R-:W-:Y:S01]  /*152c0*/  IMAD.MOV R2, RZ, RZ, -R39 ;  /* 0x000000ffff027224 */ /* 0x000fe200078e0a27 */
[----:B------:R-:W-:Y:S01]  /*152d0*/  LOP3.LUT R28, R28, R29, RZ, 0x3c, !PT ;  /* 0x0000001d1c1c7212 */ /* 0x000fe200078e3cff */
[--C-:B------:R-:W-:Y:S01]  /*152e0*/  IMAD.X R13, RZ, RZ, R25.reuse, P6 ;  /* 0x000000ffff0d7224 */ /* 0x100fe200030e0619 */
[----:B------:R-:W-:Y:S01]  /*152f0*/  LOP3.LUT R4, R11, R24, RZ, 0x3c, !PT ;  /* 0x000000180b047212 */ /* 0x000fe200078e3cff */
[--C-:B------:R-:W-:Y:S01]  /*15300*/  IMAD.X R27, RZ, RZ, R25.reuse, P5 ;  /* 0x000000ffff1b7224 */ /* 0x100fe200028e0619 */
[----:B------:R-:W-:Y:S01]  /*15310*/  IADD3.X R29, RZ, R25, RZ, P4, !PT ;  /* 0x00000019ff1d7210 */ /* 0x000fe200027fe4ff */
[--C-:B------:R-:W-:Y:S01]  /*15320*/  IMAD.X R33, RZ, RZ, R25.reuse, P3 ;  /* 0x000000ffff217224 */ /* 0x100fe200018e0619 */
[----:B------:R-:W-:Y:S01]  /*15330*/  LOP3.LUT R32, R6, R7, RZ, 0x3c, !PT ;  /* 0x0000000706207212 */ /* 0x000fe200078e3cff */
[----:B------:R-:W-:Y:S01]  /*15340*/  IMAD.MOV.U32 R5, RZ, RZ, R25 ;  /* 0x000000ffff057224 */ /* 0x000fe200078e0019 */
[----:B------:R-:W5:Y:S01]  /*15350*/  LD.E.128 R8, desc[UR42][R8.64] ;  /* 0x0000002a08087980 */ /* 0x000f62000c101d00 */
[----:B------:R-:W-:Y:S01]  /*15360*/  IMAD.WIDE.U32 R36, R36, UR4, R20 ;  /* 0x0000000424247c25 */ /* 0x000fe2000f8e0014 */
[----:B------:R-:W-:-:S02]  /*15370*/  ULDC.64 UR4, c[0x0][0xae0] ;  /* 0x0002b80000047ab9 */ /* 0x000fc40000000a00 */
[----:B------:R-:W5:Y:S01]  /*15380*/  LD.E.128 R12, desc[UR42][R12.64] ;  /* 0x0000002a0c0c7980 */ /* 0x000f62000c101d00 */
[----:B------:R-:W-:Y:S02]  /*15390*/  IMAD R0, R0, UR4, RZ ;  /* 0x0000000400007c24 */ /* 0x000fe4000f8e02ff */
[----:B------:R-:W-:Y:S01]  /*153a0*/  IMAD R21, R3, R2, R40 ;  /* 0x0000000203157224 */ /* 0x000fe200078e0228 */
[----:B------:R-:W5:Y:S01]  /*153b0*/  LD.E.128 R4, desc[UR42][R4.64] ;  /* 0x0000002a04047980 */ /* 0x000f62000c101d00 */
[----:B------:R-:W-:Y:S02]  /*153c0*/  IMAD.IADD R37, R37, 0x1, R41 ;  /* 0x0000000125257824 */ /* 0x000fe400078e0229 */
[----:B------:R-:W-:Y:S01]  /*153d0*/  IMAD R41, R39, UR5, R0 ;  /* 0x0000000527297c24 */ /* 0x000fe2000f8e0200 */
[----:B------:R-:W5:Y:S01]  /*153e0*/  LD.E.128 R24, desc[UR42][R26.64] ;  /* 0x0000002a1a187980 */ /* 0x000f62000c101d00 */
[----:B------:R-:W-:-:S03]  /*153f0*/  SHF.R.S32.HI R0, RZ, 0x1f, R21 ;  /* 0x0000001fff007819 */ /* 0x000fc60000011415 */
[----:B------:R-:W5:Y:S01]  /*15400*/  LD.E.128 R28, desc[UR42][R28.64] ;  /* 0x0000002a1c1c7980 */ /* 0x000f62000c101d00 */
[----:B------:R-:W-:Y:S01]  /*15410*/  IMAD.WIDE.U32 R2, R39, UR4, R36 ;  /* 0x0000000427027c25 */ /* 0x000fe2000f8e0024 */
        /* <DEDUP_REMOVED lines=37> */
.L_x_10523:
[----:B------:R-:W-:Y:S05]  /*15670*/  BSYNC B1 ;  /* 0x0000000000017941 */ /* 0x000fea0003800000 */
.L_x_10522:
        /* <DEDUP_REMOVED lines=19> */
.L_x_10520:
        /* <DEDUP_REMOVED lines=28> */
.L_x_10525:
        /* <DEDUP_REMOVED lines=48> */
.L_x_10527:
[----:B------:R-:W-:Y:S05]  /*15c70*/  BSYNC B1 ;  /* 0x0000000000017941 */ /* 0x000fea0003800000 */
.L_x_10526:
        /* <DEDUP_REMOVED lines=69> */
.L_x_10529:
[----:B------:R-:W-:Y:S05]  /*160d0*/  BSYNC B1 ;  /* 0x0000000000017941 */ /* 0x000fea0003800000 */
.L_x_10528:
[----:B------:R-:W-:Y:S01]  /*160e0*/  VIADD R0, R0, 0x60 ;  /* 0x0000006000007836 */ /* 0x000fe20000000000 */
[----:B-1----:R1:W4:Y:S04]  /*160f0*/  SHFL.IDX PT, R3, R5, 0x1, 0x1c1f ;  /* 0x003c1f0005037f89 */ /* 0x00232800000e0000 */
        /* <DEDUP_REMOVED lines=15> */
.L_x_10524:
[----:B------:R-:W-:Y:S05]  /*161f0*/  BSYNC B0 ;  /* 0x0000000000007941 */ /* 0x000fea0003800000 */
.L_x_10519:
[----:B0-----:R-:W2:Y:S01]  /*16200*/  LDL R0, [R1+0x2c] ;  /* 0x00002c0001007983 */ /* 0x001ea20000100800 */
[----:B------:R-:W-:Y:S02]  /*16210*/  ULDC UR4, c[0x0][0xc3c] ;  /* 0x00030f0000047ab9 */ /* 0x000fe40000000800 */
[----:B--2---:R-:W-:-:S13]  /*16220*/  ISETP.GE.AND P0, PT, R0, UR4, PT ;  /* 0x0000000400007c0c */ /* 0x004fda000bf06270 */
[----:B------:R-:W-:Y:S05]  /*16230*/  @!P0 BRA `(.L_x_10530) ;  /* 0xfffffeac00e08947 */ /* 0x000fea000383ffff */
[----:B------:R-:W-:Y:S05]  /*16240*/  BRA `(.L_x_10401) ;  /* 0x0000006c00c07947 */ /* 0x000fea0003800000 */
.L_x_10399:
        /* <DEDUP_REMOVED lines=18> */
.L_x_10531:
        /* <DEDUP_REMOVED lines=42> */
.L_x_10537:
        /* <DEDUP_REMOVED lines=12> */
.L_x_10536:
[----:B------:R-:W-:Y:S05]  /*166d0*/  BSYNC B0 ;  /* 0x0000000000007941 */ /* 0x000fea0003800000 */
.L_x_10535:
        /* <DEDUP_REMOVED lines=21> */
.L_x_10533:
        /* <DEDUP_REMOVED lines=19> */
[----:B------:R-:W-:-:S06]  /*16960*/  IADD3 R16, R15, -0x1, RZ ;  /* 0xffffffff0f107810 */ /* 0x000fcc0007ffe0ff */
[----:B------:R0:W1:Y:S02]  /*16970*/  SHFL.IDX PT, R16, R7, R16, 0x1f ;  /* 0x00001f1007107589 */ /* 0x00006400000e0000 */
.L_x_10538:
        /* <DEDUP_REMOVED lines=55> */
.L_x_10534:
[----:B------:R-:W-:Y:S01]  /*16cf0*/  MOV R17, RZ ;  /* 0x000000ff00117202 */ /* 0x000fe20000000f00 */
[----:B------:R-:W-:Y:S02]  /*16d00*/  IMAD.U32 R16, RZ, RZ, UR6 ;  /* 0x00000006ff107e24 */ /* 0x000fe4000f8e00ff */
[----:B------:R-:W-:-:S07]  /*16d10*/  IMAD.MOV.U32 R18, RZ, RZ, RZ ;  /* 0x000000ffff127224 */ /* 0x000fce00078e00ff */
.L_x_10539:
[----:B------:R-:W-:-:S13]  /*16d20*/  ISETP.NE.AND P0, PT, R5, RZ, PT ;  /* 0x000000ff0500720c */ /* 0x000fda0003f05270 */
[----:B------:R-:W0:Y:S01]  /*16d30*/  @!P0 S2R R3, SR_CgaCtaId ;  /* 0x0000000000038919 */ /* 0x000e220000008800 */
[----:B------:R-:W-:-:S04]  /*16d40*/  @!P0 MOV R2, 0x400 ;  /* 0x0000040000028802 */ /* 0x000fc80000000f00 */
[----:B0-----:R-:W-:-:S05]  /*16d50*/  @!P0 LEA R2, R3, R2, 0x18 ;  /* 0x0000000203028211 */ /* 0x001fca00078ec0ff */
[----:B------:R2:W-:Y:S01]  /*16d60*/  @!P0 STS.128 [R2+0x19cd0], R16 ;  /* 0x019cd01002008388 */ /* 0x0005e20000000c00 */
[----:B------:R-:W-:Y:S06]  /*16d70*/  BAR.ARV 0x5, 0x200 ;  /* 0x0148000000007b1d */ /* 0x000fec0000002000 */
.L_x_10532:
        /* <DEDUP_REMOVED lines=11> */
[----:B------:R-:W-:Y:S01]  /*16e30*/  MOV R28, 0x1 ;  /* 0x00000001001c7802 */ /* 0x000fe20000000f00 */
[----:B------:R-:W-:Y:S01]  /*16e40*/  IMAD.MOV.U32 R24, RZ, RZ, RZ ;  /* 0x000000ffff187224 */ /* 0x000fe200078e00ff */
[----:B------:R-:W-:Y:S01]  /*16e50*/  ULDC.64 UR40, c[0x0][0x198] ;  /* 0x0000660000287ab9 */ /* 0x000fe20000000a00 */
[----:B------:R-:W-:Y:S02]  /*16e60*/  ULOP3.LUT UR36, UR37, 0x1, URZ, 0xfc, !UPT ;  /* 0x0000000125247892 */ /* 0x000fe4000f8efc3f */
        /* <DEDUP_REMOVED lines=48> */
.L_x_10656:
[----:B------:R-:W0:Y:S02]  /*17170*/  LDC.64 R2, c[0x0][0xc88] ;  /* 0x00032200ff027b82 */ /* 0x000e240000000a00 */
[----:B0-----:R-:W-:-:S05]  /*17180*/  IMAD.WIDE R2, R19, 0x4, R2 ;  /* 0x0000000413027825 */ /* 0x001fca00078e0202 */
[----:B--2---:R0:W2:Y:S01]  /*17190*/  LDG.E R13, desc[UR42][R2.64] ;  /* 0x0000002a020d7981 */ /* 0x0040a2000c1e1900 */
[----:B------:R-:W-:Y:S05]  /*171a0*/  YIELD ;  /* 0x0000000000007946 */ /* 0x000fea0003800000 */
[----:B------:R-:W-:Y:S01]  /*171b0*/  ULDC.64 UR4, c[0x0][0xa28] ;  /* 0x00028a0000047ab9 */ /* 0x000fe20000000a00 */
[----:B------:R-:W-:Y:S01]  /*171c0*/  ULDC.64 UR6, c[0x0][0xa00] ;  /* 0x0002800000067ab9 */ /* 0x000fe20000000a00 */
[----:B------:R-:W-:Y:S01]  /*171d0*/  ISETP.NE.U32.AND P0, PT, RZ, UR4, PT ;  /* 0x00000004ff007c0c */ /* 0x000fe2000bf05070 */
[----:B------:R-:W-:Y:S01]  /*171e0*/  ULDC.64 UR8, c[0x0][0xa18] ;  /* 0x0002860000087ab9 */ /* 0x000fe20000000a00 */
[----:B0-----:R-:W-:-:S02]  /*171f0*/  CS2R R2, SRZ ;  /* 0x0000000000027805 */ /* 0x001fc4000001ff00 */
        /* <DEDUP_REMOVED lines=8> */
[----:B---3--:R-:W-:Y:S01]  /*17280*/  @P1 LEA.HI.X R7, R13, UR5, R0, 0x2, P2 ;  /* 0x000000050d071c11 */ /* 0x008fe200090f1400 */
[----:B------:R0:W-:Y:S01]  /*17290*/  STL [R1+0x34], R0 ;  /* 0x0000340001007387 */ /* 0x0001e20000100800 */
[----:B------:R-:W-:Y:S01]  /*172a0*/  IADD3 R4, P2, R23, UR6, RZ ;  /* 0x0000000617047c10 */ /* 0x000fe2000ff5e0ff */
[----:B------:R-:W-:Y:S01]  /*172b0*/  ULDC.64 UR4, c[0x0][0xa08] ;  /* 0x0002820000047ab9 */ /* 0x000fe20000000a00 */
[----:B------:R-:W-:Y:S01]  /*172c0*/  ISETP.NE.U32.AND P3, PT, RZ, UR8, PT ;  /* 0x00000008ff007c0c */ /* 0x000fe2000bf65070 */
[----:B-1----:R1:W5:Y:S01]  /*172d0*/  @P1 LDG.E R2, desc[UR42][R6.64] ;  /* 0x0000002a06021981 */ /* 0x002362000c1e1900 */
[----:B------:R-:W-:Y:S01]  /*172e0*/  IADD3.X R5, R15, UR7, RZ, P2, !PT ;  /* 0x000000070f057c10 */ /* 0x000fe200097fe4ff */
[----:B------:R-:W-:Y:S01]  /*172f0*/  ULDC.64 UR6, c[0x0][0xa10] ;  /* 0x0002840000067ab9 */ /* 0x000fe20000000a00 */
[----:B0-----:R-:W-:Y:S01]  /*17300*/  IMAD.MOV.U32 R0, RZ, RZ, RZ ;  /* 0x000000ffff007224 */ /* 0x001fe200078e00ff */
[----:B------:R-:W-:Y:S05]  /*17310*/  STL [R1+0xc], R15 ;  /* 0x00000c0f01007387 */ /* 0x000fea0000100800 */
[----:B------:R-:W2:Y:S01]  /*17320*/  @P0 LDG.E R0, desc[UR42][R4.64] ;  /* 0x0000002a04000981 */ /* 0x000ea2000c1e1900 */
[----:B------:R-:W-:-:S02]  /*17330*/  ISETP.NE.AND.EX P3, PT, RZ, UR9, PT, P3 ;  /* 0x00000009ff007c0c */ /* 0x000fc4000bf65330 */
[----:B------:R-:W-:-:S04]  /*17340*/  IADD3 R8, P4, R23, UR4, RZ ;  /* 0x0000000417087c10 */ /* 0x000fc8000ff9e0ff */
[----:B------:R-:W-:Y:S02]  /*17350*/  IADD3.X R9, R15, UR5, RZ, P4, !PT ;  /* 0x000000050f097c10 */ /* 0x000fe4000a7fe4ff */
[----:B-1----:R-:W-:Y:S02]  /*17360*/  IADD3 R6, P4, R23, UR6, RZ ;  /* 0x0000000617067c10 */ /* 0x002fe4000ff9e0ff */
[----:B------:R-:W-:Y:S02]  /*17370*/  ISETP.NE.U32.AND P1, PT, RZ, UR4, PT ;  /* 0x00000004ff007c0c */ /* 0x000fe4000bf25070 */
[----:B------:R-:W-:Y:S01]  /*17380*/  IADD3.X R7, R15, UR7, RZ, P4, !PT ;  /* 0x000000070f077c10 */ /* 0x000fe2000a7fe4ff */
[----:B------:R-:W-:Y:S01]  /*17390*/  ULDC UR4, c[0x0][0x288] ;  /* 0x0000a20000047ab9 */ /* 0x000fe20000000800 */
[----:B------:R-:W-:Y:S02]  /*173a0*/  ISETP.NE.U32.AND P2, PT, RZ, UR6, PT ;  /* 0x00000006ff007c0c */ /* 0x000fe4000bf45070 */
[----:B------:R-:W-:-:S02]  /*173b0*/  @P3 IADD3 R10, P4, R23, UR8, RZ ;  /* 0x00000008170a3c10 */ /* 0x000fc4000ff9e0ff */
[----:B------:R-:W-:Y:S02]  /*173c0*/  ISETP.NE.AND.EX P1, PT, RZ, UR5, PT, P1 ;  /* 0x00000005ff007c0c */ /* 0x000fe4000bf25310 */
[----:B------:R-:W-:Y:S02]  /*173d0*/  ISETP.NE.AND.EX P2, PT, RZ, UR7, PT, P2 ;  /* 0x00000007ff007c0c */ /* 0x000fe4000bf45320 */
[----:B------:R-:W-:Y:S01]  /*173e0*/  @P3 IADD3.X R11, R15, UR9, RZ, P4, !PT ;  /* 0x000000090f0b3c10 */ /* 0x000fe2000a7fe4ff */
[----:B------:R-:W-:-:S08]  /*173f0*/  IMAD.MOV.U32 R12, RZ, RZ, RZ ;  /* 0x000000ffff0c7224 */ /* 0x000fd000078e00ff */
[----:B------:R-:W5:Y:S04]  /*17400*/  @P1 LDG.E R12, desc[UR42][R8.64] ;  /* 0x0000002a080c1981 */ /* 0x000f68000c1e1900 */
[----:B------:R-:W5:Y:S04]  /*17410*/  @P2 LDG.E R3, desc[UR42][R6.64] ;  /* 0x0000002a06032981 */ /* 0x000f68000c1e1900 */
        /* <DEDUP_REMOVED lines=12> */
[----:B--2---:R0:W-:Y:S01]  /*174e0*/  STL [R1+0x30], R0 ;  /* 0x0000300001007387 */ /* 0x0041e20000100800 */
[----:B------:R-:W-:Y:S02]  /*174f0*/  IMAD.MOV.U32 R14, RZ, RZ, R0 ;  /* 0x000000ffff0e7224 */ /* 0x000fe400078e0000 */
[----:B0-----:R-:W-:Y:S01]  /*17500*/  IMAD.U32 R0, RZ, RZ, UR5 ;  /* 0x00000005ff007e24 */ /* 0x001fe2000f8e00ff */
[----:B----4-:R-:W-:Y:S06]  /*17510*/  @P3 BRA `(.L_x_10541) ;  /* 0x0000000000143947 */ /* 0x010fec0003800000 */
[----:B------:R-:W-:Y:S05]  /*17520*/  @!P0 BRA `(.L_x_10541) ;  /* 0x0000000000108947 */ /* 0x000fea0003800000 */
[----:B------:R-:W2:Y:S04]  /*17530*/  LDG.E R11, desc[UR42][R4.64] ;  /* 0x0000002a040b7981 */ /* 0x000ea8000c1e1900 */
[----:B------:R-:W2:Y:S02]  /*17540*/  LDG.E R4, desc[UR42][R4.64+0x4] ;  /* 0x0000042a04047981 */ /* 0x000ea4000c1e1900 */
[----:B--2---:R-:W-:-:S05]  /*17550*/  IMAD.IADD R14, R4, 0x1, -R11 ;  /* 0x00000001040e7824 */ /* 0x004fca00078e0a0b */
[----:B------:R0:W-:Y:S02]  /*17560*/  STL [R1+0x30], R14 ;  /* 0x0000300e01007387 */ /* 0x0001e40000100800 */
.L_x_10541:
[----:B-----5:R-:W-:Y:S01]  /*17570*/  IMAD.IADD R4, R12, 0x1, R2 ;  /* 0x000000010c047824 */ /* 0x020fe200078e0202 */
[----:B------:R-:W-:Y:S01]  /*17580*/  ULDC.64 UR4, c[0x0][0xa20] ;  /* 0x0002880000047ab9 */ /* 0x000fe20000000a00 */
[----:B------:R1:W-:Y:S01]  /*17590*/  STL [R1+0x4], R13 ;  /* 0x0000040d01007387 */ /* 0x0003e20000100800 */
[----:B------:R-:W-:-:S03]  /*175a0*/  ISETP.NE.U32.AND P0, PT, RZ, UR4, PT ;  /* 0x00000004ff007c0c */ /* 0x000fc6000bf05070 */
[----:B------:R1:W-:Y:S01]  /*175b0*/  STL [R1+0x10], R4 ;  /* 0x0000100401007387 */ /* 0x0003e20000100800 */
[----:B------:R-:W-:-:S13]  /*175c0*/  ISETP.NE.AND.EX P0, PT, RZ, UR5, PT, P0 ;  /* 0x00000005ff007c0c */ /* 0x000fda000bf05300 */
[----:B-1----:R-:W-:Y:S05]  /*175d0*/  @!P0 BRA `(.L_x_10542) ;  /* 0x0000000000108947 */ /* 0x002fea0003800000 */
[----:B------:R-:W-:-:S04]  /*175e0*/  IADD3 R10, P0, R23, UR4, RZ ;  /* 0x00000004170a7c10 */ /* 0x000fc8000ff1e0ff */
[----:B------:R-:W-:-:S05]  /*175f0*/  IADD3.X R11, R15, UR5, RZ, P0, !PT ;  /* 0x000000050f0b7c10 */ /* 0x000fca00087fe4ff */
[----:B------:R1:W5:Y:S01]  /*17600*/  LDG.E R10, desc[UR42][R10.64] ;  /* 0x0000002a0a0a7981 */ /* 0x000362000c1e1900 */
[----:B------:R-:W-:Y:S05]  /*17610*/  BRA `(.L_x_10543) ;  /* 0x0000000000107947 */ /* 0x000fea0003800000 */
.L_x_10542:
[----:B------:R-:W-:Y:S05]  /*17620*/  @!P1 BRA `(.L_x_10543) ;  /* 0x00000000000c9947 */ /* 0x000fea0003800000 */
[----:B------:R-:W2:Y:S04]  /*17630*/  LDG.E R10, desc[UR42][R8.64] ;  /* 0x0000002a080a7981 */ /* 0x000ea8000c1e1900 */
[----:B------:R-:W2:Y:S02]  /*17640*/  LDG.E R8, desc[UR42][R8.64+0x4] ;  /* 0x0000042a08087981 */ /* 0x000ea4000c1e1900 */
[----:B--2---:R-:W-:-:S07]  /*17650*/  IMAD.IADD R10, R8, 0x1, -R10 ;  /* 0x00000001080a7824 */ /* 0x004fce00078e0a0a */
.L_x_10543:
[----:B-----5:R-:W-:Y:S01]  /*17660*/  IMAD.IADD R10, R10, 0x1, -R2 ;  /* 0x000000010a0a7824 */ /* 0x020fe200078e0a02 */
[----:B------:R-:W2:Y:S01]  /*17670*/  LDC R4, c[0x0][0x448] ;  /* 0x00011200ff047b82 */ /* 0x000ea20000000800 */
[----:B------:R-:W3:Y:S04]  /*17680*/  @P2 LDG.E R2, desc[UR42][R6.64] ;  /* 0x0000002a06022981 */ /* 0x000ee8000c1e1900 */
[----:B------:R-:W3:Y:S01]  /*17690*/  @P2 LDG.E R6, desc[UR42][R6.64+0x4] ;  /* 0x0000042a06062981 */ /* 0x000ee2000c1e1900 */
[----:B------:R-:W-:Y:S01]  /*176a0*/  BSSY B0, `(.L_x_10544) ;  /* 0x0000168000007945 */ /* 0x000fe20003800000 */
[----:B--2---:R-:W-:-:S13]  /*176b0*/  ISETP.NE.AND P0, PT, R4, 0x1, PT ;  /* 0x000000010400780c */ /* 0x004fda0003f05270 */
[----:B------:R-:W2:Y:S08]  /*176c0*/  @P0 LDC R4, c[0x0][0x44c] ;  /* 0x00011300ff040b82 */ /* 0x000eb00000000800 */
[----:B------:R-:W4:Y:S01]  /*176d0*/  @P0 LDC R5, c[0x0][0x450] ;  /* 0x00011400ff050b82 */ /* 0x000f220000000800 */
[----:B---3--:R-:W-:Y:S02]  /*176e0*/  @P2 IMAD.IADD R0, R6, 0x1, -R2 ;  /* 0x0000000106002824 */ /* 0x008fe400078e0a02 */
[----:B------:R-:W-:-:S04]  /*176f0*/  IMAD R2, R17, 0xc0, RZ ;  /* 0x000000c011027824 */ /* 0x000fc800078e02ff */
[----:B------:R-:W-:-:S04]  /*17700*/  VIADD R2, R2, 0xbf ;  /* 0x000000bf02027836 */ /* 0x000fc80000000000 */
[----:B--2---:R-:W-:-:S05]  /*17710*/  @P0 IMAD.HI.U32 R4, R2, R4, RZ ;  /* 0x0000000402040227 */ /* 0x004fca00078e00ff */
[----:B----4-:R-:W-:Y:S01]  /*17720*/  @P0 SHF.R.U32.HI R2, RZ, R5, R4 ;  /* 0x00000005ff020219 */ /* 0x010fe20000011604 */
[----:B------:R-:W-:-:S05]  /*17730*/  IMAD.IADD R4, R10, 0x1, R0 ;  /* 0x000000010a047824 */ /* 0x000fca00078e0200 */
        /* <DEDUP_REMOVED lines=9> */
[----:B------:R-:W-:-:S05]  /*177d0*/  VIMNMX R2, R20, R2, PT ;  /* 0x0000000214027248 */ /* 0x000fca0003fe0100 */
[--C-:B------:R-:W-:Y:S02]  /*177e0*/  IMAD R2, R2, 0x80, -R10.reuse ;  /* 0x0000008002027824 */ /* 0x100fe400078e0a0a */
[----:B------:R-:W-:-:S03]  /*177f0*/  IMAD.MOV R10, RZ, RZ, -R10 ;  /* 0x000000ffff0a7224 */ /* 0x000fc600078e0a0a */
[----:B------:R-:W-:Y:S02]  /*17800*/  VIMNMX R0, R2, R0, PT ;  /* 0x0000000002007248 */ /* 0x000fe40003fe0100 */
[----:B------:R-:W-:-:S04]  /*17810*/  VIMNMX R2, RZ, R10, !PT ;  /* 0x0000000aff027248 */ /* 0x000fc80007fe0100 */
[----:B------:R-:W-:Y:S02]  /*17820*/  ISETP.GT.AND P0, PT, R0, R2, PT ;  /* 0x000000020000720c */ /* 0x000fe40003f04270 */
[----:B------:R-:W-:-:S11]  /*17830*/  SHF.R.U32.HI R2, RZ, 0x7, R2 ;  /* 0x00000007ff027819 */ /* 0x000fd60000011602 */
[----:B------:R-:W-:-:S05]  /*17840*/  @P0 VIADD R0, R0, 0x7f ;  /* 0x0000007f00000836 */ /* 0x000fca0000000000 */
[----:B------:R-:W-:-:S04]  /*17850*/  @P0 SHF.R.S32.HI R4, RZ, 0x1f, R0 ;  /* 0x0000001fff040819 */ /* 0x000fc80000011400 */
[----:B------:R-:W-:Y:S02]  /*17860*/  @P0 LEA.HI R0, R4, R0, RZ, 0x7 ;  /* 0x0000000004000211 */ /* 0x000fe400078f38ff */
[-C--:B------:R-:W-:Y:S02]  /*17870*/  MOV R4, R2.reuse ;  /* 0x0000000200047202 */ /* 0x080fe40000000f00 */
[----:B------:R-:W-:Y:S02]  /*17880*/  @P0 SHF.R.S32.HI R4, RZ, 0x7, R0 ;  /* 0x00000007ff040819 */ /* 0x000fe40000011400 */
[----:B------:R-:W-:Y:S02]  /*17890*/  PLOP3.LUT P0, PT, PT, PT, PT, 0x80, 0x0 ;  /* 0x000000000000781c */ /* 0x000fe40003f0f070 */
[----:B------:R-:W-:-:S13]  /*178a0*/  ISETP.GT.AND P1, PT, R4, R2, PT ;  /* 0x000000020400720c */ /* 0x000fda0003f24270 */
[----:B------:R-:W-:Y:S05]  /*178b0*/  @!P1 BRA `(.L_x_10545) ;  /* 0x0000001400189947 */ /* 0x000fea0003800000 */
[----:B------:R-:W-:Y:S01]  /*178c0*/  UMOV UR4, 0xffffffff ;  /* 0xffffffff00047882 */ /* 0x000fe20000000000 */
[----:B------:R-:W-:Y:S02]  /*178d0*/  SEL R0, R13, RZ, !P2 ;  /* 0x000000ff0d007207 */ /* 0x000fe40005000000 */
[----:B------:R-:W-:Y:S05]  /*178e0*/  BRA.DIV UR4, `(.L_x_10546) ;  /* 0x0000005e04ec7947 */ /* 0x000fea000b800000 */
[----:B------:R-:W2:Y:S02]  /*178f0*/  S2R R5, SR_TID.X ;  /* 0x0000000000057919 */ /* 0x000ea40000002100 */
[----:B--2---:R-:W-:-:S04]  /*17900*/  SHF.R.U32.HI R5, RZ, 0x5, R5 ;  /* 0x00000005ff057819 */ /* 0x004fc80000011605 */
[----:B------:R-:W-:-:S05]  /*17910*/  LOP3.LUT R5, R5, 0x3, RZ, 0xc0, !PT ;  /* 0x0000000305057812 */ /* 0x000fca00078ec0ff */
[----:B0-----:R0:W2:Y:S02]  /*17920*/  SHFL.IDX PT, R14, R5, RZ, 0x1f ;  /* 0x00001fff050e7589 */ /* 0x0010a400000e0000 */
.L_x_10691:
[----:B--2---:R-:W-:Y:S02]  /*17930*/  ISETP.NE.AND P0, PT, R14, RZ, PT ;  /* 0x000000ff0e00720c */ /* 0x004fe40003f05270 */
[----:B------:R-:W-:-:S11]  /*17940*/  PLOP3.LUT P6, PT, PT, PT, PT, 0x8, 0x0 ;  /* 0x000000000000781c */ /* 0x000fd60003fce170 */
[----:B------:R-:W-:Y:S05]  /*17950*/  @P0 BRA `(.L_x_10547) ;  /* 0x00000000000c0947 */ /* 0x000fea0003800000 */
[----:B------:R-:W-:-:S03]  /*17960*/  UMOV UR4, 0xffffffff ;  /* 0xffffffff00047882 */ /* 0x000fc60000000000 */
[----:B------:R-:W-:Y:S05]  /*17970*/  BRA.DIV UR4, `(.L_x_10548) ;  /* 0x0000005e04fc7947 */ /* 0x000fea000b800000 */
[----:B------:R-:W-:-:S13]  /*17980*/  ELECT P6, URZ, PT ;  /* 0x00000000003f782f */ /* 0x000fda00038c0000 */
.L_x_10547:
[----:B0-----:R-:W2:Y:S01]  /*17990*/  LDL R5, [R1+0x48] ;  /* 0x0000480001057983 */ /* 0x001ea20000100800 */
[----:B------:R-:W-:Y:S01]  /*179a0*/  BSSY B1, `(.L_x_10549) ;  /* 0x0000008000017945 */ /* 0x000fe20003800000 */
[----:B--2---:R-:W-:-:S05]  /*179b0*/  VIADD R5, R5, 0x1 ;  /* 0x0000000105057836 */ /* 0x004fca0000000000 */
[----:B------:R-:W-:-:S04]  /*179c0*/  LEA.HI R6, R5, R5, RZ, 0x1 ;  /* 0x0000000505067211 */ /* 0x000fc800078f08ff */
[----:B------:R-:W-:-:S05]  /*179d0*/  LOP3.LUT R6, R6, 0xfffffffe, RZ, 0xc0, !PT ;  /* 0xfffffffe06067812 */ /* 0x000fca00078ec0ff */
[----:B------:R-:W-:-:S05]  /*179e0*/  IMAD.IADD R5, R5, 0x1, -R6 ;  /* 0x0000000105057824 */ /* 0x000fca00078e0a06 */
[----:B------:R-:W-:-:S04]  /*179f0*/  SHF.L.U32 R5, R5, 0x1f, RZ ;  /* 0x0000001f05057819 */ /* 0x000fc800000006ff */
[----:B------:R-:W0:Y:S02]  /*17a00*/  SYNCS.PHASECHK.TRANS64.TRYWAIT P0, [R22+URZ+0x19c20], R5 ;  /* 0x019c2005160075a7 */ /* 0x000e24000800017f */
[----:B0-----:R-:W-:Y:S05]  /*17a10*/  @!P0 BRA `(.L_x_10550) ;  /* 0x0000005c00f48947 */ /* 0x001fea0003800000 */
.L_x_10694:
[----:B------:R-:W-:Y:S05]  /*17a20*/  BSYNC B1 ;  /* 0x0000000000017941 */ /* 0x000fea0003800000 */
.L_x_10549:
        /* <DEDUP_REMOVED lines=11> */
.L_x_10695:
[----:B------:R-:W-:Y:S05]  /*17ae0*/  BSYNC B2 ;  /* 0x0000000000027941 */ /* 0x000fea0003800000 */
.L_x_10553:
[----:B------:R-:W-:Y:S04]  /*17af0*/  BSSY B2, `(.L_x_10555) ;  /* 0x0000009000027945 */ /* 0x000fe80003800000 */
[----:B------:R-:W-:Y:S05]  /*17b00*/  @P1 BRA `(.L_x_10556) ;  /* 0x00000000001c1947 */ /* 0x000fea0003800000 */
[----:B0-----:R-:W0:Y:S02]  /*17b10*/  S2R R5, SR_TID.X ;  /* 0x0000000000057919 */ /* 0x001e240000002100 */
[----:B0-----:R-:W-:Y:S01]  /*17b20*/  LOP3.LUT R6, R5, 0x1f, RZ, 0xc0, !PT ;  /* 0x0000001f05067812 */ /* 0x001fe200078ec0ff */
[----:B------:R-:W-:-:S03]  /*17b30*/  IMAD.MOV.U32 R5, RZ, RZ, 0x3000 ;  /* 0x00003000ff057424 */ /* 0x000fc600078e00ff */
[----:B------:R-:W-:Y:S01]  /*17b40*/  ISETP.NE.AND P0, PT, R6, RZ, PT ;  /* 0x000000ff0600720c */ /* 0x000fe20003f05270 */
[----:B------:R3:W-:-:S12]  /*17b50*/  SYNCS.ARRIVE.TRANS64 RZ, [R8+URZ+0x19c90], R5 ;  /* 0x019c900508ff79a7 */ /* 0x0007d8000800003f */
[----:B---3--:R-:W-:Y:S05]  /*17b60*/  @!P0 BRA `(.L_x_10556) ;  /* 0x0000000000048947 */ /* 0x008fea0003800000 */
[----:B------:R-:W-:Y:S01]  /*17b70*/  BPT.TRAP 0x1 ;  /* 0x000000040000795c */ /* 0x000fe20000300000 */
.L_x_10556:
[----:B------:R-:W-:Y:S05]  /*17b80*/  BSYNC B2 ;  /* 0x0000000000027941 */ /* 0x000fea0003800000 */
.L_x_10555:
        /* <DEDUP_REMOVED lines=8> */
[----:B0-----:R-:W-:Y:S01]  /*17c10*/  VIADD R5, R8, 0x19c90 ;  /* 0x00019c9008057836 */ /* 0x001fe20000000000 */
[----:B------:R-:W-:Y:S01]  /*17c20*/  UMOV UR6, 0x0 ;  /* 0x0000000000067882 */ /* 0x000fe20000000000 */
[----:B------:R-:W-:Y:S01]  /*17c30*/  VIADD R9, R7, 0x13800 ;  /* 0x0001380007097836 */ /* 0x000fe20000000000 */
[----:B------:R-:W-:-:S09]  /*17c40*/  UMOV UR7, 0x12f00000 ;  /* 0x12f0000000077882 */ /* 0x000fd20000000000 */
.L_x_10557:
        /* <DEDUP_REMOVED lines=16> */
.L_x_10558:
        /* <DEDUP_REMOVED lines=16> */
.L_x_10559:
        /* <DEDUP_REMOVED lines=13> */
.L_x_10696:
[----:B------:R-:W-:Y:S05]  /*17f20*/  BSYNC B2 ;  /* 0x0000000000027941 */ /* 0x000fea0003800000 */
.L_x_10560:
[----:B------:R-:W-:Y:S01]  /*17f30*/  BSSY B2, `(.L_x_10562) ;  /* 0x000000b000027945 */ /* 0x000fe20003800000 */
[----:B0-2---:R-:W-:Y:S02]  /*17f40*/  IMAD.MOV.U32 R10, RZ, RZ, 0x0 ;  /* 0x00000000ff0a7424 */ /* 0x005fe400078e00ff */
[----:B-1----:R-:W-:Y:S01]  /*17f50*/  IMAD.MOV.U32 R11, RZ, RZ, 0x12f00000 ;  /* 0x12f00000ff0b7424 */ /* 0x002fe200078e00ff */
        /* <DEDUP_REMOVED lines=8> */
.L_x_10563:
[----:B------:R-:W-:Y:S05]  /*17fe0*/  BSYNC B2 ;  /* 0x0000000000027941 */ /* 0x000fea0003800000 */
.L_x_10562:
        /* <DEDUP_REMOVED lines=8> */
.L_x_10564:
        /* <DEDUP_REMOVED lines=15> */
.L_x_10565:
        /* <DEDUP_REMOVED lines=15> */
.L_x_10566:
        /* <DEDUP_REMOVED lines=10> */
.L_x_10552:
[----:B------:R-:W-:Y:S05]  /*182f0*/  BSYNC B1 ;  /* 0x0000000000017941 */ /* 0x000fea0003800000 */
.L_x_10551:
[----:B0-----:R-:W2:Y:S01]  /*18300*/  LDL.LU R5, [R1] ;  /* 0x0000000001057983 */ /* 0x001ea20000300800 */
        /* <DEDUP_REMOVED lines=10> */
.L_x_10583:
[----:B------:R-:W-:Y:S05]  /*183b0*/  YIELD ;  /* 0x0000000000007946 */ /* 0x000fea0003800000 */
[----:B------:R-:W-:Y:S04]  /*183c0*/  BSSY B1, `(.L_x_10567) ;  /* 0x000008b000017945 */ /* 0x000fe80003800000 */
[----:B---3--:R-:W-:Y:S05]  /*183d0*/  @!P6 BRA `(.L_x_10568) ;  /* 0x000000080024e947 */ /* 0x008fea0003800000 */
[----:B--2---:R-:W2:Y:S01]  /*183e0*/  LDL R5, [R1] ;  /* 0x0000000001057983 */ /* 0x004ea20000100800 */
[----:B------:R-:W-:Y:S01]  /*183f0*/  IMAD R8, R27, 0x8, R22 ;  /* 0x000000081b087824 */ /* 0x000fe200078e0216 */
[----:B------:R-:W0:Y:S01]  /*18400*/  S2R R4, SR_TID.X ;  /* 0x0000000000047919 */ /* 0x000e220000002100 */
[----:B------:R-:W-:Y:S01]  /*18410*/  BSSY B2, `(.L_x_10569) ;  /* 0x0000006000027945 */ /* 0x000fe20003800000 */
[----:B0-----:R-:W-:-:S04]  /*18420*/  LOP3.LUT R4, R4, 0x7f, RZ, 0xc0, !PT ;  /* 0x0000007f04047812 */ /* 0x001fc800078ec0ff */
[----:B------:R-:W-:Y:S02]  /*18430*/  ISETP.NE.AND P2, PT, R4, RZ, PT ;  /* 0x000000ff0400720c */ /* 0x000fe40003f45270 */
[----:B--2---:R-:W-:-:S04]  /*18440*/  SHF.L.U32 R7, R5, 0x1f, RZ ;  /* 0x0000001f05077819 */ /* 0x004fc800000006ff */
[----:B------:R-:W0:Y:S02]  /*18450*/  SYNCS.PHASECHK.TRANS64.TRYWAIT P1, [R8+URZ+0x19ca0], R7 ;  /* 0x019ca007080075a7 */ /* 0x000e24000802017f */
[----:B0-----:R-:W-:Y:S05]  /*18460*/  @!P1 BRA `(.L_x_10570) ;  /* 0x00000054009c9947 */ /* 0x001fea0003800000 */
.L_x_10697:
[----:B------:R-:W-:Y:S05]  /*18470*/  BSYNC B2 ;  /* 0x0000000000027941 */ /* 0x000fea0003800000 */
.L_x_10569:
        /* <DEDUP_REMOVED lines=9> */
.L_x_10572:
[----:B------:R-:W-:Y:S05]  /*18510*/  BSYNC B2 ;  /* 0x0000000000027941 */ /* 0x000fea0003800000 */
.L_x_10571:
        /* <DEDUP_REMOVED lines=11> */
.L_x_10573:
        /* <DEDUP_REMOVED lines=16> */
.L_x_10574:
        /* <DEDUP_REMOVED lines=16> */
.L_x_10575:
        /* <DEDUP_REMOVED lines=13> */
.L_x_10698:
[----:B------:R-:W-:Y:S05]  /*188a0*/  BSYNC B2 ;  /* 0x0000000000027941 */ /* 0x000fea0003800000 */
.L_x_10576:
[----:B------:R-:W-:Y:S01]  /*188b0*/  BSSY B2, `(.L_x_10578) ;  /* 0x000000b000027945 */ /* 0x000fe20003800000 */
[----:B------:R-:W-:Y:S02]  /*188c0*/  IMAD.MOV.U32 R10, RZ, RZ, 0x0 ;  /* 0x00000000ff0a7424 */ /* 0x000fe400078e00ff */
[----:B-1----:R-:W-:Y:S01]  /*188d0*/  IMAD.MOV.U32 R11, RZ, RZ, 0x12f00000 ;  /* 0x12f00000ff0b7424 */ /* 0x002fe200078e00ff */
        /* <DEDUP_REMOVED lines=8> */
.L_x_10579:
[----:B------:R-:W-:Y:S05]  /*18960*/  BSYNC B2 ;  /* 0x0000000000027941 */ /* 0x000fea0003800000 */
.L_x_10578:
        /* <DEDUP_REMOVED lines=8> */
.L_x_10580:
        /* <DEDUP_REMOVED lines=15> */
.L_x_10581:
        /* <DEDUP_REMOVED lines=15> */
.L_x_10582:
        /* <DEDUP_REMOVED lines=10> */
.L_x_10568:
[----:B------:R-:W-:Y:S05]  /*18c70*/  BSYNC B1 ;  /* 0x0000000000017941 */ /* 0x000fea0003800000 */
.L_x_10567:
[----:B------:R-:W3:Y:S01]  /*18c80*/  LDL.LU R7, [R1] ;  /* 0x0000000001077983 */ /* 0x000ee20000300800 */
[----:B------:R-:W-:Y:S02]  /*18c90*/  IADD3 R27, R27, 0x1, RZ ;  /* 0x000000011b1b7810 */ /* 0x000fe40007ffe0ff */
[C---:B------:R-:W-:Y:S01]  /*18ca0*/  ISETP.GT.AND P2, PT, R9.reuse, R2, PT ;  /* 0x000000020900720c */ /* 0x040fe20003f44270 */
[----:B------:R-:W-:Y:S01]  /*18cb0*/  VIADD R9, R9, 0xffffffff ;  /* 0xffffffff09097836 */ /* 0x000fe20000000000 */
[----:B------:R-:W-:-:S04]  /*18cc0*/  ISETP.NE.AND P1, PT, R27, 0x2, PT ;  /* 0x000000021b00780c */ /* 0x000fc80003f25270 */
[----:B------:R-:W-:Y:S02]  /*18cd0*/  SEL R4, RZ, 0x1, P1 ;  /* 0x00000001ff047807 */ /* 0x000fe40000800000 */
[----:B------:R-:W-:Y:S02]  /*18ce0*/  SEL R27, R27, RZ, P1 ;  /* 0x000000ff1b1b7207 */ /* 0x000fe40000800000 */
[----:B---3--:R-:W-:-:S05]  /*18cf0*/  LOP3.LUT R7, R7, R4, RZ, 0x3c, !PT ;  /* 0x0000000407077212 */ /* 0x008fca00078e3cff */
[----:B------:R3:W-:Y:S01]  /*18d00*/  STL [R1], R7 ;  /* 0x0000000701007387 */ /* 0x0007e20000100800 */
[----:B------:R-:W-:Y:S05]  /*18d10*/  @P2 BRA `(.L_x_10583) ;  /* 0xfffffff400a42947 */ /* 0x000fea000383ffff */
.L_x_10545:
[----:B------:R-:W-:Y:S05]  /*18d20*/  BSYNC B0 ;  /* 0x0000000000007941 */ /* 0x000fea0003800000 */
.L_x_10544:
[----:B------:R-:W4:Y:S01]  /*18d30*/  LDC R0, c[0x0][0x448] ;  /* 0x00011200ff007b82 */ /* 0x000f220000000800 */
[----:B------:R-:W-:Y:S01]  /*18d40*/  IMAD.MOV.U32 R2, RZ, RZ, 0xc0 ;  /* 0x000000c0ff027424 */ /* 0x000fe200078e00ff */
[----:B------:R-:W-:Y:S05]  /*18d50*/  @!P0 WARPSYNC.ALL ;  /* 0x0000000000008948 */ /* 0x000fea0003800000 */
[----:B------:R-:W-:Y:S01]  /*18d60*/  IMAD R2, R17, R2, 0xbf ;  /* 0x000000bf11027424 */ /* 0x000fe200078e0202 */
[----:B------:R-:W-:Y:S01]  /*18d70*/  @!P0 BAR.SYNC.DEFER_BLOCKING 0xc, 0x200 ;  /* 0x0308000000008b1d */ /* 0x000fe20000010000 */
[----:B----4-:R-:W-:-:S13]  /*18d80*/  ISETP.NE.AND P1, PT, R0, 0x1, PT ;  /* 0x000000010000780c */ /* 0x010fda0003f25270 */
[----:B------:R-:W4:Y:S08]  /*18d90*/  @P1 LDC R0, c[0x0][0x44c] ;  /* 0x00011300ff001b82 */ /* 0x000f300000000800 */
[----:B------:R-:W5:Y:S01]  /*18da0*/  @P1 LDC R3, c[0x0][0x450] ;  /* 0x00011400ff031b82 */ /* 0x000f620000000800 */
[----:B----4-:R-:W-:-:S05]  /*18db0*/  @P1 IMAD.HI.U32 R0, R2, R0, RZ ;  /* 0x0000000002001227 */ /* 0x010fca00078e00ff */
[----:B-----5:R-:W-:-:S05]  /*18dc0*/  @P1 SHF.R.U32.HI R2, RZ, R3, R0 ;  /* 0x00000003ff021219 */ /* 0x020fca0000011600 */
[----:B------:R-:W-:-:S05]  /*18dd0*/  IMAD.IADD R2, R21, 0x1, R2 ;  /* 0x0000000115027824 */ /* 0x000fca00078e0202 */
[----:B------:R-:W-:-:S04]  /*18de0*/  SHF.R.S32.HI R0, RZ, 0x1f, R2 ;  /* 0x0000001fff007819 */ /* 0x000fc80000011402 */
[----:B------:R-:W-:-:S04]  /*18df0*/  LEA.HI R0, R0, R2, RZ, 0x7 ;  /* 0x0000000200007211 */ /* 0x000fc800078f38ff */
[----:B------:R-:W-:-:S04]  /*18e00*/  SHF.R.S32.HI R0, RZ, 0x7, R0 ;  /* 0x00000007ff007819 */ /* 0x000fc80000011400 */
[----:B------:R-:W-:-:S04]  /*18e10*/  VIMNMX R4, R20, R0, PT ;  /* 0x0000000014047248 */ /* 0x000fc80003fe0100 */
[----:B------:R-:W-:Y:S01]  /*18e20*/  ISETP.GT.AND P0, PT, R4, RZ, PT ;  /* 0x000000ff0400720c */ /* 0x000fe20003f04270 */
[----:B------:R4:W-:-:S12]  /*18e30*/  STL [R1+0x28], R4 ;  /* 0x0000280401007387 */ /* 0x0009d80000100800 */
[----:B----4-:R-:W-:Y:S05]  /*18e40*/  @P0 BRA `(.L_x_10584) ;  /* 0x0000000000440947 */ /* 0x010fea0003800000 */
[----:B------:R-:W4:Y:S02]  /*18e50*/  S2R R4, SR_TID.X ;  /* 0x0000000000047919 */ /* 0x000f240000002100 */
[----:B----4-:R-:W-:-:S04]  /*18e60*/  LOP3.LUT R4, R4, 0x7f, RZ, 0xc0, !PT ;  /* 0x0000007f04047812 */ /* 0x010fc800078ec0ff */
[----:B------:R-:W-:-:S13]  /*18e70*/  ISETP.NE.AND P0, PT, R4, RZ, PT ;  /* 0x000000ff0400720c */ /* 0x000fda0003f05270 */
[----:B------:R-:W-:Y:S05]  /*18e80*/  @P0 BRA `(.L_x_10585) ;  /* 0x0000003000ac0947 */ /* 0x000fea0003800000 */
[----:B--2---:R-:W2:Y:S01]  /*18e90*/  S2R R5, SR_LANEID ;  /* 0x0000000000057919 */ /* 0x004ea20000000000 */
[----:B------:R-:W-:Y:S01]  /*18ea0*/  VOTEU.ANY UR4, UPT, PT ;  /* 0x0000000000047886 */ /* 0x000fe200038e0100 */
[----:B------:R-:W4:Y:S01]  /*18eb0*/  LDC.64 R2, c[0x0][0xc60] ;  /* 0x00031800ff027b82 */ /* 0x000f220000000a00 */
[----:B------:R-:W2:Y:S02]  /*18ec0*/  FLO.U32 R0, UR4 ;  /* 0x0000000400007d00 */ /* 0x000ea400080e0000 */
[----:B--2---:R-:W-:-:S06]  /*18ed0*/  ISETP.EQ.U32.AND P0, PT, R0, R5, PT ;  /* 0x000000050000720c */ /* 0x004fcc0003f02070 */
[----:B------:R-:W4:Y:S07]  /*18ee0*/  POPC R5, UR4 ;  /* 0x0000000400057d09 */ /* 0x000f2e0008000000 */
[----:B----4-:R-:W2:Y:S01]  /*18ef0*/  @P0 ATOMG.E.ADD.STRONG.GPU PT, R3, desc[UR42][R2.64], R5 ;  /* 0x00000005020309a8 */ /* 0x010ea200081ee1ea */
[----:B------:R-:W4:Y:S02]  /*18f00*/  S2R R4, SR_LTMASK ;  /* 0x0000000000047919 */ /* 0x000f240000003900 */
[----:B----4-:R-:W-:-:S04]  /*18f10*/  LOP3.LUT R4, R4, UR4, RZ, 0xc0, !PT ;  /* 0x0000000404047c12 */ /* 0x010fc8000f8ec0ff */
[----:B---3--:R-:W3:Y:S01]  /*18f20*/  POPC R7, R4 ;  /* 0x0000000400077309 */ /* 0x008ee20000000000 */
[----:B--2---:R-:W3:Y:S02]  /*18f30*/  SHFL.IDX PT, R0, R3, R0, 0x1f ;  /* 0x00001f0003007589 */ /* 0x004ee400000e0000 */
[----:B---3--:R-:W-:Y:S01]  /*18f40*/  IADD3 R16, R0, UR38, R7 ;  /* 0x0000002600107c10 */ /* 0x008fe2000fffe007 */
[----:B------:R-:W-:Y:S06]  /*18f50*/  BRA `(.L_x_10585) ;  /* 0x0000003000787947 */ /* 0x000fec0003800000 */
.L_x_10584:
        /* <DEDUP_REMOVED lines=9> */
[----:B------:R-:W4:Y:S01]  /*18ff0*/  LDC.64 R2, c[0x4][R2] ;  /* 0x0100000002027b82 */ /* 0x000f220000000a00 */
[----:B--2---:R-:W-:Y:S02]  /*19000*/  IMAD.U32 R5, RZ, RZ, UR7 ;  /* 0x00000007ff057e24 */ /* 0x004fe4000f8e00ff */
[----:B------:R-:W-:Y:S02]  /*19010*/  IMAD.U32 R6, RZ, RZ, UR8 ;  /* 0x00000008ff067e24 */ /* 0x000fe4000f8e00ff */
[----:B---3--:R-:W-:-:S02]  /*19020*/  IMAD.U32 R7, RZ, RZ, UR9 ;  /* 0x00000009ff077e24 */ /* 0x008fc4000f8e00ff */
[----:B------:R-:W-:Y:S02]  /*19030*/  IMAD.U32 R10, RZ, RZ, UR4 ;  /* 0x00000004ff0a7e24 */ /* 0x000fe4000f8e00ff */
[----:B-1----:R-:W-:Y:S02]  /*19040*/  IMAD.U32 R11, RZ, RZ, UR5 ;  /* 0x00000005ff0b7e24 */ /* 0x002fe4000f8e00ff */
[----:B------:R-:W-:Y:S02]  /*19050*/  IMAD.MOV.U32 R8, RZ, RZ, 0x70 ;  /* 0x00000070ff087424 */ /* 0x000fe400078e00ff */
[----:B------:R-:W-:Y:S02]  /*19060*/  IMAD.MOV.U32 R12, RZ, RZ, 0x1 ;  /* 0x00000001ff0c7424 */ /* 0x000fe400078e00ff */
[----:B------:R-:W-:-:S07]  /*19070*/  IMAD.MOV.U32 R13, RZ, RZ, RZ ;  /* 0x000000ffff0d7224 */ /* 0x000fce00078e00ff */
[----:B------:R-:W-:-:S07]  /*19080*/  LEPC R20, `(.L_x_10587) ;  /* 0x000000001014794e */ /* 0x000fce0000000000 */
[----:B0---4-:R-:W-:Y:S05]  /*19090*/  CALL.ABS.NOINC R2 ;  /* 0x0000000002007343 */ /* 0x011fea0003c00000 */
.L_x_10587:
[----:B------:R-:W-:Y:S05]  /*190a0*/  BSYNC B6 ;  /* 0x0000000000067941 */ /* 0x000fea0003800000 */
.L_x_10586:
[----:B------:R-:W4:Y:S01]  /*190b0*/  LDL.LU R2, [R1+0x8] ;  /* 0x0000080001027983 */ /* 0x000f220000300800 */
[----:B------:R-:W-:Y:S01]  /*190c0*/  VIADD R0, R22, 0x9000 ;  /* 0x0000900016007836 */ /* 0x000fe20000000000 */
[----:B------:R-:W-:Y:S04]  /*190d0*/  BSSY B6, `(.L_x_10588) ;  /* 0x0000016000067945 */ /* 0x000fe80003800000 */
[----:B------:R-:W-:Y:S02]  /*190e0*/  LOP3.LUT P0, RZ, R0, 0x9f, RZ, 0xc0, !PT ;  /* 0x0000009f00ff7812 */ /* 0x000fe4000780c0ff */
[----:B----4-:R-:W-:-:S11]  /*190f0*/  LOP3.LUT R2, R2, 0xfffffffe, RZ, 0xc0, !PT ;  /* 0xfffffffe02027812 */ /* 0x010fd600078ec0ff */
[----:B------:R-:W-:-:S05]  /*19100*/  @P0 LOP3.LUT R2, R2, 0x1, RZ, 0xfc, !PT ;  /* 0x0000000102020812 */ /* 0x000fca00078efcff */
[----:B------:R4:W-:Y:S01]  /*19110*/  STL [R1+0x8], R2 ;  /* 0x0000080201007387 */ /* 0x0009e20000100800 */
[----:B------:R-:W-:Y:S05]  /*19120*/  @!P0 BRA `(.L_x_10589) ;  /* 0x0000000000408947 */ /* 0x000fea0003800000 */
[----:B----4-:R-:W-:Y:S01]  /*19130*/  MOV R2, 0x0 ;  /* 0x0000000000027802 */ /* 0x010fe20000000f00 */
[----:B------:R-:W-:Y:S01]  /*19140*/  ULDC.64 UR6, c[0x4][0x1c8] ;  /* 0x0100720000067ab9 */ /* 0x000fe20000000a00 */
[----:B------:R-:W-:Y:S01]  /*19150*/  ULDC.64 UR8, c[0x4][0x1d0] ;  /* 0x0100740000087ab9 */ /* 0x000fe20000000a00 */
[----:B------:R-:W-:Y:S01]  /*19160*/  ULDC.64 UR4, c[0x4][0x48] ;  /* 0x0100120000047ab9 */ /* 0x000fe20000000a00 */
[----:B------:R-:W-:Y:S01]  /*19170*/  IMAD.U32 R4, RZ, RZ, UR6 ;  /* 0x00000006ff047e24 */ /* 0x000fe2000f8e00ff */
[----:B-1----:R-:W-:Y:S01]  /*19180*/  MOV R11, UR5 ;  /* 0x00000005000b7c02 */ /* 0x002fe20008000f00 */
[----:B------:R-:W1:Y:S01]  /*19190*/  LDC.64 R2, c[0x4][R2] ;  /* 0x0100000002027b82 */ /* 0x000e620000000a00 */
[----:B--2---:R-:W-:Y:S02]  /*191a0*/  IMAD.U32 R5, RZ, RZ, UR7 ;  /* 0x00000007ff057e24 */ /* 0x004fe4000f8e00ff */
[----:B------:R-:W-:Y:S02]  /*191b0*/  IMAD.U32 R6, RZ, RZ, UR8 ;  /* 0x00000008ff067e24 */ /* 0x000fe4000f8e00ff */
[----:B---3--:R-:W-:-:S02]  /*191c0*/  IMAD.U32 R7, RZ, RZ, UR9 ;  /* 0x00000009ff077e24 */ /* 0x008fc4000f8e00ff */
[----:B------:R-:W-:Y:S02]  /*191d0*/  IMAD.U32 R10, RZ, RZ, UR4 ;  /* 0x00000004ff0a7e24 */ /* 0x000fe4000f8e00ff */
[----:B------:R-:W-:Y:S02]  /*191e0*/  IMAD.MOV.U32 R8, RZ, RZ, 0x70 ;  /* 0x00000070ff087424 */ /* 0x000fe400078e00ff */
[----:B------:R-:W-:Y:S02]  /*191f0*/  IMAD.MOV.U32 R12, RZ, RZ, 0x1 ;  /* 0x00000001ff0c7424 */ /* 0x000fe400078e00ff */
[----:B------:R-:W-:-:S07]  /*19200*/  IMAD.MOV.U32 R13, RZ, RZ, RZ ;  /* 0x000000ffff0d7224 */ /* 0x000fce00078e00ff */
[----:B------:R-:W-:-:S07]  /*19210*/  LEPC R20, `(.L_x_10589) ;  /* 0x000000001014794e */ /* 0x000fce0000000000 */
[----:B01----:R-:W-:Y:S05]  /*19220*/  CALL.ABS.NOINC R2 ;  /* 0x0000000002007343 */ /* 0x003fea0003c00000 */
.L_x_10589:
[----:B------:R-:W-:Y:S05]  /*19230*/  BSYNC B6 ;  /* 0x0000000000067941 */ /* 0x000fea0003800000 */
.L_x_10588:
[----:B------:R-:W-:Y:S01]  /*19240*/  VIADD R25, R22, 0x3000 ;  /* 0x0000300016197836 */ /* 0x000fe20000000000 */
[----:B------:R-:W-:Y:S04]  /*19250*/  BSSY B6, `(.L_x_10590) ;  /* 0x0000013000067945 */ /* 0x000fe80003800000 */
[----:B------:R-:W-:-:S13]  /*19260*/  LOP3.LUT P0, RZ, R25, 0x3ff, RZ, 0xc0, !PT ;  /* 0x000003ff19ff7812 */ /* 0x000fda000780c0ff */
[----:B------:R-:W-:Y:S05]  /*19270*/  @!P0 BRA `(.L_x_10591) ;  /* 0x0000000000408947 */ /* 0x000fea0003800000 */
[----:B----4-:R-:W-:Y:S01]  /*19280*/  MOV R2, 0x0 ;  /* 0x0000000000027802 */ /* 0x010fe20000000f00 */
        /* <DEDUP_REMOVED lines=15> */
.L_x_10591:
[----:B------:R-:W-:Y:S05]  /*19380*/  BSYNC B6 ;  /* 0x0000000000067941 */ /* 0x000fea0003800000 */
.L_x_10590:
[----:B----4-:R-:W4:Y:S01]  /*19390*/  LDL R2, [R1+0x8] ;  /* 0x0000080001027983 */ /* 0x010f220000100800 */
[----:B------:R-:W-:Y:S01]  /*193a0*/  BSSY B6, `(.L_x_10592) ;  /* 0x0000013000067945 */ /* 0x000fe20003800000 */
[----:B----4-:R-:W-:-:S13]  /*193b0*/  LOP3.LUT P6, RZ, R2, 0x1, RZ, 0xc0, !PT ;  /* 0x0000000102ff7812 */ /* 0x010fda00078cc0ff */
[----:B------:R-:W-:Y:S05]  /*193c0*/  @!P6 BRA `(.L_x_10593) ;  /* 0x000000000040e947 */ /* 0x000fea0003800000 */
[----:B------:R-:W-:Y:S01]  /*193d0*/  MOV R2, 0x0 ;  /* 0x0000000000027802 */ /* 0x000fe20000000f00 */
[----:B------:R-:W-:Y:S01]  /*193e0*/  ULDC.64 UR4, c[0x4][0x1c8] ;  /* 0x0100720000047ab9 */ /* 0x000fe20000000a00 */
[----:B------:R-:W-:Y:S01]  /*193f0*/  ULDC.64 UR6, c[0x4][0x1d0] ;  /* 0x0100740000067ab9 */ /* 0x000fe20000000a00 */
[----:B------:R-:W-:Y:S01]  /*19400*/  ULDC.64 UR8, c[0x4][0x58] ;  /* 0x0100160000087ab9 */ /* 0x000fe20000000a00 */
[----:B------:R-:W-:Y:S01]  /*19410*/  IMAD.U32 R4, RZ, RZ, UR4 ;  /* 0x00000004ff047e24 */ /* 0x000fe2000f8e00ff */
[----:B------:R-:W-:Y:S01]  /*19420*/  MOV R8, 0x70 ;  /* 0x0000007000087802 */ /* 0x000fe20000000f00 */
[----:B------:R-:W4:Y:S01]  /*19430*/  LDC.64 R2, c[0x4][R2] ;  /* 0x0100000002027b82 */ /* 0x000f220000000a00 */
[----:B--2---:R-:W-:Y:S02]  /*19440*/  IMAD.U32 R5, RZ, RZ, UR5 ;  /* 0x00000005ff057e24 */ /* 0x004fe4000f8e00ff */
[----:B------:R-:W-:Y:S02]  /*19450*/  IMAD.U32 R6, RZ, RZ, UR6 ;  /* 0x00000006ff067e24 */ /* 0x000fe4000f8e00ff */
[----:B---3--:R-:W-:-:S02]  /*19460*/  IMAD.U32 R7, RZ, RZ, UR7 ;  /* 0x00000007ff077e24 */ /* 0x008fc4000f8e00ff */
[----:B------:R-:W-:Y:S02]  /*19470*/  IMAD.U32 R10, RZ, RZ, UR8 ;  /* 0x00000008ff0a7e24 */ /* 0x000fe4000f8e00ff */
[----:B-1----:R-:W-:Y:S02]  /*19480*/  IMAD.U32 R11, RZ, RZ, UR9 ;  /* 0x00000009ff0b7e24 */ /* 0x002fe4000f8e00ff */
[----:B------:R-:W-:Y:S02]  /*19490*/  IMAD.MOV.U32 R12, RZ, RZ, 0x1 ;  /* 0x00000001ff0c7424 */ /* 0x000fe400078e00ff */
[----:B------:R-:W-:-:S07]  /*194a0*/  IMAD.MOV.U32 R13, RZ, RZ, RZ ;  /* 0x000000ffff0d7224 */ /* 0x000fce00078e00ff */
[----:B------:R-:W-:-:S07]  /*194b0*/  LEPC R20, `(.L_x_10593) ;  /* 0x000000001014794e */ /* 0x000fce0000000000 */
[----:B0---4-:R-:W-:Y:S05]  /*194c0*/  CALL.ABS.NOINC R2 ;  /* 0x0000000002007343 */ /* 0x011fea0003c00000 */
.L_x_10593:
[----:B------:R-:W-:Y:S05]  /*194d0*/  BSYNC B6 ;  /* 0x0000000000067941 */ /* 0x000fea0003800000 */
.L_x_10592:
[----:B------:R-:W4:Y:S01]  /*194e0*/  LDL.LU R21, [R1+0xc] ;  /* 0x00000c0001157983 */ /* 0x000f220000300800 */
[----:B------:R-:W-:-:S03]  /*194f0*/  ULDC.64 UR4, c[0x0][0x9f8] ;  /* 0x00027e0000047ab9 */ /* 0x000fc60000000a00 */
[----:B------:R-:W5:Y:S01]  /*19500*/  LDL R20, [R1+0x4] ;  /* 0x0000040001147983 */ /* 0x000f620000100800 */
[----:B------:R-:W-:-:S04]  /*19510*/  ISETP.NE.U32.AND P0, PT, RZ, UR4, PT ;  /* 0x00000004ff007c0c */ /* 0x000fc8000bf05070 */
[----:B------:R-:W-:-:S13]  /*19520*/  ISETP.NE.AND.EX P0, PT, RZ, UR5, PT, P0 ;  /* 0x00000005ff007c0c */ /* 0x000fda000bf05300 */
[----:B------:R-:W-:-:S04]  /*19530*/  @P0 IADD3 R2, P1, R23, UR4, RZ ;  /* 0x0000000417020c10 */ /* 0x000fc8000ff3e0ff */
[----:B----4-:R-:W-:Y:S01]  /*19540*/  @P0 IADD3.X R3, R21, UR5, RZ, P1, !PT ;  /* 0x0000000515030c10 */ /* 0x010fe20008ffe4ff */
[----:B------:R-:W-:-:S04]  /*19550*/  ULDC.64 UR4, c[0x0][0xa08] ;  /* 0x0002820000047ab9 */ /* 0x000fc80000000a00 */
[----:B-----5:R4:W5:Y:S02]  /*19560*/  @P0 LDG.E R20, desc[UR42][R2.64] ;  /* 0x0000002a02140981 */ /* 0x020964000c1e1900 */
[----:B----4-:R-:W4:Y:S01]  /*19570*/  LDC.64 R2, c[0x0][0x418] ;  /* 0x00010600ff027b82 */ /* 0x010f220000000a00 */
[----:B-----5:R-:W-:Y:S01]  /*19580*/  SHF.R.S32.HI R8, RZ, 0x1f, R20 ;  /* 0x0000001fff087819 */ /* 0x020fe20000011414 */
[----:B------:R0:W-:Y:S01]  /*19590*/  @P0 STL [R1+0x4], R20 ;  /* 0x0000041401000387 */ /* 0x0001e20000100800 */
[----:B----4-:R-:W-:Y:S01]  /*195a0*/  LOP3.LUT P0, RZ, R2, UR4, RZ, 0xfc, !PT ;  /* 0x0000000402ff7c12 */ /* 0x010fe2000f80fcff */
[----:B------:R-:W-:Y:S02]  /*195b0*/  UMOV UR4, 0xffffffff ;  /* 0xffffffff00047882 */ /* 0x000fe40000000000 */
[----:B------:R0:W-:Y:S01]  /*195c0*/  STL [R1+0xc], R8 ;  /* 0x00000c0801007387 */ /* 0x0001e20000100800 */
[----:B------:R-:W-:-:S04]  /*195d0*/  LOP3.LUT P0, RZ, R3, UR5, RZ, 0xfc, P0 ;  /* 0x0000000503ff7c12 */ /* 0x000fc8000800fcff */
[----:B------:R-:W-:Y:S01]  /*195e0*/  SEL R23, R20, RZ, !P0 ;  /* 0x000000ff14177207 */ /* 0x000fe20004000000 */
[----:B------:R-:W-:Y:S08]  /*195f0*/  BRA.DIV UR4, `(.L_x_10594) ;  /* 0x0000004604607947 */ /* 0x000ff0000b800000 */
[----:B------:R-:W4:Y:S02]  /*19600*/  S2R R0, SR_TID.X ;  /* 0x0000000000007919 */ /* 0x000f240000002100 */
[----:B----4-:R-:W-:-:S04]  /*19610*/  SHF.R.U32.HI R0, RZ, 0x5, R0 ;  /* 0x00000005ff007819 */ /* 0x010fc80000011600 */
[----:B------:R-:W-:-:S05]  /*19620*/  LOP3.LUT R0, R0, 0x3, RZ, 0xc0, !PT ;  /* 0x0000000300007812 */ /* 0x000fca00078ec0ff */
[----:B0-----:R0:W4:Y:S02]  /*19630*/  SHFL.IDX PT, R14, R0, RZ, 0x1f ;  /* 0x00001fff000e7589 */ /* 0x00112400000e0000 */
.L_x_10701:
[----:B0-----:R-:W5:Y:S01]  /*19640*/  LDL.LU R0, [R1+0x8] ;  /* 0x0000080001007983 */ /* 0x001f620000300800 */
[----:B------:R-:W-:Y:S02]  /*19650*/  PLOP3.LUT P1, PT, PT, PT, PT, 0x8, 0x0 ;  /* 0x000000000000781c */ /* 0x000fe40003f2e170 */
[----:B----4-:R-:W-:Y:S02]  /*19660*/  ISETP.NE.AND P0, PT, R14, RZ, PT ;  /* 0x000000ff0e00720c */ /* 0x010fe40003f05270 */
[----:B-----5:R-:W-:-:S09]  /*19670*/  LOP3.LUT R0, R0, 0xfffffffe, RZ, 0xc0, !PT ;  /* 0xfffffffe00007812 */ /* 0x020fd200078ec0ff */
[----:B------:R-:W-:-:S05]  /*19680*/  @P1 LOP3.LUT R0, R0, 0x1, RZ, 0xfc, !PT ;  /* 0x0000000100001812 */ /* 0x000fca00078efcff */
[----:B------:R0:W-:Y:S01]  /*19690*/  STL [R1+0x8], R0 ;  /* 0x0000080001007387 */ /* 0x0001e20000100800 */
[----:B------:R-:W-:Y:S05]  /*196a0*/  @P0 BRA `(.L_x_10595) ;  /* 0x0000000400a80947 */ /* 0x000fea0003800000 */
[----:B------:R-:W-:-:S03]  /*196b0*/  UMOV UR4, 0xffffffff ;  /* 0xffffffff00047882 */ /* 0x000fc60000000000 */
[----:B------:R-:W-:Y:S05]  /*196c0*/  BRA.DIV UR4, `(.L_x_10596) ;  /* 0x0000004604607947 */ /* 0x000fea000b800000 */
[----:B------:R-:W-:-:S13]  /*196d0*/  ELECT P6, URZ, PT ;  /* 0x00000000003f782f */ /* 0x000fda00038c0000 */
.L_x_10704:
[----:B------:R-:W-:Y:S05]  /*196e0*/  @!P6 BRA `(.L_x_10595) ;  /* 0x000000040098e947 */ /* 0x000fea0003800000 */
[----:B0-----:R-:W4:Y:S01]  /*196f0*/  LDL R0, [R1+0x28] ;  /* 0x0000280001007983 */ /* 0x001f220000100800 */
[----:B------:R-:W-:-:S04]  /*19700*/  ISETP.NE.U32.AND P0, PT, R2, RZ, PT ;  /* 0x000000ff0200720c */ /* 0x000fc80003f05070 */
[----:B------:R-:W-:Y:S01]  /*19710*/  ISETP.NE.AND.EX P0, PT, R3, RZ, PT, P0 ;  /* 0x000000ff0300720c */ /* 0x000fe20003f05300 */
[----:B----4-:R-:W-:-:S12]  /*19720*/  VIADD R0, R0, 0xffffffff ;  /* 0xffffffff00007836 */ /* 0x010fd80000000000 */
[----:B------:R-:W-:Y:S05]  /*19730*/  @!P0 BRA `(.L_x_10597) ;  /* 0x0000000000448947 */ /* 0x000fea0003800000 */
[----:B---3--:R-:W0:Y:S01]  /*19740*/  LDC R7, c[0x0][0x43c] ;  /* 0x00010f00ff077b82 */ /* 0x008e220000000800 */
[----:B------:R-:W-:Y:S01]  /*19750*/  ULDC.64 UR4, c[0x0][0x428] ;  /* 0x00010a0000047ab9 */ /* 0x000fe20000000a00 */
[----:B0-----:R-:W-:-:S13]  /*19760*/  ISETP.NE.AND P0, PT, R7, 0x1, PT ;  /* 0x000000010700780c */ /* 0x001fda0003f05270 */
[----:B--2---:R-:W0:Y:S02]  /*19770*/  @P0 LDC.64 R4, c[0x0][0x440] ;  /* 0x00011000ff040b82 */ /* 0x004e240000000a00 */
        /* <DEDUP_REMOVED lines=13> */
.L_x_10597:
[----:B------:R-:W-:Y:S01]  /*19850*/  IMAD R4, R24, 0x8, R22 ;  /* 0x0000000818047824 */ /* 0x000fe200078e0216 */
[----:B0-----:R-:W-:Y:S01]  /*19860*/  SHF.L.U32 R3, R28, 0x1f, RZ ;  /* 0x0000001f1c037819 */ /* 0x001fe200000006ff */
[----:B------:R-:W0:Y:S03]  /*19870*/  S2R R2, SR_TID.X ;  /* 0x0000000000027919 */ /* 0x000e260000002100 */
[----:B------:R-:W4:Y:S01]  /*19880*/  SYNCS.PHASECHK.TRANS64.TRYWAIT P0, [R4+URZ+0x19c80], R3 ;  /* 0x019c8003040075a7 */ /* 0x000f22000800017f */
[----:B0-----:R-:W-:-:S04]  /*19890*/  LOP3.LUT R2, R2, 0x7f, RZ, 0xc0, !PT ;  /* 0x0000007f02027812 */ /* 0x001fc800078ec0ff */
[----:B------:R-:W-:Y:S01]  /*198a0*/  ISETP.NE.AND P1, PT, R2, RZ, PT ;  /* 0x000000ff0200720c */ /* 0x000fe20003f25270 */
[----:B----4-:R-:W-:-:S12]  /*198b0*/  @!P0 BRA `(.L_x_10598) ;  /* 0x0000004400048947 */ /* 0x010fd80003800000 */
.L_x_10705:
[----:B------:R-:W-:Y:S05]  /*198c0*/  @P1 BRA `(.L_x_10599) ;  /* 0x00000000001c1947 */ /* 0x000fea0003800000 */
[----:B------:R-:W2:Y:S02]  /*198d0*/  S2R R2, SR_TID.X ;  /* 0x0000000000027919 */ /* 0x000ea40000002100 */
[----:B--2---:R-:W-:Y:S01]  /*198e0*/  LOP3.LUT R5, R2, 0x1f, RZ, 0xc0, !PT ;  /* 0x0000001f02057812 */ /* 0x004fe200078ec0ff */
[----:B------:R-:W-:-:S03]  /*198f0*/  IMAD.MOV.U32 R2, RZ, RZ, 0x3000 ;  /* 0x00003000ff027424 */ /* 0x000fc600078e00ff */
[----:B------:R-:W-:Y:S01]  /*19900*/  ISETP.NE.AND P0, PT, R5, RZ, PT ;  /* 0x000000ff0500720c */ /* 0x000fe20003f05270 */
[----:B------:R4:W-:-:S12]  /*19910*/  SYNCS.ARRIVE.TRANS64 RZ, [R4+URZ+0x19c70], R2 ;  /* 0x019c700204ff79a7 */ /* 0x0009d8000800003f */
[----:B----4-:R-:W-:Y:S05]  /*19920*/  @!P0 BRA `(.L_x_10599) ;  /* 0x0000000000048947 */ /* 0x010fea0003800000 */
[----:B------:R-:W-:Y:S01]  /*19930*/  BPT.TRAP 0x1 ;  /* 0x000000040000795c */ /* 0x000fe20000300000 */
.L_x_10599:
[----:B--2---:R-:W2:Y:S01]  /*19940*/  LDL R5, [R1+0x10] ;  /* 0x0000100001057983 */ /* 0x004ea20000100800 */
        /* <DEDUP_REMOVED lines=15> */
[----:B--2---:R-:W-:-:S05]  /*19a40*/  IMAD R0, R0, 0x80, R5 ;  /* 0x0000008000007824 */ /* 0x004fca00078e0205 */
[----:B------:R-:W-:-:S13]  /*19a50*/  R2UR UR11, R0 ;  /* 0x00000000000b72ca */ /* 0x000fda00000e0000 */
        /* <DEDUP_REMOVED lines=8> */
[----:B------:R-:W4:Y:S02]  /*19ae0*/  SYNCS.PHASECHK.TRANS64.TRYWAIT P0, [R4+URZ+0x19c40], R3 ;  /* 0x019c4003040075a7 */ /* 0x000f24000800017f */
[----:B--2-4-:R-:W-:Y:S05]  /*19af0*/  @!P0 BRA `(.L_x_10600) ;  /* 0x0000004000888947 */ /* 0x014fea0003800000 */
.L_x_10706:
        /* <DEDUP_REMOVED lines=8> */
.L_x_10601:
[----:B0-2---:R-:W2:Y:S01]  /*19b80*/  LDL.LU R3, [R1+0x8] ;  /* 0x0000080001037983 */ /* 0x005ea20000300800 */
        /* <DEDUP_REMOVED lines=24> */
[----:B--2---:R-:W-:-:S04]  /*19d10*/  LOP3.LUT R3, R3, 0xfffffffe, RZ, 0xc0, !PT ;  /* 0xfffffffe03037812 */ /* 0x004fc800078ec0ff */
[----:B------:R-:W-:-:S05]  /*19d20*/  @P0 LOP3.LUT R3, R3, 0x1, RZ, 0xfc, !PT ;  /* 0x0000000103030812 */ /* 0x000fca00078efcff */
[----:B------:R4:W-:Y:S01]  /*19d30*/  STL [R1+0x8], R3 ;  /* 0x0000080301007387 */ /* 0x0009e20000100800 */
[----:B------:R-:W-:Y:S01]  /*19d40*/  NOP ;  /* 0x0000000000007918 */ /* 0x000fe20000000000 */
.L_x_10595:
[----:B------:R-:W5:Y:S04]  /*19d50*/  LDL.LU R4, [R1+0x2c] ;  /* 0x00002c0001047983 */ /* 0x000f680000300800 */
[----:B------:R-:W2:Y:S04]  /*19d60*/  LDL.LU R6, [R1+0x20] ;  /* 0x0000200001067983 */ /* 0x000ea80000300800 */
[----:B----4-:R-:W4:Y:S01]  /*19d70*/  LDL.LU R3, [R1+0x34] ;  /* 0x0000340001037983 */ /* 0x010f220000300800 */
[----:B------:R-:W-:Y:S05]  /*19d80*/  WARPSYNC.ALL ;  /* 0x0000000000007948 */ /* 0x000fea0003800000 */
[----:B------:R-:W-:Y:S01]  /*19d90*/  ULDC.64 UR6, c[0x0][0xa00] ;  /* 0x0002800000067ab9 */ /* 0x000fe20000000a00 */
[----:B------:R-:W-:Y:S01]  /*19da0*/  ULDC.64 UR4, c[0x0][0x298] ;  /* 0x0000a60000047ab9 */ /* 0x000fe20000000a00 */
[----:B------:R-:W-:Y:S01]  /*19db0*/  BAR.SYNC.DEFER_BLOCKING 0x8, 0x200 ;  /* 0x0208000000007b1d */ /* 0x000fe20000010000 */
[----:B------:R-:W-:Y:S01]  /*19dc0*/  ISETP.NE.U32.AND P0, PT, RZ, UR6, PT ;  /* 0x00000006ff007c0c */ /* 0x000fe2000bf05070 */
[----:B0-----:R-:W-:-:S03]  /*19dd0*/  VIADD R0, R22, 0xf000 ;  /* 0x0000f00016007836 */ /* 0x001fc60000000000 */
[----:B------:R-:W-:Y:S01]  /*19de0*/  ISETP.NE.AND.EX P0, PT, RZ, UR7, PT, P0 ;  /* 0x00000007ff007c0c */ /* 0x000fe2000bf05300 */
[----:B------:R-:W-:Y:S01]  /*19df0*/  BSSY B6, `(.L_x_10602) ;  /* 0x0000020000067945 */ /* 0x000fe20003800000 */
[----:B------:R-:W-:Y:S02]  /*19e00*/  LOP3.LUT P1, RZ, R0, 0x9f, RZ, 0xc0, !PT ;  /* 0x0000009f00ff7812 */ /* 0x000fe4000782c0ff */
[----:B-----5:R-:W-:-:S05]  /*19e10*/  SHF.R.S32.HI R2, RZ, 0x1f, R4 ;  /* 0x0000001fff027819 */ /* 0x020fca0000011404 */
[----:B------:R-:W-:Y:S01]  /*19e20*/  IMAD R2, R2, UR4, RZ ;  /* 0x0000000402027c24 */ /* 0x000fe2000f8e02ff */
[----:B----4-:R-:W-:-:S03]  /*19e30*/  SEL R3, R3, RZ, !P0 ;  /* 0x000000ff03037207 */ /* 0x010fc60004000000 */
[----:B------:R-:W-:Y:S01]  /*19e40*/  IMAD R0, R4, UR5, R2 ;  /* 0x0000000504007c24 */ /* 0x000fe2000f8e0202 */
[----:B--2---:R-:W-:Y:S01]  /*19e50*/  SEL R2, R6, RZ, !P0 ;  /* 0x000000ff06027207 */ /* 0x004fe20004000000 */
[----:B------:R-:W-:-:S05]  /*19e60*/  IMAD.WIDE.U32 R4, R4, UR4, RZ ;  /* 0x0000000404047c25 */ /* 0x000fca000f8e00ff */
        /* <DEDUP_REMOVED lines=13> */
[----:B------:R-:W-:Y:S01]  /*19f40*/  MOV R12, 0x1 ;  /* 0x00000001000c7802 */ /* 0x000fe20000000f00 */
[----:B------:R-:W0:Y:S01]  /*19f50*/  LDC.64 R2, c[0x4][R2] ;  /* 0x0100000002027b82 */ /* 0x000e220000000a00 */
[----:B------:R-:W-:Y:S02]  /*19f60*/  IMAD.U32 R5, RZ, RZ, UR5 ;  /* 0x00000005ff057e24 */ /* 0x000fe4000f8e00ff */
[----:B------:R-:W-:Y:S02]  /*19f70*/  IMAD.U32 R6, RZ, RZ, UR6 ;  /* 0x00000006ff067e24 */ /* 0x000fe4000f8e00ff */
[----:B---3--:R-:W-:-:S02]  /*19f80*/  IMAD.U32 R7, RZ, RZ, UR7 ;  /* 0x00000007ff077e24 */ /* 0x008fc4000f8e00ff */
[----:B------:R-:W-:Y:S02]  /*19f90*/  IMAD.U32 R10, RZ, RZ, UR8 ;  /* 0x00000008ff0a7e24 */ /* 0x000fe4000f8e00ff */
[----:B-1----:R-:W-:Y:S02]  /*19fa0*/  IMAD.U32 R11, RZ, RZ, UR9 ;  /* 0x00000009ff0b7e24 */ /* 0x002fe4000f8e00ff */
[----:B------:R-:W-:Y:S02]  /*19fb0*/  IMAD.MOV.U32 R8, RZ, RZ, 0x70 ;  /* 0x00000070ff087424 */ /* 0x000fe400078e00ff */
[----:B------:R-:W-:-:S07]  /*19fc0*/  IMAD.MOV.U32 R13, RZ, RZ, RZ ;  /* 0x000000ffff0d7224 */ /* 0x000fce00078e00ff */
[----:B------:R-:W-:-:S07]  /*19fd0*/  LEPC R20, `(.L_x_10603) ;  /* 0x000000001014794e */ /* 0x000fce0000000000 */
[----:B0-----:R-:W-:Y:S05]  /*19fe0*/  CALL.ABS.NOINC R2 ;  /* 0x0000000002007343 */ /* 0x001fea0003c00000 */
.L_x_10603:
[----:B------:R-:W-:Y:S05]  /*19ff0*/  BSYNC B6 ;  /* 0x0000000000067941 */ /* 0x000fea0003800000 */
.L_x_10602:
[----:B--2---:R-:W2:Y:S01]  /*1a000*/  LDL.LU R0, [R1+0x2c] ;  /* 0x00002c0001007983 */ /* 0x004ea20000300800 */
[----:B------:R-:W0:Y:S01]  /*1a010*/  LDC R9, c[0x0][0x448] ;  /* 0x00011200ff097b82 */ /* 0x000e220000000800 */
[----:B------:R-:W-:Y:S01]  /*1a020*/  ULDC.64 UR4, c[0x0][0x2d8] ;  /* 0x0000b60000047ab9 */ /* 0x000fe20000000a00 */
[----:B------:R-:W-:Y:S01]  /*1a030*/  ULDC.64 UR6, c[0x0][0x2c8] ;  /* 0x0000b20000067ab9 */ /* 0x000fe20000000a00 */
[----:B------:R-:W2:Y:S01]  /*1a040*/  LDL.LU.64 R2, [R1+0x38] ;  /* 0x0000380001027983 */ /* 0x000ea20000300a00 */
[----:B------:R-:W-:-:S03]  /*1a050*/  ULDC.64 UR8, c[0x0][0x280] ;  /* 0x0000a00000087ab9 */ /* 0x000fc60000000a00 */
[----:B------:R-:W4:Y:S04]  /*1a060*/  LDL.LU R20, [R1+0x34] ;  /* 0x0000340001147983 */ /* 0x000f280000300800 */
[----:B------:R-:W3:Y:S04]  /*1a070*/  LDL.LU R21, [R1+0x44] ;  /* 0x0000440001157983 */ /* 0x000ee80000300800 */
[----:B------:R-:W3:Y:S01]  /*1a080*/  LDL.LU R4, [R1+0x20] ;  /* 0x0000200001047983 */ /* 0x000ee20000300800 */
[----:B0-----:R-:W-:-:S13]  /*1a090*/  ISETP.NE.AND P1, PT, R9, 0x1, PT ;  /* 0x000000010900780c */ /* 0x001fda0003f25270 */
[----:B------:R-:W0:Y:S08]  /*1a0a0*/  @P1 LDC R5, c[0x0][0x44c] ;  /* 0x00011300ff051b82 */ /* 0x000e300000000800 */
[----:B------:R-:W1:Y:S08]  /*1a0b0*/  @P1 LDC R6, c[0x0][0x450] ;  /* 0x00011400ff061b82 */ /* 0x000e700000000800 */
[----:B------:R-:W1:Y:S01]  /*1a0c0*/  @P1 LDC R8, c[0x0][0x450] ;  /* 0x00011400ff081b82 */ /* 0x000e620000000800 */
[----:B--2---:R-:W-:-:S02]  /*1a0d0*/  IMAD.MOV.U32 R3, RZ, RZ, R0 ;  /* 0x000000ffff037224 */ /* 0x004fc400078e0000 */
[----:B----4-:R-:W-:Y:S02]  /*1a0e0*/  IMAD R0, R20, UR4, RZ ;  /* 0x0000000414007c24 */ /* 0x010fe4000f8e02ff */
[C---:B------:R-:W-:Y:S01]  /*1a0f0*/  IMAD.WIDE.U32 R2, R18.reuse, UR4, R2 ;  /* 0x0000000412027c25 */ /* 0x040fe2000f8e0002 */
[----:B------:R-:W2:Y:S03]  /*1a100*/  S2R R20, SR_TID.X ;  /* 0x0000000000147919 */ /* 0x000ea60000002100 */
[----:B------:R-:W-:Y:S01]  /*1a110*/  IMAD R0, R18, UR5, R0 ;  /* 0x0000000512007c24 */ /* 0x000fe2000f8e0200 */
[----:B------:R-:W-:-:S03]  /*1a120*/  ULDC.64 UR4, c[0x0][0x2e0] ;  /* 0x0000b80000047ab9 */ /* 0x000fc60000000a00 */
[----:B------:R-:W-:Y:S02]  /*1a130*/  IMAD.IADD R3, R3, 0x1, R0 ;  /* 0x0000000103037824 */ /* 0x000fe400078e0200 */
[----:B---3--:R-:W-:Y:S02]  /*1a140*/  IMAD R0, R21, UR4, RZ ;  /* 0x0000000415007c24 */ /* 0x008fe4000f8e02ff */
        /* <DEDUP_REMOVED lines=71> */
[----:B------:R-:W-:-:S04]  /*1a5c0*/  @!P4 LOP3.LUT R3, R3, R2, RZ, 0x3c, !PT ;  /* 0x000000020303c212 */ /* 0x000fc800078e3cff */
[----:B------:R-:W-:-:S04]  /*1a5d0*/  @!P4 LOP3.LUT R2, R3, R2, RZ, 0x3c, !PT ;  /* 0x000000020302c212 */ /* 0x000fc800078e3cff */
[----:B------:R-:W-:-:S05]  /*1a5e0*/  @!P4 LOP3.LUT R3, R3, R2, RZ, 0x3c, !PT ;  /* 0x000000020303c212 */ /* 0x000fca00078e3cff */
        /* <DEDUP_REMOVED lines=12> */
.L_x_10713:
        /* <DEDUP_REMOVED lines=12> */
.L_x_10606:
[----:B------:R-:W-:Y:S05]  /*1a770*/  BSYNC B0 ;  /* 0x0000000000007941 */ /* 0x000fea0003800000 */
.L_x_10605:
[----:B------:R-:W-:Y:S01]  /*1a780*/  NOP ;  /* 0x0000000000007918 */ /* 0x000fe20000000000 */
[----:B------:R-:W-:-:S13]  /*1a790*/  PLOP3.LUT P0, PT, PT, PT, PT, 0x80, 0x0 ;  /* 0x000000000000781c */ /* 0x000fda0003f0f070 */
.L_x_10607:
[----:B------:R-:W-:Y:S02]  /*1a7a0*/  PLOP3.LUT P1, PT, P1, P0, PT, 0xa2, 0x0 ;  /* 0x000000000000781c */ /* 0x000fe40000f21472 */
[----:B------:R-:W-:-:S08]  /*1a7b0*/  @P0 R2UR P1, UR4, R22 ;  /* 0x00000000160402ca */ /* 0x000fd00000020000 */
[----:B------:R-:W-:-:S05]  /*1a7c0*/  @P0 PLOP3.LUT P0, PT, P1, PT, PT, 0x80, 0x0 ;  /* 0x000000000000081c */ /* 0x000fca0000f0f070 */
[----:B------:R-:W-:Y:S01]  /*1a7d0*/  @!P1 SYNCS.ARRIVE.TRANS64.RED.A0T1 RZ, [UR4+0x19c00], RZ ;  /* 0x019c00ffffff99a7 */ /* 0x000fe20008200404 */
[----:B------:R-:W-:Y:S07]  /*1a7e0*/  @!P1 ARRIVES.LDGSTSBAR.64.TRANSCNT [UR4+0x19c00] ;  /* 0x019c0000ff0099b0 */ /* 0x000fee0008000a84 */
[----:B------:R-:W-:Y:S05]  /*1a7f0*/  @P0 BRA.U.ANY `(.L_x_10607) ;  /* 0xfffffffd00e80947 */ /* 0x000fea000393ffff */
[----:B--23--:R-:W2:Y:S02]  /*1a800*/  LDL.LU R2, [R1+0x48] ;  /* 0x0000480001027983 */ /* 0x00cea40000300800 */
[----:B--2---:R-:W-:-:S04]  /*1a810*/  IADD3 R2, R2, 0x1, RZ ;  /* 0x0000000102027810 */ /* 0x004fc80007ffe0ff */
[----:B------:R-:W-:Y:S01]  /*1a820*/  LEA.HI R0, R2, R2, RZ, 0x1 ;  /* 0x0000000202007211 */ /* 0x000fe200078f08ff */
[----:B------:R2:W-:Y:S03]  /*1a830*/  STL [R1+0x48], R2 ;  /* 0x0000480201007387 */ /* 0x0005e60000100800 */
        /* <DEDUP_REMOVED lines=8> */
.L_x_10714:
[----:B------:R-:W-:Y:S05]  /*1a8c0*/  BSYNC B0 ;  /* 0x0000000000007941 */ /* 0x000fea0003800000 */
.L_x_10608:
[----:B------:R-:W3:Y:S02]  /*1a8d0*/  LDL R2, [R1+0x28] ;  /* 0x0000280001027983 */ /* 0x000ee40000100800 */
[----:B---3--:R-:W-:-:S13]  /*1a8e0*/  ISETP.GE.AND P0, PT, R2, 0x2, PT ;  /* 0x000000020200780c */ /* 0x008fda0003f06270 */
[----:B------:R-:W-:Y:S05]  /*1a8f0*/  @!P0 BRA `(.L_x_10610) ;  /* 0x0000001000488947 */ /* 0x000fea0003800000 */
[----:B------:R-:W-:Y:S02]  /*1a900*/  VIADD R2, R2, 0xfffffffe ;  /* 0xfffffffe02027836 */ /* 0x000fe40000000000 */
[----:B--2---:R-:W-:Y:S02]  /*1a910*/  IMAD.MOV.U32 R0, RZ, RZ, R24 ;  /* 0x000000ffff007224 */ /* 0x004fe400078e0018 */
[----:B------:R-:W-:-:S07]  /*1a920*/  IMAD.MOV.U32 R8, RZ, RZ, R28 ;  /* 0x000000ffff087224 */ /* 0x000fce00078e001c */
.L_x_10634:
        /* <DEDUP_REMOVED lines=34> */
.L_x_10613:
[----:B-1----:R-:W-:Y:S01]  /*1ab50*/  IMAD R6, R24, 0x8, R22 ;  /* 0x0000000818067824 */ /* 0x002fe200078e0216 */
[----:B------:R-:W-:Y:S01]  /*1ab60*/  SHF.L.U32 R5, R28, 0x1f, RZ ;  /* 0x0000001f1c057819 */ /* 0x000fe200000006ff */
[----:B0-----:R-:W0:Y:S01]  /*1ab70*/  S2R R4, SR_TID.X ;  /* 0x0000000000047919 */ /* 0x001e220000002100 */
[----:B------:R-:W-:Y:S02]  /*1ab80*/  BSSY B1, `(.L_x_10614) ;  /* 0x0000005000017945 */ /* 0x000fe40003800000 */
[----:B------:R-:W1:Y:S01]  /*1ab90*/  SYNCS.PHASECHK.TRANS64.TRYWAIT P0, [R6+URZ+0x19c80], R5 ;  /* 0x019c8005060075a7 */ /* 0x000e62000800017f */
[----:B0-----:R-:W-:-:S04]  /*1aba0*/  LOP3.LUT R4, R4, 0x7f, RZ, 0xc0, !PT ;  /* 0x0000007f04047812 */ /* 0x001fc800078ec0ff */
[----:B------:R-:W-:Y:S01]  /*1abb0*/  ISETP.NE.AND P1, PT, R4, RZ, PT ;  /* 0x000000ff0400720c */ /* 0x000fe20003f25270 */
[----:B-1----:R-:W-:-:S12]  /*1abc0*/  @!P0 BRA `(.L_x_10615) ;  /* 0x00000034006c8947 */ /* 0x002fd80003800000 */
.L_x_10715:
[----:B------:R-:W-:Y:S05]  /*1abd0*/  BSYNC B1 ;  /* 0x0000000000017941 */ /* 0x000fea0003800000 */
.L_x_10614:
        /* <DEDUP_REMOVED lines=9> */
.L_x_10617:
[----:B------:R-:W-:Y:S05]  /*1ac70*/  BSYNC B1 ;  /* 0x0000000000017941 */ /* 0x000fea0003800000 */
.L_x_10616:
        /* <DEDUP_REMOVED lines=12> */
.L_x_10618:
        /* <DEDUP_REMOVED lines=16> */
.L_x_10619:
        /* <DEDUP_REMOVED lines=16> */
.L_x_10620:
        /* <DEDUP_REMOVED lines=13> */
.L_x_10716:
[----:B------:R-:W-:Y:S05]  /*1b010*/  BSYNC B1 ;  /* 0x0000000000017941 */ /* 0x000fea0003800000 */
.L_x_10621:
[----:B------:R-:W-:Y:S01]  /*1b020*/  BSSY B1, `(.L_x_10623) ;  /* 0x000000b000017945 */ /* 0x000fe20003800000 */
[----:B------:R-:W-:Y:S01]  /*1b030*/  MOV R10, 0x0 ;  /* 0x00000000000a7802 */ /* 0x000fe20000000f00 */
[----:B------:R-:W-:Y:S02]  /*1b040*/  IMAD.MOV.U32 R11, RZ, RZ, 0x14f00000 ;  /* 0x14f00000ff0b7424 */ /* 0x000fe400078e00ff */
        /* <DEDUP_REMOVED lines=8> */
.L_x_10624:
[----:B------:R-:W-:Y:S05]  /*1b0d0*/  BSYNC B1 ;  /* 0x0000000000017941 */ /* 0x000fea0003800000 */
.L_x_10623:
        /* <DEDUP_REMOVED lines=8> */
.L_x_10625:
        /* <DEDUP_REMOVED lines=15> */
.L_x_10626:
        /* <DEDUP_REMOVED lines=15> */
.L_x_10627:
        /* <DEDUP_REMOVED lines=10> */
.L_x_10612:
[----:B------:R-:W-:Y:S05]  /*1b3e0*/  BSYNC B0 ;  /* 0x0000000000007941 */ /* 0x000fea0003800000 */
.L_x_10611:
[----:B------:R-:W-:-:S06]  /*1b3f0*/  UISETP.NE.AND UP0, UPT, UR36, 0x3, UPT ;  /* 0x000000032400788c */ /* 0x000fcc000bf05270 */
[----:B------:R-:W-:-:S13]  /*1b400*/  PLOP3.LUT P0, PT, PT, PT, UP0, 0x80, 0x0 ;  /* 0x000000000000781c */ /* 0x000fda0003f0f008 */
[----:B------:R-:W-:Y:S05]  /*1b410*/  @!P0 BRA `(.L_x_10628) ;  /* 0x0000000000048947 */ /* 0x000fea0003800000 */
[----:B------:R-:W-:Y:S01]  /*1b420*/  BPT.TRAP 0x1 ;  /* 0x000000040000795c */ /* 0x000fe20000300000 */
.L_x_10628:
[----:B------:R-:W-:Y:S01]  /*1b430*/  IMAD.U32 R3, RZ, RZ, UR39 ;  /* 0x00000027ff037e24 */ /* 0x000fe2000f8e00ff */
[----:B0-----:R-:W-:Y:S01]  /*1b440*/  LOP3.LUT R4, R8, 0x1, RZ, 0x3c, !PT ;  /* 0x0000000108047812 */ /* 0x001fe200078e3cff */
[----:B------:R-:W-:Y:S03]  /*1b450*/  BSSY B0, `(.L_x_10629) ;  /* 0x0000006000007945 */ /* 0x000fe60003800000 */
[----:B------:R-:W-:Y:S01]  /*1b460*/  ISETP.NE.AND P1, PT, R3, 0x3, PT ;  /* 0x000000030300780c */ /* 0x000fe20003f25270 */
[----:B------:R-:W-:Y:S01]  /*1b470*/  IMAD R3, R0, 0x8, R22 ;  /* 0x0000000800037824 */ /* 0x000fe200078e0216 */
[----:B------:R-:W-:-:S04]  /*1b480*/  SHF.L.U32 R4, R4, 0x1f, RZ ;  /* 0x0000001f04047819 */ /* 0x000fc800000006ff */
[----:B------:R-:W0:Y:S02]  /*1b490*/  SYNCS.PHASECHK.TRANS64.TRYWAIT P0, [R3+URZ+0x19c70], R4 ;  /* 0x019c7004030075a7 */ /* 0x000e24000800017f */
[----:B0-----:R-:W-:Y:S05]  /*1b4a0*/  @!P0 BRA `(.L_x_10630) ;  /* 0x0000002c005c8947 */ /* 0x001fea0003800000 */
.L_x_10717:
[----:B------:R-:W-:Y:S05]  /*1b4b0*/  BSYNC B0 ;  /* 0x0000000000007941 */ /* 0x000fea0003800000 */
.L_x_10629:
[----:B------:R-:W-:Y:S05]  /*1b4c0*/  @!P1 BRA `(.L_x_10631) ;  /* 0x0000000000049947 */ /* 0x000fea0003800000 */
[----:B------:R-:W-:Y:S01]  /*1b4d0*/  BPT.TRAP 0x1 ;  /* 0x000000040000795c */ /* 0x000fe20000300000 */
.L_x_10631:
[----:B0-----:R-:W-:Y:S01]  /*1b4e0*/  SHF.L.U32 R4, R8, 0x1f, RZ ;  /* 0x0000001f08047819 */ /* 0x001fe200000006ff */
[----:B------:R-:W-:-:S03]  /*1b4f0*/  IMAD R0, R0, 0x3000, RZ ;  /* 0x0000300000007824 */ /* 0x000fc600078e02ff */
[----:B------:R-:W0:Y:S02]  /*1b500*/  SYNCS.PHASECHK.TRANS64.TRYWAIT P0, [R3+URZ+0x19c60], R4 ;  /* 0x019c6004030075a7 */ /* 0x000e24000800017f */
[----:B0-----:R-:W-:Y:S05]  /*1b510*/  @!P0 BRA `(.L_x_10632) ;  /* 0x0000002c00548947 */ /* 0x001fea0003800000 */
.L_x_10718:
        /* <DEDUP_REMOVED lines=67> */
.L_x_10633:
[----:B------:R-:W2:Y:S01]  /*1b950*/  S2R R0, SR_TID.X ;  /* 0x0000000000007919 */ /* 0x000ea20000002100 */
[----:B-1----:R1:W-:Y:S01]  /*1b960*/  SYNCS.ARRIVE.TRANS64.A1T0 RZ, [R3+URZ+0x19c50], RZ ;  /* 0x019c50ff03ff79a7 */ /* 0x0023e2000810003f */
[----:B0-----:R-:W-:Y:S01]  /*1b970*/  IMAD.MOV.U32 R8, RZ, RZ, R28 ;  /* 0x000000ffff087224 */ /* 0x001fe200078e001c */
[----:B--2---:R-:W-:Y:S01]  /*1b980*/  LOP3.LUT R0, R0, 0x7f, RZ, 0xc0, !PT ;  /* 0x0000007f00007812 */ /* 0x004fe200078ec0ff */
[----:B------:R-:W-:Y:S03]  /*1b990*/  BAR.SYNC.DEFER_BLOCKING 0x2, 0x80 ;  /* 0x0082000000007b1d */ /* 0x000fe60000010000 */
[----:B------:R-:W-:Y:S02]  /*1b9a0*/  ISETP.NE.AND P0, PT, R0, RZ, PT ;  /* 0x000000ff0000720c */ /* 0x000fe40003f05270 */
[----:B------:R-:W-:-:S11]  /*1b9b0*/  MOV R0, R24 ;  /* 0x0000001800007202 */ /* 0x000fd60000000f00 */
[----:B-1----:R-:W-:-:S05]  /*1b9c0*/  @!P0 VIADD R3, R3, 0x19c80 ;  /* 0x00019c8003038836 */ /* 0x002fca0000000000 */
[----:B------:R-:W-:-:S04]  /*1b9d0*/  @!P0 PRMT R3, RZ, 0x654, R3 ;  /* 0x00000654ff038816 */ /* 0x000fc80000000003 */
[----:B------:R3:W-:Y:S01]  /*1b9e0*/  @!P0 SYNCS.ARRIVE.TRANS64.RED.A1T0 RZ, [R3+URZ], RZ ;  /* 0x000000ff03ff89a7 */ /* 0x0007e2000810043f */
[C---:B------:R-:W-:Y:S01]  /*1b9f0*/  ISETP.GT.AND P0, PT, R2.reuse, RZ, PT ;  /* 0x000000ff0200720c */ /* 0x040fe20003f04270 */
[----:B------:R-:W-:-:S12]  /*1ba00*/  VIADD R2, R2, 0xffffffff ;  /* 0xffffffff02027836 */ /* 0x000fd80000000000 */
[----:B---3--:R-:W-:Y:S05]  /*1ba10*/  @P0 BRA `(.L_x_10634) ;  /* 0xffffffec00c40947 */ /* 0x008fea000383ffff */
.L_x_10610:
[----:B-1----:R-:W1:Y:S01]  /*1ba20*/  S2R R3, SR_TID.X ;  /* 0x0000000000037919 */ /* 0x002e620000002100 */
        /* <DEDUP_REMOVED lines=11> */
[----:B0-----:R-:W0:Y:S02]  /*1bae0*/  S2R R4, SR_LTMASK ;  /* 0x0000000000047919 */ /* 0x001e240000003900 */
[----:B0-----:R-:W-:-:S04]  /*1baf0*/  LOP3.LUT R4, R4, UR4, RZ, 0xc0, !PT ;  /* 0x0000000404047c12 */ /* 0x001fc8000f8ec0ff */
[----:B------:R-:W0:Y:S01]  /*1bb00*/  POPC R7, R4 ;  /* 0x0000000400077309 */ /* 0x000e220000000000 */
[----:B--2---:R-:W0:Y:S02]  /*1bb10*/  SHFL.IDX PT, R0, R3, R0, 0x1f ;  /* 0x00001f0003007589 */ /* 0x004e2400000e0000 */
[----:B0-----:R-:W-:-:S07]  /*1bb20*/  IADD3 R16, R0, UR38, R7 ;  /* 0x0000002600107c10 */ /* 0x001fce000fffe007 */
.L_x_10636:
[----:B------:R-:W-:Y:S05]  /*1bb30*/  BSYNC B0 ;  /* 0x0000000000007941 */ /* 0x000fea0003800000 */
.L_x_10635:
[----:B------:R-:W-:-:S06]  /*1bb40*/  UISETP.NE.AND UP0, UPT, UR36, 0x3, UPT ;  /* 0x000000032400788c */ /* 0x000fcc000bf05270 */
[----:B------:R-:W-:-:S13]  /*1bb50*/  PLOP3.LUT P1, PT, PT, PT, UP0, 0x80, 0x0 ;  /* 0x000000000000781c */ /* 0x000fda0003f2f008 */
[----:B------:R-:W-:Y:S05]  /*1bb60*/  @!P1 BRA `(.L_x_10637) ;  /* 0x0000000000049947 */ /* 0x000fea0003800000 */
[----:B------:R-:W-:Y:S01]  /*1bb70*/  BPT.TRAP 0x1 ;  /* 0x000000040000795c */ /* 0x000fe20000300000 */
.L_x_10637:
        /* <DEDUP_REMOVED lines=8> */
.L_x_10719:
[----:B------:R-:W-:Y:S05]  /*1bc00*/  BSYNC B0 ;  /* 0x0000000000007941 */ /* 0x000fea0003800000 */
.L_x_10638:
[----:B------:R-:W-:Y:S05]  /*1bc10*/  @!P2 BRA `(.L_x_10640) ;  /* 0x000000000004a947 */ /* 0x000fea0003800000 */
[----:B------:R-:W-:Y:S01]  /*1bc20*/  BPT.TRAP 0x1 ;  /* 0x000000040000795c */ /* 0x000fe20000300000 */
.L_x_10640:
[----:B-1----:R-:W-:-:S04]  /*1bc30*/  SHF.L.U32 R3, R28, 0x1f, RZ ;  /* 0x0000001f1c037819 */ /* 0x002fc800000006ff */
[----:B------:R-:W1:Y:S02]  /*1bc40*/  SYNCS.PHASECHK.TRANS64.TRYWAIT P1, [R0+URZ+0x19c60], R3 ;  /* 0x019c6003000075a7 */ /* 0x000e64000802017f */
[----:B-1----:R-:W-:Y:S05]  /*1bc50*/  @!P1 BRA `(.L_x_10641) ;  /* 0x0000002400ac9947 */ /* 0x002fea0003800000 */
.L_x_10720:
[----:B------:R-:W2:Y:S01]  /*1bc60*/  LDL R15, [R1+0x14] ;  /* 0x00001400010f7983 */ /* 0x000ea20000100800 */
[----:B------:R-:W-:Y:S01]  /*1bc70*/  IMAD R2, R24, 0x3000, RZ ;  /* 0x0000300018027824 */ /* 0x000fe200078e02ff */
[----:B------:R-:W-:Y:S05]  /*1bc80*/  WARPSYNC.ALL ;  /* 0x0000000000007948 */ /* 0x000fea0003800000 */
[----:B-1----:R-:W-:Y:S02]  /*1bc90*/  LOP3.LUT R3, R2, R26, RZ, 0xfc, !PT ;  /* 0x0000001a02037212 */ /* 0x002fe400078efcff */
[----:B------:R-:W-:-:S03]  /*1bca0*/  LOP3.LUT R14, R26, 0x1800, RZ, 0xfc, !PT ;  /* 0x000018001a0e7812 */ /* 0x000fc600078efcff */
[----:B0-----:R-:W-:Y:S01]  /*1bcb0*/  IMAD.IADD R4, R22, 0x1, R3 ;  /* 0x0000000116047824 */ /* 0x001fe200078e0203 */
[----:B------:R-:W-:-:S05]  /*1bcc0*/  LOP3.LUT R3, R2, R29, RZ, 0xfc, !PT ;  /* 0x0000001d02037212 */ /* 0x000fca00078efcff */
[----:B------:R-:W0:Y:S01]  /*1bcd0*/  LDSM.16.MT88.4 R4, [R4+0x9000] ;  /* 0x009000000404783b */ /* 0x000e220000004200 */
        /* <DEDUP_REMOVED lines=60> */
.L_x_10642:
        /* <DEDUP_REMOVED lines=10> */
.L_x_10585:
[----:B------:R-:W4:Y:S02]  /*1c140*/  LDL R0, [R1+0x8] ;  /* 0x0000080001007983 */ /* 0x000f240000100800 */
[----:B----4-:R-:W-:-:S13]  /*1c150*/  LOP3.LUT P0, RZ, R0, 0x2, RZ, 0xc0, !PT ;  /* 0x0000000200ff7812 */ /* 0x010fda000780c0ff */
[----:B------:R-:W-:Y:S05]  /*1c160*/  @!P0 BRA `(.L_x_10643) ;  /* 0x0000000000248947 */ /* 0x000fea0003800000 */
[----:B------:R-:W-:Y:S05]  /*1c170*/  WARPSYNC.ALL ;  /* 0x0000000000007948 */ /* 0x000fea0003800000 */
[----:B------:R-:W4:Y:S08]  /*1c180*/  S2UR UR5, SR_CgaCtaId ;  /* 0x00000000000579c3 */ /* 0x000f300000008800 */
[----:B------:R-:W-:Y:S06]  /*1c190*/  BAR.SYNC.DEFER_BLOCKING 0x5, 0x200 ;  /* 0x0148000000007b1d */ /* 0x000fec0000010000 */
[----:B------:R-:W-:-:S02]  /*1c1a0*/  UMOV UR4, 0x400 ;  /* 0x0000040000047882 */ /* 0x000fc40000000000 */
[----:B----4-:R-:W-:-:S06]  /*1c1b0*/  ULEA UR4, UR5, UR4, 0x18 ;  /* 0x0000000405047291 */ /* 0x010fcc000f8ec03f */
[----:B------:R-:W-:-:S05]  /*1c1c0*/  IMAD.U32 R22, RZ, RZ, UR4 ;  /* 0x00000004ff167e24 */ /* 0x000fca000f8e00ff */
[----:B------:R4:W0:Y:S01]  /*1c1d0*/  LDS.128 R16, [R22+0x19cd0] ;  /* 0x019cd00016107984 */ /* 0x0008220000000c00 */
[----:B------:R-:W-:Y:S06]  /*1c1e0*/  BAR.ARV 0x4, 0x200 ;  /* 0x0108000000007b1d */ /* 0x000fec0000002000 */
[----:B------:R-:W-:Y:S05]  /*1c1f0*/  BRA `(.L_x_10644) ;  /* 0x0000000800cc7947 */ /* 0x000fea0003800000 */
.L_x_10643:
[----:B------:R-:W4:Y:S01]  /*1c200*/  S2R R0, SR_TID.X ;  /* 0x0000000000007919 */ /* 0x000f220000002100 */
[----:B------:R-:W-:Y:S01]  /*1c210*/  UMOV UR4, 0xffffffff ;  /* 0xffffffff00047882 */ /* 0x000fe20000000000 */
[----:B----4-:R-:W-:-:S04]  /*1c220*/  LOP3.LUT R4, R0, 0x1f, RZ, 0xc0, !PT ;  /* 0x0000001f00047812 */ /* 0x010fc800078ec0ff */
[----:B------:R-:W-:Y:S01]  /*1c230*/  ISETP.NE.AND P0, PT, R4, 0x1f, PT ;  /* 0x0000001f0400780c */ /* 0x000fe20003f05270 */
[----:B------:R-:W-:-:S12]  /*1c240*/  BRA.DIV UR4, `(.L_x_10645) ;  /* 0x0000002204447947 */ /* 0x000fd8000b800000 */
[----:B--2---:R-:W-:Y:S01]  /*1c250*/  IMAD.IADD R5, R19, 0x1, R4 ;  /* 0x0000000113057824 */ /* 0x004fe200078e0204 */
[----:B------:R-:W-:-:S04]  /*1c260*/  ULDC UR4, c[0x0][0xc3c] ;  /* 0x00030f0000047ab9 */ /* 0x000fc80000000800 */
[----:B------:R-:W-:-:S13]  /*1c270*/  ISETP.GE.OR P1, PT, R5, UR4, !P0 ;  /* 0x0000000405007c0c */ /* 0x000fda000c726670 */
[----:B------:R-:W2:Y:S02]  /*1c280*/  @!P1 LDC.64 R2, c[0x0][0xc80] ;  /* 0x00032000ff029b82 */ /* 0x000ea40000000a00 */
[----:B--2---:R-:W-:-:S06]  /*1c290*/  @!P1 IMAD.WIDE R2, R5, 0x4, R2 ;  /* 0x0000000405029825 */ /* 0x004fcc00078e0202 */
[----:B------:R2:W4:Y:S01]  /*1c2a0*/  @!P1 LDG.E R3, desc[UR42][R2.64] ;  /* 0x0000002a02039981 */ /* 0x000522000c1e1900 */
[C---:B------:R-:W-:Y:S02]  /*1c2b0*/  ISETP.GE.U32.AND P2, PT, R4.reuse, 0x2, PT ;  /* 0x000000020400780c */ /* 0x040fe40003f46070 */
[C---:B------:R-:W-:Y:S01]  /*1c2c0*/  ISETP.GE.U32.AND P3, PT, R4.reuse, 0x4, PT ;  /* 0x000000040400780c */ /* 0x040fe20003f66070 */
[----:B------:R-:W-:Y:S01]  /*1c2d0*/  SHFL.IDX PT, R0, R16, RZ, 0x1f ;  /* 0x00001fff10007589 */ /* 0x000fe200000e0000 */
[C---:B------:R-:W-:Y:S02]  /*1c2e0*/  ISETP.GE.U32.AND P4, PT, R4.reuse, 0x8, PT ;  /* 0x000000080400780c */ /* 0x040fe40003f86070 */
[C---:B------:R-:W-:Y:S01]  /*1c2f0*/  ISETP.GE.U32.AND P5, PT, R4.reuse, 0x10, PT ;  /* 0x000000100400780c */ /* 0x040fe20003fa6070 */
[----:B------:R-:W-:Y:S01]  /*1c300*/  SHFL.IDX PT, R16, R16, 0x1, 0x1f ;  /* 0x00201f0010107f89 */ /* 0x000fe200000e0000 */
[----:B--2---:R-:W-:Y:S02]  /*1c310*/  IMAD.MOV.U32 R2, RZ, RZ, RZ ;  /* 0x000000ffff027224 */ /* 0x004fe400078e00ff */
[----:B----4-:R-:W-:Y:S01]  /*1c320*/  @!P1 IMAD.MOV.U32 R2, RZ, RZ, R3 ;  /* 0x000000ffff029224 */ /* 0x010fe200078e0003 */
[----:B------:R-:W-:-:S04]  /*1c330*/  ISETP.NE.AND P1, PT, R4, RZ, PT ;  /* 0x000000ff0400720c */ /* 0x000fc80003f25270 */
[----:B0-----:R-:W0:Y:S02]  /*1c340*/  SHFL.UP PT, R14, R2, 0x1, RZ ;  /* 0x04200000020e7989 */ /* 0x001e2400000e00ff */
        /* <DEDUP_REMOVED lines=15> */
.L_x_10730:
[----:B------:R-:W-:Y:S02]  /*1c440*/  ULDC UR4, c[0x0][0xc38] ;  /* 0x00030e0000047ab9 */ /* 0x000fe40000000800 */
[----:B------:R-:W-:-:S04]  /*1c450*/  IMAD.U32 R4, RZ, RZ, UR4 ;  /* 0x00000004ff047e24 */ /* 0x000fc8000f8e00ff */
[----:B--2---:R-:W-:-:S04]  /*1c460*/  IMAD R5, R14, R4, RZ ;  /* 0x000000040e057224 */ /* 0x004fc800078e02ff */
[----:B------:R-:W-:-:S05]  /*1c470*/  IMAD.IADD R16, R16, 0x1, R5 ;  /* 0x0000000110107824 */ /* 0x000fca00078e0205 */
[----:B------:R-:W-:-:S13]  /*1c480*/  ISETP.GT.AND P6, PT, R16, R0, PT ;  /* 0x000000001000720c */ /* 0x000fda0003fc4270 */
[----:B------:R-:W-:Y:S05]  /*1c490*/  @P6 BRA `(.L_x_10646) ;  /* 0x00000000009c6947 */ /* 0x000fea0003800000 */
.L_x_10651:
        /* <DEDUP_REMOVED lines=11> */
[----:B0-----:R-:W0:Y:S02]  /*1c550*/  LDC.64 R2, c[0x0][0xc80] ;  /* 0x00032000ff027b82 */ /* 0x001e240000000a00 */
[----:B0-----:R-:W-:-:S06]  /*1c560*/  IMAD.WIDE R2, R5, 0x4, R2 ;  /* 0x0000000405027825 */ /* 0x001fcc00078e0202 */
[----:B------:R2:W5:Y:S02]  /*1c570*/  LDG.E R2, desc[UR42][R2.64] ;  /* 0x0000002a02027981 */ /* 0x000564000c1e1900 */
.L_x_10649:
[----:B------:R-:W-:Y:S05]  /*1c580*/  BSYNC B0 ;  /* 0x0000000000007941 */ /* 0x000fea0003800000 */
.L_x_10648:
[----:B------:R-:W-:-:S03]  /*1c590*/  UMOV UR4, 0xffffffff ;  /* 0xffffffff00047882 */ /* 0x000fc60000000000 */
[----:B------:R-:W-:Y:S05]  /*1c5a0*/  BRA.DIV UR4, `(.L_x_10650) ;  /* 0x0000002204907947 */ /* 0x000fea000b800000 */
[----:B-----5:R-:W0:Y:S02]  /*1c5b0*/  SHFL.UP PT, R14, R2, 0x1, RZ ;  /* 0x04200000020e7989 */ /* 0x020e2400000e00ff */
[----:B0-2---:R-:W-:-:S05]  /*1c5c0*/  SEL R3, R14, RZ, P1 ;  /* 0x000000ff0e037207 */ /* 0x005fca0000800000 */
        /* <DEDUP_REMOVED lines=14> */
.L_x_10738:
[----:B------:R-:W-:Y:S02]  /*1c6b0*/  ULDC UR4, c[0x0][0xc38] ;  /* 0x00030e0000047ab9 */ /* 0x000fe40000000800 */
[----:B------:R-:W-:-:S04]  /*1c6c0*/  IMAD.U32 R4, RZ, RZ, UR4 ;  /* 0x00000004ff047e24 */ /* 0x000fc8000f8e00ff */
[----:B--2---:R-:W-:-:S04]  /*1c6d0*/  IMAD R5, R14, R4, RZ ;  /* 0x000000040e057224 */ /* 0x004fc800078e02ff */
[----:B------:R-:W-:-:S05]  /*1c6e0*/  IMAD.IADD R16, R5, 0x1, R16 ;  /* 0x0000000105107824 */ /* 0x000fca00078e0210 */
[----:B------:R-:W-:-:S13]  /*1c6f0*/  ISETP.GT.AND P6, PT, R16, R0, PT ;  /* 0x000000001000720c */ /* 0x000fda0003fc4270 */
[----:B------:R-:W-:Y:S05]  /*1c700*/  @!P6 BRA `(.L_x_10651) ;  /* 0xfffffffc0064e947 */ /* 0x000fea000383ffff */
.L_x_10646:
[----:B------:R-:W-:Y:S01]  /*1c710*/  IMAD.IADD R16, R16, 0x1, -R5 ;  /* 0x0000000110107824 */ /* 0x000fe200078e0a05 */
[----:B------:R-:W-:-:S03]  /*1c720*/  UMOV UR4, 0xffffffff ;  /* 0xffffffff00047882 */ /* 0x000fc60000000000 */
[----:B------:R-:W-:-:S05]  /*1c730*/  IMAD R5, R3, R4, R16 ;  /* 0x0000000403057224 */ /* 0x000fca00078e0210 */
[----:B------:R-:W-:Y:S01]  /*1c740*/  ISETP.GT.AND P6, PT, R5, R0, PT ;  /* 0x000000000500720c */ /* 0x000fe20003fc4270 */
[----:B------:R-:W-:-:S12]  /*1c750*/  BRA.DIV UR4, `(.L_x_10652) ;  /* 0x0000002204e47947 */ /* 0x000fd8000b800000 */
[----:B------:R-:W-:-:S04]  /*1c760*/  VOTE.ANY R5, PT, !P6 ;  /* 0x0000000000057806 */ /* 0x000fc800070e0100 */
[----:B------:R-:W2:Y:S02]  /*1c770*/  POPC R6, R5 ;  /* 0x0000000500067309 */ /* 0x000ea40000000000 */
[----:B--2---:R2:W4:Y:S02]  /*1c780*/  SHFL.IDX PT, R17, R2, R6, 0x1f ;  /* 0x00001f0602117589 */ /* 0x00452400000e0000 */
.L_x_10742:
[----:B------:R-:W-:Y:S01]  /*1c790*/  ISETP.NE.AND P0, PT, R5, RZ, PT ;  /* 0x000000ff0500720c */ /* 0x000fe20003f05270 */
[----:B------:R-:W-:-:S12]  /*1c7a0*/  IMAD.MOV.U32 R5, RZ, RZ, RZ ;  /* 0x000000ffff057224 */ /* 0x000fd800078e00ff */
[----:B------:R-:W-:Y:S05]  /*1c7b0*/  @!P0 BRA `(.L_x_10653) ;  /* 0x0000000000108947 */ /* 0x000fea0003800000 */
[----:B------:R-:W-:Y:S01]  /*1c7c0*/  UMOV UR4, 0xffffffff ;  /* 0xffffffff00047882 */ /* 0x000fe20000000000 */
[----:B------:R-:W-:Y:S02]  /*1c7d0*/  VIADD R12, R6, 0xffffffff ;  /* 0xffffffff060c7836 */ /* 0x000fe40000000000 */
[----:B------:R-:W-:Y:S05]  /*1c7e0*/  BRA.DIV UR4, `(.L_x_10654) ;  /* 0x0000002604087947 */ /* 0x000fea000b800000 */
[----:B------:R0:W0:Y:S02]  /*1c7f0*/  SHFL.IDX PT, R5, R3, R12, 0x1f ;  /* 0x00001f0c03057589 */ /* 0x00002400000e0000 */
.L_x_10653:
[----:B0-2---:R-:W0:Y:S01]  /*1c800*/  LDC.64 R2, c[0x0][0xc90] ;  /* 0x00032400ff027b82 */ /* 0x005e220000000a00 */
[----:B------:R-:W-:-:S04]  /*1c810*/  IMAD.IADD R19, R6, 0x1, R19 ;  /* 0x0000000106137824 */ /* 0x000fc800078e0213 */
[----:B0-----:R-:W-:-:S05]  /*1c820*/  IMAD.WIDE R2, R19, 0x4, R2 ;  /* 0x0000000413027825 */ /* 0x001fca00078e0202 */
[----:B---3--:R-:W4:Y:S01]  /*1c830*/  LDG.E R7, desc[UR42][R2.64] ;  /* 0x0000002a02077981 */ /* 0x008f22000c1e1900 */
[----:B------:R-:W-:-:S04]  /*1c840*/  IMAD R16, R5, R4, R16 ;  /* 0x0000000405107224 */ /* 0x000fc800078e0210 */
[----:B------:R-:W-:Y:S02]  /*1c850*/  IMAD.IADD R0, R0, 0x1, -R16 ;  /* 0x0000000100007824 */ /* 0x000fe400078e0a10 */
[----:B----4-:R-:W-:-:S05]  /*1c860*/  IMAD R6, R17, R7, RZ ;  /* 0x0000000711067224 */ /* 0x010fca00078e02ff */
        /* <DEDUP_REMOVED lines=59> */
.L_x_10647:
[----:B------:R-:W-:Y:S01]  /*1cc20*/  UMOV UR4, URZ ;  /* 0x0000003f00047c82 */ /* 0x000fe20008000000 */
[----:B------:R-:W-:Y:S01]  /*1cc30*/  UMOV UR5, URZ ;  /* 0x0000003f00057c82 */ /* 0x000fe20008000000 */
[----:B------:R-:W-:Y:S01]  /*1cc40*/  ULDC UR6, c[0x0][0xc3c] ;  /* 0x00030f0000067ab9 */ /* 0x000fe20000000800 */
[----:B------:R-:W-:Y:S02]  /*1cc50*/  IMAD.MOV.U32 R16, RZ, RZ, R0 ;  /* 0x000000ffff107224 */ /* 0x000fe400078e0000 */
[----:B------:R-:W-:Y:S02]  /*1cc60*/  IMAD.U32 R17, RZ, RZ, UR4 ;  /* 0x00000004ff117e24 */ /* 0x000fe4000f8e00ff */
[----:B------:R-:W-:Y:S02]  /*1cc70*/  IMAD.U32 R18, RZ, RZ, UR5 ;  /* 0x00000005ff127e24 */ /* 0x000fe4000f8e00ff */
[----:B------:R-:W-:-:S07]  /*1cc80*/  IMAD.U32 R19, RZ, RZ, UR6 ;  /* 0x00000006ff137e24 */ /* 0x000fce000f8e00ff */
.L_x_10655:
[----:B------:R-:W2:Y:S01]  /*1cc90*/  S2R R0, SR_TID.X ;  /* 0x0000000000007919 */ /* 0x000ea20000002100 */
[----:B------:R-:W-:Y:S05]  /*1cca0*/  WARPSYNC.ALL ;  /* 0x0000000000007948 */ /* 0x000fea0003800000 */
[----:B------:R-:W-:Y:S01]  /*1ccb0*/  BAR.SYNC.DEFER_BLOCKING 0x4, 0x200 ;  /* 0x0108000000007b1d */ /* 0x000fe20000010000 */
[----:B--2---:R-:W-:-:S04]  /*1ccc0*/  LOP3.LUT R0, R0, 0x1f, RZ, 0xc0, !PT ;  /* 0x0000001f00007812 */ /* 0x004fc800078ec0ff */
[----:B------:R-:W-:-:S13]  /*1ccd0*/  ISETP.NE.AND P0, PT, R0, RZ, PT ;  /* 0x000000ff0000720c */ /* 0x000fda0003f05270 */
[----:B0-----:R-:W0:Y:S01]  /*1cce0*/  @!P0 S2R R3, SR_CgaCtaId ;  /* 0x0000000000038919 */ /* 0x001e220000008800 */
[----:B------:R-:W-:-:S04]  /*1ccf0*/  @!P0 MOV R0, 0x400 ;  /* 0x0000040000008802 */ /* 0x000fc80000000f00 */
[----:B0-----:R-:W-:-:S05]  /*1cd00*/  @!P0 LEA R22, R3, R0, 0x18 ;  /* 0x0000000003168211 */ /* 0x001fca00078ec0ff */
[----:B------:R0:W-:Y:S01]  /*1cd10*/  @!P0 STS.128 [R22+0x19cd0], R16 ;  /* 0x019cd01016008388 */ /* 0x0001e20000000c00 */
[----:B------:R-:W-:Y:S06]  /*1cd20*/  BAR.ARV 0x5, 0x200 ;  /* 0x0148000000007b1d */ /* 0x000fec0000002000 */
.L_x_10644:
[----:B------:R-:W-:Y:S02]  /*1cd30*/  ULDC UR4, c[0x0][0xc3c] ;  /* 0x00030f0000047ab9 */ /* 0x000fe40000000800 */
[----:B0-----:R-:W-:-:S13]  /*1cd40*/  ISETP.GE.AND P0, PT, R19, UR4, PT ;  /* 0x0000000413007c0c */ /* 0x001fda000bf06270 */
[----:B------:R-:W-:Y:S05]  /*1cd50*/  @!P0 BRA `(.L_x_10656) ;  /* 0xffffffa400048947 */ /* 0x000fea000383ffff */
[----:B------:R-:W-:Y:S05]  /*1cd60*/  BSYNC B7 ;  /* 0x0000000000077941 */ /* 0x000fea0003800000 */
.L_x_10540:
[----:B------:R-:W5:Y:S01]  /*1cd70*/  LDL.LU R0, [R1+0x48] ;  /* 0x0000480001007983 */ /* 0x000f620000300800 */
[----:B------:R-:W-:Y:S01]  /*1cd80*/  BSSY B0, `(.L_x_10657) ;  /* 0x000000b000007945 */ /* 0x000fe20003800000 */
[----:B--2---:R-:W2:Y:S01]  /*1cd90*/  S2R R5, SR_CgaCtaId ;  /* 0x0000000000057919 */ /* 0x004ea20000008800 */
[----:B-----5:R-:W-:-:S05]  /*1cda0*/  VIADD R0, R0, 0x1 ;  /* 0x0000000100007836 */ /* 0x020fca0000000000 */
[----:B------:R-:W-:-:S04]  /*1cdb0*/  LEA.HI R2, R0, R0, RZ, 0x1 ;  /* 0x0000000000027211 */ /* 0x000fc800078f08ff */
[----:B0-----:R-:W-:Y:S02]  /*1cdc0*/  LOP3.LUT R3, R2, 0xfffffffe, RZ, 0xc0, !PT ;  /* 0xfffffffe02037812 */ /* 0x001fe400078ec0ff */
[----:B------:R-:W-:-:S03]  /*1cdd0*/  MOV R2, 0x400 ;  /* 0x0000040000027802 */ /* 0x000fc60000000f00 */
[----:B------:R-:W-:Y:S01]  /*1cde0*/  IMAD.IADD R0, R0, 0x1, -R3 ;  /* 0x0000000100007824 */ /* 0x000fe200078e0a03 */
[----:B--2---:R-:W-:-:S04]  /*1cdf0*/  LEA R9, R5, R2, 0x18 ;  /* 0x0000000205097211 */ /* 0x004fc800078ec0ff */
[----:B------:R-:W-:-:S04]  /*1ce00*/  SHF.L.U32 R0, R0, 0x1f, RZ ;  /* 0x0000001f00007819 */ /* 0x000fc800000006ff */
[----:B------:R-:W0:Y:S02]  /*1ce10*/  SYNCS.PHASECHK.TRANS64.TRYWAIT P0, [R9+URZ+0x19c20], R0 ;  /* 0x019c2000090075a7 */ /* 0x000e24000800017f */
[----:B0-----:R-:W-:Y:S05]  /*1ce20*/  @!P0 BRA `(.L_x_10658) ;  /* 0x0000001c00a08947 */ /* 0x001fea0003800000 */
.L_x_10745:
[----:B------:R-:W-:Y:S05]  /*1ce30*/  BSYNC B0 ;  /* 0x0000000000007941 */ /* 0x000fea0003800000 */
.L_x_10657:
[----:B------:R-:W-:-:S03]  /*1ce40*/  UMOV UR4, 0xffffffff ;  /* 0xffffffff00047882 */ /* 0x000fc60000000000 */
[----:B------:R-:W-:Y:S05]  /*1ce50*/  BRA.DIV UR4, `(.L_x_10659) ;  /* 0x0000001e04a87947 */ /* 0x000fea000b800000 */
[----:B0-----:R-:W0:Y:S02]  /*1ce60*/  S2R R0, SR_TID.X ;  /* 0x0000000000007919 */ /* 0x001e240000002100 */
[----:B0-----:R-:W-:-:S04]  /*1ce70*/  SHF.R.U32.HI R0, RZ, 0x5, R0 ;  /* 0x00000005ff007819 */ /* 0x001fc80000011600 */
[----:B------:R-:W-:-:S05]  /*1ce80*/  LOP3.LUT R0, R0, 0x3, RZ, 0xc0, !PT ;  /* 0x0000000300007812 */ /* 0x000fca00078ec0ff */
[----:B------:R0:W2:Y:S02]  /*1ce90*/  SHFL.IDX PT, R14, R0, RZ, 0x1f ;  /* 0x00001fff000e7589 */ /* 0x0000a400000e0000 */
.L_x_10748:
[----:B--2---:R-:W-:-:S13]  /*1cea0*/  ISETP.NE.AND P0, PT, R14, RZ, PT ;  /* 0x000000ff0e00720c */ /* 0x004fda0003f05270 */
[----:B------:R-:W-:Y:S05]  /*1ceb0*/  @P0 BRA `(.L_x_10401) ;  /* 0x0000000000a40947 */ /* 0x000fea0003800000 */
[----:B------:R-:W-:-:S03]  /*1cec0*/  UMOV UR4, 0xffffffff ;  /* 0xffffffff00047882 */ /* 0x000fc60000000000 */
[----:B------:R-:W-:Y:S05]  /*1ced0*/  BRA.DIV UR4, `(.L_x_10660) ;  /* 0x0000001e04bc7947 */ /* 0x000fea000b800000 */
[----:B------:R-:W-:-:S13]  /*1cee0*/  ELECT P6, URZ, PT ;  /* 0x00000000003f782f */ /* 0x000fda00038c0000 */
.L_x_10751:
[----:B------:R-:W-:Y:S05]  /*1cef0*/  @!P6 BRA `(.L_x_10401) ;  /* 0x000000000094e947 */ /* 0x000fea0003800000 */
[----:B------:R-:W-:-:S06]  /*1cf00*/  ULOP3.LUT UR4, UR37, 0x2, URZ, 0xfc, !UPT ;  /* 0x0000000225047892 */ /* 0x000fcc000f8efc3f */
[----:B0-----:R-:W-:-:S05]  /*1cf10*/  IMAD.U32 R0, RZ, RZ, UR4 ;  /* 0x00000004ff007e24 */ /* 0x001fca000f8e00ff */
[----:B------:R-:W-:-:S13]  /*1cf20*/  ISETP.NE.AND P0, PT, R0, 0x3, PT ;  /* 0x000000030000780c */ /* 0x000fda0003f05270 */
[----:B------:R-:W-:Y:S05]  /*1cf30*/  @!P0 BRA `(.L_x_10661) ;  /* 0x0000000000048947 */ /* 0x000fea0003800000 */
[----:B------:R-:W-:Y:S01]  /*1cf40*/  BPT.TRAP 0x1 ;  /* 0x000000040000795c */ /* 0x000fe20000300000 */
.L_x_10661:
[----:B------:R-:W-:Y:S01]  /*1cf50*/  VIADD R3, R9, 0x19c40 ;  /* 0x00019c4009037836 */ /* 0x000fe20000000000 */
[----:B------:R-:W-:Y:S01]  /*1cf60*/  SHF.L.U32 R2, R28, 0x1f, RZ ;  /* 0x0000001f1c027819 */ /* 0x000fe200000006ff */
[C---:B------:R-:W-:Y:S02]  /*1cf70*/  VIADD R0, R24.reuse, 0x1 ;  /* 0x0000000118007836 */ /* 0x040fe40000000000 */
[----:B---3--:R-:W-:-:S03]  /*1cf80*/  IMAD R7, R24, 0x8, R3 ;  /* 0x0000000818077824 */ /* 0x008fc600078e0203 */
        /* <DEDUP_REMOVED lines=8> */
.L_x_10752:
[----:B------:R-:W2:Y:S02]  /*1d010*/  SYNCS.PHASECHK.TRANS64.TRYWAIT P1, [R3+URZ], R0 ;  /* 0x00000000030075a7 */ /* 0x000ea4000802017f */
[----:B--2---:R-:W-:Y:S05]  /*1d020*/  @!P1 BRA `(.L_x_10663) ;  /* 0x0000001c009c9947 */ /* 0x004fea0003800000 */
.L_x_10753:
[----:B------:R-:W-:Y:S05]  /*1d030*/  @!P0 BRA `(.L_x_10664) ;  /* 0x0000000000048947 */ /* 0x000fea0003800000 */
[----:B------:R-:W-:Y:S01]  /*1d040*/  BPT.TRAP 0x1 ;  /* 0x000000040000795c */ /* 0x000fe20000300000 */
.L_x_10664:
[----:B--2---:R-:W-:-:S04]  /*1d050*/  IMAD R3, R24, 0x8, R9 ;  /* 0x0000000818037824 */ /* 0x004fc800078e0209 */
[----:B------:R-:W2:Y:S02]  /*1d060*/  SYNCS.PHASECHK.TRANS64.TRYWAIT P1, [R3+URZ+0x19c60], R2 ;  /* 0x019c6002030075a7 */ /* 0x000ea4000802017f */
[----:B--2---:R-:W-:Y:S05]  /*1d070*/  @!P1 BRA `(.L_x_10665) ;  /* 0x0000001c009c9947 */ /* 0x004fea0003800000 */
.L_x_10754:
[----:B------:R-:W-:Y:S05]  /*1d080*/  @!P0 BRA `(.L_x_10666) ;  /* 0x0000000000048947 */ /* 0x000fea0003800000 */
[----:B------:R-:W-:Y:S01]  /*1d090*/  BPT.TRAP 0x1 ;  /* 0x000000040000795c */ /* 0x000fe20000300000 */
.L_x_10666:
[----:B------:R-:W-:-:S04]  /*1d0a0*/  IMAD R5, R4, 0x8, R9 ;  /* 0x0000000804057824 */ /* 0x000fc800078e0209 */
[----:B------:R-:W3:Y:S02]  /*1d0b0*/  SYNCS.PHASECHK.TRANS64.TRYWAIT P1, [R5+URZ+0x19c60], R0 ;  /* 0x019c6000050075a7 */ /* 0x000ee4000802017f */
[----:B---3--:R-:W-:Y:S05]  /*1d0c0*/  @!P1 BRA `(.L_x_10667) ;  /* 0x0000001c009c9947 */ /* 0x008fea0003800000 */
.L_x_10755:
[----:B------:R-:W-:Y:S05]  /*1d0d0*/  @!P0 BRA `(.L_x_10668) ;  /* 0x0000000000048947 */ /* 0x000fea0003800000 */
[----:B------:R-:W-:Y:S01]  /*1d0e0*/  BPT.TRAP 0x1 ;  /* 0x000000040000795c */ /* 0x000fe20000300000 */
.L_x_10668:
[----:B------:R-:W5:Y:S02]  /*1d0f0*/  SYNCS.PHASECHK.TRANS64.TRYWAIT P0, [R3+URZ+0x19c80], R2 ;  /* 0x019c8002030075a7 */ /* 0x000f64000800017f */
[----:B-----5:R-:W-:Y:S05]  /*1d100*/  @!P0 BRA `(.L_x_10669) ;  /* 0x0000001c00a08947 */ /* 0x020fea0003800000 */
.L_x_10670:
[----:B------:R0:W0:Y:S02]  /*1d110*/  SYNCS.PHASECHK.TRANS64.TRYWAIT P0, [R5+URZ+0x19c80], R0 ;  /* 0x019c8000050075a7 */ /* 0x000024000800017f */
[----:B0-----:R-:W-:Y:S05]  /*1d120*/  @!P0 NANOSLEEP.SYNCS 0x989680 ;  /* 0x009896800000895d */ /* 0x001fea0003900000 */
[----:B------:R-:W0:Y:S02]  /*1d130*/  @!P0 SYNCS.PHASECHK.TRANS64 P0, [R5+URZ+0x19c80], R0 ;  /* 0x019c8000050085a7 */ /* 0x000e24000800007f */
[----:B0-----:R-:W-:Y:S05]  /*1d140*/  @!P0 BRA `(.L_x_10670) ;  /* 0xfffffffc00f08947 */ /* 0x001fea000383ffff */
.L_x_10401:
[----:B------:R-:W-:Y:S05]  /*1d150*/  BSYNC B8 ;  /* 0x0000000000087941 */ /* 0x000fea0003800000 */
.L_x_10398:
[----:B------:R-:W-:Y:S05]  /*1d160*/  EXIT ;  /* 0x000000000000794d */ /* 0x000fea0003800000 */
.L_x_10417:
[----:B0-----:R0:W1:Y:S02]  /*1d170*/  SYNCS.PHASECHK.TRANS64.TRYWAIT P5, [R82+URZ+0x19c90], R85 ;  /* 0x019c9055520075a7 */ /* 0x00106400080a017f */
[----:B-1----:R-:W-:Y:S05]  /*1d180*/  @!P5 NANOSLEEP.SYNCS 0x989680 ;  /* 0x009896800000d95d */ /* 0x002fea0003900000 */
[----:B------:R-:W1:Y:S02]  /*1d190*/  @!P5 SYNCS.PHASECHK.TRANS64 P5, [R82+URZ+0x19c90], R85 ;  /* 0x019c90555200d5a7 */ /* 0x000e6400080a007f */
[----:B-1----:R-:W-:Y:S05]  /*1d1a0*/  @!P5 BRA `(.L_x_10417) ;  /* 0xfffffffc00f0d947 */ /* 0x002fea000383ffff */
[----:B------:R-:W-:Y:S05]  /*1d1b0*/  BRA `(.L_x_10671) ;  /* 0xfffffe5400dc7947 */ /* 0x000fea000383ffff */
.L_x_10433:
[----:B-1----:R1:W2:Y:S02]  /*1d1c0*/  SYNCS.PHASECHK.TRANS64.TRYWAIT P5, [R82+URZ+0x19c90], R85 ;  /* 0x019c9055520075a7 */ /* 0x0022a400080a017f */
[----:B--2---:R-:W-:Y:S05]  /*1d1d0*/  @!P5 NANOSLEEP.SYNCS 0x989680 ;  /* 0x009896800000d95d */ /* 0x004fea0003900000 */
[----:B------:R-:W2:Y:S02]  /*1d1e0*/  @!P5 SYNCS.PHASECHK.TRANS64 P5, [R82+URZ+0x19c90], R85 ;  /* 0x019c90555200d5a7 */ /* 0x000ea400080a007f */
[----:B--2---:R-:W-:Y:S05]  /*1d1f0*/  @!P5 BRA `(.L_x_10433) ;  /* 0xfffffffc00f0d947 */ /* 0x004fea000383ffff */
[----:B------:R-:W-:Y:S05]  /*1d200*/  BRA `(.L_x_10672) ;  /* 0xfffffe6c00f87947 */ /* 0x000fea000383ffff */
.L_x_10442:
[----:B0-----:R0:W1:Y:S02]  /*1d210*/  SYNCS.PHASECHK.TRANS64.TRYWAIT P5, [R82+URZ+0x19c90], R85 ;  /* 0x019c9055520075a7 */ /* 0x00106400080a017f */
[----:B-1----:R-:W-:Y:S05]  /*1d220*/  @!P5 NANOSLEEP.SYNCS 0x989680 ;  /* 0x009896800000d95d */ /* 0x002fea0003900000 */
[----:B------:R-:W1:Y:S02]  /*1d230*/  @!P5 SYNCS.PHASECHK.TRANS64 P5, [R82+URZ+0x19c90], R85 ;  /* 0x019c90555200d5a7 */ /* 0x000e6400080a007f */
[----:B-1----:R-:W-:Y:S05]  /*1d240*/  @!P5 BRA `(.L_x_10442) ;  /* 0xfffffffc00f0d947 */ /* 0x002fea000383ffff */
[----:B------:R-:W-:Y:S05]  /*1d250*/  BRA `(.L_x_10673) ;  /* 0xfffffe90003c7947 */ /* 0x000fea000383ffff */
.L_x_10446:
[----:B--2---:R2:W3:Y:S02]  /*1d260*/  SYNCS.PHASECHK.TRANS64.TRYWAIT P5, [R82+URZ+0x19cb0], R85 ;  /* 0x019cb055520075a7 */ /* 0x0044e400080a017f */
[----:B---3--:R-:W-:Y:S05]  /*1d270*/  @!P5 NANOSLEEP.SYNCS 0x989680 ;  /* 0x009896800000d95d */ /* 0x008fea0003900000 */
[----:B------:R-:W3:Y:S02]  /*1d280*/  @!P5 SYNCS.PHASECHK.TRANS64 P5, [R82+URZ+0x19cb0], R85 ;  /* 0x019cb0555200d5a7 */ /* 0x000ee400080a007f */
[----:B---3--:R-:W-:Y:S05]  /*1d290*/  @!P5 BRA `(.L_x_10446) ;  /* 0xfffffffc00f0d947 */ /* 0x008fea000383ffff */
[----:B------:R-:W-:Y:S05]  /*1d2a0*/  BRA `(.L_x_10674) ;  /* 0xfffffe9000ac7947 */ /* 0x000fea000383ffff */
.L_x_10464:
[----:B------:R-:W-:Y:S01]  /*1d2b0*/  BSSY B1, `(.L_x_10675) ;  /* 0x0000007000017945 */ /* 0x000fe20003800000 */
[----:B------:R-:W-:Y:S02]  /*1d2c0*/  IMAD.MOV.U32 R12, RZ, RZ, RZ ;  /* 0x000000ffff0c7224 */ /* 0x000fe400078e00ff */
[----:B------:R-:W-:Y:S02]  /*1d2d0*/  IMAD.MOV.U32 R11, RZ, RZ, 0x1e1f ;  /* 0x00001e1fff0b7424 */ /* 0x000fe400078e00ff */
[----:B------:R-:W-:-:S07]  /*1d2e0*/  IMAD.MOV.U32 R15, RZ, RZ, -0x1 ;  /* 0xffffffffff0f7424 */ /* 0x000fce00078e00ff */
[----:B------:R-:W-:Y:S05]  /*1d2f0*/  WARPSYNC.COLLECTIVE R15, `(.L_x_10676) ;  /* 0x000000000f087348 */ /* 0x000fea0003c00000 */
[----:B------:R0:W1:Y:S02]  /*1d300*/  SHFL.IDX P6, R14, R13, R12, R11 ;  /* 0x0000000c0d0e7389 */ /* 0x00006400000c000b */
[----:B01----:R-:W-:Y:S01]  /*1d310*/  ENDCOLLECTIVE ;  /* 0x000000000000791b */ /* 0x003fe20003800000 */
.L_x_10676:
[----:B------:R-:W-:Y:S05]  /*1d320*/  BSYNC B1 ;  /* 0x0000000000017941 */ /* 0x000fea0003800000 */
.L_x_10675:
        /* <DEDUP_REMOVED lines=8> */
.L_x_10677:
[----:B------:R-:W-:Y:S02]  /*1d3b0*/  IMAD.MOV.U32 R13, RZ, RZ, R4 ;  /* 0x000000ffff0d7224 */ /* 0x000fe400078e0004 */
[----:B------:R-:W-:-:S07]  /*1d3c0*/  IMAD.MOV.U32 R3, RZ, RZ, R14 ;  /* 0x000000ffff037224 */ /* 0x000fce00078e000e */
[----:B------:R-:W-:Y:S05]  /*1d3d0*/  WARPSYNC.COLLECTIVE R15, `(.L_x_10678) ;  /* 0x000000000f087348 */ /* 0x000fea0003c00000 */
[----:B------:R0:W1:Y:S02]  /*1d3e0*/  SHFL.IDX P6, R14, R13, R12, R11 ;  /* 0x0000000c0d0e7389 */ /* 0x00006400000c000b */
[----:B01----:R-:W-:Y:S01]  /*1d3f0*/  ENDCOLLECTIVE ;  /* 0x000000000000791b */ /* 0x003fe20003800000 */
.L_x_10678:
[----:B------:R-:W-:Y:S02]  /*1d400*/  IMAD.MOV.U32 R13, RZ, RZ, R5 ;  /* 0x000000ffff0d7224 */ /* 0x000fe400078e0005 */
[----:B------:R-:W-:-:S07]  /*1d410*/  IMAD.MOV.U32 R4, RZ, RZ, R14 ;  /* 0x000000ffff047224 */ /* 0x000fce00078e000e */
[----:B------:R-:W-:Y:S05]  /*1d420*/  WARPSYNC.COLLECTIVE R15, `(.L_x_10679) ;  /* 0x000000000f087348 */ /* 0x000fea0003c00000 */
[----:B------:R0:W1:Y:S02]  /*1d430*/  SHFL.IDX P6, R14, R13, R12, R11 ;  /* 0x0000000c0d0e7389 */ /* 0x00006400000c000b */
[----:B01----:R-:W-:Y:S01]  /*1d440*/  ENDCOLLECTIVE ;  /* 0x000000000000791b */ /* 0x003fe20003800000 */
.L_x_10679:
[----:B------:R-:W-:Y:S05]  /*1d450*/  BRA `(.L_x_10680) ;  /* 0xfffffea000407947 */ /* 0x000fea000383ffff */
.L_x_10468:
[----:B-1----:R1:W2:Y:S02]  /*1d460*/  SYNCS.PHASECHK.TRANS64.TRYWAIT P0, [R16+URZ+0x19c00], R5 ;  /* 0x019c0005100075a7 */ /* 0x0022a4000800017f */
[----:B--2---:R-:W-:Y:S05]  /*1d470*/  @!P0 NANOSLEEP.SYNCS 0x989680 ;  /* 0x009896800000895d */ /* 0x004fea0003900000 */
[----:B------:R-:W2:Y:S02]  /*1d480*/  @!P0 SYNCS.PHASECHK.TRANS64 P0, [R16+URZ+0x19c00], R5 ;  /* 0x019c0005100085a7 */ /* 0x000ea4000800007f */
[----:B--2---:R-:W-:Y:S05]  /*1d490*/  @!P0 BRA `(.L_x_10468) ;  /* 0xfffffffc00f08947 */ /* 0x004fea000383ffff */
[----:B------:R-:W-:Y:S05]  /*1d4a0*/  BRA `(.L_x_10681) ;  /* 0xfffffea400107947 */ /* 0x000fea000383ffff */
.L_x_10474:
[----:B------:R-:W-:Y:S01]  /*1d4b0*/  BSSY B1, `(.L_x_10682) ;  /* 0x0000007000017945 */ /* 0x000fe20003800000 */
[----:B------:R-:W-:Y:S02]  /*1d4c0*/  IMAD.MOV.U32 R12, RZ, RZ, RZ ;  /* 0x000000ffff0c7224 */ /* 0x000fe400078e00ff */
[----:B------:R-:W-:Y:S02]  /*1d4d0*/  IMAD.MOV.U32 R11, RZ, RZ, 0x1e1f ;  /* 0x00001e1fff0b7424 */ /* 0x000fe400078e00ff */
[----:B------:R-:W-:-:S07]  /*1d4e0*/  IMAD.MOV.U32 R15, RZ, RZ, -0x1 ;  /* 0xffffffffff0f7424 */ /* 0x000fce00078e00ff */
[----:B------:R-:W-:Y:S05]  /*1d4f0*/  WARPSYNC.COLLECTIVE R15, `(.L_x_10683) ;  /* 0x000000000f087348 */ /* 0x000fea0003c00000 */
[----:B------:R0:W1:Y:S02]  /*1d500*/  SHFL.IDX P6, R14, R13, R12, R11 ;  /* 0x0000000c0d0e7389 */ /* 0x00006400000c000b */
[----:B01----:R-:W-:Y:S01]  /*1d510*/  ENDCOLLECTIVE ;  /* 0x000000000000791b */ /* 0x003fe20003800000 */
.L_x_10683:
[----:B------:R-:W-:Y:S05]  /*1d520*/  BSYNC B1 ;  /* 0x0000000000017941 */ /* 0x000fea0003800000 */
.L_x_10682:
        /* <DEDUP_REMOVED lines=8> */
.L_x_10684:
[----:B------:R-:W-:Y:S02]  /*1d5b0*/  IMAD.MOV.U32 R13, RZ, RZ, R20 ;  /* 0x000000ffff0d7224 */ /* 0x000fe400078e0014 */
[----:B------:R-:W-:-:S07]  /*1d5c0*/  IMAD.MOV.U32 R3, RZ, RZ, R14 ;  /* 0x000000ffff037224 */ /* 0x000fce00078e000e */
[----:B------:R-:W-:Y:S05]  /*1d5d0*/  WARPSYNC.COLLECTIVE R15, `(.L_x_10685) ;  /* 0x000000000f087348 */ /* 0x000fea0003c00000 */
[----:B------:R0:W1:Y:S02]  /*1d5e0*/  SHFL.IDX P6, R14, R13, R12, R11 ;  /* 0x0000000c0d0e7389 */ /* 0x00006400000c000b */
[----:B01----:R-:W-:Y:S01]  /*1d5f0*/  ENDCOLLECTIVE ;  /* 0x000000000000791b */ /* 0x003fe20003800000 */
.L_x_10685:
[----:B------:R-:W-:Y:S02]  /*1d600*/  IMAD.MOV.U32 R13, RZ, RZ, R21 ;  /* 0x000000ffff0d7224 */ /* 0x000fe400078e0015 */
[----:B------:R-:W-:-:S07]  /*1d610*/  IMAD.MOV.U32 R20, RZ, RZ, R14 ;  /* 0x000000ffff147224 */ /* 0x000fce00078e000e */
[----:B------:R-:W-:Y:S05]  /*1d620*/  WARPSYNC.COLLECTIVE R15, `(.L_x_10686) ;  /* 0x000000000f087348 */ /* 0x000fea0003c00000 */
[----:B------:R0:W1:Y:S02]  /*1d630*/  SHFL.IDX P6, R14, R13, R12, R11 ;  /* 0x0000000c0d0e7389 */ /* 0x00006400000c000b */
[----:B01----:R-:W-:Y:S01]  /*1d640*/  ENDCOLLECTIVE ;  /* 0x000000000000791b */ /* 0x003fe20003800000 */
.L_x_10686:
[----:B------:R-:W-:Y:S01]  /*1d650*/  IMAD.MOV.U32 R21, RZ, RZ, R14 ;  /* 0x000000ffff157224 */ /* 0x000fe200078e000e */
[----:B------:R-:W-:Y:S06]  /*1d660*/  BRA `(.L_x_10687) ;  /* 0xfffffeb800f87947 */ /* 0x000fec000383ffff */
.L_x_10478:
[----:B-1----:R1:W2:Y:S02]  /*1d670*/  SYNCS.PHASECHK.TRANS64.TRYWAIT P0, [R16+URZ+0x19c00], R39 ;  /* 0x019c0027100075a7 */ /* 0x0022a4000800017f */
[----:B--2---:R-:W-:Y:S05]  /*1d680*/  @!P0 NANOSLEEP.SYNCS 0x989680 ;  /* 0x009896800000895d */ /* 0x004fea0003900000 */
[----:B------:R-:W2:Y:S02]  /*1d690*/  @!P0 SYNCS.PHASECHK.TRANS64 P0, [R16+URZ+0x19c00], R39 ;  /* 0x019c0027100085a7 */ /* 0x000ea4000800007f */
[----:B--2---:R-:W-:Y:S05]  /*1d6a0*/  @!P0 BRA `(.L_x_10478) ;  /* 0xfffffffc00f08947 */ /* 0x004fea000383ffff */
[----:B------:R-:W-:Y:S05]  /*1d6b0*/  BRA `(.L_x_10688) ;  /* 0xfffffebc00bc7947 */ /* 0x000fea000383ffff */
.L_x_10484:
[----:B-1----:R1:W2:Y:S02]  /*1d6c0*/  SYNCS.PHASECHK.TRANS64.TRYWAIT P0, [R0+URZ+0x19c30], R3 ;  /* 0x019c3003000075a7 */ /* 0x0022a4000800017f */
[----:B--2---:R-:W-:Y:S05]  /*1d6d0*/  @!P0 NANOSLEEP.SYNCS 0x989680 ;  /* 0x009896800000895d */ /* 0x004fea0003900000 */
[----:B------:R-:W2:Y:S02]  /*1d6e0*/  @!P0 SYNCS.PHASECHK.TRANS64 P0, [R0+URZ+0x19c30], R3 ;  /* 0x019c3003000085a7 */ /* 0x000ea4000800007f */
[----:B--2---:R-:W-:Y:S05]  /*1d6f0*/  @!P0 BRA `(.L_x_10484) ;  /* 0xfffffffc00f08947 */ /* 0x004fea000383ffff */
[----:B------:R-:W-:Y:S05]  /*1d700*/  BRA `(.L_x_10483) ;  /* 0xfffffee000187947 */ /* 0x000fea000383ffff */
.L_x_10491:
[----:B-1----:R1:W2:Y:S02]  /*1d710*/  SYNCS.PHASECHK.TRANS64.TRYWAIT P2, [R15+URZ+0x19c30], R12 ;  /* 0x019c300c0f0075a7 */ /* 0x0022a4000804017f */
[----:B--2---:R-:W-:Y:S05]  /*1d720*/  @!P2 NANOSLEEP.SYNCS 0x989680 ;  /* 0x009896800000a95d */ /* 0x004fea0003900000 */
[----:B------:R-:W2:Y:S02]  /*1d730*/  @!P2 SYNCS.PHASECHK.TRANS64 P2, [R15+URZ+0x19c30], R12 ;  /* 0x019c300c0f00a5a7 */ /* 0x000ea4000804007f */
[----:B--2---:R-:W-:Y:S05]  /*1d740*/  @!P2 BRA `(.L_x_10491) ;  /* 0xfffffffc00f0a947 */ /* 0x004fea000383ffff */
[----:B------:R-:W-:Y:S05]  /*1d750*/  BRA `(.L_x_10490) ;  /* 0xffffff0800bc7947 */ /* 0x000fea000383ffff */
.L_x_10496:
[----:B-1----:R1:W2:Y:S02]  /*1d760*/  SYNCS.PHASECHK.TRANS64.TRYWAIT P2, [R20+URZ+0x19c50], R9 ;  /* 0x019c5009140075a7 */ /* 0x0022a4000804017f */
[----:B--2---:R-:W-:Y:S05]  /*1d770*/  @!P2 NANOSLEEP.SYNCS 0x989680 ;  /* 0x009896800000a95d */ /* 0x004fea0003900000 */
[----:B------:R-:W2:Y:S02]  /*1d780*/  @!P2 SYNCS.PHASECHK.TRANS64 P2, [R20+URZ+0x19c50], R9 ;  /* 0x019c50091400a5a7 */ /* 0x000ea4000804007f */
[----:B--2---:R-:W-:Y:S05]  /*1d790*/  @!P2 BRA `(.L_x_10496) ;  /* 0xfffffffc00f0a947 */ /* 0x004fea000383ffff */
[----:B------:R-:W-:Y:S05]  /*1d7a0*/  BRA `(.L_x_10495) ;  /* 0xffffff0c003c7947 */ /* 0x000fea000383ffff */
.L_x_10505:
[----:B-1----:R1:W2:Y:S02]  /*1d7b0*/  SYNCS.PHASECHK.TRANS64.TRYWAIT P0, [R10+URZ+0x19c30], R11 ;  /* 0x019c300b0a0075a7 */ /* 0x0022a4000800017f */
[----:B--2---:R-:W-:Y:S05]  /*1d7c0*/  @!P0 NANOSLEEP.SYNCS 0x989680 ;  /* 0x009896800000895d */ /* 0x004fea0003900000 */
[----:B------:R-:W2:Y:S02]  /*1d7d0*/  @!P0 SYNCS.PHASECHK.TRANS64 P0, [R10+URZ+0x19c30], R11 ;  /* 0x019c300b0a0085a7 */ /* 0x000ea4000800007f */
[----:B--2---:R-:W-:Y:S05]  /*1d7e0*/  @!P0 BRA `(.L_x_10505) ;  /* 0xfffffffc00f08947 */ /* 0x004fea000383ffff */
[----:B------:R-:W-:Y:S05]  /*1d7f0*/  BRA `(.L_x_10504) ;  /* 0xffffff38006c7947 */ /* 0x000fea000383ffff */
.L_x_10510:
[----:B-1----:R1:W2:Y:S02]  /*1d800*/  SYNCS.PHASECHK.TRANS64.TRYWAIT P0, [R15+URZ+0x19c50], R9 ;  /* 0x019c50090f0075a7 */ /* 0x0022a4000800017f */
[----:B--2---:R-:W-:Y:S05]  /*1d810*/  @!P0 NANOSLEEP.SYNCS 0x989680 ;  /* 0x009896800000895d */ /* 0x004fea0003900000 */
[----:B------:R-:W2:Y:S02]  /*1d820*/  @!P0 SYNCS.PHASECHK.TRANS64 P0, [R15+URZ+0x19c50], R9 ;  /* 0x019c50090f0085a7 */ /* 0x000ea4000800007f */
[----:B--2---:R-:W-:Y:S05]  /*1d830*/  @!P0 BRA `(.L_x_10510) ;  /* 0xfffffffc00f08947 */ /* 0x004fea000383ffff */
[----:B------:R-:W-:Y:S05]  /*1d840*/  BRA `(.L_x_10509) ;  /* 0xffffff3800ec7947 */ /* 0x000fea000383ffff */
.L_x_10517:
[----:B--2---:R2:W3:Y:S02]  /*1d850*/  SYNCS.PHASECHK.TRANS64.TRYWAIT P0, [R10+URZ+0x19c50], R5 ;  /* 0x019c50050a0075a7 */ /* 0x0044e4000800017f */
[----:B---3--:R-:W-:Y:S05]  /*1d860*/  @!P0 NANOSLEEP.SYNCS 0x989680 ;  /* 0x009896800000895d */ /* 0x008fea0003900000 */
[----:B------:R-:W3:Y:S02]  /*1d870*/  @!P0 SYNCS.PHASECHK.TRANS64 P0, [R10+URZ+0x19c50], R5 ;  /* 0x019c50050a0085a7 */ /* 0x000ee4000800007f */
[----:B---3--:R-:W-:Y:S05]  /*1d880*/  @!P0 BRA `(.L_x_10517) ;  /* 0xfffffffc00f08947 */ /* 0x008fea000383ffff */
[----:B------:R-:W-:Y:S05]  /*1d890*/  BRA `(.L_x_10516) ;  /* 0xffffff5c00787947 */ /* 0x000fea000383ffff */
.L_x_10546:
[----:B------:R-:W2:Y:S01]  /*1d8a0*/  S2R R8, SR_TID.X ;  /* 0x0000000000087919 */ /* 0x000ea20000002100 */
[----:B------:R-:W-:Y:S01]  /*1d8b0*/  BSSY B1, `(.L_x_10689) ;  /* 0x000000a000017945 */ /* 0x000fe20003800000 */
[----:B------:R-:W-:Y:S02]  /*1d8c0*/  IMAD.MOV.U32 R12, RZ, RZ, RZ ;  /* 0x000000ffff0c7224 */ /* 0x000fe400078e00ff */
[----:B-1----:R-:W-:Y:S02]  /*1d8d0*/  IMAD.MOV.U32 R11, RZ, RZ, 0x1f ;  /* 0x0000001fff0b7424 */ /* 0x002fe400078e00ff */
[----:B------:R-:W-:Y:S01]  /*1d8e0*/  IMAD.MOV.U32 R15, RZ, RZ, -0x1 ;  /* 0xffffffffff0f7424 */ /* 0x000fe200078e00ff */
[----:B--2---:R-:W-:-:S04]  /*1d8f0*/  SHF.R.U32.HI R8, RZ, 0x5, R8 ;  /* 0x00000005ff087819 */ /* 0x004fc80000011608 */
[----:B------:R-:W-:-:S04]  /*1d900*/  LOP3.LUT R8, R8, 0x3, RZ, 0xc0, !PT ;  /* 0x0000000308087812 */ /* 0x000fc800078ec0ff */
[----:B------:R-:W-:-:S07]  /*1d910*/  MOV R13, R8 ;  /* 0x00000008000d7202 */ /* 0x000fce0000000f00 */
[----:B0-----:R-:W-:Y:S05]  /*1d920*/  WARPSYNC.COLLECTIVE R15, `(.L_x_10690) ;  /* 0x000000000f087348 */ /* 0x001fea0003c00000 */
[----:B0-----:R0:W1:Y:S02]  /*1d930*/  SHFL.IDX P6, R14, R13, R12, R11 ;  /* 0x0000000c0d0e7389 */ /* 0x00106400000c000b */
[----:B01----:R-:W-:Y:S01]  /*1d940*/  ENDCOLLECTIVE ;  /* 0x000000000000791b */ /* 0x003fe20003800000 */
.L_x_10690:
[----:B------:R-:W-:Y:S05]  /*1d950*/  BSYNC B1 ;  /* 0x0000000000017941 */ /* 0x000fea0003800000 */
.L_x_10689:
[----:B------:R-:W-:Y:S05]  /*1d960*/  BRA `(.L_x_10691) ;  /* 0xffffff9c00f07947 */ /* 0x000fea000383ffff */
.L_x_10548:
[----:B------:R-:W-:Y:S01]  /*1d970*/  BSSY B1, `(.L_x_10692) ;  /* 0x0000006000017945 */ /* 0x000fe20003800000 */
[----:B------:R-:W-:-:S07]  /*1d980*/  IMAD.MOV.U32 R15, RZ, RZ, -0x1 ;  /* 0xffffffffff0f7424 */ /* 0x000fce00078e00ff */
[----:B01----:R-:W-:Y:S05]  /*1d990*/  WARPSYNC.COLLECTIVE R15, `(.L_x_10693) ;  /* 0x000000000f0c7348 */ /* 0x003fea0003c00000 */
[----:B------:R-:W-:Y:S02]  /*1d9a0*/  ELECT P6, UR62, PT ;  /* 0x00000000003e782f */ /* 0x000fe400038c0000 */
[----:B------:R-:W-:Y:S01]  /*1d9b0*/  MOV R14, UR62 ;  /* 0x0000003e000e7c02 */ /* 0x000fe20008000f00 */
[----:B01----:R-:W-:Y:S10]  /*1d9c0*/  ENDCOLLECTIVE ;  /* 0x000000000000791b */ /* 0x003ff40003800000 */
.L_x_10693:
[----:B------:R-:W-:Y:S05]  /*1d9d0*/  BSYNC B1 ;  /* 0x0000000000017941 */ /* 0x000fea0003800000 */
.L_x_10692:
[----:B------:R-:W-:Y:S05]  /*1d9e0*/  BRA `(.L_x_10547) ;  /* 0xffffff9c00e87947 */ /* 0x000fea000383ffff */
.L_x_10550:
[----:B0-----:R0:W2:Y:S02]  /*1d9f0*/  SYNCS.PHASECHK.TRANS64.TRYWAIT P0, [R22+URZ+0x19c20], R5 ;  /* 0x019c2005160075a7 */ /* 0x0010a4000800017f */
[----:B--2---:R-:W-:Y:S05]  /*1da00*/  @!P0 NANOSLEEP.SYNCS 0x989680 ;  /* 0x009896800000895d */ /* 0x004fea0003900000 */
[----:B------:R-:W2:Y:S02]  /*1da10*/  @!P0 SYNCS.PHASECHK.TRANS64 P0, [R22+URZ+0x19c20], R5 ;  /* 0x019c2005160085a7 */ /* 0x000ea4000800007f */
[----:B--2---:R-:W-:Y:S05]  /*1da20*/  @!P0 BRA `(.L_x_10550) ;  /* 0xfffffffc00f08947 */ /* 0x004fea000383ffff */
[----:B------:R-:W-:Y:S05]  /*1da30*/  BRA `(.L_x_10694) ;  /* 0xffffff9c00f87947 */ /* 0x000fea000383ffff */
.L_x_10554:
[----:B--2---:R2:W3:Y:S02]  /*1da40*/  SYNCS.PHASECHK.TRANS64.TRYWAIT P0, [R8+URZ+0x19ca0], R10 ;  /* 0x019ca00a080075a7 */ /* 0x0044e4000800017f */
[----:B---3--:R-:W-:Y:S05]  /*1da50*/  @!P0 NANOSLEEP.SYNCS 0x989680 ;  /* 0x009896800000895d */ /* 0x008fea0003900000 */
[----:B------:R-:W3:Y:S02]  /*1da60*/  @!P0 SYNCS.PHASECHK.TRANS64 P0, [R8+URZ+0x19ca0], R10 ;  /* 0x019ca00a080085a7 */ /* 0x000ee4000800007f */
[----:B---3--:R-:W-:Y:S05]  /*1da70*/  @!P0 BRA `(.L_x_10554) ;  /* 0xfffffffc00f08947 */ /* 0x008fea000383ffff */
[----:B------:R-:W-:Y:S05]  /*1da80*/  BRA `(.L_x_10695) ;  /* 0xffffffa000147947 */ /* 0x000fea000383ffff */
.L_x_10561:
[----:B0-----:R0:W3:Y:S02]  /*1da90*/  SYNCS.PHASECHK.TRANS64.TRYWAIT P0, [R8+URZ+0x19cc0], R10 ;  /* 0x019cc00a080075a7 */ /* 0x0010e4000800017f */
[----:B---3--:R-:W-:Y:S05]  /*1daa0*/  @!P0 NANOSLEEP.SYNCS 0x989680 ;  /* 0x009896800000895d */ /* 0x008fea0003900000 */
[----:B------:R-:W3:Y:S02]  /*1dab0*/  @!P0 SYNCS.PHASECHK.TRANS64 P0, [R8+URZ+0x19cc0], R10 ;  /* 0x019cc00a080085a7 */ /* 0x000ee4000800007f */
[----:B---3--:R-:W-:Y:S05]  /*1dac0*/  @!P0 BRA `(.L_x_10561) ;  /* 0xfffffffc00f08947 */ /* 0x008fea000383ffff */
[----:B------:R-:W-:Y:S05]  /*1dad0*/  BRA `(.L_x_10696) ;  /* 0xffffffa400107947 */ /* 0x000fea000383ffff */
.L_x_10570:
[----:B0-----:R0:W2:Y:S02]  /*1dae0*/  SYNCS.PHASECHK.TRANS64.TRYWAIT P1, [R8+URZ+0x19ca0], R7 ;  /* 0x019ca007080075a7 */ /* 0x0010a4000802017f */
[----:B--2---:R-:W-:Y:S05]  /*1daf0*/  @!P1 NANOSLEEP.SYNCS 0x989680 ;  /* 0x009896800000995d */ /* 0x004fea0003900000 */
[----:B------:R-:W2:Y:S02]  /*1db00*/  @!P1 SYNCS.PHASECHK.TRANS64 P1, [R8+URZ+0x19ca0], R7 ;  /* 0x019ca007080095a7 */ /* 0x000ea4000802007f */
[----:B--2---:R-:W-:Y:S05]  /*1db10*/  @!P1 BRA `(.L_x_10570) ;  /* 0xfffffffc00f09947 */ /* 0x004fea000383ffff */
[----:B------:R-:W-:Y:S05]  /*1db20*/  BRA `(.L_x_10697) ;  /* 0xffffffa800507947 */ /* 0x000fea000383ffff */
.L_x_10577:
[----:B--2---:R2:W3:Y:S02]  /*1db30*/  SYNCS.PHASECHK.TRANS64.TRYWAIT P1, [R8+URZ+0x19cc0], R7 ;  /* 0x019cc007080075a7 */ /* 0x0044e4000802017f */
[----:B---3--:R-:W-:Y:S05]  /*1db40*/  @!P1 NANOSLEEP.SYNCS 0x989680 ;  /* 0x009896800000995d */ /* 0x008fea0003900000 */
[----:B------:R-:W3:Y:S02]  /*1db50*/  @!P1 SYNCS.PHASECHK.TRANS64 P1, [R8+URZ+0x19cc0], R7 ;  /* 0x019cc007080095a7 */ /* 0x000ee4000802007f */
[----:B---3--:R-:W-:Y:S05]  /*1db60*/  @!P1 BRA `(.L_x_10577) ;  /* 0xfffffffc00f09947 */ /* 0x008fea000383ffff */
[----:B------:R-:W-:Y:S05]  /*1db70*/  BRA `(.L_x_10698) ;  /* 0xffffffac00487947 */ /* 0x000fea000383ffff */
.L_x_10594:
[----:B------:R-:W4:Y:S01]  /*1db80*/  S2R R21, SR_TID.X ;  /* 0x0000000000157919 */ /* 0x000f220000002100 */
[----:B------:R-:W-:Y:S01]  /*1db90*/  BSSY B0, `(.L_x_10699) ;  /* 0x000000a000007945 */ /* 0x000fe20003800000 */
[----:B------:R-:W-:Y:S02]  /*1dba0*/  IMAD.MOV.U32 R12, RZ, RZ, RZ ;  /* 0x000000ffff0c7224 */ /* 0x000fe400078e00ff */
[----:B-1----:R-:W-:Y:S02]  /*1dbb0*/  IMAD.MOV.U32 R11, RZ, RZ, 0x1f ;  /* 0x0000001fff0b7424 */ /* 0x002fe400078e00ff */
[----:B------:R-:W-:Y:S01]  /*1dbc0*/  IMAD.MOV.U32 R15, RZ, RZ, -0x1 ;  /* 0xffffffffff0f7424 */ /* 0x000fe200078e00ff */
[----:B----4-:R-:W-:-:S04]  /*1dbd0*/  SHF.R.U32.HI R21, RZ, 0x5, R21 ;  /* 0x00000005ff157819 */ /* 0x010fc80000011615 */
[----:B------:R-:W-:-:S05]  /*1dbe0*/  LOP3.LUT R21, R21, 0x3, RZ, 0xc0, !PT ;  /* 0x0000000315157812 */ /* 0x000fca00078ec0ff */
[----:B------:R-:W-:-:S07]  /*1dbf0*/  IMAD.MOV.U32 R13, RZ, RZ, R21 ;  /* 0x000000ffff0d7224 */ /* 0x000fce00078e0015 */
[----:B0-23--:R-:W-:Y:S05]  /*1dc00*/  WARPSYNC.COLLECTIVE R15, `(.L_x_10700) ;  /* 0x000000000f087348 */ /* 0x00dfea0003c00000 */
[----:B0-----:R0:W1:Y:S02]  /*1dc10*/  SHFL.IDX P6, R14, R13, R12, R11 ;  /* 0x0000000c0d0e7389 */ /* 0x00106400000c000b */
[----:B0123--:R-:W-:Y:S01]  /*1dc20*/  ENDCOLLECTIVE ;  /* 0x000000000000791b */ /* 0x00ffe20003800000 */
.L_x_10700:
[----:B------:R-:W-:Y:S05]  /*1dc30*/  BSYNC B0 ;  /* 0x0000000000007941 */ /* 0x000fea0003800000 */
.L_x_10699:
[----:B------:R-:W-:Y:S05]  /*1dc40*/  BRA `(.L_x_10701) ;  /* 0xffffffb8007c7947 */ /* 0x000fea000383ffff */
.L_x_10596:
[----:B------:R-:W-:Y:S01]  /*1dc50*/  BSSY B0, `(.L_x_10702) ;  /* 0x0000006000007945 */ /* 0x000fe20003800000 */
[----:B------:R-:W-:-:S07]  /*1dc60*/  IMAD.MOV.U32 R15, RZ, RZ, -0x1 ;  /* 0xffffffffff0f7424 */ /* 0x000fce00078e00ff */
[----:B0123--:R-:W-:Y:S05]  /*1dc70*/  WARPSYNC.COLLECTIVE R15, `(.L_x_10703) ;  /* 0x000000000f0c7348 */ /* 0x00ffea0003c00000 */
[----:B------:R-:W-:Y:S02]  /*1dc80*/  ELECT P6, UR62, PT ;  /* 0x00000000003e782f */ /* 0x000fe400038c0000 */
[----:B------:R-:W-:Y:S01]  /*1dc90*/  MOV R14, UR62 ;  /* 0x0000003e000e7c02 */ /* 0x000fe20008000f00 */
[----:B0123--:R-:W-:Y:S10]  /*1dca0*/  ENDCOLLECTIVE ;  /* 0x000000000000791b */ /* 0x00fff40003800000 */
.L_x_10703:
[----:B------:R-:W-:Y:S05]  /*1dcb0*/  BSYNC B0 ;  /* 0x0000000000007941 */ /* 0x000fea0003800000 */
.L_x_10702:
[----:B------:R-:W-:Y:S05]  /*1dcc0*/  BRA `(.L_x_10704) ;  /* 0xffffffb800847947 */ /* 0x000fea000383ffff */
.L_x_10598:
[----:B0-----:R0:W4:Y:S02]  /*1dcd0*/  SYNCS.PHASECHK.TRANS64.TRYWAIT P0, [R4+URZ+0x19c80], R3 ;  /* 0x019c8003040075a7 */ /* 0x001124000800017f */
[----:B----4-:R-:W-:Y:S05]  /*1dce0*/  @!P0 NANOSLEEP.SYNCS 0x989680 ;  /* 0x009896800000895d */ /* 0x010fea0003900000 */
[----:B------:R-:W4:Y:S02]  /*1dcf0*/  @!P0 SYNCS.PHASECHK.TRANS64 P0, [R4+URZ+0x19c80], R3 ;  /* 0x019c8003040085a7 */ /* 0x000f24000800007f */
[----:B----4-:R-:W-:Y:S05]  /*1dd00*/  @!P0 BRA `(.L_x_10598) ;  /* 0xfffffffc00f08947 */ /* 0x010fea000383ffff */
[----:B------:R-:W-:Y:S05]  /*1dd10*/  BRA `(.L_x_10705) ;  /* 0xffffffb800e87947 */ /* 0x000fea000383ffff */
.L_x_10600:
[----:B--2---:R2:W4:Y:S02]  /*1dd20*/  SYNCS.PHASECHK.TRANS64.TRYWAIT P0, [R4+URZ+0x19c40], R3 ;  /* 0x019c4003040075a7 */ /* 0x004524000800017f */
[----:B----4-:R-:W-:Y:S05]  /*1dd30*/  @!P0 NANOSLEEP.SYNCS 0x989680 ;  /* 0x009896800000895d */ /* 0x010fea0003900000 */
[----:B------:R-:W4:Y:S02]  /*1dd40*/  @!P0 SYNCS.PHASECHK.TRANS64 P0, [R4+URZ+0x19c40], R3 ;  /* 0x019c4003040085a7 */ /* 0x000f24000800007f */
[----:B----4-:R-:W-:Y:S05]  /*1dd50*/  @!P0 BRA `(.L_x_10600) ;  /* 0xfffffffc00f08947 */ /* 0x010fea000383ffff */
[----:B------:R-:W-:Y:S05]  /*1dd60*/  BRA `(.L_x_10706) ;  /* 0xffffffbc00647947 */ /* 0x000fea000383ffff */
.L_x_10604:
        /* <DEDUP_REMOVED lines=9> */
.L_x_10707:
[----:B------:R-:W-:Y:S01]  /*1de00*/  ISETP.GE.AND P4, PT, R17, R0, PT ;  /* 0x000000001100720c */ /* 0x000fe20003f86270 */
[----:B------:R-:W-:Y:S02]  /*1de10*/  IMAD.MOV.U32 R13, RZ, RZ, R6 ;  /* 0x000000ffff0d7224 */ /* 0x000fe400078e0006 */
[----:B------:R-:W-:-:S10]  /*1de20*/  IMAD.MOV.U32 R2, RZ, RZ, R14 ;  /* 0x000000ffff027224 */ /* 0x000fd400078e000e */
[----:B------:R-:W-:Y:S05]  /*1de30*/  WARPSYNC.COLLECTIVE R15, `(.L_x_10708) ;  /* 0x000000000f087348 */ /* 0x000fea0003c00000 */
[----:B------:R0:W1:Y:S02]  /*1de40*/  SHFL.IDX P6, R14, R13, R12, R11 ;  /* 0x0000000c0d0e7389 */ /* 0x00006400000c000b */
[----:B01----:R-:W-:Y:S01]  /*1de50*/  ENDCOLLECTIVE ;  /* 0x000000000000791b */ /* 0x003fe20003800000 */
.L_x_10708:
[----:B------:R-:W-:Y:S02]  /*1de60*/  IMAD.MOV.U32 R13, RZ, RZ, R5 ;  /* 0x000000ffff0d7224 */ /* 0x000fe400078e0005 */
[----:B------:R-:W-:Y:S02]  /*1de70*/  IMAD.MOV.U32 R12, RZ, RZ, 0x1 ;  /* 0x00000001ff0c7424 */ /* 0x000fe400078e00ff */
[----:B------:R-:W-:-:S07]  /*1de80*/  IMAD.MOV.U32 R3, RZ, RZ, R14 ;  /* 0x000000ffff037224 */ /* 0x000fce00078e000e */
[----:B------:R-:W-:Y:S05]  /*1de90*/  WARPSYNC.COLLECTIVE R15, `(.L_x_10709) ;  /* 0x000000000f087348 */ /* 0x000fea0003c00000 */
[----:B------:R0:W1:Y:S02]  /*1dea0*/  SHFL.IDX P6, R14, R13, R12, R11 ;  /* 0x0000000c0d0e7389 */ /* 0x00006400000c000b */
[----:B01----:R-:W-:Y:S01]  /*1deb0*/  ENDCOLLECTIVE ;  /* 0x000000000000791b */ /* 0x003fe20003800000 */
.L_x_10709:
[----:B------:R-:W-:-:S05]  /*1dec0*/  @!P4 IADD3 R3, P3, R10, R3, RZ ;  /* 0x000000030a03c210 */ /* 0x000fca0007f7e0ff */
[----:B------:R-:W-:-:S05]  /*1ded0*/  @!P4 IMAD.X R2, RZ, RZ, R2, P3 ;  /* 0x000000ffff02c224 */ /* 0x000fca00018e0602 */
[----:B------:R-:W-:Y:S01]  /*1dee0*/  @!P4 LOP3.LUT R3, R3, R2, RZ, 0x3c, !PT ;  /* 0x000000020303c212 */ /* 0x000fe200078e3cff */
[----:B------:R-:W-:-:S03]  /*1def0*/  IMAD.MOV.U32 R13, RZ, RZ, R6 ;  /* 0x000000ffff0d7224 */ /* 0x000fc600078e0006 */
[----:B------:R-:W-:-:S04]  /*1df00*/  @!P4 LOP3.LUT R2, R3, R2, RZ, 0x3c, !PT ;  /* 0x000000020302c212 */ /* 0x000fc800078e3cff */
[----:B------:R-:W-:Y:S02]  /*1df10*/  @!P4 LOP3.LUT R3, R3, R2, RZ, 0x3c, !PT ;  /* 0x000000020303c212 */ /* 0x000fe400078e3cff */
[----:B------:R-:W-:-:S07]  /*1df20*/  MOV R5, R14 ;  /* 0x0000000e00057202 */ /* 0x000fce0000000f00 */
[----:B------:R-:W-:Y:S05]  /*1df30*/  WARPSYNC.COLLECTIVE R15, `(.L_x_10710) ;  /* 0x000000000f087348 */ /* 0x000fea0003c00000 */
[----:B------:R0:W1:Y:S02]  /*1df40*/  SHFL.IDX P6, R14, R13, R12, R11 ;  /* 0x0000000c0d0e7389 */ /* 0x00006400000c000b */
[----:B01----:R-:W-:Y:S01]  /*1df50*/  ENDCOLLECTIVE ;  /* 0x000000000000791b */ /* 0x003fe20003800000 */
.L_x_10710:
        /* <DEDUP_REMOVED lines=13> */
.L_x_10711:
[----:B------:R-:W-:-:S13]  /*1e030*/  ISETP.GE.AND P4, PT, R3, R0, PT ;  /* 0x000000000300720c */ /* 0x000fda0003f86270 */
[----:B------:R-:W-:Y:S01]  /*1e040*/  @!P4 IADD3 R2, P3, R10, R6, RZ ;  /* 0x000000060a02c210 */ /* 0x000fe20007f7e0ff */
[----:B------:R-:W-:-:S04]  /*1e050*/  IMAD.MOV.U32 R13, RZ, RZ, R7 ;  /* 0x000000ffff0d7224 */ /* 0x000fc800078e0007 */
[----:B------:R-:W-:-:S05]  /*1e060*/  @!P4 IMAD.X R3, RZ, RZ, R5, P3 ;  /* 0x000000ffff03c224 */ /* 0x000fca00018e0605 */
        /* <DEDUP_REMOVED lines=10> */
.L_x_10712:
[----:B------:R-:W-:Y:S01]  /*1e110*/  IMAD.MOV.U32 R2, RZ, RZ, R14 ;  /* 0x000000ffff027224 */ /* 0x000fe200078e000e */
[----:B------:R-:W-:Y:S06]  /*1e120*/  BRA `(.L_x_10713) ;  /* 0xffffffc400607947 */ /* 0x000fec000383ffff */
.L_x_10609:
[----:B--2---:R2:W3:Y:S02]  /*1e130*/  SYNCS.PHASECHK.TRANS64.TRYWAIT P0, [R22+URZ+0x19c20], R0 ;  /* 0x019c2000160075a7 */ /* 0x0044e4000800017f */
[----:B---3--:R-:W-:Y:S05]  /*1e140*/  @!P0 NANOSLEEP.SYNCS 0x989680 ;  /* 0x009896800000895d */ /* 0x008fea0003900000 */
[----:B------:R-:W3:Y:S02]  /*1e150*/  @!P0 SYNCS.PHASECHK.TRANS64 P0, [R22+URZ+0x19c20], R0 ;  /* 0x019c2000160085a7 */ /* 0x000ee4000800007f */
[----:B---3--:R-:W-:Y:S05]  /*1e160*/  @!P0 BRA `(.L_x_10609) ;  /* 0xfffffffc00f08947 */ /* 0x008fea000383ffff */
[----:B------:R-:W-:Y:S05]  /*1e170*/  BRA `(.L_x_10714) ;  /* 0xffffffc400d07947 */ /* 0x000fea000383ffff */
.L_x_10615:
[----:B0-----:R0:W1:Y:S02]  /*1e180*/  SYNCS.PHASECHK.TRANS64.TRYWAIT P0, [R6+URZ+0x19c80], R5 ;  /* 0x019c8005060075a7 */ /* 0x001064000800017f */
[----:B-1----:R-:W-:Y:S05]  /*1e190*/  @!P0 NANOSLEEP.SYNCS 0x989680 ;  /* 0x009896800000895d */ /* 0x002fea0003900000 */
[----:B------:R-:W1:Y:S02]  /*1e1a0*/  @!P0 SYNCS.PHASECHK.TRANS64 P0, [R6+URZ+0x19c80], R5 ;  /* 0x019c8005060085a7 */ /* 0x000e64000800007f */
[----:B-1----:R-:W-:Y:S05]  /*1e1b0*/  @!P0 BRA `(.L_x_10615) ;  /* 0xfffffffc00f08947 */ /* 0x002fea000383ffff */
[----:B------:R-:W-:Y:S05]  /*1e1c0*/  BRA `(.L_x_10715) ;  /* 0xffffffc800807947 */ /* 0x000fea000383ffff */
.L_x_10622:
[----:B-1----:R1:W2:Y:S02]  /*1e1d0*/  SYNCS.PHASECHK.TRANS64.TRYWAIT P0, [R6+URZ+0x19c40], R5 ;  /* 0x019c4005060075a7 */ /* 0x0022a4000800017f */
[----:B--2---:R-:W-:Y:S05]  /*1e1e0*/  @!P0 NANOSLEEP.SYNCS 0x989680 ;  /* 0x009896800000895d */ /* 0x004fea0003900000 */
[----:B------:R-:W2:Y:S02]  /*1e1f0*/  @!P0 SYNCS.PHASECHK.TRANS64 P0, [R6+URZ+0x19c40], R5 ;  /* 0x019c4005060085a7 */ /* 0x000ea4000800007f */
[----:B--2---:R-:W-:Y:S05]  /*1e200*/  @!P0 BRA `(.L_x_10622) ;  /* 0xfffffffc00f08947 */ /* 0x004fea000383ffff */
[----:B------:R-:W-:Y:S05]  /*1e210*/  BRA `(.L_x_10716) ;  /* 0xffffffcc007c7947 */ /* 0x000fea000383ffff */
.L_x_10630:
[----:B0-----:R0:W1:Y:S02]  /*1e220*/  SYNCS.PHASECHK.TRANS64.TRYWAIT P0, [R3+URZ+0x19c70], R4 ;  /* 0x019c7004030075a7 */ /* 0x001064000800017f */
[----:B-1----:R-:W-:Y:S05]  /*1e230*/  @!P0 NANOSLEEP.SYNCS 0x989680 ;  /* 0x009896800000895d */ /* 0x002fea0003900000 */
[----:B------:R-:W1:Y:S02]  /*1e240*/  @!P0 SYNCS.PHASECHK.TRANS64 P0, [R3+URZ+0x19c70], R4 ;  /* 0x019c7004030085a7 */ /* 0x000e64000800007f */
[----:B-1----:R-:W-:Y:S05]  /*1e250*/  @!P0 BRA `(.L_x_10630) ;  /* 0xfffffffc00f08947 */ /* 0x002fea000383ffff */
[----:B------:R-:W-:Y:S05]  /*1e260*/  BRA `(.L_x_10717) ;  /* 0xffffffd000907947 */ /* 0x000fea000383ffff */
.L_x_10632:
[----:B0-----:R0:W1:Y:S02]  /*1e270*/  SYNCS.PHASECHK.TRANS64.TRYWAIT P0, [R3+URZ+0x19c60], R4 ;  /* 0x019c6004030075a7 */ /* 0x001064000800017f */
[----:B-1----:R-:W-:Y:S05]  /*1e280*/  @!P0 NANOSLEEP.SYNCS 0x989680 ;  /* 0x009896800000895d */ /* 0x002fea0003900000 */
[----:B------:R-:W1:Y:S02]  /*1e290*/  @!P0 SYNCS.PHASECHK.TRANS64 P0, [R3+URZ+0x19c60], R4 ;  /* 0x019c6004030085a7 */ /* 0x000e64000800007f */
[----:B-1----:R-:W-:Y:S05]  /*1e2a0*/  @!P0 BRA `(.L_x_10632) ;  /* 0xfffffffc00f08947 */ /* 0x002fea000383ffff */
[----:B------:R-:W-:Y:S05]  /*1e2b0*/  BRA `(.L_x_10718) ;  /* 0xffffffd000987947 */ /* 0x000fea000383ffff */
.L_x_10639:
[----:B-1----:R1:W2:Y:S02]  /*1e2c0*/  SYNCS.PHASECHK.TRANS64.TRYWAIT P1, [R0+URZ+0x19c70], R3 ;  /* 0x019c7003000075a7 */ /* 0x0022a4000802017f */
[----:B--2---:R-:W-:Y:S05]  /*1e2d0*/  @!P1 NANOSLEEP.SYNCS 0x989680 ;  /* 0x009896800000995d */ /* 0x004fea0003900000 */
[----:B------:R-:W2:Y:S02]  /*1e2e0*/  @!P1 SYNCS.PHASECHK.TRANS64 P1, [R0+URZ+0x19c70], R3 ;  /* 0x019c7003000095a7 */ /* 0x000ea4000802007f */
[----:B--2---:R-:W-:Y:S05]  /*1e2f0*/  @!P1 BRA `(.L_x_10639) ;  /* 0xfffffffc00f09947 */ /* 0x004fea000383ffff */
[----:B------:R-:W-:Y:S05]  /*1e300*/  BRA `(.L_x_10719) ;  /* 0xffffffd8003c7947 */ /* 0x000fea000383ffff */
.L_x_10641:
[----:B-1----:R1:W2:Y:S02]  /*1e310*/  SYNCS.PHASECHK.TRANS64.TRYWAIT P1, [R0+URZ+0x19c60], R3 ;  /* 0x019c6003000075a7 */ /* 0x0022a4000802017f */
[----:B--2---:R-:W-:Y:S05]  /*1e320*/  @!P1 NANOSLEEP.SYNCS 0x989680 ;  /* 0x009896800000995d */ /* 0x004fea0003900000 */
[----:B------:R-:W2:Y:S02]  /*1e330*/  @!P1 SYNCS.PHASECHK.TRANS64 P1, [R0+URZ+0x19c60], R3 ;  /* 0x019c6003000095a7 */ /* 0x000ea4000802007f */
[----:B--2---:R-:W-:Y:S05]  /*1e340*/  @!P1 BRA `(.L_x_10641) ;  /* 0xfffffffc00f09947 */ /* 0x004fea000383ffff */
[----:B------:R-:W-:Y:S05]  /*1e350*/  BRA `(.L_x_10720) ;  /* 0xffffffd800407947 */ /* 0x000fea000383ffff */
.L_x_10645:
[----:B------:R-:W-:Y:S01]  /*1e360*/  BSSY B0, `(.L_x_10721) ;  /* 0x0000008000007945 */ /* 0x000fe20003800000 */
[----:B------:R-:W-:Y:S02]  /*1e370*/  IMAD.MOV.U32 R13, RZ, RZ, R16 ;  /* 0x000000ffff0d7224 */ /* 0x000fe400078e0010 */
[----:B------:R-:W-:Y:S02]  /*1e380*/  IMAD.MOV.U32 R12, RZ, RZ, RZ ;  /* 0x000000ffff0c7224 */ /* 0x000fe400078e00ff */
[----:B01----:R-:W-:Y:S02]  /*1e390*/  IMAD.MOV.U32 R11, RZ, RZ, 0x1f ;  /* 0x0000001fff0b7424 */ /* 0x003fe400078e00ff */
[----:B------:R-:W-:-:S07]  /*1e3a0*/  IMAD.MOV.U32 R15, RZ, RZ, -0x1 ;  /* 0xffffffffff0f7424 */ /* 0x000fce00078e00ff */
[----:B--23--:R-:W-:Y:S05]  /*1e3b0*/  WARPSYNC.COLLECTIVE R15, `(.L_x_10722) ;  /* 0x000000000f087348 */ /* 0x00cfea0003c00000 */
[----:B------:R0:W1:Y:S02]  /*1e3c0*/  SHFL.IDX P6, R14, R13, R12, R11 ;  /* 0x0000000c0d0e7389 */ /* 0x00006400000c000b */
[----:B0123--:R-:W-:Y:S01]  /*1e3d0*/  ENDCOLLECTIVE ;  /* 0x000000000000791b */ /* 0x00ffe20003800000 */
.L_x_10722:
[----:B------:R-:W-:Y:S05]  /*1e3e0*/  BSYNC B0 ;  /* 0x0000000000007941 */ /* 0x000fea0003800000 */
.L_x_10721:
[----:B------:R-:W-:Y:S01]  /*1e3f0*/  IMAD.MOV.U32 R13, RZ, RZ, R16 ;  /* 0x000000ffff0d7224 */ /* 0x000fe200078e0010 */
[----:B------:R-:W-:Y:S01]  /*1e400*/  IADD3 R5, R19, R4, RZ ;  /* 0x0000000413057210 */ /* 0x000fe20007ffe0ff */
[----:B------:R-:W-:Y:S02]  /*1e410*/  IMAD.MOV.U32 R12, RZ, RZ, 0x1 ;  /* 0x00000001ff0c7424 */ /* 0x000fe400078e00ff */
[----:B------:R-:W-:Y:S02]  /*1e420*/  IMAD.MOV.U32 R11, RZ, RZ, 0x1f ;  /* 0x0000001fff0b7424 */ /* 0x000fe400078e00ff */
[----:B------:R-:W-:Y:S02]  /*1e430*/  IMAD.MOV.U32 R15, RZ, RZ, -0x1 ;  /* 0xffffffffff0f7424 */ /* 0x000fe400078e00ff */
[----:B------:R-:W-:-:S07]  /*1e440*/  IMAD.MOV.U32 R0, RZ, RZ, R14 ;  /* 0x000000ffff007224 */ /* 0x000fce00078e000e */
[----:B------:R-:W-:Y:S05]  /*1e450*/  WARPSYNC.COLLECTIVE R15, `(.L_x_10723) ;  /* 0x000000000f087348 */ /* 0x000fea0003c00000 */
[----:B------:R0:W1:Y:S02]  /*1e460*/  SHFL.IDX P6, R14, R13, R12, R11 ;  /* 0x0000000c0d0e7389 */ /* 0x00006400000c000b */
[----:B01----:R-:W-:Y:S01]  /*1e470*/  ENDCOLLECTIVE ;  /* 0x000000000000791b */ /* 0x003fe20003800000 */
.L_x_10723:
        /* <DEDUP_REMOVED lines=18> */
.L_x_10724:
[----:B------:R-:W-:Y:S01]  /*1e5a0*/  IMAD.MOV.U32 R12, RZ, RZ, 0x2 ;  /* 0x00000002ff0c7424 */ /* 0x000fe200078e00ff */
[----:B------:R-:W-:-:S05]  /*1e5b0*/  SEL R5, R14, RZ, P1 ;  /* 0x000000ff0e057207 */ /* 0x000fca0000800000 */
[----:B------:R-:W-:-:S04]  /*1e5c0*/  IMAD.IADD R3, R2, 0x1, R5 ;  /* 0x0000000102037824 */ /* 0x000fc800078e0205 */
[----:B------:R-:W-:-:S07]  /*1e5d0*/  IMAD.MOV.U32 R13, RZ, RZ, R3 ;  /* 0x000000ffff0d7224 */ /* 0x000fce00078e0003 */
[----:B------:R-:W-:Y:S05]  /*1e5e0*/  WARPSYNC.COLLECTIVE R15, `(.L_x_10725) ;  /* 0x000000000f087348 */ /* 0x000fea0003c00000 */
[----:B------:R0:W1:Y:S02]  /*1e5f0*/  SHFL.UP P6, R14, R13, R12, R11 ;  /* 0x0400000c0d0e7389 */ /* 0x00006400000c000b */
[----:B01----:R-:W-:Y:S01]  /*1e600*/  ENDCOLLECTIVE ;  /* 0x000000000000791b */ /* 0x003fe20003800000 */
.L_x_10725:
[----:B------:R-:W-:Y:S01]  /*1e610*/  IMAD.MOV.U32 R12, RZ, RZ, 0x4 ;  /* 0x00000004ff0c7424 */ /* 0x000fe200078e00ff */
[----:B------:R-:W-:-:S05]  /*1e620*/  SEL R14, R14, RZ, P2 ;  /* 0x000000ff0e0e7207 */ /* 0x000fca0001000000 */
[----:B------:R-:W-:-:S04]  /*1e630*/  IMAD.IADD R3, R3, 0x1, R14 ;  /* 0x0000000103037824 */ /* 0x000fc800078e020e */
[----:B------:R-:W-:-:S07]  /*1e640*/  IMAD.MOV.U32 R13, RZ, RZ, R3 ;  /* 0x000000ffff0d7224 */ /* 0x000fce00078e0003 */
[----:B------:R-:W-:Y:S05]  /*1e650*/  WARPSYNC.COLLECTIVE R15, `(.L_x_10726) ;  /* 0x000000000f087348 */ /* 0x000fea0003c00000 */
[----:B------:R0:W1:Y:S02]  /*1e660*/  SHFL.UP P6, R14, R13, R12, R11 ;  /* 0x0400000c0d0e7389 */ /* 0x00006400000c000b */
[----:B01----:R-:W-:Y:S01]  /*1e670*/  ENDCOLLECTIVE ;  /* 0x000000000000791b */ /* 0x003fe20003800000 */
.L_x_10726:
[----:B------:R-:W-:Y:S01]  /*1e680*/  IMAD.MOV.U32 R12, RZ, RZ, 0x8 ;  /* 0x00000008ff0c7424 */ /* 0x000fe200078e00ff */
[----:B------:R-:W-:-:S05]  /*1e690*/  SEL R14, R14, RZ, P3 ;  /* 0x000000ff0e0e7207 */ /* 0x000fca0001800000 */
[----:B------:R-:W-:-:S04]  /*1e6a0*/  IMAD.IADD R3, R3, 0x1, R14 ;  /* 0x0000000103037824 */ /* 0x000fc800078e020e */
[----:B------:R-:W-:-:S07]  /*1e6b0*/  IMAD.MOV.U32 R13, RZ, RZ, R3 ;  /* 0x000000ffff0d7224 */ /* 0x000fce00078e0003 */
[----:B------:R-:W-:Y:S05]  /*1e6c0*/  WARPSYNC.COLLECTIVE R15, `(.L_x_10727) ;  /* 0x000000000f087348 */ /* 0x000fea0003c00000 */
[----:B------:R0:W1:Y:S02]  /*1e6d0*/  SHFL.UP P6, R14, R13, R12, R11 ;  /* 0x0400000c0d0e7389 */ /* 0x00006400000c000b */
[----:B01----:R-:W-:Y:S01]  /*1e6e0*/  ENDCOLLECTIVE ;  /* 0x000000000000791b */ /* 0x003fe20003800000 */
.L_x_10727:
[----:B------:R-:W-:Y:S01]  /*1e6f0*/  IMAD.MOV.U32 R12, RZ, RZ, 0x10 ;  /* 0x00000010ff0c7424 */ /* 0x000fe200078e00ff */
[----:B------:R-:W-:-:S05]  /*1e700*/  SEL R14, R14, RZ, P4 ;  /* 0x000000ff0e0e7207 */ /* 0x000fca0002000000 */
[----:B------:R-:W-:-:S04]  /*1e710*/  IMAD.IADD R3, R3, 0x1, R14 ;  /* 0x0000000103037824 */ /* 0x000fc800078e020e */
[----:B------:R-:W-:-:S07]  /*1e720*/  IMAD.MOV.U32 R13, RZ, RZ, R3 ;  /* 0x000000ffff0d7224 */ /* 0x000fce00078e0003 */
[----:B------:R-:W-:Y:S05]  /*1e730*/  WARPSYNC.COLLECTIVE R15, `(.L_x_10728) ;  /* 0x000000000f087348 */ /* 0x000fea0003c00000 */
[----:B------:R0:W1:Y:S02]  /*1e740*/  SHFL.UP P6, R14, R13, R12, R11 ;  /* 0x0400000c0d0e7389 */ /* 0x00006400000c000b */
[----:B01----:R-:W-:Y:S01]  /*1e750*/  ENDCOLLECTIVE ;  /* 0x000000000000791b */ /* 0x003fe20003800000 */
.L_x_10728:
[----:B------:R-:W-:Y:S01]  /*1e760*/  IMAD.MOV.U32 R12, RZ, RZ, 0x1f ;  /* 0x0000001fff0c7424 */ /* 0x000fe200078e00ff */
[----:B------:R-:W-:Y:S02]  /*1e770*/  MOV R11, 0x1f ;  /* 0x0000001f000b7802 */ /* 0x000fe40000000f00 */
[----:B------:R-:W-:-:S05]  /*1e780*/  SEL R14, R14, RZ, P5 ;  /* 0x000000ff0e0e7207 */ /* 0x000fca0002800000 */
[----:B------:R-:W-:-:S04]  /*1e790*/  IMAD.IADD R3, R3, 0x1, R14 ;  /* 0x0000000103037824 */ /* 0x000fc800078e020e */
[----:B------:R-:W-:-:S07]  /*1e7a0*/  IMAD.MOV.U32 R13, RZ, RZ, R3 ;  /* 0x000000ffff0d7224 */ /* 0x000fce00078e0003 */
[----:B------:R-:W-:Y:S05]  /*1e7b0*/  WARPSYNC.COLLECTIVE R15, `(.L_x_10729) ;  /* 0x000000000f087348 */ /* 0x000fea0003c00000 */
[----:B------:R0:W1:Y:S02]  /*1e7c0*/  SHFL.IDX P6, R14, R13, R12, R11 ;  /* 0x0000000c0d0e7389 */ /* 0x00006400000c000b */
[----:B01----:R-:W-:Y:S01]  /*1e7d0*/  ENDCOLLECTIVE ;  /* 0x000000000000791b */ /* 0x003fe20003800000 */
.L_x_10729:
[----:B------:R-:W-:Y:S05]  /*1e7e0*/  BRA `(.L_x_10730) ;  /* 0xffffffdc00147947 */ /* 0x000fea000383ffff */
.L_x_10650:
[----:B------:R-:W-:Y:S01]  /*1e7f0*/  BSSY B0, `(.L_x_10731) ;  /* 0x0000008000007945 */ /* 0x000fe20003800000 */
[----:B-----5:R-:W-:Y:S02]  /*1e800*/  IMAD.MOV.U32 R13, RZ, RZ, R2 ;  /* 0x000000ffff0d7224 */ /* 0x020fe400078e0002 */
[----:B------:R-:W-:Y:S02]  /*1e810*/  IMAD.MOV.U32 R12, RZ, RZ, 0x1 ;  /* 0x00000001ff0c7424 */ /* 0x000fe400078e00ff */
[----:B-1----:R-:W-:Y:S02]  /*1e820*/  IMAD.MOV.U32 R11, RZ, RZ, RZ ;  /* 0x000000ffff0b7224 */ /* 0x002fe400078e00ff */
[----:B------:R-:W-:-:S07]  /*1e830*/  IMAD.MOV.U32 R15, RZ, RZ, -0x1 ;  /* 0xffffffffff0f7424 */ /* 0x000fce00078e00ff */
[----:B0-23--:R-:W-:Y:S05]  /*1e840*/  WARPSYNC.COLLECTIVE R15, `(.L_x_10732) ;  /* 0x000000000f087348 */ /* 0x00dfea0003c00000 */
[----:B------:R1:W4:Y:S02]  /*1e850*/  SHFL.UP P6, R14, R13, R12, R11 ;  /* 0x0400000c0d0e7389 */ /* 0x00032400000c000b */
[----:B01234-:R-:W-:Y:S01]  /*1e860*/  ENDCOLLECTIVE ;  /* 0x000000000000791b */ /* 0x01ffe20003800000 */
.L_x_10732:
[----:B------:R-:W-:Y:S05]  /*1e870*/  BSYNC B0 ;  /* 0x0000000000007941 */ /* 0x000fea0003800000 */
.L_x_10731:
        /* <DEDUP_REMOVED lines=9> */
.L_x_10733:
[----:B------:R-:W-:Y:S01]  /*1e910*/  IMAD.MOV.U32 R12, RZ, RZ, 0x4 ;  /* 0x00000004ff0c7424 */ /* 0x000fe200078e00ff */
[----:B------:R-:W-:-:S05]  /*1e920*/  SEL R14, R14, RZ, P2 ;  /* 0x000000ff0e0e7207 */ /* 0x000fca0001000000 */
[----:B------:R-:W-:-:S04]  /*1e930*/  IMAD.IADD R3, R3, 0x1, R14 ;  /* 0x0000000103037824 */ /* 0x000fc800078e020e */
[----:B------:R-:W-:-:S07]  /*1e940*/  IMAD.MOV.U32 R13, RZ, RZ, R3 ;  /* 0x000000ffff0d7224 */ /* 0x000fce00078e0003 */
[----:B------:R-:W-:Y:S05]  /*1e950*/  WARPSYNC.COLLECTIVE R15, `(.L_x_10734) ;  /* 0x000000000f087348 */ /* 0x000fea0003c00000 */
[----:B------:R0:W1:Y:S02]  /*1e960*/  SHFL.UP P6, R14, R13, R12, R11 ;  /* 0x0400000c0d0e7389 */ /* 0x00006400000c000b */
[----:B01----:R-:W-:Y:S01]  /*1e970*/  ENDCOLLECTIVE ;  /* 0x000000000000791b */ /* 0x003fe20003800000 */
.L_x_10734:
[----:B------:R-:W-:Y:S01]  /*1e980*/  IMAD.MOV.U32 R12, RZ, RZ, 0x8 ;  /* 0x00000008ff0c7424 */ /* 0x000fe200078e00ff */
[----:B------:R-:W-:-:S05]  /*1e990*/  SEL R14, R14, RZ, P3 ;  /* 0x000000ff0e0e7207 */ /* 0x000fca0001800000 */
[----:B------:R-:W-:-:S04]  /*1e9a0*/  IMAD.IADD R3, R3, 0x1, R14 ;  /* 0x0000000103037824 */ /* 0x000fc800078e020e */
[----:B------:R-:W-:-:S07]  /*1e9b0*/  IMAD.MOV.U32 R13, RZ, RZ, R3 ;  /* 0x000000ffff0d7224 */ /* 0x000fce00078e0003 */
[----:B------:R-:W-:Y:S05]  /*1e9c0*/  WARPSYNC.COLLECTIVE R15, `(.L_x_10735) ;  /* 0x000000000f087348 */ /* 0x000fea0003c00000 */
[----:B------:R0:W1:Y:S02]  /*1e9d0*/  SHFL.UP P6, R14, R13, R12, R11 ;  /* 0x0400000c0d0e7389 */ /* 0x00006400000c000b */
[----:B01----:R-:W-:Y:S01]  /*1e9e0*/  ENDCOLLECTIVE ;  /* 0x000000000000791b */ /* 0x003fe20003800000 */
.L_x_10735:
[----:B------:R-:W-:Y:S01]  /*1e9f0*/  IMAD.MOV.U32 R12, RZ, RZ, 0x10 ;  /* 0x00000010ff0c7424 */ /* 0x000fe200078e00ff */
[----:B------:R-:W-:-:S05]  /*1ea00*/  SEL R14, R14, RZ, P4 ;  /* 0x000000ff0e0e7207 */ /* 0x000fca0002000000 */
[----:B------:R-:W-:-:S04]  /*1ea10*/  IMAD.IADD R3, R3, 0x1, R14 ;  /* 0x0000000103037824 */ /* 0x000fc800078e020e */
[----:B------:R-:W-:-:S07]  /*1ea20*/  IMAD.MOV.U32 R13, RZ, RZ, R3 ;  /* 0x000000ffff0d7224 */ /* 0x000fce00078e0003 */
[----:B------:R-:W-:Y:S05]  /*1ea30*/  WARPSYNC.COLLECTIVE R15, `(.L_x_10736) ;  /* 0x000000000f087348 */ /* 0x000fea0003c00000 */
[----:B------:R0:W1:Y:S02]  /*1ea40*/  SHFL.UP P6, R14, R13, R12, R11 ;  /* 0x0400000c0d0e7389 */ /* 0x00006400000c000b */
[----:B01----:R-:W-:Y:S01]  /*1ea50*/  ENDCOLLECTIVE ;  /* 0x000000000000791b */ /* 0x003fe20003800000 */
.L_x_10736:
[----:B------:R-:W-:Y:S02]  /*1ea60*/  IMAD.MOV.U32 R12, RZ, RZ, 0x1f ;  /* 0x0000001fff0c7424 */ /* 0x000fe400078e00ff */
[----:B------:R-:W-:Y:S01]  /*1ea70*/  IMAD.MOV.U32 R11, RZ, RZ, 0x1f ;  /* 0x0000001fff0b7424 */ /* 0x000fe200078e00ff */
[----:B------:R-:W-:-:S05]  /*1ea80*/  SEL R14, R14, RZ, P5 ;  /* 0x000000ff0e0e7207 */ /* 0x000fca0002800000 */
[----:B------:R-:W-:-:S05]  /*1ea90*/  IMAD.IADD R3, R3, 0x1, R14 ;  /* 0x0000000103037824 */ /* 0x000fca00078e020e */
[----:B------:R-:W-:-:S07]  /*1eaa0*/  MOV R13, R3 ;  /* 0x00000003000d7202 */ /* 0x000fce0000000f00 */
[----:B------:R-:W-:Y:S05]  /*1eab0*/  WARPSYNC.COLLECTIVE R15, `(.L_x_10737) ;  /* 0x000000000f087348 */ /* 0x000fea0003c00000 */
[----:B------:R0:W1:Y:S02]  /*1eac0*/  SHFL.IDX P6, R14, R13, R12, R11 ;  /* 0x0000000c0d0e7389 */ /* 0x00006400000c000b */
[----:B01----:R-:W-:Y:S01]  /*1ead0*/  ENDCOLLECTIVE ;  /* 0x000000000000791b */ /* 0x003fe20003800000 */
.L_x_10737:
[----:B------:R-:W-:Y:S05]  /*1eae0*/  BRA `(.L_x_10738) ;  /* 0xffffffd800f07947 */ /* 0x000fea000383ffff */
.L_x_10652:
[----:B------:R-:W-:Y:S01]  /*1eaf0*/  BSSY B0, `(.L_x_10739) ;  /* 0x0000006000007945 */ /* 0x000fe20003800000 */
[----:B------:R-:W-:Y:S01]  /*1eb00*/  PLOP3.LUT P6, PT, P6, PT, PT, 0x8, 0x0 ;  /* 0x000000000000781c */ /* 0x000fe200037ce170 */
[----:B------:R-:W-:-:S12]  /*1eb10*/  IMAD.MOV.U32 R15, RZ, RZ, -0x1 ;  /* 0xffffffffff0f7424 */ /* 0x000fd800078e00ff */
[----:B01-3--:R-:W-:Y:S05]  /*1eb20*/  WARPSYNC.COLLECTIVE R15, `(.L_x_10740) ;  /* 0x000000000f087348 */ /* 0x00bfea0003c00000 */
[----:B------:R-:W-:Y:S01]  /*1eb30*/  VOTE.ANY R14, PT, P6 ;  /* 0x00000000000e7806 */ /* 0x000fe200030e0100 */
[----:B01-3--:R-:W-:Y:S06]  /*1eb40*/  ENDCOLLECTIVE ;  /* 0x000000000000791b */ /* 0x00bfec0003800000 */
.L_x_10740:
[----:B------:R-:W-:Y:S05]  /*1eb50*/  BSYNC B0 ;  /* 0x0000000000007941 */ /* 0x000fea0003800000 */
.L_x_10739:
        /* <DEDUP_REMOVED lines=9> */
.L_x_10741:
[----:B------:R-:W-:Y:S01]  /*1ebf0*/  IMAD.MOV.U32 R17, RZ, RZ, R14 ;  /* 0x000000ffff117224 */ /* 0x000fe200078e000e */
[----:B------:R-:W-:Y:S06]  /*1ec00*/  BRA `(.L_x_10742) ;  /* 0xffffffd800e07947 */ /* 0x000fec000383ffff */
.L_x_10654:
[----:B------:R-:W-:Y:S01]  /*1ec10*/  BSSY B0, `(.L_x_10743) ;  /* 0x0000007000007945 */ /* 0x000fe20003800000 */
[----:B------:R-:W-:Y:S02]  /*1ec20*/  IMAD.MOV.U32 R13, RZ, RZ, R3 ;  /* 0x000000ffff0d7224 */ /* 0x000fe400078e0003 */
[----:B-1----:R-:W-:Y:S02]  /*1ec30*/  IMAD.MOV.U32 R11, RZ, RZ, 0x1f ;  /* 0x0000001fff0b7424 */ /* 0x002fe400078e00ff */
[----:B------:R-:W-:-:S07]  /*1ec40*/  IMAD.MOV.U32 R15, RZ, RZ, -0x1 ;  /* 0xffffffffff0f7424 */ /* 0x000fce00078e00ff */
[----:B0-234-:R-:W-:Y:S05]  /*1ec50*/  WARPSYNC.COLLECTIVE R15, `(.L_x_10744) ;  /* 0x000000000f087348 */ /* 0x01dfea0003c00000 */
[----:B------:R1:W0:Y:S02]  /*1ec60*/  SHFL.IDX P6, R14, R13, R12, R11 ;  /* 0x0000000c0d0e7389 */ /* 0x00022400000c000b */
[----:B01234-:R-:W-:Y:S01]  /*1ec70*/  ENDCOLLECTIVE ;  /* 0x000000000000791b */ /* 0x01ffe20003800000 */
.L_x_10744:
[----:B------:R-:W-:Y:S05]  /*1ec80*/  BSYNC B0 ;  /* 0x0000000000007941 */ /* 0x000fea0003800000 */
.L_x_10743:
[----:B------:R-:W-:Y:S01]  /*1ec90*/  IMAD.MOV.U32 R5, RZ, RZ, R14 ;  /* 0x000000ffff057224 */ /* 0x000fe200078e000e */
[----:B------:R-:W-:Y:S06]  /*1eca0*/  BRA `(.L_x_10653) ;  /* 0xffffffd800d47947 */ /* 0x000fec000383ffff */
.L_x_10658:
[----:B0-----:R0:W2:Y:S02]  /*1ecb0*/  SYNCS.PHASECHK.TRANS64.TRYWAIT P0, [R9+URZ+0x19c20], R0 ;  /* 0x019c2000090075a7 */ /* 0x0010a4000800017f */
[----:B--2---:R-:W-:Y:S05]  /*1ecc0*/  @!P0 NANOSLEEP.SYNCS 0x989680 ;  /* 0x009896800000895d */ /* 0x004fea0003900000 */
[----:B------:R-:W2:Y:S02]  /*1ecd0*/  @!P0 SYNCS.PHASECHK.TRANS64 P0, [R9+URZ+0x19c20], R0 ;  /* 0x019c2000090085a7 */ /* 0x000ea4000800007f */
[----:B--2---:R-:W-:Y:S05]  /*1ece0*/  @!P0 BRA `(.L_x_10658) ;  /* 0xfffffffc00f08947 */ /* 0x004fea000383ffff */
[----:B------:R-:W-:Y:S05]  /*1ecf0*/  BRA `(.L_x_10745) ;  /* 0xffffffe0004c7947 */ /* 0x000fea000383ffff */
.L_x_10659:
[----:B------:R-:W2:Y:S01]  /*1ed00*/  S2R R2, SR_TID.X ;  /* 0x0000000000027919 */ /* 0x000ea20000002100 */
[----:B------:R-:W-:Y:S01]  /*1ed10*/  BSSY B0, `(.L_x_10746) ;  /* 0x000000a000007945 */ /* 0x000fe20003800000 */
[----:B------:R-:W-:Y:S02]  /*1ed20*/  IMAD.MOV.U32 R12, RZ, RZ, RZ ;  /* 0x000000ffff0c7224 */ /* 0x000fe400078e00ff */
[----:B-1----:R-:W-:Y:S02]  /*1ed30*/  IMAD.MOV.U32 R11, RZ, RZ, 0x1f ;  /* 0x0000001fff0b7424 */ /* 0x002fe400078e00ff */
[----:B------:R-:W-:Y:S01]  /*1ed40*/  IMAD.MOV.U32 R15, RZ, RZ, -0x1 ;  /* 0xffffffffff0f7424 */ /* 0x000fe200078e00ff */
[----:B--2---:R-:W-:-:S04]  /*1ed50*/  SHF.R.U32.HI R2, RZ, 0x5, R2 ;  /* 0x00000005ff027819 */ /* 0x004fc80000011602 */
[----:B------:R-:W-:-:S05]  /*1ed60*/  LOP3.LUT R2, R2, 0x3, RZ, 0xc0, !PT ;  /* 0x0000000302027812 */ /* 0x000fca00078ec0ff */
[----:B------:R-:W-:-:S07]  /*1ed70*/  IMAD.MOV.U32 R13, RZ, RZ, R2 ;  /* 0x000000ffff0d7224 */ /* 0x000fce00078e0002 */
[----:B0--34-:R-:W-:Y:S05]  /*1ed80*/  WARPSYNC.COLLECTIVE R15, `(.L_x_10747) ;  /* 0x000000000f087348 */ /* 0x019fea0003c00000 */
[----:B------:R1:W2:Y:S02]  /*1ed90*/  SHFL.IDX P6, R14, R13, R12, R11 ;  /* 0x0000000c0d0e7389 */ /* 0x0002a400000c000b */
[----:B01234-:R-:W-:Y:S01]  /*1eda0*/  ENDCOLLECTIVE ;  /* 0x000000000000791b */ /* 0x01ffe20003800000 */
.L_x_10747:
[----:B------:R-:W-:Y:S05]  /*1edb0*/  BSYNC B0 ;  /* 0x0000000000007941 */ /* 0x000fea0003800000 */
.L_x_10746:
[----:B------:R-:W-:Y:S05]  /*1edc0*/  BRA `(.L_x_10748) ;  /* 0xffffffe000347947 */ /* 0x000fea000383ffff */
.L_x_10660:
[----:B------:R-:W-:Y:S01]  /*1edd0*/  BSSY B0, `(.L_x_10749) ;  /* 0x0000006000007945 */ /* 0x000fe20003800000 */
[----:B------:R-:W-:-:S07]  /*1ede0*/  IMAD.MOV.U32 R15, RZ, RZ, -0x1 ;  /* 0xffffffffff0f7424 */ /* 0x000fce00078e00ff */
[----:B01-34-:R-:W-:Y:S05]  /*1edf0*/  WARPSYNC.COLLECTIVE R15, `(.L_x_10750) ;  /* 0x000000000f0c7348 */ /* 0x01bfea0003c00000 */
[----:B------:R-:W-:Y:S02]  /*1ee00*/  ELECT P6, UR62, PT ;  /* 0x00000000003e782f */ /* 0x000fe400038c0000 */
[----:B------:R-:W-:Y:S01]  /*1ee10*/  MOV R14, UR62 ;  /* 0x0000003e000e7c02 */ /* 0x000fe20008000f00 */
[----:B01-34-:R-:W-:Y:S10]  /*1ee20*/  ENDCOLLECTIVE ;  /* 0x000000000000791b */ /* 0x01bff40003800000 */
.L_x_10750:
[----:B------:R-:W-:Y:S05]  /*1ee30*/  BSYNC B0 ;  /* 0x0000000000007941 */ /* 0x000fea0003800000 */
.L_x_10749:
[----:B------:R-:W-:Y:S05]  /*1ee40*/  BRA `(.L_x_10751) ;  /* 0xffffffe000287947 */ /* 0x000fea000383ffff */
.L_x_10662:
[----:B0-----:R0:W2:Y:S02]  /*1ee50*/  SYNCS.PHASECHK.TRANS64.TRYWAIT P1, [R7+URZ], R2 ;  /* 0x00000002070075a7 */ /* 0x0010a4000802017f */
[----:B--2---:R-:W-:Y:S05]  /*1ee60*/  @!P1 NANOSLEEP.SYNCS 0x989680 ;  /* 0x009896800000995d */ /* 0x004fea0003900000 */
[----:B------:R-:W2:Y:S02]  /*1ee70*/  @!P1 SYNCS.PHASECHK.TRANS64 P1, [R7+URZ], R2 ;  /* 0x00000002070095a7 */ /* 0x000ea4000802007f */
[----:B--2---:R-:W-:Y:S05]  /*1ee80*/  @!P1 BRA `(.L_x_10662) ;  /* 0xfffffffc00f09947 */ /* 0x004fea000383ffff */
[----:B------:R-:W-:Y:S05]  /*1ee90*/  BRA `(.L_x_10752) ;  /* 0xffffffe0005c7947 */ /* 0x000fea000383ffff */
.L_x_10663:
[----:B--2---:R2:W3:Y:S02]  /*1eea0*/  SYNCS.PHASECHK.TRANS64.TRYWAIT P1, [R3+URZ], R0 ;  /* 0x00000000030075a7 */ /* 0x0044e4000802017f */
[----:B---3--:R-:W-:Y:S05]  /*1eeb0*/  @!P1 NANOSLEEP.SYNCS 0x989680 ;  /* 0x009896800000995d */ /* 0x008fea0003900000 */
[----:B------:R-:W3:Y:S02]  /*1eec0*/  @!P1 SYNCS.PHASECHK.TRANS64 P1, [R3+URZ], R0 ;  /* 0x00000000030095a7 */ /* 0x000ee4000802007f */
[----:B---3--:R-:W-:Y:S05]  /*1eed0*/  @!P1 BRA `(.L_x_10663) ;  /* 0xfffffffc00f09947 */ /* 0x008fea000383ffff */
[----:B------:R-:W-:Y:S05]  /*1eee0*/  BRA `(.L_x_10753) ;  /* 0xffffffe000507947 */ /* 0x000fea000383ffff */
.L_x_10665:
[----:B--2---:R2:W3:Y:S02]  /*1eef0*/  SYNCS.PHASECHK.TRANS64.TRYWAIT P1, [R3+URZ+0x19c60], R2 ;  /* 0x019c6002030075a7 */ /* 0x0044e4000802017f */
[----:B---3--:R-:W-:Y:S05]  /*1ef00*/  @!P1 NANOSLEEP.SYNCS 0x989680 ;  /* 0x009896800000995d */ /* 0x008fea0003900000 */
[----:B------:R-:W3:Y:S02]  /*1ef10*/  @!P1 SYNCS.PHASECHK.TRANS64 P1, [R3+URZ+0x19c60], R2 ;  /* 0x019c6002030095a7 */ /* 0x000ee4000802007f */
[----:B---3--:R-:W-:Y:S05]  /*1ef20*/  @!P1 BRA `(.L_x_10665) ;  /* 0xfffffffc00f09947 */ /* 0x008fea000383ffff */
[----:B------:R-:W-:Y:S05]  /*1ef30*/  BRA `(.L_x_10754) ;  /* 0xffffffe000507947 */ /* 0x000fea000383ffff */
.L_x_10667:
[----:B---3--:R3:W0:Y:S02]  /*1ef40*/  SYNCS.PHASECHK.TRANS64.TRYWAIT P1, [R5+URZ+0x19c60], R0 ;  /* 0x019c6000050075a7 */ /* 0x008624000802017f */
[----:B0-----:R-:W-:Y:S05]  /*1ef50*/  @!P1 NANOSLEEP.SYNCS 0x989680 ;  /* 0x009896800000995d */ /* 0x001fea0003900000 */
[----:B------:R-:W0:Y:S02]  /*1ef60*/  @!P1 SYNCS.PHASECHK.TRANS64 P1, [R5+URZ+0x19c60], R0 ;  /* 0x019c6000050095a7 */ /* 0x000e24000802007f */
[----:B0-----:R-:W-:Y:S05]  /*1ef70*/  @!P1 BRA `(.L_x_10667) ;  /* 0xfffffffc00f09947 */ /* 0x001fea000383ffff */
[----:B------:R-:W-:Y:S05]  /*1ef80*/  BRA `(.L_x_10755) ;  /* 0xffffffe000507947 */ /* 0x000fea000383ffff */
.L_x_10669:
[----:B------:R0:W0:Y:S02]  /*1ef90*/  SYNCS.PHASECHK.TRANS64.TRYWAIT P0, [R3+URZ+0x19c80], R2 ;  /* 0x019c8002030075a7 */ /* 0x000024000800017f */
[----:B0-----:R-:W-:Y:S05]  /*1efa0*/  @!P0 NANOSLEEP.SYNCS 0x989680 ;  /* 0x009896800000895d */ /* 0x001fea0003900000 */
[----:B------:R-:W0:Y:S02]  /*1efb0*/  @!P0 SYNCS.PHASECHK.TRANS64 P0, [R3+URZ+0x19c80], R2 ;  /* 0x019c8002030085a7 */ /* 0x000e24000800007f */
[----:B0-----:R-:W-:Y:S05]  /*1efc0*/  @!P0 BRA `(.L_x_10669) ;  /* 0xfffffffc00f08947 */ /* 0x001fea000383ffff */
[----:B------:R-:W-:Y:S05]  /*1efd0*/  BRA `(.L_x_10670) ;  /* 0xffffffe0004c7947 */ /* 0x000fea000383ffff */
.L_x_10756:
        /* <DEDUP_REMOVED lines=10> */
.L_x_12989:


//--------------------- .text._ZN7cutlass13device_kernelIN5flash11enable_sm90INS1_16FlashAttnFwdSm90INS1_25CollectiveMainloopFwdSm90ILi2EN4cute5tupleIJNS5_1CILi1EEES8_S8_EEENS6_IJNS7_ILi192EEENS7_ILi160EEENS7_ILi64EEEEEELi64ENS_12float_e4m3_tEfNS_4arch4Sm90ELb0ELb0ELb1ELb0ELb0ELb0ELb0ELb1ELb1ELb1ELb0ELb0EEENS1_21CollectiveEpilogueFwdINS6_IJSA_SC_SB_EEES9_NS_10bfloat16_tESG_Li384ELb0ELb1ELb0ELb1EEENS1_29StaticPersistentTileSchedulerILb0EEEEEEEEEvNT_6ParamsE --------------------------
	.section	.text._ZN7cutlass13device_kernelIN5flash11enable_sm90INS1_16FlashAttnFwdSm90INS1_25CollectiveMainloopFwdSm90ILi2EN4cute5tupleIJNS5_1CILi1EEES8_S8_EEENS6_IJNS7_ILi192EEENS7_ILi160EEENS7_ILi64EEEEEELi64ENS_12float_e4m3_tEfNS_4arch4Sm90ELb0ELb0ELb1ELb0ELb0ELb0ELb0ELb1ELb1ELb1ELb0ELb0EEENS1_21CollectiveEpilogueFwdINS6_IJSA_SC_SB_EEES9_NS_10bfloat16_tESG_Li384ELb0ELb1ELb0ELb1EEENS1_29StaticPersistentTileSchedulerILb0EEEEEEEEEvNT_6ParamsE,"ax",@progbits
	.align	128
.text._ZN7cutlass13device_kernelIN5flash11enable_sm90INS1_16FlashAttnFwdSm90INS1_25CollectiveMainloopFwdSm90ILi2EN4cute5tupleIJNS5_1CILi1EEES8_S8_EEENS6_IJNS7_ILi192EEENS7_ILi160EEENS7_ILi64EEEEEELi64ENS_12float_e4m3_tEfNS_4arch4Sm90ELb0ELb0ELb1ELb0ELb0ELb0ELb0ELb1ELb1ELb1ELb0ELb0EEENS1_21CollectiveEpilogueFwdINS6_IJSA_SC_SB_EEES9_NS_10bfloat16_tESG_Li384ELb0ELb1ELb0ELb1EEENS1_29StaticPersistentTileSchedulerILb0EEEEEEEEEvNT_6ParamsE:
        .type           _ZN7cutlass13device_kernelIN5flash11enable_sm90INS1_16FlashAttnFwdSm90INS1_25CollectiveMainloopFwdSm90ILi2EN4cute5tupleIJNS5_1CILi1EEES8_S8_EEENS6_IJNS7_ILi192EEENS7_ILi160EEENS7_ILi64EEEEEELi64ENS_12float_e4m3_tEfNS_4arch4Sm90ELb0ELb0ELb1ELb0ELb0ELb0ELb0ELb1ELb1ELb1ELb0ELb0EEENS1_21CollectiveEpilogueFwdINS6_IJSA_SC_SB_EEES9_NS_10bfloat16_tESG_Li384ELb0ELb1ELb0ELb1EEENS1_29StaticPersistentTileSchedulerILb0EEEEEEEEEvNT_6ParamsE,@function
        .size           _ZN7cutlass13device_kernelIN5flash11enable_sm90INS1_16FlashAttnFwdSm90INS1_25CollectiveMainloopFwdSm90ILi2EN4cute5tupleIJNS5_1CILi1EEES8_S8_EEENS6_IJNS7_ILi192EEENS7_ILi160EEENS7_ILi64EEEEEELi64ENS_12float_e4m3_tEfNS_4arch4Sm90ELb0ELb0ELb1ELb0ELb0ELb0ELb0ELb1ELb1ELb1ELb0ELb0EEENS1_21CollectiveEpilogueFwdINS6_IJSA_SC_SB_EEES9_NS_10bfloat16_tESG_Li384ELb0ELb1ELb0ELb1EEENS1_29StaticPersistentTileSchedulerILb0EEEEEEEEEvNT_6ParamsE,(.L_x_12990 - _ZN7cutlass13device_kernelIN5flash11enable_sm90INS1_16FlashAttnFwdSm90INS1_25CollectiveMainloopFwdSm90ILi2EN4cute5tupleIJNS5_1CILi1EEES8_S8_EEENS6_IJNS7_ILi192EEENS7_ILi160EEENS7_ILi64EEEEEELi64ENS_12float_e4m3_tEfNS_4arch4Sm90ELb0ELb0ELb1ELb0ELb0ELb0ELb0ELb1ELb1ELb1ELb0ELb0EEENS1_21CollectiveEpilogueFwdINS6_IJSA_SC_SB_EEES9_NS_10bfloat16_tESG_Li384ELb0ELb1ELb0ELb1EEENS1_29StaticPersistentTileSchedulerILb0EEEEEEEEEvNT_6ParamsE)
        .other          _ZN7cutlass13device_kernelIN5flash11enable_sm90INS1_16FlashAttnFwdSm90INS1_25CollectiveMainloopFwdSm90ILi2EN4cute5tupleIJNS5_1CILi1EEES8_S8_EEENS6_IJNS7_ILi192EEENS7_ILi160EEENS7_ILi64EEEEEELi64ENS_12float_e4m3_tEfNS_4arch4Sm90ELb0ELb0ELb1ELb0ELb0ELb0ELb0ELb1ELb1ELb1ELb0ELb0EEENS1_21CollectiveEpilogueFwdINS6_IJSA_SC_SB_EEES9_NS_10bfloat16_tESG_Li384ELb0ELb1ELb0ELb1EEENS1_29StaticPersistentTileSchedulerILb0EEEEEEEEEvNT_6ParamsE,@"STO_CUDA_ENTRY STV_DEFAULT"
_ZN7cutlass13device_kernelIN5flash11enable_sm90INS1_16FlashAttnFwdSm90INS1_25CollectiveMainloopFwdSm90ILi2EN4cute5tupleIJNS5_1CILi1EEES8_S8_EEENS6_IJNS7_ILi192EEENS7_ILi160EEENS7_ILi64EEEEEELi64ENS_12float_e4m3_tEfNS_4arch4Sm90ELb0ELb0ELb1ELb0ELb0ELb0ELb0ELb1ELb1ELb1ELb0ELb0EEENS1_21CollectiveEpilogueFwdINS6_IJSA_SC_SB_EEES9_NS_10bfloat16_tESG_Li384ELb0ELb1ELb0ELb1EEENS1_29StaticPersistentTileSchedulerILb0EEEEEEEEEvNT_6ParamsE:
[----:B------:R-:W0:Y:S01]  /*0000*/  LDC R1, c[0x0][0x28] ;  /* 0x00000a00ff017b82 */ /* 0x000e220000000800 */
[----:B------:R-:W1:Y:S01]  /*0010*/  S2R R4, SR_TID.X ;  /* 0x0000000000047919 */ /* 0x000e620000002100 */
[----:B------:R-:W-:Y:S01]  /*0020*/  ELECT P0, URZ, PT ;  /* 0x00000000003f782f */ /* 0x000fe20003800000 */
[----:B------:R-:W-:Y:S01]  /*0030*/  BSSY B0, `(.L_x_10757) ;  /* 0x000000e000007945 */ /* 0x000fe20003800000 */
[----:B-1----:R-:W-:-:S05]  /*0040*/  SHF.R.U32.HI R0, RZ, 0x5, R4 ;  /* 0x00000005ff007819 */ /* 0x002fca0000011604 */
[----:B------:R-:W1:Y:S02]  /*0050*/  SHFL.IDX PT, R2, R0, RZ, 0x1f ;  /* 0x00001fff00027589 */ /* 0x000e6400000e0000 */
[----:B-1----:R-:W-:Y:S02]  /*0060*/  ISETP.EQ.AND P0, PT, R2, RZ, P0 ;  /* 0x000000ff0200720c */ /* 0x002fe40000702270 */
[----:B------:R-:W-:-:S11]  /*0070*/  SHF.R.U32.HI R2, RZ, 0x7, R4 ;  /* 0x00000007ff027819 */ /* 0x000fd60000011604 */
[----:B0-----:R-:W-:Y:S05]  /*0080*/  @!P0 BRA `(.L_x_10758) ;  /* 0x0000000000208947 */ /* 0x001fea0003800000 */
        /* <DEDUP_REMOVED lines=8> */
.L_x_10758:
[----:B------:R-:W-:Y:S05]  /*0110*/  BSYNC B0 ;  /* 0x0000000000007941 */ /* 0x000fea0003800000 */
.L_x_10757:
        /* <DEDUP_REMOVED lines=41> */
.L_x_10759:
        /* <DEDUP_REMOVED lines=22> */
.L_x_10760:
        /* <DEDUP_REMOVED lines=18> */
.L_x_10761:
        /* <DEDUP_REMOVED lines=22> */
.L_x_10762:
        /* <DEDUP_REMOVED lines=22> */
.L_x_10763:
[----:B------:R-:W-:Y:S01]  /*08f0*/  PLOP3.LUT P0, PT, PT, PT, UP0, 0x80, 0x0 ;  /* 0x000000000000781c */ /* 0x000fe20003f0f008 */
[----:B------:R-:W-:Y:S01]  /*0900*/  UMOV UR40, 0x1 ;  /* 0x0000000100287882 */ /* 0x000fe20000000000 */
[----:B------:R-:W-:Y:S01]  /*0910*/  NOP ;  /* 0x0000000000007918 */ /* 0x000fe20000000000 */
[----:B------:R-:W-:Y:S01]  /*0920*/  USEL UR40, UR40, 0x2, !UP0 ;  /* 0x0000000228287887 */ /* 0x000fe2000c000000 */
[----:B------:R-:W-:Y:S01]  /*0930*/  LOP3.LUT R28, R4, 0x7f, RZ, 0xc0, !PT ;  /* 0x0000007f041c7812 */ /* 0x000fe200078ec0ff */
[----:B------:R-:W-:Y:S01]  /*0940*/  ULDC.64 UR50, c[0x0][0x208] ;  /* 0x0000820000327ab9 */ /* 0x000fe20000000a00 */
[----:B012-4-:R-:W-:Y:S07]  /*0950*/  BAR.SYNC.DEFER_BLOCKING 0x0 ;  /* 0x0000000000007b1d */ /* 0x017fee0000010000 */
[----:B------:R-:W-:Y:S05]  /*0960*/  @!P0 BRA `(.L_x_10764) ;  /* 0x0000008000a48947 */ /* 0x000fea0003800000 */
.L_x_10765:
        /* <DEDUP_REMOVED lines=10> */
[----:B------:R-:W-:Y:S01]  /*0a10*/  MOV R10, 0xfffffffe ;  /* 0xfffffffe000a7802 */ /* 0x000fe20000000f00 */
        /* <DEDUP_REMOVED lines=12> */
[CC--:B------:R-:W-:Y:S01]  /*0ae0*/  LEA.HI R6, R3.reuse, R16.reuse, RZ, 0x2 ;  /* 0x0000001003067211 */ /* 0x0c0fe200078f10ff */
[----:B------:R-:W-:Y:S01]  /*0af0*/  IMAD.SHL.U32 R4, R2, 0x20, RZ ;  /* 0x0000002002047824 */ /* 0x000fe200078e00ff */
[----:B------:R-:W-:-:S02]  /*0b00*/  LEA.HI R17, R3, R16, RZ, 0x3 ;  /* 0x0000001003117211 */ /* 0x000fc400078f18ff */
[----:B------:R-:W-:Y:S02]  /*0b10*/  SHF.R.S32.HI R5, RZ, 0x1f, R18 ;  /* 0x0000001fff057819 */ /* 0x000fe40000011412 */
[C---:B------:R-:W-:Y:S02]  /*0b20*/  LOP3.LUT R3, R0.reuse, 0x3fffff0, RZ, 0xc0, !PT ;  /* 0x03fffff000037812 */ /* 0x040fe400078ec0ff */
[----:B------:R-:W-:Y:S02]  /*0b30*/  LEA.HI R2, R5, R18, RZ, 0x2 ;  /* 0x0000001205027211 */ /* 0x000fe400078f10ff */
[----:B------:R-:W-:Y:S01]  /*0b40*/  LEA.HI R0, R0, R7, RZ, 0x1 ;  /* 0x0000000700007211 */ /* 0x000fe200078f08ff */
[----:B------:R-:W-:Y:S01]  /*0b50*/  IMAD.IADD R3, R16, 0x1, -R3 ;  /* 0x0000000110037824 */ /* 0x000fe200078e0a03 */
[----:B------:R-:W-:Y:S02]  /*0b60*/  LOP3.LUT R11, R6, 0xfffffffc, RZ, 0xc0, !PT ;  /* 0xfffffffc060b7812 */ /* 0x000fe400078ec0ff */
[----:B------:R-:W-:-:S02]  /*0b70*/  SHF.R.S32.HI R6, RZ, 0x2, R2 ;  /* 0x00000002ff067819 */ /* 0x000fc40000011402 */
[----:B------:R-:W-:Y:S02]  /*0b80*/  SHF.R.S32.HI R9, RZ, 0x1f, R2 ;  /* 0x0000001fff097819 */ /* 0x000fe40000011402 */
[----:B------:R-:W-:Y:S02]  /*0b90*/  LOP3.LUT R0, R0, 0x1ffffffe, RZ, 0xc0, !PT ;  /* 0x1ffffffe00007812 */ /* 0x000fe400078ec0ff */
[----:B------:R-:W-:Y:S02]  /*0ba0*/  SHF.R.S32.HI R19, RZ, 0x7, R19 ;  /* 0x00000007ff137819 */ /* 0x000fe40000011413 */
[----:B------:R-:W-:Y:S01]  /*0bb0*/  LEA.HI R9, R9, R6, RZ, 0x3 ;  /* 0x0000000609097211 */ /* 0x000fe200078f18ff */
[----:B------:R-:W-:Y:S01]  /*0bc0*/  IMAD.IADD R156, R7, 0x1, -R0 ;  /* 0x00000001079c7824 */ /* 0x000fe200078e0a00 */
[----:B------:R-:W-:Y:S01]  /*0bd0*/  IADD3 R8, R16, -R11, RZ ;  /* 0x8000000b10087210 */ /* 0x000fe20007ffe0ff */
[----:B------:R-:W-:Y:S01]  /*0be0*/  IMAD.HI R0, R19, 0x55555556, RZ ;  /* 0x5555555613007827 */ /* 0x000fe200078e02ff */
[----:B------:R-:W-:-:S02]  /*0bf0*/  LOP3.LUT R4, R4, 0xfffffc00, RZ, 0xc0, !PT ;  /* 0xfffffc0004047812 */ /* 0x000fc400078ec0ff */
[----:B------:R-:W-:Y:S02]  /*0c00*/  LOP3.LUT R11, R9, 0xfffffff8, RZ, 0xc0, !PT ;  /* 0xfffffff8090b7812 */ /* 0x000fe400078ec0ff */
[----:B------:R-:W-:Y:S01]  /*0c10*/  LEA.HI R5, R5, R18, RZ, 0x5 ;  /* 0x0000001205057211 */ /* 0x000fe200078f28ff */
[----:B------:R-:W-:Y:S01]  /*0c20*/  IMAD R9, R3, 0x40, R4 ;  /* 0x0000004003097824 */ /* 0x000fe200078e0204 */
[----:B------:R-:W-:Y:S01]  /*0c30*/  LEA.HI R0, R0, R0, RZ, 0x1 ;  /* 0x0000000000007211 */ /* 0x000fe200078f08ff */
[----:B------:R-:W-:Y:S01]  /*0c40*/  IMAD.IADD R6, R6, 0x1, -R11 ;  /* 0x0000000106067824 */ /* 0x000fe200078e0a0b */
[----:B------:R-:W-:Y:S01]  /*0c50*/  SHF.R.S32.HI R5, RZ, 0x5, R5 ;  /* 0x00000005ff057819 */ /* 0x000fe20000011405 */
[----:B------:R-:W-:Y:S01]  /*0c60*/  IMAD R156, R156, 0x8, R9 ;  /* 0x000000089c9c7824 */ /* 0x000fe200078e0209 */
[----:B------:R-:W-:Y:S01]  /*0c70*/  LEA.HI R4, R8, R8, RZ, 0x1 ;  /* 0x0000000808047211 */ /* 0x000fe200078f08ff */
[----:B------:R-:W-:Y:S01]  /*0c80*/  IMAD R0, R0, -0x3, R19 ;  /* 0xfffffffd00007824 */ /* 0x000fe200078e0213 */
[----:B------:R-:W-:Y:S01]  /*0c90*/  LOP3.LUT R3, R2, 0x7ffffffc, RZ, 0xc0, !PT ;  /* 0x7ffffffc02037812 */ /* 0x000fe200078ec0ff */
[----:B------:R-:W-:Y:S01]  /*0ca0*/  IMAD R5, R5, 0x10, R6 ;  /* 0x0000001005057824 */ /* 0x000fe200078e0206 */
[----:B------:R-:W-:-:S02]  /*0cb0*/  LOP3.LUT R7, R4, 0x1ffffffe, RZ, 0xc0, !PT ;  /* 0x1ffffffe04077812 */ /* 0x000fc400078ec0ff */
[----:B------:R-:W-:Y:S01]  /*0cc0*/  LOP3.LUT R13, R17, 0xfffffff8, RZ, 0xc0, !PT ;  /* 0xfffffff8110d7812 */ /* 0x000fe200078ec0ff */
[----:B------:R-:W-:Y:S01]  /*0cd0*/  IMAD.IADD R3, R18, 0x1, -R3 ;  /* 0x0000000112037824 */ /* 0x000fe200078e0a03 */
[----:B------:R-:W-:Y:S01]  /*0ce0*/  LEA R22, R0, R5, 0x6 ;  /* 0x0000000500167211 */ /* 0x000fe200078e30ff */
[----:B------:R-:W-:Y:S01]  /*0cf0*/  IMAD.IADD R7, R8, 0x1, -R7 ;  /* 0x0000000108077824 */ /* 0x000fe200078e0a07 */
[----:B------:R-:W-:Y:S01]  /*0d00*/  SHF.R.S32.HI R17, RZ, 0x3, R17 ;  /* 0x00000003ff117819 */ /* 0x000fe20000011411 */
[----:B------:R-:W-:Y:S02]  /*0d10*/  IMAD.IADD R16, R16, 0x1, -R13 ;  /* 0x0000000110107824 */ /* 0x000fe400078e0a0d */
[----:B------:R-:W-:Y:S02]  /*0d20*/  IMAD R157, R3, R10, 0xa0 ;  /* 0x000000a0039d7424 */ /* 0x000fe400078e020a */
[----:B------:R-:W-:-:S07]  /*0d30*/  IMAD R23, R7, 0x8, R22 ;  /* 0x0000000807177824 */ /* 0x000fce00078e0216 */
.L_x_10788:
[----:B------:R-:W0:Y:S01]  /*0d40*/  SHFL.IDX PT, R0, R19, RZ, 0x1f ;  /* 0x00001fff13007589 */ /* 0x000e2200000e0000 */
[----:B-1----:R-:W1:Y:S01]  /*0d50*/  S2UR UR46, SR_CgaCtaId ;  /* 0x00000000002e79c3 */ /* 0x002e620000008800 */
[----:B------:R-:W-:Y:S01]  /*0d60*/  ULDC.64 UR6, c[0x0][0x418] ;  /* 0x0001060000067ab9 */ /* 0x000fe20000000a00 */
[----:B------:R-:W-:Y:S01]  /*0d70*/  UMOV UR48, 0x400 ;  /* 0x0000040000307882 */ /* 0x000fe20000000000 */
[----:B------:R-:W-:Y:S01]  /*0d80*/  UISETP.NE.U32.AND UP0, UPT, UR6, URZ, UPT ;  /* 0x0000003f0600728c */ /* 0x000fe2000bf05070 */
[----:B------:R-:W-:Y:S01]  /*0d90*/  ULDC UR4, c[0x0][0xc38] ;  /* 0x00030e0000047ab9 */ /* 0x000fe20000000800 */
[----:B------:R-:W-:Y:S01]  /*0da0*/  ULDC UR53, c[0x0][0x424] ;  /* 0x0001090000357ab9 */ /* 0x000fe20000000800 */
[----:B------:R-:W-:Y:S02]  /*0db0*/  UISETP.NE.AND UP1, UPT, UR4, 0x1, UPT ;  /* 0x000000010400788c */ /* 0x000fe4000bf25270 */
[----:B------:R-:W-:Y:S01]  /*0dc0*/  UISETP.NE.AND.EX UP0, UPT, UR7, URZ, UPT, UP0 ;  /* 0x0000003f0700728c */ /* 0x000fe2000bf05300 */
[----:B------:R-:W-:Y:S01]  /*0dd0*/  ULDC UR4, c[0x0][0xc44] ;  /* 0x0003110000047ab9 */ /* 0x000fe20000000800 */
[----:B------:R-:W-:-:S02]  /*0de0*/  ULDC UR9, c[0x0][0x2f0] ;  /* 0x0000bc0000097ab9 */ /* 0x000fc40000000800 */
[----:B------:R-:W-:Y:S02]  /*0df0*/  USEL UR53, UR53, 0x1, UP0 ;  /* 0x0000000135357887 */ /* 0x000fe40008000000 */
[----:B------:R-:W-:Y:S02]  /*0e00*/  UISETP.NE.AND UP2, UPT, UR4, 0x1, UPT ;  /* 0x000000010400788c */ /* 0x000fe4000bf45270 */
[----:B------:R-:W-:Y:S01]  /*0e10*/  UIMAD UR53, UR53, UR9, URZ ;  /* 0x00000009353572a4 */ /* 0x000fe2000f8e023f */
[----:B------:R-:W-:Y:S01]  /*0e20*/  @UP1 ULDC UR4, c[0x0][0xc3c] ;  /* 0x00030f0000041ab9 */ /* 0x000fe20000000800 */
[----:B------:R-:W-:Y:S01]  /*0e30*/  @UP1 ULDC UR13, c[0x0][0xc40] ;  /* 0x00031000000d1ab9 */ /* 0x000fe20000000800 */
[----:B------:R-:W-:Y:S01]  /*0e40*/  UIMAD.WIDE.U32 UR4, UR45, UR4, URZ ;  /* 0x000000042d0472a5 */ /* 0x000fe2000f8e003f */
[----:B0-----:R-:W-:Y:S01]  /*0e50*/  R2UR UR8, R0 ;  /* 0x00000000000872ca */ /* 0x001fe200000e0000 */
[----:B-1----:R-:W-:Y:S01]  /*0e60*/  ULEA UR48, UR46, UR48, 0x18 ;  /* 0x000000302e307291 */ /* 0x002fe2000f8ec03f */
[----:B------:R-:W-:Y:S01]  /*0e70*/  UMOV UR47, UR45 ;  /* 0x0000002d002f7c82 */ /* 0x000fe20008000000 */
[----:B------:R-:W-:-:S02]  /*0e80*/  @UP1 USHF.R.U32.HI UR47, URZ, UR13, UR5 ;  /* 0x0000000d3f2f1299 */ /* 0x000fc40008011605 */
[----:B------:R-:W-:Y:S01]  /*0e90*/  UIADD3 UR12, UR48, 0xb000, URZ ;  /* 0x0000b000300c7890 */ /* 0x000fe2000fffe03f */
[----:B------:R-:W-:Y:S01]  /*0ea0*/  @UP2 ULDC.64 UR10, c[0x0][0xc48] ;  /* 0x00031200000a2ab9 */ /* 0x000fe20000000a00 */
[----:B------:R-:W-:Y:S02]  /*0eb0*/  UMOV UR37, 0x80000020 ;  /* 0x8000002000257882 */ /* 0x000fe40000000000 */
[----:B------:R-:W-:Y:S02]  /*0ec0*/  ULOP3.LUT UP0, URZ, UR12, 0x9f, URZ, 0xc0, !UPT ;  /* 0x0000009f0c3f7892 */ /* 0x000fe4000f80c03f */
[----:B------:R-:W-:Y:S02]  /*0ed0*/  UIMAD.WIDE.U32 UR4, UR47, UR10, URZ ;  /* 0x0000000a2f0472a5 */ /* 0x000fe4000f8e003f */
[----:B------:R-:W-:Y:S02]  /*0ee0*/  UIMAD.WIDE UR6, UR8, 0x55555556, URZ ;  /* 0x55555556080678a5 */ /* 0x000fe4000f8e023f */
[----:B------:R-:W-:Y:S01]  /*0ef0*/  UIADD3 UR6, UR53, 0x9f, URZ ;  /* 0x0000009f35067890 */ /* 0x000fe2000fffe03f */
[----:B------:R-:W-:Y:S01]  /*0f00*/  PLOP3.LUT P0, PT, PT, PT, UP0, 0x80, 0x0 ;  /* 0x000000000000781c */ /* 0x000fe20003f0f008 */
[----:B------:R-:W-:Y:S01]  /*0f10*/  ULEA.HI UR7, UR7, UR7, URZ, 0x1 ;  /* 0x0000000707077291 */ /* 0x000fe2000f8f083f */
[----:B------:R-:W-:Y:S01]  /*0f20*/  UMOV UR49, UR47 ;  /* 0x0000002f00317c82 */ /* 0x000fe20008000000 */
[----:B------:R-:W-:-:S02]  /*0f30*/  @UP2 USHF.R.U32.HI UR49, URZ, UR11, UR5 ;  /* 0x0000000b3f312299 */ /* 0x000fc40008011605 */
[----:B------:R-:W-:Y:S02]  /*0f40*/  UIMAD UR8, UR7, -0x3, UR8 ;  /* 0xfffffffd070878a4 */ /* 0x000fe4000f8e0208 */
[----:B------:R-:W-:Y:S02]  /*0f50*/  UIMAD.WIDE UR6, UR6, 0x66666667, URZ ;  /* 0x66666667060678a5 */ /* 0x000fe4000f8e023f */
[----:B------:R-:W-:Y:S02]  /*0f60*/  ULEA UR8, UR8, UR12, 0xc ;  /* 0x0000000c08087291 */ /* 0x000fe4000f8e603f */
[----:B------:R-:W-:Y:S02]  /*0f70*/  USHF.R.U32.HI UR52, URZ, 0x1f, UR7 ;  /* 0x0000001f3f347899 */ /* 0x000fe40008011607 */
[----:B------:R-:W-:Y:S02]  /*0f80*/  USHF.R.U32.HI UR8, URZ, 0x4, UR8 ;  /* 0x000000043f087899 */ /* 0x000fe40008011608 */
[----:B------:R-:W-:-:S02]  /*0f90*/  ULEA.HI.SX32 UR52, UR7, UR52, 0x1a ;  /* 0x0000003407347291 */ /* 0x000fc4000f8fd23f */
[----:B------:R-:W-:-:S04]  /*0fa0*/  ULOP3.LUT UR8, UR8, 0x3fff, URZ, 0xc0, !UPT ;  /* 0x00003fff08087892 */ /* 0x000fc8000f8ec03f */
        /* <DEDUP_REMOVED lines=18> */
.L_x_10766:
        /* <DEDUP_REMOVED lines=45> */
[----:B------:R-:W-:Y:S02]  /*13a0*/  MOV R4, UR4 ;  /* 0x0000000400047c02 */ /* 0x000fe40008000f00 */
        /* <DEDUP_REMOVED lines=14> */
.L_x_10846:
[----:B------:R-:W-:Y:S05]  /*1490*/  @!P0 BRA `(.L_x_10768) ;  /* 0x0000000000048947 */ /* 0x000fea0003800000 */
[----:B------:R-:W-:Y:S01]  /*14a0*/  BPT.TRAP 0x1 ;  /* 0x000000040000795c */ /* 0x000fe20000300000 */
.L_x_10768:
[----:B0-----:R-:W-:Y:S01]  /*14b0*/  IMAD.U32 R3, RZ, RZ, UR43 ;  /* 0x0000002bff037e24 */ /* 0x001fe2000f8e00ff */
[----:B------:R-:W-:-:S04]  /*14c0*/  MOV R2, UR42 ;  /* 0x0000002a00027c02 */ /* 0x000fc80008000f00 */
[----:B------:R-:W-:Y:S02]  /*14d0*/  LEA R3, R3, UR48, 0x3 ;  /* 0x0000003003037c11 */ /* 0x000fe4000f8e18ff */
[----:B------:R-:W-:-:S04]  /*14e0*/  SHF.L.U32 R2, R2, 0x1f, RZ ;  /* 0x0000001f02027819 */ /* 0x000fc800000006ff */
[----:B------:R0:W1:Y:S01]  /*14f0*/  SYNCS.PHASECHK.TRANS64.TRYWAIT P1, [R3+URZ+0x13230], R2 ;  /* 0x01323002030075a7 */ /* 0x000062000802017f */
[----:B------:R-:W-:Y:S05]  /*1500*/  @!P0 BRA `(.L_x_10769) ;  /* 0x0000000000048947 */ /* 0x000fea0003800000 */
[----:B------:R-:W-:Y:S01]  /*1510*/  BPT.TRAP 0x1 ;  /* 0x000000040000795c */ /* 0x000fe20000300000 */
.L_x_10769:
[----:B-1----:R-:W-:Y:S05]  /*1520*/  @P1 BRA `(.L_x_10770) ;  /* 0x0000000000081947 */ /* 0x002fea0003800000 */
[----:B------:R-:W1:Y:S02]  /*1530*/  SYNCS.PHASECHK.TRANS64.TRYWAIT P1, [R3+URZ+0x13230], R2 ;  /* 0x01323002030075a7 */ /* 0x000e64000802017f */
[----:B-1----:R-:W-:Y:S05]  /*1540*/  @!P1 BRA `(.L_x_10771) ;  /* 0x000000a400049947 */ /* 0x002fea0003800000 */
.L_x_10770:
[----:B------:R-:W2:Y:S01]  /*1550*/  S2R R120, SR_TID.X ;  /* 0x0000000000787919 */ /* 0x000ea20000002100 */
[----:B------:R-:W-:Y:S01]  /*1560*/  UIADD3 UR4, UR48, 0xe000, URZ ;  /* 0x0000e00030047890 */ /* 0x000fe2000fffe03f */
[----:B------:R-:W-:-:S03]  /*1570*/  IMAD.MOV.U32 R55, RZ, RZ, RZ ;  /* 0x000000ffff377224 */ /* 0x000fc600078e00ff */
[----:B------:R-:W-:-:S04]  /*1580*/  USHF.R.U32.HI UR4, URZ, 0x4, UR4 ;  /* 0x000000043f047899 */ /* 0x000fc80008011604 */
[----:B------:R-:W-:-:S06]  /*1590*/  ULOP3.LUT UR4, UR4, 0x3fff, URZ, 0xc0, !UPT ;  /* 0x00003fff04047892 */ /* 0x000fcc000f8ec03f */
[----:B01----:R-:W-:Y:S01]  /*15a0*/  IMAD.U32 R2, RZ, RZ, UR4 ;  /* 0x00000004ff027e24 */ /* 0x003fe2000f8e00ff */
[----:B------:R-:W-:Y:S05]  /*15b0*/  WARPSYNC.ALL ;  /* 0x0000000000007948 */ /* 0x000fea0003800000 */
[----:B------:R-:W-:Y:S02]  /*15c0*/  LOP3.LUT R2, R2, 0x10000, RZ, 0xfc, !PT ;  /* 0x0001000002027812 */ /* 0x000fe400078efcff */
[----:B--2---:R-:W-:Y:S02]  /*15d0*/  LOP3.LUT P1, RZ, R120, 0x7f, RZ, 0xc0, !PT ;  /* 0x0000007f78ff7812 */ /* 0x004fe4000782c0ff */
[----:B------:R-:W-:Y:S01]  /*15e0*/  R2UR UR12, R2 ;  /* 0x00000000020c72ca */ /* 0x000fe200000e0000 */
[----:B------:R-:W-:Y:S01]  /*15f0*/  WARPGROUP.ARRIVE ;  /* 0x00000000000079c5 */ /* 0x000fe20000000000 */
[----:B------:R-:W-:Y:S01]  /*1600*/  UMOV UR39, 0x80000020 ;  /* 0x8000002000277882 */ /* 0x000fe20000000000 */
[----:B------:R-:W-:Y:S01]  /*1610*/  UMOV UR4, UR36 ;  /* 0x0000002400047c82 */ /* 0x000fe20008000000 */
[----:B------:R-:W-:Y:S01]  /*1620*/  UMOV UR5, UR37 ;  /* 0x0000002500057c82 */ /* 0x000fe20008000000 */
[----:B------:R-:W-:Y:S01]  /*1630*/  UMOV UR7, 0x80000020 ;  /* 0x8000002000077882 */ /* 0x000fe20000000000 */
[----:B------:R-:W-:Y:S01]  /*1640*/  UMOV UR8, UR36 ;  /* 0x0000002400087c82 */ /* 0x000fe20008000000 */
[----:B------:R-:W-:Y:S01]  /*1650*/  UMOV UR9, UR37 ;  /* 0x0000002500097c82 */ /* 0x000fe20008000000 */
[----:B------:R-:W-:Y:S01]  /*1660*/  UMOV UR11, 0x80000020 ;  /* 0x80000020000b7882 */ /* 0x000fe20000000000 */
[----:B------:R-:W-:Y:S01]  /*1670*/  UIADD3 UR13, UR36, 0x2, URZ ;  /* 0x00000002240d7890 */ /* 0x000fe2000fffe03f */
[----:B------:R-:W-:Y:S01]  /*1680*/  VIADD R10, R157, UR53 ;  /* 0x000000359d0a7c36 */ /* 0x000fe20008000000 */
[----:B------:R-:W-:Y:S01]  /*1690*/  ULDC UR16, c[0x0][0x988] ;  /* 0x0002620000107ab9 */ /* 0x000fe20000000800 */
[----:B------:R-:W-:-:S02]  /*16a0*/  UISETP.GE.AND UP0, UPT, UR53, 0xa1, UPT ;  /* 0x000000a13500788c */ /* 0x000fc4000bf06270 */
[----:B------:R-:W-:-:S04]  /*16b0*/  UIMAD UR12, UR43, 0x280, UR12 ;  /* 0x000002802b0c78a4 */ /* 0x000fc8000f8e020c */
[----:B------:R-:W-:Y:S02]  /*16c0*/  UIADD3 UR6, UR12, 0x100, URZ ;  /* 0x000001000c067890 */ /* 0x000fe4000fffe03f */
[----:B------:R-:W-:Y:S02]  /*16d0*/  UIADD3 UR10, UR12, 0x180, URZ ;  /* 0x000001800c0a7890 */ /* 0x000fe4000fffe03f */
[----:B------:R-:W-:Y:S02]  /*16e0*/  UMOV UR38, UR12 ;  /* 0x0000000c00267c82 */ /* 0x000fe40008000000 */
[----:B------:R-:W-:Y:S01]  /*16f0*/  QGMMA.64x32x32.F32.E4M3.E4M3 R104, gdesc[UR36], RZ, !UPT, gsb0 ;  /* 0x00600000246879f3 */ /* 0x000fe2000c0008ff */
[----:B------:R-:W-:Y:S01]  /*1700*/  UIADD3 UR38, UR12, 0x80, URZ ;  /* 0x000000800c267890 */ /* 0x000fe2000fffe03f */
[----:B------:R-:W-:Y:S01]  /*1710*/  UMOV UR39, 0x80000020 ;  /* 0x8000002000277882 */ /* 0x000fe20000000000 */
        /* <DEDUP_REMOVED lines=12> */
[----:B------:R-:W-:Y:S02]  /*17e0*/  WARPGROUP.DEPBAR.LE gsb0, 0x0 ;  /* 0x00008000000079c5 */ /* 0x000fe40000010000 */
[----:B------:R-:W-:-:S06]  /*17f0*/  WARPGROUP.ARRIVE ;  /* 0x00000000000079c5 */ /* 0x000fcc0000000000 */
[----:B------:R-:W-:Y:S03]  /*1800*/  QGMMA.64x32x32.F32.E4M3.E4M3 R56, gdesc[UR8], RZ, !UPT, gsb0 ;  /* 0x00600000083879f3 */ /* 0x000fe6000c0008ff */
        /* <DEDUP_REMOVED lines=62> */
[----:B------:R-:W-:Y:S08]  /*1bf0*/  MUFU.TANH R20, R20 ;  /* 0x0000001400147308 */ /* 0x000ff00000002400 */
[----:B------:R-:W5:Y:S08]  /*1c00*/  MUFU.TANH R7, R7 ;  /* 0x0000000700077308 */ /* 0x000f700000002400 */
[----:B------:R-:W-:Y:S08]  /*1c10*/  MUFU.TANH R50, R50 ;  /* 0x0000003200327308 */ /* 0x000ff00000002400 */
        /* <DEDUP_REMOVED lines=9> */
[----:B------:R-:W-:Y:S01]  /*1cb0*/  UIADD3 UR6, UR12, 0x202, URZ ;  /* 0x000002020c067890 */ /* 0x000fe2000fffe03f */
[----:B------:R-:W-:Y:S01]  /*1cc0*/  IMAD R10, R85, -0xa0, R10 ;  /* 0xffffff60550a7824 */ /* 0x000fe200078e020a */
[----:B------:R-:W-:Y:S01]  /*1cd0*/  UMOV UR7, 0x80000020 ;  /* 0x8000002000077882 */ /* 0x000fe20000000000 */
[C---:B------:R-:W-:Y:S01]  /*1ce0*/  FMUL.FTZ R96, R0.reuse, R74 ;  /* 0x0000004a00607220 */ /* 0x040fe20000410000 */
[C---:B------:R-:W-:Y:S01]  /*1cf0*/  FMUL.FTZ R74, R0.reuse, R84 ;  /* 0x00000054004a7220 */ /* 0x040fe20000410000 */
[----:B------:R-:W-:Y:S01]  /*1d00*/  FMUL.FTZ R95, R0, R75 ;  /* 0x0000004b005f7220 */ /* 0x000fe20000410000 */
[C---:B------:R-:W-:Y:S01]  /*1d10*/  ISETP.GT.AND P1, PT, R10.reuse, RZ, PT ;  /* 0x000000ff0a00720c */ /* 0x040fe20003f24270 */
[----:B------:R-:W5:Y:S01]  /*1d20*/  MUFU.TANH R8, R8 ;  /* 0x0000000800087308 */ /* 0x000f620000002400 */
[----:B------:R-:W-:Y:S01]  /*1d30*/  ISETP.GT.AND P2, PT, R10, 0x1, PT ;  /* 0x000000010a00780c */ /* 0x000fe20003f44270 */
[----:B------:R-:W-:Y:S01]  /*1d40*/  FMUL.FTZ R88, R0, R73 ;  /* 0x0000004900587220 */ /* 0x000fe20000410000 */
[----:B------:R-:W-:Y:S01]  /*1d50*/  ISETP.GT.AND P3, PT, R10, 0x8, PT ;  /* 0x000000080a00780c */ /* 0x000fe20003f64270 */
[C---:B------:R-:W-:Y:S01]  /*1d60*/  FMUL.FTZ R73, R0.reuse, R81 ;  /* 0x0000005100497220 */ /* 0x040fe20000410000 */
[----:B0-----:R-:W-:Y:S01]  /*1d70*/  FSEL R21, R21, -INF , P1 ;  /* 0xff80000015157808 */ /* 0x001fe20000800000 */
[----:B------:R-:W-:Y:S01]  /*1d80*/  FMUL.FTZ R81, R0, R87 ;  /* 0x0000005700517220 */ /* 0x000fe20000410000 */
[----:B-1----:R-:W-:Y:S01]  /*1d90*/  FSEL R40, R40, -INF , P2 ;  /* 0xff80000028287808 */ /* 0x002fe20001000000 */
[----:B------:R-:W0:Y:S01]  /*1da0*/  MUFU.TANH R51, R51 ;  /* 0x0000003300337308 */ /* 0x000e220000002400 */
[----:B------:R-:W-:Y:S01]  /*1db0*/  ISETP.GT.AND P4, PT, R10, 0x9, PT ;  /* 0x000000090a00780c */ /* 0x000fe20003f84270 */
[----:B------:R-:W-:Y:S01]  /*1dc0*/  FMUL.FTZ R92, R0, R72 ;  /* 0x00000048005c7220 */ /* 0x000fe20000410000 */
[----:B--2---:R-:W-:Y:S01]  /*1dd0*/  FSEL R42, R42, -INF , P3 ;  /* 0xff8000002a2a7808 */ /* 0x004fe20001800000 */
[----:B------:R-:W-:Y:S01]  /*1de0*/  FMUL.FTZ R72, R0, R77 ;  /* 0x0000004d00487220 */ /* 0x000fe20000410000 */
[----:B------:R-:W-:Y:S01]  /*1df0*/  ISETP.GT.AND P5, PT, R10, 0x10, PT ;  /* 0x000000100a00780c */ /* 0x000fe20003fa4270 */
[----:B------:R-:W-:Y:S01]  /*1e00*/  FMUL.FTZ R77, R0, R80 ;  /* 0x00000050004d7220 */ /* 0x000fe20000410000 */
[----:B---3--:R-:W-:Y:S01]  /*1e10*/  FSEL R43, R43, -INF , P4 ;  /* 0xff8000002b2b7808 */ /* 0x008fe20002000000 */
[----:B------:R-:W1:Y:S01]  /*1e20*/  MUFU.TANH R12, R12 ;  /* 0x0000000c000c7308 */ /* 0x000e620000002400 */
[----:B----4-:R-:W-:Y:S01]  /*1e30*/  FSEL R4, R4, -INF , P1 ;  /* 0xff80000004047808 */ /* 0x010fe20000800000 */
[----:B------:R-:W-:Y:S01]  /*1e40*/  FMUL.FTZ R80, R0, R82 ;  /* 0x0000005200507220 */ /* 0x000fe20000410000 */
[----:B------:R-:W-:Y:S01]  /*1e50*/  ISETP.GT.AND P1, PT, R10, 0x11, PT ;  /* 0x000000110a00780c */ /* 0x000fe20003f24270 */
[C---:B------:R-:W-:Y:S01]  /*1e60*/  FMUL.FTZ R82, R0.reuse, R86 ;  /* 0x0000005600527220 */ /* 0x040fe20000410000 */
[----:B-----5:R-:W-:Y:S01]  /*1e70*/  FSEL R45, R45, -INF , P5 ;  /* 0xff8000002d2d7808 */ /* 0x020fe20002800000 */
[----:B------:R-:W-:Y:S01]  /*1e80*/  FMUL.FTZ R76, R0, R76 ;  /* 0x0000004c004c7220 */ /* 0x000fe20000410000 */
[----:B------:R-:W-:Y:S01]  /*1e90*/  FSEL R5, R5, -INF , P2 ;  /* 0xff80000005057808 */ /* 0x000fe20001000000 */
[----:B------:R-:W2:Y:S01]  /*1ea0*/  MUFU.TANH R13, R13 ;  /* 0x0000000d000d7308 */ /* 0x000ea20000002400 */
[----:B------:R-:W-:-:S02]  /*1eb0*/  ISETP.GT.AND P2, PT, R10, 0x18, PT ;  /* 0x000000180a00780c */ /* 0x000fc40003f44270 */
[----:B------:R-:W-:Y:S02]  /*1ec0*/  FSEL R47, R47, -INF , P1 ;  /* 0xff8000002f2f7808 */ /* 0x000fe40000800000 */
[----:B------:R-:W-:Y:S02]  /*1ed0*/  FSEL R9, R9, -INF , P1 ;  /* 0xff80000009097808 */ /* 0x000fe40000800000 */
[----:B------:R-:W-:Y:S01]  /*1ee0*/  ISETP.GT.AND P1, PT, R10, 0x28, PT ;  /* 0x000000280a00780c */ /* 0x000fe20003f24270 */
[----:B------:R-:W3:Y:S01]  /*1ef0*/  MUFU.TANH R52, R52 ;  /* 0x0000003400347308 */ /* 0x000ee20000002400 */
[----:B------:R-:W-:Y:S02]  /*1f00*/  FSEL R11, R11, -INF , P2 ;  /* 0xff8000000b0b7808 */ /* 0x000fe40001000000 */
[----:B------:R-:W-:Y:S02]  /*1f10*/  FSEL R48, R48, -INF , P2 ;  /* 0xff80000030307808 */ /* 0x000fe40001000000 */
[----:B------:R-:W-:-:S02]  /*1f20*/  FSEL R6, R6, -INF , P3 ;  /* 0xff80000006067808 */ /* 0x000fc40001800000 */
[C---:B------:R-:W-:Y:S01]  /*1f30*/  ISETP.GT.AND P2, PT, R10.reuse, 0x29, PT ;  /* 0x000000290a00780c */ /* 0x040fe20003f44270 */
[----:B------:R-:W4:Y:S01]  /*1f40*/  MUFU.TANH R14, R14 ;  /* 0x0000000e000e7308 */ /* 0x000f220000002400 */
[C---:B------:R-:W-:Y:S02]  /*1f50*/  ISETP.GT.AND P3, PT, R10.reuse, 0x19, PT ;  /* 0x000000190a00780c */ /* 0x040fe40003f64270 */
[----:B------:R-:W-:Y:S02]  /*1f60*/  FSEL R7, R7, -INF , P4 ;  /* 0xff80000007077808 */ /* 0x000fe40002000000 */
[----:B------:R-:W-:Y:S02]  /*1f70*/  ISETP.GT.AND P4, PT, R10, 0x20, PT ;  /* 0x000000200a00780c */ /* 0x000fe40003f84270 */
[----:B------:R-:W-:Y:S01]  /*1f80*/  FSEL R49, R49, -INF , P3 ;  /* 0xff80000031317808 */ /* 0x000fe20001800000 */
[----:B------:R-:W5:Y:S01]  /*1f90*/  MUFU.TANH R44, R44 ;  /* 0x0000002c002c7308 */ /* 0x000f620000002400 */
[----:B------:R-:W-:-:S02]  /*1fa0*/  FSEL R8, R8, -INF , P5 ;  /* 0xff80000008087808 */ /* 0x000fc40002800000 */
[----:B------:R-:W-:Y:S01]  /*1fb0*/  ISETP.GT.AND P5, PT, R10, 0x21, PT ;  /* 0x000000210a00780c */ /* 0x000fe20003fa4270 */
[----:B------:R-:W-:Y:S02]  /*1fc0*/  WARPGROUP.DEPBAR.LE gsb0, 0x0 ;  /* 0x00008000000079c5 */ /* 0x000fe40000010000 */
[----:B------:R-:W-:Y:S01]  /*1fd0*/  WARPGROUP.ARRIVE ;  /* 0x00000000000079c5 */ /* 0x000fe20000000000 */
[C---:B------:R-:W-:Y:S01]  /*1fe0*/  FMUL.FTZ R83, R0.reuse, R59 ;  /* 0x0000003b00537220 */ /* 0x040fe20000410000 */
[----:B------:R-:W-:Y:S01]  /*1ff0*/  FMNMX.FTZ R59, R21, R40, !PT ;  /* 0x00000028153b7209 */ /* 0x000fe20007810000 */
[C---:B------:R-:W-:Y:S01]  /*2000*/  FMUL.FTZ R84, R0.reuse, R58 ;  /* 0x0000003a00547220 */ /* 0x040fe20000410000 */
[C---:B------:R-:W-:Y:S01]  /*2010*/  FMUL.FTZ R60, R0.reuse, R60 ;  /* 0x0000003c003c7220 */ /* 0x040fe20000410000 */
[----:B------:R-:W-:Y:S01]  /*2020*/  FMUL.FTZ R75, R0, R56 ;  /* 0x00000038004b7220 */ /* 0x000fe20000410000 */
[----:B------:R-:W-:Y:S01]  /*2030*/  QGMMA.64x32x32.F32.E4M3.E4M3 R24, gdesc[UR4], R24, gsb0 ;  /* 0x00600000041879f3 */ /* 0x000fe20008000818 */
[----:B------:R-:W-:Y:S01]  /*2040*/  FMNMX.FTZ R58, R42, R59, !PT ;  /* 0x0000003b2a3a7209 */ /* 0x000fe20007810000 */
[C---:B------:R-:W-:Y:S01]  /*2050*/  FMUL.FTZ R56, R0.reuse, R62 ;  /* 0x0000003e00387220 */ /* 0x040fe20000410000 */
[C---:B------:R-:W-:Y:S01]  /*2060*/  FMUL.FTZ R63, R0.reuse, R63 ;  /* 0x0000003f003f7220 */ /* 0x040fe20000410000 */
[----:B------:R2:W-:Y:S01]  /*2070*/  MUFU.TANH R62, R60 ;  /* 0x0000003c003e7308 */ /* 0x0005e20000002400 */
[C---:B------:R-:W-:Y:S01]  /*2080*/  FMUL.FTZ R98, R0.reuse, R70 ;  /* 0x0000004600627220 */ /* 0x040fe20000410000 */
[C---:B------:R-:W-:Y:S01]  /*2090*/  FMUL.FTZ R87, R0.reuse, R68 ;  /* 0x0000004400577220 */ /* 0x040fe20000410000 */
[C---:B------:R-:W-:Y:S01]  /*20a0*/  FMUL.FTZ R65, R0.reuse, R65 ;  /* 0x0000004100417220 */ /* 0x040fe20000410000 */
[----:B0-----:R-:W-:Y:S01]  /*20b0*/  FSEL R51, R51, -INF , P4 ;  /* 0xff80000033337808 */ /* 0x001fe20002000000 */
[----:B------:R-:W-:Y:S01]  /*20c0*/  FMUL.FTZ R99, R0, R71 ;  /* 0x0000004700637220 */ /* 0x000fe20000410000 */
[----:B-1----:R-:W-:Y:S01]  /*20d0*/  FSEL R12, R12, -INF , P3 ;  /* 0xff8000000c0c7808 */ /* 0x002fe20001800000 */
[C---:B------:R-:W-:Y:S01]  /*20e0*/  FMUL.FTZ R61, R0.reuse, R61 ;  /* 0x0000003d003d7220 */ /* 0x040fe20000410000 */
[----:B------:R-:W0:Y:S01]  /*20f0*/  MUFU.TANH R91, R91 ;  /* 0x0000005b005b7308 */ /* 0x000e220000002400 */
[----:B--2---:R-:W-:Y:S01]  /*2100*/  FMNMX.FTZ R60, R43, R58, !PT ;  /* 0x0000003a2b3c7209 */ /* 0x004fe20007810000 */
[----:B------:R-:W-:Y:S01]  /*2110*/  FMUL.FTZ R86, R0, R67 ;  /* 0x0000004300567220 */ /* 0x000fe20000410000 */
[----:B------:R-:W-:Y:S01]  /*2120*/  ISETP.GT.AND P3, PT, R10, 0x30, PT ;  /* 0x000000300a00780c */ /* 0x000fe20003f64270 */
[C---:B------:R-:W-:Y:S01]  /*2130*/  FMUL.FTZ R85, R0.reuse, R66 ;  /* 0x0000004200557220 */ /* 0x040fe20000410000 */
[----:B------:R-:W-:Y:S01]  /*2140*/  FMNMX.FTZ R60, R45, R60, !PT ;  /* 0x0000003c2d3c7209 */ /* 0x000fe20007810000 */
[----:B------:R-:W-:Y:S01]  /*2150*/  FMUL.FTZ R66, R0, R69 ;  /* 0x0000004500427220 */ /* 0x000fe20000410000 */
[----:B------:R-:W-:Y:S01]  /*2160*/  FSEL R13, R13, -INF , P4 ;  /* 0xff8000000d0d7808 */ /* 0x000fe20002000000 */
[----:B------:R1:W-:Y:S01]  /*2170*/  MUFU.TANH R70, R63 ;  /* 0x0000003f00467308 */ /* 0x0003e20000002400 */
[----:B------:R-:W-:Y:S01]  /*2180*/  ISETP.GT.AND P4, PT, R10, 0x31, PT ;  /* 0x000000310a00780c */ /* 0x000fe20003f84270 */
[----:B------:R-:W-:Y:S01]  /*2190*/  FMUL.FTZ R64, R0, R64 ;  /* 0x0000004000407220 */ /* 0x000fe20000410000 */
[----:B---3--:R-:W-:Y:S01]  /*21a0*/  FSEL R52, R52, -INF , P5 ;  /* 0xff80000034347808 */ /* 0x008fe20002800000 */
[----:B------:R-:W-:Y:S01]  /*21b0*/  FMUL.FTZ R57, R0, R57 ;  /* 0x0000003900397220 */ /* 0x000fe20000410000 */
[----:B----4-:R-:W-:-:S02]  /*21c0*/  FSEL R14, R14, -INF , P5 ;  /* 0xff8000000e0e7808 */ /* 0x010fc40002800000 */
[----:B-----5:R-:W-:Y:S01]  /*21d0*/  FSEL R59, R44, -INF , P3 ;  /* 0xff8000002c3b7808 */ /* 0x020fe20001800000 */
[----:B------:R-:W2:Y:S01]  /*21e0*/  MUFU.TANH R41, R41 ;  /* 0x0000002900297308 */ /* 0x000ea20000002400 */
[----:B-1----:R-:W-:Y:S02]  /*21f0*/  FMNMX.FTZ R63, R47, R60, !PT ;  /* 0x0000003c2f3f7209 */ /* 0x002fe40007810000 */
[----:B------:R-:W-:Y:S02]  /*2200*/  ISETP.GT.AND P5, PT, R10, 0x38, PT ;  /* 0x000000380a00780c */ /* 0x000fe40003fa4270 */
[----:B0-----:R-:W-:-:S03]  /*2210*/  FSEL R44, R91, -INF , P4 ;  /* 0xff8000005b2c7808 */ /* 0x001fc60002000000 */
[----:B------:R-:W-:Y:S08]  /*2220*/  MUFU.TANH R46, R46 ;  /* 0x0000002e002e7308 */ /* 0x000ff00000002400 */
[----:B------:R0:W-:Y:S01]  /*2230*/  MUFU.TANH R68, R56 ;  /* 0x0000003800447308 */ /* 0x0001e20000002400 */
[----:B--2---:R-:W-:-:S07]  /*2240*/  FSEL R58, R41, -INF , P2 ;  /* 0xff800000293a7808 */ /* 0x004fce0001000000 */
[----:B------:R-:W-:Y:S01]  /*2250*/  MUFU.TANH R93, R93 ;  /* 0x0000005d005d7308 */ /* 0x000fe20000002400 */
[----:B0-----:R-:W-:Y:S02]  /*2260*/  FSEL R56, R20, -INF , P1 ;  /* 0xff80000014387808 */ /* 0x001fe40000800000 */
[----:B------:R-:W-:Y:S02]  /*2270*/  FSEL R20, R50, -INF , P2 ;  /* 0xff80000032147808 */ /* 0x000fe40001000000 */
[----:B------:R-:W-:Y:S02]  /*2280*/  FMNMX.FTZ R50, R48, R63, !PT ;  /* 0x0000003f30327209 */ /* 0x000fe40007810000 */
[----:B------:R-:W-:Y:S01]  /*2290*/  ISETP.GT.AND P2, PT, R10, 0x40, PT ;  /* 0x000000400a00780c */ /* 0x000fe20003f44270 */
[----:B------:R-:W0:Y:S01]  /*22a0*/  MUFU.TANH R15, R15 ;  /* 0x0000000f000f7308 */ /* 0x000e220000002400 */
[----:B------:R-:W-:Y:S01]  /*22b0*/  FMNMX.FTZ R60, R49, R50, !PT ;  /* 0x00000032313c7209 */ /* 0x000fe20007810000 */
[----:B------:R-:W-:-:S02]  /*22c0*/  WARPGROUP.DEPBAR.LE gsb0, 0x0 ;  /* 0x00008000000079c5 */ /* 0x000fc40000010000 */
[----:B------:R-:W-:-:S04]  /*22d0*/  FMUL.FTZ R36, R0, R36 ;  /* 0x0000002400247220 */ /* 0x000fc80000410000 */
[----:B------:R-:W-:Y:S08]  /*22e0*/  MUFU.TANH R92, R92 ;  /* 0x0000005c005c7308 */ /* 0x000ff00000002400 */
[----:B------:R-:W1:Y:S01]  /*22f0*/  MUFU.TANH R94, R94 ;  /* 0x0000005e005e7308 */ /* 0x000e620000002400 */
[----:B0-----:R-:W-:Y:S02]  /*2300*/  FSEL R15, R15, -INF , P1 ;  /* 0xff8000000f0f7808 */ /* 0x001fe40000800000 */
[----:B------:R-:W-:-:S05]  /*2310*/  ISETP.GT.AND P1, PT, R10, 0x39, PT ;  /* 0x000000390a00780c */ /* 0x000fca0003f24270 */
[----:B------:R0:W-:Y:S08]  /*2320*/  MUFU.TANH R71, R65 ;  /* 0x0000004100477308 */ /* 0x0001f00000002400 */
[----:B------:R-:W2:Y:S01]  /*2330*/  MUFU.TANH R90, R90 ;  /* 0x0000005a005a7308 */ /* 0x000ea20000002400 */
[----:B0-----:R-:W-:Y:S02]  /*2340*/  FMNMX.FTZ R65, R51, R60, !PT ;  /* 0x0000003c33417209 */ /* 0x001fe40007810000 */
[----:B-1----:R-:W-:-:S02]  /*2350*/  FSEL R50, R94, -INF , P1 ;  /* 0xff8000005e327808 */ /* 0x002fc40000800000 */
[----:B------:R-:W-:Y:S02]  /*2360*/  FMNMX.FTZ R91, R52, R65, !PT ;  /* 0x00000041345b7209 */ /* 0x000fe40007810000 */
[----:B------:R-:W-:Y:S01]  /*2370*/  FSEL R65, R92, -INF , P2 ;  /* 0xff8000005c417808 */ /* 0x000fe20001000000 */
[----:B------:R-:W0:Y:S08]  /*2380*/  MUFU.TANH R89, R89 ;  /* 0x0000005900597308 */ /* 0x000e300000002400 */
[----:B------:R1:W-:Y:S01]  /*2390*/  MUFU.TANH R67, R61 ;  /* 0x0000003d00437308 */ /* 0x0003e20000002400 */
[----:B--2---:R-:W-:-:S02]  /*23a0*/  FSEL R41, R90, -INF , P3 ;  /* 0xff8000005a297808 */ /* 0x004fc40001800000 */
[----:B------:R-:W-:-:S05]  /*23b0*/  ISETP.GT.AND P3, PT, R10, 0x41, PT ;  /* 0x000000410a00780c */ /* 0x000fca0003f64270 */
[----:B------:R-:W-:Y:S01]  /*23c0*/  MUFU.TANH R95, R95 ;  /* 0x0000005f005f7308 */ /* 0x000fe20000002400 */
[----:B-1----:R-:W-:Y:S02]  /*23d0*/  FSEL R61, R46, -INF , P4 ;  /* 0xff8000002e3d7808 */ /* 0x002fe40002000000 */
[----:B------:R-:W-:Y:S02]  /*23e0*/  FSEL R46, R93, -INF , P5 ;  /* 0xff8000005d2e7808 */ /* 0x000fe40002800000 */
[----:B------:R-:W-:Y:S02]  /*23f0*/  FMNMX.FTZ R93, R56, R91, !PT ;  /* 0x0000005b385d7209 */ /* 0x000fe40007810000 */
[----:B0-----:R-:W-:Y:S01]  /*2400*/  FSEL R63, R89, -INF , P5 ;  /* 0xff800000593f7808 */ /* 0x001fe20002800000 */
[----:B------:R-:W-:Y:S01]  /*2410*/  MUFU.TANH R53, R53 ;  /* 0x0000003500357308 */ /* 0x000fe20000002400 */
[----:B------:R-:W-:Y:S01]  /*2420*/  FMNMX.FTZ R92, R58, R93, !PT ;  /* 0x0000005d3a5c7209 */ /* 0x000fe20007810000 */
[----:B------:R-:W-:Y:S01]  /*2430*/  FMUL.FTZ R93, R0, R25 ;  /* 0x00000019005d7220 */ /* 0x000fe20000410000 */
[----:B------:R-:W-:-:S02]  /*2440*/  ISETP.GT.AND P5, PT, R10, 0x49, PT ;  /* 0x000000490a00780c */ /* 0x000fc40003fa4270 */
[----:B------:R-:W-:Y:S02]  /*2450*/  FMNMX.FTZ R94, R59, R92, !PT ;  /* 0x0000005c3b5e7209 */ /* 0x000fe40007810000 */
[----:B------:R-:W-:Y:S01]  /*2460*/  ISETP.GT.AND P4, PT, R10, 0x48, PT ;  /* 0x000000480a00780c */ /* 0x000fe20003f84270 */
[----:B------:R-:W0:Y:S01]  /*2470*/  MUFU.TANH R88, R88 ;  /* 0x0000005800587308 */ /* 0x000e220000002400 */
[----:B------:R-:W-:-:S07]  /*2480*/  FMNMX.FTZ R94, R61, R94, !PT ;  /* 0x0000005e3d5e7209 */ /* 0x000fce0007810000 */
[----:B------:R-:W-:Y:S08]  /*2490*/  MUFU.TANH R96, R96 ;  /* 0x0000006000607308 */ /* 0x000ff00000002400 */
[----:B------:R-:W1:Y:S01]  /*24a0*/  MUFU.TANH R78, R78 ;  /* 0x0000004e004e7308 */ /* 0x000e620000002400 */
[----:B0-----:R-:W-:-:S07]  /*24b0*/  FSEL R88, R88, -INF , P3 ;  /* 0xff80000058587808 */ /* 0x001fce0001800000 */
[----:B------:R-:W0:Y:S08]  /*24c0*/  MUFU.TANH R76, R76 ;  /* 0x0000004c004c7308 */ /* 0x000e300000002400 */
[----:B------:R-:W2:Y:S01]  /*24d0*/  MUFU.TANH R80, R80 ;  /* 0x0000005000507308 */ /* 0x000ea20000002400 */
[----:B-1----:R-:W-:Y:S01]  /*24e0*/  FSEL R25, R78, -INF , P5 ;  /* 0xff8000004e197808 */ /* 0x002fe20002800000 */
[----:B------:R-:W-:-:S06]  /*24f0*/  FMUL.FTZ R78, R0, R26 ;  /* 0x0000001a004e7220 */ /* 0x000fcc0000410000 */
[----:B------:R1:W-:Y:S01]  /*2500*/  MUFU.TANH R90, R66 ;  /* 0x00000042005a7308 */ /* 0x0003e20000002400 */
[----:B0-----:R-:W-:-:S07]  /*2510*/  FSEL R76, R76, -INF , P4 ;  /* 0xff8000004c4c7808 */ /* 0x001fce0002000000 */
[----:B------:R-:W0:Y:S01]  /*2520*/  MUFU.TANH R79, R79 ;  /* 0x0000004f004f7308 */ /* 0x000e220000002400 */
[----:B-1----:R-:W-:Y:S01]  /*2530*/  FMUL.FTZ R66, R0, R24 ;  /* 0x0000001800427220 */ /* 0x002fe20000410000 */
[----:B------:R-:W-:Y:S02]  /*2540*/  FSEL R24, R95, -INF , P3 ;  /* 0xff8000005f187808 */ /* 0x000fe40001800000 */
[----:B------:R-:W-:Y:S02]  /*2550*/  FMNMX.FTZ R95, R63, R94, !PT ;  /* 0x0000005e3f5f7209 */ /* 0x000fe40007810000 */
[----:B------:R-:W-:Y:S02]  /*2560*/  ISETP.GT.AND P3, PT, R10, 0x58, PT ;  /* 0x000000580a00780c */ /* 0x000fe40003f64270 */
[----:B------:R-:W1:Y:S08]  /*2570*/  MUFU.TANH R72, R72 ;  /* 0x0000004800487308 */ /* 0x000e700000002400 */
[----:B------:R3:W-:Y:S08]  /*2580*/  MUFU.TANH R69, R64 ;  /* 0x0000004000457308 */ /* 0x0007f00000002400 */
[----:B------:R-:W4:Y:S01]  /*2590*/  MUFU.TANH R97, R97 ;  /* 0x0000006100617308 */ /* 0x000f220000002400 */
[----:B---3--:R-:W-:-:S02]  /*25a0*/  FSEL R64, R53, -INF , P1 ;  /* 0xff80000035407808 */ /* 0x008fc40000800000 */
[----:B------:R-:W-:Y:S02]  /*25b0*/  ISETP.GT.AND P1, PT, R10, 0x50, PT ;  /* 0x000000500a00780c */ /* 0x000fe40003f24270 */
[----:B------:R-:W-:Y:S02]  /*25c0*/  FSEL R53, R96, -INF , P2 ;  /* 0xff80000060357808 */ /* 0x000fe40001000000 */
[----:B------:R-:W-:Y:S01]  /*25d0*/  ISETP.GT.AND P2, PT, R10, 0x51, PT ;  /* 0x000000510a00780c */ /* 0x000fe20003f44270 */
[----:B------:R-:W3:Y:S01]  /*25e0*/  MUFU.TANH R77, R77 ;  /* 0x0000004d004d7308 */ /* 0x000ee20000002400 */
[----:B--2---:R-:W-:Y:S01]  /*25f0*/  FSEL R26, R80, -INF , P1 ;  /* 0xff800000501a7808 */ /* 0x004fe20000800000 */
[----:B------:R-:W-:Y:S01]  /*2600*/  FMUL.FTZ R80, R0, R27 ;  /* 0x0000001b00507220 */ /* 0x000fe20000410000 */
[----:B0-----:R-:W-:Y:S02]  /*2610*/  FSEL R27, R79, -INF , P2 ;  /* 0xff8000004f1b7808 */ /* 0x001fe40001000000 */
[----:B-1----:R-:W-:-:S02]  /*2620*/  FSEL R72, R72, -INF , P5 ;  /* 0xff80000048487808 */ /* 0x002fc40002800000 */
[C---:B------:R-:W-:Y:S01]  /*2630*/  ISETP.GT.AND P5, PT, R10.reuse, 0x60, PT ;  /* 0x000000600a00780c */ /* 0x040fe20003fa4270 */
[----:B------:R0:W-:Y:S01]  /*2640*/  MUFU.TANH R92, R66 ;  /* 0x00000042005c7308 */ /* 0x0001e20000002400 */
[----:B----4-:R-:W-:Y:S02]  /*2650*/  FSEL R60, R97, -INF , P4 ;  /* 0xff800000613c7808 */ /* 0x010fe40002000000 */
[----:B------:R-:W-:-:S05]  /*2660*/  ISETP.GT.AND P4, PT, R10, 0x59, PT ;  /* 0x000000590a00780c */ /* 0x000fca0003f84270 */
[----:B------:R-:W-:Y:S01]  /*2670*/  MUFU.TANH R54, R54 ;  /* 0x0000003600367308 */ /* 0x000fe20000002400 */
[----:B0-----:R-:W-:Y:S02]  /*2680*/  FMNMX.FTZ R66, R64, R95, !PT ;  /* 0x0000005f40427209 */ /* 0x001fe40007810000 */
[----:B---3--:R-:W-:Y:S02]  /*2690*/  FSEL R77, R77, -INF , P1 ;  /* 0xff8000004d4d7808 */ /* 0x008fe40000800000 */
[----:B------:R-:W-:Y:S02]  /*26a0*/  FMNMX.FTZ R95, R65, R66, !PT ;  /* 0x00000042415f7209 */ /* 0x000fe40007810000 */
[----:B------:R-:W-:Y:S01]  /*26b0*/  ISETP.GT.AND P1, PT, R10, 0x61, PT ;  /* 0x000000610a00780c */ /* 0x000fe20003f24270 */
[----:B------:R-:W0:Y:S01]  /*26c0*/  MUFU.TANH R73, R73 ;  /* 0x0000004900497308 */ /* 0x000e220000002400 */
[----:B------:R-:W-:-:S04]  /*26d0*/  FMNMX.FTZ R95, R88, R95, !PT ;  /* 0x0000005f585f7209 */ /* 0x000fc80007810000 */
[----:B------:R-:W-:-:S03]  /*26e0*/  FMNMX.FTZ R79, R76, R95, !PT ;  /* 0x0000005f4c4f7209 */ /* 0x000fc60007810000 */
[----:B------:R-:W1:Y:S01]  /*26f0*/  MUFU.TANH R74, R74 ;  /* 0x0000004a004a7308 */ /* 0x000e620000002400 */
[----:B------:R-:W-:-:S07]  /*2700*/  FMNMX.FTZ R96, R72, R79, !PT ;  /* 0x0000004f48607209 */ /* 0x000fce0007810000 */
[----:B------:R-:W2:Y:S01]  /*2710*/  MUFU.TANH R82, R82 ;  /* 0x0000005200527308 */ /* 0x000ea20000002400 */
[----:B0-----:R-:W-:Y:S02]  /*2720*/  FSEL R73, R73, -INF , P2 ;  /* 0xff80000049497808 */ /* 0x001fe40001000000 */
[----:B------:R-:W-:-:S05]  /*2730*/  ISETP.GT.AND P2, PT, R10, 0x68, PT ;  /* 0x000000680a00780c */ /* 0x000fca0003f44270 */
[----:B------:R-:W0:Y:S01]  /*2740*/  MUFU.TANH R75, R75 ;  /* 0x0000004b004b7308 */ /* 0x000e220000002400 */
[----:B-1----:R-:W-:-:S07]  /*2750*/  FSEL R74, R74, -INF , P3 ;  /* 0xff8000004a4a7808 */ /* 0x002fce0001800000 */
[----:B------:R-:W1:Y:S01]  /*2760*/  MUFU.TANH R81, R81 ;  /* 0x0000005100517308 */ /* 0x000e620000002400 */
[----:B--2---:R-:W-:Y:S01]  /*2770*/  FSEL R66, R82, -INF , P3 ;  /* 0xff80000052427808 */ /* 0x004fe20001800000 */
[----:B------:R-:W-:Y:S01]  /*2780*/  FMUL.FTZ R82, R0, R28 ;  /* 0x0000001c00527220 */ /* 0x000fe20000410000 */
[----:B------:R-:W-:-:S04]  /*2790*/  ISETP.GT.AND P3, PT, R10, 0x69, PT ;  /* 0x000000690a00780c */ /* 0x000fc80003f64270 */
[----:B------:R-:W-:Y:S01]  /*27a0*/  FSEL R67, R67, -INF , P3 ;  /* 0xff80000043437808 */ /* 0x000fe20001800000 */
[----:B------:R2:W-:Y:S01]  /*27b0*/  MUFU.TANH R94, R78 ;  /* 0x0000004e005e7308 */ /* 0x0005e20000002400 */
[----:B0-----:R-:W-:-:S07]  /*27c0*/  FSEL R75, R75, -INF , P5 ;  /* 0xff8000004b4b7808 */ /* 0x001fce0002800000 */
[----:B------:R-:W0:Y:S01]  /*27d0*/  MUFU.TANH R57, R57 ;  /* 0x0000003900397308 */ /* 0x000e220000002400 */
[----:B--2---:R-:W-:Y:S02]  /*27e0*/  FSEL R78, R54, -INF , P4 ;  /* 0xff800000364e7808 */ /* 0x004fe40002000000 */
[----:B------:R-:W-:Y:S02]  /*27f0*/  FMNMX.FTZ R54, R77, R96, !PT ;  /* 0x000000604d367209 */ /* 0x000fe40007810000 */
[----:B-1----:R-:W-:Y:S01]  /*2800*/  FSEL R28, R81, -INF , P4 ;  /* 0xff800000511c7808 */ /* 0x002fe20002000000 */
[----:B------:R-:W-:Y:S01]  /*2810*/  FMUL.FTZ R81, R0, R29 ;  /* 0x0000001d00517220 */ /* 0x000fe20000410000 */
[----:B------:R-:W-:Y:S01]  /*2820*/  FMNMX.FTZ R79, R73, R54, !PT ;  /* 0x00000036494f7209 */ /* 0x000fe20007810000 */
[----:B------:R1:W-:Y:S01]  /*2830*/  MUFU.TANH R91, R99 ;  /* 0x00000063005b7308 */ /* 0x0003e20000002400 */
[----:B------:R-:W-:-:S07]  /*2840*/  ISETP.GT.AND P4, PT, R10, 0x70, PT ;  /* 0x000000700a00780c */ /* 0x000fce0003f84270 */
[----:B------:R-:W2:Y:S01]  /*2850*/  MUFU.TANH R84, R84 ;  /* 0x0000005400547308 */ /* 0x000ea20000002400 */
[----:B-1----:R-:W-:Y:S02]  /*2860*/  FMNMX.FTZ R99, R74, R79, !PT ;  /* 0x0000004f4a637209 */ /* 0x002fe40007810000 */
[----:B0-----:R-:W-:Y:S02]  /*2870*/  FSEL R79, R57, -INF , P1 ;  /* 0xff800000394f7808 */ /* 0x001fe40000800000 */
[----:B------:R-:W-:Y:S01]  /*2880*/  FSEL R57, R70, -INF , P3 ;  /* 0xff80000046397808 */ /* 0x000fe20001800000 */
[----:B------:R-:W-:Y:S01]  /*2890*/  FMUL.FTZ R70, R0, R32 ;  /* 0x0000002000467220 */ /* 0x000fe20000410000 */
[----:B------:R-:W-:Y:S01]  /*28a0*/  ISETP.GT.AND P3, PT, R10, 0x80, PT ;  /* 0x000000800a00780c */ /* 0x000fe20003f64270 */
[----:B------:R0:W-:Y:S08]  /*28b0*/  MUFU.TANH R95, R80 ;  /* 0x00000050005f7308 */ /* 0x0001f00000002400 */
[----:B------:R1:W-:Y:S01]  /*28c0*/  MUFU.TANH R96, R82 ;  /* 0x0000005200607308 */ /* 0x0003e20000002400 */
[----:B0-----:R-:W-:-:S02]  /*28d0*/  FMNMX.FTZ R80, R78, R99, !PT ;  /* 0x000000634e507209 */ /* 0x001fc40007810000 */
[----:B--2---:R-:W-:Y:S02]  /*28e0*/  FSEL R29, R84, -INF , P5 ;  /* 0xff800000541d7808 */ /* 0x004fe40002800000 */
[----:B------:R-:W-:-:S03]  /*28f0*/  ISETP.GT.AND P5, PT, R10, 0x71, PT ;  /* 0x000000710a00780c */ /* 0x000fc60003fa4270 */
[----:B------:R-:W0:Y:S01]  /*2900*/  MUFU.TANH R83, R83 ;  /* 0x0000005300537308 */ /* 0x000e220000002400 */
[----:B-1----:R-:W-:Y:S01]  /*2910*/  FMUL.FTZ R82, R0, R30 ;  /* 0x0000001e00527220 */ /* 0x002fe20000410000 */
[----:B------:R-:W-:Y:S02]  /*2920*/  FSEL R30, R68, -INF , P2 ;  /* 0xff800000441e7808 */ /* 0x000fe40001000000 */
[----:B------:R-:W-:Y:S02]  /*2930*/  FMNMX.FTZ R68, R75, R80, !PT ;  /* 0x000000504b447209 */ /* 0x000fe40007810000 */
[----:B------:R-:W-:Y:S02]  /*2940*/  FSEL R80, R62, -INF , P2 ;  /* 0xff8000003e507808 */ /* 0x000fe40001000000 */
[----:B------:R-:W1:Y:S01]  /*2950*/  MUFU.TANH R86, R86 ;  /* 0x0000005600567308 */ /* 0x000e620000002400 */
[----:B------:R-:W-:Y:S02]  /*2960*/  FSEL R71, R71, -INF , P5 ;  /* 0xff80000047477808 */ /* 0x000fe40002800000 */
[----:B------:R-:W-:-:S05]  /*2970*/  ISETP.GT.AND P2, PT, R10, 0x79, PT ;  /* 0x000000790a00780c */ /* 0x000fca0003f44270 */
[----:B------:R-:W-:Y:S01]  /*2980*/  MUFU.TANH R87, R87 ;  /* 0x0000005700577308 */ /* 0x000fe20000002400 */
[----:B0-----:R-:W-:Y:S02]  /*2990*/  FSEL R54, R83, -INF , P1 ;  /* 0xff80000053367808 */ /* 0x001fe40000800000 */
[----:B------:R-:W-:Y:S02]  /*29a0*/  ISETP.GT.AND P1, PT, R10, 0x78, PT ;  /* 0x000000780a00780c */ /* 0x000fe40003f24270 */
[----:B------:R-:W-:-:S03]  /*29b0*/  FSEL R83, R90, -INF , P2 ;  /* 0xff8000005a537808 */ /* 0x000fc60001000000 */
[----:B------:R0:W-:Y:S08]  /*29c0*/  MUFU.TANH R97, R81 ;  /* 0x0000005100617308 */ /* 0x0001f00000002400 */
[----:B------:R-:W2:Y:S01]  /*29d0*/  MUFU.TANH R85, R85 ;  /* 0x0000005500557308 */ /* 0x000ea20000002400 */
[----:B0-----:R-:W-:-:S04]  /*29e0*/  FMNMX.FTZ R81, R79, R68, !PT ;  /* 0x000000444f517209 */ /* 0x001fc80007810000 */
[----:B------:R-:W-:Y:S02]  /*29f0*/  FMNMX.FTZ R68, R80, R81, !PT ;  /* 0x0000005150447209 */ /* 0x000fe40007810000 */
[----:B------:R-:W-:Y:S01]  /*2a00*/  FSEL R81, R69, -INF , P4 ;  /* 0xff80000045517808 */ /* 0x000fe20002000000 */
[----:B------:R-:W0:Y:S01]  /*2a10*/  MUFU.TANH R93, R93 ;  /* 0x0000005d005d7308 */ /* 0x000e220000002400 */
[----:B------:R-:W-:Y:S02]  /*2a20*/  FMNMX.FTZ R84, R67, R68, !PT ;  /* 0x0000004443547209 */ /* 0x000fe40007810000 */
[----:B-1----:R-:W-:Y:S01]  /*2a30*/  FSEL R68, R86, -INF , P5 ;  /* 0xff80000056447808 */ /* 0x002fe20002800000 */
[----:B------:R-:W-:Y:S01]  /*2a40*/  FMUL.FTZ R86, R0, R33 ;  /* 0x0000002100567220 */ /* 0x000fe20000410000 */
[----:B------:R-:W-:Y:S02]  /*2a50*/  FMNMX.FTZ R84, R81, R84, !PT ;  /* 0x0000005451547209 */ /* 0x000fe40007810000 */
[----:B------:R-:W-:Y:S01]  /*2a60*/  ISETP.GT.AND P5, PT, R10, 0x88, PT ;  /* 0x000000880a00780c */ /* 0x000fe20003fa4270 */
[----:B------:R-:W1:Y:S01]  /*2a70*/  MUFU.TANH R89, R98 ;  /* 0x0000006200597308 */ /* 0x000e620000002400 */
[----:B------:R-:W-:-:S02]  /*2a80*/  FMNMX.FTZ R33, R71, R84, !PT ;  /* 0x0000005447217209 */ /* 0x000fc40007810000 */
[----:B--2---:R-:W-:Y:S02]  /*2a90*/  FSEL R32, R85, -INF , P4 ;  /* 0xff80000055207808 */ /* 0x004fe40002000000 */
[----:B------:R-:W-:Y:S02]  /*2aa0*/  ISETP.GT.AND P4, PT, R10, 0x81, PT ;  /* 0x000000810a00780c */ /* 0x000fe40003f84270 */
[----:B------:R-:W-:Y:S01]  /*2ab0*/  FSEL R84, R92, -INF , P3 ;  /* 0xff8000005c547808 */ /* 0x000fe20001800000 */
[----:B------:R2:W-:Y:S01]  /*2ac0*/  MUFU.TANH R62, R82 ;  /* 0x00000052003e7308 */ /* 0x0005e20000002400 */
[----:B0-----:R-:W-:Y:S01]  /*2ad0*/  FSEL R85, R93, -INF , P4 ;  /* 0xff8000005d557808 */ /* 0x001fe20002000000 */
[----:B------:R-:W-:-:S06]  /*2ae0*/  FMUL.FTZ R93, R0, R37 ;  /* 0x00000025005d7220 */ /* 0x000fcc0000410000 */
[----:B------:R0:W3:Y:S01]  /*2af0*/  MUFU.TANH R69, R70 ;  /* 0x0000004600457308 */ /* 0x0000e20000002400 */
[----:B--2---:R-:W-:-:S07]  /*2b00*/  FSEL R82, R87, -INF , P1 ;  /* 0xff80000057527808 */ /* 0x004fce0000800000 */
[----:B------:R2:W4:Y:S01]  /*2b10*/  MUFU.TANH R98, R86 ;  /* 0x0000005600627308 */ /* 0x0005220000002400 */
[----:B0-----:R-:W-:Y:S02]  /*2b20*/  FMNMX.FTZ R70, R82, R33, !PT ;  /* 0x0000002152467209 */ /* 0x001fe40007810000 */
[----:B-1----:R-:W-:Y:S02]  /*2b30*/  FSEL R33, R89, -INF , P1 ;  /* 0xff80000059217808 */ /* 0x002fe40000800000 */
[----:B------:R-:W-:Y:S02]  /*2b40*/  FMNMX.FTZ R87, R83, R70, !PT ;  /* 0x0000004653577209 */ /* 0x000fe40007810000 */
[----:B------:R-:W-:Y:S01]  /*2b50*/  ISETP.GT.AND P1, PT, R10, 0x89, PT ;  /* 0x000000890a00780c */ /* 0x000fe20003f24270 */
[----:B------:R0:W1:Y:S01]  /*2b60*/  MUFU.TANH R92, R36 ;  /* 0x00000024005c7308 */ /* 0x0000620000002400 */
[----:B------:R-:W-:Y:S02]  /*2b70*/  FMNMX.FTZ R90, R84, R87, !PT ;  /* 0x00000057545a7209 */ /* 0x000fe40007810000 */
[----:B--2---:R-:W-:-:S02]  /*2b80*/  FSEL R86, R96, -INF , P5 ;  /* 0xff80000060567808 */ /* 0x004fc40002800000 */
[----:B------:R-:W-:Y:S02]  /*2b90*/  FMNMX.FTZ R37, R85, R90, !PT ;  /* 0x0000005a55257209 */ /* 0x000fe40007810000 */
[----:B------:R-:W-:Y:S02]  /*2ba0*/  FSEL R70, R91, -INF , P2 ;  /* 0xff8000005b467808 */ /* 0x000fe40001000000 */
[----:B------:R-:W-:Y:S01]  /*2bb0*/  ISETP.GT.AND P2, PT, R10, 0x90, PT ;  /* 0x000000900a00780c */ /* 0x000fe20003f44270 */
[----:B------:R1:W2:Y:S01]  /*2bc0*/  MUFU.TANH R91, R93 ;  /* 0x0000005d005b7308 */ /* 0x0002a20000002400 */
[----:B------:R-:W-:Y:S02]  /*2bd0*/  FSEL R87, R97, -INF , P1 ;  /* 0xff80000061577808 */ /* 0x000fe40000800000 */
[----:B------:R-:W-:Y:S02]  /*2be0*/  FMNMX.FTZ R96, R86, R37, !PT ;  /* 0x0000002556607209 */ /* 0x000fe40007810000 */
[----:B0-----:R-:W-:-:S02]  /*2bf0*/  FSEL R36, R94, -INF , P3 ;  /* 0xff8000005e247808 */ /* 0x001fc40001800000 */
[----:B---3--:R-:W-:Y:S02]  /*2c00*/  FSEL R90, R69, -INF , P2 ;  /* 0xff800000455a7808 */ /* 0x008fe40001000000 */
[----:B------:R-:W-:Y:S02]  /*2c10*/  ISETP.GT.AND P3, PT, R10, 0x91, PT ;  /* 0x000000910a00780c */ /* 0x000fe40003f64270 */
[----:B------:R-:W-:Y:S01]  /*2c20*/  FMNMX.FTZ R69, R87, R96, !PT ;  /* 0x0000006057457209 */ /* 0x000fe20007810000 */
[----:B------:R-:W-:Y:S01]  /*2c30*/  FMUL.FTZ R96, R0, R34 ;  /* 0x0000002200607220 */ /* 0x000fe20000410000 */
[----:B------:R-:W-:Y:S02]  /*2c40*/  FSEL R37, R95, -INF , P4 ;  /* 0xff8000005f257808 */ /* 0x000fe40002000000 */
[----:B------:R-:W-:Y:S02]  /*2c50*/  ISETP.GT.AND P4, PT, R10, 0x98, PT ;  /* 0x000000980a00780c */ /* 0x000fe40003f84270 */
[----:B----4-:R-:W-:Y:S01]  /*2c60*/  FSEL R89, R98, -INF , P3 ;  /* 0xff80000062597808 */ /* 0x010fe20001800000 */
[----:B------:R-:W-:Y:S01]  /*2c70*/  FMUL.FTZ R98, R0, R38 ;  /* 0x0000002600627220 */ /* 0x000fe20000410000 */
[----:B------:R-:W-:Y:S01]  /*2c80*/  FMNMX.FTZ R94, R90, R69, !PT ;  /* 0x000000455a5e7209 */ /* 0x000fe20007810000 */
[----:B------:R-:W0:Y:S01]  /*2c90*/  MUFU.TANH R96, R96 ;  /* 0x0000006000607308 */ /* 0x000e220000002400 */
[----:B------:R-:W-:-:S02]  /*2ca0*/  FSEL R69, R62, -INF , P5 ;  /* 0xff8000003e457808 */ /* 0x000fc40002800000 */
[----:B------:R-:W-:Y:S02]  /*2cb0*/  ISETP.GT.AND P5, PT, R10, 0x99, PT ;  /* 0x000000990a00780c */ /* 0x000fe40003fa4270 */
[----:B-1----:R-:W-:Y:S02]  /*2cc0*/  FSEL R93, R92, -INF , P4 ;  /* 0xff8000005c5d7808 */ /* 0x002fe40002000000 */
[----:B------:R-:W-:Y:S01]  /*2cd0*/  FMNMX.FTZ R94, R89, R94, !PT ;  /* 0x0000005e595e7209 */ /* 0x000fe20007810000 */
[----:B------:R-:W1:Y:S01]  /*2ce0*/  MUFU.TANH R98, R98 ;  /* 0x0000006200627308 */ /* 0x000e620000002400 */
[----:B--2---:R-:W-:Y:S02]  /*2cf0*/  FSEL R91, R91, -INF , P5 ;  /* 0xff8000005b5b7808 */ /* 0x004fe40002800000 */
[----:B------:R-:W-:Y:S02]  /*2d00*/  FMNMX.FTZ R94, R93, R94, !PT ;  /* 0x0000005e5d5e7209 */ /* 0x000fe40007810000 */
[----:B------:R-:W-:-:S02]  /*2d10*/  MOV R97, UR16 ;  /* 0x0000001000617c02 */ /* 0x000fc40008000f00 */
[----:B------:R-:W-:Y:S01]  /*2d20*/  FMNMX.FTZ R10, R91, R94, !PT ;  /* 0x0000005e5b0a7209 */ /* 0x000fe20007810000 */
[----:B------:R-:W-:Y:S01]  /*2d30*/  FMUL.FTZ R94, R0, R31 ;  /* 0x0000001f005e7220 */ /* 0x000fe20000410000 */
[----:B0-----:R-:W-:-:S03]  /*2d40*/  FSEL R96, R96, -INF , P2 ;  /* 0xff80000060607808 */ /* 0x001fc60001000000 */
[----:B------:R-:W0:Y:S02]  /*2d50*/  SHFL.BFLY PT, R95, R10, 0x2, 0x1f ;  /* 0x0c401f000a5f7f89 */ /* 0x000e2400000e0000 */
[----:B------:R-:W2:Y:S01]  /*2d60*/  MUFU.TANH R94, R94 ;  /* 0x0000005e005e7308 */ /* 0x000ea20000002400 */
[----:B-1----:R-:W-:Y:S02]  /*2d70*/  FSEL R98, R98, -INF , P4 ;  /* 0xff80000062627808 */ /* 0x002fe40002000000 */
[----:B--2---:R-:W-:Y:S02]  /*2d80*/  FSEL R94, R94, -INF , P1 ;  /* 0xff8000005e5e7808 */ /* 0x004fe40000800000 */
[----:B0-----:R-:W-:-:S05]  /*2d90*/  FMNMX.FTZ R95, R10, R95, !PT ;  /* 0x0000005f0a5f7209 */ /* 0x001fca0007810000 */
[----:B------:R-:W0:Y:S02]  /*2da0*/  SHFL.BFLY PT, R62, R95, 0x1, 0x1f ;  /* 0x0c201f005f3e7f89 */ /* 0x000e2400000e0000 */
[----:B0-----:R-:W-:Y:S01]  /*2db0*/  FMNMX.FTZ R62, R95, R62, !PT ;  /* 0x0000003e5f3e7209 */ /* 0x001fe20007810000 */
[----:B------:R-:W-:-:S03]  /*2dc0*/  FMUL.FTZ R95, R0, R35 ;  /* 0x00000023005f7220 */ /* 0x000fc60000410000 */
[C---:B------:R-:W-:Y:S01]  /*2dd0*/  FSETP.NEU.FTZ.AND P6, PT, R62.reuse, -INF , PT ;  /* 0xff8000003e00780b */ /* 0x040fe20003fdd000 */
[----:B------:R-:W-:-:S01]  /*2de0*/  FFMA.FTZ R92, R62, R97, -8 ;  /* 0xc10000003e5c7423 */ /* 0x000fc20000010061 */
[----:B------:R-:W-:Y:S01]  /*2df0*/  FMUL.FTZ R97, R0, R39 ;  /* 0x0000002700617220 */ /* 0x000fe20000410000 */
[----:B------:R-:W0:Y:S03]  /*2e00*/  MUFU.TANH R95, R95 ;  /* 0x0000005f005f7308 */ /* 0x000e260000002400 */
[----:B------:R-:W-:Y:S02]  /*2e10*/  FSEL R92, R92, RZ, P6 ;  /* 0x000000ff5c5c7208 */ /* 0x000fe40003000000 */
[----:B------:R-:W-:-:S03]  /*2e20*/  LOP3.LUT P6, RZ, R120, 0x7f, RZ, 0xc0, !PT ;  /* 0x0000007f78ff7812 */ /* 0x000fc600078cc0ff */
        /* <DEDUP_REMOVED lines=16> */
[----:B------:R-:W1:Y:S01]  /*2f30*/  MUFU.TANH R97, R97 ;  /* 0x0000006100617308 */ /* 0x000e620000002400 */
[----:B------:R-:W-:Y:S01]  /*2f40*/  FMNMX.FTZ R48, R9, R48, !PT ;  /* 0x0000003009307209 */ /* 0x000fe20007810000 */
[--C-:B------:R-:W-:Y:S01]  /*2f50*/  FFMA.FTZ R73, R73, UR16, -R92.reuse ;  /* 0x0000001049497c23 */ /* 0x100fe2000801085c */
[----:B0-----:R-:W-:Y:S01]  /*2f60*/  FSEL R95, R95, -INF , P3 ;  /* 0xff8000005f5f7808 */ /* 0x001fe20001800000 */
        /* <DEDUP_REMOVED lines=8> */
[----:B------:R-:W-:Y:S01]  /*2ff0*/  MUFU.EX2 R21, R21 ;  /* 0x0000001500157308 */ /* 0x000fe20000000800 */
[----:B------:R-:W-:Y:S02]  /*3000*/  FMNMX.FTZ R48, R14, R47, !PT ;  /* 0x0000002f0e307209 */ /* 0x000fe40007810000 */
[----:B-1----:R-:W-:Y:S02]  /*3010*/  FSEL R97, R97, -INF , P5 ;  /* 0xff80000061617808 */ /* 0x002fe40002800000 */
[----:B------:R-:W-:-:S03]  /*3020*/  FMNMX.FTZ R47, R15, R48, !PT ;  /* 0x000000300f2f7209 */ /* 0x000fc60007810000 */
[----:B------:R0:W-:Y:S01]  /*3030*/  MUFU.EX2 R48, R58 ;  /* 0x0000003a00307308 */ /* 0x0001e20000000800 */
[----:B------:R-:W-:Y:S01]  /*3040*/  FMNMX.FTZ R52, R20, R47, !PT ;  /* 0x0000002f14347209 */ /* 0x000fe20007810000 */
[----:B------:R-:W-:-:S03]  /*3050*/  FFMA.FTZ R47, R59, UR16, -R92 ;  /* 0x000000103b2f7c23 */ /* 0x000fc6000801085c */
[----:B------:R-:W-:Y:S01]  /*3060*/  FMNMX.FTZ R49, R41, R52, !PT ;  /* 0x0000003429317209 */ /* 0x000fe20007810000 */
[----:B------:R-:W-:-:S01]  /*3070*/  FFMA.FTZ R52, R61, UR16, -R92 ;  /* 0x000000103d347c23 */ /* 0x000fc2000801085c */
[----:B------:R-:W-:Y:S01]  /*3080*/  FFMA.FTZ R61, R76, UR16, -R92 ;  /* 0x000000104c3d7c23 */ /* 0x000fe2000801085c */
[----:B------:R-:W-:Y:S01]  /*3090*/  MUFU.EX2 R31, R31 ;  /* 0x0000001f001f7308 */ /* 0x000fe20000000800 */
[----:B------:R-:W-:-:S04]  /*30a0*/  FMNMX.FTZ R49, R44, R49, !PT ;  /* 0x000000312c317209 */ /* 0x000fc80007810000 */
[----:B------:R-:W-:-:S03]  /*30b0*/  FMNMX.FTZ R49, R46, R49, !PT ;  /* 0x000000312e317209 */ /* 0x000fc60007810000 */
[----:B------:R-:W1:Y:S01]  /*30c0*/  MUFU.EX2 R34, R34 ;  /* 0x0000002200227308 */ /* 0x000e620000000800 */
[----:B------:R-:W-:Y:S01]  /*30d0*/  FMNMX.FTZ R56, R50, R49, !PT ;  /* 0x0000003132387209 */ /* 0x000fe20007810000 */
[----:B------:R-:W-:-:S03]  /*30e0*/  FFMA.FTZ R49, R63, UR16, -R92 ;  /* 0x000000103f317c23 */ /* 0x000fc6000801085c */
[----:B------:R-:W-:Y:S01]  /*30f0*/  FMNMX.FTZ R51, R53, R56, !PT ;  /* 0x0000003835337209 */ /* 0x000fe20007810000 */
[----:B------:R-:W-:-:S02]  /*3100*/  FFMA.FTZ R56, R64, UR16, -R92 ;  /* 0x0000001040387c23 */ /* 0x000fc4000801085c */
[----:B------:R-:W-:Y:S01]  /*3110*/  MUFU.EX2 R35, R35 ;  /* 0x0000002300237308 */ /* 0x000fe20000000800 */
[----:B------:R-:W-:-:S04]  /*3120*/  FMNMX.FTZ R51, R24, R51, !PT ;  /* 0x0000003318337209 */ /* 0x000fc80007810000 */
[----:B0-----:R-:W-:-:S03]  /*3130*/  FMNMX.FTZ R58, R60, R51, !PT ;  /* 0x000000333c3a7209 */ /* 0x001fc60007810000 */
[----:B------:R-:W-:Y:S01]  /*3140*/  MUFU.EX2 R38, R38 ;  /* 0x0000002600267308 */ /* 0x000fe20000000800 */
[----:B------:R-:W-:Y:S02]  /*3150*/  FMNMX.FTZ R51, R25, R58, !PT ;  /* 0x0000003a19337209 */ /* 0x000fe40007810000 */
[----:B-1----:R-:W-:Y:S02]  /*3160*/  F2FP.SATFINITE.E4M3.F32.PACK_AB_MERGE_C R152, R34, R31, RZ ;  /* 0x0000001f2298723e */ /* 0x002fe400048070ff */
[----:B------:R-:W-:Y:S02]  /*3170*/  FMNMX.FTZ R58, R26, R51, !PT ;  /* 0x000000331a3a7209 */ /* 0x000fe40007810000 */
[----:B------:R-:W-:Y:S01]  /*3180*/  F2FP.SATFINITE.E4M3.F32.PACK_AB_MERGE_C R152, R21, R10, R152 ;  /* 0x0000000a1598723e */ /* 0x000fe20004807098 */
[----:B------:R-:W-:Y:S01]  /*3190*/  MUFU.EX2 R51, R65 ;  /* 0x0000004100337308 */ /* 0x000fe20000000800 */
[----:B------:R-:W-:Y:S01]  /*31a0*/  FMNMX.FTZ R59, R27, R58, !PT ;  /* 0x0000003a1b3b7209 */ /* 0x000fe20007810000 */
[--C-:B------:R-:W-:Y:S01]  /*31b0*/  FFMA.FTZ R58, R88, UR16, -R92.reuse ;  /* 0x00000010583a7c23 */ /* 0x100fe2000801085c */
[----:B------:R-:W-:-:S02]  /*31c0*/  FFMA.FTZ R88, R74, UR16, -R92 ;  /* 0x000000104a587c23 */ /* 0x000fc4000801085c */
[----:B------:R-:W-:-:S03]  /*31d0*/  FMNMX.FTZ R59, R66, R59, !PT ;  /* 0x0000003b423b7209 */ /* 0x000fc60007810000 */
        /* <DEDUP_REMOVED lines=9> */
[----:B------:R1:W-:Y:S01]  /*3270*/  MUFU.EX2 R59, R77 ;  /* 0x0000004d003b7308 */ /* 0x0003e20000000800 */
[----:B------:R-:W-:Y:S02]  /*3280*/  FMNMX.FTZ R64, R68, R63, !PT ;  /* 0x0000003f44407209 */ /* 0x000fe40007810000 */
[----:B0-----:R-:W-:Y:S02]  /*3290*/  F2FP.SATFINITE.E4M3.F32.PACK_AB_MERGE_C R154, R40, R39, RZ ;  /* 0x00000027289a723e */ /* 0x001fe400048070ff */
[----:B------:R-:W-:Y:S02]  /*32a0*/  FMNMX.FTZ R63, R33, R64, !PT ;  /* 0x00000040213f7209 */ /* 0x000fe40007810000 */
[----:B------:R-:W-:Y:S01]  /*32b0*/  F2FP.SATFINITE.E4M3.F32.PACK_AB_MERGE_C R154, R38, R35, R154 ;  /* 0x00000023269a723e */ /* 0x000fe2000480709a */
[----:B------:R0:W-:Y:S01]  /*32c0*/  MUFU.EX2 R64, R73 ;  /* 0x0000004900407308 */ /* 0x0001e20000000800 */
[----:B------:R-:W-:Y:S01]  /*32d0*/  FMNMX.FTZ R63, R70, R63, !PT ;  /* 0x0000003f463f7209 */ /* 0x000fe20007810000 */
[----:B-1----:R-:W-:-:S03]  /*32e0*/  FFMA.FTZ R77, R78, UR16, -R92 ;  /* 0x000000104e4d7c23 */ /* 0x002fc6000801085c */
[----:B------:R-:W-:-:S03]  /*32f0*/  FMNMX.FTZ R74, R36, R63, !PT ;  /* 0x0000003f244a7209 */ /* 0x000fc60007810000 */
[----:B------:R-:W-:Y:S01]  /*3300*/  MUFU.EX2 R63, R88 ;  /* 0x00000058003f7308 */ /* 0x000fe20000000800 */
[----:B------:R-:W-:-:S04]  /*3310*/  FMNMX.FTZ R74, R37, R74, !PT ;  /* 0x0000004a254a7209 */ /* 0x000fc80007810000 */
[----:B------:R-:W-:-:S03]  /*3320*/  FMNMX.FTZ R65, R69, R74, !PT ;  /* 0x0000004a45417209 */ /* 0x000fc60007810000 */
[----:B------:R1:W-:Y:S01]  /*3330*/  MUFU.EX2 R74, R77 ;  /* 0x0000004d004a7308 */ /* 0x0003e20000000800 */
[----:B------:R-:W-:-:S04]  /*3340*/  FMNMX.FTZ R65, R94, R65, !PT ;  /* 0x000000415e417209 */ /* 0x000fc80007810000 */
[----:B------:R-:W-:-:S03]  /*3350*/  FMNMX.FTZ R76, R96, R65, !PT ;  /* 0x00000041604c7209 */ /* 0x000fc60007810000 */
[----:B------:R2:W-:Y:S01]  /*3360*/  MUFU.EX2 R65, R75 ;  /* 0x0000004b00417308 */ /* 0x0005e20000000800 */
        /* <DEDUP_REMOVED lines=8> */
[----:B-1----:R-:W-:Y:S01]  /*33f0*/  FMNMX.FTZ R77, R97, R78, !PT ;  /* 0x0000004e614d7209 */ /* 0x002fe20007810000 */
[--C-:B------:R-:W-:Y:S01]  /*3400*/  FFMA.FTZ R78, R67, UR16, -R92.reuse ;  /* 0x00000010434e7c23 */ /* 0x100fe2000801085c */
[----:B--2---:R-:W-:-:S01]  /*3410*/  FFMA.FTZ R75, R81, UR16, -R92 ;  /* 0x00000010514b7c23 */ /* 0x004fc2000801085c */
[--C-:B------:R-:W-:Y:S01]  /*3420*/  FFMA.FTZ R81, R90, UR16, -R92.reuse ;  /* 0x000000105a517c23 */ /* 0x100fe2000801085c */
[----:B------:R-:W-:Y:S01]  /*3430*/  IMAD.U32 R90, RZ, RZ, UR16 ;  /* 0x00000010ff5a7e24 */ /* 0x000fe2000f8e00ff */
[----:B------:R-:W0:Y:S01]  /*3440*/  SHFL.BFLY PT, R88, R77, 0x2, 0x1f ;  /* 0x0c401f004d587f89 */ /* 0x000e2200000e0000 */
[----:B------:R-:W-:-:S01]  /*3450*/  FFMA.FTZ R82, R83, UR16, -R92 ;  /* 0x0000001053527c23 */ /* 0x000fc2000801085c */
[--C-:B------:R-:W-:Y:S01]  /*3460*/  FFMA.FTZ R83, R93, UR16, -R92.reuse ;  /* 0x000000105d537c23 */ /* 0x100fe2000801085c */
[----:B------:R-:W-:Y:S08]  /*3470*/  MUFU.EX2 R43, R43 ;  /* 0x0000002b002b7308 */ /* 0x000ff00000000800 */
[----:B------:R-:W1:Y:S08]  /*3480*/  MUFU.EX2 R45, R45 ;  /* 0x0000002d002d7308 */ /* 0x000e700000000800 */
[----:B------:R-:W-:Y:S01]  /*3490*/  MUFU.EX2 R47, R47 ;  /* 0x0000002f002f7308 */ /* 0x000fe20000000800 */
[----:B0-----:R-:W-:Y:S01]  /*34a0*/  FMNMX.FTZ R88, R77, R88, !PT ;  /* 0x000000584d587209 */ /* 0x001fe20007810000 */
[--C-:B------:R-:W-:Y:S01]  /*34b0*/  FFMA.FTZ R77, R84, UR16, -R92.reuse ;  /* 0x00000010544d7c23 */ /* 0x100fe2000801085c */
[----:B------:R-:W-:-:S05]  /*34c0*/  FFMA.FTZ R84, R85, UR16, -R92 ;  /* 0x0000001055547c23 */ /* 0x000fca000801085c */
[----:B------:R-:W-:Y:S01]  /*34d0*/  MUFU.EX2 R52, R52 ;  /* 0x0000003400347308 */ /* 0x000fe20000000800 */
[----:B-1----:R-:W-:Y:S01]  /*34e0*/  F2FP.SATFINITE.E4M3.F32.PACK_AB_MERGE_C R148, R48, R45, RZ ;  /* 0x0000002d3094723e */ /* 0x002fe200048070ff */
[----:B------:R-:W0:Y:S03]  /*34f0*/  SHFL.BFLY PT, R67, R88, 0x1, 0x1f ;  /* 0x0c201f0058437f89 */ /* 0x000e2600000e0000 */
[----:B------:R-:W-:-:S03]  /*3500*/  F2FP.SATFINITE.E4M3.F32.PACK_AB_MERGE_C R148, R43, R42, R148 ;  /* 0x0000002a2b94723e */ /* 0x000fc60004807094 */
[----:B------:R-:W-:Y:S08]  /*3510*/  MUFU.EX2 R49, R49 ;  /* 0x0000003100317308 */ /* 0x000ff00000000800 */
[----:B------:R-:W1:Y:S08]  /*3520*/  MUFU.EX2 R56, R56 ;  /* 0x0000003800387308 */ /* 0x000e700000000800 */
[----:B------:R-:W-:Y:S01]  /*3530*/  MUFU.EX2 R58, R58 ;  /* 0x0000003a003a7308 */ /* 0x000fe20000000800 */
[----:B0-----:R-:W-:Y:S01]  /*3540*/  FMNMX.FTZ R67, R88, R67, !PT ;  /* 0x0000004358437209 */ /* 0x001fe20007810000 */
[----:B------:R-:W-:-:S03]  /*3550*/  FFMA.FTZ R88, R89, UR16, -R92 ;  /* 0x0000001059587c23 */ /* 0x000fc6000801085c */
[C---:B------:R-:W-:Y:S01]  /*3560*/  FSETP.NEU.FTZ.AND P1, PT, R67.reuse, -INF , PT ;  /* 0xff8000004300780b */ /* 0x040fe20003f3d000 */
[----:B------:R-:W-:-:S01]  /*3570*/  FFMA.FTZ R85, R67, R90, -8 ;  /* 0xc100000043557423 */ /* 0x000fc2000001005a */
[----:B------:R-:W-:Y:S01]  /*3580*/  FFMA.FTZ R90, R91, UR16, -R92 ;  /* 0x000000105b5a7c23 */ /* 0x000fe2000801085c */
[----:B------:R-:W-:Y:S01]  /*3590*/  MUFU.EX2 R61, R61 ;  /* 0x0000003d003d7308 */ /* 0x000fe20000000800 */
[----:B-1----:R-:W-:Y:S02]  /*35a0*/  F2FP.SATFINITE.E4M3.F32.PACK_AB_MERGE_C R150, R56, R49, RZ ;  /* 0x000000313896723e */ /* 0x002fe400048070ff */
[----:B------:R-:W-:Y:S02]  /*35b0*/  FSEL R85, R85, RZ, P1 ;  /* 0x000000ff55557208 */ /* 0x000fe40000800000 */
        /* <DEDUP_REMOVED lines=28> */
[----:B------:R-:W-:Y:S01]  /*3780*/  FFMA.FTZ R20, R20, UR16, -R85 ;  /* 0x0000001014147c23 */ /* 0x000fe20008010855 */
[----:B------:R-:W-:-:S02]  /*3790*/  @!P6 VIADD R28, R3, 0x13240 ;  /* 0x00013240031ce836 */ /* 0x000fc40000000000 */
[--C-:B------:R-:W-:Y:S01]  /*37a0*/  FFMA.FTZ R15, R24, UR16, -R85.reuse ;  /* 0x00000010180f7c23 */ /* 0x100fe20008010855 */
[----:B------:R-:W-:-:S01]  /*37b0*/  FFMA.FTZ R24, R26, UR16, -R85 ;  /* 0x000000101a187c23 */ /* 0x000fc20008010855 */
[----:B------:R-:W2:Y:S01]  /*37c0*/  MUFU.EX2 R92, R92 ;  /* 0x0000005c005c7308 */ /* 0x000ea20000000800 */
[----:B0-----:R-:W-:-:S01]  /*37d0*/  FADD.FTZ R50, R4, R5 ;  /* 0x0000000504327221 */ /* 0x001fc20000010000 */
[----:B------:R-:W-:Y:S01]  /*37e0*/  @!P6 PRMT R28, RZ, 0x654, R28 ;  /* 0x00000654ff1ce816 */ /* 0x000fe2000000001c */
[----:B------:R-:W-:-:S01]  /*37f0*/  FFMA.FTZ R54, R54, UR16, -R85 ;  /* 0x0000001036367c23 */ /* 0x000fc20008010855 */
[--C-:B------:R-:W-:Y:S01]  /*3800*/  FFMA.FTZ R26, R66, UR16, -R85.reuse ;  /* 0x00000010421a7c23 */ /* 0x100fe20008010855 */
[----:B------:R-:W-:-:S01]  /*3810*/  FFMA.FTZ R57, R57, UR16, -R85 ;  /* 0x0000001039397c23 */ /* 0x000fc20008010855 */
[----:B------:R0:W-:Y:S01]  /*3820*/  @!P6 SYNCS.ARRIVE.TRANS64.RED.A1T0 RZ, [R28+URZ], RZ ;  /* 0x000000ff1cffe9a7 */ /* 0x0001e2000810043f */
[----:B------:R-:W-:-:S01]  /*3830*/  FFMA.FTZ R30, R30, UR16, -R85 ;  /* 0x000000101e1e7c23 */ /* 0x000fc20008010855 */
[----:B------:R-:W3:Y:S01]  /*3840*/  MUFU.EX2 R6, R6 ;  /* 0x0000000600067308 */ /* 0x000ee20000000800 */
        /* <DEDUP_REMOVED lines=12> */
[----:B------:R-:W-:Y:S01]  /*3910*/  F2FP.SATFINITE.E4M3.F32.PACK_AB_MERGE_C R87, R92, R87, RZ ;  /* 0x000000575c57723e */ /* 0x000fe200048070ff */
[----:B------:R-:W-:Y:S01]  /*3920*/  FADD.FTZ R91, R39, R60 ;  /* 0x0000003c275b7221 */ /* 0x000fe20000010000 */
[----:B------:R-:W-:-:S01]  /*3930*/  FFMA.FTZ R95, R95, UR16, -R85 ;  /* 0x000000105f5f7c23 */ /* 0x000fc20008010855 */
[----:B------:R-:W2:Y:S01]  /*3940*/  MUFU.EX2 R89, R89 ;  /* 0x0000005900597308 */ /* 0x000ea20000000800 */
[----:B---3--:R-:W-:-:S01]  /*3950*/  FADD.FTZ R50, R6, R93 ;  /* 0x0000005d06327221 */ /* 0x008fc20000010000 */
[----:B------:R-:W-:Y:S01]  /*3960*/  FADD.FTZ R91, R40, R91 ;  /* 0x0000005b285b7221 */ /* 0x000fe20000010000 */
[----:B------:R-:W-:Y:S01]  /*3970*/  F2FP.SATFINITE.E4M3.F32.PACK_AB_MERGE_C R153, R5, R4, R87 ;  /* 0x000000040599723e */ /* 0x000fe20004807057 */
[----:B------:R-:W-:Y:S01]  /*3980*/  FFMA.FTZ R98, R98, UR16, -R85 ;  /* 0x0000001062627c23 */ /* 0x000fe20008010855 */
[----:B------:R-:W-:-:S02]  /*3990*/  IMAD.MOV.U32 R38, RZ, RZ, R55 ;  /* 0x000000ffff267224 */ /* 0x000fc400078e0037 */
[----:B------:R-:W-:Y:S01]  /*39a0*/  IMAD.MOV.U32 R35, RZ, RZ, R55 ;  /* 0x000000ffff237224 */ /* 0x000fe200078e0037 */
[----:B------:R-:W3:Y:S01]  /*39b0*/  MUFU.EX2 R100, R100 ;  /* 0x0000006400647308 */ /* 0x000ee20000000800 */
[----:B-1----:R-:W-:-:S07]  /*39c0*/  FADD.FTZ R50, R7, R50 ;  /* 0x0000003207327221 */ /* 0x002fce0000010000 */
[----:B------:R-:W1:Y:S08]  /*39d0*/  MUFU.EX2 R8, R8 ;  /* 0x0000000800087308 */ /* 0x000e700000000800 */
[----:B------:R-:W4:Y:S08]  /*39e0*/  MUFU.EX2 R9, R9 ;  /* 0x0000000900097308 */ /* 0x000f300000000800 */
[----:B------:R-:W5:Y:S08]  /*39f0*/  MUFU.EX2 R13, R13 ;  /* 0x0000000d000d7308 */ /* 0x000f700000000800 */
[----:B------:R2:W-:Y:S08]  /*3a00*/  MUFU.EX2 R3, R29 ;  /* 0x0000001d00037308 */ /* 0x0005f00000000800 */
[----:B------:R-:W0:Y:S01]  /*3a10*/  MUFU.EX2 R20, R20 ;  /* 0x0000001400147308 */ /* 0x000e220000000800 */
[----:B--2---:R-:W-:-:S01]  /*3a20*/  FADD.FTZ R29, R89, R50 ;  /* 0x00000032591d7221 */ /* 0x004fc20000010000 */
[----:B------:R-:W-:Y:S01]  /*3a30*/  FFMA.FTZ R50, R32, UR16, -R85 ;  /* 0x0000001020327c23 */ /* 0x000fe20008010855 */
[----:B------:R-:W-:-:S01]  /*3a40*/  FADD.FTZ R32, R42, R91 ;  /* 0x0000005b2a207221 */ /* 0x000fc20000010000 */
[C---:B---3--:R-:W-:Y:S01]  /*3a50*/  F2FP.SATFINITE.E4M3.F32.PACK_AB_MERGE_C R89, R100.reuse, R89, RZ ;  /* 0x000000596459723e */ /* 0x048fe200048070ff */
[----:B------:R-:W-:-:S01]  /*3a60*/  FADD.FTZ R93, R100, R29 ;  /* 0x0000001d645d7221 */ /* 0x000fc20000010000 */
[----:B------:R-:W-:Y:S01]  /*3a70*/  MOV R42, R55 ;  /* 0x00000037002a7202 */ /* 0x000fe20000000f00 */
[----:B------:R-:W-:-:S01]  /*3a80*/  FADD.FTZ R66, R43, R32 ;  /* 0x000000202b427221 */ /* 0x000fc20000010000 */
[----:B------:R-:W2:Y:S01]  /*3a90*/  MUFU.EX2 R11, R11 ;  /* 0x0000000b000b7308 */ /* 0x000ea20000000800 */
[----:B-1----:R-:W-:-:S01]  /*3aa0*/  FADD.FTZ R60, R8, R93 ;  /* 0x0000005d083c7221 */ /* 0x002fc20000010000 */
[----:B------:R-:W-:Y:S01]  /*3ab0*/  F2FP.SATFINITE.E4M3.F32.PACK_AB_MERGE_C R155, R7, R6, R89 ;  /* 0x00000006079b723e */ /* 0x000fe20004807059 */
[----:B------:R-:W-:-:S02]  /*3ac0*/  IMAD.MOV.U32 R43, RZ, RZ, R55 ;  /* 0x000000ffff2b7224 */ /* 0x000fc400078e0037 */
[----:B----4-:R-:W-:-:S03]  /*3ad0*/  FADD.FTZ R60, R9, R60 ;  /* 0x0000003c093c7221 */ /* 0x010fc60000010000 */
[----:B------:R-:W1:Y:S01]  /*3ae0*/  MUFU.EX2 R12, R12 ;  /* 0x0000000c000c7308 */ /* 0x000e620000000800 */
[----:B-----5:R-:W-:-:S01]  /*3af0*/  FADD.FTZ R91, R13, R60 ;  /* 0x0000003c0d5b7221 */ /* 0x020fc20000010000 */
[----:B------:R-:W-:-:S03]  /*3b00*/  FFMA.FTZ R60, R37, UR16, -R85 ;  /* 0x00000010253c7c23 */ /* 0x000fc60008010855 */
[----:B0-----:R-:W-:-:S03]  /*3b10*/  FADD.FTZ R102, R20, R91 ;  /* 0x0000005b14667221 */ /* 0x001fc60000010000 */
[----:B------:R0:W-:Y:S01]  /*3b20*/  MUFU.EX2 R28, R54 ;  /* 0x00000036001c7308 */ /* 0x0001e20000000800 */
[----:B--2---:R-:W-:-:S07]  /*3b30*/  FADD.FTZ R37, R11, R102 ;  /* 0x000000660b257221 */ /* 0x004fce0000010000 */
[----:B------:R-:W2:Y:S01]  /*3b40*/  MUFU.EX2 R41, R41 ;  /* 0x0000002900297308 */ /* 0x000ea20000000800 */
[----:B0-----:R-:W-:-:S01]  /*3b50*/  FFMA.FTZ R54, R33, UR16, -R85 ;  /* 0x0000001021367c23 */ /* 0x001fc20008010855 */
[----:B------:R-:W-:Y:S01]  /*3b60*/  FADD.FTZ R33, R45, R66 ;  /* 0x000000422d217221 */ /* 0x000fe20000010000 */
[----:B-1----:R-:W-:-:S01]  /*3b70*/  FADD.FTZ R102, R12, R37 ;  /* 0x000000250c667221 */ /* 0x002fc20000010000 */
[----:B------:R-:W-:Y:S02]  /*3b80*/  FFMA.FTZ R85, R97, UR16, -R85 ;  /* 0x0000001061557c23 */ /* 0x000fe40008010855 */
[----:B------:R-:W-:-:S01]  /*3b90*/  FADD.FTZ R66, R48, R33 ;  /* 0x0000002130427221 */ /* 0x000fc20000010000 */
[----:B------:R-:W-:Y:S01]  /*3ba0*/  IMAD.MOV.U32 R48, RZ, RZ, R55 ;  /* 0x000000ffff307224 */ /* 0x000fe200078e0037 */
[----:B------:R-:W0:Y:S02]  /*3bb0*/  MUFU.EX2 R44, R44 ;  /* 0x0000002c002c7308 */ /* 0x000e240000000800 */
[----:B------:R-:W-:-:S01]  /*3bc0*/  FADD.FTZ R33, R47, R66 ;  /* 0x000000422f217221 */ /* 0x000fc20000010000 */
[----:B------:R-:W-:-:S03]  /*3bd0*/  MOV R47, R55 ;  /* 0x00000037002f7202 */ /* 0x000fc60000000f00 */
[----:B------:R-:W-:Y:S01]  /*3be0*/  FADD.FTZ R66, R52, R33 ;  /* 0x0000002134427221 */ /* 0x000fe20000010000 */
[----:B------:R-:W-:Y:S01]  /*3bf0*/  MOV R52, R55 ;  /* 0x0000003700347202 */ /* 0x000fe20000000f00 */
[----:B------:R-:W1:Y:S02]  /*3c00*/  MUFU.EX2 R14, R14 ;  /* 0x0000000e000e7308 */ /* 0x000e640000000800 */
[----:B------:R-:W-:-:S01]  /*3c10*/  FADD.FTZ R37, R49, R66 ;  /* 0x0000004231257221 */ /* 0x000fc20000010000 */
[----:B------:R-:W-:-:S05]  /*3c20*/  IMAD.MOV.U32 R49, RZ, RZ, R55 ;  /* 0x000000ffff317224 */ /* 0x000fca00078e0037 */
[----:B------:R-:W-:Y:S08]  /*3c30*/  MUFU.EX2 R15, R15 ;  /* 0x0000000f000f7308 */ /* 0x000ff00000000800 */
[----:B------:R-:W-:Y:S08]  /*3c40*/  MUFU.EX2 R46, R46 ;  /* 0x0000002e002e7308 */ /* 0x000ff00000000800 */
[----:B------:R2:W-:Y:S08]  /*3c50*/  MUFU.EX2 R32, R57 ;  /* 0x0000003900207308 */ /* 0x0005f00000000800 */
[----:B------:R-:W3:Y:S01]  /*3c60*/  MUFU.EX2 R72, R72 ;  /* 0x0000004800487308 */ /* 0x000ee20000000800 */
[----:B--2---:R-:W-:-:S01]  /*3c70*/  FADD.FTZ R57, R41, R102 ;  /* 0x0000006629397221 */ /* 0x004fc20000010000 */
[----:B0-----:R-:W-:-:S03]  /*3c80*/  F2FP.SATFINITE.E4M3.F32.PACK_AB_MERGE_C R41, R44, R41, RZ ;  /* 0x000000292c29723e */ /* 0x001fc600048070ff */
[----:B------:R-:W-:Y:S01]  /*3c90*/  FADD.FTZ R57, R44, R57 ;  /* 0x000000392c397221 */ /* 0x000fe20000010000 */
[----:B------:R-:W-:Y:S01]  /*3ca0*/  F2FP.SATFINITE.E4M3.F32.PACK_AB_MERGE_C R151, R12, R11, R41 ;  /* 0x0000000b0c97723e */ /* 0x000fe20004807029 */
[----:B------:R-:W-:Y:S01]  /*3cb0*/  IMAD.MOV.U32 R44, RZ, RZ, R55 ;  /* 0x000000ffff2c7224 */ /* 0x000fe200078e0037 */
[----:B------:R-:W-:Y:S01]  /*3cc0*/  MUFU.EX2 R29, R30 ;  /* 0x0000001e001d7308 */ /* 0x000fe20000000800 */
[----:B-1----:R-:W-:-:S01]  /*3cd0*/  FADD.FTZ R34, R14, R57 ;  /* 0x000000390e227221 */ /* 0x002fc20000010000 */
[----:B------:R-:W-:-:S06]  /*3ce0*/  IMAD.MOV.U32 R41, RZ, RZ, R55 ;  /* 0x000000ffff297224 */ /* 0x000fcc00078e0037 */
[----:B------:R0:W-:Y:S01]  /*3cf0*/  MUFU.EX2 R30, R50 ;  /* 0x00000032001e7308 */ /* 0x0001e20000000800 */
[----:B---3--:R-:W-:-:S04]  /*3d00*/  F2FP.SATFINITE.E4M3.F32.PACK_AB_MERGE_C R136, R72, R61, RZ ;  /* 0x0000003d4888723e */ /* 0x008fc800048070ff */
[----:B------:R-:W-:-:S03]  /*3d10*/  F2FP.SATFINITE.E4M3.F32.PACK_AB_MERGE_C R136, R58, R51, R136 ;  /* 0x000000333a88723e */ /* 0x000fc60004807088 */
[----:B------:R-:W1:Y:S01]  /*3d20*/  MUFU.EX2 R53, R53 ;  /* 0x0000003500357308 */ /* 0x000e620000000800 */
[----:B0-----:R-:W-:-:S04]  /*3d30*/  FADD.FTZ R50, R56, R37 ;  /* 0x0000002538327221 */ /* 0x001fc80000010000 */
[----:B------:R-:W-:Y:S01]  /*3d40*/  FADD.FTZ R31, R51, R50 ;  /* 0x00000032331f7221 */ /* 0x000fe20000010000 */
[----:B------:R-:W-:Y:S02]  /*3d50*/  IMAD.MOV.U32 R51, RZ, RZ, R55 ;  /* 0x000000ffff337224 */ /* 0x000fe400078e0037 */
[----:B------:R-:W0:Y:S01]  /*3d60*/  MUFU.EX2 R24, R24 ;  /* 0x0000001800187308 */ /* 0x000e220000000800 */
[----:B------:R-:W-:-:S01]  /*3d70*/  FADD.FTZ R40, R58, R31 ;  /* 0x0000001f3a287221 */ /* 0x000fc20000010000 */
[----:B------:R-:W-:Y:S01]  /*3d80*/  FADD.FTZ R31, R15, R34 ;  /* 0x000000220f1f7221 */ /* 0x000fe20000010000 */
[----:B------:R-:W-:Y:S02]  /*3d90*/  IMAD.MOV.U32 R50, RZ, RZ, R55 ;  /* 0x000000ffff327224 */ /* 0x000fe400078e0037 */
[----:B------:R-:W-:Y:S01]  /*3da0*/  FADD.FTZ R39, R61, R40 ;  /* 0x000000283d277221 */ /* 0x000fe20000010000 */
[----:B------:R-:W-:-:S01]  /*3db0*/  FADD.FTZ R34, R46, R31 ;  /* 0x0000001f2e227221 */ /* 0x000fc20000010000 */
[----:B------:R-:W-:Y:S01]  /*3dc0*/  F2FP.SATFINITE.E4M3.F32.PACK_AB_MERGE_C R40, R20, R13, RZ ;  /* 0x0000000d1428723e */ /* 0x000fe200048070ff */
[----:B------:R-:W2:Y:S01]  /*3dd0*/  MUFU.EX2 R25, R25 ;  /* 0x0000001900197308 */ /* 0x000ea20000000800 */
[----:B------:R-:W-:-:S01]  /*3de0*/  FADD.FTZ R72, R72, R39 ;  /* 0x0000002748487221 */ /* 0x000fc20000010000 */
[C---:B-1----:R-:W-:Y:S01]  /*3df0*/  FADD.FTZ R39, R53.reuse, R34 ;  /* 0x0000002235277221 */ /* 0x042fe20000010000 */
[----:B------:R-:W-:Y:S01]  /*3e00*/  F2FP.SATFINITE.E4M3.F32.PACK_AB_MERGE_C R46, R53, R46, RZ ;  /* 0x0000002e352e723e */ /* 0x000fe200048070ff */
[----:B------:R-:W-:-:S02]  /*3e10*/  IMAD.MOV.U32 R53, RZ, RZ, R55 ;  /* 0x000000ffff357224 */ /* 0x000fc400078e0037 */
[----:B------:R-:W-:-:S01]  /*3e20*/  FADD.FTZ R45, R59, R72 ;  /* 0x000000483b2d7221 */ /* 0x000fc20000010000 */
[----:B------:R-:W-:Y:S01]  /*3e30*/  F2FP.SATFINITE.E4M3.F32.PACK_AB_MERGE_C R149, R9, R8, R40 ;  /* 0x000000080995723e */ /* 0x000fe20004807028 */
[----:B------:R-:W-:Y:S01]  /*3e40*/  IMAD.MOV.U32 R40, RZ, RZ, R55 ;  /* 0x000000ffff287224 */ /* 0x000fe200078e0037 */
[----:B------:R-:W1:Y:S01]  /*3e50*/  MUFU.EX2 R26, R26 ;  /* 0x0000001a001a7308 */ /* 0x000e620000000800 */
[----:B0-----:R-:W-:-:S01]  /*3e60*/  FADD.FTZ R20, R24, R39 ;  /* 0x0000002718147221 */ /* 0x001fc20000010000 */
[----:B------:R-:W-:Y:S01]  /*3e70*/  FADD.FTZ R34, R64, R45 ;  /* 0x0000002d40227221 */ /* 0x000fe20000010000 */
[----:B------:R-:W-:Y:S01]  /*3e80*/  F2FP.SATFINITE.E4M3.F32.PACK_AB_MERGE_C R137, R15, R14, R46 ;  /* 0x0000000e0f89723e */ /* 0x000fe2000480702e */
[----:B------:R-:W-:Y:S02]  /*3e90*/  IMAD.MOV.U32 R46, RZ, RZ, R55 ;  /* 0x000000ffff2e7224 */ /* 0x000fe400078e0037 */
[----:B------:R-:W-:-:S01]  /*3ea0*/  FADD.FTZ R39, R63, R34 ;  /* 0x000000223f277221 */ /* 0x000fc20000010000 */
[----:B------:R-:W-:Y:S01]  /*3eb0*/  F2FP.SATFINITE.E4M3.F32.PACK_AB_MERGE_C R63, R74, R63, RZ ;  /* 0x0000003f4a3f723e */ /* 0x000fe200048070ff */
[----:B------:R-:W0:Y:S01]  /*3ec0*/  MUFU.EX2 R27, R27 ;  /* 0x0000001b001b7308 */ /* 0x000e220000000800 */
[----:B--2---:R-:W-:-:S01]  /*3ed0*/  FADD.FTZ R13, R25, R20 ;  /* 0x00000014190d7221 */ /* 0x004fc20000010000 */
[----:B------:R-:W-:Y:S01]  /*3ee0*/  FADD.FTZ R74, R74, R39 ;  /* 0x000000274a4a7221 */ /* 0x000fe20000010000 */
[----:B------:R-:W-:Y:S01]  /*3ef0*/  F2FP.SATFINITE.E4M3.F32.PACK_AB_MERGE_C R138, R64, R59, R63 ;  /* 0x0000003b408a723e */ /* 0x000fe2000480703f */
[----:B------:R-:W-:-:S02]  /*3f00*/  IMAD.MOV.U32 R45, RZ, RZ, R55 ;  /* 0x000000ffff2d7224 */ /* 0x000fc400078e0037 */
[----:B------:R-:W-:Y:S02]  /*3f10*/  IMAD.MOV.U32 R39, RZ, RZ, R55 ;  /* 0x000000ffff277224 */ /* 0x000fe400078e0037 */
[----:B------:R-:W2:Y:S01]  /*3f20*/  MUFU.EX2 R76, R76 ;  /* 0x0000004c004c7308 */ /* 0x000ea20000000800 */
[----:B-1----:R-:W-:-:S01]  /*3f30*/  FADD.FTZ R10, R26, R13 ;  /* 0x0000000d1a0a7221 */ /* 0x002fc20000010000 */
[----:B------:R-:W-:Y:S01]  /*3f40*/  FADD.FTZ R13, R65, R74 ;  /* 0x0000004a410d7221 */ /* 0x000fe20000010000 */
[----:B------:R-:W-:-:S05]  /*3f50*/  IMAD.MOV.U32 R34, RZ, RZ, R55 ;  /* 0x000000ffff227224 */ /* 0x000fca00078e0037 */
[----:B------:R-:W1:Y:S01]  /*3f60*/  MUFU.EX2 R73, R73 ;  /* 0x0000004900497308 */ /* 0x000e620000000800 */
[----:B0-----:R-:W-:-:S01]  /*3f70*/  FADD.FTZ R10, R27, R10 ;  /* 0x0000000a1b0a7221 */ /* 0x001fc20000010000 */
[----:B------:R-:W-:Y:S02]  /*3f80*/  F2FP.SATFINITE.E4M3.F32.PACK_AB_MERGE_C R26, R27, R26, RZ ;  /* 0x0000001a1b1a723e */ /* 0x000fe400048070ff */
[----:B------:R-:W-:Y:S01]  /*3f90*/  MOV R27, R55 ;  /* 0x00000037001b7202 */ /* 0x000fe20000000f00 */
[----:B------:R-:W-:Y:S01]  /*3fa0*/  FADD.FTZ R21, R3, R10 ;  /* 0x0000000a03157221 */ /* 0x000fe20000010000 */
[----:B------:R-:W-:Y:S01]  /*3fb0*/  F2FP.SATFINITE.E4M3.F32.PACK_AB_MERGE_C R139, R25, R24, R26 ;  /* 0x00000018198b723e */ /* 0x000fe2000480701a */
[----:B------:R-:W-:Y:S01]  /*3fc0*/  IMAD.MOV.U32 R26, RZ, RZ, R55 ;  /* 0x000000ffff1a7224 */ /* 0x000fe200078e0037 */
        /* <DEDUP_REMOVED lines=11> */
[----:B------:R-:W-:Y:S01]  /*4080*/  IMAD.MOV.U32 R29, RZ, RZ, R55 ;  /* 0x000000ffff1d7224 */ /* 0x000fe200078e0037 */
[----:B------:R-:W-:Y:S01]  /*4090*/  MOV R32, R55 ;  /* 0x0000003700207202 */ /* 0x000fe20000000f00 */
[----:B------:R-:W-:Y:S01]  /*40a0*/  FADD.FTZ R10, R30, R21 ;  /* 0x000000151e0a7221 */ /* 0x000fe20000010000 */
[----:B------:R-:W-:Y:S01]  /*40b0*/  IMAD.MOV.U32 R28, RZ, RZ, R55 ;  /* 0x000000ffff1c7224 */ /* 0x000fe200078e0037 */
[----:B------:R-:W1:Y:S01]  /*40c0*/  MUFU.EX2 R80, R80 ;  /* 0x0000005000507308 */ /* 0x000e620000000800 */
[C---:B0-----:R-:W-:Y:S01]  /*40d0*/  F2FP.SATFINITE.E4M3.F32.PACK_AB_MERGE_C R73, R78.reuse, R73, RZ ;  /* 0x000000494e49723e */ /* 0x041fe200048070ff */
[----:B------:R-:W-:-:S03]  /*40e0*/  FADD.FTZ R78, R78, R13 ;  /* 0x0000000d4e4e7221 */ /* 0x000fc60000010000 */
[----:B------:R-:W-:-:S03]  /*40f0*/  F2FP.SATFINITE.E4M3.F32.PACK_AB_MERGE_C R140, R76, R65, R73 ;  /* 0x000000414c8c723e */ /* 0x000fc60004807049 */
[----:B------:R-:W0:Y:S01]  /*4100*/  MUFU.EX2 R33, R68 ;  /* 0x0000004400217308 */ /* 0x000e220000000800 */
[----:B--2---:R-:W-:-:S07]  /*4110*/  FADD.FTZ R13, R75, R78 ;  /* 0x0000004e4b0d7221 */ /* 0x004fce0000010000 */
[----:B------:R-:W-:Y:S01]  /*4120*/  MUFU.EX2 R71, R71 ;  /* 0x0000004700477308 */ /* 0x000fe20000000800 */
[----:B-1----:R-:W-:-:S07]  /*4130*/  FADD.FTZ R20, R80, R13 ;  /* 0x0000000d50147221 */ /* 0x002fce0000010000 */
[----:B------:R-:W1:Y:S01]  /*4140*/  MUFU.EX2 R82, R82 ;  /* 0x0000005200527308 */ /* 0x000e620000000800 */
[----:B0-----:R-:W-:-:S07]  /*4150*/  FADD.FTZ R13, R33, R10 ;  /* 0x0000000a210d7221 */ /* 0x001fce0000010000 */
[----:B------:R-:W0:Y:S08]  /*4160*/  MUFU.EX2 R54, R54 ;  /* 0x0000003600367308 */ /* 0x000e300000000800 */
[----:B------:R-:W2:Y:S01]  /*4170*/  MUFU.EX2 R37, R70 ;  /* 0x0000004600257308 */ /* 0x000ea20000000800 */
[----:B-1----:R-:W-:Y:S01]  /*4180*/  F2FP.SATFINITE.E4M3.F32.PACK_AB_MERGE_C R21, R82, R71, RZ ;  /* 0x000000475215723e */ /* 0x002fe200048070ff */
[----:B------:R-:W-:-:S03]  /*4190*/  FADD.FTZ R71, R71, R20 ;  /* 0x0000001447477221 */ /* 0x000fc60000010000 */
[----:B------:R-:W-:Y:S01]  /*41a0*/  F2FP.SATFINITE.E4M3.F32.PACK_AB_MERGE_C R142, R80, R75, R21 ;  /* 0x0000004b508e723e */ /* 0x000fe20004807015 */
[----:B------:R-:W-:-:S02]  /*41b0*/  FADD.FTZ R82, R82, R71 ;  /* 0x0000004752527221 */ /* 0x000fc40000010000 */
[----:B------:R-:W-:Y:S01]  /*41c0*/  MUFU.EX2 R79, R79 ;  /* 0x0000004f004f7308 */ /* 0x000fe20000000800 */
[----:B0-----:R-:W-:-:S07]  /*41d0*/  FADD.FTZ R10, R54, R13 ;  /* 0x0000000d360a7221 */ /* 0x001fce0000010000 */
[----:B------:R-:W0:Y:S01]  /*41e0*/  MUFU.EX2 R86, R86 ;  /* 0x0000005600567308 */ /* 0x000e220000000800 */
[----:B--2---:R-:W-:-:S01]  /*41f0*/  FADD.FTZ R10, R37, R10 ;  /* 0x0000000a250a7221 */ /* 0x004fc20000010000 */
[----:B------:R-:W-:Y:S02]  /*4200*/  F2FP.SATFINITE.E4M3.F32.PACK_AB_MERGE_C R54, R37, R54, RZ ;  /* 0x000000362536723e */ /* 0x000fe400048070ff */
[----:B------:R-:W-:Y:S02]  /*4210*/  MOV R37, R55 ;  /* 0x0000003700257202 */ /* 0x000fe40000000f00 */
[----:B------:R-:W-:Y:S01]  /*4220*/  F2FP.SATFINITE.E4M3.F32.PACK_AB_MERGE_C R143, R33, R30, R54 ;  /* 0x0000001e218f723e */ /* 0x000fe20004807036 */
[--C-:B------:R-:W-:Y:S01]  /*4230*/  IMAD.MOV.U32 R54, RZ, RZ, R55.reuse ;  /* 0x000000ffff367224 */ /* 0x100fe200078e0037 */
[----:B------:R-:W1:Y:S01]  /*4240*/  MUFU.EX2 R77, R77 ;  /* 0x0000004d004d7308 */ /* 0x000e620000000800 */
[--C-:B------:R-:W-:Y:S02]  /*4250*/  IMAD.MOV.U32 R33, RZ, RZ, R55.reuse ;  /* 0x000000ffff217224 */ /* 0x100fe400078e0037 */
[----:B------:R-:W-:-:S05]  /*4260*/  IMAD.MOV.U32 R30, RZ, RZ, R55 ;  /* 0x000000ffff1e7224 */ /* 0x000fca00078e0037 */
[----:B------:R2:W3:Y:S01]  /*4270*/  MUFU.EX2 R31, R36 ;  /* 0x00000024001f7308 */ /* 0x0004e20000000800 */
[----:B0-----:R-:W-:-:S07]  /*4280*/  F2FP.SATFINITE.E4M3.F32.PACK_AB_MERGE_C R4, R86, R79, RZ ;  /* 0x0000004f5604723e */ /* 0x001fce00048070ff */
[----:B------:R-:W0:Y:S01]  /*4290*/  MUFU.EX2 R84, R84 ;  /* 0x0000005400547308 */ /* 0x000e220000000800 */
[----:B-1----:R-:W-:-:S01]  /*42a0*/  FADD.FTZ R5, R77, R82 ;  /* 0x000000524d057221 */ /* 0x002fc20000010000 */
[----:B--2---:R-:W-:-:S06]  /*42b0*/  IMAD.MOV.U32 R36, RZ, RZ, R55 ;  /* 0x000000ffff247224 */ /* 0x004fcc00078e0037 */
[----:B------:R-:W1:Y:S01]  /*42c0*/  MUFU.EX2 R60, R60 ;  /* 0x0000003c003c7308 */ /* 0x000e620000000800 */
[----:B---3--:R-:W-:-:S07]  /*42d0*/  FADD.FTZ R7, R31, R10 ;  /* 0x0000000a1f077221 */ /* 0x008fce0000010000 */
        /* <DEDUP_REMOVED lines=10> */
[----:B0-----:R-:W-:-:S01]  /*4380*/  FADD.FTZ R5, R94, R5 ;  /* 0x000000055e057221 */ /* 0x001fc20000010000 */
[----:B------:R-:W-:-:S04]  /*4390*/  F2FP.SATFINITE.E4M3.F32.PACK_AB_MERGE_C R69, R94, R69, RZ ;  /* 0x000000455e45723e */ /* 0x000fc800048070ff */
[----:B------:R-:W-:Y:S01]  /*43a0*/  F2FP.SATFINITE.E4M3.F32.PACK_AB_MERGE_C R145, R60, R31, R69 ;  /* 0x0000001f3c91723e */ /* 0x000fe20004807045 */
[----:B------:R-:W-:Y:S01]  /*43b0*/  IMAD.MOV.U32 R31, RZ, RZ, R55 ;  /* 0x000000ffff1f7224 */ /* 0x000fe200078e0037 */
        /* <DEDUP_REMOVED lines=13> */
[----:B------:R-:W-:-:S03]  /*4490*/  FADD.FTZ R5, R90, R5 ;  /* 0x000000055a057221 */ /* 0x000fc60000010000 */
[----:B--2---:R-:W-:Y:S01]  /*44a0*/  FADD.FTZ R4, R98, R3 ;  /* 0x0000000362047221 */ /* 0x004fe20000010000 */
[----:B-1----:R-:W-:-:S03]  /*44b0*/  F2FP.SATFINITE.E4M3.F32.PACK_AB_MERGE_C R6, R85, R98, RZ ;  /* 0x000000625506723e */ /* 0x002fc600048070ff */
[----:B------:R-:W-:Y:S01]  /*44c0*/  FADD.FTZ R4, R85, R4 ;  /* 0x0000000455047221 */ /* 0x000fe20000010000 */
[----:B------:R-:W-:Y:S01]  /*44d0*/  F2FP.SATFINITE.E4M3.F32.PACK_AB_MERGE_C R147, R95, R96, R6 ;  /* 0x000000605f93723e */ /* 0x000fe20004807006 */
        /* <DEDUP_REMOVED lines=23> */
.L_x_10782:
[----:B------:R-:W-:-:S04]  /*4650*/  UISETP.NE.AND UP0, UPT, UR18, 0x1, UPT ;  /* 0x000000011200788c */ /* 0x000fc8000bf05270 */
[----:B------:R-:W-:-:S04]  /*4660*/  USEL UR42, URZ, 0x1, UP0 ;  /* 0x000000013f2a7887 */ /* 0x000fc80008000000 */
[----:B------:R-:W-:Y:S01]  /*4670*/  ULOP3.LUT UR42, UR19, UR42, URZ, 0x3c, !UPT ;  /* 0x0000002a132a7292 */ /* 0x000fe2000f8e3c3f */
[----:B------:R-:W-:Y:S11]  /*4680*/  @!P0 BRA `(.L_x_10773) ;  /* 0x0000000000048947 */ /* 0x000ff60003800000 */
[----:B------:R-:W-:Y:S01]  /*4690*/  BPT.TRAP 0x1 ;  /* 0x000000040000795c */ /* 0x000fe20000300000 */
.L_x_10773:
        /* <DEDUP_REMOVED lines=9> */
.L_x_10774:
[----:B-1----:R-:W-:Y:S05]  /*4730*/  @P1 BRA `(.L_x_10775) ;  /* 0x0000000000081947 */ /* 0x002fea0003800000 */
[----:B------:R-:W1:Y:S02]  /*4740*/  SYNCS.PHASECHK.TRANS64.TRYWAIT P1, [UR17+0x13230], R7 ;  /* 0x01323007ff0075a7 */ /* 0x000e640008020151 */
[----:B-1----:R-:W-:Y:S05]  /*4750*/  @!P1 BRA `(.L_x_10776) ;  /* 0x0000007000949947 */ /* 0x002fea0003800000 */
.L_x_10775:
        /* <DEDUP_REMOVED lines=9> */
[----:B------:R-:W-:-:S04]  /*47f0*/  UMOV UR7, 0x80000020 ;  /* 0x8000002000077882 */ /* 0x000fc80000000000 */
        /* <DEDUP_REMOVED lines=54> */
.L_x_10777:
[----:B------:R-:W-:Y:S01]  /*4b60*/  ULEA UR9, UR18, UR48, 0x3 ;  /* 0x0000003012097291 */ /* 0x000fe2000f8e183f */
[----:B01----:R-:W-:-:S05]  /*4b70*/  IMAD.U32 R7, RZ, RZ, UR19 ;  /* 0x00000013ff077e24 */ /* 0x003fca000f8e00ff */
[----:B------:R-:W-:-:S04]  /*4b80*/  SHF.L.U32 R7, R7, 0x1f, RZ ;  /* 0x0000001f07077819 */ /* 0x000fc800000006ff */
[----:B------:R0:W1:Y:S01]  /*4b90*/  SYNCS.PHASECHK.TRANS64.TRYWAIT P1, [UR9+0x13250], R7 ;  /* 0x01325007ff0075a7 */ /* 0x0000620008020149 */
[----:B------:R-:W-:Y:S05]  /*4ba0*/  @!P0 BRA `(.L_x_10778) ;  /* 0x0000000000048947 */ /* 0x000fea0003800000 */
[----:B------:R-:W-:Y:S01]  /*4bb0*/  BPT.TRAP 0x1 ;  /* 0x000000040000795c */ /* 0x000fe20000300000 */
.L_x_10778:
[----:B-1----:R-:W-:Y:S05]  /*4bc0*/  @P1 BRA `(.L_x_10779) ;  /* 0x0000000000081947 */ /* 0x002fea0003800000 */
[----:B------:R-:W1:Y:S02]  /*4bd0*/  SYNCS.PHASECHK.TRANS64.TRYWAIT P1, [UR9+0x13250], R7 ;  /* 0x01325007ff0075a7 */ /* 0x000e640008020149 */
[----:B-1----:R-:W-:Y:S05]  /*4be0*/  @!P1 BRA `(.L_x_10780) ;  /* 0x0000006c00889947 */ /* 0x002fea0003800000 */
.L_x_10779:
[C---:B-1----:R-:W-:Y:S01]  /*4bf0*/  FMUL.FTZ R8, R0.reuse, R120 ;  /* 0x0000007800087220 */ /* 0x042fe20000410000 */
[C---:B------:R-:W-:Y:S01]  /*4c00*/  FMUL.FTZ R9, R0.reuse, R122 ;  /* 0x0000007a00097220 */ /* 0x040fe20000410000 */
[C---:B0-----:R-:W-:Y:S01]  /*4c10*/  FMUL.FTZ R7, R0.reuse, R121 ;  /* 0x0000007900077220 */ /* 0x041fe20000410000 */
        /* <DEDUP_REMOVED lines=21> */
[----:B------:R-:W-:Y:S01]  /*4d70*/  UIADD3 UR6, UR48, 0x1000, URZ ;  /* 0x0000100030067890 */ /* 0x000fe2000fffe03f */
[C---:B------:R-:W-:Y:S01]  /*4d80*/  FMUL.FTZ R108, R0.reuse, R108 ;  /* 0x0000006c006c7220 */ /* 0x040fe20000410000 */
[C---:B------:R-:W-:Y:S01]  /*4d90*/  FMUL.FTZ R110, R0.reuse, R110 ;  /* 0x0000006e006e7220 */ /* 0x040fe20000410000 */
[C---:B------:R-:W-:Y:S01]  /*4da0*/  FMUL.FTZ R109, R0.reuse, R109 ;  /* 0x0000006d006d7220 */ /* 0x040fe20000410000 */
[----:B------:R-:W-:Y:S01]  /*4db0*/  USHF.R.U32.HI UR6, URZ, 0x4, UR6 ;  /* 0x000000043f067899 */ /* 0x000fe20008011606 */
[C---:B------:R-:W-:Y:S01]  /*4dc0*/  FMUL.FTZ R111, R0.reuse, R111 ;  /* 0x0000006f006f7220 */ /* 0x040fe20000410000 */
[----:B------:R-:W0:Y:S01]  /*4dd0*/  MUFU.TANH R10, R10 ;  /* 0x0000000a000a7308 */ /* 0x000e220000002400 */
[----:B-1----:R-:W-:Y:S01]  /*4de0*/  FMNMX.FTZ R125, R9, R6, !PT ;  /* 0x00000006097d7209 */ /* 0x002fe20007810000 */
[----:B------:R-:W-:Y:S01]  /*4df0*/  ULOP3.LUT UR6, UR6, 0x3fff, URZ, 0xc0, !UPT ;  /* 0x00003fff06067892 */ /* 0x000fe2000f8ec03f */
[C---:B------:R-:W-:Y:S01]  /*4e00*/  FMUL.FTZ R112, R0.reuse, R112 ;  /* 0x0000007000707220 */ /* 0x040fe20000410000 */
[C---:B------:R-:W-:Y:S01]  /*4e10*/  FMUL.FTZ R114, R0.reuse, R114 ;  /* 0x0000007200727220 */ /* 0x040fe20000410000 */
[C---:B------:R-:W-:Y:S01]  /*4e20*/  FMUL.FTZ R113, R0.reuse, R113 ;  /* 0x0000007100717220 */ /* 0x040fe20000410000 */
[----:B------:R-:W-:Y:S01]  /*4e30*/  ULOP3.LUT UR6, UR6, 0x10000, URZ, 0xfc, !UPT ;  /* 0x0001000006067892 */ /* 0x000fe2000f8efc3f */
[C---:B------:R-:W-:Y:S01]  /*4e40*/  FMUL.FTZ R115, R0.reuse, R115 ;  /* 0x0000007300737220 */ /* 0x040fe20000410000 */
[----:B------:R-:W1:Y:S01]  /*4e50*/  MUFU.TANH R11, R11 ;  /* 0x0000000b000b7308 */ /* 0x000e620000002400 */
[----:B--2---:R-:W-:Y:S01]  /*4e60*/  FMNMX.FTZ R126, R7, R126, !PT ;  /* 0x0000007e077e7209 */ /* 0x004fe20007810000 */
[----:B------:R-:W-:Y:S01]  /*4e70*/  UIMAD UR8, UR18, 0x280, UR6 ;  /* 0x00000280120878a4 */ /* 0x000fe2000f8e0206 */
[C---:B------:R-:W-:Y:S01]  /*4e80*/  FMUL.FTZ R116, R0.reuse, R116 ;  /* 0x0000007400747220 */ /* 0x040fe20000410000 */
[----:B------:R-:W-:Y:S01]  /*4e90*/  WARPGROUP.ARRIVE ;  /* 0x00000000000079c5 */ /* 0x000fe20000000000 */
[C---:B------:R-:W-:Y:S01]  /*4ea0*/  FMUL.FTZ R118, R0.reuse, R118 ;  /* 0x0000007600767220 */ /* 0x040fe20000410000 */
[----:B------:R-:W-:Y:S01]  /*4eb0*/  FMUL.FTZ R117, R0, R117 ;  /* 0x0000007500757220 */ /* 0x000fe20000410000 */
[----:B------:R-:W-:Y:S01]  /*4ec0*/  UMOV UR7, 0xc0000010 ;  /* 0xc000001000077882 */ /* 0x000fe20000000000 */
[----:B------:R-:W2:Y:S01]  /*4ed0*/  MUFU.TANH R13, R13 ;  /* 0x0000000d000d7308 */ /* 0x000ea20000002400 */
[----:B0-----:R-:W-:Y:S01]  /*4ee0*/  FMNMX.FTZ R128, R10, R125, !PT ;  /* 0x0000007d0a807209 */ /* 0x001fe20007810000 */
[----:B------:R-:W-:Y:S01]  /*4ef0*/  UMOV UR6, UR8 ;  /* 0x0000000800067c82 */ /* 0x000fe20008000000 */
[C---:B------:R-:W-:Y:S01]  /*4f00*/  FMUL.FTZ R119, R0.reuse, R119 ;  /* 0x0000007700777220 */ /* 0x040fe20000410000 */
[C---:B------:R-:W-:Y:S01]  /*4f10*/  FMUL.FTZ R88, R0.reuse, R88 ;  /* 0x0000005800587220 */ /* 0x040fe20000410000 */
[----:B------:R-:W-:Y:S01]  /*4f20*/  QGMMA.64x64x32.F32.E4M3.E4M3 R24, R152, gdesc[UR4], R24, gsb0 ;  /* 0x00e0000498187df3 */ /* 0x000fe20008000818 */
        /* <DEDUP_REMOVED lines=44> */
[----:B------:R-:W-:Y:S01]  /*51f0*/  UIADD3 UR6, UR8, 0x80, URZ ;  /* 0x0000008008067890 */ /* 0x000fe2000fffe03f */
[C---:B------:R-:W-:Y:S01]  /*5200*/  FMUL.FTZ R58, R0.reuse, R58 ;  /* 0x0000003a003a7220 */ /* 0x040fe20000410000 */
[C---:B------:R-:W-:Y:S01]  /*5210*/  FMUL.FTZ R57, R0.reuse, R57 ;  /* 0x0000003900397220 */ /* 0x040fe20000410000 */
[C---:B------:R-:W-:Y:S01]  /*5220*/  FMUL.FTZ R59, R0.reuse, R59 ;  /* 0x0000003b003b7220 */ /* 0x040fe20000410000 */
        /* <DEDUP_REMOVED lines=14> */
[----:B------:R-:W-:-:S04]  /*5310*/  FMUL.FTZ R71, R0, R71 ;  /* 0x0000004700477220 */ /* 0x000fc80000410000 */
[----:B------:R-:W2:Y:S01]  /*5320*/  MUFU.TANH R122, R122 ;  /* 0x0000007a007a7308 */ /* 0x000ea20000002400 */
[----:B0-----:R-:W-:-:S07]  /*5330*/  FMNMX.FTZ R125, R121, R126, !PT ;  /* 0x0000007e797d7209 */ /* 0x001fce0007810000 */
[----:B------:R-:W0:Y:S01]  /*5340*/  MUFU.TANH R124, R124 ;  /* 0x0000007c007c7308 */ /* 0x000e220000002400 */
[----:B-1----:R-:W-:Y:S01]  /*5350*/  FMNMX.FTZ R127, R123, R128, !PT ;  /* 0x000000807b7f7209 */ /* 0x002fe20007810000 */
[----:B------:R-:W-:Y:S02]  /*5360*/  WARPGROUP.DEPBAR.LE gsb0, 0x0 ;  /* 0x00008000000079c5 */ /* 0x000fe40000010000 */
[----:B------:R-:W-:-:S06]  /*5370*/  WARPGROUP.ARRIVE ;  /* 0x00000000000079c5 */ /* 0x000fcc0000000000 */
[----:B------:R-:W1:Y:S01]  /*5380*/  S2R R155, SR_TID.X ;  /* 0x00000000009b7919 */ /* 0x000e620000002100 */
[----:B------:R-:W3:Y:S01]  /*5390*/  MUFU.TANH R104, R104 ;  /* 0x0000006800687308 */ /* 0x000ee20000002400 */
[----:B--2---:R-:W-:Y:S01]  /*53a0*/  FMNMX.FTZ R125, R122, R125, !PT ;  /* 0x0000007d7a7d7209 */ /* 0x004fe20007810000 */
[----:B------:R-:W-:Y:S01]  /*53b0*/  QGMMA.64x64x32.F32.E4M3.E4M3 R24, R148, gdesc[UR4], R24, gsb0 ;  /* 0x00e0000494187df3 */ /* 0x000fe20008000818 */
[----:B------:R-:W-:Y:S01]  /*53c0*/  UIADD3 UR6, UR8, 0x100, URZ ;  /* 0x0000010008067890 */ /* 0x000fe2000fffe03f */
[----:B------:R-:W-:-:S04]  /*53d0*/  UMOV UR7, 0xc0000010 ;  /* 0xc000001000077882 */ /* 0x000fc80000000000 */
        /* <DEDUP_REMOVED lines=25> */
[----:B------:R-:W-:Y:S01]  /*5570*/  QGMMA.64x64x32.F32.E4M3.E4M3 R24, R136, gdesc[UR4], R24, gsb0 ;  /* 0x00e0000488187df3 */ /* 0x000fe20008000818 */
        /* <DEDUP_REMOVED lines=27> */
[----:B------:R-:W-:Y:S01]  /*5730*/  QGMMA.64x64x32.F32.E4M3.E4M3 R24, R140, gdesc[UR4], R24, gsb0 ;  /* 0x00e000048c187df3 */ /* 0x000fe20008000818 */
        /* <DEDUP_REMOVED lines=26> */
[----:B------:R-:W-:Y:S06]  /*58e0*/  QGMMA.64x64x32.F32.E4M3.E4M3 R24, R144, gdesc[UR4], R24, gsb0 ;  /* 0x00e0000490187df3 */ /* 0x000fec0008000818 */
        /* <DEDUP_REMOVED lines=62> */
[----:B0-----:R-:W-:-:S05]  /*5cd0*/  FMNMX.FTZ R127, R69, R62, !PT ;  /* 0x0000003e457f7209 */ /* 0x001fca0007810000 */
        /* <DEDUP_REMOVED lines=8> */
[----:B0-----:R-:W-:-:S05]  /*5d60*/  FMNMX.FTZ R62, R129, R62, !PT ;  /* 0x0000003e813e7209 */ /* 0x001fca0007810000 */
[C---:B------:R-:W-:Y:S01]  /*5d70*/  FADD.FTZ R3, -R62.reuse, R3 ;  /* 0x000000033e037221 */ /* 0x040fe20000010100 */
[----:B------:R-:W-:-:S01]  /*5d80*/  FFMA.FTZ R127, R62, R127, -8 ;  /* 0xc10000003e7f7423 */ /* 0x000fc2000001007f */
[----:B-1----:R-:W-:Y:S02]  /*5d90*/  FMNMX.FTZ R67, R130, R67, !PT ;  /* 0x0000004382437209 */ /* 0x002fe40007810000 */
        /* <DEDUP_REMOVED lines=215> */
[----:B------:R-:W-:-:S05]  /*6b10*/  MOV R4, UR17 ;  /* 0x0000001100047c02 */ /* 0x000fca0008000f00 */
[----:B------:R-:W-:Y:S01]  /*6b20*/  @!P1 VIADD R4, R4, 0x13240 ;  /* 0x0001324004049836 */ /* 0x000fe20000000000 */
[----:B------:R-:W1:Y:S01]  /*6b30*/  MUFU.EX2 R58, R58 ;  /* 0x0000003a003a7308 */ /* 0x000e620000000800 */
[----:B--2---:R-:W-:-:S03]  /*6b40*/  FADD.FTZ R127, R87, R126 ;  /* 0x0000007e577f7221 */ /* 0x004fc60000010000 */
[----:B------:R-:W-:-:S04]  /*6b50*/  @!P1 PRMT R4, RZ, 0x654, R4 ;  /* 0x00000654ff049816 */ /* 0x000fc80000000004 */
        /* <DEDUP_REMOVED lines=33> */
.L_x_10781:
        /* <DEDUP_REMOVED lines=83> */
.L_x_10772:
[----:B------:R-:W-:Y:S06]  /*72a0*/  BAR.ARV 0x8, 0x200 ;  /* 0x0208000000007b1d */ /* 0x000fec0000002000 */
[----:B------:R-:W-:Y:S05]  /*72b0*/  @!P0 BRA `(.L_x_10783) ;  /* 0x0000000000048947 */ /* 0x000fea0003800000 */
[----:B------:R-:W-:Y:S01]  /*72c0*/  BPT.TRAP 0x1 ;  /* 0x000000040000795c */ /* 0x000fe20000300000 */
.L_x_10783:
[----:B------:R-:W-:Y:S01]  /*72d0*/  ULEA UR4, UR43, UR48, 0x3 ;  /* 0x000000302b047291 */ /* 0x000fe2000f8e183f */
[----:B------:R-:W-:-:S05]  /*72e0*/  IMAD.U32 R0, RZ, RZ, UR42 ;  /* 0x0000002aff007e24 */ /* 0x000fca000f8e00ff */
[----:B------:R-:W-:-:S04]  /*72f0*/  SHF.L.U32 R0, R0, 0x1f, RZ ;  /* 0x0000001f00007819 */ /* 0x000fc800000006ff */
[----:B------:R0:W1:Y:S01]  /*7300*/  SYNCS.PHASECHK.TRANS64.TRYWAIT P1, [UR4+0x13250], R0 ;  /* 0x01325000ff0075a7 */ /* 0x0000620008020144 */
[----:B------:R-:W-:Y:S05]  /*7310*/  @!P0 BRA `(.L_x_10784) ;  /* 0x0000000000048947 */ /* 0x000fea0003800000 */
[----:B------:R-:W-:Y:S01]  /*7320*/  BPT.TRAP 0x1 ;  /* 0x000000040000795c */ /* 0x000fe20000300000 */
.L_x_10784:
[----:B-1----:R-:W-:Y:S05]  /*7330*/  @P1 BRA `(.L_x_10785) ;  /* 0x0000000000081947 */ /* 0x002fea0003800000 */
[----:B------:R-:W1:Y:S02]  /*7340*/  SYNCS.PHASECHK.TRANS64.TRYWAIT P1, [UR4+0x13250], R0 ;  /* 0x01325000ff0075a7 */ /* 0x000e640008020144 */
[----:B-1----:R-:W-:Y:S05]  /*7350*/  @!P1 BRA `(.L_x_10786) ;  /* 0x0000004400c49947 */ /* 0x002fea0003800000 */
.L_x_10785:
[----:B------:R-:W-:Y:S01]  /*7360*/  ULDC.64 UR8, c[0x0][0x9a0] ;  /* 0x0002680000087ab9 */ /* 0x000fe20000000a00 */
[----:B------:R-:W-:Y:S01]  /*7370*/  UIADD3 UR5, UR48, 0x1000, URZ ;  /* 0x0000100030057890 */ /* 0x000fe2000fffe03f */
[----:B------:R-:W-:Y:S01]  /*7380*/  WARPGROUP.ARRIVE ;  /* 0x00000000000079c5 */ /* 0x000fe20000000000 */
[----:B------:R-:W-:Y:S01]  /*7390*/  UISETP.NE.U32.AND UP0, UPT, UR8, URZ, UPT ;  /* 0x0000003f0800728c */ /* 0x000fe2000bf05070 */
[----:B------:R-:W-:Y:S01]  /*73a0*/  MOV R6, 0x3f800000 ;  /* 0x3f80000000067802 */ /* 0x000fe20000000f00 */
[----:B------:R-:W-:Y:S02]  /*73b0*/  USHF.R.U32.HI UR5, URZ, 0x4, UR5 ;  /* 0x000000043f057899 */ /* 0x000fe40008011605 */
[----:B------:R-:W-:Y:S02]  /*73c0*/  UISETP.NE.AND.EX UP0, UPT, UR9, URZ, UPT, UP0 ;  /* 0x0000003f0900728c */ /* 0x000fe4000bf05300 */
[----:B------:R-:W-:-:S04]  /*73d0*/  ULOP3.LUT UR5, UR5, 0x3fff, URZ, 0xc0, !UPT ;  /* 0x00003fff05057892 */ /* 0x000fc8000f8ec03f */
[----:B------:R-:W-:Y:S01]  /*73e0*/  ULOP3.LUT UR12, UR5, 0x10000, URZ, 0xfc, !UPT ;  /* 0x00010000050c7892 */ /* 0x000fe2000f8efc3f */
[----:B------:R-:W-:-:S04]  /*73f0*/  PLOP3.LUT P1, PT, PT, PT, UP0, 0x80, 0x0 ;  /* 0x000000000000781c */ /* 0x000fc80003f2f008 */
[----:B------:R-:W-:Y:S01]  /*7400*/  @UP0 USHF.R.S32.HI UR5, URZ, 0x1f, UR49 ;  /* 0x0000001f3f050899 */ /* 0x000fe20008011431 */
[----:B------:R-:W-:Y:S01]  /*7410*/  @UP0 ULDC.64 UR6, c[0x0][0x9c8] ;  /* 0x0002720000060ab9 */ /* 0x000fe20000000a00 */
[----:B------:R-:W-:Y:S02]  /*7420*/  @UP0 UIADD3 UR13, -UR49, URZ, URZ ;  /* 0x0000003f310d0290 */ /* 0x000fe4000fffe13f */
[----:B------:R-:W-:Y:S02]  /*7430*/  @UP0 UIMAD UR5, UR5, UR6, URZ ;  /* 0x00000006050502a4 */ /* 0x000fe4000f8e023f */
[----:B------:R-:W-:Y:S02]  /*7440*/  @UP0 UIMAD.WIDE.U32 UR10, UR49, UR6, URZ ;  /* 0x00000006310a02a5 */ /* 0x000fe4000f8e003f */
[----:B------:R-:W-:Y:S02]  /*7450*/  @UP0 UIMAD UR6, UR49, UR7, UR5 ;  /* 0x00000007310602a4 */ /* 0x000fe4000f8e0205 */
[----:B------:R-:W-:-:S02]  /*7460*/  UIMAD UR5, UR43, 0x280, UR12 ;  /* 0x000002802b0578a4 */ /* 0x000fc4000f8e020c */
[----:B------:R-:W-:Y:S01]  /*7470*/  @UP0 UIADD3 UR11, UR11, UR6, URZ ;  /* 0x000000060b0b0290 */ /* 0x000fe2000fffe03f */
[----:B------:R-:W-:Y:S01]  /*7480*/  UMOV UR7, 0xc0000010 ;  /* 0xc000001000077882 */ /* 0x000fe20000000000 */
[----:B------:R-:W-:-:S03]  /*7490*/  @UP0 ULDC UR14, c[0x0][0xc44] ;  /* 0x00031100000e0ab9 */ /* 0x000fc60000000800 */
[----:B------:R-:W-:Y:S01]  /*74a0*/  UMOV UR6, UR5 ;  /* 0x0000000500067c82 */ /* 0x000fe20008000000 */
[----:B------:R-:W-:Y:S01]  /*74b0*/  @UP0 UIMAD UR13, UR14, UR13, UR47 ;  /* 0x0000000d0e0d02a4 */ /* 0x000fe2000f8e022f */
[----:B------:R-:W-:Y:S02]  /*74c0*/  QGMMA.64x64x32.F32.E4M3.E4M3 R24, R152, gdesc[UR4], R24, gsb0 ;  /* 0x00e0000498187df3 */ /* 0x000fe40008000818 */
[----:B------:R-:W-:Y:S01]  /*74d0*/  @UP0 ULDC.64 UR14, c[0x0][0x9d0] ;  /* 0x00027400000e0ab9 */ /* 0x000fe20000000a00 */
[----:B------:R-:W-:Y:S02]  /*74e0*/  @UP0 USHF.R.S32.HI UR12, URZ, 0x1f, UR13 ;  /* 0x0000001f3f0c0899 */ /* 0x000fe4000801140d */
[----:B------:R-:W-:Y:S02]  /*74f0*/  @UP0 UIMAD.WIDE.U32 UR6, UR13, UR14, UR10 ;  /* 0x0000000e0d0602a5 */ /* 0x000fe4000f8e000a */
[----:B------:R-:W-:Y:S02]  /*7500*/  @UP0 UIMAD UR12, UR12, UR14, URZ ;  /* 0x0000000e0c0c02a4 */ /* 0x000fe4000f8e023f */
[----:B------:R-:W-:-:S02]  /*7510*/  @UP0 ULEA UR8, UP1, UR6, UR8, 0x2 ;  /* 0x0000000806080291 */ /* 0x000fc4000f82103f */
[----:B------:R-:W-:-:S04]  /*7520*/  @UP0 UIMAD UR12, UR13, UR15, UR12 ;  /* 0x0000000f0d0c02a4 */ /* 0x000fc8000f8e020c */
[----:B------:R-:W-:Y:S01]  /*7530*/  @UP0 UIADD3 UR7, UR7, UR12, URZ ;  /* 0x0000000c07070290 */ /* 0x000fe2000fffe03f */
[----:B------:R-:W-:-:S03]  /*7540*/  IMAD.U32 R2, RZ, RZ, UR8 ;  /* 0x00000008ff027e24 */ /* 0x000fc6000f8e00ff */
[----:B------:R-:W-:-:S06]  /*7550*/  @UP0 ULEA.HI.X UR9, UR6, UR9, UR7, 0x2, UP1 ;  /* 0x0000000906090291 */ /* 0x000fcc00088f1407 */
[----:B-1----:R-:W-:Y:S01]  /*7560*/  IMAD.U32 R3, RZ, RZ, UR9 ;  /* 0x00000009ff037e24 */ /* 0x002fe2000f8e00ff */
[----:B------:R-:W-:-:S04]  /*7570*/  UIADD3 UR6, UR5, 0x80, URZ ;  /* 0x0000008005067890 */ /* 0x000fc8000fffe03f */
[----:B------:R1:W2:Y:S01]  /*7580*/  @P1 LDG.E R6, desc[UR50][R2.64] ;  /* 0x0000003202061981 */ /* 0x0002a2000c1e1900 */
[----:B------:R-:W-:Y:S01]  /*7590*/  UMOV UR7, 0xc0000010 ;  /* 0xc000001000077882 */ /* 0x000fe20000000000 */
[----:B------:R-:W-:Y:S02]  /*75a0*/  WARPGROUP.DEPBAR.LE gsb0, 0x0 ;  /* 0x00008000000079c5 */ /* 0x000fe40000010000 */
[----:B------:R-:W-:-:S06]  /*75b0*/  WARPGROUP.ARRIVE ;  /* 0x00000000000079c5 */ /* 0x000fcc0000000000 */
[----:B------:R-:W-:Y:S01]  /*75c0*/  QGMMA.64x64x32.F32.E4M3.E4M3 R24, R148, gdesc[UR4], R24, gsb0 ;  /* 0x00e0000494187df3 */ /* 0x000fe20008000818 */
[----:B------:R-:W-:Y:S01]  /*75d0*/  UIADD3 UR6, UR5, 0x100, URZ ;  /* 0x0000010005067890 */ /* 0x000fe2000fffe03f */
[----:B------:R-:W-:Y:S01]  /*75e0*/  UMOV UR7, 0xc0000010 ;  /* 0xc000001000077882 */ /* 0x000fe20000000000 */
[----:B------:R-:W-:Y:S02]  /*75f0*/  WARPGROUP.DEPBAR.LE gsb0, 0x0 ;  /* 0x00008000000079c5 */ /* 0x000fe40000010000 */
[----:B------:R-:W-:-:S06]  /*7600*/  WARPGROUP.ARRIVE ;  /* 0x00000000000079c5 */ /* 0x000fcc0000000000 */
[----:B------:R-:W-:Y:S01]  /*7610*/  QGMMA.64x64x32.F32.E4M3.E4M3 R24, R136, gdesc[UR4], R24, gsb0 ;  /* 0x00e0000488187df3 */ /* 0x000fe20008000818 */
[----:B------:R-:W-:Y:S01]  /*7620*/  UIADD3 UR6, UR5, 0x180, URZ ;  /* 0x0000018005067890 */ /* 0x000fe2000fffe03f */
[----:B------:R-:W-:Y:S01]  /*7630*/  UMOV UR7, 0xc0000010 ;  /* 0xc000001000077882 */ /* 0x000fe20000000000 */
[----:B0-----:R-:W0:Y:S04]  /*7640*/  SHFL.BFLY PT, R0, R5, 0x2, 0x1f ;  /* 0x0c401f0005007f89 */ /* 0x001e2800000e0000 */
[----:B------:R-:W3:Y:S01]  /*7650*/  SHFL.BFLY PT, R7, R4, 0x2, 0x1f ;  /* 0x0c401f0004077f89 */ /* 0x000ee200000e0000 */
[----:B------:R-:W-:Y:S02]  /*7660*/  WARPGROUP.DEPBAR.LE gsb0, 0x0 ;  /* 0x00008000000079c5 */ /* 0x000fe40000010000 */
[----:B------:R-:W-:-:S06]  /*7670*/  WARPGROUP.ARRIVE ;  /* 0x00000000000079c5 */ /* 0x000fcc0000000000 */
[----:B------:R-:W-:Y:S01]  /*7680*/  QGMMA.64x64x32.F32.E4M3.E4M3 R24, R140, gdesc[UR4], R24, gsb0 ;  /* 0x00e000048c187df3 */ /* 0x000fe20008000818 */
[----:B0-----:R-:W-:-:S01]  /*7690*/  FADD.FTZ R0, R0, R5 ;  /* 0x0000000500007221 */ /* 0x001fc20000010000 */
[----:B------:R-:W-:Y:S01]  /*76a0*/  UIADD3 UR6, UR5, 0x200, URZ ;  /* 0x0000020005067890 */ /* 0x000fe2000fffe03f */
[----:B---3--:R-:W-:-:S01]  /*76b0*/  FADD.FTZ R7, R7, R4 ;  /* 0x0000000407077221 */ /* 0x008fc20000010000 */
[----:B------:R-:W-:Y:S02]  /*76c0*/  UMOV UR7, 0xc0000010 ;  /* 0xc000001000077882 */ /* 0x000fe40000000000 */
[----:B-1----:R-:W0:Y:S04]  /*76d0*/  SHFL.BFLY PT, R3, R0, 0x1, 0x1f ;  /* 0x0c201f0000037f89 */ /* 0x002e2800000e0000 */
[----:B------:R-:W1:Y:S01]  /*76e0*/  SHFL.BFLY PT, R2, R7, 0x1, 0x1f ;  /* 0x0c201f0007027f89 */ /* 0x000e6200000e0000 */
[----:B0-----:R-:W-:-:S01]  /*76f0*/  FADD.FTZ R9, R0, R3 ;  /* 0x0000000300097221 */ /* 0x001fc20000010000 */
[----:B-1----:R-:W-:-:S04]  /*7700*/  FADD.FTZ R10, R7, R2 ;  /* 0x00000002070a7221 */ /* 0x002fc80000010000 */
[C---:B------:R-:W-:Y:S01]  /*7710*/  FSETP.NE.FTZ.AND P1, PT, R9.reuse, RZ, PT ;  /* 0x000000ff0900720b */ /* 0x040fe20003f35000 */
[----:B------:R-:W-:Y:S01]  /*7720*/  FMUL.FTZ R11, R9, 0.00390625 ;  /* 0x3b800000090b7820 */ /* 0x000fe20000410000 */
[----:B------:R-:W-:Y:S01]  /*7730*/  FMUL.FTZ R12, R10, 0.00390625 ;  /* 0x3b8000000a0c7820 */ /* 0x000fe20000410000 */
[----:B------:R-:W-:Y:S01]  /*7740*/  IMAD.MOV.U32 R3, RZ, RZ, RZ ;  /* 0x000000ffff037224 */ /* 0x000fe200078e00ff */
[----:B------:R-:W-:Y:S02]  /*7750*/  WARPGROUP.DEPBAR.LE gsb0, 0x0 ;  /* 0x00008000000079c5 */ /* 0x000fe40000010000 */
[----:B------:R-:W-:-:S06]  /*7760*/  WARPGROUP.ARRIVE ;  /* 0x00000000000079c5 */ /* 0x000fcc0000000000 */
[----:B------:R-:W-:Y:S01]  /*7770*/  QGMMA.64x64x32.F32.E4M3.E4M3 R24, R144, gdesc[UR4], R24, gsb0 ;  /* 0x00e0000490187df3 */ /* 0x000fe20008000818 */
[----:B------:R-:W-:Y:S02]  /*7780*/  FSETP.NE.FTZ.AND P2, PT, R11, RZ, PT ;  /* 0x000000ff0b00720b */ /* 0x000fe40003f55000 */
[----:B------:R-:W-:Y:S01]  /*7790*/  FSETP.NE.FTZ.AND P3, PT, R12, RZ, PT ;  /* 0x000000ff0c00720b */ /* 0x000fe20003f75000 */
[----:B------:R-:W-:Y:S01]  /*77a0*/  @P1 MUFU.RCP R3, R9 ;  /* 0x0000000900031308 */ /* 0x000fe20000001000 */
[----:B------:R-:W-:Y:S01]  /*77b0*/  FSETP.NE.FTZ.AND P1, PT, R10, RZ, PT ;  /* 0x000000ff0a00720b */ /* 0x000fe20003f35000 */
[----:B------:R-:W-:-:S08]  /*77c0*/  IMAD.MOV.U32 R7, RZ, RZ, RZ ;  /* 0x000000ffff077224 */ /* 0x000fd000078e00ff */
[----:B------:R-:W0:Y:S08]  /*77d0*/  @P2 MUFU.LG2 R4, R11 ;  /* 0x0000000b00042308 */ /* 0x000e300000000c00 */
[----:B------:R-:W1:Y:S08]  /*77e0*/  @P3 MUFU.LG2 R8, R12 ;  /* 0x0000000c00083308 */ /* 0x000e700000000c00 */
[----:B------:R2:W3:Y:S01]  /*77f0*/  @P1 MUFU.RCP R7, R10 ;  /* 0x0000000a00071308 */ /* 0x0004e20000001000 */
        /* <DEDUP_REMOVED lines=15> */
.L_x_10787:
        /* <DEDUP_REMOVED lines=12> */
[----:B------:R-:W-:Y:S01]  /*79b0*/  FMUL.FTZ R9, R25, R10 ;  /* 0x0000000a19097220 */ /* 0x000fe20000410000 */
        /* <DEDUP_REMOVED lines=10> */
[----:B------:R-:W-:Y:S01]  /*7a60*/  F2FP.BF16.F32.PACK_AB R6, R6, R7 ;  /* 0x000000070606723e */ /* 0x000fe200000010ff */
[-C--:B------:R-:W-:Y:S01]  /*7a70*/  FMUL.FTZ R29, R40, R10.reuse ;  /* 0x0000000a281d7220 */ /* 0x080fe20000410000 */
[----:B------:R-:W-:Y:S01]  /*7a80*/  LOP3.LUT P0, R7, R57, 0x3, RZ, 0xc0, !PT ;  /* 0x0000000339077812 */ /* 0x000fe2000780c0ff */
[-C--:B------:R-:W-:Y:S01]  /*7a90*/  FMUL.FTZ R33, R41, R10.reuse ;  /* 0x0000000a29217220 */ /* 0x080fe20000410000 */
[-C--:B------:R-:W-:Y:S01]  /*7aa0*/  FMUL.FTZ R40, R53, R10.reuse ;  /* 0x0000000a35287220 */ /* 0x080fe20000410000 */
[----:B------:R-:W-:Y:S01]  /*7ab0*/  FMUL.FTZ R41, R49, R10 ;  /* 0x0000000a31297220 */ /* 0x000fe20000410000 */
[----:B------:R-:W-:Y:S01]  /*7ac0*/  FMUL.FTZ R38, R55, R56 ;  /* 0x0000003837267220 */ /* 0x000fe20000410000 */
        /* <DEDUP_REMOVED lines=9> */
[-C--:B0-----:R-:W-:Y:S01]  /*7b60*/  FMUL.FTZ R4, R30, R56.reuse ;  /* 0x000000381e047220 */ /* 0x081fe20000410000 */
[----:B------:R-:W-:Y:S01]  /*7b70*/  SEL R38, R12, R21, P0 ;  /* 0x000000150c267207 */ /* 0x000fe20000000000 */
[----:B------:R-:W-:Y:S01]  /*7b80*/  FMUL.FTZ R5, R26, R56 ;  /* 0x000000381a057220 */ /* 0x000fe20000410000 */
[----:B------:R-:W-:Y:S01]  /*7b90*/  SEL R40, R21, R12, P0 ;  /* 0x0000000c15287207 */ /* 0x000fe20000000000 */
[-C--:B------:R-:W-:Y:S01]  /*7ba0*/  FMUL.FTZ R10, R31, R56.reuse ;  /* 0x000000381f0a7220 */ /* 0x080fe20000410000 */
[----:B------:R-:W0:Y:S01]  /*7bb0*/  LDC R21, c[0x0][0xbe8] ;  /* 0x0002fa00ff157b82 */ /* 0x000e220000000800 */
[-C--:B------:R-:W-:Y:S01]  /*7bc0*/  FMUL.FTZ R24, R39, R56.reuse ;  /* 0x0000003827187220 */ /* 0x080fe20000410000 */
[-C--:B------:R-:W-:Y:S01]  /*7bd0*/  FMUL.FTZ R25, R35, R56.reuse ;  /* 0x0000003823197220 */ /* 0x080fe20000410000 */
[----:B------:R-:W-:Y:S01]  /*7be0*/  F2FP.BF16.F32.PACK_AB R4, R4, R5 ;  /* 0x000000050404723e */ /* 0x000fe200000010ff */
[----:B------:R-:W-:Y:S01]  /*7bf0*/  UMOV UR6, UR48 ;  /* 0x0000003000067c82 */ /* 0x000fe20008000000 */
[----:B-1----:R-:W-:Y:S01]  /*7c00*/  UMOV UR7, UR5 ;  /* 0x0000000500077c82 */ /* 0x002fe20008000000 */
[----:B------:R-:W-:Y:S01]  /*7c10*/  F2FP.BF16.F32.PACK_AB R11, R10, R11 ;  /* 0x0000000b0a0b723e */ /* 0x000fe200000010ff */
[-C--:B------:R-:W-:Y:S01]  /*7c20*/  FMUL.FTZ R26, R46, R56.reuse ;  /* 0x000000382e1a7220 */ /* 0x080fe20000410000 */
[----:B------:R-:W-:Y:S01]  /*7c30*/  F2FP.BF16.F32.PACK_AB R14, R14, R15 ;  /* 0x0000000f0e0e723e */ /* 0x000fe200000010ff */
[----:B------:R-:W-:Y:S01]  /*7c40*/  FMUL.FTZ R27, R42, R56 ;  /* 0x000000382a1b7220 */ /* 0x000fe20000410000 */
[----:B------:R-:W-:Y:S01]  /*7c50*/  F2FP.BF16.F32.PACK_AB R5, R24, R25 ;  /* 0x000000191805723e */ /* 0x000fe200000010ff */
[----:B------:R-:W-:-:S02]  /*7c60*/  IMAD.U32 R24, RZ, RZ, UR6 ;  /* 0x00000006ff187e24 */ /* 0x000fc4000f8e00ff */
[-C--:B------:R-:W-:Y:S01]  /*7c70*/  FMUL.FTZ R30, R47, R56.reuse ;  /* 0x000000382f1e7220 */ /* 0x080fe20000410000 */
[----:B------:R-:W-:Y:S02]  /*7c80*/  IMAD.U32 R25, RZ, RZ, UR7 ;  /* 0x00000007ff197e24 */ /* 0x000fe4000f8e00ff */
[-C--:B------:R-:W-:Y:S01]  /*7c90*/  FMUL.FTZ R31, R43, R56.reuse ;  /* 0x000000382b1f7220 */ /* 0x080fe20000410000 */
[-C--:B------:R-:W-:Y:S01]  /*7ca0*/  FMUL.FTZ R34, R54, R56.reuse ;  /* 0x0000003836227220 */ /* 0x080fe20000410000 */
[----:B------:R-:W-:Y:S01]  /*7cb0*/  FMUL.FTZ R35, R50, R56 ;  /* 0x0000003832237220 */ /* 0x000fe20000410000 */
[----:B------:R-:W-:Y:S01]  /*7cc0*/  SEL R50, R4, R11, P0 ;  /* 0x0000000b04327207 */ /* 0x000fe20000000000 */
[----:B------:R-:W-:Y:S01]  /*7cd0*/  IMAD.SHL.U32 R20, R16, 0x8, RZ ;  /* 0x0000000810147824 */ /* 0x000fe200078e00ff */
[----:B------:R-:W-:Y:S01]  /*7ce0*/  SEL R52, R11, R4, P0 ;  /* 0x000000040b347207 */ /* 0x000fe20000000000 */
[----:B------:R-:W-:Y:S01]  /*7cf0*/  UIADD3 UR5, -UR49, URZ, URZ ;  /* 0x0000003f31057290 */ /* 0x000fe2000fffe13f */
[----:B------:R-:W-:Y:S01]  /*7d00*/  SEL R54, R14, R5, P0 ;  /* 0x000000050e367207 */ /* 0x000fe20000000000 */
[----:B------:R-:W-:Y:S01]  /*7d10*/  IMAD R7, R17, 0x40, R20 ;  /* 0x0000004011077824 */ /* 0x000fe200078e0214 */
[----:B------:R-:W-:Y:S01]  /*7d20*/  SEL R56, R5, R14, P0 ;  /* 0x0000000e05387207 */ /* 0x000fe20000000000 */
[--C-:B------:R-:W-:Y:S01]  /*7d30*/  IMAD.WIDE R4, R156, 0x2, R24.reuse ;  /* 0x000000029c047825 */ /* 0x100fe200078e0218 */
[----:B------:R-:W-:Y:S01]  /*7d40*/  F2FP.BF16.F32.PACK_AB R26, R26, R27 ;  /* 0x0000001b1a1a723e */ /* 0x000fe200000010ff */
[----:B------:R-:W-:Y:S01]  /*7d50*/  ULDC UR6, c[0x0][0xc44] ;  /* 0x0003110000067ab9 */ /* 0x000fe20000000800 */
[----:B------:R-:W-:Y:S01]  /*7d60*/  F2FP.BF16.F32.PACK_AB R31, R30, R31 ;  /* 0x0000001f1e1f723e */ /* 0x000fe200000010ff */
[----:B------:R-:W-:Y:S01]  /*7d70*/  IMAD.WIDE R24, R7, 0x2, R24 ;  /* 0x0000000207187825 */ /* 0x000fe200078e0218 */
[----:B------:R-:W-:Y:S01]  /*7d80*/  IADD3 R27, P2, R4, 0x40, RZ ;  /* 0x00000040041b7810 */ /* 0x000fe20007f5e0ff */
[----:B------:R-:W-:Y:S01]  /*7d90*/  UIMAD UR13, UR6, UR5, UR47 ;  /* 0x00000005060d72a4 */ /* 0x000fe2000f8e022f */
[----:B------:R-:W-:Y:S01]  /*7da0*/  SEL R58, R26, R31, P0 ;  /* 0x0000001f1a3a7207 */ /* 0x000fe20000000000 */
[----:B------:R-:W-:Y:S01]  /*7db0*/  IMAD R48, RZ, RZ, -UR47 ;  /* 0x8000002fff307e24 */ /* 0x000fe2000f8e02ff */
[----:B------:R-:W-:Y:S01]  /*7dc0*/  SEL R60, R31, R26, P0 ;  /* 0x0000001a1f3c7207 */ /* 0x000fe20000000000 */
[--C-:B------:R-:W-:Y:S01]  /*7dd0*/  IMAD.X R13, RZ, RZ, R5.reuse, P2 ;  /* 0x000000ffff0d7224 */ /* 0x100fe200010e0605 */
[----:B0-----:R-:W-:Y:S01]  /*7de0*/  ISETP.NE.AND P2, PT, R21, 0x1, PT ;  /* 0x000000011500780c */ /* 0x001fe20003f45270 */
[----:B------:R-:W0:Y:S01]  /*7df0*/  LDC R31, c[0x0][0xc38] ;  /* 0x00030e00ff1f7b82 */ /* 0x000e220000000800 */
[----:B------:R-:W-:Y:S01]  /*7e00*/  F2FP.BF16.F32.PACK_AB R9, R8, R9 ;  /* 0x000000090809723e */ /* 0x000fe200000010ff */
[----:B------:R-:W-:Y:S01]  /*7e10*/  USHF.R.S32.HI UR12, URZ, 0x1f, UR13 ;  /* 0x0000001f3f0c7899 */ /* 0x000fe2000801140d */
[----:B------:R-:W-:Y:S01]  /*7e20*/  F2FP.BF16.F32.PACK_AB R33, R32, R33 ;  /* 0x000000212021723e */ /* 0x000fe200000010ff */
[----:B------:R-:W-:Y:S01]  /*7e30*/  UIMAD.WIDE.U32 UR6, UR13, UR8, URZ ;  /* 0x000000080d0672a5 */ /* 0x000fe2000f8e003f */
[----:B------:R-:W-:Y:S01]  /*7e40*/  SEL R30, R6, R9, P0 ;  /* 0x00000009061e7207 */ /* 0x000fe20000000000 */
[----:B------:R-:W-:Y:S01]  /*7e50*/  UIMAD UR5, UR12, UR8, URZ ;  /* 0x000000080c0572a4 */ /* 0x000fe2000f8e023f */
[----:B------:R-:W-:Y:S01]  /*7e60*/  SEL R32, R9, R6, P0 ;  /* 0x0000000609207207 */ /* 0x000fe20000000000 */
[----:B------:R-:W-:Y:S01]  /*7e70*/  UIMAD UR8, UR14, UR10, URZ ;  /* 0x0000000a0e0872a4 */ /* 0x000fe2000f8e023f */
[----:B------:R-:W-:Y:S01]  /*7e80*/  IADD3 R9, P3, R4, 0x20, RZ ;  /* 0x0000002004097810 */ /* 0x000fe20007f7e0ff */
[----:B------:R-:W-:Y:S01]  /*7e90*/  UIMAD UR5, UR13, UR9, UR5 ;  /* 0x000000090d0572a4 */ /* 0x000fe2000f8e0205 */
[----:B------:R-:W-:Y:S01]  /*7ea0*/  LOP3.LUT R10, R27, 0x380, RZ, 0xc0, !PT ;  /* 0x000003801b0a7812 */ /* 0x000fe200078ec0ff */
[----:B------:R-:W1:Y:S01]  /*7eb0*/  @P2 LDC R26, c[0x0][0xbec] ;  /* 0x0002fb00ff1a2b82 */ /* 0x000e620000000800 */
[----:B------:R-:W-:Y:S01]  /*7ec0*/  LOP3.LUT R8, R9, 0x380, RZ, 0xc0, !PT ;  /* 0x0000038009087812 */ /* 0x000fe200078ec0ff */
[----:B------:R-:W-:Y:S01]  /*7ed0*/  IMAD.X R15, RZ, RZ, R5, P3 ;  /* 0x000000ffff0f7224 */ /* 0x000fe200018e0605 */
[----:B------:R-:W-:Y:S01]  /*7ee0*/  SHF.R.U64 R10, R10, 0x3, RZ ;  /* 0x000000030a0a7819 */ /* 0x000fe200000012ff */
[----:B------:R-:W-:Y:S01]  /*7ef0*/  UIADD3 UR7, UR7, UR5, URZ ;  /* 0x0000000507077290 */ /* 0x000fe2000fffe03f */
[----:B------:R-:W-:Y:S01]  /*7f00*/  SHF.R.U64 R8, R8, 0x3, RZ ;  /* 0x0000000308087819 */ /* 0x000fe200000012ff */
[----:B------:R-:W-:Y:S01]  /*7f10*/  UIMAD UR8, UR49, UR11, UR8 ;  /* 0x0000000b310872a4 */ /* 0x000fe2000f8e0208 */
[----:B------:R-:W-:Y:S01]  /*7f20*/  LOP3.LUT R12, R10, R27, RZ, 0x3c, !PT ;  /* 0x0000001b0a0c7212 */ /* 0x000fe200078e3cff */
[----:B------:R-:W3:Y:S01]  /*7f30*/  @P2 LDC R64, c[0x0][0xbf0] ;  /* 0x0002fc00ff402b82 */ /* 0x000ee20000000800 */
[----:B------:R-:W-:Y:S01]  /*7f40*/  IADD3 R27, P4, R24, 0x4800, RZ ;  /* 0x00004800181b7810 */ /* 0x000fe20007f9e0ff */
[----:B------:R-:W-:Y:S01]  /*7f50*/  UIMAD.WIDE.U32 UR6, UR49, UR10, UR6 ;  /* 0x0000000a310672a5 */ /* 0x000fe2000f8e0006 */
[----:B------:R-:W-:Y:S01]  /*7f60*/  LOP3.LUT R14, R8, R9, RZ, 0x3c, !PT ;  /* 0x00000009080e7212 */ /* 0x000fe200078e3cff */
[----:B0-----:R-:W-:Y:S01]  /*7f70*/  IMAD R48, R31, R48, UR45 ;  /* 0x0000002d1f307e24 */ /* 0x001fe2000f8e0230 */
[----:B------:R-:W-:Y:S01]  /*7f80*/  LOP3.LUT R6, R4, 0x380, RZ, 0xc0, !PT ;  /* 0x0000038004067812 */ /* 0x000fe200078ec0ff */
[----:B------:R-:W-:Y:S01]  /*7f90*/  UIADD3 UR4, UR4, 0x13260, URZ ;  /* 0x0001326004047890 */ /* 0x000fe2000fffe03f */
[----:B------:R-:W-:Y:S01]  /*7fa0*/  LOP3.LUT R8, R27, 0x380, RZ, 0xc0, !PT ;  /* 0x000003801b087812 */ /* 0x000fe200078ec0ff */
[----:B------:R-:W-:Y:S01]  /*7fb0*/  ULDC UR5, c[0x0][0xa88] ;  /* 0x0002a20000057ab9 */ /* 0x000fe20000000800 */
[----:B------:R-:W-:Y:S01]  /*7fc0*/  SHF.R.U64 R7, R6, 0x3, RZ ;  /* 0x0000000306077819 */ /* 0x000fe200000012ff */
[----:B------:R-:W-:Y:S01]  /*7fd0*/  UPRMT UR4, UR46, 0x654, UR4 ;  /* 0x000006542e047896 */ /* 0x000fe20008000004 */
[----:B------:R-:W-:Y:S01]  /*7fe0*/  SHF.R.U64 R8, R8, 0x3, RZ ;  /* 0x0000000308087819 */ /* 0x000fe200000012ff */
[----:B------:R-:W-:Y:S01]  /*7ff0*/  IMAD R49, R21, UR5, RZ ;  /* 0x0000000515317c24 */ /* 0x000fe2000f8e02ff */
[----:B------:R-:W-:-:S02]  /*8000*/  IADD3 R11, P1, R4, 0x60, RZ ;  /* 0x00000060040b7810 */ /* 0x000fc40007f3e0ff */
[----:B------:R-:W-:Y:S02]  /*8010*/  LOP3.LUT R4, R7, R4, RZ, 0x3c, !PT ;  /* 0x0000000407047212 */ /* 0x000fe400078e3cff */
[----:B------:R-:W-:Y:S01]  /*8020*/  LOP3.LUT R8, R8, R27, RZ, 0x3c, !PT ;  /* 0x0000001b08087212 */ /* 0x000fe200078e3cff */
[----:B------:R-:W-:Y:S01]  /*8030*/  IMAD R27, R48, 0xc0, R23 ;  /* 0x000000c0301b7824 */ /* 0x000fe200078e0217 */
[----:B------:R-:W-:Y:S01]  /*8040*/  LOP3.LUT R6, R11, 0x380, RZ, 0xc0, !PT ;  /* 0x000003800b067812 */ /* 0x000fe200078ec0ff */
[----:B------:R-:W-:Y:S01]  /*8050*/  SYNCS.ARRIVE.TRANS64.RED.A1T0 RZ, [UR4], RZ ;  /* 0x000000ffffff79a7 */ /* 0x000fe20008100404 */
[-C--:B------:R-:W-:Y:S02]  /*8060*/  IADD3.X R7, RZ, R5.reuse, RZ, P1, !PT ;  /* 0x00000005ff077210 */ /* 0x080fe40000ffe4ff */
[----:B------:R-:W-:Y:S01]  /*8070*/  MOV R61, R4 ;  /* 0x00000004003d7202 */ /* 0x000fe20000000f00 */
[----:B-1----:R-:W-:Y:S01]  /*8080*/  @P2 IMAD.HI.U32 R5, R27, R26, RZ ;  /* 0x0000001a1b052227 */ /* 0x002fe200078e00ff */
[----:B------:R-:W-:-:S02]  /*8090*/  SHF.R.U64 R6, R6, 0x3, RZ ;  /* 0x0000000306067819 */ /* 0x000fc400000012ff */
[----:B------:R-:W-:Y:S01]  /*80a0*/  F2FP.BF16.F32.PACK_AB R28, R28, R29 ;  /* 0x0000001d1c1c723e */ /* 0x000fe200000010ff */
[----:B------:R-:W-:Y:S01]  /*80b0*/  IMAD.MOV.U32 R4, RZ, RZ, R27 ;  /* 0x000000ffff047224 */ /* 0x000fe200078e001b */
[----:B------:R-:W-:Y:S02]  /*80c0*/  IADD3 R29, P1, R24, 0x1800, RZ ;  /* 0x00001800181d7810 */ /* 0x000fe40007f3e0ff */
[----:B------:R-:W-:Y:S02]  /*80d0*/  LOP3.LUT R6, R6, R11, RZ, 0x3c, !PT ;  /* 0x0000000b06067212 */ /* 0x000fe400078e3cff */
[----:B---3--:R-:W-:Y:S02]  /*80e0*/  @P2 SHF.R.U32.HI R4, RZ, R64, R5 ;  /* 0x00000040ff042219 */ /* 0x008fe40000011605 */
[----:B------:R-:W-:Y:S02]  /*80f0*/  SEL R42, R28, R33, P0 ;  /* 0x000000211c2a7207 */ /* 0x000fe40000000000 */
[----:B------:R-:W-:-:S02]  /*8100*/  SEL R44, R33, R28, P0 ;  /* 0x0000001c212c7207 */ /* 0x000fc40000000000 */
[----:B------:R-:W-:Y:S02]  /*8110*/  LOP3.LUT R28, R29, 0x380, RZ, 0xc0, !PT ;  /* 0x000003801d1c7812 */ /* 0x000fe400078ec0ff */
[----:B------:R-:W-:Y:S02]  /*8120*/  MOV R55, R6 ;  /* 0x0000000600377202 */ /* 0x000fe40000000f00 */
[----:B------:R-:W-:Y:S02]  /*8130*/  IADD3 R6, -R4, RZ, RZ ;  /* 0x000000ff04067210 */ /* 0x000fe40007ffe1ff */
[----:B------:R-:W-:Y:S02]  /*8140*/  SHF.R.U64 R28, R28, 0x3, RZ ;  /* 0x000000031c1c7819 */ /* 0x000fe400000012ff */
[----:B------:R-:W-:Y:S01]  /*8150*/  MOV R57, R12 ;  /* 0x0000000c00397202 */ /* 0x000fe20000000f00 */
[----:B------:R-:W-:Y:S01]  /*8160*/  IMAD R27, R21, R6, R27 ;  /* 0x00000006151b7224 */ /* 0x000fe200078e021b */
[----:B------:R-:W-:Y:S01]  /*8170*/  LOP3.LUT R28, R28, R29, RZ, 0x3c, !PT ;  /* 0x0000001d1c1c7212 */ /* 0x000fe200078e3cff */
[----:B------:R-:W-:Y:S01]  /*8180*/  IMAD.X R29, RZ, RZ, R25, P1 ;  /* 0x000000ffff1d7224 */ /* 0x000fe200008e0619 */
[----:B------:R-:W-:Y:S01]  /*8190*/  SHF.R.S32.HI R5, RZ, 0x1f, R4 ;  /* 0x0000001fff057819 */ /* 0x000fe20000011404 */
[----:B------:R-:W-:Y:S01]  /*81a0*/  IMAD.U32 R12, RZ, RZ, UR8 ;  /* 0x00000008ff0c7e24 */ /* 0x000fe2000f8e00ff */
[----:B------:R-:W-:Y:S01]  /*81b0*/  F2FP.BF16.F32.PACK_AB R36, R36, R37 ;  /* 0x000000252424723e */ /* 0x000fe200000010ff */
[----:B------:R-:W-:Y:S01]  /*81c0*/  ULDC.64 UR8, c[0x0][0xae8] ;  /* 0x0002ba0000087ab9 */ /* 0x000fe20000000a00 */
[----:B------:R-:W-:-:S02]  /*81d0*/  F2FP.BF16.F32.PACK_AB R34, R34, R35 ;  /* 0x000000232222723e */ /* 0x000fc400000010ff */
[----:B------:R-:W-:Y:S02]  /*81e0*/  IADD3 R4, P1, R4, UR6, RZ ;  /* 0x0000000604047c10 */ /* 0x000fe4000ff3e0ff */
[----:B------:R-:W-:Y:S02]  /*81f0*/  SHF.R.S32.HI R6, RZ, 0x1f, R27 ;  /* 0x0000001fff067819 */ /* 0x000fe4000001141b */
[----:B------:R-:W-:Y:S02]  /*8200*/  SEL R46, R36, R41, P0 ;  /* 0x00000029242e7207 */ /* 0x000fe40000000000 */
[----:B------:R-:W-:Y:S02]  /*8210*/  SEL R62, R34, R51, P0 ;  /* 0x00000033223e7207 */ /* 0x000fe40000000000 */
[----:B------:R-:W-:Y:S01]  /*8220*/  IADD3.X R5, R5, UR7, R12, P1, !PT ;  /* 0x0000000705057c10 */ /* 0x000fe20008ffe40c */
[----:B------:R-:W-:Y:S01]  /*8230*/  ULDC.64 UR6, c[0x0][0xb88] ;  /* 0x0002e20000067ab9 */ /* 0x000fe20000000a00 */
[----:B------:R-:W-:Y:S01]  /*8240*/  SEL R34, R51, R34, P0 ;  /* 0x0000002233227207 */ /* 0x000fe20000000000 */
[----:B------:R-:W-:Y:S01]  /*8250*/  IMAD R6, R6, UR6, RZ ;  /* 0x0000000606067c24 */ /* 0x000fe2000f8e02ff */
[----:B------:R-:W-:Y:S01]  /*8260*/  SEL R36, R41, R36, P0 ;  /* 0x0000002429247207 */ /* 0x000fe20000000000 */
[----:B------:R-:W-:Y:S01]  /*8270*/  IMAD.WIDE.U32 R4, R27, UR6, R4 ;  /* 0x000000061b047c25 */ /* 0x000fe2000f8e0004 */
[----:B------:R-:W-:-:S02]  /*8280*/  MOV R59, R14 ;  /* 0x0000000e003b7202 */ /* 0x000fc40000000f00 */
[C---:B------:R-:W-:Y:S01]  /*8290*/  IADD3 R11, P3, R24.reuse, 0x3000, RZ ;  /* 0x00003000180b7810 */ /* 0x040fe20007f7e0ff */
[----:B------:R-:W-:Y:S01]  /*82a0*/  IMAD R37, R27, UR7, R6 ;  /* 0x000000071b257c24 */ /* 0x000fe2000f8e0206 */
[----:B------:R-:W-:Y:S01]  /*82b0*/  LOP3.LUT R9, R24, 0x380, RZ, 0xc0, !PT ;  /* 0x0000038018097812 */ /* 0x000fe200078ec0ff */
[----:B------:R-:W-:Y:S01]  /*82c0*/  IMAD R12, R48, 0xc0, R22 ;  /* 0x000000c0300c7824 */ /* 0x000fe200078e0216 */
[----:B------:R-:W-:Y:S01]  /*82d0*/  LOP3.LUT R10, R11, 0x380, RZ, 0xc0, !PT ;  /* 0x000003800b0a7812 */ /* 0x000fe200078ec0ff */
[----:B------:R-:W-:Y:S01]  /*82e0*/  ULDC.64 UR6, c[0x0][0xb50] ;  /* 0x0002d40000067ab9 */ /* 0x000fe20000000a00 */
[----:B------:R-:W-:Y:S01]  /*82f0*/  SHF.R.U64 R9, R9, 0x3, RZ ;  /* 0x0000000309097819 */ /* 0x000fe200000012ff */
[----:B------:R-:W-:Y:S01]  /*8300*/  VIADD R6, R12, 0x8 ;  /* 0x000000080c067836 */ /* 0x000fe20000000000 */
[----:B------:R-:W-:Y:S01]  /*8310*/  SHF.R.U64 R10, R10, 0x3, RZ ;  /* 0x000000030a0a7819 */ /* 0x000fe200000012ff */
[----:B------:R-:W-:Y:S01]  /*8320*/  IMAD.IADD R5, R5, 0x1, R37 ;  /* 0x0000000105057824 */ /* 0x000fe200078e0225 */
[----:B------:R-:W-:Y:S01]  /*8330*/  LOP3.LUT R24, R9, R24, RZ, 0x3c, !PT ;  /* 0x0000001809187212 */ /* 0x000fe200078e3cff */
[----:B------:R-:W-:Y:S01]  /*8340*/  IMAD.X R9, RZ, RZ, R25, P4 ;  /* 0x000000ffff097224 */ /* 0x000fe200020e0619 */
[----:B------:R-:W-:-:S02]  /*8350*/  LOP3.LUT P1, RZ, R18, 0x3, RZ, 0xc0, !PT ;  /* 0x0000000312ff7812 */ /* 0x000fc4000782c0ff */
[----:B------:R-:W-:Y:S02]  /*8360*/  LEA R37, P4, R4, UR6, 0x2 ;  /* 0x0000000604257c11 */ /* 0x000fe4000f8810ff */
[----:B------:R-:W-:Y:S02]  /*8370*/  LOP3.LUT R10, R10, R11, RZ, 0x3c, !PT ;  /* 0x0000000b0a0a7212 */ /* 0x000fe400078e3cff */
[----:B------:R-:W-:Y:S02]  /*8380*/  IADD3.X R11, RZ, R25, RZ, P3, !PT ;  /* 0x00000019ff0b7210 */ /* 0x000fe40001ffe4ff */
[-C--:B------:R-:W-:Y:S02]  /*8390*/  ISETP.GE.OR P3, PT, R12, R49.reuse, P1 ;  /* 0x000000310c00720c */ /* 0x080fe40000f66670 */
[----:B------:R-:W-:Y:S02]  /*83a0*/  ISETP.GE.OR P1, PT, R6, R49, P1 ;  /* 0x000000310600720c */ /* 0x000fe40000f26670 */
[----:B--2---:R-:W-:Y:S01]  /*83b0*/  LOP3.LUT R7, R3, 0x2, RZ, 0x3c, !PT ;  /* 0x0000000203077812 */ /* 0x004fe200078e3cff */
[----:B------:R-:W-:Y:S04]  /*83c0*/  SHFL.IDX PT, R30, R30, R3, 0x1c1f ;  /* 0x001c1f031e1e7589 */ /* 0x000fe800000e0000 */
[----:B------:R-:W-:Y:S04]  /*83d0*/  SHFL.IDX PT, R38, R38, R3, 0x1c1f ;  /* 0x001c1f0326267589 */ /* 0x000fe800000e0000 */
[----:B------:R-:W-:Y:S04]  /*83e0*/  SHFL.IDX PT, R42, R42, R3, 0x1c1f ;  /* 0x001c1f032a2a7589 */ /* 0x000fe800000e0000 */
[----:B------:R-:W-:Y:S04]  /*83f0*/  SHFL.IDX PT, R46, R46, R3, 0x1c1f ;  /* 0x001c1f032e2e7589 */ /* 0x000fe800000e0000 */
[----:B------:R-:W-:Y:S04]  /*8400*/  SHFL.IDX PT, R26, R50, R3, 0x1c1f ;  /* 0x001c1f03321a7589 */ /* 0x000fe800000e0000 */
[----:B------:R-:W-:Y:S04]  /*8410*/  SHFL.IDX PT, R54, R54, R3, 0x1c1f ;  /* 0x001c1f0336367589 */ /* 0x000fe800000e0000 */
[----:B------:R-:W0:Y:S04]  /*8420*/  SHFL.IDX PT, R13, R32, R7, 0x1c1f ;  /* 0x001c1f07200d7589 */ /* 0x000e2800000e0000 */
[----:B------:R-:W-:Y:S04]  /*8430*/  SHFL.IDX PT, R58, R58, R3, 0x1c1f ;  /* 0x001c1f033a3a7589 */ /* 0x000fe800000e0000 */
[----:B------:R1:W2:Y:S04]  /*8440*/  SHFL.IDX PT, R15, R40, R7, 0x1c1f ;  /* 0x001c1f07280f7589 */ /* 0x0002a800000e0000 */
[----:B------:R-:W-:Y:S04]  /*8450*/  SHFL.IDX PT, R62, R62, R3, 0x1c1f ;  /* 0x001c1f033e3e7589 */ /* 0x000fe800000e0000 */
[----:B------:R-:W3:Y:S01]  /*8460*/  SHFL.IDX PT, R33, R52, R7, 0x1c1f ;  /* 0x001c1f0734217589 */ /* 0x000ee200000e0000 */
[----:B-1----:R-:W-:-:S03]  /*8470*/  LEA.HI.X R40, R4, UR7, R5, 0x2, P4 ;  /* 0x0000000704287c11 */ /* 0x002fc6000a0f1405 */
[----:B------:R-:W1:Y:S04]  /*8480*/  SHFL.IDX PT, R3, R56, R7, 0x1c1f ;  /* 0x001c1f0738037589 */ /* 0x000e6800000e0000 */
[----:B------:R-:W4:Y:S01]  /*8490*/  SHFL.IDX PT, R35, R60, R7, 0x1c1f ;  /* 0x001c1f073c237589 */ /* 0x000f2200000e0000 */
[----:B0-----:R-:W-:Y:S02]  /*84a0*/  SEL R4, R30, R13, P0 ;  /* 0x0000000d1e047207 */ /* 0x001fe40000000000 */
[----:B------:R-:W-:Y:S01]  /*84b0*/  SEL R6, R13, R30, P0 ;  /* 0x0000001e0d067207 */ /* 0x000fe20000000000 */
[----:B------:R-:W0:Y:S04]  /*84c0*/  SHFL.IDX PT, R27, R44, R7, 0x1c1f ;  /* 0x001c1f072c1b7589 */ /* 0x000e2800000e0000 */
[----:B------:R-:W5:Y:S01]  /*84d0*/  SHFL.IDX PT, R39, R34, R7, 0x1c1f ;  /* 0x001c1f0722277589 */ /* 0x000f6200000e0000 */
[----:B--2---:R-:W-:-:S02]  /*84e0*/  SEL R12, R38, R15, P0 ;  /* 0x0000000f260c7207 */ /* 0x004fc40000000000 */
[----:B------:R-:W-:Y:S01]  /*84f0*/  SEL R14, R15, R38, P0 ;  /* 0x000000260f0e7207 */ /* 0x000fe20000000000 */
[----:B------:R2:W5:Y:S01]  /*8500*/  SHFL.IDX PT, R31, R36, R7, 0x1c1f ;  /* 0x001c1f07241f7589 */ /* 0x00056200000e0000 */
[----:B---3--:R-:W-:-:S03]  /*8510*/  SEL R5, R26, R33, P0 ;  /* 0x000000211a057207 */ /* 0x008fc60000000000 */
[----:B------:R-:W-:Y:S01]  /*8520*/  SHFL.IDX PT, R50, R37, RZ, 0x1c1f ;  /* 0x001c1fff25327589 */ /* 0x000fe200000e0000 */
[----:B-1----:R-:W-:-:S03]  /*8530*/  SEL R13, R54, R3, P0 ;  /* 0x00000003360d7207 */ /* 0x002fc60000000000 */
[----:B------:R5:W-:Y:S01]  /*8540*/  SHFL.IDX PT, R52, R37, 0x1, 0x1c1f ;  /* 0x003c1f0025347f89 */ /* 0x000be200000e0000 */
[----:B--2---:R-:W-:Y:S02]  /*8550*/  SEL R7, R33, R26, P0 ;  /* 0x0000001a21077207 */ /* 0x004fe40000000000 */
[----:B------:R-:W-:Y:S01]  /*8560*/  SEL R15, R3, R54, P0 ;  /* 0x00000036030f7207 */ /* 0x000fe20000000000 */
[----:B------:R-:W-:Y:S01]  /*8570*/  BAR.SYNC.DEFER_BLOCKING 0x1, 0x180 ;  /* 0x0046000000007b1d */ /* 0x000fe20000010000 */
[----:B----4-:R-:W-:Y:S02]  /*8580*/  SEL R33, R58, R35, P0 ;  /* 0x000000233a217207 */ /* 0x010fe40000000000 */
[----:B0-----:R-:W-:Y:S02]  /*8590*/  SEL R32, R42, R27, P0 ;  /* 0x0000001b2a207207 */ /* 0x001fe40000000000 */
[----:B------:R-:W-:Y:S02]  /*85a0*/  SEL R34, R27, R42, P0 ;  /* 0x0000002a1b227207 */ /* 0x000fe40000000000 */
[----:B------:R-:W-:Y:S01]  /*85b0*/  SEL R35, R35, R58, P0 ;  /* 0x0000003a23237207 */ /* 0x000fe20000000000 */
[----:B------:R-:W0:Y:S01]  /*85c0*/  SHFL.IDX PT, R51, R40, RZ, 0x1c1f ;  /* 0x001c1fff28337589 */ /* 0x000e2200000e0000 */
[----:B-----5:R-:W-:-:S02]  /*85d0*/  SEL R37, R62, R39, P0 ;  /* 0x000000273e257207 */ /* 0x020fc40000000000 */
[----:B------:R-:W-:Y:S01]  /*85e0*/  SEL R36, R46, R31, P0 ;  /* 0x0000001f2e247207 */ /* 0x000fe20000000000 */
[----:B------:R-:W1:Y:S01]  /*85f0*/  SHFL.IDX PT, R53, R40, 0x1, 0x1c1f ;  /* 0x003c1f0028357f89 */ /* 0x000e6200000e0000 */
[----:B------:R-:W-:Y:S02]  /*8600*/  SEL R38, R31, R46, P0 ;  /* 0x0000002e1f267207 */ /* 0x000fe40000000000 */
[----:B------:R-:W-:Y:S01]  /*8610*/  SEL R39, R39, R62, P0 ;  /* 0x0000003e27277207 */ /* 0x000fe20000000000 */
[----:B------:R2:W-:Y:S04]  /*8620*/  STSM.16.M88.4 [R61], R4 ;  /* 0x000000043d007844 */ /* 0x0005e80000000200 */
[----:B------:R3:W-:Y:S04]  /*8630*/  STSM.16.M88.4 [R59], R12 ;  /* 0x0000000c3b007844 */ /* 0x0007e80000000200 */
[----:B------:R-:W-:Y:S04]  /*8640*/  STSM.16.M88.4 [R57], R32 ;  /* 0x0000002039007844 */ /* 0x000fe80000000200 */
[----:B------:R-:W-:Y:S01]  /*8650*/  STSM.16.M88.4 [R55], R36 ;  /* 0x0000002437007844 */ /* 0x000fe20000000200 */
[----:B------:R-:W-:Y:S08]  /*8660*/  BAR.SYNC.DEFER_BLOCKING 0x1, 0x180 ;  /* 0x0046000000007b1d */ /* 0x000ff00000010000 */
[----:B--2---:R-:W2:Y:S08]  /*8670*/  @P2 LDC R7, c[0x0][0xbec] ;  /* 0x0002fb00ff072b82 */ /* 0x004eb00000000800 */
[----:B---3--:R-:W3:Y:S01]  /*8680*/  @P2 LDC R13, c[0x0][0xbf0] ;  /* 0x0002fc00ff0d2b82 */ /* 0x008ee20000000800 */
[----:B0-----:R-:W-:Y:S04]  /*8690*/  @!P3 ST.E desc[UR50][R50.64], R2 ;  /* 0x000000023200b985 */ /* 0x001fe8000c101932 */
[----:B-1----:R2:W-:Y:S04]  /*86a0*/  @!P1 ST.E desc[UR50][R52.64], R0 ;  /* 0x0000000034009985 */ /* 0x0025e8000c101932 */
[----:B------:R-:W4:Y:S04]  /*86b0*/  LD.E.128 R24, desc[UR50][R24.64] ;  /* 0x0000003218187980 */ /* 0x000f28000c101d00 */
[----:B------:R-:W5:Y:S04]  /*86c0*/  LD.E.128 R28, desc[UR50][R28.64] ;  /* 0x000000321c1c7980 */ /* 0x000f68000c101d00 */
[----:B------:R0:W5:Y:S04]  /*86d0*/  LD.E.128 R40, desc[UR50][R10.64] ;  /* 0x000000320a287980 */ /* 0x000168000c101d00 */
[----:B------:R1:W5:Y:S01]  /*86e0*/  LD.E.128 R44, desc[UR50][R8.64] ;  /* 0x00000032082c7980 */ /* 0x000362000c101d00 */
[----:B------:R-:W-:Y:S01]  /*86f0*/  UIMAD UR6, UR12, UR8, URZ ;  /* 0x000000080c0672a4 */ /* 0x000fe2000f8e023f */
[----:B------:R-:W-:Y:S01]  /*8700*/  IMAD R3, R16, 0x30, R17 ;  /* 0x0000003010037824 */ /* 0x000fe200078e0211 */
[----:B------:R-:W-:Y:S01]  /*8710*/  UIMAD.WIDE.U32 UR4, UR13, UR8, URZ ;  /* 0x000000080d0472a5 */ /* 0x000fe2000f8e003f */
[----:B------:R-:W-:Y:S01]  /*8720*/  @!PT LDS RZ, [RZ] ;  /* 0x00000000fffff984 */ /* 0x000fe20000000800 */
[----:B------:R-:W-:Y:S01]  /*8730*/  @!PT LDS RZ, [RZ] ;  /* 0x00000000fffff984 */ /* 0x000fe20000000800 */
[----:B------:R-:W-:Y:S01]  /*8740*/  @!PT LDS RZ, [RZ] ;  /* 0x00000000fffff984 */ /* 0x000fe20000000800 */
[----:B------:R-:W-:Y:S01]  /*8750*/  @!PT LDS RZ, [RZ] ;  /* 0x00000000fffff984 */ /* 0x000fe20000000800 */
[----:B------:R0:W-:Y:S06]  /*8760*/  MEMBAR.ALL.CTA ;  /* 0x0000000000007992 */ /* 0x0001ec0000008000 */
[----:B0-----:R-:W0:Y:S01]  /*8770*/  FENCE.VIEW.ASYNC.S ;  /* 0x00000000000073c6 */ /* 0x001e220000000000 */
[----:B------:R-:W-:Y:S01]  /*8780*/  UIMAD UR6, UR13, UR9, UR6 ;  /* 0x000000090d0672a4 */ /* 0x000fe2000f8e0206 */
[C---:B------:R-:W-:Y:S01]  /*8790*/  IMAD R6, R48.reuse, 0xc0, R3 ;  /* 0x000000c030067824 */ /* 0x040fe200078e0203 */
[----:B------:R-:W-:Y:S01]  /*87a0*/  UIADD3 UR48, UR48, 0x13220, URZ ;  /* 0x0001322030307890 */ /* 0x000fe2000fffe03f */
[----:B------:R-:W-:Y:S01]  /*87b0*/  IMAD R48, R48, 0xc0, R17 ;  /* 0x000000c030307824 */ /* 0x000fe200078e0211 */
[----:B------:R-:W-:Y:S01]  /*87c0*/  ULDC.64 UR8, c[0x0][0xaf0] ;  /* 0x0002bc0000087ab9 */ /* 0x000fe20000000a00 */
[----:B------:R-:W-:Y:S01]  /*87d0*/  UIADD3 UR5, UR5, UR6, URZ ;  /* 0x0000000605057290 */ /* 0x000fe2000fffe03f */
[----:B--2---:R-:W-:Y:S01]  /*87e0*/  @P2 IMAD.HI.U32 R0, R6, R7, RZ ;  /* 0x0000000706002227 */ /* 0x004fe200078e00ff */
[----:B------:R-:W-:Y:S01]  /*87f0*/  UIMAD UR7, UR14, UR8, URZ ;  /* 0x000000080e0772a4 */ /* 0x000fe2000f8e023f */
[C---:B------:R-:W-:Y:S01]  /*8800*/  IADD3 R12, R48.reuse, 0x90, RZ ;  /* 0x00000090300c7810 */ /* 0x040fe20007ffe0ff */
[----:B------:R-:W-:Y:S01]  /*8810*/  UIMAD.WIDE.U32 UR4, UR49, UR8, UR4 ;  /* 0x00000008310472a5 */ /* 0x000fe2000f8e0004 */
[----:B------:R-:W-:Y:S01]  /*8820*/  IMAD.MOV.U32 R5, RZ, RZ, R6 ;  /* 0x000000ffff057224 */ /* 0x000fe200078e0006 */
[----:B------:R-:W-:Y:S01]  /*8830*/  UIMAD UR6, UR49, UR9, UR7 ;  /* 0x00000009310672a4 */ /* 0x000fe2000f8e0207 */
[----:B---3--:R-:W-:Y:S01]  /*8840*/  @P2 SHF.R.U32.HI R5, RZ, R13, R0 ;  /* 0x0000000dff052219 */ /* 0x008fe20000011600 */
[----:B------:R-:W-:Y:S01]  /*8850*/  VIADD R10, R48, 0x60 ;  /* 0x00000060300a7836 */ /* 0x000fe20000000000 */
[----:B------:R-:W-:Y:S01]  /*8860*/  ULDC.64 UR8, c[0x0][0xae0] ;  /* 0x0002b80000087ab9 */ /* 0x000fe20000000a00 */
[----:B------:R-:W-:Y:S01]  /*8870*/  UIADD3 UR6, UR5, UR6, URZ ;  /* 0x0000000605067290 */ /* 0x000fe2000fffe03f */
[----:B------:R-:W-:Y:S01]  /*8880*/  SHF.R.S32.HI R0, RZ, 0x1f, R5 ;  /* 0x0000001fff007819 */ /* 0x000fe20000011405 */
[----:B------:R-:W-:Y:S01]  /*8890*/  IMAD.U32 R3, RZ, RZ, UR5 ;  /* 0x00000005ff037e24 */ /* 0x000fe2000f8e00ff */
[----:B------:R-:W-:Y:S01]  /*88a0*/  IADD3 R4, -R5, RZ, RZ ;  /* 0x000000ff05047210 */ /* 0x000fe20007ffe1ff */
[----:B------:R-:W-:Y:S01]  /*88b0*/  IMAD.U32 R2, RZ, RZ, UR4 ;  /* 0x00000004ff027e24 */ /* 0x000fe2000f8e00ff */
[----:B------:R-:W-:Y:S01]  /*88c0*/  ULDC.64 UR4, c[0x0][0xad8] ;  /* 0x0002b60000047ab9 */ /* 0x000fe20000000a00 */
[----:B------:R-:W-:Y:S01]  /*88d0*/  IMAD.U32 R3, RZ, RZ, UR6 ;  /* 0x00000006ff037e24 */ /* 0x000fe2000f8e00ff */
[----:B------:R-:W-:Y:S01]  /*88e0*/  UPRMT UR48, URZ, 0x654, UR48 ;  /* 0x000006543f307896 */ /* 0x000fe20008000030 */
[----:B------:R-:W-:Y:S01]  /*88f0*/  IMAD R0, R0, UR8, RZ ;  /* 0x0000000800007c24 */ /* 0x000fe2000f8e02ff */
[----:B------:R-:W-:Y:S01]  /*8900*/  UIADD3 UR43, UR43, 0x1, URZ ;  /* 0x000000012b2b7890 */ /* 0x000fe2000fffe03f */
[----:B------:R-:W-:Y:S01]  /*8910*/  IMAD R21, R21, R4, R6 ;  /* 0x0000000415157224 */ /* 0x000fe200078e0206 */
[----:B------:R-:W-:Y:S01]  /*8920*/  UIADD3 UR41, UR41, 0x1, URZ ;  /* 0x0000000129297890 */ /* 0x000fe2000fffe03f */
[C---:B------:R-:W-:Y:S01]  /*8930*/  IMAD R7, R5.reuse, UR9, R0 ;  /* 0x0000000905077c24 */ /* 0x040fe2000f8e0200 */
[----:B------:R-:W-:Y:S01]  /*8940*/  UISETP.NE.AND UP0, UPT, UR43, 0x2, UPT ;  /* 0x000000022b00788c */ /* 0x000fe2000bf05270 */
[----:B------:R-:W-:Y:S01]  /*8950*/  IMAD.WIDE.U32 R2, R5, UR8, R2 ;  /* 0x0000000805027c25 */ /* 0x000fe2000f8e0002 */
[----:B------:R-:W-:Y:S01]  /*8960*/  SHF.R.S32.HI R0, RZ, 0x1f, R21 ;  /* 0x0000001fff007819 */ /* 0x000fe20000011415 */
[----:B0-----:R-:W-:Y:S01]  /*8970*/  SYNCS.ARRIVE.TRANS64.RED.A1T0 RZ, [UR48], RZ ;  /* 0x000000ffffff79a7 */ /* 0x001fe20008100430 */
[----:B------:R-:W-:-:S02]  /*8980*/  USEL UR43, UR43, URZ, UP0 ;  /* 0x0000003f2b2b7287 */ /* 0x000fc40008000000 */
[----:B------:R-:W-:Y:S01]  /*8990*/  IADD3 R3, R3, R7, RZ ;  /* 0x0000000703037210 */ /* 0x000fe20007ffe0ff */
[----:B------:R-:W-:-:S04]  /*89a0*/  IMAD R0, R0, UR4, RZ ;  /* 0x0000000400007c24 */ /* 0x000fc8000f8e02ff */
[C---:B------:R-:W-:Y:S02]  /*89b0*/  IMAD R5, R21.reuse, UR5, R0 ;  /* 0x0000000515057c24 */ /* 0x040fe4000f8e0200 */
[----:B------:R-:W-:Y:S01]  /*89c0*/  IMAD.WIDE.U32 R2, R21, UR4, R2 ;  /* 0x0000000415027c25 */ /* 0x000fe2000f8e0002 */
[----:B------:R-:W-:-:S03]  /*89d0*/  ULDC.64 UR4, c[0x0][0xa80] ;  /* 0x0002a00000047ab9 */ /* 0x000fc60000000a00 */
[----:B------:R-:W-:Y:S01]  /*89e0*/  IMAD.IADD R3, R3, 0x1, R5 ;  /* 0x0000000103037824 */ /* 0x000fe200078e0205 */
[----:B------:R-:W-:Y:S01]  /*89f0*/  LEA R11, P0, R2, UR4, 0x1 ;  /* 0x00000004020b7c11 */ /* 0x000fe2000f8008ff */
[----:B------:R-:W-:Y:S01]  /*8a00*/  ULDC UR4, c[0x0][0xac8] ;  /* 0x0002b20000047ab9 */ /* 0x000fe20000000800 */
[----:B------:R-:W-:Y:S02]  /*8a10*/  VIADD R0, R48, 0x30 ;  /* 0x0000003030007836 */ /* 0x000fe40000000000 */
[----:B------:R-:W-:Y:S01]  /*8a20*/  LEA.HI.X R13, R2, UR5, R3, 0x1, P0 ;  /* 0x00000005020d7c11 */ /* 0x000fe200080f0c03 */
[----:B------:R-:W-:Y:S01]  /*8a30*/  SHFL.IDX PT, R4, R11, 0x1, 0x181f ;  /* 0x00381f000b047f89 */ /* 0x000fe200000e0000 */
[----:B------:R-:W-:Y:S01]  /*8a40*/  ISETP.GE.AND P0, PT, R20, UR4, PT ;  /* 0x0000000414007c0c */ /* 0x000fe2000bf06270 */
[----:B------:R-:W-:Y:S02]  /*8a50*/  ULDC UR4, c[0x0][0xc] ;  /* 0x0000030000047ab9 */ /* 0x000fe40000000800 */
[----:B------:R-:W-:Y:S01]  /*8a60*/  SHFL.IDX PT, R2, R11, RZ, 0x181f ;  /* 0x00181fff0b027589 */ /* 0x000fe200000e0000 */
[-C--:B------:R-:W-:Y:S01]  /*8a70*/  ISETP.GE.OR P2, PT, R0, R49.reuse, P0 ;  /* 0x000000310000720c */ /* 0x080fe20000746670 */
[----:B------:R-:W-:Y:S01]  /*8a80*/  UIADD3 UR45, UR4, UR45, URZ ;  /* 0x0000002d042d7290 */ /* 0x000fe2000fffe03f */
[----:B------:R-:W0:Y:S01]  /*8a90*/  LDC R0, c[0x0][0xc34] ;  /* 0x00030d00ff007b82 */ /* 0x000e220000000800 */
[----:B------:R-:W2:Y:S01]  /*8aa0*/  SHFL.IDX PT, R3, R13, RZ, 0x181f ;  /* 0x00181fff0d037589 */ /* 0x000ea200000e0000 */
[-C--:B------:R-:W-:Y:S01]  /*8ab0*/  ISETP.GE.OR P1, PT, R48, R49.reuse, P0 ;  /* 0x000000313000720c */ /* 0x080fe20000726670 */
[----:B------:R-:W-:Y:S01]  /*8ac0*/  USEL UR4, URZ, 0x1, UP0 ;  /* 0x000000013f047887 */ /* 0x000fe20008000000 */
[-C--:B------:R-:W-:Y:S01]  /*8ad0*/  ISETP.GE.OR P3, PT, R10, R49.reuse, P0 ;  /* 0x000000310a00720c */ /* 0x080fe20000766670 */
[----:B------:R-:W3:Y:S01]  /*8ae0*/  SHFL.IDX PT, R5, R13, 0x1, 0x181f ;  /* 0x00381f000d057f89 */ /* 0x000ee200000e0000 */
[----:B------:R-:W-:Y:S01]  /*8af0*/  ISETP.GE.OR P0, PT, R12, R49, P0 ;  /* 0x000000310c00720c */ /* 0x000fe20000706670 */
[----:B------:R-:W-:-:S02]  /*8b00*/  ULOP3.LUT UR42, UR42, UR4, URZ, 0x3c, !UPT ;  /* 0x000000042a2a7292 */ /* 0x000fc4000f8e3c3f */
[----:B------:R-:W-:Y:S04]  /*8b10*/  SHFL.IDX PT, R6, R11, 0x2, 0x181f ;  /* 0x00581f000b067f89 */ /* 0x000fe800000e0000 */
[----:B------:R-:W3:Y:S04]  /*8b20*/  SHFL.IDX PT, R7, R13, 0x2, 0x181f ;  /* 0x00581f000d077f89 */ /* 0x000ee800000e0000 */
[----:B-1----:R-:W-:Y:S04]  /*8b30*/  SHFL.IDX PT, R8, R11, 0x3, 0x181f ;  /* 0x00781f000b087f89 */ /* 0x002fe800000e0000 */
[----:B------:R-:W1:Y:S01]  /*8b40*/  SHFL.IDX PT, R9, R13, 0x3, 0x181f ;  /* 0x00781f000d097f89 */ /* 0x000e6200000e0000 */
[----:B--2---:R-:W-:-:S04]  /*8b50*/  @!P1 IMAD.WIDE R2, R20, 0x2, R2 ;  /* 0x0000000214029825 */ /* 0x004fc800078e0202 */
[----:B---3--:R-:W-:-:S04]  /*8b60*/  @!P2 IMAD.WIDE R4, R20, 0x2, R4 ;  /* 0x000000021404a825 */ /* 0x008fc800078e0204 */
[----:B------:R-:W-:-:S04]  /*8b70*/  @!P3 IMAD.WIDE R6, R20, 0x2, R6 ;  /* 0x000000021406b825 */ /* 0x000fc800078e0206 */
[----:B-1----:R-:W-:Y:S01]  /*8b80*/  @!P0 IMAD.WIDE R20, R20, 0x2, R8 ;  /* 0x0000000214148825 */ /* 0x002fe200078e0208 */
[----:B----4-:R1:W-:Y:S04]  /*8b90*/  @!P1 ST.E.128 desc[UR50][R2.64], R24 ;  /* 0x0000001802009985 */ /* 0x0103e8000c101d32 */
[----:B-----5:R1:W-:Y:S04]  /*8ba0*/  @!P2 ST.E.128 desc[UR50][R4.64], R28 ;  /* 0x0000001c0400a985 */ /* 0x0203e8000c101d32 */
[----:B------:R1:W-:Y:S04]  /*8bb0*/  @!P3 ST.E.128 desc[UR50][R6.64], R40 ;  /* 0x000000280600b985 */ /* 0x0003e8000c101d32 */
[----:B------:R1:W-:Y:S01]  /*8bc0*/  @!P0 ST.E.128 desc[UR50][R20.64], R44 ;  /* 0x0000002c14008985 */ /* 0x0003e2000c101d32 */
[----:B0-----:R-:W-:-:S13]  /*8bd0*/  ISETP.LE.AND P0, PT, R0, UR45, PT ;  /* 0x0000002d00007c0c */ /* 0x001fda000bf03270 */
[----:B------:R-:W-:Y:S05]  /*8be0*/  @!P0 BRA `(.L_x_10788) ;  /* 0xffffff8000548947 */ /* 0x000fea000383ffff */
[----:B------:R-:W-:Y:S05]  /*8bf0*/  EXIT ;  /* 0x000000000000794d */ /* 0x000fea0003800000 */
.L_x_10764:
        /* <DEDUP_REMOVED lines=14> */
[----:B------:R-:W-:Y:S01]  /*8ce0*/  ULDC.64 UR52, c[0x0][0x198] ;  /* 0x0000660000347ab9 */ /* 0x000fe20000000a00 */
[----:B------:R-:W-:Y:S01]  /*8cf0*/  IMAD.MOV.U32 R18, RZ, RZ, RZ ;  /* 0x000000ffff127224 */ /* 0x000fe200078e00ff */
[----:B------:R-:W-:Y:S01]  /*8d00*/  LOP3.LUT R7, R6, 0x600, RZ, 0xc0, !PT ;  /* 0x0000060006077812 */ /* 0x000fe200078ec0ff */
[----:B------:R-:W-:Y:S02]  /*8d10*/  ULOP3.LUT UR42, UR40, 0x1, URZ, 0xfc, !UPT ;  /* 0x00000001282a7892 */ /* 0x000fe4000f8efc3f */
[----:B------:R-:W-:Y:S01]  /*8d20*/  ULOP3.LUT UR47, UR40, 0x2, URZ, 0xfc, !UPT ;  /* 0x00000002282f7892 */ /* 0x000fe2000f8efc3f */
[----:B------:R-:W-:Y:S01]  /*8d30*/  ULDC UR43, c[0x0][0xc] ;  /* 0x00000300002b7ab9 */ /* 0x000fe20000000800 */
[----:B------:R-:W-:Y:S01]  /*8d40*/  UMOV UR46, URZ ;  /* 0x0000003f002e7c82 */ /* 0x000fe20008000000 */
[----:B-1----:R-:W-:Y:S01]  /*8d50*/  ULEA UR41, UR4, UR41, 0x18 ;  /* 0x0000002904297291 */ /* 0x002fe2000f8ec03f */
[C---:B0-----:R-:W-:Y:S01]  /*8d60*/  IMAD.SHL.U32 R26, R10.reuse, 0x40, RZ ;  /* 0x000000400a1a7824 */ /* 0x041fe200078e00ff */
[----:B------:R-:W-:Y:S01]  /*8d70*/  SHF.R.U32.HI R3, RZ, 0x1, R10 ;  /* 0x00000001ff037819 */ /* 0x000fe2000001160a */
[C---:B------:R-:W-:Y:S01]  /*8d80*/  IMAD.SHL.U32 R2, R10.reuse, 0x10, RZ ;  /* 0x000000100a027824 */ /* 0x040fe200078e00ff */
[C---:B------:R-:W-:Y:S01]  /*8d90*/  SHF.L.U32 R0, R10.reuse, 0x5, RZ ;  /* 0x000000050a007819 */ /* 0x040fe200000006ff */
[----:B------:R-:W-:Y:S01]  /*8da0*/  IMAD.SHL.U32 R8, R10, 0x2, RZ ;  /* 0x000000020a087824 */ /* 0x000fe200078e00ff */
[----:B------:R-:W-:-:S02]  /*8db0*/  LOP3.LUT R4, R26, 0x180, RZ, 0xc0, !PT ;  /* 0x000001801a047812 */ /* 0x000fc400078ec0ff */
[----:B------:R-:W-:Y:S02]  /*8dc0*/  LOP3.LUT R5, R2, 0x1b0, RZ, 0xc0, !PT ;  /* 0x000001b002057812 */ /* 0x000fe400078ec0ff */
[----:B------:R-:W-:Y:S01]  /*8dd0*/  LOP3.LUT R3, R4, 0x30, R3, 0xf8, !PT ;  /* 0x0000003004037812 */ /* 0x000fe200078ef803 */
[----:B------:R-:W-:Y:S01]  /*8de0*/  IMAD.SHL.U32 R4, R10, 0x8, RZ ;  /* 0x000000080a047824 */ /* 0x000fe200078e00ff */
[----:B------:R-:W-:Y:S02]  /*8df0*/  LOP3.LUT R9, R5, 0x30, R8, 0x78, !PT ;  /* 0x0000003005097812 */ /* 0x000fe400078e7808 */
[----:B------:R-:W-:Y:S02]  /*8e00*/  LOP3.LUT R5, R0, 0x80, RZ, 0xc0, !PT ;  /* 0x0000008000057812 */ /* 0x000fe400078ec0ff */
[----:B------:R-:W-:Y:S02]  /*8e10*/  LOP3.LUT R6, R7, 0x40, R2, 0xf8, !PT ;  /* 0x0000004007067812 */ /* 0x000fe400078ef802 */
[----:B------:R-:W-:-:S02]  /*8e20*/  LOP3.LUT R3, R3, 0x30, R4, 0x78, !PT ;  /* 0x0000003003037812 */ /* 0x000fc400078e7804 */
[----:B------:R-:W-:Y:S02]  /*8e30*/  SHF.L.U32 R8, R10, 0x2, RZ ;  /* 0x000000020a087819 */ /* 0x000fe400000006ff */
[----:B------:R-:W-:Y:S02]  /*8e40*/  LOP3.LUT R5, R5, 0x10, R10, 0xf8, !PT ;  /* 0x0000001005057812 */ /* 0x000fe400078ef80a */
[----:B------:R-:W-:Y:S02]  /*8e50*/  LOP3.LUT R7, R7, 0x60, R0, 0xf8, !PT ;  /* 0x0000006007077812 */ /* 0x000fe400078ef800 */
[----:B------:R-:W-:Y:S02]  /*8e60*/  LOP3.LUT R9, R6, R9, RZ, 0xfc, !PT ;  /* 0x0000000906097212 */ /* 0x000fe400078efcff */
[----:B------:R-:W-:Y:S02]  /*8e70*/  LOP3.LUT R26, R3, 0x640, R26, 0xf8, !PT ;  /* 0x00000640031a7812 */ /* 0x000fe400078ef81a */
[----:B------:R-:W-:-:S02]  /*8e80*/  LOP3.LUT R5, R5, 0x10, R8, 0x78, !PT ;  /* 0x0000001005057812 */ /* 0x000fc400078e7808 */
[----:B------:R-:W-:Y:S02]  /*8e90*/  LOP3.LUT R6, R7, 0x100, R0, 0xf8, !PT ;  /* 0x0000010007067812 */ /* 0x000fe400078ef800 */
[----:B------:R-:W-:Y:S02]  /*8ea0*/  SHF.R.U32.HI R3, RZ, 0x2, R28 ;  /* 0x00000002ff037819 */ /* 0x000fe4000001161c */
[----:B------:R-:W-:Y:S02]  /*8eb0*/  LOP3.LUT R25, R6, R5, RZ, 0xfc, !PT ;  /* 0x0000000506197212 */ /* 0x000fe400078efcff */
[----:B------:R-:W-:Y:S02]  /*8ec0*/  LOP3.LUT R29, R10, 0x1f, RZ, 0xc0, !PT ;  /* 0x0000001f0a1d7812 */ /* 0x000fe400078ec0ff */
[----:B------:R-:W-:Y:S02]  /*8ed0*/  LOP3.LUT R0, R3, 0x60, R0, 0xf8, !PT ;  /* 0x0000006003007812 */ /* 0x000fe400078ef800 */
[----:B------:R-:W-:-:S07]  /*8ee0*/  IADD3 R27, R9, UR41, RZ ;  /* 0x00000029091b7c10 */ /* 0x000fce000fffe0ff */
.L_x_10832:
        /* <DEDUP_REMOVED lines=29> */
[----:B------:R-:W-:Y:S11]  /*90c0*/  @!P0 BRA `(.L_x_10790) ;  /* 0x0000000000408947 */ /* 0x000ff60003800000 */
[----:B------:R-:W-:Y:S01]  /*90d0*/  MOV R2, 0x0 ;  /* 0x0000000000027802 */ /* 0x000fe20000000f00 */
[----:B------:R-:W-:Y:S01]  /*90e0*/  ULDC.64 UR4, c[0x4][0x1c8] ;  /* 0x0100720000047ab9 */ /* 0x000fe20000000a00 */
[----:B------:R-:W-:Y:S01]  /*90f0*/  ULDC.64 UR6, c[0x4][0x1d0] ;  /* 0x0100740000067ab9 */ /* 0x000fe20000000a00 */
[----:B------:R-:W-:Y:S01]  /*9100*/  IMAD.U32 R4, RZ, RZ, UR4 ;  /* 0x00000004ff047e24 */ /* 0x000fe2000f8e00ff */
[----:B------:R-:W-:Y:S01]  /*9110*/  MOV R7, UR7 ;  /* 0x0000000700077c02 */ /* 0x000fe20008000f00 */
[----:B------:R-:W-:Y:S01]  /*9120*/  IMAD.U32 R5, RZ, RZ, UR5 ;  /* 0x00000005ff057e24 */ /* 0x000fe2000f8e00ff */
[----:B------:R-:W0:Y:S01]  /*9130*/  LDC.64 R2, c[0x4][R2] ;  /* 0x0100000002027b82 */ /* 0x000e220000000a00 */
[----:B------:R-:W-:Y:S01]  /*9140*/  ULDC.64 UR4, c[0x4][0x8] ;  /* 0x0100020000047ab9 */ /* 0x000fe20000000a00 */
[----:B------:R-:W-:Y:S01]  /*9150*/  IMAD.U32 R6, RZ, RZ, UR6 ;  /* 0x00000006ff067e24 */ /* 0x000fe2000f8e00ff */
[----:B------:R-:W-:Y:S01]  /*9160*/  MOV R12, 0x1 ;  /* 0x00000001000c7802 */ /* 0x000fe20000000f00 */
[----:B------:R-:W-:-:S02]  /*9170*/  IMAD.U32 R10, RZ, RZ, UR4 ;  /* 0x00000004ff0a7e24 */ /* 0x000fc4000f8e00ff */
[----:B------:R-:W-:Y:S02]  /*9180*/  IMAD.U32 R11, RZ, RZ, UR5 ;  /* 0x00000005ff0b7e24 */ /* 0x000fe4000f8e00ff */
[----:B------:R-:W-:Y:S02]  /*9190*/  IMAD.MOV.U32 R8, RZ, RZ, 0x70 ;  /* 0x00000070ff087424 */ /* 0x000fe400078e00ff */
[----:B------:R-:W-:-:S07]  /*91a0*/  IMAD.MOV.U32 R13, RZ, RZ, RZ ;  /* 0x000000ffff0d7224 */ /* 0x000fce00078e00ff */
[----:B------:R-:W-:-:S07]  /*91b0*/  LEPC R20, `(.L_x_10790) ;  /* 0x000000001014794e */ /* 0x000fce0000000000 */
[----:B0-----:R-:W-:Y:S05]  /*91c0*/  CALL.ABS.NOINC R2 ;  /* 0x0000000002007343 */ /* 0x001fea0003c00000 */
.L_x_10790:
[----:B------:R-:W-:-:S06]  /*91d0*/  UIADD3 UR4, UR41, 0x6000, URZ ;  /* 0x0000600029047890 */ /* 0x000fcc000fffe03f */
[----:B------:R-:W-:-:S05]  /*91e0*/  IMAD.U32 R16, RZ, RZ, UR4 ;  /* 0x00000004ff107e24 */ /* 0x000fca000f8e00ff */
[----:B------:R-:W-:-:S13]  /*91f0*/  LOP3.LUT P0, RZ, R16, 0x1bf, RZ, 0xc0, !PT ;  /* 0x000001bf10ff7812 */ /* 0x000fda000780c0ff */
[----:B------:R-:W-:Y:S05]  /*9200*/  @!P0 BRA `(.L_x_10791) ;  /* 0x0000000000408947 */ /* 0x000fea0003800000 */
[----:B------:R-:W-:Y:S01]  /*9210*/  MOV R2, 0x0 ;  /* 0x0000000000027802 */ /* 0x000fe20000000f00 */
[----:B------:R-:W-:Y:S01]  /*9220*/  ULDC.64 UR4, c[0x4][0x1c8] ;  /* 0x0100720000047ab9 */ /* 0x000fe20000000a00 */
[----:B------:R-:W-:Y:S01]  /*9230*/  ULDC.64 UR6, c[0x4][0x1d0] ;  /* 0x0100740000067ab9 */ /* 0x000fe20000000a00 */
[----:B------:R-:W-:Y:S01]  /*9240*/  IMAD.U32 R4, RZ, RZ, UR4 ;  /* 0x00000004ff047e24 */ /* 0x000fe2000f8e00ff */
[----:B------:R-:W-:Y:S01]  /*9250*/  MOV R5, UR5 ;  /* 0x0000000500057c02 */ /* 0x000fe20008000f00 */
[----:B------:R-:W-:Y:S01]  /*9260*/  ULDC.64 UR4, c[0x4][0x10] ;  /* 0x0100040000047ab9 */ /* 0x000fe20000000a00 */
        /* <DEDUP_REMOVED lines=10> */
.L_x_10791:
[----:B------:R-:W-:-:S04]  /*9310*/  UIADD3 UR4, UR41, 0x1000, URZ ;  /* 0x0000100029047890 */ /* 0x000fc8000fffe03f */
[----:B------:R-:W-:-:S06]  /*9320*/  ULOP3.LUT UP0, URZ, UR4, 0x9f, URZ, 0xc0, !UPT ;  /* 0x0000009f043f7892 */ /* 0x000fcc000f80c03f */
[----:B------:R-:W-:-:S13]  /*9330*/  PLOP3.LUT P0, PT, PT, PT, UP0, 0x80, 0x0 ;  /* 0x000000000000781c */ /* 0x000fda0003f0f008 */
[----:B------:R-:W-:Y:S05]  /*9340*/  @!P0 BRA `(.L_x_10792) ;  /* 0x0000000000408947 */ /* 0x000fea0003800000 */
[----:B------:R-:W-:Y:S01]  /*9350*/  MOV R2, 0x0 ;  /* 0x0000000000027802 */ /* 0x000fe20000000f00 */
[----:B------:R-:W-:Y:S01]  /*9360*/  ULDC.64 UR4, c[0x4][0x1c8] ;  /* 0x0100720000047ab9 */ /* 0x000fe20000000a00 */
[----:B------:R-:W-:Y:S01]  /*9370*/  ULDC.64 UR6, c[0x4][0x1d0] ;  /* 0x0100740000067ab9 */ /* 0x000fe20000000a00 */
[----:B------:R-:W-:Y:S01]  /*9380*/  MOV R4, UR4 ;  /* 0x0000000400047c02 */ /* 0x000fe20008000f00 */
[----:B------:R-:W-:Y:S01]  /*9390*/  IMAD.U32 R5, RZ, RZ, UR5 ;  /* 0x00000005ff057e24 */ /* 0x000fe2000f8e00ff */
[----:B------:R-:W-:Y:S01]  /*93a0*/  ULDC.64 UR4, c[0x4][0x18] ;  /* 0x0100060000047ab9 */ /* 0x000fe20000000a00 */
        /* <DEDUP_REMOVED lines=10> */
.L_x_10792:
[----:B------:R-:W-:-:S13]  /*9450*/  LOP3.LUT P6, RZ, R16, 0x1bf, RZ, 0xc0, !PT ;  /* 0x000001bf10ff7812 */ /* 0x000fda00078cc0ff */
[----:B------:R-:W-:Y:S05]  /*9460*/  @!P6 BRA `(.L_x_10793) ;  /* 0x000000000040e947 */ /* 0x000fea0003800000 */
        /* <DEDUP_REMOVED lines=16> */
.L_x_10793:
[----:B------:R-:W-:Y:S01]  /*9570*/  ULDC.64 UR4, c[0x0][0x9f8] ;  /* 0x00027e0000047ab9 */ /* 0x000fe20000000a00 */
[----:B------:R-:W-:Y:S01]  /*9580*/  IMAD.U32 R23, RZ, RZ, UR44 ;  /* 0x0000002cff177e24 */ /* 0x000fe2000f8e00ff */
[----:B------:R-:W-:Y:S01]  /*9590*/  UISETP.NE.U32.AND UP0, UPT, UR4, URZ, UPT ;  /* 0x0000003f0400728c */ /* 0x000fe2000bf05070 */
[----:B------:R-:W0:Y:S03]  /*95a0*/  LDC.64 R4, c[0x0][0x418] ;  /* 0x00010600ff047b82 */ /* 0x000e260000000a00 */
[----:B------:R-:W-:-:S06]  /*95b0*/  UISETP.NE.AND.EX UP0, UPT, UR5, URZ, UPT, UP0 ;  /* 0x0000003f0500728c */ /* 0x000fcc000bf05300 */
[----:B------:R-:W-:-:S05]  /*95c0*/  PLOP3.LUT P0, PT, PT, PT, UP0, 0x80, 0x0 ;  /* 0x000000000000781c */ /* 0x000fca0003f0f008 */
[----:B------:R-:W-:Y:S02]  /*95d0*/  @UP0 ULDC.64 UR4, c[0x0][0x9f8] ;  /* 0x00027e0000040ab9 */ /* 0x000fe40000000a00 */
[----:B------:R-:W-:-:S06]  /*95e0*/  @UP0 UIMAD.WIDE UR4, UR44, 0x4, UR4 ;  /* 0x000000042c0408a5 */ /* 0x000fcc000f8e0204 */
[----:B------:R-:W-:Y:S01]  /*95f0*/  IMAD.U32 R2, RZ, RZ, UR4 ;  /* 0x00000004ff027e24 */ /* 0x000fe2000f8e00ff */
[----:B------:R-:W-:-:S05]  /*9600*/  MOV R3, UR5 ;  /* 0x0000000500037c02 */ /* 0x000fca0008000f00 */
[----:B------:R-:W2:Y:S01]  /*9610*/  @P0 LDG.E R23, desc[UR50][R2.64] ;  /* 0x0000003202170981 */ /* 0x000ea2000c1e1900 */
[----:B0-----:R-:W-:Y:S01]  /*9620*/  ISETP.NE.U32.AND P0, PT, R4, RZ, PT ;  /* 0x000000ff0400720c */ /* 0x001fe20003f05070 */
[----:B------:R-:W-:Y:S01]  /*9630*/  UMOV UR4, 0xffffffff ;  /* 0xffffffff00047882 */ /* 0x000fe20000000000 */
[----:B------:R-:W-:Y:S01]  /*9640*/  LOP3.LUT R22, R22, 0xfffffffe, RZ, 0xc0, !PT ;  /* 0xfffffffe16167812 */ /* 0x000fe200078ec0ff */
[----:B------:R-:W0:Y:S01]  /*9650*/  S2R R16, SR_TID.X ;  /* 0x0000000000107919 */ /* 0x000e220000002100 */
[----:B------:R-:W-:-:S13]  /*9660*/  ISETP.NE.AND.EX P1, PT, R5, RZ, PT, P0 ;  /* 0x000000ff0500720c */ /* 0x000fda0003f25300 */
[----:B------:R-:W-:Y:S02]  /*9670*/  @P1 LOP3.LUT R22, R22, 0x1, RZ, 0xfc, !PT ;  /* 0x0000000116161812 */ /* 0x000fe400078efcff */
[----:B0-----:R-:W-:-:S04]  /*9680*/  SHF.R.U32.HI R17, RZ, 0x5, R16 ;  /* 0x00000005ff117819 */ /* 0x001fc80000011610 */
[----:B------:R-:W-:Y:S02]  /*9690*/  LOP3.LUT R17, R17, 0x3, RZ, 0xc0, !PT ;  /* 0x0000000311117812 */ /* 0x000fe400078ec0ff */
[----:B--2---:R-:W-:Y:S02]  /*96a0*/  SHF.R.S32.HI R24, RZ, 0x1f, R23 ;  /* 0x0000001fff187819 */ /* 0x004fe40000011417 */
[----:B------:R-:W-:Y:S01]  /*96b0*/  SEL R16, R23, RZ, !P1 ;  /* 0x000000ff17107207 */ /* 0x000fe20004800000 */
[----:B------:R-:W-:Y:S06]  /*96c0*/  BRA.DIV UR4, `(.L_x_10794) ;  /* 0x0000002604007947 */ /* 0x000fec000b800000 */
[----:B------:R0:W1:Y:S02]  /*96d0*/  SHFL.IDX PT, R14, R17, RZ, 0x1f ;  /* 0x00001fff110e7589 */ /* 0x00006400000e0000 */
.L_x_10848:
        /* <DEDUP_REMOVED lines=10> */
.L_x_10851:
[----:B------:R-:W-:Y:S05]  /*9780*/  @!P6 BRA `(.L_x_10795) ;  /* 0x00000004001ce947 */ /* 0x000fea0003800000 */
[----:B------:R-:W-:Y:S01]  /*9790*/  IMAD.MOV.U32 R16, RZ, RZ, R23 ;  /* 0x000000ffff107224 */ /* 0x000fe200078e0017 */
[----:B------:R-:W-:Y:S06]  /*97a0*/  @!P1 BRA `(.L_x_10797) ;  /* 0x0000000000489947 */ /* 0x000fec0003800000 */
[----:B------:R-:W1:Y:S01]  /*97b0*/  LDC R0, c[0x0][0x43c] ;  /* 0x00010f00ff007b82 */ /* 0x000e620000000800 */
[----:B------:R-:W-:Y:S01]  /*97c0*/  IMAD.MOV.U32 R9, RZ, RZ, R7 ;  /* 0x000000ffff097224 */ /* 0x000fe200078e0007 */
[----:B------:R-:W-:Y:S02]  /*97d0*/  ULDC.64 UR4, c[0x0][0x428] ;  /* 0x00010a0000047ab9 */ /* 0x000fe40000000a00 */
[----:B------:R-:W-:-:S04]  /*97e0*/  IMAD R6, R24, UR4, RZ ;  /* 0x0000000418067c24 */ /* 0x000fc8000f8e02ff */
[----:B------:R-:W-:Y:S01]  /*97f0*/  IMAD R11, R23, UR5, R6 ;  /* 0x00000005170b7c24 */ /* 0x000fe2000f8e0206 */
[----:B-1----:R-:W-:-:S13]  /*9800*/  ISETP.NE.AND P0, PT, R0, 0x1, PT ;  /* 0x000000010000780c */ /* 0x002fda0003f05270 */
[----:B------:R-:W1:Y:S02]  /*9810*/  @P0 LDC.64 R2, c[0x0][0x440] ;  /* 0x00011000ff020b82 */ /* 0x000e640000000a00 */
[----:B-1----:R-:W-:-:S05]  /*9820*/  @P0 IMAD.HI.U32 R2, R7, R2, RZ ;  /* 0x0000000207020227 */ /* 0x002fca00078e00ff */
[----:B------:R-:W-:-:S04]  /*9830*/  @P0 SHF.R.U32.HI R9, RZ, R3, R2 ;  /* 0x00000003ff090219 */ /* 0x000fc80000011602 */
[----:B------:R-:W-:Y:S02]  /*9840*/  SHF.R.S32.HI R3, RZ, 0x1f, R9 ;  /* 0x0000001fff037819 */ /* 0x000fe40000011409 */
[----:B------:R-:W-:-:S05]  /*9850*/  MOV R2, R9 ;  /* 0x0000000900027202 */ /* 0x000fca0000000f00 */
[----:B------:R-:W-:-:S04]  /*9860*/  IMAD.WIDE.U32 R2, R23, UR4, R2 ;  /* 0x0000000417027c25 */ /* 0x000fc8000f8e0002 */
[----:B------:R-:W-:Y:S01]  /*9870*/  IMAD.IADD R3, R3, 0x1, R11 ;  /* 0x0000000103037824 */ /* 0x000fe200078e020b */
[----:B------:R-:W-:-:S04]  /*9880*/  LEA R4, P0, R2, R4, 0x2 ;  /* 0x0000000402047211 */ /* 0x000fc800078010ff */
[----:B------:R-:W-:-:S05]  /*9890*/  LEA.HI.X R5, R2, R5, R3, 0x2, P0 ;  /* 0x0000000502057211 */ /* 0x000fca00000f1403 */
[----:B------:R1:W5:Y:S01]  /*98a0*/  LDG.E R16, desc[UR50][R4.64] ;  /* 0x0000003204107981 */ /* 0x000362000c1e1900 */
[----:B------:R-:W-:-:S04]  /*98b0*/  IMAD.MOV R2, RZ, RZ, -R9 ;  /* 0x000000ffff027224 */ /* 0x000fc800078e0a09 */
[----:B------:R-:W-:-:S07]  /*98c0*/  IMAD R7, R0, R2, R7 ;  /* 0x0000000200077224 */ /* 0x000fce00078e0207 */
.L_x_10797:
[----:B------:R-:W-:Y:S02]  /*98d0*/  LEA R3, R18, UR41, 0x3 ;  /* 0x0000002912037c11 */ /* 0x000fe4000f8e18ff */
[----:B------:R-:W-:Y:S02]  /*98e0*/  SHF.L.U32 R0, R19, 0x1f, RZ ;  /* 0x0000001f13007819 */ /* 0x000fe400000006ff */
[----:B------:R-:W-:Y:S02]  /*98f0*/  ISETP.NE.AND P1, PT, R28, RZ, PT ;  /* 0x000000ff1c00720c */ /* 0x000fe40003f25270 */
[----:B------:R-:W2:Y:S02]  /*9900*/  SYNCS.PHASECHK.TRANS64.TRYWAIT P0, [R3+URZ+0x13280], R0 ;  /* 0x01328000030075a7 */ /* 0x000ea4000800017f */
[----:B--2---:R-:W-:Y:S09]  /*9910*/  @!P0 BRA `(.L_x_10798) ;  /* 0x0000002000ac8947 */ /* 0x004ff20003800000 */
.L_x_10852:
[----:B------:R-:W-:Y:S05]  /*9920*/  @P1 BRA `(.L_x_10799) ;  /* 0x0000000000141947 */ /* 0x000fea0003800000 */
[----:B------:R-:W-:Y:S01]  /*9930*/  ISETP.NE.AND P0, PT, R29, RZ, PT ;  /* 0x000000ff1d00720c */ /* 0x000fe20003f05270 */
[----:B------:R-:W-:-:S04]  /*9940*/  IMAD.MOV.U32 R2, RZ, RZ, 0x2800 ;  /* 0x00002800ff027424 */ /* 0x000fc800078e00ff */
[----:B------:R3:W-:Y:S08]  /*9950*/  SYNCS.ARRIVE.TRANS64 RZ, [R3+URZ+0x13270], R2 ;  /* 0x0132700203ff79a7 */ /* 0x0007f0000800003f */
[----:B------:R-:W-:Y:S05]  /*9960*/  @!P0 BRA `(.L_x_10799) ;  /* 0x0000000000048947 */ /* 0x000fea0003800000 */
[----:B------:R-:W-:Y:S01]  /*9970*/  BPT.TRAP 0x1 ;  /* 0x000000040000795c */ /* 0x000fe20000300000 */
.L_x_10799:
[----:B-1----:R-:W-:Y:S01]  /*9980*/  MOV R5, UR41 ;  /* 0x0000002900057c02 */ /* 0x002fe20008000f00 */
[----:B------:R-:W-:Y:S01]  /*9990*/  IMAD R7, R7, 0xa0, RZ ;  /* 0x000000a007077824 */ /* 0x000fe200078e02ff */
[----:B------:R-:W-:Y:S01]  /*99a0*/  R2UR UR33, R3 ;  /* 0x00000000032172ca */ /* 0x000fe200000e0000 */
[----:B------:R-:W-:Y:S01]  /*99b0*/  UIADD3 UR4, UP0, UR52, 0x470, URZ ;  /* 0x0000047034047890 */ /* 0x000fe2000ff1e03f */
[----:B-----5:R-:W-:Y:S01]  /*99c0*/  R2UR UR37, R16 ;  /* 0x00000000102572ca */ /* 0x020fe200000e0000 */
[----:B---3--:R-:W-:Y:S01]  /*99d0*/  IMAD R2, R18, 0x2800, R5 ;  /* 0x0000280012027824 */ /* 0x008fe200078e0205 */
[----:B------:R-:W-:Y:S01]  /*99e0*/  R2UR UR35, R7 ;  /* 0x00000000072372ca */ /* 0x000fe200000e0000 */
[----:B------:R-:W-:Y:S01]  /*99f0*/  UIADD3.X UR5, URZ, UR53, URZ, UP0, !UPT ;  /* 0x000000353f057290 */ /* 0x000fe200087fe43f */
[----:B------:R-:W-:Y:S02]  /*9a00*/  UMOV UR6, 0x0 ;  /* 0x0000000000067882 */ /* 0x000fe40000000000 */
[----:B------:R-:W-:Y:S01]  /*9a10*/  R2UR UR32, R2 ;  /* 0x00000000022072ca */ /* 0x000fe200000e0000 */
[----:B------:R-:W-:Y:S01]  /*9a20*/  UMOV UR7, 0x14f00000 ;  /* 0x14f0000000077882 */ /* 0x000fe20000000000 */
[----:B------:R-:W-:-:S03]  /*9a30*/  UMOV UR34, URZ ;  /* 0x0000003f00227c82 */ /* 0x000fc60008000000 */
[----:B------:R-:W-:-:S08]  /*9a40*/  UIADD3 UR33, UR33, 0x13270, URZ ;  /* 0x0001327021217890 */ /* 0x000fd0000fffe03f */
[----:B------:R-:W-:-:S09]  /*9a50*/  UIADD3 UR32, UR32, 0x6000, URZ ;  /* 0x0000600020207890 */ /* 0x000fd2000fffe03f */
[----:B------:R1:W-:Y:S01]  /*9a60*/  UTMALDG.4D [UR32], [UR4], desc[UR6] ;  /* 0x00000620040075b4 */ /* 0x0003e20008019000 */
[----:B------:R-:W3:Y:S02]  /*9a70*/  SYNCS.PHASECHK.TRANS64.TRYWAIT P0, [R3+URZ+0x13240], R0 ;  /* 0x01324000030075a7 */ /* 0x000ee4000800017f */
[----:B-1-3--:R-:W-:Y:S05]  /*9a80*/  @!P0 BRA `(.L_x_10800) ;  /* 0x0000002000648947 */ /* 0x00afea0003800000 */
.L_x_10853:
[----:B------:R-:W-:Y:S05]  /*9a90*/  @P1 BRA `(.L_x_10801) ;  /* 0x0000000000141947 */ /* 0x000fea0003800000 */
[----:B------:R-:W-:Y:S01]  /*9aa0*/  ISETP.NE.AND P0, PT, R29, RZ, PT ;  /* 0x000000ff1d00720c */ /* 0x000fe20003f05270 */
[----:B-12---:R-:W-:-:S04]  /*9ab0*/  IMAD.MOV.U32 R0, RZ, RZ, 0x2800 ;  /* 0x00002800ff007424 */ /* 0x006fc800078e00ff */
[----:B------:R3:W-:Y:S08]  /*9ac0*/  SYNCS.ARRIVE.TRANS64 RZ, [R3+URZ+0x13230], R0 ;  /* 0x0132300003ff79a7 */ /* 0x0007f0000800003f */
[----:B------:R-:W-:Y:S05]  /*9ad0*/  @!P0 BRA `(.L_x_10801) ;  /* 0x0000000000048947 */ /* 0x000fea0003800000 */
[----:B------:R-:W-:Y:S01]  /*9ae0*/  BPT.TRAP 0x1 ;  /* 0x000000040000795c */ /* 0x000fe20000300000 */
.L_x_10801:
        /* <DEDUP_REMOVED lines=17> */
.L_x_10795:
        /* <DEDUP_REMOVED lines=13> */
[----:B------:R-:W-:Y:S01]  /*9cd0*/  MOV R2, 0x0 ;  /* 0x0000000000027802 */ /* 0x000fe20000000f00 */
[----:B------:R-:W-:Y:S01]  /*9ce0*/  ULDC.64 UR6, c[0x4][0x1c8] ;  /* 0x0100720000067ab9 */ /* 0x000fe20000000a00 */
[----:B------:R-:W-:Y:S01]  /*9cf0*/  ULDC.64 UR8, c[0x4][0x1d0] ;  /* 0x0100740000087ab9 */ /* 0x000fe20000000a00 */
[----:B------:R-:W-:Y:S01]  /*9d00*/  ULDC.64 UR4, c[0x4][0x28] ;  /* 0x01000a0000047ab9 */ /* 0x000fe20000000a00 */
[----:B------:R-:W-:Y:S01]  /*9d10*/  IMAD.U32 R4, RZ, RZ, UR6 ;  /* 0x00000006ff047e24 */ /* 0x000fe2000f8e00ff */
[----:B------:R-:W-:Y:S01]  /*9d20*/  MOV R6, UR8 ;  /* 0x0000000800067c02 */ /* 0x000fe20008000f00 */
[----:B-123--:R-:W1:Y:S01]  /*9d30*/  LDC.64 R2, c[0x4][R2] ;  /* 0x0100000002027b82 */ /* 0x00ee620000000a00 */
        /* <DEDUP_REMOVED lines=8> */
[----:B01----:R-:W-:Y:S05]  /*9dc0*/  CALL.ABS.NOINC R2 ;  /* 0x0000000002007343 */ /* 0x003fea0003c00000 */
.L_x_10802:
[----:B------:R-:W4:Y:S01]  /*9dd0*/  LDC R9, c[0x0][0x448] ;  /* 0x00011200ff097b82 */ /* 0x000f220000000800 */
[----:B------:R-:W5:Y:S01]  /*9de0*/  S2R R2, SR_TID.X ;  /* 0x0000000000027919 */ /* 0x000f620000002100 */
[--C-:B0-----:R-:W-:Y:S01]  /*9df0*/  SHF.R.U32.HI R17, RZ, 0x2, R28.reuse ;  /* 0x00000002ff117819 */ /* 0x101fe2000001161c */
[----:B-123--:R-:W-:Y:S01]  /*9e00*/  IMAD R0, RZ, RZ, -UR45 ;  /* 0x8000002dff007e24 */ /* 0x00efe2000f8e02ff */
[----:B------:R-:W-:Y:S01]  /*9e10*/  ULDC.64 UR8, c[0x0][0x2e0] ;  /* 0x0000b80000087ab9 */ /* 0x000fe20000000a00 */
[----:B------:R-:W-:Y:S01]  /*9e20*/  UMOV UR4, UR54 ;  /* 0x0000003600047c82 */ /* 0x000fe20008000000 */
[----:B------:R-:W-:Y:S01]  /*9e30*/  UIMAD UR6, UR37, UR8, URZ ;  /* 0x00000008250672a4 */ /* 0x000fe2000f8e023f */
[----:B------:R-:W-:Y:S01]  /*9e40*/  SHF.R.U32.HI R21, RZ, 0x2, R28 ;  /* 0x00000002ff157819 */ /* 0x000fe2000001161c */
[----:B------:R-:W0:Y:S01]  /*9e50*/  LDC R5, c[0x0][0xc38] ;  /* 0x00030e00ff057b82 */ /* 0x000e220000000800 */
[----:B------:R-:W-:Y:S01]  /*9e60*/  UMOV UR5, UR49 ;  /* 0x0000003100057c82 */ /* 0x000fe20008000000 */
[----:B------:R-:W-:-:S02]  /*9e70*/  UIMAD UR6, UR44, UR9, UR6 ;  /* 0x000000092c0672a4 */ /* 0x000fc4000f8e0206 */
[----:B------:R-:W-:-:S03]  /*9e80*/  UIMAD.WIDE.U32 UR4, UR44, UR8, UR4 ;  /* 0x000000082c0472a5 */ /* 0x000fc6000f8e0004 */
[----:B------:R-:W-:Y:S01]  /*9e90*/  ULDC.64 UR8, c[0x0][0x280] ;  /* 0x0000a00000087ab9 */ /* 0x000fe20000000a00 */
[----:B------:R-:W-:-:S03]  /*9ea0*/  UIADD3 UR5, UR5, UR6, URZ ;  /* 0x0000000605057290 */ /* 0x000fc6000fffe03f */
[----:B------:R-:W-:Y:S01]  /*9eb0*/  ULDC.64 UR6, c[0x0][0x2c8] ;  /* 0x0000b20000067ab9 */ /* 0x000fe20000000a00 */
[----:B----4-:R-:W-:Y:S01]  /*9ec0*/  ISETP.NE.AND P0, PT, R9, 0x1, PT ;  /* 0x000000010900780c */ /* 0x010fe20003f05270 */
[----:B0-----:R-:W-:Y:S01]  /*9ed0*/  IMAD R0, R5, R0, UR48 ;  /* 0x0000003005007e24 */ /* 0x001fe2000f8e0200 */
[----:B-----5:R-:W-:-:S11]  /*9ee0*/  SHF.L.U32 R2, R2, 0x5, RZ ;  /* 0x0000000502027819 */ /* 0x020fd600000006ff */
[----:B------:R-:W0:Y:S01]  /*9ef0*/  @P0 LDC R3, c[0x0][0x44c] ;  /* 0x00011300ff030b82 */ /* 0x000e220000000800 */
[----:B------:R-:W-:Y:S02]  /*9f00*/  LOP3.LUT R2, R17, 0x60, R2, 0xf8, !PT ;  /* 0x0000006011027812 */ /* 0x000fe400078ef802 */
[----:B------:R-:W1:Y:S03]  /*9f10*/  S2R R17, SR_TID.X ;  /* 0x0000000000117919 */ /* 0x000e660000002100 */
[----:B------:R-:W-:Y:S02]  /*9f20*/  IMAD R6, R0, 0xc0, R2 ;  /* 0x000000c000067824 */ /* 0x000fe400078e0202 */
[----:B------:R-:W2:Y:S02]  /*9f30*/  @P0 LDC R4, c[0x0][0x450] ;  /* 0x00011400ff040b82 */ /* 0x000ea40000000800 */
[----:B------:R-:W-:-:S02]  /*9f40*/  IMAD.MOV.U32 R2, RZ, RZ, R6 ;  /* 0x000000ffff027224 */ /* 0x000fc400078e0006 */
[----:B------:R-:W-:-:S04]  /*9f50*/  VIADD R8, R6, 0x80 ;  /* 0x0000008006087836 */ /* 0x000fc80000000000 */
[----:B------:R-:W3:Y:S01]  /*9f60*/  @P0 LDC R7, c[0x0][0x44c] ;  /* 0x00011300ff070b82 */ /* 0x000ee20000000800 */
[----:B------:R-:W-:-:S07]  /*9f70*/  IMAD.MOV.U32 R10, RZ, RZ, R8 ;  /* 0x000000ffff0a7224 */ /* 0x000fce00078e0008 */
[----:B------:R-:W4:Y:S01]  /*9f80*/  @P0 LDC R12, c[0x0][0x450] ;  /* 0x00011400ff0c0b82 */ /* 0x000f220000000800 */
[----:B0-----:R-:W-:-:S05]  /*9f90*/  @P0 IMAD.HI.U32 R3, R6, R3, RZ ;  /* 0x0000000306030227 */ /* 0x001fca00078e00ff */
[----:B--2---:R-:W-:Y:S02]  /*9fa0*/  @P0 SHF.R.U32.HI R2, RZ, R4, R3 ;  /* 0x00000004ff020219 */ /* 0x004fe40000011603 */
[----:B------:R-:W0:Y:S01]  /*9fb0*/  LDC.64 R4, c[0x0][0x2d0] ;  /* 0x0000b400ff047b82 */ /* 0x000e220000000a00 */
[----:B-1----:R-:W-:-:S04]  /*9fc0*/  SHF.L.U32 R20, R17, 0x4, RZ ;  /* 0x0000000411147819 */ /* 0x002fc800000006ff */
[----:B------:R-:W-:Y:S01]  /*9fd0*/  LOP3.LUT R20, R20, 0x30, RZ, 0xc0, !PT ;  /* 0x0000003014147812 */ /* 0x000fe200078ec0ff */
[----:B---3--:R-:W-:Y:S01]  /*9fe0*/  @P0 IMAD.HI.U32 R3, R8, R7, RZ ;  /* 0x0000000708030227 */ /* 0x008fe200078e00ff */
[----:B------:R-:W-:-:S05]  /*9ff0*/  IADD3 R7, -R2, RZ, RZ ;  /* 0x000000ff02077210 */ /* 0x000fca0007ffe1ff */
[----:B------:R-:W-:Y:S01]  /*a000*/  IMAD R7, R9, R7, R6 ;  /* 0x0000000709077224 */ /* 0x000fe200078e0206 */
[----:B----4-:R-:W-:Y:S02]  /*a010*/  @P0 SHF.R.U32.HI R10, RZ, R12, R3 ;  /* 0x0000000cff0a0219 */ /* 0x010fe40000011603 */
[----:B------:R-:W-:Y:S02]  /*a020*/  SHF.R.S32.HI R3, RZ, 0x1f, R2 ;  /* 0x0000001fff037819 */ /* 0x000fe40000011402 */
[----:B------:R-:W-:-:S05]  /*a030*/  SHF.R.S32.HI R6, RZ, 0x1f, R7 ;  /* 0x0000001fff067819 */ /* 0x000fca0000011407 */
[----:B------:R-:W-:Y:S02]  /*a040*/  IMAD R6, R6, UR6, RZ ;  /* 0x0000000606067c24 */ /* 0x000fe4000f8e02ff */
[----:B0-----:R-:W-:-:S04]  /*a050*/  IMAD R3, R3, R4, RZ ;  /* 0x0000000403037224 */ /* 0x001fc800078e02ff */
[C---:B------:R-:W-:Y:S02]  /*a060*/  IMAD R11, R2.reuse, R5, R3 ;  /* 0x00000005020b7224 */ /* 0x040fe400078e0203 */
[----:B------:R-:W-:-:S04]  /*a070*/  IMAD.WIDE.U32 R2, R2, R4, UR4 ;  /* 0x0000000402027e25 */ /* 0x000fc8000f8e0004 */
[----:B------:R-:W-:Y:S02]  /*a080*/  IMAD.IADD R3, R3, 0x1, R11 ;  /* 0x0000000103037824 */ /* 0x000fe400078e020b */
[----:B------:R-:W-:-:S04]  /*a090*/  IMAD.WIDE.U32 R2, R7, UR6, R2 ;  /* 0x0000000607027c25 */ /* 0x000fc8000f8e0002 */
[----:B------:R-:W-:Y:S01]  /*a0a0*/  IMAD R7, R7, UR7, R6 ;  /* 0x0000000707077c24 */ /* 0x000fe2000f8e0206 */
[----:B------:R-:W-:-:S04]  /*a0b0*/  IADD3 R6, P0, R2, UR8, RZ ;  /* 0x0000000802067c10 */ /* 0x000fc8000ff1e0ff */
[----:B------:R-:W-:Y:S02]  /*a0c0*/  IADD3.X R7, R3, UR9, R7, P0, !PT ;  /* 0x0000000903077c10 */ /* 0x000fe400087fe407 */
[----:B------:R-:W-:-:S05]  /*a0d0*/  SHF.R.S32.HI R3, RZ, 0x1f, R10 ;  /* 0x0000001fff037819 */ /* 0x000fca000001140a */
[----:B------:R-:W-:-:S04]  /*a0e0*/  IMAD R3, R3, R4, RZ ;  /* 0x0000000403037224 */ /* 0x000fc800078e02ff */
[C---:B------:R-:W-:Y:S02]  /*a0f0*/  IMAD R11, R10.reuse, R5, R3 ;  /* 0x000000050a0b7224 */ /* 0x040fe400078e0203 */
[----:B------:R-:W-:Y:S02]  /*a100*/  IMAD.MOV R5, RZ, RZ, -R10 ;  /* 0x000000ffff057224 */ /* 0x000fe400078e0a0a */
[----:B------:R-:W-:Y:S01]  /*a110*/  IMAD.WIDE.U32 R2, R10, R4, UR4 ;  /* 0x000000040a027e25 */ /* 0x000fe2000f8e0004 */
[----:B------:R-:W-:-:S03]  /*a120*/  ULDC UR4, c[0x0][0x2b8] ;  /* 0x0000ae0000047ab9 */ /* 0x000fc60000000800 */
[----:B------:R-:W-:Y:S02]  /*a130*/  IMAD R5, R9, R5, R8 ;  /* 0x0000000509057224 */ /* 0x000fe400078e0208 */
[----:B------:R-:W-:-:S03]  /*a140*/  IMAD.IADD R3, R3, 0x1, R11 ;  /* 0x0000000103037824 */ /* 0x000fc600078e020b */
[----:B------:R-:W-:Y:S01]  /*a150*/  SHF.R.S32.HI R4, RZ, 0x1f, R5 ;  /* 0x0000001fff047819 */ /* 0x000fe20000011405 */
[----:B------:R-:W-:-:S04]  /*a160*/  IMAD.WIDE.U32 R2, R5, UR6, R2 ;  /* 0x0000000605027c25 */ /* 0x000fc8000f8e0002 */
[----:B------:R-:W-:-:S04]  /*a170*/  IMAD R4, R4, UR6, RZ ;  /* 0x0000000604047c24 */ /* 0x000fc8000f8e02ff */
[----:B------:R-:W-:Y:S01]  /*a180*/  IMAD R5, R5, UR7, R4 ;  /* 0x0000000705057c24 */ /* 0x000fe2000f8e0204 */
[----:B------:R-:W-:-:S04]  /*a190*/  IADD3 R4, P0, R2, UR8, RZ ;  /* 0x0000000802047c10 */ /* 0x000fc8000ff1e0ff */
[----:B------:R-:W-:Y:S02]  /*a1a0*/  IADD3.X R8, R3, UR9, R5, P0, !PT ;  /* 0x0000000903087c10 */ /* 0x000fe400087fe405 */
[----:B------:R-:W-:Y:S01]  /*a1b0*/  ISETP.GE.AND P0, PT, R20, UR4, PT ;  /* 0x0000000414007c0c */ /* 0x000fe2000bf06270 */
[----:B------:R-:W-:-:S03]  /*a1c0*/  UMOV UR4, 0xffffffff ;  /* 0xffffffff00047882 */ /* 0x000fc60000000000 */
[----:B------:R-:W-:Y:S09]  /*a1d0*/  BRA.DIV UR4, `(.L_x_10803) ;  /* 0x0000001a04a47947 */ /* 0x000ff2000b800000 */
[----:B------:R-:W0:Y:S01]  /*a1e0*/  SHFL.IDX PT, R14, R6, RZ, 0x1c1f ;  /* 0x001c1fff060e7589 */ /* 0x000e2200000e0000 */
[----:B------:R-:W-:Y:S01]  /*a1f0*/  ULDC UR4, c[0x0][0x288] ;  /* 0x0000a20000047ab9 */ /* 0x000fe20000000800 */
[----:B------:R-:W-:Y:S02]  /*a200*/  IMAD R5, R0, 0xc0, R21 ;  /* 0x000000c000057824 */ /* 0x000fe400078e0215 */
[----:B------:R-:W1:Y:S01]  /*a210*/  SHFL.IDX PT, R2, R7, RZ, 0x1c1f ;  /* 0x001c1fff07027589 */ /* 0x000e6200000e0000 */
[----:B------:R-:W-:Y:S02]  /*a220*/  IMAD R0, R9, UR4, RZ ;  /* 0x0000000409007c24 */ /* 0x000fe4000f8e02ff */
[C---:B------:R-:W-:Y:S01]  /*a230*/  VIADD R9, R5.reuse, 0x20 ;  /* 0x0000002005097836 */ /* 0x040fe20000000000 */
[----:B------:R-:W2:Y:S01]  /*a240*/  SHFL.IDX PT, R17, R6, 0x1, 0x1c1f ;  /* 0x003c1f0006117f89 */ /* 0x000ea200000e0000 */
[C---:B------:R-:W-:Y:S02]  /*a250*/  IADD3 R11, R5.reuse, 0x40, RZ ;  /* 0x00000040050b7810 */ /* 0x040fe40007ffe0ff */
[----:B------:R-:W-:Y:S01]  /*a260*/  ISETP.GE.AND P1, PT, R5, R0, PT ;  /* 0x000000000500720c */ /* 0x000fe20003f26270 */
[----:B------:R-:W3:-:S12]  /*a270*/  SHFL.IDX PT, R10, R7, 0x1, 0x1c1f ;  /* 0x003c1f00070a7f89 */ /* 0x000ed800000e0000 */
[----:B0-----:R-:W-:-:S05]  /*a280*/  @!P1 IADD3 R14, P2, R20, R14, RZ ;  /* 0x0000000e140e9210 */ /* 0x001fca0007f5e0ff */
[----:B-1----:R-:W-:Y:S01]  /*a290*/  @!P1 IMAD.X R3, RZ, RZ, R2, P2 ;  /* 0x000000ffff039224 */ /* 0x002fe200010e0602 */
[-C--:B------:R-:W-:Y:S01]  /*a2a0*/  ISETP.GE.AND P2, PT, R11, R0.reuse, PT ;  /* 0x000000000b00720c */ /* 0x080fe20003f46270 */
[----:B------:R-:W-:Y:S01]  /*a2b0*/  @!P1 IMAD.MOV.U32 R2, RZ, RZ, R14 ;  /* 0x000000ffff029224 */ /* 0x000fe200078e000e */
[----:B------:R-:W-:Y:S01]  /*a2c0*/  IADD3 R11, R5, 0x80, RZ ;  /* 0x00000080050b7810 */ /* 0x000fe20007ffe0ff */
[----:B------:R-:W0:Y:S04]  /*a2d0*/  SHFL.IDX PT, R14, R6, 0x2, 0x1c1f ;  /* 0x005c1f00060e7f89 */ /* 0x000e2800000e0000 */
[----:B------:R2:W-:Y:S01]  /*a2e0*/  @!P1 LDGSTS.E.BYPASS.LTC128B.128 [R27+0xb000], desc[UR50][R2.64], !P0 ;  /* 0x0b000000021b9fae */ /* 0x0005e2000c101d72 */
[----:B------:R-:W-:-:S03]  /*a2f0*/  ISETP.GE.AND P1, PT, R9, R0, PT ;  /* 0x000000000900720c */ /* 0x000fc60003f26270 */
[----:B------:R-:W1:Y:S04]  /*a300*/  SHFL.IDX PT, R9, R7, 0x2, 0x1c1f ;  /* 0x005c1f0007097f89 */ /* 0x000e6800000e0000 */
[----:B------:R-:W-:Y:S06]  /*a310*/  SHFL.IDX PT, R7, R7, 0x3, 0x1c1f ;  /* 0x007c1f0007077f89 */ /* 0x000fec00000e0000 */
[----:B--2---:R-:W-:-:S05]  /*a320*/  @!P1 IADD3 R2, P3, R20, R17, RZ ;  /* 0x0000001114029210 */ /* 0x004fca0007f7e0ff */
[----:B---3--:R-:W-:Y:S02]  /*a330*/  @!P1 IMAD.X R3, RZ, RZ, R10, P3 ;  /* 0x000000ffff039224 */ /* 0x008fe400018e060a */
[----:B------:R-:W-:Y:S04]  /*a340*/  SHFL.IDX PT, R10, R4, RZ, 0x1c1f ;  /* 0x001c1fff040a7589 */ /* 0x000fe800000e0000 */
[----:B------:R0:W-:Y:S02]  /*a350*/  @!P1 LDGSTS.E.BYPASS.LTC128B.128 [R27+0xb800], desc[UR50][R2.64], !P0 ;  /* 0x0b800000021b9fae */ /* 0x0001e4000c101d72 */
[----:B0-----:R-:W-:Y:S02]  /*a360*/  @!P2 IADD3 R2, P1, R20, R14, RZ ;  /* 0x0000000e1402a210 */ /* 0x001fe40007f3e0ff */
[----:B------:R-:W0:Y:S03]  /*a370*/  SHFL.IDX PT, R14, R6, 0x3, 0x1c1f ;  /* 0x007c1f00060e7f89 */ /* 0x000e2600000e0000 */
[----:B-1----:R-:W-:-:S02]  /*a380*/  @!P2 IMAD.X R3, RZ, RZ, R9, P1 ;  /* 0x000000ffff03a224 */ /* 0x002fc400008e0609 */
[----:B------:R-:W-:-:S03]  /*a390*/  VIADD R9, R5, 0x60 ;  /* 0x0000006005097836 */ /* 0x000fc60000000000 */
[----:B------:R0:W-:Y:S01]  /*a3a0*/  @!P2 LDGSTS.E.BYPASS.LTC128B.128 [R27+0xc000], desc[UR50][R2.64], !P0 ;  /* 0x0c000000021bafae */ /* 0x0001e2000c101d72 */
[-C--:B------:R-:W-:Y:S02]  /*a3b0*/  ISETP.GE.AND P2, PT, R11, R0.reuse, PT ;  /* 0x000000000b00720c */ /* 0x080fe40003f46270 */
[----:B------:R-:W-:Y:S02]  /*a3c0*/  ISETP.GE.AND P1, PT, R9, R0, PT ;  /* 0x000000000900720c */ /* 0x000fe40003f26270 */
[----:B------:R-:W1:Y:S04]  /*a3d0*/  SHFL.IDX PT, R9, R8, RZ, 0x1c1f ;  /* 0x001c1fff08097589 */ /* 0x000e6800000e0000 */
[----:B------:R-:W2:Y:S07]  /*a3e0*/  SHFL.IDX PT, R8, R8, 0x1, 0x1c1f ;  /* 0x003c1f0008087f89 */ /* 0x000eae00000e0000 */
[----:B0-----:R-:W-:-:S02]  /*a3f0*/  @!P1 IADD3 R2, P3, R20, R14, RZ ;  /* 0x0000000e14029210 */ /* 0x001fc40007f7e0ff */
[----:B------:R0:W3:Y:S03]  /*a400*/  SHFL.IDX PT, R14, R4, 0x1, 0x1c1f ;  /* 0x003c1f00040e7f89 */ /* 0x0000e600000e0000 */
[----:B------:R-:W-:-:S05]  /*a410*/  @!P1 IMAD.X R3, RZ, RZ, R7, P3 ;  /* 0x000000ffff039224 */ /* 0x000fca00018e0607 */
[----:B------:R4:W-:Y:S02]  /*a420*/  @!P1 LDGSTS.E.BYPASS.LTC128B.128 [R27+0xc800], desc[UR50][R2.64], !P0 ;  /* 0x0c800000021b9fae */ /* 0x0009e4000c101d72 */
[----:B----4-:R-:W-:-:S05]  /*a430*/  @!P2 IADD3 R2, P1, R20, R10, RZ ;  /* 0x0000000a1402a210 */ /* 0x010fca0007f3e0ff */
[----:B-1----:R-:W-:-:S05]  /*a440*/  @!P2 IMAD.X R3, RZ, RZ, R9, P1 ;  /* 0x000000ffff03a224 */ /* 0x002fca00008e0609 */
[----:B--23--:R0:W-:Y:S03]  /*a450*/  @!P2 LDGSTS.E.BYPASS.LTC128B.128 [R27+0xd000], desc[UR50][R2.64], !P0 ;  /* 0x0d000000021bafae */ /* 0x00c1e6000c101d72 */
.L_x_10866:
[----:B------:R-:W-:-:S05]  /*a460*/  VIADD R5, R5, 0xa0 ;  /* 0x000000a005057836 */ /* 0x000fca0000000000 */
[----:B------:R-:W-:-:S13]  /*a470*/  ISETP.GE.AND P1, PT, R5, R0, PT ;  /* 0x000000000500720c */ /* 0x000fda0003f26270 */
[----:B0-----:R-:W-:-:S04]  /*a480*/  @!P1 IADD3 R2, P2, R20, R14, RZ ;  /* 0x0000000e14029210 */ /* 0x001fc80007f5e0ff */
[----:B------:R-:W-:-:S05]  /*a490*/  @!P1 IADD3.X R3, RZ, R8, RZ, P2, !PT ;  /* 0x00000008ff039210 */ /* 0x000fca00017fe4ff */
        /* <DEDUP_REMOVED lines=12> */
[----:B------:R-:W1:Y:S02]  /*a560*/  SYNCS.PHASECHK.TRANS64.TRYWAIT P0, [UR41+0x13220], R0 ;  /* 0x01322000ff0075a7 */ /* 0x000e640008000169 */
[----:B01----:R-:W-:Y:S05]  /*a570*/  @!P0 BRA `(.L_x_10804) ;  /* 0x0000001c006c8947 */ /* 0x003fea0003800000 */
.L_x_10867:
[----:B------:R-:W-:-:S06]  /*a580*/  UISETP.GE.AND UP0, UPT, UR39, 0xa1, UPT ;  /* 0x000000a12700788c */ /* 0x000fcc000bf06270 */
[----:B------:R-:W-:-:S13]  /*a590*/  PLOP3.LUT P0, PT, PT, PT, UP0, 0x80, 0x0 ;  /* 0x000000000000781c */ /* 0x000fda0003f0f008 */
[----:B------:R-:W-:Y:S05]  /*a5a0*/  @!P0 BRA `(.L_x_10805) ;  /* 0x0000000800c08947 */ /* 0x000fea0003800000 */
[----:B------:R-:W-:Y:S01]  /*a5b0*/  UIADD3 UR4, UR38, -0x2, URZ ;  /* 0xfffffffe26047890 */ /* 0x000fe2000fffe03f */
[----:B------:R-:W-:Y:S02]  /*a5c0*/  IMAD.MOV.U32 R5, RZ, RZ, R19 ;  /* 0x000000ffff057224 */ /* 0x000fe400078e0013 */
[----:B------:R-:W-:-:S03]  /*a5d0*/  IMAD.MOV.U32 R4, RZ, RZ, R18 ;  /* 0x000000ffff047224 */ /* 0x000fc600078e0012 */
[----:B0-----:R-:W-:-:S07]  /*a5e0*/  MOV R0, UR4 ;  /* 0x0000000400007c02 */ /* 0x001fce0008000f00 */
.L_x_10825:
        /* <DEDUP_REMOVED lines=9> */
[----:B------:R-:W-:Y:S01]  /*a680*/  IMAD.MOV.U32 R9, RZ, RZ, R0 ;  /* 0x000000ffff097224 */ /* 0x000fe200078e0000 */
[----:B------:R-:W-:Y:S02]  /*a690*/  LEA R6, R18, UR41, 0x3 ;  /* 0x0000002912067c11 */ /* 0x000fe4000f8e18ff */
[----:B------:R-:W-:-:S09]  /*a6a0*/  SHF.L.U32 R7, R19, 0x1f, RZ ;  /* 0x0000001f13077819 */ /* 0x000fd200000006ff */
[----:B------:R-:W-:Y:S05]  /*a6b0*/  @!P1 BRA `(.L_x_10808) ;  /* 0x00000000004c9947 */ /* 0x000fea0003800000 */
[----:B------:R-:W0:Y:S01]  /*a6c0*/  LDC R9, c[0x0][0x43c] ;  /* 0x00010f00ff097b82 */ /* 0x000e220000000800 */
[----:B------:R-:W-:Y:S01]  /*a6d0*/  IMAD.MOV.U32 R11, RZ, RZ, R0 ;  /* 0x000000ffff0b7224 */ /* 0x000fe200078e0000 */
[----:B------:R-:W-:Y:S01]  /*a6e0*/  ULDC.64 UR4, c[0x0][0x428] ;  /* 0x00010a0000047ab9 */ /* 0x000fe20000000a00 */
[----:B0-----:R-:W-:-:S13]  /*a6f0*/  ISETP.NE.AND P0, PT, R9, 0x1, PT ;  /* 0x000000010900780c */ /* 0x001fda0003f05270 */
[----:B------:R-:W0:Y:S02]  /*a700*/  @P0 LDC.64 R2, c[0x0][0x440] ;  /* 0x00011000ff020b82 */ /* 0x000e240000000a00 */
[----:B0-----:R-:W-:-:S05]  /*a710*/  @P0 IMAD.HI.U32 R2, R0, R2, RZ ;  /* 0x0000000200020227 */ /* 0x001fca00078e00ff */
[----:B------:R-:W-:Y:S01]  /*a720*/  @P0 SHF.R.U32.HI R11, RZ, R3, R2 ;  /* 0x00000003ff0b0219 */ /* 0x000fe20000011602 */
[----:B------:R-:W-:-:S03]  /*a730*/  IMAD R2, R24, UR4, RZ ;  /* 0x0000000418027c24 */ /* 0x000fc6000f8e02ff */
[----:B------:R-:W-:Y:S01]  /*a740*/  SHF.R.S32.HI R3, RZ, 0x1f, R11 ;  /* 0x0000001fff037819 */ /* 0x000fe2000001140b */
[----:B------:R-:W-:Y:S01]  /*a750*/  IMAD R13, R23, UR5, R2 ;  /* 0x00000005170d7c24 */ /* 0x000fe2000f8e0202 */
[----:B------:R-:W-:-:S05]  /*a760*/  MOV R2, R11 ;  /* 0x0000000b00027202 */ /* 0x000fca0000000f00 */
[----:B------:R-:W-:Y:S01]  /*a770*/  IMAD.WIDE.U32 R2, R23, UR4, R2 ;  /* 0x0000000417027c25 */ /* 0x000fe2000f8e0002 */
[----:B------:R-:W-:-:S03]  /*a780*/  ULDC.64 UR4, c[0x0][0x418] ;  /* 0x0001060000047ab9 */ /* 0x000fc60000000a00 */
[----:B------:R-:W-:Y:S01]  /*a790*/  IMAD.IADD R3, R13, 0x1, R3 ;  /* 0x000000010d037824 */ /* 0x000fe200078e0203 */
[----:B------:R-:W-:-:S04]  /*a7a0*/  LEA R16, P0, R2, UR4, 0x2 ;  /* 0x0000000402107c11 */ /* 0x000fc8000f8010ff */
[----:B------:R-:W-:-:S05]  /*a7b0*/  LEA.HI.X R17, R2, UR5, R3, 0x2, P0 ;  /* 0x0000000502117c11 */ /* 0x000fca00080f1403 */
[----:B------:R0:W5:Y:S01]  /*a7c0*/  LDG.E R16, desc[UR50][R16.64] ;  /* 0x0000003210107981 */ /* 0x000162000c1e1900 */
[----:B------:R-:W-:-:S04]  /*a7d0*/  IMAD.MOV R2, RZ, RZ, -R11 ;  /* 0x000000ffff027224 */ /* 0x000fc800078e0a0b */
[----:B------:R-:W-:-:S07]  /*a7e0*/  IMAD R9, R9, R2, R0 ;  /* 0x0000000209097224 */ /* 0x000fce00078e0200 */
.L_x_10808:
[----:B------:R-:W1:Y:S01]  /*a7f0*/  SYNCS.PHASECHK.TRANS64.TRYWAIT P0, [R6+URZ+0x13280], R7 ;  /* 0x01328007060075a7 */ /* 0x000e62000800017f */
[----:B------:R-:W-:Y:S01]  /*a800*/  BSSY B1, `(.L_x_10809) ;  /* 0x0000003000017945 */ /* 0x000fe20003800000 */
[----:B------:R-:W-:-:S03]  /*a810*/  ISETP.NE.AND P1, PT, R28, RZ, PT ;  /* 0x000000ff1c00720c */ /* 0x000fc60003f25270 */
[----:B-1----:R-:W-:Y:S10]  /*a820*/  @!P0 BRA `(.L_x_10810) ;  /* 0x0000001800d88947 */ /* 0x002ff40003800000 */
.L_x_10868:
[----:B------:R-:W-:Y:S05]  /*a830*/  BSYNC B1 ;  /* 0x0000000000017941 */ /* 0x000fea0003800000 */
.L_x_10809:
[----:B------:R-:W-:Y:S04]  /*a840*/  BSSY B1, `(.L_x_10811) ;  /* 0x0000007000017945 */ /* 0x000fe80003800000 */
[----:B------:R-:W-:Y:S05]  /*a850*/  @P1 BRA `(.L_x_10812) ;  /* 0x0000000000141947 */ /* 0x000fea0003800000 */
[----:B------:R-:W-:Y:S01]  /*a860*/  ISETP.NE.AND P0, PT, R29, RZ, PT ;  /* 0x000000ff1d00720c */ /* 0x000fe20003f05270 */
[----:B------:R-:W-:-:S04]  /*a870*/  IMAD.MOV.U32 R3, RZ, RZ, 0x2800 ;  /* 0x00002800ff037424 */ /* 0x000fc800078e00ff */
[----:B------:R2:W-:Y:S08]  /*a880*/  SYNCS.ARRIVE.TRANS64 RZ, [R6+URZ+0x13270], R3 ;  /* 0x0132700306ff79a7 */ /* 0x0005f0000800003f */
[----:B------:R-:W-:Y:S05]  /*a890*/  @!P0 BRA `(.L_x_10812) ;  /* 0x0000000000048947 */ /* 0x000fea0003800000 */
[----:B------:R-:W-:Y:S01]  /*a8a0*/  BPT.TRAP 0x1 ;  /* 0x000000040000795c */ /* 0x000fe20000300000 */
.L_x_10812:
[----:B------:R-:W-:Y:S05]  /*a8b0*/  BSYNC B1 ;  /* 0x0000000000017941 */ /* 0x000fea0003800000 */
.L_x_10811:
[----:B------:R-:W-:Y:S01]  /*a8c0*/  MOV R10, RZ ;  /* 0x000000ff000a7202 */ /* 0x000fe20000000f00 */
[----:B--2---:R-:W-:Y:S01]  /*a8d0*/  IMAD.U32 R3, RZ, RZ, UR41 ;  /* 0x00000029ff037e24 */ /* 0x004fe2000f8e00ff */
[----:B------:R-:W-:Y:S01]  /*a8e0*/  UIADD3 UR4, UP0, UR52, 0x470, URZ ;  /* 0x0000047034047890 */ /* 0x000fe2000ff1e03f */
        /* <DEDUP_REMOVED lines=9> */
.L_x_10813:
        /* <DEDUP_REMOVED lines=13> */
.L_x_10869:
[----:B------:R-:W-:Y:S05]  /*aa50*/  BSYNC B1 ;  /* 0x0000000000017941 */ /* 0x000fea0003800000 */
.L_x_10814:
[----:B------:R-:W-:Y:S01]  /*aa60*/  BSSY B1, `(.L_x_10816) ;  /* 0x0000009000017945 */ /* 0x000fe20003800000 */
[----:B------:R-:W-:Y:S01]  /*aa70*/  MOV R2, 0x0 ;  /* 0x0000000000027802 */ /* 0x000fe20000000f00 */
[----:B------:R-:W-:Y:S02]  /*aa80*/  IMAD.MOV.U32 R3, RZ, RZ, 0x14f00000 ;  /* 0x14f00000ff037424 */ /* 0x000fe400078e00ff */
[----:B------:R-:W-:Y:S05]  /*aa90*/  @P1 BRA `(.L_x_10817) ;  /* 0x0000000000141947 */ /* 0x000fea0003800000 */
[----:B------:R-:W-:Y:S01]  /*aaa0*/  ISETP.NE.AND P0, PT, R29, RZ, PT ;  /* 0x000000ff1d00720c */ /* 0x000fe20003f05270 */
[----:B-12---:R-:W-:-:S04]  /*aab0*/  IMAD.MOV.U32 R7, RZ, RZ, 0x2800 ;  /* 0x00002800ff077424 */ /* 0x006fc800078e00ff */
[----:B------:R3:W-:Y:S08]  /*aac0*/  SYNCS.ARRIVE.TRANS64 RZ, [R6+URZ+0x13230], R7 ;  /* 0x0132300706ff79a7 */ /* 0x0007f0000800003f */
[----:B------:R-:W-:Y:S05]  /*aad0*/  @!P0 BRA `(.L_x_10817) ;  /* 0x0000000000048947 */ /* 0x000fea0003800000 */
[----:B------:R-:W-:Y:S01]  /*aae0*/  BPT.TRAP 0x1 ;  /* 0x000000040000795c */ /* 0x000fe20000300000 */
.L_x_10817:
[----:B------:R-:W-:Y:S05]  /*aaf0*/  BSYNC B1 ;  /* 0x0000000000017941 */ /* 0x000fea0003800000 */
.L_x_10816:
[----:B------:R-:W-:Y:S01]  /*ab00*/  R2UR UR7, R3 ;  /* 0x00000000030772ca */ /* 0x000fe200000e0000 */
[----:B------:R-:W-:Y:S01]  /*ab10*/  UIADD3 UR4, UP0, UR52, 0x370, URZ ;  /* 0x0000037034047890 */ /* 0x000fe2000ff1e03f */
[----:B------:R-:W-:Y:S02]  /*ab20*/  R2UR UR10, R10 ;  /* 0x000000000a0a72ca */ /* 0x000fe400000e0000 */
[----:B------:R-:W-:Y:S01]  /*ab30*/  R2UR UR6, R2 ;  /* 0x00000000020672ca */ /* 0x000fe200000e0000 */
[----:B------:R-:W-:Y:S01]  /*ab40*/  VIADD R2, R8, 0xe000 ;  /* 0x0000e00008027836 */ /* 0x000fe20000000000 */
[----:B------:R-:W-:Y:S01]  /*ab50*/  PLOP3.LUT P0, PT, PT, PT, PT, 0x80, 0x0 ;  /* 0x000000000000781c */ /* 0x000fe20003f0f070 */
[----:B------:R-:W-:Y:S01]  /*ab60*/  UIADD3.X UR5, URZ, UR53, URZ, UP0, !UPT ;  /* 0x000000353f057290 */ /* 0x000fe200087fe43f */
[----:B-123--:R-:W-:-:S11]  /*ab70*/  IADD3 R6, R6, 0x13230, RZ ;  /* 0x0001323006067810 */ /* 0x00efd60007ffe0ff */
.L_x_10818:
        /* <DEDUP_REMOVED lines=10> */
.L_x_10807:
[----:B------:R-:W-:Y:S05]  /*ac20*/  BSYNC B0 ;  /* 0x0000000000007941 */ /* 0x000fea0003800000 */
.L_x_10806:
[----:B------:R-:W-:-:S06]  /*ac30*/  UISETP.NE.AND UP0, UPT, UR42, 0x3, UPT ;  /* 0x000000032a00788c */ /* 0x000fcc000bf05270 */
[----:B------:R-:W-:-:S13]  /*ac40*/  PLOP3.LUT P0, PT, PT, PT, UP0, 0x80, 0x0 ;  /* 0x000000000000781c */ /* 0x000fda0003f0f008 */
[----:B------:R-:W-:Y:S05]  /*ac50*/  @!P0 BRA `(.L_x_10819) ;  /* 0x0000000000048947 */ /* 0x000fea0003800000 */
[----:B------:R-:W-:Y:S01]  /*ac60*/  BPT.TRAP 0x1 ;  /* 0x000000040000795c */ /* 0x000fe20000300000 */
.L_x_10819:
[----:B------:R-:W-:Y:S01]  /*ac70*/  LOP3.LUT R2, R5, 0x1, RZ, 0x3c, !PT ;  /* 0x0000000105027812 */ /* 0x000fe200078e3cff */
[----:B------:R-:W-:Y:S01]  /*ac80*/  IMAD.U32 R6, RZ, RZ, UR47 ;  /* 0x0000002fff067e24 */ /* 0x000fe2000f8e00ff */
[----:B------:R-:W-:Y:S01]  /*ac90*/  LEA R3, R4, UR41, 0x3 ;  /* 0x0000002904037c11 */ /* 0x000fe2000f8e18ff */
[----:B------:R-:W-:Y:S01]  /*aca0*/  BSSY B0, `(.L_x_10820) ;  /* 0x0000005000007945 */ /* 0x000fe20003800000 */
[----:B------:R-:W-:Y:S02]  /*acb0*/  SHF.L.U32 R2, R2, 0x1f, RZ ;  /* 0x0000001f02027819 */ /* 0x000fe400000006ff */
[----:B------:R-:W-:Y:S02]  /*acc0*/  ISETP.NE.AND P1, PT, R6, 0x3, PT ;  /* 0x000000030600780c */ /* 0x000fe40003f25270 */
[----:B------:R-:W1:Y:S02]  /*acd0*/  SYNCS.PHASECHK.TRANS64.TRYWAIT P0, [R3+URZ+0x13270], R2 ;  /* 0x01327002030075a7 */ /* 0x000e64000800017f */
[----:B-1----:R-:W-:Y:S09]  /*ace0*/  @!P0 BRA `(.L_x_10821) ;  /* 0x0000001400d08947 */ /* 0x002ff20003800000 */
.L_x_10870:
[----:B------:R-:W-:Y:S05]  /*acf0*/  BSYNC B0 ;  /* 0x0000000000007941 */ /* 0x000fea0003800000 */
.L_x_10820:
[----:B------:R-:W-:Y:S05]  /*ad00*/  @!P1 BRA `(.L_x_10822) ;  /* 0x0000000000049947 */ /* 0x000fea0003800000 */
[----:B------:R-:W-:Y:S01]  /*ad10*/  BPT.TRAP 0x1 ;  /* 0x000000040000795c */ /* 0x000fe20000300000 */
.L_x_10822:
[----:B-1----:R-:W-:Y:S01]  /*ad20*/  SHF.L.U32 R2, R5, 0x1f, RZ ;  /* 0x0000001f05027819 */ /* 0x002fe200000006ff */
[----:B------:R-:W-:-:S03]  /*ad30*/  IMAD R10, R4, 0x2800, RZ ;  /* 0x00002800040a7824 */ /* 0x000fc600078e02ff */
[----:B------:R-:W1:Y:S02]  /*ad40*/  SYNCS.PHASECHK.TRANS64.TRYWAIT P0, [R3+URZ+0x13260], R2 ;  /* 0x01326002030075a7 */ /* 0x000e64000800017f */
[----:B-1----:R-:W-:Y:S05]  /*ad50*/  @!P0 BRA `(.L_x_10823) ;  /* 0x0000001400c88947 */ /* 0x002fea0003800000 */
.L_x_10871:
[C---:B-1----:R-:W-:Y:S01]  /*ad60*/  LOP3.LUT R2, R10.reuse, R26, RZ, 0xfc, !PT ;  /* 0x0000001a0a027212 */ /* 0x042fe200078efcff */
[----:B------:R-:W-:Y:S05]  /*ad70*/  WARPSYNC.ALL ;  /* 0x0000000000007948 */ /* 0x000fea0003800000 */
[----:B------:R-:W1:Y:S01]  /*ad80*/  LDSM.16.MT88.4 R4, [R2+UR41+0x6000] ;  /* 0x006000290204783b */ /* 0x000e620008004200 */
[----:B------:R-:W-:-:S05]  /*ad90*/  LOP3.LUT R12, R10, R25, RZ, 0xfc, !PT ;  /* 0x000000190a0c7212 */ /* 0x000fca00078efcff */
[----:B------:R-:W-:Y:S01]  /*ada0*/  VIADD R12, R12, UR41 ;  /* 0x000000290c0c7c36 */ /* 0x000fe20008000000 */
[C-C-:B-1----:R-:W-:Y:S02]  /*adb0*/  PRMT R8, R4.reuse, 0x6420, R5.reuse ;  /* 0x0000642004087816 */ /* 0x142fe40000000005 */
[----:B------:R-:W-:Y:S02]  /*adc0*/  PRMT R9, R4, 0x7531, R5 ;  /* 0x0000753104097816 */ /* 0x000fe40000000005 */
[C-C-:B------:R-:W-:Y:S02]  /*add0*/  PRMT R10, R6.reuse, 0x6420, R7.reuse ;  /* 0x00006420060a7816 */ /* 0x140fe40000000007 */
[----:B------:R-:W-:-:S05]  /*ade0*/  PRMT R11, R6, 0x7531, R7 ;  /* 0x00007531060b7816 */ /* 0x000fca0000000007 */
[----:B------:R-:W-:Y:S04]  /*adf0*/  STSM.16.M88.4 [R12+0x1000], R8 ;  /* 0x001000080c007844 */ /* 0x000fe80000000200 */
[----:B------:R-:W1:Y:S02]  /*ae00*/  LDSM.16.MT88.4 R4, [R2+UR41+0x6800] ;  /* 0x006800290204783b */ /* 0x000e640008004200 */
[C-C-:B-1----:R-:W-:Y:S02]  /*ae10*/  PRMT R8, R4.reuse, 0x6420, R5.reuse ;  /* 0x0000642004087816 */ /* 0x142fe40000000005 */
[----:B------:R-:W-:Y:S02]  /*ae20*/  PRMT R9, R4, 0x7531, R5 ;  /* 0x0000753104097816 */ /* 0x000fe40000000005 */
[----:B------:R-:W-:-:S02]  /*ae30*/  PRMT R10, R6, 0x6420, R7 ;  /* 0x00006420060a7816 */ /* 0x000fc40000000007 */
        /* <DEDUP_REMOVED lines=28> */
.L_x_10824:
[----:B--2---:R2:W-:Y:S01]  /*b000*/  SYNCS.ARRIVE.TRANS64.A1T0 RZ, [R3+URZ+0x13250], RZ ;  /* 0x013250ff03ff79a7 */ /* 0x0045e2000810003f */
[----:B------:R-:W-:Y:S01]  /*b010*/  BAR.SYNC.DEFER_BLOCKING 0x2, 0x80 ;  /* 0x0082000000007b1d */ /* 0x000fe20000010000 */
[----:B------:R-:W-:Y:S01]  /*b020*/  ISETP.NE.AND P0, PT, R28, RZ, PT ;  /* 0x000000ff1c00720c */ /* 0x000fe20003f05270 */
[----:B------:R-:W-:Y:S02]  /*b030*/  IMAD.MOV.U32 R5, RZ, RZ, R19 ;  /* 0x000000ffff057224 */ /* 0x000fe400078e0013 */
[----:B------:R-:W-:-:S10]  /*b040*/  IMAD.MOV.U32 R4, RZ, RZ, R18 ;  /* 0x000000ffff047224 */ /* 0x000fd400078e0012 */
[----:B------:R-:W-:-:S05]  /*b050*/  @!P0 VIADD R2, R3, 0x13280 ;  /* 0x0001328003028836 */ /* 0x000fca0000000000 */
[----:B------:R-:W-:-:S04]  /*b060*/  @!P0 PRMT R2, RZ, 0x654, R2 ;  /* 0x00000654ff028816 */ /* 0x000fc80000000002 */
[----:B------:R2:W-:Y:S01]  /*b070*/  @!P0 SYNCS.ARRIVE.TRANS64.RED.A1T0 RZ, [R2+URZ], RZ ;  /* 0x000000ff02ff89a7 */ /* 0x0005e2000810043f */
[C---:B------:R-:W-:Y:S02]  /*b080*/  ISETP.GT.AND P0, PT, R0.reuse, RZ, PT ;  /* 0x000000ff0000720c */ /* 0x040fe40003f04270 */
[----:B------:R-:W-:-:S11]  /*b090*/  IADD3 R0, R0, -0x1, RZ ;  /* 0xffffffff00007810 */ /* 0x000fd60007ffe0ff */
[----:B--2---:R-:W-:Y:S05]  /*b0a0*/  @P0 BRA `(.L_x_10825) ;  /* 0xfffffff400500947 */ /* 0x004fea000383ffff */
.L_x_10805:
[----:B------:R-:W-:-:S06]  /*b0b0*/  UISETP.NE.AND UP0, UPT, UR42, 0x3, UPT ;  /* 0x000000032a00788c */ /* 0x000fcc000bf05270 */
[----:B------:R-:W-:-:S13]  /*b0c0*/  PLOP3.LUT P0, PT, PT, PT, UP0, 0x80, 0x0 ;  /* 0x000000000000781c */ /* 0x000fda0003f0f008 */
[----:B------:R-:W-:Y:S05]  /*b0d0*/  @!P0 BRA `(.L_x_10826) ;  /* 0x0000000000048947 */ /* 0x000fea0003800000 */
[----:B------:R-:W-:Y:S01]  /*b0e0*/  BPT.TRAP 0x1 ;  /* 0x000000040000795c */ /* 0x000fe20000300000 */
.L_x_10826:
        /* <DEDUP_REMOVED lines=8> */
.L_x_10872:
[----:B------:R-:W-:Y:S05]  /*b170*/  BSYNC B0 ;  /* 0x0000000000007941 */ /* 0x000fea0003800000 */
.L_x_10827:
[----:B------:R-:W-:Y:S05]  /*b180*/  @!P1 BRA `(.L_x_10829) ;  /* 0x0000000000049947 */ /* 0x000fea0003800000 */
[----:B------:R-:W-:Y:S01]  /*b190*/  BPT.TRAP 0x1 ;  /* 0x000000040000795c */ /* 0x000fe20000300000 */
.L_x_10829:
[----:B------:R-:W-:Y:S01]  /*b1a0*/  SHF.L.U32 R5, R19, 0x1f, RZ ;  /* 0x0000001f13057819 */ /* 0x000fe200000006ff */
[----:B0-----:R-:W-:-:S03]  /*b1b0*/  IMAD R3, R18, 0x2800, RZ ;  /* 0x0000280012037824 */ /* 0x001fc600078e02ff */
[----:B------:R-:W0:Y:S02]  /*b1c0*/  SYNCS.PHASECHK.TRANS64.TRYWAIT P0, [R2+URZ+0x13260], R5 ;  /* 0x01326005020075a7 */ /* 0x000e24000800017f */
[----:B------:R-:W-:Y:S01]  /*b1d0*/  LOP3.LUT R0, R3, R26, RZ, 0xfc, !PT ;  /* 0x0000001a03007212 */ /* 0x000fe200078efcff */
[----:B0-----:R-:W-:Y:S06]  /*b1e0*/  @!P0 BRA `(.L_x_10830) ;  /* 0x0000001000cc8947 */ /* 0x001fec0003800000 */
.L_x_10873:
[----:B------:R-:W-:Y:S05]  /*b1f0*/  WARPSYNC.ALL ;  /* 0x0000000000007948 */ /* 0x000fea0003800000 */
[----:B0-----:R-:W1:Y:S01]  /*b200*/  LDSM.16.MT88.4 R4, [R0+UR41+0x6000] ;  /* 0x006000290004783b */ /* 0x001e620008004200 */
[----:B------:R-:W-:-:S04]  /*b210*/  LOP3.LUT R3, R3, R25, RZ, 0xfc, !PT ;  /* 0x0000001903037212 */ /* 0x000fc800078efcff */
[----:B------:R-:W-:Y:S02]  /*b220*/  IADD3 R3, R3, UR41, RZ ;  /* 0x0000002903037c10 */ /* 0x000fe4000fffe0ff */
[C-C-:B-1----:R-:W-:Y:S02]  /*b230*/  PRMT R8, R4.reuse, 0x6420, R5.reuse ;  /* 0x0000642004087816 */ /* 0x142fe40000000005 */
        /* <DEDUP_REMOVED lines=36> */
.L_x_10831:
[----:B0-----:R-:W0:Y:S01]  /*b480*/  LDC R3, c[0x0][0xc34] ;  /* 0x00030d00ff037b82 */ /* 0x001e220000000800 */
[----:B------:R-:W-:Y:S01]  /*b490*/  ISETP.NE.AND P0, PT, R28, RZ, PT ;  /* 0x000000ff1c00720c */ /* 0x000fe20003f05270 */
[----:B------:R-:W-:Y:S01]  /*b4a0*/  UIADD3 UR48, UR43, UR48, URZ ;  /* 0x000000302b307290 */ /* 0x000fe2000fffe03f */
[----:B------:R-:W-:Y:S01]  /*b4b0*/  VIADD R18, R18, 0x1 ;  /* 0x0000000112127836 */ /* 0x000fe20000000000 */
[----:B------:R-:W-:Y:S01]  /*b4c0*/  UIADD3 UR46, UR46, 0x1, URZ ;  /* 0x000000012e2e7890 */ /* 0x000fe2000fffe03f */
[----:B-1----:R-:W-:Y:S09]  /*b4d0*/  SYNCS.ARRIVE.TRANS64.A1T0 RZ, [R2+URZ+0x13250], RZ ;  /* 0x013250ff02ff79a7 */ /* 0x002ff2000810003f */
[----:B------:R-:W-:-:S05]  /*b4e0*/  @!P0 VIADD R0, R2, 0x13280 ;  /* 0x0001328002008836 */ /* 0x000fca0000000000 */
[----:B------:R-:W-:Y:S01]  /*b4f0*/  @!P0 PRMT R0, RZ, 0x654, R0 ;  /* 0x00000654ff008816 */ /* 0x000fe20000000000 */
[----:B------:R-:W-:Y:S01]  /*b500*/  BAR.SYNC.DEFER_BLOCKING 0x2, 0x80 ;  /* 0x0082000000007b1d */ /* 0x000fe20000010000 */
[----:B0-----:R-:W-:-:S05]  /*b510*/  ISETP.LE.AND P1, PT, R3, UR48, PT ;  /* 0x0000003003007c0c */ /* 0x001fca000bf23270 */
[----:B------:R0:W-:Y:S01]  /*b520*/  @!P0 SYNCS.ARRIVE.TRANS64.RED.A1T0 RZ, [R0+URZ], RZ ;  /* 0x000000ff00ff89a7 */ /* 0x0001e2000810043f */
[----:B------:R-:W-:-:S04]  /*b530*/  ISETP.NE.AND P0, PT, R18, 0x2, PT ;  /* 0x000000021200780c */ /* 0x000fc80003f05270 */
[----:B------:R-:W-:Y:S02]  /*b540*/  SEL R18, R18, RZ, P0 ;  /* 0x000000ff12127207 */ /* 0x000fe40000000000 */
[----:B0-----:R-:W-:-:S04]  /*b550*/  SEL R0, RZ, 0x1, P0 ;  /* 0x00000001ff007807 */ /* 0x001fc80000000000 */
[----:B------:R-:W-:Y:S01]  /*b560*/  LOP3.LUT R19, R19, R0, RZ, 0x3c, !PT ;  /* 0x0000000013137212 */ /* 0x000fe200078e3cff */
[----:B------:R-:W-:Y:S06]  /*b570*/  @!P1 BRA `(.L_x_10832) ;  /* 0xffffffd8005c9947 */ /* 0x000fec000383ffff */
[----:B------:R-:W-:-:S12]  /*b580*/  ULOP3.LUT UR46, UR46, 0x1, URZ, 0xc, !UPT ;  /* 0x000000012e2e7892 */ /* 0x000fd8000f8e0c3f */
.L_x_10789:
[----:B------:R-:W0:Y:S01]  /*b590*/  S2R R3, SR_CgaCtaId ;  /* 0x0000000000037919 */ /* 0x000e220000008800 */
[----:B------:R-:W-:Y:S01]  /*b5a0*/  MOV R0, 0x400 ;  /* 0x0000040000007802 */ /* 0x000fe20000000f00 */
[----:B------:R-:W-:-:S03]  /*b5b0*/  IMAD.U32 R2, RZ, RZ, UR46 ;  /* 0x0000002eff027e24 */ /* 0x000fc6000f8e00ff */
[----:B0-----:R-:W-:Y:S02]  /*b5c0*/  LEA R7, R3, R0, 0x18 ;  /* 0x0000000003077211 */ /* 0x001fe400078ec0ff */
[----:B------:R-:W-:-:S04]  /*b5d0*/  SHF.L.U32 R0, R2, 0x1f, RZ ;  /* 0x0000001f02007819 */ /* 0x000fc800000006ff */
[----:B------:R-:W0:Y:S02]  /*b5e0*/  SYNCS.PHASECHK.TRANS64.TRYWAIT P0, [R7+URZ+0x13220], R0 ;  /* 0x01322000070075a7 */ /* 0x000e24000800017f */
[----:B0-----:R-:W-:Y:S05]  /*b5f0*/  @!P0 BRA `(.L_x_10833) ;  /* 0x0000000c00dc8947 */ /* 0x001fea0003800000 */
.L_x_10874:
        /* <DEDUP_REMOVED lines=10> */
[----:B------:R-:W-:-:S04]  /*b6a0*/  MOV R0, UR4 ;  /* 0x0000000400007c02 */ /* 0x000fc80008000f00 */
[----:B------:R-:W-:-:S13]  /*b6b0*/  ISETP.NE.AND P0, PT, R0, 0x3, PT ;  /* 0x000000030000780c */ /* 0x000fda0003f05270 */
[----:B------:R-:W-:Y:S05]  /*b6c0*/  @!P0 BRA `(.L_x_10836) ;  /* 0x0000000000048947 */ /* 0x000fea0003800000 */
[----:B------:R-:W-:Y:S01]  /*b6d0*/  BPT.TRAP 0x1 ;  /* 0x000000040000795c */ /* 0x000fe20000300000 */
.L_x_10836:
        /* <DEDUP_REMOVED lines=12> */
.L_x_10875:
[----:B------:R-:W1:Y:S02]  /*b7a0*/  SYNCS.PHASECHK.TRANS64.TRYWAIT P1, [R3+URZ], R0 ;  /* 0x00000000030075a7 */ /* 0x000e64000802017f */
[----:B-1----:R-:W-:Y:S05]  /*b7b0*/  @!P1 BRA `(.L_x_10838) ;  /* 0x0000000c00949947 */ /* 0x002fea0003800000 */
.L_x_10876:
[----:B------:R-:W-:Y:S05]  /*b7c0*/  @!P0 BRA `(.L_x_10839) ;  /* 0x0000000000048947 */ /* 0x000fea0003800000 */
[----:B------:R-:W-:Y:S01]  /*b7d0*/  BPT.TRAP 0x1 ;  /* 0x000000040000795c */ /* 0x000fe20000300000 */
.L_x_10839:
[----:B-1----:R-:W-:-:S04]  /*b7e0*/  IMAD R3, R18, 0x8, R7 ;  /* 0x0000000812037824 */ /* 0x002fc800078e0207 */
[----:B------:R-:W1:Y:S02]  /*b7f0*/  SYNCS.PHASECHK.TRANS64.TRYWAIT P1, [R3+URZ+0x13260], R4 ;  /* 0x01326004030075a7 */ /* 0x000e64000802017f */
[----:B-1----:R-:W-:Y:S05]  /*b800*/  @!P1 BRA `(.L_x_10840) ;  /* 0x0000000c00949947 */ /* 0x002fea0003800000 */
.L_x_10877:
[----:B------:R-:W-:Y:S05]  /*b810*/  @!P0 BRA `(.L_x_10841) ;  /* 0x0000000000048947 */ /* 0x000fea0003800000 */
[----:B------:R-:W-:Y:S01]  /*b820*/  BPT.TRAP 0x1 ;  /* 0x000000040000795c */ /* 0x000fe20000300000 */
.L_x_10841:
[----:B0-----:R-:W-:-:S04]  /*b830*/  IMAD R5, R6, 0x8, R7 ;  /* 0x0000000806057824 */ /* 0x001fc800078e0207 */
[----:B------:R-:W0:Y:S02]  /*b840*/  SYNCS.PHASECHK.TRANS64.TRYWAIT P1, [R5+URZ+0x13260], R0 ;  /* 0x01326000050075a7 */ /* 0x000e24000802017f */
[----:B0-----:R-:W-:Y:S05]  /*b850*/  @!P1 BRA `(.L_x_10842) ;  /* 0x0000000c00949947 */ /* 0x001fea0003800000 */
.L_x_10878:
[----:B------:R-:W-:Y:S05]  /*b860*/  @!P0 BRA `(.L_x_10843) ;  /* 0x0000000000048947 */ /* 0x000fea0003800000 */
[----:B------:R-:W-:Y:S01]  /*b870*/  BPT.TRAP 0x1 ;  /* 0x000000040000795c */ /* 0x000fe20000300000 */
.L_x_10843:
[----:B------:R-:W2:Y:S02]  /*b880*/  SYNCS.PHASECHK.TRANS64.TRYWAIT P0, [R3+URZ+0x13280], R4 ;  /* 0x01328004030075a7 */ /* 0x000ea4000800017f */
[----:B--2---:R-:W-:Y:S05]  /*b890*/  @!P0 BRA `(.L_x_10844) ;  /* 0x0000000c00988947 */ /* 0x004fea0003800000 */
.L_x_10845:
[----:B---3--:R3:W4:Y:S02]  /*b8a0*/  SYNCS.PHASECHK.TRANS64.TRYWAIT P0, [R5+URZ+0x13280], R0 ;  /* 0x01328000050075a7 */ /* 0x008724000800017f */
[----:B----4-:R-:W-:Y:S05]  /*b8b0*/  @!P0 NANOSLEEP.SYNCS 0x989680 ;  /* 0x009896800000895d */ /* 0x010fea0003900000 */
[----:B------:R-:W4:Y:S02]  /*b8c0*/  @!P0 SYNCS.PHASECHK.TRANS64 P0, [R5+URZ+0x13280], R0 ;  /* 0x01328000050085a7 */ /* 0x000f24000800007f */
[----:B----4-:R-:W-:Y:S05]  /*b8d0*/  @!P0 BRA `(.L_x_10845) ;  /* 0xfffffffc00f08947 */ /* 0x010fea000383ffff */
.L_x_10835:
[----:B------:R-:W-:Y:S05]  /*b8e0*/  BSYNC B0 ;  /* 0x0000000000007941 */ /* 0x000fea0003800000 */
.L_x_10834:
[----:B------:R-:W-:Y:S05]  /*b8f0*/  EXIT ;  /* 0x000000000000794d */ /* 0x000fea0003800000 */
.L_x_10767:
[----:B0-----:R-:W-:-:S04]  /*b900*/  IMAD.U32 R3, RZ, RZ, UR48 ;  /* 0x00000030ff037e24 */ /* 0x001fc8000f8e00ff */
[----:B------:R0:W1:Y:S03]  /*b910*/  SYNCS.PHASECHK.TRANS64.TRYWAIT P1, [R3+URZ+0x13200], R6 ;  /* 0x01320006030075a7 */ /* 0x000066000802017f */
[----:B-1----:R-:W-:Y:S05]  /*b920*/  @!P1 NANOSLEEP.SYNCS 0x989680 ;  /* 0x009896800000995d */ /* 0x002fea0003900000 */
[----:B------:R-:W1:Y:S02]  /*b930*/  @!P1 SYNCS.PHASECHK.TRANS64 P1, [R3+URZ+0x13200], R6 ;  /* 0x01320006030095a7 */ /* 0x000e64000802007f */
[----:B-1----:R-:W-:Y:S05]  /*b940*/  @!P1 BRA `(.L_x_10767) ;  /* 0xfffffffc00ec9947 */ /* 0x002fea000383ffff */
[----:B------:R-:W-:Y:S05]  /*b950*/  BRA `(.L_x_10846) ;  /* 0xffffff5800cc7947 */ /* 0x000fea000383ffff */
.L_x_10771:
[----:B-1----:R1:W2:Y:S02]  /*b960*/  SYNCS.PHASECHK.TRANS64.TRYWAIT P1, [R3+URZ+0x13230], R2 ;  /* 0x01323002030075a7 */ /* 0x0022a4000802017f */
[----:B--2---:R-:W-:Y:S05]  /*b970*/  @!P1 NANOSLEEP.SYNCS 0x989680 ;  /* 0x009896800000995d */ /* 0x004fea0003900000 */
[----:B------:R-:W2:Y:S02]  /*b980*/  @!P1 SYNCS.PHASECHK.TRANS64 P1, [R3+URZ+0x13230], R2 ;  /* 0x01323002030095a7 */ /* 0x000ea4000802007f */
[----:B--2---:R-:W-:Y:S05]  /*b990*/  @!P1 BRA `(.L_x_10771) ;  /* 0xfffffffc00f09947 */ /* 0x004fea000383ffff */
[----:B------:R-:W-:Y:S05]  /*b9a0*/  BRA `(.L_x_10770) ;  /* 0xffffff5800e87947 */ /* 0x000fea000383ffff */
.L_x_10776:
[----:B-1----:R-:W-:-:S04]  /*b9b0*/  MOV R8, UR17 ;  /* 0x0000001100087c02 */ /* 0x002fc80008000f00 */
[----:B------:R1:W2:Y:S03]  /*b9c0*/  SYNCS.PHASECHK.TRANS64.TRYWAIT P1, [R8+URZ+0x13230], R7 ;  /* 0x01323007080075a7 */ /* 0x0002a6000802017f */
[----:B--2---:R-:W-:Y:S05]  /*b9d0*/  @!P1 NANOSLEEP.SYNCS 0x989680 ;  /* 0x009896800000995d */ /* 0x004fea0003900000 */
[----:B------:R-:W2:Y:S02]  /*b9e0*/  @!P1 SYNCS.PHASECHK.TRANS64 P1, [R8+URZ+0x13230], R7 ;  /* 0x01323007080095a7 */ /* 0x000ea4000802007f */
[----:B--2---:R-:W-:Y:S05]  /*b9f0*/  @!P1 BRA `(.L_x_10776) ;  /* 0xfffffffc00ec9947 */ /* 0x004fea000383ffff */
[----:B------:R-:W-:Y:S05]  /*ba00*/  BRA `(.L_x_10775) ;  /* 0xffffff8c00547947 */ /* 0x000fea000383ffff */
.L_x_10780:
[----:B-1----:R-:W-:-:S04]  /*ba10*/  IMAD.U32 R8, RZ, RZ, UR9 ;  /* 0x00000009ff087e24 */ /* 0x002fc8000f8e00ff */
[----:B------:R1:W2:Y:S03]  /*ba20*/  SYNCS.PHASECHK.TRANS64.TRYWAIT P1, [R8+URZ+0x13250], R7 ;  /* 0x01325007080075a7 */ /* 0x0002a6000802017f */
[----:B--2---:R-:W-:Y:S05]  /*ba30*/  @!P1 NANOSLEEP.SYNCS 0x989680 ;  /* 0x009896800000995d */ /* 0x004fea0003900000 */
[----:B------:R-:W2:Y:S02]  /*ba40*/  @!P1 SYNCS.PHASECHK.TRANS64 P1, [R8+URZ+0x13250], R7 ;  /* 0x01325007080095a7 */ /* 0x000ea4000802007f */
[----:B--2---:R-:W-:Y:S05]  /*ba50*/  @!P1 BRA `(.L_x_10780) ;  /* 0xfffffffc00ec9947 */ /* 0x004fea000383ffff */
[----:B------:R-:W-:Y:S05]  /*ba60*/  BRA `(.L_x_10779) ;  /* 0xffffff9000607947 */ /* 0x000fea000383ffff */
.L_x_10786:
[----:B-1----:R-:W-:-:S04]  /*ba70*/  IMAD.U32 R3, RZ, RZ, UR4 ;  /* 0x00000004ff037e24 */ /* 0x002fc8000f8e00ff */
[----:B------:R1:W2:Y:S03]  /*ba80*/  SYNCS.PHASECHK.TRANS64.TRYWAIT P1, [R3+URZ+0x13250], R0 ;  /* 0x01325000030075a7 */ /* 0x0002a6000802017f */
[----:B--2---:R-:W-:Y:S05]  /*ba90*/  @!P1 NANOSLEEP.SYNCS 0x989680 ;  /* 0x009896800000995d */ /* 0x004fea0003900000 */
[----:B------:R-:W2:Y:S02]  /*baa0*/  @!P1 SYNCS.PHASECHK.TRANS64 P1, [R3+URZ+0x13250], R0 ;  /* 0x01325000030095a7 */ /* 0x000ea4000802007f */
[----:B--2---:R-:W-:Y:S05]  /*bab0*/  @!P1 BRA `(.L_x_10786) ;  /* 0xfffffffc00ec9947 */ /* 0x004fea000383ffff */
[----:B------:R-:W-:Y:S05]  /*bac0*/  BRA `(.L_x_10785) ;  /* 0xffffffb800247947 */ /* 0x000fea000383ffff */
.L_x_10794:
[----:B------:R-:W-:Y:S01]  /*bad0*/  IMAD.MOV.U32 R13, RZ, RZ, R17 ;  /* 0x000000ffff0d7224 */ /* 0x000fe200078e0011 */
[----:B------:R-:W-:Y:S01]  /*bae0*/  MOV R12, RZ ;  /* 0x000000ff000c7202 */ /* 0x000fe20000000f00 */
[----:B------:R-:W-:Y:S02]  /*baf0*/  IMAD.MOV.U32 R11, RZ, RZ, 0x1f ;  /* 0x0000001fff0b7424 */ /* 0x000fe400078e00ff */
[----:B------:R-:W-:-:S07]  /*bb00*/  IMAD.MOV.U32 R15, RZ, RZ, -0x1 ;  /* 0xffffffffff0f7424 */ /* 0x000fce00078e00ff */
[----:B------:R-:W-:Y:S05]  /*bb10*/  WARPSYNC.COLLECTIVE R15, `(.L_x_10847) ;  /* 0x000000000f087348 */ /* 0x000fea0003c00000 */
[----:B------:R0:W1:Y:S02]  /*bb20*/  SHFL.IDX P6, R14, R13, R12, R11 ;  /* 0x0000000c0d0e7389 */ /* 0x00006400000c000b */
[----:B01----:R-:W-:Y:S01]  /*bb30*/  ENDCOLLECTIVE ;  /* 0x000000000000791b */ /* 0x003fe20003800000 */
.L_x_10847:
[----:B------:R-:W-:Y:S05]  /*bb40*/  BRA `(.L_x_10848) ;  /* 0xffffffd800e47947 */ /* 0x000fea000383ffff */
.L_x_10796:
[----:B------:R-:W-:Y:S01]  /*bb50*/  BSSY B0, `(.L_x_10849) ;  /* 0x0000006000007945 */ /* 0x000fe20003800000 */
[----:B------:R-:W-:-:S07]  /*bb60*/  IMAD.MOV.U32 R15, RZ, RZ, -0x1 ;  /* 0xffffffffff0f7424 */ /* 0x000fce00078e00ff */
[----:B0-----:R-:W-:Y:S05]  /*bb70*/  WARPSYNC.COLLECTIVE R15, `(.L_x_10850) ;  /* 0x000000000f0c7348 */ /* 0x001fea0003c00000 */
[----:B------:R-:W-:Y:S02]  /*bb80*/  ELECT P6, UR62, PT ;  /* 0x00000000003e782f */ /* 0x000fe400038c0000 */
[----:B------:R-:W-:Y:S01]  /*bb90*/  MOV R14, UR62 ;  /* 0x0000003e000e7c02 */ /* 0x000fe20008000f00 */
[----:B0-----:R-:W-:Y:S10]  /*bba0*/  ENDCOLLECTIVE ;  /* 0x000000000000791b */ /* 0x001ff40003800000 */
.L_x_10850:
[----:B------:R-:W-:Y:S05]  /*bbb0*/  BSYNC B0 ;  /* 0x0000000000007941 */ /* 0x000fea0003800000 */
.L_x_10849:
[----:B------:R-:W-:Y:S05]  /*bbc0*/  BRA `(.L_x_10851) ;  /* 0xffffffd800ec7947 */ /* 0x000fea000383ffff */
.L_x_10798:
[----:B--2---:R2:W3:Y:S02]  /*bbd0*/  SYNCS.PHASECHK.TRANS64.TRYWAIT P0, [R3+URZ+0x13280], R0 ;  /* 0x01328000030075a7 */ /* 0x0044e4000800017f */
[----:B---3--:R-:W-:Y:S05]  /*bbe0*/  @!P0 NANOSLEEP.SYNCS 0x989680 ;  /* 0x009896800000895d */ /* 0x008fea0003900000 */
[----:B------:R-:W3:Y:S02]  /*bbf0*/  @!P0 SYNCS.PHASECHK.TRANS64 P0, [R3+URZ+0x13280], R0 ;  /* 0x01328000030085a7 */ /* 0x000ee4000800007f */
[----:B---3--:R-:W-:Y:S05]  /*bc00*/  @!P0 BRA `(.L_x_10798) ;  /* 0xfffffffc00f08947 */ /* 0x008fea000383ffff */
[----:B------:R-:W-:Y:S05]  /*bc10*/  BRA `(.L_x_10852) ;  /* 0xffffffdc00407947 */ /* 0x000fea000383ffff */
.L_x_10800:
[----:B-1----:R1:W3:Y:S02]  /*bc20*/  SYNCS.PHASECHK.TRANS64.TRYWAIT P0, [R3+URZ+0x13240], R0 ;  /* 0x01324000030075a7 */ /* 0x0022e4000800017f */
[----:B---3--:R-:W-:Y:S05]  /*bc30*/  @!P0 NANOSLEEP.SYNCS 0x989680 ;  /* 0x009896800000895d */ /* 0x008fea0003900000 */
[----:B------:R-:W3:Y:S02]  /*bc40*/  @!P0 SYNCS.PHASECHK.TRANS64 P0, [R3+URZ+0x13240], R0 ;  /* 0x01324000030085a7 */ /* 0x000ee4000800007f */
[----:B---3--:R-:W-:Y:S05]  /*bc50*/  @!P0 BRA `(.L_x_10800) ;  /* 0xfffffffc00f08947 */ /* 0x008fea000383ffff */
[----:B------:R-:W-:Y:S05]  /*bc60*/  BRA `(.L_x_10853) ;  /* 0xffffffdc00887947 */ /* 0x000fea000383ffff */
.L_x_10803:
[----:B------:R-:W-:Y:S01]  /*bc70*/  MOV R13, R7 ;  /* 0x00000007000d7202 */ /* 0x000fe20000000f00 */
[----:B------:R-:W-:Y:S02]  /*bc80*/  IMAD.MOV.U32 R12, RZ, RZ, RZ ;  /* 0x000000ffff0c7224 */ /* 0x000fe400078e00ff */
[----:B------:R-:W-:Y:S02]  /*bc90*/  IMAD.MOV.U32 R11, RZ, RZ, 0x1c1f ;  /* 0x00001c1fff0b7424 */ /* 0x000fe400078e00ff */
[----:B------:R-:W-:Y:S02]  /*bca0*/  IMAD.MOV.U32 R15, RZ, RZ, -0x1 ;  /* 0xffffffffff0f7424 */ /* 0x000fe400078e00ff */
[----:B------:R-:W-:-:S07]  /*bcb0*/  IMAD R5, R0, 0xc0, R21 ;  /* 0x000000c000057824 */ /* 0x000fce00078e0215 */
[----:B------:R-:W-:Y:S05]  /*bcc0*/  WARPSYNC.COLLECTIVE R15, `(.L_x_10854) ;  /* 0x000000000f087348 */ /* 0x000fea0003c00000 */
[----:B------:R0:W1:Y:S02]  /*bcd0*/  SHFL.IDX P6, R14, R13, R12, R11 ;  /* 0x0000000c0d0e7389 */ /* 0x00006400000c000b */
[----:B01----:R-:W-:Y:S01]  /*bce0*/  ENDCOLLECTIVE ;  /* 0x000000000000791b */ /* 0x003fe20003800000 */
.L_x_10854:
[----:B------:R-:W-:Y:S01]  /*bcf0*/  IMAD.MOV.U32 R13, RZ, RZ, R6 ;  /* 0x000000ffff0d7224 */ /* 0x000fe200078e0006 */
[----:B------:R-:W-:-:S07]  /*bd00*/  MOV R2, R14 ;  /* 0x0000000e00027202 */ /* 0x000fce0000000f00 */
[----:B------:R-:W-:Y:S05]  /*bd10*/  WARPSYNC.COLLECTIVE R15, `(.L_x_10855) ;  /* 0x000000000f087348 */ /* 0x000fea0003c00000 */
[----:B------:R0:W1:Y:S02]  /*bd20*/  SHFL.IDX P6, R14, R13, R12, R11 ;  /* 0x0000000c0d0e7389 */ /* 0x00006400000c000b */
[----:B01----:R-:W-:Y:S01]  /*bd30*/  ENDCOLLECTIVE ;  /* 0x000000000000791b */ /* 0x003fe20003800000 */
.L_x_10855:
[----:B------:R-:W-:Y:S02]  /*bd40*/  ULDC UR4, c[0x0][0x288] ;  /* 0x0000a20000047ab9 */ /* 0x000fe40000000800 */
[----:B------:R-:W-:Y:S01]  /*bd50*/  IMAD R0, R9, UR4, RZ ;  /* 0x0000000409007c24 */ /* 0x000fe2000f8e02ff */
[----:B------:R-:W-:-:S04]  /*bd60*/  IADD3 R9, R5, 0x20, RZ ;  /* 0x0000002005097810 */ /* 0x000fc80007ffe0ff */
[----:B------:R-:W-:Y:S01]  /*bd70*/  ISETP.GE.AND P1, PT, R5, R0, PT ;  /* 0x000000000500720c */ /* 0x000fe20003f26270 */
[----:B------:R-:W-:Y:S02]  /*bd80*/  IMAD.MOV.U32 R13, RZ, RZ, R7 ;  /* 0x000000ffff0d7224 */ /* 0x000fe400078e0007 */
[----:B------:R-:W-:-:S10]  /*bd90*/  IMAD.MOV.U32 R12, RZ, RZ, 0x1 ;  /* 0x00000001ff0c7424 */ /* 0x000fd400078e00ff */
[----:B------:R-:W-:-:S05]  /*bda0*/  @!P1 IADD3 R14, P2, R20, R14, RZ ;  /* 0x0000000e140e9210 */ /* 0x000fca0007f5e0ff */
[----:B------:R-:W-:Y:S02]  /*bdb0*/  @!P1 IMAD.X R3, RZ, RZ, R2, P2 ;  /* 0x000000ffff039224 */ /* 0x000fe400010e0602 */
[----:B------:R-:W-:-:S07]  /*bdc0*/  @!P1 IMAD.MOV.U32 R2, RZ, RZ, R14 ;  /* 0x000000ffff029224 */ /* 0x000fce00078e000e */
[----:B------:R-:W-:Y:S05]  /*bdd0*/  WARPSYNC.COLLECTIVE R15, `(.L_x_10856) ;  /* 0x000000000f087348 */ /* 0x000fea0003c00000 */
[----:B------:R0:W1:Y:S02]  /*bde0*/  SHFL.IDX P6, R14, R13, R12, R11 ;  /* 0x0000000c0d0e7389 */ /* 0x00006400000c000b */
[----:B01----:R-:W-:Y:S01]  /*bdf0*/  ENDCOLLECTIVE ;  /* 0x000000000000791b */ /* 0x003fe20003800000 */
.L_x_10856:
[----:B------:R-:W-:Y:S01]  /*be00*/  @!PT LDS RZ, [RZ] ;  /* 0x00000000fffff984 */ /* 0x000fe20000000800 */
[----:B------:R-:W-:Y:S01]  /*be10*/  @!PT LDS RZ, [RZ] ;  /* 0x00000000fffff984 */ /* 0x000fe20000000800 */
[----:B------:R-:W-:Y:S01]  /*be20*/  @!PT LDS RZ, [RZ] ;  /* 0x00000000fffff984 */ /* 0x000fe20000000800 */
[----:B------:R0:W-:Y:S01]  /*be30*/  @!P1 LDGSTS.E.BYPASS.LTC128B.128 [R27+0xb000], desc[UR50][R2.64], !P0 ;  /* 0x0b000000021b9fae */ /* 0x0001e2000c101d72 */
[----:B------:R-:W-:Y:S01]  /*be40*/  ISETP.GE.AND P1, PT, R9, R0, PT ;  /* 0x000000000900720c */ /* 0x000fe20003f26270 */
[----:B------:R-:W-:-:S05]  /*be50*/  VIADD R9, R5, 0x40 ;  /* 0x0000004005097836 */ /* 0x000fca0000000000 */
[----:B------:R-:W-:Y:S02]  /*be60*/  ISETP.GE.AND P2, PT, R9, R0, PT ;  /* 0x000000000900720c */ /* 0x000fe40003f46270 */
[----:B------:R-:W-:Y:S01]  /*be70*/  MOV R13, R6 ;  /* 0x00000006000d7202 */ /* 0x000fe20000000f00 */
[----:B------:R-:W-:-:S10]  /*be80*/  IMAD.MOV.U32 R10, RZ, RZ, R14 ;  /* 0x000000ffff0a7224 */ /* 0x000fd400078e000e */
[----:B0-----:R-:W-:Y:S05]  /*be90*/  WARPSYNC.COLLECTIVE R15, `(.L_x_10857) ;  /* 0x000000000f087348 */ /* 0x001fea0003c00000 */
[----:B------:R1:W2:Y:S02]  /*bea0*/  SHFL.IDX P6, R14, R13, R12, R11 ;  /* 0x0000000c0d0e7389 */ /* 0x0002a400000c000b */
[----:B012---:R-:W-:Y:S01]  /*beb0*/  ENDCOLLECTIVE ;  /* 0x000000000000791b */ /* 0x007fe20003800000 */
.L_x_10857:
[----:B------:R-:W-:Y:S01]  /*bec0*/  MOV R13, R7 ;  /* 0x00000007000d7202 */ /* 0x000fe20000000f00 */
[----:B------:R-:W-:Y:S02]  /*bed0*/  IMAD.MOV.U32 R12, RZ, RZ, 0x2 ;  /* 0x00000002ff0c7424 */ /* 0x000fe400078e00ff */
[----:B------:R-:W-:-:S07]  /*bee0*/  IMAD.MOV.U32 R17, RZ, RZ, R14 ;  /* 0x000000ffff117224 */ /* 0x000fce00078e000e */
[----:B------:R-:W-:Y:S05]  /*bef0*/  WARPSYNC.COLLECTIVE R15, `(.L_x_10858) ;  /* 0x000000000f087348 */ /* 0x000fea0003c00000 */
[----:B------:R0:W1:Y:S02]  /*bf00*/  SHFL.IDX P6, R14, R13, R12, R11 ;  /* 0x0000000c0d0e7389 */ /* 0x00006400000c000b */
[----:B01----:R-:W-:Y:S01]  /*bf10*/  ENDCOLLECTIVE ;  /* 0x000000000000791b */ /* 0x003fe20003800000 */
.L_x_10858:
[----:B------:R-:W-:-:S05]  /*bf20*/  @!P1 IADD3 R2, P3, R20, R17, RZ ;  /* 0x0000001114029210 */ /* 0x000fca0007f7e0ff */
[----:B------:R-:W-:-:S05]  /*bf30*/  @!P1 IMAD.X R3, RZ, RZ, R10, P3 ;  /* 0x000000ffff039224 */ /* 0x000fca00018e060a */
        /* <DEDUP_REMOVED lines=9> */
.L_x_10859:
[----:B------:R-:W-:Y:S02]  /*bfd0*/  IMAD.MOV.U32 R13, RZ, RZ, R7 ;  /* 0x000000ffff0d7224 */ /* 0x000fe400078e0007 */
[----:B------:R-:W-:Y:S01]  /*bfe0*/  IMAD.MOV.U32 R12, RZ, RZ, 0x3 ;  /* 0x00000003ff0c7424 */ /* 0x000fe200078e00ff */
[----:B------:R-:W-:-:S13]  /*bff0*/  @!P2 IADD3 R2, P1, R20, R14, RZ ;  /* 0x0000000e1402a210 */ /* 0x000fda0007f3e0ff */
[----:B------:R-:W-:Y:S05]  /*c000*/  WARPSYNC.COLLECTIVE R15, `(.L_x_10860) ;  /* 0x000000000f087348 */ /* 0x000fea0003c00000 */
[----:B------:R0:W1:Y:S02]  /*c010*/  SHFL.IDX P6, R14, R13, R12, R11 ;  /* 0x0000000c0d0e7389 */ /* 0x00006400000c000b */
[----:B01----:R-:W-:Y:S01]  /*c020*/  ENDCOLLECTIVE ;  /* 0x000000000000791b */ /* 0x003fe20003800000 */
.L_x_10860:
[----:B------:R-:W-:-:S05]  /*c030*/  @!P2 IADD3.X R3, RZ, R9, RZ, P1, !PT ;  /* 0x00000009ff03a210 */ /* 0x000fca0000ffe4ff */
[----:B------:R-:W-:Y:S01]  /*c040*/  @!PT LDS RZ, [RZ] ;  /* 0x00000000fffff984 */ /* 0x000fe20000000800 */
[----:B------:R-:W-:Y:S01]  /*c050*/  @!PT LDS RZ, [RZ] ;  /* 0x00000000fffff984 */ /* 0x000fe20000000800 */
[----:B------:R-:W-:Y:S01]  /*c060*/  @!PT LDS RZ, [RZ] ;  /* 0x00000000fffff984 */ /* 0x000fe20000000800 */
[----:B------:R0:W-:Y:S01]  /*c070*/  @!P2 LDGSTS.E.BYPASS.LTC128B.128 [R27+0xc000], desc[UR50][R2.64], !P0 ;  /* 0x0c000000021bafae */ /* 0x0001e2000c101d72 */
[----:B------:R-:W-:Y:S01]  /*c080*/  MOV R13, R6 ;  /* 0x00000006000d7202 */ /* 0x000fe20000000f00 */
[----:B0-----:R-:W-:Y:S02]  /*c090*/  VIADD R3, R5, 0x60 ;  /* 0x0000006005037836 */ /* 0x001fe40000000000 */
[----:B------:R-:W-:-:S03]  /*c0a0*/  IMAD.MOV.U32 R7, RZ, RZ, R14 ;  /* 0x000000ffff077224 */ /* 0x000fc600078e000e */
[----:B------:R-:W-:-:S13]  /*c0b0*/  ISETP.GE.AND P1, PT, R3, R0, PT ;  /* 0x000000000300720c */ /* 0x000fda0003f26270 */
[----:B------:R-:W-:Y:S05]  /*c0c0*/  WARPSYNC.COLLECTIVE R15, `(.L_x_10861) ;  /* 0x000000000f087348 */ /* 0x000fea0003c00000 */
[----:B------:R0:W1:Y:S02]  /*c0d0*/  SHFL.IDX P6, R14, R13, R12, R11 ;  /* 0x0000000c0d0e7389 */ /* 0x00006400000c000b */
[----:B01----:R-:W-:Y:S01]  /*c0e0*/  ENDCOLLECTIVE ;  /* 0x000000000000791b */ /* 0x003fe20003800000 */
.L_x_10861:
[----:B------:R-:W-:Y:S01]  /*c0f0*/  IMAD.MOV.U32 R13, RZ, RZ, R8 ;  /* 0x000000ffff0d7224 */ /* 0x000fe200078e0008 */
[----:B------:R-:W-:Y:S02]  /*c100*/  MOV R12, RZ ;  /* 0x000000ff000c7202 */ /* 0x000fe40000000f00 */
[----:B------:R-:W-:-:S13]  /*c110*/  @!P1 IADD3 R2, P3, R20, R14, RZ ;  /* 0x0000000e14029210 */ /* 0x000fda0007f7e0ff */
[----:B------:R-:W-:Y:S05]  /*c120*/  WARPSYNC.COLLECTIVE R15, `(.L_x_10862) ;  /* 0x000000000f087348 */ /* 0x000fea0003c00000 */
[----:B------:R0:W1:Y:S02]  /*c130*/  SHFL.IDX P6, R14, R13, R12, R11 ;  /* 0x0000000c0d0e7389 */ /* 0x00006400000c000b */
[----:B01----:R-:W-:Y:S01]  /*c140*/  ENDCOLLECTIVE ;  /* 0x000000000000791b */ /* 0x003fe20003800000 */
.L_x_10862:
[----:B------:R-:W-:-:S05]  /*c150*/  @!P1 IMAD.X R3, RZ, RZ, R7, P3 ;  /* 0x000000ffff039224 */ /* 0x000fca00018e0607 */
[----:B------:R-:W-:Y:S01]  /*c160*/  @!PT LDS RZ, [RZ] ;  /* 0x00000000fffff984 */ /* 0x000fe20000000800 */
[----:B------:R-:W-:Y:S01]  /*c170*/  @!PT LDS RZ, [RZ] ;  /* 0x00000000fffff984 */ /* 0x000fe20000000800 */
[----:B------:R-:W-:Y:S01]  /*c180*/  @!PT LDS RZ, [RZ] ;  /* 0x00000000fffff984 */ /* 0x000fe20000000800 */
[----:B------:R0:W-:Y:S01]  /*c190*/  @!P1 LDGSTS.E.BYPASS.LTC128B.128 [R27+0xc800], desc[UR50][R2.64], !P0 ;  /* 0x0c800000021b9fae */ /* 0x0001e2000c101d72 */
[----:B------:R-:W-:Y:S01]  /*c1a0*/  IMAD.MOV.U32 R13, RZ, RZ, R4 ;  /* 0x000000ffff0d7224 */ /* 0x000fe200078e0004 */
[----:B0-----:R-:W-:Y:S01]  /*c1b0*/  IADD3 R3, R5, 0x80, RZ ;  /* 0x0000008005037810 */ /* 0x001fe20007ffe0ff */
[----:B------:R-:W-:-:S03]  /*c1c0*/  IMAD.MOV.U32 R9, RZ, RZ, R14 ;  /* 0x000000ffff097224 */ /* 0x000fc600078e000e */
[----:B------:R-:W-:-:S13]  /*c1d0*/  ISETP.GE.AND P2, PT, R3, R0, PT ;  /* 0x000000000300720c */ /* 0x000fda0003f46270 */
[----:B------:R-:W-:Y:S05]  /*c1e0*/  WARPSYNC.COLLECTIVE R15, `(.L_x_10863) ;  /* 0x000000000f087348 */ /* 0x000fea0003c00000 */
[----:B------:R0:W1:Y:S02]  /*c1f0*/  SHFL.IDX P6, R14, R13, R12, R11 ;  /* 0x0000000c0d0e7389 */ /* 0x00006400000c000b */
[----:B01----:R-:W-:Y:S01]  /*c200*/  ENDCOLLECTIVE ;  /* 0x000000000000791b */ /* 0x003fe20003800000 */
.L_x_10863:
[----:B------:R-:W-:Y:S02]  /*c210*/  IMAD.MOV.U32 R13, RZ, RZ, R8 ;  /* 0x000000ffff0d7224 */ /* 0x000fe400078e0008 */
[----:B------:R-:W-:Y:S02]  /*c220*/  IMAD.MOV.U32 R12, RZ, RZ, 0x1 ;  /* 0x00000001ff0c7424 */ /* 0x000fe400078e00ff */
[----:B------:R-:W-:-:S07]  /*c230*/  IMAD.MOV.U32 R10, RZ, RZ, R14 ;  /* 0x000000ffff0a7224 */ /* 0x000fce00078e000e */
[----:B------:R-:W-:Y:S05]  /*c240*/  WARPSYNC.COLLECTIVE R15, `(.L_x_10864) ;  /* 0x000000000f087348 */ /* 0x000fea0003c00000 */
[----:B------:R0:W1:Y:S02]  /*c250*/  SHFL.IDX P6, R14, R13, R12, R11 ;  /* 0x0000000c0d0e7389 */ /* 0x00006400000c000b */
[----:B01----:R-:W-:Y:S01]  /*c260*/  ENDCOLLECTIVE ;  /* 0x000000000000791b */ /* 0x003fe20003800000 */
.L_x_10864:
[----:B------:R-:W-:-:S05]  /*c270*/  @!P2 IADD3 R2, P1, R20, R10, RZ ;  /* 0x0000000a1402a210 */ /* 0x000fca0007f3e0ff */
[----:B------:R-:W-:-:S05]  /*c280*/  @!P2 IMAD.X R3, RZ, RZ, R9, P1 ;  /* 0x000000ffff03a224 */ /* 0x000fca00008e0609 */
[----:B------:R-:W-:Y:S01]  /*c290*/  @!PT LDS RZ, [RZ] ;  /* 0x00000000fffff984 */ /* 0x000fe20000000800 */
[----:B------:R-:W-:Y:S01]  /*c2a0*/  @!PT LDS RZ, [RZ] ;  /* 0x00000000fffff984 */ /* 0x000fe20000000800 */
[----:B------:R-:W-:Y:S01]  /*c2b0*/  @!PT LDS RZ, [RZ] ;  /* 0x00000000fffff984 */ /* 0x000fe20000000800 */
[----:B------:R0:W-:Y:S01]  /*c2c0*/  @!P2 LDGSTS.E.BYPASS.LTC128B.128 [R27+0xd000], desc[UR50][R2.64], !P0 ;  /* 0x0d000000021bafae */ /* 0x0001e2000c101d72 */
[----:B------:R-:W-:Y:S01]  /*c2d0*/  IMAD.MOV.U32 R13, RZ, RZ, R4 ;  /* 0x000000ffff0d7224 */ /* 0x000fe200078e0004 */
[----:B------:R-:W-:-:S07]  /*c2e0*/  MOV R8, R14 ;  /* 0x0000000e00087202 */ /* 0x000fce0000000f00 */
[----:B0-----:R-:W-:Y:S05]  /*c2f0*/  WARPSYNC.COLLECTIVE R15, `(.L_x_10865) ;  /* 0x000000000f087348 */ /* 0x001fea0003c00000 */
[----:B------:R1:W2:Y:S02]  /*c300*/  SHFL.IDX P6, R14, R13, R12, R11 ;  /* 0x0000000c0d0e7389 */ /* 0x0002a400000c000b */
[----:B012---:R-:W-:Y:S01]  /*c310*/  ENDCOLLECTIVE ;  /* 0x000000000000791b */ /* 0x007fe20003800000 */
.L_x_10865:
[----:B------:R-:W-:Y:S05]  /*c320*/  BRA `(.L_x_10866) ;  /* 0xffffffe0004c7947 */ /* 0x000fea000383ffff */
.L_x_10804:
[----:B0-----:R-:W-:-:S04]  /*c330*/  IMAD.U32 R3, RZ, RZ, UR41 ;  /* 0x00000029ff037e24 */ /* 0x001fc8000f8e00ff */
[----:B------:R0:W1:Y:S03]  /*c340*/  SYNCS.PHASECHK.TRANS64.TRYWAIT P0, [R3+URZ+0x13220], R0 ;  /* 0x01322000030075a7 */ /* 0x000066000800017f */
[----:B-1----:R-:W-:Y:S05]  /*c350*/  @!P0 NANOSLEEP.SYNCS 0x989680 ;  /* 0x009896800000895d */ /* 0x002fea0003900000 */
[----:B------:R-:W1:Y:S02]  /*c360*/  @!P0 SYNCS.PHASECHK.TRANS64 P0, [R3+URZ+0x13220], R0 ;  /* 0x01322000030085a7 */ /* 0x000e64000800007f */
[----:B-1----:R-:W-:Y:S05]  /*c370*/  @!P0 BRA `(.L_x_10804) ;  /* 0xfffffffc00ec8947 */ /* 0x002fea000383ffff */
[----:B------:R-:W-:Y:S05]  /*c380*/  BRA `(.L_x_10867) ;  /* 0xffffffe0007c7947 */ /* 0x000fea000383ffff */
.L_x_10810:
[----:B-1----:R1:W2:Y:S02]  /*c390*/  SYNCS.PHASECHK.TRANS64.TRYWAIT P0, [R6+URZ+0x13280], R7 ;  /* 0x01328007060075a7 */ /* 0x0022a4000800017f */
[----:B--2---:R-:W-:Y:S05]  /*c3a0*/  @!P0 NANOSLEEP.SYNCS 0x989680 ;  /* 0x009896800000895d */ /* 0x004fea0003900000 */
[----:B------:R-:W2:Y:S02]  /*c3b0*/  @!P0 SYNCS.PHASECHK.TRANS64 P0, [R6+URZ+0x13280], R7 ;  /* 0x01328007060085a7 */ /* 0x000ea4000800007f */
[----:B--2---:R-:W-:Y:S05]  /*c3c0*/  @!P0 BRA `(.L_x_10810) ;  /* 0xfffffffc00f08947 */ /* 0x004fea000383ffff */
[----:B------:R-:W-:Y:S05]  /*c3d0*/  BRA `(.L_x_10868) ;  /* 0xffffffe400147947 */ /* 0x000fea000383ffff */
.L_x_10815:
[----:B--2---:R2:W3:Y:S02]  /*c3e0*/  SYNCS.PHASECHK.TRANS64.TRYWAIT P0, [R6+URZ+0x13240], R7 ;  /* 0x01324007060075a7 */ /* 0x0044e4000800017f */
[----:B---3--:R-:W-:Y:S05]  /*c3f0*/  @!P0 NANOSLEEP.SYNCS 0x989680 ;  /* 0x009896800000895d */ /* 0x008fea0003900000 */
[----:B------:R-:W3:Y:S02]  /*c400*/  @!P0 SYNCS.PHASECHK.TRANS64 P0, [R6+URZ+0x13240], R7 ;  /* 0x01324007060085a7 */ /* 0x000ee4000800007f */
[----:B---3--:R-:W-:Y:S05]  /*c410*/  @!P0 BRA `(.L_x_10815) ;  /* 0xfffffffc00f08947 */ /* 0x008fea000383ffff */
[----:B------:R-:W-:Y:S05]  /*c420*/  BRA `(.L_x_10869) ;  /* 0xffffffe400887947 */ /* 0x000fea000383ffff */
.L_x_10821:
[----:B-1----:R1:W2:Y:S02]  /*c430*/  SYNCS.PHASECHK.TRANS64.TRYWAIT P0, [R3+URZ+0x13270], R2 ;  /* 0x01327002030075a7 */ /* 0x0022a4000800017f */
[----:B--2---:R-:W-:Y:S05]  /*c440*/  @!P0 NANOSLEEP.SYNCS 0x989680 ;  /* 0x009896800000895d */ /* 0x004fea0003900000 */
[----:B------:R-:W2:Y:S02]  /*c450*/  @!P0 SYNCS.PHASECHK.TRANS64 P0, [R3+URZ+0x13270], R2 ;  /* 0x01327002030085a7 */ /* 0x000ea4000800007f */
[----:B--2---:R-:W-:Y:S05]  /*c460*/  @!P0 BRA `(.L_x_10821) ;  /* 0xfffffffc00f08947 */ /* 0x004fea000383ffff */
[----:B------:R-:W-:Y:S05]  /*c470*/  BRA `(.L_x_10870) ;  /* 0xffffffe8001c7947 */ /* 0x000fea000383ffff */
.L_x_10823:
[----:B-1----:R1:W2:Y:S02]  /*c480*/  SYNCS.PHASECHK.TRANS64.TRYWAIT P0, [R3+URZ+0x13260], R2 ;  /* 0x01326002030075a7 */ /* 0x0022a4000800017f */
[----:B--2---:R-:W-:Y:S05]  /*c490*/  @!P0 NANOSLEEP.SYNCS 0x989680 ;  /* 0x009896800000895d */ /* 0x004fea0003900000 */
[----:B------:R-:W2:Y:S02]  /*c4a0*/  @!P0 SYNCS.PHASECHK.TRANS64 P0, [R3+URZ+0x13260], R2 ;  /* 0x01326002030085a7 */ /* 0x000ea4000800007f */
[----:B--2---:R-:W-:Y:S05]  /*c4b0*/  @!P0 BRA `(.L_x_10823) ;  /* 0xfffffffc00f08947 */ /* 0x004fea000383ffff */
[----:B------:R-:W-:Y:S05]  /*c4c0*/  BRA `(.L_x_10871) ;  /* 0xffffffe800247947 */ /* 0x000fea000383ffff */
.L_x_10828:
[----:B0-----:R0:W2:Y:S02]  /*c4d0*/  SYNCS.PHASECHK.TRANS64.TRYWAIT P0, [R2+URZ+0x13270], R3 ;  /* 0x01327003020075a7 */ /* 0x0010a4000800017f */
[----:B--2---:R-:W-:Y:S05]  /*c4e0*/  @!P0 NANOSLEEP.SYNCS 0x989680 ;  /* 0x009896800000895d */ /* 0x004fea0003900000 */
[----:B------:R-:W2:Y:S02]  /*c4f0*/  @!P0 SYNCS.PHASECHK.TRANS64 P0, [R2+URZ+0x13270], R3 ;  /* 0x01327003020085a7 */ /* 0x000ea4000800007f */
[----:B--2---:R-:W-:Y:S05]  /*c500*/  @!P0 BRA `(.L_x_10828) ;  /* 0xfffffffc00f08947 */ /* 0x004fea000383ffff */
[----:B------:R-:W-:Y:S05]  /*c510*/  BRA `(.L_x_10872) ;  /* 0xffffffec00147947 */ /* 0x000fea000383ffff */
.L_x_10830:
[----:B0-----:R0:W2:Y:S02]  /*c520*/  SYNCS.PHASECHK.TRANS64.TRYWAIT P0, [R2+URZ+0x13260], R5 ;  /* 0x01326005020075a7 */ /* 0x0010a4000800017f */
[----:B--2---:R-:W-:Y:S05]  /*c530*/  @!P0 NANOSLEEP.SYNCS 0x989680 ;  /* 0x009896800000895d */ /* 0x004fea0003900000 */
[----:B------:R-:W2:Y:S02]  /*c540*/  @!P0 SYNCS.PHASECHK.TRANS64 P0, [R2+URZ+0x13260], R5 ;  /* 0x01326005020085a7 */ /* 0x000ea4000800007f */
[----:B--2---:R-:W-:Y:S05]  /*c550*/  @!P0 BRA `(.L_x_10830) ;  /* 0xfffffffc00f08947 */ /* 0x004fea000383ffff */
[----:B------:R-:W-:Y:S05]  /*c560*/  BRA `(.L_x_10873) ;  /* 0xffffffec00207947 */ /* 0x000fea000383ffff */
.L_x_10833:
[----:B0-----:R0:W1:Y:S02]  /*c570*/  SYNCS.PHASECHK.TRANS64.TRYWAIT P0, [R7+URZ+0x13220], R0 ;  /* 0x01322000070075a7 */ /* 0x001064000800017f */
[----:B-1----:R-:W-:Y:S05]  /*c580*/  @!P0 NANOSLEEP.SYNCS 0x989680 ;  /* 0x009896800000895d */ /* 0x002fea0003900000 */
[----:B------:R-:W1:Y:S02]  /*c590*/  @!P0 SYNCS.PHASECHK.TRANS64 P0, [R7+URZ+0x13220], R0 ;  /* 0x01322000070085a7 */ /* 0x000e64000800007f */
[----:B-1----:R-:W-:Y:S05]  /*c5a0*/  @!P0 BRA `(.L_x_10833) ;  /* 0xfffffffc00f08947 */ /* 0x002fea000383ffff */
[----:B------:R-:W-:Y:S05]  /*c5b0*/  BRA `(.L_x_10874) ;  /* 0xfffffff000107947 */ /* 0x000fea000383ffff */
.L_x_10837:
[----:B0-----:R0:W1:Y:S02]  /*c5c0*/  SYNCS.PHASECHK.TRANS64.TRYWAIT P1, [R5+URZ], R4 ;  /* 0x00000004050075a7 */ /* 0x001064000802017f */
[----:B-1----:R-:W-:Y:S05]  /*c5d0*/  @!P1 NANOSLEEP.SYNCS 0x989680 ;  /* 0x009896800000995d */ /* 0x002fea0003900000 */
[----:B------:R-:W1:Y:S02]  /*c5e0*/  @!P1 SYNCS.PHASECHK.TRANS64 P1, [R5+URZ], R4 ;  /* 0x00000004050095a7 */ /* 0x000e64000802007f */
[----:B-1----:R-:W-:Y:S05]  /*c5f0*/  @!P1 BRA `(.L_x_10837) ;  /* 0xfffffffc00f09947 */ /* 0x002fea000383ffff */
[----:B------:R-:W-:Y:S05]  /*c600*/  BRA `(.L_x_10875) ;  /* 0xfffffff000647947 */ /* 0x000fea000383ffff */
.L_x_10838:
[----:B-1----:R1:W2:Y:S02]  /*c610*/  SYNCS.PHASECHK.TRANS64.TRYWAIT P1, [R3+URZ], R0 ;  /* 0x00000000030075a7 */ /* 0x0022a4000802017f */
[----:B--2---:R-:W-:Y:S05]  /*c620*/  @!P1 NANOSLEEP.SYNCS 0x989680 ;  /* 0x009896800000995d */ /* 0x004fea0003900000 */
[----:B------:R-:W2:Y:S02]  /*c630*/  @!P1 SYNCS.PHASECHK.TRANS64 P1, [R3+URZ], R0 ;  /* 0x00000000030095a7 */ /* 0x000ea4000802007f */
[----:B--2---:R-:W-:Y:S05]  /*c640*/  @!P1 BRA `(.L_x_10838) ;  /* 0xfffffffc00f09947 */ /* 0x004fea000383ffff */
[----:B------:R-:W-:Y:S05]  /*c650*/  BRA `(.L_x_10876) ;  /* 0xfffffff000587947 */ /* 0x000fea000383ffff */
.L_x_10840:
[----:B-1----:R1:W2:Y:S02]  /*c660*/  SYNCS.PHASECHK.TRANS64.TRYWAIT P1, [R3+URZ+0x13260], R4 ;  /* 0x01326004030075a7 */ /* 0x0022a4000802017f */
[----:B--2---:R-:W-:Y:S05]  /*c670*/  @!P1 NANOSLEEP.SYNCS 0x989680 ;  /* 0x009896800000995d */ /* 0x004fea0003900000 */
[----:B------:R-:W2:Y:S02]  /*c680*/  @!P1 SYNCS.PHASECHK.TRANS64 P1, [R3+URZ+0x13260], R4 ;  /* 0x01326004030095a7 */ /* 0x000ea4000802007f */
[----:B--2---:R-:W-:Y:S05]  /*c690*/  @!P1 BRA `(.L_x_10840) ;  /* 0xfffffffc00f09947 */ /* 0x004fea000383ffff */
[----:B------:R-:W-:Y:S05]  /*c6a0*/  BRA `(.L_x_10877) ;  /* 0xfffffff000587947 */ /* 0x000fea000383ffff */
.L_x_10842:
[----:B0-----:R0:W2:Y:S02]  /*c6b0*/  SYNCS.PHASECHK.TRANS64.TRYWAIT P1, [R5+URZ+0x13260], R0 ;  /* 0x01326000050075a7 */ /* 0x0010a4000802017f */
[----:B--2---:R-:W-:Y:S05]  /*c6c0*/  @!P1 NANOSLEEP.SYNCS 0x989680 ;  /* 0x009896800000995d */ /* 0x004fea0003900000 */
[----:B------:R-:W2:Y:S02]  /*c6d0*/  @!P1 SYNCS.PHASECHK.TRANS64 P1, [R5+URZ+0x13260], R0 ;  /* 0x01326000050095a7 */ /* 0x000ea4000802007f */
[----:B--2---:R-:W-:Y:S05]  /*c6e0*/  @!P1 BRA `(.L_x_10842) ;  /* 0xfffffffc00f09947 */ /* 0x004fea000383ffff */
[----:B------:R-:W-:Y:S05]  /*c6f0*/  BRA `(.L_x_10878) ;  /* 0xfffffff000587947 */ /* 0x000fea000383ffff */
.L_x_10844:
[----:B--2---:R2:W3:Y:S02]  /*c700*/  SYNCS.PHASECHK.TRANS64.TRYWAIT P0, [R3+URZ+0x13280], R4 ;  /* 0x01328004030075a7 */ /* 0x0044e4000800017f */
[----:B---3--:R-:W-:Y:S05]  /*c710*/  @!P0 NANOSLEEP.SYNCS 0x989680 ;  /* 0x009896800000895d */ /* 0x008fea0003900000 */
[----:B------:R-:W3:Y:S02]  /*c720*/  @!P0 SYNCS.PHASECHK.TRANS64 P0, [R3+URZ+0x13280], R4 ;  /* 0x01328004030085a7 */ /* 0x000ee4000800007f */
[----:B---3--:R-:W-:Y:S05]  /*c730*/  @!P0 BRA `(.L_x_10844) ;  /* 0xfffffffc00f08947 */ /* 0x008fea000383ffff */
[----:B------:R-:W-:Y:S05]  /*c740*/  BRA `(.L_x_10845) ;  /* 0xfffffff000547947 */ /* 0x000fea000383ffff */
.L_x_10879:
        /* <DEDUP_REMOVED lines=11> */
.L_x_12990:


//--------------------- .text._ZN7cutlass13device_kernelIN5flash11enable_sm90INS1_16FlashAttnFwdSm90INS1_25CollectiveMainloopFwdSm90ILi2EN4cute5tupleIJNS5_1CILi1EEES8_S8_EEENS6_IJNS7_ILi192EEENS7_ILi160EEENS7_ILi64EEEEEELi64ENS_12float_e4m3_tEfNS_4arch4Sm90ELb0ELb0ELb1ELb1ELb0ELb0ELb0ELb1ELb1ELb1ELb0ELb0EEENS1_21CollectiveEpilogueFwdINS6_IJSA_SC_SB_EEES9_NS_10bfloat16_tESG_Li384ELb1ELb1ELb0ELb1EEENS1_36VarlenDynamicPersistentTileSchedulerILi192ELi160ELi384ELi128ELb0ELb1ELb1ELb0ELb1ELb1EEEEEEEEEvNT_6ParamsE --------------------------
	.section	.text._ZN7cutlass13device_kernelIN5flash11enable_sm90INS1_16FlashAttnFwdSm90INS1_25CollectiveMainloopFwdSm90ILi2EN4cute5tupleIJNS5_1CILi1EEES8_S8_EEENS6_IJNS7_ILi192EEENS7_ILi160EEENS7_ILi64EEEEEELi64ENS_12float_e4m3_tEfNS_4arch4Sm90ELb0ELb0ELb1ELb1ELb0ELb0ELb0ELb1ELb1ELb1ELb0ELb0EEENS1_21CollectiveEpilogueFwdINS6_IJSA_SC_SB_EEES9_NS_10bfloat16_tESG_Li384ELb1ELb1ELb0ELb1EEENS1_36VarlenDynamicPersistentTileSchedulerILi192ELi160ELi384ELi128ELb0ELb1ELb1ELb0ELb1ELb1EEEEEEEEEvNT_6ParamsE,"ax",@progbits
	.align	128
.text._ZN7cutlass13device_kernelIN5flash11enable_sm90INS1_16FlashAttnFwdSm90INS1_25CollectiveMainloopFwdSm90ILi2EN4cute5tupleIJNS5_1CILi1EEES8_S8_EEENS6_IJNS7_ILi192EEENS7_ILi160EEENS7_ILi64EEEEEELi64ENS_12float_e4m3_tEfNS_4arch4Sm90ELb0ELb0ELb1ELb1ELb0ELb0ELb0ELb1ELb1ELb1ELb0ELb0EEENS1_21CollectiveEpilogueFwdINS6_IJSA_SC_SB_EEES9_NS_10bfloat16_tESG_Li384ELb1ELb1ELb0ELb1EEENS1_36VarlenDynamicPersistentTileSchedulerILi192ELi160ELi384ELi128ELb0ELb1ELb1ELb0ELb1ELb1EEEEEEEEEvNT_6ParamsE:
        .type           _ZN7cutlass13device_kernelIN5flash11enable_sm90INS1_16FlashAttnFwdSm90INS1_25CollectiveMainloopFwdSm90ILi2EN4cute5tupleIJNS5_1CILi1EEES8_S8_EEENS6_IJNS7_ILi192EEENS7_ILi160EEENS7_ILi64EEEEEELi64ENS_12float_e4m3_tEfNS_4arch4Sm90ELb0ELb0ELb1ELb1ELb0ELb0ELb0ELb1ELb1ELb1ELb0ELb0EEENS1_21CollectiveEpilogueFwdINS6_IJSA_SC_SB_EEES9_NS_10bfloat16_tESG_Li384ELb1ELb1ELb0ELb1EEENS1_36VarlenDynamicPersistentTileSchedulerILi192ELi160ELi384ELi128ELb0ELb1ELb1ELb0ELb1ELb1EEEEEEEEEvNT_6ParamsE,@function
        .size           _ZN7cutlass13device_kernelIN5flash11enable_sm90INS1_16FlashAttnFwdSm90INS1_25CollectiveMainloopFwdSm90ILi2EN4cute5tupleIJNS5_1CILi1EEES8_S8_EEENS6_IJNS7_ILi192EEENS7_ILi160EEENS7_ILi64EEEEEELi64ENS_12float_e4m3_tEfNS_4arch4Sm90ELb0ELb0ELb1ELb1ELb0ELb0ELb0ELb1ELb1ELb1ELb0ELb0EEENS1_21CollectiveEpilogueFwdINS6_IJSA_SC_SB_EEES9_NS_10bfloat16_tESG_Li384ELb1ELb1ELb0ELb1EEENS1_36VarlenDynamicPersistentTileSchedulerILi192ELi160ELi384ELi128ELb0ELb1ELb1ELb0ELb1ELb1EEEEEEEEEvNT_6ParamsE,(.L_x_12991 - _ZN7cutlass13device_kernelIN5flash11enable_sm90INS1_16FlashAttnFwdSm90INS1_25CollectiveMainloopFwdSm90ILi2EN4cute5tupleIJNS5_1CILi1EEES8_S8_EEENS6_IJNS7_ILi192EEENS7_ILi160EEENS7_ILi64EEEEEELi64ENS_12float_e4m3_tEfNS_4arch4Sm90ELb0ELb0ELb1ELb1ELb0ELb0ELb0ELb1ELb1ELb1ELb0ELb0EEENS1_21CollectiveEpilogueFwdINS6_IJSA_SC_SB_EEES9_NS_10bfloat16_tESG_Li384ELb1ELb1ELb0ELb1EEENS1_36VarlenDynamicPersistentTileSchedulerILi192ELi160ELi384ELi128ELb0ELb1ELb1ELb0ELb1ELb1EEEEEEEEEvNT_6ParamsE)
        .other          _ZN7cutlass13device_kernelIN5flash11enable_sm90INS1_16FlashAttnFwdSm90INS1_25CollectiveMainloopFwdSm90ILi2EN4cute5tupleIJNS5_1CILi1EEES8_S8_EEENS6_IJNS7_ILi192EEENS7_ILi160EEENS7_ILi64EEEEEELi64ENS_12float_e4m3_tEfNS_4arch4Sm90ELb0ELb0ELb1ELb1ELb0ELb0ELb0ELb1ELb1ELb1ELb0ELb0EEENS1_21CollectiveEpilogueFwdINS6_IJSA_SC_SB_EEES9_NS_10bfloat16_tESG_Li384ELb1ELb1ELb0ELb1EEENS1_36VarlenDynamicPersistentTileSchedulerILi192ELi160ELi384ELi128ELb0ELb1ELb1ELb0ELb1ELb1EEEEEEEEEvNT_6ParamsE,@"STO_CUDA_ENTRY STV_DEFAULT"
_ZN7cutlass13device_kernelIN5flash11enable_sm90INS1_16FlashAttnFwdSm90INS1_25CollectiveMainloopFwdSm90ILi2EN4cute5tupleIJNS5_1CILi1EEES8_S8_EEENS6_IJNS7_ILi192EEENS7_ILi160EEENS7_ILi64EEEEEELi64ENS_12float_e4m3_tEfNS_4arch4Sm90ELb0ELb0ELb1ELb1ELb0ELb0ELb0ELb1ELb1ELb1ELb0ELb0EEENS1_21CollectiveEpilogueFwdINS6_IJSA_SC_SB_EEES9_NS_10bfloat16_tESG_Li384ELb1ELb1ELb0ELb1EEENS1_36VarlenDynamicPersistentTileSchedulerILi192ELi160ELi384ELi128ELb0ELb1ELb1ELb0ELb1ELb1EEEEEEEEEvNT_6ParamsE:
        /* <DEDUP_REMOVED lines=18> */
.L_x_10881:
[----:B------:R-:W-:Y:S05]  /*0120*/  BSYNC B0 ;  /* 0x0000000000007941 */ /* 0x000fea0003800000 */
.L_x_10880:
        /* <DEDUP_REMOVED lines=41> */
.L_x_10882:
        /* <DEDUP_REMOVED lines=22> */
.L_x_10883:
        /* <DEDUP_REMOVED lines=18> */
.L_x_10884:
        /* <DEDUP_REMOVED lines=22> */
.L_x_10885:
        /* <DEDUP_REMOVED lines=22> */
.L_x_10886:
[----:B------:R-:W-:Y:S01]  /*0900*/  PLOP3.LUT P0, PT, PT, PT, UP0, 0x80, 0x0 ;  /* 0x000000000000781c */ /* 0x000fe20003f0f008 */
[----:B------:R-:W-:Y:S01]  /*0910*/  UMOV UR40, 0x1 ;  /* 0x0000000100287882 */ /* 0x000fe20000000000 */
[----:B------:R-:W-:Y:S01]  /*0920*/  NOP ;  /* 0x0000000000007918 */ /* 0x000fe20000000000 */
[----:B------:R-:W-:Y:S01]  /*0930*/  USEL UR40, UR40, 0x2, !UP0 ;  /* 0x0000000228287887 */ /* 0x000fe2000c000000 */
[----:B------:R-:W-:Y:S01]  /*0940*/  ULDC.64 UR50, c[0x0][0x208] ;  /* 0x0000820000327ab9 */ /* 0x000fe20000000a00 */
[----:B012-4-:R-:W-:Y:S08]  /*0950*/  BAR.SYNC.DEFER_BLOCKING 0x0 ;  /* 0x0000000000007b1d */ /* 0x017ff00000010000 */
[----:B------:R-:W-:Y:S05]  /*0960*/  @!P0 BRA `(.L_x_10887) ;  /* 0x00000094000c8947 */ /* 0x000fea0003800000 */
.L_x_10888:
        /* <DEDUP_REMOVED lines=16> */
[----:B------:R-:W-:Y:S01]  /*0a70*/  IMAD.MOV.U32 R11, RZ, RZ, -0x2 ;  /* 0xfffffffeff0b7424 */ /* 0x000fe200078e00ff */
[----:B------:R-:W-:Y:S01]  /*0a80*/  R2UR UR44, R30 ;  /* 0x000000001e2c72ca */ /* 0x000fe200000e0000 */
        /* <DEDUP_REMOVED lines=9> */
[----:B------:R-:W-:Y:S01]  /*0b20*/  LEA.HI R2, R0, R10, RZ, 0x4 ;  /* 0x0000000a00027211 */ /* 0x000fe200078f20ff */
[----:B------:R-:W-:Y:S01]  /*0b30*/  IMAD.SHL.U32 R4, R3, 0x20, RZ ;  /* 0x0000002003047824 */ /* 0x000fe200078e00ff */
[----:B------:R-:W-:Y:S01]  /*0b40*/  SHF.R.S32.HI R22, RZ, 0x7, R22 ;  /* 0x00000007ff167819 */ /* 0x000fe20000011416 */
[----:B------:R-:W-:Y:S01]  /*0b50*/  IMAD.IADD R19, R10, 0x1, -R19 ;  /* 0x000000010a137824 */ /* 0x000fe200078e0a13 */
[----:B------:R-:W-:-:S02]  /*0b60*/  SHF.R.S32.HI R5, RZ, 0x4, R2 ;  /* 0x00000004ff057819 */ /* 0x000fc40000011402 */
[C---:B------:R-:W-:Y:S02]  /*0b70*/  LOP3.LUT R3, R2.reuse, 0x3fffff0, RZ, 0xc0, !PT ;  /* 0x03fffff002037812 */ /* 0x040fe400078ec0ff */
[----:B------:R-:W-:Y:S02]  /*0b80*/  SHF.R.S32.HI R6, RZ, 0x1f, R19 ;  /* 0x0000001fff067819 */ /* 0x000fe40000011413 */
[----:B------:R-:W-:Y:S01]  /*0b90*/  LEA.HI R2, R2, R5, RZ, 0x1 ;  /* 0x0000000502027211 */ /* 0x000fe200078f08ff */
[----:B------:R-:W-:Y:S01]  /*0ba0*/  IMAD.IADD R3, R10, 0x1, -R3 ;  /* 0x000000010a037824 */ /* 0x000fe200078e0a03 */
[----:B------:R-:W-:Y:S02]  /*0bb0*/  LOP3.LUT R4, R4, 0xfffffc00, RZ, 0xc0, !PT ;  /* 0xfffffc0004047812 */ /* 0x000fe400078ec0ff */
[----:B------:R-:W-:Y:S02]  /*0bc0*/  LEA.HI R7, R6, R19, RZ, 0x2 ;  /* 0x0000001306077211 */ /* 0x000fe400078f10ff */
[----:B------:R-:W-:Y:S01]  /*0bd0*/  LOP3.LUT R2, R2, 0x1ffffffe, RZ, 0xc0, !PT ;  /* 0x1ffffffe02027812 */ /* 0x000fe200078ec0ff */
[----:B------:R-:W-:Y:S01]  /*0be0*/  IMAD R3, R3, 0x40, R4 ;  /* 0x0000004003037824 */ /* 0x000fe200078e0204 */
[----:B------:R-:W-:-:S02]  /*0bf0*/  LEA.HI R4, R0, R10, RZ, 0x2 ;  /* 0x0000000a00047211 */ /* 0x000fc400078f10ff */
[--C-:B------:R-:W-:Y:S01]  /*0c00*/  SHF.R.S32.HI R8, RZ, 0x2, R7.reuse ;  /* 0x00000002ff087819 */ /* 0x100fe20000011407 */
[----:B------:R-:W-:Y:S01]  /*0c10*/  IMAD.IADD R2, R5, 0x1, -R2 ;  /* 0x0000000105027824 */ /* 0x000fe200078e0a02 */
[----:B------:R-:W-:Y:S02]  /*0c20*/  SHF.R.S32.HI R9, RZ, 0x1f, R7 ;  /* 0x0000001fff097819 */ /* 0x000fe40000011407 */
[----:B------:R-:W-:Y:S01]  /*0c30*/  LOP3.LUT R4, R4, 0xfffffffc, RZ, 0xc0, !PT ;  /* 0xfffffffc04047812 */ /* 0x000fe200078ec0ff */
[----:B------:R-:W-:Y:S01]  /*0c40*/  IMAD R3, R2, 0x8, R3 ;  /* 0x0000000802037824 */ /* 0x000fe200078e0203 */
[----:B------:R-:W-:Y:S01]  /*0c50*/  LEA.HI R9, R9, R8, RZ, 0x3 ;  /* 0x0000000809097211 */ /* 0x000fe200078f18ff */
[----:B------:R-:W-:Y:S01]  /*0c60*/  IMAD.HI R2, R22, 0x55555556, RZ ;  /* 0x5555555616027827 */ /* 0x000fe200078e02ff */
[----:B------:R-:W-:Y:S02]  /*0c70*/  LEA.HI R0, R0, R10, RZ, 0x3 ;  /* 0x0000000a00007211 */ /* 0x000fe400078f18ff */
[----:B------:R-:W-:Y:S01]  /*0c80*/  LOP3.LUT R9, R9, 0xfffffff8, RZ, 0xc0, !PT ;  /* 0xfffffff809097812 */ /* 0x000fe200078ec0ff */
[----:B------:R-:W-:Y:S01]  /*0c90*/  IMAD.IADD R4, R10, 0x1, -R4 ;  /* 0x000000010a047824 */ /* 0x000fe200078e0a04 */
[----:B------:R-:W-:Y:S01]  /*0ca0*/  LEA.HI R6, R6, R19, RZ, 0x5 ;  /* 0x0000001306067211 */ /* 0x000fe200078f28ff */
[----:B------:R0:W-:Y:S01]  /*0cb0*/  STL [R1], R3 ;  /* 0x0000000301007387 */ /* 0x0001e20000100800 */
[----:B------:R-:W-:-:S02]  /*0cc0*/  IADD3 R9, R8, -R9, RZ ;  /* 0x8000000908097210 */ /* 0x000fc40007ffe0ff */
[----:B------:R-:W-:Y:S02]  /*0cd0*/  LOP3.LUT R16, R0, 0xfffffff8, RZ, 0xc0, !PT ;  /* 0xfffffff800107812 */ /* 0x000fe400078ec0ff */
[----:B------:R-:W-:Y:S02]  /*0ce0*/  SHF.R.S32.HI R6, RZ, 0x5, R6 ;  /* 0x00000005ff067819 */ /* 0x000fe40000011406 */
[----:B------:R-:W-:Y:S01]  /*0cf0*/  LOP3.LUT R8, R7, 0x7ffffffc, RZ, 0xc0, !PT ;  /* 0x7ffffffc07087812 */ /* 0x000fe200078ec0ff */
[----:B------:R-:W-:Y:S01]  /*0d00*/  IMAD.IADD R16, R10, 0x1, -R16 ;  /* 0x000000010a107824 */ /* 0x000fe200078e0a10 */
[----:B------:R-:W-:Y:S01]  /*0d10*/  SHF.R.S32.HI R18, RZ, 0x3, R0 ;  /* 0x00000003ff127819 */ /* 0x000fe20000011400 */
[----:B------:R-:W-:Y:S01]  /*0d20*/  IMAD R6, R6, 0x10, R9 ;  /* 0x0000001006067824 */ /* 0x000fe200078e0209 */
[----:B0-----:R-:W-:Y:S01]  /*0d30*/  LEA.HI R3, R2, R2, RZ, 0x1 ;  /* 0x0000000202037211 */ /* 0x001fe200078f08ff */
[----:B------:R-:W-:Y:S01]  /*0d40*/  IMAD.SHL.U32 R17, R16, 0x8, RZ ;  /* 0x0000000810117824 */ /* 0x000fe200078e00ff */
[----:B------:R-:W-:Y:S01]  /*0d50*/  LEA.HI R2, R4, R4, RZ, 0x1 ;  /* 0x0000000404027211 */ /* 0x000fe200078f08ff */
[----:B------:R-:W-:-:S02]  /*0d60*/  IMAD.IADD R8, R19, 0x1, -R8 ;  /* 0x0000000113087824 */ /* 0x000fc400078e0a08 */
[----:B------:R-:W-:Y:S01]  /*0d70*/  IMAD R3, R3, -0x3, R22 ;  /* 0xfffffffd03037824 */ /* 0x000fe200078e0216 */
[----:B------:R-:W-:Y:S01]  /*0d80*/  LOP3.LUT R5, R2, 0x1ffffffe, RZ, 0xc0, !PT ;  /* 0x1ffffffe02057812 */ /* 0x000fe200078ec0ff */
[----:B------:R-:W-:Y:S01]  /*0d90*/  IMAD R156, R8, R11, 0xa0 ;  /* 0x000000a0089c7424 */ /* 0x000fe200078e020b */
[----:B------:R-:W-:Y:S01]  /*0da0*/  SHF.R.S32.HI R0, RZ, 0x1f, R17 ;  /* 0x0000001fff007819 */ /* 0x000fe20000011411 */
[----:B------:R-:W-:Y:S02]  /*0db0*/  IMAD R23, R3, 0x40, R6 ;  /* 0x0000004003177824 */ /* 0x000fe400078e0206 */
[----:B------:R-:W-:-:S05]  /*0dc0*/  IMAD.IADD R4, R4, 0x1, -R5 ;  /* 0x0000000104047824 */ /* 0x000fca00078e0a05 */
[----:B------:R-:W-:-:S07]  /*0dd0*/  LEA R157, R4, R23, 0x3 ;  /* 0x00000017049d7211 */ /* 0x000fce00078e18ff */
.L_x_10920:
        /* <DEDUP_REMOVED lines=36> */
[----:B-----5:R-:W-:Y:S01]  /*1020*/  CS2R R12, SRZ ;  /* 0x00000000000c7805 */ /* 0x020fe2000001ff00 */
[----:B------:R-:W-:Y:S01]  /*1030*/  UIMAD UR4, UR4, UR6, URZ ;  /* 0x00000006040472a4 */ /* 0x000fe2000f8e023f */
[----:B------:R-:W-:Y:S02]  /*1040*/  CS2R R14, SRZ ;  /* 0x00000000000e7805 */ /* 0x000fe4000001ff00 */
[----:B------:R-:W-:Y:S02]  /*1050*/  CS2R R20, SRZ ;  /* 0x0000000000147805 */ /* 0x000fe4000001ff00 */
[----:B------:R-:W-:Y:S02]  /*1060*/  CS2R R24, SRZ ;  /* 0x0000000000187805 */ /* 0x000fe4000001ff00 */
        /* <DEDUP_REMOVED lines=11> */
[----:B------:R-:W-:Y:S01]  /*1120*/  IMAD.U32 R4, RZ, RZ, UR4 ;  /* 0x00000004ff047e24 */ /* 0x000fe2000f8e00ff */
[----:B------:R-:W-:-:S05]  /*1130*/  MOV R5, UR5 ;  /* 0x0000000500057c02 */ /* 0x000fca0008000f00 */
[----:B------:R-:W2:Y:S04]  /*1140*/  LDG.E R26, desc[UR50][R4.64] ;  /* 0x00000032041a7981 */ /* 0x000ea8000c1e1900 */
[----:B------:R-:W3:Y:S01]  /*1150*/  LDG.E R3, desc[UR50][R4.64+0x4] ;  /* 0x0000043204037981 */ /* 0x000ee2000c1e1900 */
[----:B--2---:R-:W-:Y:S02]  /*1160*/  R2UR UR4, R26 ;  /* 0x000000001a0472ca */ /* 0x004fe400000e0000 */
[----:B---3--:R-:W-:-:S13]  /*1170*/  R2UR UR5, R3 ;  /* 0x00000000030572ca */ /* 0x008fda00000e0000 */
[----:B------:R-:W-:-:S12]  /*1180*/  UIADD3 UR4, -UR4, UR5, URZ ;  /* 0x0000000504047290 */ /* 0x000fd8000fffe13f */
.L_x_10889:
[----:B------:R-:W-:Y:S01]  /*1190*/  UIADD3 UR53, -UR53, UR4, URZ ;  /* 0x0000000435357290 */ /* 0x000fe2000fffe13f */
[----:B------:R-:W-:Y:S01]  /*11a0*/  CS2R R32, SRZ ;  /* 0x0000000000207805 */ /* 0x000fe2000001ff00 */
[----:B------:R-:W-:Y:S01]  /*11b0*/  UMOV UR49, UR44 ;  /* 0x0000002c00317c82 */ /* 0x000fe20008000000 */
[----:B------:R-:W-:Y:S01]  /*11c0*/  CS2R R26, SRZ ;  /* 0x00000000001a7805 */ /* 0x000fe2000001ff00 */
[----:B------:R-:W-:Y:S01]  /*11d0*/  UISETP.GE.AND UP0, UPT, UR53, 0x1, UPT ;  /* 0x000000013500788c */ /* 0x000fe2000bf06270 */
[----:B------:R-:W-:Y:S01]  /*11e0*/  CS2R R56, SRZ ;  /* 0x0000000000387805 */ /* 0x000fe2000001ff00 */
[----:B------:R-:W-:Y:S01]  /*11f0*/  UIADD3 UR4, UR53, 0x9f, URZ ;  /* 0x0000009f35047890 */ /* 0x000fe2000fffe03f */
[----:B------:R-:W-:Y:S01]  /*1200*/  IMAD.MOV.U32 R34, RZ, RZ, RZ ;  /* 0x000000ffff227224 */ /* 0x000fe200078e00ff */
[----:B------:R-:W-:Y:S02]  /*1210*/  CS2R R36, SRZ ;  /* 0x0000000000247805 */ /* 0x000fe4000001ff00 */
[----:B------:R-:W-:-:S02]  /*1220*/  CS2R R40, SRZ ;  /* 0x0000000000287805 */ /* 0x000fc4000001ff00 */
[----:B------:R-:W-:Y:S01]  /*1230*/  PLOP3.LUT P1, PT, PT, PT, UP0, 0x80, 0x0 ;  /* 0x000000000000781c */ /* 0x000fe20003f2f008 */
[----:B------:R-:W-:Y:S01]  /*1240*/  UIMAD.WIDE UR4, UR4, 0x66666667, URZ ;  /* 0x66666667040478a5 */ /* 0x000fe2000f8e023f */
[----:B------:R-:W-:Y:S02]  /*1250*/  CS2R R58, SRZ ;  /* 0x00000000003a7805 */ /* 0x000fe4000001ff00 */
[----:B------:R-:W-:Y:S02]  /*1260*/  CS2R R44, SRZ ;  /* 0x00000000002c7805 */ /* 0x000fe4000001ff00 */
[----:B------:R-:W-:Y:S01]  /*1270*/  CS2R R60, SRZ ;  /* 0x00000000003c7805 */ /* 0x000fe2000001ff00 */
[----:B------:R-:W-:-:S04]  /*1280*/  USHF.R.U32.HI UR52, URZ, 0x1f, UR5 ;  /* 0x0000001f3f347899 */ /* 0x000fc80008011605 */
[----:B------:R-:W-:Y:S02]  /*1290*/  ULEA.HI.SX32 UR52, UR5, UR52, 0x1a ;  /* 0x0000003405347291 */ /* 0x000fe4000f8fd23f */
[----:B------:R-:W-:Y:S10]  /*12a0*/  @!P1 BRA `(.L_x_10890) ;  /* 0x0000006c006c9947 */ /* 0x000ff40003800000 */
[----:B------:R-:W0:Y:S01]  /*12b0*/  SHFL.IDX PT, R0, R22, RZ, 0x1f ;  /* 0x00001fff16007589 */ /* 0x000e2200000e0000 */
[----:B------:R-:W1:Y:S01]  /*12c0*/  S2UR UR8, SR_CgaCtaId ;  /* 0x00000000000879c3 */ /* 0x000e620000008800 */
[----:B------:R-:W-:Y:S01]  /*12d0*/  UMOV UR7, 0x400 ;  /* 0x0000040000077882 */ /* 0x000fe20000000000 */
        /* <DEDUP_REMOVED lines=8> */
[----:B------:R-:W-:Y:S01]  /*1360*/  ULEA UR5, UR5, UR4, 0xc ;  /* 0x0000000405057291 */ /* 0x000fe2000f8e603f */
[----:B------:R-:W-:-:S03]  /*1370*/  PLOP3.LUT P0, PT, PT, PT, UP0, 0x80, 0x0 ;  /* 0x000000000000781c */ /* 0x000fc60003f0f008 */
[----:B------:R-:W-:-:S04]  /*1380*/  USHF.R.U32.HI UR5, URZ, 0x4, UR5 ;  /* 0x000000043f057899 */ /* 0x000fc80008011605 */
[----:B------:R-:W-:-:S04]  /*1390*/  ULOP3.LUT UR5, UR5, 0x3fff, URZ, 0xc0, !UPT ;  /* 0x00003fff05057892 */ /* 0x000fc8000f8ec03f */
[----:B------:R-:W-:Y:S02]  /*13a0*/  ULOP3.LUT UR36, UR5, 0x10000, URZ, 0xfc, !UPT ;  /* 0x0001000005247892 */ /* 0x000fe4000f8efc3f */
[----:B------:R-:W-:Y:S10]  /*13b0*/  @!P0 BRA `(.L_x_10891) ;  /* 0x0000000000408947 */ /* 0x000ff40003800000 */
        /* <DEDUP_REMOVED lines=16> */
.L_x_10891:
        /* <DEDUP_REMOVED lines=49> */
[----:B------:R-:W-:Y:S01]  /*17d0*/  MOV R11, UR4 ;  /* 0x00000004000b7c02 */ /* 0x000fe20008000f00 */
[----:B------:R-:W-:-:S03]  /*17e0*/  ULDC UR4, c[0x0][0x9d8] ;  /* 0x0002760000047ab9 */ /* 0x000fc60000000800 */
[----:B------:R-:W-:Y:S01]  /*17f0*/  SHF.L.U32 R11, R11, 0x1f, RZ ;  /* 0x0000001f0b0b7819 */ /* 0x000fe200000006ff */
[----:B-1----:R-:W-:-:S05]  /*1800*/  IMAD.U32 R3, RZ, RZ, UR5 ;  /* 0x00000005ff037e24 */ /* 0x002fca000f8e00ff */
[----:B------:R-:W-:-:S04]  /*1810*/  LEA R2, R3, R2, 0x18 ;  /* 0x0000000203027211 */ /* 0x000fc800078ec0ff */
[----:B------:R-:W0:Y:S01]  /*1820*/  SYNCS.PHASECHK.TRANS64.TRYWAIT P1, [R2+URZ+0x13200], R11 ;  /* 0x0132000b020075a7 */ /* 0x000e22000802017f */
[----:B--2---:R-:W-:-:S04]  /*1830*/  FMUL.FTZ R0, R9, R0 ;  /* 0x0000000009007220 */ /* 0x004fc80000410000 */
[----:B------:R-:W-:Y:S01]  /*1840*/  FMUL.FTZ R0, R0, UR4 ;  /* 0x0000000400007c20 */ /* 0x000fe20008410000 */
[----:B0-----:R-:W-:Y:S06]  /*1850*/  @!P1 BRA `(.L_x_10892) ;  /* 0x000000cc00ac9947 */ /* 0x001fec0003800000 */
.L_x_11014:
[----:B------:R-:W-:Y:S05]  /*1860*/  @!P0 BRA `(.L_x_10893) ;  /* 0x0000000000048947 */ /* 0x000fea0003800000 */
[----:B------:R-:W-:Y:S01]  /*1870*/  BPT.TRAP 0x1 ;  /* 0x000000040000795c */ /* 0x000fe20000300000 */
.L_x_10893:
[----:B------:R-:W-:Y:S02]  /*1880*/  IMAD.U32 R6, RZ, RZ, UR42 ;  /* 0x0000002aff067e24 */ /* 0x000fe4000f8e00ff */
[----:B------:R-:W-:-:S03]  /*1890*/  IMAD.U32 R5, RZ, RZ, UR43 ;  /* 0x0000002bff057e24 */ /* 0x000fc6000f8e00ff */
[----:B------:R-:W-:Y:S01]  /*18a0*/  SHF.L.U32 R6, R6, 0x1f, RZ ;  /* 0x0000001f06067819 */ /* 0x000fe200000006ff */
[----:B------:R-:W-:-:S04]  /*18b0*/  IMAD R5, R5, 0x8, R2 ;  /* 0x0000000805057824 */ /* 0x000fc800078e0202 */
[----:B------:R1:W2:Y:S01]  /*18c0*/  SYNCS.PHASECHK.TRANS64.TRYWAIT P1, [R5+URZ+0x13230], R6 ;  /* 0x01323006050075a7 */ /* 0x0002a2000802017f */
[----:B------:R-:W-:Y:S05]  /*18d0*/  @!P0 BRA `(.L_x_10894) ;  /* 0x0000000000048947 */ /* 0x000fea0003800000 */
[----:B------:R-:W-:Y:S01]  /*18e0*/  BPT.TRAP 0x1 ;  /* 0x000000040000795c */ /* 0x000fe20000300000 */
.L_x_10894:
        /* <DEDUP_REMOVED lines=8> */
.L_x_10895:
[----:B------:R-:W-:Y:S05]  /*1970*/  WARPSYNC.ALL ;  /* 0x0000000000007948 */ /* 0x000fea0003800000 */
[----:B------:R-:W-:Y:S01]  /*1980*/  IMAD.MOV.U32 R55, RZ, RZ, RZ ;  /* 0x000000ffff377224 */ /* 0x000fe200078e00ff */
[----:B------:R-:W-:-:S04]  /*1990*/  LOP3.LUT R4, R4, 0x10000, RZ, 0xfc, !PT ;  /* 0x0001000004047812 */ /* 0x000fc800078efcff */
        /* <DEDUP_REMOVED lines=12> */
[----:B------:R-:W3:Y:S01]  /*1a60*/  S2R R120, SR_TID.X ;  /* 0x0000000000787919 */ /* 0x000ee20000002100 */
[----:B------:R-:W-:-:S02]  /*1a70*/  UIMAD UR12, UR43, 0x280, UR12 ;  /* 0x000002802b0c78a4 */ /* 0x000fc4000f8e020c */
[----:B------:R-:W-:Y:S02]  /*1a80*/  UISETP.GE.AND UP0, UPT, UR53, 0xa1, UPT ;  /* 0x000000a13500788c */ /* 0x000fe4000bf06270 */
[----:B------:R-:W-:Y:S02]  /*1a90*/  UIADD3 UR6, UR12, 0x100, URZ ;  /* 0x000001000c067890 */ /* 0x000fe4000fffe03f */
[----:B------:R-:W-:Y:S02]  /*1aa0*/  UIADD3 UR10, UR12, 0x180, URZ ;  /* 0x000001800c0a7890 */ /* 0x000fe4000fffe03f */
[----:B------:R-:W-:Y:S02]  /*1ab0*/  UMOV UR38, UR12 ;  /* 0x0000000c00267c82 */ /* 0x000fe40008000000 */
[----:B------:R-:W-:Y:S01]  /*1ac0*/  QGMMA.64x32x32.F32.E4M3.E4M3 R104, gdesc[UR36], RZ, !UPT, gsb0 ;  /* 0x00600000246879f3 */ /* 0x000fe2000c0008ff */
[----:B------:R-:W-:Y:S01]  /*1ad0*/  UIADD3 UR38, UR12, 0x80, URZ ;  /* 0x000000800c267890 */ /* 0x000fe2000fffe03f */
[----:B------:R-:W-:Y:S01]  /*1ae0*/  UMOV UR39, 0x80000020 ;  /* 0x8000002000277882 */ /* 0x000fe20000000000 */
[----:B------:R-:W-:-:S02]  /*1af0*/  WARPGROUP.DEPBAR.LE gsb0, 0x0 ;  /* 0x00008000000079c5 */ /* 0x000fc40000010000 */
        /* <DEDUP_REMOVED lines=27> */
[C---:B-12---:R-:W-:Y:S01]  /*1cb0*/  FMUL.FTZ R6, R0.reuse, R106 ;  /* 0x0000006a00067220 */ /* 0x046fe20000410000 */
[C---:B------:R-:W-:Y:S01]  /*1cc0*/  FMUL.FTZ R7, R0.reuse, R107 ;  /* 0x0000006b00077220 */ /* 0x040fe20000410000 */
[----:B------:R-:W-:Y:S01]  /*1cd0*/  QGMMA.64x32x32.F32.E4M3.E4M3 R88, gdesc[UR4], R88, gsb0 ;  /* 0x00600000045879f3 */ /* 0x000fe20008000858 */
[----:B------:R-:W-:Y:S01]  /*1ce0*/  UIADD3 UR6, UR12, 0x102, URZ ;  /* 0x000001020c067890 */ /* 0x000fe2000fffe03f */
[----:B------:R-:W1:Y:S01]  /*1cf0*/  MUFU.TANH R51, R51 ;  /* 0x0000003300337308 */ /* 0x000e620000002400 */
[----:B------:R-:W-:Y:S01]  /*1d00*/  UMOV UR7, 0x80000020 ;  /* 0x8000002000077882 */ /* 0x000fe20000000000 */
[C---:B------:R-:W-:Y:S01]  /*1d10*/  FMUL.FTZ R54, R0.reuse, R109 ;  /* 0x0000006d00367220 */ /* 0x040fe20000410000 */
        /* <DEDUP_REMOVED lines=12> */
[----:B------:R-:W4:Y:S08]  /*1de0*/  MUFU.TANH R6, R6 ;  /* 0x0000000600067308 */ /* 0x000f300000002400 */
[----:B------:R-:W5:Y:S08]  /*1df0*/  MUFU.TANH R7, R7 ;  /* 0x0000000700077308 */ /* 0x000f700000002400 */
[----:B------:R-:W3:Y:S08]  /*1e00*/  MUFU.TANH R54, R54 ;  /* 0x0000003600367308 */ /* 0x000ef00000002400 */
[----:B------:R-:W3:Y:S08]  /*1e10*/  MUFU.TANH R8, R8 ;  /* 0x0000000800087308 */ /* 0x000ef00000002400 */
[----:B------:R-:W3:Y:S01]  /*1e20*/  MUFU.TANH R11, R11 ;  /* 0x0000000b000b7308 */ /* 0x000ee20000002400 */
        /* <DEDUP_REMOVED lines=23> */
[----:B------:R-:W-:-:S06]  /*1fa0*/  FMUL.FTZ R45, R0, R101 ;  /* 0x00000065002d7220 */ /* 0x000fcc0000410000 */
[----:B------:R-:W-:Y:S08]  /*1fb0*/  MUFU.TANH R14, R14 ;  /* 0x0000000e000e7308 */ /* 0x000ff00000002400 */
[----:B------:R-:W3:Y:S08]  /*1fc0*/  MUFU.TANH R105, R105 ;  /* 0x0000006900697308 */ /* 0x000ef00000002400 */
[----:B------:R-:W3:Y:S08]  /*1fd0*/  MUFU.TANH R21, R21 ;  /* 0x0000001500157308 */ /* 0x000ef00000002400 */
[----:B------:R-:W3:Y:S08]  /*1fe0*/  MUFU.TANH R96, R96 ;  /* 0x0000006000607308 */ /* 0x000ef00000002400 */
[----:B------:R-:W3:Y:S01]  /*1ff0*/  MUFU.TANH R20, R20 ;  /* 0x0000001400147308 */ /* 0x000ee20000002400 */
[----:B------:R-:W-:-:S02]  /*2000*/  WARPGROUP.DEPBAR.LE gsb0, 0x0 ;  /* 0x00008000000079c5 */ /* 0x000fc40000010000 */
[----:B------:R-:W-:Y:S01]  /*2010*/  WARPGROUP.ARRIVE ;  /* 0x00000000000079c5 */ /* 0x000fe20000000000 */
[C---:B------:R-:W-:Y:S01]  /*2020*/  FMUL.FTZ R42, R0.reuse, R73 ;  /* 0x00000049002a7220 */ /* 0x040fe20000410000 */
[C---:B------:R-:W-:Y:S01]  /*2030*/  FMUL.FTZ R93, R0.reuse, R74 ;  /* 0x0000004a005d7220 */ /* 0x040fe20000410000 */
[C---:B------:R-:W-:Y:S01]  /*2040*/  FMUL.FTZ R74, R0.reuse, R76 ;  /* 0x0000004c004a7220 */ /* 0x040fe20000410000 */
[C---:B------:R-:W-:Y:S01]  /*2050*/  FMUL.FTZ R76, R0.reuse, R83 ;  /* 0x00000053004c7220 */ /* 0x040fe20000410000 */
[----:B------:R-:W3:Y:S01]  /*2060*/  MUFU.TANH R9, R9 ;  /* 0x0000000900097308 */ /* 0x000ee20000002400 */
[----:B------:R-:W-:Y:S01]  /*2070*/  QGMMA.64x32x32.F32.E4M3.E4M3 R56, gdesc[UR4], R56, gsb0 ;  /* 0x00600000043879f3 */ /* 0x000fe20008000838 */
[----:B------:R-:W-:Y:S01]  /*2080*/  UIADD3 UR6, UR12, 0x202, URZ ;  /* 0x000002020c067890 */ /* 0x000fe2000fffe03f */
[C---:B------:R-:W-:Y:S01]  /*2090*/  FMUL.FTZ R47, R0.reuse, R85 ;  /* 0x00000055002f7220 */ /* 0x040fe20000410000 */
[----:B------:R-:W-:Y:S01]  /*20a0*/  UMOV UR7, 0x80000020 ;  /* 0x8000002000077882 */ /* 0x000fe20000000000 */
        /* <DEDUP_REMOVED lines=12> */
[----:B------:R-:W-:-:S07]  /*2170*/  FMUL.FTZ R80, R0, R86 ;  /* 0x0000005600507220 */ /* 0x000fce0000410000 */
[----:B------:R-:W3:Y:S08]  /*2180*/  MUFU.TANH R95, R95 ;  /* 0x0000005f005f7308 */ /* 0x000ef00000002400 */
[----:B------:R-:W3:Y:S08]  /*2190*/  MUFU.TANH R104, R104 ;  /* 0x0000006800687308 */ /* 0x000ef00000002400 */
[----:B------:R-:W3:Y:S08]  /*21a0*/  MUFU.TANH R108, R108 ;  /* 0x0000006c006c7308 */ /* 0x000ef00000002400 */
[----:B------:R-:W-:Y:S08]  /*21b0*/  MUFU.TANH R44, R44 ;  /* 0x0000002c002c7308 */ /* 0x000ff00000002400 */
[----:B------:R-:W3:Y:S01]  /*21c0*/  MUFU.TANH R107, R107 ;  /* 0x0000006b006b7308 */ /* 0x000ee20000002400 */
[----:B------:R-:W-:-:S02]  /*21d0*/  WARPGROUP.DEPBAR.LE gsb0, 0x0 ;  /* 0x00008000000079c5 */ /* 0x000fc40000010000 */
[----:B------:R-:W-:Y:S01]  /*21e0*/  WARPGROUP.ARRIVE ;  /* 0x00000000000079c5 */ /* 0x000fe20000000000 */
[C---:B------:R-:W-:Y:S01]  /*21f0*/  FMUL.FTZ R73, R0.reuse, R56 ;  /* 0x0000003800497220 */ /* 0x040fe20000410000 */
[----:B------:R-:W-:Y:S01]  /*2200*/  MOV R56, UR52 ;  /* 0x0000003400387c02 */ /* 0x000fe20008000f00 */
[C---:B------:R-:W-:Y:S01]  /*2210*/  FMUL.FTZ R83, R0.reuse, R64 ;  /* 0x0000004000537220 */ /* 0x040fe20000410000 */
[C---:B------:R-:W-:Y:S01]  /*2220*/  FMUL.FTZ R85, R0.reuse, R65 ;  /* 0x0000004100557220 */ /* 0x040fe20000410000 */
[----:B------:R-:W-:Y:S01]  /*2230*/  FMUL.FTZ R48, R0, R57 ;  /* 0x0000003900307220 */ /* 0x000fe20000410000 */
[----:B------:R-:W-:Y:S01]  /*2240*/  QGMMA.64x32x32.F32.E4M3.E4M3 R24, gdesc[UR4], R24, gsb0 ;  /* 0x00600000041879f3 */ /* 0x000fe20008000818 */
[----:B------:R-:W-:Y:S02]  /*2250*/  IMAD R15, R56, -0xa0, R15 ;  /* 0xffffff60380f7824 */ /* 0x000fe400078e020f */
[C---:B------:R-:W-:Y:S01]  /*2260*/  FMUL.FTZ R79, R0.reuse, R58 ;  /* 0x0000003a004f7220 */ /* 0x040fe20000410000 */
[C---:B------:R-:W-:Y:S01]  /*2270*/  FMUL.FTZ R58, R0.reuse, R59 ;  /* 0x0000003b003a7220 */ /* 0x040fe20000410000 */
[C---:B------:R-:W-:Y:S01]  /*2280*/  FMUL.FTZ R82, R0.reuse, R60 ;  /* 0x0000003c00527220 */ /* 0x040fe20000410000 */
[C---:B------:R-:W-:Y:S01]  /*2290*/  FMUL.FTZ R87, R0.reuse, R66 ;  /* 0x0000004200577220 */ /* 0x040fe20000410000 */
[C---:B------:R-:W-:Y:S01]  /*22a0*/  ISETP.GT.AND P1, PT, R15.reuse, RZ, PT ;  /* 0x000000ff0f00720c */ /* 0x040fe20003f24270 */
[----:B------:R-:W3:Y:S01]  /*22b0*/  MUFU.TANH R43, R43 ;  /* 0x0000002b002b7308 */ /* 0x000ee20000002400 */
[C---:B------:R-:W-:Y:S01]  /*22c0*/  ISETP.GT.AND P2, PT, R15.reuse, 0x1, PT ;  /* 0x000000010f00780c */ /* 0x040fe20003f44270 */
[C---:B------:R-:W-:Y:S01]  /*22d0*/  FMUL.FTZ R61, R0.reuse, R61 ;  /* 0x0000003d003d7220 */ /* 0x040fe20000410000 */
[----:B------:R-:W-:Y:S01]  /*22e0*/  ISETP.GT.AND P3, PT, R15, 0x8, PT ;  /* 0x000000080f00780c */ /* 0x000fe20003f64270 */
[C---:B------:R-:W-:Y:S01]  /*22f0*/  FMUL.FTZ R97, R0.reuse, R67 ;  /* 0x0000004300617220 */ /* 0x040fe20000410000 */
[----:B-1----:R-:W-:Y:S01]  /*2300*/  FSEL R51, R51, -INF , P1 ;  /* 0xff80000033337808 */ /* 0x002fe20000800000 */
[----:B------:R-:W-:Y:S01]  /*2310*/  FMUL.FTZ R68, R0, R68 ;  /* 0x0000004400447220 */ /* 0x000fe20000410000 */
[----:B0-----:R-:W-:Y:S01]  /*2320*/  FSEL R52, R52, -INF , P2 ;  /* 0xff80000034347808 */ /* 0x001fe20001000000 */
[----:B------:R-:W0:Y:S01]  /*2330*/  MUFU.TANH R94, R94 ;  /* 0x0000005e005e7308 */ /* 0x000e220000002400 */
[----:B------:R-:W-:Y:S01]  /*2340*/  ISETP.GT.AND P4, PT, R15, 0x9, PT ;  /* 0x000000090f00780c */ /* 0x000fe20003f84270 */
[C---:B------:R-:W-:Y:S01]  /*2350*/  FMUL.FTZ R84, R0.reuse, R63 ;  /* 0x0000003f00547220 */ /* 0x040fe20000410000 */
[----:B--2---:R-:W-:Y:S01]  /*2360*/  FSEL R53, R53, -INF , P3 ;  /* 0xff80000035357808 */ /* 0x004fe20001800000 */
[C---:B------:R-:W-:Y:S01]  /*2370*/  FMUL.FTZ R62, R0.reuse, R62 ;  /* 0x0000003e003e7220 */ /* 0x040fe20000410000 */
[----:B------:R-:W-:Y:S01]  /*2380*/  FMNMX.FTZ R64, R51, R52, !PT ;  /* 0x0000003433407209 */ /* 0x000fe20007810000 */
[----:B------:R-:W-:Y:S01]  /*2390*/  FMUL.FTZ R86, R0, R70 ;  /* 0x0000004600567220 */ /* 0x000fe20000410000 */
[----:B----4-:R-:W-:Y:S01]  /*23a0*/  FSEL R6, R6, -INF , P1 ;  /* 0xff80000006067808 */ /* 0x010fe20000800000 */
[----:B------:R-:W1:Y:S01]  /*23b0*/  MUFU.TANH R109, R109 ;  /* 0x0000006d006d7308 */ /* 0x000e620000002400 */
[C---:B------:R-:W-:Y:S01]  /*23c0*/  ISETP.GT.AND P5, PT, R15.reuse, 0x10, PT ;  /* 0x000000100f00780c */ /* 0x040fe20003fa4270 */
[C---:B------:R-:W-:Y:S01]  /*23d0*/  FMUL.FTZ R98, R0.reuse, R71 ;  /* 0x0000004700627220 */ /* 0x040fe20000410000 */
[----:B------:R-:W-:Y:S01]  /*23e0*/  ISETP.GT.AND P1, PT, R15, 0x11, PT ;  /* 0x000000110f00780c */ /* 0x000fe20003f24270 */
[----:B------:R-:W-:Y:S01]  /*23f0*/  FMUL.FTZ R69, R0, R69 ;  /* 0x0000004500457220 */ /* 0x000fe20000410000 */
[----:B-----5:R-:W-:-:S02]  /*2400*/  FSEL R7, R7, -INF , P2 ;  /* 0xff80000007077808 */ /* 0x020fc40001000000 */
[----:B---3--:R-:W-:Y:S01]  /*2410*/  FSEL R54, R54, -INF , P4 ;  /* 0xff80000036367808 */ /* 0x008fe20002000000 */
[----:B------:R-:W2:Y:S01]  /*2420*/  MUFU.TANH R49, R49 ;  /* 0x0000003100317308 */ /* 0x000ea20000002400 */
[----:B------:R-:W-:Y:S02]  /*2430*/  FMNMX.FTZ R65, R53, R64, !PT ;  /* 0x0000004035417209 */ /* 0x000fe40007810000 */
[C---:B------:R-:W-:Y:S02]  /*2440*/  ISETP.GT.AND P2, PT, R15.reuse, 0x18, PT ;  /* 0x000000180f00780c */ /* 0x040fe40003f44270 */
[----:B------:R-:W-:Y:S02]  /*2450*/  FSEL R8, R8, -INF , P3 ;  /* 0xff80000008087808 */ /* 0x000fe40001800000 */
[----:B------:R-:W-:Y:S01]  /*2460*/  ISETP.GT.AND P3, PT, R15, 0x19, PT ;  /* 0x000000190f00780c */ /* 0x000fe20003f64270 */
[----:B------:R-:W3:Y:S01]  /*2470*/  MUFU.TANH R91, R91 ;  /* 0x0000005b005b7308 */ /* 0x000ee20000002400 */
[----:B------:R-:W-:-:S02]  /*2480*/  FSEL R56, R11, -INF , P5 ;  /* 0xff8000000b387808 */ /* 0x000fc40002800000 */
[----:B------:R-:W-:Y:S02]  /*2490*/  FSEL R57, R12, -INF , P1 ;  /* 0xff8000000c397808 */ /* 0x000fe40000800000 */
[----:B------:R-:W-:Y:S02]  /*24a0*/  FMNMX.FTZ R65, R54, R65, !PT ;  /* 0x0000004136417209 */ /* 0x000fe40007810000 */
[----:B------:R-:W-:Y:S01]  /*24b0*/  FSEL R12, R106, -INF , P2 ;  /* 0xff8000006a0c7808 */ /* 0x000fe20001000000 */
[----:B------:R-:W4:Y:S01]  /*24c0*/  MUFU.TANH R50, R50 ;  /* 0x0000003200327308 */ /* 0x000f220000002400 */
[----:B------:R-:W-:Y:S02]  /*24d0*/  FSEL R59, R13, -INF , P2 ;  /* 0xff8000000d3b7808 */ /* 0x000fe40001000000 */
[----:B------:R-:W-:Y:S02]  /*24e0*/  ISETP.GT.AND P2, PT, R15, 0x29, PT ;  /* 0x000000290f00780c */ /* 0x000fe40003f44270 */
[----:B------:R-:W-:-:S02]  /*24f0*/  FSEL R13, R105, -INF , P3 ;  /* 0xff800000690d7808 */ /* 0x000fc40001800000 */
[----:B------:R-:W-:Y:S01]  /*2500*/  FSEL R60, R14, -INF , P3 ;  /* 0xff8000000e3c7808 */ /* 0x000fe20001800000 */
[----:B------:R-:W5:Y:S01]  /*2510*/  MUFU.TANH R90, R90 ;  /* 0x0000005a005a7308 */ /* 0x000f620000002400 */
[----:B------:R-:W-:Y:S02]  /*2520*/  ISETP.GT.AND P3, PT, R15, 0x30, PT ;  /* 0x000000300f00780c */ /* 0x000fe40003f64270 */
[----:B------:R-:W-:Y:S02]  /*2530*/  FMNMX.FTZ R66, R56, R65, !PT ;  /* 0x0000004138427209 */ /* 0x000fe40007810000 */
[----:B------:R-:W-:Y:S01]  /*2540*/  FSEL R64, R21, -INF , P2 ;  /* 0xff80000015407808 */ /* 0x000fe20001000000 */
[----:B------:R-:W-:Y:S02]  /*2550*/  WARPGROUP.DEPBAR.LE gsb0, 0x0 ;  /* 0x00008000000079c5 */ /* 0x000fe40000010000 */
[----:B------:R-:W-:Y:S01]  /*2560*/  FSEL R21, R96, -INF , P3 ;  /* 0xff80000060157808 */ /* 0x000fe20001800000 */
[----:B------:R0:W-:Y:S01]  /*2570*/  MUFU.TANH R70, R61 ;  /* 0x0000003d00467308 */ /* 0x0001e20000002400 */
[----:B------:R-:W-:Y:S01]  /*2580*/  FSEL R11, R20, -INF , P1 ;  /* 0xff800000140b7808 */ /* 0x000fe20000800000 */
[C---:B------:R-:W-:Y:S01]  /*2590*/  FMUL.FTZ R28, R0.reuse, R28 ;  /* 0x0000001c001c7220 */ /* 0x040fe20000410000 */
[----:B------:R-:W-:Y:S01]  /*25a0*/  FMNMX.FTZ R96, R57, R66, !PT ;  /* 0x0000004239607209 */ /* 0x000fe20007810000 */
[C---:B------:R-:W-:Y:S01]  /*25b0*/  FMUL.FTZ R29, R0.reuse, R29 ;  /* 0x0000001d001d7220 */ /* 0x040fe20000410000 */
[----:B------:R-:W-:Y:S01]  /*25c0*/  ISETP.GT.AND P1, PT, R15, 0x28, PT ;  /* 0x000000280f00780c */ /* 0x000fe20003f24270 */
[C---:B------:R-:W-:Y:S01]  /*25d0*/  FMUL.FTZ R27, R0.reuse, R27 ;  /* 0x0000001b001b7220 */ /* 0x040fe20000410000 */
[----:B------:R-:W-:Y:S01]  /*25e0*/  FSEL R9, R9, -INF , P4 ;  /* 0xff80000009097808 */ /* 0x000fe20002000000 */
[----:B------:R1:W-:Y:S01]  /*25f0*/  MUFU.TANH R71, R62 ;  /* 0x0000003e00477308 */ /* 0x0003e20000002400 */
[----:B------:R-:W-:Y:S01]  /*2600*/  ISETP.GT.AND P4, PT, R15, 0x20, PT ;  /* 0x000000200f00780c */ /* 0x000fe20003f84270 */
[----:B------:R-:W-:Y:S01]  /*2610*/  FMUL.FTZ R101, R0, R38 ;  /* 0x0000002600657220 */ /* 0x000fe20000410000 */
[----:B------:R-:W-:-:S02]  /*2620*/  FMNMX.FTZ R67, R59, R96, !PT ;  /* 0x000000603b437209 */ /* 0x000fc40007810000 */
[----:B------:R-:W-:Y:S02]  /*2630*/  FSEL R10, R10, -INF , P5 ;  /* 0xff8000000a0a7808 */ /* 0x000fe40002800000 */
[----:B------:R-:W-:Y:S01]  /*2640*/  FSEL R63, R46, -INF , P1 ;  /* 0xff8000002e3f7808 */ /* 0x000fe20000800000 */
[----:B------:R-:W-:Y:S01]  /*2650*/  MUFU.TANH R89, R89 ;  /* 0x0000005900597308 */ /* 0x000fe20000002400 */
[----:B------:R-:W-:Y:S02]  /*2660*/  ISETP.GT.AND P5, PT, R15, 0x21, PT ;  /* 0x000000210f00780c */ /* 0x000fe40003fa4270 */
[----:B------:R-:W-:Y:S02]  /*2670*/  FSEL R46, R95, -INF , P2 ;  /* 0xff8000005f2e7808 */ /* 0x000fe40001000000 */
[----:B0-----:R-:W-:Y:S02]  /*2680*/  FSEL R61, R104, -INF , P4 ;  /* 0xff800000683d7808 */ /* 0x001fe40002000000 */
[----:B------:R-:W-:Y:S01]  /*2690*/  FSEL R14, R108, -INF , P4 ;  /* 0xff8000006c0e7808 */ /* 0x000fe20002000000 */
[----:B------:R0:W-:Y:S01]  /*26a0*/  MUFU.TANH R95, R68 ;  /* 0x00000044005f7308 */ /* 0x0001e20000002400 */
[----:B------:R-:W-:-:S02]  /*26b0*/  ISETP.GT.AND P4, PT, R15, 0x31, PT ;  /* 0x000000310f00780c */ /* 0x000fc40003f84270 */
[----:B------:R-:W-:Y:S02]  /*26c0*/  FSEL R20, R107, -INF , P5 ;  /* 0xff8000006b147808 */ /* 0x000fe40002800000 */
[----:B-1----:R-:W-:Y:S02]  /*26d0*/  FSEL R62, R44, -INF , P5 ;  /* 0xff8000002c3e7808 */ /* 0x002fe40002800000 */
[----:B------:R-:W-:Y:S01]  /*26e0*/  ISETP.GT.AND P5, PT, R15, 0x38, PT ;  /* 0x000000380f00780c */ /* 0x000fe20003fa4270 */
[----:B------:R-:W1:Y:S01]  /*26f0*/  MUFU.TANH R45, R45 ;  /* 0x0000002d002d7308 */ /* 0x000e620000002400 */
[----:B0-----:R-:W-:Y:S02]  /*2700*/  FMNMX.FTZ R68, R60, R67, !PT ;  /* 0x000000433c447209 */ /* 0x001fe40007810000 */
[----:B------:R-:W-:Y:S02]  /*2710*/  FSEL R66, R43, -INF , P4 ;  /* 0xff8000002b427808 */ /* 0x000fe40002000000 */
[----:B------:R-:W-:-:S02]  /*2720*/  FMNMX.FTZ R99, R61, R68, !PT ;  /* 0x000000443d637209 */ /* 0x000fc40007810000 */
[----:B------:R-:W-:Y:S01]  /*2730*/  FSEL R43, R94, -INF , P5 ;  /* 0xff8000005e2b7808 */ /* 0x000fe20002800000 */
[----:B------:R-:W0:Y:S01]  /*2740*/  MUFU.TANH R88, R88 ;  /* 0x0000005800587308 */ /* 0x000e220000002400 */
[----:B------:R-:W-:Y:S02]  /*2750*/  FMNMX.FTZ R94, R62, R99, !PT ;  /* 0x000000633e5e7209 */ /* 0x000fe40007810000 */
[----:B------:R-:W-:Y:S02]  /*2760*/  FSEL R44, R109, -INF , P1 ;  /* 0xff8000006d2c7808 */ /* 0x000fe40000800000 */
[----:B--2---:R-:W-:Y:S02]  /*2770*/  FSEL R65, R49, -INF , P3 ;  /* 0xff80000031417808 */ /* 0x004fe40001800000 */
[----:B------:R-:W-:Y:S01]  /*2780*/  ISETP.GT.AND P1, PT, R15, 0x39, PT ;  /* 0x000000390f00780c */ /* 0x000fe20003f24270 */
[----:B------:R-:W2:Y:S01]  /*2790*/  MUFU.TANH R78, R78 ;  /* 0x0000004e004e7308 */ /* 0x000ea20000002400 */
[----:B---3--:R-:W-:-:S02]  /*27a0*/  FSEL R49, R91, -INF , P4 ;  /* 0xff8000005b317808 */ /* 0x008fc40002000000 */
[----:B----4-:R-:W-:Y:S02]  /*27b0*/  FSEL R67, R50, -INF , P5 ;  /* 0xff80000032437808 */ /* 0x010fe40002800000 */
[----:B-----5:R-:W-:Y:S02]  /*27c0*/  FSEL R50, R90, -INF , P1 ;  /* 0xff8000005a327808 */ /* 0x020fe40000800000 */
[C---:B------:R-:W-:Y:S01]  /*27d0*/  ISETP.GT.AND P3, PT, R15.reuse, 0x41, PT ;  /* 0x000000410f00780c */ /* 0x040fe20003f64270 */
[----:B------:R3:W-:Y:S01]  /*27e0*/  MUFU.TANH R91, R69 ;  /* 0x00000045005b7308 */ /* 0x0007e20000002400 */
[----:B------:R-:W-:Y:S02]  /*27f0*/  ISETP.GT.AND P2, PT, R15, 0x40, PT ;  /* 0x000000400f00780c */ /* 0x000fe40003f44270 */
[----:B-1----:R-:W-:Y:S02]  /*2800*/  FSEL R68, R45, -INF , P1 ;  /* 0xff8000002d447808 */ /* 0x002fe40000800000 */
[----:B------:R-:W-:-:S02]  /*2810*/  ISETP.GT.AND P5, PT, R15, 0x49, PT ;  /* 0x000000490f00780c */ /* 0x000fc40003fa4270 */
[----:B0-----:R-:W-:Y:S01]  /*2820*/  FSEL R88, R88, -INF , P2 ;  /* 0xff80000058587808 */ /* 0x001fe20001000000 */
[----:B------:R0:W-:Y:S01]  /*2830*/  MUFU.TANH R90, R86 ;  /* 0x00000056005a7308 */ /* 0x0001e20000002400 */
[----:B---3--:R-:W-:Y:S01]  /*2840*/  FMNMX.FTZ R69, R63, R94, !PT ;  /* 0x0000005e3f457209 */ /* 0x008fe20007810000 */
[----:B------:R-:W-:Y:S01]  /*2850*/  FMUL.FTZ R94, R0, R24 ;  /* 0x00000018005e7220 */ /* 0x000fe20000410000 */
[----:B------:R-:W-:Y:S02]  /*2860*/  FSEL R24, R89, -INF , P3 ;  /* 0xff80000059187808 */ /* 0x000fe40001800000 */
[C---:B------:R-:W-:Y:S02]  /*2870*/  ISETP.GT.AND P1, PT, R15.reuse, 0x50, PT ;  /* 0x000000500f00780c */ /* 0x040fe40003f24270 */
[----:B------:R-:W-:Y:S01]  /*2880*/  ISETP.GT.AND P4, PT, R15, 0x48, PT ;  /* 0x000000480f00780c */ /* 0x000fe20003f84270 */
[----:B------:R-:W1:Y:S01]  /*2890*/  MUFU.TANH R42, R42 ;  /* 0x0000002a002a7308 */ /* 0x000e620000002400 */
[----:B0-----:R-:W-:-:S04]  /*28a0*/  FMNMX.FTZ R86, R64, R69, !PT ;  /* 0x0000004540567209 */ /* 0x001fc80007810000 */
[----:B------:R-:W-:Y:S01]  /*28b0*/  FMNMX.FTZ R89, R65, R86, !PT ;  /* 0x0000005641597209 */ /* 0x000fe20007810000 */
[----:B------:R-:W-:Y:S01]  /*28c0*/  FMUL.FTZ R86, R0, R25 ;  /* 0x0000001900567220 */ /* 0x000fe20000410000 */
[----:B--2---:R-:W-:Y:S01]  /*28d0*/  FSEL R25, R78, -INF , P5 ;  /* 0xff8000004e197808 */ /* 0x004fe20002800000 */
[----:B------:R-:W0:Y:S01]  /*28e0*/  MUFU.TANH R81, R81 ;  /* 0x0000005100517308 */ /* 0x000e220000002400 */
[----:B------:R-:W-:Y:S01]  /*28f0*/  FMNMX.FTZ R96, R66, R89, !PT ;  /* 0x0000005942607209 */ /* 0x000fe20007810000 */
[----:B------:R-:W-:-:S03]  /*2900*/  FMUL.FTZ R89, R0, R26 ;  /* 0x0000001a00597220 */ /* 0x000fc60000410000 */
[----:B------:R-:W-:-:S03]  /*2910*/  FMNMX.FTZ R99, R67, R96, !PT ;  /* 0x0000006043637209 */ /* 0x000fc60007810000 */
[----:B------:R-:W2:Y:S01]  /*2920*/  MUFU.TANH R74, R74 ;  /* 0x0000004a004a7308 */ /* 0x000ea20000002400 */
[----:B------:R-:W-:Y:S02]  /*2930*/  FMNMX.FTZ R99, R68, R99, !PT ;  /* 0x0000006344637209 */ /* 0x000fe40007810000 */
[----:B-1----:R-:W-:Y:S02]  /*2940*/  FSEL R69, R42, -INF , P3 ;  /* 0xff8000002a457808 */ /* 0x002fe40001800000 */
[----:B------:R-:W-:Y:S02]  /*2950*/  FMNMX.FTZ R78, R88, R99, !PT ;  /* 0x00000063584e7209 */ /* 0x000fe40007810000 */
[----:B------:R-:W-:Y:S01]  /*2960*/  ISETP.GT.AND P3, PT, R15, 0x58, PT ;  /* 0x000000580f00780c */ /* 0x000fe20003f64270 */
[----:B------:R-:W1:Y:S01]  /*2970*/  MUFU.TANH R40, R40 ;  /* 0x0000002800287308 */ /* 0x000e620000002400 */
[----:B0-----:R-:W-:Y:S02]  /*2980*/  FSEL R26, R81, -INF , P1 ;  /* 0xff800000511a7808 */ /* 0x001fe40000800000 */
[----:B------:R-:W-:-:S05]  /*2990*/  FMNMX.FTZ R81, R69, R78, !PT ;  /* 0x0000004e45517209 */ /* 0x000fca0007810000 */
[----:B------:R-:W0:Y:S01]  /*29a0*/  MUFU.TANH R93, R93 ;  /* 0x0000005d005d7308 */ /* 0x000e220000002400 */
[----:B--2---:R-:W-:-:S04]  /*29b0*/  FSEL R74, R74, -INF , P4 ;  /* 0xff8000004a4a7808 */ /* 0x004fc80002000000 */
[----:B------:R-:W-:-:S03]  /*29c0*/  FMNMX.FTZ R81, R74, R81, !PT ;  /* 0x000000514a517209 */ /* 0x000fc60007810000 */
[----:B------:R-:W2:Y:S01]  /*29d0*/  MUFU.TANH R75, R75 ;  /* 0x0000004b004b7308 */ /* 0x000ea20000002400 */
[----:B-1----:R-:W-:Y:S02]  /*29e0*/  FSEL R40, R40, -INF , P5 ;  /* 0xff80000028287808 */ /* 0x002fe40002800000 */
[----:B------:R-:W-:-:S05]  /*29f0*/  ISETP.GT.AND P5, PT, R15, 0x60, PT ;  /* 0x000000600f00780c */ /* 0x000fca0003fa4270 */
[----:B------:R-:W1:Y:S01]  /*2a00*/  MUFU.TANH R92, R92 ;  /* 0x0000005c005c7308 */ /* 0x000e620000002400 */
[----:B0-----:R-:W-:Y:S02]  /*2a10*/  FSEL R45, R93, -INF , P2 ;  /* 0xff8000005d2d7808 */ /* 0x001fe40001000000 */
[----:B------:R-:W-:-:S05]  /*2a20*/  ISETP.GT.AND P2, PT, R15, 0x51, PT ;  /* 0x000000510f00780c */ /* 0x000fca0003f44270 */
[----:B------:R-:W0:Y:S01]  /*2a30*/  MUFU.TANH R41, R41 ;  /* 0x0000002900297308 */ /* 0x000e220000002400 */
[----:B--2---:R-:W-:Y:S02]  /*2a40*/  FSEL R75, R75, -INF , P1 ;  /* 0xff8000004b4b7808 */ /* 0x004fe40000800000 */
[----:B------:R-:W-:-:S05]  /*2a50*/  ISETP.GT.AND P1, PT, R15, 0x61, PT ;  /* 0x000000610f00780c */ /* 0x000fca0003f24270 */
[----:B------:R-:W2:Y:S01]  /*2a60*/  MUFU.TANH R72, R72 ;  /* 0x0000004800487308 */ /* 0x000ea20000002400 */
[----:B-1----:R-:W-:Y:S02]  /*2a70*/  FSEL R42, R92, -INF , P4 ;  /* 0xff8000005c2a7808 */ /* 0x002fe40002000000 */
[----:B------:R-:W-:-:S05]  /*2a80*/  ISETP.GT.AND P4, PT, R15, 0x59, PT ;  /* 0x000000590f00780c */ /* 0x000fca0003f84270 */
[----:B------:R-:W1:Y:S01]  /*2a90*/  MUFU.TANH R47, R47 ;  /* 0x0000002f002f7308 */ /* 0x000e620000002400 */
[----:B0-----:R-:W-:-:S07]  /*2aa0*/  FSEL R78, R41, -INF , P2 ;  /* 0xff800000294e7808 */ /* 0x001fce0001000000 */
[----:B------:R-:W-:Y:S01]  /*2ab0*/  MUFU.TANH R73, R73 ;  /* 0x0000004900497308 */ /* 0x000fe20000002400 */
[----:B--2---:R-:W-:-:S07]  /*2ac0*/  FSEL R72, R72, -INF , P3 ;  /* 0xff80000048487808 */ /* 0x004fce0001800000 */
[----:B------:R0:W-:Y:S08]  /*2ad0*/  MUFU.TANH R96, R86 ;  /* 0x0000005600607308 */ /* 0x0001f00000002400 */
[----:B------:R-:W2:Y:S01]  /*2ae0*/  MUFU.TANH R76, R76 ;  /* 0x0000004c004c7308 */ /* 0x000ea20000002400 */
[----:B0-----:R-:W-:Y:S02]  /*2af0*/  FMNMX.FTZ R86, R40, R81, !PT ;  /* 0x0000005128567209 */ /* 0x001fe40007810000 */
[----:B-1----:R-:W-:-:S05]  /*2b00*/  FSEL R81, R47, -INF , P4 ;  /* 0xff8000002f517808 */ /* 0x002fca0002000000 */
[----:B------:R-:W0:Y:S08]  /*2b10*/  MUFU.TANH R48, R48 ;  /* 0x0000003000307308 */ /* 0x000e300000002400 */
[----:B------:R-:W-:Y:S01]  /*2b20*/  MUFU.TANH R92, R94 ;  /* 0x0000005e005c7308 */ /* 0x000fe20000002400 */
[----:B--2---:R-:W-:Y:S02]  /*2b30*/  FSEL R76, R76, -INF , P2 ;  /* 0xff8000004c4c7808 */ /* 0x004fe40001000000 */
[----:B------:R-:W-:-:S05]  /*2b40*/  ISETP.GT.AND P2, PT, R15, 0x68, PT ;  /* 0x000000680f00780c */ /* 0x000fca0003f44270 */
[----:B------:R1:W-:Y:S08]  /*2b50*/  MUFU.TANH R94, R89 ;  /* 0x00000059005e7308 */ /* 0x0003f00000002400 */
[----:B------:R-:W2:Y:S01]  /*2b60*/  MUFU.TANH R80, R80 ;  /* 0x0000005000507308 */ /* 0x000ea20000002400 */
[----:B-1----:R-:W-:Y:S02]  /*2b70*/  FMNMX.FTZ R89, R75, R86, !PT ;  /* 0x000000564b597209 */ /* 0x002fe40007810000 */
[----:B------:R-:W-:-:S02]  /*2b80*/  FSEL R86, R73, -INF , P5 ;  /* 0xff80000049567808 */ /* 0x000fc40002800000 */
[----:B------:R-:W-:Y:S02]  /*2b90*/  FMNMX.FTZ R89, R78, R89, !PT ;  /* 0x000000594e597209 */ /* 0x000fe40007810000 */
[----:B0-----:R-:W-:Y:S01]  /*2ba0*/  FSEL R73, R48, -INF , P1 ;  /* 0xff80000030497808 */ /* 0x001fe20000800000 */
[----:B------:R-:W0:Y:S01]  /*2bb0*/  MUFU.TANH R82, R82 ;  /* 0x0000005200527308 */ /* 0x000e220000002400 */
[----:B------:R-:W-:Y:S01]  /*2bc0*/  FMNMX.FTZ R100, R72, R89, !PT ;  /* 0x0000005948647209 */ /* 0x000fe20007810000 */
[----:B------:R-:W-:-:S03]  /*2bd0*/  FMUL.FTZ R48, R0, R30 ;  /* 0x0000001e00307220 */ /* 0x000fc60000410000 */
[----:B------:R-:W-:-:S03]  /*2be0*/  FMNMX.FTZ R89, R81, R100, !PT ;  /* 0x0000006451597209 */ /* 0x000fc60007810000 */
[----:B------:R-:W1:Y:S01]  /*2bf0*/  MUFU.TANH R77, R77 ;  /* 0x0000004d004d7308 */ /* 0x000e620000002400 */
[----:B------:R-:W-:Y:S02]  /*2c00*/  FMNMX.FTZ R30, R86, R89, !PT ;  /* 0x00000059561e7209 */ /* 0x000fe40007810000 */
[----:B--2---:R-:W-:Y:S02]  /*2c10*/  FSEL R80, R80, -INF , P3 ;  /* 0xff80000050507808 */ /* 0x004fe40001800000 */
[----:B------:R-:W-:-:S03]  /*2c20*/  ISETP.GT.AND P3, PT, R15, 0x69, PT ;  /* 0x000000690f00780c */ /* 0x000fc60003f64270 */
[----:B------:R-:W-:Y:S01]  /*2c30*/  MUFU.TANH R84, R84 ;  /* 0x0000005400547308 */ /* 0x000fe20000002400 */
[----:B0-----:R-:W-:-:S07]  /*2c40*/  FSEL R82, R82, -INF , P2 ;  /* 0xff80000052527808 */ /* 0x001fce0001000000 */
[----:B------:R-:W0:Y:S01]  /*2c50*/  MUFU.TANH R79, R79 ;  /* 0x0000004f004f7308 */ /* 0x000e220000002400 */
[----:B-1----:R-:W-:Y:S02]  /*2c60*/  FSEL R77, R77, -INF , P4 ;  /* 0xff8000004d4d7808 */ /* 0x002fe40002000000 */
[----:B------:R-:W-:-:S05]  /*2c70*/  ISETP.GT.AND P4, PT, R15, 0x70, PT ;  /* 0x000000700f00780c */ /* 0x000fca0003f84270 */
[----:B------:R-:W1:Y:S08]  /*2c80*/  MUFU.TANH R83, R83 ;  /* 0x0000005300537308 */ /* 0x000e700000002400 */
[----:B------:R-:W-:Y:S01]  /*2c90*/  MUFU.TANH R58, R58 ;  /* 0x0000003a003a7308 */ /* 0x000fe20000002400 */
[----:B0-----:R-:W-:Y:S02]  /*2ca0*/  FSEL R79, R79, -INF , P5 ;  /* 0xff8000004f4f7808 */ /* 0x001fe40002800000 */
[----:B------:R-:W-:-:S05]  /*2cb0*/  ISETP.GT.AND P5, PT, R15, 0x71, PT ;  /* 0x000000710f00780c */ /* 0x000fca0003fa4270 */
[----:B------:R-:W0:Y:S01]  /*2cc0*/  MUFU.TANH R85, R85 ;  /* 0x0000005500557308 */ /* 0x000e220000002400 */
[----:B-1----:R-:W-:-:S07]  /*2cd0*/  FSEL R83, R83, -INF , P4 ;  /* 0xff80000053537808 */ /* 0x002fce0002000000 */
[----:B------:R-:W1:Y:S08]  /*2ce0*/  MUFU.TANH R87, R87 ;  /* 0x0000005700577308 */ /* 0x000e700000002400 */
[----:B------:R2:W-:Y:S01]  /*2cf0*/  MUFU.TANH R47, R28 ;  /* 0x0000001c002f7308 */ /* 0x0005e20000002400 */
[----:B0-----:R-:W-:-:S07]  /*2d00*/  FSEL R85, R85, -INF , P5 ;  /* 0xff80000055557808 */ /* 0x001fce0002800000 */
[----:B------:R-:W0:Y:S01]  /*2d10*/  MUFU.TANH R93, R98 ;  /* 0x00000062005d7308 */ /* 0x000e220000002400 */
[----:B--2---:R-:W-:Y:S02]  /*2d20*/  FSEL R28, R71, -INF , P2 ;  /* 0xff800000471c7808 */ /* 0x004fe40001000000 */
[----:B------:R-:W-:Y:S02]  /*2d30*/  FMNMX.FTZ R71, R73, R30, !PT ;  /* 0x0000001e49477209 */ /* 0x000fe40007810000 */
[----:B-1----:R-:W-:Y:S02]  /*2d40*/  FSEL R30, R87, -INF , P4 ;  /* 0xff800000571e7808 */ /* 0x002fe40002000000 */
[----:B------:R-:W-:Y:S01]  /*2d50*/  FMNMX.FTZ R71, R82, R71, !PT ;  /* 0x0000004752477209 */ /* 0x000fe20007810000 */
[----:B------:R1:W-:Y:S01]  /*2d60*/  MUFU.TANH R98, R29 ;  /* 0x0000001d00627308 */ /* 0x0003e20000002400 */
[C---:B------:R-:W-:Y:S02]  /*2d70*/  ISETP.GT.AND P2, PT, R15.reuse, 0x79, PT ;  /* 0x000000790f00780c */ /* 0x040fe40003f44270 */
[----:B------:R-:W-:-:S02]  /*2d80*/  ISETP.GT.AND P4, PT, R15, 0x81, PT ;  /* 0x000000810f00780c */ /* 0x000fc40003f84270 */
[----:B------:R-:W-:Y:S02]  /*2d90*/  FSEL R89, R91, -INF , P2 ;  /* 0xff8000005b597808 */ /* 0x000fe40001000000 */
[----:B------:R-:W-:Y:S01]  /*2da0*/  FSEL R91, R96, -INF , P4 ;  /* 0xff800000605b7808 */ /* 0x000fe20002000000 */
[----:B------:R-:W2:Y:S01]  /*2db0*/  MUFU.TANH R97, R97 ;  /* 0x0000006100617308 */ /* 0x000ea20000002400 */
[----:B-1----:R-:W-:Y:S01]  /*2dc0*/  FSEL R29, R84, -INF , P3 ;  /* 0xff800000541d7808 */ /* 0x002fe20001800000 */
[----:B------:R-:W-:Y:S01]  /*2dd0*/  FMUL.FTZ R96, R0, R37 ;  /* 0x0000002500607220 */ /* 0x000fe20000410000 */
[----:B------:R-:W-:Y:S02]  /*2de0*/  FSEL R84, R70, -INF , P3 ;  /* 0xff80000046547808 */ /* 0x000fe40001800000 */
[----:B------:R-:W-:Y:S02]  /*2df0*/  ISETP.GT.AND P3, PT, R15, 0x80, PT ;  /* 0x000000800f00780c */ /* 0x000fe40003f64270 */
[----:B------:R-:W-:Y:S01]  /*2e00*/  FMNMX.FTZ R70, R84, R71, !PT ;  /* 0x0000004754467209 */ /* 0x000fe20007810000 */
[----:B------:R1:W-:Y:S01]  /*2e10*/  MUFU.TANH R41, R27 ;  /* 0x0000001b00297308 */ /* 0x0003e20000002400 */
[----:B------:R-:W-:Y:S01]  /*2e20*/  FMUL.FTZ R71, R0, R36 ;  /* 0x0000002400477220 */ /* 0x000fe20000410000 */
[----:B0-----:R-:W-:-:S02]  /*2e30*/  FSEL R36, R93, -INF , P2 ;  /* 0xff8000005d247808 */ /* 0x001fc40001000000 */
[----:B------:R-:W-:Y:S01]  /*2e40*/  FMNMX.FTZ R100, R83, R70, !PT ;  /* 0x0000004653647209 */ /* 0x000fe20007810000 */
[----:B------:R-:W-:Y:S01]  /*2e50*/  FMUL.FTZ R70, R0, R33 ;  /* 0x0000002100467220 */ /* 0x000fe20000410000 */
[----:B------:R-:W-:Y:S02]  /*2e60*/  ISETP.GT.AND P2, PT, R15, 0x90, PT ;  /* 0x000000900f00780c */ /* 0x000fe40003f44270 */
[----:B------:R-:W-:Y:S01]  /*2e70*/  FMNMX.FTZ R100, R85, R100, !PT ;  /* 0x0000006455647209 */ /* 0x000fe20007810000 */
[----:B------:R-:W-:Y:S01]  /*2e80*/  MUFU.TANH R48, R48 ;  /* 0x0000003000307308 */ /* 0x000fe20000002400 */
[----:B-1----:R-:W-:Y:S01]  /*2e90*/  FSEL R27, R58, -INF , P1 ;  /* 0xff8000003a1b7808 */ /* 0x002fe20000800000 */
[----:B------:R-:W-:Y:S01]  /*2ea0*/  FMUL.FTZ R58, R0, R32 ;  /* 0x00000020003a7220 */ /* 0x000fe20000410000 */
[----:B------:R-:W-:Y:S02]  /*2eb0*/  ISETP.GT.AND P1, PT, R15, 0x78, PT ;  /* 0x000000780f00780c */ /* 0x000fe40003f24270 */
[----:B--2---:R-:W-:-:S02]  /*2ec0*/  FSEL R32, R97, -INF , P5 ;  /* 0xff80000061207808 */ /* 0x004fc40002800000 */
[----:B------:R-:W-:Y:S01]  /*2ed0*/  FSEL R87, R95, -INF , P1 ;  /* 0xff8000005f577808 */ /* 0x000fe20000800000 */
[----:B------:R-:W0:Y:S01]  /*2ee0*/  MUFU.TANH R58, R58 ;  /* 0x0000003a003a7308 */ /* 0x000e220000002400 */
[----:B------:R-:W-:Y:S02]  /*2ef0*/  FSEL R33, R90, -INF , P1 ;  /* 0xff8000005a217808 */ /* 0x000fe40000800000 */
[----:B------:R-:W-:Y:S02]  /*2f00*/  FMNMX.FTZ R100, R87, R100, !PT ;  /* 0x0000006457647209 */ /* 0x000fe40007810000 */
[----:B------:R-:W-:Y:S02]  /*2f10*/  FSEL R90, R92, -INF , P3 ;  /* 0xff8000005c5a7808 */ /* 0x000fe40001800000 */
[----:B------:R-:W-:Y:S01]  /*2f20*/  FMNMX.FTZ R95, R89, R100, !PT ;  /* 0x00000064595f7209 */ /* 0x000fe20007810000 */
[----:B------:R-:W1:Y:S01]  /*2f30*/  MUFU.TANH R70, R70 ;  /* 0x0000004600467308 */ /* 0x000e620000002400 */
[----:B------:R-:W-:-:S02]  /*2f40*/  ISETP.GT.AND P5, PT, R15, 0x88, PT ;  /* 0x000000880f00780c */ /* 0x000fc40003fa4270 */
[----:B------:R-:W-:Y:S02]  /*2f50*/  FMNMX.FTZ R100, R90, R95, !PT ;  /* 0x0000005f5a647209 */ /* 0x000fe40007810000 */
[----:B------:R-:W-:Y:S02]  /*2f60*/  ISETP.GT.AND P1, PT, R15, 0x89, PT ;  /* 0x000000890f00780c */ /* 0x000fe40003f24270 */
[----:B------:R-:W-:Y:S01]  /*2f70*/  FSEL R92, R47, -INF , P5 ;  /* 0xff8000002f5c7808 */ /* 0x000fe20002800000 */
[----:B------:R-:W2:Y:S01]  /*2f80*/  MUFU.TANH R71, R71 ;  /* 0x0000004700477308 */ /* 0x000ea20000002400 */
[----:B------:R-:W-:Y:S01]  /*2f90*/  FMNMX.FTZ R37, R91, R100, !PT ;  /* 0x000000645b257209 */ /* 0x000fe20007810000 */
[----:B------:R-:W-:Y:S01]  /*2fa0*/  FMUL.FTZ R100, R0, R39 ;  /* 0x0000002700647220 */ /* 0x000fe20000410000 */
[----:B------:R-:W-:Y:S02]  /*2fb0*/  FSEL R93, R98, -INF , P1 ;  /* 0xff800000625d7808 */ /* 0x000fe40000800000 */
[----:B------:R-:W-:-:S02]  /*2fc0*/  FMNMX.FTZ R98, R92, R37, !PT ;  /* 0x000000255c627209 */ /* 0x000fc40007810000 */
[----:B------:R-:W-:Y:S01]  /*2fd0*/  FSEL R37, R94, -INF , P3 ;  /* 0xff8000005e257808 */ /* 0x000fe20001800000 */
[----:B------:R-:W3:Y:S01]  /*2fe0*/  MUFU.TANH R96, R96 ;  /* 0x0000006000607308 */ /* 0x000ee20000002400 */
[----:B------:R-:W-:Y:S02]  /*2ff0*/  ISETP.GT.AND P3, PT, R15, 0x91, PT ;  /* 0x000000910f00780c */ /* 0x000fe40003f64270 */
[----:B0-----:R-:W-:Y:S02]  /*3000*/  FSEL R95, R58, -INF , P2 ;  /* 0xff8000003a5f7808 */ /* 0x001fe40001000000 */
[----:B------:R-:W-:Y:S02]  /*3010*/  FMNMX.FTZ R98, R93, R98, !PT ;  /* 0x000000625d627209 */ /* 0x000fe40007810000 */
[----:B------:R-:W-:Y:S01]  /*3020*/  FSEL R41, R41, -INF , P4 ;  /* 0xff80000029297808 */ /* 0x000fe20002000000 */
[----:B------:R-:W0:Y:S01]  /*3030*/  MUFU.TANH R101, R101 ;  /* 0x0000006500657308 */ /* 0x000e220000002400 */
[----:B------:R-:W-:-:S02]  /*3040*/  ISETP.GT.AND P4, PT, R15, 0x98, PT ;  /* 0x000000980f00780c */ /* 0x000fc40003f84270 */
[----:B-1----:R-:W-:Y:S01]  /*3050*/  FSEL R94, R70, -INF , P3 ;  /* 0xff800000465e7808 */ /* 0x002fe20001800000 */
[C---:B------:R-:W-:Y:S01]  /*3060*/  FMUL.FTZ R70, R0.reuse, R31 ;  /* 0x0000001f00467220 */ /* 0x040fe20000410000 */
[----:B------:R-:W-:Y:S01]  /*3070*/  FMNMX.FTZ R97, R95, R98, !PT ;  /* 0x000000625f617209 */ /* 0x000fe20007810000 */
[----:B------:R-:W-:Y:S01]  /*3080*/  FMUL.FTZ R98, R0, R34 ;  /* 0x0000002200627220 */ /* 0x000fe20000410000 */
[----:B------:R-:W-:Y:S01]  /*3090*/  FSEL R47, R48, -INF , P5 ;  /* 0xff800000302f7808 */ /* 0x000fe20002800000 */
[----:B------:R-:W1:Y:S01]  /*30a0*/  MUFU.TANH R100, R100 ;  /* 0x0000006400647308 */ /* 0x000e620000002400 */
[----:B------:R-:W-:Y:S02]  /*30b0*/  ISETP.GT.AND P5, PT, R15, 0x99, PT ;  /* 0x000000990f00780c */ /* 0x000fe40003fa4270 */
[----:B--2---:R-:W-:Y:S01]  /*30c0*/  FSEL R99, R71, -INF , P4 ;  /* 0xff80000047637808 */ /* 0x004fe20002000000 */
[----:B------:R-:W-:Y:S01]  /*30d0*/  IMAD.U32 R71, RZ, RZ, UR17 ;  /* 0x00000011ff477e24 */ /* 0x000fe2000f8e00ff */
[----:B------:R-:W-:-:S02]  /*30e0*/  FMNMX.FTZ R48, R94, R97, !PT ;  /* 0x000000615e307209 */ /* 0x000fc40007810000 */
[----:B---3--:R-:W-:Y:S01]  /*30f0*/  FSEL R97, R96, -INF , P5 ;  /* 0xff80000060617808 */ /* 0x008fe20002800000 */
[----:B------:R-:W-:Y:S01]  /*3100*/  MUFU.TANH R70, R70 ;  /* 0x0000004600467308 */ /* 0x000fe20000002400 */
[----:B------:R-:W-:Y:S02]  /*3110*/  FMNMX.FTZ R48, R99, R48, !PT ;  /* 0x0000003063307209 */ /* 0x000fe40007810000 */
[----:B0-----:R-:W-:Y:S02]  /*3120*/  FSEL R101, R101, -INF , P4 ;  /* 0xff80000065657808 */ /* 0x001fe40002000000 */
[----:B------:R-:W-:-:S03]  /*3130*/  FMNMX.FTZ R48, R97, R48, !PT ;  /* 0x0000003061307209 */ /* 0x000fc60007810000 */
[----:B------:R-:W0:Y:S01]  /*3140*/  MUFU.TANH R98, R98 ;  /* 0x0000006200627308 */ /* 0x000e220000002400 */
[----:B-1----:R-:W-:Y:S01]  /*3150*/  FSEL R100, R100, -INF , P5 ;  /* 0xff80000064647808 */ /* 0x002fe20002800000 */
[----:B------:R-:W1:Y:S01]  /*3160*/  SHFL.BFLY PT, R15, R48, 0x2, 0x1f ;  /* 0x0c401f00300f7f89 */ /* 0x000e6200000e0000 */
[----:B0-----:R-:W-:Y:S02]  /*3170*/  FSEL R98, R98, -INF , P2 ;  /* 0xff80000062627808 */ /* 0x001fe40001000000 */
[----:B-1----:R-:W-:-:S05]  /*3180*/  FMNMX.FTZ R15, R48, R15, !PT ;  /* 0x0000000f300f7209 */ /* 0x002fca0007810000 */
[----:B------:R-:W0:Y:S02]  /*3190*/  SHFL.BFLY PT, R58, R15, 0x1, 0x1f ;  /* 0x0c201f000f3a7f89 */ /* 0x000e2400000e0000 */
[----:B0-----:R-:W-:-:S04]  /*31a0*/  FMNMX.FTZ R58, R15, R58, !PT ;  /* 0x0000003a0f3a7209 */ /* 0x001fc80007810000 */
[C---:B------:R-:W-:Y:S01]  /*31b0*/  FSETP.NEU.FTZ.AND P6, PT, R58.reuse, -INF , PT ;  /* 0xff8000003a00780b */ /* 0x040fe20003fdd000 */
[----:B------:R-:W-:-:S01]  /*31c0*/  FFMA.FTZ R96, R58, R71, -8 ;  /* 0xc10000003a607423 */ /* 0x000fc20000010047 */
[----:B------:R-:W-:-:S04]  /*31d0*/  FMUL.FTZ R71, R0, R35 ;  /* 0x0000002300477220 */ /* 0x000fc80000410000 */
[----:B------:R-:W-:Y:S02]  /*31e0*/  FSEL R96, R96, RZ, P6 ;  /* 0x000000ff60607208 */ /* 0x000fe40003000000 */
[----:B------:R-:W-:Y:S01]  /*31f0*/  MUFU.TANH R71, R71 ;  /* 0x0000004700477308 */ /* 0x000fe20000002400 */
[----:B------:R-:W-:Y:S02]  /*3200*/  LOP3.LUT P6, RZ, R120, 0x7f, RZ, 0xc0, !PT ;  /* 0x0000007f78ff7812 */ /* 0x000fe400078cc0ff */
        /* <DEDUP_REMOVED lines=19> */
[----:B------:R-:W-:-:S02]  /*3340*/  FFMA.FTZ R88, R88, UR17, -R96 ;  /* 0x0000001158587c23 */ /* 0x000fc40008010860 */
        /* <DEDUP_REMOVED lines=18> */
[----:B0-----:R-:W-:Y:S01]  /*3470*/  FMNMX.FTZ R61, R45, R62, !PT ;  /* 0x0000003e2d3d7209 */ /* 0x001fe20007810000 */
[----:B------:R-:W-:-:S01]  /*3480*/  FFMA.FTZ R62, R68, UR17, -R96 ;  /* 0x00000011443e7c23 */ /* 0x000fc20008010860 */
[--C-:B------:R-:W-:Y:S01]  /*3490*/  FFMA.FTZ R68, R40, UR17, -R96.reuse ;  /* 0x0000001128447c23 */ /* 0x100fe20008010860 */
[----:B-1----:R-:W-:-:S01]  /*34a0*/  FFMA.FTZ R66, R69, UR17, -R96 ;  /* 0x0000001145427c23 */ /* 0x002fc20008010860 */
[----:B------:R-:W-:Y:S01]  /*34b0*/  FMNMX.FTZ R61, R24, R61, !PT ;  /* 0x0000003d183d7209 */ /* 0x000fe20007810000 */
[----:B------:R-:W0:Y:S03]  /*34c0*/  MUFU.EX2 R38, R38 ;  /* 0x0000002600267308 */ /* 0x000e260000000800 */
[----:B------:R-:W-:-:S04]  /*34d0*/  FMNMX.FTZ R64, R42, R61, !PT ;  /* 0x0000003d2a407209 */ /* 0x000fc80007810000 */
[----:B------:R-:W-:Y:S01]  /*34e0*/  FMNMX.FTZ R61, R25, R64, !PT ;  /* 0x00000040193d7209 */ /* 0x000fe20007810000 */
[----:B------:R-:W-:Y:S03]  /*34f0*/  MUFU.EX2 R35, R35 ;  /* 0x0000002300237308 */ /* 0x000fe60000000800 */
[----:B------:R-:W-:-:S04]  /*3500*/  FMNMX.FTZ R63, R26, R61, !PT ;  /* 0x0000003d1a3f7209 */ /* 0x000fc80007810000 */
[----:B------:R-:W-:Y:S01]  /*3510*/  FMNMX.FTZ R63, R76, R63, !PT ;  /* 0x0000003f4c3f7209 */ /* 0x000fe20007810000 */
[----:B------:R1:W-:Y:S01]  /*3520*/  MUFU.EX2 R61, R88 ;  /* 0x00000058003d7308 */ /* 0x0003e20000000800 */
[----:B0-----:R-:W-:Y:S02]  /*3530*/  F2FP.SATFINITE.E4M3.F32.PACK_AB_MERGE_C R152, R38, R31, RZ ;  /* 0x0000001f2698723e */ /* 0x001fe400048070ff */
[----:B------:R-:W-:Y:S01]  /*3540*/  FMNMX.FTZ R64, R80, R63, !PT ;  /* 0x0000003f50407209 */ /* 0x000fe20007810000 */
[----:B------:R-:W-:-:S01]  /*3550*/  FFMA.FTZ R63, R74, UR17, -R96 ;  /* 0x000000114a3f7c23 */ /* 0x000fc20008010860 */
[--C-:B------:R-:W-:Y:S01]  /*3560*/  FFMA.FTZ R74, R84, UR17, -R96.reuse ;  /* 0x00000011544a7c23 */ /* 0x100fe20008010860 */
[----:B------:R-:W-:-:S01]  /*3570*/  FFMA.FTZ R84, R89, UR17, -R96 ;  /* 0x0000001159547c23 */ /* 0x000fc20008010860 */
[----:B------:R-:W-:Y:S01]  /*3580*/  FMNMX.FTZ R64, R77, R64, !PT ;  /* 0x000000404d407209 */ /* 0x000fe20007810000 */
[----:B------:R-:W-:Y:S01]  /*3590*/  MUFU.EX2 R48, R48 ;  /* 0x0000003000307308 */ /* 0x000fe20000000800 */
[----:B-1----:R-:W-:-:S01]  /*35a0*/  FFMA.FTZ R88, R93, UR17, -R96 ;  /* 0x000000115d587c23 */ /* 0x002fc20008010860 */
[----:B------:R-:W-:Y:S01]  /*35b0*/  FFMA.FTZ R89, R99, UR17, -R96 ;  /* 0x0000001163597c23 */ /* 0x000fe20008010860 */
[----:B------:R-:W-:-:S02]  /*35c0*/  FMNMX.FTZ R64, R79, R64, !PT ;  /* 0x000000404f407209 */ /* 0x000fc40007810000 */
[----:B------:R-:W-:Y:S02]  /*35d0*/  F2FP.SATFINITE.E4M3.F32.PACK_AB_MERGE_C R152, R34, R15, R152 ;  /* 0x0000000f2298723e */ /* 0x000fe40004807098 */
[----:B------:R-:W-:Y:S01]  /*35e0*/  FMNMX.FTZ R65, R27, R64, !PT ;  /* 0x000000401b417209 */ /* 0x000fe20007810000 */
[----:B------:R-:W-:Y:S03]  /*35f0*/  MUFU.EX2 R39, R39 ;  /* 0x0000002700277308 */ /* 0x000fe60000000800 */
[----:B------:R-:W-:-:S04]  /*3600*/  FMNMX.FTZ R40, R28, R65, !PT ;  /* 0x000000411c287209 */ /* 0x000fc80007810000 */
[----:B------:R-:W-:Y:S01]  /*3610*/  FMNMX.FTZ R65, R29, R40, !PT ;  /* 0x000000281d417209 */ /* 0x000fe20007810000 */
[----:B------:R-:W-:-:S01]  /*3620*/  FFMA.FTZ R40, R75, UR17, -R96 ;  /* 0x000000114b287c23 */ /* 0x000fc20008010860 */
[----:B------:R-:W-:Y:S01]  /*3630*/  FSEL R75, R70, -INF , P1 ;  /* 0xff800000464b7808 */ /* 0x000fe20000800000 */
[----:B------:R-:W0:Y:S01]  /*3640*/  MUFU.EX2 R52, R52 ;  /* 0x0000003400347308 */ /* 0x000e220000000800 */
[----:B------:R-:W-:Y:S01]  /*3650*/  FMNMX.FTZ R65, R30, R65, !PT ;  /* 0x000000411e417209 */ /* 0x000fe20007810000 */
[--C-:B------:R-:W-:Y:S01]  /*3660*/  FFMA.FTZ R70, R81, UR17, -R96.reuse ;  /* 0x0000001151467c23 */ /* 0x100fe20008010860 */
[----:B------:R-:W-:-:S01]  /*3670*/  FFMA.FTZ R81, R87, UR17, -R96 ;  /* 0x0000001157517c23 */ /* 0x000fc20008010860 */
[--C-:B------:R-:W-:Y:S01]  /*3680*/  FFMA.FTZ R87, R95, UR17, -R96.reuse ;  /* 0x000000115f577c23 */ /* 0x100fe20008010860 */
[----:B------:R-:W-:Y:S01]  /*3690*/  FMNMX.FTZ R64, R32, R65, !PT ;  /* 0x0000004120407209 */ /* 0x000fe20007810000 */
[----:B------:R-:W-:Y:S01]  /*36a0*/  FFMA.FTZ R65, R78, UR17, -R96 ;  /* 0x000000114e417c23 */ /* 0x000fe20008010860 */
[----:B------:R-:W-:Y:S01]  /*36b0*/  FSEL R78, R71, -INF , P3 ;  /* 0xff800000474e7808 */ /* 0x000fe20001800000 */
        /* <DEDUP_REMOVED lines=8> */
[----:B------:R-:W-:Y:S01]  /*3740*/  FFMA.FTZ R90, R94, UR17, -R96 ;  /* 0x000000115e5a7c23 */ /* 0x000fe20008010860 */
[----:B------:R-:W1:Y:S01]  /*3750*/  MUFU.EX2 R56, R56 ;  /* 0x0000003800387308 */ /* 0x000e620000000800 */
[----:B------:R-:W-:Y:S02]  /*3760*/  FMNMX.FTZ R64, R41, R64, !PT ;  /* 0x0000004029407209 */ /* 0x000fe40007810000 */
[----:B0-----:R-:W-:-:S02]  /*3770*/  F2FP.SATFINITE.E4M3.F32.PACK_AB_MERGE_C R154, R52, R39, RZ ;  /* 0x00000027349a723e */ /* 0x001fc400048070ff */
[----:B------:R-:W-:Y:S02]  /*3780*/  FMNMX.FTZ R64, R47, R64, !PT ;  /* 0x000000402f407209 */ /* 0x000fe40007810000 */
[----:B------:R-:W-:Y:S01]  /*3790*/  F2FP.SATFINITE.E4M3.F32.PACK_AB_MERGE_C R154, R48, R35, R154 ;  /* 0x00000023309a723e */ /* 0x000fe2000480709a */
[----:B------:R-:W-:Y:S01]  /*37a0*/  MUFU.EX2 R57, R57 ;  /* 0x0000003900397308 */ /* 0x000fe20000000800 */
[----:B------:R-:W-:-:S04]  /*37b0*/  FMNMX.FTZ R69, R75, R64, !PT ;  /* 0x000000404b457209 */ /* 0x000fc80007810000 */
[----:B------:R-:W-:-:S03]  /*37c0*/  FMNMX.FTZ R71, R98, R69, !PT ;  /* 0x0000004562477209 */ /* 0x000fc60007810000 */
[----:B------:R0:W-:Y:S01]  /*37d0*/  MUFU.EX2 R69, R86 ;  /* 0x0000005600457308 */ /* 0x0001e20000000800 */
[----:B------:R-:W-:Y:S02]  /*37e0*/  FMNMX.FTZ R64, R78, R71, !PT ;  /* 0x000000474e407209 */ /* 0x000fe40007810000 */
[----:B-1----:R-:W-:Y:S02]  /*37f0*/  F2FP.SATFINITE.E4M3.F32.PACK_AB_MERGE_C R148, R56, R53, RZ ;  /* 0x000000353894723e */ /* 0x002fe400048070ff */
[----:B------:R-:W-:Y:S02]  /*3800*/  FMNMX.FTZ R71, R101, R64, !PT ;  /* 0x0000004065477209 */ /* 0x000fe40007810000 */
[----:B------:R-:W-:Y:S01]  /*3810*/  F2FP.SATFINITE.E4M3.F32.PACK_AB_MERGE_C R148, R54, R51, R148 ;  /* 0x000000333694723e */ /* 0x000fe20004807094 */
[----:B------:R-:W-:Y:S01]  /*3820*/  MUFU.EX2 R59, R59 ;  /* 0x0000003b003b7308 */ /* 0x000fe20000000800 */
[----:B------:R-:W-:Y:S01]  /*3830*/  FMNMX.FTZ R64, R100, R71, !PT ;  /* 0x0000004764407209 */ /* 0x000fe20007810000 */
[----:B0-----:R-:W-:Y:S01]  /*3840*/  FFMA.FTZ R86, R91, UR17, -R96 ;  /* 0x000000115b567c23 */ /* 0x001fe20008010860 */
[----:B------:R-:W-:-:S02]  /*3850*/  IMAD.U32 R91, RZ, RZ, UR17 ;  /* 0x00000011ff5b7e24 */ /* 0x000fc4000f8e00ff */
[--C-:B------:R-:W-:Y:S01]  /*3860*/  FFMA.FTZ R71, R82, UR17, -R96.reuse ;  /* 0x0000001152477c23 */ /* 0x100fe20008010860 */
[----:B------:R-:W-:-:S01]  /*3870*/  FFMA.FTZ R82, R85, UR17, -R96 ;  /* 0x0000001155527c23 */ /* 0x000fc20008010860 */
[----:B------:R-:W0:Y:S01]  /*3880*/  SHFL.BFLY PT, R103, R64, 0x2, 0x1f ;  /* 0x0c401f0040677f89 */ /* 0x000e2200000e0000 */
[----:B------:R-:W-:-:S01]  /*3890*/  FFMA.FTZ R85, R92, UR17, -R96 ;  /* 0x000000115c557c23 */ /* 0x000fc20008010860 */
[----:B------:R-:W-:Y:S01]  /*38a0*/  FFMA.FTZ R92, R97, UR17, -R96 ;  /* 0x00000011615c7c23 */ /* 0x000fe20008010860 */
[----:B------:R-:W1:Y:S08]  /*38b0*/  MUFU.EX2 R62, R62 ;  /* 0x0000003e003e7308 */ /* 0x000e700000000800 */
[----:B------:R-:W-:Y:S08]  /*38c0*/  MUFU.EX2 R66, R66 ;  /* 0x0000004200427308 */ /* 0x000ff00000000800 */
[----:B------:R-:W-:Y:S01]  /*38d0*/  MUFU.EX2 R63, R63 ;  /* 0x0000003f003f7308 */ /* 0x000fe20000000800 */
[----:B-1----:R-:W-:-:S02]  /*38e0*/  F2FP.SATFINITE.E4M3.F32.PACK_AB_MERGE_C R150, R62, R59, RZ ;  /* 0x0000003b3e96723e */ /* 0x002fc400048070ff */
[----:B0-----:R-:W-:Y:S02]  /*38f0*/  FMNMX.FTZ R103, R64, R103, !PT ;  /* 0x0000006740677209 */ /* 0x001fe40007810000 */
[----:B------:R-:W-:-:S03]  /*3900*/  F2FP.SATFINITE.E4M3.F32.PACK_AB_MERGE_C R150, R60, R57, R150 ;  /* 0x000000393c96723e */ /* 0x000fc60004807096 */
[----:B------:R-:W0:Y:S01]  /*3910*/  MUFU.EX2 R68, R68 ;  /* 0x0000004400447308 */ /* 0x000e220000000800 */
[----:B------:R-:W1:Y:S07]  /*3920*/  SHFL.BFLY PT, R64, R103, 0x1, 0x1f ;  /* 0x0c201f0067407f89 */ /* 0x000e6e00000e0000 */
[----:B------:R-:W-:Y:S08]  /*3930*/  MUFU.EX2 R40, R40 ;  /* 0x0000002800287308 */ /* 0x000ff00000000800 */
[----:B------:R-:W-:Y:S01]  /*3940*/  MUFU.EX2 R65, R65 ;  /* 0x0000004100417308 */ /* 0x000fe20000000800 */
[----:B0-----:R-:W-:-:S04]  /*3950*/  F2FP.SATFINITE.E4M3.F32.PACK_AB_MERGE_C R136, R68, R63, RZ ;  /* 0x0000003f4488723e */ /* 0x001fc800048070ff */
[----:B------:R-:W-:-:S03]  /*3960*/  F2FP.SATFINITE.E4M3.F32.PACK_AB_MERGE_C R136, R66, R61, R136 ;  /* 0x0000003d4288723e */ /* 0x000fc60004807088 */
        /* <DEDUP_REMOVED lines=35> */
[----:B------:R-:W-:-:S02]  /*3ba0*/  @!P6 VIADD R50, R5, 0x13240 ;  /* 0x000132400532e836 */ /* 0x000fc40000000000 */
[----:B------:R-:W-:-:S01]  /*3bb0*/  FFMA.FTZ R24, R24, UR17, -R91 ;  /* 0x0000001118187c23 */ /* 0x000fc2000801085b */
        /* <DEDUP_REMOVED lines=24> */
[----:B------:R-:W-:Y:S01]  /*3d40*/  FFMA.FTZ R30, R32, UR17, -R91 ;  /* 0x00000011201e7c23 */ /* 0x000fe2000801085b */
[----:B------:R-:W-:Y:S01]  /*3d50*/  F2FP.SATFINITE.E4M3.F32.PACK_AB_MERGE_C R93, R94, R93, RZ ;  /* 0x0000005d5e5d723e */ /* 0x000fe200048070ff */
[----:B------:R-:W2:Y:S01]  /*3d60*/  MUFU.EX2 R12, R12 ;  /* 0x0000000c000c7308 */ /* 0x000ea20000000800 */
[----:B---3--:R-:W-:-:S01]  /*3d70*/  FADD.FTZ R80, R8, R99 ;  /* 0x0000006308507221 */ /* 0x008fc20000010000 */
[----:B------:R-:W-:Y:S01]  /*3d80*/  FADD.FTZ R99, R39, R96 ;  /* 0x0000006027637221 */ /* 0x000fe20000010000 */
[----:B------:R-:W-:-:S01]  /*3d90*/  FFMA.FTZ R78, R78, UR17, -R91 ;  /* 0x000000114e4e7c23 */ /* 0x000fc2000801085b */
[----:B------:R-:W-:Y:S01]  /*3da0*/  F2FP.SATFINITE.E4M3.F32.PACK_AB_MERGE_C R153, R7, R6, R93 ;  /* 0x000000060799723e */ /* 0x000fe2000480705d */
[----:B------:R-:W-:-:S01]  /*3db0*/  FFMA.FTZ R101, R101, UR17, -R91 ;  /* 0x0000001165657c23 */ /* 0x000fc2000801085b */
[----:B------:R-:W-:Y:S01]  /*3dc0*/  FADD.FTZ R96, R52, R99 ;  /* 0x0000006334607221 */ /* 0x000fe20000010000 */
[----:B------:R-:W-:-:S01]  /*3dd0*/  FFMA.FTZ R91, R100, UR17, -R91 ;  /* 0x00000011645b7c23 */ /* 0x000fc2000801085b */
[----:B------:R-:W3:Y:S01]  /*3de0*/  MUFU.EX2 R13, R13 ;  /* 0x0000000d000d7308 */ /* 0x000ee20000000800 */
[----:B-1----:R-:W-:-:S01]  /*3df0*/  FADD.FTZ R97, R9, R80 ;  /* 0x0000005009617221 */ /* 0x002fc20000010000 */
[----:B------:R-:W-:-:S02]  /*3e00*/  IMAD.MOV.U32 R48, RZ, RZ, R55 ;  /* 0x000000ffff307224 */ /* 0x000fc400078e0037 */
[----:B------:R-:W-:-:S04]  /*3e10*/  IMAD.MOV.U32 R35, RZ, RZ, R55 ;  /* 0x000000ffff237224 */ /* 0x000fc800078e0037 */
[----:B------:R-:W1:Y:S01]  /*3e20*/  MUFU.EX2 R10, R10 ;  /* 0x0000000a000a7308 */ /* 0x000e620000000800 */
[----:B--2---:R-:W-:-:S01]  /*3e30*/  FADD.FTZ R80, R12, R97 ;  /* 0x000000610c507221 */ /* 0x004fc20000010000 */
[----:B------:R-:W-:Y:S01]  /*3e40*/  FADD.FTZ R97, R51, R96 ;  /* 0x0000006033617221 */ /* 0x000fe20000010000 */
[----:B------:R-:W-:-:S05]  /*3e50*/  IMAD.MOV.U32 R51, RZ, RZ, R55 ;  /* 0x000000ffff337224 */ /* 0x000fca00078e0037 */
[----:B------:R-:W2:Y:S01]  /*3e60*/  MUFU.EX2 R11, R11 ;  /* 0x0000000b000b7308 */ /* 0x000ea20000000800 */
[----:B---3--:R-:W-:-:S04]  /*3e70*/  F2FP.SATFINITE.E4M3.F32.PACK_AB_MERGE_C R52, R13, R12, RZ ;  /* 0x0000000c0d34723e */ /* 0x008fc800048070ff */
[----:B------:R-:W-:Y:S01]  /*3e80*/  F2FP.SATFINITE.E4M3.F32.PACK_AB_MERGE_C R155, R9, R8, R52 ;  /* 0x00000008099b723e */ /* 0x000fe20004807034 */
[----:B------:R-:W-:Y:S02]  /*3e90*/  IMAD.MOV.U32 R52, RZ, RZ, R55 ;  /* 0x000000ffff347224 */ /* 0x000fe400078e0037 */
[----:B------:R-:W3:Y:S08]  /*3ea0*/  MUFU.EX2 R20, R20 ;  /* 0x0000001400147308 */ /* 0x000ef00000000800 */
[----:B------:R-:W4:Y:S08]  /*3eb0*/  MUFU.EX2 R95, R95 ;  /* 0x0000005f005f7308 */ /* 0x000f300000000800 */
[----:B------:R5:W-:Y:S08]  /*3ec0*/  MUFU.EX2 R5, R79 ;  /* 0x0000004f00057308 */ /* 0x000bf00000000800 */
[----:B------:R-:W4:Y:S01]  /*3ed0*/  MUFU.EX2 R14, R14 ;  /* 0x0000000e000e7308 */ /* 0x000f220000000800 */
[----:B-----5:R-:W-:-:S04]  /*3ee0*/  FADD.FTZ R79, R13, R80 ;  /* 0x000000500d4f7221 */ /* 0x020fc80000010000 */
[----:B-1----:R-:W-:-:S03]  /*3ef0*/  FADD.FTZ R32, R10, R79 ;  /* 0x0000004f0a207221 */ /* 0x002fc60000010000 */
[----:B0-----:R0:W-:Y:S01]  /*3f00*/  MUFU.EX2 R50, R76 ;  /* 0x0000004c00327308 */ /* 0x0011e20000000800 */
[----:B--2---:R-:W-:-:S04]  /*3f10*/  FADD.FTZ R79, R11, R32 ;  /* 0x000000200b4f7221 */ /* 0x004fc80000010000 */
[----:B---3--:R-:W-:-:S03]  /*3f20*/  FADD.FTZ R32, R20, R79 ;  /* 0x0000004f14207221 */ /* 0x008fc60000010000 */
[----:B------:R-:W1:Y:S01]  /*3f30*/  MUFU.EX2 R21, R21 ;  /* 0x0000001500157308 */ /* 0x000e620000000800 */
[----:B0-----:R-:W-:-:S01]  /*3f40*/  FADD.FTZ R76, R54, R97 ;  /* 0x00000061364c7221 */ /* 0x001fc20000010000 */
[C---:B----4-:R-:W-:Y:S01]  /*3f50*/  FADD.FTZ R79, R95.reuse, R32 ;  /* 0x000000205f4f7221 */ /* 0x050fe20000010000 */
[----:B------:R-:W-:Y:S01]  /*3f60*/  F2FP.SATFINITE.E4M3.F32.PACK_AB_MERGE_C R95, R95, R20, RZ ;  /* 0x000000145f5f723e */ /* 0x000fe200048070ff */
[----:B------:R-:W-:Y:S02]  /*3f70*/  IMAD.MOV.U32 R54, RZ, RZ, R55 ;  /* 0x000000ffff367224 */ /* 0x000fe400078e0037 */
[----:B------:R-:W-:-:S01]  /*3f80*/  FADD.FTZ R97, R53, R76 ;  /* 0x0000004c35617221 */ /* 0x000fc20000010000 */
[----:B------:R-:W-:Y:S01]  /*3f90*/  FADD.FTZ R32, R14, R79 ;  /* 0x0000004f0e207221 */ /* 0x000fe20000010000 */
[----:B------:R-:W-:Y:S01]  /*3fa0*/  F2FP.SATFINITE.E4M3.F32.PACK_AB_MERGE_C R149, R11, R10, R95 ;  /* 0x0000000a0b95723e */ /* 0x000fe2000480705f */
        /* <DEDUP_REMOVED lines=13> */
[----:B------:R-:W-:Y:S01]  /*4080*/  F2FP.SATFINITE.E4M3.F32.PACK_AB_MERGE_C R44, R49, R44, RZ ;  /* 0x0000002c312c723e */ /* 0x000fe200048070ff */
[----:B------:R-:W-:-:S03]  /*4090*/  IMAD.MOV.U32 R49, RZ, RZ, R55 ;  /* 0x000000ffff317224 */ /* 0x000fc600078e0037 */
[----:B------:R-:W-:Y:S01]  /*40a0*/  F2FP.SATFINITE.E4M3.F32.PACK_AB_MERGE_C R151, R21, R14, R44 ;  /* 0x0000000e1597723e */ /* 0x000fe2000480702c */
[----:B------:R-:W-:Y:S01]  /*40b0*/  IMAD.MOV.U32 R44, RZ, RZ, R55 ;  /* 0x000000ffff2c7224 */ /* 0x000fe200078e0037 */
        /* <DEDUP_REMOVED lines=8> */
[----:B------:R-:W-:Y:S01]  /*4140*/  IMAD.MOV.U32 R53, RZ, RZ, R55 ;  /* 0x000000ffff357224 */ /* 0x000fe200078e0037 */
[----:B------:R-:W0:Y:S01]  /*4150*/  MUFU.EX2 R25, R25 ;  /* 0x0000001900197308 */ /* 0x000e220000000800 */
[----:B--2---:R-:W-:-:S01]  /*4160*/  FADD.FTZ R32, R42, R39 ;  /* 0x000000272a207221 */ /* 0x004fc20000010000 */
[----:B------:R-:W-:-:S04]  /*4170*/  FADD.FTZ R38, R65, R38 ;  /* 0x0000002641267221 */ /* 0x000fc80000010000 */
[----:B------:R-:W-:Y:S01]  /*4180*/  FADD.FTZ R39, R67, R38 ;  /* 0x0000002643277221 */ /* 0x000fe20000010000 */
[----:B------:R-:W-:Y:S01]  /*4190*/  F2FP.SATFINITE.E4M3.F32.PACK_AB_MERGE_C R67, R70, R67, RZ ;  /* 0x000000434643723e */ /* 0x000fe200048070ff */
[----:B------:R-:W2:Y:S01]  /*41a0*/  MUFU.EX2 R26, R26 ;  /* 0x0000001a001a7308 */ /* 0x000ea20000000800 */
[----:B-1----:R-:W-:-:S01]  /*41b0*/  FADD.FTZ R32, R45, R32 ;  /* 0x000000202d207221 */ /* 0x002fc20000010000 */
[----:B------:R-:W-:Y:S01]  /*41c0*/  FADD.FTZ R70, R70, R39 ;  /* 0x0000002746467221 */ /* 0x000fe20000010000 */
[----:B------:R-:W-:Y:S01]  /*41d0*/  F2FP.SATFINITE.E4M3.F32.PACK_AB_MERGE_C R42, R45, R42, RZ ;  /* 0x0000002a2d2a723e */ /* 0x000fe200048070ff */
[----:B------:R-:W-:Y:S01]  /*41e0*/  IMAD.MOV.U32 R45, RZ, RZ, R55 ;  /* 0x000000ffff2d7224 */ /* 0x000fe200078e0037 */
[----:B------:R-:W-:Y:S01]  /*41f0*/  F2FP.SATFINITE.E4M3.F32.PACK_AB_MERGE_C R138, R65, R40, R67 ;  /* 0x00000028418a723e */ /* 0x000fe20004807043 */
[----:B------:R-:W-:Y:S01]  /*4200*/  FADD.FTZ R15, R69, R70 ;  /* 0x00000046450f7221 */ /* 0x000fe20000010000 */
[----:B------:R-:W-:Y:S01]  /*4210*/  F2FP.SATFINITE.E4M3.F32.PACK_AB_MERGE_C R137, R24, R43, R42 ;  /* 0x0000002b1889723e */ /* 0x000fe2000480702a */
[----:B------:R-:W1:Y:S01]  /*4220*/  MUFU.EX2 R46, R46 ;  /* 0x0000002e002e7308 */ /* 0x000e620000000800 */
[----:B0-----:R-:W-:-:S01]  /*4230*/  FADD.FTZ R13, R25, R32 ;  /* 0x00000020190d7221 */ /* 0x001fc20000010000 */
[----:B------:R-:W-:Y:S01]  /*4240*/  FADD.FTZ R32, R72, R15 ;  /* 0x0000000f48207221 */ /* 0x000fe20000010000 */
[--C-:B------:R-:W-:Y:S01]  /*4250*/  IMAD.MOV.U32 R43, RZ, RZ, R55.reuse ;  /* 0x000000ffff2b7224 */ /* 0x100fe200078e0037 */
[----:B------:R-:W-:Y:S01]  /*4260*/  MOV R42, R55 ;  /* 0x00000037002a7202 */ /* 0x000fe20000000f00 */
[----:B------:R-:W-:-:S02]  /*4270*/  IMAD.MOV.U32 R40, RZ, RZ, R55 ;  /* 0x000000ffff287224 */ /* 0x000fc400078e0037 */
[--C-:B------:R-:W-:Y:S01]  /*4280*/  IMAD.MOV.U32 R39, RZ, RZ, R55.reuse ;  /* 0x000000ffff277224 */ /* 0x100fe200078e0037 */
[----:B------:R-:W0:Y:S01]  /*4290*/  MUFU.EX2 R77, R77 ;  /* 0x0000004d004d7308 */ /* 0x000e220000000800 */
[--C-:B------:R-:W-:Y:S02]  /*42a0*/  IMAD.MOV.U32 R38, RZ, RZ, R55.reuse ;  /* 0x000000ffff267224 */ /* 0x100fe400078e0037 */
[----:B------:R-:W-:-:S05]  /*42b0*/  IMAD.MOV.U32 R24, RZ, RZ, R55 ;  /* 0x000000ffff187224 */ /* 0x000fca00078e0037 */
[----:B------:R2:W-:Y:S08]  /*42c0*/  MUFU.EX2 R31, R33 ;  /* 0x00000021001f7308 */ /* 0x0005f00000000800 */
[----:B------:R-:W3:Y:S01]  /*42d0*/  MUFU.EX2 R71, R71 ;  /* 0x0000004700477308 */ /* 0x000ee20000000800 */
[----:B--2---:R-:W-:-:S04]  /*42e0*/  FADD.FTZ R33, R26, R13 ;  /* 0x0000000d1a217221 */ /* 0x004fc80000010000 */
[----:B-1----:R-:W-:Y:S01]  /*42f0*/  FADD.FTZ R20, R46, R33 ;  /* 0x000000212e147221 */ /* 0x002fe20000010000 */
[C---:B0-----:R-:W-:Y:S02]  /*4300*/  F2FP.SATFINITE.E4M3.F32.PACK_AB_MERGE_C R46, R77.reuse, R46, RZ ;  /* 0x0000002e4d2e723e */ /* 0x041fe400048070ff */
[----:B------:R-:W0:Y:S01]  /*4310*/  MUFU.EX2 R27, R27 ;  /* 0x0000001b001b7308 */ /* 0x000e220000000800 */
[----:B------:R-:W-:-:S01]  /*4320*/  FADD.FTZ R20, R77, R20 ;  /* 0x000000144d147221 */ /* 0x000fc20000010000 */
[----:B------:R-:W-:Y:S01]  /*4330*/  F2FP.SATFINITE.E4M3.F32.PACK_AB_MERGE_C R139, R26, R25, R46 ;  /* 0x000000191a8b723e */ /* 0x000fe2000480702e */
[----:B------:R-:W-:Y:S01]  /*4340*/  IMAD.MOV.U32 R46, RZ, RZ, R55 ;  /* 0x000000ffff2e7224 */ /* 0x000fe200078e0037 */
[----:B------:R-:W-:Y:S01]  /*4350*/  MOV R26, R55 ;  /* 0x00000037001a7202 */ /* 0x000fe20000000f00 */
[----:B------:R-:W-:-:S01]  /*4360*/  FADD.FTZ R33, R5, R20 ;  /* 0x0000001405217221 */ /* 0x000fc20000010000 */
[----:B------:R-:W-:Y:S02]  /*4370*/  IMAD.MOV.U32 R25, RZ, RZ, R55 ;  /* 0x000000ffff197224 */ /* 0x000fe400078e0037 */
[----:B------:R-:W1:Y:S01]  /*4380*/  MUFU.EX2 R74, R74 ;  /* 0x0000004a004a7308 */ /* 0x000e620000000800 */
[----:B------:R-:W-:-:S01]  /*4390*/  FADD.FTZ R34, R50, R33 ;  /* 0x0000002132227221 */ /* 0x000fc20000010000 */
[----:B---3--:R-:W-:-:S06]  /*43a0*/  FADD.FTZ R15, R71, R32 ;  /* 0x00000020470f7221 */ /* 0x008fcc0000010000 */
[----:B------:R-:W2:Y:S01]  /*43b0*/  MUFU.EX2 R28, R28 ;  /* 0x0000001c001c7308 */ /* 0x000ea20000000800 */
[----:B0-----:R-:W-:-:S07]  /*43c0*/  FADD.FTZ R33, R27, R34 ;  /* 0x000000221b217221 */ /* 0x001fce0000010000 */
[----:B------:R-:W0:Y:S01]  /*43d0*/  MUFU.EX2 R73, R73 ;  /* 0x0000004900497308 */ /* 0x000e220000000800 */
[C---:B-1----:R-:W-:Y:S01]  /*43e0*/  F2FP.SATFINITE.E4M3.F32.PACK_AB_MERGE_C R71, R74.reuse, R71, RZ ;  /* 0x000000474a47723e */ /* 0x042fe200048070ff */
[----:B------:R-:W-:-:S03]  /*43f0*/  FADD.FTZ R74, R74, R15 ;  /* 0x0000000f4a4a7221 */ /* 0x000fc60000010000 */
[----:B------:R-:W-:-:S03]  /*4400*/  F2FP.SATFINITE.E4M3.F32.PACK_AB_MERGE_C R140, R72, R69, R71 ;  /* 0x00000045488c723e */ /* 0x000fc60004807047 */
[----:B------:R-:W1:Y:S01]  /*4410*/  MUFU.EX2 R29, R29 ;  /* 0x0000001d001d7308 */ /* 0x000e620000000800 */
[C---:B--2---:R-:W-:Y:S01]  /*4420*/  F2FP.SATFINITE.E4M3.F32.PACK_AB_MERGE_C R34, R28.reuse, R27, RZ ;  /* 0x0000001b1c22723e */ /* 0x044fe200048070ff */
[----:B------:R-:W-:-:S03]  /*4430*/  FADD.FTZ R28, R28, R33 ;  /* 0x000000211c1c7221 */ /* 0x000fc60000010000 */
[----:B------:R-:W-:Y:S02]  /*4440*/  F2FP.SATFINITE.E4M3.F32.PACK_AB_MERGE_C R141, R50, R5, R34 ;  /* 0x00000005328d723e */ /* 0x000fe40004807022 */
[----:B------:R-:W-:Y:S01]  /*4450*/  MOV R50, R55 ;  /* 0x0000003700327202 */ /* 0x000fe20000000f00 */
[----:B------:R-:W2:Y:S01]  /*4460*/  MUFU.EX2 R82, R82 ;  /* 0x0000005200527308 */ /* 0x000ea20000000800 */
[----:B0-----:R-:W-:-:S01]  /*4470*/  FADD.FTZ R15, R73, R74 ;  /* 0x0000004a490f7221 */ /* 0x001fc20000010000 */
[----:B------:R-:W-:-:S06]  /*4480*/  MOV R34, R55 ;  /* 0x0000003700227202 */ /* 0x000fcc0000000f00 */
[----:B------:R-:W0:Y:S01]  /*4490*/  MUFU.EX2 R30, R30 ;  /* 0x0000001e001e7308 */ /* 0x000e220000000800 */
[----:B-1----:R-:W-:-:S07]  /*44a0*/  FADD.FTZ R27, R29, R28 ;  /* 0x0000001c1d1b7221 */ /* 0x002fce0000010000 */
[----:B------:R-:W-:Y:S01]  /*44b0*/  MUFU.EX2 R81, R81 ;  /* 0x0000005100517308 */ /* 0x000fe20000000800 */
[----:B--2---:R-:W-:-:S07]  /*44c0*/  FADD.FTZ R28, R82, R15 ;  /* 0x0000000f521c7221 */ /* 0x004fce0000010000 */
[----:B------:R-:W1:Y:S01]  /*44d0*/  MUFU.EX2 R84, R84 ;  /* 0x0000005400547308 */ /* 0x000e620000000800 */
[----:B0-----:R-:W-:-:S04]  /*44e0*/  FADD.FTZ R32, R30, R27 ;  /* 0x0000001b1e207221 */ /* 0x001fc80000010000 */
[----:B------:R-:W-:Y:S01]  /*44f0*/  FADD.FTZ R27, R31, R32 ;  /* 0x000000201f1b7221 */ /* 0x000fe20000010000 */
[----:B------:R-:W-:Y:S02]  /*4500*/  IMAD.MOV.U32 R32, RZ, RZ, R55 ;  /* 0x000000ffff207224 */ /* 0x000fe400078e0037 */
[----:B------:R-:W0:Y:S08]  /*4510*/  MUFU.EX2 R36, R36 ;  /* 0x0000002400247308 */ /* 0x000e300000000800 */
[----:B------:R-:W-:Y:S01]  /*4520*/  MUFU.EX2 R85, R85 ;  /* 0x0000005500557308 */ /* 0x000fe20000000800 */
[----:B-1----:R-:W-:Y:S01]  /*4530*/  F2FP.SATFINITE.E4M3.F32.PACK_AB_MERGE_C R33, R84, R81, RZ ;  /* 0x000000515421723e */ /* 0x002fe200048070ff */
[----:B------:R-:W-:-:S03]  /*4540*/  FADD.FTZ R81, R81, R28 ;  /* 0x0000001c51517221 */ /* 0x000fc60000010000 */
[----:B------:R-:W-:Y:S01]  /*4550*/  F2FP.SATFINITE.E4M3.F32.PACK_AB_MERGE_C R142, R82, R73, R33 ;  /* 0x00000049528e723e */ /* 0x000fe20004807021 */
[----:B------:R-:W-:-:S01]  /*4560*/  FADD.FTZ R84, R84, R81 ;  /* 0x0000005154547221 */ /* 0x000fc20000010000 */
[----:B------:R-:W-:Y:S01]  /*4570*/  IMAD.MOV.U32 R33, RZ, RZ, R55 ;  /* 0x000000ffff217224 */ /* 0x000fe200078e0037 */
[----:B------:R-:W1:Y:S01]  /*4580*/  MUFU.EX2 R88, R88 ;  /* 0x0000005800587308 */ /* 0x000e620000000800 */
[----:B0-----:R-:W-:-:S01]  /*4590*/  FADD.FTZ R27, R36, R27 ;  /* 0x0000001b241b7221 */ /* 0x001fc20000010000 */
[----:B------:R-:W-:Y:S01]  /*45a0*/  F2FP.SATFINITE.E4M3.F32.PACK_AB_MERGE_C R31, R36, R31, RZ ;  /* 0x0000001f241f723e */ /* 0x000fe200048070ff */
[----:B------:R-:W-:-:S03]  /*45b0*/  IMAD.MOV.U32 R36, RZ, RZ, R55 ;  /* 0x000000ffff247224 */ /* 0x000fc600078e0037 */
[----:B------:R-:W-:Y:S01]  /*45c0*/  F2FP.SATFINITE.E4M3.F32.PACK_AB_MERGE_C R143, R30, R29, R31 ;  /* 0x0000001d1e8f723e */ /* 0x000fe2000480701f */
[--C-:B------:R-:W-:Y:S01]  /*45d0*/  IMAD.MOV.U32 R31, RZ, RZ, R55.reuse ;  /* 0x000000ffff1f7224 */ /* 0x100fe200078e0037 */
[----:B------:R-:W0:Y:S01]  /*45e0*/  MUFU.EX2 R83, R83 ;  /* 0x0000005300537308 */ /* 0x000e220000000800 */
[--C-:B------:R-:W-:Y:S02]  /*45f0*/  IMAD.MOV.U32 R30, RZ, RZ, R55.reuse ;  /* 0x000000ffff1e7224 */ /* 0x100fe400078e0037 */
[----:B------:R-:W-:-:S05]  /*4600*/  IMAD.MOV.U32 R29, RZ, RZ, R55 ;  /* 0x000000ffff1d7224 */ /* 0x000fca00078e0037 */
[----:B------:R2:W3:Y:S01]  /*4610*/  MUFU.EX2 R12, R37 ;  /* 0x00000025000c7308 */ /* 0x0004e20000000800 */
[----:B-1----:R-:W-:-:S07]  /*4620*/  F2FP.SATFINITE.E4M3.F32.PACK_AB_MERGE_C R28, R88, R85, RZ ;  /* 0x00000055581c723e */ /* 0x002fce00048070ff */
[----:B------:R-:W1:Y:S01]  /*4630*/  MUFU.EX2 R86, R86 ;  /* 0x0000005600567308 */ /* 0x000e620000000800 */
[----:B0-----:R-:W-:-:S01]  /*4640*/  FADD.FTZ R7, R83, R84 ;  /* 0x0000005453077221 */ /* 0x001fc20000010000 */
[----:B--2---:R-:W-:-:S06]  /*4650*/  IMAD.MOV.U32 R37, RZ, RZ, R55 ;  /* 0x000000ffff257224 */ /* 0x004fcc00078e0037 */
[----:B------:R0:W2:Y:S01]  /*4660*/  MUFU.EX2 R13, R41 ;  /* 0x00000029000d7308 */ /* 0x0000a20000000800 */
[----:B---3--:R-:W-:-:S01]  /*4670*/  FADD.FTZ R6, R12, R27 ;  /* 0x0000001b0c067221 */ /* 0x008fc20000010000 */
[----:B------:R-:W-:-:S06]  /*4680*/  IMAD.MOV.U32 R27, RZ, RZ, R55 ;  /* 0x000000ffff1b7224 */ /* 0x000fcc00078e0037 */
[----:B------:R-:W3:Y:S01]  /*4690*/  MUFU.EX2 R47, R47 ;  /* 0x0000002f002f7308 */ /* 0x000ee20000000800 */
[C---:B-1----:R-:W-:Y:S01]  /*46a0*/  F2FP.SATFINITE.E4M3.F32.PACK_AB_MERGE_C R144, R86.reuse, R83, R28 ;  /* 0x000000535690723e */ /* 0x042fe2000480701c */
[----:B------:R-:W-:Y:S01]  /*46b0*/  FADD.FTZ R86, R86, R7 ;  /* 0x0000000756567221 */ /* 0x000fe20000010000 */
[--C-:B0-----:R-:W-:Y:S02]  /*46c0*/  IMAD.MOV.U32 R41, RZ, RZ, R55.reuse ;  /* 0x000000ffff297224 */ /* 0x101fe400078e0037 */
[----:B------:R-:W-:Y:S02]  /*46d0*/  IMAD.MOV.U32 R28, RZ, RZ, R55 ;  /* 0x000000ffff1c7224 */ /* 0x000fe400078e0037 */
[----:B------:R-:W-:-:S01]  /*46e0*/  FADD.FTZ R85, R85, R86 ;  /* 0x0000005655557221 */ /* 0x000fc20000010000 */
[----:B------:R-:W0:Y:S01]  /*46f0*/  MUFU.EX2 R20, R75 ;  /* 0x0000004b00147308 */ /* 0x000e220000000800 */
[----:B--2---:R-:W-:-:S02]  /*4700*/  FADD.FTZ R8, R13, R6 ;  /* 0x000000060d087221 */ /* 0x004fc40000010000 */
[----:B------:R-:W-:-:S05]  /*4710*/  FADD.FTZ R88, R88, R85 ;  /* 0x0000005558587221 */ /* 0x000fca0000010000 */
[----:B------:R-:W-:Y:S01]  /*4720*/  MUFU.EX2 R89, R89 ;  /* 0x0000005900597308 */ /* 0x000fe20000000800 */
[----:B---3--:R-:W-:-:S07]  /*4730*/  FADD.FTZ R7, R47, R8 ;  /* 0x000000082f077221 */ /* 0x008fce0000010000 */
        /* <DEDUP_REMOVED lines=18> */
[----:B-1----:R-:W-:-:S03]  /*4860*/  F2FP.SATFINITE.E4M3.F32.PACK_AB_MERGE_C R5, R6, R101, RZ ;  /* 0x000000650605723e */ /* 0x002fc600048070ff */
[----:B------:R-:W-:Y:S01]  /*4870*/  FADD.FTZ R101, R101, R8 ;  /* 0x0000000865657221 */ /* 0x000fe20000010000 */
[----:B------:R-:W-:-:S01]  /*4880*/  FADD.FTZ R8, R92, R89 ;  /* 0x000000595c087221 */ /* 0x000fc20000010000 */
[----:B------:R-:W-:Y:S02]  /*4890*/  F2FP.SATFINITE.E4M3.F32.PACK_AB_MERGE_C R147, R15, R98, R5 ;  /* 0x000000620f93723e */ /* 0x000fe40004807005 */
[----:B------:R-:W-:-:S01]  /*48a0*/  FADD.FTZ R6, R6, R101 ;  /* 0x0000006506067221 */ /* 0x000fc20000010000 */
        /* <DEDUP_REMOVED lines=23> */
.L_x_10907:
[----:B------:R-:W-:-:S04]  /*4a20*/  UISETP.NE.AND UP0, UPT, UR16, 0x1, UPT ;  /* 0x000000011000788c */ /* 0x000fc8000bf05270 */
[----:B------:R-:W-:-:S04]  /*4a30*/  USEL UR42, URZ, 0x1, UP0 ;  /* 0x000000013f2a7887 */ /* 0x000fc80008000000 */
[----:B------:R-:W-:Y:S01]  /*4a40*/  ULOP3.LUT UR42, UR18, UR42, URZ, 0x3c, !UPT ;  /* 0x0000002a122a7292 */ /* 0x000fe2000f8e3c3f */
[----:B------:R-:W-:Y:S11]  /*4a50*/  @!P0 BRA `(.L_x_10898) ;  /* 0x0000000000048947 */ /* 0x000ff60003800000 */
[----:B------:R-:W-:Y:S01]  /*4a60*/  BPT.TRAP 0x1 ;  /* 0x000000040000795c */ /* 0x000fe20000300000 */
.L_x_10898:
        /* <DEDUP_REMOVED lines=9> */
[----:B------:R-:W-:-:S04]  /*4b00*/  LEA R2, R3, R2, 0x18 ;  /* 0x0000000203027211 */ /* 0x000fc800078ec0ff */
[----:B------:R-:W-:-:S04]  /*4b10*/  LEA R7, R7, R2, 0x3 ;  /* 0x0000000207077211 */ /* 0x000fc800078e18ff */
[----:B------:R0:W1:Y:S01]  /*4b20*/  SYNCS.PHASECHK.TRANS64.TRYWAIT P1, [R7+URZ+0x13230], R10 ;  /* 0x0132300a070075a7 */ /* 0x000062000802017f */
[----:B------:R-:W-:Y:S05]  /*4b30*/  @!P0 BRA `(.L_x_10899) ;  /* 0x0000000000048947 */ /* 0x000fea0003800000 */
[----:B------:R-:W-:Y:S01]  /*4b40*/  BPT.TRAP 0x1 ;  /* 0x000000040000795c */ /* 0x000fe20000300000 */
.L_x_10899:
[----:B-1----:R-:W-:Y:S05]  /*4b50*/  @P1 BRA `(.L_x_10900) ;  /* 0x0000000000081947 */ /* 0x002fea0003800000 */
[----:B------:R-:W1:Y:S02]  /*4b60*/  SYNCS.PHASECHK.TRANS64.TRYWAIT P1, [R7+URZ+0x13230], R10 ;  /* 0x0132300a070075a7 */ /* 0x000e64000802017f */
[----:B-1----:R-:W-:Y:S05]  /*4b70*/  @!P1 BRA `(.L_x_10901) ;  /* 0x0000009c000c9947 */ /* 0x002fea0003800000 */
.L_x_10900:
        /* <DEDUP_REMOVED lines=64> */
.L_x_10902:
[----:B------:R-:W-:Y:S01]  /*4f80*/  R2UR UR9, R2 ;  /* 0x00000000020972ca */ /* 0x000fe200000e0000 */
[----:B01----:R-:W-:-:S05]  /*4f90*/  IMAD.U32 R10, RZ, RZ, UR18 ;  /* 0x00000012ff0a7e24 */ /* 0x003fca000f8e00ff */
[----:B------:R-:W-:-:S07]  /*4fa0*/  SHF.L.U32 R10, R10, 0x1f, RZ ;  /* 0x0000001f0a0a7819 */ /* 0x000fce00000006ff */
[----:B------:R-:W-:-:S09]  /*4fb0*/  ULEA UR9, UR16, UR9, 0x3 ;  /* 0x0000000910097291 */ /* 0x000fd2000f8e183f */
[----:B------:R0:W1:Y:S01]  /*4fc0*/  SYNCS.PHASECHK.TRANS64.TRYWAIT P1, [UR9+0x13250], R10 ;  /* 0x0132500aff0075a7 */ /* 0x0000620008020149 */
[----:B------:R-:W-:Y:S05]  /*4fd0*/  @!P0 BRA `(.L_x_10903) ;  /* 0x0000000000048947 */ /* 0x000fea0003800000 */
[----:B------:R-:W-:Y:S01]  /*4fe0*/  BPT.TRAP 0x1 ;  /* 0x000000040000795c */ /* 0x000fe20000300000 */
.L_x_10903:
[----:B-1----:R-:W-:Y:S05]  /*4ff0*/  @P1 BRA `(.L_x_10904) ;  /* 0x0000000000081947 */ /* 0x002fea0003800000 */
[----:B------:R-:W1:Y:S02]  /*5000*/  SYNCS.PHASECHK.TRANS64.TRYWAIT P1, [UR9+0x13250], R10 ;  /* 0x0132500aff0075a7 */ /* 0x000e640008020149 */
[----:B-1----:R-:W-:Y:S05]  /*5010*/  @!P1 BRA `(.L_x_10905) ;  /* 0x0000009400f89947 */ /* 0x002fea0003800000 */
.L_x_10904:
        /* <DEDUP_REMOVED lines=15> */
[----:B------:R-:W-:Y:S01]  /*5110*/  FMUL.FTZ R126, R0, R134 ;  /* 0x00000086007e7220 */ /* 0x000fe20000410000 */
[----:B------:R-:W-:Y:S01]  /*5120*/  R2UR UR6, R2 ;  /* 0x00000000020672ca */ /* 0x000fe200000e0000 */
        /* <DEDUP_REMOVED lines=12> */
[----:B------:R-:W-:Y:S01]  /*51f0*/  UIADD3 UR6, UR6, 0x1000, URZ ;  /* 0x0000100006067890 */ /* 0x000fe2000fffe03f */
[----:B------:R-:W0:Y:S01]  /*5200*/  MUFU.TANH R13, R13 ;  /* 0x0000000d000d7308 */ /* 0x000e220000002400 */
[----:B-1----:R-:W-:Y:S01]  /*5210*/  FMNMX.FTZ R129, R11, R128, !PT ;  /* 0x000000800b817209 */ /* 0x002fe20007810000 */
[C---:B------:R-:W-:Y:S01]  /*5220*/  FMUL.FTZ R112, R0.reuse, R112 ;  /* 0x0000007000707220 */ /* 0x040fe20000410000 */
[----:B------:R-:W-:Y:S01]  /*5230*/  USHF.R.U32.HI UR6, URZ, 0x4, UR6 ;  /* 0x000000043f067899 */ /* 0x000fe20008011606 */
[C---:B------:R-:W-:Y:S01]  /*5240*/  FMUL.FTZ R114, R0.reuse, R114 ;  /* 0x0000007200727220 */ /* 0x040fe20000410000 */
[C---:B------:R-:W-:Y:S01]  /*5250*/  FMUL.FTZ R113, R0.reuse, R113 ;  /* 0x0000007100717220 */ /* 0x040fe20000410000 */
[----:B------:R-:W-:Y:S01]  /*5260*/  FMUL.FTZ R115, R0, R115 ;  /* 0x0000007300737220 */ /* 0x000fe20000410000 */
[----:B------:R-:W-:Y:S01]  /*5270*/  ULOP3.LUT UR6, UR6, 0x3fff, URZ, 0xc0, !UPT ;  /* 0x00003fff06067892 */ /* 0x000fe2000f8ec03f */
[----:B------:R-:W1:Y:S01]  /*5280*/  MUFU.TANH R14, R14 ;  /* 0x0000000e000e7308 */ /* 0x000e620000002400 */
[----:B--2---:R-:W-:Y:S01]  /*5290*/  FMNMX.FTZ R128, R12, R9, !PT ;  /* 0x000000090c807209 */ /* 0x004fe20007810000 */
[C---:B------:R-:W-:Y:S01]  /*52a0*/  FMUL.FTZ R116, R0.reuse, R116 ;  /* 0x0000007400747220 */ /* 0x040fe20000410000 */
[----:B------:R-:W-:Y:S01]  /*52b0*/  ULOP3.LUT UR6, UR6, 0x10000, URZ, 0xfc, !UPT ;  /* 0x0001000006067892 */ /* 0x000fe2000f8efc3f */
[C---:B------:R-:W-:Y:S01]  /*52c0*/  FMUL.FTZ R118, R0.reuse, R118 ;  /* 0x0000007600767220 */ /* 0x040fe20000410000 */
[----:B------:R-:W-:Y:S01]  /*52d0*/  WARPGROUP.ARRIVE ;  /* 0x00000000000079c5 */ /* 0x000fe20000000000 */
[C---:B------:R-:W-:Y:S01]  /*52e0*/  FMUL.FTZ R117, R0.reuse, R117 ;  /* 0x0000007500757220 */ /* 0x040fe20000410000 */
[----:B------:R-:W-:Y:S01]  /*52f0*/  UIMAD UR8, UR16, 0x280, UR6 ;  /* 0x00000280100878a4 */ /* 0x000fe2000f8e0206 */
[----:B------:R-:W2:Y:S01]  /*5300*/  MUFU.TANH R20, R20 ;  /* 0x0000001400147308 */ /* 0x000ea20000002400 */
[----:B0-----:R-:W-:Y:S01]  /*5310*/  FMNMX.FTZ R131, R13, R128, !PT ;  /* 0x000000800d837209 */ /* 0x001fe20007810000 */
[C---:B------:R-:W-:Y:S01]  /*5320*/  FMUL.FTZ R119, R0.reuse, R119 ;  /* 0x0000007700777220 */ /* 0x040fe20000410000 */
[----:B------:R-:W-:Y:S01]  /*5330*/  UMOV UR7, 0xc0000010 ;  /* 0xc000001000077882 */ /* 0x000fe20000000000 */
[C---:B------:R-:W-:Y:S01]  /*5340*/  FMUL.FTZ R88, R0.reuse, R88 ;  /* 0x0000005800587220 */ /* 0x040fe20000410000 */
[C---:B------:R-:W-:Y:S01]  /*5350*/  FMUL.FTZ R90, R0.reuse, R90 ;  /* 0x0000005a005a7220 */ /* 0x040fe20000410000 */
[----:B------:R-:W-:Y:S01]  /*5360*/  UMOV UR6, UR8 ;  /* 0x0000000800067c82 */ /* 0x000fe20008000000 */
[----:B------:R-:W-:Y:S01]  /*5370*/  FMUL.FTZ R89, R0, R89 ;  /* 0x0000005900597220 */ /* 0x000fe20000410000 */
[----:B------:R-:W0:Y:S01]  /*5380*/  MUFU.TANH R15, R15 ;  /* 0x0000000f000f7308 */ /* 0x000e220000002400 */
[----:B-1----:R-:W-:Y:S01]  /*5390*/  FMNMX.FTZ R128, R14, R129, !PT ;  /* 0x000000810e807209 */ /* 0x002fe20007810000 */
[----:B------:R-:W-:Y:S01]  /*53a0*/  QGMMA.64x64x32.F32.E4M3.E4M3 R24, R152, gdesc[UR4], R24, gsb0 ;  /* 0x00e0000498187df3 */ /* 0x000fe20008000818 */
        /* <DEDUP_REMOVED lines=40> */
[----:B------:R-:W-:Y:S01]  /*5630*/  UIADD3 UR6, UR8, 0x80, URZ ;  /* 0x0000008008067890 */ /* 0x000fe2000fffe03f */
[C---:B------:R-:W-:Y:S01]  /*5640*/  FMUL.FTZ R57, R0.reuse, R57 ;  /* 0x0000003900397220 */ /* 0x040fe20000410000 */
[C---:B------:R-:W-:Y:S01]  /*5650*/  FMUL.FTZ R59, R0.reuse, R59 ;  /* 0x0000003b003b7220 */ /* 0x040fe20000410000 */
[C---:B------:R-:W-:Y:S01]  /*5660*/  FMUL.FTZ R60, R0.reuse, R60 ;  /* 0x0000003c003c7220 */ /* 0x040fe20000410000 */
        /* <DEDUP_REMOVED lines=23> */
[----:B------:R-:W-:-:S06]  /*57e0*/  WARPGROUP.ARRIVE ;  /* 0x00000000000079c5 */ /* 0x000fcc0000000000 */
[----:B------:R-:W2:Y:S01]  /*57f0*/  S2R R155, SR_TID.X ;  /* 0x00000000009b7919 */ /* 0x000ea20000002100 */
[----:B------:R-:W3:Y:S01]  /*5800*/  MUFU.TANH R106, R106 ;  /* 0x0000006a006a7308 */ /* 0x000ee20000002400 */
[----:B0-----:R-:W-:Y:S01]  /*5810*/  FMNMX.FTZ R131, R127, R130, !PT ;  /* 0x000000827f837209 */ /* 0x001fe20007810000 */
[----:B------:R-:W-:Y:S01]  /*5820*/  QGMMA.64x64x32.F32.E4M3.E4M3 R24, R148, gdesc[UR4], R24, gsb0 ;  /* 0x00e0000494187df3 */ /* 0x000fe20008000818 */
        /* <DEDUP_REMOVED lines=27> */
[----:B------:R-:W-:Y:S01]  /*59e0*/  QGMMA.64x64x32.F32.E4M3.E4M3 R24, R136, gdesc[UR4], R24, gsb0 ;  /* 0x00e0000488187df3 */ /* 0x000fe20008000818 */
        /* <DEDUP_REMOVED lines=26> */
[----:B------:R-:W-:Y:S01]  /*5b90*/  QGMMA.64x64x32.F32.E4M3.E4M3 R24, R140, gdesc[UR4], R24, gsb0 ;  /* 0x00e000048c187df3 */ /* 0x000fe20008000818 */
[----:B------:R-:W-:Y:S01]  /*5ba0*/  UIADD3 UR6, UR8, 0x200, URZ ;  /* 0x0000020008067890 */ /* 0x000fe2000fffe03f */
[----:B------:R-:W-:-:S04]  /*5bb0*/  UMOV UR7, 0xc0000010 ;  /* 0xc000001000077882 */ /* 0x000fc80000000000 */
        /* <DEDUP_REMOVED lines=25> */
[----:B------:R-:W-:Y:S06]  /*5d50*/  QGMMA.64x64x32.F32.E4M3.E4M3 R24, R144, gdesc[UR4], R24, gsb0 ;  /* 0x00e0000490187df3 */ /* 0x000fec0008000818 */
        /* <DEDUP_REMOVED lines=20> */
[----:B------:R-:W-:-:S06]  /*5ea0*/  WARPGROUP.DEPBAR.LE gsb0, 0x0 ;  /* 0x00008000000079c5 */ /* 0x000fcc0000010000 */
        /* <DEDUP_REMOVED lines=38> */
[----:B0-----:R-:W-:-:S03]  /*6110*/  FMNMX.FTZ R64, R70, R133, !PT ;  /* 0x0000008546407209 */ /* 0x001fc60007810000 */
[----:B------:R-:W0:Y:S01]  /*6120*/  SHFL.BFLY PT, R133, R130, 0x2, 0x1f ;  /* 0x0c401f0082857f89 */ /* 0x000e2200000e0000 */
[----:B-1----:R-:W-:-:S05]  /*6130*/  FMNMX.FTZ R131, R71, R64, !PT ;  /* 0x0000004047837209 */ /* 0x002fca0007810000 */
[----:B------:R-:W1:Y:S01]  /*6140*/  SHFL.BFLY PT, R58, R131, 0x2, 0x1f ;  /* 0x0c401f00833a7f89 */ /* 0x000e6200000e0000 */
[----:B0-----:R-:W-:Y:S02]  /*6150*/  FMNMX.FTZ R133, R130, R133, !PT ;  /* 0x0000008582857209 */ /* 0x001fe40007810000 */
[----:B-1----:R-:W-:-:S03]  /*6160*/  FMNMX.FTZ R132, R131, R58, !PT ;  /* 0x0000003a83847209 */ /* 0x002fc60007810000 */
[----:B------:R-:W0:Y:S04]  /*6170*/  SHFL.BFLY PT, R58, R133, 0x1, 0x1f ;  /* 0x0c201f00853a7f89 */ /* 0x000e2800000e0000 */
[----:B------:R-:W1:Y:S01]  /*6180*/  SHFL.BFLY PT, R135, R132, 0x1, 0x1f ;  /* 0x0c201f0084877f89 */ /* 0x000e6200000e0000 */
[----:B0-----:R-:W-:Y:S02]  /*6190*/  FMNMX.FTZ R58, R133, R58, !PT ;  /* 0x0000003a853a7209 */ /* 0x001fe40007810000 */
[----:B-1----:R-:W-:-:S03]  /*61a0*/  FMNMX.FTZ R64, R132, R135, !PT ;  /* 0x0000008784407209 */ /* 0x002fc60007810000 */
[----:B------:R-:W-:Y:S01]  /*61b0*/  FADD.FTZ R5, -R58, R5 ;  /* 0x000000053a057221 */ /* 0x000fe20000010100 */
[----:B------:R-:W-:-:S03]  /*61c0*/  IMAD.U32 R135, RZ, RZ, UR17 ;  /* 0x00000011ff877e24 */ /* 0x000fc6000f8e00ff */
[----:B------:R-:W-:Y:S01]  /*61d0*/  FMUL.FTZ R131, R5, UR17 ;  /* 0x0000001105837c20 */ /* 0x000fe20008410000 */
[----:B------:R-:W-:-:S01]  /*61e0*/  FFMA.FTZ R130, R58, R135, -8 ;  /* 0xc10000003a827423 */ /* 0x000fc20000010087 */
[----:B------:R-:W-:Y:S02]  /*61f0*/  FADD.FTZ R5, -R64, R9 ;  /* 0x0000000940057221 */ /* 0x000fe40000010100 */
[----:B------:R0:W-:Y:S01]  /*6200*/  MUFU.EX2 R9, R131 ;  /* 0x0000008300097308 */ /* 0x0001e20000000800 */
        /* <DEDUP_REMOVED lines=8> */
[----:B0-----:R-:W-:Y:S01]  /*6290*/  IMAD.U32 R131, RZ, RZ, UR17 ;  /* 0x00000011ff837e24 */ /* 0x001fe2000f8e00ff */
[----:B------:R-:W-:Y:S01]  /*62a0*/  MUFU.EX2 R5, R5 ;  /* 0x0000000500057308 */ /* 0x000fe20000000800 */
[----:B------:R-:W-:-:S01]  /*62b0*/  FFMA.FTZ R120, R120, UR17, -R130 ;  /* 0x0000001178787c23 */ /* 0x000fc20008010882 */
[----:B------:R-:W-:Y:S01]  /*62c0*/  FFMA.FTZ R121, R121, UR17, -R130 ;  /* 0x0000001179797c23 */ /* 0x000fe20008010882 */
[----:B------:R-:W-:-:S01]  /*62d0*/  FFMA.FTZ R69, R64, R131, -8 ;  /* 0xc100000040457423 */ /* 0x000fc20000010083 */
[--C-:B------:R-:W-:Y:S01]  /*62e0*/  FFMA.FTZ R124, R124, UR17, -R130.reuse ;  /* 0x000000117c7c7c23 */ /* 0x100fe20008010882 */
[----:B------:R-:W-:-:S01]  /*62f0*/  FFMA.FTZ R125, R125, UR17, -R130 ;  /* 0x000000117d7d7c23 */ /* 0x000fc20008010882 */
[----:B------:R-:W-:Y:S01]  /*6300*/  FFMA.FTZ R104, R104, UR17, -R130 ;  /* 0x0000001168687c23 */ /* 0x000fe20008010882 */
        /* <DEDUP_REMOVED lines=13> */
[----:B------:R-:W-:-:S01]  /*63e0*/  FFMA.FTZ R108, R108, UR17, -R130 ;  /* 0x000000116c6c7c23 */ /* 0x000fc20008010882 */
[----:B------:R-:W-:Y:S01]  /*63f0*/  FFMA.FTZ R110, R110, UR17, -R69 ;  /* 0x000000116e6e7c23 */ /* 0x000fe20008010845 */
[----:B------:R-:W-:-:S01]  /*6400*/  FFMA.FTZ R109, R109, UR17, -R130 ;  /* 0x000000116d6d7c23 */ /* 0x000fc20008010882 */
[----:B------:R-:W-:Y:S01]  /*6410*/  FFMA.FTZ R111, R111, UR17, -R69 ;  /* 0x000000116f6f7c23 */ /* 0x000fe20008010845 */
[----:B------:R-:W-:-:S01]  /*6420*/  FFMA.FTZ R112, R112, UR17, -R130 ;  /* 0x0000001170707c23 */ /* 0x000fc20008010882 */
[----:B------:R-:W2:Y:S01]  /*6430*/  MUFU.EX2 R11, R11 ;  /* 0x0000000b000b7308 */ /* 0x000ea20000000800 */
[----:B0-----:R-:W-:-:S01]  /*6440*/  FFMA.FTZ R8, R9, R8, R10 ;  /* 0x0000000809087223 */ /* 0x001fc2000001000a */
[----:B------:R-:W-:Y:S01]  /*6450*/  FFMA.FTZ R114, R114, UR17, -R69 ;  /* 0x0000001172727c23 */ /* 0x000fe20008010845 */
[----:B------:R-:W-:-:S01]  /*6460*/  FFMA.FTZ R113, R113, UR17, -R130 ;  /* 0x0000001171717c23 */ /* 0x000fc20008010882 */
[----:B------:R-:W-:Y:S01]  /*6470*/  FFMA.FTZ R115, R115, UR17, -R69 ;  /* 0x0000001173737c23 */ /* 0x000fe20008010845 */
[----:B------:R-:W-:-:S01]  /*6480*/  FFMA.FTZ R116, R116, UR17, -R130 ;  /* 0x0000001174747c23 */ /* 0x000fc20008010882 */
[----:B------:R-:W-:Y:S01]  /*6490*/  FFMA.FTZ R118, R118, UR17, -R69 ;  /* 0x0000001176767c23 */ /* 0x000fe20008010845 */
[----:B------:R-:W-:-:S01]  /*64a0*/  FFMA.FTZ R117, R117, UR17, -R130 ;  /* 0x0000001175757c23 */ /* 0x000fc20008010882 */
[----:B------:R-:W0:Y:S01]  /*64b0*/  MUFU.EX2 R13, R13 ;  /* 0x0000000d000d7308 */ /* 0x000e220000000800 */
[----:B-1----:R-:W-:-:S01]  /*64c0*/  FFMA.FTZ R6, R5, R6, R12 ;  /* 0x0000000605067223 */ /* 0x002fc2000001000c */
[----:B------:R-:W-:Y:S01]  /*64d0*/  FFMA.FTZ R119, R119, UR17, -R69 ;  /* 0x0000001177777c23 */ /* 0x000fe20008010845 */
[----:B------:R-:W-:-:S01]  /*64e0*/  FFMA.FTZ R88, R88, UR17, -R130 ;  /* 0x0000001158587c23 */ /* 0x000fc20008010882 */
[----:B------:R-:W-:Y:S01]  /*64f0*/  FFMA.FTZ R90, R90, UR17, -R69 ;  /* 0x000000115a5a7c23 */ /* 0x000fe20008010845 */
[----:B------:R-:W-:-:S01]  /*6500*/  FFMA.FTZ R89, R89, UR17, -R130 ;  /* 0x0000001159597c23 */ /* 0x000fc20008010882 */
[----:B------:R-:W-:Y:S01]  /*6510*/  FFMA.FTZ R91, R91, UR17, -R69 ;  /* 0x000000115b5b7c23 */ /* 0x000fe20008010845 */
[----:B------:R-:W-:-:S01]  /*6520*/  FFMA.FTZ R92, R92, UR17, -R130 ;  /* 0x000000115c5c7c23 */ /* 0x000fc20008010882 */
[----:B------:R-:W1:Y:S01]  /*6530*/  MUFU.EX2 R14, R14 ;  /* 0x0000000e000e7308 */ /* 0x000e620000000800 */
[----:B--2---:R-:W-:-:S01]  /*6540*/  FADD.FTZ R131, R11, R8 ;  /* 0x000000080b837221 */ /* 0x004fc20000010000 */
[----:B------:R-:W-:Y:S01]  /*6550*/  FFMA.FTZ R94, R94, UR17, -R69 ;  /* 0x000000115e5e7c23 */ /* 0x000fe20008010845 */
[----:B------:R-:W-:-:S01]  /*6560*/  FFMA.FTZ R93, R93, UR17, -R130 ;  /* 0x000000115d5d7c23 */ /* 0x000fc20008010882 */
[----:B------:R-:W-:Y:S01]  /*6570*/  FFMA.FTZ R95, R95, UR17, -R69 ;  /* 0x000000115f5f7c23 */ /* 0x000fe20008010845 */
[----:B------:R-:W-:-:S01]  /*6580*/  FFMA.FTZ R96, R96, UR17, -R130 ;  /* 0x0000001160607c23 */ /* 0x000fc20008010882 */
[----:B------:R-:W-:Y:S01]  /*6590*/  FFMA.FTZ R98, R98, UR17, -R69 ;  /* 0x0000001162627c23 */ /* 0x000fe20008010845 */
[----:B------:R-:W-:-:S01]  /*65a0*/  FFMA.FTZ R97, R97, UR17, -R130 ;  /* 0x0000001161617c23 */ /* 0x000fc20008010882 */
[----:B------:R-:W2:Y:S01]  /*65b0*/  MUFU.EX2 R20, R20 ;  /* 0x0000001400147308 */ /* 0x000ea20000000800 */
[----:B0-----:R-:W-:-:S01]  /*65c0*/  FADD.FTZ R133, R13, R6 ;  /* 0x000000060d857221 */ /* 0x001fc20000010000 */
[----:B------:R-:W-:Y:S01]  /*65d0*/  FFMA.FTZ R99, R99, UR17, -R69 ;  /* 0x0000001163637c23 */ /* 0x000fe20008010845 */
[----:B------:R-:W-:-:S01]  /*65e0*/  FFMA.FTZ R100, R100, UR17, -R130 ;  /* 0x0000001164647c23 */ /* 0x000fc20008010882 */
[----:B------:R-:W-:Y:S01]  /*65f0*/  FFMA.FTZ R102, R102, UR17, -R69 ;  /* 0x0000001166667c23 */ /* 0x000fe20008010845 */
[----:B------:R-:W-:-:S01]  /*6600*/  FFMA.FTZ R101, R101, UR17, -R130 ;  /* 0x0000001165657c23 */ /* 0x000fc20008010882 */
[----:B------:R-:W-:Y:S01]  /*6610*/  FFMA.FTZ R103, R103, UR17, -R69 ;  /* 0x0000001167677c23 */ /* 0x000fe20008010845 */
[----:B------:R-:W-:-:S01]  /*6620*/  FFMA.FTZ R72, R72, UR17, -R130 ;  /* 0x0000001148487c23 */ /* 0x000fc20008010882 */
[----:B------:R-:W0:Y:S01]  /*6630*/  MUFU.EX2 R15, R15 ;  /* 0x0000000f000f7308 */ /* 0x000e220000000800 */
[----:B-1----:R-:W-:-:S01]  /*6640*/  FADD.FTZ R6, R14, R131 ;  /* 0x000000830e067221 */ /* 0x002fc20000010000 */
        /* <DEDUP_REMOVED lines=146> */
[----:B------:R-:W-:Y:S01]  /*6f70*/  FFMA.FTZ R8, R70, UR17, -R69 ;  /* 0x0000001146087c23 */ /* 0x000fe20008010845 */
[----:B------:R0:W-:Y:S05]  /*6f80*/  @!P1 SYNCS.ARRIVE.TRANS64.RED.A1T0 RZ, [R6+URZ], RZ ;  /* 0x000000ff06ff99a7 */ /* 0x0001ea000810043f */
[----:B------:R-:W3:Y:S01]  /*6f90*/  MUFU.EX2 R57, R57 ;  /* 0x0000003900397308 */ /* 0x000ee20000000800 */
[----:B-1----:R-:W-:-:S07]  /*6fa0*/  FADD.FTZ R70, R56, R131 ;  /* 0x0000008338467221 */ /* 0x002fce0000010000 */
[----:B------:R-:W1:Y:S01]  /*6fb0*/  MUFU.EX2 R59, R59 ;  /* 0x0000003b003b7308 */ /* 0x000e620000000800 */
[----:B--2---:R-:W-:-:S07]  /*6fc0*/  FADD.FTZ R130, R128, R133 ;  /* 0x0000008580827221 */ /* 0x004fce0000010000 */
[----:B------:R-:W2:Y:S01]  /*6fd0*/  MUFU.EX2 R60, R60 ;  /* 0x0000003c003c7308 */ /* 0x000ea20000000800 */
[----:B---3--:R-:W-:-:S01]  /*6fe0*/  FADD.FTZ R131, R57, R70 ;  /* 0x0000004639837221 */ /* 0x008fc20000010000 */
[----:B------:R-:W-:-:S06]  /*6ff0*/  FFMA.FTZ R70, R71, UR17, -R69 ;  /* 0x0000001147467c23 */ /* 0x000fcc0008010845 */
        /* <DEDUP_REMOVED lines=8> */
[----:B------:R-:W0:Y:S01]  /*7080*/  MUFU.EX2 R66, R66 ;  /* 0x0000004200427308 */ /* 0x000e220000000800 */
[----:B--2---:R-:W-:-:S07]  /*7090*/  FADD.FTZ R69, R63, R134 ;  /* 0x000000863f457221 */ /* 0x004fce0000010000 */
[----:B------:R-:W-:Y:S01]  /*70a0*/  MUFU.EX2 R132, R132 ;  /* 0x0000008400847308 */ /* 0x000fe20000000800 */
[----:B---3--:R-:W-:-:S07]  /*70b0*/  FADD.FTZ R71, R129, R130 ;  /* 0x0000008281477221 */ /* 0x008fce0000010000 */
[----:B------:R-:W1:Y:S01]  /*70c0*/  MUFU.EX2 R67, R67 ;  /* 0x0000004300437308 */ /* 0x000e620000000800 */
[----:B0-----:R-:W-:-:S07]  /*70d0*/  FADD.FTZ R6, R66, R69 ;  /* 0x0000004542067221 */ /* 0x001fce0000010000 */
[----:B------:R-:W0:Y:S08]  /*70e0*/  MUFU.EX2 R65, R65 ;  /* 0x0000004100417308 */ /* 0x000e300000000800 */
[----:B------:R2:W3:Y:S01]  /*70f0*/  MUFU.EX2 R7, R8 ;  /* 0x0000000800077308 */ /* 0x0004e20000000800 */
[----:B-1----:R-:W-:-:S07]  /*7100*/  FADD.FTZ R6, R67, R6 ;  /* 0x0000000643067221 */ /* 0x002fce0000010000 */
[----:B------:R-:W1:Y:S01]  /*7110*/  MUFU.EX2 R68, R68 ;  /* 0x0000004400447308 */ /* 0x000e620000000800 */
[----:B--2---:R-:W-:-:S04]  /*7120*/  FADD.FTZ R8, R132, R71 ;  /* 0x0000004784087221 */ /* 0x004fc80000010000 */
[----:B0-----:R-:W-:-:S03]  /*7130*/  FADD.FTZ R69, R65, R8 ;  /* 0x0000000841457221 */ /* 0x001fc60000010000 */
[----:B------:R-:W0:Y:S01]  /*7140*/  MUFU.EX2 R70, R70 ;  /* 0x0000004600467308 */ /* 0x000e220000000800 */
[----:B---3--:R-:W-:-:S01]  /*7150*/  FADD.FTZ R71, R7, R6 ;  /* 0x0000000607477221 */ /* 0x008fc20000010000 */
[----:B-1----:R-:W-:-:S03]  /*7160*/  FADD.FTZ R8, R68, R69 ;  /* 0x0000004544087221 */ /* 0x002fc60000010000 */
[----:B0-----:R-:W-:Y:S01]  /*7170*/  FADD.FTZ R6, R70, R71 ;  /* 0x0000004746067221 */ /* 0x001fe20000010000 */
[----:B------:R-:W-:Y:S06]  /*7180*/  @!P0 BRA `(.L_x_10906) ;  /* 0x0000000000048947 */ /* 0x000fec0003800000 */
[----:B------:R-:W-:Y:S01]  /*7190*/  BPT.TRAP 0x1 ;  /* 0x000000040000795c */ /* 0x000fe20000300000 */
.L_x_10906:
        /* <DEDUP_REMOVED lines=84> */
.L_x_10897:
[----:B------:R-:W-:Y:S06]  /*76e0*/  BAR.ARV 0x8, 0x200 ;  /* 0x0208000000007b1d */ /* 0x000fec0000002000 */
[----:B------:R-:W-:Y:S05]  /*76f0*/  @!P0 BRA `(.L_x_10908) ;  /* 0x0000000000048947 */ /* 0x000fea0003800000 */
[----:B------:R-:W-:Y:S01]  /*7700*/  BPT.TRAP 0x1 ;  /* 0x000000040000795c */ /* 0x000fe20000300000 */
.L_x_10908:
[----:B------:R-:W-:Y:S01]  /*7710*/  IMAD.U32 R15, RZ, RZ, UR43 ;  /* 0x0000002bff0f7e24 */ /* 0x000fe2000f8e00ff */
[----:B------:R-:W-:-:S03]  /*7720*/  MOV R0, UR42 ;  /* 0x0000002a00007c02 */ /* 0x000fc60008000f00 */
[----:B------:R-:W-:Y:S01]  /*7730*/  IMAD R15, R15, 0x8, R2 ;  /* 0x000000080f0f7824 */ /* 0x000fe200078e0202 */
[----:B------:R-:W-:-:S04]  /*7740*/  SHF.L.U32 R0, R0, 0x1f, RZ ;  /* 0x0000001f00007819 */ /* 0x000fc800000006ff */
[----:B------:R0:W1:Y:S01]  /*7750*/  SYNCS.PHASECHK.TRANS64.TRYWAIT P1, [R15+URZ+0x13250], R0 ;  /* 0x013250000f0075a7 */ /* 0x000062000802017f */
[----:B------:R-:W-:Y:S05]  /*7760*/  @!P0 BRA `(.L_x_10909) ;  /* 0x0000000000048947 */ /* 0x000fea0003800000 */
[----:B------:R-:W-:Y:S01]  /*7770*/  BPT.TRAP 0x1 ;  /* 0x000000040000795c */ /* 0x000fe20000300000 */
.L_x_10909:
[----:B------:R-:W-:Y:S01]  /*7780*/  VIADD R2, R2, 0x1000 ;  /* 0x0000100002027836 */ /* 0x000fe20000000000 */
[----:B-1----:R-:W-:Y:S06]  /*7790*/  @P1 BRA `(.L_x_10910) ;  /* 0x0000000000081947 */ /* 0x002fec0003800000 */
[----:B------:R-:W1:Y:S02]  /*77a0*/  SYNCS.PHASECHK.TRANS64.TRYWAIT P1, [R15+URZ+0x13250], R0 ;  /* 0x013250000f0075a7 */ /* 0x000e64000802017f */
[----:B-1----:R-:W-:Y:S05]  /*77b0*/  @!P1 BRA `(.L_x_10911) ;  /* 0x0000007000289947 */ /* 0x002fea0003800000 */
.L_x_10910:
[----:B------:R-:W-:Y:S01]  /*77c0*/  SHF.R.U32.HI R2, RZ, 0x4, R2 ;  /* 0x00000004ff027819 */ /* 0x000fe20000011602 */
[----:B------:R-:W-:Y:S01]  /*77d0*/  IMAD.U32 R5, RZ, RZ, UR43 ;  /* 0x0000002bff057e24 */ /* 0x000fe2000f8e00ff */
[----:B------:R-:W-:Y:S05]  /*77e0*/  WARPSYNC.ALL ;  /* 0x0000000000007948 */ /* 0x000fea0003800000 */
[----:B------:R-:W-:Y:S01]  /*77f0*/  LOP3.LUT R2, R2, 0x3fff, RZ, 0xc0, !PT ;  /* 0x00003fff02027812 */ /* 0x000fe200078ec0ff */
[----:B------:R-:W-:Y:S01]  /*7800*/  WARPGROUP.ARRIVE ;  /* 0x00000000000079c5 */ /* 0x000fe20000000000 */
[----:B------:R-:W-:Y:S01]  /*7810*/  ULDC.64 UR10, c[0x0][0x9a0] ;  /* 0x00026800000a7ab9 */ /* 0x000fe20000000a00 */
[----:B------:R-:W-:Y:S01]  /*7820*/  IMAD.MOV.U32 R7, RZ, RZ, 0x3f800000 ;  /* 0x3f800000ff077424 */ /* 0x000fe200078e00ff */
[----:B------:R-:W-:Y:S01]  /*7830*/  LOP3.LUT R2, R2, 0x10000, RZ, 0xfc, !PT ;  /* 0x0001000002027812 */ /* 0x000fe200078efcff */
[----:B------:R-:W-:-:S04]  /*7840*/  UISETP.NE.U32.AND UP0, UPT, UR10, URZ, UPT ;  /* 0x0000003f0a00728c */ /* 0x000fc8000bf05070 */
[----:B------:R-:W-:Y:S01]  /*7850*/  IMAD R4, R5, 0x280, R2 ;  /* 0x0000028005047824 */ /* 0x000fe200078e0202 */
[----:B------:R-:W-:Y:S01]  /*7860*/  UISETP.NE.AND.EX UP0, UPT, UR11, URZ, UPT, UP0 ;  /* 0x0000003f0b00728c */ /* 0x000fe2000bf05300 */
[----:B------:R-:W-:-:S03]  /*7870*/  IMAD.MOV.U32 R5, RZ, RZ, -0x3ffffff0 ;  /* 0xc0000010ff057424 */ /* 0x000fc600078e00ff */
[----:B------:R-:W-:Y:S02]  /*7880*/  R2UR UR6, R4 ;  /* 0x00000000040672ca */ /* 0x000fe400000e0000 */
[----:B------:R-:W-:Y:S02]  /*7890*/  R2UR UR7, R5 ;  /* 0x00000000050772ca */ /* 0x000fe400000e0000 */
[----:B------:R-:W-:-:S03]  /*78a0*/  PLOP3.LUT P1, PT, PT, PT, UP0, 0x80, 0x0 ;  /* 0x000000000000781c */ /* 0x000fc60003f2f008 */
[----:B------:R-:W-:Y:S01]  /*78b0*/  @UP0 ULDC.64 UR12, c[0x0][0x9c8] ;  /* 0x00027200000c0ab9 */ /* 0x000fe20000000a00 */
[----:B------:R-:W-:Y:S02]  /*78c0*/  @UP0 USHF.R.S32.HI UR9, URZ, 0x1f, UR44 ;  /* 0x0000001f3f090899 */ /* 0x000fe4000801142c */
[----:B------:R-:W-:Y:S02]  /*78d0*/  @UP0 UIMAD UR8, UR47, UR12, URZ ;  /* 0x0000000c2f0802a4 */ /* 0x000fe4000f8e023f */
[----:B------:R-:W-:Y:S02]  /*78e0*/  @UP0 UIMAD.WIDE.U32 UR4, UR46, UR12, URZ ;  /* 0x0000000c2e0402a5 */ /* 0x000fe4000f8e003f */
[----:B------:R-:W-:-:S07]  /*78f0*/  @UP0 UIMAD UR8, UR46, UR13, UR8 ;  /* 0x0000000d2e0802a4 */ /* 0x000fce000f8e0208 */
[----:B------:R-:W-:Y:S01]  /*7900*/  QGMMA.64x64x32.F32.E4M3.E4M3 R24, R152, gdesc[UR4], R24, gsb0 ;  /* 0x00e0000498187df3 */ /* 0x000fe20008000818 */
        /* <DEDUP_REMOVED lines=8> */
[----:B------:R-:W-:Y:S02]  /*7990*/  IMAD.MOV.U32 R11, RZ, RZ, -0x3ffffff0 ;  /* 0xc0000010ff0b7424 */ /* 0x000fe400078e00ff */
[----:B------:R-:W-:Y:S01]  /*79a0*/  @UP0 UMOV UR4, UR6 ;  /* 0x0000000600040c82 */ /* 0x000fe20008000000 */
[----:B------:R-:W-:Y:S01]  /*79b0*/  IADD3 R10, R4, 0x80, RZ ;  /* 0x00000080040a7810 */ /* 0x000fe20007ffe0ff */
[----:B------:R-:W-:Y:S02]  /*79c0*/  IMAD.U32 R12, RZ, RZ, UR4 ;  /* 0x00000004ff0c7e24 */ /* 0x000fe4000f8e00ff */
[----:B------:R-:W-:Y:S01]  /*79d0*/  IMAD.U32 R13, RZ, RZ, UR5 ;  /* 0x00000005ff0d7e24 */ /* 0x000fe2000f8e00ff */
[----:B------:R-:W-:Y:S02]  /*79e0*/  R2UR UR6, R10 ;  /* 0x000000000a0672ca */ /* 0x000fe400000e0000 */
[----:B------:R-:W-:-:S02]  /*79f0*/  R2UR UR7, R11 ;  /* 0x000000000b0772ca */ /* 0x000fc400000e0000 */
[----:B------:R2:W3:Y:S01]  /*7a00*/  @P1 LDG.E R7, desc[UR50][R12.64] ;  /* 0x000000320c071981 */ /* 0x0004e2000c1e1900 */
[----:B------:R-:W-:Y:S02]  /*7a10*/  WARPGROUP.DEPBAR.LE gsb0, 0x0 ;  /* 0x00008000000079c5 */ /* 0x000fe40000010000 */
[----:B------:R-:W-:-:S08]  /*7a20*/  WARPGROUP.ARRIVE ;  /* 0x00000000000079c5 */ /* 0x000fd00000000000 */
[----:B------:R-:W-:Y:S01]  /*7a30*/  QGMMA.64x64x32.F32.E4M3.E4M3 R24, R148, gdesc[UR4], R24, gsb0 ;  /* 0x00e0000494187df3 */ /* 0x000fe20008000818 */
[----:B------:R-:W-:Y:S02]  /*7a40*/  VIADD R10, R4, 0x100 ;  /* 0x00000100040a7836 */ /* 0x000fe40000000000 */
[----:B------:R-:W-:-:S03]  /*7a50*/  IMAD.MOV.U32 R11, RZ, RZ, -0x3ffffff0 ;  /* 0xc0000010ff0b7424 */ /* 0x000fc600078e00ff */
[----:B------:R-:W-:Y:S02]  /*7a60*/  R2UR UR6, R10 ;  /* 0x000000000a0672ca */ /* 0x000fe400000e0000 */
[----:B------:R-:W-:Y:S01]  /*7a70*/  R2UR UR7, R11 ;  /* 0x000000000b0772ca */ /* 0x000fe200000e0000 */
[----:B------:R-:W-:Y:S02]  /*7a80*/  VIADD R10, R4, 0x180 ;  /* 0x00000180040a7836 */ /* 0x000fe40000000000 */
[----:B------:R-:W-:Y:S01]  /*7a90*/  IMAD.MOV.U32 R11, RZ, RZ, -0x3ffffff0 ;  /* 0xc0000010ff0b7424 */ /* 0x000fe200078e00ff */
[----:B------:R-:W-:Y:S02]  /*7aa0*/  WARPGROUP.DEPBAR.LE gsb0, 0x0 ;  /* 0x00008000000079c5 */ /* 0x000fe40000010000 */
[----:B------:R-:W-:-:S07]  /*7ab0*/  WARPGROUP.ARRIVE ;  /* 0x00000000000079c5 */ /* 0x000fce0000000000 */
[----:B------:R-:W-:Y:S01]  /*7ac0*/  QGMMA.64x64x32.F32.E4M3.E4M3 R24, R136, gdesc[UR4], R24, gsb0 ;  /* 0x00e0000488187df3 */ /* 0x000fe20008000818 */
[----:B------:R-:W-:Y:S02]  /*7ad0*/  R2UR UR6, R10 ;  /* 0x000000000a0672ca */ /* 0x000fe400000e0000 */
[----:B------:R-:W-:Y:S01]  /*7ae0*/  R2UR UR7, R11 ;  /* 0x000000000b0772ca */ /* 0x000fe200000e0000 */
[----:B------:R-:W0:Y:S04]  /*7af0*/  SHFL.BFLY PT, R5, R8, 0x2, 0x1f ;  /* 0x0c401f0008057f89 */ /* 0x000e2800000e0000 */
[----:B------:R-:W4:Y:S01]  /*7b00*/  SHFL.BFLY PT, R11, R6, 0x2, 0x1f ;  /* 0x0c401f00060b7f89 */ /* 0x000f2200000e0000 */
[----:B------:R-:W-:Y:S01]  /*7b10*/  VIADD R4, R4, 0x200 ;  /* 0x0000020004047836 */ /* 0x000fe20000000000 */
[----:B------:R-:W-:-:S02]  /*7b20*/  WARPGROUP.DEPBAR.LE gsb0, 0x0 ;  /* 0x00008000000079c5 */ /* 0x000fc40000010000 */
[----:B------:R-:W-:-:S06]  /*7b30*/  WARPGROUP.ARRIVE ;  /* 0x00000000000079c5 */ /* 0x000fcc0000000000 */
[----:B------:R-:W-:Y:S01]  /*7b40*/  QGMMA.64x64x32.F32.E4M3.E4M3 R24, R140, gdesc[UR4], R24, gsb0 ;  /* 0x00e000048c187df3 */ /* 0x000fe20008000818 */
[----:B01----:R-:W-:-:S01]  /*7b50*/  FADD.FTZ R0, R5, R8 ;  /* 0x0000000805007221 */ /* 0x003fc20000010000 */
[----:B------:R-:W-:Y:S01]  /*7b60*/  IMAD.MOV.U32 R5, RZ, RZ, -0x3ffffff0 ;  /* 0xc0000010ff057424 */ /* 0x000fe200078e00ff */
[----:B------:R-:W-:-:S04]  /*7b70*/  R2UR UR6, R4 ;  /* 0x00000000040672ca */ /* 0x000fc800000e0000 */
[----:B------:R-:W-:Y:S01]  /*7b80*/  R2UR UR7, R5 ;  /* 0x00000000050772ca */ /* 0x000fe200000e0000 */
[----:B------:R-:W0:Y:S01]  /*7b90*/  SHFL.BFLY PT, R9, R0, 0x1, 0x1f ;  /* 0x0c201f0000097f89 */ /* 0x000e2200000e0000 */
[----:B----4-:R-:W-:-:S05]  /*7ba0*/  FADD.FTZ R11, R11, R6 ;  /* 0x000000060b0b7221 */ /* 0x010fca0000010000 */
[----:B------:R-:W1:Y:S01]  /*7bb0*/  SHFL.BFLY PT, R2, R11, 0x1, 0x1f ;  /* 0x0c201f000b027f89 */ /* 0x000e6200000e0000 */
[----:B------:R-:W-:Y:S01]  /*7bc0*/  MOV R4, RZ ;  /* 0x000000ff00047202 */ /* 0x000fe20000000f00 */
[----:B0-----:R-:W-:-:S05]  /*7bd0*/  FADD.FTZ R5, R0, R9 ;  /* 0x0000000900057221 */ /* 0x001fca0000010000 */
[----:B------:R-:W-:Y:S01]  /*7be0*/  FSETP.NE.FTZ.AND P1, PT, R5, RZ, PT ;  /* 0x000000ff0500720b */ /* 0x000fe20003f35000 */
[----:B-1----:R-:W-:-:S01]  /*7bf0*/  FADD.FTZ R10, R11, R2 ;  /* 0x000000020b0a7221 */ /* 0x002fc20000010000 */
[----:B------:R-:W-:Y:S01]  /*7c00*/  FMUL.FTZ R6, R5, 0.00390625 ;  /* 0x3b80000005067820 */ /* 0x000fe20000410000 */
[----:B------:R-:W-:Y:S02]  /*7c10*/  WARPGROUP.DEPBAR.LE gsb0, 0x0 ;  /* 0x00008000000079c5 */ /* 0x000fe40000010000 */
[----:B------:R-:W-:-:S06]  /*7c20*/  WARPGROUP.ARRIVE ;  /* 0x00000000000079c5 */ /* 0x000fcc0000000000 */
[----:B------:R-:W-:Y:S01]  /*7c30*/  QGMMA.64x64x32.F32.E4M3.E4M3 R24, R144, gdesc[UR4], R24, gsb0 ;  /* 0x00e0000490187df3 */ /* 0x000fe20008000818 */
[----:B--2---:R-:W-:Y:S01]  /*7c40*/  FMUL.FTZ R12, R10, 0.00390625 ;  /* 0x3b8000000a0c7820 */ /* 0x004fe20000410000 */
[----:B------:R-:W-:Y:S01]  /*7c50*/  FSETP.NE.FTZ.AND P2, PT, R6, RZ, PT ;  /* 0x000000ff0600720b */ /* 0x000fe20003f55000 */
[----:B------:R-:W-:Y:S03]  /*7c60*/  @P1 MUFU.RCP R4, R5 ;  /* 0x0000000500041308 */ /* 0x000fe60000001000 */
[----:B------:R-:W-:Y:S02]  /*7c70*/  FSETP.NE.FTZ.AND P3, PT, R12, RZ, PT ;  /* 0x000000ff0c00720b */ /* 0x000fe40003f75000 */
        /* <DEDUP_REMOVED lines=20> */
.L_x_10912:
        /* <DEDUP_REMOVED lines=42> */
.L_x_10890:
        /* <DEDUP_REMOVED lines=12> */
[----:B------:R-:W2:Y:S01]  /*8120*/  LDL R38, [R1] ;  /* 0x0000000001267983 */ /* 0x000ea20000100800 */
[----:B------:R-:W1:Y:S01]  /*8130*/  S2R R30, SR_SWINHI ;  /* 0x00000000001e7919 */ /* 0x000e620000002f00 */
        /* <DEDUP_REMOVED lines=12> */
[----:B0-----:R-:W-:Y:S01]  /*8200*/  IMAD.SHL.U32 R4, R35, 0x4, RZ ;  /* 0x0000000423047824 */ /* 0x001fe200078e00ff */
[----:B------:R-:W-:Y:S02]  /*8210*/  F2FP.BF16.F32.PACK_AB R41, R40, R41 ;  /* 0x000000292829723e */ /* 0x000fe400000010ff */
[----:B------:R-:W-:Y:S02]  /*8220*/  F2FP.BF16.F32.PACK_AB R60, R60, R61 ;  /* 0x0000003d3c3c723e */ /* 0x000fe400000010ff */
[----:B------:R-:W-:Y:S01]  /*8230*/  F2FP.BF16.F32.PACK_AB R59, R58, R59 ;  /* 0x0000003b3a3b723e */ /* 0x000fe200000010ff */
[----:B------:R-:W-:Y:S01]  /*8240*/  BAR.SYNC.DEFER_BLOCKING 0x1, 0x180 ;  /* 0x0046000000007b1d */ /* 0x000fe20000010000 */
[----:B------:R-:W-:-:S04]  /*8250*/  LOP3.LUT R4, R4, 0xc, RZ, 0xc0, !PT ;  /* 0x0000000c04047812 */ /* 0x000fc800078ec0ff */
[----:B------:R-:W-:Y:S01]  /*8260*/  IADD3 R4, P0, R4, UR6, RZ ;  /* 0x0000000604047c10 */ /* 0x000fe2000ff1e0ff */
[----:B------:R-:W-:Y:S01]  /*8270*/  UMOV UR4, URZ ;  /* 0x0000003f00047c82 */ /* 0x000fe20008000000 */
[----:B------:R-:W-:Y:S02]  /*8280*/  USHF.R.S32.HI UR17, URZ, 0x1f, UR49 ;  /* 0x0000001f3f117899 */ /* 0x000fe40008011431 */
[----:B------:R-:W-:Y:S01]  /*8290*/  IADD3.X R5, RZ, UR7, RZ, P0, !PT ;  /* 0x00000007ff057c10 */ /* 0x000fe200087fe4ff */
[----:B------:R-:W-:Y:S01]  /*82a0*/  ULDC.64 UR6, c[0x0][0xc00] ;  /* 0x0003000000067ab9 */ /* 0x000fe20000000a00 */
[----:B------:R-:W-:Y:S01]  /*82b0*/  ULDC.64 UR8, c[0x0][0xb90] ;  /* 0x0002e40000087ab9 */ /* 0x000fe20000000a00 */
[----:B------:R-:W-:Y:S01]  /*82c0*/  ULDC.64 UR12, c[0x0][0xc08] ;  /* 0x00030200000c7ab9 */ /* 0x000fe20000000a00 */
[----:B------:R-:W-:Y:S01]  /*82d0*/  ULDC.64 UR14, c[0x0][0xb98] ;  /* 0x0002e600000e7ab9 */ /* 0x000fe20000000a00 */
[----:B------:R0:W3:Y:S01]  /*82e0*/  LDG.E.CONSTANT R28, desc[UR50][R4.64] ;  /* 0x00000032041c7981 */ /* 0x0000e2000c1e9900 */
[----:B------:R-:W-:Y:S01]  /*82f0*/  F2FP.BF16.F32.PACK_AB R10, R55, R6 ;  /* 0x00000006370a723e */ /* 0x000fe200000010ff */
[----:B------:R-:W-:-:S04]  /*8300*/  UISETP.NE.U32.AND UP0, UPT, UR6, URZ, UPT ;  /* 0x0000003f0600728c */ /* 0x000fc8000bf05070 */
[----:B------:R-:W-:-:S03]  /*8310*/  UISETP.NE.AND.EX UP0, UPT, UR7, URZ, UPT, UP0 ;  /* 0x0000003f0700728c */ /* 0x000fc6000bf05300 */
[----:B------:R-:W-:Y:S01]  /*8320*/  ULDC.64 UR6, c[0x0][0xc00] ;  /* 0x0003000000067ab9 */ /* 0x000fe20000000a00 */
[----:B0-----:R-:W-:Y:S01]  /*8330*/  LOP3.LUT P0, R4, R35, 0x3, RZ, 0xc0, !PT ;  /* 0x0000000323047812 */ /* 0x001fe2000780c0ff */
[----:B------:R-:W-:-:S03]  /*8340*/  UIMAD.WIDE UR6, UR46, 0x4, UR6 ;  /* 0x000000042e0678a5 */ /* 0x000fc6000f8e0206 */
[----:B------:R-:W-:Y:S02]  /*8350*/  ISETP.EQ.OR P0, PT, R4, 0x3, !P0 ;  /* 0x000000030400780c */ /* 0x000fe40004702670 */
[----:B------:R-:W-:Y:S02]  /*8360*/  MOV R4, R3 ;  /* 0x0000000300047202 */ /* 0x000fe40000000f00 */
[----:B-1----:R-:W-:Y:S02]  /*8370*/  MOV R5, R30 ;  /* 0x0000001e00057202 */ /* 0x002fe40000000f00 */
        /* <DEDUP_REMOVED lines=16> */
[----:B--2---:R-:W-:-:S03]  /*8480*/  IMAD.WIDE R6, R38, 0x2, R4 ;  /* 0x0000000226067825 */ /* 0x004fc600078e0204 */
[C---:B------:R-:W-:Y:S02]  /*8490*/  IADD3 R15, P3, R6.reuse, 0x20, RZ ;  /* 0x00000020060f7810 */ /* 0x040fe40007f7e0ff */
[C---:B------:R-:W-:Y:S02]  /*84a0*/  LOP3.LUT R13, R6.reuse, 0x380, RZ, 0xc0, !PT ;  /* 0x00000380060d7812 */ /* 0x040fe400078ec0ff */
[----:B------:R-:W-:Y:S02]  /*84b0*/  IADD3 R43, P1, R6, 0x60, RZ ;  /* 0x00000060062b7810 */ /* 0x000fe40007f3e0ff */
[----:B------:R-:W-:Y:S02]  /*84c0*/  LOP3.LUT R8, R15, 0x380, RZ, 0xc0, !PT ;  /* 0x000003800f087812 */ /* 0x000fe400078ec0ff */
[----:B------:R-:W-:Y:S01]  /*84d0*/  SHF.R.U64 R13, R13, 0x3, RZ ;  /* 0x000000030d0d7819 */ /* 0x000fe200000012ff */
[----:B------:R-:W-:Y:S01]  /*84e0*/  IMAD.X R9, RZ, RZ, R7, P1 ;  /* 0x000000ffff097224 */ /* 0x000fe200008e0607 */
[----:B------:R-:W-:-:S02]  /*84f0*/  LOP3.LUT R14, R43, 0x380, RZ, 0xc0, !PT ;  /* 0x000003802b0e7812 */ /* 0x000fc400078ec0ff */
[----:B------:R-:W-:Y:S02]  /*8500*/  SHF.R.U64 R8, R8, 0x3, RZ ;  /* 0x0000000308087819 */ /* 0x000fe400000012ff */
[----:B------:R-:W-:Y:S02]  /*8510*/  IADD3 R41, P2, R6, 0x40, RZ ;  /* 0x0000004006297810 */ /* 0x000fe40007f5e0ff */
[----:B------:R-:W-:Y:S01]  /*8520*/  LOP3.LUT R6, R13, R6, RZ, 0x3c, !PT ;  /* 0x000000060d067212 */ /* 0x000fe200078e3cff */
[--C-:B------:R-:W-:Y:S01]  /*8530*/  IMAD.X R13, RZ, RZ, R7.reuse, P3 ;  /* 0x000000ffff0d7224 */ /* 0x100fe200018e0607 */
[----:B------:R-:W-:Y:S01]  /*8540*/  SHF.R.U64 R14, R14, 0x3, RZ ;  /* 0x000000030e0e7819 */ /* 0x000fe200000012ff */
[----:B------:R-:W-:Y:S01]  /*8550*/  IMAD.X R11, RZ, RZ, R7, P2 ;  /* 0x000000ffff0b7224 */ /* 0x000fe200010e0607 */
[----:B------:R-:W-:Y:S02]  /*8560*/  LOP3.LUT R12, R8, R15, RZ, 0x3c, !PT ;  /* 0x0000000f080c7212 */ /* 0x000fe400078e3cff */
[----:B------:R-:W-:-:S02]  /*8570*/  LOP3.LUT R8, R14, R43, RZ, 0x3c, !PT ;  /* 0x0000002b0e087212 */ /* 0x000fc400078e3cff */
[----:B------:R-:W-:Y:S02]  /*8580*/  MOV R43, R6 ;  /* 0x00000006002b7202 */ /* 0x000fe40000000f00 */
[----:B------:R-:W-:Y:S02]  /*8590*/  LOP3.LUT R10, R41, 0x380, RZ, 0xc0, !PT ;  /* 0x00000380290a7812 */ /* 0x000fe400078ec0ff */
[----:B------:R-:W-:Y:S02]  /*85a0*/  MOV R7, R8 ;  /* 0x0000000800077202 */ /* 0x000fe40000000f00 */
[----:B------:R-:W-:Y:S02]  /*85b0*/  SHF.R.U64 R10, R10, 0x3, RZ ;  /* 0x000000030a0a7819 */ /* 0x000fe400000012ff */
[----:B------:R-:W-:Y:S02]  /*85c0*/  MOV R42, R12 ;  /* 0x0000000c002a7202 */ /* 0x000fe40000000f00 */
[----:B------:R-:W-:-:S02]  /*85d0*/  LOP3.LUT R10, R10, R41, RZ, 0x3c, !PT ;  /* 0x000000290a0a7212 */ /* 0x000fc400078e3cff */
[----:B------:R-:W-:Y:S02]  /*85e0*/  PLOP3.LUT P2, PT, PT, PT, UP0, 0x80, 0x0 ;  /* 0x000000000000781c */ /* 0x000fe40003f4f008 */
[----:B------:R-:W-:Y:S02]  /*85f0*/  MOV R41, R10 ;  /* 0x0000000a00297202 */ /* 0x000fe40000000f00 */
[----:B---3--:R-:W-:Y:S01]  /*8600*/  LOP3.LUT R15, R28, 0x2, RZ, 0x3c, !PT ;  /* 0x000000021c0f7812 */ /* 0x008fe200078e3cff */
        /* <DEDUP_REMOVED lines=11> */
[----:B------:R0:W3:Y:S04]  /*86c0*/  SHFL.IDX PT, R30, R34, R15, 0x1c1f ;  /* 0x001c1f0f221e7589 */ /* 0x0000e800000e0000 */
[----:B------:R-:W-:Y:S04]  /*86d0*/  SHFL.IDX PT, R27, R27, R28, 0x1c1f ;  /* 0x001c1f1c1b1b7589 */ /* 0x000fe800000e0000 */
[----:B------:R-:W4:Y:S01]  /*86e0*/  SHFL.IDX PT, R38, R26, R15, 0x1c1f ;  /* 0x001c1f0f1a267589 */ /* 0x000f2200000e0000 */
[----:B-1----:R-:W-:-:S02]  /*86f0*/  SEL R9, R37, R44, P0 ;  /* 0x0000002c25097207 */ /* 0x002fc40000000000 */
[----:B0-----:R-:W-:Y:S01]  /*8700*/  SEL R34, R6, R25, P0 ;  /* 0x0000001906227207 */ /* 0x001fe20000000000 */
[----:B------:R-:W-:Y:S01]  /*8710*/  SHFL.IDX PT, R33, R33, R28, 0x1c1f ;  /* 0x001c1f1c21217589 */ /* 0x000fe200000e0000 */
[----:B------:R-:W-:Y:S02]  /*8720*/  SEL R11, R44, R37, P0 ;  /* 0x000000252c0b7207 */ /* 0x000fe40000000000 */
[----:B------:R-:W0:Y:S01]  /*8730*/  LDC R37, c[0x0][0xbe8] ;  /* 0x0002fa00ff257b82 */ /* 0x000e220000000800 */
[----:B------:R-:W1:Y:S01]  /*8740*/  SHFL.IDX PT, R20, R20, R15, 0x1c1f ;  /* 0x001c1f0f14147589 */ /* 0x000e6200000e0000 */
[----:B--2---:R-:W-:Y:S02]  /*8750*/  SEL R12, R35, R36, P0 ;  /* 0x00000024230c7207 */ /* 0x004fe40000000000 */
[----:B------:R-:W-:Y:S01]  /*8760*/  SEL R14, R36, R35, P0 ;  /* 0x00000023240e7207 */ /* 0x000fe20000000000 */
[----:B------:R-:W-:Y:S04]  /*8770*/  SHFL.IDX PT, R21, R21, R28, 0x1c1f ;  /* 0x001c1f1c15157589 */ /* 0x000fe800000e0000 */
[----:B------:R2:W1:Y:S01]  /*8780*/  SHFL.IDX PT, R40, R32, R15, 0x1c1f ;  /* 0x001c1f0f20287589 */ /* 0x00046200000e0000 */
[----:B---3--:R-:W-:-:S03]  /*8790*/  SEL R13, R39, R30, P0 ;  /* 0x0000001e270d7207 */ /* 0x008fc60000000000 */
[----:B------:R3:W-:Y:S01]  /*87a0*/  STSM.16.M88.4 [R43], R8 ;  /* 0x000000082b007844 */ /* 0x0007e20000000200 */
[----:B--2---:R-:W-:Y:S02]  /*87b0*/  SEL R32, R25, R6, P0 ;  /* 0x0000000619207207 */ /* 0x004fe40000000000 */
[----:B------:R-:W-:Y:S02]  /*87c0*/  SEL R15, R30, R39, P0 ;  /* 0x000000271e0f7207 */ /* 0x000fe40000000000 */
[----:B----4-:R-:W-:Y:S02]  /*87d0*/  SEL R25, R27, R38, P0 ;  /* 0x000000261b197207 */ /* 0x010fe40000000000 */
[----:B-1----:R-:W-:Y:S01]  /*87e0*/  SEL R24, R33, R20, P0 ;  /* 0x0000001421187207 */ /* 0x002fe20000000000 */
[----:B------:R-:W-:Y:S01]  /*87f0*/  STSM.16.M88.4 [R42], R12 ;  /* 0x0000000c2a007844 */ /* 0x000fe20000000200 */
[----:B------:R-:W-:Y:S01]  /*8800*/  SEL R26, R20, R33, P0 ;  /* 0x00000021141a7207 */ /* 0x000fe20000000000 */
[----:B------:R-:W-:Y:S01]  /*8810*/  IMAD.U32 R20, RZ, RZ, UR6 ;  /* 0x00000006ff147e24 */ /* 0x000fe2000f8e00ff */
[----:B------:R-:W-:-:S02]  /*8820*/  SEL R27, R38, R27, P0 ;  /* 0x0000001b261b7207 */ /* 0x000fc40000000000 */
[----:B------:R-:W-:-:S03]  /*8830*/  SEL R33, R21, R40, P0 ;  /* 0x0000002815217207 */ /* 0x000fc60000000000 */
[----:B------:R-:W-:Y:S01]  /*8840*/  STSM.16.M88.4 [R41], R24 ;  /* 0x0000001829007844 */ /* 0x000fe20000000200 */
[----:B------:R-:W-:Y:S01]  /*8850*/  SEL R35, R40, R21, P0 ;  /* 0x0000001528237207 */ /* 0x000fe20000000000 */
[----:B------:R-:W-:-:S04]  /*8860*/  IMAD.U32 R21, RZ, RZ, UR7 ;  /* 0x00000007ff157e24 */ /* 0x000fc8000f8e00ff */
[----:B------:R1:W-:Y:S01]  /*8870*/  STSM.16.M88.4 [R7], R32 ;  /* 0x0000002007007844 */ /* 0x0003e20000000200 */
[----:B------:R-:W-:Y:S06]  /*8880*/  BAR.SYNC.DEFER_BLOCKING 0x1, 0x180 ;  /* 0x0046000000007b1d */ /* 0x000fec0000010000 */
[----:B------:R-:W2:Y:S01]  /*8890*/  @P2 LDG.E R6, desc[UR50][R20.64] ;  /* 0x0000003214062981 */ /* 0x000ea2000c1e1900 */
[----:B0-----:R-:W-:Y:S01]  /*88a0*/  ISETP.NE.AND P1, PT, R37, 0x1, PT ;  /* 0x000000012500780c */ /* 0x001fe20003f25270 */
[----:B------:R-:W-:Y:S02]  /*88b0*/  UIMAD UR6, UR17, UR8, URZ ;  /* 0x00000008110672a4 */ /* 0x000fe4000f8e023f */
[----:B------:R-:W-:-:S02]  /*88c0*/  USEL UR16, UR47, URZ, !UP0 ;  /* 0x0000003f2f107287 */ /* 0x000fc4000c000000 */
[----:B------:R-:W-:Y:S02]  /*88d0*/  UIMAD UR9, UR49, UR9, UR6 ;  /* 0x00000009310972a4 */ /* 0x000fe4000f8e0206 */
[----:B------:R-:W-:-:S06]  /*88e0*/  UISETP.NE.U32.AND UP1, UPT, UR12, URZ, UPT ;  /* 0x0000003f0c00728c */ /* 0x000fcc000bf25070 */
[----:B------:R-:W1:Y:S08]  /*88f0*/  @P1 LDC R28, c[0x0][0xbec] ;  /* 0x0002fb00ff1c1b82 */ /* 0x000e700000000800 */
[----:B---3--:R-:W0:Y:S01]  /*8900*/  @P1 LDC R8, c[0x0][0xbf0] ;  /* 0x0002fc00ff081b82 */ /* 0x008e220000000800 */
[----:B--2---:R-:W-:Y:S01]  /*8910*/  @P2 R2UR UR4, R6 ;  /* 0x00000000060422ca */ /* 0x004fe200000e0000 */
[----:B------:R-:W-:-:S04]  /*8920*/  IMAD.U32 R6, RZ, RZ, UR48 ;  /* 0x00000030ff067e24 */ /* 0x000fc8000f8e00ff */
[----:B------:R-:W-:-:S04]  /*8930*/  IMAD R9, R6, 0xc0, R157 ;  /* 0x000000c006097824 */ /* 0x000fc800078e029d */
[----:B-1----:R-:W-:-:S04]  /*8940*/  @P1 IMAD.HI.U32 R7, R9, R28, RZ ;  /* 0x0000001c09071227 */ /* 0x002fc800078e00ff */
[----:B------:R-:W-:Y:S01]  /*8950*/  USHF.R.S32.HI UR7, URZ, 0x1f, UR4 ;  /* 0x0000001f3f077899 */ /* 0x000fe20008011404 */
[----:B------:R-:W-:Y:S01]  /*8960*/  IMAD.MOV.U32 R6, RZ, RZ, R9 ;  /* 0x000000ffff067224 */ /* 0x000fe200078e0009 */
[----:B------:R-:W-:Y:S01]  /*8970*/  UMOV UR6, UR4 ;  /* 0x0000000400067c82 */ /* 0x000fe20008000000 */
[----:B0-----:R-:W-:Y:S01]  /*8980*/  @P1 SHF.R.U32.HI R6, RZ, R8, R7 ;  /* 0x00000008ff061219 */ /* 0x001fe20000011607 */
[----:B------:R-:W-:Y:S02]  /*8990*/  UIMAD.WIDE.U32 UR10, UR49, UR8, UR6 ;  /* 0x00000008310a72a5 */ /* 0x000fe4000f8e0006 */
[----:B------:R-:W-:Y:S01]  /*89a0*/  USEL UR8, UR46, URZ, !UP0 ;  /* 0x0000003f2e087287 */ /* 0x000fe2000c000000 */
[----:B------:R-:W-:Y:S01]  /*89b0*/  IADD3 R8, -R6, RZ, RZ ;  /* 0x000000ff06087210 */ /* 0x000fe20007ffe1ff */
[----:B------:R-:W-:Y:S02]  /*89c0*/  UIADD3 UR11, UR11, UR9, URZ ;  /* 0x000000090b0b7290 */ /* 0x000fe4000fffe03f */
[----:B------:R-:W-:-:S02]  /*89d0*/  UIMAD UR9, UR16, UR14, URZ ;  /* 0x0000000e100972a4 */ /* 0x000fc4000f8e023f */
[----:B------:R-:W-:Y:S01]  /*89e0*/  UISETP.NE.AND.EX UP0, UPT, UR13, URZ, UPT, UP1 ;  /* 0x0000003f0d00728c */ /* 0x000fe2000bf05310 */
[----:B------:R-:W-:Y:S01]  /*89f0*/  IMAD R9, R37, R8, R9 ;  /* 0x0000000825097224 */ /* 0x000fe200078e0209 */
[----:B------:R-:W-:Y:S01]  /*8a00*/  UIMAD UR9, UR8, UR15, UR9 ;  /* 0x0000000f080972a4 */ /* 0x000fe2000f8e0209 */
[----:B------:R-:W-:Y:S01]  /*8a10*/  SHF.R.S32.HI R8, RZ, 0x1f, R6 ;  /* 0x0000001fff087819 */ /* 0x000fe20000011406 */
[----:B------:R-:W-:Y:S02]  /*8a20*/  UIMAD.WIDE.U32 UR10, UR8, UR14, UR10 ;  /* 0x0000000e080a72a5 */ /* 0x000fe4000f8e000a */
[----:B------:R-:W-:Y:S01]  /*8a30*/  SHF.R.S32.HI R7, RZ, 0x1f, R9 ;  /* 0x0000001fff077819 */ /* 0x000fe20000011409 */
[----:B------:R-:W-:Y:S01]  /*8a40*/  ULDC.64 UR14, c[0x0][0xb88] ;  /* 0x0002e200000e7ab9 */ /* 0x000fe20000000a00 */
[----:B------:R-:W-:Y:S01]  /*8a50*/  IMAD.U32 R11, RZ, RZ, UR9 ;  /* 0x00000009ff0b7e24 */ /* 0x000fe2000f8e00ff */
[----:B------:R-:W-:Y:S01]  /*8a60*/  PLOP3.LUT P3, PT, PT, PT, UP0, 0x80, 0x0 ;  /* 0x000000000000781c */ /* 0x000fe20003f6f008 */
[----:B------:R-:W-:Y:S01]  /*8a70*/  ULDC UR9, c[0x0][0xa88] ;  /* 0x0002a20000097ab9 */ /* 0x000fe20000000800 */
[----:B------:R-:W-:Y:S01]  /*8a80*/  IADD3 R6, P0, R6, UR10, RZ ;  /* 0x0000000a06067c10 */ /* 0x000fe2000ff1e0ff */
[----:B------:R-:W-:Y:S01]  /*8a90*/  @UP0 ULEA UR10, UP1, UR46, UR12, 0x2 ;  /* 0x0000000c2e0a0291 */ /* 0x000fe2000f82103f */
[----:B------:R-:W-:-:S02]  /*8aa0*/  IMAD R10, R7, UR14, RZ ;  /* 0x0000000e070a7c24 */ /* 0x000fc4000f8e02ff */
[----:B------:R-:W-:Y:S01]  /*8ab0*/  IADD3.X R7, R8, UR11, R11, P0, !PT ;  /* 0x0000000b08077c10 */ /* 0x000fe200087fe40b */
[----:B------:R-:W-:Y:S01]  /*8ac0*/  @UP0 ULEA.HI.X UR11, UR46, UR13, UR47, 0x2, UP1 ;  /* 0x0000000d2e0b0291 */ /* 0x000fe200088f142f */
[----:B------:R-:W-:Y:S02]  /*8ad0*/  IMAD.U32 R8, RZ, RZ, UR9 ;  /* 0x00000009ff087e24 */ /* 0x000fe4000f8e00ff */
[----:B------:R-:W-:Y:S01]  /*8ae0*/  IMAD.U32 R12, RZ, RZ, UR10 ;  /* 0x0000000aff0c7e24 */ /* 0x000fe2000f8e00ff */
[----:B------:R-:W-:Y:S01]  /*8af0*/  ULDC.64 UR12, c[0x0][0xb50] ;  /* 0x0002d400000c7ab9 */ /* 0x000fe20000000a00 */
[C---:B------:R-:W-:Y:S02]  /*8b00*/  IMAD R11, R9.reuse, UR15, R10 ;  /* 0x0000000f090b7c24 */ /* 0x040fe4000f8e020a */
[----:B------:R-:W-:Y:S02]  /*8b10*/  IMAD.U32 R13, RZ, RZ, UR11 ;  /* 0x0000000bff0d7e24 */ /* 0x000fe4000f8e00ff */
[----:B------:R-:W-:-:S03]  /*8b20*/  IMAD.WIDE.U32 R6, R9, UR14, R6 ;  /* 0x0000000e09067c25 */ /* 0x000fc6000f8e0006 */
[----:B------:R0:W5:Y:S01]  /*8b30*/  @P3 LDG.E R8, desc[UR50][R12.64] ;  /* 0x000000320c083981 */ /* 0x000162000c1e1900 */
[----:B------:R-:W-:Y:S01]  /*8b40*/  IMAD.IADD R7, R7, 0x1, R11 ;  /* 0x0000000107077824 */ /* 0x000fe200078e020b */
[----:B------:R-:W-:-:S04]  /*8b50*/  LEA R10, P0, R6, UR12, 0x2 ;  /* 0x0000000c060a7c11 */ /* 0x000fc8000f8010ff */
[----:B------:R-:W-:Y:S01]  /*8b60*/  LEA.HI.X R7, R6, UR13, R7, 0x2, P0 ;  /* 0x0000000d06077c11 */ /* 0x000fe200080f1407 */
[----:B------:R-:W-:Y:S01]  /*8b70*/  IMAD.U32 R6, RZ, RZ, UR48 ;  /* 0x00000030ff067e24 */ /* 0x000fe2000f8e00ff */
[----:B------:R-:W-:Y:S07]  /*8b80*/  @P3 BRA `(.L_x_10915) ;  /* 0x0000000000103947 */ /* 0x000fee0003800000 */
[----:B------:R-:W-:Y:S05]  /*8b90*/  @!P2 BRA `(.L_x_10915) ;  /* 0x00000000000ca947 */ /* 0x000fea0003800000 */
[----:B------:R-:W2:Y:S04]  /*8ba0*/  LDG.E R9, desc[UR50][R20.64] ;  /* 0x0000003214097981 */ /* 0x000ea8000c1e1900 */
[----:B-----5:R-:W2:Y:S02]  /*8bb0*/  LDG.E R8, desc[UR50][R20.64+0x4] ;  /* 0x0000043214087981 */ /* 0x020ea4000c1e1900 */
[----:B--2---:R-:W-:-:S07]  /*8bc0*/  IMAD.IADD R8, R8, 0x1, -R9 ;  /* 0x0000000108087824 */ /* 0x004fce00078e0a09 */
.L_x_10915:
[----:B0-----:R-:W-:Y:S01]  /*8bd0*/  LEA R13, R18, R17, 0x6 ;  /* 0x00000011120d7211 */ /* 0x001fe200078e30ff */
[----:B------:R-:W-:Y:S01]  /*8be0*/  SHFL.IDX PT, R14, R10, RZ, 0x1c1f ;  /* 0x001c1fff0a0e7589 */ /* 0x000fe200000e0000 */
[----:B------:R-:W-:Y:S01]  /*8bf0*/  IMAD R6, R6, 0xc0, R23 ;  /* 0x000000c006067824 */ /* 0x000fe200078e0217 */
[----:B------:R-:W-:Y:S01]  /*8c00*/  LOP3.LUT P0, RZ, R19, 0x3, RZ, 0xc0, !PT ;  /* 0x0000000313ff7812 */ /* 0x000fe2000780c0ff */
[----:B-----5:R-:W-:Y:S01]  /*8c10*/  IMAD R39, R8, R37, RZ ;  /* 0x0000002508277224 */ /* 0x020fe200078e02ff */
[----:B------:R-:W0:Y:S01]  /*8c20*/  SHFL.IDX PT, R15, R7, RZ, 0x1c1f ;  /* 0x001c1fff070f7589 */ /* 0x000e2200000e0000 */
[----:B------:R-:W-:Y:S01]  /*8c30*/  IMAD.WIDE R12, R13, 0x2, R4 ;  /* 0x000000020d0c7825 */ /* 0x000fe200078e0204 */
[----:B------:R-:W1:Y:S01]  /*8c40*/  @P1 LDC R33, c[0x0][0xbf0] ;  /* 0x0002fc00ff211b82 */ /* 0x000e620000000800 */
[----:B------:R-:W-:Y:S01]  /*8c50*/  ULDC.64 UR10, c[0x0][0xaa0] ;  /* 0x0002a800000a7ab9 */ /* 0x000fe20000000a00 */
[----:B------:R-:W-:Y:S01]  /*8c60*/  SHFL.IDX PT, R20, R10, 0x1, 0x1c1f ;  /* 0x003c1f000a147f89 */ /* 0x000fe200000e0000 */
[----:B------:R-:W-:Y:S01]  /*8c70*/  VIADD R4, R6, 0x8 ;  /* 0x0000000806047836 */ /* 0x000fe20000000000 */
[----:B------:R-:W-:-:S02]  /*8c80*/  IADD3 R9, P3, R12, 0x1800, RZ ;  /* 0x000018000c097810 */ /* 0x000fc40007f7e0ff */
[----:B------:R-:W2:Y:S01]  /*8c90*/  SHFL.IDX PT, R21, R7, 0x1, 0x1c1f ;  /* 0x003c1f0007157f89 */ /* 0x000ea200000e0000 */
[----:B------:R-:W-:Y:S02]  /*8ca0*/  IADD3 R25, P4, R12, 0x3000, RZ ;  /* 0x000030000c197810 */ /* 0x000fe40007f9e0ff */
[-C--:B------:R-:W-:Y:S02]  /*8cb0*/  ISETP.GE.OR P2, PT, R6, R39.reuse, P0 ;  /* 0x000000270600720c */ /* 0x080fe40000746670 */
[----:B------:R-:W-:Y:S02]  /*8cc0*/  LOP3.LUT R5, R12, 0x380, RZ, 0xc0, !PT ;  /* 0x000003800c057812 */ /* 0x000fe400078ec0ff */
[----:B------:R-:W-:Y:S02]  /*8cd0*/  LOP3.LUT R8, R9, 0x380, RZ, 0xc0, !PT ;  /* 0x0000038009087812 */ /* 0x000fe400078ec0ff */
[----:B------:R-:W-:Y:S02]  /*8ce0*/  ISETP.GE.OR P0, PT, R4, R39, P0 ;  /* 0x000000270400720c */ /* 0x000fe40000706670 */
[----:B------:R-:W-:-:S02]  /*8cf0*/  LOP3.LUT R24, R25, 0x380, RZ, 0xc0, !PT ;  /* 0x0000038019187812 */ /* 0x000fc400078ec0ff */
[----:B------:R-:W-:Y:S02]  /*8d00*/  SHF.R.U64 R5, R5, 0x3, RZ ;  /* 0x0000000305057819 */ /* 0x000fe400000012ff */
[----:B------:R-:W-:Y:S01]  /*8d10*/  SHF.R.U64 R8, R8, 0x3, RZ ;  /* 0x0000000308087819 */ /* 0x000fe200000012ff */
[----:B0-----:R-:W-:Y:S01]  /*8d20*/  @!P2 ST.E desc[UR50][R14.64], R2 ;  /* 0x000000020e00a985 */ /* 0x001fe2000c101932 */
[----:B------:R-:W-:Y:S02]  /*8d30*/  SHF.R.U64 R24, R24, 0x3, RZ ;  /* 0x0000000318187819 */ /* 0x000fe400000012ff */
[----:B------:R-:W-:Y:S01]  /*8d40*/  LOP3.LUT R4, R5, R12, RZ, 0x3c, !PT ;  /* 0x0000000c05047212 */ /* 0x000fe200078e3cff */
[--C-:B------:R-:W-:Y:S01]  /*8d50*/  IMAD.MOV.U32 R5, RZ, RZ, R13.reuse ;  /* 0x000000ffff057224 */ /* 0x100fe200078e000d */
[----:B------:R-:W-:Y:S01]  /*8d60*/  LOP3.LUT R8, R8, R9, RZ, 0x3c, !PT ;  /* 0x0000000908087212 */ /* 0x000fe200078e3cff */
[--C-:B------:R-:W-:Y:S01]  /*8d70*/  IMAD.X R9, RZ, RZ, R13.reuse, P3 ;  /* 0x000000ffff097224 */ /* 0x100fe200018e060d */
[----:B------:R-:W-:Y:S01]  /*8d80*/  LOP3.LUT R24, R24, R25, RZ, 0x3c, !PT ;  /* 0x0000001918187212 */ /* 0x000fe200078e3cff */
[----:B------:R-:W-:Y:S01]  /*8d90*/  IMAD.X R25, RZ, RZ, R13, P4 ;  /* 0x000000ffff197224 */ /* 0x000fe200020e060d */
[----:B--2---:R0:W-:Y:S04]  /*8da0*/  @!P0 ST.E desc[UR50][R20.64], R0 ;  /* 0x0000000014008985 */ /* 0x0041e8000c101932 */
[----:B------:R-:W2:Y:S04]  /*8db0*/  LD.E.128 R4, desc[UR50][R4.64] ;  /* 0x0000003204047980 */ /* 0x000ea8000c101d00 */
[----:B------:R-:W3:Y:S04]  /*8dc0*/  LD.E.128 R8, desc[UR50][R8.64] ;  /* 0x0000003208087980 */ /* 0x000ee8000c101d00 */
[----:B------:R-:W4:Y:S01]  /*8dd0*/  LD.E.128 R24, desc[UR50][R24.64] ;  /* 0x0000003218187980 */ /* 0x000f22000c101d00 */
[----:B0-----:R-:W0:Y:S01]  /*8de0*/  @P1 LDC R21, c[0x0][0xbec] ;  /* 0x0002fb00ff151b82 */ /* 0x001e220000000800 */
[----:B------:R-:W-:Y:S01]  /*8df0*/  IADD3 R29, P0, R12, 0x4800, RZ ;  /* 0x000048000c1d7810 */ /* 0x000fe20007f1e0ff */
[----:B------:R-:W-:-:S03]  /*8e00*/  UIMAD UR9, UR7, UR10, URZ ;  /* 0x0000000a070972a4 */ /* 0x000fc6000f8e023f */
[----:B------:R-:W-:Y:S01]  /*8e10*/  LOP3.LUT R12, R29, 0x380, RZ, 0xc0, !PT ;  /* 0x000003801d0c7812 */ /* 0x000fe200078ec0ff */
[----:B------:R-:W-:Y:S01]  /*8e20*/  UIMAD.WIDE.U32 UR6, UR4, UR10, URZ ;  /* 0x0000000a040672a5 */ /* 0x000fe2000f8e003f */
[----:B------:R-:W-:Y:S01]  /*8e30*/  IMAD R0, R16, 0x30, R18 ;  /* 0x0000003010007824 */ /* 0x000fe200078e0212 */
[----:B------:R-:W-:Y:S01]  /*8e40*/  UIMAD UR9, UR4, UR11, UR9 ;  /* 0x0000000b040972a4 */ /* 0x000fe2000f8e0209 */
[----:B------:R-:W-:Y:S01]  /*8e50*/  SHF.R.U64 R2, R12, 0x3, RZ ;  /* 0x000000030c027819 */ /* 0x000fe200000012ff */
[----:B------:R-:W-:Y:S01]  /*8e60*/  IMAD.X R13, RZ, RZ, R13, P0 ;  /* 0x000000ffff0d7224 */ /* 0x000fe200000e060d */
[----:B------:R-:W-:Y:S01]  /*8e70*/  ULDC.64 UR10, c[0x0][0xae8] ;  /* 0x0002ba00000a7ab9 */ /* 0x000fe20000000a00 */
[----:B------:R-:W-:Y:S01]  /*8e80*/  UIADD3 UR7, UR7, UR9, URZ ;  /* 0x0000000907077290 */ /* 0x000fe2000fffe03f */
[----:B------:R-:W-:Y:S01]  /*8e90*/  LOP3.LUT R12, R2, R29, RZ, 0x3c, !PT ;  /* 0x0000001d020c7212 */ /* 0x000fe200078e3cff */
[----:B------:R-:W-:Y:S01]  /*8ea0*/  UIMAD UR4, UR17, UR10, URZ ;  /* 0x0000000a110472a4 */ /* 0x000fe2000f8e023f */
[----:B------:R-:W-:Y:S01]  /*8eb0*/  IMAD.U32 R29, RZ, RZ, UR48 ;  /* 0x00000030ff1d7e24 */ /* 0x000fe2000f8e00ff */
[----:B------:R-:W-:-:S02]  /*8ec0*/  UIMAD.WIDE.U32 UR6, UR49, UR10, UR6 ;  /* 0x0000000a310672a5 */ /* 0x000fc4000f8e0006 */
[----:B------:R-:W-:Y:S01]  /*8ed0*/  UIMAD UR4, UR49, UR11, UR4 ;  /* 0x0000000b310472a4 */ /* 0x000fe2000f8e0204 */
[----:B------:R-:W-:Y:S01]  /*8ee0*/  IMAD R28, R29, 0xc0, R0 ;  /* 0x000000c01d1c7824 */ /* 0x000fe200078e0200 */
[----:B------:R-:W5:Y:S01]  /*8ef0*/  LD.E.128 R12, desc[UR50][R12.64] ;  /* 0x000000320c0c7980 */ /* 0x000f62000c101d00 */
[----:B------:R-:W-:Y:S01]  /*8f00*/  ULDC.64 UR10, c[0x0][0xaf0] ;  /* 0x0002bc00000a7ab9 */ /* 0x000fe20000000a00 */
[----:B------:R-:W-:Y:S01]  /*8f10*/  UIADD3 UR7, UR7, UR4, URZ ;  /* 0x0000000407077290 */ /* 0x000fe2000fffe03f */
[----:B------:R-:W-:Y:S01]  /*8f20*/  IMAD.MOV.U32 R29, RZ, RZ, R28 ;  /* 0x000000ffff1d7224 */ /* 0x000fe200078e001c */
[----:B------:R-:W-:Y:S01]  /*8f30*/  UIMAD UR4, UR16, UR10, URZ ;  /* 0x0000000a100472a4 */ /* 0x000fe2000f8e023f */
[----:B0-----:R-:W-:Y:S01]  /*8f40*/  @P1 IMAD.HI.U32 R0, R28, R21, RZ ;  /* 0x000000151c001227 */ /* 0x001fe200078e00ff */
[----:B------:R-:W-:Y:S01]  /*8f50*/  @!PT LDS RZ, [RZ] ;  /* 0x00000000fffff984 */ /* 0x000fe20000000800 */
[----:B------:R-:W-:Y:S01]  /*8f60*/  @!PT LDS RZ, [RZ] ;  /* 0x00000000fffff984 */ /* 0x000fe20000000800 */
[----:B------:R-:W-:Y:S01]  /*8f70*/  @!PT LDS RZ, [RZ] ;  /* 0x00000000fffff984 */ /* 0x000fe20000000800 */
[----:B------:R-:W-:Y:S01]  /*8f80*/  @!PT LDS RZ, [RZ] ;  /* 0x00000000fffff984 */ /* 0x000fe20000000800 */
[----:B------:R0:W-:Y:S06]  /*8f90*/  MEMBAR.ALL.CTA ;  /* 0x0000000000007992 */ /* 0x0001ec0000008000 */
[----:B0-----:R-:W0:Y:S01]  /*8fa0*/  FENCE.VIEW.ASYNC.S ;  /* 0x00000000000073c6 */ /* 0x001e220000000000 */
[----:B------:R-:W-:Y:S01]  /*8fb0*/  SHF.R.S32.HI R41, RZ, 0x1f, R17 ;  /* 0x0000001fff297819 */ /* 0x000fe20000011411 */
[----:B------:R-:W-:Y:S01]  /*8fc0*/  UIMAD UR4, UR8, UR11, UR4 ;  /* 0x0000000b080472a4 */ /* 0x000fe2000f8e0204 */
[----:B------:R-:W-:Y:S01]  /*8fd0*/  VIADD R3, R3, 0x13220 ;  /* 0x0001322003037836 */ /* 0x000fe20000000000 */
[----:B-1----:R-:W-:Y:S01]  /*8fe0*/  @P1 SHF.R.U32.HI R29, RZ, R33, R0 ;  /* 0x00000021ff1d1219 */ /* 0x002fe20000011600 */
[----:B------:R-:W-:-:S03]  /*8ff0*/  UIMAD.WIDE.U32 UR8, UR8, UR10, UR6 ;  /* 0x0000000a080872a5 */ /* 0x000fc6000f8e0006 */
[----:B------:R-:W-:Y:S01]  /*9000*/  SHF.R.S32.HI R0, RZ, 0x1f, R29 ;  /* 0x0000001fff007819 */ /* 0x000fe2000001141d */
[----:B------:R-:W-:Y:S01]  /*9010*/  UIADD3 UR4, UR9, UR4, URZ ;  /* 0x0000000409047290 */ /* 0x000fe2000fffe03f */
[----:B------:R-:W-:Y:S01]  /*9020*/  IADD3 R2, -R29, RZ, RZ ;  /* 0x000000ff1d027210 */ /* 0x000fe20007ffe1ff */
[----:B------:R-:W-:Y:S01]  /*9030*/  ULDC.64 UR6, c[0x0][0xae0] ;  /* 0x0002b80000067ab9 */ /* 0x000fe20000000a00 */
[----:B------:R-:W-:Y:S02]  /*9040*/  IMAD.U32 R21, RZ, RZ, UR9 ;  /* 0x00000009ff157e24 */ /* 0x000fe4000f8e00ff */
[----:B------:R-:W-:Y:S02]  /*9050*/  IMAD R0, R0, UR6, RZ ;  /* 0x0000000600007c24 */ /* 0x000fe4000f8e02ff */
[----:B------:R-:W-:Y:S02]  /*9060*/  IMAD R33, R37, R2, R28 ;  /* 0x0000000225217224 */ /* 0x000fe400078e021c */
[----:B------:R-:W-:-:S02]  /*9070*/  IMAD.U32 R20, RZ, RZ, UR8 ;  /* 0x00000008ff147e24 */ /* 0x000fc4000f8e00ff */
        /* <DEDUP_REMOVED lines=8> */
[----:B------:R-:W-:-:S04]  /*9100*/  IMAD.WIDE.U32 R20, R33, UR6, R20 ;  /* 0x0000000621147c25 */ /* 0x000fc8000f8e0014 */
[----:B------:R-:W-:Y:S01]  /*9110*/  IMAD R29, R33, UR7, R0 ;  /* 0x00000007211d7c24 */ /* 0x000fe2000f8e0200 */
[----:B------:R-:W-:Y:S02]  /*9120*/  ULDC.64 UR6, c[0x0][0xa80] ;  /* 0x0002a00000067ab9 */ /* 0x000fe40000000a00 */
[C---:B------:R-:W-:Y:S01]  /*9130*/  LEA R30, P0, R20.reuse, UR6, 0x1 ;  /* 0x00000006141e7c11 */ /* 0x040fe2000f8008ff */
[----:B------:R-:W-:Y:S02]  /*9140*/  IMAD.IADD R21, R21, 0x1, R29 ;  /* 0x0000000115157824 */ /* 0x000fe400078e021d */
[----:B------:R-:W-:Y:S02]  /*9150*/  IMAD.U32 R29, RZ, RZ, UR48 ;  /* 0x00000030ff1d7e24 */ /* 0x000fe4000f8e00ff */
[----:B0-----:R-:W-:Y:S01]  /*9160*/  SHFL.IDX PT, R28, R30, 0x1, 0x181f ;  /* 0x00381f001e1c7f89 */ /* 0x001fe200000e0000 */
[----:B------:R-:W-:Y:S01]  /*9170*/  LEA.HI.X R32, R20, UR7, R21, 0x1, P0 ;  /* 0x0000000714207c11 */ /* 0x000fe200080f0c15 */
[----:B------:R-:W-:Y:S01]  /*9180*/  IMAD R36, R29, 0xc0, R18 ;  /* 0x000000c01d247824 */ /* 0x000fe200078e0212 */
[----:B------:R-:W-:Y:S01]  /*9190*/  ISETP.GE.AND P0, PT, R17, UR4, PT ;  /* 0x0000000411007c0c */ /* 0x000fe2000bf06270 */
[----:B------:R-:W0:Y:S02]  /*91a0*/  SHFL.IDX PT, R20, R30, RZ, 0x181f ;  /* 0x00181fff1e147589 */ /* 0x000e2400000e0000 */
[C---:B------:R-:W-:Y:S01]  /*91b0*/  VIADD R0, R36.reuse, 0x30 ;  /* 0x0000003024007836 */ /* 0x040fe20000000000 */
[C---:B------:R-:W-:Y:S01]  /*91c0*/  IADD3 R2, R36.reuse, 0x60, RZ ;  /* 0x0000006024027810 */ /* 0x040fe20007ffe0ff */
[----:B------:R-:W1:Y:S01]  /*91d0*/  SHFL.IDX PT, R42, R30, 0x2, 0x181f ;  /* 0x00581f001e2a7f89 */ /* 0x000e6200000e0000 */
[----:B------:R-:W-:-:S02]  /*91e0*/  ISETP.GE.OR P1, PT, R36, R39, P0 ;  /* 0x000000272400720c */ /* 0x000fc40000726670 */
[-C--:B------:R-:W-:Y:S01]  /*91f0*/  ISETP.GE.OR P2, PT, R0, R39.reuse, P0 ;  /* 0x000000270000720c */ /* 0x080fe20000746670 */
[----:B------:R-:W1:Y:S01]  /*9200*/  SHFL.IDX PT, R34, R32, RZ, 0x181f ;  /* 0x00181fff20227589 */ /* 0x000e6200000e0000 */
[----:B------:R-:W-:Y:S02]  /*9210*/  ISETP.GE.OR P3, PT, R2, R39, P0 ;  /* 0x000000270200720c */ /* 0x000fe40000766670 */
[----:B------:R-:W-:Y:S01]  /*9220*/  PRMT R0, RZ, 0x654, R3 ;  /* 0x00000654ff007816 */ /* 0x000fe20000000003 */
[----:B------:R-:W1:Y:S03]  /*9230*/  SHFL.IDX PT, R38, R32, 0x1, 0x181f ;  /* 0x00381f0020267f89 */ /* 0x000e6600000e0000 */
[----:B------:R0:W-:Y:S01]  /*9240*/  SYNCS.ARRIVE.TRANS64.RED.A1T0 RZ, [R0+URZ], RZ ;  /* 0x000000ff00ff79a7 */ /* 0x0001e2000810043f */
[----:B------:R-:W1:Y:S04]  /*9250*/  SHFL.IDX PT, R40, R32, 0x2, 0x181f ;  /* 0x00581f0020287f89 */ /* 0x000e6800000e0000 */
[----:B------:R-:W2:Y:S01]  /*9260*/  SHFL.IDX PT, R30, R30, 0x3, 0x181f ;  /* 0x00781f001e1e7f89 */ /* 0x000ea200000e0000 */
[----:B0-----:R-:W-:Y:S01]  /*9270*/  VIADD R0, R36, 0x90 ;  /* 0x0000009024007836 */ /* 0x001fe20000000000 */
[----:B------:R-:W-:-:S02]  /*9280*/  @!P1 LEA R2, P4, R17, R20, 0x1 ;  /* 0x0000001411029211 */ /* 0x000fc400078808ff */
[----:B------:R-:W0:Y:S01]  /*9290*/  SHFL.IDX PT, R32, R32, 0x3, 0x181f ;  /* 0x00781f0020207f89 */ /* 0x000e2200000e0000 */
[C---:B------:R-:W-:Y:S02]  /*92a0*/  @!P2 LEA R20, P5, R17.reuse, R28, 0x1 ;  /* 0x0000001c1114a211 */ /* 0x040fe400078a08ff */
[C---:B-1----:R-:W-:Y:S02]  /*92b0*/  @!P3 LEA R28, P6, R17.reuse, R42, 0x1 ;  /* 0x0000002a111cb211 */ /* 0x042fe400078c08ff */
[----:B------:R-:W-:Y:S02]  /*92c0*/  ISETP.GE.OR P0, PT, R0, R39, P0 ;  /* 0x000000270000720c */ /* 0x000fe40000706670 */
[C-C-:B------:R-:W-:Y:S02]  /*92d0*/  @!P1 LEA.HI.X R3, R17.reuse, R34, R41.reuse, 0x1, P4 ;  /* 0x0000002211039211 */ /* 0x140fe400020f0c29 */
[C-C-:B------:R-:W-:Y:S02]  /*92e0*/  @!P2 LEA.HI.X R21, R17.reuse, R38, R41.reuse, 0x1, P5 ;  /* 0x000000261115a211 */ /* 0x140fe400028f0c29 */
[----:B------:R-:W-:Y:S01]  /*92f0*/  @!P3 LEA.HI.X R29, R17, R40, R41, 0x1, P6 ;  /* 0x00000028111db211 */ /* 0x000fe200030f0c29 */
[----:B--2---:R1:W-:Y:S04]  /*9300*/  @!P1 ST.E.128 desc[UR50][R2.64], R4 ;  /* 0x0000000402009985 */ /* 0x0043e8000c101d32 */
[----:B---3--:R1:W-:Y:S04]  /*9310*/  @!P2 ST.E.128 desc[UR50][R20.64], R8 ;  /* 0x000000081400a985 */ /* 0x0083e8000c101d32 */
[----:B----4-:R1:W-:Y:S01]  /*9320*/  @!P3 ST.E.128 desc[UR50][R28.64], R24 ;  /* 0x000000181c00b985 */ /* 0x0103e2000c101d32 */
[----:B0-----:R-:W-:Y:S05]  /*9330*/  @P0 BRA `(.L_x_10916) ;  /* 0x0000000800840947 */ /* 0x001fea0003800000 */
[----:B-1----:R-:W-:-:S04]  /*9340*/  LEA R2, P0, R17, R30, 0x1 ;  /* 0x0000001e11027211 */ /* 0x002fc800078008ff */
[----:B------:R-:W-:-:S05]  /*9350*/  LEA.HI.X R3, R17, R32, R41, 0x1, P0 ;  /* 0x0000002011037211 */ /* 0x000fca00000f0c29 */
[----:B-----5:R0:W-:Y:S01]  /*9360*/  ST.E.128 desc[UR50][R2.64], R12 ;  /* 0x0000000c02007985 */ /* 0x0201e2000c101d32 */
[----:B------:R-:W-:Y:S05]  /*9370*/  BRA `(.L_x_10916) ;  /* 0x0000000800747947 */ /* 0x000fea0003800000 */
.L_x_10914:
        /* <DEDUP_REMOVED lines=11> */
[----:B------:R-:W-:-:S03]  /*9430*/  UISETP.NE.U32.AND UP1, UPT, UR6, URZ, UPT ;  /* 0x0000003f0600728c */ /* 0x000fc6000bf25070 */
[----:B------:R-:W2:Y:S01]  /*9440*/  @P2 LDG.E R6, desc[UR50][R2.64] ;  /* 0x0000003202062981 */ /* 0x000ea2000c1e1900 */
[----:B------:R-:W-:Y:S01]  /*9450*/  UISETP.NE.AND.EX UP1, UPT, UR7, URZ, UPT, UP1 ;  /* 0x0000003f0700728c */ /* 0x000fe2000bf25310 */
[----:B------:R-:W-:-:S05]  /*9460*/  IMAD.U32 R0, RZ, RZ, UR4 ;  /* 0x00000004ff007e24 */ /* 0x000fca000f8e00ff */
[----:B------:R-:W-:-:S05]  /*9470*/  PLOP3.LUT P3, PT, PT, PT, UP1, 0x80, 0x0 ;  /* 0x000000000000781c */ /* 0x000fca0003f6f018 */
[----:B------:R-:W-:-:S04]  /*9480*/  @UP1 ULEA UR6, UP2, UR46, UR6, 0x2 ;  /* 0x000000062e061291 */ /* 0x000fc8000f84103f */
[----:B------:R-:W-:Y:S02]  /*9490*/  @UP1 ULEA.HI.X UR7, UR46, UR7, UR47, 0x2, UP2 ;  /* 0x000000072e071291 */ /* 0x000fe400090f142f */
[----:B------:R-:W-:-:S04]  /*94a0*/  IMAD.U32 R4, RZ, RZ, UR6 ;  /* 0x00000006ff047e24 */ /* 0x000fc8000f8e00ff */
[----:B------:R-:W-:-:S05]  /*94b0*/  IMAD.U32 R5, RZ, RZ, UR7 ;  /* 0x00000007ff057e24 */ /* 0x000fca000f8e00ff */
[----:B------:R1:W5:Y:S01]  /*94c0*/  @P3 LDG.E R0, desc[UR50][R4.64] ;  /* 0x0000003204003981 */ /* 0x000362000c1e1900 */
[----:B0-----:R-:W-:Y:S01]  /*94d0*/  ISETP.NE.AND P0, PT, R11, 0x1, PT ;  /* 0x000000010b00780c */ /* 0x001fe20003f05270 */
[----:B------:R-:W-:Y:S01]  /*94e0*/  UMOV UR4, URZ ;  /* 0x0000003f00047c82 */ /* 0x000fe20008000000 */
[----:B------:R-:W-:Y:S01]  /*94f0*/  USHF.R.S32.HI UR10, URZ, 0x1f, UR49 ;  /* 0x0000001f3f0a7899 */ /* 0x000fe20008011431 */
[----:B------:R-:W0:Y:S10]  /*9500*/  S2R R7, SR_TID.X ;  /* 0x0000000000077919 */ /* 0x000e340000002100 */
[----:B------:R-:W3:Y:S01]  /*9510*/  @P0 LDC R9, c[0x0][0xbec] ;  /* 0x0002fb00ff090b82 */ /* 0x000ee20000000800 */
[----:B0-----:R-:W-:-:S04]  /*9520*/  IADD3 R7, R7, -0x80, RZ ;  /* 0xffffff8007077810 */ /* 0x001fc80007ffe0ff */
        /* <DEDUP_REMOVED lines=8> */
.L_x_10917:
        /* <DEDUP_REMOVED lines=43> */
[----:B------:R-:W-:Y:S02]  /*9860*/  LEA.HI.X R5, R2, UR7, R3, 0x2, P1 ;  /* 0x0000000702057c11 */ /* 0x000fe400088f1403 */
[----:B------:R-:W-:-:S05]  /*9870*/  MOV R3, 0xff800000 ;  /* 0xff80000000037802 */ /* 0x000fca0000000f00 */
[----:B------:R0:W-:Y:S02]  /*9880*/  STG.E desc[UR50][R4.64], R3 ;  /* 0x0000000304007986 */ /* 0x0001e4000c101932 */
.L_x_10919:
[----:B------:R-:W-:Y:S05]  /*9890*/  BSYNC B1 ;  /* 0x0000000000017941 */ /* 0x000fea0003800000 */
.L_x_10918:
[----:B0-----:R-:W0:Y:S01]  /*98a0*/  @P0 LDC R3, c[0x0][0xbf0] ;  /* 0x0002fc00ff030b82 */ /* 0x001e220000000800 */
[----:B------:R-:W-:Y:S01]  /*98b0*/  ULDC.64 UR12, c[0x0][0xaa0] ;  /* 0x0002a800000c7ab9 */ /* 0x000fe20000000a00 */
[----:B------:R-:W-:Y:S01]  /*98c0*/  IMAD.U32 R5, RZ, RZ, UR48 ;  /* 0x00000030ff057e24 */ /* 0x000fe2000f8e00ff */
[----:B------:R-:W-:Y:S01]  /*98d0*/  UIMAD UR8, UR9, UR12, URZ ;  /* 0x0000000c090872a4 */ /* 0x000fe2000f8e023f */
[----:B------:R-:W-:Y:S01]  /*98e0*/  IMAD R2, R16, 0x30, R18 ;  /* 0x0000003010027824 */ /* 0x000fe200078e0212 */
[----:B------:R-:W-:Y:S01]  /*98f0*/  UIMAD.WIDE.U32 UR6, UR4, UR12, URZ ;  /* 0x0000000c040672a5 */ /* 0x000fe2000f8e003f */
[----:B------:R-:W-:Y:S01]  /*9900*/  SHF.R.S32.HI R13, RZ, 0x1f, R17 ;  /* 0x0000001fff0d7819 */ /* 0x000fe20000011411 */
        /* <DEDUP_REMOVED lines=26> */
[C---:B------:R-:W-:Y:S01]  /*9ab0*/  IMAD R9, R5.reuse, UR9, R6 ;  /* 0x0000000905097c24 */ /* 0x040fe2000f8e0206 */
[----:B------:R-:W-:Y:S01]  /*9ac0*/  ULDC UR4, c[0x0][0xac8] ;  /* 0x0002b20000047ab9 */ /* 0x000fe20000000800 */
[----:B------:R-:W-:-:S04]  /*9ad0*/  IMAD.WIDE.U32 R2, R5, UR8, R2 ;  /* 0x0000000805027c25 */ /* 0x000fc8000f8e0002 */
[----:B------:R-:W-:Y:S02]  /*9ae0*/  IMAD R4, R4, UR6, RZ ;  /* 0x0000000604047c24 */ /* 0x000fe4000f8e02ff */
[----:B------:R-:W-:Y:S01]  /*9af0*/  IMAD.IADD R3, R3, 0x1, R9 ;  /* 0x0000000103037824 */ /* 0x000fe200078e0209 */
[----:B------:R-:W-:Y:S01]  /*9b00*/  MOV R9, UR48 ;  /* 0x0000003000097c02 */ /* 0x000fe20008000f00 */
[C---:B------:R-:W-:Y:S02]  /*9b10*/  IMAD R5, R7.reuse, UR7, R4 ;  /* 0x0000000707057c24 */ /* 0x040fe4000f8e0204 */
[----:B------:R-:W-:Y:S01]  /*9b20*/  IMAD.WIDE.U32 R2, R7, UR6, R2 ;  /* 0x0000000607027c25 */ /* 0x000fe2000f8e0002 */
[----:B------:R-:W-:-:S03]  /*9b30*/  ULDC.64 UR6, c[0x0][0xa80] ;  /* 0x0002a00000067ab9 */ /* 0x000fc60000000a00 */
[----:B------:R-:W-:Y:S01]  /*9b40*/  IMAD.IADD R3, R3, 0x1, R5 ;  /* 0x0000000103037824 */ /* 0x000fe200078e0205 */
[----:B------:R-:W-:Y:S01]  /*9b50*/  LEA R4, P0, R2, UR6, 0x1 ;  /* 0x0000000602047c11 */ /* 0x000fe2000f8008ff */
[----:B------:R-:W-:Y:S02]  /*9b60*/  IMAD R30, R9, 0xc0, R18 ;  /* 0x000000c0091e7824 */ /* 0x000fe400078e0212 */
[----:B-----5:R-:W-:Y:S01]  /*9b70*/  IMAD R11, R0, R11, RZ ;  /* 0x0000000b000b7224 */ /* 0x020fe200078e02ff */
[----:B------:R-:W-:Y:S01]  /*9b80*/  LEA.HI.X R8, R2, UR7, R3, 0x1, P0 ;  /* 0x0000000702087c11 */ /* 0x000fe200080f0c03 */
[----:B------:R-:W0:Y:S01]  /*9b90*/  SHFL.IDX PT, R6, R4, RZ, 0x181f ;  /* 0x00181fff04067589 */ /* 0x000e2200000e0000 */
[----:B------:R-:W-:Y:S01]  /*9ba0*/  ISETP.GE.AND P0, PT, R17, UR4, PT ;  /* 0x0000000411007c0c */ /* 0x000fe2000bf06270 */
[C---:B------:R-:W-:Y:S02]  /*9bb0*/  VIADD R0, R30.reuse, 0x30 ;  /* 0x000000301e007836 */ /* 0x040fe40000000000 */
[----:B------:R-:W1:Y:S01]  /*9bc0*/  SHFL.IDX PT, R14, R4, 0x1, 0x181f ;  /* 0x00381f00040e7f89 */ /* 0x000e6200000e0000 */
[C---:B------:R-:W-:Y:S01]  /*9bd0*/  VIADD R2, R30.reuse, 0x60 ;  /* 0x000000601e027836 */ /* 0x040fe20000000000 */
[CC--:B------:R-:W-:Y:S01]  /*9be0*/  ISETP.GE.OR P3, PT, R30.reuse, R11.reuse, P0 ;  /* 0x0000000b1e00720c */ /* 0x0c0fe20000766670 */
[----:B------:R-:W-:Y:S01]  /*9bf0*/  VIADD R3, R30, 0x90 ;  /* 0x000000901e037836 */ /* 0x000fe20000000000 */
[----:B------:R-:W2:Y:S01]  /*9c00*/  SHFL.IDX PT, R24, R4, 0x2, 0x181f ;  /* 0x00581f0004187f89 */ /* 0x000ea200000e0000 */
[----:B------:R-:W-:-:S02]  /*9c10*/  ISETP.GE.OR P2, PT, R0, R11, P0 ;  /* 0x0000000b0000720c */ /* 0x000fc40000746670 */
[-C--:B------:R-:W-:Y:S01]  /*9c20*/  ISETP.GE.OR P1, PT, R2, R11.reuse, P0 ;  /* 0x0000000b0200720c */ /* 0x080fe20000726670 */
[----:B------:R-:W3:Y:S01]  /*9c30*/  SHFL.IDX PT, R10, R8, RZ, 0x181f ;  /* 0x00181fff080a7589 */ /* 0x000ee200000e0000 */
[----:B------:R-:W-:-:S03]  /*9c40*/  ISETP.GE.OR P0, PT, R3, R11, P0 ;  /* 0x0000000b0300720c */ /* 0x000fc60000706670 */
[----:B------:R1:W4:Y:S04]  /*9c50*/  SHFL.IDX PT, R28, R4, 0x3, 0x181f ;  /* 0x00781f00041c7f89 */ /* 0x00032800000e0000 */
[----:B------:R-:W4:Y:S04]  /*9c60*/  SHFL.IDX PT, R12, R8, 0x1, 0x181f ;  /* 0x00381f00080c7f89 */ /* 0x000f2800000e0000 */
[----:B------:R-:W4:Y:S01]  /*9c70*/  SHFL.IDX PT, R20, R8, 0x2, 0x181f ;  /* 0x00581f0008147f89 */ /* 0x000f2200000e0000 */
[----:B0-----:R-:W-:-:S03]  /*9c80*/  @!P3 LEA R2, P6, R17, R6, 0x1 ;  /* 0x000000061102b211 */ /* 0x001fc600078c08ff */
[----:B------:R4:W0:Y:S01]  /*9c90*/  SHFL.IDX PT, R26, R8, 0x3, 0x181f ;  /* 0x00781f00081a7f89 */ /* 0x00082200000e0000 */
[C---:B-1----:R-:W-:Y:S02]  /*9ca0*/  @!P2 LEA R4, P5, R17.reuse, R14, 0x1 ;  /* 0x0000000e1104a211 */ /* 0x042fe400078a08ff */
[C---:B--2---:R-:W-:Y:S02]  /*9cb0*/  @!P1 LEA R6, P4, R17.reuse, R24, 0x1 ;  /* 0x0000001811069211 */ /* 0x044fe400078808ff */
[C---:B---3--:R-:W-:Y:S02]  /*9cc0*/  @!P3 LEA.HI.X R3, R17.reuse, R10, R13, 0x1, P6 ;  /* 0x0000000a1103b211 */ /* 0x048fe400030f0c0d */
[----:B----4-:R-:W-:-:S03]  /*9cd0*/  @!P0 LEA R8, P6, R17, R28, 0x1 ;  /* 0x0000001c11088211 */ /* 0x010fc600078c08ff */
[----:B------:R2:W-:Y:S01]  /*9ce0*/  @!P3 ST.E.128 desc[UR50][R2.64], RZ ;  /* 0x000000ff0200b985 */ /* 0x0005e2000c101d32 */
[C-C-:B------:R-:W-:Y:S02]  /*9cf0*/  @!P2 LEA.HI.X R5, R17.reuse, R12, R13.reuse, 0x1, P5 ;  /* 0x0000000c1105a211 */ /* 0x140fe400028f0c0d */
[----:B------:R-:W-:-:S03]  /*9d00*/  @!P1 LEA.HI.X R7, R17, R20, R13, 0x1, P4 ;  /* 0x0000001411079211 */ /* 0x000fc600020f0c0d */
[----:B------:R2:W-:Y:S01]  /*9d10*/  @!P2 ST.E.128 desc[UR50][R4.64], RZ ;  /* 0x000000ff0400a985 */ /* 0x0005e2000c101d32 */
[----:B0-----:R-:W-:-:S03]  /*9d20*/  @!P0 LEA.HI.X R9, R17, R26, R13, 0x1, P6 ;  /* 0x0000001a11098211 */ /* 0x001fc600030f0c0d */
[----:B------:R2:W-:Y:S04]  /*9d30*/  @!P1 ST.E.128 desc[UR50][R6.64], RZ ;  /* 0x000000ff06009985 */ /* 0x0005e8000c101d32 */
[----:B------:R2:W-:Y:S02]  /*9d40*/  @!P0 ST.E.128 desc[UR50][R8.64], RZ ;  /* 0x000000ff08008985 */ /* 0x0005e4000c101d32 */
.L_x_10916:
[----:B------:R-:W-:Y:S05]  /*9d50*/  BSYNC B0 ;  /* 0x0000000000007941 */ /* 0x000fea0003800000 */
.L_x_10913:
[----:B------:R-:W-:Y:S02]  /*9d60*/  ULDC UR4, c[0x0][0xc3c] ;  /* 0x00030f0000047ab9 */ /* 0x000fe40000000800 */
[----:B------:R-:W-:-:S13]  /*9d70*/  ISETP.GE.AND P0, PT, R31, UR4, PT ;  /* 0x000000041f007c0c */ /* 0x000fda000bf06270 */
[----:B------:R-:W-:Y:S05]  /*9d80*/  @!P0 BRA `(.L_x_10920) ;  /* 0xffffff7000148947 */ /* 0x000fea000383ffff */
[----:B------:R-:W-:Y:S05]  /*9d90*/  EXIT ;  /* 0x000000000000794d */ /* 0x000fea0003800000 */
.L_x_10887:
[----:B------:R-:W-:-:S08]  /*9da0*/  NOP ;  /* 0x0000000000007918 */ /* 0x000fd00000000000 */
[----:B------:R-:W0:-:S00]  /*9db0*/  USETMAXREG.DEALLOC.CTAPOOL 0x20 ;  /* 0x00000020000079c8 */ /* 0x000e0000080e0500 */
[----:B0-----:R-:W-:Y:S02]  /*9dc0*/  LOP3.LUT R0, R0, 0x3, RZ, 0xc0, !PT ;  /* 0x0000000300007812 */ /* 0x001fe400078ec0ff */
[----:B------:R-:W-:-:S04]  /*9dd0*/  LOP3.LUT R23, R23, 0xfffffffd, RZ, 0xc0, !PT ;  /* 0xfffffffd17177812 */ /* 0x000fc800078ec0ff */
[----:B------:R-:W0:Y:S02]  /*9de0*/  SHFL.IDX PT, R0, R0, RZ, 0x1f ;  /* 0x00001fff00007589 */ /* 0x000e2400000e0000 */
[----:B0-----:R-:W-:Y:S01]  /*9df0*/  ISETP.NE.AND P0, PT, R0, RZ, PT ;  /* 0x000000ff0000720c */ /* 0x001fe20003f05270 */
[----:B------:R-:W-:-:S12]  /*9e00*/  IMAD.MOV.U32 R0, RZ, RZ, RZ ;  /* 0x000000ffff007224 */ /* 0x000fd800078e00ff */
[----:B------:R-:W-:Y:S01]  /*9e10*/  @P0 LOP3.LUT R23, R23, 0x2, RZ, 0xfc, !PT ;  /* 0x0000000217170812 */ /* 0x000fe200078efcff */
[----:B------:R-:W-:Y:S06]  /*9e20*/  @!P0 BRA `(.L_x_10921) ;  /* 0x0000000000248947 */ /* 0x000fec0003800000 */
[----:B------:R-:W0:Y:S08]  /*9e30*/  S2UR UR5, SR_CgaCtaId ;  /* 0x00000000000579c3 */ /* 0x000e300000008800 */
[----:B------:R-:W-:Y:S06]  /*9e40*/  BAR.SYNC.DEFER_BLOCKING 0x5, 0x200 ;  /* 0x0148000000007b1d */ /* 0x000fec0000010000 */
[----:B------:R-:W-:-:S02]  /*9e50*/  UMOV UR4, 0x400 ;  /* 0x0000040000047882 */ /* 0x000fc40000000000 */
[----:B0-----:R-:W-:-:S09]  /*9e60*/  ULEA UR4, UR5, UR4, 0x18 ;  /* 0x0000000405047291 */ /* 0x001fd2000f8ec03f */
[----:B------:R-:W0:Y:S02]  /*9e70*/  LDS.128 R24, [UR4+0x132d0] ;  /* 0x0132d004ff187984 */ /* 0x000e240008000c00 */
[----:B0-----:R-:W-:Y:S02]  /*9e80*/  R2UR UR45, R27 ;  /* 0x000000001b2d72ca */ /* 0x001fe400000e0000 */
[----:B------:R-:W-:Y:S01]  /*9e90*/  R2UR UR36, R26 ;  /* 0x000000001a2472ca */ /* 0x000fe200000e0000 */
[----:B------:R-:W-:Y:S06]  /*9ea0*/  BAR.ARV 0x4, 0x200 ;  /* 0x0108000000007b1d */ /* 0x000fec0000002000 */
[----:B------:R-:W-:Y:S08]  /*9eb0*/  BRA `(.L_x_10922) ;  /* 0x0000000800187947 */ /* 0x000ff00003800000 */
.L_x_10921:
[----:B------:R-:W0:Y:S01]  /*9ec0*/  S2R R2, SR_TID.X ;  /* 0x0000000000027919 */ /* 0x000e220000002100 */
        /* <DEDUP_REMOVED lines=29> */
[----:B------:R-:W-:Y:S02]  /*a0a0*/  IMAD.IADD R6, R2, 0x1, R7 ;  /* 0x0000000102067824 */ /* 0x000fe400078e0207 */
[----:B------:R-:W0:Y:S03]  /*a0b0*/  S2R R7, SR_CTAID.X ;  /* 0x0000000000077919 */ /* 0x000e260000002500 */
        /* <DEDUP_REMOVED lines=9> */
.L_x_10927:
        /* <DEDUP_REMOVED lines=14> */
.L_x_10926:
[----:B------:R-:W-:Y:S05]  /*a230*/  BSYNC B0 ;  /* 0x0000000000007941 */ /* 0x000fea0003800000 */
.L_x_10925:
        /* <DEDUP_REMOVED lines=21> */
.L_x_10923:
        /* <DEDUP_REMOVED lines=11> */
[----:B0-----:R-:W-:-:S06]  /*a440*/  IADD3 R2, R8, 0xffffffe, RZ ;  /* 0x0ffffffe08027810 */ /* 0x001fcc0007ffe0ff */
[----:B------:R0:W1:Y:S01]  /*a450*/  F2I.FTZ.U32.TRUNC.NTZ R3, R2 ;  /* 0x0000000200037305 */ /* 0x000062000021f000 */
[----:B------:R-:W-:Y:S05]  /*a460*/  @!P0 BRA `(.L_x_10928) ;  /* 0x00000000000c8947 */ /* 0x000fea0003800000 */
[----:B------:R-:W-:-:S06]  /*a470*/  UIADD3 UR5, UR4, -0x1, URZ ;  /* 0xffffffff04057890 */ /* 0x000fcc000fffe03f */
[----:B------:R-:W-:-:S05]  /*a480*/  IMAD.U32 R13, RZ, RZ, UR5 ;  /* 0x00000005ff0d7e24 */ /* 0x000fca000f8e00ff */
[----:B------:R2:W3:Y:S02]  /*a490*/  SHFL.IDX PT, R24, R6, R13, 0x1f ;  /* 0x00001f0d06187589 */ /* 0x0004e400000e0000 */
.L_x_10928:
[----:B01----:R-:W-:Y:S01]  /*a4a0*/  IMAD.MOV R2, RZ, RZ, -R3 ;  /* 0x000000ffff027224 */ /* 0x003fe200078e0a03 */
[----:B------:R-:W-:Y:S01]  /*a4b0*/  UIADD3 UR45, UR4, UR45, URZ ;  /* 0x0000002d042d7290 */ /* 0x000fe2000fffe03f */
[----:B---3--:R-:W-:Y:S02]  /*a4c0*/  IMAD R24, R24, R11, R9 ;  /* 0x0000000b18187224 */ /* 0x008fe400078e0209 */
[----:B------:R-:W-:Y:S01]  /*a4d0*/  IMAD.MOV.U32 R11, RZ, RZ, R2 ;  /* 0x000000ffff0b7224 */ /* 0x000fe200078e0002 */
[----:B------:R-:W-:Y:S01]  /*a4e0*/  IABS R2, R0 ;  /* 0x0000000000027213 */ /* 0x000fe20000000000 */
[----:B------:R-:W-:Y:S02]  /*a4f0*/  IMAD.IADD R9, R7, 0x1, -R24 ;  /* 0x0000000107097824 */ /* 0x000fe400078e0a18 */
[----:B------:R-:W-:Y:S02]  /*a500*/  IMAD R7, R11, R4, RZ ;  /* 0x000000040b077224 */ /* 0x000fe400078e02ff */
[----:B------:R-:W-:Y:S01]  /*a510*/  IMAD.MOV R8, RZ, RZ, -R2 ;  /* 0x000000ffff087224 */ /* 0x000fe200078e0a02 */
[----:B--2---:R-:W-:Y:S01]  /*a520*/  IABS R6, R9 ;  /* 0x0000000900067213 */ /* 0x004fe20000000000 */
[----:B------:R-:W-:-:S04]  /*a530*/  IMAD.MOV.U32 R2, RZ, RZ, RZ ;  /* 0x000000ffff027224 */ /* 0x000fc800078e00ff */
[----:B------:R-:W-:-:S04]  /*a540*/  IMAD.HI.U32 R2, R3, R7, R2 ;  /* 0x0000000703027227 */ /* 0x000fc800078e0002 */
[----:B------:R-:W-:Y:S01]  /*a550*/  IMAD.MOV.U32 R3, RZ, RZ, R6 ;  /* 0x000000ffff037224 */ /* 0x000fe200078e0006 */
        /* <DEDUP_REMOVED lines=15> */
[----:B------:R-:W-:Y:S01]  /*a650*/  IMAD R25, R0, R25, R9 ;  /* 0x0000001900197224 */ /* 0x000fe200078e0209 */
[----:B------:R-:W-:Y:S09]  /*a660*/  BRA `(.L_x_10929) ;  /* 0x00000000000c7947 */ /* 0x000ff20003800000 */
.L_x_10924:
[----:B------:R-:W-:Y:S01]  /*a670*/  IMAD.MOV.U32 R24, RZ, RZ, R7 ;  /* 0x000000ffff187224 */ /* 0x000fe200078e0007 */
[----:B------:R-:W-:Y:S01]  /*a680*/  UMOV UR36, URZ ;  /* 0x0000003f00247c82 */ /* 0x000fe20008000000 */
[----:B------:R-:W-:-:S07]  /*a690*/  IMAD.MOV.U32 R25, RZ, RZ, RZ ;  /* 0x000000ffff197224 */ /* 0x000fce00078e00ff */
.L_x_10929:
[----:B------:R-:W-:Y:S01]  /*a6a0*/  ISETP.NE.AND P0, PT, R5, RZ, PT ;  /* 0x000000ff0500720c */ /* 0x000fe20003f05270 */
[----:B------:R-:W-:Y:S01]  /*a6b0*/  IMAD.U32 R27, RZ, RZ, UR45 ;  /* 0x0000002dff1b7e24 */ /* 0x000fe2000f8e00ff */
[----:B------:R-:W-:-:S11]  /*a6c0*/  MOV R26, UR36 ;  /* 0x00000024001a7c02 */ /* 0x000fd60008000f00 */
[----:B------:R-:W0:Y:S01]  /*a6d0*/  @!P0 S2R R3, SR_CgaCtaId ;  /* 0x0000000000038919 */ /* 0x000e220000008800 */
[----:B------:R-:W-:-:S04]  /*a6e0*/  @!P0 MOV R0, 0x400 ;  /* 0x0000040000008802 */ /* 0x000fc80000000f00 */
[----:B0-----:R-:W-:-:S05]  /*a6f0*/  @!P0 LEA R0, R3, R0, 0x18 ;  /* 0x0000000003008211 */ /* 0x001fca00078ec0ff */
[----:B------:R0:W-:Y:S01]  /*a700*/  @!P0 STS.128 [R0+0x132d0], R24 ;  /* 0x0132d01800008388 */ /* 0x0001e20000000c00 */
[----:B------:R-:W-:Y:S06]  /*a710*/  BAR.ARV 0x5, 0x200 ;  /* 0x0148000000007b1d */ /* 0x000fec0000002000 */
.L_x_10922:
[----:B------:R-:W-:Y:S01]  /*a720*/  ULDC UR4, c[0x0][0xc3c] ;  /* 0x00030f0000047ab9 */ /* 0x000fe20000000800 */
[----:B------:R1:W-:Y:S01]  /*a730*/  STL [R1+0x4], RZ ;  /* 0x000004ff01007387 */ /* 0x0003e20000100800 */
[----:B------:R-:W-:Y:S01]  /*a740*/  UISETP.GE.AND UP0, UPT, UR45, UR4, UPT ;  /* 0x000000042d00728c */ /* 0x000fe2000bf06270 */
[----:B------:R-:W-:Y:S02]  /*a750*/  IMAD.MOV.U32 R19, RZ, RZ, 0x1 ;  /* 0x00000001ff137424 */ /* 0x000fe400078e00ff */
[----:B------:R-:W-:-:S03]  /*a760*/  IMAD.MOV.U32 R18, RZ, RZ, RZ ;  /* 0x000000ffff127224 */ /* 0x000fc600078e00ff */
[----:B------:R-:W-:-:S13]  /*a770*/  PLOP3.LUT P0, PT, PT, PT, UP0, 0x80, 0x0 ;  /* 0x000000000000781c */ /* 0x000fda0003f0f008 */
[----:B-1----:R-:W-:Y:S05]  /*a780*/  @P0 BRA `(.L_x_10930) ;  /* 0x0000003800dc0947 */ /* 0x002fea0003800000 */
[----:B------:R-:W1:Y:S01]  /*a790*/  S2R R11, SR_TID.X ;  /* 0x00000000000b7919 */ /* 0x000e620000002100 */
[----:B------:R-:W2:Y:S01]  /*a7a0*/  S2UR UR5, SR_CgaCtaId ;  /* 0x00000000000579c3 */ /* 0x000ea20000008800 */
[----:B------:R-:W-:Y:S01]  /*a7b0*/  UMOV UR4, 0x400 ;  /* 0x0000040000047882 */ /* 0x000fe20000000000 */
[----:B------:R-:W-:Y:S01]  /*a7c0*/  IMAD.MOV.U32 R19, RZ, RZ, 0x1 ;  /* 0x00000001ff137424 */ /* 0x000fe200078e00ff */
[----:B------:R3:W-:Y:S01]  /*a7d0*/  STL [R1+0x4], RZ ;  /* 0x000004ff01007387 */ /* 0x0007e20000100800 */
[----:B------:R-:W-:Y:S01]  /*a7e0*/  IMAD.MOV.U32 R18, RZ, RZ, RZ ;  /* 0x000000ffff127224 */ /* 0x000fe200078e00ff */
[----:B------:R-:W-:Y:S02]  /*a7f0*/  ULOP3.LUT UR38, UR40, 0x1, URZ, 0xfc, !UPT ;  /* 0x0000000128267892 */ /* 0x000fe4000f8efc3f */
[----:B------:R-:W-:Y:S01]  /*a800*/  ULOP3.LUT UR44, UR40, 0x2, URZ, 0xfc, !UPT ;  /* 0x00000002282c7892 */ /* 0x000fe2000f8efc3f */
[----:B------:R-:W-:Y:S01]  /*a810*/  ULDC UR43, c[0x0][0xc] ;  /* 0x00000300002b7ab9 */ /* 0x000fe20000000800 */
[----:B------:R-:W-:Y:S01]  /*a820*/  ULDC.64 UR52, c[0x0][0x198] ;  /* 0x0000660000347ab9 */ /* 0x000fe20000000a00 */
[----:B--2---:R-:W-:-:S06]  /*a830*/  ULEA UR4, UR5, UR4, 0x18 ;  /* 0x0000000405047291 */ /* 0x004fcc000f8ec03f */
[----:B------:R-:W-:Y:S01]  /*a840*/  IMAD.U32 R16, RZ, RZ, UR4 ;  /* 0x00000004ff107e24 */ /* 0x000fe2000f8e00ff */
[C---:B-1----:R-:W-:Y:S01]  /*a850*/  LOP3.LUT R10, R11.reuse, 0x7f, RZ, 0xc0, !PT ;  /* 0x0000007f0b0a7812 */ /* 0x042fe200078ec0ff */
[C---:B------:R-:W-:Y:S01]  /*a860*/  IMAD.SHL.U32 R29, R11.reuse, 0x40, RZ ;  /* 0x000000400b1d7824 */ /* 0x040fe200078e00ff */
[----:B------:R-:W-:Y:S01]  /*a870*/  SHF.R.U32.HI R3, RZ, 0x1, R11 ;  /* 0x00000001ff037819 */ /* 0x000fe2000001160b */
[C---:B------:R-:W-:Y:S01]  /*a880*/  IMAD.SHL.U32 R2, R11.reuse, 0x10, RZ ;  /* 0x000000100b027824 */ /* 0x040fe200078e00ff */
[----:B------:R-:W-:Y:S01]  /*a890*/  SHF.L.U32 R6, R10, 0x4, RZ ;  /* 0x000000040a067819 */ /* 0x000fe200000006ff */
[----:B------:R-:W-:Y:S01]  /*a8a0*/  IMAD.SHL.U32 R8, R11, 0x2, RZ ;  /* 0x000000020b087824 */ /* 0x000fe200078e00ff */
[----:B------:R-:W-:Y:S01]  /*a8b0*/  LOP3.LUT R4, R29, 0x180, RZ, 0xc0, !PT ;  /* 0x000001801d047812 */ /* 0x000fe200078ec0ff */
[----:B0-----:R-:W-:Y:S01]  /*a8c0*/  IMAD.SHL.U32 R0, R11, 0x20, RZ ;  /* 0x000000200b007824 */ /* 0x001fe200078e00ff */
[----:B------:R-:W-:Y:S02]  /*a8d0*/  LOP3.LUT R5, R2, 0x1b0, RZ, 0xc0, !PT ;  /* 0x000001b002057812 */ /* 0x000fe400078ec0ff */
[----:B------:R-:W-:-:S02]  /*a8e0*/  LOP3.LUT R7, R6, 0x600, RZ, 0xc0, !PT ;  /* 0x0000060006077812 */ /* 0x000fc400078ec0ff */
[----:B------:R-:W-:Y:S01]  /*a8f0*/  LOP3.LUT R3, R4, 0x30, R3, 0xf8, !PT ;  /* 0x0000003004037812 */ /* 0x000fe200078ef803 */
[----:B------:R-:W-:Y:S01]  /*a900*/  IMAD.SHL.U32 R4, R11, 0x8, RZ ;  /* 0x000000080b047824 */ /* 0x000fe200078e00ff */
[----:B------:R-:W-:Y:S01]  /*a910*/  LOP3.LUT R9, R5, 0x30, R8, 0x78, !PT ;  /* 0x0000003005097812 */ /* 0x000fe200078e7808 */
[----:B------:R-:W-:Y:S01]  /*a920*/  IMAD.SHL.U32 R8, R11, 0x4, RZ ;  /* 0x000000040b087824 */ /* 0x000fe200078e00ff */
[----:B------:R-:W-:Y:S02]  /*a930*/  LOP3.LUT R6, R7, 0x40, R2, 0xf8, !PT ;  /* 0x0000004007067812 */ /* 0x000fe400078ef802 */
[----:B------:R-:W-:Y:S02]  /*a940*/  LOP3.LUT R4, R3, 0x30, R4, 0x78, !PT ;  /* 0x0000003003047812 */ /* 0x000fe400078e7804 */
[----:B------:R-:W-:Y:S02]  /*a950*/  LOP3.LUT R7, R7, 0x60, R0, 0xf8, !PT ;  /* 0x0000006007077812 */ /* 0x000fe400078ef800 */
[----:B------:R-:W-:-:S02]  /*a960*/  LOP3.LUT R9, R6, R9, RZ, 0xfc, !PT ;  /* 0x0000000906097212 */ /* 0x000fc400078efcff */
[----:B------:R-:W-:Y:S02]  /*a970*/  SHF.R.U32.HI R3, RZ, 0x2, R10 ;  /* 0x00000002ff037819 */ /* 0x000fe4000001160a */
[----:B------:R-:W-:Y:S02]  /*a980*/  LOP3.LUT R5, R0, 0x80, RZ, 0xc0, !PT ;  /* 0x0000008000057812 */ /* 0x000fe400078ec0ff */
[--C-:B------:R-:W-:Y:S02]  /*a990*/  LOP3.LUT R28, R7, 0x100, R0.reuse, 0xf8, !PT ;  /* 0x00000100071c7812 */ /* 0x100fe400078ef800 */
[----:B------:R-:W-:Y:S01]  /*a9a0*/  LOP3.LUT R2, R3, 0x60, R0, 0xf8, !PT ;  /* 0x0000006003027812 */ /* 0x000fe200078ef800 */
[----:B------:R-:W-:Y:S01]  /*a9b0*/  IMAD.IADD R0, R16, 0x1, R9 ;  /* 0x0000000110007824 */ /* 0x000fe200078e0209 */
[----:B------:R-:W-:Y:S02]  /*a9c0*/  LOP3.LUT R5, R5, 0x10, R11, 0xf8, !PT ;  /* 0x0000001005057812 */ /* 0x000fe400078ef80b */
[----:B------:R-:W-:-:S02]  /*a9d0*/  LOP3.LUT R29, R4, 0x640, R29, 0xf8, !PT ;  /* 0x00000640041d7812 */ /* 0x000fc400078ef81d */
[----:B------:R3:W-:Y:S01]  /*a9e0*/  STL [R1], R0 ;  /* 0x0000000001007387 */ /* 0x0007e20000100800 */
[----:B------:R-:W-:-:S04]  /*a9f0*/  LOP3.LUT R5, R5, 0x10, R8, 0x78, !PT ;  /* 0x0000001005057812 */ /* 0x000fc800078e7808 */
[----:B------:R-:W-:-:S07]  /*aa00*/  LOP3.LUT R28, R28, R5, RZ, 0xfc, !PT ;  /* 0x000000051c1c7212 */ /* 0x000fce00078efcff */
.L_x_10997:
[----:B------:R-:W-:Y:S01]  /*aa10*/  ULDC.64 UR4, c[0x0][0xc88] ;  /* 0x0003220000047ab9 */ /* 0x000fe20000000a00 */
[----:B------:R-:W-:Y:S01]  /*aa20*/  ULDC.64 UR8, c[0x0][0xa00] ;  /* 0x0002800000087ab9 */ /* 0x000fe20000000a00 */
[----:B------:R-:W-:Y:S01]  /*aa30*/  UIMAD.WIDE UR4, UR45, 0x4, UR4 ;  /* 0x000000042d0478a5 */ /* 0x000fe2000f8e0204 */
[----:B------:R-:W-:-:S05]  /*aa40*/  ULDC.64 UR10, c[0x0][0xa08] ;  /* 0x00028200000a7ab9 */ /* 0x000fca0000000a00 */
[----:B-1----:R-:W-:Y:S01]  /*aa50*/  IMAD.U32 R2, RZ, RZ, UR4 ;  /* 0x00000004ff027e24 */ /* 0x002fe2000f8e00ff */
[----:B0-----:R-:W-:Y:S01]  /*aa60*/  MOV R3, UR5 ;  /* 0x0000000500037c02 */ /* 0x001fe20008000f00 */
[----:B------:R-:W-:-:S04]  /*aa70*/  ULDC.64 UR4, c[0x0][0xa28] ;  /* 0x00028a0000047ab9 */ /* 0x000fc80000000a00 */
[----:B--2---:R-:W2:Y:S01]  /*aa80*/  LDG.E R2, desc[UR50][R2.64] ;  /* 0x0000003202027981 */ /* 0x004ea2000c1e1900 */
[----:B------:R-:W-:Y:S01]  /*aa90*/  UISETP.NE.U32.AND UP0, UPT, UR4, URZ, UPT ;  /* 0x0000003f0400728c */ /* 0x000fe2000bf05070 */
[----:B------:R-:W-:Y:S02]  /*aaa0*/  ISETP.NE.U32.AND P0, PT, RZ, UR8, PT ;  /* 0x00000008ff007c0c */ /* 0x000fe4000bf05070 */
[----:B------:R-:W-:Y:S01]  /*aab0*/  ISETP.NE.U32.AND P1, PT, RZ, UR10, PT ;  /* 0x0000000aff007c0c */ /* 0x000fe2000bf25070 */
[----:B------:R-:W-:Y:S01]  /*aac0*/  UISETP.NE.AND.EX UP0, UPT, UR5, URZ, UPT, UP0 ;  /* 0x0000003f0500728c */ /* 0x000fe2000bf05300 */
[----:B------:R-:W-:Y:S02]  /*aad0*/  ISETP.NE.AND.EX P0, PT, RZ, UR9, PT, P0 ;  /* 0x00000009ff007c0c */ /* 0x000fe4000bf05300 */
[----:B------:R-:W-:-:S03]  /*aae0*/  ISETP.NE.AND.EX P1, PT, RZ, UR11, PT, P1 ;  /* 0x0000000bff007c0c */ /* 0x000fc6000bf25310 */
[----:B------:R-:W-:Y:S02]  /*aaf0*/  PLOP3.LUT P2, PT, PT, PT, UP0, 0x80, 0x0 ;  /* 0x000000000000781c */ /* 0x000fe40003f4f008 */
[----:B--2---:R-:W-:-:S13]  /*ab00*/  R2UR UR46, R2 ;  /* 0x00000000022e72ca */ /* 0x004fda00000e0000 */
[----:B------:R-:W-:Y:S02]  /*ab10*/  USHF.R.S32.HI UR47, URZ, 0x1f, UR46 ;  /* 0x0000001f3f2f7899 */ /* 0x000fe4000801142e */
[----:B------:R-:W-:Y:S02]  /*ab20*/  @UP0 ULEA UR4, UP1, UR46, UR4, 0x2 ;  /* 0x000000042e040291 */ /* 0x000fe4000f82103f */
[----:B------:R-:W-:Y:S02]  /*ab30*/  USHF.L.U32 UR48, UR46, 0x2, URZ ;  /* 0x000000022e307899 */ /* 0x000fe4000800063f */
[----:B------:R-:W-:Y:S02]  /*ab40*/  @UP0 ULEA.HI.X UR5, UR46, UR5, UR47, 0x2, UP1 ;  /* 0x000000052e050291 */ /* 0x000fe400088f142f */
[----:B------:R-:W-:Y:S01]  /*ab50*/  USHF.L.U64.HI UR49, UR46, 0x2, UR47 ;  /* 0x000000022e317899 */ /* 0x000fe2000801022f */
[----:B------:R-:W-:Y:S01]  /*ab60*/  IMAD.U32 R2, RZ, RZ, UR4 ;  /* 0x00000004ff027e24 */ /* 0x000fe2000f8e00ff */
[----:B------:R-:W-:-:S02]  /*ab70*/  UIADD3 UR6, UP0, UR48, UR8, URZ ;  /* 0x0000000830067290 */ /* 0x000fc4000ff1e03f */
[----:B------:R-:W-:Y:S01]  /*ab80*/  UIADD3 UR7, UP1, UR48, UR10, URZ ;  /* 0x0000000a30077290 */ /* 0x000fe2000ff3e03f */
[----:B------:R-:W-:Y:S01]  /*ab90*/  IMAD.U32 R3, RZ, RZ, UR5 ;  /* 0x00000005ff037e24 */ /* 0x000fe2000f8e00ff */
[----:B------:R-:W-:Y:S02]  /*aba0*/  UIADD3.X UR4, UR49, UR9, URZ, UP0, !UPT ;  /* 0x0000000931047290 */ /* 0x000fe400087fe43f */
[----:B------:R-:W-:Y:S01]  /*abb0*/  UIADD3.X UR5, UR49, UR11, URZ, UP1, !UPT ;  /* 0x0000000b31057290 */ /* 0x000fe20008ffe43f */
[----:B------:R-:W-:Y:S01]  /*abc0*/  ULDC.64 UR8, c[0x0][0xa18] ;  /* 0x0002860000087ab9 */ /* 0x000fe20000000a00 */
[----:B---3--:R0:W5:Y:S01]  /*abd0*/  @P2 LDG.E R0, desc[UR50][R2.64] ;  /* 0x0000003202002981 */ /* 0x008162000c1e1900 */
[----:B------:R-:W-:Y:S01]  /*abe0*/  UISETP.NE.U32.AND UP0, UPT, UR8, URZ, UPT ;  /* 0x0000003f0800728c */ /* 0x000fe2000bf05070 */
[----:B------:R-:W-:Y:S02]  /*abf0*/  IMAD.U32 R4, RZ, RZ, UR7 ;  /* 0x00000007ff047e24 */ /* 0x000fe4000f8e00ff */
[----:B------:R-:W-:Y:S01]  /*ac00*/  IMAD.U32 R5, RZ, RZ, UR5 ;  /* 0x00000005ff057e24 */ /* 0x000fe2000f8e00ff */
[----:B------:R-:W-:-:S04]  /*ac10*/  UISETP.NE.AND.EX UP0, UPT, UR9, URZ, UPT, UP0 ;  /* 0x0000003f0900728c */ /* 0x000fc8000bf05300 */
[----:B------:R1:W5:Y:S01]  /*ac20*/  @P1 LDG.E R9, desc[UR50][R4.64] ;  /* 0x0000003204091981 */ /* 0x000362000c1e1900 */
[----:B0-----:R-:W-:Y:S01]  /*ac30*/  IMAD.U32 R3, RZ, RZ, UR4 ;  /* 0x00000004ff037e24 */ /* 0x001fe2000f8e00ff */
[----:B------:R-:W-:Y:S01]  /*ac40*/  PLOP3.LUT P3, PT, PT, PT, UP0, 0x80, 0x0 ;  /* 0x000000000000781c */ /* 0x000fe20003f6f008 */
[----:B------:R-:W-:-:S04]  /*ac50*/  IMAD.U32 R2, RZ, RZ, UR6 ;  /* 0x00000006ff027e24 */ /* 0x000fc8000f8e00ff */
[----:B------:R-:W-:Y:S01]  /*ac60*/  @UP0 UIADD3 UR4, UP1, UR48, UR8, URZ ;  /* 0x0000000830040290 */ /* 0x000fe2000ff3e03f */
[----:B------:R1:W5:Y:S03]  /*ac70*/  @P0 LDG.E R8, desc[UR50][R2.64] ;  /* 0x0000003202080981 */ /* 0x000366000c1e1900 */
[----:B------:R-:W-:Y:S01]  /*ac80*/  @UP0 UIADD3.X UR5, UR49, UR9, URZ, UP1, !UPT ;  /* 0x0000000931050290 */ /* 0x000fe20008ffe43f */
[----:B------:R-:W-:Y:S01]  /*ac90*/  ULDC UR6, c[0x0][0x288] ;  /* 0x0000a20000067ab9 */ /* 0x000fe20000000800 */
[----:B------:R-:W-:Y:S01]  /*aca0*/  MOV R6, UR4 ;  /* 0x0000000400067c02 */ /* 0x000fe20008000f00 */
[----:B------:R-:W-:-:S03]  /*acb0*/  IMAD.U32 R27, RZ, RZ, UR6 ;  /* 0x00000006ff1b7e24 */ /* 0x000fc6000f8e00ff */
[----:B------:R-:W-:-:S05]  /*acc0*/  IMAD.U32 R7, RZ, RZ, UR5 ;  /* 0x00000005ff077e24 */ /* 0x000fca000f8e00ff */
[----:B------:R1:W5:Y:S01]  /*acd0*/  @P3 LDG.E R27, desc[UR50][R6.64] ;  /* 0x00000032061b3981 */ /* 0x000362000c1e1900 */
[----:B------:R-:W-:Y:S05]  /*ace0*/  @P3 BRA `(.L_x_10931) ;  /* 0x0000000000103947 */ /* 0x000fea0003800000 */
[----:B------:R-:W-:Y:S05]  /*acf0*/  @!P0 BRA `(.L_x_10931) ;  /* 0x00000000000c8947 */ /* 0x000fea0003800000 */
[----:B-1----:R-:W2:Y:S04]  /*ad00*/  LDG.E R6, desc[UR50][R2.64] ;  /* 0x0000003202067981 */ /* 0x002ea8000c1e1900 */
[----:B-----5:R-:W2:Y:S02]  /*ad10*/  LDG.E R27, desc[UR50][R2.64+0x4] ;  /* 0x00000432021b7981 */ /* 0x020ea4000c1e1900 */
[----:B--2---:R-:W-:-:S07]  /*ad20*/  IMAD.IADD R27, R27, 0x1, -R6 ;  /* 0x000000011b1b7824 */ /* 0x004fce00078e0a06 */
.L_x_10931:
[----:B------:R-:W-:Y:S01]  /*ad30*/  UMOV UR54, URZ ;  /* 0x0000003f00367c82 */ /* 0x000fe20008000000 */
[----:B------:R-:W-:Y:S01]  /*ad40*/  ULDC.64 UR6, c[0x0][0xa20] ;  /* 0x0002880000067ab9 */ /* 0x000fe20000000a00 */
[----:B-----5:R-:W-:Y:S01]  /*ad50*/  @P0 R2UR UR54, R8 ;  /* 0x00000000083602ca */ /* 0x020fe200000e0000 */
[----:B------:R-:W-:Y:S01]  /*ad60*/  UMOV UR41, URZ ;  /* 0x0000003f00297c82 */ /* 0x000fe20008000000 */
[----:B------:R-:W-:Y:S01]  /*ad70*/  ISETP.NE.U32.AND P0, PT, RZ, UR6, PT ;  /* 0x00000006ff007c0c */ /* 0x000fe2000bf05070 */
[----:B------:R-:W-:Y:S01]  /*ad80*/  UMOV UR42, URZ ;  /* 0x0000003f002a7c82 */ /* 0x000fe20008000000 */
[----:B------:R-:W-:Y:S01]  /*ad90*/  ULDC.64 UR4, c[0x0][0x418] ;  /* 0x0001060000047ab9 */ /* 0x000fe20000000a00 */
[----:B------:R-:W-:Y:S01]  /*ada0*/  @P2 R2UR UR41, R0 ;  /* 0x00000000002922ca */ /* 0x000fe200000e0000 */
[----:B------:R-:W-:Y:S01]  /*adb0*/  UISETP.NE.U32.AND UP0, UPT, UR4, URZ, UPT ;  /* 0x0000003f0400728c */ /* 0x000fe2000bf05070 */
[----:B------:R-:W-:Y:S01]  /*adc0*/  @P1 R2UR UR42, R9 ;  /* 0x00000000092a12ca */ /* 0x000fe200000e0000 */
[----:B------:R-:W-:Y:S01]  /*add0*/  IMAD.U32 R22, RZ, RZ, UR46 ;  /* 0x0000002eff167e24 */ /* 0x000fe2000f8e00ff */
[----:B------:R-:W-:Y:S01]  /*ade0*/  ISETP.NE.AND.EX P0, PT, RZ, UR7, PT, P0 ;  /* 0x00000007ff007c0c */ /* 0x000fe2000bf05300 */
[----:B------:R-:W-:Y:S01]  /*adf0*/  UISETP.NE.AND.EX UP0, UPT, UR5, URZ, UPT, UP0 ;  /* 0x0000003f0500728c */ /* 0x000fe2000bf05300 */
[----:B------:R-:W-:-:S02]  /*ae00*/  ULDC UR4, c[0x0][0x424] ;  /* 0x0001090000047ab9 */ /* 0x000fc40000000800 */
[----:B------:R-:W-:Y:S01]  /*ae10*/  ULDC UR5, c[0x0][0x2f0] ;  /* 0x0000bc0000057ab9 */ /* 0x000fe20000000800 */
[----:B------:R-:W-:-:S04]  /*ae20*/  USEL UR4, UR4, 0x1, UP0 ;  /* 0x0000000104047887 */ /* 0x000fc80008000000 */
[----:B------:R-:W-:Y:S02]  /*ae30*/  UIMAD UR4, UR4, UR5, URZ ;  /* 0x00000005040472a4 */ /* 0x000fe4000f8e023f */
[----:B------:R-:W-:Y:S02]  /*ae40*/  UIADD3 UR42, UR42, UR41, URZ ;  /* 0x000000292a2a7290 */ /* 0x000fe4000fffe03f */
[----:B------:R-:W-:Y:S10]  /*ae50*/  @!P0 BRA `(.L_x_10932) ;  /* 0x00000000001c8947 */ /* 0x000ff40003800000 */
[----:B------:R-:W-:-:S04]  /*ae60*/  UIADD3 UR4, UP0, UR48, UR6, URZ ;  /* 0x0000000630047290 */ /* 0x000fc8000ff1e03f */
[----:B------:R-:W-:Y:S02]  /*ae70*/  UIADD3.X UR5, UR49, UR7, URZ, UP0, !UPT ;  /* 0x0000000731057290 */ /* 0x000fe400087fe43f */
[----:B-1----:R-:W-:-:S04]  /*ae80*/  IMAD.U32 R2, RZ, RZ, UR4 ;  /* 0x00000004ff027e24 */ /* 0x002fc8000f8e00ff */
[----:B------:R-:W-:-:S05]  /*ae90*/  IMAD.U32 R3, RZ, RZ, UR5 ;  /* 0x00000005ff037e24 */ /* 0x000fca000f8e00ff */
[----:B------:R-:W2:Y:S02]  /*aea0*/  LDG.E R2, desc[UR50][R2.64] ;  /* 0x0000003202027981 */ /* 0x000ea4000c1e1900 */
[----:B--2---:R-:W-:Y:S01]  /*aeb0*/  R2UR UR4, R2 ;  /* 0x00000000020472ca */ /* 0x004fe200000e0000 */
[----:B------:R-:W-:-:S14]  /*aec0*/  BRA `(.L_x_10933) ;  /* 0x0000000000187947 */ /* 0x000fdc0003800000 */
.L_x_10932:
[----:B------:R-:W-:Y:S05]  /*aed0*/  @!P1 BRA `(.L_x_10933) ;  /* 0x0000000000149947 */ /* 0x000fea0003800000 */
[----:B-1----:R-:W2:Y:S04]  /*aee0*/  LDG.E R2, desc[UR50][R4.64] ;  /* 0x0000003204027981 */ /* 0x002ea8000c1e1900 */
[----:B------:R-:W3:Y:S01]  /*aef0*/  LDG.E R0, desc[UR50][R4.64+0x4] ;  /* 0x0000043204007981 */ /* 0x000ee2000c1e1900 */
[----:B--2---:R-:W-:Y:S02]  /*af00*/  R2UR UR5, R2 ;  /* 0x00000000020572ca */ /* 0x004fe400000e0000 */
[----:B---3--:R-:W-:-:S13]  /*af10*/  R2UR UR4, R0 ;  /* 0x00000000000472ca */ /* 0x008fda00000e0000 */
[----:B------:R-:W-:-:S12]  /*af20*/  UIADD3 UR4, -UR5, UR4, URZ ;  /* 0x0000000405047290 */ /* 0x000fd8000fffe13f */
.L_x_10933:
        /* <DEDUP_REMOVED lines=8> */
[----:B------:R-:W0:Y:S02]  /*afb0*/  S2R R0, SR_TID.X ;  /* 0x0000000000007919 */ /* 0x000e240000002100 */
[----:B0-----:R-:W-:-:S04]  /*afc0*/  LOP3.LUT R0, R0, 0x7f, RZ, 0xc0, !PT ;  /* 0x0000007f00007812 */ /* 0x001fc800078ec0ff */
[----:B------:R-:W-:-:S13]  /*afd0*/  ISETP.NE.AND P0, PT, R0, RZ, PT ;  /* 0x000000ff0000720c */ /* 0x000fda0003f05270 */
[----:B------:R-:W-:Y:S05]  /*afe0*/  @P0 BRA `(.L_x_10936) ;  /* 0x00000028005c0947 */ /* 0x000fea0003800000 */
[----:B-1----:R-:W0:Y:S01]  /*aff0*/  S2R R5, SR_LANEID ;  /* 0x0000000000057919 */ /* 0x002e220000000000 */
        /* <DEDUP_REMOVED lines=10> */
[----:B0-----:R-:W-:Y:S01]  /*b0a0*/  IADD3 R24, R0, UR43, R7 ;  /* 0x0000002b00187c10 */ /* 0x001fe2000fffe007 */
[----:B------:R-:W-:Y:S06]  /*b0b0*/  BRA `(.L_x_10936) ;  /* 0x0000002800287947 */ /* 0x000fec0003800000 */
.L_x_10935:
[----:B------:R-:W-:Y:S01]  /*b0c0*/  VIADD R0, R16, 0xe000 ;  /* 0x0000e00010007836 */ /* 0x000fe20000000000 */
[----:B------:R-:W-:Y:S04]  /*b0d0*/  BSSY B6, `(.L_x_10937) ;  /* 0x0000013000067945 */ /* 0x000fe80003800000 */
        /* <DEDUP_REMOVED lines=18> */
.L_x_10938:
[----:B------:R-:W-:Y:S05]  /*b200*/  BSYNC B6 ;  /* 0x0000000000067941 */ /* 0x000fea0003800000 */
.L_x_10937:
[----:B------:R-:W-:Y:S01]  /*b210*/  IADD3 R0, R16, 0x6000, RZ ;  /* 0x0000600010007810 */ /* 0x000fe20007ffe0ff */
[----:B------:R-:W-:Y:S01]  /*b220*/  BSSY B6, `(.L_x_10939) ;  /* 0x0000015000067945 */ /* 0x000fe20003800000 */
[----:B------:R-:W-:Y:S02]  /*b230*/  LOP3.LUT R23, R23, 0xfffffffe, RZ, 0xc0, !PT ;  /* 0xfffffffe17177812 */ /* 0x000fe400078ec0ff */
[----:B------:R-:W-:-:S13]  /*b240*/  LOP3.LUT P0, RZ, R0, 0x1bf, RZ, 0xc0, !PT ;  /* 0x000001bf00ff7812 */ /* 0x000fda000780c0ff */
[----:B------:R-:W-:Y:S01]  /*b250*/  @P0 LOP3.LUT R23, R23, 0x1, RZ, 0xfc, !PT ;  /* 0x0000000117170812 */ /* 0x000fe200078efcff */
[----:B------:R-:W-:Y:S06]  /*b260*/  @!P0 BRA `(.L_x_10940) ;  /* 0x0000000000408947 */ /* 0x000fec0003800000 */
[----:B-1----:R-:W-:Y:S01]  /*b270*/  MOV R2, 0x0 ;  /* 0x0000000000027802 */ /* 0x002fe20000000f00 */
        /* <DEDUP_REMOVED lines=8> */
[----:B------:R-:W-:-:S02]  /*b300*/  IMAD.U32 R7, RZ, RZ, UR9 ;  /* 0x00000009ff077e24 */ /* 0x000fc4000f8e00ff */
[----:B------:R-:W-:Y:S02]  /*b310*/  IMAD.U32 R10, RZ, RZ, UR4 ;  /* 0x00000004ff0a7e24 */ /* 0x000fe4000f8e00ff */
[----:B------:R-:W-:Y:S02]  /*b320*/  IMAD.U32 R11, RZ, RZ, UR5 ;  /* 0x00000005ff0b7e24 */ /* 0x000fe4000f8e00ff */
[----:B------:R-:W-:Y:S02]  /*b330*/  IMAD.MOV.U32 R8, RZ, RZ, 0x70 ;  /* 0x00000070ff087424 */ /* 0x000fe400078e00ff */
[----:B------:R-:W-:-:S07]  /*b340*/  IMAD.MOV.U32 R13, RZ, RZ, RZ ;  /* 0x000000ffff0d7224 */ /* 0x000fce00078e00ff */
[----:B------:R-:W-:-:S07]  /*b350*/  LEPC R20, `(.L_x_10940) ;  /* 0x000000001014794e */ /* 0x000fce0000000000 */
[----:B0-----:R-:W-:Y:S05]  /*b360*/  CALL.ABS.NOINC R2 ;  /* 0x0000000002007343 */ /* 0x001fea0003c00000 */
.L_x_10940:
[----:B------:R-:W-:Y:S05]  /*b370*/  BSYNC B6 ;  /* 0x0000000000067941 */ /* 0x000fea0003800000 */
.L_x_10939:
        /* <DEDUP_REMOVED lines=20> */
.L_x_10942:
[----:B------:R-:W-:Y:S05]  /*b4c0*/  BSYNC B6 ;  /* 0x0000000000067941 */ /* 0x000fea0003800000 */
.L_x_10941:
[----:B------:R-:W-:Y:S01]  /*b4d0*/  LOP3.LUT P6, RZ, R23, 0x1, RZ, 0xc0, !PT ;  /* 0x0000000117ff7812 */ /* 0x000fe200078cc0ff */
[----:B------:R-:W-:-:S12]  /*b4e0*/  BSSY B6, `(.L_x_10943) ;  /* 0x0000012000067945 */ /* 0x000fd80003800000 */
        /* <DEDUP_REMOVED lines=17> */
.L_x_10944:
[----:B------:R-:W-:Y:S05]  /*b600*/  BSYNC B6 ;  /* 0x0000000000067941 */ /* 0x000fea0003800000 */
.L_x_10943:
[----:B------:R-:W-:Y:S02]  /*b610*/  ULDC.64 UR4, c[0x0][0x9f8] ;  /* 0x00027e0000047ab9 */ /* 0x000fe40000000a00 */
[----:B------:R-:W-:-:S04]  /*b620*/  UISETP.NE.U32.AND UP0, UPT, UR4, URZ, UPT ;  /* 0x0000003f0400728c */ /* 0x000fc8000bf05070 */
[----:B------:R-:W-:-:S06]  /*b630*/  UISETP.NE.AND.EX UP0, UPT, UR5, URZ, UPT, UP0 ;  /* 0x0000003f0500728c */ /* 0x000fcc000bf05300 */
[----:B------:R-:W-:-:S05]  /*b640*/  PLOP3.LUT P0, PT, PT, PT, UP0, 0x80, 0x0 ;  /* 0x000000000000781c */ /* 0x000fca0003f0f008 */
[----:B------:R-:W-:-:S04]  /*b650*/  @UP0 UIADD3 UR4, UP1, UR48, UR4, URZ ;  /* 0x0000000430040290 */ /* 0x000fc8000ff3e03f */
[----:B------:R-:W-:Y:S02]  /*b660*/  @UP0 UIADD3.X UR5, UR49, UR5, URZ, UP1, !UPT ;  /* 0x0000000531050290 */ /* 0x000fe40008ffe43f */
[----:B-1----:R-:W-:-:S04]  /*b670*/  IMAD.U32 R2, RZ, RZ, UR4 ;  /* 0x00000004ff027e24 */ /* 0x002fc8000f8e00ff */
        /* <DEDUP_REMOVED lines=14> */
.L_x_11016:
        /* <DEDUP_REMOVED lines=10> */
.L_x_11019:
[----:B------:R-:W-:Y:S05]  /*b800*/  @!P6 BRA `(.L_x_10946) ;  /* 0x000000040038e947 */ /* 0x000fea0003800000 */
[----:B------:R-:W-:-:S04]  /*b810*/  ISETP.NE.U32.AND P0, PT, R2, RZ, PT ;  /* 0x000000ff0200720c */ /* 0x000fc80003f05070 */
[----:B------:R-:W-:-:S13]  /*b820*/  ISETP.NE.AND.EX P0, PT, R3, RZ, PT, P0 ;  /* 0x000000ff0300720c */ /* 0x000fda0003f05300 */
[----:B------:R-:W-:Y:S05]  /*b830*/  @!P0 BRA `(.L_x_10948) ;  /* 0x0000000000488947 */ /* 0x000fea0003800000 */
[----:B------:R-:W1:Y:S01]  /*b840*/  LDC R7, c[0x0][0x43c] ;  /* 0x00010f00ff077b82 */ /* 0x000e620000000800 */
[----:B------:R-:W-:Y:S01]  /*b850*/  MOV R6, R0 ;  /* 0x0000000000067202 */ /* 0x000fe20000000f00 */
[----:B------:R-:W-:Y:S02]  /*b860*/  ULDC.64 UR4, c[0x0][0x428] ;  /* 0x00010a0000047ab9 */ /* 0x000fe40000000a00 */
[----:B------:R-:W-:-:S04]  /*b870*/  IMAD R9, R26, UR4, RZ ;  /* 0x000000041a097c24 */ /* 0x000fc8000f8e02ff */
[----:B------:R-:W-:Y:S01]  /*b880*/  IMAD R9, R22, UR5, R9 ;  /* 0x0000000516097c24 */ /* 0x000fe2000f8e0209 */
[----:B-1----:R-:W-:-:S13]  /*b890*/  ISETP.NE.AND P0, PT, R7, 0x1, PT ;  /* 0x000000010700780c */ /* 0x002fda0003f05270 */
[----:B------:R-:W1:Y:S02]  /*b8a0*/  @P0 LDC.64 R4, c[0x0][0x440] ;  /* 0x00011000ff040b82 */ /* 0x000e640000000a00 */
[----:B-1----:R-:W-:-:S05]  /*b8b0*/  @P0 IMAD.HI.U32 R4, R0, R4, RZ ;  /* 0x0000000400040227 */ /* 0x002fca00078e00ff */
[----:B------:R-:W-:-:S04]  /*b8c0*/  @P0 SHF.R.U32.HI R6, RZ, R5, R4 ;  /* 0x00000005ff060219 */ /* 0x000fc80000011604 */
[--C-:B------:R-:W-:Y:S01]  /*b8d0*/  SHF.R.S32.HI R5, RZ, 0x1f, R6.reuse ;  /* 0x0000001fff057819 */ /* 0x100fe20000011406 */
[----:B------:R-:W-:-:S04]  /*b8e0*/  IMAD.MOV.U32 R4, RZ, RZ, R6 ;  /* 0x000000ffff047224 */ /* 0x000fc800078e0006 */
[----:B------:R-:W-:-:S04]  /*b8f0*/  IMAD.WIDE.U32 R4, R22, UR4, R4 ;  /* 0x0000000416047c25 */ /* 0x000fc8000f8e0004 */
[----:B------:R-:W-:Y:S01]  /*b900*/  IMAD.IADD R5, R5, 0x1, R9 ;  /* 0x0000000105057824 */ /* 0x000fe200078e0209 */
[----:B------:R-:W-:-:S04]  /*b910*/  LEA R2, P0, R4, R2, 0x2 ;  /* 0x0000000204027211 */ /* 0x000fc800078010ff */
[----:B------:R-:W-:-:S05]  /*b920*/  LEA.HI.X R3, R4, R3, R5, 0x2, P0 ;  /* 0x0000000304037211 */ /* 0x000fca00000f1405 */
[----:B------:R1:W5:Y:S01]  /*b930*/  LDG.E R17, desc[UR50][R2.64] ;  /* 0x0000003202117981 */ /* 0x000362000c1e1900 */
[----:B------:R-:W-:-:S04]  /*b940*/  IMAD.MOV R4, RZ, RZ, -R6 ;  /* 0x000000ffff047224 */ /* 0x000fc800078e0a06 */
[----:B------:R-:W-:-:S07]  /*b950*/  IMAD R0, R7, R4, R0 ;  /* 0x0000000407007224 */ /* 0x000fce00078e0200 */
.L_x_10948:
[----:B-1----:R-:W1:Y:S01]  /*b960*/  S2R R2, SR_TID.X ;  /* 0x0000000000027919 */ /* 0x002e620000002100 */
[----:B------:R-:W-:Y:S01]  /*b970*/  IMAD R5, R18, 0x8, R16 ;  /* 0x0000000812057824 */ /* 0x000fe200078e0210 */
[----:B-1----:R-:W-:Y:S02]  /*b980*/  LOP3.LUT R3, R2, 0x7f, RZ, 0xc0, !PT ;  /* 0x0000007f02037812 */ /* 0x002fe400078ec0ff */
[----:B------:R-:W-:Y:S02]  /*b990*/  SHF.L.U32 R2, R19, 0x1f, RZ ;  /* 0x0000001f13027819 */ /* 0x000fe400000006ff */
[----:B------:R-:W-:Y:S02]  /*b9a0*/  ISETP.NE.AND P1, PT, R3, RZ, PT ;  /* 0x000000ff0300720c */ /* 0x000fe40003f25270 */
[----:B------:R-:W1:Y:S02]  /*b9b0*/  SYNCS.PHASECHK.TRANS64.TRYWAIT P0, [R5+URZ+0x13280], R2 ;  /* 0x01328002050075a7 */ /* 0x000e64000800017f */
[----:B-1----:R-:W-:Y:S09]  /*b9c0*/  @!P0 BRA `(.L_x_10949) ;  /* 0x0000002c00f88947 */ /* 0x002ff20003800000 */
.L_x_11020:
        /* <DEDUP_REMOVED lines=8> */
.L_x_10950:
[----:B------:R-:W-:Y:S01]  /*ba50*/  IMAD R4, R18, 0x2800, R16 ;  /* 0x0000280012047824 */ /* 0x000fe200078e0210 */
[----:B------:R-:W-:Y:S01]  /*ba60*/  R2UR UR33, R5 ;  /* 0x00000000052172ca */ /* 0x000fe200000e0000 */
[----:B------:R-:W-:Y:S01]  /*ba70*/  IMAD.MOV.U32 R3, RZ, RZ, 0xa0 ;  /* 0x000000a0ff037424 */ /* 0x000fe200078e00ff */
[----:B-----5:R-:W-:Y:S01]  /*ba80*/  R2UR UR37, R17 ;  /* 0x00000000112572ca */ /* 0x020fe200000e0000 */
[----:B------:R-:W-:Y:S01]  /*ba90*/  UIADD3 UR4, UP0, UR52, 0x470, URZ ;  /* 0x0000047034047890 */ /* 0x000fe2000ff1e03f */
[----:B------:R-:W-:Y:S01]  /*baa0*/  R2UR UR32, R4 ;  /* 0x00000000042072ca */ /* 0x000fe200000e0000 */
[----:B------:R-:W-:Y:S01]  /*bab0*/  IMAD R0, R0, R3, UR42 ;  /* 0x0000002a00007e24 */ /* 0x000fe2000f8e0203 */
[----:B------:R-:W-:Y:S01]  /*bac0*/  UMOV UR6, 0x0 ;  /* 0x0000000000067882 */ /* 0x000fe20000000000 */
[----:B------:R-:W-:Y:S01]  /*bad0*/  UIADD3.X UR5, URZ, UR53, URZ, UP0, !UPT ;  /* 0x000000353f057290 */ /* 0x000fe200087fe43f */
[----:B------:R-:W-:Y:S02]  /*bae0*/  UMOV UR7, 0x14f00000 ;  /* 0x14f0000000077882 */ /* 0x000fe40000000000 */
[----:B------:R-:W-:Y:S01]  /*baf0*/  R2UR UR35, R0 ;  /* 0x00000000002372ca */ /* 0x000fe200000e0000 */
[----:B------:R-:W-:-:S02]  /*bb00*/  UMOV UR34, URZ ;  /* 0x0000003f00227c82 */ /* 0x000fc40008000000 */
[----:B------:R-:W-:-:S04]  /*bb10*/  UIADD3 UR33, UR33, 0x13270, URZ ;  /* 0x0001327021217890 */ /* 0x000fc8000fffe03f */
[----:B------:R-:W-:-:S09]  /*bb20*/  UIADD3 UR32, UR32, 0x6000, URZ ;  /* 0x0000600020207890 */ /* 0x000fd2000fffe03f */
[----:B------:R2:W-:Y:S01]  /*bb30*/  UTMALDG.4D [UR32], [UR4], desc[UR6] ;  /* 0x00000620040075b4 */ /* 0x0005e20008019000 */
[----:B------:R-:W3:Y:S02]  /*bb40*/  SYNCS.PHASECHK.TRANS64.TRYWAIT P0, [R5+URZ+0x13240], R2 ;  /* 0x01324002050075a7 */ /* 0x000ee4000800017f */
[----:B--23--:R-:W-:Y:S05]  /*bb50*/  @!P0 BRA `(.L_x_10951) ;  /* 0x0000002c00a88947 */ /* 0x00cfea0003800000 */
.L_x_11021:
        /* <DEDUP_REMOVED lines=8> */
.L_x_10952:
        /* <DEDUP_REMOVED lines=16> */
[----:B---3--:R-:W-:-:S04]  /*bce0*/  NOP ;  /* 0x0000000000007918 */ /* 0x008fc80000000000 */
.L_x_10946:
[----:B------:R-:W-:Y:S05]  /*bcf0*/  WARPSYNC.ALL ;  /* 0x0000000000007948 */ /* 0x000fea0003800000 */
[----:B------:R-:W-:Y:S01]  /*bd00*/  IADD3 R0, R16, 0xb000, RZ ;  /* 0x0000b00010007810 */ /* 0x000fe20007ffe0ff */
[----:B------:R-:W-:Y:S01]  /*bd10*/  USHF.R.S32.HI UR4, URZ, 0x1f, UR54 ;  /* 0x0000001f3f047899 */ /* 0x000fe20008011436 */
[----:B------:R-:W-:Y:S01]  /*bd20*/  BAR.SYNC.DEFER_BLOCKING 0x8, 0x200 ;  /* 0x0208000000007b1d */ /* 0x000fe20000010000 */
[----:B------:R-:W-:Y:S01]  /*bd30*/  USHF.R.S32.HI UR37, URZ, 0x1f, UR36 ;  /* 0x0000001f3f257899 */ /* 0x000fe20008011424 */
[----:B------:R-:W-:-:S04]  /*bd40*/  LOP3.LUT P0, RZ, R0, 0x1bf, RZ, 0xc0, !PT ;  /* 0x000001bf00ff7812 */ /* 0x000fc8000780c0ff */
        /* <DEDUP_REMOVED lines=12> */
[----:B-12---:R-:W-:Y:S01]  /*be10*/  MOV R2, 0x0 ;  /* 0x0000000000027802 */ /* 0x006fe20000000f00 */
[----:B------:R-:W-:Y:S01]  /*be20*/  ULDC.64 UR6, c[0x4][0x1c8] ;  /* 0x0100720000067ab9 */ /* 0x000fe20000000a00 */
[----:B------:R-:W-:Y:S01]  /*be30*/  ULDC.64 UR8, c[0x4][0x1d0] ;  /* 0x0100740000087ab9 */ /* 0x000fe20000000a00 */
[----:B------:R-:W-:Y:S01]  /*be40*/  ULDC.64 UR4, c[0x4][0x28] ;  /* 0x01000a0000047ab9 */ /* 0x000fe20000000a00 */
[----:B------:R-:W-:Y:S01]  /*be50*/  IMAD.U32 R4, RZ, RZ, UR6 ;  /* 0x00000006ff047e24 */ /* 0x000fe2000f8e00ff */
[----:B------:R-:W-:Y:S01]  /*be60*/  MOV R12, 0x1 ;  /* 0x00000001000c7802 */ /* 0x000fe20000000f00 */
[----:B------:R-:W1:Y:S01]  /*be70*/  LDC.64 R2, c[0x4][R2] ;  /* 0x0100000002027b82 */ /* 0x000e620000000a00 */
[----:B------:R-:W-:Y:S02]  /*be80*/  IMAD.U32 R5, RZ, RZ, UR7 ;  /* 0x00000007ff057e24 */ /* 0x000fe4000f8e00ff */
[----:B------:R-:W-:Y:S02]  /*be90*/  IMAD.U32 R6, RZ, RZ, UR8 ;  /* 0x00000008ff067e24 */ /* 0x000fe4000f8e00ff */
[----:B------:R-:W-:-:S02]  /*bea0*/  IMAD.U32 R7, RZ, RZ, UR9 ;  /* 0x00000009ff077e24 */ /* 0x000fc4000f8e00ff */
[----:B------:R-:W-:Y:S02]  /*beb0*/  IMAD.U32 R10, RZ, RZ, UR4 ;  /* 0x00000004ff0a7e24 */ /* 0x000fe4000f8e00ff */
[----:B------:R-:W-:Y:S02]  /*bec0*/  IMAD.U32 R11, RZ, RZ, UR5 ;  /* 0x00000005ff0b7e24 */ /* 0x000fe4000f8e00ff */
[----:B------:R-:W-:Y:S02]  /*bed0*/  IMAD.MOV.U32 R8, RZ, RZ, 0x70 ;  /* 0x00000070ff087424 */ /* 0x000fe400078e00ff */
[----:B------:R-:W-:-:S07]  /*bee0*/  IMAD.MOV.U32 R13, RZ, RZ, RZ ;  /* 0x000000ffff0d7224 */ /* 0x000fce00078e00ff */
[----:B0-----:R-:W-:-:S07]  /*bef0*/  LEPC R20, `(.L_x_10954) ;  /* 0x000000001014794e */ /* 0x001fce0000000000 */
[----:B-1----:R-:W-:Y:S05]  /*bf00*/  CALL.ABS.NOINC R2 ;  /* 0x0000000002007343 */ /* 0x002fea0003c00000 */
.L_x_10954:
[----:B------:R-:W-:Y:S05]  /*bf10*/  BSYNC B6 ;  /* 0x0000000000067941 */ /* 0x000fea0003800000 */
.L_x_10953:
[----:B------:R3:W5:Y:S01]  /*bf20*/  LDL R10, [R1] ;  /* 0x00000000010a7983 */ /* 0x0007620000100800 */
[----:B------:R-:W4:Y:S01]  /*bf30*/  LDC R7, c[0x0][0x448] ;  /* 0x00011200ff077b82 */ /* 0x000f220000000800 */
[----:B------:R-:W-:Y:S01]  /*bf40*/  ULDC.64 UR8, c[0x0][0x2d8] ;  /* 0x0000b60000087ab9 */ /* 0x000fe20000000a00 */
[----:B-12---:R-:W0:Y:S01]  /*bf50*/  S2R R2, SR_TID.X ;  /* 0x0000000000027919 */ /* 0x006e220000002100 */
[----:B------:R-:W-:Y:S01]  /*bf60*/  UMOV UR48, UR56 ;  /* 0x0000003800307c82 */ /* 0x000fe20008000000 */
[----:B------:R-:W-:Y:S01]  /*bf70*/  ULDC.64 UR10, c[0x0][0x280] ;  /* 0x0000a000000a7ab9 */ /* 0x000fe20000000a00 */
[----:B----4-:R-:W-:Y:S01]  /*bf80*/  ISETP.NE.AND P0, PT, R7, 0x1, PT ;  /* 0x000000010700780c */ /* 0x010fe20003f05270 */
[----:B------:R-:W-:Y:S01]  /*bf90*/  UIMAD UR6, UR37, UR8, URZ ;  /* 0x00000008250672a4 */ /* 0x000fe2000f8e023f */
[C---:B0-----:R-:W-:Y:S01]  /*bfa0*/  LOP3.LUT R20, R2.reuse, 0x7f, RZ, 0xc0, !PT ;  /* 0x0000007f02147812 */ /* 0x041fe200078ec0ff */
[----:B------:R-:W-:-:S10]  /*bfb0*/  IMAD.SHL.U32 R2, R2, 0x20, RZ ;  /* 0x0000002002027824 */ /* 0x000fd400078e00ff */
[----:B------:R-:W0:Y:S01]  /*bfc0*/  @P0 LDC R3, c[0x0][0x44c] ;  /* 0x00011300ff030b82 */ /* 0x000e220000000800 */
[----:B------:R-:W-:-:S04]  /*bfd0*/  SHF.R.U32.HI R20, RZ, 0x2, R20 ;  /* 0x00000002ff147819 */ /* 0x000fc80000011614 */
[----:B------:R-:W-:-:S03]  /*bfe0*/  LOP3.LUT R2, R20, 0x60, R2, 0xf8, !PT ;  /* 0x0000006014027812 */ /* 0x000fc600078ef802 */
[----:B------:R-:W1:Y:S01]  /*bff0*/  @P0 LDC R5, c[0x0][0x450] ;  /* 0x00011400ff050b82 */ /* 0x000e620000000800 */
[----:B------:R-:W-:Y:S01]  /*c000*/  UIMAD.WIDE.U32 UR4, UR36, UR8, UR48 ;  /* 0x00000008240472a5 */ /* 0x000fe2000f8e0030 */
[----:B------:R-:W-:Y:S01]  /*c010*/  IMAD R6, R25, 0xc0, R2 ;  /* 0x000000c019067824 */ /* 0x000fe200078e0202 */
[----:B------:R-:W-:-:S03]  /*c020*/  UIMAD UR6, UR36, UR9, UR6 ;  /* 0x00000009240672a4 */ /* 0x000fc6000f8e0206 */
[----:B------:R-:W-:Y:S01]  /*c030*/  ULDC.64 UR8, c[0x0][0x2e0] ;  /* 0x0000b80000087ab9 */ /* 0x000fe20000000a00 */
[----:B------:R-:W-:Y:S01]  /*c040*/  UIADD3 UR5, UR5, UR6, URZ ;  /* 0x0000000605057290 */ /* 0x000fe2000fffe03f */
[----:B------:R-:W2:Y:S01]  /*c050*/  @P0 LDC R9, c[0x0][0x44c] ;  /* 0x00011300ff090b82 */ /* 0x000ea20000000800 */
[----:B------:R-:W-:Y:S01]  /*c060*/  UIMAD UR6, UR47, UR8, URZ ;  /* 0x000000082f0672a4 */ /* 0x000fe2000f8e023f */
[----:B0-----:R-:W-:-:S03]  /*c070*/  @P0 IMAD.HI.U32 R0, R6, R3, RZ ;  /* 0x0000000306000227 */ /* 0x001fc600078e00ff */
[----:B------:R-:W-:Y:S01]  /*c080*/  UIMAD UR6, UR46, UR9, UR6 ;  /* 0x000000092e0672a4 */ /* 0x000fe2000f8e0206 */
[----:B------:R-:W-:Y:S01]  /*c090*/  IMAD.MOV.U32 R3, RZ, RZ, R6 ;  /* 0x000000ffff037224 */ /* 0x000fe200078e0006 */
[----:B------:R-:W-:Y:S01]  /*c0a0*/  UIMAD.WIDE.U32 UR4, UR46, UR8, UR4 ;  /* 0x000000082e0472a5 */ /* 0x000fe2000f8e0004 */
[----:B-1----:R-:W-:-:S03]  /*c0b0*/  @P0 SHF.R.U32.HI R3, RZ, R5, R0 ;  /* 0x00000005ff030219 */ /* 0x002fc60000011600 */
[----:B------:R-:W-:Y:S01]  /*c0c0*/  UIADD3 UR5, UR5, UR6, URZ ;  /* 0x0000000605057290 */ /* 0x000fe2000fffe03f */
[----:B------:R-:W-:Y:S01]  /*c0d0*/  ULDC.64 UR8, c[0x0][0x2c8] ;  /* 0x0000b20000087ab9 */ /* 0x000fe20000000a00 */
[----:B------:R-:W-:Y:S01]  /*c0e0*/  SHF.R.S32.HI R0, RZ, 0x1f, R3 ;  /* 0x0000001fff007819 */ /* 0x000fe20000011403 */
[----:B------:R-:W-:-:S04]  /*c0f0*/  ULDC.64 UR6, c[0x0][0x2d0] ;  /* 0x0000b40000067ab9 */ /* 0x000fc80000000a00 */
[----:B------:R-:W-:Y:S02]  /*c100*/  IMAD R0, R0, UR6, RZ ;  /* 0x0000000600007c24 */ /* 0x000fe4000f8e02ff */
[----:B------:R-:W-:Y:S02]  /*c110*/  IMAD.U32 R4, RZ, RZ, UR6 ;  /* 0x00000006ff047e24 */ /* 0x000fe4000f8e00ff */
[C---:B------:R-:W-:Y:S02]  /*c120*/  IMAD R5, R3.reuse, UR7, R0 ;  /* 0x0000000703057c24 */ /* 0x040fe4000f8e0200 */
[----:B------:R-:W-:Y:S02]  /*c130*/  IMAD.MOV R0, RZ, RZ, -R3 ;  /* 0x000000ffff007224 */ /* 0x000fe400078e0a03 */
[----:B------:R-:W-:-:S04]  /*c140*/  IMAD.WIDE.U32 R2, R3, R4, UR4 ;  /* 0x0000000403027e25 */ /* 0x000fc8000f8e0004 */
[----:B------:R-:W-:Y:S02]  /*c150*/  IMAD R0, R7, R0, R6 ;  /* 0x0000000007007224 */ /* 0x000fe400078e0206 */
[----:B------:R-:W-:-:S03]  /*c160*/  IMAD.IADD R3, R3, 0x1, R5 ;  /* 0x0000000103037824 */ /* 0x000fc600078e0205 */
[----:B------:R-:W-:Y:S01]  /*c170*/  SHF.R.S32.HI R5, RZ, 0x1f, R0 ;  /* 0x0000001fff057819 */ /* 0x000fe20000011400 */
[----:B------:R-:W-:-:S04]  /*c180*/  IMAD.WIDE.U32 R2, R0, UR8, R2 ;  /* 0x0000000800027c25 */ /* 0x000fc8000f8e0002 */
[----:B------:R-:W-:-:S04]  /*c190*/  IMAD R5, R5, UR8, RZ ;  /* 0x0000000805057c24 */ /* 0x000fc8000f8e02ff */
[----:B------:R-:W-:Y:S01]  /*c1a0*/  IMAD R5, R0, UR9, R5 ;  /* 0x0000000900057c24 */ /* 0x000fe2000f8e0205 */
[----:B------:R-:W-:Y:S02]  /*c1b0*/  IADD3 R0, P1, R2, UR10, RZ ;  /* 0x0000000a02007c10 */ /* 0x000fe4000ff3e0ff */
[----:B------:R-:W0:Y:S01]  /*c1c0*/  @P0 LDC R2, c[0x0][0x450] ;  /* 0x00011400ff020b82 */ /* 0x000e220000000800 */
[----:B------:R-:W-:Y:S01]  /*c1d0*/  VIADD R6, R6, 0x80 ;  /* 0x0000008006067836 */ /* 0x000fe20000000000 */
[----:B------:R-:W1:Y:S03]  /*c1e0*/  S2R R21, SR_TID.X ;  /* 0x0000000000157919 */ /* 0x000e660000002100 */
[----:B--2---:R-:W-:Y:S01]  /*c1f0*/  @P0 IMAD.HI.U32 R9, R6, R9, RZ ;  /* 0x0000000906090227 */ /* 0x004fe200078e00ff */
[----:B------:R-:W-:Y:S02]  /*c200*/  IADD3.X R5, R3, UR11, R5, P1, !PT ;  /* 0x0000000b03057c10 */ /* 0x000fe40008ffe405 */
[----:B------:R-:W-:-:S02]  /*c210*/  MOV R3, R6 ;  /* 0x0000000600037202 */ /* 0x000fc40000000f00 */
[----:B0-----:R-:W-:-:S05]  /*c220*/  @P0 SHF.R.U32.HI R3, RZ, R2, R9 ;  /* 0x00000002ff030219 */ /* 0x001fca0000011609 */
        /* <DEDUP_REMOVED lines=11> */
[----:B-1----:R-:W-:Y:S01]  /*c2e0*/  IMAD.SHL.U32 R20, R21, 0x10, RZ ;  /* 0x0000001015147824 */ /* 0x002fe200078e00ff */
[----:B------:R-:W-:Y:S01]  /*c2f0*/  IADD3 R4, P0, R2, UR10, RZ ;  /* 0x0000000a02047c10 */ /* 0x000fe2000ff1e0ff */
[----:B------:R-:W-:-:S03]  /*c300*/  IMAD R9, R6, UR9, R9 ;  /* 0x0000000906097c24 */ /* 0x000fc6000f8e0209 */
[----:B------:R-:W-:Y:S02]  /*c310*/  LOP3.LUT R20, R20, 0x30, RZ, 0xc0, !PT ;  /* 0x0000003014147812 */ /* 0x000fe400078ec0ff */
[----:B------:R-:W-:Y:S02]  /*c320*/  IADD3.X R6, R3, UR11, R9, P0, !PT ;  /* 0x0000000b03067c10 */ /* 0x000fe400087fe409 */
[----:B------:R-:W-:Y:S01]  /*c330*/  ISETP.GE.AND P0, PT, R20, UR4, PT ;  /* 0x0000000414007c0c */ /* 0x000fe2000bf06270 */
[----:B------:R-:W-:Y:S01]  /*c340*/  UMOV UR4, 0xffffffff ;  /* 0xffffffff00047882 */ /* 0x000fe20000000000 */
[----:B------:R-:W-:-:S04]  /*c350*/  LOP3.LUT R21, R21, 0x7f, RZ, 0xc0, !PT ;  /* 0x0000007f15157812 */ /* 0x000fc800078ec0ff */
[----:B------:R-:W-:Y:S01]  /*c360*/  SHF.R.U32.HI R21, RZ, 0x2, R21 ;  /* 0x00000002ff157819 */ /* 0x000fe20000011615 */
[----:B---3--:R-:W-:Y:S06]  /*c370*/  BRA.DIV UR4, `(.L_x_10955) ;  /* 0x0000002604b47947 */ /* 0x008fec000b800000 */
[----:B------:R-:W0:Y:S01]  /*c380*/  SHFL.IDX PT, R14, R0, RZ, 0x1c1f ;  /* 0x001c1fff000e7589 */ /* 0x000e2200000e0000 */
[----:B------:R-:W-:Y:S02]  /*c390*/  IMAD R27, R27, R7, RZ ;  /* 0x000000071b1b7224 */ /* 0x000fe400078e02ff */
[----:B------:R-:W-:Y:S01]  /*c3a0*/  IMAD R25, R25, 0xc0, R21 ;  /* 0x000000c019197824 */ /* 0x000fe200078e0215 */
[----:B------:R-:W1:Y:S03]  /*c3b0*/  SHFL.IDX PT, R2, R5, RZ, 0x1c1f ;  /* 0x001c1fff05027589 */ /* 0x000e6600000e0000 */
[C---:B------:R-:W-:Y:S01]  /*c3c0*/  VIADD R8, R25.reuse, 0x20 ;  /* 0x0000002019087836 */ /* 0x040fe20000000000 */
[----:B------:R-:W-:Y:S01]  /*c3d0*/  ISETP.GE.AND P1, PT, R25, R27, PT ;  /* 0x0000001b1900720c */ /* 0x000fe20003f26270 */
[----:B------:R-:W-:-:S12]  /*c3e0*/  SHFL.IDX PT, R7, R0, 0x3, 0x1c1f ;  /* 0x007c1f0000077f89 */ /* 0x000fd800000e0000 */
[----:B0-----:R-:W-:-:S05]  /*c3f0*/  @!P1 IADD3 R14, P2, R20, R14, RZ ;  /* 0x0000000e140e9210 */ /* 0x001fca0007f5e0ff */
[----:B-1----:R-:W-:Y:S02]  /*c400*/  @!P1 IMAD.X R3, RZ, RZ, R2, P2 ;  /* 0x000000ffff039224 */ /* 0x002fe400010e0602 */
[----:B------:R-:W-:Y:S02]  /*c410*/  @!P1 IMAD.MOV.U32 R2, RZ, RZ, R14 ;  /* 0x000000ffff029224 */ /* 0x000fe400078e000e */
[----:B------:R-:W0:Y:S04]  /*c420*/  SHFL.IDX PT, R14, R0, 0x1, 0x1c1f ;  /* 0x003c1f00000e7f89 */ /* 0x000e2800000e0000 */
[----:B-----5:R1:W-:Y:S01]  /*c430*/  @!P1 LDGSTS.E.BYPASS.LTC128B.128 [R10+0xb000], desc[UR50][R2.64], !P0 ;  /* 0x0b000000020a9fae */ /* 0x0203e2000c101d72 */
[----:B------:R-:W-:Y:S01]  /*c440*/  ISETP.GE.AND P1, PT, R8, R27, PT ;  /* 0x0000001b0800720c */ /* 0x000fe20003f26270 */
[----:B------:R-:W-:-:S02]  /*c450*/  VIADD R8, R25, 0x40 ;  /* 0x0000004019087836 */ /* 0x000fc40000000000 */
[----:B-1----:R-:W1:Y:S10]  /*c460*/  SHFL.IDX PT, R2, R5, 0x1, 0x1c1f ;  /* 0x003c1f0005027f89 */ /* 0x002e7400000e0000 */
[----:B0-----:R-:W-:-:S05]  /*c470*/  @!P1 IADD3 R14, P2, R20, R14, RZ ;  /* 0x0000000e140e9210 */ /* 0x001fca0007f5e0ff */
[----:B-1----:R-:W-:Y:S01]  /*c480*/  @!P1 IMAD.X R3, RZ, RZ, R2, P2 ;  /* 0x000000ffff039224 */ /* 0x002fe200010e0602 */
[----:B------:R-:W-:Y:S02]  /*c490*/  @!P1 MOV R2, R14 ;  /* 0x0000000e00029202 */ /* 0x000fe40000000f00 */
[----:B------:R-:W0:Y:S04]  /*c4a0*/  SHFL.IDX PT, R14, R0, 0x2, 0x1c1f ;  /* 0x005c1f00000e7f89 */ /* 0x000e2800000e0000 */
[----:B------:R1:W-:Y:S01]  /*c4b0*/  @!P1 LDGSTS.E.BYPASS.LTC128B.128 [R10+0xb800], desc[UR50][R2.64], !P0 ;  /* 0x0b800000020a9fae */ /* 0x0003e2000c101d72 */
[----:B------:R-:W-:Y:S01]  /*c4c0*/  ISETP.GE.AND P1, PT, R8, R27, PT ;  /* 0x0000001b0800720c */ /* 0x000fe20003f26270 */
[----:B------:R-:W-:Y:S02]  /*c4d0*/  VIADD R8, R25, 0x80 ;  /* 0x0000008019087836 */ /* 0x000fe40000000000 */
[----:B------:R-:W-:Y:S04]  /*c4e0*/  SHFL.IDX PT, R0, R6, RZ, 0x1c1f ;  /* 0x001c1fff06007589 */ /* 0x000fe800000e0000 */
[----:B-1----:R-:W1:Y:S04]  /*c4f0*/  SHFL.IDX PT, R2, R5, 0x2, 0x1c1f ;  /* 0x005c1f0005027f89 */ /* 0x002e6800000e0000 */
[----:B------:R-:W2:Y:S02]  /*c500*/  SHFL.IDX PT, R5, R5, 0x3, 0x1c1f ;  /* 0x007c1f0005057f89 */ /* 0x000ea400000e0000 */
[----:B0-----:R-:W-:-:S05]  /*c510*/  @!P1 IADD3 R14, P2, R20, R14, RZ ;  /* 0x0000000e140e9210 */ /* 0x001fca0007f5e0ff */
[----:B-1----:R-:W-:Y:S01]  /*c520*/  @!P1 IMAD.X R3, RZ, RZ, R2, P2 ;  /* 0x000000ffff039224 */ /* 0x002fe200010e0602 */
[-C--:B------:R-:W-:Y:S01]  /*c530*/  ISETP.GE.AND P2, PT, R8, R27.reuse, PT ;  /* 0x0000001b0800720c */ /* 0x080fe20003f46270 */
[----:B------:R-:W-:Y:S02]  /*c540*/  @!P1 IMAD.MOV.U32 R2, RZ, RZ, R14 ;  /* 0x000000ffff029224 */ /* 0x000fe400078e000e */
[----:B------:R-:W-:Y:S01]  /*c550*/  VIADD R8, R25, 0x60 ;  /* 0x0000006019087836 */ /* 0x000fe20000000000 */
[----:B------:R-:W0:Y:S04]  /*c560*/  SHFL.IDX PT, R14, R4, RZ, 0x1c1f ;  /* 0x001c1fff040e7589 */ /* 0x000e2800000e0000 */
[----:B------:R1:W-:Y:S01]  /*c570*/  @!P1 LDGSTS.E.BYPASS.LTC128B.128 [R10+0xc000], desc[UR50][R2.64], !P0 ;  /* 0x0c000000020a9fae */ /* 0x0003e2000c101d72 */
[----:B------:R-:W-:-:S13]  /*c580*/  ISETP.GE.AND P1, PT, R8, R27, PT ;  /* 0x0000001b0800720c */ /* 0x000fda0003f26270 */
[----:B-1----:R-:W-:-:S05]  /*c590*/  @!P1 IADD3 R2, P3, R20, R7, RZ ;  /* 0x0000000714029210 */ /* 0x002fca0007f7e0ff */
[----:B--2---:R-:W-:-:S05]  /*c5a0*/  @!P1 IMAD.X R3, RZ, RZ, R5, P3 ;  /* 0x000000ffff039224 */ /* 0x004fca00018e0605 */
[----:B------:R0:W-:Y:S02]  /*c5b0*/  @!P1 LDGSTS.E.BYPASS.LTC128B.128 [R10+0xc800], desc[UR50][R2.64], !P0 ;  /* 0x0c800000020a9fae */ /* 0x0001e4000c101d72 */
[----:B0-----:R-:W-:Y:S02]  /*c5c0*/  @!P2 IADD3 R2, P1, R20, R14, RZ ;  /* 0x0000000e1402a210 */ /* 0x001fe40007f3e0ff */
[----:B------:R0:W1:Y:S03]  /*c5d0*/  SHFL.IDX PT, R14, R4, 0x1, 0x1c1f ;  /* 0x003c1f00040e7f89 */ /* 0x00006600000e0000 */
[----:B------:R-:W-:Y:S02]  /*c5e0*/  @!P2 IMAD.X R3, RZ, RZ, R0, P1 ;  /* 0x000000ffff03a224 */ /* 0x000fe400008e0600 */
[----:B------:R0:W2:Y:S04]  /*c5f0*/  SHFL.IDX PT, R0, R6, 0x1, 0x1c1f ;  /* 0x003c1f0006007f89 */ /* 0x0000a800000e0000 */
[----:B------:R0:W-:Y:S02]  /*c600*/  @!P2 LDGSTS.E.BYPASS.LTC128B.128 [R10+0xd000], desc[UR50][R2.64], !P0 ;  /* 0x0d000000020aafae */ /* 0x0001e4000c101d72 */
.L_x_11034:
[----:B0-----:R-:W-:-:S04]  /*c610*/  IADD3 R2, R25, 0xa0, RZ ;  /* 0x000000a019027810 */ /* 0x001fc80007ffe0ff */
[----:B------:R-:W-:-:S13]  /*c620*/  ISETP.GE.AND P1, PT, R2, R27, PT ;  /* 0x0000001b0200720c */ /* 0x000fda0003f26270 */
[----:B-1----:R-:W-:-:S05]  /*c630*/  @!P1 IADD3 R2, P2, R20, R14, RZ ;  /* 0x0000000e14029210 */ /* 0x002fca0007f5e0ff */
[----:B--2---:R-:W-:-:S05]  /*c640*/  @!P1 IMAD.X R3, RZ, RZ, R0, P2 ;  /* 0x000000ffff039224 */ /* 0x004fca00010e0600 */
[----:B------:R-:W-:Y:S01]  /*c650*/  @!PT LDS RZ, [RZ] ;  /* 0x00000000fffff984 */ /* 0x000fe20000000800 */
[----:B------:R-:W-:Y:S01]  /*c660*/  @!PT LDS RZ, [RZ] ;  /* 0x00000000fffff984 */ /* 0x000fe20000000800 */
[----:B------:R-:W-:Y:S01]  /*c670*/  @!PT LDS RZ, [RZ] ;  /* 0x00000000fffff984 */ /* 0x000fe20000000800 */
[----:B------:R0:W-:Y:S01]  /*c680*/  @!P1 LDGSTS.E.BYPASS.LTC128B.128 [R10+0xd800], desc[UR50][R2.64], !P0 ;  /* 0x0d800000020a9fae */ /* 0x0001e2000c101d72 */
[----:B------:R-:W-:Y:S01]  /*c690*/  PLOP3.LUT P0, PT, PT, PT, PT, 0x80, 0x0 ;  /* 0x000000000000781c */ /* 0x000fe20003f0f070 */
[----:B------:R-:W-:-:S12]  /*c6a0*/  NOP ;  /* 0x0000000000007918 */ /* 0x000fd80000000000 */
.L_x_10956:
        /* <DEDUP_REMOVED lines=18> */
.L_x_11035:
[----:B------:R-:W-:Y:S05]  /*c7d0*/  BSYNC B0 ;  /* 0x0000000000007941 */ /* 0x000fea0003800000 */
.L_x_10957:
[----:B------:R-:W-:-:S06]  /*c7e0*/  UISETP.GE.AND UP0, UPT, UR41, 0xa1, UPT ;  /* 0x000000a12900788c */ /* 0x000fcc000bf06270 */
[----:B------:R-:W-:-:S13]  /*c7f0*/  PLOP3.LUT P0, PT, PT, PT, UP0, 0x80, 0x0 ;  /* 0x000000000000781c */ /* 0x000fda0003f0f008 */
[----:B------:R-:W-:Y:S05]  /*c800*/  @!P0 BRA `(.L_x_10959) ;  /* 0x0000000800ec8947 */ /* 0x000fea0003800000 */
[----:B------:R-:W-:Y:S01]  /*c810*/  UIADD3 UR4, UR39, -0x2, URZ ;  /* 0xfffffffe27047890 */ /* 0x000fe2000fffe03f */
[----:B------:R-:W-:Y:S02]  /*c820*/  IMAD.MOV.U32 R6, RZ, RZ, R19 ;  /* 0x000000ffff067224 */ /* 0x000fe400078e0013 */
[----:B------:R-:W-:-:S03]  /*c830*/  IMAD.MOV.U32 R7, RZ, RZ, R18 ;  /* 0x000000ffff077224 */ /* 0x000fc600078e0012 */
[----:B------:R-:W-:-:S07]  /*c840*/  IMAD.U32 R0, RZ, RZ, UR4 ;  /* 0x00000004ff007e24 */ /* 0x000fce000f8e00ff */
.L_x_10979:
        /* <DEDUP_REMOVED lines=8> */
[----:B0-----:R-:W-:Y:S06]  /*c8d0*/  @!P1 BRA `(.L_x_10961) ;  /* 0x0000000400889947 */ /* 0x001fec0003800000 */
[----:B------:R-:W-:Y:S01]  /*c8e0*/  ULDC.64 UR4, c[0x0][0x418] ;  /* 0x0001060000047ab9 */ /* 0x000fe20000000a00 */
[----:B------:R-:W-:Y:S02]  /*c8f0*/  MOV R8, R0 ;  /* 0x0000000000087202 */ /* 0x000fe40000000f00 */
[----:B------:R-:W-:-:S04]  /*c900*/  ISETP.NE.U32.AND P0, PT, RZ, UR4, PT ;  /* 0x00000004ff007c0c */ /* 0x000fc8000bf05070 */
[----:B------:R-:W-:-:S13]  /*c910*/  ISETP.NE.AND.EX P0, PT, RZ, UR5, PT, P0 ;  /* 0x00000005ff007c0c */ /* 0x000fda000bf05300 */
[----:B------:R-:W-:Y:S05]  /*c920*/  @!P0 BRA `(.L_x_10962) ;  /* 0x0000000000488947 */ /* 0x000fea0003800000 */
[----:B------:R-:W1:Y:S01]  /*c930*/  LDC R8, c[0x0][0x43c] ;  /* 0x00010f00ff087b82 */ /* 0x000e620000000800 */
[----:B------:R-:W-:Y:S01]  /*c940*/  IMAD.MOV.U32 R9, RZ, RZ, R0 ;  /* 0x000000ffff097224 */ /* 0x000fe200078e0000 */
[----:B------:R-:W-:Y:S02]  /*c950*/  ULDC.64 UR6, c[0x0][0x428] ;  /* 0x00010a0000067ab9 */ /* 0x000fe40000000a00 */
[----:B------:R-:W-:-:S04]  /*c960*/  IMAD R5, R26, UR6, RZ ;  /* 0x000000061a057c24 */ /* 0x000fc8000f8e02ff */
[----:B------:R-:W-:Y:S01]  /*c970*/  IMAD R5, R22, UR7, R5 ;  /* 0x0000000716057c24 */ /* 0x000fe2000f8e0205 */
[----:B-1----:R-:W-:-:S13]  /*c980*/  ISETP.NE.AND P0, PT, R8, 0x1, PT ;  /* 0x000000010800780c */ /* 0x002fda0003f05270 */
[----:B0-----:R-:W0:Y:S02]  /*c990*/  @P0 LDC.64 R2, c[0x0][0x440] ;  /* 0x00011000ff020b82 */ /* 0x001e240000000a00 */
[----:B0-----:R-:W-:-:S05]  /*c9a0*/  @P0 IMAD.HI.U32 R2, R0, R2, RZ ;  /* 0x0000000200020227 */ /* 0x001fca00078e00ff */
[----:B------:R-:W-:-:S04]  /*c9b0*/  @P0 SHF.R.U32.HI R9, RZ, R3, R2 ;  /* 0x00000003ff090219 */ /* 0x000fc80000011602 */
[--C-:B------:R-:W-:Y:S01]  /*c9c0*/  SHF.R.S32.HI R3, RZ, 0x1f, R9.reuse ;  /* 0x0000001fff037819 */ /* 0x100fe20000011409 */
[----:B------:R-:W-:-:S04]  /*c9d0*/  IMAD.MOV.U32 R2, RZ, RZ, R9 ;  /* 0x000000ffff027224 */ /* 0x000fc800078e0009 */
[----:B------:R-:W-:-:S04]  /*c9e0*/  IMAD.WIDE.U32 R2, R22, UR6, R2 ;  /* 0x0000000616027c25 */ /* 0x000fc8000f8e0002 */
[----:B------:R-:W-:Y:S01]  /*c9f0*/  IMAD.IADD R3, R5, 0x1, R3 ;  /* 0x0000000105037824 */ /* 0x000fe200078e0203 */
[----:B------:R-:W-:-:S04]  /*ca00*/  LEA R4, P0, R2, UR4, 0x2 ;  /* 0x0000000402047c11 */ /* 0x000fc8000f8010ff */
[----:B------:R-:W-:-:S05]  /*ca10*/  LEA.HI.X R5, R2, UR5, R3, 0x2, P0 ;  /* 0x0000000502057c11 */ /* 0x000fca00080f1403 */
[----:B------:R1:W5:Y:S01]  /*ca20*/  LDG.E R17, desc[UR50][R4.64] ;  /* 0x0000003204117981 */ /* 0x000362000c1e1900 */
[----:B------:R-:W-:-:S04]  /*ca30*/  IMAD.MOV R3, RZ, RZ, -R9 ;  /* 0x000000ffff037224 */ /* 0x000fc800078e0a09 */
[----:B------:R-:W-:-:S07]  /*ca40*/  IMAD R8, R8, R3, R0 ;  /* 0x0000000308087224 */ /* 0x000fce00078e0200 */
.L_x_10962:
        /* <DEDUP_REMOVED lines=8> */
.L_x_11036:
[----:B------:R-:W-:Y:S05]  /*cad0*/  BSYNC B1 ;  /* 0x0000000000017941 */ /* 0x000fea0003800000 */
.L_x_10963:
[----:B------:R-:W-:Y:S04]  /*cae0*/  BSSY B1, `(.L_x_10965) ;  /* 0x0000009000017945 */ /* 0x000fe80003800000 */
[----:B------:R-:W-:Y:S05]  /*caf0*/  @P1 BRA `(.L_x_10966) ;  /* 0x00000000001c1947 */ /* 0x000fea0003800000 */
[----:B------:R-:W1:Y:S01]  /*cb00*/  S2R R2, SR_TID.X ;  /* 0x0000000000027919 */ /* 0x000e620000002100 */
[----:B------:R-:W-:-:S04]  /*cb10*/  IMAD.MOV.U32 R5, RZ, RZ, 0x2800 ;  /* 0x00002800ff057424 */ /* 0x000fc800078e00ff */
[----:B------:R2:W-:Y:S01]  /*cb20*/  SYNCS.ARRIVE.TRANS64 RZ, [R4+URZ+0x13270], R5 ;  /* 0x0132700504ff79a7 */ /* 0x0005e2000800003f */
[----:B-1----:R-:W-:-:S04]  /*cb30*/  LOP3.LUT R2, R2, 0x1f, RZ, 0xc0, !PT ;  /* 0x0000001f02027812 */ /* 0x002fc800078ec0ff */
[----:B------:R-:W-:-:S13]  /*cb40*/  ISETP.NE.AND P0, PT, R2, RZ, PT ;  /* 0x000000ff0200720c */ /* 0x000fda0003f05270 */
[----:B--2---:R-:W-:Y:S05]  /*cb50*/  @!P0 BRA `(.L_x_10966) ;  /* 0x0000000000048947 */ /* 0x004fea0003800000 */
[----:B------:R-:W-:Y:S01]  /*cb60*/  BPT.TRAP 0x1 ;  /* 0x000000040000795c */ /* 0x000fe20000300000 */
.L_x_10966:
[----:B------:R-:W-:Y:S05]  /*cb70*/  BSYNC B1 ;  /* 0x0000000000017941 */ /* 0x000fea0003800000 */
.L_x_10965:
[----:B------:R-:W-:Y:S01]  /*cb80*/  MOV R10, RZ ;  /* 0x000000ff000a7202 */ /* 0x000fe20000000f00 */
[----:B------:R-:W-:Y:S01]  /*cb90*/  IMAD.MOV.U32 R5, RZ, RZ, 0xa0 ;  /* 0x000000a0ff057424 */ /* 0x000fe200078e00ff */
[----:B------:R-:W-:Y:S01]  /*cba0*/  UIADD3 UR4, UP0, UR52, 0x470, URZ ;  /* 0x0000047034047890 */ /* 0x000fe2000ff1e03f */
[----:B------:R-:W-:Y:S01]  /*cbb0*/  PLOP3.LUT P0, PT, PT, PT, PT, 0x80, 0x0 ;  /* 0x000000000000781c */ /* 0x000fe20003f0f070 */
[----:B------:R-:W-:Y:S01]  /*cbc0*/  VIADD R9, R4, 0x13270 ;  /* 0x0001327004097836 */ /* 0x000fe20000000000 */
[----:B------:R-:W-:Y:S01]  /*cbd0*/  R2UR UR10, R10 ;  /* 0x000000000a0a72ca */ /* 0x000fe200000e0000 */
[----:B------:R-:W-:Y:S01]  /*cbe0*/  IMAD R5, R8, R5, UR42 ;  /* 0x0000002a08057e24 */ /* 0x000fe2000f8e0205 */
[----:B------:R-:W-:Y:S01]  /*cbf0*/  UIADD3.X UR5, URZ, UR53, URZ, UP0, !UPT ;  /* 0x000000353f057290 */ /* 0x000fe200087fe43f */
[----:B------:R-:W-:Y:S01]  /*cc00*/  IMAD R8, R18, 0x2800, R16 ;  /* 0x0000280012087824 */ /* 0x000fe200078e0210 */
[----:B------:R-:W-:Y:S01]  /*cc10*/  UMOV UR6, 0x0 ;  /* 0x0000000000067882 */ /* 0x000fe20000000000 */
[----:B------:R-:W-:-:S02]  /*cc20*/  UMOV UR7, 0x14f00000 ;  /* 0x14f0000000077882 */ /* 0x000fc40000000000 */
[----:B------:R-:W-:-:S08]  /*cc30*/  VIADD R2, R8, 0x6000 ;  /* 0x0000600008027836 */ /* 0x000fd00000000000 */
.L_x_10967:
        /* <DEDUP_REMOVED lines=13> */
.L_x_11037:
[----:B------:R-:W-:Y:S05]  /*cd10*/  BSYNC B1 ;  /* 0x0000000000017941 */ /* 0x000fea0003800000 */
.L_x_10968:
[----:B------:R-:W-:Y:S01]  /*cd20*/  BSSY B1, `(.L_x_10970) ;  /* 0x000000b000017945 */ /* 0x000fe20003800000 */
[----:B------:R-:W-:Y:S02]  /*cd30*/  IMAD.MOV.U32 R2, RZ, RZ, 0x0 ;  /* 0x00000000ff027424 */ /* 0x000fe400078e00ff */
[----:B01----:R-:W-:Y:S01]  /*cd40*/  IMAD.MOV.U32 R3, RZ, RZ, 0x14f00000 ;  /* 0x14f00000ff037424 */ /* 0x003fe200078e00ff */
        /* <DEDUP_REMOVED lines=8> */
.L_x_10971:
[----:B------:R-:W-:Y:S05]  /*cdd0*/  BSYNC B1 ;  /* 0x0000000000017941 */ /* 0x000fea0003800000 */
.L_x_10970:
        /* <DEDUP_REMOVED lines=8> */
.L_x_10972:
        /* <DEDUP_REMOVED lines=10> */
.L_x_10961:
[----:B------:R-:W-:Y:S05]  /*cf00*/  BSYNC B0 ;  /* 0x0000000000007941 */ /* 0x000fea0003800000 */
.L_x_10960:
[----:B------:R-:W-:-:S06]  /*cf10*/  UISETP.NE.AND UP0, UPT, UR38, 0x3, UPT ;  /* 0x000000032600788c */ /* 0x000fcc000bf05270 */
[----:B------:R-:W-:-:S13]  /*cf20*/  PLOP3.LUT P0, PT, PT, PT, UP0, 0x80, 0x0 ;  /* 0x000000000000781c */ /* 0x000fda0003f0f008 */
[----:B------:R-:W-:Y:S05]  /*cf30*/  @!P0 BRA `(.L_x_10973) ;  /* 0x0000000000048947 */ /* 0x000fea0003800000 */
[----:B------:R-:W-:Y:S01]  /*cf40*/  BPT.TRAP 0x1 ;  /* 0x000000040000795c */ /* 0x000fe20000300000 */
.L_x_10973:
[----:B------:R-:W-:Y:S01]  /*cf50*/  LOP3.LUT R2, R6, 0x1, RZ, 0x3c, !PT ;  /* 0x0000000106027812 */ /* 0x000fe200078e3cff */
[----:B------:R-:W-:Y:S01]  /*cf60*/  IMAD.U32 R4, RZ, RZ, UR44 ;  /* 0x0000002cff047e24 */ /* 0x000fe2000f8e00ff */
[----:B0-----:R-:W-:Y:S01]  /*cf70*/  LEA R3, R7, R16, 0x3 ;  /* 0x0000001007037211 */ /* 0x001fe200078e18ff */
[----:B------:R-:W-:Y:S01]  /*cf80*/  BSSY B0, `(.L_x_10974) ;  /* 0x0000005000007945 */ /* 0x000fe20003800000 */
[----:B------:R-:W-:Y:S02]  /*cf90*/  SHF.L.U32 R2, R2, 0x1f, RZ ;  /* 0x0000001f02027819 */ /* 0x000fe400000006ff */
[----:B------:R-:W-:Y:S02]  /*cfa0*/  ISETP.NE.AND P1, PT, R4, 0x3, PT ;  /* 0x000000030400780c */ /* 0x000fe40003f25270 */
[----:B------:R-:W0:Y:S02]  /*cfb0*/  SYNCS.PHASECHK.TRANS64.TRYWAIT P0, [R3+URZ+0x13270], R2 ;  /* 0x01327002030075a7 */ /* 0x000e24000800017f */
[----:B0-----:R-:W-:Y:S09]  /*cfc0*/  @!P0 BRA `(.L_x_10975) ;  /* 0x00000020008c8947 */ /* 0x001ff20003800000 */
.L_x_11038:
[----:B------:R-:W-:Y:S05]  /*cfd0*/  BSYNC B0 ;  /* 0x0000000000007941 */ /* 0x000fea0003800000 */
.L_x_10974:
[----:B------:R-:W-:Y:S05]  /*cfe0*/  @!P1 BRA `(.L_x_10976) ;  /* 0x0000000000049947 */ /* 0x000fea0003800000 */
[----:B------:R-:W-:Y:S01]  /*cff0*/  BPT.TRAP 0x1 ;  /* 0x000000040000795c */ /* 0x000fe20000300000 */
.L_x_10976:
[----:B0-----:R-:W-:Y:S01]  /*d000*/  SHF.L.U32 R2, R6, 0x1f, RZ ;  /* 0x0000001f06027819 */ /* 0x001fe200000006ff */
[----:B------:R-:W-:-:S03]  /*d010*/  IMAD R10, R7, 0x2800, RZ ;  /* 0x00002800070a7824 */ /* 0x000fc600078e02ff */
[----:B------:R-:W0:Y:S02]  /*d020*/  SYNCS.PHASECHK.TRANS64.TRYWAIT P0, [R3+URZ+0x13260], R2 ;  /* 0x01326002030075a7 */ /* 0x000e24000800017f */
[----:B0-----:R-:W-:Y:S05]  /*d030*/  @!P0 BRA `(.L_x_10977) ;  /* 0x0000002000848947 */ /* 0x001fea0003800000 */
.L_x_11039:
[----:B------:R-:W-:Y:S01]  /*d040*/  LOP3.LUT R5, R10, R29, RZ, 0xfc, !PT ;  /* 0x0000001d0a057212 */ /* 0x000fe200078efcff */
[----:B------:R-:W-:Y:S05]  /*d050*/  WARPSYNC.ALL ;  /* 0x0000000000007948 */ /* 0x000fea0003800000 */
[----:B0-----:R-:W-:-:S05]  /*d060*/  IMAD.IADD R2, R16, 0x1, R5 ;  /* 0x0000000110027824 */ /* 0x001fca00078e0205 */
[----:B------:R-:W0:Y:S02]  /*d070*/  LDSM.16.MT88.4 R4, [R2+0x6000] ;  /* 0x006000000204783b */ /* 0x000e240000004200 */
[C-C-:B0-----:R-:W-:Y:S02]  /*d080*/  PRMT R8, R4.reuse, 0x6420, R5.reuse ;  /* 0x0000642004087816 */ /* 0x141fe40000000005 */
[----:B------:R-:W-:Y:S02]  /*d090*/  PRMT R9, R4, 0x7531, R5 ;  /* 0x0000753104097816 */ /* 0x000fe40000000005 */
[----:B------:R-:W-:Y:S02]  /*d0a0*/  LOP3.LUT R5, R10, R28, RZ, 0xfc, !PT ;  /* 0x0000001c0a057212 */ /* 0x000fe400078efcff */
[C-C-:B------:R-:W-:Y:S02]  /*d0b0*/  PRMT R10, R6.reuse, 0x6420, R7.reuse ;  /* 0x00006420060a7816 */ /* 0x140fe40000000007 */
[----:B------:R-:W-:Y:S01]  /*d0c0*/  PRMT R11, R6, 0x7531, R7 ;  /* 0x00007531060b7816 */ /* 0x000fe20000000007 */
[----:B------:R-:W-:-:S05]  /*d0d0*/  IMAD.IADD R12, R16, 0x1, R5 ;  /* 0x00000001100c7824 */ /* 0x000fca00078e0205 */
[----:B------:R-:W-:Y:S04]  /*d0e0*/  STSM.16.M88.4 [R12+0x1000], R8 ;  /* 0x001000080c007844 */ /* 0x000fe80000000200 */
[----:B------:R-:W0:Y:S02]  /*d0f0*/  LDSM.16.MT88.4 R4, [R2+0x6800] ;  /* 0x006800000204783b */ /* 0x000e240000004200 */
        /* <DEDUP_REMOVED lines=31> */
.L_x_10978:
[----:B------:R-:W2:Y:S01]  /*d2f0*/  S2R R2, SR_TID.X ;  /* 0x0000000000027919 */ /* 0x000ea20000002100 */
[----:B-1----:R1:W-:Y:S01]  /*d300*/  SYNCS.ARRIVE.TRANS64.A1T0 RZ, [R3+URZ+0x13250], RZ ;  /* 0x013250ff03ff79a7 */ /* 0x0023e2000810003f */
[----:B------:R-:W-:Y:S02]  /*d310*/  IMAD.MOV.U32 R6, RZ, RZ, R19 ;  /* 0x000000ffff067224 */ /* 0x000fe400078e0013 */
[----:B------:R-:W-:Y:S01]  /*d320*/  IMAD.MOV.U32 R7, RZ, RZ, R18 ;  /* 0x000000ffff077224 */ /* 0x000fe200078e0012 */
[----:B--2---:R-:W-:Y:S01]  /*d330*/  LOP3.LUT R2, R2, 0x7f, RZ, 0xc0, !PT ;  /* 0x0000007f02027812 */ /* 0x004fe200078ec0ff */
[----:B------:R-:W-:Y:S03]  /*d340*/  BAR.SYNC.DEFER_BLOCKING 0x2, 0x80 ;  /* 0x0082000000007b1d */ /* 0x000fe60000010000 */
[----:B------:R-:W-:-:S13]  /*d350*/  ISETP.NE.AND P0, PT, R2, RZ, PT ;  /* 0x000000ff0200720c */ /* 0x000fda0003f05270 */
[----:B------:R-:W-:-:S05]  /*d360*/  @!P0 VIADD R2, R3, 0x13280 ;  /* 0x0001328003028836 */ /* 0x000fca0000000000 */
[----:B------:R-:W-:-:S04]  /*d370*/  @!P0 PRMT R2, RZ, 0x654, R2 ;  /* 0x00000654ff028816 */ /* 0x000fc80000000002 */
[----:B------:R1:W-:Y:S01]  /*d380*/  @!P0 SYNCS.ARRIVE.TRANS64.RED.A1T0 RZ, [R2+URZ], RZ ;  /* 0x000000ff02ff89a7 */ /* 0x0003e2000810043f */
[C---:B------:R-:W-:Y:S01]  /*d390*/  ISETP.GT.AND P0, PT, R0.reuse, RZ, PT ;  /* 0x000000ff0000720c */ /* 0x040fe20003f04270 */
[----:B------:R-:W-:-:S12]  /*d3a0*/  VIADD R0, R0, 0xffffffff ;  /* 0xffffffff00007836 */ /* 0x000fd80000000000 */
[----:B-1----:R-:W-:Y:S05]  /*d3b0*/  @P0 BRA `(.L_x_10979) ;  /* 0xfffffff400240947 */ /* 0x002fea000383ffff */
.L_x_10959:
[----:B------:R-:W1:Y:S01]  /*d3c0*/  S2R R2, SR_TID.X ;  /* 0x0000000000027919 */ /* 0x000e620000002100 */
[----:B------:R-:W-:Y:S01]  /*d3d0*/  BSSY B0, `(.L_x_10980) ;  /* 0x0000010000007945 */ /* 0x000fe20003800000 */
[----:B-1----:R-:W-:-:S04]  /*d3e0*/  LOP3.LUT R2, R2, 0x7f, RZ, 0xc0, !PT ;  /* 0x0000007f02027812 */ /* 0x002fc800078ec0ff */
[----:B------:R-:W-:-:S13]  /*d3f0*/  ISETP.NE.AND P0, PT, R2, RZ, PT ;  /* 0x000000ff0200720c */ /* 0x000fda0003f05270 */
[----:B------:R-:W-:Y:S05]  /*d400*/  @P0 BRA `(.L_x_10981) ;  /* 0x0000000000300947 */ /* 0x000fea0003800000 */
[----:B------:R-:W1:Y:S01]  /*d410*/  S2R R5, SR_LANEID ;  /* 0x0000000000057919 */ /* 0x000e620000000000 */
[----:B------:R-:W-:Y:S01]  /*d420*/  VOTEU.ANY UR4, UPT, PT ;  /* 0x0000000000047886 */ /* 0x000fe200038e0100 */
[----:B0-----:R-:W0:Y:S01]  /*d430*/  LDC.64 R2, c[0x0][0xc60] ;  /* 0x00031800ff027b82 */ /* 0x001e220000000a00 */
[----:B------:R-:W1:Y:S02]  /*d440*/  FLO.U32 R0, UR4 ;  /* 0x0000000400007d00 */ /* 0x000e6400080e0000 */
[----:B-1----:R-:W-:-:S06]  /*d450*/  ISETP.EQ.U32.AND P1, PT, R0, R5, PT ;  /* 0x000000050000720c */ /* 0x002fcc0003f22070 */
[----:B------:R-:W0:Y:S07]  /*d460*/  POPC R5, UR4 ;  /* 0x0000000400057d09 */ /* 0x000e2e0008000000 */
[----:B0-----:R-:W2:Y:S01]  /*d470*/  @P1 ATOMG.E.ADD.STRONG.GPU PT, R3, desc[UR50][R2.64], R5 ;  /* 0x00000005020319a8 */ /* 0x001ea200081ee1f2 */
[----:B------:R-:W0:Y:S02]  /*d480*/  S2R R4, SR_LTMASK ;  /* 0x0000000000047919 */ /* 0x000e240000003900 */
[----:B0-----:R-:W-:-:S04]  /*d490*/  LOP3.LUT R4, R4, UR4, RZ, 0xc0, !PT ;  /* 0x0000000404047c12 */ /* 0x001fc8000f8ec0ff */
[----:B------:R-:W0:Y:S01]  /*d4a0*/  POPC R7, R4 ;  /* 0x0000000400077309 */ /* 0x000e220000000000 */
[----:B--2---:R-:W0:Y:S02]  /*d4b0*/  SHFL.IDX PT, R0, R3, R0, 0x1f ;  /* 0x00001f0003007589 */ /* 0x004e2400000e0000 */
[----:B0-----:R-:W-:-:S07]  /*d4c0*/  IADD3 R24, R0, UR43, R7 ;  /* 0x0000002b00187c10 */ /* 0x001fce000fffe007 */
.L_x_10981:
[----:B------:R-:W-:Y:S05]  /*d4d0*/  BSYNC B0 ;  /* 0x0000000000007941 */ /* 0x000fea0003800000 */
.L_x_10980:
[----:B------:R-:W-:-:S06]  /*d4e0*/  UISETP.NE.AND UP0, UPT, UR38, 0x3, UPT ;  /* 0x000000032600788c */ /* 0x000fcc000bf05270 */
[----:B------:R-:W-:-:S13]  /*d4f0*/  PLOP3.LUT P1, PT, PT, PT, UP0, 0x80, 0x0 ;  /* 0x000000000000781c */ /* 0x000fda0003f2f008 */
[----:B------:R-:W-:Y:S05]  /*d500*/  @!P1 BRA `(.L_x_10982) ;  /* 0x0000000000049947 */ /* 0x000fea0003800000 */
[----:B------:R-:W-:Y:S01]  /*d510*/  BPT.TRAP 0x1 ;  /* 0x000000040000795c */ /* 0x000fe20000300000 */
.L_x_10982:
[----:B0-----:R-:W-:Y:S01]  /*d520*/  LOP3.LUT R3, R19, 0x1, RZ, 0x3c, !PT ;  /* 0x0000000113037812 */ /* 0x001fe200078e3cff */
[----:B------:R-:W-:Y:S01]  /*d530*/  IMAD.U32 R0, RZ, RZ, UR44 ;  /* 0x0000002cff007e24 */ /* 0x000fe2000f8e00ff */
[----:B------:R-:W-:Y:S01]  /*d540*/  LEA R2, R18, R16, 0x3 ;  /* 0x0000001012027211 */ /* 0x000fe200078e18ff */
[----:B------:R-:W-:Y:S01]  /*d550*/  BSSY B0, `(.L_x_10983) ;  /* 0x0000005000007945 */ /* 0x000fe20003800000 */
[----:B------:R-:W-:Y:S02]  /*d560*/  SHF.L.U32 R3, R3, 0x1f, RZ ;  /* 0x0000001f03037819 */ /* 0x000fe400000006ff */
[----:B------:R-:W-:Y:S02]  /*d570*/  ISETP.NE.AND P2, PT, R0, 0x3, PT ;  /* 0x000000030000780c */ /* 0x000fe40003f45270 */
[----:B------:R-:W0:Y:S02]  /*d580*/  SYNCS.PHASECHK.TRANS64.TRYWAIT P1, [R2+URZ+0x13270], R3 ;  /* 0x01327003020075a7 */ /* 0x000e24000802017f */
[----:B0-----:R-:W-:Y:S09]  /*d590*/  @!P1 BRA `(.L_x_10984) ;  /* 0x0000001c00409947 */ /* 0x001ff20003800000 */
.L_x_11040:
[----:B------:R-:W-:Y:S05]  /*d5a0*/  BSYNC B0 ;  /* 0x0000000000007941 */ /* 0x000fea0003800000 */
.L_x_10983:
[----:B------:R-:W-:Y:S05]  /*d5b0*/  @!P2 BRA `(.L_x_10985) ;  /* 0x000000000004a947 */ /* 0x000fea0003800000 */
[----:B------:R-:W-:Y:S01]  /*d5c0*/  BPT.TRAP 0x1 ;  /* 0x000000040000795c */ /* 0x000fe20000300000 */
.L_x_10985:
[----:B------:R-:W-:Y:S01]  /*d5d0*/  SHF.L.U32 R5, R19, 0x1f, RZ ;  /* 0x0000001f13057819 */ /* 0x000fe200000006ff */
[----:B0-----:R-:W-:-:S03]  /*d5e0*/  IMAD R3, R18, 0x2800, RZ ;  /* 0x0000280012037824 */ /* 0x001fc600078e02ff */
[----:B------:R-:W0:Y:S02]  /*d5f0*/  SYNCS.PHASECHK.TRANS64.TRYWAIT P1, [R2+URZ+0x13260], R5 ;  /* 0x01326005020075a7 */ /* 0x000e24000802017f */
[----:B0-----:R-:W-:Y:S05]  /*d600*/  @!P1 BRA `(.L_x_10986) ;  /* 0x0000001c00389947 */ /* 0x001fea0003800000 */
.L_x_11041:
[C---:B0-----:R-:W-:Y:S01]  /*d610*/  LOP3.LUT R5, R3.reuse, R29, RZ, 0xfc, !PT ;  /* 0x0000001d03057212 */ /* 0x041fe200078efcff */
[----:B------:R-:W-:Y:S05]  /*d620*/  WARPSYNC.ALL ;  /* 0x0000000000007948 */ /* 0x000fea0003800000 */
[----:B------:R-:W-:Y:S01]  /*d630*/  IMAD.IADD R0, R16, 0x1, R5 ;  /* 0x0000000110007824 */ /* 0x000fe200078e0205 */
[----:B------:R-:W-:-:S04]  /*d640*/  LOP3.LUT R3, R3, R28, RZ, 0xfc, !PT ;  /* 0x0000001c03037212 */ /* 0x000fc800078efcff */
[----:B------:R-:W0:Y:S01]  /*d650*/  LDSM.16.MT88.4 R4, [R0+0x6000] ;  /* 0x006000000004783b */ /* 0x000e220000004200 */
        /* <DEDUP_REMOVED lines=38> */
.L_x_10987:
[----:B-1----:R-:W-:Y:S01]  /*d8c0*/  SYNCS.ARRIVE.TRANS64.A1T0 RZ, [R2+URZ+0x13250], RZ ;  /* 0x013250ff02ff79a7 */ /* 0x002fe2000810003f */
[----:B------:R-:W-:Y:S02]  /*d8d0*/  @!P0 VIADD R0, R2, 0x13280 ;  /* 0x0001328002008836 */ /* 0x000fe40000000000 */
[----:B------:R-:W-:-:S03]  /*d8e0*/  VIADD R18, R18, 0x1 ;  /* 0x0000000112127836 */ /* 0x000fc60000000000 */
[----:B------:R-:W-:Y:S01]  /*d8f0*/  @!P0 PRMT R0, RZ, 0x654, R0 ;  /* 0x00000654ff008816 */ /* 0x000fe20000000000 */
[----:B------:R-:W-:Y:S06]  /*d900*/  BAR.SYNC.DEFER_BLOCKING 0x2, 0x80 ;  /* 0x0082000000007b1d */ /* 0x000fec0000010000 */
[----:B------:R1:W-:Y:S01]  /*d910*/  @!P0 SYNCS.ARRIVE.TRANS64.RED.A1T0 RZ, [R0+URZ], RZ ;  /* 0x000000ff00ff89a7 */ /* 0x0003e2000810043f */
[----:B------:R-:W-:-:S04]  /*d920*/  ISETP.NE.AND P0, PT, R18, 0x2, PT ;  /* 0x000000021200780c */ /* 0x000fc80003f05270 */
[----:B------:R-:W-:Y:S02]  /*d930*/  SEL R18, R18, RZ, P0 ;  /* 0x000000ff12127207 */ /* 0x000fe40000000000 */
[----:B-1----:R-:W-:-:S04]  /*d940*/  SEL R0, RZ, 0x1, P0 ;  /* 0x00000001ff007807 */ /* 0x002fc80000000000 */
[----:B------:R-:W-:-:S07]  /*d950*/  LOP3.LUT R19, R19, R0, RZ, 0x3c, !PT ;  /* 0x0000000013137212 */ /* 0x000fce00078e3cff */
.L_x_10936:
[----:B------:R-:W-:Y:S05]  /*d960*/  BSYNC B7 ;  /* 0x0000000000077941 */ /* 0x000fea0003800000 */
.L_x_10934:
[----:B------:R-:W-:-:S13]  /*d970*/  LOP3.LUT P0, RZ, R23, 0x2, RZ, 0xc0, !PT ;  /* 0x0000000217ff7812 */ /* 0x000fda000780c0ff */
[----:B------:R-:W-:Y:S05]  /*d980*/  @!P0 BRA `(.L_x_10988) ;  /* 0x0000000000288947 */ /* 0x000fea0003800000 */
[----:B------:R-:W2:Y:S08]  /*d990*/  S2UR UR5, SR_CgaCtaId ;  /* 0x00000000000579c3 */ /* 0x000eb00000008800 */
[----:B------:R-:W-:Y:S06]  /*d9a0*/  BAR.SYNC.DEFER_BLOCKING 0x5, 0x200 ;  /* 0x0148000000007b1d */ /* 0x000fec0000010000 */
[----:B------:R-:W-:-:S02]  /*d9b0*/  UMOV UR4, 0x400 ;  /* 0x0000040000047882 */ /* 0x000fc40000000000 */
[----:B--2---:R-:W-:-:S06]  /*d9c0*/  ULEA UR4, UR5, UR4, 0x18 ;  /* 0x0000000405047291 */ /* 0x004fcc000f8ec03f */
[----:B------:R-:W-:-:S05]  /*d9d0*/  IMAD.U32 R16, RZ, RZ, UR4 ;  /* 0x00000004ff107e24 */ /* 0x000fca000f8e00ff */
[----:B------:R-:W2:Y:S02]  /*d9e0*/  LDS.128 R24, [R16+0x132d0] ;  /* 0x0132d00010187984 */ /* 0x000ea40000000c00 */
[----:B--2---:R-:W-:Y:S02]  /*d9f0*/  R2UR UR45, R27 ;  /* 0x000000001b2d72ca */ /* 0x004fe400000e0000 */
[----:B------:R-:W-:Y:S01]  /*da00*/  R2UR UR36, R26 ;  /* 0x000000001a2472ca */ /* 0x000fe200000e0000 */
[----:B------:R-:W-:Y:S06]  /*da10*/  BAR.ARV 0x4, 0x200 ;  /* 0x0108000000007b1d */ /* 0x000fec0000002000 */
[----:B------:R-:W-:Y:S08]  /*da20*/  BRA `(.L_x_10989) ;  /* 0x0000000800247947 */ /* 0x000ff00003800000 */
.L_x_10988:
[----:B------:R-:W0:Y:S01]  /*da30*/  S2R R0, SR_TID.X ;  /* 0x0000000000007919 */ /* 0x000e220000002100 */
[----:B------:R-:W-:Y:S01]  /*da40*/  ULDC UR4, c[0x0][0xc3c] ;  /* 0x00030f0000047ab9 */ /* 0x000fe20000000800 */
[----:B0-----:R-:W-:Y:S02]  /*da50*/  LOP3.LUT R8, R0, 0x1f, RZ, 0xc0, !PT ;  /* 0x0000001f00087812 */ /* 0x001fe400078ec0ff */
[----:B------:R-:W-:Y:S02]  /*da60*/  MOV R0, RZ ;  /* 0x000000ff00007202 */ /* 0x000fe40000000f00 */
[C---:B------:R-:W-:Y:S01]  /*da70*/  ISETP.NE.AND P0, PT, R8.reuse, 0x1f, PT ;  /* 0x0000001f0800780c */ /* 0x040fe20003f05270 */
[----:B-1----:R-:W-:-:S05]  /*da80*/  VIADD R5, R8, UR45 ;  /* 0x0000002d08057c36 */ /* 0x002fca0008000000 */
[----:B------:R-:W-:Y:S01]  /*da90*/  ISETP.GE.OR P1, PT, R5, UR4, !P0 ;  /* 0x0000000405007c0c */ /* 0x000fe2000c726670 */
[----:B------:R-:W-:-:S12]  /*daa0*/  ULDC UR4, c[0x0][0xc3c] ;  /* 0x00030f0000047ab9 */ /* 0x000fd80000000800 */
[----:B------:R-:W0:Y:S02]  /*dab0*/  @!P1 LDC.64 R2, c[0x0][0xc80] ;  /* 0x00032000ff029b82 */ /* 0x000e240000000a00 */
[----:B0-----:R-:W-:-:S05]  /*dac0*/  @!P1 IMAD.WIDE R2, R5, 0x4, R2 ;  /* 0x0000000405029825 */ /* 0x001fca00078e0202 */
[----:B------:R-:W2:Y:S01]  /*dad0*/  @!P1 LDG.E R0, desc[UR50][R2.64] ;  /* 0x0000003202009981 */ /* 0x000ea2000c1e1900 */
[C---:B------:R-:W-:Y:S02]  /*dae0*/  ISETP.NE.AND P1, PT, R8.reuse, RZ, PT ;  /* 0x000000ff0800720c */ /* 0x040fe40003f25270 */
        /* <DEDUP_REMOVED lines=9> */
[----:B------:R-:W-:Y:S02]  /*db80*/  IMAD.IADD R4, R5, 0x1, R4 ;  /* 0x0000000105047824 */ /* 0x000fe400078e0204 */
[----:B------:R-:W-:Y:S04]  /*db90*/  SHFL.IDX PT, R5, R24, RZ, 0x1f ;  /* 0x00001fff18057589 */ /* 0x000fe800000e0000 */
[----:B------:R-:W0:Y:S02]  /*dba0*/  SHFL.UP PT, R6, R4, 0x4, RZ ;  /* 0x0480000004067989 */ /* 0x000e2400000e00ff */
[----:B0-----:R-:W-:-:S05]  /*dbb0*/  SEL R3, R6, RZ, P3 ;  /* 0x000000ff06037207 */ /* 0x001fca0001800000 */
[----:B------:R-:W-:Y:S02]  /*dbc0*/  IMAD.IADD R6, R4, 0x1, R3 ;  /* 0x0000000104067824 */ /* 0x000fe400078e0203 */
[----:B------:R-:W-:Y:S04]  /*dbd0*/  SHFL.IDX PT, R4, R24, 0x1, 0x1f ;  /* 0x00201f0018047f89 */ /* 0x000fe800000e0000 */
        /* <DEDUP_REMOVED lines=11> */
[----:B------:R-:W-:Y:S05]  /*dc90*/  @P6 BRA `(.L_x_10990) ;  /* 0x0000000000906947 */ /* 0x000fea0003800000 */
.L_x_10994:
[----:B------:R-:W-:-:S04]  /*dca0*/  UIADD3 UR45, UR45, 0x1f, URZ ;  /* 0x0000001f2d2d7890 */ /* 0x000fc8000fffe03f */
[----:B------:R-:W-:-:S06]  /*dcb0*/  UISETP.GE.AND UP0, UPT, UR45, UR4, UPT ;  /* 0x000000042d00728c */ /* 0x000fcc000bf06270 */
[----:B------:R-:W-:-:S13]  /*dcc0*/  PLOP3.LUT P6, PT, PT, PT, UP0, 0x40, 0x0 ;  /* 0x000000000000781c */ /* 0x000fda0003fce808 */
[----:B------:R-:W-:Y:S05]  /*dcd0*/  @!P6 BRA `(.L_x_10991) ;  /* 0x000000040034e947 */ /* 0x000fea0003800000 */
[----:B------:R-:W0:Y:S01]  /*dce0*/  S2R R0, SR_TID.X ;  /* 0x0000000000007919 */ /* 0x000e220000002100 */
[----:B------:R-:W-:Y:S01]  /*dcf0*/  BSSY B0, `(.L_x_10992) ;  /* 0x0000009000007945 */ /* 0x000fe20003800000 */
[----:B0-----:R-:W-:-:S05]  /*dd00*/  LOP3.LUT R0, R0, 0x1f, RZ, 0xc0, !PT ;  /* 0x0000001f00007812 */ /* 0x001fca00078ec0ff */
[----:B------:R-:W-:Y:S01]  /*dd10*/  VIADD R7, R0, UR45 ;  /* 0x0000002d00077c36 */ /* 0x000fe20008000000 */
[----:B------:R-:W-:-:S04]  /*dd20*/  MOV R0, RZ ;  /* 0x000000ff00007202 */ /* 0x000fc80000000f00 */
[----:B------:R-:W-:-:S13]  /*dd30*/  ISETP.GE.OR P6, PT, R7, UR4, !P0 ;  /* 0x0000000407007c0c */ /* 0x000fda000c7c6670 */
[----:B------:R-:W-:Y:S05]  /*dd40*/  @P6 BRA `(.L_x_10993) ;  /* 0x00000000000c6947 */ /* 0x000fea0003800000 */
[----:B------:R-:W0:Y:S02]  /*dd50*/  LDC.64 R2, c[0x0][0xc80] ;  /* 0x00032000ff027b82 */ /* 0x000e240000000a00 */
[----:B0-----:R-:W-:-:S05]  /*dd60*/  IMAD.WIDE R2, R7, 0x4, R2 ;  /* 0x0000000407027825 */ /* 0x001fca00078e0202 */
[----:B------:R0:W5:Y:S02]  /*dd70*/  LDG.E R0, desc[UR50][R2.64] ;  /* 0x0000003202007981 */ /* 0x000164000c1e1900 */
.L_x_10993:
[----:B------:R-:W-:Y:S05]  /*dd80*/  BSYNC B0 ;  /* 0x0000000000007941 */ /* 0x000fea0003800000 */
.L_x_10992:
        /* <DEDUP_REMOVED lines=21> */
.L_x_10990:
[----:B------:R-:W-:Y:S02]  /*dee0*/  IMAD.IADD R7, R4, 0x1, -R9 ;  /* 0x0000000104077824 */ /* 0x000fe400078e0a09 */
[----:B------:R-:W-:Y:S02]  /*def0*/  IMAD.MOV.U32 R24, RZ, RZ, RZ ;  /* 0x000000ffff187224 */ /* 0x000fe400078e00ff */
[----:B------:R-:W-:-:S05]  /*df00*/  IMAD R4, R3, R2, R7 ;  /* 0x0000000203047224 */ /* 0x000fca00078e0207 */
[----:B------:R-:W-:-:S13]  /*df10*/  ISETP.GT.AND P0, PT, R4, R5, PT ;  /* 0x000000050400720c */ /* 0x000fda0003f04270 */
[----:B------:R-:W-:Y:S02]  /*df20*/  VOTEU.ANY UR5, UPT, !P0 ;  /* 0x0000000000057886 */ /* 0x000fe400040e0100 */
[----:B------:R-:W-:Y:S02]  /*df30*/  UPOPC UR4, UR5 ;  /* 0x00000005000472bf */ /* 0x000fe40008000000 */
[----:B------:R-:W-:-:S04]  /*df40*/  ISETP.NE.AND P0, PT, RZ, UR5, PT ;  /* 0x00000005ff007c0c */ /* 0x000fc8000bf05270 */
[----:B------:R-:W-:-:S05]  /*df50*/  MOV R11, UR4 ;  /* 0x00000004000b7c02 */ /* 0x000fca0008000f00 */
[----:B------:R-:W0:Y:S02]  /*df60*/  SHFL.IDX PT, R0, R0, R11, 0x1f ;  /* 0x00001f0b00007589 */ /* 0x000e2400000e0000 */
[----:B0-----:R-:W-:-:S04]  /*df70*/  IABS R4, R0 ;  /* 0x0000000000047213 */ /* 0x001fc80000000000 */
[----:B------:R-:W0:Y:S08]  /*df80*/  I2F.RP R6, R4 ;  /* 0x0000000400067306 */ /* 0x000e300000209400 */
[----:B0-----:R-:W0:Y:S02]  /*df90*/  MUFU.RCP R6, R6 ;  /* 0x0000000600067308 */ /* 0x001e240000001000 */
[----:B0-----:R-:W-:-:S06]  /*dfa0*/  VIADD R8, R6, 0xffffffe ;  /* 0x0ffffffe06087836 */ /* 0x001fcc0000000000 */
[----:B------:R0:W1:Y:S01]  /*dfb0*/  F2I.FTZ.U32.TRUNC.NTZ R9, R8 ;  /* 0x0000000800097305 */ /* 0x000062000021f000 */
[----:B------:R-:W-:Y:S05]  /*dfc0*/  @!P0 BRA `(.L_x_10995) ;  /* 0x00000000000c8947 */ /* 0x000fea0003800000 */
[----:B------:R-:W-:-:S06]  /*dfd0*/  UIADD3 UR5, UR4, -0x1, URZ ;  /* 0xffffffff04057890 */ /* 0x000fcc000fffe03f */
[----:B------:R-:W-:-:S06]  /*dfe0*/  IMAD.U32 R24, RZ, RZ, UR5 ;  /* 0x00000005ff187e24 */ /* 0x000fcc000f8e00ff */
[----:B------:R2:W3:Y:S02]  /*dff0*/  SHFL.IDX PT, R24, R3, R24, 0x1f ;  /* 0x00001f1803187589 */ /* 0x0004e400000e0000 */
.L_x_10995:
[----:B-12---:R-:W-:Y:S01]  /*e000*/  IMAD.MOV R3, RZ, RZ, -R9 ;  /* 0x000000ffff037224 */ /* 0x006fe200078e0a09 */
[----:B------:R-:W-:Y:S01]  /*e010*/  UIADD3 UR45, UR4, UR45, URZ ;  /* 0x0000002d042d7290 */ /* 0x000fe2000fffe03f */
[----:B---3--:R-:W-:Y:S02]  /*e020*/  IMAD R24, R24, R2, R7 ;  /* 0x0000000218187224 */ /* 0x008fe400078e0207 */
[----:B------:R-:W-:Y:S02]  /*e030*/  IMAD R6, R3, R4, RZ ;  /* 0x0000000403067224 */ /* 0x000fe400078e02ff */
[----:B------:R-:W-:Y:S02]  /*e040*/  IMAD.MOV.U32 R2, RZ, RZ, RZ ;  /* 0x000000ffff027224 */ /* 0x000fe400078e00ff */
[----:B------:R-:W-:Y:S02]  /*e050*/  IMAD.MOV.U32 R3, RZ, RZ, R9 ;  /* 0x000000ffff037224 */ /* 0x000fe400078e0009 */
[----:B------:R-:W-:-:S02]  /*e060*/  IMAD.IADD R25, R5, 0x1, -R24 ;  /* 0x0000000105197824 */ /* 0x000fc400078e0a18 */
[----:B------:R-:W-:Y:S01]  /*e070*/  IMAD.HI.U32 R9, R9, R6, R2 ;  /* 0x0000000609097227 */ /* 0x000fe200078e0002 */
[----:B------:R-:W-:Y:S02]  /*e080*/  IABS R3, R0 ;  /* 0x0000000000037213 */ /* 0x000fe40000000000 */
[----:B------:R-:W-:Y:S02]  /*e090*/  IABS R2, R25 ;  /* 0x0000001900027213 */ /* 0x000fe40000000000 */
[----:B------:R-:W-:-:S03]  /*e0a0*/  IADD3 R3, RZ, -R3, RZ ;  /* 0x80000003ff037210 */ /* 0x000fc60007ffe0ff */
        /* <DEDUP_REMOVED lines=14> */
[----:B------:R-:W-:Y:S01]  /*e190*/  IMAD R25, R0, R9, R25 ;  /* 0x0000000900197224 */ /* 0x000fe200078e0219 */
[----:B------:R-:W-:Y:S09]  /*e1a0*/  BRA `(.L_x_10996) ;  /* 0x0000000000107947 */ /* 0x000ff20003800000 */
.L_x_10991:
[----:B------:R-:W-:Y:S01]  /*e1b0*/  IMAD.MOV.U32 R24, RZ, RZ, R5 ;  /* 0x000000ffff187224 */ /* 0x000fe200078e0005 */
[----:B------:R-:W-:Y:S01]  /*e1c0*/  ULDC UR45, c[0x0][0xc3c] ;  /* 0x00030f00002d7ab9 */ /* 0x000fe20000000800 */
[----:B------:R-:W-:Y:S01]  /*e1d0*/  IMAD.MOV.U32 R25, RZ, RZ, RZ ;  /* 0x000000ffff197224 */ /* 0x000fe200078e00ff */
[----:B------:R-:W-:-:S06]  /*e1e0*/  UMOV UR36, URZ ;  /* 0x0000003f00247c82 */ /* 0x000fcc0008000000 */
.L_x_10996:
[----:B------:R-:W1:Y:S01]  /*e1f0*/  S2R R0, SR_TID.X ;  /* 0x0000000000007919 */ /* 0x000e620000002100 */
[----:B------:R-:W-:Y:S01]  /*e200*/  MOV R6, UR36 ;  /* 0x0000002400067c02 */ /* 0x000fe20008000f00 */
[----:B------:R-:W-:Y:S01]  /*e210*/  IMAD.U32 R7, RZ, RZ, UR45 ;  /* 0x0000002dff077e24 */ /* 0x000fe2000f8e00ff */
[----:B------:R-:W-:Y:S01]  /*e220*/  BAR.SYNC.DEFER_BLOCKING 0x4, 0x200 ;  /* 0x0108000000007b1d */ /* 0x000fe20000010000 */
[----:B------:R-:W-:Y:S02]  /*e230*/  IMAD.MOV.U32 R4, RZ, RZ, R24 ;  /* 0x000000ffff047224 */ /* 0x000fe400078e0018 */
[----:B------:R-:W-:Y:S01]  /*e240*/  IMAD.MOV.U32 R5, RZ, RZ, R25 ;  /* 0x000000ffff057224 */ /* 0x000fe200078e0019 */
[----:B-1----:R-:W-:-:S04]  /*e250*/  LOP3.LUT R0, R0, 0x1f, RZ, 0xc0, !PT ;  /* 0x0000001f00007812 */ /* 0x002fc800078ec0ff */
[----:B------:R-:W-:-:S13]  /*e260*/  ISETP.NE.AND P0, PT, R0, RZ, PT ;  /* 0x000000ff0000720c */ /* 0x000fda0003f05270 */
[----:B------:R-:W1:Y:S01]  /*e270*/  @!P0 S2R R3, SR_CgaCtaId ;  /* 0x0000000000038919 */ /* 0x000e620000008800 */
[----:B------:R-:W-:-:S04]  /*e280*/  @!P0 MOV R0, 0x400 ;  /* 0x0000040000008802 */ /* 0x000fc80000000f00 */
[----:B-1----:R-:W-:-:S05]  /*e290*/  @!P0 LEA R16, R3, R0, 0x18 ;  /* 0x0000000003108211 */ /* 0x002fca00078ec0ff */
[----:B------:R2:W-:Y:S01]  /*e2a0*/  @!P0 STS.128 [R16+0x132d0], R4 ;  /* 0x0132d00410008388 */ /* 0x0005e20000000c00 */
[----:B------:R-:W-:Y:S06]  /*e2b0*/  BAR.ARV 0x5, 0x200 ;  /* 0x0148000000007b1d */ /* 0x000fec0000002000 */
.L_x_10989:
[----:B------:R-:W-:Y:S02]  /*e2c0*/  ULDC UR4, c[0x0][0xc3c] ;  /* 0x00030f0000047ab9 */ /* 0x000fe40000000800 */
[----:B------:R-:W-:-:S06]  /*e2d0*/  UISETP.GE.AND UP0, UPT, UR45, UR4, UPT ;  /* 0x000000042d00728c */ /* 0x000fcc000bf06270 */
[----:B------:R-:W-:-:S13]  /*e2e0*/  PLOP3.LUT P0, PT, PT, PT, UP0, 0x80, 0x0 ;  /* 0x000000000000781c */ /* 0x000fda0003f0f008 */
[----:B------:R-:W-:Y:S05]  /*e2f0*/  @!P0 BRA `(.L_x_10997) ;  /* 0xffffffc400c48947 */ /* 0x000fea000383ffff */
.L_x_10930:
[----:B0-----:R-:W3:Y:S01]  /*e300*/  LDL.LU R0, [R1+0x4] ;  /* 0x0000040001007983 */ /* 0x001ee20000300800 */
[----:B------:R-:W-:Y:S01]  /*e310*/  BSSY B0, `(.L_x_10998) ;  /* 0x000000b000007945 */ /* 0x000fe20003800000 */
[----:B-12---:R-:W0:Y:S01]  /*e320*/  S2R R5, SR_CgaCtaId ;  /* 0x0000000000057919 */ /* 0x006e220000008800 */
        /* <DEDUP_REMOVED lines=9> */
.L_x_11042:
[----:B------:R-:W-:Y:S05]  /*e3c0*/  BSYNC B0 ;  /* 0x0000000000007941 */ /* 0x000fea0003800000 */
.L_x_10998:
[----:B------:R-:W-:-:S03]  /*e3d0*/  UMOV UR4, 0xffffffff ;  /* 0xffffffff00047882 */ /* 0x000fc60000000000 */
[----:B------:R-:W-:Y:S05]  /*e3e0*/  BRA.DIV UR4, `(.L_x_11000) ;  /* 0x0000000e04e87947 */ /* 0x000fea000b800000 */
[----:B0-----:R-:W0:Y:S02]  /*e3f0*/  S2R R0, SR_TID.X ;  /* 0x0000000000007919 */ /* 0x001e240000002100 */
[----:B0-----:R-:W-:-:S04]  /*e400*/  SHF.R.U32.HI R0, RZ, 0x5, R0 ;  /* 0x00000005ff007819 */ /* 0x001fc80000011600 */
[----:B------:R-:W-:-:S05]  /*e410*/  LOP3.LUT R0, R0, 0x3, RZ, 0xc0, !PT ;  /* 0x0000000300007812 */ /* 0x000fca00078ec0ff */
[----:B------:R0:W1:Y:S02]  /*e420*/  SHFL.IDX PT, R14, R0, RZ, 0x1f ;  /* 0x00001fff000e7589 */ /* 0x00006400000e0000 */
.L_x_11045:
[----:B-1----:R-:W-:Y:S01]  /*e430*/  ISETP.NE.AND P0, PT, R14, RZ, PT ;  /* 0x000000ff0e00720c */ /* 0x002fe20003f05270 */
[----:B------:R-:W-:-:S12]  /*e440*/  BSSY B0, `(.L_x_11001) ;  /* 0x000002b000007945 */ /* 0x000fd80003800000 */
[----:B------:R-:W-:Y:S05]  /*e450*/  @P0 BRA `(.L_x_11002) ;  /* 0x0000000000a40947 */ /* 0x000fea0003800000 */
[----:B------:R-:W-:-:S03]  /*e460*/  UMOV UR4, 0xffffffff ;  /* 0xffffffff00047882 */ /* 0x000fc60000000000 */
[----:B------:R-:W-:Y:S05]  /*e470*/  BRA.DIV UR4, `(.L_x_11003) ;  /* 0x0000000e04f87947 */ /* 0x000fea000b800000 */
[----:B------:R-:W-:-:S13]  /*e480*/  ELECT P6, URZ, PT ;  /* 0x00000000003f782f */ /* 0x000fda00038c0000 */
.L_x_11048:
[----:B------:R-:W-:Y:S05]  /*e490*/  @!P6 BRA `(.L_x_11002) ;  /* 0x000000000094e947 */ /* 0x000fea0003800000 */
[----:B------:R-:W-:-:S06]  /*e4a0*/  ULOP3.LUT UR4, UR40, 0x2, URZ, 0xfc, !UPT ;  /* 0x0000000228047892 */ /* 0x000fcc000f8efc3f */
[----:B0-----:R-:W-:-:S05]  /*e4b0*/  IMAD.U32 R0, RZ, RZ, UR4 ;  /* 0x00000004ff007e24 */ /* 0x001fca000f8e00ff */
[----:B------:R-:W-:-:S13]  /*e4c0*/  ISETP.NE.AND P0, PT, R0, 0x3, PT ;  /* 0x000000030000780c */ /* 0x000fda0003f05270 */
[----:B------:R-:W-:Y:S05]  /*e4d0*/  @!P0 BRA `(.L_x_11004) ;  /* 0x0000000000048947 */ /* 0x000fea0003800000 */
[----:B------:R-:W-:Y:S01]  /*e4e0*/  BPT.TRAP 0x1 ;  /* 0x000000040000795c */ /* 0x000fe20000300000 */
.L_x_11004:
[----:B------:R-:W-:Y:S01]  /*e4f0*/  VIADD R3, R7, 0x13240 ;  /* 0x0001324007037836 */ /* 0x000fe20000000000 */
[----:B------:R-:W-:Y:S01]  /*e500*/  SHF.L.U32 R4, R19, 0x1f, RZ ;  /* 0x0000001f13047819 */ /* 0x000fe200000006ff */
[----:B------:R-:W-:-:S03]  /*e510*/  VIADD R0, R18, 0x1 ;  /* 0x0000000112007836 */ /* 0x000fc60000000000 */
[----:B------:R-:W-:Y:S02]  /*e520*/  LEA R5, R18, R3, 0x3 ;  /* 0x0000000312057211 */ /* 0x000fe400078e18ff */
[C---:B------:R-:W-:Y:S02]  /*e530*/  ISETP.NE.AND P2, PT, R0.reuse, 0x2, PT ;  /* 0x000000020000780c */ /* 0x040fe40003f45270 */
[----:B------:R-:W0:Y:S02]  /*e540*/  SYNCS.PHASECHK.TRANS64.TRYWAIT P1, [R5+URZ], R4 ;  /* 0x00000004050075a7 */ /* 0x000e24000802017f */
[----:B------:R-:W-:Y:S02]  /*e550*/  SEL R2, RZ, 0x1, P2 ;  /* 0x00000001ff027807 */ /* 0x000fe40001000000 */
[----:B------:R-:W-:Y:S02]  /*e560*/  SEL R6, R0, RZ, P2 ;  /* 0x000000ff00067207 */ /* 0x000fe40001000000 */
[----:B------:R-:W-:-:S03]  /*e570*/  LOP3.LUT R0, R19, R2, RZ, 0x3c, !PT ;  /* 0x0000000213007212 */ /* 0x000fc600078e3cff */
[----:B------:R-:W-:Y:S01]  /*e580*/  IMAD R3, R6, 0x8, R3 ;  /* 0x0000000806037824 */ /* 0x000fe200078e0203 */
[----:B------:R-:W-:Y:S01]  /*e590*/  SHF.L.U32 R0, R0, 0x1f, RZ ;  /* 0x0000001f00007819 */ /* 0x000fe200000006ff */
[----:B0-----:R-:W-:Y:S06]  /*e5a0*/  @!P1 BRA `(.L_x_11005) ;  /* 0x0000000c00cc9947 */ /* 0x001fec0003800000 */
.L_x_11049:
[----:B------:R-:W1:Y:S02]  /*e5b0*/  SYNCS.PHASECHK.TRANS64.TRYWAIT P1, [R3+URZ], R0 ;  /* 0x00000000030075a7 */ /* 0x000e64000802017f */
[----:B-1----:R-:W-:Y:S05]  /*e5c0*/  @!P1 BRA `(.L_x_11006) ;  /* 0x0000000c00d89947 */ /* 0x002fea0003800000 */
.L_x_11050:
[----:B------:R-:W-:Y:S05]  /*e5d0*/  @!P0 BRA `(.L_x_11007) ;  /* 0x0000000000048947 */ /* 0x000fea0003800000 */
[----:B------:R-:W-:Y:S01]  /*e5e0*/  BPT.TRAP 0x1 ;  /* 0x000000040000795c */ /* 0x000fe20000300000 */
.L_x_11007:
[----:B-1----:R-:W-:-:S04]  /*e5f0*/  IMAD R3, R18, 0x8, R7 ;  /* 0x0000000812037824 */ /* 0x002fc800078e0207 */
[----:B------:R-:W1:Y:S02]  /*e600*/  SYNCS.PHASECHK.TRANS64.TRYWAIT P1, [R3+URZ+0x13260], R4 ;  /* 0x01326004030075a7 */ /* 0x000e64000802017f */
[----:B-1----:R-:W-:Y:S05]  /*e610*/  @!P1 BRA `(.L_x_11008) ;  /* 0x0000000c00d89947 */ /* 0x002fea0003800000 */
.L_x_11051:
[----:B------:R-:W-:Y:S05]  /*e620*/  @!P0 BRA `(.L_x_11009) ;  /* 0x0000000000048947 */ /* 0x000fea0003800000 */
[----:B------:R-:W-:Y:S01]  /*e630*/  BPT.TRAP 0x1 ;  /* 0x000000040000795c */ /* 0x000fe20000300000 */
.L_x_11009:
[----:B0-----:R-:W-:-:S04]  /*e640*/  IMAD R5, R6, 0x8, R7 ;  /* 0x0000000806057824 */ /* 0x001fc800078e0207 */
[----:B------:R-:W0:Y:S02]  /*e650*/  SYNCS.PHASECHK.TRANS64.TRYWAIT P1, [R5+URZ+0x13260], R0 ;  /* 0x01326000050075a7 */ /* 0x000e24000802017f */
[----:B0-----:R-:W-:Y:S05]  /*e660*/  @!P1 BRA `(.L_x_11010) ;  /* 0x0000000c00d89947 */ /* 0x001fea0003800000 */
.L_x_11052:
[----:B------:R-:W-:Y:S05]  /*e670*/  @!P0 BRA `(.L_x_11011) ;  /* 0x0000000000048947 */ /* 0x000fea0003800000 */
[----:B------:R-:W-:Y:S01]  /*e680*/  BPT.TRAP 0x1 ;  /* 0x000000040000795c */ /* 0x000fe20000300000 */
.L_x_11011:
[----:B------:R-:W2:Y:S02]  /*e690*/  SYNCS.PHASECHK.TRANS64.TRYWAIT P0, [R3+URZ+0x13280], R4 ;  /* 0x01328004030075a7 */ /* 0x000ea4000800017f */
[----:B--2---:R-:W-:Y:S05]  /*e6a0*/  @!P0 BRA `(.L_x_11012) ;  /* 0x0000000c00dc8947 */ /* 0x004fea0003800000 */
.L_x_11013:
[----:B---3--:R3:W4:Y:S02]  /*e6b0*/  SYNCS.PHASECHK.TRANS64.TRYWAIT P0, [R5+URZ+0x13280], R0 ;  /* 0x01328000050075a7 */ /* 0x008724000800017f */
[----:B----4-:R-:W-:Y:S05]  /*e6c0*/  @!P0 NANOSLEEP.SYNCS 0x989680 ;  /* 0x009896800000895d */ /* 0x010fea0003900000 */
[----:B------:R-:W4:Y:S02]  /*e6d0*/  @!P0 SYNCS.PHASECHK.TRANS64 P0, [R5+URZ+0x13280], R0 ;  /* 0x01328000050085a7 */ /* 0x000f24000800007f */
[----:B----4-:R-:W-:Y:S05]  /*e6e0*/  @!P0 BRA `(.L_x_11013) ;  /* 0xfffffffc00f08947 */ /* 0x010fea000383ffff */
.L_x_11002:
[----:B------:R-:W-:Y:S05]  /*e6f0*/  BSYNC B0 ;  /* 0x0000000000007941 */ /* 0x000fea0003800000 */
.L_x_11001:
[----:B------:R-:W-:Y:S05]  /*e700*/  EXIT ;  /* 0x000000000000794d */ /* 0x000fea0003800000 */
.L_x_10892:
[----:B0-----:R0:W1:Y:S02]  /*e710*/  SYNCS.PHASECHK.TRANS64.TRYWAIT P1, [R2+URZ+0x13200], R11 ;  /* 0x0132000b020075a7 */ /* 0x001064000802017f */
[----:B-1----:R-:W-:Y:S05]  /*e720*/  @!P1 NANOSLEEP.SYNCS 0x989680 ;  /* 0x009896800000995d */ /* 0x002fea0003900000 */
[----:B------:R-:W1:Y:S02]  /*e730*/  @!P1 SYNCS.PHASECHK.TRANS64 P1, [R2+URZ+0x13200], R11 ;  /* 0x0132000b020095a7 */ /* 0x000e64000802007f */
[----:B-1----:R-:W-:Y:S05]  /*e740*/  @!P1 BRA `(.L_x_10892) ;  /* 0xfffffffc00f09947 */ /* 0x002fea000383ffff */
[----:B------:R-:W-:Y:S05]  /*e750*/  BRA `(.L_x_11014) ;  /* 0xffffff3000407947 */ /* 0x000fea000383ffff */
.L_x_10896:
[----:B--2---:R2:W3:Y:S02]  /*e760*/  SYNCS.PHASECHK.TRANS64.TRYWAIT P1, [R5+URZ+0x13230], R6 ;  /* 0x01323006050075a7 */ /* 0x0044e4000802017f */
[----:B---3--:R-:W-:Y:S05]  /*e770*/  @!P1 NANOSLEEP.SYNCS 0x989680 ;  /* 0x009896800000995d */ /* 0x008fea0003900000 */
[----:B------:R-:W3:Y:S02]  /*e780*/  @!P1 SYNCS.PHASECHK.TRANS64 P1, [R5+URZ+0x13230], R6 ;  /* 0x01323006050095a7 */ /* 0x000ee4000802007f */
[----:B---3--:R-:W-:Y:S05]  /*e790*/  @!P1 BRA `(.L_x_10896) ;  /* 0xfffffffc00f09947 */ /* 0x008fea000383ffff */
[----:B------:R-:W-:Y:S05]  /*e7a0*/  BRA `(.L_x_10895) ;  /* 0xffffff3000707947 */ /* 0x000fea000383ffff */
.L_x_10901:
[----:B-1----:R1:W2:Y:S02]  /*e7b0*/  SYNCS.PHASECHK.TRANS64.TRYWAIT P1, [R7+URZ+0x13230], R10 ;  /* 0x0132300a070075a7 */ /* 0x0022a4000802017f */
[----:B--2---:R-:W-:Y:S05]  /*e7c0*/  @!P1 NANOSLEEP.SYNCS 0x989680 ;  /* 0x009896800000995d */ /* 0x004fea0003900000 */
[----:B------:R-:W2:Y:S02]  /*e7d0*/  @!P1 SYNCS.PHASECHK.TRANS64 P1, [R7+URZ+0x13230], R10 ;  /* 0x0132300a070095a7 */ /* 0x000ea4000802007f */
[----:B--2---:R-:W-:Y:S05]  /*e7e0*/  @!P1 BRA `(.L_x_10901) ;  /* 0xfffffffc00f09947 */ /* 0x004fea000383ffff */
[----:B------:R-:W-:Y:S05]  /*e7f0*/  BRA `(.L_x_10900) ;  /* 0xffffff6000e07947 */ /* 0x000fea000383ffff */
.L_x_10905:
[----:B-1----:R-:W-:-:S04]  /*e800*/  IMAD.U32 R11, RZ, RZ, UR9 ;  /* 0x00000009ff0b7e24 */ /* 0x002fc8000f8e00ff */
[----:B------:R1:W2:Y:S03]  /*e810*/  SYNCS.PHASECHK.TRANS64.TRYWAIT P1, [R11+URZ+0x13250], R10 ;  /* 0x0132500a0b0075a7 */ /* 0x0002a6000802017f */
[----:B--2---:R-:W-:Y:S05]  /*e820*/  @!P1 NANOSLEEP.SYNCS 0x989680 ;  /* 0x009896800000995d */ /* 0x004fea0003900000 */
[----:B------:R-:W2:Y:S02]  /*e830*/  @!P1 SYNCS.PHASECHK.TRANS64 P1, [R11+URZ+0x13250], R10 ;  /* 0x0132500a0b0095a7 */ /* 0x000ea4000802007f */
[----:B--2---:R-:W-:Y:S05]  /*e840*/  @!P1 BRA `(.L_x_10905) ;  /* 0xfffffffc00ec9947 */ /* 0x004fea000383ffff */
[----:B------:R-:W-:Y:S05]  /*e850*/  BRA `(.L_x_10904) ;  /* 0xffffff6400f07947 */ /* 0x000fea000383ffff */
.L_x_10911:
[----:B-1----:R1:W2:Y:S02]  /*e860*/  SYNCS.PHASECHK.TRANS64.TRYWAIT P1, [R15+URZ+0x13250], R0 ;  /* 0x013250000f0075a7 */ /* 0x0022a4000802017f */
[----:B--2---:R-:W-:Y:S05]  /*e870*/  @!P1 NANOSLEEP.SYNCS 0x989680 ;  /* 0x009896800000995d */ /* 0x004fea0003900000 */
[----:B------:R-:W2:Y:S02]  /*e880*/  @!P1 SYNCS.PHASECHK.TRANS64 P1, [R15+URZ+0x13250], R0 ;  /* 0x013250000f0095a7 */ /* 0x000ea4000802007f */
[----:B--2---:R-:W-:Y:S05]  /*e890*/  @!P1 BRA `(.L_x_10911) ;  /* 0xfffffffc00f09947 */ /* 0x004fea000383ffff */
[----:B------:R-:W-:Y:S05]  /*e8a0*/  BRA `(.L_x_10910) ;  /* 0xffffff8c00c47947 */ /* 0x000fea000383ffff */
.L_x_10945:
[----:B------:R-:W-:Y:S01]  /*e8b0*/  IMAD.MOV.U32 R13, RZ, RZ, R20 ;  /* 0x000000ffff0d7224 */ /* 0x000fe200078e0014 */
[----:B------:R-:W-:Y:S01]  /*e8c0*/  MOV R11, 0x1f ;  /* 0x0000001f000b7802 */ /* 0x000fe20000000f00 */
[----:B------:R-:W-:Y:S02]  /*e8d0*/  IMAD.MOV.U32 R12, RZ, RZ, RZ ;  /* 0x000000ffff0c7224 */ /* 0x000fe400078e00ff */
[----:B------:R-:W-:-:S07]  /*e8e0*/  IMAD.MOV.U32 R15, RZ, RZ, -0x1 ;  /* 0xffffffffff0f7424 */ /* 0x000fce00078e00ff */
[----:B------:R-:W-:Y:S05]  /*e8f0*/  WARPSYNC.COLLECTIVE R15, `(.L_x_11015) ;  /* 0x000000000f087348 */ /* 0x000fea0003c00000 */
[----:B------:R0:W1:Y:S02]  /*e900*/  SHFL.IDX P6, R14, R13, R12, R11 ;  /* 0x0000000c0d0e7389 */ /* 0x00006400000c000b */
[----:B01----:R-:W-:Y:S01]  /*e910*/  ENDCOLLECTIVE ;  /* 0x000000000000791b */ /* 0x003fe20003800000 */
.L_x_11015:
[----:B------:R-:W-:Y:S05]  /*e920*/  BRA `(.L_x_11016) ;  /* 0xffffffcc008c7947 */ /* 0x000fea000383ffff */
.L_x_10947:
[----:B------:R-:W-:Y:S01]  /*e930*/  BSSY B0, `(.L_x_11017) ;  /* 0x0000006000007945 */ /* 0x000fe20003800000 */
[----:B------:R-:W-:-:S07]  /*e940*/  IMAD.MOV.U32 R15, RZ, RZ, -0x1 ;  /* 0xffffffffff0f7424 */ /* 0x000fce00078e00ff */
[----:B0-----:R-:W-:Y:S05]  /*e950*/  WARPSYNC.COLLECTIVE R15, `(.L_x_11018) ;  /* 0x000000000f0c7348 */ /* 0x001fea0003c00000 */
[----:B------:R-:W-:Y:S02]  /*e960*/  ELECT P6, UR62, PT ;  /* 0x00000000003e782f */ /* 0x000fe400038c0000 */
[----:B------:R-:W-:Y:S01]  /*e970*/  MOV R14, UR62 ;  /* 0x0000003e000e7c02 */ /* 0x000fe20008000f00 */
[----:B0-----:R-:W-:Y:S10]  /*e980*/  ENDCOLLECTIVE ;  /* 0x000000000000791b */ /* 0x001ff40003800000 */
.L_x_11018:
[----:B------:R-:W-:Y:S05]  /*e990*/  BSYNC B0 ;  /* 0x0000000000007941 */ /* 0x000fea0003800000 */
.L_x_11017:
[----:B------:R-:W-:Y:S05]  /*e9a0*/  BRA `(.L_x_11019) ;  /* 0xffffffcc00947947 */ /* 0x000fea000383ffff */
.L_x_10949:
[----:B-1----:R1:W2:Y:S02]  /*e9b0*/  SYNCS.PHASECHK.TRANS64.TRYWAIT P0, [R5+URZ+0x13280], R2 ;  /* 0x01328002050075a7 */ /* 0x0022a4000800017f */
[----:B--2---:R-:W-:Y:S05]  /*e9c0*/  @!P0 NANOSLEEP.SYNCS 0x989680 ;  /* 0x009896800000895d */ /* 0x004fea0003900000 */
[----:B------:R-:W2:Y:S02]  /*e9d0*/  @!P0 SYNCS.PHASECHK.TRANS64 P0, [R5+URZ+0x13280], R2 ;  /* 0x01328002050085a7 */ /* 0x000ea4000800007f */
[----:B--2---:R-:W-:Y:S05]  /*e9e0*/  @!P0 BRA `(.L_x_10949) ;  /* 0xfffffffc00f08947 */ /* 0x004fea000383ffff */
[----:B------:R-:W-:Y:S05]  /*e9f0*/  BRA `(.L_x_11020) ;  /* 0xffffffcc00f47947 */ /* 0x000fea000383ffff */
.L_x_10951:
[----:B--2---:R2:W3:Y:S02]  /*ea00*/  SYNCS.PHASECHK.TRANS64.TRYWAIT P0, [R5+URZ+0x13240], R2 ;  /* 0x01324002050075a7 */ /* 0x0044e4000800017f */
[----:B---3--:R-:W-:Y:S05]  /*ea10*/  @!P0 NANOSLEEP.SYNCS 0x989680 ;  /* 0x009896800000895d */ /* 0x008fea0003900000 */
[----:B------:R-:W3:Y:S02]  /*ea20*/  @!P0 SYNCS.PHASECHK.TRANS64 P0, [R5+URZ+0x13240], R2 ;  /* 0x01324002050085a7 */ /* 0x000ee4000800007f */
[----:B---3--:R-:W-:Y:S05]  /*ea30*/  @!P0 BRA `(.L_x_10951) ;  /* 0xfffffffc00f08947 */ /* 0x008fea000383ffff */
[----:B------:R-:W-:Y:S05]  /*ea40*/  BRA `(.L_x_11021) ;  /* 0xffffffd000447947 */ /* 0x000fea000383ffff */
.L_x_10955:
[----:B------:R-:W-:Y:S02]  /*ea50*/  IMAD.MOV.U32 R13, RZ, RZ, R5 ;  /* 0x000000ffff0d7224 */ /* 0x000fe400078e0005 */
[----:B------:R-:W-:Y:S02]  /*ea60*/  IMAD.MOV.U32 R12, RZ, RZ, RZ ;  /* 0x000000ffff0c7224 */ /* 0x000fe400078e00ff */
[----:B------:R-:W-:Y:S02]  /*ea70*/  IMAD.MOV.U32 R11, RZ, RZ, 0x1c1f ;  /* 0x00001c1fff0b7424 */ /* 0x000fe400078e00ff */
[----:B------:R-:W-:Y:S02]  /*ea80*/  IMAD.MOV.U32 R15, RZ, RZ, -0x1 ;  /* 0xffffffffff0f7424 */ /* 0x000fe400078e00ff */
[----:B------:R-:W-:Y:S02]  /*ea90*/  IMAD R27, R27, R7, RZ ;  /* 0x000000071b1b7224 */ /* 0x000fe400078e02ff */
[----:B------:R-:W-:-:S07]  /*eaa0*/  IMAD R25, R25, 0xc0, R21 ;  /* 0x000000c019197824 */ /* 0x000fce00078e0215 */
[----:B-----5:R-:W-:Y:S05]  /*eab0*/  WARPSYNC.COLLECTIVE R15, `(.L_x_11022) ;  /* 0x000000000f087348 */ /* 0x020fea0003c00000 */
[----:B------:R0:W1:Y:S02]  /*eac0*/  SHFL.IDX P6, R14, R13, R12, R11 ;  /* 0x0000000c0d0e7389 */ /* 0x00006400000c000b */
[----:B01---5:R-:W-:Y:S01]  /*ead0*/  ENDCOLLECTIVE ;  /* 0x000000000000791b */ /* 0x023fe20003800000 */
.L_x_11022:
[C---:B------:R-:W-:Y:S01]  /*eae0*/  VIADD R8, R25.reuse, 0x20 ;  /* 0x0000002019087836 */ /* 0x040fe20000000000 */
[----:B------:R-:W-:Y:S02]  /*eaf0*/  ISETP.GE.AND P1, PT, R25, R27, PT ;  /* 0x0000001b1900720c */ /* 0x000fe40003f26270 */
[----:B------:R-:W-:Y:S01]  /*eb00*/  MOV R13, R0 ;  /* 0x00000000000d7202 */ /* 0x000fe20000000f00 */
[----:B------:R-:W-:-:S10]  /*eb10*/  IMAD.MOV.U32 R2, RZ, RZ, R14 ;  /* 0x000000ffff027224 */ /* 0x000fd400078e000e */
[----:B------:R-:W-:Y:S05]  /*eb20*/  WARPSYNC.COLLECTIVE R15, `(.L_x_11023) ;  /* 0x000000000f087348 */ /* 0x000fea0003c00000 */
[----:B------:R0:W1:Y:S02]  /*eb30*/  SHFL.IDX P6, R14, R13, R12, R11 ;  /* 0x0000000c0d0e7389 */ /* 0x00006400000c000b */
[----:B01----:R-:W-:Y:S01]  /*eb40*/  ENDCOLLECTIVE ;  /* 0x000000000000791b */ /* 0x003fe20003800000 */
.L_x_11023:
[----:B------:R-:W-:Y:S02]  /*eb50*/  IMAD.MOV.U32 R13, RZ, RZ, R5 ;  /* 0x000000ffff0d7224 */ /* 0x000fe400078e0005 */
[----:B------:R-:W-:Y:S01]  /*eb60*/  IMAD.MOV.U32 R12, RZ, RZ, 0x1 ;  /* 0x00000001ff0c7424 */ /* 0x000fe200078e00ff */
[----:B------:R-:W-:-:S05]  /*eb70*/  @!P1 IADD3 R14, P2, R20, R14, RZ ;  /* 0x0000000e140e9210 */ /* 0x000fca0007f5e0ff */
[----:B------:R-:W-:Y:S02]  /*eb80*/  @!P1 IMAD.X R3, RZ, RZ, R2, P2 ;  /* 0x000000ffff039224 */ /* 0x000fe400010e0602 */
[----:B------:R-:W-:-:S07]  /*eb90*/  @!P1 IMAD.MOV.U32 R2, RZ, RZ, R14 ;  /* 0x000000ffff029224 */ /* 0x000fce00078e000e */
[----:B------:R-:W-:Y:S05]  /*eba0*/  WARPSYNC.COLLECTIVE R15, `(.L_x_11024) ;  /* 0x000000000f087348 */ /* 0x000fea0003c00000 */
[----:B------:R0:W1:Y:S02]  /*ebb0*/  SHFL.IDX P6, R14, R13, R12, R11 ;  /* 0x0000000c0d0e7389 */ /* 0x00006400000c000b */
[----:B01----:R-:W-:Y:S01]  /*ebc0*/  ENDCOLLECTIVE ;  /* 0x000000000000791b */ /* 0x003fe20003800000 */
.L_x_11024:
[----:B------:R-:W-:Y:S01]  /*ebd0*/  @!PT LDS RZ, [RZ] ;  /* 0x00000000fffff984 */ /* 0x000fe20000000800 */
[----:B------:R-:W-:Y:S01]  /*ebe0*/  @!PT LDS RZ, [RZ] ;  /* 0x00000000fffff984 */ /* 0x000fe20000000800 */
[----:B------:R-:W-:Y:S01]  /*ebf0*/  @!PT LDS RZ, [RZ] ;  /* 0x00000000fffff984 */ /* 0x000fe20000000800 */
[----:B------:R0:W-:Y:S01]  /*ec00*/  @!P1 LDGSTS.E.BYPASS.LTC128B.128 [R10+0xb000], desc[UR50][R2.64], !P0 ;  /* 0x0b000000020a9fae */ /* 0x0001e2000c101d72 */
[----:B------:R-:W-:Y:S01]  /*ec10*/  ISETP.GE.AND P1, PT, R8, R27, PT ;  /* 0x0000001b0800720c */ /* 0x000fe20003f26270 */
[----:B------:R-:W-:Y:S02]  /*ec20*/  VIADD R8, R25, 0x40 ;  /* 0x0000004019087836 */ /* 0x000fe40000000000 */
[----:B------:R-:W-:Y:S02]  /*ec30*/  IMAD.MOV.U32 R13, RZ, RZ, R0 ;  /* 0x000000ffff0d7224 */ /* 0x000fe400078e0000 */
[----:B0-----:R-:W-:-:S08]  /*ec40*/  IMAD.MOV.U32 R2, RZ, RZ, R14 ;  /* 0x000000ffff027224 */ /* 0x001fd000078e000e */
[----:B------:R-:W-:Y:S05]  /*ec50*/  WARPSYNC.COLLECTIVE R15, `(.L_x_11025) ;  /* 0x000000000f087348 */ /* 0x000fea0003c00000 */
[----:B------:R0:W1:Y:S02]  /*ec60*/  SHFL.IDX P6, R14, R13, R12, R11 ;  /* 0x0000000c0d0e7389 */ /* 0x00006400000c000b */
[----:B01----:R-:W-:Y:S01]  /*ec70*/  ENDCOLLECTIVE ;  /* 0x000000000000791b */ /* 0x003fe20003800000 */
.L_x_11025:
[----:B------:R-:W-:Y:S02]  /*ec80*/  IMAD.MOV.U32 R13, RZ, RZ, R5 ;  /* 0x000000ffff0d7224 */ /* 0x000fe400078e0005 */
[----:B------:R-:W-:Y:S01]  /*ec90*/  IMAD.MOV.U32 R12, RZ, RZ, 0x2 ;  /* 0x00000002ff0c7424 */ /* 0x000fe200078e00ff */
[----:B------:R-:W-:-:S04]  /*eca0*/  @!P1 IADD3 R14, P2, R20, R14, RZ ;  /* 0x0000000e140e9210 */ /* 0x000fc80007f5e0ff */
[----:B------:R-:W-:Y:S01]  /*ecb0*/  @!P1 IADD3.X R3, RZ, R2, RZ, P2, !PT ;  /* 0x00000002ff039210 */ /* 0x000fe200017fe4ff */
[----:B------:R-:W-:-:S08]  /*ecc0*/  @!P1 IMAD.MOV.U32 R2, RZ, RZ, R14 ;  /* 0x000000ffff029224 */ /* 0x000fd000078e000e */
[----:B------:R-:W-:Y:S05]  /*ecd0*/  WARPSYNC.COLLECTIVE R15, `(.L_x_11026) ;  /* 0x000000000f087348 */ /* 0x000fea0003c00000 */
[----:B------:R0:W1:Y:S02]  /*ece0*/  SHFL.IDX P6, R14, R13, R12, R11 ;  /* 0x0000000c0d0e7389 */ /* 0x00006400000c000b */
[----:B01----:R-:W-:Y:S01]  /*ecf0*/  ENDCOLLECTIVE ;  /* 0x000000000000791b */ /* 0x003fe20003800000 */
.L_x_11026:
[----:B------:R-:W-:Y:S01]  /*ed00*/  @!PT LDS RZ, [RZ] ;  /* 0x00000000fffff984 */ /* 0x000fe20000000800 */
[----:B------:R-:W-:Y:S01]  /*ed10*/  @!PT LDS RZ, [RZ] ;  /* 0x00000000fffff984 */ /* 0x000fe20000000800 */
[----:B------:R-:W-:Y:S01]  /*ed20*/  @!PT LDS RZ, [RZ] ;  /* 0x00000000fffff984 */ /* 0x000fe20000000800 */
[----:B------:R0:W-:Y:S01]  /*ed30*/  @!P1 LDGSTS.E.BYPASS.LTC128B.128 [R10+0xb800], desc[UR50][R2.64], !P0 ;  /* 0x0b800000020a9fae */ /* 0x0001e2000c101d72 */
[----:B------:R-:W-:Y:S01]  /*ed40*/  ISETP.GE.AND P1, PT, R8, R27, PT ;  /* 0x0000001b0800720c */ /* 0x000fe20003f26270 */
[----:B------:R-:W-:Y:S02]  /*ed50*/  IMAD.MOV.U32 R13, RZ, RZ, R0 ;  /* 0x000000ffff0d7224 */ /* 0x000fe400078e0000 */
[----:B0-----:R-:W-:-:S10]  /*ed60*/  IMAD.MOV.U32 R2, RZ, RZ, R14 ;  /* 0x000000ffff027224 */ /* 0x001fd400078e000e */
[----:B------:R-:W-:Y:S05]  /*ed70*/  WARPSYNC.COLLECTIVE R15, `(.L_x_11027) ;  /* 0x000000000f087348 */ /* 0x000fea0003c00000 */
[----:B------:R0:W1:Y:S02]  /*ed80*/  SHFL.IDX P6, R14, R13, R12, R11 ;  /* 0x0000000c0d0e7389 */ /* 0x00006400000c000b */
[----:B01----:R-:W-:Y:S01]  /*ed90*/  ENDCOLLECTIVE ;  /* 0x000000000000791b */ /* 0x003fe20003800000 */
.L_x_11027:
[----:B------:R-:W-:Y:S02]  /*eda0*/  IMAD.MOV.U32 R13, RZ, RZ, R5 ;  /* 0x000000ffff0d7224 */ /* 0x000fe400078e0005 */
[----:B------:R-:W-:Y:S01]  /*edb0*/  IMAD.MOV.U32 R12, RZ, RZ, 0x3 ;  /* 0x00000003ff0c7424 */ /* 0x000fe200078e00ff */
[----:B------:R-:W-:-:S05]  /*edc0*/  @!P1 IADD3 R14, P2, R20, R14, RZ ;  /* 0x0000000e140e9210 */ /* 0x000fca0007f5e0ff */
[----:B------:R-:W-:Y:S01]  /*edd0*/  @!P1 IMAD.X R3, RZ, RZ, R2, P2 ;  /* 0x000000ffff039224 */ /* 0x000fe200010e0602 */
[----:B------:R-:W-:-:S07]  /*ede0*/  @!P1 MOV R2, R14 ;  /* 0x0000000e00029202 */ /* 0x000fce0000000f00 */
[----:B------:R-:W-:Y:S05]  /*edf0*/  WARPSYNC.COLLECTIVE R15, `(.L_x_11028) ;  /* 0x000000000f087348 */ /* 0x000fea0003c00000 */
[----:B------:R0:W1:Y:S02]  /*ee00*/  SHFL.IDX P6, R14, R13, R12, R11 ;  /* 0x0000000c0d0e7389 */ /* 0x00006400000c000b */
[----:B01----:R-:W-:Y:S01]  /*ee10*/  ENDCOLLECTIVE ;  /* 0x000000000000791b */ /* 0x003fe20003800000 */
.L_x_11028:
[----:B------:R-:W-:Y:S01]  /*ee20*/  @!PT LDS RZ, [RZ] ;  /* 0x00000000fffff984 */ /* 0x000fe20000000800 */
[----:B------:R-:W-:Y:S01]  /*ee30*/  @!PT LDS RZ, [RZ] ;  /* 0x00000000fffff984 */ /* 0x000fe20000000800 */
[----:B------:R-:W-:Y:S01]  /*ee40*/  @!PT LDS RZ, [RZ] ;  /* 0x00000000fffff984 */ /* 0x000fe20000000800 */
[----:B------:R0:W-:Y:S01]  /*ee50*/  @!P1 LDGSTS.E.BYPASS.LTC128B.128 [R10+0xc000], desc[UR50][R2.64], !P0 ;  /* 0x0c000000020a9fae */ /* 0x0001e2000c101d72 */
[----:B------:R-:W-:Y:S02]  /*ee60*/  IMAD.MOV.U32 R13, RZ, RZ, R0 ;  /* 0x000000ffff0d7224 */ /* 0x000fe400078e0000 */
[----:B------:R-:W-:-:S05]  /*ee70*/  VIADD R0, R25, 0x60 ;  /* 0x0000006019007836 */ /* 0x000fca0000000000 */
[----:B------:R-:W-:Y:S01]  /*ee80*/  ISETP.GE.AND P1, PT, R0, R27, PT ;  /* 0x0000001b0000720c */ /* 0x000fe20003f26270 */
[----:B------:R-:W-:-:S12]  /*ee90*/  IMAD.MOV.U32 R5, RZ, RZ, R14 ;  /* 0x000000ffff057224 */ /* 0x000fd800078e000e */
[----:B0-----:R-:W-:Y:S05]  /*eea0*/  WARPSYNC.COLLECTIVE R15, `(.L_x_11029) ;  /* 0x000000000f087348 */ /* 0x001fea0003c00000 */
[----:B------:R1:W2:Y:S02]  /*eeb0*/  SHFL.IDX P6, R14, R13, R12, R11 ;  /* 0x0000000c0d0e7389 */ /* 0x0002a400000c000b */
[----:B012---:R-:W-:Y:S01]  /*eec0*/  ENDCOLLECTIVE ;  /* 0x000000000000791b */ /* 0x007fe20003800000 */
.L_x_11029:
[----:B------:R-:W-:Y:S01]  /*eed0*/  MOV R13, R6 ;  /* 0x00000006000d7202 */ /* 0x000fe20000000f00 */
[----:B------:R-:W-:Y:S02]  /*eee0*/  IMAD.MOV.U32 R12, RZ, RZ, RZ ;  /* 0x000000ffff0c7224 */ /* 0x000fe400078e00ff */
[----:B------:R-:W-:-:S07]  /*eef0*/  IMAD.MOV.U32 R7, RZ, RZ, R14 ;  /* 0x000000ffff077224 */ /* 0x000fce00078e000e */
[----:B------:R-:W-:Y:S05]  /*ef00*/  WARPSYNC.COLLECTIVE R15, `(.L_x_11030) ;  /* 0x000000000f087348 */ /* 0x000fea0003c00000 */
[----:B------:R0:W1:Y:S02]  /*ef10*/  SHFL.IDX P6, R14, R13, R12, R11 ;  /* 0x0000000c0d0e7389 */ /* 0x00006400000c000b */
[----:B01----:R-:W-:Y:S01]  /*ef20*/  ENDCOLLECTIVE ;  /* 0x000000000000791b */ /* 0x003fe20003800000 */
.L_x_11030:
        /* <DEDUP_REMOVED lines=11> */
.L_x_11031:
[----:B------:R-:W-:-:S05]  /*efe0*/  VIADD R2, R25, 0x80 ;  /* 0x0000008019027836 */ /* 0x000fca0000000000 */
[----:B------:R-:W-:Y:S01]  /*eff0*/  ISETP.GE.AND P2, PT, R2, R27, PT ;  /* 0x0000001b0200720c */ /* 0x000fe20003f46270 */
[----:B------:R-:W-:Y:S02]  /*f000*/  IMAD.MOV.U32 R13, RZ, RZ, R6 ;  /* 0x000000ffff0d7224 */ /* 0x000fe400078e0006 */
[----:B------:R-:W-:-:S10]  /*f010*/  IMAD.MOV.U32 R12, RZ, RZ, 0x1 ;  /* 0x00000001ff0c7424 */ /* 0x000fd400078e00ff */
[----:B------:R-:W-:-:S13]  /*f020*/  @!P2 IADD3 R2, P1, R20, R14, RZ ;  /* 0x0000000e1402a210 */ /* 0x000fda0007f3e0ff */
[----:B------:R-:W-:Y:S05]  /*f030*/  WARPSYNC.COLLECTIVE R15, `(.L_x_11032) ;  /* 0x000000000f087348 */ /* 0x000fea0003c00000 */
[----:B------:R0:W1:Y:S02]  /*f040*/  SHFL.IDX P6, R14, R13, R12, R11 ;  /* 0x0000000c0d0e7389 */ /* 0x00006400000c000b */
[----:B01----:R-:W-:Y:S01]  /*f050*/  ENDCOLLECTIVE ;  /* 0x000000000000791b */ /* 0x003fe20003800000 */
.L_x_11032:
        /* <DEDUP_REMOVED lines=10> */
.L_x_11033:
[----:B------:R-:W-:Y:S05]  /*f100*/  BRA `(.L_x_11034) ;  /* 0xffffffd400407947 */ /* 0x000fea000383ffff */
.L_x_10958:
[----:B0-----:R0:W1:Y:S02]  /*f110*/  SYNCS.PHASECHK.TRANS64.TRYWAIT P0, [R16+URZ+0x13220], R3 ;  /* 0x01322003100075a7 */ /* 0x001064000800017f */
[----:B-1----:R-:W-:Y:S05]  /*f120*/  @!P0 NANOSLEEP.SYNCS 0x989680 ;  /* 0x009896800000895d */ /* 0x002fea0003900000 */
[----:B------:R-:W1:Y:S02]  /*f130*/  @!P0 SYNCS.PHASECHK.TRANS64 P0, [R16+URZ+0x13220], R3 ;  /* 0x01322003100085a7 */ /* 0x000e64000800007f */
[----:B-1----:R-:W-:Y:S05]  /*f140*/  @!P0 BRA `(.L_x_10958) ;  /* 0xfffffffc00f08947 */ /* 0x002fea000383ffff */
[----:B------:R-:W-:Y:S05]  /*f150*/  BRA `(.L_x_11035) ;  /* 0xffffffd4009c7947 */ /* 0x000fea000383ffff */
.L_x_10964:
[----:B0-----:R0:W1:Y:S02]  /*f160*/  SYNCS.PHASECHK.TRANS64.TRYWAIT P0, [R4+URZ+0x13280], R3 ;  /* 0x01328003040075a7 */ /* 0x001064000800017f */
[----:B-1----:R-:W-:Y:S05]  /*f170*/  @!P0 NANOSLEEP.SYNCS 0x989680 ;  /* 0x009896800000895d */ /* 0x002fea0003900000 */
[----:B------:R-:W1:Y:S02]  /*f180*/  @!P0 SYNCS.PHASECHK.TRANS64 P0, [R4+URZ+0x13280], R3 ;  /* 0x01328003040085a7 */ /* 0x000e64000800007f */
[----:B-1----:R-:W-:Y:S05]  /*f190*/  @!P0 BRA `(.L_x_10964) ;  /* 0xfffffffc00f08947 */ /* 0x002fea000383ffff */
[----:B------:R-:W-:Y:S05]  /*f1a0*/  BRA `(.L_x_11036) ;  /* 0xffffffd800487947 */ /* 0x000fea000383ffff */
.L_x_10969:
[----:B-1----:R1:W2:Y:S02]  /*f1b0*/  SYNCS.PHASECHK.TRANS64.TRYWAIT P0, [R4+URZ+0x13240], R3 ;  /* 0x01324003040075a7 */ /* 0x0022a4000800017f */
[----:B--2---:R-:W-:Y:S05]  /*f1c0*/  @!P0 NANOSLEEP.SYNCS 0x989680 ;  /* 0x009896800000895d */ /* 0x004fea0003900000 */
[----:B------:R-:W2:Y:S02]  /*f1d0*/  @!P0 SYNCS.PHASECHK.TRANS64 P0, [R4+URZ+0x13240], R3 ;  /* 0x01324003040085a7 */ /* 0x000ea4000800007f */
[----:B--2---:R-:W-:Y:S05]  /*f1e0*/  @!P0 BRA `(.L_x_10969) ;  /* 0xfffffffc00f08947 */ /* 0x004fea000383ffff */
[----:B------:R-:W-:Y:S05]  /*f1f0*/  BRA `(.L_x_11037) ;  /* 0xffffffd800c47947 */ /* 0x000fea000383ffff */
.L_x_10975:
[----:B0-----:R0:W1:Y:S02]  /*f200*/  SYNCS.PHASECHK.TRANS64.TRYWAIT P0, [R3+URZ+0x13270], R2 ;  /* 0x01327002030075a7 */ /* 0x001064000800017f */
[----:B-1----:R-:W-:Y:S05]  /*f210*/  @!P0 NANOSLEEP.SYNCS 0x989680 ;  /* 0x009896800000895d */ /* 0x002fea0003900000 */
[----:B------:R-:W1:Y:S02]  /*f220*/  @!P0 SYNCS.PHASECHK.TRANS64 P0, [R3+URZ+0x13270], R2 ;  /* 0x01327002030085a7 */ /* 0x000e64000800007f */
[----:B-1----:R-:W-:Y:S05]  /*f230*/  @!P0 BRA `(.L_x_10975) ;  /* 0xfffffffc00f08947 */ /* 0x002fea000383ffff */
[----:B------:R-:W-:Y:S05]  /*f240*/  BRA `(.L_x_11038) ;  /* 0xffffffdc00607947 */ /* 0x000fea000383ffff */
.L_x_10977:
[----:B0-----:R0:W1:Y:S02]  /*f250*/  SYNCS.PHASECHK.TRANS64.TRYWAIT P0, [R3+URZ+0x13260], R2 ;  /* 0x01326002030075a7 */ /* 0x001064000800017f */
[----:B-1----:R-:W-:Y:S05]  /*f260*/  @!P0 NANOSLEEP.SYNCS 0x989680 ;  /* 0x009896800000895d */ /* 0x002fea0003900000 */
[----:B------:R-:W1:Y:S02]  /*f270*/  @!P0 SYNCS.PHASECHK.TRANS64 P0, [R3+URZ+0x13260], R2 ;  /* 0x01326002030085a7 */ /* 0x000e64000800007f */
[----:B-1----:R-:W-:Y:S05]  /*f280*/  @!P0 BRA `(.L_x_10977) ;  /* 0xfffffffc00f08947 */ /* 0x002fea000383ffff */
[----:B------:R-:W-:Y:S05]  /*f290*/  BRA `(.L_x_11039) ;  /* 0xffffffdc00687947 */ /* 0x000fea000383ffff */
.L_x_10984:
[----:B0-----:R0:W1:Y:S02]  /*f2a0*/  SYNCS.PHASECHK.TRANS64.TRYWAIT P1, [R2+URZ+0x13270], R3 ;  /* 0x01327003020075a7 */ /* 0x001064000802017f */
[----:B-1----:R-:W-:Y:S05]  /*f2b0*/  @!P1 NANOSLEEP.SYNCS 0x989680 ;  /* 0x009896800000995d */ /* 0x002fea0003900000 */
[----:B------:R-:W1:Y:S02]  /*f2c0*/  @!P1 SYNCS.PHASECHK.TRANS64 P1, [R2+URZ+0x13270], R3 ;  /* 0x01327003020095a7 */ /* 0x000e64000802007f */
[----:B-1----:R-:W-:Y:S05]  /*f2d0*/  @!P1 BRA `(.L_x_10984) ;  /* 0xfffffffc00f09947 */ /* 0x002fea000383ffff */
[----:B------:R-:W-:Y:S05]  /*f2e0*/  BRA `(.L_x_11040) ;  /* 0xffffffe000ac7947 */ /* 0x000fea000383ffff */
.L_x_10986:
[----:B0-----:R0:W1:Y:S02]  /*f2f0*/  SYNCS.PHASECHK.TRANS64.TRYWAIT P1, [R2+URZ+0x13260], R5 ;  /* 0x01326005020075a7 */ /* 0x001064000802017f */
[----:B-1----:R-:W-:Y:S05]  /*f300*/  @!P1 NANOSLEEP.SYNCS 0x989680 ;  /* 0x009896800000995d */ /* 0x002fea0003900000 */
[----:B------:R-:W1:Y:S02]  /*f310*/  @!P1 SYNCS.PHASECHK.TRANS64 P1, [R2+URZ+0x13260], R5 ;  /* 0x01326005020095a7 */ /* 0x000e64000802007f */
[----:B-1----:R-:W-:Y:S05]  /*f320*/  @!P1 BRA `(.L_x_10986) ;  /* 0xfffffffc00f09947 */ /* 0x002fea000383ffff */
[----:B------:R-:W-:Y:S05]  /*f330*/  BRA `(.L_x_11041) ;  /* 0xffffffe000b47947 */ /* 0x000fea000383ffff */
.L_x_10999:
[----:B0-----:R0:W1:Y:S02]  /*f340*/  SYNCS.PHASECHK.TRANS64.TRYWAIT P0, [R7+URZ+0x13220], R0 ;  /* 0x01322000070075a7 */ /* 0x001064000800017f */
[----:B-1----:R-:W-:Y:S05]  /*f350*/  @!P0 NANOSLEEP.SYNCS 0x989680 ;  /* 0x009896800000895d */ /* 0x002fea0003900000 */
[----:B------:R-:W1:Y:S02]  /*f360*/  @!P0 SYNCS.PHASECHK.TRANS64 P0, [R7+URZ+0x13220], R0 ;  /* 0x01322000070085a7 */ /* 0x000e64000800007f */
[----:B-1----:R-:W-:Y:S05]  /*f370*/  @!P0 BRA `(.L_x_10999) ;  /* 0xfffffffc00f08947 */ /* 0x002fea000383ffff */
[----:B------:R-:W-:Y:S05]  /*f380*/  BRA `(.L_x_11042) ;  /* 0xfffffff0000c7947 */ /* 0x000fea000383ffff */
.L_x_11000:
        /* <DEDUP_REMOVED lines=11> */
.L_x_11044:
[----:B------:R-:W-:Y:S05]  /*f440*/  BSYNC B0 ;  /* 0x0000000000007941 */ /* 0x000fea0003800000 */
.L_x_11043:
[----:B------:R-:W-:Y:S05]  /*f450*/  BRA `(.L_x_11045) ;  /* 0xffffffec00f47947 */ /* 0x000fea000383ffff */
.L_x_11003:
[----:B------:R-:W-:Y:S01]  /*f460*/  BSSY B1, `(.L_x_11046) ;  /* 0x0000006000017945 */ /* 0x000fe20003800000 */
[----:B------:R-:W-:-:S07]  /*f470*/  IMAD.MOV.U32 R15, RZ, RZ, -0x1 ;  /* 0xffffffffff0f7424 */ /* 0x000fce00078e00ff */
[----:B0-----:R-:W-:Y:S05]  /*f480*/  WARPSYNC.COLLECTIVE R15, `(.L_x_11047) ;  /* 0x000000000f0c7348 */ /* 0x001fea0003c00000 */
[----:B------:R-:W-:Y:S02]  /*f490*/  ELECT P6, UR62, PT ;  /* 0x00000000003e782f */ /* 0x000fe400038c0000 */
[----:B------:R-:W-:Y:S01]  /*f4a0*/  MOV R14, UR62 ;  /* 0x0000003e000e7c02 */ /* 0x000fe20008000f00 */
[----:B0-----:R-:W-:Y:S10]  /*f4b0*/  ENDCOLLECTIVE ;  /* 0x000000000000791b */ /* 0x001ff40003800000 */
.L_x_11047:
[----:B------:R-:W-:Y:S05]  /*f4c0*/  BSYNC B1 ;  /* 0x0000000000017941 */ /* 0x000fea0003800000 */
.L_x_11046:
[----:B------:R-:W-:Y:S05]  /*f4d0*/  BRA `(.L_x_11048) ;  /* 0xffffffec00ec7947 */ /* 0x000fea000383ffff */
.L_x_11005:
[----:B0-----:R0:W1:Y:S02]  /*f4e0*/  SYNCS.PHASECHK.TRANS64.TRYWAIT P1, [R5+URZ], R4 ;  /* 0x00000004050075a7 */ /* 0x001064000802017f */
[----:B-1----:R-:W-:Y:S05]  /*f4f0*/  @!P1 NANOSLEEP.SYNCS 0x989680 ;  /* 0x009896800000995d */ /* 0x002fea0003900000 */
[----:B------:R-:W1:Y:S02]  /*f500*/  @!P1 SYNCS.PHASECHK.TRANS64 P1, [R5+URZ], R4 ;  /* 0x00000004050095a7 */ /* 0x000e64000802007f */
[----:B-1----:R-:W-:Y:S05]  /*f510*/  @!P1 BRA `(.L_x_11005) ;  /* 0xfffffffc00f09947 */ /* 0x002fea000383ffff */
[----:B------:R-:W-:Y:S05]  /*f520*/  BRA `(.L_x_11049) ;  /* 0xfffffff000207947 */ /* 0x000fea000383ffff */
.L_x_11006:
[----:B-1----:R1:W2:Y:S02]  /*f530*/  SYNCS.PHASECHK.TRANS64.TRYWAIT P1, [R3+URZ], R0 ;  /* 0x00000000030075a7 */ /* 0x0022a4000802017f */
[----:B--2---:R-:W-:Y:S05]  /*f540*/  @!P1 NANOSLEEP.SYNCS 0x989680 ;  /* 0x009896800000995d */ /* 0x004fea0003900000 */
[----:B------:R-:W2:Y:S02]  /*f550*/  @!P1 SYNCS.PHASECHK.TRANS64 P1, [R3+URZ], R0 ;  /* 0x00000000030095a7 */ /* 0x000ea4000802007f */
[----:B--2---:R-:W-:Y:S05]  /*f560*/  @!P1 BRA `(.L_x_11006) ;  /* 0xfffffffc00f09947 */ /* 0x004fea000383ffff */
[----:B------:R-:W-:Y:S05]  /*f570*/  BRA `(.L_x_11050) ;  /* 0xfffffff000147947 */ /* 0x000fea000383ffff */
.L_x_11008:
[----:B-1----:R1:W2:Y:S02]  /*f580*/  SYNCS.PHASECHK.TRANS64.TRYWAIT P1, [R3+URZ+0x13260], R4 ;  /* 0x01326004030075a7 */ /* 0x0022a4000802017f */
[----:B--2---:R-:W-:Y:S05]  /*f590*/  @!P1 NANOSLEEP.SYNCS 0x989680 ;  /* 0x009896800000995d */ /* 0x004fea0003900000 */
[----:B------:R-:W2:Y:S02]  /*f5a0*/  @!P1 SYNCS.PHASECHK.TRANS64 P1, [R3+URZ+0x13260], R4 ;  /* 0x01326004030095a7 */ /* 0x000ea4000802007f */
[----:B--2---:R-:W-:Y:S05]  /*f5b0*/  @!P1 BRA `(.L_x_11008) ;  /* 0xfffffffc00f09947 */ /* 0x004fea000383ffff */
[----:B------:R-:W-:Y:S05]  /*f5c0*/  BRA `(.L_x_11051) ;  /* 0xfffffff000147947 */ /* 0x000fea000383ffff */
.L_x_11010:
[----:B0-----:R0:W2:Y:S02]  /*f5d0*/  SYNCS.PHASECHK.TRANS64.TRYWAIT P1, [R5+URZ+0x13260], R0 ;  /* 0x01326000050075a7 */ /* 0x0010a4000802017f */
[----:B--2---:R-:W-:Y:S05]  /*f5e0*/  @!P1 NANOSLEEP.SYNCS 0x989680 ;  /* 0x009896800000995d */ /* 0x004fea0003900000 */
[----:B------:R-:W2:Y:S02]  /*f5f0*/  @!P1 SYNCS.PHASECHK.TRANS64 P1, [R5+URZ+0x13260], R0 ;  /* 0x01326000050095a7 */ /* 0x000ea4000802007f */
[----:B--2---:R-:W-:Y:S05]  /*f600*/  @!P1 BRA `(.L_x_11010) ;  /* 0xfffffffc00f09947 */ /* 0x004fea000383ffff */
[----:B------:R-:W-:Y:S05]  /*f610*/  BRA `(.L_x_11052) ;  /* 0xfffffff000147947 */ /* 0x000fea000383ffff */
.L_x_11012:
[----:B--2---:R2:W3:Y:S02]  /*f620*/  SYNCS.PHASECHK.TRANS64.TRYWAIT P0, [R3+URZ+0x13280], R4 ;  /* 0x01328004030075a7 */ /* 0x0044e4000800017f */
[----:B---3--:R-:W-:Y:S05]  /*f630*/  @!P0 NANOSLEEP.SYNCS 0x989680 ;  /* 0x009896800000895d */ /* 0x008fea0003900000 */
[----:B------:R-:W3:Y:S02]  /*f640*/  @!P0 SYNCS.PHASECHK.TRANS64 P0, [R3+URZ+0x13280], R4 ;  /* 0x01328004030085a7 */ /* 0x000ee4000800007f */
[----:B---3--:R-:W-:Y:S05]  /*f650*/  @!P0 BRA `(.L_x_11012) ;  /* 0xfffffffc00f08947 */ /* 0x008fea000383ffff */
[----:B------:R-:W-:Y:S05]  /*f660*/  BRA `(.L_x_11013) ;  /* 0xfffffff000107947 */ /* 0x000fea000383ffff */
.L_x_11053:
        /* <DEDUP_REMOVED lines=9> */
.L_x_12991:


//--------------------- .text._ZN7cutlass13device_kernelIN5flash11enable_sm90INS1_16FlashAttnFwdSm90INS1_25CollectiveMainloopFwdSm90ILi2EN4cute5tupleIJNS5_1CILi1EEES8_S8_EEENS6_IJNS7_ILi192EEENS7_ILi160EEENS7_ILi64EEEEEELi64ENS_12float_e4m3_tEfNS_4arch4Sm90ELb0ELb0ELb1ELb1ELb0ELb1ELb0ELb1ELb1ELb1ELb0ELb0EEENS1_21CollectiveEpilogueFwdINS6_IJSA_SC_SB_EEES9_NS_10bfloat16_tESG_Li384ELb1ELb1ELb0ELb1EEENS1_36VarlenDynamicPersistentTileSchedulerILi192ELi160ELi384ELi128ELb0ELb1ELb1ELb0ELb1ELb1EEEEEEEEEvNT_6ParamsE --------------------------
	.section	.text._ZN7cutlass13device_kernelIN5flash11enable_sm90INS1_16FlashAttnFwdSm90INS1_25CollectiveMainloopFwdSm90ILi2EN4cute5tupleIJNS5_1CILi1EEES8_S8_EEENS6_IJNS7_ILi192EEENS7_ILi160EEENS7_ILi64EEEEEELi64ENS_12float_e4m3_tEfNS_4arch4Sm90ELb0ELb0ELb1ELb1ELb0ELb1ELb0ELb1ELb1ELb1ELb0ELb0EEENS1_21CollectiveEpilogueFwdINS6_IJSA_SC_SB_EEES9_NS_10bfloat16_tESG_Li384ELb1ELb1ELb0ELb1EEENS1_36VarlenDynamicPersistentTileSchedulerILi192ELi160ELi384ELi128ELb0ELb1ELb1ELb0ELb1ELb1EEEEEEEEEvNT_6ParamsE,"ax",@progbits
	.align	128
.text._ZN7cutlass13device_kernelIN5flash11enable_sm90INS1_16FlashAttnFwdSm90INS1_25CollectiveMainloopFwdSm90ILi2EN4cute5tupleIJNS5_1CILi1EEES8_S8_EEENS6_IJNS7_ILi192EEENS7_ILi160EEENS7_ILi64EEEEEELi64ENS_12float_e4m3_tEfNS_4arch4Sm90ELb0ELb0ELb1ELb1ELb0ELb1ELb0ELb1ELb1ELb1ELb0ELb0EEENS1_21CollectiveEpilogueFwdINS6_IJSA_SC_SB_EEES9_NS_10bfloat16_tESG_Li384ELb1ELb1ELb0ELb1EEENS1_36VarlenDynamicPersistentTileSchedulerILi192ELi160ELi384ELi128ELb0ELb1ELb1ELb0ELb1ELb1EEEEEEEEEvNT_6ParamsE:
        .type           _ZN7cutlass13device_kernelIN5flash11enable_sm90INS1_16FlashAttnFwdSm90INS1_25CollectiveMainloopFwdSm90ILi2EN4cute5tupleIJNS5_1CILi1EEES8_S8_EEENS6_IJNS7_ILi192EEENS7_ILi160EEENS7_ILi64EEEEEELi64ENS_12float_e4m3_tEfNS_4arch4Sm90ELb0ELb0ELb1ELb1ELb0ELb1ELb0ELb1ELb1ELb1ELb0ELb0EEENS1_21CollectiveEpilogueFwdINS6_IJSA_SC_SB_EEES9_NS_10bfloat16_tESG_Li384ELb1ELb1ELb0ELb1EEENS1_36VarlenDynamicPersistentTileSchedulerILi192ELi160ELi384ELi128ELb0ELb1ELb1ELb0ELb1ELb1EEEEEEEEEvNT_6ParamsE,@function
        .size           _ZN7cutlass13device_kernelIN5flash11enable_sm90INS1_16FlashAttnFwdSm90INS1_25CollectiveMainloopFwdSm90ILi2EN4cute5tupleIJNS5_1CILi1EEES8_S8_EEENS6_IJNS7_ILi192EEENS7_ILi160EEENS7_ILi64EEEEEELi64ENS_12float_e4m3_tEfNS_4arch4Sm90ELb0ELb0ELb1ELb1ELb0ELb1ELb0ELb1ELb1ELb1ELb0ELb0EEENS1_21CollectiveEpilogueFwdINS6_IJSA_SC_SB_EEES9_NS_10bfloat16_tESG_Li384ELb1ELb1ELb0ELb1EEENS1_36VarlenDynamicPersistentTileSchedulerILi192ELi160ELi384ELi128ELb0ELb1ELb1ELb0ELb1ELb1EEEEEEEEEvNT_6ParamsE,(.L_x_12992 - _ZN7cutlass13device_kernelIN5flash11enable_sm90INS1_16FlashAttnFwdSm90INS1_25CollectiveMainloopFwdSm90ILi2EN4cute5tupleIJNS5_1CILi1EEES8_S8_EEENS6_IJNS7_ILi192EEENS7_ILi160EEENS7_ILi64EEEEEELi64ENS_12float_e4m3_tEfNS_4arch4Sm90ELb0ELb0ELb1ELb1ELb0ELb1ELb0ELb1ELb1ELb1ELb0ELb0EEENS1_21CollectiveEpilogueFwdINS6_IJSA_SC_SB_EEES9_NS_10bfloat16_tESG_Li384ELb1ELb1ELb0ELb1EEENS1_36VarlenDynamicPersistentTileSchedulerILi192ELi160ELi384ELi128ELb0ELb1ELb1ELb0ELb1ELb1EEEEEEEEEvNT_6ParamsE)
        .other          _ZN7cutlass13device_kernelIN5flash11enable_sm90INS1_16FlashAttnFwdSm90INS1_25CollectiveMainloopFwdSm90ILi2EN4cute5tupleIJNS5_1CILi1EEES8_S8_EEENS6_IJNS7_ILi192EEENS7_ILi160EEENS7_ILi64EEEEEELi64ENS_12float_e4m3_tEfNS_4arch4Sm90ELb0ELb0ELb1ELb1ELb0ELb1ELb0ELb1ELb1ELb1ELb0ELb0EEENS1_21CollectiveEpilogueFwdINS6_IJSA_SC_SB_EEES9_NS_10bfloat16_tESG_Li384ELb1ELb1ELb0ELb1EEENS1_36VarlenDynamicPersistentTileSchedulerILi192ELi160ELi384ELi128ELb0ELb1ELb1ELb0ELb1ELb1EEEEEEEEEvNT_6ParamsE,@"STO_CUDA_ENTRY STV_DEFAULT"
_ZN7cutlass13device_kernelIN5flash11enable_sm90INS1_16FlashAttnFwdSm90INS1_25CollectiveMainloopFwdSm90ILi2EN4cute5tupleIJNS5_1CILi1EEES8_S8_EEENS6_IJNS7_ILi192EEENS7_ILi160EEENS7_ILi64EEEEEELi64ENS_12float_e4m3_tEfNS_4arch4Sm90ELb0ELb0ELb1ELb1ELb0ELb1ELb0ELb1ELb1ELb1ELb0ELb0EEENS1_21CollectiveEpilogueFwdINS6_IJSA_SC_SB_EEES9_NS_10bfloat16_tESG_Li384ELb1ELb1ELb0ELb1EEENS1_36VarlenDynamicPersistentTileSchedulerILi192ELi160ELi384ELi128ELb0ELb1ELb1ELb0ELb1ELb1EEEEEEEEEvNT_6ParamsE:
[----:B------:R-:W0:Y:S02]  /*0000*/  LDC R1, c[0x0][0x28] ;  /* 0x00000a00ff017b82 */ /* 0x000e240000000800 */
[----:B0-----:R-:W-:Y:S01]  /*0010*/  VIADD R1, R1, 0xffffff80 ;  /* 0xffffff8001017836 */ /* 0x001fe20000000000 */
[----:B------:R-:W0:Y:S01]  /*0020*/  S2R R3, SR_TID.X ;  /* 0x0000000000037919 */ /* 0x000e220000002100 */
[----:B------:R-:W-:Y:S01]  /*0030*/  ELECT P0, URZ, PT ;  /* 0x00000000003f782f */ /* 0x000fe20003800000 */
[----:B------:R-:W-:Y:S01]  /*0040*/  BSSY B0, `(.L_x_11054) ;  /* 0x0000013000007945 */ /* 0x000fe20003800000 */
[----:B0-----:R-:W-:-:S05]  /*0050*/  SHF.R.U32.HI R0, RZ, 0x5, R3 ;  /* 0x00000005ff007819 */ /* 0x001fca0000011603 */
        /* <DEDUP_REMOVED lines=17> */
.L_x_11055:
[----:B------:R-:W-:Y:S05]  /*0170*/  BSYNC B0 ;  /* 0x0000000000007941 */ /* 0x000fea0003800000 */
.L_x_11054:
[----:B------:R-:W-:Y:S01]  /*0180*/  VOTEU.ANY UP0, P0 ;  /* 0x00000000003f7886 */ /* 0x000fe20000000100 */
[----:B------:R-:W0:Y:S01]  /*0190*/  SHFL.IDX PT, R2, R0, RZ, 0x1f ;  /* 0x00001fff00027589 */ /* 0x000e2200000e0000 */
[----:B------:R-:W-:Y:S01]  /*01a0*/  UMOV UR4, 0x80 ;  /* 0x0000008000047882 */ /* 0x000fe20000000000 */
[----:B------:R-:W-:Y:S01]  /*01b0*/  UMOV UR7, 0x180 ;  /* 0x0000018000077882 */ /* 0x000fe20000000000 */
[----:B------:R-:W-:Y:S01]  /*01c0*/  SHF.R.U32.HI R3, RZ, 0x7, R3 ;  /* 0x00000007ff037819 */ /* 0x000fe20000011603 */
[----:B------:R-:W1:Y:S01]  /*01d0*/  @UP0 S2UR UR8, SR_CgaCtaId ;  /* 0x00000000000809c3 */ /* 0x000e620000008800 */
[----:B------:R-:W-:Y:S01]  /*01e0*/  @UP0 UMOV UR6, 0x400 ;  /* 0x0000040000060882 */ /* 0x000fe20000000000 */
[----:B------:R-:W-:-:S04]  /*01f0*/  @UP0 UIADD3 UR4, -UR4, 0x100000, URZ ;  /* 0x0010000004040890 */ /* 0x000fc8000fffe13f */
[----:B------:R-:W-:Y:S02]  /*0200*/  @UP0 USHF.L.U32 UR5, UR4, 0xb, URZ ;  /* 0x0000000b04050899 */ /* 0x000fe4000800063f */
[----:B------:R-:W-:Y:S01]  /*0210*/  @UP0 USHF.L.U32 UR4, UR4, 0x1, URZ ;  /* 0x0000000104040899 */ /* 0x000fe2000800063f */
[----:B------:R-:W-:Y:S01]  /*0220*/  VOTEU.ANY UP1, P0 ;  /* 0x00000000003f7886 */ /* 0x000fe20000020100 */
[----:B0-----:R-:W-:Y:S02]  /*0230*/  ISETP.NE.AND P1, PT, R2, RZ, PT ;  /* 0x000000ff0200720c */ /* 0x001fe40003f25270 */
[----:B------:R0:W2:Y:S01]  /*0240*/  SHFL.IDX PT, R2, R3, RZ, 0x1f ;  /* 0x00001fff03027589 */ /* 0x0000a200000e0000 */
[----:B-1----:R-:W-:Y:S02]  /*0250*/  @UP0 ULEA UR8, UR8, UR6, 0x18 ;  /* 0x0000000608080291 */ /* 0x002fe4000f8ec03f */
[----:B------:R-:W-:-:S04]  /*0260*/  @UP0 UIADD3 UR6, -UR7, 0x100000, URZ ;  /* 0x0010000007060890 */ /* 0x000fc8000fffe13f */
[----:B------:R-:W-:Y:S02]  /*0270*/  @UP0 USHF.L.U32 UR7, UR6, 0xb, URZ ;  /* 0x0000000b06070899 */ /* 0x000fe4000800063f */
[----:B------:R-:W-:Y:S01]  /*0280*/  @UP0 USHF.L.U32 UR6, UR6, 0x1, URZ ;  /* 0x0000000106060899 */ /* 0x000fe2000800063f */
[----:B------:R-:W-:Y:S01]  /*0290*/  VOTEU.ANY UP0, P0 ;  /* 0x00000000003f7886 */ /* 0x000fe20000000100 */
[----:B------:R-:W1:Y:S04]  /*02a0*/  FENCE.VIEW.ASYNC.S ;  /* 0x00000000000073c6 */ /* 0x000e680000000000 */
[----:B-1----:R0:W1:Y:S06]  /*02b0*/  @UP0 SYNCS.EXCH.64 URZ, [UR8+0x13200], UR4 ;  /* 0x01320004083f05b2 */ /* 0x00206c0008000100 */
[----:B------:R0:W3:Y:S02]  /*02c0*/  @UP1 SYNCS.EXCH.64 URZ, [UR8+0x13220], UR6 ;  /* 0x01322006083f15b2 */ /* 0x0000e40008000100 */
[----:B0-----:R-:W-:Y:S05]  /*02d0*/  @P1 BRA `(.L_x_11056) ;  /* 0x0000000000481947 */ /* 0x001fea0003800000 */
        /* <DEDUP_REMOVED lines=16> */
[----:B------:R0:W0:Y:S01]  /*03e0*/  SYNCS.EXCH.64 URZ, [UR8+0x13248], UR6 ;  /* 0x01324806083f75b2 */ /* 0x0000220008000100 */
[----:B------:R-:W-:Y:S01]  /*03f0*/  NOP ;  /* 0x0000000000007918 */ /* 0x000fe20000000000 */
.L_x_11056:
[----:B------:R-:W5:Y:S01]  /*0400*/  SHFL.IDX PT, R3, R0, RZ, 0x1f ;  /* 0x00001fff00037589 */ /* 0x000f6200000e0000 */
[----:B------:R-:W-:Y:S01]  /*0410*/  NOP ;  /* 0x0000000000007918 */ /* 0x000fe20000000000 */
[----:B-----5:R-:W-:-:S13]  /*0420*/  ISETP.NE.AND P0, PT, R3, RZ, PT ;  /* 0x000000ff0300720c */ /* 0x020fda0003f05270 */
        /* <DEDUP_REMOVED lines=19> */
.L_x_11057:
[----:B------:R-:W5:Y:S01]  /*0560*/  SHFL.IDX PT, R3, R0, RZ, 0x1f ;  /* 0x00001fff00037589 */ /* 0x000f6200000e0000 */
[----:B------:R-:W-:Y:S01]  /*0570*/  NOP ;  /* 0x0000000000007918 */ /* 0x000fe20000000000 */
[----:B-----5:R-:W-:-:S13]  /*0580*/  ISETP.NE.AND P0, PT, R3, RZ, PT ;  /* 0x000000ff0300720c */ /* 0x020fda0003f05270 */
        /* <DEDUP_REMOVED lines=13> */
[----:B------:R0:W0:Y:S01]  /*0660*/  SYNCS.EXCH.64 URZ, [UR6+0x13288], UR4 ;  /* 0x01328804063f75b2 */ /* 0x0000220008000100 */
[----:B------:R-:W-:Y:S01]  /*0670*/  NOP ;  /* 0x0000000000007918 */ /* 0x000fe20000000000 */
.L_x_11058:
        /* <DEDUP_REMOVED lines=22> */
.L_x_11059:
        /* <DEDUP_REMOVED lines=22> */
.L_x_11060:
[----:B--2---:R-:W-:Y:S01]  /*0940*/  ISETP.NE.AND P0, PT, R2, RZ, PT ;  /* 0x000000ff0200720c */ /* 0x004fe20003f05270 */
[----:B------:R-:W-:Y:S01]  /*0950*/  IMAD.MOV.U32 R2, RZ, RZ, 0x1 ;  /* 0x00000001ff027424 */ /* 0x000fe200078e00ff */
[----:B------:R-:W-:Y:S01]  /*0960*/  NOP ;  /* 0x0000000000007918 */ /* 0x000fe20000000000 */
[----:B------:R-:W-:Y:S01]  /*0970*/  ULDC.64 UR40, c[0x0][0x208] ;  /* 0x0000820000287ab9 */ /* 0x000fe20000000a00 */
[----:B------:R-:W-:Y:S02]  /*0980*/  BSSY B8, `(.L_x_11061) ;  /* 0x00015a7000087945 */ /* 0x000fe40003800000 */
[----:B------:R-:W-:-:S05]  /*0990*/  SEL R2, R2, 0x2, !P0 ;  /* 0x0000000202027807 */ /* 0x000fca0004000000 */
[----:B------:R2:W-:Y:S01]  /*09a0*/  STL [R1+0x38], R2 ;  /* 0x0000380201007387 */ /* 0x0005e20000100800 */
[----:B01-34-:R-:W-:Y:S06]  /*09b0*/  BAR.SYNC.DEFER_BLOCKING 0x0 ;  /* 0x0000000000007b1d */ /* 0x01bfec0000010000 */
[----:B------:R-:W-:Y:S05]  /*09c0*/  @!P0 BRA `(.L_x_11062) ;  /* 0x000000fc008c8947 */ /* 0x000fea0003800000 */
.L_x_11063:
        /* <DEDUP_REMOVED lines=16> */
[----:B------:R-:W3:Y:S01]  /*0ad0*/  LDL.LU R23, [R1+0x38] ;  /* 0x0000380001177983 */ /* 0x000ee20000300800 */
[----:B------:R-:W0:Y:S02]  /*0ae0*/  S2R R0, SR_TID.X ;  /* 0x0000000000007919 */ /* 0x000e240000002100 */
[----:B0-----:R-:W-:-:S05]  /*0af0*/  VIADD R20, R0, 0xffffff80 ;  /* 0xffffff8000147836 */ /* 0x001fca0000000000 */
[----:B------:R-:W-:-:S04]  /*0b00*/  SHF.R.S32.HI R0, RZ, 0x1f, R20 ;  /* 0x0000001fff007819 */ /* 0x000fc80000011414 */
[CC--:B--2---:R-:W-:Y:S02]  /*0b10*/  LEA.HI R2, R0.reuse, R20.reuse, RZ, 0x5 ;  /* 0x0000001400027211 */ /* 0x0c4fe400078f28ff */
[----:B------:R-:W-:-:S03]  /*0b20*/  LEA.HI R7, R0, R20, RZ, 0x4 ;  /* 0x0000001400077211 */ /* 0x000fc600078f20ff */
[----:B------:R-:W-:Y:S01]  /*0b30*/  IMAD.SHL.U32 R4, R2, 0x20, RZ ;  /* 0x0000002002047824 */ /* 0x000fe200078e00ff */
[----:B------:R-:W-:Y:S02]  /*0b40*/  LOP3.LUT R3, R7, 0x3fffff0, RZ, 0xc0, !PT ;  /* 0x03fffff007037812 */ /* 0x000fe400078ec0ff */
[----:B------:R-:W-:Y:S02]  /*0b50*/  LEA.HI R2, R0, R20, RZ, 0x7 ;  /* 0x0000001400027211 */ /* 0x000fe400078f38ff */
[----:B------:R-:W-:Y:S01]  /*0b60*/  LOP3.LUT R5, R4, 0xfffffc00, RZ, 0xc0, !PT ;  /* 0xfffffc0004057812 */ /* 0x000fe200078ec0ff */
[----:B------:R-:W-:Y:S01]  /*0b70*/  IMAD.IADD R4, R20, 0x1, -R3 ;  /* 0x0000000114047824 */ /* 0x000fe200078e0a03 */
[----:B------:R-:W-:-:S04]  /*0b80*/  LOP3.LUT R6, R2, 0xffffff80, RZ, 0xc0, !PT ;  /* 0xffffff8002067812 */ /* 0x000fc800078ec0ff */
[----:B------:R-:W-:Y:S01]  /*0b90*/  LEA R10, R4, R5, 0x6 ;  /* 0x00000005040a7211 */ /* 0x000fe200078e30ff */
[----:B------:R-:W-:Y:S01]  /*0ba0*/  IMAD.IADD R25, R20, 0x1, -R6 ;  /* 0x0000000114197824 */ /* 0x000fe200078e0a06 */
[----:B------:R-:W-:Y:S02]  /*0bb0*/  LEA.HI R4, R0, R20, RZ, 0x2 ;  /* 0x0000001400047211 */ /* 0x000fe400078f10ff */
[----:B------:R-:W-:Y:S02]  /*0bc0*/  SHF.R.S32.HI R24, RZ, 0x7, R2 ;  /* 0x00000007ff187819 */ /* 0x000fe40000011402 */
[----:B------:R-:W-:Y:S02]  /*0bd0*/  SHF.R.S32.HI R11, RZ, 0x1f, R25 ;  /* 0x0000001fff0b7819 */ /* 0x000fe40000011419 */
[--C-:B------:R-:W-:Y:S02]  /*0be0*/  SHF.R.S32.HI R2, RZ, 0x2, R4.reuse ;  /* 0x00000002ff027819 */ /* 0x100fe40000011404 */
[----:B------:R-:W-:-:S02]  /*0bf0*/  SHF.R.S32.HI R5, RZ, 0x1f, R4 ;  /* 0x0000001fff057819 */ /* 0x000fc40000011404 */
[----:B------:R-:W-:Y:S02]  /*0c00*/  LEA.HI R3, R20, R20, RZ, 0x1 ;  /* 0x0000001414037211 */ /* 0x000fe400078f08ff */
[----:B------:R-:W-:Y:S02]  /*0c10*/  LEA.HI R12, R11, R25, RZ, 0x2 ;  /* 0x000000190b0c7211 */ /* 0x000fe400078f10ff */
[----:B------:R-:W-:Y:S02]  /*0c20*/  LOP3.LUT R19, R4, 0xfffffffc, RZ, 0xc0, !PT ;  /* 0xfffffffc04137812 */ /* 0x000fe400078ec0ff */
[----:B------:R-:W-:Y:S02]  /*0c30*/  LEA.HI R5, R5, R2, RZ, 0x2 ;  /* 0x0000000205057211 */ /* 0x000fe400078f10ff */
[----:B------:R-:W-:Y:S02]  /*0c40*/  SHF.R.S32.HI R22, RZ, 0x1, R3 ;  /* 0x00000001ff167819 */ /* 0x000fe40000011403 */
[----:B------:R-:W-:-:S02]  /*0c50*/  SHF.R.S32.HI R8, RZ, 0x4, R7 ;  /* 0x00000004ff087819 */ /* 0x000fc40000011407 */
[--C-:B------:R-:W-:Y:S02]  /*0c60*/  SHF.R.S32.HI R17, RZ, 0x2, R12.reuse ;  /* 0x00000002ff117819 */ /* 0x100fe4000001140c */
[----:B------:R-:W-:Y:S01]  /*0c70*/  SHF.R.S32.HI R18, RZ, 0x1f, R12 ;  /* 0x0000001fff127819 */ /* 0x000fe2000001140c */
[----:B------:R-:W-:Y:S01]  /*0c80*/  IMAD.IADD R19, R20, 0x1, -R19 ;  /* 0x0000000114137824 */ /* 0x000fe200078e0a13 */
[----:B------:R-:W-:Y:S02]  /*0c90*/  LOP3.LUT R5, R5, 0xfffffffc, RZ, 0xc0, !PT ;  /* 0xfffffffc05057812 */ /* 0x000fe400078ec0ff */
[----:B------:R-:W-:Y:S02]  /*0ca0*/  LEA.HI R6, R3, R22, RZ, 0x1 ;  /* 0x0000001603067211 */ /* 0x000fe400078f08ff */
[----:B------:R-:W-:Y:S02]  /*0cb0*/  LEA.HI R4, R7, R8, RZ, 0x1 ;  /* 0x0000000807047211 */ /* 0x000fe400078f08ff */
[----:B------:R-:W-:Y:S01]  /*0cc0*/  LEA.HI R18, R18, R17, RZ, 0x3 ;  /* 0x0000001112127211 */ /* 0x000fe200078f18ff */
[----:B------:R-:W-:Y:S01]  /*0cd0*/  IMAD.IADD R21, R2, 0x1, -R5 ;  /* 0x0000000102157824 */ /* 0x000fe200078e0a05 */
[----:B------:R-:W-:Y:S01]  /*0ce0*/  LOP3.LUT R7, R6, 0x3fffffe, RZ, 0xc0, !PT ;  /* 0x03fffffe06077812 */ /* 0x000fe200078ec0ff */
[----:B------:R-:W-:Y:S01]  /*0cf0*/  IMAD.HI R6, R24, 0x55555556, RZ ;  /* 0x5555555618067827 */ /* 0x000fe200078e02ff */
[----:B------:R-:W-:-:S02]  /*0d00*/  LOP3.LUT R9, R4, 0x1ffffffe, RZ, 0xc0, !PT ;  /* 0x1ffffffe04097812 */ /* 0x000fc400078ec0ff */
[----:B------:R-:W-:Y:S02]  /*0d10*/  LEA.HI R2, R19, R19, RZ, 0x1 ;  /* 0x0000001313027211 */ /* 0x000fe400078f08ff */
[----:B------:R-:W-:Y:S02]  /*0d20*/  LOP3.LUT R18, R18, 0xfffffff8, RZ, 0xc0, !PT ;  /* 0xfffffff812127812 */ /* 0x000fe400078ec0ff */
[----:B------:R-:W-:Y:S02]  /*0d30*/  LEA.HI R11, R11, R25, RZ, 0x5 ;  /* 0x000000190b0b7211 */ /* 0x000fe400078f28ff */
[----:B------:R-:W-:Y:S01]  /*0d40*/  LOP3.LUT R12, R12, 0x7ffffffc, RZ, 0xc0, !PT ;  /* 0x7ffffffc0c0c7812 */ /* 0x000fe200078ec0ff */
[----:B------:R-:W-:Y:S01]  /*0d50*/  IMAD.IADD R9, R8, 0x1, -R9 ;  /* 0x0000000108097824 */ /* 0x000fe200078e0a09 */
[----:B------:R-:W-:Y:S01]  /*0d60*/  LOP3.LUT R2, R2, 0x1ffffffe, RZ, 0xc0, !PT ;  /* 0x1ffffffe02027812 */ /* 0x000fe200078ec0ff */
[----:B------:R-:W-:Y:S01]  /*0d70*/  IMAD.MOV.U32 R5, RZ, RZ, -0x2 ;  /* 0xfffffffeff057424 */ /* 0x000fe200078e00ff */
[----:B------:R-:W-:Y:S01]  /*0d80*/  IADD3 R18, R17, -R18, RZ ;  /* 0x8000001211127210 */ /* 0x000fe20007ffe0ff */
[----:B------:R-:W-:Y:S01]  /*0d90*/  IMAD.IADD R12, R25, 0x1, -R12 ;  /* 0x00000001190c7824 */ /* 0x000fe200078e0a0c */
[----:B------:R-:W-:-:S02]  /*0da0*/  LEA.HI R6, R6, R6, RZ, 0x1 ;  /* 0x0000000606067211 */ /* 0x000fc400078f08ff */
[----:B------:R-:W-:Y:S01]  /*0db0*/  SHF.R.S32.HI R11, RZ, 0x5, R11 ;  /* 0x00000005ff0b7819 */ /* 0x000fe2000001140b */
[----:B------:R-:W-:Y:S02]  /*0dc0*/  IMAD R4, R9, 0x8, R10 ;  /* 0x0000000809047824 */ /* 0x000fe400078e020a */
[----:B------:R-:W-:Y:S02]  /*0dd0*/  IMAD.IADD R19, R19, 0x1, -R2 ;  /* 0x0000000113137824 */ /* 0x000fe400078e0a02 */
[----:B------:R-:W-:Y:S02]  /*0de0*/  IMAD R6, R6, -0x3, R24 ;  /* 0xfffffffd06067824 */ /* 0x000fe400078e0218 */
[----:B------:R-:W-:Y:S02]  /*0df0*/  IMAD R11, R11, 0x10, R18 ;  /* 0x000000100b0b7824 */ /* 0x000fe400078e0212 */
[----:B------:R-:W-:Y:S01]  /*0e00*/  IMAD R2, R12, R5, 0xa0 ;  /* 0x000000a00c027424 */ /* 0x000fe200078e0205 */
[----:B------:R-:W-:Y:S01]  /*0e10*/  STL [R1+0x5c], R21 ;  /* 0x00005c1501007387 */ /* 0x000fe20000100800 */
[----:B------:R-:W-:-:S03]  /*0e20*/  IMAD R6, R6, 0x40, R11 ;  /* 0x0000004006067824 */ /* 0x000fc600078e020b */
[----:B------:R0:W-:Y:S01]  /*0e30*/  STL [R1+0x74], R4 ;  /* 0x0000740401007387 */ /* 0x0001e20000100800 */
[----:B------:R-:W-:-:S03]  /*0e40*/  LEA.HI R0, R0, R20, RZ, 0x3 ;  /* 0x0000001400007211 */ /* 0x000fc600078f18ff */
[----:B------:R3:W-:Y:S04]  /*0e50*/  STL [R1+0x70], R2 ;  /* 0x0000700201007387 */ /* 0x0007e80000100800 */
[----:B------:R-:W-:Y:S01]  /*0e60*/  STL [R1+0x14], R13 ;  /* 0x0000140d01007387 */ /* 0x000fe20000100800 */
[----:B------:R-:W-:-:S03]  /*0e70*/  LOP3.LUT R3, R3, 0xfffffffe, RZ, 0xc0, !PT ;  /* 0xfffffffe03037812 */ /* 0x000fc600078ec0ff */
[----:B------:R-:W-:Y:S04]  /*0e80*/  STL [R1+0x18], R14 ;  /* 0x0000180e01007387 */ /* 0x000fe80000100800 */
[----:B------:R-:W-:Y:S04]  /*0e90*/  STL [R1+0x1c], R15 ;  /* 0x00001c0f01007387 */ /* 0x000fe80000100800 */
[----:B------:R-:W-:Y:S04]  /*0ea0*/  STL [R1+0x68], R6 ;  /* 0x0000680601007387 */ /* 0x000fe80000100800 */
[----:B------:R-:W-:Y:S01]  /*0eb0*/  STL [R1+0x4c], RZ ;  /* 0x00004cff01007387 */ /* 0x000fe20000100800 */
[----:B0-----:R-:W-:-:S02]  /*0ec0*/  IMAD.SHL.U32 R4, R21, 0x80, RZ ;  /* 0x0000008015047824 */ /* 0x001fc400078e00ff */
[----:B------:R-:W-:Y:S02]  /*0ed0*/  IMAD.IADD R3, R20, 0x1, -R3 ;  /* 0x0000000114037824 */ /* 0x000fe400078e0a03 */
[----:B------:R-:W-:Y:S01]  /*0ee0*/  IMAD.IADD R7, R22, 0x1, -R7 ;  /* 0x0000000116077824 */ /* 0x000fe200078e0a07 */
[----:B------:R-:W-:Y:S01]  /*0ef0*/  LOP3.LUT R4, R4, 0x180, RZ, 0xc0, !PT ;  /* 0x0000018004047812 */ /* 0x000fe200078ec0ff */
[C---:B------:R-:W-:Y:S02]  /*0f00*/  IMAD.SHL.U32 R18, R3.reuse, 0x10, RZ ;  /* 0x0000001003127824 */ /* 0x040fe400078e00ff */
[----:B------:R-:W-:Y:S02]  /*0f10*/  IMAD R7, R8, 0x8, R7 ;  /* 0x0000000808077824 */ /* 0x000fe400078e0207 */
[----:B------:R-:W-:Y:S01]  /*0f20*/  IMAD.SHL.U32 R156, R3, 0x8, RZ ;  /* 0x00000008039c7824 */ /* 0x000fe200078e00ff */
[----:B------:R-:W-:-:S03]  /*0f30*/  SHF.R.U32.HI R3, RZ, 0x3, R4 ;  /* 0x00000003ff037819 */ /* 0x000fc60000011604 */
[----:B------:R-:W-:Y:S01]  /*0f40*/  VIADD R5, R156, 0x10 ;  /* 0x000000109c057836 */ /* 0x000fe20000000000 */
[----:B------:R-:W-:Y:S02]  /*0f50*/  MOV R17, RZ ;  /* 0x000000ff00117202 */ /* 0x000fe40000000f00 */
[----:B---3--:R-:W-:-:S05]  /*0f60*/  LOP3.LUT R2, R23, 0x1, RZ, 0xfc, !PT ;  /* 0x0000000117027812 */ /* 0x008fca00078efcff */
[----:B------:R0:W-:Y:S02]  /*0f70*/  STL [R1+0x8], R2 ;  /* 0x0000080201007387 */ /* 0x0001e40000100800 */
[----:B0-----:R-:W-:-:S05]  /*0f80*/  LOP3.LUT R2, R0, 0xfffffff8, RZ, 0xc0, !PT ;  /* 0xfffffff800027812 */ /* 0x001fca00078ec0ff */
[----:B------:R-:W-:Y:S01]  /*0f90*/  IMAD.IADD R2, R20, 0x1, -R2 ;  /* 0x0000000114027824 */ /* 0x000fe200078e0a02 */
[----:B------:R-:W-:Y:S01]  /*0fa0*/  SHF.R.S32.HI R0, RZ, 0x3, R0 ;  /* 0x00000003ff007819 */ /* 0x000fe20000011400 */
[----:B------:R-:W-:Y:S01]  /*0fb0*/  STL [R1+0xc], RZ ;  /* 0x00000cff01007387 */ /* 0x000fe20000100800 */
[----:B------:R-:W-:Y:S02]  /*0fc0*/  SHF.R.S32.HI R0, RZ, 0x1f, R22 ;  /* 0x0000001fff007819 */ /* 0x000fe40000011416 */
[----:B------:R-:W-:Y:S01]  /*0fd0*/  SHF.L.U32 R8, R2, 0x3, RZ ;  /* 0x0000000302087819 */ /* 0x000fe200000006ff */
[----:B------:R-:W-:Y:S01]  /*0fe0*/  STL [R1+0x4], RZ ;  /* 0x000004ff01007387 */ /* 0x000fe20000100800 */
[C-C-:B------:R-:W-:Y:S02]  /*0ff0*/  LOP3.LUT R0, R4.reuse, 0x10, R18.reuse, 0xf8, !PT ;  /* 0x0000001004007812 */ /* 0x140fe400078ef812 */
[----:B------:R-:W-:Y:S01]  /*1000*/  LOP3.LUT R2, R4, 0x30, R18, 0xf8, !PT ;  /* 0x0000003004027812 */ /* 0x000fe200078ef812 */
[----:B------:R0:W-:Y:S01]  /*1010*/  STL [R1+0x2c], R4 ;  /* 0x00002c0401007387 */ /* 0x0001e20000100800 */
[----:B------:R-:W-:-:S03]  /*1020*/  LOP3.LUT R0, R0, R3, RZ, 0x3c, !PT ;  /* 0x0000000300007212 */ /* 0x000fc600078e3cff */
[----:B------:R-:W-:Y:S04]  /*1030*/  STL [R1+0x58], R8 ;  /* 0x0000580801007387 */ /* 0x000fe80000100800 */
[----:B------:R1:W-:Y:S01]  /*1040*/  STL [R1+0x30], R3 ;  /* 0x0000300301007387 */ /* 0x0003e20000100800 */
[----:B0-----:R-:W-:Y:S01]  /*1050*/  IMAD.SHL.U32 R4, R7, 0x40, RZ ;  /* 0x0000004007047824 */ /* 0x001fe200078e00ff */
[----:B------:R-:W-:Y:S02]  /*1060*/  SHF.R.S32.HI R7, RZ, 0x1f, R5 ;  /* 0x0000001fff077819 */ /* 0x000fe40000011405 */
[----:B------:R0:W-:Y:S01]  /*1070*/  STL [R1+0x20], R5 ;  /* 0x0000200501007387 */ /* 0x0001e20000100800 */
[----:B-1----:R-:W-:Y:S02]  /*1080*/  LOP3.LUT R3, R2, R3, RZ, 0x3c, !PT ;  /* 0x0000000302037212 */ /* 0x002fe400078e3cff */
[----:B------:R-:W-:Y:S01]  /*1090*/  SHF.R.S32.HI R2, RZ, 0x1f, R8 ;  /* 0x0000001fff027819 */ /* 0x000fe20000011408 */
[----:B------:R-:W-:Y:S01]  /*10a0*/  STL [R1+0x34], R4 ;  /* 0x0000340401007387 */ /* 0x000fe20000100800 */
[----:B0-----:R-:W-:-:S02]  /*10b0*/  IMAD.IADD R5, R4, 0x1, R0 ;  /* 0x0000000104057824 */ /* 0x001fc400078e0200 */
[----:B------:R-:W-:Y:S01]  /*10c0*/  IMAD R0, R19, 0x8, R6 ;  /* 0x0000000813007824 */ /* 0x000fe200078e0206 */
[----:B------:R0:W-:Y:S04]  /*10d0*/  STL [R1+0x78], R2 ;  /* 0x0000780201007387 */ /* 0x0001e80000100800 */
[----:B------:R1:W-:Y:S01]  /*10e0*/  STL [R1+0x60], R7 ;  /* 0x0000600701007387 */ /* 0x0003e20000100800 */
[----:B0-----:R-:W-:-:S03]  /*10f0*/  IADD3 R2, R16, R4, R3 ;  /* 0x0000000410027210 */ /* 0x001fc60007ffe003 */
[----:B------:R1:W-:Y:S04]  /*1100*/  STL [R1+0x24], R5 ;  /* 0x0000240501007387 */ /* 0x0003e80000100800 */
[----:B------:R1:W-:Y:S04]  /*1110*/  STL [R1+0x6c], R0 ;  /* 0x00006c0001007387 */ /* 0x0003e80000100800 */
[----:B------:R1:W-:Y:S01]  /*1120*/  STL [R1+0x64], R2 ;  /* 0x0000640201007387 */ /* 0x0003e20000100800 */
[----:B------:R-:W-:-:S07]  /*1130*/  IMAD.MOV.U32 R23, RZ, RZ, RZ ;  /* 0x000000ffff177224 */ /* 0x000fce00078e00ff */
.L_x_11161:
[----:B-12---:R-:W2:Y:S01]  /*1140*/  LDL.LU R0, [R1+0x1c] ;  /* 0x00001c0001007983 */ /* 0x006ea20000300800 */
[----:B0-----:R-:W2:Y:S01]  /*1150*/  LDC.64 R2, c[0x0][0xc88] ;  /* 0x00032200ff027b82 */ /* 0x001ea20000000a00 */
        /* <DEDUP_REMOVED lines=9> */
[----:B------:R-:W-:Y:S02]  /*11f0*/  ISETP.NE.U32.AND P1, PT, RZ, UR8, PT ;  /* 0x00000008ff007c0c */ /* 0x000fe4000bf25070 */
[----:B------:R-:W-:Y:S02]  /*1200*/  ISETP.NE.U32.AND P0, PT, RZ, UR6, PT ;  /* 0x00000006ff007c0c */ /* 0x000fe4000bf05070 */
[----:B------:R-:W-:Y:S02]  /*1210*/  ISETP.NE.AND.EX P1, PT, RZ, UR9, PT, P1 ;  /* 0x00000009ff007c0c */ /* 0x000fe4000bf25310 */
[----:B------:R-:W-:Y:S02]  /*1220*/  ISETP.NE.AND.EX P0, PT, RZ, UR7, PT, P0 ;  /* 0x00000007ff007c0c */ /* 0x000fe4000bf05300 */
[----:B------:R-:W-:Y:S02]  /*1230*/  MOV R27, RZ ;  /* 0x000000ff001b7202 */ /* 0x000fe40000000f00 */
[----:B--2--5:R-:W-:Y:S01]  /*1240*/  SHF.R.S32.HI R4, RZ, 0x1f, R0 ;  /* 0x0000001fff047819 */ /* 0x024fe20000011400 */
        /* <DEDUP_REMOVED lines=11> */
[----:B------:R1:W5:Y:S01]  /*1300*/  @P2 LDG.E R9, desc[UR40][R2.64] ;  /* 0x0000002802092981 */ /* 0x000362000c1e1900 */
        /* <DEDUP_REMOVED lines=29> */
[----:B--2---:R-:W-:-:S07]  /*14e0*/  IMAD.IADD R29, R0, 0x1, -R29 ;  /* 0x00000001001d7824 */ /* 0x004fce00078e0a1d */
.L_x_11065:
[----:B------:R-:W-:Y:S02]  /*14f0*/  IMAD.U32 R31, RZ, RZ, UR5 ;  /* 0x00000005ff1f7e24 */ /* 0x000fe4000f8e00ff */
[----:B------:R-:W-:Y:S01]  /*1500*/  IMAD.U32 R24, RZ, RZ, UR4 ;  /* 0x00000004ff187e24 */ /* 0x000fe2000f8e00ff */
[----:B------:R-:W-:Y:S06]  /*1510*/  @!P2 BRA `(.L_x_11066) ;  /* 0x000000000010a947 */ /* 0x000fec0003800000 */
[----:B-1----:R-:W-:-:S04]  /*1520*/  IADD3 R2, P0, R33, UR8, RZ ;  /* 0x0000000821027c10 */ /* 0x002fc8000ff1e0ff */
[----:B------:R-:W-:-:S05]  /*1530*/  IADD3.X R3, R32, UR9, RZ, P0, !PT ;  /* 0x0000000920037c10 */ /* 0x000fca00087fe4ff */
[----:B------:R0:W5:Y:S01]  /*1540*/  LDG.E R24, desc[UR40][R2.64] ;  /* 0x0000002802187981 */ /* 0x000162000c1e1900 */
[----:B------:R-:W-:Y:S05]  /*1550*/  BRA `(.L_x_11067) ;  /* 0x0000000000107947 */ /* 0x000fea0003800000 */
.L_x_11066:
[----:B------:R-:W-:Y:S05]  /*1560*/  @!P0 BRA `(.L_x_11067) ;  /* 0x00000000000c8947 */ /* 0x000fea0003800000 */
[----:B-1----:R-:W2:Y:S04]  /*1570*/  LDG.E R3, desc[UR40][R6.64] ;  /* 0x0000002806037981 */ /* 0x002ea8000c1e1900 */
[----:B------:R-:W2:Y:S02]  /*1580*/  LDG.E R24, desc[UR40][R6.64+0x4] ;  /* 0x0000042806187981 */ /* 0x000ea4000c1e1900 */
[----:B--2---:R-:W-:-:S07]  /*1590*/  IMAD.IADD R24, R24, 0x1, -R3 ;  /* 0x0000000118187824 */ /* 0x004fce00078e0a03 */
.L_x_11067:
[----:B------:R-:W-:Y:S02]  /*15a0*/  ULDC.64 UR4, c[0x0][0xa10] ;  /* 0x0002840000047ab9 */ /* 0x000fe40000000a00 */
[----:B------:R-:W-:-:S04]  /*15b0*/  ISETP.NE.U32.AND P0, PT, RZ, UR4, PT ;  /* 0x00000004ff007c0c */ /* 0x000fc8000bf05070 */
[----:B------:R-:W-:Y:S01]  /*15c0*/  ISETP.NE.AND.EX P0, PT, RZ, UR5, PT, P0 ;  /* 0x00000005ff007c0c */ /* 0x000fe2000bf05300 */
[----:B-----5:R-:W-:Y:S01]  /*15d0*/  IMAD.IADD R9, R24, 0x1, -R9 ;  /* 0x0000000118097824 */ /* 0x020fe200078e0a09 */
[----:B------:R-:W-:-:S11]  /*15e0*/  ULDC.64 UR4, c[0x0][0xa30] ;  /* 0x00028c0000047ab9 */ /* 0x000fd60000000a00 */
[----:B01----:R-:W0:Y:S02]  /*15f0*/  @P0 LDC.64 R2, c[0x0][0xa10] ;  /* 0x00028400ff020b82 */ /* 0x003e240000000a00 */
[----:B0-----:R-:W-:-:S05]  /*1600*/  @P0 IMAD.WIDE R2, R25, 0x4, R2 ;  /* 0x0000000419020825 */ /* 0x001fca00078e0202 */
[----:B------:R-:W2:Y:S04]  /*1610*/  @P0 LDG.E R0, desc[UR40][R2.64] ;  /* 0x0000002802000981 */ /* 0x000ea8000c1e1900 */
[----:B------:R0:W2:Y:S01]  /*1620*/  @P0 LDG.E R7, desc[UR40][R2.64+0x4] ;  /* 0x0000042802070981 */ /* 0x0000a2000c1e1900 */
[----:B------:R-:W-:Y:S02]  /*1630*/  ISETP.NE.U32.AND P1, PT, RZ, UR4, PT ;  /* 0x00000004ff007c0c */ /* 0x000fe4000bf25070 */
[----:B------:R-:W-:Y:S02]  /*1640*/  MOV R28, R24 ;  /* 0x00000018001c7202 */ /* 0x000fe40000000f00 */
[----:B------:R-:W-:Y:S01]  /*1650*/  ISETP.NE.AND.EX P1, PT, RZ, UR5, PT, P1 ;  /* 0x00000005ff007c0c */ /* 0x000fe2000bf25310 */
[----:B0-----:R-:W-:-:S12]  /*1660*/  IMAD.MOV R2, RZ, RZ, -R9 ;  /* 0x000000ffff027224 */ /* 0x001fd800078e0a09 */
[----:B------:R-:W-:-:S04]  /*1670*/  @P1 IADD3 R4, P2, R33, UR4, RZ ;  /* 0x0000000421041c10 */ /* 0x000fc8000ff5e0ff */
[----:B------:R-:W-:Y:S02]  /*1680*/  @P1 IADD3.X R5, R32, UR5, RZ, P2, !PT ;  /* 0x0000000520051c10 */ /* 0x000fe400097fe4ff */
[----:B------:R-:W-:-:S03]  /*1690*/  VIMNMX R2, RZ, R2, !PT ;  /* 0x00000002ff027248 */ /* 0x000fc60007fe0100 */
        /* <DEDUP_REMOVED lines=8> */
[----:B0-----:R-:W-:-:S04]  /*1720*/  VIMNMX R5, R0, R31, PT ;  /* 0x0000001f00057248 */ /* 0x001fc80003fe0100 */
[----:B------:R-:W-:Y:S01]  /*1730*/  ISETP.GT.AND P0, PT, R5, R2, PT ;  /* 0x000000020500720c */ /* 0x000fe20003f04270 */
[----:B------:R-:W-:-:S05]  /*1740*/  IMAD.WIDE.U32 R2, R2, -0x33333333, RZ ;  /* 0xcccccccd02027825 */ /* 0x000fca00078e00ff */
[----:B------:R-:W-:-:S04]  /*1750*/  SHF.R.U32.HI R30, RZ, 0x7, R3 ;  /* 0x00000007ff1e7819 */ /* 0x000fc80000011603 */
[----:B------:R-:W-:-:S03]  /*1760*/  MOV R2, R30 ;  /* 0x0000001e00027202 */ /* 0x000fc60000000f00 */
        /* <DEDUP_REMOVED lines=27> */
.L_x_11070:
[----:B------:R-:W-:Y:S05]  /*1920*/  BSYNC B6 ;  /* 0x0000000000067941 */ /* 0x000fea0003800000 */
.L_x_11069:
        /* <DEDUP_REMOVED lines=20> */
.L_x_11072:
[----:B------:R-:W-:Y:S05]  /*1a70*/  BSYNC B6 ;  /* 0x0000000000067941 */ /* 0x000fea0003800000 */
.L_x_11071:
[----:B------:R-:W-:Y:S01]  /*1a80*/  ULDC.64 UR4, c[0x0][0x9f8] ;  /* 0x00027e0000047ab9 */ /* 0x000fe20000000a00 */
[----:B------:R-:W2:Y:S01]  /*1a90*/  LDL.LU R10, [R1] ;  /* 0x00000000010a7983 */ /* 0x000ea20000300800 */
[----:B------:R-:W-:Y:S01]  /*1aa0*/  ISETP.NE.U32.AND P0, PT, RZ, UR4, PT ;  /* 0x00000004ff007c0c */ /* 0x000fe2000bf05070 */
[----:B------:R-:W0:Y:S01]  /*1ab0*/  LDC.64 R46, c[0x0][0x300] ;  /* 0x0000c000ff2e7b82 */ /* 0x000e220000000a00 */
[----:B------:R-:W-:Y:S01]  /*1ac0*/  IADD3 R27, R27, R24, RZ ;  /* 0x000000181b1b7210 */ /* 0x000fe20007ffe0ff */
[----:B------:R-:W-:Y:S01]  /*1ad0*/  ULDC.64 UR6, c[0x0][0x330] ;  /* 0x0000cc0000067ab9 */ /* 0x000fe20000000a00 */
[----:B------:R-:W-:Y:S01]  /*1ae0*/  ISETP.NE.AND.EX P0, PT, RZ, UR5, PT, P0 ;  /* 0x00000005ff007c0c */ /* 0x000fe2000bf05300 */
[----:B------:R-:W3:Y:S04]  /*1af0*/  LDL R12, [R1+0x2c] ;  /* 0x00002c00010c7983 */ /* 0x000ee80000100800 */
[----:B------:R-:W1:Y:S01]  /*1b00*/  LDC R15, c[0x0][0x3f4] ;  /* 0x0000fd00ff0f7b82 */ /* 0x000e620000000800 */
[----:B------:R-:W-:Y:S01]  /*1b10*/  SHF.R.S32.HI R19, RZ, 0x1f, R18 ;  /* 0x0000001fff137819 */ /* 0x000fe20000011412 */
[----:B------:R-:W4:Y:S06]  /*1b20*/  LDL R24, [R1+0x5c] ;  /* 0x00005c0001187983 */ /* 0x000f2c0000100800 */
[----:B------:R-:W-:Y:S01]  /*1b30*/  @P0 IADD3 R4, P1, R33, UR4, RZ ;  /* 0x0000000421040c10 */ /* 0x000fe2000ff3e0ff */
[----:B------:R-:W2:Y:S03]  /*1b40*/  LDC.64 R40, c[0x0][0x3f8] ;  /* 0x0000fe00ff287b82 */ /* 0x000ea60000000a00 */
[----:B------:R-:W-:Y:S01]  /*1b50*/  @P0 IADD3.X R5, R32, UR5, RZ, P1, !PT ;  /* 0x0000000520050c10 */ /* 0x000fe20008ffe4ff */
[----:B------:R-:W-:-:S04]  /*1b60*/  ULDC.64 UR4, c[0x0][0xa08] ;  /* 0x0002820000047ab9 */ /* 0x000fc80000000a00 */
[----:B------:R1:W3:Y:S01]  /*1b70*/  @P0 LDG.E R25, desc[UR40][R4.64] ;  /* 0x0000002804190981 */ /* 0x0002e2000c1e1900 */
[----:B------:R-:W-:Y:S01]  /*1b80*/  SHF.R.S32.HI R11, RZ, 0x1f, R27 ;  /* 0x0000001fff0b7819 */ /* 0x000fe2000001141b */
[-C--:B0-----:R-:W-:Y:S01]  /*1b90*/  IMAD.WIDE.U32 R6, R27, R46.reuse, RZ ;  /* 0x0000002e1b067225 */ /* 0x081fe200078e00ff */
[----:B------:R-:W-:Y:S01]  /*1ba0*/  ISETP.NE.U32.AND P0, PT, RZ, UR4, PT ;  /* 0x00000004ff007c0c */ /* 0x000fe2000bf05070 */
[----:B------:R-:W0:Y:S02]  /*1bb0*/  LDC.64 R34, c[0x0][0x408] ;  /* 0x00010200ff227b82 */ /* 0x000e240000000a00 */
[----:B------:R-:W-:Y:S01]  /*1bc0*/  IMAD R0, R11, R46, RZ ;  /* 0x0000002e0b007224 */ /* 0x000fe200078e02ff */
[----:B-1----:R-:W-:Y:S01]  /*1bd0*/  ISETP.GE.AND P2, PT, R18, R15, PT ;  /* 0x0000000f1200720c */ /* 0x002fe20003f46270 */
[----:B------:R-:W-:Y:S01]  /*1be0*/  IMAD.WIDE.U32 R8, R26, UR6, R18 ;  /* 0x000000061a087c25 */ /* 0x000fe2000f8e0012 */
[----:B------:R-:W-:Y:S01]  /*1bf0*/  ISETP.NE.AND.EX P0, PT, RZ, UR5, PT, P0 ;  /* 0x00000005ff007c0c */ /* 0x000fe2000bf05300 */
[----:B------:R-:W-:-:S02]  /*1c00*/  ULDC.64 UR4, c[0x0][0x308] ;  /* 0x0000c20000047ab9 */ /* 0x000fc40000000a00 */
[----:B------:R-:W-:Y:S01]  /*1c10*/  IMAD R3, R27, R47, R0 ;  /* 0x0000002f1b037224 */ /* 0x000fe200078e0200 */
[----:B------:R-:W-:-:S03]  /*1c20*/  SHF.R.S32.HI R0, RZ, 0x1f, R26 ;  /* 0x0000001fff007819 */ /* 0x000fc6000001141a */
[----:B------:R-:W-:Y:S02]  /*1c30*/  IMAD.IADD R7, R7, 0x1, R3 ;  /* 0x0000000107077824 */ /* 0x000fe400078e0203 */
[C---:B------:R-:W-:Y:S02]  /*1c40*/  IMAD R3, R0.reuse, UR6, RZ ;  /* 0x0000000600037c24 */ /* 0x040fe4000f8e02ff */
[----:B------:R-:W-:Y:S02]  /*1c50*/  IMAD R0, R0, UR4, RZ ;  /* 0x0000000400007c24 */ /* 0x000fe4000f8e02ff */
[C---:B------:R-:W-:Y:S01]  /*1c60*/  IMAD R13, R26.reuse, UR7, R3 ;  /* 0x000000071a0d7c24 */ /* 0x040fe2000f8e0203 */
[----:B------:R-:W-:Y:S01]  /*1c70*/  ULDC.64 UR6, c[0x0][0x338] ;  /* 0x0000ce0000067ab9 */ /* 0x000fe20000000a00 */
[C---:B------:R-:W-:Y:S02]  /*1c80*/  IMAD R3, R26.reuse, UR5, R0 ;  /* 0x000000051a037c24 */ /* 0x040fe4000f8e0200 */
[----:B------:R-:W-:Y:S01]  /*1c90*/  IMAD.WIDE.U32 R4, R26, UR4, R6 ;  /* 0x000000041a047c25 */ /* 0x000fe2000f8e0006 */
[----:B------:R-:W-:-:S03]  /*1ca0*/  ULDC.64 UR4, c[0x0][0x310] ;  /* 0x0000c40000047ab9 */ /* 0x000fc60000000a00 */
[----:B------:R-:W-:Y:S02]  /*1cb0*/  IMAD.IADD R5, R5, 0x1, R3 ;  /* 0x0000000105057824 */ /* 0x000fe400078e0203 */
[----:B------:R-:W-:Y:S01]  /*1cc0*/  IMAD.IADD R9, R9, 0x1, R13 ;  /* 0x0000000109097824 */ /* 0x000fe200078e020d */
[----:B--2---:R-:W-:-:S04]  /*1cd0*/  LOP3.LUT R10, R10, 0xfffffffb, RZ, 0xc0, !PT ;  /* 0xfffffffb0a0a7812 */ /* 0x004fc800078ec0ff */
[----:B------:R-:W-:-:S05]  /*1ce0*/  @P2 LOP3.LUT R10, R10, 0x4, RZ, 0xfc, !PT ;  /* 0x000000040a0a2812 */ /* 0x000fca00078efcff */
[----:B------:R1:W-:Y:S04]  /*1cf0*/  STL [R1], R10 ;  /* 0x0000000a01007387 */ /* 0x0003e80000100800 */
[----:B-1----:R-:W2:Y:S01]  /*1d00*/  LDL R10, [R1+0x30] ;  /* 0x00003000010a7983 */ /* 0x002ea20000100800 */
[----:B---3--:R-:W-:Y:S02]  /*1d10*/  SEL R3, R25, RZ, !P0 ;  /* 0x000000ff19037207 */ /* 0x008fe40004000000 */
[----:B------:R-:W-:-:S03]  /*1d20*/  SHF.R.S32.HI R0, RZ, 0x1f, R25 ;  /* 0x0000001fff007819 */ /* 0x000fc60000011419 */
[C---:B------:R-:W-:Y:S02]  /*1d30*/  IMAD.WIDE.U32 R48, R3.reuse, UR6, R8 ;  /* 0x0000000603307c25 */ /* 0x040fe4000f8e0008 */
[----:B------:R-:W3:Y:S01]  /*1d40*/  LDL R8, [R1+0x34] ;  /* 0x0000340001087983 */ /* 0x000ee20000100800 */
[----:B------:R-:W-:Y:S02]  /*1d50*/  SEL R0, R0, RZ, !P0 ;  /* 0x000000ff00007207 */ /* 0x000fe40004000000 */
[----:B------:R-:W-:Y:S01]  /*1d60*/  SHF.R.S32.HI R14, RZ, 0x1f, R22 ;  /* 0x0000001fff0e7819 */ /* 0x000fe20000011416 */
[C---:B------:R-:W-:Y:S01]  /*1d70*/  IMAD.WIDE.U32 R50, R3.reuse, UR4, R4 ;  /* 0x0000000403327c25 */ /* 0x040fe2000f8e0004 */
[----:B------:R-:W1:Y:S03]  /*1d80*/  S2R R26, SR_TID.X ;  /* 0x00000000001a7919 */ /* 0x000e660000002100 */
[C---:B------:R-:W-:Y:S01]  /*1d90*/  IMAD R6, R0.reuse, UR4, RZ ;  /* 0x0000000400067c24 */ /* 0x040fe2000f8e02ff */
[----:B------:R-:W-:Y:S01]  /*1da0*/  SHF.R.S32.HI R157, RZ, 0x1f, R156 ;  /* 0x0000001fff9d7819 */ /* 0x000fe2000001149c */
[----:B------:R-:W-:Y:S01]  /*1db0*/  IMAD R4, R0, UR6, RZ ;  /* 0x0000000600047c24 */ /* 0x000fe2000f8e02ff */
[----:B------:R-:W-:Y:S01]  /*1dc0*/  ULDC UR4, c[0x0][0x2f4] ;  /* 0x0000bd0000047ab9 */ /* 0x000fe20000000800 */
[----:B------:R-:W-:-:S02]  /*1dd0*/  IMAD R7, R3, UR5, R6 ;  /* 0x0000000503077c24 */ /* 0x000fc4000f8e0206 */
[-C--:B------:R-:W-:Y:S02]  /*1de0*/  IMAD R0, R14, R46.reuse, RZ ;  /* 0x0000002e0e007224 */ /* 0x080fe400078e02ff */
[----:B------:R-:W-:-:S04]  /*1df0*/  IMAD.WIDE.U32 R20, R22, R46, R18 ;  /* 0x0000002e16147225 */ /* 0x000fc800078e0012 */
[----:B------:R-:W-:Y:S02]  /*1e00*/  IMAD R71, R3, UR7, R4 ;  /* 0x0000000703477c24 */ /* 0x000fe4000f8e0204 */
[----:B------:R-:W-:Y:S01]  /*1e10*/  IMAD R5, R22, R47, R0 ;  /* 0x0000002f16057224 */ /* 0x000fe200078e0200 */
[----:B------:R-:W-:Y:S01]  /*1e20*/  IADD3 R0, P0, R50, R20, RZ ;  /* 0x0000001432007210 */ /* 0x000fe20007f1e0ff */
[----:B------:R-:W-:Y:S02]  /*1e30*/  IMAD.IADD R3, R51, 0x1, R7 ;  /* 0x0000000133037824 */ /* 0x000fe400078e0207 */
[----:B------:R-:W-:-:S03]  /*1e40*/  IMAD R4, R14, R40, RZ ;  /* 0x000000280e047224 */ /* 0x000fc600078e02ff */
[----:B------:R-:W-:Y:S02]  /*1e50*/  IADD3.X R20, R3, R21, R5, P0, !PT ;  /* 0x0000001503147210 */ /* 0x000fe400007fe405 */
[----:B------:R-:W-:Y:S01]  /*1e60*/  SEL R5, R15, RZ, P2 ;  /* 0x000000ff0f057207 */ /* 0x000fe20001000000 */
[----:B------:R-:W-:Y:S02]  /*1e70*/  IMAD R7, R22, R41, R4 ;  /* 0x0000002916077224 */ /* 0x000fe400078e0204 */
[----:B0-----:R-:W-:Y:S02]  /*1e80*/  IMAD R4, R14, R34, RZ ;  /* 0x000000220e047224 */ /* 0x001fe400078e02ff */
[----:B------:R-:W-:Y:S02]  /*1e90*/  IMAD.IADD R5, R18, 0x1, R5 ;  /* 0x0000000112057824 */ /* 0x000fe400078e0205 */
[----:B------:R-:W-:-:S04]  /*1ea0*/  IMAD.WIDE.U32 R44, R22, R40, R156 ;  /* 0x00000028162c7225 */ /* 0x000fc800078e009c */
[----:B------:R-:W-:-:S04]  /*1eb0*/  IMAD.WIDE.U32 R42, R22, R40, R18 ;  /* 0x00000028162a7225 */ /* 0x000fc800078e0012 */
[C---:B------:R-:W-:Y:S01]  /*1ec0*/  IMAD R9, R22.reuse, R35, R4 ;  /* 0x0000002316097224 */ /* 0x040fe200078e0204 */
[----:B------:R-:W-:Y:S01]  /*1ed0*/  SHF.R.S32.HI R4, RZ, 0x1f, R5 ;  /* 0x0000001fff047819 */ /* 0x000fe20000011405 */
[----:B------:R-:W-:Y:S02]  /*1ee0*/  IMAD.IADD R45, R45, 0x1, R7 ;  /* 0x000000012d2d7824 */ /* 0x000fe400078e0207 */
[----:B------:R-:W-:Y:S01]  /*1ef0*/  IMAD.IADD R43, R7, 0x1, R43 ;  /* 0x00000001072b7824 */ /* 0x000fe200078e022b */
[----:B-----5:R-:W-:Y:S01]  /*1f00*/  SHF.R.S32.HI R7, RZ, 0x1f, R28 ;  /* 0x0000001fff077819 */ /* 0x020fe2000001141c */
[----:B------:R-:W-:Y:S01]  /*1f10*/  IMAD.WIDE.U32 R38, R22, R34, R156 ;  /* 0x0000002216267225 */ /* 0x000fe200078e009c */
[----:B------:R-:W-:-:S03]  /*1f20*/  LEA.HI R21, R4, R5, RZ, 0x4 ;  /* 0x0000000504157211 */ /* 0x000fc600078f20ff */
[----:B------:R-:W-:Y:S01]  /*1f30*/  IMAD.WIDE.U32 R36, R22, R34, R18 ;  /* 0x0000002216247225 */ /* 0x000fe200078e0012 */
[----:B------:R-:W-:-:S03]  /*1f40*/  IADD3 R39, R39, R9, RZ ;  /* 0x0000000927277210 */ /* 0x000fc60007ffe0ff */
[----:B------:R-:W-:Y:S01]  /*1f50*/  IMAD R6, R7, R40, RZ ;  /* 0x0000002807067224 */ /* 0x000fe200078e02ff */
[----:B------:R-:W-:Y:S01]  /*1f60*/  LOP3.LUT R4, R12, 0x30, R21, 0xf8, !PT ;  /* 0x000000300c047812 */ /* 0x000fe200078ef815 */
[----:B------:R-:W-:Y:S02]  /*1f70*/  IMAD.IADD R37, R9, 0x1, R37 ;  /* 0x0000000109257824 */ /* 0x000fe400078e0225 */
[----:B------:R-:W-:Y:S01]  /*1f80*/  IMAD R7, R7, R34, RZ ;  /* 0x0000002207077224 */ /* 0x000fe200078e02ff */
[----:B-1----:R-:W-:Y:S01]  /*1f90*/  SHF.R.U32.HI R13, RZ, 0x7, R26 ;  /* 0x00000007ff0d7819 */ /* 0x002fe2000001161a */
[----:B------:R-:W-:Y:S01]  /*1fa0*/  IMAD R55, R47, 0xa0, RZ ;  /* 0x000000a02f377824 */ /* 0x000fe200078e02ff */
[----:B------:R-:W-:Y:S01]  /*1fb0*/  IADD3 R52, P0, R22, R27, RZ ;  /* 0x0000001b16347210 */ /* 0x000fe20007f1e0ff */
[----:B------:R-:W-:Y:S01]  /*1fc0*/  IMAD.WIDE.U32 R46, R46, 0xa0, RZ ;  /* 0x000000a02e2e7825 */ /* 0x000fe200078e00ff */
[----:B------:R-:W-:-:S03]  /*1fd0*/  LOP3.LUT R60, R21, 0xfffffff0, RZ, 0xc0, !PT ;  /* 0xfffffff0153c7812 */ /* 0x000fc600078ec0ff */
[C---:B------:R-:W-:Y:S02]  /*1fe0*/  IMAD R59, R28.reuse, R41, R6 ;  /* 0x000000291c3b7224 */ /* 0x040fe400078e0206 */
[----:B------:R-:W-:Y:S02]  /*1ff0*/  IMAD R5, R41, 0xa0, RZ ;  /* 0x000000a029057824 */ /* 0x000fe400078e02ff */
[----:B------:R-:W-:-:S04]  /*2000*/  IMAD.WIDE.U32 R44, R28, R40, R44 ;  /* 0x000000281c2c7225 */ /* 0x000fc800078e002c */
[----:B------:R-:W-:-:S04]  /*2010*/  IMAD.WIDE.U32 R42, R28, R40, R42 ;  /* 0x000000281c2a7225 */ /* 0x000fc800078e002a */
[C---:B------:R-:W-:Y:S02]  /*2020*/  IMAD R7, R28.reuse, R35, R7 ;  /* 0x000000231c077224 */ /* 0x040fe400078e0207 */
[----:B------:R-:W-:Y:S02]  /*2030*/  IMAD R57, R35, 0xa0, RZ ;  /* 0x000000a023397824 */ /* 0x000fe400078e02ff */
[----:B------:R-:W-:-:S04]  /*2040*/  IMAD.WIDE.U32 R38, R28, R34, R38 ;  /* 0x000000221c267225 */ /* 0x000fc800078e0026 */
[----:B------:R-:W-:-:S04]  /*2050*/  IMAD.WIDE.U32 R36, R28, R34, R36 ;  /* 0x000000221c247225 */ /* 0x000fc800078e0024 */
[----:B------:R-:W-:Y:S02]  /*2060*/  VIADD R32, R18, 0x20 ;  /* 0x0000002012207836 */ /* 0x000fe40000000000 */
[----:B------:R-:W-:-:S04]  /*2070*/  IMAD.WIDE.U32 R40, R40, 0xa0, RZ ;  /* 0x000000a028287825 */ /* 0x000fc800078e00ff */
[----:B------:R-:W-:Y:S01]  /*2080*/  IMAD.WIDE.U32 R34, R34, 0xa0, RZ ;  /* 0x000000a022227825 */ /* 0x000fe200078e00ff */
[----:B----4-:R-:W-:Y:S02]  /*2090*/  LOP3.LUT P4, RZ, R24, 0x2, RZ, 0xc0, !PT ;  /* 0x0000000218ff7812 */ /* 0x010fe4000788c0ff */
[----:B------:R-:W-:Y:S01]  /*20a0*/  ISETP.GE.AND P3, PT, R18, UR4, PT ;  /* 0x0000000412007c0c */ /* 0x000fe2000bf66270 */
[----:B------:R-:W-:Y:S01]  /*20b0*/  IMAD.IADD R58, R45, 0x1, R59 ;  /* 0x000000012d3a7824 */ /* 0x000fe200078e023b */
[----:B------:R-:W-:Y:S01]  /*20c0*/  ISETP.GE.AND P2, PT, R32, UR4, PT ;  /* 0x0000000420007c0c */ /* 0x000fe2000bf46270 */
[----:B------:R-:W-:Y:S01]  /*20d0*/  VIADD R33, R13, 0x8 ;  /* 0x000000080d217836 */ /* 0x000fe20000000000 */
[----:B------:R-:W-:Y:S01]  /*20e0*/  IADD3 R55, R47, R55, RZ ;  /* 0x000000372f377210 */ /* 0x000fe20007ffe0ff */
[----:B------:R-:W-:Y:S01]  /*20f0*/  IMAD.SHL.U32 R54, R15, 0x2, RZ ;  /* 0x000000020f367824 */ /* 0x000fe200078e00ff */
[----:B------:R-:W-:Y:S01]  /*2100*/  SHF.R.S32.HI R69, RZ, 0x1f, R60 ;  /* 0x0000001fff457819 */ /* 0x000fe2000001143c */
[----:B------:R-:W-:-:S02]  /*2110*/  IMAD.X R53, R14, 0x1, R11, P0 ;  /* 0x000000010e357824 */ /* 0x000fc400000e060b */
[----:B------:R-:W-:Y:S02]  /*2120*/  IMAD.IADD R56, R41, 0x1, R5 ;  /* 0x0000000129387824 */ /* 0x000fe400078e0205 */
[----:B------:R-:W-:Y:S02]  /*2130*/  IMAD.IADD R57, R35, 0x1, R57 ;  /* 0x0000000123397824 */ /* 0x000fe400078e0239 */
[----:B------:R-:W-:Y:S02]  /*2140*/  IMAD.IADD R59, R59, 0x1, R43 ;  /* 0x000000013b3b7824 */ /* 0x000fe400078e022b */
[----:B------:R-:W-:Y:S02]  /*2150*/  IMAD.IADD R61, R39, 0x1, R7 ;  /* 0x00000001273d7824 */ /* 0x000fe400078e0207 */
[----:B------:R-:W-:Y:S02]  /*2160*/  IMAD.IADD R68, R7, 0x1, R37 ;  /* 0x0000000107447824 */ /* 0x000fe400078e0225 */
[----:B------:R-:W-:Y:S01]  /*2170*/  IMAD.IADD R71, R49, 0x1, R71 ;  /* 0x0000000131477824 */ /* 0x000fe200078e0247 */
[----:B--2---:R-:W-:-:S04]  /*2180*/  LOP3.LUT R4, R4, R10, RZ, 0x3c, !PT ;  /* 0x0000000a04047212 */ /* 0x004fc800078e3cff */
[----:B---3--:R-:W-:-:S07]  /*2190*/  IADD3 R70, R8, R4, RZ ;  /* 0x0000000408467210 */ /* 0x008fce0007ffe0ff */
.L_x_11102:
[----:B--2---:R-:W2:Y:S01]  /*21a0*/  LDL R6, [R1+0x24] ;  /* 0x0000240001067983 */ /* 0x004ea20000100800 */
[----:B----4-:R-:W0:Y:S03]  /*21b0*/  LDC.64 R62, c[0x0][0x2e8] ;  /* 0x0000ba00ff3e7b82 */ /* 0x010e260000000a00 */
[----:B---3--:R-:W3:Y:S01]  /*21c0*/  LDL.LU R4, [R1] ;  /* 0x0000000001047983 */ /* 0x008ee20000300800 */
[----:B------:R-:W-:Y:S01]  /*21d0*/  VIADD R2, R2, 0xffffffff ;  /* 0xffffffff02027836 */ /* 0x000fe20000000000 */
[----:B------:R-:W-:Y:S05]  /*21e0*/  YIELD ;  /* 0x0000000000007946 */ /* 0x000fea0003800000 */
[----:B------:R-:W1:Y:S01]  /*21f0*/  LDC R27, c[0x0][0x3f4] ;  /* 0x0000fd00ff1b7b82 */ /* 0x000e620000000800 */
[----:B------:R-:W-:Y:S01]  /*2200*/  ISETP.GT.AND P5, PT, R2, R30, PT ;  /* 0x0000001e0200720c */ /* 0x000fe20003fa4270 */
[-C--:B------:R-:W-:Y:S01]  /*2210*/  IMAD R5, R55, R2.reuse, RZ ;  /* 0x0000000237057224 */ /* 0x080fe200078e02ff */
[----:B------:R-:W-:Y:S01]  /*2220*/  SHF.R.S32.HI R65, RZ, 0x1f, R2 ;  /* 0x0000001fff417819 */ /* 0x000fe20000011402 */
[----:B------:R-:W-:Y:S01]  /*2230*/  IMAD.WIDE.U32 R14, R46, R2, RZ ;  /* 0x000000022e0e7225 */ /* 0x000fe200078e00ff */
[----:B------:R-:W-:Y:S03]  /*2240*/  BSSY B0, `(.L_x_11073) ;  /* 0x000026d000007945 */ /* 0x000fe60003800000 */
[----:B------:R-:W-:-:S04]  /*2250*/  IMAD R7, R65, R46, R5 ;  /* 0x0000002e41077224 */ /* 0x000fc800078e0205 */
[----:B------:R-:W-:Y:S01]  /*2260*/  IMAD.IADD R67, R15, 0x1, R7 ;  /* 0x000000010f437824 */ /* 0x000fe200078e0207 */
[----:B0-----:R-:W-:-:S04]  /*2270*/  IADD3 R12, P0, P1, R14, R62, R0 ;  /* 0x0000003e0e0c7210 */ /* 0x001fc8000791e000 */
[----:B------:R-:W-:Y:S02]  /*2280*/  IADD3.X R13, R67, R63, R20, P0, P1 ;  /* 0x0000003f430d7210 */ /* 0x000fe400007e2414 */
[----:B-1----:R-:W-:Y:S01]  /*2290*/  ISETP.GE.AND P0, PT, R27, 0x1, PT ;  /* 0x000000011b00780c */ /* 0x002fe20003f06270 */
[----:B--2---:R-:W-:Y:S01]  /*22a0*/  IMAD R73, R17, 0x2800, R6 ;  /* 0x0000280011497824 */ /* 0x004fe200078e0206 */
[----:B---3--:R-:W-:-:S03]  /*22b0*/  LOP3.LUT R4, R4, 0xfffffffd, RZ, 0xc0, !PT ;  /* 0xfffffffd04047812 */ /* 0x008fc600078ec0ff */
[C---:B------:R-:W-:Y:S02]  /*22c0*/  VIADD R5, R73.reuse, 0x20 ;  /* 0x0000002049057836 */ /* 0x040fe40000000000 */
[----:B------:R-:W-:Y:S01]  /*22d0*/  @P4 VIADD R5, R73, 0xffffffe0 ;  /* 0xffffffe049054836 */ /* 0x000fe20000000000 */
[----:B------:R-:W-:Y:S01]  /*22e0*/  @P5 LOP3.LUT R4, R4, 0x2, RZ, 0xfc, !PT ;  /* 0x0000000204045812 */ /* 0x000fe200078efcff */
[----:B------:R-:W-:-:S03]  /*22f0*/  IMAD.IADD R73, R16, 0x1, R73 ;  /* 0x0000000110497824 */ /* 0x000fc600078e0249 */
[----:B------:R-:W-:Y:S01]  /*2300*/  IADD3 R72, R16, R5, RZ ;  /* 0x0000000510487210 */ /* 0x000fe20007ffe0ff */
[----:B------:R0:W-:Y:S01]  /*2310*/  STL [R1], R4 ;  /* 0x0000000401007387 */ /* 0x0001e20000100800 */
[----:B------:R-:W-:Y:S05]  /*2320*/  @!P0 BRA `(.L_x_11074) ;  /* 0x0000002400308947 */ /* 0x000fea0003800000 */
[----:B------:R-:W-:Y:S01]  /*2330*/  ULDC.U8 UR4, c[0x0][0x410] ;  /* 0x0001040000047ab9 */ /* 0x000fe20000000000 */
[-C--:B------:R-:W-:Y:S01]  /*2340*/  IMAD R7, R56, R2.reuse, RZ ;  /* 0x0000000238077224 */ /* 0x080fe200078e02ff */
[----:B------:R-:W-:Y:S01]  /*2350*/  ISETP.NE.AND P0, PT, RZ, UR4, PT ;  /* 0x00000004ff007c0c */ /* 0x000fe2000bf05270 */
[----:B0-----:R-:W-:-:S04]  /*2360*/  IMAD.WIDE.U32 R4, R40, R2, RZ ;  /* 0x0000000228047225 */ /* 0x001fc800078e00ff */
[----:B------:R-:W-:-:S04]  /*2370*/  IMAD R7, R65, R40, R7 ;  /* 0x0000002841077224 */ /* 0x000fc800078e0207 */
[----:B------:R-:W-:-:S04]  /*2380*/  IMAD.IADD R26, R5, 0x1, R7 ;  /* 0x00000001051a7824 */ /* 0x000fc800078e0207 */
[----:B------:R-:W-:Y:S05]  /*2390*/  @!P0 BRA `(.L_x_11075) ;  /* 0x0000001000648947 */ /* 0x000fea0003800000 */
[----:B------:R-:W-:Y:S01]  /*23a0*/  IMAD R6, R2, -0xa0, R31 ;  /* 0xffffff6002067824 */ /* 0x000fe200078e021f */
[----:B------:R-:W-:Y:S01]  /*23b0*/  BSSY B1, `(.L_x_11076) ;  /* 0x000001c000017945 */ /* 0x000fe20003800000 */
[----:B------:R-:W-:Y:S02]  /*23c0*/  CS2R R8, SRZ ;  /* 0x0000000000087805 */ /* 0x000fe4000001ff00 */
[----:B------:R-:W-:Y:S02]  /*23d0*/  CS2R R14, SRZ ;  /* 0x00000000000e7805 */ /* 0x000fe4000001ff00 */
[----:B------:R-:W-:Y:S02]  /*23e0*/  CS2R R10, SRZ ;  /* 0x00000000000a7805 */ /* 0x000fe4000001ff00 */
[----:B------:R-:W-:Y:S02]  /*23f0*/  VIMNMX R7, R6, 0xa0, PT ;  /* 0x000000a006077848 */ /* 0x000fe40003fe0100 */
[----:B------:R-:W-:-:S02]  /*2400*/  CS2R R24, SRZ ;  /* 0x0000000000187805 */ /* 0x000fc4000001ff00 */
[----:B------:R-:W-:-:S13]  /*2410*/  ISETP.GE.AND P1, PT, R22, R7, PT ;  /* 0x000000071600720c */ /* 0x000fda0003f26270 */
[----:B------:R-:W-:Y:S05]  /*2420*/  @P1 BRA `(.L_x_11077) ;  /* 0x0000000000501947 */ /* 0x000fea0003800000 */
[----:B------:R-:W2:Y:S01]  /*2430*/  LDL R64, [R1+0x20] ;  /* 0x0000200001407983 */ /* 0x000ea20000100800 */
[----:B------:R-:W-:Y:S01]  /*2440*/  ULDC.64 UR4, c[0x0][0x3e8] ;  /* 0x0000fa0000047ab9 */ /* 0x000fe20000000a00 */
[----:B------:R-:W-:Y:S01]  /*2450*/  IMAD.MOV.U32 R6, RZ, RZ, R38 ;  /* 0x000000ffff067224 */ /* 0x000fe200078e0026 */
[----:B------:R-:W-:Y:S01]  /*2460*/  IADD3 R4, P0, P5, R44, UR4, R4 ;  /* 0x000000042c047c10 */ /* 0x000fe2000fd1e004 */
[----:B------:R-:W-:Y:S02]  /*2470*/  IMAD.MOV.U32 R7, RZ, RZ, R61 ;  /* 0x000000ffff077224 */ /* 0x000fe400078e003d */
[----:B------:R-:W-:Y:S01]  /*2480*/  IMAD R9, R57, R2, RZ ;  /* 0x0000000239097224 */ /* 0x000fe200078e02ff */
[----:B------:R-:W-:Y:S01]  /*2490*/  IADD3.X R5, R58, UR5, R26, P0, P5 ;  /* 0x000000053a057c10 */ /* 0x000fe200087ea41a */
[----:B------:R-:W-:Y:S01]  /*24a0*/  IMAD.WIDE.U32 R6, R2, R34, R6 ;  /* 0x0000002202067225 */ /* 0x000fe200078e0006 */
[----:B------:R-:W-:-:S03]  /*24b0*/  ULDC.64 UR4, c[0x0][0x400] ;  /* 0x0001000000047ab9 */ /* 0x000fc60000000a00 */
[----:B------:R-:W-:Y:S01]  /*24c0*/  IMAD R9, R65, R34, R9 ;  /* 0x0000002241097224 */ /* 0x000fe200078e0209 */
[----:B------:R-:W-:-:S04]  /*24d0*/  IADD3 R6, P0, R6, UR4, RZ ;  /* 0x0000000406067c10 */ /* 0x000fc8000ff1e0ff */
[----:B------:R-:W-:Y:S02]  /*24e0*/  IADD3.X R7, R7, UR5, R9, P0, !PT ;  /* 0x0000000507077c10 */ /* 0x000fe400087fe409 */
[----:B------:R-:W-:Y:S02]  /*24f0*/  ISETP.GE.AND P0, PT, R156, R27, PT ;  /* 0x0000001b9c00720c */ /* 0x000fe40003f06270 */
[----:B------:R-:W-:Y:S02]  /*2500*/  CS2R R8, SRZ ;  /* 0x0000000000087805 */ /* 0x000fe4000001ff00 */
[----:B------:R-:W-:-:S09]  /*2510*/  CS2R R10, SRZ ;  /* 0x00000000000a7805 */ /* 0x000fd2000001ff00 */
[----:B------:R0:W5:Y:S04]  /*2520*/  @!P0 LDG.E.64 R14, desc[UR40][R4.64] ;  /* 0x00000028040e8981 */ /* 0x000168000c1e1b00 */
[----:B------:R0:W5:Y:S01]  /*2530*/  @!P0 LDG.E.64 R24, desc[UR40][R6.64] ;  /* 0x0000002806188981 */ /* 0x000162000c1e1b00 */
[----:B--2---:R-:W-:-:S13]  /*2540*/  ISETP.GE.AND P0, PT, R64, R27, PT ;  /* 0x0000001b4000720c */ /* 0x004fda0003f06270 */
[----:B------:R0:W5:Y:S04]  /*2550*/  @!P0 LDG.E.64 R8, desc[UR40][R4.64+0x10] ;  /* 0x0000102804088981 */ /* 0x000168000c1e1b00 */
[----:B------:R0:W5:Y:S02]  /*2560*/  @!P0 LDG.E.64 R10, desc[UR40][R6.64+0x10] ;  /* 0x00001028060a8981 */ /* 0x000164000c1e1b00 */
.L_x_11077:
[----:B------:R-:W-:Y:S05]  /*2570*/  BSYNC B1 ;  /* 0x0000000000017941 */ /* 0x000fea0003800000 */
.L_x_11076:
[----:B0-----:R-:W2:Y:S01]  /*2580*/  LDL R4, [R1+0x8] ;  /* 0x0000080001047983 */ /* 0x001ea20000100800 */
[----:B-----5:R-:W-:Y:S01]  /*2590*/  IMAD.MOV.U32 R26, RZ, RZ, R8 ;  /* 0x000000ffff1a7224 */ /* 0x020fe200078e0008 */
[----:B------:R-:W-:Y:S01]  /*25a0*/  MOV R81, R24 ;  /* 0x0000001800517202 */ /* 0x000fe20000000f00 */
[----:B------:R-:W-:Y:S02]  /*25b0*/  IMAD.MOV.U32 R63, RZ, RZ, R14 ;  /* 0x000000ffff3f7224 */ /* 0x000fe400078e000e */
[----:B------:R-:W-:Y:S01]  /*25c0*/  IMAD.MOV.U32 R62, RZ, RZ, R10 ;  /* 0x000000ffff3e7224 */ /* 0x000fe200078e000a */
[----:B--2---:R-:W-:-:S13]  /*25d0*/  ISETP.NE.AND P0, PT, R4, 0x3, PT ;  /* 0x000000030400780c */ /* 0x004fda0003f05270 */
[----:B------:R-:W-:Y:S05]  /*25e0*/  @!P0 BRA `(.L_x_11078) ;  /* 0x0000000000048947 */ /* 0x000fea0003800000 */
[----:B------:R-:W-:Y:S01]  /*25f0*/  BPT.TRAP 0x1 ;  /* 0x000000040000795c */ /* 0x000fe20000300000 */
.L_x_11078:
[----:B------:R-:W-:Y:S01]  /*2600*/  IMAD R74, R17, 0x8, R16 ;  /* 0x00000008114a7824 */ /* 0x000fe200078e0210 */
[----:B------:R-:W-:Y:S01]  /*2610*/  SHF.L.U32 R75, R23, 0x1f, RZ ;  /* 0x0000001f174b7819 */ /* 0x000fe200000006ff */
[----:B------:R-:W-:Y:S03]  /*2620*/  BSSY B1, `(.L_x_11079) ;  /* 0x0000003000017945 */ /* 0x000fe60003800000 */
[----:B------:R-:W0:Y:S02]  /*2630*/  SYNCS.PHASECHK.TRANS64.TRYWAIT P5, [R74+URZ+0x13290], R75 ;  /* 0x0132904b4a0075a7 */ /* 0x000e2400080a017f */
[----:B0-----:R-:W-:Y:S05]  /*2640*/  @!P5 BRA `(.L_x_11080) ;  /* 0x0000013c0070d947 */ /* 0x001fea0003800000 */
.L_x_11288:
[----:B------:R-:W-:Y:S05]  /*2650*/  BSYNC B1 ;  /* 0x0000000000017941 */ /* 0x000fea0003800000 */
.L_x_11079:
[----:B------:R-:W-:Y:S05]  /*2660*/  @P1 BRA `(.L_x_11081) ;  /* 0x0000002000a81947 */ /* 0x000fea0003800000 */
[----:B------:R-:W-:Y:S04]  /*2670*/  BSSY B1, `(.L_x_11082) ;  /* 0x0000073000017945 */ /* 0x000fe80003800000 */
[----:B------:R-:W-:Y:S05]  /*2680*/  @P3 BRA `(.L_x_11083) ;  /* 0x0000000400c43947 */ /* 0x000fea0003800000 */
[----:B------:R1:W2:Y:S01]  /*2690*/  LDS.128 R4, [R73+0xe000] ;  /* 0x00e0000049047984 */ /* 0x0002a20000000c00 */
        /* <DEDUP_REMOVED lines=15> */
[----:B------:R-:W-:Y:S01]  /*2790*/  F2FP.F16.E4M3.UNPACK_B R64, R81.H1 ;  /* 0x00000051ff40723e */ /* 0x000fe200030006ff */
[----:B--2---:R-:W-:Y:S01]  /*27a0*/  IMAD.MOV.U32 R15, RZ, RZ, R4 ;  /* 0x000000ffff0f7224 */ /* 0x004fe200078e0004 */
[----:B------:R-:W-:Y:S01]  /*27b0*/  LOP3.LUT R25, R25, 0xff00, R14, 0xf8, !PT ;  /* 0x0000ff0019197812 */ /* 0x000fe200078ef80e */
[----:B------:R-:W-:Y:S01]  /*27c0*/  IMAD.U32 R14, R76, 0x10000, RZ ;  /* 0x000100004c0e7824 */ /* 0x000fe200078e00ff */
[----:B------:R-:W-:Y:S01]  /*27d0*/  F2FP.F16.E4M3.UNPACK_B R4, R5 ;  /* 0x00000005ff04723e */ /* 0x000fe200020006ff */
[----:B------:R-:W-:Y:S01]  /*27e0*/  HADD2.F32 R76, -RZ, R64.H0_H0 ;  /* 0x20000040ff4c7230 */ /* 0x000fe20000004100 */
[----:B------:R-:W-:Y:S01]  /*27f0*/  LOP3.LUT R65, R65, 0xff00, R24, 0xf8, !PT ;  /* 0x0000ff0041417812 */ /* 0x000fe200078ef818 */
[----:B------:R-:W-:Y:S01]  /*2800*/  IMAD.U32 R24, R66, 0x10000, RZ ;  /* 0x0001000042187824 */ /* 0x000fe200078e00ff */
[----:B------:R-:W-:Y:S01]  /*2810*/  LOP3.LUT R14, R25, 0xff0000, R14, 0xf8, !PT ;  /* 0x00ff0000190e7812 */ /* 0x000fe200078ef80e */
[--C-:B------:R-:W-:Y:S01]  /*2820*/  HADD2.F32 R25, -RZ, R4.reuse.H1_H1 ;  /* 0x30000004ff197230 */ /* 0x100fe20000004100 */
[----:B------:R-:W-:Y:S01]  /*2830*/  F2FP.F16.E4M3.UNPACK_B R66, R63.H1 ;  /* 0x0000003fff42723e */ /* 0x000fe200030006ff */
[----:B------:R-:W-:Y:S01]  /*2840*/  HADD2.F32 R4, -RZ, R4.H0_H0 ;  /* 0x20000004ff047230 */ /* 0x000fe20000004100 */
[----:B------:R-:W-:Y:S01]  /*2850*/  F2FP.F16.E4M3.UNPACK_B R5, R5.H1 ;  /* 0x00000005ff05723e */ /* 0x000fe200030006ff */
[----:B------:R-:W-:Y:S01]  /*2860*/  HADD2.F32 R77, -RZ, R64.H1_H1 ;  /* 0x30000040ff4d7230 */ /* 0x000fe20000004100 */
[----:B------:R-:W-:Y:S01]  /*2870*/  LOP3.LUT R24, R65, 0xff0000, R24, 0xf8, !PT ;  /* 0x00ff000041187812 */ /* 0x000fe200078ef818 */
[----:B------:R-:W-:-:S02]  /*2880*/  HADD2.F32 R67, -RZ, R66.H0_H0 ;  /* 0x20000042ff437230 */ /* 0x000fc40000004100 */
[-C--:B------:R-:W-:Y:S01]  /*2890*/  FMUL.FTZ R79, R25, R76.reuse ;  /* 0x0000004c194f7220 */ /* 0x080fe20000410000 */
[--C-:B------:R-:W-:Y:S02]  /*28a0*/  HADD2.F32 R65, -RZ, R5.reuse.H1_H1 ;  /* 0x30000005ff417230 */ /* 0x100fe40000004100 */
        /* <DEDUP_REMOVED lines=8> */
[-C--:B------:R-:W-:Y:S01]  /*2930*/  FFMA.FTZ R79, R64, R66.reuse, -R79 ;  /* 0x00000042404f7223 */ /* 0x080fe2000001084f */
[-C--:B------:R-:W-:Y:S01]  /*2940*/  F2FP.F16.E4M3.UNPACK_B R25, R15.reuse.H1 ;  /* 0x0000000fff19723e */ /* 0x080fe200030006ff */
[----:B------:R-:W-:Y:S01]  /*2950*/  FFMA.FTZ R84, R65, R66, R80 ;  /* 0x0000004241547223 */ /* 0x000fe20000010050 */
[----:B------:R-:W-:Y:S01]  /*2960*/  F2FP.F16.E4M3.UNPACK_B R15, R15 ;  /* 0x0000000fff0f723e */ /* 0x000fe200020006ff */
[--C-:B------:R-:W-:Y:S01]  /*2970*/  HADD2.F32 R78, -RZ, R76.reuse.H1_H1 ;  /* 0x3000004cff4e7230 */ /* 0x100fe20000004100 */
[----:B------:R-:W-:Y:S01]  /*2980*/  F2FP.F16.E4M3.UNPACK_B R66, R63 ;  /* 0x0000003fff42723e */ /* 0x000fe200020006ff */
[--C-:B------:R-:W-:Y:S01]  /*2990*/  HADD2.F32 R63, -RZ, R25.reuse.H0_H0 ;  /* 0x20000019ff3f7230 */ /* 0x100fe20000004100 */
[----:B------:R-:W-:Y:S01]  /*29a0*/  F2FP.F16.E4M3.UNPACK_B R77, R24 ;  /* 0x00000018ff4d723e */ /* 0x000fe200020006ff */
[----:B------:R-:W-:Y:S01]  /*29b0*/  HADD2.F32 R65, -RZ, R25.H1_H1 ;  /* 0x30000019ff417230 */ /* 0x000fe20000004100 */
[----:B------:R-:W-:Y:S01]  /*29c0*/  F2FP.SATFINITE.E4M3.F32.PACK_AB_MERGE_C R84, R84, R79, RZ ;  /* 0x0000004f5454723e */ /* 0x000fe200048070ff */
[----:B------:R-:W-:-:S02]  /*29d0*/  HADD2.F32 R67, -RZ, R76.H0_H0 ;  /* 0x2000004cff437230 */ /* 0x000fc40000004100 */
[-C--:B------:R-:W-:Y:S01]  /*29e0*/  FMUL.FTZ R82, R63, R78.reuse ;  /* 0x0000004e3f527220 */ /* 0x080fe20000410000 */
[--C-:B------:R-:W-:Y:S02]  /*29f0*/  HADD2.F32 R64, -RZ, R15.reuse.H1_H1 ;  /* 0x3000000fff407230 */ /* 0x100fe40000004100 */
[----:B------:R-:W-:Y:S01]  /*2a00*/  FMUL.FTZ R80, R65, R78 ;  /* 0x0000004e41507220 */ /* 0x000fe20000410000 */
[--C-:B------:R-:W-:Y:S01]  /*2a10*/  HADD2.F32 R76, -RZ, R66.reuse.H1_H1 ;  /* 0x30000042ff4c7230 */ /* 0x100fe20000004100 */
[----:B------:R-:W-:Y:S01]  /*2a20*/  F2FP.SATFINITE.E4M3.F32.PACK_AB_MERGE_C R5, R5, R4, R84 ;  /* 0x000000040505723e */ /* 0x000fe20004807054 */
[----:B------:R-:W-:Y:S02]  /*2a30*/  HADD2.F32 R25, -RZ, R15.H0_H0 ;  /* 0x2000000fff197230 */ /* 0x000fe40000004100 */
[CC--:B------:R-:W-:Y:S01]  /*2a40*/  FMUL.FTZ R78, R64.reuse, R67.reuse ;  /* 0x00000043404e7220 */ /* 0x0c0fe20000410000 */
[----:B------:R-:W-:Y:S02]  /*2a50*/  HADD2.F32 R66, -RZ, R66.H0_H0 ;  /* 0x20000042ff427230 */ /* 0x000fe40000004100 */
[-C--:B------:R-:W-:Y:S01]  /*2a60*/  FFMA.FTZ R80, R63, R76.reuse, -R80 ;  /* 0x0000004c3f507223 */ /* 0x080fe20000010850 */
[----:B------:R-:W-:Y:S01]  /*2a70*/  FFMA.FTZ R65, R65, R76, R82 ;  /* 0x0000004c41417223 */ /* 0x000fe20000010052 */
[C---:B------:R-:W-:Y:S01]  /*2a80*/  FMUL.FTZ R67, R25.reuse, R67 ;  /* 0x0000004319437220 */ /* 0x040fe20000410000 */
[-C--:B------:R-:W-:Y:S01]  /*2a90*/  F2FP.F16.E4M3.UNPACK_B R63, R7.reuse.H1 ;  /* 0x00000007ff3f723e */ /* 0x080fe200030006ff */
[----:B------:R-:W-:Y:S01]  /*2aa0*/  FFMA.FTZ R15, R25, R66, -R78 ;  /* 0x00000042190f7223 */ /* 0x000fe2000001084e */
[----:B------:R-:W-:Y:S01]  /*2ab0*/  F2FP.F16.E4M3.UNPACK_B R78, R24.H1 ;  /* 0x00000018ff4e723e */ /* 0x000fe200030006ff */
[----:B------:R-:W-:Y:S01]  /*2ac0*/  FFMA.FTZ R64, R64, R66, R67 ;  /* 0x0000004240407223 */ /* 0x000fe20000010043 */
[----:B------:R-:W-:Y:S01]  /*2ad0*/  F2FP.SATFINITE.E4M3.F32.PACK_AB_MERGE_C R81, R65, R80, RZ ;  /* 0x000000504151723e */ /* 0x000fe200048070ff */
[--C-:B------:R-:W-:Y:S01]  /*2ae0*/  HADD2.F32 R65, -RZ, R63.reuse.H0_H0 ;  /* 0x2000003fff417230 */ /* 0x100fe20000004100 */
[----:B------:R-:W-:Y:S01]  /*2af0*/  F2FP.F16.E4M3.UNPACK_B R67, R14.H1 ;  /* 0x0000000eff43723e */ /* 0x000fe200030006ff */
        /* <DEDUP_REMOVED lines=36> */
[----:B------:R-:W-:Y:S01]  /*2d40*/  FFMA.FTZ R77, R6, R66, R77 ;  /* 0x00000042064d7223 */ /* 0x000fe2000001004d */
[----:B------:R-:W-:-:S04]  /*2d50*/  F2FP.SATFINITE.E4M3.F32.PACK_AB_MERGE_C R65, R82, R65, RZ ;  /* 0x000000415241723e */ /* 0x000fc800048070ff */
[----:B------:R-:W-:Y:S02]  /*2d60*/  F2FP.SATFINITE.E4M3.F32.PACK_AB_MERGE_C R6, R77, R76, R79 ;  /* 0x0000004c4d06723e */ /* 0x000fe4000480704f */
[----:B------:R-:W-:-:S07]  /*2d70*/  F2FP.SATFINITE.E4M3.F32.PACK_AB_MERGE_C R7, R24, R63, R65 ;  /* 0x0000003f1807723e */ /* 0x000fce0004807041 */
.L_x_11085:
[----:B------:R-:W-:Y:S05]  /*2d80*/  BSYNC B2 ;  /* 0x0000000000027941 */ /* 0x000fea0003800000 */
.L_x_11084:
[----:B--2---:R1:W-:Y:S02]  /*2d90*/  STG.E.128 desc[UR40][R12.64], R4 ;  /* 0x000000040c007986 */ /* 0x0043e4000c101d28 */
.L_x_11083:
[----:B------:R-:W-:Y:S05]  /*2da0*/  BSYNC B1 ;  /* 0x0000000000017941 */ /* 0x000fea0003800000 */
.L_x_11082:
[----:B------:R-:W-:Y:S05]  /*2db0*/  @P2 BRA `(.L_x_11081) ;  /* 0x0000001800d42947 */ /* 0x000fea0003800000 */
[----:B-1----:R-:W2:Y:S04]  /*2dc0*/  LDL R6, [R1+0x24] ;  /* 0x0000240001067983 */ /* 0x002ea80000100800 */
[----:B------:R-:W3:Y:S01]  /*2dd0*/  LDL R14, [R1+0x20] ;  /* 0x00002000010e7983 */ /* 0x000ee20000100800 */
[----:B------:R-:W-:Y:S01]  /*2de0*/  MOV R5, 0x20 ;  /* 0x0000002000057802 */ /* 0x000fe20000000f00 */
[----:B------:R-:W-:Y:S01]  /*2df0*/  IMAD R4, R17, 0x2800, RZ ;  /* 0x0000280011047824 */ /* 0x000fe200078e02ff */
[----:B------:R-:W-:Y:S02]  /*2e00*/  BSSY B1, `(.L_x_11086) ;  /* 0x0000070000017945 */ /* 0x000fe40003800000 */
[----:B------:R-:W-:-:S04]  /*2e10*/  SEL R5, R5, 0xffffffe0, !P4 ;  /* 0xffffffe005057807 */ /* 0x000fc80006000000 */
[----:B--2---:R-:W-:Y:S02]  /*2e20*/  IADD3 R5, R5, R6, R4 ;  /* 0x0000000605057210 */ /* 0x004fe40007ffe004 */
[----:B---3--:R-:W-:-:S03]  /*2e30*/  ISETP.GE.AND P5, PT, R14, R27, PT ;  /* 0x0000001b0e00720c */ /* 0x008fc60003fa6270 */
[----:B------:R-:W-:-:S06]  /*2e40*/  IMAD.IADD R4, R16, 0x1, R5 ;  /* 0x0000000110047824 */ /* 0x000fcc00078e0205 */
[----:B------:R-:W1:Y:S04]  /*2e50*/  LDS.128 R4, [R4+0xe000] ;  /* 0x00e0000004047984 */ /* 0x000e680000000c00 */
[----:B------:R-:W-:Y:S05]  /*2e60*/  @P5 BRA `(.L_x_11087) ;  /* 0x0000000400a45947 */ /* 0x000fea0003800000 */
[--C-:B------:R-:W-:Y:S02]  /*2e70*/  SHF.R.U32.HI R10, RZ, 0x8, R9.reuse ;  /* 0x00000008ff0a7819 */ /* 0x100fe40000011609 */
[----:B------:R-:W-:Y:S02]  /*2e80*/  SHF.R.U32.HI R27, RZ, 0x18, R9 ;  /* 0x00000018ff1b7819 */ /* 0x000fe40000011609 */
[----:B------:R-:W-:Y:S01]  /*2e90*/  LOP3.LUT R8, R9, 0xff, RZ, 0xc0, !PT ;  /* 0x000000ff09087812 */ /* 0x000fe200078ec0ff */
[----:B------:R-:W-:Y:S01]  /*2ea0*/  IMAD.SHL.U32 R10, R10, 0x100, RZ ;  /* 0x000001000a0a7824 */ /* 0x000fe200078e00ff */
[----:B------:R-:W-:Y:S02]  /*2eb0*/  SHF.R.U32.HI R24, RZ, 0x8, R11 ;  /* 0x00000008ff187819 */ /* 0x000fe4000001160b */
[----:B------:R-:W-:Y:S02]  /*2ec0*/  SHF.R.U32.HI R25, RZ, 0x10, R9 ;  /* 0x00000010ff197819 */ /* 0x000fe40000011609 */
[----:B------:R-:W-:-:S02]  /*2ed0*/  LOP3.LUT R14, R11, 0xff0000ff, RZ, 0xc0, !PT ;  /* 0xff0000ff0b0e7812 */ /* 0x000fc400078ec0ff */
[----:B------:R-:W-:Y:S01]  /*2ee0*/  SHF.R.U32.HI R15, RZ, 0x10, R11 ;  /* 0x00000010ff0f7819 */ /* 0x000fe2000001160b */
[----:B------:R-:W-:Y:S01]  /*2ef0*/  IMAD.SHL.U32 R11, R24, 0x100, RZ ;  /* 0x00000100180b7824 */ /* 0x000fe200078e00ff */
[----:B------:R-:W-:Y:S01]  /*2f00*/  PRMT R9, R27, 0x654, R8 ;  /* 0x000006541b097816 */ /* 0x000fe20000000008 */
[----:B-1----:R-:W-:Y:S01]  /*2f10*/  IMAD.MOV.U32 R8, RZ, RZ, R4 ;  /* 0x000000ffff087224 */ /* 0x002fe200078e0004 */
[----:B------:R-:W-:Y:S01]  /*2f20*/  F2FP.F16.E4M3.UNPACK_B R4, R5 ;  /* 0x00000005ff04723e */ /* 0x000fe200020006ff */
[----:B------:R-:W-:Y:S01]  /*2f30*/  IMAD.U32 R15, R15, 0x10000, RZ ;  /* 0x000100000f0f7824 */ /* 0x000fe200078e00ff */
[----:B------:R-:W-:Y:S01]  /*2f40*/  LOP3.LUT R9, R9, 0xff00, R10, 0xf8, !PT ;  /* 0x0000ff0009097812 */ /* 0x000fe200078ef80a */
[----:B------:R-:W-:Y:S01]  /*2f50*/  IMAD.U32 R10, R25, 0x10000, RZ ;  /* 0x00010000190a7824 */ /* 0x000fe200078e00ff */
[----:B------:R-:W-:Y:S02]  /*2f60*/  LOP3.LUT R14, R14, 0xff00, R11, 0xf8, !PT ;  /* 0x0000ff000e0e7812 */ /* 0x000fe400078ef80b */
[----:B------:R-:W-:-:S02]  /*2f70*/  F2FP.F16.E4M3.UNPACK_B R11, R62.H1 ;  /* 0x0000003eff0b723e */ /* 0x000fc400030006ff */
        /* <DEDUP_REMOVED lines=88> */
.L_x_11087:
[----:B------:R-:W-:Y:S05]  /*3500*/  BSYNC B1 ;  /* 0x0000000000017941 */ /* 0x000fea0003800000 */
.L_x_11086:
[----:B-1----:R1:W-:Y:S01]  /*3510*/  STG.E.128 desc[UR40][R12.64+0x20], R4 ;  /* 0x000020040c007986 */ /* 0x0023e2000c101d28 */
[----:B------:R-:W-:Y:S05]  /*3520*/  BRA `(.L_x_11081) ;  /* 0x0000001000f87947 */ /* 0x000fea0003800000 */
.L_x_11075:
[----:B------:R-:W-:Y:S01]  /*3530*/  IMAD R5, R2, -0xa0, R31 ;  /* 0xffffff6002057824 */ /* 0x000fe200078e021f */
[----:B------:R-:W2:Y:S04]  /*3540*/  LDL.LU R66, [R1] ;  /* 0x0000000001427983 */ /* 0x000ea80000300800 */
[----:B------:R-:W-:Y:S01]  /*3550*/  VIMNMX R5, R5, 0xa0, PT ;  /* 0x000000a005057848 */ /* 0x000fe20003fe0100 */
[----:B------:R-:W3:Y:S01]  /*3560*/  LDL R64, [R1+0x8] ;  /* 0x0000080001407983 */ /* 0x000ee20000100800 */
[----:B------:R-:W-:Y:S02]  /*3570*/  CS2R R8, SRZ ;  /* 0x0000000000087805 */ /* 0x000fe4000001ff00 */
[----:B------:R-:W-:Y:S02]  /*3580*/  CS2R R10, SRZ ;  /* 0x00000000000a7805 */ /* 0x000fe4000001ff00 */
[----:B------:R-:W-:-:S04]  /*3590*/  ISETP.GE.AND P1, PT, R22, R5, PT ;  /* 0x000000051600720c */ /* 0x000fc80003f26270 */
[----:B------:R-:W-:-:S13]  /*35a0*/  ISETP.GE.OR P0, PT, R18, R27, P1 ;  /* 0x0000001b1200720c */ /* 0x000fda0000f06670 */
[----:B------:R-:W0:Y:S01]  /*35b0*/  @!P0 LDC.64 R12, c[0x0][0x3e8] ;  /* 0x0000fa00ff0c8b82 */ /* 0x000e220000000a00 */
[----:B------:R-:W-:Y:S02]  /*35c0*/  @!P0 IMAD.MOV.U32 R5, RZ, RZ, R68 ;  /* 0x000000ffff058224 */ /* 0x000fe400078e0044 */
[----:B------:R-:W-:-:S04]  /*35d0*/  @!P0 IMAD R6, R57, R2, RZ ;  /* 0x0000000239068224 */ /* 0x000fc800078e02ff */
[----:B------:R-:W-:Y:S01]  /*35e0*/  @!P0 IMAD R6, R65, R34, R6 ;  /* 0x0000002241068224 */ /* 0x000fe200078e0206 */
[----:B------:R-:W1:Y:S01]  /*35f0*/  @!P0 LDC.64 R24, c[0x0][0x400] ;  /* 0x00010000ff188b82 */ /* 0x000e620000000a00 */
[----:B0-----:R-:W-:Y:S02]  /*3600*/  @!P0 IADD3 R12, P5, P6, R42, R12, R4 ;  /* 0x0000000c2a0c8210 */ /* 0x001fe40007ebe004 */
[----:B------:R-:W-:Y:S02]  /*3610*/  @!P0 MOV R4, R36 ;  /* 0x0000002400048202 */ /* 0x000fe40000000f00 */
[----:B------:R-:W-:-:S03]  /*3620*/  @!P0 IADD3.X R13, R59, R13, R26, P5, P6 ;  /* 0x0000000d3b0d8210 */ /* 0x000fc60002fec41a */
[----:B------:R-:W-:-:S03]  /*3630*/  @!P0 IMAD.WIDE.U32 R4, R2, R34, R4 ;  /* 0x0000002202048225 */ /* 0x000fc600078e0004 */
[----:B-1----:R-:W-:-:S04]  /*3640*/  @!P0 IADD3 R24, P5, R4, R24, RZ ;  /* 0x0000001804188210 */ /* 0x002fc80007fbe0ff */
[----:B------:R-:W-:Y:S02]  /*3650*/  @!P0 IADD3.X R25, R25, R6, R5, P5, !PT ;  /* 0x0000000619198210 */ /* 0x000fe40002ffe405 */
[----:B------:R-:W-:Y:S02]  /*3660*/  CS2R R4, SRZ ;  /* 0x0000000000047805 */ /* 0x000fe4000001ff00 */
[----:B------:R-:W-:Y:S01]  /*3670*/  CS2R R6, SRZ ;  /* 0x0000000000067805 */ /* 0x000fe2000001ff00 */
[----:B------:R-:W4:Y:S05]  /*3680*/  @!P0 LDG.E.128 R8, desc[UR40][R24.64] ;  /* 0x0000002818088981 */ /* 0x000f2a000c1e1d00 */
[----:B------:R-:W5:Y:S01]  /*3690*/  @!P0 LDG.E.128 R4, desc[UR40][R12.64] ;  /* 0x000000280c048981 */ /* 0x000f62000c1e1d00 */
[----:B------:R-:W-:-:S02]  /*36a0*/  ISETP.GE.AND P0, PT, R18, R27, PT ;  /* 0x0000001b1200720c */ /* 0x000fc40003f06270 */
[----:B--2---:R-:W-:-:S11]  /*36b0*/  LOP3.LUT R66, R66, 0xfffffffe, RZ, 0xc0, !PT ;  /* 0xfffffffe42427812 */ /* 0x004fd600078ec0ff */
[----:B------:R-:W-:-:S05]  /*36c0*/  @P0 LOP3.LUT R66, R66, 0x1, RZ, 0xfc, !PT ;  /* 0x0000000142420812 */ /* 0x000fca00078efcff */
[----:B------:R0:W-:Y:S01]  /*36d0*/  STL [R1], R66 ;  /* 0x0000004201007387 */ /* 0x0001e20000100800 */
[----:B---3--:R-:W-:Y:S01]  /*36e0*/  ISETP.NE.AND P0, PT, R64, 0x3, PT ;  /* 0x000000034000780c */ /* 0x008fe20003f05270 */
[----:B----4-:R-:W-:Y:S02]  /*36f0*/  IMAD.MOV.U32 R82, RZ, RZ, R8 ;  /* 0x000000ffff527224 */ /* 0x010fe400078e0008 */
[----:B------:R-:W-:Y:S02]  /*3700*/  IMAD.MOV.U32 R80, RZ, RZ, R10 ;  /* 0x000000ffff507224 */ /* 0x000fe400078e000a */
[----:B-----5:R-:W-:Y:S02]  /*3710*/  IMAD.MOV.U32 R81, RZ, RZ, R4 ;  /* 0x000000ffff517224 */ /* 0x020fe400078e0004 */
[----:B------:R-:W-:-:S06]  /*3720*/  IMAD.MOV.U32 R78, RZ, RZ, R6 ;  /* 0x000000ffff4e7224 */ /* 0x000fcc00078e0006 */
[----:B0-----:R-:W-:Y:S05]  /*3730*/  @!P0 BRA `(.L_x_11088) ;  /* 0x0000000000048947 */ /* 0x001fea0003800000 */
[----:B------:R-:W-:Y:S01]  /*3740*/  BPT.TRAP 0x1 ;  /* 0x000000040000795c */ /* 0x000fe20000300000 */
.L_x_11088:
[----:B------:R-:W-:Y:S01]  /*3750*/  IMAD R74, R17, 0x8, R16 ;  /* 0x00000008114a7824 */ /* 0x000fe200078e0210 */
[----:B------:R-:W-:Y:S01]  /*3760*/  SHF.L.U32 R75, R23, 0x1f, RZ ;  /* 0x0000001f174b7819 */ /* 0x000fe200000006ff */
[----:B------:R-:W0:Y:S01]  /*3770*/  LDC R77, c[0x0][0x2f4] ;  /* 0x0000bd00ff4d7b82 */ /* 0x000e220000000800 */
[----:B------:R-:W-:Y:S02]  /*3780*/  BSSY B1, `(.L_x_11089) ;  /* 0x0000003000017945 */ /* 0x000fe40003800000 */
[----:B------:R-:W1:Y:S02]  /*3790*/  SYNCS.PHASECHK.TRANS64.TRYWAIT P5, [R74+URZ+0x13290], R75 ;  /* 0x0132904b4a0075a7 */ /* 0x000e6400080a017f */
[----:B-1----:R-:W-:Y:S05]  /*37a0*/  @!P5 BRA `(.L_x_11090) ;  /* 0x0000012c002cd947 */ /* 0x002fea0003800000 */
.L_x_11289:
[----:B------:R-:W-:Y:S05]  /*37b0*/  BSYNC B1 ;  /* 0x0000000000017941 */ /* 0x000fea0003800000 */
.L_x_11089:
[----:B0-----:R-:W-:Y:S01]  /*37c0*/  ISETP.GE.OR P5, PT, R18, R77, P1 ;  /* 0x0000004d1200720c */ /* 0x001fe20000fa6670 */
[----:B------:R-:W-:Y:S01]  /*37d0*/  ULDC.64 UR4, c[0x0][0x300] ;  /* 0x0000c00000047ab9 */ /* 0x000fe20000000a00 */
[----:B------:R-:W-:Y:S01]  /*37e0*/  SHF.R.S32.HI R12, RZ, 0x1f, R22 ;  /* 0x0000001fff0c7819 */ /* 0x000fe20000011416 */
[----:B------:R-:W-:Y:S01]  /*37f0*/  IMAD.MOV.U32 R65, RZ, RZ, R67 ;  /* 0x000000ffff417224 */ /* 0x000fe200078e0043 */
[----:B------:R-:W-:-:S03]  /*3800*/  MOV R64, R14 ;  /* 0x0000000e00407202 */ /* 0x000fc60000000f00 */
[----:B------:R-:W-:Y:S02]  /*3810*/  IMAD R13, R12, UR4, RZ ;  /* 0x000000040c0d7c24 */ /* 0x000fe4000f8e02ff */
[----:B------:R-:W-:-:S04]  /*3820*/  IMAD.WIDE.U32 R64, R22, UR4, R64 ;  /* 0x0000000416407c25 */ /* 0x000fc8000f8e0040 */
[----:B------:R-:W-:Y:S01]  /*3830*/  IMAD R13, R22, UR5, R13 ;  /* 0x00000005160d7c24 */ /* 0x000fe2000f8e020d */
[----:B------:R-:W-:Y:S06]  /*3840*/  @P5 BRA `(.L_x_11081) ;  /* 0x0000001000305947 */ /* 0x000fec0003800000 */
[----:B------:R-:W2:Y:S04]  /*3850*/  LDL R27, [R1] ;  /* 0x00000000011b7983 */ /* 0x000ea80000100800 */
[----:B------:R-:W3:Y:S04]  /*3860*/  LDL R26, [R1+0x2c] ;  /* 0x00002c00011a7983 */ /* 0x000ee80000100800 */
[----:B------:R-:W4:Y:S04]  /*3870*/  LDL R25, [R1+0x30] ;  /* 0x0000300001197983 */ /* 0x000f280000100800 */
[----:B------:R-:W5:Y:S01]  /*3880*/  LDL R24, [R1+0x34] ;  /* 0x0000340001187983 */ /* 0x000f620000100800 */
[----:B------:R-:W-:Y:S01]  /*3890*/  IMAD.IADD R76, R13, 0x1, R65 ;  /* 0x000000010d4c7824 */ /* 0x000fe200078e0241 */
[----:B------:R-:W-:Y:S01]  /*38a0*/  IADD3 R67, P5, P6, R50, R64, R60 ;  /* 0x0000004032437210 */ /* 0x000fe20007ebe03c */
[----:B------:R-:W-:Y:S01]  /*38b0*/  IMAD.IADD R13, R77, 0x1, -R54 ;  /* 0x000000014d0d7824 */ /* 0x000fe200078e0a36 */
[----:B------:R-:W-:Y:S02]  /*38c0*/  BSSY B1, `(.L_x_11091) ;  /* 0x00000e8000017945 */ /* 0x000fe40003800000 */
[----:B------:R-:W-:-:S02]  /*38d0*/  IADD3.X R12, R3, R76, R69, P5, P6 ;  /* 0x0000004c030c7210 */ /* 0x000fc40002fec445 */
[----:B------:R-:W-:-:S05]  /*38e0*/  IADD3 R66, P5, R67, R62, RZ ;  /* 0x0000003e43427210 */ /* 0x000fca0007fbe0ff */
[----:B------:R-:W-:Y:S01]  /*38f0*/  IMAD.X R67, R12, 0x1, R63, P5 ;  /* 0x000000010c437824 */ /* 0x000fe200028e063f */
[C---:B--2---:R-:W-:Y:S02]  /*3900*/  LOP3.LUT P5, RZ, R27.reuse, 0x4, RZ, 0xc0, !PT ;  /* 0x000000041bff7812 */ /* 0x044fe400078ac0ff */
[----:B------:R-:W-:Y:S02]  /*3910*/  LOP3.LUT P6, RZ, R27, 0x1, RZ, 0xc0, !PT ;  /* 0x000000011bff7812 */ /* 0x000fe400078cc0ff */
[----:B------:R-:W-:-:S04]  /*3920*/  SEL R13, R54, R13, !P5 ;  /* 0x0000000d360d7207 */ /* 0x000fc80006800000 */
[----:B------:R-:W-:-:S04]  /*3930*/  SHF.R.S32.HI R12, RZ, 0x1f, R13 ;  /* 0x0000001fff0c7819 */ /* 0x000fc8000001140d */
[----:B------:R-:W-:Y:S01]  /*3940*/  LEA.HI R12, R12, R13, RZ, 0x5 ;  /* 0x0000000d0c0c7211 */ /* 0x000fe200078f28ff */
[----:B------:R-:W-:-:S03]  /*3950*/  IMAD R13, R17, 0x2800, R70 ;  /* 0x00002800110d7824 */ /* 0x000fc600078e0246 */
[----:B------:R-:W-:Y:S02]  /*3960*/  SHF.R.S32.HI R12, RZ, 0x5, R12 ;  /* 0x00000005ff0c7819 */ /* 0x000fe4000001140c */
[----:B------:R-:W-:Y:S02]  /*3970*/  IADD3 R13, R16, R13, RZ ;  /* 0x0000000d100d7210 */ /* 0x000fe40007ffe0ff */
[----:B------:R-:W-:-:S05]  /*3980*/  LEA.HI.SX32 R12, R21, R12, 0x1c ;  /* 0x0000000c150c7211 */ /* 0x000fca00078fe2ff */
[----:B------:R-:W-:-:S05]  /*3990*/  IMAD.SHL.U32 R79, R12, 0x10, RZ ;  /* 0x000000100c4f7824 */ /* 0x000fca00078e00ff */
[----:B---3--:R-:W-:-:S04]  /*39a0*/  LOP3.LUT R12, R26, 0x30, R79, 0xf8, !PT ;  /* 0x000000301a0c7812 */ /* 0x008fc800078ef84f */
[----:B----4-:R-:W-:-:S05]  /*39b0*/  LOP3.LUT R12, R12, R25, RZ, 0x3c, !PT ;  /* 0x000000190c0c7212 */ /* 0x010fca00078e3cff */
[----:B-----5:R-:W-:-:S04]  /*39c0*/  IMAD.IADD R12, R24, 0x1, R12 ;  /* 0x00000001180c7824 */ /* 0x020fc800078e020c */
[----:B------:R-:W-:-:S04]  /*39d0*/  IMAD R15, R17, 0x2800, R12 ;  /* 0x00002800110f7824 */ /* 0x000fc800078e020c */
[----:B------:R-:W-:Y:S02]  /*39e0*/  IMAD.IADD R24, R16, 0x1, R15 ;  /* 0x0000000110187824 */ /* 0x000fe400078e020f */
[----:B------:R-:W0:Y:S04]  /*39f0*/  LDS.128 R12, [R13+0xe000] ;  /* 0x00e000000d0c7984 */ /* 0x000e280000000c00 */
[----:B------:R-:W2:Y:S01]  /*3a00*/  LDS.128 R24, [R24+0xe000] ;  /* 0x00e0000018187984 */ /* 0x000ea20000000c00 */
        /* <DEDUP_REMOVED lines=10> */
[--C-:B------:R-:W-:Y:S01]  /*3ab0*/  SHF.R.U32.HI R88, RZ, 0x8, R7.reuse ;  /* 0x00000008ff587819 */ /* 0x100fe20000011607 */
[----:B------:R-:W-:Y:S01]  /*3ac0*/  IMAD.SHL.U32 R83, R83, 0x100, RZ ;  /* 0x0000010053537824 */ /* 0x000fe200078e00ff */
[----:B------:R-:W-:Y:S02]  /*3ad0*/  PRMT R4, R91, 0x654, R4 ;  /* 0x000006545b047816 */ /* 0x000fe40000000004 */
[----:B------:R-:W-:Y:S02]  /*3ae0*/  SHF.R.U32.HI R89, RZ, 0x18, R7 ;  /* 0x00000018ff597819 */ /* 0x000fe40000011607 */
[----:B------:R-:W-:-:S02]  /*3af0*/  LOP3.LUT R6, R7, 0xff, RZ, 0xc0, !PT ;  /* 0x000000ff07067812 */ /* 0x000fc400078ec0ff */
[----:B------:R-:W-:Y:S02]  /*3b00*/  SHF.R.U32.HI R86, RZ, 0x10, R7 ;  /* 0x00000010ff567819 */ /* 0x000fe40000011607 */
[--C-:B------:R-:W-:Y:S02]  /*3b10*/  SHF.R.U32.HI R85, RZ, 0x8, R11.reuse ;  /* 0x00000008ff557819 */ /* 0x100fe4000001160b */
[----:B------:R-:W-:Y:S02]  /*3b20*/  LOP3.LUT R84, R11, 0xff0000ff, RZ, 0xc0, !PT ;  /* 0xff0000ff0b547812 */ /* 0x000fe400078ec0ff */
[----:B------:R-:W-:Y:S01]  /*3b30*/  SHF.R.U32.HI R7, RZ, 0x10, R11 ;  /* 0x00000010ff077819 */ /* 0x000fe2000001160b */
[----:B------:R-:W-:Y:S01]  /*3b40*/  IMAD.SHL.U32 R11, R88, 0x100, RZ ;  /* 0x00000100580b7824 */ /* 0x000fe200078e00ff */
[----:B------:R-:W-:Y:S01]  /*3b50*/  LOP3.LUT R4, R4, 0xff00, R9, 0xf8, !PT ;  /* 0x0000ff0004047812 */ /* 0x000fe200078ef809 */
[----:B------:R-:W-:Y:S01]  /*3b60*/  IMAD.U32 R9, R90, 0x10000, RZ ;  /* 0x000100005a097824 */ /* 0x000fe200078e00ff */
[----:B------:R-:W-:Y:S01]  /*3b70*/  PRMT R6, R89, 0x654, R6 ;  /* 0x0000065459067816 */ /* 0x000fe20000000006 */
[----:B------:R-:W-:Y:S01]  /*3b80*/  IMAD.SHL.U32 R85, R85, 0x100, RZ ;  /* 0x0000010055557824 */ /* 0x000fe200078e00ff */
[----:B------:R-:W-:Y:S01]  /*3b90*/  PRMT R10, R87, 0x654, R8 ;  /* 0x00000654570a7816 */ /* 0x000fe20000000008 */
[----:B------:R-:W-:Y:S01]  /*3ba0*/  IMAD.U32 R88, R5, 0x10000, RZ ;  /* 0x0001000005587824 */ /* 0x000fe200078e00ff */
[----:B------:R-:W-:Y:S01]  /*3bb0*/  LOP3.LUT R8, R6, 0xff00, R11, 0xf8, !PT ;  /* 0x0000ff0006087812 */ /* 0x000fe200078ef80b */
[----:B------:R-:W-:Y:S01]  /*3bc0*/  IMAD.U32 R90, R7, 0x10000, RZ ;  /* 0x00010000075a7824 */ /* 0x000fe200078e00ff */
[----:B------:R-:W-:-:S02]  /*3bd0*/  LOP3.LUT R6, R4, 0xff0000, R9, 0xf8, !PT ;  /* 0x00ff000004067812 */ /* 0x000fc400078ef809 */
[----:B------:R-:W-:Y:S02]  /*3be0*/  LOP3.LUT R87, R10, 0xff00, R83, 0xf8, !PT ;  /* 0x0000ff000a577812 */ /* 0x000fe400078ef853 */
[----:B------:R-:W-:Y:S02]  /*3bf0*/  SHF.L.U32 R9, R86, 0x10, RZ ;  /* 0x0000001056097819 */ /* 0x000fe400000006ff */
[----:B------:R-:W-:Y:S02]  /*3c00*/  F2FP.F16.E4M3.UNPACK_B R86, R82.H1 ;  /* 0x00000052ff56723e */ /* 0x000fe400030006ff */
[----:B--2---:R-:W-:Y:S02]  /*3c10*/  F2FP.F16.E4M3.UNPACK_B R11, R24.H1 ;  /* 0x00000018ff0b723e */ /* 0x004fe400030006ff */
[----:B0-----:R-:W-:Y:S02]  /*3c20*/  F2FP.F16.E4M3.UNPACK_B R10, R12.H1 ;  /* 0x0000000cff0a723e */ /* 0x001fe400030006ff */
[----:B------:R-:W-:Y:S01]  /*3c30*/  LOP3.LUT R89, R84, 0xff00, R85, 0xf8, !PT ;  /* 0x0000ff0054597812 */ /* 0x000fe200078ef855 */
[----:B------:R-:W-:Y:S01]  /*3c40*/  HADD2.F32 R85, -RZ, R86.H0_H0 ;  /* 0x20000056ff557230 */ /* 0x000fe20000004100 */
[----:B------:R-:W-:Y:S01]  /*3c50*/  LOP3.LUT R4, R8, 0xff0000, R9, 0xf8, !PT ;  /* 0x00ff000008047812 */ /* 0x000fe200078ef809 */
[----:B------:R-:W-:Y:S01]  /*3c60*/  HADD2.F32 R9, -RZ, R11.H0_H0 ;  /* 0x2000000bff097230 */ /* 0x000fe20000004100 */
[----:B------:R-:W-:Y:S01]  /*3c70*/  F2FP.F16.E4M3.UNPACK_B R83, R81.H1 ;  /* 0x00000051ff53723e */ /* 0x000fe200030006ff */
[----:B------:R-:W-:Y:S01]  /*3c80*/  HADD2.F32 R8, -RZ, R10.H0_H0 ;  /* 0x2000000aff087230 */ /* 0x000fe20000004100 */
[----:B------:R-:W-:Y:S01]  /*3c90*/  LOP3.LUT R7, R87, 0xff0000, R88, 0xf8, !PT ;  /* 0x00ff000057077812 */ /* 0x000fe200078ef858 */
        /* <DEDUP_REMOVED lines=11> */
[----:B------:R-:W-:Y:S01]  /*3d50*/  FMUL.FTZ R11, R83, R88 ;  /* 0x00000058530b7220 */ /* 0x000fe20000410000 */
[----:B------:R-:W-:Y:S01]  /*3d60*/  F2FP.F16.E4M3.UNPACK_B R24, R24 ;  /* 0x00000018ff18723e */ /* 0x000fe200020006ff */
[----:B------:R-:W-:Y:S01]  /*3d70*/  HADD2.F32 R87, -RZ, R86.H0_H0 ;  /* 0x20000056ff577230 */ /* 0x000fe20000004100 */
[----:B------:R-:W-:Y:S01]  /*3d80*/  F2FP.F16.E4M3.UNPACK_B R81, R12 ;  /* 0x0000000cff51723e */ /* 0x000fe200020006ff */
[C---:B------:R-:W-:Y:S01]  /*3d90*/  FMUL.FTZ R88, R10.reuse, R88 ;  /* 0x000000580a587220 */ /* 0x040fe20000410000 */
[----:B------:R-:W-:Y:S01]  /*3da0*/  FFMA.FTZ R11, R10, R85, -R11 ;  /* 0x000000550a0b7223 */ /* 0x000fe2000001080b */
[----:B------:R-:W-:Y:S01]  /*3db0*/  HADD2.F32 R82, -RZ, R24.H0_H0 ;  /* 0x20000018ff527230 */ /* 0x000fe20000004100 */
[----:B------:R-:W-:Y:S01]  /*3dc0*/  LOP3.LUT R5, R89, 0xff0000, R90, 0xf8, !PT ;  /* 0x00ff000059057812 */ /* 0x000fe200078ef85a */
        /* <DEDUP_REMOVED lines=23> */
[--C-:B------:R-:W-:Y:S02]  /*3f40*/  HADD2.F32 R84, -RZ, R82.reuse.H0_H0 ;  /* 0x20000052ff547230 */ /* 0x100fe40000004100 */
[----:B------:R-:W-:Y:S01]  /*3f50*/  FMUL.FTZ R93, R86, R91 ;  /* 0x0000005b565d7220 */ /* 0x000fe20000410000 */
[----:B------:R-:W-:Y:S01]  /*3f60*/  HADD2.F32 R90, -RZ, R87.H1_H1 ;  /* 0x30000057ff5a7230 */ /* 0x000fe20000004100 */
[----:B------:R-:W-:Y:S01]  /*3f70*/  F2FP.SATFINITE.E4M3.F32.PACK_AB_MERGE_C R9, R10, R9, RZ ;  /* 0x000000090a09723e */ /* 0x000fe200048070ff */
[----:B------:R-:W-:Y:S02]  /*3f80*/  HADD2.F32 R87, -RZ, R85.H1_H1 ;  /* 0x30000055ff577230 */ /* 0x000fe40000004100 */
[----:B------:R-:W-:Y:S01]  /*3f90*/  FMUL.FTZ R91, R84, R91 ;  /* 0x0000005b545b7220 */ /* 0x000fe20000410000 */
[----:B------:R-:W-:-:S02]  /*3fa0*/  HADD2.F32 R85, -RZ, R82.H1_H1 ;  /* 0x30000052ff557230 */ /* 0x000fc40000004100 */
[-C--:B------:R-:W-:Y:S01]  /*3fb0*/  FFMA.FTZ R82, R84, R89.reuse, -R93 ;  /* 0x0000005954527223 */ /* 0x080fe2000001085d */
[----:B------:R-:W-:Y:S01]  /*3fc0*/  F2FP.F16.E4M3.UNPACK_B R84, R80 ;  /* 0x00000050ff54723e */ /* 0x000fe200020006ff */
[----:B------:R-:W-:Y:S01]  /*3fd0*/  FFMA.FTZ R86, R86, R89, R91 ;  /* 0x0000005956567223 */ /* 0x000fe2000001005b */
[----:B------:R-:W-:Y:S01]  /*3fe0*/  F2FP.F16.E4M3.UNPACK_B R80, R26 ;  /* 0x0000001aff50723e */ /* 0x000fe200020006ff */
[----:B------:R-:W-:Y:S02]  /*3ff0*/  HADD2.F32 R88, -RZ, R88.H1_H1 ;  /* 0x30000058ff587230 */ /* 0x000fe40000004100 */
[-C--:B------:R-:W-:Y:S01]  /*4000*/  FMUL.FTZ R92, R87, R90.reuse ;  /* 0x0000005a575c7220 */ /* 0x080fe20000410000 */
[--C-:B------:R-:W-:Y:S02]  /*4010*/  HADD2.F32 R89, -RZ, R84.reuse.H0_H0 ;  /* 0x20000054ff597230 */ /* 0x100fe40000004100 */
[----:B------:R-:W-:Y:S01]  /*4020*/  FMUL.FTZ R90, R85, R90 ;  /* 0x0000005a555a7220 */ /* 0x000fe20000410000 */
[----:B------:R-:W-:Y:S01]  /*4030*/  HADD2.F32 R91, -RZ, R84.H1_H1 ;  /* 0x30000054ff5b7230 */ /* 0x000fe20000004100 */
[----:B------:R-:W-:Y:S01]  /*4040*/  F2FP.F16.E4M3.UNPACK_B R84, R78 ;  /* 0x0000004eff54723e */ /* 0x000fe200020006ff */
[----:B------:R-:W-:-:S02]  /*4050*/  HADD2.F32 R78, -RZ, R80.H0_H0 ;  /* 0x20000050ff4e7230 */ /* 0x000fc40000004100 */
[-C--:B------:R-:W-:Y:S01]  /*4060*/  FFMA.FTZ R97, R85, R88.reuse, -R92 ;  /* 0x0000005855617223 */ /* 0x080fe2000001085c */
[----:B------:R-:W-:Y:S02]  /*4070*/  HADD2.F32 R26, -RZ, R14.H0_H0 ;  /* 0x2000000eff1a7230 */ /* 0x000fe40000004100 */
[----:B------:R-:W-:Y:S01]  /*4080*/  FFMA.FTZ R99, R87, R88, R90 ;  /* 0x0000005857637223 */ /* 0x000fe2000001005a */
        /* <DEDUP_REMOVED lines=8> */
[----:B------:R-:W-:Y:S01]  /*4110*/  FMUL.FTZ R91, R14, R91 ;  /* 0x0000005b0e5b7220 */ /* 0x000fe20000410000 */
[----:B------:R-:W-:Y:S01]  /*4120*/  F2FP.F16.E4M3.UNPACK_B R10, R25 ;  /* 0x00000019ff0a723e */ /* 0x000fe200020006ff */
[----:B------:R-:W-:Y:S01]  /*4130*/  FFMA.FTZ R93, R26, R85, -R93 ;  /* 0x000000551a5d7223 */ /* 0x000fe2000001085d */
[----:B------:R-:W-:Y:S01]  /*4140*/  F2FP.F16.E4M3.UNPACK_B R11, R7 ;  /* 0x00000007ff0b723e */ /* 0x000fe200020006ff */
[----:B------:R-:W-:Y:S01]  /*4150*/  FFMA.FTZ R26, R78, R85, R89 ;  /* 0x000000554e1a7223 */ /* 0x000fe20000010059 */
[----:B------:R-:W-:Y:S01]  /*4160*/  F2FP.SATFINITE.E4M3.F32.PACK_AB_MERGE_C R24, R83, R24, R9 ;  /* 0x000000185318723e */ /* 0x000fe20004807009 */
[----:B------:R-:W-:Y:S01]  /*4170*/  FFMA.FTZ R91, R80, R87, R91 ;  /* 0x00000057505b7223 */ /* 0x000fe2000001005b */
[----:B------:R-:W-:Y:S01]  /*4180*/  F2FP.F16.E4M3.UNPACK_B R9, R13 ;  /* 0x0000000dff09723e */ /* 0x000fe200020006ff */
[----:B------:R-:W-:Y:S01]  /*4190*/  FFMA.FTZ R14, R14, R87, -R95 ;  /* 0x000000570e0e7223 */ /* 0x000fe2000001085f */
[----:B------:R-:W-:Y:S01]  /*41a0*/  F2FP.SATFINITE.E4M3.F32.PACK_AB_MERGE_C R12, R81, R12, R8 ;  /* 0x0000000c510c723e */ /* 0x000fe20004807008 */
        /* <DEDUP_REMOVED lines=27> */
[-C--:B------:R-:W-:Y:S01]  /*4360*/  F2FP.F16.E4M3.UNPACK_B R88, R5.reuse.H1 ;  /* 0x00000005ff58723e */ /* 0x080fe200030006ff */
[----:B------:R-:W-:Y:S02]  /*4370*/  HADD2.F32 R80, -RZ, R25.H1_H1 ;  /* 0x30000019ff507230 */ /* 0x000fe40000004100 */
[-C--:B------:R-:W-:Y:S01]  /*4380*/  FMUL.FTZ R84, R78, R82.reuse ;  /* 0x000000524e547220 */ /* 0x080fe20000410000 */
[--C-:B------:R-:W-:Y:S02]  /*4390*/  HADD2.F32 R25, -RZ, R6.reuse.H0_H0 ;  /* 0x20000006ff197230 */ /* 0x100fe40000004100 */
[----:B------:R-:W-:Y:S01]  /*43a0*/  FMUL.FTZ R83, R7, R82 ;  /* 0x0000005207537220 */ /* 0x000fe20000410000 */
[----:B------:R-:W-:Y:S01]  /*43b0*/  HADD2.F32 R13, -RZ, R13.H1_H1 ;  /* 0x3000000dff0d7230 */ /* 0x000fe20000004100 */
[----:B------:R-:W-:Y:S01]  /*43c0*/  F2FP.SATFINITE.E4M3.F32.PACK_AB_MERGE_C R26, R91, R26, R86 ;  /* 0x0000001a5b1a723e */ /* 0x000fe20004807056 */
        /* <DEDUP_REMOVED lines=26> */
[C---:B------:R-:W-:Y:S01]  /*4570*/  FMUL.FTZ R89, R80.reuse, R89 ;  /* 0x0000005950597220 */ /* 0x040fe20000410000 */
[----:B------:R-:W-:Y:S02]  /*4580*/  HADD2.F32 R82, -RZ, R82.H1_H1 ;  /* 0x30000052ff527230 */ /* 0x000fe40000004100 */
[-C--:B------:R-:W-:Y:S01]  /*4590*/  FMUL.FTZ R92, R83, R90.reuse ;  /* 0x0000005a535c7220 */ /* 0x080fe20000410000 */
[----:B------:R-:W-:Y:S02]  /*45a0*/  HADD2.F32 R15, -RZ, R15.H1_H1 ;  /* 0x3000000fff0f7230 */ /* 0x000fe40000004100 */
[-C--:B------:R-:W-:Y:S01]  /*45b0*/  FFMA.FTZ R91, R80, R85.reuse, -R91 ;  /* 0x00000055505b7223 */ /* 0x080fe2000001085b */
[----:B------:R-:W-:Y:S02]  /*45c0*/  HADD2.F32 R86, -RZ, R5.H0_H0 ;  /* 0x20000005ff567230 */ /* 0x000fe40000004100 */
[----:B------:R-:W-:Y:S01]  /*45d0*/  FMUL.FTZ R90, R27, R90 ;  /* 0x0000005a1b5a7220 */ /* 0x000fe20000410000 */
[----:B------:R-:W-:Y:S01]  /*45e0*/  FFMA.FTZ R89, R4, R85, R89 ;  /* 0x0000005504597223 */ /* 0x000fe20000010059 */
[----:B------:R-:W-:-:S02]  /*45f0*/  HADD2.F32 R81, -RZ, R81.H1_H1 ;  /* 0x30000051ff517230 */ /* 0x000fc40000004100 */
[----:B------:R-:W-:Y:S01]  /*4600*/  FMUL.FTZ R94, R82, R88 ;  /* 0x00000058525e7220 */ /* 0x000fe20000410000 */
[----:B------:R-:W-:Y:S02]  /*4610*/  HADD2.F32 R80, -RZ, R87.H1_H1 ;  /* 0x30000057ff507230 */ /* 0x000fe40000004100 */
[-C--:B------:R-:W-:Y:S01]  /*4620*/  FFMA.FTZ R92, R27, R86.reuse, -R92 ;  /* 0x000000561b5c7223 */ /* 0x080fe2000001085c */
[----:B------:R-:W-:Y:S02]  /*4630*/  HADD2.F32 R84, -RZ, R84.H1_H1 ;  /* 0x30000054ff547230 */ /* 0x000fe40000004100 */
[----:B------:R-:W-:Y:S01]  /*4640*/  FFMA.FTZ R90, R83, R86, R90 ;  /* 0x00000056535a7223 */ /* 0x000fe2000001005a */
[----:B------:R-:W-:Y:S02]  /*4650*/  HADD2.F32 R25, -RZ, R25.H1_H1 ;  /* 0x30000019ff197230 */ /* 0x000fe40000004100 */
[----:B------:R-:W-:Y:S01]  /*4660*/  FMUL.FTZ R86, R81, R80 ;  /* 0x0000005051567220 */ /* 0x000fe20000410000 */
[----:B------:R-:W-:-:S02]  /*4670*/  HADD2.F32 R4, -RZ, R5.H1_H1 ;  /* 0x30000005ff047230 */ /* 0x000fc40000004100 */
[C---:B------:R-:W-:Y:S01]  /*4680*/  FMUL.FTZ R5, R15.reuse, R88 ;  /* 0x000000580f057220 */ /* 0x040fe20000410000 */
[----:B------:R-:W-:Y:S01]  /*4690*/  FFMA.FTZ R94, R15, R84, -R94 ;  /* 0x000000540f5e7223 */ /* 0x000fe2000001085e */
[----:B------:R-:W-:Y:S01]  /*46a0*/  FMUL.FTZ R80, R25, R80 ;  /* 0x0000005019507220 */ /* 0x000fe20000410000 */
[----:B------:R-:W-:Y:S01]  /*46b0*/  F2FP.SATFINITE.E4M3.F32.PACK_AB_MERGE_C R13, R11, R8, R6 ;  /* 0x000000080b0d723e */ /* 0x000fe20004807006 */
[----:B------:R-:W-:Y:S01]  /*46c0*/  FFMA.FTZ R82, R82, R84, R5 ;  /* 0x0000005452527223 */ /* 0x000fe20000010005 */
[-C--:B------:R-:W-:Y:S01]  /*46d0*/  FFMA.FTZ R25, R25, R4.reuse, -R86 ;  /* 0x0000000419197223 */ /* 0x080fe20000010856 */
[----:B------:R-:W-:Y:S01]  /*46e0*/  FFMA.FTZ R81, R81, R4, R80 ;  /* 0x0000000451517223 */ /* 0x000fe20000010050 */
[----:B------:R-:W-:Y:S02]  /*46f0*/  F2FP.SATFINITE.E4M3.F32.PACK_AB_MERGE_C R91, R94, R91, RZ ;  /* 0x0000005b5e5b723e */ /* 0x000fe400048070ff */
[----:B------:R-:W-:Y:S02]  /*4700*/  F2FP.SATFINITE.E4M3.F32.PACK_AB_MERGE_C R82, R82, R89, RZ ;  /* 0x000000595252723e */ /* 0x000fe400048070ff */
[----:B------:R-:W-:-:S02]  /*4710*/  F2FP.SATFINITE.E4M3.F32.PACK_AB_MERGE_C R15, R25, R92, R91 ;  /* 0x0000005c190f723e */ /* 0x000fc4000480705b */
[----:B------:R-:W-:Y:S02]  /*4720*/  F2FP.SATFINITE.E4M3.F32.PACK_AB_MERGE_C R25, R10, R9, R7 ;  /* 0x000000090a19723e */ /* 0x000fe40004807007 */
[----:B------:R-:W-:-:S07]  /*4730*/  F2FP.SATFINITE.E4M3.F32.PACK_AB_MERGE_C R27, R81, R90, R82 ;  /* 0x0000005a511b723e */ /* 0x000fce0004807052 */
.L_x_11092:
[----:B------:R-:W-:Y:S05]  /*4740*/  BSYNC B1 ;  /* 0x0000000000017941 */ /* 0x000fea0003800000 */
.L_x_11091:
        /* <DEDUP_REMOVED lines=10> */
.L_x_11074:
[----:B0-----:R-:W2:Y:S02]  /*47f0*/  LDL R4, [R1+0x8] ;  /* 0x0000080001047983 */ /* 0x001ea40000100800 */
[----:B--2---:R-:W-:-:S13]  /*4800*/  ISETP.NE.AND P0, PT, R4, 0x3, PT ;  /* 0x000000030400780c */ /* 0x004fda0003f05270 */
[----:B------:R-:W-:Y:S05]  /*4810*/  @!P0 BRA `(.L_x_11093) ;  /* 0x0000000000048947 */ /* 0x000fea0003800000 */
[----:B------:R-:W-:Y:S01]  /*4820*/  BPT.TRAP 0x1 ;  /* 0x000000040000795c */ /* 0x000fe20000300000 */
.L_x_11093:
[----:B------:R-:W-:Y:S01]  /*4830*/  IMAD R74, R17, 0x8, R16 ;  /* 0x00000008114a7824 */ /* 0x000fe200078e0210 */
[----:B------:R-:W-:Y:S01]  /*4840*/  SHF.L.U32 R75, R23, 0x1f, RZ ;  /* 0x0000001f174b7819 */ /* 0x000fe200000006ff */
[----:B------:R-:W-:Y:S01]  /*4850*/  IMAD R4, R2, -0xa0, R31 ;  /* 0xffffff6002047824 */ /* 0x000fe200078e021f */
[----:B------:R-:W-:Y:S02]  /*4860*/  BSSY B1, `(.L_x_11094) ;  /* 0x0000004000017945 */ /* 0x000fe40003800000 */
[----:B------:R-:W0:Y:S02]  /*4870*/  SYNCS.PHASECHK.TRANS64.TRYWAIT P1, [R74+URZ+0x13290], R75 ;  /* 0x0132904b4a0075a7 */ /* 0x000e24000802017f */
[----:B------:R-:W-:Y:S01]  /*4880*/  VIMNMX R5, R4, 0xa0, PT ;  /* 0x000000a004057848 */ /* 0x000fe20003fe0100 */
[----:B0-----:R-:W-:Y:S06]  /*4890*/  @!P1 BRA `(.L_x_11095) ;  /* 0x0000011c00049947 */ /* 0x001fec0003800000 */
.L_x_11290:
[----:B------:R-:W-:Y:S05]  /*48a0*/  BSYNC B1 ;  /* 0x0000000000017941 */ /* 0x000fea0003800000 */
.L_x_11094:
[----:B------:R-:W-:-:S13]  /*48b0*/  ISETP.GE.AND P1, PT, R22, R5, PT ;  /* 0x000000051600720c */ /* 0x000fda0003f26270 */
[----:B------:R-:W-:Y:S05]  /*48c0*/  @P1 BRA `(.L_x_11081) ;  /* 0x0000000000101947 */ /* 0x000fea0003800000 */
[----:B------:R-:W1:Y:S04]  /*48d0*/  @!P3 LDS.128 R4, [R73+0xe000] ;  /* 0x00e000004904b984 */ /* 0x000e680000000c00 */
[----:B------:R-:W2:Y:S04]  /*48e0*/  @!P2 LDS.128 R8, [R72+0xe000] ;  /* 0x00e000004808a984 */ /* 0x000ea80000000c00 */
[----:B-1----:R1:W-:Y:S04]  /*48f0*/  @!P3 STG.E.128 desc[UR40][R12.64], R4 ;  /* 0x000000040c00b986 */ /* 0x0023e8000c101d28 */
[----:B--2---:R1:W-:Y:S02]  /*4900*/  @!P2 STG.E.128 desc[UR40][R12.64+0x20], R8 ;  /* 0x000020080c00a986 */ /* 0x0043e4000c101d28 */
.L_x_11081:
[----:B------:R-:W-:Y:S05]  /*4910*/  BSYNC B0 ;  /* 0x0000000000007941 */ /* 0x000fea0003800000 */
.L_x_11073:
[----:B-1----:R-:W1:Y:S01]  /*4920*/  S2R R4, SR_TID.X ;  /* 0x0000000000047919 */ /* 0x002e620000002100 */
[----:B------:R-:W-:Y:S01]  /*4930*/  @!PT LDS RZ, [RZ] ;  /* 0x00000000fffff984 */ /* 0x000fe20000000800 */
[----:B------:R-:W-:Y:S01]  /*4940*/  @!PT LDS RZ, [RZ] ;  /* 0x00000000fffff984 */ /* 0x000fe20000000800 */
[----:B------:R-:W-:Y:S01]  /*4950*/  @!PT LDS RZ, [RZ] ;  /* 0x00000000fffff984 */ /* 0x000fe20000000800 */
[----:B------:R-:W-:Y:S01]  /*4960*/  @!PT LDS RZ, [RZ] ;  /* 0x00000000fffff984 */ /* 0x000fe20000000800 */
[----:B------:R5:W-:Y:S06]  /*4970*/  MEMBAR.ALL.CTA ;  /* 0x0000000000007992 */ /* 0x000bec0000008000 */
[----:B-----5:R-:W5:Y:S01]  /*4980*/  FENCE.VIEW.ASYNC.S ;  /* 0x00000000000073c6 */ /* 0x020f620000000000 */
[----:B------:R-:W-:Y:S05]  /*4990*/  WARPSYNC.ALL ;  /* 0x0000000000007948 */ /* 0x000fea0003800000 */
[----:B------:R-:W-:Y:S01]  /*49a0*/  BSSY B0, `(.L_x_11096) ;  /* 0x0000009000007945 */ /* 0x000fe20003800000 */
[----:B-1----:R-:W-:Y:S01]  /*49b0*/  LOP3.LUT R4, R4, 0x7f, RZ, 0xc0, !PT ;  /* 0x0000007f04047812 */ /* 0x002fe200078ec0ff */
[----:B-----5:R1:W-:Y:S03]  /*49c0*/  BAR.SYNC.DEFER_BLOCKING R33, 0x80 ;  /* 0x000200210000751d */ /* 0x0203e60000010000 */
[----:B------:R-:W-:-:S13]  /*49d0*/  ISETP.NE.AND P5, PT, R4, RZ, PT ;  /* 0x000000ff0400720c */ /* 0x000fda0003fa5270 */
[----:B------:R-:W-:-:S05]  /*49e0*/  @!P5 VIADD R4, R74, 0x132a0 ;  /* 0x000132a04a04d836 */ /* 0x000fca0000000000 */
[----:B------:R-:W-:-:S04]  /*49f0*/  @!P5 PRMT R4, RZ, 0x654, R4 ;  /* 0x00000654ff04d816 */ /* 0x000fc80000000004 */
[----:B------:R1:W-:Y:S01]  /*4a00*/  @!P5 SYNCS.ARRIVE.TRANS64.RED.A1T0 RZ, [R4+URZ], RZ ;  /* 0x000000ff04ffd9a7 */ /* 0x0003e2000810043f */
[----:B------:R-:W-:Y:S05]  /*4a10*/  @!P0 BRA `(.L_x_11097) ;  /* 0x0000000000048947 */ /* 0x000fea0003800000 */
[----:B------:R-:W-:Y:S01]  /*4a20*/  BPT.TRAP 0x1 ;  /* 0x000000040000795c */ /* 0x000fe20000300000 */
.L_x_11097:
[----:B------:R-:W-:Y:S05]  /*4a30*/  BSYNC B0 ;  /* 0x0000000000007941 */ /* 0x000fea0003800000 */
.L_x_11096:
[----:B------:R-:W5:Y:S01]  /*4a40*/  SYNCS.PHASECHK.TRANS64.TRYWAIT P0, [R74+URZ+0x132b0], R75 ;  /* 0x0132b04b4a0075a7 */ /* 0x000f62000800017f */
[----:B------:R-:W-:Y:S04]  /*4a50*/  BSSY B0, `(.L_x_11098) ;  /* 0x0000002000007945 */ /* 0x000fe80003800000 */
[----:B-----5:R-:W-:Y:S05]  /*4a60*/  @!P0 BRA `(.L_x_11099) ;  /* 0x0000011800a48947 */ /* 0x020fea0003800000 */
.L_x_11291:
[----:B------:R-:W-:Y:S05]  /*4a70*/  BSYNC B0 ;  /* 0x0000000000007941 */ /* 0x000fea0003800000 */
.L_x_11098:
[----:B------:R-:W-:Y:S04]  /*4a80*/  BSSY B0, `(.L_x_11100) ;  /* 0x0000013000007945 */ /* 0x000fe80003800000 */
[----:B------:R-:W-:Y:S05]  /*4a90*/  @P1 BRA `(.L_x_11101) ;  /* 0x0000000000441947 */ /* 0x000fea0003800000 */
[----:B-1----:R-:W-:Y:S01]  /*4aa0*/  IMAD.WIDE R4, R2, 0xa0, R52 ;  /* 0x000000a002047825 */ /* 0x002fe200078e0234 */
[----:B------:R-:W-:Y:S01]  /*4ab0*/  MOV R7, R71 ;  /* 0x0000004700077202 */ /* 0x000fe20000000f00 */
[----:B------:R-:W-:Y:S01]  /*4ac0*/  ULDC.64 UR4, c[0x0][0x328] ;  /* 0x0000ca0000047ab9 */ /* 0x000fe20000000a00 */
[----:B------:R-:W-:Y:S01]  /*4ad0*/  ULDC.64 UR6, c[0x0][0x318] ;  /* 0x0000c60000067ab9 */ /* 0x000fe20000000a00 */
[----:B------:R-:W-:Y:S02]  /*4ae0*/  IMAD.MOV.U32 R6, RZ, RZ, R48 ;  /* 0x000000ffff067224 */ /* 0x000fe400078e0030 */
[----:B------:R-:W-:Y:S02]  /*4af0*/  IMAD R5, R5, UR4, RZ ;  /* 0x0000000405057c24 */ /* 0x000fe4000f8e02ff */
[----:B------:R-:W-:Y:S01]  /*4b00*/  IMAD.WIDE.U32 R6, R4, UR4, R6 ;  /* 0x0000000404067c25 */ /* 0x000fe2000f8e0006 */
[----:B------:R-:W-:-:S03]  /*4b10*/  ULDC UR4, c[0x0][0x2f4] ;  /* 0x0000bd0000047ab9 */ /* 0x000fc60000000800 */
[----:B------:R-:W-:Y:S01]  /*4b20*/  IMAD R5, R4, UR5, R5 ;  /* 0x0000000504057c24 */ /* 0x000fe2000f8e0205 */
[----:B------:R-:W-:-:S04]  /*4b30*/  IADD3 R8, P0, R6, UR6, RZ ;  /* 0x0000000606087c10 */ /* 0x000fc8000ff1e0ff */
[----:B------:R-:W-:Y:S02]  /*4b40*/  IADD3.X R9, R7, UR7, R5, P0, !PT ;  /* 0x0000000707097c10 */ /* 0x000fe400087fe405 */
[----:B------:R-:W-:-:S13]  /*4b50*/  ISETP.GE.AND P0, PT, R18, UR4, PT ;  /* 0x0000000412007c0c */ /* 0x000fda000bf06270 */
[----:B------:R-:W1:Y:S04]  /*4b60*/  @!P0 LDS.128 R4, [R73+0x6000] ;  /* 0x0060000049048984 */ /* 0x000e680000000c00 */
[----:B-1----:R-:W-:Y:S01]  /*4b70*/  @!P0 STG.E.128 desc[UR40][R8.64], R4 ;  /* 0x0000000408008986 */ /* 0x002fe2000c101d28 */
[----:B------:R-:W-:-:S13]  /*4b80*/  ISETP.GE.AND P0, PT, R32, UR4, PT ;  /* 0x0000000420007c0c */ /* 0x000fda000bf06270 */
[----:B------:R-:W1:Y:S04]  /*4b90*/  @!P0 LDS.128 R4, [R72+0x6000] ;  /* 0x0060000048048984 */ /* 0x000e680000000c00 */
[----:B-1----:R1:W-:Y:S02]  /*4ba0*/  @!P0 STG.E.128 desc[UR40][R8.64+0x20], R4 ;  /* 0x0000200408008986 */ /* 0x0023e4000c101d28 */
.L_x_11101:
[----:B------:R-:W-:Y:S05]  /*4bb0*/  BSYNC B0 ;  /* 0x0000000000007941 */ /* 0x000fea0003800000 */
.L_x_11100:
[----:B-1----:R-:W5:Y:S01]  /*4bc0*/  LDL R4, [R1] ;  /* 0x0000000001047983 */ /* 0x002f620000100800 */
[----:B------:R-:W-:Y:S01]  /*4bd0*/  VIADD R17, R17, 0x1 ;  /* 0x0000000111117836 */ /* 0x000fe20000000000 */
[----:B------:R-:W-:Y:S01]  /*4be0*/  PLOP3.LUT P0, PT, PT, PT, PT, 0x8, 0x0 ;  /* 0x000000000000781c */ /* 0x000fe20003f0e170 */
[----:B0-----:R-:W-:Y:S01]  /*4bf0*/  @!P5 VIADD R74, R74, 0x132c0 ;  /* 0x000132c04a4ad836 */ /* 0x001fe20000000000 */
[----:B------:R-:W-:Y:S01]  /*4c00*/  @!PT LDS RZ, [RZ] ;  /* 0x00000000fffff984 */ /* 0x000fe20000000800 */
[----:B------:R-:W-:Y:S01]  /*4c10*/  @!PT LDS RZ, [RZ] ;  /* 0x00000000fffff984 */ /* 0x000fe20000000800 */
[----:B------:R-:W-:Y:S01]  /*4c20*/  @!PT LDS RZ, [RZ] ;  /* 0x00000000fffff984 */ /* 0x000fe20000000800 */
[----:B------:R-:W-:Y:S01]  /*4c30*/  @!PT LDS RZ, [RZ] ;  /* 0x00000000fffff984 */ /* 0x000fe20000000800 */
[----:B------:R0:W-:Y:S06]  /*4c40*/  MEMBAR.ALL.CTA ;  /* 0x0000000000007992 */ /* 0x0001ec0000008000 */
[----:B0-----:R-:W0:Y:S02]  /*4c50*/  FENCE.VIEW.ASYNC.S ;  /* 0x00000000000073c6 */ /* 0x001e240000000000 */
[----:B0-----:R0:W-:Y:S01]  /*4c60*/  BAR.SYNC.DEFER_BLOCKING R33, 0x80 ;  /* 0x000200210000751d */ /* 0x0011e20000010000 */
[----:B------:R-:W-:-:S02]  /*4c70*/  ISETP.NE.AND P1, PT, R17, 0x2, PT ;  /* 0x000000021100780c */ /* 0x000fc40003f25270 */
[----:B------:R-:W-:Y:S02]  /*4c80*/  @!P5 PRMT R74, RZ, 0x654, R74 ;  /* 0x00000654ff4ad816 */ /* 0x000fe4000000004a */
[----:B------:R-:W-:Y:S02]  /*4c90*/  SEL R17, R17, RZ, P1 ;  /* 0x000000ff11117207 */ /* 0x000fe40000800000 */
[----:B------:R0:W-:Y:S01]  /*4ca0*/  @!P5 SYNCS.ARRIVE.TRANS64.RED.A1T0 RZ, [R74+URZ], RZ ;  /* 0x000000ff4affd9a7 */ /* 0x0001e2000810043f */
[----:B-----5:R-:W-:Y:S02]  /*4cb0*/  LOP3.LUT P6, RZ, R4, 0x2, RZ, 0xc0, !PT ;  /* 0x0000000204ff7812 */ /* 0x020fe400078cc0ff */
[----:B------:R-:W-:-:S04]  /*4cc0*/  SEL R4, RZ, 0x1, P1 ;  /* 0x00000001ff047807 */ /* 0x000fc80000800000 */
[----:B------:R-:W-:-:S07]  /*4cd0*/  LOP3.LUT R23, R23, R4, RZ, 0x3c, !PT ;  /* 0x0000000417177212 */ /* 0x000fce00078e3cff */
[----:B0-----:R-:W-:Y:S05]  /*4ce0*/  @P6 BRA `(.L_x_11102) ;  /* 0xffffffd4002c6947 */ /* 0x001fea000383ffff */
.L_x_11068:
[----:B------:R-:W-:Y:S01]  /*4cf0*/  BSSY B0, `(.L_x_11103) ;  /* 0x0000018000007945 */ /* 0x000fe20003800000 */
[----:B------:R-:W-:Y:S01]  /*4d00*/  ISETP.GE.AND P2, PT, R105, 0x1, PT ;  /* 0x000000016900780c */ /* 0x000fe20003f46270 */
[----:B------:R-:W-:Y:S01]  /*4d10*/  IMAD.MOV.U32 R0, RZ, RZ, RZ ;  /* 0x000000ffff007224 */ /* 0x000fe200078e00ff */
[----:B------:R-:W-:Y:S02]  /*4d20*/  PLOP3.LUT P1, PT, PT, PT, PT, 0x80, 0x0 ;  /* 0x000000000000781c */ /* 0x000fe40003f2f070 */
[----:B------:R-:W-:Y:S01]  /*4d30*/  CS2R R2, SRZ ;  /* 0x0000000000027805 */ /* 0x000fe2000001ff00 */
[----:B------:R-:W-:Y:S01]  /*4d40*/  IMAD.MOV.U32 R55, RZ, RZ, RZ ;  /* 0x000000ffff377224 */ /* 0x000fe200078e00ff */
[----:B------:R-:W-:Y:S02]  /*4d50*/  CS2R R6, SRZ ;  /* 0x0000000000067805 */ /* 0x000fe4000001ff00 */
[----:B------:R-:W-:Y:S02]  /*4d60*/  CS2R R8, SRZ ;  /* 0x0000000000087805 */ /* 0x000fe4000001ff00 */
[----:B------:R-:W-:-:S02]  /*4d70*/  CS2R R10, SRZ ;  /* 0x00000000000a7805 */ /* 0x000fc4000001ff00 */
[----:B---3--:R-:W-:Y:S02]  /*4d80*/  CS2R R12, SRZ ;  /* 0x00000000000c7805 */ /* 0x008fe4000001ff00 */
[----:B------:R-:W-:Y:S02]  /*4d90*/  CS2R R14, SRZ ;  /* 0x00000000000e7805 */ /* 0x000fe4000001ff00 */
[----:B------:R-:W-:Y:S02]  /*4da0*/  CS2R R20, SRZ ;  /* 0x0000000000147805 */ /* 0x000fe4000001ff00 */
[----:B--2-4-:R-:W-:Y:S02]  /*4db0*/  CS2R R24, SRZ ;  /* 0x0000000000187805 */ /* 0x014fe4000001ff00 */
        /* <DEDUP_REMOVED lines=8> */
[----:B------:R-:W-:Y:S06]  /*4e40*/  @P0 BRA `(.L_x_11104) ;  /* 0x0000000000080947 */ /* 0x000fec0003800000 */
[----:B------:R-:W0:Y:S02]  /*4e50*/  FENCE.VIEW.ASYNC.G ;  /* 0x00000000000073c6 */ /* 0x000e240000000100 */
[----:B0-----:R-:W-:Y:S06]  /*4e60*/  BAR.ARV 0xc, 0x200 ;  /* 0x0308000000007b1d */ /* 0x001fec0000002000 */
.L_x_11104:
[----:B------:R-:W-:Y:S05]  /*4e70*/  BSYNC B0 ;  /* 0x0000000000007941 */ /* 0x000fea0003800000 */
.L_x_11103:
[----:B------:R-:W-:Y:S01]  /*4e80*/  CS2R R60, SRZ ;  /* 0x00000000003c7805 */ /* 0x000fe2000001ff00 */
[----:B------:R-:W-:Y:S06]  /*4e90*/  @!P2 BRA `(.L_x_11105) ;  /* 0x0000009800d4a947 */ /* 0x000fec0003800000 */
[----:B------:R-:W0:Y:S01]  /*4ea0*/  S2R R4, SR_TID.X ;  /* 0x0000000000047919 */ /* 0x000e220000002100 */
[----:B------:R-:W-:Y:S01]  /*4eb0*/  VIADD R30, R16, 0xb000 ;  /* 0x0000b000101e7836 */ /* 0x000fe20000000000 */
[----:B------:R-:W-:Y:S04]  /*4ec0*/  BSSY B6, `(.L_x_11106) ;  /* 0x000001e000067945 */ /* 0x000fe80003800000 */
[----:B------:R-:W-:Y:S02]  /*4ed0*/  LOP3.LUT P0, RZ, R30, 0x9f, RZ, 0xc0, !PT ;  /* 0x0000009f1eff7812 */ /* 0x000fe4000780c0ff */
[----:B0-----:R-:W-:-:S04]  /*4ee0*/  IADD3 R5, R4, -0x80, RZ ;  /* 0xffffff8004057810 */ /* 0x001fc80007ffe0ff */
        /* <DEDUP_REMOVED lines=27> */
.L_x_11107:
[----:B------:R-:W-:Y:S05]  /*50a0*/  BSYNC B6 ;  /* 0x0000000000067941 */ /* 0x000fea0003800000 */
.L_x_11106:
        /* <DEDUP_REMOVED lines=55> */
.L_x_11111:
[----:B-1----:R1:W2:Y:S02]  /*5420*/  SYNCS.PHASECHK.TRANS64.TRYWAIT P0, [R16+URZ+0x13200], R3 ;  /* 0x01320003100075a7 */ /* 0x0022a4000800017f */
[----:B--2---:R-:W-:Y:S05]  /*5430*/  @!P0 NANOSLEEP.SYNCS 0x989680 ;  /* 0x009896800000895d */ /* 0x004fea0003900000 */
[----:B------:R-:W2:Y:S02]  /*5440*/  @!P0 SYNCS.PHASECHK.TRANS64 P0, [R16+URZ+0x13200], R3 ;  /* 0x01320003100085a7 */ /* 0x000ea4000800007f */
[----:B--2---:R-:W-:Y:S05]  /*5450*/  @!P0 BRA `(.L_x_11111) ;  /* 0xfffffffc00f08947 */ /* 0x004fea000383ffff */
.L_x_11110:
[----:B------:R-:W-:Y:S05]  /*5460*/  BSYNC B0 ;  /* 0x0000000000007941 */ /* 0x000fea0003800000 */
.L_x_11109:
[----:B------:R-:W-:Y:S05]  /*5470*/  BRA `(.L_x_11112) ;  /* 0x0000002800287947 */ /* 0x000fea0003800000 */
.L_x_11108:
        /* <DEDUP_REMOVED lines=32> */
.L_x_11114:
[----:B------:R-:W-:Y:S05]  /*5680*/  BSYNC B6 ;  /* 0x0000000000067941 */ /* 0x000fea0003800000 */
.L_x_11113:
        /* <DEDUP_REMOVED lines=12> */
.L_x_11297:
        /* <DEDUP_REMOVED lines=9> */
[----:B-----5:R-:W-:-:S04]  /*57e0*/  LEA.HI R5, R6, R6, RZ, 0x1 ;  /* 0x0000000606057211 */ /* 0x020fc800078f08ff */
[----:B------:R-:W-:-:S05]  /*57f0*/  LOP3.LUT R5, R5, 0xfffffffe, RZ, 0xc0, !PT ;  /* 0xfffffffe05057812 */ /* 0x000fca00078ec0ff */
[----:B------:R-:W-:-:S05]  /*5800*/  IMAD.IADD R5, R6, 0x1, -R5 ;  /* 0x0000000106057824 */ /* 0x000fca00078e0a05 */
[----:B------:R-:W-:Y:S01]  /*5810*/  SHF.L.U32 R25, R5, 0x1f, RZ ;  /* 0x0000001f05197819 */ /* 0x000fe200000006ff */
[----:B------:R-:W-:Y:S06]  /*5820*/  @P0 BRA `(.L_x_11119) ;  /* 0x0000000000580947 */ /* 0x000fec0003800000 */
[----:B------:R-:W4:Y:S01]  /*5830*/  LDL R15, [R1+0x20] ;  /* 0x00002000010f7983 */ /* 0x000f220000100800 */
[----:B------:R-:W-:-:S03]  /*5840*/  ULDC UR4, c[0x0][0x3f4] ;  /* 0x0000fd0000047ab9 */ /* 0x000fc60000000800 */
[----:B0-----:R-:W4:Y:S01]  /*5850*/  LDL R24, [R1+0x60] ;  /* 0x0000600001187983 */ /* 0x001f220000100800 */
[----:B------:R-:W-:Y:S02]  /*5860*/  ISETP.GE.AND P4, PT, R156, UR4, PT ;  /* 0x000000049c007c0c */ /* 0x000fe4000bf86270 */
[----:B------:R-:W-:Y:S02]  /*5870*/  CS2R R10, SRZ ;  /* 0x00000000000a7805 */ /* 0x000fe4000001ff00 */
[----:B------:R-:W-:Y:S02]  /*5880*/  CS2R R8, SRZ ;  /* 0x0000000000087805 */ /* 0x000fe4000001ff00 */
[----:B------:R-:W-:-:S07]  /*5890*/  CS2R R20, SRZ ;  /* 0x0000000000147805 */ /* 0x000fce000001ff00 */
[C---:B-1----:R-:W-:Y:S02]  /*58a0*/  @!P4 IADD3 R4, P0, R156.reuse, R27, RZ ;  /* 0x0000001b9c04c210 */ /* 0x042fe40007f1e0ff */
[----:B------:R-:W-:Y:S02]  /*58b0*/  @!P4 SHF.R.S32.HI R12, RZ, 0x1f, R156 ;  /* 0x0000001fff0cc819 */ /* 0x000fe4000001149c */
[----:B--2---:R-:W-:-:S03]  /*58c0*/  @!P4 IADD3 R26, P1, R156, R14, RZ ;  /* 0x0000000e9c1ac210 */ /* 0x004fc60007f3e0ff */
[----:B---3--:R-:W-:-:S05]  /*58d0*/  @!P4 IMAD.X R5, R0, 0x1, R12, P0 ;  /* 0x000000010005c824 */ /* 0x008fca00000e060c */
[----:B------:R0:W5:Y:S01]  /*58e0*/  @!P4 LD.E.64 R20, desc[UR40][R4.64] ;  /* 0x000000280414c980 */ /* 0x000162000c101b00 */
[----:B----4-:R-:W-:-:S13]  /*58f0*/  ISETP.GE.AND P5, PT, R15, UR4, PT ;  /* 0x000000040f007c0c */ /* 0x010fda000bfa6270 */
[----:B------:R-:W-:Y:S01]  /*5900*/  @!P5 IADD3 R6, P2, R15, R27, RZ ;  /* 0x0000001b0f06d210 */ /* 0x000fe20007f5e0ff */
[----:B------:R-:W-:Y:S01]  /*5910*/  @!P4 IMAD.X R27, R3, 0x1, R12, P1 ;  /* 0x00000001031bc824 */ /* 0x000fe200008e060c */
[----:B------:R-:W-:Y:S02]  /*5920*/  @!P5 IADD3 R14, P3, R15, R14, RZ ;  /* 0x0000000e0f0ed210 */ /* 0x000fe40007f7e0ff */
[----:B------:R-:W-:Y:S01]  /*5930*/  CS2R R12, SRZ ;  /* 0x00000000000c7805 */ /* 0x000fe2000001ff00 */
[--C-:B------:R-:W-:Y:S02]  /*5940*/  @!P5 IMAD.X R7, R0, 0x1, R24.reuse, P2 ;  /* 0x000000010007d824 */ /* 0x100fe400010e0618 */
[----:B------:R-:W-:-:S03]  /*5950*/  @!P5 IMAD.X R15, R3, 0x1, R24, P3 ;  /* 0x00000001030fd824 */ /* 0x000fc600018e0618 */
[----:B------:R0:W5:Y:S04]  /*5960*/  @!P4 LD.E.64 R12, desc[UR40][R26.64] ;  /* 0x000000281a0cc980 */ /* 0x000168000c101b00 */
[----:B------:R0:W5:Y:S04]  /*5970*/  @!P5 LD.E.64 R10, desc[UR40][R6.64] ;  /* 0x00000028060ad980 */ /* 0x000168000c101b00 */
[----:B------:R0:W5:Y:S02]  /*5980*/  @!P5 LD.E.64 R8, desc[UR40][R14.64] ;  /* 0x000000280e08d980 */ /* 0x000164000c101b00 */
.L_x_11119:
[----:B------:R-:W-:Y:S05]  /*5990*/  BSYNC B1 ;  /* 0x0000000000017941 */ /* 0x000fea0003800000 */
.L_x_11118:
[----:B------:R-:W1:Y:S01]  /*59a0*/  SYNCS.PHASECHK.TRANS64.TRYWAIT P0, [R16+URZ+0x13200], R25 ;  /* 0x01320019100075a7 */ /* 0x000e62000800017f */
[----:B---3--:R-:W-:Y:S01]  /*59b0*/  IMAD R0, R32, -0xc0, R29 ;  /* 0xffffff4020007824 */ /* 0x008fe200078e021d */
[----:B------:R-:W-:Y:S04]  /*59c0*/  BSSY B1, `(.L_x_11120) ;  /* 0x0000004000017945 */ /* 0x000fe80003800000 */
[----:B----4-:R-:W-:-:S04]  /*59d0*/  VIMNMX R3, R0, 0xc0, PT ;  /* 0x000000c000037848 */ /* 0x010fc80003fe0100 */
[----:B------:R-:W-:Y:S01]  /*59e0*/  ISETP.GE.AND P1, PT, R22, R3, PT ;  /* 0x000000031600720c */ /* 0x000fe20003f26270 */
[----:B-1----:R-:W-:-:S12]  /*59f0*/  @!P0 BRA `(.L_x_11121) ;  /* 0x0000010c00448947 */ /* 0x002fd80003800000 */
.L_x_11298:
[----:B------:R-:W-:Y:S05]  /*5a00*/  BSYNC B1 ;  /* 0x0000000000017941 */ /* 0x000fea0003800000 */
.L_x_11120:
[----:B------:R-:W-:Y:S05]  /*5a10*/  @P1 BRA `(.L_x_11122) ;  /* 0x00000020009c1947 */ /* 0x000fea0003800000 */
[----:B------:R-:W3:Y:S01]  /*5a20*/  LDL R0, [R1+0x20] ;  /* 0x0000200001007983 */ /* 0x000ee20000100800 */
[----:B------:R-:W4:Y:S03]  /*5a30*/  LDC R3, c[0x0][0x3f4] ;  /* 0x0000fd00ff037b82 */ /* 0x000f260000000800 */
[----:B------:R0:W5:Y:S01]  /*5a40*/  LDL R36, [R1+0x24] ;  /* 0x0000240001247983 */ /* 0x0001620000100800 */
[----:B------:R-:W-:Y:S01]  /*5a50*/  BSSY B1, `(.L_x_11123) ;  /* 0x000007b000017945 */ /* 0x000fe20003800000 */
[-C--:B----4-:R-:W-:Y:S02]  /*5a60*/  ISETP.GE.AND P0, PT, R156, R3.reuse, PT ;  /* 0x000000039c00720c */ /* 0x090fe40003f06270 */
[----:B---3--:R-:W-:-:S11]  /*5a70*/  ISETP.GE.AND P1, PT, R0, R3, PT ;  /* 0x000000030000720c */ /* 0x008fd60003f26270 */
[----:B0-----:R-:W-:Y:S05]  /*5a80*/  @P0 BRA `(.L_x_11124) ;  /* 0x0000000400dc0947 */ /* 0x001fea0003800000 */
[----:B-----5:R-:W-:Y:S02]  /*5a90*/  IADD3 R0, R16, R36, RZ ;  /* 0x0000002410007210 */ /* 0x020fe40007ffe0ff */
[----:B--2---:R-:W-:Y:S02]  /*5aa0*/  SHF.R.U32.HI R14, RZ, 0x8, R20 ;  /* 0x00000008ff0e7819 */ /* 0x004fe40000011614 */
[----:B------:R-:W-:Y:S01]  /*5ab0*/  LOP3.LUT R3, R20, 0xff, RZ, 0xc0, !PT ;  /* 0x000000ff14037812 */ /* 0x000fe200078ec0ff */
[----:B------:R-:W0:Y:S01]  /*5ac0*/  LDS.128 R4, [R0+0xb000] ;  /* 0x00b0000000047984 */ /* 0x000e220000000c00 */
[----:B------:R-:W-:Y:S02]  /*5ad0*/  LOP3.LUT R14, R14, 0xff, RZ, 0xc0, !PT ;  /* 0x000000ff0e0e7812 */ /* 0x000fe400078ec0ff */
[----:B------:R-:W-:Y:S02]  /*5ae0*/  SHF.R.U32.HI R24, RZ, 0x8, R21 ;  /* 0x00000008ff187819 */ /* 0x000fe40000011615 */
[----:B------:R-:W-:-:S02]  /*5af0*/  SHF.R.U32.HI R27, RZ, 0x8, R13 ;  /* 0x00000008ff1b7819 */ /* 0x000fc4000001160d */
[----:B------:R-:W-:Y:S02]  /*5b00*/  PRMT R3, R14, 0x7604, R3 ;  /* 0x000076040e037816 */ /* 0x000fe40000000003 */
[----:B------:R-:W-:Y:S02]  /*5b10*/  LOP3.LUT R15, R21, 0xff, RZ, 0xc0, !PT ;  /* 0x000000ff150f7812 */ /* 0x000fe400078ec0ff */
[----:B------:R-:W-:Y:S02]  /*5b20*/  LOP3.LUT R24, R24, 0xff, RZ, 0xc0, !PT ;  /* 0x000000ff18187812 */ /* 0x000fe400078ec0ff */
[----:B------:R-:W-:Y:S02]  /*5b30*/  SHF.R.U32.HI R28, RZ, 0x10, R21 ;  /* 0x00000010ff1c7819 */ /* 0x000fe40000011615 */
[----:B------:R-:W-:Y:S02]  /*5b40*/  SHF.R.U32.HI R14, RZ, 0x8, R12 ;  /* 0x00000008ff0e7819 */ /* 0x000fe4000001160c */
[----:B------:R-:W-:-:S02]  /*5b50*/  SHF.R.U32.HI R29, RZ, 0x10, R13 ;  /* 0x00000010ff1d7819 */ /* 0x000fc4000001160d */
[----:B------:R-:W-:Y:S02]  /*5b60*/  LOP3.LUT R26, R13, 0xff, RZ, 0xc0, !PT ;  /* 0x000000ff0d1a7812 */ /* 0x000fe400078ec0ff */
[----:B------:R-:W-:Y:S01]  /*5b70*/  LOP3.LUT R27, R27, 0xff, RZ, 0xc0, !PT ;  /* 0x000000ff1b1b7812 */ /* 0x000fe200078ec0ff */
[----:B------:R-:W-:Y:S01]  /*5b80*/  IMAD.U32 R29, R29, 0x10000, RZ ;  /* 0x000100001d1d7824 */ /* 0x000fe200078e00ff */
[----:B------:R-:W-:Y:S02]  /*5b90*/  PRMT R15, R24, 0x7604, R15 ;  /* 0x00007604180f7816 */ /* 0x000fe4000000000f */
[----:B-1----:R-:W-:Y:S01]  /*5ba0*/  LOP3.LUT R25, R14, 0xff, RZ, 0xc0, !PT ;  /* 0x000000ff0e197812 */ /* 0x002fe200078ec0ff */
[----:B------:R-:W-:Y:S01]  /*5bb0*/  IMAD.U32 R14, R28, 0x10000, RZ ;  /* 0x000100001c0e7824 */ /* 0x000fe200078e00ff */
[----:B------:R-:W-:Y:S02]  /*5bc0*/  LOP3.LUT R24, R12, 0xff, RZ, 0xc0, !PT ;  /* 0x000000ff0c187812 */ /* 0x000fe400078ec0ff */
[----:B------:R-:W-:-:S02]  /*5bd0*/  PRMT R26, R27, 0x7604, R26 ;  /* 0x000076041b1a7816 */ /* 0x000fc4000000001a */
[----:B------:R-:W-:Y:S02]  /*5be0*/  PRMT R27, R25, 0x7604, R24 ;  /* 0x00007604191b7816 */ /* 0x000fe40000000018 */
[----:B------:R-:W-:Y:S02]  /*5bf0*/  LOP3.LUT R25, R15, 0xff0000, R14, 0xf8, !PT ;  /* 0x00ff00000f197812 */ /* 0x000fe400078ef80e */
[----:B------:R-:W-:Y:S02]  /*5c00*/  LOP3.LUT R29, R26, 0xff0000, R29, 0xf8, !PT ;  /* 0x00ff00001a1d7812 */ /* 0x000fe400078ef81d */
        /* <DEDUP_REMOVED lines=11> */
[--C-:B------:R-:W-:Y:S01]  /*5cc0*/  HADD2.F32 R28, -RZ, R26.reuse.H1_H1 ;  /* 0x3000001aff1c7230 */ /* 0x100fe20000004100 */
[----:B------:R-:W-:Y:S01]  /*5cd0*/  LOP3.LUT R20, R15, 0xff000000, R20, 0xf8, !PT ;  /* 0xff0000000f147812 */ /* 0x000fe200078ef814 */
[--C-:B------:R-:W-:Y:S01]  /*5ce0*/  HADD2.F32 R24, -RZ, R21.reuse.H1_H1 ;  /* 0x30000015ff187230 */ /* 0x100fe20000004100 */
        /* <DEDUP_REMOVED lines=81> */
.L_x_11124:
[----:B------:R-:W-:Y:S05]  /*6200*/  BSYNC B1 ;  /* 0x0000000000017941 */ /* 0x000fea0003800000 */
.L_x_11123:
[----:B------:R-:W-:Y:S05]  /*6210*/  @P1 BRA `(.L_x_11122) ;  /* 0x00000018009c1947 */ /* 0x000fea0003800000 */
[----:B0-----:R-:W3:Y:S01]  /*6220*/  LDL R0, [R1+0x5c] ;  /* 0x00005c0001007983 */ /* 0x001ee20000100800 */
[----:B-----5:R-:W-:Y:S01]  /*6230*/  IMAD.IADD R3, R16, 0x1, R36 ;  /* 0x0000000110037824 */ /* 0x020fe200078e0224 */
[----:B------:R-:W-:Y:S02]  /*6240*/  SHF.R.U32.HI R13, RZ, 0x8, R11 ;  /* 0x00000008ff0d7819 */ /* 0x000fe4000001160b */
[----:B------:R-:W-:Y:S02]  /*6250*/  SHF.R.U32.HI R24, RZ, 0x8, R9 ;  /* 0x00000008ff187819 */ /* 0x000fe40000011609 */
[----:B------:R-:W-:Y:S02]  /*6260*/  SHF.R.U32.HI R15, RZ, 0x8, R8 ;  /* 0x00000008ff0f7819 */ /* 0x000fe40000011608 */
[----:B--2---:R-:W-:Y:S02]  /*6270*/  LOP3.LUT R14, R11, 0xff, RZ, 0xc0, !PT ;  /* 0x000000ff0b0e7812 */ /* 0x004fe400078ec0ff */
[----:B-1----:R-:W-:-:S02]  /*6280*/  LOP3.LUT R25, R9, 0xff, RZ, 0xc0, !PT ;  /* 0x000000ff09197812 */ /* 0x002fc400078ec0ff */
        /* <DEDUP_REMOVED lines=11> */
[----:B------:R-:W-:-:S02]  /*6340*/  SHF.R.U32.HI R13, RZ, 0x10, R8 ;  /* 0x00000010ff0d7819 */ /* 0x000fc40000011608 */
[----:B------:R-:W-:Y:S02]  /*6350*/  PRMT R15, R14, 0x7054, R15 ;  /* 0x000070540e0f7816 */ /* 0x000fe4000000000f */
[----:B------:R-:W-:Y:S02]  /*6360*/  PRMT R25, R24, 0x7054, R25 ;  /* 0x0000705418197816 */ /* 0x000fe40000000019 */
[----:B------:R-:W-:Y:S02]  /*6370*/  PRMT R21, R20, 0x7604, R21 ;  /* 0x0000760414157816 */ /* 0x000fe40000000015 */
[----:B------:R-:W-:Y:S02]  /*6380*/  LOP3.LUT R20, R13, 0xff, RZ, 0xc0, !PT ;  /* 0x000000ff0d147812 */ /* 0x000fe400078ec0ff */
[----:B------:R-:W-:Y:S02]  /*6390*/  LOP3.LUT R25, R25, 0xff000000, R9, 0xf8, !PT ;  /* 0xff00000019197812 */ /* 0x000fe400078ef809 */
[----:B------:R-:W-:-:S02]  /*63a0*/  LOP3.LUT R15, R15, 0xff000000, R11, 0xf8, !PT ;  /* 0xff0000000f0f7812 */ /* 0x000fc400078ef80b */
[----:B------:R-:W-:Y:S02]  /*63b0*/  PRMT R21, R20, 0x7054, R21 ;  /* 0x0000705414157816 */ /* 0x000fe40000000015 */
[-C--:B------:R-:W-:Y:S02]  /*63c0*/  F2FP.F16.E4M3.UNPACK_B R20, R25.reuse ;  /* 0x00000019ff14723e */ /* 0x080fe400020006ff */
[----:B------:R-:W-:Y:S02]  /*63d0*/  LOP3.LUT R21, R21, 0xff000000, R8, 0xf8, !PT ;  /* 0xff00000015157812 */ /* 0x000fe400078ef808 */
[----:B------:R-:W-:Y:S01]  /*63e0*/  F2FP.F16.E4M3.UNPACK_B R25, R25.H1 ;  /* 0x00000019ff19723e */ /* 0x000fe200030006ff */
[--C-:B------:R-:W-:Y:S02]  /*63f0*/  HADD2.F32 R24, -RZ, R20.reuse.H1_H1 ;  /* 0x30000014ff187230 */ /* 0x100fe40000004100 */
[----:B------:R-:W-:Y:S01]  /*6400*/  HADD2.F32 R20, -RZ, R20.H0_H0 ;  /* 0x20000014ff147230 */ /* 0x000fe20000004100 */
[----:B---3--:R-:W-:Y:S01]  /*6410*/  LOP3.LUT P0, RZ, R0, 0x2, RZ, 0xc0, !PT ;  /* 0x0000000200ff7812 */ /* 0x008fe2000780c0ff */
[----:B------:R-:W-:-:S12]  /*6420*/  VIADD R0, R3, 0x20 ;  /* 0x0000002003007836 */ /* 0x000fd80000000000 */
[----:B------:R-:W-:Y:S01]  /*6430*/  @P0 VIADD R0, R3, 0xffffffe0 ;  /* 0xffffffe003000836 */ /* 0x000fe20000000000 */
[----:B------:R-:W-:-:S04]  /*6440*/  SHF.R.U32.HI R3, RZ, 0x8, R10 ;  /* 0x00000008ff037819 */ /* 0x000fc8000001160a */
[----:B------:R-:W0:Y:S01]  /*6450*/  LDS.128 R4, [R0+0xb000] ;  /* 0x00b0000000047984 */ /* 0x000e220000000c00 */
[----:B------:R-:W-:-:S04]  /*6460*/  LOP3.LUT R3, R3, 0xff, RZ, 0xc0, !PT ;  /* 0x000000ff03037812 */ /* 0x000fc800078ec0ff */
[----:B------:R-:W-:Y:S02]  /*6470*/  PRMT R12, R3, 0x7604, R12 ;  /* 0x00007604030c7816 */ /* 0x000fe4000000000c */
[----:B------:R-:W-:-:S04]  /*6480*/  SHF.R.U32.HI R3, RZ, 0x10, R10 ;  /* 0x00000010ff037819 */ /* 0x000fc8000001160a */
[----:B------:R-:W-:-:S04]  /*6490*/  LOP3.LUT R3, R3, 0xff, RZ, 0xc0, !PT ;  /* 0x000000ff03037812 */ /* 0x000fc800078ec0ff */
[----:B------:R-:W-:Y:S02]  /*64a0*/  PRMT R13, R3, 0x7054, R12 ;  /* 0x00007054030d7816 */ /* 0x000fe4000000000c */
[-C--:B------:R-:W-:Y:S02]  /*64b0*/  F2FP.F16.E4M3.UNPACK_B R12, R15.reuse ;  /* 0x0000000fff0c723e */ /* 0x080fe400020006ff */
[----:B------:R-:W-:Y:S02]  /*64c0*/  LOP3.LUT R13, R13, 0xff000000, R10, 0xf8, !PT ;  /* 0xff0000000d0d7812 */ /* 0x000fe400078ef80a */
[----:B------:R-:W-:Y:S01]  /*64d0*/  F2FP.F16.E4M3.UNPACK_B R15, R15.H1 ;  /* 0x0000000fff0f723e */ /* 0x000fe200030006ff */
[--C-:B------:R-:W-:Y:S02]  /*64e0*/  HADD2.F32 R14, -RZ, R12.reuse.H1_H1 ;  /* 0x3000000cff0e7230 */ /* 0x100fe40000004100 */
[----:B------:R-:W-:Y:S01]  /*64f0*/  HADD2.F32 R12, -RZ, R12.H0_H0 ;  /* 0x2000000cff0c7230 */ /* 0x000fe20000004100 */
[----:B0-----:R-:W-:-:S02]  /*6500*/  F2FP.F16.E4M3.UNPACK_B R3, R6.H1 ;  /* 0x00000006ff03723e */ /* 0x001fc400030006ff */
[----:B------:R-:W-:Y:S02]  /*6510*/  F2FP.F16.E4M3.UNPACK_B R6, R6 ;  /* 0x00000006ff06723e */ /* 0x000fe400020006ff */
[-C--:B------:R-:W-:Y:S01]  /*6520*/  F2FP.F16.E4M3.UNPACK_B R10, R7.reuse ;  /* 0x00000007ff0a723e */ /* 0x080fe200020006ff */
[--C-:B------:R-:W-:Y:S01]  /*6530*/  HADD2.F32 R8, -RZ, R3.reuse.H1_H1 ;  /* 0x30000003ff087230 */ /* 0x100fe20000004100 */
[----:B------:R-:W-:Y:S01]  /*6540*/  F2FP.F16.E4M3.UNPACK_B R11, R7.H1 ;  /* 0x00000007ff0b723e */ /* 0x000fe200030006ff */
[----:B------:R-:W-:Y:S01]  /*6550*/  HADD2.F32 R9, -RZ, R3.H0_H0 ;  /* 0x20000003ff097230 */ /* 0x000fe20000004100 */
[-C--:B------:R-:W-:Y:S02]  /*6560*/  F2FP.F16.E4M3.UNPACK_B R7, R5.reuse ;  /* 0x00000005ff07723e */ /* 0x080fe400020006ff */
[C---:B------:R-:W-:Y:S01]  /*6570*/  FMUL.FTZ R26, R8.reuse, R24 ;  /* 0x00000018081a7220 */ /* 0x040fe20000410000 */
[----:B------:R-:W-:Y:S01]  /*6580*/  FMUL.FTZ R27, R8, R14 ;  /* 0x0000000e081b7220 */ /* 0x000fe20000410000 */
[----:B------:R-:W-:Y:S01]  /*6590*/  F2FP.F16.E4M3.UNPACK_B R8, R5.H1 ;  /* 0x00000005ff08723e */ /* 0x000fe200030006ff */
[----:B------:R-:W-:-:S02]  /*65a0*/  HADD2.F32 R5, -RZ, R6.H1_H1 ;  /* 0x30000006ff057230 */ /* 0x000fc40000004100 */
[C---:B------:R-:W-:Y:S01]  /*65b0*/  FFMA.FTZ R26, R9.reuse, R14, -R26 ;  /* 0x0000000e091a7223 */ /* 0x040fe2000001081a */
[----:B------:R-:W-:Y:S01]  /*65c0*/  FFMA.FTZ R29, R9, R24, R27 ;  /* 0x00000018091d7223 */ /* 0x000fe2000001001b */
[----:B------:R-:W-:Y:S01]  /*65d0*/  HADD2.F32 R6, -RZ, R6.H0_H0 ;  /* 0x20000006ff067230 */ /* 0x000fe20000004100 */
[----:B------:R-:W-:Y:S01]  /*65e0*/  F2FP.F16.E4M3.UNPACK_B R3, R4 ;  /* 0x00000004ff03723e */ /* 0x000fe200020006ff */
[C---:B------:R-:W-:Y:S01]  /*65f0*/  FMUL.FTZ R9, R5.reuse, R20 ;  /* 0x0000001405097220 */ /* 0x040fe20000410000 */
[----:B------:R-:W-:Y:S01]  /*6600*/  FMUL.FTZ R27, R5, R12 ;  /* 0x0000000c051b7220 */ /* 0x000fe20000410000 */
[----:B------:R-:W-:Y:S01]  /*6610*/  HADD2.F32 R5, -RZ, R10.H1_H1 ;  /* 0x3000000aff057230 */ /* 0x000fe20000004100 */
[----:B------:R-:W-:Y:S01]  /*6620*/  F2FP.F16.E4M3.UNPACK_B R4, R4.H1 ;  /* 0x00000004ff04723e */ /* 0x000fe200030006ff */
[----:B------:R-:W-:Y:S02]  /*6630*/  HADD2.F32 R14, -RZ, R25.H0_H0 ;  /* 0x20000019ff0e7230 */ /* 0x000fe40000004100 */
[----:B------:R-:W-:Y:S01]  /*6640*/  FFMA.FTZ R24, R6, R12, -R9 ;  /* 0x0000000c06187223 */ /* 0x000fe20000010809 */
[----:B------:R-:W-:-:S02]  /*6650*/  HADD2.F32 R9, -RZ, R15.H0_H0 ;  /* 0x2000000fff097230 */ /* 0x000fc40000004100 */
[----:B------:R-:W-:Y:S01]  /*6660*/  FFMA.FTZ R27, R6, R20, R27 ;  /* 0x00000014061b7223 */ /* 0x000fe2000001001b */
        /* <DEDUP_REMOVED lines=11> */
[----:B------:R-:W-:Y:S01]  /*6720*/  FMUL.FTZ R10, R6, R15 ;  /* 0x0000000f060a7220 */ /* 0x000fe20000410000 */
[----:B------:R-:W-:Y:S01]  /*6730*/  F2FP.F16.E4M3.UNPACK_B R9, R13 ;  /* 0x0000000dff09723e */ /* 0x000fe200020006ff */
[C---:B------:R-:W-:Y:S01]  /*6740*/  FFMA.FTZ R30, R11.reuse, R15, -R12 ;  /* 0x0000000f0b1e7223 */ /* 0x040fe2000001080c */
[----:B------:R-:W-:Y:S02]  /*6750*/  HADD2.F32 R6, -RZ, R4.H1_H1 ;  /* 0x30000004ff067230 */ /* 0x000fe40000004100 */
[----:B------:R-:W-:Y:S01]  /*6760*/  FFMA.FTZ R25, R11, R25, R10 ;  /* 0x000000190b197223 */ /* 0x000fe2000001000a */
[--C-:B------:R-:W-:Y:S01]  /*6770*/  HADD2.F32 R12, -RZ, R5.reuse.H1_H1 ;  /* 0x30000005ff0c7230 */ /* 0x100fe20000004100 */
[----:B------:R-:W-:Y:S01]  /*6780*/  F2FP.F16.E4M3.UNPACK_B R13, R13.H1 ;  /* 0x0000000dff0d723e */ /* 0x000fe200030006ff */
[----:B------:R-:W-:Y:S01]  /*6790*/  HADD2.F32 R11, -RZ, R5.H0_H0 ;  /* 0x20000005ff0b7230 */ /* 0x000fe20000004100 */
[----:B------:R-:W-:Y:S01]  /*67a0*/  F2FP.F16.E4M3.UNPACK_B R21, R21.H1 ;  /* 0x00000015ff15723e */ /* 0x000fe200030006ff */
[----:B------:R-:W-:-:S02]  /*67b0*/  HADD2.F32 R10, -RZ, R9.H1_H1 ;  /* 0x30000009ff0a7230 */ /* 0x000fc40000004100 */
[C---:B------:R-:W-:Y:S01]  /*67c0*/  FMUL.FTZ R14, R6.reuse, R12 ;  /* 0x0000000c060e7220 */ /* 0x040fe20000410000 */
[----:B------:R-:W-:Y:S02]  /*67d0*/  HADD2.F32 R5, -RZ, R4.H0_H0 ;  /* 0x20000004ff057230 */ /* 0x000fe40000004100 */
        /* <DEDUP_REMOVED lines=10> */
[--C-:B------:R-:W-:Y:S02]  /*6880*/  HADD2.F32 R9, -RZ, R21.reuse.H1_H1 ;  /* 0x30000015ff097230 */ /* 0x100fe40000004100 */
[----:B------:R-:W-:Y:S01]  /*6890*/  FFMA.FTZ R11, R3, R11, R4 ;  /* 0x0000000b030b7223 */ /* 0x000fe20000010004 */
[----:B------:R-:W-:Y:S02]  /*68a0*/  HADD2.F32 R4, -RZ, R8.H1_H1 ;  /* 0x30000008ff047230 */ /* 0x000fe40000004100 */
[----:B------:R-:W-:Y:S02]  /*68b0*/  HADD2.F32 R10, -RZ, R21.H0_H0 ;  /* 0x20000015ff0a7230 */ /* 0x000fe40000004100 */
        /* <DEDUP_REMOVED lines=22> */
.L_x_11116:
[----:B------:R-:W-:-:S03]  /*6a20*/  UMOV UR4, 0xffffffff ;  /* 0xffffffff00047882 */ /* 0x000fc60000000000 */
[----:B------:R-:W-:Y:S05]  /*6a30*/  BRA.DIV UR4, `(.L_x_11125) ;  /* 0x000000fe04487947 */ /* 0x000fea000b800000 */
[----:B------:R0:W1:Y:S04]  /*6a40*/  SHFL.IDX PT, R27, R26, RZ, 0x1e1f ;  /* 0x001e1fff1a1b7589 */ /* 0x00006800000e0000 */
[----:B------:R0:W2:Y:S04]  /*6a50*/  SHFL.IDX PT, R14, R24, RZ, 0x1e1f ;  /* 0x001e1fff180e7589 */ /* 0x0000a800000e0000 */
[----:B------:R0:W3:Y:S04]  /*6a60*/  SHFL.IDX PT, R0, R28, RZ, 0x1e1f ;  /* 0x001e1fff1c007589 */ /* 0x0000e800000e0000 */
[----:B------:R0:W4:Y:S02]  /*6a70*/  SHFL.IDX PT, R3, R30, RZ, 0x1e1f ;  /* 0x001e1fff1e037589 */ /* 0x00012400000e0000 */
.L_x_11304:
[----:B------:R-:W5:Y:S01]  /*6a80*/  LDL R6, [R1+0x4c] ;  /* 0x00004c0001067983 */ /* 0x000f620000100800 */
[----:B------:R-:W-:Y:S01]  /*6a90*/  ULDC UR4, c[0x0][0x448] ;  /* 0x0001120000047ab9 */ /* 0x000fe20000000800 */
[----:B------:R-:W0:Y:S01]  /*6aa0*/  LDC R37, c[0x0][0x3f4] ;  /* 0x0000fd00ff257b82 */ /* 0x000e220000000800 */
[----:B------:R-:W-:Y:S01]  /*6ab0*/  IMAD R29, R29, UR4, RZ ;  /* 0x000000041d1d7c24 */ /* 0x000fe2000f8e02ff */
[----:B------:R-:W-:Y:S01]  /*6ac0*/  BSSY B1, `(.L_x_11126) ;  /* 0x0000016000017945 */ /* 0x000fe20003800000 */
[----:B------:R-:W-:Y:S02]  /*6ad0*/  CS2R R8, SRZ ;  /* 0x0000000000087805 */ /* 0x000fe4000001ff00 */
[----:B------:R-:W-:Y:S02]  /*6ae0*/  CS2R R10, SRZ ;  /* 0x00000000000a7805 */ /* 0x000fe4000001ff00 */
[----:B------:R-:W-:Y:S02]  /*6af0*/  ISETP.GE.AND P0, PT, R4, R29, PT ;  /* 0x0000001d0400720c */ /* 0x000fe40003f06270 */
[----:B-----5:R-:W-:-:S04]  /*6b00*/  LEA.HI R5, R6, R6, RZ, 0x1 ;  /* 0x0000000606057211 */ /* 0x020fc800078f08ff */
[----:B------:R-:W-:-:S05]  /*6b10*/  LOP3.LUT R5, R5, 0xfffffffe, RZ, 0xc0, !PT ;  /* 0xfffffffe05057812 */ /* 0x000fca00078ec0ff */
[----:B------:R-:W-:Y:S01]  /*6b20*/  IMAD.IADD R21, R6, 0x1, -R5 ;  /* 0x0000000106157824 */ /* 0x000fe200078e0a05 */
[----:B------:R-:W-:Y:S02]  /*6b30*/  CS2R R4, SRZ ;  /* 0x0000000000047805 */ /* 0x000fe4000001ff00 */
[----:B------:R-:W-:Y:S02]  /*6b40*/  CS2R R6, SRZ ;  /* 0x0000000000067805 */ /* 0x000fe4000001ff00 */
[----:B------:R-:W-:Y:S01]  /*6b50*/  SHF.L.U32 R21, R21, 0x1f, RZ ;  /* 0x0000001f15157819 */ /* 0x000fe200000006ff */
[----:B0-----:R-:W-:Y:S06]  /*6b60*/  @P0 BRA `(.L_x_11127) ;  /* 0x00000000002c0947 */ /* 0x001fec0003800000 */
[----:B------:R-:W-:Y:S01]  /*6b70*/  ULDC UR4, c[0x0][0x3f4] ;  /* 0x0000fd0000047ab9 */ /* 0x000fe20000000800 */
[----:B------:R-:W-:Y:S02]  /*6b80*/  SHF.R.S32.HI R4, RZ, 0x1f, R18 ;  /* 0x0000001fff047819 */ /* 0x000fe40000011412 */
[C---:B------:R-:W-:Y:S02]  /*6b90*/  ISETP.GE.AND P2, PT, R18.reuse, UR4, PT ;  /* 0x0000000412007c0c */ /* 0x040fe4000bf46270 */
[C---:B--2---:R-:W-:Y:S02]  /*6ba0*/  IADD3 R14, P1, R18.reuse, R14, RZ ;  /* 0x0000000e120e7210 */ /* 0x044fe40007f3e0ff */
[----:B-1----:R-:W-:-:S03]  /*6bb0*/  IADD3 R12, P0, R18, R27, RZ ;  /* 0x0000001b120c7210 */ /* 0x002fc60007f1e0ff */
[----:B----4-:R-:W-:Y:S01]  /*6bc0*/  IMAD.X R15, R3, 0x1, R4, P1 ;  /* 0x00000001030f7824 */ /* 0x010fe200008e0604 */
[----:B---3--:R-:W-:Y:S02]  /*6bd0*/  IADD3.X R13, R0, R4, RZ, P0, !PT ;  /* 0x00000004000d7210 */ /* 0x008fe400007fe4ff */
[----:B------:R-:W-:-:S03]  /*6be0*/  CS2R R4, SRZ ;  /* 0x0000000000047805 */ /* 0x000fc6000001ff00 */
[----:B------:R-:W-:Y:S05]  /*6bf0*/  @P2 BRA `(.L_x_11127) ;  /* 0x0000000000082947 */ /* 0x000fea0003800000 */
[----:B------:R0:W5:Y:S04]  /*6c00*/  LD.E.128 R4, desc[UR40][R12.64] ;  /* 0x000000280c047980 */ /* 0x000168000c101d00 */
[----:B------:R0:W5:Y:S02]  /*6c10*/  LD.E.128 R8, desc[UR40][R14.64] ;  /* 0x000000280e087980 */ /* 0x000164000c101d00 */
.L_x_11127:
[----:B------:R-:W-:Y:S05]  /*6c20*/  BSYNC B1 ;  /* 0x0000000000017941 */ /* 0x000fea0003800000 */
.L_x_11126:
[----:B---3--:R-:W3:Y:S01]  /*6c30*/  LDL.LU R0, [R1+0x14] ;  /* 0x0000140001007983 */ /* 0x008ee20000300800 */
[----:B------:R-:W1:Y:S01]  /*6c40*/  SYNCS.PHASECHK.TRANS64.TRYWAIT P1, [R16+URZ+0x13200], R21 ;  /* 0x01320015100075a7 */ /* 0x000e62000802017f */
[----:B------:R-:W-:Y:S01]  /*6c50*/  ISETP.GE.AND P0, PT, R18, R37, PT ;  /* 0x000000251200720c */ /* 0x000fe20003f06270 */
[----:B------:R-:W-:Y:S01]  /*6c60*/  BSSY B1, `(.L_x_11128) ;  /* 0x0000005000017945 */ /* 0x000fe20003800000 */
[----:B---3--:R-:W-:-:S05]  /*6c70*/  IMAD R0, R0, -0xc0, R29 ;  /* 0xffffff4000007824 */ /* 0x008fca00078e021d */
[----:B----4-:R-:W-:-:S04]  /*6c80*/  VIMNMX R3, R0, 0xc0, PT ;  /* 0x000000c000037848 */ /* 0x010fc80003fe0100 */
[----:B------:R-:W-:Y:S01]  /*6c90*/  ISETP.GE.OR P0, PT, R22, R3, P0 ;  /* 0x000000031600720c */ /* 0x000fe20000706670 */
[----:B-1----:R-:W-:-:S12]  /*6ca0*/  @!P1 BRA `(.L_x_11129) ;  /* 0x000000fc001c9947 */ /* 0x002fd80003800000 */
.L_x_11305:
[----:B------:R-:W-:Y:S05]  /*6cb0*/  BSYNC B1 ;  /* 0x0000000000017941 */ /* 0x000fea0003800000 */
.L_x_11128:
[----:B------:R-:W-:Y:S05]  /*6cc0*/  @P0 BRA `(.L_x_11122) ;  /* 0x0000000c00f00947 */ /* 0x000fea0003800000 */
[----:B------:R-:W3:Y:S04]  /*6cd0*/  LDL R36, [R1+0x2c] ;  /* 0x00002c0001247983 */ /* 0x000ee80000100800 */
[----:B------:R-:W4:Y:S04]  /*6ce0*/  LDL R34, [R1+0x30] ;  /* 0x0000300001227983 */ /* 0x000f280000100800 */
[----:B------:R-:W4:Y:S04]  /*6cf0*/  LDL R29, [R1+0x34] ;  /* 0x00003400011d7983 */ /* 0x000f280000100800 */
[----:B------:R-:W4:Y:S01]  /*6d00*/  LDL R50, [R1+0x64] ;  /* 0x0000640001327983 */ /* 0x000f220000100800 */
[----:B-----5:R-:W-:-:S02]  /*6d10*/  SHF.R.U32.HI R0, RZ, 0x8, R4 ;  /* 0x00000008ff007819 */ /* 0x020fc40000011604 */
[----:B------:R-:W-:Y:S02]  /*6d20*/  LOP3.LUT R3, R4, 0xff, RZ, 0xc0, !PT ;  /* 0x000000ff04037812 */ /* 0x000fe400078ec0ff */
[----:B------:R-:W-:Y:S02]  /*6d30*/  LOP3.LUT R0, R0, 0xff, RZ, 0xc0, !PT ;  /* 0x000000ff00007812 */ /* 0x000fe400078ec0ff */
[----:B------:R-:W-:Y:S02]  /*6d40*/  SHF.R.U32.HI R25, RZ, 0x8, R5 ;  /* 0x00000008ff197819 */ /* 0x000fe40000011605 */
[----:B------:R-:W-:Y:S02]  /*6d50*/  PRMT R20, R0, 0x7604, R3 ;  /* 0x0000760400147816 */ /* 0x000fe40000000003 */
[----:B0-----:R-:W-:Y:S02]  /*6d60*/  LOP3.LUT R13, R5, 0xff, RZ, 0xc0, !PT ;  /* 0x000000ff050d7812 */ /* 0x001fe400078ec0ff */
[----:B------:R-:W-:-:S02]  /*6d70*/  SHF.R.U32.HI R3, RZ, 0x8, R6 ;  /* 0x00000008ff037819 */ /* 0x000fc40000011606 */
[----:B------:R-:W-:Y:S02]  /*6d80*/  LOP3.LUT R0, R25, 0xff, RZ, 0xc0, !PT ;  /* 0x000000ff19007812 */ /* 0x000fe400078ec0ff */
[----:B------:R-:W-:Y:S02]  /*6d90*/  LOP3.LUT R12, R6, 0xff, RZ, 0xc0, !PT ;  /* 0x000000ff060c7812 */ /* 0x000fe400078ec0ff */
[----:B------:R-:W-:Y:S02]  /*6da0*/  LOP3.LUT R3, R3, 0xff, RZ, 0xc0, !PT ;  /* 0x000000ff03037812 */ /* 0x000fe400078ec0ff */
[----:B------:R-:W-:Y:S01]  /*6db0*/  PRMT R28, R0, 0x7604, R13 ;  /* 0x00007604001c7816 */ /* 0x000fe2000000000d */
[----:B------:R-:W-:Y:S01]  /*6dc0*/  IMAD.IADD R0, R18, 0x1, R37 ;  /* 0x0000000112007824 */ /* 0x000fe200078e0225 */
[----:B-1----:R-:W-:Y:S02]  /*6dd0*/  SHF.R.U32.HI R21, RZ, 0x8, R8 ;  /* 0x00000008ff157819 */ /* 0x002fe40000011608 */
[----:B------:R-:W-:-:S02]  /*6de0*/  PRMT R30, R3, 0x7604, R12 ;  /* 0x00007604031e7816 */ /* 0x000fc4000000000c */
[----:B------:R-:W-:Y:S02]  /*6df0*/  LOP3.LUT R24, R8, 0xff, RZ, 0xc0, !PT ;  /* 0x000000ff08187812 */ /* 0x000fe400078ec0ff */
[----:B------:R-:W-:Y:S02]  /*6e00*/  LOP3.LUT R21, R21, 0xff, RZ, 0xc0, !PT ;  /* 0x000000ff15157812 */ /* 0x000fe400078ec0ff */
[----:B------:R-:W-:Y:S02]  /*6e10*/  SHF.R.U32.HI R3, RZ, 0x8, R10 ;  /* 0x00000008ff037819 */ /* 0x000fe4000001160a */
[----:B------:R-:W-:Y:S02]  /*6e20*/  PRMT R35, R21, 0x7604, R24 ;  /* 0x0000760415237816 */ /* 0x000fe40000000018 */
[----:B------:R-:W-:Y:S02]  /*6e30*/  SHF.R.U32.HI R27, RZ, 0x8, R11 ;  /* 0x00000008ff1b7819 */ /* 0x000fe4000001160b */
[----:B------:R-:W-:-:S02]  /*6e40*/  LOP3.LUT R25, R3, 0xff, RZ, 0xc0, !PT ;  /* 0x000000ff03197812 */ /* 0x000fc400078ec0ff */
[----:B------:R-:W-:Y:S02]  /*6e50*/  SHF.R.U32.HI R21, RZ, 0x8, R9 ;  /* 0x00000008ff157819 */ /* 0x000fe40000011609 */
[----:B--2---:R-:W-:Y:S02]  /*6e60*/  SHF.R.U32.HI R14, RZ, 0x8, R7 ;  /* 0x00000008ff0e7819 */ /* 0x004fe40000011607 */
        /* <DEDUP_REMOVED lines=17> */
[----:B------:R-:W-:Y:S02]  /*6f80*/  PRMT R33, R32, 0x7054, R33 ;  /* 0x0000705420217816 */ /* 0x000fe40000000021 */
[----:B------:R-:W-:Y:S02]  /*6f90*/  SHF.R.U32.HI R32, RZ, 0x10, R11 ;  /* 0x00000010ff207819 */ /* 0x000fe4000001160b */
[----:B------:R-:W-:Y:S02]  /*6fa0*/  LOP3.LUT R28, R28, 0xff, RZ, 0xc0, !PT ;  /* 0x000000ff1c1c7812 */ /* 0x000fe400078ec0ff */
[----:B------:R-:W-:Y:S02]  /*6fb0*/  LOP3.LUT R32, R32, 0xff, RZ, 0xc0, !PT ;  /* 0x000000ff20207812 */ /* 0x000fe400078ec0ff */
[----:B------:R-:W-:-:S02]  /*6fc0*/  PRMT R37, R28, 0x7054, R37 ;  /* 0x000070541c257816 */ /* 0x000fc40000000025 */
[----:B------:R-:W-:-:S04]  /*6fd0*/  PRMT R43, R32, 0x7054, R43 ;  /* 0x00007054202b7816 */ /* 0x000fc8000000002b */
[----:B------:R-:W-:Y:S02]  /*6fe0*/  LOP3.LUT R43, R43, 0xff000000, R11, 0xf8, !PT ;  /* 0xff0000002b2b7812 */ /* 0x000fe400078ef80b */
[----:B---3--:R-:W-:Y:S02]  /*6ff0*/  LOP3.LUT R0, R36, 0x30, R0, 0xf8, !PT ;  /* 0x0000003024007812 */ /* 0x008fe400078ef800 */
[----:B------:R-:W-:Y:S02]  /*7000*/  LOP3.LUT R36, R33, 0xff000000, R7, 0xf8, !PT ;  /* 0xff00000021247812 */ /* 0x000fe400078ef807 */
[----:B----4-:R-:W-:Y:S02]  /*7010*/  LOP3.LUT R3, R0, R34, RZ, 0x3c, !PT ;  /* 0x0000002200037212 */ /* 0x010fe400078e3cff */
[----:B------:R-:W-:Y:S02]  /*7020*/  LOP3.LUT R34, R21, 0xff000000, R5, 0xf8, !PT ;  /* 0xff00000015227812 */ /* 0x000fe400078ef805 */
[----:B------:R-:W-:-:S02]  /*7030*/  IADD3 R0, R16, R29, R3 ;  /* 0x0000001d10007210 */ /* 0x000fc40007ffe003 */
[----:B------:R-:W-:Y:S01]  /*7040*/  SHF.R.U32.HI R29, RZ, 0x10, R6 ;  /* 0x00000010ff1d7819 */ /* 0x000fe20000011606 */
[----:B------:R-:W0:Y:S01]  /*7050*/  LDS.128 R12, [R50+0xb000] ;  /* 0x00b00000320c7984 */ /* 0x000e220000000c00 */
[----:B------:R-:W-:Y:S02]  /*7060*/  SHF.R.U32.HI R3, RZ, 0x10, R4 ;  /* 0x00000010ff037819 */ /* 0x000fe40000011604 */
[----:B------:R-:W-:Y:S01]  /*7070*/  LOP3.LUT R29, R29, 0xff, RZ, 0xc0, !PT ;  /* 0x000000ff1d1d7812 */ /* 0x000fe200078ec0ff */
[----:B------:R-:W1:Y:S01]  /*7080*/  LDS.128 R24, [R0+0xb000] ;  /* 0x00b0000000187984 */ /* 0x000e620000000c00 */
        /* <DEDUP_REMOVED lines=9> */
[----:B------:R-:W-:Y:S02]  /*7120*/  PRMT R35, R20, 0x7054, R35 ;  /* 0x0000705414237816 */ /* 0x000fe40000000023 */
[----:B------:R-:W-:Y:S02]  /*7130*/  LOP3.LUT R20, R3, 0xff000000, R4, 0xf8, !PT ;  /* 0xff00000003147812 */ /* 0x000fe400078ef804 */
[----:B------:R-:W-:Y:S02]  /*7140*/  LOP3.LUT R4, R41, 0xff000000, R10, 0xf8, !PT ;  /* 0xff00000029047812 */ /* 0x000fe400078ef80a */
[----:B------:R-:W-:Y:S02]  /*7150*/  F2FP.F16.E4M3.UNPACK_B R40, R39 ;  /* 0x00000027ff28723e */ /* 0x000fe400020006ff */
[----:B------:R-:W-:Y:S02]  /*7160*/  F2FP.F16.E4M3.UNPACK_B R11, R34 ;  /* 0x00000022ff0b723e */ /* 0x000fe400020006ff */
[----:B------:R-:W-:-:S02]  /*7170*/  LOP3.LUT R3, R29, 0xff000000, R6, 0xf8, !PT ;  /* 0xff0000001d037812 */ /* 0x000fc400078ef806 */
[----:B------:R-:W-:Y:S02]  /*7180*/  LOP3.LUT R28, R35, 0xff000000, R8, 0xf8, !PT ;  /* 0xff000000231c7812 */ /* 0x000fe400078ef808 */
[----:B------:R-:W-:Y:S02]  /*7190*/  F2FP.F16.E4M3.UNPACK_B R39, R39.H1 ;  /* 0x00000027ff27723e */ /* 0x000fe400030006ff */
[----:B------:R-:W-:Y:S02]  /*71a0*/  F2FP.F16.E4M3.UNPACK_B R34, R34.H1 ;  /* 0x00000022ff22723e */ /* 0x000fe400030006ff */
[-C--:B0-----:R-:W-:Y:S02]  /*71b0*/  F2FP.F16.E4M3.UNPACK_B R8, R13.reuse ;  /* 0x0000000dff08723e */ /* 0x081fe400020006ff */
[----:B------:R-:W-:Y:S02]  /*71c0*/  F2FP.F16.E4M3.UNPACK_B R29, R13.H1 ;  /* 0x0000000dff1d723e */ /* 0x000fe400030006ff */
[----:B-1----:R-:W-:Y:S01]  /*71d0*/  F2FP.F16.E4M3.UNPACK_B R10, R25 ;  /* 0x00000019ff0a723e */ /* 0x002fe200020006ff */
[--C-:B------:R-:W-:Y:S01]  /*71e0*/  HADD2.F32 R9, -RZ, R8.reuse.H0_H0 ;  /* 0x20000008ff097230 */ /* 0x100fe20000004100 */
[-C--:B------:R-:W-:Y:S01]  /*71f0*/  F2FP.F16.E4M3.UNPACK_B R30, R15.reuse ;  /* 0x0000000fff1e723e */ /* 0x080fe200020006ff */
[----:B------:R-:W-:Y:S01]  /*7200*/  HADD2.F32 R8, -RZ, R8.H1_H1 ;  /* 0x30000008ff087230 */ /* 0x000fe20000004100 */
[----:B------:R-:W-:Y:S01]  /*7210*/  F2FP.F16.E4M3.UNPACK_B R35, R15.H1 ;  /* 0x0000000fff23723e */ /* 0x000fe200030006ff */
[----:B------:R-:W-:Y:S01]  /*7220*/  HADD2.F32 R15, -RZ, R40.H0_H0 ;  /* 0x20000028ff0f7230 */ /* 0x000fe20000004100 */
[-C--:B------:R-:W-:Y:S01]  /*7230*/  F2FP.F16.E4M3.UNPACK_B R13, R12.reuse ;  /* 0x0000000cff0d723e */ /* 0x080fe200020006ff */
[--C-:B------:R-:W-:Y:S01]  /*7240*/  HADD2.F32 R6, -RZ, R10.reuse.H0_H0 ;  /* 0x2000000aff067230 */ /* 0x100fe20000004100 */
[----:B------:R-:W-:Y:S01]  /*7250*/  F2FP.F16.E4M3.UNPACK_B R32, R12.H1 ;  /* 0x0000000cff20723e */ /* 0x000fe200030006ff */
[----:B------:R-:W-:Y:S01]  /*7260*/  HADD2.F32 R12, -RZ, R11.H0_H0 ;  /* 0x2000000bff0c7230 */ /* 0x000fe20000004100 */
[-C--:B------:R-:W-:Y:S01]  /*7270*/  F2FP.F16.E4M3.UNPACK_B R21, R24.reuse ;  /* 0x00000018ff15723e */ /* 0x080fe200020006ff */
[----:B------:R-:W-:Y:S01]  /*7280*/  HADD2.F32 R10, -RZ, R10.H1_H1 ;  /* 0x3000000aff0a7230 */ /* 0x000fe20000004100 */
[----:B------:R-:W-:Y:S01]  /*7290*/  F2FP.F16.E4M3.UNPACK_B R37, R24.H1 ;  /* 0x00000018ff25723e */ /* 0x000fe200030006ff */
[C---:B------:R-:W-:Y:S01]  /*72a0*/  FMUL.FTZ R24, R6.reuse, R15 ;  /* 0x0000000f06187220 */ /* 0x040fe20000410000 */
[----:B------:R-:W-:Y:S01]  /*72b0*/  FMUL.FTZ R42, R6, R12 ;  /* 0x0000000c062a7220 */ /* 0x000fe20000410000 */
[----:B------:R-:W-:-:S02]  /*72c0*/  F2FP.F16.E4M3.UNPACK_B R25, R25.H1 ;  /* 0x00000019ff19723e */ /* 0x000fc400030006ff */
[-C--:B------:R-:W-:Y:S01]  /*72d0*/  F2FP.F16.E4M3.UNPACK_B R33, R27.reuse ;  /* 0x0000001bff21723e */ /* 0x080fe200020006ff */
[C---:B------:R-:W-:Y:S01]  /*72e0*/  FFMA.FTZ R6, R9.reuse, R12, -R24 ;  /* 0x0000000c09067223 */ /* 0x040fe20000010818 */
[----:B------:R-:W-:Y:S01]  /*72f0*/  F2FP.F16.E4M3.UNPACK_B R38, R27.H1 ;  /* 0x0000001bff26723e */ /* 0x000fe200030006ff */
[----:B------:R-:W-:Y:S02]  /*7300*/  HADD2.F32 R27, -RZ, R40.H1_H1 ;  /* 0x30000028ff1b7230 */ /* 0x000fe40000004100 */
[----:B------:R-:W-:Y:S01]  /*7310*/  FFMA.FTZ R9, R9, R15, R42 ;  /* 0x0000000f09097223 */ /* 0x000fe2000001002a */
[----:B------:R-:W-:Y:S01]  /*7320*/  HADD2.F32 R15, -RZ, R11.H1_H1 ;  /* 0x3000000bff0f7230 */ /* 0x000fe20000004100 */
[----:B------:R-:W-:Y:S01]  /*7330*/  F2FP.F16.E4M3.UNPACK_B R7, R26 ;  /* 0x0000001aff07723e */ /* 0x000fe200020006ff */
[----:B------:R-:W-:Y:S02]  /*7340*/  HADD2.F32 R40, -RZ, R39.H0_H0 ;  /* 0x20000027ff287230 */ /* 0x000fe40000004100 */
[----:B------:R-:W-:Y:S01]  /*7350*/  FMUL.FTZ R41, R10, R27 ;  /* 0x0000001b0a297220 */ /* 0x000fe20000410000 */
[----:B------:R-:W-:-:S02]  /*7360*/  HADD2.F32 R11, -RZ, R25.H0_H0 ;  /* 0x20000019ff0b7230 */ /* 0x000fc40000004100 */
[-C--:B------:R-:W-:Y:S01]  /*7370*/  FMUL.FTZ R10, R10, R15.reuse ;  /* 0x0000000f0a0a7220 */ /* 0x080fe20000410000 */
[--C-:B------:R-:W-:Y:S01]  /*7380*/  HADD2.F32 R24, -RZ, R34.reuse.H0_H0 ;  /* 0x20000022ff187230 */ /* 0x100fe20000004100 */
[----:B------:R-:W-:Y:S01]  /*7390*/  F2FP.F16.E4M3.UNPACK_B R26, R26.H1 ;  /* 0x0000001aff1a723e */ /* 0x000fe200030006ff */
[----:B------:R-:W-:Y:S02]  /*73a0*/  HADD2.F32 R12, -RZ, R29.H0_H0 ;  /* 0x2000001dff0c7230 */ /* 0x000fe40000004100 */
[C---:B------:R-:W-:Y:S01]  /*73b0*/  FMUL.FTZ R45, R11.reuse, R40 ;  /* 0x000000280b2d7220 */ /* 0x040fe20000410000 */
[----:B------:R-:W-:Y:S02]  /*73c0*/  HADD2.F32 R42, -RZ, R39.H1_H1 ;  /* 0x30000027ff2a7230 */ /* 0x000fe40000004100 */
[----:B------:R-:W-:Y:S01]  /*73d0*/  FMUL.FTZ R47, R11, R24 ;  /* 0x000000180b2f7220 */ /* 0x000fe20000410000 */
[C---:B------:R-:W-:Y:S01]  /*73e0*/  FFMA.FTZ R11, R8.reuse, R15, -R41 ;  /* 0x0000000f080b7223 */ /* 0x040fe20000010829 */
[----:B------:R-:W-:Y:S01]  /*73f0*/  F2FP.F16.E4M3.UNPACK_B R41, R43 ;  /* 0x0000002bff29723e */ /* 0x000fe200020006ff */
[----:B------:R-:W-:Y:S01]  /*7400*/  FFMA.FTZ R8, R8, R27, R10 ;  /* 0x0000001b08087223 */ /* 0x000fe2000001000a */
[----:B------:R-:W-:Y:S01]  /*7410*/  F2FP.F16.E4M3.UNPACK_B R39, R36 ;  /* 0x00000024ff27723e */ /* 0x000fe200020006ff */
[----:B------:R-:W-:Y:S01]  /*7420*/  FFMA.FTZ R10, R12, R24, -R45 ;  /* 0x000000180c0a7223 */ /* 0x000fe2000001082d */
[----:B------:R-:W-:-:S02]  /*7430*/  HADD2.F32 R34, -RZ, R34.H1_H1 ;  /* 0x30000022ff227230 */ /* 0x000fc40000004100 */
[----:B------:R-:W-:Y:S01]  /*7440*/  FFMA.FTZ R12, R12, R40, R47 ;  /* 0x000000280c0c7223 */ /* 0x000fe2000001002f */
[----:B------:R-:W-:Y:S01]  /*7450*/  HADD2.F32 R25, -RZ, R25.H1_H1 ;  /* 0x30000019ff197230 */ /* 0x000fe20000004100 */
[----:B------:R-:W-:Y:S01]  /*7460*/  F2FP.F16.E4M3.UNPACK_B R36, R36.H1 ;  /* 0x00000024ff24723e */ /* 0x000fe200030006ff */
        /* <DEDUP_REMOVED lines=14> */
[----:B------:R-:W-:Y:S01]  /*7550*/  F2FP.F16.E4M3.UNPACK_B R44, R43.H1 ;  /* 0x0000002bff2c723e */ /* 0x000fe200030006ff */
[C---:B------:R-:W-:Y:S01]  /*7560*/  FFMA.FTZ R27, R29.reuse, R42, R27 ;  /* 0x0000002a1d1b7223 */ /* 0x040fe2000001001b */
[----:B------:R-:W-:Y:S01]  /*7570*/  FFMA.FTZ R15, R29, R34, -R46 ;  /* 0x000000221d0f7223 */ /* 0x000fe2000001082e */
[----:B------:R-:W-:Y:S01]  /*7580*/  HADD2.F32 R42, -RZ, R41.H1_H1 ;  /* 0x30000029ff2a7230 */ /* 0x000fe20000004100 */
[----:B------:R-:W-:Y:S01]  /*7590*/  F2FP.F16.E4M3.UNPACK_B R14, R14.H1 ;  /* 0x0000000eff0e723e */ /* 0x000fe200030006ff */
[----:B------:R-:W-:Y:S01]  /*75a0*/  HADD2.F32 R29, -RZ, R30.H1_H1 ;  /* 0x3000001eff1d7230 */ /* 0x000fe20000004100 */
[----:B------:R-:W-:Y:S01]  /*75b0*/  F2FP.SATFINITE.E4M3.F32.PACK_AB_MERGE_C R12, R27, R12, RZ ;  /* 0x0000000c1b0c723e */ /* 0x000fe200048070ff */
[----:B------:R-:W-:-:S02]  /*75c0*/  HADD2.F32 R41, -RZ, R44.H0_H0 ;  /* 0x2000002cff297230 */ /* 0x000fc40000004100 */
[C---:B------:R-:W-:Y:S01]  /*75d0*/  FMUL.FTZ R46, R33.reuse, R42 ;  /* 0x0000002a212e7220 */ /* 0x040fe20000410000 */
[----:B------:R-:W-:Y:S02]  /*75e0*/  HADD2.F32 R30, -RZ, R38.H0_H0 ;  /* 0x20000026ff1e7230 */ /* 0x000fe40000004100 */
[-C--:B------:R-:W-:Y:S01]  /*75f0*/  FMUL.FTZ R33, R33, R40.reuse ;  /* 0x0000002821217220 */ /* 0x080fe20000410000 */
[----:B------:R-:W-:Y:S01]  /*7600*/  HADD2.F32 R39, -RZ, R36.H0_H0 ;  /* 0x20000024ff277230 */ /* 0x000fe20000004100 */
[----:B------:R-:W-:Y:S01]  /*7610*/  F2FP.SATFINITE.E4M3.F32.PACK_AB_MERGE_C R9, R8, R9, R12 ;  /* 0x000000090809723e */ /* 0x000fe2000480700c */
[----:B------:R-:W-:Y:S02]  /*7620*/  HADD2.F32 R34, -RZ, R35.H0_H0 ;  /* 0x20000023ff227230 */ /* 0x000fe40000004100 */
[C---:B------:R-:W-:Y:S01]  /*7630*/  FMUL.FTZ R43, R30.reuse, R41 ;  /* 0x000000291e2b7220 */ /* 0x040fe20000410000 */
[----:B------:R-:W-:Y:S02]  /*7640*/  HADD2.F32 R45, -RZ, R44.H1_H1 ;  /* 0x3000002cff2d7230 */ /* 0x000fe40000004100 */
[-C--:B------:R-:W-:Y:S01]  /*7650*/  FMUL.FTZ R48, R30, R39.reuse ;  /* 0x000000271e307220 */ /* 0x080fe20000410000 */
[C---:B------:R-:W-:Y:S01]  /*7660*/  FFMA.FTZ R30, R29.reuse, R40, -R46 ;  /* 0x000000281d1e7223 */ /* 0x040fe2000001082e */
[----:B------:R-:W-:Y:S01]  /*7670*/  FFMA.FTZ R29, R29, R42, R33 ;  /* 0x0000002a1d1d7223 */ /* 0x000fe20000010021 */
[C---:B------:R-:W-:Y:S01]  /*7680*/  FFMA.FTZ R33, R34.reuse, R39, -R43 ;  /* 0x0000002722217223 */ /* 0x040fe2000001082b */
[----:B------:R-:W-:Y:S01]  /*7690*/  F2FP.F16.E4M3.UNPACK_B R43, R28.H1 ;  /* 0x0000001cff2b723e */ /* 0x000fe200030006ff */
[----:B------:R-:W-:Y:S01]  /*76a0*/  FFMA.FTZ R34, R34, R41, R48 ;  /* 0x0000002922227223 */ /* 0x000fe20000010030 */
[----:B------:R-:W-:Y:S01]  /*76b0*/  F2FP.F16.E4M3.UNPACK_B R40, R20.H1 ;  /* 0x00000014ff28723e */ /* 0x000fe200030006ff */
[----:B------:R-:W-:-:S02]  /*76c0*/  HADD2.F32 R42, -RZ, R36.H1_H1 ;  /* 0x30000024ff2a7230 */ /* 0x000fc40000004100 */
[----:B------:R-:W-:Y:S02]  /*76d0*/  HADD2.F32 R39, -RZ, R38.H1_H1 ;  /* 0x30000026ff277230 */ /* 0x000fe40000004100 */
[----:B------:R-:W-:Y:S02]  /*76e0*/  HADD2.F32 R44, -RZ, R43.H0_H0 ;  /* 0x2000002bff2c7230 */ /* 0x000fe40000004100 */
        /* <DEDUP_REMOVED lines=9> */
[C---:B------:R-:W-:Y:S01]  /*7780*/  FFMA.FTZ R42, R36.reuse, R42, -R47 ;  /* 0x0000002a242a7223 */ /* 0x040fe2000001082f */
[----:B------:R-:W-:Y:S01]  /*7790*/  FFMA.FTZ R49, R36, R45, R48 ;  /* 0x0000002d24317223 */ /* 0x000fe20000010030 */
[C---:B------:R-:W-:Y:S01]  /*77a0*/  FFMA.FTZ R46, R35.reuse, R41, -R46 ;  /* 0x00000029232e7223 */ /* 0x040fe2000001082e */
[----:B------:R-:W-:Y:S01]  /*77b0*/  FFMA.FTZ R44, R35, R44, R39 ;  /* 0x0000002c232c7223 */ /* 0x000fe20000010027 */
[----:B------:R-:W-:Y:S01]  /*77c0*/  HADD2.F32 R37, -RZ, R37.H1_H1 ;  /* 0x30000025ff257230 */ /* 0x000fe20000004100 */
[----:B------:R-:W-:Y:S01]  /*77d0*/  F2FP.F16.E4M3.UNPACK_B R36, R28 ;  /* 0x0000001cff24723e */ /* 0x000fe200020006ff */
[----:B------:R-:W-:Y:S01]  /*77e0*/  HADD2.F32 R40, -RZ, R40.H1_H1 ;  /* 0x30000028ff287230 */ /* 0x000fe20000004100 */
[----:B------:R-:W-:Y:S01]  /*77f0*/  F2FP.F16.E4M3.UNPACK_B R35, R20 ;  /* 0x00000014ff23723e */ /* 0x000fe200020006ff */
[----:B------:R-:W-:-:S02]  /*7800*/  HADD2.F32 R32, -RZ, R32.H1_H1 ;  /* 0x30000020ff207230 */ /* 0x000fc40000004100 */
[CC--:B------:R-:W-:Y:S01]  /*7810*/  FMUL.FTZ R41, R37.reuse, R43.reuse ;  /* 0x0000002b25297220 */ /* 0x0c0fe20000410000 */
        /* <DEDUP_REMOVED lines=9> */
[-C--:B------:R-:W-:Y:S01]  /*78b0*/  FMUL.FTZ R43, R28, R37.reuse ;  /* 0x000000251c2b7220 */ /* 0x080fe20000410000 */
[----:B------:R-:W-:Y:S02]  /*78c0*/  HADD2.F32 R21, -RZ, R21.H1_H1 ;  /* 0x30000015ff157230 */ /* 0x000fe40000004100 */
[C---:B------:R-:W-:Y:S01]  /*78d0*/  FFMA.FTZ R41, R20.reuse, R37, -R41 ;  /* 0x0000002514297223 */ /* 0x040fe20000010829 */
[----:B------:R-:W-:Y:S01]  /*78e0*/  HADD2.F32 R28, -RZ, R35.H1_H1 ;  /* 0x30000023ff1c7230 */ /* 0x000fe20000004100 */
[----:B------:R-:W-:Y:S01]  /*78f0*/  F2FP.F16.E4M3.UNPACK_B R37, R4.H1 ;  /* 0x00000004ff25723e */ /* 0x000fe200030006ff */
[----:B------:R-:W-:Y:S02]  /*7900*/  HADD2.F32 R13, -RZ, R13.H1_H1 ;  /* 0x3000000dff0d7230 */ /* 0x000fe40000004100 */
[C---:B------:R-:W-:Y:S01]  /*7910*/  FMUL.FTZ R38, R21.reuse, R36 ;  /* 0x0000002415267220 */ /* 0x040fe20000410000 */
[----:B------:R-:W-:Y:S01]  /*7920*/  F2FP.F16.E4M3.UNPACK_B R32, R3.H1 ;  /* 0x00000003ff20723e */ /* 0x000fe200030006ff */
[-C--:B------:R-:W-:Y:S01]  /*7930*/  FMUL.FTZ R21, R21, R28.reuse ;  /* 0x0000001c15157220 */ /* 0x080fe20000410000 */
[----:B------:R-:W-:Y:S01]  /*7940*/  FFMA.FTZ R43, R20, R39, R43 ;  /* 0x00000027142b7223 */ /* 0x000fe2000001002b */
[----:B------:R-:W-:Y:S01]  /*7950*/  FFMA.FTZ R38, R13, R28, -R38 ;  /* 0x0000001c0d267223 */ /* 0x000fe20000010826 */
[----:B------:R-:W-:-:S02]  /*7960*/  HADD2.F32 R28, -RZ, R37.H0_H0 ;  /* 0x20000025ff1c7230 */ /* 0x000fc40000004100 */
[----:B------:R-:W-:Y:S01]  /*7970*/  FFMA.FTZ R36, R13, R36, R21 ;  /* 0x000000240d247223 */ /* 0x000fe20000010015 */
[----:B------:R-:W-:Y:S01]  /*7980*/  HADD2.F32 R20, -RZ, R26.H0_H0 ;  /* 0x2000001aff147230 */ /* 0x000fe20000004100 */
[----:B------:R-:W-:Y:S01]  /*7990*/  F2FP.F16.E4M3.UNPACK_B R3, R3 ;  /* 0x00000003ff03723e */ /* 0x000fe200020006ff */
[--C-:B------:R-:W-:Y:S01]  /*79a0*/  HADD2.F32 R21, -RZ, R32.reuse.H0_H0 ;  /* 0x20000020ff157230 */ /* 0x100fe20000004100 */
[----:B------:R-:W-:Y:S01]  /*79b0*/  F2FP.SATFINITE.E4M3.F32.PACK_AB_MERGE_C R34, R49, R34, RZ ;  /* 0x000000223122723e */ /* 0x000fe200048070ff */
        /* <DEDUP_REMOVED lines=8> */
[----:B------:R-:W-:Y:S02]  /*7a40*/  HADD2.F32 R14, -RZ, R14.H1_H1 ;  /* 0x3000000eff0e7230 */ /* 0x000fe40000004100 */
[----:B------:R-:W-:Y:S01]  /*7a50*/  FFMA.FTZ R39, R13, R28, R20 ;  /* 0x0000001c0d277223 */ /* 0x000fe20000010014 */
[----:B------:R-:W-:Y:S01]  /*7a60*/  F2FP.F16.E4M3.UNPACK_B R20, R4 ;  /* 0x00000004ff14723e */ /* 0x000fe200020006ff */
[C---:B------:R-:W-:Y:S01]  /*7a70*/  FMUL.FTZ R21, R26.reuse, R37 ;  /* 0x000000251a157220 */ /* 0x040fe20000410000 */
[----:B------:R-:W-:Y:S01]  /*7a80*/  FMUL.FTZ R26, R26, R35 ;  /* 0x000000231a1a7220 */ /* 0x000fe20000410000 */
[----:B------:R-:W-:Y:S01]  /*7a90*/  HADD2.F32 R4, -RZ, R7.H0_H0 ;  /* 0x20000007ff047230 */ /* 0x000fe20000004100 */
[----:B------:R-:W-:Y:S01]  /*7aa0*/  F2FP.SATFINITE.E4M3.F32.PACK_AB_MERGE_C R8, R36, R43, R44 ;  /* 0x0000002b2408723e */ /* 0x000fe2000480702c */
[----:B------:R-:W-:Y:S01]  /*7ab0*/  FFMA.FTZ R35, R14, R35, -R21 ;  /* 0x000000230e237223 */ /* 0x000fe20000010815 */
[----:B------:R-:W-:-:S02]  /*7ac0*/  HADD2.F32 R21, -RZ, R20.H0_H0 ;  /* 0x20000014ff157230 */ /* 0x000fc40000004100 */
[----:B------:R-:W-:Y:S01]  /*7ad0*/  FFMA.FTZ R40, R14, R37, R26 ;  /* 0x000000250e287223 */ /* 0x000fe2000001001a */
[----:B------:R-:W-:Y:S02]  /*7ae0*/  HADD2.F32 R20, -RZ, R20.H1_H1 ;  /* 0x30000014ff147230 */ /* 0x000fe40000004100 */
[----:B------:R-:W-:Y:S02]  /*7af0*/  HADD2.F32 R7, -RZ, R7.H1_H1 ;  /* 0x30000007ff077230 */ /* 0x000fe40000004100 */
[----:B------:R-:W-:Y:S01]  /*7b00*/  FMUL.FTZ R26, R4, R21 ;  /* 0x00000015041a7220 */ /* 0x000fe20000410000 */
[--C-:B------:R-:W-:Y:S01]  /*7b10*/  HADD2.F32 R14, -RZ, R3.reuse.H1_H1 ;  /* 0x30000003ff0e7230 */ /* 0x100fe20000004100 */
[----:B------:R-:W-:Y:S01]  /*7b20*/  F2FP.SATFINITE.E4M3.F32.PACK_AB_MERGE_C R32, R35, R32, RZ ;  /* 0x000000202320723e */ /* 0x000fe200048070ff */
[----:B------:R-:W-:Y:S02]  /*7b30*/  HADD2.F32 R13, -RZ, R3.H0_H0 ;  /* 0x20000003ff0d7230 */ /* 0x000fe40000004100 */
[----:B------:R-:W-:Y:S01]  /*7b40*/  FMUL.FTZ R28, R7, R20 ;  /* 0x00000014071c7220 */ /* 0x000fe20000410000 */
[----:B------:R-:W-:-:S02]  /*7b50*/  HADD2.F32 R3, -RZ, R5.H0_H0 ;  /* 0x20000005ff037230 */ /* 0x000fc40000004100 */
[-C--:B------:R-:W-:Y:S01]  /*7b60*/  FMUL.FTZ R7, R7, R14.reuse ;  /* 0x0000000e07077220 */ /* 0x080fe20000410000 */
[----:B------:R-:W-:Y:S02]  /*7b70*/  HADD2.F32 R5, -RZ, R5.H1_H1 ;  /* 0x30000005ff057230 */ /* 0x000fe40000004100 */
[-C--:B------:R-:W-:Y:S01]  /*7b80*/  FMUL.FTZ R4, R4, R13.reuse ;  /* 0x0000000d04047220 */ /* 0x080fe20000410000 */
[----:B------:R-:W-:Y:S02]  /*7b90*/  FFMA.FTZ R26, R3, R13, -R26 ;  /* 0x0000000d031a7223 */ /* 0x000fe4000001081a */
[C---:B------:R-:W-:Y:S01]  /*7ba0*/  FFMA.FTZ R13, R5.reuse, R14, -R28 ;  /* 0x0000000e050d7223 */ /* 0x040fe2000001081c */
[----:B------:R-:W-:Y:S01]  /*7bb0*/  FFMA.FTZ R20, R5, R20, R7 ;  /* 0x0000001405147223 */ /* 0x000fe20000010007 */
        /* <DEDUP_REMOVED lines=13> */
.L_x_11122:
[----:B------:R-:W-:Y:S05]  /*7c90*/  BSYNC B0 ;  /* 0x0000000000007941 */ /* 0x000fea0003800000 */
.L_x_11115:
        /* <DEDUP_REMOVED lines=8> */
.L_x_11112:
[----:B---34-:R-:W3:Y:S02]  /*7d20*/  LDL R0, [R1+0x8] ;  /* 0x0000080001007983 */ /* 0x018ee40000100800 */
[----:B---3--:R-:W-:-:S13]  /*7d30*/  ISETP.NE.AND P0, PT, R0, 0x3, PT ;  /* 0x000000030000780c */ /* 0x008fda0003f05270 */
[----:B------:R-:W-:Y:S05]  /*7d40*/  @!P0 BRA `(.L_x_11130) ;  /* 0x0000000000048947 */ /* 0x000fea0003800000 */
[----:B------:R-:W-:Y:S01]  /*7d50*/  BPT.TRAP 0x1 ;  /* 0x000000040000795c */ /* 0x000fe20000300000 */
.L_x_11130:
[----:B------:R-:W3:Y:S04]  /*7d60*/  LDL R0, [R1+0x4] ;  /* 0x0000040001007983 */ /* 0x000ee80000100800 */
[----:B01----:R-:W4:Y:S01]  /*7d70*/  LDL R3, [R1+0xc] ;  /* 0x00000c0001037983 */ /* 0x003f220000100800 */
[----:B---3--:R-:W-:Y:S01]  /*7d80*/  IMAD R0, R0, 0x8, R16 ;  /* 0x0000000800007824 */ /* 0x008fe200078e0210 */
[----:B----45:R-:W-:-:S04]  /*7d90*/  SHF.L.U32 R7, R3, 0x1f, RZ ;  /* 0x0000001f03077819 */ /* 0x030fc800000006ff */
[----:B------:R0:W1:Y:S01]  /*7da0*/  SYNCS.PHASECHK.TRANS64.TRYWAIT P1, [R0+URZ+0x13230], R7 ;  /* 0x01323007000075a7 */ /* 0x000062000802017f */
[----:B------:R-:W-:Y:S05]  /*7db0*/  @!P0 BRA `(.L_x_11131) ;  /* 0x0000000000048947 */ /* 0x000fea0003800000 */
[----:B------:R-:W-:Y:S01]  /*7dc0*/  BPT.TRAP 0x1 ;  /* 0x000000040000795c */ /* 0x000fe20000300000 */
.L_x_11131:
[----:B------:R-:W-:Y:S01]  /*7dd0*/  VIADD R3, R16, 0xe000 ;  /* 0x0000e00010037836 */ /* 0x000fe20000000000 */
[----:B------:R-:W-:Y:S01]  /*7de0*/  LOP3.LUT R4, R31, 0x10000, RZ, 0xfc, !PT ;  /* 0x000100001f047812 */ /* 0x000fe200078efcff */
[----:B------:R-:W-:-:S03]  /*7df0*/  IMAD.MOV.U32 R5, RZ, RZ, -0x7fffffe0 ;  /* 0x80000020ff057424 */ /* 0x000fc600078e00ff */
[----:B------:R-:W-:-:S04]  /*7e00*/  SHF.R.U32.HI R3, RZ, 0x4, R3 ;  /* 0x00000004ff037819 */ /* 0x000fc80000011603 */
[----:B------:R-:W-:-:S04]  /*7e10*/  LOP3.LUT R3, R3, 0x3fff, RZ, 0xc0, !PT ;  /* 0x00003fff03037812 */ /* 0x000fc800078ec0ff */
[----:B------:R-:W-:-:S05]  /*7e20*/  LOP3.LUT R3, R3, 0x10000, RZ, 0xfc, !PT ;  /* 0x0001000003037812 */ /* 0x000fca00078efcff */
[----:B------:R3:W-:Y:S01]  /*7e30*/  STL [R1+0x10], R3 ;  /* 0x0000100301007387 */ /* 0x0007e20000100800 */
[----:B-1----:R-:W-:Y:S05]  /*7e40*/  @P1 BRA `(.L_x_11132) ;  /* 0x0000000000081947 */ /* 0x002fea0003800000 */
[----:B------:R-:W1:Y:S02]  /*7e50*/  SYNCS.PHASECHK.TRANS64.TRYWAIT P1, [R0+URZ+0x13230], R7 ;  /* 0x01323007000075a7 */ /* 0x000e64000802017f */
[----:B-1----:R-:W-:Y:S05]  /*7e60*/  @!P1 BRA `(.L_x_11133) ;  /* 0x000000e800c09947 */ /* 0x002fea0003800000 */
.L_x_11132:
[----:B---3--:R-:W3:Y:S04]  /*7e70*/  LDL R3, [R1+0x10] ;  /* 0x0000100001037983 */ /* 0x008ee80000100800 */
[----:B------:R-:W3:Y:S01]  /*7e80*/  LDL R108, [R1+0x4] ;  /* 0x00000400016c7983 */ /* 0x000ee20000100800 */
[----:B------:R-:W-:Y:S01]  /*7e90*/  IMAD.MOV.U32 R9, RZ, RZ, -0x7fffffe0 ;  /* 0x80000020ff097424 */ /* 0x000fe200078e00ff */
[----:B------:R-:W-:Y:S05]  /*7ea0*/  WARPSYNC.ALL ;  /* 0x0000000000007948 */ /* 0x000fea0003800000 */
[----:B------:R-:W-:Y:S01]  /*7eb0*/  R2UR UR4, R4 ;  /* 0x00000000040472ca */ /* 0x000fe200000e0000 */
[----:B------:R-:W4:Y:S01]  /*7ec0*/  LDL R107, [R1+0x70] ;  /* 0x00007000016b7983 */ /* 0x000f220000100800 */
[----:B------:R-:W-:-:S02]  /*7ed0*/  R2UR UR5, R5 ;  /* 0x00000000050572ca */ /* 0x000fc400000e0000 */
[----:B------:R-:W-:Y:S01]  /*7ee0*/  R2UR UR7, R9 ;  /* 0x00000000090772ca */ /* 0x000fe200000e0000 */
[----:B------:R-:W-:Y:S01]  /*7ef0*/  WARPGROUP.ARRIVE ;  /* 0x00000000000079c5 */ /* 0x000fe20000000000 */
[----:B01----:R-:W-:Y:S01]  /*7f00*/  IMAD.MOV.U32 R7, RZ, RZ, -0x7fffffe0 ;  /* 0x80000020ff077424 */ /* 0x003fe200078e00ff */
[----:B------:R-:W-:Y:S01]  /*7f10*/  P2R R106, PR, RZ, 0x1 ;  /* 0x00000001ff6a7803 */ /* 0x000fe20000000000 */
[----:B------:R-:W-:Y:S01]  /*7f20*/  IMAD.MOV.U32 R11, RZ, RZ, -0x7fffffe0 ;  /* 0x80000020ff0b7424 */ /* 0x000fe200078e00ff */
[C---:B------:R-:W-:Y:S02]  /*7f30*/  R2UR UR8, R4.reuse ;  /* 0x00000000040872ca */ /* 0x040fe400000e0000 */
[----:B------:R-:W-:Y:S02]  /*7f40*/  R2UR UR9, R5 ;  /* 0x00000000050972ca */ /* 0x000fe400000e0000 */
[----:B------:R-:W-:Y:S02]  /*7f50*/  R2UR UR11, R11 ;  /* 0x000000000b0b72ca */ /* 0x000fe400000e0000 */
[----:B------:R-:W-:-:S02]  /*7f60*/  R2UR UR12, R4 ;  /* 0x00000000040c72ca */ /* 0x000fc400000e0000 */
[----:B------:R-:W-:Y:S01]  /*7f70*/  R2UR UR13, R5 ;  /* 0x00000000050d72ca */ /* 0x000fe200000e0000 */
[----:B------:R-:W-:Y:S01]  /*7f80*/  IMAD.MOV.U32 R11, RZ, RZ, -0x7fffffe0 ;  /* 0x80000020ff0b7424 */ /* 0x000fe200078e00ff */
        /* <DEDUP_REMOVED lines=17> */
[----:B------:R-:W-:Y:S01]  /*80a0*/  VIADD R6, R8, 0x180 ;  /* 0x0000018008067836 */ /* 0x000fe20000000000 */
[----:B------:R-:W-:-:S04]  /*80b0*/  MOV R7, 0x80000020 ;  /* 0x8000002000077802 */ /* 0x000fc80000000f00 */
[----:B------:R-:W-:Y:S02]  /*80c0*/  R2UR UR14, R6 ;  /* 0x00000000060e72ca */ /* 0x000fe400000e0000 */
[----:B------:R-:W-:Y:S01]  /*80d0*/  R2UR UR15, R7 ;  /* 0x00000000070f72ca */ /* 0x000fe200000e0000 */
[----:B------:R-:W-:Y:S02]  /*80e0*/  WARPGROUP.DEPBAR.LE gsb0, 0x0 ;  /* 0x00008000000079c5 */ /* 0x000fe40000010000 */
[----:B------:R-:W-:-:S10]  /*80f0*/  WARPGROUP.ARRIVE ;  /* 0x00000000000079c5 */ /* 0x000fd40000000000 */
[----:B------:R-:W-:Y:S01]  /*8100*/  QGMMA.64x32x32.F32.E4M3.E4M3 R40, gdesc[UR12], RZ, !UPT, gsb0 ;  /* 0x006000000c2879f3 */ /* 0x000fe2000c0008ff */
[----:B------:R-:W-:Y:S01]  /*8110*/  VIADD R10, R8, 0x200 ;  /* 0x00000200080a7836 */ /* 0x000fe20000000000 */
[----:B------:R-:W-:Y:S02]  /*8120*/  R2UR UR19, R11 ;  /* 0x000000000b1372ca */ /* 0x000fe400000e0000 */
[----:B------:R-:W-:Y:S02]  /*8130*/  R2UR UR17, R5 ;  /* 0x00000000051172ca */ /* 0x000fe400000e0000 */
[----:B------:R-:W-:Y:S01]  /*8140*/  R2UR UR18, R10 ;  /* 0x000000000a1272ca */ /* 0x000fe200000e0000 */
[----:B------:R-:W-:Y:S02]  /*8150*/  WARPGROUP.DEPBAR.LE gsb0, 0x0 ;  /* 0x00008000000079c5 */ /* 0x000fe40000010000 */
[----:B------:R-:W-:-:S10]  /*8160*/  WARPGROUP.ARRIVE ;  /* 0x00000000000079c5 */ /* 0x000fd40000000000 */
[----:B------:R-:W-:Y:S01]  /*8170*/  QGMMA.64x32x32.F32.E4M3.E4M3 R24, gdesc[UR16], RZ, !UPT, gsb0 ;  /* 0x00600000101879f3 */ /* 0x000fe2000c0008ff */
[----:B------:R-:W-:Y:S02]  /*8180*/  VIADD R12, R8, 0x2 ;  /* 0x00000002080c7836 */ /* 0x000fe40000000000 */
[----:B------:R-:W-:Y:S02]  /*8190*/  VIADD R6, R4, 0x2 ;  /* 0x0000000204067836 */ /* 0x000fe40000000000 */
[----:B------:R-:W-:Y:S02]  /*81a0*/  IMAD.MOV.U32 R13, RZ, RZ, -0x7fffffe0 ;  /* 0x80000020ff0d7424 */ /* 0x000fe400078e00ff */
[----:B------:R-:W-:Y:S01]  /*81b0*/  IMAD.MOV.U32 R7, RZ, RZ, -0x7fffffe0 ;  /* 0x80000020ff077424 */ /* 0x000fe200078e00ff */
[----:B------:R-:W-:Y:S02]  /*81c0*/  R2UR UR22, R12 ;  /* 0x000000000c1672ca */ /* 0x000fe400000e0000 */
[----:B------:R-:W-:-:S02]  /*81d0*/  R2UR UR23, R13 ;  /* 0x000000000d1772ca */ /* 0x000fc400000e0000 */
[----:B------:R-:W-:Y:S02]  /*81e0*/  R2UR UR20, R6 ;  /* 0x00000000061472ca */ /* 0x000fe400000e0000 */
[----:B------:R-:W-:Y:S01]  /*81f0*/  R2UR UR21, R7 ;  /* 0x00000000071572ca */ /* 0x000fe200000e0000 */
[----:B------:R-:W-:Y:S02]  /*8200*/  WARPGROUP.DEPBAR.LE gsb0, 0x0 ;  /* 0x00008000000079c5 */ /* 0x000fe40000010000 */
[----:B------:R-:W-:-:S10]  /*8210*/  WARPGROUP.ARRIVE ;  /* 0x00000000000079c5 */ /* 0x000fd40000000000 */
[----:B------:R-:W-:Y:S01]  /*8220*/  QGMMA.64x32x32.F32.E4M3.E4M3 R88, gdesc[UR20], R88, gsb0 ;  /* 0x00600000145879f3 */ /* 0x000fe20008000858 */
[----:B------:R-:W-:Y:S02]  /*8230*/  VIADD R10, R8, 0x82 ;  /* 0x00000082080a7836 */ /* 0x000fe40000000000 */
[----:B------:R-:W-:Y:S01]  /*8240*/  IMAD.MOV.U32 R11, RZ, RZ, -0x7fffffe0 ;  /* 0x80000020ff0b7424 */ /* 0x000fe200078e00ff */
[----:B------:R-:W-:Y:S02]  /*8250*/  R2UR UR4, R6 ;  /* 0x00000000060472ca */ /* 0x000fe400000e0000 */
[----:B------:R-:W-:Y:S02]  /*8260*/  R2UR UR6, R10 ;  /* 0x000000000a0672ca */ /* 0x000fe400000e0000 */
[----:B------:R-:W-:Y:S02]  /*8270*/  R2UR UR7, R11 ;  /* 0x000000000b0772ca */ /* 0x000fe400000e0000 */
[----:B------:R-:W-:Y:S01]  /*8280*/  R2UR UR5, R7 ;  /* 0x00000000070572ca */ /* 0x000fe200000e0000 */
[----:B------:R-:W-:-:S02]  /*8290*/  WARPGROUP.DEPBAR.LE gsb0, 0x0 ;  /* 0x00008000000079c5 */ /* 0x000fc40000010000 */
[----:B------:R-:W-:-:S10]  /*82a0*/  WARPGROUP.ARRIVE ;  /* 0x00000000000079c5 */ /* 0x000fd40000000000 */
[----:B------:R-:W-:Y:S01]  /*82b0*/  QGMMA.64x32x32.F32.E4M3.E4M3 R72, gdesc[UR4], R72, gsb0 ;  /* 0x00600000044879f3 */ /* 0x000fe20008000848 */
[----:B------:R-:W-:Y:S01]  /*82c0*/  IMAD.MOV.U32 R11, RZ, RZ, -0x7fffffe0 ;  /* 0x80000020ff0b7424 */ /* 0x000fe200078e00ff */
        /* <DEDUP_REMOVED lines=14> */
[C---:B------:R-:W-:Y:S01]  /*83b0*/  FMUL.FTZ R3, R2.reuse, R88 ;  /* 0x0000005802037220 */ /* 0x040fe20000410000 */
[----:B------:R-:W-:Y:S01]  /*83c0*/  FMUL.FTZ R12, R2, R89 ;  /* 0x00000059020c7220 */ /* 0x000fe20000410000 */
[----:B------:R-:W-:-:S02]  /*83d0*/  WARPGROUP.DEPBAR.LE gsb0, 0x0 ;  /* 0x00008000000079c5 */ /* 0x000fc40000010000 */
[----:B------:R-:W-:-:S08]  /*83e0*/  WARPGROUP.ARRIVE ;  /* 0x00000000000079c5 */ /* 0x000fd00000000000 */
[----:B------:R-:W-:Y:S01]  /*83f0*/  QGMMA.64x32x32.F32.E4M3.E4M3 R40, gdesc[UR4], R40, gsb0 ;  /* 0x00600000042879f3 */ /* 0x000fe20008000828 */
[C---:B------:R-:W-:Y:S01]  /*8400*/  FMUL.FTZ R20, R2.reuse, R93 ;  /* 0x0000005d02147220 */ /* 0x040fe20000410000 */
[C---:B------:R-:W-:Y:S01]  /*8410*/  FMUL.FTZ R15, R2.reuse, R92 ;  /* 0x0000005c020f7220 */ /* 0x040fe20000410000 */
[----:B------:R-:W0:Y:S01]  /*8420*/  MUFU.TANH R3, R3 ;  /* 0x0000000300037308 */ /* 0x000e220000002400 */
[C---:B------:R-:W-:Y:S01]  /*8430*/  FMUL.FTZ R10, R2.reuse, R58 ;  /* 0x0000003a020a7220 */ /* 0x040fe20000410000 */
[C---:B------:R-:W-:Y:S01]  /*8440*/  FMUL.FTZ R58, R2.reuse, R60 ;  /* 0x0000003c023a7220 */ /* 0x040fe20000410000 */
[C---:B------:R-:W-:Y:S01]  /*8450*/  FMUL.FTZ R60, R2.reuse, R62 ;  /* 0x0000003e023c7220 */ /* 0x040fe20000410000 */
[----:B------:R-:W-:-:S04]  /*8460*/  FMUL.FTZ R62, R2, R64 ;  /* 0x00000040023e7220 */ /* 0x000fc80000410000 */
[----:B------:R-:W1:Y:S01]  /*8470*/  MUFU.TANH R12, R12 ;  /* 0x0000000c000c7308 */ /* 0x000e620000002400 */
[----:B----4-:R-:W-:Y:S02]  /*8480*/  IMAD.IADD R9, R107, 0x1, R105 ;  /* 0x000000016b097824 */ /* 0x010fe400078e0269 */
[C---:B------:R-:W-:Y:S01]  /*8490*/  FMUL.FTZ R64, R2.reuse, R66 ;  /* 0x0000004202407220 */ /* 0x040fe20000410000 */
[C---:B------:R-:W-:Y:S01]  /*84a0*/  FMUL.FTZ R89, R2.reuse, R96 ;  /* 0x0000006002597220 */ /* 0x040fe20000410000 */
[----:B------:R-:W-:-:S03]  /*84b0*/  FMUL.FTZ R66, R2, R68 ;  /* 0x0000004402427220 */ /* 0x000fc60000410000 */
[----:B------:R-:W3:Y:S01]  /*84c0*/  MUFU.TANH R20, R20 ;  /* 0x0000001400147308 */ /* 0x000ee20000002400 */
[----:B------:R-:W-:Y:S01]  /*84d0*/  FMUL.FTZ R68, R2, R70 ;  /* 0x0000004602447220 */ /* 0x000fe20000410000 */
[----:B------:R-:W-:Y:S02]  /*84e0*/  IMAD R70, R104, -0xa0, R9 ;  /* 0xffffff6068467824 */ /* 0x000fe400078e0209 */
[----:B------:R-:W-:-:S04]  /*84f0*/  FMUL.FTZ R13, R2, R90 ;  /* 0x0000005a020d7220 */ /* 0x000fc80000410000 */
[----:B------:R-:W4:Y:S01]  /*8500*/  MUFU.TANH R15, R15 ;  /* 0x0000000f000f7308 */ /* 0x000f220000002400 */
[C---:B------:R-:W-:Y:S01]  /*8510*/  FMUL.FTZ R90, R2.reuse, R97 ;  /* 0x00000061025a7220 */ /* 0x040fe20000410000 */
[C---:B------:R-:W-:Y:S01]  /*8520*/  FMUL.FTZ R11, R2.reuse, R59 ;  /* 0x0000003b020b7220 */ /* 0x040fe20000410000 */
[C---:B------:R-:W-:Y:S01]  /*8530*/  FMUL.FTZ R59, R2.reuse, R61 ;  /* 0x0000003d023b7220 */ /* 0x040fe20000410000 */
[C---:B------:R-:W-:Y:S01]  /*8540*/  FMUL.FTZ R61, R2.reuse, R63 ;  /* 0x0000003f023d7220 */ /* 0x040fe20000410000 */
[C---:B--2---:R-:W-:Y:S01]  /*8550*/  FMUL.FTZ R14, R2.reuse, R91 ;  /* 0x0000005b020e7220 */ /* 0x044fe20000410000 */
[----:B------:R-:W-:Y:S01]  /*8560*/  FMUL.FTZ R63, R2, R65 ;  /* 0x00000041023f7220 */ /* 0x000fe20000410000 */
[C---:B------:R-:W-:Y:S01]  /*8570*/  ISETP.GT.AND P4, PT, R70.reuse, RZ, PT ;  /* 0x000000ff4600720c */ /* 0x040fe20003f84270 */
[----:B------:R-:W2:Y:S01]  /*8580*/  MUFU.TANH R89, R89 ;  /* 0x0000005900597308 */ /* 0x000ea20000002400 */
[----:B------:R-:W-:Y:S01]  /*8590*/  ISETP.GT.AND P3, PT, R70, 0x1, PT ;  /* 0x000000014600780c */ /* 0x000fe20003f64270 */
[C---:B------:R-:W-:Y:S01]  /*85a0*/  FMUL.FTZ R93, R2.reuse, R100 ;  /* 0x00000064025d7220 */ /* 0x040fe20000410000 */
[----:B------:R-:W-:Y:S01]  /*85b0*/  FMUL.FTZ R65, R2, R67 ;  /* 0x0000004302417220 */ /* 0x000fe20000410000 */
[----:B------:R-:W-:-:S02]  /*85c0*/  VIADD R8, R8, 0x202 ;  /* 0x0000020208087836 */ /* 0x000fc40000000000 */
[----:B------:R-:W-:Y:S01]  /*85d0*/  FMUL.FTZ R67, R2, R69 ;  /* 0x0000004502437220 */ /* 0x000fe20000410000 */
[----:B------:R-:W-:Y:S01]  /*85e0*/  ISETP.GT.AND P2, PT, R70, 0x9, PT ;  /* 0x000000094600780c */ /* 0x000fe20003f44270 */
[C---:B------:R-:W-:Y:S01]  /*85f0*/  FMUL.FTZ R69, R2.reuse, R71 ;  /* 0x0000004702457220 */ /* 0x040fe20000410000 */
[----:B------:R-:W5:Y:S01]  /*8600*/  MUFU.TANH R13, R13 ;  /* 0x0000000d000d7308 */ /* 0x000f620000002400 */
[----:B------:R-:W-:Y:S01]  /*8610*/  FMUL.FTZ R21, R2, R94 ;  /* 0x0000005e02157220 */ /* 0x000fe20000410000 */
[----:B------:R-:W-:Y:S01]  /*8620*/  ISETP.GT.AND P1, PT, R70, 0x8, PT ;  /* 0x000000084600780c */ /* 0x000fe20003f24270 */
[----:B------:R-:W-:Y:S01]  /*8630*/  FMUL.FTZ R94, R2, R101 ;  /* 0x00000065025e7220 */ /* 0x000fe20000410000 */
[----:B0-----:R-:W-:Y:S02]  /*8640*/  FSEL R3, R3, -INF , P4 ;  /* 0xff80000003037808 */ /* 0x001fe40002000000 */
[----:B-1----:R-:W-:Y:S02]  /*8650*/  FSEL R12, R12, -INF , P3 ;  /* 0xff8000000c0c7808 */ /* 0x002fe40001800000 */
[----:B------:R-:W0:Y:S01]  /*8660*/  MUFU.TANH R90, R90 ;  /* 0x0000005a005a7308 */ /* 0x000e220000002400 */
[----:B------:R-:W-:Y:S01]  /*8670*/  R2UR UR6, R8 ;  /* 0x00000000080672ca */ /* 0x000fe200000e0000 */
[----:B------:R-:W-:Y:S01]  /*8680*/  FMUL.FTZ R88, R2, R95 ;  /* 0x0000005f02587220 */ /* 0x000fe20000410000 */
[----:B------:R-:W-:-:S02]  /*8690*/  WARPGROUP.DEPBAR.LE gsb0, 0x0 ;  /* 0x00008000000079c5 */ /* 0x000fc40000010000 */
[C---:B------:R-:W-:Y:S01]  /*86a0*/  FMUL.FTZ R45, R2.reuse, R45 ;  /* 0x0000002d022d7220 */ /* 0x040fe20000410000 */
[C---:B------:R-:W-:Y:S01]  /*86b0*/  FMUL.FTZ R48, R2.reuse, R48 ;  /* 0x0000003002307220 */ /* 0x040fe20000410000 */
[C---:B------:R-:W-:Y:S01]  /*86c0*/  FMUL.FTZ R71, R2.reuse, R46 ;  /* 0x0000002e02477220 */ /* 0x040fe20000410000 */
[----:B------:R-:W-:Y:S01]  /*86d0*/  FMUL.FTZ R46, R2, R47 ;  /* 0x0000002f022e7220 */ /* 0x000fe20000410000 */
[----:B------:R-:W1:Y:S01]  /*86e0*/  MUFU.TANH R14, R14 ;  /* 0x0000000e000e7308 */ /* 0x000e620000002400 */
[----:B---3--:R-:W-:Y:S01]  /*86f0*/  FSEL R47, R20, -INF , P2 ;  /* 0xff800000142f7808 */ /* 0x008fe20001000000 */
[C---:B------:R-:W-:Y:S01]  /*8700*/  FMUL.FTZ R72, R2.reuse, R72 ;  /* 0x0000004802487220 */ /* 0x040fe20000410000 */
[----:B------:R-:W-:-:S05]  /*8710*/  FMUL.FTZ R91, R2, R98 ;  /* 0x00000062025b7220 */ /* 0x000fca0000410000 */
[----:B------:R-:W3:Y:S01]  /*8720*/  MUFU.TANH R93, R93 ;  /* 0x0000005d005d7308 */ /* 0x000ee20000002400 */
[----:B------:R-:W-:Y:S01]  /*8730*/  ISETP.GT.AND P6, PT, R70, 0x10, PT ;  /* 0x000000104600780c */ /* 0x000fe20003fc4270 */
[----:B------:R-:W-:-:S06]  /*8740*/  FMUL.FTZ R73, R2, R73 ;  /* 0x0000004902497220 */ /* 0x000fcc0000410000 */
[----:B------:R4:W-:Y:S08]  /*8750*/  MUFU.TANH R8, R45 ;  /* 0x0000002d00087308 */ /* 0x0009f00000002400 */
[----:B------:R2:W-:Y:S01]  /*8760*/  MUFU.TANH R20, R48 ;  /* 0x0000003000147308 */ /* 0x0005e20000002400 */
[----:B----4-:R-:W-:Y:S02]  /*8770*/  FSEL R45, R15, -INF , P1 ;  /* 0xff8000000f2d7808 */ /* 0x010fe40000800000 */
[----:B--2---:R-:W-:-:S05]  /*8780*/  FMNMX.FTZ R48, R3, R12, !PT ;  /* 0x0000000c03307209 */ /* 0x004fca0007810000 */
[----:B------:R-:W2:Y:S01]  /*8790*/  MUFU.TANH R21, R21 ;  /* 0x0000001500157308 */ /* 0x000ea20000002400 */
[----:B------:R-:W-:-:S07]  /*87a0*/  FMNMX.FTZ R48, R45, R48, !PT ;  /* 0x000000302d307209 */ /* 0x000fce0007810000 */
[----:B------:R-:W4:Y:S01]  /*87b0*/  MUFU.TANH R94, R94 ;  /* 0x0000005e005e7308 */ /* 0x000f220000002400 */
[----:B------:R-:W-:Y:S01]  /*87c0*/  FMUL.FTZ R92, R2, R99 ;  /* 0x00000063025c7220 */ /* 0x000fe20000410000 */
[----:B------:R-:W-:Y:S01]  /*87d0*/  ISETP.GT.AND P5, PT, R70, 0x11, PT ;  /* 0x000000114600780c */ /* 0x000fe20003fa4270 */
[C---:B------:R-:W-:Y:S01]  /*87e0*/  FMUL.FTZ R76, R2.reuse, R76 ;  /* 0x0000004c024c7220 */ /* 0x040fe20000410000 */
[----:B------:R-:W-:Y:S02]  /*87f0*/  FSEL R89, R89, -INF , P6 ;  /* 0xff80000059597808 */ /* 0x000fe40003000000 */
[----:B------:R-:W-:Y:S02]  /*8800*/  FMNMX.FTZ R48, R47, R48, !PT ;  /* 0x000000302f307209 */ /* 0x000fe40007810000 */
[----:B------:R-:W4:Y:S01]  /*8810*/  MUFU.TANH R88, R88 ;  /* 0x0000005800587308 */ /* 0x000f220000002400 */
[----:B------:R-:W-:Y:S01]  /*8820*/  IMAD.MOV.U32 R9, RZ, RZ, -0x7fffffe0 ;  /* 0x80000020ff097424 */ /* 0x000fe200078e00ff */
[----:B-----5:R-:W-:Y:S01]  /*8830*/  FSEL R13, R13, -INF , P4 ;  /* 0xff8000000d0d7808 */ /* 0x020fe20002000000 */
[----:B------:R-:W-:-:S05]  /*8840*/  FMUL.FTZ R95, R2, R102 ;  /* 0x00000066025f7220 */ /* 0x000fca0000410000 */
[----:B------:R-:W5:Y:S01]  /*8850*/  MUFU.TANH R72, R72 ;  /* 0x0000004800487308 */ /* 0x000f620000002400 */
[----:B------:R-:W-:Y:S01]  /*8860*/  ISETP.GT.AND P4, PT, R70, 0x18, PT ;  /* 0x000000184600780c */ /* 0x000fe20003f84270 */
[----:B------:R-:W-:Y:S01]  /*8870*/  FMUL.FTZ R77, R2, R77 ;  /* 0x0000004d024d7220 */ /* 0x000fe20000410000 */
[----:B0-----:R-:W-:Y:S02]  /*8880*/  FSEL R97, R90, -INF , P5 ;  /* 0xff8000005a617808 */ /* 0x001fe40002800000 */
[----:B------:R-:W-:-:S03]  /*8890*/  FMNMX.FTZ R48, R89, R48, !PT ;  /* 0x0000003059307209 */ /* 0x000fc60007810000 */
[----:B------:R-:W0:Y:S01]  /*88a0*/  MUFU.TANH R91, R91 ;  /* 0x0000005b005b7308 */ /* 0x000e220000002400 */
[----:B-1----:R-:W-:Y:S01]  /*88b0*/  FSEL R14, R14, -INF , P3 ;  /* 0xff8000000e0e7808 */ /* 0x002fe20001800000 */
[----:B------:R-:W-:Y:S01]  /*88c0*/  FMUL.FTZ R96, R2, R103 ;  /* 0x0000006702607220 */ /* 0x000fe20000410000 */
[----:B------:R-:W-:-:S05]  /*88d0*/  R2UR UR7, R9 ;  /* 0x00000000090772ca */ /* 0x000fca00000e0000 */
[----:B------:R-:W1:Y:S01]  /*88e0*/  MUFU.TANH R73, R73 ;  /* 0x0000004900497308 */ /* 0x000e620000002400 */
[----:B------:R-:W-:Y:S01]  /*88f0*/  ISETP.GT.AND P3, PT, R70, 0x19, PT ;  /* 0x000000194600780c */ /* 0x000fe20003f64270 */
[----:B------:R-:W-:Y:S01]  /*8900*/  FMUL.FTZ R80, R2, R80 ;  /* 0x0000005002507220 */ /* 0x000fe20000410000 */
[----:B------:R-:W-:Y:S02]  /*8910*/  R2UR UR4, R6 ;  /* 0x00000000060472ca */ /* 0x000fe400000e0000 */
[----:B------:R-:W-:-:S03]  /*8920*/  R2UR UR5, R7 ;  /* 0x00000000070572ca */ /* 0x000fc600000e0000 */
[----:B------:R-:W-:Y:S01]  /*8930*/  MUFU.TANH R92, R92 ;  /* 0x0000005c005c7308 */ /* 0x000fe20000002400 */
[----:B---3--:R-:W-:Y:S02]  /*8940*/  FSEL R99, R93, -INF , P4 ;  /* 0xff8000005d637808 */ /* 0x008fe40002000000 */
[----:B------:R-:W-:-:S05]  /*8950*/  FMNMX.FTZ R48, R97, R48, !PT ;  /* 0x0000003061307209 */ /* 0x000fca0007810000 */
[----:B------:R-:W3:Y:S01]  /*8960*/  MUFU.TANH R76, R76 ;  /* 0x0000004c004c7308 */ /* 0x000ee20000002400 */
[----:B--2---:R-:W-:Y:S01]  /*8970*/  FSEL R21, R21, -INF , P1 ;  /* 0xff80000015157808 */ /* 0x004fe20000800000 */
[----:B------:R-:W-:Y:S01]  /*8980*/  FMUL.FTZ R74, R2, R74 ;  /* 0x0000004a024a7220 */ /* 0x000fe20000410000 */
[----:B------:R-:W-:Y:S01]  /*8990*/  ISETP.GT.AND P1, PT, R70, 0x20, PT ;  /* 0x000000204600780c */ /* 0x000fe20003f24270 */
[----:B------:R-:W-:Y:S01]  /*89a0*/  FMUL.FTZ R81, R2, R81 ;  /* 0x0000005102517220 */ /* 0x000fe20000410000 */
[----:B----4-:R-:W-:-:S03]  /*89b0*/  FSEL R101, R94, -INF , P3 ;  /* 0xff8000005e657808 */ /* 0x010fc60001800000 */
[----:B------:R-:W2:Y:S01]  /*89c0*/  MUFU.TANH R95, R95 ;  /* 0x0000005f005f7308 */ /* 0x000ea20000002400 */
[----:B------:R-:W-:Y:S01]  /*89d0*/  FMNMX.FTZ R48, R99, R48, !PT ;  /* 0x0000003063307209 */ /* 0x000fe20007810000 */
[----:B------:R-:W-:Y:S01]  /*89e0*/  WARPGROUP.ARRIVE ;  /* 0x00000000000079c5 */ /* 0x000fe20000000000 */
[----:B------:R-:W-:-:S05]  /*89f0*/  FSEL R15, R88, -INF , P2 ;  /* 0xff800000580f7808 */ /* 0x000fca0001000000 */
[----:B------:R-:W4:Y:S01]  /*8a00*/  MUFU.TANH R77, R77 ;  /* 0x0000004d004d7308 */ /* 0x000f220000002400 */
[----:B------:R-:W-:Y:S01]  /*8a10*/  FMUL.FTZ R75, R2, R75 ;  /* 0x0000004b024b7220 */ /* 0x000fe20000410000 */
[----:B------:R-:W-:Y:S01]  /*8a20*/  ISETP.GT.AND P2, PT, R70, 0x21, PT ;  /* 0x000000214600780c */ /* 0x000fe20003f44270 */
[----:B------:R-:W-:Y:S01]  /*8a30*/  FMUL.FTZ R84, R2, R84 ;  /* 0x0000005402547220 */ /* 0x000fe20000410000 */
[----:B-----5:R-:W-:Y:S01]  /*8a40*/  FSEL R107, R72, -INF , P1 ;  /* 0xff800000486b7808 */ /* 0x020fe20000800000 */
[C---:B------:R-:W-:Y:S01]  /*8a50*/  FMUL.FTZ R78, R2.reuse, R78 ;  /* 0x0000004e024e7220 */ /* 0x040fe20000410000 */
[----:B------:R-:W-:Y:S01]  /*8a60*/  FMNMX.FTZ R48, R101, R48, !PT ;  /* 0x0000003065307209 */ /* 0x000fe20007810000 */
[----:B------:R-:W-:Y:S01]  /*8a70*/  FMUL.FTZ R85, R2, R85 ;  /* 0x0000005502557220 */ /* 0x000fe20000410000 */
[----:B------:R-:W5:Y:S01]  /*8a80*/  MUFU.TANH R96, R96 ;  /* 0x0000006000607308 */ /* 0x000f620000002400 */
[----:B0-----:R-:W-:Y:S01]  /*8a90*/  FSEL R91, R91, -INF , P6 ;  /* 0xff8000005b5b7808 */ /* 0x001fe20003000000 */
[----:B------:R-:W-:Y:S01]  /*8aa0*/  QGMMA.64x32x32.F32.E4M3.E4M3 R24, gdesc[UR4], R24, gsb0 ;  /* 0x00600000041879f3 */ /* 0x000fe20008000818 */
[----:B------:R-:W-:Y:S01]  /*8ab0*/  ISETP.GT.AND P6, PT, R70, 0x28, PT ;  /* 0x000000284600780c */ /* 0x000fe20003fc4270 */
[----:B------:R-:W-:-:S04]  /*8ac0*/  FMUL.FTZ R79, R2, R79 ;  /* 0x0000004f024f7220 */ /* 0x000fc80000410000 */
[----:B------:R-:W0:Y:S01]  /*8ad0*/  MUFU.TANH R80, R80 ;  /* 0x0000005000507308 */ /* 0x000e220000002400 */
[----:B-1----:R-:W-:Y:S01]  /*8ae0*/  FSEL R109, R73, -INF , P2 ;  /* 0xff800000496d7808 */ /* 0x002fe20001000000 */
[C---:B------:R-:W-:Y:S01]  /*8af0*/  FMUL.FTZ R56, R2.reuse, R56 ;  /* 0x0000003802387220 */ /* 0x040fe20000410000 */
[----:B------:R-:W-:Y:S01]  /*8b00*/  FMNMX.FTZ R48, R107, R48, !PT ;  /* 0x000000306b307209 */ /* 0x000fe20007810000 */
[----:B------:R-:W-:-:S04]  /*8b10*/  FMUL.FTZ R82, R2, R82 ;  /* 0x0000005202527220 */ /* 0x000fc80000410000 */
[----:B------:R-:W1:Y:S01]  /*8b20*/  MUFU.TANH R74, R74 ;  /* 0x0000004a004a7308 */ /* 0x000e620000002400 */
[----:B---3--:R-:W-:Y:S01]  /*8b30*/  FSEL R111, R76, -INF , P6 ;  /* 0xff8000004c6f7808 */ /* 0x008fe20003000000 */
[C---:B------:R-:W-:Y:S01]  /*8b40*/  FMUL.FTZ R57, R2.reuse, R57 ;  /* 0x0000003902397220 */ /* 0x040fe20000410000 */
[----:B------:R-:W-:Y:S01]  /*8b50*/  FMNMX.FTZ R48, R109, R48, !PT ;  /* 0x000000306d307209 */ /* 0x000fe20007810000 */
[----:B------:R-:W-:-:S04]  /*8b60*/  FMUL.FTZ R83, R2, R83 ;  /* 0x0000005302537220 */ /* 0x000fc80000410000 */
[----:B------:R-:W3:Y:S01]  /*8b70*/  MUFU.TANH R81, R81 ;  /* 0x0000005100517308 */ /* 0x000ee20000002400 */
[----:B--2---:R-:W-:Y:S01]  /*8b80*/  FSEL R95, R95, -INF , P4 ;  /* 0xff8000005f5f7808 */ /* 0x004fe20002000000 */
[----:B------:R-:W-:-:S06]  /*8b90*/  FMUL.FTZ R86, R2, R86 ;  /* 0x0000005602567220 */ /* 0x000fcc0000410000 */
[----:B------:R-:W2:Y:S01]  /*8ba0*/  MUFU.TANH R75, R75 ;  /* 0x0000004b004b7308 */ /* 0x000ea20000002400 */
[----:B------:R-:W-:Y:S01]  /*8bb0*/  ISETP.GT.AND P4, PT, R70, 0x30, PT ;  /* 0x000000304600780c */ /* 0x000fe20003f84270 */
[----:B------:R-:W-:-:S06]  /*8bc0*/  FMUL.FTZ R87, R2, R87 ;  /* 0x0000005702577220 */ /* 0x000fcc0000410000 */
[----:B------:R4:W-:Y:S01]  /*8bd0*/  MUFU.TANH R9, R71 ;  /* 0x0000004700097308 */ /* 0x0009e20000002400 */
[----:B------:R-:W-:-:S07]  /*8be0*/  FMNMX.FTZ R48, R111, R48, !PT ;  /* 0x000000306f307209 */ /* 0x000fce0007810000 */
[----:B------:R-:W-:Y:S01]  /*8bf0*/  MUFU.TANH R58, R58 ;  /* 0x0000003a003a7308 */ /* 0x000fe20000002400 */
[----:B----4-:R-:W-:-:S07]  /*8c00*/  FSEL R71, R92, -INF , P5 ;  /* 0xff8000005c477808 */ /* 0x010fce0002800000 */
[----:B------:R-:W-:Y:S01]  /*8c10*/  MUFU.TANH R59, R59 ;  /* 0x0000003b003b7308 */ /* 0x000fe20000002400 */
[----:B------:R-:W-:-:S07]  /*8c20*/  ISETP.GT.AND P5, PT, R70, 0x29, PT ;  /* 0x000000294600780c */ /* 0x000fce0003fa4270 */
[----:B------:R-:W-:Y:S01]  /*8c30*/  MUFU.TANH R62, R62 ;  /* 0x0000003e003e7308 */ /* 0x000fe20000002400 */
[----:B------:R-:W-:-:S07]  /*8c40*/  FSEL R113, R77, -INF , P5 ;  /* 0xff8000004d717808 */ /* 0x000fce0002800000 */
[----:B------:R-:W-:Y:S08]  /*8c50*/  MUFU.TANH R10, R10 ;  /* 0x0000000a000a7308 */ /* 0x000ff00000002400 */
[----:B------:R-:W4:Y:S01]  /*8c60*/  MUFU.TANH R84, R84 ;  /* 0x0000005400547308 */ /* 0x000f220000002400 */
[----:B-----5:R-:W-:Y:S01]  /*8c70*/  FSEL R93, R96, -INF , P3 ;  /* 0xff800000605d7808 */ /* 0x020fe20001800000 */
[----:B------:R-:W-:-:S06]  /*8c80*/  FMUL.FTZ R40, R2, R40 ;  /* 0x0000002802287220 */ /* 0x000fcc0000410000 */
[----:B------:R-:W5:Y:S01]  /*8c90*/  MUFU.TANH R78, R78 ;  /* 0x0000004e004e7308 */ /* 0x000f620000002400 */
[----:B------:R-:W-:-:S07]  /*8ca0*/  ISETP.GT.AND P3, PT, R70, 0x31, PT ;  /* 0x000000314600780c */ /* 0x000fce0003f64270 */
[----:B------:R-:W-:Y:S01]  /*8cb0*/  MUFU.TANH R63, R63 ;  /* 0x0000003f003f7308 */ /* 0x000fe20000002400 */
[----:B0-----:R-:W-:-:S07]  /*8cc0*/  FSEL R115, R80, -INF , P4 ;  /* 0xff80000050737808 */ /* 0x001fce0002000000 */
[----:B------:R-:W-:Y:S01]  /*8cd0*/  MUFU.TANH R11, R11 ;  /* 0x0000000b000b7308 */ /* 0x000fe20000002400 */
[----:B------:R-:W-:Y:S01]  /*8ce0*/  FMNMX.FTZ R48, R113, R48, !PT ;  /* 0x0000003071307209 */ /* 0x000fe20007810000 */
[----:B------:R-:W-:-:S06]  /*8cf0*/  FMUL.FTZ R41, R2, R41 ;  /* 0x0000002902297220 */ /* 0x000fcc0000410000 */
[----:B------:R-:W0:Y:S01]  /*8d00*/  MUFU.TANH R85, R85 ;  /* 0x0000005500557308 */ /* 0x000e220000002400 */
[----:B-1----:R-:W-:-:S07]  /*8d10*/  FSEL R103, R74, -INF , P1 ;  /* 0xff8000004a677808 */ /* 0x002fce0000800000 */
[----:B------:R-:W-:Y:S01]  /*8d20*/  MUFU.TANH R66, R66 ;  /* 0x0000004200427308 */ /* 0x000fe20000002400 */
[----:B------:R-:W-:-:S07]  /*8d30*/  ISETP.GT.AND P1, PT, R70, 0x38, PT ;  /* 0x000000384600780c */ /* 0x000fce0003f24270 */
[----:B------:R-:W-:Y:S01]  /*8d40*/  MUFU.TANH R60, R60 ;  /* 0x0000003c003c7308 */ /* 0x000fe20000002400 */
[----:B---3--:R-:W-:Y:S01]  /*8d50*/  FSEL R117, R81, -INF , P3 ;  /* 0xff80000051757808 */ /* 0x008fe20001800000 */
[----:B------:R-:W-:-:S06]  /*8d60*/  FMUL.FTZ R44, R2, R44 ;  /* 0x0000002c022c7220 */ /* 0x000fcc0000410000 */
[----:B------:R-:W-:Y:S01]  /*8d70*/  MUFU.TANH R67, R67 ;  /* 0x0000004300437308 */ /* 0x000fe20000002400 */
[----:B------:R-:W-:-:S07]  /*8d80*/  FMNMX.FTZ R48, R115, R48, !PT ;  /* 0x0000003073307209 */ /* 0x000fce0007810000 */
[----:B------:R-:W-:Y:S08]  /*8d90*/  MUFU.TANH R61, R61 ;  /* 0x0000003d003d7308 */ /* 0x000ff00000002400 */
[----:B------:R-:W-:Y:S01]  /*8da0*/  MUFU.TANH R64, R64 ;  /* 0x0000004000407308 */ /* 0x000fe20000002400 */
[----:B------:R-:W-:-:S07]  /*8db0*/  FMUL.FTZ R42, R2, R42 ;  /* 0x0000002a022a7220 */ /* 0x000fce0000410000 */
[----:B------:R-:W-:Y:S01]  /*8dc0*/  MUFU.TANH R65, R65 ;  /* 0x0000004100417308 */ /* 0x000fe20000002400 */
[C---:B------:R-:W-:Y:S01]  /*8dd0*/  FMUL.FTZ R49, R2.reuse, R49 ;  /* 0x0000003102317220 */ /* 0x040fe20000410000 */
[----:B------:R-:W-:-:S06]  /*8de0*/  FMUL.FTZ R43, R2, R43 ;  /* 0x0000002b022b7220 */ /* 0x000fcc0000410000 */
[----:B------:R-:W-:Y:S01]  /*8df0*/  MUFU.TANH R68, R68 ;  /* 0x0000004400447308 */ /* 0x000fe20000002400 */
[----:B------:R-:W-:-:S07]  /*8e00*/  FMUL.FTZ R52, R2, R52 ;  /* 0x0000003402347220 */ /* 0x000fce0000410000 */
[----:B------:R-:W-:Y:S01]  /*8e10*/  MUFU.TANH R69, R69 ;  /* 0x0000004500457308 */ /* 0x000fe20000002400 */
[C---:B------:R-:W-:Y:S01]  /*8e20*/  FMUL.FTZ R53, R2.reuse, R53 ;  /* 0x0000003502357220 */ /* 0x040fe20000410000 */
[C---:B------:R-:W-:Y:S01]  /*8e30*/  FMUL.FTZ R50, R2.reuse, R50 ;  /* 0x0000003202327220 */ /* 0x040fe20000410000 */
[C---:B------:R-:W-:Y:S01]  /*8e40*/  FMUL.FTZ R51, R2.reuse, R51 ;  /* 0x0000003302337220 */ /* 0x040fe20000410000 */
[C---:B------:R-:W-:Y:S01]  /*8e50*/  FMUL.FTZ R54, R2.reuse, R54 ;  /* 0x0000003602367220 */ /* 0x040fe20000410000 */
[----:B------:R-:W-:Y:S01]  /*8e60*/  FMUL.FTZ R55, R2, R55 ;  /* 0x0000003702377220 */ /* 0x000fe20000410000 */
[----:B------:R-:W-:Y:S02]  /*8e70*/  ULDC UR4, c[0x0][0x988] ;  /* 0x0002620000047ab9 */ /* 0x000fe40000000800 */
[----:B------:R-:W1:Y:S08]  /*8e80*/  MUFU.TANH R79, R79 ;  /* 0x0000004f004f7308 */ /* 0x000e700000002400 */
[----:B------:R-:W3:Y:S01]  /*8e90*/  MUFU.TANH R56, R56 ;  /* 0x0000003800387308 */ /* 0x000ee20000002400 */
[----:B--2---:R-:W-:-:S07]  /*8ea0*/  FSEL R75, R75, -INF , P2 ;  /* 0xff8000004b4b7808 */ /* 0x004fce0001000000 */
[----:B------:R-:W2:Y:S01]  /*8eb0*/  MUFU.TANH R82, R82 ;  /* 0x0000005200527308 */ /* 0x000ea20000002400 */
[----:B------:R-:W-:Y:S02]  /*8ec0*/  ISETP.GT.AND P2, PT, R70, 0x39, PT ;  /* 0x000000394600780c */ /* 0x000fe40003f44270 */
[----:B----4-:R-:W-:-:S05]  /*8ed0*/  FSEL R119, R84, -INF , P1 ;  /* 0xff80000054777808 */ /* 0x010fca0000800000 */
[----:B------:R-:W4:Y:S01]  /*8ee0*/  MUFU.TANH R57, R57 ;  /* 0x0000003900397308 */ /* 0x000f220000002400 */
[----:B------:R-:W-:Y:S02]  /*8ef0*/  FMNMX.FTZ R48, R117, R48, !PT ;  /* 0x0000003075307209 */ /* 0x000fe40007810000 */
[----:B-----5:R-:W-:-:S05]  /*8f00*/  FSEL R73, R78, -INF , P6 ;  /* 0xff8000004e497808 */ /* 0x020fca0003000000 */
[----:B------:R-:W5:Y:S01]  /*8f10*/  MUFU.TANH R83, R83 ;  /* 0x0000005300537308 */ /* 0x000f620000002400 */
[----:B------:R-:W-:Y:S02]  /*8f20*/  ISETP.GT.AND P6, PT, R70, 0x40, PT ;  /* 0x000000404600780c */ /* 0x000fe40003fc4270 */
[----:B0-----:R-:W-:Y:S02]  /*8f30*/  FSEL R85, R85, -INF , P2 ;  /* 0xff80000055557808 */ /* 0x001fe40001000000 */
[----:B------:R-:W-:-:S03]  /*8f40*/  FMNMX.FTZ R48, R119, R48, !PT ;  /* 0x0000003077307209 */ /* 0x000fc60007810000 */
[----:B------:R-:W0:Y:S01]  /*8f50*/  MUFU.TANH R86, R86 ;  /* 0x0000005600567308 */ /* 0x000e220000002400 */
[----:B-1----:R-:W-:Y:S02]  /*8f60*/  FSEL R79, R79, -INF , P5 ;  /* 0xff8000004f4f7808 */ /* 0x002fe40002800000 */
[----:B------:R-:W-:Y:S02]  /*8f70*/  ISETP.GT.AND P5, PT, R70, 0x41, PT ;  /* 0x000000414600780c */ /* 0x000fe40003fa4270 */
[----:B---3--:R-:W-:-:S03]  /*8f80*/  FSEL R123, R56, -INF , P6 ;  /* 0xff800000387b7808 */ /* 0x008fc60003000000 */
[----:B------:R-:W1:Y:S01]  /*8f90*/  MUFU.TANH R87, R87 ;  /* 0x0000005700577308 */ /* 0x000e620000002400 */
[----:B------:R-:W-:Y:S02]  /*8fa0*/  FMNMX.FTZ R48, R85, R48, !PT ;  /* 0x0000003055307209 */ /* 0x000fe40007810000 */
[----:B--2---:R-:W-:Y:S02]  /*8fb0*/  FSEL R77, R82, -INF , P4 ;  /* 0xff800000524d7808 */ /* 0x004fe40002000000 */
[----:B------:R-:W-:Y:S02]  /*8fc0*/  ISETP.GT.AND P4, PT, R70, 0x48, PT ;  /* 0x000000484600780c */ /* 0x000fe40003f84270 */
[----:B----4-:R-:W-:Y:S02]  /*8fd0*/  FSEL R57, R57, -INF , P5 ;  /* 0xff80000039397808 */ /* 0x010fe40002800000 */
[----:B------:R-:W-:Y:S02]  /*8fe0*/  FMNMX.FTZ R48, R123, R48, !PT ;  /* 0x000000307b307209 */ /* 0x000fe40007810000 */
[----:B-----5:R-:W-:-:S02]  /*8ff0*/  FSEL R83, R83, -INF , P3 ;  /* 0xff80000053537808 */ /* 0x020fc40001800000 */
[----:B------:R-:W-:Y:S02]  /*9000*/  ISETP.GT.AND P3, PT, R70, 0x49, PT ;  /* 0x000000494600780c */ /* 0x000fe40003f64270 */
[----:B------:R-:W-:Y:S02]  /*9010*/  FSEL R127, R58, -INF , P4 ;  /* 0xff8000003a7f7808 */ /* 0x000fe40002000000 */
[----:B------:R-:W-:Y:S02]  /*9020*/  FMNMX.FTZ R48, R57, R48, !PT ;  /* 0x0000003039307209 */ /* 0x000fe40007810000 */
[----:B0-----:R-:W-:Y:S02]  /*9030*/  FSEL R81, R86, -INF , P1 ;  /* 0xff80000056517808 */ /* 0x001fe40000800000 */
[----:B------:R-:W-:Y:S02]  /*9040*/  ISETP.GT.AND P1, PT, R70, 0x50, PT ;  /* 0x000000504600780c */ /* 0x000fe40003f24270 */
[----:B------:R-:W-:-:S02]  /*9050*/  FSEL R129, R59, -INF , P3 ;  /* 0xff8000003b817808 */ /* 0x000fc40001800000 */
[----:B------:R-:W-:Y:S01]  /*9060*/  FMNMX.FTZ R48, R127, R48, !PT ;  /* 0x000000307f307209 */ /* 0x000fe20007810000 */
[----:B------:R-:W0:Y:S01]  /*9070*/  MUFU.TANH R40, R40 ;  /* 0x0000002800287308 */ /* 0x000e220000002400 */
[----:B-1----:R-:W-:Y:S02]  /*9080*/  FSEL R87, R87, -INF , P2 ;  /* 0xff80000057577808 */ /* 0x002fe40001000000 */
[----:B------:R-:W-:Y:S02]  /*9090*/  ISETP.GT.AND P2, PT, R70, 0x51, PT ;  /* 0x000000514600780c */ /* 0x000fe40003f44270 */
[----:B------:R-:W-:Y:S02]  /*90a0*/  FSEL R131, R62, -INF , P1 ;  /* 0xff8000003e837808 */ /* 0x000fe40000800000 */
[----:B------:R-:W-:Y:S01]  /*90b0*/  FMNMX.FTZ R56, R129, R48, !PT ;  /* 0x0000003081387209 */ /* 0x000fe20007810000 */
[----:B------:R-:W1:Y:S01]  /*90c0*/  MUFU.TANH R41, R41 ;  /* 0x0000002900297308 */ /* 0x000e620000002400 */
[----:B------:R-:W-:-:S02]  /*90d0*/  FSEL R121, R10, -INF , P6 ;  /* 0xff8000000a797808 */ /* 0x000fc40003000000 */
[C---:B------:R-:W-:Y:S02]  /*90e0*/  ISETP.GT.AND P6, PT, R70.reuse, 0x58, PT ;  /* 0x000000584600780c */ /* 0x040fe40003fc4270 */
[----:B------:R-:W-:Y:S02]  /*90f0*/  FSEL R133, R63, -INF , P2 ;  /* 0xff8000003f857808 */ /* 0x000fe40001000000 */
[----:B------:R-:W-:Y:S01]  /*9100*/  FMNMX.FTZ R56, R131, R56, !PT ;  /* 0x0000003883387209 */ /* 0x000fe20007810000 */
[----:B------:R-:W2:Y:S01]  /*9110*/  MUFU.TANH R44, R44 ;  /* 0x0000002c002c7308 */ /* 0x000ea20000002400 */
[----:B------:R-:W-:Y:S02]  /*9120*/  FSEL R11, R11, -INF , P5 ;  /* 0xff8000000b0b7808 */ /* 0x000fe40002800000 */
[----:B------:R-:W-:Y:S02]  /*9130*/  ISETP.GT.AND P5, PT, R70, 0x59, PT ;  /* 0x000000594600780c */ /* 0x000fe40003fa4270 */
[----:B------:R-:W-:-:S02]  /*9140*/  FSEL R135, R66, -INF , P6 ;  /* 0xff80000042877808 */ /* 0x000fc40003000000 */
[----:B------:R-:W-:Y:S02]  /*9150*/  FMNMX.FTZ R56, R133, R56, !PT ;  /* 0x0000003885387209 */ /* 0x000fe40007810000 */
[----:B------:R-:W-:Y:S02]  /*9160*/  FSEL R125, R60, -INF , P4 ;  /* 0xff8000003c7d7808 */ /* 0x000fe40002000000 */
[C---:B------:R-:W-:Y:S02]  /*9170*/  ISETP.GT.AND P4, PT, R70.reuse, 0x60, PT ;  /* 0x000000604600780c */ /* 0x040fe40003f84270 */
[----:B------:R-:W-:Y:S02]  /*9180*/  FSEL R67, R67, -INF , P5 ;  /* 0xff80000043437808 */ /* 0x000fe40002800000 */
[----:B------:R-:W-:Y:S02]  /*9190*/  FMNMX.FTZ R56, R135, R56, !PT ;  /* 0x0000003887387209 */ /* 0x000fe40007810000 */
[----:B------:R-:W-:Y:S01]  /*91a0*/  FSEL R61, R61, -INF , P3 ;  /* 0xff8000003d3d7808 */ /* 0x000fe20001800000 */
[----:B------:R-:W3:Y:S01]  /*91b0*/  MUFU.TANH R42, R42 ;  /* 0x0000002a002a7308 */ /* 0x000ee20000002400 */
[----:B------:R-:W-:Y:S01]  /*91c0*/  ISETP.GT.AND P3, PT, R70, 0x61, PT ;  /* 0x000000614600780c */ /* 0x000fe20003f64270 */
[----:B------:R-:W-:-:S02]  /*91d0*/  WARPGROUP.DEPBAR.LE gsb0, 0x0 ;  /* 0x00008000000079c5 */ /* 0x000fc40000010000 */
[----:B0-----:R-:W-:Y:S01]  /*91e0*/  FSEL R137, R40, -INF , P4 ;  /* 0xff80000028897808 */ /* 0x001fe20002000000 */
[C---:B------:R-:W-:Y:S01]  /*91f0*/  FMUL.FTZ R10, R2.reuse, R24 ;  /* 0x00000018020a7220 */ /* 0x040fe20000410000 */
[----:B------:R-:W-:Y:S01]  /*9200*/  FMNMX.FTZ R56, R67, R56, !PT ;  /* 0x0000003843387209 */ /* 0x000fe20007810000 */
[----:B------:R-:W-:Y:S01]  /*9210*/  FMUL.FTZ R24, R2, R25 ;  /* 0x0000001902187220 */ /* 0x000fe20000410000 */
[----:B------:R-:W0:Y:S01]  /*9220*/  MUFU.TANH R49, R49 ;  /* 0x0000003100317308 */ /* 0x000e220000002400 */
[----:B------:R-:W-:Y:S02]  /*9230*/  FSEL R25, R64, -INF , P1 ;  /* 0xff80000040197808 */ /* 0x000fe40000800000 */
[----:B------:R-:W-:Y:S02]  /*9240*/  ISETP.GT.AND P1, PT, R70, 0x68, PT ;  /* 0x000000684600780c */ /* 0x000fe40003f24270 */
[----:B-1----:R-:W-:Y:S02]  /*9250*/  FSEL R41, R41, -INF , P3 ;  /* 0xff80000029297808 */ /* 0x002fe40001800000 */
[----:B------:R-:W-:Y:S01]  /*9260*/  FMNMX.FTZ R56, R137, R56, !PT ;  /* 0x0000003889387209 */ /* 0x000fe20007810000 */
[----:B------:R-:W1:Y:S01]  /*9270*/  MUFU.TANH R43, R43 ;  /* 0x0000002b002b7308 */ /* 0x000e620000002400 */
[----:B------:R-:W-:-:S02]  /*9280*/  FSEL R65, R65, -INF , P2 ;  /* 0xff80000041417808 */ /* 0x000fc40001000000 */
[----:B------:R-:W-:Y:S02]  /*9290*/  ISETP.GT.AND P2, PT, R70, 0x69, PT ;  /* 0x000000694600780c */ /* 0x000fe40003f44270 */
[----:B--2---:R-:W-:Y:S02]  /*92a0*/  FSEL R139, R44, -INF , P1 ;  /* 0xff8000002c8b7808 */ /* 0x004fe40000800000 */
[----:B------:R-:W-:Y:S01]  /*92b0*/  FMNMX.FTZ R56, R41, R56, !PT ;  /* 0x0000003829387209 */ /* 0x000fe20007810000 */
[----:B------:R-:W2:Y:S01]  /*92c0*/  MUFU.TANH R52, R52 ;  /* 0x0000003400347308 */ /* 0x000ea20000002400 */
[----:B------:R-:W-:Y:S02]  /*92d0*/  FSEL R63, R68, -INF , P6 ;  /* 0xff800000443f7808 */ /* 0x000fe40003000000 */
[----:B------:R-:W-:Y:S02]  /*92e0*/  ISETP.GT.AND P6, PT, R70, 0x70, PT ;  /* 0x000000704600780c */ /* 0x000fe40003fc4270 */
[----:B------:R-:W-:-:S03]  /*92f0*/  FSEL R141, R8, -INF , P2 ;  /* 0xff800000088d7808 */ /* 0x000fc60001000000 */
[----:B------:R-:W4:Y:S01]  /*9300*/  MUFU.TANH R46, R46 ;  /* 0x0000002e002e7308 */ /* 0x000f220000002400 */
[----:B------:R-:W-:Y:S02]  /*9310*/  FMNMX.FTZ R56, R139, R56, !PT ;  /* 0x000000388b387209 */ /* 0x000fe40007810000 */
[----:B------:R-:W-:-:S05]  /*9320*/  FSEL R69, R69, -INF , P5 ;  /* 0xff80000045457808 */ /* 0x000fca0002800000 */
[----:B------:R-:W5:Y:S01]  /*9330*/  MUFU.TANH R53, R53 ;  /* 0x0000003500357308 */ /* 0x000f620000002400 */
[----:B------:R-:W-:Y:S01]  /*9340*/  ISETP.GT.AND P5, PT, R70, 0x71, PT ;  /* 0x000000714600780c */ /* 0x000fe20003fa4270 */
[----:B------:R-:W-:Y:S01]  /*9350*/  FMUL.FTZ R48, R2, R27 ;  /* 0x0000001b02307220 */ /* 0x000fe20000410000 */
[----:B------:R-:W-:Y:S01]  /*9360*/  FSEL R143, R20, -INF , P6 ;  /* 0xff800000148f7808 */ /* 0x000fe20003000000 */
[----:B------:R-:W-:Y:S01]  /*9370*/  FMUL.FTZ R153, R2, R28 ;  /* 0x0000001c02997220 */ /* 0x000fe20000410000 */
[----:B------:R-:W-:-:S03]  /*9380*/  FMNMX.FTZ R56, R141, R56, !PT ;  /* 0x000000388d387209 */ /* 0x000fc60007810000 */
[----:B------:R-:W5:Y:S01]  /*9390*/  MUFU.TANH R10, R10 ;  /* 0x0000000a000a7308 */ /* 0x000f620000002400 */
[----:B---3--:R-:W-:Y:S02]  /*93a0*/  FSEL R27, R42, -INF , P4 ;  /* 0xff8000002a1b7808 */ /* 0x008fe40002000000 */
[----:B------:R-:W-:Y:S01]  /*93b0*/  FMNMX.FTZ R42, R13, R14, !PT ;  /* 0x0000000e0d2a7209 */ /* 0x000fe20007810000 */
[----:B------:R-:W-:Y:S01]  /*93c0*/  FMUL.FTZ R151, R2, R29 ;  /* 0x0000001d02977220 */ /* 0x000fe20000410000 */
[----:B------:R-:W-:-:S03]  /*93d0*/  ISETP.GT.AND P4, PT, R70, 0x78, PT ;  /* 0x000000784600780c */ /* 0x000fc60003f84270 */
[----:B------:R-:W3:Y:S01]  /*93e0*/  MUFU.TANH R50, R50 ;  /* 0x0000003200327308 */ /* 0x000ee20000002400 */
[----:B0-----:R-:W-:Y:S02]  /*93f0*/  FSEL R49, R49, -INF , P5 ;  /* 0xff80000031317808 */ /* 0x001fe40002800000 */
[----:B------:R-:W-:-:S05]  /*9400*/  FMNMX.FTZ R56, R143, R56, !PT ;  /* 0x000000388f387209 */ /* 0x000fca0007810000 */
[----:B------:R-:W0:Y:S01]  /*9410*/  MUFU.TANH R24, R24 ;  /* 0x0000001800187308 */ /* 0x000e220000002400 */
[----:B-1----:R-:W-:Y:S02]  /*9420*/  FSEL R43, R43, -INF , P3 ;  /* 0xff8000002b2b7808 */ /* 0x002fe40001800000 */
[----:B------:R-:W-:Y:S01]  /*9430*/  FMNMX.FTZ R42, R21, R42, !PT ;  /* 0x0000002a152a7209 */ /* 0x000fe20007810000 */
[----:B------:R-:W-:Y:S01]  /*9440*/  FMUL.FTZ R155, R2, R32 ;  /* 0x00000020029b7220 */ /* 0x000fe20000410000 */
[----:B------:R-:W-:-:S03]  /*9450*/  ISETP.GT.AND P3, PT, R70, 0x79, PT ;  /* 0x000000794600780c */ /* 0x000fc60003f64270 */
[----:B------:R-:W1:Y:S01]  /*9460*/  MUFU.TANH R51, R51 ;  /* 0x0000003300337308 */ /* 0x000e620000002400 */
[----:B--2---:R-:W-:Y:S02]  /*9470*/  FSEL R145, R52, -INF , P4 ;  /* 0xff80000034917808 */ /* 0x004fe40002000000 */
[----:B------:R-:W-:-:S05]  /*9480*/  FMNMX.FTZ R56, R49, R56, !PT ;  /* 0x0000003831387209 */ /* 0x000fca0007810000 */
[----:B------:R-:W2:Y:S01]  /*9490*/  MUFU.TANH R153, R153 ;  /* 0x0000009900997308 */ /* 0x000ea20000002400 */
[----:B----4-:R-:W-:Y:S01]  /*94a0*/  FSEL R29, R46, -INF , P2 ;  /* 0xff8000002e1d7808 */ /* 0x010fe20001000000 */
[C---:B------:R-:W-:Y:S01]  /*94b0*/  FMUL.FTZ R26, R2.reuse, R26 ;  /* 0x0000001a021a7220 */ /* 0x040fe20000410000 */
[----:B------:R-:W-:Y:S01]  /*94c0*/  FMNMX.FTZ R44, R15, R42, !PT ;  /* 0x0000002a0f2c7209 */ /* 0x000fe20007810000 */
[----:B------:R-:W-:Y:S01]  /*94d0*/  FMUL.FTZ R8, R2, R33 ;  /* 0x0000002102087220 */ /* 0x000fe20000410000 */
[----:B------:R-:W-:-:S03]  /*94e0*/  ISETP.GT.AND P2, PT, R70, 0x80, PT ;  /* 0x000000804600780c */ /* 0x000fc60003f44270 */
[----:B------:R-:W4:Y:S01]  /*94f0*/  MUFU.TANH R54, R54 ;  /* 0x0000003600367308 */ /* 0x000f220000002400 */
[----:B-----5:R-:W-:Y:S02]  /*9500*/  FSEL R53, R53, -INF , P3 ;  /* 0xff80000035357808 */ /* 0x020fe40001800000 */
[----:B------:R-:W-:-:S05]  /*9510*/  FMNMX.FTZ R56, R145, R56, !PT ;  /* 0x0000003891387209 */ /* 0x000fca0007810000 */
[----:B------:R-:W5:Y:S01]  /*9520*/  MUFU.TANH R151, R151 ;  /* 0x0000009700977308 */ /* 0x000f620000002400 */
[----:B------:R-:W-:Y:S02]  /*9530*/  FSEL R9, R9, -INF , P1 ;  /* 0xff80000009097808 */ /* 0x000fe40000800000 */
[----:B------:R-:W-:Y:S02]  /*9540*/  FMNMX.FTZ R44, R91, R44, !PT ;  /* 0x0000002c5b2c7209 */ /* 0x000fe40007810000 */
[----:B------:R-:W-:-:S03]  /*9550*/  ISETP.GT.AND P1, PT, R70, 0x81, PT ;  /* 0x000000814600780c */ /* 0x000fc60003f24270 */
[----:B------:R-:W5:Y:S01]  /*9560*/  MUFU.TANH R55, R55 ;  /* 0x0000003700377308 */ /* 0x000f620000002400 */
[----:B------:R-:W-:Y:S02]  /*9570*/  FSEL R147, R10, -INF , P2 ;  /* 0xff8000000a937808 */ /* 0x000fe40001000000 */
[----:B------:R-:W-:Y:S01]  /*9580*/  FMNMX.FTZ R56, R53, R56, !PT ;  /* 0x0000003835387209 */ /* 0x000fe20007810000 */
[----:B------:R-:W-:-:S04]  /*9590*/  FMUL.FTZ R36, R2, R36 ;  /* 0x0000002402247220 */ /* 0x000fc80000410000 */
        /* <DEDUP_REMOVED lines=10> */
[----:B------:R-:W-:Y:S02]  /*9640*/  FMNMX.FTZ R44, R95, R44, !PT ;  /* 0x0000002c5f2c7209 */ /* 0x000fe40007810000 */
[----:B------:R-:W-:-:S03]  /*9650*/  ISETP.GT.AND P5, PT, R70, 0x89, PT ;  /* 0x000000894600780c */ /* 0x000fc60003fa4270 */
[----:B------:R-:W1:Y:S01]  /*9660*/  MUFU.TANH R48, R48 ;  /* 0x0000003000307308 */ /* 0x000e620000002400 */
[----:B--2---:R-:W-:Y:S02]  /*9670*/  FSEL R153, R153, -INF , P6 ;  /* 0xff80000099997808 */ /* 0x004fe40003000000 */
[----:B------:R-:W-:-:S05]  /*9680*/  FMNMX.FTZ R56, R149, R56, !PT ;  /* 0x0000003895387209 */ /* 0x000fca0007810000 */
[----:B------:R-:W2:Y:S01]  /*9690*/  MUFU.TANH R20, R36 ;  /* 0x0000002400147308 */ /* 0x000ea20000002400 */
[----:B----4-:R-:W-:Y:S02]  /*96a0*/  FSEL R37, R54, -INF , P4 ;  /* 0xff80000036257808 */ /* 0x010fe40002000000 */
[----:B------:R-:W-:Y:S02]  /*96b0*/  FMNMX.FTZ R46, R93, R44, !PT ;  /* 0x0000002c5d2e7209 */ /* 0x000fe40007810000 */
[----:B------:R-:W-:Y:S02]  /*96c0*/  ISETP.GT.AND P4, PT, R70, 0x90, PT ;  /* 0x000000904600780c */ /* 0x000fe40003f84270 */
[----:B-----5:R-:W-:Y:S01]  /*96d0*/  FSEL R151, R151, -INF , P5 ;  /* 0xff80000097977808 */ /* 0x020fe20002800000 */
[----:B------:R-:W4:Y:S01]  /*96e0*/  MUFU.TANH R10, R10 ;  /* 0x0000000a000a7308 */ /* 0x000f220000002400 */
[----:B------:R-:W-:Y:S02]  /*96f0*/  FMNMX.FTZ R56, R153, R56, !PT ;  /* 0x0000003899387209 */ /* 0x000fe40007810000 */
[----:B------:R-:W-:-:S02]  /*9700*/  FSEL R55, R55, -INF , P3 ;  /* 0xff80000037377808 */ /* 0x000fc40001800000 */
[----:B------:R-:W-:Y:S02]  /*9710*/  FMNMX.FTZ R46, R103, R46, !PT ;  /* 0x0000002e672e7209 */ /* 0x000fe40007810000 */
[----:B------:R-:W-:Y:S02]  /*9720*/  ISETP.GT.AND P3, PT, R70, 0x91, PT ;  /* 0x000000914600780c */ /* 0x000fe40003f64270 */
[----:B------:R-:W-:Y:S02]  /*9730*/  FSEL R155, R155, -INF , P4 ;  /* 0xff8000009b9b7808 */ /* 0x000fe40002000000 */
[----:B------:R-:W-:Y:S02]  /*9740*/  FMNMX.FTZ R56, R151, R56, !PT ;  /* 0x0000003897387209 */ /* 0x000fe40007810000 */
[----:B---3--:R-:W-:Y:S02]  /*9750*/  FSEL R26, R26, -INF , P2 ;  /* 0xff8000001a1a7808 */ /* 0x008fe40001000000 */
[----:B------:R-:W-:-:S02]  /*9760*/  FMNMX.FTZ R46, R75, R46, !PT ;  /* 0x0000002e4b2e7209 */ /* 0x000fc40007810000 */
[----:B------:R-:W-:Y:S02]  /*9770*/  ISETP.GT.AND P2, PT, R70, 0x98, PT ;  /* 0x000000984600780c */ /* 0x000fe40003f44270 */
[----:B0-----:R-:W-:Y:S02]  /*9780*/  FSEL R8, R8, -INF , P3 ;  /* 0xff80000008087808 */ /* 0x001fe40001800000 */
[----:B------:R-:W-:Y:S02]  /*9790*/  FMNMX.FTZ R59, R155, R56, !PT ;  /* 0x000000389b3b7209 */ /* 0x000fe40007810000 */
[----:B-1----:R-:W-:Y:S02]  /*97a0*/  FSEL R48, R48, -INF , P1 ;  /* 0xff80000030307808 */ /* 0x002fe40000800000 */
[----:B------:R-:W-:Y:S02]  /*97b0*/  FMNMX.FTZ R46, R73, R46, !PT ;  /* 0x0000002e492e7209 */ /* 0x000fe40007810000 */
[----:B------:R-:W-:-:S02]  /*97c0*/  ISETP.GT.AND P1, PT, R70, 0x99, PT ;  /* 0x000000994600780c */ /* 0x000fc40003f24270 */
[----:B--2---:R-:W-:Y:S02]  /*97d0*/  FSEL R20, R20, -INF , P2 ;  /* 0xff80000014147808 */ /* 0x004fe40001000000 */
[----:B------:R-:W-:Y:S02]  /*97e0*/  FMNMX.FTZ R59, R8, R59, !PT ;  /* 0x0000003b083b7209 */ /* 0x000fe40007810000 */
[----:B------:R-:W-:Y:S02]  /*97f0*/  FMNMX.FTZ R50, R79, R46, !PT ;  /* 0x0000002e4f327209 */ /* 0x000fe40007810000 */
[----:B----4-:R-:W-:Y:S02]  /*9800*/  FSEL R24, R10, -INF , P1 ;  /* 0xff8000000a187808 */ /* 0x010fe40000800000 */
[----:B------:R-:W-:Y:S02]  /*9810*/  FMNMX.FTZ R59, R20, R59, !PT ;  /* 0x0000003b143b7209 */ /* 0x000fe40007810000 */
[----:B------:R-:W-:-:S02]  /*9820*/  FMNMX.FTZ R50, R77, R50, !PT ;  /* 0x000000324d327209 */ /* 0x000fc40007810000 */
[----:B------:R-:W-:Y:S02]  /*9830*/  FMNMX.FTZ R32, R24, R59, !PT ;  /* 0x0000003b18207209 */ /* 0x000fe40007810000 */
        /* <DEDUP_REMOVED lines=9> */
[----:B------:R-:W-:-:S03]  /*98d0*/  FMNMX.FTZ R54, R25, R54, !PT ;  /* 0x0000003619367209 */ /* 0x000fc60007810000 */
[----:B------:R-:W0:Y:S01]  /*98e0*/  SHFL.BFLY PT, R59, R36, 0x1, 0x1f ;  /* 0x0c201f00243b7f89 */ /* 0x000e2200000e0000 */
[----:B------:R-:W-:-:S04]  /*98f0*/  FMNMX.FTZ R54, R65, R54, !PT ;  /* 0x0000003641367209 */ /* 0x000fc80007810000 */
[----:B------:R-:W-:-:S04]  /*9900*/  FMNMX.FTZ R54, R63, R54, !PT ;  /* 0x000000363f367209 */ /* 0x000fc80007810000 */
[----:B------:R-:W-:-:S04]  /*9910*/  FMNMX.FTZ R56, R69, R54, !PT ;  /* 0x0000003645387209 */ /* 0x000fc80007810000 */
[----:B------:R-:W-:-:S04]  /*9920*/  FMNMX.FTZ R56, R27, R56, !PT ;  /* 0x000000381b387209 */ /* 0x000fc80007810000 */
[----:B------:R-:W-:-:S04]  /*9930*/  FMNMX.FTZ R56, R43, R56, !PT ;  /* 0x000000382b387209 */ /* 0x000fc80007810000 */
[----:B------:R-:W-:Y:S01]  /*9940*/  FMNMX.FTZ R56, R9, R56, !PT ;  /* 0x0000003809387209 */ /* 0x000fe20007810000 */
[----:B------:R-:W-:Y:S01]  /*9950*/  FMUL.FTZ R28, R2, R30 ;  /* 0x0000001e021c7220 */ /* 0x000fe20000410000 */
[----:B------:R-:W-:Y:S02]  /*9960*/  MOV R58, UR4 ;  /* 0x00000004003a7c02 */ /* 0x000fe40008000f00 */
[----:B0-----:R-:W-:Y:S02]  /*9970*/  FMNMX.FTZ R59, R36, R59, !PT ;  /* 0x0000003b243b7209 */ /* 0x001fe40007810000 */
        /* <DEDUP_REMOVED lines=8> */
[----:B------:R-:W-:Y:S01]  /*9a00*/  FSEL R10, R10, RZ, P0 ;  /* 0x000000ff0a0a7208 */ /* 0x000fe20000000000 */
[C---:B------:R-:W-:Y:S01]  /*9a10*/  FMUL.FTZ R32, R2.reuse, R35 ;  /* 0x0000002302207220 */ /* 0x040fe20000410000 */
[----:B------:R-:W-:Y:S01]  /*9a20*/  FMNMX.FTZ R60, R37, R60, !PT ;  /* 0x0000003c253c7209 */ /* 0x000fe20007810000 */
[----:B------:R-:W1:Y:S01]  /*9a30*/  MUFU.TANH R30, R30 ;  /* 0x0000001e001e7308 */ /* 0x000e620000002400 */
[----:B------:R-:W-:Y:S01]  /*9a40*/  FMUL.FTZ R34, R2, R38 ;  /* 0x0000002602227220 */ /* 0x000fe20000410000 */
[-CC-:B------:R-:W-:Y:S01]  /*9a50*/  FFMA.FTZ R38, R89, R58.reuse, -R10.reuse ;  /* 0x0000003a59267223 */ /* 0x180fe2000001080a */
[----:B------:R-:W-:-:S01]  /*9a60*/  FFMA.FTZ R89, R109, R58, -R10 ;  /* 0x0000003a6d597223 */ /* 0x000fc2000001080a */
[----:B------:R-:W-:Y:S01]  /*9a70*/  FFMA.FTZ R111, R111, R58, -R10 ;  /* 0x0000003a6f6f7223 */ /* 0x000fe2000001080a */
[----:B------:R-:W-:-:S03]  /*9a80*/  FMNMX.FTZ R109, R55, R60, !PT ;  /* 0x0000003c376d7209 */ /* 0x000fc60007810000 */
[----:B------:R-:W2:Y:S01]  /*9a90*/  MUFU.TANH R31, R31 ;  /* 0x0000001f001f7308 */ /* 0x000ea20000002400 */
[----:B------:R-:W-:-:S07]  /*9aa0*/  FMUL.FTZ R35, R2, R39 ;  /* 0x0000002702237220 */ /* 0x000fce0000410000 */
[----:B------:R-:W3:Y:S08]  /*9ab0*/  MUFU.TANH R32, R32 ;  /* 0x0000002000207308 */ /* 0x000ef00000002400 */
[----:B------:R4:W-:Y:S01]  /*9ac0*/  MUFU.EX2 R44, R111 ;  /* 0x0000006f002c7308 */ /* 0x0009e20000000800 */
[----:B------:R-:W-:-:S01]  /*9ad0*/  FFMA.FTZ R60, R67, R58, -R10 ;  /* 0x0000003a433c7223 */ /* 0x000fc2000001080a */
[----:B----4-:R-:W-:-:S06]  /*9ae0*/  FMNMX.FTZ R111, R26, R109, !PT ;  /* 0x0000006d1a6f7209 */ /* 0x010fcc0007810000 */
[----:B------:R-:W4:Y:S01]  /*9af0*/  MUFU.TANH R34, R34 ;  /* 0x0000002200227308 */ /* 0x000f220000002400 */
[----:B0-----:R-:W-:Y:S02]  /*9b00*/  FSEL R109, R28, -INF , P6 ;  /* 0xff8000001c6d7808 */ /* 0x001fe40003000000 */
[----:B------:R-:W-:Y:S02]  /*9b10*/  FMNMX.FTZ R28, R48, R111, !PT ;  /* 0x0000006f301c7209 */ /* 0x000fe40007810000 */
[----:B-1----:R-:W-:Y:S02]  /*9b20*/  FSEL R67, R30, -INF , P5 ;  /* 0xff8000001e437808 */ /* 0x002fe40002800000 */
[----:B------:R-:W-:Y:S01]  /*9b30*/  FMNMX.FTZ R28, R109, R28, !PT ;  /* 0x0000001c6d1c7209 */ /* 0x000fe20007810000 */
[----:B------:R-:W0:Y:S01]  /*9b40*/  MUFU.TANH R35, R35 ;  /* 0x0000002300237308 */ /* 0x000e220000002400 */
[----:B--2---:R-:W-:Y:S01]  /*9b50*/  FSEL R31, R31, -INF , P4 ;  /* 0xff8000001f1f7808 */ /* 0x004fe20002000000 */
[--C-:B------:R-:W-:Y:S01]  /*9b60*/  FFMA.FTZ R36, R45, R58, -R10.reuse ;  /* 0x0000003a2d247223 */ /* 0x100fe2000001080a */
[----:B------:R-:W-:Y:S01]  /*9b70*/  FMNMX.FTZ R30, R67, R28, !PT ;  /* 0x0000001c431e7209 */ /* 0x000fe20007810000 */
[-CC-:B------:R-:W-:Y:S01]  /*9b80*/  FFMA.FTZ R45, R97, R58.reuse, -R10.reuse ;  /* 0x0000003a612d7223 */ /* 0x180fe2000001080a */
[----:B------:R-:W-:-:S01]  /*9b90*/  FFMA.FTZ R97, R113, R58, -R10 ;  /* 0x0000003a71617223 */ /* 0x000fc2000001080a */
[----:B------:R-:W-:Y:S01]  /*9ba0*/  FFMA.FTZ R115, R115, R58, -R10 ;  /* 0x0000003a73737223 */ /* 0x000fe2000001080a */
[----:B---3--:R-:W-:-:S02]  /*9bb0*/  FSEL R113, R32, -INF , P3 ;  /* 0xff80000020717808 */ /* 0x008fc40001800000 */
[----:B------:R-:W-:Y:S01]  /*9bc0*/  FMNMX.FTZ R30, R31, R30, !PT ;  /* 0x0000001e1f1e7209 */ /* 0x000fe20007810000 */
[----:B------:R4:W-:Y:S03]  /*9bd0*/  MUFU.EX2 R46, R115 ;  /* 0x00000073002e7308 */ /* 0x0009e60000000800 */
[----:B------:R-:W-:Y:S02]  /*9be0*/  FMNMX.FTZ R30, R113, R30, !PT ;  /* 0x0000001e711e7209 */ /* 0x000fe40007810000 */
[----:B----4-:R-:W-:Y:S01]  /*9bf0*/  FSEL R115, R34, -INF , P2 ;  /* 0xff80000022737808 */ /* 0x010fe20001000000 */
[----:B------:R-:W-:-:S01]  /*9c00*/  FFMA.FTZ R34, R41, R58, -R10 ;  /* 0x0000003a29227223 */ /* 0x000fc2000001080a */
[----:B0-----:R-:W-:Y:S02]  /*9c10*/  FSEL R41, R35, -INF , P1 ;  /* 0xff80000023297808 */ /* 0x001fe40000800000 */
[----:B------:R-:W-:Y:S01]  /*9c20*/  FMNMX.FTZ R30, R115, R30, !PT ;  /* 0x0000001e731e7209 */ /* 0x000fe20007810000 */
[----:B------:R-:W-:Y:S01]  /*9c30*/  FFMA.FTZ R119, R119, R58, -R10 ;  /* 0x0000003a77777223 */ /* 0x000fe2000001080a */
[----:B------:R0:W-:Y:S02]  /*9c40*/  MUFU.EX2 R111, R60 ;  /* 0x0000003c006f7308 */ /* 0x0001e40000000800 */
[----:B0-----:R-:W-:-:S06]  /*9c50*/  FMNMX.FTZ R60, R41, R30, !PT ;  /* 0x0000001e293c7209 */ /* 0x001fcc0007810000 */
[----:B------:R0:W-:Y:S02]  /*9c60*/  MUFU.EX2 R50, R119 ;  /* 0x0000007700327308 */ /* 0x0001e40000000800 */
[----:B0-----:R-:W0:Y:S01]  /*9c70*/  SHFL.BFLY PT, R119, R60, 0x2, 0x1f ;  /* 0x0c401f003c777f89 */ /* 0x001e2200000e0000 */
[----:B------:R-:W-:-:S05]  /*9c80*/  FFMA.FTZ R127, R127, R58, -R10 ;  /* 0x0000003a7f7f7223 */ /* 0x000fca000001080a */
[----:B------:R1:W-:Y:S01]  /*9c90*/  MUFU.EX2 R54, R127 ;  /* 0x0000007f00367308 */ /* 0x0003e20000000800 */
[----:B0-----:R-:W-:-:S05]  /*9ca0*/  FMNMX.FTZ R70, R60, R119, !PT ;  /* 0x000000773c467209 */ /* 0x001fca0007810000 */
[----:B-1----:R-:W0:Y:S01]  /*9cb0*/  SHFL.BFLY PT, R127, R70, 0x1, 0x1f ;  /* 0x0c201f00467f7f89 */ /* 0x002e2200000e0000 */
[----:B------:R-:W-:-:S01]  /*9cc0*/  FFMA.FTZ R72, R8, R58, -R10 ;  /* 0x0000003a08487223 */ /* 0x000fc2000001080a */
[-CC-:B------:R-:W-:Y:S01]  /*9cd0*/  FFMA.FTZ R107, R107, R58.reuse, -R10.reuse ;  /* 0x0000003a6b6b7223 */ /* 0x180fe2000001080a */
[----:B------:R-:W-:-:S01]  /*9ce0*/  FFMA.FTZ R123, R123, R58, -R10 ;  /* 0x0000003a7b7b7223 */ /* 0x000fc2000001080a */
[-CC-:B------:R-:W-:Y:S01]  /*9cf0*/  FFMA.FTZ R8, R20, R58.reuse, -R10.reuse ;  /* 0x0000003a14087223 */ /* 0x180fe2000001080a */
[----:B------:R-:W1:Y:S01]  /*9d00*/  S2R R110, SR_TID.X ;  /* 0x00000000006e7919 */ /* 0x000e620000002100 */
[----:B------:R-:W-:-:S01]  /*9d10*/  FFMA.FTZ R39, R47, R58, -R10 ;  /* 0x0000003a2f277223 */ /* 0x000fc2000001080a */
[-CC-:B------:R-:W-:Y:S01]  /*9d20*/  FFMA.FTZ R40, R99, R58.reuse, -R10.reuse ;  /* 0x0000003a63287223 */ /* 0x180fe2000001080a */
        /* <DEDUP_REMOVED lines=8> */
[----:B0-----:R-:W-:Y:S01]  /*9db0*/  FMNMX.FTZ R60, R70, R127, !PT ;  /* 0x0000007f463c7209 */ /* 0x001fe20007810000 */
[----:B------:R-:W-:Y:S03]  /*9dc0*/  MUFU.EX2 R52, R123 ;  /* 0x0000007b00347308 */ /* 0x000fe60000000800 */
[C---:B------:R-:W-:Y:S01]  /*9dd0*/  FSETP.NEU.FTZ.AND P1, PT, R60.reuse, -INF , PT ;  /* 0xff8000003c00780b */ /* 0x040fe20003f3d000 */
[-C--:B------:R-:W-:Y:S01]  /*9de0*/  FFMA.FTZ R20, R60, R58.reuse, -8 ;  /* 0xc10000003c147423 */ /* 0x080fe2000001003a */
[----:B------:R-:W-:-:S01]  /*9df0*/  FFMA.FTZ R131, R131, R58, -R10 ;  /* 0x0000003a83837223 */ /* 0x000fc2000001080a */
[-CC-:B--2---:R-:W-:Y:S01]  /*9e00*/  FFMA.FTZ R107, R133, R58.reuse, -R10.reuse ;  /* 0x0000003a856b7223 */ /* 0x184fe2000001080a */
        /* <DEDUP_REMOVED lines=10> */
[----:B0-----:R-:W-:-:S01]  /*9eb0*/  FFMA.FTZ R34, R145, R58, -R10 ;  /* 0x0000003a91227223 */ /* 0x001fc2000001080a */
[-CC-:B------:R-:W-:Y:S01]  /*9ec0*/  FFMA.FTZ R66, R153, R58.reuse, -R10.reuse ;  /* 0x0000003a99427223 */ /* 0x180fe2000001080a */
[----:B------:R-:W-:-:S01]  /*9ed0*/  FFMA.FTZ R123, R151, R58, -R10 ;  /* 0x0000003a977b7223 */ /* 0x000fc2000001080a */
[-CC-:B------:R-:W-:Y:S01]  /*9ee0*/  FFMA.FTZ R68, R155, R58.reuse, -R10.reuse ;  /* 0x0000003a9b447223 */ /* 0x180fe2000001080a */
[----:B------:R-:W-:-:S01]  /*9ef0*/  FFMA.FTZ R129, R24, R58, -R10 ;  /* 0x0000003a18817223 */ /* 0x000fc2000001080a */
[----:B------:R-:W-:-:S05]  /*9f00*/  FSEL R10, R20, RZ, P1 ;  /* 0x000000ff140a7208 */ /* 0x000fca0000800000 */
[-CC-:B------:R-:W-:Y:S01]  /*9f10*/  FFMA.FTZ R13, R13, R58.reuse, -R10.reuse ;  /* 0x0000003a0d0d7223 */ /* 0x180fe2000001080a */
[----:B------:R-:W-:-:S01]  /*9f20*/  FFMA.FTZ R14, R14, R58, -R10 ;  /* 0x0000003a0e0e7223 */ /* 0x000fc2000001080a */
[-CC-:B------:R-:W-:Y:S01]  /*9f30*/  FFMA.FTZ R20, R21, R58.reuse, -R10.reuse ;  /* 0x0000003a15147223 */ /* 0x180fe2000001080a */
[----:B------:R-:W-:Y:S01]  /*9f40*/  MUFU.EX2 R3, R3 ;  /* 0x0000000300037308 */ /* 0x000fe20000000800 */
[----:B------:R-:W-:-:S07]  /*9f50*/  FFMA.FTZ R15, R15, R58, -R10 ;  /* 0x0000003a0f0f7223 */ /* 0x000fce000001080a */
[----:B------:R-:W0:Y:S01]  /*9f60*/  MUFU.EX2 R12, R12 ;  /* 0x0000000c000c7308 */ /* 0x000e220000000800 */
[----:B------:R-:W-:-:S07]  /*9f70*/  FFMA.FTZ R21, R91, R58, -R10 ;  /* 0x0000003a5b157223 */ /* 0x000fce000001080a */
[----:B------:R-:W-:Y:S08]  /*9f80*/  MUFU.EX2 R13, R13 ;  /* 0x0000000d000d7308 */ /* 0x000ff00000000800 */
[----:B------:R-:W2:Y:S01]  /*9f90*/  MUFU.EX2 R14, R14 ;  /* 0x0000000e000e7308 */ /* 0x000ea20000000800 */
[----:B------:R-:W-:-:S07]  /*9fa0*/  FFMA.FTZ R24, R71, R58, -R10 ;  /* 0x0000003a47187223 */ /* 0x000fce000001080a */
[----:B------:R-:W3:Y:S08]  /*9fb0*/  MUFU.EX2 R36, R36 ;  /* 0x0000002400247308 */ /* 0x000ef00000000800 */
[----:B------:R-:W4:Y:S01]  /*9fc0*/  MUFU.EX2 R20, R20 ;  /* 0x0000001400147308 */ /* 0x000f220000000800 */
[----:B------:R-:W-:-:S07]  /*9fd0*/  FFMA.FTZ R70, R95, R58, -R10 ;  /* 0x0000003a5f467223 */ /* 0x000fce000001080a */
[----:B------:R-:W5:Y:S01]  /*9fe0*/  MUFU.EX2 R39, R39 ;  /* 0x0000002700277308 */ /* 0x000f620000000800 */
[----:B------:R-:W-:-:S07]  /*9ff0*/  FFMA.FTZ R78, R11, R58, -R10 ;  /* 0x0000003a0b4e7223 */ /* 0x000fce000001080a */
[----:B------:R-:W5:Y:S01]  /*a000*/  MUFU.EX2 R15, R15 ;  /* 0x0000000f000f7308 */ /* 0x000f620000000800 */
[----:B------:R-:W-:-:S01]  /*a010*/  FFMA.FTZ R84, R61, R58, -R10 ;  /* 0x0000003a3d547223 */ /* 0x000fc2000001080a */
[----:B------:R-:W-:Y:S01]  /*a020*/  FFMA.FTZ R11, R25, R58, -R10 ;  /* 0x0000003a190b7223 */ /* 0x000fe2000001080a */
[----:B-1----:R-:W-:-:S05]  /*a030*/  LOP3.LUT R98, R110, 0x7f, RZ, 0xc0, !PT ;  /* 0x0000007f6e627812 */ /* 0x002fca00078ec0ff */
[----:B------:R-:W1:Y:S01]  /*a040*/  MUFU.EX2 R38, R38 ;  /* 0x0000002600267308 */ /* 0x000e620000000800 */
[----:B------:R-:W-:-:S01]  /*a050*/  FFMA.FTZ R25, R63, R58, -R10 ;  /* 0x0000003a3f197223 */ /* 0x000fc2000001080a */
[----:B0-----:R-:W-:Y:S01]  /*a060*/  FADD.FTZ R61, R3, R12 ;  /* 0x0000000c033d7221 */ /* 0x001fe20000010000 */
[----:B--2---:R-:W-:-:S05]  /*a070*/  FADD.FTZ R63, R13, R14 ;  /* 0x0000000e0d3f7221 */ /* 0x004fca0000010000 */
[----:B------:R-:W0:Y:S01]  /*a080*/  MUFU.EX2 R21, R21 ;  /* 0x0000001500157308 */ /* 0x000e220000000800 */
[----:B------:R-:W-:-:S01]  /*a090*/  FFMA.FTZ R91, R93, R58, -R10 ;  /* 0x0000003a5d5b7223 */ /* 0x000fc2000001080a */
[----:B------:R-:W-:Y:S01]  /*a0a0*/  ISETP.NE.AND P2, PT, R98, RZ, PT ;  /* 0x000000ff6200720c */ /* 0x000fe20003f45270 */
[----:B---3--:R-:W-:-:S05]  /*a0b0*/  FADD.FTZ R88, R36, R61 ;  /* 0x0000003d24587221 */ /* 0x008fca0000010000 */
[----:B------:R-:W2:Y:S01]  /*a0c0*/  MUFU.EX2 R45, R45 ;  /* 0x0000002d002d7308 */ /* 0x000ea20000000800 */
[----:B----4-:R-:W-:-:S01]  /*a0d0*/  FADD.FTZ R90, R20, R63 ;  /* 0x0000003f145a7221 */ /* 0x010fc20000010000 */
[----:B------:R-:W-:-:S06]  /*a0e0*/  FFMA.FTZ R71, R103, R58, -R10 ;  /* 0x0000003a67477223 */ /* 0x000fcc000001080a */
[----:B------:R-:W3:Y:S01]  /*a0f0*/  MUFU.EX2 R24, R24 ;  /* 0x0000001800187308 */ /* 0x000ee20000000800 */
[----:B-----5:R-:W-:-:S01]  /*a100*/  FADD.FTZ R63, R39, R88 ;  /* 0x00000058273f7221 */ /* 0x020fc20000010000 */
[----:B------:R-:W-:-:S06]  /*a110*/  FADD.FTZ R90, R15, R90 ;  /* 0x0000005a0f5a7221 */ /* 0x000fcc0000010000 */
[----:B------:R-:W4:Y:S08]  /*a120*/  MUFU.EX2 R40, R40 ;  /* 0x0000002800287308 */ /* 0x000f300000000800 */
[----:B------:R-:W5:Y:S01]  /*a130*/  MUFU.EX2 R70, R70 ;  /* 0x0000004600467308 */ /* 0x000f620000000800 */
[----:B-1----:R-:W-:-:S01]  /*a140*/  FADD.FTZ R88, R38, R63 ;  /* 0x0000003f26587221 */ /* 0x002fc20000010000 */
[----:B0-----:R-:W-:-:S06]  /*a150*/  FADD.FTZ R63, R21, R90 ;  /* 0x0000005a153f7221 */ /* 0x001fcc0000010000 */
[----:B------:R-:W0:Y:S01]  /*a160*/  MUFU.EX2 R47, R47 ;  /* 0x0000002f002f7308 */ /* 0x000e220000000800 */
[----:B------:R-:W-:-:S07]  /*a170*/  FFMA.FTZ R73, R73, R58, -R10 ;  /* 0x0000003a49497223 */ /* 0x000fce000001080a */
[----:B------:R-:W1:Y:S01]  /*a180*/  MUFU.EX2 R91, R91 ;  /* 0x0000005b005b7308 */ /* 0x000e620000000800 */
[----:B------:R-:W-:-:S07]  /*a190*/  FFMA.FTZ R80, R65, R58, -R10 ;  /* 0x0000003a41507223 */ /* 0x000fce000001080a */
[----:B------:R3:W-:Y:S01]  /*a1a0*/  MUFU.EX2 R127, R72 ;  /* 0x00000048007f7308 */ /* 0x0007e20000000800 */
[----:B------:R-:W-:-:S01]  /*a1b0*/  FFMA.FTZ R86, R69, R58, -R10 ;  /* 0x0000003a45567223 */ /* 0x000fc2000001080a */
[----:B--2---:R-:W-:Y:S01]  /*a1c0*/  FADD.FTZ R65, R45, R88 ;  /* 0x000000582d417221 */ /* 0x004fe20000010000 */
[----:B---3--:R-:W-:-:S05]  /*a1d0*/  FFMA.FTZ R72, R75, R58, -R10 ;  /* 0x0000003a4b487223 */ /* 0x008fca000001080a */
[----:B------:R-:W2:Y:S01]  /*a1e0*/  MUFU.EX2 R71, R71 ;  /* 0x0000004700477308 */ /* 0x000ea20000000800 */
[----:B------:R-:W-:Y:S02]  /*a1f0*/  @!P2 VIADD R0, R0, 0x13240 ;  /* 0x000132400000a836 */ /* 0x000fe40000000000 */
[----:B------:R-:W-:Y:S01]  /*a200*/  FADD.FTZ R69, R24, R63 ;  /* 0x0000003f18457221 */ /* 0x000fe20000010000 */
[----:B------:R-:W-:-:S04]  /*a210*/  FFMA.FTZ R76, R79, R58, -R10 ;  /* 0x0000003a4f4c7223 */ /* 0x000fc8000001080a */
[----:B------:R-:W3:Y:S01]  /*a220*/  MUFU.EX2 R89, R89 ;  /* 0x0000005900597308 */ /* 0x000ee20000000800 */
[----:B----4-:R-:W-:-:S01]  /*a230*/  FADD.FTZ R88, R40, R65 ;  /* 0x0000004128587221 */ /* 0x010fc20000010000 */
[----:B------:R-:W-:Y:S01]  /*a240*/  FFMA.FTZ R61, R27, R58, -R10 ;  /* 0x0000003a1b3d7223 */ /* 0x000fe2000001080a */
[----:B-----5:R-:W-:-:S05]  /*a250*/  FADD.FTZ R90, R70, R69 ;  /* 0x00000045465a7221 */ /* 0x020fca0000010000 */
[----:B------:R-:W4:Y:S01]  /*a260*/  MUFU.EX2 R72, R72 ;  /* 0x0000004800487308 */ /* 0x000f220000000800 */
[----:B------:R-:W-:-:S01]  /*a270*/  FFMA.FTZ R74, R77, R58, -R10 ;  /* 0x0000003a4d4a7223 */ /* 0x000fc2000001080a */
[----:B------:R-:W-:Y:S01]  /*a280*/  @!P2 PRMT R27, RZ, 0x654, R0 ;  /* 0x00000654ff1ba816 */ /* 0x000fe20000000000 */
[----:B------:R-:W-:-:S01]  /*a290*/  FFMA.FTZ R63, R29, R58, -R10 ;  /* 0x0000003a1d3f7223 */ /* 0x000fc2000001080a */
[----:B------:R-:W-:-:S04]  /*a2a0*/  FFMA.FTZ R29, R33, R58, -R10 ;  /* 0x0000003a211d7223 */ /* 0x000fc8000001080a */
[----:B------:R-:W5:Y:S01]  /*a2b0*/  MUFU.EX2 R73, R73 ;  /* 0x0000004900497308 */ /* 0x000f620000000800 */
[----:B------:R-:W-:-:S01]  /*a2c0*/  FFMA.FTZ R43, R43, R58, -R10 ;  /* 0x0000003a2b2b7223 */ /* 0x000fc2000001080a */
[----:B0-----:R-:W-:Y:S01]  /*a2d0*/  FADD.FTZ R33, R47, R88 ;  /* 0x000000582f217221 */ /* 0x001fe20000010000 */
[----:B-1----:R-:W-:-:S01]  /*a2e0*/  FADD.FTZ R90, R91, R90 ;  /* 0x0000005a5b5a7221 */ /* 0x002fc20000010000 */
[----:B------:R-:W-:Y:S01]  /*a2f0*/  FFMA.FTZ R75, R83, R58, -R10 ;  /* 0x0000003a534b7223 */ /* 0x000fe2000001080a */
[----:B------:R0:W-:Y:S03]  /*a300*/  @!P2 SYNCS.ARRIVE.TRANS64.RED.A1T0 RZ, [R27+URZ], RZ ;  /* 0x000000ff1bffa9a7 */ /* 0x0001e6000810043f */
[----:B------:R-:W1:Y:S01]  /*a310*/  MUFU.EX2 R97, R97 ;  /* 0x0000006100617308 */ /* 0x000e620000000800 */
[----:B------:R-:W-:-:S01]  /*a320*/  FADD.FTZ R88, R42, R33 ;  /* 0x000000212a587221 */ /* 0x000fc20000010000 */
[-CC-:B------:R-:W-:Y:S01]  /*a330*/  FFMA.FTZ R79, R81, R58.reuse, -R10.reuse ;  /* 0x0000003a514f7223 */ /* 0x180fe2000001080a */
[----:B0-----:R-:W-:-:S05]  /*a340*/  FFMA.FTZ R27, R9, R58, -R10 ;  /* 0x0000003a091b7223 */ /* 0x001fca000001080a */
[----:B------:R-:W0:Y:S01]  /*a350*/  MUFU.EX2 R76, R76 ;  /* 0x0000004c004c7308 */ /* 0x000e220000000800 */
[----:B------:R-:W-:-:S07]  /*a360*/  FFMA.FTZ R82, R87, R58, -R10 ;  /* 0x0000003a57527223 */ /* 0x000fce000001080a */
[----:B------:R-:W0:Y:S08]  /*a370*/  MUFU.EX2 R74, R74 ;  /* 0x0000004a004a7308 */ /* 0x000e300000000800 */
[----:B------:R2:W-:Y:S02]  /*a380*/  MUFU.EX2 R9, R43 ;  /* 0x0000002b00097308 */ /* 0x0005e40000000800 */
[----:B--2---:R-:W-:-:S06]  /*a390*/  FADD.FTZ R43, R71, R90 ;  /* 0x0000005a472b7221 */ /* 0x004fcc0000010000 */
[----:B------:R-:W2:Y:S01]  /*a3a0*/  MUFU.EX2 R99, R99 ;  /* 0x0000006300637308 */ /* 0x000ea20000000800 */
[----:B------:R-:W-:-:S07]  /*a3b0*/  FFMA.FTZ R77, R121, R58, -R10 ;  /* 0x0000003a794d7223 */ /* 0x000fce000001080a */
[----:B------:R3:W-:Y:S08]  /*a3c0*/  MUFU.EX2 R0, R61 ;  /* 0x0000003d00007308 */ /* 0x0007f00000000800 */
[----:B------:R-:W2:Y:S01]  /*a3d0*/  MUFU.EX2 R75, R75 ;  /* 0x0000004b004b7308 */ /* 0x000ea20000000800 */
[----:B---3--:R-:W-:-:S01]  /*a3e0*/  FADD.FTZ R61, R89, R88 ;  /* 0x00000058593d7221 */ /* 0x008fc20000010000 */
[----:B----4-:R-:W-:-:S03]  /*a3f0*/  FADD.FTZ R88, R72, R43 ;  /* 0x0000002b48587221 */ /* 0x010fc60000010000 */
[----:B------:R-:W-:Y:S01]  /*a400*/  FADD.FTZ R90, R44, R61 ;  /* 0x0000003d2c5a7221 */ /* 0x000fe20000010000 */
[----:B-----5:R-:W-:-:S02]  /*a410*/  FADD.FTZ R61, R73, R88 ;  /* 0x00000058493d7221 */ /* 0x020fc40000010000 */
[----:B------:R-:W3:Y:S01]  /*a420*/  MUFU.EX2 R79, R79 ;  /* 0x0000004f004f7308 */ /* 0x000ee20000000800 */
[----:B-1----:R-:W-:-:S01]  /*a430*/  FADD.FTZ R65, R97, R90 ;  /* 0x0000005a61417221 */ /* 0x002fc20000010000 */
[----:B0-----:R-:W-:Y:S01]  /*a440*/  FADD.FTZ R61, R76, R61 ;  /* 0x0000003d4c3d7221 */ /* 0x001fe20000010000 */
[----:B------:R-:W-:-:S05]  /*a450*/  FFMA.FTZ R43, R48, R58, -R10 ;  /* 0x0000003a302b7223 */ /* 0x000fca000001080a */
[----:B------:R-:W0:Y:S01]  /*a460*/  MUFU.EX2 R85, R85 ;  /* 0x0000005500557308 */ /* 0x000e220000000800 */
[----:B------:R-:W-:-:S01]  /*a470*/  FADD.FTZ R48, R46, R65 ;  /* 0x000000412e307221 */ /* 0x000fc20000010000 */
[----:B------:R-:W-:-:S06]  /*a480*/  FADD.FTZ R88, R74, R61 ;  /* 0x0000003d4a587221 */ /* 0x000fcc0000010000 */
[----:B------:R-:W1:Y:S01]  /*a490*/  MUFU.EX2 R82, R82 ;  /* 0x0000005200527308 */ /* 0x000e620000000800 */
[----:B------:R-:W-:-:S01]  /*a4a0*/  FFMA.FTZ R81, R125, R58, -R10 ;  /* 0x0000003a7d517223 */ /* 0x000fc2000001080a */
[----:B--2---:R-:W-:Y:S01]  /*a4b0*/  FADD.FTZ R61, R99, R48 ;  /* 0x00000030633d7221 */ /* 0x004fe20000010000 */
[----:B------:R-:W-:-:S05]  /*a4c0*/  FADD.FTZ R88, R75, R88 ;  /* 0x000000584b587221 */ /* 0x000fca0000010000 */
[----:B------:R-:W2:Y:S01]  /*a4d0*/  MUFU.EX2 R77, R77 ;  /* 0x0000004d004d7308 */ /* 0x000ea20000000800 */
[----:B------:R-:W-:-:S01]  /*a4e0*/  FFMA.FTZ R33, R37, R58, -R10 ;  /* 0x0000003a25217223 */ /* 0x000fc2000001080a */
[-CC-:B------:R-:W-:Y:S01]  /*a4f0*/  FFMA.FTZ R51, R51, R58.reuse, -R10.reuse ;  /* 0x0000003a33337223 */ /* 0x180fe2000001080a */
[----:B------:R-:W-:-:S01]  /*a500*/  FFMA.FTZ R55, R55, R58, -R10 ;  /* 0x0000003a37377223 */ /* 0x000fc2000001080a */
[----:B------:R-:W-:-:S04]  /*a510*/  FFMA.FTZ R37, R26, R58, -R10 ;  /* 0x0000003a1a257223 */ /* 0x000fc8000001080a */
[----:B------:R-:W4:Y:S01]  /*a520*/  MUFU.EX2 R57, R57 ;  /* 0x0000003900397308 */ /* 0x000f220000000800 */
[----:B------:R-:W-:-:S01]  /*a530*/  FFMA.FTZ R109, R109, R58, -R10 ;  /* 0x0000003a6d6d7223 */ /* 0x000fc2000001080a */
[-CC-:B------:R-:W-:Y:S01]  /*a540*/  FFMA.FTZ R67, R67, R58.reuse, -R10.reuse ;  /* 0x0000003a43437223 */ /* 0x180fe2000001080a */
[----:B------:R-:W-:-:S01]  /*a550*/  FFMA.FTZ R31, R31, R58, -R10 ;  /* 0x0000003a1f1f7223 */ /* 0x000fc2000001080a */
[-CC-:B------:R-:W-:Y:S01]  /*a560*/  FFMA.FTZ R113, R113, R58.reuse, -R10.reuse ;  /* 0x0000003a71717223 */ /* 0x180fe2000001080a */
[----:B------:R-:W-:-:S03]  /*a570*/  FFMA.FTZ R115, R115, R58, -R10 ;  /* 0x0000003a73737223 */ /* 0x000fc6000001080a */
[----:B------:R-:W5:Y:S01]  /*a580*/  MUFU.EX2 R78, R78 ;  /* 0x0000004e004e7308 */ /* 0x000f620000000800 */
[----:B------:R-:W-:-:S01]  /*a590*/  FADD.FTZ R90, R50, R61 ;  /* 0x0000003d325a7221 */ /* 0x000fc20000010000 */
[----:B------:R-:W-:Y:S01]  /*a5a0*/  FFMA.FTZ R10, R41, R58, -R10 ;  /* 0x0000003a290a7223 */ /* 0x000fe2000001080a */
[----:B---3--:R-:W-:-:S01]  /*a5b0*/  FADD.FTZ R41, R79, R88 ;  /* 0x000000584f297221 */ /* 0x008fc20000010000 */
[----:B------:R-:W-:-:S04]  /*a5c0*/  F2FP.SATFINITE.E4M3.F32.PACK_AB_MERGE_C R152, R39, R36, RZ ;  /* 0x000000242798723e */ /* 0x000fc800048070ff */
[----:B------:R-:W3:Y:S01]  /*a5d0*/  MUFU.EX2 R81, R81 ;  /* 0x0000005100517308 */ /* 0x000ee20000000800 */
[----:B0-----:R-:W-:-:S01]  /*a5e0*/  FADD.FTZ R39, R85, R90 ;  /* 0x0000005a55277221 */ /* 0x001fc20000010000 */
[----:B-1----:R-:W-:Y:S01]  /*a5f0*/  FADD.FTZ R36, R82, R41 ;  /* 0x0000002952247221 */ /* 0x002fe20000010000 */
[----:B------:R-:W-:-:S05]  /*a600*/  F2FP.SATFINITE.E4M3.F32.PACK_AB_MERGE_C R154, R47, R40, RZ ;  /* 0x000000282f9a723e */ /* 0x000fca00048070ff */
[----:B------:R-:W0:Y:S01]  /*a610*/  MUFU.EX2 R101, R101 ;  /* 0x0000006500657308 */ /* 0x000e220000000800 */
[----:B------:R-:W-:-:S01]  /*a620*/  FADD.FTZ R40, R52, R39 ;  /* 0x0000002734287221 */ /* 0x000fc20000010000 */
[----:B--2---:R-:W-:-:S06]  /*a630*/  FADD.FTZ R39, R77, R36 ;  /* 0x000000244d277221 */ /* 0x004fcc0000010000 */
[----:B------:R-:W1:Y:S01]  /*a640*/  MUFU.EX2 R84, R84 ;  /* 0x0000005400547308 */ /* 0x000e620000000800 */
[----:B----4-:R-:W-:-:S01]  /*a650*/  FADD.FTZ R41, R57, R40 ;  /* 0x0000002839297221 */ /* 0x010fc20000010000 */
[----:B-----5:R-:W-:-:S06]  /*a660*/  FADD.FTZ R36, R78, R39 ;  /* 0x000000274e247221 */ /* 0x020fcc0000010000 */
[----:B------:R-:W2:Y:S08]  /*a670*/  MUFU.EX2 R56, R131 ;  /* 0x0000008300387308 */ /* 0x000eb00000000800 */
[----:B------:R-:W4:Y:S01]  /*a680*/  MUFU.EX2 R11, R11 ;  /* 0x0000000b000b7308 */ /* 0x000f220000000800 */
[----:B------:R-:W-:-:S01]  /*a690*/  FADD.FTZ R40, R54, R41 ;  /* 0x0000002936287221 */ /* 0x000fc20000010000 */
[----:B---3--:R-:W-:-:S06]  /*a6a0*/  FADD.FTZ R39, R81, R36 ;  /* 0x0000002451277221 */ /* 0x008fcc0000010000 */
[----:B------:R-:W3:Y:S01]  /*a6b0*/  MUFU.EX2 R107, R107 ;  /* 0x0000006b006b7308 */ /* 0x000ee20000000800 */
[----:B0-----:R-:W-:-:S07]  /*a6c0*/  F2FP.SATFINITE.E4M3.F32.PACK_AB_MERGE_C R136, R101, R54, RZ ;  /* 0x000000366588723e */ /* 0x001fce00048070ff */
[----:B------:R-:W0:Y:S01]  /*a6d0*/  MUFU.EX2 R80, R80 ;  /* 0x0000005000507308 */ /* 0x000e220000000800 */
[----:B------:R-:W-:-:S01]  /*a6e0*/  FADD.FTZ R101, R101, R40 ;  /* 0x0000002865657221 */ /* 0x000fc20000010000 */
[----:B-1----:R-:W-:-:S06]  /*a6f0*/  FADD.FTZ R36, R84, R39 ;  /* 0x0000002754247221 */ /* 0x002fcc0000010000 */
[----:B------:R-:W1:Y:S08]  /*a700*/  MUFU.EX2 R62, R62 ;  /* 0x0000003e003e7308 */ /* 0x000e700000000800 */
[----:B------:R-:W5:Y:S01]  /*a710*/  MUFU.EX2 R25, R25 ;  /* 0x0000001900197308 */ /* 0x000f620000000800 */
[----:B--2---:R-:W-:-:S01]  /*a720*/  FADD.FTZ R40, R56, R101 ;  /* 0x0000006538287221 */ /* 0x004fc20000010000 */
[----:B----4-:R-:W-:-:S06]  /*a730*/  FADD.FTZ R39, R11, R36 ;  /* 0x000000240b277221 */ /* 0x010fcc0000010000 */
[----:B------:R-:W2:Y:S01]  /*a740*/  MUFU.EX2 R86, R86 ;  /* 0x0000005600567308 */ /* 0x000ea20000000800 */
[----:B---3--:R-:W-:-:S01]  /*a750*/  FADD.FTZ R41, R107, R40 ;  /* 0x000000286b297221 */ /* 0x008fc20000010000 */
[----:B0-----:R-:W-:-:S06]  /*a760*/  FADD.FTZ R36, R80, R39 ;  /* 0x0000002750247221 */ /* 0x001fcc0000010000 */
[----:B------:R-:W0:Y:S01]  /*a770*/  MUFU.EX2 R28, R137 ;  /* 0x00000089001c7308 */ /* 0x000e220000000800 */
[----:B------:R-:W-:Y:S01]  /*a780*/  F2FP.SATFINITE.E4M3.F32.PACK_AB_MERGE_C R152, R12, R3, R152 ;  /* 0x000000030c98723e */ /* 0x000fe20004807098 */
[----:B-1----:R-:W-:Y:S01]  /*a790*/  FADD.FTZ R40, R62, R41 ;  /* 0x000000293e287221 */ /* 0x002fe20000010000 */
[----:B-----5:R-:W-:-:S01]  /*a7a0*/  FADD.FTZ R3, R25, R36 ;  /* 0x0000002419037221 */ /* 0x020fc20000010000 */
[----:B------:R-:W-:-:S04]  /*a7b0*/  F2FP.SATFINITE.E4M3.F32.PACK_AB_MERGE_C R138, R111, R62, RZ ;  /* 0x0000003e6f8a723e */ /* 0x000fc800048070ff */
[----:B------:R-:W1:Y:S01]  /*a7c0*/  MUFU.EX2 R30, R139 ;  /* 0x0000008b001e7308 */ /* 0x000e620000000800 */
[----:B------:R-:W-:-:S01]  /*a7d0*/  FADD.FTZ R111, R111, R40 ;  /* 0x000000286f6f7221 */ /* 0x000fc20000010000 */
[----:B--2---:R-:W-:-:S06]  /*a7e0*/  FADD.FTZ R3, R86, R3 ;  /* 0x0000000356037221 */ /* 0x004fcc0000010000 */
[----:B------:R-:W2:Y:S01]  /*a7f0*/  MUFU.EX2 R27, R27 ;  /* 0x0000001b001b7308 */ /* 0x000ea20000000800 */
[----:B------:R-:W-:Y:S01]  /*a800*/  F2FP.SATFINITE.E4M3.F32.PACK_AB_MERGE_C R154, R45, R38, R154 ;  /* 0x000000262d9a723e */ /* 0x000fe2000480709a */
[----:B0-----:R-:W-:-:S06]  /*a810*/  FADD.FTZ R36, R28, R111 ;  /* 0x0000006f1c247221 */ /* 0x001fcc0000010000 */
[----:B------:R-:W0:Y:S01]  /*a820*/  MUFU.EX2 R117, R117 ;  /* 0x0000007500757308 */ /* 0x000e220000000800 */
[----:B------:R-:W-:-:S07]  /*a830*/  FADD.FTZ R38, R0, R3 ;  /* 0x0000000300267221 */ /* 0x000fce0000010000 */
[----:B------:R-:W3:Y:S01]  /*a840*/  MUFU.EX2 R26, R63 ;  /* 0x0000003f001a7308 */ /* 0x000ee20000000800 */
[----:B------:R-:W-:-:S07]  /*a850*/  FADD.FTZ R3, R35, R36 ;  /* 0x0000002423037221 */ /* 0x000fce0000010000 */
[----:B------:R-:W-:Y:S01]  /*a860*/  MUFU.EX2 R34, R34 ;  /* 0x0000002200227308 */ /* 0x000fe20000000800 */
[----:B------:R-:W-:-:S07]  /*a870*/  FADD.FTZ R38, R9, R38 ;  /* 0x0000002609267221 */ /* 0x000fce0000010000 */
[----:B------:R-:W4:Y:S08]  /*a880*/  MUFU.EX2 R53, R53 ;  /* 0x0000003500357308 */ /* 0x000f300000000800 */
[----:B------:R-:W5:Y:S08]  /*a890*/  MUFU.EX2 R32, R32 ;  /* 0x0000002000207308 */ /* 0x000f700000000800 */
[----:B------:R-:W5:Y:S01]  /*a8a0*/  MUFU.EX2 R29, R29 ;  /* 0x0000001d001d7308 */ /* 0x000f620000000800 */
[----:B-1----:R-:W-:-:S07]  /*a8b0*/  FADD.FTZ R40, R30, R3 ;  /* 0x000000031e287221 */ /* 0x002fce0000010000 */
[----:B------:R-:W1:Y:S01]  /*a8c0*/  MUFU.EX2 R49, R49 ;  /* 0x0000003100317308 */ /* 0x000e620000000800 */
[----:B--2---:R-:W-:-:S01]  /*a8d0*/  FADD.FTZ R3, R27, R38 ;  /* 0x000000261b037221 */ /* 0x004fc20000010000 */
[----:B------:R-:W-:-:S06]  /*a8e0*/  F2FP.SATFINITE.E4M3.F32.PACK_AB_MERGE_C R15, R15, R20, RZ ;  /* 0x000000140f0f723e */ /* 0x000fcc00048070ff */
[----:B------:R-:W2:Y:S01]  /*a8f0*/  MUFU.EX2 R48, R51 ;  /* 0x0000003300307308 */ /* 0x000ea20000000800 */
[C---:B0-----:R-:W-:Y:S01]  /*a900*/  F2FP.SATFINITE.E4M3.F32.PACK_AB_MERGE_C R140, R117.reuse, R30, RZ ;  /* 0x0000001e758c723e */ /* 0x041fe200048070ff */
[----:B------:R-:W-:Y:S01]  /*a910*/  FADD.FTZ R117, R117, R40 ;  /* 0x0000002875757221 */ /* 0x000fe20000010000 */
[----:B---3--:R-:W-:-:S05]  /*a920*/  F2FP.SATFINITE.E4M3.F32.PACK_AB_MERGE_C R27, R26, R27, RZ ;  /* 0x0000001b1a1b723e */ /* 0x008fca00048070ff */
[----:B------:R-:W0:Y:S01]  /*a930*/  MUFU.EX2 R33, R33 ;  /* 0x0000002100217308 */ /* 0x000e220000000800 */
[----:B------:R-:W-:-:S01]  /*a940*/  FADD.FTZ R26, R26, R3 ;  /* 0x000000031a1a7221 */ /* 0x000fc20000010000 */
[----:B----4-:R-:W-:Y:S01]  /*a950*/  F2FP.SATFINITE.E4M3.F32.PACK_AB_MERGE_C R142, R53, R34, RZ ;  /* 0x00000022358e723e */ /* 0x010fe200048070ff */
[----:B-----5:R-:W-:-:S05]  /*a960*/  FADD.FTZ R30, R32, R117 ;  /* 0x00000075201e7221 */ /* 0x020fca0000010000 */
[----:B------:R-:W3:Y:S01]  /*a970*/  MUFU.EX2 R20, R55 ;  /* 0x0000003700147308 */ /* 0x000ee20000000800 */
[----:B------:R-:W-:-:S01]  /*a980*/  FADD.FTZ R3, R29, R26 ;  /* 0x0000001a1d037221 */ /* 0x000fc20000010000 */
[C---:B-1----:R-:W-:Y:S01]  /*a990*/  F2FP.SATFINITE.E4M3.F32.PACK_AB_MERGE_C R142, R49.reuse, R32, R142 ;  /* 0x00000020318e723e */ /* 0x042fe2000480708e */
[----:B------:R-:W-:-:S05]  /*a9a0*/  FADD.FTZ R49, R49, R30 ;  /* 0x0000001e31317221 */ /* 0x000fca0000010000 */
[----:B------:R-:W1:Y:S01]  /*a9b0*/  MUFU.EX2 R64, R64 ;  /* 0x0000004000407308 */ /* 0x000e620000000800 */
[----:B--2---:R-:W-:-:S07]  /*a9c0*/  FADD.FTZ R26, R48, R3 ;  /* 0x00000003301a7221 */ /* 0x004fce0000010000 */
[----:B------:R-:W2:Y:S01]  /*a9d0*/  MUFU.EX2 R37, R37 ;  /* 0x0000002500257308 */ /* 0x000ea20000000800 */
[----:B------:R-:W-:-:S01]  /*a9e0*/  FADD.FTZ R34, R34, R49 ;  /* 0x0000003122227221 */ /* 0x000fc20000010000 */
[----:B0-----:R-:W-:-:S06]  /*a9f0*/  FADD.FTZ R3, R33, R26 ;  /* 0x0000001a21037221 */ /* 0x001fcc0000010000 */
[----:B------:R-:W0:Y:S01]  /*aa00*/  MUFU.EX2 R119, R119 ;  /* 0x0000007700777308 */ /* 0x000e220000000800 */
[----:B------:R-:W-:-:S07]  /*aa10*/  F2FP.SATFINITE.E4M3.F32.PACK_AB_MERGE_C R70, R91, R70, RZ ;  /* 0x000000465b46723e */ /* 0x000fce00048070ff */
[----:B------:R-:W4:Y:S01]  /*aa20*/  MUFU.EX2 R12, R43 ;  /* 0x0000002b000c7308 */ /* 0x000f220000000800 */
[----:B------:R-:W-:-:S01]  /*aa30*/  FADD.FTZ R53, R53, R34 ;  /* 0x0000002235357221 */ /* 0x000fc20000010000 */
[----:B---3--:R-:W-:-:S06]  /*aa40*/  F2FP.SATFINITE.E4M3.F32.PACK_AB_MERGE_C R33, R20, R33, RZ ;  /* 0x000000211421723e */ /* 0x008fcc00048070ff */
[----:B------:R-:W3:Y:S01]  /*aa50*/  MUFU.EX2 R66, R66 ;  /* 0x0000004200427308 */ /* 0x000ee20000000800 */
[----:B------:R-:W-:-:S07]  /*aa60*/  FADD.FTZ R20, R20, R3 ;  /* 0x0000000314147221 */ /* 0x000fce0000010000 */
[----:B------:R-:W5:Y:S01]  /*aa70*/  MUFU.EX2 R109, R109 ;  /* 0x0000006d006d7308 */ /* 0x000f620000000800 */
[----:B------:R-:W-:Y:S01]  /*aa80*/  F2FP.SATFINITE.E4M3.F32.PACK_AB_MERGE_C R155, R24, R21, R70 ;  /* 0x00000015189b723e */ /* 0x000fe20004807046 */
[----:B-1----:R-:W-:-:S06]  /*aa90*/  FADD.FTZ R24, R64, R53 ;  /* 0x0000003540187221 */ /* 0x002fcc0000010000 */
[----:B------:R-:W1:Y:S01]  /*aaa0*/  MUFU.EX2 R123, R123 ;  /* 0x0000007b007b7308 */ /* 0x000e620000000800 */
[----:B--2---:R-:W-:-:S07]  /*aab0*/  FADD.FTZ R3, R37, R20 ;  /* 0x0000001425037221 */ /* 0x004fce0000010000 */
[----:B------:R-:W2:Y:S01]  /*aac0*/  MUFU.EX2 R36, R67 ;  /* 0x0000004300247308 */ /* 0x000ea20000000800 */
[----:B------:R-:W-:Y:S01]  /*aad0*/  F2FP.SATFINITE.E4M3.F32.PACK_AB_MERGE_C R153, R14, R13, R15 ;  /* 0x0000000d0e99723e */ /* 0x000fe2000480700f */
[----:B0-----:R-:W-:-:S06]  /*aae0*/  FADD.FTZ R13, R119, R24 ;  /* 0x00000018770d7221 */ /* 0x001fcc0000010000 */
[----:B------:R-:W0:Y:S01]  /*aaf0*/  MUFU.EX2 R68, R68 ;  /* 0x0000004400447308 */ /* 0x000e220000000800 */
[----:B----4-:R-:W-:-:S07]  /*ab00*/  FADD.FTZ R20, R12, R3 ;  /* 0x000000030c147221 */ /* 0x010fce0000010000 */
[----:B------:R-:W4:Y:S01]  /*ab10*/  MUFU.EX2 R31, R31 ;  /* 0x0000001f001f7308 */ /* 0x000f220000000800 */
[----:B---3--:R-:W-:-:S01]  /*ab20*/  FADD.FTZ R24, R66, R13 ;  /* 0x0000000d42187221 */ /* 0x008fc20000010000 */
[----:B-----5:R-:W-:-:S06]  /*ab30*/  FADD.FTZ R3, R109, R20 ;  /* 0x000000146d037221 */ /* 0x020fcc0000010000 */
[----:B------:R-:W3:Y:S01]  /*ab40*/  MUFU.EX2 R14, R113 ;  /* 0x00000071000e7308 */ /* 0x000ee20000000800 */
[C---:B-1----:R-:W-:Y:S01]  /*ab50*/  F2FP.SATFINITE.E4M3.F32.PACK_AB_MERGE_C R66, R123.reuse, R66, RZ ;  /* 0x000000427b42723e */ /* 0x042fe200048070ff */
[----:B------:R-:W-:Y:S01]  /*ab60*/  FADD.FTZ R123, R123, R24 ;  /* 0x000000187b7b7221 */ /* 0x000fe20000010000 */
[----:B--2---:R-:W-:-:S05]  /*ab70*/  F2FP.SATFINITE.E4M3.F32.PACK_AB_MERGE_C R109, R36, R109, RZ ;  /* 0x0000006d246d723e */ /* 0x004fca00048070ff */
[----:B------:R-:W-:Y:S01]  /*ab80*/  MUFU.EX2 R8, R8 ;  /* 0x0000000800087308 */ /* 0x000fe20000000800 */
[----:B------:R-:W-:-:S07]  /*ab90*/  FADD.FTZ R36, R36, R3 ;  /* 0x0000000324247221 */ /* 0x000fce0000010000 */
[----:B------:R-:W-:Y:S01]  /*aba0*/  MUFU.EX2 R129, R129 ;  /* 0x0000008100817308 */ /* 0x000fe20000000800 */
[----:B------:R-:W-:-:S07]  /*abb0*/  ISETP.GE.AND P1, PT, R105, 0xa1, PT ;  /* 0x000000a16900780c */ /* 0x000fce0003f26270 */
[----:B------:R-:W1:Y:S08]  /*abc0*/  MUFU.EX2 R115, R115 ;  /* 0x0000007300737308 */ /* 0x000e700000000800 */
[----:B------:R-:W2:Y:S01]  /*abd0*/  MUFU.EX2 R10, R10 ;  /* 0x0000000a000a7308 */ /* 0x000ea20000000800 */
[----:B------:R-:W-:Y:S01]  /*abe0*/  F2FP.SATFINITE.E4M3.F32.PACK_AB_MERGE_C R141, R9, R0, R27 ;  /* 0x00000000098d723e */ /* 0x000fe2000480701b */
[----:B0-----:R-:W-:Y:S01]  /*abf0*/  FADD.FTZ R0, R68, R123 ;  /* 0x0000007b44007221 */ /* 0x001fe20000010000 */
[----:B----4-:R-:W-:-:S01]  /*ac00*/  FADD.FTZ R3, R31, R36 ;  /* 0x000000241f037221 */ /* 0x010fc20000010000 */
[----:B------:R-:W-:-:S02]  /*ac10*/  F2FP.SATFINITE.E4M3.F32.PACK_AB_MERGE_C R25, R86, R25, RZ ;  /* 0x000000195619723e */ /* 0x000fc400048070ff */
[----:B------:R-:W-:-:S01]  /*ac20*/  FADD.FTZ R9, R127, R0 ;  /* 0x000000007f097221 */ /* 0x000fc20000010000 */
[----:B---3--:R-:W-:Y:S01]  /*ac30*/  FADD.FTZ R0, R14, R3 ;  /* 0x000000030e007221 */ /* 0x008fe20000010000 */
[----:B------:R-:W-:Y:S01]  /*ac40*/  F2FP.SATFINITE.E4M3.F32.PACK_AB_MERGE_C R139, R80, R11, R25 ;  /* 0x0000000b508b723e */ /* 0x000fe20004807019 */
[----:B------:R-:W-:Y:S01]  /*ac50*/  IMAD.MOV.U32 R55, RZ, RZ, RZ ;  /* 0x000000ffff377224 */ /* 0x000fe200078e00ff */
[----:B------:R-:W-:Y:S01]  /*ac60*/  F2FP.SATFINITE.E4M3.F32.PACK_AB_MERGE_C R148, R97, R44, RZ ;  /* 0x0000002c6194723e */ /* 0x000fe200048070ff */
[----:B-1----:R-:W-:Y:S01]  /*ac70*/  FADD.FTZ R15, R115, R0 ;  /* 0x00000000730f7221 */ /* 0x002fe20000010000 */
[----:B------:R-:W-:Y:S02]  /*ac80*/  F2FP.SATFINITE.E4M3.F32.PACK_AB_MERGE_C R150, R85, R50, RZ ;  /* 0x000000325596723e */ /* 0x000fe400048070ff */
[----:B------:R-:W-:Y:S01]  /*ac90*/  F2FP.SATFINITE.E4M3.F32.PACK_AB_MERGE_C R11, R129, R8, RZ ;  /* 0x00000008810b723e */ /* 0x000fe200048070ff */
[----:B------:R-:W-:-:S01]  /*aca0*/  FADD.FTZ R8, R8, R9 ;  /* 0x0000000908087221 */ /* 0x000fc20000010000 */
[----:B------:R-:W-:-:S02]  /*acb0*/  F2FP.SATFINITE.E4M3.F32.PACK_AB_MERGE_C R73, R76, R73, RZ ;  /* 0x000000494c49723e */ /* 0x000fc400048070ff */
[----:B--2---:R-:W-:Y:S01]  /*acc0*/  F2FP.SATFINITE.E4M3.F32.PACK_AB_MERGE_C R3, R10, R115, RZ ;  /* 0x000000730a03723e */ /* 0x004fe200048070ff */
[----:B------:R-:W-:Y:S01]  /*acd0*/  BSSY B0, `(.L_x_11134) ;  /* 0x0000335000007945 */ /* 0x000fe20003800000 */
[----:B------:R-:W-:Y:S02]  /*ace0*/  F2FP.SATFINITE.E4M3.F32.PACK_AB_MERGE_C R79, R82, R79, RZ ;  /* 0x0000004f524f723e */ /* 0x000fe400048070ff */
[----:B------:R-:W-:Y:S01]  /*acf0*/  F2FP.SATFINITE.E4M3.F32.PACK_AB_MERGE_C R81, R84, R81, RZ ;  /* 0x000000515451723e */ /* 0x000fe200048070ff */
[----:B------:R-:W-:-:S01]  /*ad00*/  FADD.FTZ R20, R129, R8 ;  /* 0x0000000881147221 */ /* 0x000fc20000010000 */
[----:B------:R-:W-:Y:S01]  /*ad10*/  F2FP.SATFINITE.E4M3.F32.PACK_AB_MERGE_C R148, R89, R42, R148 ;  /* 0x0000002a5994723e */ /* 0x000fe20004807094 */
[----:B------:R-:W-:-:S01]  /*ad20*/  FADD.FTZ R15, R10, R15 ;  /* 0x0000000f0a0f7221 */ /* 0x000fc20000010000 */
        /* <DEDUP_REMOVED lines=12> */
[----:B------:R-:W-:Y:S01]  /*adf0*/  ISETP.NE.AND P0, PT, R106, RZ, PT ;  /* 0x000000ff6a00720c */ /* 0x000fe20003f05270 */
        /* <DEDUP_REMOVED lines=31> */
[----:B------:R-:W-:Y:S06]  /*aff0*/  @!P1 BRA `(.L_x_11135) ;  /* 0x0000003000089947 */ /* 0x000fec0003800000 */
[----:B------:R0:W5:Y:S01]  /*b000*/  LDL.LU R9, [R1+0xc] ;  /* 0x00000c0001097983 */ /* 0x0001620000300800 */
[----:B------:R-:W-:Y:S01]  /*b010*/  VIADD R0, R104, 0xfffffffe ;  /* 0xfffffffe68007836 */ /* 0x000fe20000000000 */
        /* <DEDUP_REMOVED lines=18> */
[----:B0-----:R-:W-:-:S07]  /*b140*/  CS2R R24, SRZ ;  /* 0x0000000000187805 */ /* 0x001fce000001ff00 */
.L_x_11147:
[----:B-----5:R-:W-:-:S04]  /*b150*/  ISETP.NE.AND P1, PT, R8, 0x1, PT ;  /* 0x000000010800780c */ /* 0x020fc80003f25270 */
[----:B------:R-:W-:-:S04]  /*b160*/  SEL R10, RZ, 0x1, P1 ;  /* 0x00000001ff0a7807 */ /* 0x000fc80000800000 */
[----:B-----5:R-:W-:-:S05]  /*b170*/  LOP3.LUT R13, R9, R10, RZ, 0x3c, !PT ;  /* 0x0000000a090d7212 */ /* 0x020fca00078e3cff */
[----:B0-----:R0:W-:Y:S01]  /*b180*/  STL [R1+0xc], R13 ;  /* 0x00000c0d01007387 */ /* 0x0011e20000100800 */
[----:B------:R-:W-:Y:S05]  /*b190*/  @!P0 BRA `(.L_x_11136) ;  /* 0x0000000000048947 */ /* 0x000fea0003800000 */
[----:B------:R-:W-:Y:S01]  /*b1a0*/  BPT.TRAP 0x1 ;  /* 0x000000040000795c */ /* 0x000fe20000300000 */
.L_x_11136:
[----:B------:R-:W-:-:S05]  /*b1b0*/  VIADD R10, R8, 0x1 ;  /* 0x00000001080a7836 */ /* 0x000fca0000000000 */
[----:B------:R-:W-:-:S04]  /*b1c0*/  ISETP.NE.AND P1, PT, R10, 0x2, PT ;  /* 0x000000020a00780c */ /* 0x000fc80003f25270 */
[----:B------:R-:W-:Y:S02]  /*b1d0*/  SEL R11, R10, RZ, P1 ;  /* 0x000000ff0a0b7207 */ /* 0x000fe40000800000 */
[----:B------:R-:W-:-:S03]  /*b1e0*/  SHF.L.U32 R10, R13, 0x1f, RZ ;  /* 0x0000001f0d0a7819 */ /* 0x000fc600000006ff */
[----:B------:R1:W-:Y:S01]  /*b1f0*/  STL [R1+0x4], R11 ;  /* 0x0000040b01007387 */ /* 0x0003e20000100800 */
[----:B0-----:R-:W-:-:S04]  /*b200*/  IMAD R13, R11, 0x8, R16 ;  /* 0x000000080b0d7824 */ /* 0x001fc800078e0210 */
[----:B------:R1:W0:Y:S01]  /*b210*/  SYNCS.PHASECHK.TRANS64.TRYWAIT P1, [R13+URZ+0x13230], R10 ;  /* 0x0132300a0d0075a7 */ /* 0x000222000802017f */
[----:B------:R-:W-:Y:S05]  /*b220*/  @!P0 BRA `(.L_x_11137) ;  /* 0x0000000000048947 */ /* 0x000fea0003800000 */
[----:B------:R-:W-:Y:S01]  /*b230*/  BPT.TRAP 0x1 ;  /* 0x000000040000795c */ /* 0x000fe20000300000 */
.L_x_11137:
[----:B------:R-:W2:Y:S01]  /*b240*/  LDL R14, [R1+0x10] ;  /* 0x00001000010e7983 */ /* 0x000ea20000100800 */
[----:B------:R-:W-:Y:S01]  /*b250*/  BSSY B1, `(.L_x_11138) ;  /* 0x0000007000017945 */ /* 0x000fe20003800000 */
[----:B--2---:R-:W-:-:S04]  /*b260*/  IMAD R14, R11, 0x280, R14 ;  /* 0x000002800b0e7824 */ /* 0x004fc800078e020e */
[C---:B------:R-:W-:Y:S02]  /*b270*/  VIADD R56, R14.reuse, 0x80 ;  /* 0x000000800e387836 */ /* 0x040fe40000000000 */
[----:B------:R-:W-:Y:S01]  /*b280*/  VIADD R21, R14, 0x100 ;  /* 0x000001000e157836 */ /* 0x000fe20000000000 */
[----:B0-----:R-:W-:Y:S06]  /*b290*/  @P1 BRA `(.L_x_11139) ;  /* 0x0000000000081947 */ /* 0x001fec0003800000 */
[----:B------:R-:W0:Y:S02]  /*b2a0*/  SYNCS.PHASECHK.TRANS64.TRYWAIT P1, [R13+URZ+0x13230], R10 ;  /* 0x0132300a0d0075a7 */ /* 0x000e24000802017f */
[----:B0-----:R-:W-:Y:S05]  /*b2b0*/  @!P1 BRA `(.L_x_11140) ;  /* 0x000000b400c09947 */ /* 0x001fea0003800000 */
.L_x_11139:
[----:B------:R-:W-:Y:S05]  /*b2c0*/  BSYNC B1 ;  /* 0x0000000000017941 */ /* 0x000fea0003800000 */
.L_x_11138:
[----:B-1----:R-:W-:Y:S01]  /*b2d0*/  IMAD.MOV.U32 R11, RZ, RZ, -0x7fffffe0 ;  /* 0x80000020ff0b7424 */ /* 0x002fe200078e00ff */
[----:B0-----:R-:W-:Y:S01]  /*b2e0*/  MOV R10, R14 ;  /* 0x0000000e000a7202 */ /* 0x001fe20000000f00 */
[----:B------:R-:W-:Y:S01]  /*b2f0*/  WARPGROUP.ARRIVE ;  /* 0x00000000000079c5 */ /* 0x000fe20000000000 */
[----:B------:R-:W-:Y:S01]  /*b300*/  R2UR UR4, R4 ;  /* 0x00000000040472ca */ /* 0x000fe200000e0000 */
[----:B------:R-:W-:Y:S01]  /*b310*/  IMAD.MOV.U32 R57, RZ, RZ, -0x7fffffe0 ;  /* 0x80000020ff397424 */ /* 0x000fe200078e00ff */
[----:B------:R-:W-:Y:S01]  /*b320*/  R2UR UR6, R10 ;  /* 0x000000000a0672ca */ /* 0x000fe200000e0000 */
[----:B------:R-:W-:Y:S01]  /*b330*/  IMAD.MOV.U32 R10, RZ, RZ, R21 ;  /* 0x000000ffff0a7224 */ /* 0x000fe200078e0015 */
[----:B------:R-:W-:Y:S01]  /*b340*/  R2UR UR7, R11 ;  /* 0x000000000b0772ca */ /* 0x000fe200000e0000 */
[----:B------:R-:W-:Y:S01]  /*b350*/  VIADD R58, R14, 0x182 ;  /* 0x000001820e3a7836 */ /* 0x000fe20000000000 */
[----:B------:R-:W-:Y:S01]  /*b360*/  R2UR UR5, R5 ;  /* 0x00000000050572ca */ /* 0x000fe200000e0000 */
[----:B------:R-:W-:Y:S01]  /*b370*/  IMAD.MOV.U32 R59, RZ, RZ, -0x7fffffe0 ;  /* 0x80000020ff3b7424 */ /* 0x000fe200078e00ff */
[----:B------:R-:W-:Y:S01]  /*b380*/  R2UR UR10, R56 ;  /* 0x00000000380a72ca */ /* 0x000fe200000e0000 */
[----:B------:R-:W-:Y:S01]  /*b390*/  VIADD R56, R14, 0x180 ;  /* 0x000001800e387836 */ /* 0x000fe20000000000 */
[----:B------:R-:W-:-:S02]  /*b3a0*/  R2UR UR11, R57 ;  /* 0x00000000390b72ca */ /* 0x000fc400000e0000 */
[----:B------:R-:W-:Y:S02]  /*b3b0*/  R2UR UR8, R4 ;  /* 0x00000000040872ca */ /* 0x000fe400000e0000 */
[----:B------:R-:W-:Y:S02]  /*b3c0*/  R2UR UR9, R5 ;  /* 0x00000000050972ca */ /* 0x000fe400000e0000 */
[----:B------:R-:W-:Y:S01]  /*b3d0*/  R2UR UR14, R10 ;  /* 0x000000000a0e72ca */ /* 0x000fe200000e0000 */
[----:B------:R-:W-:Y:S01]  /*b3e0*/  VIADD R10, R14, 0x200 ;  /* 0x000002000e0a7836 */ /* 0x000fe20000000000 */
[----:B------:R-:W-:Y:S01]  /*b3f0*/  R2UR UR15, R11 ;  /* 0x000000000b0f72ca */ /* 0x000fe200000e0000 */
[----:B------:R-:W-:Y:S01]  /*b400*/  QGMMA.64x32x32.F32.E4M3.E4M3 R120, gdesc[UR4], RZ, !UPT, gsb0 ;  /* 0x00600000047879f3 */ /* 0x000fe2000c0008ff */
[----:B------:R-:W-:Y:S02]  /*b410*/  R2UR UR12, R4 ;  /* 0x00000000040c72ca */ /* 0x000fe400000e0000 */
[----:B------:R-:W-:-:S02]  /*b420*/  R2UR UR13, R5 ;  /* 0x00000000050d72ca */ /* 0x000fc400000e0000 */
[----:B------:R-:W-:Y:S01]  /*b430*/  R2UR UR18, R56 ;  /* 0x00000000381272ca */ /* 0x000fe200000e0000 */
[----:B------:R-:W-:Y:S01]  /*b440*/  VIADD R56, R14, 0x2 ;  /* 0x000000020e387836 */ /* 0x000fe20000000000 */
[----:B------:R-:W-:Y:S02]  /*b450*/  R2UR UR19, R57 ;  /* 0x00000000391372ca */ /* 0x000fe400000e0000 */
[----:B------:R-:W-:Y:S02]  /*b460*/  R2UR UR16, R4 ;  /* 0x00000000041072ca */ /* 0x000fe400000e0000 */
[----:B------:R-:W-:Y:S02]  /*b470*/  R2UR UR17, R5 ;  /* 0x00000000051172ca */ /* 0x000fe400000e0000 */
[----:B------:R-:W-:Y:S02]  /*b480*/  R2UR UR22, R10 ;  /* 0x000000000a1672ca */ /* 0x000fe400000e0000 */
[----:B------:R-:W-:Y:S01]  /*b490*/  R2UR UR23, R11 ;  /* 0x000000000b1772ca */ /* 0x000fe200000e0000 */
[----:B------:R-:W-:Y:S01]  /*b4a0*/  IMAD.MOV.U32 R11, RZ, RZ, -0x7fffffe0 ;  /* 0x80000020ff0b7424 */ /* 0x000fe200078e00ff */
[----:B------:R-:W-:Y:S01]  /*b4b0*/  R2UR UR26, R56 ;  /* 0x00000000381a72ca */ /* 0x000fe200000e0000 */
[----:B------:R-:W-:Y:S01]  /*b4c0*/  VIADD R56, R14, 0x102 ;  /* 0x000001020e387836 */ /* 0x000fe20000000000 */
[----:B------:R-:W-:Y:S01]  /*b4d0*/  R2UR UR27, R57 ;  /* 0x00000000391b72ca */ /* 0x000fe200000e0000 */
[----:B------:R-:W-:Y:S01]  /*b4e0*/  IMAD.MOV.U32 R57, RZ, RZ, -0x7fffffe0 ;  /* 0x80000020ff397424 */ /* 0x000fe200078e00ff */
[----:B------:R-:W-:-:S02]  /*b4f0*/  R2UR UR20, R4 ;  /* 0x00000000041472ca */ /* 0x000fc400000e0000 */
[----:B------:R-:W-:Y:S02]  /*b500*/  R2UR UR21, R5 ;  /* 0x00000000051572ca */ /* 0x000fe400000e0000 */
[----:B------:R-:W-:Y:S02]  /*b510*/  R2UR UR24, R6 ;  /* 0x00000000061872ca */ /* 0x000fe400000e0000 */
[----:B------:R-:W-:Y:S02]  /*b520*/  R2UR UR25, R7 ;  /* 0x00000000071972ca */ /* 0x000fe400000e0000 */
[----:B------:R-:W-:Y:S02]  /*b530*/  IADD3 R10, R14, 0x82, RZ ;  /* 0x000000820e0a7810 */ /* 0x000fe40007ffe0ff */
[----:B------:R-:W-:Y:S02]  /*b540*/  R2UR UR7, R11 ;  /* 0x000000000b0772ca */ /* 0x000fe400000e0000 */
[----:B------:R-:W-:Y:S01]  /*b550*/  R2UR UR6, R10 ;  /* 0x000000000a0672ca */ /* 0x000fe200000e0000 */
[----:B------:R-:W-:Y:S01]  /*b560*/  VIADD R10, R14, 0x202 ;  /* 0x000002020e0a7836 */ /* 0x000fe20000000000 */
[----:B------:R-:W-:-:S02]  /*b570*/  R2UR UR4, R6 ;  /* 0x00000000060472ca */ /* 0x000fc400000e0000 */
[----:B------:R-:W-:Y:S02]  /*b580*/  R2UR UR5, R7 ;  /* 0x00000000070572ca */ /* 0x000fe400000e0000 */
[----:B------:R-:W-:Y:S01]  /*b590*/  MOV R11, 0x80000020 ;  /* 0x80000020000b7802 */ /* 0x000fe20000000f00 */
[----:B------:R-:W-:Y:S02]  /*b5a0*/  WARPGROUP.DEPBAR.LE gsb0, 0x0 ;  /* 0x00008000000079c5 */ /* 0x000fe40000010000 */
[----:B------:R-:W-:-:S06]  /*b5b0*/  WARPGROUP.ARRIVE ;  /* 0x00000000000079c5 */ /* 0x000fcc0000000000 */
[----:B------:R-:W-:Y:S01]  /*b5c0*/  QGMMA.64x32x32.F32.E4M3.E4M3 R104, gdesc[UR8], RZ, !UPT, gsb0 ;  /* 0x00600000086879f3 */ /* 0x000fe2000c0008ff */
[----:B------:R-:W-:Y:S02]  /*b5d0*/  R2UR UR10, R56 ;  /* 0x00000000380a72ca */ /* 0x000fe400000e0000 */
[----:B------:R-:W-:Y:S02]  /*b5e0*/  R2UR UR11, R57 ;  /* 0x00000000390b72ca */ /* 0x000fe400000e0000 */
[----:B------:R-:W-:Y:S02]  /*b5f0*/  R2UR UR8, R6 ;  /* 0x00000000060872ca */ /* 0x000fe400000e0000 */
[----:B------:R-:W-:Y:S01]  /*b600*/  R2UR UR9, R7 ;  /* 0x00000000070972ca */ /* 0x000fe200000e0000 */
        /* <DEDUP_REMOVED lines=16> */
[----:B------:R-:W-:Y:S03]  /*b710*/  QGMMA.64x32x32.F32.E4M3.E4M3 R56, gdesc[UR20], RZ, !UPT, gsb0 ;  /* 0x00600000143879f3 */ /* 0x000fe6000c0008ff */
        /* <DEDUP_REMOVED lines=16> */
[----:B------:R-:W-:Y:S05]  /*b820*/  @!P0 BRA `(.L_x_11141) ;  /* 0x0000000000048947 */ /* 0x000fea0003800000 */
[----:B------:R-:W-:Y:S01]  /*b830*/  BPT.TRAP 0x1 ;  /* 0x000000040000795c */ /* 0x000fe20000300000 */
.L_x_11141:
[----:B------:R-:W-:Y:S01]  /*b840*/  SHF.L.U32 R9, R9, 0x1f, RZ ;  /* 0x0000001f09097819 */ /* 0x000fe200000006ff */
[----:B------:R-:W-:-:S04]  /*b850*/  IMAD R14, R8, 0x8, R16 ;  /* 0x00000008080e7824 */ /* 0x000fc800078e0210 */
[----:B------:R0:W1:Y:S01]  /*b860*/  SYNCS.PHASECHK.TRANS64.TRYWAIT P1, [R14+URZ+0x13250], R9 ;  /* 0x013250090e0075a7 */ /* 0x000062000802017f */
[----:B------:R-:W-:Y:S05]  /*b870*/  @!P0 BRA `(.L_x_11142) ;  /* 0x0000000000048947 */ /* 0x000fea0003800000 */
[----:B------:R-:W-:Y:S01]  /*b880*/  BPT.TRAP 0x1 ;  /* 0x000000040000795c */ /* 0x000fe20000300000 */
.L_x_11142:
[----:B------:R-:W-:Y:S04]  /*b890*/  BSSY B1, `(.L_x_11143) ;  /* 0x0000004000017945 */ /* 0x000fe80003800000 */
[----:B-1----:R-:W-:Y:S05]  /*b8a0*/  @P1 BRA `(.L_x_11144) ;  /* 0x0000000000081947 */ /* 0x002fea0003800000 */
[----:B------:R-:W1:Y:S02]  /*b8b0*/  SYNCS.PHASECHK.TRANS64.TRYWAIT P1, [R14+URZ+0x13250], R9 ;  /* 0x013250090e0075a7 */ /* 0x000e64000802017f */
[----:B-1----:R-:W-:Y:S05]  /*b8c0*/  @!P1 BRA `(.L_x_11145) ;  /* 0x000000b000509947 */ /* 0x002fea0003800000 */
.L_x_11144:
[----:B------:R-:W-:Y:S05]  /*b8d0*/  BSYNC B1 ;  /* 0x0000000000017941 */ /* 0x000fea0003800000 */
.L_x_11143:
[----:B01----:R-:W-:Y:S01]  /*b8e0*/  VIADD R9, R16, 0x1000 ;  /* 0x0000100010097836 */ /* 0x003fe20000000000 */
[----:B------:R-:W-:Y:S01]  /*b8f0*/  WARPGROUP.ARRIVE ;  /* 0x00000000000079c5 */ /* 0x000fe20000000000 */
[----:B------:R-:W-:Y:S02]  /*b900*/  IMAD.MOV.U32 R11, RZ, RZ, -0x3ffffff0 ;  /* 0xc0000010ff0b7424 */ /* 0x000fe400078e00ff */
        /* <DEDUP_REMOVED lines=16> */
[----:B------:R-:W-:Y:S01]  /*ba10*/  MUFU.TANH R123, R123 ;  /* 0x0000007b007b7308 */ /* 0x000fe20000002400 */
[----:B------:R-:W-:-:S02]  /*ba20*/  IMAD.MOV.U32 R9, RZ, RZ, -0x3ffffff0 ;  /* 0xc0000010ff097424 */ /* 0x000fc400078e00ff */
[----:B------:R-:W-:Y:S01]  /*ba30*/  FMUL.FTZ R112, R2, R112 ;  /* 0x0000007002707220 */ /* 0x000fe20000410000 */
[C---:B------:R-:W-:Y:S01]  /*ba40*/  VIADD R10, R8.reuse, 0x80 ;  /* 0x00000080080a7836 */ /* 0x040fe20000000000 */
[----:B------:R-:W-:Y:S01]  /*ba50*/  R2UR UR6, R8 ;  /* 0x00000000080672ca */ /* 0x000fe200000e0000 */
[C---:B------:R-:W-:Y:S01]  /*ba60*/  FMUL.FTZ R111, R2.reuse, R111 ;  /* 0x0000006f026f7220 */ /* 0x040fe20000410000 */
        /* <DEDUP_REMOVED lines=13> */
[----:B------:R-:W-:Y:S01]  /*bb40*/  QGMMA.64x64x32.F32.E4M3.E4M3 R24, R152, gdesc[UR4], R24, gsb0 ;  /* 0x00e0000498187df3 */ /* 0x000fe20008000818 */
[----:B------:R-:W-:Y:S01]  /*bb50*/  R2UR UR6, R10 ;  /* 0x000000000a0672ca */ /* 0x000fe200000e0000 */
[----:B------:R-:W-:Y:S01]  /*bb60*/  VIADD R10, R8, 0x100 ;  /* 0x00000100080a7836 */ /* 0x000fe20000000000 */
[----:B------:R-:W-:Y:S01]  /*bb70*/  R2UR UR7, R11 ;  /* 0x000000000b0772ca */ /* 0x000fe200000e0000 */
[----:B------:R-:W0:Y:S01]  /*bb80*/  MUFU.TANH R9, R9 ;  /* 0x0000000900097308 */ /* 0x000e220000002400 */
[----:B------:R-:W-:Y:S01]  /*bb90*/  MOV R11, 0xc0000010 ;  /* 0xc0000010000b7802 */ /* 0x000fe20000000f00 */
        /* <DEDUP_REMOVED lines=51> */
[----:B------:R-:W-:-:S03]  /*bed0*/  ULDC UR4, c[0x0][0x988] ;  /* 0x0002620000047ab9 */ /* 0x000fc60000000800 */
[----:B------:R-:W-:Y:S08]  /*bee0*/  MUFU.TANH R106, R106 ;  /* 0x0000006a006a7308 */ /* 0x000ff00000002400 */
[----:B------:R-:W-:Y:S08]  /*bef0*/  MUFU.TANH R108, R108 ;  /* 0x0000006c006c7308 */ /* 0x000ff00000002400 */
[----:B------:R-:W-:Y:S01]  /*bf00*/  MUFU.TANH R107, R107 ;  /* 0x0000006b006b7308 */ /* 0x000fe20000002400 */
[----:B------:R-:W-:-:S02]  /*bf10*/  WARPGROUP.DEPBAR.LE gsb0, 0x0 ;  /* 0x00008000000079c5 */ /* 0x000fc40000010000 */
[----:B------:R-:W-:-:S06]  /*bf20*/  WARPGROUP.ARRIVE ;  /* 0x00000000000079c5 */ /* 0x000fcc0000000000 */
[----:B------:R-:W1:Y:S01]  /*bf30*/  S2R R155, SR_TID.X ;  /* 0x00000000009b7919 */ /* 0x000e620000002100 */
[----:B------:R-:W-:Y:S01]  /*bf40*/  MUFU.TANH R109, R109 ;  /* 0x0000006d006d7308 */ /* 0x000fe20000002400 */
[----:B------:R-:W-:Y:S01]  /*bf50*/  QGMMA.64x64x32.F32.E4M3.E4M3 R24, R148, gdesc[UR4], R24, gsb0 ;  /* 0x00e0000494187df3 */ /* 0x000fe20008000818 */
        /* <DEDUP_REMOVED lines=8> */
[C---:B------:R-:W-:Y:S01]  /*bfe0*/  FMUL.FTZ R129, R2.reuse, R133 ;  /* 0x0000008502817220 */ /* 0x040fe20000410000 */
[C---:B------:R-:W-:Y:S01]  /*bff0*/  FMUL.FTZ R126, R2.reuse, R130 ;  /* 0x00000082027e7220 */ /* 0x040fe20000410000 */
[----:B0-----:R-:W-:Y:S01]  /*c000*/  FMNMX.FTZ R133, R9, R12, !PT ;  /* 0x0000000c09857209 */ /* 0x001fe20007810000 */
[----:B------:R-:W-:-:S04]  /*c010*/  FMUL.FTZ R130, R2, R134 ;  /* 0x0000008602827220 */ /* 0x000fc80000410000 */
[----:B------:R-:W0:Y:S08]  /*c020*/  MUFU.TANH R11, R11 ;  /* 0x0000000b000b7308 */ /* 0x000e300000002400 */
[----:B------:R-:W3:Y:S01]  /*c030*/  MUFU.TANH R121, R121 ;  /* 0x0000007900797308 */ /* 0x000ee20000002400 */
[----:B--2---:R-:W-:Y:S02]  /*c040*/  FMNMX.FTZ R133, R10, R133, !PT ;  /* 0x000000850a857209 */ /* 0x004fe40007810000 */
[----:B-1----:R-:W-:-:S02]  /*c050*/  LOP3.LUT R155, R155, 0x7f, RZ, 0xc0, !PT ;  /* 0x0000007f9b9b7812 */ /* 0x002fc400078ec0ff */
[----:B------:R-:W-:Y:S02]  /*c060*/  FMNMX.FTZ R133, R120, R133, !PT ;  /* 0x0000008578857209 */ /* 0x000fe40007810000 */
[----:B------:R-:W-:Y:S01]  /*c070*/  ISETP.NE.AND P1, PT, R155, RZ, PT ;  /* 0x000000ff9b00720c */ /* 0x000fe20003f25270 */
[----:B------:R-:W1:Y:S01]  /*c080*/  MUFU.TANH R122, R122 ;  /* 0x0000007a007a7308 */ /* 0x000e620000002400 */
[----:B0-----:R-:W-:-:S04]  /*c090*/  FMNMX.FTZ R134, R11, R3, !PT ;  /* 0x000000030b867209 */ /* 0x001fc80007810000 */
[----:B------:R-:W-:-:S03]  /*c0a0*/  FMNMX.FTZ R134, R21, R134, !PT ;  /* 0x0000008615867209 */ /* 0x000fc60007810000 */
[----:B------:R-:W0:Y:S01]  /*c0b0*/  MUFU.TANH R125, R125 ;  /* 0x0000007d007d7308 */ /* 0x000e220000002400 */
[----:B---3--:R-:W-:-:S03]  /*c0c0*/  FMNMX.FTZ R133, R121, R133, !PT ;  /* 0x0000008579857209 */ /* 0x008fc60007810000 */
[----:B------:R-:W-:Y:S01]  /*c0d0*/  @!P1 VIADD R13, R13, 0x13240 ;  /* 0x000132400d0d9836 */ /* 0x000fe20000000000 */
[----:B------:R-:W-:-:S03]  /*c0e0*/  FMNMX.FTZ R133, R124, R133, !PT ;  /* 0x000000857c857209 */ /* 0x000fc60007810000 */
[----:B------:R-:W2:Y:S01]  /*c0f0*/  MUFU.TANH R126, R126 ;  /* 0x0000007e007e7308 */ /* 0x000ea20000002400 */
[----:B-1----:R-:W-:Y:S02]  /*c100*/  FMNMX.FTZ R134, R122, R134, !PT ;  /* 0x000000867a867209 */ /* 0x002fe40007810000 */
[----:B------:R-:W-:Y:S02]  /*c110*/  @!P1 PRMT R13, RZ, 0x654, R13 ;  /* 0x00000654ff0d9816 */ /* 0x000fe4000000000d */
[----:B------:R-:W-:-:S03]  /*c120*/  FMNMX.FTZ R134, R123, R134, !PT ;  /* 0x000000867b867209 */ /* 0x000fc60007810000 */
[----:B------:R-:W1:Y:S01]  /*c130*/  MUFU.TANH R129, R129 ;  /* 0x0000008100817308 */ /* 0x000e620000002400 */
[----:B0-----:R-:W-:-:S04]  /*c140*/  FMNMX.FTZ R133, R125, R133, !PT ;  /* 0x000000857d857209 */ /* 0x001fc80007810000 */
[----:B------:R-:W-:-:S03]  /*c150*/  FMNMX.FTZ R133, R128, R133, !PT ;  /* 0x0000008580857209 */ /* 0x000fc60007810000 */
[----:B------:R-:W0:Y:S01]  /*c160*/  MUFU.TANH R130, R130 ;  /* 0x0000008200827308 */ /* 0x000e220000002400 */
[----:B--2---:R-:W-:Y:S01]  /*c170*/  FMNMX.FTZ R56, R126, R134, !PT ;  /* 0x000000867e387209 */ /* 0x004fe20007810000 */
[----:B------:R-:W-:-:S03]  /*c180*/  FMUL.FTZ R134, R2, R57 ;  /* 0x0000003902867220 */ /* 0x000fc60000410000 */
[----:B------:R-:W-:-:S03]  /*c190*/  FMNMX.FTZ R56, R127, R56, !PT ;  /* 0x000000387f387209 */ /* 0x000fc60007810000 */
[----:B------:R-:W2:Y:S01]  /*c1a0*/  MUFU.TANH R110, R110 ;  /* 0x0000006e006e7308 */ /* 0x000ea20000002400 */
[----:B-1----:R-:W-:-:S04]  /*c1b0*/  FMNMX.FTZ R133, R129, R133, !PT ;  /* 0x0000008581857209 */ /* 0x002fc80007810000 */
[----:B------:R-:W-:Y:S01]  /*c1c0*/  FMNMX.FTZ R57, R104, R133, !PT ;  /* 0x0000008568397209 */ /* 0x000fe20007810000 */
[----:B------:R-:W-:Y:S02]  /*c1d0*/  WARPGROUP.DEPBAR.LE gsb0, 0x0 ;  /* 0x00008000000079c5 */ /* 0x000fe40000010000 */
[----:B------:R-:W1:Y:S01]  /*c1e0*/  MUFU.TANH R112, R112 ;  /* 0x0000007000707308 */ /* 0x000e620000002400 */
[----:B0-----:R-:W-:Y:S01]  /*c1f0*/  FMNMX.FTZ R56, R130, R56, !PT ;  /* 0x0000003882387209 */ /* 0x001fe20007810000 */
[----:B------:R-:W-:Y:S01]  /*c200*/  WARPGROUP.ARRIVE ;  /* 0x00000000000079c5 */ /* 0x000fe20000000000 */
[----:B------:R-:W-:Y:S02]  /*c210*/  FMNMX.FTZ R57, R105, R57, !PT ;  /* 0x0000003969397209 */ /* 0x000fe40007810000 */
[----:B------:R-:W-:Y:S02]  /*c220*/  FMNMX.FTZ R56, R131, R56, !PT ;  /* 0x0000003883387209 */ /* 0x000fe40007810000 */
[----:B------:R-:W-:Y:S01]  /*c230*/  FMNMX.FTZ R57, R108, R57, !PT ;  /* 0x000000396c397209 */ /* 0x000fe20007810000 */
[----:B------:R-:W0:Y:S01]  /*c240*/  MUFU.TANH R111, R111 ;  /* 0x0000006f006f7308 */ /* 0x000e220000002400 */
[----:B------:R-:W-:Y:S01]  /*c250*/  FMNMX.FTZ R56, R106, R56, !PT ;  /* 0x000000386a387209 */ /* 0x000fe20007810000 */
[----:B------:R-:W-:Y:S01]  /*c260*/  QGMMA.64x64x32.F32.E4M3.E4M3 R24, R136, gdesc[UR4], R24, gsb0 ;  /* 0x00e0000488187df3 */ /* 0x000fe20008000818 */
[----:B------:R-:W-:-:S02]  /*c270*/  FMNMX.FTZ R57, R109, R57, !PT ;  /* 0x000000396d397209 */ /* 0x000fc40007810000 */
[----:B------:R-:W-:-:S03]  /*c280*/  FMNMX.FTZ R56, R107, R56, !PT ;  /* 0x000000386b387209 */ /* 0x000fc60007810000 */
[----:B------:R-:W3:Y:S01]  /*c290*/  MUFU.TANH R113, R113 ;  /* 0x0000007100717308 */ /* 0x000ee20000002400 */
[----:B--2---:R-:W-:Y:S02]  /*c2a0*/  FMNMX.FTZ R56, R110, R56, !PT ;  /* 0x000000386e387209 */ /* 0x004fe40007810000 */
[----:B-1----:R-:W-:-:S05]  /*c2b0*/  FMNMX.FTZ R57, R112, R57, !PT ;  /* 0x0000003970397209 */ /* 0x002fca0007810000 */
        /* <DEDUP_REMOVED lines=19> */
[----:B------:R-:W-:Y:S01]  /*c3f0*/  FMUL.FTZ R136, R2, R60 ;  /* 0x0000003c02887220 */ /* 0x000fe20000410000 */
[----:B------:R-:W-:-:S03]  /*c400*/  WARPGROUP.ARRIVE ;  /* 0x00000000000079c5 */ /* 0x000fc60000000000 */
        /* <DEDUP_REMOVED lines=58> */
[----:B------:R2:W3:Y:S01]  /*c7b0*/  MUFU.TANH R133, R134 ;  /* 0x0000008600857308 */ /* 0x0004e20000002400 */
[----:B-1----:R-:W-:-:S07]  /*c7c0*/  FMNMX.FTZ R56, R86, R56, !PT ;  /* 0x0000003856387209 */ /* 0x002fce0007810000 */
[----:B------:R-:W1:Y:S01]  /*c7d0*/  MUFU.TANH R87, R87 ;  /* 0x0000005700577308 */ /* 0x000e620000002400 */
[----:B--2---:R-:W-:Y:S01]  /*c7e0*/  FMUL.FTZ R134, R2, R58 ;  /* 0x0000003a02867220 */ /* 0x004fe20000410000 */
[----:B0-----:R-:W-:-:S06]  /*c7f0*/  FMNMX.FTZ R57, R132, R57, !PT ;  /* 0x0000003984397209 */ /* 0x001fcc0007810000 */
        /* <DEDUP_REMOVED lines=28> */
[----:B------:R-:W-:-:S05]  /*c9c0*/  IMAD.MOV.U32 R57, RZ, RZ, -0x3ffffff0 ;  /* 0xc0000010ff397424 */ /* 0x000fca00078e00ff */
[----:B------:R-:W-:Y:S02]  /*c9d0*/  R2UR UR7, R57 ;  /* 0x00000000390772ca */ /* 0x000fe400000e0000 */
[----:B0-----:R-:W-:Y:S02]  /*c9e0*/  FMNMX.FTZ R58, R70, R56, !PT ;  /* 0x00000038463a7209 */ /* 0x001fe40007810000 */
[----:B------:R-:W0:Y:S02]  /*c9f0*/  SHFL.BFLY PT, R56, R59, 0x2, 0x1f ;  /* 0x0c401f003b387f89 */ /* 0x000e2400000e0000 */
[----:B--2---:R-:W-:-:S05]  /*ca00*/  FMNMX.FTZ R58, R71, R58, !PT ;  /* 0x0000003a473a7209 */ /* 0x004fca0007810000 */
[----:B------:R-:W1:Y:S01]  /*ca10*/  SHFL.BFLY PT, R60, R58, 0x2, 0x1f ;  /* 0x0c401f003a3c7f89 */ /* 0x000e6200000e0000 */
[----:B0-----:R-:W-:Y:S01]  /*ca20*/  FMNMX.FTZ R59, R59, R56, !PT ;  /* 0x000000383b3b7209 */ /* 0x001fe20007810000 */
[----:B------:R-:W-:-:S04]  /*ca30*/  VIADD R56, R8, 0x180 ;  /* 0x0000018008387836 */ /* 0x000fc80000000000 */
[----:B------:R-:W0:Y:S01]  /*ca40*/  SHFL.BFLY PT, R57, R59, 0x1, 0x1f ;  /* 0x0c201f003b397f89 */ /* 0x000e2200000e0000 */
[----:B------:R-:W-:Y:S02]  /*ca50*/  R2UR UR6, R56 ;  /* 0x00000000380672ca */ /* 0x000fe400000e0000 */
[----:B-1----:R-:W-:Y:S01]  /*ca60*/  FMNMX.FTZ R60, R58, R60, !PT ;  /* 0x0000003c3a3c7209 */ /* 0x002fe20007810000 */
[----:B------:R-:W-:-:S04]  /*ca70*/  IMAD.U32 R58, RZ, RZ, UR4 ;  /* 0x00000004ff3a7e24 */ /* 0x000fc8000f8e00ff */
[----:B------:R-:W1:Y:S06]  /*ca80*/  SHFL.BFLY PT, R56, R60, 0x1, 0x1f ;  /* 0x0c201f003c387f89 */ /* 0x000e6c00000e0000 */
[----:B------:R-:W-:Y:S01]  /*ca90*/  QGMMA.64x64x32.F32.E4M3.E4M3 R24, R140, gdesc[UR4], R24, gsb0 ;  /* 0x00e000048c187df3 */ /* 0x000fe20008000818 */
[----:B0-----:R-:W-:Y:S01]  /*caa0*/  FMNMX.FTZ R59, R59, R57, !PT ;  /* 0x000000393b3b7209 */ /* 0x001fe20007810000 */
[----:B------:R-:W-:-:S04]  /*cab0*/  IMAD.MOV.U32 R57, RZ, RZ, -0x3ffffff0 ;  /* 0xc0000010ff397424 */ /* 0x000fc800078e00ff */
[----:B------:R-:W-:Y:S01]  /*cac0*/  FADD.FTZ R12, -R59, R12 ;  /* 0x0000000c3b0c7221 */ /* 0x000fe20000010100 */
[----:B------:R-:W-:Y:S01]  /*cad0*/  R2UR UR7, R57 ;  /* 0x00000000390772ca */ /* 0x000fe200000e0000 */
[-C--:B------:R-:W-:Y:S02]  /*cae0*/  FFMA.FTZ R57, R59, R58.reuse, -8 ;  /* 0xc10000003b397423 */ /* 0x080fe4000001003a */
[----:B------:R-:W-:Y:S01]  /*caf0*/  FMUL.FTZ R12, R12, R58 ;  /* 0x0000003a0c0c7220 */ /* 0x000fe20000410000 */
[----:B-1----:R-:W-:Y:S01]  /*cb00*/  FMNMX.FTZ R60, R60, R56, !PT ;  /* 0x000000383c3c7209 */ /* 0x002fe20007810000 */
[----:B------:R-:W-:Y:S02]  /*cb10*/  VIADD R56, R8, 0x200 ;  /* 0x0000020008387836 */ /* 0x000fe40000000000 */
[-CC-:B------:R-:W-:Y:S01]  /*cb20*/  FFMA.FTZ R8, R9, R58.reuse, -R57.reuse ;  /* 0x0000003a09087223 */ /* 0x180fe20000010839 */
[----:B------:R-:W-:-:S01]  /*cb30*/  FFMA.FTZ R9, R10, R58, -R57 ;  /* 0x0000003a0a097223 */ /* 0x000fc20000010839 */
[-CC-:B------:R-:W-:Y:S01]  /*cb40*/  FFMA.FTZ R10, R120, R58.reuse, -R57.reuse ;  /* 0x0000003a780a7223 */ /* 0x180fe20000010839 */
[----:B------:R-:W-:-:S01]  /*cb50*/  FFMA.FTZ R120, R124, R58, -R57 ;  /* 0x0000003a7c787223 */ /* 0x000fc20000010839 */
[----:B------:R-:W-:Y:S01]  /*cb60*/  R2UR UR6, R56 ;  /* 0x00000000380672ca */ /* 0x000fe200000e0000 */
        /* <DEDUP_REMOVED lines=36> */
[----:B------:R-:W-:-:S01]  /*cdb0*/  FADD.FTZ R3, -R60, R3 ;  /* 0x000000033c037221 */ /* 0x000fc20000010100 */
[-C--:B------:R-:W-:Y:S01]  /*cdc0*/  FFMA.FTZ R69, R60, R58.reuse, -8 ;  /* 0xc10000003c457423 */ /* 0x080fe2000001003a */
[----:B------:R-:W-:Y:S02]  /*cdd0*/  MUFU.EX2 R12, R12 ;  /* 0x0000000c000c7308 */ /* 0x000fe40000000800 */
[-C--:B------:R-:W-:Y:S01]  /*cde0*/  FMUL.FTZ R3, R3, R58.reuse ;  /* 0x0000003a03037220 */ /* 0x080fe20000410000 */
        /* <DEDUP_REMOVED lines=31> */
[----:B------:R-:W-:-:S02]  /*cfe0*/  WARPGROUP.DEPBAR.LE gsb0, 0x0 ;  /* 0x00008000000079c5 */ /* 0x000fc40000010000 */
[----:B------:R-:W-:Y:S01]  /*cff0*/  WARPGROUP.ARRIVE ;  /* 0x00000000000079c5 */ /* 0x000fe20000000000 */
[-CC-:B------:R-:W-:Y:S01]  /*d000*/  FFMA.FTZ R78, R78, R58.reuse, -R69.reuse ;  /* 0x0000003a4e4e7223 */ /* 0x180fe20000010845 */
[----:B------:R-:W-:-:S01]  /*d010*/  FFMA.FTZ R79, R79, R58, -R69 ;  /* 0x0000003a4f4f7223 */ /* 0x000fc20000010845 */
[----:B------:R-:W-:Y:S01]  /*d020*/  FFMA.FTZ R82, R82, R58, -R69 ;  /* 0x0000003a52527223 */ /* 0x000fe20000010845 */
[----:B------:R-:W0:Y:S01]  /*d030*/  MUFU.EX2 R21, R21 ;  /* 0x0000001500157308 */ /* 0x000e220000000800 */
[----:B-1----:R-:W-:-:S01]  /*d040*/  FFMA.FTZ R15, R3, R15, R11 ;  /* 0x0000000f030f7223 */ /* 0x002fc2000001000b */
[----:B------:R-:W-:Y:S01]  /*d050*/  QGMMA.64x64x32.F32.E4M3.E4M3 R24, R144, gdesc[UR4], R24, gsb0 ;  /* 0x00e0000490187df3 */ /* 0x000fe20008000818 */
        /* <DEDUP_REMOVED lines=32> */
[----:B------:R2:W-:Y:S04]  /*d260*/  @!P1 SYNCS.ARRIVE.TRANS64.RED.A1T0 RZ, [R13+URZ], RZ ;  /* 0x000000ff0dff99a7 */ /* 0x0005e8000810043f */
        /* <DEDUP_REMOVED lines=136> */
.L_x_11146:
[----:B------:R-:W2:Y:S01]  /*daf0*/  LDL R13, [R1+0x28] ;  /* 0x00002800010d7983 */ /* 0x000ea20000100800 */
[----:B------:R-:W-:Y:S01]  /*db00*/  F2FP.SATFINITE.E4M3.F32.PACK_AB_MERGE_C R10, R56, R10, RZ ;  /* 0x0000000a380a723e */ /* 0x000fe200048070ff */
[-C--:B------:R-:W-:Y:S01]  /*db10*/  FMUL.FTZ R24, R24, R12.reuse ;  /* 0x0000000c18187220 */ /* 0x080fe20000410000 */
[----:B------:R-:W-:Y:S01]  /*db20*/  ISETP.GT.AND P1, PT, R0, RZ, PT ;  /* 0x000000ff0000720c */ /* 0x000fe20003f24270 */
[----:B------:R-:W-:Y:S01]  /*db30*/  FMUL.FTZ R25, R25, R12 ;  /* 0x0000000c19197220 */ /* 0x000fe20000410000 */
[----:B------:R-:W-:Y:S01]  /*db40*/  F2FP.SATFINITE.E4M3.F32.PACK_AB_MERGE_C R152, R9, R8, R10 ;  /* 0x000000080998723e */ /* 0x000fe2000480700a */
[-C--:B------:R-:W-:Y:S01]  /*db50*/  FMUL.FTZ R28, R28, R12.reuse ;  /* 0x0000000c1c1c7220 */ /* 0x080fe20000410000 */
[----:B------:R0:W5:Y:S01]  /*db60*/  LDL R9, [R1+0xc] ;  /* 0x00000c0001097983 */ /* 0x0001620000100800 */
[----:B------:R-:W-:Y:S01]  /*db70*/  IADD3 R14, R14, 0x13260, RZ ;  /* 0x000132600e0e7810 */ /* 0x000fe20007ffe0ff */
[----:B------:R-:W-:Y:S01]  /*db80*/  FMUL.FTZ R29, R29, R12 ;  /* 0x0000000c1d1d7220 */ /* 0x000fe20000410000 */
[----:B------:R-:W-:Y:S01]  /*db90*/  F2FP.SATFINITE.E4M3.F32.PACK_AB_MERGE_C R122, R123, R122, RZ ;  /* 0x0000007a7b7a723e */ /* 0x000fe200048070ff */
[----:B------:R0:W5:Y:S01]  /*dba0*/  LDL R8, [R1+0x4] ;  /* 0x0000040001087983 */ /* 0x0001620000100800 */
        /* <DEDUP_REMOVED lines=68> */
[----:B--2---:R-:W-:-:S04]  /*dff0*/  PRMT R14, R13, 0x654, R14 ;  /* 0x000006540d0e7816 */ /* 0x004fc8000000000e */
[----:B------:R0:W-:Y:S01]  /*e000*/  SYNCS.ARRIVE.TRANS64.RED.A1T0 RZ, [R14+URZ], RZ ;  /* 0x000000ff0eff79a7 */ /* 0x0001e2000810043f */
[----:B------:R-:W-:Y:S05]  /*e010*/  @P1 BRA `(.L_x_11147) ;  /* 0xffffffd0004c1947 */ /* 0x000fea000383ffff */
.L_x_11135:
[----:B------:R-:W-:Y:S05]  /*e020*/  BSYNC B0 ;  /* 0x0000000000007941 */ /* 0x000fea0003800000 */
.L_x_11134:
[----:B------:R-:W-:Y:S06]  /*e030*/  BAR.ARV 0x8, 0x200 ;  /* 0x0208000000007b1d */ /* 0x000fec0000002000 */
[----:B------:R-:W-:Y:S05]  /*e040*/  @!P0 BRA `(.L_x_11148) ;  /* 0x0000000000048947 */ /* 0x000fea0003800000 */
[----:B------:R-:W-:Y:S01]  /*e050*/  BPT.TRAP 0x1 ;  /* 0x000000040000795c */ /* 0x000fe20000300000 */
.L_x_11148:
[----:B------:R-:W2:Y:S04]  /*e060*/  LDL R0, [R1+0xc] ;  /* 0x00000c0001007983 */ /* 0x000ea80000100800 */
[----:B------:R-:W3:Y:S01]  /*e070*/  LDL R2, [R1+0x4] ;  /* 0x0000040001027983 */ /* 0x000ee20000100800 */
[----:B--2---:R-:W-:Y:S01]  /*e080*/  SHF.L.U32 R3, R0, 0x1f, RZ ;  /* 0x0000001f00037819 */ /* 0x004fe200000006ff */
[----:B---3-5:R-:W-:-:S04]  /*e090*/  IMAD R8, R2, 0x8, R16 ;  /* 0x0000000802087824 */ /* 0x028fc800078e0210 */
[----:B------:R1:W2:Y:S01]  /*e0a0*/  SYNCS.PHASECHK.TRANS64.TRYWAIT P1, [R8+URZ+0x13250], R3 ;  /* 0x01325003080075a7 */ /* 0x0002a2000802017f */
[----:B------:R-:W-:Y:S05]  /*e0b0*/  @!P0 BRA `(.L_x_11149) ;  /* 0x0000000000048947 */ /* 0x000fea0003800000 */
[----:B------:R-:W-:Y:S01]  /*e0c0*/  BPT.TRAP 0x1 ;  /* 0x000000040000795c */ /* 0x000fe20000300000 */
.L_x_11149:
[----:B------:R-:W-:Y:S04]  /*e0d0*/  BSSY B0, `(.L_x_11150) ;  /* 0x0000004000007945 */ /* 0x000fe80003800000 */
[----:B--2---:R-:W-:Y:S05]  /*e0e0*/  @P1 BRA `(.L_x_11151) ;  /* 0x0000000000081947 */ /* 0x004fea0003800000 */
[----:B------:R-:W2:Y:S02]  /*e0f0*/  SYNCS.PHASECHK.TRANS64.TRYWAIT P1, [R8+URZ+0x13250], R3 ;  /* 0x01325003080075a7 */ /* 0x000ea4000802017f */
[----:B--2---:R-:W-:Y:S05]  /*e100*/  @!P1 BRA `(.L_x_11152) ;  /* 0x0000008800549947 */ /* 0x004fea0003800000 */
.L_x_11151:
[----:B------:R-:W-:Y:S05]  /*e110*/  BSYNC B0 ;  /* 0x0000000000007941 */ /* 0x000fea0003800000 */
.L_x_11150:
[----:B------:R-:W3:Y:S04]  /*e120*/  LDL R0, [R1+0x54] ;  /* 0x0000540001007983 */ /* 0x000ee80000100800 */
[----:B------:R-:W4:Y:S01]  /*e130*/  LDL R11, [R1+0x38] ;  /* 0x00003800010b7983 */ /* 0x000f220000100800 */
[----:B------:R-:W-:-:S03]  /*e140*/  ULDC.64 UR4, c[0x0][0x9a0] ;  /* 0x0002680000047ab9 */ /* 0x000fc60000000a00 */
[----:B------:R-:W5:Y:S04]  /*e150*/  LDL.LU R10, [R1+0x18] ;  /* 0x00001800010a7983 */ /* 0x000f680000300800 */
[----:B0-----:R-:W5:Y:S01]  /*e160*/  LDL R14, [R1+0x4] ;  /* 0x00000400010e7983 */ /* 0x001f620000100800 */
[----:B------:R-:W-:Y:S01]  /*e170*/  VIADD R16, R16, 0x1000 ;  /* 0x0000100010107836 */ /* 0x000fe20000000000 */
[----:B------:R-:W-:Y:S01]  /*e180*/  ISETP.NE.U32.AND P1, PT, RZ, UR4, PT ;  /* 0x00000004ff007c0c */ /* 0x000fe2000bf25070 */
[----:B-12---:R-:W-:Y:S01]  /*e190*/  IMAD.MOV.U32 R3, RZ, RZ, -0x3ffffff0 ;  /* 0xc0000010ff037424 */ /* 0x006fe200078e00ff */
[----:B------:R-:W-:Y:S02]  /*e1a0*/  WARPGROUP.ARRIVE ;  /* 0x00000000000079c5 */ /* 0x000fe40000000000 */
[----:B------:R-:W-:-:S02]  /*e1b0*/  SHF.R.U32.HI R16, RZ, 0x4, R16 ;  /* 0x00000004ff107819 */ /* 0x000fc40000011610 */
[----:B------:R-:W-:Y:S02]  /*e1c0*/  R2UR UR7, R3 ;  /* 0x00000000030772ca */ /* 0x000fe400000e0000 */
[----:B------:R-:W-:Y:S02]  /*e1d0*/  LOP3.LUT R16, R16, 0x3fff, RZ, 0xc0, !PT ;  /* 0x00003fff10107812 */ /* 0x000fe400078ec0ff */
[----:B------:R-:W-:Y:S02]  /*e1e0*/  ISETP.NE.AND.EX P1, PT, RZ, UR5, PT, P1 ;  /* 0x00000005ff007c0c */ /* 0x000fe4000bf25310 */
[----:B------:R-:W-:-:S11]  /*e1f0*/  LOP3.LUT R16, R16, 0x10000, RZ, 0xfc, !PT ;  /* 0x0001000010107812 */ /* 0x000fd600078efcff */
[----:B------:R-:W3:Y:S08]  /*e200*/  @P1 LDC.64 R6, c[0x0][0x9c8] ;  /* 0x00027200ff061b82 */ /* 0x000ef00000000a00 */
[----:B------:R-:W0:Y:S01]  /*e210*/  @P1 LDC.64 R4, c[0x0][0x9d0] ;  /* 0x00027400ff041b82 */ /* 0x000e220000000a00 */
[----:B---3--:R-:W-:-:S04]  /*e220*/  @P1 IMAD R0, R0, R6, RZ ;  /* 0x0000000600001224 */ /* 0x008fc800078e02ff */
[C---:B----4-:R-:W-:Y:S02]  /*e230*/  @P1 IMAD R3, R11.reuse, R7, R0 ;  /* 0x000000070b031224 */ /* 0x050fe400078e0200 */
[----:B------:R-:W-:Y:S01]  /*e240*/  @P1 IMAD.WIDE.U32 R6, R11, R6, RZ ;  /* 0x000000060b061225 */ /* 0x000fe200078e00ff */
[----:B-----5:R-:W-:-:S04]  /*e250*/  @P1 SHF.R.S32.HI R9, RZ, 0x1f, R10 ;  /* 0x0000001fff091819 */ /* 0x020fc8000001140a */
[----:B------:R-:W-:Y:S01]  /*e260*/  @P1 IADD3 R7, R7, R3, RZ ;  /* 0x0000000307071210 */ /* 0x000fe20007ffe0ff */
[----:B------:R-:W-:Y:S02]  /*e270*/  IMAD R2, R14, 0x280, R16 ;  /* 0x000002800e027824 */ /* 0x000fe400078e0210 */
[-C--:B0-----:R-:W-:Y:S02]  /*e280*/  @P1 IMAD R0, R9, R4.reuse, RZ ;  /* 0x0000000409001224 */ /* 0x081fe400078e02ff */
[----:B------:R-:W-:Y:S01]  /*e290*/  IMAD.MOV.U32 R9, RZ, RZ, 0x3f800000 ;  /* 0x3f800000ff097424 */ /* 0x000fe200078e00ff */
[----:B------:R-:W-:Y:S01]  /*e2a0*/  R2UR UR6, R2 ;  /* 0x00000000020672ca */ /* 0x000fe200000e0000 */
[C---:B------:R-:W-:Y:S02]  /*e2b0*/  @P1 IMAD R3, R10.reuse, R5, R0 ;  /* 0x000000050a031224 */ /* 0x040fe400078e0200 */
[----:B------:R-:W-:-:S04]  /*e2c0*/  @P1 IMAD.WIDE.U32 R4, R10, R4, R6 ;  /* 0x000000040a041225 */ /* 0x000fc800078e0006 */
[----:B------:R-:W-:Y:S01]  /*e2d0*/  @P1 IMAD.IADD R3, R5, 0x1, R3 ;  /* 0x0000000105031824 */ /* 0x000fe200078e0203 */
[----:B------:R-:W-:-:S05]  /*e2e0*/  @P1 LEA R6, P2, R4, UR4, 0x2 ;  /* 0x0000000404061c11 */ /* 0x000fca000f8410ff */
[----:B------:R-:W-:Y:S01]  /*e2f0*/  QGMMA.64x64x32.F32.E4M3.E4M3 R24, R152, gdesc[UR4], R24, gsb0 ;  /* 0x00e0000498187df3 */ /* 0x000fe20008000818 */
[----:B------:R-:W-:Y:S01]  /*e300*/  @P1 LEA.HI.X R7, R4, UR5, R3, 0x2, P2 ;  /* 0x0000000504071c11 */ /* 0x000fe200090f1403 */
[----:B------:R-:W-:Y:S02]  /*e310*/  VIADD R4, R2, 0x80 ;  /* 0x0000008002047836 */ /* 0x000fe40000000000 */
[----:B------:R-:W-:Y:S02]  /*e320*/  IMAD.MOV.U32 R5, RZ, RZ, -0x3ffffff0 ;  /* 0xc0000010ff057424 */ /* 0x000fe400078e00ff */
[----:B------:R0:W2:Y:S01]  /*e330*/  @P1 LDG.E R9, desc[UR40][R6.64] ;  /* 0x0000002806091981 */ /* 0x0000a2000c1e1900 */
[----:B------:R-:W-:Y:S02]  /*e340*/  R2UR UR6, R4 ;  /* 0x00000000040672ca */ /* 0x000fe400000e0000 */
[----:B------:R-:W-:Y:S01]  /*e350*/  R2UR UR7, R5 ;  /* 0x00000000050772ca */ /* 0x000fe200000e0000 */
[----:B------:R-:W-:-:S02]  /*e360*/  VIADD R4, R2, 0x100 ;  /* 0x0000010002047836 */ /* 0x000fc40000000000 */
[----:B------:R-:W-:Y:S01]  /*e370*/  IMAD.MOV.U32 R5, RZ, RZ, -0x3ffffff0 ;  /* 0xc0000010ff057424 */ /* 0x000fe200078e00ff */
[----:B------:R-:W-:Y:S02]  /*e380*/  WARPGROUP.DEPBAR.LE gsb0, 0x0 ;  /* 0x00008000000079c5 */ /* 0x000fe40000010000 */
[----:B------:R-:W-:-:S07]  /*e390*/  WARPGROUP.ARRIVE ;  /* 0x00000000000079c5 */ /* 0x000fce0000000000 */
[----:B------:R-:W-:Y:S01]  /*e3a0*/  QGMMA.64x64x32.F32.E4M3.E4M3 R24, R148, gdesc[UR4], R24, gsb0 ;  /* 0x00e0000494187df3 */ /* 0x000fe20008000818 */
[----:B------:R-:W-:Y:S02]  /*e3b0*/  R2UR UR6, R4 ;  /* 0x00000000040672ca */ /* 0x000fe400000e0000 */
[----:B------:R-:W-:Y:S01]  /*e3c0*/  R2UR UR7, R5 ;  /* 0x00000000050772ca */ /* 0x000fe200000e0000 */
[----:B------:R-:W-:Y:S01]  /*e3d0*/  IMAD.MOV.U32 R5, RZ, RZ, -0x3ffffff0 ;  /* 0xc0000010ff057424 */ /* 0x000fe200078e00ff */
[----:B------:R-:W-:Y:S01]  /*e3e0*/  IADD3 R4, R2, 0x180, RZ ;  /* 0x0000018002047810 */ /* 0x000fe20007ffe0ff */
[----:B------:R-:W-:Y:S02]  /*e3f0*/  WARPGROUP.DEPBAR.LE gsb0, 0x0 ;  /* 0x00008000000079c5 */ /* 0x000fe40000010000 */
[----:B------:R-:W-:-:S08]  /*e400*/  WARPGROUP.ARRIVE ;  /* 0x00000000000079c5 */ /* 0x000fd00000000000 */
[----:B------:R-:W-:Y:S01]  /*e410*/  QGMMA.64x64x32.F32.E4M3.E4M3 R24, R136, gdesc[UR4], R24, gsb0 ;  /* 0x00e0000488187df3 */ /* 0x000fe20008000818 */
[----:B------:R-:W-:Y:S02]  /*e420*/  R2UR UR6, R4 ;  /* 0x00000000040672ca */ /* 0x000fe400000e0000 */
[----:B------:R-:W-:Y:S01]  /*e430*/  R2UR UR7, R5 ;  /* 0x00000000050772ca */ /* 0x000fe200000e0000 */
[----:B------:R-:W1:Y:S04]  /*e440*/  SHFL.BFLY PT, R3, R20, 0x2, 0x1f ;  /* 0x0c401f0014037f89 */ /* 0x000e6800000e0000 */
[----:B------:R-:W3:Y:S01]  /*e450*/  SHFL.BFLY PT, R4, R15, 0x2, 0x1f ;  /* 0x0c401f000f047f89 */ /* 0x000ee200000e0000 */
[----:B------:R-:W-:Y:S01]  /*e460*/  VIADD R2, R2, 0x200 ;  /* 0x0000020002027836 */ /* 0x000fe20000000000 */
[----:B------:R-:W-:-:S02]  /*e470*/  WARPGROUP.DEPBAR.LE gsb0, 0x0 ;  /* 0x00008000000079c5 */ /* 0x000fc40000010000 */
[----:B------:R-:W-:-:S06]  /*e480*/  WARPGROUP.ARRIVE ;  /* 0x00000000000079c5 */ /* 0x000fcc0000000000 */
[----:B------:R-:W-:Y:S01]  /*e490*/  QGMMA.64x64x32.F32.E4M3.E4M3 R24, R140, gdesc[UR4], R24, gsb0 ;  /* 0x00e000048c187df3 */ /* 0x000fe20008000818 */
[----:B-1----:R-:W-:-:S01]  /*e4a0*/  FADD.FTZ R0, R3, R20 ;  /* 0x0000001403007221 */ /* 0x002fc20000010000 */
[----:B------:R-:W-:Y:S01]  /*e4b0*/  IMAD.MOV.U32 R3, RZ, RZ, -0x3ffffff0 ;  /* 0xc0000010ff037424 */ /* 0x000fe200078e00ff */
[----:B------:R-:W-:-:S04]  /*e4c0*/  R2UR UR6, R2 ;  /* 0x00000000020672ca */ /* 0x000fc800000e0000 */
[----:B------:R-:W-:Y:S01]  /*e4d0*/  R2UR UR7, R3 ;  /* 0x00000000030772ca */ /* 0x000fe200000e0000 */
[----:B------:R-:W1:Y:S01]  /*e4e0*/  SHFL.BFLY PT, R5, R0, 0x1, 0x1f ;  /* 0x0c201f0000057f89 */ /* 0x000e6200000e0000 */
[----:B---3--:R-:W-:-:S05]  /*e4f0*/  FADD.FTZ R4, R4, R15 ;  /* 0x0000000f04047221 */ /* 0x008fca0000010000 */
[----:B------:R-:W3:Y:S01]  /*e500*/  SHFL.BFLY PT, R3, R4, 0x1, 0x1f ;  /* 0x0c201f0004037f89 */ /* 0x000ee200000e0000 */
[----:B0-----:R-:W-:Y:S02]  /*e510*/  IMAD.MOV.U32 R6, RZ, RZ, RZ ;  /* 0x000000ffff067224 */ /* 0x001fe400078e00ff */
[----:B-1----:R-:W-:-:S05]  /*e520*/  FADD.FTZ R7, R0, R5 ;  /* 0x0000000500077221 */ /* 0x002fca0000010000 */
[----:B------:R-:W-:Y:S01]  /*e530*/  FSETP.NE.FTZ.AND P1, PT, R7, RZ, PT ;  /* 0x000000ff0700720b */ /* 0x000fe20003f35000 */
[----:B---3--:R-:W-:-:S01]  /*e540*/  FADD.FTZ R11, R4, R3 ;  /* 0x00000003040b7221 */ /* 0x008fc20000010000 */
[----:B------:R-:W-:Y:S01]  /*e550*/  FMUL.FTZ R12, R7, 0.00390625 ;  /* 0x3b800000070c7820 */ /* 0x000fe20000410000 */
[----:B------:R-:W-:Y:S02]  /*e560*/  WARPGROUP.DEPBAR.LE gsb0, 0x0 ;  /* 0x00008000000079c5 */ /* 0x000fe40000010000 */
[----:B------:R-:W-:-:S06]  /*e570*/  WARPGROUP.ARRIVE ;  /* 0x00000000000079c5 */ /* 0x000fcc0000000000 */
[----:B------:R-:W-:Y:S01]  /*e580*/  QGMMA.64x64x32.F32.E4M3.E4M3 R24, R144, gdesc[UR4], R24, gsb0 ;  /* 0x00e0000490187df3 */ /* 0x000fe20008000818 */
[----:B------:R-:W-:Y:S01]  /*e590*/  FMUL.FTZ R13, R11, 0.00390625 ;  /* 0x3b8000000b0d7820 */ /* 0x000fe20000410000 */
[----:B------:R-:W-:Y:S01]  /*e5a0*/  FSETP.NE.FTZ.AND P2, PT, R12, RZ, PT ;  /* 0x000000ff0c00720b */ /* 0x000fe20003f55000 */
[----:B------:R-:W-:Y:S03]  /*e5b0*/  @P1 MUFU.RCP R6, R7 ;  /* 0x0000000700061308 */ /* 0x000fe60000001000 */
[----:B------:R-:W-:Y:S02]  /*e5c0*/  FSETP.NE.FTZ.AND P3, PT, R13, RZ, PT ;  /* 0x000000ff0d00720b */ /* 0x000fe40003f75000 */
[----:B------:R-:W-:Y:S01]  /*e5d0*/  FSETP.NE.FTZ.AND P1, PT, R11, RZ, PT ;  /* 0x000000ff0b00720b */ /* 0x000fe20003f35000 */
[----:B------:R-:W-:-:S06]  /*e5e0*/  IMAD.MOV.U32 R10, RZ, RZ, RZ ;  /* 0x000000ffff0a7224 */ /* 0x000fcc00078e00ff */
[----:B------:R-:W0:Y:S08]  /*e5f0*/  @P2 MUFU.LG2 R3, R12 ;  /* 0x0000000c00032308 */ /* 0x000e300000000c00 */
[----:B------:R-:W1:Y:S08]  /*e600*/  @P3 MUFU.LG2 R5, R13 ;  /* 0x0000000d00053308 */ /* 0x000e700000000c00 */
[----:B------:R-:W3:Y:S01]  /*e610*/  @P1 MUFU.RCP R10, R11 ;  /* 0x0000000b000a1308 */ /* 0x000ee20000001000 */
[C---:B------:R-:W-:Y:S01]  /*e620*/  @P2 FMUL.FTZ R4, R58.reuse, 0.69314718246459960938 ;  /* 0x3f3172183a042820 */ /* 0x040fe20000410000 */
[----:B------:R-:W-:Y:S01]  /*e630*/  @P3 FMUL.FTZ R58, R58, 0.69314718246459960938 ;  /* 0x3f3172183a3a3820 */ /* 0x000fe20000410000 */
[----:B0-----:R-:W-:Y:S01]  /*e640*/  @P2 FMUL.FTZ R3, R3, 0.69314718246459960938 ;  /* 0x3f31721803032820 */ /* 0x001fe20000410000 */
[----:B------:R-:W-:Y:S01]  /*e650*/  IMAD.MOV.U32 R2, RZ, RZ, -0x800000 ;  /* 0xff800000ff027424 */ /* 0x000fe200078e00ff */
[----:B------:R-:W-:Y:S01]  /*e660*/  MOV R0, 0xff800000 ;  /* 0xff80000000007802 */ /* 0x000fe20000000f00 */
[----:B-1----:R-:W-:Y:S01]  /*e670*/  @P3 FMUL.FTZ R5, R5, 0.69314718246459960938 ;  /* 0x3f31721805053820 */ /* 0x002fe20000410000 */
[----:B------:R-:W-:-:S01]  /*e680*/  @P2 FFMA.FTZ R2, R4, R59, R3 ;  /* 0x0000003b04022223 */ /* 0x000fc20000010003 */
[----:B--2---:R-:W-:-:S02]  /*e690*/  FMUL.FTZ R6, R6, R9 ;  /* 0x0000000906067220 */ /* 0x004fc40000410000 */
[----:B------:R-:W-:-:S01]  /*e6a0*/  @P3 FFMA.FTZ R0, R58, R60, R5 ;  /* 0x0000003c3a003223 */ /* 0x000fc20000010005 */
[----:B---3--:R-:W-:Y:S01]  /*e6b0*/  FMUL.FTZ R16, R10, R9 ;  /* 0x000000090a107220 */ /* 0x008fe20000410000 */
[----:B------:R-:W-:Y:S02]  /*e6c0*/  WARPGROUP.DEPBAR.LE gsb0, 0x0 ;  /* 0x00008000000079c5 */ /* 0x000fe40000010000 */
[----:B------:R-:W-:Y:S05]  /*e6d0*/  @!P0 BRA `(.L_x_11153) ;  /* 0x0000000000048947 */ /* 0x000fea0003800000 */
[----:B------:R-:W-:Y:S01]  /*e6e0*/  BPT.TRAP 0x1 ;  /* 0x000000040000795c */ /* 0x000fe20000300000 */
.L_x_11153:
[----:B------:R-:W2:Y:S01]  /*e6f0*/  LDL.LU R3, [R1+0x28] ;  /* 0x0000280001037983 */ /* 0x000ea20000300800 */
[----:B------:R-:W-:Y:S02]  /*e700*/  VIADD R8, R8, 0x13260 ;  /* 0x0001326008087836 */ /* 0x000fe40000000000 */
[-C--:B------:R-:W-:Y:S01]  /*e710*/  FMUL.FTZ R61, R24, R6.reuse ;  /* 0x00000006183d7220 */ /* 0x080fe20000410000 */
[-C--:B------:R-:W-:Y:S01]  /*e720*/  FMUL.FTZ R59, R25, R6.reuse ;  /* 0x00000006193b7220 */ /* 0x080fe20000410000 */
[----:B------:R-:W3:Y:S04]  /*e730*/  LDL.LU R63, [R1+0xc] ;  /* 0x00000c00013f7983 */ /* 0x000ee80000300800 */
[----:B------:R-:W4:Y:S01]  /*e740*/  LDL.LU R62, [R1+0x4c] ;  /* 0x00004c00013e7983 */ /* 0x000f220000300800 */
        /* <DEDUP_REMOVED lines=26> */
[----:B------:R-:W-:Y:S01]  /*e8f0*/  FMUL.FTZ R55, R55, R16 ;  /* 0x0000001037377220 */ /* 0x000fe20000410000 */
[----:B--2---:R-:W-:-:S04]  /*e900*/  PRMT R4, R3, 0x654, R8 ;  /* 0x0000065403047816 */ /* 0x004fc80000000008 */
[----:B------:R0:W-:Y:S02]  /*e910*/  SYNCS.ARRIVE.TRANS64.RED.A1T0 RZ, [R4+URZ], RZ ;  /* 0x000000ff04ff79a7 */ /* 0x0001e4000810043f */
[----:B0-----:R-:W-:-:S05]  /*e920*/  VIADD R4, R14, 0x1 ;  /* 0x000000010e047836 */ /* 0x001fca0000000000 */
[----:B------:R-:W-:-:S04]  /*e930*/  ISETP.NE.AND P0, PT, R4, 0x2, PT ;  /* 0x000000020400780c */ /* 0x000fc80003f05270 */
[----:B------:R-:W-:Y:S02]  /*e940*/  SEL R5, RZ, 0x1, P0 ;  /* 0x00000001ff057807 */ /* 0x000fe40000000000 */
[----:B------:R-:W-:Y:S01]  /*e950*/  SEL R4, R4, RZ, P0 ;  /* 0x000000ff04047207 */ /* 0x000fe20000000000 */
[----:B----4-:R-:W-:Y:S01]  /*e960*/  VIADD R62, R62, 0x1 ;  /* 0x000000013e3e7836 */ /* 0x010fe20000000000 */
[----:B---3--:R-:W-:-:S03]  /*e970*/  LOP3.LUT R63, R63, R5, RZ, 0x3c, !PT ;  /* 0x000000053f3f7212 */ /* 0x008fc600078e3cff */
[----:B------:R0:W-:Y:S04]  /*e980*/  STL [R1+0x4], R4 ;  /* 0x0000040401007387 */ /* 0x0001e80000100800 */
[----:B------:R0:W-:Y:S04]  /*e990*/  STL [R1+0xc], R63 ;  /* 0x00000c3f01007387 */ /* 0x0001e80000100800 */
[----:B------:R0:W-:Y:S01]  /*e9a0*/  STL [R1+0x4c], R62 ;  /* 0x00004c3e01007387 */ /* 0x0001e20000100800 */
[-C--:B------:R-:W-:Y:S01]  /*e9b0*/  FMUL.FTZ R8, R49, R6.reuse ;  /* 0x0000000631087220 */ /* 0x080fe20000410000 */
[----:B------:R-:W-:Y:S01]  /*e9c0*/  FMUL.FTZ R3, R53, R6 ;  /* 0x0000000635037220 */ /* 0x000fe20000410000 */
[-C--:B------:R-:W-:Y:S01]  /*e9d0*/  FMUL.FTZ R14, R43, R16.reuse ;  /* 0x000000102b0e7220 */ /* 0x080fe20000410000 */
[----:B------:R-:W-:-:S07]  /*e9e0*/  FMUL.FTZ R6, R51, R16 ;  /* 0x0000001033067220 */ /* 0x000fce0000410000 */
.L_x_11105:
        /* <DEDUP_REMOVED lines=12> */
[----:B------:R-:W2:Y:S01]  /*eab0*/  LDL.LU R5, [R1+0x54] ;  /* 0x0000540001057983 */ /* 0x000ea20000300800 */
[----:B------:R-:W-:Y:S01]  /*eac0*/  ULDC.64 UR4, c[0x4][0x38] ;  /* 0x01000e0000047ab9 */ /* 0x000fe20000000a00 */
[----:B------:R-:W1:Y:S01]  /*ead0*/  S2R R29, SR_TID.X ;  /* 0x00000000001d7919 */ /* 0x000e620000002100 */
[----:B------:R-:W3:Y:S01]  /*eae0*/  S2R R35, SR_SWINHI ;  /* 0x0000000000237919 */ /* 0x000ee20000002f00 */
[----:B------:R-:W-:Y:S01]  /*eaf0*/  F2FP.BF16.F32.PACK_AB R21, R21, R32 ;  /* 0x000000201515723e */ /* 0x000fe200000010ff */
[----:B------:R-:W-:Y:S01]  /*eb00*/  ULDC.64 UR6, c[0x0][0xb98] ;  /* 0x0002e60000067ab9 */ /* 0x000fe20000000a00 */
[----:B------:R-:W4:Y:S04]  /*eb10*/  LDL.LU R4, [R1+0x38] ;  /* 0x0000380001047983 */ /* 0x000f280000300800 */
[----:B------:R-:W3:Y:S04]  /*eb20*/  LDL R39, [R1+0x74] ;  /* 0x0000740001277983 */ /* 0x000ee80000100800 */
[----:B0-----:R-:W3:Y:S04]  /*eb30*/  LDL R49, [R1+0x6c] ;  /* 0x00006c0001317983 */ /* 0x001ee80000100800 */
[----:B------:R-:W3:Y:S04]  /*eb40*/  LDL.LU R45, [R1+0x40] ;  /* 0x00004000012d7983 */ /* 0x000ee80000300800 */
[----:B------:R-:W3:Y:S01]  /*eb50*/  LDL.LU R46, [R1+0x44] ;  /* 0x00004400012e7983 */ /* 0x000ee20000300800 */
[----:B------:R-:W-:-:S02]  /*eb60*/  F2FP.BF16.F32.PACK_AB R20, R13, R20 ;  /* 0x000000140d14723e */ /* 0x000fc400000010ff */
[----:B------:R-:W-:Y:S01]  /*eb70*/  F2FP.BF16.F32.PACK_AB R9, R9, R12 ;  /* 0x0000000c0909723e */ /* 0x000fe200000010ff */
[----:B------:R-:W3:Y:S01]  /*eb80*/  LDL R42, [R1+0x50] ;  /* 0x00005000012a7983 */ /* 0x000ee20000100800 */
[----:B------:R-:W-:Y:S02]  /*eb90*/  F2FP.BF16.F32.PACK_AB R36, R36, R57 ;  /* 0x000000392424723e */ /* 0x000fe400000010ff */
[----:B------:R-:W-:Y:S02]  /*eba0*/  F2FP.BF16.F32.PACK_AB R33, R33, R56 ;  /* 0x000000382121723e */ /* 0x000fe400000010ff */
[----:B------:R-:W-:Y:S02]  /*ebb0*/  F2FP.BF16.F32.PACK_AB R10, R7, R10 ;  /* 0x0000000a070a723e */ /* 0x000fe400000010ff */
[----:B------:R-:W-:Y:S02]  /*ebc0*/  F2FP.BF16.F32.PACK_AB R55, R55, R6 ;  /* 0x000000063737723e */ /* 0x000fe400000010ff */
[----:B------:R-:W-:-:S02]  /*ebd0*/  F2FP.BF16.F32.PACK_AB R60, R60, R61 ;  /* 0x0000003d3c3c723e */ /* 0x000fc400000010ff */
[----:B------:R-:W-:Y:S02]  /*ebe0*/  F2FP.BF16.F32.PACK_AB R37, R37, R44 ;  /* 0x0000002c2525723e */ /* 0x000fe400000010ff */
[----:B------:R-:W-:Y:S01]  /*ebf0*/  F2FP.BF16.F32.PACK_AB R59, R58, R59 ;  /* 0x0000003b3a3b723e */ /* 0x000fe200000010ff */
[----:B------:R-:W3:Y:S01]  /*ec00*/  LDL R44, [R1+0x3c] ;  /* 0x00003c00012c7983 */ /* 0x000ee20000100800 */
[----:B------:R-:W-:Y:S02]  /*ec10*/  F2FP.BF16.F32.PACK_AB R40, R31, R40 ;  /* 0x000000281f28723e */ /* 0x000fe400000010ff */
[----:B------:R-:W-:Y:S02]  /*ec20*/  F2FP.BF16.F32.PACK_AB R26, R25, R26 ;  /* 0x0000001a191a723e */ /* 0x000fe400000010ff */
[----:B------:R-:W-:Y:S02]  /*ec30*/  F2FP.BF16.F32.PACK_AB R8, R3, R8 ;  /* 0x000000080308723e */ /* 0x000fe400000010ff */
[----:B------:R-:W-:-:S02]  /*ec40*/  F2FP.BF16.F32.PACK_AB R27, R27, R30 ;  /* 0x0000001e1b1b723e */ /* 0x000fc400000010ff */
[----:B------:R-:W-:Y:S02]  /*ec50*/  F2FP.BF16.F32.PACK_AB R15, R15, R24 ;  /* 0x000000180f0f723e */ /* 0x000fe400000010ff */
[----:B------:R-:W-:Y:S01]  /*ec60*/  F2FP.BF16.F32.PACK_AB R14, R11, R14 ;  /* 0x0000000e0b0e723e */ /* 0x000fe200000010ff */
[----:B------:R-:W-:Y:S01]  /*ec70*/  BAR.SYNC.DEFER_BLOCKING 0x1, 0x180 ;  /* 0x0046000000007b1d */ /* 0x000fe20000010000 */
[----:B--2---:R-:W-:Y:S02]  /*ec80*/  IMAD.MOV.U32 R34, RZ, RZ, R5 ;  /* 0x000000ffff227224 */ /* 0x004fe400078e0005 */
[----:B----4-:R-:W-:Y:S01]  /*ec90*/  IMAD.MOV.U32 R38, RZ, RZ, R4 ;  /* 0x000000ffff267224 */ /* 0x010fe200078e0004 */
[----:B-1----:R-:W-:-:S04]  /*eca0*/  SHF.L.U32 R4, R29, 0x2, RZ ;  /* 0x000000021d047819 */ /* 0x002fc800000006ff */
[----:B------:R-:W-:-:S04]  /*ecb0*/  LOP3.LUT R4, R4, 0xc, RZ, 0xc0, !PT ;  /* 0x0000000c04047812 */ /* 0x000fc800078ec0ff */
[----:B------:R-:W-:-:S05]  /*ecc0*/  IADD3 R4, P0, R4, UR4, RZ ;  /* 0x0000000404047c10 */ /* 0x000fca000ff1e0ff */
[----:B------:R-:W-:Y:S01]  /*ecd0*/  IMAD.X R5, RZ, RZ, UR5, P0 ;  /* 0x00000005ff057e24 */ /* 0x000fe200080e06ff */
[----:B------:R-:W-:-:S04]  /*ece0*/  ULDC.64 UR4, c[0x0][0xc00] ;  /* 0x0003000000047ab9 */ /* 0x000fc80000000a00 */
[----:B-----5:R0:W2:Y:S02]  /*ecf0*/  LDG.E.CONSTANT R28, desc[UR40][R4.64] ;  /* 0x00000028041c7981 */ /* 0x0200a4000c1e9900 */
[----:B0-----:R-:W-:-:S04]  /*ed00*/  LOP3.LUT P1, R4, R29, 0x3, RZ, 0xc0, !PT ;  /* 0x000000031d047812 */ /* 0x001fc8000782c0ff */
[----:B------:R-:W-:-:S04]  /*ed10*/  ISETP.EQ.OR P1, PT, R4, 0x3, !P1 ;  /* 0x000000030400780c */ /* 0x000fc80004f22670 */
[----:B------:R-:W-:Y:S02]  /*ed20*/  SEL R29, R21, R20, P1 ;  /* 0x00000014151d7207 */ /* 0x000fe40000800000 */
[----:B------:R-:W-:Y:S02]  /*ed30*/  SEL R12, R20, R21, P1 ;  /* 0x00000015140c7207 */ /* 0x000fe40000800000 */
[----:B------:R-:W-:Y:S02]  /*ed40*/  MOV R20, R16 ;  /* 0x0000001000147202 */ /* 0x000fe40000000f00 */
[----:B---3--:R-:W-:Y:S02]  /*ed50*/  MOV R21, R35 ;  /* 0x0000002300157202 */ /* 0x008fe40000000f00 */
[----:B------:R-:W-:Y:S01]  /*ed60*/  SEL R25, R36, R33, P1 ;  /* 0x0000002124197207 */ /* 0x000fe20000800000 */
[----:B------:R-:W-:Y:S01]  /*ed70*/  IMAD.WIDE R6, R39, 0x2, R20 ;  /* 0x0000000227067825 */ /* 0x000fe200078e0214 */
[----:B------:R-:W-:-:S02]  /*ed80*/  SEL R36, R33, R36, P1 ;  /* 0x0000002421247207 */ /* 0x000fc40000800000 */
[----:B------:R-:W-:Y:S02]  /*ed90*/  SEL R13, R60, R59, P1 ;  /* 0x0000003b3c0d7207 */ /* 0x000fe40000800000 */
[----:B------:R-:W-:Y:S02]  /*eda0*/  SEL R33, R37, R40, P1 ;  /* 0x0000002825217207 */ /* 0x000fe40000800000 */
[C---:B------:R-:W-:Y:S02]  /*edb0*/  IADD3 R43, P0, R6.reuse, 0x60, RZ ;  /* 0x00000060062b7810 */ /* 0x040fe40007f1e0ff */
[----:B------:R-:W-:Y:S02]  /*edc0*/  IADD3 R41, P2, R6, 0x40, RZ ;  /* 0x0000004006297810 */ /* 0x000fe40007f5e0ff */
[----:B------:R-:W-:Y:S02]  /*edd0*/  SEL R60, R59, R60, P1 ;  /* 0x0000003c3b3c7207 */ /* 0x000fe40000800000 */
        /* <DEDUP_REMOVED lines=9> */
[----:B------:R-:W-:Y:S02]  /*ee70*/  SEL R15, R10, R55, P1 ;  /* 0x000000370a0f7207 */ /* 0x000fe40000800000 */
[----:B------:R-:W-:Y:S02]  /*ee80*/  SEL R32, R55, R10, P1 ;  /* 0x0000000a37207207 */ /* 0x000fe40000800000 */
[----:B------:R-:W-:Y:S02]  /*ee90*/  SHF.R.U64 R8, R8, 0x3, RZ ;  /* 0x0000000308087819 */ /* 0x000fe400000012ff */
[----:B------:R-:W-:-:S02]  /*eea0*/  SHF.R.U64 R30, R30, 0x3, RZ ;  /* 0x000000031e1e7819 */ /* 0x000fc400000012ff */
[----:B------:R-:W-:Y:S02]  /*eeb0*/  LOP3.LUT R10, R8, R41, RZ, 0x3c, !PT ;  /* 0x00000029080a7212 */ /* 0x000fe400078e3cff */
[----:B------:R-:W-:Y:S02]  /*eec0*/  LOP3.LUT R8, R30, R43, RZ, 0x3c, !PT ;  /* 0x0000002b1e087212 */ /* 0x000fe400078e3cff */
[C---:B------:R-:W-:Y:S02]  /*eed0*/  IADD3 R39, P3, R6.reuse, 0x20, RZ ;  /* 0x0000002006277810 */ /* 0x040fe40007f7e0ff */
[----:B------:R-:W-:Y:S02]  /*eee0*/  LOP3.LUT R37, R6, 0x380, RZ, 0xc0, !PT ;  /* 0x0000038006257812 */ /* 0x000fe400078ec0ff */
[----:B------:R-:W-:Y:S02]  /*eef0*/  LOP3.LUT R4, R39, 0x380, RZ, 0xc0, !PT ;  /* 0x0000038027047812 */ /* 0x000fe400078ec0ff */
[----:B------:R-:W-:-:S02]  /*ef00*/  SHF.R.U64 R37, R37, 0x3, RZ ;  /* 0x0000000325257819 */ /* 0x000fc400000012ff */
[----:B------:R-:W-:Y:S01]  /*ef10*/  SHF.R.U64 R4, R4, 0x3, RZ ;  /* 0x0000000304047819 */ /* 0x000fe200000012ff */
[--C-:B------:R-:W-:Y:S01]  /*ef20*/  IMAD.X R5, RZ, RZ, R7.reuse, P3 ;  /* 0x000000ffff057224 */ /* 0x100fe200018e0607 */
[----:B------:R-:W-:Y:S02]  /*ef30*/  LOP3.LUT R6, R37, R6, RZ, 0x3c, !PT ;  /* 0x0000000625067212 */ /* 0x000fe400078e3cff */
[----:B------:R-:W-:Y:S01]  /*ef40*/  LOP3.LUT R4, R4, R39, RZ, 0x3c, !PT ;  /* 0x0000002704047212 */ /* 0x000fe200078e3cff */
[----:B------:R-:W-:Y:S01]  /*ef50*/  IMAD.MOV.U32 R47, RZ, RZ, R38 ;  /* 0x000000ffff2f7224 */ /* 0x000fe200078e0026 */
[----:B------:R-:W-:Y:S01]  /*ef60*/  MOV R38, R6 ;  /* 0x0000000600267202 */ /* 0x000fe20000000f00 */
[--C-:B------:R-:W-:Y:S01]  /*ef70*/  IMAD.X R9, RZ, RZ, R7.reuse, P0 ;  /* 0x000000ffff097224 */ /* 0x100fe200000e0607 */
[----:B------:R-:W-:Y:S01]  /*ef80*/  MOV R37, R4 ;  /* 0x0000000400257202 */ /* 0x000fe20000000f00 */
[----:B------:R-:W-:Y:S02]  /*ef90*/  IMAD.X R11, RZ, RZ, R7, P2 ;  /* 0x000000ffff0b7224 */ /* 0x000fe400010e0607 */
[----:B------:R-:W-:-:S03]  /*efa0*/  IMAD.MOV.U32 R48, RZ, RZ, R34 ;  /* 0x000000ffff307224 */ /* 0x000fc600078e0022 */
[----:B------:R-:W-:Y:S02]  /*efb0*/  MOV R34, R10 ;  /* 0x0000000a00227202 */ /* 0x000fe40000000f00 */
[----:B------:R-:W-:-:S04]  /*efc0*/  ISETP.NE.U32.AND P0, PT, RZ, UR4, PT ;  /* 0x00000004ff007c0c */ /* 0x000fc8000bf05070 */
[----:B------:R-:W-:Y:S02]  /*efd0*/  ISETP.NE.AND.EX P0, PT, RZ, UR5, PT, P0 ;  /* 0x00000005ff007c0c */ /* 0x000fe4000bf05300 */
        /* <DEDUP_REMOVED lines=8> */
[----:B------:R-:W-:Y:S04]  /*f060*/  SHFL.IDX PT, R26, R26, R3, 0x1c1f ;  /* 0x001c1f031a1a7589 */ /* 0x000fe800000e0000 */
[----:B------:R-:W-:Y:S04]  /*f070*/  SHFL.IDX PT, R29, R29, R28, 0x1c1f ;  /* 0x001c1f1c1d1d7589 */ /* 0x000fe800000e0000 */
[----:B------:R-:W2:Y:S04]  /*f080*/  SHFL.IDX PT, R12, R12, R3, 0x1c1f ;  /* 0x001c1f030c0c7589 */ /* 0x000ea800000e0000 */
[----:B------:R-:W-:Y:S04]  /*f090*/  SHFL.IDX PT, R27, R27, R28, 0x1c1f ;  /* 0x001c1f1c1b1b7589 */ /* 0x000fe800000e0000 */
[----:B------:R-:W-:Y:S04]  /*f0a0*/  SHFL.IDX PT, R15, R15, R28, 0x1c1f ;  /* 0x001c1f1c0f0f7589 */ /* 0x000fe800000e0000 */
[----:B------:R-:W3:Y:S04]  /*f0b0*/  SHFL.IDX PT, R30, R14, R3, 0x1c1f ;  /* 0x001c1f030e1e7589 */ /* 0x000ee800000e0000 */
[----:B------:R-:W4:Y:S04]  /*f0c0*/  SHFL.IDX PT, R32, R32, R3, 0x1c1f ;  /* 0x001c1f0320207589 */ /* 0x000f2800000e0000 */
[----:B------:R-:W-:Y:S04]  /*f0d0*/  SHFL.IDX PT, R31, R31, R28, 0x1c1f ;  /* 0x001c1f1c1f1f7589 */ /* 0x000fe800000e0000 */
[----:B------:R2:W4:Y:S01]  /*f0e0*/  SHFL.IDX PT, R24, R24, R3, 0x1c1f ;  /* 0x001c1f0318187589 */ /* 0x00052200000e0000 */
[----:B0-----:R-:W-:-:S02]  /*f0f0*/  SEL R4, R13, R60, P1 ;  /* 0x0000003c0d047207 */ /* 0x001fc40000800000 */
[----:B------:R-:W-:Y:S02]  /*f100*/  SEL R6, R60, R13, P1 ;  /* 0x0000000d3c067207 */ /* 0x000fe40000800000 */
[----:B-1----:R-:W-:Y:S02]  /*f110*/  SEL R5, R33, R40, P1 ;  /* 0x0000002821057207 */ /* 0x002fe40000800000 */
[----:B------:R-:W-:Y:S02]  /*f120*/  SEL R7, R40, R33, P1 ;  /* 0x0000002128077207 */ /* 0x000fe40000800000 */
[----:B------:R-:W-:Y:S01]  /*f130*/  MOV R33, R8 ;  /* 0x0000000800217202 */ /* 0x000fe20000000f00 */
[----:B--2---:R-:W0:Y:S02]  /*f140*/  LDC R3, c[0x0][0xbe8] ;  /* 0x0002fa00ff037b82 */ /* 0x004e240000000800 */
[----:B------:R1:W-:Y:S01]  /*f150*/  STSM.16.M88.4 [R38], R4 ;  /* 0x0000000426007844 */ /* 0x0003e20000000200 */
[----:B------:R-:W-:-:S02]  /*f160*/  SEL R8, R29, R12, P1 ;  /* 0x0000000c1d087207 */ /* 0x000fc40000800000 */
[----:B------:R-:W-:Y:S02]  /*f170*/  SEL R10, R12, R29, P1 ;  /* 0x0000001d0c0a7207 */ /* 0x000fe40000800000 */
[----:B---3--:R-:W-:Y:S02]  /*f180*/  SEL R9, R27, R30, P1 ;  /* 0x0000001e1b097207 */ /* 0x008fe40000800000 */
[----:B------:R-:W-:Y:S02]  /*f190*/  SEL R11, R30, R27, P1 ;  /* 0x0000001b1e0b7207 */ /* 0x000fe40000800000 */
[----:B----4-:R-:W-:Y:S02]  /*f1a0*/  SEL R13, R15, R32, P1 ;  /* 0x000000200f0d7207 */ /* 0x010fe40000800000 */
[----:B------:R-:W-:Y:S02]  /*f1b0*/  SEL R15, R32, R15, P1 ;  /* 0x0000000f200f7207 */ /* 0x000fe40000800000 */
[----:B------:R-:W-:-:S02]  /*f1c0*/  SEL R12, R31, R24, P1 ;  /* 0x000000181f0c7207 */ /* 0x000fc40000800000 */
[----:B-1----:R-:W-:Y:S02]  /*f1d0*/  SEL R4, R25, R36, P1 ;  /* 0x0000002419047207 */ /* 0x002fe40000800000 */
[----:B------:R-:W-:Y:S02]  /*f1e0*/  SEL R6, R36, R25, P1 ;  /* 0x0000001924067207 */ /* 0x000fe40000800000 */
[----:B------:R-:W-:Y:S02]  /*f1f0*/  SEL R5, R35, R26, P1 ;  /* 0x0000001a23057207 */ /* 0x000fe40000800000 */
[----:B------:R-:W-:Y:S02]  /*f200*/  SEL R7, R26, R35, P1 ;  /* 0x000000231a077207 */ /* 0x000fe40000800000 */
[----:B------:R-:W-:-:S03]  /*f210*/  SEL R14, R24, R31, P1 ;  /* 0x0000001f180e7207 */ /* 0x000fc60000800000 */
[----:B------:R-:W-:Y:S04]  /*f220*/  STSM.16.M88.4 [R37], R4 ;  /* 0x0000000425007844 */ /* 0x000fe80000000200 */
[----:B------:R1:W-:Y:S04]  /*f230*/  STSM.16.M88.4 [R34], R8 ;  /* 0x0000000822007844 */ /* 0x0003e80000000200 */
[----:B------:R2:W-:Y:S01]  /*f240*/  STSM.16.M88.4 [R33], R12 ;  /* 0x0000000c21007844 */ /* 0x0005e20000000200 */
[----:B------:R-:W-:Y:S02]  /*f250*/  IADD3 R24, P2, R45, UR4, RZ ;  /* 0x000000042d187c10 */ /* 0x000fe4000ff5e0ff */
[----:B------:R-:W-:-:S02]  /*f260*/  MOV R28, RZ ;  /* 0x000000ff001c7202 */ /* 0x000fc40000000f00 */
[----:B------:R-:W-:Y:S01]  /*f270*/  IADD3.X R25, R46, UR5, RZ, P2, !PT ;  /* 0x000000052e197c10 */ /* 0x000fe200097fe4ff */
[----:B------:R-:W-:Y:S01]  /*f280*/  BAR.SYNC.DEFER_BLOCKING 0x1, 0x180 ;  /* 0x0046000000007b1d */ /* 0x000fe20000010000 */
[----:B------:R-:W-:Y:S01]  /*f290*/  IMAD R31, R42, 0xc0, R49 ;  /* 0x000000c02a1f7824 */ /* 0x000fe200078e0231 */
[----:B------:R-:W-:-:S04]  /*f2a0*/  SHF.R.S32.HI R32, RZ, 0x1f, R44 ;  /* 0x0000001fff207819 */ /* 0x000fc8000001142c */
[----:B------:R-:W-:Y:S01]  /*f2b0*/  ULDC.64 UR4, c[0x0][0xb90] ;  /* 0x0002e40000047ab9 */ /* 0x000fe20000000a00 */
[----:B------:R-:W-:Y:S01]  /*f2c0*/  SEL R30, R48, RZ, !P0 ;  /* 0x000000ff301e7207 */ /* 0x000fe20004000000 */
[----:B------:R-:W-:Y:S01]  /*f2d0*/  ULDC UR8, c[0x0][0xa88] ;  /* 0x0002a20000087ab9 */ /* 0x000fe20000000800 */
[----:B-1----:R-:W3:Y:S04]  /*f2e0*/  LDL R34, [R1+0x58] ;  /* 0x0000580001227983 */ /* 0x002ee80000100800 */
[----:B------:R-:W4:Y:S01]  /*f2f0*/  @P0 LDG.E R28, desc[UR40][R24.64] ;  /* 0x00000028181c0981 */ /* 0x000f22000c1e1900 */
[----:B0-----:R-:W-:-:S13]  /*f300*/  ISETP.NE.AND P2, PT, R3, 0x1, PT ;  /* 0x000000010300780c */ /* 0x001fda0003f45270 */
[----:B------:R-:W0:Y:S08]  /*f310*/  @P2 LDC R26, c[0x0][0xbec] ;  /* 0x0002fb00ff1a2b82 */ /* 0x000e300000000800 */
[----:B------:R-:W1:Y:S01]  /*f320*/  @P2 LDC R27, c[0x0][0xbf0] ;  /* 0x0002fc00ff1b2b82 */ /* 0x000e620000000800 */
[----:B------:R-:W-:Y:S02]  /*f330*/  IMAD R5, R32, UR4, RZ ;  /* 0x0000000420057c24 */ /* 0x000fe4000f8e02ff */
[----:B------:R-:W-:-:S02]  /*f340*/  IMAD.MOV.U32 R7, RZ, RZ, R31 ;  /* 0x000000ffff077224 */ /* 0x000fc400078e001f */
[----:B------:R-:W-:Y:S01]  /*f350*/  IMAD R11, R44, UR5, R5 ;  /* 0x000000052c0b7c24 */ /* 0x000fe2000f8e0205 */
[----:B--2---:R-:W-:Y:S01]  /*f360*/  SEL R33, R47, RZ, !P0 ;  /* 0x000000ff2f217207 */ /* 0x004fe20004000000 */
[----:B0-----:R-:W-:-:S05]  /*f370*/  @P2 IMAD.HI.U32 R4, R31, R26, RZ ;  /* 0x0000001a1f042227 */ /* 0x001fca00078e00ff */
[----:B-1----:R-:W-:-:S05]  /*f380*/  @P2 SHF.R.U32.HI R7, RZ, R27, R4 ;  /* 0x0000001bff072219 */ /* 0x002fca0000011604 */
[----:B------:R-:W-:-:S04]  /*f390*/  IMAD.MOV R6, RZ, RZ, -R7 ;  /* 0x000000ffff067224 */ /* 0x000fc800078e0a07 */
[----:B------:R-:W-:Y:S02]  /*f3a0*/  IMAD R9, R3, R6, R31 ;  /* 0x0000000603097224 */ /* 0x000fe400078e021f */
[----:B------:R-:W-:-:S03]  /*f3b0*/  IMAD R6, R30, UR6, RZ ;  /* 0x000000061e067c24 */ /* 0x000fc6000f8e02ff */
[----:B------:R-:W-:Y:S01]  /*f3c0*/  SHF.R.S32.HI R8, RZ, 0x1f, R9 ;  /* 0x0000001fff087819 */ /* 0x000fe20000011409 */
[----:B------:R-:W-:Y:S01]  /*f3d0*/  IMAD R10, R33, UR7, R6 ;  /* 0x00000007210a7c24 */ /* 0x000fe2000f8e0206 */
[----:B----4-:R-:W-:-:S03]  /*f3e0*/  SHF.R.S32.HI R29, RZ, 0x1f, R28 ;  /* 0x0000001fff1d7819 */ /* 0x010fc6000001141c */
[----:B------:R-:W-:Y:S01]  /*f3f0*/  IMAD.WIDE.U32 R4, R44, UR4, R28 ;  /* 0x000000042c047c25 */ /* 0x000fe2000f8e001c */
[----:B------:R-:W-:-:S03]  /*f400*/  ULDC.64 UR4, c[0x0][0xc08] ;  /* 0x0003020000047ab9 */ /* 0x000fc60000000a00 */
[----:B------:R-:W-:Y:S01]  /*f410*/  IMAD.IADD R5, R5, 0x1, R11 ;  /* 0x0000000105057824 */ /* 0x000fe200078e020b */
[----:B------:R-:W-:Y:S01]  /*f420*/  ISETP.NE.U32.AND P1, PT, RZ, UR4, PT ;  /* 0x00000004ff007c0c */ /* 0x000fe2000bf25070 */
[----:B------:R-:W-:-:S03]  /*f430*/  IMAD.WIDE.U32 R4, R33, UR6, R4 ;  /* 0x0000000621047c25 */ /* 0x000fc6000f8e0004 */
[----:B------:R-:W-:Y:S01]  /*f440*/  ISETP.NE.AND.EX P1, PT, RZ, UR5, PT, P1 ;  /* 0x00000005ff007c0c */ /* 0x000fe2000bf25310 */
[----:B------:R-:W-:Y:S01]  /*f450*/  ULDC.64 UR6, c[0x0][0xb88] ;  /* 0x0002e20000067ab9 */ /* 0x000fe20000000a00 */
[----:B------:R-:W-:Y:S02]  /*f460*/  SHF.R.S32.HI R11, RZ, 0x1f, R7 ;  /* 0x0000001fff0b7819 */ /* 0x000fe40000011407 */
[----:B------:R-:W-:Y:S01]  /*f470*/  IADD3 R6, P3, R7, R4, RZ ;  /* 0x0000000407067210 */ /* 0x000fe20007f7e0ff */
[----:B------:R-:W-:-:S03]  /*f480*/  IMAD R8, R8, UR6, RZ ;  /* 0x0000000608087c24 */ /* 0x000fc6000f8e02ff */
[----:B------:R-:W-:Y:S01]  /*f490*/  IADD3.X R7, R11, R5, R10, P3, !PT ;  /* 0x000000050b077210 */ /* 0x000fe20001ffe40a */
[C---:B------:R-:W-:Y:S02]  /*f4a0*/  IMAD R5, R9.reuse, UR7, R8 ;  /* 0x0000000709057c24 */ /* 0x040fe4000f8e0208 */
[----:B------:R-:W-:Y:S02]  /*f4b0*/  IMAD.WIDE.U32 R6, R9, UR6, R6 ;  /* 0x0000000609067c25 */ /* 0x000fe4000f8e0006 */
[----:B------:R-:W-:Y:S01]  /*f4c0*/  @P1 IADD3 R4, P3, R45, UR4, RZ ;  /* 0x000000042d041c10 */ /* 0x000fe2000ff7e0ff */
[----:B------:R-:W0:Y:S01]  /*f4d0*/  S2R R13, SR_TID.X ;  /* 0x00000000000d7919 */ /* 0x000e220000002100 */
[----:B------:R-:W-:Y:S01]  /*f4e0*/  ULDC.64 UR6, c[0x0][0xb50] ;  /* 0x0002d40000067ab9 */ /* 0x000fe20000000a00 */
[----:B------:R-:W-:Y:S01]  /*f4f0*/  IMAD.IADD R7, R7, 0x1, R5 ;  /* 0x0000000107077824 */ /* 0x000fe200078e0205 */
[----:B------:R-:W-:Y:S01]  /*f500*/  @P1 IADD3.X R5, R46, UR5, RZ, P3, !PT ;  /* 0x000000052e051c10 */ /* 0x000fe20009ffe4ff */
[----:B------:R-:W-:-:S06]  /*f510*/  IMAD.U32 R8, RZ, RZ, UR8 ;  /* 0x00000008ff087e24 */ /* 0x000fcc000f8e00ff */
[----:B------:R1:W5:Y:S01]  /*f520*/  @P1 LDG.E R8, desc[UR40][R4.64] ;  /* 0x0000002804081981 */ /* 0x000362000c1e1900 */
[----:B------:R-:W-:-:S04]  /*f530*/  LEA R10, P4, R6, UR6, 0x2 ;  /* 0x00000006060a7c11 */ /* 0x000fc8000f8810ff */
[----:B------:R-:W-:Y:S01]  /*f540*/  LEA.HI.X R11, R6, UR7, R7, 0x2, P4 ;  /* 0x00000007060b7c11 */ /* 0x000fe2000a0f1407 */
[----:B0-----:R-:W-:-:S05]  /*f550*/  VIADD R45, R13, 0xffffff80 ;  /* 0xffffff800d2d7836 */ /* 0x001fca0000000000 */
[----:B------:R-:W-:-:S04]  /*f560*/  SHF.R.S32.HI R38, RZ, 0x1f, R45 ;  /* 0x0000001fff267819 */ /* 0x000fc8000001142d */
[----:B------:R-:W-:-:S04]  /*f570*/  LEA.HI R38, R38, R45, RZ, 0x3 ;  /* 0x0000002d26267211 */ /* 0x000fc800078f18ff */
[----:B------:R-:W-:-:S04]  /*f580*/  SHF.R.S32.HI R38, RZ, 0x3, R38 ;  /* 0x00000003ff267819 */ /* 0x000fc80000011426 */
[----:B---3--:R-:W-:Y:S01]  /*f590*/  LEA R9, R38, R34, 0x6 ;  /* 0x0000002226097211 */ /* 0x008fe200078e30ff */
[----:B-1----:R-:W-:Y:S06]  /*f5a0*/  @P1 BRA `(.L_x_11156) ;  /* 0x0000000000101947 */ /* 0x002fec0003800000 */
[----:B------:R-:W-:Y:S05]  /*f5b0*/  @!P0 BRA `(.L_x_11156) ;  /* 0x00000000000c8947 */ /* 0x000fea0003800000 */
[----:B------:R-:W2:Y:S04]  /*f5c0*/  LDG.E R5, desc[UR40][R24.64] ;  /* 0x0000002818057981 */ /* 0x000ea8000c1e1900 */
[----:B-----5:R-:W2:Y:S02]  /*f5d0*/  LDG.E R8, desc[UR40][R24.64+0x4] ;  /* 0x0000042818087981 */ /* 0x020ea4000c1e1900 */
[----:B--2---:R-:W-:-:S07]  /*f5e0*/  IMAD.IADD R8, R8, 0x1, -R5 ;  /* 0x0000000108087824 */ /* 0x004fce00078e0a05 */
.L_x_11156:
[----:B------:R-:W2:Y:S01]  /*f5f0*/  LDL R12, [R1+0x68] ;  /* 0x00006800010c7983 */ /* 0x000ea20000100800 */
[----:B------:R-:W-:Y:S01]  /*f600*/  VIADD R14, R13, 0xffffff80 ;  /* 0xffffff800d0e7836 */ /* 0x000fe20000000000 */
[----:B------:R-:W0:Y:S01]  /*f610*/  @P2 LDC R37, c[0x0][0xbf0] ;  /* 0x0002fc00ff252b82 */ /* 0x000e220000000800 */
[----:B-----5:R-:W-:Y:S01]  /*f620*/  IMAD R35, R8, R3, RZ ;  /* 0x0000000308237224 */ /* 0x020fe200078e02ff */
[----:B------:R-:W-:Y:S01]  /*f630*/  SHFL.IDX PT, R4, R10, RZ, 0x1c1f ;  /* 0x001c1fff0a047589 */ /* 0x000fe200000e0000 */
[----:B------:R-:W-:Y:S01]  /*f640*/  IMAD.WIDE R20, R9, 0x2, R20 ;  /* 0x0000000209147825 */ /* 0x000fe200078e0214 */
[----:B------:R-:W-:Y:S01]  /*f650*/  SHF.R.S32.HI R13, RZ, 0x1f, R14 ;  /* 0x0000001fff0d7819 */ /* 0x000fe2000001140e */
[----:B------:R-:W-:Y:S01]  /*f660*/  ULDC.64 UR4, c[0x0][0xaa0] ;  /* 0x0002a80000047ab9 */ /* 0x000fe20000000a00 */
[----:B------:R-:W1:Y:S02]  /*f670*/  SHFL.IDX PT, R5, R11, RZ, 0x1c1f ;  /* 0x001c1fff0b057589 */ /* 0x000e6400000e0000 */
[----:B------:R-:W-:-:S02]  /*f680*/  LEA.HI R13, R13, R14, RZ, 0x7 ;  /* 0x0000000e0d0d7211 */ /* 0x000fc400078f38ff */
[----:B------:R-:W-:Y:S04]  /*f690*/  SHFL.IDX PT, R6, R10, 0x1, 0x1c1f ;  /* 0x003c1f000a067f89 */ /* 0x000fe800000e0000 */
[----:B------:R-:W3:Y:S01]  /*f6a0*/  SHFL.IDX PT, R7, R11, 0x1, 0x1c1f ;  /* 0x003c1f000b077f89 */ /* 0x000ee200000e0000 */
[----:B------:R-:W-:Y:S02]  /*f6b0*/  LOP3.LUT R13, R13, 0xffffff80, RZ, 0xc0, !PT ;  /* 0xffffff800d0d7812 */ /* 0x000fe400078ec0ff */
[----:B------:R-:W-:Y:S02]  /*f6c0*/  SHF.R.S32.HI R36, RZ, 0x1f, R45 ;  /* 0x0000001fff247819 */ /* 0x000fe4000001142d */
[----:B------:R-:W-:Y:S01]  /*f6d0*/  IADD3 R25, P4, R20, 0x3000, RZ ;  /* 0x0000300014197810 */ /* 0x000fe20007f9e0ff */
[----:B------:R-:W-:Y:S01]  /*f6e0*/  IMAD.IADD R13, R14, 0x1, -R13 ;  /* 0x000000010e0d7824 */ /* 0x000fe200078e0a0d */
[----:B------:R-:W-:-:S02]  /*f6f0*/  LEA.HI R36, R36, R45, RZ, 0x3 ;  /* 0x0000002d24247211 */ /* 0x000fc400078f18ff */
[C---:B------:R-:W-:Y:S02]  /*f700*/  LOP3.LUT R9, R20.reuse, 0x380, RZ, 0xc0, !PT ;  /* 0x0000038014097812 */ /* 0x040fe400078ec0ff */
[----:B------:R-:W-:Y:S02]  /*f710*/  LOP3.LUT P0, RZ, R13, 0x3, RZ, 0xc0, !PT ;  /* 0x000000030dff7812 */ /* 0x000fe4000780c0ff */
[----:B------:R-:W-:Y:S02]  /*f720*/  IADD3 R13, P3, R20, 0x1800, RZ ;  /* 0x00001800140d7810 */ /* 0x000fe40007f7e0ff */
[----:B------:R-:W-:Y:S02]  /*f730*/  LOP3.LUT R36, R36, 0xfffffff8, RZ, 0xc0, !PT ;  /* 0xfffffff824247812 */ /* 0x000fe400078ec0ff */
[----:B------:R-:W-:Y:S02]  /*f740*/  LOP3.LUT R24, R25, 0x380, RZ, 0xc0, !PT ;  /* 0x0000038019187812 */ /* 0x000fe400078ec0ff */
[----:B------:R-:W-:Y:S01]  /*f750*/  SHF.R.U64 R9, R9, 0x3, RZ ;  /* 0x0000000309097819 */ /* 0x000fe200000012ff */
[----:B------:R-:W-:Y:S01]  /*f760*/  IMAD.IADD R36, R45, 0x1, -R36 ;  /* 0x000000012d247824 */ /* 0x000fe200078e0a24 */
[----:B------:R-:W-:-:S04]  /*f770*/  SHF.R.U64 R24, R24, 0x3, RZ ;  /* 0x0000000318187819 */ /* 0x000fc800000012ff */
[----:B------:R-:W-:Y:S01]  /*f780*/  LOP3.LUT R24, R24, R25, RZ, 0x3c, !PT ;  /* 0x0000001918187212 */ /* 0x000fe200078e3cff */
[----:B------:R-:W-:Y:S02]  /*f790*/  IMAD.X R25, RZ, RZ, R21, P4 ;  /* 0x000000ffff197224 */ /* 0x000fe400020e0615 */
[----:B--2---:R-:W-:-:S04]  /*f7a0*/  IMAD R12, R42, 0xc0, R12 ;  /* 0x000000c02a0c7824 */ /* 0x004fc800078e020c */
[C---:B------:R-:W-:Y:S01]  /*f7b0*/  VIADD R8, R12.reuse, 0x8 ;  /* 0x000000080c087836 */ /* 0x040fe20000000000 */
[-C--:B------:R-:W-:Y:S02]  /*f7c0*/  ISETP.GE.OR P1, PT, R12, R35.reuse, P0 ;  /* 0x000000230c00720c */ /* 0x080fe40000726670 */
[----:B------:R-:W-:Y:S02]  /*f7d0*/  LOP3.LUT R12, R13, 0x380, RZ, 0xc0, !PT ;  /* 0x000003800d0c7812 */ /* 0x000fe400078ec0ff */
[----:B------:R-:W-:Y:S02]  /*f7e0*/  ISETP.GE.OR P0, PT, R8, R35, P0 ;  /* 0x000000230800720c */ /* 0x000fe40000706670 */
[----:B------:R-:W-:Y:S02]  /*f7f0*/  SHF.R.U64 R12, R12, 0x3, RZ ;  /* 0x000000030c0c7819 */ /* 0x000fe400000012ff */
[----:B------:R-:W-:Y:S02]  /*f800*/  LOP3.LUT R8, R9, R20, RZ, 0x3c, !PT ;  /* 0x0000001409087212 */ /* 0x000fe400078e3cff */
[----:B------:R-:W-:Y:S01]  /*f810*/  LOP3.LUT R12, R12, R13, RZ, 0x3c, !PT ;  /* 0x0000000d0c0c7212 */ /* 0x000fe200078e3cff */
[----:B------:R-:W-:Y:S01]  /*f820*/  IMAD.X R13, RZ, RZ, R21, P3 ;  /* 0x000000ffff0d7224 */ /* 0x000fe200018e0615 */
[----:B------:R-:W-:Y:S01]  /*f830*/  MOV R9, R21 ;  /* 0x0000001500097202 */ /* 0x000fe20000000f00 */
[----:B-1----:R-:W-:Y:S04]  /*f840*/  @!P1 ST.E desc[UR40][R4.64], R2 ;  /* 0x0000000204009985 */ /* 0x002fe8000c101928 */
[----:B---3--:R1:W-:Y:S04]  /*f850*/  @!P0 ST.E desc[UR40][R6.64], R0 ;  /* 0x0000000006008985 */ /* 0x0083e8000c101928 */
[----:B------:R-:W2:Y:S04]  /*f860*/  LD.E.128 R8, desc[UR40][R8.64] ;  /* 0x0000002808087980 */ /* 0x000ea8000c101d00 */
[----:B------:R-:W3:Y:S01]  /*f870*/  LD.E.128 R12, desc[UR40][R12.64] ;  /* 0x000000280c0c7980 */ /* 0x000ee2000c101d00 */
[----:B-1----:R-:W-:-:S03]  /*f880*/  IMAD R0, R36, 0x30, R38 ;  /* 0x0000003024007824 */ /* 0x002fc600078e0226 */
[----:B------:R-:W4:Y:S01]  /*f890*/  LD.E.128 R24, desc[UR40][R24.64] ;  /* 0x0000002818187980 */ /* 0x000f22000c101d00 */
[----:B------:R-:W-:-:S03]  /*f8a0*/  IADD3 R31, P0, R20, 0x4800, RZ ;  /* 0x00004800141f7810 */ /* 0x000fc60007f1e0ff */
[----:B------:R-:W2:Y:S01]  /*f8b0*/  LDL R36, [R1+0x78] ;  /* 0x0000780001247983 */ /* 0x000ea20000100800 */
[----:B------:R-:W-:Y:S01]  /*f8c0*/  LOP3.LUT R20, R31, 0x380, RZ, 0xc0, !PT ;  /* 0x000003801f147812 */ /* 0x000fe200078ec0ff */
[----:B------:R-:W-:-:S03]  /*f8d0*/  IMAD.X R5, RZ, RZ, R21, P0 ;  /* 0x000000ffff057224 */ /* 0x000fc600000e0615 */
[----:B------:R-:W-:-:S04]  /*f8e0*/  SHF.R.U64 R2, R20, 0x3, RZ ;  /* 0x0000000314027819 */ /* 0x000fc800000012ff */
[----:B------:R-:W-:Y:S02]  /*f8f0*/  LOP3.LUT R4, R2, R31, RZ, 0x3c, !PT ;  /* 0x0000001f02047212 */ /* 0x000fe400078e3cff */
[----:B------:R-:W1:Y:S01]  /*f900*/  @P2 LDC R31, c[0x0][0xbec] ;  /* 0x0002fb00ff1f2b82 */ /* 0x000e620000000800 */
[----:B------:R-:W-:-:S03]  /*f910*/  IMAD R21, R29, UR4, RZ ;  /* 0x000000041d157c24 */ /* 0x000fc6000f8e02ff */
[----:B------:R-:W5:Y:S01]  /*f920*/  LD.E.128 R4, desc[UR40][R4.64] ;  /* 0x0000002804047980 */ /* 0x000f62000c101d00 */
[C---:B------:R-:W-:Y:S02]  /*f930*/  IMAD R29, R28.reuse, UR5, R21 ;  /* 0x000000051c1d7c24 */ /* 0x040fe4000f8e0215 */
[----:B------:R-:W-:Y:S01]  /*f940*/  IMAD.WIDE.U32 R20, R28, UR4, RZ ;  /* 0x000000041c147c25 */ /* 0x000fe2000f8e00ff */
        /* <DEDUP_REMOVED lines=12> */
[----:B------:R-:W-:-:S03]  /*fa10*/  ULDC.64 UR4, c[0x0][0xaf0] ;  /* 0x0002bc0000047ab9 */ /* 0x000fc60000000a00 */
[----:B-1----:R-:W-:-:S04]  /*fa20*/  @P2 IMAD.HI.U32 R0, R28, R31, RZ ;  /* 0x0000001f1c002227 */ /* 0x002fc800078e00ff */
[----:B------:R-:W-:Y:S02]  /*fa30*/  IMAD.IADD R21, R21, 0x1, R29 ;  /* 0x0000000115157824 */ /* 0x000fe400078e021d */
[----:B------:R-:W-:Y:S01]  /*fa40*/  IMAD.MOV.U32 R29, RZ, RZ, R28 ;  /* 0x000000ffff1d7224 */ /* 0x000fe200078e001c */
[----:B------:R-:W-:Y:S01]  /*fa50*/  @P2 SHF.R.U32.HI R29, RZ, R37, R0 ;  /* 0x00000025ff1d2219 */ /* 0x000fe20000011600 */
[----:B------:R-:W-:Y:S02]  /*fa60*/  IMAD R2, R30, UR4, RZ ;  /* 0x000000041e027c24 */ /* 0x000fe4000f8e02ff */
[----:B------:R-:W-:Y:S01]  /*fa70*/  IMAD.WIDE.U32 R20, R33, UR4, R20 ;  /* 0x0000000421147c25 */ /* 0x000fe2000f8e0014 */
[----:B------:R-:W-:-:S03]  /*fa80*/  SHF.R.S32.HI R0, RZ, 0x1f, R29 ;  /* 0x0000001fff007819 */ /* 0x000fc6000001141d */
[----:B------:R-:W-:Y:S01]  /*fa90*/  IMAD R31, R33, UR5, R2 ;  /* 0x00000005211f7c24 */ /* 0x000fe2000f8e0202 */
[----:B------:R-:W-:Y:S01]  /*faa0*/  ULDC.64 UR4, c[0x0][0xae0] ;  /* 0x0002b80000047ab9 */ /* 0x000fe20000000a00 */
[----:B------:R-:W-:Y:S02]  /*fab0*/  IMAD.MOV R2, RZ, RZ, -R29 ;  /* 0x000000ffff027224 */ /* 0x000fe400078e0a1d */
[----:B------:R-:W-:Y:S01]  /*fac0*/  IMAD R0, R0, UR4, RZ ;  /* 0x0000000400007c24 */ /* 0x000fe2000f8e02ff */
[----:B------:R-:W-:Y:S01]  /*fad0*/  IADD3 R21, R21, R31, RZ ;  /* 0x0000001f15157210 */ /* 0x000fe20007ffe0ff */
        /* <DEDUP_REMOVED lines=12> */
[----:B------:R-:W-:-:S03]  /*fba0*/  ULDC UR4, c[0x0][0xac8] ;  /* 0x0002b20000047ab9 */ /* 0x000fc60000000800 */
[----:B0-----:R-:W0:Y:S01]  /*fbb0*/  SHFL.IDX PT, R20, R30, RZ, 0x181f ;  /* 0x00181fff1e147589 */ /* 0x001e2200000e0000 */
[----:B------:R-:W-:Y:S01]  /*fbc0*/  LEA.HI.X R31, R2, UR5, R3, 0x1, P0 ;  /* 0x00000005021f7c11 */ /* 0x000fe200080f0c03 */
[----:B------:R-:W-:Y:S02]  /*fbd0*/  IMAD R32, R42, 0xc0, R38 ;  /* 0x000000c02a207824 */ /* 0x000fe400078e0226 */
[----:B------:R-:W1:Y:S04]  /*fbe0*/  SHFL.IDX PT, R28, R30, 0x1, 0x181f ;  /* 0x00381f001e1c7f89 */ /* 0x000e6800000e0000 */
[----:B------:R-:W1:Y:S01]  /*fbf0*/  SHFL.IDX PT, R33, R30, 0x2, 0x181f ;  /* 0x00581f001e217f89 */ /* 0x000e6200000e0000 */
[----:B------:R-:W-:-:S03]  /*fc00*/  ISETP.GE.AND P0, PT, R34, UR4, PT ;  /* 0x0000000422007c0c */ /* 0x000fc6000bf06270 */
[----:B------:R-:W2:Y:S01]  /*fc10*/  SHFL.IDX PT, R3, R31, RZ, 0x181f ;  /* 0x00181fff1f037589 */ /* 0x000ea200000e0000 */
[----:B------:R-:W-:-:S03]  /*fc20*/  VIADD R0, R32, 0x30 ;  /* 0x0000003020007836 */ /* 0x000fc60000000000 */
[----:B------:R-:W2:Y:S01]  /*fc30*/  SHFL.IDX PT, R21, R31, 0x1, 0x181f ;  /* 0x00381f001f157f89 */ /* 0x000ea200000e0000 */
[----:B------:R-:W-:-:S03]  /*fc40*/  VIADD R2, R32, 0x60 ;  /* 0x0000006020027836 */ /* 0x000fc60000000000 */
[----:B------:R-:W2:Y:S01]  /*fc50*/  SHFL.IDX PT, R29, R31, 0x2, 0x181f ;  /* 0x00581f001f1d7f89 */ /* 0x000ea200000e0000 */
[-C--:B------:R-:W-:Y:S02]  /*fc60*/  ISETP.GE.OR P1, PT, R32, R35.reuse, P0 ;  /* 0x000000232000720c */ /* 0x080fe40000726670 */
[-C--:B------:R-:W-:Y:S02]  /*fc70*/  ISETP.GE.OR P2, PT, R0, R35.reuse, P0 ;  /* 0x000000230000720c */ /* 0x080fe40000746670 */
[----:B------:R-:W-:Y:S01]  /*fc80*/  ISETP.GE.OR P3, PT, R2, R35, P0 ;  /* 0x000000230200720c */ /* 0x000fe20000766670 */
[----:B------:R-:W-:-:S08]  /*fc90*/  VIADD R0, R16, 0x13220 ;  /* 0x0001322010007836 */ /* 0x000fd00000000000 */
[C---:B0-----:R-:W-:Y:S02]  /*fca0*/  @!P1 LEA R2, P4, R34.reuse, R20, 0x1 ;  /* 0x0000001422029211 */ /* 0x041fe400078808ff */
[C---:B-1----:R-:W-:Y:S02]  /*fcb0*/  @!P2 LEA R20, P5, R34.reuse, R28, 0x1 ;  /* 0x0000001c2214a211 */ /* 0x042fe400078a08ff */
[----:B------:R-:W-:Y:S02]  /*fcc0*/  @!P3 LEA R28, P6, R34, R33, 0x1 ;  /* 0x00000021221cb211 */ /* 0x000fe400078c08ff */
[----:B------:R-:W-:-:S04]  /*fcd0*/  PRMT R0, RZ, 0x654, R0 ;  /* 0x00000654ff007816 */ /* 0x000fc80000000000 */
[----:B------:R0:W-:Y:S02]  /*fce0*/  SYNCS.ARRIVE.TRANS64.RED.A1T0 RZ, [R0+URZ], RZ ;  /* 0x000000ff00ff79a7 */ /* 0x0001e4000810043f */
[----:B0-----:R-:W-:-:S05]  /*fcf0*/  VIADD R0, R32, 0x90 ;  /* 0x0000009020007836 */ /* 0x001fca0000000000 */
[----:B------:R-:W-:Y:S01]  /*fd00*/  ISETP.GE.OR P0, PT, R0, R35, P0 ;  /* 0x000000230000720c */ /* 0x000fe20000706670 */
[----:B------:R-:W0:Y:S04]  /*fd10*/  SHFL.IDX PT, R30, R30, 0x3, 0x181f ;  /* 0x00781f001e1e7f89 */ /* 0x000e2800000e0000 */
[----:B------:R-:W1:Y:S01]  /*fd20*/  SHFL.IDX PT, R31, R31, 0x3, 0x181f ;  /* 0x00781f001f1f7f89 */ /* 0x000e6200000e0000 */
[C-C-:B--2---:R-:W-:Y:S02]  /*fd30*/  @!P1 LEA.HI.X R3, R34.reuse, R3, R36.reuse, 0x1, P4 ;  /* 0x0000000322039211 */ /* 0x144fe400020f0c24 */
[C-C-:B------:R-:W-:Y:S02]  /*fd40*/  @!P2 LEA.HI.X R21, R34.reuse, R21, R36.reuse, 0x1, P5 ;  /* 0x000000152215a211 */ /* 0x140fe400028f0c24 */
[----:B------:R-:W-:Y:S01]  /*fd50*/  @!P3 LEA.HI.X R29, R34, R29, R36, 0x1, P6 ;  /* 0x0000001d221db211 */ /* 0x000fe200030f0c24 */
[----:B------:R2:W-:Y:S04]  /*fd60*/  @!P1 ST.E.128 desc[UR40][R2.64], R8 ;  /* 0x0000000802009985 */ /* 0x0005e8000c101d28 */
[----:B---3--:R2:W-:Y:S04]  /*fd70*/  @!P2 ST.E.128 desc[UR40][R20.64], R12 ;  /* 0x0000000c1400a985 */ /* 0x0085e8000c101d28 */
[----:B----4-:R2:W-:Y:S01]  /*fd80*/  @!P3 ST.E.128 desc[UR40][R28.64], R24 ;  /* 0x000000181c00b985 */ /* 0x0105e2000c101d28 */
[----:B01----:R-:W-:Y:S05]  /*fd90*/  @P0 BRA `(.L_x_11157) ;  /* 0x0000000800800947 */ /* 0x003fea0003800000 */
[----:B--2---:R-:W-:-:S04]  /*fda0*/  LEA R2, P0, R34, R30, 0x1 ;  /* 0x0000001e22027211 */ /* 0x004fc800078008ff */
[----:B------:R-:W-:-:S05]  /*fdb0*/  LEA.HI.X R3, R34, R31, R36, 0x1, P0 ;  /* 0x0000001f22037211 */ /* 0x000fca00000f0c24 */
[----:B-----5:R0:W-:Y:S01]  /*fdc0*/  ST.E.128 desc[UR40][R2.64], R4 ;  /* 0x0000000402007985 */ /* 0x0201e2000c101d28 */
[----:B------:R-:W-:Y:S05]  /*fdd0*/  BRA `(.L_x_11157) ;  /* 0x0000000800707947 */ /* 0x000fea0003800000 */
.L_x_11155:
[----:B------:R-:W2:Y:S01]  /*fde0*/  LDL.LU R4, [R1+0x40] ;  /* 0x0000400001047983 */ /* 0x000ea20000300800 */
[----:B------:R-:W-:Y:S01]  /*fdf0*/  ULDC.64 UR4, c[0x0][0xc00] ;  /* 0x0003000000047ab9 */ /* 0x000fe20000000a00 */
[----:B------:R-:W-:Y:S01]  /*fe00*/  MOV R6, RZ ;  /* 0x000000ff00067202 */ /* 0x000fe20000000f00 */
        /* <DEDUP_REMOVED lines=25> */
.L_x_11158:
        /* <DEDUP_REMOVED lines=49> */
.L_x_11160:
[----:B------:R-:W-:Y:S05]  /*102b0*/  BSYNC B1 ;  /* 0x0000000000017941 */ /* 0x000fea0003800000 */
.L_x_11159:
[----:B------:R-:W2:Y:S04]  /*102c0*/  LDL R15, [R1+0x58] ;  /* 0x00005800010f7983 */ /* 0x000ea80000100800 */
[----:B------:R-:W3:Y:S01]  /*102d0*/  LDL R20, [R1+0x78] ;  /* 0x0000780001147983 */ /* 0x000ee20000100800 */
[--C-:B0-----:R-:W-:Y:S01]  /*102e0*/  SHF.R.S32.HI R4, RZ, 0x1f, R26.reuse ;  /* 0x0000001fff047819 */ /* 0x101fe2000001141a */
[----:B------:R-:W0:Y:S01]  /*102f0*/  @P2 LDC R9, c[0x0][0xbf0] ;  /* 0x0002fc00ff092b82 */ /* 0x000e220000000800 */
[----:B------:R-:W-:Y:S01]  /*10300*/  SHF.R.S32.HI R21, RZ, 0x1f, R26 ;  /* 0x0000001fff157819 */ /* 0x000fe2000001141a */
[----:B------:R-:W-:Y:S01]  /*10310*/  ULDC.64 UR4, c[0x0][0xaa0] ;  /* 0x0002a80000047ab9 */ /* 0x000fe20000000a00 */
[-C--:B------:R-:W-:Y:S01]  /*10320*/  LEA.HI R4, R4, R26.reuse, RZ, 0x3 ;  /* 0x0000001a04047211 */ /* 0x080fe200078f18ff */
[----:B------:R-:W-:Y:S01]  /*10330*/  IMAD R3, R11, UR4, RZ ;  /* 0x000000040b037c24 */ /* 0x000fe2000f8e02ff */
[----:B------:R-:W-:-:S02]  /*10340*/  LEA.HI R21, R21, R26, RZ, 0x3 ;  /* 0x0000001a15157211 */ /* 0x000fc400078f18ff */
        /* <DEDUP_REMOVED lines=14> */
[----:B0-----:R-:W-:Y:S01]  /*10430*/  @P2 SHF.R.U32.HI R5, RZ, R9, R4 ;  /* 0x00000009ff052219 */ /* 0x001fe20000011604 */
[----:B------:R-:W-:Y:S02]  /*10440*/  ULDC.64 UR4, c[0x0][0xaf0] ;  /* 0x0002bc0000047ab9 */ /* 0x000fe40000000a00 */
[----:B------:R-:W-:Y:S01]  /*10450*/  IMAD.IADD R3, R3, 0x1, R7 ;  /* 0x0000000103037824 */ /* 0x000fe200078e0207 */
[--C-:B------:R-:W-:Y:S01]  /*10460*/  SHF.R.S32.HI R4, RZ, 0x1f, R5.reuse ;  /* 0x0000001fff047819 */ /* 0x100fe20000011405 */
[----:B------:R-:W-:Y:S02]  /*10470*/  IMAD R6, R12, UR4, RZ ;  /* 0x000000040c067c24 */ /* 0x000fe4000f8e02ff */
[----:B------:R-:W-:Y:S02]  /*10480*/  IMAD.MOV R7, RZ, RZ, -R5 ;  /* 0x000000ffff077224 */ /* 0x000fe400078e0a05 */
[----:B------:R-:W-:-:S02]  /*10490*/  IMAD R9, R13, UR5, R6 ;  /* 0x000000050d097c24 */ /* 0x000fc4000f8e0206 */
        /* <DEDUP_REMOVED lines=13> */
[----:B------:R-:W-:-:S03]  /*10570*/  ULDC.64 UR4, c[0x0][0xa80] ;  /* 0x0002a00000047ab9 */ /* 0x000fc60000000a00 */
[----:B------:R-:W-:Y:S01]  /*10580*/  IMAD.IADD R3, R3, 0x1, R5 ;  /* 0x0000000103037824 */ /* 0x000fe200078e0205 */
[----:B------:R-:W-:Y:S01]  /*10590*/  LEA R4, P0, R2, UR4, 0x1 ;  /* 0x0000000402047c11 */ /* 0x000fe2000f8008ff */
[----:B------:R-:W-:Y:S01]  /*105a0*/  IMAD R14, R14, 0xc0, R21 ;  /* 0x000000c00e0e7824 */ /* 0x000fe200078e0215 */
[----:B------:R-:W-:Y:S01]  /*105b0*/  ULDC UR4, c[0x0][0xac8] ;  /* 0x0002b20000047ab9 */ /* 0x000fe20000000800 */
[----:B------:R-:W-:Y:S01]  /*105c0*/  IMAD R25, R0, R25, RZ ;  /* 0x0000001900197224 */ /* 0x000fe200078e02ff */
[----:B------:R-:W-:Y:S01]  /*105d0*/  LEA.HI.X R8, R2, UR5, R3, 0x1, P0 ;  /* 0x0000000502087c11 */ /* 0x000fe200080f0c03 */
[----:B------:R-:W0:Y:S01]  /*105e0*/  SHFL.IDX PT, R6, R4, RZ, 0x181f ;  /* 0x00181fff04067589 */ /* 0x000e2200000e0000 */
[C---:B------:R-:W-:Y:S01]  /*105f0*/  VIADD R0, R14.reuse, 0x30 ;  /* 0x000000300e007836 */ /* 0x040fe20000000000 */
[C---:B------:R-:W-:Y:S01]  /*10600*/  IADD3 R2, R14.reuse, 0x60, RZ ;  /* 0x000000600e027810 */ /* 0x040fe20007ffe0ff */
[----:B------:R-:W-:Y:S01]  /*10610*/  VIADD R3, R14, 0x90 ;  /* 0x000000900e037836 */ /* 0x000fe20000000000 */
[----:B------:R-:W1:Y:S04]  /*10620*/  SHFL.IDX PT, R9, R4, 0x1, 0x181f ;  /* 0x00381f0004097f89 */ /* 0x000e6800000e0000 */
[----:B------:R-:W4:Y:S04]  /*10630*/  SHFL.IDX PT, R11, R4, 0x2, 0x181f ;  /* 0x00581f00040b7f89 */ /* 0x000f2800000e0000 */
[----:B------:R-:W3:Y:S04]  /*10640*/  SHFL.IDX PT, R5, R8, RZ, 0x181f ;  /* 0x00181fff08057589 */ /* 0x000ee800000e0000 */
[----:B------:R1:W5:Y:S04]  /*10650*/  SHFL.IDX PT, R13, R4, 0x3, 0x181f ;  /* 0x00781f00040d7f89 */ /* 0x00036800000e0000 */
[----:B------:R-:W5:Y:S04]  /*10660*/  SHFL.IDX PT, R7, R8, 0x1, 0x181f ;  /* 0x00381f0008077f89 */ /* 0x000f6800000e0000 */
[----:B------:R-:W5:Y:S04]  /*10670*/  SHFL.IDX PT, R10, R8, 0x2, 0x181f ;  /* 0x00581f00080a7f89 */ /* 0x000f6800000e0000 */
[----:B------:R5:W5:Y:S01]  /*10680*/  SHFL.IDX PT, R12, R8, 0x3, 0x181f ;  /* 0x00781f00080c7f89 */ /* 0x000b6200000e0000 */
[----:B--2---:R-:W-:-:S04]  /*10690*/  ISETP.GE.AND P0, PT, R15, UR4, PT ;  /* 0x000000040f007c0c */ /* 0x004fc8000bf06270 */
[-C--:B------:R-:W-:Y:S02]  /*106a0*/  ISETP.GE.OR P3, PT, R14, R25.reuse, P0 ;  /* 0x000000190e00720c */ /* 0x080fe40000766670 */
[-C--:B------:R-:W-:Y:S02]  /*106b0*/  ISETP.GE.OR P2, PT, R0, R25.reuse, P0 ;  /* 0x000000190000720c */ /* 0x080fe40000746670 */
[-C--:B------:R-:W-:Y:S02]  /*106c0*/  ISETP.GE.OR P1, PT, R2, R25.reuse, P0 ;  /* 0x000000190200720c */ /* 0x080fe40000726670 */
[----:B------:R-:W-:-:S07]  /*106d0*/  ISETP.GE.OR P0, PT, R3, R25, P0 ;  /* 0x000000190300720c */ /* 0x000fce0000706670 */
[C---:B0-----:R-:W-:Y:S02]  /*106e0*/  @!P3 LEA R2, P6, R15.reuse, R6, 0x1 ;  /* 0x000000060f02b211 */ /* 0x041fe400078c08ff */
[C---:B-1----:R-:W-:Y:S02]  /*106f0*/  @!P2 LEA R4, P5, R15.reuse, R9, 0x1 ;  /* 0x000000090f04a211 */ /* 0x042fe400078a08ff */
[C---:B----4-:R-:W-:Y:S02]  /*10700*/  @!P1 LEA R6, P4, R15.reuse, R11, 0x1 ;  /* 0x0000000b0f069211 */ /* 0x050fe400078808ff */
[C-C-:B---3--:R-:W-:Y:S02]  /*10710*/  @!P3 LEA.HI.X R3, R15.reuse, R5, R20.reuse, 0x1, P6 ;  /* 0x000000050f03b211 */ /* 0x148fe400030f0c14 */
[C---:B-----5:R-:W-:Y:S02]  /*10720*/  @!P0 LEA R8, P6, R15.reuse, R13, 0x1 ;  /* 0x0000000d0f088211 */ /* 0x060fe400078c08ff */
[C-C-:B------:R-:W-:Y:S01]  /*10730*/  @!P2 LEA.HI.X R5, R15.reuse, R7, R20.reuse, 0x1, P5 ;  /* 0x000000070f05a211 */ /* 0x140fe200028f0c14 */
[----:B------:R1:W-:Y:S01]  /*10740*/  @!P3 ST.E.128 desc[UR40][R2.64], RZ ;  /* 0x000000ff0200b985 */ /* 0x0003e2000c101d28 */
[----:B------:R-:W-:-:S02]  /*10750*/  @!P1 LEA.HI.X R7, R15, R10, R20, 0x1, P4 ;  /* 0x0000000a0f079211 */ /* 0x000fc400020f0c14 */
[----:B------:R-:W-:Y:S01]  /*10760*/  @!P0 LEA.HI.X R9, R15, R12, R20, 0x1, P6 ;  /* 0x0000000c0f098211 */ /* 0x000fe200030f0c14 */
[----:B------:R1:W-:Y:S04]  /*10770*/  @!P2 ST.E.128 desc[UR40][R4.64], RZ ;  /* 0x000000ff0400a985 */ /* 0x0003e8000c101d28 */
[----:B------:R1:W-:Y:S04]  /*10780*/  @!P1 ST.E.128 desc[UR40][R6.64], RZ ;  /* 0x000000ff06009985 */ /* 0x0003e8000c101d28 */
[----:B------:R1:W-:Y:S02]  /*10790*/  @!P0 ST.E.128 desc[UR40][R8.64], RZ ;  /* 0x000000ff08008985 */ /* 0x0003e4000c101d28 */
.L_x_11157:
[----:B------:R-:W-:Y:S05]  /*107a0*/  BSYNC B0 ;  /* 0x0000000000007941 */ /* 0x000fea0003800000 */
.L_x_11154:
[----:B------:R-:W3:Y:S01]  /*107b0*/  LDL R0, [R1+0x1c] ;  /* 0x00001c0001007983 */ /* 0x000ee20000100800 */
[----:B------:R-:W-:Y:S02]  /*107c0*/  ULDC UR4, c[0x0][0xc3c] ;  /* 0x00030f0000047ab9 */ /* 0x000fe40000000800 */
[----:B---3--:R-:W-:-:S13]  /*107d0*/  ISETP.GE.AND P0, PT, R0, UR4, PT ;  /* 0x0000000400007c0c */ /* 0x008fda000bf06270 */
[----:B------:R-:W-:Y:S05]  /*107e0*/  @!P0 BRA `(.L_x_11161) ;  /* 0xffffff0800548947 */ /* 0x000fea000383ffff */
[----:B------:R-:W-:Y:S05]  /*107f0*/  BRA `(.L_x_11064) ;  /* 0x0000005800fc7947 */ /* 0x000fea0003800000 */
.L_x_11062:
[----:B------:R-:W-:-:S08]  /*10800*/  NOP ;  /* 0x0000000000007918 */ /* 0x000fd00000000000 */
[----:B--2---:R-:W0:-:S00]  /*10810*/  USETMAXREG.DEALLOC.CTAPOOL 0x20 ;  /* 0x00000020000079c8 */ /* 0x004e0000080e0500 */
[----:B0-----:R-:W2:Y:S01]  /*10820*/  LDL.LU R2, [R1] ;  /* 0x0000000001027983 */ /* 0x001ea20000300800 */
[----:B------:R-:W-:-:S06]  /*10830*/  LOP3.LUT R0, R0, 0x3, RZ, 0xc0, !PT ;  /* 0x0000000300007812 */ /* 0x000fcc00078ec0ff */
[----:B------:R-:W0:Y:S02]  /*10840*/  SHFL.IDX PT, R0, R0, RZ, 0x1f ;  /* 0x00001fff00007589 */ /* 0x000e2400000e0000 */
[----:B0-----:R-:W-:Y:S01]  /*10850*/  ISETP.NE.AND P0, PT, R0, RZ, PT ;  /* 0x000000ff0000720c */ /* 0x001fe20003f05270 */
[----:B------:R-:W-:Y:S01]  /*10860*/  IMAD.MOV.U32 R0, RZ, RZ, RZ ;  /* 0x000000ffff007224 */ /* 0x000fe200078e00ff */
        /* <DEDUP_REMOVED lines=11> */
.L_x_11162:
        /* <DEDUP_REMOVED lines=42> */
.L_x_11168:
        /* <DEDUP_REMOVED lines=12> */
.L_x_11167:
[----:B------:R-:W-:Y:S05]  /*10c80*/  BSYNC B0 ;  /* 0x0000000000007941 */ /* 0x000fea0003800000 */
.L_x_11166:
        /* <DEDUP_REMOVED lines=21> */
.L_x_11164:
        /* <DEDUP_REMOVED lines=15> */
.L_x_11169:
[----:B---3--:R-:W-:Y:S01]  /*10ed0*/  IMAD R16, R16, UR5, R9 ;  /* 0x0000000510107c24 */ /* 0x008fe2000f8e0209 */
[----:B0-----:R-:W-:Y:S01]  /*10ee0*/  IABS R2, R0 ;  /* 0x0000000000027213 */ /* 0x001fe20000000000 */
[----:B-12---:R-:W-:Y:S02]  /*10ef0*/  IMAD.MOV R7, RZ, RZ, -R3 ;  /* 0x000000ffff077224 */ /* 0x006fe400078e0a03 */
[----:B------:R-:W-:Y:S01]  /*10f00*/  VIADD R19, R19, UR4 ;  /* 0x0000000413137c36 */ /* 0x000fe20008000000 */
[----:B------:R-:W-:Y:S01]  /*10f10*/  IADD3 R9, -R16, UR6, RZ ;  /* 0x0000000610097c10 */ /* 0x000fe2000fffe1ff */
[----:B------:R-:W-:Y:S02]  /*10f20*/  IMAD.MOV R8, RZ, RZ, -R2 ;  /* 0x000000ffff087224 */ /* 0x000fe400078e0a02 */
[----:B------:R-:W-:Y:S01]  /*10f30*/  IMAD R7, R7, R4, RZ ;  /* 0x0000000407077224 */ /* 0x000fe200078e02ff */
[----:B------:R-:W-:Y:S01]  /*10f40*/  IABS R6, R9 ;  /* 0x0000000900067213 */ /* 0x000fe20000000000 */
        /* <DEDUP_REMOVED lines=20> */
.L_x_11165:
[----:B------:R-:W-:Y:S02]  /*11090*/  IMAD.MOV.U32 R17, RZ, RZ, RZ ;  /* 0x000000ffff117224 */ /* 0x000fe400078e00ff */
[----:B------:R-:W-:Y:S02]  /*110a0*/  IMAD.U32 R16, RZ, RZ, UR6 ;  /* 0x00000006ff107e24 */ /* 0x000fe4000f8e00ff */
[----:B------:R-:W-:-:S07]  /*110b0*/  IMAD.MOV.U32 R18, RZ, RZ, RZ ;  /* 0x000000ffff127224 */ /* 0x000fce00078e00ff */
.L_x_11170:
[----:B------:R-:W-:-:S13]  /*110c0*/  ISETP.NE.AND P0, PT, R5, RZ, PT ;  /* 0x000000ff0500720c */ /* 0x000fda0003f05270 */
[----:B------:R-:W0:Y:S01]  /*110d0*/  @!P0 S2R R3, SR_CgaCtaId ;  /* 0x0000000000038919 */ /* 0x000e220000008800 */
[----:B------:R-:W-:-:S04]  /*110e0*/  @!P0 MOV R0, 0x400 ;  /* 0x0000040000008802 */ /* 0x000fc80000000f00 */
[----:B0-----:R-:W-:-:S05]  /*110f0*/  @!P0 LEA R0, R3, R0, 0x18 ;  /* 0x0000000003008211 */ /* 0x001fca00078ec0ff */
[----:B------:R2:W-:Y:S01]  /*11100*/  @!P0 STS.128 [R0+0x132d0], R16 ;  /* 0x0132d01000008388 */ /* 0x0005e20000000c00 */
[----:B------:R-:W-:Y:S06]  /*11110*/  BAR.ARV 0x5, 0x200 ;  /* 0x0148000000007b1d */ /* 0x000fec0000002000 */
.L_x_11163:
[----:B------:R3:W-:Y:S01]  /*11120*/  STL [R1+0x44], RZ ;  /* 0x000044ff01007387 */ /* 0x0007e20000100800 */
[----:B------:R-:W-:Y:S01]  /*11130*/  ULDC UR4, c[0x0][0xc3c] ;  /* 0x00030f0000047ab9 */ /* 0x000fe20000000800 */
[----:B------:R-:W-:Y:S01]  /*11140*/  IMAD.MOV.U32 R29, RZ, RZ, 0x1 ;  /* 0x00000001ff1d7424 */ /* 0x000fe200078e00ff */
[----:B-1----:R-:W-:Y:S01]  /*11150*/  ISETP.GE.AND P0, PT, R19, UR4, PT ;  /* 0x0000000413007c0c */ /* 0x002fe2000bf06270 */
[----:B------:R-:W-:-:S12]  /*11160*/  IMAD.MOV.U32 R27, RZ, RZ, RZ ;  /* 0x000000ffff1b7224 */ /* 0x000fd800078e00ff */
[----:B---3--:R-:W-:Y:S05]  /*11170*/  @P0 BRA `(.L_x_11171) ;  /* 0x0000004c00a40947 */ /* 0x008fea0003800000 */
[----:B------:R-:W3:Y:S01]  /*11180*/  LDL R10, [R1+0x38] ;  /* 0x00003800010a7983 */ /* 0x000ee20000100800 */
[----:B------:R-:W1:Y:S01]  /*11190*/  S2R R9, SR_TID.X ;  /* 0x0000000000097919 */ /* 0x000e620000002100 */
[----:B------:R-:W4:Y:S01]  /*111a0*/  S2UR UR5, SR_CgaCtaId ;  /* 0x00000000000579c3 */ /* 0x000f220000008800 */
[----:B------:R-:W-:Y:S01]  /*111b0*/  UMOV UR4, 0x400 ;  /* 0x0000040000047882 */ /* 0x000fe20000000000 */
[C---:B-1----:R-:W-:Y:S01]  /*111c0*/  IMAD.SHL.U32 R26, R9.reuse, 0x40, RZ ;  /* 0x00000040091a7824 */ /* 0x042fe200078e00ff */
[C---:B------:R-:W-:Y:S02]  /*111d0*/  LOP3.LUT R11, R9.reuse, 0x7f, RZ, 0xc0, !PT ;  /* 0x0000007f090b7812 */ /* 0x040fe400078ec0ff */
[C---:B0-----:R-:W-:Y:S01]  /*111e0*/  SHF.L.U32 R2, R9.reuse, 0x4, RZ ;  /* 0x0000000409027819 */ /* 0x041fe200000006ff */
[C---:B--2---:R-:W-:Y:S01]  /*111f0*/  IMAD.SHL.U32 R0, R9.reuse, 0x20, RZ ;  /* 0x0000002009007824 */ /* 0x044fe200078e00ff */
[----:B------:R-:W-:Y:S01]  /*11200*/  SHF.R.U32.HI R3, RZ, 0x1, R9 ;  /* 0x00000001ff037819 */ /* 0x000fe20000011609 */
[----:B------:R-:W-:Y:S01]  /*11210*/  IMAD.SHL.U32 R8, R9, 0x2, RZ ;  /* 0x0000000209087824 */ /* 0x000fe200078e00ff */
[----:B------:R-:W-:Y:S01]  /*11220*/  LOP3.LUT R4, R26, 0x180, RZ, 0xc0, !PT ;  /* 0x000001801a047812 */ /* 0x000fe200078ec0ff */
[----:B------:R-:W-:Y:S01]  /*11230*/  IMAD.SHL.U32 R6, R11, 0x10, RZ ;  /* 0x000000100b067824 */ /* 0x000fe200078e00ff */
[----:B------:R-:W-:-:S02]  /*11240*/  LOP3.LUT R7, R2, 0x1b0, RZ, 0xc0, !PT ;  /* 0x000001b002077812 */ /* 0x000fc400078ec0ff */
[----:B------:R-:W-:Y:S01]  /*11250*/  LOP3.LUT R3, R4, 0x30, R3, 0xf8, !PT ;  /* 0x0000003004037812 */ /* 0x000fe200078ef803 */
[----:B------:R-:W-:Y:S01]  /*11260*/  IMAD.SHL.U32 R4, R9, 0x8, RZ ;  /* 0x0000000809047824 */ /* 0x000fe200078e00ff */
[----:B------:R-:W-:Y:S02]  /*11270*/  LOP3.LUT R5, R0, 0x80, RZ, 0xc0, !PT ;  /* 0x0000008000057812 */ /* 0x000fe400078ec0ff */
[----:B------:R-:W-:Y:S02]  /*11280*/  LOP3.LUT R8, R7, 0x30, R8, 0x78, !PT ;  /* 0x0000003007087812 */ /* 0x000fe400078e7808 */
[----:B------:R-:W-:Y:S01]  /*11290*/  LOP3.LUT R7, R6, 0x600, RZ, 0xc0, !PT ;  /* 0x0000060006077812 */ /* 0x000fe200078ec0ff */
[----:B----4-:R-:W-:Y:S01]  /*112a0*/  ULEA UR4, UR5, UR4, 0x18 ;  /* 0x0000000405047291 */ /* 0x010fe2000f8ec03f */
[----:B------:R-:W-:Y:S01]  /*112b0*/  LOP3.LUT R5, R5, 0x10, R9, 0xf8, !PT ;  /* 0x0000001005057812 */ /* 0x000fe200078ef809 */
[----:B------:R-:W-:Y:S01]  /*112c0*/  IMAD.SHL.U32 R6, R9, 0x4, RZ ;  /* 0x0000000409067824 */ /* 0x000fe200078e00ff */
[----:B------:R-:W-:-:S02]  /*112d0*/  LOP3.LUT R3, R3, 0x30, R4, 0x78, !PT ;  /* 0x0000003003037812 */ /* 0x000fc400078e7804 */
[C---:B------:R-:W-:Y:S02]  /*112e0*/  LOP3.LUT R9, R7.reuse, 0x60, R0, 0xf8, !PT ;  /* 0x0000006007097812 */ /* 0x040fe400078ef800 */
[----:B------:R-:W-:Y:S01]  /*112f0*/  LOP3.LUT R7, R7, 0x40, R2, 0xf8, !PT ;  /* 0x0000004007077812 */ /* 0x000fe200078ef802 */
[----:B------:R-:W-:Y:S01]  /*11300*/  IMAD.U32 R22, RZ, RZ, UR4 ;  /* 0x00000004ff167e24 */ /* 0x000fe2000f8e00ff */
[----:B------:R-:W-:Y:S02]  /*11310*/  LOP3.LUT R26, R3, 0x640, R26, 0xf8, !PT ;  /* 0x00000640031a7812 */ /* 0x000fe400078ef81a */
[----:B------:R-:W-:Y:S02]  /*11320*/  SHF.R.U32.HI R3, RZ, 0x2, R11 ;  /* 0x00000002ff037819 */ /* 0x000fe4000001160b */
[----:B------:R-:W-:Y:S02]  /*11330*/  LOP3.LUT R7, R7, R8, RZ, 0xfc, !PT ;  /* 0x0000000807077212 */ /* 0x000fe400078efcff */
[----:B------:R-:W-:-:S02]  /*11340*/  LOP3.LUT R4, R9, 0x100, R0, 0xf8, !PT ;  /* 0x0000010009047812 */ /* 0x000fc400078ef800 */
[----:B------:R-:W-:Y:S02]  /*11350*/  LOP3.LUT R0, R3, 0x60, R0, 0xf8, !PT ;  /* 0x0000006003007812 */ /* 0x000fe400078ef800 */
[----:B------:R-:W-:Y:S01]  /*11360*/  IADD3 R3, R22, R7, RZ ;  /* 0x0000000716037210 */ /* 0x000fe20007ffe0ff */
[----:B------:R-:W-:Y:S01]  /*11370*/  IMAD.MOV.U32 R0, RZ, RZ, 0x1 ;  /* 0x00000001ff007424 */ /* 0x000fe200078e00ff */
[----:B------:R-:W-:Y:S01]  /*11380*/  LOP3.LUT R5, R5, 0x10, R6, 0x78, !PT ;  /* 0x0000001005057812 */ /* 0x000fe200078e7806 */
[----:B------:R-:W-:Y:S01]  /*11390*/  BSSY B7, `(.L_x_11171) ;  /* 0x00004c7000077945 */ /* 0x000fe20003800000 */
[----:B------:R-:W-:Y:S02]  /*113a0*/  IMAD.MOV.U32 R28, RZ, RZ, RZ ;  /* 0x000000ffff1c7224 */ /* 0x000fe400078e00ff */
[----:B------:R-:W-:Y:S01]  /*113b0*/  LOP3.LUT R25, R4, R5, RZ, 0xfc, !PT ;  /* 0x0000000504197212 */ /* 0x000fe200078efcff */
[----:B------:R-:W-:Y:S02]  /*113c0*/  IMAD.MOV.U32 R27, RZ, RZ, RZ ;  /* 0x000000ffff1b7224 */ /* 0x000fe400078e00ff */
[----:B------:R-:W-:Y:S01]  /*113d0*/  IMAD.MOV.U32 R29, RZ, RZ, 0x1 ;  /* 0x00000001ff1d7424 */ /* 0x000fe200078e00ff */
[----:B------:R-:W-:Y:S01]  /*113e0*/  ULDC.64 UR38, c[0x0][0x198] ;  /* 0x0000660000267ab9 */ /* 0x000fe20000000a00 */
[----:B------:R-:W-:Y:S01]  /*113f0*/  ULDC UR36, c[0x0][0xc] ;  /* 0x0000030000247ab9 */ /* 0x000fe20000000800 */
[----:B---3--:R-:W-:-:S05]  /*11400*/  LOP3.LUT R2, R10, 0x1, RZ, 0xfc, !PT ;  /* 0x000000010a027812 */ /* 0x008fca00078efcff */
[----:B------:R0:W-:Y:S04]  /*11410*/  STL [R1+0x4c], R2 ;  /* 0x00004c0201007387 */ /* 0x0001e80000100800 */
[----:B------:R1:W-:Y:S01]  /*11420*/  STL [R1+0x30], R3 ;  /* 0x0000300301007387 */ /* 0x0003e20000100800 */
[----:B0-----:R-:W-:-:S05]  /*11430*/  LOP3.LUT R2, R10, 0x2, RZ, 0xfc, !PT ;  /* 0x000000020a027812 */ /* 0x001fca00078efcff */
[----:B------:R1:W-:Y:S04]  /*11440*/  STL [R1+0x1c], R2 ;  /* 0x00001c0201007387 */ /* 0x0003e80000100800 */
[----:B------:R1:W-:Y:S04]  /*11450*/  STL [R1+0x44], RZ ;  /* 0x000044ff01007387 */ /* 0x0003e80000100800 */
[----:B------:R1:W-:Y:S02]  /*11460*/  STL [R1+0x4], R0 ;  /* 0x0000040001007387 */ /* 0x0003e40000100800 */
.L_x_11273:
[----:B01----:R-:W0:Y:S02]  /*11470*/  LDC.64 R2, c[0x0][0xc88] ;  /* 0x00032200ff027b82 */ /* 0x003e240000000a00 */
[----:B0-----:R-:W-:-:S05]  /*11480*/  IMAD.WIDE R2, R19, 0x4, R2 ;  /* 0x0000000413027825 */ /* 0x001fca00078e0202 */
[----:B--2---:R-:W2:Y:S01]  /*11490*/  LDG.E R14, desc[UR40][R2.64] ;  /* 0x00000028020e7981 */ /* 0x004ea2000c1e1900 */
[----:B------:R-:W-:Y:S05]  /*114a0*/  YIELD ;  /* 0x0000000000007946 */ /* 0x000fea0003800000 */
[----:B------:R-:W-:Y:S01]  /*114b0*/  ULDC.64 UR4, c[0x0][0xa28] ;  /* 0x00028a0000047ab9 */ /* 0x000fe20000000a00 */
[----:B------:R-:W-:Y:S01]  /*114c0*/  ULDC.64 UR6, c[0x0][0xa00] ;  /* 0x0002800000067ab9 */ /* 0x000fe20000000a00 */
[----:B------:R-:W-:Y:S02]  /*114d0*/  ISETP.NE.U32.AND P0, PT, RZ, UR4, PT ;  /* 0x00000004ff007c0c */ /* 0x000fe4000bf05070 */
[----:B------:R-:W-:Y:S01]  /*114e0*/  CS2R R8, SRZ ;  /* 0x0000000000087805 */ /* 0x000fe2000001ff00 */
[----:B------:R-:W-:Y:S01]  /*114f0*/  ULDC.64 UR8, c[0x0][0xa18] ;  /* 0x0002860000087ab9 */ /* 0x000fe20000000a00 */
[----:B------:R-:W-:-:S02]  /*11500*/  ISETP.NE.AND.EX P1, PT, RZ, UR5, PT, P0 ;  /* 0x00000005ff007c0c */ /* 0x000fc4000bf25300 */
        /* <DEDUP_REMOVED lines=11> */
[----:B------:R-:W-:Y:S01]  /*115c0*/  IADD3.X R3, R13, UR7, RZ, P2, !PT ;  /* 0x000000070d037c10 */ /* 0x000fe200097fe4ff */
[----:B------:R-:W-:Y:S01]  /*115d0*/  ULDC.64 UR6, c[0x0][0xa10] ;  /* 0x0002840000067ab9 */ /* 0x000fe20000000a00 */
[----:B------:R-:W-:Y:S01]  /*115e0*/  ISETP.NE.U32.AND P3, PT, RZ, UR8, PT ;  /* 0x00000008ff007c0c */ /* 0x000fe2000bf65070 */
[----:B------:R1:W5:Y:S04]  /*115f0*/  @P1 LDG.E R8, desc[UR40][R4.64] ;  /* 0x0000002804081981 */ /* 0x000368000c1e1900 */
[----:B------:R-:W2:Y:S01]  /*11600*/  @P0 LDG.E R9, desc[UR40][R2.64] ;  /* 0x0000002802090981 */ /* 0x000ea2000c1e1900 */
[----:B------:R-:W-:-:S02]  /*11610*/  ISETP.NE.AND.EX P3, PT, RZ, UR9, PT, P3 ;  /* 0x00000009ff007c0c */ /* 0x000fc4000bf65330 */
[----:B------:R-:W-:Y:S01]  /*11620*/  IADD3 R6, P4, R23, UR4, RZ ;  /* 0x0000000417067c10 */ /* 0x000fe2000ff9e0ff */
[----:B------:R-:W-:Y:S03]  /*11630*/  STL [R1+0xc], R13 ;  /* 0x00000c0d01007387 */ /* 0x000fe60000100800 */
[----:B------:R-:W-:Y:S02]  /*11640*/  IADD3.X R7, R13, UR5, RZ, P4, !PT ;  /* 0x000000050d077c10 */ /* 0x000fe4000a7fe4ff */
[----:B-1----:R-:W-:Y:S02]  /*11650*/  IADD3 R4, P4, R23, UR6, RZ ;  /* 0x0000000617047c10 */ /* 0x002fe4000ff9e0ff */
[----:B------:R-:W-:Y:S02]  /*11660*/  ISETP.NE.U32.AND P1, PT, RZ, UR4, PT ;  /* 0x00000004ff007c0c */ /* 0x000fe4000bf25070 */
[----:B------:R-:W-:Y:S01]  /*11670*/  IADD3.X R5, R13, UR7, RZ, P4, !PT ;  /* 0x000000070d057c10 */ /* 0x000fe2000a7fe4ff */
[----:B------:R-:W-:Y:S01]  /*11680*/  ULDC UR4, c[0x0][0x288] ;  /* 0x0000a20000047ab9 */ /* 0x000fe20000000800 */
[----:B------:R-:W-:-:S02]  /*11690*/  ISETP.NE.U32.AND P2, PT, RZ, UR6, PT ;  /* 0x00000006ff007c0c */ /* 0x000fc4000bf45070 */
[----:B------:R-:W-:Y:S02]  /*116a0*/  @P3 IADD3 R10, P4, R23, UR8, RZ ;  /* 0x00000008170a3c10 */ /* 0x000fe4000ff9e0ff */
[----:B------:R-:W-:Y:S02]  /*116b0*/  ISETP.NE.AND.EX P1, PT, RZ, UR5, PT, P1 ;  /* 0x00000005ff007c0c */ /* 0x000fe4000bf25310 */
[----:B------:R-:W-:Y:S02]  /*116c0*/  ISETP.NE.AND.EX P2, PT, RZ, UR7, PT, P2 ;  /* 0x00000007ff007c0c */ /* 0x000fe4000bf45320 */
[----:B------:R-:W-:Y:S01]  /*116d0*/  @P3 IADD3.X R11, R13, UR9, RZ, P4, !PT ;  /* 0x000000090d0b3c10 */ /* 0x000fe2000a7fe4ff */
[----:B------:R-:W-:Y:S01]  /*116e0*/  IMAD.MOV.U32 R12, RZ, RZ, RZ ;  /* 0x000000ffff0c7224 */ /* 0x000fe200078e00ff */
[----:B0-----:R-:W-:-:S07]  /*116f0*/  MOV R0, RZ ;  /* 0x000000ff00007202 */ /* 0x001fce0000000f00 */
        /* <DEDUP_REMOVED lines=16> */
[----:B----4-:R-:W-:Y:S06]  /*11800*/  @P3 BRA `(.L_x_11172) ;  /* 0x0000000000143947 */ /* 0x010fec0003800000 */
[----:B------:R-:W-:Y:S05]  /*11810*/  @!P0 BRA `(.L_x_11172) ;  /* 0x0000000000108947 */ /* 0x000fea0003800000 */
[----:B------:R-:W2:Y:S04]  /*11820*/  LDG.E R11, desc[UR40][R2.64] ;  /* 0x00000028020b7981 */ /* 0x000ea8000c1e1900 */
[----:B------:R-:W2:Y:S02]  /*11830*/  LDG.E R2, desc[UR40][R2.64+0x4] ;  /* 0x0000042802027981 */ /* 0x000ea4000c1e1900 */
[----:B--2---:R-:W-:-:S05]  /*11840*/  IMAD.IADD R2, R2, 0x1, -R11 ;  /* 0x0000000102027824 */ /* 0x004fca00078e0a0b */
[----:B------:R0:W-:Y:S02]  /*11850*/  STL [R1+0x3c], R2 ;  /* 0x00003c0201007387 */ /* 0x0001e40000100800 */
.L_x_11172:
        /* <DEDUP_REMOVED lines=12> */
.L_x_11173:
[----:B------:R-:W-:Y:S05]  /*11920*/  @!P1 BRA `(.L_x_11174) ;  /* 0x00000000000c9947 */ /* 0x000fea0003800000 */
[----:B------:R-:W2:Y:S04]  /*11930*/  LDG.E R10, desc[UR40][R6.64] ;  /* 0x00000028060a7981 */ /* 0x000ea8000c1e1900 */
[----:B------:R-:W2:Y:S02]  /*11940*/  LDG.E R6, desc[UR40][R6.64+0x4] ;  /* 0x0000042806067981 */ /* 0x000ea4000c1e1900 */
[----:B--2---:R-:W-:-:S07]  /*11950*/  IADD3 R10, -R10, R6, RZ ;  /* 0x000000060a0a7210 */ /* 0x004fce0007ffe1ff */
.L_x_11174:
        /* <DEDUP_REMOVED lines=11> */
[----:B------:R0:W-:Y:S01]  /*11a10*/  STL [R1+0x40], R4 ;  /* 0x0000400401007387 */ /* 0x0001e20000100800 */
[--C-:B------:R-:W-:Y:S02]  /*11a20*/  IMAD R2, R4, 0xa0, -R10.reuse ;  /* 0x000000a004027824 */ /* 0x100fe400078e0a0a */
[----:B0-----:R-:W-:-:S03]  /*11a30*/  IMAD.MOV R4, RZ, RZ, -R10 ;  /* 0x000000ffff047224 */ /* 0x001fc600078e0a0a */
[----:B------:R-:W-:Y:S02]  /*11a40*/  VIMNMX R2, R2, R9, PT ;  /* 0x0000000902027248 */ /* 0x000fe40003fe0100 */
[----:B------:R-:W-:-:S04]  /*11a50*/  VIMNMX R4, RZ, R4, !PT ;  /* 0x00000004ff047248 */ /* 0x000fc80007fe0100 */
[----:B------:R-:W-:Y:S01]  /*11a60*/  ISETP.GT.AND P0, PT, R2, R4, PT ;  /* 0x000000040200720c */ /* 0x000fe20003f04270 */
[----:B------:R-:W-:-:S12]  /*11a70*/  IMAD.WIDE.U32 R4, R4, -0x33333333, RZ ;  /* 0xcccccccd04047825 */ /* 0x000fd800078e00ff */
[----:B------:R-:W-:-:S04]  /*11a80*/  @P0 VIADD R2, R2, 0x9f ;  /* 0x0000009f02020836 */ /* 0x000fc80000000000 */
[----:B------:R-:W-:Y:S01]  /*11a90*/  @P0 IMAD.HI R2, R2, 0x66666667, RZ ;  /* 0x6666666702020827 */ /* 0x000fe200078e02ff */
[----:B------:R-:W-:-:S04]  /*11aa0*/  SHF.R.U32.HI R4, RZ, 0x7, R5 ;  /* 0x00000007ff047819 */ /* 0x000fc80000011605 */
[----:B------:R-:W-:Y:S02]  /*11ab0*/  @P0 SHF.R.U32.HI R5, RZ, 0x1f, R2 ;  /* 0x0000001fff050819 */ /* 0x000fe40000011602 */
[----:B------:R-:W-:Y:S02]  /*11ac0*/  MOV R3, R4 ;  /* 0x0000000400037202 */ /* 0x000fe40000000f00 */
        /* <DEDUP_REMOVED lines=11> */
.L_x_11308:
[----:B-1----:R-:W-:Y:S02]  /*11b80*/  ISETP.NE.AND P0, PT, R14, RZ, PT ;  /* 0x000000ff0e00720c */ /* 0x002fe40003f05270 */
[----:B------:R-:W-:-:S11]  /*11b90*/  PLOP3.LUT P6, PT, PT, PT, PT, 0x8, 0x0 ;  /* 0x000000000000781c */ /* 0x000fd60003fce170 */
[----:B------:R-:W-:Y:S05]  /*11ba0*/  @P0 BRA `(.L_x_11178) ;  /* 0x00000000000c0947 */ /* 0x000fea0003800000 */
[----:B------:R-:W-:-:S03]  /*11bb0*/  UMOV UR4, 0xffffffff ;  /* 0xffffffff00047882 */ /* 0x000fc60000000000 */
[----:B------:R-:W-:Y:S05]  /*11bc0*/  BRA.DIV UR4, `(.L_x_11179) ;  /* 0x0000004e04ec7947 */ /* 0x000fea000b800000 */
[----:B------:R-:W-:-:S13]  /*11bd0*/  ELECT P6, URZ, PT ;  /* 0x00000000003f782f */ /* 0x000fda00038c0000 */
.L_x_11178:
        /* <DEDUP_REMOVED lines=9> */
.L_x_11311:
[----:B------:R-:W-:Y:S05]  /*11c70*/  BSYNC B1 ;  /* 0x0000000000017941 */ /* 0x000fea0003800000 */
.L_x_11180:
[----:B------:R-:W-:Y:S04]  /*11c80*/  BSSY B1, `(.L_x_11182) ;  /* 0x000004e000017945 */ /* 0x000fe80003800000 */
[----:B------:R-:W-:Y:S05]  /*11c90*/  @!P6 BRA `(.L_x_11183) ;  /* 0x000000040030e947 */ /* 0x000fea0003800000 */
[----:B------:R-:W2:Y:S01]  /*11ca0*/  LDL R6, [R1+0x4] ;  /* 0x0000040001067983 */ /* 0x000ea20000100800 */
[----:B0-----:R-:W-:Y:S01]  /*11cb0*/  IMAD R5, R28, 0x8, R22 ;  /* 0x000000081c057824 */ /* 0x001fe200078e0216 */
[----:B------:R-:W0:Y:S01]  /*11cc0*/  S2R R7, SR_TID.X ;  /* 0x0000000000077919 */ /* 0x000e220000002100 */
[----:B------:R-:W-:Y:S01]  /*11cd0*/  BSSY B2, `(.L_x_11184) ;  /* 0x0000006000027945 */ /* 0x000fe20003800000 */
[----:B0-----:R-:W-:-:S04]  /*11ce0*/  LOP3.LUT R7, R7, 0x7f, RZ, 0xc0, !PT ;  /* 0x0000007f07077812 */ /* 0x001fc800078ec0ff */
[----:B------:R-:W-:Y:S02]  /*11cf0*/  ISETP.NE.AND P1, PT, R7, RZ, PT ;  /* 0x000000ff0700720c */ /* 0x000fe40003f25270 */
[----:B--2---:R-:W-:-:S04]  /*11d00*/  SHF.L.U32 R6, R6, 0x1f, RZ ;  /* 0x0000001f06067819 */ /* 0x004fc800000006ff */
[----:B------:R-:W0:Y:S02]  /*11d10*/  SYNCS.PHASECHK.TRANS64.TRYWAIT P0, [R5+URZ+0x132a0], R6 ;  /* 0x0132a006050075a7 */ /* 0x000e24000800017f */
[----:B0-----:R-:W-:Y:S05]  /*11d20*/  @!P0 BRA `(.L_x_11185) ;  /* 0x0000004c00c88947 */ /* 0x001fea0003800000 */
.L_x_11312:
[----:B------:R-:W-:Y:S05]  /*11d30*/  BSYNC B2 ;  /* 0x0000000000027941 */ /* 0x000fea0003800000 */
.L_x_11184:
        /* <DEDUP_REMOVED lines=9> */
.L_x_11187:
[----:B------:R-:W-:Y:S05]  /*11dd0*/  BSYNC B2 ;  /* 0x0000000000027941 */ /* 0x000fea0003800000 */
.L_x_11186:
[----:B------:R-:W-:Y:S01]  /*11de0*/  IMAD.MOV.U32 R11, RZ, RZ, RZ ;  /* 0x000000ffff0b7224 */ /* 0x000fe200078e00ff */
[----:B------:R-:W-:Y:S01]  /*11df0*/  UIADD3 UR4, UP0, UR38, 0x570, URZ ;  /* 0x0000057026047890 */ /* 0x000fe2000ff1e03f */
[----:B------:R-:W-:Y:S01]  /*11e00*/  IMAD R8, R3, 0xa0, R0 ;  /* 0x000000a003087824 */ /* 0x000fe200078e0200 */
[----:B------:R-:W-:Y:S01]  /*11e10*/  PLOP3.LUT P0, PT, PT, PT, PT, 0x80, 0x0 ;  /* 0x000000000000781c */ /* 0x000fe20003f0f070 */
[----:B------:R-:W-:Y:S01]  /*11e20*/  IMAD R7, R28, 0x2800, R22 ;  /* 0x000028001c077824 */ /* 0x000fe200078e0216 */
[----:B------:R-:W-:Y:S01]  /*11e30*/  R2UR UR10, R11 ;  /* 0x000000000b0a72ca */ /* 0x000fe200000e0000 */
[----:B------:R-:W-:Y:S01]  /*11e40*/  VIADD R8, R8, 0xffffff60 ;  /* 0xffffff6008087836 */ /* 0x000fe20000000000 */
[----:B------:R-:W-:Y:S01]  /*11e50*/  IADD3 R9, R5, 0x13290, RZ ;  /* 0x0001329005097810 */ /* 0x000fe20007ffe0ff */
[----:B------:R-:W-:Y:S01]  /*11e60*/  VIADD R10, R7, 0xe000 ;  /* 0x0000e000070a7836 */ /* 0x000fe20000000000 */
[----:B------:R-:W-:Y:S01]  /*11e70*/  UIADD3.X UR5, URZ, UR39, URZ, UP0, !UPT ;  /* 0x000000273f057290 */ /* 0x000fe200087fe43f */
[----:B------:R-:W-:Y:S01]  /*11e80*/  UMOV UR6, 0x0 ;  /* 0x0000000000067882 */ /* 0x000fe20000000000 */
[----:B------:R-:W-:-:S10]  /*11e90*/  UMOV UR7, 0x12f00000 ;  /* 0x12f0000000077882 */ /* 0x000fd40000000000 */
.L_x_11188:
        /* <DEDUP_REMOVED lines=13> */
.L_x_11313:
[----:B------:R-:W-:Y:S05]  /*11f70*/  BSYNC B2 ;  /* 0x0000000000027941 */ /* 0x000fea0003800000 */
.L_x_11189:
        /* <DEDUP_REMOVED lines=11> */
.L_x_11192:
[----:B------:R-:W-:Y:S05]  /*12030*/  BSYNC B2 ;  /* 0x0000000000027941 */ /* 0x000fea0003800000 */
.L_x_11191:
        /* <DEDUP_REMOVED lines=8> */
.L_x_11193:
        /* <DEDUP_REMOVED lines=10> */
.L_x_11183:
[----:B------:R-:W-:Y:S05]  /*12160*/  BSYNC B1 ;  /* 0x0000000000017941 */ /* 0x000fea0003800000 */
.L_x_11182:
[----:B------:R-:W2:Y:S01]  /*12170*/  LDL.LU R6, [R1+0x4] ;  /* 0x0000040001067983 */ /* 0x000ea20000300800 */
[----:B------:R-:W-:Y:S01]  /*12180*/  IADD3 R28, R28, 0x1, RZ ;  /* 0x000000011c1c7810 */ /* 0x000fe20007ffe0ff */
[----:B------:R-:W-:Y:S01]  /*12190*/  VIADD R3, R3, 0xfffffffe ;  /* 0xfffffffe03037836 */ /* 0x000fe20000000000 */
[----:B------:R-:W-:Y:S02]  /*121a0*/  PLOP3.LUT P0, PT, PT, PT, PT, 0x8, 0x0 ;  /* 0x000000000000781c */ /* 0x000fe40003f0e170 */
[C---:B------:R-:W-:Y:S02]  /*121b0*/  ISETP.NE.AND P1, PT, R28.reuse, 0x2, PT ;  /* 0x000000021c00780c */ /* 0x040fe40003f25270 */
[----:B------:R-:W-:Y:S02]  /*121c0*/  ISETP.GE.AND P2, PT, R3, R4, PT ;  /* 0x000000040300720c */ /* 0x000fe40003f46270 */
[----:B0-----:R-:W-:Y:S02]  /*121d0*/  SEL R5, RZ, 0x1, P1 ;  /* 0x00000001ff057807 */ /* 0x001fe40000800000 */
[----:B------:R-:W-:-:S02]  /*121e0*/  SEL R28, R28, RZ, P1 ;  /* 0x000000ff1c1c7207 */ /* 0x000fc40000800000 */
[----:B--2---:R-:W-:-:S05]  /*121f0*/  LOP3.LUT R6, R6, R5, RZ, 0x3c, !PT ;  /* 0x0000000506067212 */ /* 0x004fca00078e3cff */
[----:B------:R0:W-:Y:S02]  /*12200*/  STL [R1+0x4], R6 ;  /* 0x0000040601007387 */ /* 0x0001e40000100800 */
[----:B------:R-:W-:Y:S05]  /*12210*/  @!P2 BRA `(.L_x_11176) ;  /* 0x000000040064a947 */ /* 0x000fea0003800000 */
.L_x_11206:
[----:B------:R-:W-:Y:S05]  /*12220*/  YIELD ;  /* 0x0000000000007946 */ /* 0x000fea0003800000 */
[----:B------:R-:W-:Y:S04]  /*12230*/  BSSY B1, `(.L_x_11194) ;  /* 0x000004d000017945 */ /* 0x000fe80003800000 */
[----:B-1----:R-:W-:Y:S05]  /*12240*/  @!P6 BRA `(.L_x_11195) ;  /* 0x00000004002ce947 */ /* 0x002fea0003800000 */
[----:B0-----:R-:W2:Y:S01]  /*12250*/  LDL R6, [R1+0x4] ;  /* 0x0000040001067983 */ /* 0x001ea20000100800 */
[----:B------:R-:W0:Y:S02]  /*12260*/  S2R R5, SR_TID.X ;  /* 0x0000000000057919 */ /* 0x000e240000002100 */
[----:B0-----:R-:W-:Y:S01]  /*12270*/  LOP3.LUT R7, R5, 0x7f, RZ, 0xc0, !PT ;  /* 0x0000007f05077812 */ /* 0x001fe200078ec0ff */
[----:B------:R-:W-:Y:S01]  /*12280*/  IMAD R5, R28, 0x8, R22 ;  /* 0x000000081c057824 */ /* 0x000fe200078e0216 */
[----:B------:R-:W-:Y:S02]  /*12290*/  BSSY B2, `(.L_x_11196) ;  /* 0x0000005000027945 */ /* 0x000fe40003800000 */
[----:B------:R-:W-:Y:S02]  /*122a0*/  ISETP.NE.AND P2, PT, R7, RZ, PT ;  /* 0x000000ff0700720c */ /* 0x000fe40003f45270 */
[----:B--2---:R-:W-:-:S04]  /*122b0*/  SHF.L.U32 R6, R6, 0x1f, RZ ;  /* 0x0000001f06067819 */ /* 0x004fc800000006ff */
[----:B------:R-:W0:Y:S02]  /*122c0*/  SYNCS.PHASECHK.TRANS64.TRYWAIT P1, [R5+URZ+0x132a0], R6 ;  /* 0x0132a006050075a7 */ /* 0x000e24000802017f */
[----:B0-----:R-:W-:Y:S05]  /*122d0*/  @!P1 BRA `(.L_x_11197) ;  /* 0x0000004800849947 */ /* 0x001fea0003800000 */
.L_x_11314:
[----:B------:R-:W-:Y:S05]  /*122e0*/  BSYNC B2 ;  /* 0x0000000000027941 */ /* 0x000fea0003800000 */
.L_x_11196:
        /* <DEDUP_REMOVED lines=9> */
.L_x_11199:
[----:B------:R-:W-:Y:S05]  /*12380*/  BSYNC B2 ;  /* 0x0000000000027941 */ /* 0x000fea0003800000 */
.L_x_11198:
        /* <DEDUP_REMOVED lines=11> */
.L_x_11200:
        /* <DEDUP_REMOVED lines=13> */
.L_x_11315:
[----:B------:R-:W-:Y:S05]  /*12510*/  BSYNC B2 ;  /* 0x0000000000027941 */ /* 0x000fea0003800000 */
.L_x_11201:
[----:B------:R-:W-:Y:S01]  /*12520*/  BSSY B2, `(.L_x_11203) ;  /* 0x000000b000027945 */ /* 0x000fe20003800000 */
[----:B------:R-:W-:Y:S01]  /*12530*/  MOV R12, 0x0 ;  /* 0x00000000000c7802 */ /* 0x000fe20000000f00 */
[----:B------:R-:W-:Y:S02]  /*12540*/  IMAD.MOV.U32 R13, RZ, RZ, 0x12f00000 ;  /* 0x12f00000ff0d7424 */ /* 0x000fe400078e00ff */
        /* <DEDUP_REMOVED lines=8> */
.L_x_11204:
[----:B------:R-:W-:Y:S05]  /*125d0*/  BSYNC B2 ;  /* 0x0000000000027941 */ /* 0x000fea0003800000 */
.L_x_11203:
        /* <DEDUP_REMOVED lines=8> */
.L_x_11205:
        /* <DEDUP_REMOVED lines=10> */
.L_x_11195:
[----:B------:R-:W-:Y:S05]  /*12700*/  BSYNC B1 ;  /* 0x0000000000017941 */ /* 0x000fea0003800000 */
.L_x_11194:
[----:B0-----:R-:W2:Y:S01]  /*12710*/  LDL.LU R6, [R1+0x4] ;  /* 0x0000040001067983 */ /* 0x001ea20000300800 */
[----:B------:R-:W-:Y:S01]  /*12720*/  VIADD R28, R28, 0x1 ;  /* 0x000000011c1c7836 */ /* 0x000fe20000000000 */
[C---:B------:R-:W-:Y:S01]  /*12730*/  ISETP.GT.AND P2, PT, R3.reuse, R4, PT ;  /* 0x000000040300720c */ /* 0x040fe20003f44270 */
[----:B------:R-:W-:-:S03]  /*12740*/  VIADD R3, R3, 0xffffffff ;  /* 0xffffffff03037836 */ /* 0x000fc60000000000 */
[----:B------:R-:W-:-:S04]  /*12750*/  ISETP.NE.AND P1, PT, R28, 0x2, PT ;  /* 0x000000021c00780c */ /* 0x000fc80003f25270 */
[----:B------:R-:W-:Y:S02]  /*12760*/  SEL R5, RZ, 0x1, P1 ;  /* 0x00000001ff057807 */ /* 0x000fe40000800000 */
[----:B------:R-:W-:Y:S02]  /*12770*/  SEL R28, R28, RZ, P1 ;  /* 0x000000ff1c1c7207 */ /* 0x000fe40000800000 */
[----:B--2---:R-:W-:-:S05]  /*12780*/  LOP3.LUT R6, R6, R5, RZ, 0x3c, !PT ;  /* 0x0000000506067212 */ /* 0x004fca00078e3cff */
[----:B------:R1:W-:Y:S01]  /*12790*/  STL [R1+0x4], R6 ;  /* 0x0000040601007387 */ /* 0x0003e20000100800 */
[----:B------:R-:W-:Y:S05]  /*127a0*/  @P2 BRA `(.L_x_11206) ;  /* 0xfffffff8009c2947 */ /* 0x000fea000383ffff */
.L_x_11176:
[----:B------:R-:W-:Y:S05]  /*127b0*/  BSYNC B0 ;  /* 0x0000000000007941 */ /* 0x000fea0003800000 */
.L_x_11175:
[----:B------:R-:W2:Y:S01]  /*127c0*/  LDL R5, [R1+0x34] ;  /* 0x0000340001057983 */ /* 0x000ea20000100800 */
[----:B------:R-:W-:Y:S05]  /*127d0*/  @!P0 WARPSYNC.ALL ;  /* 0x0000000000008948 */ /* 0x000fea0003800000 */
[----:B------:R-:W-:Y:S01]  /*127e0*/  @!P0 BAR.SYNC.DEFER_BLOCKING 0xc, 0x200 ;  /* 0x0308000000008b1d */ /* 0x000fe20000010000 */
[----:B--2---:R-:W-:-:S13]  /*127f0*/  ISETP.GT.AND P0, PT, R5, RZ, PT ;  /* 0x000000ff0500720c */ /* 0x004fda0003f04270 */
[----:B------:R-:W-:Y:S05]  /*12800*/  @P0 BRA `(.L_x_11207) ;  /* 0x0000000000440947 */ /* 0x000fea0003800000 */
[----:B------:R-:W2:Y:S02]  /*12810*/  S2R R5, SR_TID.X ;  /* 0x0000000000057919 */ /* 0x000ea40000002100 */
[----:B--2---:R-:W-:-:S04]  /*12820*/  LOP3.LUT R5, R5, 0x7f, RZ, 0xc0, !PT ;  /* 0x0000007f05057812 */ /* 0x004fc800078ec0ff */
[----:B------:R-:W-:-:S13]  /*12830*/  ISETP.NE.AND P0, PT, R5, RZ, PT ;  /* 0x000000ff0500720c */ /* 0x000fda0003f05270 */
[----:B------:R-:W-:Y:S05]  /*12840*/  @P0 BRA `(.L_x_11208) ;  /* 0x0000002c00700947 */ /* 0x000fea0003800000 */
[----:B------:R-:W2:Y:S01]  /*12850*/  S2R R5, SR_LANEID ;  /* 0x0000000000057919 */ /* 0x000ea20000000000 */
[----:B------:R-:W-:Y:S01]  /*12860*/  VOTEU.ANY UR4, UPT, PT ;  /* 0x0000000000047886 */ /* 0x000fe200038e0100 */
[----:B------:R-:W3:Y:S01]  /*12870*/  LDC.64 R2, c[0x0][0xc60] ;  /* 0x00031800ff027b82 */ /* 0x000ee20000000a00 */
[----:B------:R-:W2:Y:S02]  /*12880*/  FLO.U32 R0, UR4 ;  /* 0x0000000400007d00 */ /* 0x000ea400080e0000 */
[----:B--2---:R-:W-:-:S06]  /*12890*/  ISETP.EQ.U32.AND P0, PT, R0, R5, PT ;  /* 0x000000050000720c */ /* 0x004fcc0003f02070 */
[----:B------:R-:W3:Y:S07]  /*128a0*/  POPC R5, UR4 ;  /* 0x0000000400057d09 */ /* 0x000eee0008000000 */
[----:B---3--:R-:W2:Y:S01]  /*128b0*/  @P0 ATOMG.E.ADD.STRONG.GPU PT, R3, desc[UR40][R2.64], R5 ;  /* 0x00000005020309a8 */ /* 0x008ea200081ee1e8 */
[----:B------:R-:W3:Y:S02]  /*128c0*/  S2R R4, SR_LTMASK ;  /* 0x0000000000047919 */ /* 0x000ee40000003900 */
[----:B---3--:R-:W-:-:S04]  /*128d0*/  LOP3.LUT R4, R4, UR4, RZ, 0xc0, !PT ;  /* 0x0000000404047c12 */ /* 0x008fc8000f8ec0ff */
[----:B------:R-:W3:Y:S01]  /*128e0*/  POPC R7, R4 ;  /* 0x0000000400077309 */ /* 0x000ee20000000000 */
[----:B--2---:R-:W3:Y:S02]  /*128f0*/  SHFL.IDX PT, R0, R3, R0, 0x1f ;  /* 0x00001f0003007589 */ /* 0x004ee400000e0000 */
[----:B---3--:R-:W-:Y:S01]  /*12900*/  IADD3 R16, R0, UR36, R7 ;  /* 0x0000002400107c10 */ /* 0x008fe2000fffe007 */
[----:B------:R-:W-:Y:S06]  /*12910*/  BRA `(.L_x_11208) ;  /* 0x0000002c003c7947 */ /* 0x000fec0003800000 */
.L_x_11207:
[----:B------:R-:W-:Y:S01]  /*12920*/  IADD3 R0, R22, 0xe000, RZ ;  /* 0x0000e00016007810 */ /* 0x000fe20007ffe0ff */
[----:B------:R-:W-:Y:S03]  /*12930*/  BSSY B6, `(.L_x_11209) ;  /* 0x0000013000067945 */ /* 0x000fe60003800000 */
[----:B------:R-:W-:-:S13]  /*12940*/  LOP3.LUT P0, RZ, R0, 0x1bf, RZ, 0xc0, !PT ;  /* 0x000001bf00ff7812 */ /* 0x000fda000780c0ff */
[----:B------:R-:W-:Y:S05]  /*12950*/  @!P0 BRA `(.L_x_11210) ;  /* 0x0000000000408947 */ /* 0x000fea0003800000 */
[----:B------:R-:W-:Y:S01]  /*12960*/  MOV R2, 0x0 ;  /* 0x0000000000027802 */ /* 0x000fe20000000f00 */
[----:B------:R-:W-:Y:S01]  /*12970*/  ULDC.64 UR6, c[0x4][0x1c8] ;  /* 0x0100720000067ab9 */ /* 0x000fe20000000a00 */
[----:B------:R-:W-:Y:S01]  /*12980*/  ULDC.64 UR8, c[0x4][0x1d0] ;  /* 0x0100740000087ab9 */ /* 0x000fe20000000a00 */
[----:B------:R-:W-:Y:S01]  /*12990*/  ULDC.64 UR4, c[0x4][0x8] ;  /* 0x0100020000047ab9 */ /* 0x000fe20000000a00 */
[----:B------:R-:W-:Y:S01]  /*129a0*/  IMAD.U32 R4, RZ, RZ, UR6 ;  /* 0x00000006ff047e24 */ /* 0x000fe2000f8e00ff */
[----:B------:R-:W-:Y:S01]  /*129b0*/  MOV R8, 0x70 ;  /* 0x0000007000087802 */ /* 0x000fe20000000f00 */
[----:B------:R-:W2:Y:S01]  /*129c0*/  LDC.64 R2, c[0x4][R2] ;  /* 0x0100000002027b82 */ /* 0x000ea20000000a00 */
[----:B------:R-:W-:Y:S02]  /*129d0*/  IMAD.U32 R5, RZ, RZ, UR7 ;  /* 0x00000007ff057e24 */ /* 0x000fe4000f8e00ff */
[----:B01----:R-:W-:Y:S02]  /*129e0*/  IMAD.U32 R6, RZ, RZ, UR8 ;  /* 0x00000008ff067e24 */ /* 0x003fe4000f8e00ff */
[----:B------:R-:W-:-:S02]  /*129f0*/  IMAD.U32 R7, RZ, RZ, UR9 ;  /* 0x00000009ff077e24 */ /* 0x000fc4000f8e00ff */
[----:B------:R-:W-:Y:S02]  /*12a00*/  IMAD.U32 R10, RZ, RZ, UR4 ;  /* 0x00000004ff0a7e24 */ /* 0x000fe4000f8e00ff */
[----:B------:R-:W-:Y:S02]  /*12a10*/  IMAD.U32 R11, RZ, RZ, UR5 ;  /* 0x00000005ff0b7e24 */ /* 0x000fe4000f8e00ff */
[----:B------:R-:W-:Y:S02]  /*12a20*/  IMAD.MOV.U32 R12, RZ, RZ, 0x1 ;  /* 0x00000001ff0c7424 */ /* 0x000fe400078e00ff */
[----:B------:R-:W-:-:S07]  /*12a30*/  IMAD.MOV.U32 R13, RZ, RZ, RZ ;  /* 0x000000ffff0d7224 */ /* 0x000fce00078e00ff */
[----:B------:R-:W-:-:S07]  /*12a40*/  LEPC R20, `(.L_x_11210) ;  /* 0x000000001014794e */ /* 0x000fce0000000000 */
[----:B--2---:R-:W-:Y:S05]  /*12a50*/  CALL.ABS.NOINC R2 ;  /* 0x0000000002007343 */ /* 0x004fea0003c00000 */
.L_x_11210:
[----:B------:R-:W-:Y:S05]  /*12a60*/  BSYNC B6 ;  /* 0x0000000000067941 */ /* 0x000fea0003800000 */
.L_x_11209:
[----:B------:R-:W2:Y:S01]  /*12a70*/  LDL.LU R2, [R1] ;  /* 0x0000000001027983 */ /* 0x000ea20000300800 */
[----:B------:R-:W-:Y:S01]  /*12a80*/  VIADD R0, R22, 0x6000 ;  /* 0x0000600016007836 */ /* 0x000fe20000000000 */
[----:B------:R-:W-:Y:S04]  /*12a90*/  BSSY B6, `(.L_x_11211) ;  /* 0x0000016000067945 */ /* 0x000fe80003800000 */
[----:B------:R-:W-:Y:S02]  /*12aa0*/  LOP3.LUT P0, RZ, R0, 0x1bf, RZ, 0xc0, !PT ;  /* 0x000001bf00ff7812 */ /* 0x000fe4000780c0ff */
[----:B--2---:R-:W-:-:S11]  /*12ab0*/  LOP3.LUT R2, R2, 0xfffffffe, RZ, 0xc0, !PT ;  /* 0xfffffffe02027812 */ /* 0x004fd600078ec0ff */
[----:B------:R-:W-:-:S05]  /*12ac0*/  @P0 LOP3.LUT R2, R2, 0x1, RZ, 0xfc, !PT ;  /* 0x0000000102020812 */ /* 0x000fca00078efcff */
[----:B------:R2:W-:Y:S01]  /*12ad0*/  STL [R1], R2 ;  /* 0x0000000201007387 */ /* 0x0005e20000100800 */
[----:B------:R-:W-:Y:S05]  /*12ae0*/  @!P0 BRA `(.L_x_11212) ;  /* 0x0000000000408947 */ /* 0x000fea0003800000 */
[----:B--2---:R-:W-:Y:S01]  /*12af0*/  MOV R2, 0x0 ;  /* 0x0000000000027802 */ /* 0x004fe20000000f00 */
[----:B------:R-:W-:Y:S01]  /*12b00*/  ULDC.64 UR6, c[0x4][0x1c8] ;  /* 0x0100720000067ab9 */ /* 0x000fe20000000a00 */
[----:B------:R-:W-:Y:S01]  /*12b10*/  ULDC.64 UR8, c[0x4][0x1d0] ;  /* 0x0100740000087ab9 */ /* 0x000fe20000000a00 */
[----:B------:R-:W-:Y:S01]  /*12b20*/  ULDC.64 UR4, c[0x4][0x10] ;  /* 0x0100040000047ab9 */ /* 0x000fe20000000a00 */
[----:B------:R-:W-:Y:S01]  /*12b30*/  IMAD.U32 R4, RZ, RZ, UR6 ;  /* 0x00000006ff047e24 */ /* 0x000fe2000f8e00ff */
[----:B------:R-:W-:Y:S01]  /*12b40*/  MOV R7, UR9 ;  /* 0x0000000900077c02 */ /* 0x000fe20008000f00 */
[----:B------:R-:W2:Y:S01]  /*12b50*/  LDC.64 R2, c[0x4][R2] ;  /* 0x0100000002027b82 */ /* 0x000ea20000000a00 */
[----:B------:R-:W-:Y:S02]  /*12b60*/  IMAD.U32 R5, RZ, RZ, UR7 ;  /* 0x00000007ff057e24 */ /* 0x000fe4000f8e00ff */
[----:B01----:R-:W-:Y:S02]  /*12b70*/  IMAD.U32 R6, RZ, RZ, UR8 ;  /* 0x00000008ff067e24 */ /* 0x003fe4000f8e00ff */
[----:B------:R-:W-:-:S02]  /*12b80*/  IMAD.U32 R10, RZ, RZ, UR4 ;  /* 0x00000004ff0a7e24 */ /* 0x000fc4000f8e00ff */
[----:B------:R-:W-:Y:S02]  /*12b90*/  IMAD.U32 R11, RZ, RZ, UR5 ;  /* 0x00000005ff0b7e24 */ /* 0x000fe4000f8e00ff */
[----:B------:R-:W-:Y:S02]  /*12ba0*/  IMAD.MOV.U32 R8, RZ, RZ, 0x70 ;  /* 0x00000070ff087424 */ /* 0x000fe400078e00ff */
[----:B------:R-:W-:Y:S02]  /*12bb0*/  IMAD.MOV.U32 R12, RZ, RZ, 0x1 ;  /* 0x00000001ff0c7424 */ /* 0x000fe400078e00ff */
[----:B------:R-:W-:-:S07]  /*12bc0*/  IMAD.MOV.U32 R13, RZ, RZ, RZ ;  /* 0x000000ffff0d7224 */ /* 0x000fce00078e00ff */
[----:B------:R-:W-:-:S07]  /*12bd0*/  LEPC R20, `(.L_x_11212) ;  /* 0x000000001014794e */ /* 0x000fce0000000000 */
[----:B--2---:R-:W-:Y:S05]  /*12be0*/  CALL.ABS.NOINC R2 ;  /* 0x0000000002007343 */ /* 0x004fea0003c00000 */
.L_x_11212:
[----:B------:R-:W-:Y:S05]  /*12bf0*/  BSYNC B6 ;  /* 0x0000000000067941 */ /* 0x000fea0003800000 */
.L_x_11211:
[----:B------:R-:W-:Y:S01]  /*12c00*/  VIADD R24, R22, 0x1000 ;  /* 0x0000100016187836 */ /* 0x000fe20000000000 */
[----:B------:R-:W-:Y:S04]  /*12c10*/  BSSY B6, `(.L_x_11213) ;  /* 0x0000013000067945 */ /* 0x000fe80003800000 */
[----:B------:R-:W-:-:S13]  /*12c20*/  LOP3.LUT P0, RZ, R24, 0x9f, RZ, 0xc0, !PT ;  /* 0x0000009f18ff7812 */ /* 0x000fda000780c0ff */
[----:B------:R-:W-:Y:S05]  /*12c30*/  @!P0 BRA `(.L_x_11214) ;  /* 0x0000000000408947 */ /* 0x000fea0003800000 */
[----:B--2---:R-:W-:Y:S01]  /*12c40*/  MOV R2, 0x0 ;  /* 0x0000000000027802 */ /* 0x004fe20000000f00 */
[----:B------:R-:W-:Y:S01]  /*12c50*/  ULDC.64 UR6, c[0x4][0x1c8] ;  /* 0x0100720000067ab9 */ /* 0x000fe20000000a00 */
[----:B------:R-:W-:Y:S01]  /*12c60*/  ULDC.64 UR8, c[0x4][0x1d0] ;  /* 0x0100740000087ab9 */ /* 0x000fe20000000a00 */
[----:B------:R-:W-:Y:S01]  /*12c70*/  ULDC.64 UR4, c[0x4][0x18] ;  /* 0x0100060000047ab9 */ /* 0x000fe20000000a00 */
[----:B------:R-:W-:Y:S01]  /*12c80*/  MOV R4, UR6 ;  /* 0x0000000600047c02 */ /* 0x000fe20008000f00 */
[----:B------:R-:W-:Y:S01]  /*12c90*/  IMAD.U32 R5, RZ, RZ, UR7 ;  /* 0x00000007ff057e24 */ /* 0x000fe2000f8e00ff */
[----:B------:R-:W2:Y:S01]  /*12ca0*/  LDC.64 R2, c[0x4][R2] ;  /* 0x0100000002027b82 */ /* 0x000ea20000000a00 */
[----:B01----:R-:W-:Y:S01]  /*12cb0*/  IMAD.U32 R6, RZ, RZ, UR8 ;  /* 0x00000008ff067e24 */ /* 0x003fe2000f8e00ff */
[----:B------:R-:W-:Y:S01]  /*12cc0*/  MOV R12, 0x1 ;  /* 0x00000001000c7802 */ /* 0x000fe20000000f00 */
[----:B------:R-:W-:Y:S02]  /*12cd0*/  IMAD.U32 R7, RZ, RZ, UR9 ;  /* 0x00000009ff077e24 */ /* 0x000fe4000f8e00ff */
[----:B------:R-:W-:-:S02]  /*12ce0*/  IMAD.U32 R10, RZ, RZ, UR4 ;  /* 0x00000004ff0a7e24 */ /* 0x000fc4000f8e00ff */
[----:B------:R-:W-:Y:S02]  /*12cf0*/  IMAD.U32 R11, RZ, RZ, UR5 ;  /* 0x00000005ff0b7e24 */ /* 0x000fe4000f8e00ff */
[----:B------:R-:W-:Y:S02]  /*12d00*/  IMAD.MOV.U32 R8, RZ, RZ, 0x70 ;  /* 0x00000070ff087424 */ /* 0x000fe400078e00ff */
[----:B------:R-:W-:-:S07]  /*12d10*/  IMAD.MOV.U32 R13, RZ, RZ, RZ ;  /* 0x000000ffff0d7224 */ /* 0x000fce00078e00ff */
[----:B------:R-:W-:-:S07]  /*12d20*/  LEPC R20, `(.L_x_11214) ;  /* 0x000000001014794e */ /* 0x000fce0000000000 */
[----:B--2---:R-:W-:Y:S05]  /*12d30*/  CALL.ABS.NOINC R2 ;  /* 0x0000000002007343 */ /* 0x004fea0003c00000 */
.L_x_11214:
[----:B------:R-:W-:Y:S05]  /*12d40*/  BSYNC B6 ;  /* 0x0000000000067941 */ /* 0x000fea0003800000 */
.L_x_11213:
[----:B--2---:R-:W2:Y:S01]  /*12d50*/  LDL R2, [R1] ;  /* 0x0000000001027983 */ /* 0x004ea20000100800 */
        /* <DEDUP_REMOVED lines=19> */
.L_x_11216:
[----:B------:R-:W-:Y:S05]  /*12e90*/  BSYNC B6 ;  /* 0x0000000000067941 */ /* 0x000fea0003800000 */
.L_x_11215:
[----:B------:R-:W2:Y:S01]  /*12ea0*/  LDL.LU R21, [R1+0xc] ;  /* 0x00000c0001157983 */ /* 0x000ea20000300800 */
[----:B------:R-:W-:-:S03]  /*12eb0*/  ULDC.64 UR4, c[0x0][0x9f8] ;  /* 0x00027e0000047ab9 */ /* 0x000fc60000000a00 */
[----:B------:R-:W3:Y:S01]  /*12ec0*/  LDL R20, [R1+0x8] ;  /* 0x0000080001147983 */ /* 0x000ee20000100800 */
[----:B------:R-:W-:-:S04]  /*12ed0*/  ISETP.NE.U32.AND P0, PT, RZ, UR4, PT ;  /* 0x00000004ff007c0c */ /* 0x000fc8000bf05070 */
[----:B------:R-:W-:-:S13]  /*12ee0*/  ISETP.NE.AND.EX P0, PT, RZ, UR5, PT, P0 ;  /* 0x00000005ff007c0c */ /* 0x000fda000bf05300 */
[----:B------:R-:W-:-:S04]  /*12ef0*/  @P0 IADD3 R2, P1, R23, UR4, RZ ;  /* 0x0000000417020c10 */ /* 0x000fc8000ff3e0ff */
[----:B--2---:R-:W-:Y:S01]  /*12f00*/  @P0 IADD3.X R3, R21, UR5, RZ, P1, !PT ;  /* 0x0000000515030c10 */ /* 0x004fe20008ffe4ff */
[----:B------:R-:W-:-:S04]  /*12f10*/  ULDC.64 UR4, c[0x0][0xa08] ;  /* 0x0002820000047ab9 */ /* 0x000fc80000000a00 */
[----:B---3--:R2:W3:Y:S02]  /*12f20*/  @P0 LDG.E R20, desc[UR40][R2.64] ;  /* 0x0000002802140981 */ /* 0x0084e4000c1e1900 */
[----:B--2---:R-:W2:Y:S01]  /*12f30*/  LDC.64 R2, c[0x0][0x418] ;  /* 0x00010600ff027b82 */ /* 0x004ea20000000a00 */
[----:B---3--:R-:W-:Y:S01]  /*12f40*/  SHF.R.S32.HI R8, RZ, 0x1f, R20 ;  /* 0x0000001fff087819 */ /* 0x008fe20000011414 */
[----:B------:R3:W-:Y:S01]  /*12f50*/  @P0 STL [R1+0x8], R20 ;  /* 0x0000081401000387 */ /* 0x0007e20000100800 */
[----:B--2---:R-:W-:Y:S01]  /*12f60*/  LOP3.LUT P0, RZ, R2, UR4, RZ, 0xfc, !PT ;  /* 0x0000000402ff7c12 */ /* 0x004fe2000f80fcff */
[----:B------:R-:W-:Y:S02]  /*12f70*/  UMOV UR4, 0xffffffff ;  /* 0xffffffff00047882 */ /* 0x000fe40000000000 */
[----:B------:R3:W-:Y:S01]  /*12f80*/  STL [R1+0xc], R8 ;  /* 0x00000c0801007387 */ /* 0x0007e20000100800 */
[----:B------:R-:W-:-:S04]  /*12f90*/  LOP3.LUT P0, RZ, R3, UR5, RZ, 0xfc, P0 ;  /* 0x0000000503ff7c12 */ /* 0x000fc8000800fcff */
[----:B------:R-:W-:Y:S01]  /*12fa0*/  SEL R23, R20, RZ, !P0 ;  /* 0x000000ff14177207 */ /* 0x000fe20004000000 */
[----:B------:R-:W-:Y:S08]  /*12fb0*/  BRA.DIV UR4, `(.L_x_11217) ;  /* 0x0000003e04747947 */ /* 0x000ff0000b800000 */
[----:B------:R-:W2:Y:S02]  /*12fc0*/  S2R R0, SR_TID.X ;  /* 0x0000000000007919 */ /* 0x000ea40000002100 */
[----:B--2---:R-:W-:-:S04]  /*12fd0*/  SHF.R.U32.HI R0, RZ, 0x5, R0 ;  /* 0x00000005ff007819 */ /* 0x004fc80000011600 */
[----:B------:R-:W-:-:S05]  /*12fe0*/  LOP3.LUT R0, R0, 0x3, RZ, 0xc0, !PT ;  /* 0x0000000300007812 */ /* 0x000fca00078ec0ff */
[----:B------:R2:W4:Y:S02]  /*12ff0*/  SHFL.IDX PT, R14, R0, RZ, 0x1f ;  /* 0x00001fff000e7589 */ /* 0x00052400000e0000 */
.L_x_11318:
[----:B--2---:R-:W2:Y:S01]  /*13000*/  LDL.LU R0, [R1] ;  /* 0x0000000001007983 */ /* 0x004ea20000300800 */
[----:B------:R-:W-:Y:S02]  /*13010*/  PLOP3.LUT P1, PT, PT, PT, PT, 0x8, 0x0 ;  /* 0x000000000000781c */ /* 0x000fe40003f2e170 */
[----:B----4-:R-:W-:Y:S02]  /*13020*/  ISETP.NE.AND P0, PT, R14, RZ, PT ;  /* 0x000000ff0e00720c */ /* 0x010fe40003f05270 */
[----:B--2---:R-:W-:-:S09]  /*13030*/  LOP3.LUT R0, R0, 0xfffffffe, RZ, 0xc0, !PT ;  /* 0xfffffffe00007812 */ /* 0x004fd200078ec0ff */
[----:B------:R-:W-:-:S05]  /*13040*/  @P1 LOP3.LUT R0, R0, 0x1, RZ, 0xfc, !PT ;  /* 0x0000000100001812 */ /* 0x000fca00078efcff */
[----:B------:R2:W-:Y:S01]  /*13050*/  STL [R1], R0 ;  /* 0x0000000001007387 */ /* 0x0005e20000100800 */
[----:B------:R-:W-:Y:S05]  /*13060*/  @P0 BRA `(.L_x_11218) ;  /* 0x0000000400580947 */ /* 0x000fea0003800000 */
[----:B------:R-:W-:-:S03]  /*13070*/  UMOV UR4, 0xffffffff ;  /* 0xffffffff00047882 */ /* 0x000fc60000000000 */
[----:B------:R-:W-:Y:S05]  /*13080*/  BRA.DIV UR4, `(.L_x_11219) ;  /* 0x0000003e04747947 */ /* 0x000fea000b800000 */
[----:B------:R-:W-:-:S13]  /*13090*/  ELECT P6, URZ, PT ;  /* 0x00000000003f782f */ /* 0x000fda00038c0000 */
.L_x_11321:
[----:B------:R-:W-:Y:S05]  /*130a0*/  @!P6 BRA `(.L_x_11218) ;  /* 0x000000040048e947 */ /* 0x000fea0003800000 */
[----:B--2---:R-:W2:Y:S01]  /*130b0*/  LDL R0, [R1+0x40] ;  /* 0x0000400001007983 */ /* 0x004ea20000100800 */
[----:B------:R-:W-:-:S04]  /*130c0*/  ISETP.NE.U32.AND P0, PT, R2, RZ, PT ;  /* 0x000000ff0200720c */ /* 0x000fc80003f05070 */
[----:B------:R-:W-:Y:S01]  /*130d0*/  ISETP.NE.AND.EX P0, PT, R3, RZ, PT, P0 ;  /* 0x000000ff0300720c */ /* 0x000fe20003f05300 */
[----:B--2---:R-:W-:-:S12]  /*130e0*/  VIADD R0, R0, 0xffffffff ;  /* 0xffffffff00007836 */ /* 0x004fd80000000000 */
[----:B------:R-:W-:Y:S05]  /*130f0*/  @!P0 BRA `(.L_x_11220) ;  /* 0x0000000000448947 */ /* 0x000fea0003800000 */
[----:B------:R-:W2:Y:S01]  /*13100*/  LDC R7, c[0x0][0x43c] ;  /* 0x00010f00ff077b82 */ /* 0x000ea20000000800 */
[----:B------:R-:W-:Y:S01]  /*13110*/  ULDC.64 UR4, c[0x0][0x428] ;  /* 0x00010a0000047ab9 */ /* 0x000fe20000000a00 */
[----:B--2---:R-:W-:-:S13]  /*13120*/  ISETP.NE.AND P0, PT, R7, 0x1, PT ;  /* 0x000000010700780c */ /* 0x004fda0003f05270 */
[----:B------:R-:W0:Y:S02]  /*13130*/  @P0 LDC.64 R4, c[0x0][0x440] ;  /* 0x00011000ff040b82 */ /* 0x000e240000000a00 */
[----:B01----:R-:W-:-:S04]  /*13140*/  @P0 IMAD.HI.U32 R6, R0, R4, RZ ;  /* 0x0000000400060227 */ /* 0x003fc800078e00ff */
        /* <DEDUP_REMOVED lines=11> */
[----:B------:R2:W5:Y:S02]  /*13200*/  LDG.E R23, desc[UR40][R2.64] ;  /* 0x0000002802177981 */ /* 0x000564000c1e1900 */
.L_x_11220:
[----:B------:R-:W-:Y:S01]  /*13210*/  IMAD R4, R27, 0x8, R22 ;  /* 0x000000081b047824 */ /* 0x000fe200078e0216 */
[----:B--2---:R-:W-:Y:S01]  /*13220*/  SHF.L.U32 R3, R29, 0x1f, RZ ;  /* 0x0000001f1d037819 */ /* 0x004fe200000006ff */
[----:B------:R-:W2:Y:S03]  /*13230*/  S2R R2, SR_TID.X ;  /* 0x0000000000027919 */ /* 0x000ea60000002100 */
[----:B------:R-:W4:Y:S01]  /*13240*/  SYNCS.PHASECHK.TRANS64.TRYWAIT P0, [R4+URZ+0x13280], R3 ;  /* 0x01328003040075a7 */ /* 0x000f22000800017f */
[----:B--2---:R-:W-:-:S04]  /*13250*/  LOP3.LUT R2, R2, 0x7f, RZ, 0xc0, !PT ;  /* 0x0000007f02027812 */ /* 0x004fc800078ec0ff */
[----:B------:R-:W-:Y:S01]  /*13260*/  ISETP.NE.AND P1, PT, R2, RZ, PT ;  /* 0x000000ff0200720c */ /* 0x000fe20003f25270 */
[----:B----4-:R-:W-:-:S12]  /*13270*/  @!P0 BRA `(.L_x_11221) ;  /* 0x0000003c00188947 */ /* 0x010fd80003800000 */
.L_x_11322:
        /* <DEDUP_REMOVED lines=8> */
.L_x_11222:
[----:B------:R-:W4:Y:S01]  /*13300*/  LDL R5, [R1+0x10] ;  /* 0x0000100001057983 */ /* 0x000f220000100800 */
[----:B------:R-:W-:Y:S01]  /*13310*/  IMAD R2, R27, 0x2800, R22 ;  /* 0x000028001b027824 */ /* 0x000fe200078e0216 */
[----:B------:R-:W-:Y:S01]  /*13320*/  R2UR UR9, R4 ;  /* 0x00000000040972ca */ /* 0x000fe200000e0000 */
[----:B------:R-:W-:Y:S01]  /*13330*/  UIADD3 UR4, UP0, UR38, 0x470, URZ ;  /* 0x0000047026047890 */ /* 0x000fe2000ff1e03f */
[----:B------:R-:W-:Y:S01]  /*13340*/  R2UR UR12, R18 ;  /* 0x00000000120c72ca */ /* 0x000fe200000e0000 */
[----:B------:R-:W-:Y:S01]  /*13350*/  UMOV UR6, 0x0 ;  /* 0x0000000000067882 */ /* 0x000fe20000000000 */
[----:B------:R-:W-:Y:S01]  /*13360*/  R2UR UR8, R2 ;  /* 0x00000000020872ca */ /* 0x000fe200000e0000 */
[----:B------:R-:W-:Y:S01]  /*13370*/  UIADD3.X UR5, URZ, UR39, URZ, UP0, !UPT ;  /* 0x000000273f057290 */ /* 0x000fe200087fe43f */
[----:B-----5:R-:W-:Y:S01]  /*13380*/  R2UR UR13, R23 ;  /* 0x00000000170d72ca */ /* 0x020fe200000e0000 */
[----:B------:R-:W-:Y:S01]  /*13390*/  UMOV UR7, 0x14f00000 ;  /* 0x14f0000000077882 */ /* 0x000fe20000000000 */
[----:B------:R-:W-:-:S05]  /*133a0*/  UMOV UR10, URZ ;  /* 0x0000003f000a7c82 */ /* 0x000fca0008000000 */
[----:B------:R-:W-:-:S04]  /*133b0*/  UIADD3 UR9, UR9, 0x13270, URZ ;  /* 0x0001327009097890 */ /* 0x000fc8000fffe03f */
[----:B------:R-:W-:Y:S01]  /*133c0*/  UIADD3 UR8, UR8, 0x6000, URZ ;  /* 0x0000600008087890 */ /* 0x000fe2000fffe03f */
[----:B----4-:R-:W-:-:S05]  /*133d0*/  IMAD R0, R0, 0xa0, R5 ;  /* 0x000000a000007824 */ /* 0x010fca00078e0205 */
[----:B------:R-:W-:-:S13]  /*133e0*/  R2UR UR11, R0 ;  /* 0x00000000000b72ca */ /* 0x000fda00000e0000 */
[----:B------:R4:W-:Y:S01]  /*133f0*/  UTMALDG.4D [UR8], [UR4], desc[UR6] ;  /* 0x00000608040075b4 */ /* 0x0009e20008019000 */
[----:B------:R-:W0:Y:S02]  /*13400*/  SYNCS.PHASECHK.TRANS64.TRYWAIT P0, [R4+URZ+0x13240], R3 ;  /* 0x01324003040075a7 */ /* 0x000e24000800017f */
[----:B0---4-:R-:W-:Y:S05]  /*13410*/  @!P0 BRA `(.L_x_11223) ;  /* 0x0000003800c48947 */ /* 0x011fea0003800000 */
.L_x_11323:
        /* <DEDUP_REMOVED lines=8> */
.L_x_11224:
[----:B0-2---:R-:W2:Y:S01]  /*134a0*/  LDL.LU R3, [R1] ;  /* 0x0000000001037983 */ /* 0x005ea20000300800 */
        /* <DEDUP_REMOVED lines=18> */
.L_x_11218:
[----:B------:R-:W5:Y:S04]  /*135d0*/  LDL.LU R4, [R1+0x18] ;  /* 0x0000180001047983 */ /* 0x000f680000300800 */
[----:B01----:R-:W3:Y:S04]  /*135e0*/  LDL.LU R6, [R1+0x14] ;  /* 0x0000140001067983 */ /* 0x003ee80000300800 */
[----:B----4-:R-:W4:Y:S01]  /*135f0*/  LDL.LU R3, [R1+0x24] ;  /* 0x0000240001037983 */ /* 0x010f220000300800 */
[----:B------:R-:W-:Y:S05]  /*13600*/  WARPSYNC.ALL ;  /* 0x0000000000007948 */ /* 0x000fea0003800000 */
[----:B------:R-:W-:Y:S01]  /*13610*/  ULDC.64 UR6, c[0x0][0xa00] ;  /* 0x0002800000067ab9 */ /* 0x000fe20000000a00 */
[----:B------:R-:W-:Y:S01]  /*13620*/  ULDC.64 UR4, c[0x0][0x298] ;  /* 0x0000a60000047ab9 */ /* 0x000fe20000000a00 */
[----:B------:R-:W-:Y:S01]  /*13630*/  BAR.SYNC.DEFER_BLOCKING 0x8, 0x200 ;  /* 0x0208000000007b1d */ /* 0x000fe20000010000 */
[----:B------:R-:W-:Y:S01]  /*13640*/  ISETP.NE.U32.AND P0, PT, RZ, UR6, PT ;  /* 0x00000006ff007c0c */ /* 0x000fe2000bf05070 */
[----:B--2---:R-:W-:-:S03]  /*13650*/  VIADD R0, R22, 0xb000 ;  /* 0x0000b00016007836 */ /* 0x004fc60000000000 */
[----:B------:R-:W-:Y:S01]  /*13660*/  ISETP.NE.AND.EX P0, PT, RZ, UR7, PT, P0 ;  /* 0x00000007ff007c0c */ /* 0x000fe2000bf05300 */
[----:B------:R-:W-:Y:S01]  /*13670*/  BSSY B6, `(.L_x_11225) ;  /* 0x0000020000067945 */ /* 0x000fe20003800000 */
[----:B------:R-:W-:Y:S02]  /*13680*/  LOP3.LUT P1, RZ, R0, 0x1bf, RZ, 0xc0, !PT ;  /* 0x000001bf00ff7812 */ /* 0x000fe4000782c0ff */
[----:B-----5:R-:W-:-:S05]  /*13690*/  SHF.R.S32.HI R2, RZ, 0x1f, R4 ;  /* 0x0000001fff027819 */ /* 0x020fca0000011404 */
[----:B------:R-:W-:Y:S01]  /*136a0*/  IMAD R2, R2, UR4, RZ ;  /* 0x0000000402027c24 */ /* 0x000fe2000f8e02ff */
[----:B----4-:R-:W-:-:S03]  /*136b0*/  SEL R3, R3, RZ, !P0 ;  /* 0x000000ff03037207 */ /* 0x010fc60004000000 */
[----:B------:R-:W-:Y:S01]  /*136c0*/  IMAD R0, R4, UR5, R2 ;  /* 0x0000000504007c24 */ /* 0x000fe2000f8e0202 */
[----:B---3--:R-:W-:Y:S01]  /*136d0*/  SEL R2, R6, RZ, !P0 ;  /* 0x000000ff06027207 */ /* 0x008fe20004000000 */
        /* <DEDUP_REMOVED lines=25> */
.L_x_11226:
[----:B------:R-:W-:Y:S05]  /*13870*/  BSYNC B6 ;  /* 0x0000000000067941 */ /* 0x000fea0003800000 */
.L_x_11225:
[----:B-1----:R-:W2:Y:S01]  /*13880*/  LDL.LU R0, [R1+0x18] ;  /* 0x0000180001007983 */ /* 0x002ea20000300800 */
[----:B------:R-:W0:Y:S01]  /*13890*/  LDC R9, c[0x0][0x448] ;  /* 0x00011200ff097b82 */ /* 0x000e220000000800 */
[----:B------:R-:W-:Y:S01]  /*138a0*/  ULDC.64 UR4, c[0x0][0x2d8] ;  /* 0x0000b60000047ab9 */ /* 0x000fe20000000a00 */
[----:B------:R-:W-:Y:S01]  /*138b0*/  ULDC.64 UR6, c[0x0][0x2c8] ;  /* 0x0000b20000067ab9 */ /* 0x000fe20000000a00 */
[----:B------:R-:W2:Y:S01]  /*138c0*/  LDL.LU.64 R2, [R1+0x28] ;  /* 0x0000280001027983 */ /* 0x000ea20000300a00 */
[----:B------:R-:W-:-:S03]  /*138d0*/  ULDC.64 UR8, c[0x0][0x280] ;  /* 0x0000a00000087ab9 */ /* 0x000fc60000000a00 */
[----:B------:R-:W3:Y:S04]  /*138e0*/  LDL.LU R20, [R1+0x24] ;  /* 0x0000240001147983 */ /* 0x000ee80000300800 */
[----:B------:R-:W4:Y:S04]  /*138f0*/  LDL.LU R21, [R1+0x48] ;  /* 0x0000480001157983 */ /* 0x000f280000300800 */
[----:B------:R-:W4:Y:S04]  /*13900*/  LDL.LU R4, [R1+0x14] ;  /* 0x0000140001047983 */ /* 0x000f280000300800 */
[----:B------:R1:W5:Y:S01]  /*13910*/  LDL R10, [R1+0x30] ;  /* 0x00003000010a7983 */ /* 0x0003620000100800 */
[----:B0-----:R-:W-:-:S13]  /*13920*/  ISETP.NE.AND P0, PT, R9, 0x1, PT ;  /* 0x000000010900780c */ /* 0x001fda0003f05270 */
[----:B------:R-:W0:Y:S08]  /*13930*/  @P0 LDC R5, c[0x0][0x450] ;  /* 0x00011400ff050b82 */ /* 0x000e300000000800 */
[----:B------:R-:W1:Y:S01]  /*13940*/  @P0 LDC R8, c[0x0][0x450] ;  /* 0x00011400ff080b82 */ /* 0x000e620000000800 */
[----:B--2---:R-:W-:Y:S02]  /*13950*/  IMAD.MOV.U32 R3, RZ, RZ, R0 ;  /* 0x000000ffff037224 */ /* 0x004fe400078e0000 */
[----:B---3--:R-:W-:-:S02]  /*13960*/  IMAD R0, R20, UR4, RZ ;  /* 0x0000000414007c24 */ /* 0x008fc4000f8e02ff */
        /* <DEDUP_REMOVED lines=9> */
[----:B------:R-:W-:Y:S01]  /*13a00*/  ULDC.64 UR4, c[0x0][0x2d0] ;  /* 0x0000b40000047ab9 */ /* 0x000fe20000000a00 */
[----:B------:R-:W4:Y:S02]  /*13a10*/  @P0 LDC R4, c[0x0][0x44c] ;  /* 0x00011300ff040b82 */ /* 0x000f240000000800 */
[----:B------:R-:W-:Y:S01]  /*13a20*/  IMAD.IADD R3, R3, 0x1, R0 ;  /* 0x0000000103037824 */ /* 0x000fe200078e0200 */
[----:B--2---:R-:W-:-:S04]  /*13a30*/  LOP3.LUT R20, R20, 0x7f, RZ, 0xc0, !PT ;  /* 0x0000007f14147812 */ /* 0x004fc800078ec0ff */
[----:B------:R-:W-:Y:S01]  /*13a40*/  SHF.R.U32.HI R20, RZ, 0x2, R20 ;  /* 0x00000002ff147819 */ /* 0x000fe20000011614 */
[----:B---3--:R-:W-:-:S05]  /*13a50*/  IMAD.SHL.U32 R6, R21, 0x20, RZ ;  /* 0x0000002015067824 */ /* 0x008fca00078e00ff */
[----:B------:R-:W-:-:S05]  /*13a60*/  LOP3.LUT R6, R20, 0x60, R6, 0xf8, !PT ;  /* 0x0000006014067812 */ /* 0x000fca00078ef806 */
[----:B------:R-:W-:-:S04]  /*13a70*/  IMAD R6, R17, 0xc0, R6 ;  /* 0x000000c011067824 */ /* 0x000fc800078e0206 */
[----:B----4-:R-:W-:-:S04]  /*13a80*/  @P0 IMAD.HI.U32 R0, R6, R4, RZ ;  /* 0x0000000406000227 */ /* 0x010fc800078e00ff */
[----:B------:R-:W-:Y:S01]  /*13a90*/  IMAD.MOV.U32 R4, RZ, RZ, R6 ;  /* 0x000000ffff047224 */ /* 0x000fe200078e0006 */
[----:B0-----:R-:W-:-:S04]  /*13aa0*/  @P0 SHF.R.U32.HI R4, RZ, R5, R0 ;  /* 0x00000005ff040219 */ /* 0x001fc80000011600 */
[--C-:B------:R-:W-:Y:S01]  /*13ab0*/  SHF.R.S32.HI R0, RZ, 0x1f, R4.reuse ;  /* 0x0000001fff007819 */ /* 0x100fe20000011404 */
[----:B------:R-:W-:-:S04]  /*13ac0*/  IMAD.MOV R7, RZ, RZ, -R4 ;  /* 0x000000ffff077224 */ /* 0x000fc800078e0a04 */
[----:B------:R-:W-:-:S04]  /*13ad0*/  IMAD R0, R0, UR4, RZ ;  /* 0x0000000400007c24 */ /* 0x000fc8000f8e02ff */
[C---:B------:R-:W-:Y:S02]  /*13ae0*/  IMAD R0, R4.reuse, UR5, R0 ;  /* 0x0000000504007c24 */ /* 0x040fe4000f8e0200 */
[----:B------:R-:W-:-:S05]  /*13af0*/  IMAD.WIDE.U32 R4, R4, UR4, R2 ;  /* 0x0000000404047c25 */ /* 0x000fca000f8e0002 */
[----:B------:R-:W-:Y:S01]  /*13b00*/  IADD3 R5, R5, R0, RZ ;  /* 0x0000000005057210 */ /* 0x000fe20007ffe0ff */
        /* <DEDUP_REMOVED lines=11> */
[----:B-1----:R-:W-:-:S05]  /*13bc0*/  @P0 SHF.R.U32.HI R6, RZ, R8, R7 ;  /* 0x00000008ff060219 */ /* 0x002fca0000011607 */
[----:B------:R-:W-:-:S04]  /*13bd0*/  IMAD.MOV R7, RZ, RZ, -R6 ;  /* 0x000000ffff077224 */ /* 0x000fc800078e0a06 */
[----:B------:R-:W-:Y:S01]  /*13be0*/  IMAD R5, R9, R7, R5 ;  /* 0x0000000709057224 */ /* 0x000fe200078e0205 */
[----:B------:R-:W-:Y:S01]  /*13bf0*/  SHF.R.S32.HI R7, RZ, 0x1f, R6 ;  /* 0x0000001fff077819 */ /* 0x000fe20000011406 */
[----:B------:R-:W-:-:S04]  /*13c00*/  IMAD.WIDE.U32 R2, R6, UR4, R2 ;  /* 0x0000000406027c25 */ /* 0x000fc8000f8e0002 */
[----:B------:R-:W-:Y:S01]  /*13c10*/  IMAD R7, R7, UR4, RZ ;  /* 0x0000000407077c24 */ /* 0x000fe2000f8e02ff */
[----:B------:R-:W-:-:S03]  /*13c20*/  ULDC UR4, c[0x0][0x2b8] ;  /* 0x0000ae0000047ab9 */ /* 0x000fc60000000800 */
[----:B------:R-:W-:Y:S01]  /*13c30*/  IMAD R7, R6, UR5, R7 ;  /* 0x0000000506077c24 */ /* 0x000fe2000f8e0207 */
[----:B------:R-:W-:Y:S01]  /*13c40*/  SHF.R.S32.HI R6, RZ, 0x1f, R5 ;  /* 0x0000001fff067819 */ /* 0x000fe20000011405 */
[----:B------:R-:W-:Y:S02]  /*13c50*/  IMAD.SHL.U32 R20, R21, 0x10, RZ ;  /* 0x0000001015147824 */ /* 0x000fe400078e00ff */
[----:B------:R-:W-:Y:S02]  /*13c60*/  IMAD.IADD R3, R3, 0x1, R7 ;  /* 0x0000000103037824 */ /* 0x000fe400078e0207 */
[----:B------:R-:W-:Y:S02]  /*13c70*/  IMAD R6, R6, UR6, RZ ;  /* 0x0000000606067c24 */ /* 0x000fe4000f8e02ff */
[----:B------:R-:W-:Y:S01]  /*13c80*/  IMAD.WIDE.U32 R2, R5, UR6, R2 ;  /* 0x0000000605027c25 */ /* 0x000fe2000f8e0002 */
[----:B------:R-:W-:-:S03]  /*13c90*/  LOP3.LUT R20, R20, 0x30, RZ, 0xc0, !PT ;  /* 0x0000003014147812 */ /* 0x000fc600078ec0ff */
[----:B------:R-:W-:Y:S01]  /*13ca0*/  IMAD R6, R5, UR7, R6 ;  /* 0x0000000705067c24 */ /* 0x000fe2000f8e0206 */
[----:B------:R-:W-:Y:S02]  /*13cb0*/  IADD3 R2, P1, R2, UR8, RZ ;  /* 0x0000000802027c10 */ /* 0x000fe4000ff3e0ff */
[----:B------:R-:W-:Y:S01]  /*13cc0*/  ISETP.GE.AND P0, PT, R20, UR4, PT ;  /* 0x0000000414007c0c */ /* 0x000fe2000bf06270 */
[----:B------:R-:W-:Y:S01]  /*13cd0*/  UMOV UR4, 0xffffffff ;  /* 0xffffffff00047882 */ /* 0x000fe20000000000 */
[----:B------:R-:W-:Y:S02]  /*13ce0*/  LOP3.LUT R21, R21, 0x7f, RZ, 0xc0, !PT ;  /* 0x0000007f15157812 */ /* 0x000fe400078ec0ff */
[----:B------:R-:W-:Y:S02]  /*13cf0*/  IADD3.X R3, R3, UR9, R6, P1, !PT ;  /* 0x0000000903037c10 */ /* 0x000fe40008ffe406 */
[----:B------:R-:W-:Y:S01]  /*13d00*/  SHF.R.U32.HI R21, RZ, 0x2, R21 ;  /* 0x00000002ff157819 */ /* 0x000fe20000011615 */
[----:B------:R-:W-:Y:S06]  /*13d10*/  BRA.DIV UR4, `(.L_x_11227) ;  /* 0x0000003204987947 */ /* 0x000fec000b800000 */
[----:B------:R-:W2:Y:S01]  /*13d20*/  LDL.LU R6, [R1+0x3c] ;  /* 0x00003c0001067983 */ /* 0x000ea20000300800 */
[----:B------:R-:W-:-:S03]  /*13d30*/  IMAD R17, R17, 0xc0, R21 ;  /* 0x000000c011117824 */ /* 0x000fc600078e0215 */
[----:B------:R-:W-:Y:S04]  /*13d40*/  SHFL.IDX PT, R7, R4, RZ, 0x1c1f ;  /* 0x001c1fff04077589 */ /* 0x000fe800000e0000 */
[----:B------:R-:W-:Y:S04]  /*13d50*/  SHFL.IDX PT, R8, R3, RZ, 0x1c1f ;  /* 0x001c1fff03087589 */ /* 0x000fe800000e0000 */
[----:B------:R-:W-:Y:S01]  /*13d60*/  SHFL.IDX PT, R3, R3, 0x1, 0x1c1f ;  /* 0x003c1f0003037f89 */ /* 0x000fe200000e0000 */
[----:B--2---:R-:W-:-:S03]  /*13d70*/  IMAD R5, R6, R9, RZ ;  /* 0x0000000906057224 */ /* 0x004fc600078e02ff */
[----:B------:R-:W0:Y:S02]  /*13d80*/  SHFL.IDX PT, R6, R0, RZ, 0x1c1f ;  /* 0x001c1fff00067589 */ /* 0x000e2400000e0000 */
[----:B------:R-:W-:-:S13]  /*13d90*/  ISETP.GE.AND P1, PT, R17, R5, PT ;  /* 0x000000051100720c */ /* 0x000fda0003f26270 */
[----:B0-----:R-:W-:-:S05]  /*13da0*/  @!P1 IADD3 R6, P2, R20, R6, RZ ;  /* 0x0000000614069210 */ /* 0x001fca0007f5e0ff */
[----:B------:R-:W-:-:S05]  /*13db0*/  @!P1 IMAD.X R7, RZ, RZ, R7, P2 ;  /* 0x000000ffff079224 */ /* 0x000fca00010e0607 */
[----:B-----5:R0:W-:Y:S02]  /*13dc0*/  @!P1 LDGSTS.E.BYPASS.LTC128B.128 [R10+0xb000], desc[UR40][R6.64], !P0 ;  /* 0x0b000000060a9fae */ /* 0x0201e4000c101d68 */
[----:B0-----:R-:W-:Y:S02]  /*13dd0*/  IADD3 R6, R17, 0x20, RZ ;  /* 0x0000002011067810 */ /* 0x001fe40007ffe0ff */
[----:B------:R-:W0:Y:S02]  /*13de0*/  SHFL.IDX PT, R7, R0, 0x1, 0x1c1f ;  /* 0x003c1f0000077f89 */ /* 0x000e2400000e0000 */
[----:B------:R-:W-:Y:S02]  /*13df0*/  ISETP.GE.AND P1, PT, R6, R5, PT ;  /* 0x000000050600720c */ /* 0x000fe40003f26270 */
[----:B------:R-:W1:Y:S11]  /*13e00*/  SHFL.IDX PT, R6, R4, 0x1, 0x1c1f ;  /* 0x003c1f0004067f89 */ /* 0x000e7600000e0000 */
[----:B0-----:R-:W-:-:S05]  /*13e10*/  @!P1 IADD3 R7, P2, R20, R7, RZ ;  /* 0x0000000714079210 */ /* 0x001fca0007f5e0ff */
[----:B-1----:R-:W-:-:S05]  /*13e20*/  @!P1 IMAD.X R6, RZ, RZ, R6, P2 ;  /* 0x000000ffff069224 */ /* 0x002fca00010e0606 */
[----:B------:R-:W-:-:S04]  /*13e30*/  @!P1 LOP3.LUT R7, R7, R6, RZ, 0x3c, !PT ;  /* 0x0000000607079212 */ /* 0x000fc800078e3cff */
[----:B------:R-:W-:-:S04]  /*13e40*/  @!P1 LOP3.LUT R6, R7, R6, RZ, 0x3c, !PT ;  /* 0x0000000607069212 */ /* 0x000fc800078e3cff */
[----:B------:R-:W-:-:S05]  /*13e50*/  @!P1 LOP3.LUT R7, R7, R6, RZ, 0x3c, !PT ;  /* 0x0000000607079212 */ /* 0x000fca00078e3cff */
[----:B------:R0:W-:Y:S02]  /*13e60*/  @!P1 LDGSTS.E.BYPASS.LTC128B.128 [R10+0xb800], desc[UR40][R6.64], !P0 ;  /* 0x0b800000060a9fae */ /* 0x0001e4000c101d68 */
[----:B0-----:R-:W-:Y:S02]  /*13e70*/  VIADD R6, R17, 0x40 ;  /* 0x0000004011067836 */ /* 0x001fe40000000000 */
[----:B------:R-:W0:Y:S03]  /*13e80*/  SHFL.IDX PT, R7, R0, 0x2, 0x1c1f ;  /* 0x005c1f0000077f89 */ /* 0x000e2600000e0000 */
[----:B------:R-:W-:Y:S02]  /*13e90*/  ISETP.GE.AND P1, PT, R6, R5, PT ;  /* 0x000000050600720c */ /* 0x000fe40003f26270 */
[----:B------:R-:W1:Y:S04]  /*13ea0*/  SHFL.IDX PT, R6, R4, 0x2, 0x1c1f ;  /* 0x005c1f0004067f89 */ /* 0x000e6800000e0000 */
[----:B------:R-:W-:Y:S07]  /*13eb0*/  SHFL.IDX PT, R4, R4, 0x3, 0x1c1f ;  /* 0x007c1f0004047f89 */ /* 0x000fee00000e0000 */
[----:B0-----:R-:W-:-:S05]  /*13ec0*/  @!P1 IADD3 R7, P2, R20, R7, RZ ;  /* 0x0000000714079210 */ /* 0x001fca0007f5e0ff */
[----:B-1----:R-:W-:-:S05]  /*13ed0*/  @!P1 IMAD.X R6, RZ, RZ, R6, P2 ;  /* 0x000000ffff069224 */ /* 0x002fca00010e0606 */
[----:B------:R-:W-:-:S04]  /*13ee0*/  @!P1 LOP3.LUT R7, R7, R6, RZ, 0x3c, !PT ;  /* 0x0000000607079212 */ /* 0x000fc800078e3cff */
[----:B------:R-:W-:-:S04]  /*13ef0*/  @!P1 LOP3.LUT R6, R7, R6, RZ, 0x3c, !PT ;  /* 0x0000000607069212 */ /* 0x000fc800078e3cff */
[----:B------:R-:W-:-:S05]  /*13f00*/  @!P1 LOP3.LUT R7, R7, R6, RZ, 0x3c, !PT ;  /* 0x0000000607079212 */ /* 0x000fca00078e3cff */
[----:B------:R0:W-:Y:S04]  /*13f10*/  @!P1 LDGSTS.E.BYPASS.LTC128B.128 [R10+0xc000], desc[UR40][R6.64], !P0 ;  /* 0x0c000000060a9fae */ /* 0x0001e8000c101d68 */
[----:B0-----:R0:W1:Y:S02]  /*13f20*/  SHFL.IDX PT, R6, R0, 0x3, 0x1c1f ;  /* 0x007c1f0000067f89 */ /* 0x00106400000e0000 */
[----:B0-----:R-:W-:-:S05]  /*13f30*/  VIADD R0, R17, 0x80 ;  /* 0x0000008011007836 */ /* 0x001fca0000000000 */
[----:B------:R-:W-:Y:S01]  /*13f40*/  ISETP.GE.AND P2, PT, R0, R5, PT ;  /* 0x000000050000720c */ /* 0x000fe20003f46270 */
[----:B------:R-:W-:-:S05]  /*13f50*/  VIADD R0, R17, 0x60 ;  /* 0x0000006011007836 */ /* 0x000fca0000000000 */
[----:B------:R-:W-:Y:S02]  /*13f60*/  ISETP.GE.AND P1, PT, R0, R5, PT ;  /* 0x000000050000720c */ /* 0x000fe40003f26270 */
[----:B------:R-:W0:Y:S04]  /*13f70*/  SHFL.IDX PT, R0, R2, RZ, 0x1c1f ;  /* 0x001c1fff02007589 */ /* 0x000e2800000e0000 */
[----:B------:R-:W2:Y:S07]  /*13f80*/  SHFL.IDX PT, R2, R2, 0x1, 0x1c1f ;  /* 0x003c1f0002027f89 */ /* 0x000eae00000e0000 */
[----:B-1----:R-:W-:-:S05]  /*13f90*/  @!P1 IADD3 R6, P3, R20, R6, RZ ;  /* 0x0000000614069210 */ /* 0x002fca0007f7e0ff */
[----:B------:R-:W-:-:S05]  /*13fa0*/  @!P1 IMAD.X R4, RZ, RZ, R4, P3 ;  /* 0x000000ffff049224 */ /* 0x000fca00018e0604 */
[----:B------:R-:W-:-:S05]  /*13fb0*/  @!P1 MOV R7, R4 ;  /* 0x0000000400079202 */ /* 0x000fca0000000f00 */
[----:B------:R1:W-:Y:S01]  /*13fc0*/  @!P1 LDGSTS.E.BYPASS.LTC128B.128 [R10+0xc800], desc[UR40][R6.64], !P0 ;  /* 0x0c800000060a9fae */ /* 0x0003e2000c101d68 */
[----:B0-----:R-:W-:-:S05]  /*13fd0*/  @!P2 IADD3 R0, P1, R20, R0, RZ ;  /* 0x000000001400a210 */ /* 0x001fca0007f3e0ff */
[----:B-1----:R-:W-:-:S04]  /*13fe0*/  @!P2 IMAD.X R6, RZ, RZ, R8, P1 ;  /* 0x000000ffff06a224 */ /* 0x002fc800008e0608 */
[----:B------:R-:W-:Y:S02]  /*13ff0*/  @!P2 IMAD.MOV.U32 R7, RZ, RZ, R6 ;  /* 0x000000ffff07a224 */ /* 0x000fe400078e0006 */
[----:B------:R-:W-:-:S05]  /*14000*/  @!P2 IMAD.MOV.U32 R6, RZ, RZ, R0 ;  /* 0x000000ffff06a224 */ /* 0x000fca00078e0000 */
[----:B--2---:R0:W-:Y:S02]  /*14010*/  @!P2 LDGSTS.E.BYPASS.LTC128B.128 [R10+0xd000], desc[UR40][R6.64], !P0 ;  /* 0x0d000000060aafae */ /* 0x0041e4000c101d68 */
.L_x_11336:
        /* <DEDUP_REMOVED lines=10> */
.L_x_11228:
        /* <DEDUP_REMOVED lines=16> */
[----:B------:R-:W2:Y:S03]  /*141c0*/  SYNCS.PHASECHK.TRANS64.TRYWAIT P0, [R22+URZ+0x13220], R0 ;  /* 0x01322000160075a7 */ /* 0x000ea6000800017f */
[----:B-12---:R-:W-:Y:S05]  /*141d0*/  @!P0 BRA `(.L_x_11230) ;  /* 0x0000003400488947 */ /* 0x006fea0003800000 */
.L_x_11337:
[----:B------:R-:W-:Y:S05]  /*141e0*/  BSYNC B0 ;  /* 0x0000000000007941 */ /* 0x000fea0003800000 */
.L_x_11229:
[----:B------:R-:W2:Y:S02]  /*141f0*/  LDL.LU R2, [R1+0x34] ;  /* 0x0000340001027983 */ /* 0x000ea40000300800 */
[----:B--2---:R-:W-:-:S13]  /*14200*/  ISETP.GE.AND P0, PT, R2, 0xa1, PT ;  /* 0x000000a10200780c */ /* 0x004fda0003f06270 */
[----:B------:R-:W-:Y:S05]  /*14210*/  @!P0 BRA `(.L_x_11231) ;  /* 0x0000000c00448947 */ /* 0x000fea0003800000 */
[----:B------:R-:W2:Y:S01]  /*14220*/  LDL.LU R2, [R1+0x40] ;  /* 0x0000400001027983 */ /* 0x000ea20000300800 */
[----:B-1----:R-:W-:Y:S02]  /*14230*/  IMAD.MOV.U32 R0, RZ, RZ, R27 ;  /* 0x000000ffff007224 */ /* 0x002fe400078e001b */
[----:B------:R-:W-:Y:S02]  /*14240*/  IMAD.MOV.U32 R8, RZ, RZ, R29 ;  /* 0x000000ffff087224 */ /* 0x000fe400078e001d */
[----:B--2---:R-:W-:-:S07]  /*14250*/  VIADD R2, R2, 0xfffffffe ;  /* 0xfffffffe02027836 */ /* 0x004fce0000000000 */
.L_x_11251:
[----:B------:R-:W2:Y:S01]  /*14260*/  LDL R3, [R1] ;  /* 0x0000000001037983 */ /* 0x000ea20000100800 */
        /* <DEDUP_REMOVED lines=33> */
.L_x_11234:
[----:B01----:R-:W-:Y:S01]  /*14480*/  IMAD R6, R27, 0x8, R22 ;  /* 0x000000081b067824 */ /* 0x003fe200078e0216 */
[----:B------:R-:W-:Y:S01]  /*14490*/  SHF.L.U32 R5, R29, 0x1f, RZ ;  /* 0x0000001f1d057819 */ /* 0x000fe200000006ff */
[----:B------:R-:W0:Y:S01]  /*144a0*/  S2R R4, SR_TID.X ;  /* 0x0000000000047919 */ /* 0x000e220000002100 */
[----:B------:R-:W-:Y:S02]  /*144b0*/  BSSY B1, `(.L_x_11235) ;  /* 0x0000005000017945 */ /* 0x000fe40003800000 */
[----:B------:R-:W1:Y:S01]  /*144c0*/  SYNCS.PHASECHK.TRANS64.TRYWAIT P0, [R6+URZ+0x13280], R5 ;  /* 0x01328005060075a7 */ /* 0x000e62000800017f */
[----:B0-----:R-:W-:-:S04]  /*144d0*/  LOP3.LUT R4, R4, 0x7f, RZ, 0xc0, !PT ;  /* 0x0000007f04047812 */ /* 0x001fc800078ec0ff */
[----:B------:R-:W-:Y:S01]  /*144e0*/  ISETP.NE.AND P1, PT, R4, RZ, PT ;  /* 0x000000ff0400720c */ /* 0x000fe20003f25270 */
[----:B-1----:R-:W-:-:S12]  /*144f0*/  @!P0 BRA `(.L_x_11236) ;  /* 0x0000003000948947 */ /* 0x002fd80003800000 */
.L_x_11338:
[----:B------:R-:W-:Y:S05]  /*14500*/  BSYNC B1 ;  /* 0x0000000000017941 */ /* 0x000fea0003800000 */
.L_x_11235:
        /* <DEDUP_REMOVED lines=9> */
.L_x_11238:
[----:B------:R-:W-:Y:S05]  /*145a0*/  BSYNC B1 ;  /* 0x0000000000017941 */ /* 0x000fea0003800000 */
.L_x_11237:
        /* <DEDUP_REMOVED lines=12> */
.L_x_11239:
        /* <DEDUP_REMOVED lines=13> */
.L_x_11339:
[----:B------:R-:W-:Y:S05]  /*14740*/  BSYNC B1 ;  /* 0x0000000000017941 */ /* 0x000fea0003800000 */
.L_x_11240:
        /* <DEDUP_REMOVED lines=11> */
.L_x_11243:
[----:B------:R-:W-:Y:S05]  /*14800*/  BSYNC B1 ;  /* 0x0000000000017941 */ /* 0x000fea0003800000 */
.L_x_11242:
        /* <DEDUP_REMOVED lines=8> */
.L_x_11244:
        /* <DEDUP_REMOVED lines=10> */
.L_x_11233:
[----:B------:R-:W-:Y:S05]  /*14930*/  BSYNC B0 ;  /* 0x0000000000007941 */ /* 0x000fea0003800000 */
.L_x_11232:
[----:B------:R-:W2:Y:S02]  /*14940*/  LDL R5, [R1+0x4c] ;  /* 0x00004c0001057983 */ /* 0x000ea40000100800 */
[----:B--2---:R-:W-:-:S13]  /*14950*/  ISETP.NE.AND P0, PT, R5, 0x3, PT ;  /* 0x000000030500780c */ /* 0x004fda0003f05270 */
[----:B------:R-:W-:Y:S05]  /*14960*/  @!P0 BRA `(.L_x_11245) ;  /* 0x0000000000048947 */ /* 0x000fea0003800000 */
[----:B------:R-:W-:Y:S01]  /*14970*/  BPT.TRAP 0x1 ;  /* 0x000000040000795c */ /* 0x000fe20000300000 */
.L_x_11245:
[----:B------:R-:W2:Y:S01]  /*14980*/  LDL R5, [R1+0x1c] ;  /* 0x00001c0001057983 */ /* 0x000ea20000100800 */
[----:B------:R-:W-:Y:S01]  /*14990*/  LOP3.LUT R4, R8, 0x1, RZ, 0x3c, !PT ;  /* 0x0000000108047812 */ /* 0x000fe200078e3cff */
[----:B------:R-:W-:Y:S01]  /*149a0*/  IMAD R3, R0, 0x8, R22 ;  /* 0x0000000800037824 */ /* 0x000fe200078e0216 */
[----:B------:R-:W-:Y:S02]  /*149b0*/  BSSY B0, `(.L_x_11246) ;  /* 0x0000005000007945 */ /* 0x000fe40003800000 */
[----:B------:R-:W-:-:S04]  /*149c0*/  SHF.L.U32 R4, R4, 0x1f, RZ ;  /* 0x0000001f04047819 */ /* 0x000fc800000006ff */
[----:B------:R-:W1:Y:S01]  /*149d0*/  SYNCS.PHASECHK.TRANS64.TRYWAIT P0, [R3+URZ+0x13270], R4 ;  /* 0x01327004030075a7 */ /* 0x000e62000800017f */
[----:B--2---:R-:W-:Y:S01]  /*149e0*/  ISETP.NE.AND P1, PT, R5, 0x3, PT ;  /* 0x000000030500780c */ /* 0x004fe20003f25270 */
[----:B-1----:R-:W-:-:S12]  /*149f0*/  @!P0 BRA `(.L_x_11247) ;  /* 0x0000002c007c8947 */ /* 0x002fd80003800000 */
.L_x_11340:
[----:B------:R-:W-:Y:S05]  /*14a00*/  BSYNC B0 ;  /* 0x0000000000007941 */ /* 0x000fea0003800000 */
.L_x_11246:
[----:B------:R-:W-:Y:S05]  /*14a10*/  @!P1 BRA `(.L_x_11248) ;  /* 0x0000000000049947 */ /* 0x000fea0003800000 */
[----:B------:R-:W-:Y:S01]  /*14a20*/  BPT.TRAP 0x1 ;  /* 0x000000040000795c */ /* 0x000fe20000300000 */
.L_x_11248:
[----:B-1----:R-:W-:Y:S01]  /*14a30*/  SHF.L.U32 R4, R8, 0x1f, RZ ;  /* 0x0000001f08047819 */ /* 0x002fe200000006ff */
[----:B------:R-:W-:-:S03]  /*14a40*/  IMAD R0, R0, 0x2800, RZ ;  /* 0x0000280000007824 */ /* 0x000fc600078e02ff */
[----:B------:R-:W1:Y:S02]  /*14a50*/  SYNCS.PHASECHK.TRANS64.TRYWAIT P0, [R3+URZ+0x13260], R4 ;  /* 0x01326004030075a7 */ /* 0x000e64000800017f */
[----:B-1----:R-:W-:Y:S05]  /*14a60*/  @!P0 BRA `(.L_x_11249) ;  /* 0x0000002c00748947 */ /* 0x002fea0003800000 */
.L_x_11341:
[----:B-1----:R-:W-:Y:S01]  /*14a70*/  LOP3.LUT R4, R0, R26, RZ, 0xfc, !PT ;  /* 0x0000001a00047212 */ /* 0x002fe200078efcff */
[----:B------:R-:W-:Y:S05]  /*14a80*/  WARPSYNC.ALL ;  /* 0x0000000000007948 */ /* 0x000fea0003800000 */
[----:B------:R-:W-:-:S06]  /*14a90*/  IMAD.IADD R4, R22, 0x1, R4 ;  /* 0x0000000116047824 */ /* 0x000fcc00078e0204 */
[----:B0-----:R-:W0:Y:S02]  /*14aa0*/  LDSM.16.MT88.4 R4, [R4+0x6000] ;  /* 0x006000000404783b */ /* 0x001e240000004200 */
[C-C-:B0-----:R-:W-:Y:S02]  /*14ab0*/  PRMT R8, R4.reuse, 0x6420, R5.reuse ;  /* 0x0000642004087816 */ /* 0x141fe40000000005 */
[----:B------:R-:W-:Y:S02]  /*14ac0*/  PRMT R9, R4, 0x7531, R5 ;  /* 0x0000753104097816 */ /* 0x000fe40000000005 */
[----:B------:R-:W-:Y:S02]  /*14ad0*/  LOP3.LUT R4, R0, R25, RZ, 0xfc, !PT ;  /* 0x0000001900047212 */ /* 0x000fe400078efcff */
[C-C-:B------:R-:W-:Y:S02]  /*14ae0*/  PRMT R10, R6.reuse, 0x6420, R7.reuse ;  /* 0x00006420060a7816 */ /* 0x140fe40000000007 */
[----:B------:R-:W-:-:S02]  /*14af0*/  PRMT R11, R6, 0x7531, R7 ;  /* 0x00007531060b7816 */ /* 0x000fc40000000007 */
[----:B------:R-:W-:-:S05]  /*14b00*/  IADD3 R4, R24, R4, RZ ;  /* 0x0000000418047210 */ /* 0x000fca0007ffe0ff */
        /* <DEDUP_REMOVED lines=23> */
[C---:B0-----:R-:W-:Y:S01]  /*14c80*/  IADD3 R10, R0.reuse, 0x1800, RZ ;  /* 0x00001800000a7810 */ /* 0x041fe20007ffe0ff */
        /* <DEDUP_REMOVED lines=29> */
.L_x_11250:
[----:B0-----:R-:W0:Y:S01]  /*14e60*/  S2R R0, SR_TID.X ;  /* 0x0000000000007919 */ /* 0x001e220000002100 */
[----:B-1----:R1:W-:Y:S01]  /*14e70*/  SYNCS.ARRIVE.TRANS64.A1T0 RZ, [R3+URZ+0x13250], RZ ;  /* 0x013250ff03ff79a7 */ /* 0x0023e2000810003f */
[----:B------:R-:W-:Y:S01]  /*14e80*/  IMAD.MOV.U32 R8, RZ, RZ, R29 ;  /* 0x000000ffff087224 */ /* 0x000fe200078e001d */
[----:B0-----:R-:W-:Y:S01]  /*14e90*/  LOP3.LUT R0, R0, 0x7f, RZ, 0xc0, !PT ;  /* 0x0000007f00007812 */ /* 0x001fe200078ec0ff */
[----:B------:R-:W-:Y:S03]  /*14ea0*/  BAR.SYNC.DEFER_BLOCKING 0x2, 0x80 ;  /* 0x0082000000007b1d */ /* 0x000fe60000010000 */
[----:B------:R-:W-:Y:S01]  /*14eb0*/  ISETP.NE.AND P0, PT, R0, RZ, PT ;  /* 0x000000ff0000720c */ /* 0x000fe20003f05270 */
[----:B------:R-:W-:-:S12]  /*14ec0*/  IMAD.MOV.U32 R0, RZ, RZ, R27 ;  /* 0x000000ffff007224 */ /* 0x000fd800078e001b */
[----:B-1----:R-:W-:-:S05]  /*14ed0*/  @!P0 VIADD R3, R3, 0x13280 ;  /* 0x0001328003038836 */ /* 0x002fca0000000000 */
[----:B------:R-:W-:-:S04]  /*14ee0*/  @!P0 PRMT R3, RZ, 0x654, R3 ;  /* 0x00000654ff038816 */ /* 0x000fc80000000003 */
[----:B------:R2:W-:Y:S01]  /*14ef0*/  @!P0 SYNCS.ARRIVE.TRANS64.RED.A1T0 RZ, [R3+URZ], RZ ;  /* 0x000000ff03ff89a7 */ /* 0x0005e2000810043f */
[C---:B------:R-:W-:Y:S02]  /*14f00*/  ISETP.GT.AND P0, PT, R2.reuse, RZ, PT ;  /* 0x000000ff0200720c */ /* 0x040fe40003f04270 */
[----:B------:R-:W-:-:S11]  /*14f10*/  IADD3 R2, R2, -0x1, RZ ;  /* 0xffffffff02027810 */ /* 0x000fd60007ffe0ff */
[----:B--2---:R-:W-:Y:S05]  /*14f20*/  @P0 BRA `(.L_x_11251) ;  /* 0xfffffff000cc0947 */ /* 0x004fea000383ffff */
.L_x_11231:
[----:B------:R-:W2:Y:S02]  /*14f30*/  S2R R3, SR_TID.X ;  /* 0x0000000000037919 */ /* 0x000ea40000002100 */
[----:B--2---:R-:W-:Y:S02]  /*14f40*/  LOP3.LUT R4, R3, 0x7f, RZ, 0xc0, !PT ;  /* 0x0000007f03047812 */ /* 0x004fe400078ec0ff */
[----:B------:R-:W2:Y:S01]  /*14f50*/  LDL R3, [R1+0x4c] ;  /* 0x00004c0001037983 */ /* 0x000ea20000100800 */
[----:B------:R-:W-:Y:S01]  /*14f60*/  BSSY B0, `(.L_x_11252) ;  /* 0x0000010000007945 */ /* 0x000fe20003800000 */
[----:B------:R-:W-:Y:S02]  /*14f70*/  ISETP.NE.AND P0, PT, R4, RZ, PT ;  /* 0x000000ff0400720c */ /* 0x000fe40003f05270 */
[----:B--2---:R-:W-:-:S11]  /*14f80*/  ISETP.NE.AND P2, PT, R3, 0x3, PT ;  /* 0x000000030300780c */ /* 0x004fd60003f45270 */
[----:B------:R-:W-:Y:S05]  /*14f90*/  @P0 BRA `(.L_x_11253) ;  /* 0x0000000000300947 */ /* 0x000fea0003800000 */
[----:B------:R-:W2:Y:S01]  /*14fa0*/  S2R R5, SR_LANEID ;  /* 0x0000000000057919 */ /* 0x000ea20000000000 */
[----:B------:R-:W-:Y:S01]  /*14fb0*/  VOTEU.ANY UR4, UPT, PT ;  /* 0x0000000000047886 */ /* 0x000fe200038e0100 */
[----:B------:R-:W3:Y:S01]  /*14fc0*/  LDC.64 R2, c[0x0][0xc60] ;  /* 0x00031800ff027b82 */ /* 0x000ee20000000a00 */
[----:B-1----:R-:W2:Y:S02]  /*14fd0*/  FLO.U32 R0, UR4 ;  /* 0x0000000400007d00 */ /* 0x002ea400080e0000 */
[----:B--2---:R-:W-:-:S06]  /*14fe0*/  ISETP.EQ.U32.AND P1, PT, R0, R5, PT ;  /* 0x000000050000720c */ /* 0x004fcc0003f22070 */
[----:B------:R-:W3:Y:S07]  /*14ff0*/  POPC R5, UR4 ;  /* 0x0000000400057d09 */ /* 0x000eee0008000000 */
[----:B---3--:R-:W2:Y:S01]  /*15000*/  @P1 ATOMG.E.ADD.STRONG.GPU PT, R3, desc[UR40][R2.64], R5 ;  /* 0x00000005020319a8 */ /* 0x008ea200081ee1e8 */
[----:B------:R-:W1:Y:S02]  /*15010*/  S2R R4, SR_LTMASK ;  /* 0x0000000000047919 */ /* 0x000e640000003900 */
[----:B-1----:R-:W-:-:S04]  /*15020*/  LOP3.LUT R4, R4, UR4, RZ, 0xc0, !PT ;  /* 0x0000000404047c12 */ /* 0x002fc8000f8ec0ff */
[----:B0-----:R-:W0:Y:S01]  /*15030*/  POPC R7, R4 ;  /* 0x0000000400077309 */ /* 0x001e220000000000 */
[----:B--2---:R-:W0:Y:S02]  /*15040*/  SHFL.IDX PT, R0, R3, R0, 0x1f ;  /* 0x00001f0003007589 */ /* 0x004e2400000e0000 */
[----:B0-----:R-:W-:-:S07]  /*15050*/  IADD3 R16, R0, UR36, R7 ;  /* 0x0000002400107c10 */ /* 0x001fce000fffe007 */
.L_x_11253:
[----:B------:R-:W-:Y:S05]  /*15060*/  BSYNC B0 ;  /* 0x0000000000007941 */ /* 0x000fea0003800000 */
.L_x_11252:
[----:B------:R-:W-:Y:S05]  /*15070*/  @!P2 BRA `(.L_x_11254) ;  /* 0x000000000004a947 */ /* 0x000fea0003800000 */
[----:B------:R-:W-:Y:S01]  /*15080*/  BPT.TRAP 0x1 ;  /* 0x000000040000795c */ /* 0x000fe20000300000 */
.L_x_11254:
[----:B------:R-:W2:Y:S01]  /*15090*/  LDL R2, [R1+0x1c] ;  /* 0x00001c0001027983 */ /* 0x000ea20000100800 */
[----:B------:R-:W-:Y:S01]  /*150a0*/  LOP3.LUT R3, R29, 0x1, RZ, 0x3c, !PT ;  /* 0x000000011d037812 */ /* 0x000fe200078e3cff */
[----:B-1----:R-:W-:Y:S01]  /*150b0*/  IMAD R0, R27, 0x8, R22 ;  /* 0x000000081b007824 */ /* 0x002fe200078e0216 */
[----:B------:R-:W-:Y:S02]  /*150c0*/  BSSY B0, `(.L_x_11255) ;  /* 0x0000005000007945 */ /* 0x000fe40003800000 */
[----:B------:R-:W-:-:S04]  /*150d0*/  SHF.L.U32 R3, R3, 0x1f, RZ ;  /* 0x0000001f03037819 */ /* 0x000fc800000006ff */
[----:B------:R-:W1:Y:S01]  /*150e0*/  SYNCS.PHASECHK.TRANS64.TRYWAIT P1, [R0+URZ+0x13270], R3 ;  /* 0x01327003000075a7 */ /* 0x000e62000802017f */
[----:B--2---:R-:W-:Y:S01]  /*150f0*/  ISETP.NE.AND P2, PT, R2, 0x3, PT ;  /* 0x000000030200780c */ /* 0x004fe20003f45270 */
[----:B-1----:R-:W-:-:S12]  /*15100*/  @!P1 BRA `(.L_x_11256) ;  /* 0x0000002400e09947 */ /* 0x002fd80003800000 */
.L_x_11342:
[----:B------:R-:W-:Y:S05]  /*15110*/  BSYNC B0 ;  /* 0x0000000000007941 */ /* 0x000fea0003800000 */
.L_x_11255:
[----:B------:R-:W-:Y:S05]  /*15120*/  @!P2 BRA `(.L_x_11257) ;  /* 0x000000000004a947 */ /* 0x000fea0003800000 */
[----:B------:R-:W-:Y:S01]  /*15130*/  BPT.TRAP 0x1 ;  /* 0x000000040000795c */ /* 0x000fe20000300000 */
.L_x_11257:
[----:B-1----:R-:W-:-:S04]  /*15140*/  SHF.L.U32 R3, R29, 0x1f, RZ ;  /* 0x0000001f1d037819 */ /* 0x002fc800000006ff */
[----:B------:R-:W1:Y:S02]  /*15150*/  SYNCS.PHASECHK.TRANS64.TRYWAIT P1, [R0+URZ+0x13260], R3 ;  /* 0x01326003000075a7 */ /* 0x000e64000802017f */
[----:B-1----:R-:W-:Y:S05]  /*15160*/  @!P1 BRA `(.L_x_11258) ;  /* 0x0000002400dc9947 */ /* 0x002fea0003800000 */
.L_x_11343:
[----:B------:R-:W-:Y:S01]  /*15170*/  IMAD R2, R27, 0x2800, RZ ;  /* 0x000028001b027824 */ /* 0x000fe200078e02ff */
[----:B------:R-:W-:Y:S05]  /*15180*/  WARPSYNC.ALL ;  /* 0x0000000000007948 */ /* 0x000fea0003800000 */
[----:B-1----:R-:W-:-:S05]  /*15190*/  LOP3.LUT R3, R2, R26, RZ, 0xfc, !PT ;  /* 0x0000001a02037212 */ /* 0x002fca00078efcff */
[----:B------:R-:W-:Y:S01]  /*151a0*/  IMAD.IADD R4, R22, 0x1, R3 ;  /* 0x0000000116047824 */ /* 0x000fe200078e0203 */
[----:B------:R-:W-:-:S05]  /*151b0*/  LOP3.LUT R3, R2, R25, RZ, 0xfc, !PT ;  /* 0x0000001902037212 */ /* 0x000fca00078efcff */
[----:B0-----:R-:W0:Y:S01]  /*151c0*/  LDSM.16.MT88.4 R4, [R4+0x6000] ;  /* 0x006000000404783b */ /* 0x001e220000004200 */
[----:B------:R-:W-:Y:S02]  /*151d0*/  IMAD.IADD R12, R24, 0x1, R3 ;  /* 0x00000001180c7824 */ /* 0x000fe400078e0203 */
[----:B------:R-:W-:Y:S01]  /*151e0*/  VIADD R3, R2, 0x800 ;  /* 0x0000080002037836 */ /* 0x000fe20000000000 */
[C-C-:B0-----:R-:W-:Y:S02]  /*151f0*/  PRMT R8, R4.reuse, 0x6420, R5.reuse ;  /* 0x0000642004087816 */ /* 0x141fe40000000005 */
[----:B------:R-:W-:Y:S02]  /*15200*/  PRMT R9, R4, 0x7531, R5 ;  /* 0x0000753104097816 */ /* 0x000fe40000000005 */
[----:B------:R-:W-:Y:S02]  /*15210*/  LOP3.LUT R5, R3, R26, RZ, 0xfc, !PT ;  /* 0x0000001a03057212 */ /* 0x000fe400078efcff */
[----:B------:R-:W-:-:S02]  /*15220*/  PRMT R10, R6, 0x6420, R7 ;  /* 0x00006420060a7816 */ /* 0x000fc40000000007 */
[----:B------:R-:W-:Y:S02]  /*15230*/  PRMT R11, R6, 0x7531, R7 ;  /* 0x00007531060b7816 */ /* 0x000fe40000000007 */
[----:B------:R-:W-:Y:S02]  /*15240*/  IADD3 R6, R22, R5, RZ ;  /* 0x0000000516067210 */ /* 0x000fe40007ffe0ff */
[----:B------:R-:W-:Y:S01]  /*15250*/  LOP3.LUT R3, R3, R25, RZ, 0xfc, !PT ;  /* 0x0000001903037212 */ /* 0x000fe200078efcff */
[----:B------:R-:W-:Y:S04]  /*15260*/  STSM.16.M88.4 [R12], R8 ;  /* 0x000000080c007844 */ /* 0x000fe80000000200 */
[----:B------:R-:W0:Y:S01]  /*15270*/  LDSM.16.MT88.4 R4, [R6+0x6000] ;  /* 0x006000000604783b */ /* 0x000e220000004200 */
[----:B------:R-:W-:-:S02]  /*15280*/  IMAD.IADD R13, R24, 0x1, R3 ;  /* 0x00000001180d7824 */ /* 0x000fc400078e0203 */
[----:B------:R-:W-:Y:S01]  /*15290*/  VIADD R3, R2, 0x1000 ;  /* 0x0000100002037836 */ /* 0x000fe20000000000 */
[C-C-:B0-----:R-:W-:Y:S02]  /*152a0*/  PRMT R8, R4.reuse, 0x6420, R5.reuse ;  /* 0x0000642004087816 */ /* 0x141fe40000000005 */
[----:B------:R-:W-:Y:S02]  /*152b0*/  PRMT R9, R4, 0x7531, R5 ;  /* 0x0000753104097816 */ /* 0x000fe40000000005 */
[C---:B------:R-:W-:Y:S02]  /*152c0*/  LOP3.LUT R5, R3.reuse, R26, RZ, 0xfc, !PT ;  /* 0x0000001a03057212 */ /* 0x040fe400078efcff */
[C-C-:B------:R-:W-:Y:S02]  /*152d0*/  PRMT R10, R6.reuse, 0x6420, R7.reuse ;  /* 0x00006420060a7816 */ /* 0x140fe40000000007 */
[----:B------:R-:W-:Y:S01]  /*152e0*/  PRMT R11, R6, 0x7531, R7 ;  /* 0x00007531060b7816 */ /* 0x000fe20000000007 */
[----:B------:R-:W-:Y:S01]  /*152f0*/  IMAD.IADD R4, R22, 0x1, R5 ;  /* 0x0000000116047824 */ /* 0x000fe200078e0205 */
[----:B------:R-:W-:-:S03]  /*15300*/  LOP3.LUT R3, R3, R25, RZ, 0xfc, !PT ;  /* 0x0000001903037212 */ /* 0x000fc600078efcff */
[----:B------:R-:W-:Y:S02]  /*15310*/  STSM.16.M88.4 [R13], R8 ;  /* 0x000000080d007844 */ /* 0x000fe40000000200 */
[----:B------:R-:W-:Y:S02]  /*15320*/  IMAD.IADD R12, R24, 0x1, R3 ;  /* 0x00000001180c7824 */ /* 0x000fe400078e0203 */
[----:B------:R-:W0:Y:S01]  /*15330*/  LDSM.16.MT88.4 R4, [R4+0x6000] ;  /* 0x006000000404783b */ /* 0x000e220000004200 */
[C---:B------:R-:W-:Y:S02]  /*15340*/  VIADD R3, R2.reuse, 0x1800 ;  /* 0x0000180002037836 */ /* 0x040fe40000000000 */
[----:B------:R-:W-:Y:S01]  /*15350*/  VIADD R2, R2, 0x2000 ;  /* 0x0000200002027836 */ /* 0x000fe20000000000 */
[C-C-:B0-----:R-:W-:Y:S02]  /*15360*/  PRMT R8, R4.reuse, 0x6420, R5.reuse ;  /* 0x0000642004087816 */ /* 0x141fe40000000005 */
[----:B------:R-:W-:-:S02]  /*15370*/  PRMT R9, R4, 0x7531, R5 ;  /* 0x0000753104097816 */ /* 0x000fc40000000005 */
[C---:B------:R-:W-:Y:S02]  /*15380*/  LOP3.LUT R5, R3.reuse, R26, RZ, 0xfc, !PT ;  /* 0x0000001a03057212 */ /* 0x040fe400078efcff */
[C-C-:B------:R-:W-:Y:S02]  /*15390*/  PRMT R10, R6.reuse, 0x6420, R7.reuse ;  /* 0x00006420060a7816 */ /* 0x140fe40000000007 */
[----:B------:R-:W-:Y:S01]  /*153a0*/  PRMT R11, R6, 0x7531, R7 ;  /* 0x00007531060b7816 */ /* 0x000fe20000000007 */
[----:B------:R-:W-:Y:S01]  /*153b0*/  IMAD.IADD R6, R22, 0x1, R5 ;  /* 0x0000000116067824 */ /* 0x000fe200078e0205 */
[----:B------:R-:W-:-:S03]  /*153c0*/  LOP3.LUT R3, R3, R25, RZ, 0xfc, !PT ;  /* 0x0000001903037212 */ /* 0x000fc600078efcff */
[----:B------:R-:W-:Y:S01]  /*153d0*/  STSM.16.M88.4 [R12], R8 ;  /* 0x000000080c007844 */ /* 0x000fe20000000200 */
[----:B------:R-:W-:-:S03]  /*153e0*/  IADD3 R3, R24, R3, RZ ;  /* 0x0000000318037210 */ /* 0x000fc60007ffe0ff */
        /* <DEDUP_REMOVED lines=24> */
.L_x_11259:
        /* <DEDUP_REMOVED lines=10> */
.L_x_11208:
[----:B------:R-:W2:Y:S02]  /*15610*/  LDL R0, [R1] ;  /* 0x0000000001007983 */ /* 0x000ea40000100800 */
        /* <DEDUP_REMOVED lines=11> */
.L_x_11260:
        /* <DEDUP_REMOVED lines=23> */
[----:B------:R-:W1:Y:S02]  /*15840*/  SHFL.UP PT, R14, R5, 0x2, RZ ;  /* 0x04400000050e7989 */ /* 0x000e6400000e00ff */
[----:B-1----:R-:W-:-:S05]  /*15850*/  SEL R6, R14, RZ, P2 ;  /* 0x000000ff0e067207 */ /* 0x002fca0001000000 */
        /* <DEDUP_REMOVED lines=11> */
.L_x_11353:
[----:B------:R-:W-:Y:S02]  /*15910*/  ULDC UR4, c[0x0][0xc38] ;  /* 0x00030e0000047ab9 */ /* 0x000fe40000000800 */
[----:B------:R-:W-:-:S04]  /*15920*/  IMAD.U32 R16, RZ, RZ, UR4 ;  /* 0x00000004ff107e24 */ /* 0x000fc8000f8e00ff */
[----:B-1----:R-:W-:-:S04]  /*15930*/  IMAD R5, R14, R16, RZ ;  /* 0x000000100e057224 */ /* 0x002fc800078e02ff */
[----:B------:R-:W-:-:S05]  /*15940*/  IMAD.IADD R4, R4, 0x1, R5 ;  /* 0x0000000104047824 */ /* 0x000fca00078e0205 */
[----:B------:R-:W-:-:S13]  /*15950*/  ISETP.GT.AND P6, PT, R4, R0, PT ;  /* 0x000000000400720c */ /* 0x000fda0003fc4270 */
[----:B------:R-:W-:Y:S05]  /*15960*/  @P6 BRA `(.L_x_11263) ;  /* 0x00000000009c6947 */ /* 0x000fea0003800000 */
.L_x_11268:
[----:B------:R-:W1:Y:S01]  /*15970*/  LDC R6, c[0x0][0xc3c] ;  /* 0x00030f00ff067b82 */ /* 0x000e620000000800 */
[----:B------:R-:W-:-:S05]  /*15980*/  VIADD R19, R19, 0x1f ;  /* 0x0000001f13137836 */ /* 0x000fca0000000000 */
[----:B-1----:R-:W-:-:S13]  /*15990*/  ISETP.GE.AND P6, PT, R19, R6, PT ;  /* 0x000000061300720c */ /* 0x002fda0003fc6270 */
[----:B------:R-:W-:Y:S05]  /*159a0*/  @P6 BRA `(.L_x_11264) ;  /* 0x0000000400446947 */ /* 0x000fea0003800000 */
[----:B------:R-:W1:Y:S01]  /*159b0*/  S2R R2, SR_TID.X ;  /* 0x0000000000027919 */ /* 0x000e620000002100 */
[----:B------:R-:W-:Y:S01]  /*159c0*/  BSSY B0, `(.L_x_11265) ;  /* 0x0000009000007945 */ /* 0x000fe20003800000 */
[----:B-1----:R-:W-:-:S05]  /*159d0*/  LOP3.LUT R2, R2, 0x1f, RZ, 0xc0, !PT ;  /* 0x0000001f02027812 */ /* 0x002fca00078ec0ff */
[----:B------:R-:W-:Y:S02]  /*159e0*/  IMAD.IADD R5, R19, 0x1, R2 ;  /* 0x0000000113057824 */ /* 0x000fe400078e0202 */
[----:B------:R-:W-:-:S03]  /*159f0*/  IMAD.MOV.U32 R2, RZ, RZ, RZ ;  /* 0x000000ffff027224 */ /* 0x000fc600078e00ff */
[----:B------:R-:W-:-:S13]  /*15a00*/  ISETP.GE.OR P6, PT, R5, R6, !P0 ;  /* 0x000000060500720c */ /* 0x000fda00047c6670 */
[----:B------:R-:W-:Y:S05]  /*15a10*/  @P6 BRA `(.L_x_11266) ;  /* 0x00000000000c6947 */ /* 0x000fea0003800000 */
[----:B0-----:R-:W0:Y:S02]  /*15a20*/  LDC.64 R2, c[0x0][0xc80] ;  /* 0x00032000ff027b82 */ /* 0x001e240000000a00 */
[----:B0-----:R-:W-:-:S06]  /*15a30*/  IMAD.WIDE R2, R5, 0x4, R2 ;  /* 0x0000000405027825 */ /* 0x001fcc00078e0202 */
[----:B------:R1:W5:Y:S02]  /*15a40*/  LDG.E R2, desc[UR40][R2.64] ;  /* 0x0000002802027981 */ /* 0x000364000c1e1900 */
.L_x_11266:
[----:B------:R-:W-:Y:S05]  /*15a50*/  BSYNC B0 ;  /* 0x0000000000007941 */ /* 0x000fea0003800000 */
.L_x_11265:
[----:B------:R-:W-:-:S03]  /*15a60*/  UMOV UR4, 0xffffffff ;  /* 0xffffffff00047882 */ /* 0x000fc60000000000 */
[----:B------:R-:W-:Y:S05]  /*15a70*/  BRA.DIV UR4, `(.L_x_11267) ;  /* 0x0000002204d07947 */ /* 0x000fea000b800000 */
[----:B-----5:R-:W2:Y:S02]  /*15a80*/  SHFL.UP PT, R14, R2, 0x1, RZ ;  /* 0x04200000020e7989 */ /* 0x020ea400000e00ff */
[----:B--2---:R-:W-:-:S05]  /*15a90*/  SEL R13, R14, RZ, P1 ;  /* 0x000000ff0e0d7207 */ /* 0x004fca0000800000 */
[----:B------:R-:W-:-:S05]  /*15aa0*/  IMAD.IADD R13, R2, 0x1, R13 ;  /* 0x00000001020d7824 */ /* 0x000fca00078e020d */
[----:B------:R-:W2:Y:S02]  /*15ab0*/  SHFL.UP PT, R14, R13, 0x2, RZ ;  /* 0x044000000d0e7989 */ /* 0x000ea400000e00ff */
[----:B--2---:R-:W-:-:S04]  /*15ac0*/  SEL R14, R14, RZ, P2 ;  /* 0x000000ff0e0e7207 */ /* 0x004fc80001000000 */
[----:B------:R-:W-:-:S05]  /*15ad0*/  IADD3 R5, R13, R14, RZ ;  /* 0x0000000e0d057210 */ /* 0x000fca0007ffe0ff */
        /* <DEDUP_REMOVED lines=8> */
[----:B01----:R-:W-:-:S05]  /*15b60*/  IMAD.IADD R3, R7, 0x1, R14 ;  /* 0x0000000107037824 */ /* 0x003fca00078e020e */
[----:B------:R0:W1:Y:S02]  /*15b70*/  SHFL.IDX PT, R14, R3, 0x1f, 0x1f ;  /* 0x03e01f00030e7f89 */ /* 0x00006400000e0000 */
.L_x_11361:
[----:B------:R-:W-:Y:S02]  /*15b80*/  ULDC UR4, c[0x0][0xc38] ;  /* 0x00030e0000047ab9 */ /* 0x000fe40000000800 */
[----:B------:R-:W-:-:S04]  /*15b90*/  IMAD.U32 R16, RZ, RZ, UR4 ;  /* 0x00000004ff107e24 */ /* 0x000fc8000f8e00ff */
[----:B-1----:R-:W-:-:S04]  /*15ba0*/  IMAD R5, R14, R16, RZ ;  /* 0x000000100e057224 */ /* 0x002fc800078e02ff */
[----:B------:R-:W-:-:S05]  /*15bb0*/  IMAD.IADD R4, R5, 0x1, R4 ;  /* 0x0000000105047824 */ /* 0x000fca00078e0204 */
[----:B------:R-:W-:-:S13]  /*15bc0*/  ISETP.GT.AND P6, PT, R4, R0, PT ;  /* 0x000000000400720c */ /* 0x000fda0003fc4270 */
[----:B------:R-:W-:Y:S05]  /*15bd0*/  @!P6 BRA `(.L_x_11268) ;  /* 0xfffffffc0064e947 */ /* 0x000fea000383ffff */
.L_x_11263:
        /* <DEDUP_REMOVED lines=8> */
.L_x_11365:
[----:B------:R-:W-:Y:S02]  /*15c60*/  ISETP.NE.AND P0, PT, R5, RZ, PT ;  /* 0x000000ff0500720c */ /* 0x000fe40003f05270 */
[----:B------:R-:W-:-:S11]  /*15c70*/  MOV R14, RZ ;  /* 0x000000ff000e7202 */ /* 0x000fd60000000f00 */
[----:B------:R-:W-:Y:S05]  /*15c80*/  @!P0 BRA `(.L_x_11270) ;  /* 0x0000000000108947 */ /* 0x000fea0003800000 */
[----:B------:R-:W-:Y:S01]  /*15c90*/  UMOV UR4, 0xffffffff ;  /* 0xffffffff00047882 */ /* 0x000fe20000000000 */
[----:B------:R-:W-:Y:S02]  /*15ca0*/  VIADD R12, R4, 0xffffffff ;  /* 0xffffffff040c7836 */ /* 0x000fe40000000000 */
[----:B------:R-:W-:Y:S05]  /*15cb0*/  BRA.DIV UR4, `(.L_x_11271) ;  /* 0x0000002604447947 */ /* 0x000fea000b800000 */
[----:B------:R3:W4:Y:S02]  /*15cc0*/  SHFL.IDX PT, R14, R3, R12, 0x1f ;  /* 0x00001f0c030e7589 */ /* 0x00072400000e0000 */
.L_x_11270:
[-C--:B--2---:R-:W-:Y:S01]  /*15cd0*/  IABS R5, R17.reuse ;  /* 0x0000001100057213 */ /* 0x084fe20000000000 */
[----:B----4-:R-:W-:Y:S01]  /*15ce0*/  IMAD R16, R14, R16, R6 ;  /* 0x000000100e107224 */ /* 0x010fe200078e0206 */
[----:B------:R-:W-:Y:S01]  /*15cf0*/  IABS R8, R17 ;  /* 0x0000001100087213 */ /* 0x000fe20000000000 */
[----:B------:R-:W-:Y:S01]  /*15d00*/  IMAD.IADD R19, R4, 0x1, R19 ;  /* 0x0000000104137824 */ /* 0x000fe200078e0213 */
[----:B------:R-:W2:Y:S01]  /*15d10*/  I2F.RP R6, R5 ;  /* 0x0000000500067306 */ /* 0x000ea20000209400 */
[----:B------:R-:W-:-:S07]  /*15d20*/  IMAD.IADD R0, R0, 0x1, -R16 ;  /* 0x0000000100007824 */ /* 0x000fce00078e0a10 */
[----:B--2---:R-:W2:Y:S02]  /*15d30*/  MUFU.RCP R6, R6 ;  /* 0x0000000600067308 */ /* 0x004ea40000001000 */
[----:B--2---:R-:W-:Y:S02]  /*15d40*/  VIADD R7, R6, 0xffffffe ;  /* 0x0ffffffe06077836 */ /* 0x004fe40000000000 */
[----:B------:R-:W-:-:S04]  /*15d50*/  IMAD.MOV R6, RZ, RZ, -R8 ;  /* 0x000000ffff067224 */ /* 0x000fc800078e0a08 */
[----:B0--3--:R-:W1:Y:S02]  /*15d60*/  F2I.FTZ.U32.TRUNC.NTZ R3, R7 ;  /* 0x0000000700037305 */ /* 0x009e64000021f000 */
[----:B-1----:R-:W-:-:S04]  /*15d70*/  IMAD.MOV R2, RZ, RZ, -R3 ;  /* 0x000000ffff027224 */ /* 0x002fc800078e0a03 */
[----:B------:R-:W-:Y:S02]  /*15d80*/  IMAD R9, R2, R5, RZ ;  /* 0x0000000502097224 */ /* 0x000fe400078e02ff */
[----:B------:R-:W-:-:S04]  /*15d90*/  IMAD.MOV.U32 R2, RZ, RZ, RZ ;  /* 0x000000ffff027224 */ /* 0x000fc800078e00ff */
[----:B------:R-:W-:Y:S01]  /*15da0*/  IMAD.HI.U32 R2, R3, R9, R2 ;  /* 0x0000000903027227 */ /* 0x000fe200078e0002 */
[----:B------:R-:W-:-:S05]  /*15db0*/  IABS R3, R0 ;  /* 0x0000000000037213 */ /* 0x000fca0000000000 */
[----:B------:R-:W-:-:S04]  /*15dc0*/  IMAD.HI.U32 R2, R2, R3, RZ ;  /* 0x0000000302027227 */ /* 0x000fc800078e00ff */
[----:B------:R-:W-:Y:S01]  /*15dd0*/  IMAD R6, R2, R6, R3 ;  /* 0x0000000602067224 */ /* 0x000fe200078e0203 */
[----:B------:R-:W-:-:S04]  /*15de0*/  LOP3.LUT R3, R0, R17, RZ, 0x3c, !PT ;  /* 0x0000001100037212 */ /* 0x000fc800078e3cff */
[----:B------:R-:W-:Y:S02]  /*15df0*/  ISETP.GT.U32.AND P1, PT, R5, R6, PT ;  /* 0x000000060500720c */ /* 0x000fe40003f24070 */
[----:B------:R-:W-:-:S11]  /*15e00*/  ISETP.GE.AND P2, PT, R3, RZ, PT ;  /* 0x000000ff0300720c */ /* 0x000fd60003f46270 */
[-C--:B------:R-:W-:Y:S01]  /*15e10*/  @!P1 IADD3 R6, R6, -R5.reuse, RZ ;  /* 0x8000000506069210 */ /* 0x080fe20007ffe0ff */
[----:B------:R-:W-:Y:S01]  /*15e20*/  @!P1 VIADD R2, R2, 0x1 ;  /* 0x0000000102029836 */ /* 0x000fe20000000000 */
[----:B------:R-:W-:Y:S02]  /*15e30*/  ISETP.NE.AND P1, PT, R17, RZ, PT ;  /* 0x000000ff1100720c */ /* 0x000fe40003f25270 */
[----:B------:R-:W-:-:S13]  /*15e40*/  ISETP.GE.U32.AND P0, PT, R6, R5, PT ;  /* 0x000000050600720c */ /* 0x000fda0003f06070 */
[----:B------:R-:W-:-:S04]  /*15e50*/  @P0 VIADD R2, R2, 0x1 ;  /* 0x0000000102020836 */ /* 0x000fc80000000000 */
[----:B------:R-:W-:Y:S01]  /*15e60*/  @!P2 IMAD.MOV R2, RZ, RZ, -R2 ;  /* 0x000000ffff02a224 */ /* 0x000fe200078e0a02 */
[----:B------:R-:W-:-:S05]  /*15e70*/  @!P1 LOP3.LUT R2, RZ, R17, RZ, 0x33, !PT ;  /* 0x00000011ff029212 */ /* 0x000fca00078e33ff */
[--C-:B------:R-:W-:Y:S02]  /*15e80*/  IMAD.MOV R3, RZ, RZ, -R2.reuse ;  /* 0x000000ffff037224 */ /* 0x100fe400078e0a02 */
[----:B------:R-:W-:Y:S02]  /*15e90*/  IMAD.MOV.U32 R18, RZ, RZ, R2 ;  /* 0x000000ffff127224 */ /* 0x000fe400078e0002 */
[----:B------:R-:W-:Y:S01]  /*15ea0*/  IMAD R17, R17, R3, R0 ;  /* 0x0000000311117224 */ /* 0x000fe200078e0200 */
[----:B------:R-:W-:Y:S06]  /*15eb0*/  BRA `(.L_x_11272) ;  /* 0x00000000001c7947 */ /* 0x000fec0003800000 */
.L_x_11264:
[----:B------:R-:W-:Y:S01]  /*15ec0*/  UMOV UR4, URZ ;  /* 0x0000003f00047c82 */ /* 0x000fe20008000000 */
[----:B------:R-:W-:Y:S01]  /*15ed0*/  UMOV UR5, URZ ;  /* 0x0000003f00057c82 */ /* 0x000fe20008000000 */
[----:B------:R-:W-:Y:S01]  /*15ee0*/  ULDC UR6, c[0x0][0xc3c] ;  /* 0x00030f0000067ab9 */ /* 0x000fe20000000800 */
[----:B------:R-:W-:Y:S01]  /*15ef0*/  MOV R16, R0 ;  /* 0x0000000000107202 */ /* 0x000fe20000000f00 */
[----:B------:R-:W-:Y:S02]  /*15f00*/  IMAD.U32 R17, RZ, RZ, UR4 ;  /* 0x00000004ff117e24 */ /* 0x000fe4000f8e00ff */
[----:B------:R-:W-:Y:S02]  /*15f10*/  IMAD.U32 R18, RZ, RZ, UR5 ;  /* 0x00000005ff127e24 */ /* 0x000fe4000f8e00ff */
[----:B------:R-:W-:-:S07]  /*15f20*/  IMAD.U32 R19, RZ, RZ, UR6 ;  /* 0x00000006ff137e24 */ /* 0x000fce000f8e00ff */
.L_x_11272:
[----:B------:R-:W1:Y:S01]  /*15f30*/  S2R R0, SR_TID.X ;  /* 0x0000000000007919 */ /* 0x000e620000002100 */
[----:B------:R-:W-:Y:S05]  /*15f40*/  WARPSYNC.ALL ;  /* 0x0000000000007948 */ /* 0x000fea0003800000 */
[----:B------:R-:W-:Y:S01]  /*15f50*/  BAR.SYNC.DEFER_BLOCKING 0x4, 0x200 ;  /* 0x0108000000007b1d */ /* 0x000fe20000010000 */
[----:B-1----:R-:W-:-:S04]  /*15f60*/  LOP3.LUT R0, R0, 0x1f, RZ, 0xc0, !PT ;  /* 0x0000001f00007812 */ /* 0x002fc800078ec0ff */
[----:B------:R-:W-:-:S13]  /*15f70*/  ISETP.NE.AND P0, PT, R0, RZ, PT ;  /* 0x000000ff0000720c */ /* 0x000fda0003f05270 */
[----:B0-----:R-:W0:Y:S01]  /*15f80*/  @!P0 S2R R3, SR_CgaCtaId ;  /* 0x0000000000038919 */ /* 0x001e220000008800 */
[----:B------:R-:W-:-:S04]  /*15f90*/  @!P0 MOV R0, 0x400 ;  /* 0x0000040000008802 */ /* 0x000fc80000000f00 */
[----:B0-----:R-:W-:-:S05]  /*15fa0*/  @!P0 LEA R22, R3, R0, 0x18 ;  /* 0x0000000003168211 */ /* 0x001fca00078ec0ff */
[----:B------:R4:W-:Y:S01]  /*15fb0*/  @!P0 STS.128 [R22+0x132d0], R16 ;  /* 0x0132d01016008388 */ /* 0x0009e20000000c00 */
[----:B------:R-:W-:Y:S06]  /*15fc0*/  BAR.ARV 0x5, 0x200 ;  /* 0x0148000000007b1d */ /* 0x000fec0000002000 */
.L_x_11261:
[----:B------:R-:W-:Y:S02]  /*15fd0*/  ULDC UR4, c[0x0][0xc3c] ;  /* 0x00030f0000047ab9 */ /* 0x000fe40000000800 */
[----:B---3--:R-:W-:-:S13]  /*15fe0*/  ISETP.GE.AND P0, PT, R19, UR4, PT ;  /* 0x0000000413007c0c */ /* 0x008fda000bf06270 */
[----:B------:R-:W-:Y:S05]  /*15ff0*/  @!P0 BRA `(.L_x_11273) ;  /* 0xffffffb4001c8947 */ /* 0x000fea000383ffff */
[----:B------:R-:W-:Y:S05]  /*16000*/  BSYNC B7 ;  /* 0x0000000000077941 */ /* 0x000fea0003800000 */
.L_x_11171:
[----:B--2---:R-:W2:Y:S01]  /*16010*/  LDL.LU R0, [R1+0x44] ;  /* 0x0000440001007983 */ /* 0x004ea20000300800 */
[----:B------:R-:W-:Y:S01]  /*16020*/  BSSY B0, `(.L_x_11274) ;  /* 0x000000b000007945 */ /* 0x000fe20003800000 */
[----:B------:R-:W3:Y:S01]  /*16030*/  S2R R5, SR_CgaCtaId ;  /* 0x0000000000057919 */ /* 0x000ee20000008800 */
[----:B--2---:R-:W-:-:S05]  /*16040*/  VIADD R0, R0, 0x1 ;  /* 0x0000000100007836 */ /* 0x004fca0000000000 */
[----:B0-----:R-:W-:-:S04]  /*16050*/  LEA.HI R2, R0, R0, RZ, 0x1 ;  /* 0x0000000000027211 */ /* 0x001fc800078f08ff */
[----:B------:R-:W-:Y:S02]  /*16060*/  LOP3.LUT R3, R2, 0xfffffffe, RZ, 0xc0, !PT ;  /* 0xfffffffe02037812 */ /* 0x000fe400078ec0ff */
[----:B------:R-:W-:-:S03]  /*16070*/  MOV R2, 0x400 ;  /* 0x0000040000027802 */ /* 0x000fc60000000f00 */
[----:B------:R-:W-:Y:S01]  /*16080*/  IMAD.IADD R0, R0, 0x1, -R3 ;  /* 0x0000000100007824 */ /* 0x000fe200078e0a03 */
[----:B---3--:R-:W-:-:S04]  /*16090*/  LEA R8, R5, R2, 0x18 ;  /* 0x0000000205087211 */ /* 0x008fc800078ec0ff */
[----:B------:R-:W-:-:S04]  /*160a0*/  SHF.L.U32 R0, R0, 0x1f, RZ ;  /* 0x0000001f00007819 */ /* 0x000fc800000006ff */
[----:B------:R-:W0:Y:S02]  /*160b0*/  SYNCS.PHASECHK.TRANS64.TRYWAIT P0, [R8+URZ+0x13220], R0 ;  /* 0x01322000080075a7 */ /* 0x000e24000800017f */
[----:B0-----:R-:W-:Y:S05]  /*160c0*/  @!P0 BRA `(.L_x_11275) ;  /* 0x0000002000648947 */ /* 0x001fea0003800000 */
.L_x_11368:
[----:B------:R-:W-:Y:S05]  /*160d0*/  BSYNC B0 ;  /* 0x0000000000007941 */ /* 0x000fea0003800000 */
.L_x_11274:
[----:B------:R-:W-:-:S03]  /*160e0*/  UMOV UR4, 0xffffffff ;  /* 0xffffffff00047882 */ /* 0x000fc60000000000 */
[----:B------:R-:W-:Y:S05]  /*160f0*/  BRA.DIV UR4, `(.L_x_11276) ;  /* 0x00000022046c7947 */ /* 0x000fea000b800000 */
[----:B0-----:R-:W0:Y:S02]  /*16100*/  S2R R0, SR_TID.X ;  /* 0x0000000000007919 */ /* 0x001e240000002100 */
[----:B0-----:R-:W-:-:S04]  /*16110*/  SHF.R.U32.HI R0, RZ, 0x5, R0 ;  /* 0x00000005ff007819 */ /* 0x001fc80000011600 */
[----:B------:R-:W-:-:S05]  /*16120*/  LOP3.LUT R0, R0, 0x3, RZ, 0xc0, !PT ;  /* 0x0000000300007812 */ /* 0x000fca00078ec0ff */
[----:B------:R0:W2:Y:S02]  /*16130*/  SHFL.IDX PT, R14, R0, RZ, 0x1f ;  /* 0x00001fff000e7589 */ /* 0x0000a400000e0000 */
.L_x_11371:
[----:B--2---:R-:W-:-:S13]  /*16140*/  ISETP.NE.AND P0, PT, R14, RZ, PT ;  /* 0x000000ff0e00720c */ /* 0x004fda0003f05270 */
[----:B------:R-:W-:Y:S05]  /*16150*/  @P0 BRA `(.L_x_11064) ;  /* 0x0000000000a40947 */ /* 0x000fea0003800000 */
[----:B------:R-:W-:-:S03]  /*16160*/  UMOV UR4, 0xffffffff ;  /* 0xffffffff00047882 */ /* 0x000fc60000000000 */
[----:B------:R-:W-:Y:S05]  /*16170*/  BRA.DIV UR4, `(.L_x_11277) ;  /* 0x0000002204807947 */ /* 0x000fea000b800000 */
[----:B------:R-:W-:-:S13]  /*16180*/  ELECT P6, URZ, PT ;  /* 0x00000000003f782f */ /* 0x000fda00038c0000 */
.L_x_11374:
[----:B------:R-:W-:Y:S05]  /*16190*/  @!P6 BRA `(.L_x_11064) ;  /* 0x000000000094e947 */ /* 0x000fea0003800000 */
[----:B0-----:R-:W2:Y:S02]  /*161a0*/  LDL.LU R0, [R1+0x38] ;  /* 0x0000380001007983 */ /* 0x001ea40000300800 */
[----:B--2---:R-:W-:-:S04]  /*161b0*/  LOP3.LUT R0, R0, 0x2, RZ, 0xfc, !PT ;  /* 0x0000000200007812 */ /* 0x004fc800078efcff */
[----:B------:R-:W-:-:S13]  /*161c0*/  ISETP.NE.AND P0, PT, R0, 0x3, PT ;  /* 0x000000030000780c */ /* 0x000fda0003f05270 */
[----:B------:R-:W-:Y:S05]  /*161d0*/  @!P0 BRA `(.L_x_11278) ;  /* 0x0000000000048947 */ /* 0x000fea0003800000 */
[----:B------:R-:W-:Y:S01]  /*161e0*/  BPT.TRAP 0x1 ;  /* 0x000000040000795c */ /* 0x000fe20000300000 */
.L_x_11278:
[----:B------:R-:W-:Y:S01]  /*161f0*/  VIADD R0, R8, 0x13240 ;  /* 0x0001324008007836 */ /* 0x000fe20000000000 */
[----:B------:R-:W-:Y:S01]  /*16200*/  SHF.L.U32 R3, R29, 0x1f, RZ ;  /* 0x0000001f1d037819 */ /* 0x000fe200000006ff */
[----:B------:R-:W-:-:S03]  /*16210*/  VIADD R2, R27, 0x1 ;  /* 0x000000011b027836 */ /* 0x000fc60000000000 */
[----:B-1----:R-:W-:Y:S02]  /*16220*/  LEA R6, R27, R0, 0x3 ;  /* 0x000000001b067211 */ /* 0x002fe400078e18ff */
        /* <DEDUP_REMOVED lines=8> */
.L_x_11375:
[----:B------:R-:W1:Y:S02]  /*162b0*/  SYNCS.PHASECHK.TRANS64.TRYWAIT P1, [R7+URZ], R0 ;  /* 0x00000000070075a7 */ /* 0x000e64000802017f */
[----:B-1----:R-:W-:Y:S05]  /*162c0*/  @!P1 BRA `(.L_x_11280) ;  /* 0x0000002000609947 */ /* 0x002fea0003800000 */
.L_x_11376:
[----:B------:R-:W-:Y:S05]  /*162d0*/  @!P0 BRA `(.L_x_11281) ;  /* 0x0000000000048947 */ /* 0x000fea0003800000 */
[----:B------:R-:W-:Y:S01]  /*162e0*/  BPT.TRAP 0x1 ;  /* 0x000000040000795c */ /* 0x000fe20000300000 */
.L_x_11281:
[----:B------:R-:W-:-:S04]  /*162f0*/  IMAD R2, R27, 0x8, R8 ;  /* 0x000000081b027824 */ /* 0x000fc800078e0208 */
[----:B------:R-:W2:Y:S02]  /*16300*/  SYNCS.PHASECHK.TRANS64.TRYWAIT P1, [R2+URZ+0x13260], R3 ;  /* 0x01326003020075a7 */ /* 0x000ea4000802017f */
[----:B--2---:R-:W-:Y:S05]  /*16310*/  @!P1 BRA `(.L_x_11282) ;  /* 0x0000002000609947 */ /* 0x004fea0003800000 */
.L_x_11377:
[----:B------:R-:W-:Y:S05]  /*16320*/  @!P0 BRA `(.L_x_11283) ;  /* 0x0000000000048947 */ /* 0x000fea0003800000 */
[----:B------:R-:W-:Y:S01]  /*16330*/  BPT.TRAP 0x1 ;  /* 0x000000040000795c */ /* 0x000fe20000300000 */
.L_x_11283:
[----:B------:R-:W-:-:S04]  /*16340*/  IMAD R5, R5, 0x8, R8 ;  /* 0x0000000805057824 */ /* 0x000fc800078e0208 */
[----:B------:R-:W3:Y:S02]  /*16350*/  SYNCS.PHASECHK.TRANS64.TRYWAIT P1, [R5+URZ+0x13260], R0 ;  /* 0x01326000050075a7 */ /* 0x000ee4000802017f */
[----:B---3--:R-:W-:Y:S05]  /*16360*/  @!P1 BRA `(.L_x_11284) ;  /* 0x0000002000609947 */ /* 0x008fea0003800000 */
.L_x_11378:
[----:B------:R-:W-:Y:S05]  /*16370*/  @!P0 BRA `(.L_x_11285) ;  /* 0x0000000000048947 */ /* 0x000fea0003800000 */
[----:B------:R-:W-:Y:S01]  /*16380*/  BPT.TRAP 0x1 ;  /* 0x000000040000795c */ /* 0x000fe20000300000 */
.L_x_11285:
[----:B------:R-:W5:Y:S02]  /*16390*/  SYNCS.PHASECHK.TRANS64.TRYWAIT P0, [R2+URZ+0x13280], R3 ;  /* 0x01328003020075a7 */ /* 0x000f64000800017f */
[----:B-----5:R-:W-:Y:S05]  /*163a0*/  @!P0 BRA `(.L_x_11286) ;  /* 0x0000002000648947 */ /* 0x020fea0003800000 */
.L_x_11287:
[----:B------:R0:W0:Y:S02]  /*163b0*/  SYNCS.PHASECHK.TRANS64.TRYWAIT P0, [R5+URZ+0x13280], R0 ;  /* 0x01328000050075a7 */ /* 0x000024000800017f */
[----:B0-----:R-:W-:Y:S05]  /*163c0*/  @!P0 NANOSLEEP.SYNCS 0x989680 ;  /* 0x009896800000895d */ /* 0x001fea0003900000 */
[----:B------:R-:W0:Y:S02]  /*163d0*/  @!P0 SYNCS.PHASECHK.TRANS64 P0, [R5+URZ+0x13280], R0 ;  /* 0x01328000050085a7 */ /* 0x000e24000800007f */
[----:B0-----:R-:W-:Y:S05]  /*163e0*/  @!P0 BRA `(.L_x_11287) ;  /* 0xfffffffc00f08947 */ /* 0x001fea000383ffff */
.L_x_11064:
[----:B------:R-:W-:Y:S05]  /*163f0*/  BSYNC B8 ;  /* 0x0000000000087941 */ /* 0x000fea0003800000 */
.L_x_11061:
[----:B------:R-:W-:Y:S05]  /*16400*/  EXIT ;  /* 0x000000000000794d */ /* 0x000fea0003800000 */
.L_x_11080:
[----:B0-----:R0:W1:Y:S02]  /*16410*/  SYNCS.PHASECHK.TRANS64.TRYWAIT P5, [R74+URZ+0x13290], R75 ;  /* 0x0132904b4a0075a7 */ /* 0x00106400080a017f */
[----:B-1----:R-:W-:Y:S05]  /*16420*/  @!P5 NANOSLEEP.SYNCS 0x989680 ;  /* 0x009896800000d95d */ /* 0x002fea0003900000 */
[----:B------:R-:W1:Y:S02]  /*16430*/  @!P5 SYNCS.PHASECHK.TRANS64 P5, [R74+URZ+0x13290], R75 ;  /* 0x0132904b4a00d5a7 */ /* 0x000e6400080a007f */
[----:B-1----:R-:W-:Y:S05]  /*16440*/  @!P5 BRA `(.L_x_11080) ;  /* 0xfffffffc00f0d947 */ /* 0x002fea000383ffff */
[----:B------:R-:W-:Y:S05]  /*16450*/  BRA `(.L_x_11288) ;  /* 0xfffffec0007c7947 */ /* 0x000fea000383ffff */
.L_x_11090:
[----:B-1----:R1:W2:Y:S02]  /*16460*/  SYNCS.PHASECHK.TRANS64.TRYWAIT P5, [R74+URZ+0x13290], R75 ;  /* 0x0132904b4a0075a7 */ /* 0x0022a400080a017f */
[----:B--2---:R-:W-:Y:S05]  /*16470*/  @!P5 NANOSLEEP.SYNCS 0x989680 ;  /* 0x009896800000d95d */ /* 0x004fea0003900000 */
[----:B------:R-:W2:Y:S02]  /*16480*/  @!P5 SYNCS.PHASECHK.TRANS64 P5, [R74+URZ+0x13290], R75 ;  /* 0x0132904b4a00d5a7 */ /* 0x000ea400080a007f */
[----:B--2---:R-:W-:Y:S05]  /*16490*/  @!P5 BRA `(.L_x_11090) ;  /* 0xfffffffc00f0d947 */ /* 0x004fea000383ffff */
[----:B------:R-:W-:Y:S05]  /*164a0*/  BRA `(.L_x_11289) ;  /* 0xfffffed000c07947 */ /* 0x000fea000383ffff */
.L_x_11095:
[----:B0-----:R0:W1:Y:S02]  /*164b0*/  SYNCS.PHASECHK.TRANS64.TRYWAIT P1, [R74+URZ+0x13290], R75 ;  /* 0x0132904b4a0075a7 */ /* 0x001064000802017f */
[----:B-1----:R-:W-:Y:S05]  /*164c0*/  @!P1 NANOSLEEP.SYNCS 0x989680 ;  /* 0x009896800000995d */ /* 0x002fea0003900000 */
[----:B------:R-:W1:Y:S02]  /*164d0*/  @!P1 SYNCS.PHASECHK.TRANS64 P1, [R74+URZ+0x13290], R75 ;  /* 0x0132904b4a0095a7 */ /* 0x000e64000802007f */
[----:B-1----:R-:W-:Y:S05]  /*164e0*/  @!P1 BRA `(.L_x_11095) ;  /* 0xfffffffc00f09947 */ /* 0x002fea000383ffff */
[----:B------:R-:W-:Y:S05]  /*164f0*/  BRA `(.L_x_11290) ;  /* 0xfffffee000e87947 */ /* 0x000fea000383ffff */
.L_x_11099:
[----:B------:R0:W0:Y:S02]  /*16500*/  SYNCS.PHASECHK.TRANS64.TRYWAIT P0, [R74+URZ+0x132b0], R75 ;  /* 0x0132b04b4a0075a7 */ /* 0x000024000800017f */
[----:B0-----:R-:W-:Y:S05]  /*16510*/  @!P0 NANOSLEEP.SYNCS 0x989680 ;  /* 0x009896800000895d */ /* 0x001fea0003900000 */
[----:B------:R-:W0:Y:S02]  /*16520*/  @!P0 SYNCS.PHASECHK.TRANS64 P0, [R74+URZ+0x132b0], R75 ;  /* 0x0132b04b4a0085a7 */ /* 0x000e24000800007f */
[----:B0-----:R-:W-:Y:S05]  /*16530*/  @!P0 BRA `(.L_x_11099) ;  /* 0xfffffffc00f08947 */ /* 0x001fea000383ffff */
[----:B------:R-:W-:Y:S05]  /*16540*/  BRA `(.L_x_11291) ;  /* 0xfffffee400487947 */ /* 0x000fea000383ffff */
.L_x_11117:
        /* <DEDUP_REMOVED lines=8> */
.L_x_11293:
[----:B------:R-:W-:Y:S05]  /*165d0*/  BSYNC B1 ;  /* 0x0000000000017941 */ /* 0x000fea0003800000 */
.L_x_11292:
        /* <DEDUP_REMOVED lines=8> */
.L_x_11294:
[----:B------:R-:W-:Y:S01]  /*16660*/  IMAD.MOV.U32 R13, RZ, RZ, R30 ;  /* 0x000000ffff0d7224 */ /* 0x000fe200078e001e */
[----:B------:R-:W-:-:S07]  /*16670*/  MOV R27, R14 ;  /* 0x0000000e001b7202 */ /* 0x000fce0000000f00 */
[----:B------:R-:W-:Y:S05]  /*16680*/  WARPSYNC.COLLECTIVE R15, `(.L_x_11295) ;  /* 0x000000000f087348 */ /* 0x000fea0003c00000 */
[----:B------:R0:W1:Y:S02]  /*16690*/  SHFL.IDX P6, R14, R13, R12, R11 ;  /* 0x0000000c0d0e7389 */ /* 0x00006400000c000b */
[----:B01----:R-:W-:Y:S01]  /*166a0*/  ENDCOLLECTIVE ;  /* 0x000000000000791b */ /* 0x003fe20003800000 */
.L_x_11295:
[----:B------:R-:W-:Y:S02]  /*166b0*/  IMAD.MOV.U32 R13, RZ, RZ, R24 ;  /* 0x000000ffff0d7224 */ /* 0x000fe400078e0018 */
[----:B------:R-:W-:-:S07]  /*166c0*/  IMAD.MOV.U32 R3, RZ, RZ, R14 ;  /* 0x000000ffff037224 */ /* 0x000fce00078e000e */
[----:B------:R-:W-:Y:S05]  /*166d0*/  WARPSYNC.COLLECTIVE R15, `(.L_x_11296) ;  /* 0x000000000f087348 */ /* 0x000fea0003c00000 */
[----:B------:R0:W1:Y:S02]  /*166e0*/  SHFL.IDX P6, R14, R13, R12, R11 ;  /* 0x0000000c0d0e7389 */ /* 0x00006400000c000b */
[----:B01----:R-:W-:Y:S01]  /*166f0*/  ENDCOLLECTIVE ;  /* 0x000000000000791b */ /* 0x003fe20003800000 */
.L_x_11296:
[----:B------:R-:W-:Y:S05]  /*16700*/  BRA `(.L_x_11297) ;  /* 0xfffffef000107947 */ /* 0x000fea000383ffff */
.L_x_11121:
[----:B-1----:R1:W3:Y:S02]  /*16710*/  SYNCS.PHASECHK.TRANS64.TRYWAIT P0, [R16+URZ+0x13200], R25 ;  /* 0x01320019100075a7 */ /* 0x0022e4000800017f */
[----:B---3--:R-:W-:Y:S05]  /*16720*/  @!P0 NANOSLEEP.SYNCS 0x989680 ;  /* 0x009896800000895d */ /* 0x008fea0003900000 */
[----:B------:R-:W3:Y:S02]  /*16730*/  @!P0 SYNCS.PHASECHK.TRANS64 P0, [R16+URZ+0x13200], R25 ;  /* 0x01320019100085a7 */ /* 0x000ee4000800007f */
[----:B---3--:R-:W-:Y:S05]  /*16740*/  @!P0 BRA `(.L_x_11121) ;  /* 0xfffffffc00f08947 */ /* 0x008fea000383ffff */
[----:B------:R-:W-:Y:S05]  /*16750*/  BRA `(.L_x_11298) ;  /* 0xfffffef000a87947 */ /* 0x000fea000383ffff */
.L_x_11125:
[----:B------:R-:W-:Y:S01]  /*16760*/  BSSY B1, `(.L_x_11299) ;  /* 0x0000008000017945 */ /* 0x000fe20003800000 */
[----:B------:R-:W-:Y:S01]  /*16770*/  IMAD.MOV.U32 R13, RZ, RZ, R28 ;  /* 0x000000ffff0d7224 */ /* 0x000fe200078e001c */
[----:B------:R-:W-:Y:S01]  /*16780*/  MOV R15, 0xffffffff ;  /* 0xffffffff000f7802 */ /* 0x000fe20000000f00 */
[----:B------:R-:W-:Y:S02]  /*16790*/  IMAD.MOV.U32 R12, RZ, RZ, RZ ;  /* 0x000000ffff0c7224 */ /* 0x000fe400078e00ff */
[----:B------:R-:W-:-:S07]  /*167a0*/  IMAD.MOV.U32 R11, RZ, RZ, 0x1e1f ;  /* 0x00001e1fff0b7424 */ /* 0x000fce00078e00ff */
[----:B------:R-:W-:Y:S05]  /*167b0*/  WARPSYNC.COLLECTIVE R15, `(.L_x_11300) ;  /* 0x000000000f087348 */ /* 0x000fea0003c00000 */
[----:B------:R0:W1:Y:S02]  /*167c0*/  SHFL.IDX P6, R14, R13, R12, R11 ;  /* 0x0000000c0d0e7389 */ /* 0x00006400000c000b */
[----:B01----:R-:W-:Y:S01]  /*167d0*/  ENDCOLLECTIVE ;  /* 0x000000000000791b */ /* 0x003fe20003800000 */
.L_x_11300:
[----:B------:R-:W-:Y:S05]  /*167e0*/  BSYNC B1 ;  /* 0x0000000000017941 */ /* 0x000fea0003800000 */
.L_x_11299:
        /* <DEDUP_REMOVED lines=8> */
.L_x_11301:
[----:B------:R-:W-:Y:S01]  /*16870*/  MOV R13, R30 ;  /* 0x0000001e000d7202 */ /* 0x000fe20000000f00 */
[----:B------:R-:W-:-:S07]  /*16880*/  IMAD.MOV.U32 R27, RZ, RZ, R14 ;  /* 0x000000ffff1b7224 */ /* 0x000fce00078e000e */
[----:B------:R-:W-:Y:S05]  /*16890*/  WARPSYNC.COLLECTIVE R15, `(.L_x_11302) ;  /* 0x000000000f087348 */ /* 0x000fea0003c00000 */
[----:B------:R0:W1:Y:S02]  /*168a0*/  SHFL.IDX P6, R14, R13, R12, R11 ;  /* 0x0000000c0d0e7389 */ /* 0x00006400000c000b */
[----:B01----:R-:W-:Y:S01]  /*168b0*/  ENDCOLLECTIVE ;  /* 0x000000000000791b */ /* 0x003fe20003800000 */
.L_x_11302:
[----:B------:R-:W-:Y:S02]  /*168c0*/  IMAD.MOV.U32 R13, RZ, RZ, R24 ;  /* 0x000000ffff0d7224 */ /* 0x000fe400078e0018 */
[----:B------:R-:W-:-:S07]  /*168d0*/  IMAD.MOV.U32 R3, RZ, RZ, R14 ;  /* 0x000000ffff037224 */ /* 0x000fce00078e000e */
[----:B------:R-:W-:Y:S05]  /*168e0*/  WARPSYNC.COLLECTIVE R15, `(.L_x_11303) ;  /* 0x000000000f087348 */ /* 0x000fea0003c00000 */
[----:B------:R0:W1:Y:S02]  /*168f0*/  SHFL.IDX P6, R14, R13, R12, R11 ;  /* 0x0000000c0d0e7389 */ /* 0x00006400000c000b */
[----:B01----:R-:W-:Y:S01]  /*16900*/  ENDCOLLECTIVE ;  /* 0x000000000000791b */ /* 0x003fe20003800000 */
.L_x_11303:
[----:B------:R-:W-:Y:S05]  /*16910*/  BRA `(.L_x_11304) ;  /* 0xffffff0000587947 */ /* 0x000fea000383ffff */
.L_x_11129:
[----:B-1----:R1:W3:Y:S02]  /*16920*/  SYNCS.PHASECHK.TRANS64.TRYWAIT P1, [R16+URZ+0x13200], R21 ;  /* 0x01320015100075a7 */ /* 0x0022e4000802017f */
[----:B---3--:R-:W-:Y:S05]  /*16930*/  @!P1 NANOSLEEP.SYNCS 0x989680 ;  /* 0x009896800000995d */ /* 0x008fea0003900000 */
[----:B------:R-:W3:Y:S02]  /*16940*/  @!P1 SYNCS.PHASECHK.TRANS64 P1, [R16+URZ+0x13200], R21 ;  /* 0x01320015100095a7 */ /* 0x000ee4000802007f */
[----:B---3--:R-:W-:Y:S05]  /*16950*/  @!P1 BRA `(.L_x_11129) ;  /* 0xfffffffc00f09947 */ /* 0x008fea000383ffff */
[----:B------:R-:W-:Y:S05]  /*16960*/  BRA `(.L_x_11305) ;  /* 0xffffff0000d07947 */ /* 0x000fea000383ffff */
.L_x_11133:
[----:B-1----:R1:W4:Y:S02]  /*16970*/  SYNCS.PHASECHK.TRANS64.TRYWAIT P1, [R0+URZ+0x13230], R7 ;  /* 0x01323007000075a7 */ /* 0x002324000802017f */
[----:B----4-:R-:W-:Y:S05]  /*16980*/  @!P1 NANOSLEEP.SYNCS 0x989680 ;  /* 0x009896800000995d */ /* 0x010fea0003900000 */
[----:B------:R-:W4:Y:S02]  /*16990*/  @!P1 SYNCS.PHASECHK.TRANS64 P1, [R0+URZ+0x13230], R7 ;  /* 0x01323007000095a7 */ /* 0x000f24000802007f */
[----:B----4-:R-:W-:Y:S05]  /*169a0*/  @!P1 BRA `(.L_x_11133) ;  /* 0xfffffffc00f09947 */ /* 0x010fea000383ffff */
[----:B------:R-:W-:Y:S05]  /*169b0*/  BRA `(.L_x_11132) ;  /* 0xffffff14002c7947 */ /* 0x000fea000383ffff */
.L_x_11140:
[----:B0-----:R0:W2:Y:S02]  /*169c0*/  SYNCS.PHASECHK.TRANS64.TRYWAIT P1, [R13+URZ+0x13230], R10 ;  /* 0x0132300a0d0075a7 */ /* 0x0010a4000802017f */
[----:B--2---:R-:W-:Y:S05]  /*169d0*/  @!P1 NANOSLEEP.SYNCS 0x989680 ;  /* 0x009896800000995d */ /* 0x004fea0003900000 */
[----:B------:R-:W2:Y:S02]  /*169e0*/  @!P1 SYNCS.PHASECHK.TRANS64 P1, [R13+URZ+0x13230], R10 ;  /* 0x0132300a0d0095a7 */ /* 0x000ea4000802007f */
[----:B--2---:R-:W-:Y:S05]  /*169f0*/  @!P1 BRA `(.L_x_11140) ;  /* 0xfffffffc00f09947 */ /* 0x004fea000383ffff */
[----:B------:R-:W-:Y:S05]  /*16a00*/  BRA `(.L_x_11139) ;  /* 0xffffff48002c7947 */ /* 0x000fea000383ffff */
.L_x_11145:
[----:B-1----:R1:W2:Y:S02]  /*16a10*/  SYNCS.PHASECHK.TRANS64.TRYWAIT P1, [R14+URZ+0x13250], R9 ;  /* 0x013250090e0075a7 */ /* 0x0022a4000802017f */
[----:B--2---:R-:W-:Y:S05]  /*16a20*/  @!P1 NANOSLEEP.SYNCS 0x989680 ;  /* 0x009896800000995d */ /* 0x004fea0003900000 */
[----:B------:R-:W2:Y:S02]  /*16a30*/  @!P1 SYNCS.PHASECHK.TRANS64 P1, [R14+URZ+0x13250], R9 ;  /* 0x013250090e0095a7 */ /* 0x000ea4000802007f */
[----:B--2---:R-:W-:Y:S05]  /*16a40*/  @!P1 BRA `(.L_x_11145) ;  /* 0xfffffffc00f09947 */ /* 0x004fea000383ffff */
[----:B------:R-:W-:Y:S05]  /*16a50*/  BRA `(.L_x_11144) ;  /* 0xffffff4c009c7947 */ /* 0x000fea000383ffff */
.L_x_11152:
[----:B--2---:R2:W3:Y:S02]  /*16a60*/  SYNCS.PHASECHK.TRANS64.TRYWAIT P1, [R8+URZ+0x13250], R3 ;  /* 0x01325003080075a7 */ /* 0x0044e4000802017f */
[----:B---3--:R-:W-:Y:S05]  /*16a70*/  @!P1 NANOSLEEP.SYNCS 0x989680 ;  /* 0x009896800000995d */ /* 0x008fea0003900000 */
[----:B------:R-:W3:Y:S02]  /*16a80*/  @!P1 SYNCS.PHASECHK.TRANS64 P1, [R8+URZ+0x13250], R3 ;  /* 0x01325003080095a7 */ /* 0x000ee4000802007f */
[----:B---3--:R-:W-:Y:S05]  /*16a90*/  @!P1 BRA `(.L_x_11152) ;  /* 0xfffffffc00f09947 */ /* 0x008fea000383ffff */
[----:B------:R-:W-:Y:S05]  /*16aa0*/  BRA `(.L_x_11151) ;  /* 0xffffff7400987947 */ /* 0x000fea000383ffff */
.L_x_11177:
        /* <DEDUP_REMOVED lines=11> */
.L_x_11307:
[----:B------:R-:W-:Y:S05]  /*16b60*/  BSYNC B1 ;  /* 0x0000000000017941 */ /* 0x000fea0003800000 */
.L_x_11306:
[----:B------:R-:W-:Y:S05]  /*16b70*/  BRA `(.L_x_11308) ;  /* 0xffffffb000007947 */ /* 0x000fea000383ffff */
.L_x_11179:
[----:B------:R-:W-:Y:S01]  /*16b80*/  BSSY B1, `(.L_x_11309) ;  /* 0x0000006000017945 */ /* 0x000fe20003800000 */
[----:B------:R-:W-:-:S07]  /*16b90*/  MOV R15, 0xffffffff ;  /* 0xffffffff000f7802 */ /* 0x000fce0000000f00 */
[----:B0-----:R-:W-:Y:S05]  /*16ba0*/  WARPSYNC.COLLECTIVE R15, `(.L_x_11310) ;  /* 0x000000000f0c7348 */ /* 0x001fea0003c00000 */
[----:B------:R-:W-:Y:S02]  /*16bb0*/  ELECT P6, UR62, PT ;  /* 0x00000000003e782f */ /* 0x000fe400038c0000 */
[----:B------:R-:W-:Y:S01]  /*16bc0*/  MOV R14, UR62 ;  /* 0x0000003e000e7c02 */ /* 0x000fe20008000f00 */
[----:B0-----:R-:W-:Y:S10]  /*16bd0*/  ENDCOLLECTIVE ;  /* 0x000000000000791b */ /* 0x001ff40003800000 */
.L_x_11310:
[----:B------:R-:W-:Y:S05]  /*16be0*/  BSYNC B1 ;  /* 0x0000000000017941 */ /* 0x000fea0003800000 */
.L_x_11309:
[----:B------:R-:W-:Y:S05]  /*16bf0*/  BRA `(.L_x_11178) ;  /* 0xffffffac00f87947 */ /* 0x000fea000383ffff */
.L_x_11181:
[----:B0-----:R0:W1:Y:S02]  /*16c00*/  SYNCS.PHASECHK.TRANS64.TRYWAIT P0, [R22+URZ+0x13220], R5 ;  /* 0x01322005160075a7 */ /* 0x001064000800017f */
[----:B-1----:R-:W-:Y:S05]  /*16c10*/  @!P0 NANOSLEEP.SYNCS 0x989680 ;  /* 0x009896800000895d */ /* 0x002fea0003900000 */
[----:B------:R-:W1:Y:S02]  /*16c20*/  @!P0 SYNCS.PHASECHK.TRANS64 P0, [R22+URZ+0x13220], R5 ;  /* 0x01322005160085a7 */ /* 0x000e64000800007f */
[----:B-1----:R-:W-:Y:S05]  /*16c30*/  @!P0 BRA `(.L_x_11181) ;  /* 0xfffffffc00f08947 */ /* 0x002fea000383ffff */
[----:B------:R-:W-:Y:S05]  /*16c40*/  BRA `(.L_x_11311) ;  /* 0xffffffb000087947 */ /* 0x000fea000383ffff */
.L_x_11185:
[----:B0-----:R0:W1:Y:S02]  /*16c50*/  SYNCS.PHASECHK.TRANS64.TRYWAIT P0, [R5+URZ+0x132a0], R6 ;  /* 0x0132a006050075a7 */ /* 0x001064000800017f */
[----:B-1----:R-:W-:Y:S05]  /*16c60*/  @!P0 NANOSLEEP.SYNCS 0x989680 ;  /* 0x009896800000895d */ /* 0x002fea0003900000 */
[----:B------:R-:W1:Y:S02]  /*16c70*/  @!P0 SYNCS.PHASECHK.TRANS64 P0, [R5+URZ+0x132a0], R6 ;  /* 0x0132a006050085a7 */ /* 0x000e64000800007f */
[----:B-1----:R-:W-:Y:S05]  /*16c80*/  @!P0 BRA `(.L_x_11185) ;  /* 0xfffffffc00f08947 */ /* 0x002fea000383ffff */
[----:B------:R-:W-:Y:S05]  /*16c90*/  BRA `(.L_x_11312) ;  /* 0xffffffb000247947 */ /* 0x000fea000383ffff */
.L_x_11190:
[----:B-1----:R1:W2:Y:S02]  /*16ca0*/  SYNCS.PHASECHK.TRANS64.TRYWAIT P0, [R5+URZ+0x132c0], R6 ;  /* 0x0132c006050075a7 */ /* 0x0022a4000800017f */
[----:B--2---:R-:W-:Y:S05]  /*16cb0*/  @!P0 NANOSLEEP.SYNCS 0x989680 ;  /* 0x009896800000895d */ /* 0x004fea0003900000 */
[----:B------:R-:W2:Y:S02]  /*16cc0*/  @!P0 SYNCS.PHASECHK.TRANS64 P0, [R5+URZ+0x132c0], R6 ;  /* 0x0132c006050085a7 */ /* 0x000ea4000800007f */
[----:B--2---:R-:W-:Y:S05]  /*16cd0*/  @!P0 BRA `(.L_x_11190) ;  /* 0xfffffffc00f08947 */ /* 0x004fea000383ffff */
[----:B------:R-:W-:Y:S05]  /*16ce0*/  BRA `(.L_x_11313) ;  /* 0xffffffb000a07947 */ /* 0x000fea000383ffff */
.L_x_11197:
[----:B0-----:R0:W1:Y:S02]  /*16cf0*/  SYNCS.PHASECHK.TRANS64.TRYWAIT P1, [R5+URZ+0x132a0], R6 ;  /* 0x0132a006050075a7 */ /* 0x001064000802017f */
[----:B-1----:R-:W-:Y:S05]  /*16d00*/  @!P1 NANOSLEEP.SYNCS 0x989680 ;  /* 0x009896800000995d */ /* 0x002fea0003900000 */
[----:B------:R-:W1:Y:S02]  /*16d10*/  @!P1 SYNCS.PHASECHK.TRANS64 P1, [R5+URZ+0x132a0], R6 ;  /* 0x0132a006050095a7 */ /* 0x000e64000802007f */
[----:B-1----:R-:W-:Y:S05]  /*16d20*/  @!P1 BRA `(.L_x_11197) ;  /* 0xfffffffc00f09947 */ /* 0x002fea000383ffff */
[----:B------:R-:W-:Y:S05]  /*16d30*/  BRA `(.L_x_11314) ;  /* 0xffffffb400687947 */ /* 0x000fea000383ffff */
.L_x_11202:
[----:B-1----:R1:W2:Y:S02]  /*16d40*/  SYNCS.PHASECHK.TRANS64.TRYWAIT P1, [R5+URZ+0x132c0], R6 ;  /* 0x0132c006050075a7 */ /* 0x0022a4000802017f */
[----:B--2---:R-:W-:Y:S05]  /*16d50*/  @!P1 NANOSLEEP.SYNCS 0x989680 ;  /* 0x009896800000995d */ /* 0x004fea0003900000 */
[----:B------:R-:W2:Y:S02]  /*16d60*/  @!P1 SYNCS.PHASECHK.TRANS64 P1, [R5+URZ+0x132c0], R6 ;  /* 0x0132c006050095a7 */ /* 0x000ea4000802007f */
[----:B--2---:R-:W-:Y:S05]  /*16d70*/  @!P1 BRA `(.L_x_11202) ;  /* 0xfffffffc00f09947 */ /* 0x004fea000383ffff */
[----:B------:R-:W-:Y:S05]  /*16d80*/  BRA `(.L_x_11315) ;  /* 0xffffffb400e07947 */ /* 0x000fea000383ffff */
.L_x_11217:
[----:B------:R-:W2:Y:S01]  /*16d90*/  S2R R21, SR_TID.X ;  /* 0x0000000000157919 */ /* 0x000ea20000002100 */
[----:B------:R-:W-:Y:S01]  /*16da0*/  BSSY B0, `(.L_x_11316) ;  /* 0x000000a000007945 */ /* 0x000fe20003800000 */
[----:B------:R-:W-:Y:S02]  /*16db0*/  IMAD.MOV.U32 R12, RZ, RZ, RZ ;  /* 0x000000ffff0c7224 */ /* 0x000fe400078e00ff */
[----:B------:R-:W-:Y:S02]  /*16dc0*/  IMAD.MOV.U32 R11, RZ, RZ, 0x1f ;  /* 0x0000001fff0b7424 */ /* 0x000fe400078e00ff */
[----:B------:R-:W-:Y:S01]  /*16dd0*/  IMAD.MOV.U32 R15, RZ, RZ, -0x1 ;  /* 0xffffffffff0f7424 */ /* 0x000fe200078e00ff */
[----:B--2---:R-:W-:-:S04]  /*16de0*/  SHF.R.U32.HI R21, RZ, 0x5, R21 ;  /* 0x00000005ff157819 */ /* 0x004fc80000011615 */
[----:B------:R-:W-:-:S05]  /*16df0*/  LOP3.LUT R21, R21, 0x3, RZ, 0xc0, !PT ;  /* 0x0000000315157812 */ /* 0x000fca00078ec0ff */
[----:B------:R-:W-:-:S07]  /*16e00*/  IMAD.MOV.U32 R13, RZ, RZ, R21 ;  /* 0x000000ffff0d7224 */ /* 0x000fce00078e0015 */
[----:B01-3--:R-:W-:Y:S05]  /*16e10*/  WARPSYNC.COLLECTIVE R15, `(.L_x_11317) ;  /* 0x000000000f087348 */ /* 0x00bfea0003c00000 */
[----:B------:R2:W4:Y:S02]  /*16e20*/  SHFL.IDX P6, R14, R13, R12, R11 ;  /* 0x0000000c0d0e7389 */ /* 0x00052400000c000b */
[----:B01234-:R-:W-:Y:S01]  /*16e30*/  ENDCOLLECTIVE ;  /* 0x000000000000791b */ /* 0x01ffe20003800000 */
.L_x_11317:
[----:B------:R-:W-:Y:S05]  /*16e40*/  BSYNC B0 ;  /* 0x0000000000007941 */ /* 0x000fea0003800000 */
.L_x_11316:
[----:B------:R-:W-:Y:S05]  /*16e50*/  BRA `(.L_x_11318) ;  /* 0xffffffc000687947 */ /* 0x000fea000383ffff */
.L_x_11219:
[----:B------:R-:W-:Y:S01]  /*16e60*/  BSSY B0, `(.L_x_11319) ;  /* 0x0000006000007945 */ /* 0x000fe20003800000 */
[----:B------:R-:W-:-:S07]  /*16e70*/  IMAD.MOV.U32 R15, RZ, RZ, -0x1 ;  /* 0xffffffffff0f7424 */ /* 0x000fce00078e00ff */
[----:B0123--:R-:W-:Y:S05]  /*16e80*/  WARPSYNC.COLLECTIVE R15, `(.L_x_11320) ;  /* 0x000000000f0c7348 */ /* 0x00ffea0003c00000 */
[----:B------:R-:W-:Y:S02]  /*16e90*/  ELECT P6, UR62, PT ;  /* 0x00000000003e782f */ /* 0x000fe400038c0000 */
[----:B------:R-:W-:Y:S01]  /*16ea0*/  MOV R14, UR62 ;  /* 0x0000003e000e7c02 */ /* 0x000fe20008000f00 */
[----:B0123--:R-:W-:Y:S10]  /*16eb0*/  ENDCOLLECTIVE ;  /* 0x000000000000791b */ /* 0x00fff40003800000 */
.L_x_11320:
[----:B------:R-:W-:Y:S05]  /*16ec0*/  BSYNC B0 ;  /* 0x0000000000007941 */ /* 0x000fea0003800000 */
.L_x_11319:
[----:B------:R-:W-:Y:S05]  /*16ed0*/  BRA `(.L_x_11321) ;  /* 0xffffffc000707947 */ /* 0x000fea000383ffff */
.L_x_11221:
[----:B--2---:R2:W4:Y:S02]  /*16ee0*/  SYNCS.PHASECHK.TRANS64.TRYWAIT P0, [R4+URZ+0x13280], R3 ;  /* 0x01328003040075a7 */ /* 0x004524000800017f */
[----:B----4-:R-:W-:Y:S05]  /*16ef0*/  @!P0 NANOSLEEP.SYNCS 0x989680 ;  /* 0x009896800000895d */ /* 0x010fea0003900000 */
[----:B------:R-:W4:Y:S02]  /*16f00*/  @!P0 SYNCS.PHASECHK.TRANS64 P0, [R4+URZ+0x13280], R3 ;  /* 0x01328003040085a7 */ /* 0x000f24000800007f */
[----:B----4-:R-:W-:Y:S05]  /*16f10*/  @!P0 BRA `(.L_x_11221) ;  /* 0xfffffffc00f08947 */ /* 0x010fea000383ffff */
[----:B------:R-:W-:Y:S05]  /*16f20*/  BRA `(.L_x_11322) ;  /* 0xffffffc000d47947 */ /* 0x000fea000383ffff */
.L_x_11223:
[----:B0-----:R0:W4:Y:S02]  /*16f30*/  SYNCS.PHASECHK.TRANS64.TRYWAIT P0, [R4+URZ+0x13240], R3 ;  /* 0x01324003040075a7 */ /* 0x001124000800017f */
[----:B----4-:R-:W-:Y:S05]  /*16f40*/  @!P0 NANOSLEEP.SYNCS 0x989680 ;  /* 0x009896800000895d */ /* 0x010fea0003900000 */
[----:B------:R-:W4:Y:S02]  /*16f50*/  @!P0 SYNCS.PHASECHK.TRANS64 P0, [R4+URZ+0x13240], R3 ;  /* 0x01324003040085a7 */ /* 0x000f24000800007f */
[----:B----4-:R-:W-:Y:S05]  /*16f60*/  @!P0 BRA `(.L_x_11223) ;  /* 0xfffffffc00f08947 */ /* 0x010fea000383ffff */
[----:B------:R-:W-:Y:S05]  /*16f70*/  BRA `(.L_x_11323) ;  /* 0xffffffc400287947 */ /* 0x000fea000383ffff */
.L_x_11227:
[----:B------:R-:W2:Y:S01]  /*16f80*/  LDL.LU R11, [R1+0x3c] ;  /* 0x00003c00010b7983 */ /* 0x000ea20000300800 */
[----:B------:R-:W-:Y:S01]  /*16f90*/  IMAD.MOV.U32 R13, RZ, RZ, R4 ;  /* 0x000000ffff0d7224 */ /* 0x000fe200078e0004 */
[----:B------:R-:W-:Y:S01]  /*16fa0*/  MOV R12, RZ ;  /* 0x000000ff000c7202 */ /* 0x000fe20000000f00 */
[----:B------:R-:W-:Y:S02]  /*16fb0*/  IMAD.MOV.U32 R15, RZ, RZ, -0x1 ;  /* 0xffffffffff0f7424 */ /* 0x000fe400078e00ff */
[----:B------:R-:W-:-:S05]  /*16fc0*/  IMAD R17, R17, 0xc0, R21 ;  /* 0x000000c011117824 */ /* 0x000fca00078e0215 */
[----:B------:R-:W-:Y:S01]  /*16fd0*/  IADD3 R8, R17, 0x20, RZ ;  /* 0x0000002011087810 */ /* 0x000fe20007ffe0ff */
[----:B--2---:R-:W-:Y:S02]  /*16fe0*/  IMAD R5, R11, R9, RZ ;  /* 0x000000090b057224 */ /* 0x004fe400078e02ff */
[----:B------:R-:W-:-:S03]  /*16ff0*/  IMAD.MOV.U32 R11, RZ, RZ, 0x1c1f ;  /* 0x00001c1fff0b7424 */ /* 0x000fc600078e00ff */
[----:B------:R-:W-:-:S13]  /*17000*/  ISETP.GE.AND P1, PT, R17, R5, PT ;  /* 0x000000051100720c */ /* 0x000fda0003f26270 */
[----:B-----5:R-:W-:Y:S05]  /*17010*/  WARPSYNC.COLLECTIVE R15, `(.L_x_11324) ;  /* 0x000000000f087348 */ /* 0x020fea0003c00000 */
[----:B------:R0:W1:Y:S02]  /*17020*/  SHFL.IDX P6, R14, R13, R12, R11 ;  /* 0x0000000c0d0e7389 */ /* 0x00006400000c000b */
[----:B01---5:R-:W-:Y:S01]  /*17030*/  ENDCOLLECTIVE ;  /* 0x000000000000791b */ /* 0x023fe20003800000 */
.L_x_11324:
[----:B------:R-:W-:Y:S02]  /*17040*/  IMAD.MOV.U32 R13, RZ, RZ, R0 ;  /* 0x000000ffff0d7224 */ /* 0x000fe400078e0000 */
[----:B------:R-:W-:-:S07]  /*17050*/  IMAD.MOV.U32 R7, RZ, RZ, R14 ;  /* 0x000000ffff077224 */ /* 0x000fce00078e000e */
[----:B------:R-:W-:Y:S05]  /*17060*/  WARPSYNC.COLLECTIVE R15, `(.L_x_11325) ;  /* 0x000000000f087348 */ /* 0x000fea0003c00000 */
[----:B------:R0:W1:Y:S02]  /*17070*/  SHFL.IDX P6, R14, R13, R12, R11 ;  /* 0x0000000c0d0e7389 */ /* 0x00006400000c000b */
[----:B01----:R-:W-:Y:S01]  /*17080*/  ENDCOLLECTIVE ;  /* 0x000000000000791b */ /* 0x003fe20003800000 */
.L_x_11325:
[----:B------:R-:W-:Y:S02]  /*17090*/  IMAD.MOV.U32 R13, RZ, RZ, R4 ;  /* 0x000000ffff0d7224 */ /* 0x000fe400078e0004 */
[----:B------:R-:W-:Y:S02]  /*170a0*/  IMAD.MOV.U32 R12, RZ, RZ, 0x1 ;  /* 0x00000001ff0c7424 */ /* 0x000fe400078e00ff */
[----:B------:R-:W-:-:S07]  /*170b0*/  IMAD.MOV.U32 R6, RZ, RZ, R14 ;  /* 0x000000ffff067224 */ /* 0x000fce00078e000e */
[----:B------:R-:W-:Y:S05]  /*170c0*/  WARPSYNC.COLLECTIVE R15, `(.L_x_11326) ;  /* 0x000000000f087348 */ /* 0x000fea0003c00000 */
[----:B------:R0:W1:Y:S02]  /*170d0*/  SHFL.IDX P6, R14, R13, R12, R11 ;  /* 0x0000000c0d0e7389 */ /* 0x00006400000c000b */
[----:B01----:R-:W-:Y:S01]  /*170e0*/  ENDCOLLECTIVE ;  /* 0x000000000000791b */ /* 0x003fe20003800000 */
.L_x_11326:
[----:B------:R-:W-:-:S05]  /*170f0*/  @!P1 IADD3 R6, P2, R20, R6, RZ ;  /* 0x0000000614069210 */ /* 0x000fca0007f5e0ff */
[----:B------:R-:W-:-:S05]  /*17100*/  @!P1 IMAD.X R7, RZ, RZ, R7, P2 ;  /* 0x000000ffff079224 */ /* 0x000fca00010e0607 */
[----:B------:R-:W-:Y:S01]  /*17110*/  @!PT LDS RZ, [RZ] ;  /* 0x00000000fffff984 */ /* 0x000fe20000000800 */
[----:B------:R-:W-:Y:S01]  /*17120*/  @!PT LDS RZ, [RZ] ;  /* 0x00000000fffff984 */ /* 0x000fe20000000800 */
[----:B------:R-:W-:Y:S01]  /*17130*/  @!PT LDS RZ, [RZ] ;  /* 0x00000000fffff984 */ /* 0x000fe20000000800 */
[----:B------:R0:W-:Y:S01]  /*17140*/  @!P1 LDGSTS.E.BYPASS.LTC128B.128 [R10+0xb000], desc[UR40][R6.64], !P0 ;  /* 0x0b000000060a9fae */ /* 0x0001e2000c101d68 */
[----:B------:R-:W-:Y:S01]  /*17150*/  IMAD.MOV.U32 R13, RZ, RZ, R0 ;  /* 0x000000ffff0d7224 */ /* 0x000fe200078e0000 */
[----:B------:R-:W-:Y:S01]  /*17160*/  ISETP.GE.AND P1, PT, R8, R5, PT ;  /* 0x000000050800720c */ /* 0x000fe20003f26270 */
[----:B0-----:R-:W-:-:S12]  /*17170*/  IMAD.MOV.U32 R6, RZ, RZ, R14 ;  /* 0x000000ffff067224 */ /* 0x001fd800078e000e */
[----:B------:R-:W-:Y:S05]  /*17180*/  WARPSYNC.COLLECTIVE R15, `(.L_x_11327) ;  /* 0x000000000f087348 */ /* 0x000fea0003c00000 */
[----:B------:R0:W1:Y:S02]  /*17190*/  SHFL.IDX P6, R14, R13, R12, R11 ;  /* 0x0000000c0d0e7389 */ /* 0x00006400000c000b */
[----:B01----:R-:W-:Y:S01]  /*171a0*/  ENDCOLLECTIVE ;  /* 0x000000000000791b */ /* 0x003fe20003800000 */
.L_x_11327:
[----:B------:R-:W-:Y:S02]  /*171b0*/  IMAD.MOV.U32 R13, RZ, RZ, R4 ;  /* 0x000000ffff0d7224 */ /* 0x000fe400078e0004 */
[----:B------:R-:W-:Y:S02]  /*171c0*/  IMAD.MOV.U32 R12, RZ, RZ, 0x2 ;  /* 0x00000002ff0c7424 */ /* 0x000fe400078e00ff */
[----:B------:R-:W-:-:S07]  /*171d0*/  IMAD.MOV.U32 R7, RZ, RZ, R14 ;  /* 0x000000ffff077224 */ /* 0x000fce00078e000e */
[----:B------:R-:W-:Y:S05]  /*171e0*/  WARPSYNC.COLLECTIVE R15, `(.L_x_11328) ;  /* 0x000000000f087348 */ /* 0x000fea0003c00000 */
[----:B------:R0:W1:Y:S02]  /*171f0*/  SHFL.IDX P6, R14, R13, R12, R11 ;  /* 0x0000000c0d0e7389 */ /* 0x00006400000c000b */
[----:B01----:R-:W-:Y:S01]  /*17200*/  ENDCOLLECTIVE ;  /* 0x000000000000791b */ /* 0x003fe20003800000 */
.L_x_11328:
        /* <DEDUP_REMOVED lines=10> */
[----:B0-----:R-:W-:-:S04]  /*172b0*/  IADD3 R6, R17, 0x40, RZ ;  /* 0x0000004011067810 */ /* 0x001fc80007ffe0ff */
[----:B------:R-:W-:Y:S01]  /*172c0*/  ISETP.GE.AND P1, PT, R6, R5, PT ;  /* 0x000000050600720c */ /* 0x000fe20003f26270 */
[----:B------:R-:W-:-:S12]  /*172d0*/  IMAD.MOV.U32 R6, RZ, RZ, R14 ;  /* 0x000000ffff067224 */ /* 0x000fd800078e000e */
[----:B------:R-:W-:Y:S05]  /*172e0*/  WARPSYNC.COLLECTIVE R15, `(.L_x_11329) ;  /* 0x000000000f087348 */ /* 0x000fea0003c00000 */
[----:B------:R0:W1:Y:S02]  /*172f0*/  SHFL.IDX P6, R14, R13, R12, R11 ;  /* 0x0000000c0d0e7389 */ /* 0x00006400000c000b */
[----:B01----:R-:W-:Y:S01]  /*17300*/  ENDCOLLECTIVE ;  /* 0x000000000000791b */ /* 0x003fe20003800000 */
.L_x_11329:
[----:B------:R-:W-:Y:S01]  /*17310*/  MOV R13, R4 ;  /* 0x00000004000d7202 */ /* 0x000fe20000000f00 */
[----:B------:R-:W-:Y:S02]  /*17320*/  IMAD.MOV.U32 R12, RZ, RZ, 0x3 ;  /* 0x00000003ff0c7424 */ /* 0x000fe400078e00ff */
[----:B------:R-:W-:-:S07]  /*17330*/  IMAD.MOV.U32 R7, RZ, RZ, R14 ;  /* 0x000000ffff077224 */ /* 0x000fce00078e000e */
[----:B------:R-:W-:Y:S05]  /*17340*/  WARPSYNC.COLLECTIVE R15, `(.L_x_11330) ;  /* 0x000000000f087348 */ /* 0x000fea0003c00000 */
[----:B------:R0:W1:Y:S02]  /*17350*/  SHFL.IDX P6, R14, R13, R12, R11 ;  /* 0x0000000c0d0e7389 */ /* 0x00006400000c000b */
[----:B01----:R-:W-:Y:S01]  /*17360*/  ENDCOLLECTIVE ;  /* 0x000000000000791b */ /* 0x003fe20003800000 */
.L_x_11330:
[----:B------:R-:W-:-:S05]  /*17370*/  @!P1 IADD3 R7, P2, R20, R7, RZ ;  /* 0x0000000714079210 */ /* 0x000fca0007f5e0ff */
[----:B------:R-:W-:-:S05]  /*17380*/  @!P1 IMAD.X R6, RZ, RZ, R6, P2 ;  /* 0x000000ffff069224 */ /* 0x000fca00010e0606 */
[-C--:B------:R-:W-:Y:S01]  /*17390*/  @!P1 LOP3.LUT R7, R7, R6.reuse, RZ, 0x3c, !PT ;  /* 0x0000000607079212 */ /* 0x080fe200078e3cff */
[----:B------:R-:W-:Y:S02]  /*173a0*/  IMAD.MOV.U32 R13, RZ, RZ, R0 ;  /* 0x000000ffff0d7224 */ /* 0x000fe400078e0000 */
[----:B------:R-:W-:Y:S01]  /*173b0*/  VIADD R0, R17, 0x60 ;  /* 0x0000006011007836 */ /* 0x000fe20000000000 */
[----:B------:R-:W-:-:S04]  /*173c0*/  @!P1 LOP3.LUT R6, R7, R6, RZ, 0x3c, !PT ;  /* 0x0000000607069212 */ /* 0x000fc800078e3cff */
[----:B------:R-:W-:Y:S01]  /*173d0*/  @!P1 LOP3.LUT R7, R7, R6, RZ, 0x3c, !PT ;  /* 0x0000000607079212 */ /* 0x000fe200078e3cff */
[----:B------:R-:W-:-:S07]  /*173e0*/  IMAD.MOV.U32 R4, RZ, RZ, R14 ;  /* 0x000000ffff047224 */ /* 0x000fce00078e000e */
[----:B------:R-:W-:Y:S05]  /*173f0*/  WARPSYNC.COLLECTIVE R15, `(.L_x_11331) ;  /* 0x000000000f087348 */ /* 0x000fea0003c00000 */
[----:B------:R0:W1:Y:S02]  /*17400*/  SHFL.IDX P6, R14, R13, R12, R11 ;  /* 0x0000000c0d0e7389 */ /* 0x00006400000c000b */
[----:B01----:R-:W-:Y:S01]  /*17410*/  ENDCOLLECTIVE ;  /* 0x000000000000791b */ /* 0x003fe20003800000 */
.L_x_11331:
[----:B------:R-:W-:Y:S01]  /*17420*/  @!PT LDS RZ, [RZ] ;  /* 0x00000000fffff984 */ /* 0x000fe20000000800 */
[----:B------:R-:W-:Y:S01]  /*17430*/  @!PT LDS RZ, [RZ] ;  /* 0x00000000fffff984 */ /* 0x000fe20000000800 */
[----:B------:R-:W-:Y:S01]  /*17440*/  @!PT LDS RZ, [RZ] ;  /* 0x00000000fffff984 */ /* 0x000fe20000000800 */
[----:B------:R0:W-:Y:S01]  /*17450*/  @!P1 LDGSTS.E.BYPASS.LTC128B.128 [R10+0xc000], desc[UR40][R6.64], !P0 ;  /* 0x0c000000060a9fae */ /* 0x0001e2000c101d68 */
[----:B------:R-:W-:Y:S01]  /*17460*/  ISETP.GE.AND P1, PT, R0, R5, PT ;  /* 0x000000050000720c */ /* 0x000fe20003f26270 */
[----:B------:R-:W-:Y:S02]  /*17470*/  IMAD.MOV.U32 R13, RZ, RZ, R3 ;  /* 0x000000ffff0d7224 */ /* 0x000fe400078e0003 */
[----:B------:R-:W-:Y:S02]  /*17480*/  IMAD.MOV.U32 R12, RZ, RZ, RZ ;  /* 0x000000ffff0c7224 */ /* 0x000fe400078e00ff */
[----:B0-----:R-:W-:-:S08]  /*17490*/  IMAD.MOV.U32 R6, RZ, RZ, R14 ;  /* 0x000000ffff067224 */ /* 0x001fd000078e000e */
[----:B------:R-:W-:Y:S05]  /*174a0*/  WARPSYNC.COLLECTIVE R15, `(.L_x_11332) ;  /* 0x000000000f087348 */ /* 0x000fea0003c00000 */
[----:B------:R0:W1:Y:S02]  /*174b0*/  SHFL.IDX P6, R14, R13, R12, R11 ;  /* 0x0000000c0d0e7389 */ /* 0x00006400000c000b */
[----:B01----:R-:W-:Y:S01]  /*174c0*/  ENDCOLLECTIVE ;  /* 0x000000000000791b */ /* 0x003fe20003800000 */
.L_x_11332:
[----:B------:R-:W-:-:S05]  /*174d0*/  @!P1 IADD3 R6, P3, R20, R6, RZ ;  /* 0x0000000614069210 */ /* 0x000fca0007f7e0ff */
[----:B------:R-:W-:-:S05]  /*174e0*/  @!P1 IMAD.X R4, RZ, RZ, R4, P3 ;  /* 0x000000ffff049224 */ /* 0x000fca00018e0604 */
[----:B------:R-:W-:Y:S01]  /*174f0*/  @!P1 MOV R7, R4 ;  /* 0x0000000400079202 */ /* 0x000fe20000000f00 */
[----:B------:R-:W-:Y:S02]  /*17500*/  IMAD.MOV.U32 R13, RZ, RZ, R2 ;  /* 0x000000ffff0d7224 */ /* 0x000fe400078e0002 */
[----:B------:R-:W-:Y:S02]  /*17510*/  VIADD R4, R17, 0x80 ;  /* 0x0000008011047836 */ /* 0x000fe40000000000 */
[----:B------:R-:W-:Y:S01]  /*17520*/  @!PT LDS RZ, [RZ] ;  /* 0x00000000fffff984 */ /* 0x000fe20000000800 */
[----:B------:R-:W-:Y:S01]  /*17530*/  @!PT LDS RZ, [RZ] ;  /* 0x00000000fffff984 */ /* 0x000fe20000000800 */
[----:B------:R-:W-:Y:S01]  /*17540*/  @!PT LDS RZ, [RZ] ;  /* 0x00000000fffff984 */ /* 0x000fe20000000800 */
[----:B------:R0:W-:Y:S03]  /*17550*/  @!P1 LDGSTS.E.BYPASS.LTC128B.128 [R10+0xc800], desc[UR40][R6.64], !P0 ;  /* 0x0c800000060a9fae */ /* 0x0001e6000c101d68 */
[----:B------:R-:W-:Y:S01]  /*17560*/  ISETP.GE.AND P2, PT, R4, R5, PT ;  /* 0x000000050400720c */ /* 0x000fe20003f46270 */
[----:B------:R-:W-:-:S12]  /*17570*/  IMAD.MOV.U32 R8, RZ, RZ, R14 ;  /* 0x000000ffff087224 */ /* 0x000fd800078e000e */
[----:B0-----:R-:W-:Y:S05]  /*17580*/  WARPSYNC.COLLECTIVE R15, `(.L_x_11333) ;  /* 0x000000000f087348 */ /* 0x001fea0003c00000 */
[----:B------:R1:W2:Y:S02]  /*17590*/  SHFL.IDX P6, R14, R13, R12, R11 ;  /* 0x0000000c0d0e7389 */ /* 0x0002a400000c000b */
[----:B012---:R-:W-:Y:S01]  /*175a0*/  ENDCOLLECTIVE ;  /* 0x000000000000791b */ /* 0x007fe20003800000 */
.L_x_11333:
[----:B------:R-:W-:Y:S02]  /*175b0*/  IMAD.MOV.U32 R13, RZ, RZ, R3 ;  /* 0x000000ffff0d7224 */ /* 0x000fe400078e0003 */
[----:B------:R-:W-:Y:S02]  /*175c0*/  IMAD.MOV.U32 R12, RZ, RZ, 0x1 ;  /* 0x00000001ff0c7424 */ /* 0x000fe400078e00ff */
[----:B------:R-:W-:-:S07]  /*175d0*/  IMAD.MOV.U32 R0, RZ, RZ, R14 ;  /* 0x000000ffff007224 */ /* 0x000fce00078e000e */
[----:B------:R-:W-:Y:S05]  /*175e0*/  WARPSYNC.COLLECTIVE R15, `(.L_x_11334) ;  /* 0x000000000f087348 */ /* 0x000fea0003c00000 */
[----:B------:R0:W1:Y:S02]  /*175f0*/  SHFL.IDX P6, R14, R13, R12, R11 ;  /* 0x0000000c0d0e7389 */ /* 0x00006400000c000b */
[----:B01----:R-:W-:Y:S01]  /*17600*/  ENDCOLLECTIVE ;  /* 0x000000000000791b */ /* 0x003fe20003800000 */
.L_x_11334:
        /* <DEDUP_REMOVED lines=13> */
.L_x_11335:
[----:B------:R-:W-:Y:S01]  /*176e0*/  MOV R2, R14 ;  /* 0x0000000e00027202 */ /* 0x000fe20000000f00 */
[----:B------:R-:W-:Y:S06]  /*176f0*/  BRA `(.L_x_11336) ;  /* 0xffffffc800487947 */ /* 0x000fec000383ffff */
.L_x_11230:
[----:B-1----:R1:W2:Y:S02]  /*17700*/  SYNCS.PHASECHK.TRANS64.TRYWAIT P0, [R22+URZ+0x13220], R0 ;  /* 0x01322000160075a7 */ /* 0x0022a4000800017f */
[----:B--2---:R-:W-:Y:S05]  /*17710*/  @!P0 NANOSLEEP.SYNCS 0x989680 ;  /* 0x009896800000895d */ /* 0x004fea0003900000 */
[----:B------:R-:W2:Y:S02]  /*17720*/  @!P0 SYNCS.PHASECHK.TRANS64 P0, [R22+URZ+0x13220], R0 ;  /* 0x01322000160085a7 */ /* 0x000ea4000800007f */
[----:B--2---:R-:W-:Y:S05]  /*17730*/  @!P0 BRA `(.L_x_11230) ;  /* 0xfffffffc00f08947 */ /* 0x004fea000383ffff */
[----:B------:R-:W-:Y:S05]  /*17740*/  BRA `(.L_x_11337) ;  /* 0xffffffc800a47947 */ /* 0x000fea000383ffff */
.L_x_11236:
[----:B0-----:R0:W1:Y:S02]  /*17750*/  SYNCS.PHASECHK.TRANS64.TRYWAIT P0, [R6+URZ+0x13280], R5 ;  /* 0x01328005060075a7 */ /* 0x001064000800017f */
[----:B-1----:R-:W-:Y:S05]  /*17760*/  @!P0 NANOSLEEP.SYNCS 0x989680 ;  /* 0x009896800000895d */ /* 0x002fea0003900000 */
[----:B------:R-:W1:Y:S02]  /*17770*/  @!P0 SYNCS.PHASECHK.TRANS64 P0, [R6+URZ+0x13280], R5 ;  /* 0x01328005060085a7 */ /* 0x000e64000800007f */
[----:B-1----:R-:W-:Y:S05]  /*17780*/  @!P0 BRA `(.L_x_11236) ;  /* 0xfffffffc00f08947 */ /* 0x002fea000383ffff */
[----:B------:R-:W-:Y:S05]  /*17790*/  BRA `(.L_x_11338) ;  /* 0xffffffcc00587947 */ /* 0x000fea000383ffff */
.L_x_11241:
[----:B-1----:R1:W2:Y:S02]  /*177a0*/  SYNCS.PHASECHK.TRANS64.TRYWAIT P0, [R6+URZ+0x13240], R5 ;  /* 0x01324005060075a7 */ /* 0x0022a4000800017f */
[----:B--2---:R-:W-:Y:S05]  /*177b0*/  @!P0 NANOSLEEP.SYNCS 0x989680 ;  /* 0x009896800000895d */ /* 0x004fea0003900000 */
[----:B------:R-:W2:Y:S02]  /*177c0*/  @!P0 SYNCS.PHASECHK.TRANS64 P0, [R6+URZ+0x13240], R5 ;  /* 0x01324005060085a7 */ /* 0x000ea4000800007f */
[----:B--2---:R-:W-:Y:S05]  /*177d0*/  @!P0 BRA `(.L_x_11241) ;  /* 0xfffffffc00f08947 */ /* 0x004fea000383ffff */
[----:B------:R-:W-:Y:S05]  /*177e0*/  BRA `(.L_x_11339) ;  /* 0xffffffcc00d47947 */ /* 0x000fea000383ffff */
.L_x_11247:
[----:B-1----:R1:W2:Y:S02]  /*177f0*/  SYNCS.PHASECHK.TRANS64.TRYWAIT P0, [R3+URZ+0x13270], R4 ;  /* 0x01327004030075a7 */ /* 0x0022a4000800017f */
[----:B--2---:R-:W-:Y:S05]  /*17800*/  @!P0 NANOSLEEP.SYNCS 0x989680 ;  /* 0x009896800000895d */ /* 0x004fea0003900000 */
[----:B------:R-:W2:Y:S02]  /*17810*/  @!P0 SYNCS.PHASECHK.TRANS64 P0, [R3+URZ+0x13270], R4 ;  /* 0x01327004030085a7 */ /* 0x000ea4000800007f */
[----:B--2---:R-:W-:Y:S05]  /*17820*/  @!P0 BRA `(.L_x_11247) ;  /* 0xfffffffc00f08947 */ /* 0x004fea000383ffff */
[----:B------:R-:W-:Y:S05]  /*17830*/  BRA `(.L_x_11340) ;  /* 0xffffffd000707947 */ /* 0x000fea000383ffff */
.L_x_11249:
[----:B-1----:R1:W2:Y:S02]  /*17840*/  SYNCS.PHASECHK.TRANS64.TRYWAIT P0, [R3+URZ+0x13260], R4 ;  /* 0x01326004030075a7 */ /* 0x0022a4000800017f */
[----:B--2---:R-:W-:Y:S05]  /*17850*/  @!P0 NANOSLEEP.SYNCS 0x989680 ;  /* 0x009896800000895d */ /* 0x004fea0003900000 */
[----:B------:R-:W2:Y:S02]  /*17860*/  @!P0 SYNCS.PHASECHK.TRANS64 P0, [R3+URZ+0x13260], R4 ;  /* 0x01326004030085a7 */ /* 0x000ea4000800007f */
[----:B--2---:R-:W-:Y:S05]  /*17870*/  @!P0 BRA `(.L_x_11249) ;  /* 0xfffffffc00f08947 */ /* 0x004fea000383ffff */
[----:B------:R-:W-:Y:S05]  /*17880*/  BRA `(.L_x_11341) ;  /* 0xffffffd000787947 */ /* 0x000fea000383ffff */
.L_x_11256:
[----:B-1----:R1:W2:Y:S02]  /*17890*/  SYNCS.PHASECHK.TRANS64.TRYWAIT P1, [R0+URZ+0x13270], R3 ;  /* 0x01327003000075a7 */ /* 0x0022a4000802017f */
[----:B--2---:R-:W-:Y:S05]  /*178a0*/  @!P1 NANOSLEEP.SYNCS 0x989680 ;  /* 0x009896800000995d */ /* 0x004fea0003900000 */
[----:B------:R-:W2:Y:S02]  /*178b0*/  @!P1 SYNCS.PHASECHK.TRANS64 P1, [R0+URZ+0x13270], R3 ;  /* 0x01327003000095a7 */ /* 0x000ea4000802007f */
[----:B--2---:R-:W-:Y:S05]  /*178c0*/  @!P1 BRA `(.L_x_11256) ;  /* 0xfffffffc00f09947 */ /* 0x004fea000383ffff */
[----:B------:R-:W-:Y:S05]  /*178d0*/  BRA `(.L_x_11342) ;  /* 0xffffffd8000c7947 */ /* 0x000fea000383ffff */
.L_x_11258:
[----:B-1----:R1:W2:Y:S02]  /*178e0*/  SYNCS.PHASECHK.TRANS64.TRYWAIT P1, [R0+URZ+0x13260], R3 ;  /* 0x01326003000075a7 */ /* 0x0022a4000802017f */
[----:B--2---:R-:W-:Y:S05]  /*178f0*/  @!P1 NANOSLEEP.SYNCS 0x989680 ;  /* 0x009896800000995d */ /* 0x004fea0003900000 */
[----:B------:R-:W2:Y:S02]  /*17900*/  @!P1 SYNCS.PHASECHK.TRANS64 P1, [R0+URZ+0x13260], R3 ;  /* 0x01326003000095a7 */ /* 0x000ea4000802007f */
[----:B--2---:R-:W-:Y:S05]  /*17910*/  @!P1 BRA `(.L_x_11258) ;  /* 0xfffffffc00f09947 */ /* 0x004fea000383ffff */
[----:B------:R-:W-:Y:S05]  /*17920*/  BRA `(.L_x_11343) ;  /* 0xffffffd800107947 */ /* 0x000fea000383ffff */
.L_x_11262:
        /* <DEDUP_REMOVED lines=8> */
.L_x_11345:
[----:B------:R-:W-:Y:S05]  /*179b0*/  BSYNC B0 ;  /* 0x0000000000007941 */ /* 0x000fea0003800000 */
.L_x_11344:
        /* <DEDUP_REMOVED lines=9> */
.L_x_11346:
        /* <DEDUP_REMOVED lines=18> */
.L_x_11347:
[----:B------:R-:W-:Y:S01]  /*17b70*/  IMAD.MOV.U32 R12, RZ, RZ, 0x2 ;  /* 0x00000002ff0c7424 */ /* 0x000fe200078e00ff */
[----:B------:R-:W-:-:S05]  /*17b80*/  SEL R5, R14, RZ, P1 ;  /* 0x000000ff0e057207 */ /* 0x000fca0000800000 */
[----:B------:R-:W-:-:S04]  /*17b90*/  IMAD.IADD R5, R2, 0x1, R5 ;  /* 0x0000000102057824 */ /* 0x000fc800078e0205 */
[----:B------:R-:W-:-:S07]  /*17ba0*/  IMAD.MOV.U32 R13, RZ, RZ, R5 ;  /* 0x000000ffff0d7224 */ /* 0x000fce00078e0005 */
[----:B------:R-:W-:Y:S05]  /*17bb0*/  WARPSYNC.COLLECTIVE R15, `(.L_x_11348) ;  /* 0x000000000f087348 */ /* 0x000fea0003c00000 */
[----:B------:R0:W1:Y:S02]  /*17bc0*/  SHFL.UP P6, R14, R13, R12, R11 ;  /* 0x0400000c0d0e7389 */ /* 0x00006400000c000b */
[----:B01----:R-:W-:Y:S01]  /*17bd0*/  ENDCOLLECTIVE ;  /* 0x000000000000791b */ /* 0x003fe20003800000 */
.L_x_11348:
[----:B------:R-:W-:Y:S02]  /*17be0*/  MOV R12, 0x4 ;  /* 0x00000004000c7802 */ /* 0x000fe40000000f00 */
[----:B------:R-:W-:-:S05]  /*17bf0*/  SEL R6, R14, RZ, P2 ;  /* 0x000000ff0e067207 */ /* 0x000fca0001000000 */
[----:B------:R-:W-:-:S04]  /*17c00*/  IMAD.IADD R6, R5, 0x1, R6 ;  /* 0x0000000105067824 */ /* 0x000fc800078e0206 */
[----:B------:R-:W-:-:S07]  /*17c10*/  IMAD.MOV.U32 R13, RZ, RZ, R6 ;  /* 0x000000ffff0d7224 */ /* 0x000fce00078e0006 */
[----:B------:R-:W-:Y:S05]  /*17c20*/  WARPSYNC.COLLECTIVE R15, `(.L_x_11349) ;  /* 0x000000000f087348 */ /* 0x000fea0003c00000 */
[----:B------:R0:W1:Y:S02]  /*17c30*/  SHFL.UP P6, R14, R13, R12, R11 ;  /* 0x0400000c0d0e7389 */ /* 0x00006400000c000b */
[----:B01----:R-:W-:Y:S01]  /*17c40*/  ENDCOLLECTIVE ;  /* 0x000000000000791b */ /* 0x003fe20003800000 */
.L_x_11349:
[----:B------:R-:W-:Y:S01]  /*17c50*/  IMAD.MOV.U32 R12, RZ, RZ, 0x8 ;  /* 0x00000008ff0c7424 */ /* 0x000fe200078e00ff */
[----:B------:R-:W-:-:S05]  /*17c60*/  SEL R7, R14, RZ, P3 ;  /* 0x000000ff0e077207 */ /* 0x000fca0001800000 */
[----:B------:R-:W-:-:S04]  /*17c70*/  IMAD.IADD R7, R6, 0x1, R7 ;  /* 0x0000000106077824 */ /* 0x000fc800078e0207 */
[----:B------:R-:W-:-:S07]  /*17c80*/  IMAD.MOV.U32 R13, RZ, RZ, R7 ;  /* 0x000000ffff0d7224 */ /* 0x000fce00078e0007 */
[----:B------:R-:W-:Y:S05]  /*17c90*/  WARPSYNC.COLLECTIVE R15, `(.L_x_11350) ;  /* 0x000000000f087348 */ /* 0x000fea0003c00000 */
[----:B------:R0:W1:Y:S02]  /*17ca0*/  SHFL.UP P6, R14, R13, R12, R11 ;  /* 0x0400000c0d0e7389 */ /* 0x00006400000c000b */
[----:B01----:R-:W-:Y:S01]  /*17cb0*/  ENDCOLLECTIVE ;  /* 0x000000000000791b */ /* 0x003fe20003800000 */
.L_x_11350:
[----:B------:R-:W-:Y:S02]  /*17cc0*/  MOV R12, 0x10 ;  /* 0x00000010000c7802 */ /* 0x000fe40000000f00 */
[----:B------:R-:W-:-:S05]  /*17cd0*/  SEL R14, R14, RZ, P4 ;  /* 0x000000ff0e0e7207 */ /* 0x000fca0002000000 */
[----:B------:R-:W-:-:S04]  /*17ce0*/  IMAD.IADD R5, R7, 0x1, R14 ;  /* 0x0000000107057824 */ /* 0x000fc800078e020e */
[----:B------:R-:W-:-:S07]  /*17cf0*/  IMAD.MOV.U32 R13, RZ, RZ, R5 ;  /* 0x000000ffff0d7224 */ /* 0x000fce00078e0005 */
[----:B------:R-:W-:Y:S05]  /*17d00*/  WARPSYNC.COLLECTIVE R15, `(.L_x_11351) ;  /* 0x000000000f087348 */ /* 0x000fea0003c00000 */
[----:B------:R0:W1:Y:S02]  /*17d10*/  SHFL.UP P6, R14, R13, R12, R11 ;  /* 0x0400000c0d0e7389 */ /* 0x00006400000c000b */
[----:B01----:R-:W-:Y:S01]  /*17d20*/  ENDCOLLECTIVE ;  /* 0x000000000000791b */ /* 0x003fe20003800000 */
.L_x_11351:
        /* <DEDUP_REMOVED lines=8> */
.L_x_11352:
[----:B------:R-:W-:Y:S05]  /*17db0*/  BRA `(.L_x_11353) ;  /* 0xffffffd800d47947 */ /* 0x000fea000383ffff */
.L_x_11267:
        /* <DEDUP_REMOVED lines=8> */
.L_x_11355:
[----:B------:R-:W-:Y:S05]  /*17e40*/  BSYNC B0 ;  /* 0x0000000000007941 */ /* 0x000fea0003800000 */
.L_x_11354:
[----:B------:R-:W-:Y:S01]  /*17e50*/  SEL R13, R14, RZ, P1 ;  /* 0x000000ff0e0d7207 */ /* 0x000fe20000800000 */
[----:B------:R-:W-:Y:S01]  /*17e60*/  IMAD.MOV.U32 R12, RZ, RZ, 0x2 ;  /* 0x00000002ff0c7424 */ /* 0x000fe200078e00ff */
[----:B------:R-:W-:Y:S01]  /*17e70*/  MOV R15, 0xffffffff ;  /* 0xffffffff000f7802 */ /* 0x000fe20000000f00 */
[----:B------:R-:W-:Y:S02]  /*17e80*/  IMAD.MOV.U32 R11, RZ, RZ, RZ ;  /* 0x000000ffff0b7224 */ /* 0x000fe400078e00ff */
[----:B------:R-:W-:-:S07]  /*17e90*/  IMAD.IADD R13, R2, 0x1, R13 ;  /* 0x00000001020d7824 */ /* 0x000fce00078e020d */
[----:B------:R-:W-:Y:S05]  /*17ea0*/  WARPSYNC.COLLECTIVE R15, `(.L_x_11356) ;  /* 0x000000000f087348 */ /* 0x000fea0003c00000 */
[----:B------:R0:W1:Y:S02]  /*17eb0*/  SHFL.UP P6, R14, R13, R12, R11 ;  /* 0x0400000c0d0e7389 */ /* 0x00006400000c000b */
[----:B01----:R-:W-:Y:S01]  /*17ec0*/  ENDCOLLECTIVE ;  /* 0x000000000000791b */ /* 0x003fe20003800000 */
.L_x_11356:
[----:B------:R-:W-:Y:S01]  /*17ed0*/  IMAD.MOV.U32 R12, RZ, RZ, 0x4 ;  /* 0x00000004ff0c7424 */ /* 0x000fe200078e00ff */
[----:B------:R-:W-:-:S05]  /*17ee0*/  SEL R14, R14, RZ, P2 ;  /* 0x000000ff0e0e7207 */ /* 0x000fca0001000000 */
[----:B------:R-:W-:-:S04]  /*17ef0*/  IMAD.IADD R5, R13, 0x1, R14 ;  /* 0x000000010d057824 */ /* 0x000fc800078e020e */
[----:B------:R-:W-:-:S07]  /*17f00*/  IMAD.MOV.U32 R13, RZ, RZ, R5 ;  /* 0x000000ffff0d7224 */ /* 0x000fce00078e0005 */
[----:B------:R-:W-:Y:S05]  /*17f10*/  WARPSYNC.COLLECTIVE R15, `(.L_x_11357) ;  /* 0x000000000f087348 */ /* 0x000fea0003c00000 */
[----:B------:R0:W1:Y:S02]  /*17f20*/  SHFL.UP P6, R14, R13, R12, R11 ;  /* 0x0400000c0d0e7389 */ /* 0x00006400000c000b */
[----:B01----:R-:W-:Y:S01]  /*17f30*/  ENDCOLLECTIVE ;  /* 0x000000000000791b */ /* 0x003fe20003800000 */
.L_x_11357:
[----:B------:R-:W-:Y:S02]  /*17f40*/  MOV R12, 0x8 ;  /* 0x00000008000c7802 */ /* 0x000fe40000000f00 */
[----:B------:R-:W-:-:S05]  /*17f50*/  SEL R6, R14, RZ, P3 ;  /* 0x000000ff0e067207 */ /* 0x000fca0001800000 */
[----:B------:R-:W-:-:S04]  /*17f60*/  IMAD.IADD R6, R5, 0x1, R6 ;  /* 0x0000000105067824 */ /* 0x000fc800078e0206 */
[----:B------:R-:W-:-:S07]  /*17f70*/  IMAD.MOV.U32 R13, RZ, RZ, R6 ;  /* 0x000000ffff0d7224 */ /* 0x000fce00078e0006 */
[----:B------:R-:W-:Y:S05]  /*17f80*/  WARPSYNC.COLLECTIVE R15, `(.L_x_11358) ;  /* 0x000000000f087348 */ /* 0x000fea0003c00000 */
[----:B------:R0:W1:Y:S02]  /*17f90*/  SHFL.UP P6, R14, R13, R12, R11 ;  /* 0x0400000c0d0e7389 */ /* 0x00006400000c000b */
[----:B01----:R-:W-:Y:S01]  /*17fa0*/  ENDCOLLECTIVE ;  /* 0x000000000000791b */ /* 0x003fe20003800000 */
.L_x_11358:
[----:B------:R-:W-:Y:S01]  /*17fb0*/  IMAD.MOV.U32 R12, RZ, RZ, 0x10 ;  /* 0x00000010ff0c7424 */ /* 0x000fe200078e00ff */
[----:B------:R-:W-:-:S05]  /*17fc0*/  SEL R7, R14, RZ, P4 ;  /* 0x000000ff0e077207 */ /* 0x000fca0002000000 */
[----:B------:R-:W-:-:S04]  /*17fd0*/  IMAD.IADD R7, R6, 0x1, R7 ;  /* 0x0000000106077824 */ /* 0x000fc800078e0207 */
[----:B------:R-:W-:-:S07]  /*17fe0*/  IMAD.MOV.U32 R13, RZ, RZ, R7 ;  /* 0x000000ffff0d7224 */ /* 0x000fce00078e0007 */
[----:B------:R-:W-:Y:S05]  /*17ff0*/  WARPSYNC.COLLECTIVE R15, `(.L_x_11359) ;  /* 0x000000000f087348 */ /* 0x000fea0003c00000 */
[----:B------:R0:W1:Y:S02]  /*18000*/  SHFL.UP P6, R14, R13, R12, R11 ;  /* 0x0400000c0d0e7389 */ /* 0x00006400000c000b */
[----:B01----:R-:W-:Y:S01]  /*18010*/  ENDCOLLECTIVE ;  /* 0x000000000000791b */ /* 0x003fe20003800000 */
.L_x_11359:
[----:B------:R-:W-:Y:S01]  /*18020*/  MOV R12, 0x1f ;  /* 0x0000001f000c7802 */ /* 0x000fe20000000f00 */
[----:B------:R-:W-:Y:S01]  /*18030*/  IMAD.MOV.U32 R11, RZ, RZ, 0x1f ;  /* 0x0000001fff0b7424 */ /* 0x000fe200078e00ff */
[----:B------:R-:W-:-:S05]  /*18040*/  SEL R14, R14, RZ, P5 ;  /* 0x000000ff0e0e7207 */ /* 0x000fca0002800000 */
[----:B------:R-:W-:-:S04]  /*18050*/  IMAD.IADD R3, R7, 0x1, R14 ;  /* 0x0000000107037824 */ /* 0x000fc800078e020e */
[----:B------:R-:W-:-:S07]  /*18060*/  IMAD.MOV.U32 R13, RZ, RZ, R3 ;  /* 0x000000ffff0d7224 */ /* 0x000fce00078e0003 */
[----:B------:R-:W-:Y:S05]  /*18070*/  WARPSYNC.COLLECTIVE R15, `(.L_x_11360) ;  /* 0x000000000f087348 */ /* 0x000fea0003c00000 */
[----:B------:R0:W1:Y:S02]  /*18080*/  SHFL.IDX P6, R14, R13, R12, R11 ;  /* 0x0000000c0d0e7389 */ /* 0x00006400000c000b */
[----:B01----:R-:W-:Y:S01]  /*18090*/  ENDCOLLECTIVE ;  /* 0x000000000000791b */ /* 0x003fe20003800000 */
.L_x_11360:
[----:B------:R-:W-:Y:S05]  /*180a0*/  BRA `(.L_x_11361) ;  /* 0xffffffd800b47947 */ /* 0x000fea000383ffff */
.L_x_11269:
[----:B------:R-:W-:Y:S01]  /*180b0*/  BSSY B0, `(.L_x_11362) ;  /* 0x0000006000007945 */ /* 0x000fe20003800000 */
[----:B------:R-:W-:Y:S01]  /*180c0*/  PLOP3.LUT P6, PT, P6, PT, PT, 0x8, 0x0 ;  /* 0x000000000000781c */ /* 0x000fe200037ce170 */
[----:B------:R-:W-:-:S12]  /*180d0*/  IMAD.MOV.U32 R15, RZ, RZ, -0x1 ;  /* 0xffffffffff0f7424 */ /* 0x000fd800078e00ff */
[----:B0-----:R-:W-:Y:S05]  /*180e0*/  WARPSYNC.COLLECTIVE R15, `(.L_x_11363) ;  /* 0x000000000f087348 */ /* 0x001fea0003c00000 */
[----:B------:R-:W-:Y:S01]  /*180f0*/  VOTE.ANY R14, PT, P6 ;  /* 0x00000000000e7806 */ /* 0x000fe200030e0100 */
[----:B0-----:R-:W-:Y:S06]  /*18100*/  ENDCOLLECTIVE ;  /* 0x000000000000791b */ /* 0x001fec0003800000 */
.L_x_11363:
[----:B------:R-:W-:Y:S05]  /*18110*/  BSYNC B0 ;  /* 0x0000000000007941 */ /* 0x000fea0003800000 */
.L_x_11362:
        /* <DEDUP_REMOVED lines=9> */
.L_x_11364:
[----:B------:R-:W-:Y:S01]  /*181b0*/  IMAD.MOV.U32 R17, RZ, RZ, R14 ;  /* 0x000000ffff117224 */ /* 0x000fe200078e000e */
[----:B------:R-:W-:Y:S06]  /*181c0*/  BRA `(.L_x_11365) ;  /* 0xffffffd800a47947 */ /* 0x000fec000383ffff */
.L_x_11271:
[----:B------:R-:W-:Y:S01]  /*181d0*/  BSSY B0, `(.L_x_11366) ;  /* 0x0000007000007945 */ /* 0x000fe20003800000 */
[----:B------:R-:W-:Y:S02]  /*181e0*/  IMAD.MOV.U32 R13, RZ, RZ, R3 ;  /* 0x000000ffff0d7224 */ /* 0x000fe400078e0003 */
[----:B------:R-:W-:Y:S02]  /*181f0*/  IMAD.MOV.U32 R11, RZ, RZ, 0x1f ;  /* 0x0000001fff0b7424 */ /* 0x000fe400078e00ff */
[----:B------:R-:W-:-:S07]  /*18200*/  IMAD.MOV.U32 R15, RZ, RZ, -0x1 ;  /* 0xffffffffff0f7424 */ /* 0x000fce00078e00ff */
[----:B012---:R-:W-:Y:S05]  /*18210*/  WARPSYNC.COLLECTIVE R15, `(.L_x_11367) ;  /* 0x000000000f087348 */ /* 0x007fea0003c00000 */
[----:B------:R3:W4:Y:S02]  /*18220*/  SHFL.IDX P6, R14, R13, R12, R11 ;  /* 0x0000000c0d0e7389 */ /* 0x00072400000c000b */
[----:B01234-:R-:W-:Y:S01]  /*18230*/  ENDCOLLECTIVE ;  /* 0x000000000000791b */ /* 0x01ffe20003800000 */
.L_x_11367:
[----:B------:R-:W-:Y:S05]  /*18240*/  BSYNC B0 ;  /* 0x0000000000007941 */ /* 0x000fea0003800000 */
.L_x_11366:
[----:B------:R-:W-:Y:S05]  /*18250*/  BRA `(.L_x_11270) ;  /* 0xffffffd8009c7947 */ /* 0x000fea000383ffff */
.L_x_11275:
[----:B0-----:R0:W2:Y:S02]  /*18260*/  SYNCS.PHASECHK.TRANS64.TRYWAIT P0, [R8+URZ+0x13220], R0 ;  /* 0x01322000080075a7 */ /* 0x0010a4000800017f */
[----:B--2---:R-:W-:Y:S05]  /*18270*/  @!P0 NANOSLEEP.SYNCS 0x989680 ;  /* 0x009896800000895d */ /* 0x004fea0003900000 */
[----:B------:R-:W2:Y:S02]  /*18280*/  @!P0 SYNCS.PHASECHK.TRANS64 P0, [R8+URZ+0x13220], R0 ;  /* 0x01322000080085a7 */ /* 0x000ea4000800007f */
[----:B--2---:R-:W-:Y:S05]  /*18290*/  @!P0 BRA `(.L_x_11275) ;  /* 0xfffffffc00f08947 */ /* 0x004fea000383ffff */
[----:B------:R-:W-:Y:S05]  /*182a0*/  BRA `(.L_x_11368) ;  /* 0xffffffdc00887947 */ /* 0x000fea000383ffff */
.L_x_11276:
        /* <DEDUP_REMOVED lines=8> */
[----:B01--4-:R-:W-:Y:S05]  /*18330*/  WARPSYNC.COLLECTIVE R15, `(.L_x_11370) ;  /* 0x000000000f087348 */ /* 0x013fea0003c00000 */
[----:B------:R2:W3:Y:S02]  /*18340*/  SHFL.IDX P6, R14, R13, R12, R11 ;  /* 0x0000000c0d0e7389 */ /* 0x0004e400000c000b */
[----:B01234-:R-:W-:Y:S01]  /*18350*/  ENDCOLLECTIVE ;  /* 0x000000000000791b */ /* 0x01ffe20003800000 */
.L_x_11370:
[----:B------:R-:W-:Y:S05]  /*18360*/  BSYNC B0 ;  /* 0x0000000000007941 */ /* 0x000fea0003800000 */
.L_x_11369:
[----:B------:R-:W-:Y:S05]  /*18370*/  BRA `(.L_x_11371) ;  /* 0xffffffdc00707947 */ /* 0x000fea000383ffff */
.L_x_11277:
[----:B------:R-:W-:Y:S01]  /*18380*/  BSSY B0, `(.L_x_11372) ;  /* 0x0000006000007945 */ /* 0x000fe20003800000 */
[----:B------:R-:W-:-:S07]  /*18390*/  IMAD.MOV.U32 R15, RZ, RZ, -0x1 ;  /* 0xffffffffff0f7424 */ /* 0x000fce00078e00ff */
[----:B01--4-:R-:W-:Y:S05]  /*183a0*/  WARPSYNC.COLLECTIVE R15, `(.L_x_11373) ;  /* 0x000000000f0c7348 */ /* 0x013fea0003c00000 */
[----:B------:R-:W-:Y:S02]  /*183b0*/  ELECT P6, UR62, PT ;  /* 0x00000000003e782f */ /* 0x000fe400038c0000 */
[----:B------:R-:W-:Y:S01]  /*183c0*/  MOV R14, UR62 ;  /* 0x0000003e000e7c02 */ /* 0x000fe20008000f00 */
[----:B01--4-:R-:W-:Y:S10]  /*183d0*/  ENDCOLLECTIVE ;  /* 0x000000000000791b */ /* 0x013ff40003800000 */
.L_x_11373:
[----:B------:R-:W-:Y:S05]  /*183e0*/  BSYNC B0 ;  /* 0x0000000000007941 */ /* 0x000fea0003800000 */
.L_x_11372:
[----:B------:R-:W-:Y:S05]  /*183f0*/  BRA `(.L_x_11374) ;  /* 0xffffffdc00647947 */ /* 0x000fea000383ffff */
.L_x_11279:
[----:B0-----:R0:W1:Y:S02]  /*18400*/  SYNCS.PHASECHK.TRANS64.TRYWAIT P1, [R6+URZ], R3 ;  /* 0x00000003060075a7 */ /* 0x001064000802017f */
[----:B-1----:R-:W-:Y:S05]  /*18410*/  @!P1 NANOSLEEP.SYNCS 0x989680 ;  /* 0x009896800000995d */ /* 0x002fea0003900000 */
[----:B------:R-:W1:Y:S02]  /*18420*/  @!P1 SYNCS.PHASECHK.TRANS64 P1, [R6+URZ], R3 ;  /* 0x00000003060095a7 */ /* 0x000e64000802007f */
[----:B-1----:R-:W-:Y:S05]  /*18430*/  @!P1 BRA `(.L_x_11279) ;  /* 0xfffffffc00f09947 */ /* 0x002fea000383ffff */
[----:B------:R-:W-:Y:S05]  /*18440*/  BRA `(.L_x_11375) ;  /* 0xffffffdc00987947 */ /* 0x000fea000383ffff */
.L_x_11280:
[----:B-1----:R1:W2:Y:S02]  /*18450*/  SYNCS.PHASECHK.TRANS64.TRYWAIT P1, [R7+URZ], R0 ;  /* 0x00000000070075a7 */ /* 0x0022a4000802017f */
[----:B--2---:R-:W-:Y:S05]  /*18460*/  @!P1 NANOSLEEP.SYNCS 0x989680 ;  /* 0x009896800000995d */ /* 0x004fea0003900000 */
[----:B------:R-:W2:Y:S02]  /*18470*/  @!P1 SYNCS.PHASECHK.TRANS64 P1, [R7+URZ], R0 ;  /* 0x00000000070095a7 */ /* 0x000ea4000802007f */
[----:B--2---:R-:W-:Y:S05]  /*18480*/  @!P1 BRA `(.L_x_11280) ;  /* 0xfffffffc00f09947 */ /* 0x004fea000383ffff */
[----:B------:R-:W-:Y:S05]  /*18490*/  BRA `(.L_x_11376) ;  /* 0xffffffdc008c7947 */ /* 0x000fea000383ffff */
.L_x_11282:
[----:B--2---:R2:W3:Y:S02]  /*184a0*/  SYNCS.PHASECHK.TRANS64.TRYWAIT P1, [R2+URZ+0x13260], R3 ;  /* 0x01326003020075a7 */ /* 0x0044e4000802017f */
[----:B---3--:R-:W-:Y:S05]  /*184b0*/  @!P1 NANOSLEEP.SYNCS 0x989680 ;  /* 0x009896800000995d */ /* 0x008fea0003900000 */
[----:B------:R-:W3:Y:S02]  /*184c0*/  @!P1 SYNCS.PHASECHK.TRANS64 P1, [R2+URZ+0x13260], R3 ;  /* 0x01326003020095a7 */ /* 0x000ee4000802007f */
[----:B---3--:R-:W-:Y:S05]  /*184d0*/  @!P1 BRA `(.L_x_11282) ;  /* 0xfffffffc00f09947 */ /* 0x008fea000383ffff */
[----:B------:R-:W-:Y:S05]  /*184e0*/  BRA `(.L_x_11377) ;  /* 0xffffffdc008c7947 */ /* 0x000fea000383ffff */
.L_x_11284:
[----:B---3--:R3:W0:Y:S02]  /*184f0*/  SYNCS.PHASECHK.TRANS64.TRYWAIT P1, [R5+URZ+0x13260], R0 ;  /* 0x01326000050075a7 */ /* 0x008624000802017f */
[----:B0-----:R-:W-:Y:S05]  /*18500*/  @!P1 NANOSLEEP.SYNCS 0x989680 ;  /* 0x009896800000995d */ /* 0x001fea0003900000 */
[----:B------:R-:W0:Y:S02]  /*18510*/  @!P1 SYNCS.PHASECHK.TRANS64 P1, [R5+URZ+0x13260], R0 ;  /* 0x01326000050095a7 */ /* 0x000e24000802007f */
[----:B0-----:R-:W-:Y:S05]  /*18520*/  @!P1 BRA `(.L_x_11284) ;  /* 0xfffffffc00f09947 */ /* 0x001fea000383ffff */
[----:B------:R-:W-:Y:S05]  /*18530*/  BRA `(.L_x_11378) ;  /* 0xffffffdc008c7947 */ /* 0x000fea000383ffff */
.L_x_11286:
[----:B------:R0:W0:Y:S02]  /*18540*/  SYNCS.PHASECHK.TRANS64.TRYWAIT P0, [R2+URZ+0x13280], R3 ;  /* 0x01328003020075a7 */ /* 0x000024000800017f */
[----:B0-----:R-:W-:Y:S05]  /*18550*/  @!P0 NANOSLEEP.SYNCS 0x989680 ;  /* 0x009896800000895d */ /* 0x001fea0003900000 */
[----:B------:R-:W0:Y:S02]  /*18560*/  @!P0 SYNCS.PHASECHK.TRANS64 P0, [R2+URZ+0x13280], R3 ;  /* 0x01328003020085a7 */ /* 0x000e24000800007f */
[----:B0-----:R-:W-:Y:S05]  /*18570*/  @!P0 BRA `(.L_x_11286) ;  /* 0xfffffffc00f08947 */ /* 0x001fea000383ffff */
[----:B------:R-:W-:Y:S05]  /*18580*/  BRA `(.L_x_11287) ;  /* 0xffffffdc00887947 */ /* 0x000fea000383ffff */
.L_x_11379:
        /* <DEDUP_REMOVED lines=15> */
.L_x_12992:


//--------------------- .text._ZN7cutlass13device_kernelIN5flash11enable_sm90INS1_16FlashAttnFwdSm90INS1_25CollectiveMainloopFwdSm90ILi2EN4cute5tupleIJNS5_1CILi1EEES8_S8_EEENS6_IJNS7_ILi192EEENS7_ILi160EEENS7_ILi64EEEEEELi64ENS_12float_e4m3_tEfNS_4arch4Sm90ELb0ELb1ELb1ELb0ELb0ELb0ELb0ELb1ELb1ELb1ELb0ELb0EEENS1_21CollectiveEpilogueFwdINS6_IJSA_SC_SB_EEES9_NS_10bfloat16_tESG_Li384ELb0ELb1ELb0ELb1EEENS1_30DynamicPersistentTileSchedulerILi384ELi128ELb0ELb1ELb1EEEEEEEEEvNT_6ParamsE --------------------------
	.section	.text._ZN7cutlass13device_kernelIN5flash11enable_sm90INS1_16FlashAttnFwdSm90INS1_25CollectiveMainloopFwdSm90ILi2EN4cute5tupleIJNS5_1CILi1EEES8_S8_EEENS6_IJNS7_ILi192EEENS7_ILi160EEENS7_ILi64EEEEEELi64ENS_12float_e4m3_tEfNS_4arch4Sm90ELb0ELb1ELb1ELb0ELb0ELb0ELb0ELb1ELb1ELb1ELb0ELb0EEENS1_21CollectiveEpilogueFwdINS6_IJSA_SC_SB_EEES9_NS_10bfloat16_tESG_Li384ELb0ELb1ELb0ELb1EEENS1_30DynamicPersistentTileSchedulerILi384ELi128ELb0ELb1ELb1EEEEEEEEEvNT_6ParamsE,"ax",@progbits
	.align	128
.text._ZN7cutlass13device_kernelIN5flash11enable_sm90INS1_16FlashAttnFwdSm90INS1_25CollectiveMainloopFwdSm90ILi2EN4cute5tupleIJNS5_1CILi1EEES8_S8_EEENS6_IJNS7_ILi192EEENS7_ILi160EEENS7_ILi64EEEEEELi64ENS_12float_e4m3_tEfNS_4arch4Sm90ELb0ELb1ELb1ELb0ELb0ELb0ELb0ELb1ELb1ELb1ELb0ELb0EEENS1_21CollectiveEpilogueFwdINS6_IJSA_SC_SB_EEES9_NS_10bfloat16_tESG_Li384ELb0ELb1ELb0ELb1EEENS1_30DynamicPersistentTileSchedulerILi384ELi128ELb0ELb1ELb1EEEEEEEEEvNT_6ParamsE:
        .type           _ZN7cutlass13device_kernelIN5flash11enable_sm90INS1_16FlashAttnFwdSm90INS1_25CollectiveMainloopFwdSm90ILi2EN4cute5tupleIJNS5_1CILi1EEES8_S8_EEENS6_IJNS7_ILi192EEENS7_ILi160EEENS7_ILi64EEEEEELi64ENS_12float_e4m3_tEfNS_4arch4Sm90ELb0ELb1ELb1ELb0ELb0ELb0ELb0ELb1ELb1ELb1ELb0ELb0EEENS1_21CollectiveEpilogueFwdINS6_IJSA_SC_SB_EEES9_NS_10bfloat16_tESG_Li384ELb0ELb1ELb0ELb1EEENS1_30DynamicPersistentTileSchedulerILi384ELi128ELb0ELb1ELb1EEEEEEEEEvNT_6ParamsE,@function
        .size           _ZN7cutlass13device_kernelIN5flash11enable_sm90INS1_16FlashAttnFwdSm90INS1_25CollectiveMainloopFwdSm90ILi2EN4cute5tupleIJNS5_1CILi1EEES8_S8_EEENS6_IJNS7_ILi192EEENS7_ILi160EEENS7_ILi64EEEEEELi64ENS_12float_e4m3_tEfNS_4arch4Sm90ELb0ELb1ELb1ELb0ELb0ELb0ELb0ELb1ELb1ELb1ELb0ELb0EEENS1_21CollectiveEpilogueFwdINS6_IJSA_SC_SB_EEES9_NS_10bfloat16_tESG_Li384ELb0ELb1ELb0ELb1EEENS1_30DynamicPersistentTileSchedulerILi384ELi128ELb0ELb1ELb1EEEEEEEEEvNT_6ParamsE,(.L_x_12993 - _ZN7cutlass13device_kernelIN5flash11enable_sm90INS1_16FlashAttnFwdSm90INS1_25CollectiveMainloopFwdSm90ILi2EN4cute5tupleIJNS5_1CILi1EEES8_S8_EEENS6_IJNS7_ILi192EEENS7_ILi160EEENS7_ILi64EEEEEELi64ENS_12float_e4m3_tEfNS_4arch4Sm90ELb0ELb1ELb1ELb0ELb0ELb0ELb0ELb1ELb1ELb1ELb0ELb0EEENS1_21CollectiveEpilogueFwdINS6_IJSA_SC_SB_EEES9_NS_10bfloat16_tESG_Li384ELb0ELb1ELb0ELb1EEENS1_30DynamicPersistentTileSchedulerILi384ELi128ELb0ELb1ELb1EEEEEEEEEvNT_6ParamsE)
        .other          _ZN7cutlass13device_kernelIN5flash11enable_sm90INS1_16FlashAttnFwdSm90INS1_25CollectiveMainloopFwdSm90ILi2EN4cute5tupleIJNS5_1CILi1EEES8_S8_EEENS6_IJNS7_ILi192EEENS7_ILi160EEENS7_ILi64EEEEEELi64ENS_12float_e4m3_tEfNS_4arch4Sm90ELb0ELb1ELb1ELb0ELb0ELb0ELb0ELb1ELb1ELb1ELb0ELb0EEENS1_21CollectiveEpilogueFwdINS6_IJSA_SC_SB_EEES9_NS_10bfloat16_tESG_Li384ELb0ELb1ELb0ELb1EEENS1_30DynamicPersistentTileSchedulerILi384ELi128ELb0ELb1ELb1EEEEEEEEEvNT_6ParamsE,@"STO_CUDA_ENTRY STV_DEFAULT"
_ZN7cutlass13device_kernelIN5flash11enable_sm90INS1_16FlashAttnFwdSm90INS1_25CollectiveMainloopFwdSm90ILi2EN4cute5tupleIJNS5_1CILi1EEES8_S8_EEENS6_IJNS7_ILi192EEENS7_ILi160EEENS7_ILi64EEEEEELi64ENS_12float_e4m3_tEfNS_4arch4Sm90ELb0ELb1ELb1ELb0ELb0ELb0ELb0ELb1ELb1ELb1ELb0ELb0EEENS1_21CollectiveEpilogueFwdINS6_IJSA_SC_SB_EEES9_NS_10bfloat16_tESG_Li384ELb0ELb1ELb0ELb1EEENS1_30DynamicPersistentTileSchedulerILi384ELi128ELb0ELb1ELb1EEEEEEEEEvNT_6ParamsE:
        /* <DEDUP_REMOVED lines=17> */
.L_x_11381:
[----:B------:R-:W-:Y:S05]  /*0110*/  BSYNC B0 ;  /* 0x0000000000007941 */ /* 0x000fea0003800000 */
.L_x_11380:
        /* <DEDUP_REMOVED lines=41> */
.L_x_11382:
        /* <DEDUP_REMOVED lines=22> */
.L_x_11383:
        /* <DEDUP_REMOVED lines=18> */
.L_x_11384:
        /* <DEDUP_REMOVED lines=22> */
.L_x_11385:
        /* <DEDUP_REMOVED lines=22> */
.L_x_11386:
[----:B------:R-:W-:Y:S01]  /*08f0*/  PLOP3.LUT P0, PT, PT, PT, UP0, 0x80, 0x0 ;  /* 0x000000000000781c */ /* 0x000fe20003f0f008 */
[----:B------:R-:W-:Y:S01]  /*0900*/  UMOV UR38, 0x1 ;  /* 0x0000000100267882 */ /* 0x000fe20000000000 */
[----:B------:R-:W-:Y:S01]  /*0910*/  NOP ;  /* 0x0000000000007918 */ /* 0x000fe20000000000 */
[----:B------:R-:W-:Y:S01]  /*0920*/  USEL UR38, UR38, 0x2, !UP0 ;  /* 0x0000000226267887 */ /* 0x000fe2000c000000 */
[----:B------:R-:W-:Y:S01]  /*0930*/  ULDC.64 UR48, c[0x0][0x208] ;  /* 0x0000820000307ab9 */ /* 0x000fe20000000a00 */
[----:B012-4-:R-:W-:Y:S08]  /*0940*/  BAR.SYNC.DEFER_BLOCKING 0x0 ;  /* 0x0000000000007b1d */ /* 0x017ff00000010000 */
[----:B------:R-:W-:Y:S05]  /*0950*/  @!P0 BRA `(.L_x_11387) ;  /* 0x0000013c00248947 */ /* 0x000fea0003800000 */
.L_x_11388:
        /* <DEDUP_REMOVED lines=19> */
[----:B------:R-:W-:Y:S01]  /*0a90*/  SHF.R.S32.HI R2, RZ, 0x7, R2 ;  /* 0x00000007ff027819 */ /* 0x000fe20000011402 */
[----:B------:R-:W-:Y:S02]  /*0aa0*/  IMAD.SHL.U32 R6, R4, 0x20, RZ ;  /* 0x0000002004067824 */ /* 0x000fe400078e00ff */
[----:B------:R-:W-:Y:S01]  /*0ab0*/  IMAD.IADD R18, R0, 0x1, -R5 ;  /* 0x0000000100127824 */ /* 0x000fe200078e0a05 */
[CC--:B------:R-:W-:Y:S01]  /*0ac0*/  LEA.HI R5, R3.reuse, R0.reuse, RZ, 0x2 ;  /* 0x0000000003057211 */ /* 0x0c0fe200078f10ff */
[----:B------:R-:W-:Y:S01]  /*0ad0*/  IMAD.HI R7, R2, 0x55555556, RZ ;  /* 0x5555555602077827 */ /* 0x000fe200078e02ff */
[----:B------:R-:W-:-:S02]  /*0ae0*/  LEA.HI R3, R3, R0, RZ, 0x4 ;  /* 0x0000000003037211 */ /* 0x000fc400078f20ff */
[----:B------:R-:W-:Y:S02]  /*0af0*/  SHF.R.S32.HI R9, RZ, 0x1f, R18 ;  /* 0x0000001fff097819 */ /* 0x000fe40000011412 */
[----:B------:R-:W-:Y:S02]  /*0b00*/  LOP3.LUT R13, R5, 0xfffffffc, RZ, 0xc0, !PT ;  /* 0xfffffffc050d7812 */ /* 0x000fe400078ec0ff */
[----:B------:R-:W-:Y:S02]  /*0b10*/  LEA.HI R8, R9, R18, RZ, 0x2 ;  /* 0x0000001209087211 */ /* 0x000fe400078f10ff */
[----:B------:R-:W-:Y:S01]  /*0b20*/  SHF.R.S32.HI R4, RZ, 0x4, R3 ;  /* 0x00000004ff047819 */ /* 0x000fe20000011403 */
[----:B------:R-:W-:Y:S01]  /*0b30*/  IMAD.IADD R13, R0, 0x1, -R13 ;  /* 0x00000001000d7824 */ /* 0x000fe200078e0a0d */
[--C-:B------:R-:W-:Y:S02]  /*0b40*/  SHF.R.S32.HI R10, RZ, 0x2, R8.reuse ;  /* 0x00000002ff0a7819 */ /* 0x100fe40000011408 */
[----:B------:R-:W-:-:S02]  /*0b50*/  SHF.R.S32.HI R11, RZ, 0x1f, R8 ;  /* 0x0000001fff0b7819 */ /* 0x000fc40000011408 */
[----:B------:R-:W-:Y:S02]  /*0b60*/  LOP3.LUT R5, R3, 0x3fffff0, RZ, 0xc0, !PT ;  /* 0x03fffff003057812 */ /* 0x000fe400078ec0ff */
[----:B------:R-:W-:Y:S02]  /*0b70*/  LEA.HI R11, R11, R10, RZ, 0x3 ;  /* 0x0000000a0b0b7211 */ /* 0x000fe400078f18ff */
[----:B------:R-:W-:Y:S01]  /*0b80*/  LEA.HI R3, R3, R4, RZ, 0x1 ;  /* 0x0000000403037211 */ /* 0x000fe200078f08ff */
[----:B------:R-:W-:Y:S01]  /*0b90*/  IMAD.IADD R5, R0, 0x1, -R5 ;  /* 0x0000000100057824 */ /* 0x000fe200078e0a05 */
[----:B------:R-:W-:Y:S02]  /*0ba0*/  LOP3.LUT R11, R11, 0xfffffff8, RZ, 0xc0, !PT ;  /* 0xfffffff80b0b7812 */ /* 0x000fe400078ec0ff */
[----:B------:R-:W-:Y:S02]  /*0bb0*/  LEA.HI R9, R9, R18, RZ, 0x5 ;  /* 0x0000001209097211 */ /* 0x000fe400078f28ff */
[----:B------:R-:W-:Y:S01]  /*0bc0*/  LOP3.LUT R6, R6, 0xfffffc00, RZ, 0xc0, !PT ;  /* 0xfffffc0006067812 */ /* 0x000fe200078ec0ff */
[----:B------:R-:W-:Y:S01]  /*0bd0*/  IMAD.IADD R10, R10, 0x1, -R11 ;  /* 0x000000010a0a7824 */ /* 0x000fe200078e0a0b */
[----:B------:R-:W-:-:S02]  /*0be0*/  LOP3.LUT R3, R3, 0x1ffffffe, RZ, 0xc0, !PT ;  /* 0x1ffffffe03037812 */ /* 0x000fc400078ec0ff */
[----:B------:R-:W-:Y:S01]  /*0bf0*/  LEA.HI R7, R7, R7, RZ, 0x1 ;  /* 0x0000000707077211 */ /* 0x000fe200078f08ff */
[----:B------:R-:W-:Y:S01]  /*0c00*/  IMAD R6, R5, 0x40, R6 ;  /* 0x0000004005067824 */ /* 0x000fe200078e0206 */
[----:B------:R-:W-:Y:S01]  /*0c10*/  LEA.HI R0, R13, R13, RZ, 0x1 ;  /* 0x0000000d0d007211 */ /* 0x000fe200078f08ff */
[----:B------:R-:W-:Y:S01]  /*0c20*/  IMAD.IADD R3, R4, 0x1, -R3 ;  /* 0x0000000104037824 */ /* 0x000fe200078e0a03 */
[----:B------:R-:W-:Y:S01]  /*0c30*/  SHF.R.S32.HI R9, RZ, 0x5, R9 ;  /* 0x00000005ff097819 */ /* 0x000fe20000011409 */
[----:B------:R-:W-:Y:S01]  /*0c40*/  IMAD R7, R7, -0x3, R2 ;  /* 0xfffffffd07077824 */ /* 0x000fe200078e0202 */
[----:B------:R-:W-:Y:S01]  /*0c50*/  LOP3.LUT R0, R0, 0x1ffffffe, RZ, 0xc0, !PT ;  /* 0x1ffffffe00007812 */ /* 0x000fe200078ec0ff */
[----:B------:R-:W-:Y:S01]  /*0c60*/  IMAD R156, R3, 0x8, R6 ;  /* 0x00000008039c7824 */ /* 0x000fe200078e0206 */
[----:B------:R-:W-:Y:S01]  /*0c70*/  LOP3.LUT R3, R8, 0x7ffffffc, RZ, 0xc0, !PT ;  /* 0x7ffffffc08037812 */ /* 0x000fe200078ec0ff */
[----:B------:R-:W-:Y:S02]  /*0c80*/  IMAD R10, R9, 0x10, R10 ;  /* 0x00000010090a7824 */ /* 0x000fe400078e020a */
[----:B------:R-:W-:-:S02]  /*0c90*/  IMAD.IADD R19, R13, 0x1, -R0 ;  /* 0x000000010d137824 */ /* 0x000fc400078e0a00 */
[----:B------:R-:W-:Y:S02]  /*0ca0*/  IMAD R22, R7, 0x40, R10 ;  /* 0x0000004007167824 */ /* 0x000fe400078e020a */
[----:B------:R-:W-:Y:S02]  /*0cb0*/  IMAD.IADD R18, R18, 0x1, -R3 ;  /* 0x0000000112127824 */ /* 0x000fe400078e0a03 */
[----:B------:R-:W-:-:S07]  /*0cc0*/  IMAD R19, R19, 0x8, R22 ;  /* 0x0000000813137824 */ /* 0x000fce00078e0216 */
.L_x_11477:
        /* <DEDUP_REMOVED lines=12> */
[----:B012--5:R-:W-:Y:S05]  /*0d90*/  @!P0 BRA `(.L_x_11389) ;  /* 0x0000000000208947 */ /* 0x027fea0003800000 */
        /* <DEDUP_REMOVED lines=8> */
.L_x_11389:
[----:B------:R-:W-:Y:S01]  /*0e20*/  ULDC UR7, c[0x0][0xc54] ;  /* 0x0003150000077ab9 */ /* 0x000fe20000000800 */
[----:B------:R-:W-:Y:S01]  /*0e30*/  UMOV UR6, UR9 ;  /* 0x0000000900067c82 */ /* 0x000fe20008000000 */
[----:B------:R-:W-:-:S11]  /*0e40*/  UISETP.NE.AND UP0, UPT, UR7, 0x1, UPT ;  /* 0x000000010700788c */ /* 0x000fd6000bf05270 */
[----:B------:R-:W-:Y:S02]  /*0e50*/  @UP0 ULDC.64 UR10, c[0x0][0xc58] ;  /* 0x00031600000a0ab9 */ /* 0x000fe40000000a00 */
[----:B------:R-:W-:-:S04]  /*0e60*/  UIMAD.WIDE.U32 UR4, UR9, UR10, URZ ;  /* 0x0000000a090472a5 */ /* 0x000fc8000f8e003f */
[----:B------:R-:W-:-:S04]  /*0e70*/  @UP0 USHF.R.U32.HI UR6, URZ, UR11, UR5 ;  /* 0x0000000b3f060299 */ /* 0x000fc80008011605 */
[----:B------:R-:W-:-:S12]  /*0e80*/  UIMAD UR4, UR6, UR7, URZ ;  /* 0x00000007060472a4 */ /* 0x000fd8000f8e023f */
.L_x_11390:
        /* <DEDUP_REMOVED lines=8> */
[----:B------:R-:W-:Y:S01]  /*0f10*/  UIMAD UR40, UR6, 0xc0, URZ ;  /* 0x000000c0062878a4 */ /* 0x000fe2000f8e023f */
        /* <DEDUP_REMOVED lines=40> */
.L_x_11392:
[----:B------:R-:W-:-:S13]  /*11a0*/  ISETP.NE.AND P0, PT, R11, 0x1, PT ;  /* 0x000000010b00780c */ /* 0x000fda0003f05270 */
[----:B------:R-:W0:Y:S02]  /*11b0*/  @P0 LDC.64 R8, c[0x0][0x9e8] ;  /* 0x00027a00ff080b82 */ /* 0x000e240000000a00 */
[----:B0-----:R-:W-:-:S05]  /*11c0*/  @P0 IMAD.HI.U32 R6, R4, R8, RZ ;  /* 0x0000000804060227 */ /* 0x001fca00078e00ff */
[----:B------:R-:W-:-:S07]  /*11d0*/  @P0 SHF.R.U32.HI R4, RZ, R9, R6 ;  /* 0x00000009ff040219 */ /* 0x000fce0000011606 */
.L_x_11393:
[----:B------:R-:W-:-:S05]  /*11e0*/  IMAD R4, R4, R11, R11 ;  /* 0x0000000b04047224 */ /* 0x000fca00078e020b */
[----:B------:R-:W-:-:S07]  /*11f0*/  VIMNMX R3, R3, R4, PT ;  /* 0x0000000403037248 */ /* 0x000fce0003fe0100 */
.L_x_11391:
        /* <DEDUP_REMOVED lines=29> */
.L_x_11395:
[----:B------:R-:W-:-:S13]  /*13d0*/  ISETP.NE.AND P0, PT, R11, 0x1, PT ;  /* 0x000000010b00780c */ /* 0x000fda0003f05270 */
[----:B------:R-:W0:Y:S02]  /*13e0*/  @P0 LDC.64 R4, c[0x0][0x9e8] ;  /* 0x00027a00ff040b82 */ /* 0x000e240000000a00 */
[----:B0-----:R-:W-:-:S05]  /*13f0*/  @P0 IMAD.HI.U32 R0, R6, R4, RZ ;  /* 0x0000000406000227 */ /* 0x001fca00078e00ff */
[----:B------:R-:W-:-:S07]  /*1400*/  @P0 SHF.R.U32.HI R6, RZ, R5, R0 ;  /* 0x00000005ff060219 */ /* 0x000fce0000011600 */
.L_x_11396:
[----:B------:R-:W-:-:S05]  /*1410*/  IMAD R6, R6, R11, RZ ;  /* 0x0000000b06067224 */ /* 0x000fca00078e02ff */
[----:B------:R-:W-:-:S13]  /*1420*/  R2UR UR5, R6 ;  /* 0x00000000060572ca */ /* 0x000fda00000e0000 */
[----:B------:R-:W-:-:S04]  /*1430*/  UISETP.LT.AND UP0, UPT, UR4, UR5, UPT ;  /* 0x000000050400728c */ /* 0x000fc8000bf01270 */
[----:B------:R-:W-:-:S12]  /*1440*/  USEL UR4, UR4, UR5, !UP0 ;  /* 0x0000000504047287 */ /* 0x000fd8000c000000 */
.L_x_11394:
        /* <DEDUP_REMOVED lines=17> */
[----:B------:R-:W-:Y:S01]  /*1560*/  CS2R R38, SRZ ;  /* 0x0000000000267805 */ /* 0x000fe2000001ff00 */
[----:B------:R-:W-:Y:S01]  /*1570*/  IMAD.MOV.U32 R26, RZ, RZ, RZ ;  /* 0x000000ffff1a7224 */ /* 0x000fe200078e00ff */
[----:B------:R-:W-:Y:S02]  /*1580*/  CS2R R36, SRZ ;  /* 0x0000000000247805 */ /* 0x000fe4000001ff00 */
[----:B------:R-:W-:Y:S02]  /*1590*/  CS2R R28, SRZ ;  /* 0x00000000001c7805 */ /* 0x000fe4000001ff00 */
[----:B------:R-:W-:-:S02]  /*15a0*/  CS2R R30, SRZ ;  /* 0x00000000001e7805 */ /* 0x000fc4000001ff00 */
[----:B------:R-:W-:Y:S02]  /*15b0*/  ISETP.GT.AND P1, PT, R104, UR43, PT ;  /* 0x0000002b68007c0c */ /* 0x000fe4000bf24270 */
[----:B------:R-:W-:Y:S02]  /*15c0*/  CS2R R32, SRZ ;  /* 0x0000000000207805 */ /* 0x000fe4000001ff00 */
[----:B------:R-:W-:Y:S02]  /*15d0*/  CS2R R56, SRZ ;  /* 0x0000000000387805 */ /* 0x000fe4000001ff00 */
[----:B------:R-:W-:-:S07]  /*15e0*/  CS2R R58, SRZ ;  /* 0x00000000003a7805 */ /* 0x000fce000001ff00 */
[----:B------:R-:W-:Y:S05]  /*15f0*/  @!P1 BRA `(.L_x_11397) ;  /* 0x0000011400c89947 */ /* 0x000fea0003800000 */
[----:B------:R-:W-:Y:S01]  /*1600*/  VIADD R0, R23, 0xffffff80 ;  /* 0xffffff8017007836 */ /* 0x000fe20000000000 */
[----:B------:R-:W0:Y:S01]  /*1610*/  S2UR UR44, SR_CgaCtaId ;  /* 0x00000000002c79c3 */ /* 0x000e220000008800 */
[----:B------:R-:W-:-:S03]  /*1620*/  UMOV UR45, 0x400 ;  /* 0x00000400002d7882 */ /* 0x000fc60000000000 */
[----:B------:R-:W-:-:S04]  /*1630*/  SHF.R.S32.HI R3, RZ, 0x1f, R0 ;  /* 0x0000001fff037819 */ /* 0x000fc80000011400 */
[----:B------:R-:W-:-:S04]  /*1640*/  LEA.HI R3, R3, R0, RZ, 0x7 ;  /* 0x0000000003037211 */ /* 0x000fc800078f38ff */
[----:B------:R-:W-:-:S06]  /*1650*/  SHF.R.S32.HI R3, RZ, 0x7, R3 ;  /* 0x00000007ff037819 */ /* 0x000fcc0000011403 */
[----:B------:R-:W1:Y:S01]  /*1660*/  SHFL.IDX PT, R3, R3, RZ, 0x1f ;  /* 0x00001fff03037589 */ /* 0x000e6200000e0000 */
[----:B0-----:R-:W-:Y:S01]  /*1670*/  ULEA UR45, UR44, UR45, 0x18 ;  /* 0x0000002d2c2d7291 */ /* 0x001fe2000f8ec03f */
[----:B-1----:R-:W-:-:S13]  /*1680*/  R2UR UR6, R3 ;  /* 0x00000000030672ca */ /* 0x002fda00000e0000 */
        /* <DEDUP_REMOVED lines=26> */
.L_x_11398:
        /* <DEDUP_REMOVED lines=56> */
.L_x_11560:
[----:B------:R-:W-:Y:S05]  /*1bb0*/  @!P0 BRA `(.L_x_11400) ;  /* 0x0000000000048947 */ /* 0x000fea0003800000 */
[----:B------:R-:W-:Y:S01]  /*1bc0*/  BPT.TRAP 0x1 ;  /* 0x000000040000795c */ /* 0x000fe20000300000 */
.L_x_11400:
[----:B------:R-:W-:Y:S02]  /*1bd0*/  IMAD.U32 R106, RZ, RZ, UR39 ;  /* 0x00000027ff6a7e24 */ /* 0x000fe4000f8e00ff */
[----:B0-----:R-:W-:-:S03]  /*1be0*/  IMAD.U32 R3, RZ, RZ, UR37 ;  /* 0x00000025ff037e24 */ /* 0x001fc6000f8e00ff */
[----:B------:R-:W-:Y:S02]  /*1bf0*/  LEA R106, R106, UR45, 0x3 ;  /* 0x0000002d6a6a7c11 */ /* 0x000fe4000f8e18ff */
[----:B------:R-:W-:-:S04]  /*1c00*/  SHF.L.U32 R3, R3, 0x1f, RZ ;  /* 0x0000001f03037819 */ /* 0x000fc800000006ff */
[----:B------:R0:W1:Y:S01]  /*1c10*/  SYNCS.PHASECHK.TRANS64.TRYWAIT P1, [R106+URZ+0x13230], R3 ;  /* 0x013230036a0075a7 */ /* 0x000062000802017f */
[----:B------:R-:W-:Y:S05]  /*1c20*/  @!P0 BRA `(.L_x_11401) ;  /* 0x0000000000048947 */ /* 0x000fea0003800000 */
[----:B------:R-:W-:Y:S01]  /*1c30*/  BPT.TRAP 0x1 ;  /* 0x000000040000795c */ /* 0x000fe20000300000 */
.L_x_11401:
[----:B-1----:R-:W-:Y:S05]  /*1c40*/  @P1 BRA `(.L_x_11402) ;  /* 0x0000000000081947 */ /* 0x002fea0003800000 */
[----:B------:R-:W1:Y:S02]  /*1c50*/  SYNCS.PHASECHK.TRANS64.TRYWAIT P1, [R106+URZ+0x13230], R3 ;  /* 0x013230036a0075a7 */ /* 0x000e64000802017f */
[----:B-1----:R-:W-:Y:S05]  /*1c60*/  @!P1 BRA `(.L_x_11403) ;  /* 0x0000016000fc9947 */ /* 0x002fea0003800000 */
.L_x_11402:
[----:B------:R-:W-:Y:S01]  /*1c70*/  UIADD3 UR4, UR45, 0xe000, URZ ;  /* 0x0000e0002d047890 */ /* 0x000fe2000fffe03f */
[----:B------:R-:W-:Y:S02]  /*1c80*/  LOP3.LUT P3, RZ, R23, 0x7f, RZ, 0xc0, !PT ;  /* 0x0000007f17ff7812 */ /* 0x000fe4000786c0ff */
[----:B------:R-:W-:Y:S01]  /*1c90*/  LOP3.LUT R2, R2, 0xfffffff7, RZ, 0xc0, !PT ;  /* 0xfffffff702027812 */ /* 0x000fe200078ec0ff */
[----:B------:R-:W-:-:S04]  /*1ca0*/  USHF.R.U32.HI UR4, URZ, 0x4, UR4 ;  /* 0x000000043f047899 */ /* 0x000fc80008011604 */
[----:B------:R-:W-:-:S06]  /*1cb0*/  ULOP3.LUT UR4, UR4, 0x3fff, URZ, 0xc0, !UPT ;  /* 0x00003fff04047892 */ /* 0x000fcc000f8ec03f */
[----:B------:R-:W-:Y:S01]  /*1cc0*/  IMAD.U32 R6, RZ, RZ, UR4 ;  /* 0x00000004ff067e24 */ /* 0x000fe2000f8e00ff */
[----:B------:R-:W-:Y:S05]  /*1cd0*/  WARPSYNC.ALL ;  /* 0x0000000000007948 */ /* 0x000fea0003800000 */
[----:B------:R-:W-:Y:S02]  /*1ce0*/  LOP3.LUT R6, R6, 0x10000, RZ, 0xfc, !PT ;  /* 0x0001000006067812 */ /* 0x000fe400078efcff */
[----:B------:R-:W-:Y:S02]  /*1cf0*/  @P3 LOP3.LUT R2, R2, 0x8, RZ, 0xfc, !PT ;  /* 0x0000000802023812 */ /* 0x000fe400078efcff */
[----:B------:R-:W-:Y:S01]  /*1d00*/  R2UR UR12, R6 ;  /* 0x00000000060c72ca */ /* 0x000fe200000e0000 */
[----:B------:R-:W-:Y:S01]  /*1d10*/  ULOP3.LUT UR8, UR47, 0x10000, URZ, 0xfc, !UPT ;  /* 0x000100002f087892 */ /* 0x000fe2000f8efc3f */
[----:B------:R-:W-:Y:S01]  /*1d20*/  WARPGROUP.ARRIVE ;  /* 0x00000000000079c5 */ /* 0x000fe20000000000 */
[----:B------:R-:W-:Y:S01]  /*1d30*/  UMOV UR9, 0x80000020 ;  /* 0x8000002000097882 */ /* 0x000fe20000000000 */
[----:B------:R-:W-:Y:S01]  /*1d40*/  UMOV UR11, 0x80000020 ;  /* 0x80000020000b7882 */ /* 0x000fe20000000000 */
[----:B------:R-:W-:Y:S01]  /*1d50*/  UIADD3 UR7, UR8, 0x2, URZ ;  /* 0x0000000208077890 */ /* 0x000fe2000fffe03f */
[----:B------:R-:W-:Y:S01]  /*1d60*/  VIADD R108, R19, UR40 ;  /* 0x00000028136c7c36 */ /* 0x000fe20008000000 */
[----:B------:R-:W-:Y:S01]  /*1d70*/  ULDC UR20, c[0x0][0x9dc] ;  /* 0x0002770000147ab9 */ /* 0x000fe20000000800 */
[----:B01----:R-:W-:Y:S01]  /*1d80*/  @!P3 VIADD R106, R106, 0x13240 ;  /* 0x000132406a6ab836 */ /* 0x003fe20000000000 */
[----:B------:R-:W-:-:S04]  /*1d90*/  ULOP3.LUT UR20, URZ, UR20, URZ, 0x33, !UPT ;  /* 0x000000143f147292 */ /* 0x000fc8000f8e333f */
[----:B------:R-:W-:Y:S01]  /*1da0*/  UIMAD UR12, UR39, 0x280, UR12 ;  /* 0x00000280270c78a4 */ /* 0x000fe2000f8e020c */
[----:B------:R-:W-:-:S03]  /*1db0*/  @!P3 PRMT R106, RZ, 0x654, R106 ;  /* 0x00000654ff6ab816 */ /* 0x000fc6000000006a */
[----:B------:R-:W-:Y:S02]  /*1dc0*/  UIADD3 UR4, UR12, 0x100, URZ ;  /* 0x000001000c047890 */ /* 0x000fe4000fffe03f */
[----:B------:R-:W-:Y:S02]  /*1dd0*/  UIADD3 UR5, UR12, 0x180, URZ ;  /* 0x000001800c057890 */ /* 0x000fe4000fffe03f */
[----:B------:R-:W-:Y:S01]  /*1de0*/  UMOV UR10, UR12 ;  /* 0x0000000c000a7c82 */ /* 0x000fe20008000000 */
[----:B------:R-:W-:Y:S01]  /*1df0*/  UIADD3 UR6, UR12, 0x200, URZ ;  /* 0x000002000c067890 */ /* 0x000fe2000fffe03f */
[----:B------:R-:W-:Y:S01]  /*1e00*/  QGMMA.64x32x32.F32.E4M3.E4M3 R88, gdesc[UR8], RZ, !UPT, gsb0 ;  /* 0x00600000085879f3 */ /* 0x000fe2000c0008ff */
[----:B------:R-:W-:Y:S01]  /*1e10*/  UIADD3 UR10, UR12, 0x80, URZ ;  /* 0x000000800c0a7890 */ /* 0x000fe2000fffe03f */
[----:B------:R-:W-:Y:S01]  /*1e20*/  UMOV UR11, 0x80000020 ;  /* 0x80000020000b7882 */ /* 0x000fe20000000000 */
[----:B------:R-:W-:Y:S01]  /*1e30*/  UIADD3 UR13, UR12, 0x2, URZ ;  /* 0x000000020c0d7890 */ /* 0x000fe2000fffe03f */
[----:B------:R-:W-:-:S02]  /*1e40*/  WARPGROUP.DEPBAR.LE gsb0, 0x0 ;  /* 0x00008000000079c5 */ /* 0x000fc40000010000 */
        /* <DEDUP_REMOVED lines=15> */
[----:B------:R-:W-:Y:S01]  /*1f40*/  UMOV UR10, UR6 ;  /* 0x00000006000a7c82 */ /* 0x000fe20008000000 */
[----:B------:R-:W-:Y:S01]  /*1f50*/  UMOV UR11, 0x80000020 ;  /* 0x80000020000b7882 */ /* 0x000fe20000000000 */
[----:B------:R-:W-:Y:S01]  /*1f60*/  UMOV UR6, UR13 ;  /* 0x0000000d00067c82 */ /* 0x000fe20008000000 */
        /* <DEDUP_REMOVED lines=67> */
[----:B------:R-:W5:Y:S01]  /*23a0*/  LDC R58, c[0x0][0x288] ;  /* 0x0000a200ff3a7b82 */ /* 0x000f620000000800 */
        /* <DEDUP_REMOVED lines=30> */
[----:B------:R-:W-:Y:S01]  /*2590*/  ULDC UR6, c[0x0][0x448] ;  /* 0x0001120000067ab9 */ /* 0x000fe20000000800 */
[C---:B------:R-:W-:Y:S01]  /*25a0*/  FMUL.FTZ R41, R0.reuse, R43 ;  /* 0x0000002b00297220 */ /* 0x040fe20000410000 */
[----:B------:R-:W-:Y:S01]  /*25b0*/  UISETP.NE.AND UP0, UPT, UR6, 0x1, UPT ;  /* 0x000000010600788c */ /* 0x000fe2000bf05270 */
[C---:B------:R-:W-:Y:S01]  /*25c0*/  FMUL.FTZ R70, R0.reuse, R44 ;  /* 0x0000002c00467220 */ /* 0x040fe20000410000 */
[C---:B------:R-:W-:Y:S01]  /*25d0*/  FMUL.FTZ R71, R0.reuse, R45 ;  /* 0x0000002d00477220 */ /* 0x040fe20000410000 */
[C---:B------:R-:W-:Y:S01]  /*25e0*/  FMUL.FTZ R42, R0.reuse, R46 ;  /* 0x0000002e002a7220 */ /* 0x040fe20000410000 */
[C---:B------:R-:W-:Y:S01]  /*25f0*/  FMUL.FTZ R43, R0.reuse, R47 ;  /* 0x0000002f002b7220 */ /* 0x040fe20000410000 */
[C---:B------:R-:W-:Y:S01]  /*2600*/  FMUL.FTZ R44, R0.reuse, R50 ;  /* 0x00000032002c7220 */ /* 0x040fe20000410000 */
[----:B------:R-:W-:Y:S01]  /*2610*/  PLOP3.LUT P1, PT, PT, PT, UP0, 0x80, 0x0 ;  /* 0x000000000000781c */ /* 0x000fe20003f2f008 */
[C---:B------:R-:W-:Y:S01]  /*2620*/  FMUL.FTZ R45, R0.reuse, R51 ;  /* 0x00000033002d7220 */ /* 0x040fe20000410000 */
[----:B------:R-:W-:Y:S01]  /*2630*/  PLOP3.LUT P2, PT, PT, PT, UP0, 0x80, 0x0 ;  /* 0x000000000000781c */ /* 0x000fe20003f4f008 */
[C---:B------:R-:W-:Y:S01]  /*2640*/  FMUL.FTZ R97, R0.reuse, R52 ;  /* 0x0000003400617220 */ /* 0x040fe20000410000 */
[C---:B------:R-:W-:Y:S01]  /*2650*/  FMUL.FTZ R98, R0.reuse, R53 ;  /* 0x0000003500627220 */ /* 0x040fe20000410000 */
[----:B------:R-:W-:Y:S01]  /*2660*/  @UP0 ULDC UR6, c[0x0][0x44c] ;  /* 0x0001130000060ab9 */ /* 0x000fe20000000800 */
        /* <DEDUP_REMOVED lines=9> */
[----:B------:R-:W-:Y:S01]  /*2700*/  FMUL.FTZ R49, R0, R27 ;  /* 0x0000001b00317220 */ /* 0x000fe20000410000 */
[----:B------:R-:W-:Y:S01]  /*2710*/  @P1 IMAD.HI.U32 R27, R108, UR6, RZ ;  /* 0x000000066c1b1c27 */ /* 0x000fe2000f8e00ff */
[----:B------:R-:W-:-:S03]  /*2720*/  @UP0 ULDC UR6, c[0x0][0x450] ;  /* 0x0001140000060ab9 */ /* 0x000fc60000000800 */
[C---:B------:R-:W-:Y:S01]  /*2730*/  FMUL.FTZ R48, R0.reuse, R26 ;  /* 0x0000001a00307220 */ /* 0x040fe20000410000 */
[C---:B------:R-:W-:Y:S01]  /*2740*/  FMUL.FTZ R26, R0.reuse, R35 ;  /* 0x00000023001a7220 */ /* 0x040fe20000410000 */
[C---:B------:R-:W-:Y:S01]  /*2750*/  FMUL.FTZ R107, R0.reuse, R33 ;  /* 0x00000021006b7220 */ /* 0x040fe20000410000 */
[----:B------:R-:W-:Y:S01]  /*2760*/  @P2 SHF.R.U32.HI R108, RZ, UR6, R27 ;  /* 0x00000006ff6c2c19 */ /* 0x000fe2000801161b */
[----:B------:R-:W-:Y:S01]  /*2770*/  IMAD.MOV.U32 R33, RZ, RZ, -0xa0 ;  /* 0xffffff60ff217424 */ /* 0x000fe200078e00ff */
[----:B------:R-:W-:Y:S01]  /*2780*/  ULDC.64 UR6, c[0x0][0x9e0] ;  /* 0x0002780000067ab9 */ /* 0x000fe20000000a00 */
[C---:B------:R-:W-:Y:S01]  /*2790*/  FMUL.FTZ R99, R0.reuse, R24 ;  /* 0x0000001800637220 */ /* 0x040fe20000410000 */
[----:B------:R-:W-:Y:S01]  /*27a0*/  UISETP.GE.AND UP1, UPT, UR7, 0x1, UPT ;  /* 0x000000010700788c */ /* 0x000fe2000bf26270 */
        /* <DEDUP_REMOVED lines=15> */
[----:B------:R-:W-:Y:S01]  /*28a0*/  IMAD R32, R18, -0x2, R33 ;  /* 0xfffffffe12207824 */ /* 0x000fe200078e0221 */
[----:B------:R-:W0:Y:S01]  /*28b0*/  MUFU.TANH R78, R78 ;  /* 0x0000004e004e7308 */ /* 0x000e220000002400 */
[----:B------:R-:W-:Y:S01]  /*28c0*/  VIADD R31, R30, 0xa0 ;  /* 0x000000a01e1f7836 */ /* 0x000fe20000000000 */
[----:B------:R1:W-:Y:S01]  /*28d0*/  @!P3 SYNCS.ARRIVE.TRANS64.RED.A1T0 RZ, [R106+URZ], RZ ;  /* 0x000000ff6affb9a7 */ /* 0x0003e2000810043f */
[----:B------:R-:W-:Y:S01]  /*28e0*/  VIADD R115, R33, 0xffffffff ;  /* 0xffffffff21737836 */ /* 0x000fe20000000000 */
[----:B-----5:R-:W-:Y:S01]  /*28f0*/  IADD3 R30, R32, -R58, R17 ;  /* 0x8000003a201e7210 */ /* 0x020fe20007ffe011 */
[----:B------:R-:W-:-:S02]  /*2900*/  IMAD R112, R18, -0x2, R31 ;  /* 0xfffffffe12707824 */ /* 0x000fc400078e021f */
[----:B------:R-:W-:Y:S01]  /*2910*/  VIADD R117, R32, 0xffffffff ;  /* 0xffffffff20757836 */ /* 0x000fe20000000000 */
[----:B------:R-:W0:Y:S01]  /*2920*/  MUFU.TANH R77, R77 ;  /* 0x0000004d004d7308 */ /* 0x000e220000002400 */
[C---:B------:R-:W-:Y:S02]  /*2930*/  VIADD R113, R30.reuse, UR6 ;  /* 0x000000061e717c36 */ /* 0x040fe40008000000 */
[----:B------:R-:W-:-:S03]  /*2940*/  VIADD R114, R30, UR20 ;  /* 0x000000141e727c36 */ /* 0x000fc60008000000 */
[----:B-1----:R-:W-:Y:S01]  /*2950*/  VIADDMNMX R106, R35, R113, R112, PT ;  /* 0x00000071236a7246 */ /* 0x002fe20003800170 */
[----:B------:R-:W-:Y:S01]  /*2960*/  IMAD.IADD R110, R114, 0x1, R35 ;  /* 0x00000001726e7824 */ /* 0x000fe200078e0223 */
        /* <DEDUP_REMOVED lines=67> */
.L_x_11406:
[----:B------:R-:W-:-:S06]  /*2da0*/  UISETP.NE.AND UP2, UPT, UR7, 0x1, UPT ;  /* 0x000000010700788c */ /* 0x000fcc000bf45270 */
[----:B------:R-:W-:-:S05]  /*2db0*/  PLOP3.LUT P1, PT, PT, PT, UP2, 0x80, 0x0 ;  /* 0x000000000000781c */ /* 0x000fca0003f2f028 */
[----:B------:R-:W-:-:S08]  /*2dc0*/  @UP2 ULDC.64 UR10, c[0x0][0x9e8] ;  /* 0x00027a00000a2ab9 */ /* 0x000fd00000000a00 */
[----:B------:R-:W-:-:S05]  /*2dd0*/  @P1 IMAD.HI.U32 R31, R30, UR10, RZ ;  /* 0x0000000a1e1f1c27 */ /* 0x000fca000f8e00ff */
[----:B------:R-:W-:-:S07]  /*2de0*/  @P1 SHF.R.U32.HI R30, RZ, UR11, R31 ;  /* 0x0000000bff1e1c19 */ /* 0x000fce000801161f */
.L_x_11407:
[----:B------:R-:W-:Y:S05]  /*2df0*/  BSYNC B0 ;  /* 0x0000000000007941 */ /* 0x000fea0003800000 */
.L_x_11405:
[----:B------:R-:W-:-:S05]  /*2e00*/  IMAD R31, R30, UR7, R117 ;  /* 0x000000071e1f7c24 */ /* 0x000fca000f8e0275 */
[----:B------:R-:W-:Y:S02]  /*2e10*/  VIMNMX R110, R110, R31, !PT ;  /* 0x0000001f6e6e7248 */ /* 0x000fe40007fe0100 */
[----:B------:R-:W-:-:S07]  /*2e20*/  VIADDMNMX R106, R31, UR7, R106, PT ;  /* 0x000000071f6a7c46 */ /* 0x000fce000b80016a */
.L_x_11404:
[C---:B------:R-:W-:Y:S02]  /*2e30*/  ISETP.GE.AND P5, PT, R115.reuse, 0x9, PT ;  /* 0x000000097300780c */ /* 0x040fe40003fa6270 */
[C---:B------:R-:W-:Y:S02]  /*2e40*/  ISETP.GE.AND P1, PT, R115.reuse, 0x2, PT ;  /* 0x000000027300780c */ /* 0x040fe40003f26270 */
[----:B------:R-:W-:Y:S02]  /*2e50*/  ISETP.GE.AND P4, PT, R115, 0xa, PT ;  /* 0x0000000a7300780c */ /* 0x000fe40003f86270 */
[----:B------:R-:W-:Y:S02]  /*2e60*/  ISETP.GT.AND P2, PT, R110, 0x1, !P1 ;  /* 0x000000016e00780c */ /* 0x000fe40004f44270 */
[----:B------:R-:W-:Y:S02]  /*2e70*/  LOP3.LUT R16, R16, 0xfffffffd, RZ, 0xc0, !PT ;  /* 0xfffffffd10107812 */ /* 0x000fe400078ec0ff */
[----:B------:R-:W-:-:S02]  /*2e80*/  ISETP.LT.OR P3, PT, R106, 0x2, P2 ;  /* 0x000000026a00780c */ /* 0x000fc40001761670 */
[----:B------:R-:W-:Y:S02]  /*2e90*/  ISETP.GT.AND P2, PT, R110, 0x8, !P5 ;  /* 0x000000086e00780c */ /* 0x000fe40006f44270 */
[----:B------:R-:W-:Y:S02]  /*2ea0*/  @P5 LOP3.LUT R16, R16, 0x2, RZ, 0xfc, !PT ;  /* 0x0000000210105812 */ /* 0x000fe400078efcff */
[----:B------:R-:W-:Y:S02]  /*2eb0*/  FSEL R88, R88, -INF , !P3 ;  /* 0xff80000058587808 */ /* 0x000fe40005800000 */
[----:B------:R-:W-:Y:S02]  /*2ec0*/  LOP3.LUT R16, R16, 0xfffffffb, RZ, 0xc0, !PT ;  /* 0xfffffffb10107812 */ /* 0x000fe400078ec0ff */
[----:B------:R-:W-:Y:S02]  /*2ed0*/  ISETP.GT.AND P3, PT, R110, 0x9, !P4 ;  /* 0x000000096e00780c */ /* 0x000fe40006764270 */
[----:B------:R-:W-:-:S02]  /*2ee0*/  ISETP.LT.OR P2, PT, R106, 0x9, P2 ;  /* 0x000000096a00780c */ /* 0x000fc40001741670 */
[----:B------:R-:W-:Y:S02]  /*2ef0*/  @P4 LOP3.LUT R16, R16, 0x4, RZ, 0xfc, !PT ;  /* 0x0000000410104812 */ /* 0x000fe400078efcff */
[----:B------:R-:W-:Y:S02]  /*2f00*/  ISETP.LT.OR P3, PT, R106, 0xa, P3 ;  /* 0x0000000a6a00780c */ /* 0x000fe40001f61670 */
[----:B------:R-:W-:Y:S02]  /*2f10*/  FSEL R90, R90, -INF , !P2 ;  /* 0xff8000005a5a7808 */ /* 0x000fe40005000000 */
[C---:B------:R-:W-:Y:S02]  /*2f20*/  ISETP.GE.AND P2, PT, R115.reuse, 0x11, PT ;  /* 0x000000117300780c */ /* 0x040fe40003f46270 */
[----:B------:R-:W-:Y:S02]  /*2f30*/  ISETP.GE.AND P4, PT, R115, 0x12, PT ;  /* 0x000000127300780c */ /* 0x000fe40003f86270 */
[----:B0-----:R-:W-:-:S02]  /*2f40*/  FSEL R89, R89, -INF , !P3 ;  /* 0xff80000059597808 */ /* 0x001fc40005800000 */
[----:B------:R-:W-:Y:S02]  /*2f50*/  ISETP.GT.AND P3, PT, R110, 0x10, !P2 ;  /* 0x000000106e00780c */ /* 0x000fe40005764270 */
[----:B------:R-:W-:Y:S02]  /*2f60*/  LOP3.LUT R2, R2, 0xfffffffe, RZ, 0xc0, !PT ;  /* 0xfffffffe02027812 */ /* 0x000fe400078ec0ff */
[----:B------:R-:W-:Y:S02]  /*2f70*/  ISETP.LT.OR P3, PT, R106, 0x11, P3 ;  /* 0x000000116a00780c */ /* 0x000fe40001f61670 */
[----:B------:R-:W-:Y:S02]  /*2f80*/  LOP3.LUT R16, R16, 0x7fffffff, RZ, 0xc0, !PT ;  /* 0x7fffffff10107812 */ /* 0x000fe400078ec0ff */
[----:B------:R-:W-:Y:S02]  /*2f90*/  FSEL R92, R92, -INF , !P3 ;  /* 0xff8000005c5c7808 */ /* 0x000fe40005800000 */
[----:B------:R-:W-:-:S02]  /*2fa0*/  @P4 LOP3.LUT R2, R2, 0x1, RZ, 0xfc, !PT ;  /* 0x0000000102024812 */ /* 0x000fc400078efcff */
[----:B------:R-:W-:Y:S02]  /*2fb0*/  ISETP.GT.AND P3, PT, R110, 0x11, !P4 ;  /* 0x000000116e00780c */ /* 0x000fe40006764270 */
[----:B------:R-:W-:Y:S02]  /*2fc0*/  ISETP.GE.AND P4, PT, R115, 0x19, PT ;  /* 0x000000197300780c */ /* 0x000fe40003f86270 */
[----:B------:R-:W-:Y:S02]  /*2fd0*/  ISETP.LT.OR P3, PT, R106, 0x12, P3 ;  /* 0x000000126a00780c */ /* 0x000fe40001f61670 */
[----:B------:R-:W-:Y:S02]  /*2fe0*/  LOP3.LUT R2, R2, 0xfffffffd, RZ, 0xc0, !PT ;  /* 0xfffffffd02027812 */ /* 0x000fe400078ec0ff */
        /* <DEDUP_REMOVED lines=145> */
[----:B------:R-:W-:Y:S01]  /*3900*/  ISETP.GT.AND P3, PT, R110, 0x78, !P4 ;  /* 0x000000786e00780c */ /* 0x000fe20006764270 */
[----:B------:R-:W0:Y:S03]  /*3910*/  SHFL.IDX PT, R87, R108, 0x1, 0x1c1f ;  /* 0x003c1f006c577f89 */ /* 0x000e2600000e0000 */
        /* <DEDUP_REMOVED lines=8> */
[----:B------:R-:W-:Y:S01]  /*39a0*/  ISETP.GE.AND P4, PT, R115, 0x81, PT ;  /* 0x000000817300780c */ /* 0x000fe20003f86270 */
[----:B0-----:R-:W-:Y:S01]  /*39b0*/  IMAD.IADD R94, R114, 0x1, R87 ;  /* 0x00000001725e7824 */ /* 0x001fe200078e0257 */
[----:B------:R-:W-:Y:S02]  /*39c0*/  LOP3.LUT R16, R16, 0xffffffdf, RZ, 0xc0, !PT ;  /* 0xffffffdf10107812 */ /* 0x000fe400078ec0ff */
[----:B------:R-:W-:Y:S02]  /*39d0*/  FSEL R77, R98, -INF , !P3 ;  /* 0xff800000624d7808 */ /* 0x000fe40005800000 */
[----:B------:R-:W-:Y:S02]  /*39e0*/  ISETP.GT.AND P3, PT, R110, 0x80, !P4 ;  /* 0x000000806e00780c */ /* 0x000fe40006764270 */
[----:B------:R-:W-:-:S02]  /*39f0*/  VIADDMNMX R85, R87, R113, R112, PT ;  /* 0x0000007157557246 */ /* 0x000fc40003800170 */
        /* <DEDUP_REMOVED lines=59> */
.L_x_11410:
[----:B------:R-:W-:-:S06]  /*3db0*/  UISETP.NE.AND UP2, UPT, UR7, 0x1, UPT ;  /* 0x000000010700788c */ /* 0x000fcc000bf45270 */
[----:B------:R-:W-:-:S05]  /*3dc0*/  PLOP3.LUT P6, PT, PT, PT, UP2, 0x80, 0x0 ;  /* 0x000000000000781c */ /* 0x000fca0003fcf028 */
[----:B------:R-:W-:-:S08]  /*3dd0*/  @UP2 ULDC.64 UR10, c[0x0][0x9e8] ;  /* 0x00027a00000a2ab9 */ /* 0x000fd00000000a00 */
[----:B------:R-:W-:Y:S01]  /*3de0*/  @P6 IMAD.HI.U32 R87, R86, UR10, RZ ;  /* 0x0000000a56576c27 */ /* 0x000fe2000f8e00ff */
[----:B------:R-:W-:-:S13]  /*3df0*/  PLOP3.LUT P6, PT, PT, PT, UP2, 0x80, 0x0 ;  /* 0x000000000000781c */ /* 0x000fda0003fcf028 */
[----:B------:R-:W-:-:S07]  /*3e00*/  @P6 SHF.R.U32.HI R86, RZ, UR11, R87 ;  /* 0x0000000bff566c19 */ /* 0x000fce0008011657 */
.L_x_11411:
[----:B------:R-:W-:Y:S05]  /*3e10*/  BSYNC B0 ;  /* 0x0000000000007941 */ /* 0x000fea0003800000 */
.L_x_11409:
[----:B------:R-:W-:-:S05]  /*3e20*/  IMAD R86, R86, UR7, R117 ;  /* 0x0000000756567c24 */ /* 0x000fca000f8e0275 */
[----:B------:R-:W-:Y:S02]  /*3e30*/  VIMNMX R94, R94, R86, !PT ;  /* 0x000000565e5e7248 */ /* 0x000fe40007fe0100 */
[----:B------:R-:W-:-:S07]  /*3e40*/  VIADDMNMX R85, R86, UR7, R85, PT ;  /* 0x0000000756557c46 */ /* 0x000fce000b800155 */
.L_x_11408:
        /* <DEDUP_REMOVED lines=10> */
[----:B------:R-:W-:Y:S01]  /*3ef0*/  LOP3.LUT P1, RZ, R16, 0x2, RZ, 0xc0, !PT ;  /* 0x0000000210ff7812 */ /* 0x000fe2000782c0ff */
[----:B------:R-:W-:Y:S01]  /*3f00*/  UMOV UR12, UR40 ;  /* 0x00000028000c7c82 */ /* 0x000fe20008000000 */
[----:B------:R-:W-:Y:S01]  /*3f10*/  FSEL R86, R9, -INF , !P2 ;  /* 0xff80000009567808 */ /* 0x000fe20005000000 */
[----:B------:R-:W-:Y:S01]  /*3f20*/  @UP0 USHF.R.U32.HI UR12, URZ, UR14, UR11 ;  /* 0x0000000e3f0c0299 */ /* 0x000fe2000801160b */
[----:B------:R-:W-:-:S02]  /*3f30*/  ISETP.GT.AND P1, PT, R94, 0x8, !P1 ;  /* 0x000000085e00780c */ /* 0x000fc40004f24270 */
[C---:B------:R-:W-:Y:S02]  /*3f40*/  LOP3.LUT P2, RZ, R16.reuse, 0x4000000, RZ, 0xc0, !PT ;  /* 0x0400000010ff7812 */ /* 0x040fe4000784c0ff */
[----:B------:R-:W-:Y:S02]  /*3f50*/  ISETP.LT.OR P1, PT, R85, 0x9, P1 ;  /* 0x000000095500780c */ /* 0x000fe40000f21670 */
[C---:B------:R-:W-:Y:S02]  /*3f60*/  LOP3.LUT P6, RZ, R16.reuse, 0x2000000, RZ, 0xc0, !PT ;  /* 0x0200000010ff7812 */ /* 0x040fe400078cc0ff */
[----:B------:R-:W-:Y:S02]  /*3f70*/  FSEL R7, R7, -INF , !P1 ;  /* 0xff80000007077808 */ /* 0x000fe40004800000 */
[----:B------:R-:W-:Y:S02]  /*3f80*/  LOP3.LUT P1, RZ, R16, 0x4, RZ, 0xc0, !PT ;  /* 0x0000000410ff7812 */ /* 0x000fe4000782c0ff */
[----:B------:R-:W-:-:S02]  /*3f90*/  FMNMX.FTZ R9, R93, R88, !PT ;  /* 0x000000585d097209 */ /* 0x000fc40007810000 */
[C---:B------:R-:W-:Y:S02]  /*3fa0*/  ISETP.GT.AND P1, PT, R94.reuse, 0x9, !P1 ;  /* 0x000000095e00780c */ /* 0x040fe40004f24270 */
[C---:B------:R-:W-:Y:S02]  /*3fb0*/  ISETP.GT.AND P3, PT, R94.reuse, 0x90, !P3 ;  /* 0x000000905e00780c */ /* 0x040fe40005f64270 */
[----:B------:R-:W-:Y:S02]  /*3fc0*/  ISETP.LT.OR P1, PT, R85, 0xa, P1 ;  /* 0x0000000a5500780c */ /* 0x000fe40000f21670 */
[----:B------:R-:W-:Y:S02]  /*3fd0*/  ISETP.GT.AND P4, PT, R94, 0x91, !P4 ;  /* 0x000000915e00780c */ /* 0x000fe40006784270 */
[----:B------:R-:W-:Y:S02]  /*3fe0*/  FSEL R8, R8, -INF , !P1 ;  /* 0xff80000008087808 */ /* 0x000fe40004800000 */
[----:B------:R-:W-:-:S02]  /*3ff0*/  LOP3.LUT P1, RZ, R2, 0x1, RZ, 0xc0, !PT ;  /* 0x0000000102ff7812 */ /* 0x000fc4000782c0ff */
[C---:B------:R-:W-:Y:S02]  /*4000*/  ISETP.LT.OR P3, PT, R85.reuse, 0x91, P3 ;  /* 0x000000915500780c */ /* 0x040fe40001f61670 */
[C---:B------:R-:W-:Y:S02]  /*4010*/  ISETP.GT.AND P1, PT, R94.reuse, 0x11, !P1 ;  /* 0x000000115e00780c */ /* 0x040fe40004f24270 */
[----:B------:R-:W-:Y:S02]  /*4020*/  ISETP.GT.AND P5, PT, R94, 0x98, !P5 ;  /* 0x000000985e00780c */ /* 0x000fe40006fa4270 */
[C---:B------:R-:W-:Y:S02]  /*4030*/  ISETP.LT.OR P1, PT, R85.reuse, 0x12, P1 ;  /* 0x000000125500780c */ /* 0x040fe40000f21670 */
[----:B------:R-:W-:Y:S02]  /*4040*/  ISETP.LT.OR P4, PT, R85, 0x92, P4 ;  /* 0x000000925500780c */ /* 0x000fe40002781670 */
        /* <DEDUP_REMOVED lines=36> */
[----:B------:R-:W-:-:S02]  /*4290*/  ISETP.GT.AND P1, PT, R94, 0x29, !P2 ;  /* 0x000000295e00780c */ /* 0x000fc40005724270 */
[----:B------:R-:W-:Y:S02]  /*42a0*/  LOP3.LUT P2, RZ, R16, 0x8000, RZ, 0xc0, !PT ;  /* 0x0000800010ff7812 */ /* 0x000fe4000784c0ff */
[----:B------:R-:W-:Y:S02]  /*42b0*/  ISETP.LT.OR P1, PT, R85, 0x2a, P1 ;  /* 0x0000002a5500780c */ /* 0x000fe40000f21670 */
[----:B------:R-:W-:Y:S02]  /*42c0*/  FMNMX.FTZ R9, R51, R10, !PT ;  /* 0x0000000a33097209 */ /* 0x000fe40007810000 */
[----:B------:R-:W-:Y:S02]  /*42d0*/  FSEL R20, R20, -INF , !P1 ;  /* 0xff80000014147808 */ /* 0x000fe40004800000 */
[----:B------:R-:W-:Y:S02]  /*42e0*/  ISETP.GT.AND P1, PT, R94, 0x30, !P6 ;  /* 0x000000305e00780c */ /* 0x000fe40007724270 */
[----:B------:R-:W-:-:S02]  /*42f0*/  LOP3.LUT P6, RZ, R16, 0x4000, RZ, 0xc0, !PT ;  /* 0x0000400010ff7812 */ /* 0x000fc400078cc0ff */
        /* <DEDUP_REMOVED lines=52> */
[----:B------:R-:W-:Y:S01]  /*4640*/  LOP3.LUT P1, RZ, R16, 0x20000, RZ, 0xc0, !PT ;  /* 0x0002000010ff7812 */ /* 0x000fe2000782c0ff */
[----:B------:R-:W0:Y:S01]  /*4650*/  SHFL.BFLY PT, R10, R9, 0x2, 0x1f ;  /* 0x0c401f00090a7f89 */ /* 0x000e2200000e0000 */
[----:B------:R-:W-:-:S02]  /*4660*/  FSEL R25, R25, -INF , !P3 ;  /* 0xff80000019197808 */ /* 0x000fc40005800000 */
[----:B------:R-:W-:Y:S02]  /*4670*/  ISETP.GT.AND P1, PT, R94, 0x50, !P1 ;  /* 0x000000505e00780c */ /* 0x000fe40004f24270 */
[C---:B------:R-:W-:Y:S02]  /*4680*/  ISETP.LT.OR P5, PT, R85.reuse, 0x99, P5 ;  /* 0x000000995500780c */ /* 0x040fe40002fa1670 */
[----:B------:R-:W-:Y:S02]  /*4690*/  ISETP.LT.OR P1, PT, R85, 0x51, P1 ;  /* 0x000000515500780c */ /* 0x000fe40000f21670 */
[----:B------:R-:W-:Y:S02]  /*46a0*/  FSEL R26, R26, -INF , !P4 ;  /* 0xff8000001a1a7808 */ /* 0x000fe40006000000 */
[----:B------:R-:W-:Y:S02]  /*46b0*/  FSEL R61, R61, -INF , !P1 ;  /* 0xff8000003d3d7808 */ /* 0x000fe40004800000 */
[----:B------:R-:W-:-:S02]  /*46c0*/  LOP3.LUT P1, RZ, R16, 0x10000, RZ, 0xc0, !PT ;  /* 0x0001000010ff7812 */ /* 0x000fc4000782c0ff */
[----:B------:R-:W-:Y:S02]  /*46d0*/  FSEL R28, R28, -INF , !P5 ;  /* 0xff8000001c1c7808 */ /* 0x000fe40006800000 */
[----:B------:R-:W-:Y:S02]  /*46e0*/  ISETP.GT.AND P1, PT, R94, 0x51, !P1 ;  /* 0x000000515e00780c */ /* 0x000fe40004f24270 */
[----:B------:R-:W-:Y:S02]  /*46f0*/  R2UR UR13, R105 ;  /* 0x00000000690d72ca */ /* 0x000fe400000e0000 */
[----:B------:R-:W-:Y:S02]  /*4700*/  ISETP.LT.OR P1, PT, R85, 0x52, P1 ;  /* 0x000000525500780c */ /* 0x000fe40000f21670 */
[----:B0-----:R-:W-:Y:S02]  /*4710*/  FMNMX.FTZ R95, R9, R10, !PT ;  /* 0x0000000a095f7209 */ /* 0x001fe40007810000 */
[----:B------:R-:W-:-:S02]  /*4720*/  FSEL R62, R62, -INF , !P1 ;  /* 0xff8000003e3e7808 */ /* 0x000fc40004800000 */
[----:B------:R-:W-:Y:S01]  /*4730*/  ISETP.GT.AND P1, PT, R94, 0x58, !P2 ;  /* 0x000000585e00780c */ /* 0x000fe20005724270 */
[----:B------:R-:W0:Y:S01]  /*4740*/  SHFL.BFLY PT, R10, R95, 0x1, 0x1f ;  /* 0x0c201f005f0a7f89 */ /* 0x000e2200000e0000 */
[----:B------:R-:W-:Y:S02]  /*4750*/  LOP3.LUT P2, RZ, R16, 0x10, RZ, 0xc0, !PT ;  /* 0x0000001010ff7812 */ /* 0x000fe4000784c0ff */
[----:B------:R-:W-:Y:S01]  /*4760*/  ISETP.LT.OR P1, PT, R85, 0x59, P1 ;  /* 0x000000595500780c */ /* 0x000fe20000f21670 */
[----:B------:R-:W-:-:S03]  /*4770*/  UIADD3 UR10, UR13, UR12, URZ ;  /* 0x0000000c0d0a7290 */ /* 0x000fc6000fffe03f */
[----:B------:R-:W-:Y:S01]  /*4780*/  FSEL R63, R63, -INF , !P1 ;  /* 0xff8000003f3f7808 */ /* 0x000fe20004800000 */
[----:B------:R-:W-:Y:S01]  /*4790*/  UIADD3 UR6, UR10, UR6, URZ ;  /* 0x000000060a067290 */ /* 0x000fe2000fffe03f */
[----:B------:R-:W-:Y:S02]  /*47a0*/  ISETP.GT.AND P1, PT, R94, 0x59, !P6 ;  /* 0x000000595e00780c */ /* 0x000fe40007724270 */
[----:B------:R-:W-:Y:S02]  /*47b0*/  LOP3.LUT P6, RZ, R16, 0x8, RZ, 0xc0, !PT ;  /* 0x0000000810ff7812 */ /* 0x000fe400078cc0ff */
[----:B------:R-:W-:-:S04]  /*47c0*/  ISETP.LT.OR P1, PT, R85, 0x5a, P1 ;  /* 0x0000005a5500780c */ /* 0x000fc80000f21670 */
[----:B------:R-:W-:Y:S02]  /*47d0*/  FSEL R64, R64, -INF , !P1 ;  /* 0xff80000040407808 */ /* 0x000fe40004800000 */
[----:B------:R-:W-:-:S04]  /*47e0*/  LOP3.LUT P1, RZ, R16, 0x2000, RZ, 0xc0, !PT ;  /* 0x0000200010ff7812 */ /* 0x000fc8000782c0ff */
[----:B------:R-:W-:Y:S02]  /*47f0*/  ISETP.GT.AND P1, PT, R94, 0x60, !P1 ;  /* 0x000000605e00780c */ /* 0x000fe40004f24270 */
[----:B0-----:R-:W-:Y:S02]  /*4800*/  FMNMX.FTZ R10, R95, R10, !PT ;  /* 0x0000000a5f0a7209 */ /* 0x001fe40007810000 */
[----:B------:R-:W-:-:S03]  /*4810*/  ISETP.LT.OR P1, PT, R85, 0x61, P1 ;  /* 0x000000615500780c */ /* 0x000fc60000f21670 */
[----:B------:R-:W-:Y:S01]  /*4820*/  FFMA.FTZ R98, R10, R97, -8 ;  /* 0xc10000000a627423 */ /* 0x000fe20000010061 */
        /* <DEDUP_REMOVED lines=48> */
[--C-:B------:R-:W-:Y:S01]  /*4b30*/  FFMA.FTZ R97, R51, UR21, -R98.reuse ;  /* 0x0000001533617c23 */ /* 0x100fe20008010862 */
[----:B------:R-:W-:-:S01]  /*4b40*/  FFMA.FTZ R51, R53, UR21, -R98 ;  /* 0x0000001535337c23 */ /* 0x000fc20008010862 */
[----:B------:R-:W-:Y:S01]  /*4b50*/  FSEL R96, R4, -INF , !P1 ;  /* 0xff80000004607808 */ /* 0x000fe20004800000 */
[----:B------:R-:W-:-:S01]  /*4b60*/  FFMA.FTZ R4, R93, UR21, -R98 ;  /* 0x000000155d047c23 */ /* 0x000fc20008010862 */
[--C-:B------:R-:W-:Y:S01]  /*4b70*/  FFMA.FTZ R93, R88, UR21, -R98.reuse ;  /* 0x00000015585d7c23 */ /* 0x100fe20008010862 */
[----:B------:R-:W-:-:S01]  /*4b80*/  FFMA.FTZ R88, R90, UR21, -R98 ;  /* 0x000000155a587c23 */ /* 0x000fc20008010862 */
[--C-:B------:R-:W-:Y:S01]  /*4b90*/  FFMA.FTZ R90, R92, UR21, -R98.reuse ;  /* 0x000000155c5a7c23 */ /* 0x100fe20008010862 */
[----:B------:R-:W-:Y:S01]  /*4ba0*/  FMNMX.FTZ R92, R96, R5, !PT ;  /* 0x00000005605c7209 */ /* 0x000fe20007810000 */
[--C-:B------:R-:W-:Y:S01]  /*4bb0*/  FFMA.FTZ R53, R54, UR21, -R98.reuse ;  /* 0x0000001536357c23 */ /* 0x100fe20008010862 */
        /* <DEDUP_REMOVED lines=17> */
[----:B------:R-:W-:Y:S01]  /*4cd0*/  MUFU.EX2 R88, R88 ;  /* 0x0000005800587308 */ /* 0x000fe20000000800 */
[----:B------:R-:W-:Y:S01]  /*4ce0*/  FMNMX.FTZ R9, R11, R92, !PT ;  /* 0x0000005c0b097209 */ /* 0x000fe20007810000 */
[--C-:B------:R-:W-:Y:S01]  /*4cf0*/  FFMA.FTZ R34, R34, UR21, -R98.reuse ;  /* 0x0000001522227c23 */ /* 0x100fe20008010862 */
[----:B------:R-:W-:Y:S01]  /*4d00*/  FSEL R27, R27, -INF , !P2 ;  /* 0xff8000001b1b7808 */ /* 0x000fe20005000000 */
        /* <DEDUP_REMOVED lines=37> */
[----:B------:R-:W0:Y:S01]  /*4f60*/  MUFU.EX2 R35, R35 ;  /* 0x0000002300237308 */ /* 0x000e220000000800 */
[----:B------:R-:W-:-:S04]  /*4f70*/  FMNMX.FTZ R9, R63, R92, !PT ;  /* 0x0000005c3f097209 */ /* 0x000fc80007810000 */
[----:B------:R-:W-:-:S03]  /*4f80*/  FMNMX.FTZ R9, R64, R9, !PT ;  /* 0x0000000940097209 */ /* 0x000fc60007810000 */
[----:B------:R-:W1:Y:S01]  /*4f90*/  MUFU.EX2 R33, R33 ;  /* 0x0000002100217308 */ /* 0x000e620000000800 */
        /* <DEDUP_REMOVED lines=18> */
[----:B------:R-:W-:Y:S01]  /*50c0*/  MUFU.EX2 R37, R37 ;  /* 0x0000002500257308 */ /* 0x000fe20000000800 */
[----:B-1----:R-:W-:-:S02]  /*50d0*/  F2FP.SATFINITE.E4M3.F32.PACK_AB_MERGE_C R148, R33, R32, R148 ;  /* 0x000000202194723e */ /* 0x002fc40004807094 */
        /* <DEDUP_REMOVED lines=13> */
[----:B------:R-:W-:Y:S01]  /*51b0*/  FMNMX.FTZ R9, R27, R92, !PT ;  /* 0x0000005c1b097209 */ /* 0x000fe20007810000 */
[----:B------:R-:W-:-:S01]  /*51c0*/  FFMA.FTZ R92, R75, UR21, -R98 ;  /* 0x000000154b5c7c23 */ /* 0x000fc20008010862 */
[--C-:B------:R-:W-:Y:S01]  /*51d0*/  FFMA.FTZ R75, R78, UR21, -R98.reuse ;  /* 0x000000154e4b7c23 */ /* 0x100fe20008010862 */
[----:B------:R-:W-:-:S01]  /*51e0*/  FFMA.FTZ R78, R79, UR21, -R98 ;  /* 0x000000154f4e7c23 */ /* 0x000fc20008010862 */
[----:B------:R-:W-:Y:S01]  /*51f0*/  FFMA.FTZ R79, R83, UR21, -R98 ;  /* 0x00000015534f7c23 */ /* 0x000fe20008010862 */
[----:B------:R-:W0:Y:S01]  /*5200*/  SHFL.BFLY PT, R94, R9, 0x2, 0x1f ;  /* 0x0c401f00095e7f89 */ /* 0x000e2200000e0000 */
        /* <DEDUP_REMOVED lines=34> */
[----:B------:R-:W-:Y:S01]  /*5430*/  FADD.FTZ R73, R4, R93 ;  /* 0x0000005d04497221 */ /* 0x000fe20000010000 */
[----:B------:R-:W-:-:S01]  /*5440*/  FFMA.FTZ R74, R60, UR21, -R3 ;  /* 0x000000153c4a7c23 */ /* 0x000fc20008010803 */
        /* <DEDUP_REMOVED lines=26> */
[----:B------:R-:W-:Y:S01]  /*55f0*/  FFMA.FTZ R48, R48, UR21, -R3 ;  /* 0x0000001530307c23 */ /* 0x000fe20008010803 */
[----:B------:R-:W-:-:S01]  /*5600*/  FADD.FTZ R98, R32, R87 ;  /* 0x0000005720627221 */ /* 0x000fc20000010000 */
[----:B------:R-:W0:Y:S01]  /*5610*/  MUFU.EX2 R7, R7 ;  /* 0x0000000700077308 */ /* 0x000e220000000800 */
[----:B-1----:R-:W-:-:S01]  /*5620*/  FADD.FTZ R73, R5, R64 ;  /* 0x0000004005497221 */ /* 0x002fc20000010000 */
[----:B------:R-:W-:Y:S01]  /*5630*/  FFMA.FTZ R49, R49, UR21, -R3 ;  /* 0x0000001531317c23 */ /* 0x000fe20008010803 */
[----:B------:R-:W-:-:S01]  /*5640*/  FADD.FTZ R87, R33, R98 ;  /* 0x0000006221577221 */ /* 0x000fc20000010000 */
[--C-:B------:R-:W-:Y:S01]  /*5650*/  FFMA.FTZ R29, R29, UR21, -R3.reuse ;  /* 0x000000151d1d7c23 */ /* 0x100fe20008010803 */
[----:B------:R-:W-:-:S01]  /*5660*/  FFMA.FTZ R24, R24, UR21, -R3 ;  /* 0x0000001518187c23 */ /* 0x000fc20008010803 */
[----:B------:R-:W-:Y:S01]  /*5670*/  FFMA.FTZ R25, R25, UR21, -R3 ;  /* 0x0000001519197c23 */ /* 0x000fe20008010803 */
[----:B------:R-:W-:-:S01]  /*5680*/  FADD.FTZ R88, R34, R87 ;  /* 0x0000005722587221 */ /* 0x000fc20000010000 */
[----:B------:R-:W1:Y:S01]  /*5690*/  MUFU.EX2 R86, R86 ;  /* 0x0000005600567308 */ /* 0x000e620000000800 */
[----:B--2---:R-:W-:-:S01]  /*56a0*/  FADD.FTZ R64, R8, R73 ;  /* 0x0000004908407221 */ /* 0x004fc20000010000 */
[--C-:B------:R-:W-:Y:S01]  /*56b0*/  FFMA.FTZ R26, R26, UR21, -R3.reuse ;  /* 0x000000151a1a7c23 */ /* 0x100fe20008010803 */
[----:B------:R-:W-:-:S05]  /*56c0*/  FFMA.FTZ R28, R28, UR21, -R3 ;  /* 0x000000151c1c7c23 */ /* 0x000fca0008010803 */
        /* <DEDUP_REMOVED lines=14> */
[----:B------:R-:W-:-:S04]  /*57b0*/  F2FP.SATFINITE.E4M3.F32.PACK_AB_MERGE_C R11, R96, R11, RZ ;  /* 0x0000000b600b723e */ /* 0x000fc800048070ff */
[----:B------:R-:W-:Y:S01]  /*57c0*/  F2FP.SATFINITE.E4M3.F32.PACK_AB_MERGE_C R155, R86, R7, R11 ;  /* 0x00000007569b723e */ /* 0x000fe2000480700b */
[----:B------:R-:W0:Y:S01]  /*57d0*/  MUFU.EX2 R14, R14 ;  /* 0x0000000e000e7308 */ /* 0x000e220000000800 */
[----:B-1----:R-:W-:-:S07]  /*57e0*/  FADD.FTZ R4, R12, R31 ;  /* 0x0000001f0c047221 */ /* 0x002fce0000010000 */
[----:B------:R-:W1:Y:S01]  /*57f0*/  MUFU.EX2 R85, R85 ;  /* 0x0000005500557308 */ /* 0x000e620000000800 */
[----:B--2---:R-:W-:-:S01]  /*5800*/  FADD.FTZ R31, R13, R4 ;  /* 0x000000040d1f7221 */ /* 0x004fc20000010000 */
[----:B------:R-:W-:-:S06]  /*5810*/  FFMA.FTZ R4, R44, UR21, -R3 ;  /* 0x000000152c047c23 */ /* 0x000fcc0008010803 */
[----:B------:R-:W2:Y:S01]  /*5820*/  MUFU.EX2 R15, R15 ;  /* 0x0000000f000f7308 */ /* 0x000ea20000000800 */
[----:B0-----:R-:W-:-:S01]  /*5830*/  FADD.FTZ R32, R14, R31 ;  /* 0x0000001f0e207221 */ /* 0x001fc20000010000 */
[----:B------:R-:W-:-:S04]  /*5840*/  FADD.FTZ R31, R39, R34 ;  /* 0x00000022271f7221 */ /* 0x000fc80000010000 */
[----:B------:R-:W-:Y:S01]  /*5850*/  FADD.FTZ R37, R50, R31 ;  /* 0x0000001f32257221 */ /* 0x000fe20000010000 */
[----:B------:R-:W-:-:S01]  /*5860*/  FFMA.FTZ R31, R45, UR21, -R3 ;  /* 0x000000152d1f7c23 */ /* 0x000fc20008010803 */
[----:B------:R-:W0:Y:S01]  /*5870*/  MUFU.EX2 R20, R20 ;  /* 0x0000001400147308 */ /* 0x000e220000000800 */
[----:B-1----:R-:W-:-:S01]  /*5880*/  FADD.FTZ R32, R85, R32 ;  /* 0x0000002055207221 */ /* 0x002fc20000010000 */
[----:B------:R-:W-:Y:S01]  /*5890*/  FADD.FTZ R52, R52, R37 ;  /* 0x0000002534347221 */ /* 0x000fe20000010000 */
[----:B------:R-:W-:-:S01]  /*58a0*/  FFMA.FTZ R3, R27, UR21, -R3 ;  /* 0x000000151b037c23 */ /* 0x000fc20008010803 */
[----:B------:R-:W-:Y:S02]  /*58b0*/  F2FP.SATFINITE.E4M3.F32.PACK_AB_MERGE_C R27, R8, R5, RZ ;  /* 0x00000005081b723e */ /* 0x000fe400048070ff */
[----:B------:R-:W-:-:S01]  /*58c0*/  FADD.FTZ R52, R51, R52 ;  /* 0x0000003433347221 */ /* 0x000fc20000010000 */
[----:B------:R-:W-:Y:S01]  /*58d0*/  F2FP.SATFINITE.E4M3.F32.PACK_AB_MERGE_C R5, R70, R67, RZ ;  /* 0x000000434605723e */ /* 0x000fe200048070ff */
[----:B------:R-:W1:Y:S01]  /*58e0*/  MUFU.EX2 R21, R21 ;  /* 0x0000001500157308 */ /* 0x000e620000000800 */
[----:B--2---:R-:W-:-:S01]  /*58f0*/  FADD.FTZ R33, R15, R32 ;  /* 0x000000200f217221 */ /* 0x004fc20000010000 */
[----:B------:R-:W-:Y:S01]  /*5900*/  FADD.FTZ R37, R53, R52 ;  /* 0x0000003435257221 */ /* 0x000fe20000010000 */
[----:B------:R-:W-:-:S02]  /*5910*/  F2FP.SATFINITE.E4M3.F32.PACK_AB_MERGE_C R140, R68, R65, R5 ;  /* 0x00000041448c723e */ /* 0x000fc40004807005 */
[----:B------:R-:W-:Y:S02]  /*5920*/  F2FP.SATFINITE.E4M3.F32.PACK_AB_MERGE_C R14, R85, R14, RZ ;  /* 0x0000000e550e723e */ /* 0x000fe400048070ff */
[----:B------:R-:W-:Y:S01]  /*5930*/  F2FP.SATFINITE.E4M3.F32.PACK_AB_MERGE_C R153, R94, R83, R27 ;  /* 0x000000535e99723e */ /* 0x000fe2000480701b */
[----:B------:R-:W2:Y:S01]  /*5940*/  MUFU.EX2 R72, R72 ;  /* 0x0000004800487308 */ /* 0x000ea20000000800 */
[----:B0-----:R-:W-:-:S01]  /*5950*/  FADD.FTZ R32, R20, R33 ;  /* 0x0000002114207221 */ /* 0x001fc20000010000 */
[----:B------:R-:W-:-:S06]  /*5960*/  F2FP.SATFINITE.E4M3.F32.PACK_AB_MERGE_C R149, R13, R12, R14 ;  /* 0x0000000c0d95723e */ /* 0x000fcc000480700e */
        /* <DEDUP_REMOVED lines=36> */
[----:B0-----:R-:W-:-:S07]  /*5bb0*/  FADD.FTZ R8, R40, R5 ;  /* 0x0000000528087221 */ /* 0x001fce0000010000 */
[----:B------:R-:W0:Y:S01]  /*5bc0*/  MUFU.EX2 R35, R35 ;  /* 0x0000002300237308 */ /* 0x000e220000000800 */
[----:B-1----:R-:W-:-:S07]  /*5bd0*/  FADD.FTZ R5, R41, R8 ;  /* 0x0000000829057221 */ /* 0x002fce0000010000 */
[----:B------:R-:W-:Y:S01]  /*5be0*/  MUFU.EX2 R71, R71 ;  /* 0x0000004700477308 */ /* 0x000fe20000000800 */
[----:B--2---:R-:W-:-:S07]  /*5bf0*/  FADD.FTZ R8, R30, R5 ;  /* 0x000000051e087221 */ /* 0x004fce0000010000 */
[----:B------:R-:W1:Y:S01]  /*5c00*/  MUFU.EX2 R76, R76 ;  /* 0x0000004c004c7308 */ /* 0x000e620000000800 */
[C---:B0-----:R-:W-:Y:S01]  /*5c10*/  F2FP.SATFINITE.E4M3.F32.PACK_AB_MERGE_C R30, R35.reuse, R30, RZ ;  /* 0x0000001e231e723e */ /* 0x041fe200048070ff */
[----:B------:R-:W-:-:S03]  /*5c20*/  FADD.FTZ R35, R35, R8 ;  /* 0x0000000823237221 */ /* 0x000fc60000010000 */
[----:B------:R-:W-:-:S03]  /*5c30*/  F2FP.SATFINITE.E4M3.F32.PACK_AB_MERGE_C R141, R41, R40, R30 ;  /* 0x00000028298d723e */ /* 0x000fc6000480701e */
[----:B------:R-:W-:Y:S08]  /*5c40*/  MUFU.EX2 R77, R77 ;  /* 0x0000004d004d7308 */ /* 0x000ff00000000800 */
[----:B------:R-:W0:Y:S01]  /*5c50*/  MUFU.EX2 R84, R84 ;  /* 0x0000005400547308 */ /* 0x000e220000000800 */
[----:B-1----:R-:W-:-:S07]  /*5c60*/  F2FP.SATFINITE.E4M3.F32.PACK_AB_MERGE_C R32, R76, R71, RZ ;  /* 0x000000474c20723e */ /* 0x002fce00048070ff */
[----:B------:R-:W-:Y:S08]  /*5c70*/  MUFU.EX2 R69, R69 ;  /* 0x0000004500457308 */ /* 0x000ff00000000800 */
[----:B------:R-:W1:Y:S01]  /*5c80*/  MUFU.EX2 R92, R92 ;  /* 0x0000005c005c7308 */ /* 0x000e620000000800 */
[----:B0-----:R-:W-:-:S07]  /*5c90*/  F2FP.SATFINITE.E4M3.F32.PACK_AB_MERGE_C R5, R84, R77, RZ ;  /* 0x0000004d5405723e */ /* 0x001fce00048070ff */
[----:B------:R-:W0:Y:S08]  /*5ca0*/  MUFU.EX2 R4, R4 ;  /* 0x0000000400047308 */ /* 0x000e300000000800 */
[----:B------:R-:W-:Y:S01]  /*5cb0*/  MUFU.EX2 R75, R75 ;  /* 0x0000004b004b7308 */ /* 0x000fe20000000800 */
[----:B-1----:R-:W-:Y:S01]  /*5cc0*/  F2FP.SATFINITE.E4M3.F32.PACK_AB_MERGE_C R142, R92, R69, R32 ;  /* 0x000000455c8e723e */ /* 0x002fe20004807020 */
[----:B------:R-:W-:-:S04]  /*5cd0*/  FADD.FTZ R69, R69, R70 ;  /* 0x0000004645457221 */ /* 0x000fc80000010000 */
[----:B------:R-:W-:Y:S02]  /*5ce0*/  FADD.FTZ R92, R92, R69 ;  /* 0x000000455c5c7221 */ /* 0x000fe40000010000 */
[----:B------:R-:W1:Y:S01]  /*5cf0*/  MUFU.EX2 R78, R78 ;  /* 0x0000004e004e7308 */ /* 0x000e620000000800 */
[----:B0-----:R-:W-:-:S01]  /*5d00*/  FADD.FTZ R8, R4, R35 ;  /* 0x0000002304087221 */ /* 0x001fc20000010000 */
[----:B------:R-:W-:-:S04]  /*5d10*/  FADD.FTZ R71, R71, R92 ;  /* 0x0000005c47477221 */ /* 0x000fc80000010000 */
[----:B------:R-:W-:Y:S02]  /*5d20*/  FADD.FTZ R76, R76, R71 ;  /* 0x000000474c4c7221 */ /* 0x000fe40000010000 */
        /* <DEDUP_REMOVED lines=11> */
[----:B------:R-:W-:Y:S01]  /*5de0*/  MUFU.EX2 R80, R80 ;  /* 0x0000005000507308 */ /* 0x000fe20000000800 */
[C---:B-1----:R-:W-:Y:S01]  /*5df0*/  F2FP.SATFINITE.E4M3.F32.PACK_AB_MERGE_C R46, R47.reuse, R46, RZ ;  /* 0x0000002e2f2e723e */ /* 0x042fe200048070ff */
[----:B------:R-:W-:-:S03]  /*5e00*/  FADD.FTZ R47, R47, R8 ;  /* 0x000000082f2f7221 */ /* 0x000fc60000010000 */
[----:B------:R-:W-:-:S03]  /*5e10*/  F2FP.SATFINITE.E4M3.F32.PACK_AB_MERGE_C R143, R31, R4, R46 ;  /* 0x000000041f8f723e */ /* 0x000fc6000480702e */
        /* <DEDUP_REMOVED lines=16> */
[C---:B--2---:R-:W-:Y:S01]  /*5f20*/  F2FP.SATFINITE.E4M3.F32.PACK_AB_MERGE_C R29, R24.reuse, R29, RZ ;  /* 0x0000001d181d723e */ /* 0x044fe200048070ff */
[----:B------:R-:W-:-:S03]  /*5f30*/  FADD.FTZ R24, R24, R5 ;  /* 0x0000000518187221 */ /* 0x000fc60000010000 */
[----:B------:R-:W-:-:S03]  /*5f40*/  F2FP.SATFINITE.E4M3.F32.PACK_AB_MERGE_C R137, R49, R48, R29 ;  /* 0x000000303189723e */ /* 0x000fc6000480701d */
[----:B------:R-:W2:Y:S01]  /*5f50*/  MUFU.EX2 R28, R28 ;  /* 0x0000001c001c7308 */ /* 0x000ea20000000800 */
[----:B-1----:R-:W-:-:S07]  /*5f60*/  FADD.FTZ R5, R25, R24 ;  /* 0x0000001819057221 */ /* 0x002fce0000010000 */
[----:B------:R-:W1:Y:S01]  /*5f70*/  MUFU.EX2 R3, R3 ;  /* 0x0000000300037308 */ /* 0x000e620000000800 */
[----:B0-----:R-:W-:-:S04]  /*5f80*/  FADD.FTZ R5, R26, R5 ;  /* 0x000000051a057221 */ /* 0x001fc80000010000 */
[----:B--2---:R-:W-:Y:S01]  /*5f90*/  FADD.FTZ R4, R28, R5 ;  /* 0x000000051c047221 */ /* 0x004fe20000010000 */
[----:B------:R-:W-:-:S01]  /*5fa0*/  FADD.FTZ R5, R81, R80 ;  /* 0x0000005051057221 */ /* 0x000fc20000010000 */
[C---:B-1----:R-:W-:Y:S02]  /*5fb0*/  F2FP.SATFINITE.E4M3.F32.PACK_AB_MERGE_C R7, R3.reuse, R28, RZ ;  /* 0x0000001c0307723e */ /* 0x042fe400048070ff */
[----:B------:R-:W-:-:S01]  /*5fc0*/  FADD.FTZ R4, R3, R4 ;  /* 0x0000000403047221 */ /* 0x000fc20000010000 */
[----:B------:R-:W-:Y:S01]  /*5fd0*/  VIADD R3, R104, 0xfffffffe ;  /* 0xfffffffe68037836 */ /* 0x000fe20000000000 */
        /* <DEDUP_REMOVED lines=12> */
.L_x_11413:
[----:B------:R-:W-:-:S11]  /*60a0*/  UISETP.NE.AND UP2, UPT, UR7, 0x1, UPT ;  /* 0x000000010700788c */ /* 0x000fd6000bf45270 */
[----:B------:R-:W-:Y:S02]  /*60b0*/  @UP2 ULDC.64 UR14, c[0x0][0x9e8] ;  /* 0x00027a00000e2ab9 */ /* 0x000fe40000000a00 */
[----:B------:R-:W-:-:S04]  /*60c0*/  UIMAD.WIDE.U32 UR10, UR12, UR14, URZ ;  /* 0x0000000e0c0a72a5 */ /* 0x000fc8000f8e003f */
[----:B------:R-:W-:-:S12]  /*60d0*/  @UP2 USHF.R.U32.HI UR12, URZ, UR15, UR11 ;  /* 0x0000000f3f0c2299 */ /* 0x000fd8000801160b */
.L_x_11414:
[----:B------:R-:W-:-:S04]  /*60e0*/  UIMAD UR7, UR12, UR7, UR7 ;  /* 0x000000070c0772a4 */ /* 0x000fc8000f8e0207 */
[----:B------:R-:W-:-:S04]  /*60f0*/  UISETP.LT.AND UP2, UPT, UR6, UR7, UPT ;  /* 0x000000070600728c */ /* 0x000fc8000bf41270 */
[----:B------:R-:W-:-:S12]  /*6100*/  USEL UR6, UR6, UR7, UP2 ;  /* 0x0000000706067287 */ /* 0x000fd80009000000 */
.L_x_11412:
        /* <DEDUP_REMOVED lines=21> */
[----:B------:R-:W-:-:S13]  /*6260*/  ISETP.GE.AND P1, PT, R3, UR26, PT ;  /* 0x0000001a03007c0c */ /* 0x000fda000bf26270 */
[----:B------:R-:W-:Y:S05]  /*6270*/  @!P1 BRA `(.L_x_11415) ;  /* 0x0000004800549947 */ /* 0x000fea0003800000 */
[----:B------:R-:W-:Y:S01]  /*6280*/  IMAD.MOV.U32 R55, RZ, RZ, RZ ;  /* 0x000000ffff377224 */ /* 0x000fe200078e00ff */
[----:B------:R-:W-:Y:S01]  /*6290*/  ULDC UR22, c[0x0][0x9e4] ;  /* 0x0002790000167ab9 */ /* 0x000fe20000000800 */
[----:B------:R-:W-:Y:S01]  /*62a0*/  ULDC UR21, c[0x0][0x988] ;  /* 0x0002620000157ab9 */ /* 0x000fe20000000800 */
[----:B------:R-:W-:-:S05]  /*62b0*/  ULDC UR23, c[0x0][0x9e0] ;  /* 0x0002780000177ab9 */ /* 0x000fca0000000800 */
.L_x_11433:
[----:B------:R-:W-:-:S04]  /*62c0*/  UIADD3 UR25, UR39, 0x1, URZ ;  /* 0x0000000127197890 */ /* 0x000fc8000fffe03f */
[----:B------:R-:W-:-:S04]  /*62d0*/  UISETP.NE.AND UP2, UPT, UR25, 0x2, UPT ;  /* 0x000000021900788c */ /* 0x000fc8000bf45270 */
[----:B------:R-:W-:Y:S02]  /*62e0*/  USEL UR24, URZ, 0x1, UP2 ;  /* 0x000000013f187887 */ /* 0x000fe40009000000 */
[----:B------:R-:W-:Y:S02]  /*62f0*/  USEL UR25, UR25, URZ, UP2 ;  /* 0x0000003f19197287 */ /* 0x000fe40009000000 */
[----:B------:R-:W-:Y:S01]  /*6300*/  ULOP3.LUT UR24, UR37, UR24, URZ, 0x3c, !UPT ;  /* 0x0000001825187292 */ /* 0x000fe2000f8e3c3f */
[----:B------:R-:W-:Y:S11]  /*6310*/  @!P0 BRA `(.L_x_11416) ;  /* 0x0000000000048947 */ /* 0x000ff60003800000 */
[----:B------:R-:W-:Y:S01]  /*6320*/  BPT.TRAP 0x1 ;  /* 0x000000040000795c */ /* 0x000fe20000300000 */
.L_x_11416:
[----:B------:R-:W-:Y:S01]  /*6330*/  ULEA UR6, UR25, UR45, 0x3 ;  /* 0x0000002d19067291 */ /* 0x000fe2000f8e183f */
[----:B------:R-:W-:-:S05]  /*6340*/  IMAD.U32 R7, RZ, RZ, UR24 ;  /* 0x00000018ff077e24 */ /* 0x000fca000f8e00ff */
[----:B------:R-:W-:-:S04]  /*6350*/  SHF.L.U32 R7, R7, 0x1f, RZ ;  /* 0x0000001f07077819 */ /* 0x000fc800000006ff */
[----:B------:R0:W1:Y:S01]  /*6360*/  SYNCS.PHASECHK.TRANS64.TRYWAIT P1, [UR6+0x13230], R7 ;  /* 0x01323007ff0075a7 */ /* 0x0000620008020146 */
[----:B------:R-:W-:Y:S05]  /*6370*/  @!P0 BRA `(.L_x_11417) ;  /* 0x0000000000048947 */ /* 0x000fea0003800000 */
[----:B------:R-:W-:Y:S01]  /*6380*/  BPT.TRAP 0x1 ;  /* 0x000000040000795c */ /* 0x000fe20000300000 */
.L_x_11417:
[----:B-1----:R-:W-:Y:S05]  /*6390*/  @P1 BRA `(.L_x_11418) ;  /* 0x0000000000081947 */ /* 0x002fea0003800000 */
[----:B------:R-:W1:Y:S02]  /*63a0*/  SYNCS.PHASECHK.TRANS64.TRYWAIT P1, [UR6+0x13230], R7 ;  /* 0x01323007ff0075a7 */ /* 0x000e640008020146 */
[----:B-1----:R-:W-:Y:S05]  /*63b0*/  @!P1 BRA `(.L_x_11419) ;  /* 0x0000011c003c9947 */ /* 0x002fea0003800000 */
.L_x_11418:
        /* <DEDUP_REMOVED lines=64> */
.L_x_11420:
[----:B------:R-:W-:Y:S01]  /*67c0*/  ULEA UR11, UR39, UR45, 0x3 ;  /* 0x0000002d270b7291 */ /* 0x000fe2000f8e183f */
[----:B01----:R-:W-:-:S05]  /*67d0*/  IMAD.U32 R7, RZ, RZ, UR37 ;  /* 0x00000025ff077e24 */ /* 0x003fca000f8e00ff */
[----:B------:R-:W-:-:S04]  /*67e0*/  SHF.L.U32 R7, R7, 0x1f, RZ ;  /* 0x0000001f07077819 */ /* 0x000fc800000006ff */
[----:B------:R0:W1:Y:S01]  /*67f0*/  SYNCS.PHASECHK.TRANS64.TRYWAIT P1, [UR11+0x13250], R7 ;  /* 0x01325007ff0075a7 */ /* 0x000062000802014b */
[----:B------:R-:W-:Y:S05]  /*6800*/  @!P0 BRA `(.L_x_11421) ;  /* 0x0000000000048947 */ /* 0x000fea0003800000 */
[----:B------:R-:W-:Y:S01]  /*6810*/  BPT.TRAP 0x1 ;  /* 0x000000040000795c */ /* 0x000fe20000300000 */
.L_x_11421:
        /* <DEDUP_REMOVED lines=20> */
[----:B------:R-:W-:-:S07]  /*6960*/  FMUL.FTZ R128, R0, R107 ;  /* 0x0000006b00807220 */ /* 0x000fce0000410000 */
        /* <DEDUP_REMOVED lines=19> */
[----:B------:R-:W1:Y:S02]  /*6aa0*/  SYNCS.PHASECHK.TRANS64.TRYWAIT P1, [UR11+0x13250], R7 ;  /* 0x01325007ff0075a7 */ /* 0x000e64000802014b */
[----:B-1----:R-:W-:Y:S05]  /*6ab0*/  @!P1 BRA `(.L_x_11423) ;  /* 0x0000011400949947 */ /* 0x002fea0003800000 */
.L_x_11422:
        /* <DEDUP_REMOVED lines=18> */
[----:B------:R-:W-:Y:S01]  /*6be0*/  PLOP3.LUT P2, PT, PT, PT, UP0, 0x80, 0x0 ;  /* 0x000000000000781c */ /* 0x000fe20003f4f008 */
[C---:B------:R-:W-:Y:S01]  /*6bf0*/  FMUL.FTZ R117, R0.reuse, R118 ;  /* 0x0000007600757220 */ /* 0x040fe20000410000 */
[C---:B------:R-:W-:Y:S01]  /*6c00*/  FMUL.FTZ R118, R0.reuse, R119 ;  /* 0x0000007700767220 */ /* 0x040fe20000410000 */
[----:B01----:R0:W1:Y:S01]  /*6c10*/  MUFU.TANH R7, R128 ;  /* 0x0000008000077308 */ /* 0x0030620000002400 */
[C---:B------:R-:W-:Y:S01]  /*6c20*/  FMUL.FTZ R119, R0.reuse, R80 ;  /* 0x0000005000777220 */ /* 0x040fe20000410000 */
[----:B------:R-:W-:Y:S01]  /*6c30*/  UMOV UR6, UR10 ;  /* 0x0000000a00067c82 */ /* 0x000fe20008000000 */
[C---:B------:R-:W-:Y:S01]  /*6c40*/  FMUL.FTZ R80, R0.reuse, R82 ;  /* 0x0000005200507220 */ /* 0x040fe20000410000 */
[----:B------:R-:W-:Y:S01]  /*6c50*/  QGMMA.64x64x32.F32.E4M3.E4M3 R24, R152, gdesc[UR4], R24, gsb0 ;  /* 0x00e0000498187df3 */ /* 0x000fe20008000818 */
[----:B------:R-:W-:Y:S01]  /*6c60*/  UIADD3 UR6, UR10, 0x80, URZ ;  /* 0x000000800a067890 */ /* 0x000fe2000fffe03f */
[----:B------:R-:W-:Y:S01]  /*6c70*/  VIADD R133, R19, UR40 ;  /* 0x0000002813857c36 */ /* 0x000fe20008000000 */
[----:B------:R-:W-:Y:S01]  /*6c80*/  UMOV UR7, 0xc0000010 ;  /* 0xc000001000077882 */ /* 0x000fe20000000000 */
[C---:B------:R-:W-:Y:S01]  /*6c90*/  FMUL.FTZ R82, R0.reuse, R84 ;  /* 0x0000005400527220 */ /* 0x040fe20000410000 */
[C---:B0-----:R-:W-:Y:S01]  /*6ca0*/  FMUL.FTZ R128, R0.reuse, R81 ;  /* 0x0000005100807220 */ /* 0x041fe20000410000 */
[C---:B------:R-:W-:Y:S01]  /*6cb0*/  FMUL.FTZ R81, R0.reuse, R83 ;  /* 0x0000005300517220 */ /* 0x040fe20000410000 */
[C---:B------:R-:W-:Y:S01]  /*6cc0*/  FMUL.FTZ R83, R0.reuse, R86 ;  /* 0x0000005600537220 */ /* 0x040fe20000410000 */
[C---:B------:R-:W-:Y:S01]  /*6cd0*/  FMUL.FTZ R84, R0.reuse, R87 ;  /* 0x0000005700547220 */ /* 0x040fe20000410000 */
[C---:B------:R-:W-:Y:S01]  /*6ce0*/  FMUL.FTZ R87, R0.reuse, R56 ;  /* 0x0000003800577220 */ /* 0x040fe20000410000 */
[C---:B------:R-:W-:Y:S01]  /*6cf0*/  FMUL.FTZ R86, R0.reuse, R58 ;  /* 0x0000003a00567220 */ /* 0x040fe20000410000 */
[----:B------:R-:W-:Y:S01]  /*6d00*/  LOP3.LUT P3, RZ, R23, 0x7f, RZ, 0xc0, !PT ;  /* 0x0000007f17ff7812 */ /* 0x000fe2000786c0ff */
[----:B------:R-:W0:Y:S01]  /*6d10*/  LDC R58, c[0x0][0x288] ;  /* 0x0000a200ff3a7b82 */ /* 0x000e220000000800 */
[----:B------:R-:W-:Y:S01]  /*6d20*/  FMUL.FTZ R129, R0, R57 ;  /* 0x0000003900817220 */ /* 0x000fe20000410000 */
[----:B------:R-:W-:-:S02]  /*6d30*/  IMAD.U32 R57, RZ, RZ, UR25 ;  /* 0x00000019ff397e24 */ /* 0x000fc4000f8e00ff */
[C---:B------:R-:W-:Y:S01]  /*6d40*/  FMUL.FTZ R134, R0.reuse, R69 ;  /* 0x0000004500867220 */ /* 0x040fe20000410000 */
[----:B------:R-:W-:Y:S02]  /*6d50*/  IMAD R69, R3, -0xa0, RZ ;  /* 0xffffff6003457824 */ /* 0x000fe400078e02ff */
        /* <DEDUP_REMOVED lines=37> */
[----:B------:R-:W2:Y:S08]  /*6fb0*/  MUFU.TANH R107, R107 ;  /* 0x0000006b006b7308 */ /* 0x000eb00000002400 */
[----:B------:R-:W3:Y:S08]  /*6fc0*/  MUFU.TANH R108, R108 ;  /* 0x0000006c006c7308 */ /* 0x000ef00000002400 */
[----:B------:R-:W4:Y:S01]  /*6fd0*/  MUFU.TANH R109, R109 ;  /* 0x0000006d006d7308 */ /* 0x000f220000002400 */
[----:B------:R-:W-:-:S02]  /*6fe0*/  WARPGROUP.DEPBAR.LE gsb0, 0x0 ;  /* 0x00008000000079c5 */ /* 0x000fc40000010000 */
[----:B------:R-:W-:-:S05]  /*6ff0*/  WARPGROUP.ARRIVE ;  /* 0x00000000000079c5 */ /* 0x000fca0000000000 */
[----:B------:R-:W0:Y:S01]  /*7000*/  MUFU.TANH R110, R110 ;  /* 0x0000006e006e7308 */ /* 0x000e220000002400 */
[----:B------:R-:W-:Y:S01]  /*7010*/  QGMMA.64x64x32.F32.E4M3.E4M3 R24, R148, gdesc[UR4], R24, gsb0 ;  /* 0x00e0000494187df3 */ /* 0x000fe20008000818 */
        /* <DEDUP_REMOVED lines=47> */
[----:B------:R-:W-:Y:S02]  /*7310*/  @UP0 ULDC UR6, c[0x0][0x44c] ;  /* 0x0001130000060ab9 */ /* 0x000fe40000000800 */
[----:B------:R-:W-:Y:S01]  /*7320*/  @P1 IMAD.HI.U32 R56, R133, UR6, RZ ;  /* 0x0000000685381c27 */ /* 0x000fe2000f8e00ff */
[----:B------:R-:W-:Y:S01]  /*7330*/  @UP0 ULDC UR6, c[0x0][0x450] ;  /* 0x0001140000060ab9 */ /* 0x000fe20000000800 */
[----:B------:R-:W-:Y:S02]  /*7340*/  PLOP3.LUT P1, PT, PT, PT, UP1, 0x40, 0x0 ;  /* 0x000000000000781c */ /* 0x000fe40003f2e818 */
[----:B------:R-:W1:Y:S01]  /*7350*/  MUFU.TANH R119, R119 ;  /* 0x0000007700777308 */ /* 0x000e620000002400 */
[----:B------:R-:W-:Y:S02]  /*7360*/  @P2 SHF.R.U32.HI R133, RZ, UR6, R56 ;  /* 0x00000006ff852c19 */ /* 0x000fe40008011638 */
[----:B------:R-:W-:Y:S01]  /*7370*/  @!P3 LEA R56, R57, UR45, 0x3 ;  /* 0x0000002d3938bc11 */ /* 0x000fe2000f8e18ff */
[----:B------:R-:W-:-:S04]  /*7380*/  VIADD R57, R69, 0x1 ;  /* 0x0000000145397836 */ /* 0x000fc80000000000 */
[----:B------:R-:W1:Y:S01]  /*7390*/  MUFU.TANH R128, R128 ;  /* 0x0000008000807308 */ /* 0x000e620000002400 */
[----:B------:R-:W-:Y:S02]  /*73a0*/  IMAD R57, R18, -0x2, R57 ;  /* 0xfffffffe12397824 */ /* 0x000fe400078e0239 */
[----:B------:R-:W-:Y:S02]  /*73b0*/  @!P3 VIADD R56, R56, 0x13240 ;  /* 0x000132403838b836 */ /* 0x000fe40000000000 */
[C---:B------:R-:W-:Y:S01]  /*73c0*/  VIADD R67, R57.reuse, 0xffffffff ;  /* 0xffffffff39437836 */ /* 0x040fe20000000000 */
[----:B0-----:R-:W-:Y:S02]  /*73d0*/  IADD3 R135, R57, -R58, R17 ;  /* 0x8000003a39877210 */ /* 0x001fe40007ffe011 */
[----:B------:R-:W0:Y:S01]  /*73e0*/  MUFU.TANH R80, R80 ;  /* 0x0000005000507308 */ /* 0x000e220000002400 */
[----:B------:R-:W-:-:S07]  /*73f0*/  @!P3 PRMT R56, RZ, 0x654, R56 ;  /* 0x00000654ff38b816 */ /* 0x000fce0000000038 */
[----:B------:R-:W0:Y:S08]  /*7400*/  MUFU.TANH R81, R81 ;  /* 0x0000005100517308 */ /* 0x000e300000002400 */
[----:B------:R-:W0:Y:S08]  /*7410*/  MUFU.TANH R82, R82 ;  /* 0x0000005200527308 */ /* 0x000e300000002400 */
[----:B------:R-:W0:Y:S08]  /*7420*/  MUFU.TANH R85, R85 ;  /* 0x0000005500557308 */ /* 0x000e300000002400 */
[----:B------:R-:W0:Y:S08]  /*7430*/  MUFU.TANH R83, R83 ;  /* 0x0000005300537308 */ /* 0x000e300000002400 */
[----:B------:R-:W0:Y:S08]  /*7440*/  MUFU.TANH R84, R84 ;  /* 0x0000005400547308 */ /* 0x000e300000002400 */
[----:B------:R-:W0:Y:S01]  /*7450*/  MUFU.TANH R87, R87 ;  /* 0x0000005700577308 */ /* 0x000e220000002400 */
[----:B------:R-:W-:-:S02]  /*7460*/  WARPGROUP.DEPBAR.LE gsb0, 0x0 ;  /* 0x00008000000079c5 */ /* 0x000fc40000010000 */
[----:B------:R-:W5:Y:S05]  /*7470*/  SHFL.IDX PT, R137, R133, RZ, 0x1c1f ;  /* 0x001c1fff85897589 */ /* 0x000f6a00000e0000 */
[----:B------:R-:W0:Y:S01]  /*7480*/  MUFU.TANH R129, R129 ;  /* 0x0000008100817308 */ /* 0x000e220000002400 */
[C---:B------:R-:W-:Y:S01]  /*7490*/  VIADD R136, R135.reuse, UR23 ;  /* 0x0000001787887c36 */ /* 0x040fe20008000000 */
[----:B------:R0:W-:Y:S01]  /*74a0*/  @!P3 SYNCS.ARRIVE.TRANS64.RED.A1T0 RZ, [R56+URZ], RZ ;  /* 0x000000ff38ffb9a7 */ /* 0x0001e2000810043f */
[----:B------:R-:W-:-:S05]  /*74b0*/  VIADD R135, R135, UR20 ;  /* 0x0000001487877c36 */ /* 0x000fca0008000000 */
[----:B------:R-:W0:Y:S08]  /*74c0*/  MUFU.TANH R86, R86 ;  /* 0x0000005600567308 */ /* 0x000e300000002400 */
[----:B------:R-:W0:Y:S01]  /*74d0*/  MUFU.TANH R59, R59 ;  /* 0x0000003b003b7308 */ /* 0x000e220000002400 */
[----:B-----5:R-:W-:-:S07]  /*74e0*/  IMAD.IADD R71, R136, 0x1, R137 ;  /* 0x0000000188477824 */ /* 0x020fce00078e0289 */
[----:B------:R-:W0:Y:S01]  /*74f0*/  MUFU.TANH R130, R130 ;  /* 0x0000008200827308 */ /* 0x000e220000002400 */
        /* <DEDUP_REMOVED lines=25> */
.L_x_11426:
[----:B------:R-:W-:-:S05]  /*7690*/  IMAD.U32 R138, RZ, RZ, UR22 ;  /* 0x00000016ff8a7e24 */ /* 0x000fca000f8e00ff */
[----:B------:R-:W-:-:S13]  /*76a0*/  ISETP.NE.AND P1, PT, R138, 0x1, PT ;  /* 0x000000018a00780c */ /* 0x000fda0003f25270 */
[----:B0-----:R-:W0:Y:S02]  /*76b0*/  @P1 LDC.64 R56, c[0x0][0x9e8] ;  /* 0x00027a00ff381b82 */ /* 0x001e240000000a00 */
[----:B0-----:R-:W-:-:S05]  /*76c0*/  @P1 IMAD.HI.U32 R56, R137, R56, RZ ;  /* 0x0000003889381227 */ /* 0x001fca00078e00ff */
[----:B------:R-:W-:-:S07]  /*76d0*/  @P1 SHF.R.U32.HI R137, RZ, R57, R56 ;  /* 0x00000039ff891219 */ /* 0x000fce0000011638 */
.L_x_11427:
[----:B------:R-:W-:Y:S05]  /*76e0*/  BSYNC B0 ;  /* 0x0000000000007941 */ /* 0x000fea0003800000 */
.L_x_11425:
[----:B------:R-:W-:-:S05]  /*76f0*/  IMAD R137, R137, R138, R67 ;  /* 0x0000008a89897224 */ /* 0x000fca00078e0243 */
[----:B------:R-:W-:Y:S02]  /*7700*/  VIADDMNMX R71, R137, R138, R71, PT ;  /* 0x0000008a89477246 */ /* 0x000fe40003800147 */
[----:B------:R-:W-:-:S07]  /*7710*/  VIMNMX R70, R70, R137, !PT ;  /* 0x0000008946467248 */ /* 0x000fce0007fe0100 */
.L_x_11424:
[C---:B------:R-:W-:Y:S02]  /*7720*/  ISETP.GE.AND P3, PT, R69.reuse, 0x9, PT ;  /* 0x000000094500780c */ /* 0x040fe40003f66270 */
        /* <DEDUP_REMOVED lines=224> */
[----:B------:R-:W-:Y:S01]  /*8530*/  ISETP.GE.AND P6, PT, R69, 0x9a, PT ;  /* 0x0000009a4500780c */ /* 0x000fe20003fc6270 */
[----:B------:R-:W0:-:S12]  /*8540*/  SHFL.IDX PT, R8, R133, 0x1, 0x1c1f ;  /* 0x003c1f0085087f89 */ /* 0x000e1800000e0000 */
[----:B------:R-:W-:Y:S02]  /*8550*/  @P6 LOP3.LUT R2, R2, 0x4, RZ, 0xfc, !PT ;  /* 0x0000000402026812 */ /* 0x000fe400078efcff */
[----:B------:R-:W-:-:S04]  /*8560*/  ISETP.GT.AND P6, PT, R70, 0x99, !P6 ;  /* 0x000000994600780c */ /* 0x000fc800077c4270 */
[----:B------:R-:W-:-:S04]  /*8570*/  ISETP.LT.OR P6, PT, R71, 0x9a, P6 ;  /* 0x0000009a4700780c */ /* 0x000fc800037c1670 */
[----:B------:R-:W-:Y:S02]  /*8580*/  FSEL R134, R134, -INF , !P6 ;  /* 0xff80000086867808 */ /* 0x000fe40007000000 */
[----:B------:R-:W-:Y:S01]  /*8590*/  PLOP3.LUT P6, PT, PT, PT, UP1, 0x40, 0x0 ;  /* 0x000000000000781c */ /* 0x000fe20003fce818 */
[--C-:B0-----:R-:W-:Y:S02]  /*85a0*/  IMAD.IADD R136, R136, 0x1, R8.reuse ;  /* 0x0000000188887824 */ /* 0x101fe400078e0208 */
[----:B------:R-:W-:-:S10]  /*85b0*/  IMAD.IADD R135, R135, 0x1, R8 ;  /* 0x0000000187877824 */ /* 0x000fd400078e0208 */
        /* <DEDUP_REMOVED lines=13> */
.L_x_11430:
[----:B------:R-:W-:-:S05]  /*8690*/  IMAD.U32 R71, RZ, RZ, UR22 ;  /* 0x00000016ff477e24 */ /* 0x000fca000f8e00ff */
[----:B------:R-:W-:-:S13]  /*86a0*/  ISETP.NE.AND P6, PT, R71, 0x1, PT ;  /* 0x000000014700780c */ /* 0x000fda0003fc5270 */
[----:B------:R-:W0:Y:S02]  /*86b0*/  @P6 LDC.64 R14, c[0x0][0x9e8] ;  /* 0x00027a00ff0e6b82 */ /* 0x000e240000000a00 */
[----:B0-----:R-:W-:-:S05]  /*86c0*/  @P6 IMAD.HI.U32 R14, R8, R14, RZ ;  /* 0x0000000e080e6227 */ /* 0x001fca00078e00ff */
[----:B------:R-:W-:-:S07]  /*86d0*/  @P6 SHF.R.U32.HI R8, RZ, R15, R14 ;  /* 0x0000000fff086219 */ /* 0x000fce000001160e */
.L_x_11431:
[----:B------:R-:W-:Y:S05]  /*86e0*/  BSYNC B0 ;  /* 0x0000000000007941 */ /* 0x000fea0003800000 */
.L_x_11429:
[----:B------:R-:W-:-:S05]  /*86f0*/  IMAD R8, R8, R71, R67 ;  /* 0x0000004708087224 */ /* 0x000fca00078e0243 */
[----:B------:R-:W-:Y:S02]  /*8700*/  VIADDMNMX R136, R8, R71, R136, PT ;  /* 0x0000004708887246 */ /* 0x000fe40003800188 */
[----:B------:R-:W-:-:S07]  /*8710*/  VIMNMX R135, R135, R8, !PT ;  /* 0x0000000887877248 */ /* 0x000fce0007fe0100 */
.L_x_11428:
        /* <DEDUP_REMOVED lines=75> */
[----:B------:R-:W-:Y:S02]  /*8bd0*/  ISETP.GT.AND P1, PT, R135, 0x30, !P6 ;  /* 0x000000308700780c */ /* 0x000fe40007724270 */
[----:B------:R-:W-:Y:S02]  /*8be0*/  LOP3.LUT P6, RZ, R16, 0x10000, RZ, 0xc0, !PT ;  /* 0x0001000010ff7812 */ /* 0x000fe400078cc0ff */
        /* <DEDUP_REMOVED lines=19> */
[C---:B------:R-:W-:Y:S02]  /*8d20*/  ISETP.GT.AND P1, PT, R135.reuse, 0x39, !P1 ;  /* 0x000000398700780c */ /* 0x040fe40004f24270 */
[----:B------:R-:W-:Y:S02]  /*8d30*/  FMNMX.FTZ R15, R134, R15, !PT ;  /* 0x0000000f860f7209 */ /* 0x000fe40007810000 */
[----:B------:R-:W-:Y:S02]  /*8d40*/  ISETP.LT.OR P1, PT, R136, 0x3a, P1 ;  /* 0x0000003a8800780c */ /* 0x000fe40000f21670 */
[----:B------:R-:W-:Y:S01]  /*8d50*/  ISETP.GT.AND P2, PT, R135, 0x89, !P2 ;  /* 0x000000898700780c */ /* 0x000fe20005744270 */
[----:B------:R-:W0:Y:S01]  /*8d60*/  SHFL.BFLY PT, R8, R15, 0x2, 0x1f ;  /* 0x0c401f000f087f89 */ /* 0x000e2200000e0000 */
[----:B------:R-:W-:Y:S02]  /*8d70*/  FSEL R118, R118, -INF , !P1 ;  /* 0xff80000076767808 */ /* 0x000fe40004800000 */
[----:B------:R-:W-:-:S02]  /*8d80*/  LOP3.LUT P1, RZ, R16, 0x800000, RZ, 0xc0, !PT ;  /* 0x0080000010ff7812 */ /* 0x000fc4000782c0ff */
[C---:B------:R-:W-:Y:S02]  /*8d90*/  ISETP.LT.OR P2, PT, R136.reuse, 0x8a, P2 ;  /* 0x0000008a8800780c */ /* 0x040fe40001741670 */
[C---:B------:R-:W-:Y:S02]  /*8da0*/  ISETP.GT.AND P1, PT, R135.reuse, 0x40, !P1 ;  /* 0x000000408700780c */ /* 0x040fe40004f24270 */
[----:B------:R-:W-:Y:S02]  /*8db0*/  ISETP.GT.AND P3, PT, R135, 0x90, !P3 ;  /* 0x000000908700780c */ /* 0x000fe40005f64270 */
[----:B------:R-:W-:Y:S02]  /*8dc0*/  ISETP.LT.OR P1, PT, R136, 0x41, P1 ;  /* 0x000000418800780c */ /* 0x000fe40000f21670 */
[----:B------:R-:W-:Y:S02]  /*8dd0*/  FSEL R61, R61, -INF , !P2 ;  /* 0xff8000003d3d7808 */ /* 0x000fe40005000000 */
[----:B------:R-:W-:-:S02]  /*8de0*/  FSEL R90, R90, -INF , !P1 ;  /* 0xff8000005a5a7808 */ /* 0x000fc40004800000 */
[----:B------:R-:W-:Y:S02]  /*8df0*/  LOP3.LUT P1, RZ, R16, 0x400000, RZ, 0xc0, !PT ;  /* 0x0040000010ff7812 */ /* 0x000fe4000782c0ff */
[C---:B------:R-:W-:Y:S02]  /*8e00*/  ISETP.GT.AND P4, PT, R135.reuse, 0x91, !P4 ;  /* 0x000000918700780c */ /* 0x040fe40006784270 */
[----:B------:R-:W-:Y:S02]  /*8e10*/  ISETP.GT.AND P1, PT, R135, 0x41, !P1 ;  /* 0x000000418700780c */ /* 0x000fe40004f24270 */
[C---:B------:R-:W-:Y:S02]  /*8e20*/  ISETP.LT.OR P3, PT, R136.reuse, 0x91, P3 ;  /* 0x000000918800780c */ /* 0x040fe40001f61670 */
[----:B------:R-:W-:Y:S02]  /*8e30*/  ISETP.LT.OR P1, PT, R136, 0x42, P1 ;  /* 0x000000428800780c */ /* 0x000fe40000f21670 */
[----:B0-----:R-:W-:-:S02]  /*8e40*/  FMNMX.FTZ R14, R15, R8, !PT ;  /* 0x000000080f0e7209 */ /* 0x001fc40007810000 */
[----:B------:R-:W-:Y:S02]  /*8e50*/  FSEL R91, R91, -INF , !P1 ;  /* 0xff8000005b5b7808 */ /* 0x000fe40004800000 */
[----:B------:R-:W-:Y:S01]  /*8e60*/  LOP3.LUT P1, RZ, R16, 0x200000, RZ, 0xc0, !PT ;  /* 0x0020000010ff7812 */ /* 0x000fe2000782c0ff */
[----:B------:R-:W0:Y:S01]  /*8e70*/  SHFL.BFLY PT, R67, R14, 0x1, 0x1f ;  /* 0x0c201f000e437f89 */ /* 0x000e2200000e0000 */
[C---:B------:R-:W-:Y:S02]  /*8e80*/  ISETP.GT.AND P5, PT, R135.reuse, 0x98, !P5 ;  /* 0x000000988700780c */ /* 0x040fe40006fa4270 */
[----:B------:R-:W-:Y:S02]  /*8e90*/  ISETP.GT.AND P1, PT, R135, 0x48, !P1 ;  /* 0x000000488700780c */ /* 0x000fe40004f24270 */
[C---:B------:R-:W-:Y:S02]  /*8ea0*/  ISETP.LT.OR P4, PT, R136.reuse, 0x92, P4 ;  /* 0x000000928800780c */ /* 0x040fe40002781670 */
[----:B------:R-:W-:-:S02]  /*8eb0*/  ISETP.LT.OR P1, PT, R136, 0x49, P1 ;  /* 0x000000498800780c */ /* 0x000fc40000f21670 */
[----:B------:R-:W-:Y:S02]  /*8ec0*/  FSEL R63, R63, -INF , !P3 ;  /* 0xff8000003f3f7808 */ /* 0x000fe40005800000 */
[----:B------:R-:W-:Y:S02]  /*8ed0*/  FSEL R94, R94, -INF , !P1 ;  /* 0xff8000005e5e7808 */ /* 0x000fe40004800000 */
[----:B------:R-:W-:Y:S02]  /*8ee0*/  LOP3.LUT P1, RZ, R16, 0x100000, RZ, 0xc0, !PT ;  /* 0x0010000010ff7812 */ /* 0x000fe4000782c0ff */
[----:B------:R-:W-:Y:S02]  /*8ef0*/  ISETP.LT.OR P5, PT, R136, 0x99, P5 ;  /* 0x000000998800780c */ /* 0x000fe40002fa1670 */
[----:B------:R-:W-:Y:S02]  /*8f00*/  ISETP.GT.AND P1, PT, R135, 0x49, !P1 ;  /* 0x000000498700780c */ /* 0x000fe40004f24270 */
[----:B------:R-:W-:-:S02]  /*8f10*/  FSEL R66, R66, -INF , !P5 ;  /* 0xff80000042427808 */ /* 0x000fc40006800000 */
        /* <DEDUP_REMOVED lines=94> */
[----:B0-----:R-:W-:-:S01]  /*9500*/  FFMA.FTZ R121, R76, UR21, -R70 ;  /* 0x000000154c797c23 */ /* 0x001fc20008010846 */
[----:B------:R-:W-:Y:S01]  /*9510*/  FMNMX.FTZ R105, R123, R138, !PT ;  /* 0x0000008a7b697209 */ /* 0x000fe20007810000 */
[----:B------:R-:W-:-:S01]  /*9520*/  FFMA.FTZ R137, R137, UR21, -R70 ;  /* 0x0000001589897c23 */ /* 0x000fc20008010846 */
[----:B------:R-:W-:Y:S01]  /*9530*/  FSEL R76, R64, -INF , !P4 ;  /* 0xff800000404c7808 */ /* 0x000fe20006000000 */
[----:B------:R-:W-:-:S01]  /*9540*/  FADD.FTZ R125, -R125, R10 ;  /* 0x0000000a7d7d7221 */ /* 0x000fc20000010100 */
        /* <DEDUP_REMOVED lines=68> */
[----:B0-----:R-:W-:Y:S02]  /*9990*/  FMNMX.FTZ R115, R68, R111, !PT ;  /* 0x0000006f44737209 */ /* 0x001fe40007810000 */
[----:B------:R0:W-:Y:S03]  /*99a0*/  MUFU.EX2 R111, R119 ;  /* 0x00000077006f7308 */ /* 0x0001e60000000800 */
[----:B------:R-:W1:Y:S05]  /*99b0*/  SHFL.BFLY PT, R138, R115, 0x2, 0x1f ;  /* 0x0c401f00738a7f89 */ /* 0x000e6a00000e0000 */
        /* <DEDUP_REMOVED lines=9> */
[----:B------:R-:W0:Y:S01]  /*9a50*/  SHFL.BFLY PT, R140, R121, 0x1, 0x1f ;  /* 0x0c201f00798c7f89 */ /* 0x000e2200000e0000 */
[----:B------:R-:W-:-:S01]  /*9a60*/  FFMA.FTZ R70, R134, UR21, -R70 ;  /* 0x0000001586467c23 */ /* 0x000fc20008010846 */
[----:B------:R-:W-:Y:S08]  /*9a70*/  MUFU.EX2 R92, R92 ;  /* 0x0000005c005c7308 */ /* 0x000ff00000000800 */
[----:B------:R1:W-:Y:S08]  /*9a80*/  MUFU.EX2 R10, R70 ;  /* 0x00000046000a7308 */ /* 0x0003f00000000800 */
[----:B------:R-:W-:Y:S01]  /*9a90*/  MUFU.EX2 R93, R93 ;  /* 0x0000005d005d7308 */ /* 0x000fe20000000800 */
[----:B0-----:R-:W-:Y:S01]  /*9aa0*/  FMNMX.FTZ R62, R121, R140, !PT ;  /* 0x0000008c793e7209 */ /* 0x001fe20007810000 */
[----:B------:R-:W-:-:S06]  /*9ab0*/  FMUL.FTZ R121, R125, UR21 ;  /* 0x000000157d797c20 */ /* 0x000fcc0008410000 */
[----:B------:R-:W-:Y:S01]  /*9ac0*/  MUFU.EX2 R96, R96 ;  /* 0x0000006000607308 */ /* 0x000fe20000000800 */
[C---:B------:R-:W-:Y:S01]  /*9ad0*/  FSETP.NEU.FTZ.AND P1, PT, R62.reuse, -INF , PT ;  /* 0xff8000003e00780b */ /* 0x040fe20003f3d000 */
[----:B------:R-:W-:-:S05]  /*9ae0*/  FFMA.FTZ R129, R62, R129, -8 ;  /* 0xc10000003e817423 */ /* 0x000fca0000010081 */
[----:B------:R-:W-:Y:S01]  /*9af0*/  FSEL R125, R129, RZ, P1 ;  /* 0x000000ff817d7208 */ /* 0x000fe20000800000 */
[----:B------:R-:W0:Y:S04]  /*9b00*/  MUFU.EX2 R121, R121 ;  /* 0x0000007900797308 */ /* 0x000e280000000800 */
[----:B------:R-:W-:-:S01]  /*9b10*/  FFMA.FTZ R129, R12, UR21, -R125 ;  /* 0x000000150c817c23 */ /* 0x000fc2000801087d */
[--C-:B------:R-:W-:Y:S01]  /*9b20*/  FFMA.FTZ R12, R13, UR21, -R125.reuse ;  /* 0x000000150d0c7c23 */ /* 0x100fe2000801087d */
[----:B------:R-:W-:-:S01]  /*9b30*/  FFMA.FTZ R13, R20, UR21, -R125 ;  /* 0x00000015140d7c23 */ /* 0x000fc2000801087d */
        /* <DEDUP_REMOVED lines=18> */
[----:B0-----:R-:W-:-:S01]  /*9c60*/  FFMA.FTZ R102, R121, R5, R14 ;  /* 0x0000000579667223 */ /* 0x001fc2000001000e */
        /* <DEDUP_REMOVED lines=30> */
[----:B------:R-:W-:Y:S01]  /*9e50*/  FADD.FTZ R4, R56, R5 ;  /* 0x0000000538047221 */ /* 0x000fe20000010000 */
[----:B------:R-:W-:-:S01]  /*9e60*/  FFMA.FTZ R76, R76, UR21, -R125 ;  /* 0x000000154c4c7c23 */ /* 0x000fc2000801087d */
[----:B------:R-:W-:-:S02]  /*9e70*/  FFMA.FTZ R66, R66, UR21, -R125 ;  /* 0x0000001542427c23 */ /* 0x000fc4000801087d */
[----:B------:R-:W-:-:S02]  /*9e80*/  FADD.FTZ R5, R57, R4 ;  /* 0x0000000439057221 */ /* 0x000fc40000010000 */
        /* <DEDUP_REMOVED lines=126> */
.L_x_11432:
        /* <DEDUP_REMOVED lines=42> */
[----:B------:R-:W-:Y:S01]  /*a910*/  VIADD R3, R3, 0xffffffff ;  /* 0xffffffff03037836 */ /* 0x000fe20000000000 */
        /* <DEDUP_REMOVED lines=33> */
[----:B------:R-:W-:Y:S01]  /*ab30*/  IMAD.MOV.U32 R9, RZ, RZ, R62 ;  /* 0x000000ffff097224 */ /* 0x000fe200078e003e */
[----:B------:R-:W-:Y:S01]  /*ab40*/  F2FP.SATFINITE.E4M3.F32.PACK_AB_MERGE_C R136, R136, R87, R115 ;  /* 0x000000578888723e */ /* 0x000fe20004807073 */
[----:B------:R-:W-:Y:S01]  /*ab50*/  IMAD.MOV.U32 R10, RZ, RZ, R8 ;  /* 0x000000ffff0a7224 */ /* 0x000fe200078e0008 */
[----:B------:R-:W-:-:S02]  /*ab60*/  F2FP.SATFINITE.E4M3.F32.PACK_AB_MERGE_C R137, R59, R86, R60 ;  /* 0x000000563b89723e */ /* 0x000fc4000480703c */
[----:B------:R-:W-:Y:S01]  /*ab70*/  F2FP.SATFINITE.E4M3.F32.PACK_AB_MERGE_C R139, R76, R63, R66 ;  /* 0x0000003f4c8b723e */ /* 0x000fe20004807042 */
[----:B------:R-:W-:Y:S06]  /*ab80*/  @P1 BRA `(.L_x_11433) ;  /* 0xffffffb400cc1947 */ /* 0x000fec000383ffff */
[----:B------:R-:W-:Y:S01]  /*ab90*/  IMAD.MOV.U32 R9, RZ, RZ, R62 ;  /* 0x000000ffff097224 */ /* 0x000fe200078e003e */
[----:B------:R-:W-:Y:S01]  /*aba0*/  UMOV UR39, UR25 ;  /* 0x0000001900277c82 */ /* 0x000fe20008000000 */
[----:B------:R-:W-:Y:S01]  /*abb0*/  IMAD.MOV.U32 R10, RZ, RZ, R8 ;  /* 0x000000ffff0a7224 */ /* 0x000fe200078e0008 */
[----:B------:R-:W-:-:S06]  /*abc0*/  UMOV UR37, UR24 ;  /* 0x0000001800257c82 */ /* 0x000fcc0008000000 */
.L_x_11415:
        /* <DEDUP_REMOVED lines=26> */
.L_x_11435:
[----:B------:R-:W-:-:S11]  /*ad70*/  UISETP.NE.AND UP2, UPT, UR12, 0x1, UPT ;  /* 0x000000010c00788c */ /* 0x000fd6000bf45270 */
[----:B------:R-:W-:Y:S02]  /*ad80*/  @UP2 ULDC.64 UR14, c[0x0][0x9e8] ;  /* 0x00027a00000e2ab9 */ /* 0x000fe40000000a00 */
[----:B------:R-:W-:-:S04]  /*ad90*/  UIMAD.WIDE.U32 UR6, UR10, UR14, URZ ;  /* 0x0000000e0a0672a5 */ /* 0x000fc8000f8e003f */
[----:B------:R-:W-:-:S12]  /*ada0*/  @UP2 USHF.R.U32.HI UR10, URZ, UR15, UR7 ;  /* 0x0000000f3f0a2299 */ /* 0x000fd80008011607 */
.L_x_11436:
[----:B------:R-:W-:-:S04]  /*adb0*/  UIMAD UR10, UR10, UR12, URZ ;  /* 0x0000000c0a0a72a4 */ /* 0x000fc8000f8e023f */
[----:B------:R-:W-:-:S04]  /*adc0*/  UISETP.LT.AND UP2, UPT, UR11, UR10, UPT ;  /* 0x0000000a0b00728c */ /* 0x000fc8000bf41270 */
[----:B------:R-:W-:-:S12]  /*add0*/  USEL UR11, UR11, UR10, !UP2 ;  /* 0x0000000a0b0b7287 */ /* 0x000fd8000d000000 */
.L_x_11434:
        /* <DEDUP_REMOVED lines=13> */
.L_x_11447:
[----:B------:R-:W-:-:S04]  /*aeb0*/  UISETP.NE.AND UP2, UPT, UR24, 0x1, UPT ;  /* 0x000000011800788c */ /* 0x000fc8000bf45270 */
[----:B------:R-:W-:-:S04]  /*aec0*/  USEL UR37, URZ, 0x1, UP2 ;  /* 0x000000013f257887 */ /* 0x000fc80009000000 */
[----:B------:R-:W-:Y:S01]  /*aed0*/  ULOP3.LUT UR37, UR25, UR37, URZ, 0x3c, !UPT ;  /* 0x0000002519257292 */ /* 0x000fe2000f8e3c3f */
[----:B------:R-:W-:Y:S11]  /*aee0*/  @!P0 BRA `(.L_x_11438) ;  /* 0x0000000000048947 */ /* 0x000ff60003800000 */
[----:B------:R-:W-:Y:S01]  /*aef0*/  BPT.TRAP 0x1 ;  /* 0x000000040000795c */ /* 0x000fe20000300000 */
.L_x_11438:
        /* <DEDUP_REMOVED lines=9> */
.L_x_11439:
[----:B-1----:R-:W-:Y:S05]  /*af90*/  @P1 BRA `(.L_x_11440) ;  /* 0x0000000000081947 */ /* 0x002fea0003800000 */
[----:B------:R-:W1:Y:S02]  /*afa0*/  SYNCS.PHASECHK.TRANS64.TRYWAIT P1, [UR22+0x13230], R9 ;  /* 0x01323009ff0075a7 */ /* 0x000e640008020156 */
[----:B-1----:R-:W-:Y:S05]  /*afb0*/  @!P1 BRA `(.L_x_11441) ;  /* 0x000000d0006c9947 */ /* 0x002fea0003800000 */
.L_x_11440:
        /* <DEDUP_REMOVED lines=64> */
.L_x_11442:
[----:B------:R-:W-:Y:S01]  /*b3c0*/  ULEA UR11, UR24, UR45, 0x3 ;  /* 0x0000002d180b7291 */ /* 0x000fe2000f8e183f */
[----:B01----:R-:W-:-:S05]  /*b3d0*/  IMAD.U32 R9, RZ, RZ, UR25 ;  /* 0x00000019ff097e24 */ /* 0x003fca000f8e00ff */
[----:B------:R-:W-:-:S04]  /*b3e0*/  SHF.L.U32 R9, R9, 0x1f, RZ ;  /* 0x0000001f09097819 */ /* 0x000fc800000006ff */
[----:B------:R0:W1:Y:S01]  /*b3f0*/  SYNCS.PHASECHK.TRANS64.TRYWAIT P1, [UR11+0x13250], R9 ;  /* 0x01325009ff0075a7 */ /* 0x000062000802014b */
[----:B------:R-:W-:Y:S05]  /*b400*/  @!P0 BRA `(.L_x_11443) ;  /* 0x0000000000048947 */ /* 0x000fea0003800000 */
[----:B------:R-:W-:Y:S01]  /*b410*/  BPT.TRAP 0x1 ;  /* 0x000000040000795c */ /* 0x000fe20000300000 */
.L_x_11443:
        /* <DEDUP_REMOVED lines=126> */
.L_x_11444:
[----:B-1----:R-:W-:Y:S01]  /*bc00*/  FMNMX.FTZ R10, R12, R7, !PT ;  /* 0x000000070c0a7209 */ /* 0x002fe20007810000 */
[----:B------:R-:W-:Y:S01]  /*bc10*/  UIADD3 UR6, UR45, 0x1000, URZ ;  /* 0x000010002d067890 */ /* 0x000fe2000fffe03f */
[----:B0-----:R-:W-:Y:S01]  /*bc20*/  FMNMX.FTZ R9, R13, R8, !PT ;  /* 0x000000080d097209 */ /* 0x001fe20007810000 */
[----:B------:R-:W-:Y:S01]  /*bc30*/  WARPGROUP.ARRIVE ;  /* 0x00000000000079c5 */ /* 0x000fe20000000000 */
[----:B------:R-:W-:Y:S01]  /*bc40*/  FMNMX.FTZ R10, R11, R10, !PT ;  /* 0x0000000a0b0a7209 */ /* 0x000fe20007810000 */
[----:B------:R-:W-:Y:S01]  /*bc50*/  USHF.R.U32.HI UR6, URZ, 0x4, UR6 ;  /* 0x000000043f067899 */ /* 0x000fe20008011606 */
[----:B------:R-:W-:Y:S01]  /*bc60*/  FMNMX.FTZ R130, R14, R9, !PT ;  /* 0x000000090e827209 */ /* 0x000fe20007810000 */
[----:B------:R-:W-:Y:S01]  /*bc70*/  UMOV UR7, 0xc0000010 ;  /* 0xc000001000077882 */ /* 0x000fe20000000000 */
[----:B------:R-:W-:Y:S01]  /*bc80*/  FMNMX.FTZ R9, R15, R10, !PT ;  /* 0x0000000a0f097209 */ /* 0x000fe20007810000 */
[----:B------:R-:W-:Y:S01]  /*bc90*/  ULOP3.LUT UR6, UR6, 0x3fff, URZ, 0xc0, !UPT ;  /* 0x00003fff06067892 */ /* 0x000fe2000f8ec03f */
[----:B------:R-:W-:Y:S01]  /*bca0*/  FMNMX.FTZ R129, R21, R130, !PT ;  /* 0x0000008215817209 */ /* 0x000fe20007810000 */
[----:B------:R-:W-:Y:S01]  /*bcb0*/  FMUL.FTZ R86, R0, R86 ;  /* 0x0000005600567220 */ /* 0x000fe20000410000 */
[----:B------:R-:W-:Y:S01]  /*bcc0*/  FMNMX.FTZ R10, R20, R9, !PT ;  /* 0x00000009140a7209 */ /* 0x000fe20007810000 */
[----:B------:R-:W-:Y:S01]  /*bcd0*/  ULOP3.LUT UR6, UR6, 0x10000, URZ, 0xfc, !UPT ;  /* 0x0001000006067892 */ /* 0x000fe2000f8efc3f */
[----:B------:R-:W-:Y:S01]  /*bce0*/  FMNMX.FTZ R130, R120, R129, !PT ;  /* 0x0000008178827209 */ /* 0x000fe20007810000 */
[----:B------:R-:W-:Y:S01]  /*bcf0*/  FMUL.FTZ R56, R0, R56 ;  /* 0x0000003800387220 */ /* 0x000fe20000410000 */
[----:B------:R-:W-:Y:S01]  /*bd00*/  FMNMX.FTZ R9, R121, R10, !PT ;  /* 0x0000000a79097209 */ /* 0x000fe20007810000 */
[----:B------:R-:W-:Y:S01]  /*bd10*/  UIMAD UR10, UR24, 0x280, UR6 ;  /* 0x00000280180a78a4 */ /* 0x000fe2000f8e0206 */
[----:B------:R-:W-:Y:S01]  /*bd20*/  FMNMX.FTZ R129, R123, R130, !PT ;  /* 0x000000827b817209 */ /* 0x000fe20007810000 */
[----:B------:R-:W0:Y:S01]  /*bd30*/  MUFU.TANH R85, R85 ;  /* 0x0000005500557308 */ /* 0x000e220000002400 */
[----:B------:R-:W-:Y:S01]  /*bd40*/  FMNMX.FTZ R10, R122, R9, !PT ;  /* 0x000000097a0a7209 */ /* 0x000fe20007810000 */
[----:B------:R-:W-:Y:S01]  /*bd50*/  FMUL.FTZ R87, R0, R87 ;  /* 0x0000005700577220 */ /* 0x000fe20000410000 */
[----:B------:R-:W-:Y:S01]  /*bd60*/  FMNMX.FTZ R130, R124, R129, !PT ;  /* 0x000000817c827209 */ /* 0x000fe20007810000 */
[----:B------:R-:W-:Y:S01]  /*bd70*/  FMUL.FTZ R57, R0, R57 ;  /* 0x0000003900397220 */ /* 0x000fe20000410000 */
[----:B------:R-:W-:Y:S01]  /*bd80*/  FMNMX.FTZ R9, R125, R10, !PT ;  /* 0x0000000a7d097209 */ /* 0x000fe20007810000 */
[----:B------:R-:W-:Y:S01]  /*bd90*/  UMOV UR6, UR10 ;  /* 0x0000000a00067c82 */ /* 0x000fe20008000000 */
[----:B------:R-:W-:Y:S01]  /*bda0*/  FMNMX.FTZ R129, R127, R130, !PT ;  /* 0x000000827f817209 */ /* 0x000fe20007810000 */
[----:B------:R-:W-:Y:S01]  /*bdb0*/  QGMMA.64x64x32.F32.E4M3.E4M3 R24, R152, gdesc[UR4], R24, gsb0 ;  /* 0x00e0000498187df3 */ /* 0x000fe20008000818 */
[----:B------:R-:W-:Y:S01]  /*bdc0*/  FMNMX.FTZ R9, R126, R9, !PT ;  /* 0x000000097e097209 */ /* 0x000fe20007810000 */
[----:B------:R-:W-:Y:S01]  /*bdd0*/  UIADD3 UR6, UR10, 0x80, URZ ;  /* 0x000000800a067890 */ /* 0x000fe2000fffe03f */
[----:B------:R-:W-:Y:S01]  /*bde0*/  FMNMX.FTZ R129, R128, R129, !PT ;  /* 0x0000008180817209 */ /* 0x000fe20007810000 */
[----:B------:R-:W1:Y:S01]  /*bdf0*/  MUFU.TANH R86, R86 ;  /* 0x0000005600567308 */ /* 0x000e620000002400 */
[----:B------:R-:W-:Y:S01]  /*be00*/  FMNMX.FTZ R10, R104, R9, !PT ;  /* 0x00000009680a7209 */ /* 0x000fe20007810000 */
[----:B------:R-:W-:Y:S01]  /*be10*/  FMUL.FTZ R58, R0, R58 ;  /* 0x0000003a003a7220 */ /* 0x000fe20000410000 */
[----:B------:R-:W-:Y:S01]  /*be20*/  FMNMX.FTZ R130, R106, R129, !PT ;  /* 0x000000816a827209 */ /* 0x000fe20007810000 */
[----:B------:R-:W-:Y:S01]  /*be30*/  FMUL.FTZ R60, R0, R60 ;  /* 0x0000003c003c7220 */ /* 0x000fe20000410000 */
[----:B------:R-:W-:Y:S01]  /*be40*/  FMNMX.FTZ R9, R105, R10, !PT ;  /* 0x0000000a69097209 */ /* 0x000fe20007810000 */
[----:B------:R-:W-:Y:S01]  /*be50*/  UMOV UR7, 0xc0000010 ;  /* 0xc000001000077882 */ /* 0x000fe20000000000 */
[----:B------:R-:W-:Y:S01]  /*be60*/  FMNMX.FTZ R129, R107, R130, !PT ;  /* 0x000000826b817209 */ /* 0x000fe20007810000 */
[----:B------:R-:W2:Y:S01]  /*be70*/  MUFU.TANH R56, R56 ;  /* 0x0000003800387308 */ /* 0x000ea20000002400 */
[----:B------:R-:W-:Y:S01]  /*be80*/  FMNMX.FTZ R10, R108, R9, !PT ;  /* 0x000000096c0a7209 */ /* 0x000fe20007810000 */
[----:B------:R-:W-:Y:S01]  /*be90*/  FMUL.FTZ R59, R0, R59 ;  /* 0x0000003b003b7220 */ /* 0x000fe20000410000 */
[----:B------:R-:W-:Y:S01]  /*bea0*/  FMNMX.FTZ R130, R110, R129, !PT ;  /* 0x000000816e827209 */ /* 0x000fe20007810000 */
[C---:B------:R-:W-:Y:S01]  /*beb0*/  FMUL.FTZ R61, R0.reuse, R61 ;  /* 0x0000003d003d7220 */ /* 0x040fe20000410000 */
[----:B------:R-:W-:Y:S01]  /*bec0*/  FMNMX.FTZ R9, R109, R10, !PT ;  /* 0x0000000a6d097209 */ /* 0x000fe20007810000 */
[----:B------:R-:W-:Y:S01]  /*bed0*/  FMUL.FTZ R62, R0, R62 ;  /* 0x0000003e003e7220 */ /* 0x000fe20000410000 */
[----:B------:R-:W-:Y:S01]  /*bee0*/  FMNMX.FTZ R129, R111, R130, !PT ;  /* 0x000000826f817209 */ /* 0x000fe20007810000 */
[----:B------:R-:W3:Y:S01]  /*bef0*/  MUFU.TANH R87, R87 ;  /* 0x0000005700577308 */ /* 0x000ee20000002400 */
[----:B------:R-:W-:Y:S01]  /*bf00*/  FMNMX.FTZ R10, R112, R9, !PT ;  /* 0x00000009700a7209 */ /* 0x000fe20007810000 */
[----:B------:R-:W-:Y:S01]  /*bf10*/  FMUL.FTZ R64, R0, R64 ;  /* 0x0000004000407220 */ /* 0x000fe20000410000 */
[----:B------:R-:W-:Y:S01]  /*bf20*/  FMNMX.FTZ R130, R114, R129, !PT ;  /* 0x0000008172827209 */ /* 0x000fe20007810000 */
[C---:B------:R-:W-:Y:S01]  /*bf30*/  FMUL.FTZ R63, R0.reuse, R63 ;  /* 0x0000003f003f7220 */ /* 0x040fe20000410000 */
[----:B------:R-:W-:Y:S01]  /*bf40*/  FMNMX.FTZ R9, R113, R10, !PT ;  /* 0x0000000a71097209 */ /* 0x000fe20007810000 */
[----:B------:R-:W-:Y:S01]  /*bf50*/  FMUL.FTZ R65, R0, R65 ;  /* 0x0000004100417220 */ /* 0x000fe20000410000 */
[----:B------:R-:W-:Y:S01]  /*bf60*/  FMNMX.FTZ R129, R115, R130, !PT ;  /* 0x0000008273817209 */ /* 0x000fe20007810000 */
[----:B------:R-:W4:Y:S01]  /*bf70*/  MUFU.TANH R57, R57 ;  /* 0x0000003900397308 */ /* 0x000f220000002400 */
[----:B------:R-:W-:Y:S01]  /*bf80*/  FMNMX.FTZ R10, R116, R9, !PT ;  /* 0x00000009740a7209 */ /* 0x000fe20007810000 */
[----:B------:R-:W-:Y:S01]  /*bf90*/  FMUL.FTZ R66, R0, R66 ;  /* 0x0000004200427220 */ /* 0x000fe20000410000 */
[----:B------:R-:W-:Y:S01]  /*bfa0*/  FMNMX.FTZ R130, R118, R129, !PT ;  /* 0x0000008176827209 */ /* 0x000fe20007810000 */
[C---:B------:R-:W-:Y:S01]  /*bfb0*/  FMUL.FTZ R68, R0.reuse, R68 ;  /* 0x0000004400447220 */ /* 0x040fe20000410000 */
[----:B------:R-:W-:Y:S01]  /*bfc0*/  FMNMX.FTZ R9, R117, R10, !PT ;  /* 0x0000000a75097209 */ /* 0x000fe20007810000 */
[----:B------:R-:W-:Y:S01]  /*bfd0*/  FMUL.FTZ R67, R0, R67 ;  /* 0x0000004300437220 */ /* 0x000fe20000410000 */
[----:B------:R-:W-:Y:S01]  /*bfe0*/  FMNMX.FTZ R129, R119, R130, !PT ;  /* 0x0000008277817209 */ /* 0x000fe20007810000 */
[----:B------:R-:W5:Y:S01]  /*bff0*/  MUFU.TANH R58, R58 ;  /* 0x0000003a003a7308 */ /* 0x000f620000002400 */
        /* <DEDUP_REMOVED lines=28> */
[----:B------:R-:W-:Y:S01]  /*c1c0*/  FMNMX.FTZ R10, R76, R9, !PT ;  /* 0x000000094c0a7209 */ /* 0x000fe20007810000 */
[----:B------:R-:W-:Y:S02]  /*c1d0*/  WARPGROUP.DEPBAR.LE gsb0, 0x0 ;  /* 0x00008000000079c5 */ /* 0x000fe40000010000 */
[----:B------:R-:W-:Y:S01]  /*c1e0*/  WARPGROUP.ARRIVE ;  /* 0x00000000000079c5 */ /* 0x000fe20000000000 */
[----:B------:R-:W-:-:S02]  /*c1f0*/  FMNMX.FTZ R9, R77, R10, !PT ;  /* 0x0000000a4d097209 */ /* 0x000fc40007810000 */
[----:B------:R-:W-:Y:S01]  /*c200*/  FMNMX.FTZ R130, R78, R129, !PT ;  /* 0x000000814e827209 */ /* 0x000fe20007810000 */
[----:B------:R-:W5:Y:S01]  /*c210*/  MUFU.TANH R63, R63 ;  /* 0x0000003f003f7308 */ /* 0x000f620000002400 */
[----:B------:R-:W-:Y:S01]  /*c220*/  FMNMX.FTZ R10, R80, R9, !PT ;  /* 0x00000009500a7209 */ /* 0x000fe20007810000 */
[----:B------:R-:W-:Y:S01]  /*c230*/  QGMMA.64x64x32.F32.E4M3.E4M3 R24, R148, gdesc[UR4], R24, gsb0 ;  /* 0x00e0000494187df3 */ /* 0x000fe20008000818 */
[----:B------:R-:W-:Y:S01]  /*c240*/  FMNMX.FTZ R129, R79, R130, !PT ;  /* 0x000000824f817209 */ /* 0x000fe20007810000 */
[----:B------:R-:W-:Y:S01]  /*c250*/  UIADD3 UR6, UR10, 0x100, URZ ;  /* 0x000001000a067890 */ /* 0x000fe2000fffe03f */
[----:B------:R-:W-:Y:S01]  /*c260*/  FMNMX.FTZ R9, R81, R10, !PT ;  /* 0x0000000a51097209 */ /* 0x000fe20007810000 */
[----:B------:R-:W-:Y:S01]  /*c270*/  UMOV UR7, 0xc0000010 ;  /* 0xc000001000077882 */ /* 0x000fe20000000000 */
[----:B------:R-:W-:Y:S01]  /*c280*/  FMNMX.FTZ R130, R82, R129, !PT ;  /* 0x0000008152827209 */ /* 0x000fe20007810000 */
[----:B------:R-:W5:Y:S01]  /*c290*/  MUFU.TANH R65, R65 ;  /* 0x0000004100417308 */ /* 0x000f620000002400 */
[----:B------:R-:W-:-:S02]  /*c2a0*/  FMNMX.FTZ R10, R84, R9, !PT ;  /* 0x00000009540a7209 */ /* 0x000fc40007810000 */
[----:B------:R-:W-:Y:S02]  /*c2b0*/  FMNMX.FTZ R129, R83, R130, !PT ;  /* 0x0000008253817209 */ /* 0x000fe40007810000 */
[----:B0-----:R-:W-:Y:S02]  /*c2c0*/  FMNMX.FTZ R9, R85, R10, !PT ;  /* 0x0000000a55097209 */ /* 0x001fe40007810000 */
[----:B-1----:R-:W-:Y:S01]  /*c2d0*/  FMNMX.FTZ R130, R86, R129, !PT ;  /* 0x0000008156827209 */ /* 0x002fe20007810000 */
[----:B------:R-:W0:Y:S01]  /*c2e0*/  MUFU.TANH R66, R66 ;  /* 0x0000004200427308 */ /* 0x000e220000002400 */
[----:B--2---:R-:W-:Y:S02]  /*c2f0*/  FMNMX.FTZ R10, R56, R9, !PT ;  /* 0x00000009380a7209 */ /* 0x004fe40007810000 */
[----:B---3--:R-:W-:Y:S02]  /*c300*/  FMNMX.FTZ R129, R87, R130, !PT ;  /* 0x0000008257817209 */ /* 0x008fe40007810000 */
[----:B----4-:R-:W-:-:S02]  /*c310*/  FMNMX.FTZ R9, R57, R10, !PT ;  /* 0x0000000a39097209 */ /* 0x010fc40007810000 */
[----:B-----5:R-:W-:Y:S01]  /*c320*/  FMNMX.FTZ R130, R58, R129, !PT ;  /* 0x000000813a827209 */ /* 0x020fe20007810000 */
[----:B------:R-:W1:Y:S01]  /*c330*/  MUFU.TANH R68, R68 ;  /* 0x0000004400447308 */ /* 0x000e620000002400 */
        /* <DEDUP_REMOVED lines=8> */
[----:B0-----:R-:W-:Y:S01]  /*c3c0*/  FMNMX.FTZ R130, R66, R129, !PT ;  /* 0x0000008142827209 */ /* 0x001fe20007810000 */
[----:B------:R-:W0:Y:S01]  /*c3d0*/  MUFU.TANH R69, R69 ;  /* 0x0000004500457308 */ /* 0x000e220000002400 */
[----:B-1----:R-:W-:Y:S02]  /*c3e0*/  FMNMX.FTZ R10, R68, R9, !PT ;  /* 0x00000009440a7209 */ /* 0x002fe40007810000 */
[----:B------:R-:W-:-:S05]  /*c3f0*/  LOP3.LUT P1, RZ, R23, 0x7f, RZ, 0xc0, !PT ;  /* 0x0000007f17ff7812 */ /* 0x000fca000782c0ff */
        /* <DEDUP_REMOVED lines=8> */
[----:B------:R-:W-:Y:S02]  /*c480*/  WARPGROUP.DEPBAR.LE gsb0, 0x0 ;  /* 0x00008000000079c5 */ /* 0x000fe40000010000 */
[----:B------:R-:W-:Y:S01]  /*c490*/  WARPGROUP.ARRIVE ;  /* 0x00000000000079c5 */ /* 0x000fe20000000000 */
[----:B0-----:R-:W-:-:S05]  /*c4a0*/  FMNMX.FTZ R129, R10, R9, !PT ;  /* 0x000000090a817209 */ /* 0x001fca0007810000 */
[----:B------:R-:W-:Y:S01]  /*c4b0*/  QGMMA.64x64x32.F32.E4M3.E4M3 R24, R144, gdesc[UR4], R24, gsb0 ;  /* 0x00e0000490187df3 */ /* 0x000fe20008000818 */
[----:B------:R-:W-:Y:S01]  /*c4c0*/  UIADD3 UR6, UR10, 0x180, URZ ;  /* 0x000001800a067890 */ /* 0x000fe2000fffe03f */
[----:B------:R-:W0:Y:S01]  /*c4d0*/  SHFL.BFLY PT, R132, R129, 0x1, 0x1f ;  /* 0x0c201f0081847f89 */ /* 0x000e2200000e0000 */
[----:B------:R-:W-:Y:S01]  /*c4e0*/  UMOV UR7, 0xc0000010 ;  /* 0xc000001000077882 */ /* 0x000fe20000000000 */
[----:B-1----:R-:W-:-:S05]  /*c4f0*/  FMNMX.FTZ R131, R130, R131, !PT ;  /* 0x0000008382837209 */ /* 0x002fca0007810000 */
[----:B------:R-:W1:Y:S01]  /*c500*/  SHFL.BFLY PT, R134, R131, 0x1, 0x1f ;  /* 0x0c201f0083867f89 */ /* 0x000e6200000e0000 */
[----:B0-----:R-:W-:Y:S01]  /*c510*/  FMNMX.FTZ R10, R129, R132, !PT ;  /* 0x00000084810a7209 */ /* 0x001fe20007810000 */
        /* <DEDUP_REMOVED lines=10> */
[----:B-1----:R-:W-:Y:S01]  /*c5c0*/  FMNMX.FTZ R9, R131, R134, !PT ;  /* 0x0000008683097209 */ /* 0x002fe20007810000 */
        /* <DEDUP_REMOVED lines=34> */
[----:B------:R-:W-:-:S02]  /*c7f0*/  WARPGROUP.DEPBAR.LE gsb0, 0x0 ;  /* 0x00008000000079c5 */ /* 0x000fc40000010000 */
[----:B------:R-:W-:Y:S01]  /*c800*/  WARPGROUP.ARRIVE ;  /* 0x00000000000079c5 */ /* 0x000fe20000000000 */
[--C-:B------:R-:W-:Y:S01]  /*c810*/  FFMA.FTZ R101, R101, UR21, -R129.reuse ;  /* 0x0000001565657c23 */ /* 0x100fe20008010881 */
[----:B------:R-:W1:Y:S01]  /*c820*/  MUFU.EX2 R12, R12 ;  /* 0x0000000c000c7308 */ /* 0x000e620000000800 */
[----:B------:R-:W-:-:S01]  /*c830*/  FFMA.FTZ R72, R72, UR21, -R129 ;  /* 0x0000001548487c23 */ /* 0x000fc20008010881 */
[--C-:B------:R-:W-:Y:S01]  /*c840*/  FFMA.FTZ R73, R73, UR21, -R129.reuse ;  /* 0x0000001549497c23 */ /* 0x100fe20008010881 */
[----:B------:R-:W-:-:S01]  /*c850*/  FFMA.FTZ R76, R76, UR21, -R129 ;  /* 0x000000154c4c7c23 */ /* 0x000fc20008010881 */
[----:B------:R-:W-:Y:S01]  /*c860*/  QGMMA.64x64x32.F32.E4M3.E4M3 R24, R140, gdesc[UR4], R24, gsb0 ;  /* 0x00e000048c187df3 */ /* 0x000fe20008000818 */
        /* <DEDUP_REMOVED lines=38> */
[----:B------:R-:W-:Y:S01]  /*cad0*/  UIADD3 UR6, UR10, 0x200, URZ ;  /* 0x000002000a067890 */ /* 0x000fe2000fffe03f */
[--C-:B------:R-:W-:Y:S01]  /*cae0*/  FFMA.FTZ R103, R103, UR21, -R125.reuse ;  /* 0x0000001567677c23 */ /* 0x100fe2000801087d */
[----:B------:R-:W-:-:S01]  /*caf0*/  FFMA.FTZ R74, R74, UR21, -R125 ;  /* 0x000000154a4a7c23 */ /* 0x000fc2000801087d */
[----:B------:R-:W-:Y:S01]  /*cb00*/  UMOV UR7, 0xc0000010 ;  /* 0xc000001000077882 */ /* 0x000fe20000000000 */
        /* <DEDUP_REMOVED lines=20> */
[----:B------:R-:W-:-:S05]  /*cc50*/  FFMA.FTZ R71, R71, UR21, -R125 ;  /* 0x0000001547477c23 */ /* 0x000fca000801087d */
        /* <DEDUP_REMOVED lines=8> */
[----:B------:R-:W-:Y:S06]  /*cce0*/  QGMMA.64x64x32.F32.E4M3.E4M3 R24, R136, gdesc[UR4], R24, gsb0 ;  /* 0x00e0000488187df3 */ /* 0x000fec0008000818 */
        /* <DEDUP_REMOVED lines=141> */
.L_x_11446:
        /* <DEDUP_REMOVED lines=81> */
[----:B------:R-:W-:Y:S06]  /*dad0*/  @P1 BRA `(.L_x_11447) ;  /* 0xffffffd000f41947 */ /* 0x000fec000383ffff */
.L_x_11437:
        /* <DEDUP_REMOVED lines=10> */
.L_x_11466:
[----:B------:R-:W-:-:S04]  /*db80*/  UIADD3 UR39, UR25, 0x1, URZ ;  /* 0x0000000119277890 */ /* 0x000fc8000fffe03f */
[----:B------:R-:W-:-:S04]  /*db90*/  UISETP.NE.AND UP2, UPT, UR39, 0x2, UPT ;  /* 0x000000022700788c */ /* 0x000fc8000bf45270 */
[----:B------:R-:W-:Y:S02]  /*dba0*/  USEL UR37, URZ, 0x1, UP2 ;  /* 0x000000013f257887 */ /* 0x000fe40009000000 */
[----:B------:R-:W-:Y:S02]  /*dbb0*/  USEL UR39, UR39, URZ, UP2 ;  /* 0x0000003f27277287 */ /* 0x000fe40009000000 */
[----:B------:R-:W-:Y:S01]  /*dbc0*/  ULOP3.LUT UR37, UR26, UR37, URZ, 0x3c, !UPT ;  /* 0x000000251a257292 */ /* 0x000fe2000f8e3c3f */
[----:B------:R-:W-:Y:S11]  /*dbd0*/  @!P0 BRA `(.L_x_11449) ;  /* 0x0000000000048947 */ /* 0x000ff60003800000 */
[----:B------:R-:W-:Y:S01]  /*dbe0*/  BPT.TRAP 0x1 ;  /* 0x000000040000795c */ /* 0x000fe20000300000 */
.L_x_11449:
[----:B------:R-:W-:Y:S01]  /*dbf0*/  ULEA UR6, UR39, UR45, 0x3 ;  /* 0x0000002d27067291 */ /* 0x000fe2000f8e183f */
[----:B------:R-:W-:-:S05]  /*dc00*/  IMAD.U32 R9, RZ, RZ, UR37 ;  /* 0x00000025ff097e24 */ /* 0x000fca000f8e00ff */
[----:B------:R-:W-:-:S04]  /*dc10*/  SHF.L.U32 R9, R9, 0x1f, RZ ;  /* 0x0000001f09097819 */ /* 0x000fc800000006ff */
[----:B------:R0:W1:Y:S01]  /*dc20*/  SYNCS.PHASECHK.TRANS64.TRYWAIT P1, [UR6+0x13230], R9 ;  /* 0x01323009ff0075a7 */ /* 0x0000620008020146 */
[----:B------:R-:W-:Y:S05]  /*dc30*/  @!P0 BRA `(.L_x_11450) ;  /* 0x0000000000048947 */ /* 0x000fea0003800000 */
[----:B------:R-:W-:Y:S01]  /*dc40*/  BPT.TRAP 0x1 ;  /* 0x000000040000795c */ /* 0x000fe20000300000 */
.L_x_11450:
[----:B-1----:R-:W-:Y:S05]  /*dc50*/  @P1 BRA `(.L_x_11451) ;  /* 0x0000000000081947 */ /* 0x002fea0003800000 */
[----:B------:R-:W1:Y:S02]  /*dc60*/  SYNCS.PHASECHK.TRANS64.TRYWAIT P1, [UR6+0x13230], R9 ;  /* 0x01323009ff0075a7 */ /* 0x000e640008020146 */
[----:B-1----:R-:W-:Y:S05]  /*dc70*/  @!P1 BRA `(.L_x_11452) ;  /* 0x000000a4006c9947 */ /* 0x002fea0003800000 */
.L_x_11451:
        /* <DEDUP_REMOVED lines=64> */
.L_x_11453:
[----:B------:R-:W-:Y:S01]  /*e080*/  ULEA UR11, UR25, UR45, 0x3 ;  /* 0x0000002d190b7291 */ /* 0x000fe2000f8e183f */
[----:B01----:R-:W-:-:S05]  /*e090*/  IMAD.U32 R9, RZ, RZ, UR26 ;  /* 0x0000001aff097e24 */ /* 0x003fca000f8e00ff */
[----:B------:R-:W-:-:S04]  /*e0a0*/  SHF.L.U32 R9, R9, 0x1f, RZ ;  /* 0x0000001f09097819 */ /* 0x000fc800000006ff */
[----:B------:R0:W1:Y:S01]  /*e0b0*/  SYNCS.PHASECHK.TRANS64.TRYWAIT P1, [UR11+0x13250], R9 ;  /* 0x01325009ff0075a7 */ /* 0x000062000802014b */
[----:B------:R-:W-:Y:S05]  /*e0c0*/  @!P0 BRA `(.L_x_11454) ;  /* 0x0000000000048947 */ /* 0x000fea0003800000 */
[----:B------:R-:W-:Y:S01]  /*e0d0*/  BPT.TRAP 0x1 ;  /* 0x000000040000795c */ /* 0x000fe20000300000 */
.L_x_11454:
        /* <DEDUP_REMOVED lines=42> */
.L_x_11455:
        /* <DEDUP_REMOVED lines=10> */
[C---:B------:R-:W-:Y:S01]  /*e420*/  FMUL.FTZ R112, R0.reuse, R113 ;  /* 0x0000007100707220 */ /* 0x040fe20000410000 */
[----:B------:R-:W-:Y:S01]  /*e430*/  PLOP3.LUT P1, PT, PT, PT, UP0, 0x80, 0x0 ;  /* 0x000000000000781c */ /* 0x000fe20003f2f008 */
        /* <DEDUP_REMOVED lines=9> */
[----:B------:R-:W-:Y:S01]  /*e4d0*/  LOP3.LUT P3, RZ, R23, 0x7f, RZ, 0xc0, !PT ;  /* 0x0000007f17ff7812 */ /* 0x000fe2000786c0ff */
[C---:B------:R-:W-:Y:S01]  /*e4e0*/  FMUL.FTZ R119, R0.reuse, R77 ;  /* 0x0000004d00777220 */ /* 0x040fe20000410000 */
[----:B------:R-:W-:Y:S01]  /*e4f0*/  UMOV UR6, UR10 ;  /* 0x0000000a00067c82 */ /* 0x000fe20008000000 */
[----:B01----:R0:W1:Y:S01]  /*e500*/  MUFU.TANH R9, R128 ;  /* 0x0000008000097308 */ /* 0x0030620000002400 */
[----:B------:R-:W-:Y:S01]  /*e510*/  QGMMA.64x64x32.F32.E4M3.E4M3 R24, R152, gdesc[UR4], R24, gsb0 ;  /* 0x00e0000498187df3 */ /* 0x000fe20008000818 */
[----:B------:R-:W-:Y:S01]  /*e520*/  UIADD3 UR6, UR10, 0x80, URZ ;  /* 0x000000800a067890 */ /* 0x000fe2000fffe03f */
[C---:B------:R-:W-:Y:S01]  /*e530*/  FMUL.FTZ R77, R0.reuse, R78 ;  /* 0x0000004e004d7220 */ /* 0x040fe20000410000 */
[----:B------:R-:W-:Y:S01]  /*e540*/  UMOV UR7, 0xc0000010 ;  /* 0xc000001000077882 */ /* 0x000fe20000000000 */
[----:B------:R-:W-:Y:S01]  /*e550*/  FMUL.FTZ R78, R0, R79 ;  /* 0x0000004f004e7220 */ /* 0x000fe20000410000 */
[----:B------:R-:W-:-:S02]  /*e560*/  VIADD R132, R19, UR40 ;  /* 0x0000002813847c36 */ /* 0x000fc40008000000 */
        /* <DEDUP_REMOVED lines=8> */
[----:B------:R-:W-:Y:S02]  /*e5f0*/  IMAD.U32 R57, RZ, RZ, UR39 ;  /* 0x00000027ff397e24 */ /* 0x000fe4000f8e00ff */
        /* <DEDUP_REMOVED lines=96> */
[----:B------:R-:W0:Y:S01]  /*ec00*/  MUFU.TANH R128, R128 ;  /* 0x0000008000807308 */ /* 0x000e220000002400 */
[----:B------:R-:W-:Y:S02]  /*ec10*/  @P2 SHF.R.U32.HI R132, RZ, UR6, R56 ;  /* 0x00000006ff842c19 */ /* 0x000fe40008011638 */
[----:B------:R-:W-:Y:S01]  /*ec20*/  @!P3 LEA R56, R57, UR45, 0x3 ;  /* 0x0000002d3938bc11 */ /* 0x000fe2000f8e18ff */
[----:B------:R-:W-:-:S04]  /*ec30*/  VIADD R57, R69, 0x1 ;  /* 0x0000000145397836 */ /* 0x000fc80000000000 */
[----:B------:R-:W0:Y:S01]  /*ec40*/  MUFU.TANH R81, R81 ;  /* 0x0000005100517308 */ /* 0x000e220000002400 */
[----:B------:R-:W-:-:S05]  /*ec50*/  @!P3 VIADD R56, R56, 0x13240 ;  /* 0x000132403838b836 */ /* 0x000fca0000000000 */
[----:B------:R-:W-:Y:S02]  /*ec60*/  @!P3 PRMT R56, RZ, 0x654, R56 ;  /* 0x00000654ff38b816 */ /* 0x000fe40000000038 */
        /* <DEDUP_REMOVED lines=10> */
[----:B------:R-:W0:Y:S01]  /*ed10*/  MUFU.TANH R87, R87 ;  /* 0x0000005700577308 */ /* 0x000e220000002400 */
[----:B-1----:R-:W-:-:S07]  /*ed20*/  IMAD R56, R18, -0x2, R57 ;  /* 0xfffffffe12387824 */ /* 0x002fce00078e0239 */
[----:B------:R-:W1:Y:S01]  /*ed30*/  MUFU.TANH R58, R58 ;  /* 0x0000003a003a7308 */ /* 0x000e620000002400 */
[C---:B------:R-:W-:Y:S01]  /*ed40*/  VIADD R67, R56.reuse, 0xffffffff ;  /* 0xffffffff38437836 */ /* 0x040fe20000000000 */
[----:B------:R-:W-:-:S06]  /*ed50*/  IADD3 R134, R56, -UR24, R17 ;  /* 0x8000001838867c10 */ /* 0x000fcc000fffe011 */
[----:B------:R-:W0:Y:S01]  /*ed60*/  MUFU.TANH R59, R59 ;  /* 0x0000003b003b7308 */ /* 0x000e220000002400 */
[C---:B------:R-:W-:Y:S02]  /*ed70*/  VIADD R135, R134.reuse, UR23 ;  /* 0x0000001786877c36 */ /* 0x040fe40008000000 */
[----:B------:R-:W-:Y:S02]  /*ed80*/  VIADD R134, R134, UR20 ;  /* 0x0000001486867c36 */ /* 0x000fe40008000000 */
[----:B-----5:R-:W-:-:S03]  /*ed90*/  IMAD.IADD R71, R135, 0x1, R136 ;  /* 0x0000000187477824 */ /* 0x020fc600078e0288 */
        /* <DEDUP_REMOVED lines=14> */
[----:B------:R-:W-:Y:S01]  /*ee80*/  IADD3 R136, R17, -UR24, R136 ;  /* 0x8000001811887c10 */ /* 0x000fe2000fffe088 */
        /* <DEDUP_REMOVED lines=11> */
.L_x_11459:
[----:B------:R-:W-:-:S05]  /*ef40*/  IMAD.U32 R138, RZ, RZ, UR22 ;  /* 0x00000016ff8a7e24 */ /* 0x000fca000f8e00ff */
[----:B------:R-:W-:-:S13]  /*ef50*/  ISETP.NE.AND P1, PT, R138, 0x1, PT ;  /* 0x000000018a00780c */ /* 0x000fda0003f25270 */
[----:B------:R-:W1:Y:S02]  /*ef60*/  @P1 LDC.64 R56, c[0x0][0x9e8] ;  /* 0x00027a00ff381b82 */ /* 0x000e640000000a00 */
[----:B-1----:R-:W-:-:S05]  /*ef70*/  @P1 IMAD.HI.U32 R56, R136, R56, RZ ;  /* 0x0000003888381227 */ /* 0x002fca00078e00ff */
[----:B------:R-:W-:-:S07]  /*ef80*/  @P1 SHF.R.U32.HI R136, RZ, R57, R56 ;  /* 0x00000039ff881219 */ /* 0x000fce0000011638 */
.L_x_11460:
[----:B------:R-:W-:Y:S05]  /*ef90*/  BSYNC B0 ;  /* 0x0000000000007941 */ /* 0x000fea0003800000 */
.L_x_11458:
[----:B------:R-:W-:-:S05]  /*efa0*/  IMAD R136, R136, R138, R67 ;  /* 0x0000008a88887224 */ /* 0x000fca00078e0243 */
[----:B------:R-:W-:Y:S02]  /*efb0*/  VIADDMNMX R71, R136, R138, R71, PT ;  /* 0x0000008a88477246 */ /* 0x000fe40003800147 */
[----:B------:R-:W-:-:S07]  /*efc0*/  VIMNMX R70, R70, R136, !PT ;  /* 0x0000008846467248 */ /* 0x000fce0007fe0100 */
.L_x_11457:
        /* <DEDUP_REMOVED lines=57> */
[----:B0-----:R-:W-:Y:S02]  /*f360*/  FSEL R107, R107, -INF , !P2 ;  /* 0xff8000006b6b7808 */ /* 0x001fe40005000000 */
        /* <DEDUP_REMOVED lines=189> */
.L_x_11463:
[----:B------:R-:W-:-:S05]  /*ff40*/  IMAD.U32 R70, RZ, RZ, UR22 ;  /* 0x00000016ff467e24 */ /* 0x000fca000f8e00ff */
[----:B------:R-:W-:-:S13]  /*ff50*/  ISETP.NE.AND P6, PT, R70, 0x1, PT ;  /* 0x000000014600780c */ /* 0x000fda0003fc5270 */
[----:B------:R-:W0:Y:S02]  /*ff60*/  @P6 LDC.64 R14, c[0x0][0x9e8] ;  /* 0x00027a00ff0e6b82 */ /* 0x000e240000000a00 */
[----:B0-----:R-:W-:-:S05]  /*ff70*/  @P6 IMAD.HI.U32 R14, R10, R14, RZ ;  /* 0x0000000e0a0e6227 */ /* 0x001fca00078e00ff */
[----:B------:R-:W-:-:S07]  /*ff80*/  @P6 SHF.R.U32.HI R10, RZ, R15, R14 ;  /* 0x0000000fff0a6219 */ /* 0x000fce000001160e */
.L_x_11464:
[----:B------:R-:W-:Y:S05]  /*ff90*/  BSYNC B0 ;  /* 0x0000000000007941 */ /* 0x000fea0003800000 */
.L_x_11462:
[----:B------:R-:W-:-:S05]  /*ffa0*/  IMAD R10, R10, R70, R67 ;  /* 0x000000460a0a7224 */ /* 0x000fca00078e0243 */
[----:B------:R-:W-:Y:S02]  /*ffb0*/  VIADDMNMX R135, R10, R70, R135, PT ;  /* 0x000000460a877246 */ /* 0x000fe40003800187 */
[----:B------:R-:W-:-:S07]  /*ffc0*/  VIMNMX R134, R134, R10, !PT ;  /* 0x0000000a86867248 */ /* 0x000fce0007fe0100 */
.L_x_11461:
[----:B------:R-:W-:Y:S01]  /*ffd0*/  ISETP.GT.AND P1, PT, R134, 0x1, !P1 ;  /* 0x000000018600780c */ /* 0x000fe20004f24270 */
[----:B------:R-:W-:Y:S01]  /*ffe0*/  IMAD.U32 R67, RZ, RZ, UR21 ;  /* 0x00000015ff437e24 */ /* 0x000fe2000f8e00ff */
[----:B------:R-:W-:Y:S02]  /*fff0*/  LOP3.LUT P6, RZ, R16, 0x8000000, RZ, 0xc0, !PT ;  /* 0x0800000010ff7812 */ /* 0x000fe400078cc0ff */
[----:B------:R-:W-:Y:S02]  /*10000*/  ISETP.LT.OR P1, PT, R135, 0x2, P1 ;  /* 0x000000028700780c */ /* 0x000fe40000f21670 */
[----:B------:R-:W-:Y:S02]  /*10010*/  ISETP.GT.AND P2, PT, R134, 0x89, !P2 ;  /* 0x000000898600780c */ /* 0x000fe40005744270 */
        /* <DEDUP_REMOVED lines=10> */
[C---:B------:R-:W-:Y:S02]  /*100c0*/  ISETP.GT.AND P1, PT, R134.reuse, 0x9, !P1 ;  /* 0x000000098600780c */ /* 0x040fe40004f24270 */
[C---:B------:R-:W-:Y:S02]  /*100d0*/  ISETP.LT.OR P3, PT, R135.reuse, 0x91, P3 ;  /* 0x000000918700780c */ /* 0x040fe40001f61670 */
[----:B------:R-:W-:Y:S02]  /*100e0*/  ISETP.LT.OR P1, PT, R135, 0xa, P1 ;  /* 0x0000000a8700780c */ /* 0x000fe40000f21670 */
[----:B------:R-:W-:-:S02]  /*100f0*/  ISETP.GT.AND P5, PT, R134, 0x98, !P5 ;  /* 0x000000988600780c */ /* 0x000fc40006fa4270 */
[----:B------:R-:W-:Y:S02]  /*10100*/  FSEL R21, R21, -INF , !P1 ;  /* 0xff80000015157808 */ /* 0x000fe40004800000 */
[----:B------:R-:W-:Y:S02]  /*10110*/  LOP3.LUT P1, RZ, R16, 0x8, RZ, 0xc0, !PT ;  /* 0x0000000810ff7812 */ /* 0x000fe4000782c0ff */
[----:B------:R-:W-:Y:S02]  /*10120*/  ISETP.LT.OR P4, PT, R135, 0x92, P4 ;  /* 0x000000928700780c */ /* 0x000fe40002781670 */
[----:B------:R-:W-:Y:S02]  /*10130*/  ISETP.GT.AND P1, PT, R134, 0x10, !P1 ;  /* 0x000000108600780c */ /* 0x000fe40004f24270 */
[----:B------:R-:W-:Y:S02]  /*10140*/  FSEL R63, R63, -INF , !P3 ;  /* 0xff8000003f3f7808 */ /* 0x000fe40005800000 */
[----:B------:R-:W-:-:S02]  /*10150*/  ISETP.LT.OR P1, PT, R135, 0x11, P1 ;  /* 0x000000118700780c */ /* 0x000fc40000f21670 */
[----:B------:R-:W-:Y:S02]  /*10160*/  ISETP.LT.OR P5, PT, R135, 0x99, P5 ;  /* 0x000000998700780c */ /* 0x000fe40002fa1670 */
[----:B------:R-:W-:Y:S02]  /*10170*/  FSEL R122, R122, -INF , !P1 ;  /* 0xff8000007a7a7808 */ /* 0x000fe40004800000 */
[----:B------:R-:W-:Y:S02]  /*10180*/  LOP3.LUT P1, RZ, R16, 0x10, RZ, 0xc0, !PT ;  /* 0x0000001010ff7812 */ /* 0x000fe4000782c0ff */
[----:B------:R-:W-:Y:S02]  /*10190*/  FSEL R65, R65, -INF , !P5 ;  /* 0xff80000041417808 */ /* 0x000fe40006800000 */
        /* <DEDUP_REMOVED lines=116> */
[----:B------:R-:W-:Y:S01]  /*108e0*/  LOP3.LUT P6, RZ, R16, 0x20, RZ, 0xc0, !PT ;  /* 0x0000002010ff7812 */ /* 0x000fe200078cc0ff */
[----:B------:R-:W0:Y:S01]  /*108f0*/  SHFL.BFLY PT, R10, R9, 0x2, 0x1f ;  /* 0x0c401f00090a7f89 */ /* 0x000e2200000e0000 */
[----:B------:R-:W-:-:S04]  /*10900*/  ISETP.LT.OR P1, PT, R135, 0x61, P1 ;  /* 0x000000618700780c */ /* 0x000fc80000f21670 */
[----:B------:R-:W-:Y:S02]  /*10910*/  FSEL R74, R74, -INF , !P1 ;  /* 0xff8000004a4a7808 */ /* 0x000fe40004800000 */
[----:B------:R-:W-:-:S04]  /*10920*/  LOP3.LUT P1, RZ, R16, 0x4000, RZ, 0xc0, !PT ;  /* 0x0000400010ff7812 */ /* 0x000fc8000782c0ff */
[----:B------:R-:W-:-:S04]  /*10930*/  ISETP.GT.AND P1, PT, R134, 0x61, !P1 ;  /* 0x000000618600780c */ /* 0x000fc80004f24270 */
[----:B------:R-:W-:-:S04]  /*10940*/  ISETP.LT.OR P1, PT, R135, 0x62, P1 ;  /* 0x000000628700780c */ /* 0x000fc80000f21670 */
[----:B------:R-:W-:Y:S02]  /*10950*/  FSEL R75, R75, -INF , !P1 ;  /* 0xff8000004b4b7808 */ /* 0x000fe40004800000 */
[----:B------:R-:W-:Y:S02]  /*10960*/  LOP3.LUT P1, RZ, R16, 0x2000, RZ, 0xc0, !PT ;  /* 0x0000200010ff7812 */ /* 0x000fe4000782c0ff */
[----:B0-----:R-:W-:Y:S02]  /*10970*/  FMNMX.FTZ R15, R9, R10, !PT ;  /* 0x0000000a090f7209 */ /* 0x001fe40007810000 */
[----:B------:R-:W-:-:S03]  /*10980*/  ISETP.GT.AND P1, PT, R134, 0x68, !P1 ;  /* 0x000000688600780c */ /* 0x000fc60004f24270 */
        /* <DEDUP_REMOVED lines=10> */
[----:B------:R-:W-:Y:S01]  /*10a30*/  FFMA.FTZ R67, R10, R67, -8 ;  /* 0xc10000000a437423 */ /* 0x000fe20000010043 */
        /* <DEDUP_REMOVED lines=50> */
[----:B------:R-:W-:Y:S01]  /*10d60*/  FSEL R76, R64, -INF , !P4 ;  /* 0xff800000404c7808 */ /* 0x000fe20006000000 */
[----:B0-----:R-:W-:-:S01]  /*10d70*/  FFMA.FTZ R121, R115, UR21, -R9 ;  /* 0x0000001573797c23 */ /* 0x001fc20008010809 */
[----:B------:R-:W-:Y:S01]  /*10d80*/  FMNMX.FTZ R124, R122, R107, !PT ;  /* 0x0000006b7a7c7209 */ /* 0x000fe20007810000 */
[----:B------:R-:W-:-:S01]  /*10d90*/  FFMA.FTZ R132, R119, UR21, -R9 ;  /* 0x0000001577847c23 */ /* 0x000fc20008010809 */
[--C-:B------:R-:W-:Y:S01]  /*10da0*/  FFMA.FTZ R134, R128, UR21, -R9.reuse ;  /* 0x0000001580867c23 */ /* 0x100fe20008010809 */
        /* <DEDUP_REMOVED lines=27> */
[----:B------:R0:W-:Y:S02]  /*10f60*/  MUFU.EX2 R111, R121 ;  /* 0x00000079006f7308 */ /* 0x0001e40000000800 */
        /* <DEDUP_REMOVED lines=47> */
[----:B------:R-:W-:Y:S01]  /*11260*/  MUFU.EX2 R112, R112 ;  /* 0x0000007000707308 */ /* 0x000fe20000000800 */
[----:B------:R-:W0:Y:S07]  /*11270*/  SHFL.BFLY PT, R128, R121, 0x2, 0x1f ;  /* 0x0c401f0079807f89 */ /* 0x000e2e00000e0000 */
[----:B------:R-:W-:Y:S08]  /*11280*/  MUFU.EX2 R116, R116 ;  /* 0x0000007400747308 */ /* 0x000ff00000000800 */
[----:B------:R-:W-:Y:S08]  /*11290*/  MUFU.EX2 R88, R88 ;  /* 0x0000005800587308 */ /* 0x000ff00000000800 */
[----:B------:R-:W-:Y:S01]  /*112a0*/  MUFU.EX2 R89, R89 ;  /* 0x0000005900597308 */ /* 0x000fe20000000800 */
[----:B0-----:R-:W-:Y:S01]  /*112b0*/  FMNMX.FTZ R125, R121, R128, !PT ;  /* 0x00000080797d7209 */ /* 0x001fe20007810000 */
[--C-:B------:R-:W-:Y:S01]  /*112c0*/  FFMA.FTZ R128, R130, UR21, -R9.reuse ;  /* 0x0000001582807c23 */ /* 0x100fe20008010809 */
[----:B------:R-:W-:-:S01]  /*112d0*/  FFMA.FTZ R121, R131, UR21, -R9 ;  /* 0x0000001583797c23 */ /* 0x000fc20008010809 */
[----:B------:R-:W-:-:S02]  /*112e0*/  FSEL R130, R10, RZ, P1 ;  /* 0x000000ff0a827208 */ /* 0x000fc40000800000 */
[----:B-1----:R-:W0:Y:S02]  /*112f0*/  SHFL.BFLY PT, R132, R125, 0x1, 0x1f ;  /* 0x0c201f007d847f89 */ /* 0x002e2400000e0000 */
        /* <DEDUP_REMOVED lines=33> */
[----:B------:R-:W-:-:S01]  /*11510*/  FADD.FTZ R131, R15, R132 ;  /* 0x000000840f837221 */ /* 0x000fc20000010000 */
        /* <DEDUP_REMOVED lines=32> */
[----:B------:R-:W1:Y:S01]  /*11720*/  MUFU.EX2 R122, R122 ;  /* 0x0000007a007a7308 */ /* 0x000e620000000800 */
[----:B--2---:R-:W-:-:S07]  /*11730*/  FADD.FTZ R4, R20, R5 ;  /* 0x0000000514047221 */ /* 0x004fce0000010000 */
[----:B------:R2:W-:Y:S01]  /*11740*/  MUFU.EX2 R8, R118 ;  /* 0x0000007600087308 */ /* 0x0005e20000000800 */
[----:B0-----:R-:W-:-:S07]  /*11750*/  FADD.FTZ R5, R21, R4 ;  /* 0x0000000415057221 */ /* 0x001fce0000010000 */
[----:B------:R-:W0:Y:S01]  /*11760*/  MUFU.EX2 R123, R123 ;  /* 0x0000007b007b7308 */ /* 0x000e220000000800 */
[----:B--2---:R-:W-:-:S01]  /*11770*/  FADD.FTZ R118, R12, R131 ;  /* 0x000000830c767221 */ /* 0x004fc20000010000 */
[----:B-1----:R-:W-:-:S03]  /*11780*/  FADD.FTZ R4, R122, R5 ;  /* 0x000000057a047221 */ /* 0x002fc60000010000 */
[----:B------:R-:W-:-:S03]  /*11790*/  FADD.FTZ R131, R57, R118 ;  /* 0x0000007639837221 */ /* 0x000fc60000010000 */
[----:B------:R-:W1:Y:S01]  /*117a0*/  MUFU.EX2 R126, R126 ;  /* 0x0000007e007e7308 */ /* 0x000e620000000800 */
[----:B------:R-:W-:-:S04]  /*117b0*/  FADD.FTZ R118, R56, R131 ;  /* 0x0000008338767221 */ /* 0x000fc80000010000 */
[----:B------:R-:W-:-:S03]  /*117c0*/  FADD.FTZ R118, R67, R118 ;  /* 0x0000007643767221 */ /* 0x000fc60000010000 */
[----:B------:R-:W2:Y:S01]  /*117d0*/  MUFU.EX2 R106, R106 ;  /* 0x0000006a006a7308 */ /* 0x000ea20000000800 */
[----:B------:R-:W-:-:S01]  /*117e0*/  FADD.FTZ R5, R69, R118 ;  /* 0x0000007645057221 */ /* 0x000fc20000010000 */
[----:B0-----:R-:W-:-:S03]  /*117f0*/  FADD.FTZ R131, R123, R4 ;  /* 0x000000047b837221 */ /* 0x001fc60000010000 */
[----:B------:R-:W-:-:S03]  /*11800*/  FADD.FTZ R4, R120, R5 ;  /* 0x0000000578047221 */ /* 0x000fc60000010000 */
        /* <DEDUP_REMOVED lines=113> */
.L_x_11465:
        /* <DEDUP_REMOVED lines=42> */
[----:B------:R-:W-:Y:S01]  /*121c0*/  VIADD R3, R3, 0xffffffff ;  /* 0xffffffff03037836 */ /* 0x000fe20000000000 */
        /* <DEDUP_REMOVED lines=39> */
.L_x_11448:
[----:B------:R-:W-:Y:S06]  /*12440*/  BAR.ARV 0x8, 0x200 ;  /* 0x0208000000007b1d */ /* 0x000fec0000002000 */
[----:B------:R-:W-:Y:S05]  /*12450*/  @!P0 BRA `(.L_x_11467) ;  /* 0x0000000000048947 */ /* 0x000fea0003800000 */
[----:B------:R-:W-:Y:S01]  /*12460*/  BPT.TRAP 0x1 ;  /* 0x000000040000795c */ /* 0x000fe20000300000 */
.L_x_11467:
[----:B------:R-:W-:Y:S01]  /*12470*/  ULEA UR14, UR39, UR45, 0x3 ;  /* 0x0000002d270e7291 */ /* 0x000fe2000f8e183f */
[----:B------:R-:W-:-:S05]  /*12480*/  IMAD.U32 R0, RZ, RZ, UR37 ;  /* 0x00000025ff007e24 */ /* 0x000fca000f8e00ff */
[----:B------:R-:W-:-:S04]  /*12490*/  SHF.L.U32 R0, R0, 0x1f, RZ ;  /* 0x0000001f00007819 */ /* 0x000fc800000006ff */
[----:B------:R0:W1:Y:S01]  /*124a0*/  SYNCS.PHASECHK.TRANS64.TRYWAIT P1, [UR14+0x13250], R0 ;  /* 0x01325000ff0075a7 */ /* 0x000062000802014e */
[----:B------:R-:W-:Y:S05]  /*124b0*/  @!P0 BRA `(.L_x_11468) ;  /* 0x0000000000048947 */ /* 0x000fea0003800000 */
[----:B------:R-:W-:Y:S01]  /*124c0*/  BPT.TRAP 0x1 ;  /* 0x000000040000795c */ /* 0x000fe20000300000 */
.L_x_11468:
[----:B-1----:R-:W-:Y:S05]  /*124d0*/  @P1 BRA `(.L_x_11469) ;  /* 0x0000000000081947 */ /* 0x002fea0003800000 */
[----:B------:R-:W1:Y:S02]  /*124e0*/  SYNCS.PHASECHK.TRANS64.TRYWAIT P1, [UR14+0x13250], R0 ;  /* 0x01325000ff0075a7 */ /* 0x000e64000802014e */
[----:B-1----:R-:W-:Y:S05]  /*124f0*/  @!P1 BRA `(.L_x_11470) ;  /* 0x0000005c007c9947 */ /* 0x002fea0003800000 */
.L_x_11469:
[----:B------:R-:W-:Y:S01]  /*12500*/  ULDC.64 UR4, c[0x0][0x9a0] ;  /* 0x0002680000047ab9 */ /* 0x000fe20000000a00 */
[----:B------:R-:W-:Y:S01]  /*12510*/  UIADD3 UR45, UR45, 0x1000, URZ ;  /* 0x000010002d2d7890 */ /* 0x000fe2000fffe03f */
[----:B------:R-:W-:Y:S01]  /*12520*/  WARPGROUP.ARRIVE ;  /* 0x00000000000079c5 */ /* 0x000fe20000000000 */
[----:B------:R-:W-:Y:S01]  /*12530*/  UISETP.NE.U32.AND UP0, UPT, UR4, URZ, UPT ;  /* 0x0000003f0400728c */ /* 0x000fe2000bf05070 */
[----:B01----:R-:W-:Y:S01]  /*12540*/  IMAD.MOV.U32 R0, RZ, RZ, 0x3f800000 ;  /* 0x3f800000ff007424 */ /* 0x003fe200078e00ff */
        /* <DEDUP_REMOVED lines=10> */
[----:B------:R-:W-:Y:S02]  /*125f0*/  UIMAD UR10, UR39, 0x280, UR45 ;  /* 0x00000280270a78a4 */ /* 0x000fe4000f8e022d */
[----:B------:R-:W-:Y:S01]  /*12600*/  @UP0 UIMAD UR8, UR41, UR11, UR8 ;  /* 0x0000000b290802a4 */ /* 0x000fe2000f8e0208 */
[----:B------:R-:W-:-:S02]  /*12610*/  @UP0 ULDC.64 UR12, c[0x0][0x9d0] ;  /* 0x00027400000c0ab9 */ /* 0x000fc40000000a00 */
[----:B------:R-:W-:Y:S01]  /*12620*/  UMOV UR11, 0xc0000010 ;  /* 0xc0000010000b7882 */ /* 0x000fe20000000000 */
[----:B------:R-:W-:Y:S02]  /*12630*/  @UP0 UIMAD UR9, UR9, UR12, URZ ;  /* 0x0000000c090902a4 */ /* 0x000fe4000f8e023f */
[----:B------:R-:W-:-:S07]  /*12640*/  @UP0 UIADD3 UR7, UR7, UR8, URZ ;  /* 0x0000000807070290 */ /* 0x000fce000fffe03f */
[----:B------:R-:W-:Y:S01]  /*12650*/  QGMMA.64x64x32.F32.E4M3.E4M3 R24, R152, gdesc[UR8], R24, gsb0 ;  /* 0x00e0000898187df3 */ /* 0x000fe20008000818 */
[----:B------:R-:W-:Y:S02]  /*12660*/  @UP0 UIMAD UR9, UR42, UR13, UR9 ;  /* 0x0000000d2a0902a4 */ /* 0x000fe4000f8e0209 */
[----:B------:R-:W-:-:S04]  /*12670*/  @UP0 UIMAD.WIDE.U32 UR6, UR42, UR12, UR6 ;  /* 0x0000000c2a0602a5 */ /* 0x000fc8000f8e0006 */
[----:B------:R-:W-:Y:S02]  /*12680*/  @UP0 UIADD3 UR7, UR7, UR9, URZ ;  /* 0x0000000907070290 */ /* 0x000fe4000fffe03f */
[----:B------:R-:W-:-:S04]  /*12690*/  @UP0 ULEA UR4, UP1, UR6, UR4, 0x2 ;  /* 0x0000000406040291 */ /* 0x000fc8000f82103f */
[----:B------:R-:W-:Y:S02]  /*126a0*/  @UP0 ULEA.HI.X UR5, UR6, UR5, UR7, 0x2, UP1 ;  /* 0x0000000506050291 */ /* 0x000fe400088f1407 */
[----:B------:R-:W-:-:S04]  /*126b0*/  IMAD.U32 R6, RZ, RZ, UR4 ;  /* 0x00000004ff067e24 */ /* 0x000fc8000f8e00ff */
[----:B------:R-:W-:Y:S01]  /*126c0*/  IMAD.U32 R7, RZ, RZ, UR5 ;  /* 0x00000005ff077e24 */ /* 0x000fe2000f8e00ff */
[----:B------:R-:W-:-:S04]  /*126d0*/  UIADD3 UR4, UR10, 0x80, URZ ;  /* 0x000000800a047890 */ /* 0x000fc8000fffe03f */
[----:B------:R0:W2:Y:S01]  /*126e0*/  @P1 LDG.E R0, desc[UR48][R6.64] ;  /* 0x0000003006001981 */ /* 0x0000a2000c1e1900 */
[----:B------:R-:W-:Y:S02]  /*126f0*/  UMOV UR7, 0xc0000010 ;  /* 0xc000001000077882 */ /* 0x000fe40000000000 */
[----:B------:R-:W-:Y:S01]  /*12700*/  UMOV UR6, UR4 ;  /* 0x0000000400067c82 */ /* 0x000fe20008000000 */
[----:B------:R-:W-:Y:S02]  /*12710*/  WARPGROUP.DEPBAR.LE gsb0, 0x0 ;  /* 0x00008000000079c5 */ /* 0x000fe40000010000 */
[----:B------:R-:W-:-:S06]  /*12720*/  WARPGROUP.ARRIVE ;  /* 0x00000000000079c5 */ /* 0x000fcc0000000000 */
[----:B------:R-:W-:Y:S01]  /*12730*/  QGMMA.64x64x32.F32.E4M3.E4M3 R24, R148, gdesc[UR4], R24, gsb0 ;  /* 0x00e0000494187df3 */ /* 0x000fe20008000818 */
[----:B------:R-:W-:Y:S01]  /*12740*/  UIADD3 UR4, UR10, 0x100, URZ ;  /* 0x000001000a047890 */ /* 0x000fe2000fffe03f */
[----:B------:R-:W-:-:S06]  /*12750*/  UMOV UR7, 0xc0000010 ;  /* 0xc000001000077882 */ /* 0x000fcc0000000000 */
[----:B------:R-:W-:Y:S01]  /*12760*/  UMOV UR6, UR4 ;  /* 0x0000000400067c82 */ /* 0x000fe20008000000 */
[----:B------:R-:W-:Y:S02]  /*12770*/  WARPGROUP.DEPBAR.LE gsb0, 0x0 ;  /* 0x00008000000079c5 */ /* 0x000fe40000010000 */
[----:B------:R-:W-:-:S06]  /*12780*/  WARPGROUP.ARRIVE ;  /* 0x00000000000079c5 */ /* 0x000fcc0000000000 */
[----:B------:R-:W-:Y:S01]  /*12790*/  QGMMA.64x64x32.F32.E4M3.E4M3 R24, R144, gdesc[UR4], R24, gsb0 ;  /* 0x00e0000490187df3 */ /* 0x000fe20008000818 */
[----:B------:R-:W-:Y:S01]  /*127a0*/  UIADD3 UR4, UR10, 0x180, URZ ;  /* 0x000001800a047890 */ /* 0x000fe2000fffe03f */
[----:B------:R-:W-:-:S06]  /*127b0*/  UMOV UR7, 0xc0000010 ;  /* 0xc000001000077882 */ /* 0x000fcc0000000000 */
[----:B------:R-:W-:Y:S01]  /*127c0*/  UMOV UR6, UR4 ;  /* 0x0000000400067c82 */ /* 0x000fe20008000000 */
[----:B------:R-:W1:Y:S04]  /*127d0*/  SHFL.BFLY PT, R8, R5, 0x2, 0x1f ;  /* 0x0c401f0005087f89 */ /* 0x000e6800000e0000 */
[----:B0-----:R-:W0:Y:S01]  /*127e0*/  SHFL.BFLY PT, R7, R4, 0x2, 0x1f ;  /* 0x0c401f0004077f89 */ /* 0x001e2200000e0000 */
[----:B------:R-:W-:Y:S02]  /*127f0*/  WARPGROUP.DEPBAR.LE gsb0, 0x0 ;  /* 0x00008000000079c5 */ /* 0x000fe40000010000 */
[----:B------:R-:W-:-:S06]  /*12800*/  WARPGROUP.ARRIVE ;  /* 0x00000000000079c5 */ /* 0x000fcc0000000000 */
[----:B------:R-:W-:Y:S01]  /*12810*/  QGMMA.64x64x32.F32.E4M3.E4M3 R24, R140, gdesc[UR4], R24, gsb0 ;  /* 0x00e000048c187df3 */ /* 0x000fe20008000818 */
[----:B-1----:R-:W-:-:S01]  /*12820*/  FADD.FTZ R8, R8, R5 ;  /* 0x0000000508087221 */ /* 0x002fc20000010000 */
[----:B------:R-:W-:Y:S01]  /*12830*/  UIADD3 UR10, UR10, 0x200, URZ ;  /* 0x000002000a0a7890 */ /* 0x000fe2000fffe03f */
[----:B0-----:R-:W-:-:S01]  /*12840*/  FADD.FTZ R7, R7, R4 ;  /* 0x0000000407077221 */ /* 0x001fc20000010000 */
[----:B------:R-:W-:Y:S02]  /*12850*/  UMOV UR11, 0xc0000010 ;  /* 0xc0000010000b7882 */ /* 0x000fe40000000000 */
[----:B------:R-:W0:Y:S04]  /*12860*/  SHFL.BFLY PT, R3, R8, 0x1, 0x1f ;  /* 0x0c201f0008037f89 */ /* 0x000e2800000e0000 */
        /* <DEDUP_REMOVED lines=12> */
[----:B------:R0:W-:Y:S01]  /*12930*/  @P1 MUFU.RCP R3, R13 ;  /* 0x0000000d00031308 */ /* 0x0001e20000001000 */
[----:B------:R-:W-:Y:S01]  /*12940*/  FSETP.NE.FTZ.AND P1, PT, R14, RZ, PT ;  /* 0x000000ff0e00720b */ /* 0x000fe20003f35000 */
[----:B------:R-:W-:-:S08]  /*12950*/  IMAD.MOV.U32 R11, RZ, RZ, RZ ;  /* 0x000000ffff0b7224 */ /* 0x000fd000078e00ff */
[----:B------:R-:W1:Y:S08]  /*12960*/  @P2 MUFU.LG2 R7, R15 ;  /* 0x0000000f00072308 */ /* 0x000e700000000c00 */
[----:B------:R-:W3:Y:S08]  /*12970*/  @P3 MUFU.LG2 R12, R17 ;  /* 0x00000011000c3308 */ /* 0x000ef00000000c00 */
[----:B------:R-:W4:Y:S01]  /*12980*/  @P1 MUFU.RCP R11, R14 ;  /* 0x0000000e000b1308 */ /* 0x000f220000001000 */
[----:B------:R-:W-:-:S02]  /*12990*/  IMAD.U32 R8, RZ, RZ, UR21 ;  /* 0x00000015ff087e24 */ /* 0x000fc4000f8e00ff */
[----:B------:R-:W-:Y:S02]  /*129a0*/  IMAD.U32 R5, RZ, RZ, UR21 ;  /* 0x00000015ff057e24 */ /* 0x000fe4000f8e00ff */
[----:B0-----:R-:W-:Y:S01]  /*129b0*/  @P3 FMUL.FTZ R13, R8, 0.69314718246459960938 ;  /* 0x3f317218080d3820 */ /* 0x001fe20000410000 */
[----:B-1----:R-:W-:Y:S01]  /*129c0*/  @P2 FMUL.FTZ R8, R7, 0.69314718246459960938 ;  /* 0x3f31721807082820 */ /* 0x002fe20000410000 */
[----:B------:R-:W-:Y:S01]  /*129d0*/  @P2 FMUL.FTZ R5, R5, 0.69314718246459960938 ;  /* 0x3f31721805052820 */ /* 0x000fe20000410000 */
[----:B---3--:R-:W-:Y:S01]  /*129e0*/  @P3 FMUL.FTZ R12, R12, 0.69314718246459960938 ;  /* 0x3f3172180c0c3820 */ /* 0x008fe20000410000 */
[----:B------:R-:W-:Y:S02]  /*129f0*/  IMAD.MOV.U32 R6, RZ, RZ, -0x800000 ;  /* 0xff800000ff067424 */ /* 0x000fe400078e00ff */
[----:B------:R-:W-:Y:S01]  /*12a00*/  @P2 FFMA.FTZ R6, R5, R10, R8 ;  /* 0x0000000a05062223 */ /* 0x000fe20000010008 */
[----:B------:R-:W-:Y:S02]  /*12a10*/  IMAD.MOV.U32 R4, RZ, RZ, -0x800000 ;  /* 0xff800000ff047424 */ /* 0x000fe400078e00ff */
[----:B------:R-:W-:Y:S01]  /*12a20*/  @P3 FFMA.FTZ R4, R13, R9, R12 ;  /* 0x000000090d043223 */ /* 0x000fe2000001000c */
[-C--:B--2---:R-:W-:Y:S01]  /*12a30*/  FMUL.FTZ R3, R3, R0.reuse ;  /* 0x0000000003037220 */ /* 0x084fe20000410000 */
[----:B----4-:R-:W-:Y:S01]  /*12a40*/  FMUL.FTZ R11, R11, R0 ;  /* 0x000000000b0b7220 */ /* 0x010fe20000410000 */
[----:B------:R-:W-:-:S02]  /*12a50*/  WARPGROUP.DEPBAR.LE gsb0, 0x0 ;  /* 0x00008000000079c5 */ /* 0x000fc40000010000 */
[----:B------:R-:W-:Y:S05]  /*12a60*/  @!P0 BRA `(.L_x_11471) ;  /* 0x0000000000048947 */ /* 0x000fea0003800000 */
[----:B------:R-:W-:Y:S01]  /*12a70*/  BPT.TRAP 0x1 ;  /* 0x000000040000795c */ /* 0x000fe20000300000 */
.L_x_11471:
        /* <DEDUP_REMOVED lines=9> */
[----:B------:R-:W-:Y:S01]  /*12b10*/  FMUL.FTZ R29, R32, R3 ;  /* 0x00000003201d7220 */ /* 0x000fe20000410000 */
[----:B------:R-:W-:Y:S01]  /*12b20*/  FMUL.FTZ R33, R26, R11 ;  /* 0x0000000b1a217220 */ /* 0x000fe20000410000 */
        /* <DEDUP_REMOVED lines=31> */
.L_x_11397:
[----:B------:R-:W0:Y:S01]  /*12d20*/  S2R R0, SR_CgaCtaId ;  /* 0x0000000000007919 */ /* 0x000e220000008800 */
[----:B------:R-:W-:Y:S01]  /*12d30*/  MOV R7, 0x400 ;  /* 0x0000040000077802 */ /* 0x000fe20000000f00 */
[----:B------:R-:W-:Y:S01]  /*12d40*/  VIADD R27, R23, 0xffffff80 ;  /* 0xffffff80171b7836 */ /* 0x000fe20000000000 */
[----:B------:R-:W-:Y:S01]  /*12d50*/  BSSY B0, `(.L_x_11472) ;  /* 0x0000184000007945 */ /* 0x000fe20003800000 */
[----:B------:R-:W-:Y:S03]  /*12d60*/  BAR.SYNC.DEFER_BLOCKING 0x5, 0x200 ;  /* 0x0148000000007b1d */ /* 0x000fe60000010000 */
[----:B------:R-:W-:-:S04]  /*12d70*/  SHF.R.S32.HI R34, RZ, 0x1f, R27 ;  /* 0x0000001fff227819 */ /* 0x000fc8000001141b */
[----:B------:R-:W-:-:S04]  /*12d80*/  LEA.HI R5, R34, R27, RZ, 0x3 ;  /* 0x0000001b22057211 */ /* 0x000fc800078f18ff */
[----:B------:R-:W-:Y:S02]  /*12d90*/  LOP3.LUT R8, R5, 0xfffffff8, RZ, 0xc0, !PT ;  /* 0xfffffff805087812 */ /* 0x000fe400078ec0ff */
[----:B------:R-:W-:-:S03]  /*12da0*/  SHF.R.S32.HI R5, RZ, 0x3, R5 ;  /* 0x00000003ff057819 */ /* 0x000fc60000011405 */
[----:B------:R-:W-:Y:S01]  /*12db0*/  IMAD.IADD R8, R27, 0x1, -R8 ;  /* 0x000000011b087824 */ /* 0x000fe200078e0a08 */
[----:B0-----:R-:W-:-:S05]  /*12dc0*/  LEA R7, R0, R7, 0x18 ;  /* 0x0000000700077211 */ /* 0x001fca00078ec0ff */
[----:B------:R-:W0:Y:S02]  /*12dd0*/  LDS R0, [R7+0x132d0] ;  /* 0x0132d00007007984 */ /* 0x000e240000000800 */
[----:B0-----:R-:W-:Y:S01]  /*12de0*/  R2UR UR4, R0 ;  /* 0x00000000000472ca */ /* 0x001fe200000e0000 */
[----:B------:R-:W-:-:S05]  /*12df0*/  IMAD.SHL.U32 R0, R8, 0x8, RZ ;  /* 0x0000000808007824 */ /* 0x000fca00078e00ff */
[----:B------:R-:W-:Y:S01]  /*12e00*/  SHF.R.S32.HI R3, RZ, 0x1f, R0 ;  /* 0x0000001fff037819 */ /* 0x000fe20000011400 */
[----:B------:R-:W-:Y:S06]  /*12e10*/  BAR.ARV 0x4, 0x200 ;  /* 0x0108000000007b1d */ /* 0x000fec0000002000 */
[----:B------:R-:W-:Y:S05]  /*12e20*/  @P0 BRA `(.L_x_11473) ;  /* 0x0000001000080947 */ /* 0x000fea0003800000 */
[----:B------:R-:W-:Y:S01]  /*12e30*/  IMAD.SHL.U32 R10, R23, 0x4, RZ ;  /* 0x00000004170a7824 */ /* 0x000fe200078e00ff */
[----:B------:R-:W-:Y:S01]  /*12e40*/  ULDC.64 UR6, c[0x4][0x38] ;  /* 0x01000e0000067ab9 */ /* 0x000fe20000000a00 */
[----:B------:R-:W0:Y:S01]  /*12e50*/  S2R R48, SR_SWINHI ;  /* 0x0000000000307919 */ /* 0x000e220000002f00 */
[----:B------:R-:W-:Y:S02]  /*12e60*/  F2FP.BF16.F32.PACK_AB R54, R54, R9 ;  /* 0x000000093636723e */ /* 0x000fe400000010ff */
[----:B------:R-:W-:Y:S01]  /*12e70*/  F2FP.BF16.F32.PACK_AB R15, R46, R15 ;  /* 0x0000000f2e0f723e */ /* 0x000fe200000010ff */
[----:B------:R-:W1:Y:S01]  /*12e80*/  LDC R9, c[0x0][0xbe8] ;  /* 0x0002fa00ff097b82 */ /* 0x000e620000000800 */
[----:B------:R-:W-:Y:S02]  /*12e90*/  LOP3.LUT R10, R10, 0xc, RZ, 0xc0, !PT ;  /* 0x0000000c0a0a7812 */ /* 0x000fe400078ec0ff */
        /* <DEDUP_REMOVED lines=9> */
[----:B------:R-:W-:Y:S02]  /*12f30*/  LEA.HI R34, R34, R27, RZ, 0x7 ;  /* 0x0000001b22227211 */ /* 0x000fe400078f38ff */
[----:B------:R-:W-:Y:S02]  /*12f40*/  F2FP.BF16.F32.PACK_AB R29, R36, R29 ;  /* 0x0000001d241d723e */ /* 0x000fe400000010ff */
[----:B------:R-:W-:Y:S02]  /*12f50*/  F2FP.BF16.F32.PACK_AB R28, R37, R28 ;  /* 0x0000001c251c723e */ /* 0x000fe400000010ff */
[----:B------:R-:W-:Y:S02]  /*12f60*/  F2FP.BF16.F32.PACK_AB R26, R39, R26 ;  /* 0x0000001a271a723e */ /* 0x000fe400000010ff */
[----:B------:R-:W-:Y:S01]  /*12f70*/  F2FP.BF16.F32.PACK_AB R55, R55, R12 ;  /* 0x0000000c3737723e */ /* 0x000fe200000010ff */
[----:B------:R-:W-:Y:S01]  /*12f80*/  USHF.R.S32.HI UR12, URZ, 0x1f, UR42 ;  /* 0x0000001f3f0c7899 */ /* 0x000fe2000801142a */
[----:B------:R-:W-:Y:S01]  /*12f90*/  IADD3 R10, P0, R10, UR6, RZ ;  /* 0x000000060a0a7c10 */ /* 0x000fe2000ff1e0ff */
[----:B------:R-:W-:Y:S01]  /*12fa0*/  ULDC.64 UR8, c[0x0][0xb90] ;  /* 0x0002e40000087ab9 */ /* 0x000fe20000000a00 */
[----:B------:R-:W-:Y:S01]  /*12fb0*/  USHF.R.S32.HI UR13, URZ, 0x1f, UR41 ;  /* 0x0000001f3f0d7899 */ /* 0x000fe20008011429 */
[----:B------:R-:W-:Y:S01]  /*12fc0*/  F2FP.BF16.F32.PACK_AB R58, R58, R59 ;  /* 0x0000003b3a3a723e */ /* 0x000fe200000010ff */
[----:B------:R-:W-:Y:S01]  /*12fd0*/  ULDC.64 UR10, c[0x0][0xb98] ;  /* 0x0002e600000a7ab9 */ /* 0x000fe20000000a00 */
[----:B------:R-:W-:-:S05]  /*12fe0*/  IMAD.X R11, RZ, RZ, UR7, P0 ;  /* 0x00000007ff0b7e24 */ /* 0x000fca00080e06ff */
[----:B------:R2:W3:Y:S01]  /*12ff0*/  LDG.E.CONSTANT R17, desc[UR48][R10.64] ;  /* 0x000000300a117981 */ /* 0x0004e2000c1e9900 */
[----:B------:R-:W-:Y:S01]  /*13000*/  BAR.SYNC.DEFER_BLOCKING 0x1, 0x180 ;  /* 0x0046000000007b1d */ /* 0x000fe20000010000 */
[----:B-1----:R-:W-:Y:S01]  /*13010*/  ISETP.NE.AND P2, PT, R9, 0x1, PT ;  /* 0x000000010900780c */ /* 0x002fe20003f45270 */
[----:B------:R-:W-:Y:S01]  /*13020*/  VIADD R64, R19, UR40 ;  /* 0x0000002813407c36 */ /* 0x000fe20008000000 */
[----:B------:R-:W-:Y:S01]  /*13030*/  LOP3.LUT R34, R34, 0xffffff80, RZ, 0xc0, !PT ;  /* 0xffffff8022227812 */ /* 0x000fe200078ec0ff */
[----:B------:R-:W-:Y:S01]  /*13040*/  UIMAD UR5, UR12, UR8, URZ ;  /* 0x000000080c0572a4 */ /* 0x000fe2000f8e023f */
[----:B--2---:R-:W-:Y:S01]  /*13050*/  LOP3.LUT P0, R10, R23, 0x3, RZ, 0xc0, !PT ;  /* 0x00000003170a7812 */ /* 0x004fe2000780c0ff */
[----:B------:R-:W-:Y:S02]  /*13060*/  UIMAD.WIDE.U32 UR6, UR42, UR8, URZ ;  /* 0x000000082a0672a5 */ /* 0x000fe4000f8e003f */
[----:B------:R-:W-:Y:S01]  /*13070*/  IMAD.IADD R27, R27, 0x1, -R34 ;  /* 0x000000011b1b7824 */ /* 0x000fe200078e0a22 */
[----:B------:R-:W-:Y:S01]  /*13080*/  UIMAD UR5, UR42, UR9, UR5 ;  /* 0x000000092a0572a4 */ /* 0x000fe2000f8e0205 */
[----:B------:R-:W-:Y:S01]  /*13090*/  ISETP.EQ.OR P0, PT, R10, 0x3, !P0 ;  /* 0x000000030a00780c */ /* 0x000fe20004702670 */
[----:B------:R-:W-:Y:S01]  /*130a0*/  UIMAD UR8, UR13, UR10, URZ ;  /* 0x0000000a0d0872a4 */ /* 0x000fe2000f8e023f */
[----:B------:R-:W-:-:S02]  /*130b0*/  MOV R10, R7 ;  /* 0x00000007000a7202 */ /* 0x000fc40000000f00 */
[----:B0-----:R-:W-:Y:S01]  /*130c0*/  MOV R11, R48 ;  /* 0x00000030000b7202 */ /* 0x001fe20000000f00 */
[----:B------:R-:W-:Y:S01]  /*130d0*/  UIADD3 UR7, UR7, UR5, URZ ;  /* 0x0000000507077290 */ /* 0x000fe2000fffe03f */
[----:B------:R-:W-:Y:S01]  /*130e0*/  SEL R42, R13, R14, P0 ;  /* 0x0000000e0d2a7207 */ /* 0x000fe20000000000 */
[----:B------:R-:W0:Y:S01]  /*130f0*/  @P2 LDC R62, c[0x0][0xbf0] ;  /* 0x0002fc00ff3e2b82 */ /* 0x000e220000000800 */
[----:B------:R-:W-:Y:S01]  /*13100*/  SEL R44, R14, R13, P0 ;  /* 0x0000000d0e2c7207 */ /* 0x000fe20000000000 */
[----:B------:R-:W-:Y:S01]  /*13110*/  IMAD R13, R5, 0x40, R0 ;  /* 0x00000040050d7824 */ /* 0x000fe200078e0200 */
[----:B------:R-:W-:Y:S01]  /*13120*/  SEL R52, R15, R20, P0 ;  /* 0x000000140f347207 */ /* 0x000fe20000000000 */
[----:B------:R-:W-:Y:S01]  /*13130*/  UIMAD UR8, UR41, UR11, UR8 ;  /* 0x0000000b290872a4 */ /* 0x000fe2000f8e0208 */
[----:B------:R-:W-:Y:S01]  /*13140*/  SEL R56, R20, R15, P0 ;  /* 0x0000000f14387207 */ /* 0x000fe20000000000 */
[--C-:B------:R-:W-:Y:S01]  /*13150*/  IMAD.WIDE R14, R156, 0x2, R10.reuse ;  /* 0x000000029c0e7825 */ /* 0x100fe200078e020a */
[----:B------:R-:W-:Y:S01]  /*13160*/  SEL R46, R30, R31, P0 ;  /* 0x0000001f1e2e7207 */ /* 0x000fe20000000000 */
[----:B------:R-:W-:Y:S01]  /*13170*/  UIMAD.WIDE.U32 UR6, UR41, UR10, UR6 ;  /* 0x0000000a290672a5 */ /* 0x000fe2000f8e0006 */
[----:B------:R-:W-:Y:S01]  /*13180*/  SEL R30, R31, R30, P0 ;  /* 0x0000001e1f1e7207 */ /* 0x000fe20000000000 */
[----:B------:R-:W-:Y:S01]  /*13190*/  IMAD.WIDE R10, R13, 0x2, R10 ;  /* 0x000000020d0a7825 */ /* 0x000fe200078e020a */
[----:B------:R-:W-:Y:S01]  /*131a0*/  IADD3 R31, P3, R14, 0x60, RZ ;  /* 0x000000600e1f7810 */ /* 0x000fe20007f7e0ff */
[----:B------:R-:W-:Y:S01]  /*131b0*/  ULDC UR5, c[0x0][0xa88] ;  /* 0x0002a20000057ab9 */ /* 0x000fe20000000800 */
[----:B------:R-:W-:Y:S01]  /*131c0*/  SEL R38, R21, R24, P0 ;  /* 0x0000001815267207 */ /* 0x000fe20000000000 */
[----:B------:R-:W-:Y:S01]  /*131d0*/  IMAD R47, R9, UR5, RZ ;  /* 0x00000005092f7c24 */ /* 0x000fe2000f8e02ff */
[----:B------:R-:W-:Y:S01]  /*131e0*/  SEL R40, R24, R21, P0 ;  /* 0x0000001518287207 */ /* 0x000fe20000000000 */
[----:B------:R-:W-:Y:S01]  /*131f0*/  IMAD R8, R8, 0x30, R5 ;  /* 0x0000003008087824 */ /* 0x000fe200078e0205 */
[----:B------:R-:W-:Y:S01]  /*13200*/  LOP3.LUT R24, R31, 0x380, RZ, 0xc0, !PT ;  /* 0x000003801f187812 */ /* 0x000fe200078ec0ff */
[----:B------:R-:W-:Y:S01]  /*13210*/  ULDC.64 UR10, c[0x0][0xaf0] ;  /* 0x0002bc00000a7ab9 */ /* 0x000fe20000000a00 */
[----:B------:R-:W-:-:S02]  /*13220*/  IADD3 R21, P4, R14, 0x40, RZ ;  /* 0x000000400e157810 */ /* 0x000fc40007f9e0ff */
[----:B------:R-:W-:Y:S02]  /*13230*/  SHF.R.U64 R24, R24, 0x3, RZ ;  /* 0x0000000318187819 */ /* 0x000fe400000012ff */
[----:B------:R-:W-:Y:S02]  /*13240*/  LOP3.LUT R13, R14, 0x380, RZ, 0xc0, !PT ;  /* 0x000003800e0d7812 */ /* 0x000fe400078ec0ff */
[----:B------:R-:W-:Y:S02]  /*13250*/  LOP3.LUT R24, R24, R31, RZ, 0x3c, !PT ;  /* 0x0000001f18187212 */ /* 0x000fe400078e3cff */
[----:B------:R-:W1:Y:S01]  /*13260*/  @P2 LDC R31, c[0x0][0xbec] ;  /* 0x0002fb00ff1f2b82 */ /* 0x000e620000000800 */
[----:B------:R-:W-:Y:S02]  /*13270*/  LOP3.LUT R20, R21, 0x380, RZ, 0xc0, !PT ;  /* 0x0000038015147812 */ /* 0x000fe400078ec0ff */
[----:B------:R-:W-:Y:S02]  /*13280*/  SHF.R.U64 R13, R13, 0x3, RZ ;  /* 0x000000030d0d7819 */ /* 0x000fe400000012ff */
[----:B------:R-:W-:-:S02]  /*13290*/  SHF.R.U64 R20, R20, 0x3, RZ ;  /* 0x0000000314147819 */ /* 0x000fc400000012ff */
[----:B------:R-:W-:Y:S02]  /*132a0*/  SEL R36, R29, R28, P0 ;  /* 0x0000001c1d247207 */ /* 0x000fe40000000000 */
[----:B------:R-:W-:Y:S02]  /*132b0*/  SEL R28, R28, R29, P0 ;  /* 0x0000001d1c1c7207 */ /* 0x000fe40000000000 */
[----:B------:R-:W-:Y:S02]  /*132c0*/  SEL R48, R25, R26, P0 ;  /* 0x0000001a19307207 */ /* 0x000fe40000000000 */
[----:B------:R-:W-:Y:S01]  /*132d0*/  SEL R50, R26, R25, P0 ;  /* 0x000000191a327207 */ /* 0x000fe20000000000 */
[----:B------:R-:W-:Y:S01]  /*132e0*/  IMAD.X R25, RZ, RZ, R15, P3 ;  /* 0x000000ffff197224 */ /* 0x000fe200018e060f */
[----:B------:R-:W-:Y:S02]  /*132f0*/  IADD3 R29, P5, R14, 0x20, RZ ;  /* 0x000000200e1d7810 */ /* 0x000fe40007fbe0ff */
[----:B------:R-:W-:-:S02]  /*13300*/  LOP3.LUT R14, R13, R14, RZ, 0x3c, !PT ;  /* 0x0000000e0d0e7212 */ /* 0x000fc400078e3cff */
[----:B------:R-:W-:Y:S01]  /*13310*/  LOP3.LUT R26, R20, R21, RZ, 0x3c, !PT ;  /* 0x00000015141a7212 */ /* 0x000fe200078e3cff */
[--C-:B------:R-:W-:Y:S01]  /*13320*/  IMAD.X R13, RZ, RZ, R15.reuse, P5 ;  /* 0x000000ffff0d7224 */ /* 0x100fe200028e060f */
[----:B------:R-:W-:Y:S02]  /*13330*/  IADD3 R21, P3, R10, 0x3000, RZ ;  /* 0x000030000a157810 */ /* 0x000fe40007f7e0ff */
[----:B------:R-:W-:Y:S02]  /*13340*/  SEL R60, R54, R55, P0 ;  /* 0x00000037363c7207 */ /* 0x000fe40000000000 */
[----:B------:R-:W-:Y:S02]  /*13350*/  SEL R54, R55, R54, P0 ;  /* 0x0000003637367207 */ /* 0x000fe40000000000 */
[----:B------:R-:W-:Y:S01]  /*13360*/  LOP3.LUT P1, RZ, R27, 0x3, RZ, 0xc0, !PT ;  /* 0x000000031bff7812 */ /* 0x000fe2000782c0ff */
[----:B------:R-:W-:Y:S01]  /*13370*/  IMAD.X R27, RZ, RZ, R15, P4 ;  /* 0x000000ffff1b7224 */ /* 0x000fe200020e060f */
[----:B------:R-:W-:Y:S01]  /*13380*/  MOV R55, R14 ;  /* 0x0000000e00377202 */ /* 0x000fe20000000f00 */
[----:B-1----:R-:W-:Y:S01]  /*13390*/  @P2 IMAD.HI.U32 R15, R64, R31, RZ ;  /* 0x0000001f400f2227 */ /* 0x002fe200078e00ff */
[----:B------:R-:W-:-:S02]  /*133a0*/  LOP3.LUT R20, R21, 0x380, RZ, 0xc0, !PT ;  /* 0x0000038015147812 */ /* 0x000fc400078ec0ff */
[----:B------:R-:W-:Y:S01]  /*133b0*/  IADD3 R33, P4, R10, 0x1800, RZ ;  /* 0x000018000a217810 */ /* 0x000fe20007f9e0ff */
[----:B------:R-:W-:Y:S01]  /*133c0*/  IMAD.MOV.U32 R14, RZ, RZ, R64 ;  /* 0x000000ffff0e7224 */ /* 0x000fe200078e0040 */
[----:B------:R-:W-:Y:S02]  /*133d0*/  SHF.R.U64 R20, R20, 0x3, RZ ;  /* 0x0000000314147819 */ /* 0x000fe400000012ff */
[----:B------:R-:W-:Y:S02]  /*133e0*/  LOP3.LUT R12, R29, 0x380, RZ, 0xc0, !PT ;  /* 0x000003801d0c7812 */ /* 0x000fe400078ec0ff */
[----:B------:R-:W-:Y:S02]  /*133f0*/  LOP3.LUT R32, R33, 0x380, RZ, 0xc0, !PT ;  /* 0x0000038021207812 */ /* 0x000fe400078ec0ff */
[----:B0-----:R-:W-:Y:S02]  /*13400*/  @P2 SHF.R.U32.HI R14, RZ, R62, R15 ;  /* 0x0000003eff0e2219 */ /* 0x001fe4000001160f */
[----:B------:R-:W-:-:S02]  /*13410*/  SEL R34, R58, R57, P0 ;  /* 0x000000393a227207 */ /* 0x000fc40000000000 */
[----:B------:R-:W-:Y:S02]  /*13420*/  LOP3.LUT R20, R20, R21, RZ, 0x3c, !PT ;  /* 0x0000001514147212 */ /* 0x000fe400078e3cff */
[----:B------:R-:W-:Y:S02]  /*13430*/  SEL R58, R57, R58, P0 ;  /* 0x0000003a393a7207 */ /* 0x000fe40000000000 */
[----:B------:R-:W-:Y:S02]  /*13440*/  SHF.R.U64 R12, R12, 0x3, RZ ;  /* 0x000000030c0c7819 */ /* 0x000fe400000012ff */
[----:B------:R-:W-:Y:S02]  /*13450*/  SHF.R.U64 R32, R32, 0x3, RZ ;  /* 0x0000000320207819 */ /* 0x000fe400000012ff */
[----:B------:R-:W-:Y:S01]  /*13460*/  MOV R49, R24 ;  /* 0x0000001800317202 */ /* 0x000fe20000000f00 */
[----:B------:R-:W-:Y:S01]  /*13470*/  IMAD.MOV R24, RZ, RZ, -R14 ;  /* 0x000000ffff187224 */ /* 0x000fe200078e0a0e */
[----:B------:R-:W-:-:S02]  /*13480*/  LOP3.LUT R12, R12, R29, RZ, 0x3c, !PT ;  /* 0x0000001d0c0c7212 */ /* 0x000fc400078e3cff */
[----:B------:R-:W-:Y:S01]  /*13490*/  LOP3.LUT R32, R32, R33, RZ, 0x3c, !PT ;  /* 0x0000002120207212 */ /* 0x000fe200078e3cff */
[----:B------:R-:W-:Y:S01]  /*134a0*/  IMAD R37, R9, R24, R64 ;  /* 0x0000001809257224 */ /* 0x000fe200078e0240 */
[----:B------:R-:W-:Y:S01]  /*134b0*/  MOV R51, R26 ;  /* 0x0000001a00337202 */ /* 0x000fe20000000f00 */
[----:B------:R-:W-:Y:S01]  /*134c0*/  IMAD.U32 R26, RZ, RZ, UR8 ;  /* 0x00000008ff1a7e24 */ /* 0x000fe2000f8e00ff */
[----:B------:R-:W-:Y:S01]  /*134d0*/  SHF.R.S32.HI R15, RZ, 0x1f, R14 ;  /* 0x0000001fff0f7819 */ /* 0x000fe2000001140e */
[----:B------:R-:W-:Y:S01]  /*134e0*/  ULDC.64 UR8, c[0x0][0xae8] ;  /* 0x0002ba0000087ab9 */ /* 0x000fe20000000a00 */
[----:B------:R-:W-:Y:S02]  /*134f0*/  IADD3 R14, P5, R14, UR6, RZ ;  /* 0x000000060e0e7c10 */ /* 0x000fe4000ffbe0ff */
[----:B------:R-:W-:Y:S02]  /*13500*/  SHF.R.S32.HI R24, RZ, 0x1f, R37 ;  /* 0x0000001fff187819 */ /* 0x000fe40000011425 */
[----:B------:R-:W-:Y:S01]  /*13510*/  IADD3.X R15, R15, UR7, R26, P5, !PT ;  /* 0x000000070f0f7c10 */ /* 0x000fe2000affe41a */
[----:B------:R-:W-:Y:S01]  /*13520*/  ULDC.64 UR6, c[0x0][0xb88] ;  /* 0x0002e20000067ab9 */ /* 0x000fe20000000a00 */
[----:B------:R-:W-:Y:S01]  /*13530*/  VIADD R26, R22, UR40 ;  /* 0x00000028161a7c36 */ /* 0x000fe20008000000 */
[----:B------:R-:W-:Y:S01]  /*13540*/  MOV R53, R12 ;  /* 0x0000000c00357202 */ /* 0x000fe20000000f00 */
[----:B------:R-:W-:Y:S01]  /*13550*/  IMAD R24, R24, UR6, RZ ;  /* 0x0000000618187c24 */ /* 0x000fe2000f8e02ff */
[----:B------:R-:W-:Y:S01]  /*13560*/  LOP3.LUT R41, R10, 0x380, RZ, 0xc0, !PT ;  /* 0x000003800a297812 */ /* 0x000fe200078ec0ff */
[----:B------:R-:W-:Y:S01]  /*13570*/  IMAD.WIDE.U32 R14, R37, UR6, R14 ;  /* 0x00000006250e7c25 */ /* 0x000fe2000f8e000e */
[----:B------:R-:W-:-:S02]  /*13580*/  ISETP.GE.OR P5, PT, R26, R47, P1 ;  /* 0x0000002f1a00720c */ /* 0x000fc40000fa6670 */
[----:B------:R-:W-:Y:S01]  /*13590*/  SHF.R.U64 R41, R41, 0x3, RZ ;  /* 0x0000000329297819 */ /* 0x000fe200000012ff */
[----:B------:R-:W-:Y:S01]  /*135a0*/  IMAD R37, R37, UR7, R24 ;  /* 0x0000000725257c24 */ /* 0x000fe2000f8e0218 */
[----:B------:R-:W-:Y:S01]  /*135b0*/  ULDC.64 UR6, c[0x0][0xb50] ;  /* 0x0002d40000067ab9 */ /* 0x000fe20000000a00 */
[----:B------:R-:W-:Y:S02]  /*135c0*/  VIADD R24, R26, 0x8 ;  /* 0x000000081a187836 */ /* 0x000fe40000000000 */
[----:B------:R-:W-:Y:S01]  /*135d0*/  IMAD.IADD R15, R15, 0x1, R37 ;  /* 0x000000010f0f7824 */ /* 0x000fe200078e0225 */
[----:B------:R-:W-:Y:S02]  /*135e0*/  LEA R37, P6, R14, UR6, 0x2 ;  /* 0x000000060e257c11 */ /* 0x000fe4000f8c10ff */
[----:B------:R-:W-:Y:S02]  /*135f0*/  ISETP.GE.OR P1, PT, R24, R47, P1 ;  /* 0x0000002f1800720c */ /* 0x000fe40000f26670 */
[----:B---3--:R-:W-:Y:S01]  /*13600*/  LOP3.LUT R21, R17, 0x2, RZ, 0x3c, !PT ;  /* 0x0000000211157812 */ /* 0x008fe200078e3cff */
        /* <DEDUP_REMOVED lines=8> */
[----:B------:R4:W4:Y:S04]  /*13690*/  SHFL.IDX PT, R48, R30, R21, 0x1c1f ;  /* 0x001c1f151e307589 */ /* 0x00092800000e0000 */
[----:B------:R-:W-:Y:S01]  /*136a0*/  SHFL.IDX PT, R31, R42, R17, 0x1c1f ;  /* 0x001c1f112a1f7589 */ /* 0x000fe200000e0000 */
[----:B--2---:R-:W-:Y:S01]  /*136b0*/  LOP3.LUT R40, R41, R10, RZ, 0x3c, !PT ;  /* 0x0000000a29287212 */ /* 0x004fe200078e3cff */
[----:B------:R-:W-:-:S02]  /*136c0*/  IMAD.MOV.U32 R41, RZ, RZ, R11 ;  /* 0x000000ffff297224 */ /* 0x000fc400078e000b */
[----:B------:R-:W-:Y:S04]  /*136d0*/  SHFL.IDX PT, R52, R52, R17, 0x1c1f ;  /* 0x001c1f1134347589 */ /* 0x000fe800000e0000 */
[----:B------:R-:W-:Y:S01]  /*136e0*/  SHFL.IDX PT, R60, R60, R17, 0x1c1f ;  /* 0x001c1f113c3c7589 */ /* 0x000fe200000e0000 */
[----:B0-----:R-:W-:-:S03]  /*136f0*/  SEL R12, R34, R25, P0 ;  /* 0x00000019220c7207 */ /* 0x001fc60000000000 */
[----:B------:R-:W0:Y:S01]  /*13700*/  SHFL.IDX PT, R46, R44, R21, 0x1c1f ;  /* 0x001c1f152c2e7589 */ /* 0x000e2200000e0000 */
[----:B-1----:R-:W-:Y:S02]  /*13710*/  SEL R24, R36, R27, P0 ;  /* 0x0000001b24187207 */ /* 0x002fe40000000000 */
[----:B------:R-:W-:Y:S01]  /*13720*/  SEL R26, R27, R36, P0 ;  /* 0x000000241b1a7207 */ /* 0x000fe20000000000 */
[----:B------:R-:W1:Y:S01]  /*13730*/  SHFL.IDX PT, R50, R50, R21, 0x1c1f ;  /* 0x001c1f1532327589 */ /* 0x000e6200000e0000 */
[----:B---3--:R-:W-:Y:S02]  /*13740*/  SEL R28, R38, R29, P0 ;  /* 0x0000001d261c7207 */ /* 0x008fe40000000000 */
[----:B----4-:R-:W-:Y:S01]  /*13750*/  SEL R30, R29, R38, P0 ;  /* 0x000000261d1e7207 */ /* 0x010fe20000000000 */
[----:B------:R-:W2:Y:S01]  /*13760*/  SHFL.IDX PT, R17, R56, R21, 0x1c1f ;  /* 0x001c1f1538117589 */ /* 0x000ea200000e0000 */
[----:B------:R-:W-:-:S03]  /*13770*/  SEL R13, R33, R48, P0 ;  /* 0x00000030210d7207 */ /* 0x000fc60000000000 */
[----:B------:R3:W4:Y:S04]  /*13780*/  SHFL.IDX PT, R39, R54, R21, 0x1c1f ;  /* 0x001c1f1536277589 */ /* 0x00072800000e0000 */
[----:B------:R-:W-:Y:S04]  /*13790*/  SHFL.IDX PT, R42, R37, RZ, 0x1c1f ;  /* 0x001c1fff252a7589 */ /* 0x000fe800000e0000 */
[----:B------:R4:W-:Y:S01]  /*137a0*/  SHFL.IDX PT, R44, R37, 0x1, 0x1c1f ;  /* 0x003c1f00252c7f89 */ /* 0x0009e200000e0000 */
[----:B---3--:R-:W-:Y:S02]  /*137b0*/  LEA.HI.X R21, R14, UR7, R15, 0x2, P6 ;  /* 0x000000070e157c11 */ /* 0x008fe4000b0f140f */
[----:B------:R-:W-:-:S02]  /*137c0*/  SEL R14, R25, R34, P0 ;  /* 0x00000022190e7207 */ /* 0x000fc40000000000 */
[----:B------:R-:W-:Y:S01]  /*137d0*/  SEL R15, R48, R33, P0 ;  /* 0x00000021300f7207 */ /* 0x000fe20000000000 */
[----:B------:R-:W3:Y:S01]  /*137e0*/  SHFL.IDX PT, R43, R21, RZ, 0x1c1f ;  /* 0x001c1fff152b7589 */ /* 0x000ee200000e0000 */
[----:B0-----:R-:W-:Y:S01]  /*137f0*/  SEL R36, R31, R46, P0 ;  /* 0x0000002e1f247207 */ /* 0x001fe20000000000 */
[----:B------:R-:W-:Y:S01]  /*13800*/  IMAD.X R33, RZ, RZ, R11, P4 ;  /* 0x000000ffff217224 */ /* 0x000fe200020e060b */
[----:B------:R-:W-:Y:S01]  /*13810*/  SEL R38, R46, R31, P0 ;  /* 0x0000001f2e267207 */ /* 0x000fe20000000000 */
[----:B------:R-:W-:Y:S01]  /*13820*/  STSM.16.M88.4 [R55], R12 ;  /* 0x0000000c37007844 */ /* 0x000fe20000000200 */
[----:B-1----:R-:W-:Y:S02]  /*13830*/  SEL R25, R35, R50, P0 ;  /* 0x0000003223197207 */ /* 0x002fe40000000000 */
[----:B------:R-:W-:Y:S01]  /*13840*/  SEL R27, R50, R35, P0 ;  /* 0x00000023321b7207 */ /* 0x000fe20000000000 */
[----:B------:R0:W1:Y:S01]  /*13850*/  SHFL.IDX PT, R45, R21, 0x1, 0x1c1f ;  /* 0x003c1f00152d7f89 */ /* 0x00006200000e0000 */
[----:B--2---:R-:W-:-:S02]  /*13860*/  SEL R29, R52, R17, P0 ;  /* 0x00000011341d7207 */ /* 0x004fc40000000000 */
[----:B------:R-:W-:Y:S01]  /*13870*/  SEL R31, R17, R52, P0 ;  /* 0x00000034111f7207 */ /* 0x000fe20000000000 */
[----:B------:R-:W-:Y:S01]  /*13880*/  STSM.16.M88.4 [R53], R24 ;  /* 0x0000001835007844 */ /* 0x000fe20000000200 */
[----:B----4-:R-:W-:Y:S02]  /*13890*/  SEL R37, R60, R39, P0 ;  /* 0x000000273c257207 */ /* 0x010fe40000000000 */
[----:B------:R-:W-:Y:S01]  /*138a0*/  SEL R39, R39, R60, P0 ;  /* 0x0000003c27277207 */ /* 0x000fe20000000000 */
[----:B------:R-:W-:Y:S01]  /*138b0*/  STSM.16.M88.4 [R51], R28 ;  /* 0x0000001c33007844 */ /* 0x000fe20000000200 */
[----:B0-----:R-:W-:-:S03]  /*138c0*/  IMAD.X R21, RZ, RZ, R11, P3 ;  /* 0x000000ffff157224 */ /* 0x001fc600018e060b */
[----:B------:R0:W-:Y:S01]  /*138d0*/  STSM.16.M88.4 [R49], R36 ;  /* 0x0000002431007844 */ /* 0x0001e20000000200 */
[----:B------:R-:W-:Y:S01]  /*138e0*/  BAR.SYNC.DEFER_BLOCKING 0x1, 0x180 ;  /* 0x0046000000007b1d */ /* 0x000fe20000010000 */
[----:B------:R-:W-:-:S07]  /*138f0*/  IADD3 R17, P0, R10, 0x4800, RZ ;  /* 0x000048000a117810 */ /* 0x000fce0007f1e0ff */
[----:B0-----:R-:W0:Y:S01]  /*13900*/  @P2 LDC R37, c[0x0][0xbf0] ;  /* 0x0002fc00ff252b82 */ /* 0x001e220000000800 */
[----:B---3--:R2:W-:Y:S04]  /*13910*/  @!P5 ST.E desc[UR48][R42.64], R6 ;  /* 0x000000062a00d985 */ /* 0x0085e8000c101930 */
[----:B-1----:R1:W-:Y:S04]  /*13920*/  @!P1 ST.E desc[UR48][R44.64], R4 ;  /* 0x000000042c009985 */ /* 0x0023e8000c101930 */
[----:B------:R-:W3:Y:S04]  /*13930*/  LD.E.128 R12, desc[UR48][R40.64] ;  /* 0x00000030280c7980 */ /* 0x000ee8000c101d00 */
[----:B------:R-:W4:Y:S04]  /*13940*/  LD.E.128 R32, desc[UR48][R32.64] ;  /* 0x0000003020207980 */ /* 0x000f28000c101d00 */
[----:B------:R0:W4:Y:S01]  /*13950*/  LD.E.128 R28, desc[UR48][R20.64] ;  /* 0x00000030141c7980 */ /* 0x000122000c101d00 */
[----:B------:R-:W-:Y:S01]  /*13960*/  IMAD.X R25, RZ, RZ, R11, P0 ;  /* 0x000000ffff197224 */ /* 0x000fe200000e060b */
[----:B------:R-:W-:Y:S01]  /*13970*/  UIMAD UR5, UR12, UR8, URZ ;  /* 0x000000080c0572a4 */ /* 0x000fe2000f8e023f */
[----:B------:R-:W1:Y:S01]  /*13980*/  @P2 LDC R11, c[0x0][0xbec] ;  /* 0x0002fb00ff0b2b82 */ /* 0x000e620000000800 */
[----:B------:R-:W-:Y:S01]  /*13990*/  LOP3.LUT R10, R17, 0x380, RZ, 0xc0, !PT ;  /* 0x00000380110a7812 */ /* 0x000fe200078ec0ff */
[----:B------:R-:W-:Y:S01]  /*139a0*/  VIADD R8, R8, UR40 ;  /* 0x0000002808087c36 */ /* 0x000fe20008000000 */
[----:B------:R-:W-:-:S02]  /*139b0*/  UIMAD.WIDE.U32 UR6, UR42, UR8, URZ ;  /* 0x000000082a0672a5 */ /* 0x000fc4000f8e003f */
[----:B------:R-:W-:Y:S01]  /*139c0*/  UIMAD UR5, UR42, UR9, UR5 ;  /* 0x000000092a0572a4 */ /* 0x000fe2000f8e0205 */
[----:B--2---:R-:W-:Y:S01]  /*139d0*/  SHF.R.U64 R6, R10, 0x3, RZ ;  /* 0x000000030a067819 */ /* 0x004fe200000012ff */
[----:B------:R-:W-:Y:S02]  /*139e0*/  UIMAD UR8, UR13, UR10, URZ ;  /* 0x0000000a0d0872a4 */ /* 0x000fe4000f8e023f */
[----:B------:R-:W-:Y:S01]  /*139f0*/  UIADD3 UR7, UR7, UR5, URZ ;  /* 0x0000000507077290 */ /* 0x000fe2000fffe03f */
[----:B------:R-:W-:Y:S01]  /*13a00*/  LOP3.LUT R24, R6, R17, RZ, 0x3c, !PT ;  /* 0x0000001106187212 */ /* 0x000fe200078e3cff */
[----:B------:R-:W-:Y:S01]  /*13a10*/  IMAD.MOV.U32 R17, RZ, RZ, R8 ;  /* 0x000000ffff117224 */ /* 0x000fe200078e0008 */
[----:B------:R-:W-:Y:S02]  /*13a20*/  UIMAD UR5, UR41, UR11, UR8 ;  /* 0x0000000b290572a4 */ /* 0x000fe4000f8e0208 */
[----:B------:R-:W-:Y:S01]  /*13a30*/  UIMAD.WIDE.U32 UR6, UR41, UR10, UR6 ;  /* 0x0000000a290672a5 */ /* 0x000fe2000f8e0006 */
[----:B------:R-:W-:Y:S01]  /*13a40*/  ULDC.64 UR8, c[0x0][0xae0] ;  /* 0x0002b80000087ab9 */ /* 0x000fe20000000a00 */
[----:B------:R-:W5:Y:S02]  /*13a50*/  LD.E.128 R24, desc[UR48][R24.64] ;  /* 0x0000003018187980 */ /* 0x000f64000c101d00 */
[----:B------:R-:W-:Y:S01]  /*13a60*/  UIADD3 UR5, UR7, UR5, URZ ;  /* 0x0000000507057290 */ /* 0x000fe2000fffe03f */
[----:B------:R-:W-:-:S02]  /*13a70*/  VIADD R7, R7, 0x13220 ;  /* 0x0001322007077836 */ /* 0x000fc40000000000 */
[----:B------:R-:W-:Y:S01]  /*13a80*/  IMAD.U32 R10, RZ, RZ, UR6 ;  /* 0x00000006ff0a7e24 */ /* 0x000fe2000f8e00ff */
[----:B------:R-:W-:Y:S01]  /*13a90*/  @!PT LDS RZ, [RZ] ;  /* 0x00000000fffff984 */ /* 0x000fe20000000800 */
[----:B------:R-:W-:Y:S01]  /*13aa0*/  @!PT LDS RZ, [RZ] ;  /* 0x00000000fffff984 */ /* 0x000fe20000000800 */
[----:B------:R-:W-:Y:S01]  /*13ab0*/  @!PT LDS RZ, [RZ] ;  /* 0x00000000fffff984 */ /* 0x000fe20000000800 */
[----:B------:R-:W-:Y:S01]  /*13ac0*/  @!PT LDS RZ, [RZ] ;  /* 0x00000000fffff984 */ /* 0x000fe20000000800 */
[----:B------:R2:W-:Y:S06]  /*13ad0*/  MEMBAR.ALL.CTA ;  /* 0x0000000000007992 */ /* 0x0005ec0000008000 */
[----:B--2---:R-:W2:Y:S01]  /*13ae0*/  FENCE.VIEW.ASYNC.S ;  /* 0x00000000000073c6 */ /* 0x004ea20000000000 */
[----:B-1----:R-:W-:Y:S01]  /*13af0*/  @P2 IMAD.HI.U32 R4, R8, R11, RZ ;  /* 0x0000000b08042227 */ /* 0x002fe200078e00ff */
[----:B------:R-:W-:-:S03]  /*13b00*/  PRMT R7, RZ, 0x654, R7 ;  /* 0x00000654ff077816 */ /* 0x000fc60000000007 */
[----:B------:R-:W-:Y:S01]  /*13b10*/  IMAD.U32 R11, RZ, RZ, UR7 ;  /* 0x00000007ff0b7e24 */ /* 0x000fe2000f8e00ff */
[----:B0-----:R-:W-:Y:S01]  /*13b20*/  @P2 SHF.R.U32.HI R17, RZ, R37, R4 ;  /* 0x00000025ff112219 */ /* 0x001fe20000011604 */
[----:B------:R-:W-:Y:S01]  /*13b30*/  IMAD.U32 R11, RZ, RZ, UR5 ;  /* 0x00000005ff0b7e24 */ /* 0x000fe2000f8e00ff */
[----:B------:R-:W-:Y:S01]  /*13b40*/  ULDC.64 UR6, c[0x0][0xad8] ;  /* 0x0002b60000067ab9 */ /* 0x000fe20000000a00 */
[----:B------:R-:W-:Y:S01]  /*13b50*/  ULDC UR5, c[0x0][0xac8] ;  /* 0x0002b20000057ab9 */ /* 0x000fe20000000800 */
[--C-:B------:R-:W-:Y:S01]  /*13b60*/  SHF.R.S32.HI R4, RZ, 0x1f, R17.reuse ;  /* 0x0000001fff047819 */ /* 0x100fe20000011411 */
[----:B------:R-:W-:-:S04]  /*13b70*/  IMAD.MOV R6, RZ, RZ, -R17 ;  /* 0x000000ffff067224 */ /* 0x000fc800078e0a11 */
[----:B------:R-:W-:Y:S02]  /*13b80*/  IMAD R4, R4, UR8, RZ ;  /* 0x0000000804047c24 */ /* 0x000fe4000f8e02ff */
[----:B------:R-:W-:Y:S02]  /*13b90*/  IMAD R21, R9, R6, R8 ;  /* 0x0000000609157224 */ /* 0x000fe400078e0208 */
[C---:B------:R-:W-:Y:S02]  /*13ba0*/  IMAD R37, R17.reuse, UR9, R4 ;  /* 0x0000000911257c24 */ /* 0x040fe4000f8e0204 */
[----:B------:R-:W-:Y:S01]  /*13bb0*/  IMAD.WIDE.U32 R8, R17, UR8, R10 ;  /* 0x0000000811087c25 */ /* 0x000fe2000f8e000a */
[----:B------:R-:W-:Y:S01]  /*13bc0*/  SHF.R.S32.HI R4, RZ, 0x1f, R21 ;  /* 0x0000001fff047819 */ /* 0x000fe20000011415 */
[----:B--2---:R0:W-:Y:S02]  /*13bd0*/  SYNCS.ARRIVE.TRANS64.RED.A1T0 RZ, [R7+URZ], RZ ;  /* 0x000000ff07ff79a7 */ /* 0x0041e4000810043f */
[----:B------:R-:W-:-:S02]  /*13be0*/  IMAD.IADD R9, R9, 0x1, R37 ;  /* 0x0000000109097824 */ /* 0x000fc400078e0225 */
[----:B------:R-:W-:Y:S02]  /*13bf0*/  IMAD R4, R4, UR6, RZ ;  /* 0x0000000604047c24 */ /* 0x000fe4000f8e02ff */
[----:B------:R-:W-:-:S04]  /*13c00*/  IMAD.WIDE.U32 R8, R21, UR6, R8 ;  /* 0x0000000615087c25 */ /* 0x000fc8000f8e0008 */
[----:B------:R-:W-:Y:S01]  /*13c10*/  IMAD R11, R21, UR7, R4 ;  /* 0x00000007150b7c24 */ /* 0x000fe2000f8e0204 */
[----:B------:R-:W-:Y:S01]  /*13c20*/  ULDC.64 UR6, c[0x0][0xa80] ;  /* 0x0002a00000067ab9 */ /* 0x000fe20000000a00 */
[----:B------:R-:W-:Y:S02]  /*13c30*/  VIADD R10, R5, UR40 ;  /* 0x00000028050a7c36 */ /* 0x000fe40008000000 */
[----:B------:R-:W-:Y:S01]  /*13c40*/  IMAD.IADD R9, R9, 0x1, R11 ;  /* 0x0000000109097824 */ /* 0x000fe200078e020b */
[----:B------:R-:W-:Y:S01]  /*13c50*/  LEA R11, P0, R8, UR6, 0x1 ;  /* 0x00000006080b7c11 */ /* 0x000fe2000f8008ff */
[C---:B------:R-:W-:Y:S02]  /*13c60*/  VIADD R4, R10.reuse, 0x30 ;  /* 0x000000300a047836 */ /* 0x040fe40000000000 */
[----:B------:R-:W-:Y:S01]  /*13c70*/  VIADD R6, R10, 0x60 ;  /* 0x000000600a067836 */ /* 0x000fe20000000000 */
[----:B------:R-:W-:Y:S01]  /*13c80*/  LEA.HI.X R17, R8, UR7, R9, 0x1, P0 ;  /* 0x0000000708117c11 */ /* 0x000fe200080f0c09 */
[----:B------:R-:W1:Y:S01]  /*13c90*/  SHFL.IDX PT, R21, R11, RZ, 0x181f ;  /* 0x00181fff0b157589 */ /* 0x000e6200000e0000 */
[----:B------:R-:W-:-:S03]  /*13ca0*/  ISETP.GE.AND P0, PT, R0, UR5, PT ;  /* 0x0000000500007c0c */ /* 0x000fc6000bf06270 */
[----:B------:R-:W2:Y:S01]  /*13cb0*/  SHFL.IDX PT, R37, R11, 0x1, 0x181f ;  /* 0x00381f000b257f89 */ /* 0x000ea200000e0000 */
[CC--:B------:R-:W-:Y:S01]  /*13cc0*/  ISETP.GE.OR P1, PT, R10.reuse, R47.reuse, P0 ;  /* 0x0000002f0a00720c */ /* 0x0c0fe20000726670 */
[----:B------:R-:W-:Y:S01]  /*13cd0*/  VIADD R10, R10, 0x90 ;  /* 0x000000900a0a7836 */ /* 0x000fe20000000000 */
[-C--:B------:R-:W-:Y:S01]  /*13ce0*/  ISETP.GE.OR P2, PT, R4, R47.reuse, P0 ;  /* 0x0000002f0400720c */ /* 0x080fe20000746670 */
[----:B------:R-:W0:Y:S01]  /*13cf0*/  SHFL.IDX PT, R39, R11, 0x2, 0x181f ;  /* 0x00581f000b277f89 */ /* 0x000e2200000e0000 */
[-C--:B------:R-:W-:Y:S02]  /*13d00*/  ISETP.GE.OR P3, PT, R6, R47.reuse, P0 ;  /* 0x0000002f0600720c */ /* 0x080fe40000766670 */
[----:B------:R-:W-:Y:S01]  /*13d10*/  ISETP.GE.OR P0, PT, R10, R47, P0 ;  /* 0x0000002f0a00720c */ /* 0x000fe20000706670 */
[----:B------:R-:W0:Y:S04]  /*13d20*/  SHFL.IDX PT, R9, R17, RZ, 0x181f ;  /* 0x00181fff11097589 */ /* 0x000e2800000e0000 */
[----:B------:R-:W0:Y:S04]  /*13d30*/  SHFL.IDX PT, R20, R17, 0x1, 0x181f ;  /* 0x00381f0011147f89 */ /* 0x000e2800000e0000 */
[----:B------:R-:W0:Y:S01]  /*13d40*/  SHFL.IDX PT, R36, R17, 0x2, 0x181f ;  /* 0x00581f0011247f89 */ /* 0x000e2200000e0000 */
[----:B-1----:R-:W-:-:S03]  /*13d50*/  @!P1 LEA R4, P4, R0, R21, 0x1 ;  /* 0x0000001500049211 */ /* 0x002fc600078808ff */
[----:B------:R-:W1:Y:S01]  /*13d60*/  SHFL.IDX PT, R11, R11, 0x3, 0x181f ;  /* 0x00781f000b0b7f89 */ /* 0x000e6200000e0000 */
[----:B--2---:R-:W-:-:S03]  /*13d70*/  @!P2 LEA R6, P5, R0, R37, 0x1 ;  /* 0x000000250006a211 */ /* 0x004fc600078a08ff */
[----:B------:R-:W2:Y:S01]  /*13d80*/  SHFL.IDX PT, R17, R17, 0x3, 0x181f ;  /* 0x00781f0011117f89 */ /* 0x000ea200000e0000 */
[C---:B0-----:R-:W-:Y:S02]  /*13d90*/  @!P3 LEA R8, P6, R0.reuse, R39, 0x1 ;  /* 0x000000270008b211 */ /* 0x041fe400078c08ff */
[C-C-:B------:R-:W-:Y:S02]  /*13da0*/  @!P1 LEA.HI.X R5, R0.reuse, R9, R3.reuse, 0x1, P4 ;  /* 0x0000000900059211 */ /* 0x140fe400020f0c03 */
[C-C-:B------:R-:W-:Y:S02]  /*13db0*/  @!P2 LEA.HI.X R7, R0.reuse, R20, R3.reuse, 0x1, P5 ;  /* 0x000000140007a211 */ /* 0x140fe400028f0c03 */
[----:B------:R-:W-:Y:S01]  /*13dc0*/  @!P3 LEA.HI.X R9, R0, R36, R3, 0x1, P6 ;  /* 0x000000240009b211 */ /* 0x000fe200030f0c03 */
[----:B---3--:R0:W-:Y:S04]  /*13dd0*/  @!P1 ST.E.128 desc[UR48][R4.64], R12 ;  /* 0x0000000c04009985 */ /* 0x0081e8000c101d30 */
[----:B----4-:R0:W-:Y:S04]  /*13de0*/  @!P2 ST.E.128 desc[UR48][R6.64], R32 ;  /* 0x000000200600a985 */ /* 0x0101e8000c101d30 */
[----:B------:R0:W-:Y:S01]  /*13df0*/  @!P3 ST.E.128 desc[UR48][R8.64], R28 ;  /* 0x0000001c0800b985 */ /* 0x0001e2000c101d30 */
[----:B-12---:R-:W-:Y:S05]  /*13e00*/  @P0 BRA `(.L_x_11474) ;  /* 0x0000000400e00947 */ /* 0x006fea0003800000 */
[----:B0-----:R-:W-:-:S04]  /*13e10*/  LEA R4, P0, R0, R11, 0x1 ;  /* 0x0000000b00047211 */ /* 0x001fc800078008ff */
[----:B------:R-:W-:-:S05]  /*13e20*/  LEA.HI.X R5, R0, R17, R3, 0x1, P0 ;  /* 0x0000001100057211 */ /* 0x000fca00000f0c03 */
[----:B-----5:R2:W-:Y:S01]  /*13e30*/  ST.E.128 desc[UR48][R4.64], R24 ;  /* 0x0000001804007985 */ /* 0x0205e2000c101d30 */
[----:B------:R-:W-:Y:S05]  /*13e40*/  BRA `(.L_x_11474) ;  /* 0x0000000400d07947 */ /* 0x000fea0003800000 */
.L_x_11473:
        /* <DEDUP_REMOVED lines=10> */
[----:B------:R-:W2:Y:S01]  /*13ef0*/  LDC R7, c[0x0][0xbe8] ;  /* 0x0002fa00ff077b82 */ /* 0x000ea20000000800 */
[----:B------:R-:W-:Y:S01]  /*13f00*/  IMAD.U32 R8, RZ, RZ, UR40 ;  /* 0x00000028ff087e24 */ /* 0x000fe2000f8e00ff */
[----:B------:R-:W-:-:S04]  /*13f10*/  ULDC UR5, c[0x0][0xa88] ;  /* 0x0002a20000057ab9 */ /* 0x000fc80000000800 */
[----:B------:R-:W-:Y:S01]  /*13f20*/  IADD3 R8, R8, -0x80, R23 ;  /* 0xffffff8008087810 */ /* 0x000fe20007ffe017 */
[----:B--2---:R-:W-:-:S05]  /*13f30*/  IMAD R9, R7, UR5, RZ ;  /* 0x0000000507097c24 */ /* 0x004fca000f8e02ff */
        /* <DEDUP_REMOVED lines=34> */
.L_x_11476:
[----:B------:R-:W-:Y:S05]  /*14160*/  BSYNC B1 ;  /* 0x0000000000017941 */ /* 0x000fea0003800000 */
.L_x_11475:
[----:B------:R-:W-:Y:S01]  /*14170*/  ULDC.64 UR10, c[0x0][0xae8] ;  /* 0x0002ba00000a7ab9 */ /* 0x000fe20000000a00 */
[----:B------:R-:W-:Y:S01]  /*14180*/  VIADD R10, R10, UR40 ;  /* 0x000000280a0a7c36 */ /* 0x000fe20008000000 */
[----:B------:R-:W-:Y:S01]  /*14190*/  UIMAD UR5, UR8, UR10, URZ ;  /* 0x0000000a080572a4 */ /* 0x000fe2000f8e023f */
[----:B--2---:R-:W-:Y:S01]  /*141a0*/  VIADD R8, R5, UR40 ;  /* 0x0000002805087c36 */ /* 0x004fe20008000000 */
[----:B------:R-:W-:Y:S01]  /*141b0*/  UIMAD.WIDE.U32 UR6, UR42, UR10, URZ ;  /* 0x0000000a2a0672a5 */ /* 0x000fe2000f8e003f */
[----:B0-----:R-:W-:Y:S01]  /*141c0*/  @P1 IMAD.HI.U32 R4, R10, R13, RZ ;  /* 0x0000000d0a041227 */ /* 0x001fe200078e00ff */
[----:B------:R-:W-:-:S03]  /*141d0*/  UIMAD UR5, UR42, UR11, UR5 ;  /* 0x0000000b2a0572a4 */ /* 0x000fc6000f8e0205 */
[----:B------:R-:W-:Y:S01]  /*141e0*/  ULDC.64 UR10, c[0x0][0xaf0] ;  /* 0x0002bc00000a7ab9 */ /* 0x000fe20000000a00 */
[----:B------:R-:W-:Y:S01]  /*141f0*/  UIADD3 UR7, UR7, UR5, URZ ;  /* 0x0000000507077290 */ /* 0x000fe2000fffe03f */
[----:B------:R-:W-:Y:S01]  /*14200*/  IMAD.MOV.U32 R9, RZ, RZ, R10 ;  /* 0x000000ffff097224 */ /* 0x000fe200078e000a */
        /* <DEDUP_REMOVED lines=28> */
[----:B------:R-:W0:Y:S01]  /*143d0*/  SHFL.IDX PT, R11, R7, RZ, 0x181f ;  /* 0x00181fff070b7589 */ /* 0x000e2200000e0000 */
[----:B------:R-:W-:Y:S01]  /*143e0*/  IMAD R25, R12, UR6, RZ ;  /* 0x000000060c197c24 */ /* 0x000fe2000f8e02ff */
[----:B------:R-:W-:Y:S01]  /*143f0*/  ISETP.GE.AND P0, PT, R0, UR5, PT ;  /* 0x0000000500007c0c */ /* 0x000fe2000bf06270 */
[C---:B------:R-:W-:Y:S01]  /*14400*/  VIADD R5, R8.reuse, 0x60 ;  /* 0x0000006008057836 */ /* 0x040fe20000000000 */
[----:B------:R-:W1:Y:S01]  /*14410*/  SHFL.IDX PT, R13, R7, 0x1, 0x181f ;  /* 0x00381f00070d7f89 */ /* 0x000e6200000e0000 */
[C---:B------:R-:W-:Y:S01]  /*14420*/  VIADD R6, R8.reuse, 0x90 ;  /* 0x0000009008067836 */ /* 0x040fe20000000000 */
[----:B------:R-:W-:-:S02]  /*14430*/  ISETP.GE.OR P3, PT, R8, R25, P0 ;  /* 0x000000190800720c */ /* 0x000fc40000766670 */
[----:B------:R-:W2:Y:S01]  /*14440*/  SHFL.IDX PT, R15, R7, 0x2, 0x181f ;  /* 0x00581f00070f7f89 */ /* 0x000ea200000e0000 */
[-C--:B------:R-:W-:Y:S02]  /*14450*/  ISETP.GE.OR P2, PT, R4, R25.reuse, P0 ;  /* 0x000000190400720c */ /* 0x080fe40000746670 */
[-C--:B------:R-:W-:Y:S01]  /*14460*/  ISETP.GE.OR P1, PT, R5, R25.reuse, P0 ;  /* 0x000000190500720c */ /* 0x080fe20000726670 */
[----:B------:R-:W3:Y:S01]  /*14470*/  SHFL.IDX PT, R9, R10, RZ, 0x181f ;  /* 0x00181fff0a097589 */ /* 0x000ee200000e0000 */
[----:B------:R-:W-:-:S03]  /*14480*/  ISETP.GE.OR P0, PT, R6, R25, P0 ;  /* 0x000000190600720c */ /* 0x000fc60000706670 */
[----:B------:R-:W4:Y:S04]  /*14490*/  SHFL.IDX PT, R21, R7, 0x3, 0x181f ;  /* 0x00781f0007157f89 */ /* 0x000f2800000e0000 */
[----:B------:R-:W5:Y:S04]  /*144a0*/  SHFL.IDX PT, R12, R10, 0x1, 0x181f ;  /* 0x00381f000a0c7f89 */ /* 0x000f6800000e0000 */
[----:B------:R-:W5:Y:S01]  /*144b0*/  SHFL.IDX PT, R14, R10, 0x2, 0x181f ;  /* 0x00581f000a0e7f89 */ /* 0x000f6200000e0000 */
[----:B0-----:R-:W-:-:S03]  /*144c0*/  @!P3 LEA R4, P6, R0, R11, 0x1 ;  /* 0x0000000b0004b211 */ /* 0x001fc600078c08ff */
[----:B------:R4:W0:Y:S01]  /*144d0*/  SHFL.IDX PT, R17, R10, 0x3, 0x181f ;  /* 0x00781f000a117f89 */ /* 0x00082200000e0000 */
[C---:B-1----:R-:W-:Y:S02]  /*144e0*/  @!P2 LEA R6, P5, R0.reuse, R13, 0x1 ;  /* 0x0000000d0006a211 */ /* 0x042fe400078a08ff */
[C---:B--2---:R-:W-:Y:S02]  /*144f0*/  @!P1 LEA R8, P4, R0.reuse, R15, 0x1 ;  /* 0x0000000f00089211 */ /* 0x044fe400078808ff */
[C---:B---3--:R-:W-:Y:S02]  /*14500*/  @!P3 LEA.HI.X R5, R0.reuse, R9, R3, 0x1, P6 ;  /* 0x000000090005b211 */ /* 0x048fe400030f0c03 */
[----:B----4-:R-:W-:-:S03]  /*14510*/  @!P0 LEA R10, P6, R0, R21, 0x1 ;  /* 0x00000015000a8211 */ /* 0x010fc600078c08ff */
[----:B------:R1:W-:Y:S01]  /*14520*/  @!P3 ST.E.128 desc[UR48][R4.64], RZ ;  /* 0x000000ff0400b985 */ /* 0x0003e2000c101d30 */
[C-C-:B-----5:R-:W-:Y:S02]  /*14530*/  @!P2 LEA.HI.X R7, R0.reuse, R12, R3.reuse, 0x1, P5 ;  /* 0x0000000c0007a211 */ /* 0x160fe400028f0c03 */
[----:B------:R-:W-:-:S03]  /*14540*/  @!P1 LEA.HI.X R9, R0, R14, R3, 0x1, P4 ;  /* 0x0000000e00099211 */ /* 0x000fc600020f0c03 */
[----:B------:R1:W-:Y:S01]  /*14550*/  @!P2 ST.E.128 desc[UR48][R6.64], RZ ;  /* 0x000000ff0600a985 */ /* 0x0003e2000c101d30 */
[----:B0-----:R-:W-:-:S03]  /*14560*/  @!P0 LEA.HI.X R11, R0, R17, R3, 0x1, P6 ;  /* 0x00000011000b8211 */ /* 0x001fc600030f0c03 */
[----:B------:R1:W-:Y:S04]  /*14570*/  @!P1 ST.E.128 desc[UR48][R8.64], RZ ;  /* 0x000000ff08009985 */ /* 0x0003e8000c101d30 */
[----:B------:R1:W-:Y:S02]  /*14580*/  @!P0 ST.E.128 desc[UR48][R10.64], RZ ;  /* 0x000000ff0a008985 */ /* 0x0003e4000c101d30 */
.L_x_11474:
[----:B------:R-:W-:Y:S05]  /*14590*/  BSYNC B0 ;  /* 0x0000000000007941 */ /* 0x000fea0003800000 */
.L_x_11472:
[----:B------:R-:W-:Y:S02]  /*145a0*/  ULDC UR5, c[0x0][0xc38] ;  /* 0x00030e0000057ab9 */ /* 0x000fe40000000800 */
[----:B------:R-:W-:-:S06]  /*145b0*/  UISETP.GE.AND UP0, UPT, UR4, UR5, UPT ;  /* 0x000000050400728c */ /* 0x000fcc000bf06270 */
[----:B------:R-:W-:-:S13]  /*145c0*/  PLOP3.LUT P0, PT, PT, PT, UP0, 0x80, 0x0 ;  /* 0x000000000000781c */ /* 0x000fda0003f0f008 */
[----:B------:R-:W-:Y:S05]  /*145d0*/  @!P0 BRA `(.L_x_11477) ;  /* 0xfffffec400bc8947 */ /* 0x000fea000383ffff */
[----:B------:R-:W-:Y:S05]  /*145e0*/  EXIT ;  /* 0x000000000000794d */ /* 0x000fea0003800000 */
.L_x_11387:
[----:B------:R-:W-:-:S08]  /*145f0*/  NOP ;  /* 0x0000000000007918 */ /* 0x000fd00000000000 */
[----:B------:R-:W0:-:S00]  /*14600*/  USETMAXREG.DEALLOC.CTAPOOL 0x20 ;  /* 0x00000020000079c8 */ /* 0x000e0000080e0500 */
[----:B0-----:R-:W-:-:S06]  /*14610*/  LOP3.LUT R0, R0, 0x3, RZ, 0xc0, !PT ;  /* 0x0000000300007812 */ /* 0x001fcc00078ec0ff */
[----:B------:R-:W0:Y:S01]  /*14620*/  S2UR UR6, SR_CTAID.X ;  /* 0x00000000000679c3 */ /* 0x000e220000002500 */
[----:B------:R-:W-:Y:S01]  /*14630*/  LOP3.LUT R16, R16, 0xfffffffb, RZ, 0xc0, !PT ;  /* 0xfffffffb10107812 */ /* 0x000fe200078ec0ff */
[----:B------:R-:W-:Y:S01]  /*14640*/  IMAD.MOV.U32 R19, RZ, RZ, RZ ;  /* 0x000000ffff137224 */ /* 0x000fe200078e00ff */
[----:B------:R1:W2:Y:S01]  /*14650*/  SHFL.IDX PT, R2, R0, RZ, 0x1f ;  /* 0x00001fff00027589 */ /* 0x0002a200000e0000 */
[----:B------:R-:W-:Y:S02]  /*14660*/  IMAD.MOV.U32 R22, RZ, RZ, 0x1 ;  /* 0x00000001ff167424 */ /* 0x000fe400078e00ff */
[----:B------:R-:W-:Y:S02]  /*14670*/  IMAD.MOV.U32 R29, RZ, RZ, RZ ;  /* 0x000000ffff1d7224 */ /* 0x000fe400078e00ff */
[----:B-1----:R-:W0:Y:S01]  /*14680*/  LDC R0, c[0x0][0xc38] ;  /* 0x00030e00ff007b82 */ /* 0x002e220000000800 */
[----:B--2---:R-:W-:-:S13]  /*14690*/  ISETP.NE.AND P0, PT, R2, RZ, PT ;  /* 0x000000ff0200720c */ /* 0x004fda0003f05270 */
[----:B------:R-:W-:Y:S01]  /*146a0*/  @P0 LOP3.LUT R16, R16, 0x4, RZ, 0xfc, !PT ;  /* 0x0000000410100812 */ /* 0x000fe200078efcff */
[----:B------:R-:W-:Y:S06]  /*146b0*/  @P0 BAR.ARV 0x4, 0x200 ;  /* 0x0108000000000b1d */ /* 0x000fec0000002000 */
[----:B0-----:R-:W-:-:S13]  /*146c0*/  ISETP.LE.AND P0, PT, R0, UR6, PT ;  /* 0x0000000600007c0c */ /* 0x001fda000bf03270 */
[----:B------:R-:W-:Y:S05]  /*146d0*/  @P0 BRA `(.L_x_11478) ;  /* 0x0000003400480947 */ /* 0x000fea0003800000 */
[----:B------:R-:W0:Y:S01]  /*146e0*/  S2UR UR5, SR_CgaCtaId ;  /* 0x00000000000579c3 */ /* 0x000e220000008800 */
[C---:B------:R-:W-:Y:S01]  /*146f0*/  LOP3.LUT R10, R23.reuse, 0x7f, RZ, 0xc0, !PT ;  /* 0x0000007f170a7812 */ /* 0x040fe200078ec0ff */
[C---:B------:R-:W-:Y:S01]  /*14700*/  IMAD.SHL.U32 R26, R23.reuse, 0x40, RZ ;  /* 0x00000040171a7824 */ /* 0x040fe200078e00ff */
[----:B------:R-:W-:Y:S01]  /*14710*/  SHF.R.U32.HI R3, RZ, 0x1, R23 ;  /* 0x00000001ff037819 */ /* 0x000fe20000011617 */
[C---:B------:R-:W-:Y:S01]  /*14720*/  IMAD.SHL.U32 R2, R23.reuse, 0x10, RZ ;  /* 0x0000001017027824 */ /* 0x040fe200078e00ff */
[----:B------:R-:W-:Y:S01]  /*14730*/  UMOV UR4, 0x400 ;  /* 0x0000040000047882 */ /* 0x000fe20000000000 */
[----:B------:R-:W-:Y:S01]  /*14740*/  IMAD.SHL.U32 R5, R10, 0x10, RZ ;  /* 0x000000100a057824 */ /* 0x000fe200078e00ff */
[----:B------:R-:W-:Y:S01]  /*14750*/  LOP3.LUT R4, R26, 0x180, RZ, 0xc0, !PT ;  /* 0x000001801a047812 */ /* 0x000fe200078ec0ff */
[C---:B------:R-:W-:Y:S01]  /*14760*/  IMAD.SHL.U32 R7, R23.reuse, 0x2, RZ ;  /* 0x0000000217077824 */ /* 0x040fe200078e00ff */
[----:B------:R-:W-:Y:S01]  /*14770*/  LOP3.LUT R6, R2, 0x1b0, RZ, 0xc0, !PT ;  /* 0x000001b002067812 */ /* 0x000fe200078ec0ff */
[C---:B------:R-:W-:Y:S01]  /*14780*/  IMAD.SHL.U32 R0, R23.reuse, 0x20, RZ ;  /* 0x0000002017007824 */ /* 0x040fe200078e00ff */
[----:B------:R-:W-:Y:S01]  /*14790*/  LOP3.LUT R3, R4, 0x30, R3, 0xf8, !PT ;  /* 0x0000003004037812 */ /* 0x000fe200078ef803 */
[----:B------:R-:W-:Y:S01]  /*147a0*/  IMAD.SHL.U32 R4, R23, 0x8, RZ ;  /* 0x0000000817047824 */ /* 0x000fe200078e00ff */
[----:B------:R-:W-:Y:S01]  /*147b0*/  LOP3.LUT R5, R5, 0x600, RZ, 0xc0, !PT ;  /* 0x0000060005057812 */ /* 0x000fe200078ec0ff */
[----:B------:R-:W-:Y:S01]  /*147c0*/  IMAD.SHL.U32 R9, R23, 0x4, RZ ;  /* 0x0000000417097824 */ /* 0x000fe200078e00ff */
[----:B------:R-:W-:Y:S01]  /*147d0*/  LOP3.LUT R8, R6, 0x30, R7, 0x78, !PT ;  /* 0x0000003006087812 */ /* 0x000fe200078e7807 */
[----:B------:R-:W-:Y:S01]  /*147e0*/  IMAD.U32 R27, RZ, RZ, UR6 ;  /* 0x00000006ff1b7e24 */ /* 0x000fe2000f8e00ff */
[----:B------:R-:W-:Y:S01]  /*147f0*/  LOP3.LUT R6, R0, 0x80, RZ, 0xc0, !PT ;  /* 0x0000008000067812 */ /* 0x000fe200078ec0ff */
[----:B------:R-:W-:Y:S01]  /*14800*/  IMAD.MOV.U32 R22, RZ, RZ, 0x1 ;  /* 0x00000001ff167424 */ /* 0x000fe200078e00ff */
[C---:B------:R-:W-:Y:S01]  /*14810*/  LOP3.LUT R7, R5.reuse, 0x60, R0, 0xf8, !PT ;  /* 0x0000006005077812 */ /* 0x040fe200078ef800 */
[----:B------:R-:W-:Y:S01]  /*14820*/  IMAD.MOV.U32 R29, RZ, RZ, RZ ;  /* 0x000000ffff1d7224 */ /* 0x000fe200078e00ff */
[----:B------:R-:W-:Y:S01]  /*14830*/  LOP3.LUT R5, R5, 0x40, R2, 0xf8, !PT ;  /* 0x0000004005057812 */ /* 0x000fe200078ef802 */
[----:B------:R-:W-:Y:S01]  /*14840*/  IMAD.MOV.U32 R19, RZ, RZ, RZ ;  /* 0x000000ffff137224 */ /* 0x000fe200078e00ff */
[----:B------:R-:W-:Y:S01]  /*14850*/  LOP3.LUT R3, R3, 0x30, R4, 0x78, !PT ;  /* 0x0000003003037812 */ /* 0x000fe200078e7804 */
[----:B0-----:R-:W-:Y:S01]  /*14860*/  ULEA UR4, UR5, UR4, 0x18 ;  /* 0x0000000405047291 */ /* 0x001fe2000f8ec03f */
[----:B------:R-:W-:Y:S01]  /*14870*/  LOP3.LUT R6, R6, 0x10, R23, 0xf8, !PT ;  /* 0x0000001006067812 */ /* 0x000fe200078ef817 */
[----:B------:R-:W-:Y:S01]  /*14880*/  ULOP3.LUT UR39, UR38, 0x1, URZ, 0xfc, !UPT ;  /* 0x0000000126277892 */ /* 0x000fe2000f8efc3f */
[----:B------:R-:W-:Y:S01]  /*14890*/  LOP3.LUT R5, R5, R8, RZ, 0xfc, !PT ;  /* 0x0000000805057212 */ /* 0x000fe200078efcff */
[----:B------:R-:W-:Y:S01]  /*148a0*/  ULOP3.LUT UR45, UR38, 0x2, URZ, 0xfc, !UPT ;  /* 0x00000002262d7892 */ /* 0x000fe2000f8efc3f */
[----:B------:R-:W-:Y:S01]  /*148b0*/  LOP3.LUT R26, R3, 0x640, R26, 0xf8, !PT ;  /* 0x00000640031a7812 */ /* 0x000fe200078ef81a */
[----:B------:R-:W-:Y:S01]  /*148c0*/  IMAD.U32 R18, RZ, RZ, UR4 ;  /* 0x00000004ff127e24 */ /* 0x000fe2000f8e00ff */
[----:B------:R-:W-:Y:S01]  /*148d0*/  LOP3.LUT R6, R6, 0x10, R9, 0x78, !PT ;  /* 0x0000001006067812 */ /* 0x000fe200078e7809 */
[----:B------:R-:W-:Y:S01]  /*148e0*/  ULDC UR43, c[0x0][0xc] ;  /* 0x00000300002b7ab9 */ /* 0x000fe20000000800 */
[----:B------:R-:W-:Y:S01]  /*148f0*/  LOP3.LUT R7, R7, 0x100, R0, 0xf8, !PT ;  /* 0x0000010007077812 */ /* 0x000fe200078ef800 */
[----:B------:R-:W-:Y:S01]  /*14900*/  IMAD.IADD R28, R18, 0x1, R5 ;  /* 0x00000001121c7824 */ /* 0x000fe200078e0205 */
[----:B------:R-:W-:Y:S01]  /*14910*/  SHF.R.U32.HI R3, RZ, 0x2, R10 ;  /* 0x00000002ff037819 */ /* 0x000fe2000001160a */
[----:B------:R-:W-:Y:S01]  /*14920*/  ULDC.64 UR50, c[0x0][0x198] ;  /* 0x0000660000327ab9 */ /* 0x000fe20000000a00 */
[----:B------:R-:W-:-:S02]  /*14930*/  LOP3.LUT R25, R7, R6, RZ, 0xfc, !PT ;  /* 0x0000000607197212 */ /* 0x000fc400078efcff */
[----:B------:R-:W-:-:S07]  /*14940*/  LOP3.LUT R0, R3, 0x60, R0, 0xf8, !PT ;  /* 0x0000006003007812 */ /* 0x000fce00078ef800 */
.L_x_11543:
[----:B------:R-:W-:Y:S01]  /*14950*/  ULDC UR8, c[0x0][0xc60] ;  /* 0x0003180000087ab9 */ /* 0x000fe20000000800 */
[C---:B------:R-:W-:Y:S01]  /*14960*/  R2UR UR7, R27.reuse ;  /* 0x000000001b0772ca */ /* 0x040fe200000e0000 */
[----:B------:R-:W-:Y:S01]  /*14970*/  UISETP.NE.AND UP0, UPT, UR8, 0x1, UPT ;  /* 0x000000010800788c */ /* 0x000fe2000bf05270 */
[----:B------:R-:W-:-:S10]  /*14980*/  R2UR UR6, R27 ;  /* 0x000000001b0672ca */ /* 0x000fd400000e0000 */
        /* <DEDUP_REMOVED lines=18> */
.L_x_11479:
[----:B------:R-:W-:Y:S01]  /*14ab0*/  ULDC UR9, c[0x0][0xc54] ;  /* 0x0003150000097ab9 */ /* 0x000fe20000000800 */
[----:B------:R-:W-:Y:S01]  /*14ac0*/  UMOV UR6, UR8 ;  /* 0x0000000800067c82 */ /* 0x000fe20008000000 */
[----:B------:R-:W-:-:S11]  /*14ad0*/  UISETP.NE.AND UP0, UPT, UR9, 0x1, UPT ;  /* 0x000000010900788c */ /* 0x000fd6000bf05270 */
[----:B------:R-:W-:Y:S02]  /*14ae0*/  @UP0 ULDC.64 UR10, c[0x0][0xc58] ;  /* 0x00031600000a0ab9 */ /* 0x000fe40000000a00 */
[----:B------:R-:W-:-:S04]  /*14af0*/  UIMAD.WIDE.U32 UR4, UR8, UR10, URZ ;  /* 0x0000000a080472a5 */ /* 0x000fc8000f8e003f */
[----:B------:R-:W-:-:S04]  /*14b00*/  @UP0 USHF.R.U32.HI UR6, URZ, UR11, UR5 ;  /* 0x0000000b3f060299 */ /* 0x000fc80008011605 */
[----:B------:R-:W-:-:S12]  /*14b10*/  UIMAD UR4, UR6, UR9, URZ ;  /* 0x00000009060472a4 */ /* 0x000fd8000f8e023f */
.L_x_11480:
        /* <DEDUP_REMOVED lines=48> */
.L_x_11482:
[----:B------:R-:W-:-:S11]  /*14e20*/  UISETP.NE.AND UP0, UPT, UR5, 0x1, UPT ;  /* 0x000000010500788c */ /* 0x000fd6000bf05270 */
[----:B------:R-:W-:Y:S02]  /*14e30*/  @UP0 ULDC.64 UR12, c[0x0][0x9e8] ;  /* 0x00027a00000c0ab9 */ /* 0x000fe40000000a00 */
[----:B------:R-:W-:-:S04]  /*14e40*/  UIMAD.WIDE.U32 UR8, UR10, UR12, URZ ;  /* 0x0000000c0a0872a5 */ /* 0x000fc8000f8e003f */
[----:B------:R-:W-:-:S12]  /*14e50*/  @UP0 USHF.R.U32.HI UR10, URZ, UR13, UR9 ;  /* 0x0000000d3f0a0299 */ /* 0x000fd80008011609 */
.L_x_11483:
[----:B------:R-:W-:-:S04]  /*14e60*/  UIMAD UR10, UR10, UR5, UR5 ;  /* 0x000000050a0a72a4 */ /* 0x000fc8000f8e0205 */
[----:B------:R-:W-:-:S04]  /*14e70*/  UISETP.LT.AND UP0, UPT, UR4, UR10, UPT ;  /* 0x0000000a0400728c */ /* 0x000fc8000bf01270 */
[----:B------:R-:W-:-:S12]  /*14e80*/  USEL UR4, UR4, UR10, UP0 ;  /* 0x0000000a04047287 */ /* 0x000fd80008000000 */
.L_x_11481:
        /* <DEDUP_REMOVED lines=31> */
.L_x_11485:
[----:B------:R-:W-:-:S11]  /*15080*/  UISETP.NE.AND UP0, UPT, UR5, 0x1, UPT ;  /* 0x000000010500788c */ /* 0x000fd6000bf05270 */
[----:B------:R-:W-:Y:S02]  /*15090*/  @UP0 ULDC.64 UR10, c[0x0][0x9e8] ;  /* 0x00027a00000a0ab9 */ /* 0x000fe40000000a00 */
[----:B------:R-:W-:-:S04]  /*150a0*/  UIMAD.WIDE.U32 UR6, UR4, UR10, URZ ;  /* 0x0000000a040672a5 */ /* 0x000fc8000f8e003f */
[----:B------:R-:W-:-:S12]  /*150b0*/  @UP0 USHF.R.U32.HI UR4, URZ, UR11, UR7 ;  /* 0x0000000b3f040299 */ /* 0x000fd80008011607 */
.L_x_11486:
[----:B------:R-:W-:-:S04]  /*150c0*/  UIMAD UR4, UR4, UR5, URZ ;  /* 0x00000005040472a4 */ /* 0x000fc8000f8e023f */
[----:B------:R-:W-:-:S04]  /*150d0*/  UISETP.LT.AND UP0, UPT, UR8, UR4, UPT ;  /* 0x000000040800728c */ /* 0x000fc8000bf01270 */
[----:B------:R-:W-:-:S12]  /*150e0*/  USEL UR8, UR8, UR4, !UP0 ;  /* 0x0000000408087287 */ /* 0x000fd8000c000000 */
.L_x_11484:
        /* <DEDUP_REMOVED lines=26> */
.L_x_11488:
        /* <DEDUP_REMOVED lines=20> */
.L_x_11491:
[----:B------:R-:W-:Y:S05]  /*153d0*/  BSYNC B6 ;  /* 0x0000000000067941 */ /* 0x000fea0003800000 */
.L_x_11490:
        /* <DEDUP_REMOVED lines=22> */
.L_x_11493:
[----:B------:R-:W-:Y:S05]  /*15540*/  BSYNC B6 ;  /* 0x0000000000067941 */ /* 0x000fea0003800000 */
.L_x_11492:
        /* <DEDUP_REMOVED lines=20> */
.L_x_11495:
[----:B------:R-:W-:Y:S05]  /*15690*/  BSYNC B6 ;  /* 0x0000000000067941 */ /* 0x000fea0003800000 */
.L_x_11494:
        /* <DEDUP_REMOVED lines=19> */
.L_x_11497:
[----:B------:R-:W-:Y:S05]  /*157d0*/  BSYNC B6 ;  /* 0x0000000000067941 */ /* 0x000fea0003800000 */
.L_x_11496:
        /* <DEDUP_REMOVED lines=23> */
.L_x_11562:
        /* <DEDUP_REMOVED lines=10> */
.L_x_11565:
        /* <DEDUP_REMOVED lines=21> */
.L_x_11501:
[----:B------:R-:W-:Y:S01]  /*15b40*/  IMAD R5, R19, 0x8, R18 ;  /* 0x0000000813057824 */ /* 0x000fe200078e0212 */
[----:B-1----:R-:W-:Y:S01]  /*15b50*/  SHF.L.U32 R2, R22, 0x1f, RZ ;  /* 0x0000001f16027819 */ /* 0x002fe200000006ff */
[----:B------:R-:W1:Y:S03]  /*15b60*/  S2R R3, SR_TID.X ;  /* 0x0000000000037919 */ /* 0x000e660000002100 */
[----:B------:R-:W2:Y:S01]  /*15b70*/  SYNCS.PHASECHK.TRANS64.TRYWAIT P1, [R5+URZ+0x13280], R2 ;  /* 0x01328002050075a7 */ /* 0x000ea2000802017f */
[----:B-1----:R-:W-:-:S04]  /*15b80*/  LOP3.LUT R3, R3, 0x7f, RZ, 0xc0, !PT ;  /* 0x0000007f03037812 */ /* 0x002fc800078ec0ff */
[----:B------:R-:W-:Y:S01]  /*15b90*/  ISETP.NE.AND P0, PT, R3, RZ, PT ;  /* 0x000000ff0300720c */ /* 0x000fe20003f05270 */
[----:B--2---:R-:W-:-:S12]  /*15ba0*/  @!P1 BRA `(.L_x_11502) ;  /* 0x0000002800289947 */ /* 0x004fd80003800000 */
.L_x_11566:
[----:B------:R-:W-:Y:S05]  /*15bb0*/  @P0 BRA `(.L_x_11503) ;  /* 0x00000000001c0947 */ /* 0x000fea0003800000 */
[----:B------:R-:W2:Y:S01]  /*15bc0*/  S2R R4, SR_TID.X ;  /* 0x0000000000047919 */ /* 0x000ea20000002100 */
[----:B------:R-:W-:-:S04]  /*15bd0*/  IMAD.MOV.U32 R3, RZ, RZ, 0x2800 ;  /* 0x00002800ff037424 */ /* 0x000fc800078e00ff */
[----:B------:R3:W-:Y:S01]  /*15be0*/  SYNCS.ARRIVE.TRANS64 RZ, [R5+URZ+0x13270], R3 ;  /* 0x0132700305ff79a7 */ /* 0x0007e2000800003f */
[----:B--2---:R-:W-:-:S04]  /*15bf0*/  LOP3.LUT R4, R4, 0x1f, RZ, 0xc0, !PT ;  /* 0x0000001f04047812 */ /* 0x004fc800078ec0ff */
[----:B------:R-:W-:-:S13]  /*15c00*/  ISETP.NE.AND P1, PT, R4, RZ, PT ;  /* 0x000000ff0400720c */ /* 0x000fda0003f25270 */
[----:B---3--:R-:W-:Y:S05]  /*15c10*/  @!P1 BRA `(.L_x_11503) ;  /* 0x0000000000049947 */ /* 0x008fea0003800000 */
[----:B------:R-:W-:Y:S01]  /*15c20*/  BPT.TRAP 0x1 ;  /* 0x000000040000795c */ /* 0x000fe20000300000 */
.L_x_11503:
[----:B------:R-:W-:Y:S01]  /*15c30*/  IMAD R3, R19, 0x2800, R18 ;  /* 0x0000280013037824 */ /* 0x000fe200078e0212 */
[----:B------:R-:W-:Y:S01]  /*15c40*/  R2UR UR33, R5 ;  /* 0x00000000052172ca */ /* 0x000fe200000e0000 */
[----:B------:R-:W-:Y:S01]  /*15c50*/  IMAD R0, R0, 0xa0, RZ ;  /* 0x000000a000007824 */ /* 0x000fe200078e02ff */
[----:B-----5:R-:W-:Y:S01]  /*15c60*/  R2UR UR37, R17 ;  /* 0x00000000112572ca */ /* 0x020fe200000e0000 */
[----:B------:R-:W-:Y:S01]  /*15c70*/  UIADD3 UR4, UP0, UR50, 0x470, URZ ;  /* 0x0000047032047890 */ /* 0x000fe2000ff1e03f */
[----:B------:R-:W-:Y:S01]  /*15c80*/  R2UR UR32, R3 ;  /* 0x00000000032072ca */ /* 0x000fe200000e0000 */
[----:B------:R-:W-:Y:S01]  /*15c90*/  UMOV UR6, 0x0 ;  /* 0x0000000000067882 */ /* 0x000fe20000000000 */
[----:B------:R-:W-:Y:S01]  /*15ca0*/  R2UR UR35, R0 ;  /* 0x00000000002372ca */ /* 0x000fe200000e0000 */
[----:B------:R-:W-:Y:S01]  /*15cb0*/  UIADD3.X UR5, URZ, UR51, URZ, UP0, !UPT ;  /* 0x000000333f057290 */ /* 0x000fe200087fe43f */
[----:B------:R-:W-:Y:S01]  /*15cc0*/  UMOV UR7, 0x14f00000 ;  /* 0x14f0000000077882 */ /* 0x000fe20000000000 */
[----:B------:R-:W-:-:S04]  /*15cd0*/  UMOV UR34, URZ ;  /* 0x0000003f00227c82 */ /* 0x000fc80008000000 */
[----:B------:R-:W-:-:S04]  /*15ce0*/  UIADD3 UR33, UR33, 0x13270, URZ ;  /* 0x0001327021217890 */ /* 0x000fc8000fffe03f */
[----:B------:R-:W-:-:S09]  /*15cf0*/  UIADD3 UR32, UR32, 0x6000, URZ ;  /* 0x0000600020207890 */ /* 0x000fd2000fffe03f */
[----:B------:R2:W-:Y:S01]  /*15d00*/  UTMALDG.4D [UR32], [UR4], desc[UR6] ;  /* 0x00000620040075b4 */ /* 0x0005e20008019000 */
[----:B------:R-:W3:Y:S02]  /*15d10*/  SYNCS.PHASECHK.TRANS64.TRYWAIT P1, [R5+URZ+0x13240], R2 ;  /* 0x01324002050075a7 */ /* 0x000ee4000802017f */
[----:B--23--:R-:W-:Y:S05]  /*15d20*/  @!P1 BRA `(.L_x_11504) ;  /* 0x0000002400dc9947 */ /* 0x00cfea0003800000 */
.L_x_11567:
        /* <DEDUP_REMOVED lines=8> */
.L_x_11505:
        /* <DEDUP_REMOVED lines=17> */
.L_x_11499:
        /* <DEDUP_REMOVED lines=29> */
.L_x_11507:
[----:B------:R-:W-:Y:S05]  /*16090*/  BSYNC B6 ;  /* 0x0000000000067941 */ /* 0x000fea0003800000 */
.L_x_11506:
[----:B0-----:R-:W0:Y:S01]  /*160a0*/  S2R R20, SR_TID.X ;  /* 0x0000000000147919 */ /* 0x001e220000002100 */
[----:B------:R-:W3:Y:S01]  /*160b0*/  LDC R7, c[0x0][0x448] ;  /* 0x00011200ff077b82 */ /* 0x000ee20000000800 */
[----:B------:R-:W-:Y:S01]  /*160c0*/  ULDC.64 UR8, c[0x0][0x2e0] ;  /* 0x0000b80000087ab9 */ /* 0x000fe20000000a00 */
[----:B------:R-:W-:Y:S01]  /*160d0*/  UMOV UR46, UR52 ;  /* 0x00000034002e7c82 */ /* 0x000fe20008000000 */
[----:B------:R-:W-:Y:S02]  /*160e0*/  UIMAD UR6, UR37, UR8, URZ ;  /* 0x00000008250672a4 */ /* 0x000fe4000f8e023f */
[----:B------:R-:W-:Y:S02]  /*160f0*/  UIMAD.WIDE.U32 UR4, UR44, UR8, UR46 ;  /* 0x000000082c0472a5 */ /* 0x000fe4000f8e002e */
[----:B------:R-:W-:-:S03]  /*16100*/  UIMAD UR6, UR44, UR9, UR6 ;  /* 0x000000092c0672a4 */ /* 0x000fc6000f8e0206 */
[----:B------:R-:W-:Y:S01]  /*16110*/  ULDC.64 UR8, c[0x0][0x2d0] ;  /* 0x0000b40000087ab9 */ /* 0x000fe20000000a00 */
[----:B------:R-:W-:Y:S01]  /*16120*/  UIADD3 UR6, UR5, UR6, URZ ;  /* 0x0000000605067290 */ /* 0x000fe2000fffe03f */
[----:B------:R-:W-:-:S04]  /*16130*/  IMAD.U32 R4, RZ, RZ, UR4 ;  /* 0x00000004ff047e24 */ /* 0x000fc8000f8e00ff */
[----:B-12---:R-:W-:Y:S01]  /*16140*/  IMAD.MOV.U32 R2, RZ, RZ, R4 ;  /* 0x000000ffff027224 */ /* 0x006fe200078e0004 */
[----:B---3--:R-:W-:Y:S02]  /*16150*/  ISETP.NE.AND P1, PT, R7, 0x1, PT ;  /* 0x000000010700780c */ /* 0x008fe40003f25270 */
[----:B0-----:R-:W-:-:S04]  /*16160*/  LOP3.LUT R20, R20, 0x7f, RZ, 0xc0, !PT ;  /* 0x0000007f14147812 */ /* 0x001fc800078ec0ff */
[----:B------:R-:W-:Y:S02]  /*16170*/  SHF.R.U32.HI R21, RZ, 0x2, R20 ;  /* 0x00000002ff157819 */ /* 0x000fe40000011614 */
[----:B------:R-:W0:Y:S05]  /*16180*/  S2R R20, SR_TID.X ;  /* 0x0000000000147919 */ /* 0x000e2a0000002100 */
[----:B------:R-:W1:Y:S08]  /*16190*/  @P1 LDC R3, c[0x0][0x44c] ;  /* 0x00011300ff031b82 */ /* 0x000e700000000800 */
[----:B------:R-:W2:Y:S01]  /*161a0*/  @P1 LDC R5, c[0x0][0x450] ;  /* 0x00011400ff051b82 */ /* 0x000ea20000000800 */
[----:B0-----:R-:W-:-:S05]  /*161b0*/  IMAD.SHL.U32 R20, R20, 0x20, RZ ;  /* 0x0000002014147824 */ /* 0x001fca00078e00ff */
[----:B------:R-:W-:Y:S02]  /*161c0*/  LOP3.LUT R20, R21, 0x60, R20, 0xf8, !PT ;  /* 0x0000006015147812 */ /* 0x000fe400078ef814 */
[----:B------:R-:W0:Y:S03]  /*161d0*/  S2R R21, SR_TID.X ;  /* 0x0000000000157919 */ /* 0x000e260000002100 */
[----:B------:R-:W-:Y:S02]  /*161e0*/  VIADD R6, R20, UR42 ;  /* 0x0000002a14067c36 */ /* 0x000fe40008000000 */
[----:B------:R-:W3:Y:S02]  /*161f0*/  S2R R20, SR_TID.X ;  /* 0x0000000000147919 */ /* 0x000ee40000002100 */
[----:B-1----:R-:W-:-:S04]  /*16200*/  @P1 IMAD.HI.U32 R0, R6, R3, RZ ;  /* 0x0000000306001227 */ /* 0x002fc800078e00ff */
[----:B------:R-:W-:Y:S01]  /*16210*/  IMAD.MOV.U32 R9, RZ, RZ, R6 ;  /* 0x000000ffff097224 */ /* 0x000fe200078e0006 */
[----:B--2---:R-:W-:Y:S01]  /*16220*/  @P1 SHF.R.U32.HI R9, RZ, R5, R0 ;  /* 0x00000005ff091219 */ /* 0x004fe20000011600 */
[----:B------:R-:W-:Y:S01]  /*16230*/  IMAD.U32 R3, RZ, RZ, UR6 ;  /* 0x00000006ff037e24 */ /* 0x000fe2000f8e00ff */
[----:B------:R-:W-:Y:S01]  /*16240*/  ULDC.64 UR6, c[0x0][0x280] ;  /* 0x0000a00000067ab9 */ /* 0x000fe20000000a00 */
[----:B------:R-:W-:Y:S01]  /*16250*/  IMAD.U32 R5, RZ, RZ, UR5 ;  /* 0x00000005ff057e24 */ /* 0x000fe2000f8e00ff */
[----:B------:R-:W-:Y:S01]  /*16260*/  SHF.R.S32.HI R0, RZ, 0x1f, R9 ;  /* 0x0000001fff007819 */ /* 0x000fe20000011409 */
[----:B------:R-:W-:Y:S01]  /*16270*/  IMAD.WIDE.U32 R4, R9, UR8, R2 ;  /* 0x0000000809047c25 */ /* 0x000fe2000f8e0002 */
[----:B------:R-:W-:-:S03]  /*16280*/  ULDC.64 UR4, c[0x0][0x2c8] ;  /* 0x0000b20000047ab9 */ /* 0x000fc60000000a00 */
[----:B------:R-:W-:-:S04]  /*16290*/  IMAD R0, R0, UR8, RZ ;  /* 0x0000000800007c24 */ /* 0x000fc8000f8e02ff */
[----:B------:R-:W-:Y:S02]  /*162a0*/  IMAD R11, R9, UR9, R0 ;  /* 0x00000009090b7c24 */ /* 0x000fe4000f8e0200 */
[----:B------:R-:W-:Y:S02]  /*162b0*/  IMAD.MOV R0, RZ, RZ, -R9 ;  /* 0x000000ffff007224 */ /* 0x000fe400078e0a09 */
[----:B------:R-:W-:Y:S02]  /*162c0*/  IMAD.IADD R5, R5, 0x1, R11 ;  /* 0x0000000105057824 */ /* 0x000fe400078e020b */
[----:B------:R-:W-:Y:S01]  /*162d0*/  IMAD R9, R7, R0, R6 ;  /* 0x0000000007097224 */ /* 0x000fe200078e0206 */
[----:B0-----:R-:W-:Y:S01]  /*162e0*/  LOP3.LUT R21, R21, 0x7f, RZ, 0xc0, !PT ;  /* 0x0000007f15157812 */ /* 0x001fe200078ec0ff */
[----:B------:R-:W-:Y:S02]  /*162f0*/  VIADD R6, R6, 0x80 ;  /* 0x0000008006067836 */ /* 0x000fe40000000000 */
[----:B------:R-:W-:Y:S01]  /*16300*/  IMAD.WIDE.U32 R4, R9, UR4, R4 ;  /* 0x0000000409047c25 */ /* 0x000fe2000f8e0004 */
[----:B------:R-:W-:-:S02]  /*16310*/  SHF.R.S32.HI R0, RZ, 0x1f, R9 ;  /* 0x0000001fff007819 */ /* 0x000fc40000011409 */
[----:B------:R-:W-:Y:S01]  /*16320*/  SHF.R.U32.HI R21, RZ, 0x2, R21 ;  /* 0x00000002ff157819 */ /* 0x000fe20000011615 */
[----:B---3--:R-:W-:Y:S02]  /*16330*/  IMAD.SHL.U32 R20, R20, 0x10, RZ ;  /* 0x0000001014147824 */ /* 0x008fe400078e00ff */
[----:B------:R-:W-:-:S03]  /*16340*/  IMAD R0, R0, UR4, RZ ;  /* 0x0000000400007c24 */ /* 0x000fc6000f8e02ff */
[----:B------:R-:W-:Y:S01]  /*16350*/  LOP3.LUT R20, R20, 0x30, RZ, 0xc0, !PT ;  /* 0x0000003014147812 */ /* 0x000fe200078ec0ff */
[----:B------:R-:W-:Y:S01]  /*16360*/  IMAD R9, R9, UR5, R0 ;  /* 0x0000000509097c24 */ /* 0x000fe2000f8e0200 */
[----:B------:R-:W-:-:S04]  /*16370*/  IADD3 R0, P0, R4, UR6, RZ ;  /* 0x0000000604007c10 */ /* 0x000fc8000ff1e0ff */
[----:B------:R-:W-:Y:S02]  /*16380*/  IADD3.X R4, R5, UR7, R9, P0, !PT ;  /* 0x0000000705047c10 */ /* 0x000fe400087fe409 */
[----:B------:R-:W0:Y:S08]  /*16390*/  @P1 LDC R5, c[0x0][0x44c] ;  /* 0x00011300ff051b82 */ /* 0x000e300000000800 */
[----:B------:R-:W1:Y:S01]  /*163a0*/  @P1 LDC R9, c[0x0][0x450] ;  /* 0x00011400ff091b82 */ /* 0x000e620000000800 */
[----:B0-----:R-:W-:-:S04]  /*163b0*/  @P1 IMAD.HI.U32 R8, R6, R5, RZ ;  /* 0x0000000506081227 */ /* 0x001fc800078e00ff */
[----:B------:R-:W-:Y:S01]  /*163c0*/  IMAD.MOV.U32 R5, RZ, RZ, R6 ;  /* 0x000000ffff057224 */ /* 0x000fe200078e0006 */
[----:B-1----:R-:W-:-:S04]  /*163d0*/  @P1 SHF.R.U32.HI R5, RZ, R9, R8 ;  /* 0x00000009ff051219 */ /* 0x002fc80000011608 */
[----:B------:R-:W-:Y:S01]  /*163e0*/  SHF.R.S32.HI R8, RZ, 0x1f, R5 ;  /* 0x0000001fff087819 */ /* 0x000fe20000011405 */
[----:B------:R-:W-:-:S04]  /*163f0*/  IMAD.WIDE.U32 R2, R5, UR8, R2 ;  /* 0x0000000805027c25 */ /* 0x000fc8000f8e0002 */
[----:B------:R-:W-:-:S04]  /*16400*/  IMAD R8, R8, UR8, RZ ;  /* 0x0000000808087c24 */ /* 0x000fc8000f8e02ff */
[----:B------:R-:W-:Y:S02]  /*16410*/  IMAD R9, R5, UR9, R8 ;  /* 0x0000000905097c24 */ /* 0x000fe4000f8e0208 */
[----:B------:R-:W-:Y:S02]  /*16420*/  IMAD.MOV R5, RZ, RZ, -R5 ;  /* 0x000000ffff057224 */ /* 0x000fe400078e0a05 */
[----:B------:R-:W-:Y:S02]  /*16430*/  IMAD.IADD R3, R3, 0x1, R9 ;  /* 0x0000000103037824 */ /* 0x000fe400078e0209 */
[----:B------:R-:W-:-:S04]  /*16440*/  IMAD R5, R7, R5, R6 ;  /* 0x0000000507057224 */ /* 0x000fc800078e0206 */
[----:B------:R-:W-:Y:S01]  /*16450*/  IMAD.WIDE.U32 R2, R5, UR4, R2 ;  /* 0x0000000405027c25 */ /* 0x000fe2000f8e0002 */
[----:B------:R-:W-:-:S05]  /*16460*/  SHF.R.S32.HI R6, RZ, 0x1f, R5 ;  /* 0x0000001fff067819 */ /* 0x000fca0000011405 */
[----:B------:R-:W-:Y:S01]  /*16470*/  IMAD R6, R6, UR4, RZ ;  /* 0x0000000406067c24 */ /* 0x000fe2000f8e02ff */
[----:B------:R-:W-:-:S03]  /*16480*/  ULDC UR4, c[0x0][0x2b8] ;  /* 0x0000ae0000047ab9 */ /* 0x000fc60000000800 */
        /* <DEDUP_REMOVED lines=8> */
[----:B------:R-:W-:Y:S02]  /*16510*/  VIADD R6, R21, UR42 ;  /* 0x0000002a15067c36 */ /* 0x000fe40008000000 */
[----:B------:R-:W1:Y:S01]  /*16520*/  SHFL.IDX PT, R2, R4, RZ, 0x1c1f ;  /* 0x001c1fff04027589 */ /* 0x000e6200000e0000 */
[----:B------:R-:W-:Y:S02]  /*16530*/  IMAD R7, R7, UR4, RZ ;  /* 0x0000000407077c24 */ /* 0x000fe4000f8e02ff */
[C---:B------:R-:W-:Y:S01]  /*16540*/  VIADD R10, R6.reuse, 0x20 ;  /* 0x00000020060a7836 */ /* 0x040fe20000000000 */
[----:B------:R-:W-:Y:S02]  /*16550*/  SHFL.IDX PT, R9, R0, 0x3, 0x1c1f ;  /* 0x007c1f0000097f89 */ /* 0x000fe400000e0000 */
[----:B------:R-:W-:-:S13]  /*16560*/  ISETP.GE.AND P1, PT, R6, R7, PT ;  /* 0x000000070600720c */ /* 0x000fda0003f26270 */
[----:B0-----:R-:W-:-:S05]  /*16570*/  @!P1 IADD3 R14, P2, R20, R14, RZ ;  /* 0x0000000e140e9210 */ /* 0x001fca0007f5e0ff */
[----:B-1----:R-:W-:Y:S02]  /*16580*/  @!P1 IMAD.X R3, RZ, RZ, R2, P2 ;  /* 0x000000ffff039224 */ /* 0x002fe400010e0602 */
[----:B------:R-:W-:Y:S02]  /*16590*/  @!P1 IMAD.MOV.U32 R2, RZ, RZ, R14 ;  /* 0x000000ffff029224 */ /* 0x000fe400078e000e */
[----:B------:R-:W0:Y:S04]  /*165a0*/  SHFL.IDX PT, R14, R0, 0x1, 0x1c1f ;  /* 0x003c1f00000e7f89 */ /* 0x000e2800000e0000 */
[----:B------:R1:W-:Y:S01]  /*165b0*/  @!P1 LDGSTS.E.BYPASS.LTC128B.128 [R28+0xb000], desc[UR48][R2.64], !P0 ;  /* 0x0b000000021c9fae */ /* 0x0003e2000c101d70 */
[----:B------:R-:W-:Y:S01]  /*165c0*/  ISETP.GE.AND P1, PT, R10, R7, PT ;  /* 0x000000070a00720c */ /* 0x000fe20003f26270 */
[----:B------:R-:W-:-:S02]  /*165d0*/  VIADD R10, R6, 0x40 ;  /* 0x00000040060a7836 */ /* 0x000fc40000000000 */
[----:B-1----:R-:W1:Y:S10]  /*165e0*/  SHFL.IDX PT, R2, R4, 0x1, 0x1c1f ;  /* 0x003c1f0004027f89 */ /* 0x002e7400000e0000 */
[----:B0-----:R-:W-:-:S05]  /*165f0*/  @!P1 IADD3 R14, P2, R20, R14, RZ ;  /* 0x0000000e140e9210 */ /* 0x001fca0007f5e0ff */
[----:B-1----:R-:W-:Y:S02]  /*16600*/  @!P1 IMAD.X R3, RZ, RZ, R2, P2 ;  /* 0x000000ffff039224 */ /* 0x002fe400010e0602 */
[----:B------:R-:W-:Y:S02]  /*16610*/  @!P1 IMAD.MOV.U32 R2, RZ, RZ, R14 ;  /* 0x000000ffff029224 */ /* 0x000fe400078e000e */
[----:B------:R-:W0:Y:S04]  /*16620*/  SHFL.IDX PT, R14, R0, 0x2, 0x1c1f ;  /* 0x005c1f00000e7f89 */ /* 0x000e2800000e0000 */
[----:B------:R1:W-:Y:S01]  /*16630*/  @!P1 LDGSTS.E.BYPASS.LTC128B.128 [R28+0xb800], desc[UR48][R2.64], !P0 ;  /* 0x0b800000021c9fae */ /* 0x0003e2000c101d70 */
[----:B------:R-:W-:Y:S01]  /*16640*/  ISETP.GE.AND P1, PT, R10, R7, PT ;  /* 0x000000070a00720c */ /* 0x000fe20003f26270 */
[----:B------:R-:W-:-:S02]  /*16650*/  VIADD R10, R6, 0x80 ;  /* 0x00000080060a7836 */ /* 0x000fc40000000000 */
[----:B------:R-:W-:Y:S04]  /*16660*/  SHFL.IDX PT, R0, R8, RZ, 0x1c1f ;  /* 0x001c1fff08007589 */ /* 0x000fe800000e0000 */
[----:B-1----:R-:W1:Y:S04]  /*16670*/  SHFL.IDX PT, R2, R4, 0x2, 0x1c1f ;  /* 0x005c1f0004027f89 */ /* 0x002e6800000e0000 */
[----:B------:R-:W2:Y:S02]  /*16680*/  SHFL.IDX PT, R4, R4, 0x3, 0x1c1f ;  /* 0x007c1f0004047f89 */ /* 0x000ea400000e0000 */
[----:B0-----:R-:W-:-:S05]  /*16690*/  @!P1 IADD3 R14, P2, R20, R14, RZ ;  /* 0x0000000e140e9210 */ /* 0x001fca0007f5e0ff */
[----:B-1----:R-:W-:Y:S02]  /*166a0*/  @!P1 IMAD.X R3, RZ, RZ, R2, P2 ;  /* 0x000000ffff039224 */ /* 0x002fe400010e0602 */
[----:B------:R-:W-:Y:S02]  /*166b0*/  @!P1 IMAD.MOV.U32 R2, RZ, RZ, R14 ;  /* 0x000000ffff029224 */ /* 0x000fe400078e000e */
[----:B------:R-:W0:Y:S04]  /*166c0*/  SHFL.IDX PT, R14, R5, RZ, 0x1c1f ;  /* 0x001c1fff050e7589 */ /* 0x000e2800000e0000 */
[----:B------:R1:W-:Y:S01]  /*166d0*/  @!P1 LDGSTS.E.BYPASS.LTC128B.128 [R28+0xc000], desc[UR48][R2.64], !P0 ;  /* 0x0c000000021c9fae */ /* 0x0003e2000c101d70 */
[----:B------:R-:W-:Y:S01]  /*166e0*/  ISETP.GE.AND P1, PT, R10, R7, PT ;  /* 0x000000070a00720c */ /* 0x000fe20003f26270 */
[----:B------:R-:W-:-:S05]  /*166f0*/  VIADD R10, R6, 0x60 ;  /* 0x00000060060a7836 */ /* 0x000fca0000000000 */
        /* <DEDUP_REMOVED lines=9> */
.L_x_11580:
[----:B------:R-:W-:-:S05]  /*16790*/  VIADD R6, R6, 0xa0 ;  /* 0x000000a006067836 */ /* 0x000fca0000000000 */
[----:B------:R-:W-:-:S13]  /*167a0*/  ISETP.GE.AND P1, PT, R6, R7, PT ;  /* 0x000000070600720c */ /* 0x000fda0003f26270 */
[----:B01----:R-:W-:-:S05]  /*167b0*/  @!P1 IADD3 R2, P2, R20, R14, RZ ;  /* 0x0000000e14029210 */ /* 0x003fca0007f5e0ff */
[----:B--2---:R-:W-:-:S05]  /*167c0*/  @!P1 IMAD.X R3, RZ, RZ, R0, P2 ;  /* 0x000000ffff039224 */ /* 0x004fca00010e0600 */
[----:B------:R-:W-:Y:S01]  /*167d0*/  @!PT LDS RZ, [RZ] ;  /* 0x00000000fffff984 */ /* 0x000fe20000000800 */
[----:B------:R-:W-:Y:S01]  /*167e0*/  @!PT LDS RZ, [RZ] ;  /* 0x00000000fffff984 */ /* 0x000fe20000000800 */
[----:B------:R-:W-:Y:S01]  /*167f0*/  @!PT LDS RZ, [RZ] ;  /* 0x00000000fffff984 */ /* 0x000fe20000000800 */
[----:B------:R0:W-:Y:S01]  /*16800*/  @!P1 LDGSTS.E.BYPASS.LTC128B.128 [R28+0xd800], desc[UR48][R2.64], !P0 ;  /* 0x0d800000021c9fae */ /* 0x0001e2000c101d70 */
[----:B------:R-:W-:Y:S01]  /*16810*/  PLOP3.LUT P0, PT, PT, PT, PT, 0x80, 0x0 ;  /* 0x000000000000781c */ /* 0x000fe20003f0f070 */
[----:B------:R-:W-:-:S12]  /*16820*/  NOP ;  /* 0x0000000000007918 */ /* 0x000fd80000000000 */
.L_x_11509:
[----:B------:R-:W-:Y:S02]  /*16830*/  PLOP3.LUT P1, PT, P1, P0, PT, 0xa2, 0x0 ;  /* 0x000000000000781c */ /* 0x000fe40000f21472 */
[----:B------:R-:W-:-:S08]  /*16840*/  @P0 R2UR P1, UR4, R18 ;  /* 0x00000000120402ca */ /* 0x000fd00000020000 */
[----:B------:R-:W-:-:S05]  /*16850*/  @P0 PLOP3.LUT P0, PT, P1, PT, PT, 0x80, 0x0 ;  /* 0x000000000000081c */ /* 0x000fca0000f0f070 */
[----:B------:R-:W-:Y:S01]  /*16860*/  @!P1 SYNCS.ARRIVE.TRANS64.RED.A0T1 RZ, [UR4+0x13200], RZ ;  /* 0x013200ffffff99a7 */ /* 0x000fe20008200404 */
[----:B------:R-:W-:Y:S07]  /*16870*/  @!P1 ARRIVES.LDGSTSBAR.64.TRANSCNT [UR4+0x13200] ;  /* 0x01320000ff0099b0 */ /* 0x000fee0008000a84 */
[----:B------:R-:W-:Y:S05]  /*16880*/  @P0 BRA.U.ANY `(.L_x_11509) ;  /* 0xfffffffd00e80947 */ /* 0x000fea000393ffff */
[----:B------:R-:W-:-:S05]  /*16890*/  VIADD R29, R29, 0x1 ;  /* 0x000000011d1d7836 */ /* 0x000fca0000000000 */
[----:B------:R-:W-:-:S04]  /*168a0*/  LEA.HI R0, R29, R29, RZ, 0x1 ;  /* 0x0000001d1d007211 */ /* 0x000fc800078f08ff */
[----:B------:R-:W-:-:S05]  /*168b0*/  LOP3.LUT R0, R0, 0xfffffffe, RZ, 0xc0, !PT ;  /* 0xfffffffe00007812 */ /* 0x000fca00078ec0ff */
[----:B------:R-:W-:-:S05]  /*168c0*/  IMAD.IADD R0, R29, 0x1, -R0 ;  /* 0x000000011d007824 */ /* 0x000fca00078e0a00 */
[----:B0-----:R-:W-:Y:S01]  /*168d0*/  SHF.L.U32 R3, R0, 0x1f, RZ ;  /* 0x0000001f00037819 */ /* 0x001fe200000006ff */
[----:B------:R-:W-:Y:S01]  /*168e0*/  NOP ;  /* 0x0000000000007918 */ /* 0x000fe20000000000 */
[----:B------:R0:W-:Y:S01]  /*168f0*/  SYNCS.ARRIVE.TRANS64.A1T0 RZ, [R18+URZ+0x13200], RZ ;  /* 0x013200ff12ff79a7 */ /* 0x0001e2000810003f */
[----:B------:R-:W-:Y:S01]  /*16900*/  BSSY B0, `(.L_x_11510) ;  /* 0x0000003000007945 */ /* 0x000fe20003800000 */
[----:B------:R-:W1:Y:S03]  /*16910*/  SYNCS.PHASECHK.TRANS64.TRYWAIT P0, [R18+URZ+0x13220], R3 ;  /* 0x01322003120075a7 */ /* 0x000e66000800017f */
[----:B01----:R-:W-:Y:S05]  /*16920*/  @!P0 BRA `(.L_x_11511) ;  /* 0x0000002000a48947 */ /* 0x003fea0003800000 */
.L_x_11581:
[----:B------:R-:W-:Y:S05]  /*16930*/  BSYNC B0 ;  /* 0x0000000000007941 */ /* 0x000fea0003800000 */
.L_x_11510:
[----:B------:R-:W-:-:S04]  /*16940*/  UIADD3 UR4, UR41, -0x2, URZ ;  /* 0xfffffffe29047890 */ /* 0x000fc8000fffe03f */
[----:B------:R-:W-:-:S06]  /*16950*/  UISETP.GE.AND UP0, UPT, UR4, UR40, UPT ;  /* 0x000000280400728c */ /* 0x000fcc000bf06270 */
[----:B------:R-:W-:-:S13]  /*16960*/  PLOP3.LUT P0, PT, PT, PT, UP0, 0x80, 0x0 ;  /* 0x000000000000781c */ /* 0x000fda0003f0f008 */
[----:B------:R-:W-:Y:S05]  /*16970*/  @!P0 BRA `(.L_x_11512) ;  /* 0x0000000800e08947 */ /* 0x000fea0003800000 */
[----:B------:R-:W-:Y:S02]  /*16980*/  IMAD.MOV.U32 R6, RZ, RZ, R19 ;  /* 0x000000ffff067224 */ /* 0x000fe400078e0013 */
[----:B------:R-:W-:Y:S02]  /*16990*/  IMAD.MOV.U32 R7, RZ, RZ, R22 ;  /* 0x000000ffff077224 */ /* 0x000fe400078e0016 */
[----:B------:R-:W-:-:S07]  /*169a0*/  IMAD.U32 R0, RZ, RZ, UR4 ;  /* 0x00000004ff007e24 */ /* 0x000fce000f8e00ff */
.L_x_11532:
        /* <DEDUP_REMOVED lines=9> */
[----:B------:R-:W-:Y:S01]  /*16a40*/  LOP3.LUT P1, RZ, R16, 0x1, RZ, 0xc0, !PT ;  /* 0x0000000110ff7812 */ /* 0x000fe2000782c0ff */
[----:B------:R-:W-:-:S12]  /*16a50*/  IMAD.MOV.U32 R8, RZ, RZ, R0 ;  /* 0x000000ffff087224 */ /* 0x000fd800078e0000 */
[----:B------:R-:W-:Y:S05]  /*16a60*/  @!P1 BRA `(.L_x_11515) ;  /* 0x00000000004c9947 */ /* 0x000fea0003800000 */
[----:B------:R-:W1:Y:S01]  /*16a70*/  LDC R8, c[0x0][0x43c] ;  /* 0x00010f00ff087b82 */ /* 0x000e620000000800 */
[----:B------:R-:W-:Y:S01]  /*16a80*/  IMAD.MOV.U32 R9, RZ, RZ, R0 ;  /* 0x000000ffff097224 */ /* 0x000fe200078e0000 */
[----:B------:R-:W-:Y:S01]  /*16a90*/  ULDC.64 UR4, c[0x0][0x428] ;  /* 0x00010a0000047ab9 */ /* 0x000fe20000000a00 */
[----:B-1----:R-:W-:-:S13]  /*16aa0*/  ISETP.NE.AND P0, PT, R8, 0x1, PT ;  /* 0x000000010800780c */ /* 0x002fda0003f05270 */
[----:B0-----:R-:W0:Y:S02]  /*16ab0*/  @P0 LDC.64 R2, c[0x0][0x440] ;  /* 0x00011000ff020b82 */ /* 0x001e240000000a00 */
[----:B0-----:R-:W-:-:S05]  /*16ac0*/  @P0 IMAD.HI.U32 R2, R0, R2, RZ ;  /* 0x0000000200020227 */ /* 0x001fca00078e00ff */
[----:B------:R-:W-:Y:S01]  /*16ad0*/  @P0 SHF.R.U32.HI R9, RZ, R3, R2 ;  /* 0x00000003ff090219 */ /* 0x000fe20000011602 */
[----:B------:R-:W-:-:S03]  /*16ae0*/  IMAD R2, R24, UR4, RZ ;  /* 0x0000000418027c24 */ /* 0x000fc6000f8e02ff */
[--C-:B------:R-:W-:Y:S01]  /*16af0*/  SHF.R.S32.HI R3, RZ, 0x1f, R9.reuse ;  /* 0x0000001fff037819 */ /* 0x100fe20000011409 */
[----:B------:R-:W-:Y:S02]  /*16b00*/  IMAD R5, R23, UR5, R2 ;  /* 0x0000000517057c24 */ /* 0x000fe4000f8e0202 */
[----:B------:R-:W-:-:S04]  /*16b10*/  IMAD.MOV.U32 R2, RZ, RZ, R9 ;  /* 0x000000ffff027224 */ /* 0x000fc800078e0009 */
        /* <DEDUP_REMOVED lines=8> */
.L_x_11515:
        /* <DEDUP_REMOVED lines=8> */
.L_x_11582:
[----:B------:R-:W-:Y:S05]  /*16c20*/  BSYNC B1 ;  /* 0x0000000000017941 */ /* 0x000fea0003800000 */
.L_x_11516:
        /* <DEDUP_REMOVED lines=9> */
.L_x_11519:
[----:B------:R-:W-:Y:S05]  /*16cc0*/  BSYNC B1 ;  /* 0x0000000000017941 */ /* 0x000fea0003800000 */
.L_x_11518:
[----:B------:R-:W-:Y:S01]  /*16cd0*/  IMAD.MOV.U32 R9, RZ, RZ, RZ ;  /* 0x000000ffff097224 */ /* 0x000fe200078e00ff */
[----:B------:R-:W-:Y:S01]  /*16ce0*/  UIADD3 UR4, UP0, UR50, 0x470, URZ ;  /* 0x0000047032047890 */ /* 0x000fe2000ff1e03f */
[----:B------:R-:W-:Y:S01]  /*16cf0*/  IMAD R5, R19, 0x2800, R18 ;  /* 0x0000280013057824 */ /* 0x000fe200078e0212 */
[----:B------:R-:W-:Y:S01]  /*16d00*/  PLOP3.LUT P0, PT, PT, PT, PT, 0x80, 0x0 ;  /* 0x000000000000781c */ /* 0x000fe20003f0f070 */
[----:B------:R-:W-:Y:S01]  /*16d10*/  IMAD R8, R8, 0xa0, RZ ;  /* 0x000000a008087824 */ /* 0x000fe200078e02ff */
[----:B------:R-:W-:Y:S01]  /*16d20*/  R2UR UR10, R9 ;  /* 0x00000000090a72ca */ /* 0x000fe200000e0000 */
[----:B------:R-:W-:Y:S01]  /*16d30*/  VIADD R10, R4, 0x13270 ;  /* 0x00013270040a7836 */ /* 0x000fe20000000000 */
[----:B------:R-:W-:Y:S01]  /*16d40*/  UIADD3.X UR5, URZ, UR51, URZ, UP0, !UPT ;  /* 0x000000333f057290 */ /* 0x000fe200087fe43f */
[----:B------:R-:W-:Y:S01]  /*16d50*/  VIADD R2, R5, 0x6000 ;  /* 0x0000600005027836 */ /* 0x000fe20000000000 */
[----:B------:R-:W-:Y:S01]  /*16d60*/  UMOV UR6, 0x0 ;  /* 0x0000000000067882 */ /* 0x000fe20000000000 */
[----:B------:R-:W-:-:S10]  /*16d70*/  UMOV UR7, 0x14f00000 ;  /* 0x14f0000000077882 */ /* 0x000fd40000000000 */
.L_x_11520:
        /* <DEDUP_REMOVED lines=13> */
.L_x_11583:
[----:B------:R-:W-:Y:S05]  /*16e50*/  BSYNC B1 ;  /* 0x0000000000017941 */ /* 0x000fea0003800000 */
.L_x_11521:
[----:B------:R-:W-:Y:S01]  /*16e60*/  BSSY B1, `(.L_x_11523) ;  /* 0x000000b000017945 */ /* 0x000fe20003800000 */
[----:B------:R-:W-:Y:S02]  /*16e70*/  IMAD.MOV.U32 R2, RZ, RZ, 0x0 ;  /* 0x00000000ff027424 */ /* 0x000fe400078e00ff */
[----:B01----:R-:W-:Y:S01]  /*16e80*/  IMAD.MOV.U32 R3, RZ, RZ, 0x14f00000 ;  /* 0x14f00000ff037424 */ /* 0x003fe200078e00ff */
[----:B------:R-:W-:Y:S06]  /*16e90*/  @P1 BRA `(.L_x_11524) ;  /* 0x00000000001c1947 */ /* 0x000fec0003800000 */
[----:B------:R-:W0:Y:S01]  /*16ea0*/  S2R R10, SR_TID.X ;  /* 0x00000000000a7919 */ /* 0x000e220000002100 */
[----:B------:R-:W-:-:S04]  /*16eb0*/  IMAD.MOV.U32 R11, RZ, RZ, 0x2800 ;  /* 0x00002800ff0b7424 */ /* 0x000fc800078e00ff */
[----:B------:R1:W-:Y:S01]  /*16ec0*/  SYNCS.ARRIVE.TRANS64 RZ, [R4+URZ+0x13230], R11 ;  /* 0x0132300b04ff79a7 */ /* 0x0003e2000800003f */
[----:B0-----:R-:W-:-:S04]  /*16ed0*/  LOP3.LUT R10, R10, 0x1f, RZ, 0xc0, !PT ;  /* 0x0000001f0a0a7812 */ /* 0x001fc800078ec0ff */
[----:B------:R-:W-:-:S13]  /*16ee0*/  ISETP.NE.AND P0, PT, R10, RZ, PT ;  /* 0x000000ff0a00720c */ /* 0x000fda0003f05270 */
[----:B-1----:R-:W-:Y:S05]  /*16ef0*/  @!P0 BRA `(.L_x_11524) ;  /* 0x0000000000048947 */ /* 0x002fea0003800000 */
[----:B------:R-:W-:Y:S01]  /*16f00*/  BPT.TRAP 0x1 ;  /* 0x000000040000795c */ /* 0x000fe20000300000 */
.L_x_11524:
[----:B------:R-:W-:Y:S05]  /*16f10*/  BSYNC B1 ;  /* 0x0000000000017941 */ /* 0x000fea0003800000 */
.L_x_11523:
        /* <DEDUP_REMOVED lines=8> */
.L_x_11525:
        /* <DEDUP_REMOVED lines=10> */
.L_x_11514:
[----:B------:R-:W-:Y:S05]  /*17040*/  BSYNC B0 ;  /* 0x0000000000007941 */ /* 0x000fea0003800000 */
.L_x_11513:
[----:B------:R-:W-:-:S06]  /*17050*/  UISETP.NE.AND UP0, UPT, UR39, 0x3, UPT ;  /* 0x000000032700788c */ /* 0x000fcc000bf05270 */
[----:B------:R-:W-:-:S13]  /*17060*/  PLOP3.LUT P0, PT, PT, PT, UP0, 0x80, 0x0 ;  /* 0x000000000000781c */ /* 0x000fda0003f0f008 */
[----:B------:R-:W-:Y:S05]  /*17070*/  @!P0 BRA `(.L_x_11526) ;  /* 0x0000000000048947 */ /* 0x000fea0003800000 */
[----:B------:R-:W-:Y:S01]  /*17080*/  BPT.TRAP 0x1 ;  /* 0x000000040000795c */ /* 0x000fe20000300000 */
.L_x_11526:
        /* <DEDUP_REMOVED lines=8> */
.L_x_11584:
[----:B------:R-:W-:Y:S05]  /*17110*/  BSYNC B0 ;  /* 0x0000000000007941 */ /* 0x000fea0003800000 */
.L_x_11527:
[----:B------:R-:W-:Y:S05]  /*17120*/  @!P0 BRA `(.L_x_11529) ;  /* 0x0000000000048947 */ /* 0x000fea0003800000 */
[----:B------:R-:W-:Y:S01]  /*17130*/  BPT.TRAP 0x1 ;  /* 0x000000040000795c */ /* 0x000fe20000300000 */
.L_x_11529:
[----:B0-----:R-:W-:Y:S01]  /*17140*/  SHF.L.U32 R2, R7, 0x1f, RZ ;  /* 0x0000001f07027819 */ /* 0x001fe200000006ff */
[----:B------:R-:W-:-:S03]  /*17150*/  IMAD R10, R6, 0x2800, RZ ;  /* 0x00002800060a7824 */ /* 0x000fc600078e02ff */
[----:B------:R-:W0:Y:S02]  /*17160*/  SYNCS.PHASECHK.TRANS64.TRYWAIT P1, [R3+URZ+0x13260], R2 ;  /* 0x01326002030075a7 */ /* 0x000e24000802017f */
[----:B0-----:R-:W-:Y:S05]  /*17170*/  @!P1 BRA `(.L_x_11530) ;  /* 0x0000001800e09947 */ /* 0x001fea0003800000 */
.L_x_11585:
        /* <DEDUP_REMOVED lines=43> */
.L_x_11531:
        /* <DEDUP_REMOVED lines=10> */
[C---:B------:R-:W-:Y:S01]  /*174d0*/  ISETP.GT.AND P0, PT, R0.reuse, UR40, PT ;  /* 0x0000002800007c0c */ /* 0x040fe2000bf04270 */
[----:B------:R-:W-:-:S12]  /*174e0*/  VIADD R0, R0, 0xffffffff ;  /* 0xffffffff00007836 */ /* 0x000fd80000000000 */
[----:B-1----:R-:W-:Y:S05]  /*174f0*/  @P0 BRA `(.L_x_11532) ;  /* 0xfffffff4002c0947 */ /* 0x002fea000383ffff */
.L_x_11512:
        /* <DEDUP_REMOVED lines=17> */
.L_x_11534:
[----:B------:R-:W-:Y:S05]  /*17610*/  BSYNC B0 ;  /* 0x0000000000007941 */ /* 0x000fea0003800000 */
.L_x_11533:
[----:B------:R-:W-:-:S06]  /*17620*/  UISETP.NE.AND UP0, UPT, UR39, 0x3, UPT ;  /* 0x000000032700788c */ /* 0x000fcc000bf05270 */
[----:B------:R-:W-:-:S13]  /*17630*/  PLOP3.LUT P1, PT, PT, PT, UP0, 0x80, 0x0 ;  /* 0x000000000000781c */ /* 0x000fda0003f2f008 */
[----:B------:R-:W-:Y:S05]  /*17640*/  @!P1 BRA `(.L_x_11535) ;  /* 0x0000000000049947 */ /* 0x000fea0003800000 */
[----:B------:R-:W-:Y:S01]  /*17650*/  BPT.TRAP 0x1 ;  /* 0x000000040000795c */ /* 0x000fe20000300000 */
.L_x_11535:
[----:B0-----:R-:W-:Y:S01]  /*17660*/  LOP3.LUT R3, R22, 0x1, RZ, 0x3c, !PT ;  /* 0x0000000116037812 */ /* 0x001fe200078e3cff */
[----:B------:R-:W-:Y:S01]  /*17670*/  IMAD R2, R19, 0x8, R18 ;  /* 0x0000000813027824 */ /* 0x000fe200078e0212 */
[----:B------:R-:W-:Y:S01]  /*17680*/  BSSY B0, `(.L_x_11536) ;  /* 0x0000006000007945 */ /* 0x000fe20003800000 */
[----:B------:R-:W-:Y:S01]  /*17690*/  IMAD.U32 R0, RZ, RZ, UR45 ;  /* 0x0000002dff007e24 */ /* 0x000fe2000f8e00ff */
[----:B------:R-:W-:-:S04]  /*176a0*/  SHF.L.U32 R3, R3, 0x1f, RZ ;  /* 0x0000001f03037819 */ /* 0x000fc800000006ff */
[----:B------:R-:W0:Y:S01]  /*176b0*/  SYNCS.PHASECHK.TRANS64.TRYWAIT P1, [R2+URZ+0x13270], R3 ;  /* 0x01327003020075a7 */ /* 0x000e22000802017f */
[----:B------:R-:W-:Y:S01]  /*176c0*/  ISETP.NE.AND P2, PT, R0, 0x3, PT ;  /* 0x000000030000780c */ /* 0x000fe20003f45270 */
[----:B0-----:R-:W-:-:S12]  /*176d0*/  @!P1 BRA `(.L_x_11537) ;  /* 0x00000014009c9947 */ /* 0x001fd80003800000 */
.L_x_11586:
[----:B------:R-:W-:Y:S05]  /*176e0*/  BSYNC B0 ;  /* 0x0000000000007941 */ /* 0x000fea0003800000 */
.L_x_11536:
[----:B------:R-:W-:Y:S05]  /*176f0*/  @!P2 BRA `(.L_x_11538) ;  /* 0x000000000004a947 */ /* 0x000fea0003800000 */
[----:B------:R-:W-:Y:S01]  /*17700*/  BPT.TRAP 0x1 ;  /* 0x000000040000795c */ /* 0x000fe20000300000 */
.L_x_11538:
[----:B------:R-:W-:Y:S01]  /*17710*/  SHF.L.U32 R5, R22, 0x1f, RZ ;  /* 0x0000001f16057819 */ /* 0x000fe200000006ff */
[----:B0-----:R-:W-:-:S03]  /*17720*/  IMAD R3, R19, 0x2800, RZ ;  /* 0x0000280013037824 */ /* 0x001fc600078e02ff */
[----:B------:R-:W0:Y:S02]  /*17730*/  SYNCS.PHASECHK.TRANS64.TRYWAIT P1, [R2+URZ+0x13260], R5 ;  /* 0x01326005020075a7 */ /* 0x000e24000802017f */
[----:B0-----:R-:W-:Y:S05]  /*17740*/  @!P1 BRA `(.L_x_11539) ;  /* 0x0000001400949947 */ /* 0x001fea0003800000 */
.L_x_11587:
        /* <DEDUP_REMOVED lines=43> */
.L_x_11540:
[----:B-1----:R1:W-:Y:S01]  /*17a00*/  SYNCS.ARRIVE.TRANS64.A1T0 RZ, [R2+URZ+0x13250], RZ ;  /* 0x013250ff02ff79a7 */ /* 0x0023e2000810003f */
[----:B------:R-:W-:Y:S02]  /*17a10*/  @!P0 VIADD R0, R2, 0x13280 ;  /* 0x0001328002008836 */ /* 0x000fe40000000000 */
[----:B------:R-:W-:-:S03]  /*17a20*/  VIADD R19, R19, 0x1 ;  /* 0x0000000113137836 */ /* 0x000fc60000000000 */
[----:B------:R-:W-:Y:S01]  /*17a30*/  @!P0 PRMT R0, RZ, 0x654, R0 ;  /* 0x00000654ff008816 */ /* 0x000fe20000000000 */
[----:B------:R-:W-:Y:S01]  /*17a40*/  BAR.SYNC.DEFER_BLOCKING 0x2, 0x80 ;  /* 0x0082000000007b1d */ /* 0x000fe20000010000 */
[----:B------:R-:W-:-:S04]  /*17a50*/  ISETP.NE.AND P1, PT, R19, 0x2, PT ;  /* 0x000000021300780c */ /* 0x000fc80003f25270 */
[----:B0-----:R-:W-:Y:S02]  /*17a60*/  SEL R3, RZ, 0x1, P1 ;  /* 0x00000001ff037807 */ /* 0x001fe40000800000 */
[----:B------:R-:W-:Y:S02]  /*17a70*/  SEL R19, R19, RZ, P1 ;  /* 0x000000ff13137207 */ /* 0x000fe40000800000 */
[----:B------:R-:W-:Y:S01]  /*17a80*/  LOP3.LUT R22, R22, R3, RZ, 0x3c, !PT ;  /* 0x0000000316167212 */ /* 0x000fe200078e3cff */
[----:B------:R1:W-:Y:S06]  /*17a90*/  @!P0 SYNCS.ARRIVE.TRANS64.RED.A1T0 RZ, [R0+URZ], RZ ;  /* 0x000000ff00ff89a7 */ /* 0x0003ec000810043f */
.L_x_11489:
[----:B------:R-:W-:Y:S05]  /*17aa0*/  BSYNC B7 ;  /* 0x0000000000077941 */ /* 0x000fea0003800000 */
.L_x_11487:
[----:B------:R-:W-:-:S13]  /*17ab0*/  LOP3.LUT P1, RZ, R16, 0x4, RZ, 0xc0, !PT ;  /* 0x0000000410ff7812 */ /* 0x000fda000782c0ff */
[----:B------:R-:W-:Y:S05]  /*17ac0*/  @!P1 BRA `(.L_x_11541) ;  /* 0x0000000000209947 */ /* 0x000fea0003800000 */
[----:B------:R-:W0:Y:S08]  /*17ad0*/  S2UR UR5, SR_CgaCtaId ;  /* 0x00000000000579c3 */ /* 0x000e300000008800 */
[----:B------:R-:W-:Y:S06]  /*17ae0*/  BAR.SYNC.DEFER_BLOCKING 0x5, 0x200 ;  /* 0x0148000000007b1d */ /* 0x000fec0000010000 */
[----:B------:R-:W-:-:S02]  /*17af0*/  UMOV UR4, 0x400 ;  /* 0x0000040000047882 */ /* 0x000fc40000000000 */
[----:B0-----:R-:W-:-:S06]  /*17b00*/  ULEA UR4, UR5, UR4, 0x18 ;  /* 0x0000000405047291 */ /* 0x001fcc000f8ec03f */
[----:B------:R-:W-:-:S05]  /*17b10*/  IMAD.U32 R18, RZ, RZ, UR4 ;  /* 0x00000004ff127e24 */ /* 0x000fca000f8e00ff */
[----:B------:R0:W2:Y:S01]  /*17b20*/  LDS R27, [R18+0x132d0] ;  /* 0x0132d000121b7984 */ /* 0x0000a20000000800 */
[----:B------:R-:W-:Y:S06]  /*17b30*/  BAR.ARV 0x4, 0x200 ;  /* 0x0108000000007b1d */ /* 0x000fec0000002000 */
[----:B------:R-:W-:Y:S05]  /*17b40*/  BRA `(.L_x_11542) ;  /* 0x0000000000207947 */ /* 0x000fea0003800000 */
.L_x_11541:
[----:B------:R-:W0:Y:S01]  /*17b50*/  @!P0 S2R R3, SR_CgaCtaId ;  /* 0x0000000000038919 */ /* 0x000e220000008800 */
[----:B-1----:R-:W-:Y:S01]  /*17b60*/  @!P0 MOV R0, 0x400 ;  /* 0x0000040000008802 */ /* 0x002fe20000000f00 */
[----:B------:R-:W-:Y:S03]  /*17b70*/  BAR.SYNC.DEFER_BLOCKING 0x4, 0x200 ;  /* 0x0108000000007b1d */ /* 0x000fe60000010000 */
[----:B0-----:R-:W-:-:S03]  /*17b80*/  @!P0 LEA R18, R3, R0, 0x18 ;  /* 0x0000000003128211 */ /* 0x001fc600078ec0ff */
[----:B------:R-:W0:Y:S04]  /*17b90*/  SHFL.IDX PT, R0, R27, RZ, 0x1f ;  /* 0x00001fff1b007589 */ /* 0x000e2800000e0000 */
[----:B------:R0:W-:Y:S02]  /*17ba0*/  @!P0 STS [R18+0x132d0], R27 ;  /* 0x0132d01b12008388 */ /* 0x0001e40000000800 */
[----:B0-----:R-:W-:Y:S01]  /*17bb0*/  IMAD.MOV.U32 R27, RZ, RZ, R0 ;  /* 0x000000ffff1b7224 */ /* 0x001fe200078e0000 */
[----:B------:R-:W-:Y:S06]  /*17bc0*/  BAR.ARV 0x5, 0x200 ;  /* 0x0148000000007b1d */ /* 0x000fec0000002000 */
.L_x_11542:
[----:B------:R-:W-:Y:S02]  /*17bd0*/  ULDC UR4, c[0x0][0xc38] ;  /* 0x00030e0000047ab9 */ /* 0x000fe40000000800 */
[----:B--2---:R-:W-:-:S13]  /*17be0*/  ISETP.GE.AND P0, PT, R27, UR4, PT ;  /* 0x000000041b007c0c */ /* 0x004fda000bf06270 */
[----:B------:R-:W-:Y:S05]  /*17bf0*/  @!P0 BRA `(.L_x_11543) ;  /* 0xffffffcc00548947 */ /* 0x000fea000383ffff */
.L_x_11478:
[----:B------:R-:W2:Y:S01]  /*17c00*/  S2R R3, SR_CgaCtaId ;  /* 0x0000000000037919 */ /* 0x000ea20000008800 */
[----:B------:R-:W-:Y:S01]  /*17c10*/  VIADD R29, R29, 0x1 ;  /* 0x000000011d1d7836 */ /* 0x000fe20000000000 */
[----:B-1----:R-:W-:Y:S01]  /*17c20*/  MOV R2, 0x400 ;  /* 0x0000040000027802 */ /* 0x002fe20000000f00 */
[----:B------:R-:W-:Y:S03]  /*17c30*/  BSSY B0, `(.L_x_11544) ;  /* 0x0000008000007945 */ /* 0x000fe60003800000 */
[----:B------:R-:W-:-:S04]  /*17c40*/  LEA.HI R0, R29, R29, RZ, 0x1 ;  /* 0x0000001d1d007211 */ /* 0x000fc800078f08ff */
[----:B------:R-:W-:-:S05]  /*17c50*/  LOP3.LUT R0, R0, 0xfffffffe, RZ, 0xc0, !PT ;  /* 0xfffffffe00007812 */ /* 0x000fca00078ec0ff */
[----:B------:R-:W-:-:S05]  /*17c60*/  IMAD.IADD R0, R29, 0x1, -R0 ;  /* 0x000000011d007824 */ /* 0x000fca00078e0a00 */
[----:B------:R-:W-:Y:S02]  /*17c70*/  SHF.L.U32 R0, R0, 0x1f, RZ ;  /* 0x0000001f00007819 */ /* 0x000fe400000006ff */
[----:B--2---:R-:W-:-:S04]  /*17c80*/  LEA R6, R3, R2, 0x18 ;  /* 0x0000000203067211 */ /* 0x004fc800078ec0ff */
[----:B------:R-:W1:Y:S02]  /*17c90*/  SYNCS.PHASECHK.TRANS64.TRYWAIT P0, [R6+URZ+0x13220], R0 ;  /* 0x01322000060075a7 */ /* 0x000e64000800017f */
[----:B-1----:R-:W-:Y:S05]  /*17ca0*/  @!P0 BRA `(.L_x_11545) ;  /* 0x0000001000508947 */ /* 0x002fea0003800000 */
.L_x_11588:
[----:B------:R-:W-:Y:S05]  /*17cb0*/  BSYNC B0 ;  /* 0x0000000000007941 */ /* 0x000fea0003800000 */
.L_x_11544:
[----:B------:R-:W-:-:S03]  /*17cc0*/  UMOV UR4, 0xffffffff ;  /* 0xffffffff00047882 */ /* 0x000fc60000000000 */
[----:B------:R-:W-:Y:S05]  /*17cd0*/  BRA.DIV UR4, `(.L_x_11546) ;  /* 0x0000001204587947 */ /* 0x000fea000b800000 */
[----:B-1----:R-:W1:Y:S02]  /*17ce0*/  S2R R0, SR_TID.X ;  /* 0x0000000000007919 */ /* 0x002e640000002100 */
[----:B-1----:R-:W-:-:S04]  /*17cf0*/  SHF.R.U32.HI R0, RZ, 0x5, R0 ;  /* 0x00000005ff007819 */ /* 0x002fc80000011600 */
[----:B------:R-:W-:-:S05]  /*17d00*/  LOP3.LUT R0, R0, 0x3, RZ, 0xc0, !PT ;  /* 0x0000000300007812 */ /* 0x000fca00078ec0ff */
[----:B------:R1:W2:Y:S02]  /*17d10*/  SHFL.IDX PT, R14, R0, RZ, 0x1f ;  /* 0x00001fff000e7589 */ /* 0x0002a400000e0000 */
.L_x_11591:
[----:B--2---:R-:W-:Y:S01]  /*17d20*/  ISETP.NE.AND P0, PT, R14, RZ, PT ;  /* 0x000000ff0e00720c */ /* 0x004fe20003f05270 */
[----:B------:R-:W-:-:S12]  /*17d30*/  BSSY B0, `(.L_x_11547) ;  /* 0x000002b000007945 */ /* 0x000fd80003800000 */
[----:B------:R-:W-:Y:S05]  /*17d40*/  @P0 BRA `(.L_x_11548) ;  /* 0x0000000000a40947 */ /* 0x000fea0003800000 */
[----:B------:R-:W-:-:S03]  /*17d50*/  UMOV UR4, 0xffffffff ;  /* 0xffffffff00047882 */ /* 0x000fc60000000000 */
[----:B------:R-:W-:Y:S05]  /*17d60*/  BRA.DIV UR4, `(.L_x_11549) ;  /* 0x0000001204687947 */ /* 0x000fea000b800000 */
[----:B------:R-:W-:-:S13]  /*17d70*/  ELECT P6, URZ, PT ;  /* 0x00000000003f782f */ /* 0x000fda00038c0000 */
.L_x_11594:
[----:B------:R-:W-:Y:S05]  /*17d80*/  @!P6 BRA `(.L_x_11548) ;  /* 0x000000000094e947 */ /* 0x000fea0003800000 */
[----:B------:R-:W-:-:S06]  /*17d90*/  ULOP3.LUT UR4, UR38, 0x2, URZ, 0xfc, !UPT ;  /* 0x0000000226047892 */ /* 0x000fcc000f8efc3f */
[----:B-1----:R-:W-:-:S05]  /*17da0*/  IMAD.U32 R0, RZ, RZ, UR4 ;  /* 0x00000004ff007e24 */ /* 0x002fca000f8e00ff */
[----:B------:R-:W-:-:S13]  /*17db0*/  ISETP.NE.AND P0, PT, R0, 0x3, PT ;  /* 0x000000030000780c */ /* 0x000fda0003f05270 */
[----:B------:R-:W-:Y:S05]  /*17dc0*/  @!P0 BRA `(.L_x_11550) ;  /* 0x0000000000048947 */ /* 0x000fea0003800000 */
[----:B------:R-:W-:Y:S01]  /*17dd0*/  BPT.TRAP 0x1 ;  /* 0x000000040000795c */ /* 0x000fe20000300000 */
.L_x_11550:
        /* <DEDUP_REMOVED lines=12> */
.L_x_11595:
[----:B------:R-:W2:Y:S02]  /*17ea0*/  SYNCS.PHASECHK.TRANS64.TRYWAIT P1, [R9+URZ], R0 ;  /* 0x00000000090075a7 */ /* 0x000ea4000802017f */
[----:B--2---:R-:W-:Y:S05]  /*17eb0*/  @!P1 BRA `(.L_x_11552) ;  /* 0x0000001000489947 */ /* 0x004fea0003800000 */
.L_x_11596:
[----:B------:R-:W-:Y:S05]  /*17ec0*/  @!P0 BRA `(.L_x_11553) ;  /* 0x0000000000048947 */ /* 0x000fea0003800000 */
[----:B------:R-:W-:Y:S01]  /*17ed0*/  BPT.TRAP 0x1 ;  /* 0x000000040000795c */ /* 0x000fe20000300000 */
.L_x_11553:
[----:B------:R-:W-:-:S04]  /*17ee0*/  IMAD R19, R19, 0x8, R6 ;  /* 0x0000000813137824 */ /* 0x000fc800078e0206 */
[----:B------:R-:W3:Y:S02]  /*17ef0*/  SYNCS.PHASECHK.TRANS64.TRYWAIT P1, [R19+URZ+0x13260], R4 ;  /* 0x01326004130075a7 */ /* 0x000ee4000802017f */
[----:B---3--:R-:W-:Y:S05]  /*17f00*/  @!P1 BRA `(.L_x_11554) ;  /* 0x0000001000489947 */ /* 0x008fea0003800000 */
.L_x_11597:
[----:B------:R-:W-:Y:S05]  /*17f10*/  @!P0 BRA `(.L_x_11555) ;  /* 0x0000000000048947 */ /* 0x000fea0003800000 */
[----:B------:R-:W-:Y:S01]  /*17f20*/  BPT.TRAP 0x1 ;  /* 0x000000040000795c */ /* 0x000fe20000300000 */
.L_x_11555:
[----:B------:R-:W-:-:S04]  /*17f30*/  IMAD R7, R7, 0x8, R6 ;  /* 0x0000000807077824 */ /* 0x000fc800078e0206 */
[----:B------:R-:W4:Y:S02]  /*17f40*/  SYNCS.PHASECHK.TRANS64.TRYWAIT P1, [R7+URZ+0x13260], R0 ;  /* 0x01326000070075a7 */ /* 0x000f24000802017f */
[----:B----4-:R-:W-:Y:S05]  /*17f50*/  @!P1 BRA `(.L_x_11556) ;  /* 0x0000001000489947 */ /* 0x010fea0003800000 */
.L_x_11598:
[----:B------:R-:W-:Y:S05]  /*17f60*/  @!P0 BRA `(.L_x_11557) ;  /* 0x0000000000048947 */ /* 0x000fea0003800000 */
[----:B------:R-:W-:Y:S01]  /*17f70*/  BPT.TRAP 0x1 ;  /* 0x000000040000795c */ /* 0x000fe20000300000 */
.L_x_11557:
[----:B------:R-:W5:Y:S02]  /*17f80*/  SYNCS.PHASECHK.TRANS64.TRYWAIT P0, [R19+URZ+0x13280], R4 ;  /* 0x01328004130075a7 */ /* 0x000f64000800017f */
[----:B-----5:R-:W-:Y:S05]  /*17f90*/  @!P0 BRA `(.L_x_11558) ;  /* 0x00000010004c8947 */ /* 0x020fea0003800000 */
.L_x_11559:
[----:B------:R0:W0:Y:S02]  /*17fa0*/  SYNCS.PHASECHK.TRANS64.TRYWAIT P0, [R7+URZ+0x13280], R0 ;  /* 0x01328000070075a7 */ /* 0x000024000800017f */
[----:B0-----:R-:W-:Y:S05]  /*17fb0*/  @!P0 NANOSLEEP.SYNCS 0x989680 ;  /* 0x009896800000895d */ /* 0x001fea0003900000 */
[----:B------:R-:W0:Y:S02]  /*17fc0*/  @!P0 SYNCS.PHASECHK.TRANS64 P0, [R7+URZ+0x13280], R0 ;  /* 0x01328000070085a7 */ /* 0x000e24000800007f */
[----:B0-----:R-:W-:Y:S05]  /*17fd0*/  @!P0 BRA `(.L_x_11559) ;  /* 0xfffffffc00f08947 */ /* 0x001fea000383ffff */
.L_x_11548:
[----:B------:R-:W-:Y:S05]  /*17fe0*/  BSYNC B0 ;  /* 0x0000000000007941 */ /* 0x000fea0003800000 */
.L_x_11547:
[----:B------:R-:W-:Y:S05]  /*17ff0*/  EXIT ;  /* 0x000000000000794d */ /* 0x000fea0003800000 */
.L_x_11399:
[----:B0-----:R-:W-:-:S04]  /*18000*/  IMAD.U32 R3, RZ, RZ, UR45 ;  /* 0x0000002dff037e24 */ /* 0x001fc8000f8e00ff */
[----:B------:R0:W1:Y:S03]  /*18010*/  SYNCS.PHASECHK.TRANS64.TRYWAIT P1, [R3+URZ+0x13200], R8 ;  /* 0x01320008030075a7 */ /* 0x000066000802017f */
[----:B-1----:R-:W-:Y:S05]  /*18020*/  @!P1 NANOSLEEP.SYNCS 0x989680 ;  /* 0x009896800000995d */ /* 0x002fea0003900000 */
[----:B------:R-:W1:Y:S02]  /*18030*/  @!P1 SYNCS.PHASECHK.TRANS64 P1, [R3+URZ+0x13200], R8 ;  /* 0x01320008030095a7 */ /* 0x000e64000802007f */
[----:B-1----:R-:W-:Y:S05]  /*18040*/  @!P1 BRA `(.L_x_11399) ;  /* 0xfffffffc00ec9947 */ /* 0x002fea000383ffff */
[----:B------:R-:W-:Y:S05]  /*18050*/  BRA `(.L_x_11560) ;  /* 0xfffffe9800d47947 */ /* 0x000fea000383ffff */
.L_x_11403:
[----:B-1----:R1:W2:Y:S02]  /*18060*/  SYNCS.PHASECHK.TRANS64.TRYWAIT P1, [R106+URZ+0x13230], R3 ;  /* 0x013230036a0075a7 */ /* 0x0022a4000802017f */
[----:B--2---:R-:W-:Y:S05]  /*18070*/  @!P1 NANOSLEEP.SYNCS 0x989680 ;  /* 0x009896800000995d */ /* 0x004fea0003900000 */
[----:B------:R-:W2:Y:S02]  /*18080*/  @!P1 SYNCS.PHASECHK.TRANS64 P1, [R106+URZ+0x13230], R3 ;  /* 0x013230036a0095a7 */ /* 0x000ea4000802007f */
[----:B--2---:R-:W-:Y:S05]  /*18090*/  @!P1 BRA `(.L_x_11403) ;  /* 0xfffffffc00f09947 */ /* 0x004fea000383ffff */
[----:B------:R-:W-:Y:S05]  /*180a0*/  BRA `(.L_x_11402) ;  /* 0xfffffe9800f07947 */ /* 0x000fea000383ffff */
.L_x_11419:
[----:B-1----:R-:W-:-:S04]  /*180b0*/  IMAD.U32 R8, RZ, RZ, UR6 ;  /* 0x00000006ff087e24 */ /* 0x002fc8000f8e00ff */
[----:B------:R1:W2:Y:S03]  /*180c0*/  SYNCS.PHASECHK.TRANS64.TRYWAIT P1, [R8+URZ+0x13230], R7 ;  /* 0x01323007080075a7 */ /* 0x0002a6000802017f */
[----:B--2---:R-:W-:Y:S05]  /*180d0*/  @!P1 NANOSLEEP.SYNCS 0x989680 ;  /* 0x009896800000995d */ /* 0x004fea0003900000 */
[----:B------:R-:W2:Y:S02]  /*180e0*/  @!P1 SYNCS.PHASECHK.TRANS64 P1, [R8+URZ+0x13230], R7 ;  /* 0x01323007080095a7 */ /* 0x000ea4000802007f */
[----:B--2---:R-:W-:Y:S05]  /*180f0*/  @!P1 BRA `(.L_x_11419) ;  /* 0xfffffffc00ec9947 */ /* 0x004fea000383ffff */
[----:B------:R-:W-:Y:S05]  /*18100*/  BRA `(.L_x_11418) ;  /* 0xfffffee000ac7947 */ /* 0x000fea000383ffff */
.L_x_11423:
[----:B-1----:R-:W-:-:S04]  /*18110*/  IMAD.U32 R130, RZ, RZ, UR11 ;  /* 0x0000000bff827e24 */ /* 0x002fc8000f8e00ff */
[----:B------:R1:W2:Y:S03]  /*18120*/  SYNCS.PHASECHK.TRANS64.TRYWAIT P1, [R130+URZ+0x13250], R7 ;  /* 0x01325007820075a7 */ /* 0x0002a6000802017f */
[----:B--2---:R-:W-:Y:S05]  /*18130*/  @!P1 NANOSLEEP.SYNCS 0x989680 ;  /* 0x009896800000995d */ /* 0x004fea0003900000 */
[----:B------:R-:W2:Y:S02]  /*18140*/  @!P1 SYNCS.PHASECHK.TRANS64 P1, [R130+URZ+0x13250], R7 ;  /* 0x01325007820095a7 */ /* 0x000ea4000802007f */
[----:B--2---:R-:W-:Y:S05]  /*18150*/  @!P1 BRA `(.L_x_11423) ;  /* 0xfffffffc00ec9947 */ /* 0x004fea000383ffff */
[----:B------:R-:W-:Y:S05]  /*18160*/  BRA `(.L_x_11422) ;  /* 0xfffffee800547947 */ /* 0x000fea000383ffff */
.L_x_11441:
[----:B-1----:R-:W-:-:S04]  /*18170*/  IMAD.U32 R10, RZ, RZ, UR22 ;  /* 0x00000016ff0a7e24 */ /* 0x002fc8000f8e00ff */
[----:B------:R1:W2:Y:S03]  /*18180*/  SYNCS.PHASECHK.TRANS64.TRYWAIT P1, [R10+URZ+0x13230], R9 ;  /* 0x013230090a0075a7 */ /* 0x0002a6000802017f */
[----:B--2---:R-:W-:Y:S05]  /*18190*/  @!P1 NANOSLEEP.SYNCS 0x989680 ;  /* 0x009896800000995d */ /* 0x004fea0003900000 */
[----:B------:R-:W2:Y:S02]  /*181a0*/  @!P1 SYNCS.PHASECHK.TRANS64 P1, [R10+URZ+0x13230], R9 ;  /* 0x013230090a0095a7 */ /* 0x000ea4000802007f */
[----:B--2---:R-:W-:Y:S05]  /*181b0*/  @!P1 BRA `(.L_x_11441) ;  /* 0xfffffffc00ec9947 */ /* 0x004fea000383ffff */
[----:B------:R-:W-:Y:S05]  /*181c0*/  BRA `(.L_x_11440) ;  /* 0xffffff2c007c7947 */ /* 0x000fea000383ffff */
.L_x_11445:
[----:B-1----:R-:W-:-:S04]  /*181d0*/  IMAD.U32 R10, RZ, RZ, UR11 ;  /* 0x0000000bff0a7e24 */ /* 0x002fc8000f8e00ff */
[----:B------:R1:W2:Y:S03]  /*181e0*/  SYNCS.PHASECHK.TRANS64.TRYWAIT P1, [R10+URZ+0x13250], R9 ;  /* 0x013250090a0075a7 */ /* 0x0002a6000802017f */
[----:B--2---:R-:W-:Y:S05]  /*181f0*/  @!P1 NANOSLEEP.SYNCS 0x989680 ;  /* 0x009896800000995d */ /* 0x004fea0003900000 */
[----:B------:R-:W2:Y:S02]  /*18200*/  @!P1 SYNCS.PHASECHK.TRANS64 P1, [R10+URZ+0x13250], R9 ;  /* 0x013250090a0095a7 */ /* 0x000ea4000802007f */
[----:B--2---:R-:W-:Y:S05]  /*18210*/  @!P1 BRA `(.L_x_11445) ;  /* 0xfffffffc00ec9947 */ /* 0x004fea000383ffff */
[----:B------:R-:W-:Y:S05]  /*18220*/  BRA `(.L_x_11444) ;  /* 0xffffff3800747947 */ /* 0x000fea000383ffff */
.L_x_11452:
[----:B-1----:R-:W-:-:S04]  /*18230*/  IMAD.U32 R10, RZ, RZ, UR6 ;  /* 0x00000006ff0a7e24 */ /* 0x002fc8000f8e00ff */
[----:B------:R1:W2:Y:S03]  /*18240*/  SYNCS.PHASECHK.TRANS64.TRYWAIT P1, [R10+URZ+0x13230], R9 ;  /* 0x013230090a0075a7 */ /* 0x0002a6000802017f */
[----:B--2---:R-:W-:Y:S05]  /*18250*/  @!P1 NANOSLEEP.SYNCS 0x989680 ;  /* 0x009896800000995d */ /* 0x004fea0003900000 */
[----:B------:R-:W2:Y:S02]  /*18260*/  @!P1 SYNCS.PHASECHK.TRANS64 P1, [R10+URZ+0x13230], R9 ;  /* 0x013230090a0095a7 */ /* 0x000ea4000802007f */
[----:B--2---:R-:W-:Y:S05]  /*18270*/  @!P1 BRA `(.L_x_11452) ;  /* 0xfffffffc00ec9947 */ /* 0x004fea000383ffff */
[----:B------:R-:W-:Y:S05]  /*18280*/  BRA `(.L_x_11451) ;  /* 0xffffff58007c7947 */ /* 0x000fea000383ffff */
.L_x_11456:
[----:B-1----:R-:W-:-:S04]  /*18290*/  IMAD.U32 R130, RZ, RZ, UR11 ;  /* 0x0000000bff827e24 */ /* 0x002fc8000f8e00ff */
[----:B------:R1:W2:Y:S03]  /*182a0*/  SYNCS.PHASECHK.TRANS64.TRYWAIT P1, [R130+URZ+0x13250], R9 ;  /* 0x01325009820075a7 */ /* 0x0002a6000802017f */
[----:B--2---:R-:W-:Y:S05]  /*182b0*/  @!P1 NANOSLEEP.SYNCS 0x989680 ;  /* 0x009896800000995d */ /* 0x004fea0003900000 */
[----:B------:R-:W2:Y:S02]  /*182c0*/  @!P1 SYNCS.PHASECHK.TRANS64 P1, [R130+URZ+0x13250], R9 ;  /* 0x01325009820095a7 */ /* 0x000ea4000802007f */
[----:B--2---:R-:W-:Y:S05]  /*182d0*/  @!P1 BRA `(.L_x_11456) ;  /* 0xfffffffc00ec9947 */ /* 0x004fea000383ffff */
[----:B------:R-:W-:Y:S05]  /*182e0*/  BRA `(.L_x_11455) ;  /* 0xffffff6000247947 */ /* 0x000fea000383ffff */
.L_x_11470:
[----:B-1----:R-:W-:-:S04]  /*182f0*/  IMAD.U32 R3, RZ, RZ, UR14 ;  /* 0x0000000eff037e24 */ /* 0x002fc8000f8e00ff */
[----:B------:R1:W2:Y:S03]  /*18300*/  SYNCS.PHASECHK.TRANS64.TRYWAIT P1, [R3+URZ+0x13250], R0 ;  /* 0x01325000030075a7 */ /* 0x0002a6000802017f */
[----:B--2---:R-:W-:Y:S05]  /*18310*/  @!P1 NANOSLEEP.SYNCS 0x989680 ;  /* 0x009896800000995d */ /* 0x004fea0003900000 */
[----:B------:R-:W2:Y:S02]  /*18320*/  @!P1 SYNCS.PHASECHK.TRANS64 P1, [R3+URZ+0x13250], R0 ;  /* 0x01325000030095a7 */ /* 0x000ea4000802007f */
[----:B--2---:R-:W-:Y:S05]  /*18330*/  @!P1 BRA `(.L_x_11470) ;  /* 0xfffffffc00ec9947 */ /* 0x004fea000383ffff */
[----:B------:R-:W-:Y:S05]  /*18340*/  BRA `(.L_x_11469) ;  /* 0xffffffa0006c7947 */ /* 0x000fea000383ffff */
.L_x_11498:
[----:B------:R-:W-:Y:S02]  /*18350*/  IMAD.MOV.U32 R13, RZ, RZ, R20 ;  /* 0x000000ffff0d7224 */ /* 0x000fe400078e0014 */
[----:B------:R-:W-:Y:S02]  /*18360*/  IMAD.MOV.U32 R12, RZ, RZ, RZ ;  /* 0x000000ffff0c7224 */ /* 0x000fe400078e00ff */
[----:B------:R-:W-:Y:S02]  /*18370*/  IMAD.MOV.U32 R11, RZ, RZ, 0x1f ;  /* 0x0000001fff0b7424 */ /* 0x000fe400078e00ff */
[----:B------:R-:W-:-:S07]  /*18380*/  IMAD.MOV.U32 R15, RZ, RZ, -0x1 ;  /* 0xffffffffff0f7424 */ /* 0x000fce00078e00ff */
[----:B------:R-:W-:Y:S05]  /*18390*/  WARPSYNC.COLLECTIVE R15, `(.L_x_11561) ;  /* 0x000000000f087348 */ /* 0x000fea0003c00000 */
[----:B------:R0:W1:Y:S02]  /*183a0*/  SHFL.IDX P6, R14, R13, R12, R11 ;  /* 0x0000000c0d0e7389 */ /* 0x00006400000c000b */
[----:B01----:R-:W-:Y:S01]  /*183b0*/  ENDCOLLECTIVE ;  /* 0x000000000000791b */ /* 0x003fe20003800000 */
.L_x_11561:
[----:B------:R-:W-:Y:S05]  /*183c0*/  BRA `(.L_x_11562) ;  /* 0xffffffd400607947 */ /* 0x000fea000383ffff */
.L_x_11500:
[----:B------:R-:W-:Y:S01]  /*183d0*/  BSSY B0, `(.L_x_11563) ;  /* 0x0000006000007945 */ /* 0x000fe20003800000 */
[----:B------:R-:W-:-:S07]  /*183e0*/  IMAD.MOV.U32 R15, RZ, RZ, -0x1 ;  /* 0xffffffffff0f7424 */ /* 0x000fce00078e00ff */
[----:B0-----:R-:W-:Y:S05]  /*183f0*/  WARPSYNC.COLLECTIVE R15, `(.L_x_11564) ;  /* 0x000000000f0c7348 */ /* 0x001fea0003c00000 */
[----:B------:R-:W-:Y:S02]  /*18400*/  ELECT P6, UR62, PT ;  /* 0x00000000003e782f */ /* 0x000fe400038c0000 */
[----:B------:R-:W-:Y:S01]  /*18410*/  MOV R14, UR62 ;  /* 0x0000003e000e7c02 */ /* 0x000fe20008000f00 */
[----:B0-----:R-:W-:Y:S10]  /*18420*/  ENDCOLLECTIVE ;  /* 0x000000000000791b */ /* 0x001ff40003800000 */
.L_x_11564:
[----:B------:R-:W-:Y:S05]  /*18430*/  BSYNC B0 ;  /* 0x0000000000007941 */ /* 0x000fea0003800000 */
.L_x_11563:
[----:B------:R-:W-:Y:S05]  /*18440*/  BRA `(.L_x_11565) ;  /* 0xffffffd400687947 */ /* 0x000fea000383ffff */
.L_x_11502:
[----:B-1----:R1:W2:Y:S02]  /*18450*/  SYNCS.PHASECHK.TRANS64.TRYWAIT P1, [R5+URZ+0x13280], R2 ;  /* 0x01328002050075a7 */ /* 0x0022a4000802017f */
[----:B--2---:R-:W-:Y:S05]  /*18460*/  @!P1 NANOSLEEP.SYNCS 0x989680 ;  /* 0x009896800000995d */ /* 0x004fea0003900000 */
[----:B------:R-:W2:Y:S02]  /*18470*/  @!P1 SYNCS.PHASECHK.TRANS64 P1, [R5+URZ+0x13280], R2 ;  /* 0x01328002050095a7 */ /* 0x000ea4000802007f */
[----:B--2---:R-:W-:Y:S05]  /*18480*/  @!P1 BRA `(.L_x_11502) ;  /* 0xfffffffc00f09947 */ /* 0x004fea000383ffff */
[----:B------:R-:W-:Y:S05]  /*18490*/  BRA `(.L_x_11566) ;  /* 0xffffffd400c47947 */ /* 0x000fea000383ffff */
.L_x_11504:
[----:B--2---:R2:W3:Y:S02]  /*184a0*/  SYNCS.PHASECHK.TRANS64.TRYWAIT P1, [R5+URZ+0x13240], R2 ;  /* 0x01324002050075a7 */ /* 0x0044e4000802017f */
[----:B---3--:R-:W-:Y:S05]  /*184b0*/  @!P1 NANOSLEEP.SYNCS 0x989680 ;  /* 0x009896800000995d */ /* 0x008fea0003900000 */
[----:B------:R-:W3:Y:S02]  /*184c0*/  @!P1 SYNCS.PHASECHK.TRANS64 P1, [R5+URZ+0x13240], R2 ;  /* 0x01324002050095a7 */ /* 0x000ee4000802007f */
[----:B---3--:R-:W-:Y:S05]  /*184d0*/  @!P1 BRA `(.L_x_11504) ;  /* 0xfffffffc00f09947 */ /* 0x008fea000383ffff */
[----:B------:R-:W-:Y:S05]  /*184e0*/  BRA `(.L_x_11567) ;  /* 0xffffffd800107947 */ /* 0x000fea000383ffff */
.L_x_11508:
[----:B------:R-:W-:Y:S02]  /*184f0*/  IMAD.MOV.U32 R13, RZ, RZ, R4 ;  /* 0x000000ffff0d7224 */ /* 0x000fe400078e0004 */
[----:B------:R-:W-:Y:S02]  /*18500*/  IMAD.MOV.U32 R12, RZ, RZ, RZ ;  /* 0x000000ffff0c7224 */ /* 0x000fe400078e00ff */
[----:B------:R-:W-:Y:S02]  /*18510*/  IMAD.MOV.U32 R11, RZ, RZ, 0x1c1f ;  /* 0x00001c1fff0b7424 */ /* 0x000fe400078e00ff */
[----:B------:R-:W-:Y:S02]  /*18520*/  IMAD.MOV.U32 R15, RZ, RZ, -0x1 ;  /* 0xffffffffff0f7424 */ /* 0x000fe400078e00ff */
[----:B------:R-:W-:-:S07]  /*18530*/  VIADD R6, R21, UR42 ;  /* 0x0000002a15067c36 */ /* 0x000fce0008000000 */
[----:B------:R-:W-:Y:S05]  /*18540*/  WARPSYNC.COLLECTIVE R15, `(.L_x_11568) ;  /* 0x000000000f087348 */ /* 0x000fea0003c00000 */
[----:B------:R0:W1:Y:S02]  /*18550*/  SHFL.IDX P6, R14, R13, R12, R11 ;  /* 0x0000000c0d0e7389 */ /* 0x00006400000c000b */
[----:B01----:R-:W-:Y:S01]  /*18560*/  ENDCOLLECTIVE ;  /* 0x000000000000791b */ /* 0x003fe20003800000 */
.L_x_11568:
[----:B------:R-:W-:Y:S02]  /*18570*/  VIADD R10, R6, 0x20 ;  /* 0x00000020060a7836 */ /* 0x000fe40000000000 */
[----:B------:R-:W-:Y:S02]  /*18580*/  IMAD.MOV.U32 R13, RZ, RZ, R0 ;  /* 0x000000ffff0d7224 */ /* 0x000fe400078e0000 */
[----:B------:R-:W-:-:S07]  /*18590*/  IMAD.MOV.U32 R2, RZ, RZ, R14 ;  /* 0x000000ffff027224 */ /* 0x000fce00078e000e */
[----:B------:R-:W-:Y:S05]  /*185a0*/  WARPSYNC.COLLECTIVE R15, `(.L_x_11569) ;  /* 0x000000000f087348 */ /* 0x000fea0003c00000 */
[----:B------:R0:W1:Y:S02]  /*185b0*/  SHFL.IDX P6, R14, R13, R12, R11 ;  /* 0x0000000c0d0e7389 */ /* 0x00006400000c000b */
[----:B01----:R-:W-:Y:S01]  /*185c0*/  ENDCOLLECTIVE ;  /* 0x000000000000791b */ /* 0x003fe20003800000 */
.L_x_11569:
[----:B------:R-:W-:Y:S02]  /*185d0*/  ULDC UR4, c[0x0][0x288] ;  /* 0x0000a20000047ab9 */ /* 0x000fe40000000800 */
[----:B------:R-:W-:-:S05]  /*185e0*/  IMAD R7, R7, UR4, RZ ;  /* 0x0000000407077c24 */ /* 0x000fca000f8e02ff */
        /* <DEDUP_REMOVED lines=9> */
.L_x_11570:
        /* <DEDUP_REMOVED lines=11> */
.L_x_11571:
        /* <DEDUP_REMOVED lines=8> */
.L_x_11572:
        /* <DEDUP_REMOVED lines=10> */
.L_x_11573:
        /* <DEDUP_REMOVED lines=8> */
.L_x_11574:
        /* <DEDUP_REMOVED lines=11> */
.L_x_11575:
[----:B------:R-:W-:Y:S02]  /*18980*/  IMAD.MOV.U32 R13, RZ, RZ, R8 ;  /* 0x000000ffff0d7224 */ /* 0x000fe400078e0008 */
[----:B------:R-:W-:Y:S02]  /*18990*/  IMAD.MOV.U32 R12, RZ, RZ, RZ ;  /* 0x000000ffff0c7224 */ /* 0x000fe400078e00ff */
[----:B------:R-:W-:-:S07]  /*189a0*/  IMAD.MOV.U32 R9, RZ, RZ, R14 ;  /* 0x000000ffff097224 */ /* 0x000fce00078e000e */
[----:B------:R-:W-:Y:S05]  /*189b0*/  WARPSYNC.COLLECTIVE R15, `(.L_x_11576) ;  /* 0x000000000f087348 */ /* 0x000fea0003c00000 */
[----:B------:R0:W1:Y:S02]  /*189c0*/  SHFL.IDX P6, R14, R13, R12, R11 ;  /* 0x0000000c0d0e7389 */ /* 0x00006400000c000b */
[----:B01----:R-:W-:Y:S01]  /*189d0*/  ENDCOLLECTIVE ;  /* 0x000000000000791b */ /* 0x003fe20003800000 */
.L_x_11576:
        /* <DEDUP_REMOVED lines=11> */
.L_x_11577:
        /* <DEDUP_REMOVED lines=8> */
.L_x_11578:
        /* <DEDUP_REMOVED lines=10> */
.L_x_11579:
[----:B------:R-:W-:Y:S05]  /*18bb0*/  BRA `(.L_x_11580) ;  /* 0xffffffd800f47947 */ /* 0x000fea000383ffff */
.L_x_11511:
[----:B0-----:R0:W1:Y:S02]  /*18bc0*/  SYNCS.PHASECHK.TRANS64.TRYWAIT P0, [R18+URZ+0x13220], R3 ;  /* 0x01322003120075a7 */ /* 0x001064000800017f */
[----:B-1----:R-:W-:Y:S05]  /*18bd0*/  @!P0 NANOSLEEP.SYNCS 0x989680 ;  /* 0x009896800000895d */ /* 0x002fea0003900000 */
[----:B------:R-:W1:Y:S02]  /*18be0*/  @!P0 SYNCS.PHASECHK.TRANS64 P0, [R18+URZ+0x13220], R3 ;  /* 0x01322003120085a7 */ /* 0x000e64000800007f */
[----:B-1----:R-:W-:Y:S05]  /*18bf0*/  @!P0 BRA `(.L_x_11511) ;  /* 0xfffffffc00f08947 */ /* 0x002fea000383ffff */
[----:B------:R-:W-:Y:S05]  /*18c00*/  BRA `(.L_x_11581) ;  /* 0xffffffdc00487947 */ /* 0x000fea000383ffff */
.L_x_11517:
[----:B0-----:R0:W1:Y:S02]  /*18c10*/  SYNCS.PHASECHK.TRANS64.TRYWAIT P0, [R4+URZ+0x13280], R3 ;  /* 0x01328003040075a7 */ /* 0x001064000800017f */
[----:B-1----:R-:W-:Y:S05]  /*18c20*/  @!P0 NANOSLEEP.SYNCS 0x989680 ;  /* 0x009896800000895d */ /* 0x002fea0003900000 */
[----:B------:R-:W1:Y:S02]  /*18c30*/  @!P0 SYNCS.PHASECHK.TRANS64 P0, [R4+URZ+0x13280], R3 ;  /* 0x01328003040085a7 */ /* 0x000e64000800007f */
[----:B-1----:R-:W-:Y:S05]  /*18c40*/  @!P0 BRA `(.L_x_11517) ;  /* 0xfffffffc00f08947 */ /* 0x002fea000383ffff */
[----:B------:R-:W-:Y:S05]  /*18c50*/  BRA `(.L_x_11582) ;  /* 0xffffffdc00f07947 */ /* 0x000fea000383ffff */
.L_x_11522:
[----:B-1----:R1:W2:Y:S02]  /*18c60*/  SYNCS.PHASECHK.TRANS64.TRYWAIT P0, [R4+URZ+0x13240], R3 ;  /* 0x01324003040075a7 */ /* 0x0022a4000800017f */
[----:B--2---:R-:W-:Y:S05]  /*18c70*/  @!P0 NANOSLEEP.SYNCS 0x989680 ;  /* 0x009896800000895d */ /* 0x004fea0003900000 */
[----:B------:R-:W2:Y:S02]  /*18c80*/  @!P0 SYNCS.PHASECHK.TRANS64 P0, [R4+URZ+0x13240], R3 ;  /* 0x01324003040085a7 */ /* 0x000ea4000800007f */
[----:B--2---:R-:W-:Y:S05]  /*18c90*/  @!P0 BRA `(.L_x_11522) ;  /* 0xfffffffc00f08947 */ /* 0x004fea000383ffff */
[----:B------:R-:W-:Y:S05]  /*18ca0*/  BRA `(.L_x_11583) ;  /* 0xffffffe000687947 */ /* 0x000fea000383ffff */
.L_x_11528:
[----:B0-----:R0:W1:Y:S02]  /*18cb0*/  SYNCS.PHASECHK.TRANS64.TRYWAIT P1, [R3+URZ+0x13270], R2 ;  /* 0x01327002030075a7 */ /* 0x001064000802017f */
[----:B-1----:R-:W-:Y:S05]  /*18cc0*/  @!P1 NANOSLEEP.SYNCS 0x989680 ;  /* 0x009896800000995d */ /* 0x002fea0003900000 */
[----:B------:R-:W1:Y:S02]  /*18cd0*/  @!P1 SYNCS.PHASECHK.TRANS64 P1, [R3+URZ+0x13270], R2 ;  /* 0x01327002030095a7 */ /* 0x000e64000802007f */
[----:B-1----:R-:W-:Y:S05]  /*18ce0*/  @!P1 BRA `(.L_x_11528) ;  /* 0xfffffffc00f09947 */ /* 0x002fea000383ffff */
[----:B------:R-:W-:Y:S05]  /*18cf0*/  BRA `(.L_x_11584) ;  /* 0xffffffe400047947 */ /* 0x000fea000383ffff */
.L_x_11530:
[----:B0-----:R0:W1:Y:S02]  /*18d00*/  SYNCS.PHASECHK.TRANS64.TRYWAIT P1, [R3+URZ+0x13260], R2 ;  /* 0x01326002030075a7 */ /* 0x001064000802017f */
[----:B-1----:R-:W-:Y:S05]  /*18d10*/  @!P1 NANOSLEEP.SYNCS 0x989680 ;  /* 0x009896800000995d */ /* 0x002fea0003900000 */
[----:B------:R-:W1:Y:S02]  /*18d20*/  @!P1 SYNCS.PHASECHK.TRANS64 P1, [R3+URZ+0x13260], R2 ;  /* 0x01326002030095a7 */ /* 0x000e64000802007f */
[----:B-1----:R-:W-:Y:S05]  /*18d30*/  @!P1 BRA `(.L_x_11530) ;  /* 0xfffffffc00f09947 */ /* 0x002fea000383ffff */
[----:B------:R-:W-:Y:S05]  /*18d40*/  BRA `(.L_x_11585) ;  /* 0xffffffe4000c7947 */ /* 0x000fea000383ffff */
.L_x_11537:
[----:B0-----:R0:W1:Y:S02]  /*18d50*/  SYNCS.PHASECHK.TRANS64.TRYWAIT P1, [R2+URZ+0x13270], R3 ;  /* 0x01327003020075a7 */ /* 0x001064000802017f */
[----:B-1----:R-:W-:Y:S05]  /*18d60*/  @!P1 NANOSLEEP.SYNCS 0x989680 ;  /* 0x009896800000995d */ /* 0x002fea0003900000 */
[----:B------:R-:W1:Y:S02]  /*18d70*/  @!P1 SYNCS.PHASECHK.TRANS64 P1, [R2+URZ+0x13270], R3 ;  /* 0x01327003020095a7 */ /* 0x000e64000802007f */
[----:B-1----:R-:W-:Y:S05]  /*18d80*/  @!P1 BRA `(.L_x_11537) ;  /* 0xfffffffc00f09947 */ /* 0x002fea000383ffff */
[----:B------:R-:W-:Y:S05]  /*18d90*/  BRA `(.L_x_11586) ;  /* 0xffffffe800507947 */ /* 0x000fea000383ffff */
.L_x_11539:
[----:B0-----:R0:W1:Y:S02]  /*18da0*/  SYNCS.PHASECHK.TRANS64.TRYWAIT P1, [R2+URZ+0x13260], R5 ;  /* 0x01326005020075a7 */ /* 0x001064000802017f */
[----:B-1----:R-:W-:Y:S05]  /*18db0*/  @!P1 NANOSLEEP.SYNCS 0x989680 ;  /* 0x009896800000995d */ /* 0x002fea0003900000 */
[----:B------:R-:W1:Y:S02]  /*18dc0*/  @!P1 SYNCS.PHASECHK.TRANS64 P1, [R2+URZ+0x13260], R5 ;  /* 0x01326005020095a7 */ /* 0x000e64000802007f */
[----:B-1----:R-:W-:Y:S05]  /*18dd0*/  @!P1 BRA `(.L_x_11539) ;  /* 0xfffffffc00f09947 */ /* 0x002fea000383ffff */
[----:B------:R-:W-:Y:S05]  /*18de0*/  BRA `(.L_x_11587) ;  /* 0xffffffe800587947 */ /* 0x000fea000383ffff */
.L_x_11545:
[----:B-1----:R1:W2:Y:S02]  /*18df0*/  SYNCS.PHASECHK.TRANS64.TRYWAIT P0, [R6+URZ+0x13220], R0 ;  /* 0x01322000060075a7 */ /* 0x0022a4000800017f */
[----:B--2---:R-:W-:Y:S05]  /*18e00*/  @!P0 NANOSLEEP.SYNCS 0x989680 ;  /* 0x009896800000895d */ /* 0x004fea0003900000 */
[----:B------:R-:W2:Y:S02]  /*18e10*/  @!P0 SYNCS.PHASECHK.TRANS64 P0, [R6+URZ+0x13220], R0 ;  /* 0x01322000060085a7 */ /* 0x000ea4000800007f */
[----:B--2---:R-:W-:Y:S05]  /*18e20*/  @!P0 BRA `(.L_x_11545) ;  /* 0xfffffffc00f08947 */ /* 0x004fea000383ffff */
[----:B------:R-:W-:Y:S05]  /*18e30*/  BRA `(.L_x_11588) ;  /* 0xffffffec009c7947 */ /* 0x000fea000383ffff */
.L_x_11546:
        /* <DEDUP_REMOVED lines=11> */
.L_x_11590:
[----:B------:R-:W-:Y:S05]  /*18ef0*/  BSYNC B0 ;  /* 0x0000000000007941 */ /* 0x000fea0003800000 */
.L_x_11589:
[----:B------:R-:W-:Y:S05]  /*18f00*/  BRA `(.L_x_11591) ;  /* 0xffffffec00847947 */ /* 0x000fea000383ffff */
.L_x_11549:
[----:B------:R-:W-:Y:S01]  /*18f10*/  BSSY B1, `(.L_x_11592) ;  /* 0x0000006000017945 */ /* 0x000fe20003800000 */
[----:B------:R-:W-:-:S07]  /*18f20*/  IMAD.MOV.U32 R15, RZ, RZ, -0x1 ;  /* 0xffffffffff0f7424 */ /* 0x000fce00078e00ff */
[----:B01----:R-:W-:Y:S05]  /*18f30*/  WARPSYNC.COLLECTIVE R15, `(.L_x_11593) ;  /* 0x000000000f0c7348 */ /* 0x003fea0003c00000 */
[----:B------:R-:W-:Y:S02]  /*18f40*/  ELECT P6, UR62, PT ;  /* 0x00000000003e782f */ /* 0x000fe400038c0000 */
[----:B------:R-:W-:Y:S01]  /*18f50*/  MOV R14, UR62 ;  /* 0x0000003e000e7c02 */ /* 0x000fe20008000f00 */
[----:B01----:R-:W-:Y:S10]  /*18f60*/  ENDCOLLECTIVE ;  /* 0x000000000000791b */ /* 0x003ff40003800000 */
.L_x_11593:
[----:B------:R-:W-:Y:S05]  /*18f70*/  BSYNC B1 ;  /* 0x0000000000017941 */ /* 0x000fea0003800000 */
.L_x_11592:
[----:B------:R-:W-:Y:S05]  /*18f80*/  BRA `(.L_x_11594) ;  /* 0xffffffec007c7947 */ /* 0x000fea000383ffff */
.L_x_11551:
[----:B-1----:R1:W2:Y:S02]  /*18f90*/  SYNCS.PHASECHK.TRANS64.TRYWAIT P1, [R5+URZ], R4 ;  /* 0x00000004050075a7 */ /* 0x0022a4000802017f */
[----:B--2---:R-:W-:Y:S05]  /*18fa0*/  @!P1 NANOSLEEP.SYNCS 0x989680 ;  /* 0x009896800000995d */ /* 0x004fea0003900000 */
[----:B------:R-:W2:Y:S02]  /*18fb0*/  @!P1 SYNCS.PHASECHK.TRANS64 P1, [R5+URZ], R4 ;  /* 0x00000004050095a7 */ /* 0x000ea4000802007f */
[----:B--2---:R-:W-:Y:S05]  /*18fc0*/  @!P1 BRA `(.L_x_11551) ;  /* 0xfffffffc00f09947 */ /* 0x004fea000383ffff */
[----:B------:R-:W-:Y:S05]  /*18fd0*/  BRA `(.L_x_11595) ;  /* 0xffffffec00b07947 */ /* 0x000fea000383ffff */
.L_x_11552:
[----:B--2---:R2:W3:Y:S02]  /*18fe0*/  SYNCS.PHASECHK.TRANS64.TRYWAIT P1, [R9+URZ], R0 ;  /* 0x00000000090075a7 */ /* 0x0044e4000802017f */
[----:B---3--:R-:W-:Y:S05]  /*18ff0*/  @!P1 NANOSLEEP.SYNCS 0x989680 ;  /* 0x009896800000995d */ /* 0x008fea0003900000 */
[----:B------:R-:W3:Y:S02]  /*19000*/  @!P1 SYNCS.PHASECHK.TRANS64 P1, [R9+URZ], R0 ;  /* 0x00000000090095a7 */ /* 0x000ee4000802007f */
[----:B---3--:R-:W-:Y:S05]  /*19010*/  @!P1 BRA `(.L_x_11552) ;  /* 0xfffffffc00f09947 */ /* 0x008fea000383ffff */
[----:B------:R-:W-:Y:S05]  /*19020*/  BRA `(.L_x_11596) ;  /* 0xffffffec00a47947 */ /* 0x000fea000383ffff */
.L_x_11554:
[----:B---3--:R3:W4:Y:S02]  /*19030*/  SYNCS.PHASECHK.TRANS64.TRYWAIT P1, [R19+URZ+0x13260], R4 ;  /* 0x01326004130075a7 */ /* 0x008724000802017f */
[----:B----4-:R-:W-:Y:S05]  /*19040*/  @!P1 NANOSLEEP.SYNCS 0x989680 ;  /* 0x009896800000995d */ /* 0x010fea0003900000 */
[----:B------:R-:W4:Y:S02]  /*19050*/  @!P1 SYNCS.PHASECHK.TRANS64 P1, [R19+URZ+0x13260], R4 ;  /* 0x01326004130095a7 */ /* 0x000f24000802007f */
[----:B----4-:R-:W-:Y:S05]  /*19060*/  @!P1 BRA `(.L_x_11554) ;  /* 0xfffffffc00f09947 */ /* 0x010fea000383ffff */
[----:B------:R-:W-:Y:S05]  /*19070*/  BRA `(.L_x_11597) ;  /* 0xffffffec00a47947 */ /* 0x000fea000383ffff */
.L_x_11556:
[----:B----4-:R4:W0:Y:S02]  /*19080*/  SYNCS.PHASECHK.TRANS64.TRYWAIT P1, [R7+URZ+0x13260], R0 ;  /* 0x01326000070075a7 */ /* 0x010824000802017f */
[----:B0-----:R-:W-:Y:S05]  /*19090*/  @!P1 NANOSLEEP.SYNCS 0x989680 ;  /* 0x009896800000995d */ /* 0x001fea0003900000 */
[----:B------:R-:W0:Y:S02]  /*190a0*/  @!P1 SYNCS.PHASECHK.TRANS64 P1, [R7+URZ+0x13260], R0 ;  /* 0x01326000070095a7 */ /* 0x000e24000802007f */
[----:B0-----:R-:W-:Y:S05]  /*190b0*/  @!P1 BRA `(.L_x_11556) ;  /* 0xfffffffc00f09947 */ /* 0x001fea000383ffff */
[----:B------:R-:W-:Y:S05]  /*190c0*/  BRA `(.L_x_11598) ;  /* 0xffffffec00a47947 */ /* 0x000fea000383ffff */
.L_x_11558:
[----:B------:R0:W0:Y:S02]  /*190d0*/  SYNCS.PHASECHK.TRANS64.TRYWAIT P0, [R19+URZ+0x13280], R4 ;  /* 0x01328004130075a7 */ /* 0x000024000800017f */
[----:B0-----:R-:W-:Y:S05]  /*190e0*/  @!P0 NANOSLEEP.SYNCS 0x989680 ;  /* 0x009896800000895d */ /* 0x001fea0003900000 */
[----:B------:R-:W0:Y:S02]  /*190f0*/  @!P0 SYNCS.PHASECHK.TRANS64 P0, [R19+URZ+0x13280], R4 ;  /* 0x01328004130085a7 */ /* 0x000e24000800007f */
[----:B0-----:R-:W-:Y:S05]  /*19100*/  @!P0 BRA `(.L_x_11558) ;  /* 0xfffffffc00f08947 */ /* 0x001fea000383ffff */
[----:B------:R-:W-:Y:S05]  /*19110*/  BRA `(.L_x_11559) ;  /* 0xffffffec00a07947 */ /* 0x000fea000383ffff */
.L_x_11599:
        /* <DEDUP_REMOVED lines=14> */
.L_x_12993:


//--------------------- .text._ZN7cutlass13device_kernelIN5flash11enable_sm90INS1_16FlashAttnFwdSm90INS1_25CollectiveMainloopFwdSm90ILi2EN4cute5tupleIJNS5_1CILi1EEES8_S8_EEENS6_IJNS7_ILi192EEENS7_ILi160EEENS7_ILi64EEEEEELi64ENS_12float_e4m3_tEfNS_4arch4Sm90ELb0ELb1ELb1ELb1ELb0ELb0ELb0ELb1ELb1ELb1ELb0ELb0EEENS1_21CollectiveEpilogueFwdINS6_IJSA_SC_SB_EEES9_NS_10bfloat16_tESG_Li384ELb1ELb1ELb0ELb1EEENS1_36VarlenDynamicPersistentTileSchedulerILi192ELi160ELi384ELi128ELb0ELb1ELb1ELb1ELb0ELb1EEEEEEEEEvNT_6ParamsE --------------------------
	.section	.text._ZN7cutlass13device_kernelIN5flash11enable_sm90INS1_16FlashAttnFwdSm90INS1_25CollectiveMainloopFwdSm90ILi2EN4cute5tupleIJNS5_1CILi1EEES8_S8_EEENS6_IJNS7_ILi192EEENS7_ILi160EEENS7_ILi64EEEEEELi64ENS_12float_e4m3_tEfNS_4arch4Sm90ELb0ELb1ELb1ELb1ELb0ELb0ELb0ELb1ELb1ELb1ELb0ELb0EEENS1_21CollectiveEpilogueFwdINS6_IJSA_SC_SB_EEES9_NS_10bfloat16_tESG_Li384ELb1ELb1ELb0ELb1EEENS1_36VarlenDynamicPersistentTileSchedulerILi192ELi160ELi384ELi128ELb0ELb1ELb1ELb1ELb0ELb1EEEEEEEEEvNT_6ParamsE,"ax",@progbits
	.align	128
.text._ZN7cutlass13device_kernelIN5flash11enable_sm90INS1_16FlashAttnFwdSm90INS1_25CollectiveMainloopFwdSm90ILi2EN4cute5tupleIJNS5_1CILi1EEES8_S8_EEENS6_IJNS7_ILi192EEENS7_ILi160EEENS7_ILi64EEEEEELi64ENS_12float_e4m3_tEfNS_4arch4Sm90ELb0ELb1ELb1ELb1ELb0ELb0ELb0ELb1ELb1ELb1ELb0ELb0EEENS1_21CollectiveEpilogueFwdINS6_IJSA_SC_SB_EEES9_NS_10bfloat16_tESG_Li384ELb1ELb1ELb0ELb1EEENS1_36VarlenDynamicPersistentTileSchedulerILi192ELi160ELi384ELi128ELb0ELb1ELb1ELb1ELb0ELb1EEEEEEEEEvNT_6ParamsE:
        .type           _ZN7cutlass13device_kernelIN5flash11enable_sm90INS1_16FlashAttnFwdSm90INS1_25CollectiveMainloopFwdSm90ILi2EN4cute5tupleIJNS5_1CILi1EEES8_S8_EEENS6_IJNS7_ILi192EEENS7_ILi160EEENS7_ILi64EEEEEELi64ENS_12float_e4m3_tEfNS_4arch4Sm90ELb0ELb1ELb1ELb1ELb0ELb0ELb0ELb1ELb1ELb1ELb0ELb0EEENS1_21CollectiveEpilogueFwdINS6_IJSA_SC_SB_EEES9_NS_10bfloat16_tESG_Li384ELb1ELb1ELb0ELb1EEENS1_36VarlenDynamicPersistentTileSchedulerILi192ELi160ELi384ELi128ELb0ELb1ELb1ELb1ELb0ELb1EEEEEEEEEvNT_6ParamsE,@function
        .size           _ZN7cutlass13device_kernelIN5flash11enable_sm90INS1_16FlashAttnFwdSm90INS1_25CollectiveMainloopFwdSm90ILi2EN4cute5tupleIJNS5_1CILi1EEES8_S8_EEENS6_IJNS7_ILi192EEENS7_ILi160EEENS7_ILi64EEEEEELi64ENS_12float_e4m3_tEfNS_4arch4Sm90ELb0ELb1ELb1ELb1ELb0ELb0ELb0ELb1ELb1ELb1ELb0ELb0EEENS1_21CollectiveEpilogueFwdINS6_IJSA_SC_SB_EEES9_NS_10bfloat16_tESG_Li384ELb1ELb1ELb0ELb1EEENS1_36VarlenDynamicPersistentTileSchedulerILi192ELi160ELi384ELi128ELb0ELb1ELb1ELb1ELb0ELb1EEEEEEEEEvNT_6ParamsE,(.L_x_12994 - _ZN7cutlass13device_kernelIN5flash11enable_sm90INS1_16FlashAttnFwdSm90INS1_25CollectiveMainloopFwdSm90ILi2EN4cute5tupleIJNS5_1CILi1EEES8_S8_EEENS6_IJNS7_ILi192EEENS7_ILi160EEENS7_ILi64EEEEEELi64ENS_12float_e4m3_tEfNS_4arch4Sm90ELb0ELb1ELb1ELb1ELb0ELb0ELb0ELb1ELb1ELb1ELb0ELb0EEENS1_21CollectiveEpilogueFwdINS6_IJSA_SC_SB_EEES9_NS_10bfloat16_tESG_Li384ELb1ELb1ELb0ELb1EEENS1_36VarlenDynamicPersistentTileSchedulerILi192ELi160ELi384ELi128ELb0ELb1ELb1ELb1ELb0ELb1EEEEEEEEEvNT_6ParamsE)
        .other          _ZN7cutlass13device_kernelIN5flash11enable_sm90INS1_16FlashAttnFwdSm90INS1_25CollectiveMainloopFwdSm90ILi2EN4cute5tupleIJNS5_1CILi1EEES8_S8_EEENS6_IJNS7_ILi192EEENS7_ILi160EEENS7_ILi64EEEEEELi64ENS_12float_e4m3_tEfNS_4arch4Sm90ELb0ELb1ELb1ELb1ELb0ELb0ELb0ELb1ELb1ELb1ELb0ELb0EEENS1_21CollectiveEpilogueFwdINS6_IJSA_SC_SB_EEES9_NS_10bfloat16_tESG_Li384ELb1ELb1ELb0ELb1EEENS1_36VarlenDynamicPersistentTileSchedulerILi192ELi160ELi384ELi128ELb0ELb1ELb1ELb1ELb0ELb1EEEEEEEEEvNT_6ParamsE,@"STO_CUDA_ENTRY STV_DEFAULT"
_ZN7cutlass13device_kernelIN5flash11enable_sm90INS1_16FlashAttnFwdSm90INS1_25CollectiveMainloopFwdSm90ILi2EN4cute5tupleIJNS5_1CILi1EEES8_S8_EEENS6_IJNS7_ILi192EEENS7_ILi160EEENS7_ILi64EEEEEELi64ENS_12float_e4m3_tEfNS_4arch4Sm90ELb0ELb1ELb1ELb1ELb0ELb0ELb0ELb1ELb1ELb1ELb0ELb0EEENS1_21CollectiveEpilogueFwdINS6_IJSA_SC_SB_EEES9_NS_10bfloat16_tESG_Li384ELb1ELb1ELb0ELb1EEENS1_36VarlenDynamicPersistentTileSchedulerILi192ELi160ELi384ELi128ELb0ELb1ELb1ELb1ELb0ELb1EEEEEEEEEvNT_6ParamsE:
        /* <DEDUP_REMOVED lines=18> */
.L_x_11601:
[----:B------:R-:W-:Y:S05]  /*0120*/  BSYNC B0 ;  /* 0x0000000000007941 */ /* 0x000fea0003800000 */
.L_x_11600:
        /* <DEDUP_REMOVED lines=41> */
.L_x_11602:
        /* <DEDUP_REMOVED lines=22> */
.L_x_11603:
        /* <DEDUP_REMOVED lines=18> */
.L_x_11604:
        /* <DEDUP_REMOVED lines=22> */
.L_x_11605:
        /* <DEDUP_REMOVED lines=22> */
.L_x_11606:
[----:B------:R-:W-:Y:S01]  /*0900*/  PLOP3.LUT P0, PT, PT, PT, UP0, 0x80, 0x0 ;  /* 0x000000000000781c */ /* 0x000fe20003f0f008 */
[----:B------:R-:W-:Y:S01]  /*0910*/  UMOV UR38, 0x1 ;  /* 0x0000000100267882 */ /* 0x000fe20000000000 */
[----:B------:R-:W-:Y:S01]  /*0920*/  NOP ;  /* 0x0000000000007918 */ /* 0x000fe20000000000 */
[----:B------:R-:W-:Y:S01]  /*0930*/  USEL UR38, UR38, 0x2, !UP0 ;  /* 0x0000000226267887 */ /* 0x000fe2000c000000 */
[----:B------:R-:W-:Y:S01]  /*0940*/  ULDC.64 UR50, c[0x0][0x208] ;  /* 0x0000820000327ab9 */ /* 0x000fe20000000a00 */
[----:B012-4-:R-:W-:Y:S08]  /*0950*/  BAR.SYNC.DEFER_BLOCKING 0x0 ;  /* 0x0000000000007b1d */ /* 0x017ff00000010000 */
[----:B------:R-:W-:Y:S05]  /*0960*/  @!P0 BRA `(.L_x_11607) ;  /* 0x0000014000848947 */ /* 0x000fea0003800000 */
.L_x_11608:
        /* <DEDUP_REMOVED lines=29> */
[CC--:B------:R-:W-:Y:S02]  /*0b40*/  LEA.HI R5, R3.reuse, R0.reuse, RZ, 0x2 ;  /* 0x0000000003057211 */ /* 0x0c0fe400078f10ff */
[----:B------:R-:W-:Y:S02]  /*0b50*/  LEA.HI R3, R3, R0, RZ, 0x4 ;  /* 0x0000000003037211 */ /* 0x000fe400078f20ff */
[----:B------:R-:W-:-:S02]  /*0b60*/  SHF.R.S32.HI R8, RZ, 0x1f, R19 ;  /* 0x0000001fff087819 */ /* 0x000fc40000011413 */
[----:B------:R-:W-:Y:S02]  /*0b70*/  LOP3.LUT R11, R5, 0xfffffffc, RZ, 0xc0, !PT ;  /* 0xfffffffc050b7812 */ /* 0x000fe400078ec0ff */
[----:B------:R-:W-:Y:S02]  /*0b80*/  LEA.HI R7, R8, R19, RZ, 0x2 ;  /* 0x0000001308077211 */ /* 0x000fe400078f10ff */
[----:B------:R-:W-:Y:S01]  /*0b90*/  LOP3.LUT R5, R3, 0x3fffff0, RZ, 0xc0, !PT ;  /* 0x03fffff003057812 */ /* 0x000fe200078ec0ff */
[C---:B------:R-:W-:Y:S01]  /*0ba0*/  IMAD.IADD R11, R0.reuse, 0x1, -R11 ;  /* 0x00000001000b7824 */ /* 0x040fe200078e0a0b */
[--C-:B------:R-:W-:Y:S02]  /*0bb0*/  SHF.R.S32.HI R9, RZ, 0x2, R7.reuse ;  /* 0x00000002ff097819 */ /* 0x100fe40000011407 */
[----:B------:R-:W-:Y:S01]  /*0bc0*/  SHF.R.S32.HI R10, RZ, 0x1f, R7 ;  /* 0x0000001fff0a7819 */ /* 0x000fe20000011407 */
[----:B------:R-:W-:Y:S01]  /*0bd0*/  IMAD.IADD R5, R0, 0x1, -R5 ;  /* 0x0000000100057824 */ /* 0x000fe200078e0a05 */
[----:B------:R-:W-:Y:S01]  /*0be0*/  LOP3.LUT R6, R6, 0xfffffc00, RZ, 0xc0, !PT ;  /* 0xfffffc0006067812 */ /* 0x000fe200078ec0ff */
[----:B------:R-:W-:Y:S01]  /*0bf0*/  IMAD.HI R0, R2, 0x55555556, RZ ;  /* 0x5555555602007827 */ /* 0x000fe200078e02ff */
[----:B------:R-:W-:-:S02]  /*0c00*/  LEA.HI R10, R10, R9, RZ, 0x3 ;  /* 0x000000090a0a7211 */ /* 0x000fc400078f18ff */
[----:B------:R-:W-:Y:S01]  /*0c10*/  SHF.R.S32.HI R4, RZ, 0x4, R3 ;  /* 0x00000004ff047819 */ /* 0x000fe20000011403 */
[----:B------:R-:W-:Y:S01]  /*0c20*/  IMAD R6, R5, 0x40, R6 ;  /* 0x0000004005067824 */ /* 0x000fe200078e0206 */
[----:B------:R-:W-:Y:S02]  /*0c30*/  LOP3.LUT R10, R10, 0xfffffff8, RZ, 0xc0, !PT ;  /* 0xfffffff80a0a7812 */ /* 0x000fe400078ec0ff */
[----:B------:R-:W-:Y:S02]  /*0c40*/  LEA.HI R8, R8, R19, RZ, 0x5 ;  /* 0x0000001308087211 */ /* 0x000fe400078f28ff */
[----:B------:R-:W-:Y:S01]  /*0c50*/  LEA.HI R3, R3, R4, RZ, 0x1 ;  /* 0x0000000403037211 */ /* 0x000fe200078f08ff */
[----:B------:R-:W-:Y:S01]  /*0c60*/  IMAD.IADD R9, R9, 0x1, -R10 ;  /* 0x0000000109097824 */ /* 0x000fe200078e0a0a */
[----:B------:R-:W-:Y:S02]  /*0c70*/  LEA.HI R12, R11, R11, RZ, 0x1 ;  /* 0x0000000b0b0c7211 */ /* 0x000fe400078f08ff */
[----:B------:R-:W-:-:S02]  /*0c80*/  LEA.HI R5, R0, R0, RZ, 0x1 ;  /* 0x0000000000057211 */ /* 0x000fc400078f08ff */
[----:B------:R-:W-:Y:S02]  /*0c90*/  SHF.R.S32.HI R8, RZ, 0x5, R8 ;  /* 0x00000005ff087819 */ /* 0x000fe40000011408 */
[----:B------:R-:W-:Y:S01]  /*0ca0*/  LOP3.LUT R3, R3, 0x1ffffffe, RZ, 0xc0, !PT ;  /* 0x1ffffffe03037812 */ /* 0x000fe200078ec0ff */
[----:B------:R-:W-:Y:S01]  /*0cb0*/  IMAD R5, R5, -0x3, R2 ;  /* 0xfffffffd05057824 */ /* 0x000fe200078e0202 */
[----:B------:R-:W-:Y:S01]  /*0cc0*/  LOP3.LUT R12, R12, 0x1ffffffe, RZ, 0xc0, !PT ;  /* 0x1ffffffe0c0c7812 */ /* 0x000fe200078ec0ff */
[----:B------:R-:W-:Y:S01]  /*0cd0*/  IMAD R8, R8, 0x10, R9 ;  /* 0x0000001008087824 */ /* 0x000fe200078e0209 */
[----:B------:R-:W-:Y:S01]  /*0ce0*/  LOP3.LUT R0, R7, 0x7ffffffc, RZ, 0xc0, !PT ;  /* 0x7ffffffc07007812 */ /* 0x000fe200078ec0ff */
[----:B------:R-:W-:Y:S02]  /*0cf0*/  IMAD.IADD R3, R4, 0x1, -R3 ;  /* 0x0000000104037824 */ /* 0x000fe400078e0a03 */
[----:B------:R-:W-:Y:S02]  /*0d00*/  IMAD.IADD R11, R11, 0x1, -R12 ;  /* 0x000000010b0b7824 */ /* 0x000fe400078e0a0c */
[----:B------:R-:W-:-:S02]  /*0d10*/  IMAD R156, R5, 0x40, R8 ;  /* 0x00000040059c7824 */ /* 0x000fc400078e0208 */
[----:B------:R-:W-:Y:S02]  /*0d20*/  IMAD R157, R3, 0x8, R6 ;  /* 0x00000008039d7824 */ /* 0x000fe400078e0206 */
[----:B------:R-:W-:Y:S02]  /*0d30*/  IMAD.IADD R19, R19, 0x1, -R0 ;  /* 0x0000000113137824 */ /* 0x000fe400078e0a00 */
[----:B------:R-:W-:-:S07]  /*0d40*/  IMAD R22, R11, 0x8, R156 ;  /* 0x000000080b167824 */ /* 0x000fce00078e029c */
.L_x_11700:
        /* <DEDUP_REMOVED lines=12> */
[----:B012---:R-:W-:Y:S02]  /*0e10*/  IMAD.U32 R4, RZ, RZ, UR6 ;  /* 0x00000006ff047e24 */ /* 0x007fe4000f8e00ff */
[----:B------:R-:W-:Y:S01]  /*0e20*/  IMAD.U32 R5, RZ, RZ, UR7 ;  /* 0x00000007ff057e24 */ /* 0x000fe2000f8e00ff */
[----:B------:R-:W-:Y:S01]  /*0e30*/  @UP1 UIMAD.WIDE UR6, UR47, 0x4, UR8 ;  /* 0x000000042f0618a5 */ /* 0x000fe2000f8e0208 */
[----:B------:R-:W-:Y:S02]  /*0e40*/  ULDC UR4, c[0x0][0x288] ;  /* 0x0000a20000047ab9 */ /* 0x000fe40000000800 */
[----:B------:R-:W-:Y:S01]  /*0e50*/  IMAD.U32 R18, RZ, RZ, UR4 ;  /* 0x00000004ff127e24 */ /* 0x000fe2000f8e00ff */
[----:B-----5:R0:W5:Y:S02]  /*0e60*/  @P0 LDG.E R0, desc[UR50][R4.64] ;  /* 0x0000003204000981 */ /* 0x020164000c1e1900 */
[----:B------:R-:W-:Y:S01]  /*0e70*/  IMAD.U32 R6, RZ, RZ, UR6 ;  /* 0x00000006ff067e24 */ /* 0x000fe2000f8e00ff */
        /* <DEDUP_REMOVED lines=24> */
.L_x_11609:
        /* <DEDUP_REMOVED lines=10> */
.L_x_11610:
        /* <DEDUP_REMOVED lines=11> */
.L_x_11611:
[----:B------:R-:W1:Y:S01]  /*1150*/  LDC R3, c[0x0][0x448] ;  /* 0x00011200ff037b82 */ /* 0x000e620000000800 */
[----:B------:R-:W-:Y:S01]  /*1160*/  UIMAD UR42, UR5, 0xc0, URZ ;  /* 0x000000c0052a78a4 */ /* 0x000fe2000f8e023f */
        /* <DEDUP_REMOVED lines=24> */
.L_x_11613:
[----:B------:R-:W-:-:S13]  /*12f0*/  ISETP.NE.AND P0, PT, R7, 0x1, PT ;  /* 0x000000010700780c */ /* 0x000fda0003f05270 */
[----:B------:R-:W0:Y:S02]  /*1300*/  @P0 LDC.64 R4, c[0x0][0x9e8] ;  /* 0x00027a00ff040b82 */ /* 0x000e240000000a00 */
[----:B0-----:R-:W-:-:S05]  /*1310*/  @P0 IMAD.HI.U32 R4, R3, R4, RZ ;  /* 0x0000000403040227 */ /* 0x001fca00078e00ff */
[----:B------:R-:W-:-:S07]  /*1320*/  @P0 SHF.R.U32.HI R3, RZ, R5, R4 ;  /* 0x00000005ff030219 */ /* 0x000fce0000011604 */
.L_x_11614:
[----:B------:R-:W-:-:S05]  /*1330*/  IMAD R3, R3, R7, R7 ;  /* 0x0000000703037224 */ /* 0x000fca00078e0207 */
[----:B------:R-:W-:-:S07]  /*1340*/  VIMNMX R0, R0, R3, PT ;  /* 0x0000000300007248 */ /* 0x000fce0003fe0100 */
.L_x_11612:
        /* <DEDUP_REMOVED lines=29> */
.L_x_11616:
[----:B------:R-:W-:-:S13]  /*1520*/  ISETP.NE.AND P0, PT, R7, 0x1, PT ;  /* 0x000000010700780c */ /* 0x000fda0003f05270 */
[----:B------:R-:W0:Y:S02]  /*1530*/  @P0 LDC.64 R4, c[0x0][0x9e8] ;  /* 0x00027a00ff040b82 */ /* 0x000e240000000a00 */
[----:B0-----:R-:W-:-:S05]  /*1540*/  @P0 IMAD.HI.U32 R0, R6, R4, RZ ;  /* 0x0000000406000227 */ /* 0x001fca00078e00ff */
[----:B------:R-:W-:-:S07]  /*1550*/  @P0 SHF.R.U32.HI R6, RZ, R5, R0 ;  /* 0x00000005ff060219 */ /* 0x000fce0000011600 */
.L_x_11617:
[----:B------:R-:W-:-:S05]  /*1560*/  IMAD R6, R6, R7, RZ ;  /* 0x0000000706067224 */ /* 0x000fca00078e02ff */
[----:B------:R-:W-:-:S13]  /*1570*/  R2UR UR5, R6 ;  /* 0x00000000060572ca */ /* 0x000fda00000e0000 */
[----:B------:R-:W-:-:S04]  /*1580*/  UISETP.LT.AND UP0, UPT, UR4, UR5, UPT ;  /* 0x000000050400728c */ /* 0x000fc8000bf01270 */
[----:B------:R-:W-:-:S12]  /*1590*/  USEL UR4, UR4, UR5, !UP0 ;  /* 0x0000000504047287 */ /* 0x000fd8000c000000 */
.L_x_11615:
        /* <DEDUP_REMOVED lines=24> */
[----:B------:R-:W-:-:S09]  /*1720*/  CS2R R58, SRZ ;  /* 0x00000000003a7805 */ /* 0x000fd2000001ff00 */
        /* <DEDUP_REMOVED lines=36> */
.L_x_11619:
        /* <DEDUP_REMOVED lines=56> */
.L_x_11800:
[----:B------:R-:W-:Y:S05]  /*1cf0*/  @!P0 BRA `(.L_x_11621) ;  /* 0x0000000000048947 */ /* 0x000fea0003800000 */
[----:B------:R-:W-:Y:S01]  /*1d00*/  BPT.TRAP 0x1 ;  /* 0x000000040000795c */ /* 0x000fe20000300000 */
.L_x_11621:
[----:B------:R-:W-:Y:S02]  /*1d10*/  IMAD.U32 R106, RZ, RZ, UR39 ;  /* 0x00000027ff6a7e24 */ /* 0x000fe4000f8e00ff */
[----:B0-----:R-:W-:-:S03]  /*1d20*/  IMAD.U32 R3, RZ, RZ, UR37 ;  /* 0x00000025ff037e24 */ /* 0x001fc6000f8e00ff */
[----:B------:R-:W-:Y:S02]  /*1d30*/  LEA R106, R106, UR45, 0x3 ;  /* 0x0000002d6a6a7c11 */ /* 0x000fe4000f8e18ff */
[----:B------:R-:W-:-:S04]  /*1d40*/  SHF.L.U32 R3, R3, 0x1f, RZ ;  /* 0x0000001f03037819 */ /* 0x000fc800000006ff */
[----:B------:R0:W1:Y:S01]  /*1d50*/  SYNCS.PHASECHK.TRANS64.TRYWAIT P1, [R106+URZ+0x13230], R3 ;  /* 0x013230036a0075a7 */ /* 0x000062000802017f */
[----:B------:R-:W-:Y:S05]  /*1d60*/  @!P0 BRA `(.L_x_11622) ;  /* 0x0000000000048947 */ /* 0x000fea0003800000 */
[----:B------:R-:W-:Y:S01]  /*1d70*/  BPT.TRAP 0x1 ;  /* 0x000000040000795c */ /* 0x000fe20000300000 */
.L_x_11622:
[----:B-1----:R-:W-:Y:S05]  /*1d80*/  @P1 BRA `(.L_x_11623) ;  /* 0x0000000000081947 */ /* 0x002fea0003800000 */
[----:B------:R-:W1:Y:S02]  /*1d90*/  SYNCS.PHASECHK.TRANS64.TRYWAIT P1, [R106+URZ+0x13230], R3 ;  /* 0x013230036a0075a7 */ /* 0x000e64000802017f */
[----:B-1----:R-:W-:Y:S05]  /*1da0*/  @!P1 BRA `(.L_x_11624) ;  /* 0x0000018000389947 */ /* 0x002fea0003800000 */
.L_x_11623:
        /* <DEDUP_REMOVED lines=176> */
[----:B------:R-:W-:Y:S01]  /*28b0*/  IMAD.MOV.U32 R31, RZ, RZ, -0xa0 ;  /* 0xffffff60ff1f7424 */ /* 0x000fe200078e00ff */
[----:B------:R-:W-:Y:S01]  /*28c0*/  ULDC.64 UR6, c[0x0][0x9e0] ;  /* 0x0002780000067ab9 */ /* 0x000fe20000000a00 */
[C---:B------:R-:W-:Y:S01]  /*28d0*/  FMUL.FTZ R102, R0.reuse, R32 ;  /* 0x0000002000667220 */ /* 0x040fe20000410000 */
[----:B------:R-:W5:Y:S01]  /*28e0*/  SHFL.IDX PT, R34, R107, RZ, 0x1c1f ;  /* 0x001c1fff6b227589 */ /* 0x000f6200000e0000 */
[----:B------:R-:W-:Y:S01]  /*28f0*/  UISETP.GE.AND UP1, UPT, UR7, 0x1, UPT ;  /* 0x000000010700788c */ /* 0x000fe2000bf26270 */
        /* <DEDUP_REMOVED lines=14> */
[----:B------:R-:W0:Y:S01]  /*29e0*/  MUFU.TANH R78, R78 ;  /* 0x0000004e004e7308 */ /* 0x000e220000002400 */
[----:B------:R5:W-:Y:S01]  /*29f0*/  @!P3 SYNCS.ARRIVE.TRANS64.RED.A1T0 RZ, [R106+URZ], RZ ;  /* 0x000000ff6affb9a7 */ /* 0x000be2000810043f */
[----:B------:R-:W-:Y:S01]  /*2a00*/  IADD3 R33, -R18, R31, R17 ;  /* 0x0000001f12217210 */ /* 0x000fe20007ffe111 */
[----:B------:R-:W-:-:S02]  /*2a10*/  VIADD R30, R30, 0xa0 ;  /* 0x000000a01e1e7836 */ /* 0x000fc40000000000 */
[----:B------:R-:W-:Y:S02]  /*2a20*/  VIADD R114, R32, 0xffffffff ;  /* 0xffffffff20727836 */ /* 0x000fe40000000000 */
[----:B------:R-:W-:Y:S01]  /*2a30*/  IMAD R111, R19, -0x2, R30 ;  /* 0xfffffffe136f7824 */ /* 0x000fe200078e021e */
[----:B------:R-:W0:Y:S01]  /*2a40*/  MUFU.TANH R77, R77 ;  /* 0x0000004d004d7308 */ /* 0x000e220000002400 */
[C---:B------:R-:W-:Y:S02]  /*2a50*/  VIADD R112, R33.reuse, UR6 ;  /* 0x0000000621707c36 */ /* 0x040fe40008000000 */
[----:B------:R-:W-:Y:S02]  /*2a60*/  VIADD R113, R33, UR20 ;  /* 0x0000001421717c36 */ /* 0x000fe40008000000 */
[----:B------:R-:W-:Y:S01]  /*2a70*/  VIADD R115, R31, 0xffffffff ;  /* 0xffffffff1f737836 */ /* 0x000fe20000000000 */
[----:B-----5:R-:W-:Y:S01]  /*2a80*/  VIADDMNMX R106, R34, R112, R111, PT ;  /* 0x00000070226a7246 */ /* 0x020fe2000380016f */
        /* <DEDUP_REMOVED lines=68> */
.L_x_11627:
[----:B------:R-:W-:-:S06]  /*2ed0*/  UISETP.NE.AND UP2, UPT, UR7, 0x1, UPT ;  /* 0x000000010700788c */ /* 0x000fcc000bf45270 */
[----:B------:R-:W-:-:S05]  /*2ee0*/  PLOP3.LUT P1, PT, PT, PT, UP2, 0x80, 0x0 ;  /* 0x000000000000781c */ /* 0x000fca0003f2f028 */
[----:B------:R-:W-:-:S08]  /*2ef0*/  @UP2 ULDC.64 UR10, c[0x0][0x9e8] ;  /* 0x00027a00000a2ab9 */ /* 0x000fd00000000a00 */
[----:B------:R-:W-:-:S05]  /*2f00*/  @P1 IMAD.HI.U32 R31, R30, UR10, RZ ;  /* 0x0000000a1e1f1c27 */ /* 0x000fca000f8e00ff */
[----:B------:R-:W-:-:S07]  /*2f10*/  @P1 SHF.R.U32.HI R30, RZ, UR11, R31 ;  /* 0x0000000bff1e1c19 */ /* 0x000fce000801161f */
.L_x_11628:
[----:B------:R-:W-:Y:S05]  /*2f20*/  BSYNC B0 ;  /* 0x0000000000007941 */ /* 0x000fea0003800000 */
.L_x_11626:
[----:B------:R-:W-:-:S05]  /*2f30*/  IMAD R30, R30, UR7, R115 ;  /* 0x000000071e1e7c24 */ /* 0x000fca000f8e0273 */
[----:B------:R-:W-:Y:S02]  /*2f40*/  VIMNMX R109, R109, R30, !PT ;  /* 0x0000001e6d6d7248 */ /* 0x000fe40007fe0100 */
[----:B------:R-:W-:-:S07]  /*2f50*/  VIADDMNMX R106, R30, UR7, R106, PT ;  /* 0x000000071e6a7c46 */ /* 0x000fce000b80016a */
.L_x_11625:
[C---:B------:R-:W-:Y:S02]  /*2f60*/  ISETP.GE.AND P5, PT, R114.reuse, 0x9, PT ;  /* 0x000000097200780c */ /* 0x040fe40003fa6270 */
[C---:B------:R-:W-:Y:S02]  /*2f70*/  ISETP.GE.AND P1, PT, R114.reuse, 0x2, PT ;  /* 0x000000027200780c */ /* 0x040fe40003f26270 */
[----:B------:R-:W-:Y:S02]  /*2f80*/  ISETP.GE.AND P4, PT, R114, 0xa, PT ;  /* 0x0000000a7200780c */ /* 0x000fe40003f86270 */
[----:B------:R-:W-:Y:S02]  /*2f90*/  ISETP.GT.AND P2, PT, R109, 0x1, !P1 ;  /* 0x000000016d00780c */ /* 0x000fe40004f44270 */
[----:B------:R-:W-:Y:S02]  /*2fa0*/  LOP3.LUT R16, R16, 0xfffffffd, RZ, 0xc0, !PT ;  /* 0xfffffffd10107812 */ /* 0x000fe400078ec0ff */
[----:B------:R-:W-:-:S02]  /*2fb0*/  ISETP.LT.OR P3, PT, R106, 0x2, P2 ;  /* 0x000000026a00780c */ /* 0x000fc40001761670 */
[C---:B------:R-:W-:Y:S02]  /*2fc0*/  ISETP.GT.AND P2, PT, R109.reuse, 0x8, !P5 ;  /* 0x000000086d00780c */ /* 0x040fe40006f44270 */
        /* <DEDUP_REMOVED lines=241> */
.L_x_11631:
[----:B------:R-:W-:-:S06]  /*3ee0*/  UISETP.NE.AND UP2, UPT, UR7, 0x1, UPT ;  /* 0x000000010700788c */ /* 0x000fcc000bf45270 */
[----:B------:R-:W-:-:S05]  /*3ef0*/  PLOP3.LUT P6, PT, PT, PT, UP2, 0x80, 0x0 ;  /* 0x000000000000781c */ /* 0x000fca0003fcf028 */
[----:B------:R-:W-:-:S08]  /*3f00*/  @UP2 ULDC.64 UR10, c[0x0][0x9e8] ;  /* 0x00027a00000a2ab9 */ /* 0x000fd00000000a00 */
[----:B------:R-:W-:Y:S01]  /*3f10*/  @P6 IMAD.HI.U32 R86, R85, UR10, RZ ;  /* 0x0000000a55566c27 */ /* 0x000fe2000f8e00ff */
[----:B------:R-:W-:-:S13]  /*3f20*/  PLOP3.LUT P6, PT, PT, PT, UP2, 0x80, 0x0 ;  /* 0x000000000000781c */ /* 0x000fda0003fcf028 */
[----:B------:R-:W-:-:S07]  /*3f30*/  @P6 SHF.R.U32.HI R85, RZ, UR11, R86 ;  /* 0x0000000bff556c19 */ /* 0x000fce0008011656 */
.L_x_11632:
[----:B------:R-:W-:Y:S05]  /*3f40*/  BSYNC B0 ;  /* 0x0000000000007941 */ /* 0x000fea0003800000 */
.L_x_11630:
[----:B------:R-:W-:-:S05]  /*3f50*/  IMAD R85, R85, UR7, R115 ;  /* 0x0000000755557c24 */ /* 0x000fca000f8e0273 */
[----:B------:R-:W-:Y:S02]  /*3f60*/  VIMNMX R94, R94, R85, !PT ;  /* 0x000000555e5e7248 */ /* 0x000fe40007fe0100 */
[----:B------:R-:W-:-:S07]  /*3f70*/  VIADDMNMX R84, R85, UR7, R84, PT ;  /* 0x0000000755547c46 */ /* 0x000fce000b800154 */
.L_x_11629:
        /* <DEDUP_REMOVED lines=15> */
[----:B------:R-:W-:Y:S02]  /*4070*/  LOP3.LUT P2, RZ, R16, 0x4000000, RZ, 0xc0, !PT ;  /* 0x0400000010ff7812 */ /* 0x000fe4000784c0ff */
[----:B------:R-:W-:Y:S02]  /*4080*/  ISETP.LT.OR P1, PT, R84, 0x9, P1 ;  /* 0x000000095400780c */ /* 0x000fe40000f21670 */
[C---:B------:R-:W-:Y:S02]  /*4090*/  LOP3.LUT P6, RZ, R16.reuse, 0x2000000, RZ, 0xc0, !PT ;  /* 0x0200000010ff7812 */ /* 0x040fe400078cc0ff */
[----:B------:R-:W-:Y:S02]  /*40a0*/  FSEL R7, R7, -INF , !P1 ;  /* 0xff80000007077808 */ /* 0x000fe40004800000 */
[----:B------:R-:W-:Y:S02]  /*40b0*/  LOP3.LUT P1, RZ, R16, 0x4, RZ, 0xc0, !PT ;  /* 0x0000000410ff7812 */ /* 0x000fe4000782c0ff */
[----:B------:R-:W-:-:S02]  /*40c0*/  FMNMX.FTZ R9, R87, R88, !PT ;  /* 0x0000005857097209 */ /* 0x000fc40007810000 */
[C---:B------:R-:W-:Y:S02]  /*40d0*/  ISETP.GT.AND P1, PT, R94.reuse, 0x9, !P1 ;  /* 0x000000095e00780c */ /* 0x040fe40004f24270 */
[----:B------:R-:W-:Y:S02]  /*40e0*/  ISETP.GT.AND P3, PT, R94, 0x90, !P3 ;  /* 0x000000905e00780c */ /* 0x000fe40005f64270 */
[----:B------:R-:W-:Y:S02]  /*40f0*/  ISETP.LT.OR P1, PT, R84, 0xa, P1 ;  /* 0x0000000a5400780c */ /* 0x000fe40000f21670 */
[----:B------:R-:W-:Y:S02]  /*4100*/  ISETP.GT.AND P4, PT, R94, 0x91, !P4 ;  /* 0x000000915e00780c */ /* 0x000fe40006784270 */
[----:B------:R-:W-:Y:S02]  /*4110*/  FSEL R8, R8, -INF , !P1 ;  /* 0xff80000008087808 */ /* 0x000fe40004800000 */
[----:B------:R-:W-:-:S02]  /*4120*/  LOP3.LUT P1, RZ, R2, 0x1, RZ, 0xc0, !PT ;  /* 0x0000000102ff7812 */ /* 0x000fc4000782c0ff */
[----:B------:R-:W-:Y:S02]  /*4130*/  ISETP.LT.OR P3, PT, R84, 0x91, P3 ;  /* 0x000000915400780c */ /* 0x000fe40001f61670 */
        /* <DEDUP_REMOVED lines=199> */
[----:B------:R-:W-:Y:S01]  /*4db0*/  ISETP.GT.AND P2, PT, R94, 0x99, !P6 ;  /* 0x000000995e00780c */ /* 0x000fe20007744270 */
[--C-:B------:R-:W-:Y:S01]  /*4dc0*/  FFMA.FTZ R33, R33, UR21, -R98.reuse ;  /* 0x0000001521217c23 */ /* 0x100fe20008010862 */
[----:B------:R-:W-:Y:S01]  /*4dd0*/  FMNMX.FTZ R92, R86, R9, !PT ;  /* 0x00000009565c7209 */ /* 0x000fe20007810000 */
[----:B------:R-:W0:Y:S01]  /*4de0*/  MUFU.EX2 R87, R87 ;  /* 0x0000005700577308 */ /* 0x000e220000000800 */
        /* <DEDUP_REMOVED lines=16> */
[----:B0-----:R-:W-:-:S01]  /*4ef0*/  FADD.FTZ R95, R4, R87 ;  /* 0x00000057045f7221 */ /* 0x001fc20000010000 */
[----:B------:R-:W-:Y:S01]  /*4f00*/  FFMA.FTZ R81, R81, UR21, -R98 ;  /* 0x0000001551517c23 */ /* 0x000fe20008010862 */
[----:B------:R-:W-:-:S04]  /*4f10*/  FMNMX.FTZ R9, R15, R92, !PT ;  /* 0x0000005c0f097209 */ /* 0x000fc80007810000 */
[----:B------:R-:W-:Y:S01]  /*4f20*/  FMNMX.FTZ R92, R20, R9, !PT ;  /* 0x00000009145c7209 */ /* 0x000fe20007810000 */
        /* <DEDUP_REMOVED lines=18> */
[----:B------:R-:W-:Y:S01]  /*5050*/  MUFU.EX2 R34, R34 ;  /* 0x0000002200227308 */ /* 0x000fe20000000800 */
[----:B0-----:R-:W-:Y:S02]  /*5060*/  F2FP.SATFINITE.E4M3.F32.PACK_AB_MERGE_C R154, R31, R30, RZ ;  /* 0x0000001e1f9a723e */ /* 0x001fe400048070ff */
[----:B------:R-:W-:Y:S02]  /*5070*/  FMNMX.FTZ R9, R61, R92, !PT ;  /* 0x0000005c3d097209 */ /* 0x000fe40007810000 */
[----:B------:R-:W-:-:S02]  /*5080*/  F2FP.SATFINITE.E4M3.F32.PACK_AB_MERGE_C R154, R91, R90, R154 ;  /* 0x0000005a5b9a723e */ /* 0x000fc4000480709a */
        /* <DEDUP_REMOVED lines=8> */
[----:B0-----:R-:W-:Y:S02]  /*5110*/  F2FP.SATFINITE.E4M3.F32.PACK_AB_MERGE_C R148, R35, R34, RZ ;  /* 0x000000222394723e */ /* 0x001fe400048070ff */
[----:B------:R-:W-:Y:S01]  /*5120*/  FMNMX.FTZ R9, R43, R54, !PT ;  /* 0x000000362b097209 */ /* 0x000fe20007810000 */
[----:B------:R-:W-:-:S01]  /*5130*/  FFMA.FTZ R54, R55, UR21, -R98 ;  /* 0x0000001537367c23 */ /* 0x000fc20008010862 */
[----:B------:R-:W-:Y:S02]  /*5140*/  FFMA.FTZ R55, R64, UR21, -R98 ;  /* 0x0000001540377c23 */ /* 0x000fe40008010862 */
[----:B------:R-:W-:Y:S01]  /*5150*/  FMNMX.FTZ R92, R44, R9, !PT ;  /* 0x000000092c5c7209 */ /* 0x000fe20007810000 */
[----:B------:R-:W-:Y:S01]  /*5160*/  MUFU.EX2 R37, R37 ;  /* 0x0000002500257308 */ /* 0x000fe20000000800 */
[----:B-1----:R-:W-:-:S02]  /*5170*/  F2FP.SATFINITE.E4M3.F32.PACK_AB_MERGE_C R148, R33, R32, R148 ;  /* 0x000000202194723e */ /* 0x002fc40004807094 */
[----:B------:R-:W-:-:S04]  /*5180*/  FMNMX.FTZ R9, R45, R92, !PT ;  /* 0x0000005c2d097209 */ /* 0x000fc80007810000 */
[----:B------:R-:W-:Y:S01]  /*5190*/  FMNMX.FTZ R64, R46, R9, !PT ;  /* 0x000000092e407209 */ /* 0x000fe20007810000 */
[----:B------:R-:W-:Y:S03]  /*51a0*/  MUFU.EX2 R38, R38 ;  /* 0x0000002600267308 */ /* 0x000fe60000000800 */
[----:B------:R-:W-:Y:S01]  /*51b0*/  FMNMX.FTZ R9, R47, R64, !PT ;  /* 0x000000402f097209 */ /* 0x000fe20007810000 */
[--C-:B------:R-:W-:Y:S01]  /*51c0*/  FFMA.FTZ R64, R65, UR21, -R98.reuse ;  /* 0x0000001541407c23 */ /* 0x100fe20008010862 */
[----:B------:R-:W-:-:S02]  /*51d0*/  FFMA.FTZ R65, R66, UR21, -R98 ;  /* 0x0000001542417c23 */ /* 0x000fc40008010862 */
[----:B------:R-:W-:Y:S01]  /*51e0*/  FMNMX.FTZ R92, R48, R9, !PT ;  /* 0x00000009305c7209 */ /* 0x000fe20007810000 */
[----:B------:R-:W0:Y:S03]  /*51f0*/  MUFU.EX2 R93, R93 ;  /* 0x0000005d005d7308 */ /* 0x000e260000000800 */
[----:B------:R-:W-:-:S04]  /*5200*/  FMNMX.FTZ R92, R49, R92, !PT ;  /* 0x0000005c315c7209 */ /* 0x000fc80007810000 */
[----:B------:R-:W-:Y:S01]  /*5210*/  FMNMX.FTZ R9, R29, R92, !PT ;  /* 0x0000005c1d097209 */ /* 0x000fe20007810000 */
[----:B------:R-:W-:-:S01]  /*5220*/  FFMA.FTZ R92, R67, UR21, -R98 ;  /* 0x00000015435c7c23 */ /* 0x000fc20008010862 */
[----:B------:R-:W-:Y:S01]  /*5230*/  FFMA.FTZ R67, R68, UR21, -R98 ;  /* 0x0000001544437c23 */ /* 0x000fe20008010862 */
[----:B------:R-:W-:Y:S01]  /*5240*/  MUFU.EX2 R39, R39 ;  /* 0x0000002700277308 */ /* 0x000fe20000000800 */
[----:B------:R-:W-:-:S04]  /*5250*/  FMNMX.FTZ R66, R24, R9, !PT ;  /* 0x0000000918427209 */ /* 0x000fc80007810000 */
[----:B------:R-:W-:Y:S02]  /*5260*/  FMNMX.FTZ R9, R25, R66, !PT ;  /* 0x0000004219097209 */ /* 0x000fe40007810000 */
[----:B0-----:R-:W-:Y:S01]  /*5270*/  F2FP.SATFINITE.E4M3.F32.PACK_AB_MERGE_C R150, R93, R38, RZ ;  /* 0x000000265d96723e */ /* 0x001fe200048070ff */
[----:B------:R-:W-:Y:S01]  /*5280*/  MUFU.EX2 R66, R92 ;  /* 0x0000005c00427308 */ /* 0x000fe20000000800 */
[----:B------:R-:W-:Y:S02]  /*5290*/  FMNMX.FTZ R9, R26, R9, !PT ;  /* 0x000000091a097209 */ /* 0x000fe40007810000 */
[----:B------:R-:W-:Y:S02]  /*52a0*/  F2FP.SATFINITE.E4M3.F32.PACK_AB_MERGE_C R150, R37, R36, R150 ;  /* 0x000000242596723e */ /* 0x000fe40004807096 */
[----:B------:R-:W-:-:S03]  /*52b0*/  FMNMX.FTZ R68, R28, R9, !PT ;  /* 0x000000091c447209 */ /* 0x000fc60007810000 */
        /* <DEDUP_REMOVED lines=10> */
[----:B------:R-:W-:Y:S08]  /*5360*/  MUFU.EX2 R52, R52 ;  /* 0x0000003400347308 */ /* 0x000ff00000000800 */
        /* <DEDUP_REMOVED lines=8> */
[----:B------:R-:W1:Y:S08]  /*53f0*/  MUFU.EX2 R64, R64 ;  /* 0x0000004000407308 */ /* 0x000e700000000800 */
[----:B------:R-:W-:Y:S01]  /*5400*/  MUFU.EX2 R53, R53 ;  /* 0x0000003500357308 */ /* 0x000fe20000000800 */
[----:B0-----:R-:W-:Y:S01]  /*5410*/  FMNMX.FTZ R9, R84, R9, !PT ;  /* 0x0000000954097209 */ /* 0x001fe20007810000 */
[----:B------:R-:W-:-:S03]  /*5420*/  IMAD.U32 R84, RZ, RZ, UR21 ;  /* 0x00000015ff547e24 */ /* 0x000fc6000f8e00ff */
[C---:B------:R-:W-:Y:S01]  /*5430*/  FSETP.NEU.FTZ.AND P1, PT, R9.reuse, -INF , PT ;  /* 0xff8000000900780b */ /* 0x040fe20003f3d000 */
[----:B------:R-:W-:-:S01]  /*5440*/  FFMA.FTZ R83, R9, R84, -8 ;  /* 0xc100000009537423 */ /* 0x000fc20000010054 */
[----:B------:R-:W-:Y:S01]  /*5450*/  FFMA.FTZ R84, R3, UR21, -R98 ;  /* 0x0000001503547c23 */ /* 0x000fe20008010862 */
[----:B------:R-:W-:Y:S01]  /*5460*/  MUFU.EX2 R65, R65 ;  /* 0x0000004100417308 */ /* 0x000fe20000000800 */
[----:B-1----:R-:W-:Y:S02]  /*5470*/  F2FP.SATFINITE.E4M3.F32.PACK_AB_MERGE_C R146, R64, R55, RZ ;  /* 0x000000374092723e */ /* 0x002fe400048070ff */
        /* <DEDUP_REMOVED lines=50> */
[----:B------:R-:W-:Y:S01]  /*57a0*/  FFMA.FTZ R29, R29, UR21, -R3 ;  /* 0x000000151d1d7c23 */ /* 0x000fe20008010803 */
[----:B------:R-:W-:-:S01]  /*57b0*/  FADD.FTZ R88, R34, R95 ;  /* 0x0000005f22587221 */ /* 0x000fc20000010000 */
[--C-:B------:R-:W-:Y:S01]  /*57c0*/  FFMA.FTZ R24, R24, UR21, -R3.reuse ;  /* 0x0000001518187c23 */ /* 0x100fe20008010803 */
[----:B------:R-:W-:-:S01]  /*57d0*/  FFMA.FTZ R25, R25, UR21, -R3 ;  /* 0x0000001519197c23 */ /* 0x000fc20008010803 */
[--C-:B------:R-:W-:Y:S01]  /*57e0*/  FFMA.FTZ R26, R26, UR21, -R3.reuse ;  /* 0x000000151a1a7c23 */ /* 0x100fe20008010803 */
[----:B------:R-:W-:-:S01]  /*57f0*/  FFMA.FTZ R28, R28, UR21, -R3 ;  /* 0x000000151c1c7c23 */ /* 0x000fc20008010803 */
        /* <DEDUP_REMOVED lines=157> */
.L_x_11634:
[----:B------:R-:W-:-:S11]  /*61d0*/  UISETP.NE.AND UP2, UPT, UR7, 0x1, UPT ;  /* 0x000000010700788c */ /* 0x000fd6000bf45270 */
[----:B------:R-:W-:Y:S02]  /*61e0*/  @UP2 ULDC.64 UR14, c[0x0][0x9e8] ;  /* 0x00027a00000e2ab9 */ /* 0x000fe40000000a00 */
[----:B------:R-:W-:-:S04]  /*61f0*/  UIMAD.WIDE.U32 UR10, UR12, UR14, URZ ;  /* 0x0000000e0c0a72a5 */ /* 0x000fc8000f8e003f */
[----:B------:R-:W-:-:S12]  /*6200*/  @UP2 USHF.R.U32.HI UR12, URZ, UR15, UR11 ;  /* 0x0000000f3f0c2299 */ /* 0x000fd8000801160b */
.L_x_11635:
[----:B------:R-:W-:-:S04]  /*6210*/  UIMAD UR7, UR12, UR7, UR7 ;  /* 0x000000070c0772a4 */ /* 0x000fc8000f8e0207 */
[----:B------:R-:W-:-:S04]  /*6220*/  UISETP.LT.AND UP2, UPT, UR6, UR7, UPT ;  /* 0x000000070600728c */ /* 0x000fc8000bf41270 */
[----:B------:R-:W-:-:S12]  /*6230*/  USEL UR6, UR6, UR7, UP2 ;  /* 0x0000000706067287 */ /* 0x000fd80009000000 */
.L_x_11633:
        /* <DEDUP_REMOVED lines=27> */
.L_x_11654:
[----:B------:R-:W-:-:S04]  /*63f0*/  UIADD3 UR26, UR39, 0x1, URZ ;  /* 0x00000001271a7890 */ /* 0x000fc8000fffe03f */
[----:B------:R-:W-:-:S04]  /*6400*/  UISETP.NE.AND UP2, UPT, UR26, 0x2, UPT ;  /* 0x000000021a00788c */ /* 0x000fc8000bf45270 */
[----:B------:R-:W-:Y:S02]  /*6410*/  USEL UR25, URZ, 0x1, UP2 ;  /* 0x000000013f197887 */ /* 0x000fe40009000000 */
[----:B------:R-:W-:Y:S02]  /*6420*/  USEL UR26, UR26, URZ, UP2 ;  /* 0x0000003f1a1a7287 */ /* 0x000fe40009000000 */
[----:B------:R-:W-:Y:S01]  /*6430*/  ULOP3.LUT UR25, UR37, UR25, URZ, 0x3c, !UPT ;  /* 0x0000001925197292 */ /* 0x000fe2000f8e3c3f */
[----:B------:R-:W-:Y:S11]  /*6440*/  @!P0 BRA `(.L_x_11637) ;  /* 0x0000000000048947 */ /* 0x000ff60003800000 */
[----:B------:R-:W-:Y:S01]  /*6450*/  BPT.TRAP 0x1 ;  /* 0x000000040000795c */ /* 0x000fe20000300000 */
.L_x_11637:
[----:B------:R-:W-:Y:S01]  /*6460*/  ULEA UR24, UR26, UR45, 0x3 ;  /* 0x0000002d1a187291 */ /* 0x000fe2000f8e183f */
[----:B------:R-:W-:-:S05]  /*6470*/  IMAD.U32 R7, RZ, RZ, UR25 ;  /* 0x00000019ff077e24 */ /* 0x000fca000f8e00ff */
[----:B------:R-:W-:-:S04]  /*6480*/  SHF.L.U32 R7, R7, 0x1f, RZ ;  /* 0x0000001f07077819 */ /* 0x000fc800000006ff */
[----:B------:R0:W1:Y:S01]  /*6490*/  SYNCS.PHASECHK.TRANS64.TRYWAIT P1, [UR24+0x13230], R7 ;  /* 0x01323007ff0075a7 */ /* 0x0000620008020158 */
[----:B------:R-:W-:Y:S05]  /*64a0*/  @!P0 BRA `(.L_x_11638) ;  /* 0x0000000000048947 */ /* 0x000fea0003800000 */
[----:B------:R-:W-:Y:S01]  /*64b0*/  BPT.TRAP 0x1 ;  /* 0x000000040000795c */ /* 0x000fe20000300000 */
.L_x_11638:
[----:B-1----:R-:W-:Y:S05]  /*64c0*/  @P1 BRA `(.L_x_11639) ;  /* 0x0000000000081947 */ /* 0x002fea0003800000 */
[----:B------:R-:W1:Y:S02]  /*64d0*/  SYNCS.PHASECHK.TRANS64.TRYWAIT P1, [UR24+0x13230], R7 ;  /* 0x01323007ff0075a7 */ /* 0x000e640008020158 */
[----:B-1----:R-:W-:Y:S05]  /*64e0*/  @!P1 BRA `(.L_x_11640) ;  /* 0x00000138007c9947 */ /* 0x002fea0003800000 */
.L_x_11639:
        /* <DEDUP_REMOVED lines=64> */
.L_x_11641:
[----:B------:R-:W-:Y:S01]  /*68f0*/  ULEA UR11, UR39, UR45, 0x3 ;  /* 0x0000002d270b7291 */ /* 0x000fe2000f8e183f */
[----:B01----:R-:W-:-:S05]  /*6900*/  IMAD.U32 R7, RZ, RZ, UR37 ;  /* 0x00000025ff077e24 */ /* 0x003fca000f8e00ff */
[----:B------:R-:W-:-:S04]  /*6910*/  SHF.L.U32 R7, R7, 0x1f, RZ ;  /* 0x0000001f07077819 */ /* 0x000fc800000006ff */
[----:B------:R0:W1:Y:S01]  /*6920*/  SYNCS.PHASECHK.TRANS64.TRYWAIT P1, [UR11+0x13250], R7 ;  /* 0x01325007ff0075a7 */ /* 0x000062000802014b */
[----:B------:R-:W-:Y:S05]  /*6930*/  @!P0 BRA `(.L_x_11642) ;  /* 0x0000000000048947 */ /* 0x000fea0003800000 */
[----:B------:R-:W-:Y:S01]  /*6940*/  BPT.TRAP 0x1 ;  /* 0x000000040000795c */ /* 0x000fe20000300000 */
.L_x_11642:
[----:B-1----:R-:W-:Y:S05]  /*6950*/  @P1 BRA `(.L_x_11643) ;  /* 0x0000000000081947 */ /* 0x002fea0003800000 */
[----:B------:R-:W1:Y:S02]  /*6960*/  SYNCS.PHASECHK.TRANS64.TRYWAIT P1, [UR11+0x13250], R7 ;  /* 0x01325007ff0075a7 */ /* 0x000e64000802014b */
[----:B-1----:R-:W-:Y:S05]  /*6970*/  @!P1 BRA `(.L_x_11644) ;  /* 0x0000013400709947 */ /* 0x002fea0003800000 */
.L_x_11643:
        /* <DEDUP_REMOVED lines=10> */
[----:B------:R-:W-:Y:S01]  /*6a20*/  FMUL.FTZ R128, R0, R81 ;  /* 0x0000005100807220 */ /* 0x000fe20000410000 */
[----:B------:R-:W-:Y:S01]  /*6a30*/  VIADD R132, R22, UR42 ;  /* 0x0000002a16847c36 */ /* 0x000fe20008000000 */
[----:B------:R-:W-:Y:S01]  /*6a40*/  ULOP3.LUT UR6, UR6, 0x10000, URZ, 0xfc, !UPT ;  /* 0x0001000006067892 */ /* 0x000fe2000f8efc3f */
[C---:B------:R-:W-:Y:S01]  /*6a50*/  FMUL.FTZ R81, R0.reuse, R83 ;  /* 0x0000005300517220 */ /* 0x040fe20000410000 */
[C---:B------:R-:W-:Y:S01]  /*6a60*/  FMUL.FTZ R83, R0.reuse, R86 ;  /* 0x0000005600537220 */ /* 0x040fe20000410000 */
[C---:B------:R-:W-:Y:S01]  /*6a70*/  FMUL.FTZ R86, R0.reuse, R56 ;  /* 0x0000003800567220 */ /* 0x040fe20000410000 */
[----:B------:R-:W-:Y:S01]  /*6a80*/  UIMAD UR10, UR39, 0x280, UR6 ;  /* 0x00000280270a78a4 */ /* 0x000fe2000f8e0206 */
[C---:B------:R-:W-:Y:S01]  /*6a90*/  FMUL.FTZ R13, R0.reuse, R124 ;  /* 0x0000007c000d7220 */ /* 0x040fe20000410000 */
[C---:B-1----:R-:W-:Y:S01]  /*6aa0*/  FMUL.FTZ R8, R0.reuse, R121 ;  /* 0x0000007900087220 */ /* 0x042fe20000410000 */
[C---:B------:R-:W-:Y:S01]  /*6ab0*/  FMUL.FTZ R124, R0.reuse, R133 ;  /* 0x00000085007c7220 */ /* 0x040fe20000410000 */
[----:B------:R-:W-:Y:S01]  /*6ac0*/  LOP3.LUT P3, RZ, R23, 0x7f, RZ, 0xc0, !PT ;  /* 0x0000007f17ff7812 */ /* 0x000fe2000786c0ff */
[C---:B------:R-:W-:Y:S01]  /*6ad0*/  FMUL.FTZ R121, R0.reuse, R130 ;  /* 0x0000008200797220 */ /* 0x040fe20000410000 */
[C---:B------:R-:W-:Y:S01]  /*6ae0*/  FMUL.FTZ R133, R0.reuse, R69 ;  /* 0x0000004500857220 */ /* 0x040fe20000410000 */
[----:B------:R-:W-:Y:S01]  /*6af0*/  UMOV UR6, UR10 ;  /* 0x0000000a00067c82 */ /* 0x000fe20008000000 */
[C---:B0-----:R-:W-:Y:S01]  /*6b00*/  FMUL.FTZ R7, R0.reuse, R120 ;  /* 0x0000007800077220 */ /* 0x041fe20000410000 */
[----:B------:R-:W-:Y:S01]  /*6b10*/  QGMMA.64x64x32.F32.E4M3.E4M3 R24, R152, gdesc[UR4], R24, gsb0 ;  /* 0x00e0000498187df3 */ /* 0x000fe20008000818 */
[----:B------:R-:W-:Y:S01]  /*6b20*/  UIADD3 UR6, UR10, 0x80, URZ ;  /* 0x000000800a067890 */ /* 0x000fe2000fffe03f */
[C---:B------:R-:W-:Y:S01]  /*6b30*/  FMUL.FTZ R20, R0.reuse, R127 ;  /* 0x0000007f00147220 */ /* 0x040fe20000410000 */
[----:B------:R-:W-:Y:S01]  /*6b40*/  UMOV UR7, 0xc0000010 ;  /* 0xc000001000077882 */ /* 0x000fe20000000000 */
        /* <DEDUP_REMOVED lines=69> */
[----:B------:R-:W0:Y:S03]  /*6fa0*/  MUFU.TANH R7, R7 ;  /* 0x0000000700077308 */ /* 0x000e260000002400 */
[----:B------:R-:W-:Y:S01]  /*6fb0*/  VIADD R67, R70, 0xffffffff ;  /* 0xffffffff46437836 */ /* 0x000fe20000000000 */
[----:B------:R-:W-:Y:S01]  /*6fc0*/  IADD3 R134, -R18, R70, R17 ;  /* 0x0000004612867210 */ /* 0x000fe20007ffe111 */
[----:B------:R-:W-:-:S02]  /*6fd0*/  WARPGROUP.DEPBAR.LE gsb0, 0x0 ;  /* 0x00008000000079c5 */ /* 0x000fc40000010000 */
[----:B------:R-:W-:Y:S01]  /*6fe0*/  WARPGROUP.ARRIVE ;  /* 0x00000000000079c5 */ /* 0x000fe20000000000 */
[----:B------:R-:W1:Y:S01]  /*6ff0*/  MUFU.TANH R8, R8 ;  /* 0x0000000800087308 */ /* 0x000e620000002400 */
[C---:B------:R-:W-:Y:S02]  /*7000*/  VIADD R135, R134.reuse, UR23 ;  /* 0x0000001786877c36 */ /* 0x040fe40008000000 */
[----:B------:R-:W-:Y:S02]  /*7010*/  VIADD R134, R134, UR20 ;  /* 0x0000001486867c36 */ /* 0x000fe40008000000 */
[----:B------:R-:W-:Y:S01]  /*7020*/  QGMMA.64x64x32.F32.E4M3.E4M3 R24, R148, gdesc[UR4], R24, gsb0 ;  /* 0x00e0000494187df3 */ /* 0x000fe20008000818 */
[----:B------:R-:W-:Y:S01]  /*7030*/  UIADD3 UR6, UR10, 0x100, URZ ;  /* 0x000001000a067890 */ /* 0x000fe2000fffe03f */
[----:B------:R-:W-:Y:S01]  /*7040*/  UMOV UR7, 0xc0000010 ;  /* 0xc000001000077882 */ /* 0x000fe20000000000 */
        /* <DEDUP_REMOVED lines=50> */
[----:B------:R-:W-:Y:S01]  /*7370*/  @P2 SHF.R.U32.HI R132, RZ, UR6, R56 ;  /* 0x00000006ff842c19 */ /* 0x000fe20008011638 */
[----:B------:R-:W-:-:S04]  /*7380*/  IMAD.U32 R56, RZ, RZ, UR24 ;  /* 0x00000018ff387e24 */ /* 0x000fc8000f8e00ff */
[----:B------:R-:W-:Y:S02]  /*7390*/  @!P3 VIADD R56, R56, 0x13240 ;  /* 0x000132403838b836 */ /* 0x000fe40000000000 */
        /* <DEDUP_REMOVED lines=12> */
[----:B------:R0:W-:Y:S07]  /*7460*/  @!P3 SYNCS.ARRIVE.TRANS64.RED.A1T0 RZ, [R56+URZ], RZ ;  /* 0x000000ff38ffb9a7 */ /* 0x0001ee000810043f */
        /* <DEDUP_REMOVED lines=51> */
.L_x_11647:
[----:B------:R-:W-:-:S05]  /*77a0*/  IMAD.U32 R138, RZ, RZ, UR22 ;  /* 0x00000016ff8a7e24 */ /* 0x000fca000f8e00ff */
[----:B------:R-:W-:-:S13]  /*77b0*/  ISETP.NE.AND P1, PT, R138, 0x1, PT ;  /* 0x000000018a00780c */ /* 0x000fda0003f25270 */
[----:B0-----:R-:W0:Y:S02]  /*77c0*/  @P1 LDC.64 R56, c[0x0][0x9e8] ;  /* 0x00027a00ff381b82 */ /* 0x001e240000000a00 */
[----:B0-----:R-:W-:-:S05]  /*77d0*/  @P1 IMAD.HI.U32 R56, R136, R56, RZ ;  /* 0x0000003888381227 */ /* 0x001fca00078e00ff */
[----:B------:R-:W-:-:S07]  /*77e0*/  @P1 SHF.R.U32.HI R136, RZ, R57, R56 ;  /* 0x00000039ff881219 */ /* 0x000fce0000011638 */
.L_x_11648:
[----:B------:R-:W-:Y:S05]  /*77f0*/  BSYNC B0 ;  /* 0x0000000000007941 */ /* 0x000fea0003800000 */
.L_x_11646:
[----:B------:R-:W-:-:S05]  /*7800*/  IMAD R136, R136, R138, R67 ;  /* 0x0000008a88887224 */ /* 0x000fca00078e0243 */
[----:B------:R-:W-:Y:S02]  /*7810*/  VIADDMNMX R71, R136, R138, R71, PT ;  /* 0x0000008a88477246 */ /* 0x000fe40003800147 */
[----:B------:R-:W-:-:S07]  /*7820*/  VIMNMX R70, R70, R136, !PT ;  /* 0x0000008846467248 */ /* 0x000fce0007fe0100 */
.L_x_11645:
        /* <DEDUP_REMOVED lines=19> */
[----:B0-----:R-:W-:Y:S02]  /*7960*/  FSEL R14, R14, -INF , !P2 ;  /* 0xff8000000e0e7808 */ /* 0x001fe40005000000 */
        /* <DEDUP_REMOVED lines=205> */
[----:B------:R-:W-:Y:S02]  /*8640*/  ISETP.GE.AND P6, PT, R69, 0x9a, PT ;  /* 0x0000009a4500780c */ /* 0x000fe40003fc6270 */
[----:B------:R-:W0:Y:S11]  /*8650*/  SHFL.IDX PT, R69, R132, 0x1, 0x1c1f ;  /* 0x003c1f0084457f89 */ /* 0x000e3600000e0000 */
[----:B------:R-:W-:-:S02]  /*8660*/  @P6 LOP3.LUT R2, R2, 0x4, RZ, 0xfc, !PT ;  /* 0x0000000402026812 */ /* 0x000fc400078efcff */
[----:B------:R-:W-:-:S04]  /*8670*/  ISETP.GT.AND P6, PT, R70, 0x99, !P6 ;  /* 0x000000994600780c */ /* 0x000fc800077c4270 */
[----:B------:R-:W-:-:S04]  /*8680*/  ISETP.LT.OR P6, PT, R71, 0x9a, P6 ;  /* 0x0000009a4700780c */ /* 0x000fc800037c1670 */
[----:B------:R-:W-:Y:S02]  /*8690*/  FSEL R133, R133, -INF , !P6 ;  /* 0xff80000085857808 */ /* 0x000fe40007000000 */
[----:B------:R-:W-:Y:S01]  /*86a0*/  PLOP3.LUT P6, PT, PT, PT, UP1, 0x40, 0x0 ;  /* 0x000000000000781c */ /* 0x000fe20003fce818 */
[--C-:B0-----:R-:W-:Y:S02]  /*86b0*/  IMAD.IADD R135, R135, 0x1, R69.reuse ;  /* 0x0000000187877824 */ /* 0x101fe400078e0245 */
[----:B------:R-:W-:-:S10]  /*86c0*/  IMAD.IADD R134, R134, 0x1, R69 ;  /* 0x0000000186867824 */ /* 0x000fd400078e0245 */
        /* <DEDUP_REMOVED lines=13> */
.L_x_11651:
[----:B------:R-:W-:-:S05]  /*87a0*/  IMAD.U32 R70, RZ, RZ, UR22 ;  /* 0x00000016ff467e24 */ /* 0x000fca000f8e00ff */
[----:B------:R-:W-:-:S13]  /*87b0*/  ISETP.NE.AND P6, PT, R70, 0x1, PT ;  /* 0x000000014600780c */ /* 0x000fda0003fc5270 */
[----:B------:R-:W0:Y:S02]  /*87c0*/  @P6 LDC.64 R56, c[0x0][0x9e8] ;  /* 0x00027a00ff386b82 */ /* 0x000e240000000a00 */
[----:B0-----:R-:W-:-:S05]  /*87d0*/  @P6 IMAD.HI.U32 R56, R69, R56, RZ ;  /* 0x0000003845386227 */ /* 0x001fca00078e00ff */
[----:B------:R-:W-:-:S07]  /*87e0*/  @P6 SHF.R.U32.HI R69, RZ, R57, R56 ;  /* 0x00000039ff456219 */ /* 0x000fce0000011638 */
.L_x_11652:
[----:B------:R-:W-:Y:S05]  /*87f0*/  BSYNC B0 ;  /* 0x0000000000007941 */ /* 0x000fea0003800000 */
.L_x_11650:
[----:B------:R-:W-:-:S05]  /*8800*/  IMAD R67, R69, R70, R67 ;  /* 0x0000004645437224 */ /* 0x000fca00078e0243 */
[----:B------:R-:W-:Y:S02]  /*8810*/  VIADDMNMX R135, R67, R70, R135, PT ;  /* 0x0000004643877246 */ /* 0x000fe40003800187 */
[----:B------:R-:W-:-:S07]  /*8820*/  VIMNMX R134, R134, R67, !PT ;  /* 0x0000004386867248 */ /* 0x000fce0007fe0100 */
.L_x_11649:
        /* <DEDUP_REMOVED lines=199> */
[----:B------:R-:W-:Y:S02]  /*94a0*/  FMNMX.FTZ R67, R70, R9, !PT ;  /* 0x0000000946437209 */ /* 0x000fe40007810000 */
[----:B------:R-:W-:Y:S02]  /*94b0*/  FSEL R136, R136, RZ, P1 ;  /* 0x000000ff88887208 */ /* 0x000fe40000800000 */
[----:B------:R-:W-:-:S03]  /*94c0*/  ISETP.LT.OR P2, PT, R135, 0x9a, P2 ;  /* 0x0000009a8700780c */ /* 0x000fc60001741670 */
        /* <DEDUP_REMOVED lines=9> */
[----:B------:R-:W-:Y:S01]  /*9560*/  FSEL R68, R68, -INF , !P2 ;  /* 0xff80000044447808 */ /* 0x000fe20005000000 */
        /* <DEDUP_REMOVED lines=15> */
[----:B------:R-:W-:Y:S01]  /*9660*/  FSEL R123, R56, RZ, P1 ;  /* 0x000000ff387b7208 */ /* 0x000fe20000800000 */
[--C-:B------:R-:W-:Y:S01]  /*9670*/  FFMA.FTZ R88, R88, UR21, -R136.reuse ;  /* 0x0000001558587c23 */ /* 0x100fe20008010888 */
[----:B------:R-:W-:Y:S01]  /*9680*/  FMNMX.FTZ R71, R126, R69, !PT ;  /* 0x000000457e477209 */ /* 0x000fe20007810000 */
[--C-:B------:R-:W-:Y:S01]  /*9690*/  FFMA.FTZ R89, R89, UR21, -R136.reuse ;  /* 0x0000001559597c23 */ /* 0x100fe20008010888 */
[----:B------:R-:W-:-:S01]  /*96a0*/  FFMA.FTZ R92, R92, UR21, -R136 ;  /* 0x000000155c5c7c23 */ /* 0x000fc20008010888 */
[----:B------:R-:W-:Y:S01]  /*96b0*/  FADD.FTZ R123, -R123, R10 ;  /* 0x0000000a7b7b7221 */ /* 0x000fe20000010100 */
        /* <DEDUP_REMOVED lines=12> */
[----:B0-----:R-:W-:Y:S01]  /*9780*/  FMNMX.FTZ R105, R111, R124, !PT ;  /* 0x0000007c6f697209 */ /* 0x001fe20007810000 */
[----:B------:R-:W-:-:S01]  /*9790*/  FFMA.FTZ R73, R73, UR21, -R136 ;  /* 0x0000001549497c23 */ /* 0x000fc20008010888 */
[--C-:B------:R-:W-:Y:S01]  /*97a0*/  FFMA.FTZ R77, R77, UR21, -R136.reuse ;  /* 0x000000154d4d7c23 */ /* 0x100fe20008010888 */
[----:B------:R-:W-:-:S01]  /*97b0*/  FFMA.FTZ R82, R82, UR21, -R136 ;  /* 0x0000001552527c23 */ /* 0x000fc20008010888 */
[----:B------:R-:W-:Y:S01]  /*97c0*/  FMNMX.FTZ R116, R114, R105, !PT ;  /* 0x0000006972747209 */ /* 0x000fe20007810000 */
[----:B------:R-:W-:-:S01]  /*97d0*/  FFMA.FTZ R85, R85, UR21, -R136 ;  /* 0x0000001555557c23 */ /* 0x000fc20008010888 */
[----:B------:R-:W-:Y:S01]  /*97e0*/  MUFU.EX2 R7, R7 ;  /* 0x0000000700077308 */ /* 0x000fe20000000800 */
[----:B-1----:R-:W-:-:S01]  /*97f0*/  FFMA.FTZ R113, R76, UR21, -R136 ;  /* 0x000000154c717c23 */ /* 0x002fc20008010888 */
[----:B------:R-:W-:Y:S01]  /*9800*/  FMNMX.FTZ R105, R115, R116, !PT ;  /* 0x0000007473697209 */ /* 0x000fe20007810000 */
[----:B------:R-:W-:-:S01]  /*9810*/  FFMA.FTZ R86, R86, UR21, -R136 ;  /* 0x0000001556567c23 */ /* 0x000fc20008010888 */
[----:B------:R-:W-:Y:S01]  /*9820*/  FSEL R76, R64, -INF , !P4 ;  /* 0xff800000404c7808 */ /* 0x000fe20006000000 */
[----:B------:R-:W-:-:S01]  /*9830*/  FFMA.FTZ R87, R87, UR21, -R136 ;  /* 0x0000001557577c23 */ /* 0x000fc20008010888 */
[----:B------:R-:W-:Y:S01]  /*9840*/  FMNMX.FTZ R124, R118, R105, !PT ;  /* 0x00000069767c7209 */ /* 0x000fe20007810000 */
[----:B------:R-:W-:-:S01]  /*9850*/  FFMA.FTZ R133, R133, UR21, -R136 ;  /* 0x0000001585857c23 */ /* 0x000fc20008010888 */
        /* <DEDUP_REMOVED lines=39> */
[----:B------:R-:W-:-:S05]  /*9ad0*/  FMNMX.FTZ R109, R68, R105, !PT ;  /* 0x00000069446d7209 */ /* 0x000fca0007810000 */
[----:B------:R-:W0:Y:S01]  /*9ae0*/  SHFL.BFLY PT, R128, R109, 0x2, 0x1f ;  /* 0x0c401f006d807f89 */ /* 0x000e2200000e0000 */
[----:B------:R1:W-:Y:S08]  /*9af0*/  MUFU.EX2 R105, R127 ;  /* 0x0000007f00697308 */ /* 0x0003f00000000800 */
[----:B------:R-:W-:Y:S01]  /*9b00*/  MUFU.EX2 R89, R89 ;  /* 0x0000005900597308 */ /* 0x000fe20000000800 */
[----:B-1----:R-:W-:-:S07]  /*9b10*/  IMAD.U32 R127, RZ, RZ, UR21 ;  /* 0x00000015ff7f7e24 */ /* 0x002fce000f8e00ff */
[----:B------:R-:W-:Y:S01]  /*9b20*/  MUFU.EX2 R92, R92 ;  /* 0x0000005c005c7308 */ /* 0x000fe20000000800 */
[----:B0-----:R-:W-:Y:S01]  /*9b30*/  FMNMX.FTZ R117, R109, R128, !PT ;  /* 0x000000806d757209 */ /* 0x001fe20007810000 */
[----:B------:R-:W-:-:S06]  /*9b40*/  FFMA.FTZ R109, R129, UR21, -R136 ;  /* 0x00000015816d7c23 */ /* 0x000fcc0008010888 */
[----:B------:R-:W-:Y:S01]  /*9b50*/  MUFU.EX2 R93, R93 ;  /* 0x0000005d005d7308 */ /* 0x000fe20000000800 */
[----:B------:R-:W-:-:S01]  /*9b60*/  FFMA.FTZ R128, R130, UR21, -R136 ;  /* 0x0000001582807c23 */ /* 0x000fc20008010888 */
[--C-:B------:R-:W-:Y:S01]  /*9b70*/  FFMA.FTZ R130, R65, UR21, -R136.reuse ;  /* 0x0000001541827c23 */ /* 0x100fe20008010888 */
[----:B------:R-:W0:Y:S01]  /*9b80*/  SHFL.BFLY PT, R134, R117, 0x1, 0x1f ;  /* 0x0c201f0075867f89 */ /* 0x000e2200000e0000 */
[----:B------:R-:W-:-:S04]  /*9b90*/  FFMA.FTZ R65, R131, UR21, -R136 ;  /* 0x0000001583417c23 */ /* 0x000fc80008010888 */
[----:B------:R-:W-:Y:S08]  /*9ba0*/  MUFU.EX2 R96, R96 ;  /* 0x0000006000607308 */ /* 0x000ff00000000800 */
[----:B------:R-:W-:Y:S08]  /*9bb0*/  MUFU.EX2 R97, R97 ;  /* 0x0000006100617308 */ /* 0x000ff00000000800 */
[----:B------:R-:W-:Y:S01]  /*9bc0*/  MUFU.EX2 R100, R100 ;  /* 0x0000006400647308 */ /* 0x000fe20000000800 */
[----:B0-----:R-:W-:Y:S01]  /*9bd0*/  FMNMX.FTZ R62, R117, R134, !PT ;  /* 0x00000086753e7209 */ /* 0x001fe20007810000 */
[----:B------:R-:W-:-:S03]  /*9be0*/  FMUL.FTZ R117, R123, UR21 ;  /* 0x000000157b757c20 */ /* 0x000fc60008410000 */
[C---:B------:R-:W-:Y:S01]  /*9bf0*/  FSETP.NEU.FTZ.AND P1, PT, R62.reuse, -INF , PT ;  /* 0xff8000003e00780b */ /* 0x040fe20003f3d000 */
[----:B------:R-:W-:-:S02]  /*9c00*/  FFMA.FTZ R127, R62, R127, -8 ;  /* 0xc10000003e7f7423 */ /* 0x000fc4000001007f */
[----:B------:R-:W-:Y:S03]  /*9c10*/  MUFU.EX2 R101, R101 ;  /* 0x0000006500657308 */ /* 0x000fe60000000800 */
[----:B------:R-:W-:-:S05]  /*9c20*/  FSEL R123, R127, RZ, P1 ;  /* 0x000000ff7f7b7208 */ /* 0x000fca0000800000 */
[----:B------:R-:W0:Y:S01]  /*9c30*/  MUFU.EX2 R117, R117 ;  /* 0x0000007500757308 */ /* 0x000e220000000800 */
        /* <DEDUP_REMOVED lines=8> */
[----:B------:R-:W-:Y:S01]  /*9cc0*/  MUFU.EX2 R127, R127 ;  /* 0x0000007f007f7308 */ /* 0x000fe20000000800 */
        /* <DEDUP_REMOVED lines=9> */
[--C-:B------:R-:W-:Y:S01]  /*9d60*/  FFMA.FTZ R98, R99, UR21, -R123.reuse ;  /* 0x0000001563627c23 */ /* 0x100fe2000801087b */
[----:B------:R-:W-:-:S01]  /*9d70*/  FFMA.FTZ R99, R102, UR21, -R123 ;  /* 0x0000001566637c23 */ /* 0x000fc2000801087b */
[----:B0-----:R-:W-:Y:S01]  /*9d80*/  FFMA.FTZ R102, R117, R5, R132 ;  /* 0x0000000575667223 */ /* 0x001fe20000010084 */
        /* <DEDUP_REMOVED lines=28> */
[----:B-1----:R-:W-:-:S01]  /*9f50*/  FADD.FTZ R5, R15, R4 ;  /* 0x000000040f057221 */ /* 0x002fc20000010000 */
[----:B------:R-:W-:-:S06]  /*9f60*/  FFMA.FTZ R66, R66, UR21, -R123 ;  /* 0x0000001542427c23 */ /* 0x000fcc000801087b */
[----:B------:R1:W-:Y:S01]  /*9f70*/  MUFU.EX2 R9, R129 ;  /* 0x0000008100097308 */ /* 0x0003e20000000800 */
[----:B--2---:R-:W-:-:S07]  /*9f80*/  FADD.FTZ R5, R20, R5 ;  /* 0x0000000514057221 */ /* 0x004fce0000010000 */
[----:B------:R-:W2:Y:S01]  /*9f90*/  MUFU.EX2 R121, R121 ;  /* 0x0000007900797308 */ /* 0x000ea20000000800 */
[----:B-1----:R-:W-:-:S01]  /*9fa0*/  FADD.FTZ R129, R7, R102 ;  /* 0x0000006607817221 */ /* 0x002fc20000010000 */
[----:B------:R-:W-:Y:S01]  /*9fb0*/  FFMA.FTZ R102, R103, UR21, -R123 ;  /* 0x0000001567667c23 */ /* 0x000fe2000801087b */
[----:B0-----:R-:W-:-:S02]  /*9fc0*/  FADD.FTZ R4, R70, R5 ;  /* 0x0000000546047221 */ /* 0x001fc40000010000 */
[----:B------:R-:W-:-:S03]  /*9fd0*/  FADD.FTZ R134, R8, R129 ;  /* 0x0000008108867221 */ /* 0x000fc60000010000 */
[----:B------:R-:W0:Y:S01]  /*9fe0*/  MUFU.EX2 R122, R122 ;  /* 0x0000007a007a7308 */ /* 0x000e220000000800 */
[----:B------:R-:W-:-:S04]  /*9ff0*/  FADD.FTZ R134, R11, R134 ;  /* 0x000000860b867221 */ /* 0x000fc80000010000 */
[----:B------:R-:W-:-:S03]  /*a000*/  FADD.FTZ R103, R13, R134 ;  /* 0x000000860d677221 */ /* 0x000fc60000010000 */
[----:B------:R-:W1:Y:S01]  /*a010*/  MUFU.EX2 R125, R125 ;  /* 0x0000007d007d7308 */ /* 0x000e620000000800 */
[----:B------:R-:W-:-:S01]  /*a020*/  FADD.FTZ R134, R14, R103 ;  /* 0x000000670e867221 */ /* 0x000fc20000010000 */
[----:B--2---:R-:W-:-:S03]  /*a030*/  FADD.FTZ R5, R121, R4 ;  /* 0x0000000479057221 */ /* 0x004fc60000010000 */
        /* <DEDUP_REMOVED lines=116> */
.L_x_11653:
        /* <DEDUP_REMOVED lines=86> */
.L_x_11636:
        /* <DEDUP_REMOVED lines=26> */
.L_x_11656:
[----:B------:R-:W-:-:S11]  /*ae80*/  UISETP.NE.AND UP2, UPT, UR12, 0x1, UPT ;  /* 0x000000010c00788c */ /* 0x000fd6000bf45270 */
[----:B------:R-:W-:Y:S02]  /*ae90*/  @UP2 ULDC.64 UR14, c[0x0][0x9e8] ;  /* 0x00027a00000e2ab9 */ /* 0x000fe40000000a00 */
[----:B------:R-:W-:-:S04]  /*aea0*/  UIMAD.WIDE.U32 UR6, UR10, UR14, URZ ;  /* 0x0000000e0a0672a5 */ /* 0x000fc8000f8e003f */
[----:B------:R-:W-:-:S12]  /*aeb0*/  @UP2 USHF.R.U32.HI UR10, URZ, UR15, UR7 ;  /* 0x0000000f3f0a2299 */ /* 0x000fd80008011607 */
.L_x_11657:
[----:B------:R-:W-:-:S04]  /*aec0*/  UIMAD UR10, UR10, UR12, URZ ;  /* 0x0000000c0a0a72a4 */ /* 0x000fc8000f8e023f */
[----:B------:R-:W-:-:S04]  /*aed0*/  UISETP.LT.AND UP2, UPT, UR11, UR10, UPT ;  /* 0x0000000a0b00728c */ /* 0x000fc8000bf41270 */
[----:B------:R-:W-:-:S12]  /*aee0*/  USEL UR11, UR11, UR10, !UP2 ;  /* 0x0000000a0b0b7287 */ /* 0x000fd8000d000000 */
.L_x_11655:
        /* <DEDUP_REMOVED lines=13> */
.L_x_11668:
[----:B------:R-:W-:-:S04]  /*afc0*/  UISETP.NE.AND UP2, UPT, UR24, 0x1, UPT ;  /* 0x000000011800788c */ /* 0x000fc8000bf45270 */
[----:B------:R-:W-:-:S04]  /*afd0*/  USEL UR37, URZ, 0x1, UP2 ;  /* 0x000000013f257887 */ /* 0x000fc80009000000 */
[----:B------:R-:W-:Y:S01]  /*afe0*/  ULOP3.LUT UR37, UR25, UR37, URZ, 0x3c, !UPT ;  /* 0x0000002519257292 */ /* 0x000fe2000f8e3c3f */
[----:B------:R-:W-:Y:S11]  /*aff0*/  @!P0 BRA `(.L_x_11659) ;  /* 0x0000000000048947 */ /* 0x000ff60003800000 */
[----:B------:R-:W-:Y:S01]  /*b000*/  BPT.TRAP 0x1 ;  /* 0x000000040000795c */ /* 0x000fe20000300000 */
.L_x_11659:
        /* <DEDUP_REMOVED lines=9> */
.L_x_11660:
[----:B-1----:R-:W-:Y:S05]  /*b0a0*/  @P1 BRA `(.L_x_11661) ;  /* 0x0000000000081947 */ /* 0x002fea0003800000 */
[----:B------:R-:W1:Y:S02]  /*b0b0*/  SYNCS.PHASECHK.TRANS64.TRYWAIT P1, [UR22+0x13230], R9 ;  /* 0x01323009ff0075a7 */ /* 0x000e640008020156 */
[----:B-1----:R-:W-:Y:S05]  /*b0c0*/  @!P1 BRA `(.L_x_11662) ;  /* 0x000000ec00b49947 */ /* 0x002fea0003800000 */
.L_x_11661:
        /* <DEDUP_REMOVED lines=64> */
.L_x_11663:
[----:B------:R-:W-:Y:S01]  /*b4d0*/  ULEA UR11, UR24, UR45, 0x3 ;  /* 0x0000002d180b7291 */ /* 0x000fe2000f8e183f */
[----:B01----:R-:W-:-:S05]  /*b4e0*/  IMAD.U32 R9, RZ, RZ, UR25 ;  /* 0x00000019ff097e24 */ /* 0x003fca000f8e00ff */
[----:B------:R-:W-:-:S04]  /*b4f0*/  SHF.L.U32 R9, R9, 0x1f, RZ ;  /* 0x0000001f09097819 */ /* 0x000fc800000006ff */
[----:B------:R0:W1:Y:S01]  /*b500*/  SYNCS.PHASECHK.TRANS64.TRYWAIT P1, [UR11+0x13250], R9 ;  /* 0x01325009ff0075a7 */ /* 0x000062000802014b */
[----:B------:R-:W-:Y:S05]  /*b510*/  @!P0 BRA `(.L_x_11664) ;  /* 0x0000000000048947 */ /* 0x000fea0003800000 */
[----:B------:R-:W-:Y:S01]  /*b520*/  BPT.TRAP 0x1 ;  /* 0x000000040000795c */ /* 0x000fe20000300000 */
.L_x_11664:
        /* <DEDUP_REMOVED lines=126> */
.L_x_11665:
        /* <DEDUP_REMOVED lines=412> */
.L_x_11667:
        /* <DEDUP_REMOVED lines=82> */
.L_x_11658:
        /* <DEDUP_REMOVED lines=9> */
.L_x_11687:
[----:B------:R-:W-:-:S04]  /*dc80*/  UIADD3 UR39, UR24, 0x1, URZ ;  /* 0x0000000118277890 */ /* 0x000fc8000fffe03f */
[----:B------:R-:W-:-:S04]  /*dc90*/  UISETP.NE.AND UP2, UPT, UR39, 0x2, UPT ;  /* 0x000000022700788c */ /* 0x000fc8000bf45270 */
[----:B------:R-:W-:Y:S02]  /*dca0*/  USEL UR37, URZ, 0x1, UP2 ;  /* 0x000000013f257887 */ /* 0x000fe40009000000 */
[----:B------:R-:W-:Y:S02]  /*dcb0*/  USEL UR39, UR39, URZ, UP2 ;  /* 0x0000003f27277287 */ /* 0x000fe40009000000 */
[----:B------:R-:W-:Y:S01]  /*dcc0*/  ULOP3.LUT UR37, UR25, UR37, URZ, 0x3c, !UPT ;  /* 0x0000002519257292 */ /* 0x000fe2000f8e3c3f */
[----:B------:R-:W-:Y:S11]  /*dcd0*/  @!P0 BRA `(.L_x_11670) ;  /* 0x0000000000048947 */ /* 0x000ff60003800000 */
[----:B------:R-:W-:Y:S01]  /*dce0*/  BPT.TRAP 0x1 ;  /* 0x000000040000795c */ /* 0x000fe20000300000 */
.L_x_11670:
[----:B------:R-:W-:Y:S01]  /*dcf0*/  ULEA UR6, UR39, UR45, 0x3 ;  /* 0x0000002d27067291 */ /* 0x000fe2000f8e183f */
[----:B------:R-:W-:-:S05]  /*dd00*/  IMAD.U32 R9, RZ, RZ, UR37 ;  /* 0x00000025ff097e24 */ /* 0x000fca000f8e00ff */
[----:B------:R-:W-:-:S04]  /*dd10*/  SHF.L.U32 R9, R9, 0x1f, RZ ;  /* 0x0000001f09097819 */ /* 0x000fc800000006ff */
[----:B------:R0:W1:Y:S01]  /*dd20*/  SYNCS.PHASECHK.TRANS64.TRYWAIT P1, [UR6+0x13230], R9 ;  /* 0x01323009ff0075a7 */ /* 0x0000620008020146 */
[----:B------:R-:W-:Y:S05]  /*dd30*/  @!P0 BRA `(.L_x_11671) ;  /* 0x0000000000048947 */ /* 0x000fea0003800000 */
[----:B------:R-:W-:Y:S01]  /*dd40*/  BPT.TRAP 0x1 ;  /* 0x000000040000795c */ /* 0x000fe20000300000 */
.L_x_11671:
[----:B-1----:R-:W-:Y:S05]  /*dd50*/  @P1 BRA `(.L_x_11672) ;  /* 0x0000000000081947 */ /* 0x002fea0003800000 */
[----:B------:R-:W1:Y:S02]  /*dd60*/  SYNCS.PHASECHK.TRANS64.TRYWAIT P1, [UR6+0x13230], R9 ;  /* 0x01323009ff0075a7 */ /* 0x000e640008020146 */
[----:B-1----:R-:W-:Y:S05]  /*dd70*/  @!P1 BRA `(.L_x_11673) ;  /* 0x000000c000b89947 */ /* 0x002fea0003800000 */
.L_x_11672:
        /* <DEDUP_REMOVED lines=64> */
.L_x_11674:
[----:B------:R-:W-:Y:S01]  /*e180*/  ULEA UR11, UR24, UR45, 0x3 ;  /* 0x0000002d180b7291 */ /* 0x000fe2000f8e183f */
[----:B01----:R-:W-:-:S05]  /*e190*/  IMAD.U32 R9, RZ, RZ, UR25 ;  /* 0x00000019ff097e24 */ /* 0x003fca000f8e00ff */
[----:B------:R-:W-:-:S04]  /*e1a0*/  SHF.L.U32 R9, R9, 0x1f, RZ ;  /* 0x0000001f09097819 */ /* 0x000fc800000006ff */
[----:B------:R0:W1:Y:S01]  /*e1b0*/  SYNCS.PHASECHK.TRANS64.TRYWAIT P1, [UR11+0x13250], R9 ;  /* 0x01325009ff0075a7 */ /* 0x000062000802014b */
[----:B------:R-:W-:Y:S05]  /*e1c0*/  @!P0 BRA `(.L_x_11675) ;  /* 0x0000000000048947 */ /* 0x000fea0003800000 */
[----:B------:R-:W-:Y:S01]  /*e1d0*/  BPT.TRAP 0x1 ;  /* 0x000000040000795c */ /* 0x000fe20000300000 */
.L_x_11675:
[----:B-1----:R-:W-:Y:S05]  /*e1e0*/  @P1 BRA `(.L_x_11676) ;  /* 0x0000000000081947 */ /* 0x002fea0003800000 */
[----:B------:R-:W1:Y:S02]  /*e1f0*/  SYNCS.PHASECHK.TRANS64.TRYWAIT P1, [UR11+0x13250], R9 ;  /* 0x01325009ff0075a7 */ /* 0x000e64000802014b */
[----:B-1----:R-:W-:Y:S05]  /*e200*/  @!P1 BRA `(.L_x_11677) ;  /* 0x000000bc00ac9947 */ /* 0x002fea0003800000 */
.L_x_11676:
        /* <DEDUP_REMOVED lines=13> */
[----:B------:R-:W-:Y:S01]  /*e2e0*/  LOP3.LUT P3, RZ, R23, 0x7f, RZ, 0xc0, !PT ;  /* 0x0000007f17ff7812 */ /* 0x000fe2000786c0ff */
        /* <DEDUP_REMOVED lines=11> */
[----:B------:R-:W-:Y:S01]  /*e3a0*/  QGMMA.64x64x32.F32.E4M3.E4M3 R24, R152, gdesc[UR4], R24, gsb0 ;  /* 0x00e0000498187df3 */ /* 0x000fe20008000818 */
[----:B------:R-:W-:Y:S01]  /*e3b0*/  UIADD3 UR6, UR10, 0x80, URZ ;  /* 0x000000800a067890 */ /* 0x000fe2000fffe03f */
[----:B------:R-:W-:Y:S01]  /*e3c0*/  IMAD.U32 R57, RZ, RZ, UR39 ;  /* 0x00000027ff397e24 */ /* 0x000fe2000f8e00ff */
[----:B------:R-:W-:Y:S01]  /*e3d0*/  UMOV UR7, 0xc0000010 ;  /* 0xc000001000077882 */ /* 0x000fe20000000000 */
[C---:B------:R-:W-:Y:S01]  /*e3e0*/  FMUL.FTZ R13, R0.reuse, R124 ;  /* 0x0000007c000d7220 */ /* 0x040fe20000410000 */
[C---:B------:R-:W-:Y:S01]  /*e3f0*/  FMUL.FTZ R124, R0.reuse, R133 ;  /* 0x00000085007c7220 */ /* 0x040fe20000410000 */
[C---:B------:R-:W-:Y:S01]  /*e400*/  FMUL.FTZ R133, R0.reuse, R69 ;  /* 0x0000004500857220 */ /* 0x040fe20000410000 */
[C---:B01----:R-:W-:Y:S01]  /*e410*/  FMUL.FTZ R9, R0.reuse, R120 ;  /* 0x0000007800097220 */ /* 0x043fe20000410000 */
        /* <DEDUP_REMOVED lines=68> */
[----:B------:R-:W-:-:S02]  /*e860*/  WARPGROUP.DEPBAR.LE gsb0, 0x0 ;  /* 0x00008000000079c5 */ /* 0x000fc40000010000 */
[----:B------:R-:W-:Y:S01]  /*e870*/  WARPGROUP.ARRIVE ;  /* 0x00000000000079c5 */ /* 0x000fe20000000000 */
[----:B------:R-:W-:Y:S01]  /*e880*/  IADD3 R135, -R18, R70, R17 ;  /* 0x0000004612877210 */ /* 0x000fe20007ffe111 */
[----:B------:R-:W1:Y:S04]  /*e890*/  MUFU.TANH R10, R10 ;  /* 0x0000000a000a7308 */ /* 0x000e680000002400 */
[----:B------:R-:W-:Y:S01]  /*e8a0*/  QGMMA.64x64x32.F32.E4M3.E4M3 R24, R148, gdesc[UR4], R24, gsb0 ;  /* 0x00e0000494187df3 */ /* 0x000fe20008000818 */
[----:B------:R-:W-:Y:S01]  /*e8b0*/  UIADD3 UR6, UR10, 0x100, URZ ;  /* 0x000001000a067890 */ /* 0x000fe2000fffe03f */
[----:B------:R-:W-:Y:S02]  /*e8c0*/  UMOV UR7, 0xc0000010 ;  /* 0xc000001000077882 */ /* 0x000fe40000000000 */
        /* <DEDUP_REMOVED lines=51> */
[----:B------:R-:W-:-:S03]  /*ec00*/  @!P3 LEA R56, R57, UR45, 0x3 ;  /* 0x0000002d3938bc11 */ /* 0x000fc6000f8e18ff */
[----:B------:R-:W5:Y:S02]  /*ec10*/  SHFL.IDX PT, R57, R132, RZ, 0x1c1f ;  /* 0x001c1fff84397589 */ /* 0x000f6400000e0000 */
        /* <DEDUP_REMOVED lines=12> */
[C---:B------:R-:W-:Y:S01]  /*ece0*/  VIADD R136, R135.reuse, UR23 ;  /* 0x0000001787887c36 */ /* 0x040fe20008000000 */
[----:B------:R0:W-:Y:S01]  /*ecf0*/  @!P3 SYNCS.ARRIVE.TRANS64.RED.A1T0 RZ, [R56+URZ], RZ ;  /* 0x000000ff38ffb9a7 */ /* 0x0001e2000810043f */
[----:B------:R-:W-:Y:S02]  /*ed00*/  VIADD R135, R135, UR20 ;  /* 0x0000001487877c36 */ /* 0x000fe40008000000 */
[--C-:B-----5:R-:W-:Y:S01]  /*ed10*/  IMAD.IADD R134, R136, 0x1, R57.reuse ;  /* 0x0000000188867824 */ /* 0x120fe200078e0239 */
        /* <DEDUP_REMOVED lines=50> */
.L_x_11680:
[----:B------:R-:W-:-:S05]  /*f040*/  IMAD.U32 R139, RZ, RZ, UR22 ;  /* 0x00000016ff8b7e24 */ /* 0x000fca000f8e00ff */
[----:B------:R-:W-:-:S13]  /*f050*/  ISETP.NE.AND P1, PT, R139, 0x1, PT ;  /* 0x000000018b00780c */ /* 0x000fda0003f25270 */
[----:B0-----:R-:W0:Y:S02]  /*f060*/  @P1 LDC.64 R56, c[0x0][0x9e8] ;  /* 0x00027a00ff381b82 */ /* 0x001e240000000a00 */
[----:B0-----:R-:W-:-:S05]  /*f070*/  @P1 IMAD.HI.U32 R56, R70, R56, RZ ;  /* 0x0000003846381227 */ /* 0x001fca00078e00ff */
[----:B------:R-:W-:-:S07]  /*f080*/  @P1 SHF.R.U32.HI R70, RZ, R57, R56 ;  /* 0x00000039ff461219 */ /* 0x000fce0000011638 */
.L_x_11681:
[----:B------:R-:W-:Y:S05]  /*f090*/  BSYNC B0 ;  /* 0x0000000000007941 */ /* 0x000fea0003800000 */
.L_x_11679:
[----:B------:R-:W-:-:S05]  /*f0a0*/  IMAD R70, R70, R139, R67 ;  /* 0x0000008b46467224 */ /* 0x000fca00078e0243 */
[----:B------:R-:W-:Y:S02]  /*f0b0*/  VIADDMNMX R134, R70, R139, R134, PT ;  /* 0x0000008b46867246 */ /* 0x000fe40003800186 */
[----:B------:R-:W-:-:S07]  /*f0c0*/  VIMNMX R71, R71, R70, !PT ;  /* 0x0000004647477248 */ /* 0x000fce0007fe0100 */
.L_x_11678:
        /* <DEDUP_REMOVED lines=247> */
.L_x_11684:
[----:B------:R-:W-:-:S05]  /*10040*/  IMAD.U32 R10, RZ, RZ, UR22 ;  /* 0x00000016ff0a7e24 */ /* 0x000fca000f8e00ff */
[----:B------:R-:W-:-:S13]  /*10050*/  ISETP.NE.AND P6, PT, R10, 0x1, PT ;  /* 0x000000010a00780c */ /* 0x000fda0003fc5270 */
[----:B------:R-:W0:Y:S02]  /*10060*/  @P6 LDC.64 R56, c[0x0][0x9e8] ;  /* 0x00027a00ff386b82 */ /* 0x000e240000000a00 */
[----:B0-----:R-:W-:-:S05]  /*10070*/  @P6 IMAD.HI.U32 R56, R9, R56, RZ ;  /* 0x0000003809386227 */ /* 0x001fca00078e00ff */
[----:B------:R-:W-:-:S07]  /*10080*/  @P6 SHF.R.U32.HI R9, RZ, R57, R56 ;  /* 0x00000039ff096219 */ /* 0x000fce0000011638 */
.L_x_11685:
[----:B------:R-:W-:Y:S05]  /*10090*/  BSYNC B0 ;  /* 0x0000000000007941 */ /* 0x000fea0003800000 */
.L_x_11683:
[----:B------:R-:W-:-:S05]  /*100a0*/  IMAD R9, R9, R10, R67 ;  /* 0x0000000a09097224 */ /* 0x000fca00078e0243 */
[----:B------:R-:W-:Y:S02]  /*100b0*/  VIADDMNMX R136, R9, R10, R136, PT ;  /* 0x0000000a09887246 */ /* 0x000fe40003800188 */
[----:B------:R-:W-:-:S07]  /*100c0*/  VIMNMX R135, R135, R9, !PT ;  /* 0x0000000987877248 */ /* 0x000fce0007fe0100 */
.L_x_11682:
        /* <DEDUP_REMOVED lines=225> */
[----:B------:R-:W-:Y:S01]  /*10ee0*/  FSEL R76, R64, -INF , !P4 ;  /* 0xff800000404c7808 */ /* 0x000fe20006000000 */
[----:B------:R-:W-:-:S01]  /*10ef0*/  FFMA.FTZ R21, R21, UR21, -R9 ;  /* 0x0000001515157c23 */ /* 0x000fc20008010809 */
        /* <DEDUP_REMOVED lines=67> */
[----:B------:R-:W-:Y:S01]  /*11330*/  FMNMX.FTZ R113, R65, R124, !PT ;  /* 0x0000007c41717209 */ /* 0x000fe20007810000 */
[----:B------:R-:W-:-:S03]  /*11340*/  FFMA.FTZ R124, R128, UR21, -R9 ;  /* 0x00000015807c7c23 */ /* 0x000fc60008010809 */
[----:B0-----:R-:W-:Y:S02]  /*11350*/  FMNMX.FTZ R117, R66, R113, !PT ;  /* 0x0000007142757209 */ /* 0x001fe40007810000 */
[----:B------:R0:W-:Y:S03]  /*11360*/  MUFU.EX2 R113, R127 ;  /* 0x0000007f00717308 */ /* 0x0001e60000000800 */
[----:B------:R-:W0:Y:S05]  /*11370*/  SHFL.BFLY PT, R128, R117, 0x2, 0x1f ;  /* 0x0c401f0075807f89 */ /* 0x000e2a00000e0000 */
[----:B------:R-:W-:Y:S08]  /*11380*/  MUFU.EX2 R109, R109 ;  /* 0x0000006d006d7308 */ /* 0x000ff00000000800 */
[----:B------:R-:W-:Y:S08]  /*11390*/  MUFU.EX2 R88, R88 ;  /* 0x0000005800587308 */ /* 0x000ff00000000800 */
[----:B------:R-:W-:Y:S01]  /*113a0*/  MUFU.EX2 R89, R89 ;  /* 0x0000005900597308 */ /* 0x000fe20000000800 */
[----:B0-----:R-:W-:Y:S01]  /*113b0*/  FMNMX.FTZ R127, R117, R128, !PT ;  /* 0x00000080757f7209 */ /* 0x001fe20007810000 */
[--C-:B------:R-:W-:Y:S01]  /*113c0*/  FFMA.FTZ R117, R129, UR21, -R9.reuse ;  /* 0x0000001581757c23 */ /* 0x100fe20008010809 */
[----:B------:R-:W-:-:S01]  /*113d0*/  FFMA.FTZ R128, R130, UR21, -R9 ;  /* 0x0000001582807c23 */ /* 0x000fc20008010809 */
[----:B------:R-:W-:-:S02]  /*113e0*/  FSEL R130, R10, RZ, P1 ;  /* 0x000000ff0a827208 */ /* 0x000fc40000800000 */
        /* <DEDUP_REMOVED lines=22> */
[--C-:B------:R-:W-:Y:S01]  /*11550*/  FFMA.FTZ R121, R121, UR21, -R129.reuse ;  /* 0x0000001579797c23 */ /* 0x100fe20008010881 */
        /* <DEDUP_REMOVED lines=44> */
[--C-:B------:R-:W-:Y:S01]  /*11820*/  FFMA.FTZ R65, R65, UR21, -R129.reuse ;  /* 0x0000001541417c23 */ /* 0x100fe20008010881 */
[----:B------:R-:W-:-:S01]  /*11830*/  FFMA.FTZ R66, R66, UR21, -R129 ;  /* 0x0000001542427c23 */ /* 0x000fc20008010881 */
[----:B------:R-:W-:-:S02]  /*11840*/  FADD.FTZ R5, R21, R4 ;  /* 0x0000000415057221 */ /* 0x000fc40000010000 */
[----:B------:R-:W2:Y:S02]  /*11850*/  MUFU.EX2 R122, R122 ;  /* 0x0000007a007a7308 */ /* 0x000ea40000000800 */
[----:B------:R-:W-:-:S04]  /*11860*/  FADD.FTZ R4, R70, R5 ;  /* 0x0000000546047221 */ /* 0x000fc80000010000 */
[----:B------:R-:W-:Y:S02]  /*11870*/  FADD.FTZ R5, R67, R4 ;  /* 0x0000000443057221 */ /* 0x000fe40000010000 */
[----:B------:R-:W3:Y:S02]  /*11880*/  MUFU.EX2 R125, R125 ;  /* 0x0000007d007d7308 */ /* 0x000ee40000000800 */
[----:B------:R-:W-:-:S04]  /*11890*/  FADD.FTZ R4, R120, R5 ;  /* 0x0000000578047221 */ /* 0x000fc80000010000 */
[----:B------:R-:W-:Y:S02]  /*118a0*/  FADD.FTZ R5, R69, R4 ;  /* 0x0000000445057221 */ /* 0x000fe40000010000 */
[----:B------:R-:W4:Y:S08]  /*118b0*/  MUFU.EX2 R126, R126 ;  /* 0x0000007e007e7308 */ /* 0x000f300000000800 */
[----:B------:R0:W-:Y:S08]  /*118c0*/  MUFU.EX2 R8, R130 ;  /* 0x0000008200087308 */ /* 0x0001f00000000800 */
[----:B------:R-:W5:Y:S01]  /*118d0*/  MUFU.EX2 R106, R106 ;  /* 0x0000006a006a7308 */ /* 0x000f620000000800 */
[----:B0-----:R-:W-:-:S04]  /*118e0*/  FADD.FTZ R130, R20, R131 ;  /* 0x0000008314827221 */ /* 0x001fc80000010000 */
[----:B-1----:R-:W-:-:S03]  /*118f0*/  FADD.FTZ R131, R121, R130 ;  /* 0x0000008279837221 */ /* 0x002fc60000010000 */
[----:B------:R-:W0:Y:S01]  /*11900*/  MUFU.EX2 R107, R107 ;  /* 0x0000006b006b7308 */ /* 0x000e220000000800 */
[----:B--2---:R-:W-:-:S04]  /*11910*/  FADD.FTZ R130, R122, R131 ;  /* 0x000000837a827221 */ /* 0x004fc80000010000 */
[----:B---3--:R-:W-:Y:S01]  /*11920*/  FADD.FTZ R131, R125, R130 ;  /* 0x000000827d837221 */ /* 0x008fe20000010000 */
[----:B------:R-:W-:-:S02]  /*11930*/  FADD.FTZ R130, R104, R5 ;  /* 0x0000000568827221 */ /* 0x000fc40000010000 */
[----:B------:R-:W1:Y:S01]  /*11940*/  MUFU.EX2 R110, R110 ;  /* 0x0000006e006e7308 */ /* 0x000e620000000800 */
[----:B----4-:R-:W-:-:S04]  /*11950*/  FADD.FTZ R131, R126, R131 ;  /* 0x000000837e837221 */ /* 0x010fc80000010000 */
        /* <DEDUP_REMOVED lines=108> */
.L_x_11686:
        /* <DEDUP_REMOVED lines=82> */
.L_x_11669:
[----:B------:R-:W-:Y:S06]  /*12540*/  BAR.ARV 0x8, 0x200 ;  /* 0x0208000000007b1d */ /* 0x000fec0000002000 */
[----:B------:R-:W-:Y:S05]  /*12550*/  @!P0 BRA `(.L_x_11688) ;  /* 0x0000000000048947 */ /* 0x000fea0003800000 */
[----:B------:R-:W-:Y:S01]  /*12560*/  BPT.TRAP 0x1 ;  /* 0x000000040000795c */ /* 0x000fe20000300000 */
.L_x_11688:
[----:B------:R-:W-:Y:S01]  /*12570*/  ULEA UR14, UR39, UR45, 0x3 ;  /* 0x0000002d270e7291 */ /* 0x000fe2000f8e183f */
[----:B------:R-:W-:-:S05]  /*12580*/  IMAD.U32 R0, RZ, RZ, UR37 ;  /* 0x00000025ff007e24 */ /* 0x000fca000f8e00ff */
[----:B------:R-:W-:-:S04]  /*12590*/  SHF.L.U32 R0, R0, 0x1f, RZ ;  /* 0x0000001f00007819 */ /* 0x000fc800000006ff */
[----:B------:R0:W1:Y:S01]  /*125a0*/  SYNCS.PHASECHK.TRANS64.TRYWAIT P1, [UR14+0x13250], R0 ;  /* 0x01325000ff0075a7 */ /* 0x000062000802014e */
[----:B------:R-:W-:Y:S05]  /*125b0*/  @!P0 BRA `(.L_x_11689) ;  /* 0x0000000000048947 */ /* 0x000fea0003800000 */
[----:B------:R-:W-:Y:S01]  /*125c0*/  BPT.TRAP 0x1 ;  /* 0x000000040000795c */ /* 0x000fe20000300000 */
.L_x_11689:
[----:B-1----:R-:W-:Y:S05]  /*125d0*/  @P1 BRA `(.L_x_11690) ;  /* 0x0000000000081947 */ /* 0x002fea0003800000 */
[----:B------:R-:W1:Y:S02]  /*125e0*/  SYNCS.PHASECHK.TRANS64.TRYWAIT P1, [UR14+0x13250], R0 ;  /* 0x01325000ff0075a7 */ /* 0x000e64000802014e */
[----:B-1----:R-:W-:Y:S05]  /*125f0*/  @!P1 BRA `(.L_x_11691) ;  /* 0x0000007800c89947 */ /* 0x002fea0003800000 */
.L_x_11690:
        /* <DEDUP_REMOVED lines=13> */
[----:B------:R-:W-:Y:S01]  /*126d0*/  @UP0 UIMAD UR6, UR6, UR10, URZ ;  /* 0x0000000a060602a4 */ /* 0x000fe2000f8e023f */
[----:B------:R-:W-:Y:S01]  /*126e0*/  @UP0 ULDC.64 UR12, c[0x0][0x9d0] ;  /* 0x00027400000c0ab9 */ /* 0x000fe20000000a00 */
[----:B------:R-:W-:Y:S02]  /*126f0*/  @UP0 UIMAD.WIDE.U32 UR8, UR47, UR10, URZ ;  /* 0x0000000a2f0802a5 */ /* 0x000fe4000f8e003f */
[----:B------:R-:W-:Y:S02]  /*12700*/  @UP0 UIMAD UR6, UR47, UR11, UR6 ;  /* 0x0000000b2f0602a4 */ /* 0x000fe4000f8e0206 */
[----:B------:R-:W-:-:S02]  /*12710*/  UIMAD UR10, UR39, 0x280, UR45 ;  /* 0x00000280270a78a4 */ /* 0x000fc4000f8e022d */
[----:B------:R-:W-:Y:S02]  /*12720*/  @UP0 UIMAD UR7, UR7, UR12, URZ ;  /* 0x0000000c070702a4 */ /* 0x000fe4000f8e023f */
[----:B------:R-:W-:Y:S02]  /*12730*/  @UP0 UIADD3 UR9, UR9, UR6, URZ ;  /* 0x0000000609090290 */ /* 0x000fe4000fffe03f */
[----:B------:R-:W-:Y:S01]  /*12740*/  @UP0 UIMAD UR11, UR48, UR13, UR7 ;  /* 0x0000000d300b02a4 */ /* 0x000fe2000f8e0207 */
[----:B------:R-:W-:Y:S02]  /*12750*/  UMOV UR6, UR10 ;  /* 0x0000000a00067c82 */ /* 0x000fe40008000000 */
[----:B------:R-:W-:Y:S02]  /*12760*/  UMOV UR7, 0xc0000010 ;  /* 0xc000001000077882 */ /* 0x000fe40000000000 */
[----:B------:R-:W-:Y:S01]  /*12770*/  QGMMA.64x64x32.F32.E4M3.E4M3 R24, R152, gdesc[UR4], R24, gsb0 ;  /* 0x00e0000498187df3 */ /* 0x000fe20008000818 */
        /* <DEDUP_REMOVED lines=65> */
.L_x_11692:
        /* <DEDUP_REMOVED lines=10> */
[-C--:B------:R-:W-:Y:S01]  /*12c30*/  FMUL.FTZ R33, R26, R7.reuse ;  /* 0x000000071a217220 */ /* 0x080fe20000410000 */
[----:B------:R-:W-:Y:S01]  /*12c40*/  FMUL.FTZ R32, R27, R7 ;  /* 0x000000071b207220 */ /* 0x000fe20000410000 */
        /* <DEDUP_REMOVED lines=30> */
.L_x_11618:
        /* <DEDUP_REMOVED lines=8> */
[----:B0-----:R-:W-:-:S05]  /*12eb0*/  LEA R9, R0, R9, 0x18 ;  /* 0x0000000900097211 */ /* 0x001fca00078ec0ff */
[----:B------:R-:W0:Y:S02]  /*12ec0*/  LDS.128 R4, [R9+0x132d0] ;  /* 0x0132d00009047984 */ /* 0x000e240000000c00 */
[----:B0-----:R-:W-:Y:S01]  /*12ed0*/  IMAD.IADD R4, R10, 0x1, -R35 ;  /* 0x000000010a047824 */ /* 0x001fe200078e0a23 */
[----:B------:R-:W-:Y:S02]  /*12ee0*/  R2UR UR5, R5 ;  /* 0x00000000050572ca */ /* 0x000fe400000e0000 */
[----:B------:R-:W-:Y:S01]  /*12ef0*/  R2UR UR48, R6 ;  /* 0x00000000063072ca */ /* 0x000fe200000e0000 */
[----:B------:R-:W-:Y:S01]  /*12f00*/  IMAD.SHL.U32 R0, R4, 0x8, RZ ;  /* 0x0000000804007824 */ /* 0x000fe200078e00ff */
[----:B------:R-:W-:Y:S02]  /*12f10*/  R2UR UR47, R7 ;  /* 0x00000000072f72ca */ /* 0x000fe400000e0000 */
[----:B------:R-:W-:Y:S02]  /*12f20*/  SHF.R.S32.HI R5, RZ, 0x3, R3 ;  /* 0x00000003ff057819 */ /* 0x000fe40000011403 */
[----:B------:R-:W-:Y:S01]  /*12f30*/  SHF.R.S32.HI R3, RZ, 0x1f, R0 ;  /* 0x0000001fff037819 */ /* 0x000fe20000011400 */
[----:B------:R-:W-:Y:S06]  /*12f40*/  BAR.ARV 0x4, 0x200 ;  /* 0x0108000000007b1d */ /* 0x000fec0000002000 */
[----:B------:R-:W-:Y:S05]  /*12f50*/  @P0 BRA `(.L_x_11694) ;  /* 0x0000001000940947 */ /* 0x000fea0003800000 */
[----:B------:R-:W-:Y:S01]  /*12f60*/  IMAD.SHL.U32 R6, R23, 0x4, RZ ;  /* 0x0000000417067824 */ /* 0x000fe200078e00ff */
[----:B------:R-:W-:Y:S01]  /*12f70*/  ULDC.64 UR6, c[0x4][0x38] ;  /* 0x01000e0000067ab9 */ /* 0x000fe20000000a00 */
[----:B------:R-:W0:Y:S01]  /*12f80*/  S2R R40, SR_SWINHI ;  /* 0x0000000000287919 */ /* 0x000e220000002f00 */
        /* <DEDUP_REMOVED lines=16> */
[----:B------:R-:W-:Y:S01]  /*13090*/  BAR.SYNC.DEFER_BLOCKING 0x1, 0x180 ;  /* 0x0046000000007b1d */ /* 0x000fe20000010000 */
[----:B------:R-:W-:-:S04]  /*130a0*/  LOP3.LUT R6, R6, 0xc, RZ, 0xc0, !PT ;  /* 0x0000000c06067812 */ /* 0x000fc800078ec0ff */
[----:B------:R-:W-:Y:S01]  /*130b0*/  IADD3 R6, P0, R6, UR6, RZ ;  /* 0x0000000606067c10 */ /* 0x000fe2000ff1e0ff */
[----:B------:R-:W-:Y:S01]  /*130c0*/  UMOV UR4, URZ ;  /* 0x0000003f00047c82 */ /* 0x000fe20008000000 */
[----:B------:R-:W-:Y:S01]  /*130d0*/  USHF.R.S32.HI UR16, URZ, 0x1f, UR40 ;  /* 0x0000001f3f107899 */ /* 0x000fe20008011428 */
[----:B------:R-:W-:Y:S02]  /*130e0*/  ULDC.64 UR10, c[0x0][0xb90] ;  /* 0x0002e400000a7ab9 */ /* 0x000fe40000000a00 */
[----:B------:R-:W-:Y:S01]  /*130f0*/  IMAD.X R7, RZ, RZ, UR7, P0 ;  /* 0x00000007ff077e24 */ /* 0x000fe200080e06ff */
[----:B------:R-:W-:Y:S01]  /*13100*/  ULDC.64 UR6, c[0x0][0xc00] ;  /* 0x0003000000067ab9 */ /* 0x000fe20000000a00 */
[----:B------:R-:W-:Y:S01]  /*13110*/  USHF.R.S32.HI UR9, URZ, 0x1f, UR41 ;  /* 0x0000001f3f097899 */ /* 0x000fe20008011429 */
[----:B------:R-:W-:Y:S02]  /*13120*/  ULDC.64 UR14, c[0x0][0xb98] ;  /* 0x0002e600000e7ab9 */ /* 0x000fe40000000a00 */
[----:B------:R1:W2:Y:S01]  /*13130*/  LDG.E.CONSTANT R18, desc[UR50][R6.64] ;  /* 0x0000003206127981 */ /* 0x0002a2000c1e9900 */
[----:B------:R-:W-:Y:S01]  /*13140*/  UISETP.NE.U32.AND UP0, UPT, UR6, URZ, UPT ;  /* 0x0000003f0600728c */ /* 0x000fe2000bf05070 */
[----:B------:R-:W-:-:S03]  /*13150*/  ULDC.64 UR18, c[0x0][0xc08] ;  /* 0x0003020000127ab9 */ /* 0x000fc60000000a00 */
[----:B------:R-:W-:-:S03]  /*13160*/  UISETP.NE.AND.EX UP0, UPT, UR7, URZ, UPT, UP0 ;  /* 0x0000003f0700728c */ /* 0x000fc6000bf05300 */
[----:B------:R-:W-:Y:S01]  /*13170*/  ULDC.64 UR6, c[0x0][0xc00] ;  /* 0x0003000000067ab9 */ /* 0x000fe20000000a00 */
[----:B-1----:R-:W-:Y:S01]  /*13180*/  LOP3.LUT P0, R6, R23, 0x3, RZ, 0xc0, !PT ;  /* 0x0000000317067812 */ /* 0x002fe2000780c0ff */
[----:B------:R-:W-:-:S03]  /*13190*/  UIMAD.WIDE UR6, UR41, 0x4, UR6 ;  /* 0x00000004290678a5 */ /* 0x000fc6000f8e0206 */
[----:B------:R-:W-:Y:S02]  /*131a0*/  ISETP.EQ.OR P0, PT, R6, 0x3, !P0 ;  /* 0x000000030600780c */ /* 0x000fe40004702670 */
[----:B------:R-:W-:Y:S02]  /*131b0*/  MOV R6, R9 ;  /* 0x0000000900067202 */ /* 0x000fe40000000f00 */
[----:B0-----:R-:W-:Y:S02]  /*131c0*/  MOV R7, R40 ;  /* 0x0000002800077202 */ /* 0x001fe40000000f00 */
[----:B------:R-:W-:Y:S02]  /*131d0*/  SEL R39, R30, R31, P0 ;  /* 0x0000001f1e277207 */ /* 0x000fe40000000000 */
[----:B------:R-:W-:Y:S01]  /*131e0*/  SEL R30, R31, R30, P0 ;  /* 0x0000001e1f1e7207 */ /* 0x000fe20000000000 */
[----:B------:R-:W-:Y:S01]  /*131f0*/  IMAD.WIDE R12, R157, 0x2, R6 ;  /* 0x000000029d0c7825 */ /* 0x000fe200078e0206 */
[----:B------:R-:W-:-:S02]  /*13200*/  SEL R31, R27, R26, P0 ;  /* 0x0000001a1b1f7207 */ /* 0x000fc40000000000 */
[----:B------:R-:W-:Y:S02]  /*13210*/  SEL R26, R26, R27, P0 ;  /* 0x0000001b1a1a7207 */ /* 0x000fe40000000000 */
[----:B------:R-:W-:Y:S02]  /*13220*/  IADD3 R27, P3, R12, 0x20, RZ ;  /* 0x000000200c1b7810 */ /* 0x000fe40007f7e0ff */
[----:B------:R-:W-:Y:S02]  /*13230*/  SEL R37, R15, R14, P0 ;  /* 0x0000000e0f257207 */ /* 0x000fe40000000000 */
[----:B------:R-:W-:Y:S02]  /*13240*/  SEL R34, R14, R15, P0 ;  /* 0x0000000f0e227207 */ /* 0x000fe40000000000 */
[----:B------:R-:W-:Y:S02]  /*13250*/  IADD3 R47, P1, R12, 0x60, RZ ;  /* 0x000000600c2f7810 */ /* 0x000fe40007f3e0ff */
[----:B------:R-:W-:-:S02]  /*13260*/  LOP3.LUT R14, R27, 0x380, RZ, 0xc0, !PT ;  /* 0x000003801b0e7812 */ /* 0x000fc400078ec0ff */
[----:B------:R-:W-:Y:S01]  /*13270*/  LOP3.LUT R36, R47, 0x380, RZ, 0xc0, !PT ;  /* 0x000003802f247812 */ /* 0x000fe200078ec0ff */
[----:B------:R-:W-:Y:S01]  /*13280*/  IMAD.X R15, RZ, RZ, R13, P1 ;  /* 0x000000ffff0f7224 */ /* 0x000fe200008e060d */
[----:B------:R-:W-:Y:S02]  /*13290*/  SHF.R.U64 R14, R14, 0x3, RZ ;  /* 0x000000030e0e7819 */ /* 0x000fe400000012ff */
[----:B------:R-:W-:Y:S02]  /*132a0*/  SEL R35, R29, R28, P0 ;  /* 0x0000001c1d237207 */ /* 0x000fe40000000000 */
[----:B------:R-:W-:Y:S02]  /*132b0*/  SEL R28, R28, R29, P0 ;  /* 0x0000001d1c1c7207 */ /* 0x000fe40000000000 */
[----:B------:R-:W-:Y:S02]  /*132c0*/  SEL R33, R58, R57, P0 ;  /* 0x000000393a217207 */ /* 0x000fe40000000000 */
[----:B------:R-:W-:-:S02]  /*132d0*/  SEL R29, R25, R24, P0 ;  /* 0x00000018191d7207 */ /* 0x000fc40000000000 */
[----:B------:R-:W-:Y:S02]  /*132e0*/  SEL R32, R24, R25, P0 ;  /* 0x0000001918207207 */ /* 0x000fe40000000000 */
[----:B------:R-:W-:Y:S02]  /*132f0*/  SEL R58, R57, R58, P0 ;  /* 0x0000003a393a7207 */ /* 0x000fe40000000000 */
[----:B------:R-:W-:Y:S02]  /*13300*/  SHF.R.U64 R36, R36, 0x3, RZ ;  /* 0x0000000324247819 */ /* 0x000fe400000012ff */
[----:B------:R-:W-:Y:S02]  /*13310*/  LOP3.LUT R24, R14, R27, RZ, 0x3c, !PT ;  /* 0x0000001b0e187212 */ /* 0x000fe400078e3cff */
[----:B------:R-:W-:Y:S02]  /*13320*/  SEL R41, R21, R20, P0 ;  /* 0x0000001415297207 */ /* 0x000fe40000000000 */
[----:B------:R-:W-:-:S02]  /*13330*/  SEL R40, R20, R21, P0 ;  /* 0x0000001514287207 */ /* 0x000fc40000000000 */
[----:B------:R-:W-:Y:S02]  /*13340*/  SEL R43, R54, R55, P0 ;  /* 0x00000037362b7207 */ /* 0x000fe40000000000 */
[----:B------:R-:W-:Y:S02]  /*13350*/  SEL R54, R55, R54, P0 ;  /* 0x0000003637367207 */ /* 0x000fe40000000000 */
[----:B------:R-:W-:Y:S02]  /*13360*/  LOP3.LUT R14, R36, R47, RZ, 0x3c, !PT ;  /* 0x0000002f240e7212 */ /* 0x000fe400078e3cff */
[C---:B------:R-:W-:Y:S02]  /*13370*/  LOP3.LUT R25, R12.reuse, 0x380, RZ, 0xc0, !PT ;  /* 0x000003800c197812 */ /* 0x040fe400078ec0ff */
[----:B------:R-:W-:Y:S02]  /*13380*/  IADD3 R45, P2, R12, 0x40, RZ ;  /* 0x000000400c2d7810 */ /* 0x000fe40007f5e0ff */
[----:B------:R-:W-:-:S02]  /*13390*/  SHF.R.U64 R25, R25, 0x3, RZ ;  /* 0x0000000319197819 */ /* 0x000fc400000012ff */
[----:B------:R-:W-:Y:S01]  /*133a0*/  LOP3.LUT R20, R45, 0x380, RZ, 0xc0, !PT ;  /* 0x000003802d147812 */ /* 0x000fe200078ec0ff */
[--C-:B------:R-:W-:Y:S01]  /*133b0*/  IMAD.X R21, RZ, RZ, R13.reuse, P2 ;  /* 0x000000ffff157224 */ /* 0x100fe200010e060d */
[----:B------:R-:W-:Y:S01]  /*133c0*/  LOP3.LUT R12, R25, R12, RZ, 0x3c, !PT ;  /* 0x0000000c190c7212 */ /* 0x000fe200078e3cff */
[----:B------:R-:W-:Y:S01]  /*133d0*/  IMAD.X R25, RZ, RZ, R13, P3 ;  /* 0x000000ffff197224 */ /* 0x000fe200018e060d */
[----:B------:R-:W-:Y:S02]  /*133e0*/  SHF.R.U64 R20, R20, 0x3, RZ ;  /* 0x0000000314147819 */ /* 0x000fe400000012ff */
[----:B------:R-:W-:Y:S02]  /*133f0*/  MOV R46, R12 ;  /* 0x0000000c002e7202 */ /* 0x000fe40000000f00 */
[----:B------:R-:W-:Y:S02]  /*13400*/  LOP3.LUT R20, R20, R45, RZ, 0x3c, !PT ;  /* 0x0000002d14147212 */ /* 0x000fe400078e3cff */
[----:B------:R-:W-:-:S02]  /*13410*/  MOV R45, R24 ;  /* 0x00000018002d7202 */ /* 0x000fc40000000f00 */
[----:B------:R-:W-:Y:S02]  /*13420*/  MOV R42, R14 ;  /* 0x0000000e002a7202 */ /* 0x000fe40000000f00 */
[----:B------:R-:W-:Y:S01]  /*13430*/  MOV R44, R20 ;  /* 0x00000014002c7202 */ /* 0x000fe20000000f00 */
[----:B------:R-:W-:Y:S01]  /*13440*/  IMAD.U32 R20, RZ, RZ, UR6 ;  /* 0x00000006ff147e24 */ /* 0x000fe2000f8e00ff */
[----:B------:R-:W-:Y:S01]  /*13450*/  PLOP3.LUT P2, PT, PT, PT, UP0, 0x80, 0x0 ;  /* 0x000000000000781c */ /* 0x000fe20003f4f008 */
[----:B------:R-:W-:Y:S01]  /*13460*/  IMAD.U32 R21, RZ, RZ, UR7 ;  /* 0x00000007ff157e24 */ /* 0x000fe2000f8e00ff */
        /* <DEDUP_REMOVED lines=12> */
[----:B------:R0:W4:Y:S01]  /*13530*/  SHFL.IDX PT, R38, R26, R27, 0x1c1f ;  /* 0x001c1f1b1a267589 */ /* 0x00012200000e0000 */
[----:B-1----:R-:W-:-:S03]  /*13540*/  SEL R24, R35, R28, P0 ;  /* 0x0000001c23187207 */ /* 0x002fc60000000000 */
[----:B------:R-:W-:Y:S04]  /*13550*/  SHFL.IDX PT, R37, R37, R18, 0x1c1f ;  /* 0x001c1f1225257589 */ /* 0x000fe800000e0000 */
[----:B------:R-:W1:Y:S01]  /*13560*/  SHFL.IDX PT, R34, R34, R27, 0x1c1f ;  /* 0x001c1f1b22227589 */ /* 0x000e6200000e0000 */
[----:B--2---:R-:W-:Y:S02]  /*13570*/  SEL R13, R39, R36, P0 ;  /* 0x00000024270d7207 */ /* 0x004fe40000000000 */
[----:B0-----:R-:W-:Y:S01]  /*13580*/  SEL R26, R28, R35, P0 ;  /* 0x000000231c1a7207 */ /* 0x001fe20000000000 */
[----:B------:R-:W-:Y:S01]  /*13590*/  SHFL.IDX PT, R41, R41, R18, 0x1c1f ;  /* 0x001c1f1229297589 */ /* 0x000fe200000e0000 */
[----:B------:R-:W-:-:S03]  /*135a0*/  SEL R15, R36, R39, P0 ;  /* 0x00000027240f7207 */ /* 0x000fc60000000000 */
[----:B------:R-:W0:Y:S01]  /*135b0*/  SHFL.IDX PT, R40, R40, R27, 0x1c1f ;  /* 0x001c1f1b28287589 */ /* 0x000e2200000e0000 */
[----:B---3--:R-:W-:Y:S02]  /*135c0*/  SEL R28, R29, R32, P0 ;  /* 0x000000201d1c7207 */ /* 0x008fe40000000000 */
[----:B------:R-:W-:Y:S01]  /*135d0*/  SEL R30, R32, R29, P0 ;  /* 0x0000001d201e7207 */ /* 0x000fe20000000000 */
[----:B------:R-:W-:Y:S04]  /*135e0*/  SHFL.IDX PT, R43, R43, R18, 0x1c1f ;  /* 0x001c1f122b2b7589 */ /* 0x000fe800000e0000 */
[----:B------:R2:W3:Y:S01]  /*135f0*/  SHFL.IDX PT, R54, R54, R27, 0x1c1f ;  /* 0x001c1f1b36367589 */ /* 0x0004e200000e0000 */
[----:B----4-:R-:W-:-:S03]  /*13600*/  SEL R25, R31, R38, P0 ;  /* 0x000000261f197207 */ /* 0x010fc60000000000 */
[----:B------:R4:W-:Y:S01]  /*13610*/  STSM.16.M88.4 [R46], R12 ;  /* 0x0000000c2e007844 */ /* 0x0009e20000000200 */
[----:B-1----:R-:W-:Y:S02]  /*13620*/  SEL R32, R37, R34, P0 ;  /* 0x0000002225207207 */ /* 0x002fe40000000000 */
[----:B--2---:R-:W-:Y:S02]  /*13630*/  SEL R27, R38, R31, P0 ;  /* 0x0000001f261b7207 */ /* 0x004fe40000000000 */
[----:B------:R-:W-:Y:S02]  /*13640*/  SEL R34, R34, R37, P0 ;  /* 0x0000002522227207 */ /* 0x000fe40000000000 */
[----:B------:R-:W1:Y:S01]  /*13650*/  LDC R37, c[0x0][0xbe8] ;  /* 0x0002fa00ff257b82 */ /* 0x000e620000000800 */
[----:B------:R2:W-:Y:S01]  /*13660*/  STSM.16.M88.4 [R45], R24 ;  /* 0x000000182d007844 */ /* 0x0005e20000000200 */
[----:B0-----:R-:W-:Y:S02]  /*13670*/  SEL R29, R41, R40, P0 ;  /* 0x00000028291d7207 */ /* 0x001fe40000000000 */
[----:B------:R-:W-:-:S05]  /*13680*/  SEL R31, R40, R41, P0 ;  /* 0x00000029281f7207 */ /* 0x000fca0000000000 */
[----:B------:R0:W-:Y:S01]  /*13690*/  STSM.16.M88.4 [R44], R28 ;  /* 0x0000001c2c007844 */ /* 0x0001e20000000200 */
[----:B---3--:R-:W-:Y:S02]  /*136a0*/  SEL R33, R43, R54, P0 ;  /* 0x000000362b217207 */ /* 0x008fe40000000000 */
[----:B------:R-:W-:-:S05]  /*136b0*/  SEL R35, R54, R43, P0 ;  /* 0x0000002b36237207 */ /* 0x000fca0000000000 */
[----:B------:R0:W-:Y:S01]  /*136c0*/  STSM.16.M88.4 [R42], R32 ;  /* 0x000000202a007844 */ /* 0x0001e20000000200 */
[----:B------:R-:W-:Y:S06]  /*136d0*/  BAR.SYNC.DEFER_BLOCKING 0x1, 0x180 ;  /* 0x0046000000007b1d */ /* 0x000fec0000010000 */
[----:B------:R-:W3:Y:S01]  /*136e0*/  @P2 LDG.E R18, desc[UR50][R20.64] ;  /* 0x0000003214122981 */ /* 0x000ee2000c1e1900 */
[----:B-1----:R-:W-:Y:S01]  /*136f0*/  ISETP.NE.AND P1, PT, R37, 0x1, PT ;  /* 0x000000012500780c */ /* 0x002fe20003f25270 */
[----:B----4-:R-:W-:Y:S01]  /*13700*/  VIADD R15, R22, UR42 ;  /* 0x0000002a160f7c36 */ /* 0x010fe20008000000 */
[----:B------:R-:W-:Y:S01]  /*13710*/  UIMAD UR6, UR16, UR10, URZ ;  /* 0x0000000a100672a4 */ /* 0x000fe2000f8e023f */
[----:B------:R-:W-:Y:S01]  /*13720*/  LEA.HI R17, R17, R10, RZ, 0x7 ;  /* 0x0000000a11117211 */ /* 0x000fe200078f38ff */
[----:B------:R-:W-:Y:S01]  /*13730*/  USEL UR9, UR9, URZ, !UP0 ;  /* 0x0000003f09097287 */ /* 0x000fe2000c000000 */
[----:B------:R-:W-:Y:S01]  /*13740*/  IMAD.MOV.U32 R12, RZ, RZ, R15 ;  /* 0x000000ffff0c7224 */ /* 0x000fe200078e000f */
[----:B------:R-:W-:Y:S01]  /*13750*/  UIMAD UR12, UR40, UR11, UR6 ;  /* 0x0000000b280c72a4 */ /* 0x000fe2000f8e0206 */
[----:B------:R-:W-:Y:S01]  /*13760*/  LOP3.LUT R17, R17, 0xffffff80, RZ, 0xc0, !PT ;  /* 0xffffff8011117812 */ /* 0x000fe200078ec0ff */
[----:B------:R-:W-:-:S02]  /*13770*/  USEL UR8, UR41, URZ, !UP0 ;  /* 0x0000003f29087287 */ /* 0x000fc4000c000000 */
[----:B------:R-:W-:-:S03]  /*13780*/  UISETP.NE.U32.AND UP0, UPT, UR18, URZ, UPT ;  /* 0x0000003f1200728c */ /* 0x000fc6000bf05070 */
[----:B------:R-:W1:Y:S01]  /*13790*/  @P1 LDC R36, c[0x0][0xbec] ;  /* 0x0002fb00ff241b82 */ /* 0x000e620000000800 */
[----:B------:R-:W-:-:S06]  /*137a0*/  UISETP.NE.AND.EX UP0, UPT, UR19, URZ, UPT, UP0 ;  /* 0x0000003f1300728c */ /* 0x000fcc000bf05300 */
[----:B------:R-:W-:Y:S01]  /*137b0*/  PLOP3.LUT P3, PT, PT, PT, UP0, 0x80, 0x0 ;  /* 0x000000000000781c */ /* 0x000fe20003f6f008 */
[----:B------:R-:W4:Y:S01]  /*137c0*/  @P1 LDC R38, c[0x0][0xbf0] ;  /* 0x0002fc00ff261b82 */ /* 0x000f220000000800 */
[----:B-1----:R-:W-:-:S05]  /*137d0*/  @P1 IMAD.HI.U32 R13, R15, R36, RZ ;  /* 0x000000240f0d1227 */ /* 0x002fca00078e00ff */
[----:B----4-:R-:W-:-:S05]  /*137e0*/  @P1 SHF.R.U32.HI R12, RZ, R38, R13 ;  /* 0x00000026ff0c1219 */ /* 0x010fca000001160d */
[----:B------:R-:W-:-:S04]  /*137f0*/  IMAD.MOV R14, RZ, RZ, -R12 ;  /* 0x000000ffff0e7224 */ /* 0x000fc800078e0a0c */
[----:B------:R-:W-:Y:S01]  /*13800*/  IMAD R15, R37, R14, R15 ;  /* 0x0000000e250f7224 */ /* 0x000fe200078e020f */
[----:B------:R-:W-:-:S04]  /*13810*/  SHF.R.S32.HI R14, RZ, 0x1f, R12 ;  /* 0x0000001fff0e7819 */ /* 0x000fc8000001140c */
[----:B------:R-:W-:Y:S02]  /*13820*/  SHF.R.S32.HI R13, RZ, 0x1f, R15 ;  /* 0x0000001fff0d7819 */ /* 0x000fe4000001140f */
[----:B---3--:R-:W-:-:S13]  /*13830*/  @P2 R2UR UR4, R18 ;  /* 0x00000000120422ca */ /* 0x008fda00000e0000 */
[----:B------:R-:W-:Y:S02]  /*13840*/  USHF.R.S32.HI UR7, URZ, 0x1f, UR4 ;  /* 0x0000001f3f077899 */ /* 0x000fe40008011404 */
[----:B------:R-:W-:Y:S02]  /*13850*/  UMOV UR6, UR4 ;  /* 0x0000000400067c82 */ /* 0x000fe40008000000 */
[----:B------:R-:W-:-:S04]  /*13860*/  UIMAD.WIDE.U32 UR10, UR40, UR10, UR6 ;  /* 0x0000000a280a72a5 */ /* 0x000fc8000f8e0006 */
[----:B------:R-:W-:Y:S02]  /*13870*/  UIADD3 UR11, UR11, UR12, URZ ;  /* 0x0000000c0b0b7290 */ /* 0x000fe4000fffe03f */
[----:B------:R-:W-:Y:S02]  /*13880*/  UIMAD UR12, UR9, UR14, URZ ;  /* 0x0000000e090c72a4 */ /* 0x000fe4000f8e023f */
[----:B------:R-:W-:Y:S02]  /*13890*/  UIMAD.WIDE.U32 UR10, UR8, UR14, UR10 ;  /* 0x0000000e080a72a5 */ /* 0x000fe4000f8e000a */
[----:B------:R-:W-:Y:S01]  /*138a0*/  UIMAD UR12, UR8, UR15, UR12 ;  /* 0x0000000f080c72a4 */ /* 0x000fe2000f8e020c */
[----:B------:R-:W-:-:S03]  /*138b0*/  ULDC UR14, c[0x0][0xa88] ;  /* 0x0002a200000e7ab9 */ /* 0x000fc60000000800 */
[----:B------:R-:W-:Y:S02]  /*138c0*/  IADD3 R12, P0, R12, UR10, RZ ;  /* 0x0000000a0c0c7c10 */ /* 0x000fe4000ff1e0ff */
[----:B--2---:R-:W-:Y:S01]  /*138d0*/  IMAD.U32 R25, RZ, RZ, UR12 ;  /* 0x0000000cff197e24 */ /* 0x004fe2000f8e00ff */
[----:B------:R-:W-:Y:S02]  /*138e0*/  ULDC.64 UR12, c[0x0][0xb88] ;  /* 0x0002e200000c7ab9 */ /* 0x000fe40000000a00 */
[----:B------:R-:W-:Y:S02]  /*138f0*/  IMAD R18, R13, UR12, RZ ;  /* 0x0000000c0d127c24 */ /* 0x000fe4000f8e02ff */
[----:B------:R-:W-:Y:S01]  /*13900*/  IADD3.X R13, R14, UR11, R25, P0, !PT ;  /* 0x0000000b0e0d7c10 */ /* 0x000fe200087fe419 */
[----:B------:R-:W-:Y:S01]  /*13910*/  @UP0 ULDC.64 UR10, c[0x0][0xc08] ;  /* 0x00030200000a0ab9 */ /* 0x000fe20000000a00 */
[----:B------:R-:W-:Y:S01]  /*13920*/  IMAD R25, R15, UR13, R18 ;  /* 0x0000000d0f197c24 */ /* 0x000fe2000f8e0212 */
[----:B------:R-:W-:Y:S01]  /*13930*/  @UP0 UIMAD.WIDE UR10, UR41, 0x4, UR10 ;  /* 0x00000004290a08a5 */ /* 0x000fe2000f8e020a */
[----:B------:R-:W-:-:S02]  /*13940*/  IMAD.U32 R14, RZ, RZ, UR14 ;  /* 0x0000000eff0e7e24 */ /* 0x000fc4000f8e00ff */
[----:B------:R-:W-:Y:S01]  /*13950*/  IMAD.WIDE.U32 R12, R15, UR12, R12 ;  /* 0x0000000c0f0c7c25 */ /* 0x000fe2000f8e000c */
[----:B------:R-:W-:-:S03]  /*13960*/  ULDC.64 UR12, c[0x0][0xb50] ;  /* 0x0002d400000c7ab9 */ /* 0x000fc60000000a00 */
[----:B------:R-:W-:Y:S01]  /*13970*/  IMAD.IADD R13, R13, 0x1, R25 ;  /* 0x000000010d0d7824 */ /* 0x000fe200078e0219 */
[C---:B------:R-:W-:Y:S01]  /*13980*/  LEA R15, P0, R12.reuse, UR12, 0x2 ;  /* 0x0000000c0c0f7c11 */ /* 0x040fe2000f8010ff */
[----:B------:R-:W-:Y:S02]  /*13990*/  IMAD.U32 R24, RZ, RZ, UR10 ;  /* 0x0000000aff187e24 */ /* 0x000fe4000f8e00ff */
[----:B------:R-:W-:Y:S01]  /*139a0*/  IMAD.U32 R25, RZ, RZ, UR11 ;  /* 0x0000000bff197e24 */ /* 0x000fe2000f8e00ff */
[----:B------:R-:W-:-:S04]  /*139b0*/  LEA.HI.X R12, R12, UR13, R13, 0x2, P0 ;  /* 0x0000000d0c0c7c11 */ /* 0x000fc800080f140d */
[----:B------:R0:W5:Y:S01]  /*139c0*/  @P3 LDG.E R14, desc[UR50][R24.64] ;  /* 0x00000032180e3981 */ /* 0x000162000c1e1900 */
[----:B------:R-:W-:Y:S05]  /*139d0*/  @P3 BRA `(.L_x_11695) ;  /* 0x0000000000103947 */ /* 0x000fea0003800000 */
[----:B------:R-:W-:Y:S05]  /*139e0*/  @!P2 BRA `(.L_x_11695) ;  /* 0x00000000000ca947 */ /* 0x000fea0003800000 */
[----:B------:R-:W2:Y:S04]  /*139f0*/  LDG.E R13, desc[UR50][R20.64] ;  /* 0x00000032140d7981 */ /* 0x000ea8000c1e1900 */
[----:B-----5:R-:W2:Y:S02]  /*13a00*/  LDG.E R14, desc[UR50][R20.64+0x4] ;  /* 0x00000432140e7981 */ /* 0x020ea4000c1e1900 */
[----:B--2---:R-:W-:-:S07]  /*13a10*/  IMAD.IADD R14, R14, 0x1, -R13 ;  /* 0x000000010e0e7824 */ /* 0x004fce00078e0a0d */
.L_x_11695:
[----:B------:R-:W-:Y:S01]  /*13a20*/  IMAD R13, R5, 0x40, R0 ;  /* 0x00000040050d7824 */ /* 0x000fe200078e0200 */
[----:B------:R-:W-:Y:S01]  /*13a30*/  SHFL.IDX PT, R20, R15, RZ, 0x1c1f ;  /* 0x001c1fff0f147589 */ /* 0x000fe200000e0000 */
[----:B------:R-:W-:Y:S01]  /*13a40*/  IMAD.IADD R17, R10, 0x1, -R17 ;  /* 0x000000010a117824 */ /* 0x000fe200078e0a11 */
[----:B------:R-:W-:Y:S01]  /*13a50*/  ULDC.64 UR12, c[0x0][0xaa0] ;  /* 0x0002a800000c7ab9 */ /* 0x000fe20000000a00 */
[----:B------:R-:W-:Y:S01]  /*13a60*/  IMAD.WIDE R6, R13, 0x2, R6 ;  /* 0x000000020d067825 */ /* 0x000fe200078e0206 */
[----:B------:R-:W1:Y:S02]  /*13a70*/  SHFL.IDX PT, R21, R12, RZ, 0x1c1f ;  /* 0x001c1fff0c157589 */ /* 0x000e6400000e0000 */
[----:B------:R-:W-:Y:S01]  /*13a80*/  LOP3.LUT P0, RZ, R17, 0x3, RZ, 0xc0, !PT ;  /* 0x0000000311ff7812 */ /* 0x000fe2000780c0ff */
[----:B------:R-:W-:Y:S01]  /*13a90*/  VIADD R18, R156, UR42 ;  /* 0x0000002a9c127c36 */ /* 0x000fe20008000000 */
[----:B0-----:R-:W-:Y:S01]  /*13aa0*/  SHFL.IDX PT, R34, R15, 0x1, 0x1c1f ;  /* 0x003c1f000f227f89 */ /* 0x001fe200000e0000 */
[----:B-----5:R-:W-:Y:S01]  /*13ab0*/  IMAD R39, R14, R37, RZ ;  /* 0x000000250e277224 */ /* 0x020fe200078e02ff */
[----:B------:R-:W-:Y:S01]  /*13ac0*/  IADD3 R25, P3, R6, 0x1800, RZ ;  /* 0x0000180006197810 */ /* 0x000fe20007f7e0ff */
[----:B------:R-:W-:Y:S01]  /*13ad0*/  VIADD R10, R18, 0x8 ;  /* 0x00000008120a7836 */ /* 0x000fe20000000000 */
[----:B------:R0:W2:Y:S01]  /*13ae0*/  SHFL.IDX PT, R35, R12, 0x1, 0x1c1f ;  /* 0x003c1f000c237f89 */ /* 0x0000a200000e0000 */
[----:B------:R-:W-:-:S02]  /*13af0*/  IADD3 R29, P4, R6, 0x3000, RZ ;  /* 0x00003000061d7810 */ /* 0x000fc40007f9e0ff */
[-C--:B------:R-:W-:Y:S02]  /*13b00*/  ISETP.GE.OR P2, PT, R18, R39.reuse, P0 ;  /* 0x000000271200720c */ /* 0x080fe40000746670 */
[----:B------:R-:W-:Y:S02]  /*13b10*/  LOP3.LUT R13, R6, 0x380, RZ, 0xc0, !PT ;  /* 0x00000380060d7812 */ /* 0x000fe400078ec0ff */
[----:B------:R-:W-:Y:S02]  /*13b20*/  LOP3.LUT R24, R25, 0x380, RZ, 0xc0, !PT ;  /* 0x0000038019187812 */ /* 0x000fe400078ec0ff */
[----:B------:R-:W-:Y:S02]  /*13b30*/  ISETP.GE.OR P0, PT, R10, R39, P0 ;  /* 0x000000270a00720c */ /* 0x000fe40000706670 */
[----:B------:R-:W-:Y:S02]  /*13b40*/  LOP3.LUT R28, R29, 0x380, RZ, 0xc0, !PT ;  /* 0x000003801d1c7812 */ /* 0x000fe400078ec0ff */
[----:B------:R-:W-:-:S02]  /*13b50*/  SHF.R.U64 R13, R13, 0x3, RZ ;  /* 0x000000030d0d7819 */ /* 0x000fc400000012ff */
[----:B------:R-:W-:Y:S01]  /*13b60*/  SHF.R.U64 R24, R24, 0x3, RZ ;  /* 0x0000000318187819 */ /* 0x000fe200000012ff */
[----:B-1----:R-:W-:Y:S01]  /*13b70*/  @!P2 ST.E desc[UR50][R20.64], R11 ;  /* 0x0000000b1400a985 */ /* 0x002fe2000c101932 */
[----:B------:R-:W-:Y:S02]  /*13b80*/  SHF.R.U64 R28, R28, 0x3, RZ ;  /* 0x000000031c1c7819 */ /* 0x000fe400000012ff */
[----:B0-----:R-:W-:Y:S01]  /*13b90*/  LOP3.LUT R12, R13, R6, RZ, 0x3c, !PT ;  /* 0x000000060d0c7212 */ /* 0x001fe200078e3cff */
        /* <DEDUP_REMOVED lines=9> */
[----:B------:R-:W-:-:S04]  /*13c30*/  IADD3 R17, P0, R6, 0x4800, RZ ;  /* 0x0000480006117810 */ /* 0x000fc80007f1e0ff */
[----:B------:R-:W-:Y:S01]  /*13c40*/  LOP3.LUT R6, R17, 0x380, RZ, 0xc0, !PT ;  /* 0x0000038011067812 */ /* 0x000fe200078ec0ff */
[----:B------:R-:W-:Y:S02]  /*13c50*/  IMAD.X R33, RZ, RZ, R7, P0 ;  /* 0x000000ffff217224 */ /* 0x000fe400000e0607 */
[----:B------:R-:W1:Y:S01]  /*13c60*/  @P1 LDC R7, c[0x0][0xbec] ;  /* 0x0002fb00ff071b82 */ /* 0x000e620000000800 */
[----:B------:R-:W-:-:S04]  /*13c70*/  SHF.R.U64 R6, R6, 0x3, RZ ;  /* 0x0000000306067819 */ /* 0x000fc800000012ff */
[----:B------:R-:W-:-:S03]  /*13c80*/  LOP3.LUT R32, R6, R17, RZ, 0x3c, !PT ;  /* 0x0000001106207212 */ /* 0x000fc600078e3cff */
[----:B------:R-:W1:Y:S01]  /*13c90*/  @P1 LDC R17, c[0x0][0xbf0] ;  /* 0x0002fc00ff111b82 */ /* 0x000e620000000800 */
[----:B------:R-:W-:Y:S02]  /*13ca0*/  UIMAD UR10, UR7, UR12, URZ ;  /* 0x0000000c070a72a4 */ /* 0x000fe4000f8e023f */
[----:B------:R-:W-:Y:S01]  /*13cb0*/  UIMAD.WIDE.U32 UR6, UR4, UR12, URZ ;  /* 0x0000000c040672a5 */ /* 0x000fe2000f8e003f */
[----:B------:R-:W-:Y:S01]  /*13cc0*/  IMAD R4, R4, 0x30, R5 ;  /* 0x0000003004047824 */ /* 0x000fe200078e0205 */
[----:B------:R-:W-:Y:S01]  /*13cd0*/  UIMAD UR10, UR4, UR13, UR10 ;  /* 0x0000000d040a72a4 */ /* 0x000fe2000f8e020a */
[----:B0-----:R-:W5:Y:S01]  /*13ce0*/  LD.E.128 R32, desc[UR50][R32.64] ;  /* 0x0000003220207980 */ /* 0x001f62000c101d00 */
[----:B------:R-:W-:Y:S01]  /*13cf0*/  VIADD R9, R9, 0x13220 ;  /* 0x0001322009097836 */ /* 0x000fe20000000000 */
[----:B------:R-:W-:Y:S01]  /*13d00*/  ULDC.64 UR12, c[0x0][0xae8] ;  /* 0x0002ba00000c7ab9 */ /* 0x000fe20000000a00 */
[----:B------:R-:W-:Y:S01]  /*13d10*/  UIADD3 UR7, UR7, UR10, URZ ;  /* 0x0000000a07077290 */ /* 0x000fe2000fffe03f */
[----:B------:R-:W-:Y:S01]  /*13d20*/  VIADD R10, R4, UR42 ;  /* 0x0000002a040a7c36 */ /* 0x000fe20008000000 */
[----:B------:R-:W-:Y:S01]  /*13d30*/  UIMAD UR4, UR16, UR12, URZ ;  /* 0x0000000c100472a4 */ /* 0x000fe2000f8e023f */
[----:B------:R-:W-:Y:S01]  /*13d40*/  @!PT LDS RZ, [RZ] ;  /* 0x00000000fffff984 */ /* 0x000fe20000000800 */
[----:B------:R-:W-:Y:S01]  /*13d50*/  @!PT LDS RZ, [RZ] ;  /* 0x00000000fffff984 */ /* 0x000fe20000000800 */
[----:B------:R-:W-:Y:S01]  /*13d60*/  @!PT LDS RZ, [RZ] ;  /* 0x00000000fffff984 */ /* 0x000fe20000000800 */
[----:B------:R-:W-:Y:S01]  /*13d70*/  @!PT LDS RZ, [RZ] ;  /* 0x00000000fffff984 */ /* 0x000fe20000000800 */
[----:B------:R0:W-:Y:S06]  /*13d80*/  MEMBAR.ALL.CTA ;  /* 0x0000000000007992 */ /* 0x0001ec0000008000 */
[----:B0-----:R-:W0:Y:S01]  /*13d90*/  FENCE.VIEW.ASYNC.S ;  /* 0x00000000000073c6 */ /* 0x001e220000000000 */
[----:B------:R-:W-:Y:S01]  /*13da0*/  UIMAD.WIDE.U32 UR6, UR40, UR12, UR6 ;  /* 0x0000000c280672a5 */ /* 0x000fe2000f8e0006 */
[----:B------:R-:W-:Y:S01]  /*13db0*/  IMAD.MOV.U32 R11, RZ, RZ, R10 ;  /* 0x000000ffff0b7224 */ /* 0x000fe200078e000a */
[----:B------:R-:W-:Y:S01]  /*13dc0*/  UIMAD UR4, UR40, UR13, UR4 ;  /* 0x0000000d280472a4 */ /* 0x000fe2000f8e0204 */
[----:B-1----:R-:W-:Y:S01]  /*13dd0*/  @P1 IMAD.HI.U32 R4, R10, R7, RZ ;  /* 0x000000070a041227 */ /* 0x002fe200078e00ff */
[----:B------:R-:W-:Y:S01]  /*13de0*/  ULDC.64 UR10, c[0x0][0xaf0] ;  /* 0x0002bc00000a7ab9 */ /* 0x000fe20000000a00 */
[----:B------:R-:W-:Y:S01]  /*13df0*/  PRMT R9, RZ, 0x654, R9 ;  /* 0x00000654ff097816 */ /* 0x000fe20000000009 */
[----:B------:R-:W-:-:S02]  /*13e00*/  UIMAD UR9, UR9, UR10, URZ ;  /* 0x0000000a090972a4 */ /* 0x000fc4000f8e023f */
[----:B------:R-:W-:Y:S02]  /*13e10*/  UIADD3 UR7, UR7, UR4, URZ ;  /* 0x0000000407077290 */ /* 0x000fe4000fffe03f */
[----:B------:R-:W-:Y:S01]  /*13e20*/  UIMAD UR4, UR8, UR11, UR9 ;  /* 0x0000000b080472a4 */ /* 0x000fe2000f8e0209 */
[----:B------:R-:W-:Y:S01]  /*13e30*/  @P1 SHF.R.U32.HI R11, RZ, R17, R4 ;  /* 0x00000011ff0b1219 */ /* 0x000fe20000011604 */
[----:B------:R-:W-:-:S03]  /*13e40*/  UIMAD.WIDE.U32 UR8, UR8, UR10, UR6 ;  /* 0x0000000a080872a5 */ /* 0x000fc6000f8e0006 */
[--C-:B------:R-:W-:Y:S01]  /*13e50*/  SHF.R.S32.HI R4, RZ, 0x1f, R11.reuse ;  /* 0x0000001fff047819 */ /* 0x100fe2000001140b */
[----:B------:R-:W-:Y:S01]  /*13e60*/  UIADD3 UR4, UR9, UR4, URZ ;  /* 0x0000000409047290 */ /* 0x000fe2000fffe03f */
[----:B------:R-:W-:Y:S01]  /*13e70*/  IMAD.MOV R8, RZ, RZ, -R11 ;  /* 0x000000ffff087224 */ /* 0x000fe200078e0a0b */
[----:B------:R-:W-:Y:S01]  /*13e80*/  ULDC.64 UR6, c[0x0][0xae0] ;  /* 0x0002b80000067ab9 */ /* 0x000fe20000000a00 */
[----:B------:R-:W-:Y:S02]  /*13e90*/  IMAD.U32 R7, RZ, RZ, UR9 ;  /* 0x00000009ff077e24 */ /* 0x000fe4000f8e00ff */
[----:B------:R-:W-:Y:S02]  /*13ea0*/  IMAD R4, R4, UR6, RZ ;  /* 0x0000000604047c24 */ /* 0x000fe4000f8e02ff */
[----:B------:R-:W-:Y:S01]  /*13eb0*/  IMAD R17, R37, R8, R10 ;  /* 0x0000000825117224 */ /* 0x000fe200078e020a */
[----:B0-----:R0:W-:Y:S01]  /*13ec0*/  SYNCS.ARRIVE.TRANS64.RED.A1T0 RZ, [R9+URZ], RZ ;  /* 0x000000ff09ff79a7 */ /* 0x0011e2000810043f */
        /* <DEDUP_REMOVED lines=20> */
[----:B------:R-:W0:Y:S01]  /*14010*/  SHFL.IDX PT, R37, R11, 0x1, 0x181f ;  /* 0x00381f000b257f89 */ /* 0x000e2200000e0000 */
        /* <DEDUP_REMOVED lines=11> */
[----:B0-----:R-:W-:-:S03]  /*140d0*/  @!P2 LEA R6, P5, R0, R37, 0x1 ;  /* 0x000000250006a211 */ /* 0x001fc600078a08ff */
[----:B------:R-:W0:Y:S01]  /*140e0*/  SHFL.IDX PT, R17, R17, 0x3, 0x181f ;  /* 0x00781f0011117f89 */ /* 0x000e2200000e0000 */
[C---:B------:R-:W-:Y:S02]  /*140f0*/  @!P3 LEA R8, P6, R0.reuse, R41, 0x1 ;  /* 0x000000290008b211 */ /* 0x040fe400078c08ff */
[C-C-:B------:R-:W-:Y:S02]  /*14100*/  @!P1 LEA.HI.X R5, R0.reuse, R7, R3.reuse, 0x1, P4 ;  /* 0x0000000700059211 */ /* 0x140fe400020f0c03 */
[C-C-:B------:R-:W-:Y:S02]  /*14110*/  @!P2 LEA.HI.X R7, R0.reuse, R18, R3.reuse, 0x1, P5 ;  /* 0x000000120007a211 */ /* 0x140fe400028f0c03 */
[----:B------:R-:W-:Y:S01]  /*14120*/  @!P3 LEA.HI.X R9, R0, R20, R3, 0x1, P6 ;  /* 0x000000140009b211 */ /* 0x000fe200030f0c03 */
[----:B--2---:R2:W-:Y:S04]  /*14130*/  @!P1 ST.E.128 desc[UR50][R4.64], R12 ;  /* 0x0000000c04009985 */ /* 0x0045e8000c101d32 */
[----:B---3--:R2:W-:Y:S04]  /*14140*/  @!P2 ST.E.128 desc[UR50][R6.64], R24 ;  /* 0x000000180600a985 */ /* 0x0085e8000c101d32 */
[----:B----4-:R2:W-:Y:S01]  /*14150*/  @!P3 ST.E.128 desc[UR50][R8.64], R28 ;  /* 0x0000001c0800b985 */ /* 0x0105e2000c101d32 */
[----:B01----:R-:W-:Y:S05]  /*14160*/  @P0 BRA `(.L_x_11696) ;  /* 0x00000008006c0947 */ /* 0x003fea0003800000 */
[----:B--2---:R-:W-:-:S04]  /*14170*/  LEA R4, P0, R0, R11, 0x1 ;  /* 0x0000000b00047211 */ /* 0x004fc800078008ff */
[----:B------:R-:W-:-:S05]  /*14180*/  LEA.HI.X R5, R0, R17, R3, 0x1, P0 ;  /* 0x0000001100057211 */ /* 0x000fca00000f0c03 */
[----:B-----5:R0:W-:Y:S01]  /*14190*/  ST.E.128 desc[UR50][R4.64], R32 ;  /* 0x0000002004007985 */ /* 0x0201e2000c101d32 */
[----:B------:R-:W-:Y:S05]  /*141a0*/  BRA `(.L_x_11696) ;  /* 0x00000008005c7947 */ /* 0x000fea0003800000 */
.L_x_11694:
        /* <DEDUP_REMOVED lines=32> */
.L_x_11697:
[----:B------:R-:W-:Y:S01]  /*143b0*/  USHF.R.S32.HI UR6, URZ, 0x1f, UR41 ;  /* 0x0000001f3f067899 */ /* 0x000fe20008011429 */
[----:B------:R-:W-:Y:S01]  /*143c0*/  BSSY B1, `(.L_x_11698) ;  /* 0x000002d000017945 */ /* 0x000fe20003800000 */
[----:B------:R-:W-:Y:S02]  /*143d0*/  USHF.R.S32.HI UR9, URZ, 0x1f, UR4 ;  /* 0x0000001f3f097899 */ /* 0x000fe40008011404 */
[----:B------:R-:W-:Y:S02]  /*143e0*/  USEL UR11, UR41, URZ, !UP0 ;  /* 0x0000003f290b7287 */ /* 0x000fe4000c000000 */
[----:B------:R-:W-:Y:S01]  /*143f0*/  USEL UR12, UR6, URZ, !UP0 ;  /* 0x0000003f060c7287 */ /* 0x000fe2000c000000 */
[----:B------:R-:W-:Y:S11]  /*14400*/  @P1 BRA `(.L_x_11699) ;  /* 0x0000000000a01947 */ /* 0x000ff60003800000 */
[----:B------:R-:W0:Y:S01]  /*14410*/  LDC R10, c[0x0][0xbe8] ;  /* 0x0002fa00ff0a7b82 */ /* 0x000e220000000800 */
[----:B------:R-:W-:-:S05]  /*14420*/  IMAD.U32 R8, RZ, RZ, UR42 ;  /* 0x0000002aff087e24 */ /* 0x000fca000f8e00ff */
[----:B------:R-:W-:Y:S01]  /*14430*/  IADD3 R8, R8, -0x80, R23 ;  /* 0xffffff8008087810 */ /* 0x000fe20007ffe017 */
[----:B0----5:R-:W-:-:S05]  /*14440*/  IMAD R6, R11, R10, RZ ;  /* 0x0000000a0b067224 */ /* 0x021fca00078e02ff */
        /* <DEDUP_REMOVED lines=19> */
[----:B-1----:R-:W-:-:S04]  /*14580*/  @P1 SHF.R.U32.HI R6, RZ, R12, R7 ;  /* 0x0000000cff061219 */ /* 0x002fc80000011607 */
[--C-:B------:R-:W-:Y:S01]  /*14590*/  SHF.R.S32.HI R7, RZ, 0x1f, R6.reuse ;  /* 0x0000001fff077819 */ /* 0x100fe20000011406 */
[----:B------:R-:W-:Y:S01]  /*145a0*/  IMAD.MOV R9, RZ, RZ, -R6 ;  /* 0x000000ffff097224 */ /* 0x000fe200078e0a06 */
[----:B------:R-:W-:-:S03]  /*145b0*/  IADD3 R6, P1, R6, UR6, RZ ;  /* 0x0000000606067c10 */ /* 0x000fc6000ff3e0ff */
[----:B------:R-:W-:Y:S02]  /*145c0*/  IMAD R9, R10, R9, R8 ;  /* 0x000000090a097224 */ /* 0x000fe400078e0208 */
[----:B------:R-:W-:-:S03]  /*145d0*/  IMAD.U32 R10, RZ, RZ, UR8 ;  /* 0x00000008ff0a7e24 */ /* 0x000fc6000f8e00ff */
[----:B------:R-:W-:Y:S02]  /*145e0*/  SHF.R.S32.HI R8, RZ, 0x1f, R9 ;  /* 0x0000001fff087819 */ /* 0x000fe40000011409 */
[----:B------:R-:W-:Y:S01]  /*145f0*/  IADD3.X R7, R7, UR7, R10, P1, !PT ;  /* 0x0000000707077c10 */ /* 0x000fe20008ffe40a */
[----:B------:R-:W-:Y:S02]  /*14600*/  ULDC.64 UR6, c[0x0][0xb50] ;  /* 0x0002d40000067ab9 */ /* 0x000fe40000000a00 */
[----:B------:R-:W-:Y:S02]  /*14610*/  IMAD R8, R8, UR14, RZ ;  /* 0x0000000e08087c24 */ /* 0x000fe4000f8e02ff */
[----:B------:R-:W-:-:S04]  /*14620*/  IMAD.WIDE.U32 R6, R9, UR14, R6 ;  /* 0x0000000e09067c25 */ /* 0x000fc8000f8e0006 */
[----:B------:R-:W-:Y:S01]  /*14630*/  IMAD R13, R9, UR15, R8 ;  /* 0x0000000f090d7c24 */ /* 0x000fe2000f8e0208 */
[----:B------:R-:W-:-:S03]  /*14640*/  LEA R8, P1, R6, UR6, 0x2 ;  /* 0x0000000606087c11 */ /* 0x000fc6000f8210ff */
[----:B------:R-:W-:-:S05]  /*14650*/  IMAD.IADD R7, R7, 0x1, R13 ;  /* 0x0000000107077824 */ /* 0x000fca00078e020d */
[----:B------:R-:W-:Y:S01]  /*14660*/  LEA.HI.X R9, R6, UR7, R7, 0x2, P1 ;  /* 0x0000000706097c11 */ /* 0x000fe200088f1407 */
[----:B------:R-:W-:-:S05]  /*14670*/  IMAD.MOV.U32 R7, RZ, RZ, -0x800000 ;  /* 0xff800000ff077424 */ /* 0x000fca00078e00ff */
[----:B------:R0:W-:Y:S02]  /*14680*/  STG.E desc[UR50][R8.64], R7 ;  /* 0x0000000708007986 */ /* 0x0001e4000c101932 */
.L_x_11699:
[----:B------:R-:W-:Y:S05]  /*14690*/  BSYNC B1 ;  /* 0x0000000000017941 */ /* 0x000fea0003800000 */
.L_x_11698:
[----:B0-----:R-:W0:Y:S01]  /*146a0*/  @P0 LDC R7, c[0x0][0xbf0] ;  /* 0x0002fc00ff070b82 */ /* 0x001e220000000800 */
[----:B------:R-:W-:Y:S01]  /*146b0*/  ULDC.64 UR14, c[0x0][0xaa0] ;  /* 0x0002a800000e7ab9 */ /* 0x000fe20000000a00 */
[----:B------:R-:W-:Y:S01]  /*146c0*/  IMAD R4, R4, 0x30, R5 ;  /* 0x0000003004047824 */ /* 0x000fe200078e0205 */
[----:B------:R-:W-:Y:S01]  /*146d0*/  UIMAD UR8, UR9, UR14, URZ ;  /* 0x0000000e090872a4 */ /* 0x000fe2000f8e023f */
[----:B-----5:R-:W-:Y:S01]  /*146e0*/  IMAD R25, R11, R14, RZ ;  /* 0x0000000e0b197224 */ /* 0x020fe200078e02ff */
        /* <DEDUP_REMOVED lines=31> */
[----:B------:R-:W-:Y:S02]  /*148e0*/  IMAD.IADD R7, R7, 0x1, R15 ;  /* 0x0000000107077824 */ /* 0x000fe400078e020f */
[C---:B------:R-:W-:Y:S02]  /*148f0*/  IMAD R9, R13.reuse, UR7, R4 ;  /* 0x000000070d097c24 */ /* 0x040fe4000f8e0204 */
[----:B------:R-:W-:Y:S01]  /*14900*/  IMAD.WIDE.U32 R6, R13, UR6, R6 ;  /* 0x000000060d067c25 */ /* 0x000fe2000f8e0006 */
[----:B------:R-:W-:-:S03]  /*14910*/  ULDC.64 UR6, c[0x0][0xa80] ;  /* 0x0002a00000067ab9 */ /* 0x000fc60000000a00 */
[----:B------:R-:W-:Y:S02]  /*14920*/  VIADD R8, R5, UR42 ;  /* 0x0000002a05087c36 */ /* 0x000fe40008000000 */
[----:B------:R-:W-:Y:S01]  /*14930*/  IMAD.IADD R5, R7, 0x1, R9 ;  /* 0x0000000107057824 */ /* 0x000fe200078e0209 */
[----:B------:R-:W-:Y:S01]  /*14940*/  LEA R7, P0, R6, UR6, 0x1 ;  /* 0x0000000606077c11 */ /* 0x000fe2000f8008ff */
[----:B------:R-:W-:-:S03]  /*14950*/  VIADD R4, R8, 0x30 ;  /* 0x0000003008047836 */ /* 0x000fc60000000000 */
[----:B------:R-:W-:Y:S01]  /*14960*/  LEA.HI.X R10, R6, UR7, R5, 0x1, P0 ;  /* 0x00000007060a7c11 */ /* 0x000fe200080f0c05 */
[----:B------:R-:W0:Y:S01]  /*14970*/  SHFL.IDX PT, R11, R7, RZ, 0x181f ;  /* 0x00181fff070b7589 */ /* 0x000e2200000e0000 */
[----:B------:R-:W-:Y:S01]  /*14980*/  ISETP.GE.AND P0, PT, R0, UR4, PT ;  /* 0x0000000400007c0c */ /* 0x000fe2000bf06270 */
[C---:B------:R-:W-:Y:S02]  /*14990*/  VIADD R5, R8.reuse, 0x60 ;  /* 0x0000006008057836 */ /* 0x040fe40000000000 */
[----:B------:R-:W1:Y:S01]  /*149a0*/  SHFL.IDX PT, R13, R7, 0x1, 0x181f ;  /* 0x00381f00070d7f89 */ /* 0x000e6200000e0000 */
[CC--:B------:R-:W-:Y:S01]  /*149b0*/  ISETP.GE.OR P3, PT, R8.reuse, R25.reuse, P0 ;  /* 0x000000190800720c */ /* 0x0c0fe20000766670 */
[----:B------:R-:W-:Y:S01]  /*149c0*/  VIADD R6, R8, 0x90 ;  /* 0x0000009008067836 */ /* 0x000fe20000000000 */
[-C--:B------:R-:W-:Y:S01]  /*149d0*/  ISETP.GE.OR P2, PT, R4, R25.reuse, P0 ;  /* 0x000000190400720c */ /* 0x080fe20000746670 */
[----:B------:R-:W2:Y:S01]  /*149e0*/  SHFL.IDX PT, R15, R7, 0x2, 0x181f ;  /* 0x00581f00070f7f89 */ /* 0x000ea200000e0000 */
[----:B------:R-:W-:-:S02]  /*149f0*/  ISETP.GE.OR P1, PT, R5, R25, P0 ;  /* 0x000000190500720c */ /* 0x000fc40000726670 */
[----:B------:R-:W-:Y:S01]  /*14a00*/  ISETP.GE.OR P0, PT, R6, R25, P0 ;  /* 0x000000190600720c */ /* 0x000fe20000706670 */
[----:B------:R-:W3:Y:S04]  /*14a10*/  SHFL.IDX PT, R9, R10, RZ, 0x181f ;  /* 0x00181fff0a097589 */ /* 0x000ee800000e0000 */
[----:B------:R-:W4:Y:S04]  /*14a20*/  SHFL.IDX PT, R21, R7, 0x3, 0x181f ;  /* 0x00781f0007157f89 */ /* 0x000f2800000e0000 */
        /* <DEDUP_REMOVED lines=15> */
.L_x_11696:
[----:B------:R-:W-:Y:S05]  /*14b20*/  BSYNC B0 ;  /* 0x0000000000007941 */ /* 0x000fea0003800000 */
.L_x_11693:
[----:B------:R-:W-:Y:S02]  /*14b30*/  ULDC UR4, c[0x0][0xc3c] ;  /* 0x00030f0000047ab9 */ /* 0x000fe40000000800 */
[----:B------:R-:W-:-:S06]  /*14b40*/  UISETP.GE.AND UP0, UPT, UR47, UR4, UPT ;  /* 0x000000042f00728c */ /* 0x000fcc000bf06270 */
[----:B------:R-:W-:-:S13]  /*14b50*/  PLOP3.LUT P0, PT, PT, PT, UP0, 0x80, 0x0 ;  /* 0x000000000000781c */ /* 0x000fda0003f0f008 */
[----:B------:R-:W-:Y:S05]  /*14b60*/  @!P0 BRA `(.L_x_11700) ;  /* 0xfffffec000788947 */ /* 0x000fea000383ffff */
[----:B------:R-:W-:Y:S05]  /*14b70*/  EXIT ;  /* 0x000000000000794d */ /* 0x000fea0003800000 */
.L_x_11607:
        /* <DEDUP_REMOVED lines=18> */
.L_x_11701:
[----:B------:R-:W-:Y:S01]  /*14ca0*/  LOP3.LUT R5, R23, 0x1f, RZ, 0xc0, !PT ;  /* 0x0000001f17057812 */ /* 0x000fe200078ec0ff */
[----:B------:R-:W-:Y:S01]  /*14cb0*/  ULDC UR4, c[0x0][0xc3c] ;  /* 0x00030f0000047ab9 */ /* 0x000fe20000000800 */
[----:B------:R-:W0:Y:S02]  /*14cc0*/  LDC R9, c[0x0][0xc38] ;  /* 0x00030e00ff097b82 */ /* 0x000e240000000800 */
[----:B------:R-:W-:-:S04]  /*14cd0*/  ISETP.NE.AND P0, PT, R5, 0x1f, PT ;  /* 0x0000001f0500780c */ /* 0x000fc80003f05270 */
[----:B------:R-:W-:-:S13]  /*14ce0*/  ISETP.GE.OR P1, PT, R5, UR4, !P0 ;  /* 0x0000000405007c0c */ /* 0x000fda000c726670 */
[----:B------:R-:W1:Y:S02]  /*14cf0*/  @!P1 LDC.64 R2, c[0x0][0xc80] ;  /* 0x00032000ff029b82 */ /* 0x000e640000000a00 */
[----:B-1----:R-:W-:-:S05]  /*14d00*/  @!P1 IMAD.WIDE.U32 R2, R5, 0x4, R2 ;  /* 0x0000000405029825 */ /* 0x002fca00078e0002 */
        /* <DEDUP_REMOVED lines=23> */
[----:B------:R-:W1:Y:S03]  /*14e80*/  S2R R7, SR_CTAID.X ;  /* 0x0000000000077919 */ /* 0x000e660000002500 */
        /* <DEDUP_REMOVED lines=9> */
.L_x_11707:
        /* <DEDUP_REMOVED lines=14> */
.L_x_11706:
[----:B------:R-:W-:Y:S05]  /*15000*/  BSYNC B0 ;  /* 0x0000000000007941 */ /* 0x000fea0003800000 */
.L_x_11705:
        /* <DEDUP_REMOVED lines=21> */
.L_x_11703:
        /* <DEDUP_REMOVED lines=25> */
.L_x_11708:
[----:B-1----:R-:W-:Y:S01]  /*152f0*/  IMAD R24, R24, R9, R13 ;  /* 0x0000000918187224 */ /* 0x002fe200078e020d */
[----:B------:R-:W-:Y:S01]  /*15300*/  IABS R12, R4 ;  /* 0x00000004000c7213 */ /* 0x000fe20000000000 */
[----:B0-----:R-:W-:Y:S02]  /*15310*/  IMAD.MOV.U32 R11, RZ, RZ, R14 ;  /* 0x000000ffff0b7224 */ /* 0x001fe400078e000e */
[----:B------:R-:W-:Y:S02]  /*15320*/  IMAD.IADD R7, R7, 0x1, -R24 ;  /* 0x0000000107077824 */ /* 0x000fe400078e0a18 */
[----:B------:R-:W-:Y:S02]  /*15330*/  IMAD R11, R11, R10, RZ ;  /* 0x0000000a0b0b7224 */ /* 0x000fe400078e02ff */
[----:B------:R-:W-:Y:S01]  /*15340*/  IMAD.MOV.U32 R2, RZ, RZ, RZ ;  /* 0x000000ffff027224 */ /* 0x000fe200078e00ff */
[----:B------:R-:W-:Y:S01]  /*15350*/  IABS R8, R7 ;  /* 0x0000000700087213 */ /* 0x000fe20000000000 */
[----:B------:R-:W-:-:S02]  /*15360*/  IMAD.MOV R12, RZ, RZ, -R12 ;  /* 0x000000ffff0c7224 */ /* 0x000fc400078e0a0c */
        /* <DEDUP_REMOVED lines=28> */
[----:B------:R-:W-:Y:S01]  /*15530*/  IMAD.MOV.U32 R2, RZ, RZ, R11 ;  /* 0x000000ffff027224 */ /* 0x000fe200078e000b */
[----:B------:R-:W-:-:S03]  /*15540*/  IABS R11, R13 ;  /* 0x0000000d000b7213 */ /* 0x000fc60000000000 */
[----:B------:R-:W-:Y:S02]  /*15550*/  IMAD R7, R2, R9, RZ ;  /* 0x0000000902077224 */ /* 0x000fe400078e02ff */
[----:B------:R-:W-:-:S04]  /*15560*/  IMAD.MOV.U32 R2, RZ, RZ, RZ ;  /* 0x000000ffff027224 */ /* 0x000fc800078e00ff */
[----:B------:R-:W-:Y:S01]  /*15570*/  IMAD.HI.U32 R2, R3, R7, R2 ;  /* 0x0000000703027227 */ /* 0x000fe200078e0002 */
[----:B------:R-:W-:-:S04]  /*15580*/  LOP3.LUT R3, R13, R6, RZ, 0x3c, !PT ;  /* 0x000000060d037212 */ /* 0x000fc800078e3cff */
[----:B------:R-:W-:Y:S01]  /*15590*/  ISETP.GE.AND P2, PT, R3, RZ, PT ;  /* 0x000000ff0300720c */ /* 0x000fe20003f46270 */
[----:B------:R-:W-:-:S04]  /*155a0*/  IMAD.HI.U32 R2, R2, R11, RZ ;  /* 0x0000000b02027227 */ /* 0x000fc800078e00ff */
[----:B------:R-:W-:Y:S02]  /*155b0*/  IMAD R4, R2, R4, R11 ;  /* 0x0000000402047224 */ /* 0x000fe400078e020b */
[----:B------:R-:W-:-:S03]  /*155c0*/  IMAD.IADD R3, R13, 0x1, R8 ;  /* 0x000000010d037824 */ /* 0x000fc600078e0208 */
[----:B------:R-:W-:-:S13]  /*155d0*/  ISETP.GT.U32.AND P1, PT, R9, R4, PT ;  /* 0x000000040900720c */ /* 0x000fda0003f24070 */
[----:B------:R-:W-:Y:S02]  /*155e0*/  @!P1 IMAD.IADD R4, R4, 0x1, -R9 ;  /* 0x0000000104049824 */ /* 0x000fe400078e0a09 */
[----:B------:R-:W-:Y:S01]  /*155f0*/  @!P1 VIADD R2, R2, 0x1 ;  /* 0x0000000102029836 */ /* 0x000fe20000000000 */
[----:B------:R-:W-:Y:S02]  /*15600*/  ISETP.NE.AND P1, PT, R6, RZ, PT ;  /* 0x000000ff0600720c */ /* 0x000fe40003f25270 */
[----:B------:R-:W-:Y:S01]  /*15610*/  ISETP.GE.U32.AND P0, PT, R4, R9, PT ;  /* 0x000000090400720c */ /* 0x000fe20003f06070 */
[----:B------:R-:W-:-:S12]  /*15620*/  IMAD.MOV R4, RZ, RZ, -R6 ;  /* 0x000000ffff047224 */ /* 0x000fd800078e0a06 */
[----:B------:R-:W-:-:S04]  /*15630*/  @P0 VIADD R2, R2, 0x1 ;  /* 0x0000000102020836 */ /* 0x000fc80000000000 */
[----:B------:R-:W-:Y:S01]  /*15640*/  @!P2 IMAD.MOV R2, RZ, RZ, -R2 ;  /* 0x000000ffff02a224 */ /* 0x000fe200078e0a02 */
[----:B------:R-:W-:-:S04]  /*15650*/  @!P1 LOP3.LUT R2, RZ, R6, RZ, 0x33, !PT ;  /* 0x00000006ff029212 */ /* 0x000fc800078e33ff */
[----:B------:R-:W-:Y:S01]  /*15660*/  LOP3.LUT R25, RZ, R2, RZ, 0x33, !PT ;  /* 0x00000002ff197212 */ /* 0x000fe200078e33ff */
[----:B------:R-:W-:-:S04]  /*15670*/  IMAD R3, R2, R4, R3 ;  /* 0x0000000402037224 */ /* 0x000fc800078e0203 */
[----:B------:R-:W-:Y:S01]  /*15680*/  IMAD.IADD R25, R0, 0x1, R25 ;  /* 0x0000000100197824 */ /* 0x000fe200078e0219 */
[----:B------:R-:W-:Y:S01]  /*15690*/  R2UR UR36, R3 ;  /* 0x00000000032472ca */ /* 0x000fe200000e0000 */
[----:B------:R-:W-:-:S14]  /*156a0*/  BRA `(.L_x_11709) ;  /* 0x00000000000c7947 */ /* 0x000fdc0003800000 */
.L_x_11704:
[----:B------:R-:W-:Y:S01]  /*156b0*/  IMAD.MOV.U32 R24, RZ, RZ, R7 ;  /* 0x000000ffff187224 */ /* 0x000fe200078e0007 */
[----:B------:R-:W-:Y:S01]  /*156c0*/  UMOV UR36, URZ ;  /* 0x0000003f00247c82 */ /* 0x000fe20008000000 */
[----:B------:R-:W-:-:S07]  /*156d0*/  IMAD.MOV.U32 R25, RZ, RZ, RZ ;  /* 0x000000ffff197224 */ /* 0x000fce00078e00ff */
.L_x_11709:
[----:B------:R-:W-:Y:S01]  /*156e0*/  ISETP.NE.AND P0, PT, R5, RZ, PT ;  /* 0x000000ff0500720c */ /* 0x000fe20003f05270 */
[----:B------:R-:W-:Y:S02]  /*156f0*/  IMAD.U32 R26, RZ, RZ, UR36 ;  /* 0x00000024ff1a7e24 */ /* 0x000fe4000f8e00ff */
[----:B------:R-:W-:-:S10]  /*15700*/  IMAD.U32 R27, RZ, RZ, UR44 ;  /* 0x0000002cff1b7e24 */ /* 0x000fd4000f8e00ff */
[----:B------:R-:W0:Y:S01]  /*15710*/  @!P0 S2R R3, SR_CgaCtaId ;  /* 0x0000000000038919 */ /* 0x000e220000008800 */
[----:B------:R-:W-:-:S04]  /*15720*/  @!P0 MOV R0, 0x400 ;  /* 0x0000040000008802 */ /* 0x000fc80000000f00 */
[----:B0-----:R-:W-:-:S05]  /*15730*/  @!P0 LEA R0, R3, R0, 0x18 ;  /* 0x0000000003008211 */ /* 0x001fca00078ec0ff */
[----:B------:R0:W-:Y:S01]  /*15740*/  @!P0 STS.128 [R0+0x132d0], R24 ;  /* 0x0132d01800008388 */ /* 0x0001e20000000c00 */
[----:B------:R-:W-:Y:S06]  /*15750*/  BAR.ARV 0x5, 0x200 ;  /* 0x0148000000007b1d */ /* 0x000fec0000002000 */
.L_x_11702:
[----:B------:R-:W-:Y:S01]  /*15760*/  ULDC UR4, c[0x0][0xc3c] ;  /* 0x00030f0000047ab9 */ /* 0x000fe20000000800 */
[----:B------:R1:W-:Y:S01]  /*15770*/  STL [R1+0x8], RZ ;  /* 0x000008ff01007387 */ /* 0x0003e20000100800 */
[----:B------:R-:W-:Y:S01]  /*15780*/  UISETP.GE.AND UP0, UPT, UR44, UR4, UPT ;  /* 0x000000042c00728c */ /* 0x000fe2000bf06270 */
[----:B------:R-:W-:Y:S02]  /*15790*/  IMAD.MOV.U32 R22, RZ, RZ, 0x1 ;  /* 0x00000001ff167424 */ /* 0x000fe400078e00ff */
[----:B------:R-:W-:-:S03]  /*157a0*/  IMAD.MOV.U32 R19, RZ, RZ, RZ ;  /* 0x000000ffff137224 */ /* 0x000fc600078e00ff */
[----:B------:R-:W-:-:S13]  /*157b0*/  PLOP3.LUT P0, PT, PT, PT, UP0, 0x80, 0x0 ;  /* 0x000000000000781c */ /* 0x000fda0003f0f008 */
[----:B-1----:R-:W-:Y:S05]  /*157c0*/  @P0 BRA `(.L_x_11710) ;  /* 0x0000004000940947 */ /* 0x002fea0003800000 */
[----:B------:R-:W1:Y:S01]  /*157d0*/  S2UR UR5, SR_CgaCtaId ;  /* 0x00000000000579c3 */ /* 0x000e620000008800 */
[C---:B------:R-:W-:Y:S01]  /*157e0*/  LOP3.LUT R10, R23.reuse, 0x7f, RZ, 0xc0, !PT ;  /* 0x0000007f170a7812 */ /* 0x040fe200078ec0ff */
[C---:B------:R-:W-:Y:S01]  /*157f0*/  IMAD.SHL.U32 R29, R23.reuse, 0x40, RZ ;  /* 0x00000040171d7824 */ /* 0x040fe200078e00ff */
[----:B------:R-:W-:Y:S01]  /*15800*/  SHF.R.U32.HI R3, RZ, 0x1, R23 ;  /* 0x00000001ff037819 */ /* 0x000fe20000011617 */
[----:B------:R-:W-:Y:S01]  /*15810*/  IMAD.SHL.U32 R2, R23, 0x10, RZ ;  /* 0x0000001017027824 */ /* 0x000fe200078e00ff */
[----:B------:R-:W-:Y:S01]  /*15820*/  UMOV UR4, 0x400 ;  /* 0x0000040000047882 */ /* 0x000fe20000000000 */
[----:B------:R-:W-:Y:S01]  /*15830*/  IMAD.SHL.U32 R5, R10, 0x10, RZ ;  /* 0x000000100a057824 */ /* 0x000fe200078e00ff */
[----:B------:R-:W-:Y:S01]  /*15840*/  LOP3.LUT R4, R29, 0x180, RZ, 0xc0, !PT ;  /* 0x000001801d047812 */ /* 0x000fe200078ec0ff */
[C---:B------:R-:W-:Y:S01]  /*15850*/  IMAD.SHL.U32 R7, R23.reuse, 0x2, RZ ;  /* 0x0000000217077824 */ /* 0x040fe200078e00ff */
[----:B------:R-:W-:Y:S01]  /*15860*/  LOP3.LUT R6, R2, 0x1b0, RZ, 0xc0, !PT ;  /* 0x000001b002067812 */ /* 0x000fe200078ec0ff */
[----:B0-----:R-:W-:Y:S01]  /*15870*/  IMAD.SHL.U32 R0, R23, 0x20, RZ ;  /* 0x0000002017007824 */ /* 0x001fe200078e00ff */
[----:B------:R-:W-:Y:S01]  /*15880*/  LOP3.LUT R5, R5, 0x600, RZ, 0xc0, !PT ;  /* 0x0000060005057812 */ /* 0x000fe200078ec0ff */
[----:B------:R0:W-:Y:S01]  /*15890*/  STL [R1+0x8], RZ ;  /* 0x000008ff01007387 */ /* 0x0001e20000100800 */
[----:B------:R-:W-:Y:S01]  /*158a0*/  LOP3.LUT R3, R4, 0x30, R3, 0xf8, !PT ;  /* 0x0000003004037812 */ /* 0x000fe200078ef803 */
[C---:B------:R-:W-:Y:S01]  /*158b0*/  IMAD.SHL.U32 R4, R23.reuse, 0x8, RZ ;  /* 0x0000000817047824 */ /* 0x040fe200078e00ff */
[----:B------:R-:W-:Y:S01]  /*158c0*/  LOP3.LUT R8, R6, 0x30, R7, 0x78, !PT ;  /* 0x0000003006087812 */ /* 0x000fe200078e7807 */
[----:B------:R-:W-:Y:S01]  /*158d0*/  IMAD.SHL.U32 R9, R23, 0x4, RZ ;  /* 0x0000000417097824 */ /* 0x000fe200078e00ff */
[----:B------:R-:W-:Y:S01]  /*158e0*/  LOP3.LUT R7, R5, 0x40, R2, 0xf8, !PT ;  /* 0x0000004005077812 */ /* 0x000fe200078ef802 */
[----:B------:R-:W-:Y:S01]  /*158f0*/  IMAD.MOV.U32 R22, RZ, RZ, 0x1 ;  /* 0x00000001ff167424 */ /* 0x000fe200078e00ff */
[----:B------:R-:W-:Y:S01]  /*15900*/  LOP3.LUT R4, R3, 0x30, R4, 0x78, !PT ;  /* 0x0000003003047812 */ /* 0x000fe200078e7804 */
[----:B------:R-:W-:Y:S01]  /*15910*/  IMAD.MOV.U32 R19, RZ, RZ, RZ ;  /* 0x000000ffff137224 */ /* 0x000fe200078e00ff */
[----:B------:R-:W-:Y:S01]  /*15920*/  LOP3.LUT R5, R5, 0x60, R0, 0xf8, !PT ;  /* 0x0000006005057812 */ /* 0x000fe200078ef800 */
[----:B------:R-:W-:Y:S01]  /*15930*/  ULOP3.LUT UR39, UR38, 0x1, URZ, 0xfc, !UPT ;  /* 0x0000000126277892 */ /* 0x000fe2000f8efc3f */
[----:B------:R-:W-:Y:S01]  /*15940*/  LOP3.LUT R7, R7, R8, RZ, 0xfc, !PT ;  /* 0x0000000807077212 */ /* 0x000fe200078efcff */
[----:B-1----:R-:W-:Y:S01]  /*15950*/  ULEA UR4, UR5, UR4, 0x18 ;  /* 0x0000000405047291 */ /* 0x002fe2000f8ec03f */
[----:B------:R-:W-:Y:S01]  /*15960*/  SHF.R.U32.HI R3, RZ, 0x2, R10 ;  /* 0x00000002ff037819 */ /* 0x000fe2000001160a */
[----:B------:R-:W-:Y:S01]  /*15970*/  ULOP3.LUT UR43, UR38, 0x2, URZ, 0xfc, !UPT ;  /* 0x00000002262b7892 */ /* 0x000fe2000f8efc3f */
[----:B------:R-:W-:Y:S01]  /*15980*/  LOP3.LUT R6, R0, 0x80, RZ, 0xc0, !PT ;  /* 0x0000008000067812 */ /* 0x000fe200078ec0ff */
[----:B------:R-:W-:Y:S01]  /*15990*/  ULDC UR41, c[0x0][0xc] ;  /* 0x0000030000297ab9 */ /* 0x000fe20000000800 */
[--C-:B------:R-:W-:Y:S01]  /*159a0*/  LOP3.LUT R5, R5, 0x100, R0.reuse, 0xf8, !PT ;  /* 0x0000010005057812 */ /* 0x100fe200078ef800 */
[----:B------:R-:W-:Y:S01]  /*159b0*/  IMAD.U32 R18, RZ, RZ, UR4 ;  /* 0x00000004ff127e24 */ /* 0x000fe2000f8e00ff */
[----:B------:R-:W-:Y:S01]  /*159c0*/  LOP3.LUT R2, R3, 0x60, R0, 0xf8, !PT ;  /* 0x0000006003027812 */ /* 0x000fe200078ef800 */
[----:B------:R-:W-:Y:S01]  /*159d0*/  ULDC.64 UR48, c[0x0][0x198] ;  /* 0x0000660000307ab9 */ /* 0x000fe20000000a00 */
[----:B------:R-:W-:Y:S01]  /*159e0*/  LOP3.LUT R6, R6, 0x10, R23, 0xf8, !PT ;  /* 0x0000001006067812 */ /* 0x000fe200078ef817 */
[----:B------:R-:W-:Y:S01]  /*159f0*/  IMAD.IADD R0, R18, 0x1, R7 ;  /* 0x0000000112007824 */ /* 0x000fe200078e0207 */
[----:B------:R-:W-:-:S02]  /*15a00*/  LOP3.LUT R29, R4, 0x640, R29, 0xf8, !PT ;  /* 0x00000640041d7812 */ /* 0x000fc400078ef81d */
[----:B------:R-:W-:Y:S02]  /*15a10*/  LOP3.LUT R6, R6, 0x10, R9, 0x78, !PT ;  /* 0x0000001006067812 */ /* 0x000fe400078e7809 */
[----:B------:R0:W-:Y:S02]  /*15a20*/  STL [R1+0x4], R0 ;  /* 0x0000040001007387 */ /* 0x0001e40000100800 */
[----:B------:R-:W-:-:S07]  /*15a30*/  LOP3.LUT R28, R5, R6, RZ, 0xfc, !PT ;  /* 0x00000006051c7212 */ /* 0x000fce00078efcff */
.L_x_11783:
[----:B------:R-:W-:Y:S01]  /*15a40*/  ULDC.64 UR6, c[0x0][0xa18] ;  /* 0x0002860000067ab9 */ /* 0x000fe20000000a00 */
[----:B------:R-:W-:Y:S01]  /*15a50*/  ULDC.64 UR4, c[0x0][0xa08] ;  /* 0x0002820000047ab9 */ /* 0x000fe20000000a00 */
[----:B------:R-:W-:Y:S01]  /*15a60*/  UISETP.NE.U32.AND UP0, UPT, UR6, URZ, UPT ;  /* 0x0000003f0600728c */ /* 0x000fe2000bf05070 */
[----:B------:R-:W-:Y:S01]  /*15a70*/  ISETP.NE.U32.AND P0, PT, RZ, UR4, PT ;  /* 0x00000004ff007c0c */ /* 0x000fe2000bf05070 */
[----:B------:R-:W-:Y:S01]  /*15a80*/  ULDC.64 UR10, c[0x0][0xa08] ;  /* 0x00028200000a7ab9 */ /* 0x000fe20000000a00 */
[----:B------:R-:W-:Y:S01]  /*15a90*/  ULDC.64 UR8, c[0x0][0xa00] ;  /* 0x0002800000087ab9 */ /* 0x000fe20000000a00 */
[----:B------:R-:W-:Y:S01]  /*15aa0*/  UISETP.NE.AND.EX UP1, UPT, UR7, URZ, UPT, UP0 ;  /* 0x0000003f0700728c */ /* 0x000fe2000bf25300 */
[----:B------:R-:W-:Y:S01]  /*15ab0*/  ISETP.NE.AND.EX P0, PT, RZ, UR5, PT, P0 ;  /* 0x00000005ff007c0c */ /* 0x000fe2000bf05300 */
[----:B------:R-:W-:Y:S01]  /*15ac0*/  UIMAD.WIDE UR10, UR44, 0x4, UR10 ;  /* 0x000000042c0a78a5 */ /* 0x000fe2000f8e020a */
[----:B------:R-:W-:Y:S01]  /*15ad0*/  IMAD.MOV.U32 R27, RZ, RZ, RZ ;  /* 0x000000ffff1b7224 */ /* 0x000fe200078e00ff */
[----:B------:R-:W-:Y:S01]  /*15ae0*/  ULDC.64 UR6, c[0x0][0xa00] ;  /* 0x0002800000067ab9 */ /* 0x000fe20000000a00 */
[----:B------:R-:W-:Y:S01]  /*15af0*/  UIMAD.WIDE UR8, UR44, 0x4, UR8 ;  /* 0x000000042c0878a5 */ /* 0x000fe2000f8e0208 */
[----:B------:R-:W-:Y:S01]  /*15b00*/  ISETP.NE.U32.AND P1, PT, RZ, UR6, PT ;  /* 0x00000006ff007c0c */ /* 0x000fe2000bf25070 */
[----:B------:R-:W-:Y:S01]  /*15b10*/  ULDC.64 UR4, c[0x0][0xa28] ;  /* 0x00028a0000047ab9 */ /* 0x000fe20000000a00 */
[----:B------:R-:W-:Y:S01]  /*15b20*/  IMAD.U32 R2, RZ, RZ, UR10 ;  /* 0x0000000aff027e24 */ /* 0x000fe2000f8e00ff */
[----:B------:R-:W-:Y:S01]  /*15b30*/  PLOP3.LUT P3, PT, PT, PT, UP1, 0x80, 0x0 ;  /* 0x000000000000781c */ /* 0x000fe20003f6f018 */
[----:B------:R-:W-:Y:S01]  /*15b40*/  IMAD.U32 R3, RZ, RZ, UR11 ;  /* 0x0000000bff037e24 */ /* 0x000fe2000f8e00ff */
[----:B------:R-:W-:Y:S01]  /*15b50*/  ISETP.NE.AND.EX P1, PT, RZ, UR7, PT, P1 ;  /* 0x00000007ff007c0c */ /* 0x000fe2000bf25310 */
[----:B------:R-:W-:Y:S01]  /*15b60*/  @UP1 ULDC.64 UR6, c[0x0][0xa18] ;  /* 0x0002860000061ab9 */ /* 0x000fe20000000a00 */
[----:B------:R-:W-:-:S02]  /*15b70*/  UISETP.NE.U32.AND UP0, UPT, UR4, URZ, UPT ;  /* 0x0000003f0400728c */ /* 0x000fc4000bf05070 */
[----:B------:R1:W5:Y:S01]  /*15b80*/  @P0 LDG.E R27, desc[UR50][R2.64] ;  /* 0x00000032021b0981 */ /* 0x000362000c1e1900 */
[----:B------:R-:W-:Y:S02]  /*15b90*/  @UP1 UIMAD.WIDE UR6, UR44, 0x4, UR6 ;  /* 0x000000042c0618a5 */ /* 0x000fe4000f8e0206 */
[----:B------:R-:W-:Y:S01]  /*15ba0*/  UISETP.NE.AND.EX UP0, UPT, UR5, URZ, UPT, UP0 ;  /* 0x0000003f0500728c */ /* 0x000fe2000bf05300 */
[----:B-1----:R-:W-:Y:S02]  /*15bb0*/  IMAD.U32 R2, RZ, RZ, UR8 ;  /* 0x00000008ff027e24 */ /* 0x002fe4000f8e00ff */
[----:B------:R-:W-:-:S08]  /*15bc0*/  IMAD.U32 R3, RZ, RZ, UR9 ;  /* 0x00000009ff037e24 */ /* 0x000fd0000f8e00ff */
[----:B------:R-:W-:Y:S01]  /*15bd0*/  @UP0 ULDC.64 UR4, c[0x0][0xa28] ;  /* 0x00028a0000040ab9 */ /* 0x000fe20000000a00 */
[----:B0-----:R1:W2:Y:S01]  /*15be0*/  @P1 LDG.E R4, desc[UR50][R2.64] ;  /* 0x0000003202041981 */ /* 0x0012a2000c1e1900 */
[----:B------:R-:W-:Y:S01]  /*15bf0*/  @UP0 UIMAD.WIDE UR4, UR44, 0x4, UR4 ;  /* 0x000000042c0408a5 */ /* 0x000fe2000f8e0204 */
[----:B------:R-:W-:Y:S01]  /*15c00*/  PLOP3.LUT P2, PT, PT, PT, UP0, 0x80, 0x0 ;  /* 0x000000000000781c */ /* 0x000fe20003f4f008 */
[----:B-1----:R-:W-:Y:S02]  /*15c10*/  IMAD.U32 R2, RZ, RZ, UR6 ;  /* 0x00000006ff027e24 */ /* 0x002fe4000f8e00ff */
[----:B------:R-:W-:Y:S01]  /*15c20*/  IMAD.U32 R3, RZ, RZ, UR7 ;  /* 0x00000007ff037e24 */ /* 0x000fe2000f8e00ff */
[----:B------:R-:W-:-:S04]  /*15c30*/  ULDC.64 UR6, c[0x0][0xa20] ;  /* 0x0002880000067ab9 */ /* 0x000fc80000000a00 */
[----:B------:R1:W3:Y:S01]  /*15c40*/  @P3 LDG.E R5, desc[UR50][R2.64] ;  /* 0x0000003202053981 */ /* 0x0002e2000c1e1900 */
[----:B0-----:R-:W-:Y:S02]  /*15c50*/  IMAD.MOV.U32 R0, RZ, RZ, RZ ;  /* 0x000000ffff007224 */ /* 0x001fe400078e00ff */
[----:B-1----:R-:W-:Y:S02]  /*15c60*/  IMAD.U32 R2, RZ, RZ, UR4 ;  /* 0x00000004ff027e24 */ /* 0x002fe4000f8e00ff */
[----:B------:R-:W-:Y:S01]  /*15c70*/  IMAD.U32 R3, RZ, RZ, UR5 ;  /* 0x00000005ff037e24 */ /* 0x000fe2000f8e00ff */
[----:B------:R-:W-:Y:S02]  /*15c80*/  ULDC.64 UR4, c[0x0][0x418] ;  /* 0x0001060000047ab9 */ /* 0x000fe40000000a00 */
[----:B------:R-:W-:Y:S02]  /*15c90*/  UISETP.NE.U32.AND UP0, UPT, UR4, URZ, UPT ;  /* 0x0000003f0400728c */ /* 0x000fe4000bf05070 */
[----:B------:R0:W5:Y:S01]  /*15ca0*/  @P2 LDG.E R0, desc[UR50][R2.64] ;  /* 0x0000003202002981 */ /* 0x000162000c1e1900 */
[----:B------:R-:W-:Y:S01]  /*15cb0*/  ULDC UR4, c[0x0][0x424] ;  /* 0x0001090000047ab9 */ /* 0x000fe20000000800 */
[----:B------:R-:W-:Y:S01]  /*15cc0*/  UISETP.NE.AND.EX UP0, UPT, UR5, URZ, UPT, UP0 ;  /* 0x0000003f0500728c */ /* 0x000fe2000bf05300 */
[----:B------:R-:W-:Y:S01]  /*15cd0*/  ISETP.NE.U32.AND P2, PT, RZ, UR6, PT ;  /* 0x00000006ff007c0c */ /* 0x000fe2000bf45070 */
[----:B------:R-:W-:Y:S01]  /*15ce0*/  UMOV UR45, URZ ;  /* 0x0000003f002d7c82 */ /* 0x000fe20008000000 */
[----:B------:R-:W-:Y:S01]  /*15cf0*/  ULDC UR5, c[0x0][0x2f0] ;  /* 0x0000bc0000057ab9 */ /* 0x000fe20000000800 */
[----:B------:R-:W-:Y:S01]  /*15d00*/  USEL UR4, UR4, 0x1, UP0 ;  /* 0x0000000104047887 */ /* 0x000fe20008000000 */
[----:B------:R-:W-:Y:S01]  /*15d10*/  ISETP.NE.AND.EX P2, PT, RZ, UR7, PT, P2 ;  /* 0x00000007ff007c0c */ /* 0x000fe2000bf45320 */
[----:B------:R-:W-:-:S02]  /*15d20*/  ULDC UR42, c[0x0][0x288] ;  /* 0x0000a200002a7ab9 */ /* 0x000fc40000000800 */
[----:B------:R-:W-:Y:S01]  /*15d30*/  UIMAD UR4, UR4, UR5, URZ ;  /* 0x00000005040472a4 */ /* 0x000fe2000f8e023f */
[----:B--2---:R-:W-:Y:S02]  /*15d40*/  @P1 R2UR UR45, R4 ;  /* 0x00000000042d12ca */ /* 0x004fe400000e0000 */
[----:B---3--:R-:W-:Y:S01]  /*15d50*/  @P3 R2UR UR42, R5 ;  /* 0x00000000052a32ca */ /* 0x008fe200000e0000 */
[----:B0-----:R-:W-:-:S14]  /*15d60*/  @P3 BRA `(.L_x_11711) ;  /* 0x0000000000203947 */ /* 0x001fdc0003800000 */
        /* <DEDUP_REMOVED lines=8> */
.L_x_11711:
        /* <DEDUP_REMOVED lines=9> */
.L_x_11712:
        /* <DEDUP_REMOVED lines=8> */
.L_x_11713:
[----:B------:R-:W-:Y:S01]  /*15f00*/  ULDC UR5, c[0x0][0x448] ;  /* 0x0001120000057ab9 */ /* 0x000fe20000000800 */
[----:B------:R-:W-:Y:S01]  /*15f10*/  IMAD R3, R25, 0xc0, RZ ;  /* 0x000000c019037824 */ /* 0x000fe200078e02ff */
[----:B------:R-:W-:Y:S01]  /*15f20*/  UISETP.NE.AND UP0, UPT, UR5, 0x1, UPT ;  /* 0x000000010500788c */ /* 0x000fe2000bf05270 */
[----:B------:R-:W-:Y:S02]  /*15f30*/  R2UR UR13, R0 ;  /* 0x00000000000d72ca */ /* 0x000fe400000e0000 */
[----:B------:R-:W-:Y:S01]  /*15f40*/  VIADD R2, R3, 0xbf ;  /* 0x000000bf03027836 */ /* 0x000fe20000000000 */
[----:B------:R0:W-:Y:S02]  /*15f50*/  STL [R1], R3 ;  /* 0x0000000301007387 */ /* 0x0001e40000100800 */
[----:B------:R-:W-:Y:S02]  /*15f60*/  PLOP3.LUT P0, PT, PT, PT, UP0, 0x80, 0x0 ;  /* 0x000000000000781c */ /* 0x000fe40003f0f008 */
[----:B------:R-:W-:-:S02]  /*15f70*/  PLOP3.LUT P1, PT, PT, PT, UP0, 0x80, 0x0 ;  /* 0x000000000000781c */ /* 0x000fc40003f2f008 */
[----:B------:R-:W-:Y:S01]  /*15f80*/  R2UR UR6, R2 ;  /* 0x00000000020672ca */ /* 0x000fe200000e0000 */
[----:B------:R-:W-:-:S03]  /*15f90*/  @UP0 ULDC UR5, c[0x0][0x44c] ;  /* 0x0001130000050ab9 */ /* 0x000fc60000000800 */
[----:B------:R-:W-:-:S04]  /*15fa0*/  UIADD3 UR13, -UR13, UR4, URZ ;  /* 0x000000040d0d7290 */ /* 0x000fc8000fffe13f */
[----:B------:R-:W-:Y:S01]  /*15fb0*/  UIADD3 UR7, UR13, 0x1, -UR42 ;  /* 0x000000010d077890 */ /* 0x000fe2000fffe82a */
        /* <DEDUP_REMOVED lines=20> */
.L_x_11715:
[----:B------:R-:W-:-:S11]  /*16100*/  UISETP.NE.AND UP1, UPT, UR5, 0x1, UPT ;  /* 0x000000010500788c */ /* 0x000fd6000bf25270 */
[----:B------:R-:W-:Y:S02]  /*16110*/  @UP1 ULDC.64 UR10, c[0x0][0x9e8] ;  /* 0x00027a00000a1ab9 */ /* 0x000fe40000000a00 */
[----:B------:R-:W-:-:S04]  /*16120*/  UIMAD.WIDE.U32 UR6, UR8, UR10, URZ ;  /* 0x0000000a080672a5 */ /* 0x000fc8000f8e003f */
[----:B------:R-:W-:-:S12]  /*16130*/  @UP1 USHF.R.U32.HI UR8, URZ, UR11, UR7 ;  /* 0x0000000b3f081299 */ /* 0x000fd80008011607 */
.L_x_11716:
[----:B------:R-:W-:-:S04]  /*16140*/  UIMAD UR8, UR8, UR5, UR5 ;  /* 0x00000005080872a4 */ /* 0x000fc8000f8e0205 */
[----:B------:R-:W-:-:S04]  /*16150*/  UISETP.LT.AND UP1, UPT, UR4, UR8, UPT ;  /* 0x000000080400728c */ /* 0x000fc8000bf21270 */
[----:B------:R-:W-:-:S12]  /*16160*/  USEL UR4, UR4, UR8, UP1 ;  /* 0x0000000804047287 */ /* 0x000fd80008800000 */
.L_x_11714:
        /* <DEDUP_REMOVED lines=30> */
.L_x_11718:
[----:B------:R-:W-:-:S11]  /*16350*/  UISETP.NE.AND UP0, UPT, UR5, 0x1, UPT ;  /* 0x000000010500788c */ /* 0x000fd6000bf05270 */
[----:B------:R-:W-:Y:S02]  /*16360*/  @UP0 ULDC.64 UR8, c[0x0][0x9e8] ;  /* 0x00027a0000080ab9 */ /* 0x000fe40000000a00 */
[----:B------:R-:W-:-:S04]  /*16370*/  UIMAD.WIDE.U32 UR6, UR12, UR8, URZ ;  /* 0x000000080c0672a5 */ /* 0x000fc8000f8e003f */
[----:B------:R-:W-:-:S12]  /*16380*/  @UP0 USHF.R.U32.HI UR12, URZ, UR9, UR7 ;  /* 0x000000093f0c0299 */ /* 0x000fd80008011607 */
.L_x_11719:
[----:B------:R-:W-:-:S06]  /*16390*/  UIMAD UR5, UR12, UR5, URZ ;  /* 0x000000050c0572a4 */ /* 0x000fcc000f8e023f */
[----:B------:R-:W-:-:S07]  /*163a0*/  VIMNMX R0, R0, UR5, !PT ;  /* 0x0000000500007c48 */ /* 0x000fce000ffe0100 */
.L_x_11717:
[----:B------:R-:W-:Y:S01]  /*163b0*/  IMAD.HI R0, R0, 0x66666667, RZ ;  /* 0x6666666700007827 */ /* 0x000fe200078e02ff */
[----:B------:R-:W-:Y:S04]  /*163c0*/  BSSY B7, `(.L_x_11720) ;  /* 0x00002a6000077945 */ /* 0x000fe80003800000 */
[----:B------:R-:W-:-:S04]  /*163d0*/  SHF.R.U32.HI R3, RZ, 0x1f, R0 ;  /* 0x0000001fff037819 */ /* 0x000fc80000011600 */
[----:B------:R-:W-:-:S04]  /*163e0*/  LEA.HI.SX32 R3, R0, R3, 0x1a ;  /* 0x0000000300037211 */ /* 0x000fc800078fd2ff */
        /* <DEDUP_REMOVED lines=20> */
.L_x_11721:
        /* <DEDUP_REMOVED lines=20> */
.L_x_11724:
[----:B------:R-:W-:Y:S05]  /*16670*/  BSYNC B6 ;  /* 0x0000000000067941 */ /* 0x000fea0003800000 */
.L_x_11723:
        /* <DEDUP_REMOVED lines=22> */
.L_x_11726:
[----:B------:R-:W-:Y:S05]  /*167e0*/  BSYNC B6 ;  /* 0x0000000000067941 */ /* 0x000fea0003800000 */
.L_x_11725:
        /* <DEDUP_REMOVED lines=20> */
.L_x_11728:
[----:B------:R-:W-:Y:S05]  /*16930*/  BSYNC B6 ;  /* 0x0000000000067941 */ /* 0x000fea0003800000 */
.L_x_11727:
        /* <DEDUP_REMOVED lines=19> */
.L_x_11730:
[----:B------:R-:W-:Y:S05]  /*16a70*/  BSYNC B6 ;  /* 0x0000000000067941 */ /* 0x000fea0003800000 */
.L_x_11729:
        /* <DEDUP_REMOVED lines=22> */
.L_x_11802:
        /* <DEDUP_REMOVED lines=10> */
.L_x_11805:
        /* <DEDUP_REMOVED lines=12> */
[----:B------:R-:W-:-:S04]  /*16d40*/  IMAD.MOV R5, RZ, RZ, -R4 ;  /* 0x000000ffff057224 */ /* 0x000fc800078e0a04 */
        /* <DEDUP_REMOVED lines=8> */
.L_x_11734:
[----:B------:R-:W-:Y:S01]  /*16dd0*/  IMAD R5, R19, 0x8, R18 ;  /* 0x0000000813057824 */ /* 0x000fe200078e0212 */
[----:B-1----:R-:W-:Y:S01]  /*16de0*/  SHF.L.U32 R2, R22, 0x1f, RZ ;  /* 0x0000001f16027819 */ /* 0x002fe200000006ff */
[----:B------:R-:W1:Y:S03]  /*16df0*/  S2R R3, SR_TID.X ;  /* 0x0000000000037919 */ /* 0x000e660000002100 */
[----:B------:R-:W2:Y:S01]  /*16e00*/  SYNCS.PHASECHK.TRANS64.TRYWAIT P0, [R5+URZ+0x13280], R2 ;  /* 0x01328002050075a7 */ /* 0x000ea2000800017f */
[----:B-1----:R-:W-:-:S04]  /*16e10*/  LOP3.LUT R3, R3, 0x7f, RZ, 0xc0, !PT ;  /* 0x0000007f03037812 */ /* 0x002fc800078ec0ff */
[----:B------:R-:W-:Y:S01]  /*16e20*/  ISETP.NE.AND P1, PT, R3, RZ, PT ;  /* 0x000000ff0300720c */ /* 0x000fe20003f25270 */
[----:B--2---:R-:W-:-:S12]  /*16e30*/  @!P0 BRA `(.L_x_11735) ;  /* 0x0000003400108947 */ /* 0x004fd80003800000 */
.L_x_11806:
        /* <DEDUP_REMOVED lines=8> */
.L_x_11736:
        /* <DEDUP_REMOVED lines=16> */
.L_x_11807:
        /* <DEDUP_REMOVED lines=8> */
.L_x_11738:
        /* <DEDUP_REMOVED lines=17> */
.L_x_11732:
        /* <DEDUP_REMOVED lines=35> */
.L_x_11740:
[----:B------:R-:W-:Y:S05]  /*17380*/  BSYNC B6 ;  /* 0x0000000000067941 */ /* 0x000fea0003800000 */
.L_x_11739:
[----:B------:R-:W3:Y:S01]  /*17390*/  LDL R10, [R1] ;  /* 0x00000000010a7983 */ /* 0x000ee20000100800 */
[----:B------:R-:W4:Y:S01]  /*173a0*/  LDC R7, c[0x0][0x448] ;  /* 0x00011200ff077b82 */ /* 0x000f220000000800 */
[----:B------:R-:W-:Y:S01]  /*173b0*/  ULDC.64 UR8, c[0x0][0x2d8] ;  /* 0x0000b60000087ab9 */ /* 0x000fe20000000a00 */
[----:B------:R-:W-:Y:S01]  /*173c0*/  UMOV UR4, UR52 ;  /* 0x0000003400047c82 */ /* 0x000fe20008000000 */
[----:B0-----:R-:W0:Y:S01]  /*173d0*/  S2R R20, SR_TID.X ;  /* 0x0000000000147919 */ /* 0x001e220000002100 */
[----:B------:R-:W-:Y:S01]  /*173e0*/  UIMAD UR6, UR37, UR8, URZ ;  /* 0x00000008250672a4 */ /* 0x000fe2000f8e023f */
[----:B------:R-:W-:Y:S02]  /*173f0*/  UMOV UR5, UR45 ;  /* 0x0000002d00057c82 */ /* 0x000fe40008000000 */
[----:B------:R-:W-:Y:S02]  /*17400*/  UIMAD.WIDE.U32 UR4, UR36, UR8, UR4 ;  /* 0x00000008240472a5 */ /* 0x000fe4000f8e0004 */
[----:B------:R-:W-:-:S03]  /*17410*/  UIMAD UR6, UR36, UR9, UR6 ;  /* 0x00000009240672a4 */ /* 0x000fc6000f8e0206 */
[----:B------:R-:W-:Y:S01]  /*17420*/  ULDC.64 UR8, c[0x0][0x2e0] ;  /* 0x0000b80000087ab9 */ /* 0x000fe20000000a00 */
[----:B------:R-:W-:Y:S02]  /*17430*/  UIADD3 UR5, UR5, UR6, URZ ;  /* 0x0000000605057290 */ /* 0x000fe4000fffe03f */
[----:B------:R-:W-:Y:S01]  /*17440*/  UIMAD UR6, UR47, UR8, URZ ;  /* 0x000000082f0672a4 */ /* 0x000fe2000f8e023f */
[----:B----4-:R-:W-:Y:S02]  /*17450*/  ISETP.NE.AND P1, PT, R7, 0x1, PT ;  /* 0x000000010700780c */ /* 0x010fe40003f25270 */
[----:B0-----:R-:W-:Y:S01]  /*17460*/  LOP3.LUT R20, R20, 0x7f, RZ, 0xc0, !PT ;  /* 0x0000007f14147812 */ /* 0x001fe200078ec0ff */
[----:B------:R-:W-:-:S10]  /*17470*/  UIMAD.WIDE.U32 UR4, UR46, UR8, UR4 ;  /* 0x000000082e0472a5 */ /* 0x000fd4000f8e0004 */
[----:B------:R-:W0:Y:S01]  /*17480*/  @P1 LDC R3, c[0x0][0x44c] ;  /* 0x00011300ff031b82 */ /* 0x000e220000000800 */
[----:B------:R-:W-:Y:S01]  /*17490*/  UIMAD UR6, UR46, UR9, UR6 ;  /* 0x000000092e0672a4 */ /* 0x000fe2000f8e0206 */
[----:B------:R-:W-:Y:S02]  /*174a0*/  SHF.R.U32.HI R21, RZ, 0x2, R20 ;  /* 0x00000002ff157819 */ /* 0x000fe40000011614 */
[----:B------:R-:W4:Y:S04]  /*174b0*/  S2R R20, SR_TID.X ;  /* 0x0000000000147919 */ /* 0x000f280000002100 */
[----:B-12---:R-:W1:Y:S01]  /*174c0*/  @P1 LDC R5, c[0x0][0x450] ;  /* 0x00011400ff051b82 */ /* 0x006e620000000800 */
[----:B------:R-:W-:Y:S01]  /*174d0*/  IMAD.U32 R4, RZ, RZ, UR4 ;  /* 0x00000004ff047e24 */ /* 0x000fe2000f8e00ff */
[----:B------:R-:W-:Y:S01]  /*174e0*/  ULDC.64 UR8, c[0x0][0x280] ;  /* 0x0000a00000087ab9 */ /* 0x000fe20000000a00 */
[----:B----4-:R-:W-:-:S05]  /*174f0*/  IMAD.SHL.U32 R20, R20, 0x20, RZ ;  /* 0x0000002014147824 */ /* 0x010fca00078e00ff */
[----:B------:R-:W-:Y:S01]  /*17500*/  LOP3.LUT R20, R21, 0x60, R20, 0xf8, !PT ;  /* 0x0000006015147812 */ /* 0x000fe200078ef814 */
[----:B------:R-:W-:Y:S01]  /*17510*/  UIADD3 UR6, UR5, UR6, URZ ;  /* 0x0000000605067290 */ /* 0x000fe2000fffe03f */
[----:B------:R-:W-:-:S03]  /*17520*/  IMAD.MOV.U32 R2, RZ, RZ, R4 ;  /* 0x000000ffff027224 */ /* 0x000fc600078e0004 */
[----:B---3--:R-:W-:Y:S02]  /*17530*/  IMAD.IADD R6, R20, 0x1, R10 ;  /* 0x0000000114067824 */ /* 0x008fe400078e020a */
[----:B------:R2:W5:Y:S02]  /*17540*/  LDL R20, [R1+0x4] ;  /* 0x0000040001147983 */ /* 0x0005640000100800 */
[----:B0-----:R-:W-:Y:S01]  /*17550*/  @P1 IMAD.HI.U32 R0, R6, R3, RZ ;  /* 0x0000000306001227 */ /* 0x001fe200078e00ff */
[----:B------:R-:W0:Y:S03]  /*17560*/  S2R R21, SR_TID.X ;  /* 0x0000000000157919 */ /* 0x000e260000002100 */
[----:B------:R-:W-:Y:S01]  /*17570*/  IMAD.MOV.U32 R8, RZ, RZ, R6 ;  /* 0x000000ffff087224 */ /* 0x000fe200078e0006 */
[----:B-1----:R-:W-:Y:S01]  /*17580*/  @P1 SHF.R.U32.HI R8, RZ, R5, R0 ;  /* 0x00000005ff081219 */ /* 0x002fe20000011600 */
[----:B------:R-:W-:Y:S01]  /*17590*/  IMAD.U32 R5, RZ, RZ, UR5 ;  /* 0x00000005ff057e24 */ /* 0x000fe2000f8e00ff */
[----:B------:R-:W-:Y:S01]  /*175a0*/  ULDC.64 UR4, c[0x0][0x2d0] ;  /* 0x0000b40000047ab9 */ /* 0x000fe20000000a00 */
[----:B------:R-:W-:Y:S01]  /*175b0*/  IMAD.U32 R3, RZ, RZ, UR6 ;  /* 0x00000006ff037e24 */ /* 0x000fe2000f8e00ff */
[----:B------:R-:W-:Y:S01]  /*175c0*/  SHF.R.S32.HI R0, RZ, 0x1f, R8 ;  /* 0x0000001fff007819 */ /* 0x000fe20000011408 */
[----:B------:R-:W-:Y:S01]  /*175d0*/  ULDC.64 UR6, c[0x0][0x2c8] ;  /* 0x0000b20000067ab9 */ /* 0x000fe20000000a00 */
[----:B------:R-:W-:-:S04]  /*175e0*/  IMAD.WIDE.U32 R4, R8, UR4, R2 ;  /* 0x0000000408047c25 */ /* 0x000fc8000f8e0002 */
[----:B------:R-:W-:Y:S02]  /*175f0*/  IMAD R9, R0, UR4, RZ ;  /* 0x0000000400097c24 */ /* 0x000fe4000f8e02ff */
[----:B------:R-:W-:Y:S02]  /*17600*/  IMAD.MOV R0, RZ, RZ, -R8 ;  /* 0x000000ffff007224 */ /* 0x000fe400078e0a08 */
[----:B------:R-:W-:Y:S02]  /*17610*/  IMAD R9, R8, UR5, R9 ;  /* 0x0000000508097c24 */ /* 0x000fe4000f8e0209 */
[----:B------:R-:W-:Y:S02]  /*17620*/  IMAD R0, R7, R0, R6 ;  /* 0x0000000007007224 */ /* 0x000fe400078e0206 */
[----:B------:R-:W-:-:S03]  /*17630*/  IMAD.IADD R5, R5, 0x1, R9 ;  /* 0x0000000105057824 */ /* 0x000fc600078e0209 */
[----:B------:R-:W-:Y:S01]  /*17640*/  SHF.R.S32.HI R8, RZ, 0x1f, R0 ;  /* 0x0000001fff087819 */ /* 0x000fe20000011400 */
[----:B------:R-:W-:-:S04]  /*17650*/  IMAD.WIDE.U32 R4, R0, UR6, R4 ;  /* 0x0000000600047c25 */ /* 0x000fc8000f8e0004 */
[----:B------:R-:W-:Y:S02]  /*17660*/  IMAD R8, R8, UR6, RZ ;  /* 0x0000000608087c24 */ /* 0x000fe4000f8e02ff */
[----:B0-----:R-:W-:Y:S02]  /*17670*/  IMAD.SHL.U32 R21, R21, 0x10, RZ ;  /* 0x0000001015157824 */ /* 0x001fe400078e00ff */
[----:B------:R-:W-:Y:S01]  /*17680*/  IMAD R9, R0, UR7, R8 ;  /* 0x0000000700097c24 */ /* 0x000fe2000f8e0208 */
[----:B------:R-:W-:Y:S01]  /*17690*/  IADD3 R0, P0, R4, UR8, RZ ;  /* 0x0000000804007c10 */ /* 0x000fe2000ff1e0ff */
[----:B------:R-:W-:Y:S01]  /*176a0*/  VIADD R8, R6, 0x80 ;  /* 0x0000008006087836 */ /* 0x000fe20000000000 */
[----:B------:R-:W-:Y:S02]  /*176b0*/  LOP3.LUT R21, R21, 0x30, RZ, 0xc0, !PT ;  /* 0x0000003015157812 */ /* 0x000fe400078ec0ff */
[----:B------:R-:W-:Y:S01]  /*176c0*/  IADD3.X R4, R5, UR9, R9, P0, !PT ;  /* 0x0000000905047c10 */ /* 0x000fe200087fe409 */
[----:B------:R-:W-:Y:S01]  /*176d0*/  IMAD.MOV.U32 R6, RZ, RZ, R8 ;  /* 0x000000ffff067224 */ /* 0x000fe200078e0008 */
[----:B------:R-:W0:Y:S08]  /*176e0*/  @P1 LDC R9, c[0x0][0x44c] ;  /* 0x00011300ff091b82 */ /* 0x000e300000000800 */
[----:B------:R-:W1:Y:S01]  /*176f0*/  @P1 LDC R5, c[0x0][0x450] ;  /* 0x00011400ff051b82 */ /* 0x000e620000000800 */
[----:B0-----:R-:W-:-:S05]  /*17700*/  @P1 IMAD.HI.U32 R9, R8, R9, RZ ;  /* 0x0000000908091227 */ /* 0x001fca00078e00ff */
[----:B-1----:R-:W-:-:S05]  /*17710*/  @P1 SHF.R.U32.HI R6, RZ, R5, R9 ;  /* 0x00000005ff061219 */ /* 0x002fca0000011609 */
[----:B------:R-:W-:Y:S02]  /*17720*/  IMAD.MOV R5, RZ, RZ, -R6 ;  /* 0x000000ffff057224 */ /* 0x000fe400078e0a06 */
[----:B------:R-:W-:-:S04]  /*17730*/  IMAD.WIDE.U32 R2, R6, UR4, R2 ;  /* 0x0000000406027c25 */ /* 0x000fc8000f8e0002 */
[----:B------:R-:W-:Y:S01]  /*17740*/  IMAD R5, R7, R5, R8 ;  /* 0x0000000507057224 */ /* 0x000fe200078e0208 */
[----:B------:R-:W-:-:S05]  /*17750*/  SHF.R.S32.HI R8, RZ, 0x1f, R6 ;  /* 0x0000001fff087819 */ /* 0x000fca0000011406 */
[----:B------:R-:W-:Y:S01]  /*17760*/  IMAD R8, R8, UR4, RZ ;  /* 0x0000000408087c24 */ /* 0x000fe2000f8e02ff */
[----:B------:R-:W-:-:S03]  /*17770*/  ULDC UR4, c[0x0][0x2b8] ;  /* 0x0000ae0000047ab9 */ /* 0x000fc60000000800 */
[----:B------:R-:W-:Y:S01]  /*17780*/  IMAD R9, R6, UR5, R8 ;  /* 0x0000000506097c24 */ /* 0x000fe2000f8e0208 */
[----:B------:R-:W-:-:S03]  /*17790*/  SHF.R.S32.HI R6, RZ, 0x1f, R5 ;  /* 0x0000001fff067819 */ /* 0x000fc60000011405 */
[----:B------:R-:W-:Y:S02]  /*177a0*/  IMAD.IADD R3, R3, 0x1, R9 ;  /* 0x0000000103037824 */ /* 0x000fe400078e0209 */
[----:B------:R-:W-:Y:S02]  /*177b0*/  IMAD R6, R6, UR6, RZ ;  /* 0x0000000606067c24 */ /* 0x000fe4000f8e02ff */
[----:B------:R-:W-:-:S04]  /*177c0*/  IMAD.WIDE.U32 R2, R5, UR6, R2 ;  /* 0x0000000605027c25 */ /* 0x000fc8000f8e0002 */
[----:B------:R-:W-:Y:S01]  /*177d0*/  IMAD R9, R5, UR7, R6 ;  /* 0x0000000705097c24 */ /* 0x000fe2000f8e0206 */
[----:B------:R-:W-:-:S04]  /*177e0*/  IADD3 R5, P0, R2, UR8, RZ ;  /* 0x0000000802057c10 */ /* 0x000fc8000ff1e0ff */
[----:B------:R-:W-:Y:S02]  /*177f0*/  IADD3.X R8, R3, UR9, R9, P0, !PT ;  /* 0x0000000903087c10 */ /* 0x000fe400087fe409 */
[----:B------:R-:W-:Y:S01]  /*17800*/  ISETP.GE.AND P0, PT, R21, UR4, PT ;  /* 0x0000000415007c0c */ /* 0x000fe2000bf06270 */
[----:B------:R-:W-:-:S03]  /*17810*/  UMOV UR4, 0xffffffff ;  /* 0xffffffff00047882 */ /* 0x000fc60000000000 */
[----:B--2---:R-:W-:Y:S09]  /*17820*/  BRA.DIV UR4, `(.L_x_11741) ;  /* 0x0000002a04bc7947 */ /* 0x004ff2000b800000 */
[----:B------:R-:W2:Y:S01]  /*17830*/  LDL.LU R10, [R1] ;  /* 0x00000000010a7983 */ /* 0x000ea20000300800 */
[----:B------:R-:W0:Y:S03]  /*17840*/  S2R R2, SR_TID.X ;  /* 0x0000000000027919 */ /* 0x000e260000002100 */
[----:B------:R-:W1:Y:S01]  /*17850*/  SHFL.IDX PT, R3, R0, RZ, 0x1c1f ;  /* 0x001c1fff00037589 */ /* 0x000e6200000e0000 */
[----:B------:R-:W-:Y:S01]  /*17860*/  IMAD R7, R7, UR42, RZ ;  /* 0x0000002a07077c24 */ /* 0x000fe2000f8e02ff */
[----:B0-----:R-:W-:-:S04]  /*17870*/  LOP3.LUT R2, R2, 0x7f, RZ, 0xc0, !PT ;  /* 0x0000007f02027812 */ /* 0x001fc800078ec0ff */
[----:B------:R-:W-:Y:S02]  /*17880*/  SHF.R.U32.HI R9, RZ, 0x2, R2 ;  /* 0x00000002ff097819 */ /* 0x000fe40000011602 */
[----:B------:R-:W0:Y:S04]  /*17890*/  SHFL.IDX PT, R2, R4, RZ, 0x1c1f ;  /* 0x001c1fff04027589 */ /* 0x000e2800000e0000 */
[----:B------:R-:W3:Y:S01]  /*178a0*/  SHFL.IDX PT, R14, R0, 0x1, 0x1c1f ;  /* 0x003c1f00000e7f89 */ /* 0x000ee200000e0000 */
[----:B--2---:R-:W-:-:S05]  /*178b0*/  IMAD.IADD R6, R9, 0x1, R10 ;  /* 0x0000000109067824 */ /* 0x004fca00078e020a */
[----:B------:R-:W-:-:S13]  /*178c0*/  ISETP.GE.AND P1, PT, R6, R7, PT ;  /* 0x000000070600720c */ /* 0x000fda0003f26270 */
[----:B-1----:R-:W-:-:S05]  /*178d0*/  @!P1 IADD3 R9, P2, R21, R3, RZ ;  /* 0x0000000315099210 */ /* 0x002fca0007f5e0ff */
[----:B0-----:R-:W-:Y:S02]  /*178e0*/  @!P1 IMAD.X R3, RZ, RZ, R2, P2 ;  /* 0x000000ffff039224 */ /* 0x001fe400010e0602 */
[----:B------:R-:W-:Y:S02]  /*178f0*/  @!P1 IMAD.MOV.U32 R2, RZ, RZ, R9 ;  /* 0x000000ffff029224 */ /* 0x000fe400078e0009 */
[----:B------:R-:W-:-:S03]  /*17900*/  VIADD R10, R6, 0x20 ;  /* 0x00000020060a7836 */ /* 0x000fc60000000000 */
[----:B-----5:R0:W-:Y:S02]  /*17910*/  @!P1 LDGSTS.E.BYPASS.LTC128B.128 [R20+0xb000], desc[UR50][R2.64], !P0 ;  /* 0x0b00000002149fae */ /* 0x0201e4000c101d72 */
[----:B------:R-:W-:Y:S02]  /*17920*/  ISETP.GE.AND P1, PT, R10, R7, PT ;  /* 0x000000070a00720c */ /* 0x000fe40003f26270 */
[----:B0-----:R-:W0:Y:S11]  /*17930*/  SHFL.IDX PT, R2, R4, 0x1, 0x1c1f ;  /* 0x003c1f0004027f89 */ /* 0x001e3600000e0000 */
[----:B---3--:R-:W-:Y:S01]  /*17940*/  @!P1 IADD3 R14, P2, R21, R14, RZ ;  /* 0x0000000e150e9210 */ /* 0x008fe20007f5e0ff */
[----:B------:R-:W-:-:S04]  /*17950*/  VIADD R10, R6, 0x40 ;  /* 0x00000040060a7836 */ /* 0x000fc80000000000 */
[----:B0-----:R-:W-:Y:S02]  /*17960*/  @!P1 IMAD.X R3, RZ, RZ, R2, P2 ;  /* 0x000000ffff039224 */ /* 0x001fe400010e0602 */
[----:B------:R-:W-:Y:S02]  /*17970*/  @!P1 IMAD.MOV.U32 R2, RZ, RZ, R14 ;  /* 0x000000ffff029224 */ /* 0x000fe400078e000e */
[----:B------:R-:W0:Y:S04]  /*17980*/  SHFL.IDX PT, R14, R0, 0x2, 0x1c1f ;  /* 0x005c1f00000e7f89 */ /* 0x000e2800000e0000 */
[----:B------:R1:W-:Y:S01]  /*17990*/  @!P1 LDGSTS.E.BYPASS.LTC128B.128 [R20+0xb800], desc[UR50][R2.64], !P0 ;  /* 0x0b80000002149fae */ /* 0x0003e2000c101d72 */
[----:B------:R-:W-:-:S03]  /*179a0*/  ISETP.GE.AND P1, PT, R10, R7, PT ;  /* 0x000000070a00720c */ /* 0x000fc60003f26270 */
[----:B-1----:R-:W1:Y:S01]  /*179b0*/  SHFL.IDX PT, R2, R4, 0x2, 0x1c1f ;  /* 0x005c1f0004027f89 */ /* 0x002e6200000e0000 */
[----:B------:R-:W-:-:S03]  /*179c0*/  VIADD R10, R6, 0x80 ;  /* 0x00000080060a7836 */ /* 0x000fc60000000000 */
[----:B------:R-:W2:Y:S06]  /*179d0*/  SHFL.IDX PT, R9, R0, 0x3, 0x1c1f ;  /* 0x007c1f0000097f89 */ /* 0x000eac00000e0000 */
[----:B0-----:R-:W-:Y:S01]  /*179e0*/  @!P1 IADD3 R14, P2, R21, R14, RZ ;  /* 0x0000000e150e9210 */ /* 0x001fe20007f5e0ff */
[----:B------:R-:W0:Y:S04]  /*179f0*/  SHFL.IDX PT, R4, R4, 0x3, 0x1c1f ;  /* 0x007c1f0004047f89 */ /* 0x000e2800000e0000 */
[----:B-1----:R-:W-:Y:S01]  /*17a00*/  @!P1 IMAD.X R3, RZ, RZ, R2, P2 ;  /* 0x000000ffff039224 */ /* 0x002fe200010e0602 */
[----:B------:R-:W-:Y:S01]  /*17a10*/  ISETP.GE.AND P2, PT, R10, R7, PT ;  /* 0x000000070a00720c */ /* 0x000fe20003f46270 */
[----:B------:R-:W-:-:S02]  /*17a20*/  @!P1 IMAD.MOV.U32 R2, RZ, RZ, R14 ;  /* 0x000000ffff029224 */ /* 0x000fc400078e000e */
[----:B------:R-:W-:Y:S01]  /*17a30*/  VIADD R10, R6, 0x60 ;  /* 0x00000060060a7836 */ /* 0x000fe20000000000 */
[----:B------:R-:W1:Y:S04]  /*17a40*/  SHFL.IDX PT, R14, R5, RZ, 0x1c1f ;  /* 0x001c1fff050e7589 */ /* 0x000e6800000e0000 */
[----:B------:R2:W-:Y:S01]  /*17a50*/  @!P1 LDGSTS.E.BYPASS.LTC128B.128 [R20+0xc000], desc[UR50][R2.64], !P0 ;  /* 0x0c00000002149fae */ /* 0x0005e2000c101d72 */
[----:B------:R-:W-:-:S03]  /*17a60*/  ISETP.GE.AND P1, PT, R10, R7, PT ;  /* 0x000000070a00720c */ /* 0x000fc60003f26270 */
[----:B------:R-:W3:Y:S10]  /*17a70*/  SHFL.IDX PT, R0, R8, RZ, 0x1c1f ;  /* 0x001c1fff08007589 */ /* 0x000ef400000e0000 */
[----:B--2---:R-:W-:-:S05]  /*17a80*/  @!P1 IADD3 R2, P3, R21, R9, RZ ;  /* 0x0000000915029210 */ /* 0x004fca0007f7e0ff */
[----:B0-----:R-:W-:-:S05]  /*17a90*/  @!P1 IMAD.X R3, RZ, RZ, R4, P3 ;  /* 0x000000ffff039224 */ /* 0x001fca00018e0604 */
[----:B------:R1:W-:Y:S02]  /*17aa0*/  @!P1 LDGSTS.E.BYPASS.LTC128B.128 [R20+0xc800], desc[UR50][R2.64], !P0 ;  /* 0x0c80000002149fae */ /* 0x0003e4000c101d72 */
[----:B-1----:R-:W-:-:S05]  /*17ab0*/  @!P2 IADD3 R2, P1, R21, R14, RZ ;  /* 0x0000000e1502a210 */ /* 0x002fca0007f3e0ff */
[----:B---3--:R-:W-:Y:S01]  /*17ac0*/  @!P2 IMAD.X R3, RZ, RZ, R0, P1 ;  /* 0x000000ffff03a224 */ /* 0x008fe200008e0600 */
[----:B------:R-:W0:Y:S04]  /*17ad0*/  SHFL.IDX PT, R8, R8, 0x1, 0x1c1f ;  /* 0x003c1f0008087f89 */ /* 0x000e2800000e0000 */
[----:B------:R1:W-:Y:S04]  /*17ae0*/  @!P2 LDGSTS.E.BYPASS.LTC128B.128 [R20+0xd000], desc[UR50][R2.64], !P0 ;  /* 0x0d0000000214afae */ /* 0x0003e8000c101d72 */
[----:B------:R1:W2:Y:S02]  /*17af0*/  SHFL.IDX PT, R14, R5, 0x1, 0x1c1f ;  /* 0x003c1f00050e7f89 */ /* 0x0002a400000e0000 */
.L_x_11820:
[----:B------:R-:W-:-:S05]  /*17b00*/  VIADD R6, R6, 0xa0 ;  /* 0x000000a006067836 */ /* 0x000fca0000000000 */
[----:B------:R-:W-:-:S13]  /*17b10*/  ISETP.GE.AND P1, PT, R6, R7, PT ;  /* 0x000000070600720c */ /* 0x000fda0003f26270 */
[----:B-12---:R-:W-:-:S05]  /*17b20*/  @!P1 IADD3 R2, P2, R21, R14, RZ ;  /* 0x0000000e15029210 */ /* 0x006fca0007f5e0ff */
[----:B0-----:R-:W-:-:S05]  /*17b30*/  @!P1 IMAD.X R3, RZ, RZ, R8, P2 ;  /* 0x000000ffff039224 */ /* 0x001fca00010e0608 */
[----:B------:R-:W-:Y:S01]  /*17b40*/  @!PT LDS RZ, [RZ] ;  /* 0x00000000fffff984 */ /* 0x000fe20000000800 */
[----:B------:R-:W-:Y:S01]  /*17b50*/  @!PT LDS RZ, [RZ] ;  /* 0x00000000fffff984 */ /* 0x000fe20000000800 */
[----:B------:R-:W-:Y:S01]  /*17b60*/  @!PT LDS RZ, [RZ] ;  /* 0x00000000fffff984 */ /* 0x000fe20000000800 */
[----:B------:R0:W-:Y:S01]  /*17b70*/  @!P1 LDGSTS.E.BYPASS.LTC128B.128 [R20+0xd800], desc[UR50][R2.64], !P0 ;  /* 0x0d80000002149fae */ /* 0x0001e2000c101d72 */
[----:B------:R-:W-:Y:S01]  /*17b80*/  PLOP3.LUT P0, PT, PT, PT, PT, 0x80, 0x0 ;  /* 0x000000000000781c */ /* 0x000fe20003f0f070 */
[----:B------:R-:W-:-:S12]  /*17b90*/  NOP ;  /* 0x0000000000007918 */ /* 0x000fd80000000000 */
.L_x_11742:
        /* <DEDUP_REMOVED lines=18> */
.L_x_11821:
[----:B------:R-:W-:Y:S05]  /*17cc0*/  BSYNC B0 ;  /* 0x0000000000007941 */ /* 0x000fea0003800000 */
.L_x_11743:
[----:B------:R-:W-:-:S06]  /*17cd0*/  UIADD3 UR4, UR40, -0x2, URZ ;  /* 0xfffffffe28047890 */ /* 0x000fcc000fffe03f */
[----:B------:R-:W-:-:S13]  /*17ce0*/  ISETP.LE.AND P0, PT, R26, UR4, PT ;  /* 0x000000041a007c0c */ /* 0x000fda000bf03270 */
[----:B------:R-:W-:Y:S05]  /*17cf0*/  @!P0 BRA `(.L_x_11745) ;  /* 0x0000000800e08947 */ /* 0x000fea0003800000 */
[----:B------:R-:W-:Y:S02]  /*17d00*/  IMAD.MOV.U32 R7, RZ, RZ, R19 ;  /* 0x000000ffff077224 */ /* 0x000fe400078e0013 */
[----:B------:R-:W-:Y:S02]  /*17d10*/  IMAD.MOV.U32 R6, RZ, RZ, R22 ;  /* 0x000000ffff067224 */ /* 0x000fe400078e0016 */
[----:B------:R-:W-:-:S07]  /*17d20*/  IMAD.U32 R0, RZ, RZ, UR4 ;  /* 0x00000004ff007e24 */ /* 0x000fce000f8e00ff */
.L_x_11765:
        /* <DEDUP_REMOVED lines=21> */
[----:B------:R-:W-:-:S03]  /*17e80*/  IMAD R4, R25, UR6, RZ ;  /* 0x0000000619047c24 */ /* 0x000fc6000f8e02ff */
[--C-:B------:R-:W-:Y:S01]  /*17e90*/  SHF.R.S32.HI R3, RZ, 0x1f, R2.reuse ;  /* 0x0000001fff037819 */ /* 0x100fe20000011402 */
[----:B------:R-:W-:Y:S02]  /*17ea0*/  IMAD.MOV R8, RZ, RZ, -R2 ;  /* 0x000000ffff087224 */ /* 0x000fe400078e0a02 */
[C---:B------:R-:W-:Y:S02]  /*17eb0*/  IMAD R9, R23.reuse, UR7, R4 ;  /* 0x0000000717097c24 */ /* 0x040fe4000f8e0204 */
[----:B------:R-:W-:-:S04]  /*17ec0*/  IMAD.WIDE.U32 R2, R23, UR6, R2 ;  /* 0x0000000617027c25 */ /* 0x000fc8000f8e0002 */
[----:B------:R-:W-:Y:S01]  /*17ed0*/  IMAD.IADD R9, R9, 0x1, R3 ;  /* 0x0000000109097824 */ /* 0x000fe200078e0203 */
[----:B------:R-:W-:Y:S01]  /*17ee0*/  LEA R4, P0, R2, UR4, 0x2 ;  /* 0x0000000402047c11 */ /* 0x000fe2000f8010ff */
[----:B------:R-:W-:-:S03]  /*17ef0*/  IMAD R8, R5, R8, R0 ;  /* 0x0000000805087224 */ /* 0x000fc600078e0200 */
[----:B------:R-:W-:-:S05]  /*17f00*/  LEA.HI.X R5, R2, UR5, R9, 0x2, P0 ;  /* 0x0000000502057c11 */ /* 0x000fca00080f1409 */
[----:B------:R0:W5:Y:S04]  /*17f10*/  LDG.E R17, desc[UR50][R4.64] ;  /* 0x0000003204117981 */ /* 0x000168000c1e1900 */
.L_x_11748:
        /* <DEDUP_REMOVED lines=8> */
.L_x_11822:
[----:B------:R-:W-:Y:S05]  /*17fa0*/  BSYNC B1 ;  /* 0x0000000000017941 */ /* 0x000fea0003800000 */
.L_x_11749:
        /* <DEDUP_REMOVED lines=9> */
.L_x_11752:
[----:B------:R-:W-:Y:S05]  /*18040*/  BSYNC B1 ;  /* 0x0000000000017941 */ /* 0x000fea0003800000 */
.L_x_11751:
        /* <DEDUP_REMOVED lines=11> */
.L_x_11753:
        /* <DEDUP_REMOVED lines=13> */
.L_x_11823:
[----:B------:R-:W-:Y:S05]  /*181d0*/  BSYNC B1 ;  /* 0x0000000000017941 */ /* 0x000fea0003800000 */
.L_x_11754:
[----:B------:R-:W-:Y:S01]  /*181e0*/  BSSY B1, `(.L_x_11756) ;  /* 0x000000b000017945 */ /* 0x000fe20003800000 */
[----:B01----:R-:W-:Y:S02]  /*181f0*/  IMAD.MOV.U32 R2, RZ, RZ, 0x0 ;  /* 0x00000000ff027424 */ /* 0x003fe400078e00ff */
[----:B------:R-:W-:Y:S01]  /*18200*/  IMAD.MOV.U32 R3, RZ, RZ, 0x14f00000 ;  /* 0x14f00000ff037424 */ /* 0x000fe200078e00ff */
        /* <DEDUP_REMOVED lines=8> */
.L_x_11757:
[----:B------:R-:W-:Y:S05]  /*18290*/  BSYNC B1 ;  /* 0x0000000000017941 */ /* 0x000fea0003800000 */
.L_x_11756:
        /* <DEDUP_REMOVED lines=8> */
.L_x_11758:
        /* <DEDUP_REMOVED lines=10> */
.L_x_11747:
[----:B------:R-:W-:Y:S05]  /*183c0*/  BSYNC B0 ;  /* 0x0000000000007941 */ /* 0x000fea0003800000 */
.L_x_11746:
[----:B------:R-:W-:-:S06]  /*183d0*/  UISETP.NE.AND UP0, UPT, UR39, 0x3, UPT ;  /* 0x000000032700788c */ /* 0x000fcc000bf05270 */
[----:B------:R-:W-:-:S13]  /*183e0*/  PLOP3.LUT P0, PT, PT, PT, UP0, 0x80, 0x0 ;  /* 0x000000000000781c */ /* 0x000fda0003f0f008 */
[----:B------:R-:W-:Y:S05]  /*183f0*/  @!P0 BRA `(.L_x_11759) ;  /* 0x0000000000048947 */ /* 0x000fea0003800000 */
[----:B------:R-:W-:Y:S01]  /*18400*/  BPT.TRAP 0x1 ;  /* 0x000000040000795c */ /* 0x000fe20000300000 */
.L_x_11759:
[----:B------:R-:W-:Y:S01]  /*18410*/  LOP3.LUT R2, R6, 0x1, RZ, 0x3c, !PT ;  /* 0x0000000106027812 */ /* 0x000fe200078e3cff */
[----:B------:R-:W-:Y:S01]  /*18420*/  IMAD R3, R7, 0x8, R18 ;  /* 0x0000000807037824 */ /* 0x000fe200078e0212 */
[----:B------:R-:W-:Y:S01]  /*18430*/  BSSY B0, `(.L_x_11760) ;  /* 0x0000006000007945 */ /* 0x000fe20003800000 */
[----:B------:R-:W-:Y:S01]  /*18440*/  IMAD.U32 R4, RZ, RZ, UR43 ;  /* 0x0000002bff047e24 */ /* 0x000fe2000f8e00ff */
[----:B------:R-:W-:-:S04]  /*18450*/  SHF.L.U32 R2, R2, 0x1f, RZ ;  /* 0x0000001f02027819 */ /* 0x000fc800000006ff */
[----:B------:R-:W0:Y:S01]  /*18460*/  SYNCS.PHASECHK.TRANS64.TRYWAIT P0, [R3+URZ+0x13270], R2 ;  /* 0x01327002030075a7 */ /* 0x000e22000800017f */
[----:B------:R-:W-:Y:S01]  /*18470*/  ISETP.NE.AND P1, PT, R4, 0x3, PT ;  /* 0x000000030400780c */ /* 0x000fe20003f25270 */
[----:B0-----:R-:W-:-:S12]  /*18480*/  @!P0 BRA `(.L_x_11761) ;  /* 0x0000002400a48947 */ /* 0x001fd80003800000 */
.L_x_11824:
[----:B------:R-:W-:Y:S05]  /*18490*/  BSYNC B0 ;  /* 0x0000000000007941 */ /* 0x000fea0003800000 */
.L_x_11760:
[----:B------:R-:W-:Y:S05]  /*184a0*/  @!P1 BRA `(.L_x_11762) ;  /* 0x0000000000049947 */ /* 0x000fea0003800000 */
[----:B------:R-:W-:Y:S01]  /*184b0*/  BPT.TRAP 0x1 ;  /* 0x000000040000795c */ /* 0x000fe20000300000 */
.L_x_11762:
[----:B0-----:R-:W-:Y:S01]  /*184c0*/  SHF.L.U32 R2, R6, 0x1f, RZ ;  /* 0x0000001f06027819 */ /* 0x001fe200000006ff */
[----:B------:R-:W-:-:S03]  /*184d0*/  IMAD R10, R7, 0x2800, RZ ;  /* 0x00002800070a7824 */ /* 0x000fc600078e02ff */
[----:B------:R-:W0:Y:S02]  /*184e0*/  SYNCS.PHASECHK.TRANS64.TRYWAIT P0, [R3+URZ+0x13260], R2 ;  /* 0x01326002030075a7 */ /* 0x000e24000800017f */
[----:B0-----:R-:W-:Y:S05]  /*184f0*/  @!P0 BRA `(.L_x_11763) ;  /* 0x00000024009c8947 */ /* 0x001fea0003800000 */
.L_x_11825:
[----:B------:R-:W-:Y:S01]  /*18500*/  LOP3.LUT R5, R10, R29, RZ, 0xfc, !PT ;  /* 0x0000001d0a057212 */ /* 0x000fe200078efcff */
[----:B------:R-:W-:Y:S05]  /*18510*/  WARPSYNC.ALL ;  /* 0x0000000000007948 */ /* 0x000fea0003800000 */
[----:B0-----:R-:W-:Y:S01]  /*18520*/  IMAD.IADD R2, R18, 0x1, R5 ;  /* 0x0000000112027824 */ /* 0x001fe200078e0205 */
        /* <DEDUP_REMOVED lines=40> */
.L_x_11764:
        /* <DEDUP_REMOVED lines=10> */
[C---:B------:R-:W-:Y:S01]  /*18850*/  ISETP.GT.AND P0, PT, R0.reuse, R26, PT ;  /* 0x0000001a0000720c */ /* 0x040fe20003f04270 */
[----:B------:R-:W-:-:S12]  /*18860*/  VIADD R0, R0, 0xffffffff ;  /* 0xffffffff00007836 */ /* 0x000fd80000000000 */
[----:B-1----:R-:W-:Y:S05]  /*18870*/  @P0 BRA `(.L_x_11765) ;  /* 0xfffffff4002c0947 */ /* 0x002fea000383ffff */
.L_x_11745:
        /* <DEDUP_REMOVED lines=17> */
.L_x_11767:
[----:B------:R-:W-:Y:S05]  /*18990*/  BSYNC B0 ;  /* 0x0000000000007941 */ /* 0x000fea0003800000 */
.L_x_11766:
[----:B------:R-:W-:-:S06]  /*189a0*/  UISETP.NE.AND UP0, UPT, UR39, 0x3, UPT ;  /* 0x000000032700788c */ /* 0x000fcc000bf05270 */
[----:B------:R-:W-:-:S13]  /*189b0*/  PLOP3.LUT P1, PT, PT, PT, UP0, 0x80, 0x0 ;  /* 0x000000000000781c */ /* 0x000fda0003f2f008 */
[----:B------:R-:W-:Y:S05]  /*189c0*/  @!P1 BRA `(.L_x_11768) ;  /* 0x0000000000049947 */ /* 0x000fea0003800000 */
[----:B------:R-:W-:Y:S01]  /*189d0*/  BPT.TRAP 0x1 ;  /* 0x000000040000795c */ /* 0x000fe20000300000 */
.L_x_11768:
        /* <DEDUP_REMOVED lines=8> */
.L_x_11826:
[----:B------:R-:W-:Y:S05]  /*18a60*/  BSYNC B0 ;  /* 0x0000000000007941 */ /* 0x000fea0003800000 */
.L_x_11769:
[----:B------:R-:W-:Y:S05]  /*18a70*/  @!P2 BRA `(.L_x_11771) ;  /* 0x000000000004a947 */ /* 0x000fea0003800000 */
[----:B------:R-:W-:Y:S01]  /*18a80*/  BPT.TRAP 0x1 ;  /* 0x000000040000795c */ /* 0x000fe20000300000 */
.L_x_11771:
[----:B------:R-:W-:Y:S01]  /*18a90*/  SHF.L.U32 R5, R22, 0x1f, RZ ;  /* 0x0000001f16057819 */ /* 0x000fe200000006ff */
[----:B0-----:R-:W-:-:S03]  /*18aa0*/  IMAD R3, R19, 0x2800, RZ ;  /* 0x0000280013037824 */ /* 0x001fc600078e02ff */
[----:B------:R-:W0:Y:S02]  /*18ab0*/  SYNCS.PHASECHK.TRANS64.TRYWAIT P1, [R2+URZ+0x13260], R5 ;  /* 0x01326005020075a7 */ /* 0x000e24000802017f */
[----:B0-----:R-:W-:Y:S05]  /*18ac0*/  @!P1 BRA `(.L_x_11772) ;  /* 0x0000002000509947 */ /* 0x001fea0003800000 */
.L_x_11827:
        /* <DEDUP_REMOVED lines=43> */
.L_x_11773:
[----:B-1----:R1:W-:Y:S01]  /*18d80*/  SYNCS.ARRIVE.TRANS64.A1T0 RZ, [R2+URZ+0x13250], RZ ;  /* 0x013250ff02ff79a7 */ /* 0x0023e2000810003f */
[----:B------:R-:W-:Y:S02]  /*18d90*/  @!P0 VIADD R0, R2, 0x13280 ;  /* 0x0001328002008836 */ /* 0x000fe40000000000 */
[----:B------:R-:W-:-:S03]  /*18da0*/  VIADD R19, R19, 0x1 ;  /* 0x0000000113137836 */ /* 0x000fc60000000000 */
[----:B------:R-:W-:Y:S01]  /*18db0*/  @!P0 PRMT R0, RZ, 0x654, R0 ;  /* 0x00000654ff008816 */ /* 0x000fe20000000000 */
[----:B------:R-:W-:Y:S06]  /*18dc0*/  BAR.SYNC.DEFER_BLOCKING 0x2, 0x80 ;  /* 0x0082000000007b1d */ /* 0x000fec0000010000 */
[----:B------:R1:W-:Y:S01]  /*18dd0*/  @!P0 SYNCS.ARRIVE.TRANS64.RED.A1T0 RZ, [R0+URZ], RZ ;  /* 0x000000ff00ff89a7 */ /* 0x0003e2000810043f */
[----:B------:R-:W-:-:S04]  /*18de0*/  ISETP.NE.AND P0, PT, R19, 0x2, PT ;  /* 0x000000021300780c */ /* 0x000fc80003f05270 */
[----:B0-----:R-:W-:Y:S02]  /*18df0*/  SEL R3, RZ, 0x1, P0 ;  /* 0x00000001ff037807 */ /* 0x001fe40000000000 */
[----:B------:R-:W-:Y:S02]  /*18e00*/  SEL R19, R19, RZ, P0 ;  /* 0x000000ff13137207 */ /* 0x000fe40000000000 */
[----:B-1----:R-:W-:-:S07]  /*18e10*/  LOP3.LUT R22, R22, R3, RZ, 0x3c, !PT ;  /* 0x0000000316167212 */ /* 0x002fce00078e3cff */
.L_x_11722:
[----:B------:R-:W-:Y:S05]  /*18e20*/  BSYNC B7 ;  /* 0x0000000000077941 */ /* 0x000fea0003800000 */
.L_x_11720:
[----:B------:R-:W-:-:S13]  /*18e30*/  LOP3.LUT P0, RZ, R16, 0x2, RZ, 0xc0, !PT ;  /* 0x0000000210ff7812 */ /* 0x000fda000780c0ff */
[----:B------:R-:W-:Y:S05]  /*18e40*/  @!P0 BRA `(.L_x_11774) ;  /* 0x0000000000288947 */ /* 0x000fea0003800000 */
[----:B------:R-:W0:Y:S08]  /*18e50*/  S2UR UR5, SR_CgaCtaId ;  /* 0x00000000000579c3 */ /* 0x000e300000008800 */
[----:B------:R-:W-:Y:S06]  /*18e60*/  BAR.SYNC.DEFER_BLOCKING 0x5, 0x200 ;  /* 0x0148000000007b1d */ /* 0x000fec0000010000 */
[----:B------:R-:W-:-:S02]  /*18e70*/  UMOV UR4, 0x400 ;  /* 0x0000040000047882 */ /* 0x000fc40000000000 */
[----:B0-----:R-:W-:-:S06]  /*18e80*/  ULEA UR4, UR5, UR4, 0x18 ;  /* 0x0000000405047291 */ /* 0x001fcc000f8ec03f */
[----:B------:R-:W-:-:S05]  /*18e90*/  IMAD.U32 R18, RZ, RZ, UR4 ;  /* 0x00000004ff127e24 */ /* 0x000fca000f8e00ff */
[----:B------:R-:W0:Y:S02]  /*18ea0*/  LDS.128 R24, [R18+0x132d0] ;  /* 0x0132d00012187984 */ /* 0x000e240000000c00 */
[----:B0-----:R-:W-:Y:S02]  /*18eb0*/  R2UR UR44, R27 ;  /* 0x000000001b2c72ca */ /* 0x001fe400000e0000 */
[----:B------:R-:W-:Y:S01]  /*18ec0*/  R2UR UR36, R26 ;  /* 0x000000001a2472ca */ /* 0x000fe200000e0000 */
[----:B------:R-:W-:Y:S06]  /*18ed0*/  BAR.ARV 0x4, 0x200 ;  /* 0x0108000000007b1d */ /* 0x000fec0000002000 */
[----:B------:R-:W-:Y:S08]  /*18ee0*/  BRA `(.L_x_11775) ;  /* 0x0000000800bc7947 */ /* 0x000ff00003800000 */
.L_x_11774:
[----:B------:R-:W0:Y:S01]  /*18ef0*/  S2R R6, SR_TID.X ;  /* 0x0000000000067919 */ /* 0x000e220000002100 */
[----:B------:R-:W-:Y:S01]  /*18f00*/  ULDC UR4, c[0x0][0xc3c] ;  /* 0x00030f0000047ab9 */ /* 0x000fe20000000800 */
        /* <DEDUP_REMOVED lines=23> */
[----:B------:R-:W-:Y:S04]  /*19080*/  SHFL.IDX PT, R5, R24, RZ, 0x1f ;  /* 0x00001fff18057589 */ /* 0x000fe800000e0000 */
[----:B------:R-:W0:Y:S02]  /*19090*/  SHFL.UP PT, R2, R4, 0x8, RZ ;  /* 0x0500000004027989 */ /* 0x000e2400000e00ff */
[----:B0-----:R-:W-:Y:S02]  /*190a0*/  SEL R3, R2, RZ, P4 ;  /* 0x000000ff02037207 */ /* 0x001fe40002000000 */
[----:B------:R-:W-:Y:S03]  /*190b0*/  SHFL.IDX PT, R2, R24, 0x1, 0x1f ;  /* 0x00201f0018027f89 */ /* 0x000fe600000e0000 */
        /* <DEDUP_REMOVED lines=10> */
.L_x_11780:
        /* <DEDUP_REMOVED lines=14> */
.L_x_11779:
[----:B------:R-:W-:Y:S05]  /*19240*/  BSYNC B0 ;  /* 0x0000000000007941 */ /* 0x000fea0003800000 */
.L_x_11778:
[----:B-----5:R-:W1:Y:S02]  /*19250*/  SHFL.UP PT, R0, R25, 0x1, RZ ;  /* 0x0420000019007989 */ /* 0x020e6400000e00ff */
[----:B-1----:R-:W-:-:S05]  /*19260*/  SEL R0, R0, RZ, P1 ;  /* 0x000000ff00007207 */ /* 0x002fca0000800000 */
[----:B------:R-:W-:-:S05]  /*19270*/  IMAD.IADD R0, R25, 0x1, R0 ;  /* 0x0000000119007824 */ /* 0x000fca00078e0200 */
[----:B0-----:R-:W0:Y:S02]  /*19280*/  SHFL.UP PT, R2, R0, 0x2, RZ ;  /* 0x0440000000027989 */ /* 0x001e2400000e00ff */
        /* <DEDUP_REMOVED lines=17> */
[----:B------:R-:W-:-:S07]  /*193a0*/  IMAD.MOV.U32 R7, RZ, RZ, R6 ;  /* 0x000000ffff077224 */ /* 0x000fce00078e0006 */
.L_x_11776:
        /* <DEDUP_REMOVED lines=24> */
[----:B------:R-:W-:-:S06]  /*19530*/  IMAD.U32 R24, RZ, RZ, UR4 ;  /* 0x00000004ff187e24 */ /* 0x000fcc000f8e00ff */
[----:B------:R0:W1:Y:S02]  /*19540*/  SHFL.IDX PT, R24, R7, R24, 0x1f ;  /* 0x00001f1807187589 */ /* 0x00006400000e0000 */
.L_x_11781:
[----:B-1----:R-:W-:Y:S02]  /*19550*/  IMAD R24, R24, R0, R9 ;  /* 0x0000000018187224 */ /* 0x002fe400078e0209 */
[----:B0-----:R-:W-:Y:S02]  /*19560*/  IMAD R7, R13, R8, RZ ;  /* 0x000000080d077224 */ /* 0x001fe400078e02ff */
[----:B------:R-:W-:Y:S02]  /*19570*/  IMAD.MOV.U32 R2, RZ, RZ, RZ ;  /* 0x000000ffff027224 */ /* 0x000fe400078e00ff */
[----:B------:R-:W-:Y:S02]  /*19580*/  IMAD.IADD R5, R5, 0x1, -R24 ;  /* 0x0000000105057824 */ /* 0x000fe400078e0a18 */
        /* <DEDUP_REMOVED lines=24> */
[----:B0-----:R-:W-:Y:S01]  /*19710*/  VIADD R2, R8, 0xffffffe ;  /* 0x0ffffffe08027836 */ /* 0x001fe20000000000 */
[----:B------:R-:W-:-:S05]  /*19720*/  IABS R8, R4 ;  /* 0x0000000400087213 */ /* 0x000fca0000000000 */
[----:B------:R0:W1:Y:S02]  /*19730*/  F2I.FTZ.U32.TRUNC.NTZ R3, R2 ;  /* 0x0000000200037305 */ /* 0x000064000021f000 */
[----:B0-----:R-:W-:Y:S02]  /*19740*/  IMAD.MOV.U32 R2, RZ, RZ, RZ ;  /* 0x000000ffff027224 */ /* 0x001fe400078e00ff */
[----:B-1----:R-:W-:-:S04]  /*19750*/  IMAD.MOV R5, RZ, RZ, -R3 ;  /* 0x000000ffff057224 */ /* 0x002fc800078e0a03 */
[----:B------:R-:W-:-:S04]  /*19760*/  IMAD R5, R5, R6, RZ ;  /* 0x0000000605057224 */ /* 0x000fc800078e02ff */
[----:B------:R-:W-:Y:S01]  /*19770*/  IMAD.HI.U32 R3, R3, R5, R2 ;  /* 0x0000000503037227 */ /* 0x000fe200078e0002 */
[-C--:B------:R-:W-:Y:S02]  /*19780*/  IABS R5, R0.reuse ;  /* 0x0000000000057213 */ /* 0x080fe40000000000 */
[C---:B------:R-:W-:Y:S01]  /*19790*/  LOP3.LUT R2, R4.reuse, R0, RZ, 0x3c, !PT ;  /* 0x0000000004027212 */ /* 0x040fe200078e3cff */
[----:B------:R-:W-:Y:S02]  /*197a0*/  IMAD.IADD R4, R4, 0x1, R7 ;  /* 0x0000000104047824 */ /* 0x000fe400078e0207 */
        /* <DEDUP_REMOVED lines=12> */
[----:B------:R-:W-:-:S04]  /*19870*/  IMAD.MOV R0, RZ, RZ, -R0 ;  /* 0x000000ffff007224 */ /* 0x000fc800078e0a00 */
[----:B------:R-:W-:-:S05]  /*19880*/  IMAD R0, R3, R0, R4 ;  /* 0x0000000003007224 */ /* 0x000fca00078e0204 */
[----:B------:R-:W-:Y:S02]  /*19890*/  R2UR UR36, R0 ;  /* 0x00000000002472ca */ /* 0x000fe400000e0000 */
[----:B------:R-:W-:-:S05]  /*198a0*/  LOP3.LUT R0, RZ, R3, RZ, 0x33, !PT ;  /* 0x00000003ff007212 */ /* 0x000fca00078e33ff */
[----:B------:R-:W-:Y:S01]  /*198b0*/  IMAD.IADD R25, R25, 0x1, R0 ;  /* 0x0000000119197824 */ /* 0x000fe200078e0200 */
[----:B------:R-:W-:Y:S07]  /*198c0*/  BRA `(.L_x_11782) ;  /* 0x0000000000107947 */ /* 0x000fee0003800000 */
.L_x_11777:
[----:B------:R-:W-:Y:S01]  /*198d0*/  IMAD.MOV.U32 R24, RZ, RZ, R5 ;  /* 0x000000ffff187224 */ /* 0x000fe200078e0005 */
[----:B------:R-:W-:Y:S01]  /*198e0*/  ULDC UR44, c[0x0][0xc3c] ;  /* 0x00030f00002c7ab9 */ /* 0x000fe20000000800 */
[----:B------:R-:W-:Y:S01]  /*198f0*/  IMAD.MOV.U32 R25, RZ, RZ, RZ ;  /* 0x000000ffff197224 */ /* 0x000fe200078e00ff */
[----:B------:R-:W-:-:S06]  /*19900*/  UMOV UR36, URZ ;  /* 0x0000003f00247c82 */ /* 0x000fcc0008000000 */
.L_x_11782:
[----:B------:R-:W0:Y:S01]  /*19910*/  S2R R0, SR_TID.X ;  /* 0x0000000000007919 */ /* 0x000e220000002100 */
[----:B------:R-:W-:Y:S02]  /*19920*/  IMAD.U32 R6, RZ, RZ, UR36 ;  /* 0x00000024ff067e24 */ /* 0x000fe4000f8e00ff */
[----:B------:R-:W-:Y:S01]  /*19930*/  IMAD.U32 R7, RZ, RZ, UR44 ;  /* 0x0000002cff077e24 */ /* 0x000fe2000f8e00ff */
[----:B------:R-:W-:Y:S01]  /*19940*/  BAR.SYNC.DEFER_BLOCKING 0x4, 0x200 ;  /* 0x0108000000007b1d */ /* 0x000fe20000010000 */
[----:B------:R-:W-:Y:S02]  /*19950*/  IMAD.MOV.U32 R4, RZ, RZ, R24 ;  /* 0x000000ffff047224 */ /* 0x000fe400078e0018 */
[----:B------:R-:W-:Y:S01]  /*19960*/  IMAD.MOV.U32 R5, RZ, RZ, R25 ;  /* 0x000000ffff057224 */ /* 0x000fe200078e0019 */
[----:B0-----:R-:W-:-:S04]  /*19970*/  LOP3.LUT R0, R0, 0x1f, RZ, 0xc0, !PT ;  /* 0x0000001f00007812 */ /* 0x001fc800078ec0ff */
[----:B------:R-:W-:-:S13]  /*19980*/  ISETP.NE.AND P0, PT, R0, RZ, PT ;  /* 0x000000ff0000720c */ /* 0x000fda0003f05270 */
[----:B------:R-:W0:Y:S01]  /*19990*/  @!P0 S2R R3, SR_CgaCtaId ;  /* 0x0000000000038919 */ /* 0x000e220000008800 */
[----:B------:R-:W-:-:S04]  /*199a0*/  @!P0 MOV R0, 0x400 ;  /* 0x0000040000008802 */ /* 0x000fc80000000f00 */
[----:B0-----:R-:W-:-:S05]  /*199b0*/  @!P0 LEA R18, R3, R0, 0x18 ;  /* 0x0000000003128211 */ /* 0x001fca00078ec0ff */
[----:B------:R0:W-:Y:S01]  /*199c0*/  @!P0 STS.128 [R18+0x132d0], R4 ;  /* 0x0132d00412008388 */ /* 0x0001e20000000c00 */
[----:B------:R-:W-:Y:S06]  /*199d0*/  BAR.ARV 0x5, 0x200 ;  /* 0x0148000000007b1d */ /* 0x000fec0000002000 */
.L_x_11775:
[----:B------:R-:W-:Y:S02]  /*199e0*/  ULDC UR4, c[0x0][0xc3c] ;  /* 0x00030f0000047ab9 */ /* 0x000fe40000000800 */
[----:B------:R-:W-:-:S06]  /*199f0*/  UISETP.GE.AND UP0, UPT, UR44, UR4, UPT ;  /* 0x000000042c00728c */ /* 0x000fcc000bf06270 */
[----:B------:R-:W-:-:S13]  /*19a00*/  PLOP3.LUT P0, PT, PT, PT, UP0, 0x80, 0x0 ;  /* 0x000000000000781c */ /* 0x000fda0003f0f008 */
[----:B------:R-:W-:Y:S05]  /*19a10*/  @!P0 BRA `(.L_x_11783) ;  /* 0xffffffc000088947 */ /* 0x000fea000383ffff */
.L_x_11710:
[----:B0-----:R-:W2:Y:S01]  /*19a20*/  LDL.LU R0, [R1+0x8] ;  /* 0x0000080001007983 */ /* 0x001ea20000300800 */
[----:B------:R-:W-:Y:S01]  /*19a30*/  BSSY B0, `(.L_x_11784) ;  /* 0x000000b000007945 */ /* 0x000fe20003800000 */
[----:B------:R-:W0:Y:S01]  /*19a40*/  S2R R5, SR_CgaCtaId ;  /* 0x0000000000057919 */ /* 0x000e220000008800 */
[----:B--2---:R-:W-:-:S05]  /*19a50*/  VIADD R0, R0, 0x1 ;  /* 0x0000000100007836 */ /* 0x004fca0000000000 */
        /* <DEDUP_REMOVED lines=8> */
.L_x_11828:
[----:B------:R-:W-:Y:S05]  /*19ae0*/  BSYNC B0 ;  /* 0x0000000000007941 */ /* 0x000fea0003800000 */
.L_x_11784:
[----:B------:R-:W-:-:S03]  /*19af0*/  UMOV UR4, 0xffffffff ;  /* 0xffffffff00047882 */ /* 0x000fc60000000000 */
[----:B------:R-:W-:Y:S05]  /*19b00*/  BRA.DIV UR4, `(.L_x_11786) ;  /* 0x0000001204687947 */ /* 0x000fea000b800000 */
[----:B0-----:R-:W0:Y:S02]  /*19b10*/  S2R R0, SR_TID.X ;  /* 0x0000000000007919 */ /* 0x001e240000002100 */
[----:B0-----:R-:W-:-:S04]  /*19b20*/  SHF.R.U32.HI R0, RZ, 0x5, R0 ;  /* 0x00000005ff007819 */ /* 0x001fc80000011600 */
[----:B------:R-:W-:-:S05]  /*19b30*/  LOP3.LUT R0, R0, 0x3, RZ, 0xc0, !PT ;  /* 0x0000000300007812 */ /* 0x000fca00078ec0ff */
[----:B------:R0:W1:Y:S02]  /*19b40*/  SHFL.IDX PT, R14, R0, RZ, 0x1f ;  /* 0x00001fff000e7589 */ /* 0x00006400000e0000 */
.L_x_11831:
[----:B-1----:R-:W-:Y:S01]  /*19b50*/  ISETP.NE.AND P0, PT, R14, RZ, PT ;  /* 0x000000ff0e00720c */ /* 0x002fe20003f05270 */
[----:B------:R-:W-:-:S12]  /*19b60*/  BSSY B0, `(.L_x_11787) ;  /* 0x000002b000007945 */ /* 0x000fd80003800000 */
[----:B------:R-:W-:Y:S05]  /*19b70*/  @P0 BRA `(.L_x_11788) ;  /* 0x0000000000a40947 */ /* 0x000fea0003800000 */
[----:B------:R-:W-:-:S03]  /*19b80*/  UMOV UR4, 0xffffffff ;  /* 0xffffffff00047882 */ /* 0x000fc60000000000 */
[----:B------:R-:W-:Y:S05]  /*19b90*/  BRA.DIV UR4, `(.L_x_11789) ;  /* 0x0000001204787947 */ /* 0x000fea000b800000 */
[----:B------:R-:W-:-:S13]  /*19ba0*/  ELECT P6, URZ, PT ;  /* 0x00000000003f782f */ /* 0x000fda00038c0000 */
.L_x_11834:
[----:B------:R-:W-:Y:S05]  /*19bb0*/  @!P6 BRA `(.L_x_11788) ;  /* 0x000000000094e947 */ /* 0x000fea0003800000 */
[----:B------:R-:W-:-:S06]  /*19bc0*/  ULOP3.LUT UR4, UR38, 0x2, URZ, 0xfc, !UPT ;  /* 0x0000000226047892 */ /* 0x000fcc000f8efc3f */
[----:B0-----:R-:W-:-:S05]  /*19bd0*/  IMAD.U32 R0, RZ, RZ, UR4 ;  /* 0x00000004ff007e24 */ /* 0x001fca000f8e00ff */
[----:B------:R-:W-:-:S13]  /*19be0*/  ISETP.NE.AND P0, PT, R0, 0x3, PT ;  /* 0x000000030000780c */ /* 0x000fda0003f05270 */
[----:B------:R-:W-:Y:S05]  /*19bf0*/  @!P0 BRA `(.L_x_11790) ;  /* 0x0000000000048947 */ /* 0x000fea0003800000 */
[----:B------:R-:W-:Y:S01]  /*19c00*/  BPT.TRAP 0x1 ;  /* 0x000000040000795c */ /* 0x000fe20000300000 */
.L_x_11790:
        /* <DEDUP_REMOVED lines=12> */
.L_x_11835:
[----:B------:R-:W1:Y:S02]  /*19cd0*/  SYNCS.PHASECHK.TRANS64.TRYWAIT P1, [R9+URZ], R0 ;  /* 0x00000000090075a7 */ /* 0x000e64000802017f */
[----:B-1----:R-:W-:Y:S05]  /*19ce0*/  @!P1 BRA `(.L_x_11792) ;  /* 0x0000001000589947 */ /* 0x002fea0003800000 */
.L_x_11836:
[----:B------:R-:W-:Y:S05]  /*19cf0*/  @!P0 BRA `(.L_x_11793) ;  /* 0x0000000000048947 */ /* 0x000fea0003800000 */
[----:B------:R-:W-:Y:S01]  /*19d00*/  BPT.TRAP 0x1 ;  /* 0x000000040000795c */ /* 0x000fe20000300000 */
.L_x_11793:
[----:B------:R-:W-:-:S04]  /*19d10*/  IMAD R19, R19, 0x8, R6 ;  /* 0x0000000813137824 */ /* 0x000fc800078e0206 */
[----:B------:R-:W2:Y:S02]  /*19d20*/  SYNCS.PHASECHK.TRANS64.TRYWAIT P1, [R19+URZ+0x13260], R4 ;  /* 0x01326004130075a7 */ /* 0x000ea4000802017f */
[----:B--2---:R-:W-:Y:S05]  /*19d30*/  @!P1 BRA `(.L_x_11794) ;  /* 0x0000001000589947 */ /* 0x004fea0003800000 */
.L_x_11837:
[----:B------:R-:W-:Y:S05]  /*19d40*/  @!P0 BRA `(.L_x_11795) ;  /* 0x0000000000048947 */ /* 0x000fea0003800000 */
[----:B------:R-:W-:Y:S01]  /*19d50*/  BPT.TRAP 0x1 ;  /* 0x000000040000795c */ /* 0x000fe20000300000 */
.L_x_11795:
[----:B------:R-:W-:-:S04]  /*19d60*/  IMAD R7, R7, 0x8, R6 ;  /* 0x0000000807077824 */ /* 0x000fc800078e0206 */
[----:B------:R-:W3:Y:S02]  /*19d70*/  SYNCS.PHASECHK.TRANS64.TRYWAIT P1, [R7+URZ+0x13260], R0 ;  /* 0x01326000070075a7 */ /* 0x000ee4000802017f */
[----:B---3--:R-:W-:Y:S05]  /*19d80*/  @!P1 BRA `(.L_x_11796) ;  /* 0x0000001000589947 */ /* 0x008fea0003800000 */
.L_x_11838:
[----:B------:R-:W-:Y:S05]  /*19d90*/  @!P0 BRA `(.L_x_11797) ;  /* 0x0000000000048947 */ /* 0x000fea0003800000 */
[----:B------:R-:W-:Y:S01]  /*19da0*/  BPT.TRAP 0x1 ;  /* 0x000000040000795c */ /* 0x000fe20000300000 */
.L_x_11797:
[----:B------:R-:W4:Y:S02]  /*19db0*/  SYNCS.PHASECHK.TRANS64.TRYWAIT P0, [R19+URZ+0x13280], R4 ;  /* 0x01328004130075a7 */ /* 0x000f24000800017f */
[----:B----4-:R-:W-:Y:S05]  /*19dc0*/  @!P0 BRA `(.L_x_11798) ;  /* 0x00000010005c8947 */ /* 0x010fea0003800000 */
.L_x_11799:
[----:B------:R0:W0:Y:S02]  /*19dd0*/  SYNCS.PHASECHK.TRANS64.TRYWAIT P0, [R7+URZ+0x13280], R0 ;  /* 0x01328000070075a7 */ /* 0x000024000800017f */
[----:B0-----:R-:W-:Y:S05]  /*19de0*/  @!P0 NANOSLEEP.SYNCS 0x989680 ;  /* 0x009896800000895d */ /* 0x001fea0003900000 */
[----:B------:R-:W0:Y:S02]  /*19df0*/  @!P0 SYNCS.PHASECHK.TRANS64 P0, [R7+URZ+0x13280], R0 ;  /* 0x01328000070085a7 */ /* 0x000e24000800007f */
[----:B0-----:R-:W-:Y:S05]  /*19e00*/  @!P0 BRA `(.L_x_11799) ;  /* 0xfffffffc00f08947 */ /* 0x001fea000383ffff */
.L_x_11788:
[----:B------:R-:W-:Y:S05]  /*19e10*/  BSYNC B0 ;  /* 0x0000000000007941 */ /* 0x000fea0003800000 */
.L_x_11787:
[----:B------:R-:W-:Y:S05]  /*19e20*/  EXIT ;  /* 0x000000000000794d */ /* 0x000fea0003800000 */
.L_x_11620:
[----:B0-----:R-:W-:-:S04]  /*19e30*/  IMAD.U32 R3, RZ, RZ, UR45 ;  /* 0x0000002dff037e24 */ /* 0x001fc8000f8e00ff */
[----:B------:R0:W1:Y:S03]  /*19e40*/  SYNCS.PHASECHK.TRANS64.TRYWAIT P1, [R3+URZ+0x13200], R8 ;  /* 0x01320008030075a7 */ /* 0x000066000802017f */
[----:B-1----:R-:W-:Y:S05]  /*19e50*/  @!P1 NANOSLEEP.SYNCS 0x989680 ;  /* 0x009896800000995d */ /* 0x002fea0003900000 */
[----:B------:R-:W1:Y:S02]  /*19e60*/  @!P1 SYNCS.PHASECHK.TRANS64 P1, [R3+URZ+0x13200], R8 ;  /* 0x01320008030095a7 */ /* 0x000e64000802007f */
[----:B-1----:R-:W-:Y:S05]  /*19e70*/  @!P1 BRA `(.L_x_11620) ;  /* 0xfffffffc00ec9947 */ /* 0x002fea000383ffff */
[----:B------:R-:W-:Y:S05]  /*19e80*/  BRA `(.L_x_11800) ;  /* 0xfffffe7c00987947 */ /* 0x000fea000383ffff */
.L_x_11624:
[----:B-1----:R1:W2:Y:S02]  /*19e90*/  SYNCS.PHASECHK.TRANS64.TRYWAIT P1, [R106+URZ+0x13230], R3 ;  /* 0x013230036a0075a7 */ /* 0x0022a4000802017f */
[----:B--2---:R-:W-:Y:S05]  /*19ea0*/  @!P1 NANOSLEEP.SYNCS 0x989680 ;  /* 0x009896800000995d */ /* 0x004fea0003900000 */
[----:B------:R-:W2:Y:S02]  /*19eb0*/  @!P1 SYNCS.PHASECHK.TRANS64 P1, [R106+URZ+0x13230], R3 ;  /* 0x013230036a0095a7 */ /* 0x000ea4000802007f */
[----:B--2---:R-:W-:Y:S05]  /*19ec0*/  @!P1 BRA `(.L_x_11624) ;  /* 0xfffffffc00f09947 */ /* 0x004fea000383ffff */
[----:B------:R-:W-:Y:S05]  /*19ed0*/  BRA `(.L_x_11623) ;  /* 0xfffffe7c00b47947 */ /* 0x000fea000383ffff */
.L_x_11640:
[----:B-1----:R-:W-:-:S04]  /*19ee0*/  IMAD.U32 R8, RZ, RZ, UR24 ;  /* 0x00000018ff087e24 */ /* 0x002fc8000f8e00ff */
[----:B------:R1:W2:Y:S03]  /*19ef0*/  SYNCS.PHASECHK.TRANS64.TRYWAIT P1, [R8+URZ+0x13230], R7 ;  /* 0x01323007080075a7 */ /* 0x0002a6000802017f */
[----:B--2---:R-:W-:Y:S05]  /*19f00*/  @!P1 NANOSLEEP.SYNCS 0x989680 ;  /* 0x009896800000995d */ /* 0x004fea0003900000 */
[----:B------:R-:W2:Y:S02]  /*19f10*/  @!P1 SYNCS.PHASECHK.TRANS64 P1, [R8+URZ+0x13230], R7 ;  /* 0x01323007080095a7 */ /* 0x000ea4000802007f */
[----:B--2---:R-:W-:Y:S05]  /*19f20*/  @!P1 BRA `(.L_x_11640) ;  /* 0xfffffffc00ec9947 */ /* 0x004fea000383ffff */
[----:B------:R-:W-:Y:S05]  /*19f30*/  BRA `(.L_x_11639) ;  /* 0xfffffec4006c7947 */ /* 0x000fea000383ffff */
.L_x_11644:
[----:B-1----:R-:W-:-:S04]  /*19f40*/  IMAD.U32 R8, RZ, RZ, UR11 ;  /* 0x0000000bff087e24 */ /* 0x002fc8000f8e00ff */
[----:B------:R1:W2:Y:S03]  /*19f50*/  SYNCS.PHASECHK.TRANS64.TRYWAIT P1, [R8+URZ+0x13250], R7 ;  /* 0x01325007080075a7 */ /* 0x0002a6000802017f */
[----:B--2---:R-:W-:Y:S05]  /*19f60*/  @!P1 NANOSLEEP.SYNCS 0x989680 ;  /* 0x009896800000995d */ /* 0x004fea0003900000 */
[----:B------:R-:W2:Y:S02]  /*19f70*/  @!P1 SYNCS.PHASECHK.TRANS64 P1, [R8+URZ+0x13250], R7 ;  /* 0x01325007080095a7 */ /* 0x000ea4000802007f */
[----:B--2---:R-:W-:Y:S05]  /*19f80*/  @!P1 BRA `(.L_x_11644) ;  /* 0xfffffffc00ec9947 */ /* 0x004fea000383ffff */
[----:B------:R-:W-:Y:S05]  /*19f90*/  BRA `(.L_x_11643) ;  /* 0xfffffec800787947 */ /* 0x000fea000383ffff */
.L_x_11662:
[----:B-1----:R-:W-:-:S04]  /*19fa0*/  IMAD.U32 R10, RZ, RZ, UR22 ;  /* 0x00000016ff0a7e24 */ /* 0x002fc8000f8e00ff */
[----:B------:R1:W2:Y:S03]  /*19fb0*/  SYNCS.PHASECHK.TRANS64.TRYWAIT P1, [R10+URZ+0x13230], R9 ;  /* 0x013230090a0075a7 */ /* 0x0002a6000802017f */
[----:B--2---:R-:W-:Y:S05]  /*19fc0*/  @!P1 NANOSLEEP.SYNCS 0x989680 ;  /* 0x009896800000995d */ /* 0x004fea0003900000 */
[----:B------:R-:W2:Y:S02]  /*19fd0*/  @!P1 SYNCS.PHASECHK.TRANS64 P1, [R10+URZ+0x13230], R9 ;  /* 0x013230090a0095a7 */ /* 0x000ea4000802007f */
[----:B--2---:R-:W-:Y:S05]  /*19fe0*/  @!P1 BRA `(.L_x_11662) ;  /* 0xfffffffc00ec9947 */ /* 0x004fea000383ffff */
[----:B------:R-:W-:Y:S05]  /*19ff0*/  BRA `(.L_x_11661) ;  /* 0xffffff1000347947 */ /* 0x000fea000383ffff */
.L_x_11666:
[----:B-1----:R-:W-:-:S04]  /*1a000*/  IMAD.U32 R10, RZ, RZ, UR11 ;  /* 0x0000000bff0a7e24 */ /* 0x002fc8000f8e00ff */
[----:B------:R1:W2:Y:S03]  /*1a010*/  SYNCS.PHASECHK.TRANS64.TRYWAIT P1, [R10+URZ+0x13250], R9 ;  /* 0x013250090a0075a7 */ /* 0x0002a6000802017f */
[----:B--2---:R-:W-:Y:S05]  /*1a020*/  @!P1 NANOSLEEP.SYNCS 0x989680 ;  /* 0x009896800000995d */ /* 0x004fea0003900000 */
[----:B------:R-:W2:Y:S02]  /*1a030*/  @!P1 SYNCS.PHASECHK.TRANS64 P1, [R10+URZ+0x13250], R9 ;  /* 0x013250090a0095a7 */ /* 0x000ea4000802007f */
[----:B--2---:R-:W-:Y:S05]  /*1a040*/  @!P1 BRA `(.L_x_11666) ;  /* 0xfffffffc00ec9947 */ /* 0x004fea000383ffff */
[----:B------:R-:W-:Y:S05]  /*1a050*/  BRA `(.L_x_11665) ;  /* 0xffffff1c002c7947 */ /* 0x000fea000383ffff */
.L_x_11673:
[----:B-1----:R-:W-:-:S04]  /*1a060*/  IMAD.U32 R10, RZ, RZ, UR6 ;  /* 0x00000006ff0a7e24 */ /* 0x002fc8000f8e00ff */
[----:B------:R1:W2:Y:S03]  /*1a070*/  SYNCS.PHASECHK.TRANS64.TRYWAIT P1, [R10+URZ+0x13230], R9 ;  /* 0x013230090a0075a7 */ /* 0x0002a6000802017f */
[----:B--2---:R-:W-:Y:S05]  /*1a080*/  @!P1 NANOSLEEP.SYNCS 0x989680 ;  /* 0x009896800000995d */ /* 0x004fea0003900000 */
[----:B------:R-:W2:Y:S02]  /*1a090*/  @!P1 SYNCS.PHASECHK.TRANS64 P1, [R10+URZ+0x13230], R9 ;  /* 0x013230090a0095a7 */ /* 0x000ea4000802007f */
[----:B--2---:R-:W-:Y:S05]  /*1a0a0*/  @!P1 BRA `(.L_x_11673) ;  /* 0xfffffffc00ec9947 */ /* 0x004fea000383ffff */
[----:B------:R-:W-:Y:S05]  /*1a0b0*/  BRA `(.L_x_11672) ;  /* 0xffffff3c00307947 */ /* 0x000fea000383ffff */
.L_x_11677:
[----:B-1----:R-:W-:-:S04]  /*1a0c0*/  IMAD.U32 R10, RZ, RZ, UR11 ;  /* 0x0000000bff0a7e24 */ /* 0x002fc8000f8e00ff */
[----:B------:R1:W2:Y:S03]  /*1a0d0*/  SYNCS.PHASECHK.TRANS64.TRYWAIT P1, [R10+URZ+0x13250], R9 ;  /* 0x013250090a0075a7 */ /* 0x0002a6000802017f */
[----:B--2---:R-:W-:Y:S05]  /*1a0e0*/  @!P1 NANOSLEEP.SYNCS 0x989680 ;  /* 0x009896800000995d */ /* 0x004fea0003900000 */
[----:B------:R-:W2:Y:S02]  /*1a0f0*/  @!P1 SYNCS.PHASECHK.TRANS64 P1, [R10+URZ+0x13250], R9 ;  /* 0x013250090a0095a7 */ /* 0x000ea4000802007f */
[----:B--2---:R-:W-:Y:S05]  /*1a100*/  @!P1 BRA `(.L_x_11677) ;  /* 0xfffffffc00ec9947 */ /* 0x004fea000383ffff */
[----:B------:R-:W-:Y:S05]  /*1a110*/  BRA `(.L_x_11676) ;  /* 0xffffff40003c7947 */ /* 0x000fea000383ffff */
.L_x_11691:
[----:B-1----:R-:W-:-:S04]  /*1a120*/  IMAD.U32 R3, RZ, RZ, UR14 ;  /* 0x0000000eff037e24 */ /* 0x002fc8000f8e00ff */
[----:B------:R1:W2:Y:S03]  /*1a130*/  SYNCS.PHASECHK.TRANS64.TRYWAIT P1, [R3+URZ+0x13250], R0 ;  /* 0x01325000030075a7 */ /* 0x0002a6000802017f */
[----:B--2---:R-:W-:Y:S05]  /*1a140*/  @!P1 NANOSLEEP.SYNCS 0x989680 ;  /* 0x009896800000995d */ /* 0x004fea0003900000 */
[----:B------:R-:W2:Y:S02]  /*1a150*/  @!P1 SYNCS.PHASECHK.TRANS64 P1, [R3+URZ+0x13250], R0 ;  /* 0x01325000030095a7 */ /* 0x000ea4000802007f */
[----:B--2---:R-:W-:Y:S05]  /*1a160*/  @!P1 BRA `(.L_x_11691) ;  /* 0xfffffffc00ec9947 */ /* 0x004fea000383ffff */
[----:B------:R-:W-:Y:S05]  /*1a170*/  BRA `(.L_x_11690) ;  /* 0xffffff8400207947 */ /* 0x000fea000383ffff */
.L_x_11731:
[----:B------:R-:W-:Y:S02]  /*1a180*/  IMAD.MOV.U32 R13, RZ, RZ, R20 ;  /* 0x000000ffff0d7224 */ /* 0x000fe400078e0014 */
[----:B------:R-:W-:Y:S02]  /*1a190*/  IMAD.MOV.U32 R12, RZ, RZ, RZ ;  /* 0x000000ffff0c7224 */ /* 0x000fe400078e00ff */
[----:B------:R-:W-:Y:S02]  /*1a1a0*/  IMAD.MOV.U32 R11, RZ, RZ, 0x1f ;  /* 0x0000001fff0b7424 */ /* 0x000fe400078e00ff */
[----:B------:R-:W-:-:S07]  /*1a1b0*/  IMAD.MOV.U32 R15, RZ, RZ, -0x1 ;  /* 0xffffffffff0f7424 */ /* 0x000fce00078e00ff */
[----:B------:R-:W-:Y:S05]  /*1a1c0*/  WARPSYNC.COLLECTIVE R15, `(.L_x_11801) ;  /* 0x000000000f087348 */ /* 0x000fea0003c00000 */
[----:B------:R0:W1:Y:S02]  /*1a1d0*/  SHFL.IDX P6, R14, R13, R12, R11 ;  /* 0x0000000c0d0e7389 */ /* 0x00006400000c000b */
[----:B01----:R-:W-:Y:S01]  /*1a1e0*/  ENDCOLLECTIVE ;  /* 0x000000000000791b */ /* 0x003fe20003800000 */
.L_x_11801:
[----:B------:R-:W-:Y:S05]  /*1a1f0*/  BRA `(.L_x_11802) ;  /* 0xffffffc800787947 */ /* 0x000fea000383ffff */
.L_x_11733:
[----:B------:R-:W-:Y:S01]  /*1a200*/  BSSY B0, `(.L_x_11803) ;  /* 0x0000006000007945 */ /* 0x000fe20003800000 */
[----:B------:R-:W-:-:S07]  /*1a210*/  IMAD.MOV.U32 R15, RZ, RZ, -0x1 ;  /* 0xffffffffff0f7424 */ /* 0x000fce00078e00ff */
[----:B0-----:R-:W-:Y:S05]  /*1a220*/  WARPSYNC.COLLECTIVE R15, `(.L_x_11804) ;  /* 0x000000000f0c7348 */ /* 0x001fea0003c00000 */
[----:B------:R-:W-:Y:S02]  /*1a230*/  ELECT P6, UR62, PT ;  /* 0x00000000003e782f */ /* 0x000fe400038c0000 */
[----:B------:R-:W-:Y:S01]  /*1a240*/  MOV R14, UR62 ;  /* 0x0000003e000e7c02 */ /* 0x000fe20008000f00 */
[----:B0-----:R-:W-:Y:S10]  /*1a250*/  ENDCOLLECTIVE ;  /* 0x000000000000791b */ /* 0x001ff40003800000 */
.L_x_11804:
[----:B------:R-:W-:Y:S05]  /*1a260*/  BSYNC B0 ;  /* 0x0000000000007941 */ /* 0x000fea0003800000 */
.L_x_11803:
[----:B------:R-:W-:Y:S05]  /*1a270*/  BRA `(.L_x_11805) ;  /* 0xffffffc800807947 */ /* 0x000fea000383ffff */
.L_x_11735:
[----:B-1----:R1:W2:Y:S02]  /*1a280*/  SYNCS.PHASECHK.TRANS64.TRYWAIT P0, [R5+URZ+0x13280], R2 ;  /* 0x01328002050075a7 */ /* 0x0022a4000800017f */
[----:B--2---:R-:W-:Y:S05]  /*1a290*/  @!P0 NANOSLEEP.SYNCS 0x989680 ;  /* 0x009896800000895d */ /* 0x004fea0003900000 */
[----:B------:R-:W2:Y:S02]  /*1a2a0*/  @!P0 SYNCS.PHASECHK.TRANS64 P0, [R5+URZ+0x13280], R2 ;  /* 0x01328002050085a7 */ /* 0x000ea4000800007f */
[----:B--2---:R-:W-:Y:S05]  /*1a2b0*/  @!P0 BRA `(.L_x_11735) ;  /* 0xfffffffc00f08947 */ /* 0x004fea000383ffff */
[----:B------:R-:W-:Y:S05]  /*1a2c0*/  BRA `(.L_x_11806) ;  /* 0xffffffc800dc7947 */ /* 0x000fea000383ffff */
.L_x_11737:
[----:B--2---:R2:W3:Y:S02]  /*1a2d0*/  SYNCS.PHASECHK.TRANS64.TRYWAIT P0, [R5+URZ+0x13240], R2 ;  /* 0x01324002050075a7 */ /* 0x0044e4000800017f */
[----:B---3--:R-:W-:Y:S05]  /*1a2e0*/  @!P0 NANOSLEEP.SYNCS 0x989680 ;  /* 0x009896800000895d */ /* 0x008fea0003900000 */
[----:B------:R-:W3:Y:S02]  /*1a2f0*/  @!P0 SYNCS.PHASECHK.TRANS64 P0, [R5+URZ+0x13240], R2 ;  /* 0x01324002050085a7 */ /* 0x000ee4000800007f */
[----:B---3--:R-:W-:Y:S05]  /*1a300*/  @!P0 BRA `(.L_x_11737) ;  /* 0xfffffffc00f08947 */ /* 0x008fea000383ffff */
[----:B------:R-:W-:Y:S05]  /*1a310*/  BRA `(.L_x_11807) ;  /* 0xffffffcc00287947 */ /* 0x000fea000383ffff */
.L_x_11741:
[----:B------:R-:W-:Y:S02]  /*1a320*/  IMAD.MOV.U32 R13, RZ, RZ, R4 ;  /* 0x000000ffff0d7224 */ /* 0x000fe400078e0004 */
[----:B------:R-:W-:Y:S02]  /*1a330*/  IMAD.MOV.U32 R12, RZ, RZ, RZ ;  /* 0x000000ffff0c7224 */ /* 0x000fe400078e00ff */
[----:B------:R-:W-:Y:S02]  /*1a340*/  IMAD.MOV.U32 R11, RZ, RZ, 0x1c1f ;  /* 0x00001c1fff0b7424 */ /* 0x000fe400078e00ff */
[----:B------:R-:W-:Y:S02]  /*1a350*/  IMAD.MOV.U32 R15, RZ, RZ, -0x1 ;  /* 0xffffffffff0f7424 */ /* 0x000fe400078e00ff */
[----:B------:R-:W-:Y:S02]  /*1a360*/  IMAD.MOV.U32 R6, RZ, RZ, R10 ;  /* 0x000000ffff067224 */ /* 0x000fe400078e000a */
[----:B------:R-:W0:Y:S01]  /*1a370*/  S2R R10, SR_TID.X ;  /* 0x00000000000a7919 */ /* 0x000e220000002100 */
[----:B------:R-:W-:-:S07]  /*1a380*/  IMAD R7, R7, UR42, RZ ;  /* 0x0000002a07077c24 */ /* 0x000fce000f8e02ff */
[----:B0----5:R-:W-:Y:S05]  /*1a390*/  WARPSYNC.COLLECTIVE R15, `(.L_x_11808) ;  /* 0x000000000f087348 */ /* 0x021fea0003c00000 */
[----:B------:R1:W2:Y:S02]  /*1a3a0*/  SHFL.IDX P6, R14, R13, R12, R11 ;  /* 0x0000000c0d0e7389 */ /* 0x0002a400000c000b */
[----:B012--5:R-:W-:Y:S01]  /*1a3b0*/  ENDCOLLECTIVE ;  /* 0x000000000000791b */ /* 0x027fe20003800000 */
.L_x_11808:
[----:B------:R-:W-:Y:S02]  /*1a3c0*/  IMAD.MOV.U32 R13, RZ, RZ, R0 ;  /* 0x000000ffff0d7224 */ /* 0x000fe400078e0000 */
[----:B------:R-:W-:-:S07]  /*1a3d0*/  IMAD.MOV.U32 R2, RZ, RZ, R14 ;  /* 0x000000ffff027224 */ /* 0x000fce00078e000e */
[----:B------:R-:W-:Y:S05]  /*1a3e0*/  WARPSYNC.COLLECTIVE R15, `(.L_x_11809) ;  /* 0x000000000f087348 */ /* 0x000fea0003c00000 */
[----:B------:R0:W1:Y:S02]  /*1a3f0*/  SHFL.IDX P6, R14, R13, R12, R11 ;  /* 0x0000000c0d0e7389 */ /* 0x00006400000c000b */
[----:B01----:R-:W-:Y:S01]  /*1a400*/  ENDCOLLECTIVE ;  /* 0x000000000000791b */ /* 0x003fe20003800000 */
.L_x_11809:
[----:B------:R-:W-:-:S04]  /*1a410*/  LOP3.LUT R10, R10, 0x7f, RZ, 0xc0, !PT ;  /* 0x0000007f0a0a7812 */ /* 0x000fc800078ec0ff */
[----:B------:R-:W-:-:S05]  /*1a420*/  SHF.R.U32.HI R10, RZ, 0x2, R10 ;  /* 0x00000002ff0a7819 */ /* 0x000fca000001160a */
[----:B------:R-:W-:Y:S02]  /*1a430*/  IMAD.IADD R6, R10, 0x1, R6 ;  /* 0x000000010a067824 */ /* 0x000fe400078e0206 */
[----:B------:R-:W-:Y:S02]  /*1a440*/  IMAD.MOV.U32 R13, RZ, RZ, R4 ;  /* 0x000000ffff0d7224 */ /* 0x000fe400078e0004 */
[----:B------:R-:W-:Y:S01]  /*1a450*/  IMAD.MOV.U32 R12, RZ, RZ, 0x1 ;  /* 0x00000001ff0c7424 */ /* 0x000fe200078e00ff */
[C---:B------:R-:W-:Y:S01]  /*1a460*/  ISETP.GE.AND P1, PT, R6.reuse, R7, PT ;  /* 0x000000070600720c */ /* 0x040fe20003f26270 */
[----:B------:R-:W-:Y:S02]  /*1a470*/  VIADD R10, R6, 0x20 ;  /* 0x00000020060a7836 */ /* 0x000fe40000000000 */
[----:B------:R-:W-:-:S10]  /*1a480*/  IMAD.MOV.U32 R3, RZ, RZ, R14 ;  /* 0x000000ffff037224 */ /* 0x000fd400078e000e */
[----:B------:R-:W-:Y:S05]  /*1a490*/  WARPSYNC.COLLECTIVE R15, `(.L_x_11810) ;  /* 0x000000000f087348 */ /* 0x000fea0003c00000 */
[----:B------:R0:W1:Y:S02]  /*1a4a0*/  SHFL.IDX P6, R14, R13, R12, R11 ;  /* 0x0000000c0d0e7389 */ /* 0x00006400000c000b */
[----:B01----:R-:W-:Y:S01]  /*1a4b0*/  ENDCOLLECTIVE ;  /* 0x000000000000791b */ /* 0x003fe20003800000 */
.L_x_11810:
[----:B------:R-:W-:-:S05]  /*1a4c0*/  @!P1 IADD3 R9, P2, R21, R3, RZ ;  /* 0x0000000315099210 */ /* 0x000fca0007f5e0ff */
[----:B------:R-:W-:Y:S02]  /*1a4d0*/  @!P1 IMAD.X R3, RZ, RZ, R2, P2 ;  /* 0x000000ffff039224 */ /* 0x000fe400010e0602 */
[----:B------:R-:W-:Y:S02]  /*1a4e0*/  @!P1 IMAD.MOV.U32 R2, RZ, RZ, R9 ;  /* 0x000000ffff029224 */ /* 0x000fe400078e0009 */
[----:B------:R-:W-:-:S03]  /*1a4f0*/  IMAD.MOV.U32 R13, RZ, RZ, R0 ;  /* 0x000000ffff0d7224 */ /* 0x000fc600078e0000 */
        /* <DEDUP_REMOVED lines=10> */
.L_x_11811:
        /* <DEDUP_REMOVED lines=8> */
.L_x_11812:
        /* <DEDUP_REMOVED lines=10> */
.L_x_11813:
        /* <DEDUP_REMOVED lines=8> */
.L_x_11814:
        /* <DEDUP_REMOVED lines=11> */
.L_x_11815:
[----:B------:R-:W-:Y:S02]  /*1a7f0*/  IMAD.MOV.U32 R13, RZ, RZ, R8 ;  /* 0x000000ffff0d7224 */ /* 0x000fe400078e0008 */
[----:B------:R-:W-:Y:S02]  /*1a800*/  IMAD.MOV.U32 R12, RZ, RZ, RZ ;  /* 0x000000ffff0c7224 */ /* 0x000fe400078e00ff */
[----:B------:R-:W-:-:S07]  /*1a810*/  IMAD.MOV.U32 R9, RZ, RZ, R14 ;  /* 0x000000ffff097224 */ /* 0x000fce00078e000e */
[----:B------:R-:W-:Y:S05]  /*1a820*/  WARPSYNC.COLLECTIVE R15, `(.L_x_11816) ;  /* 0x000000000f087348 */ /* 0x000fea0003c00000 */
[----:B------:R0:W1:Y:S02]  /*1a830*/  SHFL.IDX P6, R14, R13, R12, R11 ;  /* 0x0000000c0d0e7389 */ /* 0x00006400000c000b */
[----:B01----:R-:W-:Y:S01]  /*1a840*/  ENDCOLLECTIVE ;  /* 0x000000000000791b */ /* 0x003fe20003800000 */
.L_x_11816:
        /* <DEDUP_REMOVED lines=11> */
.L_x_11817:
        /* <DEDUP_REMOVED lines=8> */
.L_x_11818:
        /* <DEDUP_REMOVED lines=10> */
.L_x_11819:
[----:B------:R-:W-:Y:S05]  /*1aa20*/  BRA `(.L_x_11820) ;  /* 0xffffffd000347947 */ /* 0x000fea000383ffff */
.L_x_11744:
[----:B0-----:R0:W1:Y:S02]  /*1aa30*/  SYNCS.PHASECHK.TRANS64.TRYWAIT P0, [R18+URZ+0x13220], R3 ;  /* 0x01322003120075a7 */ /* 0x001064000800017f */
[----:B-1----:R-:W-:Y:S05]  /*1aa40*/  @!P0 NANOSLEEP.SYNCS 0x989680 ;  /* 0x009896800000895d */ /* 0x002fea0003900000 */
[----:B------:R-:W1:Y:S02]  /*1aa50*/  @!P0 SYNCS.PHASECHK.TRANS64 P0, [R18+URZ+0x13220], R3 ;  /* 0x01322003120085a7 */ /* 0x000e64000800007f */
[----:B-1----:R-:W-:Y:S05]  /*1aa60*/  @!P0 BRA `(.L_x_11744) ;  /* 0xfffffffc00f08947 */ /* 0x002fea000383ffff */
[----:B------:R-:W-:Y:S05]  /*1aa70*/  BRA `(.L_x_11821) ;  /* 0xffffffd000907947 */ /* 0x000fea000383ffff */
.L_x_11750:
[----:B0-----:R0:W1:Y:S02]  /*1aa80*/  SYNCS.PHASECHK.TRANS64.TRYWAIT P0, [R4+URZ+0x13280], R2 ;  /* 0x01328002040075a7 */ /* 0x001064000800017f */
[----:B-1----:R-:W-:Y:S05]  /*1aa90*/  @!P0 NANOSLEEP.SYNCS 0x989680 ;  /* 0x009896800000895d */ /* 0x002fea0003900000 */
[----:B------:R-:W1:Y:S02]  /*1aaa0*/  @!P0 SYNCS.PHASECHK.TRANS64 P0, [R4+URZ+0x13280], R2 ;  /* 0x01328002040085a7 */ /* 0x000e64000800007f */
[----:B-1----:R-:W-:Y:S05]  /*1aab0*/  @!P0 BRA `(.L_x_11750) ;  /* 0xfffffffc00f08947 */ /* 0x002fea000383ffff */
[----:B------:R-:W-:Y:S05]  /*1aac0*/  BRA `(.L_x_11822) ;  /* 0xffffffd400347947 */ /* 0x000fea000383ffff */
.L_x_11755:
[----:B-1----:R1:W2:Y:S02]  /*1aad0*/  SYNCS.PHASECHK.TRANS64.TRYWAIT P0, [R4+URZ+0x13240], R2 ;  /* 0x01324002040075a7 */ /* 0x0022a4000800017f */
[----:B--2---:R-:W-:Y:S05]  /*1aae0*/  @!P0 NANOSLEEP.SYNCS 0x989680 ;  /* 0x009896800000895d */ /* 0x004fea0003900000 */
[----:B------:R-:W2:Y:S02]  /*1aaf0*/  @!P0 SYNCS.PHASECHK.TRANS64 P0, [R4+URZ+0x13240], R2 ;  /* 0x01324002040085a7 */ /* 0x000ea4000800007f */
[----:B--2---:R-:W-:Y:S05]  /*1ab00*/  @!P0 BRA `(.L_x_11755) ;  /* 0xfffffffc00f08947 */ /* 0x004fea000383ffff */
[----:B------:R-:W-:Y:S05]  /*1ab10*/  BRA `(.L_x_11823) ;  /* 0xffffffd400ac7947 */ /* 0x000fea000383ffff */
.L_x_11761:
[----:B0-----:R0:W1:Y:S02]  /*1ab20*/  SYNCS.PHASECHK.TRANS64.TRYWAIT P0, [R3+URZ+0x13270], R2 ;  /* 0x01327002030075a7 */ /* 0x001064000800017f */
[----:B-1----:R-:W-:Y:S05]  /*1ab30*/  @!P0 NANOSLEEP.SYNCS 0x989680 ;  /* 0x009896800000895d */ /* 0x002fea0003900000 */
[----:B------:R-:W1:Y:S02]  /*1ab40*/  @!P0 SYNCS.PHASECHK.TRANS64 P0, [R3+URZ+0x13270], R2 ;  /* 0x01327002030085a7 */ /* 0x000e64000800007f */
[----:B-1----:R-:W-:Y:S05]  /*1ab50*/  @!P0 BRA `(.L_x_11761) ;  /* 0xfffffffc00f08947 */ /* 0x002fea000383ffff */
[----:B------:R-:W-:Y:S05]  /*1ab60*/  BRA `(.L_x_11824) ;  /* 0xffffffd800487947 */ /* 0x000fea000383ffff */
.L_x_11763:
[----:B0-----:R0:W1:Y:S02]  /*1ab70*/  SYNCS.PHASECHK.TRANS64.TRYWAIT P0, [R3+URZ+0x13260], R2 ;  /* 0x01326002030075a7 */ /* 0x001064000800017f */
[----:B-1----:R-:W-:Y:S05]  /*1ab80*/  @!P0 NANOSLEEP.SYNCS 0x989680 ;  /* 0x009896800000895d */ /* 0x002fea0003900000 */
[----:B------:R-:W1:Y:S02]  /*1ab90*/  @!P0 SYNCS.PHASECHK.TRANS64 P0, [R3+URZ+0x13260], R2 ;  /* 0x01326002030085a7 */ /* 0x000e64000800007f */
[----:B-1----:R-:W-:Y:S05]  /*1aba0*/  @!P0 BRA `(.L_x_11763) ;  /* 0xfffffffc00f08947 */ /* 0x002fea000383ffff */
[----:B------:R-:W-:Y:S05]  /*1abb0*/  BRA `(.L_x_11825) ;  /* 0xffffffd800507947 */ /* 0x000fea000383ffff */
.L_x_11770:
[----:B0-----:R0:W1:Y:S02]  /*1abc0*/  SYNCS.PHASECHK.TRANS64.TRYWAIT P1, [R2+URZ+0x13270], R3 ;  /* 0x01327003020075a7 */ /* 0x001064000802017f */
[----:B-1----:R-:W-:Y:S05]  /*1abd0*/  @!P1 NANOSLEEP.SYNCS 0x989680 ;  /* 0x009896800000995d */ /* 0x002fea0003900000 */
[----:B------:R-:W1:Y:S02]  /*1abe0*/  @!P1 SYNCS.PHASECHK.TRANS64 P1, [R2+URZ+0x13270], R3 ;  /* 0x01327003020095a7 */ /* 0x000e64000802007f */
[----:B-1----:R-:W-:Y:S05]  /*1abf0*/  @!P1 BRA `(.L_x_11770) ;  /* 0xfffffffc00f09947 */ /* 0x002fea000383ffff */
[----:B------:R-:W-:Y:S05]  /*1ac00*/  BRA `(.L_x_11826) ;  /* 0xffffffdc00947947 */ /* 0x000fea000383ffff */
.L_x_11772:
[----:B0-----:R0:W1:Y:S02]  /*1ac10*/  SYNCS.PHASECHK.TRANS64.TRYWAIT P1, [R2+URZ+0x13260], R5 ;  /* 0x01326005020075a7 */ /* 0x001064000802017f */
[----:B-1----:R-:W-:Y:S05]  /*1ac20*/  @!P1 NANOSLEEP.SYNCS 0x989680 ;  /* 0x009896800000995d */ /* 0x002fea0003900000 */
[----:B------:R-:W1:Y:S02]  /*1ac30*/  @!P1 SYNCS.PHASECHK.TRANS64 P1, [R2+URZ+0x13260], R5 ;  /* 0x01326005020095a7 */ /* 0x000e64000802007f */
[----:B-1----:R-:W-:Y:S05]  /*1ac40*/  @!P1 BRA `(.L_x_11772) ;  /* 0xfffffffc00f09947 */ /* 0x002fea000383ffff */
[----:B------:R-:W-:Y:S05]  /*1ac50*/  BRA `(.L_x_11827) ;  /* 0xffffffdc009c7947 */ /* 0x000fea000383ffff */
.L_x_11785:
[----:B0-----:R0:W1:Y:S02]  /*1ac60*/  SYNCS.PHASECHK.TRANS64.TRYWAIT P0, [R6+URZ+0x13220], R0 ;  /* 0x01322000060075a7 */ /* 0x001064000800017f */
[----:B-1----:R-:W-:Y:S05]  /*1ac70*/  @!P0 NANOSLEEP.SYNCS 0x989680 ;  /* 0x009896800000895d */ /* 0x002fea0003900000 */
[----:B------:R-:W1:Y:S02]  /*1ac80*/  @!P0 SYNCS.PHASECHK.TRANS64 P0, [R6+URZ+0x13220], R0 ;  /* 0x01322000060085a7 */ /* 0x000e64000800007f */
[----:B-1----:R-:W-:Y:S05]  /*1ac90*/  @!P0 BRA `(.L_x_11785) ;  /* 0xfffffffc00f08947 */ /* 0x002fea000383ffff */
[----:B------:R-:W-:Y:S05]  /*1aca0*/  BRA `(.L_x_11828) ;  /* 0xffffffec008c7947 */ /* 0x000fea000383ffff */
.L_x_11786:
        /* <DEDUP_REMOVED lines=11> */
.L_x_11830:
[----:B------:R-:W-:Y:S05]  /*1ad60*/  BSYNC B0 ;  /* 0x0000000000007941 */ /* 0x000fea0003800000 */
.L_x_11829:
[----:B------:R-:W-:Y:S05]  /*1ad70*/  BRA `(.L_x_11831) ;  /* 0xffffffec00747947 */ /* 0x000fea000383ffff */
.L_x_11789:
[----:B------:R-:W-:Y:S01]  /*1ad80*/  BSSY B1, `(.L_x_11832) ;  /* 0x0000006000017945 */ /* 0x000fe20003800000 */
[----:B------:R-:W-:-:S07]  /*1ad90*/  IMAD.MOV.U32 R15, RZ, RZ, -0x1 ;  /* 0xffffffffff0f7424 */ /* 0x000fce00078e00ff */
[----:B0-----:R-:W-:Y:S05]  /*1ada0*/  WARPSYNC.COLLECTIVE R15, `(.L_x_11833) ;  /* 0x000000000f0c7348 */ /* 0x001fea0003c00000 */
[----:B------:R-:W-:Y:S02]  /*1adb0*/  ELECT P6, UR62, PT ;  /* 0x00000000003e782f */ /* 0x000fe400038c0000 */
[----:B------:R-:W-:Y:S01]  /*1adc0*/  MOV R14, UR62 ;  /* 0x0000003e000e7c02 */ /* 0x000fe20008000f00 */
[----:B0-----:R-:W-:Y:S10]  /*1add0*/  ENDCOLLECTIVE ;  /* 0x000000000000791b */ /* 0x001ff40003800000 */
.L_x_11833:
[----:B------:R-:W-:Y:S05]  /*1ade0*/  BSYNC B1 ;  /* 0x0000000000017941 */ /* 0x000fea0003800000 */
.L_x_11832:
[----:B------:R-:W-:Y:S05]  /*1adf0*/  BRA `(.L_x_11834) ;  /* 0xffffffec006c7947 */ /* 0x000fea000383ffff */
.L_x_11791:
[----:B0-----:R0:W1:Y:S02]  /*1ae00*/  SYNCS.PHASECHK.TRANS64.TRYWAIT P1, [R5+URZ], R4 ;  /* 0x00000004050075a7 */ /* 0x001064000802017f */
[----:B-1----:R-:W-:Y:S05]  /*1ae10*/  @!P1 NANOSLEEP.SYNCS 0x989680 ;  /* 0x009896800000995d */ /* 0x002fea0003900000 */
[----:B------:R-:W1:Y:S02]  /*1ae20*/  @!P1 SYNCS.PHASECHK.TRANS64 P1, [R5+URZ], R4 ;  /* 0x00000004050095a7 */ /* 0x000e64000802007f */
[----:B-1----:R-:W-:Y:S05]  /*1ae30*/  @!P1 BRA `(.L_x_11791) ;  /* 0xfffffffc00f09947 */ /* 0x002fea000383ffff */
[----:B------:R-:W-:Y:S05]  /*1ae40*/  BRA `(.L_x_11835) ;  /* 0xffffffec00a07947 */ /* 0x000fea000383ffff */
.L_x_11792:
[----:B-1----:R1:W2:Y:S02]  /*1ae50*/  SYNCS.PHASECHK.TRANS64.TRYWAIT P1, [R9+URZ], R0 ;  /* 0x00000000090075a7 */ /* 0x0022a4000802017f */
[----:B--2---:R-:W-:Y:S05]  /*1ae60*/  @!P1 NANOSLEEP.SYNCS 0x989680 ;  /* 0x009896800000995d */ /* 0x004fea0003900000 */
[----:B------:R-:W2:Y:S02]  /*1ae70*/  @!P1 SYNCS.PHASECHK.TRANS64 P1, [R9+URZ], R0 ;  /* 0x00000000090095a7 */ /* 0x000ea4000802007f */
[----:B--2---:R-:W-:Y:S05]  /*1ae80*/  @!P1 BRA `(.L_x_11792) ;  /* 0xfffffffc00f09947 */ /* 0x004fea000383ffff */
[----:B------:R-:W-:Y:S05]  /*1ae90*/  BRA `(.L_x_11836) ;  /* 0xffffffec00947947 */ /* 0x000fea000383ffff */
.L_x_11794:
[----:B--2---:R2:W3:Y:S02]  /*1aea0*/  SYNCS.PHASECHK.TRANS64.TRYWAIT P1, [R19+URZ+0x13260], R4 ;  /* 0x01326004130075a7 */ /* 0x0044e4000802017f */
[----:B---3--:R-:W-:Y:S05]  /*1aeb0*/  @!P1 NANOSLEEP.SYNCS 0x989680 ;  /* 0x009896800000995d */ /* 0x008fea0003900000 */
[----:B------:R-:W3:Y:S02]  /*1aec0*/  @!P1 SYNCS.PHASECHK.TRANS64 P1, [R19+URZ+0x13260], R4 ;  /* 0x01326004130095a7 */ /* 0x000ee4000802007f */
[----:B---3--:R-:W-:Y:S05]  /*1aed0*/  @!P1 BRA `(.L_x_11794) ;  /* 0xfffffffc00f09947 */ /* 0x008fea000383ffff */
[----:B------:R-:W-:Y:S05]  /*1aee0*/  BRA `(.L_x_11837) ;  /* 0xffffffec00947947 */ /* 0x000fea000383ffff */
.L_x_11796:
[----:B---3--:R3:W4:Y:S02]  /*1aef0*/  SYNCS.PHASECHK.TRANS64.TRYWAIT P1, [R7+URZ+0x13260], R0 ;  /* 0x01326000070075a7 */ /* 0x008724000802017f */
[----:B----4-:R-:W-:Y:S05]  /*1af00*/  @!P1 NANOSLEEP.SYNCS 0x989680 ;  /* 0x009896800000995d */ /* 0x010fea0003900000 */
[----:B------:R-:W4:Y:S02]  /*1af10*/  @!P1 SYNCS.PHASECHK.TRANS64 P1, [R7+URZ+0x13260], R0 ;  /* 0x01326000070095a7 */ /* 0x000f24000802007f */
[----:B----4-:R-:W-:Y:S05]  /*1af20*/  @!P1 BRA `(.L_x_11796) ;  /* 0xfffffffc00f09947 */ /* 0x010fea000383ffff */
[----:B------:R-:W-:Y:S05]  /*1af30*/  BRA `(.L_x_11838) ;  /* 0xffffffec00947947 */ /* 0x000fea000383ffff */
.L_x_11798:
[----:B----4-:R4:W0:Y:S02]  /*1af40*/  SYNCS.PHASECHK.TRANS64.TRYWAIT P0, [R19+URZ+0x13280], R4 ;  /* 0x01328004130075a7 */ /* 0x010824000800017f */
[----:B0-----:R-:W-:Y:S05]  /*1af50*/  @!P0 NANOSLEEP.SYNCS 0x989680 ;  /* 0x009896800000895d */ /* 0x001fea0003900000 */
[----:B------:R-:W0:Y:S02]  /*1af60*/  @!P0 SYNCS.PHASECHK.TRANS64 P0, [R19+URZ+0x13280], R4 ;  /* 0x01328004130085a7 */ /* 0x000e24000800007f */
[----:B0-----:R-:W-:Y:S05]  /*1af70*/  @!P0 BRA `(.L_x_11798) ;  /* 0xfffffffc00f08947 */ /* 0x001fea000383ffff */
[----:B------:R-:W-:Y:S05]  /*1af80*/  BRA `(.L_x_11799) ;  /* 0xffffffec00907947 */ /* 0x000fea000383ffff */
.L_x_11839:
        /* <DEDUP_REMOVED lines=15> */
.L_x_12994:


//--------------------- .text._ZN7cutlass13device_kernelIN5flash11enable_sm90INS1_16FlashAttnFwdSm90INS1_25CollectiveMainloopFwdSm90ILi2EN4cute5tupleIJNS5_1CILi1EEES8_S8_EEENS6_IJNS7_ILi192EEENS7_ILi160EEENS7_ILi64EEEEEELi64ENS_12float_e4m3_tEfNS_4arch4Sm90ELb0ELb1ELb1ELb1ELb0ELb1ELb0ELb1ELb1ELb1ELb0ELb0EEENS1_21CollectiveEpilogueFwdINS6_IJSA_SC_SB_EEES9_NS_10bfloat16_tESG_Li384ELb1ELb1ELb0ELb1EEENS1_36VarlenDynamicPersistentTileSchedulerILi192ELi160ELi384ELi128ELb0ELb1ELb1ELb1ELb0ELb1EEEEEEEEEvNT_6ParamsE --------------------------
	.section	.text._ZN7cutlass13device_kernelIN5flash11enable_sm90INS1_16FlashAttnFwdSm90INS1_25CollectiveMainloopFwdSm90ILi2EN4cute5tupleIJNS5_1CILi1EEES8_S8_EEENS6_IJNS7_ILi192EEENS7_ILi160EEENS7_ILi64EEEEEELi64ENS_12float_e4m3_tEfNS_4arch4Sm90ELb0ELb1ELb1ELb1ELb0ELb1ELb0ELb1ELb1ELb1ELb0ELb0EEENS1_21CollectiveEpilogueFwdINS6_IJSA_SC_SB_EEES9_NS_10bfloat16_tESG_Li384ELb1ELb1ELb0ELb1EEENS1_36VarlenDynamicPersistentTileSchedulerILi192ELi160ELi384ELi128ELb0ELb1ELb1ELb1ELb0ELb1EEEEEEEEEvNT_6ParamsE,"ax",@progbits
	.align	128
.text._ZN7cutlass13device_kernelIN5flash11enable_sm90INS1_16FlashAttnFwdSm90INS1_25CollectiveMainloopFwdSm90ILi2EN4cute5tupleIJNS5_1CILi1EEES8_S8_EEENS6_IJNS7_ILi192EEENS7_ILi160EEENS7_ILi64EEEEEELi64ENS_12float_e4m3_tEfNS_4arch4Sm90ELb0ELb1ELb1ELb1ELb0ELb1ELb0ELb1ELb1ELb1ELb0ELb0EEENS1_21CollectiveEpilogueFwdINS6_IJSA_SC_SB_EEES9_NS_10bfloat16_tESG_Li384ELb1ELb1ELb0ELb1EEENS1_36VarlenDynamicPersistentTileSchedulerILi192ELi160ELi384ELi128ELb0ELb1ELb1ELb1ELb0ELb1EEEEEEEEEvNT_6ParamsE:
        .type           _ZN7cutlass13device_kernelIN5flash11enable_sm90INS1_16FlashAttnFwdSm90INS1_25CollectiveMainloopFwdSm90ILi2EN4cute5tupleIJNS5_1CILi1EEES8_S8_EEENS6_IJNS7_ILi192EEENS7_ILi160EEENS7_ILi64EEEEEELi64ENS_12float_e4m3_tEfNS_4arch4Sm90ELb0ELb1ELb1ELb1ELb0ELb1ELb0ELb1ELb1ELb1ELb0ELb0EEENS1_21CollectiveEpilogueFwdINS6_IJSA_SC_SB_EEES9_NS_10bfloat16_tESG_Li384ELb1ELb1ELb0ELb1EEENS1_36VarlenDynamicPersistentTileSchedulerILi192ELi160ELi384ELi128ELb0ELb1ELb1ELb1ELb0ELb1EEEEEEEEEvNT_6ParamsE,@function
        .size           _ZN7cutlass13device_kernelIN5flash11enable_sm90INS1_16FlashAttnFwdSm90INS1_25CollectiveMainloopFwdSm90ILi2EN4cute5tupleIJNS5_1CILi1EEES8_S8_EEENS6_IJNS7_ILi192EEENS7_ILi160EEENS7_ILi64EEEEEELi64ENS_12float_e4m3_tEfNS_4arch4Sm90ELb0ELb1ELb1ELb1ELb0ELb1ELb0ELb1ELb1ELb1ELb0ELb0EEENS1_21CollectiveEpilogueFwdINS6_IJSA_SC_SB_EEES9_NS_10bfloat16_tESG_Li384ELb1ELb1ELb0ELb1EEENS1_36VarlenDynamicPersistentTileSchedulerILi192ELi160ELi384ELi128ELb0ELb1ELb1ELb1ELb0ELb1EEEEEEEEEvNT_6ParamsE,(.L_x_12995 - _ZN7cutlass13device_kernelIN5flash11enable_sm90INS1_16FlashAttnFwdSm90INS1_25CollectiveMainloopFwdSm90ILi2EN4cute5tupleIJNS5_1CILi1EEES8_S8_EEENS6_IJNS7_ILi192EEENS7_ILi160EEENS7_ILi64EEEEEELi64ENS_12float_e4m3_tEfNS_4arch4Sm90ELb0ELb1ELb1ELb1ELb0ELb1ELb0ELb1ELb1ELb1ELb0ELb0EEENS1_21CollectiveEpilogueFwdINS6_IJSA_SC_SB_EEES9_NS_10bfloat16_tESG_Li384ELb1ELb1ELb0ELb1EEENS1_36VarlenDynamicPersistentTileSchedulerILi192ELi160ELi384ELi128ELb0ELb1ELb1ELb1ELb0ELb1EEEEEEEEEvNT_6ParamsE)
        .other          _ZN7cutlass13device_kernelIN5flash11enable_sm90INS1_16FlashAttnFwdSm90INS1_25CollectiveMainloopFwdSm90ILi2EN4cute5tupleIJNS5_1CILi1EEES8_S8_EEENS6_IJNS7_ILi192EEENS7_ILi160EEENS7_ILi64EEEEEELi64ENS_12float_e4m3_tEfNS_4arch4Sm90ELb0ELb1ELb1ELb1ELb0ELb1ELb0ELb1ELb1ELb1ELb0ELb0EEENS1_21CollectiveEpilogueFwdINS6_IJSA_SC_SB_EEES9_NS_10bfloat16_tESG_Li384ELb1ELb1ELb0ELb1EEENS1_36VarlenDynamicPersistentTileSchedulerILi192ELi160ELi384ELi128ELb0ELb1ELb1ELb1ELb0ELb1EEEEEEEEEvNT_6ParamsE,@"STO_CUDA_ENTRY STV_DEFAULT"
_ZN7cutlass13device_kernelIN5flash11enable_sm90INS1_16FlashAttnFwdSm90INS1_25CollectiveMainloopFwdSm90ILi2EN4cute5tupleIJNS5_1CILi1EEES8_S8_EEENS6_IJNS7_ILi192EEENS7_ILi160EEENS7_ILi64EEEEEELi64ENS_12float_e4m3_tEfNS_4arch4Sm90ELb0ELb1ELb1ELb1ELb0ELb1ELb0ELb1ELb1ELb1ELb0ELb0EEENS1_21CollectiveEpilogueFwdINS6_IJSA_SC_SB_EEES9_NS_10bfloat16_tESG_Li384ELb1ELb1ELb0ELb1EEENS1_36VarlenDynamicPersistentTileSchedulerILi192ELi160ELi384ELi128ELb0ELb1ELb1ELb1ELb0ELb1EEEEEEEEEvNT_6ParamsE:
        /* <DEDUP_REMOVED lines=23> */
.L_x_11841:
[----:B------:R-:W-:Y:S05]  /*0170*/  BSYNC B0 ;  /* 0x0000000000007941 */ /* 0x000fea0003800000 */
.L_x_11840:
[----:B------:R-:W-:Y:S01]  /*0180*/  VOTEU.ANY UP0, P0 ;  /* 0x00000000003f7886 */ /* 0x000fe20000000100 */
[----:B------:R-:W0:Y:S01]  /*0190*/  SHFL.IDX PT, R2, R0, RZ, 0x1f ;  /* 0x00001fff00027589 */ /* 0x000e2200000e0000 */
[----:B------:R-:W-:Y:S01]  /*01a0*/  UMOV UR4, 0x80 ;  /* 0x0000008000047882 */ /* 0x000fe20000000000 */
[----:B------:R-:W-:Y:S01]  /*01b0*/  UMOV UR7, 0x180 ;  /* 0x0000018000077882 */ /* 0x000fe20000000000 */
[----:B------:R-:W-:Y:S01]  /*01c0*/  VOTEU.ANY UP1, P0 ;  /* 0x00000000003f7886 */ /* 0x000fe20000020100 */
[----:B------:R-:W1:Y:S01]  /*01d0*/  @UP0 S2UR UR8, SR_CgaCtaId ;  /* 0x00000000000809c3 */ /* 0x000e620000008800 */
[----:B------:R-:W-:Y:S01]  /*01e0*/  @UP0 UMOV UR6, 0x400 ;  /* 0x0000040000060882 */ /* 0x000fe20000000000 */
[----:B------:R-:W-:-:S04]  /*01f0*/  @UP0 UIADD3 UR4, -UR4, 0x100000, URZ ;  /* 0x0010000004040890 */ /* 0x000fc8000fffe13f */
[----:B------:R-:W-:Y:S02]  /*0200*/  @UP0 USHF.L.U32 UR5, UR4, 0xb, URZ ;  /* 0x0000000b04050899 */ /* 0x000fe4000800063f */
[----:B------:R-:W-:Y:S01]  /*0210*/  @UP0 USHF.L.U32 UR4, UR4, 0x1, URZ ;  /* 0x0000000104040899 */ /* 0x000fe2000800063f */
[----:B0-----:R-:W-:Y:S02]  /*0220*/  ISETP.NE.AND P1, PT, R2, RZ, PT ;  /* 0x000000ff0200720c */ /* 0x001fe40003f25270 */
[----:B------:R-:W-:Y:S01]  /*0230*/  SHF.R.U32.HI R2, RZ, 0x7, R3 ;  /* 0x00000007ff027819 */ /* 0x000fe20000011603 */
[----:B-1----:R-:W-:Y:S02]  /*0240*/  @UP0 ULEA UR8, UR8, UR6, 0x18 ;  /* 0x0000000608080291 */ /* 0x002fe4000f8ec03f */
[----:B------:R-:W-:-:S04]  /*0250*/  @UP0 UIADD3 UR6, -UR7, 0x100000, URZ ;  /* 0x0010000007060890 */ /* 0x000fc8000fffe13f */
[----:B------:R-:W-:Y:S02]  /*0260*/  @UP0 USHF.L.U32 UR7, UR6, 0xb, URZ ;  /* 0x0000000b06070899 */ /* 0x000fe4000800063f */
[----:B------:R-:W-:Y:S01]  /*0270*/  @UP0 USHF.L.U32 UR6, UR6, 0x1, URZ ;  /* 0x0000000106060899 */ /* 0x000fe2000800063f */
[----:B------:R-:W-:Y:S01]  /*0280*/  VOTEU.ANY UP0, P0 ;  /* 0x00000000003f7886 */ /* 0x000fe20000000100 */
[----:B------:R-:W0:Y:S04]  /*0290*/  SHFL.IDX PT, R2, R2, RZ, 0x1f ;  /* 0x00001fff02027589 */ /* 0x000e2800000e0000 */
[----:B------:R-:W1:Y:S02]  /*02a0*/  FENCE.VIEW.ASYNC.S ;  /* 0x00000000000073c6 */ /* 0x000e640000000000 */
[----:B-1----:R1:W2:Y:S04]  /*02b0*/  @UP0 SYNCS.EXCH.64 URZ, [UR8+0x13200], UR4 ;  /* 0x01320004083f05b2 */ /* 0x0022a80008000100 */
[----:B------:R1:W3:Y:S01]  /*02c0*/  @UP1 SYNCS.EXCH.64 URZ, [UR8+0x13220], UR6 ;  /* 0x01322006083f15b2 */ /* 0x0002e20008000100 */
[----:B------:R-:W-:Y:S05]  /*02d0*/  @P1 BRA `(.L_x_11842) ;  /* 0x0000000000481947 */ /* 0x000fea0003800000 */
[----:B-1----:R-:W1:Y:S01]  /*02e0*/  S2UR UR5, SR_CgaCtaId ;  /* 0x00000000000579c3 */ /* 0x002e620000008800 */
[----:B------:R-:W-:Y:S01]  /*02f0*/  UMOV UR4, 0x400 ;  /* 0x0000040000047882 */ /* 0x000fe20000000000 */
[----:B------:R-:W-:Y:S01]  /*0300*/  UMOV UR6, 0x1 ;  /* 0x0000000100067882 */ /* 0x000fe20000000000 */
[----:B------:R-:W-:Y:S01]  /*0310*/  UMOV UR7, 0x3 ;  /* 0x0000000300077882 */ /* 0x000fe20000000000 */
[----:B------:R-:W-:Y:S01]  /*0320*/  ELECT P0, URZ, PT ;  /* 0x00000000003f782f */ /* 0x000fe20003800000 */
[----:B-1----:R-:W-:Y:S02]  /*0330*/  ULEA UR8, UR5, UR4, 0x18 ;  /* 0x0000000405087291 */ /* 0x002fe4000f8ec03f */
[----:B------:R-:W-:-:S04]  /*0340*/  UIADD3 UR4, -UR6, 0x100000, URZ ;  /* 0x0010000006047890 */ /* 0x000fc8000fffe13f */
[----:B------:R-:W-:Y:S02]  /*0350*/  USHF.L.U32 UR5, UR4, 0xb, URZ ;  /* 0x0000000b04057899 */ /* 0x000fe4000800063f */
[----:B------:R-:W-:Y:S02]  /*0360*/  USHF.L.U32 UR4, UR4, 0x1, URZ ;  /* 0x0000000104047899 */ /* 0x000fe4000800063f */
[----:B------:R-:W-:-:S04]  /*0370*/  UIADD3 UR6, -UR7, 0x100000, URZ ;  /* 0x0010000007067890 */ /* 0x000fc8000fffe13f */
[----:B------:R-:W-:Y:S02]  /*0380*/  USHF.L.U32 UR7, UR6, 0xb, URZ ;  /* 0x0000000b06077899 */ /* 0x000fe4000800063f */
[----:B------:R-:W-:Y:S01]  /*0390*/  USHF.L.U32 UR6, UR6, 0x1, URZ ;  /* 0x0000000106067899 */ /* 0x000fe2000800063f */
[----:B------:R-:W1:Y:S03]  /*03a0*/  FENCE.VIEW.ASYNC.S ;  /* 0x00000000000073c6 */ /* 0x000e660000000000 */
[----:B-1----:R4:W1:Y:S08]  /*03b0*/  SYNCS.EXCH.64 URZ, [UR8+0x13230], UR4 ;  /* 0x01323004083f75b2 */ /* 0x0028700008000100 */
[----:B------:R4:W0:Y:S01]  /*03c0*/  SYNCS.EXCH.64 URZ, [UR8+0x13240], UR6 ;  /* 0x01324006083f75b2 */ /* 0x0008220008000100 */
[----:B------:R4:W0:Y:S01]  /*03d0*/  SYNCS.EXCH.64 URZ, [UR8+0x13238], UR4 ;  /* 0x01323804083f75b2 */ /* 0x0008220008000100 */
[----:B------:R4:W0:Y:S02]  /*03e0*/  SYNCS.EXCH.64 URZ, [UR8+0x13248], UR6 ;  /* 0x01324806083f75b2 */ /* 0x0008240008000100 */
[----:B----4-:R-:W-:Y:S01]  /*03f0*/  NOP ;  /* 0x0000000000007918 */ /* 0x010fe20000000000 */
.L_x_11842:
[----:B------:R-:W4:Y:S01]  /*0400*/  SHFL.IDX PT, R3, R0, RZ, 0x1f ;  /* 0x00001fff00037589 */ /* 0x000f2200000e0000 */
[----:B------:R-:W-:Y:S01]  /*0410*/  NOP ;  /* 0x0000000000007918 */ /* 0x000fe20000000000 */
[----:B----4-:R-:W-:-:S13]  /*0420*/  ISETP.NE.AND P0, PT, R3, RZ, PT ;  /* 0x000000ff0300720c */ /* 0x010fda0003f05270 */
        /* <DEDUP_REMOVED lines=19> */
.L_x_11843:
[----:B------:R-:W4:Y:S01]  /*0560*/  SHFL.IDX PT, R3, R0, RZ, 0x1f ;  /* 0x00001fff00037589 */ /* 0x000f2200000e0000 */
[----:B------:R-:W-:Y:S01]  /*0570*/  NOP ;  /* 0x0000000000007918 */ /* 0x000fe20000000000 */
[----:B----4-:R-:W-:-:S13]  /*0580*/  ISETP.NE.AND P0, PT, R3, RZ, PT ;  /* 0x000000ff0300720c */ /* 0x010fda0003f05270 */
[----:B------:R-:W-:Y:S05]  /*0590*/  @P0 BRA `(.L_x_11844) ;  /* 0x0000000000380947 */ /* 0x000fea0003800000 */
[----:B-1----:R-:W1:Y:S01]  /*05a0*/  S2UR UR5, SR_CgaCtaId ;  /* 0x00000000000579c3 */ /* 0x002e620000008800 */
[----:B------:R-:W-:Y:S01]  /*05b0*/  UMOV UR4, 0x400 ;  /* 0x0000040000047882 */ /* 0x000fe20000000000 */
[----:B------:R-:W-:Y:S01]  /*05c0*/  UMOV UR7, 0x1 ;  /* 0x0000000100077882 */ /* 0x000fe20000000000 */
[----:B------:R-:W-:Y:S01]  /*05d0*/  ELECT P0, URZ, PT ;  /* 0x00000000003f782f */ /* 0x000fe20003800000 */
[----:B-1----:R-:W-:Y:S02]  /*05e0*/  ULEA UR6, UR5, UR4, 0x18 ;  /* 0x0000000405067291 */ /* 0x002fe4000f8ec03f */
[----:B------:R-:W-:-:S04]  /*05f0*/  UIADD3 UR4, -UR7, 0x100000, URZ ;  /* 0x0010000007047890 */ /* 0x000fc8000fffe13f */
[----:B------:R-:W-:Y:S02]  /*0600*/  USHF.L.U32 UR5, UR4, 0xb, URZ ;  /* 0x0000000b04057899 */ /* 0x000fe4000800063f */
[----:B------:R-:W-:Y:S01]  /*0610*/  USHF.L.U32 UR4, UR4, 0x1, URZ ;  /* 0x0000000104047899 */ /* 0x000fe2000800063f */
[----:B------:R-:W1:Y:S11]  /*0620*/  FENCE.VIEW.ASYNC.S ;  /* 0x00000000000073c6 */ /* 0x000e760000000000 */
[----:B-1----:R4:W1:Y:S01]  /*0630*/  SYNCS.EXCH.64 URZ, [UR6+0x13270], UR4 ;  /* 0x01327004063f75b2 */ /* 0x0028620008000100 */
[----:B------:R4:W0:Y:S01]  /*0640*/  SYNCS.EXCH.64 URZ, [UR6+0x13280], UR4 ;  /* 0x01328004063f75b2 */ /* 0x0008220008000100 */
[----:B------:R4:W0:Y:S01]  /*0650*/  SYNCS.EXCH.64 URZ, [UR6+0x13278], UR4 ;  /* 0x01327804063f75b2 */ /* 0x0008220008000100 */
[----:B------:R4:W0:Y:S02]  /*0660*/  SYNCS.EXCH.64 URZ, [UR6+0x13288], UR4 ;  /* 0x01328804063f75b2 */ /* 0x0008240008000100 */
[----:B----4-:R-:W-:Y:S01]  /*0670*/  NOP ;  /* 0x0000000000007918 */ /* 0x010fe20000000000 */
.L_x_11844:
        /* <DEDUP_REMOVED lines=22> */
.L_x_11845:
        /* <DEDUP_REMOVED lines=22> */
.L_x_11846:
[----:B0-----:R-:W-:Y:S01]  /*0940*/  ISETP.NE.AND P0, PT, R2, RZ, PT ;  /* 0x000000ff0200720c */ /* 0x001fe20003f05270 */
[----:B------:R-:W-:Y:S01]  /*0950*/  IMAD.MOV.U32 R2, RZ, RZ, 0x1 ;  /* 0x00000001ff027424 */ /* 0x000fe200078e00ff */
[----:B------:R-:W-:Y:S01]  /*0960*/  NOP ;  /* 0x0000000000007918 */ /* 0x000fe20000000000 */
[----:B------:R-:W-:Y:S01]  /*0970*/  ULDC.64 UR44, c[0x0][0x208] ;  /* 0x00008200002c7ab9 */ /* 0x000fe20000000a00 */
[----:B------:R-:W-:Y:S02]  /*0980*/  BSSY B8, `(.L_x_11847) ;  /* 0x0002247000087945 */ /* 0x000fe40003800000 */
[----:B------:R-:W-:-:S05]  /*0990*/  SEL R2, R2, 0x2, !P0 ;  /* 0x0000000202027807 */ /* 0x000fca0004000000 */
[----:B------:R0:W-:Y:S01]  /*09a0*/  STL [R1+0x38], R2 ;  /* 0x0000380201007387 */ /* 0x0001e20000100800 */
[----:B-123--:R-:W-:Y:S06]  /*09b0*/  BAR.SYNC.DEFER_BLOCKING 0x0 ;  /* 0x0000000000007b1d */ /* 0x00efec0000010000 */
[----:B------:R-:W-:Y:S05]  /*09c0*/  @!P0 BRA `(.L_x_11848) ;  /* 0x000001bc00148947 */ /* 0x000fea0003800000 */
.L_x_11849:
[----:B------:R-:W-:-:S08]  /*09d0*/  NOP ;  /* 0x0000000000007918 */ /* 0x000fd00000000000 */
[----:B------:R-:W1:Y:S02]  /*09e0*/  USETMAXREG.TRY_ALLOC.CTAPOOL UP0, 0xa0 ;  /* 0x000000a0000079c8 */ /* 0x000e640008000600 */
[----:B-1----:R-:W-:-:S13]  /*09f0*/  PLOP3.LUT P0, PT, PT, PT, UP0, 0x80, 0x0 ;  /* 0x000000000000781c */ /* 0x002fda0003f0f008 */
[----:B------:R-:W-:Y:S05]  /*0a00*/  @!P0 BRA `(.L_x_11849) ;  /* 0xfffffffc00f08947 */ /* 0x000fea000383ffff */
[----:B------:R-:W1:Y:S08]  /*0a10*/  S2UR UR4, SR_CgaCtaId ;  /* 0x00000000000479c3 */ /* 0x000e700000008800 */
[----:B------:R-:W-:Y:S06]  /*0a20*/  BAR.ARV 0x8, 0x200 ;  /* 0x0208000000007b1d */ /* 0x000fec0000002000 */
[----:B------:R-:W-:-:S02]  /*0a30*/  MOV R17, 0x400 ;  /* 0x0000040000117802 */ /* 0x000fc40000000f00 */
[----:B------:R-:W-:Y:S01]  /*0a40*/  BAR.SYNC.DEFER_BLOCKING 0x5, 0x200 ;  /* 0x0148000000007b1d */ /* 0x000fe20000010000 */
[----:B-1----:R-:W-:-:S05]  /*0a50*/  IMAD.U32 R0, RZ, RZ, UR4 ;  /* 0x00000004ff007e24 */ /* 0x002fca000f8e00ff */
[----:B------:R-:W-:Y:S01]  /*0a60*/  ULDC UR4, c[0x0][0xc3c] ;  /* 0x00030f0000047ab9 */ /* 0x000fe20000000800 */
[----:B------:R-:W-:Y:S01]  /*0a70*/  LEA R17, R0, R17, 0x18 ;  /* 0x0000001100117211 */ /* 0x000fe200078ec0ff */
[----:B------:R-:W-:Y:S04]  /*0a80*/  STL [R1+0x24], R0 ;  /* 0x0000240001007387 */ /* 0x000fe80000100800 */
[----:B------:R-:W1:Y:S01]  /*0a90*/  LDS.128 R12, [R17+0x132d0] ;  /* 0x0132d000110c7984 */ /* 0x000e620000000c00 */
[----:B------:R-:W-:Y:S06]  /*0aa0*/  BAR.ARV 0x4, 0x200 ;  /* 0x0108000000007b1d */ /* 0x000fec0000002000 */
[----:B-1----:R-:W-:-:S13]  /*0ab0*/  ISETP.GE.AND P0, PT, R15, UR4, PT ;  /* 0x000000040f007c0c */ /* 0x002fda000bf06270 */
[----:B------:R-:W-:Y:S05]  /*0ac0*/  @P0 BRA `(.L_x_11850) ;  /* 0x0000022000c80947 */ /* 0x000fea0003800000 */
[----:B------:R-:W2:Y:S01]  /*0ad0*/  LDL.LU R18, [R1+0x38] ;  /* 0x0000380001127983 */ /* 0x000ea20000300800 */
[----:B------:R-:W1:Y:S02]  /*0ae0*/  S2R R0, SR_TID.X ;  /* 0x0000000000007919 */ /* 0x000e640000002100 */
[----:B-1----:R-:W-:-:S05]  /*0af0*/  VIADD R0, R0, 0xffffff80 ;  /* 0xffffff8000007836 */ /* 0x002fca0000000000 */
[----:B------:R-:W-:-:S04]  /*0b00*/  SHF.R.S32.HI R3, RZ, 0x1f, R0 ;  /* 0x0000001fff037819 */ /* 0x000fc80000011400 */
[CC--:B0-----:R-:W-:Y:S02]  /*0b10*/  LEA.HI R2, R3.reuse, R0.reuse, RZ, 0x7 ;  /* 0x0000000003027211 */ /* 0x0c1fe400078f38ff */
[-C--:B------:R-:W-:Y:S02]  /*0b20*/  LEA.HI R4, R0, R0.reuse, RZ, 0x1 ;  /* 0x0000000000047211 */ /* 0x080fe400078f08ff */
[----:B------:R-:W-:Y:S02]  /*0b30*/  LOP3.LUT R9, R2, 0xffffff80, RZ, 0xc0, !PT ;  /* 0xffffff8002097812 */ /* 0x000fe400078ec0ff */
[----:B------:R-:W-:Y:S02]  /*0b40*/  LEA.HI R6, R3, R0, RZ, 0x2 ;  /* 0x0000000003067211 */ /* 0x000fe400078f10ff */
[----:B------:R-:W-:Y:S01]  /*0b50*/  LOP3.LUT R5, R4, 0xfffffffe, RZ, 0xc0, !PT ;  /* 0xfffffffe04057812 */ /* 0x000fe200078ec0ff */
[----:B------:R-:W-:Y:S01]  /*0b60*/  IMAD.IADD R9, R0, 0x1, -R9 ;  /* 0x0000000100097824 */ /* 0x000fe200078e0a09 */
[----:B------:R-:W-:-:S02]  /*0b70*/  LOP3.LUT R11, R6, 0xfffffffc, RZ, 0xc0, !PT ;  /* 0xfffffffc060b7812 */ /* 0x000fc400078ec0ff */
[----:B------:R-:W-:Y:S01]  /*0b80*/  LEA.HI R7, R3, R0, RZ, 0x4 ;  /* 0x0000000003077211 */ /* 0x000fe200078f20ff */
[C---:B------:R-:W-:Y:S01]  /*0b90*/  IMAD.IADD R5, R0.reuse, 0x1, -R5 ;  /* 0x0000000100057824 */ /* 0x040fe200078e0a05 */
[----:B------:R-:W-:Y:S01]  /*0ba0*/  SHF.R.S32.HI R8, RZ, 0x1f, R9 ;  /* 0x0000001fff087819 */ /* 0x000fe20000011409 */
[----:B------:R-:W-:Y:S01]  /*0bb0*/  IMAD.IADD R16, R0, 0x1, -R11 ;  /* 0x0000000100107824 */ /* 0x000fe200078e0a0b */
[--C-:B------:R-:W-:Y:S02]  /*0bc0*/  SHF.R.S32.HI R0, RZ, 0x2, R6.reuse ;  /* 0x00000002ff007819 */ /* 0x100fe40000011406 */
[----:B------:R-:W-:Y:S02]  /*0bd0*/  SHF.R.S32.HI R3, RZ, 0x1f, R6 ;  /* 0x0000001fff037819 */ /* 0x000fe40000011406 */
[----:B------:R-:W-:Y:S02]  /*0be0*/  LEA.HI R10, R8, R9, RZ, 0x2 ;  /* 0x00000009080a7211 */ /* 0x000fe400078f10ff */
[----:B------:R-:W-:-:S02]  /*0bf0*/  SHF.R.S32.HI R20, RZ, 0x1, R4 ;  /* 0x00000001ff147819 */ /* 0x000fc40000011404 */
[----:B------:R-:W-:Y:S02]  /*0c00*/  LEA.HI R3, R3, R0, RZ, 0x2 ;  /* 0x0000000003037211 */ /* 0x000fe400078f10ff */
[--C-:B------:R-:W-:Y:S02]  /*0c10*/  SHF.R.S32.HI R12, RZ, 0x2, R10.reuse ;  /* 0x00000002ff0c7819 */ /* 0x100fe4000001140a */
[----:B------:R-:W-:Y:S02]  /*0c20*/  SHF.R.S32.HI R19, RZ, 0x1f, R10 ;  /* 0x0000001fff137819 */ /* 0x000fe4000001140a */
[----:B------:R-:W-:Y:S02]  /*0c30*/  SHF.R.S32.HI R2, RZ, 0x7, R2 ;  /* 0x00000007ff027819 */ /* 0x000fe40000011402 */
[----:B------:R-:W-:Y:S02]  /*0c40*/  LEA.HI R4, R4, R20, RZ, 0x1 ;  /* 0x0000001404047211 */ /* 0x000fe400078f08ff */
[----:B------:R-:W-:-:S02]  /*0c50*/  LOP3.LUT R3, R3, 0xfffffffc, RZ, 0xc0, !PT ;  /* 0xfffffffc03037812 */ /* 0x000fc400078ec0ff */
[----:B------:R-:W-:Y:S01]  /*0c60*/  LEA.HI R19, R19, R12, RZ, 0x3 ;  /* 0x0000000c13137211 */ /* 0x000fe200078f18ff */
[----:B------:R-:W-:Y:S01]  /*0c70*/  IMAD.HI R6, R2, 0x55555556, RZ ;  /* 0x5555555602067827 */ /* 0x000fe200078e02ff */
[----:B------:R-:W-:Y:S02]  /*0c80*/  LOP3.LUT R4, R4, 0x3fffffe, RZ, 0xc0, !PT ;  /* 0x03fffffe04047812 */ /* 0x000fe400078ec0ff */
[----:B------:R-:W-:Y:S01]  /*0c90*/  LOP3.LUT R19, R19, 0xfffffff8, RZ, 0xc0, !PT ;  /* 0xfffffff813137812 */ /* 0x000fe200078ec0ff */
[----:B------:R-:W-:Y:S01]  /*0ca0*/  IMAD.IADD R3, R0, 0x1, -R3 ;  /* 0x0000000100037824 */ /* 0x000fe200078e0a03 */
[----:B------:R-:W-:Y:S01]  /*0cb0*/  LEA.HI R8, R8, R9, RZ, 0x5 ;  /* 0x0000000908087211 */ /* 0x000fe200078f28ff */
[----:B------:R-:W-:Y:S01]  /*0cc0*/  IMAD.IADD R4, R20, 0x1, -R4 ;  /* 0x0000000114047824 */ /* 0x000fe200078e0a04 */
[----:B------:R-:W-:Y:S01]  /*0cd0*/  SHF.R.S32.HI R7, RZ, 0x4, R7 ;  /* 0x00000004ff077819 */ /* 0x000fe20000011407 */
[----:B------:R-:W-:Y:S01]  /*0ce0*/  IMAD.SHL.U32 R3, R3, 0x80, RZ ;  /* 0x0000008003037824 */ /* 0x000fe200078e00ff */
[----:B------:R-:W-:Y:S01]  /*0cf0*/  LEA.HI R11, R6, R6, RZ, 0x1 ;  /* 0x00000006060b7211 */ /* 0x000fe200078f08ff */
[----:B------:R-:W-:Y:S01]  /*0d00*/  IMAD.IADD R19, R12, 0x1, -R19 ;  /* 0x000000010c137824 */ /* 0x000fe200078e0a13 */
[----:B------:R-:W-:-:S02]  /*0d10*/  LEA.HI R0, R16, R16, RZ, 0x1 ;  /* 0x0000001010007211 */ /* 0x000fc400078f08ff */
[----:B------:R-:W-:Y:S01]  /*0d20*/  SHF.R.S32.HI R8, RZ, 0x5, R8 ;  /* 0x00000005ff087819 */ /* 0x000fe20000011408 */
[----:B------:R-:W-:Y:S01]  /*0d30*/  IMAD R4, R7, 0x8, R4 ;  /* 0x0000000807047824 */ /* 0x000fe200078e0204 */
[----:B------:R-:W-:Y:S01]  /*0d40*/  LOP3.LUT R7, R0, 0x1ffffffe, RZ, 0xc0, !PT ;  /* 0x1ffffffe00077812 */ /* 0x000fe200078ec0ff */
[----:B------:R-:W-:Y:S01]  /*0d50*/  IMAD.SHL.U32 R156, R5, 0x10, RZ ;  /* 0x00000010059c7824 */ /* 0x000fe200078e00ff */
[----:B------:R-:W-:Y:S01]  /*0d60*/  LOP3.LUT R6, R3, 0x180, RZ, 0xc0, !PT ;  /* 0x0000018003067812 */ /* 0x000fe200078ec0ff */
[----:B------:R-:W-:Y:S01]  /*0d70*/  IMAD R11, R11, -0x3, R2 ;  /* 0xfffffffd0b0b7824 */ /* 0x000fe200078e0202 */
[----:B------:R-:W-:Y:S01]  /*0d80*/  LOP3.LUT R10, R10, 0x7ffffffc, RZ, 0xc0, !PT ;  /* 0x7ffffffc0a0a7812 */ /* 0x000fe200078ec0ff */
[----:B------:R-:W-:Y:S01]  /*0d90*/  IMAD R8, R8, 0x10, R19 ;  /* 0x0000001008087824 */ /* 0x000fe200078e0213 */
[----:B------:R-:W-:Y:S01]  /*0da0*/  LOP3.LUT R0, R6, 0x10, R156, 0xf8, !PT ;  /* 0x0000001006007812 */ /* 0x000fe200078ef89c */
[----:B------:R-:W-:Y:S01]  /*0db0*/  IMAD.IADD R7, R16, 0x1, -R7 ;  /* 0x0000000110077824 */ /* 0x000fe200078e0a07 */
[----:B------:R-:W-:Y:S01]  /*0dc0*/  SHF.R.U32.HI R3, RZ, 0x3, R6 ;  /* 0x00000003ff037819 */ /* 0x000fe20000011606 */
[----:B------:R-:W-:Y:S01]  /*0dd0*/  IMAD R8, R11, 0x40, R8 ;  /* 0x000000400b087824 */ /* 0x000fe200078e0208 */
[----:B------:R-:W-:Y:S01]  /*0de0*/  LOP3.LUT R2, R6, 0x30, R156, 0xf8, !PT ;  /* 0x0000003006027812 */ /* 0x000fe200078ef89c */
[----:B------:R0:W-:Y:S01]  /*0df0*/  STL [R1+0x3c], R6 ;  /* 0x00003c0601007387 */ /* 0x0001e20000100800 */
[----:B------:R-:W-:-:S02]  /*0e00*/  LOP3.LUT R0, R0, R3, RZ, 0x3c, !PT ;  /* 0x0000000300007212 */ /* 0x000fc400078e3cff */
[----:B------:R-:W-:Y:S01]  /*0e10*/  LOP3.LUT R2, R2, R3, RZ, 0x3c, !PT ;  /* 0x0000000302027212 */ /* 0x000fe200078e3cff */
[----:B------:R-:W-:Y:S02]  /*0e20*/  IMAD R3, R7, 0x8, R8 ;  /* 0x0000000807037824 */ /* 0x000fe400078e0208 */
[----:B0-----:R-:W-:-:S05]  /*0e30*/  IMAD.IADD R6, R9, 0x1, -R10 ;  /* 0x0000000109067824 */ /* 0x001fca00078e0a0a */
[----:B------:R0:W-:Y:S04]  /*0e40*/  STL [R1+0x30], R6 ;  /* 0x0000300601007387 */ /* 0x0001e80000100800 */
[----:B------:R-:W-:Y:S04]  /*0e50*/  STL [R1+0x44], R13 ;  /* 0x0000440d01007387 */ /* 0x000fe80000100800 */
[----:B------:R2:W-:Y:S04]  /*0e60*/  STL [R1+0x34], R3 ;  /* 0x0000340301007387 */ /* 0x0005e80000100800 */
[----:B------:R-:W-:Y:S04]  /*0e70*/  STL [R1+0x48], R14 ;  /* 0x0000480e01007387 */ /* 0x000fe80000100800 */
[----:B------:R-:W-:Y:S04]  /*0e80*/  STL [R1+0x4c], R15 ;  /* 0x00004c0f01007387 */ /* 0x000fe80000100800 */
[----:B------:R-:W-:Y:S01]  /*0e90*/  STL [R1+0x5c], RZ ;  /* 0x00005cff01007387 */ /* 0x000fe20000100800 */
[----:B0-----:R-:W-:-:S02]  /*0ea0*/  IMAD.SHL.U32 R6, R5, 0x8, RZ ;  /* 0x0000000805067824 */ /* 0x001fc400078e00ff */
[----:B------:R-:W-:Y:S01]  /*0eb0*/  IMAD.MOV.U32 R23, RZ, RZ, RZ ;  /* 0x000000ffff177224 */ /* 0x000fe200078e00ff */
[----:B--2---:R-:W-:-:S05]  /*0ec0*/  LOP3.LUT R3, R18, 0x1, RZ, 0xfc, !PT ;  /* 0x0000000112037812 */ /* 0x004fca00078efcff */
[----:B------:R0:W-:Y:S02]  /*0ed0*/  STL [R1+0x10], R3 ;  /* 0x0000100301007387 */ /* 0x0001e40000100800 */
[----:B0-----:R-:W-:Y:S02]  /*0ee0*/  IMAD.SHL.U32 R3, R4, 0x40, RZ ;  /* 0x0000004004037824 */ /* 0x001fe400078e00ff */
[----:B------:R0:W-:Y:S02]  /*0ef0*/  STL [R1+0x18], RZ ;  /* 0x000018ff01007387 */ /* 0x0001e40000100800 */
[----:B------:R-:W-:Y:S01]  /*0f00*/  IMAD.IADD R4, R3, 0x1, R0 ;  /* 0x0000000103047824 */ /* 0x000fe200078e0200 */
[----:B------:R-:W-:Y:S01]  /*0f10*/  IADD3 R0, R17, R3, R2 ;  /* 0x0000000311007210 */ /* 0x000fe20007ffe002 */
[----:B------:R0:W-:Y:S04]  /*0f20*/  STL [R1+0x50], R3 ;  /* 0x0000500301007387 */ /* 0x0001e80000100800 */
[----:B------:R0:W-:Y:S04]  /*0f30*/  STL [R1], R6 ;  /* 0x0000000601007387 */ /* 0x0001e80000100800 */
[----:B------:R0:W-:Y:S04]  /*0f40*/  STL [R1+0x60], R0 ;  /* 0x0000600001007387 */ /* 0x0001e80000100800 */
[----:B------:R0:W-:Y:S01]  /*0f50*/  STL [R1+0x2c], R4 ;  /* 0x00002c0401007387 */ /* 0x0001e20000100800 */
[----:B------:R-:W-:-:S07]  /*0f60*/  CS2R R18, SRZ ;  /* 0x0000000000127805 */ /* 0x000fce000001ff00 */
.L_x_12024:
[----:B0-2--5:R-:W2:Y:S01]  /*0f70*/  LDL R27, [R1+0x4c] ;  /* 0x00004c00011b7983 */ /* 0x025ea20000100800 */
[----:B------:R-:W-:Y:S01]  /*0f80*/  ULDC.64 UR4, c[0x0][0xa28] ;  /* 0x00028a0000047ab9 */ /* 0x000fe20000000a00 */
[----:B0--3--:R-:W2:Y:S01]  /*0f90*/  LDC.64 R4, c[0x0][0xa08] ;  /* 0x00028200ff047b82 */ /* 0x009ea20000000a00 */
        /* <DEDUP_REMOVED lines=11> */
[----:B------:R-:W0:Y:S08]  /*1050*/  @P0 LDC.64 R2, c[0x0][0xa28] ;  /* 0x00028a00ff020b82 */ /* 0x000e300000000a00 */
[----:B------:R-:W1:Y:S01]  /*1060*/  @P1 LDC.64 R6, c[0x0][0xa18] ;  /* 0x00028600ff061b82 */ /* 0x000e620000000a00 */
[----:B------:R-:W-:Y:S01]  /*1070*/  ULDC UR4, c[0x0][0x288] ;  /* 0x0000a20000047ab9 */ /* 0x000fe20000000800 */
[----:B------:R-:W-:Y:S01]  /*1080*/  ISETP.NE.AND.EX P3, PT, RZ, UR5, PT, P3 ;  /* 0x00000005ff007c0c */ /* 0x000fe2000bf65330 */
[----:B------:R-:W-:Y:S01]  /*1090*/  IMAD.U32 R10, RZ, RZ, UR4 ;  /* 0x00000004ff0a7e24 */ /* 0x000fe2000f8e00ff */
[----:B------:R-:W-:Y:S01]  /*10a0*/  ULDC.64 UR4, c[0x0][0x418] ;  /* 0x0001060000047ab9 */ /* 0x000fe20000000a00 */
[----:B--2---:R-:W-:-:S04]  /*10b0*/  IMAD.WIDE R8, R27, 0x4, R4 ;  /* 0x000000041b087825 */ /* 0x004fc800078e0204 */
[----:B-1----:R-:W-:-:S06]  /*10c0*/  @P1 IMAD.WIDE R4, R27, 0x4, R6 ;  /* 0x000000041b041825 */ /* 0x002fcc00078e0206 */
[----:B------:R1:W5:Y:S01]  /*10d0*/  @P3 LDG.E R24, desc[UR44][R8.64] ;  /* 0x0000002c08183981 */ /* 0x000362000c1e1900 */
[----:B0-----:R-:W-:-:S03]  /*10e0*/  @P0 IMAD.WIDE R2, R27, 0x4, R2 ;  /* 0x000000041b020825 */ /* 0x001fc600078e0202 */
[----:B------:R-:W2:Y:S04]  /*10f0*/  @P1 LDG.E R10, desc[UR44][R4.64] ;  /* 0x0000002c040a1981 */ /* 0x000ea8000c1e1900 */
[----:B------:R1:W5:Y:S01]  /*1100*/  @P0 LDG.E R0, desc[UR44][R2.64] ;  /* 0x0000002c02000981 */ /* 0x000362000c1e1900 */
[----:B------:R-:W-:-:S03]  /*1110*/  UISETP.NE.U32.AND UP0, UPT, UR4, URZ, UPT ;  /* 0x0000003f0400728c */ /* 0x000fc6000bf05070 */
[----:B------:R-:W-:Y:S01]  /*1120*/  ULDC UR4, c[0x0][0x424] ;  /* 0x0001090000047ab9 */ /* 0x000fe20000000800 */
[----:B------:R-:W-:Y:S01]  /*1130*/  UISETP.NE.AND.EX UP0, UPT, UR5, URZ, UPT, UP0 ;  /* 0x0000003f0500728c */ /* 0x000fe2000bf05300 */
[----:B------:R-:W-:Y:S02]  /*1140*/  ISETP.NE.U32.AND P2, PT, RZ, UR6, PT ;  /* 0x00000006ff007c0c */ /* 0x000fe4000bf45070 */
[----:B------:R-:W-:Y:S01]  /*1150*/  ULDC UR5, c[0x0][0x2f0] ;  /* 0x0000bc0000057ab9 */ /* 0x000fe20000000800 */
[----:B------:R-:W-:Y:S01]  /*1160*/  USEL UR4, UR4, 0x1, UP0 ;  /* 0x0000000104047887 */ /* 0x000fe20008000000 */
[----:B------:R-:W-:-:S03]  /*1170*/  ISETP.NE.AND.EX P2, PT, RZ, UR7, PT, P2 ;  /* 0x00000007ff007c0c */ /* 0x000fc6000bf45320 */
[----:B------:R-:W-:-:S03]  /*1180*/  UIMAD UR4, UR4, UR5, URZ ;  /* 0x00000005040472a4 */ /* 0x000fc6000f8e023f */
[----:B------:R-:W-:Y:S01]  /*1190*/  ULDC UR5, c[0x0][0x348] ;  /* 0x0000d20000057ab9 */ /* 0x000fe20000000800 */
[----:B--2---:R1:W-:Y:S04]  /*11a0*/  STL [R1+0x8], R10 ;  /* 0x0000080a01007387 */ /* 0x0043e80000100800 */
[----:B---3--:R1:W-:Y:S04]  /*11b0*/  STL [R1+0x54], R26 ;  /* 0x0000541a01007387 */ /* 0x0083e80000100800 */
[----:B------:R1:W-:Y:S01]  /*11c0*/  STL [R1+0x58], R27 ;  /* 0x0000581b01007387 */ /* 0x0003e20000100800 */
[----:B------:R-:W-:Y:S01]  /*11d0*/  IMAD.MOV.U32 R13, RZ, RZ, R10 ;  /* 0x000000ffff0d7224 */ /* 0x000fe200078e000a */
[----:B------:R-:W-:Y:S06]  /*11e0*/  @P1 BRA `(.L_x_11851) ;  /* 0x0000000000281947 */ /* 0x000fec0003800000 */
        /* <DEDUP_REMOVED lines=10> */
.L_x_11851:
[----:B------:R-:W-:Y:S02]  /*1290*/  IMAD.U32 R48, RZ, RZ, UR5 ;  /* 0x00000005ff307e24 */ /* 0x000fe4000f8e00ff */
[----:B------:R-:W-:Y:S01]  /*12a0*/  IMAD.U32 R25, RZ, RZ, UR4 ;  /* 0x00000004ff197e24 */ /* 0x000fe2000f8e00ff */
[----:B------:R-:W-:Y:S06]  /*12b0*/  @!P2 BRA `(.L_x_11852) ;  /* 0x000000000010a947 */ /* 0x000fec0003800000 */
[----:B-1----:R-:W1:Y:S02]  /*12c0*/  LDC.64 R2, c[0x0][0xa20] ;  /* 0x00028800ff027b82 */ /* 0x002e640000000a00 */
[----:B-1----:R-:W-:-:S05]  /*12d0*/  IMAD.WIDE R2, R27, 0x4, R2 ;  /* 0x000000041b027825 */ /* 0x002fca00078e0202 */
[----:B------:R2:W5:Y:S01]  /*12e0*/  LDG.E R25, desc[UR44][R2.64] ;  /* 0x0000002c02197981 */ /* 0x000562000c1e1900 */
[----:B------:R-:W-:Y:S05]  /*12f0*/  BRA `(.L_x_11853) ;  /* 0x0000000000107947 */ /* 0x000fea0003800000 */
.L_x_11852:
[----:B------:R-:W-:Y:S05]  /*1300*/  @!P3 BRA `(.L_x_11853) ;  /* 0x00000000000cb947 */ /* 0x000fea0003800000 */
[----:B-1----:R-:W2:Y:S04]  /*1310*/  LDG.E R2, desc[UR44][R8.64] ;  /* 0x0000002c08027981 */ /* 0x002ea8000c1e1900 */
[----:B------:R-:W2:Y:S02]  /*1320*/  LDG.E R25, desc[UR44][R8.64+0x4] ;  /* 0x0000042c08197981 */ /* 0x000ea4000c1e1900 */
[----:B--2---:R-:W-:-:S07]  /*1330*/  IMAD.IADD R25, R25, 0x1, -R2 ;  /* 0x0000000119197824 */ /* 0x004fce00078e0a02 */
.L_x_11853:
[----:B------:R-:W-:Y:S01]  /*1340*/  ULDC.64 UR4, c[0x0][0xa10] ;  /* 0x0002840000047ab9 */ /* 0x000fe20000000a00 */
[----:B------:R-:W3:Y:S01]  /*1350*/  LDL R12, [R1+0x44] ;  /* 0x00004400010c7983 */ /* 0x000ee20000100800 */
[----:B------:R-:W-:Y:S01]  /*1360*/  ISETP.NE.U32.AND P0, PT, RZ, UR4, PT ;  /* 0x00000004ff007c0c */ /* 0x000fe2000bf05070 */
[----:B-1----:R-:W1:Y:S03]  /*1370*/  LDC R8, c[0x0][0x448] ;  /* 0x00011200ff087b82 */ /* 0x002e660000000800 */
[----:B------:R-:W-:Y:S01]  /*1380*/  ISETP.NE.AND.EX P0, PT, RZ, UR5, PT, P0 ;  /* 0x00000005ff007c0c */ /* 0x000fe2000bf05300 */
[----:B------:R-:W-:Y:S02]  /*1390*/  ULDC.64 UR4, c[0x0][0xa30] ;  /* 0x00028c0000047ab9 */ /* 0x000fe40000000a00 */
[----:B------:R-:W-:Y:S01]  /*13a0*/  ISETP.NE.U32.AND P1, PT, RZ, UR4, PT ;  /* 0x00000004ff007c0c */ /* 0x000fe2000bf25070 */
[----:B-----5:R-:W-:Y:S01]  /*13b0*/  IMAD.MOV.U32 R45, RZ, RZ, R25 ;  /* 0x000000ffff2d7224 */ /* 0x020fe200078e0019 */
[----:B------:R-:W4:Y:S02]  /*13c0*/  LDC.64 R10, c[0x0][0x9e0] ;  /* 0x00027800ff0a7b82 */ /* 0x000f240000000a00 */
[----:B------:R-:W-:-:S06]  /*13d0*/  ISETP.NE.AND.EX P1, PT, RZ, UR5, PT, P1 ;  /* 0x00000005ff007c0c */ /* 0x000fcc000bf25310 */
[----:B--2---:R-:W2:Y:S08]  /*13e0*/  @P0 LDC.64 R2, c[0x0][0xa10] ;  /* 0x00028400ff020b82 */ /* 0x004eb00000000a00 */
[----:B------:R-:W0:Y:S01]  /*13f0*/  @P1 LDC.64 R4, c[0x0][0xa30] ;  /* 0x00028c00ff041b82 */ /* 0x000e220000000a00 */
[----:B--2---:R-:W-:-:S05]  /*1400*/  @P0 IMAD.WIDE R2, R27, 0x4, R2 ;  /* 0x000000041b020825 */ /* 0x004fca00078e0202 */
[----:B------:R-:W2:Y:S04]  /*1410*/  @P0 LDG.E R6, desc[UR44][R2.64] ;  /* 0x0000002c02060981 */ /* 0x000ea8000c1e1900 */
[----:B------:R3:W2:Y:S01]  /*1420*/  @P0 LDG.E R7, desc[UR44][R2.64+0x4] ;  /* 0x0000042c02070981 */ /* 0x0006a2000c1e1900 */
[----:B0-----:R-:W-:-:S05]  /*1430*/  @P1 IMAD.WIDE R4, R27, 0x4, R4 ;  /* 0x000000041b041825 */ /* 0x001fca00078e0204 */
[----:B------:R0:W5:Y:S01]  /*1440*/  @P1 LDG.E R45, desc[UR44][R4.64] ;  /* 0x0000002c042d1981 */ /* 0x000162000c1e1900 */
[----:B-1----:R-:W-:Y:S02]  /*1450*/  ISETP.NE.AND P1, PT, R8, 0x1, PT ;  /* 0x000000010800780c */ /* 0x002fe40003f25270 */
[----:B----4-:R-:W-:-:S11]  /*1460*/  ISETP.GE.AND P2, PT, R11, 0x1, PT ;  /* 0x000000010b00780c */ /* 0x010fd60003f46270 */
[----:B------:R-:W1:Y:S08]  /*1470*/  @P1 LDC R9, c[0x0][0x44c] ;  /* 0x00011300ff091b82 */ /* 0x000e700000000800 */
[----:B------:R-:W4:Y:S01]  /*1480*/  @P1 LDC R8, c[0x0][0x450] ;  /* 0x00011400ff081b82 */ /* 0x000f220000000800 */
[----:B---3--:R-:W-:-:S04]  /*1490*/  IMAD R14, R12, 0xc0, RZ ;  /* 0x000000c00c0e7824 */ /* 0x008fc800078e02ff */
[----:B------:R-:W-:Y:S01]  /*14a0*/  VIADD R2, R14, 0xbf ;  /* 0x000000bf0e027836 */ /* 0x000fe20000000000 */
[----:B------:R0:W-:Y:S03]  /*14b0*/  STL [R1+0x1c], R14 ;  /* 0x00001c0e01007387 */ /* 0x0001e60000100800 */
[----:B-1----:R-:W-:-:S05]  /*14c0*/  @P1 IMAD.HI.U32 R3, R2, R9, RZ ;  /* 0x0000000902031227 */ /* 0x002fca00078e00ff */
[----:B----4-:R-:W-:Y:S01]  /*14d0*/  @P1 SHF.R.U32.HI R2, RZ, R8, R3 ;  /* 0x00000008ff021219 */ /* 0x010fe20000011603 */
[----:B--2---:R-:W-:Y:S02]  /*14e0*/  @P0 IMAD.IADD R48, R7, 0x1, -R6 ;  /* 0x0000000107300824 */ /* 0x004fe400078e0a06 */
[----:B------:R-:W-:-:S04]  /*14f0*/  IMAD.IADD R7, R25, 0x1, -R0 ;  /* 0x0000000119077824 */ /* 0x000fc800078e0a00 */
[----:B------:R-:W-:-:S04]  /*1500*/  IMAD.IADD R12, R7, 0x1, R48 ;  /* 0x00000001070c7824 */ /* 0x000fc800078e0230 */
[C---:B------:R-:W-:Y:S01]  /*1510*/  VIADD R0, R12.reuse, 0x9f ;  /* 0x0000009f0c007836 */ /* 0x040fe20000000000 */
[----:B------:R0:W-:Y:S01]  /*1520*/  STL [R1+0xc], R12 ;  /* 0x00000c0c01007387 */ /* 0x0001e20000100800 */
[----:B------:R-:W-:Y:S02]  /*1530*/  IADD3 R46, R12, 0x1, -R13 ;  /* 0x000000010c2e7810 */ /* 0x000fe40007ffe80d */
[----:B------:R-:W-:-:S04]  /*1540*/  IMAD.HI R0, R0, 0x66666667, RZ ;  /* 0x6666666700007827 */ /* 0x000fc800078e02ff */
[----:B------:R-:W-:Y:S01]  /*1550*/  IMAD.IADD R3, R46, 0x1, R2 ;  /* 0x000000012e037824 */ /* 0x000fe200078e0202 */
[----:B------:R-:W-:-:S04]  /*1560*/  SHF.R.U32.HI R105, RZ, 0x1f, R0 ;  /* 0x0000001fff697819 */ /* 0x000fc80000011600 */
[----:B------:R-:W-:Y:S01]  /*1570*/  LEA.HI.SX32 R105, R0, R105, 0x1a ;  /* 0x0000006900697211 */ /* 0x000fe200078fd2ff */
[----:B------:R-:W-:Y:S01]  /*1580*/  IMAD.IADD R0, R3, 0x1, R10 ;  /* 0x0000000103007824 */ /* 0x000fe200078e020a */
        /* <DEDUP_REMOVED lines=12> */
.L_x_11856:
[----:B------:R-:W-:-:S13]  /*1650*/  ISETP.NE.AND P0, PT, R11, 0x1, PT ;  /* 0x000000010b00780c */ /* 0x000fda0003f05270 */
[----:B------:R-:W0:Y:S02]  /*1660*/  @P0 LDC.64 R4, c[0x0][0x9e8] ;  /* 0x00027a00ff040b82 */ /* 0x000e240000000a00 */
[----:B0-----:R-:W-:-:S05]  /*1670*/  @P0 IMAD.HI.U32 R4, R2, R4, RZ ;  /* 0x0000000402040227 */ /* 0x001fca00078e00ff */
[----:B------:R-:W-:-:S07]  /*1680*/  @P0 SHF.R.U32.HI R2, RZ, R5, R4 ;  /* 0x00000005ff020219 */ /* 0x000fce0000011604 */
.L_x_11857:
[----:B------:R-:W-:Y:S05]  /*1690*/  BSYNC B0 ;  /* 0x0000000000007941 */ /* 0x000fea0003800000 */
.L_x_11855:
[----:B------:R-:W-:-:S05]  /*16a0*/  IMAD R3, R2, R11, R11 ;  /* 0x0000000b02037224 */ /* 0x000fca00078e020b */
[----:B------:R-:W-:-:S07]  /*16b0*/  VIMNMX R0, R0, R3, PT ;  /* 0x0000000300007248 */ /* 0x000fce0003fe0100 */
.L_x_11854:
        /* <DEDUP_REMOVED lines=20> */
.L_x_11860:
[----:B------:R-:W-:-:S13]  /*1800*/  ISETP.NE.AND P0, PT, R11, 0x1, PT ;  /* 0x000000010b00780c */ /* 0x000fda0003f05270 */
[----:B------:R-:W0:Y:S02]  /*1810*/  @P0 LDC.64 R4, c[0x0][0x9e8] ;  /* 0x00027a00ff040b82 */ /* 0x000e240000000a00 */
[----:B0-----:R-:W-:-:S05]  /*1820*/  @P0 IMAD.HI.U32 R4, R2, R4, RZ ;  /* 0x0000000402040227 */ /* 0x001fca00078e00ff */
[----:B------:R-:W-:-:S07]  /*1830*/  @P0 SHF.R.U32.HI R2, RZ, R5, R4 ;  /* 0x00000005ff020219 */ /* 0x000fce0000011604 */
.L_x_11861:
[----:B------:R-:W-:Y:S05]  /*1840*/  BSYNC B0 ;  /* 0x0000000000007941 */ /* 0x000fea0003800000 */
.L_x_11859:
[----:B------:R-:W-:-:S05]  /*1850*/  IMAD R2, R2, R11, RZ ;  /* 0x0000000b02027224 */ /* 0x000fca00078e02ff */
[----:B------:R-:W-:-:S07]  /*1860*/  VIMNMX R3, R3, R2, !PT ;  /* 0x0000000203037248 */ /* 0x000fce0007fe0100 */
.L_x_11858:
        /* <DEDUP_REMOVED lines=44> */
.L_x_11864:
[----:B------:R-:W-:Y:S05]  /*1b30*/  BSYNC B6 ;  /* 0x0000000000067941 */ /* 0x000fea0003800000 */
.L_x_11863:
        /* <DEDUP_REMOVED lines=20> */
.L_x_11866:
[----:B------:R-:W-:Y:S05]  /*1c80*/  BSYNC B6 ;  /* 0x0000000000067941 */ /* 0x000fea0003800000 */
.L_x_11865:
[----:B------:R-:W-:Y:S01]  /*1c90*/  ULDC.64 UR4, c[0x0][0x9f8] ;  /* 0x00027e0000047ab9 */ /* 0x000fe20000000a00 */
[----:B------:R-:W0:Y:S01]  /*1ca0*/  S2R R50, SR_TID.X ;  /* 0x0000000000327919 */ /* 0x000e220000002100 */
[----:B------:R-:W-:Y:S01]  /*1cb0*/  ISETP.NE.U32.AND P0, PT, RZ, UR4, PT ;  /* 0x00000004ff007c0c */ /* 0x000fe2000bf05070 */
[----:B------:R-:W1:Y:S01]  /*1cc0*/  LDC.64 R28, c[0x0][0x300] ;  /* 0x0000c000ff1c7b82 */ /* 0x000e620000000a00 */
[----:B------:R-:W-:Y:S01]  /*1cd0*/  IMAD.IADD R24, R24, 0x1, R25 ;  /* 0x0000000118187824 */ /* 0x000fe200078e0219 */
[----:B------:R-:W-:Y:S01]  /*1ce0*/  ULDC.64 UR6, c[0x0][0x330] ;  /* 0x0000cc0000067ab9 */ /* 0x000fe20000000a00 */
[----:B------:R-:W-:Y:S01]  /*1cf0*/  ISETP.NE.AND.EX P0, PT, RZ, UR5, PT, P0 ;  /* 0x00000005ff007c0c */ /* 0x000fe2000bf05300 */
[----:B------:R-:W-:Y:S01]  /*1d00*/  IMAD.MOV.U32 R0, RZ, RZ, R27 ;  /* 0x000000ffff007224 */ /* 0x000fe200078e001b */
[----:B------:R-:W-:Y:S01]  /*1d10*/  ULDC.64 UR4, c[0x0][0x308] ;  /* 0x0000c20000047ab9 */ /* 0x000fe20000000a00 */
[----:B------:R-:W-:Y:S01]  /*1d20*/  SHF.R.S32.HI R157, RZ, 0x1f, R156 ;  /* 0x0000001fff9d7819 */ /* 0x000fe2000001149c */
[----:B------:R-:W2:Y:S01]  /*1d30*/  LDL.64 R14, [R1] ;  /* 0x00000000010e7983 */ /* 0x000ea20000100a00 */
[----:B------:R-:W3:Y:S08]  /*1d40*/  LDC.64 R34, c[0x0][0x3f8] ;  /* 0x0000fe00ff227b82 */ /* 0x000ef00000000a00 */
[----:B------:R-:W4:Y:S01]  /*1d50*/  @P0 LDC.64 R2, c[0x0][0x9f8] ;  /* 0x00027e00ff020b82 */ /* 0x000f220000000a00 */
[----:B------:R-:W-:-:S07]  /*1d60*/  SHF.R.S32.HI R12, RZ, 0x1f, R24 ;  /* 0x0000001fff0c7819 */ /* 0x000fce0000011418 */
[----:B------:R-:W3:Y:S01]  /*1d70*/  LDC.64 R40, c[0x0][0x408] ;  /* 0x00010200ff287b82 */ /* 0x000ee20000000a00 */
[----:B0-----:R-:W-:-:S07]  /*1d80*/  VIADD R4, R50, 0xffffff80 ;  /* 0xffffff8032047836 */ /* 0x001fce0000000000 */
[----:B------:R-:W0:Y:S01]  /*1d90*/  LDC R61, c[0x0][0x3f4] ;  /* 0x0000fd00ff3d7b82 */ /* 0x000e220000000800 */
[----:B------:R-:W-:Y:S01]  /*1da0*/  SHF.R.S32.HI R5, RZ, 0x1f, R4 ;  /* 0x0000001fff057819 */ /* 0x000fe20000011404 */
[----:B----4-:R-:W-:-:S03]  /*1db0*/  @P0 IMAD.WIDE R2, R27, 0x4, R2 ;  /* 0x000000041b020825 */ /* 0x010fc600078e0202 */
[----:B------:R-:W-:Y:S02]  /*1dc0*/  LEA.HI R8, R5, R4, RZ, 0x2 ;  /* 0x0000000405087211 */ /* 0x000fe400078f10ff */
[----:B------:R4:W3:Y:S01]  /*1dd0*/  @P0 LDG.E R0, desc[UR44][R2.64] ;  /* 0x0000002c02000981 */ /* 0x0008e2000c1e1900 */
[----:B-1----:R-:W-:Y:S01]  /*1de0*/  IMAD R5, R12, R28, RZ ;  /* 0x0000001c0c057224 */ /* 0x002fe200078e02ff */
[----:B------:R-:W-:Y:S01]  /*1df0*/  SHF.R.S32.HI R4, RZ, 0x1f, R26 ;  /* 0x0000001fff047819 */ /* 0x000fe2000001141a */
[----:B------:R-:W-:Y:S01]  /*1e00*/  VIADD R43, R50, 0xffffff80 ;  /* 0xffffff80322b7836 */ /* 0x000fe20000000000 */
[--C-:B------:R-:W-:Y:S01]  /*1e10*/  SHF.R.S32.HI R10, RZ, 0x2, R8.reuse ;  /* 0x00000002ff0a7819 */ /* 0x100fe20000011408 */
[----:B------:R-:W-:Y:S01]  /*1e20*/  IMAD R5, R24, R29, R5 ;  /* 0x0000001d18057224 */ /* 0x000fe200078e0205 */
[----:B------:R-:W-:Y:S01]  /*1e30*/  SHF.R.S32.HI R11, RZ, 0x1f, R8 ;  /* 0x0000001fff0b7819 */ /* 0x000fe20000011408 */
[C---:B------:R-:W-:Y:S02]  /*1e40*/  IMAD R7, R4.reuse, UR6, RZ ;  /* 0x0000000604077c24 */ /* 0x040fe4000f8e02ff */
[----:B------:R-:W-:Y:S01]  /*1e50*/  IMAD R6, R4, UR4, RZ ;  /* 0x0000000404067c24 */ /* 0x000fe2000f8e02ff */
[----:B------:R-:W-:Y:S01]  /*1e60*/  LEA.HI R11, R11, R10, RZ, 0x2 ;  /* 0x0000000a0b0b7211 */ /* 0x000fe200078f10ff */
[----:B----4-:R-:W-:-:S04]  /*1e70*/  IMAD.WIDE.U32 R2, R24, R28, RZ ;  /* 0x0000001c18027225 */ /* 0x010fc800078e00ff */
[----:B------:R-:W-:Y:S02]  /*1e80*/  IMAD.IADD R3, R3, 0x1, R5 ;  /* 0x0000000103037824 */ /* 0x000fe400078e0205 */
[C---:B------:R-:W-:Y:S02]  /*1e90*/  IMAD R9, R26.reuse, UR7, R7 ;  /* 0x000000071a097c24 */ /* 0x040fe4000f8e0207 */
[----:B------:R-:W-:Y:S01]  /*1ea0*/  IMAD.WIDE.U32 R4, R26, UR6, R156 ;  /* 0x000000061a047c25 */ /* 0x000fe2000f8e009c */
[----:B------:R-:W-:-:S03]  /*1eb0*/  ULDC.64 UR6, c[0x0][0x338] ;  /* 0x0000ce0000067ab9 */ /* 0x000fc60000000a00 */
[C---:B------:R-:W-:Y:S02]  /*1ec0*/  IMAD R7, R26.reuse, UR5, R6 ;  /* 0x000000051a077c24 */ /* 0x040fe4000f8e0206 */
[----:B------:R-:W-:Y:S01]  /*1ed0*/  IMAD.WIDE.U32 R2, R26, UR4, R2 ;  /* 0x000000041a027c25 */ /* 0x000fe2000f8e0002 */
[----:B------:R-:W-:Y:S01]  /*1ee0*/  ULDC.64 UR4, c[0x0][0xa08] ;  /* 0x0002820000047ab9 */ /* 0x000fe20000000a00 */
[----:B------:R1:W2:Y:S01]  /*1ef0*/  LDL.64 R26, [R1] ;  /* 0x00000000011a7983 */ /* 0x0002a20000100a00 */
[----:B------:R-:W-:Y:S01]  /*1f00*/  ISETP.NE.U32.AND P0, PT, RZ, UR4, PT ;  /* 0x00000004ff007c0c */ /* 0x000fe2000bf05070 */
[----:B------:R-:W-:-:S03]  /*1f10*/  VIADD R42, R50, 0xffffff80 ;  /* 0xffffff80322a7836 */ /* 0x000fc60000000000 */
[----:B------:R-:W-:Y:S01]  /*1f20*/  ISETP.NE.AND.EX P0, PT, RZ, UR5, PT, P0 ;  /* 0x00000005ff007c0c */ /* 0x000fe2000bf05300 */
[----:B------:R-:W-:Y:S01]  /*1f30*/  IMAD.IADD R3, R3, 0x1, R7 ;  /* 0x0000000103037824 */ /* 0x000fe200078e0207 */
[----:B------:R-:W-:Y:S01]  /*1f40*/  LEA.HI R42, R42, R43, RZ, 0x1 ;  /* 0x0000002b2a2a7211 */ /* 0x000fe200078f08ff */
[----:B------:R-:W-:-:S03]  /*1f50*/  ULDC.64 UR4, c[0x0][0x310] ;  /* 0x0000c40000047ab9 */ /* 0x000fc60000000a00 */
[----:B------:R-:W-:Y:S01]  /*1f60*/  SHF.R.S32.HI R42, RZ, 0x1, R42 ;  /* 0x00000001ff2a7819 */ /* 0x000fe2000001142a */
[----:B------:R-:W-:-:S03]  /*1f70*/  IMAD.IADD R5, R5, 0x1, R9 ;  /* 0x0000000105057824 */ /* 0x000fc600078e0209 */
[----:B------:R-:W-:Y:S02]  /*1f80*/  SHF.R.S32.HI R49, RZ, 0x1f, R42 ;  /* 0x0000001fff317819 */ /* 0x000fe4000001142a */
[----:B---3--:R-:W-:-:S04]  /*1f90*/  SHF.R.S32.HI R6, RZ, 0x1f, R0 ;  /* 0x0000001fff067819 */ /* 0x008fc80000011400 */
[----:B------:R-:W-:Y:S02]  /*1fa0*/  SEL R6, R6, RZ, !P0 ;  /* 0x000000ff06067207 */ /* 0x000fe40004000000 */
[----:B------:R-:W-:-:S03]  /*1fb0*/  SEL R7, R0, RZ, !P0 ;  /* 0x000000ff00077207 */ /* 0x000fc60004000000 */
[C---:B------:R-:W-:Y:S02]  /*1fc0*/  IMAD R0, R6.reuse, UR6, RZ ;  /* 0x0000000606007c24 */ /* 0x040fe4000f8e02ff */
[----:B------:R-:W-:Y:S02]  /*1fd0*/  IMAD R6, R6, UR4, RZ ;  /* 0x0000000406067c24 */ /* 0x000fe4000f8e02ff */
[----:B------:R-:W-:-:S04]  /*1fe0*/  IMAD.WIDE.U32 R20, R7, UR6, R4 ;  /* 0x0000000607147c25 */ /* 0x000fc8000f8e0004 */
[C---:B------:R-:W-:Y:S02]  /*1ff0*/  IMAD R75, R7.reuse, UR7, R0 ;  /* 0x00000007074b7c24 */ /* 0x040fe4000f8e0200 */
[C---:B------:R-:W-:Y:S02]  /*2000*/  IMAD R5, R7.reuse, UR5, R6 ;  /* 0x0000000507057c24 */ /* 0x040fe4000f8e0206 */
[----:B------:R-:W-:Y:S01]  /*2010*/  IMAD.WIDE.U32 R2, R7, UR4, R2 ;  /* 0x0000000407027c25 */ /* 0x000fe2000f8e0002 */
[----:B0-----:R-:W-:Y:S01]  /*2020*/  ISETP.GE.AND P1, PT, R156, R61, PT ;  /* 0x0000003d9c00720c */ /* 0x001fe20003f26270 */
[----:B------:R-:W-:Y:S02]  /*2030*/  ULDC UR4, c[0x0][0x2f4] ;  /* 0x0000bd0000047ab9 */ /* 0x000fe40000000800 */
[-C--:B------:R-:W-:Y:S02]  /*2040*/  IMAD R0, R49, R28.reuse, RZ ;  /* 0x0000001c31007224 */ /* 0x080fe400078e02ff */
[----:B------:R-:W-:-:S04]  /*2050*/  IMAD.WIDE.U32 R6, R42, R28, R156 ;  /* 0x0000001c2a067225 */ /* 0x000fc800078e009c */
[----:B--2---:R-:W-:Y:S01]  /*2060*/  IMAD.MOV.U32 R26, RZ, RZ, R14 ;  /* 0x000000ffff1a7224 */ /* 0x004fe200078e000e */
[----:B------:R-:W-:Y:S01]  /*2070*/  IADD3 R57, P0, R2, R6, RZ ;  /* 0x0000000602397210 */ /* 0x000fe20007f1e0ff */
[----:B------:R-:W-:Y:S02]  /*2080*/  IMAD R9, R42, R29, R0 ;  /* 0x0000001d2a097224 */ /* 0x000fe400078e0200 */
[----:B------:R-:W-:Y:S01]  /*2090*/  IMAD.IADD R0, R3, 0x1, R5 ;  /* 0x0000000103007824 */ /* 0x000fe200078e0205 */
[----:B------:R-:W-:Y:S01]  /*20a0*/  SHF.R.S32.HI R27, RZ, 0x1f, R26 ;  /* 0x0000001fff1b7819 */ /* 0x000fe2000001141a */
[C---:B------:R-:W-:Y:S02]  /*20b0*/  IMAD R4, R49.reuse, R34, RZ ;  /* 0x0000002231047224 */ /* 0x040fe400078e02ff */
[----:B------:R-:W-:Y:S01]  /*20c0*/  IMAD R6, R49, R40, RZ ;  /* 0x0000002831067224 */ /* 0x000fe200078e02ff */
[----:B------:R-:W-:Y:S01]  /*20d0*/  IADD3.X R56, R0, R7, R9, P0, !PT ;  /* 0x0000000700387210 */ /* 0x000fe200007fe409 */
[C---:B------:R-:W-:Y:S01]  /*20e0*/  IMAD R15, R42.reuse, R35, R4 ;  /* 0x000000232a0f7224 */ /* 0x040fe200078e0204 */
[----:B------:R0:W-:Y:S01]  /*20f0*/  STL [R1+0x4], R27 ;  /* 0x0000041b01007387 */ /* 0x0001e20000100800 */
[----:B------:R-:W-:-:S02]  /*2100*/  IMAD R25, R42, R41, R6 ;  /* 0x000000292a197224 */ /* 0x000fc400078e0206 */
[----:B------:R-:W-:-:S04]  /*2110*/  IMAD.WIDE.U32 R4, R42, R34, R26 ;  /* 0x000000222a047225 */ /* 0x000fc800078e001a */
[C---:B------:R-:W-:Y:S02]  /*2120*/  IMAD.WIDE.U32 R6, R42.reuse, R40, R26 ;  /* 0x000000282a067225 */ /* 0x040fe400078e001a */
[----:B------:R-:W2:Y:S04]  /*2130*/  LDL R26, [R1+0x50] ;  /* 0x00005000011a7983 */ /* 0x000ea80000100800 */
[----:B0-----:R-:W3:Y:S01]  /*2140*/  LDL R27, [R1+0x3c] ;  /* 0x00003c00011b7983 */ /* 0x001ee20000100800 */
[----:B------:R-:W-:Y:S02]  /*2150*/  SEL R13, R61, RZ, P1 ;  /* 0x000000ff3d0d7207 */ /* 0x000fe40000800000 */
[----:B------:R-:W-:Y:S01]  /*2160*/  LOP3.LUT R11, R11, 0xfffffffc, RZ, 0xc0, !PT ;  /* 0xfffffffc0b0b7812 */ /* 0x000fe200078ec0ff */
[----:B------:R-:W-:-:S04]  /*2170*/  IMAD.WIDE.U32 R8, R42, R34, R156 ;  /* 0x000000222a087225 */ /* 0x000fc800078e009c */
[----:B------:R-:W-:Y:S02]  /*2180*/  IMAD.IADD R13, R156, 0x1, R13 ;  /* 0x000000019c0d7824 */ /* 0x000fe400078e020d */
[----:B------:R-:W-:Y:S02]  /*2190*/  IMAD.IADD R11, R10, 0x1, -R11 ;  /* 0x000000010a0b7824 */ /* 0x000fe400078e0a0b */
[----:B------:R-:W-:Y:S02]  /*21a0*/  IMAD.IADD R5, R5, 0x1, R15 ;  /* 0x0000000105057824 */ /* 0x000fe400078e020f */
[----:B------:R-:W-:Y:S01]  /*21b0*/  IMAD.IADD R9, R15, 0x1, R9 ;  /* 0x000000010f097824 */ /* 0x000fe200078e0209 */
[----:B-----5:R-:W-:Y:S02]  /*21c0*/  SHF.R.S32.HI R15, RZ, 0x1f, R45 ;  /* 0x0000001fff0f7819 */ /* 0x020fe4000001142d */
[----:B------:R-:W-:Y:S02]  /*21d0*/  SHF.R.S32.HI R58, RZ, 0x1f, R13 ;  /* 0x0000001fff3a7819 */ /* 0x000fe4000001140d */
[----:B------:R-:W-:Y:S01]  /*21e0*/  LOP3.LUT P4, RZ, R11, 0x2, RZ, 0xc0, !PT ;  /* 0x000000020bff7812 */ /* 0x000fe2000788c0ff */
[----:B------:R-:W-:Y:S01]  /*21f0*/  IMAD.WIDE.U32 R10, R42, R40, R156 ;  /* 0x000000282a0a7225 */ /* 0x000fe200078e009c */
[----:B------:R-:W-:-:S03]  /*2200*/  LEA.HI R58, R58, R13, RZ, 0x4 ;  /* 0x0000000d3a3a7211 */ /* 0x000fc600078f20ff */
[-C--:B------:R-:W-:Y:S02]  /*2210*/  IMAD R14, R15, R34.reuse, RZ ;  /* 0x000000220f0e7224 */ /* 0x080fe400078e02ff */
[----:B------:R-:W-:Y:S02]  /*2220*/  IMAD.IADD R7, R7, 0x1, R25 ;  /* 0x0000000107077824 */ /* 0x000fe400078e0219 */
[----:B------:R-:W-:Y:S02]  /*2230*/  IMAD.IADD R11, R25, 0x1, R11 ;  /* 0x00000001190b7824 */ /* 0x000fe400078e020b */
[C---:B------:R-:W-:Y:S02]  /*2240*/  IMAD R25, R45.reuse, R35, R14 ;  /* 0x000000232d197224 */ /* 0x040fe400078e020e */
[----:B------:R-:W-:-:S04]  /*2250*/  IMAD.WIDE.U32 R30, R45, R34, R4 ;  /* 0x000000222d1e7225 */ /* 0x000fc800078e0004 */
[----:B------:R-:W-:Y:S01]  /*2260*/  IMAD R14, R15, R40, RZ ;  /* 0x000000280f0e7224 */ /* 0x000fe200078e02ff */
[----:B------:R-:W-:Y:S01]  /*2270*/  SHF.R.U32.HI R60, RZ, 0x7, R50 ;  /* 0x00000007ff3c7819 */ /* 0x000fe20000011632 */
[----:B------:R-:W-:Y:S01]  /*2280*/  IMAD R13, R29, 0xa0, RZ ;  /* 0x000000a01d0d7824 */ /* 0x000fe200078e02ff */
[----:B------:R-:W-:Y:S01]  /*2290*/  IADD3 R42, P0, R42, R24, RZ ;  /* 0x000000182a2a7210 */ /* 0x000fe20007f1e0ff */
[----:B------:R-:W-:Y:S01]  /*22a0*/  IMAD R63, R35, 0xa0, RZ ;  /* 0x000000a0233f7824 */ /* 0x000fe200078e02ff */
[----:B------:R-:W-:Y:S01]  /*22b0*/  LOP3.LUT R22, R22, 0xfffffffb, RZ, 0xc0, !PT ;  /* 0xfffffffb16167812 */ /* 0x000fe200078ec0ff */
[----:B------:R-:W-:Y:S01]  /*22c0*/  IMAD.WIDE.U32 R32, R45, R34, R8 ;  /* 0x000000222d207225 */ /* 0x000fe200078e0008 */
[----:B------:R-:W-:-:S03]  /*22d0*/  LOP3.LUT R67, R58, 0xfffffff0, RZ, 0xc0, !PT ;  /* 0xfffffff03a437812 */ /* 0x000fc600078ec0ff */
[----:B------:R-:W-:Y:S02]  /*22e0*/  IMAD R71, R45, R41, R14 ;  /* 0x000000292d477224 */ /* 0x000fe400078e020e */
[----:B------:R-:W-:Y:S02]  /*22f0*/  IMAD R5, R41, 0xa0, RZ ;  /* 0x000000a029057824 */ /* 0x000fe400078e02ff */
[----:B------:R-:W-:-:S04]  /*2300*/  IMAD.WIDE.U32 R36, R45, R40, R6 ;  /* 0x000000282d247225 */ /* 0x000fc800078e0006 */
[----:B------:R-:W-:-:S04]  /*2310*/  IMAD.WIDE.U32 R38, R45, R40, R10 ;  /* 0x000000282d267225 */ /* 0x000fc800078e000a */
[----:B------:R-:W-:Y:S02]  /*2320*/  VIADD R76, R156, 0x20 ;  /* 0x000000209c4c7836 */ /* 0x000fe40000000000 */
[----:B------:R-:W-:-:S04]  /*2330*/  IMAD.WIDE.U32 R28, R28, 0xa0, RZ ;  /* 0x000000a01c1c7825 */ /* 0x000fc800078e00ff */
[----:B------:R-:W-:-:S04]  /*2340*/  IMAD.WIDE.U32 R34, R34, 0xa0, RZ ;  /* 0x000000a022227825 */ /* 0x000fc800078e00ff */
[----:B------:R-:W-:Y:S01]  /*2350*/  IMAD.WIDE.U32 R40, R40, 0xa0, RZ ;  /* 0x000000a028287825 */ /* 0x000fe200078e00ff */
[----:B------:R-:W-:Y:S02]  /*2360*/  @P1 LOP3.LUT R22, R22, 0x4, RZ, 0xfc, !PT ;  /* 0x0000000416161812 */ /* 0x000fe400078efcff */
[----:B------:R-:W-:Y:S01]  /*2370*/  ISETP.GE.AND P3, PT, R156, UR4, PT ;  /* 0x000000049c007c0c */ /* 0x000fe2000bf66270 */
[----:B------:R-:W-:Y:S01]  /*2380*/  IMAD.IADD R69, R37, 0x1, R71 ;  /* 0x0000000125457824 */ /* 0x000fe200078e0247 */
[----:B------:R-:W-:Y:S01]  /*2390*/  ISETP.GE.AND P2, PT, R76, UR4, PT ;  /* 0x000000044c007c0c */ /* 0x000fe2000bf46270 */
[----:B------:R-:W-:Y:S01]  /*23a0*/  VIADD R60, R60, 0x8 ;  /* 0x000000083c3c7836 */ /* 0x000fe20000000000 */
[----:B------:R-:W-:Y:S01]  /*23b0*/  SHF.R.S32.HI R73, RZ, 0x1f, R67 ;  /* 0x0000001fff497819 */ /* 0x000fe20000011443 */
[----:B------:R-:W-:Y:S02]  /*23c0*/  IMAD.SHL.U32 R61, R61, 0x2, RZ ;  /* 0x000000023d3d7824 */ /* 0x000fe400078e00ff */
[----:B------:R-:W-:-:S02]  /*23d0*/  IMAD.X R43, R49, 0x1, R12, P0 ;  /* 0x00000001312b7824 */ /* 0x000fc400000e060c */
[----:B------:R-:W-:Y:S02]  /*23e0*/  IMAD.IADD R62, R29, 0x1, R13 ;  /* 0x000000011d3e7824 */ /* 0x000fe400078e020d */
[----:B------:R-:W-:Y:S02]  /*23f0*/  IMAD.IADD R63, R35, 0x1, R63 ;  /* 0x00000001233f7824 */ /* 0x000fe400078e023f */
[----:B------:R-:W-:Y:S02]  /*2400*/  IMAD.IADD R64, R41, 0x1, R5 ;  /* 0x0000000129407824 */ /* 0x000fe400078e0205 */
[----:B------:R-:W-:Y:S02]  /*2410*/  IMAD.IADD R65, R31, 0x1, R25 ;  /* 0x000000011f417824 */ /* 0x000fe400078e0219 */
[----:B------:R-:W-:Y:S02]  /*2420*/  IMAD.IADD R66, R25, 0x1, R33 ;  /* 0x0000000119427824 */ /* 0x000fe400078e0221 */
[----:B------:R-:W-:-:S02]  /*2430*/  IMAD.IADD R71, R71, 0x1, R39 ;  /* 0x0000000147477824 */ /* 0x000fc400078e0227 */
[----:B------:R-:W-:Y:S01]  /*2440*/  IMAD.IADD R75, R21, 0x1, R75 ;  /* 0x00000001154b7824 */ /* 0x000fe200078e024b */
[----:B---3--:R-:W-:Y:S02]  /*2450*/  SHF.R.U32.HI R59, RZ, 0x3, R27 ;  /* 0x00000003ff3b7819 */ /* 0x008fe4000001161b */
[----:B------:R-:W-:-:S04]  /*2460*/  LOP3.LUT R4, R27, 0x30, R58, 0xf8, !PT ;  /* 0x000000301b047812 */ /* 0x000fc800078ef83a */
[----:B------:R-:W-:-:S05]  /*2470*/  LOP3.LUT R4, R4, R59, RZ, 0x3c, !PT ;  /* 0x0000003b04047212 */ /* 0x000fca00078e3cff */
[----:B-12---:R-:W-:-:S07]  /*2480*/  IMAD.IADD R68, R26, 0x1, R4 ;  /* 0x000000011a447824 */ /* 0x006fce00078e0204 */
.L_x_11896:
[----:B------:R-:W2:Y:S01]  /*2490*/  LDL R4, [R1+0x2c] ;  /* 0x00002c0001047983 */ /* 0x000ea20000100800 */
[----:B0---4-:R-:W0:Y:S01]  /*24a0*/  LDC.64 R50, c[0x0][0x2e8] ;  /* 0x0000ba00ff327b82 */ /* 0x011e220000000a00 */
[----:B------:R-:W-:Y:S01]  /*24b0*/  VIADD R47, R47, 0xffffffff ;  /* 0xffffffff2f2f7836 */ /* 0x000fe20000000000 */
[----:B------:R-:W-:Y:S01]  /*24c0*/  LOP3.LUT R22, R22, 0xfffffffd, RZ, 0xc0, !PT ;  /* 0xfffffffd16167812 */ /* 0x000fe200078ec0ff */
[----:B------:R-:W-:Y:S05]  /*24d0*/  YIELD ;  /* 0x0000000000007946 */ /* 0x000fea0003800000 */
[----:B------:R-:W1:Y:S01]  /*24e0*/  LDC R27, c[0x0][0x3f4] ;  /* 0x0000fd00ff1b7b82 */ /* 0x000e620000000800 */
[----:B------:R-:W-:Y:S01]  /*24f0*/  SHF.R.S32.HI R53, RZ, 0x1f, R47 ;  /* 0x0000001fff357819 */ /* 0x000fe2000001142f */
[-C--:B------:R-:W-:Y:S01]  /*2500*/  IMAD R5, R62, R47.reuse, RZ ;  /* 0x0000002f3e057224 */ /* 0x080fe200078e02ff */
[----:B------:R-:W-:Y:S01]  /*2510*/  ISETP.GT.AND P5, PT, R47, R44, PT ;  /* 0x0000002c2f00720c */ /* 0x000fe20003fa4270 */
[----:B---3--:R-:W-:Y:S01]  /*2520*/  IMAD.WIDE.U32 R14, R28, R47, RZ ;  /* 0x0000002f1c0e7225 */ /* 0x008fe200078e00ff */
[----:B------:R-:W-:Y:S03]  /*2530*/  BSSY B0, `(.L_x_11867) ;  /* 0x000027d000007945 */ /* 0x000fe60003800000 */
[----:B------:R-:W-:-:S04]  /*2540*/  IMAD R5, R53, R28, R5 ;  /* 0x0000001c35057224 */ /* 0x000fc800078e0205 */
[----:B------:R-:W-:Y:S01]  /*2550*/  IMAD.IADD R55, R15, 0x1, R5 ;  /* 0x000000010f377824 */ /* 0x000fe200078e0205 */
[----:B0-----:R-:W-:-:S03]  /*2560*/  IADD3 R12, P0, P1, R14, R50, R57 ;  /* 0x000000320e0c7210 */ /* 0x001fc6000791e039 */
[----:B------:R-:W-:Y:S02]  /*2570*/  @P5 LOP3.LUT R22, R22, 0x2, RZ, 0xfc, !PT ;  /* 0x0000000216165812 */ /* 0x000fe400078efcff */
[----:B------:R-:W-:Y:S02]  /*2580*/  IADD3.X R13, R55, R51, R56, P0, P1 ;  /* 0x00000033370d7210 */ /* 0x000fe400007e2438 */
[----:B-1----:R-:W-:Y:S01]  /*2590*/  ISETP.GE.AND P0, PT, R27, 0x1, PT ;  /* 0x000000011b00780c */ /* 0x002fe20003f06270 */
[----:B--2---:R-:W-:-:S04]  /*25a0*/  IMAD R74, R23, 0x2800, R4 ;  /* 0x00002800174a7824 */ /* 0x004fc800078e0204 */
[C---:B------:R-:W-:Y:S02]  /*25b0*/  VIADD R72, R74.reuse, 0x20 ;  /* 0x000000204a487836 */ /* 0x040fe40000000000 */
[----:B------:R-:W-:Y:S02]  /*25c0*/  @P4 VIADD R72, R74, 0xffffffe0 ;  /* 0xffffffe04a484836 */ /* 0x000fe40000000000 */
[C---:B------:R-:W-:Y:S02]  /*25d0*/  IMAD.IADD R74, R17.reuse, 0x1, R74 ;  /* 0x00000001114a7824 */ /* 0x040fe400078e024a */
[----:B------:R-:W-:Y:S02]  /*25e0*/  IMAD.IADD R72, R17, 0x1, R72 ;  /* 0x0000000111487824 */ /* 0x000fe400078e0248 */
[----:B------:R-:W-:Y:S05]  /*25f0*/  @!P0 BRA `(.L_x_11868) ;  /* 0x0000002400608947 */ /* 0x000fea0003800000 */
[----:B------:R-:W-:Y:S01]  /*2600*/  ULDC.U8 UR4, c[0x0][0x410] ;  /* 0x0001040000047ab9 */ /* 0x000fe20000000000 */
[-C--:B------:R-:W-:Y:S01]  /*2610*/  IMAD R7, R63, R47.reuse, RZ ;  /* 0x0000002f3f077224 */ /* 0x080fe200078e02ff */
[----:B------:R-:W-:Y:S01]  /*2620*/  ISETP.NE.AND P0, PT, RZ, UR4, PT ;  /* 0x00000004ff007c0c */ /* 0x000fe2000bf05270 */
[----:B------:R-:W-:-:S04]  /*2630*/  IMAD.WIDE.U32 R4, R34, R47, RZ ;  /* 0x0000002f22047225 */ /* 0x000fc800078e00ff */
[----:B------:R-:W-:-:S04]  /*2640*/  IMAD R7, R53, R34, R7 ;  /* 0x0000002235077224 */ /* 0x000fc800078e0207 */
[----:B------:R-:W-:-:S04]  /*2650*/  IMAD.IADD R52, R5, 0x1, R7 ;  /* 0x0000000105347824 */ /* 0x000fc800078e0207 */
[----:B------:R-:W-:Y:S05]  /*2660*/  @!P0 BRA `(.L_x_11869) ;  /* 0x0000001000808947 */ /* 0x000fea0003800000 */
[----:B------:R-:W2:Y:S01]  /*2670*/  LDL.64 R78, [R1] ;  /* 0x00000000014e7983 */ /* 0x000ea20000100a00 */
[----:B------:R-:W0:Y:S01]  /*2680*/  S2R R6, SR_TID.X ;  /* 0x0000000000067919 */ /* 0x000e220000002100 */
[----:B------:R-:W-:Y:S01]  /*2690*/  BSSY B1, `(.L_x_11870) ;  /* 0x0000021000017945 */ /* 0x000fe20003800000 */
[----:B------:R-:W-:Y:S02]  /*26a0*/  CS2R R24, SRZ ;  /* 0x0000000000187805 */ /* 0x000fe4000001ff00 */
[----:B------:R-:W-:Y:S02]  /*26b0*/  CS2R R10, SRZ ;  /* 0x00000000000a7805 */ /* 0x000fe4000001ff00 */
[----:B------:R-:W-:Y:S01]  /*26c0*/  CS2R R14, SRZ ;  /* 0x00000000000e7805 */ /* 0x000fe2000001ff00 */
[C---:B0-----:R-:W-:Y:S02]  /*26d0*/  VIADD R9, R6.reuse, 0xffffff80 ;  /* 0xffffff8006097836 */ /* 0x041fe40000000000 */
[----:B------:R-:W-:-:S02]  /*26e0*/  VIADD R8, R6, 0xffffff80 ;  /* 0xffffff8006087836 */ /* 0x000fc40000000000 */
[----:B------:R-:W-:-:S03]  /*26f0*/  IMAD R6, R47, -0xa0, R48 ;  /* 0xffffff602f067824 */ /* 0x000fc600078e0230 */
[----:B------:R-:W-:Y:S02]  /*2700*/  LEA.HI R8, R8, R9, RZ, 0x1 ;  /* 0x0000000908087211 */ /* 0x000fe400078f08ff */
[----:B------:R-:W-:Y:S02]  /*2710*/  VIMNMX R6, R6, 0xa0, PT ;  /* 0x000000a006067848 */ /* 0x000fe40003fe0100 */
[----:B------:R-:W-:-:S04]  /*2720*/  SHF.R.S32.HI R8, RZ, 0x1, R8 ;  /* 0x00000001ff087819 */ /* 0x000fc80000011408 */
[----:B------:R-:W-:Y:S02]  /*2730*/  ISETP.GE.AND P1, PT, R8, R6, PT ;  /* 0x000000060800720c */ /* 0x000fe40003f26270 */
[----:B------:R-:W-:Y:S01]  /*2740*/  CS2R R8, SRZ ;  /* 0x0000000000087805 */ /* 0x000fe2000001ff00 */
[----:B--2---:R-:W-:-:S10]  /*2750*/  VIADD R26, R78, 0x10 ;  /* 0x000000104e1a7836 */ /* 0x004fd40000000000 */
[----:B------:R-:W-:Y:S05]  /*2760*/  @P1 BRA `(.L_x_11871) ;  /* 0x00000000004c1947 */ /* 0x000fea0003800000 */
        /* <DEDUP_REMOVED lines=19> */
.L_x_11871:
[----:B------:R-:W-:Y:S05]  /*28a0*/  BSYNC B1 ;  /* 0x0000000000017941 */ /* 0x000fea0003800000 */
.L_x_11870:
[----:B0-----:R-:W2:Y:S01]  /*28b0*/  LDL R4, [R1+0x10] ;  /* 0x0000100001047983 */ /* 0x001ea20000100800 */
[----:B-----5:R-:W-:Y:S02]  /*28c0*/  IMAD.MOV.U32 R50, RZ, RZ, R8 ;  /* 0x000000ffff327224 */ /* 0x020fe400078e0008 */
[----:B------:R-:W-:Y:S02]  /*28d0*/  IMAD.MOV.U32 R82, RZ, RZ, R24 ;  /* 0x000000ffff527224 */ /* 0x000fe400078e0018 */
[----:B------:R-:W-:Y:S02]  /*28e0*/  IMAD.MOV.U32 R51, RZ, RZ, R10 ;  /* 0x000000ffff337224 */ /* 0x000fe400078e000a */
[----:B------:R-:W-:Y:S01]  /*28f0*/  IMAD.MOV.U32 R83, RZ, RZ, R14 ;  /* 0x000000ffff537224 */ /* 0x000fe200078e000e */
[----:B--2---:R-:W-:-:S13]  /*2900*/  ISETP.NE.AND P0, PT, R4, 0x3, PT ;  /* 0x000000030400780c */ /* 0x004fda0003f05270 */
[----:B------:R-:W-:Y:S05]  /*2910*/  @!P0 BRA `(.L_x_11872) ;  /* 0x0000000000048947 */ /* 0x000fea0003800000 */
[----:B------:R-:W-:Y:S01]  /*2920*/  BPT.TRAP 0x1 ;  /* 0x000000040000795c */ /* 0x000fe20000300000 */
.L_x_11872:
[----:B------:R-:W2:Y:S01]  /*2930*/  LDL R4, [R1+0x18] ;  /* 0x0000180001047983 */ /* 0x000ea20000100800 */
[----:B------:R-:W-:Y:S01]  /*2940*/  IMAD R70, R23, 0x8, R17 ;  /* 0x0000000817467824 */ /* 0x000fe200078e0211 */
[----:B------:R-:W-:Y:S01]  /*2950*/  BSSY B1, `(.L_x_11873) ;  /* 0x0000004000017945 */ /* 0x000fe20003800000 */
[----:B--2---:R-:W-:-:S04]  /*2960*/  SHF.L.U32 R77, R4, 0x1f, RZ ;  /* 0x0000001f044d7819 */ /* 0x004fc800000006ff */
[----:B------:R-:W0:Y:S02]  /*2970*/  SYNCS.PHASECHK.TRANS64.TRYWAIT P5, [R70+URZ+0x13290], R77 ;  /* 0x0132904d460075a7 */ /* 0x000e2400080a017f */
[----:B0-----:R-:W-:Y:S05]  /*2980*/  @!P5 BRA `(.L_x_11874) ;  /* 0x000002040020d947 */ /* 0x001fea0003800000 */
.L_x_12167:
[----:B------:R-:W-:Y:S05]  /*2990*/  BSYNC B1 ;  /* 0x0000000000017941 */ /* 0x000fea0003800000 */
.L_x_11873:
[----:B------:R-:W-:Y:S05]  /*29a0*/  @P1 BRA `(.L_x_11875) ;  /* 0x0000002000d41947 */ /* 0x000fea0003800000 */
[----:B------:R-:W-:Y:S04]  /*29b0*/  BSSY B1, `(.L_x_11876) ;  /* 0x0000074000017945 */ /* 0x000fe80003800000 */
[----:B------:R-:W-:Y:S05]  /*29c0*/  @P3 BRA `(.L_x_11877) ;  /* 0x0000000400c83947 */ /* 0x000fea0003800000 */
[----:B------:R-:W2:Y:S01]  /*29d0*/  LDL.64 R52, [R1] ;  /* 0x0000000001347983 */ /* 0x000ea20000100a00 */
        /* <DEDUP_REMOVED lines=16> */
[----:B------:R-:W-:Y:S01]  /*2ae0*/  IMAD.MOV.U32 R14, RZ, RZ, R4 ;  /* 0x000000ffff0e7224 */ /* 0x000fe200078e0004 */
[----:B------:R-:W-:Y:S02]  /*2af0*/  F2FP.F16.E4M3.UNPACK_B R4, R5 ;  /* 0x00000005ff04723e */ /* 0x000fe400020006ff */
[----:B------:R-:W-:Y:S01]  /*2b00*/  LOP3.LUT R53, R52, 0xff00, R25, 0xf8, !PT ;  /* 0x0000ff0034357812 */ /* 0x000fe200078ef819 */
[----:B------:R-:W-:Y:S01]  /*2b10*/  IMAD.U32 R52, R54, 0x10000, RZ ;  /* 0x0001000036347824 */ /* 0x000fe200078e00ff */
[----:B------:R-:W-:Y:S01]  /*2b20*/  LOP3.LUT R24, R24, 0xff00, R15, 0xf8, !PT ;  /* 0x0000ff0018187812 */ /* 0x000fe200078ef80f */
[----:B------:R-:W-:Y:S01]  /*2b30*/  IMAD.U32 R15, R79, 0x10000, RZ ;  /* 0x000100004f0f7824 */ /* 0x000fe200078e00ff */
[----:B------:R-:W-:-:S02]  /*2b40*/  F2FP.F16.E4M3.UNPACK_B R25, R83.H1 ;  /* 0x00000053ff19723e */ /* 0x000fc400030006ff */
[----:B------:R-:W-:Y:S02]  /*2b50*/  LOP3.LUT R79, R53, 0xff0000, R52, 0xf8, !PT ;  /* 0x00ff0000354f7812 */ /* 0x000fe400078ef834 */
[----:B------:R-:W-:Y:S01]  /*2b60*/  LOP3.LUT R54, R24, 0xff0000, R15, 0xf8, !PT ;  /* 0x00ff000018367812 */ /* 0x000fe200078ef80f */
[--C-:B------:R-:W-:Y:S01]  /*2b70*/  HADD2.F32 R55, -RZ, R25.reuse.H0_H0 ;  /* 0x20000019ff377230 */ /* 0x100fe20000004100 */
[----:B------:R-:W-:Y:S01]  /*2b80*/  F2FP.F16.E4M3.UNPACK_B R52, R82.H1 ;  /* 0x00000052ff34723e */ /* 0x000fe200030006ff */
[--C-:B------:R-:W-:Y:S01]  /*2b90*/  HADD2.F32 R15, -RZ, R4.reuse.H1_H1 ;  /* 0x30000004ff0f7230 */ /* 0x100fe20000004100 */
[----:B------:R-:W-:Y:S01]  /*2ba0*/  F2FP.F16.E4M3.UNPACK_B R5, R5.H1 ;  /* 0x00000005ff05723e */ /* 0x000fe200030006ff */
[----:B------:R-:W-:Y:S02]  /*2bb0*/  HADD2.F32 R4, -RZ, R4.H0_H0 ;  /* 0x20000004ff047230 */ /* 0x000fe40000004100 */
        /* <DEDUP_REMOVED lines=9> */
[-C--:B------:R-:W-:Y:S01]  /*2c50*/  FMUL.FTZ R81, R25, R78.reuse ;  /* 0x0000004e19517220 */ /* 0x080fe20000410000 */
[----:B------:R-:W-:Y:S01]  /*2c60*/  FFMA.FTZ R5, R15, R53, R80 ;  /* 0x000000350f057223 */ /* 0x000fe20000010050 */
[C---:B------:R-:W-:Y:S01]  /*2c70*/  FMUL.FTZ R78, R24.reuse, R78 ;  /* 0x0000004e184e7220 */ /* 0x040fe20000410000 */
[----:B------:R-:W-:Y:S01]  /*2c80*/  F2FP.F16.E4M3.UNPACK_B R15, R14.H1 ;  /* 0x0000000eff0f723e */ /* 0x000fe200030006ff */
[----:B------:R-:W-:Y:S01]  /*2c90*/  FFMA.FTZ R83, R24, R52, -R81 ;  /* 0x0000003418537223 */ /* 0x000fe20000010851 */
[----:B------:R-:W-:Y:S01]  /*2ca0*/  F2FP.F16.E4M3.UNPACK_B R14, R14 ;  /* 0x0000000eff0e723e */ /* 0x000fe200020006ff */
[----:B------:R-:W-:Y:S01]  /*2cb0*/  FFMA.FTZ R84, R25, R52, R78 ;  /* 0x0000003419547223 */ /* 0x000fe2000001004e */
[----:B------:R-:W-:Y:S01]  /*2cc0*/  HADD2.F32 R78, -RZ, R55.H1_H1 ;  /* 0x30000037ff4e7230 */ /* 0x000fe20000004100 */
[----:B------:R-:W-:Y:S01]  /*2cd0*/  F2FP.F16.E4M3.UNPACK_B R52, R82 ;  /* 0x00000052ff34723e */ /* 0x000fe200020006ff */
[----:B------:R-:W-:-:S02]  /*2ce0*/  HADD2.F32 R24, -RZ, R15.H0_H0 ;  /* 0x2000000fff187230 */ /* 0x000fc40000004100 */
[----:B------:R-:W-:Y:S01]  /*2cf0*/  HADD2.F32 R25, -RZ, R15.H1_H1 ;  /* 0x3000000fff197230 */ /* 0x000fe20000004100 */
[----:B------:R-:W-:Y:S01]  /*2d00*/  F2FP.SATFINITE.E4M3.F32.PACK_AB_MERGE_C R86, R84, R83, RZ ;  /* 0x000000535456723e */ /* 0x000fe200048070ff */
[--C-:B------:R-:W-:Y:S02]  /*2d10*/  HADD2.F32 R15, -RZ, R14.reuse.H0_H0 ;  /* 0x2000000eff0f7230 */ /* 0x100fe40000004100 */
[-C--:B------:R-:W-:Y:S01]  /*2d20*/  FMUL.FTZ R80, R24, R78.reuse ;  /* 0x0000004e18507220 */ /* 0x080fe20000410000 */
[----:B------:R-:W-:Y:S02]  /*2d30*/  HADD2.F32 R55, -RZ, R55.H0_H0 ;  /* 0x20000037ff377230 */ /* 0x000fe40000004100 */
[----:B------:R-:W-:Y:S01]  /*2d40*/  FMUL.FTZ R81, R25, R78 ;  /* 0x0000004e19517220 */ /* 0x000fe20000410000 */
[----:B------:R-:W-:Y:S01]  /*2d50*/  HADD2.F32 R14, -RZ, R14.H1_H1 ;  /* 0x3000000eff0e7230 */ /* 0x000fe20000004100 */
[----:B------:R-:W-:Y:S01]  /*2d60*/  F2FP.SATFINITE.E4M3.F32.PACK_AB_MERGE_C R5, R5, R4, R86 ;  /* 0x000000040505723e */ /* 0x000fe20004807056 */
[----:B------:R-:W-:-:S02]  /*2d70*/  HADD2.F32 R53, -RZ, R52.H1_H1 ;  /* 0x30000034ff357230 */ /* 0x000fc40000004100 */
[----:B------:R-:W-:Y:S02]  /*2d80*/  HADD2.F32 R52, -RZ, R52.H0_H0 ;  /* 0x20000034ff347230 */ /* 0x000fe40000004100 */
[-C--:B------:R-:W-:Y:S01]  /*2d90*/  FMUL.FTZ R78, R14, R55.reuse ;  /* 0x000000370e4e7220 */ /* 0x080fe20000410000 */
        /* <DEDUP_REMOVED lines=8> */
[----:B------:R-:W-:Y:S01]  /*2e20*/  HADD2.F32 R25, -RZ, R15.H1_H1 ;  /* 0x3000000fff197230 */ /* 0x000fe20000004100 */
[----:B------:R-:W-:Y:S01]  /*2e30*/  F2FP.F16.E4M3.UNPACK_B R52, R54.H1 ;  /* 0x00000036ff34723e */ /* 0x000fe200030006ff */
        /* <DEDUP_REMOVED lines=26> */
[----:B------:R-:W-:Y:S01]  /*2fe0*/  HADD2.F32 R6, -RZ, R6.H1_H1 ;  /* 0x30000006ff067230 */ /* 0x000fe20000004100 */
[----:B------:R-:W-:Y:S01]  /*2ff0*/  F2FP.SATFINITE.E4M3.F32.PACK_AB_MERGE_C R53, R53, R84, RZ ;  /* 0x000000543535723e */ /* 0x000fe200048070ff */
[----:B------:R-:W-:-:S02]  /*3000*/  HADD2.F32 R55, -RZ, R55.H0_H0 ;  /* 0x20000037ff377230 */ /* 0x000fc40000004100 */
[----:B------:R-:W-:Y:S02]  /*3010*/  HADD2.F32 R52, -RZ, R52.H0_H0 ;  /* 0x20000034ff347230 */ /* 0x000fe40000004100 */
        /* <DEDUP_REMOVED lines=11> */
.L_x_11879:
[----:B------:R-:W-:Y:S05]  /*30d0*/  BSYNC B2 ;  /* 0x0000000000027941 */ /* 0x000fea0003800000 */
.L_x_11878:
[----:B------:R1:W-:Y:S02]  /*30e0*/  STG.E.128 desc[UR44][R12.64], R4 ;  /* 0x000000040c007986 */ /* 0x0003e4000c101d2c */
.L_x_11877:
[----:B------:R-:W-:Y:S05]  /*30f0*/  BSYNC B1 ;  /* 0x0000000000017941 */ /* 0x000fea0003800000 */
.L_x_11876:
[----:B------:R-:W-:Y:S05]  /*3100*/  @P2 BRA `(.L_x_11875) ;  /* 0x0000001800fc2947 */ /* 0x000fea0003800000 */
[----:B-1----:R-:W2:Y:S01]  /*3110*/  LDL R6, [R1+0x2c] ;  /* 0x00002c0001067983 */ /* 0x002ea20000100800 */
[----:B------:R-:W-:Y:S01]  /*3120*/  IMAD.MOV.U32 R5, RZ, RZ, 0x20 ;  /* 0x00000020ff057424 */ /* 0x000fe200078e00ff */
[----:B------:R-:W-:Y:S01]  /*3130*/  ISETP.GE.AND P5, PT, R26, R27, PT ;  /* 0x0000001b1a00720c */ /* 0x000fe20003fa6270 */
[----:B------:R-:W-:Y:S01]  /*3140*/  IMAD R4, R23, 0x2800, RZ ;  /* 0x0000280017047824 */ /* 0x000fe200078e02ff */
[----:B------:R-:W-:Y:S02]  /*3150*/  BSSY B1, `(.L_x_11880) ;  /* 0x000006f000017945 */ /* 0x000fe40003800000 */
[----:B------:R-:W-:-:S04]  /*3160*/  SEL R5, R5, 0xffffffe0, !P4 ;  /* 0xffffffe005057807 */ /* 0x000fc80006000000 */
[----:B--2---:R-:W-:-:S05]  /*3170*/  IADD3 R4, R5, R6, R4 ;  /* 0x0000000605047210 */ /* 0x004fca0007ffe004 */
[----:B------:R-:W-:-:S06]  /*3180*/  IMAD.IADD R4, R17, 0x1, R4 ;  /* 0x0000000111047824 */ /* 0x000fcc00078e0204 */
[----:B------:R-:W1:Y:S01]  /*3190*/  LDS.128 R4, [R4+0xe000] ;  /* 0x00e0000004047984 */ /* 0x000e620000000c00 */
        /* <DEDUP_REMOVED lines=38> */
[----:B------:R-:W-:Y:S01]  /*3400*/  F2FP.F16.E4M3.UNPACK_B R50, R50 ;  /* 0x00000032ff32723e */ /* 0x000fe200020006ff */
[-C--:B------:R-:W-:Y:S01]  /*3410*/  FFMA.FTZ R53, R10, R14.reuse, -R25 ;  /* 0x0000000e0a357223 */ /* 0x080fe20000010819 */
[----:B------:R-:W-:Y:S01]  /*3420*/  FFMA.FTZ R54, R11, R14, R26 ;  /* 0x0000000e0b367223 */ /* 0x000fe2000001001a */
[----:B------:R-:W-:Y:S01]  /*3430*/  HADD2.F32 R15, -RZ, R51.H1_H1 ;  /* 0x30000033ff0f7230 */ /* 0x000fe20000004100 */
[----:B------:R-:W-:Y:S01]  /*3440*/  F2FP.F16.E4M3.UNPACK_B R8, R8 ;  /* 0x00000008ff08723e */ /* 0x000fe200020006ff */
[----:B------:R-:W-:-:S02]  /*3450*/  HADD2.F32 R11, -RZ, R9.H1_H1 ;  /* 0x30000009ff0b7230 */ /* 0x000fc40000004100 */
[----:B------:R-:W-:Y:S01]  /*3460*/  HADD2.F32 R10, -RZ, R9.H0_H0 ;  /* 0x20000009ff0a7230 */ /* 0x000fe20000004100 */
[----:B------:R-:W-:Y:S01]  /*3470*/  F2FP.SATFINITE.E4M3.F32.PACK_AB_MERGE_C R78, R54, R53, RZ ;  /* 0x00000035364e723e */ /* 0x000fe200048070ff */
[----:B------:R-:W-:Y:S02]  /*3480*/  HADD2.F32 R14, -RZ, R50.H1_H1 ;  /* 0x30000032ff0e7230 */ /* 0x000fe40000004100 */
[-C--:B------:R-:W-:Y:S01]  /*3490*/  FMUL.FTZ R25, R11, R15.reuse ;  /* 0x0000000f0b197220 */ /* 0x080fe20000410000 */
[--C-:B------:R-:W-:Y:S02]  /*34a0*/  HADD2.F32 R9, -RZ, R8.reuse.H0_H0 ;  /* 0x20000008ff097230 */ /* 0x100fe40000004100 */
[C---:B------:R-:W-:Y:S01]  /*34b0*/  FMUL.FTZ R52, R10.reuse, R15 ;  /* 0x0000000f0a347220 */ /* 0x040fe20000410000 */
[----:B------:R-:W-:Y:S02]  /*34c0*/  HADD2.F32 R51, -RZ, R51.H0_H0 ;  /* 0x20000033ff337230 */ /* 0x000fe40000004100 */
[----:B------:R-:W-:Y:S01]  /*34d0*/  FFMA.FTZ R25, R10, R14, -R25 ;  /* 0x0000000e0a197223 */ /* 0x000fe20000010819 */
[----:B------:R-:W-:-:S02]  /*34e0*/  HADD2.F32 R8, -RZ, R8.H1_H1 ;  /* 0x30000008ff087230 */ /* 0x000fc40000004100 */
[----:B------:R-:W-:Y:S01]  /*34f0*/  FFMA.FTZ R14, R11, R14, R52 ;  /* 0x0000000e0b0e7223 */ /* 0x000fe20000010034 */
[----:B------:R-:W-:Y:S02]  /*3500*/  HADD2.F32 R50, -RZ, R50.H0_H0 ;  /* 0x20000032ff327230 */ /* 0x000fe40000004100 */
[-C--:B------:R-:W-:Y:S01]  /*3510*/  FMUL.FTZ R15, R9, R51.reuse ;  /* 0x00000033090f7220 */ /* 0x080fe20000410000 */
[----:B------:R-:W-:Y:S01]  /*3520*/  F2FP.SATFINITE.E4M3.F32.PACK_AB_MERGE_C R5, R5, R4, R78 ;  /* 0x000000040505723e */ /* 0x000fe2000480704e */
[----:B------:R-:W-:Y:S01]  /*3530*/  FMUL.FTZ R26, R8, R51 ;  /* 0x00000033081a7220 */ /* 0x000fe20000410000 */
[----:B------:R-:W-:Y:S01]  /*3540*/  F2FP.SATFINITE.E4M3.F32.PACK_AB_MERGE_C R55, R14, R25, RZ ;  /* 0x000000190e37723e */ /* 0x000fe200048070ff */
[-C--:B------:R-:W-:Y:S01]  /*3550*/  FFMA.FTZ R52, R8, R50.reuse, R15 ;  /* 0x0000003208347223 */ /* 0x080fe2000001000f */
[----:B------:R-:W-:Y:S01]  /*3560*/  F2FP.F16.E4M3.UNPACK_B R25, R27.H1 ;  /* 0x0000001bff19723e */ /* 0x000fe200030006ff */
[----:B------:R-:W-:Y:S01]  /*3570*/  FFMA.FTZ R51, R9, R50, -R26 ;  /* 0x0000003209337223 */ /* 0x000fe2000001081a */
[----:B------:R-:W-:-:S02]  /*3580*/  F2FP.F16.E4M3.UNPACK_B R9, R7.H1 ;  /* 0x00000007ff09723e */ /* 0x000fc400030006ff */
[----:B------:R-:W-:Y:S01]  /*3590*/  F2FP.F16.E4M3.UNPACK_B R14, R24.H1 ;  /* 0x00000018ff0e723e */ /* 0x000fe200030006ff */
[----:B------:R-:W-:Y:S01]  /*35a0*/  HADD2.F32 R50, -RZ, R25.H1_H1 ;  /* 0x30000019ff327230 */ /* 0x000fe20000004100 */
[----:B------:R-:W-:Y:S01]  /*35b0*/  F2FP.F16.E4M3.UNPACK_B R8, R6.H1 ;  /* 0x00000006ff08723e */ /* 0x000fe200030006ff */
[--C-:B------:R-:W-:Y:S01]  /*35c0*/  HADD2.F32 R11, -RZ, R9.reuse.H1_H1 ;  /* 0x30000009ff0b7230 */ /* 0x100fe20000004100 */
[----:B------:R-:W-:Y:S01]  /*35d0*/  F2FP.F16.E4M3.UNPACK_B R27, R27 ;  /* 0x0000001bff1b723e */ /* 0x000fe200020006ff */
[----:B------:R-:W-:Y:S01]  /*35e0*/  HADD2.F32 R10, -RZ, R9.H0_H0 ;  /* 0x20000009ff0a7230 */ /* 0x000fe20000004100 */
[----:B------:R-:W-:Y:S01]  /*35f0*/  F2FP.F16.E4M3.UNPACK_B R24, R24 ;  /* 0x00000018ff18723e */ /* 0x000fe200020006ff */
[----:B------:R-:W-:Y:S02]  /*3600*/  HADD2.F32 R15, -RZ, R14.H1_H1 ;  /* 0x3000000eff0f7230 */ /* 0x000fe40000004100 */
[----:B------:R-:W-:Y:S01]  /*3610*/  FMUL.FTZ R53, R11, R50 ;  /* 0x000000320b357220 */ /* 0x000fe20000410000 */
[----:B------:R-:W-:-:S02]  /*3620*/  HADD2.F32 R9, -RZ, R8.H1_H1 ;  /* 0x30000008ff097230 */ /* 0x000fc40000004100 */
[C---:B------:R-:W-:Y:S01]  /*3630*/  FMUL.FTZ R50, R10.reuse, R50 ;  /* 0x000000320a327220 */ /* 0x040fe20000410000 */
[--C-:B------:R-:W-:Y:S02]  /*3640*/  HADD2.F32 R26, -RZ, R27.reuse.H1_H1 ;  /* 0x3000001bff1a7230 */ /* 0x100fe40000004100 */
        /* <DEDUP_REMOVED lines=31> */
.L_x_11881:
[----:B------:R-:W-:Y:S05]  /*3840*/  BSYNC B1 ;  /* 0x0000000000017941 */ /* 0x000fea0003800000 */
.L_x_11880:
[----:B-1----:R2:W-:Y:S01]  /*3850*/  STG.E.128 desc[UR44][R12.64+0x20], R4 ;  /* 0x000020040c007986 */ /* 0x0025e2000c101d2c */
[----:B------:R-:W-:Y:S05]  /*3860*/  BRA `(.L_x_11875) ;  /* 0x0000001400247947 */ /* 0x000fea0003800000 */
.L_x_11869:
[----:B------:R-:W0:Y:S01]  /*3870*/  S2R R5, SR_TID.X ;  /* 0x0000000000057919 */ /* 0x000e220000002100 */
[----:B------:R-:W2:Y:S01]  /*3880*/  LDL R26, [R1+0x10] ;  /* 0x00001000011a7983 */ /* 0x000ea20000100800 */
[C---:B0-----:R-:W-:Y:S02]  /*3890*/  VIADD R7, R5.reuse, 0xffffff80 ;  /* 0xffffff8005077836 */ /* 0x041fe40000000000 */
[----:B------:R-:W-:Y:S02]  /*38a0*/  VIADD R6, R5, 0xffffff80 ;  /* 0xffffff8005067836 */ /* 0x000fe40000000000 */
[----:B------:R-:W-:-:S03]  /*38b0*/  IMAD R5, R47, -0xa0, R48 ;  /* 0xffffff602f057824 */ /* 0x000fc600078e0230 */
[----:B------:R-:W-:Y:S02]  /*38c0*/  LEA.HI R6, R6, R7, RZ, 0x1 ;  /* 0x0000000706067211 */ /* 0x000fe400078f08ff */
[----:B------:R-:W-:Y:S02]  /*38d0*/  VIMNMX R5, R5, 0xa0, PT ;  /* 0x000000a005057848 */ /* 0x000fe40003fe0100 */
[----:B------:R-:W-:-:S04]  /*38e0*/  SHF.R.S32.HI R6, RZ, 0x1, R6 ;  /* 0x00000001ff067819 */ /* 0x000fc80000011406 */
[----:B------:R-:W-:-:S04]  /*38f0*/  ISETP.GE.AND P1, PT, R6, R5, PT ;  /* 0x000000050600720c */ /* 0x000fc80003f26270 */
[----:B------:R-:W-:-:S13]  /*3900*/  ISETP.GE.OR P0, PT, R156, R27, P1 ;  /* 0x0000001b9c00720c */ /* 0x000fda0000f06670 */
[----:B------:R-:W0:Y:S01]  /*3910*/  @!P0 LDC.64 R12, c[0x0][0x3e8] ;  /* 0x0000fa00ff0c8b82 */ /* 0x000e220000000a00 */
[----:B------:R-:W-:Y:S02]  /*3920*/  @!P0 IMAD.MOV.U32 R70, RZ, RZ, R38 ;  /* 0x000000ffff468224 */ /* 0x000fe400078e0026 */
[----:B------:R-:W-:Y:S01]  /*3930*/  @!P0 IMAD R8, R64, R47, RZ ;  /* 0x0000002f40088224 */ /* 0x000fe200078e02ff */
[----:B0-----:R-:W-:-:S04]  /*3940*/  @!P0 IADD3 R12, P5, P6, R32, R12, R4 ;  /* 0x0000000c200c8210 */ /* 0x001fc80007ebe004 */
[----:B------:R-:W0:Y:S01]  /*3950*/  @!P0 LDC.64 R4, c[0x0][0x400] ;  /* 0x00010000ff048b82 */ /* 0x000e220000000a00 */
[----:B------:R-:W-:Y:S01]  /*3960*/  @!P0 IMAD.WIDE.U32 R6, R47, R40, R70 ;  /* 0x000000282f068225 */ /* 0x000fe200078e0046 */
[----:B------:R-:W-:-:S03]  /*3970*/  @!P0 IADD3.X R13, R66, R13, R52, P5, P6 ;  /* 0x0000000d420d8210 */ /* 0x000fc60002fec434 */
[----:B------:R-:W-:Y:S01]  /*3980*/  @!P0 IMAD R8, R53, R40, R8 ;  /* 0x0000002835088224 */ /* 0x000fe200078e0208 */
[----:B------:R-:W-:Y:S02]  /*3990*/  CS2R R10, SRZ ;  /* 0x00000000000a7805 */ /* 0x000fe4000001ff00 */
[----:B0-----:R-:W-:-:S04]  /*39a0*/  @!P0 IADD3 R24, P5, R6, R4, RZ ;  /* 0x0000000406188210 */ /* 0x001fc80007fbe0ff */
[----:B------:R-:W-:Y:S02]  /*39b0*/  @!P0 IADD3.X R25, R5, R8, R7, P5, !PT ;  /* 0x0000000805198210 */ /* 0x000fe40002ffe407 */
[----:B------:R-:W-:Y:S02]  /*39c0*/  CS2R R4, SRZ ;  /* 0x0000000000047805 */ /* 0x000fe4000001ff00 */
[----:B------:R-:W-:Y:S02]  /*39d0*/  CS2R R6, SRZ ;  /* 0x0000000000067805 */ /* 0x000fe4000001ff00 */
[----:B------:R-:W-:-:S04]  /*39e0*/  CS2R R8, SRZ ;  /* 0x0000000000087805 */ /* 0x000fc8000001ff00 */
[----:B------:R-:W3:Y:S04]  /*39f0*/  @!P0 LDG.E.128 R4, desc[UR44][R12.64] ;  /* 0x0000002c0c048981 */ /* 0x000ee8000c1e1d00 */
[----:B------:R-:W4:Y:S01]  /*3a00*/  @!P0 LDG.E.128 R8, desc[UR44][R24.64] ;  /* 0x0000002c18088981 */ /* 0x000f22000c1e1d00 */
[----:B------:R-:W-:Y:S02]  /*3a10*/  ISETP.GE.AND P0, PT, R156, R27, PT ;  /* 0x0000001b9c00720c */ /* 0x000fe40003f06270 */
[----:B------:R-:W-:-:S11]  /*3a20*/  LOP3.LUT R22, R22, 0xfffffffe, RZ, 0xc0, !PT ;  /* 0xfffffffe16167812 */ /* 0x000fd600078ec0ff */
[----:B------:R-:W-:Y:S02]  /*3a30*/  @P0 LOP3.LUT R22, R22, 0x1, RZ, 0xfc, !PT ;  /* 0x0000000116160812 */ /* 0x000fe400078efcff */
[----:B--2---:R-:W-:Y:S01]  /*3a40*/  ISETP.NE.AND P0, PT, R26, 0x3, PT ;  /* 0x000000031a00780c */ /* 0x004fe20003f05270 */
[----:B---3--:R-:W-:Y:S02]  /*3a50*/  IMAD.MOV.U32 R83, RZ, RZ, R4 ;  /* 0x000000ffff537224 */ /* 0x008fe400078e0004 */
[----:B------:R-:W-:Y:S02]  /*3a60*/  IMAD.MOV.U32 R80, RZ, RZ, R6 ;  /* 0x000000ffff507224 */ /* 0x000fe400078e0006 */
[----:B----4-:R-:W-:Y:S02]  /*3a70*/  IMAD.MOV.U32 R84, RZ, RZ, R8 ;  /* 0x000000ffff547224 */ /* 0x010fe400078e0008 */
[----:B------:R-:W-:-:S06]  /*3a80*/  IMAD.MOV.U32 R82, RZ, RZ, R10 ;  /* 0x000000ffff527224 */ /* 0x000fcc00078e000a */
[----:B------:R-:W-:Y:S05]  /*3a90*/  @!P0 BRA `(.L_x_11882) ;  /* 0x0000000000048947 */ /* 0x000fea0003800000 */
[----:B------:R-:W-:Y:S01]  /*3aa0*/  BPT.TRAP 0x1 ;  /* 0x000000040000795c */ /* 0x000fe20000300000 */
.L_x_11882:
[----:B------:R-:W2:Y:S01]  /*3ab0*/  LDL R12, [R1+0x18] ;  /* 0x00001800010c7983 */ /* 0x000ea20000100800 */
[----:B------:R-:W-:Y:S01]  /*3ac0*/  IMAD R70, R23, 0x8, R17 ;  /* 0x0000000817467824 */ /* 0x000fe200078e0211 */
[----:B------:R-:W0:Y:S01]  /*3ad0*/  LDC R78, c[0x0][0x2f4] ;  /* 0x0000bd00ff4e7b82 */ /* 0x000e220000000800 */
[----:B------:R-:W-:Y:S01]  /*3ae0*/  BSSY B1, `(.L_x_11883) ;  /* 0x0000004000017945 */ /* 0x000fe20003800000 */
[----:B--2---:R-:W-:-:S04]  /*3af0*/  SHF.L.U32 R77, R12, 0x1f, RZ ;  /* 0x0000001f0c4d7819 */ /* 0x004fc800000006ff */
[----:B------:R-:W1:Y:S02]  /*3b00*/  SYNCS.PHASECHK.TRANS64.TRYWAIT P5, [R70+URZ+0x13290], R77 ;  /* 0x0132904d460075a7 */ /* 0x000e6400080a017f */
[----:B01----:R-:W-:Y:S05]  /*3b10*/  @!P5 BRA `(.L_x_11884) ;  /* 0x000001f000d0d947 */ /* 0x003fea0003800000 */
.L_x_12168:
[----:B------:R-:W-:Y:S05]  /*3b20*/  BSYNC B1 ;  /* 0x0000000000017941 */ /* 0x000fea0003800000 */
.L_x_11883:
[----:B------:R-:W1:Y:S01]  /*3b30*/  S2R R12, SR_TID.X ;  /* 0x00000000000c7919 */ /* 0x000e620000002100 */
[----:B------:R-:W-:Y:S01]  /*3b40*/  ISETP.GE.OR P5, PT, R156, R78, P1 ;  /* 0x0000004e9c00720c */ /* 0x000fe20000fa6670 */
[----:B------:R-:W-:Y:S01]  /*3b50*/  ULDC.64 UR4, c[0x0][0x300] ;  /* 0x0000c00000047ab9 */ /* 0x000fe20000000a00 */
[----:B------:R-:W-:Y:S02]  /*3b60*/  IMAD.MOV.U32 R52, RZ, RZ, R14 ;  /* 0x000000ffff347224 */ /* 0x000fe400078e000e */
[----:B------:R-:W-:Y:S02]  /*3b70*/  IMAD.MOV.U32 R53, RZ, RZ, R55 ;  /* 0x000000ffff357224 */ /* 0x000fe400078e0037 */
[C---:B-1----:R-:W-:Y:S02]  /*3b80*/  VIADD R24, R12.reuse, 0xffffff80 ;  /* 0xffffff800c187836 */ /* 0x042fe40000000000 */
[----:B------:R-:W-:Y:S02]  /*3b90*/  VIADD R13, R12, 0xffffff80 ;  /* 0xffffff800c0d7836 */ /* 0x000fe40000000000 */
[----:B------:R-:W-:-:S03]  /*3ba0*/  IMAD R12, R49, UR4, RZ ;  /* 0x00000004310c7c24 */ /* 0x000fc6000f8e02ff */
[----:B------:R-:W-:-:S04]  /*3bb0*/  LEA.HI R13, R13, R24, RZ, 0x1 ;  /* 0x000000180d0d7211 */ /* 0x000fc800078f08ff */
[----:B------:R-:W-:-:S05]  /*3bc0*/  SHF.R.S32.HI R13, RZ, 0x1, R13 ;  /* 0x00000001ff0d7819 */ /* 0x000fca000001140d */
[----:B------:R-:W-:-:S04]  /*3bd0*/  IMAD.WIDE.U32 R52, R13, UR4, R52 ;  /* 0x000000040d347c25 */ /* 0x000fc8000f8e0034 */
[----:B------:R-:W-:Y:S01]  /*3be0*/  IMAD R79, R13, UR5, R12 ;  /* 0x000000050d4f7c24 */ /* 0x000fe2000f8e020c */
[----:B------:R-:W-:Y:S06]  /*3bf0*/  @P5 BRA `(.L_x_11875) ;  /* 0x0000001000405947 */ /* 0x000fec0003800000 */
[----:B------:R-:W2:Y:S04]  /*3c00*/  LDL R25, [R1+0x3c] ;  /* 0x00003c0001197983 */ /* 0x000ea80000100800 */
[----:B------:R-:W3:Y:S01]  /*3c10*/  LDL R24, [R1+0x50] ;  /* 0x0000500001187983 */ /* 0x000ee20000100800 */
[----:B------:R-:W-:Y:S01]  /*3c20*/  IMAD.IADD R79, R79, 0x1, R53 ;  /* 0x000000014f4f7824 */ /* 0x000fe200078e0235 */
[----:B------:R-:W-:Y:S01]  /*3c30*/  IADD3 R55, P5, P6, R2, R52, R67 ;  /* 0x0000003402377210 */ /* 0x000fe20007ebe043 */
[----:B------:R-:W-:Y:S03]  /*3c40*/  BSSY B1, `(.L_x_11885) ;  /* 0x00000e9000017945 */ /* 0x000fe60003800000 */
[----:B------:R-:W-:-:S02]  /*3c50*/  IADD3.X R12, R0, R79, R73, P5, P6 ;  /* 0x0000004f000c7210 */ /* 0x000fc40002fec449 */
[----:B------:R-:W-:Y:S02]  /*3c60*/  IADD3 R54, P5, R55, R50, RZ ;  /* 0x0000003237367210 */ /* 0x000fe40007fbe0ff */
[----:B------:R-:W-:-:S03]  /*3c70*/  LOP3.LUT P6, RZ, R22, 0x1, RZ, 0xc0, !PT ;  /* 0x0000000116ff7812 */ /* 0x000fc600078cc0ff */
[----:B------:R-:W-:Y:S01]  /*3c80*/  IMAD.X R55, R12, 0x1, R51, P5 ;  /* 0x000000010c377824 */ /* 0x000fe200028e0633 */
[----:B------:R-:W-:Y:S01]  /*3c90*/  LOP3.LUT P5, RZ, R22, 0x4, RZ, 0xc0, !PT ;  /* 0x0000000416ff7812 */ /* 0x000fe200078ac0ff */
[----:B------:R-:W-:-:S05]  /*3ca0*/  IMAD.IADD R12, R78, 0x1, -R61 ;  /* 0x000000014e0c7824 */ /* 0x000fca00078e0a3d */
[----:B------:R-:W-:-:S04]  /*3cb0*/  SEL R12, R61, R12, !P5 ;  /* 0x0000000c3d0c7207 */ /* 0x000fc80006800000 */
[----:B------:R-:W-:-:S04]  /*3cc0*/  SHF.R.S32.HI R13, RZ, 0x1f, R12 ;  /* 0x0000001fff0d7819 */ /* 0x000fc8000001140c */
[----:B------:R-:W-:-:S04]  /*3cd0*/  LEA.HI R13, R13, R12, RZ, 0x5 ;  /* 0x0000000c0d0d7211 */ /* 0x000fc800078f28ff */
[----:B------:R-:W-:-:S04]  /*3ce0*/  SHF.R.S32.HI R13, RZ, 0x5, R13 ;  /* 0x00000005ff0d7819 */ /* 0x000fc8000001140d */
[----:B------:R-:W-:-:S05]  /*3cf0*/  LEA.HI.SX32 R13, R58, R13, 0x1c ;  /* 0x0000000d3a0d7211 */ /* 0x000fca00078fe2ff */
[----:B------:R-:W-:-:S05]  /*3d00*/  IMAD.SHL.U32 R81, R13, 0x10, RZ ;  /* 0x000000100d517824 */ /* 0x000fca00078e00ff */
[----:B--2---:R-:W-:-:S04]  /*3d10*/  LOP3.LUT R12, R25, 0x30, R81, 0xf8, !PT ;  /* 0x00000030190c7812 */ /* 0x004fc800078ef851 */
[----:B------:R-:W-:-:S05]  /*3d20*/  LOP3.LUT R12, R12, R59, RZ, 0x3c, !PT ;  /* 0x0000003b0c0c7212 */ /* 0x000fca00078e3cff */
[----:B---3--:R-:W-:Y:S02]  /*3d30*/  IMAD.IADD R14, R24, 0x1, R12 ;  /* 0x00000001180e7824 */ /* 0x008fe400078e020c */
        /* <DEDUP_REMOVED lines=20> */
[----:B------:R-:W-:Y:S01]  /*3e80*/  PRMT R8, R8, 0x654, R7 ;  /* 0x0000065408087816 */ /* 0x000fe20000000007 */
[----:B------:R-:W-:Y:S01]  /*3e90*/  IMAD.SHL.U32 R7, R87, 0x100, RZ ;  /* 0x0000010057077824 */ /* 0x000fe200078e00ff */
[----:B------:R-:W-:Y:S01]  /*3ea0*/  LOP3.LUT R4, R4, 0xff00, R5, 0xf8, !PT ;  /* 0x0000ff0004047812 */ /* 0x000fe200078ef805 */
[----:B------:R-:W-:Y:S01]  /*3eb0*/  IMAD.U32 R5, R91, 0x10000, RZ ;  /* 0x000100005b057824 */ /* 0x000fe200078e00ff */
[----:B------:R-:W-:Y:S02]  /*3ec0*/  LOP3.LUT R10, R11, 0xff0000ff, RZ, 0xc0, !PT ;  /* 0xff0000ff0b0a7812 */ /* 0x000fe400078ec0ff */
[----:B------:R-:W-:Y:S01]  /*3ed0*/  SHF.R.U32.HI R92, RZ, 0x10, R11 ;  /* 0x00000010ff5c7819 */ /* 0x000fe2000001160b */
[----:B------:R-:W-:Y:S01]  /*3ee0*/  IMAD.SHL.U32 R11, R85, 0x100, RZ ;  /* 0x00000100550b7824 */ /* 0x000fe200078e00ff */
[----:B------:R-:W-:Y:S02]  /*3ef0*/  PRMT R6, R89, 0x654, R6 ;  /* 0x0000065459067816 */ /* 0x000fe40000000006 */
[----:B------:R-:W-:Y:S01]  /*3f00*/  SHF.R.U32.HI R86, RZ, 0x8, R9 ;  /* 0x00000008ff567819 */ /* 0x000fe20000011609 */
[----:B------:R-:W-:Y:S01]  /*3f10*/  IMAD.U32 R92, R92, 0x10000, RZ ;  /* 0x000100005c5c7824 */ /* 0x000fe200078e00ff */
[----:B------:R-:W-:-:S02]  /*3f20*/  LOP3.LUT R7, R6, 0xff00, R7, 0xf8, !PT ;  /* 0x0000ff0006077812 */ /* 0x000fc400078ef807 */
[----:B------:R-:W-:Y:S01]  /*3f30*/  SHF.R.U32.HI R90, RZ, 0x10, R9 ;  /* 0x00000010ff5a7819 */ /* 0x000fe20000011609 */
[----:B------:R-:W-:Y:S01]  /*3f40*/  IMAD.SHL.U32 R9, R86, 0x100, RZ ;  /* 0x0000010056097824 */ /* 0x000fe200078e00ff */
[----:B------:R-:W-:Y:S01]  /*3f50*/  LOP3.LUT R6, R4, 0xff0000, R5, 0xf8, !PT ;  /* 0x00ff000004067812 */ /* 0x000fe200078ef805 */
[----:B------:R-:W-:Y:S01]  /*3f60*/  IMAD.U32 R4, R88, 0x10000, RZ ;  /* 0x0001000058047824 */ /* 0x000fe200078e00ff */
[----:B------:R-:W-:Y:S01]  /*3f70*/  LOP3.LUT R89, R10, 0xff00, R11, 0xf8, !PT ;  /* 0x0000ff000a597812 */ /* 0x000fe200078ef80b */
[----:B------:R-:W-:Y:S01]  /*3f80*/  IMAD.U32 R90, R90, 0x10000, RZ ;  /* 0x000100005a5a7824 */ /* 0x000fe200078e00ff */
        /* <DEDUP_REMOVED lines=24> */
[----:B------:R-:W-:Y:S01]  /*4110*/  LOP3.LUT R5, R89, 0xff0000, R92, 0xf8, !PT ;  /* 0x00ff000059057812 */ /* 0x000fe200078ef85c */
[CC--:B------:R-:W-:Y:S01]  /*4120*/  FMUL.FTZ R11, R85.reuse, R90.reuse ;  /* 0x0000005a550b7220 */ /* 0x0c0fe20000410000 */
[--C-:B------:R-:W-:Y:S02]  /*4130*/  HADD2.F32 R89, -RZ, R88.reuse.H0_H0 ;  /* 0x20000058ff597230 */ /* 0x100fe40000004100 */
[C---:B------:R-:W-:Y:S01]  /*4140*/  FMUL.FTZ R90, R10.reuse, R90 ;  /* 0x0000005a0a5a7220 */ /* 0x040fe20000410000 */
[----:B------:R-:W-:Y:S02]  /*4150*/  HADD2.F32 R12, -RZ, R83.H0_H0 ;  /* 0x20000053ff0c7230 */ /* 0x000fe40000004100 */
[-C--:B------:R-:W-:Y:S01]  /*4160*/  FFMA.FTZ R11, R10, R87.reuse, -R11 ;  /* 0x000000570a0b7223 */ /* 0x080fe2000001080b */
[----:B------:R-:W-:Y:S02]  /*4170*/  HADD2.F32 R88, -RZ, R88.H1_H1 ;  /* 0x30000058ff587230 */ /* 0x000fe40000004100 */
[----:B------:R-:W-:Y:S01]  /*4180*/  FFMA.FTZ R10, R85, R87, R90 ;  /* 0x00000057550a7223 */ /* 0x000fe2000001005a */
        /* <DEDUP_REMOVED lines=8> */
[----:B------:R-:W-:Y:S01]  /*4210*/  FFMA.FTZ R12, R12, R87, -R91 ;  /* 0x000000570c0c7223 */ /* 0x000fe2000001085b */
[----:B------:R-:W-:Y:S01]  /*4220*/  FMUL.FTZ R84, R85, R88 ;  /* 0x0000005855547220 */ /* 0x000fe20000410000 */
        /* <DEDUP_REMOVED lines=17> */
[----:B------:R-:W-:Y:S01]  /*4340*/  HADD2.F32 R84, -RZ, R84.H1_H1 ;  /* 0x30000054ff547230 */ /* 0x000fe20000004100 */
[----:B------:R-:W-:Y:S01]  /*4350*/  F2FP.F16.E4M3.UNPACK_B R86, R82 ;  /* 0x00000052ff56723e */ /* 0x000fe200020006ff */
[----:B------:R-:W-:Y:S02]  /*4360*/  HADD2.F32 R89, -RZ, R89.H1_H1 ;  /* 0x30000059ff597230 */ /* 0x000fe40000004100 */
[----:B------:R-:W-:Y:S01]  /*4370*/  FMUL.FTZ R95, R87, R90 ;  /* 0x0000005a575f7220 */ /* 0x000fe20000410000 */
[----:B------:R-:W-:Y:S01]  /*4380*/  F2FP.F16.E4M3.UNPACK_B R82, R26 ;  /* 0x0000001aff52723e */ /* 0x000fe200020006ff */
[----:B------:R-:W-:Y:S01]  /*4390*/  FMUL.FTZ R90, R84, R90 ;  /* 0x0000005a545a7220 */ /* 0x000fe20000410000 */
[----:B------:R-:W-:Y:S01]  /*43a0*/  FFMA.FTZ R88, R88, R91, R93 ;  /* 0x0000005b58587223 */ /* 0x000fe2000001005d */
[----:B------:R-:W-:Y:S01]  /*43b0*/  FFMA.FTZ R99, R84, R89, -R95 ;  /* 0x0000005954637223 */ /* 0x000fe2000001085f */
[----:B------:R-:W-:Y:S01]  /*43c0*/  F2FP.F16.E4M3.UNPACK_B R84, R80 ;  /* 0x00000050ff54723e */ /* 0x000fe200020006ff */
[----:B------:R-:W-:-:S02]  /*43d0*/  HADD2.F32 R80, -RZ, R82.H0_H0 ;  /* 0x20000052ff507230 */ /* 0x000fc40000004100 */
[----:B------:R-:W-:Y:S01]  /*43e0*/  FFMA.FTZ R101, R87, R89, R90 ;  /* 0x0000005957657223 */ /* 0x000fe2000001005a */
[--C-:B------:R-:W-:Y:S01]  /*43f0*/  HADD2.F32 R91, -RZ, R86.reuse.H0_H0 ;  /* 0x20000056ff5b7230 */ /* 0x100fe20000004100 */
[----:B------:R-:W-:Y:S01]  /*4400*/  F2FP.SATFINITE.E4M3.F32.PACK_AB_MERGE_C R8, R11, R8, RZ ;  /* 0x000000080b08723e */ /* 0x000fe200048070ff */
[----:B------:R-:W-:Y:S01]  /*4410*/  HADD2.F32 R93, -RZ, R86.H1_H1 ;  /* 0x30000056ff5d7230 */ /* 0x000fe20000004100 */
[----:B------:R-:W-:Y:S01]  /*4420*/  F2FP.F16.E4M3.UNPACK_B R10, R25 ;  /* 0x00000019ff0a723e */ /* 0x000fe200020006ff */
[----:B------:R-:W-:Y:S02]  /*4430*/  HADD2.F32 R26, -RZ, R14.H0_H0 ;  /* 0x2000000eff1a7230 */ /* 0x000fe40000004100 */
        /* <DEDUP_REMOVED lines=32> */
[----:B------:R-:W-:Y:S01]  /*4640*/  FMUL.FTZ R85, R11, R84 ;  /* 0x000000540b557220 */ /* 0x000fe20000410000 */
[----:B------:R-:W-:Y:S01]  /*4650*/  F2FP.SATFINITE.E4M3.F32.PACK_AB_MERGE_C R88, R101, R88, RZ ;  /* 0x000000586558723e */ /* 0x000fe200048070ff */
[----:B------:R-:W-:Y:S01]  /*4660*/  FFMA.FTZ R11, R11, R82, -R80 ;  /* 0x000000520b0b7223 */ /* 0x000fe20000010850 */
[----:B------:R-:W-:Y:S01]  /*4670*/  HADD2.F32 R7, -RZ, R13.H0_H0 ;  /* 0x2000000dff077230 */ /* 0x000fe20000004100 */
[----:B------:R-:W-:Y:S01]  /*4680*/  F2FP.F16.E4M3.UNPACK_B R6, R6.H1 ;  /* 0x00000006ff06723e */ /* 0x000fe200030006ff */
[----:B------:R-:W-:Y:S01]  /*4690*/  HADD2.F32 R80, -RZ, R25.H0_H0 ;  /* 0x20000019ff507230 */ /* 0x000fe20000004100 */
[----:B------:R-:W-:Y:S01]  /*46a0*/  F2FP.SATFINITE.E4M3.F32.PACK_AB_MERGE_C R26, R93, R26, R88 ;  /* 0x0000001a5d1a723e */ /* 0x000fe20004807058 */
[----:B------:R-:W-:Y:S02]  /*46b0*/  HADD2.F32 R84, -RZ, R83.H0_H0 ;  /* 0x20000053ff547230 */ /* 0x000fe40000004100 */
[----:B------:R-:W-:Y:S01]  /*46c0*/  FFMA.FTZ R10, R10, R82, R85 ;  /* 0x000000520a0a7223 */ /* 0x000fe20000010055 */
[----:B------:R-:W-:-:S02]  /*46d0*/  HADD2.F32 R25, -RZ, R25.H1_H1 ;  /* 0x30000019ff197230 */ /* 0x000fc40000004100 */
[----:B------:R-:W-:Y:S01]  /*46e0*/  FFMA.FTZ R14, R14, R89, -R97 ;  /* 0x000000590e0e7223 */ /* 0x000fe20000010861 */
[----:B------:R-:W-:Y:S02]  /*46f0*/  HADD2.F32 R86, -RZ, R83.H1_H1 ;  /* 0x30000053ff567230 */ /* 0x000fe40000004100 */
[-C--:B------:R-:W-:Y:S01]  /*4700*/  FMUL.FTZ R88, R80, R84.reuse ;  /* 0x0000005450587220 */ /* 0x080fe20000410000 */
[----:B------:R-:W-:Y:S02]  /*4710*/  HADD2.F32 R13, -RZ, R13.H1_H1 ;  /* 0x3000000dff0d7230 */ /* 0x000fe40000004100 */
[----:B------:R-:W-:Y:S01]  /*4720*/  FMUL.FTZ R83, R7, R84 ;  /* 0x0000005407537220 */ /* 0x000fe20000410000 */
[--C-:B------:R-:W-:Y:S01]  /*4730*/  HADD2.F32 R82, -RZ, R6.reuse.H0_H0 ;  /* 0x20000006ff527230 */ /* 0x100fe20000004100 */
[----:B------:R-:W-:Y:S01]  /*4740*/  F2FP.SATFINITE.E4M3.F32.PACK_AB_MERGE_C R92, R99, R92, RZ ;  /* 0x0000005c635c723e */ /* 0x000fe200048070ff */
[----:B------:R-:W-:Y:S02]  /*4750*/  HADD2.F32 R84, -RZ, R6.H1_H1 ;  /* 0x30000006ff547230 */ /* 0x000fe40000004100 */
[-C--:B------:R-:W-:Y:S01]  /*4760*/  FMUL.FTZ R6, R25, R86.reuse ;  /* 0x0000005619067220 */ /* 0x080fe20000410000 */
[C---:B------:R-:W-:Y:S01]  /*4770*/  FMUL.FTZ R86, R13.reuse, R86 ;  /* 0x000000560d567220 */ /* 0x040fe20000410000 */
[----:B------:R-:W-:Y:S01]  /*4780*/  F2FP.SATFINITE.E4M3.F32.PACK_AB_MERGE_C R14, R14, R95, R92 ;  /* 0x0000005f0e0e723e */ /* 0x000fe2000480705c */
[----:B------:R-:W-:Y:S01]  /*4790*/  FFMA.FTZ R90, R80, R82, R83 ;  /* 0x00000052505a7223 */ /* 0x000fe20000010053 */
[-C--:B------:R-:W-:Y:S01]  /*47a0*/  FFMA.FTZ R92, R13, R84.reuse, -R6 ;  /* 0x000000540d5c7223 */ /* 0x080fe20000010806 */
[----:B------:R-:W-:Y:S01]  /*47b0*/  F2FP.F16.E4M3.UNPACK_B R80, R27 ;  /* 0x0000001bff50723e */ /* 0x000fe200020006ff */
        /* <DEDUP_REMOVED lines=36> */
[----:B------:R-:W-:Y:S01]  /*4a00*/  FFMA.FTZ R96, R13, R83, -R96 ;  /* 0x000000530d607223 */ /* 0x000fe20000010860 */
[C---:B------:R-:W-:Y:S01]  /*4a10*/  FMUL.FTZ R85, R6.reuse, R85 ;  /* 0x0000005506557220 */ /* 0x040fe20000410000 */
[-C--:B------:R-:W-:Y:S01]  /*4a20*/  FFMA.FTZ R15, R15, R82.reuse, -R4 ;  /* 0x000000520f0f7223 */ /* 0x080fe20000010804 */
[----:B------:R-:W-:Y:S01]  /*4a30*/  FFMA.FTZ R86, R27, R82, R86 ;  /* 0x000000521b567223 */ /* 0x000fe20000010056 */
[----:B------:R-:W-:Y:S01]  /*4a40*/  FFMA.FTZ R88, R25, R84, R88 ;  /* 0x0000005419587223 */ /* 0x000fe20000010058 */
[-C--:B------:R-:W-:Y:S01]  /*4a50*/  FFMA.FTZ R7, R6, R5.reuse, -R7 ;  /* 0x0000000506077223 */ /* 0x080fe20000010807 */
[----:B------:R-:W-:Y:S01]  /*4a60*/  FFMA.FTZ R85, R80, R5, R85 ;  /* 0x0000000550557223 */ /* 0x000fe20000010055 */
[----:B------:R-:W-:Y:S02]  /*4a70*/  F2FP.SATFINITE.E4M3.F32.PACK_AB_MERGE_C R15, R15, R96, RZ ;  /* 0x000000600f0f723e */ /* 0x000fe400048070ff */
[----:B------:R-:W-:Y:S02]  /*4a80*/  F2FP.SATFINITE.E4M3.F32.PACK_AB_MERGE_C R86, R86, R87, RZ ;  /* 0x000000575656723e */ /* 0x000fe400048070ff */
[----:B------:R-:W-:-:S02]  /*4a90*/  F2FP.SATFINITE.E4M3.F32.PACK_AB_MERGE_C R13, R11, R8, R89 ;  /* 0x000000080b0d723e */ /* 0x000fc40004807059 */
[----:B------:R-:W-:Y:S02]  /*4aa0*/  F2FP.SATFINITE.E4M3.F32.PACK_AB_MERGE_C R15, R7, R94, R15 ;  /* 0x0000005e070f723e */ /* 0x000fe4000480700f */
[----:B------:R-:W-:Y:S02]  /*4ab0*/  F2FP.SATFINITE.E4M3.F32.PACK_AB_MERGE_C R25, R10, R9, R90 ;  /* 0x000000090a19723e */ /* 0x000fe4000480705a */
[----:B------:R-:W-:-:S07]  /*4ac0*/  F2FP.SATFINITE.E4M3.F32.PACK_AB_MERGE_C R27, R85, R88, R86 ;  /* 0x00000058551b723e */ /* 0x000fce0004807056 */
.L_x_11886:
[----:B------:R-:W-:Y:S05]  /*4ad0*/  BSYNC B1 ;  /* 0x0000000000017941 */ /* 0x000fea0003800000 */
.L_x_11885:
[----:B-1----:R3:W-:Y:S01]  /*4ae0*/  STG.E.128 desc[UR44][R54.64], R12 ;  /* 0x0000000c36007986 */ /* 0x0027e2000c101d2c */
        /* <DEDUP_REMOVED lines=9> */
.L_x_11868:
[----:B------:R-:W2:Y:S02]  /*4b80*/  LDL R4, [R1+0x10] ;  /* 0x0000100001047983 */ /* 0x000ea40000100800 */
[----:B--2---:R-:W-:-:S13]  /*4b90*/  ISETP.NE.AND P0, PT, R4, 0x3, PT ;  /* 0x000000030400780c */ /* 0x004fda0003f05270 */
[----:B------:R-:W-:Y:S05]  /*4ba0*/  @!P0 BRA `(.L_x_11887) ;  /* 0x0000000000048947 */ /* 0x000fea0003800000 */
[----:B------:R-:W-:Y:S01]  /*4bb0*/  BPT.TRAP 0x1 ;  /* 0x000000040000795c */ /* 0x000fe20000300000 */
.L_x_11887:
[----:B------:R-:W2:Y:S01]  /*4bc0*/  LDL R4, [R1+0x18] ;  /* 0x0000180001047983 */ /* 0x000ea20000100800 */
[----:B------:R-:W-:Y:S01]  /*4bd0*/  IMAD R70, R23, 0x8, R17 ;  /* 0x0000000817467824 */ /* 0x000fe200078e0211 */
[----:B------:R-:W-:Y:S01]  /*4be0*/  BSSY B1, `(.L_x_11888) ;  /* 0x0000006000017945 */ /* 0x000fe20003800000 */
[----:B--2---:R-:W-:Y:S01]  /*4bf0*/  SHF.L.U32 R77, R4, 0x1f, RZ ;  /* 0x0000001f044d7819 */ /* 0x004fe200000006ff */
[----:B------:R-:W-:-:S03]  /*4c00*/  IMAD R4, R47, -0xa0, R48 ;  /* 0xffffff602f047824 */ /* 0x000fc600078e0230 */
[----:B------:R-:W0:Y:S02]  /*4c10*/  SYNCS.PHASECHK.TRANS64.TRYWAIT P1, [R70+URZ+0x13290], R77 ;  /* 0x0132904d460075a7 */ /* 0x000e24000802017f */
[----:B------:R-:W-:Y:S01]  /*4c20*/  VIMNMX R4, R4, 0xa0, PT ;  /* 0x000000a004047848 */ /* 0x000fe20003fe0100 */
[----:B0-----:R-:W-:Y:S06]  /*4c30*/  @!P1 BRA `(.L_x_11889) ;  /* 0x000001e0009c9947 */ /* 0x001fec0003800000 */
.L_x_12169:
[----:B------:R-:W-:Y:S05]  /*4c40*/  BSYNC B1 ;  /* 0x0000000000017941 */ /* 0x000fea0003800000 */
.L_x_11888:
[----:B------:R-:W1:Y:S02]  /*4c50*/  S2R R5, SR_TID.X ;  /* 0x0000000000057919 */ /* 0x000e640000002100 */
[C---:B-1----:R-:W-:Y:S02]  /*4c60*/  VIADD R6, R5.reuse, 0xffffff80 ;  /* 0xffffff8005067836 */ /* 0x042fe40000000000 */
[----:B------:R-:W-:-:S05]  /*4c70*/  VIADD R5, R5, 0xffffff80 ;  /* 0xffffff8005057836 */ /* 0x000fca0000000000 */
[----:B------:R-:W-:-:S04]  /*4c80*/  LEA.HI R5, R5, R6, RZ, 0x1 ;  /* 0x0000000605057211 */ /* 0x000fc800078f08ff */
[----:B------:R-:W-:-:S04]  /*4c90*/  SHF.R.S32.HI R5, RZ, 0x1, R5 ;  /* 0x00000001ff057819 */ /* 0x000fc80000011405 */
[----:B------:R-:W-:-:S13]  /*4ca0*/  ISETP.GE.AND P1, PT, R5, R4, PT ;  /* 0x000000040500720c */ /* 0x000fda0003f26270 */
[----:B------:R-:W-:Y:S05]  /*4cb0*/  @P1 BRA `(.L_x_11875) ;  /* 0x0000000000101947 */ /* 0x000fea0003800000 */
[----:B------:R-:W1:Y:S04]  /*4cc0*/  @!P3 LDS.128 R4, [R74+0xe000] ;  /* 0x00e000004a04b984 */ /* 0x000e680000000c00 */
[----:B------:R-:W2:Y:S04]  /*4cd0*/  @!P2 LDS.128 R8, [R72+0xe000] ;  /* 0x00e000004808a984 */ /* 0x000ea80000000c00 */
[----:B-1----:R1:W-:Y:S04]  /*4ce0*/  @!P3 STG.E.128 desc[UR44][R12.64], R4 ;  /* 0x000000040c00b986 */ /* 0x0023e8000c101d2c */
[----:B--2---:R1:W-:Y:S02]  /*4cf0*/  @!P2 STG.E.128 desc[UR44][R12.64+0x20], R8 ;  /* 0x000020080c00a986 */ /* 0x0043e4000c101d2c */
.L_x_11875:
[----:B------:R-:W-:Y:S05]  /*4d00*/  BSYNC B0 ;  /* 0x0000000000007941 */ /* 0x000fea0003800000 */
.L_x_11867:
[----:B-12---:R-:W1:Y:S01]  /*4d10*/  S2R R4, SR_TID.X ;  /* 0x0000000000047919 */ /* 0x006e620000002100 */
        /* <DEDUP_REMOVED lines=16> */
.L_x_11891:
[----:B------:R-:W-:Y:S05]  /*4e20*/  BSYNC B0 ;  /* 0x0000000000007941 */ /* 0x000fea0003800000 */
.L_x_11890:
[----:B------:R-:W2:Y:S01]  /*4e30*/  SYNCS.PHASECHK.TRANS64.TRYWAIT P0, [R70+URZ+0x132b0], R77 ;  /* 0x0132b04d460075a7 */ /* 0x000ea2000800017f */
[----:B------:R-:W-:Y:S04]  /*4e40*/  BSSY B0, `(.L_x_11892) ;  /* 0x0000002000007945 */ /* 0x000fe80003800000 */
[----:B--2---:R-:W-:Y:S05]  /*4e50*/  @!P0 BRA `(.L_x_11893) ;  /* 0x000001e000288947 */ /* 0x004fea0003800000 */
.L_x_12170:
[----:B------:R-:W-:Y:S05]  /*4e60*/  BSYNC B0 ;  /* 0x0000000000007941 */ /* 0x000fea0003800000 */
.L_x_11892:
[----:B------:R-:W-:Y:S04]  /*4e70*/  BSSY B0, `(.L_x_11894) ;  /* 0x0000013000007945 */ /* 0x000fe80003800000 */
        /* <DEDUP_REMOVED lines=10> */
[----:B---3--:R-:W-:-:S04]  /*4f20*/  IADD3 R12, P0, R6, UR6, RZ ;  /* 0x00000006060c7c10 */ /* 0x008fc8000ff1e0ff */
[----:B------:R-:W-:Y:S02]  /*4f30*/  IADD3.X R13, R7, UR7, R5, P0, !PT ;  /* 0x00000007070d7c10 */ /* 0x000fe400087fe405 */
[----:B------:R-:W-:-:S13]  /*4f40*/  ISETP.GE.AND P0, PT, R156, UR4, PT ;  /* 0x000000049c007c0c */ /* 0x000fda000bf06270 */
[----:B------:R-:W1:Y:S04]  /*4f50*/  @!P0 LDS.128 R4, [R74+0x6000] ;  /* 0x006000004a048984 */ /* 0x000e680000000c00 */
[----:B-1----:R-:W-:Y:S01]  /*4f60*/  @!P0 STG.E.128 desc[UR44][R12.64], R4 ;  /* 0x000000040c008986 */ /* 0x002fe2000c101d2c */
[----:B------:R-:W-:-:S13]  /*4f70*/  ISETP.GE.AND P0, PT, R76, UR4, PT ;  /* 0x000000044c007c0c */ /* 0x000fda000bf06270 */
[----:B------:R-:W1:Y:S04]  /*4f80*/  @!P0 LDS.128 R8, [R72+0x6000] ;  /* 0x0060000048088984 */ /* 0x000e680000000c00 */
[----:B-1----:R1:W-:Y:S02]  /*4f90*/  @!P0 STG.E.128 desc[UR44][R12.64+0x20], R8 ;  /* 0x000020080c008986 */ /* 0x0023e4000c101d2c */
.L_x_11895:
[----:B------:R-:W-:Y:S05]  /*4fa0*/  BSYNC B0 ;  /* 0x0000000000007941 */ /* 0x000fea0003800000 */
.L_x_11894:
[----:B------:R-:W5:Y:S01]  /*4fb0*/  LDL.LU R5, [R1+0x18] ;  /* 0x0000180001057983 */ /* 0x000f620000300800 */
[----:B------:R-:W-:Y:S01]  /*4fc0*/  VIADD R23, R23, 0x1 ;  /* 0x0000000117177836 */ /* 0x000fe20000000000 */
[----:B------:R-:W-:Y:S01]  /*4fd0*/  LOP3.LUT P6, RZ, R22, 0x2, RZ, 0xc0, !PT ;  /* 0x0000000216ff7812 */ /* 0x000fe200078cc0ff */
[----:B0-2---:R-:W-:Y:S01]  /*4fe0*/  @!P5 VIADD R70, R70, 0x132c0 ;  /* 0x000132c04646d836 */ /* 0x005fe20000000000 */
        /* <DEDUP_REMOVED lines=9> */
[----:B-1----:R-:W-:Y:S02]  /*5080*/  SEL R4, RZ, 0x1, P1 ;  /* 0x00000001ff047807 */ /* 0x002fe40000800000 */
[----:B------:R-:W-:Y:S02]  /*5090*/  PLOP3.LUT P0, PT, PT, PT, PT, 0x8, 0x0 ;  /* 0x000000000000781c */ /* 0x000fe40003f0e170 */
[----:B------:R-:W-:Y:S01]  /*50a0*/  SEL R23, R23, RZ, P1 ;  /* 0x000000ff17177207 */ /* 0x000fe20000800000 */
[----:B------:R0:W-:Y:S01]  /*50b0*/  @!P5 SYNCS.ARRIVE.TRANS64.RED.A1T0 RZ, [R70+URZ], RZ ;  /* 0x000000ff46ffd9a7 */ /* 0x0001e2000810043f */
[----:B-----5:R-:W-:-:S05]  /*50c0*/  LOP3.LUT R5, R5, R4, RZ, 0x3c, !PT ;  /* 0x0000000405057212 */ /* 0x020fca00078e3cff */
[----:B------:R0:W-:Y:S01]  /*50d0*/  STL [R1+0x18], R5 ;  /* 0x0000180501007387 */ /* 0x0001e20000100800 */
[----:B------:R-:W-:Y:S05]  /*50e0*/  @P6 BRA `(.L_x_11896) ;  /* 0xffffffd000e86947 */ /* 0x000fea000383ffff */
.L_x_11862:
[----:B------:R-:W2:Y:S01]  /*50f0*/  LDL R8, [R1+0x1c] ;  /* 0x00001c0001087983 */ /* 0x000ea20000100800 */
[----:B------:R-:W1:Y:S01]  /*5100*/  LDC R0, c[0x0][0x448] ;  /* 0x00011200ff007b82 */ /* 0x000e620000000800 */
[----:B------:R-:W-:Y:S07]  /*5110*/  BSSY B0, `(.L_x_11897) ;  /* 0x000000d000007945 */ /* 0x000fee0003800000 */
[----:B------:R-:W3:Y:S01]  /*5120*/  LDC.64 R6, c[0x0][0x9e0] ;  /* 0x00027800ff067b82 */ /* 0x000ee20000000a00 */
[----:B-1----:R-:W-:-:S02]  /*5130*/  ISETP.NE.AND P1, PT, R0, 0x1, PT ;  /* 0x000000010000780c */ /* 0x002fc40003f25270 */
[----:B---3--:R-:W-:-:S11]  /*5140*/  ISETP.GE.AND P2, PT, R7, 0x1, PT ;  /* 0x000000010700780c */ /* 0x008fd60003f46270 */
[----:B------:R-:W1:Y:S08]  /*5150*/  @P1 LDC R0, c[0x0][0x44c] ;  /* 0x00011300ff001b82 */ /* 0x000e700000000800 */
[----:B0-----:R-:W0:Y:S01]  /*5160*/  @P1 LDC R5, c[0x0][0x450] ;  /* 0x00011400ff051b82 */ /* 0x001e220000000800 */
[----:B--2---:R-:W-:-:S04]  /*5170*/  VIADD R3, R8, 0xbf ;  /* 0x000000bf08037836 */ /* 0x004fc80000000000 */
[----:B-1----:R-:W-:-:S05]  /*5180*/  @P1 IMAD.HI.U32 R0, R3, R0, RZ ;  /* 0x0000000003001227 */ /* 0x002fca00078e00ff */
[----:B0-----:R-:W-:-:S05]  /*5190*/  @P1 SHF.R.U32.HI R3, RZ, R5, R0 ;  /* 0x00000005ff031219 */ /* 0x001fca0000011600 */
[----:B------:R-:W-:Y:S01]  /*51a0*/  IMAD.IADD R3, R46, 0x1, R3 ;  /* 0x000000012e037824 */ /* 0x000fe200078e0203 */
[----:B------:R-:W-:Y:S06]  /*51b0*/  @P0 BRA `(.L_x_11898) ;  /* 0x0000000000080947 */ /* 0x000fec0003800000 */
[----:B------:R-:W0:Y:S02]  /*51c0*/  FENCE.VIEW.ASYNC.G ;  /* 0x00000000000073c6 */ /* 0x000e240000000100 */
[----:B0-----:R-:W-:Y:S06]  /*51d0*/  BAR.ARV 0xc, 0x200 ;  /* 0x0308000000007b1d */ /* 0x001fec0000002000 */
.L_x_11898:
[----:B------:R-:W-:Y:S05]  /*51e0*/  BSYNC B0 ;  /* 0x0000000000007941 */ /* 0x000fea0003800000 */
.L_x_11897:
        /* <DEDUP_REMOVED lines=13> */
.L_x_11901:
[----:B------:R-:W-:-:S13]  /*52c0*/  ISETP.NE.AND P0, PT, R7, 0x1, PT ;  /* 0x000000010700780c */ /* 0x000fda0003f05270 */
[----:B------:R-:W0:Y:S02]  /*52d0*/  @P0 LDC.64 R4, c[0x0][0x9e8] ;  /* 0x00027a00ff040b82 */ /* 0x000e240000000a00 */
[----:B0-----:R-:W-:-:S05]  /*52e0*/  @P0 IMAD.HI.U32 R4, R2, R4, RZ ;  /* 0x0000000402040227 */ /* 0x001fca00078e00ff */
[----:B------:R-:W-:-:S07]  /*52f0*/  @P0 SHF.R.U32.HI R2, RZ, R5, R4 ;  /* 0x00000005ff020219 */ /* 0x000fce0000011604 */
.L_x_11902:
[----:B------:R-:W-:Y:S05]  /*5300*/  BSYNC B0 ;  /* 0x0000000000007941 */ /* 0x000fea0003800000 */
.L_x_11900:
[----:B------:R-:W-:-:S05]  /*5310*/  IMAD R3, R2, R7, R7 ;  /* 0x0000000702037224 */ /* 0x000fca00078e0207 */
[----:B------:R-:W-:-:S07]  /*5320*/  VIMNMX R0, R0, R3, PT ;  /* 0x0000000300007248 */ /* 0x000fce0003fe0100 */
.L_x_11899:
        /* <DEDUP_REMOVED lines=24> */
.L_x_11905:
[----:B------:R-:W-:-:S13]  /*54b0*/  ISETP.NE.AND P0, PT, R7, 0x1, PT ;  /* 0x000000010700780c */ /* 0x000fda0003f05270 */
[----:B------:R-:W0:Y:S02]  /*54c0*/  @P0 LDC.64 R4, c[0x0][0x9e8] ;  /* 0x00027a00ff040b82 */ /* 0x000e240000000a00 */
[----:B0-----:R-:W-:-:S05]  /*54d0*/  @P0 IMAD.HI.U32 R4, R2, R4, RZ ;  /* 0x0000000402040227 */ /* 0x001fca00078e00ff */
[----:B------:R-:W-:-:S07]  /*54e0*/  @P0 SHF.R.U32.HI R2, RZ, R5, R4 ;  /* 0x00000005ff020219 */ /* 0x000fce0000011604 */
.L_x_11906:
[----:B------:R-:W-:Y:S05]  /*54f0*/  BSYNC B0 ;  /* 0x0000000000007941 */ /* 0x000fea0003800000 */
.L_x_11904:
[----:B------:R-:W-:-:S05]  /*5500*/  IMAD R3, R2, R7, RZ ;  /* 0x0000000702037224 */ /* 0x000fca00078e02ff */
[----:B------:R-:W-:-:S07]  /*5510*/  VIMNMX R0, R0, R3, !PT ;  /* 0x0000000300007248 */ /* 0x000fce0007fe0100 */
.L_x_11903:
[----:B------:R-:W-:Y:S01]  /*5520*/  IMAD.HI R0, R0, 0x66666667, RZ ;  /* 0x6666666700007827 */ /* 0x000fe200078e02ff */
[----:B------:R-:W-:Y:S02]  /*5530*/  PLOP3.LUT P0, PT, PT, PT, PT, 0x80, 0x0 ;  /* 0x000000000000781c */ /* 0x000fe40003f0f070 */
[----:B------:R-:W-:Y:S02]  /*5540*/  CS2R R56, SRZ ;  /* 0x0000000000387805 */ /* 0x000fe4000001ff00 */
[----:B------:R-:W-:Y:S01]  /*5550*/  CS2R R54, SRZ ;  /* 0x0000000000367805 */ /* 0x000fe2000001ff00 */
[----:B------:R-:W-:Y:S01]  /*5560*/  IMAD.MOV.U32 R20, RZ, RZ, RZ ;  /* 0x000000ffff147224 */ /* 0x000fe200078e00ff */
[----:B------:R-:W-:Y:S02]  /*5570*/  SHF.R.U32.HI R3, RZ, 0x1f, R0 ;  /* 0x0000001fff037819 */ /* 0x000fe40000011600 */
[----:B------:R-:W-:Y:S02]  /*5580*/  CS2R R6, SRZ ;  /* 0x0000000000067805 */ /* 0x000fe4000001ff00 */
[----:B------:R-:W-:-:S02]  /*5590*/  CS2R R52, SRZ ;  /* 0x0000000000347805 */ /* 0x000fc4000001ff00 */
[----:B------:R-:W-:Y:S02]  /*55a0*/  CS2R R8, SRZ ;  /* 0x0000000000087805 */ /* 0x000fe4000001ff00 */
[----:B------:R-:W-:Y:S02]  /*55b0*/  LEA.HI.SX32 R3, R0, R3, 0x1a ;  /* 0x0000000300037211 */ /* 0x000fe400078fd2ff */
[----:B------:R-:W-:Y:S02]  /*55c0*/  CS2R R46, SRZ ;  /* 0x00000000002e7805 */ /* 0x000fe4000001ff00 */
[----:B------:R-:W-:Y:S02]  /*55d0*/  CS2R R10, SRZ ;  /* 0x00000000000a7805 */ /* 0x000fe4000001ff00 */
[----:B------:R-:W-:Y:S02]  /*55e0*/  CS2R R12, SRZ ;  /* 0x00000000000c7805 */ /* 0x000fe4000001ff00 */
[----:B------:R-:W-:Y:S01]  /*55f0*/  VIMNMX R2, RZ, R3, !PT ;  /* 0x00000003ff027248 */ /* 0x000fe20007fe0100 */
[----:B------:R-:W-:Y:S01]  /*5600*/  IMAD.MOV.U32 R44, RZ, RZ, RZ ;  /* 0x000000ffff2c7224 */ /* 0x000fe200078e00ff */
[----:B------:R-:W-:-:S02]  /*5610*/  CS2R R14, SRZ ;  /* 0x00000000000e7805 */ /* 0x000fc4000001ff00 */
[----:B------:R-:W-:Y:S02]  /*5620*/  CS2R R38, SRZ ;  /* 0x0000000000267805 */ /* 0x000fe4000001ff00 */
[----:B------:R-:W-:Y:S01]  /*5630*/  ISETP.GT.AND P1, PT, R105, R2, PT ;  /* 0x000000026900720c */ /* 0x000fe20003f24270 */
[----:B------:R0:W-:Y:S01]  /*5640*/  STL [R1+0x38], R2 ;  /* 0x0000380201007387 */ /* 0x0001e20000100800 */
[----:B------:R-:W-:Y:S02]  /*5650*/  CS2R R36, SRZ ;  /* 0x0000000000247805 */ /* 0x000fe4000001ff00 */
[----:B----4-:R-:W-:Y:S02]  /*5660*/  CS2R R24, SRZ ;  /* 0x0000000000187805 */ /* 0x010fe4000001ff00 */
[----:B------:R-:W-:Y:S02]  /*5670*/  CS2R R28, SRZ ;  /* 0x00000000001c7805 */ /* 0x000fe4000001ff00 */
[----:B------:R-:W-:-:S02]  /*5680*/  CS2R R26, SRZ ;  /* 0x00000000001a7805 */ /* 0x000fc4000001ff00 */
[----:B------:R-:W-:Y:S02]  /*5690*/  CS2R R32, SRZ ;  /* 0x0000000000207805 */ /* 0x000fe4000001ff00 */
[----:B------:R-:W-:Y:S01]  /*56a0*/  CS2R R58, SRZ ;  /* 0x00000000003a7805 */ /* 0x000fe2000001ff00 */
[----:B0-----:R-:W-:Y:S06]  /*56b0*/  @!P1 BRA `(.L_x_11907) ;  /* 0x0000015000549947 */ /* 0x001fec0003800000 */
[----:B------:R-:W0:Y:S01]  /*56c0*/  S2R R2, SR_TID.X ;  /* 0x0000000000027919 */ /* 0x000e220000002100 */
[----:B------:R-:W-:Y:S01]  /*56d0*/  VIADD R26, R17, 0xb000 ;  /* 0x0000b000111a7836 */ /* 0x000fe20000000000 */
[----:B------:R-:W-:Y:S04]  /*56e0*/  BSSY B6, `(.L_x_11908) ;  /* 0x000001e000067945 */ /* 0x000fe80003800000 */
[----:B------:R-:W-:Y:S01]  /*56f0*/  LOP3.LUT P0, RZ, R26, 0x9f, RZ, 0xc0, !PT ;  /* 0x0000009f1aff7812 */ /* 0x000fe2000780c0ff */
[----:B0-----:R-:W-:-:S05]  /*5700*/  VIADD R24, R2, 0xffffff80 ;  /* 0xffffff8002187836 */ /* 0x001fca0000000000 */
[----:B------:R-:W-:-:S04]  /*5710*/  SHF.R.S32.HI R25, RZ, 0x1f, R24 ;  /* 0x0000001fff197819 */ /* 0x000fc80000011418 */
[----:B------:R-:W-:-:S04]  /*5720*/  LEA.HI R0, R25, R24, RZ, 0x7 ;  /* 0x0000001819007211 */ /* 0x000fc800078f38ff */
[----:B------:R-:W-:-:S06]  /*5730*/  SHF.R.S32.HI R0, RZ, 0x7, R0 ;  /* 0x00000007ff007819 */ /* 0x000fcc0000011400 */
        /* <DEDUP_REMOVED lines=24> */
.L_x_11909:
[----:B------:R-:W-:Y:S05]  /*58c0*/  BSYNC B6 ;  /* 0x0000000000067941 */ /* 0x000fea0003800000 */
.L_x_11908:
        /* <DEDUP_REMOVED lines=56> */
.L_x_11913:
[----:B-1----:R1:W2:Y:S02]  /*5c50*/  SYNCS.PHASECHK.TRANS64.TRYWAIT P0, [R17+URZ+0x13200], R0 ;  /* 0x01320000110075a7 */ /* 0x0022a4000800017f */
[----:B--2---:R-:W-:Y:S05]  /*5c60*/  @!P0 NANOSLEEP.SYNCS 0x989680 ;  /* 0x009896800000895d */ /* 0x004fea0003900000 */
[----:B------:R-:W2:Y:S02]  /*5c70*/  @!P0 SYNCS.PHASECHK.TRANS64 P0, [R17+URZ+0x13200], R0 ;  /* 0x01320000110085a7 */ /* 0x000ea4000800007f */
[----:B--2---:R-:W-:Y:S05]  /*5c80*/  @!P0 BRA `(.L_x_11913) ;  /* 0xfffffffc00f08947 */ /* 0x004fea000383ffff */
.L_x_11912:
[----:B------:R-:W-:Y:S05]  /*5c90*/  BSYNC B0 ;  /* 0x0000000000007941 */ /* 0x000fea0003800000 */
.L_x_11911:
[----:B------:R-:W-:Y:S05]  /*5ca0*/  BRA `(.L_x_11914) ;  /* 0x0000002c00347947 */ /* 0x000fea0003800000 */
.L_x_11910:
        /* <DEDUP_REMOVED lines=30> */
.L_x_11916:
[----:B------:R-:W-:Y:S05]  /*5e90*/  BSYNC B6 ;  /* 0x0000000000067941 */ /* 0x000fea0003800000 */
.L_x_11915:
[----:B------:R-:W2:Y:S01]  /*5ea0*/  LDL R20, [R1+0x1c] ;  /* 0x00001c0001147983 */ /* 0x000ea20000100800 */
[----:B------:R-:W-:Y:S01]  /*5eb0*/  ULDC.U8 UR4, c[0x0][0x410] ;  /* 0x0001040000047ab9 */ /* 0x000fe20000000000 */
[----:B------:R-:W0:Y:S01]  /*5ec0*/  S2R R21, SR_TID.X ;  /* 0x0000000000157919 */ /* 0x000e220000002100 */
[----:B------:R-:W-:Y:S01]  /*5ed0*/  ISETP.NE.AND P0, PT, RZ, UR4, PT ;  /* 0x00000004ff007c0c */ /* 0x000fe2000bf05270 */
[----:B------:R-:W-:Y:S01]  /*5ee0*/  BSSY B0, `(.L_x_11917) ;  /* 0x00002a1000007945 */ /* 0x000fe20003800000 */
[C---:B0-----:R-:W-:Y:S02]  /*5ef0*/  VIADD R35, R21.reuse, 0xffffff80 ;  /* 0xffffff8015237836 */ /* 0x041fe40000000000 */
[----:B------:R-:W-:-:S05]  /*5f00*/  VIADD R34, R21, 0xffffff80 ;  /* 0xffffff8015227836 */ /* 0x000fca0000000000 */
[----:B------:R-:W-:-:S04]  /*5f10*/  LEA.HI R34, R34, R35, RZ, 0x1 ;  /* 0x0000002322227211 */ /* 0x000fc800078f08ff */
[----:B------:R-:W-:-:S05]  /*5f20*/  SHF.R.S32.HI R34, RZ, 0x1, R34 ;  /* 0x00000001ff227819 */ /* 0x000fca0000011422 */
[----:B--2---:R-:W-:Y:S01]  /*5f30*/  IMAD.IADD R10, R34, 0x1, R20 ;  /* 0x00000001220a7824 */ /* 0x004fe200078e0214 */
[----:B------:R-:W-:Y:S06]  /*5f40*/  @!P0 BRA `(.L_x_11918) ;  /* 0x0000001400508947 */ /* 0x000fec0003800000 */
[----:B------:R-:W2:Y:S01]  /*5f50*/  LDL.64 R36, [R1] ;  /* 0x0000000001247983 */ /* 0x000ea20000100a00 */
        /* <DEDUP_REMOVED lines=27> */
[----:B--2---:R-:W-:Y:S01]  /*6110*/  VIADD R29, R36, 0x10 ;  /* 0x00000010241d7836 */ /* 0x004fe20000000000 */
[----:B------:R-:W-:Y:S07]  /*6120*/  BRA.DIV UR4, `(.L_x_11919) ;  /* 0x000001ce04887947 */ /* 0x000fee000b800000 */
[----:B------:R0:W1:Y:S04]  /*6130*/  SHFL.IDX PT, R0, R13, RZ, 0x1e1f ;  /* 0x001e1fff0d007589 */ /* 0x00006800000e0000 */
[----:B------:R-:W2:Y:S04]  /*6140*/  SHFL.IDX PT, R3, R3, RZ, 0x1e1f ;  /* 0x001e1fff03037589 */ /* 0x000ea800000e0000 */
[----:B------:R-:W3:Y:S04]  /*6150*/  SHFL.IDX PT, R4, R4, RZ, 0x1e1f ;  /* 0x001e1fff04047589 */ /* 0x000ee800000e0000 */
[----:B------:R0:W4:Y:S02]  /*6160*/  SHFL.IDX PT, R14, R5, RZ, 0x1e1f ;  /* 0x001e1fff050e7589 */ /* 0x00012400000e0000 */
.L_x_12176:
[----:B0-----:R-:W5:Y:S04]  /*6170*/  LDL R5, [R1+0x8] ;  /* 0x0000080001057983 */ /* 0x001f680000100800 */
[----:B------:R-:W2:Y:S01]  /*6180*/  LDL R7, [R1+0x5c] ;  /* 0x00005c0001077983 */ /* 0x000ea20000100800 */
[----:B------:R-:W-:Y:S01]  /*6190*/  BSSY B1, `(.L_x_11920) ;  /* 0x0000021000017945 */ /* 0x000fe20003800000 */
[----:B------:R-:W-:Y:S02]  /*61a0*/  CS2R R12, SRZ ;  /* 0x00000000000c7805 */ /* 0x000fe4000001ff00 */
[----:B------:R-:W-:Y:S01]  /*61b0*/  CS2R R8, SRZ ;  /* 0x0000000000087805 */ /* 0x000fe2000001ff00 */
[----:B-----5:R-:W-:Y:S01]  /*61c0*/  IMAD R5, R5, R20, RZ ;  /* 0x0000001405057224 */ /* 0x020fe200078e02ff */
[----:B------:R-:W-:-:S02]  /*61d0*/  CS2R R20, SRZ ;  /* 0x0000000000147805 */ /* 0x000fc4000001ff00 */
[----:B--2---:R-:W-:Y:S02]  /*61e0*/  LEA.HI R6, R7, R7, RZ, 0x1 ;  /* 0x0000000707067211 */ /* 0x004fe400078f08ff */
[----:B------:R-:W-:Y:S02]  /*61f0*/  ISETP.GE.AND P0, PT, R10, R5, PT ;  /* 0x000000050a00720c */ /* 0x000fe40003f06270 */
[----:B------:R-:W-:Y:S02]  /*6200*/  CS2R R10, SRZ ;  /* 0x00000000000a7805 */ /* 0x000fe4000001ff00 */
[----:B------:R-:W-:-:S05]  /*6210*/  LOP3.LUT R6, R6, 0xfffffffe, RZ, 0xc0, !PT ;  /* 0xfffffffe06067812 */ /* 0x000fca00078ec0ff */
[----:B------:R-:W-:-:S05]  /*6220*/  IMAD.IADD R6, R7, 0x1, -R6 ;  /* 0x0000000107067824 */ /* 0x000fca00078e0a06 */
[----:B------:R-:W-:Y:S01]  /*6230*/  SHF.L.U32 R30, R6, 0x1f, RZ ;  /* 0x0000001f061e7819 */ /* 0x000fe200000006ff */
[----:B------:R-:W-:Y:S06]  /*6240*/  @P0 BRA `(.L_x_11921) ;  /* 0x0000000000540947 */ /* 0x000fec0003800000 */
[----:B------:R-:W-:Y:S01]  /*6250*/  ULDC UR4, c[0x0][0x3f4] ;  /* 0x0000fd0000047ab9 */ /* 0x000fe20000000800 */
[----:B------:R-:W-:Y:S02]  /*6260*/  SHF.R.S32.HI R9, RZ, 0x1f, R29 ;  /* 0x0000001fff097819 */ /* 0x000fe4000001141d */
[----:B------:R-:W-:Y:S02]  /*6270*/  CS2R R10, SRZ ;  /* 0x00000000000a7805 */ /* 0x000fe4000001ff00 */
[----:B------:R-:W-:Y:S02]  /*6280*/  ISETP.GE.AND P4, PT, R36, UR4, PT ;  /* 0x0000000424007c0c */ /* 0x000fe4000bf86270 */
[----:B------:R-:W-:Y:S02]  /*6290*/  ISETP.GE.AND P5, PT, R29, UR4, PT ;  /* 0x000000041d007c0c */ /* 0x000fe4000bfa6270 */
[----:B------:R-:W-:Y:S02]  /*62a0*/  CS2R R20, SRZ ;  /* 0x0000000000147805 */ /* 0x000fe4000001ff00 */
[----:B------:R-:W-:-:S07]  /*62b0*/  CS2R R12, SRZ ;  /* 0x00000000000c7805 */ /* 0x000fce000001ff00 */
[CC--:B----4-:R-:W-:Y:S02]  /*62c0*/  @!P4 IADD3 R32, P1, R36.reuse, R14.reuse, RZ ;  /* 0x0000000e2420c210 */ /* 0x0d0fe40007f3e0ff */
[CC--:B------:R-:W-:Y:S02]  /*62d0*/  @!P5 IADD3 R26, P2, R29.reuse, R3.reuse, RZ ;  /* 0x000000031d1ad210 */ /* 0x0c0fe40007f5e0ff */
[----:B------:R-:W-:Y:S02]  /*62e0*/  @!P5 IADD3 R14, P3, R29, R14, RZ ;  /* 0x0000000e1d0ed210 */ /* 0x000fe40007f7e0ff */
[----:B------:R-:W-:Y:S01]  /*62f0*/  @!P4 IADD3 R6, P0, R36, R3, RZ ;  /* 0x000000032406c210 */ /* 0x000fe20007f1e0ff */
[--C-:B-1----:R-:W-:Y:S01]  /*6300*/  @!P5 IMAD.X R27, R0, 0x1, R9.reuse, P2 ;  /* 0x00000001001bd824 */ /* 0x102fe200010e0609 */
[----:B------:R-:W-:Y:S01]  /*6310*/  @!P4 SHF.R.S32.HI R3, RZ, 0x1f, R36 ;  /* 0x0000001fff03c819 */ /* 0x000fe20000011424 */
[----:B---3--:R-:W-:Y:S01]  /*6320*/  @!P5 IMAD.X R15, R4, 0x1, R9, P3 ;  /* 0x00000001040fd824 */ /* 0x008fe200018e0609 */
[----:B------:R-:W-:-:S02]  /*6330*/  CS2R R8, SRZ ;  /* 0x0000000000087805 */ /* 0x000fc4000001ff00 */
[----:B------:R0:W5:Y:S01]  /*6340*/  @!P5 LD.E.64 R10, desc[UR44][R26.64] ;  /* 0x0000002c1a0ad980 */ /* 0x000162000c101b00 */
[--C-:B------:R-:W-:Y:S02]  /*6350*/  @!P4 IMAD.X R7, R0, 0x1, R3.reuse, P0 ;  /* 0x000000010007c824 */ /* 0x100fe400000e0603 */
[----:B------:R-:W-:Y:S01]  /*6360*/  @!P4 IMAD.X R33, R4, 0x1, R3, P1 ;  /* 0x000000010421c824 */ /* 0x000fe200008e0603 */
[----:B------:R0:W5:Y:S04]  /*6370*/  @!P5 LD.E.64 R8, desc[UR44][R14.64] ;  /* 0x0000002c0e08d980 */ /* 0x000168000c101b00 */
[----:B------:R0:W5:Y:S04]  /*6380*/  @!P4 LD.E.64 R20, desc[UR44][R6.64] ;  /* 0x0000002c0614c980 */ /* 0x000168000c101b00 */
[----:B------:R0:W5:Y:S02]  /*6390*/  @!P4 LD.E.64 R12, desc[UR44][R32.64] ;  /* 0x0000002c200cc980 */ /* 0x000164000c101b00 */
.L_x_11921:
[----:B------:R-:W-:Y:S05]  /*63a0*/  BSYNC B1 ;  /* 0x0000000000017941 */ /* 0x000fea0003800000 */
.L_x_11920:
[----:B-1----:R-:W2:Y:S01]  /*63b0*/  LDL.LU R0, [R1+0x44] ;  /* 0x0000440001007983 */ /* 0x002ea20000300800 */
[----:B------:R-:W1:Y:S01]  /*63c0*/  SYNCS.PHASECHK.TRANS64.TRYWAIT P0, [R17+URZ+0x13200], R30 ;  /* 0x0132001e110075a7 */ /* 0x000e62000800017f */
[----:B------:R-:W-:Y:S01]  /*63d0*/  BSSY B1, `(.L_x_11922) ;  /* 0x0000005000017945 */ /* 0x000fe20003800000 */
[----:B--2---:R-:W-:-:S05]  /*63e0*/  IMAD R0, R0, -0xc0, R5 ;  /* 0xffffff4000007824 */ /* 0x004fca00078e0205 */
[----:B------:R-:W-:-:S04]  /*63f0*/  VIMNMX R0, R0, 0xc0, PT ;  /* 0x000000c000007848 */ /* 0x000fc80003fe0100 */
[----:B------:R-:W-:Y:S01]  /*6400*/  ISETP.GE.AND P1, PT, R34, R0, PT ;  /* 0x000000002200720c */ /* 0x000fe20003f26270 */
[----:B-1----:R-:W-:-:S12]  /*6410*/  @!P0 BRA `(.L_x_11923) ;  /* 0x000001cc00388947 */ /* 0x002fd80003800000 */
.L_x_12177:
[----:B------:R-:W-:Y:S05]  /*6420*/  BSYNC B1 ;  /* 0x0000000000017941 */ /* 0x000fea0003800000 */
.L_x_11922:
[----:B------:R-:W-:Y:S05]  /*6430*/  @P1 BRA `(.L_x_11924) ;  /* 0x00000024002c1947 */ /* 0x000fea0003800000 */
[----:B---3--:R-:W2:Y:S01]  /*6440*/  LDL.64 R4, [R1] ;  /* 0x0000000001047983 */ /* 0x008ea20000100a00 */
[----:B------:R-:W3:Y:S03]  /*6450*/  LDC R0, c[0x0][0x3f4] ;  /* 0x0000fd00ff007b82 */ /* 0x000ee60000000800 */
[----:B------:R0:W5:Y:S01]  /*6460*/  LDL R39, [R1+0x2c] ;  /* 0x00002c0001277983 */ /* 0x0001620000100800 */
[----:B------:R-:W-:Y:S01]  /*6470*/  BSSY B1, `(.L_x_11925) ;  /* 0x000007b000017945 */ /* 0x000fe20003800000 */
[-C--:B---3--:R-:W-:Y:S02]  /*6480*/  ISETP.GE.AND P1, PT, R29, R0.reuse, PT ;  /* 0x000000001d00720c */ /* 0x088fe40003f26270 */
[----:B--2---:R-:W-:-:S13]  /*6490*/  ISETP.GE.AND P0, PT, R4, R0, PT ;  /* 0x000000000400720c */ /* 0x004fda0003f06270 */
[----:B0-----:R-:W-:Y:S05]  /*64a0*/  @P0 BRA `(.L_x_11926) ;  /* 0x0000000400dc0947 */ /* 0x001fea0003800000 */
[----:B-----5:R-:W-:Y:S01]  /*64b0*/  IMAD.IADD R0, R17, 0x1, R39 ;  /* 0x0000000111007824 */ /* 0x020fe200078e0227 */
[----:B----4-:R-:W-:Y:S02]  /*64c0*/  SHF.R.U32.HI R14, RZ, 0x8, R20 ;  /* 0x00000008ff0e7819 */ /* 0x010fe40000011614 */
[----:B------:R-:W-:Y:S02]  /*64d0*/  LOP3.LUT R3, R20, 0xff, RZ, 0xc0, !PT ;  /* 0x000000ff14037812 */ /* 0x000fe400078ec0ff */
[----:B------:R-:W0:Y:S01]  /*64e0*/  LDS.128 R4, [R0+0xb000] ;  /* 0x00b0000000047984 */ /* 0x000e220000000c00 */
[----:B------:R-:W-:Y:S02]  /*64f0*/  LOP3.LUT R14, R14, 0xff, RZ, 0xc0, !PT ;  /* 0x000000ff0e0e7812 */ /* 0x000fe400078ec0ff */
[----:B------:R-:W-:Y:S02]  /*6500*/  SHF.R.U32.HI R26, RZ, 0x8, R21 ;  /* 0x00000008ff1a7819 */ /* 0x000fe40000011615 */
[----:B-1----:R-:W-:-:S02]  /*6510*/  SHF.R.U32.HI R30, RZ, 0x8, R13 ;  /* 0x00000008ff1e7819 */ /* 0x002fc4000001160d */
        /* <DEDUP_REMOVED lines=10> */
[----:B------:R-:W-:Y:S01]  /*65c0*/  LOP3.LUT R27, R14, 0xff, RZ, 0xc0, !PT ;  /* 0x000000ff0e1b7812 */ /* 0x000fe200078ec0ff */
        /* <DEDUP_REMOVED lines=101> */
.L_x_11926:
[----:B------:R-:W-:Y:S05]  /*6c20*/  BSYNC B1 ;  /* 0x0000000000017941 */ /* 0x000fea0003800000 */
.L_x_11925:
[----:B------:R-:W-:Y:S05]  /*6c30*/  @P1 BRA `(.L_x_11924) ;  /* 0x0000001c002c1947 */ /* 0x000fea0003800000 */
[----:B------:R-:W-:Y:S02]  /*6c40*/  LEA.HI R24, R25, R24, RZ, 0x2 ;  /* 0x0000001819187211 */ /* 0x000fe400078f10ff */
[----:B-----5:R-:W-:Y:S02]  /*6c50*/  SHF.R.U32.HI R13, RZ, 0x8, R11 ;  /* 0x00000008ff0d7819 */ /* 0x020fe4000001160b */
[--C-:B0-----:R-:W-:Y:S02]  /*6c60*/  SHF.R.S32.HI R0, RZ, 0x2, R24.reuse ;  /* 0x00000002ff007819 */ /* 0x101fe40000011418 */
[----:B------:R-:W-:Y:S02]  /*6c70*/  SHF.R.S32.HI R3, RZ, 0x1f, R24 ;  /* 0x0000001fff037819 */ /* 0x000fe40000011418 */
[----:B------:R-:W-:Y:S02]  /*6c80*/  SHF.R.U32.HI R24, RZ, 0x8, R9 ;  /* 0x00000008ff187819 */ /* 0x000fe40000011609 */
[----:B------:R-:W-:-:S02]  /*6c90*/  LEA.HI R3, R3, R0, RZ, 0x2 ;  /* 0x0000000003037211 */ /* 0x000fc400078f10ff */
[----:B------:R-:W-:Y:S02]  /*6ca0*/  SHF.R.U32.HI R15, RZ, 0x8, R8 ;  /* 0x00000008ff0f7819 */ /* 0x000fe40000011608 */
[----:B------:R-:W-:Y:S02]  /*6cb0*/  LOP3.LUT R3, R3, 0xfffffffc, RZ, 0xc0, !PT ;  /* 0xfffffffc03037812 */ /* 0x000fe400078ec0ff */
[----:B----4-:R-:W-:Y:S02]  /*6cc0*/  LOP3.LUT R14, R11, 0xff, RZ, 0xc0, !PT ;  /* 0x000000ff0b0e7812 */ /* 0x010fe400078ec0ff */
[----:B------:R-:W-:Y:S01]  /*6cd0*/  LOP3.LUT R25, R9, 0xff, RZ, 0xc0, !PT ;  /* 0x000000ff09197812 */ /* 0x000fe200078ec0ff */
[----:B------:R-:W-:Y:S01]  /*6ce0*/  IMAD.IADD R3, R0, 0x1, -R3 ;  /* 0x0000000100037824 */ /* 0x000fe200078e0a03 */
[----:B------:R-:W-:Y:S02]  /*6cf0*/  LOP3.LUT R13, R13, 0xff, RZ, 0xc0, !PT ;  /* 0x000000ff0d0d7812 */ /* 0x000fe400078ec0ff */
[----:B------:R-:W-:-:S02]  /*6d00*/  LOP3.LUT R24, R24, 0xff, RZ, 0xc0, !PT ;  /* 0x000000ff18187812 */ /* 0x000fc400078ec0ff */
[----:B------:R-:W-:Y:S01]  /*6d10*/  LOP3.LUT P0, RZ, R3, 0x2, RZ, 0xc0, !PT ;  /* 0x0000000203ff7812 */ /* 0x000fe2000780c0ff */
[----:B------:R-:W-:Y:S01]  /*6d20*/  IMAD.IADD R3, R17, 0x1, R39 ;  /* 0x0000000111037824 */ /* 0x000fe200078e0227 */
[----:B------:R-:W-:Y:S02]  /*6d30*/  LOP3.LUT R20, R8, 0xff, RZ, 0xc0, !PT ;  /* 0x000000ff08147812 */ /* 0x000fe400078ec0ff */
[----:B------:R-:W-:Y:S01]  /*6d40*/  LOP3.LUT R15, R15, 0xff, RZ, 0xc0, !PT ;  /* 0x000000ff0f0f7812 */ /* 0x000fe200078ec0ff */
[----:B------:R-:W-:Y:S01]  /*6d50*/  VIADD R0, R3, 0x20 ;  /* 0x0000002003007836 */ /* 0x000fe20000000000 */
[----:B------:R-:W-:Y:S02]  /*6d60*/  PRMT R14, R13, 0x7604, R14 ;  /* 0x000076040d0e7816 */ /* 0x000fe4000000000e */
[----:B------:R-:W-:Y:S02]  /*6d70*/  PRMT R25, R24, 0x7604, R25 ;  /* 0x0000760418197816 */ /* 0x000fe40000000019 */
[----:B------:R-:W-:-:S02]  /*6d80*/  SHF.R.U32.HI R13, RZ, 0x10, R11 ;  /* 0x00000010ff0d7819 */ /* 0x000fc4000001160b */
[----:B------:R-:W-:Y:S01]  /*6d90*/  SHF.R.U32.HI R24, RZ, 0x10, R9 ;  /* 0x00000010ff187819 */ /* 0x000fe20000011609 */
[----:B------:R-:W-:Y:S01]  /*6da0*/  @P0 VIADD R0, R3, 0xffffffe0 ;  /* 0xffffffe003000836 */ /* 0x000fe20000000000 */
[----:B------:R-:W-:Y:S02]  /*6db0*/  SHF.R.U32.HI R3, RZ, 0x8, R10 ;  /* 0x00000008ff037819 */ /* 0x000fe4000001160a */
[----:B------:R-:W-:Y:S02]  /*6dc0*/  LOP3.LUT R12, R10, 0xff, RZ, 0xc0, !PT ;  /* 0x000000ff0a0c7812 */ /* 0x000fe400078ec0ff */
[----:B------:R-:W0:Y:S01]  /*6dd0*/  LDS.128 R4, [R0+0xb000] ;  /* 0x00b0000000047984 */ /* 0x000e220000000c00 */
        /* <DEDUP_REMOVED lines=11> */
[----:B------:R-:W-:Y:S02]  /*6e90*/  LOP3.LUT R15, R15, 0xff000000, R11, 0xf8, !PT ;  /* 0xff0000000f0f7812 */ /* 0x000fe400078ef80b */
[----:B------:R-:W-:Y:S02]  /*6ea0*/  LOP3.LUT R25, R25, 0xff000000, R9, 0xf8, !PT ;  /* 0xff00000019197812 */ /* 0x000fe400078ef809 */
[----:B------:R-:W-:Y:S02]  /*6eb0*/  PRMT R13, R3, 0x7054, R12 ;  /* 0x00007054030d7816 */ /* 0x000fe4000000000c */
[----:B------:R-:W-:-:S02]  /*6ec0*/  PRMT R21, R20, 0x7054, R21 ;  /* 0x0000705414157816 */ /* 0x000fc40000000015 */
[----:B------:R-:W-:Y:S02]  /*6ed0*/  F2FP.F16.E4M3.UNPACK_B R12, R15 ;  /* 0x0000000fff0c723e */ /* 0x000fe400020006ff */
[-C--:B------:R-:W-:Y:S02]  /*6ee0*/  F2FP.F16.E4M3.UNPACK_B R20, R25.reuse ;  /* 0x00000019ff14723e */ /* 0x080fe400020006ff */
[----:B------:R-:W-:Y:S01]  /*6ef0*/  LOP3.LUT R21, R21, 0xff000000, R8, 0xf8, !PT ;  /* 0xff00000015157812 */ /* 0x000fe200078ef808 */
[----:B------:R-:W-:Y:S01]  /*6f00*/  HADD2.F32 R14, -RZ, R12.H1_H1 ;  /* 0x3000000cff0e7230 */ /* 0x000fe20000004100 */
[----:B------:R-:W-:Y:S01]  /*6f10*/  LOP3.LUT R13, R13, 0xff000000, R10, 0xf8, !PT ;  /* 0xff0000000d0d7812 */ /* 0x000fe200078ef80a */
[--C-:B------:R-:W-:Y:S01]  /*6f20*/  HADD2.F32 R24, -RZ, R20.reuse.H1_H1 ;  /* 0x30000014ff187230 */ /* 0x100fe20000004100 */
[----:B------:R-:W-:Y:S01]  /*6f30*/  F2FP.F16.E4M3.UNPACK_B R25, R25.H1 ;  /* 0x00000019ff19723e */ /* 0x000fe200030006ff */
[----:B------:R-:W-:Y:S01]  /*6f40*/  HADD2.F32 R20, -RZ, R20.H0_H0 ;  /* 0x20000014ff147230 */ /* 0x000fe20000004100 */
[-C--:B0-----:R-:W-:Y:S01]  /*6f50*/  F2FP.F16.E4M3.UNPACK_B R3, R6.reuse.H1 ;  /* 0x00000006ff03723e */ /* 0x081fe200030006ff */
[----:B------:R-:W-:Y:S01]  /*6f60*/  HADD2.F32 R12, -RZ, R12.H0_H0 ;  /* 0x2000000cff0c7230 */ /* 0x000fe20000004100 */
[----:B------:R-:W-:-:S02]  /*6f70*/  F2FP.F16.E4M3.UNPACK_B R6, R6 ;  /* 0x00000006ff06723e */ /* 0x000fc400020006ff */
[-C--:B------:R-:W-:Y:S01]  /*6f80*/  F2FP.F16.E4M3.UNPACK_B R10, R7.reuse ;  /* 0x00000007ff0a723e */ /* 0x080fe200020006ff */
[--C-:B------:R-:W-:Y:S01]  /*6f90*/  HADD2.F32 R8, -RZ, R3.reuse.H1_H1 ;  /* 0x30000003ff087230 */ /* 0x100fe20000004100 */
[----:B------:R-:W-:Y:S01]  /*6fa0*/  F2FP.F16.E4M3.UNPACK_B R11, R7.H1 ;  /* 0x00000007ff0b723e */ /* 0x000fe200030006ff */
[----:B------:R-:W-:Y:S01]  /*6fb0*/  HADD2.F32 R9, -RZ, R3.H0_H0 ;  /* 0x20000003ff097230 */ /* 0x000fe20000004100 */
[-C--:B------:R-:W-:Y:S02]  /*6fc0*/  F2FP.F16.E4M3.UNPACK_B R7, R5.reuse ;  /* 0x00000005ff07723e */ /* 0x080fe400020006ff */
[C---:B------:R-:W-:Y:S01]  /*6fd0*/  FMUL.FTZ R26, R8.reuse, R24 ;  /* 0x00000018081a7220 */ /* 0x040fe20000410000 */
[-C--:B------:R-:W-:Y:S01]  /*6fe0*/  FMUL.FTZ R27, R8, R14.reuse ;  /* 0x0000000e081b7220 */ /* 0x080fe20000410000 */
[----:B------:R-:W-:Y:S01]  /*6ff0*/  F2FP.F16.E4M3.UNPACK_B R8, R5.H1 ;  /* 0x00000005ff08723e */ /* 0x000fe200030006ff */
[--C-:B------:R-:W-:Y:S02]  /*7000*/  HADD2.F32 R5, -RZ, R6.reuse.H1_H1 ;  /* 0x30000006ff057230 */ /* 0x100fe40000004100 */
[C---:B------:R-:W-:Y:S01]  /*7010*/  FFMA.FTZ R29, R9.reuse, R14, -R26 ;  /* 0x0000000e091d7223 */ /* 0x040fe2000001081a */
[----:B-1----:R-:W-:Y:S01]  /*7020*/  FFMA.FTZ R30, R9, R24, R27 ;  /* 0x00000018091e7223 */ /* 0x002fe2000001001b */
[----:B------:R-:W-:Y:S01]  /*7030*/  HADD2.F32 R6, -RZ, R6.H0_H0 ;  /* 0x20000006ff067230 */ /* 0x000fe20000004100 */
[----:B------:R-:W-:Y:S01]  /*7040*/  F2FP.F16.E4M3.UNPACK_B R15, R15.H1 ;  /* 0x0000000fff0f723e */ /* 0x000fe200030006ff */
[C---:B------:R-:W-:Y:S01]  /*7050*/  FMUL.FTZ R9, R5.reuse, R20 ;  /* 0x0000001405097220 */ /* 0x040fe20000410000 */
[----:B------:R-:W-:Y:S01]  /*7060*/  FMUL.FTZ R27, R5, R12 ;  /* 0x0000000c051b7220 */ /* 0x000fe20000410000 */
[----:B------:R-:W-:Y:S01]  /*7070*/  HADD2.F32 R14, -RZ, R25.H0_H0 ;  /* 0x20000019ff0e7230 */ /* 0x000fe20000004100 */
[----:B------:R-:W-:Y:S01]  /*7080*/  F2FP.F16.E4M3.UNPACK_B R3, R4 ;  /* 0x00000004ff03723e */ /* 0x000fe200020006ff */
[----:B------:R-:W-:-:S02]  /*7090*/  HADD2.F32 R5, -RZ, R10.H1_H1 ;  /* 0x3000000aff057230 */ /* 0x000fc40000004100 */
        /* <DEDUP_REMOVED lines=11> */
[----:B------:R-:W-:Y:S01]  /*7150*/  HADD2.F32 R11, -RZ, R11.H0_H0 ;  /* 0x2000000bff0b7230 */ /* 0x000fe20000004100 */
[----:B------:R-:W-:Y:S01]  /*7160*/  F2FP.F16.E4M3.UNPACK_B R5, R13 ;  /* 0x0000000dff05723e */ /* 0x000fe200020006ff */
[C---:B------:R-:W-:Y:S01]  /*7170*/  FMUL.FTZ R10, R6.reuse, R15 ;  /* 0x0000000f060a7220 */ /* 0x040fe20000410000 */
[----:B------:R-:W-:Y:S01]  /*7180*/  F2FP.F16.E4M3.UNPACK_B R4, R4.H1 ;  /* 0x00000004ff04723e */ /* 0x000fe200030006ff */
[----:B------:R-:W-:Y:S01]  /*7190*/  FMUL.FTZ R20, R6, R25 ;  /* 0x0000001906147220 */ /* 0x000fe20000410000 */
[----:B------:R-:W-:Y:S01]  /*71a0*/  F2FP.F16.E4M3.UNPACK_B R12, R21 ;  /* 0x00000015ff0c723e */ /* 0x000fe200020006ff */
[----:B------:R-:W-:Y:S01]  /*71b0*/  FFMA.FTZ R34, R11, R25, R10 ;  /* 0x000000190b227223 */ /* 0x000fe2000001000a */
[----:B------:R-:W-:-:S02]  /*71c0*/  HADD2.F32 R10, -RZ, R5.H1_H1 ;  /* 0x30000005ff0a7230 */ /* 0x000fc40000004100 */
[----:B------:R-:W-:Y:S01]  /*71d0*/  FFMA.FTZ R33, R11, R15, -R20 ;  /* 0x0000000f0b217223 */ /* 0x000fe20000010814 */
[----:B------:R-:W-:Y:S01]  /*71e0*/  HADD2.F32 R9, -RZ, R5.H0_H0 ;  /* 0x20000005ff097230 */ /* 0x000fe20000004100 */
[----:B------:R-:W-:Y:S01]  /*71f0*/  F2FP.F16.E4M3.UNPACK_B R13, R13.H1 ;  /* 0x0000000dff0d723e */ /* 0x000fe200030006ff */
[----:B------:R-:W-:Y:S01]  /*7200*/  HADD2.F32 R14, -RZ, R12.H1_H1 ;  /* 0x3000000cff0e7230 */ /* 0x000fe20000004100 */
[----:B------:R-:W-:Y:S01]  /*7210*/  F2FP.F16.E4M3.UNPACK_B R21, R21.H1 ;  /* 0x00000015ff15723e */ /* 0x000fe200030006ff */
[--C-:B------:R-:W-:Y:S02]  /*7220*/  HADD2.F32 R6, -RZ, R4.reuse.H1_H1 ;  /* 0x30000004ff067230 */ /* 0x100fe40000004100 */
[----:B------:R-:W-:Y:S02]  /*7230*/  HADD2.F32 R5, -RZ, R4.H0_H0 ;  /* 0x20000004ff057230 */ /* 0x000fe40000004100 */
[----:B------:R-:W-:Y:S02]  /*7240*/  HADD2.F32 R12, -RZ, R12.H0_H0 ;  /* 0x2000000cff0c7230 */ /* 0x000fe40000004100 */
[----:B------:R-:W-:Y:S01]  /*7250*/  FMUL.FTZ R20, R6, R14 ;  /* 0x0000000e06147220 */ /* 0x000fe20000410000 */
[----:B------:R-:W-:-:S02]  /*7260*/  HADD2.F32 R4, -RZ, R3.H1_H1 ;  /* 0x30000003ff047230 */ /* 0x000fc40000004100 */
[-C--:B------:R-:W-:Y:S01]  /*7270*/  FMUL.FTZ R24, R6, R10.reuse ;  /* 0x0000000a06187220 */ /* 0x080fe20000410000 */
[----:B------:R-:W-:Y:S02]  /*7280*/  HADD2.F32 R3, -RZ, R3.H0_H0 ;  /* 0x20000003ff037230 */ /* 0x000fe40000004100 */
[C---:B------:R-:W-:Y:S01]  /*7290*/  FFMA.FTZ R20, R5.reuse, R10, -R20 ;  /* 0x0000000a05147223 */ /* 0x040fe20000010814 */
[----:B------:R-:W-:Y:S02]  /*72a0*/  HADD2.F32 R10, -RZ, R21.H0_H0 ;  /* 0x20000015ff0a7230 */ /* 0x000fe40000004100 */
[C---:B------:R-:W-:Y:S01]  /*72b0*/  FMUL.FTZ R6, R4.reuse, R12 ;  /* 0x0000000c04067220 */ /* 0x040fe20000410000 */
[-C--:B------:R-:W-:Y:S01]  /*72c0*/  FMUL.FTZ R15, R4, R9.reuse ;  /* 0x00000009040f7220 */ /* 0x080fe20000410000 */
[----:B------:R-:W-:Y:S01]  /*72d0*/  FFMA.FTZ R25, R5, R14, R24 ;  /* 0x0000000e05197223 */ /* 0x000fe20000010018 */
[----:B------:R-:W-:Y:S02]  /*72e0*/  HADD2.F32 R5, -RZ, R13.H1_H1 ;  /* 0x3000000dff057230 */ /* 0x000fe40000004100 */
[----:B------:R-:W-:Y:S01]  /*72f0*/  FFMA.FTZ R11, R3, R9, -R6 ;  /* 0x00000009030b7223 */ /* 0x000fe20000010806 */
[----:B------:R-:W-:-:S02]  /*7300*/  HADD2.F32 R9, -RZ, R21.H1_H1 ;  /* 0x30000015ff097230 */ /* 0x000fc40000004100 */
[----:B------:R-:W-:Y:S01]  /*7310*/  FFMA.FTZ R12, R3, R12, R15 ;  /* 0x0000000c030c7223 */ /* 0x000fe2000001000f */
[--C-:B------:R-:W-:Y:S02]  /*7320*/  HADD2.F32 R4, -RZ, R8.reuse.H1_H1 ;  /* 0x30000008ff047230 */ /* 0x100fe40000004100 */
[----:B------:R-:W-:Y:S02]  /*7330*/  HADD2.F32 R3, -RZ, R7.H1_H1 ;  /* 0x30000007ff037230 */ /* 0x000fe40000004100 */
[----:B------:R-:W-:Y:S02]  /*7340*/  HADD2.F32 R6, -RZ, R13.H0_H0 ;  /* 0x2000000dff067230 */ /* 0x000fe40000004100 */
[C---:B------:R-:W-:Y:S01]  /*7350*/  FMUL.FTZ R13, R4.reuse, R9 ;  /* 0x00000009040d7220 */ /* 0x040fe20000410000 */
[----:B------:R-:W-:Y:S02]  /*7360*/  HADD2.F32 R8, -RZ, R8.H0_H0 ;  /* 0x20000008ff087230 */ /* 0x000fe40000004100 */
[----:B------:R-:W-:Y:S01]  /*7370*/  FMUL.FTZ R14, R4, R5 ;  /* 0x00000005040e7220 */ /* 0x000fe20000410000 */
[----:B------:R-:W-:-:S02]  /*7380*/  HADD2.F32 R7, -RZ, R7.H0_H0 ;  /* 0x20000007ff077230 */ /* 0x000fc40000004100 */
        /* <DEDUP_REMOVED lines=13> */
[----:B------:R-:W-:-:S05]  /*7460*/  F2FP.SATFINITE.E4M3.F32.PACK_AB_MERGE_C R5, R10, R5, R13 ;  /* 0x000000050a05723e */ /* 0x000fca000480700d */
[----:B------:R2:W-:Y:S01]  /*7470*/  STS.128 [R0+0xb000], R4 ;  /* 0x00b0000400007388 */ /* 0x0005e20000000c00 */
[----:B------:R-:W-:Y:S05]  /*7480*/  BRA `(.L_x_11924) ;  /* 0x0000001400187947 */ /* 0x000fea0003800000 */
.L_x_11918:
        /* <DEDUP_REMOVED lines=32> */
.L_x_12183:
[----:B0-----:R-:W5:Y:S01]  /*7690*/  LDL R5, [R1+0x8] ;  /* 0x0000080001057983 */ /* 0x001f620000100800 */
[----:B------:R-:W0:Y:S03]  /*76a0*/  LDC R13, c[0x0][0x3f4] ;  /* 0x0000fd00ff0d7b82 */ /* 0x000e260000000800 */
[----:B------:R-:W2:Y:S01]  /*76b0*/  LDL R7, [R1+0x5c] ;  /* 0x00005c0001077983 */ /* 0x000ea20000100800 */
[----:B------:R-:W-:Y:S01]  /*76c0*/  BSSY B1, `(.L_x_11928) ;  /* 0x0000017000017945 */ /* 0x000fe20003800000 */
[----:B------:R-:W-:Y:S02]  /*76d0*/  CS2R R24, SRZ ;  /* 0x0000000000187805 */ /* 0x000fe4000001ff00 */
        /* <DEDUP_REMOVED lines=9> */
[----:B0-----:R-:W-:Y:S06]  /*7770*/  @P0 BRA `(.L_x_11929) ;  /* 0x00000000002c0947 */ /* 0x001fec0003800000 */
[----:B------:R-:W-:Y:S01]  /*7780*/  ULDC UR4, c[0x0][0x3f4] ;  /* 0x0000fd0000047ab9 */ /* 0x000fe20000000800 */
[C---:B------:R-:W-:Y:S02]  /*7790*/  IADD3 R6, P0, R156.reuse, R3, RZ ;  /* 0x000000039c067210 */ /* 0x040fe40007f1e0ff */
[----:B------:R-:W-:Y:S02]  /*77a0*/  CS2R R24, SRZ ;  /* 0x0000000000187805 */ /* 0x000fe4000001ff00 */
[C---:B------:R-:W-:Y:S02]  /*77b0*/  ISETP.GE.AND P2, PT, R156.reuse, UR4, PT ;  /* 0x000000049c007c0c */ /* 0x040fe4000bf46270 */
[----:B------:R-:W-:Y:S02]  /*77c0*/  SHF.R.S32.HI R3, RZ, 0x1f, R156 ;  /* 0x0000001fff037819 */ /* 0x000fe4000001149c */
[----:B----4-:R-:W-:-:S03]  /*77d0*/  IADD3 R14, P1, R156, R14, RZ ;  /* 0x0000000e9c0e7210 */ /* 0x010fc60007f3e0ff */
[--C-:B-1----:R-:W-:Y:S02]  /*77e0*/  IMAD.X R7, R0, 0x1, R3.reuse, P0 ;  /* 0x0000000100077824 */ /* 0x102fe400000e0603 */
[----:B---3--:R-:W-:-:S04]  /*77f0*/  IMAD.X R15, R4, 0x1, R3, P1 ;  /* 0x00000001040f7824 */ /* 0x008fc800008e0603 */
[----:B------:R-:W-:Y:S05]  /*7800*/  @P2 BRA `(.L_x_11929) ;  /* 0x0000000000082947 */ /* 0x000fea0003800000 */
[----:B------:R0:W5:Y:S04]  /*7810*/  LD.E.128 R24, desc[UR44][R6.64] ;  /* 0x0000002c06187980 */ /* 0x000168000c101d00 */
[----:B------:R0:W5:Y:S02]  /*7820*/  LD.E.128 R8, desc[UR44][R14.64] ;  /* 0x0000002c0e087980 */ /* 0x000164000c101d00 */
.L_x_11929:
[----:B------:R-:W-:Y:S05]  /*7830*/  BSYNC B1 ;  /* 0x0000000000017941 */ /* 0x000fea0003800000 */
.L_x_11928:
[----:B-1----:R-:W2:Y:S01]  /*7840*/  LDL.LU R0, [R1+0x44] ;  /* 0x0000440001007983 */ /* 0x002ea20000300800 */
[----:B------:R-:W1:Y:S01]  /*7850*/  SYNCS.PHASECHK.TRANS64.TRYWAIT P1, [R17+URZ+0x13200], R12 ;  /* 0x0132000c110075a7 */ /* 0x000e62000802017f */
[----:B------:R-:W3:Y:S01]  /*7860*/  S2R R3, SR_TID.X ;  /* 0x0000000000037919 */ /* 0x000ee20000002100 */
[----:B------:R-:W-:Y:S01]  /*7870*/  ISETP.GE.AND P0, PT, R156, R13, PT ;  /* 0x0000000d9c00720c */ /* 0x000fe20003f06270 */
[----:B------:R-:W-:Y:S01]  /*7880*/  BSSY B1, `(.L_x_11930) ;  /* 0x0000009000017945 */ /* 0x000fe20003800000 */
[C---:B---3--:R-:W-:Y:S02]  /*7890*/  VIADD R4, R3.reuse, 0xffffff80 ;  /* 0xffffff8003047836 */ /* 0x048fe40000000000 */
[----:B------:R-:W-:-:S05]  /*78a0*/  VIADD R3, R3, 0xffffff80 ;  /* 0xffffff8003037836 */ /* 0x000fca0000000000 */
[----:B------:R-:W-:-:S04]  /*78b0*/  LEA.HI R3, R3, R4, RZ, 0x1 ;  /* 0x0000000403037211 */ /* 0x000fc800078f08ff */
[----:B------:R-:W-:Y:S01]  /*78c0*/  SHF.R.S32.HI R3, RZ, 0x1, R3 ;  /* 0x00000001ff037819 */ /* 0x000fe20000011403 */
[----:B--2---:R-:W-:-:S05]  /*78d0*/  IMAD R0, R0, -0xc0, R5 ;  /* 0xffffff4000007824 */ /* 0x004fca00078e0205 */
[----:B------:R-:W-:-:S04]  /*78e0*/  VIMNMX R0, R0, 0xc0, PT ;  /* 0x000000c000007848 */ /* 0x000fc80003fe0100 */
[----:B------:R-:W-:Y:S01]  /*78f0*/  ISETP.GE.OR P0, PT, R3, R0, P0 ;  /* 0x000000000300720c */ /* 0x000fe20000706670 */
[----:B-1----:R-:W-:-:S12]  /*7900*/  @!P1 BRA `(.L_x_11931) ;  /* 0x000001b8007c9947 */ /* 0x002fd80003800000 */
.L_x_12184:
[----:B------:R-:W-:Y:S05]  /*7910*/  BSYNC B1 ;  /* 0x0000000000017941 */ /* 0x000fea0003800000 */
.L_x_11930:
[----:B------:R-:W-:Y:S05]  /*7920*/  @P0 BRA `(.L_x_11924) ;  /* 0x0000000c00f00947 */ /* 0x000fea0003800000 */
[----:B0---4-:R-:W2:Y:S04]  /*7930*/  LDL R14, [R1+0x3c] ;  /* 0x00003c00010e7983 */ /* 0x011ea80000100800 */
[----:B------:R-:W3:Y:S04]  /*7940*/  LDL R21, [R1+0x50] ;  /* 0x0000500001157983 */ /* 0x000ee80000100800 */
[----:B------:R-:W4:Y:S01]  /*7950*/  LDL R51, [R1+0x60] ;  /* 0x0000600001337983 */ /* 0x000f220000100800 */
[----:B-----5:R-:W-:Y:S02]  /*7960*/  SHF.R.U32.HI R0, RZ, 0x8, R24 ;  /* 0x00000008ff007819 */ /* 0x020fe40000011618 */
[----:B------:R-:W-:-:S02]  /*7970*/  LOP3.LUT R3, R24, 0xff, RZ, 0xc0, !PT ;  /* 0x000000ff18037812 */ /* 0x000fc400078ec0ff */
[----:B------:R-:W-:Y:S02]  /*7980*/  LOP3.LUT R0, R0, 0xff, RZ, 0xc0, !PT ;  /* 0x000000ff00007812 */ /* 0x000fe400078ec0ff */
[----:B------:R-:W-:Y:S02]  /*7990*/  SHF.R.U32.HI R4, RZ, 0x8, R25 ;  /* 0x00000008ff047819 */ /* 0x000fe40000011619 */
[----:B------:R-:W-:Y:S01]  /*79a0*/  PRMT R20, R0, 0x7604, R3 ;  /* 0x0000760400147816 */ /* 0x000fe20000000003 */
[----:B------:R-:W-:Y:S01]  /*79b0*/  IMAD.IADD R0, R156, 0x1, R13 ;  /* 0x000000019c007824 */ /* 0x000fe200078e020d */
[----:B------:R-:W-:Y:S02]  /*79c0*/  LOP3.LUT R5, R25, 0xff, RZ, 0xc0, !PT ;  /* 0x000000ff19057812 */ /* 0x000fe400078ec0ff */
[----:B------:R-:W-:Y:S02]  /*79d0*/  LOP3.LUT R4, R4, 0xff, RZ, 0xc0, !PT ;  /* 0x000000ff04047812 */ /* 0x000fe400078ec0ff */
[----:B------:R-:W-:-:S02]  /*79e0*/  SHF.R.U32.HI R3, RZ, 0x8, R26 ;  /* 0x00000008ff037819 */ /* 0x000fc4000001161a */
[----:B------:R-:W-:Y:S02]  /*79f0*/  PRMT R30, R4, 0x7604, R5 ;  /* 0x00007604041e7816 */ /* 0x000fe40000000005 */
[----:B------:R-:W-:Y:S02]  /*7a00*/  SHF.R.U32.HI R7, RZ, 0x8, R8 ;  /* 0x00000008ff077819 */ /* 0x000fe40000011608 */
[----:B------:R-:W-:Y:S02]  /*7a10*/  LOP3.LUT R4, R26, 0xff, RZ, 0xc0, !PT ;  /* 0x000000ff1a047812 */ /* 0x000fe400078ec0ff */
[----:B------:R-:W-:Y:S02]  /*7a20*/  LOP3.LUT R3, R3, 0xff, RZ, 0xc0, !PT ;  /* 0x000000ff03037812 */ /* 0x000fe400078ec0ff */
[----:B-1----:R-:W-:Y:S02]  /*7a30*/  LOP3.LUT R12, R8, 0xff, RZ, 0xc0, !PT ;  /* 0x000000ff080c7812 */ /* 0x002fe400078ec0ff */
[----:B------:R-:W-:-:S02]  /*7a40*/  LOP3.LUT R7, R7, 0xff, RZ, 0xc0, !PT ;  /* 0x000000ff07077812 */ /* 0x000fc400078ec0ff */
        /* <DEDUP_REMOVED lines=18> */
[----:B------:R-:W-:Y:S02]  /*7b70*/  LOP3.LUT R3, R3, 0xff, RZ, 0xc0, !PT ;  /* 0x000000ff03037812 */ /* 0x000fe400078ec0ff */
[----:B------:R-:W-:Y:S02]  /*7b80*/  LOP3.LUT R29, R29, 0xff, RZ, 0xc0, !PT ;  /* 0x000000ff1d1d7812 */ /* 0x000fe400078ec0ff */
[----:B------:R-:W-:Y:S02]  /*7b90*/  PRMT R31, R31, 0x7054, R34 ;  /* 0x000070541f1f7816 */ /* 0x000fe40000000022 */
        /* <DEDUP_REMOVED lines=9> */
[----:B------:R-:W-:Y:S02]  /*7c30*/  PRMT R33, R20, 0x7054, R33 ;  /* 0x0000705414217816 */ /* 0x000fe40000000021 */
[----:B------:R-:W-:Y:S02]  /*7c40*/  LOP3.LUT R43, R43, 0xff000000, R11, 0xf8, !PT ;  /* 0xff0000002b2b7812 */ /* 0x000fe400078ef80b */
[----:B------:R-:W-:Y:S02]  /*7c50*/  LOP3.LUT R20, R3, 0xff000000, R24, 0xf8, !PT ;  /* 0xff00000003147812 */ /* 0x000fe400078ef818 */
[----:B------:R-:W-:Y:S02]  /*7c60*/  LOP3.LUT R3, R29, 0xff000000, R26, 0xf8, !PT ;  /* 0xff0000001d037812 */ /* 0x000fe400078ef81a */
[----:B------:R-:W-:Y:S02]  /*7c70*/  LOP3.LUT R29, R33, 0xff000000, R8, 0xf8, !PT ;  /* 0xff000000211d7812 */ /* 0x000fe400078ef808 */
[----:B--2---:R-:W-:-:S02]  /*7c80*/  SHF.R.U32.HI R13, RZ, 0x3, R14 ;  /* 0x00000003ff0d7819 */ /* 0x004fc4000001160e */
[----:B------:R-:W-:Y:S02]  /*7c90*/  LOP3.LUT R0, R14, 0x30, R0, 0xf8, !PT ;  /* 0x000000300e007812 */ /* 0x000fe400078ef800 */
[----:B------:R-:W-:Y:S02]  /*7ca0*/  LOP3.LUT R14, R10, 0xff, RZ, 0xc0, !PT ;  /* 0x000000ff0a0e7812 */ /* 0x000fe400078ec0ff */
[----:B------:R-:W-:Y:S02]  /*7cb0*/  LOP3.LUT R0, R0, R13, RZ, 0x3c, !PT ;  /* 0x0000000d00007212 */ /* 0x000fe400078e3cff */
[----:B------:R-:W-:Y:S01]  /*7cc0*/  SHF.R.U32.HI R13, RZ, 0x8, R10 ;  /* 0x00000008ff0d7819 */ /* 0x000fe2000001160a */
[----:B----4-:R-:W0:Y:S01]  /*7cd0*/  LDS.128 R4, [R51+0xb000] ;  /* 0x00b0000033047984 */ /* 0x010e220000000c00 */
[----:B---3--:R-:W-:Y:S02]  /*7ce0*/  IADD3 R0, R17, R21, R0 ;  /* 0x0000001511007210 */ /* 0x008fe40007ffe000 */
[----:B------:R-:W-:-:S02]  /*7cf0*/  LOP3.LUT R13, R13, 0xff, RZ, 0xc0, !PT ;  /* 0x000000ff0d0d7812 */ /* 0x000fc400078ec0ff */
[----:B------:R-:W-:Y:S02]  /*7d00*/  SHF.R.U32.HI R21, RZ, 0x10, R25 ;  /* 0x00000010ff157819 */ /* 0x000fe40000011619 */
[----:B------:R-:W-:Y:S02]  /*7d10*/  PRMT R37, R13, 0x7604, R14 ;  /* 0x000076040d257816 */ /* 0x000fe4000000000e */
[----:B------:R-:W1:Y:S01]  /*7d20*/  LDS.128 R12, [R0+0xb000] ;  /* 0x00b00000000c7984 */ /* 0x000e620000000c00 */
[----:B------:R-:W-:Y:S02]  /*7d30*/  LOP3.LUT R21, R21, 0xff, RZ, 0xc0, !PT ;  /* 0x000000ff15157812 */ /* 0x000fe400078ec0ff */
[----:B------:R-:W-:Y:S02]  /*7d40*/  PRMT R41, R32, 0x7054, R37 ;  /* 0x0000705420297816 */ /* 0x000fe40000000025 */
[----:B------:R-:W-:Y:S02]  /*7d50*/  PRMT R21, R21, 0x7054, R30 ;  /* 0x0000705415157816 */ /* 0x000fe4000000001e */
[----:B------:R-:W-:-:S02]  /*7d60*/  SHF.R.U32.HI R30, RZ, 0x10, R9 ;  /* 0x00000010ff1e7819 */ /* 0x000fc40000011609 */
[----:B------:R-:W-:Y:S02]  /*7d70*/  LOP3.LUT R32, R21, 0xff000000, R25, 0xf8, !PT ;  /* 0xff00000015207812 */ /* 0x000fe400078ef819 */
[----:B------:R-:W-:Y:S02]  /*7d80*/  LOP3.LUT R30, R30, 0xff, RZ, 0xc0, !PT ;  /* 0x000000ff1e1e7812 */ /* 0x000fe400078ec0ff */
[----:B------:R-:W-:Y:S02]  /*7d90*/  LOP3.LUT R8, R41, 0xff000000, R10, 0xf8, !PT ;  /* 0xff00000029087812 */ /* 0x000fe400078ef80a */
[----:B------:R-:W-:Y:S02]  /*7da0*/  PRMT R35, R30, 0x7054, R35 ;  /* 0x000070541e237816 */ /* 0x000fe40000000023 */
[----:B------:R-:W-:Y:S02]  /*7db0*/  F2FP.F16.E4M3.UNPACK_B R26, R32 ;  /* 0x00000020ff1a723e */ /* 0x000fe400020006ff */
[----:B------:R-:W-:-:S02]  /*7dc0*/  LOP3.LUT R39, R35, 0xff000000, R9, 0xf8, !PT ;  /* 0xff00000023277812 */ /* 0x000fc400078ef809 */
[----:B------:R-:W-:Y:S01]  /*7dd0*/  LOP3.LUT R37, R31, 0xff000000, R27, 0xf8, !PT ;  /* 0xff0000001f257812 */ /* 0x000fe200078ef81b */
[--C-:B------:R-:W-:Y:S01]  /*7de0*/  HADD2.F32 R38, -RZ, R26.reuse.H0_H0 ;  /* 0x2000001aff267230 */ /* 0x100fe20000004100 */
[-C--:B------:R-:W-:Y:S01]  /*7df0*/  F2FP.F16.E4M3.UNPACK_B R40, R39.reuse ;  /* 0x00000027ff28723e */ /* 0x080fe200020006ff */
[----:B------:R-:W-:Y:S01]  /*7e00*/  HADD2.F32 R26, -RZ, R26.H1_H1 ;  /* 0x3000001aff1a7230 */ /* 0x000fe20000004100 */
[----:B------:R-:W-:Y:S02]  /*7e10*/  F2FP.F16.E4M3.UNPACK_B R39, R39.H1 ;  /* 0x00000027ff27723e */ /* 0x000fe400030006ff */
[----:B------:R-:W-:Y:S01]  /*7e20*/  F2FP.F16.E4M3.UNPACK_B R32, R32.H1 ;  /* 0x00000020ff20723e */ /* 0x000fe200030006ff */
[--C-:B------:R-:W-:Y:S02]  /*7e30*/  HADD2.F32 R42, -RZ, R40.reuse.H0_H0 ;  /* 0x20000028ff2a7230 */ /* 0x100fe40000004100 */
[----:B------:R-:W-:Y:S01]  /*7e40*/  HADD2.F32 R40, -RZ, R40.H1_H1 ;  /* 0x30000028ff287230 */ /* 0x000fe20000004100 */
[----:B0-----:R-:W-:-:S02]  /*7e50*/  F2FP.F16.E4M3.UNPACK_B R10, R5 ;  /* 0x00000005ff0a723e */ /* 0x001fc400020006ff */
[----:B------:R-:W-:Y:S02]  /*7e60*/  F2FP.F16.E4M3.UNPACK_B R24, R5.H1 ;  /* 0x00000005ff18723e */ /* 0x000fe400030006ff */
[-C--:B------:R-:W-:Y:S01]  /*7e70*/  F2FP.F16.E4M3.UNPACK_B R30, R7.reuse ;  /* 0x00000007ff1e723e */ /* 0x080fe200020006ff */
[----:B------:R-:W-:Y:S01]  /*7e80*/  HADD2.F32 R9, -RZ, R10.H0_H0 ;  /* 0x2000000aff097230 */ /* 0x000fe20000004100 */
[----:B------:R-:W-:Y:S02]  /*7e90*/  F2FP.F16.E4M3.UNPACK_B R33, R7.H1 ;  /* 0x00000007ff21723e */ /* 0x000fe400030006ff */
[----:B------:R-:W-:Y:S02]  /*7ea0*/  F2FP.F16.E4M3.UNPACK_B R31, R4.H1 ;  /* 0x00000004ff1f723e */ /* 0x000fe400030006ff */
[----:B-1----:R-:W-:Y:S02]  /*7eb0*/  F2FP.F16.E4M3.UNPACK_B R11, R13 ;  /* 0x0000000dff0b723e */ /* 0x002fe400020006ff */
[----:B------:R-:W-:-:S02]  /*7ec0*/  F2FP.F16.E4M3.UNPACK_B R27, R12 ;  /* 0x0000000cff1b723e */ /* 0x000fc400020006ff */
[----:B------:R-:W-:Y:S01]  /*7ed0*/  F2FP.F16.E4M3.UNPACK_B R35, R12.H1 ;  /* 0x0000000cff23723e */ /* 0x000fe200030006ff */
[--C-:B------:R-:W-:Y:S01]  /*7ee0*/  HADD2.F32 R5, -RZ, R11.reuse.H0_H0 ;  /* 0x2000000bff057230 */ /* 0x100fe20000004100 */
[----:B------:R-:W-:Y:S01]  /*7ef0*/  F2FP.F16.E4M3.UNPACK_B R25, R13.H1 ;  /* 0x0000000dff19723e */ /* 0x000fe200030006ff */
[----:B------:R-:W-:Y:S01]  /*7f00*/  HADD2.F32 R11, -RZ, R11.H1_H1 ;  /* 0x3000000bff0b7230 */ /* 0x000fe20000004100 */
[-C--:B------:R-:W-:Y:S02]  /*7f10*/  F2FP.F16.E4M3.UNPACK_B R34, R15.reuse ;  /* 0x0000000fff22723e */ /* 0x080fe400020006ff */
[C---:B------:R-:W-:Y:S01]  /*7f20*/  FMUL.FTZ R12, R5.reuse, R42 ;  /* 0x0000002a050c7220 */ /* 0x040fe20000410000 */
[-C--:B------:R-:W-:Y:S01]  /*7f30*/  FMUL.FTZ R13, R5, R38.reuse ;  /* 0x00000026050d7220 */ /* 0x080fe20000410000 */
[----:B------:R-:W-:Y:S01]  /*7f40*/  F2FP.F16.E4M3.UNPACK_B R36, R15.H1 ;  /* 0x0000000fff24723e */ /* 0x000fe200030006ff */
[----:B------:R-:W-:Y:S02]  /*7f50*/  HADD2.F32 R15, -RZ, R32.H0_H0 ;  /* 0x20000020ff0f7230 */ /* 0x000fe40000004100 */
[----:B------:R-:W-:Y:S01]  /*7f60*/  FFMA.FTZ R5, R9, R38, -R12 ;  /* 0x0000002609057223 */ /* 0x000fe2000001080c */
[----:B------:R-:W-:-:S02]  /*7f70*/  HADD2.F32 R12, -RZ, R10.H1_H1 ;  /* 0x3000000aff0c7230 */ /* 0x000fc40000004100 */
[----:B------:R-:W-:Y:S01]  /*7f80*/  FFMA.FTZ R9, R9, R42, R13 ;  /* 0x0000002a09097223 */ /* 0x000fe2000001000d */
[----:B------:R-:W-:Y:S02]  /*7f90*/  HADD2.F32 R38, -RZ, R39.H0_H0 ;  /* 0x20000027ff267230 */ /* 0x000fe40000004100 */
[C---:B------:R-:W-:Y:S01]  /*7fa0*/  FMUL.FTZ R41, R11.reuse, R40 ;  /* 0x000000280b297220 */ /* 0x040fe20000410000 */
[----:B------:R-:W-:Y:S02]  /*7fb0*/  HADD2.F32 R10, -RZ, R25.H0_H0 ;  /* 0x20000019ff0a7230 */ /* 0x000fe40000004100 */
[----:B------:R-:W-:Y:S01]  /*7fc0*/  FMUL.FTZ R11, R11, R26 ;  /* 0x0000001a0b0b7220 */ /* 0x000fe20000410000 */
[----:B------:R-:W-:Y:S01]  /*7fd0*/  HADD2.F32 R13, -RZ, R24.H0_H0 ;  /* 0x20000018ff0d7230 */ /* 0x000fe20000004100 */
[----:B------:R-:W-:Y:S01]  /*7fe0*/  F2FP.F16.E4M3.UNPACK_B R21, R4 ;  /* 0x00000004ff15723e */ /* 0x000fe200020006ff */
[----:B------:R-:W-:Y:S02]  /*7ff0*/  HADD2.F32 R32, -RZ, R32.H1_H1 ;  /* 0x30000020ff207230 */ /* 0x000fe40000004100 */
[C---:B------:R-:W-:Y:S01]  /*8000*/  FMUL.FTZ R42, R10.reuse, R38 ;  /* 0x000000260a2a7220 */ /* 0x040fe20000410000 */
[-C--:B------:R-:W-:Y:S01]  /*8010*/  FMUL.FTZ R45, R10, R15.reuse ;  /* 0x0000000f0a2d7220 */ /* 0x080fe20000410000 */
[C---:B------:R-:W-:Y:S01]  /*8020*/  FFMA.FTZ R10, R12.reuse, R26, -R41 ;  /* 0x0000001a0c0a7223 */ /* 0x040fe20000010829 */
[----:B------:R-:W-:Y:S01]  /*8030*/  FFMA.FTZ R12, R12, R40, R11 ;  /* 0x000000280c0c7223 */ /* 0x000fe2000001000b */
[C---:B------:R-:W-:Y:S01]  /*8040*/  FFMA.FTZ R11, R13.reuse, R15, -R42 ;  /* 0x0000000f0d0b7223 */ /* 0x040fe2000001082a */
        /* <DEDUP_REMOVED lines=20> */
[----:B------:R-:W-:Y:S01]  /*8190*/  FFMA.FTZ R15, R25, R39, -R44 ;  /* 0x00000027190f7223 */ /* 0x000fe2000001082c */
[----:B------:R-:W-:-:S02]  /*81a0*/  HADD2.F32 R39, -RZ, R38.H1_H1 ;  /* 0x30000026ff277230 */ /* 0x000fc40000004100 */
[----:B------:R-:W-:Y:S01]  /*81b0*/  FFMA.FTZ R25, R25, R42, R47 ;  /* 0x0000002a19197223 */ /* 0x000fe2000001002f */
[----:B------:R-:W-:Y:S01]  /*81c0*/  F2FP.F16.E4M3.UNPACK_B R38, R37.H1 ;  /* 0x00000025ff26723e */ /* 0x000fe200030006ff */
[----:B------:R-:W-:Y:S01]  /*81d0*/  HADD2.F32 R32, -RZ, R30.H1_H1 ;  /* 0x3000001eff207230 */ /* 0x000fe20000004100 */
[-C--:B------:R-:W-:Y:S01]  /*81e0*/  F2FP.F16.E4M3.UNPACK_B R6, R14.reuse ;  /* 0x0000000eff06723e */ /* 0x080fe200020006ff */
[----:B------:R-:W-:Y:S01]  /*81f0*/  HADD2.F32 R30, -RZ, R34.H1_H1 ;  /* 0x30000022ff1e7230 */ /* 0x000fe20000004100 */
[----:B------:R-:W-:Y:S01]  /*8200*/  F2FP.F16.E4M3.UNPACK_B R14, R14.H1 ;  /* 0x0000000eff0e723e */ /* 0x000fe200030006ff */
[----:B------:R-:W-:Y:S01]  /*8210*/  HADD2.F32 R42, -RZ, R43.H0_H0 ;  /* 0x2000002bff2a7230 */ /* 0x000fe20000004100 */
[----:B------:R-:W-:Y:S01]  /*8220*/  F2FP.SATFINITE.E4M3.F32.PACK_AB_MERGE_C R11, R24, R11, RZ ;  /* 0x0000000b180b723e */ /* 0x000fe200048070ff */
[----:B------:R-:W-:Y:S02]  /*8230*/  HADD2.F32 R37, -RZ, R36.H0_H0 ;  /* 0x20000024ff257230 */ /* 0x000fe40000004100 */
[----:B------:R-:W-:Y:S01]  /*8240*/  FMUL.FTZ R45, R30, R41 ;  /* 0x000000291e2d7220 */ /* 0x000fe20000410000 */
[----:B------:R-:W-:-:S02]  /*8250*/  HADD2.F32 R40, -RZ, R38.H0_H0 ;  /* 0x20000026ff287230 */ /* 0x000fc40000004100 */
[-C--:B------:R-:W-:Y:S01]  /*8260*/  FMUL.FTZ R44, R30, R39.reuse ;  /* 0x000000271e2c7220 */ /* 0x080fe20000410000 */
[----:B------:R-:W-:Y:S02]  /*8270*/  HADD2.F32 R34, -RZ, R33.H0_H0 ;  /* 0x20000021ff227230 */ /* 0x000fe40000004100 */
[C---:B------:R-:W-:Y:S01]  /*8280*/  FMUL.FTZ R47, R37.reuse, R42 ;  /* 0x0000002a252f7220 */ /* 0x040fe20000410000 */
[C---:B------:R-:W-:Y:S01]  /*8290*/  FFMA.FTZ R30, R32.reuse, R39, -R45 ;  /* 0x00000027201e7223 */ /* 0x040fe2000001082d */
[-C--:B------:R-:W-:Y:S01]  /*82a0*/  FMUL.FTZ R37, R37, R40.reuse ;  /* 0x0000002825257220 */ /* 0x080fe20000410000 */
[----:B------:R-:W-:Y:S01]  /*82b0*/  FFMA.FTZ R32, R32, R41, R44 ;  /* 0x0000002920207223 */ /* 0x000fe2000001002c */
[C---:B------:R-:W-:Y:S01]  /*82c0*/  FFMA.FTZ R47, R34.reuse, R40, -R47 ;  /* 0x00000028222f7223 */ /* 0x040fe2000001082f */
[----:B------:R-:W-:Y:S01]  /*82d0*/  HADD2.F32 R40, -RZ, R38.H1_H1 ;  /* 0x30000026ff287230 */ /* 0x000fe20000004100 */
[----:B------:R-:W-:Y:S01]  /*82e0*/  F2FP.F16.E4M3.UNPACK_B R41, R29.H1 ;  /* 0x0000001dff29723e */ /* 0x000fe200030006ff */
[----:B------:R-:W-:Y:S01]  /*82f0*/  FFMA.FTZ R45, R34, R42, R37 ;  /* 0x0000002a222d7223 */ /* 0x000fe20000010025 */
[----:B------:R-:W-:Y:S01]  /*8300*/  F2FP.F16.E4M3.UNPACK_B R38, R20.H1 ;  /* 0x00000014ff26723e */ /* 0x000fe200030006ff */
[----:B------:R-:W-:Y:S01]  /*8310*/  HADD2.F32 R43, -RZ, R43.H1_H1 ;  /* 0x3000002bff2b7230 */ /* 0x000fe20000004100 */
[----:B------:R-:W-:Y:S01]  /*8320*/  F2FP.SATFINITE.E4M3.F32.PACK_AB_MERGE_C R13, R26, R13, RZ ;  /* 0x0000000d1a0d723e */ /* 0x000fe200048070ff */
[----:B------:R-:W-:Y:S01]  /*8330*/  HADD2.F32 R37, -RZ, R36.H1_H1 ;  /* 0x30000024ff257230 */ /* 0x000fe20000004100 */
[----:B------:R-:W-:Y:S01]  /*8340*/  F2FP.SATFINITE.E4M3.F32.PACK_AB_MERGE_C R5, R10, R5, R11 ;  /* 0x000000050a05723e */ /* 0x000fe2000480700b */
        /* <DEDUP_REMOVED lines=17> */
[----:B------:R-:W-:Y:S01]  /*8460*/  F2FP.F16.E4M3.UNPACK_B R34, R29 ;  /* 0x0000001dff22723e */ /* 0x000fe200020006ff */
[----:B------:R-:W-:Y:S01]  /*8470*/  HADD2.F32 R31, -RZ, R31.H1_H1 ;  /* 0x3000001fff1f7230 */ /* 0x000fe20000004100 */
[----:B------:R-:W-:Y:S01]  /*8480*/  F2FP.F16.E4M3.UNPACK_B R33, R20 ;  /* 0x00000014ff21723e */ /* 0x000fe200020006ff */
        /* <DEDUP_REMOVED lines=8> */
[----:B------:R-:W-:Y:S01]  /*8510*/  F2FP.SATFINITE.E4M3.F32.PACK_AB_MERGE_C R11, R32, R25, R45 ;  /* 0x00000019200b723e */ /* 0x000fe2000480702d */
        /* <DEDUP_REMOVED lines=9> */
[----:B------:R-:W-:Y:S01]  /*85b0*/  FFMA.FTZ R35, R20, R35, R29 ;  /* 0x0000002314237223 */ /* 0x000fe2000001001d */
[-C--:B------:R-:W-:Y:S01]  /*85c0*/  F2FP.F16.E4M3.UNPACK_B R20, R3.reuse.H1 ;  /* 0x00000003ff14723e */ /* 0x080fe200030006ff */
[C---:B------:R-:W-:Y:S01]  /*85d0*/  FMUL.FTZ R29, R27.reuse, R34 ;  /* 0x000000221b1d7220 */ /* 0x040fe20000410000 */
[----:B------:R-:W-:Y:S01]  /*85e0*/  FMUL.FTZ R38, R27, R36 ;  /* 0x000000241b267220 */ /* 0x000fe20000410000 */
[----:B------:R-:W-:Y:S01]  /*85f0*/  HADD2.F32 R33, -RZ, R31.H0_H0 ;  /* 0x2000001fff217230 */ /* 0x000fe20000004100 */
[----:B------:R-:W-:Y:S01]  /*8600*/  F2FP.F16.E4M3.UNPACK_B R3, R3 ;  /* 0x00000003ff03723e */ /* 0x000fe200020006ff */
[----:B------:R-:W-:-:S02]  /*8610*/  HADD2.F32 R27, -RZ, R14.H0_H0 ;  /* 0x2000000eff1b7230 */ /* 0x000fc40000004100 */
[C---:B------:R-:W-:Y:S01]  /*8620*/  FFMA.FTZ R36, R21.reuse, R36, R29 ;  /* 0x0000002415247223 */ /* 0x040fe2000001001d */
[----:B------:R-:W-:Y:S01]  /*8630*/  FFMA.FTZ R38, R21, R34, -R38 ;  /* 0x0000002215267223 */ /* 0x000fe20000010826 */
[----:B------:R-:W-:Y:S02]  /*8640*/  HADD2.F32 R29, -RZ, R20.H1_H1 ;  /* 0x30000014ff1d7230 */ /* 0x000fe40000004100 */
[----:B------:R-:W-:Y:S02]  /*8650*/  HADD2.F32 R31, -RZ, R31.H1_H1 ;  /* 0x3000001fff1f7230 */ /* 0x000fe40000004100 */
[----:B------:R-:W-:Y:S01]  /*8660*/  FMUL.FTZ R43, R27, R33 ;  /* 0x000000211b2b7220 */ /* 0x000fe20000410000 */
[----:B------:R-:W-:Y:S02]  /*8670*/  HADD2.F32 R14, -RZ, R14.H1_H1 ;  /* 0x3000000eff0e7230 */ /* 0x000fe40000004100 */
[----:B------:R-:W-:Y:S02]  /*8680*/  HADD2.F32 R21, -RZ, R20.H0_H0 ;  /* 0x20000014ff157230 */ /* 0x000fe40000004100 */
[----:B------:R-:W-:-:S02]  /*8690*/  HADD2.F32 R20, -RZ, R7.H0_H0 ;  /* 0x20000007ff147230 */ /* 0x000fc40000004100 */
[C---:B------:R-:W-:Y:S01]  /*86a0*/  FMUL.FTZ R34, R14.reuse, R31 ;  /* 0x0000001f0e227220 */ /* 0x040fe20000410000 */
[----:B------:R-:W-:Y:S02]  /*86b0*/  HADD2.F32 R7, -RZ, R7.H1_H1 ;  /* 0x30000007ff077230 */ /* 0x000fe40000004100 */
[----:B------:R-:W-:Y:S01]  /*86c0*/  FMUL.FTZ R46, R14, R29 ;  /* 0x0000001d0e2e7220 */ /* 0x000fe20000410000 */
[-C--:B------:R-:W-:Y:S01]  /*86d0*/  FMUL.FTZ R27, R27, R21.reuse ;  /* 0x000000151b1b7220 */ /* 0x080fe20000410000 */
[----:B------:R-:W-:Y:S01]  /*86e0*/  F2FP.F16.E4M3.UNPACK_B R14, R8 ;  /* 0x00000008ff0e723e */ /* 0x000fe200020006ff */
[C---:B------:R-:W-:Y:S01]  /*86f0*/  FFMA.FTZ R43, R20.reuse, R21, -R43 ;  /* 0x00000015142b7223 */ /* 0x040fe2000001082b */
[C---:B------:R-:W-:Y:S01]  /*8700*/  FFMA.FTZ R40, R7.reuse, R29, -R34 ;  /* 0x0000001d07287223 */ /* 0x040fe20000010822 */
[----:B------:R-:W-:Y:S01]  /*8710*/  FFMA.FTZ R33, R20, R33, R27 ;  /* 0x0000002114217223 */ /* 0x000fe2000001001b */
[----:B------:R-:W-:Y:S01]  /*8720*/  FFMA.FTZ R46, R7, R31, R46 ;  /* 0x0000001f072e7223 */ /* 0x000fe2000001002e */
        /* <DEDUP_REMOVED lines=26> */
[----:B------:R0:W-:Y:S04]  /*88d0*/  STS.128 [R51+0xb000], R4 ;  /* 0x00b0000433007388 */ /* 0x0001e80000000c00 */
[----:B------:R0:W-:Y:S02]  /*88e0*/  STS.128 [R0+0xb000], R8 ;  /* 0x00b0000800007388 */ /* 0x0001e40000000c00 */
.L_x_11924:
[----:B------:R-:W-:Y:S05]  /*88f0*/  BSYNC B0 ;  /* 0x0000000000007941 */ /* 0x000fea0003800000 */
.L_x_11917:
        /* <DEDUP_REMOVED lines=8> */
.L_x_11914:
[----:B012---:R-:W2:Y:S02]  /*8980*/  LDL R0, [R1+0x10] ;  /* 0x0000100001007983 */ /* 0x007ea40000100800 */
[----:B--2---:R-:W-:-:S13]  /*8990*/  ISETP.NE.AND P0, PT, R0, 0x3, PT ;  /* 0x000000030000780c */ /* 0x004fda0003f05270 */
[----:B------:R-:W-:Y:S05]  /*89a0*/  @!P0 BRA `(.L_x_11932) ;  /* 0x0000000000048947 */ /* 0x000fea0003800000 */
[----:B------:R-:W-:Y:S01]  /*89b0*/  BPT.TRAP 0x1 ;  /* 0x000000040000795c */ /* 0x000fe20000300000 */
.L_x_11932:
[----:B-----5:R-:W-:Y:S01]  /*89c0*/  IMAD R12, R18, 0x8, R17 ;  /* 0x00000008120c7824 */ /* 0x020fe200078e0211 */
[----:B------:R-:W-:-:S04]  /*89d0*/  SHF.L.U32 R3, R19, 0x1f, RZ ;  /* 0x0000001f13037819 */ /* 0x000fc800000006ff */
[----:B------:R0:W1:Y:S01]  /*89e0*/  SYNCS.PHASECHK.TRANS64.TRYWAIT P1, [R12+URZ+0x13230], R3 ;  /* 0x013230030c0075a7 */ /* 0x000062000802017f */
[----:B------:R-:W-:Y:S05]  /*89f0*/  @!P0 BRA `(.L_x_11933) ;  /* 0x0000000000048947 */ /* 0x000fea0003800000 */
[----:B------:R-:W-:Y:S01]  /*8a00*/  BPT.TRAP 0x1 ;  /* 0x000000040000795c */ /* 0x000fe20000300000 */
.L_x_11933:
[----:B------:R-:W2:Y:S01]  /*8a10*/  S2R R0, SR_TID.X ;  /* 0x0000000000007919 */ /* 0x000ea20000002100 */
[----:B------:R-:W-:Y:S02]  /*8a20*/  LOP3.LUT R16, R16, 0xfffffffb, RZ, 0xc0, !PT ;  /* 0xfffffffb10107812 */ /* 0x000fe400078ec0ff */
[----:B--2---:R-:W-:-:S04]  /*8a30*/  LOP3.LUT R0, R0, 0x7f, RZ, 0xc0, !PT ;  /* 0x0000007f00007812 */ /* 0x004fc800078ec0ff */
[----:B------:R-:W-:Y:S01]  /*8a40*/  ISETP.NE.AND P2, PT, R0, RZ, PT ;  /* 0x000000ff0000720c */ /* 0x000fe20003f45270 */
[----:B------:R-:W-:-:S05]  /*8a50*/  VIADD R0, R17, 0xe000 ;  /* 0x0000e00011007836 */ /* 0x000fca0000000000 */
[----:B------:R-:W-:-:S07]  /*8a60*/  SHF.R.U32.HI R0, RZ, 0x4, R0 ;  /* 0x00000004ff007819 */ /* 0x000fce0000011600 */
[----:B------:R-:W-:Y:S01]  /*8a70*/  @P2 LOP3.LUT R16, R16, 0x4, RZ, 0xfc, !PT ;  /* 0x0000000410102812 */ /* 0x000fe200078efcff */
[----:B-1----:R-:W-:Y:S06]  /*8a80*/  @P1 BRA `(.L_x_11934) ;  /* 0x0000000000081947 */ /* 0x002fec0003800000 */
[----:B------:R-:W1:Y:S02]  /*8a90*/  SYNCS.PHASECHK.TRANS64.TRYWAIT P1, [R12+URZ+0x13230], R3 ;  /* 0x013230030c0075a7 */ /* 0x000e64000802017f */
[----:B-1----:R-:W-:Y:S05]  /*8aa0*/  @!P1 BRA `(.L_x_11935) ;  /* 0x000001a800289947 */ /* 0x002fea0003800000 */
.L_x_11934:
[----:B------:R-:W-:Y:S01]  /*8ab0*/  LOP3.LUT R0, R0, 0x3fff, RZ, 0xc0, !PT ;  /* 0x00003fff00007812 */ /* 0x000fe200078ec0ff */
[----:B------:R-:W-:Y:S05]  /*8ac0*/  WARPSYNC.ALL ;  /* 0x0000000000007948 */ /* 0x000fea0003800000 */
[----:B01----:R-:W-:-:S05]  /*8ad0*/  LOP3.LUT R3, R0, 0x10000, RZ, 0xfc, !PT ;  /* 0x0001000000037812 */ /* 0x003fca00078efcff */
[----:B------:R0:W-:Y:S01]  /*8ae0*/  STL [R1+0x20], R3 ;  /* 0x0000200301007387 */ /* 0x0001e20000100800 */
[----:B------:R-:W-:Y:S01]  /*8af0*/  IMAD R8, R18, 0x280, R3 ;  /* 0x0000028012087824 */ /* 0x000fe200078e0203 */
[----:B---3--:R-:W-:Y:S01]  /*8b00*/  LOP3.LUT R4, R28, 0x10000, RZ, 0xfc, !PT ;  /* 0x000100001c047812 */ /* 0x008fe200078efcff */
[----:B------:R-:W-:Y:S01]  /*8b10*/  IMAD.MOV.U32 R9, RZ, RZ, -0x7fffffe0 ;  /* 0x80000020ff097424 */ /* 0x000fe200078e00ff */
[----:B------:R-:W2:Y:S01]  /*8b20*/  LDL R109, [R1+0x34] ;  /* 0x00003400016d7983 */ /* 0x000ea20000100800 */
[----:B------:R-:W-:Y:S01]  /*8b30*/  IMAD.MOV.U32 R5, RZ, RZ, -0x7fffffe0 ;  /* 0x80000020ff057424 */ /* 0x000fe200078e00ff */
[----:B------:R-:W-:Y:S01]  /*8b40*/  R2UR UR6, R8 ;  /* 0x00000000080672ca */ /* 0x000fe200000e0000 */
[----:B------:R-:W-:Y:S01]  /*8b50*/  WARPGROUP.ARRIVE ;  /* 0x00000000000079c5 */ /* 0x000fe20000000000 */
[----:B------:R-:W-:Y:S01]  /*8b60*/  R2UR UR7, R9 ;  /* 0x00000000090772ca */ /* 0x000fe200000e0000 */
[----:B------:R-:W-:Y:S01]  /*8b70*/  IMAD.MOV.U32 R7, RZ, RZ, -0x7fffffe0 ;  /* 0x80000020ff077424 */ /* 0x000fe200078e00ff */
[----:B------:R-:W-:Y:S01]  /*8b80*/  R2UR UR4, R4 ;  /* 0x00000000040472ca */ /* 0x000fe200000e0000 */
[----:B------:R-:W-:Y:S01]  /*8b90*/  IMAD.MOV.U32 R11, RZ, RZ, -0x7fffffe0 ;  /* 0x80000020ff0b7424 */ /* 0x000fe200078e00ff */
[----:B------:R-:W-:Y:S01]  /*8ba0*/  R2UR UR5, R5 ;  /* 0x00000000050572ca */ /* 0x000fe200000e0000 */
[----:B------:R-:W-:Y:S01]  /*8bb0*/  IMAD.MOV.U32 R15, RZ, RZ, -0x7fffffe0 ;  /* 0x80000020ff0f7424 */ /* 0x000fe200078e00ff */
[----:B------:R-:W2:Y:S01]  /*8bc0*/  LDL R108, [R1+0x1c] ;  /* 0x00001c00016c7983 */ /* 0x000ea20000100800 */
[----:B------:R-:W1:Y:S01]  /*8bd0*/  LDC R110, c[0x0][0x448] ;  /* 0x00011200ff6e7b82 */ /* 0x000e620000000800 */
[----:B------:R-:W-:-:S02]  /*8be0*/  ULDC UR43, c[0x0][0x9dc] ;  /* 0x00027700002b7ab9 */ /* 0x000fc40000000800 */
[----:B------:R-:W3:Y:S04]  /*8bf0*/  LDL R106, [R1+0x30] ;  /* 0x00003000016a7983 */ /* 0x000ee80000100800 */
[----:B------:R-:W5:Y:S03]  /*8c00*/  LDL R114, [R1+0xc] ;  /* 0x00000c0001727983 */ /* 0x000f660000100800 */
[----:B------:R-:W-:Y:S01]  /*8c10*/  QGMMA.64x32x32.F32.E4M3.E4M3 R88, gdesc[UR4], RZ, !UPT, gsb0 ;  /* 0x00600000045879f3 */ /* 0x000fe2000c0008ff */
[----:B------:R-:W-:Y:S01]  /*8c20*/  VIADD R6, R8, 0x80 ;  /* 0x0000008008067836 */ /* 0x000fe20000000000 */
[----:B------:R-:W-:Y:S01]  /*8c30*/  R2UR UR7, R7 ;  /* 0x00000000070772ca */ /* 0x000fe200000e0000 */
[----:B------:R-:W5:Y:S01]  /*8c40*/  LDL R112, [R1+0x8] ;  /* 0x0000080001707983 */ /* 0x000f620000100800 */
[----:B------:R-:W-:-:S02]  /*8c50*/  R2UR UR4, R4 ;  /* 0x00000000040472ca */ /* 0x000fc400000e0000 */
        /* <DEDUP_REMOVED lines=31> */
[----:B----4-:R-:W-:Y:S02]  /*8e50*/  VIADD R14, R8, 0x2 ;  /* 0x00000002080e7836 */ /* 0x010fe40000000000 */
[----:B------:R-:W-:Y:S02]  /*8e60*/  VIADD R6, R4, 0x2 ;  /* 0x0000000204067836 */ /* 0x000fe40000000000 */
[----:B------:R-:W-:Y:S01]  /*8e70*/  IMAD.MOV.U32 R7, RZ, RZ, -0x7fffffe0 ;  /* 0x80000020ff077424 */ /* 0x000fe200078e00ff */
        /* <DEDUP_REMOVED lines=43> */
[----:B-1----:R-:W-:Y:S01]  /*9130*/  ISETP.NE.AND P2, PT, R110, 0x1, PT ;  /* 0x000000016e00780c */ /* 0x002fe20003f45270 */
[C---:B------:R-:W-:Y:S01]  /*9140*/  FMUL.FTZ R0, R2.reuse, R88 ;  /* 0x0000005802007220 */ /* 0x040fe20000410000 */
[C---:B------:R-:W-:Y:S01]  /*9150*/  FMUL.FTZ R88, R2.reuse, R96 ;  /* 0x0000006002587220 */ /* 0x040fe20000410000 */
[C---:B------:R-:W-:Y:S01]  /*9160*/  FMUL.FTZ R96, R2.reuse, R85 ;  /* 0x0000005502607220 */ /* 0x040fe20000410000 */
[C---:B------:R-:W-:Y:S01]  /*9170*/  FMUL.FTZ R85, R2.reuse, R86 ;  /* 0x0000005602557220 */ /* 0x040fe20000410000 */
[C---:B------:R-:W-:Y:S01]  /*9180*/  FMUL.FTZ R86, R2.reuse, R87 ;  /* 0x0000005702567220 */ /* 0x040fe20000410000 */
[C---:B------:R-:W-:Y:S01]  /*9190*/  FMUL.FTZ R87, R2.reuse, R56 ;  /* 0x0000003802577220 */ /* 0x040fe20000410000 */
[C---:B------:R-:W-:Y:S01]  /*91a0*/  FMUL.FTZ R56, R2.reuse, R58 ;  /* 0x0000003a02387220 */ /* 0x040fe20000410000 */
[----:B------:R-:W1:Y:S01]  /*91b0*/  S2R R107, SR_TID.X ;  /* 0x00000000006b7919 */ /* 0x000e620000002100 */
        /* <DEDUP_REMOVED lines=10> */
[----:B------:R-:W-:Y:S01]  /*9260*/  FMUL.FTZ R92, R2, R100 ;  /* 0x00000064025c7220 */ /* 0x000fe20000410000 */
[----:B--2---:R-:W-:-:S02]  /*9270*/  IMAD.IADD R100, R109, 0x1, R108 ;  /* 0x000000016d647824 */ /* 0x004fc400078e026c */
[C---:B0-----:R-:W-:Y:S01]  /*9280*/  FMUL.FTZ R3, R2.reuse, R89 ;  /* 0x0000005902037220 */ /* 0x041fe20000410000 */
[----:B------:R-:W-:Y:S01]  /*9290*/  FMUL.FTZ R8, R2, R42 ;  /* 0x0000002a02087220 */ /* 0x000fe20000410000 */
[----:B----4-:R-:W-:Y:S01]  /*92a0*/  @P2 IMAD.HI.U32 R10, R100, R11, RZ ;  /* 0x0000000b640a2227 */ /* 0x010fe200078e00ff */
[----:B------:R-:W-:-:S03]  /*92b0*/  WARPGROUP.DEPBAR.LE gsb0, 0x0 ;  /* 0x00008000000079c5 */ /* 0x000fc60000010000 */
[----:B------:R-:W-:Y:S02]  /*92c0*/  FMUL.FTZ R55, R2, R25 ;  /* 0x0000001902377220 */ /* 0x000fe40000410000 */
[----:B------:R-:W0:Y:S01]  /*92d0*/  @P2 LDC R25, c[0x0][0x450] ;  /* 0x00011400ff192b82 */ /* 0x000e220000000800 */
[----:B-1----:R-:W-:-:S04]  /*92e0*/  LOP3.LUT R107, R107, 0x7f, RZ, 0xc0, !PT ;  /* 0x0000007f6b6b7812 */ /* 0x002fc800078ec0ff */
[----:B------:R-:W-:Y:S01]  /*92f0*/  ISETP.NE.AND P1, PT, R107, RZ, PT ;  /* 0x000000ff6b00720c */ /* 0x000fe20003f25270 */
[C---:B------:R-:W-:Y:S01]  /*9300*/  FMUL.FTZ R89, R2.reuse, R97 ;  /* 0x0000006102597220 */ /* 0x040fe20000410000 */
[C---:B------:R-:W-:Y:S01]  /*9310*/  FMUL.FTZ R42, R2.reuse, R46 ;  /* 0x0000002e022a7220 */ /* 0x040fe20000410000 */
[C---:B------:R-:W-:Y:S01]  /*9320*/  FMUL.FTZ R97, R2.reuse, R57 ;  /* 0x0000003902617220 */ /* 0x040fe20000410000 */
[C---:B------:R-:W-:Y:S01]  /*9330*/  FMUL.FTZ R46, R2.reuse, R50 ;  /* 0x00000032022e7220 */ /* 0x040fe20000410000 */
[C---:B------:R-:W-:Y:S01]  /*9340*/  FMUL.FTZ R21, R2.reuse, R95 ;  /* 0x0000005f02157220 */ /* 0x040fe20000410000 */
[----:B0-----:R-:W-:Y:S02]  /*9350*/  @P2 SHF.R.U32.HI R100, RZ, R25, R10 ;  /* 0x00000019ff642219 */ /* 0x001fe4000001160a */
[----:B------:R-:W0:Y:S01]  /*9360*/  LDC.64 R10, c[0x0][0x9e0] ;  /* 0x00027800ff0a7b82 */ /* 0x000e220000000a00 */
[C---:B------:R-:W-:Y:S01]  /*9370*/  FMUL.FTZ R57, R2.reuse, R59 ;  /* 0x0000003b02397220 */ /* 0x040fe20000410000 */
[C---:B------:R-:W-:Y:S01]  /*9380*/  FMUL.FTZ R50, R2.reuse, R54 ;  /* 0x0000003602327220 */ /* 0x040fe20000410000 */
[C---:B------:R-:W-:Y:S01]  /*9390*/  FMUL.FTZ R95, R2.reuse, R103 ;  /* 0x00000067025f7220 */ /* 0x040fe20000410000 */
[C---:B------:R-:W-:Y:S01]  /*93a0*/  FMUL.FTZ R59, R2.reuse, R63 ;  /* 0x0000003f023b7220 */ /* 0x040fe20000410000 */
[----:B------:R-:W-:Y:S01]  /*93b0*/  FMUL.FTZ R54, R2, R24 ;  /* 0x0000001802367220 */ /* 0x000fe20000410000 */
[----:B------:R-:W-:-:S02]  /*93c0*/  @!P1 VIADD R12, R12, 0x13240 ;  /* 0x000132400c0c9836 */ /* 0x000fc40000000000 */
[C---:B------:R-:W-:Y:S01]  /*93d0*/  FMUL.FTZ R63, R2.reuse, R67 ;  /* 0x00000043023f7220 */ /* 0x040fe20000410000 */
[----:B------:R-:W-:Y:S01]  /*93e0*/  IMAD.MOV.U32 R24, RZ, RZ, -0xa0 ;  /* 0xffffff60ff187424 */ /* 0x000fe200078e00ff */
        /* <DEDUP_REMOVED lines=11> */
[----:B------:R-:W-:Y:S01]  /*94a0*/  @!P1 PRMT R12, RZ, 0x654, R12 ;  /* 0x00000654ff0c9816 */ /* 0x000fe2000000000c */
        /* <DEDUP_REMOVED lines=40> */
[----:B------:R2:W-:Y:S01]  /*9730*/  @!P1 SYNCS.ARRIVE.TRANS64.RED.A1T0 RZ, [R12+URZ], RZ ;  /* 0x000000ff0cff99a7 */ /* 0x0005e2000810043f */
[----:B---3--:R-:W-:Y:S01]  /*9740*/  IMAD R25, R106, -0x2, R24 ;  /* 0xfffffffe6a197824 */ /* 0x008fe200078e0218 */
[----:B0-----:R-:W-:Y:S01]  /*9750*/  ISETP.GE.AND P1, PT, R11, 0x1, PT ;  /* 0x000000010b00780c */ /* 0x001fe20003f26270 */
[----:B------:R-:W0:Y:S01]  /*9760*/  MUFU.TANH R0, R0 ;  /* 0x0000000000007308 */ /* 0x000e220000002400 */
[----:B------:R-:W-:Y:S01]  /*9770*/  LOP3.LUT R16, R16, 0xffffffdf, RZ, 0xc0, !PT ;  /* 0xffffffdf10107812 */ /* 0x000fe200078ec0ff */
[----:B------:R-:W-:Y:S01]  /*9780*/  ULOP3.LUT UR43, URZ, UR43, URZ, 0x33, !UPT ;  /* 0x0000002b3f2b7292 */ /* 0x000fe2000f8e333f */
[--C-:B-----5:R-:W-:Y:S01]  /*9790*/  IADD3 R101, -R112, R25, R114.reuse ;  /* 0x0000001970657210 */ /* 0x120fe20007ffe172 */
[----:B--2---:R-:W-:-:S04]  /*97a0*/  IMAD R12, R105, -0xa0, R114 ;  /* 0xffffff60690c7824 */ /* 0x004fc800078e0272 */
[----:B------:R-:W2:Y:S01]  /*97b0*/  MUFU.TANH R3, R3 ;  /* 0x0000000300037308 */ /* 0x000ea20000002400 */
[----:B------:R-:W-:Y:S01]  /*97c0*/  VIADD R12, R12, 0xa0 ;  /* 0x000000a00c0c7836 */ /* 0x000fe20000000000 */
[----:B------:R-:W-:-:S06]  /*97d0*/  @P2 LOP3.LUT R16, R16, 0x20, RZ, 0xfc, !PT ;  /* 0x0000002010102812 */ /* 0x000fcc00078efcff */
[----:B------:R-:W3:Y:S01]  /*97e0*/  MUFU.TANH R9, R9 ;  /* 0x0000000900097308 */ /* 0x000ee20000002400 */
[----:B------:R-:W-:-:S07]  /*97f0*/  VIADD R102, R101, UR43 ;  /* 0x0000002b65667c36 */ /* 0x000fce0008000000 */
[----:B------:R-:W4:Y:S01]  /*9800*/  MUFU.TANH R13, R13 ;  /* 0x0000000d000d7308 */ /* 0x000f220000002400 */
[----:B------:R-:W-:-:S07]  /*9810*/  IMAD R106, R106, -0x2, R12 ;  /* 0xfffffffe6a6a7824 */ /* 0x000fce00078e020c */
        /* <DEDUP_REMOVED lines=77> */
[----:B------:R-:W-:Y:S01]  /*9cf0*/  LOP3.LUT R16, R16, 0xffffffef, RZ, 0xc0, !PT ;  /* 0xffffffef10107812 */ /* 0x000fe200078ec0ff */
[----:B------:R-:W-:Y:S01]  /*9d00*/  VIADD R39, R24, 0xffffffff ;  /* 0xffffffff18277836 */ /* 0x000fe20000000000 */
[----:B-1----:R-:W-:Y:S01]  /*9d10*/  VIADDMNMX R38, R103, R101, R106, PT ;  /* 0x0000006567267246 */ /* 0x002fe2000380016a */
[----:B------:R-:W-:Y:S01]  /*9d20*/  VIADD R12, R25, 0xffffffff ;  /* 0xffffffff190c7836 */ /* 0x000fe20000000000 */
[----:B------:R-:W-:Y:S01]  /*9d30*/  @P1 LOP3.LUT R16, R16, 0x10, RZ, 0xfc, !PT ;  /* 0x0000001010101812 */ /* 0x000fe200078efcff */
[----:B------:R-:W-:Y:S01]  /*9d40*/  IMAD.IADD R37, R102, 0x1, R103 ;  /* 0x0000000166257824 */ /* 0x000fe200078e0267 */
        /* <DEDUP_REMOVED lines=12> */
.L_x_11938:
[----:B------:R-:W-:-:S13]  /*9e10*/  ISETP.NE.AND P1, PT, R11, 0x1, PT ;  /* 0x000000010b00780c */ /* 0x000fda0003f25270 */
[----:B------:R-:W1:Y:S02]  /*9e20*/  @P1 LDC.64 R24, c[0x0][0x9e8] ;  /* 0x00027a00ff181b82 */ /* 0x000e640000000a00 */
[----:B-1----:R-:W-:-:S05]  /*9e30*/  @P1 IMAD.HI.U32 R24, R103, R24, RZ ;  /* 0x0000001867181227 */ /* 0x002fca00078e00ff */
[----:B------:R-:W-:-:S07]  /*9e40*/  @P1 SHF.R.U32.HI R103, RZ, R25, R24 ;  /* 0x00000019ff671219 */ /* 0x000fce0000011618 */
.L_x_11939:
[----:B------:R-:W-:Y:S05]  /*9e50*/  BSYNC B0 ;  /* 0x0000000000007941 */ /* 0x000fea0003800000 */
.L_x_11937:
[----:B------:R-:W-:-:S05]  /*9e60*/  IMAD R24, R103, R11, R12 ;  /* 0x0000000b67187224 */ /* 0x000fca00078e020c */
[----:B------:R-:W-:Y:S02]  /*9e70*/  VIMNMX R37, R37, R24, !PT ;  /* 0x0000001825257248 */ /* 0x000fe40007fe0100 */
[----:B------:R-:W-:-:S07]  /*9e80*/  VIADDMNMX R38, R24, R11, R38, PT ;  /* 0x0000000b18267246 */ /* 0x000fce0003800126 */
.L_x_11936:
[C---:B------:R-:W-:Y:S02]  /*9e90*/  ISETP.GE.AND P1, PT, R39.reuse, 0x2, PT ;  /* 0x000000022700780c */ /* 0x040fe40003f26270 */
[----:B------:R-:W-:Y:S02]  /*9ea0*/  ISETP.GE.AND P4, PT, R39, 0xa, PT ;  /* 0x0000000a2700780c */ /* 0x000fe40003f86270 */
[----:B------:R-:W-:Y:S02]  /*9eb0*/  ISETP.GT.AND P2, PT, R37, 0x1, !P1 ;  /* 0x000000012500780c */ /* 0x000fe40004f44270 */
[----:B------:R-:W-:Y:S02]  /*9ec0*/  LOP3.LUT R16, R16, 0xfffffffe, RZ, 0xc0, !PT ;  /* 0xfffffffe10107812 */ /* 0x000fe400078ec0ff */
[----:B------:R-:W-:Y:S02]  /*9ed0*/  ISETP.LT.OR P3, PT, R38, 0x2, P2 ;  /* 0x000000022600780c */ /* 0x000fe40001761670 */
[----:B------:R-:W-:-:S02]  /*9ee0*/  ISETP.GE.AND P2, PT, R39, 0x9, PT ;  /* 0x000000092700780c */ /* 0x000fc40003f46270 */
[----:B------:R-:W-:Y:S02]  /*9ef0*/  FSEL R3, R3, -INF , !P3 ;  /* 0xff80000003037808 */ /* 0x000fe40005800000 */
[----:B------:R-:W-:Y:S02]  /*9f00*/  ISETP.GT.AND P3, PT, R37, 0x8, !P2 ;  /* 0x000000082500780c */ /* 0x000fe40005764270 */
[----:B------:R-:W-:Y:S02]  /*9f10*/  @P4 LOP3.LUT R16, R16, 0x1, RZ, 0xfc, !PT ;  /* 0x0000000110104812 */ /* 0x000fe400078efcff */
[----:B------:R-:W-:Y:S02]  /*9f20*/  ISETP.LT.OR P3, PT, R38, 0x9, P3 ;  /* 0x000000092600780c */ /* 0x000fe40001f61670 */
[----:B------:R-:W-:Y:S02]  /*9f30*/  LOP3.LUT R22, R22, 0x7fffffff, RZ, 0xc0, !PT ;  /* 0x7fffffff16167812 */ /* 0x000fe400078ec0ff */
[----:B0-----:R-:W-:-:S02]  /*9f40*/  FSEL R25, R14, -INF , !P3 ;  /* 0xff8000000e197808 */ /* 0x001fc40005800000 */
[----:B------:R-:W-:Y:S02]  /*9f50*/  ISETP.GT.AND P3, PT, R37, 0x9, !P4 ;  /* 0x000000092500780c */ /* 0x000fe40006764270 */
[C---:B------:R-:W-:Y:S02]  /*9f60*/  ISETP.GE.AND P4, PT, R39.reuse, 0x11, PT ;  /* 0x000000112700780c */ /* 0x040fe40003f86270 */
[----:B------:R-:W-:Y:S02]  /*9f70*/  ISETP.LT.OR P3, PT, R38, 0xa, P3 ;  /* 0x0000000a2600780c */ /* 0x000fe40001f61670 */
[----:B------:R-:W-:Y:S02]  /*9f80*/  ISETP.GE.AND P6, PT, R39, 0x91, PT ;  /* 0x000000912700780c */ /* 0x000fe40003fc6270 */
[----:B------:R-:W-:Y:S02]  /*9f90*/  FSEL R103, R15, -INF , !P3 ;  /* 0xff8000000f677808 */ /* 0x000fe40005800000 */
[----:B------:R-:W-:-:S02]  /*9fa0*/  ISETP.GT.AND P3, PT, R37, 0x10, !P4 ;  /* 0x000000102500780c */ /* 0x000fc40006764270 */
[----:B------:R-:W-:Y:S02]  /*9fb0*/  LOP3.LUT R16, R16, 0xfffffffd, RZ, 0xc0, !PT ;  /* 0xfffffffd10107812 */ /* 0x000fe400078ec0ff */
[----:B------:R-:W-:Y:S02]  /*9fc0*/  ISETP.LT.OR P3, PT, R38, 0x11, P3 ;  /* 0x000000112600780c */ /* 0x000fe40001f61670 */
[----:B------:R-:W-:Y:S02]  /*9fd0*/  @P4 LOP3.LUT R22, R22, 0x80000000, RZ, 0xfc, !PT ;  /* 0x8000000016164812 */ /* 0x000fe400078efcff */
[----:B------:R-:W-:Y:S02]  /*9fe0*/  ISETP.GE.AND P4, PT, R39, 0x12, PT ;  /* 0x000000122700780c */ /* 0x000fe40003f86270 */
[----:B------:R-:W-:Y:S02]  /*9ff0*/  LOP3.LUT R22, R22, 0xbfffffff, RZ, 0xc0, !PT ;  /* 0xbfffffff16167812 */ /* 0x000fe400078ec0ff */
[----:B------:R-:W-:-:S02]  /*a000*/  FSEL R107, R88, -INF , !P3 ;  /* 0xff800000586b7808 */ /* 0x000fc40005800000 */
        /* <DEDUP_REMOVED lines=207> */
[----:B------:R-:W-:Y:S01]  /*ad00*/  ISETP.GE.AND P5, PT, R11, 0x1, PT ;  /* 0x000000010b00780c */ /* 0x000fe20003fa6270 */
[----:B0-----:R-:W-:Y:S01]  /*ad10*/  IMAD.IADD R102, R102, 0x1, R39 ;  /* 0x0000000166667824 */ /* 0x001fe200078e0227 */
[----:B------:R-:W-:-:S11]  /*ad20*/  VIADDMNMX R106, R39, R101, R106, PT ;  /* 0x00000065276a7246 */ /* 0x000fd6000380016a */
        /* <DEDUP_REMOVED lines=12> */
.L_x_11942:
[----:B------:R-:W-:-:S13]  /*adf0*/  ISETP.NE.AND P5, PT, R11, 0x1, PT ;  /* 0x000000010b00780c */ /* 0x000fda0003fa5270 */
[----:B------:R-:W0:Y:S02]  /*ae00*/  @P5 LDC.64 R14, c[0x0][0x9e8] ;  /* 0x00027a00ff0e5b82 */ /* 0x000e240000000a00 */
[----:B0-----:R-:W-:-:S05]  /*ae10*/  @P5 IMAD.HI.U32 R14, R39, R14, RZ ;  /* 0x0000000e270e5227 */ /* 0x001fca00078e00ff */
[----:B------:R-:W-:-:S07]  /*ae20*/  @P5 SHF.R.U32.HI R39, RZ, R15, R14 ;  /* 0x0000000fff275219 */ /* 0x000fce000001160e */
.L_x_11943:
[----:B------:R-:W-:Y:S05]  /*ae30*/  BSYNC B0 ;  /* 0x0000000000007941 */ /* 0x000fea0003800000 */
.L_x_11941:
[----:B------:R-:W-:-:S05]  /*ae40*/  IMAD R39, R39, R11, R12 ;  /* 0x0000000b27277224 */ /* 0x000fca00078e020c */
[----:B------:R-:W-:Y:S02]  /*ae50*/  VIMNMX R102, R102, R39, !PT ;  /* 0x0000002766667248 */ /* 0x000fe40007fe0100 */
[----:B------:R-:W-:-:S07]  /*ae60*/  VIADDMNMX R106, R39, R11, R106, PT ;  /* 0x0000000b276a7246 */ /* 0x000fce000380016a */
.L_x_11940:
[C---:B------:R-:W-:Y:S01]  /*ae70*/  ISETP.GT.AND P1, PT, R102.reuse, 0x1, !P1 ;  /* 0x000000016600780c */ /* 0x040fe20004f24270 */
[----:B------:R-:W-:Y:S01]  /*ae80*/  ULDC UR4, c[0x0][0x988] ;  /* 0x0002620000047ab9 */ /* 0x000fe20000000800 */
[----:B------:R-:W-:Y:S02]  /*ae90*/  ISETP.GT.AND P2, PT, R102, 0x8, !P2 ;  /* 0x000000086600780c */ /* 0x000fe40005744270 */
        /* <DEDUP_REMOVED lines=79> */
[----:B------:R-:W-:Y:S02]  /*b390*/  LOP3.LUT P2, RZ, R22, 0x1000, RZ, 0xc0, !PT ;  /* 0x0000100016ff7812 */ /* 0x000fe4000784c0ff */
[----:B------:R-:W-:Y:S02]  /*b3a0*/  ISETP.LT.OR P1, PT, R106, 0x39, P1 ;  /* 0x000000396a00780c */ /* 0x000fe40000f21670 */
[----:B------:R-:W-:-:S02]  /*b3b0*/  FMNMX.FTZ R12, R135, R12, !PT ;  /* 0x0000000c870c7209 */ /* 0x000fc40007810000 */
[----:B------:R-:W-:Y:S02]  /*b3c0*/  FSEL R85, R85, -INF , !P1 ;  /* 0xff80000055557808 */ /* 0x000fe40004800000 */
[----:B------:R-:W-:Y:S02]  /*b3d0*/  LOP3.LUT P1, RZ, R22, 0x100000, RZ, 0xc0, !PT ;  /* 0x0010000016ff7812 */ /* 0x000fe4000782c0ff */
[----:B------:R-:W-:Y:S02]  /*b3e0*/  FMNMX.FTZ R12, R53, R12, !PT ;  /* 0x0000000c350c7209 */ /* 0x000fe40007810000 */
        /* <DEDUP_REMOVED lines=22> */
[----:B------:R-:W-:Y:S01]  /*b550*/  ISETP.GT.AND P4, PT, R102, RZ, !P4 ;  /* 0x000000ff6600720c */ /* 0x000fe20006784270 */
[----:B------:R-:W0:Y:S01]  /*b560*/  SHFL.BFLY PT, R12, R20, 0x2, 0x1f ;  /* 0x0c401f00140c7f89 */ /* 0x000e2200000e0000 */
[C---:B------:R-:W-:Y:S02]  /*b570*/  ISETP.LT.OR P1, PT, R106.reuse, 0x49, P1 ;  /* 0x000000496a00780c */ /* 0x040fe40000f21670 */
[----:B------:R-:W-:Y:S02]  /*b580*/  ISETP.LT.OR P4, PT, R106, 0x1, P4 ;  /* 0x000000016a00780c */ /* 0x000fe40002781670 */
[----:B------:R-:W-:Y:S01]  /*b590*/  FSEL R153, R58, -INF , !P1 ;  /* 0xff8000003a997808 */ /* 0x000fe20004800000 */
[----:B------:R-:W-:Y:S01]  /*b5a0*/  IMAD.U32 R58, RZ, RZ, UR4 ;  /* 0x00000004ff3a7e24 */ /* 0x000fe2000f8e00ff */
[----:B------:R-:W-:-:S02]  /*b5b0*/  LOP3.LUT P1, RZ, R22, 0x10000, RZ, 0xc0, !PT ;  /* 0x0001000016ff7812 */ /* 0x000fc4000782c0ff */
[C---:B------:R-:W-:Y:S02]  /*b5c0*/  ISETP.GT.AND P6, PT, R102.reuse, 0x90, !P6 ;  /* 0x000000906600780c */ /* 0x040fe400077c4270 */
[----:B------:R-:W-:Y:S02]  /*b5d0*/  ISETP.GT.AND P1, PT, R102, 0x49, !P1 ;  /* 0x000000496600780c */ /* 0x000fe40004f24270 */
[C---:B------:R-:W-:Y:S02]  /*b5e0*/  ISETP.LT.OR P6, PT, R106.reuse, 0x91, P6 ;  /* 0x000000916a00780c */ /* 0x040fe400037c1670 */
[----:B------:R-:W-:Y:S02]  /*b5f0*/  ISETP.LT.OR P1, PT, R106, 0x4a, P1 ;  /* 0x0000004a6a00780c */ /* 0x000fe40000f21670 */
[----:B------:R-:W-:Y:S02]  /*b600*/  FSEL R31, R31, -INF , !P6 ;  /* 0xff8000001f1f7808 */ /* 0x000fe40007000000 */
[----:B------:R-:W-:-:S02]  /*b610*/  FSEL R59, R59, -INF , !P1 ;  /* 0xff8000003b3b7808 */ /* 0x000fc40004800000 */
[----:B------:R-:W-:Y:S02]  /*b620*/  LOP3.LUT P1, RZ, R22, 0x8000, RZ, 0xc0, !PT ;  /* 0x0000800016ff7812 */ /* 0x000fe4000782c0ff */
[C---:B------:R-:W-:Y:S02]  /*b630*/  ISETP.GT.AND P3, PT, R102.reuse, 0x98, !P3 ;  /* 0x000000986600780c */ /* 0x040fe40005f64270 */
[----:B------:R-:W-:Y:S02]  /*b640*/  ISETP.GT.AND P1, PT, R102, 0x50, !P1 ;  /* 0x000000506600780c */ /* 0x000fe40004f24270 */
[----:B0-----:R-:W-:Y:S02]  /*b650*/  FMNMX.FTZ R24, R20, R12, !PT ;  /* 0x0000000c14187209 */ /* 0x001fe40007810000 */
[----:B------:R-:W-:Y:S02]  /*b660*/  ISETP.LT.OR P1, PT, R106, 0x51, P1 ;  /* 0x000000516a00780c */ /* 0x000fe40000f21670 */
[----:B------:R-:W-:Y:S01]  /*b670*/  FSEL R20, R9, -INF , !P4 ;  /* 0xff80000009147808 */ /* 0x000fe20006000000 */
[----:B------:R-:W0:Y:S01]  /*b680*/  SHFL.BFLY PT, R12, R24, 0x1, 0x1f ;  /* 0x0c201f00180c7f89 */ /* 0x000e2200000e0000 */
        /* <DEDUP_REMOVED lines=39> */
[C---:B------:R-:W-:Y:S02]  /*b900*/  LOP3.LUT P1, RZ, R22.reuse, 0x100, RZ, 0xc0, !PT ;  /* 0x0000010016ff7812 */ /* 0x040fe4000782c0ff */
[----:B------:R-:W-:Y:S02]  /*b910*/  LOP3.LUT P2, RZ, R22, 0x2, RZ, 0xc0, !PT ;  /* 0x0000000216ff7812 */ /* 0x000fe4000784c0ff */
        /* <DEDUP_REMOVED lines=8> */
[----:B------:R-:W-:Y:S02]  /*b9a0*/  LOP3.LUT P5, RZ, R22, 0x1, RZ, 0xc0, !PT ;  /* 0x0000000116ff7812 */ /* 0x000fe400078ac0ff */
[----:B------:R-:W-:Y:S02]  /*b9b0*/  ISETP.LT.OR P1, PT, R106, 0x71, P1 ;  /* 0x000000716a00780c */ /* 0x000fe40000f21670 */
[----:B------:R-:W-:Y:S02]  /*b9c0*/  FMNMX.FTZ R54, R155, R54, !PT ;  /* 0x000000369b367209 */ /* 0x000fe40007810000 */
[----:B------:R-:W-:Y:S02]  /*b9d0*/  FSEL R46, R46, -INF , !P1 ;  /* 0xff8000002e2e7808 */ /* 0x000fe40004800000 */
[----:B------:R-:W-:Y:S02]  /*b9e0*/  LOP3.LUT P1, RZ, R22, 0x40, RZ, 0xc0, !PT ;  /* 0x0000004016ff7812 */ /* 0x000fe4000782c0ff */
[----:B0-----:R-:W-:-:S02]  /*b9f0*/  FMNMX.FTZ R12, R24, R12, !PT ;  /* 0x0000000c180c7209 */ /* 0x001fc40007810000 */
[----:B------:R-:W-:Y:S02]  /*ba00*/  ISETP.GT.AND P1, PT, R102, 0x71, !P1 ;  /* 0x000000716600780c */ /* 0x000fe40004f24270 */
[----:B------:R-:W-:Y:S01]  /*ba10*/  FMNMX.FTZ R9, R63, R54, !PT ;  /* 0x000000363f097209 */ /* 0x000fe20007810000 */
[----:B------:R-:W-:-:S01]  /*ba20*/  FFMA.FTZ R14, R12, R58, -8 ;  /* 0xc10000000c0e7423 */ /* 0x000fc2000001003a */
        /* <DEDUP_REMOVED lines=11> */
[----:B------:R-:W-:Y:S02]  /*bae0*/  ISETP.LT.OR P3, PT, R106, 0x99, P3 ;  /* 0x000000996a00780c */ /* 0x000fe40001f61670 */
        /* <DEDUP_REMOVED lines=22> */
[C---:B------:R-:W-:Y:S02]  /*bc50*/  ISETP.GT.AND P1, PT, R102.reuse, 0x91, !P2 ;  /* 0x000000916600780c */ /* 0x040fe40005724270 */
[----:B------:R-:W-:Y:S01]  /*bc60*/  ISETP.GT.AND P2, PT, R102, 0x99, !P5 ;  /* 0x000000996600780c */ /* 0x000fe20006f44270 */
[----:B------:R-:W-:-:S01]  /*bc70*/  FFMA.FTZ R60, R87, R58, -R14 ;  /* 0x0000003a573c7223 */ /* 0x000fc2000001080e */
[----:B------:R-:W-:Y:S01]  /*bc80*/  ISETP.LT.OR P1, PT, R106, 0x92, P1 ;  /* 0x000000926a00780c */ /* 0x000fe20000f21670 */
[----:B------:R-:W-:-:S01]  /*bc90*/  FFMA.FTZ R87, R97, R58, -R14 ;  /* 0x0000003a61577223 */ /* 0x000fc2000001080e */
[----:B------:R-:W-:Y:S01]  /*bca0*/  ISETP.LT.OR P2, PT, R106, 0x9a, P2 ;  /* 0x0000009a6a00780c */ /* 0x000fe20001741670 */
[----:B------:R0:W-:Y:S01]  /*bcb0*/  MUFU.EX2 R52, R60 ;  /* 0x0000003c00347308 */ /* 0x0001e20000000800 */
[----:B------:R-:W-:Y:S01]  /*bcc0*/  FSEL R97, R30, -INF , !P1 ;  /* 0xff8000001e617808 */ /* 0x000fe20004800000 */
[-CC-:B------:R-:W-:Y:S01]  /*bcd0*/  FFMA.FTZ R36, R109, R58.reuse, -R14.reuse ;  /* 0x0000003a6d247223 */ /* 0x180fe2000001080e */
[----:B------:R-:W-:Y:S01]  /*bce0*/  FSEL R109, R34, -INF , !P2 ;  /* 0xff800000226d7808 */ /* 0x000fe20005000000 */
[-CC-:B------:R-:W-:Y:S01]  /*bcf0*/  FFMA.FTZ R0, R0, R58.reuse, -R14.reuse ;  /* 0x0000003a00007223 */ /* 0x180fe2000001080e */
[----:B------:R-:W-:-:S01]  /*bd00*/  FFMA.FTZ R3, R3, R58, -R14 ;  /* 0x0000003a03037223 */ /* 0x000fc2000001080e */
[-CC-:B------:R-:W-:Y:S01]  /*bd10*/  FFMA.FTZ R24, R25, R58.reuse, -R14.reuse ;  /* 0x0000003a19187223 */ /* 0x180fe2000001080e */
[----:B------:R-:W-:-:S01]  /*bd20*/  FFMA.FTZ R25, R103, R58, -R14 ;  /* 0x0000003a67197223 */ /* 0x000fc2000001080e */
[-CC-:B------:R-:W-:Y:S01]  /*bd30*/  FFMA.FTZ R32, R107, R58.reuse, -R14.reuse ;  /* 0x0000003a6b207223 */ /* 0x180fe2000001080e */
[----:B0-----:R-:W-:Y:S01]  /*bd40*/  FMNMX.FTZ R60, R42, R9, !PT ;  /* 0x000000092a3c7209 */ /* 0x001fe20007810000 */
[----:B------:R-:W-:Y:S01]  /*bd50*/  MUFU.EX2 R0, R0 ;  /* 0x0000000000007308 */ /* 0x000fe20000000800 */
[----:B------:R-:W-:-:S01]  /*bd60*/  FFMA.FTZ R70, R71, R58, -R14 ;  /* 0x0000003a47467223 */ /* 0x000fc2000001080e */
[--C-:B------:R-:W-:Y:S01]  /*bd70*/  FFMA.FTZ R89, R89, R58, -R14.reuse ;  /* 0x0000003a59597223 */ /* 0x100fe2000001080e */
[----:B------:R-:W-:Y:S01]  /*bd80*/  FMNMX.FTZ R9, R43, R60, !PT ;  /* 0x0000003c2b097209 */ /* 0x000fe20007810000 */
[-CC-:B------:R-:W-:Y:S01]  /*bd90*/  FFMA.FTZ R93, R93, R58.reuse, -R14.reuse ;  /* 0x0000003a5d5d7223 */ /* 0x180fe2000001080e */
[----:B------:R-:W-:-:S01]  /*bda0*/  FFMA.FTZ R111, R111, R58, -R14 ;  /* 0x0000003a6f6f7223 */ /* 0x000fc2000001080e */
[-CC-:B------:R-:W-:Y:S01]  /*bdb0*/  FFMA.FTZ R73, R73, R58.reuse, -R14.reuse ;  /* 0x0000003a49497223 */ /* 0x180fe2000001080e */
[----:B------:R-:W-:Y:S01]  /*bdc0*/  FMNMX.FTZ R60, R46, R9, !PT ;  /* 0x000000092e3c7209 */ /* 0x000fe20007810000 */
        /* <DEDUP_REMOVED lines=16> */
[-CC-:B------:R-:W-:Y:S01]  /*bed0*/  FFMA.FTZ R60, R125, R58.reuse, -R14.reuse ;  /* 0x0000003a7d3c7223 */ /* 0x180fe2000001080e */
        /* <DEDUP_REMOVED lines=13> */
[--C-:B------:R-:W-:Y:S01]  /*bfb0*/  FFMA.FTZ R71, R139, R58, -R14.reuse ;  /* 0x0000003a8b477223 */ /* 0x100fe2000001080e */
[----:B------:R-:W-:Y:S01]  /*bfc0*/  FMNMX.FTZ R64, R31, R64, !PT ;  /* 0x000000401f407209 */ /* 0x000fe20007810000 */
[-CC-:B------:R-:W-:Y:S01]  /*bfd0*/  FFMA.FTZ R72, R141, R58.reuse, -R14.reuse ;  /* 0x0000003a8d487223 */ /* 0x180fe2000001080e */
[----:B------:R-:W-:-:S01]  /*bfe0*/  FFMA.FTZ R99, R99, R58, -R14 ;  /* 0x0000003a63637223 */ /* 0x000fc2000001080e */
[----:B------:R-:W-:Y:S01]  /*bff0*/  FFMA.FTZ R35, R35, R58, -R14 ;  /* 0x0000003a23237223 */ /* 0x000fe2000001080e */
[----:B------:R-:W-:Y:S01]  /*c000*/  FMNMX.FTZ R64, R97, R64, !PT ;  /* 0x0000004061407209 */ /* 0x000fe20007810000 */
[----:B------:R-:W0:Y:S01]  /*c010*/  MUFU.EX2 R25, R25 ;  /* 0x0000001900197308 */ /* 0x000e220000000800 */
[----:B------:R-:W-:-:S02]  /*c020*/  ISETP.NE.AND P5, PT, R110, 0x1, PT ;  /* 0x000000016e00780c */ /* 0x000fc40003fa5270 */
[----:B------:R-:W-:-:S04]  /*c030*/  FMNMX.FTZ R64, R33, R64, !PT ;  /* 0x0000004021407209 */ /* 0x000fc80007810000 */
[----:B------:R-:W-:Y:S01]  /*c040*/  FMNMX.FTZ R9, R109, R64, !PT ;  /* 0x000000406d097209 */ /* 0x000fe20007810000 */
[----:B------:R-:W-:-:S01]  /*c050*/  FFMA.FTZ R64, R135, R58, -R14 ;  /* 0x0000003a87407223 */ /* 0x000fc2000001080e */
[----:B------:R-:W-:Y:S03]  /*c060*/  MUFU.EX2 R32, R32 ;  /* 0x0000002000207308 */ /* 0x000fe60000000800 */
[----:B------:R-:W1:Y:S05]  /*c070*/  SHFL.BFLY PT, R68, R9, 0x2, 0x1f ;  /* 0x0c401f0009447f89 */ /* 0x000e6a00000e0000 */
[----:B------:R-:W-:Y:S01]  /*c080*/  MUFU.EX2 R89, R89 ;  /* 0x0000005900597308 */ /* 0x000fe20000000800 */
[----:B0-----:R-:W-:-:S04]  /*c090*/  F2FP.SATFINITE.E4M3.F32.PACK_AB_MERGE_C R152, R25, R24, RZ ;  /* 0x000000181998723e */ /* 0x001fc800048070ff */
[----:B------:R-:W-:-:S03]  /*c0a0*/  F2FP.SATFINITE.E4M3.F32.PACK_AB_MERGE_C R152, R3, R0, R152 ;  /* 0x000000000398723e */ /* 0x000fc60004807098 */
[----:B------:R-:W-:Y:S08]  /*c0b0*/  MUFU.EX2 R36, R36 ;  /* 0x0000002400247308 */ /* 0x000ff00000000800 */
[----:B------:R-:W0:Y:S01]  /*c0c0*/  MUFU.EX2 R93, R93 ;  /* 0x0000005d005d7308 */ /* 0x000e220000000800 */
[----:B-1----:R-:W-:-:S05]  /*c0d0*/  FMNMX.FTZ R74, R9, R68, !PT ;  /* 0x00000044094a7209 */ /* 0x002fca0007810000 */
[----:B------:R-:W1:Y:S02]  /*c0e0*/  SHFL.BFLY PT, R9, R74, 0x1, 0x1f ;  /* 0x0c201f004a097f89 */ /* 0x000e6400000e0000 */
[----:B------:R-:W-:Y:S08]  /*c0f0*/  MUFU.EX2 R38, R111 ;  /* 0x0000006f00267308 */ /* 0x000ff00000000800 */
[----:B------:R-:W-:Y:S01]  /*c100*/  MUFU.EX2 R73, R73 ;  /* 0x0000004900497308 */ /* 0x000fe20000000800 */
[----:B0-----:R-:W-:-:S04]  /*c110*/  F2FP.SATFINITE.E4M3.F32.PACK_AB_MERGE_C R154, R93, R36, RZ ;  /* 0x000000245d9a723e */ /* 0x001fc800048070ff */
[----:B------:R-:W-:-:S03]  /*c120*/  F2FP.SATFINITE.E4M3.F32.PACK_AB_MERGE_C R154, R89, R32, R154 ;  /* 0x00000020599a723e */ /* 0x000fc6000480709a */
[----:B------:R-:W-:Y:S01]  /*c130*/  MUFU.EX2 R40, R113 ;  /* 0x0000007100287308 */ /* 0x000fe20000000800 */
[----:B-1----:R-:W-:Y:S01]  /*c140*/  FMNMX.FTZ R9, R74, R9, !PT ;  /* 0x000000094a097209 */ /* 0x002fe20007810000 */
[----:B------:R-:W-:-:S06]  /*c150*/  FFMA.FTZ R74, R37, R58, -R14 ;  /* 0x0000003a254a7223 */ /* 0x000fcc000001080e */
[----:B------:R-:W0:Y:S01]  /*c160*/  MUFU.EX2 R77, R77 ;  /* 0x0000004d004d7308 */ /* 0x000e220000000800 */
[C---:B------:R-:W-:Y:S01]  /*c170*/  FSETP.NEU.FTZ.AND P1, PT, R9.reuse, -INF , PT ;  /* 0xff8000000900780b */ /* 0x040fe20003f3d000 */
[----:B------:R-:W-:-:S05]  /*c180*/  FFMA.FTZ R76, R9, R58, -8 ;  /* 0xc1000000094c7423 */ /* 0x000fca000001003a */
[----:B------:R-:W-:Y:S01]  /*c190*/  FSEL R14, R76, RZ, P1 ;  /* 0x000000ff4c0e7208 */ /* 0x000fe20000800000 */
[----:B------:R-:W-:Y:S04]  /*c1a0*/  MUFU.EX2 R44, R115 ;  /* 0x00000073002c7308 */ /* 0x000fe80000000800 */
[----:B------:R-:W-:-:S01]  /*c1b0*/  FFMA.FTZ R20, R20, R58, -R14 ;  /* 0x0000003a14147223 */ /* 0x000fc2000001080e */
[-CC-:B------:R-:W-:Y:S01]  /*c1c0*/  FFMA.FTZ R13, R13, R58.reuse, -R14.reuse ;  /* 0x0000003a0d0d7223 */ /* 0x180fe2000001080e */
[----:B------:R-:W-:-:S01]  /*c1d0*/  FFMA.FTZ R15, R15, R58, -R14 ;  /* 0x0000003a0f0f7223 */ /* 0x000fc2000001080e */
[----:B------:R-:W-:Y:S01]  /*c1e0*/  FFMA.FTZ R94, R63, R58, -R14 ;  /* 0x0000003a3f5e7223 */ /* 0x000fe2000001080e */
[----:B------:R-:W-:-:S01]  /*c1f0*/  FADD.FTZ R63, R0, R3 ;  /* 0x00000003003f7221 */ /* 0x000fc20000010000 */
[-CC-:B------:R-:W-:Y:S01]  /*c200*/  FFMA.FTZ R76, R21, R58.reuse, -R14.reuse ;  /* 0x0000003a154c7223 */ /* 0x180fe2000001080e */
[----:B------:R-:W-:Y:S01]  /*c210*/  MUFU.EX2 R20, R20 ;  /* 0x0000001400147308 */ /* 0x000fe20000000800 */
[----:B------:R-:W-:-:S01]  /*c220*/  FFMA.FTZ R21, R39, R58, -R14 ;  /* 0x0000003a27157223 */ /* 0x000fc2000001080e */
[----:B------:R-:W-:Y:S01]  /*c230*/  FADD.FTZ R96, R24, R63 ;  /* 0x0000003f18607221 */ /* 0x000fe20000010000 */
[----:B------:R-:W-:-:S01]  /*c240*/  FFMA.FTZ R78, R91, R58, -R14 ;  /* 0x0000003a5b4e7223 */ /* 0x000fc2000001080e */
[-CC-:B------:R-:W-:Y:S01]  /*c250*/  FFMA.FTZ R37, R101, R58.reuse, -R14.reuse ;  /* 0x0000003a65257223 */ /* 0x180fe2000001080e */
[----:B------:R-:W-:-:S01]  /*c260*/  FFMA.FTZ R63, R66, R58, -R14 ;  /* 0x0000003a423f7223 */ /* 0x000fc2000001080e */
[----:B------:R-:W-:Y:S01]  /*c270*/  FADD.FTZ R91, R25, R96 ;  /* 0x00000060195b7221 */ /* 0x000fe20000010000 */
[----:B------:R-:W-:-:S01]  /*c280*/  FFMA.FTZ R66, R67, R58, -R14 ;  /* 0x0000003a43427223 */ /* 0x000fc2000001080e */
[----:B------:R-:W1:Y:S01]  /*c290*/  MUFU.EX2 R13, R13 ;  /* 0x0000000d000d7308 */ /* 0x000e620000000800 */
[----:B------:R-:W-:-:S01]  /*c2a0*/  FFMA.FTZ R80, R95, R58, -R14 ;  /* 0x0000003a5f507223 */ /* 0x000fc2000001080e */
[----:B------:R-:W-:Y:S01]  /*c2b0*/  FADD.FTZ R96, R32, R91 ;  /* 0x0000005b20607221 */ /* 0x000fe20000010000 */
[----:B------:R-:W-:-:S01]  /*c2c0*/  FFMA.FTZ R39, R143, R58, -R14 ;  /* 0x0000003a8f277223 */ /* 0x000fc2000001080e */
[-CC-:B------:R-:W-:Y:S01]  /*c2d0*/  FFMA.FTZ R82, R75, R58.reuse, -R14.reuse ;  /* 0x0000003a4b527223 */ /* 0x180fe2000001080e */
[----:B------:R-:W-:-:S01]  /*c2e0*/  FFMA.FTZ R75, R145, R58, -R14 ;  /* 0x0000003a914b7223 */ /* 0x000fc2000001080e */
[----:B------:R-:W-:Y:S01]  /*c2f0*/  FADD.FTZ R67, R89, R96 ;  /* 0x0000006059437221 */ /* 0x000fe20000010000 */
[----:B------:R-:W-:-:S01]  /*c300*/  FFMA.FTZ R84, R79, R58, -R14 ;  /* 0x0000003a4f547223 */ /* 0x000fc2000001080e */
[----:B------:R-:W2:Y:S01]  /*c310*/  MUFU.EX2 R15, R15 ;  /* 0x0000000f000f7308 */ /* 0x000ea20000000800 */
[----:B------:R-:W-:-:S01]  /*c320*/  FFMA.FTZ R79, R147, R58, -R14 ;  /* 0x0000003a934f7223 */ /* 0x000fc2000001080e */
[----:B------:R-:W-:Y:S01]  /*c330*/  FADD.FTZ R98, R36, R67 ;  /* 0x0000004324627221 */ /* 0x000fe20000010000 */
[----:B------:R-:W-:-:S01]  /*c340*/  FFMA.FTZ R41, R41, R58, -R14 ;  /* 0x0000003a29297223 */ /* 0x000fc2000001080e */
[----:B------:R-:W-:Y:S01]  /*c350*/  FFMA.FTZ R86, R83, R58, -R14 ;  /* 0x0000003a53567223 */ /* 0x000fe2000001080e */
[----:B0-----:R-:W-:Y:S01]  /*c360*/  F2FP.SATFINITE.E4M3.F32.PACK_AB_MERGE_C R148, R77, R40, RZ ;  /* 0x000000284d94723e */ /* 0x001fe200048070ff */
[----:B------:R-:W-:Y:S01]  /*c370*/  FADD.FTZ R91, R93, R98 ;  /* 0x000000625d5b7221 */ /* 0x000fe20000010000 */
        /* <DEDUP_REMOVED lines=11> */
[-CC-:B------:R-:W-:Y:S01]  /*c430*/  FFMA.FTZ R57, R153, R58.reuse, -R14.reuse ;  /* 0x0000003a99397223 */ /* 0x180fe2000001080e */
[----:B------:R-:W-:-:S01]  /*c440*/  FFMA.FTZ R92, R59, R58, -R14 ;  /* 0x0000003a3b5c7223 */ /* 0x000fc2000001080e */
[-CC-:B------:R-:W-:Y:S01]  /*c450*/  FFMA.FTZ R59, R155, R58.reuse, -R14.reuse ;  /* 0x0000003a9b3b7223 */ /* 0x180fe2000001080e */
[----:B------:R-:W-:-:S01]  /*c460*/  FFMA.FTZ R8, R8, R58, -R14 ;  /* 0x0000003a08087223 */ /* 0x000fc2000001080e */
[----:B------:R-:W-:Y:S01]  /*c470*/  F2FP.SATFINITE.E4M3.F32.PACK_AB_MERGE_C R148, R73, R38, R148 ;  /* 0x000000264994723e */ /* 0x000fe20004807094 */
[----:B------:R-:W-:-:S01]  /*c480*/  FFMA.FTZ R27, R27, R58, -R14 ;  /* 0x0000003a1b1b7223 */ /* 0x000fc2000001080e */
[----:B------:R-:W2:Y:S01]  /*c490*/  MUFU.EX2 R78, R78 ;  /* 0x0000004e004e7308 */ /* 0x000ea20000000800 */
[----:B0-----:R-:W-:-:S01]  /*c4a0*/  FADD.FTZ R96, R76, R67 ;  /* 0x000000434c607221 */ /* 0x001fc20000010000 */
[----:B------:R-:W-:Y:S01]  /*c4b0*/  F2FP.SATFINITE.E4M3.F32.PACK_AB_MERGE_C R76, R76, R15, RZ ;  /* 0x0000000f4c4c723e */ /* 0x000fe200048070ff */
[----:B------:R-:W-:-:S01]  /*c4c0*/  FFMA.FTZ R26, R26, R58, -R14 ;  /* 0x0000003a1a1a7223 */ /* 0x000fc2000001080e */
[-CC-:B------:R-:W-:Y:S01]  /*c4d0*/  FFMA.FTZ R28, R28, R58.reuse, -R14.reuse ;  /* 0x0000003a1c1c7223 */ /* 0x180fe2000001080e */
[----:B------:R-:W-:-:S01]  /*c4e0*/  FFMA.FTZ R29, R29, R58, -R14 ;  /* 0x0000003a1d1d7223 */ /* 0x000fc2000001080e */
[----:B------:R-:W-:Y:S01]  /*c4f0*/  F2FP.SATFINITE.E4M3.F32.PACK_AB_MERGE_C R153, R13, R20, R76 ;  /* 0x000000140d99723e */ /* 0x000fe2000480704c */
[----:B------:R-:W-:-:S01]  /*c500*/  FFMA.FTZ R31, R31, R58, -R14 ;  /* 0x0000003a1f1f7223 */ /* 0x000fc2000001080e */
[----:B------:R-:W0:Y:S01]  /*c510*/  MUFU.EX2 R37, R37 ;  /* 0x0000002500257308 */ /* 0x000e220000000800 */
[----:B-1----:R-:W-:-:S01]  /*c520*/  FADD.FTZ R67, R21, R96 ;  /* 0x0000006015437221 */ /* 0x002fc20000010000 */
[----:B------:R-:W-:Y:S01]  /*c530*/  FADD.FTZ R96, R40, R91 ;  /* 0x0000005b28607221 */ /* 0x000fe20000010000 */
[----:B------:R-:W1:Y:S01]  /*c540*/  @P5 LDC R13, c[0x0][0x44c] ;  /* 0x00011300ff0d5b82 */ /* 0x000e620000000800 */
[----:B------:R-:W-:-:S01]  /*c550*/  FFMA.FTZ R97, R97, R58, -R14 ;  /* 0x0000003a61617223 */ /* 0x000fc2000001080e */
[----:B------:R-:W-:Y:S01]  /*c560*/  FFMA.FTZ R33, R33, R58, -R14 ;  /* 0x0000003a21217223 */ /* 0x000fe2000001080e */
[----:B------:R-:W-:-:S02]  /*c570*/  FADD.FTZ R91, R77, R96 ;  /* 0x000000604d5b7221 */ /* 0x000fc40000010000 */
[----:B------:R-:W3:Y:S01]  /*c580*/  MUFU.EX2 R80, R80 ;  /* 0x0000005000507308 */ /* 0x000ee20000000800 */
[----:B--2---:R-:W-:-:S01]  /*c590*/  FADD.FTZ R24, R78, R67 ;  /* 0x000000434e187221 */ /* 0x004fc20000010000 */
[----:B------:R-:W-:-:S06]  /*c5a0*/  FADD.FTZ R40, R44, R91 ;  /* 0x0000005b2c287221 */ /* 0x000fcc0000010000 */
[----:B------:R-:W-:Y:S01]  /*c5b0*/  MUFU.EX2 R39, R39 ;  /* 0x0000002700277308 */ /* 0x000fe20000000800 */
[----:B0-----:R-:W-:-:S01]  /*c5c0*/  FADD.FTZ R67, R37, R24 ;  /* 0x0000001825437221 */ /* 0x001fc20000010000 */
[----:B------:R-:W-:-:S06]  /*c5d0*/  FFMA.FTZ R24, R42, R58, -R14 ;  /* 0x0000003a2a187223 */ /* 0x000fcc000001080e */
[----:B------:R-:W0:Y:S01]  /*c5e0*/  MUFU.EX2 R81, R81 ;  /* 0x0000005100517308 */ /* 0x000e220000000800 */
[----:B---3--:R-:W-:-:S01]  /*c5f0*/  FADD.FTZ R36, R80, R67 ;  /* 0x0000004350247221 */ /* 0x008fc20000010000 */
[----:B------:R-:W-:-:S04]  /*c600*/  F2FP.SATFINITE.E4M3.F32.PACK_AB_MERGE_C R80, R80, R37, RZ ;  /* 0x000000255050723e */ /* 0x000fc800048070ff */
[----:B------:R-:W-:Y:S02]  /*c610*/  F2FP.SATFINITE.E4M3.F32.PACK_AB_MERGE_C R155, R78, R21, R80 ;  /* 0x000000154e9b723e */ /* 0x000fe40004807050 */
[----:B------:R-:W-:Y:S01]  /*c620*/  MUFU.EX2 R82, R82 ;  /* 0x0000005200527308 */ /* 0x000fe20000000800 */
[----:B------:R-:W2:Y:S07]  /*c630*/  @P5 LDC R21, c[0x0][0x450] ;  /* 0x00011400ff155b82 */ /* 0x000eae0000000800 */
[----:B------:R-:W3:Y:S01]  /*c640*/  MUFU.EX2 R48, R117 ;  /* 0x0000007500307308 */ /* 0x000ee20000000800 */
[----:B0-----:R-:W-:-:S07]  /*c650*/  FADD.FTZ R43, R81, R40 ;  /* 0x00000028512b7221 */ /* 0x001fce0000010000 */
[----:B------:R-:W-:Y:S08]  /*c660*/  MUFU.EX2 R75, R75 ;  /* 0x0000004b004b7308 */ /* 0x000ff00000000800 */
[----:B------:R-:W0:Y:S01]  /*c670*/  MUFU.EX2 R103, R103 ;  /* 0x0000006700677308 */ /* 0x000e220000000800 */
[----:B---3--:R-:W-:-:S07]  /*c680*/  FADD.FTZ R32, R48, R43 ;  /* 0x0000002b30207221 */ /* 0x008fce0000010000 */
[----:B------:R-:W3:Y:S08]  /*c690*/  MUFU.EX2 R84, R84 ;  /* 0x0000005400547308 */ /* 0x000ef00000000800 */
[----:B------:R-:W4:Y:S01]  /*c6a0*/  MUFU.EX2 R79, R79 ;  /* 0x0000004f004f7308 */ /* 0x000f220000000800 */
[C---:B0-----:R-:W-:Y:S01]  /*c6b0*/  F2FP.SATFINITE.E4M3.F32.PACK_AB_MERGE_C R150, R103.reuse, R48, RZ ;  /* 0x000000306796723e */ /* 0x041fe200048070ff */
[----:B------:R-:W-:-:S03]  /*c6c0*/  FADD.FTZ R103, R103, R32 ;  /* 0x0000002067677221 */ /* 0x000fc60000010000 */
[----:B------:R-:W-:-:S03]  /*c6d0*/  F2FP.SATFINITE.E4M3.F32.PACK_AB_MERGE_C R150, R81, R44, R150 ;  /* 0x0000002c5196723e */ /* 0x000fc60004807096 */
[----:B------:R0:W-:Y:S08]  /*c6e0*/  MUFU.EX2 R25, R41 ;  /* 0x0000002900197308 */ /* 0x0001f00000000800 */
[----:B------:R-:W5:Y:S01]  /*c6f0*/  MUFU.EX2 R86, R86 ;  /* 0x0000005600567308 */ /* 0x000f620000000800 */
[----:B0-----:R-:W-:-:S01]  /*c700*/  FADD.FTZ R41, R39, R36 ;  /* 0x0000002427297221 */ /* 0x001fc20000010000 */
[----:B------:R-:W-:-:S03]  /*c710*/  FADD.FTZ R36, R52, R103 ;  /* 0x0000006734247221 */ /* 0x000fc60000010000 */
[----:B------:R-:W-:-:S03]  /*c720*/  FADD.FTZ R0, R82, R41 ;  /* 0x0000002952007221 */ /* 0x000fc60000010000 */
[----:B------:R-:W0:Y:S01]  /*c730*/  MUFU.EX2 R83, R83 ;  /* 0x0000005300537308 */ /* 0x000e220000000800 */
[----:B------:R-:W-:-:S01]  /*c740*/  FADD.FTZ R41, R75, R0 ;  /* 0x000000004b297221 */ /* 0x000fc20000010000 */
[-CC-:B------:R-:W-:Y:S01]  /*c750*/  FFMA.FTZ R0, R46, R58.reuse, -R14.reuse ;  /* 0x0000003a2e007223 */ /* 0x180fe2000001080e */
[C---:B---3--:R-:W-:Y:S02]  /*c760*/  F2FP.SATFINITE.E4M3.F32.PACK_AB_MERGE_C R75, R84.reuse, R75, RZ ;  /* 0x0000004b544b723e */ /* 0x048fe400048070ff */
[----:B------:R-:W-:Y:S01]  /*c770*/  FADD.FTZ R32, R84, R41 ;  /* 0x0000002954207221 */ /* 0x000fe20000010000 */
[----:B------:R-:W-:-:S01]  /*c780*/  FFMA.FTZ R41, R47, R58, -R14 ;  /* 0x0000003a2f297223 */ /* 0x000fc2000001080e */
[----:B------:R-:W-:Y:S01]  /*c790*/  F2FP.SATFINITE.E4M3.F32.PACK_AB_MERGE_C R149, R82, R39, R75 ;  /* 0x000000275295723e */ /* 0x000fe2000480704b */
[----:B------:R-:W3:Y:S01]  /*c7a0*/  MUFU.EX2 R87, R87 ;  /* 0x0000005700577308 */ /* 0x000ee20000000800 */
[----:B----4-:R-:W-:-:S04]  /*c7b0*/  FADD.FTZ R43, R79, R32 ;  /* 0x000000204f2b7221 */ /* 0x010fc80000010000 */
[----:B-----5:R-:W-:-:S03]  /*c7c0*/  FADD.FTZ R32, R86, R43 ;  /* 0x0000002b56207221 */ /* 0x020fc60000010000 */
[----:B------:R-:W4:Y:S01]  /*c7d0*/  MUFU.EX2 R88, R88 ;  /* 0x0000005800587308 */ /* 0x000f220000000800 */
[----:B0-----:R-:W-:-:S01]  /*c7e0*/  FADD.FTZ R43, R83, R32 ;  /* 0x00000020532b7221 */ /* 0x001fc20000010000 */
[----:B------:R-:W-:-:S06]  /*c7f0*/  FFMA.FTZ R32, R50, R58, -R14 ;  /* 0x0000003a32207223 */ /* 0x000fcc000001080e */
[----:B------:R-:W-:Y:S01]  /*c800*/  MUFU.EX2 R54, R54 ;  /* 0x0000003600367308 */ /* 0x000fe20000000800 */
[----:B---3--:R-:W-:-:S07]  /*c810*/  FADD.FTZ R47, R87, R36 ;  /* 0x00000024572f7221 */ /* 0x008fce0000010000 */
[----:B------:R-:W0:Y:S01]  /*c820*/  MUFU.EX2 R61, R61 ;  /* 0x0000003d003d7308 */ /* 0x000e220000000800 */
[----:B----4-:R-:W-:-:S01]  /*c830*/  FADD.FTZ R36, R88, R43 ;  /* 0x0000002b58247221 */ /* 0x010fc20000010000 */
[-CC-:B------:R-:W-:Y:S01]  /*c840*/  FFMA.FTZ R43, R51, R58.reuse, -R14.reuse ;  /* 0x0000003a332b7223 */ /* 0x180fe2000001080e */
[----:B------:R-:W-:-:S01]  /*c850*/  FFMA.FTZ R14, R109, R58, -R14 ;  /* 0x0000003a6d0e7223 */ /* 0x000fc2000001080e */
[----:B------:R-:W-:-:S04]  /*c860*/  F2FP.SATFINITE.E4M3.F32.PACK_AB_MERGE_C R83, R88, R83, RZ ;  /* 0x000000535853723e */ /* 0x000fc800048070ff */
[----:B------:R-:W3:Y:S01]  /*c870*/  MUFU.EX2 R85, R85 ;  /* 0x0000005500557308 */ /* 0x000ee20000000800 */
[----:B------:R-:W-:-:S07]  /*c880*/  F2FP.SATFINITE.E4M3.F32.PACK_AB_MERGE_C R151, R86, R79, R83 ;  /* 0x0000004f5697723e */ /* 0x000fce0004807053 */
[----:B------:R-:W4:Y:S01]  /*c890*/  MUFU.EX2 R90, R90 ;  /* 0x0000005a005a7308 */ /* 0x000f220000000800 */
[----:B0-----:R-:W-:Y:S01]  /*c8a0*/  F2FP.SATFINITE.E4M3.F32.PACK_AB_MERGE_C R144, R61, R54, RZ ;  /* 0x000000363d90723e */ /* 0x001fe200048070ff */
[----:B------:R-:W-:-:S03]  /*c8b0*/  FADD.FTZ R54, R54, R47 ;  /* 0x0000002f36367221 */ /* 0x000fc60000010000 */
[----:B------:R-:W-:Y:S01]  /*c8c0*/  F2FP.SATFINITE.E4M3.F32.PACK_AB_MERGE_C R144, R87, R52, R144 ;  /* 0x000000345790723e */ /* 0x000fe20004807090 */
[----:B------:R-:W-:-:S02]  /*c8d0*/  FADD.FTZ R61, R61, R54 ;  /* 0x000000363d3d7221 */ /* 0x000fc40000010000 */
[----:B------:R-:W0:Y:S01]  /*c8e0*/  MUFU.EX2 R57, R57 ;  /* 0x0000003900397308 */ /* 0x000e220000000800 */
[----:B---3--:R-:W-:-:S07]  /*c8f0*/  FADD.FTZ R47, R85, R36 ;  /* 0x00000024552f7221 */ /* 0x008fce0000010000 */
[----:B------:R-:W-:Y:S01]  /*c900*/  MUFU.EX2 R60, R60 ;  /* 0x0000003c003c7308 */ /* 0x000fe20000000800 */
[----:B----4-:R-:W-:-:S07]  /*c910*/  FADD.FTZ R36, R90, R47 ;  /* 0x0000002f5a247221 */ /* 0x010fce0000010000 */
[----:B------:R-:W3:Y:S01]  /*c920*/  MUFU.EX2 R69, R69 ;  /* 0x0000004500457308 */ /* 0x000ee20000000800 */
[----:B0-----:R-:W-:-:S07]  /*c930*/  FADD.FTZ R47, R57, R36 ;  /* 0x00000024392f7221 */ /* 0x001fce0000010000 */
[----:B------:R-:W0:Y:S08]  /*c940*/  MUFU.EX2 R56, R56 ;  /* 0x0000003800387308 */ /* 0x000e300000000800 */
[----:B------:R-:W4:Y:S01]  /*c950*/  MUFU.EX2 R92, R92 ;  /* 0x0000005c005c7308 */ /* 0x000f220000000800 */
[----:B---3--:R-:W-:-:S07]  /*c960*/  F2FP.SATFINITE.E4M3.F32.PACK_AB_MERGE_C R146, R69, R60, RZ ;  /* 0x0000003c4592723e */ /* 0x008fce00048070ff */
[----:B------:R-:W3:Y:S01]  /*c970*/  MUFU.EX2 R65, R65 ;  /* 0x0000004100417308 */ /* 0x000ee20000000800 */
[----:B0-----:R-:W-:-:S07]  /*c980*/  FADD.FTZ R38, R56, R61 ;  /* 0x0000003d38267221 */ /* 0x001fce0000010000 */
[----:B------:R-:W0:Y:S01]  /*c990*/  MUFU.EX2 R59, R59 ;  /* 0x0000003b003b7308 */ /* 0x000e220000000800 */
[----:B----4-:R-:W-:-:S01]  /*c9a0*/  FADD.FTZ R36, R92, R47 ;  /* 0x0000002f5c247221 */ /* 0x010fc20000010000 */
[----:B------:R-:W-:-:S04]  /*c9b0*/  F2FP.SATFINITE.E4M3.F32.PACK_AB_MERGE_C R57, R92, R57, RZ ;  /* 0x000000395c39723e */ /* 0x000fc800048070ff */
[----:B------:R-:W-:Y:S02]  /*c9c0*/  F2FP.SATFINITE.E4M3.F32.PACK_AB_MERGE_C R145, R90, R85, R57 ;  /* 0x000000555a91723e */ /* 0x000fe40004807039 */
[----:B------:R-:W4:Y:S01]  /*c9d0*/  MUFU.EX2 R94, R94 ;  /* 0x0000005e005e7308 */ /* 0x000f220000000800 */
[C---:B---3--:R-:W-:Y:S01]  /*c9e0*/  F2FP.SATFINITE.E4M3.F32.PACK_AB_MERGE_C R146, R65.reuse, R56, R146 ;  /* 0x000000384192723e */ /* 0x048fe20004807092 */
[----:B------:R-:W-:-:S04]  /*c9f0*/  FADD.FTZ R65, R65, R38 ;  /* 0x0000002641417221 */ /* 0x000fc80000010000 */
[----:B------:R-:W-:Y:S02]  /*ca00*/  FADD.FTZ R60, R60, R65 ;  /* 0x000000413c3c7221 */ /* 0x000fe40000010000 */
[----:B------:R-:W-:Y:S01]  /*ca10*/  MUFU.EX2 R30, R30 ;  /* 0x0000001e001e7308 */ /* 0x000fe20000000800 */
[----:B0-----:R-:W-:-:S01]  /*ca20*/  FADD.FTZ R47, R59, R36 ;  /* 0x000000243b2f7221 */ /* 0x001fc20000010000 */
[----:B------:R-:W-:-:S06]  /*ca30*/  FADD.FTZ R69, R69, R60 ;  /* 0x0000003c45457221 */ /* 0x000fcc0000010000 */
[----:B------:R-:W0:Y:S01]  /*ca40*/  MUFU.EX2 R45, R45 ;  /* 0x0000002d002d7308 */ /* 0x000e220000000800 */
[----:B----4-:R-:W-:-:S07]  /*ca50*/  FADD.FTZ R36, R94, R47 ;  /* 0x0000002f5e247221 */ /* 0x010fce0000010000 */
[----:B------:R-:W3:Y:S08]  /*ca60*/  MUFU.EX2 R63, R63 ;  /* 0x0000003f003f7308 */ /* 0x000ef00000000800 */
[----:B------:R-:W-:Y:S01]  /*ca70*/  MUFU.EX2 R62, R62 ;  /* 0x0000003e003e7308 */ /* 0x000fe20000000800 */
[----:B0-----:R-:W-:-:S07]  /*ca80*/  F2FP.SATFINITE.E4M3.F32.PACK_AB_MERGE_C R140, R45, R30, RZ ;  /* 0x0000001e2d8c723e */ /* 0x001fce00048070ff */
[----:B------:R-:W0:Y:S01]  /*ca90*/  MUFU.EX2 R107, R107 ;  /* 0x0000006b006b7308 */ /* 0x000e220000000800 */
[----:B---3--:R-:W-:-:S07]  /*caa0*/  FADD.FTZ R37, R63, R36 ;  /* 0x000000243f257221 */ /* 0x008fce0000010000 */
[----:B------:R-:W3:Y:S08]  /*cab0*/  MUFU.EX2 R66, R66 ;  /* 0x0000004200427308 */ /* 0x000ef00000000800 */
[----:B------:R-:W4:Y:S01]  /*cac0*/  MUFU.EX2 R8, R8 ;  /* 0x0000000800087308 */ /* 0x000f220000000800 */
[----:B0-----:R-:W-:Y:S01]  /*cad0*/  F2FP.SATFINITE.E4M3.F32.PACK_AB_MERGE_C R140, R107, R62, R140 ;  /* 0x0000003e6b8c723e */ /* 0x001fe2000480708c */
[----:B------:R-:W-:-:S04]  /*cae0*/  FADD.FTZ R62, R62, R69 ;  /* 0x000000453e3e7221 */ /* 0x000fc80000010000 */
[----:B------:R-:W-:Y:S02]  /*caf0*/  FADD.FTZ R107, R107, R62 ;  /* 0x0000003e6b6b7221 */ /* 0x000fe40000010000 */
[----:B------:R-:W-:Y:S01]  /*cb00*/  MUFU.EX2 R24, R24 ;  /* 0x0000001800187308 */ /* 0x000fe20000000800 */
[----:B---3--:R-:W-:-:S01]  /*cb10*/  FADD.FTZ R37, R66, R37 ;  /* 0x0000002542257221 */ /* 0x008fc20000010000 */
[----:B------:R-:W-:Y:S01]  /*cb20*/  FADD.FTZ R30, R30, R107 ;  /* 0x0000006b1e1e7221 */ /* 0x000fe20000010000 */
[----:B------:R-:W-:-:S03]  /*cb30*/  F2FP.SATFINITE.E4M3.F32.PACK_AB_MERGE_C R63, R66, R63, RZ ;  /* 0x0000003f423f723e */ /* 0x000fc600048070ff */
[----:B------:R-:W-:Y:S01]  /*cb40*/  FADD.FTZ R45, R45, R30 ;  /* 0x0000001e2d2d7221 */ /* 0x000fe20000010000 */
[----:B------:R-:W-:Y:S01]  /*cb50*/  F2FP.SATFINITE.E4M3.F32.PACK_AB_MERGE_C R147, R94, R59, R63 ;  /* 0x0000003b5e93723e */ /* 0x000fe2000480703f */
[----:B------:R-:W-:Y:S01]  /*cb60*/  MUFU.EX2 R64, R64 ;  /* 0x0000004000407308 */ /* 0x000fe20000000800 */
[----:B----4-:R-:W-:-:S07]  /*cb70*/  FADD.FTZ R36, R8, R37 ;  /* 0x0000002508247221 */ /* 0x010fce0000010000 */
[----:B------:R-:W0:Y:S08]  /*cb80*/  MUFU.EX2 R53, R53 ;  /* 0x0000003500357308 */ /* 0x000e300000000800 */
[----:B------:R-:W-:Y:S08]  /*cb90*/  MUFU.EX2 R3, R3 ;  /* 0x0000000300037308 */ /* 0x000ff00000000800 */
[----:B------:R-:W-:Y:S01]  /*cba0*/  MUFU.EX2 R34, R34 ;  /* 0x0000002200227308 */ /* 0x000fe20000000800 */
[----:B0-----:R-:W-:-:S07]  /*cbb0*/  F2FP.SATFINITE.E4M3.F32.PACK_AB_MERGE_C R142, R53, R64, RZ ;  /* 0x00000040358e723e */ /* 0x001fce00048070ff */
[----:B------:R-:W0:Y:S08]  /*cbc0*/  MUFU.EX2 R49, R49 ;  /* 0x0000003100317308 */ /* 0x000e300000000800 */
[----:B------:R-:W3:Y:S08]  /*cbd0*/  MUFU.EX2 R0, R0 ;  /* 0x0000000000007308 */ /* 0x000ef00000000800 */
[----:B------:R-:W4:Y:S01]  /*cbe0*/  MUFU.EX2 R41, R41 ;  /* 0x0000002900297308 */ /* 0x000f220000000800 */
[----:B0-----:R-:W-:Y:S01]  /*cbf0*/  F2FP.SATFINITE.E4M3.F32.PACK_AB_MERGE_C R142, R49, R34, R142 ;  /* 0x00000022318e723e */ /* 0x001fe2000480708e */
[----:B------:R-:W-:-:S04]  /*cc00*/  FADD.FTZ R34, R34, R45 ;  /* 0x0000002d22227221 */ /* 0x000fc80000010000 */
[----:B------:R-:W-:Y:S02]  /*cc10*/  FADD.FTZ R49, R49, R34 ;  /* 0x0000002231317221 */ /* 0x000fe40000010000 */
[----:B------:R0:W-:Y:S02]  /*cc20*/  MUFU.EX2 R15, R27 ;  /* 0x0000001b000f7308 */ /* 0x0001e40000000800 */
[----:B------:R-:W-:-:S04]  /*cc30*/  FADD.FTZ R64, R64, R49 ;  /* 0x0000003140407221 */ /* 0x000fc80000010000 */
[----:B------:R-:W-:Y:S02]  /*cc40*/  FADD.FTZ R53, R53, R64 ;  /* 0x0000004035357221 */ /* 0x000fe40000010000 */
[----:B------:R-:W5:Y:S01]  /*cc50*/  MUFU.EX2 R32, R32 ;  /* 0x0000002000207308 */ /* 0x000f620000000800 */
[----:B0-----:R-:W-:-:S04]  /*cc60*/  FADD.FTZ R27, R25, R36 ;  /* 0x00000024191b7221 */ /* 0x001fc80000010000 */
[----:B------:R-:W-:Y:S01]  /*cc70*/  FADD.FTZ R30, R24, R27 ;  /* 0x0000001b181e7221 */ /* 0x000fe20000010000 */
[C---:B------:R-:W-:Y:S02]  /*cc80*/  F2FP.SATFINITE.E4M3.F32.PACK_AB_MERGE_C R27, R3.reuse, R24, RZ ;  /* 0x00000018031b723e */ /* 0x040fe400048070ff */
[----:B------:R-:W-:Y:S01]  /*cc90*/  MUFU.EX2 R70, R70 ;  /* 0x0000004600467308 */ /* 0x000fe20000000800 */
[----:B------:R-:W-:-:S01]  /*cca0*/  FADD.FTZ R3, R3, R30 ;  /* 0x0000001e03037221 */ /* 0x000fc20000010000 */
[----:B------:R-:W-:Y:S01]  /*ccb0*/  F2FP.SATFINITE.E4M3.F32.PACK_AB_MERGE_C R141, R25, R8, R27 ;  /* 0x00000008198d723e */ /* 0x000fe2000480701b */
[----:B-1----:R-:W-:-:S04]  /*ccc0*/  @P5 IMAD.HI.U32 R8, R108, R13, RZ ;  /* 0x0000000d6c085227 */ /* 0x002fc800078e00ff */
[----:B---3--:R-:W-:Y:S01]  /*ccd0*/  FADD.FTZ R20, R0, R3 ;  /* 0x0000000300147221 */ /* 0x008fe20000010000 */
[----:B------:R-:W-:Y:S01]  /*cce0*/  IMAD.MOV.U32 R13, RZ, RZ, R108 ;  /* 0x000000ffff0d7224 */ /* 0x000fe200078e006c */
[----:B------:R-:W0:Y:S02]  /*ccf0*/  MUFU.EX2 R71, R71 ;  /* 0x0000004700477308 */ /* 0x000e240000000800 */
[----:B----4-:R-:W-:-:S01]  /*cd00*/  FADD.FTZ R3, R41, R20 ;  /* 0x0000001429037221 */ /* 0x010fc20000010000 */
[----:B--2---:R-:W-:Y:S02]  /*cd10*/  @P5 SHF.R.U32.HI R13, RZ, R21, R8 ;  /* 0x00000015ff0d5219 */ /* 0x004fe40000011608 */
[----:B------:R-:W-:Y:S01]  /*cd20*/  ISETP.GE.AND P5, PT, R11, 0x1, PT ;  /* 0x000000010b00780c */ /* 0x000fe20003fa6270 */
[----:B-----5:R-:W-:Y:S02]  /*cd30*/  FADD.FTZ R24, R32, R3 ;  /* 0x0000000320187221 */ /* 0x020fe40000010000 */
[----:B------:R-:W-:Y:S01]  /*cd40*/  IMAD.IADD R13, R104, 0x1, R13 ;  /* 0x00000001680d7824 */ /* 0x000fe200078e020d */
[----:B------:R-:W1:Y:S03]  /*cd50*/  MUFU.EX2 R43, R43 ;  /* 0x0000002b002b7308 */ /* 0x000e660000000800 */
[----:B------:R-:W-:-:S05]  /*cd60*/  IMAD.IADD R10, R13, 0x1, R10 ;  /* 0x000000010d0a7824 */ /* 0x000fca00078e020a */
        /* <DEDUP_REMOVED lines=11> */
[----:B------:R-:W-:Y:S01]  /*ce20*/  MUFU.EX2 R35, R35 ;  /* 0x0000002300237308 */ /* 0x000fe20000000800 */
[----:B-1----:R-:W-:-:S01]  /*ce30*/  FADD.FTZ R24, R26, R43 ;  /* 0x0000002b1a187221 */ /* 0x002fc20000010000 */
[----:B------:R-:W-:-:S03]  /*ce40*/  FADD.FTZ R70, R70, R55 ;  /* 0x0000003746467221 */ /* 0x000fc60000010000 */
[----:B------:R-:W-:Y:S01]  /*ce50*/  FADD.FTZ R3, R15, R24 ;  /* 0x000000180f037221 */ /* 0x000fe20000010000 */
[----:B------:R-:W-:-:S02]  /*ce60*/  FADD.FTZ R71, R71, R70 ;  /* 0x0000004647477221 */ /* 0x000fc40000010000 */
[----:B------:R-:W0:Y:S01]  /*ce70*/  MUFU.EX2 R74, R74 ;  /* 0x0000004a004a7308 */ /* 0x000e220000000800 */
[----:B--2---:R-:W-:-:S07]  /*ce80*/  FADD.FTZ R0, R28, R3 ;  /* 0x000000031c007221 */ /* 0x004fce0000010000 */
[----:B------:R-:W1:Y:S08]  /*ce90*/  MUFU.EX2 R29, R29 ;  /* 0x0000001d001d7308 */ /* 0x000e700000000800 */
[----:B------:R-:W-:Y:S01]  /*cea0*/  MUFU.EX2 R72, R72 ;  /* 0x0000004800487308 */ /* 0x000fe20000000800 */
[----:B0-----:R-:W-:-:S07]  /*ceb0*/  F2FP.SATFINITE.E4M3.F32.PACK_AB_MERGE_C R3, R74, R35, RZ ;  /* 0x000000234a03723e */ /* 0x001fce00048070ff */
[----:B------:R-:W0:Y:S01]  /*cec0*/  MUFU.EX2 R99, R99 ;  /* 0x0000006300637308 */ /* 0x000e220000000800 */
[----:B-1----:R-:W-:-:S01]  /*ced0*/  FADD.FTZ R0, R29, R0 ;  /* 0x000000001d007221 */ /* 0x002fc20000010000 */
[----:B------:R-:W-:-:S04]  /*cee0*/  F2FP.SATFINITE.E4M3.F32.PACK_AB_MERGE_C R28, R29, R28, RZ ;  /* 0x0000001c1d1c723e */ /* 0x000fc800048070ff */
[----:B------:R-:W-:Y:S02]  /*cef0*/  F2FP.SATFINITE.E4M3.F32.PACK_AB_MERGE_C R137, R15, R26, R28 ;  /* 0x0000001a0f89723e */ /* 0x000fe4000480701c */
[----:B------:R-:W1:Y:S08]  /*cf00*/  MUFU.EX2 R31, R31 ;  /* 0x0000001f001f7308 */ /* 0x000e700000000800 */
        /* <DEDUP_REMOVED lines=27> */
.L_x_11946:
[----:B------:R-:W-:-:S13]  /*d0c0*/  ISETP.NE.AND P1, PT, R11, 0x1, PT ;  /* 0x000000010b00780c */ /* 0x000fda0003f25270 */
[----:B------:R-:W0:Y:S02]  /*d0d0*/  @P1 LDC.64 R14, c[0x0][0x9e8] ;  /* 0x00027a00ff0e1b82 */ /* 0x000e240000000a00 */
[----:B0-----:R-:W-:-:S05]  /*d0e0*/  @P1 IMAD.HI.U32 R8, R3, R14, RZ ;  /* 0x0000000e03081227 */ /* 0x001fca00078e00ff */
[----:B------:R-:W-:-:S07]  /*d0f0*/  @P1 SHF.R.U32.HI R3, RZ, R15, R8 ;  /* 0x0000000fff031219 */ /* 0x000fce0000011608 */
.L_x_11947:
[----:B------:R-:W-:Y:S05]  /*d100*/  BSYNC B0 ;  /* 0x0000000000007941 */ /* 0x000fea0003800000 */
.L_x_11945:
[----:B------:R-:W-:-:S05]  /*d110*/  IMAD R3, R3, R11, R11 ;  /* 0x0000000b03037224 */ /* 0x000fca00078e020b */
[----:B------:R-:W-:-:S07]  /*d120*/  VIMNMX R10, R10, R3, PT ;  /* 0x000000030a0a7248 */ /* 0x000fce0003fe0100 */
.L_x_11944:
[----:B------:R-:W2:Y:S01]  /*d130*/  LDL R8, [R1+0x38] ;  /* 0x0000380001087983 */ /* 0x000ea20000100800 */
        /* <DEDUP_REMOVED lines=9> */
[----:B------:R-:W-:Y:S01]  /*d1d0*/  LEA.HI.SX32 R3, R10, R3, 0x1a ;  /* 0x000000030a037211 */ /* 0x000fe200078fd2ff */
        /* <DEDUP_REMOVED lines=23> */
.L_x_11970:
[----:B------:R-:W-:-:S05]  /*d350*/  VIADD R13, R18, 0x1 ;  /* 0x00000001120d7836 */ /* 0x000fca0000000000 */
[----:B------:R-:W-:-:S04]  /*d360*/  ISETP.NE.AND P1, PT, R13, 0x2, PT ;  /* 0x000000020d00780c */ /* 0x000fc80003f25270 */
[----:B------:R-:W-:Y:S02]  /*d370*/  SEL R8, RZ, 0x1, P1 ;  /* 0x00000001ff087807 */ /* 0x000fe40000800000 */
[----:B------:R-:W-:Y:S02]  /*d380*/  SEL R13, R13, RZ, P1 ;  /* 0x000000ff0d0d7207 */ /* 0x000fe40000800000 */
[----:B------:R-:W-:Y:S01]  /*d390*/  LOP3.LUT R8, R19, R8, RZ, 0x3c, !PT ;  /* 0x0000000813087212 */ /* 0x000fe200078e3cff */
[----:B------:R-:W-:Y:S06]  /*d3a0*/  @!P0 BRA `(.L_x_11951) ;  /* 0x0000000000048947 */ /* 0x000fec0003800000 */
[----:B------:R-:W-:Y:S01]  /*d3b0*/  BPT.TRAP 0x1 ;  /* 0x000000040000795c */ /* 0x000fe20000300000 */
.L_x_11951:
[----:B------:R-:W-:Y:S01]  /*d3c0*/  IMAD R3, R13, 0x8, R17 ;  /* 0x000000080d037824 */ /* 0x000fe200078e0211 */
[----:B------:R-:W-:-:S04]  /*d3d0*/  SHF.L.U32 R10, R8, 0x1f, RZ ;  /* 0x0000001f080a7819 */ /* 0x000fc800000006ff */
[----:B------:R0:W1:Y:S01]  /*d3e0*/  SYNCS.PHASECHK.TRANS64.TRYWAIT P1, [R3+URZ+0x13230], R10 ;  /* 0x0132300a030075a7 */ /* 0x000062000802017f */
[----:B------:R-:W-:Y:S05]  /*d3f0*/  @!P0 BRA `(.L_x_11952) ;  /* 0x0000000000048947 */ /* 0x000fea0003800000 */
[----:B------:R-:W-:Y:S01]  /*d400*/  BPT.TRAP 0x1 ;  /* 0x000000040000795c */ /* 0x000fe20000300000 */
.L_x_11952:
[----:B------:R-:W2:Y:S01]  /*d410*/  LDL R11, [R1+0x20] ;  /* 0x00002000010b7983 */ /* 0x000ea20000100800 */
[----:B------:R-:W-:Y:S01]  /*d420*/  BSSY B2, `(.L_x_11953) ;  /* 0x0000007000027945 */ /* 0x000fe20003800000 */
[----:B--2---:R-:W-:-:S04]  /*d430*/  IMAD R57, R13, 0x280, R11 ;  /* 0x000002800d397824 */ /* 0x004fc800078e020b */
[C---:B------:R-:W-:Y:S02]  /*d440*/  VIADD R14, R57.reuse, 0x80 ;  /* 0x00000080390e7836 */ /* 0x040fe40000000000 */
[----:B------:R-:W-:Y:S01]  /*d450*/  VIADD R56, R57, 0x100 ;  /* 0x0000010039387836 */ /* 0x000fe20000000000 */
[----:B-1----:R-:W-:Y:S06]  /*d460*/  @P1 BRA `(.L_x_11954) ;  /* 0x0000000000081947 */ /* 0x002fec0003800000 */
[----:B------:R-:W1:Y:S02]  /*d470*/  SYNCS.PHASECHK.TRANS64.TRYWAIT P1, [R3+URZ+0x13230], R10 ;  /* 0x0132300a030075a7 */ /* 0x000e64000802017f */
[----:B-1----:R-:W-:Y:S05]  /*d480*/  @!P1 BRA `(.L_x_11955) ;  /* 0x0000015c00c49947 */ /* 0x002fea0003800000 */
.L_x_11954:
[----:B------:R-:W-:Y:S05]  /*d490*/  BSYNC B2 ;  /* 0x0000000000027941 */ /* 0x000fea0003800000 */
.L_x_11953:
[----:B01----:R-:W-:Y:S01]  /*d4a0*/  IMAD.MOV.U32 R10, RZ, RZ, R57 ;  /* 0x000000ffff0a7224 */ /* 0x003fe200078e0039 */
[----:B------:R-:W-:Y:S01]  /*d4b0*/  R2UR UR12, R4 ;  /* 0x00000000040c72ca */ /* 0x000fe200000e0000 */
[----:B------:R-:W-:Y:S01]  /*d4c0*/  IMAD.MOV.U32 R11, RZ, RZ, -0x7fffffe0 ;  /* 0x80000020ff0b7424 */ /* 0x000fe200078e00ff */
[----:B------:R-:W-:Y:S01]  /*d4d0*/  R2UR UR13, R5 ;  /* 0x00000000050d72ca */ /* 0x000fe200000e0000 */
        /* <DEDUP_REMOVED lines=8> */
[----:B------:R-:W-:Y:S01]  /*d560*/  VIADD R56, R57, 0x182 ;  /* 0x0000018239387836 */ /* 0x000fe20000000000 */
[----:B------:R-:W-:-:S02]  /*d570*/  R2UR UR20, R4 ;  /* 0x00000000041472ca */ /* 0x000fc400000e0000 */
[----:B------:R-:W-:Y:S02]  /*d580*/  R2UR UR21, R5 ;  /* 0x00000000051572ca */ /* 0x000fe400000e0000 */
[----:B------:R-:W-:Y:S01]  /*d590*/  R2UR UR26, R10 ;  /* 0x000000000a1a72ca */ /* 0x000fe200000e0000 */
[----:B------:R-:W-:Y:S01]  /*d5a0*/  VIADD R10, R57, 0x200 ;  /* 0x00000200390a7836 */ /* 0x000fe20000000000 */
[----:B------:R-:W-:Y:S01]  /*d5b0*/  R2UR UR27, R11 ;  /* 0x000000000b1b72ca */ /* 0x000fe200000e0000 */
[----:B------:R-:W-:Y:S01]  /*d5c0*/  QGMMA.64x32x32.F32.E4M3.E4M3 R120, gdesc[UR12], RZ, !UPT, gsb0 ;  /* 0x006000000c7879f3 */ /* 0x000fe2000c0008ff */
[----:B------:R-:W-:Y:S02]  /*d5d0*/  R2UR UR24, R4 ;  /* 0x00000000041872ca */ /* 0x000fe400000e0000 */
[----:B------:R-:W-:Y:S02]  /*d5e0*/  R2UR UR25, R5 ;  /* 0x00000000051972ca */ /* 0x000fe400000e0000 */
[----:B------:R-:W-:Y:S01]  /*d5f0*/  R2UR UR10, R14 ;  /* 0x000000000e0a72ca */ /* 0x000fe200000e0000 */
[----:B------:R-:W-:Y:S01]  /*d600*/  VIADD R14, R57, 0x2 ;  /* 0x00000002390e7836 */ /* 0x000fe20000000000 */
[----:B------:R-:W-:-:S02]  /*d610*/  R2UR UR11, R15 ;  /* 0x000000000f0b72ca */ /* 0x000fc400000e0000 */
[----:B------:R-:W-:Y:S02]  /*d620*/  R2UR UR8, R4 ;  /* 0x00000000040872ca */ /* 0x000fe400000e0000 */
[----:B------:R-:W-:Y:S02]  /*d630*/  R2UR UR9, R5 ;  /* 0x00000000050972ca */ /* 0x000fe400000e0000 */
[----:B------:R-:W-:Y:S01]  /*d640*/  R2UR UR6, R10 ;  /* 0x000000000a0672ca */ /* 0x000fe200000e0000 */
[C---:B------:R-:W-:Y:S01]  /*d650*/  VIADD R10, R57.reuse, 0x82 ;  /* 0x00000082390a7836 */ /* 0x040fe20000000000 */
[----:B------:R-:W-:Y:S01]  /*d660*/  R2UR UR18, R14 ;  /* 0x000000000e1272ca */ /* 0x000fe200000e0000 */
[----:B------:R-:W-:Y:S01]  /*d670*/  VIADD R14, R57, 0x102 ;  /* 0x00000102390e7836 */ /* 0x000fe20000000000 */
[----:B------:R-:W-:Y:S01]  /*d680*/  R2UR UR7, R11 ;  /* 0x000000000b0772ca */ /* 0x000fe200000e0000 */
[----:B------:R-:W-:Y:S01]  /*d690*/  IMAD.MOV.U32 R11, RZ, RZ, -0x7fffffe0 ;  /* 0x80000020ff0b7424 */ /* 0x000fe200078e00ff */
[----:B------:R-:W-:Y:S01]  /*d6a0*/  R2UR UR14, R10 ;  /* 0x000000000a0e72ca */ /* 0x000fe200000e0000 */
[----:B------:R-:W-:Y:S01]  /*d6b0*/  VIADD R10, R57, 0x202 ;  /* 0x00000202390a7836 */ /* 0x000fe20000000000 */
[----:B------:R-:W-:Y:S01]  /*d6c0*/  R2UR UR4, R4 ;  /* 0x00000000040472ca */ /* 0x000fe200000e0000 */
[----:B------:R-:W-:Y:S01]  /*d6d0*/  IMAD.MOV.U32 R57, RZ, RZ, -0x7fffffe0 ;  /* 0x80000020ff397424 */ /* 0x000fe200078e00ff */
[----:B------:R-:W-:-:S02]  /*d6e0*/  R2UR UR5, R5 ;  /* 0x00000000050572ca */ /* 0x000fc400000e0000 */
[----:B------:R-:W-:Y:S01]  /*d6f0*/  R2UR UR19, R15 ;  /* 0x000000000f1372ca */ /* 0x000fe200000e0000 */
[----:B------:R-:W-:Y:S01]  /*d700*/  IMAD.MOV.U32 R15, RZ, RZ, -0x7fffffe0 ;  /* 0x80000020ff0f7424 */ /* 0x000fe200078e00ff */
[C---:B------:R-:W-:Y:S02]  /*d710*/  R2UR UR16, R6.reuse ;  /* 0x00000000061072ca */ /* 0x040fe400000e0000 */
[----:B------:R-:W-:Y:S02]  /*d720*/  R2UR UR17, R7 ;  /* 0x00000000071172ca */ /* 0x000fe400000e0000 */
[----:B------:R-:W-:Y:S01]  /*d730*/  R2UR UR15, R11 ;  /* 0x000000000b0f72ca */ /* 0x000fe200000e0000 */
[----:B------:R-:W-:Y:S01]  /*d740*/  IMAD.MOV.U32 R11, RZ, RZ, -0x7fffffe0 ;  /* 0x80000020ff0b7424 */ /* 0x000fe200078e00ff */
[----:B------:R-:W-:Y:S02]  /*d750*/  R2UR UR12, R6 ;  /* 0x00000000060c72ca */ /* 0x000fe400000e0000 */
[----:B------:R-:W-:Y:S01]  /*d760*/  R2UR UR13, R7 ;  /* 0x00000000070d72ca */ /* 0x000fe200000e0000 */
[----:B------:R-:W-:-:S02]  /*d770*/  WARPGROUP.DEPBAR.LE gsb0, 0x0 ;  /* 0x00008000000079c5 */ /* 0x000fc40000010000 */
        /* <DEDUP_REMOVED lines=41> */
.L_x_11956:
[----:B------:R-:W-:Y:S01]  /*da10*/  SHF.L.U32 R10, R19, 0x1f, RZ ;  /* 0x0000001f130a7819 */ /* 0x000fe200000006ff */
[----:B------:R-:W-:-:S04]  /*da20*/  IMAD R19, R18, 0x8, R17 ;  /* 0x0000000812137824 */ /* 0x000fc800078e0211 */
[----:B------:R0:W1:Y:S01]  /*da30*/  SYNCS.PHASECHK.TRANS64.TRYWAIT P1, [R19+URZ+0x13250], R10 ;  /* 0x0132500a130075a7 */ /* 0x000062000802017f */
[----:B------:R-:W-:Y:S05]  /*da40*/  @!P0 BRA `(.L_x_11957) ;  /* 0x0000000000048947 */ /* 0x000fea0003800000 */
[----:B------:R-:W-:Y:S01]  /*da50*/  BPT.TRAP 0x1 ;  /* 0x000000040000795c */ /* 0x000fe20000300000 */
.L_x_11957:
[----:B------:R-:W-:Y:S04]  /*da60*/  BSSY B2, `(.L_x_11958) ;  /* 0x0000004000027945 */ /* 0x000fe80003800000 */
[----:B-1----:R-:W-:Y:S05]  /*da70*/  @P1 BRA `(.L_x_11959) ;  /* 0x0000000000081947 */ /* 0x002fea0003800000 */
[----:B------:R-:W1:Y:S02]  /*da80*/  SYNCS.PHASECHK.TRANS64.TRYWAIT P1, [R19+URZ+0x13250], R10 ;  /* 0x0132500a130075a7 */ /* 0x000e64000802017f */
[----:B-1----:R-:W-:Y:S05]  /*da90*/  @!P1 BRA `(.L_x_11960) ;  /* 0x0000015800549947 */ /* 0x002fea0003800000 */
.L_x_11959:
[----:B------:R-:W-:Y:S05]  /*daa0*/  BSYNC B2 ;  /* 0x0000000000027941 */ /* 0x000fea0003800000 */
.L_x_11958:
[----:B01----:R-:W-:Y:S01]  /*dab0*/  VIADD R10, R17, 0x1000 ;  /* 0x00001000110a7836 */ /* 0x003fe20000000000 */
[----:B------:R-:W-:Y:S01]  /*dac0*/  WARPGROUP.ARRIVE ;  /* 0x00000000000079c5 */ /* 0x000fe20000000000 */
[----:B------:R-:W-:Y:S01]  /*dad0*/  IMAD.MOV.U32 R11, RZ, RZ, -0x3ffffff0 ;  /* 0xc0000010ff0b7424 */ /* 0x000fe200078e00ff */
[----:B------:R-:W-:Y:S02]  /*dae0*/  LOP3.LUT P1, RZ, R16, 0x10, RZ, 0xc0, !PT ;  /* 0x0000001010ff7812 */ /* 0x000fe4000782c0ff */
[----:B------:R-:W-:Y:S02]  /*daf0*/  SHF.R.U32.HI R10, RZ, 0x4, R10 ;  /* 0x00000004ff0a7819 */ /* 0x000fe4000001160a */
[----:B------:R-:W-:Y:S02]  /*db00*/  R2UR UR7, R11 ;  /* 0x000000000b0772ca */ /* 0x000fe400000e0000 */
[----:B------:R-:W-:-:S04]  /*db10*/  LOP3.LUT R10, R10, 0x3fff, RZ, 0xc0, !PT ;  /* 0x00003fff0a0a7812 */ /* 0x000fc800078ec0ff */
[----:B------:R-:W-:-:S05]  /*db20*/  LOP3.LUT R10, R10, 0x10000, RZ, 0xfc, !PT ;  /* 0x000100000a0a7812 */ /* 0x000fca00078efcff */
[----:B------:R-:W-:-:S05]  /*db30*/  IMAD R10, R18, 0x280, R10 ;  /* 0x00000280120a7824 */ /* 0x000fca00078e020a */
[----:B------:R-:W-:-:S13]  /*db40*/  R2UR UR6, R10 ;  /* 0x000000000a0672ca */ /* 0x000fda00000e0000 */
        /* <DEDUP_REMOVED lines=8> */
[----:B------:R-:W-:Y:S01]  /*dbd0*/  WARPGROUP.ARRIVE ;  /* 0x00000000000079c5 */ /* 0x000fe20000000000 */
[----:B------:R-:W2:Y:S01]  /*dbe0*/  LDL R153, [R1+0x1c] ;  /* 0x00001c0001997983 */ /* 0x000ea20000100800 */
[----:B------:R-:W-:Y:S01]  /*dbf0*/  FMUL.FTZ R11, R2, R120 ;  /* 0x00000078020b7220 */ /* 0x000fe20000410000 */
[----:B------:R-:W0:Y:S02]  /*dc00*/  LDC R155, c[0x0][0x448] ;  /* 0x00011200ff9b7b82 */ /* 0x000e240000000800 */
[----:B------:R-:W2:Y:S02]  /*dc10*/  LDL R154, [R1+0x34] ;  /* 0x00003400019a7983 */ /* 0x000ea40000100800 */
[----:B------:R-:W-:Y:S01]  /*dc20*/  QGMMA.64x64x32.F32.E4M3.E4M3 R24, R148, gdesc[UR4], R24, gsb0 ;  /* 0x00e0000494187df3 */ /* 0x000fe20008000818 */
[----:B------:R-:W-:Y:S01]  /*dc30*/  R2UR UR6, R14 ;  /* 0x000000000e0672ca */ /* 0x000fe200000e0000 */
[----:B------:R-:W-:Y:S01]  /*dc40*/  VIADD R14, R10, 0x180 ;  /* 0x000001800a0e7836 */ /* 0x000fe20000000000 */
[----:B------:R-:W-:Y:S01]  /*dc50*/  R2UR UR7, R15 ;  /* 0x000000000f0772ca */ /* 0x000fe200000e0000 */
[----:B------:R-:W-:-:S02]  /*dc60*/  IMAD.MOV.U32 R15, RZ, RZ, -0x3ffffff0 ;  /* 0xc0000010ff0f7424 */ /* 0x000fc400078e00ff */
[C---:B------:R-:W-:Y:S01]  /*dc70*/  FMUL.FTZ R120, R2.reuse, R124 ;  /* 0x0000007c02787220 */ /* 0x040fe20000410000 */
[C---:B------:R-:W-:Y:S01]  /*dc80*/  FMUL.FTZ R124, R2.reuse, R128 ;  /* 0x00000080027c7220 */ /* 0x040fe20000410000 */
[C---:B------:R-:W-:Y:S01]  /*dc90*/  FMUL.FTZ R128, R2.reuse, R132 ;  /* 0x0000008402807220 */ /* 0x040fe20000410000 */
        /* <DEDUP_REMOVED lines=10> */
[----:B------:R1:W3:Y:S01]  /*dd40*/  MUFU.TANH R10, R61 ;  /* 0x0000003d000a7308 */ /* 0x0002e20000002400 */
        /* <DEDUP_REMOVED lines=52> */
[----:B------:R-:W-:-:S02]  /*e090*/  WARPGROUP.DEPBAR.LE gsb0, 0x0 ;  /* 0x00008000000079c5 */ /* 0x000fc40000010000 */
[----:B------:R-:W-:-:S06]  /*e0a0*/  WARPGROUP.ARRIVE ;  /* 0x00000000000079c5 */ /* 0x000fcc0000000000 */
[----:B------:R-:W4:Y:S01]  /*e0b0*/  S2R R155, SR_TID.X ;  /* 0x00000000009b7919 */ /* 0x000f220000002100 */
[----:B-1----:R-:W-:Y:S01]  /*e0c0*/  FMUL.FTZ R61, R2, R62 ;  /* 0x0000003e023d7220 */ /* 0x002fe20000410000 */
[----:B------:R-:W1:Y:S01]  /*e0d0*/  MUFU.TANH R18, R18 ;  /* 0x0000001200127308 */ /* 0x000e620000002400 */
        /* <DEDUP_REMOVED lines=13> */
[----:B------:R-:W0:Y:S08]  /*e1b0*/  MUFU.TANH R120, R120 ;  /* 0x0000007800787308 */ /* 0x000e300000002400 */
[----:B------:R-:W0:Y:S01]  /*e1c0*/  MUFU.TANH R123, R123 ;  /* 0x0000007b007b7308 */ /* 0x000e220000002400 */
[----:B----4-:R-:W-:Y:S01]  /*e1d0*/  LOP3.LUT R155, R155, 0x7f, RZ, 0xc0, !PT ;  /* 0x0000007f9b9b7812 */ /* 0x010fe200078ec0ff */
[----:B------:R-:W-:-:S06]  /*e1e0*/  FMUL.FTZ R62, R2, R63 ;  /* 0x0000003f023e7220 */ /* 0x000fcc0000410000 */
[----:B------:R-:W4:Y:S08]  /*e1f0*/  MUFU.TANH R124, R124 ;  /* 0x0000007c007c7308 */ /* 0x000f300000002400 */
        /* <DEDUP_REMOVED lines=8> */
[----:B------:R-:W-:-:S04]  /*e280*/  FMUL.FTZ R134, R2, R64 ;  /* 0x0000004002867220 */ /* 0x000fc80000410000 */
[----:B------:R-:W0:Y:S01]  /*e290*/  MUFU.TANH R15, R15 ;  /* 0x0000000f000f7308 */ /* 0x000e220000002400 */
[----:B------:R-:W-:Y:S01]  /*e2a0*/  QGMMA.64x64x32.F32.E4M3.E4M3 R24, R140, gdesc[UR4], R24, gsb0 ;  /* 0x00e000048c187df3 */ /* 0x000fe20008000818 */
[----:B------:R-:W-:Y:S02]  /*e2b0*/  R2UR UR6, R56 ;  /* 0x00000000380672ca */ /* 0x000fe400000e0000 */
[----:B------:R-:W-:Y:S01]  /*e2c0*/  R2UR UR7, R57 ;  /* 0x00000000390772ca */ /* 0x000fe200000e0000 */
[----:B------:R-:W5:Y:S03]  /*e2d0*/  @P3 LDC R56, c[0x0][0x44c] ;  /* 0x00011300ff383b82 */ /* 0x000f660000000800 */
[----:B------:R-:W0:Y:S05]  /*e2e0*/  MUFU.TANH R14, R14 ;  /* 0x0000000e000e7308 */ /* 0x000e2a0000002400 */
[----:B------:R-:W3:Y:S03]  /*e2f0*/  @P3 LDC R57, c[0x0][0x450] ;  /* 0x00011400ff393b82 */ /* 0x000ee60000000800 */
        /* <DEDUP_REMOVED lines=9> */
[----:B------:R-:W4:Y:S05]  /*e390*/  LDL R140, [R1+0x30] ;  /* 0x00003000018c7983 */ /* 0x000f2a0000100800 */
[----:B------:R-:W0:Y:S01]  /*e3a0*/  MUFU.TANH R109, R109 ;  /* 0x0000006d006d7308 */ /* 0x000e220000002400 */
[----:B------:R-:W4:Y:S04]  /*e3b0*/  LDL R142, [R1+0xc] ;  /* 0x00000c00018e7983 */ /* 0x000f280000100800 */
[----:B------:R-:W4:Y:S01]  /*e3c0*/  LDL R141, [R1+0x8] ;  /* 0x00000800018d7983 */ /* 0x000f220000100800 */
[----:B------:R-:W-:-:S02]  /*e3d0*/  WARPGROUP.ARRIVE ;  /* 0x00000000000079c5 */ /* 0x000fc40000000000 */
[----:B------:R-:W0:Y:S04]  /*e3e0*/  MUFU.TANH R110, R110 ;  /* 0x0000006e006e7308 */ /* 0x000e280000002400 */
[----:B------:R-:W-:Y:S01]  /*e3f0*/  QGMMA.64x64x32.F32.E4M3.E4M3 R24, R136, gdesc[UR4], R24, gsb0 ;  /* 0x00e0000488187df3 */ /* 0x000fe20008000818 */
[----:B------:R-:W-:Y:S01]  /*e400*/  ISETP.NE.AND P2, PT, R155, RZ, PT ;  /* 0x000000ff9b00720c */ /* 0x000fe20003f45270 */
[C---:B------:R-:W-:Y:S01]  /*e410*/  FMUL.FTZ R64, R2.reuse, R67 ;  /* 0x0000004302407220 */ /* 0x040fe20000410000 */
[C---:B------:R-:W-:Y:S01]  /*e420*/  FMUL.FTZ R63, R2.reuse, R66 ;  /* 0x00000042023f7220 */ /* 0x040fe20000410000 */
[----:B------:R-:W-:Y:S01]  /*e430*/  FMUL.FTZ R66, R2, R71 ;  /* 0x0000004702427220 */ /* 0x000fe20000410000 */
[----:B------:R-:W0:Y:S08]  /*e440*/  MUFU.TANH R111, R111 ;  /* 0x0000006f006f7308 */ /* 0x000e300000002400 */
[----:B------:R-:W0:Y:S08]  /*e450*/  MUFU.TANH R112, R112 ;  /* 0x0000007000707308 */ /* 0x000e300000002400 */
[----:B------:R-:W0:Y:S08]  /*e460*/  MUFU.TANH R113, R113 ;  /* 0x0000007100717308 */ /* 0x000e300000002400 */
[----:B------:R-:W0:Y:S01]  /*e470*/  MUFU.TANH R114, R114 ;  /* 0x0000007200727308 */ /* 0x000e220000002400 */
[----:B--2---:R-:W-:-:S04]  /*e480*/  IMAD.IADD R135, R154, 0x1, R153 ;  /* 0x000000019a877824 */ /* 0x004fc800078e0299 */
[----:B-----5:R-:W-:-:S03]  /*e490*/  @P3 IMAD.HI.U32 R56, R135, R56, RZ ;  /* 0x0000003887383227 */ /* 0x020fc600078e00ff */
[----:B------:R-:W2:Y:S02]  /*e4a0*/  MUFU.TANH R115, R115 ;  /* 0x0000007300737308 */ /* 0x000ea40000002400 */
[----:B---3--:R-:W-:Y:S01]  /*e4b0*/  @P3 SHF.R.U32.HI R135, RZ, R57, R56 ;  /* 0x00000039ff873219 */ /* 0x008fe20000011638 */
[----:B------:R-:W-:Y:S02]  /*e4c0*/  @!P2 VIADD R56, R3, 0x13240 ;  /* 0x000132400338a836 */ /* 0x000fe40000000000 */
[----:B------:R-:W-:-:S03]  /*e4d0*/  FMUL.FTZ R3, R2, R70 ;  /* 0x0000004602037220 */ /* 0x000fc60000410000 */
[----:B------:R-:W3:Y:S01]  /*e4e0*/  MUFU.TANH R116, R116 ;  /* 0x0000007400747308 */ /* 0x000ee20000002400 */
[----:B------:R-:W-:-:S07]  /*e4f0*/  @!P2 PRMT R56, RZ, 0x654, R56 ;  /* 0x00000654ff38a816 */ /* 0x000fce0000000038 */
[----:B------:R-:W0:Y:S08]  /*e500*/  MUFU.TANH R117, R117 ;  /* 0x0000007500757308 */ /* 0x000e300000002400 */
[----:B------:R-:W0:Y:S08]  /*e510*/  MUFU.TANH R118, R118 ;  /* 0x0000007600767308 */ /* 0x000e300000002400 */
[----:B------:R-:W0:Y:S08]  /*e520*/  MUFU.TANH R119, R119 ;  /* 0x0000007700777308 */ /* 0x000e300000002400 */
[----:B------:R-:W0:Y:S01]  /*e530*/  MUFU.TANH R88, R88 ;  /* 0x0000005800587308 */ /* 0x000e220000002400 */
[----:B------:R-:W-:-:S02]  /*e540*/  WARPGROUP.DEPBAR.LE gsb0, 0x0 ;  /* 0x00008000000079c5 */ /* 0x000fc40000010000 */
[----:B------:R-:W-:Y:S01]  /*e550*/  FMUL.FTZ R136, R2, R69 ;  /* 0x0000004502887220 */ /* 0x000fe20000410000 */
[----:B------:R-:W5:Y:S01]  /*e560*/  SHFL.IDX PT, R139, R135, RZ, 0x1c1f ;  /* 0x001c1fff878b7589 */ /* 0x000f6200000e0000 */
[----:B------:R-:W-:Y:S01]  /*e570*/  IMAD R69, R0, -0xa0, RZ ;  /* 0xffffff6000457824 */ /* 0x000fe200078e02ff */
[----:B------:R0:W-:Y:S02]  /*e580*/  @!P2 SYNCS.ARRIVE.TRANS64.RED.A1T0 RZ, [R56+URZ], RZ ;  /* 0x000000ff38ffa9a7 */ /* 0x0001e4000810043f */
[----:B------:R-:W0:Y:S01]  /*e590*/  MUFU.TANH R89, R89 ;  /* 0x0000005900597308 */ /* 0x000e220000002400 */
[----:B------:R-:W-:-:S07]  /*e5a0*/  VIADD R67, R69, 0x1 ;  /* 0x0000000145437836 */ /* 0x000fce0000000000 */
        /* <DEDUP_REMOVED lines=24> */
[----:B----4-:R-:W-:-:S07]  /*e730*/  IMAD R67, R140, -0x2, R67 ;  /* 0xfffffffe8c437824 */ /* 0x010fce00078e0243 */
[----:B------:R-:W4:Y:S08]  /*e740*/  MUFU.TANH R82, R82 ;  /* 0x0000005200527308 */ /* 0x000f300000002400 */
[----:B------:R-:W0:Y:S01]  /*e750*/  MUFU.TANH R83, R83 ;  /* 0x0000005300537308 */ /* 0x000e220000002400 */
[----:B------:R-:W-:-:S07]  /*e760*/  IADD3 R71, -R141, R67, R142 ;  /* 0x000000438d477210 */ /* 0x000fce0007ffe18e */
        /* <DEDUP_REMOVED lines=21> */
[----:B------:R-:W-:Y:S02]  /*e8c0*/  VIADD R67, R67, 0xffffffff ;  /* 0xffffffff43437836 */ /* 0x000fe40000000000 */
[--C-:B-----5:R-:W-:Y:S02]  /*e8d0*/  IMAD.IADD R137, R70, 0x1, R139.reuse ;  /* 0x0000000146897824 */ /* 0x120fe400078e028b */
[----:B------:R-:W-:Y:S01]  /*e8e0*/  IMAD.IADD R138, R71, 0x1, R139 ;  /* 0x00000001478a7824 */ /* 0x000fe200078e028b */
[----:B-1234-:R-:W-:Y:S06]  /*e8f0*/  @!P1 BRA `(.L_x_11961) ;  /* 0x0000000000549947 */ /* 0x01efec0003800000 */
        /* <DEDUP_REMOVED lines=12> */
.L_x_11963:
[----:B------:R-:W-:-:S05]  /*e9c0*/  IMAD.U32 R140, RZ, RZ, UR40 ;  /* 0x00000028ff8c7e24 */ /* 0x000fca000f8e00ff */
[----:B------:R-:W-:-:S13]  /*e9d0*/  ISETP.NE.AND P1, PT, R140, 0x1, PT ;  /* 0x000000018c00780c */ /* 0x000fda0003f25270 */
[----:B0-----:R-:W0:Y:S02]  /*e9e0*/  @P1 LDC.64 R56, c[0x0][0x9e8] ;  /* 0x00027a00ff381b82 */ /* 0x001e240000000a00 */
[----:B0-----:R-:W-:-:S05]  /*e9f0*/  @P1 IMAD.HI.U32 R56, R139, R56, RZ ;  /* 0x000000388b381227 */ /* 0x001fca00078e00ff */
[----:B------:R-:W-:-:S07]  /*ea00*/  @P1 SHF.R.U32.HI R139, RZ, R57, R56 ;  /* 0x00000039ff8b1219 */ /* 0x000fce0000011638 */
.L_x_11964:
[----:B------:R-:W-:Y:S05]  /*ea10*/  BSYNC B2 ;  /* 0x0000000000027941 */ /* 0x000fea0003800000 */
.L_x_11962:
[----:B------:R-:W-:-:S05]  /*ea20*/  IMAD R139, R139, R140, R67 ;  /* 0x0000008c8b8b7224 */ /* 0x000fca00078e0243 */
[----:B------:R-:W-:Y:S02]  /*ea30*/  VIMNMX R138, R138, R139, !PT ;  /* 0x0000008b8a8a7248 */ /* 0x000fe40007fe0100 */
[----:B------:R-:W-:-:S07]  /*ea40*/  VIADDMNMX R137, R139, R140, R137, PT ;  /* 0x0000008c8b897246 */ /* 0x000fce0003800189 */
.L_x_11961:
[----:B------:R-:W-:Y:S02]  /*ea50*/  ISETP.GE.AND P1, PT, R69, 0x2, PT ;  /* 0x000000024500780c */ /* 0x000fe40003f26270 */
[----:B------:R-:W-:Y:S02]  /*ea60*/  LOP3.LUT R16, R16, 0xfffffffd, RZ, 0xc0, !PT ;  /* 0xfffffffd10107812 */ /* 0x000fe400078ec0ff */
[----:B------:R-:W-:Y:S02]  /*ea70*/  ISETP.GT.AND P2, PT, R138, 0x1, !P1 ;  /* 0x000000018a00780c */ /* 0x000fe40004f44270 */
[----:B------:R-:W-:Y:S02]  /*ea80*/  LOP3.LUT R22, R22, 0x7fffffff, RZ, 0xc0, !PT ;  /* 0x7fffffff16167812 */ /* 0x000fe400078ec0ff */
[----:B------:R-:W-:Y:S02]  /*ea90*/  ISETP.LT.OR P3, PT, R137, 0x2, P2 ;  /* 0x000000028900780c */ /* 0x000fe40001761670 */
[----:B------:R-:W-:-:S02]  /*eaa0*/  ISETP.GE.AND P2, PT, R69, 0x9, PT ;  /* 0x000000094500780c */ /* 0x000fc40003f46270 */
[----:B0-----:R-:W-:Y:S02]  /*eab0*/  FSEL R15, R15, -INF , !P3 ;  /* 0xff8000000f0f7808 */ /* 0x001fe40005800000 */
        /* <DEDUP_REMOVED lines=17> */
[----:B------:R-:W-:Y:S02]  /*ebd0*/  ISETP.GT.AND P6, PT, R138, 0x18, !P6 ;  /* 0x000000188a00780c */ /* 0x000fe400077c4270 */
[----:B------:R-:W-:Y:S02]  /*ebe0*/  LOP3.LUT R16, R16, 0xfffffffe, RZ, 0xc0, !PT ;  /* 0xfffffffe10107812 */ /* 0x000fe400078ec0ff */
        /* <DEDUP_REMOVED lines=205> */
[----:B------:R-:W-:Y:S01]  /*f8c0*/  LOP3.LUT P6, RZ, R16, 0x10, RZ, 0xc0, !PT ;  /* 0x0000001010ff7812 */ /* 0x000fe200078cc0ff */
[--C-:B0-----:R-:W-:Y:S02]  /*f8d0*/  IMAD.IADD R70, R70, 0x1, R69.reuse ;  /* 0x0000000146467824 */ /* 0x101fe400078e0245 */
[----:B------:R-:W-:-:S10]  /*f8e0*/  IMAD.IADD R71, R71, 0x1, R69 ;  /* 0x0000000147477824 */ /* 0x000fd400078e0245 */
[----:B------:R-:W-:Y:S05]  /*f8f0*/  @!P6 BRA `(.L_x_11965) ;  /* 0x000000000054e947 */ /* 0x000fea0003800000 */
        /* <DEDUP_REMOVED lines=12> */
.L_x_11967:
[----:B------:R-:W-:-:S05]  /*f9c0*/  IMAD.U32 R135, RZ, RZ, UR40 ;  /* 0x00000028ff877e24 */ /* 0x000fca000f8e00ff */
[----:B------:R-:W-:-:S13]  /*f9d0*/  ISETP.NE.AND P6, PT, R135, 0x1, PT ;  /* 0x000000018700780c */ /* 0x000fda0003fc5270 */
[----:B------:R-:W0:Y:S02]  /*f9e0*/  @P6 LDC.64 R10, c[0x0][0x9e8] ;  /* 0x00027a00ff0a6b82 */ /* 0x000e240000000a00 */
[----:B0-----:R-:W-:-:S05]  /*f9f0*/  @P6 IMAD.HI.U32 R10, R69, R10, RZ ;  /* 0x0000000a450a6227 */ /* 0x001fca00078e00ff */
[----:B------:R-:W-:-:S07]  /*fa00*/  @P6 SHF.R.U32.HI R69, RZ, R11, R10 ;  /* 0x0000000bff456219 */ /* 0x000fce000001160a */
.L_x_11968:
[----:B------:R-:W-:Y:S05]  /*fa10*/  BSYNC B2 ;  /* 0x0000000000027941 */ /* 0x000fea0003800000 */
.L_x_11966:
[----:B------:R-:W-:-:S05]  /*fa20*/  IMAD R67, R69, R135, R67 ;  /* 0x0000008745437224 */ /* 0x000fca00078e0243 */
[----:B------:R-:W-:Y:S02]  /*fa30*/  VIMNMX R71, R71, R67, !PT ;  /* 0x0000004347477248 */ /* 0x000fe40007fe0100 */
[----:B------:R-:W-:-:S07]  /*fa40*/  VIADDMNMX R70, R67, R135, R70, PT ;  /* 0x0000008743467246 */ /* 0x000fce0003800146 */
.L_x_11965:
[----:B------:R-:W-:Y:S02]  /*fa50*/  ISETP.GT.AND P1, PT, R71, 0x1, !P1 ;  /* 0x000000014700780c */ /* 0x000fe40004f24270 */
[----:B------:R-:W-:Y:S02]  /*fa60*/  LOP3.LUT R16, R16, 0xffffffbf, RZ, 0xc0, !PT ;  /* 0xffffffbf10107812 */ /* 0x000fe400078ec0ff */
[----:B------:R-:W-:Y:S02]  /*fa70*/  ISETP.LT.OR P1, PT, R70, 0x2, P1 ;  /* 0x000000024600780c */ /* 0x000fe40000f21670 */
[----:B------:R-:W-:Y:S02]  /*fa80*/  @P0 LOP3.LUT R16, R16, 0x40, RZ, 0xfc, !PT ;  /* 0x0000004010100812 */ /* 0x000fe400078efcff */
[----:B------:R-:W-:Y:S02]  /*fa90*/  FSEL R18, R18, -INF , !P1 ;  /* 0xff80000012127808 */ /* 0x000fe40004800000 */
        /* <DEDUP_REMOVED lines=10> */
[----:B------:R-:W-:Y:S02]  /*fb40*/  LOP3.LUT P5, RZ, R22, 0x40000000, RZ, 0xc0, !PT ;  /* 0x4000000016ff7812 */ /* 0x000fe400078ac0ff */
[C---:B------:R-:W-:Y:S02]  /*fb50*/  ISETP.LT.OR P1, PT, R70.reuse, 0x1a, P1 ;  /* 0x0000001a4600780c */ /* 0x040fe40000f21670 */
[----:B------:R-:W-:-:S02]  /*fb60*/  ISETP.LT.OR P4, PT, R70, 0x11, P4 ;  /* 0x000000114600780c */ /* 0x000fc40002781670 */
[----:B------:R-:W-:Y:S02]  /*fb70*/  FSEL R131, R131, -INF , !P1 ;  /* 0xff80000083837808 */ /* 0x000fe40004800000 */
[----:B------:R-:W-:Y:S02]  /*fb80*/  LOP3.LUT P1, RZ, R22, 0x80000000, RZ, 0xc0, !PT ;  /* 0x8000000016ff7812 */ /* 0x000fe4000782c0ff */
[----:B------:R-:W-:Y:S02]  /*fb90*/  FSEL R126, R126, -INF , !P4 ;  /* 0xff8000007e7e7808 */ /* 0x000fe40006000000 */
[C---:B------:R-:W-:Y:S02]  /*fba0*/  ISETP.GT.AND P1, PT, R71.reuse, 0x20, !P1 ;  /* 0x000000204700780c */ /* 0x040fe40004f24270 */
[----:B------:R-:W-:Y:S02]  /*fbb0*/  ISETP.GT.AND P3, PT, R71, 0x9, !P3 ;  /* 0x000000094700780c */ /* 0x000fe40005f64270 */
[----:B------:R-:W-:-:S02]  /*fbc0*/  ISETP.LT.OR P1, PT, R70, 0x21, P1 ;  /* 0x000000214600780c */ /* 0x000fc40000f21670 */
[----:B------:R-:W-:Y:S02]  /*fbd0*/  LOP3.LUT P4, RZ, R22, 0x20000000, RZ, 0xc0, !PT ;  /* 0x2000000016ff7812 */ /* 0x000fe4000788c0ff */
[----:B------:R-:W-:Y:S02]  /*fbe0*/  FSEL R106, R106, -INF , !P1 ;  /* 0xff8000006a6a7808 */ /* 0x000fe40004800000 */
[----:B------:R-:W-:Y:S02]  /*fbf0*/  ISETP.GT.AND P1, PT, R71, 0x21, !P5 ;  /* 0x000000214700780c */ /* 0x000fe40006f24270 */
[C---:B------:R-:W-:Y:S02]  /*fc00*/  ISETP.LT.OR P3, PT, R70.reuse, 0xa, P3 ;  /* 0x0000000a4600780c */ /* 0x040fe40001f61670 */
[----:B------:R-:W-:Y:S02]  /*fc10*/  ISETP.LT.OR P1, PT, R70, 0x22, P1 ;  /* 0x000000224600780c */ /* 0x000fe40000f21670 */
[----:B------:R-:W-:-:S02]  /*fc20*/  FSEL R123, R123, -INF , !P3 ;  /* 0xff8000007b7b7808 */ /* 0x000fc40005800000 */
[----:B------:R-:W-:Y:S02]  /*fc30*/  FSEL R107, R107, -INF , !P1 ;  /* 0xff8000006b6b7808 */ /* 0x000fe40004800000 */
[C---:B------:R-:W-:Y:S02]  /*fc40*/  ISETP.GT.AND P1, PT, R71.reuse, 0x28, !P4 ;  /* 0x000000284700780c */ /* 0x040fe40006724270 */
[----:B------:R-:W-:Y:S02]  /*fc50*/  ISETP.GT.AND P2, PT, R71, 0x8, !P2 ;  /* 0x000000084700780c */ /* 0x000fe40005744270 */
[----:B------:R-:W-:Y:S02]  /*fc60*/  ISETP.LT.OR P1, PT, R70, 0x29, P1 ;  /* 0x000000294600780c */ /* 0x000fe40000f21670 */
[----:B------:R-:W-:Y:S02]  /*fc70*/  LOP3.LUT P3, RZ, R22, 0x10000000, RZ, 0xc0, !PT ;  /* 0x1000000016ff7812 */ /* 0x000fe4000786c0ff */
[----:B------:R-:W-:-:S02]  /*fc80*/  FSEL R110, R110, -INF , !P1 ;  /* 0xff8000006e6e7808 */ /* 0x000fc40004800000 */
[----:B------:R-:W-:Y:S02]  /*fc90*/  ISETP.LT.OR P2, PT, R70, 0x9, P2 ;  /* 0x000000094600780c */ /* 0x000fe40001741670 */
[----:B------:R-:W-:Y:S02]  /*fca0*/  ISETP.GT.AND P1, PT, R71, 0x29, !P3 ;  /* 0x000000294700780c */ /* 0x000fe40005f24270 */
[----:B------:R-:W-:Y:S02]  /*fcb0*/  FSEL R122, R122, -INF , !P2 ;  /* 0xff8000007a7a7808 */ /* 0x000fe40005000000 */
[----:B------:R-:W-:Y:S02]  /*fcc0*/  ISETP.LT.OR P1, PT, R70, 0x2a, P1 ;  /* 0x0000002a4600780c */ /* 0x000fe40000f21670 */
[----:B------:R-:W-:Y:S02]  /*fcd0*/  LOP3.LUT P2, RZ, R22, 0x8000000, RZ, 0xc0, !PT ;  /* 0x0800000016ff7812 */ /* 0x000fe4000784c0ff */
[----:B------:R-:W-:-:S02]  /*fce0*/  FSEL R111, R111, -INF , !P1 ;  /* 0xff8000006f6f7808 */ /* 0x000fc40004800000 */
[C---:B------:R-:W-:Y:S02]  /*fcf0*/  ISETP.GT.AND P1, PT, R71.reuse, 0x30, !P2 ;  /* 0x000000304700780c */ /* 0x040fe40005724270 */
[----:B------:R-:W-:Y:S02]  /*fd00*/  LOP3.LUT P0, RZ, R22, 0x4000000, RZ, 0xc0, !PT ;  /* 0x0400000016ff7812 */ /* 0x000fe4000780c0ff */
[----:B------:R-:W-:Y:S02]  /*fd10*/  ISETP.LT.OR P1, PT, R70, 0x31, P1 ;  /* 0x000000314600780c */ /* 0x000fe40000f21670 */
[----:B------:R-:W-:Y:S02]  /*fd20*/  LOP3.LUT P6, RZ, R22, 0x2000000, RZ, 0xc0, !PT ;  /* 0x0200000016ff7812 */ /* 0x000fe400078cc0ff */
[----:B------:R-:W-:Y:S02]  /*fd30*/  FSEL R114, R114, -INF , !P1 ;  /* 0xff80000072727808 */ /* 0x000fe40004800000 */
[----:B------:R-:W-:-:S02]  /*fd40*/  ISETP.GT.AND P1, PT, R71, 0x31, !P0 ;  /* 0x000000314700780c */ /* 0x000fc40004724270 */
[----:B------:R-:W-:Y:S02]  /*fd50*/  LOP3.LUT P5, RZ, R22, 0x80000, RZ, 0xc0, !PT ;  /* 0x0008000016ff7812 */ /* 0x000fe400078ac0ff */
[----:B------:R-:W-:Y:S02]  /*fd60*/  ISETP.LT.OR P1, PT, R70, 0x32, P1 ;  /* 0x000000324600780c */ /* 0x000fe40000f21670 */
[C---:B------:R-:W-:Y:S02]  /*fd70*/  LOP3.LUT P4, RZ, R22.reuse, 0x40000, RZ, 0xc0, !PT ;  /* 0x0004000016ff7812 */ /* 0x040fe4000788c0ff */
[----:B------:R-:W-:Y:S02]  /*fd80*/  FSEL R115, R115, -INF , !P1 ;  /* 0xff80000073737808 */ /* 0x000fe40004800000 */
[----:B------:R-:W-:Y:S02]  /*fd90*/  ISETP.GT.AND P1, PT, R71, 0x38, !P6 ;  /* 0x000000384700780c */ /* 0x000fe40007724270 */
[----:B------:R-:W-:-:S02]  /*fda0*/  LOP3.LUT P3, RZ, R22, 0x20000, RZ, 0xc0, !PT ;  /* 0x0002000016ff7812 */ /* 0x000fc4000786c0ff */
[----:B------:R-:W-:Y:S02]  /*fdb0*/  ISETP.LT.OR P1, PT, R70, 0x39, P1 ;  /* 0x000000394600780c */ /* 0x000fe40000f21670 */
[----:B------:R-:W-:Y:S02]  /*fdc0*/  LOP3.LUT P2, RZ, R22, 0x10000, RZ, 0xc0, !PT ;  /* 0x0001000016ff7812 */ /* 0x000fe4000784c0ff */
[----:B------:R-:W-:Y:S02]  /*fdd0*/  FSEL R118, R118, -INF , !P1 ;  /* 0xff80000076767808 */ /* 0x000fe40004800000 */
[C---:B------:R-:W-:Y:S02]  /*fde0*/  LOP3.LUT P1, RZ, R22.reuse, 0x1000000, RZ, 0xc0, !PT ;  /* 0x0100000016ff7812 */ /* 0x040fe4000782c0ff */
[----:B------:R-:W-:Y:S02]  /*fdf0*/  LOP3.LUT P0, RZ, R22, 0x8000, RZ, 0xc0, !PT ;  /* 0x0000800016ff7812 */ /* 0x000fe4000780c0ff */
[----:B------:R-:W-:-:S02]  /*fe00*/  ISETP.GT.AND P1, PT, R71, 0x39, !P1 ;  /* 0x000000394700780c */ /* 0x000fc40004f24270 */
[----:B------:R-:W-:Y:S02]  /*fe10*/  LOP3.LUT P6, RZ, R22, 0x4000, RZ, 0xc0, !PT ;  /* 0x0000400016ff7812 */ /* 0x000fe400078cc0ff */
        /* <DEDUP_REMOVED lines=49> */
[C---:B------:R-:W-:Y:S02]  /*10130*/  LOP3.LUT P3, RZ, R22.reuse, 0x20, RZ, 0xc0, !PT ;  /* 0x0000002016ff7812 */ /* 0x040fe4000786c0ff */
[----:B------:R-:W-:Y:S02]  /*10140*/  FSEL R103, R103, -INF , !P1 ;  /* 0xff80000067677808 */ /* 0x000fe40004800000 */
[----:B------:R-:W-:Y:S02]  /*10150*/  ISETP.GT.AND P1, PT, R71, 0x60, !P0 ;  /* 0x000000604700780c */ /* 0x000fe40004724270 */
[----:B------:R-:W-:-:S02]  /*10160*/  LOP3.LUT P0, RZ, R22, 0x1, RZ, 0xc0, !PT ;  /* 0x0000000116ff7812 */ /* 0x000fc4000780c0ff */
[----:B------:R-:W-:Y:S02]  /*10170*/  ISETP.LT.OR P1, PT, R70, 0x61, P1 ;  /* 0x000000614600780c */ /* 0x000fe40000f21670 */
[C---:B------:R-:W-:Y:S02]  /*10180*/  ISETP.GT.AND P0, PT, R71.reuse, RZ, !P0 ;  /* 0x000000ff4700720c */ /* 0x040fe40004704270 */
[----:B------:R-:W-:Y:S02]  /*10190*/  FSEL R74, R74, -INF , !P1 ;  /* 0xff8000004a4a7808 */ /* 0x000fe40004800000 */
[----:B------:R-:W-:Y:S02]  /*101a0*/  ISETP.GT.AND P1, PT, R71, 0x61, !P6 ;  /* 0x000000614700780c */ /* 0x000fe40007724270 */
[----:B------:R-:W-:Y:S02]  /*101b0*/  FMNMX.FTZ R10, R96, R10, !PT ;  /* 0x0000000a600a7209 */ /* 0x000fe40007810000 */
[----:B------:R-:W-:-:S02]  /*101c0*/  ISETP.LT.OR P1, PT, R70, 0x62, P1 ;  /* 0x000000624600780c */ /* 0x000fc40000f21670 */
[C---:B------:R-:W-:Y:S02]  /*101d0*/  LOP3.LUT P5, RZ, R22.reuse, 0x8, RZ, 0xc0, !PT ;  /* 0x0000000816ff7812 */ /* 0x040fe400078ac0ff */
[----:B------:R-:W-:Y:S02]  /*101e0*/  FSEL R75, R75, -INF , !P1 ;  /* 0xff8000004b4b7808 */ /* 0x000fe40004800000 */
[C---:B------:R-:W-:Y:S02]  /*101f0*/  LOP3.LUT P1, RZ, R22.reuse, 0x2000, RZ, 0xc0, !PT ;  /* 0x0000200016ff7812 */ /* 0x040fe4000782c0ff */
[C---:B------:R-:W-:Y:S02]  /*10200*/  LOP3.LUT P4, RZ, R22.reuse, 0x4, RZ, 0xc0, !PT ;  /* 0x0000000416ff7812 */ /* 0x040fe4000788c0ff */
[----:B------:R-:W-:Y:S02]  /*10210*/  ISETP.GT.AND P1, PT, R71, 0x68, !P1 ;  /* 0x000000684700780c */ /* 0x000fe40004f24270 */
[----:B------:R-:W-:-:S02]  /*10220*/  LOP3.LUT P2, RZ, R22, 0x2, RZ, 0xc0, !PT ;  /* 0x0000000216ff7812 */ /* 0x000fc4000784c0ff */
[----:B------:R-:W-:Y:S02]  /*10230*/  ISETP.LT.OR P1, PT, R70, 0x69, P1 ;  /* 0x000000694600780c */ /* 0x000fe40000f21670 */
[----:B------:R-:W-:Y:S02]  /*10240*/  ISETP.GT.AND P3, PT, R71, 0x88, !P3 ;  /* 0x000000884700780c */ /* 0x000fe40005f64270 */
        /* <DEDUP_REMOVED lines=46> */
[C---:B------:R-:W-:Y:S01]  /*10530*/  ISETP.GT.AND P5, PT, R71.reuse, 0x90, !P5 ;  /* 0x000000904700780c */ /* 0x040fe20006fa4270 */
[----:B------:R-:W0:Y:S01]  /*10540*/  SHFL.BFLY PT, R58, R10, 0x2, 0x1f ;  /* 0x0c401f000a3a7f89 */ /* 0x000e2200000e0000 */
[----:B------:R-:W-:Y:S02]  /*10550*/  ISETP.LT.OR P1, PT, R70, 0x82, P1 ;  /* 0x000000824600780c */ /* 0x000fe40000f21670 */
[----:B------:R-:W-:Y:S02]  /*10560*/  ISETP.GT.AND P4, PT, R71, 0x91, !P4 ;  /* 0x000000914700780c */ /* 0x000fe40006784270 */
[----:B------:R-:W-:Y:S02]  /*10570*/  FSEL R59, R59, -INF , !P1 ;  /* 0xff8000003b3b7808 */ /* 0x000fe40004800000 */
[C---:B------:R-:W-:Y:S02]  /*10580*/  LOP3.LUT P1, RZ, R22.reuse, 0x10, RZ, 0xc0, !PT ;  /* 0x0000001016ff7812 */ /* 0x040fe4000782c0ff */
[----:B------:R-:W-:-:S02]  /*10590*/  LOP3.LUT R22, R22, 0xfffffffe, RZ, 0xc0, !PT ;  /* 0xfffffffe16167812 */ /* 0x000fc400078ec0ff */
[----:B------:R-:W-:Y:S02]  /*105a0*/  ISETP.GT.AND P1, PT, R71, 0x89, !P1 ;  /* 0x000000894700780c */ /* 0x000fe40004f24270 */
[----:B------:R-:W-:Y:S02]  /*105b0*/  @P0 LOP3.LUT R22, R22, 0x1, RZ, 0xfc, !PT ;  /* 0x0000000116160812 */ /* 0x000fe400078efcff */
[----:B------:R-:W-:Y:S02]  /*105c0*/  ISETP.LT.OR P0, PT, R70, 0x89, P3 ;  /* 0x000000894600780c */ /* 0x000fe40001f01670 */
[C---:B------:R-:W-:Y:S02]  /*105d0*/  LOP3.LUT P3, RZ, R22.reuse, 0x1, RZ, 0xc0, !PT ;  /* 0x0000000116ff7812 */ /* 0x040fe4000786c0ff */
[----:B------:R-:W-:Y:S02]  /*105e0*/  LOP3.LUT R22, R22, 0xfffffffb, RZ, 0xc0, !PT ;  /* 0xfffffffb16167812 */ /* 0x000fe400078ec0ff */
[----:B------:R-:W-:-:S02]  /*105f0*/  ISETP.LT.OR P5, PT, R70, 0x91, P5 ;  /* 0x000000914600780c */ /* 0x000fc40002fa1670 */
[----:B------:R-:W-:Y:S02]  /*10600*/  LOP3.LUT P6, RZ, R16, 0x8, RZ, 0xc0, !PT ;  /* 0x0000000810ff7812 */ /* 0x000fe400078cc0ff */
[----:B0-----:R-:W-:Y:S02]  /*10610*/  FMNMX.FTZ R10, R10, R58, !PT ;  /* 0x0000003a0a0a7209 */ /* 0x001fe40007810000 */
[----:B------:R-:W-:Y:S02]  /*10620*/  ISETP.GT.AND P2, PT, R71, 0x98, !P2 ;  /* 0x000000984700780c */ /* 0x000fe40005744270 */
[----:B------:R-:W-:Y:S01]  /*10630*/  @P0 LOP3.LUT R22, R22, 0x4, RZ, 0xfc, !PT ;  /* 0x0000000416160812 */ /* 0x000fe200078efcff */
[----:B------:R-:W0:Y:S01]  /*10640*/  SHFL.BFLY PT, R58, R10, 0x1, 0x1f ;  /* 0x0c201f000a3a7f89 */ /* 0x000e2200000e0000 */
[C---:B------:R-:W-:Y:S02]  /*10650*/  ISETP.LT.OR P0, PT, R70.reuse, 0x8a, P1 ;  /* 0x0000008a4600780c */ /* 0x040fe40000f01670 */
[----:B------:R-:W-:-:S02]  /*10660*/  ISETP.LT.OR P1, PT, R70, 0x1, P3 ;  /* 0x000000014600780c */ /* 0x000fc40001f21670 */
[----:B------:R-:W-:Y:S02]  /*10670*/  FSEL R62, R62, -INF , !P0 ;  /* 0xff8000003e3e7808 */ /* 0x000fe40004000000 */
[----:B------:R-:W-:Y:S02]  /*10680*/  FSEL R14, R14, -INF , !P1 ;  /* 0xff8000000e0e7808 */ /* 0x000fe40004800000 */
[----:B------:R-:W-:Y:S02]  /*10690*/  ISETP.LT.OR P4, PT, R70, 0x92, P4 ;  /* 0x000000924600780c */ /* 0x000fe40002781670 */
[----:B------:R-:W-:Y:S02]  /*106a0*/  FMNMX.FTZ R69, R14, R9, !PT ;  /* 0x000000090e457209 */ /* 0x000fe40007810000 */
[----:B------:R-:W-:Y:S02]  /*106b0*/  FSEL R63, R63, -INF , !P5 ;  /* 0xff8000003f3f7808 */ /* 0x000fe40006800000 */
[----:B------:R-:W-:-:S02]  /*106c0*/  FMNMX.FTZ R69, R18, R69, !PT ;  /* 0x0000004512457209 */ /* 0x000fc40007810000 */
[----:B------:R-:W-:Y:S02]  /*106d0*/  ISETP.GT.AND P6, PT, R71, 0x99, !P6 ;  /* 0x000000994700780c */ /* 0x000fe400077c4270 */
[----:B------:R-:W-:Y:S02]  /*106e0*/  FMNMX.FTZ R69, R122, R69, !PT ;  /* 0x000000457a457209 */ /* 0x000fe40007810000 */
[----:B------:R-:W-:Y:S02]  /*106f0*/  ISETP.LT.OR P2, PT, R70, 0x99, P2 ;  /* 0x000000994600780c */ /* 0x000fe40001741670 */
[----:B------:R-:W-:Y:S02]  /*10700*/  FMNMX.FTZ R69, R123, R69, !PT ;  /* 0x000000457b457209 */ /* 0x000fe40007810000 */
[----:B0-----:R-:W-:Y:S02]  /*10710*/  FMNMX.FTZ R10, R10, R58, !PT ;  /* 0x0000003a0a0a7209 */ /* 0x001fe40007810000 */
[----:B------:R-:W-:-:S02]  /*10720*/  FMNMX.FTZ R69, R126, R69, !PT ;  /* 0x000000457e457209 */ /* 0x000fc40007810000 */
[C---:B------:R-:W-:Y:S02]  /*10730*/  FSETP.NEU.FTZ.AND P3, PT, R10.reuse, -INF , PT ;  /* 0xff8000000a00780b */ /* 0x040fe40003f7d000 */
[----:B------:R-:W-:Y:S02]  /*10740*/  FMNMX.FTZ R69, R127, R69, !PT ;  /* 0x000000457f457209 */ /* 0x000fe40007810000 */
[----:B------:R-:W-:Y:S02]  /*10750*/  FSEL R58, R10, RZ, P3 ;  /* 0x000000ff0a3a7208 */ /* 0x000fe40001800000 */
[----:B------:R-:W-:Y:S02]  /*10760*/  FMNMX.FTZ R69, R130, R69, !PT ;  /* 0x0000004582457209 */ /* 0x000fe40007810000 */
[----:B------:R-:W-:Y:S01]  /*10770*/  FSEL R64, R64, -INF , !P4 ;  /* 0xff80000040407808 */ /* 0x000fe20006000000 */
[----:B------:R-:W-:-:S01]  /*10780*/  FADD.FTZ R12, -R58, R12 ;  /* 0x0000000c3a0c7221 */ /* 0x000fc20000010100 */
[----:B------:R-:W-:Y:S01]  /*10790*/  FMNMX.FTZ R69, R131, R69, !PT ;  /* 0x0000004583457209 */ /* 0x000fe20007810000 */
[----:B------:R-:W-:Y:S01]  /*107a0*/  IMAD.U32 R58, RZ, RZ, UR39 ;  /* 0x00000027ff3a7e24 */ /* 0x000fe2000f8e00ff */
[----:B------:R-:W-:-:S02]  /*107b0*/  ISETP.LT.OR P6, PT, R70, 0x9a, P6 ;  /* 0x0000009a4600780c */ /* 0x000fc400037c1670 */
[----:B------:R-:W-:Y:S01]  /*107c0*/  FMNMX.FTZ R69, R106, R69, !PT ;  /* 0x000000456a457209 */ /* 0x000fe20007810000 */
[-C--:B------:R-:W-:Y:S01]  /*107d0*/  FFMA.FTZ R67, R10, R58.reuse, -8 ;  /* 0xc10000000a437423 */ /* 0x080fe2000001003a */
[----:B------:R-:W-:Y:S01]  /*107e0*/  FSEL R3, R3, -INF , !P2 ;  /* 0xff80000003037808 */ /* 0x000fe20005000000 */
[-C--:B------:R-:W-:Y:S01]  /*107f0*/  FMUL.FTZ R12, R12, R58.reuse ;  /* 0x0000003a0c0c7220 */ /* 0x080fe20000410000 */
[----:B------:R-:W-:Y:S02]  /*10800*/  FMNMX.FTZ R69, R107, R69, !PT ;  /* 0x000000456b457209 */ /* 0x000fe40007810000 */
[----:B------:R-:W-:Y:S02]  /*10810*/  FSEL R67, R67, RZ, P3 ;  /* 0x000000ff43437208 */ /* 0x000fe40001800000 */
[----:B------:R-:W-:Y:S01]  /*10820*/  FMNMX.FTZ R69, R110, R69, !PT ;  /* 0x000000456e457209 */ /* 0x000fe20007810000 */
[----:B------:R-:W-:Y:S01]  /*10830*/  MUFU.EX2 R12, R12 ;  /* 0x0000000c000c7308 */ /* 0x000fe20000000800 */
[----:B------:R-:W-:Y:S01]  /*10840*/  LOP3.LUT P3, RZ, R22, 0x4, RZ, 0xc0, !PT ;  /* 0x0000000416ff7812 */ /* 0x000fe2000786c0ff */
[-CC-:B------:R-:W-:Y:S01]  /*10850*/  FFMA.FTZ R56, R56, R58.reuse, -R67.reuse ;  /* 0x0000003a38387223 */ /* 0x180fe20000010843 */
[----:B------:R-:W-:Y:S01]  /*10860*/  FMNMX.FTZ R69, R111, R69, !PT ;  /* 0x000000456f457209 */ /* 0x000fe20007810000 */
[-CC-:B------:R-:W-:Y:S01]  /*10870*/  FFMA.FTZ R57, R57, R58.reuse, -R67.reuse ;  /* 0x0000003a39397223 */ /* 0x180fe20000010843 */
[----:B------:R-:W-:Y:S01]  /*10880*/  FSEL R61, R61, -INF , !P3 ;  /* 0xff8000003d3d7808 */ /* 0x000fe20005800000 */
[-CC-:B------:R-:W-:Y:S01]  /*10890*/  FFMA.FTZ R15, R15, R58.reuse, -R67.reuse ;  /* 0x0000003a0f0f7223 */ /* 0x180fe20000010843 */
[----:B------:R-:W-:Y:S01]  /*108a0*/  FMNMX.FTZ R69, R114, R69, !PT ;  /* 0x0000004572457209 */ /* 0x000fe20007810000 */
[----:B------:R-:W-:Y:S01]  /*108b0*/  MUFU.EX2 R71, R56 ;  /* 0x0000003800477308 */ /* 0x000fe20000000800 */
[----:B------:R-:W-:Y:S01]  /*108c0*/  FSEL R66, R66, -INF , !P6 ;  /* 0xff80000042427808 */ /* 0x000fe20007000000 */
[-CC-:B------:R-:W-:Y:S01]  /*108d0*/  FFMA.FTZ R120, R120, R58.reuse, -R67.reuse ;  /* 0x0000003a78787223 */ /* 0x180fe20000010843 */
[----:B------:R-:W-:Y:S01]  /*108e0*/  FMNMX.FTZ R69, R115, R69, !PT ;  /* 0x0000004573457209 */ /* 0x000fe20007810000 */
[-CC-:B------:R-:W-:Y:S01]  /*108f0*/  FFMA.FTZ R121, R121, R58.reuse, -R67.reuse ;  /* 0x0000003a79797223 */ /* 0x180fe20000010843 */
[----:B------:R-:W-:-:S01]  /*10900*/  FFMA.FTZ R124, R124, R58, -R67 ;  /* 0x0000003a7c7c7223 */ /* 0x000fc20000010843 */
[-CC-:B------:R-:W-:Y:S01]  /*10910*/  FFMA.FTZ R125, R125, R58.reuse, -R67.reuse ;  /* 0x0000003a7d7d7223 */ /* 0x180fe20000010843 */
[----:B------:R-:W-:Y:S01]  /*10920*/  FMNMX.FTZ R69, R118, R69, !PT ;  /* 0x0000004576457209 */ /* 0x000fe20007810000 */
[----:B------:R-:W0:Y:S01]  /*10930*/  MUFU.EX2 R57, R57 ;  /* 0x0000003900397308 */ /* 0x000e220000000800 */
[----:B------:R-:W-:-:S01]  /*10940*/  FFMA.FTZ R128, R128, R58, -R67 ;  /* 0x0000003a80807223 */ /* 0x000fc20000010843 */
[-CC-:B------:R-:W-:Y:S01]  /*10950*/  FFMA.FTZ R129, R129, R58.reuse, -R67.reuse ;  /* 0x0000003a81817223 */ /* 0x180fe20000010843 */
[----:B------:R-:W-:Y:S01]  /*10960*/  FMNMX.FTZ R69, R119, R69, !PT ;  /* 0x0000004577457209 */ /* 0x000fe20007810000 */
[-CC-:B------:R-:W-:Y:S01]  /*10970*/  FFMA.FTZ R104, R104, R58.reuse, -R67.reuse ;  /* 0x0000003a68687223 */ /* 0x180fe20000010843 */
[----:B------:R-:W-:-:S01]  /*10980*/  FFMA.FTZ R105, R105, R58, -R67 ;  /* 0x0000003a69697223 */ /* 0x000fc20000010843 */
[-CC-:B------:R-:W-:Y:S01]  /*10990*/  FFMA.FTZ R108, R108, R58.reuse, -R67.reuse ;  /* 0x0000003a6c6c7223 */ /* 0x180fe20000010843 */
[----:B------:R-:W-:Y:S01]  /*109a0*/  FMNMX.FTZ R69, R90, R69, !PT ;  /* 0x000000455a457209 */ /* 0x000fe20007810000 */
[----:B------:R-:W1:Y:S01]  /*109b0*/  MUFU.EX2 R15, R15 ;  /* 0x0000000f000f7308 */ /* 0x000e620000000800 */
[----:B------:R-:W-:-:S01]  /*109c0*/  FFMA.FTZ R109, R109, R58, -R67 ;  /* 0x0000003a6d6d7223 */ /* 0x000fc20000010843 */
[-CC-:B------:R-:W-:Y:S01]  /*109d0*/  FFMA.FTZ R112, R112, R58.reuse, -R67.reuse ;  /* 0x0000003a70707223 */ /* 0x180fe20000010843 */
[----:B------:R-:W-:Y:S01]  /*109e0*/  FMNMX.FTZ R69, R91, R69, !PT ;  /* 0x000000455b457209 */ /* 0x000fe20007810000 */
[-CC-:B------:R-:W-:Y:S01]  /*109f0*/  FFMA.FTZ R113, R113, R58.reuse, -R67.reuse ;  /* 0x0000003a71717223 */ /* 0x180fe20000010843 */
[----:B------:R-:W-:-:S01]  /*10a00*/  FFMA.FTZ R116, R116, R58, -R67 ;  /* 0x0000003a74747223 */ /* 0x000fc20000010843 */
[----:B------:R-:W-:Y:S01]  /*10a10*/  FFMA.FTZ R117, R117, R58, -R67 ;  /* 0x0000003a75757223 */ /* 0x000fe20000010843 */
[----:B------:R-:W-:Y:S01]  /*10a20*/  FMNMX.FTZ R69, R94, R69, !PT ;  /* 0x000000455e457209 */ /* 0x000fe20007810000 */
[----:B------:R-:W-:Y:S01]  /*10a30*/  MUFU.EX2 R120, R120 ;  /* 0x0000007800787308 */ /* 0x000fe20000000800 */
[----:B0-----:R-:W-:-:S01]  /*10a40*/  FFMA.FTZ R21, R12, R21, R57 ;  /* 0x000000150c157223 */ /* 0x001fc20000010039 */
[-CC-:B------:R-:W-:Y:S01]  /*10a50*/  FFMA.FTZ R88, R88, R58.reuse, -R67.reuse ;  /* 0x0000003a58587223 */ /* 0x180fe20000010843 */
[----:B------:R-:W-:Y:S01]  /*10a60*/  FMNMX.FTZ R69, R95, R69, !PT ;  /* 0x000000455f457209 */ /* 0x000fe20007810000 */
[-CC-:B------:R-:W-:Y:S01]  /*10a70*/  FFMA.FTZ R89, R89, R58.reuse, -R67.reuse ;  /* 0x0000003a59597223 */ /* 0x180fe20000010843 */
[----:B------:R-:W-:-:S01]  /*10a80*/  FFMA.FTZ R92, R92, R58, -R67 ;  /* 0x0000003a5c5c7223 */ /* 0x000fc20000010843 */
[----:B------:R-:W-:Y:S01]  /*10a90*/  FFMA.FTZ R93, R93, R58, -R67 ;  /* 0x0000003a5d5d7223 */ /* 0x000fe20000010843 */
[----:B------:R-:W-:Y:S01]  /*10aa0*/  FMNMX.FTZ R69, R98, R69, !PT ;  /* 0x0000004562457209 */ /* 0x000fe20007810000 */
[----:B------:R-:W-:Y:S01]  /*10ab0*/  MUFU.EX2 R121, R121 ;  /* 0x0000007900797308 */ /* 0x000fe20000000800 */
[----:B-1----:R-:W-:-:S01]  /*10ac0*/  FADD.FTZ R21, R15, R21 ;  /* 0x000000150f157221 */ /* 0x002fc20000010000 */
[-CC-:B------:R-:W-:Y:S01]  /*10ad0*/  FFMA.FTZ R96, R96, R58.reuse, -R67.reuse ;  /* 0x0000003a60607223 */ /* 0x180fe20000010843 */
[----:B------:R-:W-:Y:S01]  /*10ae0*/  FMNMX.FTZ R69, R99, R69, !PT ;  /* 0x0000004563457209 */ /* 0x000fe20007810000 */
[-CC-:B------:R-:W-:Y:S01]  /*10af0*/  FFMA.FTZ R97, R97, R58.reuse, -R67.reuse ;  /* 0x0000003a61617223 */ /* 0x180fe20000010843 */
[----:B------:R-:W-:-:S01]  /*10b00*/  FFMA.FTZ R100, R100, R58, -R67 ;  /* 0x0000003a64647223 */ /* 0x000fc20000010843 */
[-CC-:B------:R-:W-:Y:S01]  /*10b10*/  FFMA.FTZ R101, R101, R58.reuse, -R67.reuse ;  /* 0x0000003a65657223 */ /* 0x180fe20000010843 */
[----:B------:R-:W-:Y:S01]  /*10b20*/  FMNMX.FTZ R69, R102, R69, !PT ;  /* 0x0000004566457209 */ /* 0x000fe20007810000 */
[----:B------:R-:W-:Y:S01]  /*10b30*/  MUFU.EX2 R124, R124 ;  /* 0x0000007c007c7308 */ /* 0x000fe20000000800 */
[----:B------:R-:W-:-:S01]  /*10b40*/  FFMA.FTZ R72, R72, R58, -R67 ;  /* 0x0000003a48487223 */ /* 0x000fc20000010843 */
        /* <DEDUP_REMOVED lines=23> */
[----:B------:R-:W-:-:S02]  /*10cc0*/  LOP3.LUT P0, RZ, R16, 0x40, RZ, 0xc0, !PT ;  /* 0x0000004010ff7812 */ /* 0x000fc4000780c0ff */
        /* <DEDUP_REMOVED lines=81> */
[----:B------:R-:W-:Y:S01]  /*111e0*/  FFMA.FTZ R66, R66, R58, -R69 ;  /* 0x0000003a42427223 */ /* 0x000fe20000010845 */
[----:B-1----:R-:W-:-:S01]  /*111f0*/  FADD.FTZ R69, R18, R20 ;  /* 0x0000001412457221 */ /* 0x002fc20000010000 */
[----:B------:R-:W1:Y:S01]  /*11200*/  MUFU.EX2 R127, R127 ;  /* 0x0000007f007f7308 */ /* 0x000e620000000800 */
[----:B------:R-:W-:-:S02]  /*11210*/  FADD.FTZ R20, R120, R21 ;  /* 0x0000001578147221 */ /* 0x000fc40000010000 */
[----:B--2---:R-:W-:Y:S02]  /*11220*/  FADD.FTZ R21, R122, R69 ;  /* 0x000000457a157221 */ /* 0x004fe40000010000 */
[----:B------:R-:W-:-:S02]  /*11230*/  FADD.FTZ R20, R121, R20 ;  /* 0x0000001479147221 */ /* 0x000fc40000010000 */
[----:B0-----:R-:W-:Y:S01]  /*11240*/  FADD.FTZ R21, R123, R21 ;  /* 0x000000157b157221 */ /* 0x001fe20000010000 */
[----:B------:R-:W0:Y:S01]  /*11250*/  MUFU.EX2 R130, R130 ;  /* 0x0000008200827308 */ /* 0x000e220000000800 */
[----:B------:R-:W-:-:S02]  /*11260*/  FADD.FTZ R20, R124, R20 ;  /* 0x000000147c147221 */ /* 0x000fc40000010000 */
[----:B---3--:R-:W-:Y:S02]  /*11270*/  FADD.FTZ R21, R126, R21 ;  /* 0x000000157e157221 */ /* 0x008fe40000010000 */
[----:B------:R-:W-:-:S03]  /*11280*/  FADD.FTZ R20, R125, R20 ;  /* 0x000000147d147221 */ /* 0x000fc60000010000 */
        /* <DEDUP_REMOVED lines=121> */
.L_x_11969:
[----:B------:R-:W-:Y:S01]  /*11a20*/  F2FP.SATFINITE.E4M3.F32.PACK_AB_MERGE_C R122, R123, R122, RZ ;  /* 0x0000007a7b7a723e */ /* 0x000fe200048070ff */
[----:B------:R-:W2:Y:S01]  /*11a30*/  LDL R69, [R1+0x24] ;  /* 0x0000240001457983 */ /* 0x000ea20000100800 */
[----:B------:R-:W-:Y:S01]  /*11a40*/  VIADD R19, R19, 0x13260 ;  /* 0x0001326013137836 */ /* 0x000fe20000000000 */
[----:B------:R-:W-:Y:S02]  /*11a50*/  F2FP.SATFINITE.E4M3.F32.PACK_AB_MERGE_C R120, R121, R120, RZ ;  /* 0x000000787978723e */ /* 0x000fe400048070ff */
[----:B------:R-:W-:Y:S02]  /*11a60*/  F2FP.SATFINITE.E4M3.F32.PACK_AB_MERGE_C R153, R18, R14, R122 ;  /* 0x0000000e1299723e */ /* 0x000fe4000480707a */
[----:B------:R-:W3:Y:S01]  /*11a70*/  LDL R14, [R1+0x28] ;  /* 0x00002800010e7983 */ /* 0x000ee20000100800 */
        /* <DEDUP_REMOVED lines=74> */
[C---:B---3--:R-:W-:Y:S01]  /*11f20*/  ISETP.GT.AND P1, PT, R0.reuse, R14, PT ;  /* 0x0000000e0000720c */ /* 0x048fe20003f24270 */
[----:B------:R-:W-:Y:S02]  /*11f30*/  VIADD R0, R0, 0xffffffff ;  /* 0xffffffff00007836 */ /* 0x000fe40000000000 */
[----:B0-----:R-:W-:-:S10]  /*11f40*/  IMAD.MOV.U32 R19, RZ, RZ, R8 ;  /* 0x000000ffff137224 */ /* 0x001fd400078e0008 */
[----:B------:R-:W-:Y:S05]  /*11f50*/  @P1 BRA `(.L_x_11970) ;  /* 0xffffffb000fc1947 */ /* 0x000fea000383ffff */
[----:B------:R-:W-:Y:S05]  /*11f60*/  BSYNC B0 ;  /* 0x0000000000007941 */ /* 0x000fea0003800000 */
.L_x_11950:
[----:B------:R-:W-:Y:S02]  /*11f70*/  IMAD.MOV.U32 R9, RZ, RZ, R56 ;  /* 0x000000ffff097224 */ /* 0x000fe400078e0038 */
[----:B------:R-:W-:Y:S02]  /*11f80*/  IMAD.MOV.U32 R12, RZ, RZ, R10 ;  /* 0x000000ffff0c7224 */ /* 0x000fe400078e000a */
[----:B------:R-:W-:Y:S02]  /*11f90*/  IMAD.MOV.U32 R18, RZ, RZ, R13 ;  /* 0x000000ffff127224 */ /* 0x000fe400078e000d */
[----:B------:R-:W-:-:S07]  /*11fa0*/  IMAD.MOV.U32 R19, RZ, RZ, R8 ;  /* 0x000000ffff137224 */ /* 0x000fce00078e0008 */
.L_x_11949:
[----:B------:R-:W-:Y:S05]  /*11fb0*/  BSYNC B1 ;  /* 0x0000000000017941 */ /* 0x000fea0003800000 */
.L_x_11948:
[----:B------:R-:W2:Y:S01]  /*11fc0*/  LDL R3, [R1+0x1c] ;  /* 0x00001c0001037983 */ /* 0x000ea20000100800 */
[----:B------:R-:W0:Y:S03]  /*11fd0*/  LDC R8, c[0x0][0x448] ;  /* 0x00011200ff087b82 */ /* 0x000e260000000800 */
[----:B------:R-:W3:Y:S04]  /*11fe0*/  LDL R14, [R1+0x8] ;  /* 0x00000800010e7983 */ /* 0x000ee80000100800 */
[----:B------:R-:W3:Y:S01]  /*11ff0*/  LDL R10, [R1+0xc] ;  /* 0x00000c00010a7983 */ /* 0x000ee20000100800 */
[----:B------:R-:W1:Y:S01]  /*12000*/  LDC R13, c[0x0][0x9e4] ;  /* 0x00027900ff0d7b82 */ /* 0x000e620000000800 */
[----:B------:R-:W-:Y:S01]  /*12010*/  LOP3.LUT R16, R16, 0xffffffef, RZ, 0xc0, !PT ;  /* 0xffffffef10107812 */ /* 0x000fe200078ec0ff */
[----:B------:R-:W-:Y:S01]  /*12020*/  ULDC UR4, c[0x0][0x9dc] ;  /* 0x0002770000047ab9 */ /* 0x000fe20000000800 */
[----:B0-----:R-:W-:-:S13]  /*12030*/  ISETP.NE.AND P1, PT, R8, 0x1, PT ;  /* 0x000000010800780c */ /* 0x001fda0003f25270 */
[----:B------:R-:W0:Y:S01]  /*12040*/  @P1 LDC R8, c[0x0][0x44c] ;  /* 0x00011300ff081b82 */ /* 0x000e220000000800 */
[----:B------:R-:W-:-:S04]  /*12050*/  @P1 LOP3.LUT R16, R16, 0x10, RZ, 0xfc, !PT ;  /* 0x0000001010101812 */ /* 0x000fc800078efcff */
[----:B------:R-:W-:-:S03]  /*12060*/  LOP3.LUT R16, R16, 0xffffffdf, RZ, 0xc0, !PT ;  /* 0xffffffdf10107812 */ /* 0x000fc600078ec0ff */
[----:B------:R-:W4:Y:S01]  /*12070*/  @P1 LDC R11, c[0x0][0x450] ;  /* 0x00011400ff0b1b82 */ /* 0x000f220000000800 */
[----:B--2---:R-:W-:-:S04]  /*12080*/  VIADD R3, R3, 0xbf ;  /* 0x000000bf03037836 */ /* 0x004fc80000000000 */
[----:B0-----:R-:W-:Y:S01]  /*12090*/  @P1 IMAD.HI.U32 R8, R3, R8, RZ ;  /* 0x0000000803081227 */ /* 0x001fe200078e00ff */
[----:B---3--:R-:W-:-:S04]  /*120a0*/  IADD3 R10, R10, 0x1, -R14 ;  /* 0x000000010a0a7810 */ /* 0x008fc80007ffe80e */
[----:B----4-:R-:W-:Y:S02]  /*120b0*/  @P1 SHF.R.U32.HI R3, RZ, R11, R8 ;  /* 0x0000000bff031219 */ /* 0x010fe40000011608 */
        /* <DEDUP_REMOVED lines=15> */
.L_x_11973:
[----:B------:R-:W-:-:S13]  /*121b0*/  ISETP.NE.AND P1, PT, R13, 0x1, PT ;  /* 0x000000010d00780c */ /* 0x000fda0003f25270 */
[----:B------:R-:W0:Y:S02]  /*121c0*/  @P1 LDC.64 R10, c[0x0][0x9e8] ;  /* 0x00027a00ff0a1b82 */ /* 0x000e240000000a00 */
[----:B0-----:R-:W-:-:S05]  /*121d0*/  @P1 IMAD.HI.U32 R10, R3, R10, RZ ;  /* 0x0000000a030a1227 */ /* 0x001fca00078e00ff */
[----:B------:R-:W-:-:S07]  /*121e0*/  @P1 SHF.R.U32.HI R3, RZ, R11, R10 ;  /* 0x0000000bff031219 */ /* 0x000fce000001160a */
.L_x_11974:
[----:B------:R-:W-:Y:S05]  /*121f0*/  BSYNC B0 ;  /* 0x0000000000007941 */ /* 0x000fea0003800000 */
.L_x_11972:
[----:B------:R-:W-:-:S05]  /*12200*/  IMAD R3, R3, R13, RZ ;  /* 0x0000000d03037224 */ /* 0x000fca00078e02ff */
[----:B------:R-:W-:-:S07]  /*12210*/  VIMNMX R8, R8, R3, !PT ;  /* 0x0000000308087248 */ /* 0x000fce0007fe0100 */
.L_x_11971:
[----:B------:R-:W2:Y:S01]  /*12220*/  LDL R10, [R1+0x38] ;  /* 0x00003800010a7983 */ /* 0x000ea20000100800 */
[----:B------:R-:W-:Y:S01]  /*12230*/  VIADD R8, R8, 0x9f ;  /* 0x0000009f08087836 */ /* 0x000fe20000000000 */
[----:B------:R-:W-:Y:S03]  /*12240*/  BSSY B0, `(.L_x_11975) ;  /* 0x00002f9000007945 */ /* 0x000fe60003800000 */
[----:B------:R-:W-:-:S05]  /*12250*/  IMAD.HI R8, R8, 0x66666667, RZ ;  /* 0x6666666708087827 */ /* 0x000fca00078e02ff */
[----:B------:R-:W-:-:S04]  /*12260*/  SHF.R.U32.HI R3, RZ, 0x1f, R8 ;  /* 0x0000001fff037819 */ /* 0x000fc80000011608 */
[----:B------:R-:W-:-:S04]  /*12270*/  LEA.HI.SX32 R3, R8, R3, 0x1a ;  /* 0x0000000308037211 */ /* 0x000fc800078fd2ff */
[----:B--2---:R-:W-:-:S04]  /*12280*/  VIMNMX R10, R10, R3, !PT ;  /* 0x000000030a0a7248 */ /* 0x004fc80007fe0100 */
[----:B------:R-:W-:Y:S01]  /*12290*/  ISETP.GE.AND P1, PT, R0, R10, PT ;  /* 0x0000000a0000720c */ /* 0x000fe20003f26270 */
[----:B------:R0:W-:-:S12]  /*122a0*/  STL [R1+0x28], R10 ;  /* 0x0000280a01007387 */ /* 0x0001d80000100800 */
[----:B0-----:R-:W-:Y:S05]  /*122b0*/  @!P1 BRA `(.L_x_11976) ;  /* 0x0000002c00c49947 */ /* 0x001fea0003800000 */
[----:B------:R-:W-:Y:S01]  /*122c0*/  BSSY B1, `(.L_x_11976) ;  /* 0x00002f0000017945 */ /* 0x000fe20003800000 */
[----:B------:R-:W-:Y:S02]  /*122d0*/  IMAD.MOV.U32 R3, RZ, RZ, R9 ;  /* 0x000000ffff037224 */ /* 0x000fe400078e0009 */
[----:B------:R-:W-:Y:S02]  /*122e0*/  IMAD.MOV.U32 R10, RZ, RZ, R12 ;  /* 0x000000ffff0a7224 */ /* 0x000fe400078e000c */
[----:B------:R-:W-:Y:S02]  /*122f0*/  IMAD.MOV.U32 R13, RZ, RZ, R19 ;  /* 0x000000ffff0d7224 */ /* 0x000fe400078e0013 */
[----:B------:R-:W-:-:S07]  /*12300*/  IMAD.MOV.U32 R8, RZ, RZ, R18 ;  /* 0x000000ffff087224 */ /* 0x000fce00078e0012 */
.L_x_11988:
[----:B------:R-:W-:-:S04]  /*12310*/  ISETP.NE.AND P1, PT, R8, 0x1, PT ;  /* 0x000000010800780c */ /* 0x000fc80003f25270 */
[----:B------:R-:W-:-:S04]  /*12320*/  SEL R12, RZ, 0x1, P1 ;  /* 0x00000001ff0c7807 */ /* 0x000fc80000800000 */
[----:B------:R-:W-:Y:S01]  /*12330*/  LOP3.LUT R19, R13, R12, RZ, 0x3c, !PT ;  /* 0x0000000c0d137212 */ /* 0x000fe200078e3cff */
[----:B------:R-:W-:Y:S06]  /*12340*/  @!P0 BRA `(.L_x_11977) ;  /* 0x0000000000048947 */ /* 0x000fec0003800000 */
[----:B------:R-:W-:Y:S01]  /*12350*/  BPT.TRAP 0x1 ;  /* 0x000000040000795c */ /* 0x000fe20000300000 */
.L_x_11977:
        /* <DEDUP_REMOVED lines=8> */
.L_x_11978:
        /* <DEDUP_REMOVED lines=8> */
.L_x_11980:
[----:B------:R-:W-:Y:S05]  /*12460*/  BSYNC B2 ;  /* 0x0000000000027941 */ /* 0x000fea0003800000 */
.L_x_11979:
[----:B------:R-:W-:Y:S01]  /*12470*/  IMAD.MOV.U32 R14, RZ, RZ, R9 ;  /* 0x000000ffff0e7224 */ /* 0x000fe200078e0009 */
        /* <DEDUP_REMOVED lines=12> */
[----:B------:R-:W-:Y:S01]  /*12540*/  R2UR UR20, R4 ;  /* 0x00000000041472ca */ /* 0x000fe200000e0000 */
[----:B------:R-:W-:Y:S01]  /*12550*/  IMAD.MOV.U32 R59, RZ, RZ, -0x7fffffe0 ;  /* 0x80000020ff3b7424 */ /* 0x000fe200078e00ff */
[----:B------:R-:W-:-:S02]  /*12560*/  R2UR UR21, R5 ;  /* 0x00000000051572ca */ /* 0x000fc400000e0000 */
        /* <DEDUP_REMOVED lines=23> */
[----:B------:R-:W-:Y:S01]  /*126e0*/  R2UR UR14, R14 ;  /* 0x000000000e0e72ca */ /* 0x000fe200000e0000 */
[----:B------:R-:W-:Y:S01]  /*126f0*/  VIADD R14, R9, 0x202 ;  /* 0x00000202090e7836 */ /* 0x000fe20000000000 */
[----:B------:R-:W-:Y:S01]  /*12700*/  R2UR UR15, R15 ;  /* 0x000000000f0f72ca */ /* 0x000fe200000e0000 */
[----:B------:R-:W-:Y:S01]  /*12710*/  IMAD.MOV.U32 R15, RZ, RZ, -0x7fffffe0 ;  /* 0x80000020ff0f7424 */ /* 0x000fe200078e00ff */
[----:B------:R-:W-:-:S02]  /*12720*/  R2UR UR12, R6 ;  /* 0x00000000060c72ca */ /* 0x000fc400000e0000 */
        /* <DEDUP_REMOVED lines=43> */
.L_x_11982:
[----:B------:R-:W-:Y:S01]  /*129e0*/  SHF.L.U32 R9, R13, 0x1f, RZ ;  /* 0x0000001f0d097819 */ /* 0x000fe200000006ff */
[----:B------:R-:W-:-:S04]  /*129f0*/  IMAD R14, R8, 0x8, R17 ;  /* 0x00000008080e7824 */ /* 0x000fc800078e0211 */
[----:B------:R2:W3:Y:S01]  /*12a00*/  SYNCS.PHASECHK.TRANS64.TRYWAIT P1, [R14+URZ+0x13250], R9 ;  /* 0x013250090e0075a7 */ /* 0x0004e2000802017f */
[----:B------:R-:W-:Y:S05]  /*12a10*/  @!P0 BRA `(.L_x_11983) ;  /* 0x0000000000048947 */ /* 0x000fea0003800000 */
[----:B------:R-:W-:Y:S01]  /*12a20*/  BPT.TRAP 0x1 ;  /* 0x000000040000795c */ /* 0x000fe20000300000 */
.L_x_11983:
[----:B------:R-:W-:Y:S04]  /*12a30*/  BSSY B2, `(.L_x_11984) ;  /* 0x0000004000027945 */ /* 0x000fe80003800000 */
[----:B---3--:R-:W-:Y:S05]  /*12a40*/  @P1 BRA `(.L_x_11985) ;  /* 0x0000000000081947 */ /* 0x008fea0003800000 */
[----:B------:R-:W3:Y:S02]  /*12a50*/  SYNCS.PHASECHK.TRANS64.TRYWAIT P1, [R14+URZ+0x13250], R9 ;  /* 0x013250090e0075a7 */ /* 0x000ee4000802017f */
[----:B---3--:R-:W-:Y:S05]  /*12a60*/  @!P1 BRA `(.L_x_11986) ;  /* 0x0000010800889947 */ /* 0x008fea0003800000 */
.L_x_11985:
[----:B------:R-:W-:Y:S05]  /*12a70*/  BSYNC B2 ;  /* 0x0000000000027941 */ /* 0x000fea0003800000 */
.L_x_11984:
[----:B--23--:R-:W-:Y:S01]  /*12a80*/  VIADD R9, R17, 0x1000 ;  /* 0x0000100011097836 */ /* 0x00cfe20000000000 */
        /* <DEDUP_REMOVED lines=9> */
[----:B------:R-:W2:Y:S01]  /*12b20*/  MUFU.TANH R15, R15 ;  /* 0x0000000f000f7308 */ /* 0x000ea20000002400 */
        /* <DEDUP_REMOVED lines=11> */
[C---:B01----:R-:W-:Y:S01]  /*12be0*/  VIADD R12, R8.reuse, 0x80 ;  /* 0x00000080080c7836 */ /* 0x043fe20000000000 */
[----:B------:R-:W-:Y:S01]  /*12bf0*/  R2UR UR6, R8 ;  /* 0x00000000080672ca */ /* 0x000fe200000e0000 */
[C---:B------:R-:W-:Y:S01]  /*12c00*/  FMUL.FTZ R111, R2.reuse, R111 ;  /* 0x0000006f026f7220 */ /* 0x040fe20000410000 */
[----:B------:R-:W-:Y:S01]  /*12c10*/  R2UR UR7, R9 ;  /* 0x00000000090772ca */ /* 0x000fe200000e0000 */
[C---:B------:R-:W-:Y:S01]  /*12c20*/  FMUL.FTZ R112, R2.reuse, R112 ;  /* 0x0000007002707220 */ /* 0x040fe20000410000 */
        /* <DEDUP_REMOVED lines=11> */
[----:B------:R-:W-:Y:S01]  /*12ce0*/  QGMMA.64x64x32.F32.E4M3.E4M3 R24, R152, gdesc[UR4], R24, gsb0 ;  /* 0x00e0000498187df3 */ /* 0x000fe20008000818 */
        /* <DEDUP_REMOVED lines=56> */
[----:B------:R-:W-:-:S04]  /*13070*/  IMAD.MOV.U32 R57, RZ, RZ, -0x3ffffff0 ;  /* 0xc0000010ff397424 */ /* 0x000fc800078e00ff */
[----:B------:R-:W-:Y:S08]  /*13080*/  MUFU.TANH R110, R110 ;  /* 0x0000006e006e7308 */ /* 0x000ff00000002400 */
[----:B------:R-:W-:Y:S08]  /*13090*/  MUFU.TANH R111, R111 ;  /* 0x0000006f006f7308 */ /* 0x000ff00000002400 */
[----:B------:R-:W-:Y:S01]  /*130a0*/  MUFU.TANH R112, R112 ;  /* 0x0000007000707308 */ /* 0x000fe20000002400 */
[----:B------:R-:W-:-:S02]  /*130b0*/  WARPGROUP.DEPBAR.LE gsb0, 0x0 ;  /* 0x00008000000079c5 */ /* 0x000fc40000010000 */
[----:B------:R-:W-:-:S06]  /*130c0*/  WARPGROUP.ARRIVE ;  /* 0x00000000000079c5 */ /* 0x000fcc0000000000 */
[----:B------:R-:W0:Y:S01]  /*130d0*/  S2R R155, SR_TID.X ;  /* 0x00000000009b7919 */ /* 0x000e220000002100 */
[----:B------:R-:W-:Y:S01]  /*130e0*/  MUFU.TANH R113, R113 ;  /* 0x0000007100717308 */ /* 0x000fe20000002400 */
[----:B------:R-:W-:Y:S01]  /*130f0*/  QGMMA.64x64x32.F32.E4M3.E4M3 R24, R148, gdesc[UR4], R24, gsb0 ;  /* 0x00e0000494187df3 */ /* 0x000fe20008000818 */
[----:B------:R-:W-:Y:S02]  /*13100*/  R2UR UR6, R12 ;  /* 0x000000000c0672ca */ /* 0x000fe400000e0000 */
[----:B------:R-:W-:Y:S01]  /*13110*/  R2UR UR7, R13 ;  /* 0x000000000d0772ca */ /* 0x000fe200000e0000 */
        /* <DEDUP_REMOVED lines=8> */
[----:B------:R-:W-:Y:S01]  /*131a0*/  MUFU.TANH R121, R121 ;  /* 0x0000007900797308 */ /* 0x000fe20000002400 */
[----:B0-----:R-:W-:-:S04]  /*131b0*/  LOP3.LUT R155, R155, 0x7f, RZ, 0xc0, !PT ;  /* 0x0000007f9b9b7812 */ /* 0x001fc800078ec0ff */
[----:B------:R-:W-:-:S03]  /*131c0*/  ISETP.NE.AND P1, PT, R155, RZ, PT ;  /* 0x000000ff9b00720c */ /* 0x000fc60003f25270 */
[----:B------:R-:W-:Y:S08]  /*131d0*/  MUFU.TANH R124, R124 ;  /* 0x0000007c007c7308 */ /* 0x000ff00000002400 */
[----:B------:R-:W-:Y:S02]  /*131e0*/  MUFU.TANH R127, R127 ;  /* 0x0000007f007f7308 */ /* 0x000fe40000002400 */
[----:B------:R-:W-:-:S06]  /*131f0*/  @!P1 VIADD R11, R11, 0x13240 ;  /* 0x000132400b0b9836 */ /* 0x000fcc0000000000 */
[----:B------:R-:W-:Y:S01]  /*13200*/  MUFU.TANH R130, R130 ;  /* 0x0000008200827308 */ /* 0x000fe20000002400 */
[----:B------:R-:W-:-:S07]  /*13210*/  @!P1 PRMT R11, RZ, 0x654, R11 ;  /* 0x00000654ff0b9816 */ /* 0x000fce000000000b */
[----:B------:R-:W-:Y:S08]  /*13220*/  MUFU.TANH R115, R115 ;  /* 0x0000007300737308 */ /* 0x000ff00000002400 */
[----:B------:R-:W-:Y:S08]  /*13230*/  MUFU.TANH R116, R116 ;  /* 0x0000007400747308 */ /* 0x000ff00000002400 */
[----:B------:R-:W-:Y:S01]  /*13240*/  MUFU.TANH R117, R117 ;  /* 0x0000007500757308 */ /* 0x000fe20000002400 */
[----:B------:R-:W-:-:S02]  /*13250*/  WARPGROUP.DEPBAR.LE gsb0, 0x0 ;  /* 0x00008000000079c5 */ /* 0x000fc40000010000 */
[----:B------:R-:W-:-:S05]  /*13260*/  WARPGROUP.ARRIVE ;  /* 0x00000000000079c5 */ /* 0x000fca0000000000 */
[----:B------:R-:W-:Y:S01]  /*13270*/  MUFU.TANH R118, R118 ;  /* 0x0000007600767308 */ /* 0x000fe20000002400 */
[----:B------:R-:W-:Y:S01]  /*13280*/  QGMMA.64x64x32.F32.E4M3.E4M3 R24, R144, gdesc[UR4], R24, gsb0 ;  /* 0x00e0000490187df3 */ /* 0x000fe20008000818 */
[----:B------:R-:W-:-:S06]  /*13290*/  R2UR UR7, R57 ;  /* 0x00000000390772ca */ /* 0x000fcc00000e0000 */
        /* <DEDUP_REMOVED lines=11> */
[C---:B------:R-:W-:Y:S01]  /*13350*/  FMUL.FTZ R144, R2.reuse, R120 ;  /* 0x0000007802907220 */ /* 0x040fe20000410000 */
[C---:B------:R-:W-:Y:S01]  /*13360*/  FMUL.FTZ R120, R2.reuse, R123 ;  /* 0x0000007b02787220 */ /* 0x040fe20000410000 */
[C---:B------:R-:W-:Y:S01]  /*13370*/  FMUL.FTZ R123, R2.reuse, R126 ;  /* 0x0000007e027b7220 */ /* 0x040fe20000410000 */
[C---:B------:R-:W-:Y:S01]  /*13380*/  FMUL.FTZ R126, R2.reuse, R129 ;  /* 0x00000081027e7220 */ /* 0x040fe20000410000 */
[C---:B------:R-:W-:Y:S01]  /*13390*/  FMUL.FTZ R129, R2.reuse, R132 ;  /* 0x0000008402817220 */ /* 0x040fe20000410000 */
[C---:B------:R-:W-:Y:S01]  /*133a0*/  FMUL.FTZ R132, R2.reuse, R135 ;  /* 0x0000008702847220 */ /* 0x040fe20000410000 */
[----:B------:R-:W0:Y:S01]  /*133b0*/  MUFU.TANH R144, R144 ;  /* 0x0000009000907308 */ /* 0x000e220000002400 */
[----:B------:R-:W-:Y:S01]  /*133c0*/  FMUL.FTZ R135, R2, R58 ;  /* 0x0000003a02877220 */ /* 0x000fe20000410000 */
[----:B------:R-:W-:-:S06]  /*133d0*/  WARPGROUP.ARRIVE ;  /* 0x00000000000079c5 */ /* 0x000fcc0000000000 */
[----:B------:R-:W1:Y:S08]  /*133e0*/  MUFU.TANH R120, R120 ;  /* 0x0000007800787308 */ /* 0x000e700000002400 */
[----:B------:R-:W2:Y:S01]  /*133f0*/  MUFU.TANH R123, R123 ;  /* 0x0000007b007b7308 */ /* 0x000ea20000002400 */
[----:B0-----:R-:W-:-:S04]  /*13400*/  FMNMX.FTZ R12, R144, R10, !PT ;  /* 0x0000000a900c7209 */ /* 0x001fc80007810000 */
[----:B------:R-:W-:-:S03]  /*13410*/  FMNMX.FTZ R12, R13, R12, !PT ;  /* 0x0000000c0d0c7209 */ /* 0x000fc60007810000 */
[----:B------:R-:W0:Y:S01]  /*13420*/  MUFU.TANH R126, R126 ;  /* 0x0000007e007e7308 */ /* 0x000e220000002400 */
[----:B------:R-:W-:Y:S02]  /*13430*/  FMNMX.FTZ R12, R121, R12, !PT ;  /* 0x0000000c790c7209 */ /* 0x000fe40007810000 */
[----:B-1----:R-:W-:Y:S02]  /*13440*/  FMNMX.FTZ R9, R120, R9, !PT ;  /* 0x0000000978097209 */ /* 0x002fe40007810000 */
[----:B------:R-:W-:-:S03]  /*13450*/  FMNMX.FTZ R12, R122, R12, !PT ;  /* 0x0000000c7a0c7209 */ /* 0x000fc60007810000 */
[----:B------:R-:W1:Y:S01]  /*13460*/  MUFU.TANH R129, R129 ;  /* 0x0000008100817308 */ /* 0x000e620000002400 */
[----:B--2---:R-:W-:Y:S02]  /*13470*/  FMNMX.FTZ R9, R123, R9, !PT ;  /* 0x000000097b097209 */ /* 0x004fe40007810000 */
[----:B------:R-:W-:Y:S02]  /*13480*/  FMNMX.FTZ R12, R125, R12, !PT ;  /* 0x0000000c7d0c7209 */ /* 0x000fe40007810000 */
[----:B------:R-:W-:-:S03]  /*13490*/  FMNMX.FTZ R9, R124, R9, !PT ;  /* 0x000000097c097209 */ /* 0x000fc60007810000 */
[----:B------:R-:W2:Y:S01]  /*134a0*/  MUFU.TANH R132, R132 ;  /* 0x0000008400847308 */ /* 0x000ea20000002400 */
[----:B0-----:R-:W-:Y:S02]  /*134b0*/  FMNMX.FTZ R12, R126, R12, !PT ;  /* 0x0000000c7e0c7209 */ /* 0x001fe40007810000 */
[----:B------:R-:W-:-:S04]  /*134c0*/  FMNMX.FTZ R9, R127, R9, !PT ;  /* 0x000000097f097209 */ /* 0x000fc80007810000 */
[----:B------:R-:W-:Y:S01]  /*134d0*/  FMNMX.FTZ R9, R128, R9, !PT ;  /* 0x0000000980097209 */ /* 0x000fe20007810000 */
[----:B------:R-:W0:Y:S01]  /*134e0*/  MUFU.TANH R97, R97 ;  /* 0x0000006100617308 */ /* 0x000e220000002400 */
[----:B-1----:R-:W-:Y:S02]  /*134f0*/  FMNMX.FTZ R12, R129, R12, !PT ;  /* 0x0000000c810c7209 */ /* 0x002fe40007810000 */
[----:B------:R-:W-:Y:S02]  /*13500*/  FMNMX.FTZ R9, R131, R9, !PT ;  /* 0x0000000983097209 */ /* 0x000fe40007810000 */
[----:B------:R-:W-:-:S03]  /*13510*/  FMNMX.FTZ R12, R130, R12, !PT ;  /* 0x0000000c820c7209 */ /* 0x000fc60007810000 */
[----:B------:R-:W1:Y:S01]  /*13520*/  MUFU.TANH R98, R98 ;  /* 0x0000006200627308 */ /* 0x000e620000002400 */
[----:B------:R-:W-:Y:S02]  /*13530*/  FMNMX.FTZ R12, R104, R12, !PT ;  /* 0x0000000c680c7209 */ /* 0x000fe40007810000 */
[----:B--2---:R-:W-:Y:S02]  /*13540*/  FMNMX.FTZ R9, R132, R9, !PT ;  /* 0x0000000984097209 */ /* 0x004fe40007810000 */
[----:B------:R-:W-:Y:S02]  /*13550*/  FMNMX.FTZ R12, R105, R12, !PT ;  /* 0x0000000c690c7209 */ /* 0x000fe40007810000 */
[----:B------:R-:W-:Y:S01]  /*13560*/  FMNMX.FTZ R9, R106, R9, !PT ;  /* 0x000000096a097209 */ /* 0x000fe20007810000 */
[----:B------:R-:W-:Y:S01]  /*13570*/  MUFU.TANH R99, R99 ;  /* 0x0000006300637308 */ /* 0x000fe20000002400 */
[----:B------:R-:W-:Y:S02]  /*13580*/  FMNMX.FTZ R12, R108, R12, !PT ;  /* 0x0000000c6c0c7209 */ /* 0x000fe40007810000 */
[----:B------:R-:W-:-:S02]  /*13590*/  FMNMX.FTZ R9, R107, R9, !PT ;  /* 0x000000096b097209 */ /* 0x000fc40007810000 */
[----:B------:R-:W-:Y:S02]  /*135a0*/  FMNMX.FTZ R12, R109, R12, !PT ;  /* 0x0000000c6d0c7209 */ /* 0x000fe40007810000 */
[----:B------:R-:W-:Y:S01]  /*135b0*/  FMNMX.FTZ R9, R110, R9, !PT ;  /* 0x000000096e097209 */ /* 0x000fe20007810000 */
[----:B------:R-:W2:Y:S01]  /*135c0*/  MUFU.TANH R100, R100 ;  /* 0x0000006400647308 */ /* 0x000ea20000002400 */
        /* <DEDUP_REMOVED lines=26> */
[----:B------:R-:W-:Y:S02]  /*13770*/  FMNMX.FTZ R9, R99, R9, !PT ;  /* 0x0000000963097209 */ /* 0x000fe40007810000 */
[----:B---3--:R-:W-:-:S02]  /*13780*/  FMNMX.FTZ R12, R101, R12, !PT ;  /* 0x0000000c650c7209 */ /* 0x008fc40007810000 */
[----:B----4-:R-:W-:Y:S01]  /*13790*/  FMNMX.FTZ R9, R102, R9, !PT ;  /* 0x0000000966097209 */ /* 0x010fe20007810000 */
[----:B------:R-:W1:Y:S01]  /*137a0*/  MUFU.TANH R74, R74 ;  /* 0x0000004a004a7308 */ /* 0x000e620000002400 */
[----:B-----5:R-:W-:Y:S02]  /*137b0*/  FMNMX.FTZ R12, R72, R12, !PT ;  /* 0x0000000c480c7209 */ /* 0x020fe40007810000 */
[----:B------:R-:W-:-:S05]  /*137c0*/  FMNMX.FTZ R9, R103, R9, !PT ;  /* 0x0000000967097209 */ /* 0x000fca0007810000 */
        /* <DEDUP_REMOVED lines=57> */
[----:B-1----:R-:W-:-:S05]  /*13b60*/  FMNMX.FTZ R12, R69, R12, !PT ;  /* 0x0000000c450c7209 */ /* 0x002fca0007810000 */
[----:B------:R-:W1:Y:S01]  /*13b70*/  SHFL.BFLY PT, R56, R12, 0x2, 0x1f ;  /* 0x0c401f000c387f89 */ /* 0x000e6200000e0000 */
[----:B--2---:R-:W-:-:S04]  /*13b80*/  FMNMX.FTZ R9, R70, R9, !PT ;  /* 0x0000000946097209 */ /* 0x004fc80007810000 */
[----:B0-----:R-:W-:-:S05]  /*13b90*/  FMNMX.FTZ R9, R71, R9, !PT ;  /* 0x0000000947097209 */ /* 0x001fca0007810000 */
[----:B------:R-:W0:Y:S01]  /*13ba0*/  SHFL.BFLY PT, R58, R9, 0x2, 0x1f ;  /* 0x0c401f00093a7f89 */ /* 0x000e2200000e0000 */
[----:B-1----:R-:W-:Y:S01]  /*13bb0*/  FMNMX.FTZ R12, R12, R56, !PT ;  /* 0x000000380c0c7209 */ /* 0x002fe20007810000 */
[----:B------:R-:W-:-:S04]  /*13bc0*/  VIADD R56, R8, 0x180 ;  /* 0x0000018008387836 */ /* 0x000fc80000000000 */
[----:B------:R-:W1:Y:S01]  /*13bd0*/  SHFL.BFLY PT, R57, R12, 0x1, 0x1f ;  /* 0x0c201f000c397f89 */ /* 0x000e6200000e0000 */
[----:B------:R-:W-:Y:S02]  /*13be0*/  R2UR UR6, R56 ;  /* 0x00000000380672ca */ /* 0x000fe400000e0000 */
[----:B0-----:R-:W-:Y:S01]  /*13bf0*/  FMNMX.FTZ R9, R9, R58, !PT ;  /* 0x0000003a09097209 */ /* 0x001fe20007810000 */
[----:B------:R-:W-:-:S10]  /*13c00*/  IMAD.U32 R58, RZ, RZ, UR38 ;  /* 0x00000026ff3a7e24 */ /* 0x000fd4000f8e00ff */
[----:B------:R-:W-:Y:S01]  /*13c10*/  QGMMA.64x64x32.F32.E4M3.E4M3 R24, R140, gdesc[UR4], R24, gsb0 ;  /* 0x00e000048c187df3 */ /* 0x000fe20008000818 */
[----:B------:R-:W0:Y:S01]  /*13c20*/  SHFL.BFLY PT, R56, R9, 0x1, 0x1f ;  /* 0x0c201f0009387f89 */ /* 0x000e2200000e0000 */
[----:B-1----:R-:W-:Y:S01]  /*13c30*/  FMNMX.FTZ R12, R12, R57, !PT ;  /* 0x000000390c0c7209 */ /* 0x002fe20007810000 */
[----:B------:R-:W-:-:S04]  /*13c40*/  IMAD.MOV.U32 R57, RZ, RZ, -0x3ffffff0 ;  /* 0xc0000010ff397424 */ /* 0x000fc800078e00ff */
[C---:B------:R-:W-:Y:S01]  /*13c50*/  FADD.FTZ R10, -R12.reuse, R10 ;  /* 0x0000000a0c0a7221 */ /* 0x040fe20000010100 */
[----:B------:R-:W-:Y:S01]  /*13c60*/  R2UR UR7, R57 ;  /* 0x00000000390772ca */ /* 0x000fe200000e0000 */
[-C--:B------:R-:W-:Y:S02]  /*13c70*/  FFMA.FTZ R57, R12, R58.reuse, -8 ;  /* 0xc10000000c397423 */ /* 0x080fe4000001003a */
[-C--:B------:R-:W-:Y:S02]  /*13c80*/  FMUL.FTZ R10, R10, R58.reuse ;  /* 0x0000003a0a0a7220 */ /* 0x080fe40000410000 */
[-CC-:B------:R-:W-:Y:S01]  /*13c90*/  FFMA.FTZ R13, R13, R58.reuse, -R57.reuse ;  /* 0x0000003a0d0d7223 */ /* 0x180fe20000010839 */
[----:B------:R-:W-:-:S01]  /*13ca0*/  FFMA.FTZ R104, R104, R58, -R57 ;  /* 0x0000003a68687223 */ /* 0x000fc20000010839 */
[-CC-:B------:R-:W-:Y:S01]  /*13cb0*/  FFMA.FTZ R105, R105, R58.reuse, -R57.reuse ;  /* 0x0000003a69697223 */ /* 0x180fe20000010839 */
[----:B------:R-:W-:-:S01]  /*13cc0*/  FFMA.FTZ R108, R108, R58, -R57 ;  /* 0x0000003a6c6c7223 */ /* 0x000fc20000010839 */
[----:B------:R-:W-:Y:S01]  /*13cd0*/  FFMA.FTZ R109, R109, R58, -R57 ;  /* 0x0000003a6d6d7223 */ /* 0x000fe20000010839 */
[----:B0-----:R-:W-:Y:S01]  /*13ce0*/  FMNMX.FTZ R9, R9, R56, !PT ;  /* 0x0000003809097209 */ /* 0x001fe20007810000 */
[----:B------:R-:W-:-:S02]  /*13cf0*/  VIADD R56, R8, 0x200 ;  /* 0x0000020008387836 */ /* 0x000fc40000000000 */
[----:B------:R-:W-:-:S01]  /*13d00*/  FFMA.FTZ R8, R144, R58, -R57 ;  /* 0x0000003a90087223 */ /* 0x000fc20000010839 */
[-CC-:B------:R-:W-:Y:S01]  /*13d10*/  FFMA.FTZ R112, R112, R58.reuse, -R57.reuse ;  /* 0x0000003a70707223 */ /* 0x180fe20000010839 */
[----:B------:R-:W-:-:S01]  /*13d20*/  FFMA.FTZ R113, R113, R58, -R57 ;  /* 0x0000003a71717223 */ /* 0x000fc20000010839 */
[-CC-:B------:R-:W-:Y:S01]  /*13d30*/  FFMA.FTZ R116, R116, R58.reuse, -R57.reuse ;  /* 0x0000003a74747223 */ /* 0x180fe20000010839 */
[----:B------:R-:W-:Y:S01]  /*13d40*/  R2UR UR6, R56 ;  /* 0x00000000380672ca */ /* 0x000fe200000e0000 */
        /* <DEDUP_REMOVED lines=243> */
.L_x_11987:
        /* <DEDUP_REMOVED lines=82> */
[----:B------:R-:W-:-:S10]  /*151a0*/  IMAD.MOV.U32 R8, RZ, RZ, R18 ;  /* 0x000000ffff087224 */ /* 0x000fd400078e0012 */
[----:B0-----:R-:W-:Y:S05]  /*151b0*/  @P1 BRA `(.L_x_11988) ;  /* 0xffffffd000541947 */ /* 0x001fea000383ffff */
[----:B------:R-:W-:Y:S05]  /*151c0*/  BSYNC B1 ;  /* 0x0000000000017941 */ /* 0x000fea0003800000 */
.L_x_11976:
[----:B------:R-:W-:Y:S05]  /*151d0*/  BSYNC B0 ;  /* 0x0000000000007941 */ /* 0x000fea0003800000 */
.L_x_11975:
        /* <DEDUP_REMOVED lines=8> */
.L_x_12010:
[----:B------:R-:W-:-:S05]  /*15260*/  VIADD R12, R8, 0x1 ;  /* 0x00000001080c7836 */ /* 0x000fca0000000000 */
[----:B------:R-:W-:-:S04]  /*15270*/  ISETP.NE.AND P1, PT, R12, 0x2, PT ;  /* 0x000000020c00780c */ /* 0x000fc80003f25270 */
[----:B------:R-:W-:Y:S02]  /*15280*/  SEL R12, R12, RZ, P1 ;  /* 0x000000ff0c0c7207 */ /* 0x000fe40000800000 */
[----:B------:R-:W-:-:S03]  /*15290*/  SEL R19, RZ, 0x1, P1 ;  /* 0x00000001ff137807 */ /* 0x000fc60000800000 */
[----:B------:R-:W-:Y:S01]  /*152a0*/  IMAD.MOV.U32 R18, RZ, RZ, R12 ;  /* 0x000000ffff127224 */ /* 0x000fe200078e000c */
[----:B------:R-:W-:Y:S01]  /*152b0*/  LOP3.LUT R19, R10, R19, RZ, 0x3c, !PT ;  /* 0x000000130a137212 */ /* 0x000fe200078e3cff */
[----:B------:R-:W-:Y:S06]  /*152c0*/  @!P0 BRA `(.L_x_11991) ;  /* 0x0000000000048947 */ /* 0x000fec0003800000 */
[----:B------:R-:W-:Y:S01]  /*152d0*/  BPT.TRAP 0x1 ;  /* 0x000000040000795c */ /* 0x000fe20000300000 */
.L_x_11991:
[----:B------:R-:W-:Y:S01]  /*152e0*/  IMAD R9, R18, 0x8, R17 ;  /* 0x0000000812097824 */ /* 0x000fe200078e0211 */
[----:B------:R-:W-:-:S04]  /*152f0*/  SHF.L.U32 R14, R19, 0x1f, RZ ;  /* 0x0000001f130e7819 */ /* 0x000fc800000006ff */
[----:B------:R0:W1:Y:S01]  /*15300*/  SYNCS.PHASECHK.TRANS64.TRYWAIT P1, [R9+URZ+0x13230], R14 ;  /* 0x0132300e090075a7 */ /* 0x000062000802017f */
[----:B------:R-:W-:Y:S05]  /*15310*/  @!P0 BRA `(.L_x_11992) ;  /* 0x0000000000048947 */ /* 0x000fea0003800000 */
[----:B------:R-:W-:Y:S01]  /*15320*/  BPT.TRAP 0x1 ;  /* 0x000000040000795c */ /* 0x000fe20000300000 */
.L_x_11992:
        /* <DEDUP_REMOVED lines=8> */
.L_x_11994:
[----:B------:R-:W-:Y:S05]  /*153b0*/  BSYNC B1 ;  /* 0x0000000000017941 */ /* 0x000fea0003800000 */
.L_x_11993:
        /* <DEDUP_REMOVED lines=87> */
.L_x_11996:
[----:B------:R-:W-:Y:S01]  /*15930*/  SHF.L.U32 R9, R10, 0x1f, RZ ;  /* 0x0000001f0a097819 */ /* 0x000fe200000006ff */
[----:B------:R-:W-:-:S04]  /*15940*/  IMAD R14, R8, 0x8, R17 ;  /* 0x00000008080e7824 */ /* 0x000fc800078e0211 */
[----:B------:R0:W1:Y:S01]  /*15950*/  SYNCS.PHASECHK.TRANS64.TRYWAIT P1, [R14+URZ+0x13250], R9 ;  /* 0x013250090e0075a7 */ /* 0x000062000802017f */
[----:B------:R-:W-:Y:S05]  /*15960*/  @!P0 BRA `(.L_x_11997) ;  /* 0x0000000000048947 */ /* 0x000fea0003800000 */
[----:B------:R-:W-:Y:S01]  /*15970*/  BPT.TRAP 0x1 ;  /* 0x000000040000795c */ /* 0x000fe20000300000 */
.L_x_11997:
[----:B------:R-:W-:Y:S04]  /*15980*/  BSSY B1, `(.L_x_11998) ;  /* 0x0000004000017945 */ /* 0x000fe80003800000 */
[----:B-1----:R-:W-:Y:S05]  /*15990*/  @P1 BRA `(.L_x_11999) ;  /* 0x0000000000081947 */ /* 0x002fea0003800000 */
[----:B------:R-:W1:Y:S02]  /*159a0*/  SYNCS.PHASECHK.TRANS64.TRYWAIT P1, [R14+URZ+0x13250], R9 ;  /* 0x013250090e0075a7 */ /* 0x000e64000802017f */
[----:B-1----:R-:W-:Y:S05]  /*159b0*/  @!P1 BRA `(.L_x_12000) ;  /* 0x000000d800dc9947 */ /* 0x002fea0003800000 */
.L_x_11999:
[----:B------:R-:W-:Y:S05]  /*159c0*/  BSYNC B1 ;  /* 0x0000000000017941 */ /* 0x000fea0003800000 */
.L_x_11998:
[----:B01----:R-:W-:Y:S01]  /*159d0*/  VIADD R9, R17, 0x1000 ;  /* 0x0000100011097836 */ /* 0x003fe20000000000 */
[----:B------:R-:W-:-:S04]  /*159e0*/  WARPGROUP.ARRIVE ;  /* 0x00000000000079c5 */ /* 0x000fc80000000000 */
[----:B------:R-:W-:-:S04]  /*159f0*/  SHF.R.U32.HI R9, RZ, 0x4, R9 ;  /* 0x00000004ff097819 */ /* 0x000fc80000011609 */
[----:B------:R-:W-:-:S04]  /*15a00*/  LOP3.LUT R9, R9, 0x3fff, RZ, 0xc0, !PT ;  /* 0x00003fff09097812 */ /* 0x000fc800078ec0ff */
[----:B------:R-:W-:-:S05]  /*15a10*/  LOP3.LUT R9, R9, 0x10000, RZ, 0xfc, !PT ;  /* 0x0001000009097812 */ /* 0x000fca00078efcff */
[----:B------:R-:W-:Y:S02]  /*15a20*/  IMAD R8, R8, 0x280, R9 ;  /* 0x0000028008087824 */ /* 0x000fe400078e0209 */
[----:B------:R-:W-:-:S03]  /*15a30*/  IMAD.MOV.U32 R9, RZ, RZ, -0x3ffffff0 ;  /* 0xc0000010ff097424 */ /* 0x000fc600078e00ff */
[----:B------:R-:W-:Y:S02]  /*15a40*/  R2UR UR6, R8 ;  /* 0x00000000080672ca */ /* 0x000fe400000e0000 */
        /* <DEDUP_REMOVED lines=11> */
[----:B------:R-:W0:Y:S03]  /*15b00*/  LDC R155, c[0x0][0x448] ;  /* 0x00011200ff9b7b82 */ /* 0x000e260000000800 */
        /* <DEDUP_REMOVED lines=68> */
[----:B------:R-:W-:-:S06]  /*15f50*/  WARPGROUP.ARRIVE ;  /* 0x00000000000079c5 */ /* 0x000fcc0000000000 */
[----:B------:R-:W0:Y:S01]  /*15f60*/  S2R R155, SR_TID.X ;  /* 0x00000000009b7919 */ /* 0x000e220000002100 */
[C---:B------:R-:W-:Y:S01]  /*15f70*/  FMUL.FTZ R61, R2.reuse, R63 ;  /* 0x0000003f023d7220 */ /* 0x040fe20000410000 */
[C---:B------:R-:W-:Y:S01]  /*15f80*/  FMUL.FTZ R64, R2.reuse, R64 ;  /* 0x0000004002407220 */ /* 0x040fe20000410000 */
[C---:B------:R-:W-:Y:S01]  /*15f90*/  FMUL.FTZ R65, R2.reuse, R65 ;  /* 0x0000004102417220 */ /* 0x040fe20000410000 */
[----:B------:R-:W-:Y:S01]  /*15fa0*/  FMUL.FTZ R68, R2, R68 ;  /* 0x0000004402447220 */ /* 0x000fe20000410000 */
        /* <DEDUP_REMOVED lines=14> */
[----:B------:R-:W-:Y:S01]  /*16090*/  FMUL.FTZ R8, R2, R62 ;  /* 0x0000003e02087220 */ /* 0x000fe20000410000 */
[----:B------:R-:W-:Y:S01]  /*160a0*/  IMAD.MOV.U32 R57, RZ, RZ, -0x3ffffff0 ;  /* 0xc0000010ff397424 */ /* 0x000fe200078e00ff */
[----:B------:R-:W1:Y:S08]  /*160b0*/  MUFU.TANH R9, R9 ;  /* 0x0000000900097308 */ /* 0x000e700000002400 */
[----:B------:R-:W3:Y:S08]  /*160c0*/  MUFU.TANH R15, R15 ;  /* 0x0000000f000f7308 */ /* 0x000ef00000002400 */
[----:B------:R-:W4:Y:S08]  /*160d0*/  MUFU.TANH R122, R122 ;  /* 0x0000007a007a7308 */ /* 0x000f300000002400 */
[----:B------:R-:W0:Y:S08]  /*160e0*/  MUFU.TANH R123, R123 ;  /* 0x0000007b007b7308 */ /* 0x000e300000002400 */
[----:B------:R-:W0:Y:S08]  /*160f0*/  MUFU.TANH R126, R126 ;  /* 0x0000007e007e7308 */ /* 0x000e300000002400 */
[----:B------:R-:W0:Y:S08]  /*16100*/  MUFU.TANH R127, R127 ;  /* 0x0000007f007f7308 */ /* 0x000e300000002400 */
[----:B------:R-:W1:Y:S08]  /*16110*/  MUFU.TANH R130, R130 ;  /* 0x0000008200827308 */ /* 0x000e700000002400 */
[----:B------:R-:W1:Y:S01]  /*16120*/  MUFU.TANH R131, R131 ;  /* 0x0000008300837308 */ /* 0x000e620000002400 */
[----:B------:R-:W-:-:S02]  /*16130*/  WARPGROUP.DEPBAR.LE gsb0, 0x0 ;  /* 0x00008000000079c5 */ /* 0x000fc40000010000 */
[----:B------:R-:W-:Y:S01]  /*16140*/  WARPGROUP.ARRIVE ;  /* 0x00000000000079c5 */ /* 0x000fe20000000000 */
[----:B0-----:R-:W-:Y:S01]  /*16150*/  LOP3.LUT R155, R155, 0x7f, RZ, 0xc0, !PT ;  /* 0x0000007f9b9b7812 */ /* 0x001fe200078ec0ff */
[C---:B------:R-:W-:Y:S01]  /*16160*/  FMUL.FTZ R62, R2.reuse, R66 ;  /* 0x00000042023e7220 */ /* 0x040fe20000410000 */
[----:B------:R-:W-:Y:S02]  /*16170*/  FMUL.FTZ R63, R2, R67 ;  /* 0x00000043023f7220 */ /* 0x000fe40000410000 */
        /* <DEDUP_REMOVED lines=20> */
[----:B------:R-:W-:Y:S01]  /*162c0*/  WARPGROUP.ARRIVE ;  /* 0x00000000000079c5 */ /* 0x000fe20000000000 */
[----:B------:R-:W-:Y:S01]  /*162d0*/  ISETP.NE.AND P1, PT, R155, RZ, PT ;  /* 0x000000ff9b00720c */ /* 0x000fe20003f25270 */
[----:B------:R-:W1:Y:S01]  /*162e0*/  LDC R143, c[0x0][0x9e4] ;  /* 0x00027900ff8f7b82 */ /* 0x000e620000000800 */
[----:B------:R-:W0:Y:S03]  /*162f0*/  MUFU.TANH R107, R107 ;  /* 0x0000006b006b7308 */ /* 0x000e260000002400 */
[----:B------:R-:W-:Y:S05]  /*16300*/  QGMMA.64x64x32.F32.E4M3.E4M3 R24, R136, gdesc[UR4], R24, gsb0 ;  /* 0x00e0000488187df3 */ /* 0x000fea0008000818 */
[----:B------:R-:W0:Y:S03]  /*16310*/  MUFU.TANH R108, R108 ;  /* 0x0000006c006c7308 */ /* 0x000e260000002400 */
[----:B------:R-:W-:-:S04]  /*16320*/  @!P1 IMAD R12, R12, 0x8, R17 ;  /* 0x000000080c0c9824 */ /* 0x000fc800078e0211 */
[----:B------:R-:W-:Y:S02]  /*16330*/  @!P1 VIADD R12, R12, 0x13240 ;  /* 0x000132400c0c9836 */ /* 0x000fe40000000000 */
[----:B--2---:R-:W-:Y:S01]  /*16340*/  IMAD.IADD R135, R154, 0x1, R153 ;  /* 0x000000019a877824 */ /* 0x004fe200078e0299 */
[----:B------:R-:W2:Y:S03]  /*16350*/  MUFU.TANH R109, R109 ;  /* 0x0000006d006d7308 */ /* 0x000ea60000002400 */
[----:B-----5:R-:W-:-:S05]  /*16360*/  @P2 IMAD.HI.U32 R56, R135, R56, RZ ;  /* 0x0000003887382227 */ /* 0x020fca00078e00ff */
[----:B---3--:R-:W-:Y:S01]  /*16370*/  @P2 SHF.R.U32.HI R135, RZ, R57, R56 ;  /* 0x00000039ff872219 */ /* 0x008fe20000011638 */
[----:B------:R-:W3:Y:S01]  /*16380*/  MUFU.TANH R110, R110 ;  /* 0x0000006e006e7308 */ /* 0x000ee20000002400 */
[----:B------:R-:W-:Y:S01]  /*16390*/  @!P1 PRMT R12, RZ, 0x654, R12 ;  /* 0x00000654ff0c9816 */ /* 0x000fe2000000000c */
[C---:B------:R-:W-:Y:S01]  /*163a0*/  FMUL.FTZ R66, R2.reuse, R70 ;  /* 0x0000004602427220 */ /* 0x040fe20000410000 */
[----:B------:R-:W-:-:S05]  /*163b0*/  FMUL.FTZ R67, R2, R71 ;  /* 0x0000004702437220 */ /* 0x000fca0000410000 */
        /* <DEDUP_REMOVED lines=10> */
[----:B------:R-:W-:Y:S01]  /*16460*/  VIADD R56, R69, 0x1 ;  /* 0x0000000145387836 */ /* 0x000fe20000000000 */
[----:B-1----:R-:W-:-:S06]  /*16470*/  ISETP.GE.AND P1, PT, R143, 0x1, PT ;  /* 0x000000018f00780c */ /* 0x002fcc0003f26270 */
        /* <DEDUP_REMOVED lines=26> */
[----:B------:R-:W4:Y:S01]  /*16620*/  MUFU.TANH R77, R77 ;  /* 0x0000004d004d7308 */ /* 0x000f220000002400 */
        /* <DEDUP_REMOVED lines=45> */
.L_x_12003:
[----:B------:R-:W-:-:S05]  /*16900*/  IMAD.U32 R140, RZ, RZ, UR37 ;  /* 0x00000025ff8c7e24 */ /* 0x000fca000f8e00ff */
[----:B------:R-:W-:-:S13]  /*16910*/  ISETP.NE.AND P1, PT, R140, 0x1, PT ;  /* 0x000000018c00780c */ /* 0x000fda0003f25270 */
[----:B------:R-:W1:Y:S02]  /*16920*/  @P1 LDC.64 R56, c[0x0][0x9e8] ;  /* 0x00027a00ff381b82 */ /* 0x000e640000000a00 */
[----:B-1----:R-:W-:-:S05]  /*16930*/  @P1 IMAD.HI.U32 R56, R139, R56, RZ ;  /* 0x000000388b381227 */ /* 0x002fca00078e00ff */
[----:B------:R-:W-:-:S07]  /*16940*/  @P1 SHF.R.U32.HI R139, RZ, R57, R56 ;  /* 0x00000039ff8b1219 */ /* 0x000fce0000011638 */
.L_x_12004:
[----:B------:R-:W-:Y:S05]  /*16950*/  BSYNC B1 ;  /* 0x0000000000017941 */ /* 0x000fea0003800000 */
.L_x_12002:
[----:B------:R-:W-:-:S05]  /*16960*/  IMAD R139, R139, R140, R12 ;  /* 0x0000008c8b8b7224 */ /* 0x000fca00078e020c */
[----:B------:R-:W-:Y:S02]  /*16970*/  VIMNMX R70, R70, R139, !PT ;  /* 0x0000008b46467248 */ /* 0x000fe40007fe0100 */
[----:B------:R-:W-:-:S07]  /*16980*/  VIADDMNMX R71, R139, R140, R71, PT ;  /* 0x0000008c8b477246 */ /* 0x000fce0003800147 */
.L_x_12001:
        /* <DEDUP_REMOVED lines=247> */
.L_x_12007:
[----:B------:R-:W-:-:S05]  /*17900*/  IMAD.U32 R70, RZ, RZ, UR37 ;  /* 0x00000025ff467e24 */ /* 0x000fca000f8e00ff */
[----:B------:R-:W-:-:S13]  /*17910*/  ISETP.NE.AND P6, PT, R70, 0x1, PT ;  /* 0x000000014600780c */ /* 0x000fda0003fc5270 */
[----:B------:R-:W0:Y:S02]  /*17920*/  @P6 LDC.64 R10, c[0x0][0x9e8] ;  /* 0x00027a00ff0a6b82 */ /* 0x000e240000000a00 */
[----:B0-----:R-:W-:-:S05]  /*17930*/  @P6 IMAD.HI.U32 R10, R69, R10, RZ ;  /* 0x0000000a450a6227 */ /* 0x001fca00078e00ff */
[----:B------:R-:W-:-:S07]  /*17940*/  @P6 SHF.R.U32.HI R69, RZ, R11, R10 ;  /* 0x0000000bff456219 */ /* 0x000fce000001160a */
.L_x_12008:
[----:B------:R-:W-:Y:S05]  /*17950*/  BSYNC B1 ;  /* 0x0000000000017941 */ /* 0x000fea0003800000 */
.L_x_12006:
[----:B------:R-:W-:-:S05]  /*17960*/  IMAD R12, R69, R70, R12 ;  /* 0x00000046450c7224 */ /* 0x000fca00078e020c */
[----:B------:R-:W-:Y:S02]  /*17970*/  VIADDMNMX R138, R12, R70, R138, PT ;  /* 0x000000460c8a7246 */ /* 0x000fe4000380018a */
[----:B------:R-:W-:-:S07]  /*17980*/  VIMNMX R137, R137, R12, !PT ;  /* 0x0000000c89897248 */ /* 0x000fce0007fe0100 */
.L_x_12005:
        /* <DEDUP_REMOVED lines=11> */
[----:B------:R-:W-:-:S02]  /*17a40*/  ISETP.GT.AND P4, PT, R137, 0x10, !P4 ;  /* 0x000000108900780c */ /* 0x000fc40006784270 */
[----:B------:R-:W-:Y:S02]  /*17a50*/  LOP3.LUT P5, RZ, R16, 0x1, RZ, 0xc0, !PT ;  /* 0x0000000110ff7812 */ /* 0x000fe400078ac0ff */
[----:B------:R-:W-:Y:S02]  /*17a60*/  FSEL R130, R130, -INF , !P1 ;  /* 0xff80000082827808 */ /* 0x000fe40004800000 */
[----:B------:R-:W-:Y:S02]  /*17a70*/  ISETP.LT.OR P4, PT, R138, 0x11, P4 ;  /* 0x000000118a00780c */ /* 0x000fe40002781670 */
[----:B------:R-:W-:Y:S02]  /*17a80*/  ISETP.GT.AND P1, PT, R137, 0x19, !P5 ;  /* 0x000000198900780c */ /* 0x000fe40006f24270 */
[----:B------:R-:W-:Y:S02]  /*17a90*/  FSEL R126, R126, -INF , !P4 ;  /* 0xff8000007e7e7808 */ /* 0x000fe40006000000 */
[----:B------:R-:W-:-:S02]  /*17aa0*/  ISETP.LT.OR P1, PT, R138, 0x1a, P1 ;  /* 0x0000001a8a00780c */ /* 0x000fc40000f21670 */
[----:B------:R-:W-:Y:S02]  /*17ab0*/  ISETP.GT.AND P3, PT, R137, 0x9, !P3 ;  /* 0x000000098900780c */ /* 0x000fe40005f64270 */
[----:B------:R-:W-:Y:S02]  /*17ac0*/  LOP3.LUT P4, RZ, R22, 0x80000000, RZ, 0xc0, !PT ;  /* 0x8000000016ff7812 */ /* 0x000fe4000788c0ff */
[----:B------:R-:W-:Y:S02]  /*17ad0*/  FSEL R131, R131, -INF , !P1 ;  /* 0xff80000083837808 */ /* 0x000fe40004800000 */
[----:B------:R-:W-:Y:S02]  /*17ae0*/  ISETP.LT.OR P3, PT, R138, 0xa, P3 ;  /* 0x0000000a8a00780c */ /* 0x000fe40001f61670 */
[----:B------:R-:W-:Y:S02]  /*17af0*/  ISETP.GT.AND P1, PT, R137, 0x20, !P4 ;  /* 0x000000208900780c */ /* 0x000fe40006724270 */
[----:B------:R-:W-:-:S02]  /*17b00*/  FSEL R123, R123, -INF , !P3 ;  /* 0xff8000007b7b7808 */ /* 0x000fc40005800000 */
[----:B------:R-:W-:Y:S02]  /*17b10*/  ISETP.LT.OR P1, PT, R138, 0x21, P1 ;  /* 0x000000218a00780c */ /* 0x000fe40000f21670 */
[C---:B------:R-:W-:Y:S02]  /*17b20*/  ISETP.GT.AND P2, PT, R137.reuse, 0x8, !P2 ;  /* 0x000000088900780c */ /* 0x040fe40005744270 */
[----:B------:R-:W-:Y:S02]  /*17b30*/  LOP3.LUT P3, RZ, R22, 0x40000000, RZ, 0xc0, !PT ;  /* 0x4000000016ff7812 */ /* 0x000fe4000786c0ff */
[----:B------:R-:W-:Y:S02]  /*17b40*/  FSEL R106, R106, -INF , !P1 ;  /* 0xff8000006a6a7808 */ /* 0x000fe40004800000 */
[----:B------:R-:W-:Y:S02]  /*17b50*/  ISETP.LT.OR P2, PT, R138, 0x9, P2 ;  /* 0x000000098a00780c */ /* 0x000fe40001741670 */
[----:B------:R-:W-:-:S02]  /*17b60*/  ISETP.GT.AND P1, PT, R137, 0x21, !P3 ;  /* 0x000000218900780c */ /* 0x000fc40005f24270 */
[----:B------:R-:W-:Y:S02]  /*17b70*/  FSEL R122, R122, -INF , !P2 ;  /* 0xff8000007a7a7808 */ /* 0x000fe40005000000 */
        /* <DEDUP_REMOVED lines=61> */
[----:B------:R-:W-:Y:S02]  /*17f50*/  ISETP.GT.AND P1, PT, R137, 0x50, !P2 ;  /* 0x000000508900780c */ /* 0x000fe40005724270 */
[----:B------:R-:W-:Y:S02]  /*17f60*/  LOP3.LUT P2, RZ, R22, 0x100, RZ, 0xc0, !PT ;  /* 0x0000010016ff7812 */ /* 0x000fe4000784c0ff */
[----:B------:R-:W-:Y:S02]  /*17f70*/  ISETP.LT.OR P1, PT, R138, 0x51, P1 ;  /* 0x000000518a00780c */ /* 0x000fe40000f21670 */
[----:B------:R-:W-:-:S02]  /*17f80*/  FMNMX.FTZ R11, R113, R11, !PT ;  /* 0x0000000b710b7209 */ /* 0x000fc40007810000 */
[----:B------:R-:W-:Y:S02]  /*17f90*/  FSEL R98, R98, -INF , !P1 ;  /* 0xff80000062627808 */ /* 0x000fe40004800000 */
[----:B------:R-:W-:Y:S02]  /*17fa0*/  ISETP.GT.AND P1, PT, R137, 0x51, !P0 ;  /* 0x000000518900780c */ /* 0x000fe40004724270 */
[----:B------:R-:W-:Y:S02]  /*17fb0*/  LOP3.LUT P0, RZ, R22, 0x80, RZ, 0xc0, !PT ;  /* 0x0000008016ff7812 */ /* 0x000fe4000780c0ff */
[----:B------:R-:W-:Y:S02]  /*17fc0*/  ISETP.LT.OR P1, PT, R138, 0x52, P1 ;  /* 0x000000528a00780c */ /* 0x000fe40000f21670 */
[----:B------:R-:W-:Y:S02]  /*17fd0*/  FMNMX.FTZ R11, R116, R11, !PT ;  /* 0x0000000b740b7209 */ /* 0x000fe40007810000 */
[----:B------:R-:W-:-:S02]  /*17fe0*/  FSEL R99, R99, -INF , !P1 ;  /* 0xff80000063637808 */ /* 0x000fc40004800000 */
[----:B------:R-:W-:Y:S02]  /*17ff0*/  ISETP.GT.AND P1, PT, R137, 0x58, !P6 ;  /* 0x000000588900780c */ /* 0x000fe40007724270 */
[----:B------:R-:W-:Y:S02]  /*18000*/  FMNMX.FTZ R11, R117, R11, !PT ;  /* 0x0000000b750b7209 */ /* 0x000fe40007810000 */
[----:B------:R-:W-:Y:S02]  /*18010*/  ISETP.LT.OR P1, PT, R138, 0x59, P1 ;  /* 0x000000598a00780c */ /* 0x000fe40000f21670 */
[----:B------:R-:W-:Y:S02]  /*18020*/  LOP3.LUT P6, RZ, R22, 0x40, RZ, 0xc0, !PT ;  /* 0x0000004016ff7812 */ /* 0x000fe400078cc0ff */
        /* <DEDUP_REMOVED lines=46> */
[C---:B------:R-:W-:Y:S02]  /*18310*/  ISETP.GT.AND P1, PT, R137.reuse, 0x78, !P3 ;  /* 0x000000788900780c */ /* 0x040fe40005f24270 */
[----:B------:R-:W-:Y:S02]  /*18320*/  LOP3.LUT P3, RZ, R22, 0x20, RZ, 0xc0, !PT ;  /* 0x0000002016ff7812 */ /* 0x000fe4000786c0ff */
[----:B------:R-:W-:Y:S02]  /*18330*/  ISETP.LT.OR P1, PT, R138, 0x79, P1 ;  /* 0x000000798a00780c */ /* 0x000fe40000f21670 */
[----:B------:R-:W-:-:S02]  /*18340*/  ISETP.GT.AND P3, PT, R137, 0x88, !P3 ;  /* 0x000000888900780c */ /* 0x000fc40005f64270 */
[----:B------:R-:W-:Y:S02]  /*18350*/  FSEL R86, R86, -INF , !P1 ;  /* 0xff80000056567808 */ /* 0x000fe40004800000 */
[----:B------:R-:W-:Y:S02]  /*18360*/  ISETP.GT.AND P1, PT, R137, 0x79, !P2 ;  /* 0x000000798900780c */ /* 0x000fe40005724270 */
[----:B------:R-:W-:Y:S02]  /*18370*/  LOP3.LUT P2, RZ, R22, 0x2, RZ, 0xc0, !PT ;  /* 0x0000000216ff7812 */ /* 0x000fe4000784c0ff */
[----:B------:R-:W-:Y:S02]  /*18380*/  ISETP.LT.OR P1, PT, R138, 0x7a, P1 ;  /* 0x0000007a8a00780c */ /* 0x000fe40000f21670 */
[----:B------:R-:W-:Y:S02]  /*18390*/  FMNMX.FTZ R11, R133, R11, !PT ;  /* 0x0000000b850b7209 */ /* 0x000fe40007810000 */
[----:B------:R-:W-:-:S02]  /*183a0*/  FSEL R87, R87, -INF , !P1 ;  /* 0xff80000057577808 */ /* 0x000fc40004800000 */
[C---:B------:R-:W-:Y:S02]  /*183b0*/  ISETP.GT.AND P1, PT, R137.reuse, 0x80, !P0 ;  /* 0x000000808900780c */ /* 0x040fe40004724270 */
[----:B------:R-:W-:Y:S02]  /*183c0*/  LOP3.LUT P0, RZ, R22, 0x1, RZ, 0xc0, !PT ;  /* 0x0000000116ff7812 */ /* 0x000fe4000780c0ff */
[----:B------:R-:W-:Y:S02]  /*183d0*/  ISETP.LT.OR P1, PT, R138, 0x81, P1 ;  /* 0x000000818a00780c */ /* 0x000fe40000f21670 */
[C---:B------:R-:W-:Y:S02]  /*183e0*/  ISETP.GT.AND P0, PT, R137.reuse, RZ, !P0 ;  /* 0x000000ff8900720c */ /* 0x040fe40004704270 */
[----:B------:R-:W-:Y:S01]  /*183f0*/  FSEL R10, R58, -INF , !P1 ;  /* 0xff8000003a0a7808 */ /* 0x000fe20004800000 */
[----:B------:R-:W-:Y:S01]  /*18400*/  IMAD.U32 R58, RZ, RZ, UR36 ;  /* 0x00000024ff3a7e24 */ /* 0x000fe2000f8e00ff */
[----:B------:R-:W-:-:S02]  /*18410*/  ISETP.GT.AND P1, PT, R137, 0x81, !P6 ;  /* 0x000000818900780c */ /* 0x000fc40007724270 */
[----:B------:R-:W-:Y:S02]  /*18420*/  FMNMX.FTZ R11, R60, R11, !PT ;  /* 0x0000000b3c0b7209 */ /* 0x000fe40007810000 */
[----:B------:R-:W-:Y:S02]  /*18430*/  ISETP.LT.OR P1, PT, R138, 0x82, P1 ;  /* 0x000000828a00780c */ /* 0x000fe40000f21670 */
[----:B------:R-:W-:Y:S02]  /*18440*/  FMNMX.FTZ R11, R134, R11, !PT ;  /* 0x0000000b860b7209 */ /* 0x000fe40007810000 */
        /* <DEDUP_REMOVED lines=8> */
[----:B------:R-:W-:-:S02]  /*184d0*/  FMNMX.FTZ R11, R64, R11, !PT ;  /* 0x0000000b400b7209 */ /* 0x000fc40007810000 */
[----:B------:R-:W-:Y:S02]  /*184e0*/  ISETP.GT.AND P5, PT, R137, 0x90, !P5 ;  /* 0x000000908900780c */ /* 0x000fe40006fa4270 */
[----:B------:R-:W-:Y:S02]  /*184f0*/  FMNMX.FTZ R11, R65, R11, !PT ;  /* 0x0000000b410b7209 */ /* 0x000fe40007810000 */
[----:B------:R-:W-:Y:S02]  /*18500*/  ISETP.GT.AND P4, PT, R137, 0x91, !P4 ;  /* 0x000000918900780c */ /* 0x000fe40006784270 */
[----:B------:R-:W-:Y:S02]  /*18510*/  @P0 LOP3.LUT R22, R22, 0x4, RZ, 0xfc, !PT ;  /* 0x0000000416160812 */ /* 0x000fe400078efcff */
[C---:B------:R-:W-:Y:S02]  /*18520*/  ISETP.LT.OR P0, PT, R138.reuse, 0x8a, P1 ;  /* 0x0000008a8a00780c */ /* 0x040fe40000f01670 */
[----:B------:R-:W-:-:S02]  /*18530*/  ISETP.LT.OR P1, PT, R138, 0x1, P3 ;  /* 0x000000018a00780c */ /* 0x000fc40001f21670 */
[----:B------:R-:W-:Y:S02]  /*18540*/  FMNMX.FTZ R11, R68, R11, !PT ;  /* 0x0000000b440b7209 */ /* 0x000fe40007810000 */
[----:B------:R-:W-:Y:S02]  /*18550*/  FSEL R69, R9, -INF , !P1 ;  /* 0xff80000009457808 */ /* 0x000fe40004800000 */
[----:B------:R-:W-:Y:S02]  /*18560*/  FMNMX.FTZ R11, R136, R11, !PT ;  /* 0x0000000b880b7209 */ /* 0x000fe40007810000 */
[----:B------:R-:W-:Y:S02]  /*18570*/  FMNMX.FTZ R9, R69, R3, !PT ;  /* 0x0000000345097209 */ /* 0x000fe40007810000 */
[----:B------:R-:W-:Y:S01]  /*18580*/  ISETP.LT.OR P5, PT, R138, 0x91, P5 ;  /* 0x000000918a00780c */ /* 0x000fe20002fa1670 */
[----:B------:R-:W0:Y:S01]  /*18590*/  SHFL.BFLY PT, R12, R11, 0x2, 0x1f ;  /* 0x0c401f000b0c7f89 */ /* 0x000e2200000e0000 */
[----:B------:R-:W-:-:S02]  /*185a0*/  FMNMX.FTZ R9, R15, R9, !PT ;  /* 0x000000090f097209 */ /* 0x000fc40007810000 */
[----:B------:R-:W-:Y:S02]  /*185b0*/  FSEL R61, R61, -INF , !P0 ;  /* 0xff8000003d3d7808 */ /* 0x000fe40004000000 */
[----:B------:R-:W-:Y:S02]  /*185c0*/  FMNMX.FTZ R9, R122, R9, !PT ;  /* 0x000000097a097209 */ /* 0x000fe40007810000 */
[----:B------:R-:W-:Y:S02]  /*185d0*/  LOP3.LUT P6, RZ, R16, 0x8, RZ, 0xc0, !PT ;  /* 0x0000000810ff7812 */ /* 0x000fe400078cc0ff */
[----:B------:R-:W-:Y:S02]  /*185e0*/  FMNMX.FTZ R9, R123, R9, !PT ;  /* 0x000000097b097209 */ /* 0x000fe40007810000 */
[----:B------:R-:W-:Y:S02]  /*185f0*/  ISETP.GT.AND P2, PT, R137, 0x98, !P2 ;  /* 0x000000988900780c */ /* 0x000fe40005744270 */
[----:B------:R-:W-:-:S02]  /*18600*/  FMNMX.FTZ R9, R126, R9, !PT ;  /* 0x000000097e097209 */ /* 0x000fc40007810000 */
[----:B------:R-:W-:Y:S02]  /*18610*/  ISETP.LT.OR P4, PT, R138, 0x92, P4 ;  /* 0x000000928a00780c */ /* 0x000fe40002781670 */
[----:B------:R-:W-:Y:S02]  /*18620*/  FMNMX.FTZ R9, R127, R9, !PT ;  /* 0x000000097f097209 */ /* 0x000fe40007810000 */
[----:B------:R-:W-:Y:S02]  /*18630*/  FSEL R62, R62, -INF , !P5 ;  /* 0xff8000003e3e7808 */ /* 0x000fe40006800000 */
[----:B------:R-:W-:Y:S02]  /*18640*/  FMNMX.FTZ R9, R130, R9, !PT ;  /* 0x0000000982097209 */ /* 0x000fe40007810000 */
[----:B------:R-:W-:Y:S02]  /*18650*/  ISETP.GT.AND P6, PT, R137, 0x99, !P6 ;  /* 0x000000998900780c */ /* 0x000fe400077c4270 */
[----:B------:R-:W-:-:S02]  /*18660*/  FMNMX.FTZ R9, R131, R9, !PT ;  /* 0x0000000983097209 */ /* 0x000fc40007810000 */
[----:B0-----:R-:W-:Y:S02]  /*18670*/  FMNMX.FTZ R12, R11, R12, !PT ;  /* 0x0000000c0b0c7209 */ /* 0x001fe40007810000 */
[----:B------:R-:W-:Y:S02]  /*18680*/  FMNMX.FTZ R9, R106, R9, !PT ;  /* 0x000000096a097209 */ /* 0x000fe40007810000 */
[----:B------:R-:W-:Y:S01]  /*18690*/  ISETP.LT.OR P2, PT, R138, 0x99, P2 ;  /* 0x000000998a00780c */ /* 0x000fe20001741670 */
[----:B------:R-:W0:Y:S01]  /*186a0*/  SHFL.BFLY PT, R11, R12, 0x1, 0x1f ;  /* 0x0c201f000c0b7f89 */ /* 0x000e2200000e0000 */
[----:B------:R-:W-:Y:S02]  /*186b0*/  FMNMX.FTZ R9, R107, R9, !PT ;  /* 0x000000096b097209 */ /* 0x000fe40007810000 */
[----:B------:R-:W-:Y:S02]  /*186c0*/  FSEL R63, R63, -INF , !P4 ;  /* 0xff8000003f3f7808 */ /* 0x000fe40006000000 */
[----:B------:R-:W-:-:S02]  /*186d0*/  FMNMX.FTZ R9, R110, R9, !PT ;  /* 0x000000096e097209 */ /* 0x000fc40007810000 */
[----:B------:R-:W-:Y:S02]  /*186e0*/  ISETP.LT.OR P6, PT, R138, 0x9a, P6 ;  /* 0x0000009a8a00780c */ /* 0x000fe400037c1670 */
[----:B------:R-:W-:Y:S02]  /*186f0*/  FMNMX.FTZ R9, R111, R9, !PT ;  /* 0x000000096f097209 */ /* 0x000fe40007810000 */
[----:B------:R-:W-:Y:S02]  /*18700*/  FSEL R66, R66, -INF , !P2 ;  /* 0xff80000042427808 */ /* 0x000fe40005000000 */
[----:B------:R-:W-:Y:S02]  /*18710*/  FMNMX.FTZ R9, R114, R9, !PT ;  /* 0x0000000972097209 */ /* 0x000fe40007810000 */
[----:B------:R-:W-:Y:S02]  /*18720*/  FSEL R67, R67, -INF , !P6 ;  /* 0xff80000043437808 */ /* 0x000fe40007000000 */
[----:B------:R-:W-:-:S02]  /*18730*/  FMNMX.FTZ R9, R115, R9, !PT ;  /* 0x0000000973097209 */ /* 0x000fc40007810000 */
[----:B------:R-:W-:Y:S02]  /*18740*/  LOP3.LUT P0, RZ, R16, 0x40, RZ, 0xc0, !PT ;  /* 0x0000004010ff7812 */ /* 0x000fe4000780c0ff */
[----:B------:R-:W-:Y:S02]  /*18750*/  FMNMX.FTZ R9, R118, R9, !PT ;  /* 0x0000000976097209 */ /* 0x000fe40007810000 */
[----:B0-----:R-:W-:Y:S02]  /*18760*/  FMNMX.FTZ R12, R12, R11, !PT ;  /* 0x0000000b0c0c7209 */ /* 0x001fe40007810000 */
[----:B------:R-:W-:Y:S02]  /*18770*/  FMNMX.FTZ R9, R119, R9, !PT ;  /* 0x0000000977097209 */ /* 0x000fe40007810000 */
[----:B------:R-:W-:Y:S02]  /*18780*/  FSETP.NEU.FTZ.AND P3, PT, R12, -INF , PT ;  /* 0xff8000000c00780b */ /* 0x000fe40003f7d000 */
[----:B------:R-:W-:-:S02]  /*18790*/  FMNMX.FTZ R9, R90, R9, !PT ;  /* 0x000000095a097209 */ /* 0x000fc40007810000 */
[----:B------:R-:W-:Y:S02]  /*187a0*/  FSEL R11, R12, RZ, P3 ;  /* 0x000000ff0c0b7208 */ /* 0x000fe40001800000 */
[----:B------:R-:W-:-:S03]  /*187b0*/  FMNMX.FTZ R9, R91, R9, !PT ;  /* 0x000000095b097209 */ /* 0x000fc60007810000 */
[----:B------:R-:W-:Y:S01]  /*187c0*/  FADD.FTZ R11, -R11, R13 ;  /* 0x0000000d0b0b7221 */ /* 0x000fe20000010100 */
[----:B------:R-:W-:Y:S01]  /*187d0*/  FMNMX.FTZ R9, R94, R9, !PT ;  /* 0x000000095e097209 */ /* 0x000fe20007810000 */
[-C--:B------:R-:W-:Y:S02]  /*187e0*/  FFMA.FTZ R13, R12, R58.reuse, -8 ;  /* 0xc10000000c0d7423 */ /* 0x080fe4000001003a */
        /* <DEDUP_REMOVED lines=73> */
[----:B------:R-:W-:-:S02]  /*18c80*/  FFMA.FTZ R13, R136, R58, -R13 ;  /* 0x0000003a880d7223 */ /* 0x000fc4000001080d */
        /* <DEDUP_REMOVED lines=68> */
[----:B------:R-:W-:Y:S01]  /*190d0*/  FADD.FTZ R20, R125, R20 ;  /* 0x000000147d147221 */ /* 0x000fe20000010000 */
[----:B------:R-:W-:-:S01]  /*190e0*/  FFMA.FTZ R8, R8, R58, -R71 ;  /* 0x0000003a08087223 */ /* 0x000fc20000010847 */
[----:B------:R-:W2:Y:S01]  /*190f0*/  MUFU.EX2 R127, R127 ;  /* 0x0000007f007f7308 */ /* 0x000ea20000000800 */
[----:B0-----:R-:W-:-:S01]  /*19100*/  FADD.FTZ R21, R123, R21 ;  /* 0x000000157b157221 */ /* 0x001fc20000010000 */
[----:B------:R-:W-:Y:S01]  /*19110*/  FADD.FTZ R20, R128, R20 ;  /* 0x0000001480147221 */ /* 0x000fe20000010000 */
[----:B------:R-:W-:-:S01]  /*19120*/  FFMA.FTZ R61, R61, R58, -R71 ;  /* 0x0000003a3d3d7223 */ /* 0x000fc20000010847 */
[-CC-:B------:R-:W-:Y:S01]  /*19130*/  FFMA.FTZ R62, R62, R58.reuse, -R71.reuse ;  /* 0x0000003a3e3e7223 */ /* 0x180fe20000010847 */
[----:B------:R-:W-:-:S01]  /*19140*/  FFMA.FTZ R63, R63, R58, -R71 ;  /* 0x0000003a3f3f7223 */ /* 0x000fc20000010847 */
[----:B------:R-:W-:Y:S01]  /*19150*/  FADD.FTZ R20, R129, R20 ;  /* 0x0000001481147221 */ /* 0x000fe20000010000 */
[----:B------:R-:W-:-:S01]  /*19160*/  FFMA.FTZ R66, R66, R58, -R71 ;  /* 0x0000003a42427223 */ /* 0x000fc20000010847 */
[----:B------:R-:W0:Y:S01]  /*19170*/  MUFU.EX2 R130, R130 ;  /* 0x0000008200827308 */ /* 0x000e220000000800 */
[----:B-1----:R-:W-:-:S01]  /*19180*/  FADD.FTZ R21, R126, R21 ;  /* 0x000000157e157221 */ /* 0x002fc20000010000 */
[----:B------:R-:W-:Y:S01]  /*19190*/  FADD.FTZ R20, R104, R20 ;  /* 0x0000001468147221 */ /* 0x000fe20000010000 */
[----:B------:R-:W-:-:S03]  /*191a0*/  FFMA.FTZ R67, R67, R58, -R71 ;  /* 0x0000003a43437223 */ /* 0x000fc60000010847 */
        /* <DEDUP_REMOVED lines=123> */
.L_x_12009:
        /* <DEDUP_REMOVED lines=75> */
[----:B------:R-:W-:-:S02]  /*19e10*/  IMAD.MOV.U32 R3, RZ, RZ, R9 ;  /* 0x000000ffff037224 */ /* 0x000fc400078e0009 */
[----:B------:R-:W-:Y:S02]  /*19e20*/  IMAD.MOV.U32 R13, RZ, RZ, R12 ;  /* 0x000000ffff0d7224 */ /* 0x000fe400078e000c */
[----:B------:R-:W-:Y:S02]  /*19e30*/  IMAD.MOV.U32 R10, RZ, RZ, R19 ;  /* 0x000000ffff0a7224 */ /* 0x000fe400078e0013 */
[----:B------:R-:W-:Y:S01]  /*19e40*/  IMAD.MOV.U32 R8, RZ, RZ, R18 ;  /* 0x000000ffff087224 */ /* 0x000fe200078e0012 */
[----:B--2---:R-:W-:-:S04]  /*19e50*/  PRMT R14, R70, 0x654, R14 ;  /* 0x00000654460e7816 */ /* 0x004fc8000000000e */
[----:B------:R0:W-:Y:S01]  /*19e60*/  SYNCS.ARRIVE.TRANS64.RED.A1T0 RZ, [R14+URZ], RZ ;  /* 0x000000ff0eff79a7 */ /* 0x0001e2000810043f */
[C---:B---3--:R-:W-:Y:S01]  /*19e70*/  ISETP.GT.AND P1, PT, R0.reuse, R15, PT ;  /* 0x0000000f0000720c */ /* 0x048fe20003f24270 */
[----:B------:R-:W-:-:S12]  /*19e80*/  VIADD R0, R0, 0xffffffff ;  /* 0xffffffff00007836 */ /* 0x000fd80000000000 */
[----:B0-----:R-:W-:Y:S05]  /*19e90*/  @P1 BRA `(.L_x_12010) ;  /* 0xffffffb000f01947 */ /* 0x001fea000383ffff */
.L_x_11990:
[----:B------:R-:W-:Y:S05]  /*19ea0*/  BSYNC B0 ;  /* 0x0000000000007941 */ /* 0x000fea0003800000 */
.L_x_11989:
[----:B------:R-:W-:Y:S06]  /*19eb0*/  BAR.ARV 0x8, 0x200 ;  /* 0x0208000000007b1d */ /* 0x000fec0000002000 */
[----:B------:R-:W-:Y:S05]  /*19ec0*/  @!P0 BRA `(.L_x_12011) ;  /* 0x0000000000048947 */ /* 0x000fea0003800000 */
[----:B------:R-:W-:Y:S01]  /*19ed0*/  BPT.TRAP 0x1 ;  /* 0x000000040000795c */ /* 0x000fe20000300000 */
.L_x_12011:
[----:B------:R-:W-:Y:S01]  /*19ee0*/  IMAD R11, R18, 0x8, R17 ;  /* 0x00000008120b7824 */ /* 0x000fe200078e0211 */
[----:B------:R-:W-:-:S04]  /*19ef0*/  SHF.L.U32 R0, R19, 0x1f, RZ ;  /* 0x0000001f13007819 */ /* 0x000fc800000006ff */
[----:B------:R0:W1:Y:S01]  /*19f00*/  SYNCS.PHASECHK.TRANS64.TRYWAIT P1, [R11+URZ+0x13250], R0 ;  /* 0x013250000b0075a7 */ /* 0x000062000802017f */
[----:B------:R-:W-:Y:S05]  /*19f10*/  @!P0 BRA `(.L_x_12012) ;  /* 0x0000000000048947 */ /* 0x000fea0003800000 */
[----:B------:R-:W-:Y:S01]  /*19f20*/  BPT.TRAP 0x1 ;  /* 0x000000040000795c */ /* 0x000fe20000300000 */
.L_x_12012:
[----:B------:R-:W-:Y:S04]  /*19f30*/  BSSY B0, `(.L_x_12013) ;  /* 0x0000004000007945 */ /* 0x000fe80003800000 */
[----:B-1----:R-:W-:Y:S05]  /*19f40*/  @P1 BRA `(.L_x_12014) ;  /* 0x0000000000081947 */ /* 0x002fea0003800000 */
[----:B------:R-:W1:Y:S02]  /*19f50*/  SYNCS.PHASECHK.TRANS64.TRYWAIT P1, [R11+URZ+0x13250], R0 ;  /* 0x013250000b0075a7 */ /* 0x000e64000802017f */
[----:B-1----:R-:W-:Y:S05]  /*19f60*/  @!P1 BRA `(.L_x_12015) ;  /* 0x0000009400849947 */ /* 0x002fea0003800000 */
.L_x_12014:
[----:B------:R-:W-:Y:S05]  /*19f70*/  BSYNC B0 ;  /* 0x0000000000007941 */ /* 0x000fea0003800000 */
.L_x_12013:
[----:B------:R-:W2:Y:S01]  /*19f80*/  LDL.LU R10, [R1+0x4c] ;  /* 0x00004c00010a7983 */ /* 0x000ea20000300800 */
[----:B------:R-:W-:-:S03]  /*19f90*/  ULDC.64 UR4, c[0x0][0x9a0] ;  /* 0x0002680000047ab9 */ /* 0x000fc60000000a00 */
[----:B------:R-:W3:Y:S01]  /*19fa0*/  LDL.LU R8, [R1+0x48] ;  /* 0x0000480001087983 */ /* 0x000ee20000300800 */
[----:B------:R-:W-:Y:S01]  /*19fb0*/  VIADD R17, R17, 0x1000 ;  /* 0x0000100011117836 */ /* 0x000fe20000000000 */
[----:B------:R-:W-:Y:S01]  /*19fc0*/  ISETP.NE.U32.AND P1, PT, RZ, UR4, PT ;  /* 0x00000004ff007c0c */ /* 0x000fe2000bf25070 */
[----:B------:R-:W-:Y:S01]  /*19fd0*/  IMAD.MOV.U32 R3, RZ, RZ, -0x3ffffff0 ;  /* 0xc0000010ff037424 */ /* 0x000fe200078e00ff */
        /* <DEDUP_REMOVED lines=8> */
[----:B------:R-:W0:Y:S08]  /*1a060*/  @P1 LDC.64 R4, c[0x0][0x9c8] ;  /* 0x00027200ff041b82 */ /* 0x000e300000000a00 */
[----:B------:R-:W4:Y:S04]  /*1a070*/  @P1 LDC.64 R6, c[0x0][0x9d0] ;  /* 0x00027400ff061b82 */ /* 0x000f280000000a00 */
[----:B------:R-:W-:Y:S03]  /*1a080*/  QGMMA.64x64x32.F32.E4M3.E4M3 R24, R152, gdesc[UR4], R24, gsb0 ;  /* 0x00e0000498187df3 */ /* 0x000fe60008000818 */
[----:B------:R-:W-:-:S02]  /*1a090*/  WARPGROUP.DEPBAR.LE gsb0, 0x0 ;  /* 0x00008000000079c5 */ /* 0x000fc40000010000 */
[----:B------:R-:W-:Y:S01]  /*1a0a0*/  WARPGROUP.ARRIVE ;  /* 0x00000000000079c5 */ /* 0x000fe20000000000 */
[----:B--2---:R-:W-:-:S05]  /*1a0b0*/  @P1 SHF.R.S32.HI R13, RZ, 0x1f, R10 ;  /* 0x0000001fff0d1819 */ /* 0x004fca000001140a */
[----:B01----:R-:W-:Y:S01]  /*1a0c0*/  @P1 IMAD R0, R13, R4, RZ ;  /* 0x000000040d001224 */ /* 0x003fe200078e02ff */
[----:B---3--:R-:W-:-:S03]  /*1a0d0*/  @P1 SHF.R.S32.HI R13, RZ, 0x1f, R8 ;  /* 0x0000001fff0d1819 */ /* 0x008fc60000011408 */
[C---:B------:R-:W-:Y:S02]  /*1a0e0*/  @P1 IMAD R3, R10.reuse, R5, R0 ;  /* 0x000000050a031224 */ /* 0x040fe400078e0200 */
[----:B------:R-:W-:-:S04]  /*1a0f0*/  @P1 IMAD.WIDE.U32 R4, R10, R4, RZ ;  /* 0x000000040a041225 */ /* 0x000fc800078e00ff */
[-C--:B----4-:R-:W-:Y:S02]  /*1a100*/  @P1 IMAD R0, R13, R6.reuse, RZ ;  /* 0x000000060d001224 */ /* 0x090fe400078e02ff */
[----:B------:R-:W-:Y:S02]  /*1a110*/  @P1 IMAD.IADD R5, R5, 0x1, R3 ;  /* 0x0000000105051824 */ /* 0x000fe400078e0203 */
[C---:B------:R-:W-:Y:S02]  /*1a120*/  @P1 IMAD R3, R8.reuse, R7, R0 ;  /* 0x0000000708031224 */ /* 0x040fe400078e0200 */
[----:B------:R-:W-:-:S04]  /*1a130*/  @P1 IMAD.WIDE.U32 R4, R8, R6, R4 ;  /* 0x0000000608041225 */ /* 0x000fc800078e0004 */
[----:B------:R-:W-:Y:S01]  /*1a140*/  @P1 IMAD.IADD R3, R5, 0x1, R3 ;  /* 0x0000000105031824 */ /* 0x000fe200078e0203 */
[C---:B------:R-:W-:Y:S01]  /*1a150*/  @P1 LEA R6, P2, R4.reuse, UR4, 0x2 ;  /* 0x0000000404061c11 */ /* 0x040fe2000f8410ff */
[----:B------:R-:W-:Y:S02]  /*1a160*/  IMAD.MOV.U32 R0, RZ, RZ, 0x3f800000 ;  /* 0x3f800000ff007424 */ /* 0x000fe400078e00ff */
[----:B------:R-:W-:Y:S01]  /*1a170*/  IMAD.MOV.U32 R5, RZ, RZ, -0x3ffffff0 ;  /* 0xc0000010ff057424 */ /* 0x000fe200078e00ff */
[----:B------:R-:W-:Y:S01]  /*1a180*/  @P1 LEA.HI.X R7, R4, UR5, R3, 0x2, P2 ;  /* 0x0000000504071c11 */ /* 0x000fe200090f1403 */
[----:B------:R-:W-:-:S03]  /*1a190*/  VIADD R4, R2, 0x80 ;  /* 0x0000008002047836 */ /* 0x000fc60000000000 */
[----:B------:R-:W-:Y:S01]  /*1a1a0*/  R2UR UR7, R5 ;  /* 0x00000000050772ca */ /* 0x000fe200000e0000 */
[----:B------:R0:W2:Y:S01]  /*1a1b0*/  @P1 LDG.E R0, desc[UR44][R6.64] ;  /* 0x0000002c06001981 */ /* 0x0000a2000c1e1900 */
[----:B------:R-:W-:Y:S01]  /*1a1c0*/  R2UR UR6, R4 ;  /* 0x00000000040672ca */ /* 0x000fe200000e0000 */
[----:B------:R-:W-:Y:S02]  /*1a1d0*/  VIADD R4, R2, 0x100 ;  /* 0x0000010002047836 */ /* 0x000fe40000000000 */
[----:B------:R-:W-:Y:S01]  /*1a1e0*/  IMAD.MOV.U32 R5, RZ, RZ, -0x3ffffff0 ;  /* 0xc0000010ff057424 */ /* 0x000fe200078e00ff */
[----:B------:R-:W1:Y:S01]  /*1a1f0*/  SHFL.BFLY PT, R3, R20, 0x2, 0x1f ;  /* 0x0c401f0014037f89 */ /* 0x000e6200000e0000 */
[----:B------:R-:W-:Y:S02]  /*1a200*/  IMAD.MOV.U32 R56, RZ, RZ, -0x800000 ;  /* 0xff800000ff387424 */ /* 0x000fe400078e00ff */
[----:B0-----:R-:W-:-:S06]  /*1a210*/  IMAD.MOV.U32 R7, RZ, RZ, RZ ;  /* 0x000000ffff077224 */ /* 0x001fcc00078e00ff */
[----:B------:R-:W-:Y:S01]  /*1a220*/  QGMMA.64x64x32.F32.E4M3.E4M3 R24, R148, gdesc[UR4], R24, gsb0 ;  /* 0x00e0000494187df3 */ /* 0x000fe20008000818 */
[----:B------:R-:W-:Y:S01]  /*1a230*/  R2UR UR6, R4 ;  /* 0x00000000040672ca */ /* 0x000fe200000e0000 */
[C---:B------:R-:W-:Y:S01]  /*1a240*/  VIADD R4, R2.reuse, 0x180 ;  /* 0x0000018002047836 */ /* 0x040fe20000000000 */
[----:B------:R-:W-:Y:S01]  /*1a250*/  R2UR UR7, R5 ;  /* 0x00000000050772ca */ /* 0x000fe200000e0000 */
[----:B------:R-:W-:Y:S02]  /*1a260*/  IMAD.MOV.U32 R5, RZ, RZ, -0x3ffffff0 ;  /* 0xc0000010ff057424 */ /* 0x000fe400078e00ff */
[----:B------:R-:W-:Y:S02]  /*1a270*/  VIADD R2, R2, 0x200 ;  /* 0x0000020002027836 */ /* 0x000fe40000000000 */
[----:B-1----:R-:W-:-:S01]  /*1a280*/  FADD.FTZ R6, R3, R20 ;  /* 0x0000001403067221 */ /* 0x002fc20000010000 */
[----:B------:R-:W-:Y:S02]  /*1a290*/  IMAD.MOV.U32 R3, RZ, RZ, -0x3ffffff0 ;  /* 0xc0000010ff037424 */ /* 0x000fe400078e00ff */
[----:B------:R-:W-:Y:S01]  /*1a2a0*/  IMAD.MOV.U32 R20, RZ, RZ, -0x800000 ;  /* 0xff800000ff147424 */ /* 0x000fe200078e00ff */
[----:B------:R-:W-:-:S02]  /*1a2b0*/  WARPGROUP.DEPBAR.LE gsb0, 0x0 ;  /* 0x00008000000079c5 */ /* 0x000fc40000010000 */
[----:B------:R-:W-:-:S06]  /*1a2c0*/  WARPGROUP.ARRIVE ;  /* 0x00000000000079c5 */ /* 0x000fcc0000000000 */
[----:B------:R-:W-:Y:S01]  /*1a2d0*/  QGMMA.64x64x32.F32.E4M3.E4M3 R24, R144, gdesc[UR4], R24, gsb0 ;  /* 0x00e0000490187df3 */ /* 0x000fe20008000818 */
[----:B------:R-:W-:Y:S02]  /*1a2e0*/  R2UR UR6, R4 ;  /* 0x00000000040672ca */ /* 0x000fe400000e0000 */
[----:B------:R-:W-:Y:S01]  /*1a2f0*/  R2UR UR7, R5 ;  /* 0x00000000050772ca */ /* 0x000fe200000e0000 */
[----:B------:R-:W0:Y:S02]  /*1a300*/  SHFL.BFLY PT, R4, R21, 0x2, 0x1f ;  /* 0x0c401f0015047f89 */ /* 0x000e2400000e0000 */
[----:B0-----:R-:W-:-:S05]  /*1a310*/  FADD.FTZ R4, R4, R21 ;  /* 0x0000001504047221 */ /* 0x001fca0000010000 */
[----:B------:R-:W0:Y:S02]  /*1a320*/  SHFL.BFLY PT, R5, R4, 0x1, 0x1f ;  /* 0x0c201f0004057f89 */ /* 0x000e2400000e0000 */
[----:B0-----:R-:W-:-:S04]  /*1a330*/  FADD.FTZ R8, R4, R5 ;  /* 0x0000000504087221 */ /* 0x001fc80000010000 */
[C---:B------:R-:W-:Y:S01]  /*1a340*/  FMUL.FTZ R13, R8.reuse, 0.00390625 ;  /* 0x3b800000080d7820 */ /* 0x040fe20000410000 */
[----:B------:R-:W-:-:S04]  /*1a350*/  FSETP.NE.FTZ.AND P1, PT, R8, RZ, PT ;  /* 0x000000ff0800720b */ /* 0x000fc80003f35000 */
[----:B------:R-:W-:Y:S01]  /*1a360*/  FSETP.NE.FTZ.AND P2, PT, R13, RZ, PT ;  /* 0x000000ff0d00720b */ /* 0x000fe20003f55000 */
[----:B------:R-:W-:Y:S02]  /*1a370*/  WARPGROUP.DEPBAR.LE gsb0, 0x0 ;  /* 0x00008000000079c5 */ /* 0x000fe40000010000 */
[----:B------:R-:W-:-:S10]  /*1a380*/  WARPGROUP.ARRIVE ;  /* 0x00000000000079c5 */ /* 0x000fd40000000000 */
[----:B------:R-:W-:Y:S01]  /*1a390*/  @P2 FMUL.FTZ R5, R58, 0.69314718246459960938 ;  /* 0x3f3172183a052820 */ /* 0x000fe20000410000 */
[----:B------:R-:W-:Y:S01]  /*1a3a0*/  QGMMA.64x64x32.F32.E4M3.E4M3 R24, R140, gdesc[UR4], R24, gsb0 ;  /* 0x00e000048c187df3 */ /* 0x000fe20008000818 */
[----:B------:R-:W-:Y:S02]  /*1a3b0*/  R2UR UR6, R2 ;  /* 0x00000000020672ca */ /* 0x000fe400000e0000 */
[----:B------:R-:W-:Y:S01]  /*1a3c0*/  R2UR UR7, R3 ;  /* 0x00000000030772ca */ /* 0x000fe200000e0000 */
[----:B------:R-:W0:Y:S01]  /*1a3d0*/  @P2 MUFU.LG2 R2, R13 ;  /* 0x0000000d00022308 */ /* 0x000e220000000c00 */
[----:B------:R-:W1:Y:S01]  /*1a3e0*/  SHFL.BFLY PT, R3, R6, 0x1, 0x1f ;  /* 0x0c201f0006037f89 */ /* 0x000e6200000e0000 */
[----:B0-----:R-:W-:-:S04]  /*1a3f0*/  @P2 FMUL.FTZ R2, R2, 0.69314718246459960938 ;  /* 0x3f31721802022820 */ /* 0x001fc80000410000 */
[----:B------:R-:W-:Y:S01]  /*1a400*/  @P2 FFMA.FTZ R56, R5, R12, R2 ;  /* 0x0000000c05382223 */ /* 0x000fe20000010002 */
[----:B-1----:R-:W-:-:S01]  /*1a410*/  FADD.FTZ R10, R6, R3 ;  /* 0x00000003060a7221 */ /* 0x002fc20000010000 */
[----:B------:R-:W-:-:S03]  /*1a420*/  IMAD.MOV.U32 R3, RZ, RZ, RZ ;  /* 0x000000ffff037224 */ /* 0x000fc600078e00ff */
[----:B------:R-:W-:-:S03]  /*1a430*/  FMUL.FTZ R14, R10, 0.00390625 ;  /* 0x3b8000000a0e7820 */ /* 0x000fc60000410000 */
[----:B------:R-:W-:Y:S01]  /*1a440*/  @P1 MUFU.RCP R3, R8 ;  /* 0x0000000800031308 */ /* 0x000fe20000001000 */
[----:B------:R-:W-:Y:S02]  /*1a450*/  FSETP.NE.FTZ.AND P1, PT, R10, RZ, PT ;  /* 0x000000ff0a00720b */ /* 0x000fe40003f35000 */
[----:B------:R-:W-:-:S11]  /*1a460*/  FSETP.NE.FTZ.AND P3, PT, R14, RZ, PT ;  /* 0x000000ff0e00720b */ /* 0x000fd60003f75000 */
[----:B------:R-:W-:Y:S02]  /*1a470*/  @P1 MUFU.RCP R7, R10 ;  /* 0x0000000a00071308 */ /* 0x000fe40000001000 */
[----:B------:R-:W-:-:S06]  /*1a480*/  @P3 FMUL.FTZ R15, R58, 0.69314718246459960938 ;  /* 0x3f3172183a0f3820 */ /* 0x000fcc0000410000 */
[----:B------:R-:W0:Y:S02]  /*1a490*/  @P3 MUFU.LG2 R4, R14 ;  /* 0x0000000e00043308 */ /* 0x000e240000000c00 */
[----:B0-----:R-:W-:Y:S01]  /*1a4a0*/  @P3 FMUL.FTZ R4, R4, 0.69314718246459960938 ;  /* 0x3f31721804043820 */ /* 0x001fe20000410000 */
[----:B------:R-:W-:Y:S02]  /*1a4b0*/  WARPGROUP.DEPBAR.LE gsb0, 0x0 ;  /* 0x00008000000079c5 */ /* 0x000fe40000010000 */
[----:B------:R-:W-:Y:S01]  /*1a4c0*/  WARPGROUP.ARRIVE ;  /* 0x00000000000079c5 */ /* 0x000fe20000000000 */
[----:B------:R-:W-:-:S05]  /*1a4d0*/  @P3 FFMA.FTZ R20, R15, R9, R4 ;  /* 0x000000090f143223 */ /* 0x000fca0000010004 */
[----:B------:R-:W-:Y:S01]  /*1a4e0*/  QGMMA.64x64x32.F32.E4M3.E4M3 R24, R136, gdesc[UR4], R24, gsb0 ;  /* 0x00e0000488187df3 */ /* 0x000fe20008000818 */
[-C--:B--2---:R-:W-:Y:S01]  /*1a4f0*/  FMUL.FTZ R3, R3, R0.reuse ;  /* 0x0000000003037220 */ /* 0x084fe20000410000 */
[----:B------:R-:W-:Y:S01]  /*1a500*/  FMUL.FTZ R2, R7, R0 ;  /* 0x0000000007027220 */ /* 0x000fe20000410000 */
[----:B------:R-:W-:Y:S02]  /*1a510*/  WARPGROUP.DEPBAR.LE gsb0, 0x0 ;  /* 0x00008000000079c5 */ /* 0x000fe40000010000 */
[----:B------:R-:W-:Y:S05]  /*1a520*/  @!P0 BRA `(.L_x_12016) ;  /* 0x0000000000048947 */ /* 0x000fea0003800000 */
[----:B------:R-:W-:Y:S01]  /*1a530*/  BPT.TRAP 0x1 ;  /* 0x000000040000795c */ /* 0x000fe20000300000 */
.L_x_12016:
[----:B------:R-:W2:Y:S01]  /*1a540*/  LDL.LU R4, [R1+0x24] ;  /* 0x0000240001047983 */ /* 0x000ea20000300800 */
[----:B------:R-:W-:Y:S02]  /*1a550*/  VIADD R0, R11, 0x13260 ;  /* 0x000132600b007836 */ /* 0x000fe40000000000 */
[-C--:B------:R-:W-:Y:S01]  /*1a560*/  FMUL.FTZ R59, R24, R3.reuse ;  /* 0x00000003183b7220 */ /* 0x080fe20000410000 */
[-C--:B------:R-:W-:Y:S02]  /*1a570*/  FMUL.FTZ R57, R25, R3.reuse ;  /* 0x0000000319397220 */ /* 0x080fe40000410000 */
[----:B--2---:R-:W-:Y:S02]  /*1a580*/  PRMT R0, R4, 0x654, R0 ;  /* 0x0000065404007816 */ /* 0x004fe40000000000 */
[----:B------:R-:W2:Y:S01]  /*1a590*/  LDL.LU R4, [R1+0x5c] ;  /* 0x00005c0001047983 */ /* 0x000ea20000300800 */
[----:B------:R-:W-:Y:S01]  /*1a5a0*/  VIADD R18, R18, 0x1 ;  /* 0x0000000112127836 */ /* 0x000fe20000000000 */
[----:B------:R0:W-:Y:S01]  /*1a5b0*/  SYNCS.ARRIVE.TRANS64.RED.A1T0 RZ, [R0+URZ], RZ ;  /* 0x000000ff00ff79a7 */ /* 0x0001e2000810043f */
[-C--:B------:R-:W-:Y:S01]  /*1a5c0*/  FMUL.FTZ R58, R28, R3.reuse ;  /* 0x000000031c3a7220 */ /* 0x080fe20000410000 */
[-C--:B------:R-:W-:Y:S01]  /*1a5d0*/  FMUL.FTZ R28, R29, R3.reuse ;  /* 0x000000031d1c7220 */ /* 0x080fe20000410000 */
[-C--:B------:R-:W-:Y:S01]  /*1a5e0*/  FMUL.FTZ R24, R33, R3.reuse ;  /* 0x0000000321187220 */ /* 0x080fe20000410000 */
[----:B------:R-:W-:Y:S01]  /*1a5f0*/  ISETP.NE.AND P1, PT, R18, 0x2, PT ;  /* 0x000000021200780c */ /* 0x000fe20003f25270 */
[-C--:B------:R-:W-:Y:S01]  /*1a600*/  FMUL.FTZ R29, R32, R3.reuse ;  /* 0x00000003201d7220 */ /* 0x080fe20000410000 */
[-C--:B------:R-:W-:Y:S01]  /*1a610*/  FMUL.FTZ R33, R26, R2.reuse ;  /* 0x000000021a217220 */ /* 0x080fe20000410000 */
[-C--:B------:R-:W-:Y:S01]  /*1a620*/  FMUL.FTZ R36, R36, R3.reuse ;  /* 0x0000000324247220 */ /* 0x080fe20000410000 */
[----:B0-----:R-:W-:Y:S01]  /*1a630*/  SEL R0, RZ, 0x1, P1 ;  /* 0x00000001ff007807 */ /* 0x001fe20000800000 */
        /* <DEDUP_REMOVED lines=26> */
[----:B------:R-:W-:Y:S01]  /*1a7e0*/  SEL R18, R18, RZ, P1 ;  /* 0x000000ff12127207 */ /* 0x000fe20000800000 */
[----:B--2---:R-:W-:-:S05]  /*1a7f0*/  VIADD R4, R4, 0x1 ;  /* 0x0000000104047836 */ /* 0x004fca0000000000 */
[----:B------:R0:W-:Y:S02]  /*1a800*/  STL [R1+0x5c], R4 ;  /* 0x00005c0401007387 */ /* 0x0001e40000100800 */
.L_x_11907:
[----:B------:R-:W1:Y:S08]  /*1a810*/  S2UR UR4, SR_CgaCtaId ;  /* 0x00000000000479c3 */ /* 0x000e700000008800 */
[----:B------:R-:W-:Y:S01]  /*1a820*/  BAR.SYNC.DEFER_BLOCKING 0x5, 0x200 ;  /* 0x0148000000007b1d */ /* 0x000fe20000010000 */
[----:B------:R-:W-:-:S05]  /*1a830*/  MOV R17, 0x400 ;  /* 0x0000040000117802 */ /* 0x000fca0000000f00 */
[----:B------:R-:W-:Y:S01]  /*1a840*/  BSSY B0, `(.L_x_12017) ;  /* 0x00001d8000007945 */ /* 0x000fe20003800000 */
[----:B------:R-:W2:Y:S01]  /*1a850*/  S2R R50, SR_TID.X ;  /* 0x0000000000327919 */ /* 0x000ea20000002100 */
[----:B-1----:R-:W-:-:S05]  /*1a860*/  IMAD.U32 R0, RZ, RZ, UR4 ;  /* 0x00000004ff007e24 */ /* 0x002fca000f8e00ff */
[----:B------:R-:W-:Y:S01]  /*1a870*/  LEA R17, R0, R17, 0x18 ;  /* 0x0000001100117211 */ /* 0x000fe200078ec0ff */
[----:B------:R1:W-:Y:S04]  /*1a880*/  STL [R1+0x24], R0 ;  /* 0x0000240001007387 */ /* 0x0003e80000100800 */
[----:B------:R-:W3:Y:S01]  /*1a890*/  LDS.128 R40, [R17+0x132d0] ;  /* 0x0132d00011287984 */ /* 0x000ee20000000c00 */
[----:B--2---:R-:W-:-:S05]  /*1a8a0*/  VIADD R30, R50, 0xffffff80 ;  /* 0xffffff80321e7836 */ /* 0x004fca0000000000 */
[----:B------:R-:W-:-:S04]  /*1a8b0*/  SHF.R.S32.HI R31, RZ, 0x1f, R30 ;  /* 0x0000001fff1f7819 */ /* 0x000fc8000001141e */
[----:B------:R-:W-:-:S04]  /*1a8c0*/  LEA.HI R2, R31, R30, RZ, 0x3 ;  /* 0x0000001e1f027211 */ /* 0x000fc800078f18ff */
[----:B------:R-:W-:Y:S02]  /*1a8d0*/  LOP3.LUT R21, R2, 0xfffffff8, RZ, 0xc0, !PT ;  /* 0xfffffff802157812 */ /* 0x000fe400078ec0ff */
[----:B------:R-:W-:-:S03]  /*1a8e0*/  SHF.R.S32.HI R2, RZ, 0x3, R2 ;  /* 0x00000003ff027819 */ /* 0x000fc60000011402 */
[----:B------:R-:W-:-:S04]  /*1a8f0*/  IMAD.IADD R21, R30, 0x1, -R21 ;  /* 0x000000011e157824 */ /* 0x000fc800078e0a15 */
[----:B------:R-:W-:-:S05]  /*1a900*/  IMAD.SHL.U32 R3, R21, 0x8, RZ ;  /* 0x0000000815037824 */ /* 0x000fca00078e00ff */
[----:B-1----:R-:W-:Y:S01]  /*1a910*/  SHF.R.S32.HI R0, RZ, 0x1f, R3 ;  /* 0x0000001fff007819 */ /* 0x002fe20000011403 */
[----:B---3--:R1:W-:Y:S04]  /*1a920*/  STL.64 [R1+0x40], R40 ;  /* 0x0000402801007387 */ /* 0x0083e80000100a00 */
[----:B------:R1:W-:Y:S01]  /*1a930*/  STL.64 [R1+0x48], R42 ;  /* 0x0000482a01007387 */ /* 0x0003e20000100a00 */
[----:B------:R-:W-:Y:S06]  /*1a940*/  BAR.ARV 0x4, 0x200 ;  /* 0x0108000000007b1d */ /* 0x000fec0000002000 */
[----:B------:R-:W-:Y:S05]  /*1a950*/  @P0 BRA `(.L_x_12018) ;  /* 0x0000001000e00947 */ /* 0x000fea0003800000 */
[----:B0-----:R-:W-:Y:S01]  /*1a960*/  IMAD.SHL.U32 R4, R50, 0x4, RZ ;  /* 0x0000000432047824 */ /* 0x001fe200078e00ff */
[----:B------:R-:W-:Y:S01]  /*1a970*/  ULDC.64 UR4, c[0x4][0x38] ;  /* 0x01000e0000047ab9 */ /* 0x000fe20000000a00 */
[----:B------:R-:W2:Y:S01]  /*1a980*/  LDL R64, [R1+0x34] ;  /* 0x0000340001407983 */ /* 0x000ea20000100800 */
[----:B------:R-:W-:Y:S01]  /*1a990*/  F2FP.BF16.F32.PACK_AB R27, R26, R27 ;  /* 0x0000001b1a1b723e */ /* 0x000fe200000010ff */
[----:B------:R-:W-:Y:S01]  /*1a9a0*/  ULDC.64 UR6, c[0x0][0xb90] ;  /* 0x0002e40000067ab9 */ /* 0x000fe20000000a00 */
[----:B------:R-:W-:Y:S01]  /*1a9b0*/  LOP3.LUT R4, R4, 0xc, RZ, 0xc0, !PT ;  /* 0x0000000c04047812 */ /* 0x000fe200078ec0ff */
[----:B------:R-:W3:Y:S03]  /*1a9c0*/  LDL.LU R63, [R1+0x58] ;  /* 0x00005800013f7983 */ /* 0x000ee60000300800 */
[----:B------:R-:W-:Y:S01]  /*1a9d0*/  IADD3 R4, P0, R4, UR4, RZ ;  /* 0x0000000404047c10 */ /* 0x000fe2000ff1e0ff */
[----:B------:R-:W0:Y:S04]  /*1a9e0*/  S2R R26, SR_SWINHI ;  /* 0x00000000001a7919 */ /* 0x000e280000002f00 */
[----:B------:R-:W-:Y:S01]  /*1a9f0*/  IMAD.X R5, RZ, RZ, UR5, P0 ;  /* 0x00000005ff057e24 */ /* 0x000fe200080e06ff */
[----:B------:R-:W-:Y:S01]  /*1aa00*/  F2FP.BF16.F32.PACK_AB R12, R11, R12 ;  /* 0x0000000c0b0c723e */ /* 0x000fe200000010ff */
[----:B------:R-:W-:Y:S01]  /*1aa10*/  ULDC.64 UR4, c[0x0][0xc00] ;  /* 0x0003000000047ab9 */ /* 0x000fe20000000a00 */
[----:B------:R-:W-:Y:S01]  /*1aa20*/  F2FP.BF16.F32.PACK_AB R57, R28, R57 ;  /* 0x000000391c39723e */ /* 0x000fe200000010ff */
[----:B------:R-:W4:Y:S04]  /*1aa30*/  LDL R62, [R1+0x54] ;  /* 0x00005400013e7983 */ /* 0x000f280000100800 */
[----:B-1----:R1:W2:Y:S01]  /*1aa40*/  LDG.E.CONSTANT R40, desc[UR44][R4.64] ;  /* 0x0000002c04287981 */ /* 0x0022a2000c1e9900 */
[----:B------:R-:W-:-:S02]  /*1aa50*/  LEA.HI R11, R31, R30, RZ, 0x5 ;  /* 0x0000001e1f0b7211 */ /* 0x000fc400078f28ff */
[----:B------:R-:W-:Y:S01]  /*1aa60*/  F2FP.BF16.F32.PACK_AB R32, R32, R33 ;  /* 0x000000212020723e */ /* 0x000fe200000010ff */
[----:B------:R-:W4:Y:S01]  /*1aa70*/  LDL R60, [R1+0x1c] ;  /* 0x00001c00013c7983 */ /* 0x000f220000100800 */
[----:B-1----:R-:W-:Y:S01]  /*1aa80*/  LEA.HI R4, R31, R30, RZ, 0x4 ;  /* 0x0000001e1f047211 */ /* 0x002fe200078f20ff */
[----:B------:R-:W-:-:S03]  /*1aa90*/  IMAD.SHL.U32 R28, R11, 0x20, RZ ;  /* 0x000000200b1c7824 */ /* 0x000fc600078e00ff */
[----:B------:R-:W-:Y:S02]  /*1aaa0*/  SHF.R.S32.HI R5, RZ, 0x4, R4 ;  /* 0x00000004ff057819 */ /* 0x000fe40000011404 */
[C---:B------:R-:W-:Y:S02]  /*1aab0*/  LOP3.LUT R11, R4.reuse, 0x3fffff0, RZ, 0xc0, !PT ;  /* 0x03fffff0040b7812 */ /* 0x040fe400078ec0ff */
[----:B------:R-:W-:Y:S02]  /*1aac0*/  LEA.HI R4, R4, R5, RZ, 0x1 ;  /* 0x0000000504047211 */ /* 0x000fe400078f08ff */
[----:B------:R-:W-:Y:S01]  /*1aad0*/  LOP3.LUT P0, R33, R50, 0x3, RZ, 0xc0, !PT ;  /* 0x0000000332217812 */ /* 0x000fe2000780c0ff */
[----:B------:R-:W-:Y:S01]  /*1aae0*/  IMAD.IADD R11, R30, 0x1, -R11 ;  /* 0x000000011e0b7824 */ /* 0x000fe200078e0a0b */
[----:B------:R-:W-:Y:S02]  /*1aaf0*/  LOP3.LUT R28, R28, 0xfffffc00, RZ, 0xc0, !PT ;  /* 0xfffffc001c1c7812 */ /* 0x000fe400078ec0ff */
[----:B------:R-:W-:-:S02]  /*1ab00*/  LOP3.LUT R4, R4, 0x1ffffffe, RZ, 0xc0, !PT ;  /* 0x1ffffffe04047812 */ /* 0x000fc400078ec0ff */
[----:B------:R-:W-:Y:S02]  /*1ab10*/  F2FP.BF16.F32.PACK_AB R29, R36, R29 ;  /* 0x0000001d241d723e */ /* 0x000fe400000010ff */
[----:B------:R-:W-:Y:S02]  /*1ab20*/  F2FP.BF16.F32.PACK_AB R24, R37, R24 ;  /* 0x000000182518723e */ /* 0x000fe400000010ff */
[----:B------:R-:W-:Y:S01]  /*1ab30*/  ISETP.EQ.OR P0, PT, R33, 0x3, !P0 ;  /* 0x000000032100780c */ /* 0x000fe20004702670 */
[----:B------:R-:W-:Y:S02]  /*1ab40*/  IMAD R11, R11, 0x40, R28 ;  /* 0x000000400b0b7824 */ /* 0x000fe400078e021c */
[----:B------:R-:W-:Y:S01]  /*1ab50*/  IMAD.IADD R4, R5, 0x1, -R4 ;  /* 0x0000000105047824 */ /* 0x000fe200078e0a04 */
[----:B------:R-:W-:Y:S02]  /*1ab60*/  SEL R35, R29, R24, P0 ;  /* 0x000000181d237207 */ /* 0x000fe40000000000 */
[----:B------:R-:W-:Y:S01]  /*1ab70*/  SEL R37, R24, R29, P0 ;  /* 0x0000001d18257207 */ /* 0x000fe20000000000 */
[----:B------:R-:W-:Y:S01]  /*1ab80*/  IMAD R11, R4, 0x8, R11 ;  /* 0x00000008040b7824 */ /* 0x000fe200078e020b */
[----:B------:R-:W-:-:S02]  /*1ab90*/  F2FP.BF16.F32.PACK_AB R9, R52, R9 ;  /* 0x000000093409723e */ /* 0x000fc400000010ff */
[----:B------:R-:W-:Y:S02]  /*1aba0*/  F2FP.BF16.F32.PACK_AB R8, R53, R8 ;  /* 0x000000083508723e */ /* 0x000fe400000010ff */
[----:B------:R-:W-:Y:S02]  /*1abb0*/  MOV R28, R17 ;  /* 0x00000011001c7202 */ /* 0x000fe40000000f00 */
[----:B0-----:R-:W-:Y:S02]  /*1abc0*/  MOV R29, R26 ;  /* 0x0000001a001d7202 */ /* 0x001fe40000000f00 */
[----:B------:R-:W-:Y:S02]  /*1abd0*/  SEL R41, R9, R8, P0 ;  /* 0x0000000809297207 */ /* 0x000fe40000000000 */
[----:B------:R-:W-:Y:S01]  /*1abe0*/  SEL R43, R8, R9, P0 ;  /* 0x00000009082b7207 */ /* 0x000fe20000000000 */
[----:B------:R-:W-:Y:S01]  /*1abf0*/  IMAD.WIDE R8, R11, 0x2, R28 ;  /* 0x000000020b087825 */ /* 0x000fe200078e021c */
[----:B------:R-:W-:-:S02]  /*1ac00*/  F2FP.BF16.F32.PACK_AB R25, R38, R25 ;  /* 0x000000192619723e */ /* 0x000fc400000010ff */
[----:B------:R-:W-:Y:S02]  /*1ac10*/  F2FP.BF16.F32.PACK_AB R14, R39, R14 ;  /* 0x0000000e270e723e */ /* 0x000fe400000010ff */
[----:B------:R-:W-:Y:S02]  /*1ac20*/  F2FP.BF16.F32.PACK_AB R10, R47, R10 ;  /* 0x0000000a2f0a723e */ /* 0x000fe400000010ff */
[----:B------:R-:W-:Y:S02]  /*1ac30*/  SEL R47, R25, R14, P0 ;  /* 0x0000000e192f7207 */ /* 0x000fe40000000000 */
[----:B------:R-:W-:Y:S02]  /*1ac40*/  SEL R49, R14, R25, P0 ;  /* 0x000000190e317207 */ /* 0x000fe40000000000 */
[----:B------:R-:W-:Y:S02]  /*1ac50*/  IADD3 R25, P3, R8, 0x20, RZ ;  /* 0x0000002008197810 */ /* 0x000fe40007f7e0ff */
[----:B------:R-:W-:-:S02]  /*1ac60*/  F2FP.BF16.F32.PACK_AB R13, R46, R13 ;  /* 0x0000000d2e0d723e */ /* 0x000fc400000010ff */
[----:B------:R-:W-:Y:S02]  /*1ac70*/  LOP3.LUT R4, R25, 0x380, RZ, 0xc0, !PT ;  /* 0x0000038019047812 */ /* 0x000fe400078ec0ff */
[----:B------:R-:W-:Y:S02]  /*1ac80*/  F2FP.BF16.F32.PACK_AB R15, R44, R15 ;  /* 0x0000000f2c0f723e */ /* 0x000fe400000010ff */
[----:B------:R-:W-:Y:S02]  /*1ac90*/  LOP3.LUT R5, R8, 0x380, RZ, 0xc0, !PT ;  /* 0x0000038008057812 */ /* 0x000fe400078ec0ff */
[----:B------:R-:W-:Y:S02]  /*1aca0*/  F2FP.BF16.F32.PACK_AB R58, R58, R59 ;  /* 0x0000003b3a3a723e */ /* 0x000fe400000010ff */
[----:B------:R-:W-:Y:S02]  /*1acb0*/  SHF.R.U64 R4, R4, 0x3, RZ ;  /* 0x0000000304047819 */ /* 0x000fe400000012ff */
[----:B------:R-:W-:-:S02]  /*1acc0*/  IADD3 R61, P1, R8, 0x60, RZ ;  /* 0x00000060083d7810 */ /* 0x000fc40007f3e0ff */
[----:B------:R-:W-:Y:S02]  /*1acd0*/  IADD3 R59, P2, R8, 0x40, RZ ;  /* 0x00000040083b7810 */ /* 0x000fe40007f5e0ff */
[----:B------:R-:W-:Y:S02]  /*1ace0*/  SEL R51, R13, R10, P0 ;  /* 0x0000000a0d337207 */ /* 0x000fe40000000000 */
[----:B------:R-:W-:Y:S02]  /*1acf0*/  SEL R39, R15, R12, P0 ;  /* 0x0000000c0f277207 */ /* 0x000fe40000000000 */
[----:B------:R-:W-:Y:S02]  /*1ad00*/  SEL R13, R10, R13, P0 ;  /* 0x0000000d0a0d7207 */ /* 0x000fe40000000000 */
[----:B------:R-:W-:Y:S02]  /*1ad10*/  SHF.R.U64 R5, R5, 0x3, RZ ;  /* 0x0000000305057819 */ /* 0x000fe400000012ff */
[----:B------:R-:W-:-:S02]  /*1ad20*/  SEL R33, R58, R57, P0 ;  /* 0x000000393a217207 */ /* 0x000fc40000000000 */
[----:B------:R-:W-:Y:S02]  /*1ad30*/  SEL R15, R12, R15, P0 ;  /* 0x0000000f0c0f7207 */ /* 0x000fe40000000000 */
[----:B------:R-:W-:Y:S02]  /*1ad40*/  LOP3.LUT R10, R4, R25, RZ, 0x3c, !PT ;  /* 0x00000019040a7212 */ /* 0x000fe400078e3cff */
[----:B------:R-:W-:Y:S02]  /*1ad50*/  SEL R57, R57, R58, P0 ;  /* 0x0000003a39397207 */ /* 0x000fe40000000000 */
[----:B------:R-:W-:Y:S02]  /*1ad60*/  LOP3.LUT R4, R59, 0x380, RZ, 0xc0, !PT ;  /* 0x000003803b047812 */ /* 0x000fe400078ec0ff */
[----:B------:R-:W-:Y:S02]  /*1ad70*/  LOP3.LUT R14, R61, 0x380, RZ, 0xc0, !PT ;  /* 0x000003803d0e7812 */ /* 0x000fe400078ec0ff */
[----:B------:R-:W-:-:S02]  /*1ad80*/  F2FP.BF16.F32.PACK_AB R7, R54, R7 ;  /* 0x000000073607723e */ /* 0x000fc400000010ff */
[----:B------:R-:W-:Y:S01]  /*1ad90*/  F2FP.BF16.F32.PACK_AB R6, R55, R6 ;  /* 0x000000063706723e */ /* 0x000fe200000010ff */
[----:B------:R-:W-:Y:S01]  /*1ada0*/  IMAD.X R11, RZ, RZ, R9, P3 ;  /* 0x000000ffff0b7224 */ /* 0x000fe200018e0609 */
[----:B-----5:R-:W-:Y:S02]  /*1adb0*/  SEL R45, R32, R27, P0 ;  /* 0x0000001b202d7207 */ /* 0x020fe40000000000 */
[----:B------:R-:W-:Y:S02]  /*1adc0*/  LOP3.LUT R8, R5, R8, RZ, 0x3c, !PT ;  /* 0x0000000805087212 */ /* 0x000fe400078e3cff */
[----:B------:R-:W-:Y:S02]  /*1add0*/  SEL R27, R27, R32, P0 ;  /* 0x000000201b1b7207 */ /* 0x000fe40000000000 */
[----:B------:R-:W-:Y:S02]  /*1ade0*/  SHF.R.U64 R4, R4, 0x3, RZ ;  /* 0x0000000304047819 */ /* 0x000fe400000012ff */
[----:B------:R-:W-:-:S02]  /*1adf0*/  SHF.R.U64 R14, R14, 0x3, RZ ;  /* 0x000000030e0e7819 */ /* 0x000fc400000012ff */
[----:B------:R-:W-:Y:S02]  /*1ae00*/  SEL R53, R7, R6, P0 ;  /* 0x0000000607357207 */ /* 0x000fe40000000000 */
[----:B------:R-:W-:Y:S02]  /*1ae10*/  SEL R55, R6, R7, P0 ;  /* 0x0000000706377207 */ /* 0x000fe40000000000 */
[----:B------:R-:W-:Y:S02]  /*1ae20*/  MOV R48, R8 ;  /* 0x0000000800307202 */ /* 0x000fe40000000f00 */
[----:B------:R-:W-:Y:S02]  /*1ae30*/  LOP3.LUT R6, R4, R59, RZ, 0x3c, !PT ;  /* 0x0000003b04067212 */ /* 0x000fe400078e3cff */
[----:B------:R-:W-:Y:S02]  /*1ae40*/  MOV R46, R10 ;  /* 0x0000000a002e7202 */ /* 0x000fe40000000f00 */
[----:B------:R-:W-:Y:S01]  /*1ae50*/  LOP3.LUT R4, R14, R61, RZ, 0x3c, !PT ;  /* 0x0000003d0e047212 */ /* 0x000fe200078e3cff */
[----:B------:R-:W-:-:S02]  /*1ae60*/  IMAD.X R5, RZ, RZ, R9, P1 ;  /* 0x000000ffff057224 */ /* 0x000fc400008e0609 */
[----:B------:R-:W-:-:S05]  /*1ae70*/  IMAD.X R7, RZ, RZ, R9, P2 ;  /* 0x000000ffff077224 */ /* 0x000fca00010e0609 */
[----:B------:R-:W-:Y:S02]  /*1ae80*/  MOV R44, R6 ;  /* 0x00000006002c7202 */ /* 0x000fe40000000f00 */
[----:B------:R-:W-:-:S04]  /*1ae90*/  ISETP.NE.U32.AND P1, PT, RZ, UR4, PT ;  /* 0x00000004ff007c0c */ /* 0x000fc8000bf25070 */
[----:B------:R-:W-:Y:S01]  /*1aea0*/  ISETP.NE.AND.EX P1, PT, RZ, UR5, PT, P1 ;  /* 0x00000005ff007c0c */ /* 0x000fe2000bf25310 */
[----:B------:R-:W-:Y:S01]  /*1aeb0*/  ULDC.64 UR4, c[0x0][0xc08] ;  /* 0x0003020000047ab9 */ /* 0x000fe20000000a00 */
[----:B--2---:R-:W-:Y:S01]  /*1aec0*/  LOP3.LUT R12, R40, 0x2, RZ, 0x3c, !PT ;  /* 0x00000002280c7812 */ /* 0x004fe200078e3cff */
[----:B------:R-:W-:Y:S04]  /*1aed0*/  SHFL.IDX PT, R33, R33, R40, 0x1c1f ;  /* 0x001c1f2821217589 */ /* 0x000fe800000e0000 */
[----:B------:R-:W0:Y:S04]  /*1aee0*/  SHFL.IDX PT, R26, R57, R12, 0x1c1f ;  /* 0x001c1f0c391a7589 */ /* 0x000e2800000e0000 */
[----:B------:R-:W-:Y:S04]  /*1aef0*/  SHFL.IDX PT, R45, R45, R40, 0x1c1f ;  /* 0x001c1f282d2d7589 */ /* 0x000fe800000e0000 */
[----:B------:R-:W1:Y:S04]  /*1af00*/  SHFL.IDX PT, R32, R27, R12, 0x1c1f ;  /* 0x001c1f0c1b207589 */ /* 0x000e6800000e0000 */
[----:B------:R2:W-:Y:S04]  /*1af10*/  SHFL.IDX PT, R8, R35, R40, 0x1c1f ;  /* 0x001c1f2823087589 */ /* 0x0005e800000e0000 */
[----:B------:R-:W3:Y:S04]  /*1af20*/  SHFL.IDX PT, R37, R37, R12, 0x1c1f ;  /* 0x001c1f0c25257589 */ /* 0x000ee800000e0000 */
[----:B------:R-:W-:Y:S01]  /*1af30*/  SHFL.IDX PT, R39, R39, R40, 0x1c1f ;  /* 0x001c1f2827277589 */ /* 0x000fe200000e0000 */
[----:B--2---:R-:W2:Y:S03]  /*1af40*/  LDC.64 R34, c[0x0][0xc00] ;  /* 0x00030000ff227b82 */ /* 0x004ea60000000a00 */
[----:B------:R-:W4:Y:S04]  /*1af50*/  SHFL.IDX PT, R10, R15, R12, 0x1c1f ;  /* 0x001c1f0c0f0a7589 */ /* 0x000f2800000e0000 */
[----:B------:R-:W-:Y:S04]  /*1af60*/  SHFL.IDX PT, R47, R47, R40, 0x1c1f ;  /* 0x001c1f282f2f7589 */ /* 0x000fe800000e0000 */
[----:B------:R-:W4:Y:S04]  /*1af70*/  SHFL.IDX PT, R36, R49, R12, 0x1c1f ;  /* 0x001c1f0c31247589 */ /* 0x000f2800000e0000 */
[----:B------:R-:W-:Y:S04]  /*1af80*/  SHFL.IDX PT, R41, R41, R40, 0x1c1f ;  /* 0x001c1f2829297589 */ /* 0x000fe800000e0000 */
[----:B------:R-:W2:Y:S04]  /*1af90*/  SHFL.IDX PT, R14, R43, R12, 0x1c1f ;  /* 0x001c1f0c2b0e7589 */ /* 0x000ea800000e0000 */
[----:B------:R-:W-:Y:S04]  /*1afa0*/  SHFL.IDX PT, R51, R51, R40, 0x1c1f ;  /* 0x001c1f2833337589 */ /* 0x000fe800000e0000 */
[----:B------:R-:W2:Y:S04]  /*1afb0*/  SHFL.IDX PT, R38, R13, R12, 0x1c1f ;  /* 0x001c1f0c0d267589 */ /* 0x000ea800000e0000 */
[----:B------:R-:W-:Y:S04]  /*1afc0*/  SHFL.IDX PT, R53, R53, R40, 0x1c1f ;  /* 0x001c1f2835357589 */ /* 0x000fe800000e0000 */
[----:B------:R2:W2:Y:S01]  /*1afd0*/  SHFL.IDX PT, R42, R55, R12, 0x1c1f ;  /* 0x001c1f0c372a7589 */ /* 0x0004a200000e0000 */
[----:B0-----:R-:W-:-:S02]  /*1afe0*/  SEL R24, R33, R26, P0 ;  /* 0x0000001a21187207 */ /* 0x001fc40000000000 */
[----:B------:R-:W-:Y:S02]  /*1aff0*/  SEL R26, R26, R33, P0 ;  /* 0x000000211a1a7207 */ /* 0x000fe40000000000 */
[----:B------:R-:W-:Y:S02]  /*1b000*/  MOV R33, R4 ;  /* 0x0000000400217202 */ /* 0x000fe40000000f00 */
[----:B-1----:R-:W-:Y:S02]  /*1b010*/  SEL R25, R45, R32, P0 ;  /* 0x000000202d197207 */ /* 0x002fe40000000000 */
[----:B------:R-:W-:Y:S01]  /*1b020*/  SEL R27, R32, R45, P0 ;  /* 0x0000002d201b7207 */ /* 0x000fe20000000000 */
[----:B------:R-:W-:Y:S01]  /*1b030*/  BAR.SYNC.DEFER_BLOCKING 0x1, 0x180 ;  /* 0x0046000000007b1d */ /* 0x000fe20000010000 */
[----:B---3--:R-:W-:Y:S02]  /*1b040*/  SEL R4, R8, R37, P0 ;  /* 0x0000002508047207 */ /* 0x008fe40000000000 */
[----:B------:R-:W-:-:S02]  /*1b050*/  SEL R6, R37, R8, P0 ;  /* 0x0000000825067207 */ /* 0x000fc40000000000 */
[----:B----4-:R-:W-:Y:S02]  /*1b060*/  SEL R8, R39, R10, P0 ;  /* 0x0000000a27087207 */ /* 0x010fe40000000000 */
[----:B------:R-:W-:Y:S02]  /*1b070*/  SEL R5, R47, R36, P0 ;  /* 0x000000242f057207 */ /* 0x000fe40000000000 */
[----:B------:R-:W-:Y:S02]  /*1b080*/  SEL R7, R36, R47, P0 ;  /* 0x0000002f24077207 */ /* 0x000fe40000000000 */
[----:B------:R-:W-:Y:S02]  /*1b090*/  SEL R10, R10, R39, P0 ;  /* 0x000000270a0a7207 */ /* 0x000fe40000000000 */
[----:B--2---:R-:W-:Y:S02]  /*1b0a0*/  SEL R12, R41, R14, P0 ;  /* 0x0000000e290c7207 */ /* 0x004fe40000000000 */
[----:B------:R-:W-:-:S02]  /*1b0b0*/  SEL R9, R51, R38, P0 ;  /* 0x0000002633097207 */ /* 0x000fc40000000000 */
[----:B------:R-:W-:Y:S02]  /*1b0c0*/  SEL R11, R38, R51, P0 ;  /* 0x00000033260b7207 */ /* 0x000fe40000000000 */
[----:B------:R-:W-:Y:S02]  /*1b0d0*/  SEL R14, R14, R41, P0 ;  /* 0x000000290e0e7207 */ /* 0x000fe40000000000 */
[----:B------:R-:W-:Y:S02]  /*1b0e0*/  SEL R13, R53, R42, P0 ;  /* 0x0000002a350d7207 */ /* 0x000fe40000000000 */
[----:B------:R-:W-:Y:S01]  /*1b0f0*/  SEL R15, R42, R53, P0 ;  /* 0x000000352a0f7207 */ /* 0x000fe20000000000 */
[----:B------:R0:W-:Y:S04]  /*1b100*/  STSM.16.M88.4 [R48], R24 ;  /* 0x0000001830007844 */ /* 0x0001e80000000200 */
[----:B------:R-:W-:Y:S04]  /*1b110*/  STSM.16.M88.4 [R46], R4 ;  /* 0x000000042e007844 */ /* 0x000fe80000000200 */
[----:B------:R-:W-:Y:S04]  /*1b120*/  STSM.16.M88.4 [R44], R8 ;  /* 0x000000082c007844 */ /* 0x000fe80000000200 */
[----:B------:R1:W-:Y:S01]  /*1b130*/  STSM.16.M88.4 [R33], R12 ;  /* 0x0000000c21007844 */ /* 0x0003e20000000200 */
[----:B------:R-:W-:-:S02]  /*1b140*/  IMAD.MOV.U32 R32, RZ, RZ, RZ ;  /* 0x000000ffff207224 */ /* 0x000fc400078e00ff */
[----:B0-----:R-:W-:Y:S01]  /*1b150*/  IMAD.WIDE R24, R63, 0x4, R34 ;  /* 0x000000043f187825 */ /* 0x001fe200078e0222 */
[----:B------:R-:W-:Y:S08]  /*1b160*/  BAR.SYNC.DEFER_BLOCKING 0x1, 0x180 ;  /* 0x0046000000007b1d */ /* 0x000ff00000010000 */
[----:B------:R-:W0:Y:S01]  /*1b170*/  LDC R34, c[0x0][0xbe8] ;  /* 0x0002fa00ff227b82 */ /* 0x000e220000000800 */
[----:B------:R-:W2:Y:S01]  /*1b180*/  @P1 LDG.E R32, desc[UR44][R24.64] ;  /* 0x0000002c18201981 */ /* 0x000ea2000c1e1900 */
[----:B0-----:R-:W-:-:S02]  /*1b190*/  ISETP.NE.AND P2, PT, R34, 0x1, PT ;  /* 0x000000012200780c */ /* 0x001fc40003f45270 */
[----:B------:R-:W-:-:S04]  /*1b1a0*/  ISETP.NE.U32.AND P0, PT, RZ, UR4, PT ;  /* 0x00000004ff007c0c */ /* 0x000fc8000bf05070 */
[----:B------:R-:W-:Y:S02]  /*1b1b0*/  ISETP.NE.AND.EX P0, PT, RZ, UR5, PT, P0 ;  /* 0x00000005ff007c0c */ /* 0x000fe4000bf05300 */
[----:B------:R-:W-:Y:S02]  /*1b1c0*/  LEA.HI R31, R31, R30, RZ, 0x7 ;  /* 0x0000001e1f1f7211 */ /* 0x000fe400078f38ff */
[----:B------:R-:W-:Y:S01]  /*1b1d0*/  SHF.R.S32.HI R38, RZ, 0x1f, R62 ;  /* 0x0000001fff267819 */ /* 0x000fe2000001143e */
[----:B-1----:R-:W-:Y:S02]  /*1b1e0*/  IMAD.IADD R13, R64, 0x1, R60 ;  /* 0x00000001400d7824 */ /* 0x002fe400078e023c */
[----:B------:R-:W0:Y:S08]  /*1b1f0*/  @P2 LDC R26, c[0x0][0xbec] ;  /* 0x0002fb00ff1a2b82 */ /* 0x000e300000000800 */
[----:B------:R-:W1:Y:S01]  /*1b200*/  @P2 LDC R27, c[0x0][0xbf0] ;  /* 0x0002fc00ff1b2b82 */ /* 0x000e620000000800 */
[----:B------:R-:W-:Y:S01]  /*1b210*/  LOP3.LUT R9, R31, 0xffffff80, RZ, 0xc0, !PT ;  /* 0xffffff801f097812 */ /* 0x000fe200078ec0ff */
[----:B------:R-:W-:Y:S01]  /*1b220*/  IMAD R4, R38, UR6, RZ ;  /* 0x0000000626047c24 */ /* 0x000fe2000f8e02ff */
[----:B------:R-:W-:Y:S01]  /*1b230*/  SHF.R.S32.HI R36, RZ, 0x1f, R63 ;  /* 0x0000001fff247819 */ /* 0x000fe2000001143f */
[----:B------:R-:W-:-:S02]  /*1b240*/  ULDC.64 UR4, c[0x0][0xb98] ;  /* 0x0002e60000047ab9 */ /* 0x000fc40000000a00 */
[----:B------:R-:W-:Y:S02]  /*1b250*/  IMAD.IADD R30, R30, 0x1, -R9 ;  /* 0x000000011e1e7824 */ /* 0x000fe400078e0a09 */
[----:B------:R-:W3:Y:S01]  /*1b260*/  @P0 LDC.64 R8, c[0x0][0xc08] ;  /* 0x00030200ff080b82 */ /* 0x000ee20000000a00 */
[----:B------:R-:W-:Y:S01]  /*1b270*/  IMAD R7, R62, UR7, R4 ;  /* 0x000000073e077c24 */ /* 0x000fe2000f8e0204 */
[----:B------:R-:W-:Y:S01]  /*1b280*/  SEL R36, R36, RZ, !P1 ;  /* 0x000000ff24247207 */ /* 0x000fe20004800000 */
[----:B0-----:R-:W-:Y:S01]  /*1b290*/  @P2 IMAD.HI.U32 R6, R13, R26, RZ ;  /* 0x0000001a0d062227 */ /* 0x001fe200078e00ff */
[----:B------:R-:W-:Y:S02]  /*1b2a0*/  SEL R35, R63, RZ, !P1 ;  /* 0x000000ff3f237207 */ /* 0x000fe40004800000 */
[----:B--2---:R-:W-:-:S03]  /*1b2b0*/  SHF.R.S32.HI R33, RZ, 0x1f, R32 ;  /* 0x0000001fff217819 */ /* 0x004fc60000011420 */
[----:B------:R-:W-:-:S04]  /*1b2c0*/  IMAD.WIDE.U32 R4, R62, UR6, R32 ;  /* 0x000000063e047c25 */ /* 0x000fc8000f8e0020 */
[----:B------:R-:W-:Y:S02]  /*1b2d0*/  IMAD.IADD R5, R5, 0x1, R7 ;  /* 0x0000000105057824 */ /* 0x000fe400078e0207 */
[----:B------:R-:W-:Y:S01]  /*1b2e0*/  IMAD.MOV.U32 R7, RZ, RZ, R13 ;  /* 0x000000ffff077224 */ /* 0x000fe200078e000d */
[----:B-1----:R-:W-:Y:S01]  /*1b2f0*/  @P2 SHF.R.U32.HI R7, RZ, R27, R6 ;  /* 0x0000001bff072219 */ /* 0x002fe20000011606 */
[----:B------:R-:W-:Y:S02]  /*1b300*/  IMAD R6, R36, UR4, RZ ;  /* 0x0000000424067c24 */ /* 0x000fe4000f8e02ff */
[----:B------:R-:W-:-:S04]  /*1b310*/  IMAD.WIDE.U32 R4, R35, UR4, R4 ;  /* 0x0000000423047c25 */ /* 0x000fc8000f8e0004 */
[----:B------:R-:W-:Y:S02]  /*1b320*/  IMAD.MOV R11, RZ, RZ, -R7 ;  /* 0x000000ffff0b7224 */ /* 0x000fe400078e0a07 */
[----:B------:R-:W-:Y:S01]  /*1b330*/  IMAD R12, R35, UR5, R6 ;  /* 0x00000005230c7c24 */ /* 0x000fe2000f8e0206 */
[----:B------:R-:W-:Y:S01]  /*1b340*/  IADD3 R6, P3, R7, R4, RZ ;  /* 0x0000000407067210 */ /* 0x000fe20007f7e0ff */
[----:B------:R-:W-:Y:S01]  /*1b350*/  IMAD R11, R34, R11, R13 ;  /* 0x0000000b220b7224 */ /* 0x000fe200078e020d */
[----:B------:R-:W-:Y:S01]  /*1b360*/  SHF.R.S32.HI R13, RZ, 0x1f, R7 ;  /* 0x0000001fff0d7819 */ /* 0x000fe20000011407 */
[----:B------:R-:W-:Y:S01]  /*1b370*/  ULDC UR6, c[0x0][0xa88] ;  /* 0x0002a20000067ab9 */ /* 0x000fe20000000800 */
[----:B------:R-:W-:Y:S01]  /*1b380*/  SHF.R.S32.HI R15, RZ, 0x1f, R30 ;  /* 0x0000001fff0f7819 */ /* 0x000fe2000001141e */
[----:B------:R-:W-:Y:S01]  /*1b390*/  ULDC.64 UR4, c[0x0][0xb88] ;  /* 0x0002e20000047ab9 */ /* 0x000fe20000000a00 */
[----:B------:R-:W-:Y:S01]  /*1b3a0*/  IADD3.X R7, R13, R5, R12, P3, !PT ;  /* 0x000000050d077210 */ /* 0x000fe20001ffe40c */
[----:B---3--:R-:W-:-:S04]  /*1b3b0*/  @P0 IMAD.WIDE R4, R63, 0x4, R8 ;  /* 0x000000043f040825 */ /* 0x008fc800078e0208 */
[----:B------:R-:W-:-:S06]  /*1b3c0*/  IMAD.U32 R9, RZ, RZ, UR6 ;  /* 0x00000006ff097e24 */ /* 0x000fcc000f8e00ff */
[----:B------:R0:W5:Y:S01]  /*1b3d0*/  @P0 LDG.E R9, desc[UR44][R4.64] ;  /* 0x0000002c04090981 */ /* 0x000162000c1e1900 */
[----:B------:R-:W-:-:S04]  /*1b3e0*/  LEA.HI R10, R15, R30, RZ, 0x2 ;  /* 0x0000001e0f0a7211 */ /* 0x000fc800078f10ff */
[--C-:B------:R-:W-:Y:S02]  /*1b3f0*/  SHF.R.S32.HI R14, RZ, 0x2, R10.reuse ;  /* 0x00000002ff0e7819 */ /* 0x100fe4000001140a */
[----:B------:R-:W-:Y:S02]  /*1b400*/  SHF.R.S32.HI R27, RZ, 0x1f, R10 ;  /* 0x0000001fff1b7819 */ /* 0x000fe4000001140a */
[----:B------:R-:W-:Y:S02]  /*1b410*/  SHF.R.S32.HI R10, RZ, 0x1f, R11 ;  /* 0x0000001fff0a7819 */ /* 0x000fe4000001140b */
[----:B------:R-:W-:-:S03]  /*1b420*/  SHF.R.S32.HI R31, RZ, 0x7, R31 ;  /* 0x00000007ff1f7819 */ /* 0x000fc6000001141f */
[----:B------:R-:W-:Y:S01]  /*1b430*/  IMAD R10, R10, UR4, RZ ;  /* 0x000000040a0a7c24 */ /* 0x000fe2000f8e02ff */
[----:B------:R-:W-:Y:S01]  /*1b440*/  LEA.HI R27, R27, R14, RZ, 0x3 ;  /* 0x0000000e1b1b7211 */ /* 0x000fe200078f18ff */
[----:B------:R-:W-:Y:S01]  /*1b450*/  IMAD.WIDE.U32 R6, R11, UR4, R6 ;  /* 0x000000040b067c25 */ /* 0x000fe2000f8e0006 */
[----:B------:R-:W-:-:S03]  /*1b460*/  LEA.HI R15, R15, R30, RZ, 0x5 ;  /* 0x0000001e0f0f7211 */ /* 0x000fc600078f28ff */
[----:B------:R-:W-:Y:S01]  /*1b470*/  IMAD R13, R11, UR5, R10 ;  /* 0x000000050b0d7c24 */ /* 0x000fe2000f8e020a */
[----:B------:R-:W-:Y:S01]  /*1b480*/  LOP3.LUT R27, R27, 0xfffffff8, RZ, 0xc0, !PT ;  /* 0xfffffff81b1b7812 */ /* 0x000fe200078ec0ff */
[----:B------:R-:W-:Y:S01]  /*1b490*/  IMAD.HI R8, R31, 0x55555556, RZ ;  /* 0x555555561f087827 */ /* 0x000fe200078e02ff */
[----:B------:R-:W-:Y:S02]  /*1b4a0*/  ULDC.64 UR4, c[0x0][0xb50] ;  /* 0x0002d40000047ab9 */ /* 0x000fe40000000a00 */
[----:B------:R-:W-:Y:S01]  /*1b4b0*/  LEA R10, P3, R6, UR4, 0x2 ;  /* 0x00000004060a7c11 */ /* 0x000fe2000f8610ff */
[----:B------:R-:W-:Y:S01]  /*1b4c0*/  IMAD.IADD R7, R7, 0x1, R13 ;  /* 0x0000000107077824 */ /* 0x000fe200078e020d */
[----:B------:R-:W-:Y:S01]  /*1b4d0*/  LEA.HI R8, R8, R8, RZ, 0x1 ;  /* 0x0000000808087211 */ /* 0x000fe200078f08ff */
[----:B------:R-:W-:Y:S01]  /*1b4e0*/  IMAD.IADD R14, R14, 0x1, -R27 ;  /* 0x000000010e0e7824 */ /* 0x000fe200078e0a1b */
[----:B------:R-:W-:Y:S02]  /*1b4f0*/  SHF.R.S32.HI R15, RZ, 0x5, R15 ;  /* 0x00000005ff0f7819 */ /* 0x000fe4000001140f */
[----:B------:R-:W-:Y:S01]  /*1b500*/  LEA.HI.X R7, R6, UR5, R7, 0x2, P3 ;  /* 0x0000000506077c11 */ /* 0x000fe200098f1407 */
[----:B------:R-:W-:-:S02]  /*1b510*/  IMAD R8, R8, -0x3, R31 ;  /* 0xfffffffd08087824 */ /* 0x000fc400078e021f */
[----:B------:R-:W-:Y:S01]  /*1b520*/  IMAD R15, R15, 0x10, R14 ;  /* 0x000000100f0f7824 */ /* 0x000fe200078e020e */
[----:B0-----:R-:W-:Y:S06]  /*1b530*/  @P0 BRA `(.L_x_12019) ;  /* 0x0000000000100947 */ /* 0x001fec0003800000 */
[----:B------:R-:W-:Y:S05]  /*1b540*/  @!P1 BRA `(.L_x_12019) ;  /* 0x00000000000c9947 */ /* 0x000fea0003800000 */
[----:B------:R-:W2:Y:S04]  /*1b550*/  LDG.E R4, desc[UR44][R24.64] ;  /* 0x0000002c18047981 */ /* 0x000ea8000c1e1900 */
[----:B-----5:R-:W2:Y:S02]  /*1b560*/  LDG.E R9, desc[UR44][R24.64+0x4] ;  /* 0x0000042c18097981 */ /* 0x020ea4000c1e1900 */
[----:B--2---:R-:W-:-:S07]  /*1b570*/  IMAD.IADD R9, R9, 0x1, -R4 ;  /* 0x0000000109097824 */ /* 0x004fce00078e0a04 */
.L_x_12019:
[----:B------:R-:W-:Y:S01]  /*1b580*/  IMAD R5, R2, 0x40, R3 ;  /* 0x0000004002057824 */ /* 0x000fe200078e0203 */
[----:B------:R-:W-:Y:S01]  /*1b590*/  SHFL.IDX PT, R24, R10, RZ, 0x1c1f ;  /* 0x001c1fff0a187589 */ /* 0x000fe200000e0000 */
[----:B------:R-:W-:Y:S01]  /*1b5a0*/  IMAD R6, R8, 0x40, R15 ;  /* 0x0000004008067824 */ /* 0x000fe200078e020f */
[----:B------:R-:W-:Y:S01]  /*1b5b0*/  LOP3.LUT P0, RZ, R30, 0x3, RZ, 0xc0, !PT ;  /* 0x000000031eff7812 */ /* 0x000fe2000780c0ff */
[----:B------:R-:W-:Y:S01]  /*1b5c0*/  IMAD.WIDE R28, R5, 0x2, R28 ;  /* 0x00000002051c7825 */ /* 0x000fe200078e021c */
[----:B------:R-:W0:Y:S01]  /*1b5d0*/  SHFL.IDX PT, R25, R7, RZ, 0x1c1f ;  /* 0x001c1fff07197589 */ /* 0x000e2200000e0000 */
[----:B------:R-:W1:Y:S01]  /*1b5e0*/  @P2 LDC R39, c[0x0][0xbec] ;  /* 0x0002fb00ff272b82 */ /* 0x000e620000000800 */
[----:B------:R-:W-:Y:S01]  /*1b5f0*/  ULDC.64 UR4, c[0x0][0xaa0] ;  /* 0x0002a80000047ab9 */ /* 0x000fe20000000a00 */
[----:B------:R-:W-:Y:S01]  /*1b600*/  IMAD.IADD R6, R6, 0x1, R60 ;  /* 0x0000000106067824 */ /* 0x000fe200078e023c */
[----:B------:R-:W-:Y:S01]  /*1b610*/  SHFL.IDX PT, R26, R10, 0x1, 0x1c1f ;  /* 0x003c1f000a1a7f89 */ /* 0x000fe200000e0000 */
[----:B-----5:R-:W-:Y:S01]  /*1b620*/  IMAD R37, R9, R34, RZ ;  /* 0x0000002209257224 */ /* 0x020fe200078e02ff */
[----:B------:R-:W-:Y:S01]  /*1b630*/  IADD3 R9, P3, R28, 0x1800, RZ ;  /* 0x000018001c097810 */ /* 0x000fe20007f7e0ff */
[----:B------:R-:W-:Y:S01]  /*1b640*/  VIADD R4, R6, 0x8 ;  /* 0x0000000806047836 */ /* 0x000fe20000000000 */
[----:B------:R-:W2:Y:S01]  /*1b650*/  SHFL.IDX PT, R27, R7, 0x1, 0x1c1f ;  /* 0x003c1f00071b7f89 */ /* 0x000ea200000e0000 */
        /* <DEDUP_REMOVED lines=8> */
[----:B0-----:R0:W-:Y:S01]  /*1b6e0*/  @!P1 ST.E desc[UR44][R24.64], R56 ;  /* 0x0000003818009985 */ /* 0x0011e2000c10192c */
        /* <DEDUP_REMOVED lines=8> */
[----:B------:R-:W3:Y:S04]  /*1b770*/  LD.E.128 R4, desc[UR44][R4.64] ;  /* 0x0000002c04047980 */ /* 0x000ee8000c101d00 */
[----:B------:R-:W4:Y:S04]  /*1b780*/  LD.E.128 R8, desc[UR44][R8.64] ;  /* 0x0000002c08087980 */ /* 0x000f28000c101d00 */
[----:B------:R-:W4:Y:S01]  /*1b790*/  LD.E.128 R12, desc[UR44][R12.64] ;  /* 0x0000002c0c0c7980 */ /* 0x000f22000c101d00 */
[----:B------:R-:W-:-:S04]  /*1b7a0*/  IADD3 R31, P0, R28, 0x4800, RZ ;  /* 0x000048001c1f7810 */ /* 0x000fc80007f1e0ff */
[----:B------:R-:W-:Y:S01]  /*1b7b0*/  LOP3.LUT R28, R31, 0x380, RZ, 0xc0, !PT ;  /* 0x000003801f1c7812 */ /* 0x000fe200078ec0ff */
[----:B0-----:R-:W-:Y:S02]  /*1b7c0*/  IMAD.X R25, RZ, RZ, R29, P0 ;  /* 0x000000ffff197224 */ /* 0x001fe400000e061d */
[----:B------:R-:W-:Y:S01]  /*1b7d0*/  IMAD R29, R33, UR4, RZ ;  /* 0x00000004211d7c24 */ /* 0x000fe2000f8e02ff */
[----:B------:R-:W-:Y:S01]  /*1b7e0*/  SHF.R.U64 R24, R28, 0x3, RZ ;  /* 0x000000031c187819 */ /* 0x000fe200000012ff */
[----:B------:R-:W0:Y:S03]  /*1b7f0*/  @P2 LDC R33, c[0x0][0xbf0] ;  /* 0x0002fc00ff212b82 */ /* 0x000e260000000800 */
[----:B------:R-:W-:Y:S01]  /*1b800*/  LOP3.LUT R24, R24, R31, RZ, 0x3c, !PT ;  /* 0x0000001f18187212 */ /* 0x000fe200078e3cff */
[C---:B------:R-:W-:Y:S02]  /*1b810*/  IMAD R31, R32.reuse, UR5, R29 ;  /* 0x00000005201f7c24 */ /* 0x040fe4000f8e021d */
[----:B------:R-:W-:Y:S01]  /*1b820*/  IMAD.WIDE.U32 R28, R32, UR4, RZ ;  /* 0x00000004201c7c25 */ /* 0x000fe2000f8e00ff */
[----:B------:R-:W-:-:S02]  /*1b830*/  ULDC.64 UR4, c[0x0][0xae8] ;  /* 0x0002ba0000047ab9 */ /* 0x000fc40000000a00 */
[----:B--2---:R-:W5:Y:S01]  /*1b840*/  LD.E.128 R24, desc[UR44][R24.64] ;  /* 0x0000002c18187980 */ /* 0x004f62000c101d00 */
[----:B------:R-:W-:Y:S02]  /*1b850*/  IMAD R30, R21, 0x30, R2 ;  /* 0x00000030151e7824 */ /* 0x000fe400078e0202 */
[----:B------:R-:W-:Y:S01]  /*1b860*/  IMAD R20, R38, UR4, RZ ;  /* 0x0000000426147c24 */ /* 0x000fe2000f8e02ff */
[----:B------:R-:W-:Y:S01]  /*1b870*/  @!PT LDS RZ, [RZ] ;  /* 0x00000000fffff984 */ /* 0x000fe20000000800 */
[----:B------:R-:W-:Y:S01]  /*1b880*/  @!PT LDS RZ, [RZ] ;  /* 0x00000000fffff984 */ /* 0x000fe20000000800 */
[----:B------:R-:W-:Y:S01]  /*1b890*/  @!PT LDS RZ, [RZ] ;  /* 0x00000000fffff984 */ /* 0x000fe20000000800 */
[----:B------:R-:W-:Y:S01]  /*1b8a0*/  @!PT LDS RZ, [RZ] ;  /* 0x00000000fffff984 */ /* 0x000fe20000000800 */
[----:B------:R2:W-:Y:S06]  /*1b8b0*/  MEMBAR.ALL.CTA ;  /* 0x0000000000007992 */ /* 0x0005ec0000008000 */
[----:B--2---:R-:W2:Y:S01]  /*1b8c0*/  FENCE.VIEW.ASYNC.S ;  /* 0x00000000000073c6 */ /* 0x004ea20000000000 */
[----:B------:R-:W-:-:S02]  /*1b8d0*/  IMAD.IADD R29, R29, 0x1, R31 ;  /* 0x000000011d1d7824 */ /* 0x000fc400078e021f */
[----:B------:R-:W-:Y:S02]  /*1b8e0*/  IMAD.IADD R32, R60, 0x1, R30 ;  /* 0x000000013c207824 */ /* 0x000fe400078e021e */
[C---:B------:R-:W-:Y:S02]  /*1b8f0*/  IMAD R31, R62.reuse, UR5, R20 ;  /* 0x000000053e1f7c24 */ /* 0x040fe4000f8e0214 */
[----:B------:R-:W-:Y:S01]  /*1b900*/  IMAD.WIDE.U32 R20, R62, UR4, R28 ;  /* 0x000000043e147c25 */ /* 0x000fe2000f8e001c */
[----:B------:R-:W-:-:S03]  /*1b910*/  ULDC.64 UR4, c[0x0][0xaf0] ;  /* 0x0002bc0000047ab9 */ /* 0x000fc60000000a00 */
[----:B-1----:R-:W-:-:S04]  /*1b920*/  @P2 IMAD.HI.U32 R28, R32, R39, RZ ;  /* 0x00000027201c2227 */ /* 0x002fc800078e00ff */
[----:B------:R-:W-:Y:S01]  /*1b930*/  IMAD.MOV.U32 R29, RZ, RZ, R32 ;  /* 0x000000ffff1d7224 */ /* 0x000fe200078e0020 */
[----:B0-----:R-:W-:Y:S01]  /*1b940*/  @P2 SHF.R.U32.HI R29, RZ, R33, R28 ;  /* 0x00000021ff1d2219 */ /* 0x001fe2000001161c */
[----:B------:R-:W-:Y:S02]  /*1b950*/  IMAD.IADD R21, R21, 0x1, R31 ;  /* 0x0000000115157824 */ /* 0x000fe400078e021f */
[----:B------:R-:W-:Y:S01]  /*1b960*/  IMAD R30, R36, UR4, RZ ;  /* 0x00000004241e7c24 */ /* 0x000fe2000f8e02ff */
[----:B------:R-:W-:Y:S01]  /*1b970*/  SHF.R.S32.HI R28, RZ, 0x1f, R29 ;  /* 0x0000001fff1c7819 */ /* 0x000fe2000001141d */
[----:B------:R-:W-:-:S04]  /*1b980*/  IMAD.WIDE.U32 R20, R35, UR4, R20 ;  /* 0x0000000423147c25 */ /* 0x000fc8000f8e0014 */
[----:B------:R-:W-:Y:S01]  /*1b990*/  IMAD R31, R35, UR5, R30 ;  /* 0x00000005231f7c24 */ /* 0x000fe2000f8e021e */
[----:B------:R-:W-:Y:S01]  /*1b9a0*/  ULDC.64 UR4, c[0x0][0xae0] ;  /* 0x0002b80000047ab9 */ /* 0x000fe20000000a00 */
[----:B------:R-:W-:Y:S02]  /*1b9b0*/  IMAD.MOV R33, RZ, RZ, -R29 ;  /* 0x000000ffff217224 */ /* 0x000fe400078e0a1d */
[----:B------:R-:W-:Y:S02]  /*1b9c0*/  IMAD.IADD R21, R21, 0x1, R31 ;  /* 0x0000000115157824 */ /* 0x000fe400078e021f */
[----:B------:R-:W-:Y:S02]  /*1b9d0*/  IMAD R28, R28, UR4, RZ ;  /* 0x000000041c1c7c24 */ /* 0x000fe4000f8e02ff */
[----:B------:R-:W-:Y:S02]  /*1b9e0*/  IMAD R31, R34, R33, R32 ;  /* 0x00000021221f7224 */ /* 0x000fe400078e0220 */
[----:B------:R-:W-:-:S02]  /*1b9f0*/  IMAD R33, R29, UR5, R28 ;  /* 0x000000051d217c24 */ /* 0x000fc4000f8e021c */
[----:B------:R-:W-:Y:S01]  /*1ba00*/  IMAD.WIDE.U32 R20, R29, UR4, R20 ;  /* 0x000000041d147c25 */ /* 0x000fe2000f8e0014 */
[----:B------:R-:W-:Y:S01]  /*1ba10*/  SHF.R.S32.HI R28, RZ, 0x1f, R31 ;  /* 0x0000001fff1c7819 */ /* 0x000fe2000001141f */
[----:B------:R-:W-:Y:S02]  /*1ba20*/  ULDC.64 UR4, c[0x0][0xad8] ;  /* 0x0002b60000047ab9 */ /* 0x000fe40000000a00 */
        /* <DEDUP_REMOVED lines=8> */
[----:B------:R-:W-:Y:S01]  /*1bab0*/  ULDC UR4, c[0x0][0xac8] ;  /* 0x0002b20000047ab9 */ /* 0x000fe20000000800 */
[----:B------:R-:W-:Y:S02]  /*1bac0*/  VIADD R2, R34, 0x30 ;  /* 0x0000003022027836 */ /* 0x000fe40000000000 */
[----:B--2---:R-:W0:Y:S01]  /*1bad0*/  SHFL.IDX PT, R28, R32, RZ, 0x181f ;  /* 0x00181fff201c7589 */ /* 0x004e2200000e0000 */
[----:B------:R-:W-:Y:S01]  /*1bae0*/  LEA.HI.X R33, R20, UR5, R21, 0x1, P0 ;  /* 0x0000000514217c11 */ /* 0x000fe200080f0c15 */
[C---:B------:R-:W-:Y:S01]  /*1baf0*/  VIADD R20, R34.reuse, 0x60 ;  /* 0x0000006022147836 */ /* 0x040fe20000000000 */
[----:B------:R-:W-:Y:S01]  /*1bb00*/  ISETP.GE.AND P0, PT, R3, UR4, PT ;  /* 0x0000000403007c0c */ /* 0x000fe2000bf06270 */
[----:B------:R-:W1:Y:S03]  /*1bb10*/  SHFL.IDX PT, R30, R32, 0x1, 0x181f ;  /* 0x00381f00201e7f89 */ /* 0x000e6600000e0000 */
[-C--:B------:R-:W-:Y:S01]  /*1bb20*/  ISETP.GE.OR P1, PT, R34, R37.reuse, P0 ;  /* 0x000000252200720c */ /* 0x080fe20000726670 */
[----:B------:R-:W2:Y:S01]  /*1bb30*/  SHFL.IDX PT, R36, R32, 0x2, 0x181f ;  /* 0x00581f0020247f89 */ /* 0x000ea200000e0000 */
[-C--:B------:R-:W-:Y:S01]  /*1bb40*/  ISETP.GE.OR P2, PT, R2, R37.reuse, P0 ;  /* 0x000000250200720c */ /* 0x080fe20000746670 */
[----:B------:R-:W-:Y:S01]  /*1bb50*/  VIADD R2, R17, 0x13220 ;  /* 0x0001322011027836 */ /* 0x000fe20000000000 */
[----:B------:R-:W-:Y:S01]  /*1bb60*/  ISETP.GE.OR P3, PT, R20, R37, P0 ;  /* 0x000000251400720c */ /* 0x000fe20000766670 */
[----:B------:R-:W2:Y:S03]  /*1bb70*/  SHFL.IDX PT, R21, R33, RZ, 0x181f ;  /* 0x00181fff21157589 */ /* 0x000ea600000e0000 */
[----:B------:R-:W-:Y:S01]  /*1bb80*/  PRMT R2, RZ, 0x654, R2 ;  /* 0x00000654ff027816 */ /* 0x000fe20000000002 */
[----:B------:R-:W2:Y:S03]  /*1bb90*/  SHFL.IDX PT, R29, R33, 0x1, 0x181f ;  /* 0x00381f00211d7f89 */ /* 0x000ea600000e0000 */
[----:B------:R1:W-:Y:S01]  /*1bba0*/  SYNCS.ARRIVE.TRANS64.RED.A1T0 RZ, [R2+URZ], RZ ;  /* 0x000000ff02ff79a7 */ /* 0x0003e2000810043f */
[----:B------:R-:W2:Y:S01]  /*1bbb0*/  SHFL.IDX PT, R31, R33, 0x2, 0x181f ;  /* 0x00581f00211f7f89 */ /* 0x000ea200000e0000 */
[----:B0-----:R-:W-:-:S03]  /*1bbc0*/  @!P1 LEA R20, P4, R3, R28, 0x1 ;  /* 0x0000001c03149211 */ /* 0x001fc600078808ff */
[----:B------:R-:W0:Y:S01]  /*1bbd0*/  SHFL.IDX PT, R32, R32, 0x3, 0x181f ;  /* 0x00781f0020207f89 */ /* 0x000e2200000e0000 */
[----:B-1----:R-:W-:Y:S01]  /*1bbe0*/  VIADD R2, R34, 0x90 ;  /* 0x0000009022027836 */ /* 0x002fe20000000000 */
[C---:B------:R-:W-:Y:S02]  /*1bbf0*/  @!P2 LEA R28, P5, R3.reuse, R30, 0x1 ;  /* 0x0000001e031ca211 */ /* 0x040fe400078a08ff */
[----:B------:R-:W1:Y:S01]  /*1bc00*/  SHFL.IDX PT, R33, R33, 0x3, 0x181f ;  /* 0x00781f0021217f89 */ /* 0x000e6200000e0000 */
[C---:B--2---:R-:W-:Y:S02]  /*1bc10*/  @!P3 LEA R30, P6, R3.reuse, R36, 0x1 ;  /* 0x00000024031eb211 */ /* 0x044fe400078c08ff */
[----:B------:R-:W-:Y:S02]  /*1bc20*/  ISETP.GE.OR P0, PT, R2, R37, P0 ;  /* 0x000000250200720c */ /* 0x000fe40000706670 */
[C-C-:B------:R-:W-:Y:S02]  /*1bc30*/  @!P1 LEA.HI.X R21, R3.reuse, R21, R0.reuse, 0x1, P4 ;  /* 0x0000001503159211 */ /* 0x140fe400020f0c00 */
[----:B------:R-:W-:-:S02]  /*1bc40*/  @!P2 LEA.HI.X R29, R3, R29, R0, 0x1, P5 ;  /* 0x0000001d031da211 */ /* 0x000fc400028f0c00 */
[----:B------:R-:W-:Y:S01]  /*1bc50*/  @!P3 LEA.HI.X R31, R3, R31, R0, 0x1, P6 ;  /* 0x0000001f031fb211 */ /* 0x000fe200030f0c00 */
[----:B---3--:R3:W-:Y:S04]  /*1bc60*/  @!P1 ST.E.128 desc[UR44][R20.64], R4 ;  /* 0x0000000414009985 */ /* 0x0087e8000c101d2c */
[----:B----4-:R3:W-:Y:S04]  /*1bc70*/  @!P2 ST.E.128 desc[UR44][R28.64], R8 ;  /* 0x000000081c00a985 */ /* 0x0107e8000c101d2c */
[----:B------:R3:W-:Y:S01]  /*1bc80*/  @!P3 ST.E.128 desc[UR44][R30.64], R12 ;  /* 0x0000000c1e00b985 */ /* 0x0007e2000c101d2c */
[----:B01----:R-:W-:Y:S05]  /*1bc90*/  @P0 BRA `(.L_x_12020) ;  /* 0x0000000800480947 */ /* 0x003fea0003800000 */
[----:B------:R-:W-:-:S04]  /*1bca0*/  LEA R2, P0, R3, R32, 0x1 ;  /* 0x0000002003027211 */ /* 0x000fc800078008ff */
[----:B------:R-:W-:-:S05]  /*1bcb0*/  LEA.HI.X R3, R3, R33, R0, 0x1, P0 ;  /* 0x0000002103037211 */ /* 0x000fca00000f0c00 */
[----:B-----5:R0:W-:Y:S01]  /*1bcc0*/  ST.E.128 desc[UR44][R2.64], R24 ;  /* 0x0000001802007985 */ /* 0x0201e2000c101d2c */
[----:B------:R-:W-:Y:S05]  /*1bcd0*/  BRA `(.L_x_12020) ;  /* 0x0000000800387947 */ /* 0x000fea0003800000 */
.L_x_12018:
[----:B------:R-:W2:Y:S01]  /*1bce0*/  LDL R11, [R1+0x58] ;  /* 0x00005800010b7983 */ /* 0x000ea20000100800 */
[----:B------:R-:W-:Y:S01]  /*1bcf0*/  ULDC.64 UR4, c[0x0][0xc00] ;  /* 0x0003000000047ab9 */ /* 0x000fe20000000a00 */
[----:B0-----:R-:W2:Y:S01]  /*1bd00*/  LDC.64 R4, c[0x0][0xc00] ;  /* 0x00030000ff047b82 */ /* 0x001ea20000000a00 */
[----:B------:R-:W-:Y:S01]  /*1bd10*/  ISETP.NE.U32.AND P0, PT, RZ, UR4, PT ;  /* 0x00000004ff007c0c */ /* 0x000fe2000bf05070 */
[----:B------:R-:W-:-:S03]  /*1bd20*/  IMAD.MOV.U32 R9, RZ, RZ, RZ ;  /* 0x000000ffff097224 */ /* 0x000fc600078e00ff */
[----:B------:R-:W-:Y:S01]  /*1bd30*/  ISETP.NE.AND.EX P0, PT, RZ, UR5, PT, P0 ;  /* 0x00000005ff007c0c */ /* 0x000fe2000bf05300 */
[----:B------:R-:W-:Y:S02]  /*1bd40*/  ULDC.64 UR4, c[0x0][0xc08] ;  /* 0x0003020000047ab9 */ /* 0x000fe40000000a00 */
[----:B------:R-:W-:Y:S01]  /*1bd50*/  ISETP.NE.U32.AND P1, PT, RZ, UR4, PT ;  /* 0x00000004ff007c0c */ /* 0x000fe2000bf25070 */
[----:B------:R-:W0:Y:S03]  /*1bd60*/  LDC R27, c[0x0][0xbe8] ;  /* 0x0002fa00ff1b7b82 */ /* 0x000e260000000800 */
[----:B------:R-:W-:-:S13]  /*1bd70*/  ISETP.NE.AND.EX P1, PT, RZ, UR5, PT, P1 ;  /* 0x00000005ff007c0c */ /* 0x000fda000bf25310 */
[----:B------:R-:W3:Y:S01]  /*1bd80*/  @P1 LDC.64 R6, c[0x0][0xc08] ;  /* 0x00030200ff061b82 */ /* 0x000ee20000000a00 */
[----:B------:R-:W-:Y:S02]  /*1bd90*/  ULDC UR4, c[0x0][0xa88] ;  /* 0x0002a20000047ab9 */ /* 0x000fe40000000800 */
[----:B------:R-:W-:Y:S02]  /*1bda0*/  IMAD.U32 R8, RZ, RZ, UR4 ;  /* 0x00000004ff087e24 */ /* 0x000fe4000f8e00ff */
[----:B--2---:R-:W-:-:S04]  /*1bdb0*/  IMAD.WIDE R4, R11, 0x4, R4 ;  /* 0x000000040b047825 */ /* 0x004fc800078e0204 */
[----:B---3--:R-:W-:Y:S01]  /*1bdc0*/  @P1 IMAD.WIDE R6, R11, 0x4, R6 ;  /* 0x000000040b061825 */ /* 0x008fe200078e0206 */
[----:B------:R2:W5:Y:S04]  /*1bdd0*/  @P0 LDG.E R9, desc[UR44][R4.64] ;  /* 0x0000002c04090981 */ /* 0x000568000c1e1900 */
[----:B------:R2:W5:Y:S01]  /*1bde0*/  @P1 LDG.E R8, desc[UR44][R6.64] ;  /* 0x0000002c06081981 */ /* 0x000562000c1e1900 */
[----:B0-----:R-:W-:Y:S02]  /*1bdf0*/  ISETP.NE.AND P2, PT, R27, 0x1, PT ;  /* 0x000000011b00780c */ /* 0x001fe40003f45270 */
[----:B------:R-:W-:Y:S02]  /*1be00*/  ISETP.GE.AND P3, PT, R30, 0xc0, PT ;  /* 0x000000c01e00780c */ /* 0x000fe40003f66270 */
[----:B------:R-:W-:-:S09]  /*1be10*/  SHF.R.S32.HI R10, RZ, 0x1f, R11 ;  /* 0x0000001fff0a7819 */ /* 0x000fd2000001140b */
[----:B------:R-:W0:Y:S01]  /*1be20*/  @P2 LDC R26, c[0x0][0xbec] ;  /* 0x0002fb00ff1a2b82 */ /* 0x000e220000000800 */
[----:B--2---:R-:W-:Y:S05]  /*1be30*/  @P1 BRA `(.L_x_12021) ;  /* 0x0000000000101947 */ /* 0x004fea0003800000 */
[----:B------:R-:W-:Y:S05]  /*1be40*/  @!P0 BRA `(.L_x_12021) ;  /* 0x00000000000c8947 */ /* 0x000fea0003800000 */
[----:B------:R-:W2:Y:S04]  /*1be50*/  LDG.E R7, desc[UR44][R4.64] ;  /* 0x0000002c04077981 */ /* 0x000ea8000c1e1900 */
[----:B-----5:R-:W2:Y:S02]  /*1be60*/  LDG.E R8, desc[UR44][R4.64+0x4] ;  /* 0x0000042c04087981 */ /* 0x020ea4000c1e1900 */
[----:B--2---:R-:W-:-:S07]  /*1be70*/  IMAD.IADD R8, R8, 0x1, -R7 ;  /* 0x0000000108087824 */ /* 0x004fce00078e0a07 */
.L_x_12021:
        /* <DEDUP_REMOVED lines=9> */
[----:B------:R-:W-:Y:S01]  /*1bf10*/  IADD3 R13, R28, -0x80, R50 ;  /* 0xffffff801c0d7810 */ /* 0x000fe20007ffe032 */
        /* <DEDUP_REMOVED lines=36> */
.L_x_12023:
[----:B------:R-:W-:Y:S05]  /*1c160*/  BSYNC B1 ;  /* 0x0000000000017941 */ /* 0x000fea0003800000 */
.L_x_12022:
[----:B------:R-:W3:Y:S01]  /*1c170*/  @P2 LDC R11, c[0x0][0xbf0] ;  /* 0x0002fc00ff0b2b82 */ /* 0x000ee20000000800 */
[----:B------:R-:W-:Y:S01]  /*1c180*/  ULDC.64 UR4, c[0x0][0xaa0] ;  /* 0x0002a80000047ab9 */ /* 0x000fe20000000a00 */
[----:B------:R-:W-:Y:S02]  /*1c190*/  IMAD R21, R21, 0x30, R2 ;  /* 0x0000003015157824 */ /* 0x000fe400078e0202 */
[----:B------:R-:W-:Y:S02]  /*1c1a0*/  IMAD R4, R12, UR4, RZ ;  /* 0x000000040c047c24 */ /* 0x000fe4000f8e02ff */
[----:B------:R-:W-:Y:S02]  /*1c1b0*/  IMAD.IADD R21, R28, 0x1, R21 ;  /* 0x000000011c157824 */ /* 0x000fe400078e0215 */
[C---:B--2---:R-:W-:Y:S02]  /*1c1c0*/  IMAD R7, R9.reuse, UR5, R4 ;  /* 0x0000000509077c24 */ /* 0x044fe4000f8e0204 */
[----:B------:R-:W-:Y:S01]  /*1c1d0*/  IMAD.WIDE.U32 R4, R9, UR4, RZ ;  /* 0x0000000409047c25 */ /* 0x000fe2000f8e00ff */
[----:B------:R-:W-:-:S03]  /*1c1e0*/  ULDC.64 UR4, c[0x0][0xae8] ;  /* 0x0002ba0000047ab9 */ /* 0x000fc60000000a00 */
[----:B------:R-:W-:Y:S02]  /*1c1f0*/  IMAD R6, R14, UR4, RZ ;  /* 0x000000040e067c24 */ /* 0x000fe4000f8e02ff */
[----:B------:R-:W-:Y:S02]  /*1c200*/  IMAD.IADD R5, R5, 0x1, R7 ;  /* 0x0000000105057824 */ /* 0x000fe400078e0207 */
[----:B------:R-:W-:Y:S02]  /*1c210*/  IMAD R9, R29, UR5, R6 ;  /* 0x000000051d097c24 */ /* 0x000fe4000f8e0206 */
[----:B0-----:R-:W-:-:S04]  /*1c220*/  @P2 IMAD.HI.U32 R6, R21, R26, RZ ;  /* 0x0000001a15062227 */ /* 0x001fc800078e00ff */
[----:B------:R-:W-:Y:S01]  /*1c230*/  IMAD.WIDE.U32 R4, R29, UR4, R4 ;  /* 0x000000041d047c25 */ /* 0x000fe2000f8e0004 */
[----:B------:R-:W-:-:S03]  /*1c240*/  ULDC.64 UR4, c[0x0][0xaf0] ;  /* 0x0002bc0000047ab9 */ /* 0x000fc60000000a00 */
[----:B------:R-:W-:Y:S01]  /*1c250*/  IMAD.MOV.U32 R7, RZ, RZ, R21 ;  /* 0x000000ffff077224 */ /* 0x000fe200078e0015 */
[----:B---3--:R-:W-:Y:S01]  /*1c260*/  @P2 SHF.R.U32.HI R7, RZ, R11, R6 ;  /* 0x0000000bff072219 */ /* 0x008fe20000011606 */
        /* <DEDUP_REMOVED lines=21> */
[----:B------:R-:W-:Y:S01]  /*1c3c0*/  IMAD R27, R8, R27, RZ ;  /* 0x0000001b081b7224 */ /* 0x000fe200078e02ff */
[----:B------:R-:W-:Y:S01]  /*1c3d0*/  ULDC UR4, c[0x0][0xac8] ;  /* 0x0002b20000047ab9 */ /* 0x000fe20000000800 */
[----:B------:R-:W-:Y:S01]  /*1c3e0*/  IMAD.IADD R24, R2, 0x1, R28 ;  /* 0x0000000102187824 */ /* 0x000fe200078e021c */
[----:B------:R-:W-:Y:S01]  /*1c3f0*/  LEA.HI.X R10, R4, UR5, R5, 0x1, P0 ;  /* 0x00000005040a7c11 */ /* 0x000fe200080f0c05 */
[----:B------:R-:W0:Y:S01]  /*1c400*/  SHFL.IDX PT, R8, R6, RZ, 0x181f ;  /* 0x00181fff06087589 */ /* 0x000e2200000e0000 */
[----:B------:R-:W-:Y:S01]  /*1c410*/  ISETP.GE.AND P0, PT, R3, UR4, PT ;  /* 0x0000000403007c0c */ /* 0x000fe2000bf06270 */
[C---:B------:R-:W-:Y:S02]  /*1c420*/  VIADD R2, R24.reuse, 0x30 ;  /* 0x0000003018027836 */ /* 0x040fe40000000000 */
[----:B------:R-:W2:Y:S01]  /*1c430*/  SHFL.IDX PT, R12, R6, 0x1, 0x181f ;  /* 0x00381f00060c7f89 */ /* 0x000ea200000e0000 */
[C---:B------:R-:W-:Y:S01]  /*1c440*/  VIADD R4, R24.reuse, 0x60 ;  /* 0x0000006018047836 */ /* 0x040fe20000000000 */
[CC--:B------:R-:W-:Y:S01]  /*1c450*/  ISETP.GE.OR P3, PT, R24.reuse, R27.reuse, P0 ;  /* 0x0000001b1800720c */ /* 0x0c0fe20000766670 */
[----:B------:R-:W-:Y:S01]  /*1c460*/  VIADD R5, R24, 0x90 ;  /* 0x0000009018057836 */ /* 0x000fe20000000000 */
[----:B------:R-:W3:Y:S01]  /*1c470*/  SHFL.IDX PT, R14, R6, 0x2, 0x181f ;  /* 0x00581f00060e7f89 */ /* 0x000ee200000e0000 */
[----:B------:R-:W-:-:S02]  /*1c480*/  ISETP.GE.OR P2, PT, R2, R27, P0 ;  /* 0x0000001b0200720c */ /* 0x000fc40000746670 */
[-C--:B------:R-:W-:Y:S01]  /*1c490*/  ISETP.GE.OR P1, PT, R4, R27.reuse, P0 ;  /* 0x0000001b0400720c */ /* 0x080fe20000726670 */
[----:B------:R-:W4:Y:S01]  /*1c4a0*/  SHFL.IDX PT, R7, R10, RZ, 0x181f ;  /* 0x00181fff0a077589 */ /* 0x000f2200000e0000 */
[----:B------:R-:W-:-:S03]  /*1c4b0*/  ISETP.GE.OR P0, PT, R5, R27, P0 ;  /* 0x0000001b0500720c */ /* 0x000fc60000706670 */
[----:B------:R2:W5:Y:S04]  /*1c4c0*/  SHFL.IDX PT, R20, R6, 0x3, 0x181f ;  /* 0x00781f0006147f89 */ /* 0x00056800000e0000 */
[----:B------:R-:W1:Y:S04]  /*1c4d0*/  SHFL.IDX PT, R9, R10, 0x1, 0x181f ;  /* 0x00381f000a097f89 */ /* 0x000e6800000e0000 */
[----:B------:R-:W1:Y:S01]  /*1c4e0*/  SHFL.IDX PT, R11, R10, 0x2, 0x181f ;  /* 0x00581f000a0b7f89 */ /* 0x000e6200000e0000 */
[----:B0-----:R-:W-:-:S03]  /*1c4f0*/  @!P3 LEA R4, P6, R3, R8, 0x1 ;  /* 0x000000080304b211 */ /* 0x001fc600078c08ff */
[----:B------:R-:W0:Y:S01]  /*1c500*/  SHFL.IDX PT, R13, R10, 0x3, 0x181f ;  /* 0x00781f000a0d7f89 */ /* 0x000e2200000e0000 */
[C---:B--2---:R-:W-:Y:S02]  /*1c510*/  @!P2 LEA R6, P5, R3.reuse, R12, 0x1 ;  /* 0x0000000c0306a211 */ /* 0x044fe400078a08ff */
[C---:B---3--:R-:W-:Y:S02]  /*1c520*/  @!P1 LEA R8, P4, R3.reuse, R14, 0x1 ;  /* 0x0000000e03089211 */ /* 0x048fe400078808ff */
[C---:B----4-:R-:W-:Y:S02]  /*1c530*/  @!P3 LEA.HI.X R5, R3.reuse, R7, R0, 0x1, P6 ;  /* 0x000000070305b211 */ /* 0x050fe400030f0c00 */
[----:B-----5:R-:W-:-:S03]  /*1c540*/  @!P0 LEA R2, P6, R3, R20, 0x1 ;  /* 0x0000001403028211 */ /* 0x020fc600078c08ff */
[----:B------:R2:W-:Y:S01]  /*1c550*/  @!P3 ST.E.128 desc[UR44][R4.64], RZ ;  /* 0x000000ff0400b985 */ /* 0x0005e2000c101d2c */
[C-C-:B-1----:R-:W-:Y:S02]  /*1c560*/  @!P2 LEA.HI.X R7, R3.reuse, R9, R0.reuse, 0x1, P5 ;  /* 0x000000090307a211 */ /* 0x142fe400028f0c00 */
[----:B------:R-:W-:-:S03]  /*1c570*/  @!P1 LEA.HI.X R9, R3, R11, R0, 0x1, P4 ;  /* 0x0000000b03099211 */ /* 0x000fc600020f0c00 */
[----:B------:R2:W-:Y:S01]  /*1c580*/  @!P2 ST.E.128 desc[UR44][R6.64], RZ ;  /* 0x000000ff0600a985 */ /* 0x0005e2000c101d2c */
[----:B0-----:R-:W-:-:S03]  /*1c590*/  @!P0 LEA.HI.X R3, R3, R13, R0, 0x1, P6 ;  /* 0x0000000d03038211 */ /* 0x001fc600030f0c00 */
[----:B------:R2:W-:Y:S04]  /*1c5a0*/  @!P1 ST.E.128 desc[UR44][R8.64], RZ ;  /* 0x000000ff08009985 */ /* 0x0005e8000c101d2c */
[----:B------:R2:W-:Y:S02]  /*1c5b0*/  @!P0 ST.E.128 desc[UR44][R2.64], RZ ;  /* 0x000000ff02008985 */ /* 0x0005e4000c101d2c */
.L_x_12020:
[----:B------:R-:W-:Y:S05]  /*1c5c0*/  BSYNC B0 ;  /* 0x0000000000007941 */ /* 0x000fea0003800000 */
.L_x_12017:
[----:B------:R-:W4:Y:S01]  /*1c5d0*/  LDL R0, [R1+0x4c] ;  /* 0x00004c0001007983 */ /* 0x000f220000100800 */
[----:B------:R-:W-:Y:S02]  /*1c5e0*/  ULDC UR4, c[0x0][0xc3c] ;  /* 0x00030f0000047ab9 */ /* 0x000fe40000000800 */
[----:B----4-:R-:W-:-:S13]  /*1c5f0*/  ISETP.GE.AND P0, PT, R0, UR4, PT ;  /* 0x0000000400007c0c */ /* 0x010fda000bf06270 */
[----:B------:R-:W-:Y:S05]  /*1c600*/  @!P0 BRA `(.L_x_12024) ;  /* 0xfffffe4800588947 */ /* 0x000fea000383ffff */
[----:B------:R-:W-:Y:S05]  /*1c610*/  BRA `(.L_x_11850) ;  /* 0x0000006400f47947 */ /* 0x000fea0003800000 */
.L_x_11848:
[----:B------:R-:W-:-:S08]  /*1c620*/  NOP ;  /* 0x0000000000007918 */ /* 0x000fd00000000000 */
[----:B0-----:R-:W0:-:S00]  /*1c630*/  USETMAXREG.DEALLOC.CTAPOOL 0x20 ;  /* 0x00000020000079c8 */ /* 0x001e0000080e0500 */
        /* <DEDUP_REMOVED lines=11> */
[----:B------:R-:W1:Y:S01]  /*1c6f0*/  LDS.128 R16, [UR4+0x132d0] ;  /* 0x0132d004ff107984 */ /* 0x000e620008000c00 */
[----:B------:R-:W-:Y:S06]  /*1c700*/  BAR.ARV 0x4, 0x200 ;  /* 0x0108000000007b1d */ /* 0x000fec0000002000 */
[----:B------:R-:W-:Y:S05]  /*1c710*/  BRA `(.L_x_12026) ;  /* 0x0000000800887947 */ /* 0x000fea0003800000 */
.L_x_12025:
        /* <DEDUP_REMOVED lines=42> */
.L_x_12031:
        /* <DEDUP_REMOVED lines=12> */
.L_x_12030:
[----:B------:R-:W-:Y:S05]  /*1ca80*/  BSYNC B0 ;  /* 0x0000000000007941 */ /* 0x000fea0003800000 */
.L_x_12029:
        /* <DEDUP_REMOVED lines=20> */
[----:B------:R-:W-:Y:S02]  /*1cbd0*/  IMAD.MOV.U32 R6, RZ, RZ, R9 ;  /* 0x000000ffff067224 */ /* 0x000fe400078e0009 */
[----:B------:R-:W-:-:S07]  /*1cbe0*/  IMAD.MOV.U32 R9, RZ, RZ, R3 ;  /* 0x000000ffff097224 */ /* 0x000fce00078e0003 */
.L_x_12027:
        /* <DEDUP_REMOVED lines=21> */
.L_x_12032:
[----:B-1----:R-:W-:Y:S01]  /*1cd40*/  IMAD R16, R16, UR5, R9 ;  /* 0x0000000510107c24 */ /* 0x002fe2000f8e0209 */
[----:B0-----:R-:W-:Y:S01]  /*1cd50*/  IABS R6, R4 ;  /* 0x0000000400067213 */ /* 0x001fe20000000000 */
[----:B------:R-:W-:Y:S02]  /*1cd60*/  IMAD R11, R15, R8, RZ ;  /* 0x000000080f0b7224 */ /* 0x000fe400078e02ff */
[----:B------:R-:W-:Y:S01]  /*1cd70*/  IMAD.MOV.U32 R2, RZ, RZ, RZ ;  /* 0x000000ffff027224 */ /* 0x000fe200078e00ff */
[----:B------:R-:W-:Y:S01]  /*1cd80*/  IADD3 R9, -R16, UR6, RZ ;  /* 0x0000000610097c10 */ /* 0x000fe2000fffe1ff */
        /* <DEDUP_REMOVED lines=50> */
.L_x_12028:
[----:B------:R-:W-:Y:S02]  /*1d0b0*/  IMAD.MOV.U32 R17, RZ, RZ, RZ ;  /* 0x000000ffff117224 */ /* 0x000fe400078e00ff */
[----:B------:R-:W-:Y:S02]  /*1d0c0*/  IMAD.U32 R16, RZ, RZ, UR6 ;  /* 0x00000006ff107e24 */ /* 0x000fe4000f8e00ff */
[----:B------:R-:W-:-:S07]  /*1d0d0*/  IMAD.MOV.U32 R18, RZ, RZ, RZ ;  /* 0x000000ffff127224 */ /* 0x000fce00078e00ff */
.L_x_12033:
[----:B------:R-:W-:-:S13]  /*1d0e0*/  ISETP.NE.AND P0, PT, R5, RZ, PT ;  /* 0x000000ff0500720c */ /* 0x000fda0003f05270 */
[----:B------:R-:W0:Y:S01]  /*1d0f0*/  @!P0 S2R R3, SR_CgaCtaId ;  /* 0x0000000000038919 */ /* 0x000e220000008800 */
[----:B------:R-:W-:-:S04]  /*1d100*/  @!P0 MOV R0, 0x400 ;  /* 0x0000040000008802 */ /* 0x000fc80000000f00 */
[----:B0-----:R-:W-:-:S05]  /*1d110*/  @!P0 LEA R0, R3, R0, 0x18 ;  /* 0x0000000003008211 */ /* 0x001fca00078ec0ff */
[----:B------:R0:W-:Y:S01]  /*1d120*/  @!P0 STS.128 [R0+0x132d0], R16 ;  /* 0x0132d01000008388 */ /* 0x0001e20000000c00 */
[----:B------:R-:W-:Y:S06]  /*1d130*/  BAR.ARV 0x5, 0x200 ;  /* 0x0148000000007b1d */ /* 0x000fec0000002000 */
.L_x_12026:
[----:B------:R2:W-:Y:S01]  /*1d140*/  STL [R1+0x48], RZ ;  /* 0x000048ff01007387 */ /* 0x0005e20000100800 */
[----:B------:R-:W-:Y:S01]  /*1d150*/  ULDC UR4, c[0x0][0xc3c] ;  /* 0x00030f0000047ab9 */ /* 0x000fe20000000800 */
[----:B------:R-:W-:Y:S01]  /*1d160*/  IMAD.MOV.U32 R29, RZ, RZ, 0x1 ;  /* 0x00000001ff1d7424 */ /* 0x000fe200078e00ff */
[----:B-1----:R-:W-:Y:S01]  /*1d170*/  ISETP.GE.AND P0, PT, R19, UR4, PT ;  /* 0x0000000413007c0c */ /* 0x002fe2000bf06270 */
[----:B------:R-:W-:-:S12]  /*1d180*/  IMAD.MOV.U32 R27, RZ, RZ, RZ ;  /* 0x000000ffff1b7224 */ /* 0x000fd800078e00ff */
[----:B--2---:R-:W-:Y:S05]  /*1d190*/  @P0 BRA `(.L_x_12034) ;  /* 0x00000058001c0947 */ /* 0x004fea0003800000 */
[----:B------:R-:W2:Y:S01]  /*1d1a0*/  LDL R10, [R1+0x38] ;  /* 0x00003800010a7983 */ /* 0x000ea20000100800 */
[----:B------:R-:W1:Y:S01]  /*1d1b0*/  S2R R9, SR_TID.X ;  /* 0x0000000000097919 */ /* 0x000e620000002100 */
[----:B------:R-:W3:Y:S01]  /*1d1c0*/  S2UR UR5, SR_CgaCtaId ;  /* 0x00000000000579c3 */ /* 0x000ee20000008800 */
[----:B------:R-:W-:Y:S01]  /*1d1d0*/  UMOV UR4, 0x400 ;  /* 0x0000040000047882 */ /* 0x000fe20000000000 */
[C---:B-1----:R-:W-:Y:S01]  /*1d1e0*/  IMAD.SHL.U32 R26, R9.reuse, 0x40, RZ ;  /* 0x00000040091a7824 */ /* 0x042fe200078e00ff */
[C---:B------:R-:W-:Y:S01]  /*1d1f0*/  LOP3.LUT R11, R9.reuse, 0x7f, RZ, 0xc0, !PT ;  /* 0x0000007f090b7812 */ /* 0x040fe200078ec0ff */
[C---:B------:R-:W-:Y:S01]  /*1d200*/  IMAD.SHL.U32 R2, R9.reuse, 0x10, RZ ;  /* 0x0000001009027824 */ /* 0x040fe200078e00ff */
[----:B------:R-:W-:Y:S01]  /*1d210*/  SHF.R.U32.HI R3, RZ, 0x1, R9 ;  /* 0x00000001ff037819 */ /* 0x000fe20000011609 */
[C---:B0-----:R-:W-:Y:S01]  /*1d220*/  IMAD.SHL.U32 R0, R9.reuse, 0x20, RZ ;  /* 0x0000002009007824 */ /* 0x041fe200078e00ff */
[----:B------:R-:W-:Y:S01]  /*1d230*/  LOP3.LUT R4, R26, 0x180, RZ, 0xc0, !PT ;  /* 0x000001801a047812 */ /* 0x000fe200078ec0ff */
[----:B------:R-:W-:Y:S01]  /*1d240*/  IMAD.SHL.U32 R8, R9, 0x2, RZ ;  /* 0x0000000209087824 */ /* 0x000fe200078e00ff */
[----:B------:R-:W-:Y:S01]  /*1d250*/  LOP3.LUT R7, R2, 0x1b0, RZ, 0xc0, !PT ;  /* 0x000001b002077812 */ /* 0x000fe200078ec0ff */
[----:B------:R-:W-:Y:S01]  /*1d260*/  IMAD.SHL.U32 R6, R11, 0x10, RZ ;  /* 0x000000100b067824 */ /* 0x000fe200078e00ff */
[----:B------:R-:W-:Y:S01]  /*1d270*/  LOP3.LUT R3, R4, 0x30, R3, 0xf8, !PT ;  /* 0x0000003004037812 */ /* 0x000fe200078ef803 */
[----:B------:R-:W-:Y:S01]  /*1d280*/  IMAD.SHL.U32 R4, R9, 0x8, RZ ;  /* 0x0000000809047824 */ /* 0x000fe200078e00ff */
[----:B------:R-:W-:-:S02]  /*1d290*/  LOP3.LUT R5, R0, 0x80, RZ, 0xc0, !PT ;  /* 0x0000008000057812 */ /* 0x000fc400078ec0ff */
[----:B------:R-:W-:Y:S02]  /*1d2a0*/  LOP3.LUT R8, R7, 0x30, R8, 0x78, !PT ;  /* 0x0000003007087812 */ /* 0x000fe400078e7808 */
[----:B------:R-:W-:Y:S01]  /*1d2b0*/  LOP3.LUT R7, R6, 0x600, RZ, 0xc0, !PT ;  /* 0x0000060006077812 */ /* 0x000fe200078ec0ff */
[----:B------:R-:W-:Y:S01]  /*1d2c0*/  IMAD.SHL.U32 R6, R9, 0x4, RZ ;  /* 0x0000000409067824 */ /* 0x000fe200078e00ff */
[----:B------:R-:W-:Y:S01]  /*1d2d0*/  LOP3.LUT R5, R5, 0x10, R9, 0xf8, !PT ;  /* 0x0000001005057812 */ /* 0x000fe200078ef809 */
[----:B---3--:R-:W-:Y:S01]  /*1d2e0*/  ULEA UR4, UR5, UR4, 0x18 ;  /* 0x0000000405047291 */ /* 0x008fe2000f8ec03f */
[----:B------:R-:W-:Y:S02]  /*1d2f0*/  LOP3.LUT R3, R3, 0x30, R4, 0x78, !PT ;  /* 0x0000003003037812 */ /* 0x000fe400078e7804 */
[C---:B------:R-:W-:Y:S02]  /*1d300*/  LOP3.LUT R9, R7.reuse, 0x60, R0, 0xf8, !PT ;  /* 0x0000006007097812 */ /* 0x040fe400078ef800 */
[----:B------:R-:W-:-:S02]  /*1d310*/  LOP3.LUT R7, R7, 0x40, R2, 0xf8, !PT ;  /* 0x0000004007077812 */ /* 0x000fc400078ef802 */
[----:B------:R-:W-:Y:S01]  /*1d320*/  LOP3.LUT R26, R3, 0x640, R26, 0xf8, !PT ;  /* 0x00000640031a7812 */ /* 0x000fe200078ef81a */
[----:B------:R-:W-:Y:S01]  /*1d330*/  IMAD.U32 R23, RZ, RZ, UR4 ;  /* 0x00000004ff177e24 */ /* 0x000fe2000f8e00ff */
[----:B------:R-:W-:Y:S02]  /*1d340*/  LOP3.LUT R8, R7, R8, RZ, 0xfc, !PT ;  /* 0x0000000807087212 */ /* 0x000fe400078efcff */
[----:B------:R-:W-:Y:S02]  /*1d350*/  SHF.R.U32.HI R3, RZ, 0x2, R11 ;  /* 0x00000002ff037819 */ /* 0x000fe4000001160b */
[--C-:B------:R-:W-:Y:S02]  /*1d360*/  LOP3.LUT R4, R9, 0x100, R0.reuse, 0xf8, !PT ;  /* 0x0000010009047812 */ /* 0x100fe400078ef800 */
[----:B------:R-:W-:Y:S01]  /*1d370*/  LOP3.LUT R0, R3, 0x60, R0, 0xf8, !PT ;  /* 0x0000006003007812 */ /* 0x000fe200078ef800 */
[----:B------:R-:W-:Y:S02]  /*1d380*/  IMAD.IADD R3, R23, 0x1, R8 ;  /* 0x0000000117037824 */ /* 0x000fe400078e0208 */
[----:B------:R-:W-:Y:S01]  /*1d390*/  IMAD.MOV.U32 R0, RZ, RZ, 0x1 ;  /* 0x00000001ff007424 */ /* 0x000fe200078e00ff */
[----:B------:R-:W-:Y:S01]  /*1d3a0*/  LOP3.LUT R5, R5, 0x10, R6, 0x78, !PT ;  /* 0x0000001005057812 */ /* 0x000fe200078e7806 */
[----:B------:R-:W-:Y:S01]  /*1d3b0*/  BSSY B7, `(.L_x_12034) ;  /* 0x0000565000077945 */ /* 0x000fe20003800000 */
[----:B------:R-:W-:-:S02]  /*1d3c0*/  IMAD.MOV.U32 R28, RZ, RZ, RZ ;  /* 0x000000ffff1c7224 */ /* 0x000fc400078e00ff */
[----:B------:R-:W-:Y:S01]  /*1d3d0*/  LOP3.LUT R25, R4, R5, RZ, 0xfc, !PT ;  /* 0x0000000504197212 */ /* 0x000fe200078efcff */
[----:B------:R-:W-:Y:S02]  /*1d3e0*/  IMAD.MOV.U32 R27, RZ, RZ, RZ ;  /* 0x000000ffff1b7224 */ /* 0x000fe400078e00ff */
[----:B------:R-:W-:Y:S01]  /*1d3f0*/  IMAD.MOV.U32 R29, RZ, RZ, 0x1 ;  /* 0x00000001ff1d7424 */ /* 0x000fe200078e00ff */
[----:B------:R-:W-:Y:S01]  /*1d400*/  ULDC.64 UR38, c[0x0][0x198] ;  /* 0x0000660000267ab9 */ /* 0x000fe20000000a00 */
[----:B------:R-:W-:Y:S01]  /*1d410*/  ULDC UR36, c[0x0][0xc] ;  /* 0x0000030000247ab9 */ /* 0x000fe20000000800 */
[----:B--2---:R-:W-:-:S05]  /*1d420*/  LOP3.LUT R2, R10, 0x1, RZ, 0xfc, !PT ;  /* 0x000000010a027812 */ /* 0x004fca00078efcff */
[----:B------:R0:W-:Y:S04]  /*1d430*/  STL [R1+0x4c], R2 ;  /* 0x00004c0201007387 */ /* 0x0001e80000100800 */
[----:B------:R1:W-:Y:S01]  /*1d440*/  STL [R1+0x34], R3 ;  /* 0x0000340301007387 */ /* 0x0003e20000100800 */
[----:B0-----:R-:W-:-:S05]  /*1d450*/  LOP3.LUT R2, R10, 0x2, RZ, 0xfc, !PT ;  /* 0x000000020a027812 */ /* 0x001fca00078efcff */
[----:B------:R1:W-:Y:S04]  /*1d460*/  STL [R1+0x20], R2 ;  /* 0x0000200201007387 */ /* 0x0003e80000100800 */
[----:B------:R1:W-:Y:S04]  /*1d470*/  STL [R1+0x48], RZ ;  /* 0x000048ff01007387 */ /* 0x0003e80000100800 */
[----:B------:R1:W-:Y:S02]  /*1d480*/  STL [R1], R0 ;  /* 0x0000000001007387 */ /* 0x0003e40000100800 */
.L_x_12152:
        /* <DEDUP_REMOVED lines=30> */
[----:B---3--:R3:W5:Y:S01]  /*1d670*/  @P1 LDG.E R11, desc[UR44][R4.64] ;  /* 0x0000002c040b1981 */ /* 0x008762000c1e1900 */
        /* <DEDUP_REMOVED lines=24> */
.L_x_12035:
        /* <DEDUP_REMOVED lines=10> */
.L_x_12036:
[----:B------:R-:W-:Y:S05]  /*1d8a0*/  @!P1 BRA `(.L_x_12037) ;  /* 0x00000000000c9947 */ /* 0x000fea0003800000 */
[----:B------:R-:W2:Y:S04]  /*1d8b0*/  LDG.E R10, desc[UR44][R4.64] ;  /* 0x0000002c040a7981 */ /* 0x000ea8000c1e1900 */
[----:B------:R-:W2:Y:S02]  /*1d8c0*/  LDG.E R4, desc[UR44][R4.64+0x4] ;  /* 0x0000042c04047981 */ /* 0x000ea4000c1e1900 */
[----:B--2---:R-:W-:-:S07]  /*1d8d0*/  IMAD.IADD R10, R4, 0x1, -R10 ;  /* 0x00000001040a7824 */ /* 0x004fce00078e0a0a */
.L_x_12037:
[----:B------:R-:W2:Y:S04]  /*1d8e0*/  @P2 LDG.E R4, desc[UR44][R2.64] ;  /* 0x0000002c02042981 */ /* 0x000ea8000c1e1900 */
[----:B------:R3:W2:Y:S01]  /*1d8f0*/  @P2 LDG.E R5, desc[UR44][R2.64+0x4] ;  /* 0x0000042c02052981 */ /* 0x0006a2000c1e1900 */
[----:B-----5:R-:W-:Y:S02]  /*1d900*/  IMAD.IADD R7, R10, 0x1, -R7 ;  /* 0x000000010a077824 */ /* 0x020fe400078e0a07 */
[----:B-1----:R-:W-:-:S04]  /*1d910*/  IMAD R11, R17, 0xc0, RZ ;  /* 0x000000c0110b7824 */ /* 0x002fc800078e02ff */
[----:B------:R-:W-:Y:S01]  /*1d920*/  VIADD R9, R11, 0xbf ;  /* 0x000000bf0b097836 */ /* 0x000fe20000000000 */
        /* <DEDUP_REMOVED lines=10> */
[----:B------:R-:W-:-:S03]  /*1d9d0*/  IADD3 R8, R17, 0x1, -R13 ;  /* 0x0000000111087810 */ /* 0x000fc60007ffe80d */
[----:B------:R-:W-:-:S04]  /*1d9e0*/  IMAD.HI R20, R20, 0x66666667, RZ ;  /* 0x6666666714147827 */ /* 0x000fc800078e02ff */
[----:B------:R-:W-:Y:S01]  /*1d9f0*/  IMAD.IADD R9, R8, 0x1, R9 ;  /* 0x0000000108097824 */ /* 0x000fe200078e0209 */
[----:B------:R-:W-:-:S04]  /*1da00*/  SHF.R.U32.HI R2, RZ, 0x1f, R20 ;  /* 0x0000001fff027819 */ /* 0x000fc80000011614 */
[----:B------:R-:W-:Y:S02]  /*1da10*/  LEA.HI.SX32 R20, R20, R2, 0x1a ;  /* 0x0000000214147211 */ /* 0x000fe400078fd2ff */
[----:B------:R-:W2:Y:S02]  /*1da20*/  LDC.64 R2, c[0x0][0x9e0] ;  /* 0x00027800ff027b82 */ /* 0x000ea40000000a00 */
        /* <DEDUP_REMOVED lines=14> */
.L_x_12040:
[----:B------:R-:W-:-:S13]  /*1db10*/  ISETP.NE.AND P0, PT, R3, 0x1, PT ;  /* 0x000000010300780c */ /* 0x000fda0003f05270 */
[----:B------:R-:W1:Y:S02]  /*1db20*/  @P0 LDC.64 R4, c[0x0][0x9e8] ;  /* 0x00027a00ff040b82 */ /* 0x000e640000000a00 */
[----:B-1----:R-:W-:-:S05]  /*1db30*/  @P0 IMAD.HI.U32 R4, R10, R4, RZ ;  /* 0x000000040a040227 */ /* 0x002fca00078e00ff */
[----:B------:R-:W-:-:S07]  /*1db40*/  @P0 SHF.R.U32.HI R10, RZ, R5, R4 ;  /* 0x00000005ff0a0219 */ /* 0x000fce0000011604 */
.L_x_12041:
[----:B------:R-:W-:Y:S05]  /*1db50*/  BSYNC B0 ;  /* 0x0000000000007941 */ /* 0x000fea0003800000 */
.L_x_12039:
[----:B------:R-:W-:-:S05]  /*1db60*/  IMAD R10, R10, R3, R3 ;  /* 0x000000030a0a7224 */ /* 0x000fca00078e0203 */
[----:B------:R-:W-:-:S07]  /*1db70*/  VIMNMX R2, R2, R10, PT ;  /* 0x0000000a02027248 */ /* 0x000fce0003fe0100 */
.L_x_12038:
        /* <DEDUP_REMOVED lines=20> */
.L_x_12044:
[----:B------:R-:W-:-:S13]  /*1dcc0*/  ISETP.NE.AND P0, PT, R3, 0x1, PT ;  /* 0x000000010300780c */ /* 0x000fda0003f05270 */
[----:B------:R-:W1:Y:S02]  /*1dcd0*/  @P0 LDC.64 R4, c[0x0][0x9e8] ;  /* 0x00027a00ff040b82 */ /* 0x000e640000000a00 */
[----:B-1----:R-:W-:-:S05]  /*1dce0*/  @P0 IMAD.HI.U32 R4, R10, R4, RZ ;  /* 0x000000040a040227 */ /* 0x002fca00078e00ff */
[----:B------:R-:W-:-:S07]  /*1dcf0*/  @P0 SHF.R.U32.HI R10, RZ, R5, R4 ;  /* 0x00000005ff0a0219 */ /* 0x000fce0000011604 */
.L_x_12045:
[----:B------:R-:W-:Y:S05]  /*1dd00*/  BSYNC B0 ;  /* 0x0000000000007941 */ /* 0x000fea0003800000 */
.L_x_12043:
[----:B------:R-:W-:-:S05]  /*1dd10*/  IMAD R3, R10, R3, RZ ;  /* 0x000000030a037224 */ /* 0x000fca00078e02ff */
[----:B------:R-:W-:-:S07]  /*1dd20*/  VIMNMX R9, R9, R3, !PT ;  /* 0x0000000309097248 */ /* 0x000fce0007fe0100 */
.L_x_12042:
[----:B------:R-:W-:Y:S01]  /*1dd30*/  VIADD R2, R2, 0x9f ;  /* 0x0000009f02027836 */ /* 0x000fe20000000000 */
[----:B------:R-:W-:Y:S01]  /*1dd40*/  BSSY B0, `(.L_x_12046) ;  /* 0x00000e2000007945 */ /* 0x000fe20003800000 */
[----:B------:R-:W-:-:S04]  /*1dd50*/  IMAD.HI R9, R9, 0x66666667, RZ ;  /* 0x6666666709097827 */ /* 0x000fc800078e02ff */
[----:B------:R-:W-:-:S05]  /*1dd60*/  IMAD.HI R2, R2, 0x66666667, RZ ;  /* 0x6666666702027827 */ /* 0x000fca00078e02ff */
[----:B------:R-:W-:-:S04]  /*1dd70*/  SHF.R.U32.HI R3, RZ, 0x1f, R2 ;  /* 0x0000001fff037819 */ /* 0x000fc80000011602 */
[----:B------:R-:W-:Y:S02]  /*1dd80*/  LEA.HI.SX32 R3, R2, R3, 0x1a ;  /* 0x0000000302037211 */ /* 0x000fe400078fd2ff */
[----:B------:R-:W-:Y:S02]  /*1dd90*/  SHF.R.U32.HI R2, RZ, 0x1f, R9 ;  /* 0x0000001fff027819 */ /* 0x000fe40000011609 */
[----:B------:R-:W-:Y:S02]  /*1dda0*/  VIMNMX R3, R20, R3, PT ;  /* 0x0000000314037248 */ /* 0x000fe40003fe0100 */
[----:B------:R-:W-:-:S03]  /*1ddb0*/  LEA.HI.SX32 R2, R9, R2, 0x1a ;  /* 0x0000000209027211 */ /* 0x000fc600078fd2ff */
[----:B------:R-:W-:Y:S01]  /*1ddc0*/  IMAD R3, R3, 0xa0, -R7 ;  /* 0x000000a003037824 */ /* 0x000fe200078e0a07 */
[----:B------:R-:W-:-:S04]  /*1ddd0*/  VIMNMX R2, RZ, R2, !PT ;  /* 0x00000002ff027248 */ /* 0x000fc80007fe0100 */
[----:B------:R-:W-:Y:S01]  /*1dde0*/  VIMNMX R6, R3, R6, PT ;  /* 0x0000000603067248 */ /* 0x000fe20003fe0100 */
[----:B------:R-:W-:-:S05]  /*1ddf0*/  IMAD R2, R2, 0xa0, -R7 ;  /* 0x000000a002027824 */ /* 0x000fca00078e0a07 */
[----:B------:R-:W-:-:S04]  /*1de00*/  VIMNMX R2, RZ, R2, !PT ;  /* 0x00000002ff027248 */ /* 0x000fc80007fe0100 */
        /* <DEDUP_REMOVED lines=18> */
.L_x_12187:
[----:B--2---:R-:W-:Y:S02]  /*1df30*/  ISETP.NE.AND P0, PT, R14, RZ, PT ;  /* 0x000000ff0e00720c */ /* 0x004fe40003f05270 */
[----:B------:R-:W-:-:S11]  /*1df40*/  PLOP3.LUT P6, PT, PT, PT, PT, 0x8, 0x0 ;  /* 0x000000000000781c */ /* 0x000fd60003fce170 */
[----:B------:R-:W-:Y:S05]  /*1df50*/  @P0 BRA `(.L_x_12049) ;  /* 0x00000000000c0947 */ /* 0x000fea0003800000 */
[----:B------:R-:W-:-:S03]  /*1df60*/  UMOV UR4, 0xffffffff ;  /* 0xffffffff00047882 */ /* 0x000fc60000000000 */
[----:B------:R-:W-:Y:S05]  /*1df70*/  BRA.DIV UR4, `(.L_x_12050) ;  /* 0x0000005604c87947 */ /* 0x000fea000b800000 */
[----:B------:R-:W-:-:S13]  /*1df80*/  ELECT P6, URZ, PT ;  /* 0x00000000003f782f */ /* 0x000fda00038c0000 */
.L_x_12049:
        /* <DEDUP_REMOVED lines=9> */
.L_x_12190:
[----:B------:R-:W-:Y:S05]  /*1e020*/  BSYNC B1 ;  /* 0x0000000000017941 */ /* 0x000fea0003800000 */
.L_x_12051:
[----:B------:R-:W-:Y:S04]  /*1e030*/  BSSY B1, `(.L_x_12053) ;  /* 0x000004e000017945 */ /* 0x000fe80003800000 */
[----:B------:R-:W-:Y:S05]  /*1e040*/  @!P6 BRA `(.L_x_12054) ;  /* 0x000000040030e947 */ /* 0x000fea0003800000 */
[----:B------:R-:W2:Y:S01]  /*1e050*/  LDL R6, [R1] ;  /* 0x0000000001067983 */ /* 0x000ea20000100800 */
[----:B-1----:R-:W-:Y:S01]  /*1e060*/  IMAD R5, R28, 0x8, R23 ;  /* 0x000000081c057824 */ /* 0x002fe200078e0217 */
[----:B------:R-:W1:Y:S01]  /*1e070*/  S2R R7, SR_TID.X ;  /* 0x0000000000077919 */ /* 0x000e620000002100 */
[----:B------:R-:W-:Y:S01]  /*1e080*/  BSSY B2, `(.L_x_12055) ;  /* 0x0000006000027945 */ /* 0x000fe20003800000 */
[----:B-1----:R-:W-:-:S04]  /*1e090*/  LOP3.LUT R7, R7, 0x7f, RZ, 0xc0, !PT ;  /* 0x0000007f07077812 */ /* 0x002fc800078ec0ff */
[----:B------:R-:W-:Y:S02]  /*1e0a0*/  ISETP.NE.AND P1, PT, R7, RZ, PT ;  /* 0x000000ff0700720c */ /* 0x000fe40003f25270 */
[----:B--2---:R-:W-:-:S04]  /*1e0b0*/  SHF.L.U32 R6, R6, 0x1f, RZ ;  /* 0x0000001f06067819 */ /* 0x004fc800000006ff */
[----:B------:R-:W1:Y:S02]  /*1e0c0*/  SYNCS.PHASECHK.TRANS64.TRYWAIT P0, [R5+URZ+0x132a0], R6 ;  /* 0x0132a006050075a7 */ /* 0x000e64000800017f */
[----:B-1----:R-:W-:Y:S05]  /*1e0d0*/  @!P0 BRA `(.L_x_12056) ;  /* 0x0000005400a48947 */ /* 0x002fea0003800000 */
.L_x_12191:
[----:B------:R-:W-:Y:S05]  /*1e0e0*/  BSYNC B2 ;  /* 0x0000000000027941 */ /* 0x000fea0003800000 */
.L_x_12055:
        /* <DEDUP_REMOVED lines=9> */
.L_x_12058:
[----:B------:R-:W-:Y:S05]  /*1e180*/  BSYNC B2 ;  /* 0x0000000000027941 */ /* 0x000fea0003800000 */
.L_x_12057:
        /* <DEDUP_REMOVED lines=10> */
[----:B------:R-:W-:Y:S01]  /*1e230*/  VIADD R11, R7, 0xe000 ;  /* 0x0000e000070b7836 */ /* 0x000fe20000000000 */
[----:B------:R-:W-:-:S09]  /*1e240*/  UMOV UR7, 0x12f00000 ;  /* 0x12f0000000077882 */ /* 0x000fd20000000000 */
.L_x_12059:
        /* <DEDUP_REMOVED lines=13> */
.L_x_12192:
[----:B------:R-:W-:Y:S05]  /*1e320*/  BSYNC B2 ;  /* 0x0000000000027941 */ /* 0x000fea0003800000 */
.L_x_12060:
[----:B------:R-:W-:Y:S01]  /*1e330*/  BSSY B2, `(.L_x_12062) ;  /* 0x000000b000027945 */ /* 0x000fe20003800000 */
[----:B------:R-:W-:Y:S02]  /*1e340*/  IMAD.MOV.U32 R10, RZ, RZ, 0x0 ;  /* 0x00000000ff0a7424 */ /* 0x000fe400078e00ff */
[----:B------:R-:W-:Y:S01]  /*1e350*/  IMAD.MOV.U32 R11, RZ, RZ, 0x12f00000 ;  /* 0x12f00000ff0b7424 */ /* 0x000fe200078e00ff */
[----:B------:R-:W-:Y:S06]  /*1e360*/  @P1 BRA `(.L_x_12063) ;  /* 0x00000000001c1947 */ /* 0x000fec0003800000 */
[----:B0-----:R-:W0:Y:S01]  /*1e370*/  S2R R13, SR_TID.X ;  /* 0x00000000000d7919 */ /* 0x001e220000002100 */
[----:B-12---:R-:W-:-:S04]  /*1e380*/  IMAD.MOV.U32 R6, RZ, RZ, 0x2800 ;  /* 0x00002800ff067424 */ /* 0x006fc800078e00ff */
[----:B------:R3:W-:Y:S01]  /*1e390*/  SYNCS.ARRIVE.TRANS64 RZ, [R5+URZ+0x132b0], R6 ;  /* 0x0132b00605ff79a7 */ /* 0x0007e2000800003f */
[----:B0-----:R-:W-:-:S04]  /*1e3a0*/  LOP3.LUT R13, R13, 0x1f, RZ, 0xc0, !PT ;  /* 0x0000001f0d0d7812 */ /* 0x001fc800078ec0ff */
[----:B------:R-:W-:-:S13]  /*1e3b0*/  ISETP.NE.AND P0, PT, R13, RZ, PT ;  /* 0x000000ff0d00720c */ /* 0x000fda0003f05270 */
[----:B---3--:R-:W-:Y:S05]  /*1e3c0*/  @!P0 BRA `(.L_x_12063) ;  /* 0x0000000000048947 */ /* 0x008fea0003800000 */
[----:B------:R-:W-:Y:S01]  /*1e3d0*/  BPT.TRAP 0x1 ;  /* 0x000000040000795c */ /* 0x000fe20000300000 */
.L_x_12063:
[----:B------:R-:W-:Y:S05]  /*1e3e0*/  BSYNC B2 ;  /* 0x0000000000027941 */ /* 0x000fea0003800000 */
.L_x_12062:
        /* <DEDUP_REMOVED lines=8> */
.L_x_12064:
        /* <DEDUP_REMOVED lines=10> */
.L_x_12054:
[----:B------:R-:W-:Y:S05]  /*1e510*/  BSYNC B1 ;  /* 0x0000000000017941 */ /* 0x000fea0003800000 */
.L_x_12053:
[----:B------:R-:W2:Y:S01]  /*1e520*/  LDL.LU R6, [R1] ;  /* 0x0000000001067983 */ /* 0x000ea20000300800 */
[----:B------:R-:W-:Y:S01]  /*1e530*/  VIADD R28, R28, 0x1 ;  /* 0x000000011c1c7836 */ /* 0x000fe20000000000 */
[----:B------:R-:W-:Y:S01]  /*1e540*/  PLOP3.LUT P0, PT, PT, PT, PT, 0x8, 0x0 ;  /* 0x000000000000781c */ /* 0x000fe20003f0e170 */
[----:B------:R-:W-:-:S03]  /*1e550*/  VIADD R3, R3, 0xfffffffe ;  /* 0xfffffffe03037836 */ /* 0x000fc60000000000 */
[C---:B------:R-:W-:Y:S02]  /*1e560*/  ISETP.NE.AND P1, PT, R28.reuse, 0x2, PT ;  /* 0x000000021c00780c */ /* 0x040fe40003f25270 */
[----:B------:R-:W-:Y:S02]  /*1e570*/  ISETP.GE.AND P2, PT, R3, R4, PT ;  /* 0x000000040300720c */ /* 0x000fe40003f46270 */
[----:B-1----:R-:W-:Y:S02]  /*1e580*/  SEL R5, RZ, 0x1, P1 ;  /* 0x00000001ff057807 */ /* 0x002fe40000800000 */
[----:B------:R-:W-:Y:S02]  /*1e590*/  SEL R28, R28, RZ, P1 ;  /* 0x000000ff1c1c7207 */ /* 0x000fe40000800000 */
[----:B--2---:R-:W-:-:S05]  /*1e5a0*/  LOP3.LUT R6, R6, R5, RZ, 0x3c, !PT ;  /* 0x0000000506067212 */ /* 0x004fca00078e3cff */
[----:B------:R1:W-:Y:S02]  /*1e5b0*/  STL [R1], R6 ;  /* 0x0000000601007387 */ /* 0x0003e40000100800 */
[----:B------:R-:W-:Y:S05]  /*1e5c0*/  @!P2 BRA `(.L_x_12047) ;  /* 0x000000040064a947 */ /* 0x000fea0003800000 */
.L_x_12077:
[----:B------:R-:W-:Y:S05]  /*1e5d0*/  YIELD ;  /* 0x0000000000007946 */ /* 0x000fea0003800000 */
[----:B------:R-:W-:Y:S04]  /*1e5e0*/  BSSY B1, `(.L_x_12065) ;  /* 0x000004d000017945 */ /* 0x000fe80003800000 */
[----:B--2---:R-:W-:Y:S05]  /*1e5f0*/  @!P6 BRA `(.L_x_12066) ;  /* 0x00000004002ce947 */ /* 0x004fea0003800000 */
[----:B-1----:R-:W2:Y:S01]  /*1e600*/  LDL R6, [R1] ;  /* 0x0000000001067983 */ /* 0x002ea20000100800 */
[----:B------:R-:W1:Y:S02]  /*1e610*/  S2R R5, SR_TID.X ;  /* 0x0000000000057919 */ /* 0x000e640000002100 */
[----:B-1----:R-:W-:Y:S01]  /*1e620*/  LOP3.LUT R7, R5, 0x7f, RZ, 0xc0, !PT ;  /* 0x0000007f05077812 */ /* 0x002fe200078ec0ff */
[----:B------:R-:W-:Y:S01]  /*1e630*/  IMAD R5, R28, 0x8, R23 ;  /* 0x000000081c057824 */ /* 0x000fe200078e0217 */
[----:B------:R-:W-:Y:S02]  /*1e640*/  BSSY B2, `(.L_x_12067) ;  /* 0x0000005000027945 */ /* 0x000fe40003800000 */
[----:B------:R-:W-:Y:S02]  /*1e650*/  ISETP.NE.AND P2, PT, R7, RZ, PT ;  /* 0x000000ff0700720c */ /* 0x000fe40003f45270 */
[----:B--2---:R-:W-:-:S04]  /*1e660*/  SHF.L.U32 R6, R6, 0x1f, RZ ;  /* 0x0000001f06067819 */ /* 0x004fc800000006ff */
[----:B------:R-:W1:Y:S02]  /*1e670*/  SYNCS.PHASECHK.TRANS64.TRYWAIT P1, [R5+URZ+0x132a0], R6 ;  /* 0x0132a006050075a7 */ /* 0x000e64000802017f */
[----:B-1----:R-:W-:Y:S05]  /*1e680*/  @!P1 BRA `(.L_x_12068) ;  /* 0x0000005000609947 */ /* 0x002fea0003800000 */
.L_x_12193:
[----:B------:R-:W-:Y:S05]  /*1e690*/  BSYNC B2 ;  /* 0x0000000000027941 */ /* 0x000fea0003800000 */
.L_x_12067:
        /* <DEDUP_REMOVED lines=9> */
.L_x_12070:
[----:B------:R-:W-:Y:S05]  /*1e730*/  BSYNC B2 ;  /* 0x0000000000027941 */ /* 0x000fea0003800000 */
.L_x_12069:
        /* <DEDUP_REMOVED lines=11> */
.L_x_12071:
        /* <DEDUP_REMOVED lines=13> */
.L_x_12194:
[----:B------:R-:W-:Y:S05]  /*1e8c0*/  BSYNC B2 ;  /* 0x0000000000027941 */ /* 0x000fea0003800000 */
.L_x_12072:
        /* <DEDUP_REMOVED lines=11> */
.L_x_12075:
[----:B------:R-:W-:Y:S05]  /*1e980*/  BSYNC B2 ;  /* 0x0000000000027941 */ /* 0x000fea0003800000 */
.L_x_12074:
        /* <DEDUP_REMOVED lines=8> */
.L_x_12076:
        /* <DEDUP_REMOVED lines=10> */
.L_x_12066:
[----:B------:R-:W-:Y:S05]  /*1eab0*/  BSYNC B1 ;  /* 0x0000000000017941 */ /* 0x000fea0003800000 */
.L_x_12065:
[----:B-1----:R-:W2:Y:S01]  /*1eac0*/  LDL.LU R6, [R1] ;  /* 0x0000000001067983 */ /* 0x002ea20000300800 */
        /* <DEDUP_REMOVED lines=9> */
.L_x_12047:
[----:B------:R-:W-:Y:S05]  /*1eb60*/  BSYNC B0 ;  /* 0x0000000000007941 */ /* 0x000fea0003800000 */
.L_x_12046:
        /* <DEDUP_REMOVED lines=9> */
[----:B-----5:R-:W-:-:S05]  /*1ec00*/  @P1 SHF.R.U32.HI R2, RZ, R0, R3 ;  /* 0x00000000ff021219 */ /* 0x020fca0000011603 */
[----:B------:R-:W-:Y:S02]  /*1ec10*/  IMAD.IADD R8, R8, 0x1, R2 ;  /* 0x0000000108087824 */ /* 0x000fe400078e0202 */
[----:B------:R-:W3:Y:S02]  /*1ec20*/  LDC.64 R2, c[0x0][0x9e0] ;  /* 0x00027800ff027b82 */ /* 0x000ee40000000a00 */
[----:B---3--:R-:W-:Y:S01]  /*1ec30*/  ISETP.GE.AND P2, PT, R3, 0x1, PT ;  /* 0x000000010300780c */ /* 0x008fe20003f46270 */
        /* <DEDUP_REMOVED lines=8> */
[----:B------:R-:W3:Y:S02]  /*1ecc0*/  @P0 LDC.64 R4, c[0x0][0x9e8] ;  /* 0x00027a00ff040b82 */ /* 0x000ee40000000a00 */
[----:B---3--:R-:W-:-:S05]  /*1ecd0*/  @P0 IMAD.HI.U32 R4, R0, R4, RZ ;  /* 0x0000000400040227 */ /* 0x008fca00078e00ff */
[----:B------:R-:W-:-:S04]  /*1ece0*/  @P0 SHF.R.U32.HI R0, RZ, R5, R4 ;  /* 0x00000005ff000219 */ /* 0x000fc80000011604 */
[----:B------:R-:W-:Y:S01]  /*1ecf0*/  LOP3.LUT R0, RZ, R0, RZ, 0x33, !PT ;  /* 0x00000000ff007212 */ /* 0x000fe200078e33ff */
[----:B------:R-:W-:Y:S06]  /*1ed00*/  BRA `(.L_x_12081) ;  /* 0x0000000000107947 */ /* 0x000fec0003800000 */
.L_x_12080:
[----:B------:R-:W-:-:S13]  /*1ed10*/  ISETP.NE.AND P0, PT, R3, 0x1, PT ;  /* 0x000000010300780c */ /* 0x000fda0003f05270 */
[----:B------:R-:W3:Y:S02]  /*1ed20*/  @P0 LDC.64 R4, c[0x0][0x9e8] ;  /* 0x00027a00ff040b82 */ /* 0x000ee40000000a00 */
[----:B---3--:R-:W-:-:S05]  /*1ed30*/  @P0 IMAD.HI.U32 R4, R0, R4, RZ ;  /* 0x0000000400040227 */ /* 0x008fca00078e00ff */
[----:B------:R-:W-:-:S07]  /*1ed40*/  @P0 SHF.R.U32.HI R0, RZ, R5, R4 ;  /* 0x00000005ff000219 */ /* 0x000fce0000011604 */
.L_x_12081:
[----:B------:R-:W-:Y:S05]  /*1ed50*/  BSYNC B0 ;  /* 0x0000000000007941 */ /* 0x000fea0003800000 */
.L_x_12079:
[----:B------:R-:W-:-:S05]  /*1ed60*/  IMAD R0, R0, R3, R3 ;  /* 0x0000000300007224 */ /* 0x000fca00078e0203 */
[----:B------:R-:W-:-:S07]  /*1ed70*/  VIMNMX R2, R2, R0, PT ;  /* 0x0000000002027248 */ /* 0x000fce0003fe0100 */
.L_x_12078:
[----:B------:R-:W-:Y:S01]  /*1ed80*/  VIADD R0, R2, 0x9f ;  /* 0x0000009f02007836 */ /* 0x000fe20000000000 */
[----:B------:R-:W-:Y:S01]  /*1ed90*/  ULDC UR4, c[0x0][0x9dc] ;  /* 0x0002770000047ab9 */ /* 0x000fe20000000800 */
[----:B------:R-:W-:Y:S02]  /*1eda0*/  IMAD.MOV.U32 R4, RZ, RZ, R7 ;  /* 0x000000ffff047224 */ /* 0x000fe400078e0007 */
[----:B------:R-:W-:-:S05]  /*1edb0*/  IMAD.HI R0, R0, 0x66666667, RZ ;  /* 0x6666666700007827 */ /* 0x000fca00078e02ff */
[----:B------:R-:W-:-:S04]  /*1edc0*/  SHF.R.U32.HI R2, RZ, 0x1f, R0 ;  /* 0x0000001fff027819 */ /* 0x000fc80000011600 */
[----:B------:R-:W-:Y:S02]  /*1edd0*/  LEA.HI.SX32 R2, R0, R2, 0x1a ;  /* 0x0000000200027211 */ /* 0x000fe400078fd2ff */
[----:B------:R-:W3:Y:S02]  /*1ede0*/  @P1 LDC R0, c[0x0][0x450] ;  /* 0x00011400ff001b82 */ /* 0x000ee40000000800 */
[----:B-12---:R-:W-:-:S05]  /*1edf0*/  VIMNMX R6, R20, R2, PT ;  /* 0x0000000214067248 */ /* 0x006fca0003fe0100 */
[----:B------:R1:W-:Y:S01]  /*1ee00*/  STL [R1+0x30], R6 ;  /* 0x0000300601007387 */ /* 0x0003e20000100800 */
[----:B------:R-:W2:Y:S02]  /*1ee10*/  @P1 LDC R2, c[0x0][0x44c] ;  /* 0x00011300ff021b82 */ /* 0x000ea40000000800 */
[----:B--2---:R-:W-:-:S05]  /*1ee20*/  @P1 IMAD.HI.U32 R2, R7, R2, RZ ;  /* 0x0000000207021227 */ /* 0x004fca00078e00ff */
[----:B---3--:R-:W-:-:S05]  /*1ee30*/  @P1 SHF.R.U32.HI R4, RZ, R0, R2 ;  /* 0x00000000ff041219 */ /* 0x008fca0000011602 */
        /* <DEDUP_REMOVED lines=13> */
.L_x_12084:
[----:B------:R-:W-:-:S13]  /*1ef10*/  ISETP.NE.AND P0, PT, R3, 0x1, PT ;  /* 0x000000010300780c */ /* 0x000fda0003f05270 */
[----:B------:R-:W1:Y:S02]  /*1ef20*/  @P0 LDC.64 R4, c[0x0][0x9e8] ;  /* 0x00027a00ff040b82 */ /* 0x000e640000000a00 */
[----:B-1----:R-:W-:-:S05]  /*1ef30*/  @P0 IMAD.HI.U32 R4, R2, R4, RZ ;  /* 0x0000000402040227 */ /* 0x002fca00078e00ff */
[----:B------:R-:W-:-:S07]  /*1ef40*/  @P0 SHF.R.U32.HI R2, RZ, R5, R4 ;  /* 0x00000005ff020219 */ /* 0x000fce0000011604 */
.L_x_12085:
[----:B------:R-:W-:Y:S05]  /*1ef50*/  BSYNC B0 ;  /* 0x0000000000007941 */ /* 0x000fea0003800000 */
.L_x_12083:
[----:B------:R-:W-:-:S05]  /*1ef60*/  IMAD R3, R2, R3, RZ ;  /* 0x0000000302037224 */ /* 0x000fca00078e02ff */
[----:B------:R-:W-:-:S07]  /*1ef70*/  VIMNMX R0, R0, R3, !PT ;  /* 0x0000000300007248 */ /* 0x000fce0007fe0100 */
.L_x_12082:
        /* <DEDUP_REMOVED lines=24> */
.L_x_12086:
        /* <DEDUP_REMOVED lines=19> */
[----:B-1----:R-:W-:Y:S05]  /*1f230*/  CALL.ABS.NOINC R2 ;  /* 0x0000000002007343 */ /* 0x002fea0003c00000 */
.L_x_12089:
[----:B------:R-:W-:Y:S05]  /*1f240*/  BSYNC B6 ;  /* 0x0000000000067941 */ /* 0x000fea0003800000 */
.L_x_12088:
        /* <DEDUP_REMOVED lines=22> */
.L_x_12091:
[----:B------:R-:W-:Y:S05]  /*1f3b0*/  BSYNC B6 ;  /* 0x0000000000067941 */ /* 0x000fea0003800000 */
.L_x_12090:
        /* <DEDUP_REMOVED lines=20> */
.L_x_12093:
[----:B------:R-:W-:Y:S05]  /*1f500*/  BSYNC B6 ;  /* 0x0000000000067941 */ /* 0x000fea0003800000 */
.L_x_12092:
        /* <DEDUP_REMOVED lines=19> */
.L_x_12095:
[----:B------:R-:W-:Y:S05]  /*1f640*/  BSYNC B6 ;  /* 0x0000000000067941 */ /* 0x000fea0003800000 */
.L_x_12094:
[----:B------:R-:W-:Y:S01]  /*1f650*/  ULDC.64 UR4, c[0x0][0x9f8] ;  /* 0x00027e0000047ab9 */ /* 0x000fe20000000a00 */
[----:B------:R-:W-:Y:S01]  /*1f660*/  IMAD.MOV.U32 R8, RZ, RZ, R19 ;  /* 0x000000ffff087224 */ /* 0x000fe200078e0013 */
[----:B------:R-:W-:-:S04]  /*1f670*/  ISETP.NE.U32.AND P0, PT, RZ, UR4, PT ;  /* 0x00000004ff007c0c */ /* 0x000fc8000bf05070 */
[----:B------:R-:W-:Y:S01]  /*1f680*/  ISETP.NE.AND.EX P0, PT, RZ, UR5, PT, P0 ;  /* 0x00000005ff007c0c */ /* 0x000fe2000bf05300 */
[----:B------:R-:W-:-:S12]  /*1f690*/  ULDC.64 UR4, c[0x0][0xa08] ;  /* 0x0002820000047ab9 */ /* 0x000fd80000000a00 */
[----:B------:R-:W1:Y:S02]  /*1f6a0*/  @P0 LDC.64 R2, c[0x0][0x9f8] ;  /* 0x00027e00ff020b82 */ /* 0x000e640000000a00 */
[----:B-1----:R-:W-:-:S05]  /*1f6b0*/  @P0 IMAD.WIDE R2, R19, 0x4, R2 ;  /* 0x0000000413020825 */ /* 0x002fca00078e0202 */
[----:B------:R1:W2:Y:S02]  /*1f6c0*/  @P0 LDG.E R8, desc[UR44][R2.64] ;  /* 0x0000002c02080981 */ /* 0x0002a4000c1e1900 */
[----:B-1----:R-:W1:Y:S02]  /*1f6d0*/  LDC.64 R2, c[0x0][0x418] ;  /* 0x00010600ff027b82 */ /* 0x002e640000000a00 */
        /* <DEDUP_REMOVED lines=8> */
[----:B------:R-:W2:Y:S02]  /*1f760*/  S2R R0, SR_TID.X ;  /* 0x0000000000007919 */ /* 0x000ea40000002100 */
[----:B--2---:R-:W-:-:S04]  /*1f770*/  SHF.R.U32.HI R0, RZ, 0x5, R0 ;  /* 0x00000005ff007819 */ /* 0x004fc80000011600 */
[----:B------:R-:W-:-:S05]  /*1f780*/  LOP3.LUT R0, R0, 0x3, RZ, 0xc0, !PT ;  /* 0x0000000300007812 */ /* 0x000fca00078ec0ff */
[----:B------:R2:W3:Y:S02]  /*1f790*/  SHFL.IDX PT, R14, R0, RZ, 0x1f ;  /* 0x00001fff000e7589 */ /* 0x0004e400000e0000 */
.L_x_12197:
[----:B---3--:R-:W-:Y:S02]  /*1f7a0*/  ISETP.NE.AND P0, PT, R14, RZ, PT ;  /* 0x000000ff0e00720c */ /* 0x008fe40003f05270 */
[----:B------:R-:W-:Y:S02]  /*1f7b0*/  PLOP3.LUT P1, PT, PT, PT, PT, 0x8, 0x0 ;  /* 0x000000000000781c */ /* 0x000fe40003f2e170 */
[----:B------:R-:W-:-:S11]  /*1f7c0*/  LOP3.LUT R22, R22, 0xfffffffe, RZ, 0xc0, !PT ;  /* 0xfffffffe16167812 */ /* 0x000fd600078ec0ff */
[----:B------:R-:W-:Y:S01]  /*1f7d0*/  @P1 LOP3.LUT R22, R22, 0x1, RZ, 0xfc, !PT ;  /* 0x0000000116161812 */ /* 0x000fe200078efcff */
[----:B------:R-:W-:Y:S06]  /*1f7e0*/  @P0 BRA `(.L_x_12097) ;  /* 0x0000000400500947 */ /* 0x000fec0003800000 */
[----:B------:R-:W-:-:S03]  /*1f7f0*/  UMOV UR4, 0xffffffff ;  /* 0xffffffff00047882 */ /* 0x000fc60000000000 */
[----:B------:R-:W-:Y:S05]  /*1f800*/  BRA.DIV UR4, `(.L_x_12098) ;  /* 0x00000042045c7947 */ /* 0x000fea000b800000 */
[----:B------:R-:W-:-:S13]  /*1f810*/  ELECT P6, URZ, PT ;  /* 0x00000000003f782f */ /* 0x000fda00038c0000 */
.L_x_12200:
        /* <DEDUP_REMOVED lines=23> */
.L_x_12099:
[----:B------:R-:W-:Y:S01]  /*1f990*/  IMAD R4, R27, 0x8, R23 ;  /* 0x000000081b047824 */ /* 0x000fe200078e0217 */
[----:B--2---:R-:W-:Y:S01]  /*1f9a0*/  SHF.L.U32 R3, R29, 0x1f, RZ ;  /* 0x0000001f1d037819 */ /* 0x004fe200000006ff */
[----:B------:R-:W2:Y:S03]  /*1f9b0*/  S2R R2, SR_TID.X ;  /* 0x0000000000027919 */ /* 0x000ea60000002100 */
[----:B------:R-:W3:Y:S01]  /*1f9c0*/  SYNCS.PHASECHK.TRANS64.TRYWAIT P0, [R4+URZ+0x13280], R3 ;  /* 0x01328003040075a7 */ /* 0x000ee2000800017f */
[----:B--2---:R-:W-:-:S04]  /*1f9d0*/  LOP3.LUT R2, R2, 0x7f, RZ, 0xc0, !PT ;  /* 0x0000007f02027812 */ /* 0x004fc800078ec0ff */
[----:B------:R-:W-:Y:S01]  /*1f9e0*/  ISETP.NE.AND P1, PT, R2, RZ, PT ;  /* 0x000000ff0200720c */ /* 0x000fe20003f25270 */
[----:B---3--:R-:W-:-:S12]  /*1f9f0*/  @!P0 BRA `(.L_x_12100) ;  /* 0x0000004000008947 */ /* 0x008fd80003800000 */
.L_x_12201:
        /* <DEDUP_REMOVED lines=8> */
.L_x_12101:
[----:B------:R-:W3:Y:S01]  /*1fa80*/  LDL R5, [R1+0x10] ;  /* 0x0000100001057983 */ /* 0x000ee20000100800 */
        /* <DEDUP_REMOVED lines=12> */
[----:B---3--:R-:W-:-:S05]  /*1fb50*/  IMAD R0, R0, 0xa0, R5 ;  /* 0x000000a000007824 */ /* 0x008fca00078e0205 */
[----:B------:R-:W-:-:S13]  /*1fb60*/  R2UR UR11, R0 ;  /* 0x00000000000b72ca */ /* 0x000fda00000e0000 */
[----:B------:R3:W-:Y:S01]  /*1fb70*/  UTMALDG.4D [UR8], [UR4], desc[UR6] ;  /* 0x00000608040075b4 */ /* 0x0007e20008019000 */
[----:B------:R-:W4:Y:S02]  /*1fb80*/  SYNCS.PHASECHK.TRANS64.TRYWAIT P0, [R4+URZ+0x13240], R3 ;  /* 0x01324003040075a7 */ /* 0x000f24000800017f */
[----:B---34-:R-:W-:Y:S05]  /*1fb90*/  @!P0 BRA `(.L_x_12102) ;  /* 0x0000003c00ac8947 */ /* 0x018fea0003800000 */
.L_x_12202:
        /* <DEDUP_REMOVED lines=8> */
.L_x_12103:
        /* <DEDUP_REMOVED lines=8> */
[----:B------:R-:W-:Y:S01]  /*1fca0*/  R2UR UR13, R17 ;  /* 0x00000000110d72ca */ /* 0x000fe200000e0000 */
[----:B------:R-:W-:Y:S01]  /*1fcb0*/  UMOV UR10, URZ ;  /* 0x0000003f000a7c82 */ /* 0x000fe20008000000 */
[----:B------:R-:W-:-:S02]  /*1fcc0*/  PLOP3.LUT P0, PT, PT, PT, PT, 0x80, 0x0 ;  /* 0x000000000000781c */ /* 0x000fc40003f0f070 */
[----:B------:R-:W-:Y:S01]  /*1fcd0*/  LOP3.LUT R22, R22, 0xfffffffe, RZ, 0xc0, !PT ;  /* 0xfffffffe16167812 */ /* 0x000fe200078ec0ff */
[----:B------:R-:W-:Y:S02]  /*1fce0*/  UIADD3 UR8, UR8, 0xe000, URZ ;  /* 0x0000e00008087890 */ /* 0x000fe4000fffe03f */
[----:B------:R-:W-:-:S08]  /*1fcf0*/  UIADD3 UR9, UR9, 0x13230, URZ ;  /* 0x0001323009097890 */ /* 0x000fd0000fffe03f */
[----:B------:R-:W-:Y:S01]  /*1fd00*/  @P0 LOP3.LUT R22, R22, 0x1, RZ, 0xfc, !PT ;  /* 0x0000000116160812 */ /* 0x000fe200078efcff */
[----:B------:R4:W-:Y:S02]  /*1fd10*/  UTMALDG.4D [UR8], [UR4], desc[UR6] ;  /* 0x00000608040075b4 */ /* 0x0009e40008019000 */
[----:B----4-:R-:W-:-:S04]  /*1fd20*/  NOP ;  /* 0x0000000000007918 */ /* 0x010fc80000000000 */
.L_x_12097:
[----:B--23--:R-:W2:Y:S01]  /*1fd30*/  LDL.LU R3, [R1+0x1c] ;  /* 0x00001c0001037983 */ /* 0x00cea20000300800 */
        /* <DEDUP_REMOVED lines=9> */
[----:B--2---:R-:W-:Y:S01]  /*1fdd0*/  SHF.R.S32.HI R2, RZ, 0x1f, R3 ;  /* 0x0000001fff027819 */ /* 0x004fe20000011403 */
        /* <DEDUP_REMOVED lines=10> */
[----:B--2---:R-:W-:-:S05]  /*1fe80*/  SEL R0, R19, RZ, !P0 ;  /* 0x000000ff13007207 */ /* 0x004fca0004000000 */
        /* <DEDUP_REMOVED lines=16> */
[----:B0-----:R-:W-:-:S07]  /*1ff90*/  IMAD.MOV.U32 R13, RZ, RZ, RZ ;  /* 0x000000ffff0d7224 */ /* 0x001fce00078e00ff */
[----:B------:R-:W-:-:S07]  /*1ffa0*/  LEPC R20, `(.L_x_12105) ;  /* 0x000000001014794e */ /* 0x000fce0000000000 */
[----:B--2---:R-:W-:Y:S05]  /*1ffb0*/  CALL.ABS.NOINC R2 ;  /* 0x0000000002007343 */ /* 0x004fea0003c00000 */
.L_x_12105:
[----:B------:R-:W-:Y:S05]  /*1ffc0*/  BSYNC B6 ;  /* 0x0000000000067941 */ /* 0x000fea0003800000 */
.L_x_12104:
[----:B---3--:R-:W2:Y:S01]  /*1ffd0*/  LDL.LU R0, [R1+0x3c] ;  /* 0x00003c0001007983 */ /* 0x008ea20000300800 */
[----:B------:R-:W-:Y:S01]  /*1ffe0*/  ULDC.64 UR4, c[0x0][0x2d8] ;  /* 0x0000b60000047ab9 */ /* 0x000fe20000000a00 */
[----:B-1----:R-:W1:Y:S01]  /*1fff0*/  LDC R9, c[0x0][0x448] ;  /* 0x00011200ff097b82 */ /* 0x002e620000000800 */
[----:B------:R-:W-:Y:S01]  /*20000*/  ULDC.64 UR6, c[0x0][0x2c8] ;  /* 0x0000b20000067ab9 */ /* 0x000fe20000000a00 */
[----:B------:R-:W2:Y:S01]  /*20010*/  LDL.LU.64 R2, [R1+0x28] ;  /* 0x0000280001027983 */ /* 0x000ea20000300a00 */
[----:B------:R-:W-:-:S03]  /*20020*/  ULDC.64 UR8, c[0x0][0x280] ;  /* 0x0000a00000087ab9 */ /* 0x000fc60000000a00 */
[----:B------:R-:W3:Y:S04]  /*20030*/  LDL.LU R20, [R1+0x40] ;  /* 0x0000400001147983 */ /* 0x000ee80000300800 */
[----:B------:R-:W4:Y:S04]  /*20040*/  LDL.LU R21, [R1+0x44] ;  /* 0x0000440001157983 */ /* 0x000f280000300800 */
[----:B------:R-:W4:Y:S04]  /*20050*/  LDL.LU R4, [R1+0x1c] ;  /* 0x00001c0001047983 */ /* 0x000f280000300800 */
[----:B------:R-:W4:Y:S01]  /*20060*/  LDL R10, [R1+0x14] ;  /* 0x00001400010a7983 */ /* 0x000f220000100800 */
[----:B-1----:R-:W-:-:S13]  /*20070*/  ISETP.NE.AND P1, PT, R9, 0x1, PT ;  /* 0x000000010900780c */ /* 0x002fda0003f25270 */
[----:B------:R-:W1:Y:S08]  /*20080*/  @P1 LDC R5, c[0x0][0x450] ;  /* 0x00011400ff051b82 */ /* 0x000e700000000800 */
[----:B------:R-:W0:Y:S01]  /*20090*/  @P1 LDC R8, c[0x0][0x450] ;  /* 0x00011400ff081b82 */ /* 0x000e220000000800 */
        /* <DEDUP_REMOVED lines=9> */
[----:B--2---:R-:W-:-:S04]  /*20130*/  LOP3.LUT R20, R20, 0x7f, RZ, 0xc0, !PT ;  /* 0x0000007f14147812 */ /* 0x004fc800078ec0ff */
[----:B------:R-:W-:Y:S01]  /*20140*/  SHF.R.U32.HI R20, RZ, 0x2, R20 ;  /* 0x00000002ff147819 */ /* 0x000fe20000011614 */
[----:B---3--:R-:W-:-:S05]  /*20150*/  IMAD.SHL.U32 R6, R21, 0x20, RZ ;  /* 0x0000002015067824 */ /* 0x008fca00078e00ff */
[----:B------:R-:W-:Y:S02]  /*20160*/  LOP3.LUT R6, R20, 0x60, R6, 0xf8, !PT ;  /* 0x0000006014067812 */ /* 0x000fe400078ef806 */
[----:B------:R2:W5:Y:S01]  /*20170*/  LDL R20, [R1+0x34] ;  /* 0x0000340001147983 */ /* 0x0005620000100800 */
[C---:B------:R-:W-:Y:S02]  /*20180*/  IMAD R0, R4.reuse, UR5, R0 ;  /* 0x0000000504007c24 */ /* 0x040fe4000f8e0200 */
[----:B------:R-:W-:Y:S01]  /*20190*/  IMAD.WIDE.U32 R2, R4, UR4, R2 ;  /* 0x0000000404027c25 */ /* 0x000fe2000f8e0002 */
[----:B------:R-:W-:Y:S01]  /*201a0*/  ULDC.64 UR4, c[0x0][0x2d0] ;  /* 0x0000b40000047ab9 */ /* 0x000fe20000000a00 */
[----:B------:R-:W3:Y:S02]  /*201b0*/  @P1 LDC R4, c[0x0][0x44c] ;  /* 0x00011300ff041b82 */ /* 0x000ee40000000800 */
[----:B------:R-:W-:Y:S02]  /*201c0*/  IMAD.IADD R6, R6, 0x1, R10 ;  /* 0x0000000106067824 */ /* 0x000fe400078e020a */
[----:B------:R-:W-:-:S02]  /*201d0*/  IMAD.IADD R3, R3, 0x1, R0 ;  /* 0x0000000103037824 */ /* 0x000fc400078e0200 */
[----:B---3--:R-:W-:-:S04]  /*201e0*/  @P1 IMAD.HI.U32 R0, R6, R4, RZ ;  /* 0x0000000406001227 */ /* 0x008fc800078e00ff */
        /* <DEDUP_REMOVED lines=15> */
[----:B------:R-:W1:Y:S01]  /*202e0*/  @P1 LDC R7, c[0x0][0x44c] ;  /* 0x00011300ff071b82 */ /* 0x000e620000000800 */
[----:B------:R-:W-:-:S04]  /*202f0*/  VIADD R5, R6, 0x80 ;  /* 0x0000008006057836 */ /* 0x000fc80000000000 */
[----:B------:R-:W-:Y:S02]  /*20300*/  IMAD.MOV.U32 R6, RZ, RZ, R5 ;  /* 0x000000ffff067224 */ /* 0x000fe400078e0005 */
[----:B-1----:R-:W-:-:S05]  /*20310*/  @P1 IMAD.HI.U32 R7, R5, R7, RZ ;  /* 0x0000000705071227 */ /* 0x002fca00078e00ff */
[----:B0-----:R-:W-:-:S05]  /*20320*/  @P1 SHF.R.U32.HI R6, RZ, R8, R7 ;  /* 0x00000008ff061219 */ /* 0x001fca0000011607 */
[----:B------:R-:W-:-:S04]  /*20330*/  IMAD.MOV R7, RZ, RZ, -R6 ;  /* 0x000000ffff077224 */ /* 0x000fc800078e0a06 */
[----:B------:R-:W-:Y:S01]  /*20340*/  IMAD R5, R9, R7, R5 ;  /* 0x0000000709057224 */ /* 0x000fe200078e0205 */
[----:B------:R-:W-:Y:S01]  /*20350*/  SHF.R.S32.HI R7, RZ, 0x1f, R6 ;  /* 0x0000001fff077819 */ /* 0x000fe20000011406 */
[----:B------:R-:W-:-:S04]  /*20360*/  IMAD.WIDE.U32 R2, R6, UR4, R2 ;  /* 0x0000000406027c25 */ /* 0x000fc8000f8e0002 */
[----:B------:R-:W-:Y:S01]  /*20370*/  IMAD R7, R7, UR4, RZ ;  /* 0x0000000407077c24 */ /* 0x000fe2000f8e02ff */
[----:B------:R-:W-:-:S03]  /*20380*/  ULDC UR4, c[0x0][0x2b8] ;  /* 0x0000ae0000047ab9 */ /* 0x000fc60000000800 */
[----:B------:R-:W-:Y:S02]  /*20390*/  IMAD R6, R6, UR5, R7 ;  /* 0x0000000506067c24 */ /* 0x000fe4000f8e0207 */
[----:B------:R-:W0:Y:S02]  /*203a0*/  S2R R7, SR_TID.X ;  /* 0x0000000000077919 */ /* 0x000e240000002100 */
[----:B------:R-:W-:Y:S01]  /*203b0*/  IMAD.IADD R3, R3, 0x1, R6 ;  /* 0x0000000103037824 */ /* 0x000fe200078e0206 */
[----:B------:R-:W-:Y:S01]  /*203c0*/  SHF.R.S32.HI R6, RZ, 0x1f, R5 ;  /* 0x0000001fff067819 */ /* 0x000fe20000011405 */
[----:B------:R-:W-:-:S04]  /*203d0*/  IMAD.WIDE.U32 R2, R5, UR6, R2 ;  /* 0x0000000605027c25 */ /* 0x000fc8000f8e0002 */
[----:B------:R-:W-:Y:S01]  /*203e0*/  IMAD R6, R6, UR6, RZ ;  /* 0x0000000606067c24 */ /* 0x000fe2000f8e02ff */
[----:B------:R-:W-:-:S03]  /*203f0*/  IADD3 R2, P1, R2, UR8, RZ ;  /* 0x0000000802027c10 */ /* 0x000fc6000ff3e0ff */
[----:B------:R-:W-:-:S05]  /*20400*/  IMAD R5, R5, UR7, R6 ;  /* 0x0000000705057c24 */ /* 0x000fca000f8e0206 */
[----:B------:R-:W-:Y:S01]  /*20410*/  IADD3.X R3, R3, UR9, R5, P1, !PT ;  /* 0x0000000903037c10 */ /* 0x000fe20008ffe405 */
[----:B0-----:R-:W-:-:S05]  /*20420*/  IMAD.SHL.U32 R21, R7, 0x10, RZ ;  /* 0x0000001007157824 */ /* 0x001fca00078e00ff */
[----:B------:R-:W-:-:S04]  /*20430*/  LOP3.LUT R21, R21, 0x30, RZ, 0xc0, !PT ;  /* 0x0000003015157812 */ /* 0x000fc800078ec0ff */
[----:B------:R-:W-:Y:S01]  /*20440*/  ISETP.GE.AND P0, PT, R21, UR4, PT ;  /* 0x0000000415007c0c */ /* 0x000fe2000bf06270 */
[----:B------:R-:W-:-:S03]  /*20450*/  UMOV UR4, 0xffffffff ;  /* 0xffffffff00047882 */ /* 0x000fc60000000000 */
[----:B--2---:R-:W-:Y:S09]  /*20460*/  BRA.DIV UR4, `(.L_x_12106) ;  /* 0x00000036048c7947 */ /* 0x004ff2000b800000 */
[----:B------:R-:W2:Y:S04]  /*20470*/  LDL.LU R8, [R1+0x18] ;  /* 0x0000180001087983 */ /* 0x000ea80000300800 */
[----:B------:R-:W3:Y:S01]  /*20480*/  LDL.LU R10, [R1+0x14] ;  /* 0x00001400010a7983 */ /* 0x000ee20000300800 */
[----:B------:R-:W0:Y:S02]  /*20490*/  S2R R7, SR_TID.X ;  /* 0x0000000000077919 */ /* 0x000e240000002100 */
[----:B0-----:R-:W-:-:S04]  /*204a0*/  LOP3.LUT R7, R7, 0x7f, RZ, 0xc0, !PT ;  /* 0x0000007f07077812 */ /* 0x001fc800078ec0ff */
[----:B------:R-:W-:Y:S01]  /*204b0*/  SHF.R.U32.HI R7, RZ, 0x2, R7 ;  /* 0x00000002ff077819 */ /* 0x000fe20000011607 */
[----:B--2---:R-:W-:Y:S02]  /*204c0*/  IMAD R5, R8, R9, RZ ;  /* 0x0000000908057224 */ /* 0x004fe400078e02ff */
[----:B------:R-:W0:Y:S02]  /*204d0*/  SHFL.IDX PT, R9, R0, RZ, 0x1c1f ;  /* 0x001c1fff00097589 */ /* 0x000e2400000e0000 */
[----:B---3--:R-:W-:Y:S02]  /*204e0*/  IMAD.IADD R6, R7, 0x1, R10 ;  /* 0x0000000107067824 */ /* 0x008fe400078e020a */
[----:B------:R-:W1:Y:S03]  /*204f0*/  SHFL.IDX PT, R8, R4, RZ, 0x1c1f ;  /* 0x001c1fff04087589 */ /* 0x000e6600000e0000 */
        /* <DEDUP_REMOVED lines=8> */
[----:B------:R-:W-:-:S03]  /*20580*/  VIADD R7, R6, 0x20 ;  /* 0x0000002006077836 */ /* 0x000fc60000000000 */
[----:B0-----:R-:W0:Y:S04]  /*20590*/  SHFL.IDX PT, R9, R0, 0x1, 0x1c1f ;  /* 0x003c1f0000097f89 */ /* 0x001e2800000e0000 */
[----:B------:R-:W1:Y:S01]  /*205a0*/  SHFL.IDX PT, R8, R4, 0x1, 0x1c1f ;  /* 0x003c1f0004087f89 */ /* 0x000e6200000e0000 */
[----:B------:R-:W-:-:S13]  /*205b0*/  ISETP.GE.AND P1, PT, R7, R5, PT ;  /* 0x000000050700720c */ /* 0x000fda0003f26270 */
[----:B0-----:R-:W-:-:S05]  /*205c0*/  @!P1 IADD3 R9, P2, R21, R9, RZ ;  /* 0x0000000915099210 */ /* 0x001fca0007f5e0ff */
[----:B-1----:R-:W-:-:S05]  /*205d0*/  @!P1 IMAD.X R8, RZ, RZ, R8, P2 ;  /* 0x000000ffff089224 */ /* 0x002fca00010e0608 */
[----:B------:R-:W-:-:S04]  /*205e0*/  @!P1 LOP3.LUT R9, R9, R8, RZ, 0x3c, !PT ;  /* 0x0000000809099212 */ /* 0x000fc800078e3cff */
[----:B------:R-:W-:-:S04]  /*205f0*/  @!P1 LOP3.LUT R8, R9, R8, RZ, 0x3c, !PT ;  /* 0x0000000809089212 */ /* 0x000fc800078e3cff */
[----:B------:R-:W-:-:S05]  /*20600*/  @!P1 LOP3.LUT R9, R9, R8, RZ, 0x3c, !PT ;  /* 0x0000000809099212 */ /* 0x000fca00078e3cff */
[----:B------:R0:W-:Y:S01]  /*20610*/  @!P1 LDGSTS.E.BYPASS.LTC128B.128 [R20+0xb800], desc[UR44][R8.64], !P0 ;  /* 0x0b80000008149fae */ /* 0x0001e2000c101d6c */
[----:B------:R-:W-:-:S03]  /*20620*/  VIADD R7, R6, 0x40 ;  /* 0x0000004006077836 */ /* 0x000fc60000000000 */
[----:B0-----:R-:W0:Y:S04]  /*20630*/  SHFL.IDX PT, R9, R0, 0x2, 0x1c1f ;  /* 0x005c1f0000097f89 */ /* 0x001e2800000e0000 */
[----:B------:R-:W1:Y:S01]  /*20640*/  SHFL.IDX PT, R8, R4, 0x2, 0x1c1f ;  /* 0x005c1f0004087f89 */ /* 0x000e6200000e0000 */
[----:B------:R-:W-:-:S03]  /*20650*/  ISETP.GE.AND P1, PT, R7, R5, PT ;  /* 0x000000050700720c */ /* 0x000fc60003f26270 */
[----:B------:R2:W3:Y:S10]  /*20660*/  SHFL.IDX PT, R7, R0, 0x3, 0x1c1f ;  /* 0x007c1f0000077f89 */ /* 0x0004f400000e0000 */
[----:B0-----:R-:W-:-:S05]  /*20670*/  @!P1 IADD3 R9, P2, R21, R9, RZ ;  /* 0x0000000915099210 */ /* 0x001fca0007f5e0ff */
[----:B-1----:R-:W-:Y:S02]  /*20680*/  @!P1 IMAD.X R8, RZ, RZ, R8, P2 ;  /* 0x000000ffff089224 */ /* 0x002fe400010e0608 */
[----:B--2---:R-:W-:-:S03]  /*20690*/  VIADD R0, R6, 0x80 ;  /* 0x0000008006007836 */ /* 0x004fc60000000000 */
[----:B------:R-:W-:-:S04]  /*206a0*/  @!P1 LOP3.LUT R9, R9, R8, RZ, 0x3c, !PT ;  /* 0x0000000809099212 */ /* 0x000fc800078e3cff */
[C---:B------:R-:W-:Y:S01]  /*206b0*/  @!P1 LOP3.LUT R8, R9.reuse, R8, RZ, 0x3c, !PT ;  /* 0x0000000809089212 */ /* 0x040fe200078e3cff */
[----:B------:R-:W0:Y:S01]  /*206c0*/  SHFL.IDX PT, R4, R4, 0x3, 0x1c1f ;  /* 0x007c1f0004047f89 */ /* 0x000e2200000e0000 */
[----:B------:R-:W-:Y:S01]  /*206d0*/  ISETP.GE.AND P2, PT, R0, R5, PT ;  /* 0x000000050000720c */ /* 0x000fe20003f46270 */
[----:B------:R-:W-:Y:S01]  /*206e0*/  VIADD R0, R6, 0x60 ;  /* 0x0000006006007836 */ /* 0x000fe20000000000 */
[----:B------:R-:W-:-:S05]  /*206f0*/  @!P1 LOP3.LUT R9, R9, R8, RZ, 0x3c, !PT ;  /* 0x0000000809099212 */ /* 0x000fca00078e3cff */
[----:B------:R1:W-:Y:S01]  /*20700*/  @!P1 LDGSTS.E.BYPASS.LTC128B.128 [R20+0xc000], desc[UR44][R8.64], !P0 ;  /* 0x0c00000008149fae */ /* 0x0003e2000c101d6c */
[----:B------:R-:W-:-:S03]  /*20710*/  ISETP.GE.AND P1, PT, R0, R5, PT ;  /* 0x000000050000720c */ /* 0x000fc60003f26270 */
[----:B------:R-:W2:Y:S04]  /*20720*/  SHFL.IDX PT, R0, R2, RZ, 0x1c1f ;  /* 0x001c1fff02007589 */ /* 0x000ea800000e0000 */
[----:B------:R-:W4:Y:S06]  /*20730*/  SHFL.IDX PT, R10, R3, RZ, 0x1c1f ;  /* 0x001c1fff030a7589 */ /* 0x000f2c00000e0000 */
[----:B---3--:R-:W-:-:S05]  /*20740*/  @!P1 IADD3 R7, P3, R21, R7, RZ ;  /* 0x0000000715079210 */ /* 0x008fca0007f7e0ff */
[----:B0-----:R-:W-:Y:S02]  /*20750*/  @!P1 IMAD.X R4, RZ, RZ, R4, P3 ;  /* 0x000000ffff049224 */ /* 0x001fe400018e0604 */
[----:B-1----:R-:W-:Y:S02]  /*20760*/  @!P1 IMAD.MOV.U32 R8, RZ, RZ, R7 ;  /* 0x000000ffff089224 */ /* 0x002fe400078e0007 */
[----:B------:R-:W-:-:S05]  /*20770*/  @!P1 IMAD.MOV.U32 R9, RZ, RZ, R4 ;  /* 0x000000ffff099224 */ /* 0x000fca00078e0004 */
[----:B------:R4:W-:Y:S01]  /*20780*/  @!P1 LDGSTS.E.BYPASS.LTC128B.128 [R20+0xc800], desc[UR44][R8.64], !P0 ;  /* 0x0c80000008149fae */ /* 0x0009e2000c101d6c */
[----:B--2---:R-:W-:-:S05]  /*20790*/  @!P2 IADD3 R0, P1, R21, R0, RZ ;  /* 0x000000001500a210 */ /* 0x004fca0007f3e0ff */
[----:B----4-:R-:W-:-:S04]  /*207a0*/  @!P2 IMAD.X R8, RZ, RZ, R10, P1 ;  /* 0x000000ffff08a224 */ /* 0x010fc800008e060a */
[----:B------:R-:W-:Y:S02]  /*207b0*/  @!P2 IMAD.MOV.U32 R9, RZ, RZ, R8 ;  /* 0x000000ffff09a224 */ /* 0x000fe400078e0008 */
[----:B------:R-:W-:Y:S01]  /*207c0*/  @!P2 IMAD.MOV.U32 R8, RZ, RZ, R0 ;  /* 0x000000ffff08a224 */ /* 0x000fe200078e0000 */
[----:B------:R-:W0:Y:S04]  /*207d0*/  SHFL.IDX PT, R3, R3, 0x1, 0x1c1f ;  /* 0x003c1f0003037f89 */ /* 0x000e2800000e0000 */
[----:B------:R1:W-:Y:S04]  /*207e0*/  @!P2 LDGSTS.E.BYPASS.LTC128B.128 [R20+0xd000], desc[UR44][R8.64], !P0 ;  /* 0x0d0000000814afae */ /* 0x0003e8000c101d6c */
[----:B------:R-:W2:Y:S02]  /*207f0*/  SHFL.IDX PT, R2, R2, 0x1, 0x1c1f ;  /* 0x003c1f0002027f89 */ /* 0x000ea400000e0000 */
.L_x_12215:
[----:B------:R-:W-:-:S05]  /*20800*/  VIADD R6, R6, 0xa0 ;  /* 0x000000a006067836 */ /* 0x000fca0000000000 */
[----:B------:R-:W-:-:S13]  /*20810*/  ISETP.GE.AND P1, PT, R6, R5, PT ;  /* 0x000000050600720c */ /* 0x000fda0003f26270 */
[----:B--2---:R-:W-:-:S05]  /*20820*/  @!P1 IADD3 R2, P2, R21, R2, RZ ;  /* 0x0000000215029210 */ /* 0x004fca0007f5e0ff */
[----:B0-----:R-:W-:-:S05]  /*20830*/  @!P1 IMAD.X R3, RZ, RZ, R3, P2 ;  /* 0x000000ffff039224 */ /* 0x001fca00010e0603 */
[----:B------:R-:W-:Y:S01]  /*20840*/  @!PT LDS RZ, [RZ] ;  /* 0x00000000fffff984 */ /* 0x000fe20000000800 */
[----:B------:R-:W-:Y:S01]  /*20850*/  @!PT LDS RZ, [RZ] ;  /* 0x00000000fffff984 */ /* 0x000fe20000000800 */
[----:B------:R-:W-:Y:S01]  /*20860*/  @!PT LDS RZ, [RZ] ;  /* 0x00000000fffff984 */ /* 0x000fe20000000800 */
[----:B------:R0:W-:Y:S01]  /*20870*/  @!P1 LDGSTS.E.BYPASS.LTC128B.128 [R20+0xd800], desc[UR44][R2.64], !P0 ;  /* 0x0d80000002149fae */ /* 0x0001e2000c101d6c */
[----:B------:R-:W-:Y:S01]  /*20880*/  PLOP3.LUT P0, PT, PT, PT, PT, 0x80, 0x0 ;  /* 0x000000000000781c */ /* 0x000fe20003f0f070 */
[----:B------:R-:W-:-:S12]  /*20890*/  NOP ;  /* 0x0000000000007918 */ /* 0x000fd80000000000 */
.L_x_12107:
        /* <DEDUP_REMOVED lines=17> */
[----:B0-2---:R-:W-:Y:S05]  /*209b0*/  @!P0 BRA `(.L_x_12109) ;  /* 0x0000003800308947 */ /* 0x005fea0003800000 */
.L_x_12216:
[----:B------:R-:W-:Y:S05]  /*209c0*/  BSYNC B0 ;  /* 0x0000000000007941 */ /* 0x000fea0003800000 */
.L_x_12108:
[----:B------:R-:W2:Y:S04]  /*209d0*/  LDL.LU R2, [R1+0x30] ;  /* 0x0000300001027983 */ /* 0x000ea80000300800 */
[----:B------:R-:W3:Y:S01]  /*209e0*/  LDL R3, [R1+0xc] ;  /* 0x00000c0001037983 */ /* 0x000ee20000100800 */
[----:B--2---:R-:W-:-:S05]  /*209f0*/  VIADD R2, R2, 0xfffffffe ;  /* 0xfffffffe02027836 */ /* 0x004fca0000000000 */
[----:B---3--:R-:W-:-:S13]  /*20a00*/  ISETP.GE.AND P0, PT, R2, R3, PT ;  /* 0x000000030200720c */ /* 0x008fda0003f06270 */
[----:B------:R-:W-:Y:S05]  /*20a10*/  @!P0 BRA `(.L_x_12110) ;  /* 0x0000000c003c8947 */ /* 0x000fea0003800000 */
[----:B0-----:R-:W-:Y:S02]  /*20a20*/  IMAD.MOV.U32 R0, RZ, RZ, R27 ;  /* 0x000000ffff007224 */ /* 0x001fe400078e001b */
[----:B-1----:R-:W-:-:S07]  /*20a30*/  IMAD.MOV.U32 R8, RZ, RZ, R29 ;  /* 0x000000ffff087224 */ /* 0x002fce00078e001d */
.L_x_12130:
        /* <DEDUP_REMOVED lines=33> */
.L_x_12113:
        /* <DEDUP_REMOVED lines=8> */
.L_x_12217:
[----:B------:R-:W-:Y:S05]  /*20cd0*/  BSYNC B1 ;  /* 0x0000000000017941 */ /* 0x000fea0003800000 */
.L_x_12114:
        /* <DEDUP_REMOVED lines=9> */
.L_x_12117:
[----:B------:R-:W-:Y:S05]  /*20d70*/  BSYNC B1 ;  /* 0x0000000000017941 */ /* 0x000fea0003800000 */
.L_x_12116:
        /* <DEDUP_REMOVED lines=12> */
.L_x_12118:
        /* <DEDUP_REMOVED lines=13> */
.L_x_12218:
[----:B------:R-:W-:Y:S05]  /*20f10*/  BSYNC B1 ;  /* 0x0000000000017941 */ /* 0x000fea0003800000 */
.L_x_12119:
        /* <DEDUP_REMOVED lines=11> */
.L_x_12122:
[----:B------:R-:W-:Y:S05]  /*20fd0*/  BSYNC B1 ;  /* 0x0000000000017941 */ /* 0x000fea0003800000 */
.L_x_12121:
        /* <DEDUP_REMOVED lines=8> */
.L_x_12123:
        /* <DEDUP_REMOVED lines=10> */
.L_x_12112:
[----:B------:R-:W-:Y:S05]  /*21100*/  BSYNC B0 ;  /* 0x0000000000007941 */ /* 0x000fea0003800000 */
.L_x_12111:
[----:B------:R-:W2:Y:S02]  /*21110*/  LDL R5, [R1+0x4c] ;  /* 0x00004c0001057983 */ /* 0x000ea40000100800 */
[----:B--2---:R-:W-:-:S13]  /*21120*/  ISETP.NE.AND P0, PT, R5, 0x3, PT ;  /* 0x000000030500780c */ /* 0x004fda0003f05270 */
[----:B------:R-:W-:Y:S05]  /*21130*/  @!P0 BRA `(.L_x_12124) ;  /* 0x0000000000048947 */ /* 0x000fea0003800000 */
[----:B------:R-:W-:Y:S01]  /*21140*/  BPT.TRAP 0x1 ;  /* 0x000000040000795c */ /* 0x000fe20000300000 */
.L_x_12124:
[----:B------:R-:W2:Y:S01]  /*21150*/  LDL R5, [R1+0x20] ;  /* 0x0000200001057983 */ /* 0x000ea20000100800 */
[----:B------:R-:W-:Y:S01]  /*21160*/  LOP3.LUT R4, R8, 0x1, RZ, 0x3c, !PT ;  /* 0x0000000108047812 */ /* 0x000fe200078e3cff */
[----:B------:R-:W-:Y:S01]  /*21170*/  IMAD R3, R0, 0x8, R23 ;  /* 0x0000000800037824 */ /* 0x000fe200078e0217 */
[----:B------:R-:W-:Y:S02]  /*21180*/  BSSY B0, `(.L_x_12125) ;  /* 0x0000005000007945 */ /* 0x000fe40003800000 */
[----:B------:R-:W-:-:S04]  /*21190*/  SHF.L.U32 R4, R4, 0x1f, RZ ;  /* 0x0000001f04047819 */ /* 0x000fc800000006ff */
[----:B------:R-:W0:Y:S01]  /*211a0*/  SYNCS.PHASECHK.TRANS64.TRYWAIT P0, [R3+URZ+0x13270], R4 ;  /* 0x01327004030075a7 */ /* 0x000e22000800017f */
[----:B--2---:R-:W-:Y:S01]  /*211b0*/  ISETP.NE.AND P1, PT, R5, 0x3, PT ;  /* 0x000000030500780c */ /* 0x004fe20003f25270 */
[----:B0-----:R-:W-:-:S12]  /*211c0*/  @!P0 BRA `(.L_x_12126) ;  /* 0x0000003000688947 */ /* 0x001fd80003800000 */
.L_x_12219:
[----:B------:R-:W-:Y:S05]  /*211d0*/  BSYNC B0 ;  /* 0x0000000000007941 */ /* 0x000fea0003800000 */
.L_x_12125:
[----:B------:R-:W-:Y:S05]  /*211e0*/  @!P1 BRA `(.L_x_12127) ;  /* 0x0000000000049947 */ /* 0x000fea0003800000 */
[----:B------:R-:W-:Y:S01]  /*211f0*/  BPT.TRAP 0x1 ;  /* 0x000000040000795c */ /* 0x000fe20000300000 */
.L_x_12127:
[----:B0-----:R-:W-:Y:S01]  /*21200*/  SHF.L.U32 R4, R8, 0x1f, RZ ;  /* 0x0000001f08047819 */ /* 0x001fe200000006ff */
[----:B------:R-:W-:-:S03]  /*21210*/  IMAD R0, R0, 0x2800, RZ ;  /* 0x0000280000007824 */ /* 0x000fc600078e02ff */
[----:B------:R-:W0:Y:S02]  /*21220*/  SYNCS.PHASECHK.TRANS64.TRYWAIT P0, [R3+URZ+0x13260], R4 ;  /* 0x01326004030075a7 */ /* 0x000e24000800017f */
[----:B0-----:R-:W-:Y:S05]  /*21230*/  @!P0 BRA `(.L_x_12128) ;  /* 0x0000003000608947 */ /* 0x001fea0003800000 */
.L_x_12220:
[----:B0-----:R-:W-:Y:S01]  /*21240*/  LOP3.LUT R4, R0, R26, RZ, 0xfc, !PT ;  /* 0x0000001a00047212 */ /* 0x001fe200078efcff */
[----:B------:R-:W-:Y:S05]  /*21250*/  WARPSYNC.ALL ;  /* 0x0000000000007948 */ /* 0x000fea0003800000 */
        /* <DEDUP_REMOVED lines=61> */
.L_x_12129:
[----:B0-----:R-:W0:Y:S01]  /*21630*/  S2R R0, SR_TID.X ;  /* 0x0000000000007919 */ /* 0x001e220000002100 */
[----:B-1----:R1:W-:Y:S01]  /*21640*/  SYNCS.ARRIVE.TRANS64.A1T0 RZ, [R3+URZ+0x13250], RZ ;  /* 0x013250ff03ff79a7 */ /* 0x0023e2000810003f */
[----:B0-----:R-:W-:Y:S02]  /*21650*/  LOP3.LUT R4, R0, 0x7f, RZ, 0xc0, !PT ;  /* 0x0000007f00047812 */ /* 0x001fe400078ec0ff */
[----:B------:R-:W2:Y:S01]  /*21660*/  LDL R0, [R1+0xc] ;  /* 0x00000c0001007983 */ /* 0x000ea20000100800 */
[----:B------:R-:W-:Y:S01]  /*21670*/  IMAD.MOV.U32 R8, RZ, RZ, R29 ;  /* 0x000000ffff087224 */ /* 0x000fe200078e001d */
        /* <DEDUP_REMOVED lines=8> */
[----:B---3--:R-:W-:Y:S05]  /*21700*/  @P0 BRA `(.L_x_12130) ;  /* 0xfffffff000cc0947 */ /* 0x008fea000383ffff */
.L_x_12110:
        /* <DEDUP_REMOVED lines=10> */
[----:B0-----:R-:W2:Y:S02]  /*217b0*/  FLO.U32 R0, UR4 ;  /* 0x0000000400007d00 */ /* 0x001ea400080e0000 */
[----:B--2---:R-:W-:-:S06]  /*217c0*/  ISETP.EQ.U32.AND P1, PT, R0, R5, PT ;  /* 0x000000050000720c */ /* 0x004fcc0003f22070 */
[----:B------:R-:W3:Y:S07]  /*217d0*/  POPC R5, UR4 ;  /* 0x0000000400057d09 */ /* 0x000eee0008000000 */
[----:B---3--:R-:W2:Y:S01]  /*217e0*/  @P1 ATOMG.E.ADD.STRONG.GPU PT, R3, desc[UR44][R2.64], R5 ;  /* 0x00000005020319a8 */ /* 0x008ea200081ee1ec */
[----:B------:R-:W0:Y:S02]  /*217f0*/  S2R R4, SR_LTMASK ;  /* 0x0000000000047919 */ /* 0x000e240000003900 */
[----:B0-----:R-:W-:-:S04]  /*21800*/  LOP3.LUT R4, R4, UR4, RZ, 0xc0, !PT ;  /* 0x0000000404047c12 */ /* 0x001fc8000f8ec0ff */
[----:B------:R-:W0:Y:S01]  /*21810*/  POPC R7, R4 ;  /* 0x0000000400077309 */ /* 0x000e220000000000 */
[----:B--2---:R-:W0:Y:S02]  /*21820*/  SHFL.IDX PT, R0, R3, R0, 0x1f ;  /* 0x00001f0003007589 */ /* 0x004e2400000e0000 */
[----:B0-----:R-:W-:-:S07]  /*21830*/  IADD3 R16, R0, UR36, R7 ;  /* 0x0000002400107c10 */ /* 0x001fce000fffe007 */
.L_x_12132:
[----:B------:R-:W-:Y:S05]  /*21840*/  BSYNC B0 ;  /* 0x0000000000007941 */ /* 0x000fea0003800000 */
.L_x_12131:
[----:B------:R-:W-:Y:S05]  /*21850*/  @!P2 BRA `(.L_x_12133) ;  /* 0x000000000004a947 */ /* 0x000fea0003800000 */
[----:B------:R-:W-:Y:S01]  /*21860*/  BPT.TRAP 0x1 ;  /* 0x000000040000795c */ /* 0x000fe20000300000 */
.L_x_12133:
[----:B------:R-:W2:Y:S01]  /*21870*/  LDL R2, [R1+0x20] ;  /* 0x0000200001027983 */ /* 0x000ea20000100800 */
[----:B------:R-:W-:Y:S01]  /*21880*/  LOP3.LUT R3, R29, 0x1, RZ, 0x3c, !PT ;  /* 0x000000011d037812 */ /* 0x000fe200078e3cff */
[----:B0-----:R-:W-:Y:S01]  /*21890*/  IMAD R0, R27, 0x8, R23 ;  /* 0x000000081b007824 */ /* 0x001fe200078e0217 */
[----:B------:R-:W-:Y:S02]  /*218a0*/  BSSY B0, `(.L_x_12134) ;  /* 0x0000005000007945 */ /* 0x000fe40003800000 */
[----:B------:R-:W-:-:S04]  /*218b0*/  SHF.L.U32 R3, R3, 0x1f, RZ ;  /* 0x0000001f03037819 */ /* 0x000fc800000006ff */
[----:B------:R-:W0:Y:S01]  /*218c0*/  SYNCS.PHASECHK.TRANS64.TRYWAIT P1, [R0+URZ+0x13270], R3 ;  /* 0x01327003000075a7 */ /* 0x000e22000802017f */
[----:B--2---:R-:W-:Y:S01]  /*218d0*/  ISETP.NE.AND P2, PT, R2, 0x3, PT ;  /* 0x000000030200780c */ /* 0x004fe20003f45270 */
[----:B0-----:R-:W-:-:S12]  /*218e0*/  @!P1 BRA `(.L_x_12135) ;  /* 0x0000002800c89947 */ /* 0x001fd80003800000 */
.L_x_12221:
[----:B------:R-:W-:Y:S05]  /*218f0*/  BSYNC B0 ;  /* 0x0000000000007941 */ /* 0x000fea0003800000 */
.L_x_12134:
[----:B------:R-:W-:Y:S05]  /*21900*/  @!P2 BRA `(.L_x_12136) ;  /* 0x000000000004a947 */ /* 0x000fea0003800000 */
[----:B------:R-:W-:Y:S01]  /*21910*/  BPT.TRAP 0x1 ;  /* 0x000000040000795c */ /* 0x000fe20000300000 */
.L_x_12136:
[----:B0-----:R-:W-:-:S04]  /*21920*/  SHF.L.U32 R3, R29, 0x1f, RZ ;  /* 0x0000001f1d037819 */ /* 0x001fc800000006ff */
[----:B------:R-:W0:Y:S02]  /*21930*/  SYNCS.PHASECHK.TRANS64.TRYWAIT P1, [R0+URZ+0x13260], R3 ;  /* 0x01326003000075a7 */ /* 0x000e24000802017f */
[----:B0-----:R-:W-:Y:S05]  /*21940*/  @!P1 BRA `(.L_x_12137) ;  /* 0x0000002800c49947 */ /* 0x001fea0003800000 */
.L_x_12222:
[----:B------:R-:W-:Y:S01]  /*21950*/  IMAD R2, R27, 0x2800, RZ ;  /* 0x000028001b027824 */ /* 0x000fe200078e02ff */
[----:B------:R-:W-:Y:S05]  /*21960*/  WARPSYNC.ALL ;  /* 0x0000000000007948 */ /* 0x000fea0003800000 */
[C---:B------:R-:W-:Y:S02]  /*21970*/  LOP3.LUT R4, R2.reuse, R26, RZ, 0xfc, !PT ;  /* 0x0000001a02047212 */ /* 0x040fe400078efcff */
[----:B0-----:R-:W-:-:S03]  /*21980*/  LOP3.LUT R3, R2, R25, RZ, 0xfc, !PT ;  /* 0x0000001902037212 */ /* 0x001fc600078efcff */
[----:B------:R-:W-:Y:S02]  /*21990*/  IMAD.IADD R5, R23, 0x1, R4 ;  /* 0x0000000117057824 */ /* 0x000fe400078e0204 */
[----:B------:R-:W-:Y:S02]  /*219a0*/  IMAD.IADD R12, R24, 0x1, R3 ;  /* 0x00000001180c7824 */ /* 0x000fe400078e0203 */
[----:B------:R-:W-:Y:S02]  /*219b0*/  VIADD R3, R2, 0x800 ;  /* 0x0000080002037836 */ /* 0x000fe40000000000 */
[----:B------:R-:W1:Y:S02]  /*219c0*/  LDSM.16.MT88.4 R4, [R5+0x6000] ;  /* 0x006000000504783b */ /* 0x000e640000004200 */
[C-C-:B-1----:R-:W-:Y:S02]  /*219d0*/  PRMT R8, R4.reuse, 0x6420, R5.reuse ;  /* 0x0000642004087816 */ /* 0x142fe40000000005 */
[----:B------:R-:W-:-:S02]  /*219e0*/  PRMT R9, R4, 0x7531, R5 ;  /* 0x0000753104097816 */ /* 0x000fc40000000005 */
[----:B------:R-:W-:Y:S02]  /*219f0*/  LOP3.LUT R4, R3, R26, RZ, 0xfc, !PT ;  /* 0x0000001a03047212 */ /* 0x000fe400078efcff */
[C-C-:B------:R-:W-:Y:S02]  /*21a00*/  PRMT R10, R6.reuse, 0x6420, R7.reuse ;  /* 0x00006420060a7816 */ /* 0x140fe40000000007 */
        /* <DEDUP_REMOVED lines=52> */
.L_x_12138:
        /* <DEDUP_REMOVED lines=10> */
.L_x_12087:
[----:B------:R-:W-:-:S13]  /*21df0*/  LOP3.LUT P0, RZ, R22, 0x2, RZ, 0xc0, !PT ;  /* 0x0000000216ff7812 */ /* 0x000fda000780c0ff */
[----:B------:R-:W-:Y:S05]  /*21e00*/  @!P0 BRA `(.L_x_12139) ;  /* 0x0000000000248947 */ /* 0x000fea0003800000 */
[----:B------:R-:W-:Y:S05]  /*21e10*/  WARPSYNC.ALL ;  /* 0x0000000000007948 */ /* 0x000fea0003800000 */
[----:B------:R-:W1:Y:S08]  /*21e20*/  S2UR UR5, SR_CgaCtaId ;  /* 0x00000000000579c3 */ /* 0x000e700000008800 */
[----:B------:R-:W-:Y:S06]  /*21e30*/  BAR.SYNC.DEFER_BLOCKING 0x5, 0x200 ;  /* 0x0148000000007b1d */ /* 0x000fec0000010000 */
[----:B------:R-:W-:-:S02]  /*21e40*/  UMOV UR4, 0x400 ;  /* 0x0000040000047882 */ /* 0x000fc40000000000 */
[----:B-1----:R-:W-:-:S06]  /*21e50*/  ULEA UR4, UR5, UR4, 0x18 ;  /* 0x0000000405047291 */ /* 0x002fcc000f8ec03f */
[----:B------:R-:W-:-:S05]  /*21e60*/  IMAD.U32 R23, RZ, RZ, UR4 ;  /* 0x00000004ff177e24 */ /* 0x000fca000f8e00ff */
[----:B------:R1:W2:Y:S01]  /*21e70*/  LDS.128 R16, [R23+0x132d0] ;  /* 0x0132d00017107984 */ /* 0x0002a20000000c00 */
[----:B------:R-:W-:Y:S06]  /*21e80*/  BAR.ARV 0x4, 0x200 ;  /* 0x0108000000007b1d */ /* 0x000fec0000002000 */
[----:B------:R-:W-:Y:S05]  /*21e90*/  BRA `(.L_x_12140) ;  /* 0x0000000800cc7947 */ /* 0x000fea0003800000 */
.L_x_12139:
        /* <DEDUP_REMOVED lines=36> */
.L_x_12232:
[----:B------:R-:W-:Y:S02]  /*220e0*/  ULDC UR4, c[0x0][0xc38] ;  /* 0x00030e0000047ab9 */ /* 0x000fe40000000800 */
[----:B------:R-:W-:-:S04]  /*220f0*/  IMAD.U32 R4, RZ, RZ, UR4 ;  /* 0x00000004ff047e24 */ /* 0x000fc8000f8e00ff */
[----:B--2---:R-:W-:-:S04]  /*22100*/  IMAD R5, R14, R4, RZ ;  /* 0x000000040e057224 */ /* 0x004fc800078e02ff */
[----:B------:R-:W-:-:S05]  /*22110*/  IMAD.IADD R16, R16, 0x1, R5 ;  /* 0x0000000110107824 */ /* 0x000fca00078e0205 */
[----:B------:R-:W-:-:S13]  /*22120*/  ISETP.GT.AND P6, PT, R16, R0, PT ;  /* 0x000000001000720c */ /* 0x000fda0003fc4270 */
[----:B------:R-:W-:Y:S05]  /*22130*/  @P6 BRA `(.L_x_12142) ;  /* 0x00000000009c6947 */ /* 0x000fea0003800000 */
.L_x_12147:
[----:B------:R-:W2:Y:S01]  /*22140*/  LDC R4, c[0x0][0xc3c] ;  /* 0x00030f00ff047b82 */ /* 0x000ea20000000800 */
[----:B------:R-:W-:-:S05]  /*22150*/  VIADD R19, R19, 0x1f ;  /* 0x0000001f13137836 */ /* 0x000fca0000000000 */
[----:B--2---:R-:W-:-:S13]  /*22160*/  ISETP.GE.AND P6, PT, R19, R4, PT ;  /* 0x000000041300720c */ /* 0x004fda0003fc6270 */
[----:B0-----:R-:W-:Y:S05]  /*22170*/  @P6 BRA `(.L_x_12143) ;  /* 0x0000000400d06947 */ /* 0x001fea0003800000 */
        /* <DEDUP_REMOVED lines=10> */
.L_x_12145:
[----:B------:R-:W-:Y:S05]  /*22220*/  BSYNC B0 ;  /* 0x0000000000007941 */ /* 0x000fea0003800000 */
.L_x_12144:
[----:B------:R-:W-:-:S03]  /*22230*/  UMOV UR4, 0xffffffff ;  /* 0xffffffff00047882 */ /* 0x000fc60000000000 */
[----:B------:R-:W-:Y:S05]  /*22240*/  BRA.DIV UR4, `(.L_x_12146) ;  /* 0x0000002604bc7947 */ /* 0x000fea000b800000 */
[----:B-----5:R-:W0:Y:S02]  /*22250*/  SHFL.UP PT, R14, R2, 0x1, RZ ;  /* 0x04200000020e7989 */ /* 0x020e2400000e00ff */
        /* <DEDUP_REMOVED lines=11> */
[----:B------:R-:W1:Y:S02]  /*22310*/  SHFL.UP PT, R14, R6, 0x10, RZ ;  /* 0x06000000060e7989 */ /* 0x000e6400000e00ff */
[----:B-12---:R-:W-:-:S05]  /*22320*/  SEL R3, R14, RZ, P5 ;  /* 0x000000ff0e037207 */ /* 0x006fca0002800000 */
[----:B------:R-:W-:-:S05]  /*22330*/  IMAD.IADD R3, R6, 0x1, R3 ;  /* 0x0000000106037824 */ /* 0x000fca00078e0203 */
[----:B------:R0:W1:Y:S02]  /*22340*/  SHFL.IDX PT, R14, R3, 0x1f, 0x1f ;  /* 0x03e01f00030e7f89 */ /* 0x00006400000e0000 */
.L_x_12240:
[----:B------:R-:W-:Y:S02]  /*22350*/  ULDC UR4, c[0x0][0xc38] ;  /* 0x00030e0000047ab9 */ /* 0x000fe40000000800 */
[----:B------:R-:W-:-:S04]  /*22360*/  IMAD.U32 R4, RZ, RZ, UR4 ;  /* 0x00000004ff047e24 */ /* 0x000fc8000f8e00ff */
[----:B-1----:R-:W-:-:S04]  /*22370*/  IMAD R5, R14, R4, RZ ;  /* 0x000000040e057224 */ /* 0x002fc800078e02ff */
[----:B------:R-:W-:-:S05]  /*22380*/  IMAD.IADD R16, R5, 0x1, R16 ;  /* 0x0000000105107824 */ /* 0x000fca00078e0210 */
[----:B------:R-:W-:-:S13]  /*22390*/  ISETP.GT.AND P6, PT, R16, R0, PT ;  /* 0x000000001000720c */ /* 0x000fda0003fc4270 */
[----:B------:R-:W-:Y:S05]  /*223a0*/  @!P6 BRA `(.L_x_12147) ;  /* 0xfffffffc0064e947 */ /* 0x000fea000383ffff */
.L_x_12142:
        /* <DEDUP_REMOVED lines=8> */
.L_x_12244:
[----:B------:R-:W-:Y:S01]  /*22430*/  ISETP.NE.AND P0, PT, R5, RZ, PT ;  /* 0x000000ff0500720c */ /* 0x000fe20003f05270 */
[----:B------:R-:W-:-:S12]  /*22440*/  IMAD.MOV.U32 R5, RZ, RZ, RZ ;  /* 0x000000ffff057224 */ /* 0x000fd800078e00ff */
[----:B------:R-:W-:Y:S05]  /*22450*/  @!P0 BRA `(.L_x_12149) ;  /* 0x0000000000108947 */ /* 0x000fea0003800000 */
[----:B------:R-:W-:Y:S01]  /*22460*/  UMOV UR4, 0xffffffff ;  /* 0xffffffff00047882 */ /* 0x000fe20000000000 */
[----:B------:R-:W-:Y:S02]  /*22470*/  VIADD R12, R6, 0xffffffff ;  /* 0xffffffff060c7836 */ /* 0x000fe40000000000 */
[----:B------:R-:W-:Y:S05]  /*22480*/  BRA.DIV UR4, `(.L_x_12150) ;  /* 0x0000002a04307947 */ /* 0x000fea000b800000 */
[----:B------:R4:W0:Y:S02]  /*22490*/  SHFL.IDX PT, R5, R3, R12, 0x1f ;  /* 0x00001f0c03057589 */ /* 0x00082400000e0000 */
.L_x_12149:
[----:B012-4-:R-:W0:Y:S01]  /*224a0*/  LDC.64 R2, c[0x0][0xc90] ;  /* 0x00032400ff027b82 */ /* 0x017e220000000a00 */
[----:B------:R-:W-:-:S04]  /*224b0*/  IMAD.IADD R19, R6, 0x1, R19 ;  /* 0x0000000106137824 */ /* 0x000fc800078e0213 */
        /* <DEDUP_REMOVED lines=64> */
.L_x_12143:
[----:B------:R-:W-:Y:S01]  /*228c0*/  UMOV UR4, URZ ;  /* 0x0000003f00047c82 */ /* 0x000fe20008000000 */
[----:B------:R-:W-:Y:S01]  /*228d0*/  UMOV UR5, URZ ;  /* 0x0000003f00057c82 */ /* 0x000fe20008000000 */
[----:B------:R-:W-:Y:S01]  /*228e0*/  ULDC UR6, c[0x0][0xc3c] ;  /* 0x00030f0000067ab9 */ /* 0x000fe20000000800 */
[----:B------:R-:W-:Y:S02]  /*228f0*/  IMAD.MOV.U32 R16, RZ, RZ, R0 ;  /* 0x000000ffff107224 */ /* 0x000fe400078e0000 */
[----:B------:R-:W-:Y:S02]  /*22900*/  IMAD.U32 R17, RZ, RZ, UR4 ;  /* 0x00000004ff117e24 */ /* 0x000fe4000f8e00ff */
[----:B------:R-:W-:Y:S02]  /*22910*/  IMAD.U32 R18, RZ, RZ, UR5 ;  /* 0x00000005ff127e24 */ /* 0x000fe4000f8e00ff */
[----:B------:R-:W-:-:S07]  /*22920*/  IMAD.U32 R19, RZ, RZ, UR6 ;  /* 0x00000006ff137e24 */ /* 0x000fce000f8e00ff */
.L_x_12151:
        /* <DEDUP_REMOVED lines=10> */
.L_x_12140:
[----:B------:R-:W-:Y:S02]  /*229d0*/  ULDC UR4, c[0x0][0xc3c] ;  /* 0x00030f0000047ab9 */ /* 0x000fe40000000800 */
[----:B--2---:R-:W-:-:S13]  /*229e0*/  ISETP.GE.AND P0, PT, R19, UR4, PT ;  /* 0x0000000413007c0c */ /* 0x004fda000bf06270 */
[----:B------:R-:W-:Y:S05]  /*229f0*/  @!P0 BRA `(.L_x_12152) ;  /* 0xffffffa800a48947 */ /* 0x000fea000383ffff */
[----:B------:R-:W-:Y:S05]  /*22a00*/  BSYNC B7 ;  /* 0x0000000000077941 */ /* 0x000fea0003800000 */
.L_x_12034:
        /* <DEDUP_REMOVED lines=12> */
.L_x_12247:
[----:B------:R-:W-:Y:S05]  /*22ad0*/  BSYNC B0 ;  /* 0x0000000000007941 */ /* 0x000fea0003800000 */
.L_x_12153:
[----:B------:R-:W-:-:S03]  /*22ae0*/  UMOV UR4, 0xffffffff ;  /* 0xffffffff00047882 */ /* 0x000fc60000000000 */
[----:B------:R-:W-:Y:S05]  /*22af0*/  BRA.DIV UR4, `(.L_x_12155) ;  /* 0x0000002204d07947 */ /* 0x000fea000b800000 */
[----:B0-----:R-:W0:Y:S02]  /*22b00*/  S2R R0, SR_TID.X ;  /* 0x0000000000007919 */ /* 0x001e240000002100 */
[----:B0-----:R-:W-:-:S04]  /*22b10*/  SHF.R.U32.HI R0, RZ, 0x5, R0 ;  /* 0x00000005ff007819 */ /* 0x001fc80000011600 */
[----:B------:R-:W-:-:S05]  /*22b20*/  LOP3.LUT R0, R0, 0x3, RZ, 0xc0, !PT ;  /* 0x0000000300007812 */ /* 0x000fca00078ec0ff */
[----:B------:R0:W2:Y:S02]  /*22b30*/  SHFL.IDX PT, R14, R0, RZ, 0x1f ;  /* 0x00001fff000e7589 */ /* 0x0000a400000e0000 */
.L_x_12250:
[----:B--2---:R-:W-:-:S13]  /*22b40*/  ISETP.NE.AND P0, PT, R14, RZ, PT ;  /* 0x000000ff0e00720c */ /* 0x004fda0003f05270 */
[----:B------:R-:W-:Y:S05]  /*22b50*/  @P0 BRA `(.L_x_11850) ;  /* 0x0000000000a40947 */ /* 0x000fea0003800000 */
[----:B------:R-:W-:-:S03]  /*22b60*/  UMOV UR4, 0xffffffff ;  /* 0xffffffff00047882 */ /* 0x000fc60000000000 */
[----:B------:R-:W-:Y:S05]  /*22b70*/  BRA.DIV UR4, `(.L_x_12156) ;  /* 0x0000002204e47947 */ /* 0x000fea000b800000 */
[----:B------:R-:W-:-:S13]  /*22b80*/  ELECT P6, URZ, PT ;  /* 0x00000000003f782f */ /* 0x000fda00038c0000 */
.L_x_12253:
[----:B------:R-:W-:Y:S05]  /*22b90*/  @!P6 BRA `(.L_x_11850) ;  /* 0x000000000094e947 */ /* 0x000fea0003800000 */
[----:B0-----:R-:W2:Y:S02]  /*22ba0*/  LDL.LU R0, [R1+0x38] ;  /* 0x0000380001007983 */ /* 0x001ea40000300800 */
[----:B--2---:R-:W-:-:S04]  /*22bb0*/  LOP3.LUT R0, R0, 0x2, RZ, 0xfc, !PT ;  /* 0x0000000200007812 */ /* 0x004fc800078efcff */
[----:B------:R-:W-:-:S13]  /*22bc0*/  ISETP.NE.AND P0, PT, R0, 0x3, PT ;  /* 0x000000030000780c */ /* 0x000fda0003f05270 */
[----:B------:R-:W-:Y:S05]  /*22bd0*/  @!P0 BRA `(.L_x_12157) ;  /* 0x0000000000048947 */ /* 0x000fea0003800000 */
[----:B------:R-:W-:Y:S01]  /*22be0*/  BPT.TRAP 0x1 ;  /* 0x000000040000795c */ /* 0x000fe20000300000 */
.L_x_12157:
        /* <DEDUP_REMOVED lines=12> */
.L_x_12254:
[----:B------:R-:W2:Y:S02]  /*22cb0*/  SYNCS.PHASECHK.TRANS64.TRYWAIT P1, [R7+URZ], R0 ;  /* 0x00000000070075a7 */ /* 0x000ea4000802017f */
[----:B--2---:R-:W-:Y:S05]  /*22cc0*/  @!P1 BRA `(.L_x_12159) ;  /* 0x0000002000c49947 */ /* 0x004fea0003800000 */
.L_x_12255:
[----:B------:R-:W-:Y:S05]  /*22cd0*/  @!P0 BRA `(.L_x_12160) ;  /* 0x0000000000048947 */ /* 0x000fea0003800000 */
[----:B------:R-:W-:Y:S01]  /*22ce0*/  BPT.TRAP 0x1 ;  /* 0x000000040000795c */ /* 0x000fe20000300000 */
.L_x_12160:
[----:B------:R-:W-:-:S04]  /*22cf0*/  IMAD R2, R27, 0x8, R8 ;  /* 0x000000081b027824 */ /* 0x000fc800078e0208 */
[----:B------:R-:W4:Y:S02]  /*22d00*/  SYNCS.PHASECHK.TRANS64.TRYWAIT P1, [R2+URZ+0x13260], R3 ;  /* 0x01326003020075a7 */ /* 0x000f24000802017f */
[----:B----4-:R-:W-:Y:S05]  /*22d10*/  @!P1 BRA `(.L_x_12161) ;  /* 0x0000002000c49947 */ /* 0x010fea0003800000 */
.L_x_12256:
[----:B------:R-:W-:Y:S05]  /*22d20*/  @!P0 BRA `(.L_x_12162) ;  /* 0x0000000000048947 */ /* 0x000fea0003800000 */
[----:B------:R-:W-:Y:S01]  /*22d30*/  BPT.TRAP 0x1 ;  /* 0x000000040000795c */ /* 0x000fe20000300000 */
.L_x_12162:
[----:B------:R-:W-:-:S04]  /*22d40*/  IMAD R5, R5, 0x8, R8 ;  /* 0x0000000805057824 */ /* 0x000fc800078e0208 */
[----:B------:R-:W5:Y:S02]  /*22d50*/  SYNCS.PHASECHK.TRANS64.TRYWAIT P1, [R5+URZ+0x13260], R0 ;  /* 0x01326000050075a7 */ /* 0x000f64000802017f */
[----:B-----5:R-:W-:Y:S05]  /*22d60*/  @!P1 BRA `(.L_x_12163) ;  /* 0x0000002000c49947 */ /* 0x020fea0003800000 */
.L_x_12257:
[----:B------:R-:W-:Y:S05]  /*22d70*/  @!P0 BRA `(.L_x_12164) ;  /* 0x0000000000048947 */ /* 0x000fea0003800000 */
[----:B------:R-:W-:Y:S01]  /*22d80*/  BPT.TRAP 0x1 ;  /* 0x000000040000795c */ /* 0x000fe20000300000 */
.L_x_12164:
[----:B------:R-:W5:Y:S02]  /*22d90*/  SYNCS.PHASECHK.TRANS64.TRYWAIT P0, [R2+URZ+0x13280], R3 ;  /* 0x01328003020075a7 */ /* 0x000f64000800017f */
[----:B-----5:R-:W-:Y:S05]  /*22da0*/  @!P0 BRA `(.L_x_12165) ;  /* 0x0000002000c88947 */ /* 0x020fea0003800000 */
.L_x_12166:
[----:B------:R0:W0:Y:S02]  /*22db0*/  SYNCS.PHASECHK.TRANS64.TRYWAIT P0, [R5+URZ+0x13280], R0 ;  /* 0x01328000050075a7 */ /* 0x000024000800017f */
[----:B0-----:R-:W-:Y:S05]  /*22dc0*/  @!P0 NANOSLEEP.SYNCS 0x989680 ;  /* 0x009896800000895d */ /* 0x001fea0003900000 */
[----:B------:R-:W0:Y:S02]  /*22dd0*/  @!P0 SYNCS.PHASECHK.TRANS64 P0, [R5+URZ+0x13280], R0 ;  /* 0x01328000050085a7 */ /* 0x000e24000800007f */
[----:B0-----:R-:W-:Y:S05]  /*22de0*/  @!P0 BRA `(.L_x_12166) ;  /* 0xfffffffc00f08947 */ /* 0x001fea000383ffff */
.L_x_11850:
[----:B------:R-:W-:Y:S05]  /*22df0*/  BSYNC B8 ;  /* 0x0000000000087941 */ /* 0x000fea0003800000 */
.L_x_11847:
[----:B------:R-:W-:Y:S05]  /*22e00*/  EXIT ;  /* 0x000000000000794d */ /* 0x000fea0003800000 */
.L_x_11874:
[----:B0-----:R0:W1:Y:S02]  /*22e10*/  SYNCS.PHASECHK.TRANS64.TRYWAIT P5, [R70+URZ+0x13290], R77 ;  /* 0x0132904d460075a7 */ /* 0x00106400080a017f */
[----:B-1----:R-:W-:Y:S05]  /*22e20*/  @!P5 NANOSLEEP.SYNCS 0x989680 ;  /* 0x009896800000d95d */ /* 0x002fea0003900000 */
[----:B------:R-:W1:Y:S02]  /*22e30*/  @!P5 SYNCS.PHASECHK.TRANS64 P5, [R70+URZ+0x13290], R77 ;  /* 0x0132904d4600d5a7 */ /* 0x000e6400080a007f */
[----:B-1----:R-:W-:Y:S05]  /*22e40*/  @!P5 BRA `(.L_x_11874) ;  /* 0xfffffffc00f0d947 */ /* 0x002fea000383ffff */
[----:B------:R-:W-:Y:S05]  /*22e50*/  BRA `(.L_x_12167) ;  /* 0xfffffdf800cc7947 */ /* 0x000fea000383ffff */
.L_x_11884:
[----:B0-----:R0:W1:Y:S02]  /*22e60*/  SYNCS.PHASECHK.TRANS64.TRYWAIT P5, [R70+URZ+0x13290], R77 ;  /* 0x0132904d460075a7 */ /* 0x00106400080a017f */
[----:B-1----:R-:W-:Y:S05]  /*22e70*/  @!P5 NANOSLEEP.SYNCS 0x989680 ;  /* 0x009896800000d95d */ /* 0x002fea0003900000 */
[----:B------:R-:W1:Y:S02]  /*22e80*/  @!P5 SYNCS.PHASECHK.TRANS64 P5, [R70+URZ+0x13290], R77 ;  /* 0x0132904d4600d5a7 */ /* 0x000e6400080a007f */
[----:B-1----:R-:W-:Y:S05]  /*22e90*/  @!P5 BRA `(.L_x_11884) ;  /* 0xfffffffc00f0d947 */ /* 0x002fea000383ffff */
[----:B------:R-:W-:Y:S05]  /*22ea0*/  BRA `(.L_x_12168) ;  /* 0xfffffe0c001c7947 */ /* 0x000fea000383ffff */
.L_x_11889:
[----:B0-----:R0:W1:Y:S02]  /*22eb0*/  SYNCS.PHASECHK.TRANS64.TRYWAIT P1, [R70+URZ+0x13290], R77 ;  /* 0x0132904d460075a7 */ /* 0x001064000802017f */
[----:B-1----:R-:W-:Y:S05]  /*22ec0*/  @!P1 NANOSLEEP.SYNCS 0x989680 ;  /* 0x009896800000995d */ /* 0x002fea0003900000 */
[----:B------:R-:W1:Y:S02]  /*22ed0*/  @!P1 SYNCS.PHASECHK.TRANS64 P1, [R70+URZ+0x13290], R77 ;  /* 0x0132904d460095a7 */ /* 0x000e64000802007f */
[----:B-1----:R-:W-:Y:S05]  /*22ee0*/  @!P1 BRA `(.L_x_11889) ;  /* 0xfffffffc00f09947 */ /* 0x002fea000383ffff */
[----:B------:R-:W-:Y:S05]  /*22ef0*/  BRA `(.L_x_12169) ;  /* 0xfffffe1c00507947 */ /* 0x000fea000383ffff */
.L_x_11893:
[----:B--2---:R2:W0:Y:S02]  /*22f00*/  SYNCS.PHASECHK.TRANS64.TRYWAIT P0, [R70+URZ+0x132b0], R77 ;  /* 0x0132b04d460075a7 */ /* 0x004424000800017f */
[----:B0-----:R-:W-:Y:S05]  /*22f10*/  @!P0 NANOSLEEP.SYNCS 0x989680 ;  /* 0x009896800000895d */ /* 0x001fea0003900000 */
[----:B------:R-:W0:Y:S02]  /*22f20*/  @!P0 SYNCS.PHASECHK.TRANS64 P0, [R70+URZ+0x132b0], R77 ;  /* 0x0132b04d460085a7 */ /* 0x000e24000800007f */
[----:B0-----:R-:W-:Y:S05]  /*22f30*/  @!P0 BRA `(.L_x_11893) ;  /* 0xfffffffc00f08947 */ /* 0x001fea000383ffff */
[----:B------:R-:W-:Y:S05]  /*22f40*/  BRA `(.L_x_12170) ;  /* 0xfffffe1c00c47947 */ /* 0x000fea000383ffff */
.L_x_11919:
[----:B------:R-:W-:Y:S01]  /*22f50*/  BSSY B1, `(.L_x_12171) ;  /* 0x0000007000017945 */ /* 0x000fe20003800000 */
[----:B------:R-:W-:Y:S02]  /*22f60*/  IMAD.MOV.U32 R12, RZ, RZ, RZ ;  /* 0x000000ffff0c7224 */ /* 0x000fe400078e00ff */
[----:B------:R-:W-:Y:S02]  /*22f70*/  IMAD.MOV.U32 R11, RZ, RZ, 0x1e1f ;  /* 0x00001e1fff0b7424 */ /* 0x000fe400078e00ff */
[----:B------:R-:W-:-:S07]  /*22f80*/  IMAD.MOV.U32 R15, RZ, RZ, -0x1 ;  /* 0xffffffffff0f7424 */ /* 0x000fce00078e00ff */
[----:B------:R-:W-:Y:S05]  /*22f90*/  WARPSYNC.COLLECTIVE R15, `(.L_x_12172) ;  /* 0x000000000f087348 */ /* 0x000fea0003c00000 */
[----:B------:R0:W1:Y:S02]  /*22fa0*/  SHFL.IDX P6, R14, R13, R12, R11 ;  /* 0x0000000c0d0e7389 */ /* 0x00006400000c000b */
[----:B01----:R-:W-:Y:S01]  /*22fb0*/  ENDCOLLECTIVE ;  /* 0x000000000000791b */ /* 0x003fe20003800000 */
.L_x_12172:
[----:B------:R-:W-:Y:S05]  /*22fc0*/  BSYNC B1 ;  /* 0x0000000000017941 */ /* 0x000fea0003800000 */
.L_x_12171:
        /* <DEDUP_REMOVED lines=8> */
.L_x_12173:
[----:B------:R-:W-:Y:S02]  /*23050*/  IMAD.MOV.U32 R13, RZ, RZ, R4 ;  /* 0x000000ffff0d7224 */ /* 0x000fe400078e0004 */
[----:B------:R-:W-:-:S07]  /*23060*/  IMAD.MOV.U32 R3, RZ, RZ, R14 ;  /* 0x000000ffff037224 */ /* 0x000fce00078e000e */
[----:B------:R-:W-:Y:S05]  /*23070*/  WARPSYNC.COLLECTIVE R15, `(.L_x_12174) ;  /* 0x000000000f087348 */ /* 0x000fea0003c00000 */
[----:B------:R0:W1:Y:S02]  /*23080*/  SHFL.IDX P6, R14, R13, R12, R11 ;  /* 0x0000000c0d0e7389 */ /* 0x00006400000c000b */
[----:B01----:R-:W-:Y:S01]  /*23090*/  ENDCOLLECTIVE ;  /* 0x000000000000791b */ /* 0x003fe20003800000 */
.L_x_12174:
[----:B------:R-:W-:Y:S02]  /*230a0*/  IMAD.MOV.U32 R13, RZ, RZ, R5 ;  /* 0x000000ffff0d7224 */ /* 0x000fe400078e0005 */
[----:B------:R-:W-:-:S07]  /*230b0*/  IMAD.MOV.U32 R4, RZ, RZ, R14 ;  /* 0x000000ffff047224 */ /* 0x000fce00078e000e */
[----:B------:R-:W-:Y:S05]  /*230c0*/  WARPSYNC.COLLECTIVE R15, `(.L_x_12175) ;  /* 0x000000000f087348 */ /* 0x000fea0003c00000 */
[----:B------:R0:W1:Y:S02]  /*230d0*/  SHFL.IDX P6, R14, R13, R12, R11 ;  /* 0x0000000c0d0e7389 */ /* 0x00006400000c000b */
[----:B01----:R-:W-:Y:S01]  /*230e0*/  ENDCOLLECTIVE ;  /* 0x000000000000791b */ /* 0x003fe20003800000 */
.L_x_12175:
[----:B------:R-:W-:Y:S05]  /*230f0*/  BRA `(.L_x_12176) ;  /* 0xfffffe30001c7947 */ /* 0x000fea000383ffff */
.L_x_11923:
[----:B-1----:R1:W2:Y:S02]  /*23100*/  SYNCS.PHASECHK.TRANS64.TRYWAIT P0, [R17+URZ+0x13200], R30 ;  /* 0x0132001e110075a7 */ /* 0x0022a4000800017f */
[----:B--2---:R-:W-:Y:S05]  /*23110*/  @!P0 NANOSLEEP.SYNCS 0x989680 ;  /* 0x009896800000895d */ /* 0x004fea0003900000 */
[----:B------:R-:W2:Y:S02]  /*23120*/  @!P0 SYNCS.PHASECHK.TRANS64 P0, [R17+URZ+0x13200], R30 ;  /* 0x0132001e110085a7 */ /* 0x000ea4000800007f */
[----:B--2---:R-:W-:Y:S05]  /*23130*/  @!P0 BRA `(.L_x_11923) ;  /* 0xfffffffc00f08947 */ /* 0x004fea000383ffff */
[----:B------:R-:W-:Y:S05]  /*23140*/  BRA `(.L_x_12177) ;  /* 0xfffffe3000b47947 */ /* 0x000fea000383ffff */
.L_x_11927:
[----:B------:R-:W-:Y:S01]  /*23150*/  BSSY B1, `(.L_x_12178) ;  /* 0x0000007000017945 */ /* 0x000fe20003800000 */
[----:B------:R-:W-:Y:S02]  /*23160*/  IMAD.MOV.U32 R12, RZ, RZ, RZ ;  /* 0x000000ffff0c7224 */ /* 0x000fe400078e00ff */
[----:B------:R-:W-:Y:S02]  /*23170*/  IMAD.MOV.U32 R11, RZ, RZ, 0x1e1f ;  /* 0x00001e1fff0b7424 */ /* 0x000fe400078e00ff */
[----:B------:R-:W-:-:S07]  /*23180*/  IMAD.MOV.U32 R15, RZ, RZ, -0x1 ;  /* 0xffffffffff0f7424 */ /* 0x000fce00078e00ff */
[----:B------:R-:W-:Y:S05]  /*23190*/  WARPSYNC.COLLECTIVE R15, `(.L_x_12179) ;  /* 0x000000000f087348 */ /* 0x000fea0003c00000 */
[----:B------:R0:W1:Y:S02]  /*231a0*/  SHFL.IDX P6, R14, R13, R12, R11 ;  /* 0x0000000c0d0e7389 */ /* 0x00006400000c000b */
[----:B01----:R-:W-:Y:S01]  /*231b0*/  ENDCOLLECTIVE ;  /* 0x000000000000791b */ /* 0x003fe20003800000 */
.L_x_12179:
[----:B------:R-:W-:Y:S05]  /*231c0*/  BSYNC B1 ;  /* 0x0000000000017941 */ /* 0x000fea0003800000 */
.L_x_12178:
        /* <DEDUP_REMOVED lines=8> */
.L_x_12180:
[----:B------:R-:W-:Y:S02]  /*23250*/  IMAD.MOV.U32 R13, RZ, RZ, R4 ;  /* 0x000000ffff0d7224 */ /* 0x000fe400078e0004 */
[----:B------:R-:W-:-:S07]  /*23260*/  IMAD.MOV.U32 R3, RZ, RZ, R14 ;  /* 0x000000ffff037224 */ /* 0x000fce00078e000e */
[----:B------:R-:W-:Y:S05]  /*23270*/  WARPSYNC.COLLECTIVE R15, `(.L_x_12181) ;  /* 0x000000000f087348 */ /* 0x000fea0003c00000 */
[----:B------:R0:W1:Y:S02]  /*23280*/  SHFL.IDX P6, R14, R13, R12, R11 ;  /* 0x0000000c0d0e7389 */ /* 0x00006400000c000b */
[----:B01----:R-:W-:Y:S01]  /*23290*/  ENDCOLLECTIVE ;  /* 0x000000000000791b */ /* 0x003fe20003800000 */
.L_x_12181:
[----:B------:R-:W-:Y:S02]  /*232a0*/  IMAD.MOV.U32 R13, RZ, RZ, R5 ;  /* 0x000000ffff0d7224 */ /* 0x000fe400078e0005 */
[----:B------:R-:W-:-:S07]  /*232b0*/  IMAD.MOV.U32 R4, RZ, RZ, R14 ;  /* 0x000000ffff047224 */ /* 0x000fce00078e000e */
[----:B------:R-:W-:Y:S05]  /*232c0*/  WARPSYNC.COLLECTIVE R15, `(.L_x_12182) ;  /* 0x000000000f087348 */ /* 0x000fea0003c00000 */
[----:B------:R0:W1:Y:S02]  /*232d0*/  SHFL.IDX P6, R14, R13, R12, R11 ;  /* 0x0000000c0d0e7389 */ /* 0x00006400000c000b */
[----:B01----:R-:W-:Y:S01]  /*232e0*/  ENDCOLLECTIVE ;  /* 0x000000000000791b */ /* 0x003fe20003800000 */
.L_x_12182:
[----:B------:R-:W-:Y:S05]  /*232f0*/  BRA `(.L_x_12183) ;  /* 0xfffffe4000e47947 */ /* 0x000fea000383ffff */
.L_x_11931:
[----:B-1----:R1:W2:Y:S02]  /*23300*/  SYNCS.PHASECHK.TRANS64.TRYWAIT P1, [R17+URZ+0x13200], R12 ;  /* 0x0132000c110075a7 */ /* 0x0022a4000802017f */
[----:B--2---:R-:W-:Y:S05]  /*23310*/  @!P1 NANOSLEEP.SYNCS 0x989680 ;  /* 0x009896800000995d */ /* 0x004fea0003900000 */
[----:B------:R-:W2:Y:S02]  /*23320*/  @!P1 SYNCS.PHASECHK.TRANS64 P1, [R17+URZ+0x13200], R12 ;  /* 0x0132000c110095a7 */ /* 0x000ea4000802007f */
[----:B--2---:R-:W-:Y:S05]  /*23330*/  @!P1 BRA `(.L_x_11931) ;  /* 0xfffffffc00f09947 */ /* 0x004fea000383ffff */
[----:B------:R-:W-:Y:S05]  /*23340*/  BRA `(.L_x_12184) ;  /* 0xfffffe4400707947 */ /* 0x000fea000383ffff */
.L_x_11935:
[----:B-1----:R1:W2:Y:S02]  /*23350*/  SYNCS.PHASECHK.TRANS64.TRYWAIT P1, [R12+URZ+0x13230], R3 ;  /* 0x013230030c0075a7 */ /* 0x0022a4000802017f */
[----:B--2---:R-:W-:Y:S05]  /*23360*/  @!P1 NANOSLEEP.SYNCS 0x989680 ;  /* 0x009896800000995d */ /* 0x004fea0003900000 */
[----:B------:R-:W2:Y:S02]  /*23370*/  @!P1 SYNCS.PHASECHK.TRANS64 P1, [R12+URZ+0x13230], R3 ;  /* 0x013230030c0095a7 */ /* 0x000ea4000802007f */
[----:B--2---:R-:W-:Y:S05]  /*23380*/  @!P1 BRA `(.L_x_11935) ;  /* 0xfffffffc00f09947 */ /* 0x004fea000383ffff */
[----:B------:R-:W-:Y:S05]  /*23390*/  BRA `(.L_x_11934) ;  /* 0xfffffe5400c47947 */ /* 0x000fea000383ffff */
.L_x_11955:
[----:B-1----:R1:W2:Y:S02]  /*233a0*/  SYNCS.PHASECHK.TRANS64.TRYWAIT P1, [R3+URZ+0x13230], R10 ;  /* 0x0132300a030075a7 */ /* 0x0022a4000802017f */
[----:B--2---:R-:W-:Y:S05]  /*233b0*/  @!P1 NANOSLEEP.SYNCS 0x989680 ;  /* 0x009896800000995d */ /* 0x004fea0003900000 */
[----:B------:R-:W2:Y:S02]  /*233c0*/  @!P1 SYNCS.PHASECHK.TRANS64 P1, [R3+URZ+0x13230], R10 ;  /* 0x0132300a030095a7 */ /* 0x000ea4000802007f */
[----:B--2---:R-:W-:Y:S05]  /*233d0*/  @!P1 BRA `(.L_x_11955) ;  /* 0xfffffffc00f09947 */ /* 0x004fea000383ffff */
[----:B------:R-:W-:Y:S05]  /*233e0*/  BRA `(.L_x_11954) ;  /* 0xfffffea000287947 */ /* 0x000fea000383ffff */
.L_x_11960:
[----:B-1----:R1:W2:Y:S02]  /*233f0*/  SYNCS.PHASECHK.TRANS64.TRYWAIT P1, [R19+URZ+0x13250], R10 ;  /* 0x0132500a130075a7 */ /* 0x0022a4000802017f */
[----:B--2---:R-:W-:Y:S05]  /*23400*/  @!P1 NANOSLEEP.SYNCS 0x989680 ;  /* 0x009896800000995d */ /* 0x004fea0003900000 */
[----:B------:R-:W2:Y:S02]  /*23410*/  @!P1 SYNCS.PHASECHK.TRANS64 P1, [R19+URZ+0x13250], R10 ;  /* 0x0132500a130095a7 */ /* 0x000ea4000802007f */
[----:B--2---:R-:W-:Y:S05]  /*23420*/  @!P1 BRA `(.L_x_11960) ;  /* 0xfffffffc00f09947 */ /* 0x004fea000383ffff */
[----:B------:R-:W-:Y:S05]  /*23430*/  BRA `(.L_x_11959) ;  /* 0xfffffea400987947 */ /* 0x000fea000383ffff */
.L_x_11981:
[----:B-1----:R1:W2:Y:S02]  /*23440*/  SYNCS.PHASECHK.TRANS64.TRYWAIT P1, [R11+URZ+0x13230], R12 ;  /* 0x0132300c0b0075a7 */ /* 0x0022a4000802017f */
[----:B--2---:R-:W-:Y:S05]  /*23450*/  @!P1 NANOSLEEP.SYNCS 0x989680 ;  /* 0x009896800000995d */ /* 0x004fea0003900000 */
[----:B------:R-:W2:Y:S02]  /*23460*/  @!P1 SYNCS.PHASECHK.TRANS64 P1, [R11+URZ+0x13230], R12 ;  /* 0x0132300c0b0095a7 */ /* 0x000ea4000802007f */
[----:B--2---:R-:W-:Y:S05]  /*23470*/  @!P1 BRA `(.L_x_11981) ;  /* 0xfffffffc00f09947 */ /* 0x004fea000383ffff */
[----:B------:R-:W-:Y:S05]  /*23480*/  BRA `(.L_x_11980) ;  /* 0xfffffeec00f47947 */ /* 0x000fea000383ffff */
.L_x_11986:
[----:B---3--:R3:W4:Y:S02]  /*23490*/  SYNCS.PHASECHK.TRANS64.TRYWAIT P1, [R14+URZ+0x13250], R9 ;  /* 0x013250090e0075a7 */ /* 0x008724000802017f */
[----:B----4-:R-:W-:Y:S05]  /*234a0*/  @!P1 NANOSLEEP.SYNCS 0x989680 ;  /* 0x009896800000995d */ /* 0x010fea0003900000 */
[----:B------:R-:W4:Y:S02]  /*234b0*/  @!P1 SYNCS.PHASECHK.TRANS64 P1, [R14+URZ+0x13250], R9 ;  /* 0x013250090e0095a7 */ /* 0x000f24000802007f */
[----:B----4-:R-:W-:Y:S05]  /*234c0*/  @!P1 BRA `(.L_x_11986) ;  /* 0xfffffffc00f09947 */ /* 0x010fea000383ffff */
[----:B------:R-:W-:Y:S05]  /*234d0*/  BRA `(.L_x_11985) ;  /* 0xfffffef400647947 */ /* 0x000fea000383ffff */
.L_x_11995:
[----:B-1----:R1:W2:Y:S02]  /*234e0*/  SYNCS.PHASECHK.TRANS64.TRYWAIT P1, [R9+URZ+0x13230], R14 ;  /* 0x0132300e090075a7 */ /* 0x0022a4000802017f */
[----:B--2---:R-:W-:Y:S05]  /*234f0*/  @!P1 NANOSLEEP.SYNCS 0x989680 ;  /* 0x009896800000995d */ /* 0x004fea0003900000 */
[----:B------:R-:W2:Y:S02]  /*23500*/  @!P1 SYNCS.PHASECHK.TRANS64 P1, [R9+URZ+0x13230], R14 ;  /* 0x0132300e090095a7 */ /* 0x000ea4000802007f */
[----:B--2---:R-:W-:Y:S05]  /*23510*/  @!P1 BRA `(.L_x_11995) ;  /* 0xfffffffc00f09947 */ /* 0x004fea000383ffff */
[----:B------:R-:W-:Y:S05]  /*23520*/  BRA `(.L_x_11994) ;  /* 0xffffff1c00a07947 */ /* 0x000fea000383ffff */
.L_x_12000:
[----:B-1----:R1:W2:Y:S02]  /*23530*/  SYNCS.PHASECHK.TRANS64.TRYWAIT P1, [R14+URZ+0x13250], R9 ;  /* 0x013250090e0075a7 */ /* 0x0022a4000802017f */
[----:B--2---:R-:W-:Y:S05]  /*23540*/  @!P1 NANOSLEEP.SYNCS 0x989680 ;  /* 0x009896800000995d */ /* 0x004fea0003900000 */
[----:B------:R-:W2:Y:S02]  /*23550*/  @!P1 SYNCS.PHASECHK.TRANS64 P1, [R14+URZ+0x13250], R9 ;  /* 0x013250090e0095a7 */ /* 0x000ea4000802007f */
[----:B--2---:R-:W-:Y:S05]  /*23560*/  @!P1 BRA `(.L_x_12000) ;  /* 0xfffffffc00f09947 */ /* 0x004fea000383ffff */
[----:B------:R-:W-:Y:S05]  /*23570*/  BRA `(.L_x_11999) ;  /* 0xffffff2400107947 */ /* 0x000fea000383ffff */
.L_x_12015:
[----:B-1----:R1:W2:Y:S02]  /*23580*/  SYNCS.PHASECHK.TRANS64.TRYWAIT P1, [R11+URZ+0x13250], R0 ;  /* 0x013250000b0075a7 */ /* 0x0022a4000802017f */
[----:B--2---:R-:W-:Y:S05]  /*23590*/  @!P1 NANOSLEEP.SYNCS 0x989680 ;  /* 0x009896800000995d */ /* 0x004fea0003900000 */
[----:B------:R-:W2:Y:S02]  /*235a0*/  @!P1 SYNCS.PHASECHK.TRANS64 P1, [R11+URZ+0x13250], R0 ;  /* 0x013250000b0095a7 */ /* 0x000ea4000802007f */
[----:B--2---:R-:W-:Y:S05]  /*235b0*/  @!P1 BRA `(.L_x_12015) ;  /* 0xfffffffc00f09947 */ /* 0x004fea000383ffff */
[----:B------:R-:W-:Y:S05]  /*235c0*/  BRA `(.L_x_12014) ;  /* 0xffffff6800687947 */ /* 0x000fea000383ffff */
.L_x_12048:
        /* <DEDUP_REMOVED lines=11> */
.L_x_12186:
[----:B------:R-:W-:Y:S05]  /*23680*/  BSYNC B1 ;  /* 0x0000000000017941 */ /* 0x000fea0003800000 */
.L_x_12185:
[----:B------:R-:W-:Y:S05]  /*23690*/  BRA `(.L_x_12187) ;  /* 0xffffffa800247947 */ /* 0x000fea000383ffff */
.L_x_12050:
[----:B------:R-:W-:Y:S01]  /*236a0*/  BSSY B1, `(.L_x_12188) ;  /* 0x0000006000017945 */ /* 0x000fe20003800000 */
[----:B------:R-:W-:-:S07]  /*236b0*/  IMAD.MOV.U32 R15, RZ, RZ, -0x1 ;  /* 0xffffffffff0f7424 */ /* 0x000fce00078e00ff */
[----:B01----:R-:W-:Y:S05]  /*236c0*/  WARPSYNC.COLLECTIVE R15, `(.L_x_12189) ;  /* 0x000000000f0c7348 */ /* 0x003fea0003c00000 */
[----:B------:R-:W-:Y:S02]  /*236d0*/  ELECT P6, UR62, PT ;  /* 0x00000000003e782f */ /* 0x000fe400038c0000 */
[----:B------:R-:W-:Y:S01]  /*236e0*/  MOV R14, UR62 ;  /* 0x0000003e000e7c02 */ /* 0x000fe20008000f00 */
[----:B01----:R-:W-:Y:S10]  /*236f0*/  ENDCOLLECTIVE ;  /* 0x000000000000791b */ /* 0x003ff40003800000 */
.L_x_12189:
[----:B------:R-:W-:Y:S05]  /*23700*/  BSYNC B1 ;  /* 0x0000000000017941 */ /* 0x000fea0003800000 */
.L_x_12188:
[----:B------:R-:W-:Y:S05]  /*23710*/  BRA `(.L_x_12049) ;  /* 0xffffffa8001c7947 */ /* 0x000fea000383ffff */
.L_x_12052:
[----:B-1----:R1:W2:Y:S02]  /*23720*/  SYNCS.PHASECHK.TRANS64.TRYWAIT P0, [R23+URZ+0x13220], R5 ;  /* 0x01322005170075a7 */ /* 0x0022a4000800017f */
[----:B--2---:R-:W-:Y:S05]  /*23730*/  @!P0 NANOSLEEP.SYNCS 0x989680 ;  /* 0x009896800000895d */ /* 0x004fea0003900000 */
[----:B------:R-:W2:Y:S02]  /*23740*/  @!P0 SYNCS.PHASECHK.TRANS64 P0, [R23+URZ+0x13220], R5 ;  /* 0x01322005170085a7 */ /* 0x000ea4000800007f */
[----:B--2---:R-:W-:Y:S05]  /*23750*/  @!P0 BRA `(.L_x_12052) ;  /* 0xfffffffc00f08947 */ /* 0x004fea000383ffff */
[----:B------:R-:W-:Y:S05]  /*23760*/  BRA `(.L_x_12190) ;  /* 0xffffffa8002c7947 */ /* 0x000fea000383ffff */
.L_x_12056:
[----:B-1----:R1:W2:Y:S02]  /*23770*/  SYNCS.PHASECHK.TRANS64.TRYWAIT P0, [R5+URZ+0x132a0], R6 ;  /* 0x0132a006050075a7 */ /* 0x0022a4000800017f */
[----:B--2---:R-:W-:Y:S05]  /*23780*/  @!P0 NANOSLEEP.SYNCS 0x989680 ;  /* 0x009896800000895d */ /* 0x004fea0003900000 */
[----:B------:R-:W2:Y:S02]  /*23790*/  @!P0 SYNCS.PHASECHK.TRANS64 P0, [R5+URZ+0x132a0], R6 ;  /* 0x0132a006050085a7 */ /* 0x000ea4000800007f */
[----:B--2---:R-:W-:Y:S05]  /*237a0*/  @!P0 BRA `(.L_x_12056) ;  /* 0xfffffffc00f08947 */ /* 0x004fea000383ffff */
[----:B------:R-:W-:Y:S05]  /*237b0*/  BRA `(.L_x_12191) ;  /* 0xffffffa800487947 */ /* 0x000fea000383ffff */
.L_x_12061:
[----:B--2---:R2:W3:Y:S02]  /*237c0*/  SYNCS.PHASECHK.TRANS64.TRYWAIT P0, [R5+URZ+0x132c0], R6 ;  /* 0x0132c006050075a7 */ /* 0x0044e4000800017f */
[----:B---3--:R-:W-:Y:S05]  /*237d0*/  @!P0 NANOSLEEP.SYNCS 0x989680 ;  /* 0x009896800000895d */ /* 0x008fea0003900000 */
[----:B------:R-:W3:Y:S02]  /*237e0*/  @!P0 SYNCS.PHASECHK.TRANS64 P0, [R5+URZ+0x132c0], R6 ;  /* 0x0132c006050085a7 */ /* 0x000ee4000800007f */
[----:B---3--:R-:W-:Y:S05]  /*237f0*/  @!P0 BRA `(.L_x_12061) ;  /* 0xfffffffc00f08947 */ /* 0x008fea000383ffff */
[----:B------:R-:W-:Y:S05]  /*23800*/  BRA `(.L_x_12192) ;  /* 0xffffffa800c47947 */ /* 0x000fea000383ffff */
.L_x_12068:
[----:B-1----:R1:W2:Y:S02]  /*23810*/  SYNCS.PHASECHK.TRANS64.TRYWAIT P1, [R5+URZ+0x132a0], R6 ;  /* 0x0132a006050075a7 */ /* 0x0022a4000802017f */
[----:B--2---:R-:W-:Y:S05]  /*23820*/  @!P1 NANOSLEEP.SYNCS 0x989680 ;  /* 0x009896800000995d */ /* 0x004fea0003900000 */
[----:B------:R-:W2:Y:S02]  /*23830*/  @!P1 SYNCS.PHASECHK.TRANS64 P1, [R5+URZ+0x132a0], R6 ;  /* 0x0132a006050095a7 */ /* 0x000ea4000802007f */
[----:B--2---:R-:W-:Y:S05]  /*23840*/  @!P1 BRA `(.L_x_12068) ;  /* 0xfffffffc00f09947 */ /* 0x004fea000383ffff */
[----:B------:R-:W-:Y:S05]  /*23850*/  BRA `(.L_x_12193) ;  /* 0xffffffac008c7947 */ /* 0x000fea000383ffff */
.L_x_12073:
[----:B--2---:R2:W3:Y:S02]  /*23860*/  SYNCS.PHASECHK.TRANS64.TRYWAIT P1, [R5+URZ+0x132c0], R6 ;  /* 0x0132c006050075a7 */ /* 0x0044e4000802017f */
[----:B---3--:R-:W-:Y:S05]  /*23870*/  @!P1 NANOSLEEP.SYNCS 0x989680 ;  /* 0x009896800000995d */ /* 0x008fea0003900000 */
[----:B------:R-:W3:Y:S02]  /*23880*/  @!P1 SYNCS.PHASECHK.TRANS64 P1, [R5+URZ+0x132c0], R6 ;  /* 0x0132c006050095a7 */ /* 0x000ee4000802007f */
[----:B---3--:R-:W-:Y:S05]  /*23890*/  @!P1 BRA `(.L_x_12073) ;  /* 0xfffffffc00f09947 */ /* 0x008fea000383ffff */
[----:B------:R-:W-:Y:S05]  /*238a0*/  BRA `(.L_x_12194) ;  /* 0xffffffb000047947 */ /* 0x000fea000383ffff */
.L_x_12096:
[----:B------:R-:W2:Y:S01]  /*238b0*/  S2R R20, SR_TID.X ;  /* 0x0000000000147919 */ /* 0x000ea20000002100 */
[----:B------:R-:W-:Y:S01]  /*238c0*/  BSSY B0, `(.L_x_12195) ;  /* 0x000000a000007945 */ /* 0x000fe20003800000 */
[----:B------:R-:W-:Y:S02]  /*238d0*/  IMAD.MOV.U32 R12, RZ, RZ, RZ ;  /* 0x000000ffff0c7224 */ /* 0x000fe400078e00ff */
[----:B------:R-:W-:Y:S02]  /*238e0*/  IMAD.MOV.U32 R11, RZ, RZ, 0x1f ;  /* 0x0000001fff0b7424 */ /* 0x000fe400078e00ff */
[----:B------:R-:W-:Y:S01]  /*238f0*/  IMAD.MOV.U32 R15, RZ, RZ, -0x1 ;  /* 0xffffffffff0f7424 */ /* 0x000fe200078e00ff */
[----:B--2---:R-:W-:-:S04]  /*23900*/  SHF.R.U32.HI R20, RZ, 0x5, R20 ;  /* 0x00000005ff147819 */ /* 0x004fc80000011614 */
[----:B------:R-:W-:-:S05]  /*23910*/  LOP3.LUT R20, R20, 0x3, RZ, 0xc0, !PT ;  /* 0x0000000314147812 */ /* 0x000fca00078ec0ff */
[----:B0-----:R-:W-:-:S07]  /*23920*/  IMAD.MOV.U32 R13, RZ, RZ, R20 ;  /* 0x000000ffff0d7224 */ /* 0x001fce00078e0014 */
[----:B-1----:R-:W-:Y:S05]  /*23930*/  WARPSYNC.COLLECTIVE R15, `(.L_x_12196) ;  /* 0x000000000f087348 */ /* 0x002fea0003c00000 */
[----:B------:R0:W2:Y:S02]  /*23940*/  SHFL.IDX P6, R14, R13, R12, R11 ;  /* 0x0000000c0d0e7389 */ /* 0x0000a400000c000b */
[----:B012---:R-:W-:Y:S01]  /*23950*/  ENDCOLLECTIVE ;  /* 0x000000000000791b */ /* 0x007fe20003800000 */
.L_x_12196:
[----:B------:R-:W-:Y:S05]  /*23960*/  BSYNC B0 ;  /* 0x0000000000007941 */ /* 0x000fea0003800000 */
.L_x_12195:
[----:B------:R-:W-:Y:S05]  /*23970*/  BRA `(.L_x_12197) ;  /* 0xffffffbc00887947 */ /* 0x000fea000383ffff */
.L_x_12098:
[----:B------:R-:W-:Y:S01]  /*23980*/  BSSY B0, `(.L_x_12198) ;  /* 0x0000006000007945 */ /* 0x000fe20003800000 */
[----:B------:R-:W-:-:S07]  /*23990*/  IMAD.MOV.U32 R15, RZ, RZ, -0x1 ;  /* 0xffffffffff0f7424 */ /* 0x000fce00078e00ff */
[----:B012---:R-:W-:Y:S05]  /*239a0*/  WARPSYNC.COLLECTIVE R15, `(.L_x_12199) ;  /* 0x000000000f0c7348 */ /* 0x007fea0003c00000 */
[----:B------:R-:W-:Y:S02]  /*239b0*/  ELECT P6, UR62, PT ;  /* 0x00000000003e782f */ /* 0x000fe400038c0000 */
[----:B------:R-:W-:Y:S01]  /*239c0*/  MOV R14, UR62 ;  /* 0x0000003e000e7c02 */ /* 0x000fe20008000f00 */
[----:B012---:R-:W-:Y:S10]  /*239d0*/  ENDCOLLECTIVE ;  /* 0x000000000000791b */ /* 0x007ff40003800000 */
.L_x_12199:
[----:B------:R-:W-:Y:S05]  /*239e0*/  BSYNC B0 ;  /* 0x0000000000007941 */ /* 0x000fea0003800000 */
.L_x_12198:
[----:B------:R-:W-:Y:S05]  /*239f0*/  BRA `(.L_x_12200) ;  /* 0xffffffbc00887947 */ /* 0x000fea000383ffff */
.L_x_12100:
[----:B--2---:R2:W3:Y:S02]  /*23a00*/  SYNCS.PHASECHK.TRANS64.TRYWAIT P0, [R4+URZ+0x13280], R3 ;  /* 0x01328003040075a7 */ /* 0x0044e4000800017f */
[----:B---3--:R-:W-:Y:S05]  /*23a10*/  @!P0 NANOSLEEP.SYNCS 0x989680 ;  /* 0x009896800000895d */ /* 0x008fea0003900000 */
[----:B------:R-:W3:Y:S02]  /*23a20*/  @!P0 SYNCS.PHASECHK.TRANS64 P0, [R4+URZ+0x13280], R3 ;  /* 0x01328003040085a7 */ /* 0x000ee4000800007f */
[----:B---3--:R-:W-:Y:S05]  /*23a30*/  @!P0 BRA `(.L_x_12100) ;  /* 0xfffffffc00f08947 */ /* 0x008fea000383ffff */
[----:B------:R-:W-:Y:S05]  /*23a40*/  BRA `(.L_x_12201) ;  /* 0xffffffbc00ec7947 */ /* 0x000fea000383ffff */
.L_x_12102:
[----:B---3--:R3:W4:Y:S02]  /*23a50*/  SYNCS.PHASECHK.TRANS64.TRYWAIT P0, [R4+URZ+0x13240], R3 ;  /* 0x01324003040075a7 */ /* 0x008724000800017f */
[----:B----4-:R-:W-:Y:S05]  /*23a60*/  @!P0 NANOSLEEP.SYNCS 0x989680 ;  /* 0x009896800000895d */ /* 0x010fea0003900000 */
[----:B------:R-:W4:Y:S02]  /*23a70*/  @!P0 SYNCS.PHASECHK.TRANS64 P0, [R4+URZ+0x13240], R3 ;  /* 0x01324003040085a7 */ /* 0x000f24000800007f */
[----:B----4-:R-:W-:Y:S05]  /*23a80*/  @!P0 BRA `(.L_x_12102) ;  /* 0xfffffffc00f08947 */ /* 0x010fea000383ffff */
[----:B------:R-:W-:Y:S05]  /*23a90*/  BRA `(.L_x_12202) ;  /* 0xffffffc000407947 */ /* 0x000fea000383ffff */
.L_x_12106:
[----:B------:R-:W2:Y:S01]  /*23aa0*/  LDL.LU R11, [R1+0x18] ;  /* 0x00001800010b7983 */ /* 0x000ea20000300800 */
[----:B------:R-:W-:Y:S01]  /*23ab0*/  IMAD.MOV.U32 R13, RZ, RZ, R4 ;  /* 0x000000ffff0d7224 */ /* 0x000fe200078e0004 */
[----:B------:R-:W-:Y:S01]  /*23ac0*/  LOP3.LUT R7, R7, 0x7f, RZ, 0xc0, !PT ;  /* 0x0000007f07077812 */ /* 0x000fe200078ec0ff */
[----:B------:R-:W-:Y:S02]  /*23ad0*/  IMAD.MOV.U32 R12, RZ, RZ, RZ ;  /* 0x000000ffff0c7224 */ /* 0x000fe400078e00ff */
[----:B------:R-:W-:Y:S01]  /*23ae0*/  IMAD.MOV.U32 R15, RZ, RZ, -0x1 ;  /* 0xffffffffff0f7424 */ /* 0x000fe200078e00ff */
[----:B------:R-:W-:-:S05]  /*23af0*/  SHF.R.U32.HI R7, RZ, 0x2, R7 ;  /* 0x00000002ff077819 */ /* 0x000fca0000011607 */
[----:B------:R-:W-:-:S04]  /*23b00*/  IMAD.IADD R6, R7, 0x1, R10 ;  /* 0x0000000107067824 */ /* 0x000fc800078e020a */
[C---:B------:R-:W-:Y:S02]  /*23b10*/  VIADD R10, R6.reuse, 0x20 ;  /* 0x00000020060a7836 */ /* 0x040fe40000000000 */
[----:B------:R-:W-:Y:S02]  /*23b20*/  VIADD R7, R6, 0x40 ;  /* 0x0000004006077836 */ /* 0x000fe40000000000 */
[----:B--2---:R-:W-:Y:S02]  /*23b30*/  IMAD R5, R11, R9, RZ ;  /* 0x000000090b057224 */ /* 0x004fe400078e02ff */
[----:B------:R-:W-:-:S03]  /*23b40*/  IMAD.MOV.U32 R11, RZ, RZ, 0x1c1f ;  /* 0x00001c1fff0b7424 */ /* 0x000fc600078e00ff */
[----:B------:R-:W-:-:S13]  /*23b50*/  ISETP.GE.AND P1, PT, R6, R5, PT ;  /* 0x000000050600720c */ /* 0x000fda0003f26270 */
[----:B-----5:R-:W-:Y:S05]  /*23b60*/  WARPSYNC.COLLECTIVE R15, `(.L_x_12203) ;  /* 0x000000000f087348 */ /* 0x020fea0003c00000 */
[----:B------:R0:W1:Y:S02]  /*23b70*/  SHFL.IDX P6, R14, R13, R12, R11 ;  /* 0x0000000c0d0e7389 */ /* 0x00006400000c000b */
[----:B01---5:R-:W-:Y:S01]  /*23b80*/  ENDCOLLECTIVE ;  /* 0x000000000000791b */ /* 0x023fe20003800000 */
.L_x_12203:
[----:B------:R-:W-:Y:S02]  /*23b90*/  IMAD.MOV.U32 R13, RZ, RZ, R0 ;  /* 0x000000ffff0d7224 */ /* 0x000fe400078e0000 */
[----:B------:R-:W-:-:S07]  /*23ba0*/  IMAD.MOV.U32 R8, RZ, RZ, R14 ;  /* 0x000000ffff087224 */ /* 0x000fce00078e000e */
[----:B------:R-:W-:Y:S05]  /*23bb0*/  WARPSYNC.COLLECTIVE R15, `(.L_x_12204) ;  /* 0x000000000f087348 */ /* 0x000fea0003c00000 */
[----:B------:R0:W1:Y:S02]  /*23bc0*/  SHFL.IDX P6, R14, R13, R12, R11 ;  /* 0x0000000c0d0e7389 */ /* 0x00006400000c000b */
[----:B01----:R-:W-:Y:S01]  /*23bd0*/  ENDCOLLECTIVE ;  /* 0x000000000000791b */ /* 0x003fe20003800000 */
.L_x_12204:
[----:B------:R-:W-:Y:S02]  /*23be0*/  IMAD.MOV.U32 R13, RZ, RZ, R4 ;  /* 0x000000ffff0d7224 */ /* 0x000fe400078e0004 */
[----:B------:R-:W-:Y:S02]  /*23bf0*/  IMAD.MOV.U32 R12, RZ, RZ, 0x1 ;  /* 0x00000001ff0c7424 */ /* 0x000fe400078e00ff */
[----:B------:R-:W-:-:S07]  /*23c00*/  IMAD.MOV.U32 R9, RZ, RZ, R14 ;  /* 0x000000ffff097224 */ /* 0x000fce00078e000e */
[----:B------:R-:W-:Y:S05]  /*23c10*/  WARPSYNC.COLLECTIVE R15, `(.L_x_12205) ;  /* 0x000000000f087348 */ /* 0x000fea0003c00000 */
[----:B------:R0:W1:Y:S02]  /*23c20*/  SHFL.IDX P6, R14, R13, R12, R11 ;  /* 0x0000000c0d0e7389 */ /* 0x00006400000c000b */
[----:B01----:R-:W-:Y:S01]  /*23c30*/  ENDCOLLECTIVE ;  /* 0x000000000000791b */ /* 0x003fe20003800000 */
.L_x_12205:
        /* <DEDUP_REMOVED lines=15> */
.L_x_12206:
[----:B------:R-:W-:Y:S02]  /*23d30*/  IMAD.MOV.U32 R13, RZ, RZ, R4 ;  /* 0x000000ffff0d7224 */ /* 0x000fe400078e0004 */
[----:B------:R-:W-:Y:S02]  /*23d40*/  IMAD.MOV.U32 R12, RZ, RZ, 0x2 ;  /* 0x00000002ff0c7424 */ /* 0x000fe400078e00ff */
[----:B------:R-:W-:-:S07]  /*23d50*/  IMAD.MOV.U32 R9, RZ, RZ, R14 ;  /* 0x000000ffff097224 */ /* 0x000fce00078e000e */
[----:B------:R-:W-:Y:S05]  /*23d60*/  WARPSYNC.COLLECTIVE R15, `(.L_x_12207) ;  /* 0x000000000f087348 */ /* 0x000fea0003c00000 */
[----:B------:R0:W1:Y:S02]  /*23d70*/  SHFL.IDX P6, R14, R13, R12, R11 ;  /* 0x0000000c0d0e7389 */ /* 0x00006400000c000b */
[----:B01----:R-:W-:Y:S01]  /*23d80*/  ENDCOLLECTIVE ;  /* 0x000000000000791b */ /* 0x003fe20003800000 */
.L_x_12207:
        /* <DEDUP_REMOVED lines=15> */
.L_x_12208:
[----:B------:R-:W-:Y:S02]  /*23e80*/  IMAD.MOV.U32 R13, RZ, RZ, R4 ;  /* 0x000000ffff0d7224 */ /* 0x000fe400078e0004 */
[----:B------:R-:W-:Y:S02]  /*23e90*/  IMAD.MOV.U32 R12, RZ, RZ, 0x3 ;  /* 0x00000003ff0c7424 */ /* 0x000fe400078e00ff */
[----:B------:R-:W-:-:S07]  /*23ea0*/  IMAD.MOV.U32 R9, RZ, RZ, R14 ;  /* 0x000000ffff097224 */ /* 0x000fce00078e000e */
[----:B------:R-:W-:Y:S05]  /*23eb0*/  WARPSYNC.COLLECTIVE R15, `(.L_x_12209) ;  /* 0x000000000f087348 */ /* 0x000fea0003c00000 */
[----:B------:R0:W1:Y:S02]  /*23ec0*/  SHFL.IDX P6, R14, R13, R12, R11 ;  /* 0x0000000c0d0e7389 */ /* 0x00006400000c000b */
[----:B01----:R-:W-:Y:S01]  /*23ed0*/  ENDCOLLECTIVE ;  /* 0x000000000000791b */ /* 0x003fe20003800000 */
.L_x_12209:
        /* <DEDUP_REMOVED lines=11> */
.L_x_12210:
[----:B------:R-:W-:Y:S01]  /*23f90*/  @!PT LDS RZ, [RZ] ;  /* 0x00000000fffff984 */ /* 0x000fe20000000800 */
[----:B------:R-:W-:Y:S01]  /*23fa0*/  @!PT LDS RZ, [RZ] ;  /* 0x00000000fffff984 */ /* 0x000fe20000000800 */
[----:B------:R-:W-:Y:S01]  /*23fb0*/  @!PT LDS RZ, [RZ] ;  /* 0x00000000fffff984 */ /* 0x000fe20000000800 */
[----:B------:R0:W-:Y:S01]  /*23fc0*/  @!P1 LDGSTS.E.BYPASS.LTC128B.128 [R20+0xc000], desc[UR44][R8.64], !P0 ;  /* 0x0c00000008149fae */ /* 0x0001e2000c101d6c */
[----:B------:R-:W-:Y:S01]  /*23fd0*/  ISETP.GE.AND P1, PT, R0, R5, PT ;  /* 0x000000050000720c */ /* 0x000fe20003f26270 */
[----:B------:R-:W-:Y:S02]  /*23fe0*/  IMAD.MOV.U32 R13, RZ, RZ, R3 ;  /* 0x000000ffff0d7224 */ /* 0x000fe400078e0003 */
[----:B------:R-:W-:Y:S02]  /*23ff0*/  IMAD.MOV.U32 R12, RZ, RZ, RZ ;  /* 0x000000ffff0c7224 */ /* 0x000fe400078e00ff */
[----:B------:R-:W-:-:S08]  /*24000*/  IMAD.MOV.U32 R7, RZ, RZ, R14 ;  /* 0x000000ffff077224 */ /* 0x000fd000078e000e */
[----:B0-----:R-:W-:Y:S05]  /*24010*/  WARPSYNC.COLLECTIVE R15, `(.L_x_12211) ;  /* 0x000000000f087348 */ /* 0x001fea0003c00000 */
[----:B------:R1:W2:Y:S02]  /*24020*/  SHFL.IDX P6, R14, R13, R12, R11 ;  /* 0x0000000c0d0e7389 */ /* 0x0002a400000c000b */
[----:B012---:R-:W-:Y:S01]  /*24030*/  ENDCOLLECTIVE ;  /* 0x000000000000791b */ /* 0x007fe20003800000 */
.L_x_12211:
[----:B------:R-:W-:-:S05]  /*24040*/  @!P1 IADD3 R7, P3, R21, R7, RZ ;  /* 0x0000000715079210 */ /* 0x000fca0007f7e0ff */
[----:B------:R-:W-:Y:S02]  /*24050*/  @!P1 IMAD.X R4, RZ, RZ, R4, P3 ;  /* 0x000000ffff049224 */ /* 0x000fe400018e0604 */
        /* <DEDUP_REMOVED lines=9> */
[----:B------:R-:W-:-:S12]  /*240f0*/  IMAD.MOV.U32 R10, RZ, RZ, R14 ;  /* 0x000000ffff0a7224 */ /* 0x000fd800078e000e */
[----:B0-----:R-:W-:Y:S05]  /*24100*/  WARPSYNC.COLLECTIVE R15, `(.L_x_12212) ;  /* 0x000000000f087348 */ /* 0x001fea0003c00000 */
[----:B------:R1:W2:Y:S02]  /*24110*/  SHFL.IDX P6, R14, R13, R12, R11 ;  /* 0x0000000c0d0e7389 */ /* 0x0002a400000c000b */
[----:B012---:R-:W-:Y:S01]  /*24120*/  ENDCOLLECTIVE ;  /* 0x000000000000791b */ /* 0x007fe20003800000 */
.L_x_12212:
[----:B------:R-:W-:Y:S02]  /*24130*/  IMAD.MOV.U32 R13, RZ, RZ, R3 ;  /* 0x000000ffff0d7224 */ /* 0x000fe400078e0003 */
[----:B------:R-:W-:Y:S02]  /*24140*/  IMAD.MOV.U32 R12, RZ, RZ, 0x1 ;  /* 0x00000001ff0c7424 */ /* 0x000fe400078e00ff */
[----:B------:R-:W-:-:S07]  /*24150*/  IMAD.MOV.U32 R0, RZ, RZ, R14 ;  /* 0x000000ffff007224 */ /* 0x000fce00078e000e */
[----:B------:R-:W-:Y:S05]  /*24160*/  WARPSYNC.COLLECTIVE R15, `(.L_x_12213) ;  /* 0x000000000f087348 */ /* 0x000fea0003c00000 */
[----:B------:R0:W1:Y:S02]  /*24170*/  SHFL.IDX P6, R14, R13, R12, R11 ;  /* 0x0000000c0d0e7389 */ /* 0x00006400000c000b */
[----:B01----:R-:W-:Y:S01]  /*24180*/  ENDCOLLECTIVE ;  /* 0x000000000000791b */ /* 0x003fe20003800000 */
.L_x_12213:
        /* <DEDUP_REMOVED lines=13> */
.L_x_12214:
[----:B------:R-:W-:Y:S01]  /*24260*/  IMAD.MOV.U32 R2, RZ, RZ, R14 ;  /* 0x000000ffff027224 */ /* 0x000fe200078e000e */
[----:B------:R-:W-:Y:S06]  /*24270*/  BRA `(.L_x_12215) ;  /* 0xffffffc400607947 */ /* 0x000fec000383ffff */
.L_x_12109:
[----:B0-----:R0:W2:Y:S02]  /*24280*/  SYNCS.PHASECHK.TRANS64.TRYWAIT P0, [R23+URZ+0x13220], R0 ;  /* 0x01322000170075a7 */ /* 0x0010a4000800017f */
[----:B--2---:R-:W-:Y:S05]  /*24290*/  @!P0 NANOSLEEP.SYNCS 0x989680 ;  /* 0x009896800000895d */ /* 0x004fea0003900000 */
[----:B------:R-:W2:Y:S02]  /*242a0*/  @!P0 SYNCS.PHASECHK.TRANS64 P0, [R23+URZ+0x13220], R0 ;  /* 0x01322000170085a7 */ /* 0x000ea4000800007f */
[----:B--2---:R-:W-:Y:S05]  /*242b0*/  @!P0 BRA `(.L_x_12109) ;  /* 0xfffffffc00f08947 */ /* 0x004fea000383ffff */
[----:B------:R-:W-:Y:S05]  /*242c0*/  BRA `(.L_x_12216) ;  /* 0xffffffc400bc7947 */ /* 0x000fea000383ffff */
.L_x_12115:
[----:B0-----:R0:W1:Y:S02]  /*242d0*/  SYNCS.PHASECHK.TRANS64.TRYWAIT P0, [R6+URZ+0x13280], R5 ;  /* 0x01328005060075a7 */ /* 0x001064000800017f */
[----:B-1----:R-:W-:Y:S05]  /*242e0*/  @!P0 NANOSLEEP.SYNCS 0x989680 ;  /* 0x009896800000895d */ /* 0x002fea0003900000 */
[----:B------:R-:W1:Y:S02]  /*242f0*/  @!P0 SYNCS.PHASECHK.TRANS64 P0, [R6+URZ+0x13280], R5 ;  /* 0x01328005060085a7 */ /* 0x000e64000800007f */
[----:B-1----:R-:W-:Y:S05]  /*24300*/  @!P0 BRA `(.L_x_12115) ;  /* 0xfffffffc00f08947 */ /* 0x002fea000383ffff */
[----:B------:R-:W-:Y:S05]  /*24310*/  BRA `(.L_x_12217) ;  /* 0xffffffc8006c7947 */ /* 0x000fea000383ffff */
.L_x_12120:
[----:B-1----:R1:W2:Y:S02]  /*24320*/  SYNCS.PHASECHK.TRANS64.TRYWAIT P0, [R6+URZ+0x13240], R5 ;  /* 0x01324005060075a7 */ /* 0x0022a4000800017f */
[----:B--2---:R-:W-:Y:S05]  /*24330*/  @!P0 NANOSLEEP.SYNCS 0x989680 ;  /* 0x009896800000895d */ /* 0x004fea0003900000 */
[----:B------:R-:W2:Y:S02]  /*24340*/  @!P0 SYNCS.PHASECHK.TRANS64 P0, [R6+URZ+0x13240], R5 ;  /* 0x01324005060085a7 */ /* 0x000ea4000800007f */
[----:B--2---:R-:W-:Y:S05]  /*24350*/  @!P0 BRA `(.L_x_12120) ;  /* 0xfffffffc00f08947 */ /* 0x004fea000383ffff */
[----:B------:R-:W-:Y:S05]  /*24360*/  BRA `(.L_x_12218) ;  /* 0xffffffc800e87947 */ /* 0x000fea000383ffff */
.L_x_12126:
[----:B0-----:R0:W1:Y:S02]  /*24370*/  SYNCS.PHASECHK.TRANS64.TRYWAIT P0, [R3+URZ+0x13270], R4 ;  /* 0x01327004030075a7 */ /* 0x001064000800017f */
[----:B-1----:R-:W-:Y:S05]  /*24380*/  @!P0 NANOSLEEP.SYNCS 0x989680 ;  /* 0x009896800000895d */ /* 0x002fea0003900000 */
[----:B------:R-:W1:Y:S02]  /*24390*/  @!P0 SYNCS.PHASECHK.TRANS64 P0, [R3+URZ+0x13270], R4 ;  /* 0x01327004030085a7 */ /* 0x000e64000800007f */
[----:B-1----:R-:W-:Y:S05]  /*243a0*/  @!P0 BRA `(.L_x_12126) ;  /* 0xfffffffc00f08947 */ /* 0x002fea000383ffff */
[----:B------:R-:W-:Y:S05]  /*243b0*/  BRA `(.L_x_12219) ;  /* 0xffffffcc00847947 */ /* 0x000fea000383ffff */
.L_x_12128:
[----:B0-----:R0:W1:Y:S02]  /*243c0*/  SYNCS.PHASECHK.TRANS64.TRYWAIT P0, [R3+URZ+0x13260], R4 ;  /* 0x01326004030075a7 */ /* 0x001064000800017f */
[----:B-1----:R-:W-:Y:S05]  /*243d0*/  @!P0 NANOSLEEP.SYNCS 0x989680 ;  /* 0x009896800000895d */ /* 0x002fea0003900000 */
[----:B------:R-:W1:Y:S02]  /*243e0*/  @!P0 SYNCS.PHASECHK.TRANS64 P0, [R3+URZ+0x13260], R4 ;  /* 0x01326004030085a7 */ /* 0x000e64000800007f */
[----:B-1----:R-:W-:Y:S05]  /*243f0*/  @!P0 BRA `(.L_x_12128) ;  /* 0xfffffffc00f08947 */ /* 0x002fea000383ffff */
[----:B------:R-:W-:Y:S05]  /*24400*/  BRA `(.L_x_12220) ;  /* 0xffffffcc008c7947 */ /* 0x000fea000383ffff */
.L_x_12135:
[----:B0-----:R0:W2:Y:S02]  /*24410*/  SYNCS.PHASECHK.TRANS64.TRYWAIT P1, [R0+URZ+0x13270], R3 ;  /* 0x01327003000075a7 */ /* 0x0010a4000802017f */
[----:B--2---:R-:W-:Y:S05]  /*24420*/  @!P1 NANOSLEEP.SYNCS 0x989680 ;  /* 0x009896800000995d */ /* 0x004fea0003900000 */
[----:B------:R-:W2:Y:S02]  /*24430*/  @!P1 SYNCS.PHASECHK.TRANS64 P1, [R0+URZ+0x13270], R3 ;  /* 0x01327003000095a7 */ /* 0x000ea4000802007f */
[----:B--2---:R-:W-:Y:S05]  /*24440*/  @!P1 BRA `(.L_x_12135) ;  /* 0xfffffffc00f09947 */ /* 0x004fea000383ffff */
[----:B------:R-:W-:Y:S05]  /*24450*/  BRA `(.L_x_12221) ;  /* 0xffffffd400247947 */ /* 0x000fea000383ffff */
.L_x_12137:
[----:B0-----:R0:W2:Y:S02]  /*24460*/  SYNCS.PHASECHK.TRANS64.TRYWAIT P1, [R0+URZ+0x13260], R3 ;  /* 0x01326003000075a7 */ /* 0x0010a4000802017f */
[----:B--2---:R-:W-:Y:S05]  /*24470*/  @!P1 NANOSLEEP.SYNCS 0x989680 ;  /* 0x009896800000995d */ /* 0x004fea0003900000 */
[----:B------:R-:W2:Y:S02]  /*24480*/  @!P1 SYNCS.PHASECHK.TRANS64 P1, [R0+URZ+0x13260], R3 ;  /* 0x01326003000095a7 */ /* 0x000ea4000802007f */
[----:B--2---:R-:W-:Y:S05]  /*24490*/  @!P1 BRA `(.L_x_12137) ;  /* 0xfffffffc00f09947 */ /* 0x004fea000383ffff */
[----:B------:R-:W-:Y:S05]  /*244a0*/  BRA `(.L_x_12222) ;  /* 0xffffffd400287947 */ /* 0x000fea000383ffff */
.L_x_12141:
[----:B------:R-:W-:Y:S01]  /*244b0*/  BSSY B0, `(.L_x_12223) ;  /* 0x0000008000007945 */ /* 0x000fe20003800000 */
[----:B0-----:R-:W-:Y:S02]  /*244c0*/  IMAD.MOV.U32 R13, RZ, RZ, R16 ;  /* 0x000000ffff0d7224 */ /* 0x001fe400078e0010 */
[----:B------:R-:W-:Y:S02]  /*244d0*/  IMAD.MOV.U32 R12, RZ, RZ, RZ ;  /* 0x000000ffff0c7224 */ /* 0x000fe400078e00ff */
[----:B------:R-:W-:Y:S02]  /*244e0*/  IMAD.MOV.U32 R11, RZ, RZ, 0x1f ;  /* 0x0000001fff0b7424 */ /* 0x000fe400078e00ff */
[----:B------:R-:W-:-:S07]  /*244f0*/  IMAD.MOV.U32 R15, RZ, RZ, -0x1 ;  /* 0xffffffffff0f7424 */ /* 0x000fce00078e00ff */
[----:B------:R-:W-:Y:S05]  /*24500*/  WARPSYNC.COLLECTIVE R15, `(.L_x_12224) ;  /* 0x000000000f087348 */ /* 0x000fea0003c00000 */
[----:B------:R0:W1:Y:S02]  /*24510*/  SHFL.IDX P6, R14, R13, R12, R11 ;  /* 0x0000000c0d0e7389 */ /* 0x00006400000c000b */
[----:B01----:R-:W-:Y:S01]  /*24520*/  ENDCOLLECTIVE ;  /* 0x000000000000791b */ /* 0x003fe20003800000 */
.L_x_12224:
[----:B------:R-:W-:Y:S05]  /*24530*/  BSYNC B0 ;  /* 0x0000000000007941 */ /* 0x000fea0003800000 */
.L_x_12223:
        /* <DEDUP_REMOVED lines=9> */
.L_x_12225:
        /* <DEDUP_REMOVED lines=18> */
.L_x_12226:
[----:B------:R-:W-:Y:S01]  /*246f0*/  IMAD.MOV.U32 R12, RZ, RZ, 0x2 ;  /* 0x00000002ff0c7424 */ /* 0x000fe200078e00ff */
[----:B------:R-:W-:-:S05]  /*24700*/  SEL R5, R14, RZ, P1 ;  /* 0x000000ff0e057207 */ /* 0x000fca0000800000 */
[----:B------:R-:W-:-:S04]  /*24710*/  IMAD.IADD R4, R2, 0x1, R5 ;  /* 0x0000000102047824 */ /* 0x000fc800078e0205 */
[----:B------:R-:W-:-:S07]  /*24720*/  IMAD.MOV.U32 R13, RZ, RZ, R4 ;  /* 0x000000ffff0d7224 */ /* 0x000fce00078e0004 */
[----:B------:R-:W-:Y:S05]  /*24730*/  WARPSYNC.COLLECTIVE R15, `(.L_x_12227) ;  /* 0x000000000f087348 */ /* 0x000fea0003c00000 */
[----:B------:R0:W1:Y:S02]  /*24740*/  SHFL.UP P6, R14, R13, R12, R11 ;  /* 0x0400000c0d0e7389 */ /* 0x00006400000c000b */
[----:B01----:R-:W-:Y:S01]  /*24750*/  ENDCOLLECTIVE ;  /* 0x000000000000791b */ /* 0x003fe20003800000 */
.L_x_12227:
[----:B------:R-:W-:Y:S01]  /*24760*/  IMAD.MOV.U32 R12, RZ, RZ, 0x4 ;  /* 0x00000004ff0c7424 */ /* 0x000fe200078e00ff */
[----:B------:R-:W-:-:S05]  /*24770*/  SEL R5, R14, RZ, P2 ;  /* 0x000000ff0e057207 */ /* 0x000fca0001000000 */
[----:B------:R-:W-:-:S04]  /*24780*/  IMAD.IADD R5, R4, 0x1, R5 ;  /* 0x0000000104057824 */ /* 0x000fc800078e0205 */
[----:B------:R-:W-:-:S07]  /*24790*/  IMAD.MOV.U32 R13, RZ, RZ, R5 ;  /* 0x000000ffff0d7224 */ /* 0x000fce00078e0005 */
[----:B------:R-:W-:Y:S05]  /*247a0*/  WARPSYNC.COLLECTIVE R15, `(.L_x_12228) ;  /* 0x000000000f087348 */ /* 0x000fea0003c00000 */
[----:B------:R0:W1:Y:S02]  /*247b0*/  SHFL.UP P6, R14, R13, R12, R11 ;  /* 0x0400000c0d0e7389 */ /* 0x00006400000c000b */
[----:B01----:R-:W-:Y:S01]  /*247c0*/  ENDCOLLECTIVE ;  /* 0x000000000000791b */ /* 0x003fe20003800000 */
.L_x_12228:
[----:B------:R-:W-:Y:S01]  /*247d0*/  IMAD.MOV.U32 R12, RZ, RZ, 0x8 ;  /* 0x00000008ff0c7424 */ /* 0x000fe200078e00ff */
[----:B------:R-:W-:-:S05]  /*247e0*/  SEL R6, R14, RZ, P3 ;  /* 0x000000ff0e067207 */ /* 0x000fca0001800000 */
[----:B------:R-:W-:-:S04]  /*247f0*/  IMAD.IADD R6, R5, 0x1, R6 ;  /* 0x0000000105067824 */ /* 0x000fc800078e0206 */
[----:B------:R-:W-:-:S07]  /*24800*/  IMAD.MOV.U32 R13, RZ, RZ, R6 ;  /* 0x000000ffff0d7224 */ /* 0x000fce00078e0006 */
[----:B------:R-:W-:Y:S05]  /*24810*/  WARPSYNC.COLLECTIVE R15, `(.L_x_12229) ;  /* 0x000000000f087348 */ /* 0x000fea0003c00000 */
[----:B------:R0:W1:Y:S02]  /*24820*/  SHFL.UP P6, R14, R13, R12, R11 ;  /* 0x0400000c0d0e7389 */ /* 0x00006400000c000b */
[----:B01----:R-:W-:Y:S01]  /*24830*/  ENDCOLLECTIVE ;  /* 0x000000000000791b */ /* 0x003fe20003800000 */
.L_x_12229:
[----:B------:R-:W-:Y:S01]  /*24840*/  IMAD.MOV.U32 R12, RZ, RZ, 0x10 ;  /* 0x00000010ff0c7424 */ /* 0x000fe200078e00ff */
[----:B------:R-:W-:-:S05]  /*24850*/  SEL R3, R14, RZ, P4 ;  /* 0x000000ff0e037207 */ /* 0x000fca0002000000 */
[----:B------:R-:W-:-:S04]  /*24860*/  IMAD.IADD R4, R6, 0x1, R3 ;  /* 0x0000000106047824 */ /* 0x000fc800078e0203 */
[----:B------:R-:W-:-:S07]  /*24870*/  IMAD.MOV.U32 R13, RZ, RZ, R4 ;  /* 0x000000ffff0d7224 */ /* 0x000fce00078e0004 */
[----:B------:R-:W-:Y:S05]  /*24880*/  WARPSYNC.COLLECTIVE R15, `(.L_x_12230) ;  /* 0x000000000f087348 */ /* 0x000fea0003c00000 */
[----:B------:R0:W1:Y:S02]  /*24890*/  SHFL.UP P6, R14, R13, R12, R11 ;  /* 0x0400000c0d0e7389 */ /* 0x00006400000c000b */
[----:B01----:R-:W-:Y:S01]  /*248a0*/  ENDCOLLECTIVE ;  /* 0x000000000000791b */ /* 0x003fe20003800000 */
.L_x_12230:
        /* <DEDUP_REMOVED lines=8> */
.L_x_12231:
[----:B------:R-:W-:Y:S05]  /*24930*/  BRA `(.L_x_12232) ;  /* 0xffffffd400e87947 */ /* 0x000fea000383ffff */
.L_x_12146:
        /* <DEDUP_REMOVED lines=8> */
.L_x_12234:
[----:B------:R-:W-:Y:S05]  /*249c0*/  BSYNC B0 ;  /* 0x0000000000007941 */ /* 0x000fea0003800000 */
.L_x_12233:
[----:B------:R-:W-:Y:S01]  /*249d0*/  SEL R13, R14, RZ, P1 ;  /* 0x000000ff0e0d7207 */ /* 0x000fe20000800000 */
[----:B------:R-:W-:Y:S02]  /*249e0*/  IMAD.MOV.U32 R12, RZ, RZ, 0x2 ;  /* 0x00000002ff0c7424 */ /* 0x000fe400078e00ff */
[----:B------:R-:W-:Y:S02]  /*249f0*/  IMAD.MOV.U32 R11, RZ, RZ, RZ ;  /* 0x000000ffff0b7224 */ /* 0x000fe400078e00ff */
[----:B------:R-:W-:Y:S02]  /*24a00*/  IMAD.IADD R13, R2, 0x1, R13 ;  /* 0x00000001020d7824 */ /* 0x000fe400078e020d */
[----:B------:R-:W-:-:S07]  /*24a10*/  IMAD.MOV.U32 R15, RZ, RZ, -0x1 ;  /* 0xffffffffff0f7424 */ /* 0x000fce00078e00ff */
[----:B------:R-:W-:Y:S05]  /*24a20*/  WARPSYNC.COLLECTIVE R15, `(.L_x_12235) ;  /* 0x000000000f087348 */ /* 0x000fea0003c00000 */
[----:B------:R0:W1:Y:S02]  /*24a30*/  SHFL.UP P6, R14, R13, R12, R11 ;  /* 0x0400000c0d0e7389 */ /* 0x00006400000c000b */
[----:B01----:R-:W-:Y:S01]  /*24a40*/  ENDCOLLECTIVE ;  /* 0x000000000000791b */ /* 0x003fe20003800000 */
.L_x_12235:
[----:B------:R-:W-:Y:S01]  /*24a50*/  IMAD.MOV.U32 R12, RZ, RZ, 0x4 ;  /* 0x00000004ff0c7424 */ /* 0x000fe200078e00ff */
[----:B------:R-:W-:-:S05]  /*24a60*/  SEL R4, R14, RZ, P2 ;  /* 0x000000ff0e047207 */ /* 0x000fca0001000000 */
[----:B------:R-:W-:-:S04]  /*24a70*/  IMAD.IADD R4, R13, 0x1, R4 ;  /* 0x000000010d047824 */ /* 0x000fc800078e0204 */
[----:B------:R-:W-:-:S07]  /*24a80*/  IMAD.MOV.U32 R13, RZ, RZ, R4 ;  /* 0x000000ffff0d7224 */ /* 0x000fce00078e0004 */
[----:B------:R-:W-:Y:S05]  /*24a90*/  WARPSYNC.COLLECTIVE R15, `(.L_x_12236) ;  /* 0x000000000f087348 */ /* 0x000fea0003c00000 */
[----:B------:R0:W1:Y:S02]  /*24aa0*/  SHFL.UP P6, R14, R13, R12, R11 ;  /* 0x0400000c0d0e7389 */ /* 0x00006400000c000b */
[----:B01----:R-:W-:Y:S01]  /*24ab0*/  ENDCOLLECTIVE ;  /* 0x000000000000791b */ /* 0x003fe20003800000 */
.L_x_12236:
[----:B------:R-:W-:Y:S01]  /*24ac0*/  IMAD.MOV.U32 R12, RZ, RZ, 0x8 ;  /* 0x00000008ff0c7424 */ /* 0x000fe200078e00ff */
[----:B------:R-:W-:-:S05]  /*24ad0*/  SEL R5, R14, RZ, P3 ;  /* 0x000000ff0e057207 */ /* 0x000fca0001800000 */
[----:B------:R-:W-:-:S04]  /*24ae0*/  IMAD.IADD R5, R4, 0x1, R5 ;  /* 0x0000000104057824 */ /* 0x000fc800078e0205 */
[----:B------:R-:W-:-:S07]  /*24af0*/  IMAD.MOV.U32 R13, RZ, RZ, R5 ;  /* 0x000000ffff0d7224 */ /* 0x000fce00078e0005 */
[----:B------:R-:W-:Y:S05]  /*24b00*/  WARPSYNC.COLLECTIVE R15, `(.L_x_12237) ;  /* 0x000000000f087348 */ /* 0x000fea0003c00000 */
[----:B------:R0:W1:Y:S02]  /*24b10*/  SHFL.UP P6, R14, R13, R12, R11 ;  /* 0x0400000c0d0e7389 */ /* 0x00006400000c000b */
[----:B01----:R-:W-:Y:S01]  /*24b20*/  ENDCOLLECTIVE ;  /* 0x000000000000791b */ /* 0x003fe20003800000 */
.L_x_12237:
[----:B------:R-:W-:Y:S01]  /*24b30*/  IMAD.MOV.U32 R12, RZ, RZ, 0x10 ;  /* 0x00000010ff0c7424 */ /* 0x000fe200078e00ff */
[----:B------:R-:W-:-:S05]  /*24b40*/  SEL R6, R14, RZ, P4 ;  /* 0x000000ff0e067207 */ /* 0x000fca0002000000 */
[----:B------:R-:W-:-:S04]  /*24b50*/  IMAD.IADD R6, R5, 0x1, R6 ;  /* 0x0000000105067824 */ /* 0x000fc800078e0206 */
[----:B------:R-:W-:-:S07]  /*24b60*/  IMAD.MOV.U32 R13, RZ, RZ, R6 ;  /* 0x000000ffff0d7224 */ /* 0x000fce00078e0006 */
[----:B------:R-:W-:Y:S05]  /*24b70*/  WARPSYNC.COLLECTIVE R15, `(.L_x_12238) ;  /* 0x000000000f087348 */ /* 0x000fea0003c00000 */
[----:B------:R0:W1:Y:S02]  /*24b80*/  SHFL.UP P6, R14, R13, R12, R11 ;  /* 0x0400000c0d0e7389 */ /* 0x00006400000c000b */
[----:B01----:R-:W-:Y:S01]  /*24b90*/  ENDCOLLECTIVE ;  /* 0x000000000000791b */ /* 0x003fe20003800000 */
.L_x_12238:
        /* <DEDUP_REMOVED lines=8> */
.L_x_12239:
[----:B------:R-:W-:Y:S05]  /*24c20*/  BRA `(.L_x_12240) ;  /* 0xffffffd400c87947 */ /* 0x000fea000383ffff */
.L_x_12148:
[----:B------:R-:W-:Y:S01]  /*24c30*/  BSSY B0, `(.L_x_12241) ;  /* 0x0000006000007945 */ /* 0x000fe20003800000 */
[----:B------:R-:W-:Y:S01]  /*24c40*/  PLOP3.LUT P6, PT, P6, PT, PT, 0x8, 0x0 ;  /* 0x000000000000781c */ /* 0x000fe200037ce170 */
[----:B------:R-:W-:-:S12]  /*24c50*/  IMAD.MOV.U32 R15, RZ, RZ, -0x1 ;  /* 0xffffffffff0f7424 */ /* 0x000fd800078e00ff */
[----:B01----:R-:W-:Y:S05]  /*24c60*/  WARPSYNC.COLLECTIVE R15, `(.L_x_12242) ;  /* 0x000000000f087348 */ /* 0x003fea0003c00000 */
[----:B------:R-:W-:Y:S01]  /*24c70*/  VOTE.ANY R14, PT, P6 ;  /* 0x00000000000e7806 */ /* 0x000fe200030e0100 */
[----:B01----:R-:W-:Y:S06]  /*24c80*/  ENDCOLLECTIVE ;  /* 0x000000000000791b */ /* 0x003fec0003800000 */
.L_x_12242:
[----:B------:R-:W-:Y:S05]  /*24c90*/  BSYNC B0 ;  /* 0x0000000000007941 */ /* 0x000fea0003800000 */
.L_x_12241:
        /* <DEDUP_REMOVED lines=9> */
.L_x_12243:
[----:B------:R-:W-:Y:S01]  /*24d30*/  IMAD.MOV.U32 R17, RZ, RZ, R14 ;  /* 0x000000ffff117224 */ /* 0x000fe200078e000e */
[----:B------:R-:W-:Y:S06]  /*24d40*/  BRA `(.L_x_12244) ;  /* 0xffffffd400b87947 */ /* 0x000fec000383ffff */
.L_x_12150:
[----:B------:R-:W-:Y:S01]  /*24d50*/  BSSY B0, `(.L_x_12245) ;  /* 0x0000007000007945 */ /* 0x000fe20003800000 */
[----:B0-----:R-:W-:Y:S02]  /*24d60*/  IMAD.MOV.U32 R13, RZ, RZ, R3 ;  /* 0x000000ffff0d7224 */ /* 0x001fe400078e0003 */
[----:B------:R-:W-:Y:S02]  /*24d70*/  IMAD.MOV.U32 R11, RZ, RZ, 0x1f ;  /* 0x0000001fff0b7424 */ /* 0x000fe400078e00ff */
[----:B------:R-:W-:-:S07]  /*24d80*/  IMAD.MOV.U32 R15, RZ, RZ, -0x1 ;  /* 0xffffffffff0f7424 */ /* 0x000fce00078e00ff */
[----:B-123--:R-:W-:Y:S05]  /*24d90*/  WARPSYNC.COLLECTIVE R15, `(.L_x_12246) ;  /* 0x000000000f087348 */ /* 0x00efea0003c00000 */
[----:B------:R0:W4:Y:S02]  /*24da0*/  SHFL.IDX P6, R14, R13, R12, R11 ;  /* 0x0000000c0d0e7389 */ /* 0x00012400000c000b */
[----:B01234-:R-:W-:Y:S01]  /*24db0*/  ENDCOLLECTIVE ;  /* 0x000000000000791b */ /* 0x01ffe20003800000 */
.L_x_12246:
[----:B------:R-:W-:Y:S05]  /*24dc0*/  BSYNC B0 ;  /* 0x0000000000007941 */ /* 0x000fea0003800000 */
.L_x_12245:
[----:B------:R-:W-:Y:S01]  /*24dd0*/  IMAD.MOV.U32 R5, RZ, RZ, R14 ;  /* 0x000000ffff057224 */ /* 0x000fe200078e000e */
[----:B------:R-:W-:Y:S06]  /*24de0*/  BRA `(.L_x_12149) ;  /* 0xffffffd400ac7947 */ /* 0x000fec000383ffff */
.L_x_12154:
[----:B0-----:R0:W2:Y:S02]  /*24df0*/  SYNCS.PHASECHK.TRANS64.TRYWAIT P0, [R8+URZ+0x13220], R0 ;  /* 0x01322000080075a7 */ /* 0x0010a4000800017f */
[----:B--2---:R-:W-:Y:S05]  /*24e00*/  @!P0 NANOSLEEP.SYNCS 0x989680 ;  /* 0x009896800000895d */ /* 0x004fea0003900000 */
[----:B------:R-:W2:Y:S02]  /*24e10*/  @!P0 SYNCS.PHASECHK.TRANS64 P0, [R8+URZ+0x13220], R0 ;  /* 0x01322000080085a7 */ /* 0x000ea4000800007f */
[----:B--2---:R-:W-:Y:S05]  /*24e20*/  @!P0 BRA `(.L_x_12154) ;  /* 0xfffffffc00f08947 */ /* 0x004fea000383ffff */
[----:B------:R-:W-:Y:S05]  /*24e30*/  BRA `(.L_x_12247) ;  /* 0xffffffdc00247947 */ /* 0x000fea000383ffff */
.L_x_12155:
        /* <DEDUP_REMOVED lines=11> */
.L_x_12249:
[----:B------:R-:W-:Y:S05]  /*24ef0*/  BSYNC B0 ;  /* 0x0000000000007941 */ /* 0x000fea0003800000 */
.L_x_12248:
[----:B------:R-:W-:Y:S05]  /*24f00*/  BRA `(.L_x_12250) ;  /* 0xffffffdc000c7947 */ /* 0x000fea000383ffff */
.L_x_12156:
[----:B------:R-:W-:Y:S01]  /*24f10*/  BSSY B0, `(.L_x_12251) ;  /* 0x0000006000007945 */ /* 0x000fe20003800000 */
[----:B------:R-:W-:-:S07]  /*24f20*/  IMAD.MOV.U32 R15, RZ, RZ, -0x1 ;  /* 0xffffffffff0f7424 */ /* 0x000fce00078e00ff */
[----:B01-3--:R-:W-:Y:S05]  /*24f30*/  WARPSYNC.COLLECTIVE R15, `(.L_x_12252) ;  /* 0x000000000f0c7348 */ /* 0x00bfea0003c00000 */
[----:B------:R-:W-:Y:S02]  /*24f40*/  ELECT P6, UR62, PT ;  /* 0x00000000003e782f */ /* 0x000fe400038c0000 */
[----:B------:R-:W-:Y:S01]  /*24f50*/  MOV R14, UR62 ;  /* 0x0000003e000e7c02 */ /* 0x000fe20008000f00 */
[----:B01-3--:R-:W-:Y:S10]  /*24f60*/  ENDCOLLECTIVE ;  /* 0x000000000000791b */ /* 0x00bff40003800000 */
.L_x_12252:
[----:B------:R-:W-:Y:S05]  /*24f70*/  BSYNC B0 ;  /* 0x0000000000007941 */ /* 0x000fea0003800000 */
.L_x_12251:
[----:B------:R-:W-:Y:S05]  /*24f80*/  BRA `(.L_x_12253) ;  /* 0xffffffdc00007947 */ /* 0x000fea000383ffff */
.L_x_12158:
[----:B0-----:R0:W2:Y:S02]  /*24f90*/  SYNCS.PHASECHK.TRANS64.TRYWAIT P1, [R6+URZ], R3 ;  /* 0x00000003060075a7 */ /* 0x0010a4000802017f */
[----:B--2---:R-:W-:Y:S05]  /*24fa0*/  @!P1 NANOSLEEP.SYNCS 0x989680 ;  /* 0x009896800000995d */ /* 0x004fea0003900000 */
[----:B------:R-:W2:Y:S02]  /*24fb0*/  @!P1 SYNCS.PHASECHK.TRANS64 P1, [R6+URZ], R3 ;  /* 0x00000003060095a7 */ /* 0x000ea4000802007f */
[----:B--2---:R-:W-:Y:S05]  /*24fc0*/  @!P1 BRA `(.L_x_12158) ;  /* 0xfffffffc00f09947 */ /* 0x004fea000383ffff */
[----:B------:R-:W-:Y:S05]  /*24fd0*/  BRA `(.L_x_12254) ;  /* 0xffffffdc00347947 */ /* 0x000fea000383ffff */
.L_x_12159:
[----:B--2---:R2:W4:Y:S02]  /*24fe0*/  SYNCS.PHASECHK.TRANS64.TRYWAIT P1, [R7+URZ], R0 ;  /* 0x00000000070075a7 */ /* 0x004524000802017f */
[----:B----4-:R-:W-:Y:S05]  /*24ff0*/  @!P1 NANOSLEEP.SYNCS 0x989680 ;  /* 0x009896800000995d */ /* 0x010fea0003900000 */
[----:B------:R-:W4:Y:S02]  /*25000*/  @!P1 SYNCS.PHASECHK.TRANS64 P1, [R7+URZ], R0 ;  /* 0x00000000070095a7 */ /* 0x000f24000802007f */
[----:B----4-:R-:W-:Y:S05]  /*25010*/  @!P1 BRA `(.L_x_12159) ;  /* 0xfffffffc00f09947 */ /* 0x010fea000383ffff */
[----:B------:R-:W-:Y:S05]  /*25020*/  BRA `(.L_x_12255) ;  /* 0xffffffdc00287947 */ /* 0x000fea000383ffff */
.L_x_12161:
[----:B----4-:R4:W0:Y:S02]  /*25030*/  SYNCS.PHASECHK.TRANS64.TRYWAIT P1, [R2+URZ+0x13260], R3 ;  /* 0x01326003020075a7 */ /* 0x010824000802017f */
[----:B0-----:R-:W-:Y:S05]  /*25040*/  @!P1 NANOSLEEP.SYNCS 0x989680 ;  /* 0x009896800000995d */ /* 0x001fea0003900000 */
[----:B------:R-:W0:Y:S02]  /*25050*/  @!P1 SYNCS.PHASECHK.TRANS64 P1, [R2+URZ+0x13260], R3 ;  /* 0x01326003020095a7 */ /* 0x000e24000802007f */
[----:B0-----:R-:W-:Y:S05]  /*25060*/  @!P1 BRA `(.L_x_12161) ;  /* 0xfffffffc00f09947 */ /* 0x001fea000383ffff */
[----:B------:R-:W-:Y:S05]  /*25070*/  BRA `(.L_x_12256) ;  /* 0xffffffdc00287947 */ /* 0x000fea000383ffff */
.L_x_12163:
[----:B------:R0:W0:Y:S02]  /*25080*/  SYNCS.PHASECHK.TRANS64.TRYWAIT P1, [R5+URZ+0x13260], R0 ;  /* 0x01326000050075a7 */ /* 0x000024000802017f */
[----:B0-----:R-:W-:Y:S05]  /*25090*/  @!P1 NANOSLEEP.SYNCS 0x989680 ;  /* 0x009896800000995d */ /* 0x001fea0003900000 */
[----:B------:R-:W0:Y:S02]  /*250a0*/  @!P1 SYNCS.PHASECHK.TRANS64 P1, [R5+URZ+0x13260], R0 ;  /* 0x01326000050095a7 */ /* 0x000e24000802007f */
[----:B0-----:R-:W-:Y:S05]  /*250b0*/  @!P1 BRA `(.L_x_12163) ;  /* 0xfffffffc00f09947 */ /* 0x001fea000383ffff */
[----:B------:R-:W-:Y:S05]  /*250c0*/  BRA `(.L_x_12257) ;  /* 0xffffffdc00287947 */ /* 0x000fea000383ffff */
.L_x_12165:
[----:B------:R0:W0:Y:S02]  /*250d0*/  SYNCS.PHASECHK.TRANS64.TRYWAIT P0, [R2+URZ+0x13280], R3 ;  /* 0x01328003020075a7 */ /* 0x000024000800017f */
[----:B0-----:R-:W-:Y:S05]  /*250e0*/  @!P0 NANOSLEEP.SYNCS 0x989680 ;  /* 0x009896800000895d */ /* 0x001fea0003900000 */
[----:B------:R-:W0:Y:S02]  /*250f0*/  @!P0 SYNCS.PHASECHK.TRANS64 P0, [R2+URZ+0x13280], R3 ;  /* 0x01328003020085a7 */ /* 0x000e24000800007f */
[----:B0-----:R-:W-:Y:S05]  /*25100*/  @!P0 BRA `(.L_x_12165) ;  /* 0xfffffffc00f08947 */ /* 0x001fea000383ffff */
[----:B------:R-:W-:Y:S05]  /*25110*/  BRA `(.L_x_12166) ;  /* 0xffffffdc00247947 */ /* 0x000fea000383ffff */
.L_x_12258:
        /* <DEDUP_REMOVED lines=14> */
.L_x_12995:


//--------------------- .text._ZN7cutlass13device_kernelIN5flash11enable_sm90INS1_16FlashAttnFwdSm90INS1_25CollectiveMainloopFwdSm90ILi2EN4cute5tupleIJNS5_1CILi1EEES8_S8_EEENS6_IJNS7_ILi192EEENS7_ILi160EEENS7_ILi64EEEEEELi64ENS_12float_e4m3_tEfNS_4arch4Sm90ELb1ELb0ELb1ELb0ELb0ELb0ELb0ELb1ELb1ELb1ELb0ELb0EEENS1_21CollectiveEpilogueFwdINS6_IJSA_SC_SB_EEES9_NS_10bfloat16_tESG_Li384ELb0ELb1ELb0ELb1EEENS1_30DynamicPersistentTileSchedulerILi384ELi128ELb0ELb1ELb1EEEEEEEEEvNT_6ParamsE --------------------------
	.section	.text._ZN7cutlass13device_kernelIN5flash11enable_sm90INS1_16FlashAttnFwdSm90INS1_25CollectiveMainloopFwdSm90ILi2EN4cute5tupleIJNS5_1CILi1EEES8_S8_EEENS6_IJNS7_ILi192EEENS7_ILi160EEENS7_ILi64EEEEEELi64ENS_12float_e4m3_tEfNS_4arch4Sm90ELb1ELb0ELb1ELb0ELb0ELb0ELb0ELb1ELb1ELb1ELb0ELb0EEENS1_21CollectiveEpilogueFwdINS6_IJSA_SC_SB_EEES9_NS_10bfloat16_tESG_Li384ELb0ELb1ELb0ELb1EEENS1_30DynamicPersistentTileSchedulerILi384ELi128ELb0ELb1ELb1EEEEEEEEEvNT_6ParamsE,"ax",@progbits
	.align	128
.text._ZN7cutlass13device_kernelIN5flash11enable_sm90INS1_16FlashAttnFwdSm90INS1_25CollectiveMainloopFwdSm90ILi2EN4cute5tupleIJNS5_1CILi1EEES8_S8_EEENS6_IJNS7_ILi192EEENS7_ILi160EEENS7_ILi64EEEEEELi64ENS_12float_e4m3_tEfNS_4arch4Sm90ELb1ELb0ELb1ELb0ELb0ELb0ELb0ELb1ELb1ELb1ELb0ELb0EEENS1_21CollectiveEpilogueFwdINS6_IJSA_SC_SB_EEES9_NS_10bfloat16_tESG_Li384ELb0ELb1ELb0ELb1EEENS1_30DynamicPersistentTileSchedulerILi384ELi128ELb0ELb1ELb1EEEEEEEEEvNT_6ParamsE:
        .type           _ZN7cutlass13device_kernelIN5flash11enable_sm90INS1_16FlashAttnFwdSm90INS1_25CollectiveMainloopFwdSm90ILi2EN4cute5tupleIJNS5_1CILi1EEES8_S8_EEENS6_IJNS7_ILi192EEENS7_ILi160EEENS7_ILi64EEEEEELi64ENS_12float_e4m3_tEfNS_4arch4Sm90ELb1ELb0ELb1ELb0ELb0ELb0ELb0ELb1ELb1ELb1ELb0ELb0EEENS1_21CollectiveEpilogueFwdINS6_IJSA_SC_SB_EEES9_NS_10bfloat16_tESG_Li384ELb0ELb1ELb0ELb1EEENS1_30DynamicPersistentTileSchedulerILi384ELi128ELb0ELb1ELb1EEEEEEEEEvNT_6ParamsE,@function
        .size           _ZN7cutlass13device_kernelIN5flash11enable_sm90INS1_16FlashAttnFwdSm90INS1_25CollectiveMainloopFwdSm90ILi2EN4cute5tupleIJNS5_1CILi1EEES8_S8_EEENS6_IJNS7_ILi192EEENS7_ILi160EEENS7_ILi64EEEEEELi64ENS_12float_e4m3_tEfNS_4arch4Sm90ELb1ELb0ELb1ELb0ELb0ELb0ELb0ELb1ELb1ELb1ELb0ELb0EEENS1_21CollectiveEpilogueFwdINS6_IJSA_SC_SB_EEES9_NS_10bfloat16_tESG_Li384ELb0ELb1ELb0ELb1EEENS1_30DynamicPersistentTileSchedulerILi384ELi128ELb0ELb1ELb1EEEEEEEEEvNT_6ParamsE,(.L_x_12996 - _ZN7cutlass13device_kernelIN5flash11enable_sm90INS1_16FlashAttnFwdSm90INS1_25CollectiveMainloopFwdSm90ILi2EN4cute5tupleIJNS5_1CILi1EEES8_S8_EEENS6_IJNS7_ILi192EEENS7_ILi160EEENS7_ILi64EEEEEELi64ENS_12float_e4m3_tEfNS_4arch4Sm90ELb1ELb0ELb1ELb0ELb0ELb0ELb0ELb1ELb1ELb1ELb0ELb0EEENS1_21CollectiveEpilogueFwdINS6_IJSA_SC_SB_EEES9_NS_10bfloat16_tESG_Li384ELb0ELb1ELb0ELb1EEENS1_30DynamicPersistentTileSchedulerILi384ELi128ELb0ELb1ELb1EEEEEEEEEvNT_6ParamsE)
        .other          _ZN7cutlass13device_kernelIN5flash11enable_sm90INS1_16FlashAttnFwdSm90INS1_25CollectiveMainloopFwdSm90ILi2EN4cute5tupleIJNS5_1CILi1EEES8_S8_EEENS6_IJNS7_ILi192EEENS7_ILi160EEENS7_ILi64EEEEEELi64ENS_12float_e4m3_tEfNS_4arch4Sm90ELb1ELb0ELb1ELb0ELb0ELb0ELb0ELb1ELb1ELb1ELb0ELb0EEENS1_21CollectiveEpilogueFwdINS6_IJSA_SC_SB_EEES9_NS_10bfloat16_tESG_Li384ELb0ELb1ELb0ELb1EEENS1_30DynamicPersistentTileSchedulerILi384ELi128ELb0ELb1ELb1EEEEEEEEEvNT_6ParamsE,@"STO_CUDA_ENTRY STV_DEFAULT"
_ZN7cutlass13device_kernelIN5flash11enable_sm90INS1_16FlashAttnFwdSm90INS1_25CollectiveMainloopFwdSm90ILi2EN4cute5tupleIJNS5_1CILi1EEES8_S8_EEENS6_IJNS7_ILi192EEENS7_ILi160EEENS7_ILi64EEEEEELi64ENS_12float_e4m3_tEfNS_4arch4Sm90ELb1ELb0ELb1ELb0ELb0ELb0ELb0ELb1ELb1ELb1ELb0ELb0EEENS1_21CollectiveEpilogueFwdINS6_IJSA_SC_SB_EEES9_NS_10bfloat16_tESG_Li384ELb0ELb1ELb0ELb1EEENS1_30DynamicPersistentTileSchedulerILi384ELi128ELb0ELb1ELb1EEEEEEEEEvNT_6ParamsE:
        /* <DEDUP_REMOVED lines=18> */
.L_x_12260:
[----:B------:R-:W-:Y:S05]  /*0120*/  BSYNC B0 ;  /* 0x0000000000007941 */ /* 0x000fea0003800000 */
.L_x_12259:
        /* <DEDUP_REMOVED lines=41> */
.L_x_12261:
        /* <DEDUP_REMOVED lines=22> */
.L_x_12262:
        /* <DEDUP_REMOVED lines=18> */
.L_x_12263:
        /* <DEDUP_REMOVED lines=22> */
.L_x_12264:
        /* <DEDUP_REMOVED lines=22> */
.L_x_12265:
[----:B------:R-:W-:Y:S01]  /*0900*/  PLOP3.LUT P0, PT, PT, PT, UP0, 0x80, 0x0 ;  /* 0x000000000000781c */ /* 0x000fe20003f0f008 */
[----:B------:R-:W-:Y:S01]  /*0910*/  UMOV UR38, 0x1 ;  /* 0x0000000100267882 */ /* 0x000fe20000000000 */
[----:B------:R-:W-:Y:S01]  /*0920*/  NOP ;  /* 0x0000000000007918 */ /* 0x000fe20000000000 */
[----:B------:R-:W-:Y:S01]  /*0930*/  USEL UR38, UR38, 0x2, !UP0 ;  /* 0x0000000226267887 */ /* 0x000fe2000c000000 */
[----:B------:R-:W-:Y:S01]  /*0940*/  ULDC.64 UR46, c[0x0][0x208] ;  /* 0x00008200002e7ab9 */ /* 0x000fe20000000a00 */
[----:B012-4-:R-:W-:Y:S08]  /*0950*/  BAR.SYNC.DEFER_BLOCKING 0x0 ;  /* 0x0000000000007b1d */ /* 0x017ff00000010000 */
[----:B------:R-:W-:Y:S05]  /*0960*/  @!P0 BRA `(.L_x_12266) ;  /* 0x000000c800588947 */ /* 0x000fea0003800000 */
.L_x_12267:
        /* <DEDUP_REMOVED lines=19> */
[----:B------:R-:W-:Y:S02]  /*0aa0*/  LEA.HI R3, R0, R10, RZ, 0x5 ;  /* 0x0000000a00037211 */ /* 0x000fe400078f28ff */
[----:B------:R-:W-:Y:S02]  /*0ab0*/  LOP3.LUT R23, R156, 0xffffff80, RZ, 0xc0, !PT ;  /* 0xffffff809c177812 */ /* 0x000fe400078ec0ff */
[----:B------:R-:W-:Y:S01]  /*0ac0*/  SHF.R.S32.HI R5, RZ, 0x4, R2 ;  /* 0x00000004ff057819 */ /* 0x000fe20000011402 */
[----:B------:R-:W-:Y:S01]  /*0ad0*/  IMAD.SHL.U32 R4, R3, 0x20, RZ ;  /* 0x0000002003047824 */ /* 0x000fe200078e00ff */
[----:B------:R-:W-:Y:S01]  /*0ae0*/  LOP3.LUT R3, R2, 0x3fffff0, RZ, 0xc0, !PT ;  /* 0x03fffff002037812 */ /* 0x000fe200078ec0ff */
[----:B------:R-:W-:Y:S01]  /*0af0*/  IMAD.IADD R23, R10, 0x1, -R23 ;  /* 0x000000010a177824 */ /* 0x000fe200078e0a17 */
[----:B------:R-:W-:-:S02]  /*0b00*/  LEA.HI R2, R2, R5, RZ, 0x1 ;  /* 0x0000000502027211 */ /* 0x000fc400078f08ff */
[----:B------:R-:W-:Y:S01]  /*0b10*/  LOP3.LUT R4, R4, 0xfffffc00, RZ, 0xc0, !PT ;  /* 0xfffffc0004047812 */ /* 0x000fe200078ec0ff */
[----:B------:R-:W-:Y:S01]  /*0b20*/  IMAD.IADD R3, R10, 0x1, -R3 ;  /* 0x000000010a037824 */ /* 0x000fe200078e0a03 */
[----:B------:R-:W-:Y:S02]  /*0b30*/  SHF.R.S32.HI R6, RZ, 0x1f, R23 ;  /* 0x0000001fff067819 */ /* 0x000fe40000011417 */
[----:B------:R-:W-:Y:S01]  /*0b40*/  LOP3.LUT R2, R2, 0x1ffffffe, RZ, 0xc0, !PT ;  /* 0x1ffffffe02027812 */ /* 0x000fe200078ec0ff */
[----:B------:R-:W-:Y:S01]  /*0b50*/  IMAD R3, R3, 0x40, R4 ;  /* 0x0000004003037824 */ /* 0x000fe200078e0204 */
[----:B------:R-:W-:Y:S02]  /*0b60*/  LEA.HI R4, R6, R23, RZ, 0x2 ;  /* 0x0000001706047211 */ /* 0x000fe400078f10ff */
[----:B------:R-:W-:Y:S01]  /*0b70*/  LEA.HI R7, R0, R10, RZ, 0x2 ;  /* 0x0000000a00077211 */ /* 0x000fe200078f10ff */
[----:B------:R-:W-:Y:S01]  /*0b80*/  IMAD.IADD R2, R5, 0x1, -R2 ;  /* 0x0000000105027824 */ /* 0x000fe200078e0a02 */
[----:B------:R-:W-:-:S02]  /*0b90*/  SHF.R.S32.HI R5, RZ, 0x2, R4 ;  /* 0x00000002ff057819 */ /* 0x000fc40000011404 */
[----:B------:R-:W-:Y:S01]  /*0ba0*/  SHF.R.S32.HI R8, RZ, 0x1f, R4 ;  /* 0x0000001fff087819 */ /* 0x000fe20000011404 */
[----:B------:R-:W-:Y:S01]  /*0bb0*/  IMAD R2, R2, 0x8, R3 ;  /* 0x0000000802027824 */ /* 0x000fe200078e0203 */
[----:B------:R-:W-:Y:S02]  /*0bc0*/  SHF.R.S32.HI R156, RZ, 0x7, R156 ;  /* 0x00000007ff9c7819 */ /* 0x000fe4000001149c */
[----:B------:R-:W-:Y:S02]  /*0bd0*/  LOP3.LUT R7, R7, 0xfffffffc, RZ, 0xc0, !PT ;  /* 0xfffffffc07077812 */ /* 0x000fe400078ec0ff */
[----:B------:R-:W-:Y:S01]  /*0be0*/  LEA.HI R8, R8, R5, RZ, 0x3 ;  /* 0x0000000508087211 */ /* 0x000fe200078f18ff */
[----:B------:R0:W-:Y:S01]  /*0bf0*/  STL [R1], R2 ;  /* 0x0000000201007387 */ /* 0x0001e20000100800 */
[----:B------:R-:W-:Y:S01]  /*0c00*/  LEA.HI R0, R0, R10, RZ, 0x3 ;  /* 0x0000000a00007211 */ /* 0x000fe200078f18ff */
[----:B------:R-:W-:Y:S01]  /*0c10*/  IMAD.IADD R7, R10, 0x1, -R7 ;  /* 0x000000010a077824 */ /* 0x000fe200078e0a07 */
[----:B------:R-:W-:-:S02]  /*0c20*/  LOP3.LUT R8, R8, 0xfffffff8, RZ, 0xc0, !PT ;  /* 0xfffffff808087812 */ /* 0x000fc400078ec0ff */
[----:B------:R-:W-:Y:S02]  /*0c30*/  LEA.HI R6, R6, R23, RZ, 0x5 ;  /* 0x0000001706067211 */ /* 0x000fe400078f28ff */
[----:B------:R-:W-:Y:S01]  /*0c40*/  LOP3.LUT R18, R0, 0xfffffff8, RZ, 0xc0, !PT ;  /* 0xfffffff800127812 */ /* 0x000fe200078ec0ff */
[----:B------:R-:W-:Y:S01]  /*0c50*/  IMAD.IADD R5, R5, 0x1, -R8 ;  /* 0x0000000105057824 */ /* 0x000fe200078e0a08 */
[----:B------:R-:W-:Y:S01]  /*0c60*/  LEA.HI R9, R7, R7, RZ, 0x1 ;  /* 0x0000000707097211 */ /* 0x000fe200078f08ff */
[----:B0-----:R-:W-:Y:S01]  /*0c70*/  IMAD.HI R2, R156, 0x55555556, RZ ;  /* 0x555555569c027827 */ /* 0x001fe200078e02ff */
[----:B------:R-:W-:Y:S02]  /*0c80*/  SHF.R.S32.HI R6, RZ, 0x5, R6 ;  /* 0x00000005ff067819 */ /* 0x000fe40000011406 */
[----:B------:R-:W-:Y:S01]  /*0c90*/  LOP3.LUT R16, R4, 0x7ffffffc, RZ, 0xc0, !PT ;  /* 0x7ffffffc04107812 */ /* 0x000fe200078ec0ff */
[----:B------:R-:W-:Y:S01]  /*0ca0*/  IMAD.IADD R18, R10, 0x1, -R18 ;  /* 0x000000010a127824 */ /* 0x000fe200078e0a12 */
[----:B------:R-:W-:Y:S01]  /*0cb0*/  LEA.HI R3, R2, R2, RZ, 0x1 ;  /* 0x0000000202037211 */ /* 0x000fe200078f08ff */
[----:B------:R-:W-:Y:S01]  /*0cc0*/  IMAD R6, R6, 0x10, R5 ;  /* 0x0000001006067824 */ /* 0x000fe200078e0205 */
[----:B------:R-:W-:Y:S01]  /*0cd0*/  LOP3.LUT R2, R9, 0x1ffffffe, RZ, 0xc0, !PT ;  /* 0x1ffffffe09027812 */ /* 0x000fe200078ec0ff */
[----:B------:R-:W-:Y:S01]  /*0ce0*/  IMAD.SHL.U32 R19, R18, 0x8, RZ ;  /* 0x0000000812137824 */ /* 0x000fe200078e00ff */
[----:B------:R-:W-:Y:S01]  /*0cf0*/  SHF.R.S32.HI R22, RZ, 0x3, R0 ;  /* 0x00000003ff167819 */ /* 0x000fe20000011400 */
[----:B------:R-:W-:-:S02]  /*0d00*/  IMAD R3, R3, -0x3, R156 ;  /* 0xfffffffd03037824 */ /* 0x000fc400078e029c */
[----:B------:R-:W-:Y:S01]  /*0d10*/  IMAD.IADD R2, R7, 0x1, -R2 ;  /* 0x0000000107027824 */ /* 0x000fe200078e0a02 */
[----:B------:R-:W-:Y:S01]  /*0d20*/  SHF.R.S32.HI R0, RZ, 0x1f, R19 ;  /* 0x0000001fff007819 */ /* 0x000fe20000011413 */
[----:B------:R-:W-:Y:S02]  /*0d30*/  IMAD R157, R3, 0x40, R6 ;  /* 0x00000040039d7824 */ /* 0x000fe400078e0206 */
[----:B------:R-:W-:Y:S02]  /*0d40*/  IMAD.IADD R16, R23, 0x1, -R16 ;  /* 0x0000000117107824 */ /* 0x000fe400078e0a10 */
[----:B------:R-:W-:-:S07]  /*0d50*/  IMAD R17, R2, 0x8, R157 ;  /* 0x0000000802117824 */ /* 0x000fce00078e029d */
.L_x_12309:
        /* <DEDUP_REMOVED lines=21> */
.L_x_12268:
[----:B------:R-:W-:Y:S01]  /*0eb0*/  ULDC UR8, c[0x0][0xc54] ;  /* 0x0003150000087ab9 */ /* 0x000fe20000000800 */
[----:B------:R-:W-:Y:S01]  /*0ec0*/  UMOV UR4, UR9 ;  /* 0x0000000900047c82 */ /* 0x000fe20008000000 */
[----:B------:R-:W-:-:S11]  /*0ed0*/  UISETP.NE.AND UP0, UPT, UR8, 0x1, UPT ;  /* 0x000000010800788c */ /* 0x000fd6000bf05270 */
[----:B------:R-:W-:Y:S02]  /*0ee0*/  @UP0 ULDC.64 UR10, c[0x0][0xc58] ;  /* 0x00031600000a0ab9 */ /* 0x000fe40000000a00 */
[----:B------:R-:W-:-:S04]  /*0ef0*/  UIMAD.WIDE.U32 UR6, UR9, UR10, URZ ;  /* 0x0000000a090672a5 */ /* 0x000fc8000f8e003f */
[----:B------:R-:W-:-:S04]  /*0f00*/  @UP0 USHF.R.U32.HI UR4, URZ, UR11, UR7 ;  /* 0x0000000b3f040299 */ /* 0x000fc80008011607 */
[----:B------:R-:W-:-:S12]  /*0f10*/  UIMAD UR6, UR4, UR8, URZ ;  /* 0x00000008040672a4 */ /* 0x000fd8000f8e023f */
.L_x_12269:
        /* <DEDUP_REMOVED lines=14> */
[----:B------:R-:W-:Y:S01]  /*1000*/  UIMAD UR41, UR4, 0xc0, URZ ;  /* 0x000000c0042978a4 */ /* 0x000fe2000f8e023f */
        /* <DEDUP_REMOVED lines=32> */
[----:B------:R-:W-:-:S02]  /*1210*/  USHF.R.U32.HI UR5, URZ, 0x1f, UR9 ;  /* 0x0000001f3f057899 */ /* 0x000fc40008011609 */
[----:B------:R-:W-:Y:S02]  /*1220*/  ULEA.HI.SX32 UR7, UR7, UR4, 0x1a ;  /* 0x0000000407077291 */ /* 0x000fe4000f8fd23f */
[----:B------:R-:W-:Y:S01]  /*1230*/  ULEA.HI.SX32 UR9, UR9, UR5, 0x1a ;  /* 0x0000000509097291 */ /* 0x000fe2000f8fd23f */
[----:B------:R-:W-:Y:S01]  /*1240*/  ULDC UR43, c[0x0][0xc48] ;  /* 0x00031200002b7ab9 */ /* 0x000fe20000000800 */
[----:B------:R-:W-:Y:S02]  /*1250*/  UMOV UR42, UR11 ;  /* 0x0000000b002a7c82 */ /* 0x000fe40008000000 */
[----:B------:R-:W-:Y:S02]  /*1260*/  UISETP.LT.AND UP0, UPT, UR7, UR9, UPT ;  /* 0x000000090700728c */ /* 0x000fe4000bf01270 */
[----:B------:R-:W-:Y:S02]  /*1270*/  UISETP.NE.AND UP1, UPT, UR43, 0x1, UPT ;  /* 0x000000012b00788c */ /* 0x000fe4000bf25270 */
[----:B------:R-:W-:-:S04]  /*1280*/  USEL UR49, UR7, UR9, UP0 ;  /* 0x0000000907317287 */ /* 0x000fc80008000000 */
[----:B------:R-:W-:-:S05]  /*1290*/  UISETP.GE.AND UP0, UPT, UR49, 0x1, UPT ;  /* 0x000000013100788c */ /* 0x000fca000bf06270 */
[----:B------:R-:W-:Y:S01]  /*12a0*/  @UP1 ULDC UR10, c[0x0][0xc4c] ;  /* 0x00031300000a1ab9 */ /* 0x000fe20000000800 */
        /* <DEDUP_REMOVED lines=38> */
.L_x_12271:
        /* <DEDUP_REMOVED lines=37> */
[----:B------:R-:W-:Y:S01]  /*1760*/  MOV R2, UR6 ;  /* 0x0000000600027c02 */ /* 0x000fe20008000f00 */
        /* <DEDUP_REMOVED lines=18> */
.L_x_12386:
[----:B------:R-:W-:Y:S05]  /*1890*/  @!P0 BRA `(.L_x_12273) ;  /* 0x0000000000048947 */ /* 0x000fea0003800000 */
[----:B------:R-:W-:Y:S01]  /*18a0*/  BPT.TRAP 0x1 ;  /* 0x000000040000795c */ /* 0x000fe20000300000 */
.L_x_12273:
[----:B------:R-:W-:Y:S02]  /*18b0*/  IMAD.U32 R2, RZ, RZ, UR39 ;  /* 0x00000027ff027e24 */ /* 0x000fe4000f8e00ff */
[----:B0-----:R-:W-:-:S03]  /*18c0*/  IMAD.U32 R3, RZ, RZ, UR37 ;  /* 0x00000025ff037e24 */ /* 0x001fc6000f8e00ff */
[----:B------:R-:W-:Y:S02]  /*18d0*/  LEA R2, R2, UR45, 0x3 ;  /* 0x0000002d02027c11 */ /* 0x000fe4000f8e18ff */
[----:B------:R-:W-:-:S04]  /*18e0*/  SHF.L.U32 R3, R3, 0x1f, RZ ;  /* 0x0000001f03037819 */ /* 0x000fc800000006ff */
[----:B------:R0:W1:Y:S01]  /*18f0*/  SYNCS.PHASECHK.TRANS64.TRYWAIT P1, [R2+URZ+0x13230], R3 ;  /* 0x01323003020075a7 */ /* 0x000062000802017f */
[----:B------:R-:W-:Y:S05]  /*1900*/  @!P0 BRA `(.L_x_12274) ;  /* 0x0000000000048947 */ /* 0x000fea0003800000 */
[----:B------:R-:W-:Y:S01]  /*1910*/  BPT.TRAP 0x1 ;  /* 0x000000040000795c */ /* 0x000fe20000300000 */
.L_x_12274:
[----:B-1----:R-:W-:Y:S05]  /*1920*/  @P1 BRA `(.L_x_12275) ;  /* 0x0000000000081947 */ /* 0x002fea0003800000 */
[----:B------:R-:W1:Y:S02]  /*1930*/  SYNCS.PHASECHK.TRANS64.TRYWAIT P1, [R2+URZ+0x13230], R3 ;  /* 0x01323003020075a7 */ /* 0x000e64000802017f */
[----:B-1----:R-:W-:Y:S05]  /*1940*/  @!P1 BRA `(.L_x_12276) ;  /* 0x000000f000209947 */ /* 0x002fea0003800000 */
.L_x_12275:
        /* <DEDUP_REMOVED lines=14> */
[----:B------:R-:W-:Y:S01]  /*1a30*/  ULDC UR20, c[0x0][0x988] ;  /* 0x0002620000147ab9 */ /* 0x000fe20000000800 */
[----:B------:R-:W-:Y:S01]  /*1a40*/  UIADD3 UR24, UR49, -0x2, URZ ;  /* 0xfffffffe31187890 */ /* 0x000fe2000fffe03f */
[----:B------:R-:W-:-:S05]  /*1a50*/  IMAD.U32 R106, RZ, RZ, UR20 ;  /* 0x00000014ff6a7e24 */ /* 0x000fca000f8e00ff */
        /* <DEDUP_REMOVED lines=28> */
[----:B------:R-:W-:Y:S01]  /*1c20*/  ULDC UR13, c[0x0][0x288] ;  /* 0x0000a200000d7ab9 */ /* 0x000fe20000000800 */
[----:B------:R-:W-:Y:S02]  /*1c30*/  WARPGROUP.DEPBAR.LE gsb0, 0x0 ;  /* 0x00008000000079c5 */ /* 0x000fe40000010000 */
[----:B------:R-:W-:-:S06]  /*1c40*/  WARPGROUP.ARRIVE ;  /* 0x00000000000079c5 */ /* 0x000fcc0000000000 */
[----:B------:R-:W-:Y:S01]  /*1c50*/  QGMMA.64x32x32.F32.E4M3.E4M3 R24, gdesc[UR8], RZ, !UPT, gsb0 ;  /* 0x00600000081879f3 */ /* 0x000fe2000c0008ff */
        /* <DEDUP_REMOVED lines=10> */
[C---:B01----:R-:W-:Y:S01]  /*1d00*/  FMUL.FTZ R3, R0.reuse, R88 ;  /* 0x0000005800037220 */ /* 0x043fe20000410000 */
[C---:B------:R-:W-:Y:S01]  /*1d10*/  FMUL.FTZ R5, R0.reuse, R89 ;  /* 0x0000005900057220 */ /* 0x040fe20000410000 */
[C---:B------:R-:W-:Y:S01]  /*1d20*/  FMUL.FTZ R88, R0.reuse, R90 ;  /* 0x0000005a00587220 */ /* 0x040fe20000410000 */
[C---:B------:R-:W-:Y:S01]  /*1d30*/  FMUL.FTZ R89, R0.reuse, R91 ;  /* 0x0000005b00597220 */ /* 0x040fe20000410000 */
[----:B------:R-:W-:Y:S01]  /*1d40*/  QGMMA.64x32x32.F32.E4M3.E4M3 R72, gdesc[UR4], R72, gsb0 ;  /* 0x00600000044879f3 */ /* 0x000fe20008000848 */
[----:B------:R-:W-:Y:S01]  /*1d50*/  UIADD3 UR6, UR12, 0x102, URZ ;  /* 0x000001020c067890 */ /* 0x000fe2000fffe03f */
[C---:B------:R-:W-:Y:S01]  /*1d60*/  FMUL.FTZ R90, R0.reuse, R94 ;  /* 0x0000005e005a7220 */ /* 0x040fe20000410000 */
[----:B------:R-:W-:Y:S01]  /*1d70*/  UMOV UR7, 0x80000020 ;  /* 0x8000002000077882 */ /* 0x000fe20000000000 */
        /* <DEDUP_REMOVED lines=11> */
[----:B------:R-:W-:-:S05]  /*1e30*/  FMUL.FTZ R11, R0, R101 ;  /* 0x00000065000b7220 */ /* 0x000fca0000410000 */
[----:B------:R-:W2:Y:S08]  /*1e40*/  MUFU.TANH R90, R90 ;  /* 0x0000005a005a7308 */ /* 0x000eb00000002400 */
[----:B------:R-:W3:Y:S08]  /*1e50*/  MUFU.TANH R91, R91 ;  /* 0x0000005b005b7308 */ /* 0x000ef00000002400 */
[----:B------:R-:W4:Y:S08]  /*1e60*/  MUFU.TANH R92, R92 ;  /* 0x0000005c005c7308 */ /* 0x000f300000002400 */
[----:B------:R-:W5:Y:S08]  /*1e70*/  MUFU.TANH R93, R93 ;  /* 0x0000005d005d7308 */ /* 0x000f700000002400 */
[----:B------:R-:W5:Y:S01]  /*1e80*/  MUFU.TANH R94, R94 ;  /* 0x0000005e005e7308 */ /* 0x000f620000002400 */
[----:B------:R-:W-:-:S02]  /*1e90*/  WARPGROUP.DEPBAR.LE gsb0, 0x0 ;  /* 0x00008000000079c5 */ /* 0x000fc40000010000 */
[----:B------:R-:W-:Y:S01]  /*1ea0*/  WARPGROUP.ARRIVE ;  /* 0x00000000000079c5 */ /* 0x000fe20000000000 */
[C---:B------:R-:W-:Y:S01]  /*1eb0*/  FMUL.FTZ R21, R0.reuse, R81 ;  /* 0x0000005100157220 */ /* 0x040fe20000410000 */
[----:B------:R-:W-:Y:S02]  /*1ec0*/  VIADD R81, R17, UR41 ;  /* 0x0000002911517c36 */ /* 0x000fe40008000000 */
[C---:B------:R-:W-:Y:S01]  /*1ed0*/  FMUL.FTZ R96, R0.reuse, R74 ;  /* 0x0000004a00607220 */ /* 0x040fe20000410000 */
[C---:B------:R-:W-:Y:S01]  /*1ee0*/  FMUL.FTZ R15, R0.reuse, R77 ;  /* 0x0000004d000f7220 */ /* 0x040fe20000410000 */
[C---:B------:R-:W-:Y:S01]  /*1ef0*/  FMUL.FTZ R77, R0.reuse, R86 ;  /* 0x00000056004d7220 */ /* 0x040fe20000410000 */
[----:B------:R-:W-:Y:S01]  /*1f00*/  QGMMA.64x32x32.F32.E4M3.E4M3 R56, gdesc[UR4], R56, gsb0 ;  /* 0x00600000043879f3 */ /* 0x000fe20008000838 */
[----:B------:R-:W-:Y:S01]  /*1f10*/  ULDC UR7, c[0x0][0x448] ;  /* 0x0001120000077ab9 */ /* 0x000fe20000000800 */
[----:B------:R-:W-:Y:S01]  /*1f20*/  UIADD3 UR6, UR12, 0x182, URZ ;  /* 0x000001820c067890 */ /* 0x000fe2000fffe03f */
[C---:B------:R-:W-:Y:S01]  /*1f30*/  FMUL.FTZ R13, R0.reuse, R73 ;  /* 0x00000049000d7220 */ /* 0x040fe20000410000 */
[----:B------:R-:W-:Y:S01]  /*1f40*/  UISETP.NE.AND UP0, UPT, UR7, 0x1, UPT ;  /* 0x000000010700788c */ /* 0x000fe2000bf05270 */
[C---:B------:R-:W-:Y:S01]  /*1f50*/  FMUL.FTZ R20, R0.reuse, R80 ;  /* 0x0000005000147220 */ /* 0x040fe20000410000 */
[C---:B------:R-:W-:Y:S01]  /*1f60*/  FMUL.FTZ R73, R0.reuse, R85 ;  /* 0x0000005500497220 */ /* 0x040fe20000410000 */
[----:B------:R-:W-:Y:S01]  /*1f70*/  UMOV UR7, 0x80000020 ;  /* 0x8000002000077882 */ /* 0x000fe20000000000 */
[C---:B------:R-:W-:Y:S01]  /*1f80*/  FMUL.FTZ R85, R0.reuse, R75 ;  /* 0x0000004b00557220 */ /* 0x040fe20000410000 */
[C---:B------:R-:W-:Y:S01]  /*1f90*/  FMUL.FTZ R80, R0.reuse, R79 ;  /* 0x0000004f00507220 */ /* 0x040fe20000410000 */
[----:B------:R-:W-:Y:S01]  /*1fa0*/  PLOP3.LUT P2, PT, PT, PT, UP0, 0x80, 0x0 ;  /* 0x000000000000781c */ /* 0x000fe20003f4f008 */
[C---:B------:R-:W-:Y:S01]  /*1fb0*/  FMUL.FTZ R79, R0.reuse, R82 ;  /* 0x00000052004f7220 */ /* 0x040fe20000410000 */
[C---:B------:R-:W-:Y:S01]  /*1fc0*/  FMUL.FTZ R75, R0.reuse, R87 ;  /* 0x00000057004b7220 */ /* 0x040fe20000410000 */
[----:B------:R-:W-:Y:S01]  /*1fd0*/  FMUL.FTZ R12, R0, R72 ;  /* 0x00000048000c7220 */ /* 0x000fe20000410000 */
[----:B------:R-:W-:-:S02]  /*1fe0*/  IMAD.U32 R87, RZ, RZ, UR11 ;  /* 0x0000000bff577e24 */ /* 0x000fc4000f8e00ff */
        /* <DEDUP_REMOVED lines=18> */
[----:B------:R-:W-:Y:S01]  /*2110*/  @UP0 ULDC UR6, c[0x0][0x44c] ;  /* 0x0001130000060ab9 */ /* 0x000fe20000000800 */
[C---:B------:R-:W-:Y:S01]  /*2120*/  FMUL.FTZ R63, R0.reuse, R66 ;  /* 0x00000042003f7220 */ /* 0x040fe20000410000 */
[----:B------:R-:W-:Y:S01]  /*2130*/  @P2 IMAD.HI.U32 R57, R81, UR6, RZ ;  /* 0x0000000651392c27 */ /* 0x000fe2000f8e00ff */
[----:B------:R-:W-:Y:S01]  /*2140*/  @UP0 ULDC UR6, c[0x0][0x450] ;  /* 0x0001140000060ab9 */ /* 0x000fe20000000800 */
[----:B------:R-:W5:Y:S02]  /*2150*/  MUFU.TANH R78, R78 ;  /* 0x0000004e004e7308 */ /* 0x000f640000002400 */
[C---:B------:R-:W-:Y:S01]  /*2160*/  FMUL.FTZ R58, R0.reuse, R58 ;  /* 0x0000003a003a7220 */ /* 0x040fe20000410000 */
[C---:B------:R-:W-:Y:S01]  /*2170*/  FMUL.FTZ R70, R0.reuse, R70 ;  /* 0x0000004600467220 */ /* 0x040fe20000410000 */
[----:B------:R-:W-:Y:S01]  /*2180*/  @P2 SHF.R.U32.HI R81, RZ, UR6, R57 ;  /* 0x00000006ff512c19 */ /* 0x000fe20008011639 */
[----:B------:R-:W-:Y:S01]  /*2190*/  UIMAD UR6, UR49, -0xa0, URZ ;  /* 0xffffff60310678a4 */ /* 0x000fe2000f8e023f */
[C---:B------:R-:W-:Y:S01]  /*21a0*/  FMUL.FTZ R56, R0.reuse, R56 ;  /* 0x0000003800387220 */ /* 0x040fe20000410000 */
[C---:B------:R-:W-:Y:S01]  /*21b0*/  FMUL.FTZ R60, R0.reuse, R60 ;  /* 0x0000003c003c7220 */ /* 0x040fe20000410000 */
[C---:B------:R-:W-:Y:S01]  /*21c0*/  FMUL.FTZ R61, R0.reuse, R61 ;  /* 0x0000003d003d7220 */ /* 0x040fe20000410000 */
[----:B------:R-:W0:Y:S01]  /*21d0*/  SHFL.IDX PT, R57, R81, 0x1, 0x1c1f ;  /* 0x003c1f0051397f89 */ /* 0x000e2200000e0000 */
[----:B------:R-:W-:Y:S01]  /*21e0*/  UIADD3 UR7, UR6, 0xa1, URZ ;  /* 0x000000a106077890 */ /* 0x000fe2000fffe03f */
[----:B------:R-:W5:Y:S01]  /*21f0*/  MUFU.TANH R77, R77 ;  /* 0x0000004d004d7308 */ /* 0x000f620000002400 */
[----:B------:R-:W-:Y:S01]  /*2200*/  UIMAD UR6, UR48, UR11, UR6 ;  /* 0x0000000b300672a4 */ /* 0x000fe2000f8e0206 */
[C---:B------:R-:W-:Y:S01]  /*2210*/  FMUL.FTZ R64, R0.reuse, R64 ;  /* 0x0000004000407220 */ /* 0x040fe20000410000 */
[C---:B------:R-:W-:Y:S01]  /*2220*/  FMUL.FTZ R65, R0.reuse, R65 ;  /* 0x0000004100417220 */ /* 0x040fe20000410000 */
[C---:B------:R-:W-:Y:S01]  /*2230*/  FMUL.FTZ R68, R0.reuse, R68 ;  /* 0x0000004400447220 */ /* 0x040fe20000410000 */
[----:B------:R-:W-:Y:S01]  /*2240*/  IMAD.U32 R67, RZ, RZ, UR7 ;  /* 0x00000007ff437e24 */ /* 0x000fe2000f8e00ff */
[----:B------:R-:W-:Y:S01]  /*2250*/  UIADD3 UR6, UR6, 0xa0, URZ ;  /* 0x000000a006067890 */ /* 0x000fe2000fffe03f */
[----:B------:R-:W-:Y:S01]  /*2260*/  FMUL.FTZ R69, R0, R69 ;  /* 0x0000004500457220 */ /* 0x000fe20000410000 */
[----:B------:R-:W-:Y:S01]  /*2270*/  UMOV UR7, 0x80000020 ;  /* 0x8000002000077882 */ /* 0x000fe20000000000 */
[----:B------:R-:W-:Y:S01]  /*2280*/  IMAD R82, R16, -0x2, R67 ;  /* 0xfffffffe10527824 */ /* 0x000fe200078e0243 */
[----:B------:R-:W5:Y:S01]  /*2290*/  MUFU.TANH R75, R75 ;  /* 0x0000004b004b7308 */ /* 0x000f620000002400 */
[----:B------:R-:W-:Y:S01]  /*22a0*/  UIMAD UR11, UR48, UR11, -UR13 ;  /* 0x0000000b300b72a4 */ /* 0x000fe2000f8e0a0d */
[----:B------:R-:W-:Y:S01]  /*22b0*/  IMAD.U32 R83, RZ, RZ, UR6 ;  /* 0x00000006ff537e24 */ /* 0x000fe2000f8e00ff */
[----:B------:R-:W-:Y:S01]  /*22c0*/  UIADD3 UR6, UR12, 0x202, URZ ;  /* 0x000002020c067890 */ /* 0x000fe2000fffe03f */
[----:B------:R-:W-:-:S02]  /*22d0*/  IMAD R82, R87, UR48, R82 ;  /* 0x0000003057527c24 */ /* 0x000fc4000f8e0252 */
[----:B------:R-:W-:Y:S01]  /*22e0*/  FMUL.FTZ R87, R0, R71 ;  /* 0x0000004700577220 */ /* 0x000fe20000410000 */
[----:B------:R-:W-:Y:S01]  /*22f0*/  IMAD R83, R16, -0x2, R83 ;  /* 0xfffffffe10537824 */ /* 0x000fe200078e0253 */
[----:B------:R-:W-:Y:S01]  /*2300*/  @UP0 ULDC UR12, c[0x0][0x450] ;  /* 0x00011400000c0ab9 */ /* 0x000fe20000000800 */
[----:B------:R-:W5:Y:S01]  /*2310*/  MUFU.TANH R58, R58 ;  /* 0x0000003a003a7308 */ /* 0x000f620000002400 */
[----:B0-----:R-:W-:-:S04]  /*2320*/  IADD3 R66, R57, -UR13, R82 ;  /* 0x8000000d39427c10 */ /* 0x001fc8000fffe052 */
[----:B------:R-:W-:-:S03]  /*2330*/  VIMNMX R57, R83, R66, PT ;  /* 0x0000004253397248 */ /* 0x000fc60003fe0100 */
[----:B------:R-:W0:Y:S01]  /*2340*/  MUFU.TANH R76, R76 ;  /* 0x0000004c004c7308 */ /* 0x000e220000002400 */
[C---:B------:R-:W-:Y:S02]  /*2350*/  ISETP.GT.AND P5, PT, R57.reuse, RZ, PT ;  /* 0x000000ff3900720c */ /* 0x040fe40003fa4270 */
[C---:B------:R-:W-:Y:S02]  /*2360*/  ISETP.GT.AND P6, PT, R57.reuse, 0x1, PT ;  /* 0x000000013900780c */ /* 0x040fe40003fc4270 */
[----:B------:R-:W-:-:S03]  /*2370*/  ISETP.GT.AND P3, PT, R57, 0x8, PT ;  /* 0x000000083900780c */ /* 0x000fc60003f64270 */
[----:B------:R-:W0:Y:S01]  /*2380*/  MUFU.TANH R59, R59 ;  /* 0x0000003b003b7308 */ /* 0x000e220000002400 */
[----:B------:R-:W-:Y:S02]  /*2390*/  FSEL R88, R88, -INF , P5 ;  /* 0xff80000058587808 */ /* 0x000fe40002800000 */
[----:B-1----:R-:W-:Y:S02]  /*23a0*/  FSEL R98, R89, -INF , P6 ;  /* 0xff80000059627808 */ /* 0x002fe40003000000 */
[----:B------:R-:W-:Y:S02]  /*23b0*/  ISETP.GT.AND P4, PT, R57, 0x9, PT ;  /* 0x000000093900780c */ /* 0x000fe40003f84270 */
[----:B--2---:R-:W-:Y:S01]  /*23c0*/  FSEL R90, R90, -INF , P3 ;  /* 0xff8000005a5a7808 */ /* 0x004fe20001800000 */
[----:B------:R-:W1:Y:S01]  /*23d0*/  MUFU.TANH R62, R62 ;  /* 0x0000003e003e7308 */ /* 0x000e620000002400 */
[----:B------:R-:W-:Y:S01]  /*23e0*/  FMNMX.FTZ R67, R88, R98, !PT ;  /* 0x0000006258437209 */ /* 0x000fe20007810000 */
[----:B------:R-:W-:-:S02]  /*23f0*/  WARPGROUP.DEPBAR.LE gsb0, 0x0 ;  /* 0x00008000000079c5 */ /* 0x000fc40000010000 */
[----:B------:R-:W-:Y:S01]  /*2400*/  ISETP.GT.AND P5, PT, R57, 0x10, PT ;  /* 0x000000103900780c */ /* 0x000fe20003fa4270 */
[----:B------:R-:W-:Y:S01]  /*2410*/  WARPGROUP.ARRIVE ;  /* 0x00000000000079c5 */ /* 0x000fe20000000000 */
[----:B---3--:R-:W-:Y:S01]  /*2420*/  FSEL R100, R91, -INF , P4 ;  /* 0xff8000005b647808 */ /* 0x008fe20002000000 */
[----:B------:R-:W-:Y:S01]  /*2430*/  FMUL.FTZ R42, R0, R42 ;  /* 0x0000002a002a7220 */ /* 0x000fe20000410000 */
[----:B------:R-:W-:Y:S01]  /*2440*/  FMNMX.FTZ R67, R90, R67, !PT ;  /* 0x000000435a437209 */ /* 0x000fe20007810000 */
[----:B------:R-:W-:Y:S01]  /*2450*/  FMUL.FTZ R43, R0, R43 ;  /* 0x0000002b002b7220 */ /* 0x000fe20000410000 */
[C---:B------:R-:W-:Y:S01]  /*2460*/  ISETP.GT.AND P3, PT, R57.reuse, 0x11, PT ;  /* 0x000000113900780c */ /* 0x040fe20003f64270 */
[----:B------:R-:W-:Y:S01]  /*2470*/  QGMMA.64x32x32.F32.E4M3.E4M3 R24, gdesc[UR4], R24, gsb0 ;  /* 0x00600000041879f3 */ /* 0x000fe20008000818 */
[----:B----4-:R-:W-:Y:S01]  /*2480*/  FSEL R104, R92, -INF , P5 ;  /* 0xff8000005c687808 */ /* 0x010fe20002800000 */
[----:B------:R2:W-:Y:S01]  /*2490*/  MUFU.TANH R89, R42 ;  /* 0x0000002a00597308 */ /* 0x0005e20000002400 */
[----:B------:R-:W-:Y:S01]  /*24a0*/  FMNMX.FTZ R67, R100, R67, !PT ;  /* 0x0000004364437209 */ /* 0x000fe20007810000 */
[C---:B------:R-:W-:Y:S01]  /*24b0*/  FMUL.FTZ R46, R0.reuse, R46 ;  /* 0x0000002e002e7220 */ /* 0x040fe20000410000 */
[----:B------:R-:W-:Y:S01]  /*24c0*/  ISETP.GT.AND P4, PT, R57, 0x18, PT ;  /* 0x000000183900780c */ /* 0x000fe20003f84270 */
[C---:B------:R-:W-:Y:S01]  /*24d0*/  FMUL.FTZ R50, R0.reuse, R50 ;  /* 0x0000003200327220 */ /* 0x040fe20000410000 */
[----:B-----5:R-:W-:Y:S01]  /*24e0*/  FSEL R102, R93, -INF , P3 ;  /* 0xff8000005d667808 */ /* 0x020fe20001800000 */
[----:B------:R-:W-:Y:S01]  /*24f0*/  FMUL.FTZ R47, R0, R47 ;  /* 0x0000002f002f7220 */ /* 0x000fe20000410000 */
[----:B------:R-:W-:Y:S01]  /*2500*/  FMNMX.FTZ R67, R104, R67, !PT ;  /* 0x0000004368437209 */ /* 0x000fe20007810000 */
[----:B------:R3:W-:Y:S01]  /*2510*/  MUFU.TANH R91, R43 ;  /* 0x0000002b005b7308 */ /* 0x0007e20000002400 */
[C---:B------:R-:W-:Y:S01]  /*2520*/  ISETP.GT.AND P3, PT, R57.reuse, 0x19, PT ;  /* 0x000000193900780c */ /* 0x040fe20003f64270 */
[----:B------:R-:W-:Y:S01]  /*2530*/  FMUL.FTZ R51, R0, R51 ;  /* 0x0000003300337220 */ /* 0x000fe20000410000 */
[----:B------:R-:W-:Y:S01]  /*2540*/  FSEL R92, R94, -INF , P4 ;  /* 0xff8000005e5c7808 */ /* 0x000fe20002000000 */
[----:B------:R-:W-:Y:S01]  /*2550*/  FMUL.FTZ R54, R0, R54 ;  /* 0x0000003600367220 */ /* 0x000fe20000410000 */
[----:B------:R-:W-:Y:S01]  /*2560*/  FMNMX.FTZ R67, R102, R67, !PT ;  /* 0x0000004366437209 */ /* 0x000fe20007810000 */
[C---:B------:R-:W-:Y:S01]  /*2570*/  FMUL.FTZ R40, R0.reuse, R40 ;  /* 0x0000002800287220 */ /* 0x040fe20000410000 */
[----:B------:R-:W-:Y:S01]  /*2580*/  ISETP.GT.AND P4, PT, R57, 0x20, PT ;  /* 0x000000203900780c */ /* 0x000fe20003f84270 */
[----:B------:R-:W-:Y:S01]  /*2590*/  MUFU.TANH R71, R70 ;  /* 0x0000004600477308 */ /* 0x000fe20000002400 */
[----:B------:R-:W-:Y:S01]  /*25a0*/  FSEL R94, R95, -INF , P3 ;  /* 0xff8000005f5e7808 */ /* 0x000fe20001800000 */
[----:B------:R-:W-:Y:S01]  /*25b0*/  FMUL.FTZ R41, R0, R41 ;  /* 0x0000002900297220 */ /* 0x000fe20000410000 */
[----:B------:R-:W-:Y:S01]  /*25c0*/  FMNMX.FTZ R67, R92, R67, !PT ;  /* 0x000000435c437209 */ /* 0x000fe20007810000 */
[----:B------:R-:W-:Y:S01]  /*25d0*/  @UP0 ULDC UR6, c[0x0][0x44c] ;  /* 0x0001130000060ab9 */ /* 0x000fe20000000800 */
[C---:B------:R-:W-:Y:S01]  /*25e0*/  ISETP.GT.AND P3, PT, R57.reuse, 0x21, PT ;  /* 0x000000213900780c */ /* 0x040fe20003f64270 */
[----:B------:R-:W-:Y:S01]  /*25f0*/  UIMAD.WIDE.U32 UR6, UR41, UR6, URZ ;  /* 0x00000006290672a5 */ /* 0x000fe2000f8e003f */
[----:B------:R-:W-:Y:S01]  /*2600*/  FSEL R96, R96, -INF , P4 ;  /* 0xff80000060607808 */ /* 0x000fe20002000000 */
[----:B------:R-:W4:Y:S01]  /*2610*/  MUFU.TANH R63, R63 ;  /* 0x0000003f003f7308 */ /* 0x000f220000002400 */
[----:B------:R-:W-:Y:S01]  /*2620*/  FMNMX.FTZ R67, R94, R67, !PT ;  /* 0x000000435e437209 */ /* 0x000fe20007810000 */
[----:B------:R-:W-:Y:S01]  /*2630*/  @UP0 USHF.R.U32.HI UR10, URZ, UR12, UR7 ;  /* 0x0000000c3f0a0299 */ /* 0x000fe20008011607 */
[----:B------:R-:W-:-:S02]  /*2640*/  ISETP.GT.AND P4, PT, R57, 0x28, PT ;  /* 0x000000283900780c */ /* 0x000fc40003f84270 */
[----:B------:R-:W-:Y:S01]  /*2650*/  FSEL R85, R85, -INF , P3 ;  /* 0xff80000055557808 */ /* 0x000fe20001800000 */
[----:B------:R-:W-:Y:S01]  /*2660*/  UIADD3 UR6, UR11, UR10, URZ ;  /* 0x0000000a0b067290 */ /* 0x000fe2000fffe03f */
[----:B--2---:R-:W-:Y:S01]  /*2670*/  FMNMX.FTZ R42, R96, R67, !PT ;  /* 0x00000043602a7209 */ /* 0x004fe20007810000 */
[----:B------:R-:W2:Y:S01]  /*2680*/  MUFU.TANH R86, R86 ;  /* 0x0000005600567308 */ /* 0x000ea20000002400 */
[----:B------:R-:W-:Y:S01]  /*2690*/  ISETP.GT.AND P3, PT, R57, 0x29, PT ;  /* 0x000000293900780c */ /* 0x000fe20003f64270 */
[----:B------:R-:W-:Y:S01]  /*26a0*/  UIMAD.WIDE UR6, UR6, 0x66666667, URZ ;  /* 0x66666667060678a5 */ /* 0x000fe2000f8e023f */
[----:B------:R-:W-:Y:S02]  /*26b0*/  FSEL R84, R84, -INF , P4 ;  /* 0xff80000054547808 */ /* 0x000fe40002000000 */
[----:B---3--:R-:W-:Y:S01]  /*26c0*/  FMNMX.FTZ R43, R85, R42, !PT ;  /* 0x0000002a552b7209 */ /* 0x008fe20007810000 */
[----:B------:R-:W-:Y:S01]  /*26d0*/  USHF.R.U32.HI UR6, URZ, 0x1f, UR7 ;  /* 0x0000001f3f067899 */ /* 0x000fe20008011607 */
[----:B------:R-:W-:Y:S01]  /*26e0*/  ISETP.GT.AND P4, PT, R57, 0x30, PT ;  /* 0x000000303900780c */ /* 0x000fe20003f84270 */
[----:B------:R3:W-:Y:S01]  /*26f0*/  MUFU.TANH R93, R46 ;  /* 0x0000002e005d7308 */ /* 0x0007e20000002400 */
        /* <DEDUP_REMOVED lines=8> */
[----:B---3--:R-:W-:Y:S01]  /*2780*/  FMUL.FTZ R46, R0, R55 ;  /* 0x00000037002e7220 */ /* 0x008fe20000410000 */
[----:B------:R-:W-:Y:S01]  /*2790*/  ISETP.GT.AND P4, PT, R57, 0x38, PT ;  /* 0x000000383900780c */ /* 0x000fe20003f84270 */
[----:B------:R-:W-:Y:S01]  /*27a0*/  USEL UR23, URZ, UR6, !UP1 ;  /* 0x000000063f177287 */ /* 0x000fe2000c800000 */
[----:B------:R-:W-:Y:S02]  /*27b0*/  FSEL R78, R78, -INF , P3 ;  /* 0xff8000004e4e7808 */ /* 0x000fe40001800000 */
[----:B------:R-:W-:Y:S01]  /*27c0*/  FMNMX.FTZ R43, R79, R42, !PT ;  /* 0x0000002a4f2b7209 */ /* 0x000fe20007810000 */
[----:B------:R-:W3:Y:S01]  /*27d0*/  MUFU.TANH R87, R87 ;  /* 0x0000005700577308 */ /* 0x000ee20000002400 */
[----:B------:R-:W-:Y:S01]  /*27e0*/  ISETP.GT.AND P3, PT, R57, 0x39, PT ;  /* 0x000000393900780c */ /* 0x000fe20003f64270 */
[----:B------:R-:W-:-:S02]  /*27f0*/  WARPGROUP.DEPBAR.LE gsb0, 0x0 ;  /* 0x00008000000079c5 */ /* 0x000fc40000010000 */
[----:B------:R-:W-:Y:S01]  /*2800*/  FSEL R77, R77, -INF , P4 ;  /* 0xff8000004d4d7808 */ /* 0x000fe20002000000 */
[----:B------:R-:W-:Y:S01]  /*2810*/  FMUL.FTZ R24, R0, R24 ;  /* 0x0000001800187220 */ /* 0x000fe20000410000 */
[----:B------:R-:W-:Y:S01]  /*2820*/  FMNMX.FTZ R42, R78, R43, !PT ;  /* 0x0000002b4e2a7209 */ /* 0x000fe20007810000 */
[C---:B------:R-:W-:Y:S01]  /*2830*/  FMUL.FTZ R25, R0.reuse, R25 ;  /* 0x0000001900197220 */ /* 0x040fe20000410000 */
[----:B------:R-:W-:Y:S01]  /*2840*/  ISETP.GT.AND P4, PT, R57, 0x40, PT ;  /* 0x000000403900780c */ /* 0x000fe20003f84270 */
[----:B------:R5:W3:Y:S01]  /*2850*/  MUFU.TANH R95, R47 ;  /* 0x0000002f005f7308 */ /* 0x000ae20000002400 */
[----:B------:R-:W-:Y:S01]  /*2860*/  FSEL R70, R75, -INF , P3 ;  /* 0xff8000004b467808 */ /* 0x000fe20001800000 */
[C---:B------:R-:W-:Y:S01]  /*2870*/  FMUL.FTZ R28, R0.reuse, R28 ;  /* 0x0000001c001c7220 */ /* 0x040fe20000410000 */
[----:B------:R-:W-:Y:S01]  /*2880*/  FMNMX.FTZ R43, R77, R42, !PT ;  /* 0x0000002a4d2b7209 */ /* 0x000fe20007810000 */
[----:B------:R-:W-:Y:S01]  /*2890*/  FMUL.FTZ R29, R0, R29 ;  /* 0x0000001d001d7220 */ /* 0x000fe20000410000 */
[C---:B------:R-:W-:Y:S01]  /*28a0*/  ISETP.GT.AND P3, PT, R57.reuse, 0x41, PT ;  /* 0x000000413900780c */ /* 0x040fe20003f64270 */
[----:B------:R-:W-:Y:S01]  /*28b0*/  UISETP.GE.AND UP1, UPT, UR24, UR23, UPT ;  /* 0x000000171800728c */ /* 0x000fe2000bf26270 */
[----:B------:R-:W-:Y:S01]  /*28c0*/  FSEL R67, R58, -INF , P4 ;  /* 0xff8000003a437808 */ /* 0x000fe20002000000 */
[----:B------:R2:W3:Y:S01]  /*28d0*/  MUFU.TANH R99, R51 ;  /* 0x0000003300637308 */ /* 0x0004e20000002400 */
[----:B------:R-:W-:Y:S01]  /*28e0*/  FMNMX.FTZ R42, R70, R43, !PT ;  /* 0x0000002b462a7209 */ /* 0x000fe20007810000 */
[----:B-----5:R-:W-:Y:S01]  /*28f0*/  FMUL.FTZ R47, R0, R26 ;  /* 0x0000001a002f7220 */ /* 0x020fe20000410000 */
[----:B------:R-:W-:-:S02]  /*2900*/  ISETP.GT.AND P4, PT, R57, 0x48, PT ;  /* 0x000000483900780c */ /* 0x000fc40003f84270 */
[----:B0-----:R-:W-:Y:S02]  /*2910*/  FSEL R66, R76, -INF , P3 ;  /* 0xff8000004c427808 */ /* 0x001fe40001800000 */
[----:B------:R-:W-:Y:S01]  /*2920*/  FMNMX.FTZ R43, R67, R42, !PT ;  /* 0x0000002a432b7209 */ /* 0x000fe20007810000 */
[----:B------:R0:W5:Y:S01]  /*2930*/  MUFU.TANH R75, R54 ;  /* 0x00000036004b7308 */ /* 0x0001620000002400 */
[----:B------:R-:W-:Y:S02]  /*2940*/  ISETP.GT.AND P3, PT, R57, 0x49, PT ;  /* 0x000000493900780c */ /* 0x000fe40003f64270 */
[----:B------:R-:W-:Y:S02]  /*2950*/  FSEL R55, R59, -INF , P4 ;  /* 0xff8000003b377808 */ /* 0x000fe40002000000 */
[----:B------:R-:W-:Y:S02]  /*2960*/  FMNMX.FTZ R50, R66, R43, !PT ;  /* 0x0000002b42327209 */ /* 0x000fe40007810000 */
[----:B------:R-:W-:Y:S01]  /*2970*/  ISETP.GT.AND P4, PT, R57, 0x50, PT ;  /* 0x000000503900780c */ /* 0x000fe20003f84270 */
[----:B------:R3:W5:Y:S01]  /*2980*/  MUFU.TANH R76, R46 ;  /* 0x0000002e004c7308 */ /* 0x0007620000002400 */
[----:B-1----:R-:W-:-:S02]  /*2990*/  FSEL R42, R62, -INF , P3 ;  /* 0xff8000003e2a7808 */ /* 0x002fc40001800000 */
[----:B------:R-:W-:Y:S01]  /*29a0*/  FMNMX.FTZ R43, R55, R50, !PT ;  /* 0x00000032372b7209 */ /* 0x000fe20007810000 */
[----:B------:R-:W-:Y:S01]  /*29b0*/  FMUL.FTZ R50, R0, R27 ;  /* 0x0000001b00327220 */ /* 0x000fe20000410000 */
[----:B------:R-:W-:Y:S02]  /*29c0*/  ISETP.GT.AND P3, PT, R57, 0x51, PT ;  /* 0x000000513900780c */ /* 0x000fe40003f64270 */
[----:B----4-:R-:W-:Y:S01]  /*29d0*/  FSEL R26, R63, -INF , P4 ;  /* 0xff8000003f1a7808 */ /* 0x010fe20002000000 */
[----:B------:R1:W4:Y:S01]  /*29e0*/  MUFU.TANH R101, R47 ;  /* 0x0000002f00657308 */ /* 0x0003220000002400 */
[----:B--2---:R-:W-:Y:S02]  /*29f0*/  FMNMX.FTZ R51, R42, R43, !PT ;  /* 0x0000002b2a337209 */ /* 0x004fe40007810000 */
[----:B------:R-:W-:Y:S02]  /*2a00*/  ISETP.GT.AND P4, PT, R57, 0x58, PT ;  /* 0x000000583900780c */ /* 0x000fe40003f84270 */
[----:B------:R-:W-:-:S02]  /*2a10*/  FSEL R43, R86, -INF , P3 ;  /* 0xff800000562b7808 */ /* 0x000fc40001800000 */
[----:B0-----:R-:W-:Y:S01]  /*2a20*/  FMNMX.FTZ R54, R26, R51, !PT ;  /* 0x000000331a367209 */ /* 0x001fe20007810000 */
[C---:B------:R-:W-:Y:S01]  /*2a30*/  FMUL.FTZ R51, R0.reuse, R30 ;  /* 0x0000001e00337220 */ /* 0x040fe20000410000 */
[----:B------:R-:W-:Y:S01]  /*2a40*/  ISETP.GT.AND P3, PT, R57, 0x59, PT ;  /* 0x000000593900780c */ /* 0x000fe20003f64270 */
[----:B------:R0:W2:Y:S01]  /*2a50*/  MUFU.TANH R86, R50 ;  /* 0x0000003200567308 */ /* 0x0000a20000002400 */
[----:B------:R-:W-:Y:S02]  /*2a60*/  FSEL R27, R71, -INF , P4 ;  /* 0xff800000471b7808 */ /* 0x000fe40002000000 */
[----:B------:R-:W-:Y:S02]  /*2a70*/  FMNMX.FTZ R54, R43, R54, !PT ;  /* 0x000000362b367209 */ /* 0x000fe40007810000 */
[----:B------:R-:W-:Y:S02]  /*2a80*/  ISETP.GT.AND P4, PT, R57, 0x60, PT ;  /* 0x000000603900780c */ /* 0x000fe40003f84270 */
[----:B---3--:R-:W-:Y:S01]  /*2a90*/  FSEL R46, R87, -INF , P3 ;  /* 0xff800000572e7808 */ /* 0x008fe20001800000 */
[----:B------:R-:W-:Y:S01]  /*2aa0*/  MUFU.TANH R3, R3 ;  /* 0x0000000300037308 */ /* 0x000fe20000002400 */
[----:B------:R-:W-:Y:S01]  /*2ab0*/  FMNMX.FTZ R59, R27, R54, !PT ;  /* 0x000000361b3b7209 */ /* 0x000fe20007810000 */
[----:B------:R-:W-:Y:S01]  /*2ac0*/  FMUL.FTZ R54, R0, R31 ;  /* 0x0000001f00367220 */ /* 0x000fe20000410000 */
[----:B------:R-:W-:-:S02]  /*2ad0*/  ISETP.GT.AND P3, PT, R57, 0x61, PT ;  /* 0x000000613900780c */ /* 0x000fc40003f64270 */
[----:B------:R-:W-:Y:S02]  /*2ae0*/  FSEL R30, R89, -INF , P4 ;  /* 0xff800000591e7808 */ /* 0x000fe40002000000 */
[----:B------:R-:W-:Y:S01]  /*2af0*/  FMNMX.FTZ R59, R46, R59, !PT ;  /* 0x0000003b2e3b7209 */ /* 0x000fe20007810000 */
[----:B------:R3:W2:Y:S01]  /*2b00*/  MUFU.TANH R87, R51 ;  /* 0x0000003300577308 */ /* 0x0006a20000002400 */
[----:B------:R-:W-:Y:S02]  /*2b10*/  ISETP.GT.AND P4, PT, R57, 0x68, PT ;  /* 0x000000683900780c */ /* 0x000fe40003f84270 */
[----:B-1----:R-:W-:Y:S02]  /*2b20*/  FSEL R47, R91, -INF , P3 ;  /* 0xff8000005b2f7808 */ /* 0x002fe40001800000 */
[----:B------:R-:W-:Y:S02]  /*2b30*/  FMNMX.FTZ R58, R30, R59, !PT ;  /* 0x0000003b1e3a7209 */ /* 0x000fe40007810000 */
[----:B------:R-:W-:Y:S01]  /*2b40*/  ISETP.GT.AND P3, PT, R57, 0x69, PT ;  /* 0x000000693900780c */ /* 0x000fe20003f64270 */
[----:B------:R5:W1:Y:S01]  /*2b50*/  MUFU.TANH R89, R54 ;  /* 0x0000003600597308 */ /* 0x000a620000002400 */
[----:B------:R-:W-:-:S02]  /*2b60*/  FSEL R31, R93, -INF , P4 ;  /* 0xff8000005d1f7808 */ /* 0x000fc40002000000 */
[----:B------:R-:W-:Y:S02]  /*2b70*/  FMNMX.FTZ R58, R47, R58, !PT ;  /* 0x0000003a2f3a7209 */ /* 0x000fe40007810000 */
[----:B------:R-:W-:Y:S02]  /*2b80*/  ISETP.GT.AND P4, PT, R57, 0x70, PT ;  /* 0x000000703900780c */ /* 0x000fe40003f84270 */
[----:B0-----:R-:W-:Y:S01]  /*2b90*/  FSEL R50, R95, -INF , P3 ;  /* 0xff8000005f327808 */ /* 0x001fe20001800000 */
[----:B------:R-:W-:Y:S01]  /*2ba0*/  MUFU.TANH R5, R5 ;  /* 0x0000000500057308 */ /* 0x000fe20000002400 */
[----:B------:R-:W-:Y:S01]  /*2bb0*/  FMNMX.FTZ R59, R31, R58, !PT ;  /* 0x0000003a1f3b7209 */ /* 0x000fe20007810000 */
[----:B------:R-:W-:Y:S01]  /*2bc0*/  FMUL.FTZ R58, R0, R34 ;  /* 0x00000022003a7220 */ /* 0x000fe20000410000 */
[----:B------:R-:W-:Y:S02]  /*2bd0*/  ISETP.GT.AND P3, PT, R57, 0x71, PT ;  /* 0x000000713900780c */ /* 0x000fe40003f64270 */
[----:B---3--:R-:W-:-:S02]  /*2be0*/  FSEL R51, R97, -INF , P4 ;  /* 0xff80000061337808 */ /* 0x008fc40002000000 */
[----:B------:R-:W-:Y:S01]  /*2bf0*/  FMNMX.FTZ R62, R50, R59, !PT ;  /* 0x0000003b323e7209 */ /* 0x000fe20007810000 */
[----:B------:R-:W-:Y:S01]  /*2c00*/  FMUL.FTZ R59, R0, R35 ;  /* 0x00000023003b7220 */ /* 0x000fe20000410000 */
[----:B------:R-:W-:Y:S01]  /*2c10*/  ISETP.GT.AND P4, PT, R57, 0x78, PT ;  /* 0x000000783900780c */ /* 0x000fe20003f84270 */
[----:B------:R2:W0:Y:S01]  /*2c20*/  MUFU.TANH R91, R58 ;  /* 0x0000003a005b7308 */ /* 0x0004220000002400 */
[----:B------:R-:W-:Y:S02]  /*2c30*/  FSEL R34, R99, -INF , P3 ;  /* 0xff80000063227808 */ /* 0x000fe40001800000 */
[----:B------:R-:W-:Y:S02]  /*2c40*/  FMNMX.FTZ R63, R51, R62, !PT ;  /* 0x0000003e333f7209 */ /* 0x000fe40007810000 */
[----:B------:R-:W-:Y:S02]  /*2c50*/  ISETP.GT.AND P3, PT, R57, 0x79, PT ;  /* 0x000000793900780c */ /* 0x000fe40003f64270 */
[----:B-----5:R-:W-:Y:S01]  /*2c60*/  FSEL R54, R75, -INF , P4 ;  /* 0xff8000004b367808 */ /* 0x020fe20002000000 */
[----:B------:R1:W3:Y:S01]  /*2c70*/  MUFU.TANH R93, R59 ;  /* 0x0000003b005d7308 */ /* 0x0002e20000002400 */
[----:B------:R-:W-:-:S02]  /*2c80*/  FMNMX.FTZ R63, R34, R63, !PT ;  /* 0x0000003f223f7209 */ /* 0x000fc40007810000 */
[C---:B------:R-:W-:Y:S02]  /*2c90*/  ISETP.GT.AND P4, PT, R57.reuse, 0x80, PT ;  /* 0x000000803900780c */ /* 0x040fe40003f84270 */
[----:B------:R-:W-:Y:S01]  /*2ca0*/  FSEL R35, R76, -INF , P3 ;  /* 0xff8000004c237808 */ /* 0x000fe20001800000 */
[----:B------:R-:W-:Y:S01]  /*2cb0*/  FMUL.FTZ R76, R0, R44 ;  /* 0x0000002c004c7220 */ /* 0x000fe20000410000 */
[----:B------:R-:W-:Y:S01]  /*2cc0*/  FMNMX.FTZ R62, R54, R63, !PT ;  /* 0x0000003f363e7209 */ /* 0x000fe20007810000 */
[----:B------:R-:W-:Y:S01]  /*2cd0*/  FMUL.FTZ R63, R0, R38 ;  /* 0x00000026003f7220 */ /* 0x000fe20000410000 */
[----:B------:R-:W-:Y:S01]  /*2ce0*/  ISETP.GT.AND P3, PT, R57, 0x81, PT ;  /* 0x000000813900780c */ /* 0x000fe20003f64270 */
[----:B------:R-:W-:Y:S01]  /*2cf0*/  MUFU.TANH R6, R6 ;  /* 0x0000000600067308 */ /* 0x000fe20000002400 */
[----:B----4-:R-:W-:Y:S02]  /*2d00*/  FSEL R38, R101, -INF , P4 ;  /* 0xff80000065267808 */ /* 0x010fe40002000000 */
[----:B------:R-:W-:-:S02]  /*2d10*/  FMNMX.FTZ R71, R35, R62, !PT ;  /* 0x0000003e23477209 */ /* 0x000fc40007810000 */
[C---:B------:R-:W-:Y:S02]  /*2d20*/  ISETP.GT.AND P4, PT, R57.reuse, 0x88, PT ;  /* 0x000000883900780c */ /* 0x040fe40003f84270 */
[----:B--2---:R-:W-:Y:S01]  /*2d30*/  FSEL R58, R86, -INF , P3 ;  /* 0xff800000563a7808 */ /* 0x004fe20001800000 */
[----:B------:R0:W2:Y:S01]  /*2d40*/  MUFU.TANH R95, R63 ;  /* 0x0000003f005f7308 */ /* 0x0000a20000002400 */
[----:B------:R-:W-:Y:S01]  /*2d50*/  FMNMX.FTZ R75, R38, R71, !PT ;  /* 0x00000047264b7209 */ /* 0x000fe20007810000 */
[----:B------:R-:W-:Y:S01]  /*2d60*/  FMUL.FTZ R71, R0, R39 ;  /* 0x0000002700477220 */ /* 0x000fe20000410000 */
[----:B------:R-:W-:Y:S02]  /*2d70*/  ISETP.GT.AND P3, PT, R57, 0x89, PT ;  /* 0x000000893900780c */ /* 0x000fe40003f64270 */
[----:B------:R-:W-:Y:S02]  /*2d80*/  FSEL R62, R87, -INF , P4 ;  /* 0xff800000573e7808 */ /* 0x000fe40002000000 */
[----:B------:R-:W-:Y:S01]  /*2d90*/  FMNMX.FTZ R75, R58, R75, !PT ;  /* 0x0000004b3a4b7209 */ /* 0x000fe20007810000 */
[----:B------:R4:W5:Y:S01]  /*2da0*/  MUFU.TANH R87, R71 ;  /* 0x0000004700577308 */ /* 0x0009620000002400 */
[----:B------:R-:W-:-:S02]  /*2db0*/  ISETP.GT.AND P4, PT, R57, 0x90, PT ;  /* 0x000000903900780c */ /* 0x000fc40003f84270 */
[----:B-1----:R-:W-:Y:S02]  /*2dc0*/  FSEL R59, R89, -INF , P3 ;  /* 0xff800000593b7808 */ /* 0x002fe40001800000 */
[----:B------:R-:W-:Y:S01]  /*2dd0*/  FMNMX.FTZ R86, R62, R75, !PT ;  /* 0x0000004b3e567209 */ /* 0x000fe20007810000 */
[C---:B------:R-:W-:Y:S01]  /*2de0*/  FMUL.FTZ R75, R0.reuse, R48 ;  /* 0x00000030004b7220 */ /* 0x040fe20000410000 */
[----:B------:R-:W-:Y:S01]  /*2df0*/  ISETP.GT.AND P3, PT, R57, 0x91, PT ;  /* 0x000000913900780c */ /* 0x000fe20003f64270 */
[C---:B------:R-:W-:Y:S01]  /*2e00*/  FMUL.FTZ R48, R0.reuse, R49 ;  /* 0x0000003100307220 */ /* 0x040fe20000410000 */
[----:B0-----:R-:W-:Y:S01]  /*2e10*/  FSEL R63, R91, -INF , P4 ;  /* 0xff8000005b3f7808 */ /* 0x001fe20002000000 */
[C---:B----4-:R-:W-:Y:S01]  /*2e20*/  FMUL.FTZ R71, R0.reuse, R45 ;  /* 0x0000002d00477220 */ /* 0x050fe20000410000 */
[----:B------:R-:W-:Y:S01]  /*2e30*/  FMNMX.FTZ R86, R59, R86, !PT ;  /* 0x000000563b567209 */ /* 0x000fe20007810000 */
[----:B------:R-:W-:Y:S01]  /*2e40*/  SHFL.IDX PT, R91, R81, RZ, 0x1c1f ;  /* 0x001c1fff515b7589 */ /* 0x000fe200000e0000 */
[----:B------:R-:W-:Y:S01]  /*2e50*/  ISETP.GT.AND P4, PT, R57, 0x98, PT ;  /* 0x000000983900780c */ /* 0x000fe20003f84270 */
[C---:B------:R-:W-:Y:S01]  /*2e60*/  FMUL.FTZ R49, R0.reuse, R52 ;  /* 0x0000003400317220 */ /* 0x040fe20000410000 */
[----:B---3--:R-:W-:Y:S01]  /*2e70*/  FSEL R39, R93, -INF , P3 ;  /* 0xff8000005d277808 */ /* 0x008fe20001800000 */
[C---:B------:R-:W-:Y:S01]  /*2e80*/  FMUL.FTZ R52, R0.reuse, R53 ;  /* 0x0000003500347220 */ /* 0x040fe20000410000 */
[----:B------:R-:W-:Y:S01]  /*2e90*/  FMNMX.FTZ R86, R63, R86, !PT ;  /* 0x000000563f567209 */ /* 0x000fe20007810000 */
[C---:B------:R-:W-:Y:S01]  /*2ea0*/  FMUL.FTZ R53, R0.reuse, R32 ;  /* 0x0000002000357220 */ /* 0x040fe20000410000 */
[----:B------:R-:W-:Y:S01]  /*2eb0*/  ISETP.GT.AND P3, PT, R57, 0x99, PT ;  /* 0x000000993900780c */ /* 0x000fe20003f64270 */
[----:B------:R-:W-:Y:S01]  /*2ec0*/  FMUL.FTZ R32, R0, R33 ;  /* 0x0000002100207220 */ /* 0x000fe20000410000 */
[----:B--2---:R-:W-:Y:S01]  /*2ed0*/  FSEL R45, R95, -INF , P4 ;  /* 0xff8000005f2d7808 */ /* 0x004fe20002000000 */
[----:B------:R-:W0:Y:S01]  /*2ee0*/  MUFU.TANH R7, R7 ;  /* 0x0000000700077308 */ /* 0x000e220000002400 */
[----:B------:R-:W-:-:S02]  /*2ef0*/  FMNMX.FTZ R86, R39, R86, !PT ;  /* 0x0000005627567209 */ /* 0x000fc40007810000 */
[----:B-----5:R-:W-:Y:S02]  /*2f00*/  FSEL R44, R87, -INF , P3 ;  /* 0xff800000572c7808 */ /* 0x020fe40001800000 */
[----:B------:R-:W-:-:S03]  /*2f10*/  FMNMX.FTZ R57, R45, R86, !PT ;  /* 0x000000562d397209 */ /* 0x000fc60007810000 */
[----:B------:R-:W1:Y:S01]  /*2f20*/  MUFU.TANH R8, R8 ;  /* 0x0000000800087308 */ /* 0x000e620000002400 */
[----:B------:R-:W-:-:S05]  /*2f30*/  FMNMX.FTZ R57, R44, R57, !PT ;  /* 0x000000392c397209 */ /* 0x000fca0007810000 */
[----:B------:R-:W2:Y:S02]  /*2f40*/  SHFL.BFLY PT, R86, R57, 0x2, 0x1f ;  /* 0x0c401f0039567f89 */ /* 0x000ea400000e0000 */
[----:B------:R-:W3:Y:S08]  /*2f50*/  MUFU.TANH R9, R9 ;  /* 0x0000000900097308 */ /* 0x000ef00000002400 */
[----:B------:R-:W4:Y:S08]  /*2f60*/  MUFU.TANH R10, R10 ;  /* 0x0000000a000a7308 */ /* 0x000f300000002400 */
[----:B------:R-:W5:Y:S01]  /*2f70*/  MUFU.TANH R11, R11 ;  /* 0x0000000b000b7308 */ /* 0x000f620000002400 */
[----:B--2---:R-:W-:-:S07]  /*2f80*/  FMNMX.FTZ R86, R57, R86, !PT ;  /* 0x0000005639567209 */ /* 0x004fce0007810000 */
[----:B------:R-:W2:Y:S01]  /*2f90*/  MUFU.TANH R12, R12 ;  /* 0x0000000c000c7308 */ /* 0x000ea20000002400 */
[----:B------:R-:W0:Y:S07]  /*2fa0*/  SHFL.BFLY PT, R57, R86, 0x1, 0x1f ;  /* 0x0c201f0056397f89 */ /* 0x000e2e00000e0000 */
[----:B------:R-:W2:Y:S08]  /*2fb0*/  MUFU.TANH R13, R13 ;  /* 0x0000000d000d7308 */ /* 0x000eb00000002400 */
[----:B------:R-:W2:Y:S08]  /*2fc0*/  MUFU.TANH R14, R14 ;  /* 0x0000000e000e7308 */ /* 0x000eb00000002400 */
[----:B------:R-:W2:Y:S01]  /*2fd0*/  MUFU.TANH R15, R15 ;  /* 0x0000000f000f7308 */ /* 0x000ea20000002400 */
[----:B0-----:R-:W-:Y:S01]  /*2fe0*/  FMNMX.FTZ R57, R86, R57, !PT ;  /* 0x0000003956397209 */ /* 0x001fe20007810000 */
[C---:B------:R-:W-:Y:S01]  /*2ff0*/  FMUL.FTZ R86, R0.reuse, R36 ;  /* 0x0000002400567220 */ /* 0x040fe20000410000 */
[----:B------:R-:W-:-:S02]  /*3000*/  FMUL.FTZ R36, R0, R37 ;  /* 0x0000002500247220 */ /* 0x000fc40000410000 */
[C---:B------:R-:W-:Y:S01]  /*3010*/  FSETP.NEU.FTZ.AND P3, PT, R57.reuse, -INF , PT ;  /* 0xff8000003900780b */ /* 0x040fe20003f7d000 */
[----:B------:R-:W-:-:S02]  /*3020*/  FFMA.FTZ R33, R57, R106, -8 ;  /* 0xc100000039217423 */ /* 0x000fc4000001006a */
[----:B------:R-:W0:Y:S03]  /*3030*/  MUFU.TANH R20, R20 ;  /* 0x0000001400147308 */ /* 0x000e260000002400 */
[----:B------:R-:W-:-:S05]  /*3040*/  FSEL R33, R33, RZ, P3 ;  /* 0x000000ff21217208 */ /* 0x000fca0001800000 */
[----:B------:R-:W0:Y:S01]  /*3050*/  MUFU.TANH R21, R21 ;  /* 0x0000001500157308 */ /* 0x000e220000002400 */
[----:B------:R-:W-:-:S01]  /*3060*/  FFMA.FTZ R37, R88, UR20, -R33 ;  /* 0x0000001458257c23 */ /* 0x000fc20008010821 */
[--C-:B------:R-:W-:Y:S01]  /*3070*/  FFMA.FTZ R88, R98, UR20, -R33.reuse ;  /* 0x0000001462587c23 */ /* 0x100fe20008010821 */
[----:B------:R-:W-:Y:S02]  /*3080*/  VIADD R98, R82, -UR13 ;  /* 0x8000000d52627c36 */ /* 0x000fe40008000000 */
[--C-:B------:R-:W-:Y:S01]  /*3090*/  FFMA.FTZ R89, R92, UR20, -R33.reuse ;  /* 0x000000145c597c23 */ /* 0x100fe20008010821 */
[----:B------:R-:W-:-:S01]  /*30a0*/  FFMA.FTZ R93, R96, UR20, -R33 ;  /* 0x00000014605d7c23 */ /* 0x000fc20008010821 */
[--C-:B------:R-:W-:Y:S01]  /*30b0*/  FFMA.FTZ R95, R85, UR20, -R33.reuse ;  /* 0x00000014555f7c23 */ /* 0x100fe20008010821 */
[----:B------:R-:W-:-:S01]  /*30c0*/  FFMA.FTZ R97, R84, UR20, -R33 ;  /* 0x0000001454617c23 */ /* 0x000fc20008010821 */
[----:B------:R-:W-:Y:S01]  /*30d0*/  VIADDMNMX R91, R91, R98, R83, PT ;  /* 0x000000625b5b7246 */ /* 0x000fe20003800153 */
[----:B------:R-:W0:Y:S01]  /*30e0*/  MUFU.TANH R72, R72 ;  /* 0x0000004800487308 */ /* 0x000e220000002400 */
[----:B------:R-:W-:-:S01]  /*30f0*/  FFMA.FTZ R87, R90, UR20, -R33 ;  /* 0x000000145a577c23 */ /* 0x000fc20008010821 */
[--C-:B------:R-:W-:Y:S01]  /*3100*/  FFMA.FTZ R90, R100, UR20, -R33.reuse ;  /* 0x00000014645a7c23 */ /* 0x100fe20008010821 */
[C---:B------:R-:W-:Y:S01]  /*3110*/  ISETP.GT.AND P3, PT, R91.reuse, RZ, PT ;  /* 0x000000ff5b00720c */ /* 0x040fe20003f64270 */
[--C-:B------:R-:W-:Y:S01]  /*3120*/  FFMA.FTZ R104, R104, UR20, -R33.reuse ;  /* 0x0000001468687c23 */ /* 0x100fe20008010821 */
[C---:B------:R-:W-:Y:S01]  /*3130*/  ISETP.GT.AND P4, PT, R91.reuse, 0x1, PT ;  /* 0x000000015b00780c */ /* 0x040fe20003f84270 */
        /* <DEDUP_REMOVED lines=10> */
[----:B------:R5:W-:Y:S01]  /*31e0*/  MUFU.EX2 R5, R89 ;  /* 0x0000005900057308 */ /* 0x000be20000000800 */
[----:B------:R-:W-:Y:S01]  /*31f0*/  FMNMX.FTZ R83, R3, R92, !PT ;  /* 0x0000005c03537209 */ /* 0x000fe20007810000 */
        /* <DEDUP_REMOVED lines=9> */
[----:B-1----:R-:W-:Y:S01]  /*3290*/  FSEL R8, R8, -INF , P4 ;  /* 0xff80000008087808 */ /* 0x002fe20002000000 */
[--C-:B------:R-:W-:Y:S01]  /*32a0*/  FFMA.FTZ R42, R42, UR20, -R33.reuse ;  /* 0x000000142a2a7c23 */ /* 0x100fe20008010821 */
[----:B------:R-:W-:Y:S01]  /*32b0*/  FMNMX.FTZ R83, R7, R98, !PT ;  /* 0x0000006207537209 */ /* 0x000fe20007810000 */
[--C-:B------:R-:W-:Y:S01]  /*32c0*/  FFMA.FTZ R26, R26, UR20, -R33.reuse ;  /* 0x000000141a1a7c23 */ /* 0x100fe20008010821 */
[----:B------:R-:W-:Y:S01]  /*32d0*/  ISETP.GT.AND P4, PT, R91, 0x18, PT ;  /* 0x000000185b00780c */ /* 0x000fe20003f84270 */
[----:B------:R-:W1:Y:S01]  /*32e0*/  MUFU.TANH R74, R74 ;  /* 0x0000004a004a7308 */ /* 0x000e620000002400 */
[----:B---3--:R-:W-:Y:S01]  /*32f0*/  FSEL R9, R9, -INF , P3 ;  /* 0xff80000009097808 */ /* 0x008fe20001800000 */
[--C-:B------:R-:W-:Y:S01]  /*3300*/  FFMA.FTZ R43, R43, UR20, -R33.reuse ;  /* 0x000000142b2b7c23 */ /* 0x100fe20008010821 */
[----:B------:R-:W-:Y:S01]  /*3310*/  FMNMX.FTZ R96, R8, R83, !PT ;  /* 0x0000005308607209 */ /* 0x000fe20007810000 */
[--C-:B------:R-:W-:Y:S01]  /*3320*/  FFMA.FTZ R31, R31, UR20, -R33.reuse ;  /* 0x000000141f1f7c23 */ /* 0x100fe20008010821 */
[----:B------:R-:W-:Y:S01]  /*3330*/  ISETP.GT.AND P3, PT, R91, 0x19, PT ;  /* 0x000000195b00780c */ /* 0x000fe20003f64270 */
[--C-:B------:R-:W-:Y:S01]  /*3340*/  FFMA.FTZ R35, R35, UR20, -R33.reuse ;  /* 0x0000001423237c23 */ /* 0x100fe20008010821 */
[----:B----4-:R-:W-:Y:S01]  /*3350*/  FSEL R10, R10, -INF , P4 ;  /* 0xff8000000a0a7808 */ /* 0x010fe20002000000 */
[----:B------:R-:W-:Y:S01]  /*3360*/  MUFU.EX2 R83, R93 ;  /* 0x0000005d00537308 */ /* 0x000fe20000000800 */
[----:B-----5:R-:W-:Y:S01]  /*3370*/  FMNMX.FTZ R89, R9, R96, !PT ;  /* 0x0000006009597209 */ /* 0x020fe20007810000 */
[--C-:B------:R-:W-:Y:S01]  /*3380*/  FFMA.FTZ R38, R38, UR20, -R33.reuse ;  /* 0x0000001426267c23 */ /* 0x100fe20008010821 */
[----:B------:R-:W-:Y:S01]  /*3390*/  ISETP.GT.AND P4, PT, R91, 0x20, PT ;  /* 0x000000205b00780c */ /* 0x000fe20003f84270 */
[--C-:B------:R-:W-:Y:S01]  /*33a0*/  FFMA.FTZ R59, R59, UR20, -R33.reuse ;  /* 0x000000143b3b7c23 */ /* 0x100fe20008010821 */
[----:B------:R-:W-:Y:S01]  /*33b0*/  FSEL R11, R11, -INF , P3 ;  /* 0xff8000000b0b7808 */ /* 0x000fe20001800000 */
[--C-:B------:R-:W-:Y:S01]  /*33c0*/  FFMA.FTZ R39, R39, UR20, -R33.reuse ;  /* 0x0000001427277c23 */ /* 0x100fe20008010821 */
[----:B------:R-:W-:Y:S01]  /*33d0*/  FMNMX.FTZ R96, R10, R89, !PT ;  /* 0x000000590a607209 */ /* 0x000fe20007810000 */
[----:B------:R-:W3:Y:S01]  /*33e0*/  MUFU.TANH R60, R60 ;  /* 0x0000003c003c7308 */ /* 0x000ee20000002400 */
[----:B------:R-:W-:Y:S01]  /*33f0*/  ISETP.GT.AND P3, PT, R91, 0x21, PT ;  /* 0x000000215b00780c */ /* 0x000fe20003f64270 */
[--C-:B------:R-:W-:Y:S01]  /*3400*/  FFMA.FTZ R45, R45, UR20, -R33.reuse ;  /* 0x000000142d2d7c23 */ /* 0x100fe20008010821 */
[----:B--2---:R-:W-:Y:S01]  /*3410*/  FSEL R85, R12, -INF , P4 ;  /* 0xff8000000c557808 */ /* 0x004fe20002000000 */
[----:B------:R-:W-:Y:S01]  /*3420*/  FFMA.FTZ R44, R44, UR20, -R33 ;  /* 0x000000142c2c7c23 */ /* 0x000fe20008010821 */
[----:B------:R-:W-:-:S02]  /*3430*/  FMNMX.FTZ R96, R11, R96, !PT ;  /* 0x000000600b607209 */ /* 0x000fc40007810000 */
[----:B------:R-:W-:Y:S01]  /*3440*/  ISETP.GT.AND P4, PT, R91, 0x28, PT ;  /* 0x000000285b00780c */ /* 0x000fe20003f84270 */
[----:B------:R2:W-:Y:S01]  /*3450*/  MUFU.EX2 R12, R95 ;  /* 0x0000005f000c7308 */ /* 0x0005e20000000800 */
[----:B------:R-:W-:Y:S02]  /*3460*/  FSEL R13, R13, -INF , P3 ;  /* 0xff8000000d0d7808 */ /* 0x000fe40001800000 */
[----:B------:R-:W-:Y:S02]  /*3470*/  FMNMX.FTZ R96, R85, R96, !PT ;  /* 0x0000006055607209 */ /* 0x000fe40007810000 */
[----:B------:R-:W-:Y:S02]  /*3480*/  ISETP.GT.AND P3, PT, R91, 0x29, PT ;  /* 0x000000295b00780c */ /* 0x000fe40003f64270 */
[----:B------:R-:W-:Y:S01]  /*3490*/  FSEL R84, R14, -INF , P4 ;  /* 0xff8000000e547808 */ /* 0x000fe20002000000 */
[----:B------:R-:W4:Y:S01]  /*34a0*/  MUFU.TANH R61, R61 ;  /* 0x0000003d003d7308 */ /* 0x000f220000002400 */
[----:B------:R-:W-:Y:S01]  /*34b0*/  FMNMX.FTZ R89, R13, R96, !PT ;  /* 0x000000600d597209 */ /* 0x000fe20007810000 */
[----:B--2---:R-:W-:Y:S01]  /*34c0*/  FFMA.FTZ R95, R80, UR20, -R33 ;  /* 0x00000014505f7c23 */ /* 0x004fe20008010821 */
[----:B------:R-:W-:-:S02]  /*34d0*/  ISETP.GT.AND P4, PT, R91, 0x30, PT ;  /* 0x000000305b00780c */ /* 0x000fc40003f84270 */
[----:B------:R-:W-:Y:S02]  /*34e0*/  FSEL R15, R15, -INF , P3 ;  /* 0xff8000000f0f7808 */ /* 0x000fe40001800000 */
[----:B------:R-:W-:Y:S01]  /*34f0*/  FMNMX.FTZ R80, R84, R89, !PT ;  /* 0x0000005954507209 */ /* 0x000fe20007810000 */
[----:B------:R-:W2:Y:S01]  /*3500*/  MUFU.TANH R64, R64 ;  /* 0x0000004000407308 */ /* 0x000ea20000002400 */
[----:B------:R-:W-:Y:S02]  /*3510*/  ISETP.GT.AND P3, PT, R91, 0x31, PT ;  /* 0x000000315b00780c */ /* 0x000fe40003f64270 */
[----:B0-----:R-:W-:Y:S02]  /*3520*/  FSEL R20, R20, -INF , P4 ;  /* 0xff80000014147808 */ /* 0x001fe40002000000 */
[----:B------:R-:W-:Y:S02]  /*3530*/  FMNMX.FTZ R93, R15, R80, !PT ;  /* 0x000000500f5d7209 */ /* 0x000fe40007810000 */
[----:B------:R-:W-:Y:S01]  /*3540*/  ISETP.GT.AND P4, PT, R91, 0x38, PT ;  /* 0x000000385b00780c */ /* 0x000fe20003f84270 */
[----:B------:R0:W-:Y:S01]  /*3550*/  MUFU.EX2 R89, R95 ;  /* 0x0000005f00597308 */ /* 0x0001e20000000800 */
[----:B------:R-:W-:-:S02]  /*3560*/  FSEL R21, R21, -INF , P3 ;  /* 0xff80000015157808 */ /* 0x000fc40001800000 */
[----:B------:R-:W-:Y:S02]  /*3570*/  FMNMX.FTZ R80, R20, R93, !PT ;  /* 0x0000005d14507209 */ /* 0x000fe40007810000 */
[----:B------:R-:W-:Y:S02]  /*3580*/  ISETP.GT.AND P3, PT, R91, 0x39, PT ;  /* 0x000000395b00780c */ /* 0x000fe40003f64270 */
[----:B------:R-:W-:Y:S01]  /*3590*/  FSEL R72, R72, -INF , P4 ;  /* 0xff80000048487808 */ /* 0x000fe20002000000 */
[----:B------:R-:W5:Y:S01]  /*35a0*/  MUFU.TANH R65, R65 ;  /* 0x0000004100417308 */ /* 0x000f620000002400 */
[----:B------:R-:W-:Y:S01]  /*35b0*/  FMNMX.FTZ R93, R21, R80, !PT ;  /* 0x00000050155d7209 */ /* 0x000fe20007810000 */
[----:B0-----:R-:W-:Y:S01]  /*35c0*/  FFMA.FTZ R95, R78, UR20, -R33 ;  /* 0x000000144e5f7c23 */ /* 0x001fe20008010821 */
        /* <DEDUP_REMOVED lines=9> */
[----:B-1----:R-:W-:-:S02]  /*3660*/  FSEL R74, R74, -INF , P3 ;  /* 0xff8000004a4a7808 */ /* 0x002fc40001800000 */
[----:B------:R-:W-:Y:S02]  /*3670*/  FMNMX.FTZ R93, R78, R93, !PT ;  /* 0x0000005d4e5d7209 */ /* 0x000fe40007810000 */
[C---:B------:R-:W-:Y:S02]  /*3680*/  ISETP.GT.AND P3, PT, R91.reuse, 0x49, PT ;  /* 0x000000495b00780c */ /* 0x040fe40003f64270 */
[----:B---3--:R-:W-:Y:S01]  /*3690*/  FSEL R60, R60, -INF , P4 ;  /* 0xff8000003c3c7808 */ /* 0x008fe20002000000 */
[----:B------:R-:W1:Y:S01]  /*36a0*/  MUFU.TANH R40, R40 ;  /* 0x0000002800287308 */ /* 0x000e620000002400 */
[----:B------:R-:W-:Y:S02]  /*36b0*/  FMNMX.FTZ R93, R74, R93, !PT ;  /* 0x0000005d4a5d7209 */ /* 0x000fe40007810000 */
[----:B------:R-:W-:Y:S02]  /*36c0*/  ISETP.GT.AND P4, PT, R91, 0x50, PT ;  /* 0x000000505b00780c */ /* 0x000fe40003f84270 */
[----:B----4-:R-:W-:-:S02]  /*36d0*/  FSEL R61, R61, -INF , P3 ;  /* 0xff8000003d3d7808 */ /* 0x010fc40001800000 */
[----:B------:R-:W-:Y:S01]  /*36e0*/  FMNMX.FTZ R80, R60, R93, !PT ;  /* 0x0000005d3c507209 */ /* 0x000fe20007810000 */
[----:B------:R-:W3:Y:S01]  /*36f0*/  MUFU.TANH R41, R41 ;  /* 0x0000002900297308 */ /* 0x000ee20000002400 */
[----:B------:R-:W-:Y:S02]  /*3700*/  ISETP.GT.AND P3, PT, R91, 0x51, PT ;  /* 0x000000515b00780c */ /* 0x000fe40003f64270 */
[----:B--2---:R-:W-:Y:S02]  /*3710*/  FSEL R64, R64, -INF , P4 ;  /* 0xff80000040407808 */ /* 0x004fe40002000000 */
[----:B------:R-:W-:Y:S02]  /*3720*/  FMNMX.FTZ R93, R61, R80, !PT ;  /* 0x000000503d5d7209 */ /* 0x000fe40007810000 */
[----:B------:R-:W-:Y:S01]  /*3730*/  ISETP.GT.AND P4, PT, R91, 0x58, PT ;  /* 0x000000585b00780c */ /* 0x000fe20003f84270 */
[----:B------:R-:W2:Y:S01]  /*3740*/  MUFU.TANH R76, R76 ;  /* 0x0000004c004c7308 */ /* 0x000ea20000002400 */
[----:B-----5:R-:W-:-:S02]  /*3750*/  FSEL R65, R65, -INF , P3 ;  /* 0xff80000041417808 */ /* 0x020fc40001800000 */
[----:B------:R-:W-:Y:S02]  /*3760*/  FMNMX.FTZ R80, R64, R93, !PT ;  /* 0x0000005d40507209 */ /* 0x000fe40007810000 */
[----:B------:R-:W-:Y:S02]  /*3770*/  ISETP.GT.AND P3, PT, R91, 0x59, PT ;  /* 0x000000595b00780c */ /* 0x000fe40003f64270 */
[----:B0-----:R-:W-:Y:S01]  /*3780*/  FSEL R68, R68, -INF , P4 ;  /* 0xff80000044447808 */ /* 0x001fe20002000000 */
[----:B------:R-:W0:Y:S01]  /*3790*/  MUFU.TANH R71, R71 ;  /* 0x0000004700477308 */ /* 0x000e220000002400 */
[----:B------:R-:W-:Y:S02]  /*37a0*/  FMNMX.FTZ R93, R65, R80, !PT ;  /* 0x00000050415d7209 */ /* 0x000fe40007810000 */
[----:B------:R-:W-:Y:S02]  /*37b0*/  ISETP.GT.AND P4, PT, R91, 0x60, PT ;  /* 0x000000605b00780c */ /* 0x000fe40003f84270 */
[----:B------:R-:W-:-:S02]  /*37c0*/  FSEL R69, R69, -INF , P3 ;  /* 0xff80000045457808 */ /* 0x000fc40001800000 */
[----:B------:R-:W-:Y:S01]  /*37d0*/  FMNMX.FTZ R80, R68, R93, !PT ;  /* 0x0000005d44507209 */ /* 0x000fe20007810000 */
[----:B------:R-:W4:Y:S01]  /*37e0*/  MUFU.TANH R75, R75 ;  /* 0x0000004b004b7308 */ /* 0x000f220000002400 */
[----:B------:R-:W-:Y:S02]  /*37f0*/  ISETP.GT.AND P3, PT, R91, 0x61, PT ;  /* 0x000000615b00780c */ /* 0x000fe40003f64270 */
[----:B-1----:R-:W-:Y:S02]  /*3800*/  FSEL R40, R40, -INF , P4 ;  /* 0xff80000028287808 */ /* 0x002fe40002000000 */
[----:B------:R-:W-:Y:S02]  /*3810*/  FMNMX.FTZ R93, R69, R80, !PT ;  /* 0x00000050455d7209 */ /* 0x000fe40007810000 */
[----:B------:R-:W-:Y:S01]  /*3820*/  ISETP.GT.AND P4, PT, R91, 0x68, PT ;  /* 0x000000685b00780c */ /* 0x000fe20003f84270 */
[----:B------:R-:W1:Y:S01]  /*3830*/  MUFU.TANH R48, R48 ;  /* 0x0000003000307308 */ /* 0x000e620000002400 */
[----:B---3--:R-:W-:-:S02]  /*3840*/  FSEL R41, R41, -INF , P3 ;  /* 0xff80000029297808 */ /* 0x008fc40001800000 */
[----:B------:R-:W-:Y:S02]  /*3850*/  FMNMX.FTZ R80, R40, R93, !PT ;  /* 0x0000005d28507209 */ /* 0x000fe40007810000 */
[----:B------:R-:W-:Y:S02]  /*3860*/  ISETP.GT.AND P3, PT, R91, 0x69, PT ;  /* 0x000000695b00780c */ /* 0x000fe40003f64270 */
[----:B--2---:R-:W-:Y:S01]  /*3870*/  FSEL R76, R76, -INF , P4 ;  /* 0xff8000004c4c7808 */ /* 0x004fe20002000000 */
[----:B------:R-:W2:Y:S01]  /*3880*/  MUFU.TANH R49, R49 ;  /* 0x0000003100317308 */ /* 0x000ea20000002400 */
[----:B------:R-:W-:Y:S02]  /*3890*/  FMNMX.FTZ R93, R41, R80, !PT ;  /* 0x00000050295d7209 */ /* 0x000fe40007810000 */
[----:B------:R-:W-:Y:S02]  /*38a0*/  ISETP.GT.AND P4, PT, R91, 0x70, PT ;  /* 0x000000705b00780c */ /* 0x000fe40003f84270 */
[----:B0-----:R-:W-:-:S02]  /*38b0*/  FSEL R71, R71, -INF , P3 ;  /* 0xff80000047477808 */ /* 0x001fc40001800000 */
[----:B------:R-:W-:Y:S01]  /*38c0*/  FMNMX.FTZ R80, R76, R93, !PT ;  /* 0x0000005d4c507209 */ /* 0x000fe20007810000 */
[----:B------:R-:W0:Y:S01]  /*38d0*/  MUFU.TANH R52, R52 ;  /* 0x0000003400347308 */ /* 0x000e220000002400 */
[----:B------:R-:W-:Y:S02]  /*38e0*/  ISETP.GT.AND P3, PT, R91, 0x71, PT ;  /* 0x000000715b00780c */ /* 0x000fe40003f64270 */
[----:B----4-:R-:W-:Y:S02]  /*38f0*/  FSEL R75, R75, -INF , P4 ;  /* 0xff8000004b4b7808 */ /* 0x010fe40002000000 */
[----:B------:R-:W-:Y:S02]  /*3900*/  FMNMX.FTZ R80, R71, R80, !PT ;  /* 0x0000005047507209 */ /* 0x000fe40007810000 */
[----:B------:R-:W-:Y:S01]  /*3910*/  ISETP.GT.AND P4, PT, R91, 0x78, PT ;  /* 0x000000785b00780c */ /* 0x000fe20003f84270 */
[----:B------:R-:W3:Y:S01]  /*3920*/  MUFU.TANH R24, R24 ;  /* 0x0000001800187308 */ /* 0x000ee20000002400 */
[----:B-1----:R-:W-:-:S02]  /*3930*/  FSEL R48, R48, -INF , P3 ;  /* 0xff80000030307808 */ /* 0x002fc40001800000 */
[----:B------:R-:W-:Y:S02]  /*3940*/  FMNMX.FTZ R93, R75, R80, !PT ;  /* 0x000000504b5d7209 */ /* 0x000fe40007810000 */
[----:B------:R-:W-:Y:S02]  /*3950*/  ISETP.GT.AND P3, PT, R91, 0x79, PT ;  /* 0x000000795b00780c */ /* 0x000fe40003f64270 */
[----:B--2---:R-:W-:Y:S01]  /*3960*/  FSEL R49, R49, -INF , P4 ;  /* 0xff80000031317808 */ /* 0x004fe20002000000 */
[----:B------:R-:W-:Y:S01]  /*3970*/  MUFU.TANH R25, R25 ;  /* 0x0000001900197308 */ /* 0x000fe20000002400 */
[----:B------:R-:W-:Y:S02]  /*3980*/  FMNMX.FTZ R80, R48, R93, !PT ;  /* 0x0000005d30507209 */ /* 0x000fe40007810000 */
[----:B------:R-:W-:Y:S02]  /*3990*/  ISETP.GT.AND P4, PT, R91, 0x80, PT ;  /* 0x000000805b00780c */ /* 0x000fe40003f84270 */
[----:B0-----:R-:W-:-:S02]  /*39a0*/  FSEL R52, R52, -INF , P3 ;  /* 0xff80000034347808 */ /* 0x001fc40001800000 */
[----:B------:R-:W-:Y:S01]  /*39b0*/  FMNMX.FTZ R93, R49, R80, !PT ;  /* 0x00000050315d7209 */ /* 0x000fe20007810000 */
[----:B------:R-:W0:Y:S01]  /*39c0*/  MUFU.TANH R28, R28 ;  /* 0x0000001c001c7308 */ /* 0x000e220000002400 */
[----:B------:R-:W-:Y:S02]  /*39d0*/  ISETP.GT.AND P3, PT, R91, 0x81, PT ;  /* 0x000000815b00780c */ /* 0x000fe40003f64270 */
[----:B---3--:R-:W-:Y:S01]  /*39e0*/  FSEL R80, R24, -INF , P4 ;  /* 0xff80000018507808 */ /* 0x008fe20002000000 */
[----:B------:R-:W-:-:S01]  /*39f0*/  FFMA.FTZ R24, R27, UR20, -R33 ;  /* 0x000000141b187c23 */ /* 0x000fc20008010821 */
[----:B------:R-:W-:Y:S01]  /*3a00*/  ISETP.GT.AND P4, PT, R91, 0x88, PT ;  /* 0x000000885b00780c */ /* 0x000fe20003f84270 */
[----:B------:R-:W-:-:S02]  /*3a10*/  FFMA.FTZ R27, R46, UR20, -R33 ;  /* 0x000000142e1b7c23 */ /* 0x000fc40008010821 */
[----:B------:R-:W1:Y:S08]  /*3a20*/  MUFU.TANH R29, R29 ;  /* 0x0000001d001d7308 */ /* 0x000e700000002400 */
[----:B------:R-:W2:Y:S01]  /*3a30*/  MUFU.TANH R53, R53 ;  /* 0x0000003500357308 */ /* 0x000ea20000002400 */
[----:B0-----:R-:W-:-:S02]  /*3a40*/  FSEL R28, R28, -INF , P4 ;  /* 0xff8000001c1c7808 */ /* 0x001fc40002000000 */
[----:B------:R-:W-:-:S05]  /*3a50*/  ISETP.GT.AND P4, PT, R91, 0x90, PT ;  /* 0x000000905b00780c */ /* 0x000fca0003f84270 */
[----:B------:R0:W-:Y:S08]  /*3a60*/  MUFU.EX2 R56, R95 ;  /* 0x0000005f00387308 */ /* 0x0001f00000000800 */
[----:B------:R-:W3:Y:S01]  /*3a70*/  MUFU.TANH R32, R32 ;  /* 0x0000002000207308 */ /* 0x000ee20000002400 */
[----:B0-----:R-:W-:Y:S02]  /*3a80*/  FMNMX.FTZ R95, R52, R93, !PT ;  /* 0x0000005d345f7209 */ /* 0x001fe40007810000 */
[----:B------:R-:W-:-:S02]  /*3a90*/  FSEL R93, R25, -INF , P3 ;  /* 0xff800000195d7808 */ /* 0x000fc40001800000 */
[----:B------:R-:W-:Y:S02]  /*3aa0*/  FMNMX.FTZ R96, R80, R95, !PT ;  /* 0x0000005f50607209 */ /* 0x000fe40007810000 */
[----:B------:R-:W-:Y:S01]  /*3ab0*/  ISETP.GT.AND P3, PT, R91, 0x89, PT ;  /* 0x000000895b00780c */ /* 0x000fe20003f64270 */
[----:B------:R-:W0:Y:S01]  /*3ac0*/  MUFU.TANH R86, R86 ;  /* 0x0000005600567308 */ /* 0x000e220000002400 */
[----:B------:R-:W-:Y:S02]  /*3ad0*/  FMNMX.FTZ R25, R93, R96, !PT ;  /* 0x000000605d197209 */ /* 0x000fe40007810000 */
[----:B-1----:R-:W-:Y:S02]  /*3ae0*/  FSEL R29, R29, -INF , P3 ;  /* 0xff8000001d1d7808 */ /* 0x002fe40001800000 */
[----:B------:R-:W-:Y:S01]  /*3af0*/  FMNMX.FTZ R46, R28, R25, !PT ;  /* 0x000000191c2e7209 */ /* 0x000fe20007810000 */
[--C-:B------:R-:W-:Y:S01]  /*3b00*/  FFMA.FTZ R25, R30, UR20, -R33.reuse ;  /* 0x000000141e197c23 */ /* 0x100fe20008010821 */
[----:B------:R-:W-:Y:S01]  /*3b10*/  ISETP.GT.AND P3, PT, R91, 0x91, PT ;  /* 0x000000915b00780c */ /* 0x000fe20003f64270 */
[----:B------:R-:W1:Y:S01]  /*3b20*/  MUFU.TANH R36, R36 ;  /* 0x0000002400247308 */ /* 0x000e620000002400 */
        /* <DEDUP_REMOVED lines=9> */
[--C-:B------:R-:W-:Y:S01]  /*3bc0*/  FFMA.FTZ R46, R51, UR20, -R33.reuse ;  /* 0x00000014332e7c23 */ /* 0x100fe20008010821 */
[----:B------:R-:W-:Y:S01]  /*3bd0*/  ISETP.GT.AND P3, PT, R91, 0x99, PT ;  /* 0x000000995b00780c */ /* 0x000fe20003f64270 */
[----:B------:R-:W-:Y:S01]  /*3be0*/  FFMA.FTZ R51, R58, UR20, -R33 ;  /* 0x000000143a337c23 */ /* 0x000fe20008010821 */
[----:B0-----:R-:W-:Y:S01]  /*3bf0*/  FSEL R86, R86, -INF , P4 ;  /* 0xff80000056567808 */ /* 0x001fe20002000000 */
[----:B------:R-:W-:Y:S01]  /*3c00*/  IMAD.U32 R63, RZ, RZ, UR20 ;  /* 0x00000014ff3f7e24 */ /* 0x000fe2000f8e00ff */
[----:B------:R-:W-:Y:S01]  /*3c10*/  FMNMX.FTZ R95, R32, R95, !PT ;  /* 0x0000005f205f7209 */ /* 0x000fe20007810000 */
[----:B------:R-:W-:Y:S01]  /*3c20*/  MUFU.EX2 R37, R37 ;  /* 0x0000002500257308 */ /* 0x000fe20000000800 */
[----:B-1----:R-:W-:-:S02]  /*3c30*/  FSEL R91, R36, -INF , P3 ;  /* 0xff800000245b7808 */ /* 0x002fc40001800000 */
[----:B------:R-:W-:-:S04]  /*3c40*/  FMNMX.FTZ R36, R86, R95, !PT ;  /* 0x0000005f56247209 */ /* 0x000fc80007810000 */
[----:B------:R-:W-:Y:S01]  /*3c50*/  FMNMX.FTZ R95, R91, R36, !PT ;  /* 0x000000245b5f7209 */ /* 0x000fe20007810000 */
[----:B------:R-:W-:-:S01]  /*3c60*/  FFMA.FTZ R36, R50, UR20, -R33 ;  /* 0x0000001432247c23 */ /* 0x000fc20008010821 */
[----:B------:R-:W-:Y:S01]  /*3c70*/  FFMA.FTZ R50, R62, UR20, -R33 ;  /* 0x000000143e327c23 */ /* 0x000fe20008010821 */
[----:B------:R-:W-:Y:S02]  /*3c80*/  MUFU.EX2 R88, R88 ;  /* 0x0000005800587308 */ /* 0x000fe40000000800 */
[----:B------:R-:W0:Y:S06]  /*3c90*/  SHFL.BFLY PT, R96, R95, 0x2, 0x1f ;  /* 0x0c401f005f607f89 */ /* 0x000e2c00000e0000 */
[----:B------:R-:W-:Y:S08]  /*3ca0*/  MUFU.EX2 R87, R87 ;  /* 0x0000005700577308 */ /* 0x000ff00000000800 */
[----:B------:R-:W1:Y:S08]  /*3cb0*/  MUFU.EX2 R90, R90 ;  /* 0x0000005a005a7308 */ /* 0x000e700000000800 */
[----:B------:R-:W-:Y:S01]  /*3cc0*/  MUFU.EX2 R82, R104 ;  /* 0x0000006800527308 */ /* 0x000fe20000000800 */
[----:B0-----:R-:W-:-:S05]  /*3cd0*/  FMNMX.FTZ R96, R95, R96, !PT ;  /* 0x000000605f607209 */ /* 0x001fca0007810000 */
[----:B------:R-:W0:Y:S02]  /*3ce0*/  SHFL.BFLY PT, R95, R96, 0x1, 0x1f ;  /* 0x0c201f00605f7f89 */ /* 0x000e2400000e0000 */
[----:B------:R-:W-:Y:S01]  /*3cf0*/  MUFU.EX2 R81, R81 ;  /* 0x0000005100517308 */ /* 0x000fe20000000800 */
[----:B-1----:R-:W-:-:S04]  /*3d00*/  F2FP.SATFINITE.E4M3.F32.PACK_AB_MERGE_C R153, R90, R87, RZ ;  /* 0x000000575a99723e */ /* 0x002fc800048070ff */
[----:B------:R-:W-:-:S03]  /*3d10*/  F2FP.SATFINITE.E4M3.F32.PACK_AB_MERGE_C R153, R88, R37, R153 ;  /* 0x000000255899723e */ /* 0x000fc60004807099 */
[----:B------:R-:W1:Y:S08]  /*3d20*/  MUFU.EX2 R94, R94 ;  /* 0x0000005e005e7308 */ /* 0x000e700000000800 */
[----:B------:R-:W2:Y:S01]  /*3d30*/  MUFU.EX2 R14, R97 ;  /* 0x00000061000e7308 */ /* 0x000ea20000000800 */
[----:B0-----:R-:W-:-:S07]  /*3d40*/  FMNMX.FTZ R58, R96, R95, !PT ;  /* 0x0000005f603a7209 */ /* 0x001fce0007810000 */
[----:B------:R-:W-:Y:S01]  /*3d50*/  MUFU.EX2 R79, R79 ;  /* 0x0000004f004f7308 */ /* 0x000fe20000000800 */
[----:B-1----:R-:W-:Y:S02]  /*3d60*/  F2FP.SATFINITE.E4M3.F32.PACK_AB_MERGE_C R155, R94, R5, RZ ;  /* 0x000000055e9b723e */ /* 0x002fe400048070ff */
[C---:B------:R-:W-:Y:S01]  /*3d70*/  FSETP.NEU.FTZ.AND P3, PT, R58.reuse, -INF , PT ;  /* 0xff8000003a00780b */ /* 0x040fe20003f7d000 */
[----:B------:R-:W-:-:S01]  /*3d80*/  FFMA.FTZ R62, R58, R63, -8 ;  /* 0xc10000003a3e7423 */ /* 0x000fc2000001003f */
[----:B------:R-:W-:-:S03]  /*3d90*/  F2FP.SATFINITE.E4M3.F32.PACK_AB_MERGE_C R155, R81, R82, R155 ;  /* 0x00000052519b723e */ /* 0x000fc6000480709b */
[----:B------:R-:W-:Y:S01]  /*3da0*/  MUFU.EX2 R77, R77 ;  /* 0x0000004d004d7308 */ /* 0x000fe20000000800 */
[----:B------:R-:W-:Y:S02]  /*3db0*/  FSEL R33, R62, RZ, P3 ;  /* 0x000000ff3e217208 */ /* 0x000fe40001800000 */
[----:B--2---:R-:W-:Y:S02]  /*3dc0*/  F2FP.SATFINITE.E4M3.F32.PACK_AB_MERGE_C R149, R89, R14, RZ ;  /* 0x0000000e5995723e */ /* 0x004fe400048070ff */
[----:B------:R-:W-:Y:S01]  /*3dd0*/  PLOP3.LUT P3, PT, PT, PT, UP1, 0x80, 0x0 ;  /* 0x000000000000781c */ /* 0x000fe20003f6f018 */
        /* <DEDUP_REMOVED lines=34> */
[----:B------:R-:W-:Y:S01]  /*4000*/  FFMA.FTZ R75, R75, UR20, -R33 ;  /* 0x000000144b4b7c23 */ /* 0x000fe20008010821 */
[----:B------:R-:W-:Y:S01]  /*4010*/  F2FP.SATFINITE.E4M3.F32.PACK_AB_MERGE_C R149, R12, R83, R149 ;  /* 0x000000530c95723e */ /* 0x000fe20004807095 */
[----:B------:R-:W-:Y:S01]  /*4020*/  FADD.FTZ R98, R82, R85 ;  /* 0x0000005552627221 */ /* 0x000fe20000010000 */
[----:B------:R-:W-:-:S01]  /*4030*/  FFMA.FTZ R52, R52, UR20, -R33 ;  /* 0x0000001434347c23 */ /* 0x000fc20008010821 */
[----:B------:R-:W0:Y:S01]  /*4040*/  MUFU.EX2 R6, R6 ;  /* 0x0000000600067308 */ /* 0x000e220000000800 */
[----:B-1----:R-:W-:-:S01]  /*4050*/  FADD.FTZ R69, R63, R68 ;  /* 0x000000443f457221 */ /* 0x002fc20000010000 */
[----:B------:R-:W-:Y:S01]  /*4060*/  FFMA.FTZ R68, R40, UR20, -R33 ;  /* 0x0000001428447c23 */ /* 0x000fe20008010821 */
[----:B------:R-:W-:-:S02]  /*4070*/  @!P1 VIADD R40, R2, 0x13240 ;  /* 0x0001324002289836 */ /* 0x000fc40000000000 */
[----:B------:R-:W-:Y:S01]  /*4080*/  FADD.FTZ R98, R81, R98 ;  /* 0x0000006251627221 */ /* 0x000fe20000010000 */
[----:B------:R-:W-:-:S01]  /*4090*/  FFMA.FTZ R80, R80, UR20, -R33 ;  /* 0x0000001450507c23 */ /* 0x000fc20008010821 */
[--C-:B------:R-:W-:Y:S01]  /*40a0*/  FFMA.FTZ R93, R93, UR20, -R33.reuse ;  /* 0x000000145d5d7c23 */ /* 0x100fe20008010821 */
[----:B------:R-:W-:-:S01]  /*40b0*/  FFMA.FTZ R53, R53, UR20, -R33 ;  /* 0x0000001435357c23 */ /* 0x000fc20008010821 */
[----:B------:R-:W1:Y:S01]  /*40c0*/  MUFU.EX2 R7, R7 ;  /* 0x0000000700077308 */ /* 0x000e620000000800 */
[----:B--2---:R-:W-:-:S01]  /*40d0*/  FADD.FTZ R69, R92, R69 ;  /* 0x000000455c457221 */ /* 0x004fc20000010000 */
[----:B------:R-:W-:Y:S01]  /*40e0*/  @!P1 PRMT R40, RZ, 0x654, R40 ;  /* 0x00000654ff289816 */ /* 0x000fe20000000028 */
[----:B------:R-:W-:-:S01]  /*40f0*/  FADD.FTZ R85, R5, R98 ;  /* 0x0000006205557221 */ /* 0x000fc20000010000 */
[----:B------:R-:W-:Y:S01]  /*4100*/  F2FP.SATFINITE.E4M3.F32.PACK_AB_MERGE_C R63, R92, R63, RZ ;  /* 0x0000003f5c3f723e */ /* 0x000fe200048070ff */
[----:B------:R-:W-:-:S01]  /*4110*/  FFMA.FTZ R32, R32, UR20, -R33 ;  /* 0x0000001420207c23 */ /* 0x000fc20008010821 */
[----:B------:R2:W-:Y:S01]  /*4120*/  @!P1 SYNCS.ARRIVE.TRANS64.RED.A1T0 RZ, [R40+URZ], RZ ;  /* 0x000000ff28ff99a7 */ /* 0x0005e2000810043f */
[----:B------:R-:W-:-:S01]  /*4130*/  FFMA.FTZ R86, R86, UR20, -R33 ;  /* 0x0000001456567c23 */ /* 0x000fc20008010821 */
[----:B------:R-:W3:Y:S01]  /*4140*/  MUFU.EX2 R10, R10 ;  /* 0x0000000a000a7308 */ /* 0x000ee20000000800 */
[----:B0-----:R-:W-:-:S01]  /*4150*/  FADD.FTZ R78, R6, R69 ;  /* 0x00000045064e7221 */ /* 0x001fc20000010000 */
[----:B------:R-:W-:Y:S01]  /*4160*/  F2FP.SATFINITE.E4M3.F32.PACK_AB_MERGE_C R152, R62, R3, R63 ;  /* 0x000000033e98723e */ /* 0x000fe2000480703f */
[----:B--2---:R-:W-:-:S01]  /*4170*/  FFMA.FTZ R40, R76, UR20, -R33 ;  /* 0x000000144c287c23 */ /* 0x004fc20008010821 */
[----:B------:R-:W-:-:S04]  /*4180*/  FADD.FTZ R76, R94, R85 ;  /* 0x000000555e4c7221 */ /* 0x000fc80000010000 */
[----:B------:R-:W0:Y:S01]  /*4190*/  MUFU.EX2 R95, R95 ;  /* 0x0000005f005f7308 */ /* 0x000e220000000800 */
[----:B-1----:R-:W-:-:S01]  /*41a0*/  FADD.FTZ R69, R7, R78 ;  /* 0x0000004e07457221 */ /* 0x002fc20000010000 */
[----:B------:R-:W-:-:S04]  /*41b0*/  FADD.FTZ R85, R83, R76 ;  /* 0x0000004c53557221 */ /* 0x000fc80000010000 */
[----:B------:R-:W-:Y:S02]  /*41c0*/  FADD.FTZ R85, R12, R85 ;  /* 0x000000550c557221 */ /* 0x000fe40000010000 */
[----:B------:R-:W1:Y:S02]  /*41d0*/  MUFU.EX2 R8, R8 ;  /* 0x0000000800087308 */ /* 0x000e640000000800 */
[----:B------:R-:W-:-:S04]  /*41e0*/  FADD.FTZ R78, R14, R85 ;  /* 0x000000550e4e7221 */ /* 0x000fc80000010000 */
[----:B------:R-:W-:Y:S02]  /*41f0*/  FADD.FTZ R78, R89, R78 ;  /* 0x0000004e594e7221 */ /* 0x000fe40000010000 */
[----:B------:R-:W2:Y:S08]  /*4200*/  MUFU.EX2 R9, R9 ;  /* 0x0000000900097308 */ /* 0x000eb00000000800 */
[----:B------:R-:W4:Y:S08]  /*4210*/  MUFU.EX2 R13, R13 ;  /* 0x0000000d000d7308 */ /* 0x000f300000000800 */
[----:B------:R3:W-:Y:S08]  /*4220*/  MUFU.EX2 R2, R68 ;  /* 0x0000004400027308 */ /* 0x0007f00000000800 */
[----:B------:R-:W5:Y:S01]  /*4230*/  MUFU.EX2 R84, R84 ;  /* 0x0000005400547308 */ /* 0x000f620000000800 */
[----:B---3--:R-:W-:-:S04]  /*4240*/  FADD.FTZ R68, R10, R69 ;  /* 0x000000450a447221 */ /* 0x008fc80000010000 */
[----:B0-----:R-:W-:Y:S01]  /*4250*/  FADD.FTZ R69, R95, R68 ;  /* 0x000000445f457221 */ /* 0x001fe20000010000 */
[----:B------:R-:W-:-:S01]  /*4260*/  FFMA.FTZ R68, R48, UR20, -R33 ;  /* 0x0000001430447c23 */ /* 0x000fc20008010821 */
[----:B------:R-:W-:Y:S01]  /*4270*/  FFMA.FTZ R48, R49, UR20, -R33 ;  /* 0x0000001431307c23 */ /* 0x000fe20008010821 */
[----:B------:R-:W0:Y:S01]  /*4280*/  MUFU.EX2 R11, R11 ;  /* 0x0000000b000b7308 */ /* 0x000e220000000800 */
[----:B-1----:R-:W-:-:S01]  /*4290*/  FADD.FTZ R76, R8, R69 ;  /* 0x00000045084c7221 */ /* 0x002fc20000010000 */
[----:B------:R-:W-:-:S03]  /*42a0*/  F2FP.SATFINITE.E4M3.F32.PACK_AB_MERGE_C R95, R95, R10, RZ ;  /* 0x0000000a5f5f723e */ /* 0x000fc600048070ff */
[----:B--2---:R-:W-:Y:S01]  /*42b0*/  FADD.FTZ R76, R9, R76 ;  /* 0x0000004c094c7221 */ /* 0x004fe20000010000 */
[----:B------:R-:W-:Y:S02]  /*42c0*/  F2FP.SATFINITE.E4M3.F32.PACK_AB_MERGE_C R154, R7, R6, R95 ;  /* 0x00000006079a723e */ /* 0x000fe4000480705f */
[----:B------:R-:W1:Y:S01]  /*42d0*/  MUFU.EX2 R20, R20 ;  /* 0x0000001400147308 */ /* 0x000e620000000800 */
[----:B----4-:R-:W-:-:S01]  /*42e0*/  FADD.FTZ R69, R13, R76 ;  /* 0x0000004c0d457221 */ /* 0x010fc20000010000 */
[----:B------:R-:W-:-:S03]  /*42f0*/  FFMA.FTZ R76, R28, UR20, -R33 ;  /* 0x000000141c4c7c23 */ /* 0x000fc60008010821 */
[----:B-----5:R-:W-:Y:S01]  /*4300*/  FADD.FTZ R98, R84, R69 ;  /* 0x0000004554627221 */ /* 0x020fe20000010000 */
[----:B------:R-:W-:-:S01]  /*4310*/  FADD.FTZ R69, R79, R78 ;  /* 0x0000004e4f457221 */ /* 0x000fc20000010000 */
[----:B------:R-:W-:Y:S01]  /*4320*/  FFMA.FTZ R78, R29, UR20, -R33 ;  /* 0x000000141d4e7c23 */ /* 0x000fe20008010821 */
[----:B------:R-:W2:Y:S01]  /*4330*/  MUFU.EX2 R21, R21 ;  /* 0x0000001500157308 */ /* 0x000ea20000000800 */
[----:B0-----:R-:W-:-:S01]  /*4340*/  FADD.FTZ R29, R11, R98 ;  /* 0x000000620b1d7221 */ /* 0x001fc20000010000 */
[----:B------:R-:W-:Y:S01]  /*4350*/  FADD.FTZ R100, R56, R69 ;  /* 0x0000004538647221 */ /* 0x000fe20000010000 */
[----:B------:R-:W-:Y:S01]  /*4360*/  F2FP.SATFINITE.E4M3.F32.PACK_AB_MERGE_C R84, R84, R13, RZ ;  /* 0x0000000d5454723e */ /* 0x000fe200048070ff */
[----:B------:R-:W-:-:S03]  /*4370*/  FFMA.FTZ R33, R91, UR20, -R33 ;  /* 0x000000145b217c23 */ /* 0x000fc60008010821 */
[----:B------:R-:W-:Y:S01]  /*4380*/  F2FP.SATFINITE.E4M3.F32.PACK_AB_MERGE_C R148, R9, R8, R84 ;  /* 0x000000080994723e */ /* 0x000fe20004807054 */
[----:B------:R-:W0:Y:S01]  /*4390*/  MUFU.EX2 R70, R70 ;  /* 0x0000004600467308 */ /* 0x000e220000000800 */
[----:B-1----:R-:W-:-:S07]  /*43a0*/  FADD.FTZ R98, R20, R29 ;  /* 0x0000001d14627221 */ /* 0x002fce0000010000 */
[----:B------:R-:W1:Y:S01]  /*43b0*/  MUFU.EX2 R96, R96 ;  /* 0x0000006000607308 */ /* 0x000e620000000800 */
[----:B--2---:R-:W-:-:S07]  /*43c0*/  FADD.FTZ R69, R21, R98 ;  /* 0x0000006215457221 */ /* 0x004fce0000010000 */
[----:B------:R-:W-:Y:S01]  /*43d0*/  MUFU.EX2 R67, R67 ;  /* 0x0000004300437308 */ /* 0x000fe20000000800 */
[----:B0-----:R-:W-:-:S04]  /*43e0*/  F2FP.SATFINITE.E4M3.F32.PACK_AB_MERGE_C R151, R70, R77, RZ ;  /* 0x0000004d4697723e */ /* 0x001fc800048070ff */
[----:B------:R-:W-:-:S03]  /*43f0*/  F2FP.SATFINITE.E4M3.F32.PACK_AB_MERGE_C R151, R56, R79, R151 ;  /* 0x0000004f3897723e */ /* 0x000fc60004807097 */
[----:B------:R-:W0:Y:S01]  /*4400*/  MUFU.EX2 R15, R15 ;  /* 0x0000000f000f7308 */ /* 0x000e220000000800 */
[----:B-1----:R-:W-:-:S01]  /*4410*/  FADD.FTZ R90, R96, R69 ;  /* 0x00000045605a7221 */ /* 0x002fc20000010000 */
[----:B------:R-:W-:-:S04]  /*4420*/  F2FP.SATFINITE.E4M3.F32.PACK_AB_MERGE_C R96, R96, R21, RZ ;  /* 0x000000156060723e */ /* 0x000fc800048070ff */
[----:B------:R-:W-:Y:S02]  /*4430*/  F2FP.SATFINITE.E4M3.F32.PACK_AB_MERGE_C R150, R20, R11, R96 ;  /* 0x0000000b1496723e */ /* 0x000fe40004807060 */
[----:B------:R-:W-:Y:S08]  /*4440*/  MUFU.EX2 R66, R66 ;  /* 0x0000004200427308 */ /* 0x000ff00000000800 */
[----:B------:R-:W1:Y:S01]  /*4450*/  MUFU.EX2 R72, R72 ;  /* 0x0000004800487308 */ /* 0x000e620000000800 */
[----:B0-----:R-:W-:-:S07]  /*4460*/  FADD.FTZ R5, R15, R90 ;  /* 0x0000005a0f057221 */ /* 0x001fce0000010000 */
[----:B------:R-:W-:Y:S08]  /*4470*/  MUFU.EX2 R55, R55 ;  /* 0x0000003700377308 */ /* 0x000ff00000000800 */
[----:B------:R0:W-:Y:S01]  /*4480*/  MUFU.EX2 R49, R71 ;  /* 0x0000004700317308 */ /* 0x0001e20000000800 */
[----:B-1----:R-:W-:-:S07]  /*4490*/  FADD.FTZ R14, R72, R5 ;  /* 0x00000005480e7221 */ /* 0x002fce0000010000 */
[----:B------:R-:W1:Y:S01]  /*44a0*/  MUFU.EX2 R73, R73 ;  /* 0x0000004900497308 */ /* 0x000e620000000800 */
[----:B0-----:R-:W-:-:S04]  /*44b0*/  FADD.FTZ R71, R77, R100 ;  /* 0x000000644d477221 */ /* 0x001fc80000010000 */
[----:B------:R-:W-:-:S03]  /*44c0*/  FADD.FTZ R98, R70, R71 ;  /* 0x0000004746627221 */ /* 0x000fc60000010000 */
[----:B------:R-:W0:Y:S01]  /*44d0*/  MUFU.EX2 R42, R42 ;  /* 0x0000002a002a7308 */ /* 0x000e220000000800 */
[----:B------:R-:W-:-:S07]  /*44e0*/  FADD.FTZ R69, R67, R98 ;  /* 0x0000006243457221 */ /* 0x000fce0000010000 */
[----:B------:R-:W2:Y:S01]  /*44f0*/  MUFU.EX2 R74, R74 ;  /* 0x0000004a004a7308 */ /* 0x000ea20000000800 */
[----:B-1----:R-:W-:-:S07]  /*4500*/  FADD.FTZ R5, R73, R14 ;  /* 0x0000000e49057221 */ /* 0x002fce0000010000 */
[----:B------:R-:W-:Y:S01]  /*4510*/  MUFU.EX2 R26, R26 ;  /* 0x0000001a001a7308 */ /* 0x000fe20000000800 */
[----:B0-----:R-:W-:-:S04]  /*4520*/  F2FP.SATFINITE.E4M3.F32.PACK_AB_MERGE_C R145, R42, R55, RZ ;  /* 0x000000372a91723e */ /* 0x001fc800048070ff */
[----:B------:R-:W-:-:S03]  /*4530*/  F2FP.SATFINITE.E4M3.F32.PACK_AB_MERGE_C R145, R66, R67, R145 ;  /* 0x000000434291723e */ /* 0x000fc60004807091 */
[----:B------:R-:W0:Y:S01]  /*4540*/  MUFU.EX2 R60, R60 ;  /* 0x0000003c003c7308 */ /* 0x000e220000000800 */
[----:B--2---:R-:W-:-:S04]  /*4550*/  F2FP.SATFINITE.E4M3.F32.PACK_AB_MERGE_C R73, R74, R73, RZ ;  /* 0x000000494a49723e */ /* 0x004fc800048070ff */
[----:B------:R-:W-:-:S03]  /*4560*/  F2FP.SATFINITE.E4M3.F32.PACK_AB_MERGE_C R144, R72, R15, R73 ;  /* 0x0000000f4890723e */ /* 0x000fc60004807049 */
[----:B------:R-:W1:Y:S08]  /*4570*/  MUFU.EX2 R43, R43 ;  /* 0x0000002b002b7308 */ /* 0x000e700000000800 */
[----:B------:R2:W-:Y:S08]  /*4580*/  MUFU.EX2 R29, R68 ;  /* 0x00000044001d7308 */ /* 0x0005f00000000800 */
[----:B------:R-:W3:Y:S01]  /*4590*/  MUFU.EX2 R61, R61 ;  /* 0x0000003d003d7308 */ /* 0x000ee20000000800 */
[----:B--2---:R-:W-:-:S04]  /*45a0*/  FADD.FTZ R68, R66, R69 ;  /* 0x0000004542447221 */ /* 0x004fc80000010000 */
        /* <DEDUP_REMOVED lines=8> */
[----:B---3--:R-:W-:-:S06]  /*4630*/  FADD.FTZ R13, R61, R10 ;  /* 0x0000000a3d0d7221 */ /* 0x008fcc0000010000 */
        /* <DEDUP_REMOVED lines=9> */
[C---:B--2---:R-:W-:Y:S01]  /*46d0*/  F2FP.SATFINITE.E4M3.F32.PACK_AB_MERGE_C R64, R65.reuse, R64, RZ ;  /* 0x000000404140723e */ /* 0x044fe200048070ff */
[----:B------:R-:W-:-:S03]  /*46e0*/  FADD.FTZ R65, R65, R14 ;  /* 0x0000000e41417221 */ /* 0x000fc60000010000 */
[----:B------:R-:W-:Y:S01]  /*46f0*/  F2FP.SATFINITE.E4M3.F32.PACK_AB_MERGE_C R146, R61, R60, R64 ;  /* 0x0000003c3d92723e */ /* 0x000fe20004807040 */
[----:B------:R-:W-:-:S02]  /*4700*/  FADD.FTZ R14, R2, R65 ;  /* 0x00000041020e7221 */ /* 0x000fc40000010000 */
        /* <DEDUP_REMOVED lines=22> */
[----:B0-----:R-:W-:-:S01]  /*4870*/  FADD.FTZ R14, R46, R27 ;  /* 0x0000001b2e0e7221 */ /* 0x001fc20000010000 */
[----:B------:R-:W-:-:S06]  /*4880*/  CS2R R26, SRZ ;  /* 0x00000000001a7805 */ /* 0x000fcc000001ff00 */
[----:B------:R-:W-:Y:S01]  /*4890*/  MUFU.EX2 R34, R34 ;  /* 0x0000002200227308 */ /* 0x000fe20000000800 */
[----:B-1----:R-:W-:-:S04]  /*48a0*/  FADD.FTZ R12, R28, R49 ;  /* 0x000000311c0c7221 */ /* 0x002fc80000010000 */
[----:B------:R-:W-:-:S03]  /*48b0*/  FADD.FTZ R21, R29, R12 ;  /* 0x0000000c1d157221 */ /* 0x000fc60000010000 */
[----:B------:R-:W0:Y:S01]  /*48c0*/  MUFU.EX2 R35, R35 ;  /* 0x0000002300237308 */ /* 0x000e220000000800 */
[----:B--2---:R-:W-:-:S07]  /*48d0*/  FADD.FTZ R25, R47, R14 ;  /* 0x0000000e2f197221 */ /* 0x004fce0000010000 */
[----:B------:R-:W1:Y:S08]  /*48e0*/  MUFU.EX2 R48, R48 ;  /* 0x0000003000307308 */ /* 0x000e700000000800 */
[----:B------:R-:W2:Y:S01]  /*48f0*/  MUFU.EX2 R69, R52 ;  /* 0x0000003400457308 */ /* 0x000ea20000000800 */
[----:B0-----:R-:W-:Y:S01]  /*4900*/  F2FP.SATFINITE.E4M3.F32.PACK_AB_MERGE_C R14, R35, R34, RZ ;  /* 0x00000022230e723e */ /* 0x001fe200048070ff */
[----:B------:R-:W-:Y:S01]  /*4910*/  FADD.FTZ R34, R34, R25 ;  /* 0x0000001922227221 */ /* 0x000fe20000010000 */
[----:B------:R-:W-:-:S02]  /*4920*/  CS2R R24, SRZ ;  /* 0x0000000000187805 */ /* 0x000fc4000001ff00 */
[----:B------:R-:W-:Y:S01]  /*4930*/  F2FP.SATFINITE.E4M3.F32.PACK_AB_MERGE_C R143, R47, R46, R14 ;  /* 0x0000002e2f8f723e */ /* 0x000fe2000480700e */
[----:B------:R-:W-:-:S01]  /*4940*/  FADD.FTZ R35, R35, R34 ;  /* 0x0000002223237221 */ /* 0x000fc20000010000 */
[----:B------:R-:W-:Y:S01]  /*4950*/  CS2R R46, SRZ ;  /* 0x00000000002e7805 */ /* 0x000fe2000001ff00 */
[----:B------:R-:W-:Y:S01]  /*4960*/  MUFU.EX2 R50, R50 ;  /* 0x0000003200327308 */ /* 0x000fe20000000800 */
[----:B-1----:R-:W-:-:S07]  /*4970*/  FADD.FTZ R12, R48, R21 ;  /* 0x00000015300c7221 */ /* 0x002fce0000010000 */
        /* <DEDUP_REMOVED lines=20> */
[----:B------:R-:W-:Y:S01]  /*4ac0*/  FADD.FTZ R59, R59, R50 ;  /* 0x000000323b3b7221 */ /* 0x000fe20000010000 */
[----:B------:R-:W-:-:S05]  /*4ad0*/  CS2R R50, SRZ ;  /* 0x0000000000327805 */ /* 0x000fca000001ff00 */
        /* <DEDUP_REMOVED lines=19> */
[----:B------:R-:W-:Y:S02]  /*4c10*/  CS2R R54, SRZ ;  /* 0x0000000000367805 */ /* 0x000fe4000001ff00 */
[----:B------:R-:W-:Y:S02]  /*4c20*/  CS2R R38, SRZ ;  /* 0x0000000000267805 */ /* 0x000fe4000001ff00 */
[----:B-1----:R-:W-:Y:S01]  /*4c30*/  F2FP.SATFINITE.E4M3.F32.PACK_AB_MERGE_C R2, R33, R86, RZ ;  /* 0x000000562102723e */ /* 0x002fe200048070ff */
[----:B------:R-:W-:-:S03]  /*4c40*/  FADD.FTZ R86, R86, R3 ;  /* 0x0000000356567221 */ /* 0x000fc60000010000 */
[----:B------:R-:W-:Y:S01]  /*4c50*/  F2FP.SATFINITE.E4M3.F32.PACK_AB_MERGE_C R138, R32, R53, R2 ;  /* 0x00000035208a723e */ /* 0x000fe20004807002 */
[----:B------:R-:W-:-:S01]  /*4c60*/  FADD.FTZ R2, R44, R45 ;  /* 0x0000002d2c027221 */ /* 0x000fc20000010000 */
[----:B------:R-:W-:Y:S01]  /*4c70*/  FADD.FTZ R3, R33, R86 ;  /* 0x0000005621037221 */ /* 0x000fe20000010000 */
        /* <DEDUP_REMOVED lines=11> */
.L_x_12287:
[----:B------:R-:W-:-:S04]  /*4d30*/  UISETP.NE.AND UP1, UPT, UR25, 0x1, UPT ;  /* 0x000000011900788c */ /* 0x000fc8000bf25270 */
[----:B------:R-:W-:-:S04]  /*4d40*/  USEL UR37, URZ, 0x1, UP1 ;  /* 0x000000013f257887 */ /* 0x000fc80008800000 */
[----:B------:R-:W-:Y:S01]  /*4d50*/  ULOP3.LUT UR37, UR26, UR37, URZ, 0x3c, !UPT ;  /* 0x000000251a257292 */ /* 0x000fe2000f8e3c3f */
[----:B------:R-:W-:Y:S11]  /*4d60*/  @!P0 BRA `(.L_x_12278) ;  /* 0x0000000000048947 */ /* 0x000ff60003800000 */
[----:B------:R-:W-:Y:S01]  /*4d70*/  BPT.TRAP 0x1 ;  /* 0x000000040000795c */ /* 0x000fe20000300000 */
.L_x_12278:
        /* <DEDUP_REMOVED lines=9> */
.L_x_12279:
[----:B-1----:R-:W-:Y:S05]  /*4e10*/  @P3 BRA `(.L_x_12280) ;  /* 0x0000000000083947 */ /* 0x002fea0003800000 */
[----:B------:R-:W1:Y:S02]  /*4e20*/  SYNCS.PHASECHK.TRANS64.TRYWAIT P3, [UR22+0x13230], R7 ;  /* 0x01323007ff0075a7 */ /* 0x000e640008060156 */
[----:B-1----:R-:W-:Y:S05]  /*4e30*/  @!P3 BRA `(.L_x_12281) ;  /* 0x000000b800f8b947 */ /* 0x002fea0003800000 */
.L_x_12280:
        /* <DEDUP_REMOVED lines=64> */
.L_x_12282:
[----:B------:R-:W-:Y:S01]  /*5240*/  ULEA UR11, UR25, UR45, 0x3 ;  /* 0x0000002d190b7291 */ /* 0x000fe2000f8e183f */
[----:B01----:R-:W-:-:S05]  /*5250*/  IMAD.U32 R7, RZ, RZ, UR26 ;  /* 0x0000001aff077e24 */ /* 0x003fca000f8e00ff */
[----:B------:R-:W-:-:S04]  /*5260*/  SHF.L.U32 R7, R7, 0x1f, RZ ;  /* 0x0000001f07077819 */ /* 0x000fc800000006ff */
[----:B------:R0:W1:Y:S01]  /*5270*/  SYNCS.PHASECHK.TRANS64.TRYWAIT P3, [UR11+0x13250], R7 ;  /* 0x01325007ff0075a7 */ /* 0x000062000806014b */
[----:B------:R-:W-:Y:S05]  /*5280*/  @!P0 BRA `(.L_x_12283) ;  /* 0x0000000000048947 */ /* 0x000fea0003800000 */
[----:B------:R-:W-:Y:S01]  /*5290*/  BPT.TRAP 0x1 ;  /* 0x000000040000795c */ /* 0x000fe20000300000 */
.L_x_12283:
[----:B-1----:R-:W-:Y:S05]  /*52a0*/  @P3 BRA `(.L_x_12284) ;  /* 0x0000000000083947 */ /* 0x002fea0003800000 */
[----:B------:R-:W1:Y:S02]  /*52b0*/  SYNCS.PHASECHK.TRANS64.TRYWAIT P3, [UR11+0x13250], R7 ;  /* 0x01325007ff0075a7 */ /* 0x000e64000806014b */
[----:B-1----:R-:W-:Y:S05]  /*52c0*/  @!P3 BRA `(.L_x_12285) ;  /* 0x000000b400ecb947 */ /* 0x002fea0003800000 */
.L_x_12284:
[----:B------:R-:W-:Y:S01]  /*52d0*/  UIADD3 UR6, UR45, 0x1000, URZ ;  /* 0x000010002d067890 */ /* 0x000fe2000fffe03f */
[----:B------:R-:W-:Y:S01]  /*52e0*/  WARPGROUP.ARRIVE ;  /* 0x00000000000079c5 */ /* 0x000fe20000000000 */
[----:B------:R-:W-:Y:S01]  /*52f0*/  UMOV UR7, 0xc0000010 ;  /* 0xc000001000077882 */ /* 0x000fe20000000000 */
[C---:B------:R-:W-:Y:S01]  /*5300*/  FMUL.FTZ R13, R0.reuse, R126 ;  /* 0x0000007e000d7220 */ /* 0x040fe20000410000 */
        /* <DEDUP_REMOVED lines=10> */
[C---:B01----:R-:W-:Y:S01]  /*53b0*/  FMUL.FTZ R7, R0.reuse, R120 ;  /* 0x0000007800077220 */ /* 0x043fe20000410000 */
[C---:B------:R-:W-:Y:S01]  /*53c0*/  FMUL.FTZ R8, R0.reuse, R121 ;  /* 0x0000007900087220 */ /* 0x040fe20000410000 */
[----:B------:R-:W-:Y:S01]  /*53d0*/  UIMAD UR10, UR25, 0x280, UR6 ;  /* 0x00000280190a78a4 */ /* 0x000fe2000f8e0206 */
[C---:B------:R-:W-:Y:S01]  /*53e0*/  FMUL.FTZ R11, R0.reuse, R124 ;  /* 0x0000007c000b7220 */ /* 0x040fe20000410000 */
[----:B------:R-:W-:Y:S01]  /*53f0*/  FMUL.FTZ R120, R0, R131 ;  /* 0x0000008300787220 */ /* 0x000fe20000410000 */
[----:B------:R-:W-:-:S02]  /*5400*/  IMAD.MOV.U32 R131, RZ, RZ, -0x2 ;  /* 0xfffffffeff837424 */ /* 0x000fc400078e00ff */
[C---:B------:R-:W-:Y:S01]  /*5410*/  FMUL.FTZ R9, R0.reuse, R122 ;  /* 0x0000007a00097220 */ /* 0x040fe20000410000 */
[C---:B------:R-:W-:Y:S01]  /*5420*/  FMUL.FTZ R15, R0.reuse, R128 ;  /* 0x00000080000f7220 */ /* 0x040fe20000410000 */
[C---:B------:R-:W-:Y:S01]  /*5430*/  FMUL.FTZ R121, R0.reuse, R132 ;  /* 0x0000008400797220 */ /* 0x040fe20000410000 */
[----:B------:R-:W-:Y:S01]  /*5440*/  UMOV UR6, UR10 ;  /* 0x0000000a00067c82 */ /* 0x000fe20008000000 */
[C---:B------:R-:W-:Y:S01]  /*5450*/  FMUL.FTZ R122, R0.reuse, R133 ;  /* 0x00000085007a7220 */ /* 0x040fe20000410000 */
[----:B------:R-:W-:Y:S01]  /*5460*/  QGMMA.64x64x32.F32.E4M3.E4M3 R24, R152, gdesc[UR4], R24, gsb0 ;  /* 0x00e0000498187df3 */ /* 0x000fe20008000818 */
        /* <DEDUP_REMOVED lines=68> */
[----:B------:R-:W5:Y:S01]  /*58b0*/  MUFU.TANH R105, R105 ;  /* 0x0000006900697308 */ /* 0x000f620000002400 */
[----:B------:R-:W-:Y:S02]  /*58c0*/  WARPGROUP.DEPBAR.LE gsb0, 0x0 ;  /* 0x00008000000079c5 */ /* 0x000fe40000010000 */
[----:B------:R-:W-:-:S05]  /*58d0*/  WARPGROUP.ARRIVE ;  /* 0x00000000000079c5 */ /* 0x000fca0000000000 */
[----:B------:R-:W5:Y:S01]  /*58e0*/  MUFU.TANH R108, R108 ;  /* 0x0000006c006c7308 */ /* 0x000f620000002400 */
[----:B------:R-:W-:Y:S01]  /*58f0*/  QGMMA.64x64x32.F32.E4M3.E4M3 R24, R148, gdesc[UR4], R24, gsb0 ;  /* 0x00e0000494187df3 */ /* 0x000fe20008000818 */
[----:B------:R-:W-:Y:S01]  /*5900*/  @UP0 ULDC UR6, c[0x0][0x44c] ;  /* 0x0001130000060ab9 */ /* 0x000fe20000000800 */
[----:B------:R-:W-:Y:S01]  /*5910*/  UMOV UR7, 0xc0000010 ;  /* 0xc000001000077882 */ /* 0x000fe20000000000 */
[----:B------:R-:W-:Y:S01]  /*5920*/  @P2 IMAD.HI.U32 R127, R126, UR6, RZ ;  /* 0x000000067e7f2c27 */ /* 0x000fe2000f8e00ff */
[----:B------:R-:W-:-:S03]  /*5930*/  @UP0 ULDC UR6, c[0x0][0x450] ;  /* 0x0001140000060ab9 */ /* 0x000fc60000000800 */
[----:B------:R-:W5:Y:S01]  /*5940*/  MUFU.TANH R109, R109 ;  /* 0x0000006d006d7308 */ /* 0x000f620000002400 */
[----:B------:R-:W-:Y:S01]  /*5950*/  @P2 SHF.R.U32.HI R84, RZ, UR6, R127 ;  /* 0x00000006ff542c19 */ /* 0x000fe2000801167f */
[----:B------:R-:W-:Y:S02]  /*5960*/  UMOV UR6, 0x1 ;  /* 0x0000000100067882 */ /* 0x000fe40000000000 */
[----:B------:R-:W-:Y:S02]  /*5970*/  UIMAD UR6, UR24, -0xa0, UR6 ;  /* 0xffffff60180678a4 */ /* 0x000fe4000f8e0206 */
[----:B------:R-:W0:Y:S02]  /*5980*/  SHFL.IDX PT, R127, R84, RZ, 0x1c1f ;  /* 0x001c1fff547f7589 */ /* 0x000e2400000e0000 */
[----:B------:R-:W5:Y:S02]  /*5990*/  MUFU.TANH R112, R112 ;  /* 0x0000007000707308 */ /* 0x000f640000002400 */
[----:B------:R-:W-:Y:S01]  /*59a0*/  IMAD R126, R16, R131, UR6 ;  /* 0x00000006107e7e24 */ /* 0x000fe2000f8e0283 */
[----:B------:R-:W-:-:S03]  /*59b0*/  UIADD3 UR6, UR10, 0x100, URZ ;  /* 0x000001000a067890 */ /* 0x000fc6000fffe03f */
[----:B--2---:R-:W-:Y:S02]  /*59c0*/  IMAD R126, R129, UR48, R126 ;  /* 0x00000030817e7c24 */ /* 0x004fe4000f8e027e */
[C---:B------:R-:W-:Y:S01]  /*59d0*/  FMUL.FTZ R129, R0.reuse, R61 ;  /* 0x0000003d00817220 */ /* 0x040fe20000410000 */
[----:B------:R-:W2:Y:S08]  /*59e0*/  MUFU.TANH R113, R113 ;  /* 0x0000007100717308 */ /* 0x000eb00000002400 */
[----:B------:R-:W2:Y:S01]  /*59f0*/  MUFU.TANH R116, R116 ;  /* 0x0000007400747308 */ /* 0x000ea20000002400 */
[----:B0-----:R-:W-:Y:S01]  /*5a00*/  IADD3 R61, R127, -UR21, R126 ;  /* 0x800000157f3d7c10 */ /* 0x001fe2000fffe07e */
[----:B------:R-:W-:-:S06]  /*5a10*/  FMUL.FTZ R127, R0, R115 ;  /* 0x00000073007f7220 */ /* 0x000fcc0000410000 */
[----:B------:R-:W0:Y:S01]  /*5a20*/  MUFU.TANH R117, R117 ;  /* 0x0000007500757308 */ /* 0x000e220000002400 */
[C---:B------:R-:W-:Y:S02]  /*5a30*/  ISETP.GT.AND P5, PT, R61.reuse, RZ, PT ;  /* 0x000000ff3d00720c */ /* 0x040fe40003fa4270 */
[C---:B------:R-:W-:Y:S02]  /*5a40*/  ISETP.GT.AND P6, PT, R61.reuse, 0x1, PT ;  /* 0x000000013d00780c */ /* 0x040fe40003fc4270 */
[C---:B------:R-:W-:Y:S02]  /*5a50*/  ISETP.GT.AND P3, PT, R61.reuse, 0x8, PT ;  /* 0x000000083d00780c */ /* 0x040fe40003f64270 */
[----:B------:R-:W-:Y:S01]  /*5a60*/  ISETP.GT.AND P4, PT, R61, 0x9, PT ;  /* 0x000000093d00780c */ /* 0x000fe20003f84270 */
[----:B------:R-:W0:Y:S01]  /*5a70*/  MUFU.TANH R88, R88 ;  /* 0x0000005800587308 */ /* 0x000e220000002400 */
[----:B------:R-:W-:Y:S01]  /*5a80*/  FSEL R128, R7, -INF , P5 ;  /* 0xff80000007807808 */ /* 0x000fe20002800000 */
[----:B------:R-:W-:Y:S01]  /*5a90*/  FMUL.FTZ R7, R0, R118 ;  /* 0x0000007600077220 */ /* 0x000fe20000410000 */
[----:B-1----:R-:W-:-:S02]  /*5aa0*/  FSEL R8, R8, -INF , P6 ;  /* 0xff80000008087808 */ /* 0x002fc40003000000 */
[----:B---3--:R-:W-:Y:S02]  /*5ab0*/  FSEL R11, R11, -INF , P3 ;  /* 0xff8000000b0b7808 */ /* 0x008fe40001800000 */
[----:B----4-:R-:W-:Y:S01]  /*5ac0*/  FSEL R12, R12, -INF , P4 ;  /* 0xff8000000c0c7808 */ /* 0x010fe20002000000 */
[----:B------:R-:W1:Y:S01]  /*5ad0*/  MUFU.TANH R89, R89 ;  /* 0x0000005900597308 */ /* 0x000e620000002400 */
[C---:B------:R-:W-:Y:S02]  /*5ae0*/  ISETP.GT.AND P5, PT, R61.reuse, 0x10, PT ;  /* 0x000000103d00780c */ /* 0x040fe40003fa4270 */
[C---:B------:R-:W-:Y:S02]  /*5af0*/  ISETP.GT.AND P6, PT, R61.reuse, 0x11, PT ;  /* 0x000000113d00780c */ /* 0x040fe40003fc4270 */
[C---:B------:R-:W-:Y:S02]  /*5b00*/  ISETP.GT.AND P3, PT, R61.reuse, 0x18, PT ;  /* 0x000000183d00780c */ /* 0x040fe40003f64270 */
[----:B------:R-:W-:Y:S01]  /*5b10*/  ISETP.GT.AND P4, PT, R61, 0x19, PT ;  /* 0x000000193d00780c */ /* 0x000fe20003f84270 */
[----:B------:R-:W3:Y:S01]  /*5b20*/  MUFU.TANH R92, R92 ;  /* 0x0000005c005c7308 */ /* 0x000ee20000002400 */
[----:B-----5:R-:W-:-:S02]  /*5b30*/  FSEL R15, R15, -INF , P5 ;  /* 0xff8000000f0f7808 */ /* 0x020fc40002800000 */
[----:B------:R-:W-:Y:S02]  /*5b40*/  FSEL R20, R20, -INF , P6 ;  /* 0xff80000014147808 */ /* 0x000fe40003000000 */
[----:B------:R-:W-:Y:S02]  /*5b50*/  FSEL R121, R121, -INF , P3 ;  /* 0xff80000079797808 */ /* 0x000fe40001800000 */
[----:B------:R-:W-:Y:S01]  /*5b60*/  FSEL R122, R122, -INF , P4 ;  /* 0xff8000007a7a7808 */ /* 0x000fe20002000000 */
[----:B------:R-:W4:Y:S01]  /*5b70*/  MUFU.TANH R93, R93 ;  /* 0x0000005d005d7308 */ /* 0x000f220000002400 */
[C---:B------:R-:W-:Y:S02]  /*5b80*/  ISETP.GT.AND P5, PT, R61.reuse, 0x20, PT ;  /* 0x000000203d00780c */ /* 0x040fe40003fa4270 */
[C---:B------:R-:W-:Y:S02]  /*5b90*/  ISETP.GT.AND P6, PT, R61.reuse, 0x21, PT ;  /* 0x000000213d00780c */ /* 0x040fe40003fc4270 */
[----:B------:R-:W-:Y:S01]  /*5ba0*/  ISETP.GT.AND P3, PT, R61, 0x28, PT ;  /* 0x000000283d00780c */ /* 0x000fe20003f64270 */
[----:B------:R-:W-:-:S02]  /*5bb0*/  WARPGROUP.DEPBAR.LE gsb0, 0x0 ;  /* 0x00008000000079c5 */ /* 0x000fc40000010000 */
[----:B------:R-:W-:Y:S01]  /*5bc0*/  ISETP.GT.AND P4, PT, R61, 0x29, PT ;  /* 0x000000293d00780c */ /* 0x000fe20003f84270 */
[----:B------:R-:W5:Y:S01]  /*5bd0*/  MUFU.TANH R96, R96 ;  /* 0x0000006000607308 */ /* 0x000f620000002400 */
[----:B------:R-:W-:Y:S01]  /*5be0*/  FSEL R104, R104, -INF , P5 ;  /* 0xff80000068687808 */ /* 0x000fe20002800000 */
[----:B------:R-:W-:Y:S01]  /*5bf0*/  WARPGROUP.ARRIVE ;  /* 0x00000000000079c5 */ /* 0x000fe20000000000 */
[----:B------:R-:W-:Y:S02]  /*5c00*/  FSEL R105, R105, -INF , P6 ;  /* 0xff80000069697808 */ /* 0x000fe40003000000 */
[----:B------:R-:W-:Y:S02]  /*5c10*/  FSEL R108, R108, -INF , P3 ;  /* 0xff8000006c6c7808 */ /* 0x000fe40001800000 */
[----:B------:R-:W-:Y:S01]  /*5c20*/  FSEL R109, R109, -INF , P4 ;  /* 0xff8000006d6d7808 */ /* 0x000fe20002000000 */
[----:B------:R-:W5:Y:S01]  /*5c30*/  MUFU.TANH R97, R97 ;  /* 0x0000006100617308 */ /* 0x000f620000002400 */
[C---:B------:R-:W-:Y:S01]  /*5c40*/  ISETP.GT.AND P5, PT, R61.reuse, 0x30, PT ;  /* 0x000000303d00780c */ /* 0x040fe20003fa4270 */
[----:B------:R-:W-:Y:S01]  /*5c50*/  QGMMA.64x64x32.F32.E4M3.E4M3 R24, R144, gdesc[UR4], R24, gsb0 ;  /* 0x00e0000490187df3 */ /* 0x000fe20008000818 */
[C---:B------:R-:W-:Y:S01]  /*5c60*/  ISETP.GT.AND P6, PT, R61.reuse, 0x31, PT ;  /* 0x000000313d00780c */ /* 0x040fe20003fc4270 */
[----:B------:R-:W-:Y:S01]  /*5c70*/  UIADD3 UR6, UR10, 0x180, URZ ;  /* 0x000001800a067890 */ /* 0x000fe2000fffe03f */
[C---:B------:R-:W-:Y:S01]  /*5c80*/  ISETP.GT.AND P3, PT, R61.reuse, 0x38, PT ;  /* 0x000000383d00780c */ /* 0x040fe20003f64270 */
[----:B------:R-:W-:Y:S01]  /*5c90*/  UMOV UR7, 0xc0000010 ;  /* 0xc000001000077882 */ /* 0x000fe20000000000 */
[----:B------:R-:W-:Y:S01]  /*5ca0*/  ISETP.GT.AND P4, PT, R61, 0x39, PT ;  /* 0x000000393d00780c */ /* 0x000fe20003f84270 */
[----:B------:R-:W5:Y:S01]  /*5cb0*/  MUFU.TANH R100, R100 ;  /* 0x0000006400647308 */ /* 0x000f620000002400 */
[----:B------:R-:W-:-:S02]  /*5cc0*/  FSEL R112, R112, -INF , P5 ;  /* 0xff80000070707808 */ /* 0x000fc40002800000 */
[----:B--2---:R-:W-:Y:S02]  /*5cd0*/  FSEL R113, R113, -INF , P6 ;  /* 0xff80000071717808 */ /* 0x004fe40003000000 */
[----:B------:R-:W-:Y:S02]  /*5ce0*/  FSEL R116, R116, -INF , P3 ;  /* 0xff80000074747808 */ /* 0x000fe40001800000 */
[----:B0-----:R-:W-:Y:S01]  /*5cf0*/  FSEL R117, R117, -INF , P4 ;  /* 0xff80000075757808 */ /* 0x001fe20002000000 */
[----:B------:R-:W0:Y:S01]  /*5d00*/  MUFU.TANH R101, R101 ;  /* 0x0000006500657308 */ /* 0x000e220000002400 */
[C---:B------:R-:W-:Y:S02]  /*5d10*/  ISETP.GT.AND P5, PT, R61.reuse, 0x40, PT ;  /* 0x000000403d00780c */ /* 0x040fe40003fa4270 */
[C---:B------:R-:W-:Y:S02]  /*5d20*/  ISETP.GT.AND P6, PT, R61.reuse, 0x41, PT ;  /* 0x000000413d00780c */ /* 0x040fe40003fc4270 */
[----:B------:R-:W-:-:S02]  /*5d30*/  ISETP.GT.AND P3, PT, R61, 0x48, PT ;  /* 0x000000483d00780c */ /* 0x000fc40003f64270 */
[----:B------:R-:W-:Y:S01]  /*5d40*/  ISETP.GT.AND P4, PT, R61, 0x49, PT ;  /* 0x000000493d00780c */ /* 0x000fe20003f84270 */
[----:B------:R-:W2:Y:S01]  /*5d50*/  MUFU.TANH R72, R72 ;  /* 0x0000004800487308 */ /* 0x000ea20000002400 */
[----:B------:R-:W-:Y:S02]  /*5d60*/  FSEL R88, R88, -INF , P5 ;  /* 0xff80000058587808 */ /* 0x000fe40002800000 */
[----:B-1----:R-:W-:Y:S02]  /*5d70*/  FSEL R89, R89, -INF , P6 ;  /* 0xff80000059597808 */ /* 0x002fe40003000000 */
[----:B---3--:R-:W-:Y:S02]  /*5d80*/  FSEL R92, R92, -INF , P3 ;  /* 0xff8000005c5c7808 */ /* 0x008fe40001800000 */
[----:B----4-:R-:W-:Y:S01]  /*5d90*/  FSEL R93, R93, -INF , P4 ;  /* 0xff8000005d5d7808 */ /* 0x010fe20002000000 */
[----:B------:R-:W1:Y:S01]  /*5da0*/  MUFU.TANH R73, R73 ;  /* 0x0000004900497308 */ /* 0x000e620000002400 */
[----:B------:R-:W-:-:S02]  /*5db0*/  ISETP.GT.AND P5, PT, R61, 0x50, PT ;  /* 0x000000503d00780c */ /* 0x000fc40003fa4270 */
[C---:B------:R-:W-:Y:S02]  /*5dc0*/  ISETP.GT.AND P6, PT, R61.reuse, 0x51, PT ;  /* 0x000000513d00780c */ /* 0x040fe40003fc4270 */
[C---:B------:R-:W-:Y:S02]  /*5dd0*/  ISETP.GT.AND P3, PT, R61.reuse, 0x58, PT ;  /* 0x000000583d00780c */ /* 0x040fe40003f64270 */
[----:B------:R-:W-:Y:S01]  /*5de0*/  ISETP.GT.AND P4, PT, R61, 0x59, PT ;  /* 0x000000593d00780c */ /* 0x000fe20003f84270 */
[----:B------:R-:W3:Y:S01]  /*5df0*/  MUFU.TANH R76, R76 ;  /* 0x0000004c004c7308 */ /* 0x000ee20000002400 */
[----:B-----5:R-:W-:Y:S02]  /*5e00*/  FSEL R96, R96, -INF , P5 ;  /* 0xff80000060607808 */ /* 0x020fe40002800000 */
[----:B------:R-:W-:Y:S02]  /*5e10*/  FSEL R97, R97, -INF , P6 ;  /* 0xff80000061617808 */ /* 0x000fe40003000000 */
[----:B------:R-:W-:-:S02]  /*5e20*/  FSEL R100, R100, -INF , P3 ;  /* 0xff80000064647808 */ /* 0x000fc40001800000 */
[----:B0-----:R-:W-:Y:S01]  /*5e30*/  FSEL R101, R101, -INF , P4 ;  /* 0xff80000065657808 */ /* 0x001fe20002000000 */
[----:B------:R-:W0:Y:S01]  /*5e40*/  MUFU.TANH R77, R77 ;  /* 0x0000004d004d7308 */ /* 0x000e220000002400 */
[C---:B------:R-:W-:Y:S02]  /*5e50*/  ISETP.GT.AND P5, PT, R61.reuse, 0x60, PT ;  /* 0x000000603d00780c */ /* 0x040fe40003fa4270 */
[C---:B------:R-:W-:Y:S02]  /*5e60*/  ISETP.GT.AND P6, PT, R61.reuse, 0x61, PT ;  /* 0x000000613d00780c */ /* 0x040fe40003fc4270 */
[C---:B------:R-:W-:Y:S02]  /*5e70*/  ISETP.GT.AND P3, PT, R61.reuse, 0x68, PT ;  /* 0x000000683d00780c */ /* 0x040fe40003f64270 */
[----:B------:R-:W-:Y:S01]  /*5e80*/  ISETP.GT.AND P4, PT, R61, 0x69, PT ;  /* 0x000000693d00780c */ /* 0x000fe20003f84270 */
[----:B------:R-:W4:Y:S01]  /*5e90*/  MUFU.TANH R80, R80 ;  /* 0x0000005000507308 */ /* 0x000f220000002400 */
[----:B--2---:R-:W-:-:S02]  /*5ea0*/  FSEL R72, R72, -INF , P5 ;  /* 0xff80000048487808 */ /* 0x004fc40002800000 */
[----:B-1----:R-:W-:Y:S02]  /*5eb0*/  FSEL R73, R73, -INF , P6 ;  /* 0xff80000049497808 */ /* 0x002fe40003000000 */
[----:B---3--:R-:W-:Y:S02]  /*5ec0*/  FSEL R76, R76, -INF , P3 ;  /* 0xff8000004c4c7808 */ /* 0x008fe40001800000 */
[----:B------:R-:W-:Y:S01]  /*5ed0*/  ISETP.GT.AND P5, PT, R61, 0x70, PT ;  /* 0x000000703d00780c */ /* 0x000fe20003fa4270 */
[----:B------:R-:W1:Y:S01]  /*5ee0*/  MUFU.TANH R81, R81 ;  /* 0x0000005100517308 */ /* 0x000e620000002400 */
[----:B0-----:R-:W-:Y:S02]  /*5ef0*/  FSEL R77, R77, -INF , P4 ;  /* 0xff8000004d4d7808 */ /* 0x001fe40002000000 */
[C---:B------:R-:W-:Y:S02]  /*5f00*/  ISETP.GT.AND P6, PT, R61.reuse, 0x71, PT ;  /* 0x000000713d00780c */ /* 0x040fe40003fc4270 */
[----:B------:R-:W-:-:S02]  /*5f10*/  ISETP.GT.AND P3, PT, R61, 0x78, PT ;  /* 0x000000783d00780c */ /* 0x000fc40003f64270 */
[C---:B------:R-:W-:Y:S01]  /*5f20*/  ISETP.GT.AND P4, PT, R61.reuse, 0x79, PT ;  /* 0x000000793d00780c */ /* 0x040fe20003f84270 */
[----:B------:R-:W0:Y:S01]  /*5f30*/  MUFU.TANH R125, R125 ;  /* 0x0000007d007d7308 */ /* 0x000e220000002400 */
[----:B----4-:R-:W-:Y:S02]  /*5f40*/  FSEL R80, R80, -INF , P5 ;  /* 0xff80000050507808 */ /* 0x010fe40002800000 */
[----:B------:R-:W-:-:S05]  /*5f50*/  ISETP.GT.AND P5, PT, R61, 0x80, PT ;  /* 0x000000803d00780c */ /* 0x000fca0003fa4270 */
[----:B------:R-:W2:Y:S01]  /*5f60*/  MUFU.TANH R85, R85 ;  /* 0x0000005500557308 */ /* 0x000ea20000002400 */
[----:B-1----:R-:W-:Y:S01]  /*5f70*/  FSEL R81, R81, -INF , P6 ;  /* 0xff80000051517808 */ /* 0x002fe20003000000 */
[----:B------:R-:W-:Y:S02]  /*5f80*/  WARPGROUP.DEPBAR.LE gsb0, 0x0 ;  /* 0x00008000000079c5 */ /* 0x000fe40000010000 */
[----:B------:R-:W-:Y:S01]  /*5f90*/  ISETP.GT.AND P6, PT, R61, 0x81, PT ;  /* 0x000000813d00780c */ /* 0x000fe20003fc4270 */
[----:B------:R-:W-:-:S03]  /*5fa0*/  WARPGROUP.ARRIVE ;  /* 0x00000000000079c5 */ /* 0x000fc60000000000 */
[----:B------:R-:W1:Y:S01]  /*5fb0*/  MUFU.TANH R56, R56 ;  /* 0x0000003800387308 */ /* 0x000e620000002400 */
[----:B0-----:R-:W-:Y:S02]  /*5fc0*/  FSEL R125, R125, -INF , P3 ;  /* 0xff8000007d7d7808 */ /* 0x001fe40001800000 */
[----:B------:R-:W-:Y:S01]  /*5fd0*/  ISETP.GT.AND P3, PT, R61, 0x88, PT ;  /* 0x000000883d00780c */ /* 0x000fe20003f64270 */
[----:B------:R-:W-:Y:S01]  /*5fe0*/  QGMMA.64x64x32.F32.E4M3.E4M3 R24, R140, gdesc[UR4], R24, gsb0 ;  /* 0x00e000048c187df3 */ /* 0x000fe20008000818 */
[----:B------:R-:W-:Y:S01]  /*5ff0*/  UIADD3 UR6, UR10, 0x200, URZ ;  /* 0x000002000a067890 */ /* 0x000fe2000fffe03f */
[----:B------:R-:W-:Y:S02]  /*6000*/  UMOV UR7, 0xc0000010 ;  /* 0xc000001000077882 */ /* 0x000fe40000000000 */
[----:B------:R-:W0:Y:S01]  /*6010*/  MUFU.TANH R57, R57 ;  /* 0x0000003900397308 */ /* 0x000e220000002400 */
[----:B--2---:R-:W-:Y:S02]  /*6020*/  FSEL R85, R85, -INF , P4 ;  /* 0xff80000055557808 */ /* 0x004fe40002000000 */
[----:B------:R-:W-:-:S05]  /*6030*/  ISETP.GT.AND P4, PT, R61, 0x89, PT ;  /* 0x000000893d00780c */ /* 0x000fca0003f84270 */
[----:B------:R-:W2:Y:S01]  /*6040*/  MUFU.TANH R60, R60 ;  /* 0x0000003c003c7308 */ /* 0x000ea20000002400 */
[----:B-1----:R-:W-:Y:S02]  /*6050*/  FSEL R56, R56, -INF , P5 ;  /* 0xff80000038387808 */ /* 0x002fe40002800000 */
[----:B------:R-:W-:-:S05]  /*6060*/  ISETP.GT.AND P5, PT, R61, 0x90, PT ;  /* 0x000000903d00780c */ /* 0x000fca0003fa4270 */
[----:B------:R-:W1:Y:S01]  /*6070*/  MUFU.TANH R115, R129 ;  /* 0x0000008100737308 */ /* 0x000e620000002400 */
[----:B0-----:R-:W-:Y:S02]  /*6080*/  FSEL R57, R57, -INF , P6 ;  /* 0xff80000039397808 */ /* 0x001fe40003000000 */
[----:B------:R-:W-:-:S05]  /*6090*/  ISETP.GT.AND P6, PT, R61, 0x91, PT ;  /* 0x000000913d00780c */ /* 0x000fca0003fc4270 */
[----:B------:R-:W-:Y:S01]  /*60a0*/  MUFU.TANH R64, R64 ;  /* 0x0000004000407308 */ /* 0x000fe20000002400 */
[----:B--2---:R-:W-:Y:S02]  /*60b0*/  FSEL R60, R60, -INF , P3 ;  /* 0xff8000003c3c7808 */ /* 0x004fe40001800000 */
[----:B------:R-:W-:-:S05]  /*60c0*/  ISETP.GT.AND P3, PT, R61, 0x98, PT ;  /* 0x000000983d00780c */ /* 0x000fca0003f64270 */
[----:B------:R-:W-:Y:S01]  /*60d0*/  MUFU.TANH R14, R14 ;  /* 0x0000000e000e7308 */ /* 0x000fe20000002400 */
[----:B-1----:R-:W-:Y:S02]  /*60e0*/  FSEL R115, R115, -INF , P4 ;  /* 0xff80000073737808 */ /* 0x002fe40002000000 */
[----:B------:R-:W-:Y:S02]  /*60f0*/  ISETP.GT.AND P4, PT, R61, 0x99, PT ;  /* 0x000000993d00780c */ /* 0x000fe40003f84270 */
[----:B------:R-:W-:-:S03]  /*6100*/  FMNMX.FTZ R61, R128, R5, !PT ;  /* 0x00000005803d7209 */ /* 0x000fc60007810000 */
[----:B------:R-:W-:Y:S01]  /*6110*/  MUFU.TANH R124, R124 ;  /* 0x0000007c007c7308 */ /* 0x000fe20000002400 */
[----:B------:R-:W-:Y:S01]  /*6120*/  FMNMX.FTZ R118, R8, R61, !PT ;  /* 0x0000003d08767209 */ /* 0x000fe20007810000 */
[----:B------:R-:W-:-:S03]  /*6130*/  FMUL.FTZ R61, R0, R119 ;  /* 0x00000077003d7220 */ /* 0x000fc60000410000 */
[----:B------:R-:W-:-:S03]  /*6140*/  FMNMX.FTZ R129, R11, R118, !PT ;  /* 0x000000760b817209 */ /* 0x000fc60007810000 */
[----:B------:R-:W-:Y:S01]  /*6150*/  MUFU.TANH R111, R111 ;  /* 0x0000006f006f7308 */ /* 0x000fe20000002400 */
[----:B------:R-:W-:Y:S01]  /*6160*/  FMNMX.FTZ R118, R12, R129, !PT ;  /* 0x000000810c767209 */ /* 0x000fe20007810000 */
[----:B------:R-:W-:-:S03]  /*6170*/  FMUL.FTZ R129, R0, R68 ;  /* 0x0000004400817220 */ /* 0x000fc60000410000 */
[----:B------:R-:W-:-:S03]  /*6180*/  FMNMX.FTZ R119, R15, R118, !PT ;  /* 0x000000760f777209 */ /* 0x000fc60007810000 */
[----:B------:R-:W0:Y:S01]  /*6190*/  MUFU.TANH R131, R129 ;  /* 0x0000008100837308 */ /* 0x000e220000002400 */
[----:B------:R-:W-:-:S04]  /*61a0*/  FMNMX.FTZ R118, R20, R119, !PT ;  /* 0x0000007714767209 */ /* 0x000fc80007810000 */
[----:B------:R-:W-:-:S03]  /*61b0*/  FMNMX.FTZ R119, R121, R118, !PT ;  /* 0x0000007679777209 */ /* 0x000fc60007810000 */
[----:B------:R-:W-:Y:S01]  /*61c0*/  MUFU.TANH R9, R9 ;  /* 0x0000000900097308 */ /* 0x000fe20000002400 */
[----:B------:R-:W-:-:S04]  /*61d0*/  FMNMX.FTZ R119, R122, R119, !PT ;  /* 0x000000777a777209 */ /* 0x000fc80007810000 */
[----:B------:R-:W-:-:S03]  /*61e0*/  FMNMX.FTZ R118, R104, R119, !PT ;  /* 0x0000007768767209 */ /* 0x000fc60007810000 */
[----:B------:R-:W-:Y:S01]  /*61f0*/  MUFU.TANH R10, R10 ;  /* 0x0000000a000a7308 */ /* 0x000fe20000002400 */
[----:B------:R-:W-:Y:S01]  /*6200*/  FMNMX.FTZ R119, R105, R118, !PT ;  /* 0x0000007669777209 */ /* 0x000fe20007810000 */
[----:B------:R-:W-:Y:S02]  /*6210*/  WARPGROUP.DEPBAR.LE gsb0, 0x0 ;  /* 0x00008000000079c5 */ /* 0x000fe40000010000 */
[----:B------:R-:W-:Y:S01]  /*6220*/  WARPGROUP.ARRIVE ;  /* 0x00000000000079c5 */ /* 0x000fe20000000000 */
[----:B------:R-:W-:-:S03]  /*6230*/  FMNMX.FTZ R118, R108, R119, !PT ;  /* 0x000000776c767209 */ /* 0x000fc60007810000 */
[----:B------:R-:W-:Y:S01]  /*6240*/  MUFU.TANH R13, R13 ;  /* 0x0000000d000d7308 */ /* 0x000fe20000002400 */
[----:B------:R-:W-:Y:S01]  /*6250*/  FMNMX.FTZ R119, R109, R118, !PT ;  /* 0x000000766d777209 */ /* 0x000fe20007810000 */
[----:B------:R-:W-:Y:S03]  /*6260*/  QGMMA.64x64x32.F32.E4M3.E4M3 R24, R136, gdesc[UR4], R24, gsb0 ;  /* 0x00e0000488187df3 */ /* 0x000fe60008000818 */
        /* <DEDUP_REMOVED lines=23> */
[----:B------:R-:W-:Y:S01]  /*63e0*/  FMNMX.FTZ R119, R77, R118, !PT ;  /* 0x000000764d777209 */ /* 0x000fe20007810000 */
[----:B------:R-:W-:-:S03]  /*63f0*/  FMUL.FTZ R118, R0, R65 ;  /* 0x0000004100767220 */ /* 0x000fc60000410000 */
[----:B------:R-:W-:Y:S01]  /*6400*/  FMNMX.FTZ R130, R80, R119, !PT ;  /* 0x0000007750827209 */ /* 0x000fe20007810000 */
[C---:B------:R-:W-:Y:S01]  /*6410*/  FMUL.FTZ R119, R0.reuse, R79 ;  /* 0x0000004f00777220 */ /* 0x040fe20000410000 */
[----:B------:R-:W-:Y:S01]  /*6420*/  FMUL.FTZ R79, R0, R82 ;  /* 0x00000052004f7220 */ /* 0x000fe20000410000 */
[----:B------:R-:W1:Y:S01]  /*6430*/  MUFU.TANH R118, R118 ;  /* 0x0000007600767308 */ /* 0x000e620000002400 */
[----:B------:R-:W-:-:S04]  /*6440*/  FMNMX.FTZ R130, R81, R130, !PT ;  /* 0x0000008251827209 */ /* 0x000fc80007810000 */
[----:B------:R-:W-:-:S03]  /*6450*/  FMNMX.FTZ R130, R125, R130, !PT ;  /* 0x000000827d827209 */ /* 0x000fc60007810000 */
[----:B------:R-:W-:Y:S01]  /*6460*/  MUFU.TANH R7, R7 ;  /* 0x0000000700077308 */ /* 0x000fe20000002400 */
[----:B------:R-:W-:Y:S01]  /*6470*/  FMNMX.FTZ R65, R85, R130, !PT ;  /* 0x0000008255417209 */ /* 0x000fe20007810000 */
[----:B------:R-:W-:Y:S01]  /*6480*/  FMUL.FTZ R130, R0, R69 ;  /* 0x0000004500827220 */ /* 0x000fe20000410000 */
[----:B0-----:R-:W-:Y:S01]  /*6490*/  FSEL R69, R131, -INF , P3 ;  /* 0xff80000083457808 */ /* 0x001fe20001800000 */
[----:B------:R-:W-:Y:S02]  /*64a0*/  WARPGROUP.DEPBAR.LE gsb0, 0x0 ;  /* 0x00008000000079c5 */ /* 0x000fe40000010000 */
[----:B------:R-:W-:Y:S02]  /*64b0*/  FMNMX.FTZ R68, R56, R65, !PT ;  /* 0x0000004138447209 */ /* 0x000fe40007810000 */
[----:B------:R-:W0:Y:S02]  /*64c0*/  MUFU.TANH R130, R130 ;  /* 0x0000008200827308 */ /* 0x000e240000002400 */
[----:B------:R-:W-:-:S04]  /*64d0*/  FMNMX.FTZ R65, R57, R68, !PT ;  /* 0x0000004439417209 */ /* 0x000fc80007810000 */
[----:B------:R-:W-:Y:S02]  /*64e0*/  FMNMX.FTZ R68, R60, R65, !PT ;  /* 0x000000413c447209 */ /* 0x000fe40007810000 */
[----:B------:R-:W-:Y:S01]  /*64f0*/  FSEL R65, R64, -INF , P5 ;  /* 0xff80000040417808 */ /* 0x000fe20002800000 */
[----:B------:R-:W2:Y:S01]  /*6500*/  MUFU.TANH R61, R61 ;  /* 0x0000003d003d7308 */ /* 0x000ea20000002400 */
[----:B------:R-:W-:Y:S02]  /*6510*/  FMNMX.FTZ R132, R115, R68, !PT ;  /* 0x0000004473847209 */ /* 0x000fe40007810000 */
[----:B-1----:R-:W-:Y:S02]  /*6520*/  FSEL R68, R118, -INF , P6 ;  /* 0xff80000076447808 */ /* 0x002fe40003000000 */
[----:B------:R-:W-:Y:S02]  /*6530*/  FMNMX.FTZ R129, R65, R132, !PT ;  /* 0x0000008441817209 */ /* 0x000fe40007810000 */
[----:B0-----:R-:W-:Y:S01]  /*6540*/  FSEL R82, R130, -INF , P4 ;  /* 0xff80000082527808 */ /* 0x001fe20002000000 */
[----:B------:R0:W-:Y:S01]  /*6550*/  MUFU.TANH R64, R119 ;  /* 0x0000007700407308 */ /* 0x0001e20000002400 */
[----:B------:R-:W-:-:S04]  /*6560*/  FMNMX.FTZ R118, R68, R129, !PT ;  /* 0x0000008144767209 */ /* 0x000fc80007810000 */
[----:B------:R-:W-:Y:S01]  /*6570*/  FMNMX.FTZ R129, R69, R118, !PT ;  /* 0x0000007645817209 */ /* 0x000fe20007810000 */
[----:B------:R-:W-:Y:S02]  /*6580*/  FMUL.FTZ R118, R0, R58 ;  /* 0x0000003a00767220 */ /* 0x000fe40000410000 */
[----:B------:R-:W1:Y:S01]  /*6590*/  MUFU.TANH R90, R90 ;  /* 0x0000005a005a7308 */ /* 0x000e620000002400 */
[----:B------:R-:W-:-:S05]  /*65a0*/  FMNMX.FTZ R129, R82, R129, !PT ;  /* 0x0000008152817209 */ /* 0x000fca0007810000 */
[----:B------:R-:W0:Y:S02]  /*65b0*/  SHFL.BFLY PT, R130, R129, 0x2, 0x1f ;  /* 0x0c401f0081827f89 */ /* 0x000e2400000e0000 */
[----:B------:R-:W3:Y:S08]  /*65c0*/  MUFU.TANH R91, R91 ;  /* 0x0000005b005b7308 */ /* 0x000ef00000002400 */
[----:B------:R-:W4:Y:S08]  /*65d0*/  MUFU.TANH R94, R94 ;  /* 0x0000005e005e7308 */ /* 0x000f300000002400 */
[----:B------:R-:W5:Y:S01]  /*65e0*/  MUFU.TANH R95, R95 ;  /* 0x0000005f005f7308 */ /* 0x000f620000002400 */
[----:B0-----:R-:W-:-:S02]  /*65f0*/  FMNMX.FTZ R119, R129, R130, !PT ;  /* 0x0000008281777209 */ /* 0x001fc40007810000 */
[----:B------:R-:W0:Y:S05]  /*6600*/  SHFL.IDX PT, R129, R84, 0x1, 0x1c1f ;  /* 0x003c1f0054817f89 */ /* 0x000e2a00000e0000 */
[----:B------:R-:W5:Y:S01]  /*6610*/  MUFU.TANH R98, R98 ;  /* 0x0000006200627308 */ /* 0x000f620000002400 */
[----:B------:R-:W2:Y:S07]  /*6620*/  SHFL.BFLY PT, R58, R119, 0x1, 0x1f ;  /* 0x0c201f00773a7f89 */ /* 0x000eae00000e0000 */
[----:B------:R-:W5:Y:S08]  /*6630*/  MUFU.TANH R99, R99 ;  /* 0x0000006300637308 */ /* 0x000f700000002400 */
[----:B------:R-:W5:Y:S01]  /*6640*/  MUFU.TANH R102, R102 ;  /* 0x0000006600667308 */ /* 0x000f620000002400 */
[----:B0-----:R-:W-:-:S07]  /*6650*/  IADD3 R126, R129, -UR21, R126 ;  /* 0x80000015817e7c10 */ /* 0x001fce000fffe07e */
[----:B------:R-:W0:Y:S01]  /*6660*/  MUFU.TANH R103, R103 ;  /* 0x0000006700677308 */ /* 0x000e220000002400 */
[----:B------:R-:W-:Y:S02]  /*6670*/  ISETP.GT.AND P3, PT, R126, 0x9, PT ;  /* 0x000000097e00780c */ /* 0x000fe40003f64270 */
[----:B--2---:R-:W-:Y:S01]  /*6680*/  FMNMX.FTZ R58, R119, R58, !PT ;  /* 0x0000003a773a7209 */ /* 0x004fe20007810000 */
[----:B------:R-:W-:Y:S01]  /*6690*/  IMAD.U32 R119, RZ, RZ, UR20 ;  /* 0x00000014ff777e24 */ /* 0x000fe2000f8e00ff */
[----:B------:R-:W-:-:S03]  /*66a0*/  FSEL R14, R14, -INF , P3 ;  /* 0xff8000000e0e7808 */ /* 0x000fc60001800000 */
[----:B------:R-:W2:Y:S01]  /*66b0*/  MUFU.TANH R74, R74 ;  /* 0x0000004a004a7308 */ /* 0x000ea20000002400 */
[----:B------:R-:W-:Y:S01]  /*66c0*/  ISETP.GT.AND P3, PT, R126, 0x19, PT ;  /* 0x000000197e00780c */ /* 0x000fe20003f64270 */
[----:B------:R-:W-:-:S01]  /*66d0*/  FFMA.FTZ R84, R58, R119, -8 ;  /* 0xc10000003a547423 */ /* 0x000fc20000010077 */
[----:B------:R-:W-:Y:S02]  /*66e0*/  ISETP.GT.AND P6, PT, R126, RZ, PT ;  /* 0x000000ff7e00720c */ /* 0x000fe40003fc4270 */
[----:B------:R-:W-:Y:S02]  /*66f0*/  FSEL R124, R124, -INF , P3 ;  /* 0xff8000007c7c7808 */ /* 0x000fe40001800000 */
[C---:B------:R-:W-:Y:S01]  /*6700*/  ISETP.GT.AND P3, PT, R126.reuse, 0x29, PT ;  /* 0x000000297e00780c */ /* 0x040fe20003f64270 */
[----:B------:R-:W2:Y:S01]  /*6710*/  MUFU.TANH R75, R75 ;  /* 0x0000004b004b7308 */ /* 0x000ea20000002400 */
[----:B------:R-:W-:Y:S02]  /*6720*/  ISETP.GT.AND P4, PT, R126, 0x1, PT ;  /* 0x000000017e00780c */ /* 0x000fe40003f84270 */
[----:B------:R-:W-:-:S02]  /*6730*/  FSEL R111, R111, -INF , P3 ;  /* 0xff8000006f6f7808 */ /* 0x000fc40001800000 */
[----:B------:R-:W-:Y:S02]  /*6740*/  FSETP.NEU.FTZ.AND P3, PT, R58, -INF , PT ;  /* 0xff8000003a00780b */ /* 0x000fe40003f7d000 */
[----:B------:R-:W-:Y:S01]  /*6750*/  FSEL R9, R9, -INF , P6 ;  /* 0xff80000009097808 */ /* 0x000fe20003000000 */
[----:B------:R-:W2:Y:S01]  /*6760*/  MUFU.TANH R78, R78 ;  /* 0x0000004e004e7308 */ /* 0x000ea20000002400 */
[----:B------:R-:W-:Y:S02]  /*6770*/  FSEL R84, R84, RZ, P3 ;  /* 0x000000ff54547208 */ /* 0x000fe40001800000 */
[----:B------:R-:W-:Y:S02]  /*6780*/  ISETP.GT.AND P5, PT, R126, 0x8, PT ;  /* 0x000000087e00780c */ /* 0x000fe40003fa4270 */
[----:B------:R-:W-:Y:S01]  /*6790*/  FSEL R10, R10, -INF , P4 ;  /* 0xff8000000a0a7808 */ /* 0x000fe20002000000 */
[--C-:B------:R-:W-:Y:S01]  /*67a0*/  FFMA.FTZ R119, R8, UR20, -R84.reuse ;  /* 0x0000001408777c23 */ /* 0x100fe20008010854 */
[----:B------:R-:W-:-:S01]  /*67b0*/  FFMA.FTZ R8, R11, UR20, -R84 ;  /* 0x000000140b087c23 */ /* 0x000fc20008010854 */
[--C-:B------:R-:W-:Y:S01]  /*67c0*/  FFMA.FTZ R11, R12, UR20, -R84.reuse ;  /* 0x000000140c0b7c23 */ /* 0x100fe20008010854 */
[----:B------:R-:W-:-:S01]  /*67d0*/  FFMA.FTZ R12, R15, UR20, -R84 ;  /* 0x000000140f0c7c23 */ /* 0x000fc20008010854 */
[----:B------:R-:W-:Y:S01]  /*67e0*/  FMNMX.FTZ R129, R9, R6, !PT ;  /* 0x0000000609817209 */ /* 0x000fe20007810000 */
[----:B------:R-:W-:-:S01]  /*67f0*/  FFMA.FTZ R15, R20, UR20, -R84 ;  /* 0x00000014140f7c23 */ /* 0x000fc20008010854 */
[--C-:B------:R-:W-:Y:S01]  /*6800*/  FFMA.FTZ R20, R121, UR20, -R84.reuse ;  /* 0x0000001479147c23 */ /* 0x100fe20008010854 */
[----:B------:R-:W-:-:S01]  /*6810*/  FFMA.FTZ R121, R122, UR20, -R84 ;  /* 0x000000147a797c23 */ /* 0x000fc20008010854 */
[----:B------:R-:W-:Y:S01]  /*6820*/  FSEL R13, R13, -INF , P5 ;  /* 0xff8000000d0d7808 */ /* 0x000fe20002800000 */
[----:B------:R-:W2:Y:S01]  /*6830*/  MUFU.TANH R79, R79 ;  /* 0x0000004f004f7308 */ /* 0x000ea20000002400 */
[----:B------:R-:W-:Y:S01]  /*6840*/  FMNMX.FTZ R122, R10, R129, !PT ;  /* 0x000000810a7a7209 */ /* 0x000fe20007810000 */
[--C-:B------:R-:W-:Y:S01]  /*6850*/  FFMA.FTZ R128, R128, UR20, -R84.reuse ;  /* 0x0000001480807c23 */ /* 0x100fe20008010854 */
[----:B------:R-:W-:Y:S01]  /*6860*/  ISETP.GT.AND P6, PT, R126, 0x10, PT ;  /* 0x000000107e00780c */ /* 0x000fe20003fc4270 */
        /* <DEDUP_REMOVED lines=14> */
[--C-:B------:R-:W-:Y:S01]  /*6950*/  FFMA.FTZ R113, R113, UR20, -R84.reuse ;  /* 0x0000001471717c23 */ /* 0x100fe20008010854 */
[----:B------:R-:W-:Y:S01]  /*6960*/  FSEL R123, R123, -INF , P5 ;  /* 0xff8000007b7b7808 */ /* 0x000fe20002800000 */
[--C-:B------:R-:W-:Y:S01]  /*6970*/  FFMA.FTZ R116, R116, UR20, -R84.reuse ;  /* 0x0000001474747c23 */ /* 0x100fe20008010854 */
[----:B------:R-:W-:Y:S01]  /*6980*/  FMNMX.FTZ R122, R120, R129, !PT ;  /* 0x00000081787a7209 */ /* 0x000fe20007810000 */
[--C-:B------:R-:W-:Y:S01]  /*6990*/  FFMA.FTZ R117, R117, UR20, -R84.reuse ;  /* 0x0000001475757c23 */ /* 0x100fe20008010854 */
[----:B------:R-:W-:Y:S01]  /*69a0*/  ISETP.GT.AND P6, PT, R126, 0x20, PT ;  /* 0x000000207e00780c */ /* 0x000fe20003fc4270 */
[----:B------:R-:W2:Y:S01]  /*69b0*/  MUFU.TANH R87, R87 ;  /* 0x0000005700577308 */ /* 0x000ea20000002400 */
[----:B------:R-:W-:Y:S01]  /*69c0*/  FMNMX.FTZ R129, R123, R122, !PT ;  /* 0x0000007a7b817209 */ /* 0x000fe20007810000 */
[--C-:B------:R-:W-:Y:S01]  /*69d0*/  FFMA.FTZ R88, R88, UR20, -R84.reuse ;  /* 0x0000001458587c23 */ /* 0x100fe20008010854 */
[----:B------:R-:W-:Y:S01]  /*69e0*/  ISETP.GT.AND P4, PT, R126, 0x21, PT ;  /* 0x000000217e00780c */ /* 0x000fe20003f84270 */
[--C-:B------:R-:W-:Y:S01]  /*69f0*/  FFMA.FTZ R89, R89, UR20, -R84.reuse ;  /* 0x0000001459597c23 */ /* 0x100fe20008010854 */
[----:B------:R-:W-:Y:S01]  /*6a00*/  FSEL R106, R106, -INF , P6 ;  /* 0xff8000006a6a7808 */ /* 0x000fe20003000000 */
        /* <DEDUP_REMOVED lines=29> */
[C---:B------:R-:W-:Y:S01]  /*6be0*/  ISETP.GT.AND P6, PT, R126.reuse, 0x39, PT ;  /* 0x000000397e00780c */ /* 0x040fe20003fc4270 */
        /* <DEDUP_REMOVED lines=12> */
[----:B------:R-:W2:Y:S01]  /*6cb0*/  MUFU.TANH R67, R67 ;  /* 0x0000004300437308 */ /* 0x000ea20000002400 */
[----:B-1----:R-:W-:Y:S01]  /*6cc0*/  FSEL R90, R90, -INF , P4 ;  /* 0xff8000005a5a7808 */ /* 0x002fe20002000000 */
[--C-:B------:R-:W-:Y:S01]  /*6cd0*/  FFMA.FTZ R65, R65, UR20, -R84.reuse ;  /* 0x0000001441417c23 */ /* 0x100fe20008010854 */
[----:B------:R-:W-:Y:S01]  /*6ce0*/  FMNMX.FTZ R129, R61, R122, !PT ;  /* 0x0000007a3d817209 */ /* 0x000fe20007810000 */
[--C-:B------:R-:W-:Y:S01]  /*6cf0*/  FFMA.FTZ R68, R68, UR20, -R84.reuse ;  /* 0x0000001444447c23 */ /* 0x100fe20008010854 */
[----:B------:R-:W-:Y:S01]  /*6d00*/  ISETP.GT.AND P6, PT, R126, 0x48, PT ;  /* 0x000000487e00780c */ /* 0x000fe20003fc4270 */
[--C-:B------:R-:W-:Y:S01]  /*6d10*/  FFMA.FTZ R69, R69, UR20, -R84.reuse ;  /* 0x0000001445457c23 */ /* 0x100fe20008010854 */
[----:B---3--:R-:W-:Y:S01]  /*6d20*/  FSEL R91, R91, -INF , P5 ;  /* 0xff8000005b5b7808 */ /* 0x008fe20002800000 */
[----:B------:R-:W1:Y:S01]  /*6d30*/  MUFU.TANH R70, R70 ;  /* 0x0000004600467308 */ /* 0x000e620000002400 */
[----:B------:R-:W-:Y:S01]  /*6d40*/  FMNMX.FTZ R122, R90, R129, !PT ;  /* 0x000000815a7a7209 */ /* 0x000fe20007810000 */
[----:B------:R-:W-:Y:S01]  /*6d50*/  FFMA.FTZ R82, R82, UR20, -R84 ;  /* 0x0000001452527c23 */ /* 0x000fe20008010854 */
[----:B------:R-:W-:-:S02]  /*6d60*/  ISETP.GT.AND P4, PT, R126, 0x49, PT ;  /* 0x000000497e00780c */ /* 0x000fc40003f84270 */
[----:B----4-:R-:W-:Y:S02]  /*6d70*/  FSEL R94, R94, -INF , P6 ;  /* 0xff8000005e5e7808 */ /* 0x010fe40003000000 */
[----:B------:R-:W-:Y:S01]  /*6d80*/  FMNMX.FTZ R129, R91, R122, !PT ;  /* 0x0000007a5b817209 */ /* 0x000fe20007810000 */
[----:B------:R-:W3:Y:S01]  /*6d90*/  MUFU.TANH R71, R71 ;  /* 0x0000004700477308 */ /* 0x000ee20000002400 */
[----:B------:R-:W-:Y:S02]  /*6da0*/  ISETP.GT.AND P5, PT, R126, 0x50, PT ;  /* 0x000000507e00780c */ /* 0x000fe40003fa4270 */
[----:B-----5:R-:W-:Y:S02]  /*6db0*/  FSEL R95, R95, -INF , P4 ;  /* 0xff8000005f5f7808 */ /* 0x020fe40002000000 */
[----:B------:R-:W-:Y:S02]  /*6dc0*/  FMNMX.FTZ R122, R94, R129, !PT ;  /* 0x000000815e7a7209 */ /* 0x000fe40007810000 */
[----:B------:R-:W-:Y:S01]  /*6dd0*/  ISETP.GT.AND P6, PT, R126, 0x51, PT ;  /* 0x000000517e00780c */ /* 0x000fe20003fc4270 */
[----:B------:R-:W-:Y:S01]  /*6de0*/  MUFU.EX2 R128, R128 ;  /* 0x0000008000807308 */ /* 0x000fe20000000800 */
[----:B------:R-:W-:-:S02]  /*6df0*/  FSEL R98, R98, -INF , P5 ;  /* 0xff80000062627808 */ /* 0x000fc40002800000 */
[----:B------:R-:W-:Y:S02]  /*6e00*/  FMNMX.FTZ R129, R95, R122, !PT ;  /* 0x0000007a5f817209 */ /* 0x000fe40007810000 */
[----:B------:R-:W-:Y:S02]  /*6e10*/  ISETP.GT.AND P4, PT, R126, 0x58, PT ;  /* 0x000000587e00780c */ /* 0x000fe40003f84270 */
[----:B------:R-:W-:Y:S01]  /*6e20*/  FSEL R99, R99, -INF , P6 ;  /* 0xff80000063637808 */ /* 0x000fe20003000000 */
[----:B------:R-:W-:Y:S01]  /*6e30*/  MUFU.EX2 R119, R119 ;  /* 0x0000007700777308 */ /* 0x000fe20000000800 */
[----:B------:R-:W-:Y:S02]  /*6e40*/  FMNMX.FTZ R122, R98, R129, !PT ;  /* 0x00000081627a7209 */ /* 0x000fe40007810000 */
[----:B------:R-:W-:Y:S02]  /*6e50*/  ISETP.GT.AND P5, PT, R126, 0x59, PT ;  /* 0x000000597e00780c */ /* 0x000fe40003fa4270 */
[----:B------:R-:W-:-:S02]  /*6e60*/  FSEL R102, R102, -INF , P4 ;  /* 0xff80000066667808 */ /* 0x000fc40002000000 */
[----:B------:R-:W-:Y:S01]  /*6e70*/  FMNMX.FTZ R129, R99, R122, !PT ;  /* 0x0000007a63817209 */ /* 0x000fe20007810000 */
[----:B------:R-:W-:Y:S01]  /*6e80*/  MUFU.EX2 R8, R8 ;  /* 0x0000000800087308 */ /* 0x000fe20000000800 */
[----:B------:R-:W-:Y:S02]  /*6e90*/  ISETP.GT.AND P6, PT, R126, 0x60, PT ;  /* 0x000000607e00780c */ /* 0x000fe40003fc4270 */
[----:B0-----:R-:W-:Y:S02]  /*6ea0*/  FSEL R103, R103, -INF , P5 ;  /* 0xff80000067677808 */ /* 0x001fe40002800000 */
[----:B------:R-:W-:Y:S02]  /*6eb0*/  FMNMX.FTZ R122, R102, R129, !PT ;  /* 0x00000081667a7209 */ /* 0x000fe40007810000 */
[----:B------:R-:W-:Y:S01]  /*6ec0*/  ISETP.GT.AND P4, PT, R126, 0x61, PT ;  /* 0x000000617e00780c */ /* 0x000fe20003f84270 */
[----:B------:R-:W-:Y:S01]  /*6ed0*/  MUFU.EX2 R11, R11 ;  /* 0x0000000b000b7308 */ /* 0x000fe20000000800 */
[----:B--2---:R-:W-:-:S02]  /*6ee0*/  FSEL R74, R74, -INF , P6 ;  /* 0xff8000004a4a7808 */ /* 0x004fc40003000000 */
        /* <DEDUP_REMOVED lines=10> */
[----:B------:R-:W-:Y:S02]  /*6f90*/  FSEL R64, R64, -INF , P6 ;  /* 0xff80000040407808 */ /* 0x000fe40003000000 */
[----:B------:R-:W-:Y:S02]  /*6fa0*/  FMNMX.FTZ R129, R78, R129, !PT ;  /* 0x000000814e817209 */ /* 0x000fe40007810000 */
[----:B------:R-:W-:Y:S01]  /*6fb0*/  ISETP.GT.AND P5, PT, R126, 0x71, PT ;  /* 0x000000717e00780c */ /* 0x000fe20003fa4270 */
[----:B------:R-:W-:Y:S01]  /*6fc0*/  MUFU.EX2 R20, R20 ;  /* 0x0000001400147308 */ /* 0x000fe20000000800 */
[----:B------:R-:W-:-:S02]  /*6fd0*/  FSEL R79, R79, -INF , P4 ;  /* 0xff8000004f4f7808 */ /* 0x000fc40002000000 */
[----:B------:R-:W-:Y:S02]  /*6fe0*/  FMNMX.FTZ R122, R64, R129, !PT ;  /* 0x00000081407a7209 */ /* 0x000fe40007810000 */
[C---:B------:R-:W-:Y:S02]  /*6ff0*/  ISETP.GT.AND P6, PT, R126.reuse, 0x78, PT ;  /* 0x000000787e00780c */ /* 0x040fe40003fc4270 */
        /* <DEDUP_REMOVED lines=34> */
[----:B-1----:R-:W-:-:S02]  /*7220*/  FSEL R70, R70, -INF , P5 ;  /* 0xff80000046467808 */ /* 0x002fc40002800000 */
[----:B------:R-:W-:Y:S01]  /*7230*/  FMNMX.FTZ R129, R67, R122, !PT ;  /* 0x0000007a43817209 */ /* 0x000fe20007810000 */
[----:B------:R-:W-:Y:S01]  /*7240*/  MUFU.EX2 R116, R116 ;  /* 0x0000007400747308 */ /* 0x000fe20000000800 */
[----:B---3--:R-:W-:Y:S02]  /*7250*/  FSEL R71, R71, -INF , P6 ;  /* 0xff80000047477808 */ /* 0x008fe40003000000 */
[----:B------:R-:W-:Y:S02]  /*7260*/  FMNMX.FTZ R122, R70, R129, !PT ;  /* 0x00000081467a7209 */ /* 0x000fe40007810000 */
[----:B------:R-:W-:Y:S02]  /*7270*/  FSEL R130, R58, RZ, P3 ;  /* 0x000000ff3a827208 */ /* 0x000fe40001800000 */
[----:B------:R-:W-:Y:S01]  /*7280*/  FMNMX.FTZ R126, R71, R122, !PT ;  /* 0x0000007a477e7209 */ /* 0x000fe20007810000 */
[----:B------:R-:W-:-:S01]  /*7290*/  FFMA.FTZ R122, R125, UR20, -R84 ;  /* 0x000000147d7a7c23 */ /* 0x000fc20008010854 */
[----:B------:R-:W-:Y:S01]  /*72a0*/  FFMA.FTZ R125, R57, UR20, -R84 ;  /* 0x00000014397d7c23 */ /* 0x000fe20008010854 */
[----:B------:R-:W-:-:S01]  /*72b0*/  FADD.FTZ R130, -R130, R5 ;  /* 0x0000000582827221 */ /* 0x000fc20000010100 */
[----:B------:R-:W-:Y:S01]  /*72c0*/  MUFU.EX2 R117, R117 ;  /* 0x0000007500757308 */ /* 0x000fe20000000800 */
[----:B------:R-:W0:Y:S07]  /*72d0*/  SHFL.BFLY PT, R129, R126, 0x2, 0x1f ;  /* 0x0c401f007e817f89 */ /* 0x000e2e00000e0000 */
[----:B------:R-:W-:Y:S08]  /*72e0*/  MUFU.EX2 R88, R88 ;  /* 0x0000005800587308 */ /* 0x000ff00000000800 */
        /* <DEDUP_REMOVED lines=19> */
[----:B------:R-:W-:Y:S01]  /*7420*/  FMUL.FTZ R91, R130, UR20 ;  /* 0x00000014825b7c20 */ /* 0x000fe20008410000 */
[--C-:B------:R-:W-:Y:S01]  /*7430*/  FFMA.FTZ R9, R9, UR20, -R84.reuse ;  /* 0x0000001409097c23 */ /* 0x100fe20008010854 */
[----:B------:R-:W-:Y:S01]  /*7440*/  FMUL.FTZ R6, R129, UR20 ;  /* 0x0000001481067c20 */ /* 0x000fe20008410000 */
        /* <DEDUP_REMOVED lines=29> */
[----:B------:R-:W-:-:S03]  /*7620*/  FFMA.FTZ R78, R78, UR20, -R84 ;  /* 0x000000144e4e7c23 */ /* 0x000fc60008010854 */
[----:B------:R-:W-:-:S03]  /*7630*/  FADD.FTZ R103, R11, R130 ;  /* 0x000000820b677221 */ /* 0x000fc60000010000 */
[----:B------:R-:W2:Y:S01]  /*7640*/  MUFU.EX2 R13, R13 ;  /* 0x0000000d000d7308 */ /* 0x000ea20000000800 */
[----:B-1----:R-:W-:-:S01]  /*7650*/  FFMA.FTZ R3, R6, R2, R9 ;  /* 0x0000000206037223 */ /* 0x002fc20000010009 */
        /* <DEDUP_REMOVED lines=16> */
[----:B------:R-:W-:Y:S01]  /*7760*/  FADD.FTZ R2, R104, R103 ;  /* 0x0000006768027221 */ /* 0x000fe20000010000 */
[----:B------:R-:W-:-:S05]  /*7770*/  FFMA.FTZ R103, R64, UR20, -R84 ;  /* 0x0000001440677c23 */ /* 0x000fca0008010854 */
[----:B------:R-:W1:Y:S01]  /*7780*/  MUFU.EX2 R107, R107 ;  /* 0x0000006b006b7308 */ /* 0x000e620000000800 */
[----:B0-----:R-:W-:-:S07]  /*7790*/  FADD.FTZ R3, R124, R3 ;  /* 0x000000037c037221 */ /* 0x001fce0000010000 */
        /* <DEDUP_REMOVED lines=14> */
[--C-:B------:R-:W-:Y:S01]  /*7880*/  FFMA.FTZ R64, R79, UR20, -R84.reuse ;  /* 0x000000144f407c23 */ /* 0x100fe20008010854 */
[----:B------:R-:W-:-:S01]  /*7890*/  FFMA.FTZ R79, R83, UR20, -R84 ;  /* 0x00000014534f7c23 */ /* 0x000fc20008010854 */
[----:B------:R-:W-:-:S04]  /*78a0*/  FFMA.FTZ R83, R86, UR20, -R84 ;  /* 0x0000001456537c23 */ /* 0x000fc80008010854 */
[----:B------:R-:W2:Y:S01]  /*78b0*/  MUFU.EX2 R7, R7 ;  /* 0x0000000700077308 */ /* 0x000ea20000000800 */
[----:B-1----:R-:W-:-:S01]  /*78c0*/  FADD.FTZ R130, R114, R129 ;  /* 0x0000008172827221 */ /* 0x002fc20000010000 */
[----:B------:R-:W-:-:S04]  /*78d0*/  FADD.FTZ R129, R117, R2 ;  /* 0x0000000275817221 */ /* 0x000fc80000010000 */
[----:B------:R-:W-:Y:S02]  /*78e0*/  FADD.FTZ R86, R88, R129 ;  /* 0x0000008158567221 */ /* 0x000fe40000010000 */
[----:B------:R-:W1:Y:S01]  /*78f0*/  MUFU.EX2 R126, R126 ;  /* 0x0000007e007e7308 */ /* 0x000e620000000800 */
[----:B0-----:R-:W-:-:S01]  /*7900*/  FADD.FTZ R130, R127, R130 ;  /* 0x000000827f827221 */ /* 0x001fc20000010000 */
[----:B------:R-:W-:Y:S01]  /*7910*/  FADD.FTZ R129, R89, R86 ;  /* 0x0000005659817221 */ /* 0x000fe20000010000 */
[----:B------:R-:W-:-:S01]  /*7920*/  FFMA.FTZ R86, R87, UR20, -R84 ;  /* 0x0000001457567c23 */ /* 0x000fc20008010854 */
[----:B------:R-:W-:-:S04]  /*7930*/  FFMA.FTZ R87, R118, UR20, -R84 ;  /* 0x0000001476577c23 */ /* 0x000fc80008010854 */
[----:B------:R-:W0:Y:S01]  /*7940*/  MUFU.EX2 R61, R61 ;  /* 0x0000003d003d7308 */ /* 0x000e220000000800 */
[----:B--2---:R-:W-:-:S01]  /*7950*/  FADD.FTZ R3, R7, R130 ;  /* 0x0000008207037221 */ /* 0x004fc20000010000 */
[----:B------:R-:W-:-:S04]  /*7960*/  FADD.FTZ R130, R92, R129 ;  /* 0x000000815c827221 */ /* 0x000fc80000010000 */
[----:B------:R-:W-:Y:S02]  /*7970*/  FADD.FTZ R129, R93, R130 ;  /* 0x000000825d817221 */ /* 0x000fe40000010000 */
[----:B------:R-:W2:Y:S01]  /*7980*/  MUFU.EX2 R90, R90 ;  /* 0x0000005a005a7308 */ /* 0x000ea20000000800 */
[----:B-1----:R-:W-:-:S01]  /*7990*/  FADD.FTZ R2, R126, R3 ;  /* 0x000000037e027221 */ /* 0x002fc20000010000 */
[----:B------:R-:W-:-:S04]  /*79a0*/  FADD.FTZ R118, R96, R129 ;  /* 0x0000008160767221 */ /* 0x000fc80000010000 */
[----:B------:R-:W-:Y:S01]  /*79b0*/  FADD.FTZ R129, R97, R118 ;  /* 0x0000007661817221 */ /* 0x000fe20000010000 */
[----:B------:R-:W-:-:S01]  /*79c0*/  FFMA.FTZ R118, R59, UR20, -R84 ;  /* 0x000000143b767c23 */ /* 0x000fc20008010854 */
[----:B------:R-:W1:Y:S01]  /*79d0*/  MUFU.EX2 R5, R5 ;  /* 0x0000000500057308 */ /* 0x000e620000000800 */
[----:B0-----:R-:W-:-:S01]  /*79e0*/  FADD.FTZ R3, R61, R2 ;  /* 0x000000023d037221 */ /* 0x001fc20000010000 */
[----:B------:R-:W-:Y:S01]  /*79f0*/  FADD.FTZ R130, R100, R129 ;  /* 0x0000008164827221 */ /* 0x000fe20000010000 */
[----:B------:R-:W-:-:S03]  /*7a00*/  FFMA.FTZ R59, R62, UR20, -R84 ;  /* 0x000000143e3b7c23 */ /* 0x000fc60008010854 */
        /* <DEDUP_REMOVED lines=48> */
[----:B--2---:R-:W-:-:S01]  /*7d10*/  FADD.FTZ R129, R85, R130 ;  /* 0x0000008255817221 */ /* 0x004fc20000010000 */
[----:B------:R-:W-:-:S06]  /*7d20*/  IMAD.U32 R130, RZ, RZ, UR22 ;  /* 0x00000016ff827e24 */ /* 0x000fcc000f8e00ff */
[----:B------:R-:W2:Y:S01]  /*7d30*/  MUFU.EX2 R87, R87 ;  /* 0x0000005700577308 */ /* 0x000ea20000000800 */
[----:B-1----:R-:W-:-:S07]  /*7d40*/  FADD.FTZ R2, R86, R3 ;  /* 0x0000000356027221 */ /* 0x002fce0000010000 */
[----:B------:R-:W1:Y:S01]  /*7d50*/  MUFU.EX2 R125, R125 ;  /* 0x0000007d007d7308 */ /* 0x000e620000000800 */
[----:B0-----:R-:W-:-:S07]  /*7d60*/  FADD.FTZ R70, R56, R129 ;  /* 0x0000008138467221 */ /* 0x001fce0000010000 */
[----:B------:R-:W0:Y:S01]  /*7d70*/  MUFU.EX2 R118, R118 ;  /* 0x0000007600767308 */ /* 0x000e220000000800 */
[----:B--2---:R-:W-:-:S01]  /*7d80*/  FADD.FTZ R3, R87, R2 ;  /* 0x0000000257037221 */ /* 0x004fc20000010000 */
[----:B------:R-:W-:-:S05]  /*7d90*/  @!P1 VIADD R2, R130, 0x13240 ;  /* 0x0001324082029836 */ /* 0x000fca0000000000 */
[----:B------:R-:W-:Y:S01]  /*7da0*/  @!P1 PRMT R2, RZ, 0x654, R2 ;  /* 0x00000654ff029816 */ /* 0x000fe20000000002 */
[----:B------:R-:W2:Y:S01]  /*7db0*/  MUFU.EX2 R60, R60 ;  /* 0x0000003c003c7308 */ /* 0x000ea20000000800 */
[----:B-1----:R-:W-:-:S01]  /*7dc0*/  FADD.FTZ R129, R125, R70 ;  /* 0x000000467d817221 */ /* 0x002fc20000010000 */
[----:B------:R-:W-:Y:S01]  /*7dd0*/  FFMA.FTZ R70, R71, UR20, -R84 ;  /* 0x0000001447467c23 */ /* 0x000fe20008010854 */
[----:B------:R1:W-:Y:S05]  /*7de0*/  @!P1 SYNCS.ARRIVE.TRANS64.RED.A1T0 RZ, [R2+URZ], RZ ;  /* 0x000000ff02ff99a7 */ /* 0x0003ea000810043f */
        /* <DEDUP_REMOVED lines=26> */
.L_x_12286:
        /* <DEDUP_REMOVED lines=79> */
[----:B------:R-:W-:-:S02]  /*8480*/  F2FP.SATFINITE.E4M3.F32.PACK_AB_MERGE_C R138, R68, R65, R69 ;  /* 0x00000041448a723e */ /* 0x000fc40004807045 */
[----:B------:R-:W-:Y:S02]  /*8490*/  F2FP.SATFINITE.E4M3.F32.PACK_AB_MERGE_C R139, R66, R63, R67 ;  /* 0x0000003f428b723e */ /* 0x000fe40004807043 */
[----:B------:R-:W-:Y:S01]  /*84a0*/  MOV R6, R57 ;  /* 0x0000003900067202 */ /* 0x000fe20000000f00 */
[----:B------:R-:W-:Y:S06]  /*84b0*/  @P3 BRA `(.L_x_12287) ;  /* 0xffffffc8001c3947 */ /* 0x000fec000383ffff */
.L_x_12277:
[----:B------:R-:W-:-:S13]  /*84c0*/  ISETP.LE.AND P2, PT, RZ, UR24, PT ;  /* 0x00000018ff007c0c */ /* 0x000fda000bf43270 */
[----:B------:R-:W-:Y:S05]  /*84d0*/  @!P2 BRA `(.L_x_12288) ;  /* 0x0000002c0020a947 */ /* 0x000fea0003800000 */
[----:B------:R-:W-:Y:S01]  /*84e0*/  IMAD.MOV.U32 R6, RZ, RZ, R57 ;  /* 0x000000ffff067224 */ /* 0x000fe200078e0039 */
[----:B------:R-:W-:Y:S01]  /*84f0*/  UMOV UR23, UR37 ;  /* 0x0000002500177c82 */ /* 0x000fe20008000000 */
[----:B------:R-:W-:Y:S01]  /*8500*/  IMAD.MOV.U32 R5, RZ, RZ, R58 ;  /* 0x000000ffff057224 */ /* 0x000fe200078e003a */
[----:B------:R-:W-:Y:S01]  /*8510*/  UMOV UR22, UR39 ;  /* 0x0000002700167c82 */ /* 0x000fe20008000000 */
[----:B------:R-:W-:-:S05]  /*8520*/  ULDC UR20, c[0x0][0x988] ;  /* 0x0002620000147ab9 */ /* 0x000fca0000000800 */
.L_x_12298:
[----:B------:R-:W-:-:S04]  /*8530*/  UISETP.NE.AND UP0, UPT, UR22, 0x1, UPT ;  /* 0x000000011600788c */ /* 0x000fc8000bf05270 */
[----:B------:R-:W-:-:S04]  /*8540*/  USEL UR37, URZ, 0x1, UP0 ;  /* 0x000000013f257887 */ /* 0x000fc80008000000 */
[----:B------:R-:W-:Y:S01]  /*8550*/  ULOP3.LUT UR37, UR23, UR37, URZ, 0x3c, !UPT ;  /* 0x0000002517257292 */ /* 0x000fe2000f8e3c3f */
[----:B------:R-:W-:Y:S11]  /*8560*/  @!P0 BRA `(.L_x_12289) ;  /* 0x0000000000048947 */ /* 0x000ff60003800000 */
[----:B------:R-:W-:Y:S01]  /*8570*/  BPT.TRAP 0x1 ;  /* 0x000000040000795c */ /* 0x000fe20000300000 */
.L_x_12289:
        /* <DEDUP_REMOVED lines=9> */
.L_x_12290:
[----:B-1----:R-:W-:Y:S05]  /*8610*/  @P2 BRA `(.L_x_12291) ;  /* 0x0000000000082947 */ /* 0x002fea0003800000 */
[----:B------:R-:W1:Y:S02]  /*8620*/  SYNCS.PHASECHK.TRANS64.TRYWAIT P2, [UR21+0x13230], R7 ;  /* 0x01323007ff0075a7 */ /* 0x000e640008040155 */
[----:B-1----:R-:W-:Y:S05]  /*8630*/  @!P2 BRA `(.L_x_12292) ;  /* 0x000000840028a947 */ /* 0x002fea0003800000 */
.L_x_12291:
        /* <DEDUP_REMOVED lines=64> */
.L_x_12293:
[----:B------:R-:W-:Y:S01]  /*8a40*/  ULEA UR11, UR22, UR45, 0x3 ;  /* 0x0000002d160b7291 */ /* 0x000fe2000f8e183f */
[----:B01----:R-:W-:-:S05]  /*8a50*/  IMAD.U32 R7, RZ, RZ, UR23 ;  /* 0x00000017ff077e24 */ /* 0x003fca000f8e00ff */
[----:B------:R-:W-:-:S04]  /*8a60*/  SHF.L.U32 R7, R7, 0x1f, RZ ;  /* 0x0000001f07077819 */ /* 0x000fc800000006ff */
[----:B------:R0:W1:Y:S01]  /*8a70*/  SYNCS.PHASECHK.TRANS64.TRYWAIT P2, [UR11+0x13250], R7 ;  /* 0x01325007ff0075a7 */ /* 0x000062000804014b */
[----:B------:R-:W-:Y:S05]  /*8a80*/  @!P0 BRA `(.L_x_12294) ;  /* 0x0000000000048947 */ /* 0x000fea0003800000 */
[----:B------:R-:W-:Y:S01]  /*8a90*/  BPT.TRAP 0x1 ;  /* 0x000000040000795c */ /* 0x000fe20000300000 */
.L_x_12294:
[----:B-1----:R-:W-:Y:S05]  /*8aa0*/  @P2 BRA `(.L_x_12295) ;  /* 0x0000000000082947 */ /* 0x002fea0003800000 */
[----:B------:R-:W1:Y:S02]  /*8ab0*/  SYNCS.PHASECHK.TRANS64.TRYWAIT P2, [UR11+0x13250], R7 ;  /* 0x01325007ff0075a7 */ /* 0x000e64000804014b */
[----:B-1----:R-:W-:Y:S05]  /*8ac0*/  @!P2 BRA `(.L_x_12296) ;  /* 0x00000080001ca947 */ /* 0x002fea0003800000 */
.L_x_12295:
        /* <DEDUP_REMOVED lines=41> */
[----:B------:R-:W-:Y:S01]  /*8d60*/  WARPGROUP.ARRIVE ;  /* 0x00000000000079c5 */ /* 0x000fe20000000000 */
[C---:B------:R-:W-:Y:S01]  /*8d70*/  FMUL.FTZ R115, R0.reuse, R115 ;  /* 0x0000007300737220 */ /* 0x040fe20000410000 */
[C---:B------:R-:W-:Y:S01]  /*8d80*/  FMUL.FTZ R117, R0.reuse, R117 ;  /* 0x0000007500757220 */ /* 0x040fe20000410000 */
[----:B------:R-:W-:Y:S01]  /*8d90*/  UMOV UR7, 0xc0000010 ;  /* 0xc000001000077882 */ /* 0x000fe20000000000 */
[----:B------:R-:W-:Y:S01]  /*8da0*/  FMUL.FTZ R118, R0, R118 ;  /* 0x0000007600767220 */ /* 0x000fe20000410000 */
[----:B------:R-:W2:Y:S01]  /*8db0*/  MUFU.TANH R13, R13 ;  /* 0x0000000d000d7308 */ /* 0x000ea20000002400 */
[----:B0-----:R-:W-:Y:S01]  /*8dc0*/  FMNMX.FTZ R128, R10, R125, !PT ;  /* 0x0000007d0a807209 */ /* 0x001fe20007810000 */
[----:B------:R-:W-:Y:S01]  /*8dd0*/  UMOV UR6, UR10 ;  /* 0x0000000a00067c82 */ /* 0x000fe20008000000 */
[C---:B------:R-:W-:Y:S01]  /*8de0*/  FMUL.FTZ R88, R0.reuse, R88 ;  /* 0x0000005800587220 */ /* 0x040fe20000410000 */
[----:B------:R-:W-:Y:S01]  /*8df0*/  QGMMA.64x64x32.F32.E4M3.E4M3 R24, R152, gdesc[UR4], R24, gsb0 ;  /* 0x00e0000498187df3 */ /* 0x000fe20008000818 */
        /* <DEDUP_REMOVED lines=42> */
[----:B------:R-:W-:Y:S01]  /*90a0*/  UIADD3 UR6, UR10, 0x80, URZ ;  /* 0x000000800a067890 */ /* 0x000fe2000fffe03f */
[----:B------:R-:W2:Y:S01]  /*90b0*/  MUFU.TANH R120, R120 ;  /* 0x0000007800787308 */ /* 0x000ea20000002400 */
[----:B0-----:R-:W-:Y:S01]  /*90c0*/  FMNMX.FTZ R127, R21, R128, !PT ;  /* 0x00000080157f7209 */ /* 0x001fe20007810000 */
[C---:B------:R-:W-:Y:S01]  /*90d0*/  FMUL.FTZ R87, R0.reuse, R87 ;  /* 0x0000005700577220 */ /* 0x040fe20000410000 */
[C---:B------:R-:W-:Y:S01]  /*90e0*/  FMUL.FTZ R60, R0.reuse, R60 ;  /* 0x0000003c003c7220 */ /* 0x040fe20000410000 */
[----:B------:R-:W-:Y:S01]  /*90f0*/  UMOV UR7, 0xc0000010 ;  /* 0xc000001000077882 */ /* 0x000fe20000000000 */
        /* <DEDUP_REMOVED lines=16> */
[----:B------:R-:W-:-:S03]  /*9200*/  FMUL.FTZ R71, R0, R71 ;  /* 0x0000004700477220 */ /* 0x000fc60000410000 */
[----:B------:R-:W2:Y:S01]  /*9210*/  MUFU.TANH R122, R122 ;  /* 0x0000007a007a7308 */ /* 0x000ea20000002400 */
[----:B0-----:R-:W-:Y:S01]  /*9220*/  FMNMX.FTZ R127, R121, R126, !PT ;  /* 0x0000007e797f7209 */ /* 0x001fe20007810000 */
[----:B------:R-:W-:-:S06]  /*9230*/  FMUL.FTZ R126, R0, R58 ;  /* 0x0000003a007e7220 */ /* 0x000fcc0000410000 */
        /* <DEDUP_REMOVED lines=60> */
[----:B------:R-:W-:Y:S01]  /*9600*/  QGMMA.64x64x32.F32.E4M3.E4M3 R24, R140, gdesc[UR4], R24, gsb0 ;  /* 0x00e000048c187df3 */ /* 0x000fe20008000818 */
        /* <DEDUP_REMOVED lines=26> */
[----:B------:R-:W-:Y:S06]  /*97b0*/  QGMMA.64x64x32.F32.E4M3.E4M3 R24, R136, gdesc[UR4], R24, gsb0 ;  /* 0x00e0000488187df3 */ /* 0x000fec0008000818 */
        /* <DEDUP_REMOVED lines=327> */
.L_x_12297:
        /* <DEDUP_REMOVED lines=83> */
.L_x_12288:
[----:B------:R-:W-:Y:S06]  /*b160*/  BAR.ARV 0x8, 0x200 ;  /* 0x0208000000007b1d */ /* 0x000fec0000002000 */
[----:B------:R-:W-:Y:S05]  /*b170*/  @!P0 BRA `(.L_x_12299) ;  /* 0x0000000000048947 */ /* 0x000fea0003800000 */
[----:B------:R-:W-:Y:S01]  /*b180*/  BPT.TRAP 0x1 ;  /* 0x000000040000795c */ /* 0x000fe20000300000 */
.L_x_12299:
[----:B------:R-:W-:Y:S01]  /*b190*/  ULEA UR14, UR39, UR45, 0x3 ;  /* 0x0000002d270e7291 */ /* 0x000fe2000f8e183f */
[----:B------:R-:W-:-:S05]  /*b1a0*/  IMAD.U32 R0, RZ, RZ, UR37 ;  /* 0x00000025ff007e24 */ /* 0x000fca000f8e00ff */
[----:B------:R-:W-:-:S04]  /*b1b0*/  SHF.L.U32 R0, R0, 0x1f, RZ ;  /* 0x0000001f00007819 */ /* 0x000fc800000006ff */
[----:B------:R0:W1:Y:S01]  /*b1c0*/  SYNCS.PHASECHK.TRANS64.TRYWAIT P1, [UR14+0x13250], R0 ;  /* 0x01325000ff0075a7 */ /* 0x000062000802014e */
[----:B------:R-:W-:Y:S05]  /*b1d0*/  @!P0 BRA `(.L_x_12300) ;  /* 0x0000000000048947 */ /* 0x000fea0003800000 */
[----:B------:R-:W-:Y:S01]  /*b1e0*/  BPT.TRAP 0x1 ;  /* 0x000000040000795c */ /* 0x000fe20000300000 */
.L_x_12300:
[----:B-1----:R-:W-:Y:S05]  /*b1f0*/  @P1 BRA `(.L_x_12301) ;  /* 0x0000000000081947 */ /* 0x002fea0003800000 */
[----:B------:R-:W1:Y:S02]  /*b200*/  SYNCS.PHASECHK.TRANS64.TRYWAIT P1, [UR14+0x13250], R0 ;  /* 0x01325000ff0075a7 */ /* 0x000e64000802014e */
[----:B-1----:R-:W-:Y:S05]  /*b210*/  @!P1 BRA `(.L_x_12302) ;  /* 0x0000005800609947 */ /* 0x002fea0003800000 */
.L_x_12301:
        /* <DEDUP_REMOVED lines=28> */
[----:B-1----:R-:W-:Y:S01]  /*b3e0*/  IMAD.U32 R5, RZ, RZ, UR5 ;  /* 0x00000005ff057e24 */ /* 0x002fe2000f8e00ff */
        /* <DEDUP_REMOVED lines=27> */
[----:B------:R-:W-:-:S02]  /*b5a0*/  IMAD.MOV.U32 R3, RZ, RZ, RZ ;  /* 0x000000ffff037224 */ /* 0x000fc400078e00ff */
[----:B0-----:R-:W-:Y:S01]  /*b5b0*/  FADD.FTZ R5, R0, R5 ;  /* 0x0000000500057221 */ /* 0x001fe20000010000 */
[----:B-1----:R-:W-:-:S04]  /*b5c0*/  FADD.FTZ R9, R7, R4 ;  /* 0x0000000407097221 */ /* 0x002fc80000010000 */
[C---:B------:R-:W-:Y:S01]  /*b5d0*/  FSETP.NE.FTZ.AND P1, PT, R5.reuse, RZ, PT ;  /* 0x000000ff0500720b */ /* 0x040fe20003f35000 */
[----:B------:R-:W-:Y:S01]  /*b5e0*/  FMUL.FTZ R10, R5, 0.00390625 ;  /* 0x3b800000050a7820 */ /* 0x000fe20000410000 */
[----:B------:R-:W-:Y:S01]  /*b5f0*/  FMUL.FTZ R11, R9, 0.00390625 ;  /* 0x3b800000090b7820 */ /* 0x000fe20000410000 */
        /* <DEDUP_REMOVED lines=26> */
.L_x_12303:
        /* <DEDUP_REMOVED lines=42> */
.L_x_12270:
        /* <DEDUP_REMOVED lines=12> */
[----:B------:R-:W2:Y:S01]  /*bb00*/  LDL R40, [R1] ;  /* 0x0000000001287983 */ /* 0x000ea20000100800 */
[----:B------:R-:W3:Y:S01]  /*bb10*/  S2R R34, SR_SWINHI ;  /* 0x0000000000227919 */ /* 0x000ee20000002f00 */
        /* <DEDUP_REMOVED lines=25> */
[----:B------:R0:W4:Y:S01]  /*bcb0*/  LDG.E.CONSTANT R26, desc[UR46][R4.64] ;  /* 0x0000002e041a7981 */ /* 0x000122000c1e9900 */
[----:B-1----:R-:W-:Y:S01]  /*bcc0*/  ISETP.NE.AND P2, PT, R32, 0x1, PT ;  /* 0x000000012000780c */ /* 0x002fe20003f45270 */
[----:B------:R-:W-:Y:S02]  /*bcd0*/  UIMAD UR5, UR12, UR8, URZ ;  /* 0x000000080c0572a4 */ /* 0x000fe4000f8e023f */
[----:B------:R-:W-:Y:S02]  /*bce0*/  UIMAD.WIDE.U32 UR6, UR43, UR8, URZ ;  /* 0x000000082b0672a5 */ /* 0x000fe4000f8e003f */
[----:B------:R-:W-:Y:S02]  /*bcf0*/  UIMAD UR5, UR43, UR9, UR5 ;  /* 0x000000092b0572a4 */ /* 0x000fe4000f8e0205 */
[----:B------:R-:W-:Y:S01]  /*bd00*/  UIMAD UR8, UR13, UR10, URZ ;  /* 0x0000000a0d0872a4 */ /* 0x000fe2000f8e023f */
[----:B0-----:R-:W-:Y:S01]  /*bd10*/  LOP3.LUT P0, R4, R27, 0x3, RZ, 0xc0, !PT ;  /* 0x000000031b047812 */ /* 0x001fe2000780c0ff */
[----:B------:R-:W-:Y:S01]  /*bd20*/  IMAD R5, R22, 0x40, R19 ;  /* 0x0000004016057824 */ /* 0x000fe200078e0213 */
[----:B------:R-:W-:-:S02]  /*bd30*/  UIADD3 UR7, UR7, UR5, URZ ;  /* 0x0000000507077290 */ /* 0x000fc4000fffe03f */
[----:B------:R-:W-:Y:S01]  /*bd40*/  ISETP.EQ.OR P0, PT, R4, 0x3, !P0 ;  /* 0x000000030400780c */ /* 0x000fe20004702670 */
[----:B------:R-:W-:Y:S02]  /*bd50*/  UIMAD UR8, UR42, UR11, UR8 ;  /* 0x0000000b2a0872a4 */ /* 0x000fe4000f8e0208 */
[----:B------:R-:W-:Y:S01]  /*bd60*/  UIMAD.WIDE.U32 UR6, UR42, UR10, UR6 ;  /* 0x0000000a2a0672a5 */ /* 0x000fe2000f8e0006 */
[----:B------:R-:W-:Y:S01]  /*bd70*/  SEL R33, R13, R12, P0 ;  /* 0x0000000c0d217207 */ /* 0x000fe20000000000 */
[----:B------:R-:W-:Y:S01]  /*bd80*/  ULDC UR5, c[0x0][0xa88] ;  /* 0x0002a20000057ab9 */ /* 0x000fe20000000800 */
[----:B------:R-:W-:Y:S01]  /*bd90*/  SEL R35, R12, R13, P0 ;  /* 0x0000000d0c237207 */ /* 0x000fe20000000000 */
[----:B------:R-:W-:Y:S01]  /*bda0*/  IMAD R46, R32, UR5, RZ ;  /* 0x00000005202e7c24 */ /* 0x000fe2000f8e02ff */
[----:B------:R-:W-:Y:S02]  /*bdb0*/  MOV R12, R3 ;  /* 0x00000003000c7202 */ /* 0x000fe40000000f00 */
[----:B---3--:R-:W-:Y:S01]  /*bdc0*/  MOV R13, R34 ;  /* 0x00000022000d7202 */ /* 0x008fe20000000f00 */
[----:B------:R-:W-:Y:S01]  /*bdd0*/  ULDC.64 UR10, c[0x0][0xaf0] ;  /* 0x0002bc00000a7ab9 */ /* 0x000fe20000000a00 */
[----:B------:R-:W-:-:S02]  /*bde0*/  SEL R37, R9, R8, P0 ;  /* 0x0000000809257207 */ /* 0x000fc40000000000 */
[----:B------:R-:W-:Y:S02]  /*bdf0*/  SEL R39, R8, R9, P0 ;  /* 0x0000000908277207 */ /* 0x000fe40000000000 */
[----:B------:R-:W-:Y:S02]  /*be00*/  SEL R41, R25, R24, P0 ;  /* 0x0000001819297207 */ /* 0x000fe40000000000 */
[----:B------:R-:W-:Y:S02]  /*be10*/  SEL R25, R24, R25, P0 ;  /* 0x0000001918197207 */ /* 0x000fe40000000000 */
[----:B------:R-:W-:Y:S01]  /*be20*/  SEL R45, R11, R10, P0 ;  /* 0x0000000a0b2d7207 */ /* 0x000fe20000000000 */
[----:B------:R-:W0:Y:S01]  /*be30*/  @P2 LDC R24, c[0x0][0xbec] ;  /* 0x0002fb00ff182b82 */ /* 0x000e220000000800 */
[----:B------:R-:W-:Y:S02]  /*be40*/  SEL R47, R10, R11, P0 ;  /* 0x0000000b0a2f7207 */ /* 0x000fe40000000000 */
[----:B------:R-:W-:-:S02]  /*be50*/  SEL R27, R28, R29, P0 ;  /* 0x0000001d1c1b7207 */ /* 0x000fc40000000000 */
[----:B------:R-:W-:Y:S02]  /*be60*/  SEL R29, R29, R28, P0 ;  /* 0x0000001c1d1d7207 */ /* 0x000fe40000000000 */
[----:B------:R-:W-:Y:S01]  /*be70*/  SEL R31, R21, R20, P0 ;  /* 0x00000014151f7207 */ /* 0x000fe20000000000 */
[----:B------:R-:W1:Y:S01]  /*be80*/  @P2 LDC R28, c[0x0][0xbf0] ;  /* 0x0002fc00ff1c2b82 */ /* 0x000e620000000800 */
[----:B------:R-:W-:Y:S02]  /*be90*/  SEL R21, R20, R21, P0 ;  /* 0x0000001514157207 */ /* 0x000fe40000000000 */
[----:B------:R-:W-:Y:S02]  /*bea0*/  SEL R43, R15, R14, P0 ;  /* 0x0000000e0f2b7207 */ /* 0x000fe40000000000 */
[----:B------:R-:W-:Y:S02]  /*beb0*/  SEL R15, R14, R15, P0 ;  /* 0x0000000f0e0f7207 */ /* 0x000fe40000000000 */
[----:B------:R-:W-:-:S02]  /*bec0*/  SEL R49, R54, R55, P0 ;  /* 0x0000003736317207 */ /* 0x000fc40000000000 */
[----:B------:R-:W-:Y:S01]  /*bed0*/  SEL R55, R55, R54, P0 ;  /* 0x0000003637377207 */ /* 0x000fe20000000000 */
[----:B--2---:R-:W-:-:S04]  /*bee0*/  IMAD.WIDE R6, R40, 0x2, R12 ;  /* 0x0000000228067825 */ /* 0x004fc800078e020c */
[----:B------:R-:W-:Y:S01]  /*bef0*/  IMAD.WIDE R12, R5, 0x2, R12 ;  /* 0x00000002050c7825 */ /* 0x000fe200078e020c */
[C---:B------:R-:W-:Y:S02]  /*bf00*/  IADD3 R53, P1, R6.reuse, 0x60, RZ ;  /* 0x0000006006357810 */ /* 0x040fe40007f3e0ff */
[C---:B------:R-:W-:Y:S02]  /*bf10*/  LOP3.LUT R5, R6.reuse, 0x380, RZ, 0xc0, !PT ;  /* 0x0000038006057812 */ /* 0x040fe400078ec0ff */
[C---:B------:R-:W-:Y:S01]  /*bf20*/  IADD3 R51, P3, R6.reuse, 0x40, RZ ;  /* 0x0000004006337810 */ /* 0x040fe20007f7e0ff */
[--C-:B------:R-:W-:Y:S01]  /*bf30*/  IMAD.X R9, RZ, RZ, R7.reuse, P1 ;  /* 0x000000ffff097224 */ /* 0x100fe200008e0607 */
[----:B------:R-:W-:Y:S02]  /*bf40*/  LOP3.LUT R8, R53, 0x380, RZ, 0xc0, !PT ;  /* 0x0000038035087812 */ /* 0x000fe400078ec0ff */
[----:B------:R-:W-:Y:S01]  /*bf50*/  SHF.R.U64 R5, R5, 0x3, RZ ;  /* 0x0000000305057819 */ /* 0x000fe200000012ff */
[----:B------:R-:W-:Y:S01]  /*bf60*/  IMAD.X R11, RZ, RZ, R7, P3 ;  /* 0x000000ffff0b7224 */ /* 0x000fe200018e0607 */
[----:B------:R-:W-:-:S02]  /*bf70*/  IADD3 R57, P4, R6, 0x20, RZ ;  /* 0x0000002006397810 */ /* 0x000fc40007f9e0ff */
[----:B------:R-:W-:Y:S02]  /*bf80*/  SHF.R.U64 R8, R8, 0x3, RZ ;  /* 0x0000000308087819 */ /* 0x000fe400000012ff */
[----:B------:R-:W-:Y:S02]  /*bf90*/  LOP3.LUT R10, R51, 0x380, RZ, 0xc0, !PT ;  /* 0x00000380330a7812 */ /* 0x000fe400078ec0ff */
[----:B------:R-:W-:Y:S01]  /*bfa0*/  LOP3.LUT R6, R5, R6, RZ, 0x3c, !PT ;  /* 0x0000000605067212 */ /* 0x000fe200078e3cff */
[----:B------:R-:W-:Y:S01]  /*bfb0*/  IMAD.X R5, RZ, RZ, R7, P4 ;  /* 0x000000ffff057224 */ /* 0x000fe200020e0607 */
[----:B------:R-:W-:Y:S02]  /*bfc0*/  LOP3.LUT R8, R8, R53, RZ, 0x3c, !PT ;  /* 0x0000003508087212 */ /* 0x000fe400078e3cff */
[----:B------:R-:W-:Y:S02]  /*bfd0*/  SHF.R.U64 R10, R10, 0x3, RZ ;  /* 0x000000030a0a7819 */ /* 0x000fe400000012ff */
[----:B------:R-:W-:-:S02]  /*bfe0*/  IADD3 R53, P4, R12, 0x1800, RZ ;  /* 0x000018000c357810 */ /* 0x000fc40007f9e0ff */
[----:B------:R-:W-:Y:S02]  /*bff0*/  LOP3.LUT R10, R10, R51, RZ, 0x3c, !PT ;  /* 0x000000330a0a7212 */ /* 0x000fe400078e3cff */
[----:B------:R-:W-:Y:S02]  /*c000*/  IADD3 R51, P3, R12, 0x3000, RZ ;  /* 0x000030000c337810 */ /* 0x000fe40007f7e0ff */
[----:B------:R-:W-:Y:S02]  /*c010*/  LOP3.LUT R20, R53, 0x380, RZ, 0xc0, !PT ;  /* 0x0000038035147812 */ /* 0x000fe400078ec0ff */
[----:B------:R-:W-:Y:S02]  /*c020*/  LOP3.LUT R14, R51, 0x380, RZ, 0xc0, !PT ;  /* 0x00000380330e7812 */ /* 0x000fe400078ec0ff */
[----:B------:R-:W-:Y:S02]  /*c030*/  SHF.R.U64 R20, R20, 0x3, RZ ;  /* 0x0000000314147819 */ /* 0x000fe400000012ff */
[----:B------:R-:W-:-:S02]  /*c040*/  SHF.R.U64 R14, R14, 0x3, RZ ;  /* 0x000000030e0e7819 */ /* 0x000fc400000012ff */
[----:B------:R-:W-:Y:S02]  /*c050*/  LOP3.LUT R20, R20, R53, RZ, 0x3c, !PT ;  /* 0x0000003514147212 */ /* 0x000fe400078e3cff */
[----:B------:R-:W-:Y:S02]  /*c060*/  IADD3 R53, R17, UR41, RZ ;  /* 0x0000002911357c10 */ /* 0x000fe4000fffe0ff */
[----:B------:R-:W-:Y:S02]  /*c070*/  LOP3.LUT R14, R14, R51, RZ, 0x3c, !PT ;  /* 0x000000330e0e7212 */ /* 0x000fe400078e3cff */
[----:B------:R-:W-:Y:S01]  /*c080*/  MOV R51, R6 ;  /* 0x0000000600337202 */ /* 0x000fe20000000f00 */
[----:B0-----:R-:W-:Y:S01]  /*c090*/  @P2 IMAD.HI.U32 R7, R53, R24, RZ ;  /* 0x0000001835072227 */ /* 0x001fe200078e00ff */
[----:B------:R-:W-:Y:S02]  /*c0a0*/  MOV R50, R10 ;  /* 0x0000000a00327202 */ /* 0x000fe40000000f00 */
[----:B------:R-:W-:Y:S01]  /*c0b0*/  MOV R48, R8 ;  /* 0x0000000800307202 */ /* 0x000fe20000000f00 */
[----:B------:R-:W-:Y:S01]  /*c0c0*/  IMAD.MOV.U32 R6, RZ, RZ, R53 ;  /* 0x000000ffff067224 */ /* 0x000fe200078e0035 */
[----:B-1----:R-:W-:Y:S01]  /*c0d0*/  @P2 SHF.R.U32.HI R6, RZ, R28, R7 ;  /* 0x0000001cff062219 */ /* 0x002fe20000011607 */
[----:B------:R-:W-:Y:S01]  /*c0e0*/  IMAD.U32 R10, RZ, RZ, UR8 ;  /* 0x00000008ff0a7e24 */ /* 0x000fe2000f8e00ff */
[----:B----4-:R-:W-:Y:S01]  /*c0f0*/  LOP3.LUT R8, R26, 0x2, RZ, 0x3c, !PT ;  /* 0x000000021a087812 */ /* 0x010fe200078e3cff */
[----:B------:R-:W-:Y:S01]  /*c100*/  SHFL.IDX PT, R27, R27, R26, 0x1c1f ;  /* 0x001c1f1a1b1b7589 */ /* 0x000fe200000e0000 */
[--C-:B------:R-:W-:Y:S01]  /*c110*/  SHF.R.S32.HI R7, RZ, 0x1f, R6.reuse ;  /* 0x0000001fff077819 */ /* 0x100fe20000011406 */
[----:B------:R-:W-:Y:S01]  /*c120*/  IMAD.MOV R11, RZ, RZ, -R6 ;  /* 0x000000ffff0b7224 */ /* 0x000fe200078e0a06 */
[----:B------:R-:W-:Y:S01]  /*c130*/  IADD3 R6, P1, R6, UR6, RZ ;  /* 0x0000000606067c10 */ /* 0x000fe2000ff3e0ff */
[----:B------:R-:W-:Y:S01]  /*c140*/  SHFL.IDX PT, R31, R31, R26, 0x1c1f ;  /* 0x001c1f1a1f1f7589 */ /* 0x000fe200000e0000 */
[----:B------:R-:W-:Y:S01]  /*c150*/  LOP3.LUT R4, R57, 0x380, RZ, 0xc0, !PT ;  /* 0x0000038039047812 */ /* 0x000fe200078ec0ff */
[----:B------:R-:W-:Y:S01]  /*c160*/  IMAD R11, R32, R11, R53 ;  /* 0x0000000b200b7224 */ /* 0x000fe200078e0235 */
[----:B------:R-:W-:Y:S01]  /*c170*/  IADD3.X R7, R7, UR7, R10, P1, !PT ;  /* 0x0000000707077c10 */ /* 0x000fe20008ffe40a */
[----:B------:R0:W-:Y:S01]  /*c180*/  SHFL.IDX PT, R24, R21, R8, 0x1c1f ;  /* 0x001c1f0815187589 */ /* 0x0001e200000e0000 */
[----:B------:R-:W-:Y:S01]  /*c190*/  ULDC.64 UR6, c[0x0][0xb88] ;  /* 0x0002e20000067ab9 */ /* 0x000fe20000000a00 */
[----:B------:R-:W-:Y:S01]  /*c1a0*/  SHF.R.U64 R4, R4, 0x3, RZ ;  /* 0x0000000304047819 */ /* 0x000fe200000012ff */
[----:B------:R-:W-:Y:S01]  /*c1b0*/  ULDC.64 UR8, c[0x0][0xae8] ;  /* 0x0002ba0000087ab9 */ /* 0x000fe20000000a00 */
[----:B------:R1:W2:Y:S01]  /*c1c0*/  SHFL.IDX PT, R10, R29, R8, 0x1c1f ;  /* 0x001c1f081d0a7589 */ /* 0x0002a200000e0000 */
[----:B------:R-:W-:Y:S01]  /*c1d0*/  SHF.R.S32.HI R36, RZ, 0x1f, R11 ;  /* 0x0000001fff247819 */ /* 0x000fe2000001140b */
[----:B------:R-:W-:Y:S01]  /*c1e0*/  IMAD.WIDE.U32 R6, R11, UR6, R6 ;  /* 0x000000060b067c25 */ /* 0x000fe2000f8e0006 */
[----:B------:R-:W-:Y:S01]  /*c1f0*/  LOP3.LUT P1, RZ, R23, 0x3, RZ, 0xc0, !PT ;  /* 0x0000000317ff7812 */ /* 0x000fe2000782c0ff */
[----:B------:R-:W-:Y:S01]  /*c200*/  SHFL.IDX PT, R33, R33, R26, 0x1c1f ;  /* 0x001c1f1a21217589 */ /* 0x000fe200000e0000 */
[----:B------:R-:W-:Y:S01]  /*c210*/  LOP3.LUT R4, R4, R57, RZ, 0x3c, !PT ;  /* 0x0000003904047212 */ /* 0x000fe200078e3cff */
[----:B------:R-:W-:-:S02]  /*c220*/  IMAD R36, R36, UR6, RZ ;  /* 0x0000000624247c24 */ /* 0x000fc4000f8e02ff */
[----:B------:R3:W4:Y:S01]  /*c230*/  SHFL.IDX PT, R28, R35, R8, 0x1c1f ;  /* 0x001c1f08231c7589 */ /* 0x00072200000e0000 */
[----:B0-----:R-:W-:Y:S02]  /*c240*/  VIADD R21, R157, UR41 ;  /* 0x000000299d157c36 */ /* 0x001fe40008000000 */
[----:B-1----:R-:W-:Y:S01]  /*c250*/  IMAD R29, R11, UR7, R36 ;  /* 0x000000070b1d7c24 */ /* 0x002fe2000f8e0224 */
[----:B------:R-:W-:Y:S01]  /*c260*/  SHFL.IDX PT, R30, R37, R26, 0x1c1f ;  /* 0x001c1f1a251e7589 */ /* 0x000fe200000e0000 */
[----:B------:R-:W-:Y:S01]  /*c270*/  ULDC.64 UR6, c[0x0][0xb50] ;  /* 0x0002d40000067ab9 */ /* 0x000fe20000000a00 */
[C---:B------:R-:W-:Y:S01]  /*c280*/  VIADD R11, R21.reuse, 0x8 ;  /* 0x00000008150b7836 */ /* 0x040fe20000000000 */
[----:B------:R-:W-:Y:S01]  /*c290*/  ISETP.GE.OR P5, PT, R21, R46, P1 ;  /* 0x0000002e1500720c */ /* 0x000fe20000fa6670 */
[----:B------:R-:W0:Y:S01]  /*c2a0*/  SHFL.IDX PT, R9, R39, R8, 0x1c1f ;  /* 0x001c1f0827097589 */ /* 0x000e2200000e0000 */
[----:B------:R-:W-:Y:S01]  /*c2b0*/  IMAD.IADD R7, R7, 0x1, R29 ;  /* 0x0000000107077824 */ /* 0x000fe200078e021d */
[----:B---3--:R-:W-:-:S02]  /*c2c0*/  LOP3.LUT R35, R12, 0x380, RZ, 0xc0, !PT ;  /* 0x000003800c237812 */ /* 0x008fc400078ec0ff */
[----:B------:R-:W-:Y:S01]  /*c2d0*/  SHFL.IDX PT, R41, R41, R26, 0x1c1f ;  /* 0x001c1f1a29297589 */ /* 0x000fe200000e0000 */
[----:B------:R-:W-:Y:S02]  /*c2e0*/  ISETP.GE.OR P1, PT, R11, R46, P1 ;  /* 0x0000002e0b00720c */ /* 0x000fe40000f26670 */
[----:B------:R-:W-:Y:S01]  /*c2f0*/  SHF.R.U64 R35, R35, 0x3, RZ ;  /* 0x0000000323237819 */ /* 0x000fe200000012ff */
[----:B------:R-:W1:Y:S04]  /*c300*/  SHFL.IDX PT, R34, R25, R8, 0x1c1f ;  /* 0x001c1f0819227589 */ /* 0x000e6800000e0000 */
[----:B------:R-:W-:Y:S04]  /*c310*/  SHFL.IDX PT, R43, R43, R26, 0x1c1f ;  /* 0x001c1f1a2b2b7589 */ /* 0x000fe800000e0000 */
[----:B------:R3:W1:Y:S04]  /*c320*/  SHFL.IDX PT, R40, R15, R8, 0x1c1f ;  /* 0x001c1f080f287589 */ /* 0x00066800000e0000 */
[----:B------:R-:W-:Y:S04]  /*c330*/  SHFL.IDX PT, R45, R45, R26, 0x1c1f ;  /* 0x001c1f1a2d2d7589 */ /* 0x000fe800000e0000 */
[----:B------:R4:W1:Y:S01]  /*c340*/  SHFL.IDX PT, R42, R47, R8, 0x1c1f ;  /* 0x001c1f082f2a7589 */ /* 0x00086200000e0000 */
[----:B---3--:R-:W-:-:S03]  /*c350*/  LEA R15, P6, R6, UR6, 0x2 ;  /* 0x00000006060f7c11 */ /* 0x008fc6000f8c10ff */
[----:B------:R3:W-:Y:S01]  /*c360*/  SHFL.IDX PT, R49, R49, R26, 0x1c1f ;  /* 0x001c1f1a31317589 */ /* 0x0007e200000e0000 */
[----:B------:R-:W-:-:S03]  /*c370*/  LEA.HI.X R21, R6, UR7, R7, 0x2, P6 ;  /* 0x0000000706157c11 */ /* 0x000fc6000b0f1407 */
[----:B------:R0:W1:Y:S01]  /*c380*/  SHFL.IDX PT, R44, R55, R8, 0x1c1f ;  /* 0x001c1f08372c7589 */ /* 0x00006200000e0000 */
[----:B--2---:R-:W-:Y:S02]  /*c390*/  SEL R6, R10, R27, P0 ;  /* 0x0000001b0a067207 */ /* 0x004fe40000000000 */
[----:B----4-:R-:W-:Y:S01]  /*c3a0*/  MOV R47, R4 ;  /* 0x00000004002f7202 */ /* 0x010fe20000000f00 */
[----:B------:R-:W-:Y:S01]  /*c3b0*/  SHFL.IDX PT, R36, R15, RZ, 0x1c1f ;  /* 0x001c1fff0f247589 */ /* 0x000fe200000e0000 */
[----:B------:R-:W-:Y:S02]  /*c3c0*/  SEL R4, R27, R10, P0 ;  /* 0x0000000a1b047207 */ /* 0x000fe40000000000 */
[----:B------:R-:W-:Y:S01]  /*c3d0*/  SEL R10, R24, R31, P0 ;  /* 0x0000001f180a7207 */ /* 0x000fe20000000000 */
[----:B------:R-:W2:Y:S01]  /*c3e0*/  SHFL.IDX PT, R37, R21, RZ, 0x1c1f ;  /* 0x001c1fff15257589 */ /* 0x000ea200000e0000 */
[----:B---3--:R-:W-:Y:S02]  /*c3f0*/  SEL R26, R28, R33, P0 ;  /* 0x000000211c1a7207 */ /* 0x008fe40000000000 */
[----:B0-----:R-:W-:Y:S01]  /*c400*/  SEL R8, R31, R24, P0 ;  /* 0x000000181f087207 */ /* 0x001fe20000000000 */
[----:B------:R0:W-:Y:S01]  /*c410*/  SHFL.IDX PT, R38, R15, 0x1, 0x1c1f ;  /* 0x003c1f000f267f89 */ /* 0x0001e200000e0000 */
[----:B------:R-:W-:-:S02]  /*c420*/  SEL R24, R33, R28, P0 ;  /* 0x0000001c21187207 */ /* 0x000fc40000000000 */
[----:B------:R-:W-:Y:S01]  /*c430*/  SEL R28, R30, R9, P0 ;  /* 0x000000091e1c7207 */ /* 0x000fe20000000000 */
[----:B------:R3:W4:Y:S01]  /*c440*/  SHFL.IDX PT, R39, R21, 0x1, 0x1c1f ;  /* 0x003c1f0015277f89 */ /* 0x00072200000e0000 */
[----:B------:R-:W-:Y:S01]  /*c450*/  SEL R30, R9, R30, P0 ;  /* 0x0000001e091e7207 */ /* 0x000fe20000000000 */
[----:B------:R-:W4:Y:S01]  /*c460*/  @P2 LDC R33, c[0x0][0xbf0] ;  /* 0x0002fc00ff212b82 */ /* 0x000f220000000800 */
[----:B-1----:R-:W-:Y:S01]  /*c470*/  SEL R5, R41, R34, P0 ;  /* 0x0000002229057207 */ /* 0x002fe20000000000 */
[--C-:B0-----:R-:W-:Y:S01]  /*c480*/  IMAD.X R15, RZ, RZ, R13.reuse, P3 ;  /* 0x000000ffff0f7224 */ /* 0x101fe200018e060d */
[----:B------:R-:W-:Y:S02]  /*c490*/  SEL R7, R34, R41, P0 ;  /* 0x0000002922077207 */ /* 0x000fe40000000000 */
[----:B------:R-:W-:Y:S01]  /*c4a0*/  SEL R9, R43, R40, P0 ;  /* 0x000000282b097207 */ /* 0x000fe20000000000 */
[----:B---3--:R-:W-:Y:S01]  /*c4b0*/  IMAD.X R21, RZ, RZ, R13, P4 ;  /* 0x000000ffff157224 */ /* 0x008fe200020e060d */
[----:B------:R-:W-:Y:S01]  /*c4c0*/  SEL R11, R40, R43, P0 ;  /* 0x0000002b280b7207 */ /* 0x000fe20000000000 */
[----:B------:R0:W-:Y:S01]  /*c4d0*/  STSM.16.M88.4 [R51], R4 ;  /* 0x0000000433007844 */ /* 0x0001e20000000200 */
[----:B------:R-:W-:-:S02]  /*c4e0*/  SEL R25, R45, R42, P0 ;  /* 0x0000002a2d197207 */ /* 0x000fc40000000000 */
[----:B------:R-:W-:Y:S01]  /*c4f0*/  SEL R27, R42, R45, P0 ;  /* 0x0000002d2a1b7207 */ /* 0x000fe20000000000 */
[----:B------:R1:W-:Y:S01]  /*c500*/  STSM.16.M88.4 [R47], R8 ;  /* 0x000000082f007844 */ /* 0x0003e20000000200 */
[----:B------:R-:W-:Y:S02]  /*c510*/  SEL R29, R49, R44, P0 ;  /* 0x0000002c311d7207 */ /* 0x000fe40000000000 */
[----:B------:R-:W-:Y:S01]  /*c520*/  SEL R31, R44, R49, P0 ;  /* 0x000000312c1f7207 */ /* 0x000fe20000000000 */
[----:B------:R-:W-:Y:S01]  /*c530*/  STSM.16.M88.4 [R50], R24 ;  /* 0x0000001832007844 */ /* 0x000fe20000000200 */
[----:B------:R-:W-:Y:S01]  /*c540*/  LOP3.LUT R34, R35, R12, RZ, 0x3c, !PT ;  /* 0x0000000c23227212 */ /* 0x000fe200078e3cff */
[----:B------:R-:W-:Y:S02]  /*c550*/  IMAD.MOV.U32 R35, RZ, RZ, R13 ;  /* 0x000000ffff237224 */ /* 0x000fe400078e000d */
[----:B------:R3:W-:Y:S01]  /*c560*/  STSM.16.M88.4 [R48], R28 ;  /* 0x0000001c30007844 */ /* 0x0007e20000000200 */
[----:B------:R-:W-:Y:S06]  /*c570*/  BAR.SYNC.DEFER_BLOCKING 0x1, 0x180 ;  /* 0x0046000000007b1d */ /* 0x000fec0000010000 */
[----:B--2---:R2:W-:Y:S04]  /*c580*/  @!P5 ST.E desc[UR46][R36.64], R2 ;  /* 0x000000022400d985 */ /* 0x0045e8000c10192e */
[----:B----4-:R4:W-:Y:S04]  /*c590*/  @!P1 ST.E desc[UR46][R38.64], R0 ;  /* 0x0000000026009985 */ /* 0x0109e8000c10192e */
[----:B0-----:R-:W4:Y:S04]  /*c5a0*/  LD.E.128 R4, desc[UR46][R34.64] ;  /* 0x0000002e22047980 */ /* 0x001f28000c101d00 */
[----:B-1----:R-:W4:Y:S04]  /*c5b0*/  LD.E.128 R8, desc[UR46][R20.64] ;  /* 0x0000002e14087980 */ /* 0x002f28000c101d00 */
[----:B---3--:R0:W3:Y:S01]  /*c5c0*/  LD.E.128 R28, desc[UR46][R14.64] ;  /* 0x0000002e0e1c7980 */ /* 0x0080e2000c101d00 */
[----:B------:R-:W-:-:S04]  /*c5d0*/  IADD3 R27, P0, R12, 0x4800, RZ ;  /* 0x000048000c1b7810 */ /* 0x000fc80007f1e0ff */
[----:B------:R-:W-:Y:S01]  /*c5e0*/  LOP3.LUT R12, R27, 0x380, RZ, 0xc0, !PT ;  /* 0x000003801b0c7812 */ /* 0x000fe200078ec0ff */
[----:B------:R-:W-:Y:S02]  /*c5f0*/  IMAD.X R25, RZ, RZ, R13, P0 ;  /* 0x000000ffff197224 */ /* 0x000fe400000e060d */
[----:B------:R-:W1:Y:S01]  /*c600*/  @P2 LDC R13, c[0x0][0xbec] ;  /* 0x0002fb00ff0d2b82 */ /* 0x000e620000000800 */
[----:B--2---:R-:W-:Y:S01]  /*c610*/  SHF.R.U64 R2, R12, 0x3, RZ ;  /* 0x000000030c027819 */ /* 0x004fe200000012ff */
[----:B----4-:R-:W-:Y:S01]  /*c620*/  IMAD R0, R18, 0x30, R22 ;  /* 0x0000003012007824 */ /* 0x010fe200078e0216 */
[----:B------:R-:W-:Y:S02]  /*c630*/  UIMAD UR5, UR12, UR8, URZ ;  /* 0x000000080c0572a4 */ /* 0x000fe4000f8e023f */
[----:B------:R-:W-:Y:S01]  /*c640*/  LOP3.LUT R24, R2, R27, RZ, 0x3c, !PT ;  /* 0x0000001b02187212 */ /* 0x000fe200078e3cff */
[----:B------:R-:W-:Y:S01]  /*c650*/  VIADD R2, R0, UR41 ;  /* 0x0000002900027c36 */ /* 0x000fe20008000000 */
[----:B------:R-:W-:-:S02]  /*c660*/  UIMAD.WIDE.U32 UR6, UR43, UR8, URZ ;  /* 0x000000082b0672a5 */ /* 0x000fc4000f8e003f */
[----:B------:R-:W-:Y:S02]  /*c670*/  UIMAD UR5, UR43, UR9, UR5 ;  /* 0x000000092b0572a4 */ /* 0x000fe4000f8e0205 */
[----:B------:R-:W-:Y:S01]  /*c680*/  UIMAD UR8, UR13, UR10, URZ ;  /* 0x0000000a0d0872a4 */ /* 0x000fe2000f8e023f */
[----:B------:R-:W5:Y:S01]  /*c690*/  LD.E.128 R24, desc[UR46][R24.64] ;  /* 0x0000002e18187980 */ /* 0x000f62000c101d00 */
[----:B------:R-:W-:Y:S01]  /*c6a0*/  UIADD3 UR7, UR7, UR5, URZ ;  /* 0x0000000507077290 */ /* 0x000fe2000fffe03f */
[----:B0-----:R-:W-:Y:S01]  /*c6b0*/  IMAD.MOV.U32 R15, RZ, RZ, R2 ;  /* 0x000000ffff0f7224 */ /* 0x001fe200078e0002 */
[----:B------:R-:W-:Y:S01]  /*c6c0*/  UIMAD UR5, UR42, UR11, UR8 ;  /* 0x0000000b2a0572a4 */ /* 0x000fe2000f8e0208 */
[----:B------:R-:W-:Y:S01]  /*c6d0*/  @!PT LDS RZ, [RZ] ;  /* 0x00000000fffff984 */ /* 0x000fe20000000800 */
[----:B------:R-:W-:Y:S01]  /*c6e0*/  @!PT LDS RZ, [RZ] ;  /* 0x00000000fffff984 */ /* 0x000fe20000000800 */
[----:B------:R-:W-:Y:S01]  /*c6f0*/  @!PT LDS RZ, [RZ] ;  /* 0x00000000fffff984 */ /* 0x000fe20000000800 */
[----:B------:R-:W-:Y:S01]  /*c700*/  @!PT LDS RZ, [RZ] ;  /* 0x00000000fffff984 */ /* 0x000fe20000000800 */
[----:B------:R0:W-:Y:S06]  /*c710*/  MEMBAR.ALL.CTA ;  /* 0x0000000000007992 */ /* 0x0001ec0000008000 */
[----:B0-----:R-:W0:Y:S01]  /*c720*/  FENCE.VIEW.ASYNC.S ;  /* 0x00000000000073c6 */ /* 0x001e220000000000 */
[----:B------:R-:W-:Y:S01]  /*c730*/  UIMAD.WIDE.U32 UR42, UR42, UR10, UR6 ;  /* 0x0000000a2a2a72a5 */ /* 0x000fe2000f8e0006 */
[----:B------:R-:W-:Y:S01]  /*c740*/  VIADD R3, R3, 0x13220 ;  /* 0x0001322003037836 */ /* 0x000fe20000000000 */
[----:B------:R-:W-:Y:S01]  /*c750*/  SHF.R.S32.HI R52, RZ, 0x1f, R19 ;  /* 0x0000001fff347819 */ /* 0x000fe20000011413 */
[----:B------:R-:W-:Y:S01]  /*c760*/  ULDC.64 UR6, c[0x0][0xae0] ;  /* 0x0002b80000067ab9 */ /* 0x000fe20000000a00 */
[----:B------:R-:W-:-:S02]  /*c770*/  UIADD3 UR5, UR43, UR5, URZ ;  /* 0x000000052b057290 */ /* 0x000fc4000fffe03f */
[----:B------:R-:W-:Y:S02]  /*c780*/  IMAD.U32 R12, RZ, RZ, UR42 ;  /* 0x0000002aff0c7e24 */ /* 0x000fe4000f8e00ff */
[----:B-1----:R-:W-:-:S04]  /*c790*/  @P2 IMAD.HI.U32 R0, R2, R13, RZ ;  /* 0x0000000d02002227 */ /* 0x002fc800078e00ff */
[----:B------:R-:W-:Y:S01]  /*c7a0*/  IMAD.U32 R13, RZ, RZ, UR43 ;  /* 0x0000002bff0d7e24 */ /* 0x000fe2000f8e00ff */
[----:B------:R-:W-:Y:S01]  /*c7b0*/  @P2 SHF.R.U32.HI R15, RZ, R33, R0 ;  /* 0x00000021ff0f2219 */ /* 0x000fe20000011600 */
[----:B------:R-:W-:Y:S01]  /*c7c0*/  IMAD.U32 R13, RZ, RZ, UR5 ;  /* 0x00000005ff0d7e24 */ /* 0x000fe2000f8e00ff */
[----:B------:R-:W-:Y:S02]  /*c7d0*/  ULDC UR5, c[0x0][0xac8] ;  /* 0x0002b20000057ab9 */ /* 0x000fe40000000800 */
[--C-:B------:R-:W-:Y:S01]  /*c7e0*/  SHF.R.S32.HI R0, RZ, 0x1f, R15.reuse ;  /* 0x0000001fff007819 */ /* 0x100fe2000001140f */
[----:B------:R-:W-:Y:S02]  /*c7f0*/  IMAD.MOV R21, RZ, RZ, -R15 ;  /* 0x000000ffff157224 */ /* 0x000fe400078e0a0f */
[----:B------:R-:W-:-:S04]  /*c800*/  IMAD.WIDE.U32 R12, R15, UR6, R12 ;  /* 0x000000060f0c7c25 */ /* 0x000fc8000f8e000c */
[----:B------:R-:W-:Y:S02]  /*c810*/  IMAD R0, R0, UR6, RZ ;  /* 0x0000000600007c24 */ /* 0x000fe4000f8e02ff */
[----:B------:R-:W-:Y:S02]  /*c820*/  IMAD R21, R32, R21, R2 ;  /* 0x0000001520157224 */ /* 0x000fe400078e0202 */
[----:B------:R-:W-:Y:S01]  /*c830*/  IMAD R33, R15, UR7, R0 ;  /* 0x000000070f217c24 */ /* 0x000fe2000f8e0200 */
[----:B------:R-:W-:Y:S02]  /*c840*/  ULDC.64 UR6, c[0x0][0xad8] ;  /* 0x0002b60000067ab9 */ /* 0x000fe40000000a00 */
[----:B------:R-:W-:Y:S01]  /*c850*/  SHF.R.S32.HI R0, RZ, 0x1f, R21 ;  /* 0x0000001fff007819 */ /* 0x000fe20000011415 */
[----:B------:R-:W-:-:S04]  /*c860*/  IMAD.IADD R13, R13, 0x1, R33 ;  /* 0x000000010d0d7824 */ /* 0x000fc800078e0221 */
[----:B------:R-:W-:Y:S02]  /*c870*/  IMAD R0, R0, UR6, RZ ;  /* 0x0000000600007c24 */ /* 0x000fe4000f8e02ff */
[----:B------:R-:W-:-:S04]  /*c880*/  IMAD.WIDE.U32 R12, R21, UR6, R12 ;  /* 0x00000006150c7c25 */ /* 0x000fc8000f8e000c */
[----:B------:R-:W-:Y:S01]  /*c890*/  IMAD R15, R21, UR7, R0 ;  /* 0x00000007150f7c24 */ /* 0x000fe2000f8e0200 */
[----:B------:R-:W-:Y:S01]  /*c8a0*/  ULDC.64 UR6, c[0x0][0xa80] ;  /* 0x0002a00000067ab9 */ /* 0x000fe20000000a00 */
[----:B------:R-:W-:Y:S01]  /*c8b0*/  VIADD R21, R22, UR41 ;  /* 0x0000002916157c36 */ /* 0x000fe20008000000 */
[C---:B------:R-:W-:Y:S01]  /*c8c0*/  LEA R20, P0, R12.reuse, UR6, 0x1 ;  /* 0x000000060c147c11 */ /* 0x040fe2000f8008ff */
[----:B------:R-:W-:Y:S01]  /*c8d0*/  IMAD.IADD R13, R13, 0x1, R15 ;  /* 0x000000010d0d7824 */ /* 0x000fe200078e020f */
[----:B------:R-:W-:Y:S01]  /*c8e0*/  PRMT R0, RZ, 0x654, R3 ;  /* 0x00000654ff007816 */ /* 0x000fe20000000003 */
[C---:B------:R-:W-:Y:S02]  /*c8f0*/  VIADD R15, R21.reuse, 0x60 ;  /* 0x00000060150f7836 */ /* 0x040fe40000000000 */
[----:B0-----:R-:W0:Y:S01]  /*c900*/  SHFL.IDX PT, R2, R20, RZ, 0x181f ;  /* 0x00181fff14027589 */ /* 0x001e2200000e0000 */
[----:B------:R-:W-:Y:S01]  /*c910*/  LEA.HI.X R32, R12, UR7, R13, 0x1, P0 ;  /* 0x000000070c207c11 */ /* 0x000fe200080f0c0d */
[----:B------:R-:W-:Y:S01]  /*c920*/  VIADD R13, R21, 0x30 ;  /* 0x00000030150d7836 */ /* 0x000fe20000000000 */
[----:B------:R-:W-:Y:S01]  /*c930*/  ISETP.GE.AND P0, PT, R19, UR5, PT ;  /* 0x0000000513007c0c */ /* 0x000fe2000bf06270 */
[----:B------:R-:W1:Y:S01]  /*c940*/  SHFL.IDX PT, R12, R20, 0x1, 0x181f ;  /* 0x00381f00140c7f89 */ /* 0x000e6200000e0000 */
[----:B------:R2:W-:Y:S02]  /*c950*/  SYNCS.ARRIVE.TRANS64.RED.A1T0 RZ, [R0+URZ], RZ ;  /* 0x000000ff00ff79a7 */ /* 0x0005e4000810043f */
[-C--:B------:R-:W-:Y:S01]  /*c960*/  ISETP.GE.OR P1, PT, R21, R46.reuse, P0 ;  /* 0x0000002e1500720c */ /* 0x080fe20000726670 */
[----:B------:R-:W4:Y:S01]  /*c970*/  SHFL.IDX PT, R14, R20, 0x2, 0x181f ;  /* 0x00581f00140e7f89 */ /* 0x000f2200000e0000 */
[-C--:B------:R-:W-:Y:S01]  /*c980*/  ISETP.GE.OR P2, PT, R13, R46.reuse, P0 ;  /* 0x0000002e0d00720c */ /* 0x080fe20000746670 */
[----:B------:R-:W-:Y:S01]  /*c990*/  VIADD R21, R21, 0x90 ;  /* 0x0000009015157836 */ /* 0x000fe20000000000 */
[-C--:B------:R-:W-:Y:S01]  /*c9a0*/  ISETP.GE.OR P3, PT, R15, R46.reuse, P0 ;  /* 0x0000002e0f00720c */ /* 0x080fe20000766670 */
[----:B------:R-:W2:Y:S03]  /*c9b0*/  SHFL.IDX PT, R34, R32, RZ, 0x181f ;  /* 0x00181fff20227589 */ /* 0x000ea600000e0000 */
[----:B------:R-:W-:Y:S01]  /*c9c0*/  ISETP.GE.OR P0, PT, R21, R46, P0 ;  /* 0x0000002e1500720c */ /* 0x000fe20000706670 */
[----:B------:R-:W2:Y:S04]  /*c9d0*/  SHFL.IDX PT, R36, R32, 0x1, 0x181f ;  /* 0x00381f0020247f89 */ /* 0x000ea800000e0000 */
[----:B------:R-:W2:Y:S01]  /*c9e0*/  SHFL.IDX PT, R38, R32, 0x2, 0x181f ;  /* 0x00581f0020267f89 */ /* 0x000ea200000e0000 */
[----:B0-----:R-:W-:-:S03]  /*c9f0*/  @!P1 LEA R2, P4, R19, R2, 0x1 ;  /* 0x0000000213029211 */ /* 0x001fc600078808ff */
[----:B------:R-:W0:Y:S01]  /*ca00*/  SHFL.IDX PT, R20, R20, 0x3, 0x181f ;  /* 0x00781f0014147f89 */ /* 0x000e2200000e0000 */
[----:B-1----:R-:W-:-:S03]  /*ca10*/  @!P2 LEA R12, P5, R19, R12, 0x1 ;  /* 0x0000000c130ca211 */ /* 0x002fc600078a08ff */
[----:B------:R-:W1:Y:S01]  /*ca20*/  SHFL.IDX PT, R32, R32, 0x3, 0x181f ;  /* 0x00781f0020207f89 */ /* 0x000e6200000e0000 */
[C---:B----4-:R-:W-:Y:S02]  /*ca30*/  @!P3 LEA R14, P6, R19.reuse, R14, 0x1 ;  /* 0x0000000e130eb211 */ /* 0x050fe400078c08ff */
[C-C-:B--2---:R-:W-:Y:S02]  /*ca40*/  @!P1 LEA.HI.X R3, R19.reuse, R34, R52.reuse, 0x1, P4 ;  /* 0x0000002213039211 */ /* 0x144fe400020f0c34 */
[C-C-:B------:R-:W-:Y:S02]  /*ca50*/  @!P2 LEA.HI.X R13, R19.reuse, R36, R52.reuse, 0x1, P5 ;  /* 0x00000024130da211 */ /* 0x140fe400028f0c34 */
[----:B------:R-:W-:Y:S01]  /*ca60*/  @!P3 LEA.HI.X R15, R19, R38, R52, 0x1, P6 ;  /* 0x00000026130fb211 */ /* 0x000fe200030f0c34 */
[----:B------:R2:W-:Y:S04]  /*ca70*/  @!P1 ST.E.128 desc[UR46][R2.64], R4 ;  /* 0x0000000402009985 */ /* 0x0005e8000c101d2e */
[----:B------:R2:W-:Y:S04]  /*ca80*/  @!P2 ST.E.128 desc[UR46][R12.64], R8 ;  /* 0x000000080c00a985 */ /* 0x0005e8000c101d2e */
[----:B---3--:R2:W-:Y:S01]  /*ca90*/  @!P3 ST.E.128 desc[UR46][R14.64], R28 ;  /* 0x0000001c0e00b985 */ /* 0x0085e2000c101d2e */
[----:B01----:R-:W-:Y:S05]  /*caa0*/  @P0 BRA `(.L_x_12306) ;  /* 0x0000000400f00947 */ /* 0x003fea0003800000 */
[----:B--2---:R-:W-:-:S04]  /*cab0*/  LEA R2, P0, R19, R20, 0x1 ;  /* 0x0000001413027211 */ /* 0x004fc800078008ff */
[----:B------:R-:W-:-:S05]  /*cac0*/  LEA.HI.X R3, R19, R32, R52, 0x1, P0 ;  /* 0x0000002013037211 */ /* 0x000fca00000f0c34 */
[----:B-----5:R0:W-:Y:S01]  /*cad0*/  ST.E.128 desc[UR46][R2.64], R24 ;  /* 0x0000001802007985 */ /* 0x0201e2000c101d2e */
[----:B------:R-:W-:Y:S05]  /*cae0*/  BRA `(.L_x_12306) ;  /* 0x0000000400e07947 */ /* 0x000fea0003800000 */
.L_x_12305:
        /* <DEDUP_REMOVED lines=38> */
[----:B------:R-:W-:Y:S02]  /*cd50*/  SHF.R.S32.HI R3, RZ, 0x1f, R2 ;  /* 0x0000001fff037819 */ /* 0x000fe40000011402 */
[----:B------:R-:W-:Y:S02]  /*cd60*/  MOV R4, UR5 ;  /* 0x0000000500047c02 */ /* 0x000fe40008000f00 */
[----:B------:R-:W-:Y:S02]  /*cd70*/  IADD3 R2, P0, R2, UR6, RZ ;  /* 0x0000000602027c10 */ /* 0x000fe4000ff1e0ff */
[----:B------:R-:W-:Y:S02]  /*cd80*/  SHF.R.S32.HI R0, RZ, 0x1f, R5 ;  /* 0x0000001fff007819 */ /* 0x000fe40000011405 */
[----:B------:R-:W-:Y:S01]  /*cd90*/  IADD3.X R3, R3, UR7, R4, P0, !PT ;  /* 0x0000000703037c10 */ /* 0x000fe200087fe404 */
[----:B------:R-:W-:-:S02]  /*cda0*/  ULDC.64 UR6, c[0x0][0xb50] ;  /* 0x0002d40000067ab9 */ /* 0x000fc40000000a00 */
        /* <DEDUP_REMOVED lines=8> */
.L_x_12308:
[----:B------:R-:W-:Y:S05]  /*ce30*/  BSYNC B1 ;  /* 0x0000000000017941 */ /* 0x000fea0003800000 */
.L_x_12307:
[----:B------:R-:W-:Y:S01]  /*ce40*/  ULDC.64 UR10, c[0x0][0xae8] ;  /* 0x0002ba00000a7ab9 */ /* 0x000fe20000000a00 */
[----:B------:R-:W-:Y:S01]  /*ce50*/  VIADD R6, R6, UR41 ;  /* 0x0000002906067c36 */ /* 0x000fe20008000000 */
[----:B------:R-:W-:Y:S01]  /*ce60*/  UIMAD UR5, UR8, UR10, URZ ;  /* 0x0000000a080572a4 */ /* 0x000fe2000f8e023f */
[----:B------:R-:W-:Y:S01]  /*ce70*/  VIADD R30, R22, UR41 ;  /* 0x00000029161e7c36 */ /* 0x000fe20008000000 */
        /* <DEDUP_REMOVED lines=47> */
[----:B------:R1:W4:Y:S04]  /*d170*/  SHFL.IDX PT, R28, R4, 0x3, 0x181f ;  /* 0x00781f00041c7f89 */ /* 0x00032800000e0000 */
        /* <DEDUP_REMOVED lines=15> */
.L_x_12306:
[----:B------:R-:W-:Y:S05]  /*d270*/  BSYNC B0 ;  /* 0x0000000000007941 */ /* 0x000fea0003800000 */
.L_x_12304:
[----:B------:R-:W-:Y:S02]  /*d280*/  ULDC UR5, c[0x0][0xc38] ;  /* 0x00030e0000057ab9 */ /* 0x000fe40000000800 */
[----:B------:R-:W-:-:S06]  /*d290*/  UISETP.GE.AND UP0, UPT, UR4, UR5, UPT ;  /* 0x000000050400728c */ /* 0x000fcc000bf06270 */
[----:B------:R-:W-:-:S13]  /*d2a0*/  PLOP3.LUT P0, PT, PT, PT, UP0, 0x80, 0x0 ;  /* 0x000000000000781c */ /* 0x000fda0003f0f008 */
[----:B------:R-:W-:Y:S05]  /*d2b0*/  @!P0 BRA `(.L_x_12309) ;  /* 0xffffff3800a88947 */ /* 0x000fea000383ffff */
[----:B------:R-:W-:Y:S05]  /*d2c0*/  EXIT ;  /* 0x000000000000794d */ /* 0x000fea0003800000 */
.L_x_12266:
        /* <DEDUP_REMOVED lines=17> */
[----:B------:R-:W-:Y:S01]  /*d3e0*/  UMOV UR4, 0x400 ;  /* 0x0000040000047882 */ /* 0x000fe20000000000 */
[----:B------:R-:W-:Y:S01]  /*d3f0*/  IMAD.U32 R27, RZ, RZ, UR6 ;  /* 0x00000006ff1b7e24 */ /* 0x000fe2000f8e00ff */
[----:B------:R-:W-:Y:S01]  /*d400*/  ULOP3.LUT UR39, UR38, 0x1, URZ, 0xfc, !UPT ;  /* 0x0000000126277892 */ /* 0x000fe2000f8efc3f */
[----:B------:R-:W-:Y:S01]  /*d410*/  IMAD.MOV.U32 R19, RZ, RZ, 0x1 ;  /* 0x00000001ff137424 */ /* 0x000fe200078e00ff */
[----:B------:R-:W-:Y:S01]  /*d420*/  ULOP3.LUT UR44, UR38, 0x2, URZ, 0xfc, !UPT ;  /* 0x00000002262c7892 */ /* 0x000fe2000f8efc3f */
[----:B------:R-:W-:Y:S01]  /*d430*/  IMAD.MOV.U32 R18, RZ, RZ, RZ ;  /* 0x000000ffff127224 */ /* 0x000fe200078e00ff */
[----:B------:R-:W-:Y:S01]  /*d440*/  ULDC UR42, c[0x0][0xc] ;  /* 0x00000300002a7ab9 */ /* 0x000fe20000000800 */
[----:B------:R-:W-:Y:S01]  /*d450*/  IMAD.MOV.U32 R29, RZ, RZ, RZ ;  /* 0x000000ffff1d7224 */ /* 0x000fe200078e00ff */
[----:B------:R-:W-:Y:S01]  /*d460*/  ULDC.64 UR48, c[0x0][0x198] ;  /* 0x0000660000307ab9 */ /* 0x000fe20000000a00 */
[----:B-1----:R-:W-:-:S06]  /*d470*/  ULEA UR4, UR5, UR4, 0x18 ;  /* 0x0000000405047291 */ /* 0x002fcc000f8ec03f */
[----:B------:R-:W-:Y:S01]  /*d480*/  MOV R16, UR4 ;  /* 0x0000000400107c02 */ /* 0x000fe20008000f00 */
[C---:B0-----:R-:W-:Y:S01]  /*d490*/  IMAD.SHL.U32 R26, R11.reuse, 0x40, RZ ;  /* 0x000000400b1a7824 */ /* 0x041fe200078e00ff */
[C---:B------:R-:W-:Y:S01]  /*d4a0*/  LOP3.LUT R10, R11.reuse, 0x7f, RZ, 0xc0, !PT ;  /* 0x0000007f0b0a7812 */ /* 0x040fe200078ec0ff */
[C---:B------:R-:W-:Y:S01]  /*d4b0*/  IMAD.SHL.U32 R2, R11.reuse, 0x10, RZ ;  /* 0x000000100b027824 */ /* 0x040fe200078e00ff */
[----:B------:R-:W-:Y:S01]  /*d4c0*/  SHF.R.U32.HI R3, RZ, 0x1, R11 ;  /* 0x00000001ff037819 */ /* 0x000fe2000001160b */
[C---:B------:R-:W-:Y:S01]  /*d4d0*/  IMAD.SHL.U32 R8, R11.reuse, 0x2, RZ ;  /* 0x000000020b087824 */ /* 0x040fe200078e00ff */
[----:B------:R-:W-:Y:S01]  /*d4e0*/  LOP3.LUT R4, R26, 0x180, RZ, 0xc0, !PT ;  /* 0x000001801a047812 */ /* 0x000fe200078ec0ff */
[----:B------:R-:W-:Y:S01]  /*d4f0*/  IMAD.SHL.U32 R6, R10, 0x10, RZ ;  /* 0x000000100a067824 */ /* 0x000fe200078e00ff */
[----:B------:R-:W-:Y:S01]  /*d500*/  LOP3.LUT R5, R2, 0x1b0, RZ, 0xc0, !PT ;  /* 0x000001b002057812 */ /* 0x000fe200078ec0ff */
[C---:B------:R-:W-:Y:S01]  /*d510*/  IMAD.SHL.U32 R0, R11.reuse, 0x20, RZ ;  /* 0x000000200b007824 */ /* 0x040fe200078e00ff */
[----:B------:R-:W-:Y:S01]  /*d520*/  LOP3.LUT R3, R4, 0x30, R3, 0xf8, !PT ;  /* 0x0000003004037812 */ /* 0x000fe200078ef803 */
[----:B------:R-:W-:Y:S01]  /*d530*/  IMAD.SHL.U32 R4, R11, 0x8, RZ ;  /* 0x000000080b047824 */ /* 0x000fe200078e00ff */
[----:B------:R-:W-:-:S02]  /*d540*/  LOP3.LUT R8, R5, 0x30, R8, 0x78, !PT ;  /* 0x0000003005087812 */ /* 0x000fc400078e7808 */
[----:B------:R-:W-:Y:S01]  /*d550*/  LOP3.LUT R7, R6, 0x600, RZ, 0xc0, !PT ;  /* 0x0000060006077812 */ /* 0x000fe200078ec0ff */
[----:B------:R-:W-:Y:S01]  /*d560*/  IMAD.SHL.U32 R6, R11, 0x4, RZ ;  /* 0x000000040b067824 */ /* 0x000fe200078e00ff */
[----:B------:R-:W-:Y:S02]  /*d570*/  LOP3.LUT R5, R0, 0x80, RZ, 0xc0, !PT ;  /* 0x0000008000057812 */ /* 0x000fe400078ec0ff */
[----:B------:R-:W-:Y:S02]  /*d580*/  LOP3.LUT R9, R7, 0x60, R0, 0xf8, !PT ;  /* 0x0000006007097812 */ /* 0x000fe400078ef800 */
[----:B------:R-:W-:Y:S02]  /*d590*/  LOP3.LUT R5, R5, 0x10, R11, 0xf8, !PT ;  /* 0x0000001005057812 */ /* 0x000fe400078ef80b */
[----:B------:R-:W-:Y:S02]  /*d5a0*/  LOP3.LUT R7, R7, 0x40, R2, 0xf8, !PT ;  /* 0x0000004007077812 */ /* 0x000fe400078ef802 */
[----:B------:R-:W-:-:S02]  /*d5b0*/  LOP3.LUT R3, R3, 0x30, R4, 0x78, !PT ;  /* 0x0000003003037812 */ /* 0x000fc400078e7804 */
[----:B------:R-:W-:Y:S02]  /*d5c0*/  LOP3.LUT R5, R5, 0x10, R6, 0x78, !PT ;  /* 0x0000001005057812 */ /* 0x000fe400078e7806 */
[----:B------:R-:W-:Y:S02]  /*d5d0*/  LOP3.LUT R7, R7, R8, RZ, 0xfc, !PT ;  /* 0x0000000807077212 */ /* 0x000fe400078efcff */
[----:B------:R-:W-:Y:S02]  /*d5e0*/  LOP3.LUT R26, R3, 0x640, R26, 0xf8, !PT ;  /* 0x00000640031a7812 */ /* 0x000fe400078ef81a */
[----:B------:R-:W-:Y:S01]  /*d5f0*/  LOP3.LUT R6, R9, 0x100, R0, 0xf8, !PT ;  /* 0x0000010009067812 */ /* 0x000fe200078ef800 */
[----:B------:R-:W-:Y:S01]  /*d600*/  IMAD.IADD R28, R16, 0x1, R7 ;  /* 0x00000001101c7824 */ /* 0x000fe200078e0207 */
[----:B------:R-:W-:Y:S02]  /*d610*/  SHF.R.U32.HI R3, RZ, 0x2, R10 ;  /* 0x00000002ff037819 */ /* 0x000fe4000001160a */
[----:B------:R-:W-:-:S02]  /*d620*/  LOP3.LUT R25, R6, R5, RZ, 0xfc, !PT ;  /* 0x0000000506197212 */ /* 0x000fc400078efcff */
[----:B------:R-:W-:-:S07]  /*d630*/  LOP3.LUT R0, R3, 0x60, R0, 0xf8, !PT ;  /* 0x0000006003007812 */ /* 0x000fce00078ef800 */
.L_x_12369:
        /* <DEDUP_REMOVED lines=22> */
.L_x_12311:
[----:B------:R-:W-:Y:S01]  /*d7a0*/  ULDC UR9, c[0x0][0xc54] ;  /* 0x0003150000097ab9 */ /* 0x000fe20000000800 */
[----:B------:R-:W-:Y:S01]  /*d7b0*/  UMOV UR5, UR8 ;  /* 0x0000000800057c82 */ /* 0x000fe20008000000 */
[----:B------:R-:W-:-:S11]  /*d7c0*/  UISETP.NE.AND UP0, UPT, UR9, 0x1, UPT ;  /* 0x000000010900788c */ /* 0x000fd6000bf05270 */
[----:B------:R-:W-:Y:S02]  /*d7d0*/  @UP0 ULDC.64 UR10, c[0x0][0xc58] ;  /* 0x00031600000a0ab9 */ /* 0x000fe40000000a00 */
[----:B------:R-:W-:-:S04]  /*d7e0*/  UIMAD.WIDE.U32 UR6, UR8, UR10, URZ ;  /* 0x0000000a080672a5 */ /* 0x000fc8000f8e003f */
[----:B------:R-:W-:-:S04]  /*d7f0*/  @UP0 USHF.R.U32.HI UR5, URZ, UR11, UR7 ;  /* 0x0000000b3f050299 */ /* 0x000fc80008011607 */
[----:B------:R-:W-:-:S12]  /*d800*/  UIMAD UR6, UR5, UR9, URZ ;  /* 0x00000009050672a4 */ /* 0x000fd8000f8e023f */
.L_x_12312:
        /* <DEDUP_REMOVED lines=9> */
[----:B------:R-:W-:Y:S02]  /*d8a0*/  UIMAD UR8, UR41, 0xc0, URZ ;  /* 0x000000c0290878a4 */ /* 0x000fe4000f8e023f */
        /* <DEDUP_REMOVED lines=52> */
.L_x_12314:
        /* <DEDUP_REMOVED lines=20> */
.L_x_12317:
[----:B------:R-:W-:Y:S05]  /*dd30*/  BSYNC B6 ;  /* 0x0000000000067941 */ /* 0x000fea0003800000 */
.L_x_12316:
        /* <DEDUP_REMOVED lines=22> */
.L_x_12319:
[----:B------:R-:W-:Y:S05]  /*dea0*/  BSYNC B6 ;  /* 0x0000000000067941 */ /* 0x000fea0003800000 */
.L_x_12318:
        /* <DEDUP_REMOVED lines=20> */
.L_x_12321:
[----:B------:R-:W-:Y:S05]  /*dff0*/  BSYNC B6 ;  /* 0x0000000000067941 */ /* 0x000fea0003800000 */
.L_x_12320:
        /* <DEDUP_REMOVED lines=19> */
.L_x_12323:
[----:B------:R-:W-:Y:S05]  /*e130*/  BSYNC B6 ;  /* 0x0000000000067941 */ /* 0x000fea0003800000 */
.L_x_12322:
        /* <DEDUP_REMOVED lines=23> */
.L_x_12388:
        /* <DEDUP_REMOVED lines=10> */
.L_x_12391:
        /* <DEDUP_REMOVED lines=21> */
.L_x_12327:
[----:B-1----:R-:W1:Y:S01]  /*e4a0*/  S2R R2, SR_TID.X ;  /* 0x0000000000027919 */ /* 0x002e620000002100 */
[----:B------:R-:W-:Y:S01]  /*e4b0*/  IMAD R5, R18, 0x8, R16 ;  /* 0x0000000812057824 */ /* 0x000fe200078e0210 */
[----:B-1----:R-:W-:Y:S02]  /*e4c0*/  LOP3.LUT R3, R2, 0x7f, RZ, 0xc0, !PT ;  /* 0x0000007f02037812 */ /* 0x002fe400078ec0ff */
[----:B------:R-:W-:Y:S02]  /*e4d0*/  SHF.L.U32 R2, R19, 0x1f, RZ ;  /* 0x0000001f13027819 */ /* 0x000fe400000006ff */
[----:B------:R-:W-:Y:S02]  /*e4e0*/  ISETP.NE.AND P0, PT, R3, RZ, PT ;  /* 0x000000ff0300720c */ /* 0x000fe40003f05270 */
[----:B------:R-:W1:Y:S02]  /*e4f0*/  SYNCS.PHASECHK.TRANS64.TRYWAIT P1, [R5+URZ+0x13280], R2 ;  /* 0x01328002050075a7 */ /* 0x000e64000802017f */
[----:B-1----:R-:W-:Y:S09]  /*e500*/  @!P1 BRA `(.L_x_12328) ;  /* 0x0000002400fc9947 */ /* 0x002ff20003800000 */
.L_x_12392:
        /* <DEDUP_REMOVED lines=8> */
.L_x_12329:
        /* <DEDUP_REMOVED lines=16> */
.L_x_12393:
        /* <DEDUP_REMOVED lines=8> */
.L_x_12331:
        /* <DEDUP_REMOVED lines=17> */
.L_x_12325:
        /* <DEDUP_REMOVED lines=26> */
[----:B------:R-:W-:-:S07]  /*e9c0*/  IMAD.MOV.U32 R13, RZ, RZ, RZ ;  /* 0x000000ffff0d7224 */ /* 0x000fce00078e00ff */
[----:B0-----:R-:W-:-:S07]  /*e9d0*/  LEPC R20, `(.L_x_12333) ;  /* 0x000000001014794e */ /* 0x001fce0000000000 */
[----:B-1----:R-:W-:Y:S05]  /*e9e0*/  CALL.ABS.NOINC R2 ;  /* 0x0000000002007343 */ /* 0x002fea0003c00000 */
.L_x_12333:
[----:B------:R-:W-:Y:S05]  /*e9f0*/  BSYNC B6 ;  /* 0x0000000000067941 */ /* 0x000fea0003800000 */
.L_x_12332:
[----:B------:R-:W3:Y:S01]  /*ea00*/  LDC R9, c[0x0][0x448] ;  /* 0x00011200ff097b82 */ /* 0x000ee20000000800 */
[----:B0-----:R-:W0:Y:S01]  /*ea10*/  S2R R20, SR_TID.X ;  /* 0x0000000000147919 */ /* 0x001e220000002100 */
[----:B------:R-:W-:Y:S01]  /*ea20*/  IMAD.U32 R6, RZ, RZ, UR41 ;  /* 0x00000029ff067e24 */ /* 0x000fe2000f8e00ff */
[----:B------:R-:W-:Y:S01]  /*ea30*/  ULDC.64 UR8, c[0x0][0x2e0] ;  /* 0x0000b80000087ab9 */ /* 0x000fe20000000a00 */
[----:B------:R-:W-:Y:S01]  /*ea40*/  UMOV UR4, UR50 ;  /* 0x0000003200047c82 */ /* 0x000fe20008000000 */
[----:B------:R-:W-:Y:S01]  /*ea50*/  UIMAD UR6, UR45, UR8, URZ ;  /* 0x000000082d0672a4 */ /* 0x000fe2000f8e023f */
[----:B------:R-:W-:Y:S02]  /*ea60*/  UMOV UR5, UR37 ;  /* 0x0000002500057c82 */ /* 0x000fe40008000000 */
[----:B------:R-:W-:Y:S02]  /*ea70*/  UIMAD.WIDE.U32 UR4, UR43, UR8, UR4 ;  /* 0x000000082b0472a5 */ /* 0x000fe4000f8e0004 */
[----:B------:R-:W-:-:S03]  /*ea80*/  UIMAD UR6, UR43, UR9, UR6 ;  /* 0x000000092b0672a4 */ /* 0x000fc6000f8e0206 */
[----:B------:R-:W-:Y:S01]  /*ea90*/  ULDC.64 UR8, c[0x0][0x2d0] ;  /* 0x0000b40000087ab9 */ /* 0x000fe20000000a00 */
[----:B------:R-:W-:Y:S01]  /*eaa0*/  UIADD3 UR6, UR5, UR6, URZ ;  /* 0x0000000605067290 */ /* 0x000fe2000fffe03f */
[----:B------:R-:W-:-:S04]  /*eab0*/  IMAD.U32 R4, RZ, RZ, UR4 ;  /* 0x00000004ff047e24 */ /* 0x000fc8000f8e00ff */
[----:B-12---:R-:W-:Y:S01]  /*eac0*/  IMAD.MOV.U32 R2, RZ, RZ, R4 ;  /* 0x000000ffff027224 */ /* 0x006fe200078e0004 */
[----:B---3--:R-:W-:Y:S02]  /*ead0*/  ISETP.NE.AND P1, PT, R9, 0x1, PT ;  /* 0x000000010900780c */ /* 0x008fe40003f25270 */
[C---:B0-----:R-:W-:Y:S01]  /*eae0*/  LOP3.LUT R21, R20.reuse, 0x7f, RZ, 0xc0, !PT ;  /* 0x0000007f14157812 */ /* 0x041fe200078ec0ff */
[----:B------:R-:W-:-:S10]  /*eaf0*/  IMAD.SHL.U32 R20, R20, 0x20, RZ ;  /* 0x0000002014147824 */ /* 0x000fd400078e00ff */
[----:B------:R-:W0:Y:S01]  /*eb00*/  @P1 LDC R3, c[0x0][0x44c] ;  /* 0x00011300ff031b82 */ /* 0x000e220000000800 */
[----:B------:R-:W-:-:S04]  /*eb10*/  SHF.R.U32.HI R21, RZ, 0x2, R21 ;  /* 0x00000002ff157819 */ /* 0x000fc80000011615 */
[----:B------:R-:W-:-:S03]  /*eb20*/  LOP3.LUT R20, R21, 0x60, R20, 0xf8, !PT ;  /* 0x0000006015147812 */ /* 0x000fc600078ef814 */
[----:B------:R-:W1:Y:S02]  /*eb30*/  @P1 LDC R5, c[0x0][0x450] ;  /* 0x00011400ff051b82 */ /* 0x000e640000000800 */
[----:B------:R-:W-:Y:S02]  /*eb40*/  IMAD R6, R6, 0xc0, R20 ;  /* 0x000000c006067824 */ /* 0x000fe400078e0214 */
[----:B------:R-:W2:Y:S02]  /*eb50*/  S2R R20, SR_TID.X ;  /* 0x0000000000147919 */ /* 0x000ea40000002100 */
[----:B------:R-:W-:Y:S02]  /*eb60*/  IMAD.MOV.U32 R7, RZ, RZ, R6 ;  /* 0x000000ffff077224 */ /* 0x000fe400078e0006 */
[----:B------:R-:W3:Y:S01]  /*eb70*/  @P1 LDC R8, c[0x0][0x450] ;  /* 0x00011400ff081b82 */ /* 0x000ee20000000800 */
[----:B0-----:R-:W-:-:S04]  /*eb80*/  @P1 IMAD.HI.U32 R0, R6, R3, RZ ;  /* 0x0000000306001227 */ /* 0x001fc800078e00ff */
[----:B------:R-:W-:Y:S01]  /*eb90*/  IMAD.U32 R3, RZ, RZ, UR6 ;  /* 0x00000006ff037e24 */ /* 0x000fe2000f8e00ff */
[----:B------:R-:W-:Y:S01]  /*eba0*/  ULDC.64 UR6, c[0x0][0x280] ;  /* 0x0000a00000067ab9 */ /* 0x000fe20000000a00 */
[----:B-1----:R-:W-:Y:S01]  /*ebb0*/  @P1 SHF.R.U32.HI R7, RZ, R5, R0 ;  /* 0x00000005ff071219 */ /* 0x002fe20000011600 */
[----:B------:R-:W-:Y:S01]  /*ebc0*/  IMAD.U32 R5, RZ, RZ, UR5 ;  /* 0x00000005ff057e24 */ /* 0x000fe2000f8e00ff */
[----:B------:R-:W-:Y:S02]  /*ebd0*/  ULDC.64 UR4, c[0x0][0x2c8] ;  /* 0x0000b20000047ab9 */ /* 0x000fe40000000a00 */
[----:B------:R-:W-:Y:S01]  /*ebe0*/  SHF.R.S32.HI R0, RZ, 0x1f, R7 ;  /* 0x0000001fff007819 */ /* 0x000fe20000011407 */
[----:B------:R-:W-:-:S04]  /*ebf0*/  IMAD.WIDE.U32 R4, R7, UR8, R2 ;  /* 0x0000000807047c25 */ /* 0x000fc8000f8e0002 */
[----:B------:R-:W-:Y:S02]  /*ec00*/  IMAD R0, R0, UR8, RZ ;  /* 0x0000000800007c24 */ /* 0x000fe4000f8e02ff */
[C---:B--2---:R-:W-:Y:S01]  /*ec10*/  IMAD.SHL.U32 R10, R20.reuse, 0x10, RZ ;  /* 0x00000010140a7824 */ /* 0x044fe200078e00ff */
[----:B------:R-:W-:Y:S01]  /*ec20*/  LOP3.LUT R20, R20, 0x7f, RZ, 0xc0, !PT ;  /* 0x0000007f14147812 */ /* 0x000fe200078ec0ff */
[----:B------:R-:W-:Y:S02]  /*ec30*/  IMAD R11, R7, UR9, R0 ;  /* 0x00000009070b7c24 */ /* 0x000fe4000f8e0200 */
[----:B------:R-:W-:Y:S01]  /*ec40*/  IMAD.MOV R0, RZ, RZ, -R7 ;  /* 0x000000ffff007224 */ /* 0x000fe200078e0a07 */
[----:B------:R-:W-:Y:S01]  /*ec50*/  LOP3.LUT R10, R10, 0x30, RZ, 0xc0, !PT ;  /* 0x000000300a0a7812 */ /* 0x000fe200078ec0ff */
[----:B------:R-:W-:Y:S01]  /*ec60*/  IMAD.IADD R5, R5, 0x1, R11 ;  /* 0x0000000105057824 */ /* 0x000fe200078e020b */
[----:B------:R-:W-:Y:S01]  /*ec70*/  SHF.R.U32.HI R20, RZ, 0x2, R20 ;  /* 0x00000002ff147819 */ /* 0x000fe20000011614 */
[----:B------:R-:W-:-:S02]  /*ec80*/  IMAD R7, R9, R0, R6 ;  /* 0x0000000009077224 */ /* 0x000fc400078e0206 */
[----:B------:R-:W-:Y:S02]  /*ec90*/  VIADD R6, R6, 0x80 ;  /* 0x0000008006067836 */ /* 0x000fe40000000000 */
[----:B------:R-:W-:Y:S01]  /*eca0*/  IMAD.WIDE.U32 R4, R7, UR4, R4 ;  /* 0x0000000407047c25 */ /* 0x000fe2000f8e0004 */
[----:B------:R-:W-:-:S05]  /*ecb0*/  SHF.R.S32.HI R0, RZ, 0x1f, R7 ;  /* 0x0000001fff007819 */ /* 0x000fca0000011407 */
[----:B------:R-:W-:-:S04]  /*ecc0*/  IMAD R0, R0, UR4, RZ ;  /* 0x0000000400007c24 */ /* 0x000fc8000f8e02ff */
[----:B------:R-:W-:Y:S01]  /*ecd0*/  IMAD R7, R7, UR5, R0 ;  /* 0x0000000507077c24 */ /* 0x000fe2000f8e0200 */
[----:B------:R-:W-:-:S04]  /*ece0*/  IADD3 R0, P0, R4, UR6, RZ ;  /* 0x0000000604007c10 */ /* 0x000fc8000ff1e0ff */
[----:B------:R-:W-:Y:S01]  /*ecf0*/  IADD3.X R4, R5, UR7, R7, P0, !PT ;  /* 0x0000000705047c10 */ /* 0x000fe200087fe407 */
[----:B------:R-:W-:Y:S01]  /*ed00*/  IMAD.MOV.U32 R5, RZ, RZ, R6 ;  /* 0x000000ffff057224 */ /* 0x000fe200078e0006 */
[----:B------:R-:W0:Y:S02]  /*ed10*/  @P1 LDC R7, c[0x0][0x44c] ;  /* 0x00011300ff071b82 */ /* 0x000e240000000800 */
[----:B0-----:R-:W-:-:S05]  /*ed20*/  @P1 IMAD.HI.U32 R7, R6, R7, RZ ;  /* 0x0000000706071227 */ /* 0x001fca00078e00ff */
[----:B---3--:R-:W-:-:S04]  /*ed30*/  @P1 SHF.R.U32.HI R5, RZ, R8, R7 ;  /* 0x00000008ff051219 */ /* 0x008fc80000011607 */
        /* <DEDUP_REMOVED lines=18> */
[----:B------:R-:W-:Y:S01]  /*ee60*/  IMAD.U32 R7, RZ, RZ, UR41 ;  /* 0x00000029ff077e24 */ /* 0x000fe2000f8e00ff */
[----:B------:R-:W-:Y:S02]  /*ee70*/  ULDC UR4, c[0x0][0x288] ;  /* 0x0000a20000047ab9 */ /* 0x000fe40000000800 */
[----:B------:R-:W1:Y:S01]  /*ee80*/  SHFL.IDX PT, R2, R4, RZ, 0x1c1f ;  /* 0x001c1fff04027589 */ /* 0x000e6200000e0000 */
[----:B------:R-:W-:Y:S02]  /*ee90*/  IMAD R6, R9, UR4, RZ ;  /* 0x0000000409067c24 */ /* 0x000fe4000f8e02ff */
[----:B------:R-:W-:-:S04]  /*eea0*/  IMAD R7, R7, 0xc0, R20 ;  /* 0x000000c007077824 */ /* 0x000fc800078e0214 */
[C---:B------:R-:W-:Y:S01]  /*eeb0*/  VIADD R9, R7.reuse, 0x20 ;  /* 0x0000002007097836 */ /* 0x040fe20000000000 */
[C---:B------:R-:W-:Y:S01]  /*eec0*/  ISETP.GE.AND P1, PT, R7.reuse, R6, PT ;  /* 0x000000060700720c */ /* 0x040fe20003f26270 */
[----:B------:R-:W-:-:S12]  /*eed0*/  VIADD R11, R7, 0x80 ;  /* 0x00000080070b7836 */ /* 0x000fd80000000000 */
[----:B0-----:R-:W-:-:S05]  /*eee0*/  @!P1 IADD3 R14, P2, R10, R14, RZ ;  /* 0x0000000e0a0e9210 */ /* 0x001fca0007f5e0ff */
[----:B-1----:R-:W-:Y:S02]  /*eef0*/  @!P1 IMAD.X R3, RZ, RZ, R2, P2 ;  /* 0x000000ffff039224 */ /* 0x002fe400010e0602 */
[----:B------:R-:W-:Y:S02]  /*ef00*/  @!P1 IMAD.MOV.U32 R2, RZ, RZ, R14 ;  /* 0x000000ffff029224 */ /* 0x000fe400078e000e */
[----:B------:R-:W0:Y:S04]  /*ef10*/  SHFL.IDX PT, R14, R0, 0x1, 0x1c1f ;  /* 0x003c1f00000e7f89 */ /* 0x000e2800000e0000 */
[----:B------:R1:W-:Y:S01]  /*ef20*/  @!P1 LDGSTS.E.BYPASS.LTC128B.128 [R28+0xb000], desc[UR46][R2.64], !P0 ;  /* 0x0b000000021c9fae */ /* 0x0003e2000c101d6e */
[----:B------:R-:W-:Y:S02]  /*ef30*/  ISETP.GE.AND P1, PT, R9, R6, PT ;  /* 0x000000060900720c */ /* 0x000fe40003f26270 */
[----:B------:R-:W-:Y:S01]  /*ef40*/  IADD3 R9, R7, 0x40, RZ ;  /* 0x0000004007097810 */ /* 0x000fe20007ffe0ff */
[----:B-1----:R-:W1:Y:S10]  /*ef50*/  SHFL.IDX PT, R2, R4, 0x1, 0x1c1f ;  /* 0x003c1f0004027f89 */ /* 0x002e7400000e0000 */
[----:B0-----:R-:W-:-:S05]  /*ef60*/  @!P1 IADD3 R14, P2, R10, R14, RZ ;  /* 0x0000000e0a0e9210 */ /* 0x001fca0007f5e0ff */
[----:B-1----:R-:W-:Y:S02]  /*ef70*/  @!P1 IMAD.X R3, RZ, RZ, R2, P2 ;  /* 0x000000ffff039224 */ /* 0x002fe400010e0602 */
[----:B------:R-:W-:Y:S02]  /*ef80*/  @!P1 IMAD.MOV.U32 R2, RZ, RZ, R14 ;  /* 0x000000ffff029224 */ /* 0x000fe400078e000e */
[----:B------:R-:W0:Y:S04]  /*ef90*/  SHFL.IDX PT, R14, R0, 0x2, 0x1c1f ;  /* 0x005c1f00000e7f89 */ /* 0x000e2800000e0000 */
[----:B------:R1:W-:Y:S01]  /*efa0*/  @!P1 LDGSTS.E.BYPASS.LTC128B.128 [R28+0xb800], desc[UR46][R2.64], !P0 ;  /* 0x0b800000021c9fae */ /* 0x0003e2000c101d6e */
[----:B------:R-:W-:-:S03]  /*efb0*/  ISETP.GE.AND P1, PT, R9, R6, PT ;  /* 0x000000060900720c */ /* 0x000fc60003f26270 */
[----:B------:R-:W-:Y:S04]  /*efc0*/  SHFL.IDX PT, R9, R0, 0x3, 0x1c1f ;  /* 0x007c1f0000097f89 */ /* 0x000fe800000e0000 */
[----:B------:R-:W-:Y:S04]  /*efd0*/  SHFL.IDX PT, R0, R8, RZ, 0x1c1f ;  /* 0x001c1fff08007589 */ /* 0x000fe800000e0000 */
[----:B-1----:R-:W1:Y:S04]  /*efe0*/  SHFL.IDX PT, R2, R4, 0x2, 0x1c1f ;  /* 0x005c1f0004027f89 */ /* 0x002e6800000e0000 */
[----:B------:R-:W2:Y:S01]  /*eff0*/  SHFL.IDX PT, R4, R4, 0x3, 0x1c1f ;  /* 0x007c1f0004047f89 */ /* 0x000ea200000e0000 */
        /* <DEDUP_REMOVED lines=16> */
.L_x_12406:
        /* <DEDUP_REMOVED lines=10> */
.L_x_12335:
        /* <DEDUP_REMOVED lines=16> */
.L_x_12407:
[----:B------:R-:W-:Y:S05]  /*f2a0*/  BSYNC B0 ;  /* 0x0000000000007941 */ /* 0x000fea0003800000 */
.L_x_12336:
[----:B------:R-:W-:-:S06]  /*f2b0*/  UISETP.GE.AND UP0, UPT, UR40, 0x2, UPT ;  /* 0x000000022800788c */ /* 0x000fcc000bf06270 */
[----:B------:R-:W-:-:S13]  /*f2c0*/  PLOP3.LUT P0, PT, PT, PT, UP0, 0x80, 0x0 ;  /* 0x000000000000781c */ /* 0x000fda0003f0f008 */
[----:B------:R-:W-:Y:S05]  /*f2d0*/  @!P0 BRA `(.L_x_12338) ;  /* 0x0000000800e48947 */ /* 0x000fea0003800000 */
[----:B------:R-:W-:Y:S01]  /*f2e0*/  UIADD3 UR4, UR40, -0x2, URZ ;  /* 0xfffffffe28047890 */ /* 0x000fe2000fffe03f */
[----:B------:R-:W-:Y:S02]  /*f2f0*/  IMAD.MOV.U32 R6, RZ, RZ, R19 ;  /* 0x000000ffff067224 */ /* 0x000fe400078e0013 */
[----:B------:R-:W-:-:S03]  /*f300*/  IMAD.MOV.U32 R7, RZ, RZ, R18 ;  /* 0x000000ffff077224 */ /* 0x000fc600078e0012 */
[----:B------:R-:W-:-:S07]  /*f310*/  IMAD.U32 R0, RZ, RZ, UR4 ;  /* 0x00000004ff007e24 */ /* 0x000fce000f8e00ff */
.L_x_12358:
        /* <DEDUP_REMOVED lines=31> */
.L_x_12341:
        /* <DEDUP_REMOVED lines=8> */
.L_x_12408:
[----:B------:R-:W-:Y:S05]  /*f590*/  BSYNC B1 ;  /* 0x0000000000017941 */ /* 0x000fea0003800000 */
.L_x_12342:
        /* <DEDUP_REMOVED lines=9> */
.L_x_12345:
[----:B------:R-:W-:Y:S05]  /*f630*/  BSYNC B1 ;  /* 0x0000000000017941 */ /* 0x000fea0003800000 */
.L_x_12344:
        /* <DEDUP_REMOVED lines=11> */
.L_x_12346:
        /* <DEDUP_REMOVED lines=13> */
.L_x_12409:
[----:B------:R-:W-:Y:S05]  /*f7c0*/  BSYNC B1 ;  /* 0x0000000000017941 */ /* 0x000fea0003800000 */
.L_x_12347:
        /* <DEDUP_REMOVED lines=11> */
.L_x_12350:
[----:B------:R-:W-:Y:S05]  /*f880*/  BSYNC B1 ;  /* 0x0000000000017941 */ /* 0x000fea0003800000 */
.L_x_12349:
        /* <DEDUP_REMOVED lines=8> */
.L_x_12351:
        /* <DEDUP_REMOVED lines=10> */
.L_x_12340:
[----:B------:R-:W-:Y:S05]  /*f9b0*/  BSYNC B0 ;  /* 0x0000000000007941 */ /* 0x000fea0003800000 */
.L_x_12339:
[----:B------:R-:W-:-:S06]  /*f9c0*/  UISETP.NE.AND UP0, UPT, UR39, 0x3, UPT ;  /* 0x000000032700788c */ /* 0x000fcc000bf05270 */
[----:B------:R-:W-:-:S13]  /*f9d0*/  PLOP3.LUT P0, PT, PT, PT, UP0, 0x80, 0x0 ;  /* 0x000000000000781c */ /* 0x000fda0003f0f008 */
[----:B------:R-:W-:Y:S05]  /*f9e0*/  @!P0 BRA `(.L_x_12352) ;  /* 0x0000000000048947 */ /* 0x000fea0003800000 */
[----:B------:R-:W-:Y:S01]  /*f9f0*/  BPT.TRAP 0x1 ;  /* 0x000000040000795c */ /* 0x000fe20000300000 */
.L_x_12352:
        /* <DEDUP_REMOVED lines=8> */
.L_x_12410:
[----:B------:R-:W-:Y:S05]  /*fa80*/  BSYNC B0 ;  /* 0x0000000000007941 */ /* 0x000fea0003800000 */
.L_x_12353:
[----:B------:R-:W-:Y:S05]  /*fa90*/  @!P0 BRA `(.L_x_12355) ;  /* 0x0000000000048947 */ /* 0x000fea0003800000 */
[----:B------:R-:W-:Y:S01]  /*faa0*/  BPT.TRAP 0x1 ;  /* 0x000000040000795c */ /* 0x000fe20000300000 */
.L_x_12355:
[----:B0-----:R-:W-:Y:S01]  /*fab0*/  SHF.L.U32 R2, R6, 0x1f, RZ ;  /* 0x0000001f06027819 */ /* 0x001fe200000006ff */
[----:B------:R-:W-:-:S03]  /*fac0*/  IMAD R10, R7, 0x2800, RZ ;  /* 0x00002800070a7824 */ /* 0x000fc600078e02ff */
[----:B------:R-:W0:Y:S02]  /*fad0*/  SYNCS.PHASECHK.TRANS64.TRYWAIT P1, [R3+URZ+0x13260], R2 ;  /* 0x01326002030075a7 */ /* 0x000e24000802017f */
[----:B0-----:R-:W-:Y:S05]  /*fae0*/  @!P1 BRA `(.L_x_12356) ;  /* 0x0000001800b49947 */ /* 0x001fea0003800000 */
.L_x_12411:
        /* <DEDUP_REMOVED lines=43> */
.L_x_12357:
        /* <DEDUP_REMOVED lines=13> */
.L_x_12338:
        /* <DEDUP_REMOVED lines=17> */
.L_x_12360:
[----:B------:R-:W-:Y:S05]  /*ff80*/  BSYNC B0 ;  /* 0x0000000000007941 */ /* 0x000fea0003800000 */
.L_x_12359:
[----:B------:R-:W-:-:S06]  /*ff90*/  UISETP.NE.AND UP0, UPT, UR39, 0x3, UPT ;  /* 0x000000032700788c */ /* 0x000fcc000bf05270 */
[----:B------:R-:W-:-:S13]  /*ffa0*/  PLOP3.LUT P1, PT, PT, PT, UP0, 0x80, 0x0 ;  /* 0x000000000000781c */ /* 0x000fda0003f2f008 */
[----:B------:R-:W-:Y:S05]  /*ffb0*/  @!P1 BRA `(.L_x_12361) ;  /* 0x0000000000049947 */ /* 0x000fea0003800000 */
[----:B------:R-:W-:Y:S01]  /*ffc0*/  BPT.TRAP 0x1 ;  /* 0x000000040000795c */ /* 0x000fe20000300000 */
.L_x_12361:
        /* <DEDUP_REMOVED lines=8> */
.L_x_12412:
[----:B------:R-:W-:Y:S05]  /*10050*/  BSYNC B0 ;  /* 0x0000000000007941 */ /* 0x000fea0003800000 */
.L_x_12362:
[----:B------:R-:W-:Y:S05]  /*10060*/  @!P2 BRA `(.L_x_12364) ;  /* 0x000000000004a947 */ /* 0x000fea0003800000 */
[----:B------:R-:W-:Y:S01]  /*10070*/  BPT.TRAP 0x1 ;  /* 0x000000040000795c */ /* 0x000fe20000300000 */
.L_x_12364:
[----:B------:R-:W-:Y:S01]  /*10080*/  SHF.L.U32 R5, R19, 0x1f, RZ ;  /* 0x0000001f13057819 */ /* 0x000fe200000006ff */
[----:B0-----:R-:W-:-:S03]  /*10090*/  IMAD R3, R18, 0x2800, RZ ;  /* 0x0000280012037824 */ /* 0x001fc600078e02ff */
[----:B------:R-:W0:Y:S02]  /*100a0*/  SYNCS.PHASECHK.TRANS64.TRYWAIT P1, [R2+URZ+0x13260], R5 ;  /* 0x01326005020075a7 */ /* 0x000e24000802017f */
[----:B0-----:R-:W-:Y:S05]  /*100b0*/  @!P1 BRA `(.L_x_12365) ;  /* 0x0000001400689947 */ /* 0x001fea0003800000 */
.L_x_12413:
        /* <DEDUP_REMOVED lines=43> */
.L_x_12366:
[----:B-1----:R-:W-:Y:S01]  /*10370*/  SYNCS.ARRIVE.TRANS64.A1T0 RZ, [R2+URZ+0x13250], RZ ;  /* 0x013250ff02ff79a7 */ /* 0x002fe2000810003f */
[----:B------:R-:W-:Y:S02]  /*10380*/  @!P0 VIADD R0, R2, 0x13280 ;  /* 0x0001328002008836 */ /* 0x000fe40000000000 */
[----:B------:R-:W-:-:S03]  /*10390*/  VIADD R18, R18, 0x1 ;  /* 0x0000000112127836 */ /* 0x000fc60000000000 */
[----:B------:R-:W-:Y:S01]  /*103a0*/  @!P0 PRMT R0, RZ, 0x654, R0 ;  /* 0x00000654ff008816 */ /* 0x000fe20000000000 */
[----:B------:R-:W-:Y:S01]  /*103b0*/  BAR.SYNC.DEFER_BLOCKING 0x2, 0x80 ;  /* 0x0082000000007b1d */ /* 0x000fe20000010000 */
[----:B------:R-:W-:-:S04]  /*103c0*/  ISETP.NE.AND P1, PT, R18, 0x2, PT ;  /* 0x000000021200780c */ /* 0x000fc80003f25270 */
[----:B------:R-:W-:Y:S01]  /*103d0*/  SEL R18, R18, RZ, P1 ;  /* 0x000000ff12127207 */ /* 0x000fe20000800000 */
[----:B------:R1:W-:Y:S02]  /*103e0*/  @!P0 SYNCS.ARRIVE.TRANS64.RED.A1T0 RZ, [R0+URZ], RZ ;  /* 0x000000ff00ff89a7 */ /* 0x0003e4000810043f */
[----:B-1----:R-:W-:-:S04]  /*103f0*/  SEL R0, RZ, 0x1, P1 ;  /* 0x00000001ff007807 */ /* 0x002fc80000800000 */
[----:B------:R-:W-:-:S07]  /*10400*/  LOP3.LUT R19, R19, R0, RZ, 0x3c, !PT ;  /* 0x0000000013137212 */ /* 0x000fce00078e3cff */
.L_x_12315:
[----:B------:R-:W-:Y:S05]  /*10410*/  BSYNC B7 ;  /* 0x0000000000077941 */ /* 0x000fea0003800000 */
.L_x_12313:
[----:B------:R-:W-:-:S13]  /*10420*/  LOP3.LUT P1, RZ, R22, 0x2, RZ, 0xc0, !PT ;  /* 0x0000000216ff7812 */ /* 0x000fda000782c0ff */
[----:B------:R-:W-:Y:S05]  /*10430*/  @!P1 BRA `(.L_x_12367) ;  /* 0x0000000000209947 */ /* 0x000fea0003800000 */
[----:B------:R-:W1:Y:S08]  /*10440*/  S2UR UR5, SR_CgaCtaId ;  /* 0x00000000000579c3 */ /* 0x000e700000008800 */
[----:B------:R-:W-:Y:S06]  /*10450*/  BAR.SYNC.DEFER_BLOCKING 0x5, 0x200 ;  /* 0x0148000000007b1d */ /* 0x000fec0000010000 */
[----:B------:R-:W-:-:S02]  /*10460*/  UMOV UR4, 0x400 ;  /* 0x0000040000047882 */ /* 0x000fc40000000000 */
[----:B-1----:R-:W-:-:S06]  /*10470*/  ULEA UR4, UR5, UR4, 0x18 ;  /* 0x0000000405047291 */ /* 0x002fcc000f8ec03f */
[----:B------:R-:W-:-:S05]  /*10480*/  IMAD.U32 R16, RZ, RZ, UR4 ;  /* 0x00000004ff107e24 */ /* 0x000fca000f8e00ff */
[----:B------:R1:W2:Y:S01]  /*10490*/  LDS R27, [R16+0x132d0] ;  /* 0x0132d000101b7984 */ /* 0x0002a20000000800 */
[----:B------:R-:W-:Y:S06]  /*104a0*/  BAR.ARV 0x4, 0x200 ;  /* 0x0108000000007b1d */ /* 0x000fec0000002000 */
[----:B------:R-:W-:Y:S05]  /*104b0*/  BRA `(.L_x_12368) ;  /* 0x0000000000207947 */ /* 0x000fea0003800000 */
.L_x_12367:
[----:B0-----:R-:W0:Y:S01]  /*104c0*/  @!P0 S2R R3, SR_CgaCtaId ;  /* 0x0000000000038919 */ /* 0x001e220000008800 */
[----:B------:R-:W-:Y:S01]  /*104d0*/  @!P0 MOV R0, 0x400 ;  /* 0x0000040000008802 */ /* 0x000fe20000000f00 */
[----:B------:R-:W-:Y:S03]  /*104e0*/  BAR.SYNC.DEFER_BLOCKING 0x4, 0x200 ;  /* 0x0108000000007b1d */ /* 0x000fe60000010000 */
[----:B0-----:R-:W-:-:S03]  /*104f0*/  @!P0 LEA R16, R3, R0, 0x18 ;  /* 0x0000000003108211 */ /* 0x001fc600078ec0ff */
[----:B------:R-:W0:Y:S04]  /*10500*/  SHFL.IDX PT, R0, R27, RZ, 0x1f ;  /* 0x00001fff1b007589 */ /* 0x000e2800000e0000 */
[----:B------:R0:W-:Y:S02]  /*10510*/  @!P0 STS [R16+0x132d0], R27 ;  /* 0x0132d01b10008388 */ /* 0x0001e40000000800 */
[----:B0-----:R-:W-:Y:S01]  /*10520*/  IMAD.MOV.U32 R27, RZ, RZ, R0 ;  /* 0x000000ffff1b7224 */ /* 0x001fe200078e0000 */
[----:B------:R-:W-:Y:S06]  /*10530*/  BAR.ARV 0x5, 0x200 ;  /* 0x0148000000007b1d */ /* 0x000fec0000002000 */
.L_x_12368:
[----:B------:R-:W-:Y:S02]  /*10540*/  ULDC UR4, c[0x0][0xc38] ;  /* 0x00030e0000047ab9 */ /* 0x000fe40000000800 */
[----:B--2---:R-:W-:-:S13]  /*10550*/  ISETP.GE.AND P0, PT, R27, UR4, PT ;  /* 0x000000041b007c0c */ /* 0x004fda000bf06270 */
[----:B------:R-:W-:Y:S05]  /*10560*/  @!P0 BRA `(.L_x_12369) ;  /* 0xffffffd000348947 */ /* 0x000fea000383ffff */
.L_x_12310:
[----:B0-----:R-:W0:Y:S01]  /*10570*/  S2R R3, SR_CgaCtaId ;  /* 0x0000000000037919 */ /* 0x001e220000008800 */
[----:B------:R-:W-:Y:S01]  /*10580*/  VIADD R29, R29, 0x1 ;  /* 0x000000011d1d7836 */ /* 0x000fe20000000000 */
[----:B------:R-:W-:Y:S01]  /*10590*/  MOV R2, 0x400 ;  /* 0x0000040000027802 */ /* 0x000fe20000000f00 */
[----:B------:R-:W-:Y:S03]  /*105a0*/  BSSY B0, `(.L_x_12370) ;  /* 0x0000008000007945 */ /* 0x000fe60003800000 */
[----:B------:R-:W-:-:S04]  /*105b0*/  LEA.HI R0, R29, R29, RZ, 0x1 ;  /* 0x0000001d1d007211 */ /* 0x000fc800078f08ff */
[----:B------:R-:W-:-:S05]  /*105c0*/  LOP3.LUT R0, R0, 0xfffffffe, RZ, 0xc0, !PT ;  /* 0xfffffffe00007812 */ /* 0x000fca00078ec0ff */
[----:B------:R-:W-:-:S05]  /*105d0*/  IMAD.IADD R0, R29, 0x1, -R0 ;  /* 0x000000011d007824 */ /* 0x000fca00078e0a00 */
[----:B------:R-:W-:Y:S02]  /*105e0*/  SHF.L.U32 R0, R0, 0x1f, RZ ;  /* 0x0000001f00007819 */ /* 0x000fe400000006ff */
[----:B0-----:R-:W-:-:S04]  /*105f0*/  LEA R7, R3, R2, 0x18 ;  /* 0x0000000203077211 */ /* 0x001fc800078ec0ff */
[----:B------:R-:W0:Y:S02]  /*10600*/  SYNCS.PHASECHK.TRANS64.TRYWAIT P0, [R7+URZ+0x13220], R0 ;  /* 0x01322000070075a7 */ /* 0x000e24000800017f */
[----:B0-----:R-:W-:Y:S05]  /*10610*/  @!P0 BRA `(.L_x_12371) ;  /* 0x0000001000248947 */ /* 0x001fea0003800000 */
.L_x_12414:
[----:B------:R-:W-:Y:S05]  /*10620*/  BSYNC B0 ;  /* 0x0000000000007941 */ /* 0x000fea0003800000 */
.L_x_12370:
[----:B------:R-:W-:-:S03]  /*10630*/  UMOV UR4, 0xffffffff ;  /* 0xffffffff00047882 */ /* 0x000fc60000000000 */
[----:B------:R-:W-:Y:S05]  /*10640*/  BRA.DIV UR4, `(.L_x_12372) ;  /* 0x00000012042c7947 */ /* 0x000fea000b800000 */
[----:B0-----:R-:W0:Y:S02]  /*10650*/  S2R R0, SR_TID.X ;  /* 0x0000000000007919 */ /* 0x001e240000002100 */
[----:B0-----:R-:W-:-:S04]  /*10660*/  SHF.R.U32.HI R0, RZ, 0x5, R0 ;  /* 0x00000005ff007819 */ /* 0x001fc80000011600 */
[----:B------:R-:W-:-:S05]  /*10670*/  LOP3.LUT R0, R0, 0x3, RZ, 0xc0, !PT ;  /* 0x0000000300007812 */ /* 0x000fca00078ec0ff */
[----:B------:R0:W2:Y:S02]  /*10680*/  SHFL.IDX PT, R14, R0, RZ, 0x1f ;  /* 0x00001fff000e7589 */ /* 0x0000a400000e0000 */
.L_x_12417:
[----:B--2---:R-:W-:Y:S01]  /*10690*/  ISETP.NE.AND P0, PT, R14, RZ, PT ;  /* 0x000000ff0e00720c */ /* 0x004fe20003f05270 */
[----:B------:R-:W-:-:S12]  /*106a0*/  BSSY B0, `(.L_x_12373) ;  /* 0x000002b000007945 */ /* 0x000fd80003800000 */
[----:B------:R-:W-:Y:S05]  /*106b0*/  @P0 BRA `(.L_x_12374) ;  /* 0x0000000000a40947 */ /* 0x000fea0003800000 */
[----:B------:R-:W-:-:S03]  /*106c0*/  UMOV UR4, 0xffffffff ;  /* 0xffffffff00047882 */ /* 0x000fc60000000000 */
[----:B------:R-:W-:Y:S05]  /*106d0*/  BRA.DIV UR4, `(.L_x_12375) ;  /* 0x00000012043c7947 */ /* 0x000fea000b800000 */
[----:B------:R-:W-:-:S13]  /*106e0*/  ELECT P6, URZ, PT ;  /* 0x00000000003f782f */ /* 0x000fda00038c0000 */
.L_x_12420:
[----:B------:R-:W-:Y:S05]  /*106f0*/  @!P6 BRA `(.L_x_12374) ;  /* 0x000000000094e947 */ /* 0x000fea0003800000 */
[----:B------:R-:W-:-:S06]  /*10700*/  ULOP3.LUT UR4, UR38, 0x2, URZ, 0xfc, !UPT ;  /* 0x0000000226047892 */ /* 0x000fcc000f8efc3f */
[----:B0-----:R-:W-:-:S05]  /*10710*/  IMAD.U32 R0, RZ, RZ, UR4 ;  /* 0x00000004ff007e24 */ /* 0x001fca000f8e00ff */
[----:B------:R-:W-:-:S13]  /*10720*/  ISETP.NE.AND P0, PT, R0, 0x3, PT ;  /* 0x000000030000780c */ /* 0x000fda0003f05270 */
[----:B------:R-:W-:Y:S05]  /*10730*/  @!P0 BRA `(.L_x_12376) ;  /* 0x0000000000048947 */ /* 0x000fea0003800000 */
[----:B------:R-:W-:Y:S01]  /*10740*/  BPT.TRAP 0x1 ;  /* 0x000000040000795c */ /* 0x000fe20000300000 */
.L_x_12376:
        /* <DEDUP_REMOVED lines=12> */
.L_x_12421:
[----:B------:R-:W2:Y:S02]  /*10810*/  SYNCS.PHASECHK.TRANS64.TRYWAIT P1, [R3+URZ], R0 ;  /* 0x00000000030075a7 */ /* 0x000ea4000802017f */
[----:B--2---:R-:W-:Y:S05]  /*10820*/  @!P1 BRA `(.L_x_12378) ;  /* 0x00000010001c9947 */ /* 0x004fea0003800000 */
.L_x_12422:
[----:B------:R-:W-:Y:S05]  /*10830*/  @!P0 BRA `(.L_x_12379) ;  /* 0x0000000000048947 */ /* 0x000fea0003800000 */
[----:B------:R-:W-:Y:S01]  /*10840*/  BPT.TRAP 0x1 ;  /* 0x000000040000795c */ /* 0x000fe20000300000 */
.L_x_12379:
[----:B--2---:R-:W-:-:S04]  /*10850*/  IMAD R3, R18, 0x8, R7 ;  /* 0x0000000812037824 */ /* 0x004fc800078e0207 */
[----:B------:R-:W2:Y:S02]  /*10860*/  SYNCS.PHASECHK.TRANS64.TRYWAIT P1, [R3+URZ+0x13260], R4 ;  /* 0x01326004030075a7 */ /* 0x000ea4000802017f */
[----:B--2---:R-:W-:Y:S05]  /*10870*/  @!P1 BRA `(.L_x_12380) ;  /* 0x00000010001c9947 */ /* 0x004fea0003800000 */
.L_x_12423:
[----:B------:R-:W-:Y:S05]  /*10880*/  @!P0 BRA `(.L_x_12381) ;  /* 0x0000000000048947 */ /* 0x000fea0003800000 */
[----:B------:R-:W-:Y:S01]  /*10890*/  BPT.TRAP 0x1 ;  /* 0x000000040000795c */ /* 0x000fe20000300000 */
.L_x_12381:
[----:B0-----:R-:W-:-:S04]  /*108a0*/  IMAD R5, R6, 0x8, R7 ;  /* 0x0000000806057824 */ /* 0x001fc800078e0207 */
[----:B------:R-:W0:Y:S02]  /*108b0*/  SYNCS.PHASECHK.TRANS64.TRYWAIT P1, [R5+URZ+0x13260], R0 ;  /* 0x01326000050075a7 */ /* 0x000e24000802017f */
[----:B0-----:R-:W-:Y:S05]  /*108c0*/  @!P1 BRA `(.L_x_12382) ;  /* 0x00000010001c9947 */ /* 0x001fea0003800000 */
.L_x_12424:
[----:B------:R-:W-:Y:S05]  /*108d0*/  @!P0 BRA `(.L_x_12383) ;  /* 0x0000000000048947 */ /* 0x000fea0003800000 */
[----:B------:R-:W-:Y:S01]  /*108e0*/  BPT.TRAP 0x1 ;  /* 0x000000040000795c */ /* 0x000fe20000300000 */
.L_x_12383:
[----:B------:R-:W3:Y:S02]  /*108f0*/  SYNCS.PHASECHK.TRANS64.TRYWAIT P0, [R3+URZ+0x13280], R4 ;  /* 0x01328004030075a7 */ /* 0x000ee4000800017f */
[----:B---3--:R-:W-:Y:S05]  /*10900*/  @!P0 BRA `(.L_x_12384) ;  /* 0x0000001000208947 */ /* 0x008fea0003800000 */
.L_x_12385:
[----:B----4-:R4:W0:Y:S02]  /*10910*/  SYNCS.PHASECHK.TRANS64.TRYWAIT P0, [R5+URZ+0x13280], R0 ;  /* 0x01328000050075a7 */ /* 0x010824000800017f */
[----:B0-----:R-:W-:Y:S05]  /*10920*/  @!P0 NANOSLEEP.SYNCS 0x989680 ;  /* 0x009896800000895d */ /* 0x001fea0003900000 */
[----:B------:R-:W0:Y:S02]  /*10930*/  @!P0 SYNCS.PHASECHK.TRANS64 P0, [R5+URZ+0x13280], R0 ;  /* 0x01328000050085a7 */ /* 0x000e24000800007f */
[----:B0-----:R-:W-:Y:S05]  /*10940*/  @!P0 BRA `(.L_x_12385) ;  /* 0xfffffffc00f08947 */ /* 0x001fea000383ffff */
.L_x_12374:
[----:B------:R-:W-:Y:S05]  /*10950*/  BSYNC B0 ;  /* 0x0000000000007941 */ /* 0x000fea0003800000 */
.L_x_12373:
[----:B------:R-:W-:Y:S05]  /*10960*/  EXIT ;  /* 0x000000000000794d */ /* 0x000fea0003800000 */
.L_x_12272:
[----:B0-----:R-:W-:-:S04]  /*10970*/  IMAD.U32 R3, RZ, RZ, UR45 ;  /* 0x0000002dff037e24 */ /* 0x001fc8000f8e00ff */
[----:B------:R0:W1:Y:S03]  /*10980*/  SYNCS.PHASECHK.TRANS64.TRYWAIT P1, [R3+URZ+0x13200], R6 ;  /* 0x01320006030075a7 */ /* 0x000066000802017f */
[----:B-1----:R-:W-:Y:S05]  /*10990*/  @!P1 NANOSLEEP.SYNCS 0x989680 ;  /* 0x009896800000995d */ /* 0x002fea0003900000 */
[----:B------:R-:W1:Y:S02]  /*109a0*/  @!P1 SYNCS.PHASECHK.TRANS64 P1, [R3+URZ+0x13200], R6 ;  /* 0x01320006030095a7 */ /* 0x000e64000802007f */
[----:B-1----:R-:W-:Y:S05]  /*109b0*/  @!P1 BRA `(.L_x_12272) ;  /* 0xfffffffc00ec9947 */ /* 0x002fea000383ffff */
[----:B------:R-:W-:Y:S05]  /*109c0*/  BRA `(.L_x_12386) ;  /* 0xffffff0c00b07947 */ /* 0x000fea000383ffff */
.L_x_12276:
[----:B-1----:R1:W2:Y:S02]  /*109d0*/  SYNCS.PHASECHK.TRANS64.TRYWAIT P1, [R2+URZ+0x13230], R3 ;  /* 0x01323003020075a7 */ /* 0x0022a4000802017f */
[----:B--2---:R-:W-:Y:S05]  /*109e0*/  @!P1 NANOSLEEP.SYNCS 0x989680 ;  /* 0x009896800000995d */ /* 0x004fea0003900000 */
[----:B------:R-:W2:Y:S02]  /*109f0*/  @!P1 SYNCS.PHASECHK.TRANS64 P1, [R2+URZ+0x13230], R3 ;  /* 0x01323003020095a7 */ /* 0x000ea4000802007f */
[----:B--2---:R-:W-:Y:S05]  /*10a00*/  @!P1 BRA `(.L_x_12276) ;  /* 0xfffffffc00f09947 */ /* 0x004fea000383ffff */
[----:B------:R-:W-:Y:S05]  /*10a10*/  BRA `(.L_x_12275) ;  /* 0xffffff0c00cc7947 */ /* 0x000fea000383ffff */
.L_x_12281:
[----:B-1----:R-:W-:-:S04]  /*10a20*/  MOV R8, UR22 ;  /* 0x0000001600087c02 */ /* 0x002fc80008000f00 */
[----:B------:R1:W2:Y:S03]  /*10a30*/  SYNCS.PHASECHK.TRANS64.TRYWAIT P3, [R8+URZ+0x13230], R7 ;  /* 0x01323007080075a7 */ /* 0x0002a6000806017f */
[----:B--2---:R-:W-:Y:S05]  /*10a40*/  @!P3 NANOSLEEP.SYNCS 0x989680 ;  /* 0x009896800000b95d */ /* 0x004fea0003900000 */
[----:B------:R-:W2:Y:S02]  /*10a50*/  @!P3 SYNCS.PHASECHK.TRANS64 P3, [R8+URZ+0x13230], R7 ;  /* 0x013230070800b5a7 */ /* 0x000ea4000806007f */
[----:B--2---:R-:W-:Y:S05]  /*10a60*/  @!P3 BRA `(.L_x_12281) ;  /* 0xfffffffc00ecb947 */ /* 0x004fea000383ffff */
[----:B------:R-:W-:Y:S05]  /*10a70*/  BRA `(.L_x_12280) ;  /* 0xffffff4000f07947 */ /* 0x000fea000383ffff */
.L_x_12285:
[----:B-1----:R-:W-:-:S04]  /*10a80*/  IMAD.U32 R8, RZ, RZ, UR11 ;  /* 0x0000000bff087e24 */ /* 0x002fc8000f8e00ff */
[----:B------:R1:W2:Y:S03]  /*10a90*/  SYNCS.PHASECHK.TRANS64.TRYWAIT P3, [R8+URZ+0x13250], R7 ;  /* 0x01325007080075a7 */ /* 0x0002a6000806017f */
[----:B--2---:R-:W-:Y:S05]  /*10aa0*/  @!P3 NANOSLEEP.SYNCS 0x989680 ;  /* 0x009896800000b95d */ /* 0x004fea0003900000 */
[----:B------:R-:W2:Y:S02]  /*10ab0*/  @!P3 SYNCS.PHASECHK.TRANS64 P3, [R8+URZ+0x13250], R7 ;  /* 0x013250070800b5a7 */ /* 0x000ea4000806007f */
[----:B--2---:R-:W-:Y:S05]  /*10ac0*/  @!P3 BRA `(.L_x_12285) ;  /* 0xfffffffc00ecb947 */ /* 0x004fea000383ffff */
[----:B------:R-:W-:Y:S05]  /*10ad0*/  BRA `(.L_x_12284) ;  /* 0xffffff4400fc7947 */ /* 0x000fea000383ffff */
.L_x_12292:
[----:B-1----:R-:W-:-:S04]  /*10ae0*/  IMAD.U32 R8, RZ, RZ, UR21 ;  /* 0x00000015ff087e24 */ /* 0x002fc8000f8e00ff */
[----:B------:R1:W2:Y:S03]  /*10af0*/  SYNCS.PHASECHK.TRANS64.TRYWAIT P2, [R8+URZ+0x13230], R7 ;  /* 0x01323007080075a7 */ /* 0x0002a6000804017f */
[----:B--2---:R-:W-:Y:S05]  /*10b00*/  @!P2 NANOSLEEP.SYNCS 0x989680 ;  /* 0x009896800000a95d */ /* 0x004fea0003900000 */
[----:B------:R-:W2:Y:S02]  /*10b10*/  @!P2 SYNCS.PHASECHK.TRANS64 P2, [R8+URZ+0x13230], R7 ;  /* 0x013230070800a5a7 */ /* 0x000ea4000804007f */
[----:B--2---:R-:W-:Y:S05]  /*10b20*/  @!P2 BRA `(.L_x_12292) ;  /* 0xfffffffc00eca947 */ /* 0x004fea000383ffff */
[----:B------:R-:W-:Y:S05]  /*10b30*/  BRA `(.L_x_12291) ;  /* 0xffffff7800c07947 */ /* 0x000fea000383ffff */
.L_x_12296:
[----:B-1----:R-:W-:-:S04]  /*10b40*/  IMAD.U32 R8, RZ, RZ, UR11 ;  /* 0x0000000bff087e24 */ /* 0x002fc8000f8e00ff */
[----:B------:R1:W2:Y:S03]  /*10b50*/  SYNCS.PHASECHK.TRANS64.TRYWAIT P2, [R8+URZ+0x13250], R7 ;  /* 0x01325007080075a7 */ /* 0x0002a6000804017f */
[----:B--2---:R-:W-:Y:S05]  /*10b60*/  @!P2 NANOSLEEP.SYNCS 0x989680 ;  /* 0x009896800000a95d */ /* 0x004fea0003900000 */
[----:B------:R-:W2:Y:S02]  /*10b70*/  @!P2 SYNCS.PHASECHK.TRANS64 P2, [R8+URZ+0x13250], R7 ;  /* 0x013250070800a5a7 */ /* 0x000ea4000804007f */
[----:B--2---:R-:W-:Y:S05]  /*10b80*/  @!P2 BRA `(.L_x_12296) ;  /* 0xfffffffc00eca947 */ /* 0x004fea000383ffff */
[----:B------:R-:W-:Y:S05]  /*10b90*/  BRA `(.L_x_12295) ;  /* 0xffffff7c00cc7947 */ /* 0x000fea000383ffff */
.L_x_12302:
[----:B-1----:R-:W-:-:S04]  /*10ba0*/  IMAD.U32 R5, RZ, RZ, UR14 ;  /* 0x0000000eff057e24 */ /* 0x002fc8000f8e00ff */
[----:B------:R1:W2:Y:S03]  /*10bb0*/  SYNCS.PHASECHK.TRANS64.TRYWAIT P1, [R5+URZ+0x13250], R0 ;  /* 0x01325000050075a7 */ /* 0x0002a6000802017f */
[----:B--2---:R-:W-:Y:S05]  /*10bc0*/  @!P1 NANOSLEEP.SYNCS 0x989680 ;  /* 0x009896800000995d */ /* 0x004fea0003900000 */
[----:B------:R-:W2:Y:S02]  /*10bd0*/  @!P1 SYNCS.PHASECHK.TRANS64 P1, [R5+URZ+0x13250], R0 ;  /* 0x01325000050095a7 */ /* 0x000ea4000802007f */
[----:B--2---:R-:W-:Y:S05]  /*10be0*/  @!P1 BRA `(.L_x_12302) ;  /* 0xfffffffc00ec9947 */ /* 0x004fea000383ffff */
[----:B------:R-:W-:Y:S05]  /*10bf0*/  BRA `(.L_x_12301) ;  /* 0xffffffa400887947 */ /* 0x000fea000383ffff */
.L_x_12324:
[----:B------:R-:W-:Y:S02]  /*10c00*/  IMAD.MOV.U32 R13, RZ, RZ, R20 ;  /* 0x000000ffff0d7224 */ /* 0x000fe400078e0014 */
[----:B------:R-:W-:Y:S02]  /*10c10*/  IMAD.MOV.U32 R12, RZ, RZ, RZ ;  /* 0x000000ffff0c7224 */ /* 0x000fe400078e00ff */
[----:B------:R-:W-:Y:S02]  /*10c20*/  IMAD.MOV.U32 R11, RZ, RZ, 0x1f ;  /* 0x0000001fff0b7424 */ /* 0x000fe400078e00ff */
[----:B------:R-:W-:-:S07]  /*10c30*/  IMAD.MOV.U32 R15, RZ, RZ, -0x1 ;  /* 0xffffffffff0f7424 */ /* 0x000fce00078e00ff */
[----:B------:R-:W-:Y:S05]  /*10c40*/  WARPSYNC.COLLECTIVE R15, `(.L_x_12387) ;  /* 0x000000000f087348 */ /* 0x000fea0003c00000 */
[----:B------:R0:W1:Y:S02]  /*10c50*/  SHFL.IDX P6, R14, R13, R12, R11 ;  /* 0x0000000c0d0e7389 */ /* 0x00006400000c000b */
[----:B01----:R-:W-:Y:S01]  /*10c60*/  ENDCOLLECTIVE ;  /* 0x000000000000791b */ /* 0x003fe20003800000 */
.L_x_12387:
[----:B------:R-:W-:Y:S05]  /*10c70*/  BRA `(.L_x_12388) ;  /* 0xffffffd4008c7947 */ /* 0x000fea000383ffff */
.L_x_12326:
[----:B------:R-:W-:Y:S01]  /*10c80*/  BSSY B0, `(.L_x_12389) ;  /* 0x0000006000007945 */ /* 0x000fe20003800000 */
[----:B------:R-:W-:-:S07]  /*10c90*/  IMAD.MOV.U32 R15, RZ, RZ, -0x1 ;  /* 0xffffffffff0f7424 */ /* 0x000fce00078e00ff */
[----:B0-----:R-:W-:Y:S05]  /*10ca0*/  WARPSYNC.COLLECTIVE R15, `(.L_x_12390) ;  /* 0x000000000f0c7348 */ /* 0x001fea0003c00000 */
[----:B------:R-:W-:Y:S02]  /*10cb0*/  ELECT P6, UR62, PT ;  /* 0x00000000003e782f */ /* 0x000fe400038c0000 */
[----:B------:R-:W-:Y:S01]  /*10cc0*/  MOV R14, UR62 ;  /* 0x0000003e000e7c02 */ /* 0x000fe20008000f00 */
[----:B0-----:R-:W-:Y:S10]  /*10cd0*/  ENDCOLLECTIVE ;  /* 0x000000000000791b */ /* 0x001ff40003800000 */
.L_x_12390:
[----:B------:R-:W-:Y:S05]  /*10ce0*/  BSYNC B0 ;  /* 0x0000000000007941 */ /* 0x000fea0003800000 */
.L_x_12389:
[----:B------:R-:W-:Y:S05]  /*10cf0*/  BRA `(.L_x_12391) ;  /* 0xffffffd400947947 */ /* 0x000fea000383ffff */
.L_x_12328:
[----:B-1----:R1:W2:Y:S02]  /*10d00*/  SYNCS.PHASECHK.TRANS64.TRYWAIT P1, [R5+URZ+0x13280], R2 ;  /* 0x01328002050075a7 */ /* 0x0022a4000802017f */
[----:B--2---:R-:W-:Y:S05]  /*10d10*/  @!P1 NANOSLEEP.SYNCS 0x989680 ;  /* 0x009896800000995d */ /* 0x004fea0003900000 */
[----:B------:R-:W2:Y:S02]  /*10d20*/  @!P1 SYNCS.PHASECHK.TRANS64 P1, [R5+URZ+0x13280], R2 ;  /* 0x01328002050095a7 */ /* 0x000ea4000802007f */
[----:B--2---:R-:W-:Y:S05]  /*10d30*/  @!P1 BRA `(.L_x_12328) ;  /* 0xfffffffc00f09947 */ /* 0x004fea000383ffff */
[----:B------:R-:W-:Y:S05]  /*10d40*/  BRA `(.L_x_12392) ;  /* 0xffffffd400f07947 */ /* 0x000fea000383ffff */
.L_x_12330:
[----:B--2---:R2:W3:Y:S02]  /*10d50*/  SYNCS.PHASECHK.TRANS64.TRYWAIT P1, [R5+URZ+0x13240], R2 ;  /* 0x01324002050075a7 */ /* 0x0044e4000802017f */
[----:B---3--:R-:W-:Y:S05]  /*10d60*/  @!P1 NANOSLEEP.SYNCS 0x989680 ;  /* 0x009896800000995d */ /* 0x008fea0003900000 */
[----:B------:R-:W3:Y:S02]  /*10d70*/  @!P1 SYNCS.PHASECHK.TRANS64 P1, [R5+URZ+0x13240], R2 ;  /* 0x01324002050095a7 */ /* 0x000ee4000802007f */
[----:B---3--:R-:W-:Y:S05]  /*10d80*/  @!P1 BRA `(.L_x_12330) ;  /* 0xfffffffc00f09947 */ /* 0x008fea000383ffff */
[----:B------:R-:W-:Y:S05]  /*10d90*/  BRA `(.L_x_12393) ;  /* 0xffffffd8003c7947 */ /* 0x000fea000383ffff */
.L_x_12334:
[----:B------:R-:W-:Y:S02]  /*10da0*/  IMAD.MOV.U32 R13, RZ, RZ, R4 ;  /* 0x000000ffff0d7224 */ /* 0x000fe400078e0004 */
[----:B------:R-:W-:Y:S02]  /*10db0*/  IMAD.MOV.U32 R12, RZ, RZ, RZ ;  /* 0x000000ffff0c7224 */ /* 0x000fe400078e00ff */
[----:B------:R-:W-:Y:S02]  /*10dc0*/  IMAD.MOV.U32 R11, RZ, RZ, 0x1c1f ;  /* 0x00001c1fff0b7424 */ /* 0x000fe400078e00ff */
[----:B------:R-:W-:Y:S02]  /*10dd0*/  IMAD.MOV.U32 R15, RZ, RZ, -0x1 ;  /* 0xffffffffff0f7424 */ /* 0x000fe400078e00ff */
[----:B------:R-:W-:-:S07]  /*10de0*/  IMAD.U32 R7, RZ, RZ, UR41 ;  /* 0x00000029ff077e24 */ /* 0x000fce000f8e00ff */
[----:B------:R-:W-:Y:S05]  /*10df0*/  WARPSYNC.COLLECTIVE R15, `(.L_x_12394) ;  /* 0x000000000f087348 */ /* 0x000fea0003c00000 */
[----:B------:R0:W1:Y:S02]  /*10e00*/  SHFL.IDX P6, R14, R13, R12, R11 ;  /* 0x0000000c0d0e7389 */ /* 0x00006400000c000b */
[----:B01----:R-:W-:Y:S01]  /*10e10*/  ENDCOLLECTIVE ;  /* 0x000000000000791b */ /* 0x003fe20003800000 */
.L_x_12394:
[----:B------:R-:W-:Y:S02]  /*10e20*/  IMAD R7, R7, 0xc0, R20 ;  /* 0x000000c007077824 */ /* 0x000fe400078e0214 */
[----:B------:R-:W-:Y:S02]  /*10e30*/  IMAD.MOV.U32 R13, RZ, RZ, R0 ;  /* 0x000000ffff0d7224 */ /* 0x000fe400078e0000 */
[----:B------:R-:W-:-:S07]  /*10e40*/  IMAD.MOV.U32 R2, RZ, RZ, R14 ;  /* 0x000000ffff027224 */ /* 0x000fce00078e000e */
[----:B------:R-:W-:Y:S05]  /*10e50*/  WARPSYNC.COLLECTIVE R15, `(.L_x_12395) ;  /* 0x000000000f087348 */ /* 0x000fea0003c00000 */
[----:B------:R0:W1:Y:S02]  /*10e60*/  SHFL.IDX P6, R14, R13, R12, R11 ;  /* 0x0000000c0d0e7389 */ /* 0x00006400000c000b */
[----:B01----:R-:W-:Y:S01]  /*10e70*/  ENDCOLLECTIVE ;  /* 0x000000000000791b */ /* 0x003fe20003800000 */
.L_x_12395:
[----:B------:R-:W-:Y:S02]  /*10e80*/  ULDC UR4, c[0x0][0x288] ;  /* 0x0000a20000047ab9 */ /* 0x000fe40000000800 */
[----:B------:R-:W-:Y:S02]  /*10e90*/  IMAD R6, R9, UR4, RZ ;  /* 0x0000000409067c24 */ /* 0x000fe4000f8e02ff */
[----:B------:R-:W-:-:S03]  /*10ea0*/  VIADD R9, R7, 0x20 ;  /* 0x0000002007097836 */ /* 0x000fc60000000000 */
        /* <DEDUP_REMOVED lines=9> */
.L_x_12396:
        /* <DEDUP_REMOVED lines=11> */
.L_x_12397:
[----:B------:R-:W-:Y:S01]  /*10ff0*/  IMAD.MOV.U32 R13, RZ, RZ, R4 ;  /* 0x000000ffff0d7224 */ /* 0x000fe200078e0004 */
[----:B------:R-:W-:Y:S02]  /*11000*/  MOV R12, 0x2 ;  /* 0x00000002000c7802 */ /* 0x000fe40000000f00 */
[----:B------:R-:W-:-:S05]  /*11010*/  @!P1 IADD3 R14, P2, R10, R14, RZ ;  /* 0x0000000e0a0e9210 */ /* 0x000fca0007f5e0ff */
[----:B------:R-:W-:Y:S02]  /*11020*/  @!P1 IMAD.X R3, RZ, RZ, R2, P2 ;  /* 0x000000ffff039224 */ /* 0x000fe400010e0602 */
[----:B------:R-:W-:-:S07]  /*11030*/  @!P1 IMAD.MOV.U32 R2, RZ, RZ, R14 ;  /* 0x000000ffff029224 */ /* 0x000fce00078e000e */
[----:B------:R-:W-:Y:S05]  /*11040*/  WARPSYNC.COLLECTIVE R15, `(.L_x_12398) ;  /* 0x000000000f087348 */ /* 0x000fea0003c00000 */
[----:B------:R0:W1:Y:S02]  /*11050*/  SHFL.IDX P6, R14, R13, R12, R11 ;  /* 0x0000000c0d0e7389 */ /* 0x00006400000c000b */
[----:B01----:R-:W-:Y:S01]  /*11060*/  ENDCOLLECTIVE ;  /* 0x000000000000791b */ /* 0x003fe20003800000 */
.L_x_12398:
        /* <DEDUP_REMOVED lines=10> */
.L_x_12399:
        /* <DEDUP_REMOVED lines=8> */
.L_x_12400:
[----:B------:R-:W-:Y:S01]  /*11190*/  @!PT LDS RZ, [RZ] ;  /* 0x00000000fffff984 */ /* 0x000fe20000000800 */
[----:B------:R-:W-:Y:S01]  /*111a0*/  @!PT LDS RZ, [RZ] ;  /* 0x00000000fffff984 */ /* 0x000fe20000000800 */
[----:B------:R-:W-:Y:S01]  /*111b0*/  @!PT LDS RZ, [RZ] ;  /* 0x00000000fffff984 */ /* 0x000fe20000000800 */
[----:B------:R0:W-:Y:S01]  /*111c0*/  @!P1 LDGSTS.E.BYPASS.LTC128B.128 [R28+0xc000], desc[UR46][R2.64], !P0 ;  /* 0x0c000000021c9fae */ /* 0x0001e2000c101d6e */
[----:B------:R-:W-:Y:S02]  /*111d0*/  IMAD.MOV.U32 R13, RZ, RZ, R0 ;  /* 0x000000ffff0d7224 */ /* 0x000fe400078e0000 */
[----:B0-----:R-:W-:-:S05]  /*111e0*/  VIADD R3, R7, 0x60 ;  /* 0x0000006007037836 */ /* 0x001fca0000000000 */
[----:B------:R-:W-:Y:S01]  /*111f0*/  ISETP.GE.AND P1, PT, R3, R6, PT ;  /* 0x000000060300720c */ /* 0x000fe20003f26270 */
[----:B------:R-:W-:-:S12]  /*11200*/  IMAD.MOV.U32 R4, RZ, RZ, R14 ;  /* 0x000000ffff047224 */ /* 0x000fd800078e000e */
[----:B------:R-:W-:Y:S05]  /*11210*/  WARPSYNC.COLLECTIVE R15, `(.L_x_12401) ;  /* 0x000000000f087348 */ /* 0x000fea0003c00000 */
[----:B------:R0:W1:Y:S02]  /*11220*/  SHFL.IDX P6, R14, R13, R12, R11 ;  /* 0x0000000c0d0e7389 */ /* 0x00006400000c000b */
[----:B01----:R-:W-:Y:S01]  /*11230*/  ENDCOLLECTIVE ;  /* 0x000000000000791b */ /* 0x003fe20003800000 */
.L_x_12401:
[----:B------:R-:W-:Y:S02]  /*11240*/  IMAD.MOV.U32 R13, RZ, RZ, R8 ;  /* 0x000000ffff0d7224 */ /* 0x000fe400078e0008 */
[----:B------:R-:W-:Y:S02]  /*11250*/  IMAD.MOV.U32 R12, RZ, RZ, RZ ;  /* 0x000000ffff0c7224 */ /* 0x000fe400078e00ff */
[----:B------:R-:W-:-:S07]  /*11260*/  IMAD.MOV.U32 R9, RZ, RZ, R14 ;  /* 0x000000ffff097224 */ /* 0x000fce00078e000e */
[----:B------:R-:W-:Y:S05]  /*11270*/  WARPSYNC.COLLECTIVE R15, `(.L_x_12402) ;  /* 0x000000000f087348 */ /* 0x000fea0003c00000 */
[----:B------:R0:W1:Y:S02]  /*11280*/  SHFL.IDX P6, R14, R13, R12, R11 ;  /* 0x0000000c0d0e7389 */ /* 0x00006400000c000b */
[----:B01----:R-:W-:Y:S01]  /*11290*/  ENDCOLLECTIVE ;  /* 0x000000000000791b */ /* 0x003fe20003800000 */
.L_x_12402:
        /* <DEDUP_REMOVED lines=11> */
.L_x_12403:
        /* <DEDUP_REMOVED lines=8> */
.L_x_12404:
        /* <DEDUP_REMOVED lines=10> */
.L_x_12405:
[----:B------:R-:W-:Y:S05]  /*11470*/  BRA `(.L_x_12406) ;  /* 0xffffffdc00207947 */ /* 0x000fea000383ffff */
.L_x_12337:
[----:B0-----:R0:W1:Y:S02]  /*11480*/  SYNCS.PHASECHK.TRANS64.TRYWAIT P0, [R16+URZ+0x13220], R3 ;  /* 0x01322003100075a7 */ /* 0x001064000800017f */
[----:B-1----:R-:W-:Y:S05]  /*11490*/  @!P0 NANOSLEEP.SYNCS 0x989680 ;  /* 0x009896800000895d */ /* 0x002fea0003900000 */
[----:B------:R-:W1:Y:S02]  /*114a0*/  @!P0 SYNCS.PHASECHK.TRANS64 P0, [R16+URZ+0x13220], R3 ;  /* 0x01322003100085a7 */ /* 0x000e64000800007f */
[----:B-1----:R-:W-:Y:S05]  /*114b0*/  @!P0 BRA `(.L_x_12337) ;  /* 0xfffffffc00f08947 */ /* 0x002fea000383ffff */
[----:B------:R-:W-:Y:S05]  /*114c0*/  BRA `(.L_x_12407) ;  /* 0xffffffdc00747947 */ /* 0x000fea000383ffff */
.L_x_12343:
[----:B0-----:R0:W1:Y:S02]  /*114d0*/  SYNCS.PHASECHK.TRANS64.TRYWAIT P0, [R4+URZ+0x13280], R3 ;  /* 0x01328003040075a7 */ /* 0x001064000800017f */
[----:B-1----:R-:W-:Y:S05]  /*114e0*/  @!P0 NANOSLEEP.SYNCS 0x989680 ;  /* 0x009896800000895d */ /* 0x002fea0003900000 */
[----:B------:R-:W1:Y:S02]  /*114f0*/  @!P0 SYNCS.PHASECHK.TRANS64 P0, [R4+URZ+0x13280], R3 ;  /* 0x01328003040085a7 */ /* 0x000e64000800007f */
[----:B-1----:R-:W-:Y:S05]  /*11500*/  @!P0 BRA `(.L_x_12343) ;  /* 0xfffffffc00f08947 */ /* 0x002fea000383ffff */
[----:B------:R-:W-:Y:S05]  /*11510*/  BRA `(.L_x_12408) ;  /* 0xffffffe0001c7947 */ /* 0x000fea000383ffff */
.L_x_12348:
[----:B-1----:R1:W2:Y:S02]  /*11520*/  SYNCS.PHASECHK.TRANS64.TRYWAIT P0, [R4+URZ+0x13240], R3 ;  /* 0x01324003040075a7 */ /* 0x0022a4000800017f */
[----:B--2---:R-:W-:Y:S05]  /*11530*/  @!P0 NANOSLEEP.SYNCS 0x989680 ;  /* 0x009896800000895d */ /* 0x004fea0003900000 */
[----:B------:R-:W2:Y:S02]  /*11540*/  @!P0 SYNCS.PHASECHK.TRANS64 P0, [R4+URZ+0x13240], R3 ;  /* 0x01324003040085a7 */ /* 0x000ea4000800007f */
[----:B--2---:R-:W-:Y:S05]  /*11550*/  @!P0 BRA `(.L_x_12348) ;  /* 0xfffffffc00f08947 */ /* 0x004fea000383ffff */
[----:B------:R-:W-:Y:S05]  /*11560*/  BRA `(.L_x_12409) ;  /* 0xffffffe000947947 */ /* 0x000fea000383ffff */
.L_x_12354:
[----:B0-----:R0:W1:Y:S02]  /*11570*/  SYNCS.PHASECHK.TRANS64.TRYWAIT P1, [R3+URZ+0x13270], R2 ;  /* 0x01327002030075a7 */ /* 0x001064000802017f */
[----:B-1----:R-:W-:Y:S05]  /*11580*/  @!P1 NANOSLEEP.SYNCS 0x989680 ;  /* 0x009896800000995d */ /* 0x002fea0003900000 */
[----:B------:R-:W1:Y:S02]  /*11590*/  @!P1 SYNCS.PHASECHK.TRANS64 P1, [R3+URZ+0x13270], R2 ;  /* 0x01327002030095a7 */ /* 0x000e64000802007f */
[----:B-1----:R-:W-:Y:S05]  /*115a0*/  @!P1 BRA `(.L_x_12354) ;  /* 0xfffffffc00f09947 */ /* 0x002fea000383ffff */
[----:B------:R-:W-:Y:S05]  /*115b0*/  BRA `(.L_x_12410) ;  /* 0xffffffe400307947 */ /* 0x000fea000383ffff */
.L_x_12356:
[----:B0-----:R0:W1:Y:S02]  /*115c0*/  SYNCS.PHASECHK.TRANS64.TRYWAIT P1, [R3+URZ+0x13260], R2 ;  /* 0x01326002030075a7 */ /* 0x001064000802017f */
[----:B-1----:R-:W-:Y:S05]  /*115d0*/  @!P1 NANOSLEEP.SYNCS 0x989680 ;  /* 0x009896800000995d */ /* 0x002fea0003900000 */
[----:B------:R-:W1:Y:S02]  /*115e0*/  @!P1 SYNCS.PHASECHK.TRANS64 P1, [R3+URZ+0x13260], R2 ;  /* 0x01326002030095a7 */ /* 0x000e64000802007f */
[----:B-1----:R-:W-:Y:S05]  /*115f0*/  @!P1 BRA `(.L_x_12356) ;  /* 0xfffffffc00f09947 */ /* 0x002fea000383ffff */
[----:B------:R-:W-:Y:S05]  /*11600*/  BRA `(.L_x_12411) ;  /* 0xffffffe400387947 */ /* 0x000fea000383ffff */
.L_x_12363:
[----:B0-----:R0:W1:Y:S02]  /*11610*/  SYNCS.PHASECHK.TRANS64.TRYWAIT P1, [R2+URZ+0x13270], R3 ;  /* 0x01327003020075a7 */ /* 0x001064000802017f */
[----:B-1----:R-:W-:Y:S05]  /*11620*/  @!P1 NANOSLEEP.SYNCS 0x989680 ;  /* 0x009896800000995d */ /* 0x002fea0003900000 */
[----:B------:R-:W1:Y:S02]  /*11630*/  @!P1 SYNCS.PHASECHK.TRANS64 P1, [R2+URZ+0x13270], R3 ;  /* 0x01327003020095a7 */ /* 0x000e64000802007f */
[----:B-1----:R-:W-:Y:S05]  /*11640*/  @!P1 BRA `(.L_x_12363) ;  /* 0xfffffffc00f09947 */ /* 0x002fea000383ffff */
[----:B------:R-:W-:Y:S05]  /*11650*/  BRA `(.L_x_12412) ;  /* 0xffffffe8007c7947 */ /* 0x000fea000383ffff */
.L_x_12365:
[----:B0-----:R0:W1:Y:S02]  /*11660*/  SYNCS.PHASECHK.TRANS64.TRYWAIT P1, [R2+URZ+0x13260], R5 ;  /* 0x01326005020075a7 */ /* 0x001064000802017f */
[----:B-1----:R-:W-:Y:S05]  /*11670*/  @!P1 NANOSLEEP.SYNCS 0x989680 ;  /* 0x009896800000995d */ /* 0x002fea0003900000 */
[----:B------:R-:W1:Y:S02]  /*11680*/  @!P1 SYNCS.PHASECHK.TRANS64 P1, [R2+URZ+0x13260], R5 ;  /* 0x01326005020095a7 */ /* 0x000e64000802007f */
[----:B-1----:R-:W-:Y:S05]  /*11690*/  @!P1 BRA `(.L_x_12365) ;  /* 0xfffffffc00f09947 */ /* 0x002fea000383ffff */
[----:B------:R-:W-:Y:S05]  /*116a0*/  BRA `(.L_x_12413) ;  /* 0xffffffe800847947 */ /* 0x000fea000383ffff */
.L_x_12371:
[----:B0-----:R0:W2:Y:S02]  /*116b0*/  SYNCS.PHASECHK.TRANS64.TRYWAIT P0, [R7+URZ+0x13220], R0 ;  /* 0x01322000070075a7 */ /* 0x0010a4000800017f */
[----:B--2---:R-:W-:Y:S05]  /*116c0*/  @!P0 NANOSLEEP.SYNCS 0x989680 ;  /* 0x009896800000895d */ /* 0x004fea0003900000 */
[----:B------:R-:W2:Y:S02]  /*116d0*/  @!P0 SYNCS.PHASECHK.TRANS64 P0, [R7+URZ+0x13220], R0 ;  /* 0x01322000070085a7 */ /* 0x000ea4000800007f */
[----:B--2---:R-:W-:Y:S05]  /*116e0*/  @!P0 BRA `(.L_x_12371) ;  /* 0xfffffffc00f08947 */ /* 0x004fea000383ffff */
[----:B------:R-:W-:Y:S05]  /*116f0*/  BRA `(.L_x_12414) ;  /* 0xffffffec00c87947 */ /* 0x000fea000383ffff */
.L_x_12372:
        /* <DEDUP_REMOVED lines=11> */
.L_x_12416:
[----:B------:R-:W-:Y:S05]  /*117b0*/  BSYNC B0 ;  /* 0x0000000000007941 */ /* 0x000fea0003800000 */
.L_x_12415:
[----:B------:R-:W-:Y:S05]  /*117c0*/  BRA `(.L_x_12417) ;  /* 0xffffffec00b07947 */ /* 0x000fea000383ffff */
.L_x_12375:
[----:B------:R-:W-:Y:S01]  /*117d0*/  BSSY B1, `(.L_x_12418) ;  /* 0x0000006000017945 */ /* 0x000fe20003800000 */
[----:B------:R-:W-:-:S07]  /*117e0*/  IMAD.MOV.U32 R15, RZ, RZ, -0x1 ;  /* 0xffffffffff0f7424 */ /* 0x000fce00078e00ff */
[----:B01----:R-:W-:Y:S05]  /*117f0*/  WARPSYNC.COLLECTIVE R15, `(.L_x_12419) ;  /* 0x000000000f0c7348 */ /* 0x003fea0003c00000 */
[----:B------:R-:W-:Y:S02]  /*11800*/  ELECT P6, UR62, PT ;  /* 0x00000000003e782f */ /* 0x000fe400038c0000 */
[----:B------:R-:W-:Y:S01]  /*11810*/  MOV R14, UR62 ;  /* 0x0000003e000e7c02 */ /* 0x000fe20008000f00 */
[----:B01----:R-:W-:Y:S10]  /*11820*/  ENDCOLLECTIVE ;  /* 0x000000000000791b */ /* 0x003ff40003800000 */
.L_x_12419:
[----:B------:R-:W-:Y:S05]  /*11830*/  BSYNC B1 ;  /* 0x0000000000017941 */ /* 0x000fea0003800000 */
.L_x_12418:
[----:B------:R-:W-:Y:S05]  /*11840*/  BRA `(.L_x_12420) ;  /* 0xffffffec00a87947 */ /* 0x000fea000383ffff */
.L_x_12377:
[----:B0-----:R0:W2:Y:S02]  /*11850*/  SYNCS.PHASECHK.TRANS64.TRYWAIT P1, [R5+URZ], R4 ;  /* 0x00000004050075a7 */ /* 0x0010a4000802017f */
[----:B--2---:R-:W-:Y:S05]  /*11860*/  @!P1 NANOSLEEP.SYNCS 0x989680 ;  /* 0x009896800000995d */ /* 0x004fea0003900000 */
[----:B------:R-:W2:Y:S02]  /*11870*/  @!P1 SYNCS.PHASECHK.TRANS64 P1, [R5+URZ], R4 ;  /* 0x00000004050095a7 */ /* 0x000ea4000802007f */
[----:B--2---:R-:W-:Y:S05]  /*11880*/  @!P1 BRA `(.L_x_12377) ;  /* 0xfffffffc00f09947 */ /* 0x004fea000383ffff */
[----:B------:R-:W-:Y:S05]  /*11890*/  BRA `(.L_x_12421) ;  /* 0xffffffec00dc7947 */ /* 0x000fea000383ffff */
.L_x_12378:
[----:B--2---:R2:W3:Y:S02]  /*118a0*/  SYNCS.PHASECHK.TRANS64.TRYWAIT P1, [R3+URZ], R0 ;  /* 0x00000000030075a7 */ /* 0x0044e4000802017f */
[----:B---3--:R-:W-:Y:S05]  /*118b0*/  @!P1 NANOSLEEP.SYNCS 0x989680 ;  /* 0x009896800000995d */ /* 0x008fea0003900000 */
[----:B------:R-:W3:Y:S02]  /*118c0*/  @!P1 SYNCS.PHASECHK.TRANS64 P1, [R3+URZ], R0 ;  /* 0x00000000030095a7 */ /* 0x000ee4000802007f */
[----:B---3--:R-:W-:Y:S05]  /*118d0*/  @!P1 BRA `(.L_x_12378) ;  /* 0xfffffffc00f09947 */ /* 0x008fea000383ffff */
[----:B------:R-:W-:Y:S05]  /*118e0*/  BRA `(.L_x_12422) ;  /* 0xffffffec00d07947 */ /* 0x000fea000383ffff */
.L_x_12380:
[----:B--2---:R2:W3:Y:S02]  /*118f0*/  SYNCS.PHASECHK.TRANS64.TRYWAIT P1, [R3+URZ+0x13260], R4 ;  /* 0x01326004030075a7 */ /* 0x0044e4000802017f */
[----:B---3--:R-:W-:Y:S05]  /*11900*/  @!P1 NANOSLEEP.SYNCS 0x989680 ;  /* 0x009896800000995d */ /* 0x008fea0003900000 */
[----:B------:R-:W3:Y:S02]  /*11910*/  @!P1 SYNCS.PHASECHK.TRANS64 P1, [R3+URZ+0x13260], R4 ;  /* 0x01326004030095a7 */ /* 0x000ee4000802007f */
[----:B---3--:R-:W-:Y:S05]  /*11920*/  @!P1 BRA `(.L_x_12380) ;  /* 0xfffffffc00f09947 */ /* 0x008fea000383ffff */
[----:B------:R-:W-:Y:S05]  /*11930*/  BRA `(.L_x_12423) ;  /* 0xffffffec00d07947 */ /* 0x000fea000383ffff */
.L_x_12382:
[----:B0-----:R0:W3:Y:S02]  /*11940*/  SYNCS.PHASECHK.TRANS64.TRYWAIT P1, [R5+URZ+0x13260], R0 ;  /* 0x01326000050075a7 */ /* 0x0010e4000802017f */
[----:B---3--:R-:W-:Y:S05]  /*11950*/  @!P1 NANOSLEEP.SYNCS 0x989680 ;  /* 0x009896800000995d */ /* 0x008fea0003900000 */
[----:B------:R-:W3:Y:S02]  /*11960*/  @!P1 SYNCS.PHASECHK.TRANS64 P1, [R5+URZ+0x13260], R0 ;  /* 0x01326000050095a7 */ /* 0x000ee4000802007f */
[----:B---3--:R-:W-:Y:S05]  /*11970*/  @!P1 BRA `(.L_x_12382) ;  /* 0xfffffffc00f09947 */ /* 0x008fea000383ffff */
[----:B------:R-:W-:Y:S05]  /*11980*/  BRA `(.L_x_12424) ;  /* 0xffffffec00d07947 */ /* 0x000fea000383ffff */
.L_x_12384:
[----:B---3--:R3:W4:Y:S02]  /*11990*/  SYNCS.PHASECHK.TRANS64.TRYWAIT P0, [R3+URZ+0x13280], R4 ;  /* 0x01328004030075a7 */ /* 0x008724000800017f */
[----:B----4-:R-:W-:Y:S05]  /*119a0*/  @!P0 NANOSLEEP.SYNCS 0x989680 ;  /* 0x009896800000895d */ /* 0x010fea0003900000 */
[----:B------:R-:W4:Y:S02]  /*119b0*/  @!P0 SYNCS.PHASECHK.TRANS64 P0, [R3+URZ+0x13280], R4 ;  /* 0x01328004030085a7 */ /* 0x000f24000800007f */
[----:B----4-:R-:W-:Y:S05]  /*119c0*/  @!P0 BRA `(.L_x_12384) ;  /* 0xfffffffc00f08947 */ /* 0x010fea000383ffff */
[----:B------:R-:W-:Y:S05]  /*119d0*/  BRA `(.L_x_12385) ;  /* 0xffffffec00cc7947 */ /* 0x000fea000383ffff */
.L_x_12425:
        /* <DEDUP_REMOVED lines=10> */
.L_x_12996:


//--------------------- .text._ZN7cutlass13device_kernelIN5flash11enable_sm90INS1_16FlashAttnFwdSm90INS1_25CollectiveMainloopFwdSm90ILi2EN4cute5tupleIJNS5_1CILi1EEES8_S8_EEENS6_IJNS7_ILi192EEENS7_ILi160EEENS7_ILi64EEEEEELi64ENS_12float_e4m3_tEfNS_4arch4Sm90ELb1ELb0ELb1ELb1ELb0ELb0ELb0ELb1ELb1ELb1ELb0ELb0EEENS1_21CollectiveEpilogueFwdINS6_IJSA_SC_SB_EEES9_NS_10bfloat16_tESG_Li384ELb1ELb1ELb0ELb1EEENS1_36VarlenDynamicPersistentTileSchedulerILi192ELi160ELi384ELi128ELb0ELb1ELb1ELb1ELb1ELb1EEEEEEEEEvNT_6ParamsE --------------------------
	.section	.text._ZN7cutlass13device_kernelIN5flash11enable_sm90INS1_16FlashAttnFwdSm90INS1_25CollectiveMainloopFwdSm90ILi2EN4cute5tupleIJNS5_1CILi1EEES8_S8_EEENS6_IJNS7_ILi192EEENS7_ILi160EEENS7_ILi64EEEEEELi64ENS_12float_e4m3_tEfNS_4arch4Sm90ELb1ELb0ELb1ELb1ELb0ELb0ELb0ELb1ELb1ELb1ELb0ELb0EEENS1_21CollectiveEpilogueFwdINS6_IJSA_SC_SB_EEES9_NS_10bfloat16_tESG_Li384ELb1ELb1ELb0ELb1EEENS1_36VarlenDynamicPersistentTileSchedulerILi192ELi160ELi384ELi128ELb0ELb1ELb1ELb1ELb1ELb1EEEEEEEEEvNT_6ParamsE,"ax",@progbits
	.align	128
.text._ZN7cutlass13device_kernelIN5flash11enable_sm90INS1_16FlashAttnFwdSm90INS1_25CollectiveMainloopFwdSm90ILi2EN4cute5tupleIJNS5_1CILi1EEES8_S8_EEENS6_IJNS7_ILi192EEENS7_ILi160EEENS7_ILi64EEEEEELi64ENS_12float_e4m3_tEfNS_4arch4Sm90ELb1ELb0ELb1ELb1ELb0ELb0ELb0ELb1ELb1ELb1ELb0ELb0EEENS1_21CollectiveEpilogueFwdINS6_IJSA_SC_SB_EEES9_NS_10bfloat16_tESG_Li384ELb1ELb1ELb0ELb1EEENS1_36VarlenDynamicPersistentTileSchedulerILi192ELi160ELi384ELi128ELb0ELb1ELb1ELb1ELb1ELb1EEEEEEEEEvNT_6ParamsE:
        .type           _ZN7cutlass13device_kernelIN5flash11enable_sm90INS1_16FlashAttnFwdSm90INS1_25CollectiveMainloopFwdSm90ILi2EN4cute5tupleIJNS5_1CILi1EEES8_S8_EEENS6_IJNS7_ILi192EEENS7_ILi160EEENS7_ILi64EEEEEELi64ENS_12float_e4m3_tEfNS_4arch4Sm90ELb1ELb0ELb1ELb1ELb0ELb0ELb0ELb1ELb1ELb1ELb0ELb0EEENS1_21CollectiveEpilogueFwdINS6_IJSA_SC_SB_EEES9_NS_10bfloat16_tESG_Li384ELb1ELb1ELb0ELb1EEENS1_36VarlenDynamicPersistentTileSchedulerILi192ELi160ELi384ELi128ELb0ELb1ELb1ELb1ELb1ELb1EEEEEEEEEvNT_6ParamsE,@function
        .size           _ZN7cutlass13device_kernelIN5flash11enable_sm90INS1_16FlashAttnFwdSm90INS1_25CollectiveMainloopFwdSm90ILi2EN4cute5tupleIJNS5_1CILi1EEES8_S8_EEENS6_IJNS7_ILi192EEENS7_ILi160EEENS7_ILi64EEEEEELi64ENS_12float_e4m3_tEfNS_4arch4Sm90ELb1ELb0ELb1ELb1ELb0ELb0ELb0ELb1ELb1ELb1ELb0ELb0EEENS1_21CollectiveEpilogueFwdINS6_IJSA_SC_SB_EEES9_NS_10bfloat16_tESG_Li384ELb1ELb1ELb0ELb1EEENS1_36VarlenDynamicPersistentTileSchedulerILi192ELi160ELi384ELi128ELb0ELb1ELb1ELb1ELb1ELb1EEEEEEEEEvNT_6ParamsE,(.L_x_12997 - _ZN7cutlass13device_kernelIN5flash11enable_sm90INS1_16FlashAttnFwdSm90INS1_25CollectiveMainloopFwdSm90ILi2EN4cute5tupleIJNS5_1CILi1EEES8_S8_EEENS6_IJNS7_ILi192EEENS7_ILi160EEENS7_ILi64EEEEEELi64ENS_12float_e4m3_tEfNS_4arch4Sm90ELb1ELb0ELb1ELb1ELb0ELb0ELb0ELb1ELb1ELb1ELb0ELb0EEENS1_21CollectiveEpilogueFwdINS6_IJSA_SC_SB_EEES9_NS_10bfloat16_tESG_Li384ELb1ELb1ELb0ELb1EEENS1_36VarlenDynamicPersistentTileSchedulerILi192ELi160ELi384ELi128ELb0ELb1ELb1ELb1ELb1ELb1EEEEEEEEEvNT_6ParamsE)
        .other          _ZN7cutlass13device_kernelIN5flash11enable_sm90INS1_16FlashAttnFwdSm90INS1_25CollectiveMainloopFwdSm90ILi2EN4cute5tupleIJNS5_1CILi1EEES8_S8_EEENS6_IJNS7_ILi192EEENS7_ILi160EEENS7_ILi64EEEEEELi64ENS_12float_e4m3_tEfNS_4arch4Sm90ELb1ELb0ELb1ELb1ELb0ELb0ELb0ELb1ELb1ELb1ELb0ELb0EEENS1_21CollectiveEpilogueFwdINS6_IJSA_SC_SB_EEES9_NS_10bfloat16_tESG_Li384ELb1ELb1ELb0ELb1EEENS1_36VarlenDynamicPersistentTileSchedulerILi192ELi160ELi384ELi128ELb0ELb1ELb1ELb1ELb1ELb1EEEEEEEEEvNT_6ParamsE,@"STO_CUDA_ENTRY STV_DEFAULT"
_ZN7cutlass13device_kernelIN5flash11enable_sm90INS1_16FlashAttnFwdSm90INS1_25CollectiveMainloopFwdSm90ILi2EN4cute5tupleIJNS5_1CILi1EEES8_S8_EEENS6_IJNS7_ILi192EEENS7_ILi160EEENS7_ILi64EEEEEELi64ENS_12float_e4m3_tEfNS_4arch4Sm90ELb1ELb0ELb1ELb1ELb0ELb0ELb0ELb1ELb1ELb1ELb0ELb0EEENS1_21CollectiveEpilogueFwdINS6_IJSA_SC_SB_EEES9_NS_10bfloat16_tESG_Li384ELb1ELb1ELb0ELb1EEENS1_36VarlenDynamicPersistentTileSchedulerILi192ELi160ELi384ELi128ELb0ELb1ELb1ELb1ELb1ELb1EEEEEEEEEvNT_6ParamsE:
        /* <DEDUP_REMOVED lines=18> */
.L_x_12427:
[----:B------:R-:W-:Y:S05]  /*0120*/  BSYNC B0 ;  /* 0x0000000000007941 */ /* 0x000fea0003800000 */
.L_x_12426:
        /* <DEDUP_REMOVED lines=41> */
.L_x_12428:
        /* <DEDUP_REMOVED lines=22> */
.L_x_12429:
        /* <DEDUP_REMOVED lines=18> */
.L_x_12430:
        /* <DEDUP_REMOVED lines=22> */
.L_x_12431:
        /* <DEDUP_REMOVED lines=22> */
.L_x_12432:
[----:B------:R-:W-:Y:S01]  /*0900*/  PLOP3.LUT P0, PT, PT, PT, UP0, 0x80, 0x0 ;  /* 0x000000000000781c */ /* 0x000fe20003f0f008 */
[----:B------:R-:W-:Y:S01]  /*0910*/  UMOV UR38, 0x1 ;  /* 0x0000000100267882 */ /* 0x000fe20000000000 */
[----:B------:R-:W-:Y:S01]  /*0920*/  NOP ;  /* 0x0000000000007918 */ /* 0x000fe20000000000 */
[----:B------:R-:W-:Y:S01]  /*0930*/  USEL UR38, UR38, 0x2, !UP0 ;  /* 0x0000000226267887 */ /* 0x000fe2000c000000 */
[----:B------:R-:W-:Y:S01]  /*0940*/  ULDC.64 UR50, c[0x0][0x208] ;  /* 0x0000820000327ab9 */ /* 0x000fe20000000a00 */
[----:B012-4-:R-:W-:Y:S08]  /*0950*/  BAR.SYNC.DEFER_BLOCKING 0x0 ;  /* 0x0000000000007b1d */ /* 0x017ff00000010000 */
[----:B------:R-:W-:Y:S05]  /*0960*/  @!P0 BRA `(.L_x_12433) ;  /* 0x000000cc00c08947 */ /* 0x000fea0003800000 */
.L_x_12434:
        /* <DEDUP_REMOVED lines=34> */
[----:B------:R-:W-:Y:S02]  /*0b90*/  LOP3.LUT R2, R2, 0x1ffffffe, RZ, 0xc0, !PT ;  /* 0x1ffffffe02027812 */ /* 0x000fe400078ec0ff */
[----:B------:R-:W-:Y:S01]  /*0ba0*/  SHF.R.S32.HI R6, RZ, 0x1f, R23 ;  /* 0x0000001fff067819 */ /* 0x000fe20000011417 */
[----:B------:R-:W-:Y:S01]  /*0bb0*/  IMAD R3, R3, 0x40, R4 ;  /* 0x0000004003037824 */ /* 0x000fe200078e0204 */
[----:B------:R-:W-:Y:S01]  /*0bc0*/  LEA.HI R10, R0, R12, RZ, 0x2 ;  /* 0x0000000c000a7211 */ /* 0x000fe200078f10ff */
[----:B------:R-:W-:Y:S01]  /*0bd0*/  IMAD.IADD R2, R5, 0x1, -R2 ;  /* 0x0000000105027824 */ /* 0x000fe200078e0a02 */
[----:B------:R-:W-:Y:S02]  /*0be0*/  LEA.HI R7, R6, R23, RZ, 0x2 ;  /* 0x0000001706077211 */ /* 0x000fe400078f10ff */
[----:B------:R-:W-:Y:S01]  /*0bf0*/  SHF.R.S32.HI R156, RZ, 0x7, R156 ;  /* 0x00000007ff9c7819 */ /* 0x000fe2000001149c */
[----:B------:R-:W-:Y:S01]  /*0c00*/  IMAD R2, R2, 0x8, R3 ;  /* 0x0000000802027824 */ /* 0x000fe200078e0203 */
[----:B------:R-:W-:-:S02]  /*0c10*/  SHF.R.S32.HI R8, RZ, 0x2, R7 ;  /* 0x00000002ff087819 */ /* 0x000fc40000011407 */
[----:B------:R-:W-:Y:S01]  /*0c20*/  SHF.R.S32.HI R9, RZ, 0x1f, R7 ;  /* 0x0000001fff097819 */ /* 0x000fe20000011407 */
[----:B------:R-:W-:Y:S01]  /*0c30*/  IMAD.HI R4, R156, 0x55555556, RZ ;  /* 0x555555569c047827 */ /* 0x000fe200078e02ff */
[----:B------:R-:W-:Y:S01]  /*0c40*/  LOP3.LUT R10, R10, 0xfffffffc, RZ, 0xc0, !PT ;  /* 0xfffffffc0a0a7812 */ /* 0x000fe200078ec0ff */
[----:B------:R0:W-:Y:S01]  /*0c50*/  STL [R1], R2 ;  /* 0x0000000201007387 */ /* 0x0001e20000100800 */
[----:B------:R-:W-:Y:S02]  /*0c60*/  LEA.HI R9, R9, R8, RZ, 0x3 ;  /* 0x0000000809097211 */ /* 0x000fe400078f18ff */
[----:B------:R-:W-:Y:S01]  /*0c70*/  LEA.HI R0, R0, R12, RZ, 0x3 ;  /* 0x0000000c00007211 */ /* 0x000fe200078f18ff */
[----:B------:R-:W-:Y:S01]  /*0c80*/  IMAD.IADD R10, R12, 0x1, -R10 ;  /* 0x000000010c0a7824 */ /* 0x000fe200078e0a0a */
[----:B------:R-:W-:Y:S02]  /*0c90*/  LOP3.LUT R9, R9, 0xfffffff8, RZ, 0xc0, !PT ;  /* 0xfffffff809097812 */ /* 0x000fe400078ec0ff */
[----:B------:R-:W-:-:S02]  /*0ca0*/  LEA.HI R6, R6, R23, RZ, 0x5 ;  /* 0x0000001706067211 */ /* 0x000fc400078f28ff */
[----:B------:R-:W-:Y:S01]  /*0cb0*/  LEA.HI R5, R4, R4, RZ, 0x1 ;  /* 0x0000000404057211 */ /* 0x000fe200078f08ff */
[----:B------:R-:W-:Y:S01]  /*0cc0*/  IMAD.IADD R9, R8, 0x1, -R9 ;  /* 0x0000000108097824 */ /* 0x000fe200078e0a09 */
[----:B------:R-:W-:Y:S02]  /*0cd0*/  LOP3.LUT R18, R0, 0xfffffff8, RZ, 0xc0, !PT ;  /* 0xfffffff800127812 */ /* 0x000fe400078ec0ff */
[----:B------:R-:W-:Y:S01]  /*0ce0*/  LEA.HI R4, R10, R10, RZ, 0x1 ;  /* 0x0000000a0a047211 */ /* 0x000fe200078f08ff */
[----:B------:R-:W-:Y:S01]  /*0cf0*/  IMAD R5, R5, -0x3, R156 ;  /* 0xfffffffd05057824 */ /* 0x000fe200078e029c */
[----:B------:R-:W-:Y:S01]  /*0d00*/  SHF.R.S32.HI R6, RZ, 0x5, R6 ;  /* 0x00000005ff067819 */ /* 0x000fe20000011406 */
[----:B------:R-:W-:Y:S01]  /*0d10*/  IMAD.IADD R18, R12, 0x1, -R18 ;  /* 0x000000010c127824 */ /* 0x000fe200078e0a12 */
[----:B------:R-:W-:Y:S02]  /*0d20*/  LOP3.LUT R11, R4, 0x1ffffffe, RZ, 0xc0, !PT ;  /* 0x1ffffffe040b7812 */ /* 0x000fe400078ec0ff */
[----:B------:R-:W-:Y:S01]  /*0d30*/  LOP3.LUT R16, R7, 0x7ffffffc, RZ, 0xc0, !PT ;  /* 0x7ffffffc07107812 */ /* 0x000fe200078ec0ff */
[----:B------:R-:W-:Y:S01]  /*0d40*/  IMAD R6, R6, 0x10, R9 ;  /* 0x0000001006067824 */ /* 0x000fe200078e0209 */
[----:B------:R-:W-:Y:S01]  /*0d50*/  SHF.L.U32 R19, R18, 0x3, RZ ;  /* 0x0000000312137819 */ /* 0x000fe200000006ff */
[----:B------:R-:W-:Y:S01]  /*0d60*/  IMAD.IADD R10, R10, 0x1, -R11 ;  /* 0x000000010a0a7824 */ /* 0x000fe200078e0a0b */
[----:B------:R-:W-:Y:S01]  /*0d70*/  SHF.R.S32.HI R22, RZ, 0x3, R0 ;  /* 0x00000003ff167819 */ /* 0x000fe20000011400 */
[----:B------:R-:W-:Y:S01]  /*0d80*/  IMAD R157, R5, 0x40, R6 ;  /* 0x00000040059d7824 */ /* 0x000fe200078e0206 */
[----:B------:R-:W-:Y:S01]  /*0d90*/  SHF.R.S32.HI R0, RZ, 0x1f, R19 ;  /* 0x0000001fff007819 */ /* 0x000fe20000011413 */
[----:B------:R-:W-:-:S02]  /*0da0*/  IMAD.IADD R16, R23, 0x1, -R16 ;  /* 0x0000000117107824 */ /* 0x000fc400078e0a10 */
[----:B0-----:R-:W-:-:S07]  /*0db0*/  IMAD R17, R10, 0x8, R157 ;  /* 0x000000080a117824 */ /* 0x001fce00078e029d */
.L_x_12479:
        /* <DEDUP_REMOVED lines=37> */
[----:B-----5:R-:W-:-:S14]  /*1010*/  @P2 BRA `(.L_x_12435) ;  /* 0x0000000000342947 */ /* 0x020fdc0003800000 */
        /* <DEDUP_REMOVED lines=13> */
.L_x_12435:
        /* <DEDUP_REMOVED lines=9> */
.L_x_12436:
        /* <DEDUP_REMOVED lines=13> */
.L_x_12437:
[----:B------:R-:W-:Y:S01]  /*1250*/  ULDC UR6, c[0x0][0x448] ;  /* 0x0001120000067ab9 */ /* 0x000fe20000000800 */
[----:B------:R-:W-:Y:S01]  /*1260*/  UIMAD UR43, UR5, 0xc0, URZ ;  /* 0x000000c0052b78a4 */ /* 0x000fe2000f8e023f */
[----:B------:R-:W-:Y:S01]  /*1270*/  PLOP3.LUT P0, PT, PT, PT, PT, 0x80, 0x0 ;  /* 0x000000000000781c */ /* 0x000fe20003f0f070 */
[----:B------:R-:W-:Y:S01]  /*1280*/  UISETP.NE.AND UP0, UPT, UR6, 0x1, UPT ;  /* 0x000000010600788c */ /* 0x000fe2000bf05270 */
[----:B------:R-:W-:Y:S01]  /*1290*/  IMAD.MOV.U32 R0, RZ, RZ, RZ ;  /* 0x000000ffff007224 */ /* 0x000fe200078e00ff */
[----:B------:R-:W-:Y:S01]  /*12a0*/  UIADD3 UR6, UR43, 0xbf, URZ ;  /* 0x000000bf2b067890 */ /* 0x000fe2000fffe03f */
[----:B------:R-:W-:Y:S01]  /*12b0*/  IMAD.MOV.U32 R2, RZ, RZ, RZ ;  /* 0x000000ffff027224 */ /* 0x000fe200078e00ff */
[----:B------:R-:W-:Y:S01]  /*12c0*/  UIADD3 UR48, -UR48, UR4, URZ ;  /* 0x0000000430307290 */ /* 0x000fe2000fffe13f */
[----:B------:R-:W-:Y:S02]  /*12d0*/  CS2R R54, SRZ ;  /* 0x0000000000367805 */ /* 0x000fe4000001ff00 */
[----:B------:R-:W-:-:S02]  /*12e0*/  CS2R R6, SRZ ;  /* 0x0000000000067805 */ /* 0x000fc4000001ff00 */
[----:B------:R-:W-:Y:S01]  /*12f0*/  CS2R R52, SRZ ;  /* 0x0000000000347805 */ /* 0x000fe2000001ff00 */
[----:B------:R-:W-:Y:S01]  /*1300*/  UIADD3 UR7, UR48, 0xa0, -UR49 ;  /* 0x000000a030077890 */ /* 0x000fe2000fffe831 */
        /* <DEDUP_REMOVED lines=23> */
[----:B------:R-:W-:Y:S01]  /*1480*/  MOV R33, RZ ;  /* 0x000000ff00217202 */ /* 0x000fe20000000f00 */
[----:B------:R-:W-:Y:S01]  /*1490*/  ULEA.HI.SX32 UR6, UR7, UR6, 0x1a ;  /* 0x0000000607067291 */ /* 0x000fe2000f8fd23f */
[----:B------:R-:W-:-:S03]  /*14a0*/  IMAD.MOV.U32 R58, RZ, RZ, RZ ;  /* 0x000000ffff3a7224 */ /* 0x000fc600078e00ff */
[----:B------:R-:W-:-:S04]  /*14b0*/  UISETP.LT.AND UP0, UPT, UR4, UR6, UPT ;  /* 0x000000060400728c */ /* 0x000fc8000bf01270 */
        /* <DEDUP_REMOVED lines=35> */
.L_x_12439:
        /* <DEDUP_REMOVED lines=37> */
[----:B------:R-:W-:-:S02]  /*1940*/  MOV R4, UR4 ;  /* 0x0000000400047c02 */ /* 0x000fc40008000f00 */
        /* <DEDUP_REMOVED lines=16> */
.L_x_12573:
[----:B------:R-:W-:Y:S05]  /*1a50*/  @!P0 BRA `(.L_x_12441) ;  /* 0x0000000000048947 */ /* 0x000fea0003800000 */
[----:B------:R-:W-:Y:S01]  /*1a60*/  BPT.TRAP 0x1 ;  /* 0x000000040000795c */ /* 0x000fe20000300000 */
.L_x_12441:
[----:B------:R-:W-:Y:S02]  /*1a70*/  IMAD.U32 R2, RZ, RZ, UR39 ;  /* 0x00000027ff027e24 */ /* 0x000fe4000f8e00ff */
[----:B0-----:R-:W-:-:S03]  /*1a80*/  IMAD.U32 R3, RZ, RZ, UR37 ;  /* 0x00000025ff037e24 */ /* 0x001fc6000f8e00ff */
[----:B------:R-:W-:Y:S02]  /*1a90*/  LEA R2, R2, UR45, 0x3 ;  /* 0x0000002d02027c11 */ /* 0x000fe4000f8e18ff */
[----:B------:R-:W-:-:S04]  /*1aa0*/  SHF.L.U32 R3, R3, 0x1f, RZ ;  /* 0x0000001f03037819 */ /* 0x000fc800000006ff */
[----:B------:R0:W1:Y:S01]  /*1ab0*/  SYNCS.PHASECHK.TRANS64.TRYWAIT P1, [R2+URZ+0x13230], R3 ;  /* 0x01323003020075a7 */ /* 0x000062000802017f */
[----:B------:R-:W-:Y:S05]  /*1ac0*/  @!P0 BRA `(.L_x_12442) ;  /* 0x0000000000048947 */ /* 0x000fea0003800000 */
[----:B------:R-:W-:Y:S01]  /*1ad0*/  BPT.TRAP 0x1 ;  /* 0x000000040000795c */ /* 0x000fe20000300000 */
.L_x_12442:
[----:B-1----:R-:W-:Y:S05]  /*1ae0*/  @P1 BRA `(.L_x_12443) ;  /* 0x0000000000081947 */ /* 0x002fea0003800000 */
[----:B------:R-:W1:Y:S02]  /*1af0*/  SYNCS.PHASECHK.TRANS64.TRYWAIT P1, [R2+URZ+0x13230], R3 ;  /* 0x01323003020075a7 */ /* 0x000e64000802017f */
[----:B-1----:R-:W-:Y:S05]  /*1b00*/  @!P1 BRA `(.L_x_12444) ;  /* 0x0000010c002c9947 */ /* 0x002fea0003800000 */
.L_x_12443:
        /* <DEDUP_REMOVED lines=15> */
[----:B------:R-:W-:-:S06]  /*1c00*/  UIADD3 UR23, UR52, -0x2, URZ ;  /* 0xfffffffe34177890 */ /* 0x000fcc000fffe03f */
        /* <DEDUP_REMOVED lines=30> */
[----:B------:R-:W-:Y:S01]  /*1df0*/  QGMMA.64x32x32.F32.E4M3.E4M3 R24, gdesc[UR8], RZ, !UPT, gsb0 ;  /* 0x00600000081879f3 */ /* 0x000fe2000c0008ff */
[----:B------:R-:W-:Y:S02]  /*1e00*/  ULDC UR10, c[0x0][0x448] ;  /* 0x00011200000a7ab9 */ /* 0x000fe40000000800 */
[----:B------:R-:W-:-:S03]  /*1e10*/  UISETP.NE.AND UP0, UPT, UR10, 0x1, UPT ;  /* 0x000000010a00788c */ /* 0x000fc6000bf05270 */
[----:B------:R-:W-:-:S03]  /*1e20*/  UMOV UR10, UR43 ;  /* 0x0000002b000a7c82 */ /* 0x000fc60008000000 */
[----:B------:R-:W-:-:S05]  /*1e30*/  PLOP3.LUT P2, PT, PT, PT, UP0, 0x80, 0x0 ;  /* 0x000000000000781c */ /* 0x000fca0003f4f008 */
[----:B------:R-:W-:Y:S01]  /*1e40*/  @UP0 ULDC UR11, c[0x0][0x450] ;  /* 0x00011400000b0ab9 */ /* 0x000fe20000000800 */
        /* <DEDUP_REMOVED lines=27> */
[----:B------:R-:W-:-:S06]  /*2000*/  FMUL.FTZ R11, R0, R101 ;  /* 0x00000065000b7220 */ /* 0x000fcc0000410000 */
        /* <DEDUP_REMOVED lines=11> */
[----:B------:R-:W-:Y:S01]  /*20c0*/  VIADD R83, R17, UR43 ;  /* 0x0000002b11537c36 */ /* 0x000fe20008000000 */
        /* <DEDUP_REMOVED lines=26> */
[----:B------:R-:W-:Y:S01]  /*2270*/  FMUL.FTZ R87, R0, R67 ;  /* 0x0000004300577220 */ /* 0x000fe20000410000 */
[----:B------:R-:W-:Y:S01]  /*2280*/  IMAD.U32 R67, RZ, RZ, UR49 ;  /* 0x00000031ff437e24 */ /* 0x000fe2000f8e00ff */
[----:B------:R-:W5:Y:S01]  /*2290*/  MUFU.TANH R77, R77 ;  /* 0x0000004d004d7308 */ /* 0x000f620000002400 */
[----:B------:R-:W-:Y:S01]  /*22a0*/  QGMMA.64x32x32.F32.E4M3.E4M3 R40, gdesc[UR4], R40, gsb0 ;  /* 0x00600000042879f3 */ /* 0x000fe20008000828 */
[----:B------:R-:W-:Y:S01]  /*22b0*/  @UP0 ULDC UR6, c[0x0][0x44c] ;  /* 0x0001130000060ab9 */ /* 0x000fe20000000800 */
[----:B------:R-:W-:Y:S01]  /*22c0*/  UMOV UR7, 0xffffff60 ;  /* 0xffffff6000077882 */ /* 0x000fe20000000000 */
[----:B------:R-:W-:Y:S01]  /*22d0*/  @P2 IMAD.HI.U32 R57, R83, UR6, RZ ;  /* 0x0000000653392c27 */ /* 0x000fe2000f8e00ff */
[----:B------:R-:W-:Y:S01]  /*22e0*/  @UP0 ULDC UR6, c[0x0][0x450] ;  /* 0x0001140000060ab9 */ /* 0x000fe20000000800 */
[----:B------:R-:W-:-:S02]  /*22f0*/  UIMAD UR7, UR52, UR7, 0xa1 ;  /* 0x000000a1340774a4 */ /* 0x000fc4000f8e0207 */
[C---:B------:R-:W-:Y:S01]  /*2300*/  FMUL.FTZ R58, R0.reuse, R58 ;  /* 0x0000003a003a7220 */ /* 0x040fe20000410000 */
[----:B------:R-:W5:Y:S01]  /*2310*/  MUFU.TANH R76, R76 ;  /* 0x0000004c004c7308 */ /* 0x000f620000002400 */
[----:B------:R-:W-:Y:S01]  /*2320*/  @P2 SHF.R.U32.HI R83, RZ, UR6, R57 ;  /* 0x00000006ff532c19 */ /* 0x000fe20008011639 */
[----:B------:R-:W-:Y:S01]  /*2330*/  UIMAD UR6, UR52, -0xa0, UR48 ;  /* 0xffffff60340678a4 */ /* 0x000fe2000f8e0230 */
[----:B------:R-:W-:Y:S01]  /*2340*/  FMUL.FTZ R86, R0, R59 ;  /* 0x0000003b00567220 */ /* 0x000fe20000410000 */
[----:B------:R-:W-:Y:S01]  /*2350*/  IMAD.U32 R63, RZ, RZ, UR7 ;  /* 0x00000007ff3f7e24 */ /* 0x000fe2000f8e00ff */
[----:B------:R-:W-:Y:S01]  /*2360*/  UMOV UR7, 0x80000020 ;  /* 0x8000002000077882 */ /* 0x000fe20000000000 */
[----:B------:R-:W0:Y:S01]  /*2370*/  SHFL.IDX PT, R57, R83, 0x1, 0x1c1f ;  /* 0x003c1f0053397f89 */ /* 0x000e2200000e0000 */
[----:B------:R-:W-:Y:S01]  /*2380*/  UIADD3 UR6, UR6, 0xa0, URZ ;  /* 0x000000a006067890 */ /* 0x000fe2000fffe03f */
[----:B------:R-:W-:Y:S01]  /*2390*/  IMAD R80, R16, -0x2, R63 ;  /* 0xfffffffe10507824 */ /* 0x000fe200078e023f */
[----:B------:R-:W5:Y:S01]  /*23a0*/  MUFU.TANH R58, R58 ;  /* 0x0000003a003a7308 */ /* 0x000f620000002400 */
[C---:B------:R-:W-:Y:S01]  /*23b0*/  FMUL.FTZ R59, R0.reuse, R62 ;  /* 0x0000003e003b7220 */ /* 0x040fe20000410000 */
[C---:B------:R-:W-:Y:S01]  /*23c0*/  FMUL.FTZ R62, R0.reuse, R66 ;  /* 0x00000042003e7220 */ /* 0x040fe20000410000 */
[C---:B------:R-:W-:Y:S01]  /*23d0*/  FMUL.FTZ R63, R0.reuse, R70 ;  /* 0x00000046003f7220 */ /* 0x040fe20000410000 */
[----:B------:R-:W-:Y:S01]  /*23e0*/  IMAD.U32 R81, RZ, RZ, UR6 ;  /* 0x00000006ff517e24 */ /* 0x000fe2000f8e00ff */
[----:B------:R-:W-:Y:S01]  /*23f0*/  IADD3 R80, -R67, UR48, R80 ;  /* 0x0000003043507c10 */ /* 0x000fe2000fffe150 */
[----:B------:R-:W-:Y:S01]  /*2400*/  UIADD3 UR6, UR12, 0x202, URZ ;  /* 0x000002020c067890 */ /* 0x000fe2000fffe03f */
[----:B------:R-:W-:Y:S01]  /*2410*/  FMUL.FTZ R71, R0, R71 ;  /* 0x0000004700477220 */ /* 0x000fe20000410000 */
[----:B------:R-:W-:Y:S01]  /*2420*/  IMAD R81, R16, -0x2, R81 ;  /* 0xfffffffe10517824 */ /* 0x000fe200078e0251 */
        /* <DEDUP_REMOVED lines=9> */
[----:B0-----:R-:W-:-:S04]  /*24c0*/  VIADDMNMX R57, R57, R80, R81, PT ;  /* 0x0000005039397246 */ /* 0x001fc80003800151 */
[----:B------:R-:W-:-:S03]  /*24d0*/  ISETP.GT.AND P5, PT, R57, RZ, PT ;  /* 0x000000ff3900720c */ /* 0x000fc60003fa4270 */
[----:B------:R-:W0:Y:S01]  /*24e0*/  MUFU.TANH R97, R97 ;  /* 0x0000006100617308 */ /* 0x000e220000002400 */
[C---:B------:R-:W-:Y:S02]  /*24f0*/  ISETP.GT.AND P6, PT, R57.reuse, 0x1, PT ;  /* 0x000000013900780c */ /* 0x040fe40003fc4270 */
[----:B------:R-:W-:Y:S02]  /*2500*/  ISETP.GT.AND P3, PT, R57, 0x8, PT ;  /* 0x000000083900780c */ /* 0x000fe40003f64270 */
[----:B------:R-:W-:Y:S02]  /*2510*/  FSEL R88, R88, -INF , P5 ;  /* 0xff80000058587808 */ /* 0x000fe40002800000 */
[----:B-1----:R-:W-:Y:S01]  /*2520*/  FSEL R98, R89, -INF , P6 ;  /* 0xff80000059627808 */ /* 0x002fe20003000000 */
[----:B------:R-:W1:Y:S01]  /*2530*/  MUFU.TANH R62, R62 ;  /* 0x0000003e003e7308 */ /* 0x000e620000002400 */
[----:B------:R-:W-:Y:S02]  /*2540*/  ISETP.GT.AND P4, PT, R57, 0x9, PT ;  /* 0x000000093900780c */ /* 0x000fe40003f84270 */
[----:B--2---:R-:W-:-:S02]  /*2550*/  FSEL R90, R90, -INF , P3 ;  /* 0xff8000005a5a7808 */ /* 0x004fc40001800000 */
[----:B------:R-:W-:Y:S02]  /*2560*/  FMNMX.FTZ R67, R88, R98, !PT ;  /* 0x0000006258437209 */ /* 0x000fe40007810000 */
[----:B------:R-:W-:Y:S01]  /*2570*/  ISETP.GT.AND P5, PT, R57, 0x10, PT ;  /* 0x000000103900780c */ /* 0x000fe20003fa4270 */
[----:B------:R-:W2:Y:S01]  /*2580*/  MUFU.TANH R87, R87 ;  /* 0x0000005700577308 */ /* 0x000ea20000002400 */
[----:B---3--:R-:W-:Y:S01]  /*2590*/  FSEL R100, R91, -INF , P4 ;  /* 0xff8000005b647808 */ /* 0x008fe20002000000 */
[----:B------:R-:W-:Y:S02]  /*25a0*/  WARPGROUP.DEPBAR.LE gsb0, 0x0 ;  /* 0x00008000000079c5 */ /* 0x000fe40000010000 */
[----:B------:R-:W-:Y:S01]  /*25b0*/  FMNMX.FTZ R67, R90, R67, !PT ;  /* 0x000000435a437209 */ /* 0x000fe20007810000 */
[----:B------:R-:W-:Y:S01]  /*25c0*/  WARPGROUP.ARRIVE ;  /* 0x00000000000079c5 */ /* 0x000fe20000000000 */
[C---:B------:R-:W-:Y:S01]  /*25d0*/  ISETP.GT.AND P3, PT, R57.reuse, 0x11, PT ;  /* 0x000000113900780c */ /* 0x040fe20003f64270 */
[----:B------:R-:W-:Y:S01]  /*25e0*/  FMUL.FTZ R42, R0, R42 ;  /* 0x0000002a002a7220 */ /* 0x000fe20000410000 */
[----:B----4-:R-:W-:Y:S01]  /*25f0*/  FSEL R104, R92, -INF , P5 ;  /* 0xff8000005c687808 */ /* 0x010fe20002800000 */
[----:B------:R-:W-:Y:S01]  /*2600*/  FMUL.FTZ R43, R0, R43 ;  /* 0x0000002b002b7220 */ /* 0x000fe20000410000 */
[----:B------:R-:W-:Y:S01]  /*2610*/  FMNMX.FTZ R67, R100, R67, !PT ;  /* 0x0000004364437209 */ /* 0x000fe20007810000 */
[----:B------:R-:W-:Y:S01]  /*2620*/  QGMMA.64x32x32.F32.E4M3.E4M3 R24, gdesc[UR4], R24, gsb0 ;  /* 0x00600000041879f3 */ /* 0x000fe20008000818 */
[----:B------:R-:W-:Y:S01]  /*2630*/  ISETP.GT.AND P4, PT, R57, 0x18, PT ;  /* 0x000000183900780c */ /* 0x000fe20003f84270 */
[----:B------:R-:W-:Y:S01]  /*2640*/  MUFU.TANH R89, R42 ;  /* 0x0000002a00597308 */ /* 0x000fe20000002400 */
[----:B-----5:R-:W-:Y:S01]  /*2650*/  FSEL R102, R93, -INF , P3 ;  /* 0xff8000005d667808 */ /* 0x020fe20001800000 */
[----:B------:R-:W-:Y:S01]  /*2660*/  FMUL.FTZ R46, R0, R46 ;  /* 0x0000002e002e7220 */ /* 0x000fe20000410000 */
[----:B------:R-:W-:Y:S01]  /*2670*/  FMNMX.FTZ R67, R104, R67, !PT ;  /* 0x0000004368437209 */ /* 0x000fe20007810000 */
[C---:B------:R-:W-:Y:S01]  /*2680*/  FMUL.FTZ R50, R0.reuse, R50 ;  /* 0x0000003200327220 */ /* 0x040fe20000410000 */
[C---:B------:R-:W-:Y:S01]  /*2690*/  ISETP.GT.AND P3, PT, R57.reuse, 0x19, PT ;  /* 0x000000193900780c */ /* 0x040fe20003f64270 */
[----:B------:R-:W-:Y:S01]  /*26a0*/  FMUL.FTZ R51, R0, R51 ;  /* 0x0000003300337220 */ /* 0x000fe20000410000 */
[----:B------:R-:W-:Y:S01]  /*26b0*/  FSEL R92, R94, -INF , P4 ;  /* 0xff8000005e5c7808 */ /* 0x000fe20002000000 */
[----:B------:R-:W-:Y:S01]  /*26c0*/  MUFU.TANH R91, R43 ;  /* 0x0000002b005b7308 */ /* 0x000fe20000002400 */
[----:B------:R-:W-:Y:S01]  /*26d0*/  FMNMX.FTZ R67, R102, R67, !PT ;  /* 0x0000004366437209 */ /* 0x000fe20007810000 */
[C---:B------:R-:W-:Y:S01]  /*26e0*/  FMUL.FTZ R47, R0.reuse, R47 ;  /* 0x0000002f002f7220 */ /* 0x040fe20000410000 */
[----:B------:R-:W-:Y:S01]  /*26f0*/  ISETP.GT.AND P4, PT, R57, 0x20, PT ;  /* 0x000000203900780c */ /* 0x000fe20003f84270 */
[C---:B------:R-:W-:Y:S01]  /*2700*/  FMUL.FTZ R54, R0.reuse, R54 ;  /* 0x0000003600367220 */ /* 0x040fe20000410000 */
[----:B------:R-:W-:Y:S01]  /*2710*/  FSEL R94, R95, -INF , P3 ;  /* 0xff8000005f5e7808 */ /* 0x000fe20001800000 */
[----:B------:R-:W-:Y:S01]  /*2720*/  FMUL.FTZ R40, R0, R40 ;  /* 0x0000002800287220 */ /* 0x000fe20000410000 */
[----:B------:R-:W-:Y:S01]  /*2730*/  FMNMX.FTZ R67, R92, R67, !PT ;  /* 0x000000435c437209 */ /* 0x000fe20007810000 */
[----:B------:R3:W-:Y:S01]  /*2740*/  MUFU.TANH R93, R46 ;  /* 0x0000002e005d7308 */ /* 0x0007e20000002400 */
[C---:B------:R-:W-:Y:S01]  /*2750*/  ISETP.GT.AND P3, PT, R57.reuse, 0x21, PT ;  /* 0x000000213900780c */ /* 0x040fe20003f64270 */
[----:B------:R-:W-:Y:S01]  /*2760*/  FMUL.FTZ R41, R0, R41 ;  /* 0x0000002900297220 */ /* 0x000fe20000410000 */
[----:B------:R-:W-:Y:S01]  /*2770*/  FSEL R96, R96, -INF , P4 ;  /* 0xff80000060607808 */ /* 0x000fe20002000000 */
[----:B------:R-:W-:Y:S01]  /*2780*/  @UP0 ULDC UR6, c[0x0][0x44c] ;  /* 0x0001130000060ab9 */ /* 0x000fe20000000800 */
[----:B------:R-:W-:Y:S01]  /*2790*/  FMNMX.FTZ R67, R94, R67, !PT ;  /* 0x000000435e437209 */ /* 0x000fe20007810000 */
[----:B------:R-:W-:Y:S01]  /*27a0*/  UIMAD.WIDE.U32 UR6, UR43, UR6, URZ ;  /* 0x000000062b0672a5 */ /* 0x000fe2000f8e003f */
[----:B------:R-:W-:Y:S01]  /*27b0*/  ISETP.GT.AND P4, PT, R57, 0x28, PT ;  /* 0x000000283900780c */ /* 0x000fe20003f84270 */
[----:B------:R-:W4:Y:S01]  /*27c0*/  MUFU.TANH R63, R63 ;  /* 0x0000003f003f7308 */ /* 0x000f220000002400 */
[----:B------:R-:W-:Y:S01]  /*27d0*/  FSEL R85, R85, -INF , P3 ;  /* 0xff80000055557808 */ /* 0x000fe20001800000 */
[----:B---3--:R-:W-:Y:S01]  /*27e0*/  FMUL.FTZ R46, R0, R55 ;  /* 0x00000037002e7220 */ /* 0x008fe20000410000 */
[----:B------:R-:W-:Y:S01]  /*27f0*/  FMNMX.FTZ R42, R96, R67, !PT ;  /* 0x00000043602a7209 */ /* 0x000fe20007810000 */
[----:B------:R-:W-:Y:S01]  /*2800*/  @UP0 USHF.R.U32.HI UR10, URZ, UR11, UR7 ;  /* 0x0000000b3f0a0299 */ /* 0x000fe20008011607 */
[----:B------:R-:W-:-:S02]  /*2810*/  ISETP.GT.AND P3, PT, R57, 0x29, PT ;  /* 0x000000293900780c */ /* 0x000fc40003f64270 */
[----:B------:R-:W-:Y:S01]  /*2820*/  FSEL R84, R84, -INF , P4 ;  /* 0xff80000054547808 */ /* 0x000fe20002000000 */
[----:B------:R-:W3:Y:S01]  /*2830*/  MUFU.TANH R71, R71 ;  /* 0x0000004700477308 */ /* 0x000ee20000002400 */
[----:B------:R-:W-:Y:S01]  /*2840*/  FMNMX.FTZ R43, R85, R42, !PT ;  /* 0x0000002a552b7209 */ /* 0x000fe20007810000 */
[----:B------:R-:W-:Y:S01]  /*2850*/  UIADD3 UR6, UR10, UR48, -UR49 ;  /* 0x000000300a067290 */ /* 0x000fe2000fffe831 */
[----:B------:R-:W-:Y:S02]  /*2860*/  ISETP.GT.AND P4, PT, R57, 0x30, PT ;  /* 0x000000303900780c */ /* 0x000fe40003f84270 */
[----:B------:R-:W-:Y:S01]  /*2870*/  FSEL R82, R75, -INF , P3 ;  /* 0xff8000004b527808 */ /* 0x000fe20001800000 */
[----:B------:R-:W-:Y:S01]  /*2880*/  UIMAD.WIDE UR6, UR6, 0x66666667, URZ ;  /* 0x66666667060678a5 */ /* 0x000fe2000f8e023f */
[----:B------:R-:W-:Y:S01]  /*2890*/  FMNMX.FTZ R43, R84, R43, !PT ;  /* 0x0000002b542b7209 */ /* 0x000fe20007810000 */
[----:B------:R-:W-:Y:S01]  /*28a0*/  MUFU.TANH R75, R50 ;  /* 0x00000032004b7308 */ /* 0x000fe20000002400 */
[----:B------:R-:W-:Y:S01]  /*28b0*/  ISETP.GT.AND P3, PT, R57, 0x31, PT ;  /* 0x000000313900780c */ /* 0x000fe20003f64270 */
[----:B------:R-:W-:Y:S01]  /*28c0*/  USHF.R.U32.HI UR6, URZ, 0x1f, UR7 ;  /* 0x0000001f3f067899 */ /* 0x000fe20008011607 */
[----:B------:R-:W-:-:S02]  /*28d0*/  FSEL R79, R79, -INF , P4 ;  /* 0xff8000004f4f7808 */ /* 0x000fc40002000000 */
[----:B------:R-:W-:Y:S01]  /*28e0*/  FMNMX.FTZ R42, R82, R43, !PT ;  /* 0x0000002b522a7209 */ /* 0x000fe20007810000 */
[----:B------:R-:W-:Y:S01]  /*28f0*/  ULEA.HI.SX32 UR6, UR7, UR6, 0x1a ;  /* 0x0000000607067291 */ /* 0x000fe2000f8fd23f */
[----:B------:R-:W-:Y:S01]  /*2900*/  ISETP.GT.AND P4, PT, R57, 0x38, PT ;  /* 0x000000383900780c */ /* 0x000fe20003f84270 */
[----:B------:R-:W-:Y:S01]  /*2910*/  MUFU.TANH R99, R51 ;  /* 0x0000003300637308 */ /* 0x000fe20000002400 */
[----:B------:R-:W-:Y:S01]  /*2920*/  FSEL R78, R78, -INF , P3 ;  /* 0xff8000004e4e7808 */ /* 0x000fe20001800000 */
[----:B------:R-:W-:Y:S01]  /*2930*/  UISETP.LT.AND UP1, UPT, URZ, UR6, UPT ;  /* 0x000000063f00728c */ /* 0x000fe2000bf21270 */
[----:B------:R-:W-:Y:S02]  /*2940*/  FMNMX.FTZ R43, R79, R42, !PT ;  /* 0x0000002a4f2b7209 */ /* 0x000fe40007810000 */
[----:B------:R-:W-:Y:S01]  /*2950*/  ISETP.GT.AND P3, PT, R57, 0x39, PT ;  /* 0x000000393900780c */ /* 0x000fe20003f64270 */
[----:B------:R-:W-:Y:S01]  /*2960*/  USEL UR22, URZ, UR6, !UP1 ;  /* 0x000000063f167287 */ /* 0x000fe2000c800000 */
[----:B------:R-:W-:Y:S01]  /*2970*/  FSEL R77, R77, -INF , P4 ;  /* 0xff8000004d4d7808 */ /* 0x000fe20002000000 */
[----:B------:R5:W3:Y:S01]  /*2980*/  MUFU.TANH R95, R47 ;  /* 0x0000002f005f7308 */ /* 0x000ae20000002400 */
[----:B------:R-:W-:Y:S01]  /*2990*/  FMNMX.FTZ R42, R78, R43, !PT ;  /* 0x0000002b4e2a7209 */ /* 0x000fe20007810000 */
[----:B------:R-:W-:-:S02]  /*29a0*/  WARPGROUP.DEPBAR.LE gsb0, 0x0 ;  /* 0x00008000000079c5 */ /* 0x000fc40000010000 */
[----:B------:R-:W-:Y:S01]  /*29b0*/  ISETP.GT.AND P4, PT, R57, 0x40, PT ;  /* 0x000000403900780c */ /* 0x000fe20003f84270 */
[----:B------:R-:W-:Y:S01]  /*29c0*/  FMUL.FTZ R24, R0, R24 ;  /* 0x0000001800187220 */ /* 0x000fe20000410000 */
[----:B------:R-:W-:Y:S01]  /*29d0*/  FSEL R70, R76, -INF , P3 ;  /* 0xff8000004c467808 */ /* 0x000fe20001800000 */
[C---:B------:R-:W-:Y:S01]  /*29e0*/  FMUL.FTZ R25, R0.reuse, R25 ;  /* 0x0000001900197220 */ /* 0x040fe20000410000 */
[----:B------:R-:W-:Y:S01]  /*29f0*/  FMNMX.FTZ R43, R77, R42, !PT ;  /* 0x0000002a4d2b7209 */ /* 0x000fe20007810000 */
[----:B-----5:R-:W-:Y:S01]  /*2a00*/  FMUL.FTZ R47, R0, R26 ;  /* 0x0000001a002f7220 */ /* 0x020fe20000410000 */
[C---:B------:R-:W-:Y:S01]  /*2a10*/  ISETP.GT.AND P3, PT, R57.reuse, 0x41, PT ;  /* 0x000000413900780c */ /* 0x040fe20003f64270 */
[----:B------:R5:W3:Y:S01]  /*2a20*/  MUFU.TANH R76, R54 ;  /* 0x00000036004c7308 */ /* 0x000ae20000002400 */
        /* <DEDUP_REMOVED lines=9> */
[----:B------:R-:W-:Y:S02]  /*2ac0*/  FSEL R55, R59, -INF , P4 ;  /* 0xff8000003b377808 */ /* 0x000fe40002000000 */
[----:B------:R-:W-:Y:S01]  /*2ad0*/  FMNMX.FTZ R50, R66, R43, !PT ;  /* 0x0000002b42327209 */ /* 0x000fe20007810000 */
[----:B------:R3:W3:Y:S01]  /*2ae0*/  MUFU.TANH R86, R46 ;  /* 0x0000002e00567308 */ /* 0x0006e20000002400 */
[----:B------:R-:W-:-:S02]  /*2af0*/  ISETP.GT.AND P4, PT, R57, 0x50, PT ;  /* 0x000000503900780c */ /* 0x000fc40003f84270 */
[----:B0-----:R-:W-:Y:S02]  /*2b00*/  FSEL R42, R97, -INF , P3 ;  /* 0xff800000612a7808 */ /* 0x001fe40001800000 */
[----:B------:R-:W-:Y:S02]  /*2b10*/  FMNMX.FTZ R51, R55, R50, !PT ;  /* 0x0000003237337209 */ /* 0x000fe40007810000 */
[C---:B------:R-:W-:Y:S01]  /*2b20*/  ISETP.GT.AND P3, PT, R57.reuse, 0x51, PT ;  /* 0x000000513900780c */ /* 0x040fe20003f64270 */
[----:B------:R0:W0:Y:S01]  /*2b30*/  MUFU.TANH R97, R47 ;  /* 0x0000002f00617308 */ /* 0x0000220000002400 */
[----:B-1----:R-:W-:Y:S02]  /*2b40*/  FSEL R43, R62, -INF , P4 ;  /* 0xff8000003e2b7808 */ /* 0x002fe40002000000 */
[----:B------:R-:W-:Y:S02]  /*2b50*/  FMNMX.FTZ R50, R42, R51, !PT ;  /* 0x000000332a327209 */ /* 0x000fe40007810000 */
[----:B------:R-:W-:-:S02]  /*2b60*/  ISETP.GT.AND P4, PT, R57, 0x58, PT ;  /* 0x000000583900780c */ /* 0x000fc40003f84270 */
[----:B--2---:R-:W-:Y:S01]  /*2b70*/  FSEL R26, R87, -INF , P3 ;  /* 0xff800000571a7808 */ /* 0x004fe20001800000 */
[----:B------:R-:W-:Y:S01]  /*2b80*/  MUFU.TANH R5, R5 ;  /* 0x0000000500057308 */ /* 0x000fe20000002400 */
[----:B------:R-:W-:Y:S01]  /*2b90*/  FMNMX.FTZ R51, R43, R50, !PT ;  /* 0x000000322b337209 */ /* 0x000fe20007810000 */
[----:B------:R-:W-:Y:S01]  /*2ba0*/  FMUL.FTZ R50, R0, R27 ;  /* 0x0000001b00327220 */ /* 0x000fe20000410000 */
[----:B------:R-:W-:Y:S02]  /*2bb0*/  ISETP.GT.AND P3, PT, R57, 0x59, PT ;  /* 0x000000593900780c */ /* 0x000fe40003f64270 */
[----:B----4-:R-:W-:Y:S02]  /*2bc0*/  FSEL R27, R63, -INF , P4 ;  /* 0xff8000003f1b7808 */ /* 0x010fe40002000000 */
[----:B-----5:R-:W-:Y:S01]  /*2bd0*/  FMNMX.FTZ R54, R26, R51, !PT ;  /* 0x000000331a367209 */ /* 0x020fe20007810000 */
[----:B------:R-:W-:Y:S01]  /*2be0*/  FMUL.FTZ R51, R0, R30 ;  /* 0x0000001e00337220 */ /* 0x000fe20000410000 */
[----:B------:R-:W-:Y:S01]  /*2bf0*/  ISETP.GT.AND P4, PT, R57, 0x60, PT ;  /* 0x000000603900780c */ /* 0x000fe20003f84270 */
[----:B------:R1:W2:Y:S01]  /*2c00*/  MUFU.TANH R87, R50 ;  /* 0x0000003200577308 */ /* 0x0002a20000002400 */
[----:B---3--:R-:W-:-:S02]  /*2c10*/  FSEL R46, R71, -INF , P3 ;  /* 0xff800000472e7808 */ /* 0x008fc40001800000 */
[----:B------:R-:W-:Y:S01]  /*2c20*/  FMNMX.FTZ R59, R27, R54, !PT ;  /* 0x000000361b3b7209 */ /* 0x000fe20007810000 */
[----:B------:R-:W-:Y:S01]  /*2c30*/  FMUL.FTZ R54, R0, R31 ;  /* 0x0000001f00367220 */ /* 0x000fe20000410000 */
[----:B------:R-:W-:Y:S02]  /*2c40*/  ISETP.GT.AND P3, PT, R57, 0x61, PT ;  /* 0x000000613900780c */ /* 0x000fe40003f64270 */
[----:B------:R-:W-:Y:S01]  /*2c50*/  FSEL R30, R89, -INF , P4 ;  /* 0xff800000591e7808 */ /* 0x000fe20002000000 */
[----:B------:R-:W-:Y:S01]  /*2c60*/  MUFU.TANH R6, R6 ;  /* 0x0000000600067308 */ /* 0x000fe20000002400 */
[----:B------:R-:W-:Y:S02]  /*2c70*/  FMNMX.FTZ R59, R46, R59, !PT ;  /* 0x0000003b2e3b7209 */ /* 0x000fe40007810000 */
[----:B------:R-:W-:Y:S02]  /*2c80*/  ISETP.GT.AND P4, PT, R57, 0x68, PT ;  /* 0x000000683900780c */ /* 0x000fe40003f84270 */
[----:B0-----:R-:W-:-:S02]  /*2c90*/  FSEL R47, R91, -INF , P3 ;  /* 0xff8000005b2f7808 */ /* 0x001fc40001800000 */
[----:B------:R-:W-:Y:S01]  /*2ca0*/  FMNMX.FTZ R58, R30, R59, !PT ;  /* 0x0000003b1e3a7209 */ /* 0x000fe20007810000 */
[----:B------:R0:W3:Y:S01]  /*2cb0*/  MUFU.TANH R89, R51 ;  /* 0x0000003300597308 */ /* 0x0000e20000002400 */
        /* <DEDUP_REMOVED lines=9> */
[----:B0-----:R-:W-:Y:S01]  /*2d50*/  FSEL R51, R75, -INF , P4 ;  /* 0xff8000004b337808 */ /* 0x001fe20002000000 */
[----:B------:R2:W0:Y:S01]  /*2d60*/  MUFU.TANH R93, R58 ;  /* 0x0000003a005d7308 */ /* 0x0004220000002400 */
[----:B------:R-:W-:Y:S01]  /*2d70*/  FMNMX.FTZ R62, R50, R59, !PT ;  /* 0x0000003b323e7209 */ /* 0x000fe20007810000 */
[----:B------:R-:W-:Y:S01]  /*2d80*/  FMUL.FTZ R59, R0, R35 ;  /* 0x00000023003b7220 */ /* 0x000fe20000410000 */
[----:B------:R-:W-:Y:S02]  /*2d90*/  ISETP.GT.AND P4, PT, R57, 0x78, PT ;  /* 0x000000783900780c */ /* 0x000fe40003f84270 */
[----:B------:R-:W-:-:S02]  /*2da0*/  FSEL R34, R99, -INF , P3 ;  /* 0xff80000063227808 */ /* 0x000fc40001800000 */
[----:B------:R-:W-:Y:S01]  /*2db0*/  FMNMX.FTZ R63, R51, R62, !PT ;  /* 0x0000003e333f7209 */ /* 0x000fe20007810000 */
[----:B------:R5:W1:Y:S01]  /*2dc0*/  MUFU.TANH R95, R59 ;  /* 0x0000003b005f7308 */ /* 0x000a620000002400 */
[C---:B------:R-:W-:Y:S02]  /*2dd0*/  ISETP.GT.AND P3, PT, R57.reuse, 0x79, PT ;  /* 0x000000793900780c */ /* 0x040fe40003f64270 */
[----:B----4-:R-:W-:Y:S01]  /*2de0*/  FSEL R54, R76, -INF , P4 ;  /* 0xff8000004c367808 */ /* 0x010fe20002000000 */
[----:B------:R-:W-:Y:S01]  /*2df0*/  FMUL.FTZ R76, R0, R44 ;  /* 0x0000002c004c7220 */ /* 0x000fe20000410000 */
[----:B------:R-:W-:Y:S02]  /*2e00*/  FMNMX.FTZ R63, R34, R63, !PT ;  /* 0x0000003f223f7209 */ /* 0x000fe40007810000 */
[----:B------:R-:W-:Y:S01]  /*2e10*/  ISETP.GT.AND P4, PT, R57, 0x80, PT ;  /* 0x000000803900780c */ /* 0x000fe20003f84270 */
[----:B------:R-:W-:Y:S01]  /*2e20*/  MUFU.TANH R7, R7 ;  /* 0x0000000700077308 */ /* 0x000fe20000002400 */
[----:B------:R-:W-:-:S02]  /*2e30*/  FSEL R35, R86, -INF , P3 ;  /* 0xff80000056237808 */ /* 0x000fc40001800000 */
[----:B------:R-:W-:Y:S01]  /*2e40*/  FMNMX.FTZ R62, R54, R63, !PT ;  /* 0x0000003f363e7209 */ /* 0x000fe20007810000 */
[----:B------:R-:W-:Y:S01]  /*2e50*/  FMUL.FTZ R63, R0, R38 ;  /* 0x00000026003f7220 */ /* 0x000fe20000410000 */
[----:B------:R-:W-:Y:S02]  /*2e60*/  ISETP.GT.AND P3, PT, R57, 0x81, PT ;  /* 0x000000813900780c */ /* 0x000fe40003f64270 */
[----:B------:R-:W-:Y:S01]  /*2e70*/  FSEL R38, R97, -INF , P4 ;  /* 0xff80000061267808 */ /* 0x000fe20002000000 */
[----:B------:R-:W-:Y:S01]  /*2e80*/  MUFU.TANH R8, R8 ;  /* 0x0000000800087308 */ /* 0x000fe20000002400 */
[----:B------:R-:W-:Y:S02]  /*2e90*/  FMNMX.FTZ R71, R35, R62, !PT ;  /* 0x0000003e23477209 */ /* 0x000fe40007810000 */
[----:B------:R-:W-:Y:S02]  /*2ea0*/  ISETP.GT.AND P4, PT, R57, 0x88, PT ;  /* 0x000000883900780c */ /* 0x000fe40003f84270 */
[----:B--2---:R-:W-:-:S02]  /*2eb0*/  FSEL R58, R87, -INF , P3 ;  /* 0xff800000573a7808 */ /* 0x004fc40001800000 */
[----:B------:R-:W-:Y:S01]  /*2ec0*/  FMNMX.FTZ R75, R38, R71, !PT ;  /* 0x00000047264b7209 */ /* 0x000fe20007810000 */
[----:B------:R0:W2:Y:S01]  /*2ed0*/  MUFU.TANH R97, R63 ;  /* 0x0000003f00617308 */ /* 0x0000a20000002400 */
[----:B------:R-:W-:Y:S01]  /*2ee0*/  FMUL.FTZ R71, R0, R39 ;  /* 0x0000002700477220 */ /* 0x000fe20000410000 */
[----:B------:R-:W-:Y:S02]  /*2ef0*/  ISETP.GT.AND P3, PT, R57, 0x89, PT ;  /* 0x000000893900780c */ /* 0x000fe40003f64270 */
[----:B---3--:R-:W-:Y:S02]  /*2f00*/  FSEL R62, R89, -INF , P4 ;  /* 0xff800000593e7808 */ /* 0x008fe40002000000 */
[----:B------:R-:W-:Y:S02]  /*2f10*/  FMNMX.FTZ R75, R58, R75, !PT ;  /* 0x0000004b3a4b7209 */ /* 0x000fe40007810000 */
[----:B------:R3:W4:Y:S01]  /*2f20*/  MUFU.TANH R87, R71 ;  /* 0x0000004700577308 */ /* 0x0007220000002400 */
[----:B------:R-:W-:-:S02]  /*2f30*/  ISETP.GT.AND P4, PT, R57, 0x90, PT ;  /* 0x000000903900780c */ /* 0x000fc40003f84270 */
[----:B-----5:R-:W-:Y:S02]  /*2f40*/  FSEL R59, R91, -INF , P3 ;  /* 0xff8000005b3b7808 */ /* 0x020fe40001800000 */
[----:B------:R-:W-:Y:S01]  /*2f50*/  FMNMX.FTZ R86, R62, R75, !PT ;  /* 0x0000004b3e567209 */ /* 0x000fe20007810000 */
[C---:B------:R-:W-:Y:S01]  /*2f60*/  FMUL.FTZ R75, R0.reuse, R48 ;  /* 0x00000030004b7220 */ /* 0x040fe20000410000 */
[----:B------:R-:W-:Y:S01]  /*2f70*/  ISETP.GT.AND P3, PT, R57, 0x91, PT ;  /* 0x000000913900780c */ /* 0x000fe20003f64270 */
[C---:B------:R-:W-:Y:S01]  /*2f80*/  FMUL.FTZ R48, R0.reuse, R49 ;  /* 0x0000003100307220 */ /* 0x040fe20000410000 */
[----:B0-----:R-:W-:Y:S01]  /*2f90*/  FSEL R63, R93, -INF , P4 ;  /* 0xff8000005d3f7808 */ /* 0x001fe20002000000 */
[C---:B---3--:R-:W-:Y:S01]  /*2fa0*/  FMUL.FTZ R71, R0.reuse, R45 ;  /* 0x0000002d00477220 */ /* 0x048fe20000410000 */
[----:B------:R-:W-:Y:S01]  /*2fb0*/  FMNMX.FTZ R86, R59, R86, !PT ;  /* 0x000000563b567209 */ /* 0x000fe20007810000 */
[----:B------:R-:W0:Y:S01]  /*2fc0*/  SHFL.IDX PT, R93, R83, RZ, 0x1c1f ;  /* 0x001c1fff535d7589 */ /* 0x000e2200000e0000 */
[----:B------:R-:W-:Y:S01]  /*2fd0*/  ISETP.GT.AND P4, PT, R57, 0x98, PT ;  /* 0x000000983900780c */ /* 0x000fe20003f84270 */
[C---:B------:R-:W-:Y:S01]  /*2fe0*/  FMUL.FTZ R49, R0.reuse, R52 ;  /* 0x0000003400317220 */ /* 0x040fe20000410000 */
[----:B-1----:R-:W-:Y:S01]  /*2ff0*/  FSEL R39, R95, -INF , P3 ;  /* 0xff8000005f277808 */ /* 0x002fe20001800000 */
[C---:B------:R-:W-:Y:S01]  /*3000*/  FMUL.FTZ R52, R0.reuse, R53 ;  /* 0x0000003500347220 */ /* 0x040fe20000410000 */
[----:B------:R-:W-:Y:S01]  /*3010*/  FMNMX.FTZ R86, R63, R86, !PT ;  /* 0x000000563f567209 */ /* 0x000fe20007810000 */
[C---:B------:R-:W-:Y:S01]  /*3020*/  FMUL.FTZ R53, R0.reuse, R28 ;  /* 0x0000001c00357220 */ /* 0x040fe20000410000 */
[----:B------:R-:W-:Y:S01]  /*3030*/  ISETP.GT.AND P3, PT, R57, 0x99, PT ;  /* 0x000000993900780c */ /* 0x000fe20003f64270 */
[----:B------:R-:W-:Y:S01]  /*3040*/  FMUL.FTZ R28, R0, R29 ;  /* 0x0000001d001c7220 */ /* 0x000fe20000410000 */
[----:B--2---:R-:W-:Y:S01]  /*3050*/  FSEL R45, R97, -INF , P4 ;  /* 0xff800000612d7808 */ /* 0x004fe20002000000 */
[----:B------:R-:W1:Y:S01]  /*3060*/  MUFU.TANH R9, R9 ;  /* 0x0000000900097308 */ /* 0x000e620000002400 */
[----:B------:R-:W-:-:S02]  /*3070*/  FMNMX.FTZ R86, R39, R86, !PT ;  /* 0x0000005627567209 */ /* 0x000fc40007810000 */
[----:B----4-:R-:W-:Y:S02]  /*3080*/  FSEL R44, R87, -INF , P3 ;  /* 0xff800000572c7808 */ /* 0x010fe40001800000 */
[----:B------:R-:W-:-:S03]  /*3090*/  FMNMX.FTZ R57, R45, R86, !PT ;  /* 0x000000562d397209 */ /* 0x000fc60007810000 */
[----:B------:R-:W2:Y:S01]  /*30a0*/  MUFU.TANH R10, R10 ;  /* 0x0000000a000a7308 */ /* 0x000ea20000002400 */
[----:B------:R-:W-:-:S05]  /*30b0*/  FMNMX.FTZ R57, R44, R57, !PT ;  /* 0x000000392c397209 */ /* 0x000fca0007810000 */
[----:B------:R-:W3:Y:S01]  /*30c0*/  SHFL.BFLY PT, R86, R57, 0x2, 0x1f ;  /* 0x0c401f0039567f89 */ /* 0x000ee200000e0000 */
[----:B0-----:R-:W-:Y:S01]  /*30d0*/  VIADDMNMX R93, R93, R80, R81, PT ;  /* 0x000000505d5d7246 */ /* 0x001fe20003800151 */
[----:B------:R-:W0:Y:S03]  /*30e0*/  MUFU.TANH R11, R11 ;  /* 0x0000000b000b7308 */ /* 0x000e260000002400 */
[C---:B------:R-:W-:Y:S02]  /*30f0*/  ISETP.GT.AND P4, PT, R93.reuse, 0x1, PT ;  /* 0x000000015d00780c */ /* 0x040fe40003f84270 */
[----:B------:R-:W-:-:S03]  /*3100*/  ISETP.GT.AND P5, PT, R93, 0x8, PT ;  /* 0x000000085d00780c */ /* 0x000fc60003fa4270 */
[----:B------:R-:W4:Y:S01]  /*3110*/  MUFU.TANH R12, R12 ;  /* 0x0000000c000c7308 */ /* 0x000f220000002400 */
[----:B------:R-:W-:-:S07]  /*3120*/  FSEL R6, R6, -INF , P5 ;  /* 0xff80000006067808 */ /* 0x000fce0002800000 */
[----:B------:R-:W5:Y:S01]  /*3130*/  MUFU.TANH R13, R13 ;  /* 0x0000000d000d7308 */ /* 0x000f620000002400 */
[----:B---3--:R-:W-:Y:S01]  /*3140*/  FMNMX.FTZ R87, R57, R86, !PT ;  /* 0x0000005639577209 */ /* 0x008fe20007810000 */
[C---:B------:R-:W-:Y:S01]  /*3150*/  FMUL.FTZ R86, R0.reuse, R32 ;  /* 0x0000002000567220 */ /* 0x040fe20000410000 */
[C---:B------:R-:W-:Y:S01]  /*3160*/  FMUL.FTZ R32, R0.reuse, R33 ;  /* 0x0000002100207220 */ /* 0x040fe20000410000 */
[----:B------:R-:W-:-:S04]  /*3170*/  FMUL.FTZ R33, R0, R37 ;  /* 0x0000002500217220 */ /* 0x000fc80000410000 */
[----:B------:R-:W3:Y:S01]  /*3180*/  MUFU.TANH R14, R14 ;  /* 0x0000000e000e7308 */ /* 0x000ee20000002400 */
[----:B------:R-:W1:Y:S07]  /*3190*/  SHFL.BFLY PT, R106, R87, 0x1, 0x1f ;  /* 0x0c201f00576a7f89 */ /* 0x000e6e00000e0000 */
[----:B------:R-:W3:Y:S08]  /*31a0*/  MUFU.TANH R15, R15 ;  /* 0x0000000f000f7308 */ /* 0x000ef00000002400 */
[----:B------:R-:W3:Y:S08]  /*31b0*/  MUFU.TANH R20, R20 ;  /* 0x0000001400147308 */ /* 0x000ef00000002400 */
[----:B------:R-:W3:Y:S01]  /*31c0*/  MUFU.TANH R21, R21 ;  /* 0x0000001500157308 */ /* 0x000ee20000002400 */
[----:B-1----:R-:W-:Y:S01]  /*31d0*/  FMNMX.FTZ R57, R87, R106, !PT ;  /* 0x0000006a57397209 */ /* 0x002fe20007810000 */
[----:B------:R-:W-:-:S03]  /*31e0*/  IMAD.U32 R106, RZ, RZ, UR20 ;  /* 0x00000014ff6a7e24 */ /* 0x000fc6000f8e00ff */
[C---:B------:R-:W-:Y:S01]  /*31f0*/  FSETP.NEU.FTZ.AND P3, PT, R57.reuse, -INF , PT ;  /* 0xff8000003900780b */ /* 0x040fe20003f7d000 */
[----:B------:R-:W-:-:S02]  /*3200*/  FFMA.FTZ R29, R57, R106, -8 ;  /* 0xc1000000391d7423 */ /* 0x000fc4000001006a */
[----:B------:R-:W1:Y:S03]  /*3210*/  MUFU.TANH R72, R72 ;  /* 0x0000004800487308 */ /* 0x000e660000002400 */
[----:B------:R-:W-:Y:S02]  /*3220*/  FSEL R29, R29, RZ, P3 ;  /* 0x000000ff1d1d7208 */ /* 0x000fe40001800000 */
[----:B------:R-:W-:-:S03]  /*3230*/  ISETP.GT.AND P3, PT, R93, RZ, PT ;  /* 0x000000ff5d00720c */ /* 0x000fc60003f64270 */
[--C-:B------:R-:W-:Y:S01]  /*3240*/  FFMA.FTZ R83, R92, UR20, -R29.reuse ;  /* 0x000000145c537c23 */ /* 0x100fe2000801081d */
[----:B------:R-:W-:Y:S01]  /*3250*/  FSEL R3, R3, -INF , P3 ;  /* 0xff80000003037808 */ /* 0x000fe20001800000 */
[--C-:B------:R-:W-:Y:S01]  /*3260*/  FFMA.FTZ R37, R88, UR20, -R29.reuse ;  /* 0x0000001458257c23 */ /* 0x100fe2000801081d */
[----:B------:R-:W-:Y:S01]  /*3270*/  FSEL R92, R5, -INF , P4 ;  /* 0xff800000055c7808 */ /* 0x000fe20002000000 */
[--C-:B------:R-:W-:Y:S01]  /*3280*/  FFMA.FTZ R88, R98, UR20, -R29.reuse ;  /* 0x0000001462587c23 */ /* 0x100fe2000801081d */
[----:B------:R-:W-:Y:S01]  /*3290*/  ISETP.GT.AND P3, PT, R93, 0x9, PT ;  /* 0x000000095d00780c */ /* 0x000fe20003f64270 */
[--C-:B------:R-:W-:Y:S01]  /*32a0*/  FFMA.FTZ R91, R96, UR20, -R29.reuse ;  /* 0x00000014605b7c23 */ /* 0x100fe2000801081d */
[----:B------:R-:W-:Y:S01]  /*32b0*/  FMNMX.FTZ R81, R3, R92, !PT ;  /* 0x0000005c03517209 */ /* 0x000fe20007810000 */
[----:B------:R0:W-:Y:S01]  /*32c0*/  MUFU.EX2 R5, R83 ;  /* 0x0000005300057308 */ /* 0x0001e20000000800 */
        /* <DEDUP_REMOVED lines=13> */
[--C-:B------:R-:W-:Y:S01]  /*33a0*/  FFMA.FTZ R80, R102, UR20, -R29.reuse ;  /* 0x0000001466507c23 */ /* 0x100fe2000801081d */
[----:B------:R-:W-:Y:S01]  /*33b0*/  FSEL R9, R9, -INF , P3 ;  /* 0xff80000009097808 */ /* 0x000fe20001800000 */
[----:B------:R-:W1:Y:S01]  /*33c0*/  MUFU.TANH R56, R56 ;  /* 0x0000003800387308 */ /* 0x000e620000002400 */
[----:B------:R-:W-:Y:S01]  /*33d0*/  FMNMX.FTZ R96, R8, R81, !PT ;  /* 0x0000005108607209 */ /* 0x000fe20007810000 */
[--C-:B------:R-:W-:Y:S01]  /*33e0*/  FFMA.FTZ R94, R94, UR20, -R29.reuse ;  /* 0x000000145e5e7c23 */ /* 0x100fe2000801081d */
[----:B------:R-:W-:Y:S01]  /*33f0*/  ISETP.GT.AND P3, PT, R93, 0x19, PT ;  /* 0x000000195d00780c */ /* 0x000fe20003f64270 */
[--C-:B------:R-:W-:Y:S01]  /*3400*/  FFMA.FTZ R79, R79, UR20, -R29.reuse ;  /* 0x000000144f4f7c23 */ /* 0x100fe2000801081d */
[----:B--2---:R-:W-:Y:S01]  /*3410*/  FSEL R10, R10, -INF , P4 ;  /* 0xff8000000a0a7808 */ /* 0x004fe20002000000 */
[--C-:B------:R-:W-:Y:S01]  /*3420*/  FFMA.FTZ R67, R67, UR20, -R29.reuse ;  /* 0x0000001443437c23 */ /* 0x100fe2000801081d */
[----:B0-----:R-:W-:Y:S01]  /*3430*/  FMNMX.FTZ R83, R9, R96, !PT ;  /* 0x0000006009537209 */ /* 0x001fe20007810000 */
[----:B------:R-:W-:Y:S01]  /*3440*/  MUFU.EX2 R81, R91 ;  /* 0x0000005b00517308 */ /* 0x000fe20000000800 */
[----:B------:R-:W-:Y:S01]  /*3450*/  ISETP.GT.AND P4, PT, R93, 0x20, PT ;  /* 0x000000205d00780c */ /* 0x000fe20003f84270 */
[--C-:B------:R-:W-:Y:S01]  /*3460*/  FFMA.FTZ R66, R66, UR20, -R29.reuse ;  /* 0x0000001442427c23 */ /* 0x100fe2000801081d */
[----:B------:R-:W-:Y:S01]  /*3470*/  FSEL R11, R11, -INF , P3 ;  /* 0xff8000000b0b7808 */ /* 0x000fe20001800000 */
[--C-:B------:R-:W-:Y:S01]  /*3480*/  FFMA.FTZ R55, R55, UR20, -R29.reuse ;  /* 0x0000001437377c23 */ /* 0x100fe2000801081d */
[----:B------:R-:W-:Y:S01]  /*3490*/  FMNMX.FTZ R96, R10, R83, !PT ;  /* 0x000000530a607209 */ /* 0x000fe20007810000 */
[--C-:B------:R-:W-:Y:S01]  /*34a0*/  FFMA.FTZ R42, R42, UR20, -R29.reuse ;  /* 0x000000142a2a7c23 */ /* 0x100fe2000801081d */
[----:B------:R-:W-:Y:S01]  /*34b0*/  ISETP.GT.AND P3, PT, R93, 0x21, PT ;  /* 0x000000215d00780c */ /* 0x000fe20003f64270 */
[----:B------:R-:W0:Y:S01]  /*34c0*/  MUFU.TANH R74, R74 ;  /* 0x0000004a004a7308 */ /* 0x000e220000002400 */
[----:B----4-:R-:W-:Y:S01]  /*34d0*/  FSEL R83, R12, -INF , P4 ;  /* 0xff8000000c537808 */ /* 0x010fe20002000000 */
[--C-:B------:R-:W-:Y:S01]  /*34e0*/  FFMA.FTZ R43, R43, UR20, -R29.reuse ;  /* 0x000000142b2b7c23 */ /* 0x100fe2000801081d */
[----:B------:R-:W-:Y:S01]  /*34f0*/  FMNMX.FTZ R96, R11, R96, !PT ;  /* 0x000000600b607209 */ /* 0x000fe20007810000 */
[--C-:B------:R-:W-:Y:S01]  /*3500*/  FFMA.FTZ R35, R35, UR20, -R29.reuse ;  /* 0x0000001423237c23 */ /* 0x100fe2000801081d */
[----:B------:R-:W-:Y:S01]  /*3510*/  ISETP.GT.AND P4, PT, R93, 0x28, PT ;  /* 0x000000285d00780c */ /* 0x000fe20003f84270 */
[--C-:B------:R-:W-:Y:S01]  /*3520*/  FFMA.FTZ R38, R38, UR20, -R29.reuse ;  /* 0x0000001426267c23 */ /* 0x100fe2000801081d */
[----:B-----5:R-:W-:Y:S01]  /*3530*/  FSEL R13, R13, -INF , P3 ;  /* 0xff8000000d0d7808 */ /* 0x020fe20001800000 */
        /* <DEDUP_REMOVED lines=9> */
[----:B--2---:R-:W-:-:S01]  /*35d0*/  FFMA.FTZ R95, R82, UR20, -R29 ;  /* 0x00000014525f7c23 */ /* 0x004fc2000801081d */
[----:B------:R-:W-:Y:S01]  /*35e0*/  ISETP.GT.AND P4, PT, R93, 0x30, PT ;  /* 0x000000305d00780c */ /* 0x000fe20003f84270 */
[----:B------:R-:W-:-:S01]  /*35f0*/  FFMA.FTZ R96, R77, UR20, -R29 ;  /* 0x000000144d607c23 */ /* 0x000fc2000801081d */
[----:B------:R-:W-:Y:S01]  /*3600*/  FSEL R15, R15, -INF , P3 ;  /* 0xff8000000f0f7808 */ /* 0x000fe20001800000 */
[----:B------:R-:W-:-:S01]  /*3610*/  FFMA.FTZ R44, R44, UR20, -R29 ;  /* 0x000000142c2c7c23 */ /* 0x000fc2000801081d */
        /* <DEDUP_REMOVED lines=10> */
[----:B-1----:R-:W-:Y:S02]  /*36c0*/  FSEL R72, R72, -INF , P4 ;  /* 0xff80000048487808 */ /* 0x002fe40002000000 */
[----:B------:R-:W-:Y:S01]  /*36d0*/  FMNMX.FTZ R91, R21, R82, !PT ;  /* 0x00000052155b7209 */ /* 0x000fe20007810000 */
[----:B------:R-:W1:Y:S01]  /*36e0*/  MUFU.TANH R64, R64 ;  /* 0x0000004000407308 */ /* 0x000e620000002400 */
[----:B------:R-:W-:Y:S01]  /*36f0*/  ISETP.GT.AND P4, PT, R93, 0x40, PT ;  /* 0x000000405d00780c */ /* 0x000fe20003f84270 */
[----:B----4-:R-:W-:Y:S01]  /*3700*/  FFMA.FTZ R95, R78, UR20, -R29 ;  /* 0x000000144e5f7c23 */ /* 0x010fe2000801081d */
        /* <DEDUP_REMOVED lines=10> */
[C---:B------:R-:W-:Y:S02]  /*37b0*/  ISETP.GT.AND P3, PT, R93.reuse, 0x49, PT ;  /* 0x000000495d00780c */ /* 0x040fe40003f64270 */
[----:B---3--:R-:W-:Y:S02]  /*37c0*/  FSEL R77, R60, -INF , P4 ;  /* 0xff8000003c4d7808 */ /* 0x008fe40002000000 */
[----:B------:R-:W-:Y:S01]  /*37d0*/  FMNMX.FTZ R82, R74, R91, !PT ;  /* 0x0000005b4a527209 */ /* 0x000fe20007810000 */
[----:B------:R-:W3:Y:S01]  /*37e0*/  MUFU.TANH R69, R69 ;  /* 0x0000004500457308 */ /* 0x000ee20000002400 */
[----:B------:R-:W-:Y:S01]  /*37f0*/  ISETP.GT.AND P4, PT, R93, 0x50, PT ;  /* 0x000000505d00780c */ /* 0x000fe20003f84270 */
[----:B------:R-:W-:Y:S01]  /*3800*/  FFMA.FTZ R91, R70, UR20, -R29 ;  /* 0x00000014465b7c23 */ /* 0x000fe2000801081d */
[----:B--2---:R-:W-:Y:S02]  /*3810*/  FSEL R61, R61, -INF , P3 ;  /* 0xff8000003d3d7808 */ /* 0x004fe40001800000 */
[----:B------:R-:W-:-:S02]  /*3820*/  FMNMX.FTZ R82, R77, R82, !PT ;  /* 0x000000524d527209 */ /* 0x000fc40007810000 */
[C---:B------:R-:W-:Y:S01]  /*3830*/  ISETP.GT.AND P3, PT, R93.reuse, 0x51, PT ;  /* 0x000000515d00780c */ /* 0x040fe20003f64270 */
[----:B------:R-:W2:Y:S01]  /*3840*/  MUFU.TANH R40, R40 ;  /* 0x0000002800287308 */ /* 0x000ea20000002400 */
[----:B-1----:R-:W-:Y:S02]  /*3850*/  FSEL R64, R64, -INF , P4 ;  /* 0xff80000040407808 */ /* 0x002fe40002000000 */
[----:B------:R-:W-:Y:S02]  /*3860*/  ISETP.GT.AND P4, PT, R93, 0x58, PT ;  /* 0x000000585d00780c */ /* 0x000fe40003f84270 */
[----:B----4-:R-:W-:Y:S02]  /*3870*/  FSEL R65, R65, -INF , P3 ;  /* 0xff80000041417808 */ /* 0x010fe40001800000 */
[----:B------:R-:W-:Y:S01]  /*3880*/  ISETP.GT.AND P3, PT, R93, 0x59, PT ;  /* 0x000000595d00780c */ /* 0x000fe20003f64270 */
[----:B------:R1:W-:Y:S01]  /*3890*/  MUFU.EX2 R56, R95 ;  /* 0x0000005f00387308 */ /* 0x0003e20000000800 */
[----:B0-----:R-:W-:-:S02]  /*38a0*/  FSEL R68, R68, -INF , P4 ;  /* 0xff80000044447808 */ /* 0x001fc40002000000 */
[----:B------:R-:W-:Y:S02]  /*38b0*/  ISETP.GT.AND P4, PT, R93, 0x60, PT ;  /* 0x000000605d00780c */ /* 0x000fe40003f84270 */
[----:B---3--:R-:W-:Y:S02]  /*38c0*/  FSEL R69, R69, -INF , P3 ;  /* 0xff80000045457808 */ /* 0x008fe40001800000 */
[----:B------:R-:W-:Y:S01]  /*38d0*/  ISETP.GT.AND P3, PT, R93, 0x61, PT ;  /* 0x000000615d00780c */ /* 0x000fe20003f64270 */
[----:B------:R-:W0:Y:S01]  /*38e0*/  MUFU.TANH R41, R41 ;  /* 0x0000002900297308 */ /* 0x000e220000002400 */
[----:B-1----:R-:W-:Y:S02]  /*38f0*/  FMNMX.FTZ R95, R61, R82, !PT ;  /* 0x000000523d5f7209 */ /* 0x002fe40007810000 */
[----:B--2---:R-:W-:Y:S02]  /*3900*/  FSEL R40, R40, -INF , P4 ;  /* 0xff80000028287808 */ /* 0x004fe40002000000 */
[----:B------:R-:W-:-:S02]  /*3910*/  FMNMX.FTZ R70, R64, R95, !PT ;  /* 0x0000005f40467209 */ /* 0x000fc40007810000 */
[----:B------:R-:W-:Y:S01]  /*3920*/  ISETP.GT.AND P4, PT, R93, 0x68, PT ;  /* 0x000000685d00780c */ /* 0x000fe20003f84270 */
[----:B------:R-:W1:Y:S01]  /*3930*/  MUFU.TANH R76, R76 ;  /* 0x0000004c004c7308 */ /* 0x000e620000002400 */
[----:B------:R-:W-:-:S04]  /*3940*/  FMNMX.FTZ R95, R65, R70, !PT ;  /* 0x00000046415f7209 */ /* 0x000fc80007810000 */
[----:B------:R-:W-:-:S03]  /*3950*/  FMNMX.FTZ R70, R68, R95, !PT ;  /* 0x0000005f44467209 */ /* 0x000fc60007810000 */
[----:B------:R-:W2:Y:S01]  /*3960*/  MUFU.TANH R71, R71 ;  /* 0x0000004700477308 */ /* 0x000ea20000002400 */
[----:B------:R-:W-:Y:S02]  /*3970*/  FMNMX.FTZ R95, R69, R70, !PT ;  /* 0x00000046455f7209 */ /* 0x000fe40007810000 */
[----:B0-----:R-:W-:Y:S02]  /*3980*/  FSEL R41, R41, -INF , P3 ;  /* 0xff80000029297808 */ /* 0x001fe40001800000 */
[----:B------:R-:W-:Y:S02]  /*3990*/  FMNMX.FTZ R70, R40, R95, !PT ;  /* 0x0000005f28467209 */ /* 0x000fe40007810000 */
[----:B------:R-:W-:Y:S01]  /*39a0*/  ISETP.GT.AND P3, PT, R93, 0x69, PT ;  /* 0x000000695d00780c */ /* 0x000fe20003f64270 */
[----:B------:R-:W0:Y:S01]  /*39b0*/  MUFU.TANH R75, R75 ;  /* 0x0000004b004b7308 */ /* 0x000e220000002400 */
[----:B-1----:R-:W-:Y:S02]  /*39c0*/  FSEL R76, R76, -INF , P4 ;  /* 0xff8000004c4c7808 */ /* 0x002fe40002000000 */
[----:B------:R-:W-:-:S02]  /*39d0*/  FMNMX.FTZ R95, R41, R70, !PT ;  /* 0x00000046295f7209 */ /* 0x000fc40007810000 */
[----:B------:R-:W-:Y:S02]  /*39e0*/  ISETP.GT.AND P4, PT, R93, 0x70, PT ;  /* 0x000000705d00780c */ /* 0x000fe40003f84270 */
[----:B------:R-:W-:Y:S01]  /*39f0*/  FMNMX.FTZ R70, R76, R95, !PT ;  /* 0x0000005f4c467209 */ /* 0x000fe20007810000 */
        /* <DEDUP_REMOVED lines=26> */
[----:B------:R-:W-:Y:S01]  /*3ba0*/  FFMA.FTZ R25, R27, UR20, -R29 ;  /* 0x000000141b197c23 */ /* 0x000fe2000801081d */
[----:B------:R-:W-:-:S05]  /*3bb0*/  ISETP.GT.AND P3, PT, R93, 0x89, PT ;  /* 0x000000895d00780c */ /* 0x000fca0003f64270 */
[----:B------:R-:W2:Y:S01]  /*3bc0*/  MUFU.TANH R86, R86 ;  /* 0x0000005600567308 */ /* 0x000ea20000002400 */
[----:B0-----:R-:W-:Y:S02]  /*3bd0*/  FSEL R53, R53, -INF , P4 ;  /* 0xff80000035357808 */ /* 0x001fe40002000000 */
[----:B------:R-:W-:-:S05]  /*3be0*/  ISETP.GT.AND P4, PT, R93, 0x90, PT ;  /* 0x000000905d00780c */ /* 0x000fca0003f84270 */
[----:B------:R-:W0:Y:S01]  /*3bf0*/  MUFU.TANH R32, R32 ;  /* 0x0000002000207308 */ /* 0x000e220000002400 */
[----:B-1----:R-:W-:Y:S01]  /*3c00*/  FSEL R27, R28, -INF , P3 ;  /* 0xff8000001c1b7808 */ /* 0x002fe20001800000 */
[----:B------:R-:W-:Y:S01]  /*3c10*/  FFMA.FTZ R28, R46, UR20, -R29 ;  /* 0x000000142e1c7c23 */ /* 0x000fe2000801081d */
[----:B------:R-:W-:-:S05]  /*3c20*/  ISETP.GT.AND P3, PT, R93, 0x91, PT ;  /* 0x000000915d00780c */ /* 0x000fca0003f64270 */
[----:B------:R1:W-:Y:S01]  /*3c30*/  MUFU.EX2 R60, R96 ;  /* 0x00000060003c7308 */ /* 0x0003e20000000800 */
[----:B--2---:R-:W-:Y:S02]  /*3c40*/  FSEL R86, R86, -INF , P4 ;  /* 0xff80000056567808 */ /* 0x004fe40002000000 */
[----:B------:R-:W-:-:S05]  /*3c50*/  ISETP.GT.AND P4, PT, R93, 0x98, PT ;  /* 0x000000985d00780c */ /* 0x000fca0003f84270 */
[----:B------:R-:W2:Y:S01]  /*3c60*/  MUFU.TANH R36, R36 ;  /* 0x0000002400247308 */ /* 0x000ea20000002400 */
[----:B-1----:R-:W-:-:S01]  /*3c70*/  FFMA.FTZ R96, R26, UR20, -R29 ;  /* 0x000000141a607c23 */ /* 0x002fc2000801081d */
[----:B------:R-:W-:Y:S02]  /*3c80*/  FMNMX.FTZ R26, R82, R95, !PT ;  /* 0x0000005f521a7209 */ /* 0x000fe40007810000 */
[----:B0-----:R-:W-:Y:S01]  /*3c90*/  FSEL R46, R32, -INF , P3 ;  /* 0xff800000202e7808 */ /* 0x001fe20001800000 */
[--C-:B------:R-:W-:Y:S01]  /*3ca0*/  FFMA.FTZ R32, R51, UR20, -R29.reuse ;  /* 0x0000001433207c23 */ /* 0x100fe2000801081d */
[----:B------:R-:W-:Y:S01]  /*3cb0*/  FMNMX.FTZ R26, R53, R26, !PT ;  /* 0x0000001a351a7209 */ /* 0x000fe20007810000 */
[--C-:B------:R-:W-:Y:S01]  /*3cc0*/  FFMA.FTZ R51, R58, UR20, -R29.reuse ;  /* 0x000000143a337c23 */ /* 0x100fe2000801081d */
[----:B------:R-:W0:Y:S01]  /*3cd0*/  MUFU.TANH R33, R33 ;  /* 0x0000002100217308 */ /* 0x000e220000002400 */
[----:B------:R-:W-:Y:S02]  /*3ce0*/  ISETP.GT.AND P3, PT, R93, 0x99, PT ;  /* 0x000000995d00780c */ /* 0x000fe40003f64270 */
[----:B------:R-:W-:Y:S01]  /*3cf0*/  FMNMX.FTZ R95, R27, R26, !PT ;  /* 0x0000001a1b5f7209 */ /* 0x000fe20007810000 */
[----:B------:R-:W-:-:S03]  /*3d00*/  FFMA.FTZ R26, R30, UR20, -R29 ;  /* 0x000000141e1a7c23 */ /* 0x000fc6000801081d */
[----:B------:R-:W-:Y:S01]  /*3d10*/  FMNMX.FTZ R95, R86, R95, !PT ;  /* 0x0000005f565f7209 */ /* 0x000fe20007810000 */
[----:B------:R1:W-:Y:S01]  /*3d20*/  MUFU.EX2 R24, R96 ;  /* 0x0000006000187308 */ /* 0x0003e20000000800 */
[----:B--2---:R-:W-:Y:S02]  /*3d30*/  FSEL R36, R36, -INF , P4 ;  /* 0xff80000024247808 */ /* 0x004fe40002000000 */
[----:B------:R-:W-:-:S04]  /*3d40*/  FMNMX.FTZ R95, R46, R95, !PT ;  /* 0x0000005f2e5f7209 */ /* 0x000fc80007810000 */
[----:B------:R-:W-:Y:S01]  /*3d50*/  FMNMX.FTZ R30, R36, R95, !PT ;  /* 0x0000005f241e7209 */ /* 0x000fe20007810000 */
[----:B------:R-:W-:Y:S01]  /*3d60*/  MUFU.EX2 R37, R37 ;  /* 0x0000002500257308 */ /* 0x000fe20000000800 */
[----:B0-----:R-:W-:Y:S01]  /*3d70*/  FSEL R93, R33, -INF , P3 ;  /* 0xff800000215d7808 */ /* 0x001fe20001800000 */
[--C-:B------:R-:W-:Y:S01]  /*3d80*/  FFMA.FTZ R33, R47, UR20, -R29.reuse ;  /* 0x000000142f217c23 */ /* 0x100fe2000801081d */
[----:B------:R-:W-:-:S01]  /*3d90*/  FFMA.FTZ R47, R34, UR20, -R29 ;  /* 0x00000014222f7c23 */ /* 0x000fc2000801081d */
[--C-:B------:R-:W-:Y:S01]  /*3da0*/  FFMA.FTZ R34, R54, UR20, -R29.reuse ;  /* 0x0000001436227c23 */ /* 0x100fe2000801081d */
[----:B------:R-:W-:Y:S01]  /*3db0*/  FMNMX.FTZ R95, R93, R30, !PT ;  /* 0x0000001e5d5f7209 */ /* 0x000fe20007810000 */
[--C-:B------:R-:W-:Y:S01]  /*3dc0*/  FFMA.FTZ R54, R63, UR20, -R29.reuse ;  /* 0x000000143f367c23 */ /* 0x100fe2000801081d */
[----:B------:R-:W-:Y:S02]  /*3dd0*/  IMAD.U32 R63, RZ, RZ, UR20 ;  /* 0x00000014ff3f7e24 */ /* 0x000fe4000f8e00ff */
[--C-:B------:R-:W-:Y:S01]  /*3de0*/  FFMA.FTZ R30, R31, UR20, -R29.reuse ;  /* 0x000000141f1e7c23 */ /* 0x100fe2000801081d */
[----:B------:R-:W-:-:S01]  /*3df0*/  FFMA.FTZ R31, R50, UR20, -R29 ;  /* 0x00000014321f7c23 */ /* 0x000fc2000801081d */
[----:B-1----:R-:W0:Y:S01]  /*3e00*/  SHFL.BFLY PT, R96, R95, 0x2, 0x1f ;  /* 0x0c401f005f607f89 */ /* 0x002e2200000e0000 */
[----:B------:R-:W-:-:S01]  /*3e10*/  FFMA.FTZ R50, R62, UR20, -R29 ;  /* 0x000000143e327c23 */ /* 0x000fc2000801081d */
[----:B------:R-:W-:Y:S08]  /*3e20*/  MUFU.EX2 R88, R88 ;  /* 0x0000005800587308 */ /* 0x000ff00000000800 */
[----:B------:R-:W-:Y:S08]  /*3e30*/  MUFU.EX2 R87, R87 ;  /* 0x0000005700577308 */ /* 0x000ff00000000800 */
[----:B------:R-:W1:Y:S01]  /*3e40*/  MUFU.EX2 R90, R90 ;  /* 0x0000005a005a7308 */ /* 0x000e620000000800 */
[----:B0-----:R-:W-:-:S07]  /*3e50*/  FMNMX.FTZ R96, R95, R96, !PT ;  /* 0x000000605f607209 */ /* 0x001fce0007810000 */
[----:B------:R-:W-:Y:S01]  /*3e60*/  MUFU.EX2 R89, R89 ;  /* 0x0000005900597308 */ /* 0x000fe20000000800 */
[----:B------:R-:W0:Y:S07]  /*3e70*/  SHFL.BFLY PT, R95, R96, 0x1, 0x1f ;  /* 0x0c201f00605f7f89 */ /* 0x000e2e00000e0000 */
[----:B------:R-:W-:Y:S01]  /*3e80*/  MUFU.EX2 R80, R80 ;  /* 0x0000005000507308 */ /* 0x000fe20000000800 */
[----:B-1----:R-:W-:-:S04]  /*3e90*/  F2FP.SATFINITE.E4M3.F32.PACK_AB_MERGE_C R153, R90, R87, RZ ;  /* 0x000000575a99723e */ /* 0x002fc800048070ff */
[----:B------:R-:W-:-:S03]  /*3ea0*/  F2FP.SATFINITE.E4M3.F32.PACK_AB_MERGE_C R153, R88, R37, R153 ;  /* 0x000000255899723e */ /* 0x000fc60004807099 */
        /* <DEDUP_REMOVED lines=39> */
[----:B------:R-:W-:Y:S01]  /*4120*/  FFMA.FTZ R64, R65, UR20, -R29 ;  /* 0x0000001441407c23 */ /* 0x000fe2000801081d */
[----:B------:R-:W-:-:S01]  /*4130*/  FADD.FTZ R77, R89, R98 ;  /* 0x00000062594d7221 */ /* 0x000fc20000010000 */
[----:B------:R-:W2:Y:S01]  /*4140*/  MUFU.EX2 R92, R92 ;  /* 0x0000005c005c7308 */ /* 0x000ea20000000800 */
[----:B0-----:R-:W-:-:S01]  /*4150*/  FADD.FTZ R78, R3, R62 ;  /* 0x0000003e034e7221 */ /* 0x001fc20000010000 */
[----:B------:R-:W-:Y:S01]  /*4160*/  FFMA.FTZ R65, R40, UR20, -R29 ;  /* 0x0000001428417c23 */ /* 0x000fe2000801081d */
[----:B------:R-:W-:-:S02]  /*4170*/  @!P1 VIADD R40, R2, 0x13240 ;  /* 0x0001324002289836 */ /* 0x000fc40000000000 */
[----:B------:R-:W-:Y:S01]  /*4180*/  FADD.FTZ R98, R80, R77 ;  /* 0x0000004d50627221 */ /* 0x000fe20000010000 */
[----:B------:R-:W-:-:S01]  /*4190*/  FFMA.FTZ R71, R71, UR20, -R29 ;  /* 0x0000001447477c23 */ /* 0x000fc2000801081d */
[----:B------:R-:W-:Y:S01]  /*41a0*/  F2FP.SATFINITE.E4M3.F32.PACK_AB_MERGE_C R149, R85, R14, RZ ;  /* 0x0000000e5595723e */ /* 0x000fe200048070ff */
[----:B------:R-:W-:-:S01]  /*41b0*/  FFMA.FTZ R41, R41, UR20, -R29 ;  /* 0x0000001429297c23 */ /* 0x000fc2000801081d */
[----:B------:R-:W0:Y:S01]  /*41c0*/  MUFU.EX2 R6, R6 ;  /* 0x0000000600067308 */ /* 0x000e220000000800 */
[----:B-1----:R-:W-:-:S01]  /*41d0*/  FADD.FTZ R69, R63, R78 ;  /* 0x0000004e3f457221 */ /* 0x002fc20000010000 */
[----:B------:R-:W-:Y:S01]  /*41e0*/  @!P1 PRMT R40, RZ, 0x654, R40 ;  /* 0x00000654ff289816 */ /* 0x000fe20000000028 */
[----:B------:R-:W-:-:S01]  /*41f0*/  FFMA.FTZ R75, R75, UR20, -R29 ;  /* 0x000000144b4b7c23 */ /* 0x000fc2000801081d */
[----:B------:R-:W-:Y:S01]  /*4200*/  F2FP.SATFINITE.E4M3.F32.PACK_AB_MERGE_C R149, R12, R81, R149 ;  /* 0x000000510c95723e */ /* 0x000fe20004807095 */
[----:B------:R-:W-:-:S01]  /*4210*/  FFMA.FTZ R70, R70, UR20, -R29 ;  /* 0x0000001446467c23 */ /* 0x000fc2000801081d */
[----:B------:R1:W-:Y:S01]  /*4220*/  @!P1 SYNCS.ARRIVE.TRANS64.RED.A1T0 RZ, [R40+URZ], RZ ;  /* 0x000000ff28ff99a7 */ /* 0x0003e2000810043f */
[----:B------:R-:W-:-:S01]  /*4230*/  FFMA.FTZ R82, R82, UR20, -R29 ;  /* 0x0000001452527c23 */ /* 0x000fc2000801081d */
[----:B------:R-:W3:Y:S01]  /*4240*/  MUFU.EX2 R7, R7 ;  /* 0x0000000700077308 */ /* 0x000ee20000000800 */
[----:B--2---:R-:W-:-:S01]  /*4250*/  FADD.FTZ R69, R92, R69 ;  /* 0x000000455c457221 */ /* 0x004fc20000010000 */
[----:B------:R-:W-:Y:S01]  /*4260*/  F2FP.SATFINITE.E4M3.F32.PACK_AB_MERGE_C R92, R92, R63, RZ ;  /* 0x0000003f5c5c723e */ /* 0x000fe200048070ff */
[----:B------:R-:W-:-:S01]  /*4270*/  FFMA.FTZ R86, R86, UR20, -R29 ;  /* 0x0000001456567c23 */ /* 0x000fc2000801081d */
[--C-:B------:R-:W-:Y:S01]  /*4280*/  FFMA.FTZ R46, R46, UR20, -R29.reuse ;  /* 0x000000142e2e7c23 */ /* 0x100fe2000801081d */
[----:B------:R-:W-:-:S01]  /*4290*/  FFMA.FTZ R36, R36, UR20, -R29 ;  /* 0x0000001424247c23 */ /* 0x000fc2000801081d */
[----:B-1----:R-:W-:Y:S01]  /*42a0*/  FFMA.FTZ R40, R76, UR20, -R29 ;  /* 0x000000144c287c23 */ /* 0x002fe2000801081d */
[----:B------:R-:W-:Y:S01]  /*42b0*/  F2FP.SATFINITE.E4M3.F32.PACK_AB_MERGE_C R152, R62, R3, R92 ;  /* 0x000000033e98723e */ /* 0x000fe2000480705c */
[----:B------:R-:W1:Y:S01]  /*42c0*/  MUFU.EX2 R10, R10 ;  /* 0x0000000a000a7308 */ /* 0x000e620000000800 */
[----:B0-----:R-:W-:-:S01]  /*42d0*/  FADD.FTZ R78, R6, R69 ;  /* 0x00000045064e7221 */ /* 0x001fc20000010000 */
[----:B------:R-:W-:Y:S01]  /*42e0*/  FADD.FTZ R69, R5, R98 ;  /* 0x0000006205457221 */ /* 0x000fe20000010000 */
[----:B------:R-:W-:-:S02]  /*42f0*/  F2FP.SATFINITE.E4M3.F32.PACK_AB_MERGE_C R151, R91, R60, RZ ;  /* 0x0000003c5b97723e */ /* 0x000fc400048070ff */
[----:B------:R-:W-:Y:S02]  /*4300*/  F2FP.SATFINITE.E4M3.F32.PACK_AB_MERGE_C R155, R80, R89, R155 ;  /* 0x00000059509b723e */ /* 0x000fe4000480709b */
[----:B------:R-:W-:Y:S01]  /*4310*/  F2FP.SATFINITE.E4M3.F32.PACK_AB_MERGE_C R151, R56, R79, R151 ;  /* 0x0000004f3897723e */ /* 0x000fe20004807097 */
[----:B------:R-:W0:Y:S08]  /*4320*/  MUFU.EX2 R95, R95 ;  /* 0x0000005f005f7308 */ /* 0x000e300000000800 */
[----:B------:R-:W2:Y:S08]  /*4330*/  MUFU.EX2 R8, R8 ;  /* 0x0000000800087308 */ /* 0x000eb00000000800 */
[----:B------:R-:W4:Y:S08]  /*4340*/  MUFU.EX2 R9, R9 ;  /* 0x0000000900097308 */ /* 0x000f300000000800 */
[----:B------:R3:W-:Y:S08]  /*4350*/  MUFU.EX2 R2, R65 ;  /* 0x0000004100027308 */ /* 0x0007f00000000800 */
[----:B------:R-:W5:Y:S01]  /*4360*/  MUFU.EX2 R83, R83 ;  /* 0x0000005300537308 */ /* 0x000f620000000800 */
[----:B---3--:R-:W-:-:S01]  /*4370*/  FADD.FTZ R65, R7, R78 ;  /* 0x0000004e07417221 */ /* 0x008fc20000010000 */
[----:B------:R-:W-:Y:S01]  /*4380*/  FADD.FTZ R78, R94, R69 ;  /* 0x000000455e4e7221 */ /* 0x000fe20000010000 */
[----:B------:R-:W-:-:S02]  /*4390*/  FFMA.FTZ R69, R49, UR20, -R29 ;  /* 0x0000001431457c23 */ /* 0x000fc4000801081d */
[----:B-1----:R-:W-:Y:S01]  /*43a0*/  FADD.FTZ R76, R10, R65 ;  /* 0x000000410a4c7221 */ /* 0x002fe20000010000 */
[----:B------:R-:W-:-:S01]  /*43b0*/  FADD.FTZ R97, R81, R78 ;  /* 0x0000004e51617221 */ /* 0x000fc20000010000 */
[----:B------:R-:W-:Y:S01]  /*43c0*/  FFMA.FTZ R65, R48, UR20, -R29 ;  /* 0x0000001430417c23 */ /* 0x000fe2000801081d */
[----:B------:R-:W1:Y:S01]  /*43d0*/  MUFU.EX2 R84, R84 ;  /* 0x0000005400547308 */ /* 0x000e620000000800 */
[----:B0-----:R-:W-:-:S01]  /*43e0*/  FADD.FTZ R77, R95, R76 ;  /* 0x0000004c5f4d7221 */ /* 0x001fc20000010000 */
[----:B------:R-:W-:Y:S01]  /*43f0*/  FADD.FTZ R97, R12, R97 ;  /* 0x000000610c617221 */ /* 0x000fe20000010000 */
[----:B------:R-:W-:-:S01]  /*4400*/  FFMA.FTZ R76, R52, UR20, -R29 ;  /* 0x00000014344c7c23 */ /* 0x000fc2000801081d */
[----:B------:R-:W-:Y:S01]  /*4410*/  FFMA.FTZ R78, R27, UR20, -R29 ;  /* 0x000000141b4e7c23 */ /* 0x000fe2000801081d */
[----:B--2---:R-:W-:-:S01]  /*4420*/  FADD.FTZ R48, R8, R77 ;  /* 0x0000004d08307221 */ /* 0x004fc20000010000 */
[----:B------:R-:W-:Y:S01]  /*4430*/  FADD.FTZ R52, R14, R97 ;  /* 0x000000610e347221 */ /* 0x000fe20000010000 */
[----:B------:R-:W-:-:S01]  /*4440*/  FFMA.FTZ R77, R53, UR20, -R29 ;  /* 0x00000014354d7c23 */ /* 0x000fc2000801081d */
[----:B------:R-:W0:Y:S01]  /*4450*/  MUFU.EX2 R11, R11 ;  /* 0x0000000b000b7308 */ /* 0x000e220000000800 */
[----:B----4-:R-:W-:-:S01]  /*4460*/  FADD.FTZ R48, R9, R48 ;  /* 0x0000003009307221 */ /* 0x010fc20000010000 */
[----:B------:R-:W-:Y:S01]  /*4470*/  FADD.FTZ R52, R85, R52 ;  /* 0x0000003455347221 */ /* 0x000fe20000010000 */
[----:B------:R-:W-:Y:S01]  /*4480*/  F2FP.SATFINITE.E4M3.F32.PACK_AB_MERGE_C R95, R95, R10, RZ ;  /* 0x0000000a5f5f723e */ /* 0x000fe200048070ff */
[----:B------:R-:W-:Y:S01]  /*4490*/  FFMA.FTZ R29, R93, UR20, -R29 ;  /* 0x000000145d1d7c23 */ /* 0x000fe2000801081d */
[----:B-----5:R-:W-:-:S01]  /*44a0*/  FADD.FTZ R53, R83, R48 ;  /* 0x0000003053357221 */ /* 0x020fc20000010000 */
[----:B------:R-:W-:Y:S01]  /*44b0*/  FADD.FTZ R27, R79, R52 ;  /* 0x000000344f1b7221 */ /* 0x000fe20000010000 */
[----:B------:R-:W-:Y:S01]  /*44c0*/  F2FP.SATFINITE.E4M3.F32.PACK_AB_MERGE_C R154, R7, R6, R95 ;  /* 0x00000006079a723e */ /* 0x000fe2000480705f */
        /* <DEDUP_REMOVED lines=8> */
[----:B------:R-:W0:Y:S01]  /*4550*/  MUFU.EX2 R96, R96 ;  /* 0x0000006000607308 */ /* 0x000e220000000800 */
[----:B-1----:R-:W-:-:S07]  /*4560*/  FADD.FTZ R53, R21, R52 ;  /* 0x0000003415357221 */ /* 0x002fce0000010000 */
[----:B------:R-:W1:Y:S08]  /*4570*/  MUFU.EX2 R66, R66 ;  /* 0x0000004200427308 */ /* 0x000e700000000800 */
[----:B------:R2:W-:Y:S01]  /*4580*/  MUFU.EX2 R49, R71 ;  /* 0x0000004700317308 */ /* 0x0005e20000000800 */
[----:B0-----:R-:W-:-:S01]  /*4590*/  FADD.FTZ R90, R96, R53 ;  /* 0x00000035605a7221 */ /* 0x001fc20000010000 */
[----:B------:R-:W-:-:S04]  /*45a0*/  F2FP.SATFINITE.E4M3.F32.PACK_AB_MERGE_C R96, R96, R21, RZ ;  /* 0x000000156060723e */ /* 0x000fc800048070ff */
[----:B------:R-:W-:Y:S02]  /*45b0*/  F2FP.SATFINITE.E4M3.F32.PACK_AB_MERGE_C R150, R20, R11, R96 ;  /* 0x0000000b1496723e */ /* 0x000fe40004807060 */
[----:B------:R-:W0:Y:S01]  /*45c0*/  MUFU.EX2 R13, R13 ;  /* 0x0000000d000d7308 */ /* 0x000e220000000800 */
[----:B--2---:R-:W-:-:S04]  /*45d0*/  FADD.FTZ R71, R56, R27 ;  /* 0x0000001b38477221 */ /* 0x004fc80000010000 */
[----:B------:R-:W-:-:S03]  /*45e0*/  FADD.FTZ R98, R60, R71 ;  /* 0x000000473c627221 */ /* 0x000fc60000010000 */
[----:B------:R-:W2:Y:S01]  /*45f0*/  MUFU.EX2 R55, R55 ;  /* 0x0000003700377308 */ /* 0x000ea20000000800 */
[----:B------:R-:W-:-:S04]  /*4600*/  FADD.FTZ R98, R91, R98 ;  /* 0x000000625b627221 */ /* 0x000fc80000010000 */
[----:B------:R-:W-:-:S03]  /*4610*/  FADD.FTZ R5, R67, R98 ;  /* 0x0000006243057221 */ /* 0x000fc60000010000 */
[----:B------:R-:W3:Y:S01]  /*4620*/  MUFU.EX2 R72, R72 ;  /* 0x0000004800487308 */ /* 0x000ee20000000800 */
[----:B-1----:R-:W-:-:S01]  /*4630*/  FADD.FTZ R14, R66, R5 ;  /* 0x00000005420e7221 */ /* 0x002fc20000010000 */
[----:B0-----:R-:W-:-:S06]  /*4640*/  FADD.FTZ R5, R13, R90 ;  /* 0x0000005a0d057221 */ /* 0x001fcc0000010000 */
[----:B------:R-:W0:Y:S01]  /*4650*/  MUFU.EX2 R42, R42 ;  /* 0x0000002a002a7308 */ /* 0x000e220000000800 */
[----:B--2---:R-:W-:-:S07]  /*4660*/  FADD.FTZ R63, R55, R14 ;  /* 0x0000000e373f7221 */ /* 0x004fce0000010000 */
[----:B------:R-:W1:Y:S01]  /*4670*/  MUFU.EX2 R73, R73 ;  /* 0x0000004900497308 */ /* 0x000e620000000800 */
[----:B---3--:R-:W-:-:S07]  /*4680*/  FADD.FTZ R14, R72, R5 ;  /* 0x00000005480e7221 */ /* 0x008fce0000010000 */
[----:B------:R-:W2:Y:S01]  /*4690*/  MUFU.EX2 R43, R43 ;  /* 0x0000002b002b7308 */ /* 0x000ea20000000800 */
[C---:B0-----:R-:W-:Y:S01]  /*46a0*/  F2FP.SATFINITE.E4M3.F32.PACK_AB_MERGE_C R145, R42.reuse, R55, RZ ;  /* 0x000000372a91723e */ /* 0x041fe200048070ff */
[----:B------:R-:W-:-:S03]  /*46b0*/  FADD.FTZ R42, R42, R63 ;  /* 0x0000003f2a2a7221 */ /* 0x000fc60000010000 */
[----:B------:R-:W-:-:S03]  /*46c0*/  F2FP.SATFINITE.E4M3.F32.PACK_AB_MERGE_C R145, R66, R67, R145 ;  /* 0x000000434291723e */ /* 0x000fc60004807091 */
[----:B------:R-:W0:Y:S01]  /*46d0*/  MUFU.EX2 R74, R74 ;  /* 0x0000004a004a7308 */ /* 0x000e220000000800 */
[----:B-1----:R-:W-:-:S07]  /*46e0*/  FADD.FTZ R55, R73, R14 ;  /* 0x0000000e49377221 */ /* 0x002fce0000010000 */
[----:B------:R-:W1:Y:S01]  /*46f0*/  MUFU.EX2 R15, R15 ;  /* 0x0000000f000f7308 */ /* 0x000e620000000800 */
[----:B--2---:R-:W-:-:S04]  /*4700*/  FADD.FTZ R63, R43, R42 ;  /* 0x0000002a2b3f7221 */ /* 0x004fc80000010000 */
[----:B------:R-:W-:-:S03]  /*4710*/  FADD.FTZ R14, R24, R63 ;  /* 0x0000003f180e7221 */ /* 0x000fc60000010000 */
        /* <DEDUP_REMOVED lines=14> */
[----:B------:R-:W-:Y:S01]  /*4800*/  CS2R R42, SRZ ;  /* 0x00000000002a7805 */ /* 0x000fe2000001ff00 */
        /* <DEDUP_REMOVED lines=9> */
[----:B--2---:R-:W-:-:S01]  /*48a0*/  FADD.FTZ R25, R33, R10 ;  /* 0x0000000a21197221 */ /* 0x004fc20000010000 */
[----:B------:R-:W-:-:S06]  /*48b0*/  FADD.FTZ R10, R2, R21 ;  /* 0x00000015020a7221 */ /* 0x000fcc0000010000 */
[----:B------:R-:W2:Y:S01]  /*48c0*/  MUFU.EX2 R31, R31 ;  /* 0x0000001f001f7308 */ /* 0x000ea20000000800 */
[----:B0-----:R-:W-:-:S01]  /*48d0*/  FADD.FTZ R12, R30, R25 ;  /* 0x000000191e0c7221 */ /* 0x001fc20000010000 */
[----:B------:R-:W-:-:S06]  /*48e0*/  CS2R R24, SRZ ;  /* 0x0000000000187805 */ /* 0x000fcc000001ff00 */
[----:B------:R-:W0:Y:S01]  /*48f0*/  MUFU.EX2 R40, R40 ;  /* 0x0000002800287308 */ /* 0x000e220000000800 */
[----:B-1----:R-:W-:-:S07]  /*4900*/  FADD.FTZ R21, R41, R10 ;  /* 0x0000000a29157221 */ /* 0x002fce0000010000 */
[----:B------:R-:W1:Y:S01]  /*4910*/  MUFU.EX2 R32, R32 ;  /* 0x0000002000207308 */ /* 0x000e620000000800 */
[C---:B--2---:R-:W-:Y:S01]  /*4920*/  F2FP.SATFINITE.E4M3.F32.PACK_AB_MERGE_C R30, R31.reuse, R30, RZ ;  /* 0x0000001e1f1e723e */ /* 0x044fe200048070ff */
[----:B------:R-:W-:-:S03]  /*4930*/  FADD.FTZ R31, R31, R12 ;  /* 0x0000000c1f1f7221 */ /* 0x000fc60000010000 */
[----:B------:R-:W-:-:S03]  /*4940*/  F2FP.SATFINITE.E4M3.F32.PACK_AB_MERGE_C R141, R33, R26, R30 ;  /* 0x0000001a218d723e */ /* 0x000fc6000480701e */
[----:B------:R-:W2:Y:S01]  /*4950*/  MUFU.EX2 R47, R47 ;  /* 0x0000002f002f7308 */ /* 0x000ea20000000800 */
[----:B0-----:R-:W-:-:S01]  /*4960*/  FADD.FTZ R10, R40, R21 ;  /* 0x00000015280a7221 */ /* 0x001fc20000010000 */
[----:B------:R-:W-:-:S03]  /*4970*/  F2FP.SATFINITE.E4M3.F32.PACK_AB_MERGE_C R40, R49, R40, RZ ;  /* 0x000000283128723e */ /* 0x000fc600048070ff */
[----:B------:R-:W-:Y:S01]  /*4980*/  FADD.FTZ R49, R49, R10 ;  /* 0x0000000a31317221 */ /* 0x000fe20000010000 */
[----:B------:R-:W-:Y:S02]  /*4990*/  F2FP.SATFINITE.E4M3.F32.PACK_AB_MERGE_C R140, R41, R2, R40 ;  /* 0x00000002298c723e */ /* 0x000fe40004807028 */
[----:B------:R-:W-:Y:S01]  /*49a0*/  CS2R R40, SRZ ;  /* 0x0000000000287805 */ /* 0x000fe2000001ff00 */
[----:B------:R-:W0:Y:S01]  /*49b0*/  MUFU.EX2 R48, R75 ;  /* 0x0000004b00307308 */ /* 0x000e220000000800 */
[----:B-1----:R-:W-:-:S01]  /*49c0*/  FADD.FTZ R12, R32, R31 ;  /* 0x0000001f200c7221 */ /* 0x002fc20000010000 */
[----:B------:R-:W-:-:S06]  /*49d0*/  CS2R R30, SRZ ;  /* 0x00000000001e7805 */ /* 0x000fcc000001ff00 */
        /* <DEDUP_REMOVED lines=12> */
[----:B0-----:R-:W-:-:S07]  /*4aa0*/  FADD.FTZ R21, R27, R10 ;  /* 0x0000000a1b157221 */ /* 0x001fce0000010000 */
        /* <DEDUP_REMOVED lines=8> */
[----:B------:R-:W-:Y:S02]  /*4b30*/  CS2R R48, SRZ ;  /* 0x0000000000307805 */ /* 0x000fe4000001ff00 */
[----:B------:R-:W-:-:S05]  /*4b40*/  CS2R R26, SRZ ;  /* 0x00000000001a7805 */ /* 0x000fca000001ff00 */
        /* <DEDUP_REMOVED lines=21> */
[----:B------:R-:W-:Y:S01]  /*4ca0*/  MUFU.EX2 R45, R45 ;  /* 0x0000002d002d7308 */ /* 0x000fe20000000800 */
[----:B-1----:R-:W-:-:S07]  /*4cb0*/  FADD.FTZ R6, R54, R59 ;  /* 0x0000003b36067221 */ /* 0x002fce0000010000 */
[----:B------:R-:W0:Y:S01]  /*4cc0*/  MUFU.EX2 R44, R44 ;  /* 0x0000002c002c7308 */ /* 0x000e220000000800 */
[----:B--2---:R-:W-:-:S07]  /*4cd0*/  FADD.FTZ R2, R86, R7 ;  /* 0x0000000756027221 */ /* 0x004fce0000010000 */
[----:B------:R-:W1:Y:S08]  /*4ce0*/  MUFU.EX2 R39, R39 ;  /* 0x0000002700277308 */ /* 0x000e700000000800 */
[----:B------:R2:W3:Y:S01]  /*4cf0*/  MUFU.EX2 R3, R46 ;  /* 0x0000002e00037308 */ /* 0x0004e20000000800 */
[----:B0-----:R-:W-:-:S07]  /*4d00*/  F2FP.SATFINITE.E4M3.F32.PACK_AB_MERGE_C R8, R44, R45, RZ ;  /* 0x0000002d2c08723e */ /* 0x001fce00048070ff */
[----:B------:R-:W-:Y:S01]  /*4d10*/  MUFU.EX2 R36, R36 ;  /* 0x0000002400247308 */ /* 0x000fe20000000800 */
[----:B-1----:R-:W-:-:S01]  /*4d20*/  FADD.FTZ R6, R39, R6 ;  /* 0x0000000627067221 */ /* 0x002fc20000010000 */
[----:B------:R-:W-:Y:S02]  /*4d30*/  F2FP.SATFINITE.E4M3.F32.PACK_AB_MERGE_C R139, R39, R54, R8 ;  /* 0x00000036278b723e */ /* 0x000fe40004807008 */
[----:B------:R-:W-:Y:S02]  /*4d40*/  CS2R R54, SRZ ;  /* 0x0000000000367805 */ /* 0x000fe4000001ff00 */
[----:B--2---:R-:W-:Y:S01]  /*4d50*/  CS2R R46, SRZ ;  /* 0x00000000002e7805 */ /* 0x004fe2000001ff00 */
[----:B------:R-:W-:-:S01]  /*4d60*/  FADD.FTZ R45, R45, R6 ;  /* 0x000000062d2d7221 */ /* 0x000fc20000010000 */
[----:B------:R-:W-:Y:S01]  /*4d70*/  CS2R R38, SRZ ;  /* 0x0000000000267805 */ /* 0x000fe2000001ff00 */
[----:B------:R-:W0:Y:S01]  /*4d80*/  MUFU.EX2 R29, R29 ;  /* 0x0000001d001d7308 */ /* 0x000e220000000800 */
[----:B---3--:R-:W-:-:S01]  /*4d90*/  FADD.FTZ R7, R3, R2 ;  /* 0x0000000203077221 */ /* 0x008fc20000010000 */
[----:B------:R-:W-:Y:S01]  /*4da0*/  FADD.FTZ R2, R44, R45 ;  /* 0x0000002d2c027221 */ /* 0x000fe20000010000 */
[----:B------:R-:W-:-:S02]  /*4db0*/  CS2R R44, SRZ ;  /* 0x00000000002c7805 */ /* 0x000fc4000001ff00 */
[----:B0-----:R-:W-:Y:S01]  /*4dc0*/  F2FP.SATFINITE.E4M3.F32.PACK_AB_MERGE_C R8, R29, R36, RZ ;  /* 0x000000241d08723e */ /* 0x001fe200048070ff */
[----:B------:R-:W-:-:S03]  /*4dd0*/  FADD.FTZ R36, R36, R7 ;  /* 0x0000000724247221 */ /* 0x000fc60000010000 */
[----:B------:R-:W-:Y:S01]  /*4de0*/  F2FP.SATFINITE.E4M3.F32.PACK_AB_MERGE_C R138, R3, R86, R8 ;  /* 0x00000056038a723e */ /* 0x000fe20004807008 */
[----:B------:R-:W-:-:S01]  /*4df0*/  FADD.FTZ R3, R29, R36 ;  /* 0x000000241d037221 */ /* 0x000fc20000010000 */
[----:B------:R-:W-:Y:S02]  /*4e00*/  CS2R R36, SRZ ;  /* 0x0000000000247805 */ /* 0x000fe4000001ff00 */
[----:B------:R-:W-:Y:S01]  /*4e10*/  CS2R R28, SRZ ;  /* 0x00000000001c7805 */ /* 0x000fe2000001ff00 */
[----:B------:R-:W-:Y:S06]  /*4e20*/  @!P3 BRA `(.L_x_12445) ;  /* 0x0000003400fcb947 */ /* 0x000fec0003800000 */
[----:B------:R-:W-:Y:S01]  /*4e30*/  IMAD.MOV.U32 R6, RZ, RZ, R57 ;  /* 0x000000ffff067224 */ /* 0x000fe200078e0039 */
[----:B------:R-:W-:Y:S01]  /*4e40*/  MOV R5, R58 ;  /* 0x0000003a00057202 */ /* 0x000fe20000000f00 */
[----:B------:R-:W-:Y:S01]  /*4e50*/  IMAD.MOV.U32 R55, RZ, RZ, RZ ;  /* 0x000000ffff377224 */ /* 0x000fe200078e00ff */
[----:B------:R-:W-:Y:S01]  /*4e60*/  UMOV UR25, UR37 ;  /* 0x0000002500197c82 */ /* 0x000fe20008000000 */
[----:B------:R-:W-:Y:S01]  /*4e70*/  UMOV UR24, UR39 ;  /* 0x0000002700187c82 */ /* 0x000fe20008000000 */
[----:B------:R-:W-:-:S05]  /*4e80*/  ULDC UR20, c[0x0][0x988] ;  /* 0x0002620000147ab9 */ /* 0x000fca0000000800 */
.L_x_12455:
[----:B------:R-:W-:-:S04]  /*4e90*/  UISETP.NE.AND UP1, UPT, UR24, 0x1, UPT ;  /* 0x000000011800788c */ /* 0x000fc8000bf25270 */
[----:B------:R-:W-:-:S04]  /*4ea0*/  USEL UR37, URZ, 0x1, UP1 ;  /* 0x000000013f257887 */ /* 0x000fc80008800000 */
[----:B------:R-:W-:Y:S01]  /*4eb0*/  ULOP3.LUT UR37, UR25, UR37, URZ, 0x3c, !UPT ;  /* 0x0000002519257292 */ /* 0x000fe2000f8e3c3f */
[----:B------:R-:W-:Y:S11]  /*4ec0*/  @!P0 BRA `(.L_x_12446) ;  /* 0x0000000000048947 */ /* 0x000ff60003800000 */
[----:B------:R-:W-:Y:S01]  /*4ed0*/  BPT.TRAP 0x1 ;  /* 0x000000040000795c */ /* 0x000fe20000300000 */
.L_x_12446:
        /* <DEDUP_REMOVED lines=9> */
.L_x_12447:
[----:B-1----:R-:W-:Y:S05]  /*4f70*/  @P3 BRA `(.L_x_12448) ;  /* 0x0000000000083947 */ /* 0x002fea0003800000 */
[----:B------:R-:W1:Y:S02]  /*4f80*/  SYNCS.PHASECHK.TRANS64.TRYWAIT P3, [UR21+0x13230], R7 ;  /* 0x01323007ff0075a7 */ /* 0x000e640008060155 */
[----:B-1----:R-:W-:Y:S05]  /*4f90*/  @!P3 BRA `(.L_x_12449) ;  /* 0x000000d8001cb947 */ /* 0x002fea0003800000 */
.L_x_12448:
        /* <DEDUP_REMOVED lines=64> */
.L_x_12450:
[----:B------:R-:W-:Y:S01]  /*53a0*/  ULEA UR11, UR24, UR45, 0x3 ;  /* 0x0000002d180b7291 */ /* 0x000fe2000f8e183f */
[----:B01----:R-:W-:-:S05]  /*53b0*/  IMAD.U32 R7, RZ, RZ, UR25 ;  /* 0x00000019ff077e24 */ /* 0x003fca000f8e00ff */
[----:B------:R-:W-:-:S04]  /*53c0*/  SHF.L.U32 R7, R7, 0x1f, RZ ;  /* 0x0000001f07077819 */ /* 0x000fc800000006ff */
[----:B------:R0:W1:Y:S01]  /*53d0*/  SYNCS.PHASECHK.TRANS64.TRYWAIT P3, [UR11+0x13250], R7 ;  /* 0x01325007ff0075a7 */ /* 0x000062000806014b */
[----:B------:R-:W-:Y:S05]  /*53e0*/  @!P0 BRA `(.L_x_12451) ;  /* 0x0000000000048947 */ /* 0x000fea0003800000 */
[----:B------:R-:W-:Y:S01]  /*53f0*/  BPT.TRAP 0x1 ;  /* 0x000000040000795c */ /* 0x000fe20000300000 */
.L_x_12451:
[----:B-1----:R-:W-:Y:S05]  /*5400*/  @P3 BRA `(.L_x_12452) ;  /* 0x0000000000083947 */ /* 0x002fea0003800000 */
[----:B------:R-:W1:Y:S02]  /*5410*/  SYNCS.PHASECHK.TRANS64.TRYWAIT P3, [UR11+0x13250], R7 ;  /* 0x01325007ff0075a7 */ /* 0x000e64000806014b */
[----:B-1----:R-:W-:Y:S05]  /*5420*/  @!P3 BRA `(.L_x_12453) ;  /* 0x000000d40010b947 */ /* 0x002fea0003800000 */
.L_x_12452:
        /* <DEDUP_REMOVED lines=15> */
[C---:B------:R-:W-:Y:S01]  /*5520*/  FMUL.FTZ R11, R0.reuse, R124 ;  /* 0x0000007c000b7220 */ /* 0x040fe20000410000 */
[----:B------:R-:W-:Y:S01]  /*5530*/  UIMAD UR10, UR24, 0x280, UR6 ;  /* 0x00000280180a78a4 */ /* 0x000fe2000f8e0206 */
[C---:B------:R-:W-:Y:S01]  /*5540*/  FMUL.FTZ R15, R0.reuse, R128 ;  /* 0x00000080000f7220 */ /* 0x040fe20000410000 */
[C---:B------:R-:W-:Y:S01]  /*5550*/  FMUL.FTZ R9, R0.reuse, R122 ;  /* 0x0000007a00097220 */ /* 0x040fe20000410000 */
[----:B------:R-:W-:Y:S02]  /*5560*/  IMAD.U32 R128, RZ, RZ, UR49 ;  /* 0x00000031ff807e24 */ /* 0x000fe4000f8e00ff */
[C---:B------:R-:W-:Y:S01]  /*5570*/  FMUL.FTZ R20, R0.reuse, R129 ;  /* 0x0000008100147220 */ /* 0x040fe20000410000 */
[C---:B------:R-:W-:Y:S01]  /*5580*/  FMUL.FTZ R121, R0.reuse, R132 ;  /* 0x0000008400797220 */ /* 0x040fe20000410000 */
[C---:B------:R-:W-:Y:S01]  /*5590*/  FMUL.FTZ R122, R0.reuse, R133 ;  /* 0x00000085007a7220 */ /* 0x040fe20000410000 */
[----:B------:R-:W-:Y:S01]  /*55a0*/  UMOV UR6, UR10 ;  /* 0x0000000a00067c82 */ /* 0x000fe20008000000 */
[----:B------:R-:W0:Y:S01]  /*55b0*/  MUFU.TANH R7, R7 ;  /* 0x0000000700077308 */ /* 0x000e220000002400 */
[----:B------:R-:W-:Y:S01]  /*55c0*/  QGMMA.64x64x32.F32.E4M3.E4M3 R24, R152, gdesc[UR4], R24, gsb0 ;  /* 0x00e0000498187df3 */ /* 0x000fe20008000818 */
[----:B------:R-:W-:Y:S01]  /*55d0*/  UIADD3 UR6, UR10, 0x80, URZ ;  /* 0x000000800a067890 */ /* 0x000fe2000fffe03f */
[C---:B------:R-:W-:Y:S01]  /*55e0*/  FMUL.FTZ R104, R0.reuse, R104 ;  /* 0x0000006800687220 */ /* 0x040fe20000410000 */
[----:B------:R-:W-:Y:S01]  /*55f0*/  UMOV UR7, 0xc0000010 ;  /* 0xc000001000077882 */ /* 0x000fe20000000000 */
        /* <DEDUP_REMOVED lines=63> */
[----:B------:R-:W-:-:S04]  /*59f0*/  FMUL.FTZ R71, R0, R71 ;  /* 0x0000004700477220 */ /* 0x000fc80000410000 */
        /* <DEDUP_REMOVED lines=9> */
[----:B------:R-:W-:Y:S01]  /*5a90*/  FMUL.FTZ R126, R0, R60 ;  /* 0x0000003c007e7220 */ /* 0x000fe20000410000 */
[----:B------:R-:W5:Y:S01]  /*5aa0*/  MUFU.TANH R109, R109 ;  /* 0x0000006d006d7308 */ /* 0x000f620000002400 */
[----:B------:R-:W-:Y:S01]  /*5ab0*/  @P2 SHF.R.U32.HI R84, RZ, UR6, R127 ;  /* 0x00000006ff542c19 */ /* 0x000fe2000801167f */
[----:B------:R-:W-:Y:S01]  /*5ac0*/  UMOV UR6, 0x1 ;  /* 0x0000000100067882 */ /* 0x000fe20000000000 */
[----:B------:R-:W-:Y:S01]  /*5ad0*/  IMAD.MOV.U32 R127, RZ, RZ, -0x2 ;  /* 0xfffffffeff7f7424 */ /* 0x000fe200078e00ff */
[----:B------:R-:W-:Y:S02]  /*5ae0*/  UIMAD UR6, UR23, -0xa0, UR6 ;  /* 0xffffff60170678a4 */ /* 0x000fe4000f8e0206 */
[----:B------:R-:W0:Y:S02]  /*5af0*/  SHFL.IDX PT, R131, R84, RZ, 0x1c1f ;  /* 0x001c1fff54837589 */ /* 0x000e2400000e0000 */
[----:B------:R-:W5:Y:S02]  /*5b00*/  MUFU.TANH R112, R112 ;  /* 0x0000007000707308 */ /* 0x000f640000002400 */
[----:B------:R-:W-:Y:S01]  /*5b10*/  IMAD R127, R16, R127, UR6 ;  /* 0x00000006107f7e24 */ /* 0x000fe2000f8e027f */
[----:B------:R-:W-:-:S04]  /*5b20*/  UIADD3 UR6, UR10, 0x100, URZ ;  /* 0x000001000a067890 */ /* 0x000fc8000fffe03f */
[----:B------:R-:W-:Y:S01]  /*5b30*/  IADD3 R60, -R128, UR48, R127 ;  /* 0x00000030803c7c10 */ /* 0x000fe2000fffe17f */
[----:B------:R-:W5:Y:S01]  /*5b40*/  MUFU.TANH R113, R113 ;  /* 0x0000007100717308 */ /* 0x000f620000002400 */
[----:B------:R-:W-:-:S07]  /*5b50*/  FMUL.FTZ R127, R0, R115 ;  /* 0x00000073007f7220 */ /* 0x000fce0000410000 */
[----:B------:R-:W5:Y:S01]  /*5b60*/  MUFU.TANH R116, R116 ;  /* 0x0000007400747308 */ /* 0x000f620000002400 */
[----:B0-----:R-:W-:-:S07]  /*5b70*/  IMAD.IADD R61, R60, 0x1, R131 ;  /* 0x000000013c3d7824 */ /* 0x001fce00078e0283 */
[----:B------:R-:W0:Y:S01]  /*5b80*/  MUFU.TANH R117, R117 ;  /* 0x0000007500757308 */ /* 0x000e220000002400 */
[C---:B------:R-:W-:Y:S02]  /*5b90*/  ISETP.GT.AND P5, PT, R61.reuse, RZ, PT ;  /* 0x000000ff3d00720c */ /* 0x040fe40003fa4270 */
[C---:B------:R-:W-:Y:S02]  /*5ba0*/  ISETP.GT.AND P6, PT, R61.reuse, 0x1, PT ;  /* 0x000000013d00780c */ /* 0x040fe40003fc4270 */
[----:B------:R-:W-:-:S03]  /*5bb0*/  ISETP.GT.AND P3, PT, R61, 0x8, PT ;  /* 0x000000083d00780c */ /* 0x000fc60003f64270 */
[----:B------:R-:W0:Y:S01]  /*5bc0*/  MUFU.TANH R88, R88 ;  /* 0x0000005800587308 */ /* 0x000e220000002400 */
[----:B------:R-:W-:Y:S02]  /*5bd0*/  ISETP.GT.AND P4, PT, R61, 0x9, PT ;  /* 0x000000093d00780c */ /* 0x000fe40003f84270 */
[----:B------:R-:W-:Y:S01]  /*5be0*/  FSEL R128, R7, -INF , P5 ;  /* 0xff80000007807808 */ /* 0x000fe20002800000 */
[----:B------:R-:W-:Y:S01]  /*5bf0*/  FMUL.FTZ R7, R0, R118 ;  /* 0x0000007600077220 */ /* 0x000fe20000410000 */
[----:B-1----:R-:W-:Y:S02]  /*5c00*/  FSEL R8, R8, -INF , P6 ;  /* 0xff80000008087808 */ /* 0x002fe40003000000 */
[----:B--2---:R-:W-:Y:S01]  /*5c10*/  FSEL R11, R11, -INF , P3 ;  /* 0xff8000000b0b7808 */ /* 0x004fe20001800000 */
[----:B------:R-:W1:Y:S01]  /*5c20*/  MUFU.TANH R89, R89 ;  /* 0x0000005900597308 */ /* 0x000e620000002400 */
[----:B---3--:R-:W-:Y:S02]  /*5c30*/  FSEL R12, R12, -INF , P4 ;  /* 0xff8000000c0c7808 */ /* 0x008fe40002000000 */
[----:B------:R-:W-:-:S02]  /*5c40*/  ISETP.GT.AND P5, PT, R61, 0x10, PT ;  /* 0x000000103d00780c */ /* 0x000fc40003fa4270 */
[C---:B------:R-:W-:Y:S02]  /*5c50*/  ISETP.GT.AND P6, PT, R61.reuse, 0x11, PT ;  /* 0x000000113d00780c */ /* 0x040fe40003fc4270 */
[C---:B------:R-:W-:Y:S01]  /*5c60*/  ISETP.GT.AND P3, PT, R61.reuse, 0x18, PT ;  /* 0x000000183d00780c */ /* 0x040fe20003f64270 */
[----:B------:R-:W2:Y:S01]  /*5c70*/  MUFU.TANH R92, R92 ;  /* 0x0000005c005c7308 */ /* 0x000ea20000002400 */
[----:B------:R-:W-:Y:S02]  /*5c80*/  ISETP.GT.AND P4, PT, R61, 0x19, PT ;  /* 0x000000193d00780c */ /* 0x000fe40003f84270 */
[----:B----4-:R-:W-:Y:S02]  /*5c90*/  FSEL R15, R15, -INF , P5 ;  /* 0xff8000000f0f7808 */ /* 0x010fe40002800000 */
[----:B-----5:R-:W-:Y:S02]  /*5ca0*/  FSEL R20, R20, -INF , P6 ;  /* 0xff80000014147808 */ /* 0x020fe40003000000 */
[----:B------:R-:W-:Y:S01]  /*5cb0*/  FSEL R121, R121, -INF , P3 ;  /* 0xff80000079797808 */ /* 0x000fe20001800000 */
[----:B------:R-:W3:Y:S01]  /*5cc0*/  MUFU.TANH R93, R93 ;  /* 0x0000005d005d7308 */ /* 0x000ee20000002400 */
[----:B------:R-:W-:-:S02]  /*5cd0*/  FSEL R122, R122, -INF , P4 ;  /* 0xff8000007a7a7808 */ /* 0x000fc40002000000 */
[C---:B------:R-:W-:Y:S02]  /*5ce0*/  ISETP.GT.AND P5, PT, R61.reuse, 0x20, PT ;  /* 0x000000203d00780c */ /* 0x040fe40003fa4270 */
[C---:B------:R-:W-:Y:S02]  /*5cf0*/  ISETP.GT.AND P6, PT, R61.reuse, 0x21, PT ;  /* 0x000000213d00780c */ /* 0x040fe40003fc4270 */
[C---:B------:R-:W-:Y:S01]  /*5d00*/  ISETP.GT.AND P3, PT, R61.reuse, 0x28, PT ;  /* 0x000000283d00780c */ /* 0x040fe20003f64270 */
[----:B------:R-:W4:Y:S01]  /*5d10*/  MUFU.TANH R96, R96 ;  /* 0x0000006000607308 */ /* 0x000f220000002400 */
[----:B------:R-:W-:Y:S01]  /*5d20*/  ISETP.GT.AND P4, PT, R61, 0x29, PT ;  /* 0x000000293d00780c */ /* 0x000fe20003f84270 */
[----:B------:R-:W-:Y:S02]  /*5d30*/  WARPGROUP.DEPBAR.LE gsb0, 0x0 ;  /* 0x00008000000079c5 */ /* 0x000fe40000010000 */
[----:B------:R-:W-:Y:S01]  /*5d40*/  FSEL R104, R104, -INF , P5 ;  /* 0xff80000068687808 */ /* 0x000fe20002800000 */
[----:B------:R-:W-:Y:S01]  /*5d50*/  WARPGROUP.ARRIVE ;  /* 0x00000000000079c5 */ /* 0x000fe20000000000 */
[----:B------:R-:W-:-:S02]  /*5d60*/  FSEL R105, R105, -INF , P6 ;  /* 0xff80000069697808 */ /* 0x000fc40003000000 */
[----:B------:R-:W5:Y:S01]  /*5d70*/  MUFU.TANH R97, R97 ;  /* 0x0000006100617308 */ /* 0x000f620000002400 */
[----:B------:R-:W-:Y:S02]  /*5d80*/  FSEL R108, R108, -INF , P3 ;  /* 0xff8000006c6c7808 */ /* 0x000fe40001800000 */
[----:B------:R-:W-:Y:S01]  /*5d90*/  FSEL R109, R109, -INF , P4 ;  /* 0xff8000006d6d7808 */ /* 0x000fe20002000000 */
[----:B------:R-:W-:Y:S01]  /*5da0*/  QGMMA.64x64x32.F32.E4M3.E4M3 R24, R144, gdesc[UR4], R24, gsb0 ;  /* 0x00e0000490187df3 */ /* 0x000fe20008000818 */
[C---:B------:R-:W-:Y:S01]  /*5db0*/  ISETP.GT.AND P5, PT, R61.reuse, 0x30, PT ;  /* 0x000000303d00780c */ /* 0x040fe20003fa4270 */
[----:B------:R-:W-:Y:S01]  /*5dc0*/  UIADD3 UR6, UR10, 0x180, URZ ;  /* 0x000001800a067890 */ /* 0x000fe2000fffe03f */
[C---:B------:R-:W-:Y:S01]  /*5dd0*/  ISETP.GT.AND P6, PT, R61.reuse, 0x31, PT ;  /* 0x000000313d00780c */ /* 0x040fe20003fc4270 */
[----:B------:R-:W5:Y:S01]  /*5de0*/  MUFU.TANH R100, R100 ;  /* 0x0000006400647308 */ /* 0x000f620000002400 */
[C---:B------:R-:W-:Y:S01]  /*5df0*/  ISETP.GT.AND P3, PT, R61.reuse, 0x38, PT ;  /* 0x000000383d00780c */ /* 0x040fe20003f64270 */
[----:B------:R-:W-:Y:S01]  /*5e00*/  UMOV UR7, 0xc0000010 ;  /* 0xc000001000077882 */ /* 0x000fe20000000000 */
[----:B------:R-:W-:-:S02]  /*5e10*/  ISETP.GT.AND P4, PT, R61, 0x39, PT ;  /* 0x000000393d00780c */ /* 0x000fc40003f84270 */
[----:B------:R-:W-:Y:S02]  /*5e20*/  FSEL R112, R112, -INF , P5 ;  /* 0xff80000070707808 */ /* 0x000fe40002800000 */
[----:B------:R-:W-:Y:S01]  /*5e30*/  FSEL R113, R113, -INF , P6 ;  /* 0xff80000071717808 */ /* 0x000fe20003000000 */
[----:B------:R-:W5:Y:S01]  /*5e40*/  MUFU.TANH R101, R101 ;  /* 0x0000006500657308 */ /* 0x000f620000002400 */
[----:B------:R-:W-:Y:S02]  /*5e50*/  FSEL R116, R116, -INF , P3 ;  /* 0xff80000074747808 */ /* 0x000fe40001800000 */
[----:B0-----:R-:W-:Y:S02]  /*5e60*/  FSEL R117, R117, -INF , P4 ;  /* 0xff80000075757808 */ /* 0x001fe40002000000 */
[C---:B------:R-:W-:Y:S02]  /*5e70*/  ISETP.GT.AND P5, PT, R61.reuse, 0x40, PT ;  /* 0x000000403d00780c */ /* 0x040fe40003fa4270 */
[C---:B------:R-:W-:Y:S01]  /*5e80*/  ISETP.GT.AND P6, PT, R61.reuse, 0x41, PT ;  /* 0x000000413d00780c */ /* 0x040fe20003fc4270 */
[----:B------:R-:W0:Y:S01]  /*5e90*/  MUFU.TANH R72, R72 ;  /* 0x0000004800487308 */ /* 0x000e220000002400 */
[----:B------:R-:W-:-:S02]  /*5ea0*/  ISETP.GT.AND P3, PT, R61, 0x48, PT ;  /* 0x000000483d00780c */ /* 0x000fc40003f64270 */
[----:B------:R-:W-:Y:S02]  /*5eb0*/  ISETP.GT.AND P4, PT, R61, 0x49, PT ;  /* 0x000000493d00780c */ /* 0x000fe40003f84270 */
[----:B------:R-:W-:Y:S02]  /*5ec0*/  FSEL R88, R88, -INF , P5 ;  /* 0xff80000058587808 */ /* 0x000fe40002800000 */
[----:B-1----:R-:W-:Y:S01]  /*5ed0*/  FSEL R89, R89, -INF , P6 ;  /* 0xff80000059597808 */ /* 0x002fe20003000000 */
[----:B------:R-:W1:Y:S01]  /*5ee0*/  MUFU.TANH R73, R73 ;  /* 0x0000004900497308 */ /* 0x000e620000002400 */
[----:B--2---:R-:W-:Y:S02]  /*5ef0*/  FSEL R92, R92, -INF , P3 ;  /* 0xff8000005c5c7808 */ /* 0x004fe40001800000 */
[----:B---3--:R-:W-:Y:S02]  /*5f00*/  FSEL R93, R93, -INF , P4 ;  /* 0xff8000005d5d7808 */ /* 0x008fe40002000000 */
[----:B------:R-:W-:-:S02]  /*5f10*/  ISETP.GT.AND P5, PT, R61, 0x50, PT ;  /* 0x000000503d00780c */ /* 0x000fc40003fa4270 */
[C---:B------:R-:W-:Y:S01]  /*5f20*/  ISETP.GT.AND P6, PT, R61.reuse, 0x51, PT ;  /* 0x000000513d00780c */ /* 0x040fe20003fc4270 */
[----:B------:R-:W2:Y:S01]  /*5f30*/  MUFU.TANH R76, R76 ;  /* 0x0000004c004c7308 */ /* 0x000ea20000002400 */
[C---:B------:R-:W-:Y:S02]  /*5f40*/  ISETP.GT.AND P3, PT, R61.reuse, 0x58, PT ;  /* 0x000000583d00780c */ /* 0x040fe40003f64270 */
[----:B------:R-:W-:Y:S02]  /*5f50*/  ISETP.GT.AND P4, PT, R61, 0x59, PT ;  /* 0x000000593d00780c */ /* 0x000fe40003f84270 */
[----:B----4-:R-:W-:Y:S02]  /*5f60*/  FSEL R96, R96, -INF , P5 ;  /* 0xff80000060607808 */ /* 0x010fe40002800000 */
[----:B-----5:R-:W-:Y:S01]  /*5f70*/  FSEL R97, R97, -INF , P6 ;  /* 0xff80000061617808 */ /* 0x020fe20003000000 */
[----:B------:R-:W3:Y:S01]  /*5f80*/  MUFU.TANH R77, R77 ;  /* 0x0000004d004d7308 */ /* 0x000ee20000002400 */
[----:B------:R-:W-:-:S02]  /*5f90*/  FSEL R100, R100, -INF , P3 ;  /* 0xff80000064647808 */ /* 0x000fc40001800000 */
[----:B------:R-:W-:Y:S02]  /*5fa0*/  FSEL R101, R101, -INF , P4 ;  /* 0xff80000065657808 */ /* 0x000fe40002000000 */
[C---:B------:R-:W-:Y:S02]  /*5fb0*/  ISETP.GT.AND P5, PT, R61.reuse, 0x60, PT ;  /* 0x000000603d00780c */ /* 0x040fe40003fa4270 */
[C---:B------:R-:W-:Y:S01]  /*5fc0*/  ISETP.GT.AND P6, PT, R61.reuse, 0x61, PT ;  /* 0x000000613d00780c */ /* 0x040fe20003fc4270 */
[----:B------:R-:W4:Y:S01]  /*5fd0*/  MUFU.TANH R80, R80 ;  /* 0x0000005000507308 */ /* 0x000f220000002400 */
[C---:B------:R-:W-:Y:S02]  /*5fe0*/  ISETP.GT.AND P3, PT, R61.reuse, 0x68, PT ;  /* 0x000000683d00780c */ /* 0x040fe40003f64270 */
[----:B------:R-:W-:Y:S02]  /*5ff0*/  ISETP.GT.AND P4, PT, R61, 0x69, PT ;  /* 0x000000693d00780c */ /* 0x000fe40003f84270 */
[----:B0-----:R-:W-:-:S02]  /*6000*/  FSEL R72, R72, -INF , P5 ;  /* 0xff80000048487808 */ /* 0x001fc40002800000 */
[----:B-1----:R-:W-:Y:S01]  /*6010*/  FSEL R73, R73, -INF , P6 ;  /* 0xff80000049497808 */ /* 0x002fe20003000000 */
[----:B------:R-:W0:Y:S01]  /*6020*/  MUFU.TANH R81, R81 ;  /* 0x0000005100517308 */ /* 0x000e220000002400 */
[----:B--2---:R-:W-:Y:S02]  /*6030*/  FSEL R76, R76, -INF , P3 ;  /* 0xff8000004c4c7808 */ /* 0x004fe40001800000 */
[----:B---3--:R-:W-:Y:S02]  /*6040*/  FSEL R77, R77, -INF , P4 ;  /* 0xff8000004d4d7808 */ /* 0x008fe40002000000 */
[C---:B------:R-:W-:Y:S02]  /*6050*/  ISETP.GT.AND P5, PT, R61.reuse, 0x70, PT ;  /* 0x000000703d00780c */ /* 0x040fe40003fa4270 */
[C---:B------:R-:W-:Y:S01]  /*6060*/  ISETP.GT.AND P6, PT, R61.reuse, 0x71, PT ;  /* 0x000000713d00780c */ /* 0x040fe20003fc4270 */
[----:B------:R-:W1:Y:S01]  /*6070*/  MUFU.TANH R125, R125 ;  /* 0x0000007d007d7308 */ /* 0x000e620000002400 */
[----:B------:R-:W-:-:S02]  /*6080*/  ISETP.GT.AND P3, PT, R61, 0x78, PT ;  /* 0x000000783d00780c */ /* 0x000fc40003f64270 */
[C---:B------:R-:W-:Y:S02]  /*6090*/  ISETP.GT.AND P4, PT, R61.reuse, 0x79, PT ;  /* 0x000000793d00780c */ /* 0x040fe40003f84270 */
[----:B----4-:R-:W-:Y:S02]  /*60a0*/  FSEL R80, R80, -INF , P5 ;  /* 0xff80000050507808 */ /* 0x010fe40002800000 */
[----:B------:R-:W-:Y:S01]  /*60b0*/  ISETP.GT.AND P5, PT, R61, 0x80, PT ;  /* 0x000000803d00780c */ /* 0x000fe20003fa4270 */
[----:B------:R-:W2:Y:S01]  /*60c0*/  MUFU.TANH R85, R85 ;  /* 0x0000005500557308 */ /* 0x000ea20000002400 */
[----:B0-----:R-:W-:Y:S01]  /*60d0*/  FSEL R81, R81, -INF , P6 ;  /* 0xff80000051517808 */ /* 0x001fe20003000000 */
[----:B------:R-:W-:Y:S02]  /*60e0*/  WARPGROUP.DEPBAR.LE gsb0, 0x0 ;  /* 0x00008000000079c5 */ /* 0x000fe40000010000 */
[----:B------:R-:W-:Y:S01]  /*60f0*/  ISETP.GT.AND P6, PT, R61, 0x81, PT ;  /* 0x000000813d00780c */ /* 0x000fe20003fc4270 */
[----:B------:R-:W-:-:S03]  /*6100*/  WARPGROUP.ARRIVE ;  /* 0x00000000000079c5 */ /* 0x000fc60000000000 */
[----:B------:R-:W0:Y:S01]  /*6110*/  MUFU.TANH R56, R56 ;  /* 0x0000003800387308 */ /* 0x000e220000002400 */
[----:B-1----:R-:W-:Y:S02]  /*6120*/  FSEL R125, R125, -INF , P3 ;  /* 0xff8000007d7d7808 */ /* 0x002fe40001800000 */
[----:B------:R-:W-:Y:S01]  /*6130*/  ISETP.GT.AND P3, PT, R61, 0x88, PT ;  /* 0x000000883d00780c */ /* 0x000fe20003f64270 */
[----:B------:R-:W-:Y:S01]  /*6140*/  QGMMA.64x64x32.F32.E4M3.E4M3 R24, R140, gdesc[UR4], R24, gsb0 ;  /* 0x00e000048c187df3 */ /* 0x000fe20008000818 */
[----:B------:R-:W-:Y:S01]  /*6150*/  UIADD3 UR6, UR10, 0x200, URZ ;  /* 0x000002000a067890 */ /* 0x000fe2000fffe03f */
[----:B------:R-:W-:Y:S02]  /*6160*/  UMOV UR7, 0xc0000010 ;  /* 0xc000001000077882 */ /* 0x000fe40000000000 */
[----:B------:R-:W1:Y:S01]  /*6170*/  MUFU.TANH R57, R57 ;  /* 0x0000003900397308 */ /* 0x000e620000002400 */
[----:B--2---:R-:W-:Y:S02]  /*6180*/  FSEL R85, R85, -INF , P4 ;  /* 0xff80000055557808 */ /* 0x004fe40002000000 */
[----:B------:R-:W-:-:S05]  /*6190*/  ISETP.GT.AND P4, PT, R61, 0x89, PT ;  /* 0x000000893d00780c */ /* 0x000fca0003f84270 */
[----:B------:R-:W2:Y:S01]  /*61a0*/  MUFU.TANH R126, R126 ;  /* 0x0000007e007e7308 */ /* 0x000ea20000002400 */
[----:B0-----:R-:W-:Y:S02]  /*61b0*/  FSEL R56, R56, -INF , P5 ;  /* 0xff80000038387808 */ /* 0x001fe40002800000 */
[----:B------:R-:W-:-:S05]  /*61c0*/  ISETP.GT.AND P5, PT, R61, 0x90, PT ;  /* 0x000000903d00780c */ /* 0x000fca0003fa4270 */
[----:B------:R-:W0:Y:S01]  /*61d0*/  MUFU.TANH R115, R129 ;  /* 0x0000008100737308 */ /* 0x000e220000002400 */
[----:B-1----:R-:W-:Y:S02]  /*61e0*/  FSEL R57, R57, -INF , P6 ;  /* 0xff80000039397808 */ /* 0x002fe40003000000 */
[----:B------:R-:W-:-:S05]  /*61f0*/  ISETP.GT.AND P6, PT, R61, 0x91, PT ;  /* 0x000000913d00780c */ /* 0x000fca0003fc4270 */
[----:B------:R-:W-:Y:S01]  /*6200*/  MUFU.TANH R64, R64 ;  /* 0x0000004000407308 */ /* 0x000fe20000002400 */
[----:B--2---:R-:W-:Y:S02]  /*6210*/  FSEL R126, R126, -INF , P3 ;  /* 0xff8000007e7e7808 */ /* 0x004fe40001800000 */
[----:B------:R-:W-:-:S05]  /*6220*/  ISETP.GT.AND P3, PT, R61, 0x98, PT ;  /* 0x000000983d00780c */ /* 0x000fca0003f64270 */
[----:B------:R-:W-:Y:S01]  /*6230*/  MUFU.TANH R9, R9 ;  /* 0x0000000900097308 */ /* 0x000fe20000002400 */
[----:B0-----:R-:W-:Y:S02]  /*6240*/  FSEL R115, R115, -INF , P4 ;  /* 0xff80000073737808 */ /* 0x001fe40002000000 */
        /* <DEDUP_REMOVED lines=86> */
[----:B0-----:R-:W-:-:S07]  /*67b0*/  IMAD.IADD R60, R60, 0x1, R129 ;  /* 0x000000013c3c7824 */ /* 0x001fce00078e0281 */
[----:B------:R-:W0:Y:S01]  /*67c0*/  MUFU.TANH R75, R75 ;  /* 0x0000004b004b7308 */ /* 0x000e220000002400 */
[----:B--2---:R-:W-:Y:S01]  /*67d0*/  FMNMX.FTZ R58, R119, R58, !PT ;  /* 0x0000003a773a7209 */ /* 0x004fe20007810000 */
[----:B------:R-:W-:Y:S01]  /*67e0*/  IMAD.U32 R119, RZ, RZ, UR20 ;  /* 0x00000014ff777e24 */ /* 0x000fe2000f8e00ff */
[C---:B------:R-:W-:Y:S02]  /*67f0*/  ISETP.GT.AND P6, PT, R60.reuse, RZ, PT ;  /* 0x000000ff3c00720c */ /* 0x040fe40003fc4270 */
[----:B------:R-:W-:-:S03]  /*6800*/  ISETP.GT.AND P4, PT, R60, 0x1, PT ;  /* 0x000000013c00780c */ /* 0x000fc60003f84270 */
[----:B------:R-:W2:Y:S01]  /*6810*/  MUFU.TANH R78, R78 ;  /* 0x0000004e004e7308 */ /* 0x000ea20000002400 */
[----:B------:R-:W-:Y:S01]  /*6820*/  FSEL R9, R9, -INF , P6 ;  /* 0xff80000009097808 */ /* 0x000fe20003000000 */
[----:B------:R-:W-:-:S01]  /*6830*/  FFMA.FTZ R84, R58, R119, -8 ;  /* 0xc10000003a547423 */ /* 0x000fc20000010077 */
[C---:B------:R-:W-:Y:S02]  /*6840*/  ISETP.GT.AND P5, PT, R60.reuse, 0x8, PT ;  /* 0x000000083c00780c */ /* 0x040fe40003fa4270 */
[----:B------:R-:W-:Y:S02]  /*6850*/  ISETP.GT.AND P6, PT, R60, 0x10, PT ;  /* 0x000000103c00780c */ /* 0x000fe40003fc4270 */
[----:B------:R-:W-:Y:S01]  /*6860*/  FSEL R10, R10, -INF , P4 ;  /* 0xff8000000a0a7808 */ /* 0x000fe20002000000 */
[----:B------:R-:W2:Y:S01]  /*6870*/  MUFU.TANH R124, R124 ;  /* 0x0000007c007c7308 */ /* 0x000ea20000002400 */
[----:B------:R-:W-:Y:S02]  /*6880*/  FSEL R13, R13, -INF , P5 ;  /* 0xff8000000d0d7808 */ /* 0x000fe40002800000 */
[----:B------:R-:W-:-:S02]  /*6890*/  FSEL R21, R21, -INF , P6 ;  /* 0xff80000015157808 */ /* 0x000fc40003000000 */
[C---:B------:R-:W-:Y:S02]  /*68a0*/  ISETP.GT.AND P4, PT, R60.reuse, 0x11, PT ;  /* 0x000000113c00780c */ /* 0x040fe40003f84270 */
[C---:B------:R-:W-:Y:S01]  /*68b0*/  ISETP.GT.AND P5, PT, R60.reuse, 0x18, PT ;  /* 0x000000183c00780c */ /* 0x040fe20003fa4270 */
[----:B------:R-:W2:Y:S01]  /*68c0*/  MUFU.TANH R79, R79 ;  /* 0x0000004f004f7308 */ /* 0x000ea20000002400 */
[----:B------:R-:W-:Y:S02]  /*68d0*/  ISETP.GT.AND P6, PT, R60, 0x20, PT ;  /* 0x000000203c00780c */ /* 0x000fe40003fc4270 */
[----:B------:R-:W-:Y:S02]  /*68e0*/  FSEL R120, R120, -INF , P4 ;  /* 0xff80000078787808 */ /* 0x000fe40002000000 */
[----:B------:R-:W-:Y:S02]  /*68f0*/  FSEL R123, R123, -INF , P5 ;  /* 0xff8000007b7b7808 */ /* 0x000fe40002800000 */
[----:B------:R-:W-:Y:S01]  /*6900*/  FSEL R106, R106, -INF , P6 ;  /* 0xff8000006a6a7808 */ /* 0x000fe20003000000 */
[----:B------:R-:W2:Y:S01]  /*6910*/  MUFU.TANH R83, R83 ;  /* 0x0000005300537308 */ /* 0x000ea20000002400 */
[----:B------:R-:W-:-:S02]  /*6920*/  ISETP.GT.AND P4, PT, R60, 0x21, PT ;  /* 0x000000213c00780c */ /* 0x000fc40003f84270 */
[C---:B------:R-:W-:Y:S02]  /*6930*/  ISETP.GT.AND P5, PT, R60.reuse, 0x28, PT ;  /* 0x000000283c00780c */ /* 0x040fe40003fa4270 */
[----:B------:R-:W-:Y:S02]  /*6940*/  ISETP.GT.AND P6, PT, R60, 0x30, PT ;  /* 0x000000303c00780c */ /* 0x000fe40003fc4270 */
[----:B------:R-:W-:Y:S01]  /*6950*/  FSEL R107, R107, -INF , P4 ;  /* 0xff8000006b6b7808 */ /* 0x000fe20002000000 */
[----:B------:R-:W2:Y:S01]  /*6960*/  MUFU.TANH R86, R86 ;  /* 0x0000005600567308 */ /* 0x000ea20000002400 */
[----:B------:R-:W-:Y:S02]  /*6970*/  FSEL R110, R110, -INF , P5 ;  /* 0xff8000006e6e7808 */ /* 0x000fe40002800000 */
[----:B------:R-:W-:Y:S02]  /*6980*/  FSEL R114, R114, -INF , P6 ;  /* 0xff80000072727808 */ /* 0x000fe40003000000 */
[----:B------:R-:W-:-:S02]  /*6990*/  ISETP.GT.AND P4, PT, R60, 0x31, PT ;  /* 0x000000313c00780c */ /* 0x000fc40003f84270 */
[C---:B------:R-:W-:Y:S01]  /*69a0*/  ISETP.GT.AND P5, PT, R60.reuse, 0x38, PT ;  /* 0x000000383c00780c */ /* 0x040fe20003fa4270 */
[----:B------:R-:W2:Y:S01]  /*69b0*/  MUFU.TANH R111, R111 ;  /* 0x0000006f006f7308 */ /* 0x000ea20000002400 */
[C---:B------:R-:W-:Y:S02]  /*69c0*/  ISETP.GT.AND P6, PT, R60.reuse, 0x39, PT ;  /* 0x000000393c00780c */ /* 0x040fe40003fc4270 */
        /* <DEDUP_REMOVED lines=14> */
[----:B------:R-:W-:Y:S02]  /*6ab0*/  ISETP.GT.AND P6, PT, R60, 0x51, PT ;  /* 0x000000513c00780c */ /* 0x000fe40003fc4270 */
        /* <DEDUP_REMOVED lines=12> */
[C---:B------:R-:W-:Y:S01]  /*6b80*/  ISETP.GT.AND P4, PT, R60.reuse, 0x61, PT ;  /* 0x000000613c00780c */ /* 0x040fe20003f84270 */
[----:B------:R-:W4:Y:S01]  /*6b90*/  MUFU.TANH R66, R66 ;  /* 0x0000004200427308 */ /* 0x000f220000002400 */
[C---:B------:R-:W-:Y:S02]  /*6ba0*/  ISETP.GT.AND P5, PT, R60.reuse, 0x68, PT ;  /* 0x000000683c00780c */ /* 0x040fe40003fa4270 */
[----:B------:R-:W-:Y:S02]  /*6bb0*/  ISETP.GT.AND P6, PT, R60, 0x69, PT ;  /* 0x000000693c00780c */ /* 0x000fe40003fc4270 */
[----:B------:R-:W-:Y:S02]  /*6bc0*/  FSEL R14, R14, -INF , P3 ;  /* 0xff8000000e0e7808 */ /* 0x000fe40001800000 */
[----:B------:R-:W-:Y:S01]  /*6bd0*/  ISETP.GT.AND P3, PT, R60, 0x19, PT ;  /* 0x000000193c00780c */ /* 0x000fe20003f64270 */
[----:B------:R-:W5:Y:S01]  /*6be0*/  MUFU.TANH R67, R67 ;  /* 0x0000004300437308 */ /* 0x000f620000002400 */
[----:B0-----:R-:W-:-:S02]  /*6bf0*/  FSEL R75, R75, -INF , P4 ;  /* 0xff8000004b4b7808 */ /* 0x001fc40002000000 */
[----:B--2---:R-:W-:Y:S02]  /*6c00*/  FSEL R78, R78, -INF , P5 ;  /* 0xff8000004e4e7808 */ /* 0x004fe40002800000 */
[----:B------:R-:W-:Y:S02]  /*6c10*/  FSEL R64, R64, -INF , P6 ;  /* 0xff80000040407808 */ /* 0x000fe40003000000 */
[C---:B------:R-:W-:Y:S01]  /*6c20*/  ISETP.GT.AND P4, PT, R60.reuse, 0x70, PT ;  /* 0x000000703c00780c */ /* 0x040fe20003f84270 */
[----:B------:R-:W0:Y:S01]  /*6c30*/  MUFU.TANH R70, R70 ;  /* 0x0000004600467308 */ /* 0x000e220000002400 */
[C---:B------:R-:W-:Y:S02]  /*6c40*/  ISETP.GT.AND P5, PT, R60.reuse, 0x71, PT ;  /* 0x000000713c00780c */ /* 0x040fe40003fa4270 */
[----:B------:R-:W-:Y:S02]  /*6c50*/  ISETP.GT.AND P6, PT, R60, 0x78, PT ;  /* 0x000000783c00780c */ /* 0x000fe40003fc4270 */
[----:B------:R-:W-:-:S02]  /*6c60*/  FSEL R124, R124, -INF , P3 ;  /* 0xff8000007c7c7808 */ /* 0x000fc40001800000 */
[----:B------:R-:W-:Y:S01]  /*6c70*/  ISETP.GT.AND P3, PT, R60, 0x29, PT ;  /* 0x000000293c00780c */ /* 0x000fe20003f64270 */
[----:B------:R-:W2:Y:S01]  /*6c80*/  MUFU.TANH R71, R71 ;  /* 0x0000004700477308 */ /* 0x000ea20000002400 */
[----:B------:R-:W-:Y:S02]  /*6c90*/  FSEL R79, R79, -INF , P4 ;  /* 0xff8000004f4f7808 */ /* 0x000fe40002000000 */
[----:B------:R-:W-:Y:S02]  /*6ca0*/  FSEL R83, R83, -INF , P5 ;  /* 0xff80000053537808 */ /* 0x000fe40002800000 */
[----:B------:R-:W-:Y:S02]  /*6cb0*/  FSEL R86, R86, -INF , P6 ;  /* 0xff80000056567808 */ /* 0x000fe40003000000 */
[C---:B------:R-:W-:Y:S02]  /*6cc0*/  ISETP.GT.AND P4, PT, R60.reuse, 0x79, PT ;  /* 0x000000793c00780c */ /* 0x040fe40003f84270 */
[----:B------:R-:W-:-:S02]  /*6cd0*/  ISETP.GT.AND P5, PT, R60, 0x80, PT ;  /* 0x000000803c00780c */ /* 0x000fc40003fa4270 */
[----:B------:R-:W-:Y:S02]  /*6ce0*/  ISETP.GT.AND P6, PT, R60, 0x81, PT ;  /* 0x000000813c00780c */ /* 0x000fe40003fc4270 */
[----:B------:R-:W-:Y:S02]  /*6cf0*/  FSEL R111, R111, -INF , P3 ;  /* 0xff8000006f6f7808 */ /* 0x000fe40001800000 */
[----:B------:R-:W-:Y:S02]  /*6d00*/  FSETP.NEU.FTZ.AND P3, PT, R58, -INF , PT ;  /* 0xff8000003a00780b */ /* 0x000fe40003f7d000 */
[----:B------:R-:W-:Y:S02]  /*6d10*/  FSEL R87, R87, -INF , P4 ;  /* 0xff80000057577808 */ /* 0x000fe40002000000 */
[----:B------:R-:W-:Y:S02]  /*6d20*/  FSEL R118, R118, -INF , P5 ;  /* 0xff80000076767808 */ /* 0x000fe40002800000 */
[----:B------:R-:W-:-:S02]  /*6d30*/  FSEL R59, R59, -INF , P6 ;  /* 0xff8000003b3b7808 */ /* 0x000fc40003000000 */
[C---:B------:R-:W-:Y:S02]  /*6d40*/  ISETP.GT.AND P4, PT, R60.reuse, 0x88, PT ;  /* 0x000000883c00780c */ /* 0x040fe40003f84270 */
[C---:B------:R-:W-:Y:S02]  /*6d50*/  ISETP.GT.AND P5, PT, R60.reuse, 0x89, PT ;  /* 0x000000893c00780c */ /* 0x040fe40003fa4270 */
[----:B------:R-:W-:Y:S02]  /*6d60*/  ISETP.GT.AND P6, PT, R60, 0x90, PT ;  /* 0x000000903c00780c */ /* 0x000fe40003fc4270 */
[----:B------:R-:W-:Y:S02]  /*6d70*/  FSEL R84, R84, RZ, P3 ;  /* 0x000000ff54547208 */ /* 0x000fe40001800000 */
[----:B------:R-:W-:Y:S02]  /*6d80*/  FMNMX.FTZ R129, R9, R6, !PT ;  /* 0x0000000609817209 */ /* 0x000fe40007810000 */
[----:B-1----:R-:W-:Y:S01]  /*6d90*/  FSEL R62, R62, -INF , P4 ;  /* 0xff8000003e3e7808 */ /* 0x002fe20002000000 */
[--C-:B------:R-:W-:Y:S01]  /*6da0*/  FFMA.FTZ R119, R8, UR20, -R84.reuse ;  /* 0x0000001408777c23 */ /* 0x100fe20008010854 */
[----:B---3--:R-:W-:Y:S01]  /*6db0*/  FSEL R63, R63, -INF , P5 ;  /* 0xff8000003f3f7808 */ /* 0x008fe20002800000 */
[--C-:B------:R-:W-:Y:S01]  /*6dc0*/  FFMA.FTZ R8, R11, UR20, -R84.reuse ;  /* 0x000000140b087c23 */ /* 0x100fe20008010854 */
[----:B----4-:R-:W-:Y:S01]  /*6dd0*/  FSEL R66, R66, -INF , P6 ;  /* 0xff80000042427808 */ /* 0x010fe20003000000 */
[--C-:B------:R-:W-:Y:S01]  /*6de0*/  FFMA.FTZ R11, R12, UR20, -R84.reuse ;  /* 0x000000140c0b7c23 */ /* 0x100fe20008010854 */
[C---:B------:R-:W-:Y:S01]  /*6df0*/  ISETP.GT.AND P4, PT, R60.reuse, 0x91, PT ;  /* 0x000000913c00780c */ /* 0x040fe20003f84270 */
[--C-:B------:R-:W-:Y:S01]  /*6e00*/  FFMA.FTZ R12, R15, UR20, -R84.reuse ;  /* 0x000000140f0c7c23 */ /* 0x100fe20008010854 */
[----:B------:R-:W-:Y:S01]  /*6e10*/  ISETP.GT.AND P5, PT, R60, 0x98, PT ;  /* 0x000000983c00780c */ /* 0x000fe20003fa4270 */
[--C-:B------:R-:W-:Y:S01]  /*6e20*/  FFMA.FTZ R15, R20, UR20, -R84.reuse ;  /* 0x00000014140f7c23 */ /* 0x100fe20008010854 */
[----:B------:R-:W-:Y:S01]  /*6e30*/  ISETP.GT.AND P6, PT, R60, 0x99, PT ;  /* 0x000000993c00780c */ /* 0x000fe20003fc4270 */
        /* <DEDUP_REMOVED lines=8> */
[----:B-----5:R-:W-:Y:S01]  /*6ec0*/  FSEL R67, R67, -INF , P4 ;  /* 0xff80000043437808 */ /* 0x020fe20002000000 */
[--C-:B------:R-:W-:Y:S01]  /*6ed0*/  FFMA.FTZ R105, R105, UR20, -R84.reuse ;  /* 0x0000001469697c23 */ /* 0x100fe20008010854 */
[----:B------:R-:W-:Y:S01]  /*6ee0*/  FMNMX.FTZ R104, R14, R129, !PT ;  /* 0x000000810e687209 */ /* 0x000fe20007810000 */
[--C-:B------:R-:W-:Y:S01]  /*6ef0*/  FFMA.FTZ R109, R109, UR20, -R84.reuse ;  /* 0x000000146d6d7c23 */ /* 0x100fe20008010854 */
[----:B0-----:R-:W-:Y:S01]  /*6f00*/  FSEL R70, R70, -INF , P5 ;  /* 0xff80000046467808 */ /* 0x001fe20002800000 */
[--C-:B------:R-:W-:Y:S01]  /*6f10*/  FFMA.FTZ R113, R113, UR20, -R84.reuse ;  /* 0x0000001471717c23 */ /* 0x100fe20008010854 */
[----:B------:R-:W-:Y:S01]  /*6f20*/  FMNMX.FTZ R129, R21, R104, !PT ;  /* 0x0000006815817209 */ /* 0x000fe20007810000 */
[--C-:B------:R-:W-:Y:S01]  /*6f30*/  FFMA.FTZ R117, R117, UR20, -R84.reuse ;  /* 0x0000001475757c23 */ /* 0x100fe20008010854 */
[----:B-1----:R-:W-:-:S01]  /*6f40*/  FFMA.FTZ R122, R116, UR20, -R84 ;  /* 0x00000014747a7c23 */ /* 0x002fc20008010854 */
[----:B--2---:R-:W-:Y:S01]  /*6f50*/  FSEL R71, R71, -INF , P6 ;  /* 0xff80000047477808 */ /* 0x004fe20003000000 */
        /* <DEDUP_REMOVED lines=71> */
[----:B0-----:R-:W-:Y:S01]  /*73d0*/  FMNMX.FTZ R122, R71, R116, !PT ;  /* 0x00000074477a7209 */ /* 0x001fe20007810000 */
        /* <DEDUP_REMOVED lines=8> */
[----:B------:R-:W-:-:S05]  /*7460*/  IMAD.U32 R126, RZ, RZ, UR20 ;  /* 0x00000014ff7e7e24 */ /* 0x000fca000f8e00ff */
[----:B------:R-:W-:Y:S01]  /*7470*/  MUFU.EX2 R93, R93 ;  /* 0x0000005d005d7308 */ /* 0x000fe20000000800 */
[----:B------:R-:W0:Y:S07]  /*7480*/  SHFL.BFLY PT, R130, R129, 0x1, 0x1f ;  /* 0x0c201f0081827f89 */ /* 0x000e2e00000e0000 */
[----:B------:R-:W-:Y:S08]  /*7490*/  MUFU.EX2 R96, R96 ;  /* 0x0000006000607308 */ /* 0x000ff00000000800 */
[----:B------:R-:W-:Y:S08]  /*74a0*/  MUFU.EX2 R97, R97 ;  /* 0x0000006100617308 */ /* 0x000ff00000000800 */
[----:B------:R-:W-:Y:S01]  /*74b0*/  MUFU.EX2 R100, R100 ;  /* 0x0000006400647308 */ /* 0x000fe20000000800 */
[----:B0-----:R-:W-:-:S02]  /*74c0*/  FMNMX.FTZ R57, R129, R130, !PT ;  /* 0x0000008281397209 */ /* 0x001fc40007810000 */
[----:B------:R-:W-:Y:S02]  /*74d0*/  FSEL R130, R58, RZ, P3 ;  /* 0x000000ff3a827208 */ /* 0x000fe40001800000 */
[C---:B------:R-:W-:Y:S01]  /*74e0*/  FSETP.NEU.FTZ.AND P4, PT, R57.reuse, -INF , PT ;  /* 0xff8000003900780b */ /* 0x040fe20003f9d000 */
[----:B------:R-:W-:Y:S02]  /*74f0*/  FFMA.FTZ R126, R57, R126, -8 ;  /* 0xc1000000397e7423 */ /* 0x000fe4000001007e */
[----:B------:R-:W-:Y:S01]  /*7500*/  MUFU.EX2 R101, R101 ;  /* 0x0000006500657308 */ /* 0x000fe20000000800 */
[----:B------:R-:W-:-:S01]  /*7510*/  FADD.FTZ R130, -R130, R5 ;  /* 0x0000000582827221 */ /* 0x000fc20000010100 */
[----:B------:R-:W-:Y:S02]  /*7520*/  FSEL R129, R57, RZ, P4 ;  /* 0x000000ff39817208 */ /* 0x000fe40002000000 */
[----:B------:R-:W-:-:S03]  /*7530*/  FSEL R84, R126, RZ, P4 ;  /* 0x000000ff7e547208 */ /* 0x000fc60002000000 */
[----:B------:R-:W-:Y:S01]  /*7540*/  FADD.FTZ R129, -R129, R6 ;  /* 0x0000000681817221 */ /* 0x000fe20000010100 */
[----:B------:R-:W-:Y:S01]  /*7550*/  MUFU.EX2 R72, R72 ;  /* 0x0000004800487308 */ /* 0x000fe20000000800 */
[----:B------:R-:W-:-:S01]  /*7560*/  FFMA.FTZ R126, R61, UR20, -R84 ;  /* 0x000000143d7e7c23 */ /* 0x000fc20008010854 */
[--C-:B------:R-:W-:Y:S01]  /*7570*/  FFMA.FTZ R61, R90, UR20, -R84.reuse ;  /* 0x000000145a3d7c23 */ /* 0x100fe20008010854 */
[----:B------:R-:W-:-:S01]  /*7580*/  FFMA.FTZ R90, R91, UR20, -R84 ;  /* 0x000000145b5a7c23 */ /* 0x000fc20008010854 */
[----:B------:R-:W-:Y:S01]  /*7590*/  FMUL.FTZ R91, R130, UR20 ;  /* 0x00000014825b7c20 */ /* 0x000fe20008410000 */
[----:B------:R-:W-:-:S01]  /*75a0*/  FFMA.FTZ R9, R9, UR20, -R84 ;  /* 0x0000001409097c23 */ /* 0x000fc20008010854 */
[----:B------:R-:W-:Y:S01]  /*75b0*/  FMUL.FTZ R6, R129, UR20 ;  /* 0x0000001481067c20 */ /* 0x000fe20008410000 */
        /* <DEDUP_REMOVED lines=140> */
[----:B------:R-:W-:-:S06]  /*7e80*/  IMAD.U32 R130, RZ, RZ, UR21 ;  /* 0x00000015ff827e24 */ /* 0x000fcc000f8e00ff */
[----:B------:R-:W0:Y:S01]  /*7e90*/  MUFU.EX2 R87, R87 ;  /* 0x0000005700577308 */ /* 0x000e220000000800 */
[----:B--2---:R-:W-:-:S07]  /*7ea0*/  FADD.FTZ R2, R86, R3 ;  /* 0x0000000356027221 */ /* 0x004fce0000010000 */
[----:B------:R-:W2:Y:S01]  /*7eb0*/  MUFU.EX2 R125, R125 ;  /* 0x0000007d007d7308 */ /* 0x000ea20000000800 */
[----:B-1----:R-:W-:-:S07]  /*7ec0*/  FADD.FTZ R70, R56, R129 ;  /* 0x0000008138467221 */ /* 0x002fce0000010000 */
[----:B------:R-:W1:Y:S01]  /*7ed0*/  MUFU.EX2 R118, R118 ;  /* 0x0000007600767308 */ /* 0x000e620000000800 */
[----:B0-----:R-:W-:-:S01]  /*7ee0*/  FADD.FTZ R3, R87, R2 ;  /* 0x0000000257037221 */ /* 0x001fc20000010000 */
[----:B------:R-:W-:-:S05]  /*7ef0*/  @!P1 VIADD R2, R130, 0x13240 ;  /* 0x0001324082029836 */ /* 0x000fca0000000000 */
[----:B------:R-:W-:Y:S01]  /*7f00*/  @!P1 PRMT R2, RZ, 0x654, R2 ;  /* 0x00000654ff029816 */ /* 0x000fe20000000002 */
[----:B------:R-:W0:Y:S01]  /*7f10*/  MUFU.EX2 R122, R122 ;  /* 0x0000007a007a7308 */ /* 0x000e220000000800 */
[----:B--2---:R-:W-:-:S01]  /*7f20*/  FADD.FTZ R129, R125, R70 ;  /* 0x000000467d817221 */ /* 0x004fc20000010000 */
[----:B------:R-:W-:Y:S01]  /*7f30*/  FFMA.FTZ R70, R71, UR20, -R84 ;  /* 0x0000001447467c23 */ /* 0x000fe20008010854 */
[----:B------:R2:W-:Y:S05]  /*7f40*/  @!P1 SYNCS.ARRIVE.TRANS64.RED.A1T0 RZ, [R2+URZ], RZ ;  /* 0x000000ff02ff99a7 */ /* 0x0005ea000810043f */
        /* <DEDUP_REMOVED lines=26> */
.L_x_12454:
        /* <DEDUP_REMOVED lines=83> */
.L_x_12445:
[----:B------:R-:W-:-:S13]  /*8620*/  ISETP.LE.AND P2, PT, RZ, UR23, PT ;  /* 0x00000017ff007c0c */ /* 0x000fda000bf43270 */
[----:B------:R-:W-:Y:S05]  /*8630*/  @!P2 BRA `(.L_x_12456) ;  /* 0x0000002c0020a947 */ /* 0x000fea0003800000 */
[----:B------:R-:W-:Y:S01]  /*8640*/  IMAD.MOV.U32 R6, RZ, RZ, R57 ;  /* 0x000000ffff067224 */ /* 0x000fe200078e0039 */
[----:B------:R-:W-:Y:S01]  /*8650*/  UMOV UR22, UR37 ;  /* 0x0000002500167c82 */ /* 0x000fe20008000000 */
[----:B------:R-:W-:Y:S01]  /*8660*/  IMAD.MOV.U32 R5, RZ, RZ, R58 ;  /* 0x000000ffff057224 */ /* 0x000fe200078e003a */
[----:B------:R-:W-:Y:S01]  /*8670*/  UMOV UR21, UR39 ;  /* 0x0000002700157c82 */ /* 0x000fe20008000000 */
[----:B------:R-:W-:-:S05]  /*8680*/  ULDC UR20, c[0x0][0x988] ;  /* 0x0002620000147ab9 */ /* 0x000fca0000000800 */
.L_x_12466:
[----:B------:R-:W-:-:S04]  /*8690*/  UIADD3 UR39, UR21, 0x1, URZ ;  /* 0x0000000115277890 */ /* 0x000fc8000fffe03f */
[----:B------:R-:W-:-:S04]  /*86a0*/  UISETP.NE.AND UP0, UPT, UR39, 0x2, UPT ;  /* 0x000000022700788c */ /* 0x000fc8000bf05270 */
[----:B------:R-:W-:Y:S02]  /*86b0*/  USEL UR37, URZ, 0x1, UP0 ;  /* 0x000000013f257887 */ /* 0x000fe40008000000 */
[----:B------:R-:W-:Y:S02]  /*86c0*/  USEL UR39, UR39, URZ, UP0 ;  /* 0x0000003f27277287 */ /* 0x000fe40008000000 */
[----:B------:R-:W-:Y:S01]  /*86d0*/  ULOP3.LUT UR37, UR22, UR37, URZ, 0x3c, !UPT ;  /* 0x0000002516257292 */ /* 0x000fe2000f8e3c3f */
[----:B------:R-:W-:Y:S11]  /*86e0*/  @!P0 BRA `(.L_x_12457) ;  /* 0x0000000000048947 */ /* 0x000ff60003800000 */
[----:B------:R-:W-:Y:S01]  /*86f0*/  BPT.TRAP 0x1 ;  /* 0x000000040000795c */ /* 0x000fe20000300000 */
.L_x_12457:
[----:B------:R-:W-:Y:S01]  /*8700*/  ULEA UR6, UR39, UR45, 0x3 ;  /* 0x0000002d27067291 */ /* 0x000fe2000f8e183f */
[----:B------:R-:W-:-:S05]  /*8710*/  IMAD.U32 R7, RZ, RZ, UR37 ;  /* 0x00000025ff077e24 */ /* 0x000fca000f8e00ff */
[----:B------:R-:W-:-:S04]  /*8720*/  SHF.L.U32 R7, R7, 0x1f, RZ ;  /* 0x0000001f07077819 */ /* 0x000fc800000006ff */
[----:B------:R0:W1:Y:S01]  /*8730*/  SYNCS.PHASECHK.TRANS64.TRYWAIT P2, [UR6+0x13230], R7 ;  /* 0x01323007ff0075a7 */ /* 0x0000620008040146 */
[----:B------:R-:W-:Y:S05]  /*8740*/  @!P0 BRA `(.L_x_12458) ;  /* 0x0000000000048947 */ /* 0x000fea0003800000 */
[----:B------:R-:W-:Y:S01]  /*8750*/  BPT.TRAP 0x1 ;  /* 0x000000040000795c */ /* 0x000fe20000300000 */
.L_x_12458:
[----:B-1----:R-:W-:Y:S05]  /*8760*/  @P2 BRA `(.L_x_12459) ;  /* 0x0000000000082947 */ /* 0x002fea0003800000 */
[----:B------:R-:W1:Y:S02]  /*8770*/  SYNCS.PHASECHK.TRANS64.TRYWAIT P2, [UR6+0x13230], R7 ;  /* 0x01323007ff0075a7 */ /* 0x000e640008040146 */
[----:B-1----:R-:W-:Y:S05]  /*8780*/  @!P2 BRA `(.L_x_12460) ;  /* 0x000000a00050a947 */ /* 0x002fea0003800000 */
.L_x_12459:
        /* <DEDUP_REMOVED lines=64> */
.L_x_12461:
[----:B------:R-:W-:Y:S01]  /*8b90*/  ULEA UR11, UR21, UR45, 0x3 ;  /* 0x0000002d150b7291 */ /* 0x000fe2000f8e183f */
[----:B01----:R-:W-:-:S05]  /*8ba0*/  IMAD.U32 R7, RZ, RZ, UR22 ;  /* 0x00000016ff077e24 */ /* 0x003fca000f8e00ff */
[----:B------:R-:W-:-:S04]  /*8bb0*/  SHF.L.U32 R7, R7, 0x1f, RZ ;  /* 0x0000001f07077819 */ /* 0x000fc800000006ff */
[----:B------:R0:W1:Y:S01]  /*8bc0*/  SYNCS.PHASECHK.TRANS64.TRYWAIT P2, [UR11+0x13250], R7 ;  /* 0x01325007ff0075a7 */ /* 0x000062000804014b */
[----:B------:R-:W-:Y:S05]  /*8bd0*/  @!P0 BRA `(.L_x_12462) ;  /* 0x0000000000048947 */ /* 0x000fea0003800000 */
[----:B------:R-:W-:Y:S01]  /*8be0*/  BPT.TRAP 0x1 ;  /* 0x000000040000795c */ /* 0x000fe20000300000 */
.L_x_12462:
[----:B-1----:R-:W-:Y:S05]  /*8bf0*/  @P2 BRA `(.L_x_12463) ;  /* 0x0000000000082947 */ /* 0x002fea0003800000 */
[----:B------:R-:W1:Y:S02]  /*8c00*/  SYNCS.PHASECHK.TRANS64.TRYWAIT P2, [UR11+0x13250], R7 ;  /* 0x01325007ff0075a7 */ /* 0x000e64000804014b */
[----:B-1----:R-:W-:Y:S05]  /*8c10*/  @!P2 BRA `(.L_x_12464) ;  /* 0x0000009c0044a947 */ /* 0x002fea0003800000 */
.L_x_12463:
        /* <DEDUP_REMOVED lines=380> */
[----:B------:R-:W-:-:S02]  /*a3e0*/  IMAD.U32 R130, RZ, RZ, UR39 ;  /* 0x00000027ff827e24 */ /* 0x000fc4000f8e00ff */
[----:B------:R-:W-:-:S01]  /*a3f0*/  FFMA.FTZ R67, R67, UR20, -R125 ;  /* 0x0000001443437c23 */ /* 0x000fc2000801087d */
        /* <DEDUP_REMOVED lines=153> */
.L_x_12465:
        /* <DEDUP_REMOVED lines=83> */
.L_x_12456:
[----:B------:R-:W-:Y:S06]  /*b2c0*/  BAR.ARV 0x8, 0x200 ;  /* 0x0208000000007b1d */ /* 0x000fec0000002000 */
[----:B------:R-:W-:Y:S05]  /*b2d0*/  @!P0 BRA `(.L_x_12467) ;  /* 0x0000000000048947 */ /* 0x000fea0003800000 */
[----:B------:R-:W-:Y:S01]  /*b2e0*/  BPT.TRAP 0x1 ;  /* 0x000000040000795c */ /* 0x000fe20000300000 */
.L_x_12467:
[----:B------:R-:W-:Y:S01]  /*b2f0*/  ULEA UR14, UR39, UR45, 0x3 ;  /* 0x0000002d270e7291 */ /* 0x000fe2000f8e183f */
[----:B------:R-:W-:-:S05]  /*b300*/  IMAD.U32 R0, RZ, RZ, UR37 ;  /* 0x00000025ff007e24 */ /* 0x000fca000f8e00ff */
[----:B------:R-:W-:-:S04]  /*b310*/  SHF.L.U32 R0, R0, 0x1f, RZ ;  /* 0x0000001f00007819 */ /* 0x000fc800000006ff */
[----:B------:R0:W1:Y:S01]  /*b320*/  SYNCS.PHASECHK.TRANS64.TRYWAIT P1, [UR14+0x13250], R0 ;  /* 0x01325000ff0075a7 */ /* 0x000062000802014e */
[----:B------:R-:W-:Y:S05]  /*b330*/  @!P0 BRA `(.L_x_12468) ;  /* 0x0000000000048947 */ /* 0x000fea0003800000 */
[----:B------:R-:W-:Y:S01]  /*b340*/  BPT.TRAP 0x1 ;  /* 0x000000040000795c */ /* 0x000fe20000300000 */
.L_x_12468:
[----:B-1----:R-:W-:Y:S05]  /*b350*/  @P1 BRA `(.L_x_12469) ;  /* 0x0000000000081947 */ /* 0x002fea0003800000 */
[----:B------:R-:W1:Y:S02]  /*b360*/  SYNCS.PHASECHK.TRANS64.TRYWAIT P1, [UR14+0x13250], R0 ;  /* 0x01325000ff0075a7 */ /* 0x000e64000802014e */
[----:B-1----:R-:W-:Y:S05]  /*b370*/  @!P1 BRA `(.L_x_12470) ;  /* 0x0000007400849947 */ /* 0x002fea0003800000 */
.L_x_12469:
        /* <DEDUP_REMOVED lines=12> */
[----:B------:R-:W-:Y:S01]  /*b440*/  @UP0 UIMAD UR6, UR41, UR10, URZ ;  /* 0x0000000a290602a4 */ /* 0x000fe2000f8e023f */
[----:B------:R-:W-:Y:S01]  /*b450*/  @UP0 ULDC.64 UR12, c[0x0][0x9d0] ;  /* 0x00027400000c0ab9 */ /* 0x000fe20000000a00 */
[----:B------:R-:W-:Y:S02]  /*b460*/  @UP0 UIMAD.WIDE.U32 UR8, UR40, UR10, URZ ;  /* 0x0000000a280802a5 */ /* 0x000fe4000f8e003f */
[----:B------:R-:W-:Y:S02]  /*b470*/  @UP0 UIMAD UR6, UR40, UR11, UR6 ;  /* 0x0000000b280602a4 */ /* 0x000fe4000f8e0206 */
[----:B------:R-:W-:Y:S02]  /*b480*/  UIMAD UR10, UR39, 0x280, UR45 ;  /* 0x00000280270a78a4 */ /* 0x000fe4000f8e022d */
[----:B------:R-:W-:-:S02]  /*b490*/  @UP0 UIMAD UR7, UR7, UR12, URZ ;  /* 0x0000000c070702a4 */ /* 0x000fc4000f8e023f */
        /* <DEDUP_REMOVED lines=38> */
[----:B------:R-:W-:Y:S01]  /*b700*/  MOV R3, RZ ;  /* 0x000000ff00037202 */ /* 0x000fe20000000f00 */
        /* <DEDUP_REMOVED lines=31> */
.L_x_12471:
        /* <DEDUP_REMOVED lines=42> */
.L_x_12438:
        /* <DEDUP_REMOVED lines=39> */
[----:B------:R-:W-:Y:S01]  /*be10*/  ULDC.64 UR12, c[0x0][0xc08] ;  /* 0x00030200000c7ab9 */ /* 0x000fe20000000a00 */
[----:B------:R-:W-:Y:S02]  /*be20*/  ULDC.64 UR14, c[0x0][0xb98] ;  /* 0x0002e600000e7ab9 */ /* 0x000fe40000000a00 */
[----:B------:R0:W3:Y:S01]  /*be30*/  LDG.E.CONSTANT R28, desc[UR50][R4.64] ;  /* 0x00000032041c7981 */ /* 0x0000e2000c1e9900 */
        /* <DEDUP_REMOVED lines=26> */
[----:B------:R-:W-:Y:S02]  /*bfe0*/  LOP3.LUT R13, R6, 0x380, RZ, 0xc0, !PT ;  /* 0x00000380060d7812 */ /* 0x000fe400078ec0ff */
[----:B------:R-:W-:Y:S02]  /*bff0*/  LOP3.LUT R8, R15, 0x380, RZ, 0xc0, !PT ;  /* 0x000003800f087812 */ /* 0x000fe400078ec0ff */
[----:B------:R-:W-:Y:S02]  /*c000*/  SHF.R.U64 R13, R13, 0x3, RZ ;  /* 0x000000030d0d7819 */ /* 0x000fe400000012ff */
[----:B------:R-:W-:Y:S02]  /*c010*/  SHF.R.U64 R8, R8, 0x3, RZ ;  /* 0x0000000308087819 */ /* 0x000fe400000012ff */
[----:B------:R-:W-:-:S02]  /*c020*/  IADD3 R43, P1, R6, 0x60, RZ ;  /* 0x00000060062b7810 */ /* 0x000fc40007f3e0ff */
[----:B------:R-:W-:Y:S02]  /*c030*/  IADD3 R41, P2, R6, 0x40, RZ ;  /* 0x0000004006297810 */ /* 0x000fe40007f5e0ff */
[----:B------:R-:W-:Y:S01]  /*c040*/  LOP3.LUT R6, R13, R6, RZ, 0x3c, !PT ;  /* 0x000000060d067212 */ /* 0x000fe200078e3cff */
[--C-:B------:R-:W-:Y:S01]  /*c050*/  IMAD.X R9, RZ, RZ, R7.reuse, P1 ;  /* 0x000000ffff097224 */ /* 0x100fe200008e0607 */
[----:B------:R-:W-:Y:S01]  /*c060*/  LOP3.LUT R12, R8, R15, RZ, 0x3c, !PT ;  /* 0x0000000f080c7212 */ /* 0x000fe200078e3cff */
[--C-:B------:R-:W-:Y:S01]  /*c070*/  IMAD.X R11, RZ, RZ, R7.reuse, P2 ;  /* 0x000000ffff0b7224 */ /* 0x100fe200010e0607 */
[----:B------:R-:W-:Y:S01]  /*c080*/  MOV R42, R6 ;  /* 0x00000006002a7202 */ /* 0x000fe20000000f00 */
[----:B------:R-:W-:Y:S01]  /*c090*/  IMAD.X R13, RZ, RZ, R7, P3 ;  /* 0x000000ffff0d7224 */ /* 0x000fe200018e0607 */
[----:B------:R-:W-:Y:S02]  /*c0a0*/  LOP3.LUT R10, R41, 0x380, RZ, 0xc0, !PT ;  /* 0x00000380290a7812 */ /* 0x000fe400078ec0ff */
[----:B------:R-:W-:-:S02]  /*c0b0*/  LOP3.LUT R34, R43, 0x380, RZ, 0xc0, !PT ;  /* 0x000003802b227812 */ /* 0x000fc400078ec0ff */
[----:B------:R-:W-:Y:S02]  /*c0c0*/  SHF.R.U64 R10, R10, 0x3, RZ ;  /* 0x000000030a0a7819 */ /* 0x000fe400000012ff */
[----:B------:R-:W-:Y:S02]  /*c0d0*/  SHF.R.U64 R34, R34, 0x3, RZ ;  /* 0x0000000322227819 */ /* 0x000fe400000012ff */
[----:B------:R-:W-:Y:S02]  /*c0e0*/  LOP3.LUT R10, R10, R41, RZ, 0x3c, !PT ;  /* 0x000000290a0a7212 */ /* 0x000fe400078e3cff */
[----:B------:R-:W-:Y:S02]  /*c0f0*/  LOP3.LUT R8, R34, R43, RZ, 0x3c, !PT ;  /* 0x0000002b22087212 */ /* 0x000fe400078e3cff */
[----:B------:R-:W-:Y:S02]  /*c100*/  MOV R40, R10 ;  /* 0x0000000a00287202 */ /* 0x000fe40000000f00 */
[----:B------:R-:W-:-:S02]  /*c110*/  MOV R7, R8 ;  /* 0x0000000800077202 */ /* 0x000fc40000000f00 */
[----:B------:R-:W-:Y:S02]  /*c120*/  MOV R41, R12 ;  /* 0x0000000c00297202 */ /* 0x000fe40000000f00 */
[----:B------:R-:W-:Y:S02]  /*c130*/  PLOP3.LUT P2, PT, PT, PT, UP0, 0x80, 0x0 ;  /* 0x000000000000781c */ /* 0x000fe40003f4f008 */
[----:B---3--:R-:W-:Y:S01]  /*c140*/  LOP3.LUT R15, R28, 0x2, RZ, 0x3c, !PT ;  /* 0x000000021c0f7812 */ /* 0x008fe200078e3cff */
        /* <DEDUP_REMOVED lines=12> */
[----:B-1----:R-:W-:-:S03]  /*c210*/  SEL R34, R24, R21, P0 ;  /* 0x0000001518227207 */ /* 0x002fc60000000000 */
[----:B------:R-:W-:Y:S04]  /*c220*/  SHFL.IDX PT, R27, R27, R28, 0x1c1f ;  /* 0x001c1f1c1b1b7589 */ /* 0x000fe800000e0000 */
[----:B------:R1:W4:Y:S01]  /*c230*/  SHFL.IDX PT, R36, R14, R15, 0x1c1f ;  /* 0x001c1f0f0e247589 */ /* 0x00032200000e0000 */
[----:B--2---:R-:W-:Y:S02]  /*c240*/  SEL R9, R35, R6, P0 ;  /* 0x0000000623097207 */ /* 0x004fe40000000000 */
[----:B------:R-:W-:Y:S01]  /*c250*/  SEL R11, R6, R35, P0 ;  /* 0x00000023060b7207 */ /* 0x000fe20000000000 */
[----:B------:R-:W-:Y:S04]  /*c260*/  SHFL.IDX PT, R37, R37, R28, 0x1c1f ;  /* 0x001c1f1c25257589 */ /* 0x000fe800000e0000 */
[----:B------:R2:W4:Y:S01]  /*c270*/  SHFL.IDX PT, R38, R32, R15, 0x1c1f ;  /* 0x001c1f0f20267589 */ /* 0x00052200000e0000 */
[----:B---3--:R-:W-:-:S02]  /*c280*/  SEL R12, R29, R20, P0 ;  /* 0x000000141d0c7207 */ /* 0x008fc40000000000 */
[----:B-1----:R-:W-:Y:S01]  /*c290*/  SEL R14, R20, R29, P0 ;  /* 0x0000001d140e7207 */ /* 0x002fe20000000000 */
[----:B------:R-:W-:Y:S01]  /*c2a0*/  SHFL.IDX PT, R39, R39, R28, 0x1c1f ;  /* 0x001c1f1c27277589 */ /* 0x000fe200000e0000 */
[----:B------:R-:W-:-:S03]  /*c2b0*/  IMAD.U32 R20, RZ, RZ, UR6 ;  /* 0x00000006ff147e24 */ /* 0x000fc6000f8e00ff */
[----:B------:R1:W3:Y:S01]  /*c2c0*/  SHFL.IDX PT, R54, R54, R15, 0x1c1f ;  /* 0x001c1f0f36367589 */ /* 0x0002e200000e0000 */
[----:B0-----:R-:W-:Y:S02]  /*c2d0*/  SEL R26, R30, R33, P0 ;  /* 0x000000211e1a7207 */ /* 0x001fe40000000000 */
[----:B--2---:R-:W-:Y:S01]  /*c2e0*/  SEL R32, R21, R24, P0 ;  /* 0x0000001815207207 */ /* 0x004fe20000000000 */
[----:B------:R0:W-:Y:S01]  /*c2f0*/  STSM.16.M88.4 [R42], R8 ;  /* 0x000000082a007844 */ /* 0x0001e20000000200 */
[----:B------:R-:W-:Y:S01]  /*c300*/  SEL R24, R33, R30, P0 ;  /* 0x0000001e21187207 */ /* 0x000fe20000000000 */
[----:B------:R-:W-:Y:S01]  /*c310*/  IMAD.U32 R21, RZ, RZ, UR7 ;  /* 0x00000007ff157e24 */ /* 0x000fe2000f8e00ff */
[----:B----4-:R-:W-:Y:S02]  /*c320*/  SEL R13, R27, R36, P0 ;  /* 0x000000241b0d7207 */ /* 0x010fe40000000000 */
[----:B-1----:R-:W-:-:S05]  /*c330*/  SEL R15, R36, R27, P0 ;  /* 0x0000001b240f7207 */ /* 0x002fca0000000000 */
[----:B------:R1:W-:Y:S01]  /*c340*/  STSM.16.M88.4 [R41], R12 ;  /* 0x0000000c29007844 */ /* 0x0003e20000000200 */
[----:B------:R-:W-:Y:S02]  /*c350*/  SEL R33, R37, R38, P0 ;  /* 0x0000002625217207 */ /* 0x000fe40000000000 */
[----:B------:R-:W-:Y:S02]  /*c360*/  SEL R35, R38, R37, P0 ;  /* 0x0000002526237207 */ /* 0x000fe40000000000 */
[----:B------:R-:W2:Y:S03]  /*c370*/  LDC R37, c[0x0][0xbe8] ;  /* 0x0002fa00ff257b82 */ /* 0x000ea60000000800 */
[----:B------:R-:W-:Y:S01]  /*c380*/  STSM.16.M88.4 [R40], R32 ;  /* 0x0000002028007844 */ /* 0x000fe20000000200 */
[----:B---3--:R-:W-:Y:S02]  /*c390*/  SEL R25, R39, R54, P0 ;  /* 0x0000003627197207 */ /* 0x008fe40000000000 */
[----:B------:R-:W-:-:S05]  /*c3a0*/  SEL R27, R54, R39, P0 ;  /* 0x00000027361b7207 */ /* 0x000fca0000000000 */
[----:B------:R3:W-:Y:S01]  /*c3b0*/  STSM.16.M88.4 [R7], R24 ;  /* 0x0000001807007844 */ /* 0x0007e20000000200 */
[----:B------:R-:W-:Y:S06]  /*c3c0*/  BAR.SYNC.DEFER_BLOCKING 0x1, 0x180 ;  /* 0x0046000000007b1d */ /* 0x000fec0000010000 */
[----:B------:R-:W4:Y:S01]  /*c3d0*/  @P2 LDG.E R6, desc[UR50][R20.64] ;  /* 0x0000003214062981 */ /* 0x000f22000c1e1900 */
[----:B--2---:R-:W-:Y:S01]  /*c3e0*/  ISETP.NE.AND P1, PT, R37, 0x1, PT ;  /* 0x000000012500780c */ /* 0x004fe20003f25270 */
[----:B------:R-:W-:Y:S01]  /*c3f0*/  UIMAD UR6, UR17, UR8, URZ ;  /* 0x00000008110672a4 */ /* 0x000fe2000f8e023f */
[----:B0-----:R-:W-:Y:S01]  /*c400*/  VIADD R9, R17, UR43 ;  /* 0x0000002b11097c36 */ /* 0x001fe20008000000 */
[----:B------:R-:W-:Y:S01]  /*c410*/  USEL UR16, UR41, URZ, !UP0 ;  /* 0x0000003f29107287 */ /* 0x000fe2000c000000 */
[----:B-1----:R-:W-:Y:S01]  /*c420*/  IMAD R13, R22, 0x40, R19 ;  /* 0x00000040160d7824 */ /* 0x002fe200078e0213 */
[----:B------:R-:W-:-:S02]  /*c430*/  UIMAD UR9, UR42, UR9, UR6 ;  /* 0x000000092a0972a4 */ /* 0x000fc4000f8e0206 */
[----:B------:R-:W-:-:S06]  /*c440*/  UISETP.NE.U32.AND UP1, UPT, UR12, URZ, UPT ;  /* 0x0000003f0c00728c */ /* 0x000fcc000bf25070 */
[----:B------:R-:W3:Y:S08]  /*c450*/  @P1 LDC R28, c[0x0][0xbec] ;  /* 0x0002fb00ff1c1b82 */ /* 0x000ef00000000800 */
[----:B------:R-:W0:Y:S01]  /*c460*/  @P1 LDC R8, c[0x0][0xbf0] ;  /* 0x0002fc00ff081b82 */ /* 0x000e220000000800 */
[----:B---3--:R-:W-:Y:S01]  /*c470*/  @P1 IMAD.HI.U32 R7, R9, R28, RZ ;  /* 0x0000001c09071227 */ /* 0x008fe200078e00ff */
[----:B----4-:R-:W-:-:S03]  /*c480*/  @P2 R2UR UR4, R6 ;  /* 0x00000000060422ca */ /* 0x010fc600000e0000 */
[----:B------:R-:W-:Y:S01]  /*c490*/  IMAD.MOV.U32 R6, RZ, RZ, R9 ;  /* 0x000000ffff067224 */ /* 0x000fe200078e0009 */
[----:B0-----:R-:W-:-:S04]  /*c4a0*/  @P1 SHF.R.U32.HI R6, RZ, R8, R7 ;  /* 0x00000008ff061219 */ /* 0x001fc80000011607 */
[----:B------:R-:W-:-:S05]  /*c4b0*/  IADD3 R8, -R6, RZ, RZ ;  /* 0x000000ff06087210 */ /* 0x000fca0007ffe1ff */
[----:B------:R-:W-:Y:S01]  /*c4c0*/  IMAD R9, R37, R8, R9 ;  /* 0x0000000825097224 */ /* 0x000fe200078e0209 */
[----:B------:R-:W-:Y:S01]  /*c4d0*/  SHF.R.S32.HI R8, RZ, 0x1f, R6 ;  /* 0x0000001fff087819 */ /* 0x000fe20000011406 */
[----:B------:R-:W-:Y:S02]  /*c4e0*/  USHF.R.S32.HI UR7, URZ, 0x1f, UR4 ;  /* 0x0000001f3f077899 */ /* 0x000fe40008011404 */
[----:B------:R-:W-:Y:S01]  /*c4f0*/  UMOV UR6, UR4 ;  /* 0x0000000400067c82 */ /* 0x000fe20008000000 */
[----:B------:R-:W-:Y:S01]  /*c500*/  SHF.R.S32.HI R7, RZ, 0x1f, R9 ;  /* 0x0000001fff077819 */ /* 0x000fe20000011409 */
[----:B------:R-:W-:Y:S02]  /*c510*/  UIMAD.WIDE.U32 UR10, UR42, UR8, UR6 ;  /* 0x000000082a0a72a5 */ /* 0x000fe4000f8e0006 */
[----:B------:R-:W-:Y:S02]  /*c520*/  USEL UR8, UR40, URZ, !UP0 ;  /* 0x0000003f28087287 */ /* 0x000fe4000c000000 */
[----:B------:R-:W-:-:S02]  /*c530*/  UIADD3 UR11, UR11, UR9, URZ ;  /* 0x000000090b0b7290 */ /* 0x000fc4000fffe03f */
[----:B------:R-:W-:Y:S02]  /*c540*/  UIMAD UR9, UR16, UR14, URZ ;  /* 0x0000000e100972a4 */ /* 0x000fe4000f8e023f */
[----:B------:R-:W-:Y:S02]  /*c550*/  UISETP.NE.AND.EX UP0, UPT, UR13, URZ, UPT, UP1 ;  /* 0x0000003f0d00728c */ /* 0x000fe4000bf05310 */
[----:B------:R-:W-:Y:S02]  /*c560*/  UIMAD UR9, UR8, UR15, UR9 ;  /* 0x0000000f080972a4 */ /* 0x000fe4000f8e0209 */
[----:B------:R-:W-:Y:S02]  /*c570*/  UIMAD.WIDE.U32 UR10, UR8, UR14, UR10 ;  /* 0x0000000e080a72a5 */ /* 0x000fe4000f8e000a */
[----:B------:R-:W-:Y:S01]  /*c580*/  PLOP3.LUT P3, PT, PT, PT, UP0, 0x80, 0x0 ;  /* 0x000000000000781c */ /* 0x000fe20003f6f008 */
[----:B------:R-:W-:Y:S01]  /*c590*/  ULDC.64 UR14, c[0x0][0xb88] ;  /* 0x0002e200000e7ab9 */ /* 0x000fe20000000a00 */
[----:B------:R-:W-:Y:S01]  /*c5a0*/  IMAD.U32 R11, RZ, RZ, UR9 ;  /* 0x00000009ff0b7e24 */ /* 0x000fe2000f8e00ff */
        /* <DEDUP_REMOVED lines=16> */
[----:B------:R-:W-:Y:S08]  /*c6b0*/  @P3 BRA `(.L_x_12474) ;  /* 0x0000000000103947 */ /* 0x000ff00003800000 */
[----:B------:R-:W-:Y:S05]  /*c6c0*/  @!P2 BRA `(.L_x_12474) ;  /* 0x00000000000ca947 */ /* 0x000fea0003800000 */
[----:B------:R-:W2:Y:S04]  /*c6d0*/  LDG.E R9, desc[UR50][R20.64] ;  /* 0x0000003214097981 */ /* 0x000ea8000c1e1900 */
[----:B-----5:R-:W2:Y:S02]  /*c6e0*/  LDG.E R8, desc[UR50][R20.64+0x4] ;  /* 0x0000043214087981 */ /* 0x020ea4000c1e1900 */
[----:B--2---:R-:W-:-:S07]  /*c6f0*/  IMAD.IADD R8, R8, 0x1, -R9 ;  /* 0x0000000108087824 */ /* 0x004fce00078e0a09 */
.L_x_12474:
[----:B0-----:R-:W-:Y:S01]  /*c700*/  SHFL.IDX PT, R14, R10, RZ, 0x1c1f ;  /* 0x001c1fff0a0e7589 */ /* 0x001fe200000e0000 */
[----:B------:R-:W-:Y:S01]  /*c710*/  IMAD.WIDE R12, R13, 0x2, R4 ;  /* 0x000000020d0c7825 */ /* 0x000fe200078e0204 */
[----:B------:R-:W-:Y:S01]  /*c720*/  LOP3.LUT P0, RZ, R23, 0x3, RZ, 0xc0, !PT ;  /* 0x0000000317ff7812 */ /* 0x000fe2000780c0ff */
[----:B------:R-:W0:Y:S01]  /*c730*/  @P1 LDC R33, c[0x0][0xbf0] ;  /* 0x0002fc00ff211b82 */ /* 0x000e220000000800 */
[----:B------:R-:W1:Y:S01]  /*c740*/  SHFL.IDX PT, R15, R7, RZ, 0x1c1f ;  /* 0x001c1fff070f7589 */ /* 0x000e6200000e0000 */
[----:B------:R-:W-:Y:S01]  /*c750*/  VIADD R6, R157, UR43 ;  /* 0x0000002b9d067c36 */ /* 0x000fe20008000000 */
[----:B------:R-:W-:Y:S01]  /*c760*/  IADD3 R9, P3, R12, 0x1800, RZ ;  /* 0x000018000c097810 */ /* 0x000fe20007f7e0ff */
[----:B-----5:R-:W-:Y:S01]  /*c770*/  IMAD R39, R8, R37, RZ ;  /* 0x0000002508277224 */ /* 0x020fe200078e02ff */
[----:B------:R-:W-:Y:S01]  /*c780*/  SHFL.IDX PT, R20, R10, 0x1, 0x1c1f ;  /* 0x003c1f000a147f89 */ /* 0x000fe200000e0000 */
[----:B------:R-:W-:Y:S01]  /*c790*/  VIADD R4, R6, 0x8 ;  /* 0x0000000806047836 */ /* 0x000fe20000000000 */
[----:B------:R-:W-:Y:S01]  /*c7a0*/  IADD3 R25, P4, R12, 0x3000, RZ ;  /* 0x000030000c197810 */ /* 0x000fe20007f9e0ff */
[----:B------:R-:W-:Y:S01]  /*c7b0*/  ULDC.64 UR10, c[0x0][0xaa0] ;  /* 0x0002a800000a7ab9 */ /* 0x000fe20000000a00 */
[----:B------:R-:W2:Y:S01]  /*c7c0*/  SHFL.IDX PT, R21, R7, 0x1, 0x1c1f ;  /* 0x003c1f0007157f89 */ /* 0x000ea200000e0000 */
[----:B------:R-:W-:-:S02]  /*c7d0*/  ISETP.GE.OR P2, PT, R6, R39, P0 ;  /* 0x000000270600720c */ /* 0x000fc40000746670 */
[----:B------:R-:W-:Y:S02]  /*c7e0*/  LOP3.LUT R5, R12, 0x380, RZ, 0xc0, !PT ;  /* 0x000003800c057812 */ /* 0x000fe400078ec0ff */
[----:B------:R-:W-:Y:S02]  /*c7f0*/  LOP3.LUT R8, R9, 0x380, RZ, 0xc0, !PT ;  /* 0x0000038009087812 */ /* 0x000fe400078ec0ff */
[----:B------:R-:W-:Y:S02]  /*c800*/  ISETP.GE.OR P0, PT, R4, R39, P0 ;  /* 0x000000270400720c */ /* 0x000fe40000706670 */
[----:B------:R-:W-:Y:S02]  /*c810*/  LOP3.LUT R24, R25, 0x380, RZ, 0xc0, !PT ;  /* 0x0000038019187812 */ /* 0x000fe400078ec0ff */
[----:B------:R-:W-:Y:S02]  /*c820*/  SHF.R.U64 R5, R5, 0x3, RZ ;  /* 0x0000000305057819 */ /* 0x000fe400000012ff */
[----:B------:R-:W-:-:S02]  /*c830*/  SHF.R.U64 R8, R8, 0x3, RZ ;  /* 0x0000000308087819 */ /* 0x000fc400000012ff */
[----:B------:R-:W-:Y:S01]  /*c840*/  SHF.R.U64 R24, R24, 0x3, RZ ;  /* 0x0000000318187819 */ /* 0x000fe200000012ff */
[----:B-1----:R-:W-:Y:S01]  /*c850*/  @!P2 ST.E desc[UR50][R14.64], R2 ;  /* 0x000000020e00a985 */ /* 0x002fe2000c101932 */
        /* <DEDUP_REMOVED lines=10> */
[----:B-1----:R-:W1:Y:S01]  /*c900*/  @P1 LDC R21, c[0x0][0xbec] ;  /* 0x0002fb00ff151b82 */ /* 0x002e620000000800 */
[----:B------:R-:W-:Y:S01]  /*c910*/  UIMAD UR9, UR7, UR10, URZ ;  /* 0x0000000a070972a4 */ /* 0x000fe2000f8e023f */
[----:B------:R-:W-:Y:S01]  /*c920*/  IADD3 R29, P0, R12, 0x4800, RZ ;  /* 0x000048000c1d7810 */ /* 0x000fe20007f1e0ff */
[----:B------:R-:W-:-:S02]  /*c930*/  UIMAD.WIDE.U32 UR6, UR4, UR10, URZ ;  /* 0x0000000a040672a5 */ /* 0x000fc4000f8e003f */
[----:B------:R-:W-:Y:S01]  /*c940*/  UIMAD UR9, UR4, UR11, UR9 ;  /* 0x0000000b040972a4 */ /* 0x000fe2000f8e0209 */
[----:B------:R-:W-:Y:S01]  /*c950*/  IMAD R0, R18, 0x30, R22 ;  /* 0x0000003012007824 */ /* 0x000fe200078e0216 */
[----:B------:R-:W-:Y:S01]  /*c960*/  LOP3.LUT R12, R29, 0x380, RZ, 0xc0, !PT ;  /* 0x000003801d0c7812 */ /* 0x000fe200078ec0ff */
[----:B------:R-:W-:Y:S01]  /*c970*/  ULDC.64 UR10, c[0x0][0xae8] ;  /* 0x0002ba00000a7ab9 */ /* 0x000fe20000000a00 */
[----:B------:R-:W-:Y:S01]  /*c980*/  UIADD3 UR7, UR7, UR9, URZ ;  /* 0x0000000907077290 */ /* 0x000fe2000fffe03f */
[----:B------:R-:W-:Y:S01]  /*c990*/  IMAD.X R13, RZ, RZ, R13, P0 ;  /* 0x000000ffff0d7224 */ /* 0x000fe200000e060d */
[----:B------:R-:W-:Y:S01]  /*c9a0*/  UIMAD UR4, UR17, UR10, URZ ;  /* 0x0000000a110472a4 */ /* 0x000fe2000f8e023f */
[----:B------:R-:W-:Y:S01]  /*c9b0*/  VIADD R28, R0, UR43 ;  /* 0x0000002b001c7c36 */ /* 0x000fe20008000000 */
[----:B------:R-:W-:Y:S01]  /*c9c0*/  UIMAD.WIDE.U32 UR6, UR42, UR10, UR6 ;  /* 0x0000000a2a0672a5 */ /* 0x000fe2000f8e0006 */
[----:B------:R-:W-:Y:S01]  /*c9d0*/  SHF.R.U64 R2, R12, 0x3, RZ ;  /* 0x000000030c027819 */ /* 0x000fe200000012ff */
[----:B------:R-:W-:-:S03]  /*c9e0*/  UIMAD UR4, UR42, UR11, UR4 ;  /* 0x0000000b2a0472a4 */ /* 0x000fc6000f8e0204 */
[----:B------:R-:W-:Y:S01]  /*c9f0*/  ULDC.64 UR10, c[0x0][0xaf0] ;  /* 0x0002bc00000a7ab9 */ /* 0x000fe20000000a00 */
[----:B------:R-:W-:Y:S01]  /*ca00*/  UIADD3 UR7, UR7, UR4, URZ ;  /* 0x0000000407077290 */ /* 0x000fe2000fffe03f */
[----:B------:R-:W-:Y:S01]  /*ca10*/  LOP3.LUT R12, R2, R29, RZ, 0x3c, !PT ;  /* 0x0000001d020c7212 */ /* 0x000fe200078e3cff */
[----:B------:R-:W-:Y:S01]  /*ca20*/  UIMAD UR4, UR16, UR10, URZ ;  /* 0x0000000a100472a4 */ /* 0x000fe2000f8e023f */
[----:B-1----:R-:W-:Y:S01]  /*ca30*/  @P1 IMAD.HI.U32 R0, R28, R21, RZ ;  /* 0x000000151c001227 */ /* 0x002fe200078e00ff */
[----:B------:R-:W-:Y:S02]  /*ca40*/  MOV R29, R28 ;  /* 0x0000001c001d7202 */ /* 0x000fe40000000f00 */
[----:B------:R-:W-:Y:S01]  /*ca50*/  UIMAD UR4, UR8, UR11, UR4 ;  /* 0x0000000b080472a4 */ /* 0x000fe2000f8e0204 */
[----:B------:R-:W5:Y:S01]  /*ca60*/  LD.E.128 R12, desc[UR50][R12.64] ;  /* 0x000000320c0c7980 */ /* 0x000f62000c101d00 */
[----:B------:R-:W-:Y:S01]  /*ca70*/  UIMAD.WIDE.U32 UR8, UR8, UR10, UR6 ;  /* 0x0000000a080872a5 */ /* 0x000fe2000f8e0006 */
[----:B0-----:R-:W-:Y:S01]  /*ca80*/  @P1 SHF.R.U32.HI R29, RZ, R33, R0 ;  /* 0x00000021ff1d1219 */ /* 0x001fe20000011600 */
[----:B------:R-:W-:Y:S01]  /*ca90*/  VIADD R36, R22, UR43 ;  /* 0x0000002b16247c36 */ /* 0x000fe20008000000 */
        /* <DEDUP_REMOVED lines=12> */
[----:B------:R-:W-:-:S02]  /*cb60*/  IMAD R0, R0, UR6, RZ ;  /* 0x0000000600007c24 */ /* 0x000fc4000f8e02ff */
[----:B------:R-:W-:Y:S02]  /*cb70*/  IMAD R33, R37, R2, R28 ;  /* 0x0000000225217224 */ /* 0x000fe400078e021c */
        /* <DEDUP_REMOVED lines=12> */
[----:B------:R-:W-:Y:S01]  /*cc40*/  VIADD R0, R36, 0x30 ;  /* 0x0000003024007836 */ /* 0x000fe20000000000 */
[----:B------:R-:W-:Y:S01]  /*cc50*/  LEA R30, P0, R20, UR6, 0x1 ;  /* 0x00000006141e7c11 */ /* 0x000fe2000f8008ff */
[----:B------:R-:W-:Y:S02]  /*cc60*/  IMAD.IADD R21, R21, 0x1, R29 ;  /* 0x0000000115157824 */ /* 0x000fe400078e021d */
[----:B------:R-:W-:Y:S02]  /*cc70*/  VIADD R2, R36, 0x60 ;  /* 0x0000006024027836 */ /* 0x000fe40000000000 */
[----:B0-----:R-:W-:Y:S01]  /*cc80*/  SHFL.IDX PT, R28, R30, 0x1, 0x181f ;  /* 0x00381f001e1c7f89 */ /* 0x001fe200000e0000 */
[----:B------:R-:W-:Y:S01]  /*cc90*/  LEA.HI.X R32, R20, UR7, R21, 0x1, P0 ;  /* 0x0000000714207c11 */ /* 0x000fe200080f0c15 */
[----:B------:R-:W-:Y:S01]  /*cca0*/  VIADD R3, R3, 0x13220 ;  /* 0x0001322003037836 */ /* 0x000fe20000000000 */
[----:B------:R-:W-:Y:S01]  /*ccb0*/  ISETP.GE.AND P0, PT, R19, UR4, PT ;  /* 0x0000000413007c0c */ /* 0x000fe2000bf06270 */
[----:B------:R-:W0:Y:S03]  /*ccc0*/  SHFL.IDX PT, R20, R30, RZ, 0x181f ;  /* 0x00181fff1e147589 */ /* 0x000e2600000e0000 */
[-C--:B------:R-:W-:Y:S01]  /*ccd0*/  ISETP.GE.OR P1, PT, R36, R39.reuse, P0 ;  /* 0x000000272400720c */ /* 0x080fe20000726670 */
[----:B------:R-:W1:Y:S01]  /*cce0*/  SHFL.IDX PT, R42, R30, 0x2, 0x181f ;  /* 0x00581f001e2a7f89 */ /* 0x000e6200000e0000 */
[----:B------:R-:W-:-:S02]  /*ccf0*/  ISETP.GE.OR P2, PT, R0, R39, P0 ;  /* 0x000000270000720c */ /* 0x000fc40000746670 */
[----:B------:R-:W-:Y:S01]  /*cd00*/  ISETP.GE.OR P3, PT, R2, R39, P0 ;  /* 0x000000270200720c */ /* 0x000fe20000766670 */
[----:B------:R-:W1:Y:S01]  /*cd10*/  SHFL.IDX PT, R34, R32, RZ, 0x181f ;  /* 0x00181fff20227589 */ /* 0x000e6200000e0000 */
[----:B------:R-:W-:-:S03]  /*cd20*/  PRMT R0, RZ, 0x654, R3 ;  /* 0x00000654ff007816 */ /* 0x000fc60000000003 */
[----:B------:R-:W1:Y:S01]  /*cd30*/  SHFL.IDX PT, R38, R32, 0x1, 0x181f ;  /* 0x00381f0020267f89 */ /* 0x000e6200000e0000 */
[----:B------:R0:W-:Y:S03]  /*cd40*/  SYNCS.ARRIVE.TRANS64.RED.A1T0 RZ, [R0+URZ], RZ ;  /* 0x000000ff00ff79a7 */ /* 0x0001e6000810043f */
        /* <DEDUP_REMOVED lines=19> */
.L_x_12473:
        /* <DEDUP_REMOVED lines=18> */
[----:B------:R-:W-:-:S04]  /*cfa0*/  MOV R4, UR6 ;  /* 0x0000000600047c02 */ /* 0x000fc80008000f00 */
        /* <DEDUP_REMOVED lines=16> */
.L_x_12476:
        /* <DEDUP_REMOVED lines=45> */
.L_x_12478:
[----:B------:R-:W-:Y:S05]  /*d380*/  BSYNC B1 ;  /* 0x0000000000017941 */ /* 0x000fea0003800000 */
.L_x_12477:
[----:B0-----:R-:W0:Y:S01]  /*d390*/  @P0 LDC R3, c[0x0][0xbf0] ;  /* 0x0002fc00ff030b82 */ /* 0x001e220000000800 */
[----:B------:R-:W-:Y:S01]  /*d3a0*/  ULDC.64 UR12, c[0x0][0xaa0] ;  /* 0x0002a800000c7ab9 */ /* 0x000fe20000000a00 */
[----:B------:R-:W-:Y:S01]  /*d3b0*/  IMAD R2, R18, 0x30, R22 ;  /* 0x0000003012027824 */ /* 0x000fe200078e0216 */
[----:B------:R-:W-:Y:S01]  /*d3c0*/  UIMAD UR8, UR9, UR12, URZ ;  /* 0x0000000c090872a4 */ /* 0x000fe2000f8e023f */
[----:B------:R-:W-:Y:S01]  /*d3d0*/  VIADD R30, R22, UR43 ;  /* 0x0000002b161e7c36 */ /* 0x000fe20008000000 */
        /* <DEDUP_REMOVED lines=23> */
[----:B------:R-:W-:Y:S01]  /*d550*/  IMAD R6, R2, UR8, RZ ;  /* 0x0000000802067c24 */ /* 0x000fe2000f8e02ff */
[----:B------:R-:W-:Y:S01]  /*d560*/  MOV R3, UR4 ;  /* 0x0000000400037c02 */ /* 0x000fe20008000f00 */
[----:B------:R-:W-:Y:S01]  /*d570*/  IMAD.U32 R2, RZ, RZ, UR6 ;  /* 0x00000006ff027e24 */ /* 0x000fe2000f8e00ff */
[----:B------:R-:W-:Y:S01]  /*d580*/  SHF.R.S32.HI R4, RZ, 0x1f, R7 ;  /* 0x0000001fff047819 */ /* 0x000fe20000011407 */
[C---:B------:R-:W-:Y:S01]  /*d590*/  IMAD R9, R5.reuse, UR9, R6 ;  /* 0x0000000905097c24 */ /* 0x040fe2000f8e0206 */
[----:B------:R-:W-:Y:S01]  /*d5a0*/  ULDC.64 UR6, c[0x0][0xad8] ;  /* 0x0002b60000067ab9 */ /* 0x000fe20000000a00 */
[----:B------:R-:W-:Y:S01]  /*d5b0*/  IMAD.WIDE.U32 R2, R5, UR8, R2 ;  /* 0x0000000805027c25 */ /* 0x000fe2000f8e0002 */
[----:B------:R-:W-:-:S03]  /*d5c0*/  ULDC UR4, c[0x0][0xac8] ;  /* 0x0002b20000047ab9 */ /* 0x000fc60000000800 */
[----:B------:R-:W-:Y:S02]  /*d5d0*/  IMAD R4, R4, UR6, RZ ;  /* 0x0000000604047c24 */ /* 0x000fe4000f8e02ff */
[----:B------:R-:W-:Y:S02]  /*d5e0*/  IMAD.IADD R3, R3, 0x1, R9 ;  /* 0x0000000103037824 */ /* 0x000fe400078e0209 */
[C---:B------:R-:W-:Y:S02]  /*d5f0*/  IMAD R5, R7.reuse, UR7, R4 ;  /* 0x0000000707057c24 */ /* 0x040fe4000f8e0204 */
[----:B------:R-:W-:Y:S01]  /*d600*/  IMAD.WIDE.U32 R2, R7, UR6, R2 ;  /* 0x0000000607027c25 */ /* 0x000fe2000f8e0002 */
[----:B------:R-:W-:-:S03]  /*d610*/  ULDC.64 UR6, c[0x0][0xa80] ;  /* 0x0002a00000067ab9 */ /* 0x000fc60000000a00 */
[----:B------:R-:W-:Y:S01]  /*d620*/  IMAD.IADD R3, R3, 0x1, R5 ;  /* 0x0000000103037824 */ /* 0x000fe200078e0205 */
[----:B------:R-:W-:Y:S01]  /*d630*/  LEA R4, P0, R2, UR6, 0x1 ;  /* 0x0000000602047c11 */ /* 0x000fe2000f8008ff */
[----:B-----5:R-:W-:Y:S02]  /*d640*/  IMAD R11, R0, R11, RZ ;  /* 0x0000000b000b7224 */ /* 0x020fe400078e02ff */
[----:B------:R-:W-:Y:S01]  /*d650*/  VIADD R0, R30, 0x30 ;  /* 0x000000301e007836 */ /* 0x000fe20000000000 */
        /* <DEDUP_REMOVED lines=28> */
.L_x_12475:
[----:B------:R-:W-:Y:S05]  /*d820*/  BSYNC B0 ;  /* 0x0000000000007941 */ /* 0x000fea0003800000 */
.L_x_12472:
[----:B------:R-:W-:Y:S02]  /*d830*/  ULDC UR4, c[0x0][0xc3c] ;  /* 0x00030f0000047ab9 */ /* 0x000fe40000000800 */
[----:B------:R-:W-:-:S13]  /*d840*/  ISETP.GE.AND P0, PT, R31, UR4, PT ;  /* 0x000000041f007c0c */ /* 0x000fda000bf06270 */
[----:B------:R-:W-:Y:S05]  /*d850*/  @!P0 BRA `(.L_x_12479) ;  /* 0xffffff3400588947 */ /* 0x000fea000383ffff */
[----:B------:R-:W-:Y:S05]  /*d860*/  EXIT ;  /* 0x000000000000794d */ /* 0x000fea0003800000 */
.L_x_12433:
[----:B------:R-:W-:-:S08]  /*d870*/  NOP ;  /* 0x0000000000007918 */ /* 0x000fd00000000000 */
[----:B------:R-:W0:-:S00]  /*d880*/  USETMAXREG.DEALLOC.CTAPOOL 0x20 ;  /* 0x00000020000079c8 */ /* 0x000e0000080e0500 */
[----:B0-----:R-:W-:-:S06]  /*d890*/  LOP3.LUT R0, R0, 0x3, RZ, 0xc0, !PT ;  /* 0x0000000300007812 */ /* 0x001fcc00078ec0ff */
[----:B------:R-:W0:Y:S02]  /*d8a0*/  SHFL.IDX PT, R0, R0, RZ, 0x1f ;  /* 0x00001fff00007589 */ /* 0x000e2400000e0000 */
[----:B0-----:R-:W-:Y:S01]  /*d8b0*/  ISETP.NE.AND P0, PT, R0, RZ, PT ;  /* 0x000000ff0000720c */ /* 0x001fe20003f05270 */
[----:B------:R-:W-:-:S03]  /*d8c0*/  IMAD.MOV.U32 R0, RZ, RZ, RZ ;  /* 0x000000ffff007224 */ /* 0x000fc600078e00ff */
[----:B------:R-:W-:-:S05]  /*d8d0*/  P2R R2, PR, RZ, 0x1 ;  /* 0x00000001ff027803 */ /* 0x000fca0000000000 */
[----:B------:R0:W-:Y:S04]  /*d8e0*/  STL [R1+0xc], R2 ;  /* 0x00000c0201007387 */ /* 0x0001e80000100800 */
[----:B------:R-:W-:Y:S05]  /*d8f0*/  @!P0 BRA `(.L_x_12480) ;  /* 0x0000000000248947 */ /* 0x000fea0003800000 */
[----:B------:R-:W1:Y:S08]  /*d900*/  S2UR UR5, SR_CgaCtaId ;  /* 0x00000000000579c3 */ /* 0x000e700000008800 */
[----:B------:R-:W-:Y:S06]  /*d910*/  BAR.SYNC.DEFER_BLOCKING 0x5, 0x200 ;  /* 0x0148000000007b1d */ /* 0x000fec0000010000 */
[----:B------:R-:W-:-:S02]  /*d920*/  UMOV UR4, 0x400 ;  /* 0x0000040000047882 */ /* 0x000fc40000000000 */
[----:B-1----:R-:W-:-:S09]  /*d930*/  ULEA UR4, UR5, UR4, 0x18 ;  /* 0x0000000405047291 */ /* 0x002fd2000f8ec03f */
[----:B------:R-:W1:Y:S02]  /*d940*/  LDS.128 R24, [UR4+0x132d0] ;  /* 0x0132d004ff187984 */ /* 0x000e640008000c00 */
[----:B-1----:R-:W-:Y:S02]  /*d950*/  R2UR UR43, R27 ;  /* 0x000000001b2b72ca */ /* 0x002fe400000e0000 */
[----:B------:R-:W-:Y:S01]  /*d960*/  R2UR UR36, R26 ;  /* 0x000000001a2472ca */ /* 0x000fe200000e0000 */
[----:B------:R-:W-:Y:S06]  /*d970*/  BAR.ARV 0x4, 0x200 ;  /* 0x0108000000007b1d */ /* 0x000fec0000002000 */
[----:B------:R-:W-:Y:S08]  /*d980*/  BRA `(.L_x_12481) ;  /* 0x0000000800b47947 */ /* 0x000ff00003800000 */
.L_x_12480:
        /* <DEDUP_REMOVED lines=37> */
[----:B------:R-:W-:Y:S01]  /*dbe0*/  MOV R4, R3 ;  /* 0x0000000300047202 */ /* 0x000fe20000000f00 */
[----:B------:R-:W-:Y:S01]  /*dbf0*/  UMOV UR43, URZ ;  /* 0x0000003f002b7c82 */ /* 0x000fe20008000000 */
[----:B------:R-:W-:Y:S01]  /*dc00*/  ULDC UR6, c[0x0][0xc3c] ;  /* 0x00030f0000067ab9 */ /* 0x000fe20000000800 */
[----:B------:R-:W-:-:S05]  /*dc10*/  ULDC UR5, c[0x0][0xc3c] ;  /* 0x00030f0000057ab9 */ /* 0x000fca0000000800 */
.L_x_12486:
        /* <DEDUP_REMOVED lines=14> */
.L_x_12485:
[----:B------:R-:W-:Y:S05]  /*dd00*/  BSYNC B0 ;  /* 0x0000000000007941 */ /* 0x000fea0003800000 */
.L_x_12484:
        /* <DEDUP_REMOVED lines=21> */
.L_x_12482:
        /* <DEDUP_REMOVED lines=23> */
[----:B------:R-:W-:-:S05]  /*dfd0*/  MOV R11, UR4 ;  /* 0x00000004000b7c02 */ /* 0x000fca0008000f00 */
[----:B------:R0:W1:Y:S02]  /*dfe0*/  SHFL.IDX PT, R24, R8, R11, 0x1f ;  /* 0x00001f0b08187589 */ /* 0x00006400000e0000 */
.L_x_12487:
        /* <DEDUP_REMOVED lines=35> */
[----:B0-----:R-:W-:-:S05]  /*e220*/  IMAD.MOV R11, RZ, RZ, -R3 ;  /* 0x000000ffff0b7224 */ /* 0x001fca00078e0a03 */
[----:B------:R-:W-:Y:S02]  /*e230*/  MOV R2, R11 ;  /* 0x0000000b00027202 */ /* 0x000fe40000000f00 */
        /* <DEDUP_REMOVED lines=23> */
.L_x_12483:
[----:B------:R-:W-:Y:S01]  /*e3b0*/  IMAD.MOV.U32 R24, RZ, RZ, R7 ;  /* 0x000000ffff187224 */ /* 0x000fe200078e0007 */
[----:B------:R-:W-:Y:S01]  /*e3c0*/  UMOV UR36, URZ ;  /* 0x0000003f00247c82 */ /* 0x000fe20008000000 */
[----:B------:R-:W-:-:S07]  /*e3d0*/  IMAD.MOV.U32 R25, RZ, RZ, RZ ;  /* 0x000000ffff197224 */ /* 0x000fce00078e00ff */
.L_x_12488:
        /* <DEDUP_REMOVED lines=8> */
.L_x_12481:
[----:B------:R-:W-:Y:S01]  /*e460*/  ULDC UR4, c[0x0][0xc3c] ;  /* 0x00030f0000047ab9 */ /* 0x000fe20000000800 */
[----:B------:R1:W-:Y:S01]  /*e470*/  STL [R1+0x8], RZ ;  /* 0x000008ff01007387 */ /* 0x0003e20000100800 */
[----:B------:R-:W-:Y:S01]  /*e480*/  UISETP.GE.AND UP0, UPT, UR43, UR4, UPT ;  /* 0x000000042b00728c */ /* 0x000fe2000bf06270 */
[----:B------:R-:W-:Y:S01]  /*e490*/  IMAD.MOV.U32 R19, RZ, RZ, 0x1 ;  /* 0x00000001ff137424 */ /* 0x000fe200078e00ff */
[----:B------:R-:W-:-:S04]  /*e4a0*/  MOV R18, RZ ;  /* 0x000000ff00127202 */ /* 0x000fc80000000f00 */
        /* <DEDUP_REMOVED lines=17> */
[----:B0-----:R-:W-:Y:S02]  /*e5c0*/  IMAD.SHL.U32 R2, R11, 0x10, RZ ;  /* 0x000000100b027824 */ /* 0x001fe400078e00ff */
[----:B------:R-:W-:Y:S01]  /*e5d0*/  IMAD.SHL.U32 R6, R10, 0x10, RZ ;  /* 0x000000100a067824 */ /* 0x000fe200078e00ff */
[----:B------:R-:W-:Y:S01]  /*e5e0*/  LOP3.LUT R4, R29, 0x180, RZ, 0xc0, !PT ;  /* 0x000001801d047812 */ /* 0x000fe200078ec0ff */
[C---:B------:R-:W-:Y:S01]  /*e5f0*/  IMAD.SHL.U32 R8, R11.reuse, 0x2, RZ ;  /* 0x000000020b087824 */ /* 0x040fe200078e00ff */
[----:B------:R-:W-:Y:S01]  /*e600*/  LOP3.LUT R5, R2, 0x1b0, RZ, 0xc0, !PT ;  /* 0x000001b002057812 */ /* 0x000fe200078ec0ff */
[----:B------:R-:W-:Y:S01]  /*e610*/  IMAD.SHL.U32 R0, R11, 0x20, RZ ;  /* 0x000000200b007824 */ /* 0x000fe200078e00ff */
        /* <DEDUP_REMOVED lines=16> */
[----:B------:R3:W-:Y:S01]  /*e720*/  STL [R1+0x4], R0 ;  /* 0x0000040001007387 */ /* 0x0007e20000100800 */
[----:B------:R-:W-:-:S04]  /*e730*/  LOP3.LUT R5, R5, 0x10, R8, 0x78, !PT ;  /* 0x0000001005057812 */ /* 0x000fc800078e7808 */
[----:B------:R-:W-:-:S07]  /*e740*/  LOP3.LUT R28, R28, R5, RZ, 0xfc, !PT ;  /* 0x000000051c1c7212 */ /* 0x000fce00078efcff */
.L_x_12556:
[----:B------:R-:W-:Y:S01]  /*e750*/  ULDC.64 UR4, c[0x0][0xc88] ;  /* 0x0003220000047ab9 */ /* 0x000fe20000000a00 */
[----:B------:R-:W-:Y:S01]  /*e760*/  ULDC.64 UR8, c[0x0][0xa00] ;  /* 0x0002800000087ab9 */ /* 0x000fe20000000a00 */
[----:B------:R-:W-:Y:S01]  /*e770*/  UIMAD.WIDE UR4, UR43, 0x4, UR4 ;  /* 0x000000042b0478a5 */ /* 0x000fe2000f8e0204 */
[----:B------:R-:W-:-:S05]  /*e780*/  ULDC.64 UR10, c[0x0][0xa08] ;  /* 0x00028200000a7ab9 */ /* 0x000fca0000000a00 */
[----:B------:R-:W-:Y:S02]  /*e790*/  IMAD.U32 R2, RZ, RZ, UR4 ;  /* 0x00000004ff027e24 */ /* 0x000fe4000f8e00ff */
[----:B0-----:R-:W-:Y:S01]  /*e7a0*/  IMAD.U32 R3, RZ, RZ, UR5 ;  /* 0x00000005ff037e24 */ /* 0x001fe2000f8e00ff */
[----:B------:R-:W-:-:S04]  /*e7b0*/  ULDC.64 UR4, c[0x0][0xa28] ;  /* 0x00028a0000047ab9 */ /* 0x000fc80000000a00 */
[----:B------:R-:W2:Y:S01]  /*e7c0*/  LDG.E R2, desc[UR50][R2.64] ;  /* 0x0000003202027981 */ /* 0x000ea2000c1e1900 */
        /* <DEDUP_REMOVED lines=16> */
[----:B------:R-:W-:Y:S01]  /*e8d0*/  MOV R3, UR5 ;  /* 0x0000000500037c02 */ /* 0x000fe20008000f00 */
        /* <DEDUP_REMOVED lines=16> */
[----:B------:R-:W-:Y:S02]  /*e9e0*/  IMAD.U32 R6, RZ, RZ, UR4 ;  /* 0x00000004ff067e24 */ /* 0x000fe4000f8e00ff */
[----:B------:R-:W-:Y:S02]  /*e9f0*/  IMAD.U32 R10, RZ, RZ, UR6 ;  /* 0x00000006ff0a7e24 */ /* 0x000fe4000f8e00ff */
[----:B------:R-:W-:-:S05]  /*ea00*/  IMAD.U32 R7, RZ, RZ, UR5 ;  /* 0x00000005ff077e24 */ /* 0x000fca000f8e00ff */
[----:B------:R-:W2:Y:S04]  /*ea10*/  @P3 LDG.E R10, desc[UR50][R6.64] ;  /* 0x00000032060a3981 */ /* 0x000ea8000c1e1900 */
[----:B--2---:R1:W-:Y:S01]  /*ea20*/  STL [R1], R10 ;  /* 0x0000000a01007387 */ /* 0x0043e20000100800 */
[----:B------:R-:W-:Y:S05]  /*ea30*/  @P3 BRA `(.L_x_12490) ;  /* 0x0000000000143947 */ /* 0x000fea0003800000 */
[----:B------:R-:W-:Y:S05]  /*ea40*/  @!P0 BRA `(.L_x_12490) ;  /* 0x0000000000108947 */ /* 0x000fea0003800000 */
[----:B------:R-:W1:Y:S04]  /*ea50*/  LDG.E R7, desc[UR50][R2.64] ;  /* 0x0000003202077981 */ /* 0x000e68000c1e1900 */
[----:B------:R-:W1:Y:S02]  /*ea60*/  LDG.E R6, desc[UR50][R2.64+0x4] ;  /* 0x0000043202067981 */ /* 0x000e64000c1e1900 */
[----:B-1----:R-:W-:-:S05]  /*ea70*/  IMAD.IADD R2, R6, 0x1, -R7 ;  /* 0x0000000106027824 */ /* 0x002fca00078e0a07 */
[----:B------:R0:W-:Y:S02]  /*ea80*/  STL [R1], R2 ;  /* 0x0000000201007387 */ /* 0x0001e40000100800 */
.L_x_12490:
[----:B------:R-:W-:Y:S01]  /*ea90*/  ULDC.64 UR6, c[0x0][0x418] ;  /* 0x0001060000067ab9 */ /* 0x000fe20000000a00 */
[----:B------:R-:W-:Y:S01]  /*eaa0*/  UMOV UR52, URZ ;  /* 0x0000003f00347c82 */ /* 0x000fe20008000000 */
[----:B------:R-:W-:Y:S01]  /*eab0*/  UISETP.NE.U32.AND UP0, UPT, UR6, URZ, UPT ;  /* 0x0000003f0600728c */ /* 0x000fe2000bf05070 */
[----:B-----5:R-:W-:Y:S01]  /*eac0*/  @P0 R2UR UR52, R8 ;  /* 0x00000000083402ca */ /* 0x020fe200000e0000 */
[----:B------:R-:W-:Y:S01]  /*ead0*/  ULDC.64 UR8, c[0x0][0xa20] ;  /* 0x0002880000087ab9 */ /* 0x000fe20000000a00 */
[----:B------:R-:W-:Y:S01]  /*eae0*/  UMOV UR4, URZ ;  /* 0x0000003f00047c82 */ /* 0x000fe20008000000 */
[----:B------:R-:W-:Y:S01]  /*eaf0*/  ISETP.NE.U32.AND P0, PT, RZ, UR8, PT ;  /* 0x00000008ff007c0c */ /* 0x000fe2000bf05070 */
[----:B------:R-:W-:Y:S01]  /*eb00*/  UMOV UR40, URZ ;  /* 0x0000003f00287c82 */ /* 0x000fe20008000000 */
[----:B------:R-:W-:Y:S01]  /*eb10*/  UISETP.NE.AND.EX UP0, UPT, UR7, URZ, UPT, UP0 ;  /* 0x0000003f0700728c */ /* 0x000fe2000bf05300 */
[----:B------:R-:W-:Y:S01]  /*eb20*/  @P2 R2UR UR4, R0 ;  /* 0x00000000000422ca */ /* 0x000fe200000e0000 */
[----:B------:R-:W-:Y:S01]  /*eb30*/  ULDC UR5, c[0x0][0x424] ;  /* 0x0001090000057ab9 */ /* 0x000fe20000000800 */
[----:B------:R-:W-:Y:S01]  /*eb40*/  @P1 R2UR UR40, R9 ;  /* 0x00000000092812ca */ /* 0x000fe200000e0000 */
[----:B------:R-:W-:Y:S01]  /*eb50*/  USEL UR5, UR5, 0x1, UP0 ;  /* 0x0000000105057887 */ /* 0x000fe20008000000 */
[----:B------:R-:W-:Y:S01]  /*eb60*/  ISETP.NE.AND.EX P0, PT, RZ, UR9, PT, P0 ;  /* 0x00000009ff007c0c */ /* 0x000fe2000bf05300 */
[----:B------:R-:W-:Y:S01]  /*eb70*/  ULDC UR6, c[0x0][0x2f0] ;  /* 0x0000bc0000067ab9 */ /* 0x000fe20000000800 */
[----:B------:R-:W-:Y:S01]  /*eb80*/  IMAD.U32 R22, RZ, RZ, UR44 ;  /* 0x0000002cff167e24 */ /* 0x000fe2000f8e00ff */
[----:B------:R-:W-:-:S06]  /*eb90*/  UIMAD UR5, UR5, UR6, URZ ;  /* 0x00000006050572a4 */ /* 0x000fcc000f8e023f */
[----:B01----:R-:W-:Y:S02]  /*eba0*/  IMAD.U32 R2, RZ, RZ, UR5 ;  /* 0x00000005ff027e24 */ /* 0x003fe4000f8e00ff */
[----:B------:R-:W-:Y:S02]  /*ebb0*/  UIADD3 UR40, UR40, UR4, URZ ;  /* 0x0000000428287290 */ /* 0x000fe4000fffe03f */
[----:B------:R-:W-:Y:S10]  /*ebc0*/  @!P0 BRA `(.L_x_12491) ;  /* 0x0000000000188947 */ /* 0x000ff40003800000 */
[----:B------:R-:W-:-:S04]  /*ebd0*/  UIADD3 UR5, UP0, UR47, UR8, URZ ;  /* 0x000000082f057290 */ /* 0x000fc8000ff1e03f */
[----:B------:R-:W-:Y:S02]  /*ebe0*/  UIADD3.X UR6, UR45, UR9, URZ, UP0, !UPT ;  /* 0x000000092d067290 */ /* 0x000fe400087fe43f */
[----:B------:R-:W-:-:S04]  /*ebf0*/  IMAD.U32 R2, RZ, RZ, UR5 ;  /* 0x00000005ff027e24 */ /* 0x000fc8000f8e00ff */
[----:B------:R-:W-:-:S05]  /*ec00*/  IMAD.U32 R3, RZ, RZ, UR6 ;  /* 0x00000006ff037e24 */ /* 0x000fca000f8e00ff */
[----:B------:R0:W5:Y:S01]  /*ec10*/  LDG.E R2, desc[UR50][R2.64] ;  /* 0x0000003202027981 */ /* 0x000162000c1e1900 */
[----:B------:R-:W-:Y:S05]  /*ec20*/  BRA `(.L_x_12492) ;  /* 0x0000000000107947 */ /* 0x000fea0003800000 */
.L_x_12491:
[----:B------:R-:W-:Y:S05]  /*ec30*/  @!P1 BRA `(.L_x_12492) ;  /* 0x00000000000c9947 */ /* 0x000fea0003800000 */
[----:B------:R-:W2:Y:S04]  /*ec40*/  LDG.E R3, desc[UR50][R4.64] ;  /* 0x0000003204037981 */ /* 0x000ea8000c1e1900 */
[----:B------:R-:W2:Y:S02]  /*ec50*/  LDG.E R2, desc[UR50][R4.64+0x4] ;  /* 0x0000043204027981 */ /* 0x000ea4000c1e1900 */
[----:B--2---:R-:W-:-:S07]  /*ec60*/  IMAD.IADD R2, R2, 0x1, -R3 ;  /* 0x0000000102027824 */ /* 0x004fce00078e0a03 */
.L_x_12492:
[----:B------:R-:W2:Y:S01]  /*ec70*/  LDL R5, [R1] ;  /* 0x0000000001057983 */ /* 0x000ea20000100800 */
[----:B------:R-:W1:Y:S01]  /*ec80*/  LDC R0, c[0x0][0x448] ;  /* 0x00011200ff007b82 */ /* 0x000e620000000800 */
[----:B------:R-:W-:Y:S01]  /*ec90*/  BSSY B7, `(.L_x_12493) ;  /* 0x00002ab000077945 */ /* 0x000fe20003800000 */
[----:B-1----:R-:W-:Y:S01]  /*eca0*/  ISETP.NE.AND P0, PT, R0, 0x1, PT ;  /* 0x000000010000780c */ /* 0x002fe20003f05270 */
[----:B------:R-:W-:-:S04]  /*ecb0*/  IMAD R0, R25, 0xc0, RZ ;  /* 0x000000c019007824 */ /* 0x000fc800078e02ff */
[----:B------:R-:W-:-:S08]  /*ecc0*/  VIADD R0, R0, 0xbf ;  /* 0x000000bf00007836 */ /* 0x000fd00000000000 */
[----:B0-----:R-:W0:Y:S08]  /*ecd0*/  @P0 LDC R3, c[0x0][0x44c] ;  /* 0x00011300ff030b82 */ /* 0x001e300000000800 */
[----:B------:R-:W1:Y:S01]  /*ece0*/  @P0 LDC R4, c[0x0][0x450] ;  /* 0x00011400ff040b82 */ /* 0x000e620000000800 */
[----:B0-----:R-:W-:-:S05]  /*ecf0*/  @P0 IMAD.HI.U32 R3, R0, R3, RZ ;  /* 0x0000000300030227 */ /* 0x001fca00078e00ff */
[----:B-1----:R-:W-:Y:S02]  /*ed00*/  @P0 SHF.R.U32.HI R0, RZ, R4, R3 ;  /* 0x00000004ff000219 */ /* 0x002fe40000011603 */
[----:B-----5:R-:W-:-:S05]  /*ed10*/  IADD3 R3, R2, -UR4, RZ ;  /* 0x8000000402037c10 */ /* 0x020fca000fffe0ff */
[----:B------:R-:W-:-:S04]  /*ed20*/  VIADD R2, R3, 0x9f ;  /* 0x0000009f03027836 */ /* 0x000fc80000000000 */
[----:B------:R-:W-:Y:S01]  /*ed30*/  IMAD.HI R2, R2, 0x66666667, RZ ;  /* 0x6666666702027827 */ /* 0x000fe200078e02ff */
[----:B--2---:R-:W-:-:S05]  /*ed40*/  IADD3 R3, R3, 0xa0, -R5 ;  /* 0x000000a003037810 */ /* 0x004fca0007ffe805 */
[----:B------:R-:W-:Y:S01]  /*ed50*/  IMAD.IADD R0, R3, 0x1, R0 ;  /* 0x0000000103007824 */ /* 0x000fe200078e0200 */
[----:B------:R-:W-:-:S03]  /*ed60*/  SHF.R.U32.HI R3, RZ, 0x1f, R2 ;  /* 0x0000001fff037819 */ /* 0x000fc60000011602 */
[----:B------:R-:W-:Y:S01]  /*ed70*/  IMAD.HI R0, R0, 0x66666667, RZ ;  /* 0x6666666700007827 */ /* 0x000fe200078e02ff */
[----:B------:R-:W-:-:S04]  /*ed80*/  LEA.HI.SX32 R3, R2, R3, 0x1a ;  /* 0x0000000302037211 */ /* 0x000fc800078fd2ff */
[----:B------:R-:W-:-:S04]  /*ed90*/  SHF.R.U32.HI R5, RZ, 0x1f, R0 ;  /* 0x0000001fff057819 */ /* 0x000fc80000011600 */
        /* <DEDUP_REMOVED lines=21> */
.L_x_12494:
        /* <DEDUP_REMOVED lines=20> */
.L_x_12497:
[----:B------:R-:W-:Y:S05]  /*f030*/  BSYNC B6 ;  /* 0x0000000000067941 */ /* 0x000fea0003800000 */
.L_x_12496:
        /* <DEDUP_REMOVED lines=21> */
.L_x_12499:
[----:B------:R-:W-:Y:S05]  /*f190*/  BSYNC B6 ;  /* 0x0000000000067941 */ /* 0x000fea0003800000 */
.L_x_12498:
        /* <DEDUP_REMOVED lines=20> */
.L_x_12501:
[----:B------:R-:W-:Y:S05]  /*f2e0*/  BSYNC B6 ;  /* 0x0000000000067941 */ /* 0x000fea0003800000 */
.L_x_12500:
        /* <DEDUP_REMOVED lines=19> */
.L_x_12503:
[----:B------:R-:W-:Y:S05]  /*f420*/  BSYNC B6 ;  /* 0x0000000000067941 */ /* 0x000fea0003800000 */
.L_x_12502:
[----:B------:R-:W-:Y:S02]  /*f430*/  ULDC.64 UR4, c[0x0][0x9f8] ;  /* 0x00027e0000047ab9 */ /* 0x000fe40000000a00 */
[----:B------:R-:W-:-:S04]  /*f440*/  UISETP.NE.U32.AND UP0, UPT, UR4, URZ, UPT ;  /* 0x0000003f0400728c */ /* 0x000fc8000bf05070 */
[----:B------:R-:W-:-:S06]  /*f450*/  UISETP.NE.AND.EX UP0, UPT, UR5, URZ, UPT, UP0 ;  /* 0x0000003f0500728c */ /* 0x000fcc000bf05300 */
[----:B------:R-:W-:-:S05]  /*f460*/  PLOP3.LUT P0, PT, PT, PT, UP0, 0x80, 0x0 ;  /* 0x000000000000781c */ /* 0x000fca0003f0f008 */
[----:B------:R-:W-:-:S04]  /*f470*/  @UP0 UIADD3 UR4, UP1, UR47, UR4, URZ ;  /* 0x000000042f040290 */ /* 0x000fc8000ff3e03f */
[----:B------:R-:W-:Y:S02]  /*f480*/  @UP0 UIADD3.X UR5, UR45, UR5, URZ, UP1, !UPT ;  /* 0x000000052d050290 */ /* 0x000fe40008ffe43f */
[----:B------:R-:W-:-:S04]  /*f490*/  IMAD.U32 R2, RZ, RZ, UR4 ;  /* 0x00000004ff027e24 */ /* 0x000fc8000f8e00ff */
[----:B------:R-:W-:Y:S01]  /*f4a0*/  MOV R3, UR5 ;  /* 0x0000000500037c02 */ /* 0x000fe20008000f00 */
        /* <DEDUP_REMOVED lines=13> */
.L_x_12575:
[----:B-1----:R-:W-:Y:S02]  /*f580*/  ISETP.NE.AND P0, PT, R14, RZ, PT ;  /* 0x000000ff0e00720c */ /* 0x002fe40003f05270 */
[----:B------:R-:W-:-:S04]  /*f590*/  PLOP3.LUT P1, PT, PT, PT, PT, 0x8, 0x0 ;  /* 0x000000000000781c */ /* 0x000fc80003f2e170 */
[----:B------:R-:W-:-:S07]  /*f5a0*/  P2R R26, PR, RZ, 0x2 ;  /* 0x00000002ff1a7803 */ /* 0x000fce0000000000 */
[----:B------:R-:W-:Y:S05]  /*f5b0*/  @P0 BRA `(.L_x_12505) ;  /* 0x0000000400440947 */ /* 0x000fea0003800000 */
[----:B------:R-:W-:Y:S01]  /*f5c0*/  UMOV UR4, 0xffffffff ;  /* 0xffffffff00047882 */ /* 0x000fe20000000000 */
[----:B------:R-:W-:Y:S02]  /*f5d0*/  VIADD R0, R27, 0xffffffff ;  /* 0xffffffff1b007836 */ /* 0x000fe40000000000 */
[----:B------:R-:W-:Y:S05]  /*f5e0*/  BRA.DIV UR4, `(.L_x_12506) ;  /* 0x0000003604207947 */ /* 0x000fea000b800000 */
[----:B------:R-:W-:-:S13]  /*f5f0*/  ELECT P6, URZ, PT ;  /* 0x00000000003f782f */ /* 0x000fda00038c0000 */
.L_x_12578:
        /* <DEDUP_REMOVED lines=21> */
.L_x_12507:
[----:B-1----:R-:W1:Y:S01]  /*f750*/  S2R R2, SR_TID.X ;  /* 0x0000000000027919 */ /* 0x002e620000002100 */
[----:B------:R-:W-:Y:S01]  /*f760*/  IMAD R5, R18, 0x8, R16 ;  /* 0x0000000812057824 */ /* 0x000fe200078e0210 */
[----:B-1----:R-:W-:Y:S02]  /*f770*/  LOP3.LUT R3, R2, 0x7f, RZ, 0xc0, !PT ;  /* 0x0000007f02037812 */ /* 0x002fe400078ec0ff */
[----:B------:R-:W-:Y:S02]  /*f780*/  SHF.L.U32 R2, R19, 0x1f, RZ ;  /* 0x0000001f13027819 */ /* 0x000fe400000006ff */
[----:B------:R-:W-:Y:S02]  /*f790*/  ISETP.NE.AND P1, PT, R3, RZ, PT ;  /* 0x000000ff0300720c */ /* 0x000fe40003f25270 */
[----:B------:R-:W1:Y:S02]  /*f7a0*/  SYNCS.PHASECHK.TRANS64.TRYWAIT P0, [R5+URZ+0x13280], R2 ;  /* 0x01328002050075a7 */ /* 0x000e64000800017f */
[----:B-1----:R-:W-:Y:S09]  /*f7b0*/  @!P0 BRA `(.L_x_12508) ;  /* 0x0000003000cc8947 */ /* 0x002ff20003800000 */
.L_x_12579:
        /* <DEDUP_REMOVED lines=8> */
.L_x_12509:
        /* <DEDUP_REMOVED lines=17> */
.L_x_12580:
        /* <DEDUP_REMOVED lines=8> */
.L_x_12511:
        /* <DEDUP_REMOVED lines=10> */
[----:B------:R-:W-:-:S03]  /*fa70*/  PLOP3.LUT P0, PT, PT, PT, PT, 0x80, 0x0 ;  /* 0x000000000000781c */ /* 0x000fc60003f0f070 */
[----:B------:R-:W-:Y:S01]  /*fa80*/  UIADD3 UR8, UR8, 0xe000, URZ ;  /* 0x0000e00008087890 */ /* 0x000fe2000fffe03f */
[----:B------:R-:W-:Y:S01]  /*fa90*/  P2R R26, PR, RZ, 0x1 ;  /* 0x00000001ff1a7803 */ /* 0x000fe20000000000 */
[----:B------:R-:W-:-:S09]  /*faa0*/  UIADD3 UR9, UR9, 0x13230, URZ ;  /* 0x0001323009097890 */ /* 0x000fd2000fffe03f */
[----:B------:R3:W-:Y:S02]  /*fab0*/  UTMALDG.4D [UR8], [UR4], desc[UR6] ;  /* 0x00000608040075b4 */ /* 0x0007e40008019000 */
[----:B---3--:R-:W-:Y:S01]  /*fac0*/  NOP ;  /* 0x0000000000007918 */ /* 0x008fe20000000000 */
.L_x_12505:
        /* <DEDUP_REMOVED lines=34> */
.L_x_12513:
[----:B------:R-:W-:Y:S05]  /*fcf0*/  BSYNC B6 ;  /* 0x0000000000067941 */ /* 0x000fea0003800000 */
.L_x_12512:
[----:B------:R-:W3:Y:S01]  /*fd00*/  LDC R7, c[0x0][0x448] ;  /* 0x00011200ff077b82 */ /* 0x000ee20000000800 */
[----:B-12---:R-:W0:Y:S01]  /*fd10*/  S2R R2, SR_TID.X ;  /* 0x0000000000027919 */ /* 0x006e220000002100 */
[----:B------:R-:W-:Y:S01]  /*fd20*/  ULDC.64 UR8, c[0x0][0x2d8] ;  /* 0x0000b60000087ab9 */ /* 0x000fe20000000a00 */
[----:B------:R-:W-:Y:S01]  /*fd30*/  UMOV UR4, UR54 ;  /* 0x0000003600047c82 */ /* 0x000fe20008000000 */
[----:B------:R-:W-:Y:S01]  /*fd40*/  UMOV UR5, UR45 ;  /* 0x0000002d00057c82 */ /* 0x000fe20008000000 */
[----:B------:R-:W-:Y:S01]  /*fd50*/  ULDC.64 UR10, c[0x0][0x280] ;  /* 0x0000a000000a7ab9 */ /* 0x000fe20000000a00 */
[----:B---3--:R-:W-:Y:S02]  /*fd60*/  ISETP.NE.AND P1, PT, R7, 0x1, PT ;  /* 0x000000010700780c */ /* 0x008fe40003f25270 */
[C---:B0-----:R-:W-:Y:S01]  /*fd70*/  LOP3.LUT R20, R2.reuse, 0x7f, RZ, 0xc0, !PT ;  /* 0x0000007f02147812 */ /* 0x041fe200078ec0ff */
[----:B------:R-:W-:-:S10]  /*fd80*/  IMAD.SHL.U32 R2, R2, 0x20, RZ ;  /* 0x0000002002027824 */ /* 0x000fd400078e00ff */
[----:B------:R-:W0:Y:S01]  /*fd90*/  @P1 LDC R3, c[0x0][0x44c] ;  /* 0x00011300ff031b82 */ /* 0x000e220000000800 */
[----:B------:R-:W-:Y:S01]  /*fda0*/  SHF.R.U32.HI R20, RZ, 0x2, R20 ;  /* 0x00000002ff147819 */ /* 0x000fe20000011614 */
[----:B------:R-:W-:-:S03]  /*fdb0*/  UIMAD UR6, UR37, UR8, URZ ;  /* 0x00000008250672a4 */ /* 0x000fc6000f8e023f */
[----:B------:R-:W-:-:S03]  /*fdc0*/  LOP3.LUT R2, R20, 0x60, R2, 0xf8, !PT ;  /* 0x0000006014027812 */ /* 0x000fc600078ef802 */
[----:B------:R-:W1:Y:S01]  /*fdd0*/  @P1 LDC R5, c[0x0][0x450] ;  /* 0x00011400ff051b82 */ /* 0x000e620000000800 */
[----:B------:R-:W-:Y:S01]  /*fde0*/  UIMAD.WIDE.U32 UR4, UR36, UR8, UR4 ;  /* 0x00000008240472a5 */ /* 0x000fe2000f8e0004 */
[----:B------:R-:W-:Y:S01]  /*fdf0*/  IMAD R6, R25, 0xc0, R2 ;  /* 0x000000c019067824 */ /* 0x000fe200078e0202 */
[----:B------:R-:W-:Y:S01]  /*fe00*/  UIMAD UR6, UR36, UR9, UR6 ;  /* 0x00000009240672a4 */ /* 0x000fe2000f8e0206 */
[----:B------:R2:W5:Y:S02]  /*fe10*/  LDL R20, [R1+0x4] ;  /* 0x0000040001147983 */ /* 0x0005640000100800 */
[----:B------:R-:W-:Y:S01]  /*fe20*/  ULDC.64 UR8, c[0x0][0x2e0] ;  /* 0x0000b80000087ab9 */ /* 0x000fe20000000a00 */
[----:B------:R-:W-:Y:S01]  /*fe30*/  UIADD3 UR5, UR5, UR6, URZ ;  /* 0x0000000605057290 */ /* 0x000fe2000fffe03f */
[----:B------:R-:W3:Y:S01]  /*fe40*/  S2R R10, SR_TID.X ;  /* 0x00000000000a7919 */ /* 0x000ee20000002100 */
[----:B------:R-:W-:Y:S02]  /*fe50*/  UIMAD UR6, UR46, UR8, URZ ;  /* 0x000000082e0672a4 */ /* 0x000fe4000f8e023f */
[----:B------:R-:W-:-:S02]  /*fe60*/  UIMAD.WIDE.U32 UR4, UR44, UR8, UR4 ;  /* 0x000000082c0472a5 */ /* 0x000fc4000f8e0004 */
[----:B------:R-:W-:Y:S01]  /*fe70*/  UIMAD UR6, UR44, UR9, UR6 ;  /* 0x000000092c0672a4 */ /* 0x000fe2000f8e0206 */
[----:B0-----:R-:W-:-:S03]  /*fe80*/  @P1 IMAD.HI.U32 R0, R6, R3, RZ ;  /* 0x0000000306001227 */ /* 0x001fc600078e00ff */
[----:B------:R-:W-:Y:S01]  /*fe90*/  UIADD3 UR5, UR5, UR6, URZ ;  /* 0x0000000605057290 */ /* 0x000fe2000fffe03f */
[----:B------:R-:W-:Y:S01]  /*fea0*/  ULDC.64 UR8, c[0x0][0x2c8] ;  /* 0x0000b20000087ab9 */ /* 0x000fe20000000a00 */
[----:B------:R-:W-:Y:S01]  /*feb0*/  IMAD.MOV.U32 R3, RZ, RZ, R6 ;  /* 0x000000ffff037224 */ /* 0x000fe200078e0006 */
[----:B------:R-:W-:Y:S02]  /*fec0*/  ULDC.64 UR6, c[0x0][0x2d0] ;  /* 0x0000b40000067ab9 */ /* 0x000fe40000000a00 */
[----:B------:R-:W-:Y:S01]  /*fed0*/  IMAD.U32 R4, RZ, RZ, UR6 ;  /* 0x00000006ff047e24 */ /* 0x000fe2000f8e00ff */
[----:B-1----:R-:W-:-:S04]  /*fee0*/  @P1 SHF.R.U32.HI R3, RZ, R5, R0 ;  /* 0x00000005ff031219 */ /* 0x002fc80000011600 */
[----:B------:R-:W-:-:S05]  /*fef0*/  SHF.R.S32.HI R0, RZ, 0x1f, R3 ;  /* 0x0000001fff007819 */ /* 0x000fca0000011403 */
[----:B------:R-:W-:-:S04]  /*ff00*/  IMAD R0, R0, UR6, RZ ;  /* 0x0000000600007c24 */ /* 0x000fc8000f8e02ff */
[C---:B------:R-:W-:Y:S02]  /*ff10*/  IMAD R5, R3.reuse, UR7, R0 ;  /* 0x0000000703057c24 */ /* 0x040fe4000f8e0200 */
[----:B------:R-:W-:Y:S01]  /*ff20*/  IMAD.MOV R0, RZ, RZ, -R3 ;  /* 0x000000ffff007224 */ /* 0x000fe200078e0a03 */
[----:B---3--:R-:W-:Y:S01]  /*ff30*/  SHF.L.U32 R21, R10, 0x4, RZ ;  /* 0x000000040a157819 */ /* 0x008fe200000006ff */
[----:B------:R-:W-:-:S03]  /*ff40*/  IMAD.WIDE.U32 R2, R3, R4, UR4 ;  /* 0x0000000403027e25 */ /* 0x000fc6000f8e0004 */
[----:B------:R-:W-:Y:S01]  /*ff50*/  LOP3.LUT R21, R21, 0x30, RZ, 0xc0, !PT ;  /* 0x0000003015157812 */ /* 0x000fe200078ec0ff */
[----:B------:R-:W-:Y:S02]  /*ff60*/  IMAD R0, R7, R0, R6 ;  /* 0x0000000007007224 */ /* 0x000fe400078e0206 */
[----:B------:R-:W-:Y:S02]  /*ff70*/  IMAD.IADD R3, R3, 0x1, R5 ;  /* 0x0000000103037824 */ /* 0x000fe400078e0205 */
[----:B------:R-:W-:Y:S01]  /*ff80*/  VIADD R6, R6, 0x80 ;  /* 0x0000008006067836 */ /* 0x000fe20000000000 */
        /* <DEDUP_REMOVED lines=25> */
[----:B------:R2:W5:Y:S01]  /*10120*/  LDL R9, [R1] ;  /* 0x0000000001097983 */ /* 0x0005620000100800 */
[----:B------:R-:W-:Y:S01]  /*10130*/  ISETP.GE.AND P0, PT, R21, UR4, PT ;  /* 0x0000000415007c0c */ /* 0x000fe2000bf06270 */
[----:B------:R-:W-:Y:S01]  /*10140*/  UMOV UR4, 0xffffffff ;  /* 0xffffffff00047882 */ /* 0x000fe20000000000 */
[----:B------:R-:W-:-:S04]  /*10150*/  LOP3.LUT R10, R10, 0x7f, RZ, 0xc0, !PT ;  /* 0x0000007f0a0a7812 */ /* 0x000fc800078ec0ff */
[----:B------:R-:W-:Y:S01]  /*10160*/  SHF.R.U32.HI R10, RZ, 0x2, R10 ;  /* 0x00000002ff0a7819 */ /* 0x000fe2000001160a */
[----:B--2---:R-:W-:Y:S06]  /*10170*/  BRA.DIV UR4, `(.L_x_12514) ;  /* 0x0000002a04847947 */ /* 0x004fec000b800000 */
[----:B------:R-:W0:Y:S01]  /*10180*/  SHFL.IDX PT, R14, R0, RZ, 0x1c1f ;  /* 0x001c1fff000e7589 */ /* 0x000e2200000e0000 */
[----:B-----5:R-:W-:Y:S02]  /*10190*/  IMAD R7, R9, R7, RZ ;  /* 0x0000000709077224 */ /* 0x020fe400078e02ff */
[----:B------:R-:W-:Y:S01]  /*101a0*/  IMAD R25, R25, 0xc0, R10 ;  /* 0x000000c019197824 */ /* 0x000fe200078e020a */
[----:B------:R-:W1:Y:S03]  /*101b0*/  SHFL.IDX PT, R2, R5, RZ, 0x1c1f ;  /* 0x001c1fff05027589 */ /* 0x000e6600000e0000 */
        /* <DEDUP_REMOVED lines=21> */
[----:B0-----:R-:W-:-:S03]  /*10310*/  @!P1 IADD3 R14, P2, R21, R14, RZ ;  /* 0x0000000e150e9210 */ /* 0x001fc60007f5e0ff */
[----:B------:R-:W-:Y:S02]  /*10320*/  SHFL.IDX PT, R6, R6, 0x1, 0x1c1f ;  /* 0x003c1f0006067f89 */ /* 0x000fe400000e0000 */
        /* <DEDUP_REMOVED lines=12> */
[----:B------:R-:W-:-:S05]  /*103f0*/  @!P2 IMAD.X R3, RZ, RZ, R0, P1 ;  /* 0x000000ffff03a224 */ /* 0x000fca00008e0600 */
[----:B------:R0:W-:Y:S03]  /*10400*/  @!P2 LDGSTS.E.BYPASS.LTC128B.128 [R20+0xd000], desc[UR50][R2.64], !P0 ;  /* 0x0d0000000214afae */ /* 0x0001e6000c101d72 */
.L_x_12593:
[----:B------:R-:W-:-:S05]  /*10410*/  VIADD R0, R25, 0xa0 ;  /* 0x000000a019007836 */ /* 0x000fca0000000000 */
[----:B------:R-:W-:-:S13]  /*10420*/  ISETP.GE.AND P1, PT, R0, R7, PT ;  /* 0x000000070000720c */ /* 0x000fda0003f26270 */
[----:B01----:R-:W-:-:S04]  /*10430*/  @!P1 IADD3 R2, P2, R21, R14, RZ ;  /* 0x0000000e15029210 */ /* 0x003fc80007f5e0ff */
[----:B------:R-:W-:-:S05]  /*10440*/  @!P1 IADD3.X R3, RZ, R6, RZ, P2, !PT ;  /* 0x00000006ff039210 */ /* 0x000fca00017fe4ff */
[----:B------:R-:W-:Y:S01]  /*10450*/  @!PT LDS RZ, [RZ] ;  /* 0x00000000fffff984 */ /* 0x000fe20000000800 */
[----:B------:R-:W-:Y:S01]  /*10460*/  @!PT LDS RZ, [RZ] ;  /* 0x00000000fffff984 */ /* 0x000fe20000000800 */
[----:B------:R-:W-:Y:S01]  /*10470*/  @!PT LDS RZ, [RZ] ;  /* 0x00000000fffff984 */ /* 0x000fe20000000800 */
[----:B------:R0:W-:Y:S01]  /*10480*/  @!P1 LDGSTS.E.BYPASS.LTC128B.128 [R20+0xd800], desc[UR50][R2.64], !P0 ;  /* 0x0d80000002149fae */ /* 0x0001e2000c101d72 */
[----:B------:R-:W-:Y:S01]  /*10490*/  PLOP3.LUT P0, PT, PT, PT, PT, 0x80, 0x0 ;  /* 0x000000000000781c */ /* 0x000fe20003f0f070 */
[----:B------:R-:W-:-:S12]  /*104a0*/  NOP ;  /* 0x0000000000007918 */ /* 0x000fd80000000000 */
.L_x_12515:
        /* <DEDUP_REMOVED lines=16> */
[----:B------:R-:W-:Y:S01]  /*105b0*/  ISETP.GE.AND P1, PT, R27, 0x2, PT ;  /* 0x000000021b00780c */ /* 0x000fe20003f26270 */
[----:B------:R-:W1:Y:S02]  /*105c0*/  SYNCS.PHASECHK.TRANS64.TRYWAIT P0, [R16+URZ+0x13220], R3 ;  /* 0x01322003100075a7 */ /* 0x000e64000800017f */
[----:B01----:R-:W-:Y:S10]  /*105d0*/  @!P0 BRA `(.L_x_12517) ;  /* 0x0000002c001c8947 */ /* 0x003ff40003800000 */
.L_x_12594:
[----:B------:R-:W-:Y:S05]  /*105e0*/  BSYNC B0 ;  /* 0x0000000000007941 */ /* 0x000fea0003800000 */
.L_x_12516:
[----:B------:R-:W-:Y:S05]  /*105f0*/  @!P1 BRA `(.L_x_12518) ;  /* 0x0000000800e89947 */ /* 0x000fea0003800000 */
[----:B------:R-:W-:Y:S02]  /*10600*/  VIADD R0, R27, 0xfffffffe ;  /* 0xfffffffe1b007836 */ /* 0x000fe40000000000 */
[----:B------:R-:W-:Y:S02]  /*10610*/  IMAD.MOV.U32 R7, RZ, RZ, R19 ;  /* 0x000000ffff077224 */ /* 0x000fe400078e0013 */
[----:B------:R-:W-:-:S07]  /*10620*/  IMAD.MOV.U32 R6, RZ, RZ, R18 ;  /* 0x000000ffff067224 */ /* 0x000fce00078e0012 */
.L_x_12538:
        /* <DEDUP_REMOVED lines=10> */
[----:B------:R-:W-:Y:S01]  /*106d0*/  IMAD.MOV.U32 R8, RZ, RZ, R0 ;  /* 0x000000ffff087224 */ /* 0x000fe200078e0000 */
        /* <DEDUP_REMOVED lines=21> */
.L_x_12521:
        /* <DEDUP_REMOVED lines=8> */
.L_x_12595:
[----:B------:R-:W-:Y:S05]  /*108b0*/  BSYNC B1 ;  /* 0x0000000000017941 */ /* 0x000fea0003800000 */
.L_x_12522:
        /* <DEDUP_REMOVED lines=9> */
.L_x_12525:
[----:B------:R-:W-:Y:S05]  /*10950*/  BSYNC B1 ;  /* 0x0000000000017941 */ /* 0x000fea0003800000 */
.L_x_12524:
[----:B------:R-:W-:Y:S01]  /*10960*/  IMAD.MOV.U32 R9, RZ, RZ, RZ ;  /* 0x000000ffff097224 */ /* 0x000fe200078e00ff */
[----:B------:R-:W-:Y:S01]  /*10970*/  MOV R5, 0xa0 ;  /* 0x000000a000057802 */ /* 0x000fe20000000f00 */
        /* <DEDUP_REMOVED lines=10> */
.L_x_12526:
        /* <DEDUP_REMOVED lines=13> */
.L_x_12596:
[----:B------:R-:W-:Y:S05]  /*10af0*/  BSYNC B1 ;  /* 0x0000000000017941 */ /* 0x000fea0003800000 */
.L_x_12527:
        /* <DEDUP_REMOVED lines=11> */
.L_x_12530:
[----:B------:R-:W-:Y:S05]  /*10bb0*/  BSYNC B1 ;  /* 0x0000000000017941 */ /* 0x000fea0003800000 */
.L_x_12529:
        /* <DEDUP_REMOVED lines=8> */
.L_x_12531:
        /* <DEDUP_REMOVED lines=10> */
.L_x_12520:
[----:B------:R-:W-:Y:S05]  /*10ce0*/  BSYNC B0 ;  /* 0x0000000000007941 */ /* 0x000fea0003800000 */
.L_x_12519:
[----:B------:R-:W-:-:S06]  /*10cf0*/  UISETP.NE.AND UP0, UPT, UR39, 0x3, UPT ;  /* 0x000000032700788c */ /* 0x000fcc000bf05270 */
[----:B------:R-:W-:-:S13]  /*10d00*/  PLOP3.LUT P0, PT, PT, PT, UP0, 0x80, 0x0 ;  /* 0x000000000000781c */ /* 0x000fda0003f0f008 */
[----:B------:R-:W-:Y:S05]  /*10d10*/  @!P0 BRA `(.L_x_12532) ;  /* 0x0000000000048947 */ /* 0x000fea0003800000 */
[----:B------:R-:W-:Y:S01]  /*10d20*/  BPT.TRAP 0x1 ;  /* 0x000000040000795c */ /* 0x000fe20000300000 */
.L_x_12532:
        /* <DEDUP_REMOVED lines=8> */
.L_x_12597:
[----:B------:R-:W-:Y:S05]  /*10db0*/  BSYNC B0 ;  /* 0x0000000000007941 */ /* 0x000fea0003800000 */
.L_x_12533:
[----:B------:R-:W-:Y:S05]  /*10dc0*/  @!P1 BRA `(.L_x_12535) ;  /* 0x0000000000049947 */ /* 0x000fea0003800000 */
[----:B------:R-:W-:Y:S01]  /*10dd0*/  BPT.TRAP 0x1 ;  /* 0x000000040000795c */ /* 0x000fe20000300000 */
.L_x_12535:
[----:B0-----:R-:W-:Y:S01]  /*10de0*/  SHF.L.U32 R2, R7, 0x1f, RZ ;  /* 0x0000001f07027819 */ /* 0x001fe200000006ff */
[----:B------:R-:W-:-:S03]  /*10df0*/  IMAD R10, R6, 0x2800, RZ ;  /* 0x00002800060a7824 */ /* 0x000fc600078e02ff */
[----:B------:R-:W0:Y:S02]  /*10e00*/  SYNCS.PHASECHK.TRANS64.TRYWAIT P0, [R3+URZ+0x13260], R2 ;  /* 0x01326002030075a7 */ /* 0x000e24000800017f */
[----:B0-----:R-:W-:Y:S05]  /*10e10*/  @!P0 BRA `(.L_x_12536) ;  /* 0x00000024005c8947 */ /* 0x001fea0003800000 */
.L_x_12598:
        /* <DEDUP_REMOVED lines=43> */
.L_x_12537:
        /* <DEDUP_REMOVED lines=10> */
[C---:B------:R-:W-:Y:S02]  /*11170*/  ISETP.GT.AND P0, PT, R0.reuse, RZ, PT ;  /* 0x000000ff0000720c */ /* 0x040fe40003f04270 */
[----:B------:R-:W-:-:S11]  /*11180*/  IADD3 R0, R0, -0x1, RZ ;  /* 0xffffffff00007810 */ /* 0x000fd60007ffe0ff */
[----:B-1----:R-:W-:Y:S05]  /*11190*/  @P0 BRA `(.L_x_12538) ;  /* 0xfffffff400240947 */ /* 0x002fea000383ffff */
.L_x_12518:
        /* <DEDUP_REMOVED lines=17> */
.L_x_12540:
[----:B------:R-:W-:Y:S05]  /*112b0*/  BSYNC B0 ;  /* 0x0000000000007941 */ /* 0x000fea0003800000 */
.L_x_12539:
[----:B------:R-:W-:-:S06]  /*112c0*/  UISETP.NE.AND UP0, UPT, UR39, 0x3, UPT ;  /* 0x000000032700788c */ /* 0x000fcc000bf05270 */
[----:B------:R-:W-:-:S13]  /*112d0*/  PLOP3.LUT P1, PT, PT, PT, UP0, 0x80, 0x0 ;  /* 0x000000000000781c */ /* 0x000fda0003f2f008 */
[----:B------:R-:W-:Y:S05]  /*112e0*/  @!P1 BRA `(.L_x_12541) ;  /* 0x0000000000049947 */ /* 0x000fea0003800000 */
[----:B------:R-:W-:Y:S01]  /*112f0*/  BPT.TRAP 0x1 ;  /* 0x000000040000795c */ /* 0x000fe20000300000 */
.L_x_12541:
        /* <DEDUP_REMOVED lines=8> */
.L_x_12599:
[----:B------:R-:W-:Y:S05]  /*11380*/  BSYNC B0 ;  /* 0x0000000000007941 */ /* 0x000fea0003800000 */
.L_x_12542:
[----:B------:R-:W-:Y:S05]  /*11390*/  @!P2 BRA `(.L_x_12544) ;  /* 0x000000000004a947 */ /* 0x000fea0003800000 */
[----:B------:R-:W-:Y:S01]  /*113a0*/  BPT.TRAP 0x1 ;  /* 0x000000040000795c */ /* 0x000fe20000300000 */
.L_x_12544:
[----:B------:R-:W-:Y:S01]  /*113b0*/  SHF.L.U32 R5, R19, 0x1f, RZ ;  /* 0x0000001f13057819 */ /* 0x000fe200000006ff */
[----:B0-----:R-:W-:-:S03]  /*113c0*/  IMAD R3, R18, 0x2800, RZ ;  /* 0x0000280012037824 */ /* 0x001fc600078e02ff */
[----:B------:R-:W0:Y:S02]  /*113d0*/  SYNCS.PHASECHK.TRANS64.TRYWAIT P1, [R2+URZ+0x13260], R5 ;  /* 0x01326005020075a7 */ /* 0x000e24000802017f */
[----:B0-----:R-:W-:Y:S05]  /*113e0*/  @!P1 BRA `(.L_x_12545) ;  /* 0x0000002000109947 */ /* 0x001fea0003800000 */
.L_x_12600:
        /* <DEDUP_REMOVED lines=43> */
.L_x_12546:
        /* <DEDUP_REMOVED lines=10> */
.L_x_12495:
[----:B------:R-:W-:Y:S05]  /*11740*/  BSYNC B7 ;  /* 0x0000000000077941 */ /* 0x000fea0003800000 */
.L_x_12493:
[----:B------:R-:W2:Y:S02]  /*11750*/  LDL R0, [R1+0xc] ;  /* 0x00000c0001007983 */ /* 0x000ea40000100800 */
[----:B--2---:R-:W-:-:S13]  /*11760*/  ISETP.NE.AND P0, PT, R0, RZ, PT ;  /* 0x000000ff0000720c */ /* 0x004fda0003f05270 */
[----:B------:R-:W-:Y:S05]  /*11770*/  @!P0 BRA `(.L_x_12547) ;  /* 0x0000000000288947 */ /* 0x000fea0003800000 */
[----:B------:R-:W1:Y:S08]  /*11780*/  S2UR UR5, SR_CgaCtaId ;  /* 0x00000000000579c3 */ /* 0x000e700000008800 */
[----:B------:R-:W-:Y:S06]  /*11790*/  BAR.SYNC.DEFER_BLOCKING 0x5, 0x200 ;  /* 0x0148000000007b1d */ /* 0x000fec0000010000 */
[----:B------:R-:W-:-:S02]  /*117a0*/  UMOV UR4, 0x400 ;  /* 0x0000040000047882 */ /* 0x000fc40000000000 */
[----:B-1----:R-:W-:-:S06]  /*117b0*/  ULEA UR4, UR5, UR4, 0x18 ;  /* 0x0000000405047291 */ /* 0x002fcc000f8ec03f */
[----:B------:R-:W-:-:S05]  /*117c0*/  IMAD.U32 R16, RZ, RZ, UR4 ;  /* 0x00000004ff107e24 */ /* 0x000fca000f8e00ff */
[----:B------:R-:W1:Y:S02]  /*117d0*/  LDS.128 R24, [R16+0x132d0] ;  /* 0x0132d00010187984 */ /* 0x000e640000000c00 */
[----:B-1----:R-:W-:Y:S02]  /*117e0*/  R2UR UR43, R27 ;  /* 0x000000001b2b72ca */ /* 0x002fe400000e0000 */
[----:B------:R-:W-:Y:S01]  /*117f0*/  R2UR UR36, R26 ;  /* 0x000000001a2472ca */ /* 0x000fe200000e0000 */
[----:B------:R-:W-:Y:S06]  /*11800*/  BAR.ARV 0x4, 0x200 ;  /* 0x0108000000007b1d */ /* 0x000fec0000002000 */
[----:B------:R-:W-:Y:S08]  /*11810*/  BRA `(.L_x_12548) ;  /* 0x0000000800bc7947 */ /* 0x000ff00003800000 */
.L_x_12547:
[----:B------:R-:W1:Y:S01]  /*11820*/  S2R R0, SR_TID.X ;  /* 0x0000000000007919 */ /* 0x000e620000002100 */
[----:B------:R-:W-:Y:S01]  /*11830*/  ULDC UR4, c[0x0][0xc3c] ;  /* 0x00030f0000047ab9 */ /* 0x000fe20000000800 */
[----:B------:R-:W-:Y:S01]  /*11840*/  IMAD.MOV.U32 R25, RZ, RZ, RZ ;  /* 0x000000ffff197224 */ /* 0x000fe200078e00ff */
[----:B-1----:R-:W-:-:S04]  /*11850*/  LOP3.LUT R6, R0, 0x1f, RZ, 0xc0, !PT ;  /* 0x0000001f00067812 */ /* 0x002fc800078ec0ff */
[C---:B------:R-:W-:Y:S01]  /*11860*/  ISETP.NE.AND P0, PT, R6.reuse, 0x1f, PT ;  /* 0x0000001f0600780c */ /* 0x040fe20003f05270 */
[----:B------:R-:W-:-:S05]  /*11870*/  VIADD R5, R6, UR43 ;  /* 0x0000002b06057c36 */ /* 0x000fca0008000000 */
[----:B------:R-:W-:Y:S01]  /*11880*/  ISETP.GE.OR P1, PT, R5, UR4, !P0 ;  /* 0x0000000405007c0c */ /* 0x000fe2000c726670 */
[----:B------:R-:W-:-:S12]  /*11890*/  ULDC UR4, c[0x0][0xc3c] ;  /* 0x00030f0000047ab9 */ /* 0x000fd80000000800 */
[----:B0-----:R-:W0:Y:S02]  /*118a0*/  @!P1 LDC.64 R2, c[0x0][0xc80] ;  /* 0x00032000ff029b82 */ /* 0x001e240000000a00 */
        /* <DEDUP_REMOVED lines=15> */
[----:B------:R-:W-:Y:S02]  /*119a0*/  IADD3 R4, R5, R4, RZ ;  /* 0x0000000405047210 */ /* 0x000fe40007ffe0ff */
        /* <DEDUP_REMOVED lines=14> */
.L_x_12553:
        /* <DEDUP_REMOVED lines=14> */
.L_x_12552:
[----:B------:R-:W-:Y:S05]  /*11b70*/  BSYNC B0 ;  /* 0x0000000000007941 */ /* 0x000fea0003800000 */
.L_x_12551:
        /* <DEDUP_REMOVED lines=22> */
.L_x_12549:
        /* <DEDUP_REMOVED lines=8> */
[----:B------:R-:W-:Y:S01]  /*11d60*/  MOV R2, UR4 ;  /* 0x0000000400027c02 */ /* 0x000fe20008000f00 */
        /* <DEDUP_REMOVED lines=17> */
.L_x_12554:
        /* <DEDUP_REMOVED lines=56> */
.L_x_12550:
[----:B------:R-:W-:Y:S01]  /*12200*/  IMAD.MOV.U32 R24, RZ, RZ, R5 ;  /* 0x000000ffff187224 */ /* 0x000fe200078e0005 */
[----:B------:R-:W-:Y:S01]  /*12210*/  MOV R25, RZ ;  /* 0x000000ff00197202 */ /* 0x000fe20000000f00 */
[----:B------:R-:W-:Y:S01]  /*12220*/  ULDC UR43, c[0x0][0xc3c] ;  /* 0x00030f00002b7ab9 */ /* 0x000fe20000000800 */
[----:B------:R-:W-:-:S05]  /*12230*/  UMOV UR36, URZ ;  /* 0x0000003f00247c82 */ /* 0x000fca0008000000 */
.L_x_12555:
        /* <DEDUP_REMOVED lines=13> */
.L_x_12548:
[----:B------:R-:W-:Y:S02]  /*12310*/  ULDC UR4, c[0x0][0xc3c] ;  /* 0x00030f0000047ab9 */ /* 0x000fe40000000800 */
[----:B------:R-:W-:-:S06]  /*12320*/  UISETP.GE.AND UP0, UPT, UR43, UR4, UPT ;  /* 0x000000042b00728c */ /* 0x000fcc000bf06270 */
[----:B------:R-:W-:-:S13]  /*12330*/  PLOP3.LUT P0, PT, PT, PT, UP0, 0x80, 0x0 ;  /* 0x000000000000781c */ /* 0x000fda0003f0f008 */
[----:B------:R-:W-:Y:S05]  /*12340*/  @!P0 BRA `(.L_x_12556) ;  /* 0xffffffc400008947 */ /* 0x000fea000383ffff */
.L_x_12489:
        /* <DEDUP_REMOVED lines=12> */
.L_x_12601:
[----:B------:R-:W-:Y:S05]  /*12410*/  BSYNC B0 ;  /* 0x0000000000007941 */ /* 0x000fea0003800000 */
.L_x_12557:
[----:B------:R-:W-:-:S03]  /*12420*/  UMOV UR4, 0xffffffff ;  /* 0xffffffff00047882 */ /* 0x000fc60000000000 */
[----:B------:R-:W-:Y:S05]  /*12430*/  BRA.DIV UR4, `(.L_x_12559) ;  /* 0x0000001204247947 */ /* 0x000fea000b800000 */
[----:B0-----:R-:W0:Y:S02]  /*12440*/  S2R R0, SR_TID.X ;  /* 0x0000000000007919 */ /* 0x001e240000002100 */
[----:B0-----:R-:W-:-:S04]  /*12450*/  SHF.R.U32.HI R0, RZ, 0x5, R0 ;  /* 0x00000005ff007819 */ /* 0x001fc80000011600 */
[----:B------:R-:W-:-:S05]  /*12460*/  LOP3.LUT R0, R0, 0x3, RZ, 0xc0, !PT ;  /* 0x0000000300007812 */ /* 0x000fca00078ec0ff */
[----:B------:R0:W1:Y:S02]  /*12470*/  SHFL.IDX PT, R14, R0, RZ, 0x1f ;  /* 0x00001fff000e7589 */ /* 0x00006400000e0000 */
.L_x_12604:
[----:B-1----:R-:W-:Y:S01]  /*12480*/  ISETP.NE.AND P0, PT, R14, RZ, PT ;  /* 0x000000ff0e00720c */ /* 0x002fe20003f05270 */
[----:B------:R-:W-:-:S12]  /*12490*/  BSSY B0, `(.L_x_12560) ;  /* 0x000002b000007945 */ /* 0x000fd80003800000 */
[----:B------:R-:W-:Y:S05]  /*124a0*/  @P0 BRA `(.L_x_12561) ;  /* 0x0000000000a40947 */ /* 0x000fea0003800000 */
[----:B------:R-:W-:-:S03]  /*124b0*/  UMOV UR4, 0xffffffff ;  /* 0xffffffff00047882 */ /* 0x000fc60000000000 */
[----:B------:R-:W-:Y:S05]  /*124c0*/  BRA.DIV UR4, `(.L_x_12562) ;  /* 0x0000001204347947 */ /* 0x000fea000b800000 */
[----:B------:R-:W-:-:S13]  /*124d0*/  ELECT P6, URZ, PT ;  /* 0x00000000003f782f */ /* 0x000fda00038c0000 */
.L_x_12607:
[----:B------:R-:W-:Y:S05]  /*124e0*/  @!P6 BRA `(.L_x_12561) ;  /* 0x000000000094e947 */ /* 0x000fea0003800000 */
[----:B------:R-:W-:-:S06]  /*124f0*/  ULOP3.LUT UR4, UR38, 0x2, URZ, 0xfc, !UPT ;  /* 0x0000000226047892 */ /* 0x000fcc000f8efc3f */
[----:B0-----:R-:W-:-:S05]  /*12500*/  IMAD.U32 R0, RZ, RZ, UR4 ;  /* 0x00000004ff007e24 */ /* 0x001fca000f8e00ff */
[----:B------:R-:W-:-:S13]  /*12510*/  ISETP.NE.AND P0, PT, R0, 0x3, PT ;  /* 0x000000030000780c */ /* 0x000fda0003f05270 */
[----:B------:R-:W-:Y:S05]  /*12520*/  @!P0 BRA `(.L_x_12563) ;  /* 0x0000000000048947 */ /* 0x000fea0003800000 */
[----:B------:R-:W-:Y:S01]  /*12530*/  BPT.TRAP 0x1 ;  /* 0x000000040000795c */ /* 0x000fe20000300000 */
.L_x_12563:
        /* <DEDUP_REMOVED lines=12> */
.L_x_12608:
[----:B------:R-:W1:Y:S02]  /*12600*/  SYNCS.PHASECHK.TRANS64.TRYWAIT P1, [R3+URZ], R0 ;  /* 0x00000000030075a7 */ /* 0x000e64000802017f */
[----:B-1----:R-:W-:Y:S05]  /*12610*/  @!P1 BRA `(.L_x_12565) ;  /* 0x0000001000149947 */ /* 0x002fea0003800000 */
.L_x_12609:
[----:B------:R-:W-:Y:S05]  /*12620*/  @!P0 BRA `(.L_x_12566) ;  /* 0x0000000000048947 */ /* 0x000fea0003800000 */
[----:B------:R-:W-:Y:S01]  /*12630*/  BPT.TRAP 0x1 ;  /* 0x000000040000795c */ /* 0x000fe20000300000 */
.L_x_12566:
[----:B-1----:R-:W-:-:S04]  /*12640*/  IMAD R3, R18, 0x8, R7 ;  /* 0x0000000812037824 */ /* 0x002fc800078e0207 */
[----:B------:R-:W1:Y:S02]  /*12650*/  SYNCS.PHASECHK.TRANS64.TRYWAIT P1, [R3+URZ+0x13260], R4 ;  /* 0x01326004030075a7 */ /* 0x000e64000802017f */
[----:B-1----:R-:W-:Y:S05]  /*12660*/  @!P1 BRA `(.L_x_12567) ;  /* 0x0000001000149947 */ /* 0x002fea0003800000 */
.L_x_12610:
[----:B------:R-:W-:Y:S05]  /*12670*/  @!P0 BRA `(.L_x_12568) ;  /* 0x0000000000048947 */ /* 0x000fea0003800000 */
[----:B------:R-:W-:Y:S01]  /*12680*/  BPT.TRAP 0x1 ;  /* 0x000000040000795c */ /* 0x000fe20000300000 */
.L_x_12568:
[----:B0-----:R-:W-:-:S04]  /*12690*/  IMAD R5, R6, 0x8, R7 ;  /* 0x0000000806057824 */ /* 0x001fc800078e0207 */
[----:B------:R-:W0:Y:S02]  /*126a0*/  SYNCS.PHASECHK.TRANS64.TRYWAIT P1, [R5+URZ+0x13260], R0 ;  /* 0x01326000050075a7 */ /* 0x000e24000802017f */
[----:B0-----:R-:W-:Y:S05]  /*126b0*/  @!P1 BRA `(.L_x_12569) ;  /* 0x0000001000149947 */ /* 0x001fea0003800000 */
.L_x_12611:
[----:B------:R-:W-:Y:S05]  /*126c0*/  @!P0 BRA `(.L_x_12570) ;  /* 0x0000000000048947 */ /* 0x000fea0003800000 */
[----:B------:R-:W-:Y:S01]  /*126d0*/  BPT.TRAP 0x1 ;  /* 0x000000040000795c */ /* 0x000fe20000300000 */
.L_x_12570:
[----:B------:R-:W2:Y:S02]  /*126e0*/  SYNCS.PHASECHK.TRANS64.TRYWAIT P0, [R3+URZ+0x13280], R4 ;  /* 0x01328004030075a7 */ /* 0x000ea4000800017f */
[----:B--2---:R-:W-:Y:S05]  /*126f0*/  @!P0 BRA `(.L_x_12571) ;  /* 0x0000001000188947 */ /* 0x004fea0003800000 */
.L_x_12572:
[----:B---3--:R3:W4:Y:S02]  /*12700*/  SYNCS.PHASECHK.TRANS64.TRYWAIT P0, [R5+URZ+0x13280], R0 ;  /* 0x01328000050075a7 */ /* 0x008724000800017f */
[----:B----4-:R-:W-:Y:S05]  /*12710*/  @!P0 NANOSLEEP.SYNCS 0x989680 ;  /* 0x009896800000895d */ /* 0x010fea0003900000 */
[----:B------:R-:W4:Y:S02]  /*12720*/  @!P0 SYNCS.PHASECHK.TRANS64 P0, [R5+URZ+0x13280], R0 ;  /* 0x01328000050085a7 */ /* 0x000f24000800007f */
[----:B----4-:R-:W-:Y:S05]  /*12730*/  @!P0 BRA `(.L_x_12572) ;  /* 0xfffffffc00f08947 */ /* 0x010fea000383ffff */
.L_x_12561:
[----:B------:R-:W-:Y:S05]  /*12740*/  BSYNC B0 ;  /* 0x0000000000007941 */ /* 0x000fea0003800000 */
.L_x_12560:
[----:B------:R-:W-:Y:S05]  /*12750*/  EXIT ;  /* 0x000000000000794d */ /* 0x000fea0003800000 */
.L_x_12440:
[----:B0-----:R-:W-:-:S04]  /*12760*/  MOV R3, UR45 ;  /* 0x0000002d00037c02 */ /* 0x001fc80008000f00 */
[----:B------:R0:W1:Y:S03]  /*12770*/  SYNCS.PHASECHK.TRANS64.TRYWAIT P1, [R3+URZ+0x13200], R6 ;  /* 0x01320006030075a7 */ /* 0x000066000802017f */
[----:B-1----:R-:W-:Y:S05]  /*12780*/  @!P1 NANOSLEEP.SYNCS 0x989680 ;  /* 0x009896800000995d */ /* 0x002fea0003900000 */
[----:B------:R-:W1:Y:S02]  /*12790*/  @!P1 SYNCS.PHASECHK.TRANS64 P1, [R3+URZ+0x13200], R6 ;  /* 0x01320006030095a7 */ /* 0x000e64000802007f */
[----:B-1----:R-:W-:Y:S05]  /*127a0*/  @!P1 BRA `(.L_x_12440) ;  /* 0xfffffffc00ec9947 */ /* 0x002fea000383ffff */
[----:B------:R-:W-:Y:S05]  /*127b0*/  BRA `(.L_x_12573) ;  /* 0xfffffef000a47947 */ /* 0x000fea000383ffff */
.L_x_12444:
[----:B-1----:R1:W2:Y:S02]  /*127c0*/  SYNCS.PHASECHK.TRANS64.TRYWAIT P1, [R2+URZ+0x13230], R3 ;  /* 0x01323003020075a7 */ /* 0x0022a4000802017f */
[----:B--2---:R-:W-:Y:S05]  /*127d0*/  @!P1 NANOSLEEP.SYNCS 0x989680 ;  /* 0x009896800000995d */ /* 0x004fea0003900000 */
[----:B------:R-:W2:Y:S02]  /*127e0*/  @!P1 SYNCS.PHASECHK.TRANS64 P1, [R2+URZ+0x13230], R3 ;  /* 0x01323003020095a7 */ /* 0x000ea4000802007f */
[----:B--2---:R-:W-:Y:S05]  /*127f0*/  @!P1 BRA `(.L_x_12444) ;  /* 0xfffffffc00f09947 */ /* 0x004fea000383ffff */
[----:B------:R-:W-:Y:S05]  /*12800*/  BRA `(.L_x_12443) ;  /* 0xfffffef000c07947 */ /* 0x000fea000383ffff */
.L_x_12449:
[----:B-1----:R-:W-:-:S04]  /*12810*/  IMAD.U32 R8, RZ, RZ, UR21 ;  /* 0x00000015ff087e24 */ /* 0x002fc8000f8e00ff */
[----:B------:R1:W2:Y:S03]  /*12820*/  SYNCS.PHASECHK.TRANS64.TRYWAIT P3, [R8+URZ+0x13230], R7 ;  /* 0x01323007080075a7 */ /* 0x0002a6000806017f */
[----:B--2---:R-:W-:Y:S05]  /*12830*/  @!P3 NANOSLEEP.SYNCS 0x989680 ;  /* 0x009896800000b95d */ /* 0x004fea0003900000 */
[----:B------:R-:W2:Y:S02]  /*12840*/  @!P3 SYNCS.PHASECHK.TRANS64 P3, [R8+URZ+0x13230], R7 ;  /* 0x013230070800b5a7 */ /* 0x000ea4000806007f */
[----:B--2---:R-:W-:Y:S05]  /*12850*/  @!P3 BRA `(.L_x_12449) ;  /* 0xfffffffc00ecb947 */ /* 0x004fea000383ffff */
[----:B------:R-:W-:Y:S05]  /*12860*/  BRA `(.L_x_12448) ;  /* 0xffffff2400cc7947 */ /* 0x000fea000383ffff */
.L_x_12453:
[----:B-1----:R-:W-:-:S04]  /*12870*/  IMAD.U32 R8, RZ, RZ, UR11 ;  /* 0x0000000bff087e24 */ /* 0x002fc8000f8e00ff */
[----:B------:R1:W2:Y:S03]  /*12880*/  SYNCS.PHASECHK.TRANS64.TRYWAIT P3, [R8+URZ+0x13250], R7 ;  /* 0x01325007080075a7 */ /* 0x0002a6000806017f */
[----:B--2---:R-:W-:Y:S05]  /*12890*/  @!P3 NANOSLEEP.SYNCS 0x989680 ;  /* 0x009896800000b95d */ /* 0x004fea0003900000 */
[----:B------:R-:W2:Y:S02]  /*128a0*/  @!P3 SYNCS.PHASECHK.TRANS64 P3, [R8+URZ+0x13250], R7 ;  /* 0x013250070800b5a7 */ /* 0x000ea4000806007f */
[----:B--2---:R-:W-:Y:S05]  /*128b0*/  @!P3 BRA `(.L_x_12453) ;  /* 0xfffffffc00ecb947 */ /* 0x004fea000383ffff */
[----:B------:R-:W-:Y:S05]  /*128c0*/  BRA `(.L_x_12452) ;  /* 0xffffff2800d87947 */ /* 0x000fea000383ffff */
.L_x_12460:
[----:B-1----:R-:W-:-:S04]  /*128d0*/  IMAD.U32 R8, RZ, RZ, UR6 ;  /* 0x00000006ff087e24 */ /* 0x002fc8000f8e00ff */
[----:B------:R1:W2:Y:S03]  /*128e0*/  SYNCS.PHASECHK.TRANS64.TRYWAIT P2, [R8+URZ+0x13230], R7 ;  /* 0x01323007080075a7 */ /* 0x0002a6000804017f */
[----:B--2---:R-:W-:Y:S05]  /*128f0*/  @!P2 NANOSLEEP.SYNCS 0x989680 ;  /* 0x009896800000a95d */ /* 0x004fea0003900000 */
[----:B------:R-:W2:Y:S02]  /*12900*/  @!P2 SYNCS.PHASECHK.TRANS64 P2, [R8+URZ+0x13230], R7 ;  /* 0x013230070800a5a7 */ /* 0x000ea4000804007f */
[----:B--2---:R-:W-:Y:S05]  /*12910*/  @!P2 BRA `(.L_x_12460) ;  /* 0xfffffffc00eca947 */ /* 0x004fea000383ffff */
[----:B------:R-:W-:Y:S05]  /*12920*/  BRA `(.L_x_12459) ;  /* 0xffffff5c00987947 */ /* 0x000fea000383ffff */
.L_x_12464:
[----:B-1----:R-:W-:-:S04]  /*12930*/  IMAD.U32 R8, RZ, RZ, UR11 ;  /* 0x0000000bff087e24 */ /* 0x002fc8000f8e00ff */
[----:B------:R1:W2:Y:S03]  /*12940*/  SYNCS.PHASECHK.TRANS64.TRYWAIT P2, [R8+URZ+0x13250], R7 ;  /* 0x01325007080075a7 */ /* 0x0002a6000804017f */
[----:B--2---:R-:W-:Y:S05]  /*12950*/  @!P2 NANOSLEEP.SYNCS 0x989680 ;  /* 0x009896800000a95d */ /* 0x004fea0003900000 */
[----:B------:R-:W2:Y:S02]  /*12960*/  @!P2 SYNCS.PHASECHK.TRANS64 P2, [R8+URZ+0x13250], R7 ;  /* 0x013250070800a5a7 */ /* 0x000ea4000804007f */
[----:B--2---:R-:W-:Y:S05]  /*12970*/  @!P2 BRA `(.L_x_12464) ;  /* 0xfffffffc00eca947 */ /* 0x004fea000383ffff */
[----:B------:R-:W-:Y:S05]  /*12980*/  BRA `(.L_x_12463) ;  /* 0xffffff6000a47947 */ /* 0x000fea000383ffff */
.L_x_12470:
[----:B-1----:R-:W-:-:S04]  /*12990*/  IMAD.U32 R5, RZ, RZ, UR14 ;  /* 0x0000000eff057e24 */ /* 0x002fc8000f8e00ff */
[----:B------:R1:W2:Y:S03]  /*129a0*/  SYNCS.PHASECHK.TRANS64.TRYWAIT P1, [R5+URZ+0x13250], R0 ;  /* 0x01325000050075a7 */ /* 0x0002a6000802017f */
[----:B--2---:R-:W-:Y:S05]  /*129b0*/  @!P1 NANOSLEEP.SYNCS 0x989680 ;  /* 0x009896800000995d */ /* 0x004fea0003900000 */
[----:B------:R-:W2:Y:S02]  /*129c0*/  @!P1 SYNCS.PHASECHK.TRANS64 P1, [R5+URZ+0x13250], R0 ;  /* 0x01325000050095a7 */ /* 0x000ea4000802007f */
[----:B--2---:R-:W-:Y:S05]  /*129d0*/  @!P1 BRA `(.L_x_12470) ;  /* 0xfffffffc00ec9947 */ /* 0x004fea000383ffff */
[----:B------:R-:W-:Y:S05]  /*129e0*/  BRA `(.L_x_12469) ;  /* 0xffffff8800647947 */ /* 0x000fea000383ffff */
.L_x_12504:
[----:B------:R-:W-:Y:S02]  /*129f0*/  IMAD.MOV.U32 R13, RZ, RZ, R20 ;  /* 0x000000ffff0d7224 */ /* 0x000fe400078e0014 */
[----:B------:R-:W-:Y:S02]  /*12a00*/  IMAD.MOV.U32 R12, RZ, RZ, RZ ;  /* 0x000000ffff0c7224 */ /* 0x000fe400078e00ff */
[----:B------:R-:W-:Y:S02]  /*12a10*/  IMAD.MOV.U32 R11, RZ, RZ, 0x1f ;  /* 0x0000001fff0b7424 */ /* 0x000fe400078e00ff */
[----:B------:R-:W-:-:S07]  /*12a20*/  IMAD.MOV.U32 R15, RZ, RZ, -0x1 ;  /* 0xffffffffff0f7424 */ /* 0x000fce00078e00ff */
[----:B------:R-:W-:Y:S05]  /*12a30*/  WARPSYNC.COLLECTIVE R15, `(.L_x_12574) ;  /* 0x000000000f087348 */ /* 0x000fea0003c00000 */
[----:B------:R0:W1:Y:S02]  /*12a40*/  SHFL.IDX P6, R14, R13, R12, R11 ;  /* 0x0000000c0d0e7389 */ /* 0x00006400000c000b */
[----:B01----:R-:W-:Y:S01]  /*12a50*/  ENDCOLLECTIVE ;  /* 0x000000000000791b */ /* 0x003fe20003800000 */
.L_x_12574:
[----:B------:R-:W-:Y:S05]  /*12a60*/  BRA `(.L_x_12575) ;  /* 0xffffffc800c47947 */ /* 0x000fea000383ffff */
.L_x_12506:
[----:B------:R-:W-:Y:S01]  /*12a70*/  BSSY B0, `(.L_x_12576) ;  /* 0x0000006000007945 */ /* 0x000fe20003800000 */
[----:B------:R-:W-:-:S07]  /*12a80*/  IMAD.MOV.U32 R15, RZ, RZ, -0x1 ;  /* 0xffffffffff0f7424 */ /* 0x000fce00078e00ff */
[----:B0-----:R-:W-:Y:S05]  /*12a90*/  WARPSYNC.COLLECTIVE R15, `(.L_x_12577) ;  /* 0x000000000f0c7348 */ /* 0x001fea0003c00000 */
[----:B------:R-:W-:Y:S02]  /*12aa0*/  ELECT P6, UR62, PT ;  /* 0x00000000003e782f */ /* 0x000fe400038c0000 */
[----:B------:R-:W-:Y:S01]  /*12ab0*/  MOV R14, UR62 ;  /* 0x0000003e000e7c02 */ /* 0x000fe20008000f00 */
[----:B0-----:R-:W-:Y:S10]  /*12ac0*/  ENDCOLLECTIVE ;  /* 0x000000000000791b */ /* 0x001ff40003800000 */
.L_x_12577:
[----:B------:R-:W-:Y:S05]  /*12ad0*/  BSYNC B0 ;  /* 0x0000000000007941 */ /* 0x000fea0003800000 */
.L_x_12576:
[----:B------:R-:W-:Y:S05]  /*12ae0*/  BRA `(.L_x_12578) ;  /* 0xffffffc800c47947 */ /* 0x000fea000383ffff */
.L_x_12508:
[----:B-1----:R1:W2:Y:S02]  /*12af0*/  SYNCS.PHASECHK.TRANS64.TRYWAIT P0, [R5+URZ+0x13280], R2 ;  /* 0x01328002050075a7 */ /* 0x0022a4000800017f */
[----:B--2---:R-:W-:Y:S05]  /*12b00*/  @!P0 NANOSLEEP.SYNCS 0x989680 ;  /* 0x009896800000895d */ /* 0x004fea0003900000 */
[----:B------:R-:W2:Y:S02]  /*12b10*/  @!P0 SYNCS.PHASECHK.TRANS64 P0, [R5+URZ+0x13280], R2 ;  /* 0x01328002050085a7 */ /* 0x000ea4000800007f */
[----:B--2---:R-:W-:Y:S05]  /*12b20*/  @!P0 BRA `(.L_x_12508) ;  /* 0xfffffffc00f08947 */ /* 0x004fea000383ffff */
[----:B------:R-:W-:Y:S05]  /*12b30*/  BRA `(.L_x_12579) ;  /* 0xffffffcc00207947 */ /* 0x000fea000383ffff */
.L_x_12510:
[----:B--2---:R2:W3:Y:S02]  /*12b40*/  SYNCS.PHASECHK.TRANS64.TRYWAIT P0, [R5+URZ+0x13240], R2 ;  /* 0x01324002050075a7 */ /* 0x0044e4000800017f */
[----:B---3--:R-:W-:Y:S05]  /*12b50*/  @!P0 NANOSLEEP.SYNCS 0x989680 ;  /* 0x009896800000895d */ /* 0x008fea0003900000 */
[----:B------:R-:W3:Y:S02]  /*12b60*/  @!P0 SYNCS.PHASECHK.TRANS64 P0, [R5+URZ+0x13240], R2 ;  /* 0x01324002050085a7 */ /* 0x000ee4000800007f */
[----:B---3--:R-:W-:Y:S05]  /*12b70*/  @!P0 BRA `(.L_x_12510) ;  /* 0xfffffffc00f08947 */ /* 0x008fea000383ffff */
[----:B------:R-:W-:Y:S05]  /*12b80*/  BRA `(.L_x_12580) ;  /* 0xffffffcc00707947 */ /* 0x000fea000383ffff */
.L_x_12514:
[----:B------:R-:W-:Y:S01]  /*12b90*/  IMAD.MOV.U32 R13, RZ, RZ, R5 ;  /* 0x000000ffff0d7224 */ /* 0x000fe200078e0005 */
[----:B------:R-:W-:Y:S01]  /*12ba0*/  MOV R15, 0xffffffff ;  /* 0xffffffff000f7802 */ /* 0x000fe20000000f00 */
[----:B------:R-:W-:Y:S02]  /*12bb0*/  IMAD.MOV.U32 R12, RZ, RZ, RZ ;  /* 0x000000ffff0c7224 */ /* 0x000fe400078e00ff */
[----:B------:R-:W-:Y:S02]  /*12bc0*/  IMAD.MOV.U32 R11, RZ, RZ, 0x1c1f ;  /* 0x00001c1fff0b7424 */ /* 0x000fe400078e00ff */
[----:B-----5:R-:W-:Y:S02]  /*12bd0*/  IMAD R7, R9, R7, RZ ;  /* 0x0000000709077224 */ /* 0x020fe400078e02ff */
[----:B------:R-:W-:-:S07]  /*12be0*/  IMAD R25, R25, 0xc0, R10 ;  /* 0x000000c019197824 */ /* 0x000fce00078e020a */
[----:B------:R-:W-:Y:S05]  /*12bf0*/  WARPSYNC.COLLECTIVE R15, `(.L_x_12581) ;  /* 0x000000000f087348 */ /* 0x000fea0003c00000 */
[----:B------:R0:W1:Y:S02]  /*12c00*/  SHFL.IDX P6, R14, R13, R12, R11 ;  /* 0x0000000c0d0e7389 */ /* 0x00006400000c000b */
[----:B01----:R-:W-:Y:S01]  /*12c10*/  ENDCOLLECTIVE ;  /* 0x000000000000791b */ /* 0x003fe20003800000 */
.L_x_12581:
[C---:B------:R-:W-:Y:S01]  /*12c20*/  VIADD R8, R25.reuse, 0x20 ;  /* 0x0000002019087836 */ /* 0x040fe20000000000 */
[----:B------:R-:W-:Y:S01]  /*12c30*/  ISETP.GE.AND P1, PT, R25, R7, PT ;  /* 0x000000071900720c */ /* 0x000fe20003f26270 */
[----:B------:R-:W-:Y:S02]  /*12c40*/  IMAD.MOV.U32 R13, RZ, RZ, R0 ;  /* 0x000000ffff0d7224 */ /* 0x000fe400078e0000 */
[----:B------:R-:W-:-:S10]  /*12c50*/  IMAD.MOV.U32 R2, RZ, RZ, R14 ;  /* 0x000000ffff027224 */ /* 0x000fd400078e000e */
[----:B------:R-:W-:Y:S05]  /*12c60*/  WARPSYNC.COLLECTIVE R15, `(.L_x_12582) ;  /* 0x000000000f087348 */ /* 0x000fea0003c00000 */
[----:B------:R0:W1:Y:S02]  /*12c70*/  SHFL.IDX P6, R14, R13, R12, R11 ;  /* 0x0000000c0d0e7389 */ /* 0x00006400000c000b */
[----:B01----:R-:W-:Y:S01]  /*12c80*/  ENDCOLLECTIVE ;  /* 0x000000000000791b */ /* 0x003fe20003800000 */
.L_x_12582:
        /* <DEDUP_REMOVED lines=8> */
.L_x_12583:
        /* <DEDUP_REMOVED lines=11> */
.L_x_12584:
        /* <DEDUP_REMOVED lines=8> */
.L_x_12585:
        /* <DEDUP_REMOVED lines=10> */
.L_x_12586:
        /* <DEDUP_REMOVED lines=8> */
.L_x_12587:
        /* <DEDUP_REMOVED lines=11> */
.L_x_12588:
[----:B------:R-:W-:Y:S02]  /*13010*/  IMAD.MOV.U32 R13, RZ, RZ, R6 ;  /* 0x000000ffff0d7224 */ /* 0x000fe400078e0006 */
[----:B------:R-:W-:Y:S02]  /*13020*/  IMAD.MOV.U32 R12, RZ, RZ, RZ ;  /* 0x000000ffff0c7224 */ /* 0x000fe400078e00ff */
[----:B------:R-:W-:-:S07]  /*13030*/  IMAD.MOV.U32 R8, RZ, RZ, R14 ;  /* 0x000000ffff087224 */ /* 0x000fce00078e000e */
[----:B------:R-:W-:Y:S05]  /*13040*/  WARPSYNC.COLLECTIVE R15, `(.L_x_12589) ;  /* 0x000000000f087348 */ /* 0x000fea0003c00000 */
[----:B------:R0:W1:Y:S02]  /*13050*/  SHFL.IDX P6, R14, R13, R12, R11 ;  /* 0x0000000c0d0e7389 */ /* 0x00006400000c000b */
[----:B01----:R-:W-:Y:S01]  /*13060*/  ENDCOLLECTIVE ;  /* 0x000000000000791b */ /* 0x003fe20003800000 */
.L_x_12589:
[----:B------:R-:W-:-:S05]  /*13070*/  @!P1 IADD3 R2, P3, R21, R8, RZ ;  /* 0x0000000815029210 */ /* 0x000fca0007f7e0ff */
[----:B------:R-:W-:-:S05]  /*13080*/  @!P1 IMAD.X R3, RZ, RZ, R5, P3 ;  /* 0x000000ffff039224 */ /* 0x000fca00018e0605 */
[----:B------:R-:W-:Y:S01]  /*13090*/  @!PT LDS RZ, [RZ] ;  /* 0x00000000fffff984 */ /* 0x000fe20000000800 */
[----:B------:R-:W-:Y:S01]  /*130a0*/  @!PT LDS RZ, [RZ] ;  /* 0x00000000fffff984 */ /* 0x000fe20000000800 */
[----:B------:R-:W-:Y:S01]  /*130b0*/  @!PT LDS RZ, [RZ] ;  /* 0x00000000fffff984 */ /* 0x000fe20000000800 */
[----:B------:R0:W-:Y:S01]  /*130c0*/  @!P1 LDGSTS.E.BYPASS.LTC128B.128 [R20+0xc800], desc[UR50][R2.64], !P0 ;  /* 0x0c80000002149fae */ /* 0x0001e2000c101d72 */
[----:B------:R-:W-:Y:S01]  /*130d0*/  IMAD.MOV.U32 R13, RZ, RZ, R4 ;  /* 0x000000ffff0d7224 */ /* 0x000fe200078e0004 */
[----:B------:R-:W-:Y:S01]  /*130e0*/  MOV R0, R14 ;  /* 0x0000000e00007202 */ /* 0x000fe20000000f00 */
[----:B0-----:R-:W-:-:S07]  /*130f0*/  VIADD R2, R25, 0x80 ;  /* 0x0000008019027836 */ /* 0x001fce0000000000 */
[----:B------:R-:W-:Y:S05]  /*13100*/  WARPSYNC.COLLECTIVE R15, `(.L_x_12590) ;  /* 0x000000000f087348 */ /* 0x000fea0003c00000 */
[----:B------:R0:W1:Y:S02]  /*13110*/  SHFL.IDX P6, R14, R13, R12, R11 ;  /* 0x0000000c0d0e7389 */ /* 0x00006400000c000b */
[----:B01----:R-:W-:Y:S01]  /*13120*/  ENDCOLLECTIVE ;  /* 0x000000000000791b */ /* 0x003fe20003800000 */
.L_x_12590:
[----:B------:R-:W-:Y:S01]  /*13130*/  ISETP.GE.AND P2, PT, R2, R7, PT ;  /* 0x000000070200720c */ /* 0x000fe20003f46270 */
[----:B------:R-:W-:Y:S02]  /*13140*/  IMAD.MOV.U32 R13, RZ, RZ, R6 ;  /* 0x000000ffff0d7224 */ /* 0x000fe400078e0006 */
[----:B------:R-:W-:-:S10]  /*13150*/  IMAD.MOV.U32 R12, RZ, RZ, 0x1 ;  /* 0x00000001ff0c7424 */ /* 0x000fd400078e00ff */
[----:B------:R-:W-:-:S13]  /*13160*/  @!P2 IADD3 R2, P1, R21, R14, RZ ;  /* 0x0000000e1502a210 */ /* 0x000fda0007f3e0ff */
[----:B------:R-:W-:Y:S05]  /*13170*/  WARPSYNC.COLLECTIVE R15, `(.L_x_12591) ;  /* 0x000000000f087348 */ /* 0x000fea0003c00000 */
[----:B------:R0:W1:Y:S02]  /*13180*/  SHFL.IDX P6, R14, R13, R12, R11 ;  /* 0x0000000c0d0e7389 */ /* 0x00006400000c000b */
[----:B01----:R-:W-:Y:S01]  /*13190*/  ENDCOLLECTIVE ;  /* 0x000000000000791b */ /* 0x003fe20003800000 */
.L_x_12591:
        /* <DEDUP_REMOVED lines=10> */
.L_x_12592:
[----:B------:R-:W-:Y:S05]  /*13240*/  BRA `(.L_x_12593) ;  /* 0xffffffd000707947 */ /* 0x000fea000383ffff */
.L_x_12517:
[----:B0-----:R0:W1:Y:S02]  /*13250*/  SYNCS.PHASECHK.TRANS64.TRYWAIT P0, [R16+URZ+0x13220], R3 ;  /* 0x01322003100075a7 */ /* 0x001064000800017f */
[----:B-1----:R-:W-:Y:S05]  /*13260*/  @!P0 NANOSLEEP.SYNCS 0x989680 ;  /* 0x009896800000895d */ /* 0x002fea0003900000 */
[----:B------:R-:W1:Y:S02]  /*13270*/  @!P0 SYNCS.PHASECHK.TRANS64 P0, [R16+URZ+0x13220], R3 ;  /* 0x01322003100085a7 */ /* 0x000e64000800007f */
[----:B-1----:R-:W-:Y:S05]  /*13280*/  @!P0 BRA `(.L_x_12517) ;  /* 0xfffffffc00f08947 */ /* 0x002fea000383ffff */
[----:B------:R-:W-:Y:S05]  /*13290*/  BRA `(.L_x_12594) ;  /* 0xffffffd000d07947 */ /* 0x000fea000383ffff */
.L_x_12523:
[----:B0-----:R0:W1:Y:S02]  /*132a0*/  SYNCS.PHASECHK.TRANS64.TRYWAIT P0, [R4+URZ+0x13280], R3 ;  /* 0x01328003040075a7 */ /* 0x001064000800017f */
[----:B-1----:R-:W-:Y:S05]  /*132b0*/  @!P0 NANOSLEEP.SYNCS 0x989680 ;  /* 0x009896800000895d */ /* 0x002fea0003900000 */
[----:B------:R-:W1:Y:S02]  /*132c0*/  @!P0 SYNCS.PHASECHK.TRANS64 P0, [R4+URZ+0x13280], R3 ;  /* 0x01328003040085a7 */ /* 0x000e64000800007f */
[----:B-1----:R-:W-:Y:S05]  /*132d0*/  @!P0 BRA `(.L_x_12523) ;  /* 0xfffffffc00f08947 */ /* 0x002fea000383ffff */
[----:B------:R-:W-:Y:S05]  /*132e0*/  BRA `(.L_x_12595) ;  /* 0xffffffd400707947 */ /* 0x000fea000383ffff */
.L_x_12528:
[----:B-1----:R1:W2:Y:S02]  /*132f0*/  SYNCS.PHASECHK.TRANS64.TRYWAIT P0, [R4+URZ+0x13240], R3 ;  /* 0x01324003040075a7 */ /* 0x0022a4000800017f */
[----:B--2---:R-:W-:Y:S05]  /*13300*/  @!P0 NANOSLEEP.SYNCS 0x989680 ;  /* 0x009896800000895d */ /* 0x004fea0003900000 */
[----:B------:R-:W2:Y:S02]  /*13310*/  @!P0 SYNCS.PHASECHK.TRANS64 P0, [R4+URZ+0x13240], R3 ;  /* 0x01324003040085a7 */ /* 0x000ea4000800007f */
[----:B--2---:R-:W-:Y:S05]  /*13320*/  @!P0 BRA `(.L_x_12528) ;  /* 0xfffffffc00f08947 */ /* 0x004fea000383ffff */
[----:B------:R-:W-:Y:S05]  /*13330*/  BRA `(.L_x_12596) ;  /* 0xffffffd400ec7947 */ /* 0x000fea000383ffff */
.L_x_12534:
[----:B0-----:R0:W1:Y:S02]  /*13340*/  SYNCS.PHASECHK.TRANS64.TRYWAIT P0, [R3+URZ+0x13270], R2 ;  /* 0x01327002030075a7 */ /* 0x001064000800017f */
[----:B-1----:R-:W-:Y:S05]  /*13350*/  @!P0 NANOSLEEP.SYNCS 0x989680 ;  /* 0x009896800000895d */ /* 0x002fea0003900000 */
[----:B------:R-:W1:Y:S02]  /*13360*/  @!P0 SYNCS.PHASECHK.TRANS64 P0, [R3+URZ+0x13270], R2 ;  /* 0x01327002030085a7 */ /* 0x000e64000800007f */
[----:B-1----:R-:W-:Y:S05]  /*13370*/  @!P0 BRA `(.L_x_12534) ;  /* 0xfffffffc00f08947 */ /* 0x002fea000383ffff */
[----:B------:R-:W-:Y:S05]  /*13380*/  BRA `(.L_x_12597) ;  /* 0xffffffd800887947 */ /* 0x000fea000383ffff */
.L_x_12536:
[----:B0-----:R0:W1:Y:S02]  /*13390*/  SYNCS.PHASECHK.TRANS64.TRYWAIT P0, [R3+URZ+0x13260], R2 ;  /* 0x01326002030075a7 */ /* 0x001064000800017f */
[----:B-1----:R-:W-:Y:S05]  /*133a0*/  @!P0 NANOSLEEP.SYNCS 0x989680 ;  /* 0x009896800000895d */ /* 0x002fea0003900000 */
[----:B------:R-:W1:Y:S02]  /*133b0*/  @!P0 SYNCS.PHASECHK.TRANS64 P0, [R3+URZ+0x13260], R2 ;  /* 0x01326002030085a7 */ /* 0x000e64000800007f */
[----:B-1----:R-:W-:Y:S05]  /*133c0*/  @!P0 BRA `(.L_x_12536) ;  /* 0xfffffffc00f08947 */ /* 0x002fea000383ffff */
[----:B------:R-:W-:Y:S05]  /*133d0*/  BRA `(.L_x_12598) ;  /* 0xffffffd800907947 */ /* 0x000fea000383ffff */
.L_x_12543:
[----:B0-----:R0:W1:Y:S02]  /*133e0*/  SYNCS.PHASECHK.TRANS64.TRYWAIT P1, [R2+URZ+0x13270], R3 ;  /* 0x01327003020075a7 */ /* 0x001064000802017f */
[----:B-1----:R-:W-:Y:S05]  /*133f0*/  @!P1 NANOSLEEP.SYNCS 0x989680 ;  /* 0x009896800000995d */ /* 0x002fea0003900000 */
[----:B------:R-:W1:Y:S02]  /*13400*/  @!P1 SYNCS.PHASECHK.TRANS64 P1, [R2+URZ+0x13270], R3 ;  /* 0x01327003020095a7 */ /* 0x000e64000802007f */
[----:B-1----:R-:W-:Y:S05]  /*13410*/  @!P1 BRA `(.L_x_12543) ;  /* 0xfffffffc00f09947 */ /* 0x002fea000383ffff */
[----:B------:R-:W-:Y:S05]  /*13420*/  BRA `(.L_x_12599) ;  /* 0xffffffdc00d47947 */ /* 0x000fea000383ffff */
.L_x_12545:
[----:B0-----:R0:W1:Y:S02]  /*13430*/  SYNCS.PHASECHK.TRANS64.TRYWAIT P1, [R2+URZ+0x13260], R5 ;  /* 0x01326005020075a7 */ /* 0x001064000802017f */
[----:B-1----:R-:W-:Y:S05]  /*13440*/  @!P1 NANOSLEEP.SYNCS 0x989680 ;  /* 0x009896800000995d */ /* 0x002fea0003900000 */
[----:B------:R-:W1:Y:S02]  /*13450*/  @!P1 SYNCS.PHASECHK.TRANS64 P1, [R2+URZ+0x13260], R5 ;  /* 0x01326005020095a7 */ /* 0x000e64000802007f */
[----:B-1----:R-:W-:Y:S05]  /*13460*/  @!P1 BRA `(.L_x_12545) ;  /* 0xfffffffc00f09947 */ /* 0x002fea000383ffff */
[----:B------:R-:W-:Y:S05]  /*13470*/  BRA `(.L_x_12600) ;  /* 0xffffffdc00dc7947 */ /* 0x000fea000383ffff */
.L_x_12558:
[----:B0-----:R0:W1:Y:S02]  /*13480*/  SYNCS.PHASECHK.TRANS64.TRYWAIT P0, [R7+URZ+0x13220], R0 ;  /* 0x01322000070075a7 */ /* 0x001064000800017f */
[----:B-1----:R-:W-:Y:S05]  /*13490*/  @!P0 NANOSLEEP.SYNCS 0x989680 ;  /* 0x009896800000895d */ /* 0x002fea0003900000 */
[----:B------:R-:W1:Y:S02]  /*134a0*/  @!P0 SYNCS.PHASECHK.TRANS64 P0, [R7+URZ+0x13220], R0 ;  /* 0x01322000070085a7 */ /* 0x000e64000800007f */
[----:B-1----:R-:W-:Y:S05]  /*134b0*/  @!P0 BRA `(.L_x_12558) ;  /* 0xfffffffc00f08947 */ /* 0x002fea000383ffff */
[----:B------:R-:W-:Y:S05]  /*134c0*/  BRA `(.L_x_12601) ;  /* 0xffffffec00d07947 */ /* 0x000fea000383ffff */
.L_x_12559:
        /* <DEDUP_REMOVED lines=11> */
.L_x_12603:
[----:B------:R-:W-:Y:S05]  /*13580*/  BSYNC B0 ;  /* 0x0000000000007941 */ /* 0x000fea0003800000 */
.L_x_12602:
[----:B------:R-:W-:Y:S05]  /*13590*/  BRA `(.L_x_12604) ;  /* 0xffffffec00b87947 */ /* 0x000fea000383ffff */
.L_x_12562:
[----:B------:R-:W-:Y:S01]  /*135a0*/  BSSY B1, `(.L_x_12605) ;  /* 0x0000006000017945 */ /* 0x000fe20003800000 */
[----:B------:R-:W-:-:S07]  /*135b0*/  IMAD.MOV.U32 R15, RZ, RZ, -0x1 ;  /* 0xffffffffff0f7424 */ /* 0x000fce00078e00ff */
[----:B0-----:R-:W-:Y:S05]  /*135c0*/  WARPSYNC.COLLECTIVE R15, `(.L_x_12606) ;  /* 0x000000000f0c7348 */ /* 0x001fea0003c00000 */
[----:B------:R-:W-:Y:S02]  /*135d0*/  ELECT P6, UR62, PT ;  /* 0x00000000003e782f */ /* 0x000fe400038c0000 */
[----:B------:R-:W-:Y:S01]  /*135e0*/  MOV R14, UR62 ;  /* 0x0000003e000e7c02 */ /* 0x000fe20008000f00 */
[----:B0-----:R-:W-:Y:S10]  /*135f0*/  ENDCOLLECTIVE ;  /* 0x000000000000791b */ /* 0x001ff40003800000 */
.L_x_12606:
[----:B------:R-:W-:Y:S05]  /*13600*/  BSYNC B1 ;  /* 0x0000000000017941 */ /* 0x000fea0003800000 */
.L_x_12605:
[----:B------:R-:W-:Y:S05]  /*13610*/  BRA `(.L_x_12607) ;  /* 0xffffffec00b07947 */ /* 0x000fea000383ffff */
.L_x_12564:
[----:B0-----:R0:W1:Y:S02]  /*13620*/  SYNCS.PHASECHK.TRANS64.TRYWAIT P1, [R5+URZ], R4 ;  /* 0x00000004050075a7 */ /* 0x001064000802017f */
[----:B-1----:R-:W-:Y:S05]  /*13630*/  @!P1 NANOSLEEP.SYNCS 0x989680 ;  /* 0x009896800000995d */ /* 0x002fea0003900000 */
[----:B------:R-:W1:Y:S02]  /*13640*/  @!P1 SYNCS.PHASECHK.TRANS64 P1, [R5+URZ], R4 ;  /* 0x00000004050095a7 */ /* 0x000e64000802007f */
[----:B-1----:R-:W-:Y:S05]  /*13650*/  @!P1 BRA `(.L_x_12564) ;  /* 0xfffffffc00f09947 */ /* 0x002fea000383ffff */
[----:B------:R-:W-:Y:S05]  /*13660*/  BRA `(.L_x_12608) ;  /* 0xffffffec00e47947 */ /* 0x000fea000383ffff */
.L_x_12565:
[----:B-1----:R1:W2:Y:S02]  /*13670*/  SYNCS.PHASECHK.TRANS64.TRYWAIT P1, [R3+URZ], R0 ;  /* 0x00000000030075a7 */ /* 0x0022a4000802017f */
[----:B--2---:R-:W-:Y:S05]  /*13680*/  @!P1 NANOSLEEP.SYNCS 0x989680 ;  /* 0x009896800000995d */ /* 0x004fea0003900000 */
[----:B------:R-:W2:Y:S02]  /*13690*/  @!P1 SYNCS.PHASECHK.TRANS64 P1, [R3+URZ], R0 ;  /* 0x00000000030095a7 */ /* 0x000ea4000802007f */
[----:B--2---:R-:W-:Y:S05]  /*136a0*/  @!P1 BRA `(.L_x_12565) ;  /* 0xfffffffc00f09947 */ /* 0x004fea000383ffff */
[----:B------:R-:W-:Y:S05]  /*136b0*/  BRA `(.L_x_12609) ;  /* 0xffffffec00d87947 */ /* 0x000fea000383ffff */
.L_x_12567:
[----:B-1----:R1:W2:Y:S02]  /*136c0*/  SYNCS.PHASECHK.TRANS64.TRYWAIT P1, [R3+URZ+0x13260], R4 ;  /* 0x01326004030075a7 */ /* 0x0022a4000802017f */
[----:B--2---:R-:W-:Y:S05]  /*136d0*/  @!P1 NANOSLEEP.SYNCS 0x989680 ;  /* 0x009896800000995d */ /* 0x004fea0003900000 */
[----:B------:R-:W2:Y:S02]  /*136e0*/  @!P1 SYNCS.PHASECHK.TRANS64 P1, [R3+URZ+0x13260], R4 ;  /* 0x01326004030095a7 */ /* 0x000ea4000802007f */
[----:B--2---:R-:W-:Y:S05]  /*136f0*/  @!P1 BRA `(.L_x_12567) ;  /* 0xfffffffc00f09947 */ /* 0x004fea000383ffff */
[----:B------:R-:W-:Y:S05]  /*13700*/  BRA `(.L_x_12610) ;  /* 0xffffffec00d87947 */ /* 0x000fea000383ffff */
.L_x_12569:
[----:B0-----:R0:W2:Y:S02]  /*13710*/  SYNCS.PHASECHK.TRANS64.TRYWAIT P1, [R5+URZ+0x13260], R0 ;  /* 0x01326000050075a7 */ /* 0x0010a4000802017f */
[----:B--2---:R-:W-:Y:S05]  /*13720*/  @!P1 NANOSLEEP.SYNCS 0x989680 ;  /* 0x009896800000995d */ /* 0x004fea0003900000 */
[----:B------:R-:W2:Y:S02]  /*13730*/  @!P1 SYNCS.PHASECHK.TRANS64 P1, [R5+URZ+0x13260], R0 ;  /* 0x01326000050095a7 */ /* 0x000ea4000802007f */
[----:B--2---:R-:W-:Y:S05]  /*13740*/  @!P1 BRA `(.L_x_12569) ;  /* 0xfffffffc00f09947 */ /* 0x004fea000383ffff */
[----:B------:R-:W-:Y:S05]  /*13750*/  BRA `(.L_x_12611) ;  /* 0xffffffec00d87947 */ /* 0x000fea000383ffff */
.L_x_12571:
[----:B--2---:R2:W3:Y:S02]  /*13760*/  SYNCS.PHASECHK.TRANS64.TRYWAIT P0, [R3+URZ+0x13280], R4 ;  /* 0x01328004030075a7 */ /* 0x0044e4000800017f */
[----:B---3--:R-:W-:Y:S05]  /*13770*/  @!P0 NANOSLEEP.SYNCS 0x989680 ;  /* 0x009896800000895d */ /* 0x008fea0003900000 */
[----:B------:R-:W3:Y:S02]  /*13780*/  @!P0 SYNCS.PHASECHK.TRANS64 P0, [R3+URZ+0x13280], R4 ;  /* 0x01328004030085a7 */ /* 0x000ee4000800007f */
[----:B---3--:R-:W-:Y:S05]  /*13790*/  @!P0 BRA `(.L_x_12571) ;  /* 0xfffffffc00f08947 */ /* 0x008fea000383ffff */
[----:B------:R-:W-:Y:S05]  /*137a0*/  BRA `(.L_x_12572) ;  /* 0xffffffec00d47947 */ /* 0x000fea000383ffff */
.L_x_12612:
        /* <DEDUP_REMOVED lines=13> */
.L_x_12997:


//--------------------- .text._ZN7cutlass13device_kernelIN5flash11enable_sm90INS1_16FlashAttnFwdSm90INS1_25CollectiveMainloopFwdSm90ILi2EN4cute5tupleIJNS5_1CILi1EEES8_S8_EEENS6_IJNS7_ILi192EEENS7_ILi160EEENS7_ILi64EEEEEELi64ENS_12float_e4m3_tEfNS_4arch4Sm90ELb1ELb0ELb1ELb1ELb0ELb1ELb0ELb1ELb1ELb1ELb0ELb0EEENS1_21CollectiveEpilogueFwdINS6_IJSA_SC_SB_EEES9_NS_10bfloat16_tESG_Li384ELb1ELb1ELb0ELb1EEENS1_36VarlenDynamicPersistentTileSchedulerILi192ELi160ELi384ELi128ELb0ELb1ELb1ELb1ELb1ELb1EEEEEEEEEvNT_6ParamsE --------------------------
	.section	.text._ZN7cutlass13device_kernelIN5flash11enable_sm90INS1_16FlashAttnFwdSm90INS1_25CollectiveMainloopFwdSm90ILi2EN4cute5tupleIJNS5_1CILi1EEES8_S8_EEENS6_IJNS7_ILi192EEENS7_ILi160EEENS7_ILi64EEEEEELi64ENS_12float_e4m3_tEfNS_4arch4Sm90ELb1ELb0ELb1ELb1ELb0ELb1ELb0ELb1ELb1ELb1ELb0ELb0EEENS1_21CollectiveEpilogueFwdINS6_IJSA_SC_SB_EEES9_NS_10bfloat16_tESG_Li384ELb1ELb1ELb0ELb1EEENS1_36VarlenDynamicPersistentTileSchedulerILi192ELi160ELi384ELi128ELb0ELb1ELb1ELb1ELb1ELb1EEEEEEEEEvNT_6ParamsE,"ax",@progbits
	.align	128
.text._ZN7cutlass13device_kernelIN5flash11enable_sm90INS1_16FlashAttnFwdSm90INS1_25CollectiveMainloopFwdSm90ILi2EN4cute5tupleIJNS5_1CILi1EEES8_S8_EEENS6_IJNS7_ILi192EEENS7_ILi160EEENS7_ILi64EEEEEELi64ENS_12float_e4m3_tEfNS_4arch4Sm90ELb1ELb0ELb1ELb1ELb0ELb1ELb0ELb1ELb1ELb1ELb0ELb0EEENS1_21CollectiveEpilogueFwdINS6_IJSA_SC_SB_EEES9_NS_10bfloat16_tESG_Li384ELb1ELb1ELb0ELb1EEENS1_36VarlenDynamicPersistentTileSchedulerILi192ELi160ELi384ELi128ELb0ELb1ELb1ELb1ELb1ELb1EEEEEEEEEvNT_6ParamsE:
        .type           _ZN7cutlass13device_kernelIN5flash11enable_sm90INS1_16FlashAttnFwdSm90INS1_25CollectiveMainloopFwdSm90ILi2EN4cute5tupleIJNS5_1CILi1EEES8_S8_EEENS6_IJNS7_ILi192EEENS7_ILi160EEENS7_ILi64EEEEEELi64ENS_12float_e4m3_tEfNS_4arch4Sm90ELb1ELb0ELb1ELb1ELb0ELb1ELb0ELb1ELb1ELb1ELb0ELb0EEENS1_21CollectiveEpilogueFwdINS6_IJSA_SC_SB_EEES9_NS_10bfloat16_tESG_Li384ELb1ELb1ELb0ELb1EEENS1_36VarlenDynamicPersistentTileSchedulerILi192ELi160ELi384ELi128ELb0ELb1ELb1ELb1ELb1ELb1EEEEEEEEEvNT_6ParamsE,@function
        .size           _ZN7cutlass13device_kernelIN5flash11enable_sm90INS1_16FlashAttnFwdSm90INS1_25CollectiveMainloopFwdSm90ILi2EN4cute5tupleIJNS5_1CILi1EEES8_S8_EEENS6_IJNS7_ILi192EEENS7_ILi160EEENS7_ILi64EEEEEELi64ENS_12float_e4m3_tEfNS_4arch4Sm90ELb1ELb0ELb1ELb1ELb0ELb1ELb0ELb1ELb1ELb1ELb0ELb0EEENS1_21CollectiveEpilogueFwdINS6_IJSA_SC_SB_EEES9_NS_10bfloat16_tESG_Li384ELb1ELb1ELb0ELb1EEENS1_36VarlenDynamicPersistentTileSchedulerILi192ELi160ELi384ELi128ELb0ELb1ELb1ELb1ELb1ELb1EEEEEEEEEvNT_6ParamsE,(.L_x_12998 - _ZN7cutlass13device_kernelIN5flash11enable_sm90INS1_16FlashAttnFwdSm90INS1_25CollectiveMainloopFwdSm90ILi2EN4cute5tupleIJNS5_1CILi1EEES8_S8_EEENS6_IJNS7_ILi192EEENS7_ILi160EEENS7_ILi64EEEEEELi64ENS_12float_e4m3_tEfNS_4arch4Sm90ELb1ELb0ELb1ELb1ELb0ELb1ELb0ELb1ELb1ELb1ELb0ELb0EEENS1_21CollectiveEpilogueFwdINS6_IJSA_SC_SB_EEES9_NS_10bfloat16_tESG_Li384ELb1ELb1ELb0ELb1EEENS1_36VarlenDynamicPersistentTileSchedulerILi192ELi160ELi384ELi128ELb0ELb1ELb1ELb1ELb1ELb1EEEEEEEEEvNT_6ParamsE)
        .other          _ZN7cutlass13device_kernelIN5flash11enable_sm90INS1_16FlashAttnFwdSm90INS1_25CollectiveMainloopFwdSm90ILi2EN4cute5tupleIJNS5_1CILi1EEES8_S8_EEENS6_IJNS7_ILi192EEENS7_ILi160EEENS7_ILi64EEEEEELi64ENS_12float_e4m3_tEfNS_4arch4Sm90ELb1ELb0ELb1ELb1ELb0ELb1ELb0ELb1ELb1ELb1ELb0ELb0EEENS1_21CollectiveEpilogueFwdINS6_IJSA_SC_SB_EEES9_NS_10bfloat16_tESG_Li384ELb1ELb1ELb0ELb1EEENS1_36VarlenDynamicPersistentTileSchedulerILi192ELi160ELi384ELi128ELb0ELb1ELb1ELb1ELb1ELb1EEEEEEEEEvNT_6ParamsE,@"STO_CUDA_ENTRY STV_DEFAULT"
_ZN7cutlass13device_kernelIN5flash11enable_sm90INS1_16FlashAttnFwdSm90INS1_25CollectiveMainloopFwdSm90ILi2EN4cute5tupleIJNS5_1CILi1EEES8_S8_EEENS6_IJNS7_ILi192EEENS7_ILi160EEENS7_ILi64EEEEEELi64ENS_12float_e4m3_tEfNS_4arch4Sm90ELb1ELb0ELb1ELb1ELb0ELb1ELb0ELb1ELb1ELb1ELb0ELb0EEENS1_21CollectiveEpilogueFwdINS6_IJSA_SC_SB_EEES9_NS_10bfloat16_tESG_Li384ELb1ELb1ELb0ELb1EEENS1_36VarlenDynamicPersistentTileSchedulerILi192ELi160ELi384ELi128ELb0ELb1ELb1ELb1ELb1ELb1EEEEEEEEEvNT_6ParamsE:
        /* <DEDUP_REMOVED lines=23> */
.L_x_12614:
[----:B------:R-:W-:Y:S05]  /*0170*/  BSYNC B0 ;  /* 0x0000000000007941 */ /* 0x000fea0003800000 */
.L_x_12613:
        /* <DEDUP_REMOVED lines=40> */
.L_x_12615:
        /* <DEDUP_REMOVED lines=22> */
.L_x_12616:
        /* <DEDUP_REMOVED lines=18> */
.L_x_12617:
        /* <DEDUP_REMOVED lines=22> */
.L_x_12618:
        /* <DEDUP_REMOVED lines=22> */
.L_x_12619:
        /* <DEDUP_REMOVED lines=9> */
.L_x_12622:
        /* <DEDUP_REMOVED lines=19> */
[----:B------:R-:W-:Y:S02]  /*0b00*/  SHF.R.S32.HI R0, RZ, 0x1f, R18 ;  /* 0x0000001fff007819 */ /* 0x000fe40000011412 */
[-C--:B------:R-:W-:Y:S02]  /*0b10*/  LEA.HI R3, R18, R18.reuse, RZ, 0x1 ;  /* 0x0000001212037211 */ /* 0x080fe400078f08ff */
[CC--:B------:R-:W-:Y:S02]  /*0b20*/  LEA.HI R4, R0.reuse, R18.reuse, RZ, 0x5 ;  /* 0x0000001200047211 */ /* 0x0c0fe400078f28ff */
[----:B------:R-:W-:Y:S02]  /*0b30*/  SHF.R.S32.HI R156, RZ, 0x1, R3 ;  /* 0x00000001ff9c7819 */ /* 0x000fe40000011403 */
[----:B--2---:R-:W-:Y:S01]  /*0b40*/  LEA.HI R2, R0, R18, RZ, 0x7 ;  /* 0x0000001200027211 */ /* 0x004fe200078f38ff */
[----:B------:R-:W-:Y:S01]  /*0b50*/  IMAD.SHL.U32 R5, R4, 0x20, RZ ;  /* 0x0000002004057824 */ /* 0x000fe200078e00ff */
[----:B------:R-:W-:-:S02]  /*0b60*/  LEA.HI R4, R3, R156, RZ, 0x1 ;  /* 0x0000009c03047211 */ /* 0x000fc400078f08ff */
[-C--:B------:R-:W-:Y:S02]  /*0b70*/  LEA.HI R6, R0, R18.reuse, RZ, 0x4 ;  /* 0x0000001200067211 */ /* 0x080fe400078f20ff */
[----:B------:R-:W-:Y:S02]  /*0b80*/  LOP3.LUT R10, R2, 0xffffff80, RZ, 0xc0, !PT ;  /* 0xffffff80020a7812 */ /* 0x000fe400078ec0ff */
[----:B------:R-:W-:Y:S02]  /*0b90*/  LOP3.LUT R9, R5, 0xfffffc00, RZ, 0xc0, !PT ;  /* 0xfffffc0005097812 */ /* 0x000fe400078ec0ff */
[----:B------:R-:W-:Y:S01]  /*0ba0*/  LOP3.LUT R5, R4, 0x3fffffe, RZ, 0xc0, !PT ;  /* 0x03fffffe04057812 */ /* 0x000fe200078ec0ff */
[----:B------:R-:W-:Y:S01]  /*0bb0*/  IMAD.IADD R20, R18, 0x1, -R10 ;  /* 0x0000000112147824 */ /* 0x000fe200078e0a0a */
[----:B------:R-:W-:Y:S02]  /*0bc0*/  LOP3.LUT R8, R6, 0x3fffff0, RZ, 0xc0, !PT ;  /* 0x03fffff006087812 */ /* 0x000fe400078ec0ff */
[----:B------:R-:W-:Y:S01]  /*0bd0*/  SHF.R.S32.HI R7, RZ, 0x4, R6 ;  /* 0x00000004ff077819 */ /* 0x000fe20000011406 */
[----:B------:R-:W-:Y:S01]  /*0be0*/  IMAD.IADD R5, R156, 0x1, -R5 ;  /* 0x000000019c057824 */ /* 0x000fe200078e0a05 */
[----:B------:R-:W-:Y:S01]  /*0bf0*/  LEA.HI R4, R0, R18, RZ, 0x2 ;  /* 0x0000001200047211 */ /* 0x000fe200078f10ff */
[----:B------:R-:W-:Y:S01]  /*0c00*/  IMAD.IADD R8, R18, 0x1, -R8 ;  /* 0x0000000112087824 */ /* 0x000fe200078e0a08 */
[----:B------:R-:W-:Y:S01]  /*0c10*/  LEA.HI R6, R6, R7, RZ, 0x1 ;  /* 0x0000000706067211 */ /* 0x000fe200078f08ff */
[----:B------:R-:W-:Y:S01]  /*0c20*/  IMAD R19, R7, 0x8, R5 ;  /* 0x0000000807137824 */ /* 0x000fe200078e0205 */
[----:B------:R-:W-:-:S02]  /*0c30*/  SHF.R.S32.HI R10, RZ, 0x1f, R20 ;  /* 0x0000001fff0a7819 */ /* 0x000fc40000011414 */
[----:B------:R-:W-:Y:S02]  /*0c40*/  SHF.R.S32.HI R21, RZ, 0x7, R2 ;  /* 0x00000007ff157819 */ /* 0x000fe40000011402 */
[--C-:B------:R-:W-:Y:S02]  /*0c50*/  SHF.R.S32.HI R2, RZ, 0x2, R4.reuse ;  /* 0x00000002ff027819 */ /* 0x100fe40000011404 */
[----:B------:R-:W-:Y:S01]  /*0c60*/  SHF.R.S32.HI R5, RZ, 0x1f, R4 ;  /* 0x0000001fff057819 */ /* 0x000fe20000011404 */
[----:B------:R-:W-:Y:S01]  /*0c70*/  IMAD R9, R8, 0x40, R9 ;  /* 0x0000004008097824 */ /* 0x000fe200078e0209 */
[----:B------:R-:W-:Y:S02]  /*0c80*/  LOP3.LUT R6, R6, 0x1ffffffe, RZ, 0xc0, !PT ;  /* 0x1ffffffe06067812 */ /* 0x000fe400078ec0ff */
[----:B------:R-:W-:Y:S02]  /*0c90*/  LEA.HI R8, R10, R20, RZ, 0x2 ;  /* 0x000000140a087211 */ /* 0x000fe400078f10ff */
[----:B------:R-:W-:-:S02]  /*0ca0*/  LEA.HI R5, R5, R2, RZ, 0x2 ;  /* 0x0000000205057211 */ /* 0x000fc400078f10ff */
[----:B------:R-:W-:Y:S02]  /*0cb0*/  IADD3 R6, R7, -R6, RZ ;  /* 0x8000000607067210 */ /* 0x000fe40007ffe0ff */
[--C-:B------:R-:W-:Y:S02]  /*0cc0*/  SHF.R.S32.HI R7, RZ, 0x2, R8.reuse ;  /* 0x00000002ff077819 */ /* 0x100fe40000011408 */
[----:B------:R-:W-:Y:S02]  /*0cd0*/  SHF.R.S32.HI R12, RZ, 0x1f, R8 ;  /* 0x0000001fff0c7819 */ /* 0x000fe40000011408 */
[----:B------:R-:W-:Y:S02]  /*0ce0*/  LOP3.LUT R5, R5, 0xfffffffc, RZ, 0xc0, !PT ;  /* 0xfffffffc05057812 */ /* 0x000fe400078ec0ff */
[----:B------:R-:W-:Y:S02]  /*0cf0*/  LEA.HI R12, R12, R7, RZ, 0x3 ;  /* 0x000000070c0c7211 */ /* 0x000fe400078f18ff */
[----:B------:R-:W-:Y:S01]  /*0d00*/  LOP3.LUT R11, R4, 0xfffffffc, RZ, 0xc0, !PT ;  /* 0xfffffffc040b7812 */ /* 0x000fe200078ec0ff */
[----:B------:R-:W-:Y:S01]  /*0d10*/  IMAD.IADD R5, R2, 0x1, -R5 ;  /* 0x0000000102057824 */ /* 0x000fe200078e0a05 */
[----:B------:R-:W-:Y:S01]  /*0d20*/  LOP3.LUT R12, R12, 0xfffffff8, RZ, 0xc0, !PT ;  /* 0xfffffff80c0c7812 */ /* 0x000fe200078ec0ff */
[----:B------:R-:W-:Y:S01]  /*0d30*/  IMAD.HI R4, R21, 0x55555556, RZ ;  /* 0x5555555615047827 */ /* 0x000fe200078e02ff */
[----:B------:R-:W-:-:S03]  /*0d40*/  LEA.HI R10, R10, R20, RZ, 0x5 ;  /* 0x000000140a0a7211 */ /* 0x000fc600078f28ff */
[----:B------:R-:W-:Y:S01]  /*0d50*/  IMAD R2, R6, 0x8, R9 ;  /* 0x0000000806027824 */ /* 0x000fe200078e0209 */
[----:B------:R-:W-:Y:S01]  /*0d60*/  LEA.HI R0, R0, R18, RZ, 0x3 ;  /* 0x0000001200007211 */ /* 0x000fe200078f18ff */
[----:B------:R-:W-:Y:S01]  /*0d70*/  IMAD.IADD R7, R7, 0x1, -R12 ;  /* 0x0000000107077824 */ /* 0x000fe200078e0a0c */
[----:B------:R-:W-:Y:S02]  /*0d80*/  LEA.HI R4, R4, R4, RZ, 0x1 ;  /* 0x0000000404047211 */ /* 0x000fe400078f08ff */
[----:B------:R-:W-:Y:S01]  /*0d90*/  SHF.R.S32.HI R10, RZ, 0x5, R10 ;  /* 0x00000005ff0a7819 */ /* 0x000fe2000001140a */
[----:B------:R0:W-:Y:S01]  /*0da0*/  STL [R1+0x7c], R2 ;  /* 0x00007c0201007387 */ /* 0x0001e20000100800 */
[----:B------:R-:W-:Y:S01]  /*0db0*/  LOP3.LUT R3, R3, 0xfffffffe, RZ, 0xc0, !PT ;  /* 0xfffffffe03037812 */ /* 0x000fe200078ec0ff */
[----:B------:R-:W-:Y:S02]  /*0dc0*/  IMAD R4, R4, -0x3, R21 ;  /* 0xfffffffd04047824 */ /* 0x000fe400078e0215 */
[----:B------:R-:W-:Y:S01]  /*0dd0*/  IMAD R7, R10, 0x10, R7 ;  /* 0x000000100a077824 */ /* 0x000fe200078e0207 */
[----:B0-----:R-:W-:Y:S01]  /*0de0*/  LOP3.LUT R2, R0, 0xfffffff8, RZ, 0xc0, !PT ;  /* 0xfffffff800027812 */ /* 0x001fe200078ec0ff */
[----:B------:R-:W-:Y:S01]  /*0df0*/  IMAD.IADD R3, R18, 0x1, -R3 ;  /* 0x0000000112037824 */ /* 0x000fe200078e0a03 */
[----:B------:R-:W-:-:S03]  /*0e00*/  SHF.R.S32.HI R6, RZ, 0x3, R0 ;  /* 0x00000003ff067819 */ /* 0x000fc60000011400 */
[----:B------:R-:W-:Y:S01]  /*0e10*/  IMAD.IADD R2, R18, 0x1, -R2 ;  /* 0x0000000112027824 */ /* 0x000fe200078e0a02 */
[----:B------:R0:W-:Y:S01]  /*0e20*/  STL [R1+0x6c], R5 ;  /* 0x00006c0501007387 */ /* 0x0001e20000100800 */
[----:B------:R-:W-:Y:S01]  /*0e30*/  IMAD R4, R4, 0x40, R7 ;  /* 0x0000004004047824 */ /* 0x000fe200078e0207 */
[----:B------:R-:W-:Y:S01]  /*0e40*/  SHF.L.U32 R0, R5, 0x7, RZ ;  /* 0x0000000705007819 */ /* 0x000fe200000006ff */
[----:B------:R-:W-:Y:S01]  /*0e50*/  IMAD.SHL.U32 R6, R3, 0x8, RZ ;  /* 0x0000000803067824 */ /* 0x000fe200078e00ff */
[----:B------:R-:W-:Y:S01]  /*0e60*/  STL [R1+0x44], R13 ;  /* 0x0000440d01007387 */ /* 0x000fe20000100800 */
[----:B------:R-:W-:-:S03]  /*0e70*/  IMAD.IADD R11, R18, 0x1, -R11 ;  /* 0x00000001120b7824 */ /* 0x000fc600078e0a0b */
[----:B------:R-:W-:Y:S01]  /*0e80*/  STL [R1+0x48], R14 ;  /* 0x0000480e01007387 */ /* 0x000fe20000100800 */
[----:B0-----:R-:W-:Y:S01]  /*0e90*/  IMAD.SHL.U32 R5, R2, 0x8, RZ ;  /* 0x0000000802057824 */ /* 0x001fe200078e00ff */
[----:B------:R-:W-:Y:S02]  /*0ea0*/  LOP3.LUT R2, R0, 0x180, RZ, 0xc0, !PT ;  /* 0x0000018000027812 */ /* 0x000fe400078ec0ff */
[----:B------:R-:W-:Y:S01]  /*0eb0*/  STL [R1+0x4c], R15 ;  /* 0x00004c0f01007387 */ /* 0x000fe20000100800 */
[----:B------:R-:W-:Y:S01]  /*0ec0*/  IMAD.SHL.U32 R18, R3, 0x10, RZ ;  /* 0x0000001003127824 */ /* 0x000fe200078e00ff */
[----:B------:R-:W-:Y:S02]  /*0ed0*/  SHF.R.S32.HI R3, RZ, 0x1f, R5 ;  /* 0x0000001fff037819 */ /* 0x000fe40000011405 */
[----:B------:R-:W-:Y:S04]  /*0ee0*/  STL [R1+0x78], R4 ;  /* 0x0000780401007387 */ /* 0x000fe80000100800 */
[----:B------:R-:W-:Y:S04]  /*0ef0*/  STL [R1+0x60], RZ ;  /* 0x000060ff01007387 */ /* 0x000fe80000100800 */
[----:B------:R-:W-:Y:S01]  /*0f00*/  STL [R1+0x4], RZ ;  /* 0x000004ff01007387 */ /* 0x000fe20000100800 */
[----:B------:R-:W-:-:S03]  /*0f10*/  LEA.HI R12, R11, R11, RZ, 0x1 ;  /* 0x0000000b0b0c7211 */ /* 0x000fc600078f08ff */
[----:B------:R0:W-:Y:S01]  /*0f20*/  STL [R1+0x8], R6 ;  /* 0x0000080601007387 */ /* 0x0001e20000100800 */
[----:B------:R-:W-:-:S03]  /*0f30*/  SHF.R.S32.HI R0, RZ, 0x1f, R156 ;  /* 0x0000001fff007819 */ /* 0x000fc6000001149c */
[----:B------:R1:W-:Y:S01]  /*0f40*/  STL [R1+0x68], R5 ;  /* 0x0000680501007387 */ /* 0x0003e20000100800 */
[----:B------:R-:W-:-:S03]  /*0f50*/  LOP3.LUT R0, R2, 0x10, R18, 0xf8, !PT ;  /* 0x0000001002007812 */ /* 0x000fc600078ef812 */
[----:B------:R-:W-:Y:S01]  /*0f60*/  STL [R1+0x2c], R2 ;  /* 0x00002c0201007387 */ /* 0x000fe20000100800 */
[----:B0-----:R-:W-:-:S03]  /*0f70*/  VIADD R6, R6, 0x10 ;  /* 0x0000001006067836 */ /* 0x001fc60000000000 */
[----:B------:R0:W-:Y:S01]  /*0f80*/  STL [R1+0x80], R3 ;  /* 0x0000800301007387 */ /* 0x0001e20000100800 */
[----:B------:R-:W-:Y:S01]  /*0f90*/  LOP3.LUT R12, R12, 0x1ffffffe, RZ, 0xc0, !PT ;  /* 0x1ffffffe0c0c7812 */ /* 0x000fe200078ec0ff */
[----:B-1----:R-:W-:Y:S01]  /*0fa0*/  IMAD.SHL.U32 R5, R19, 0x40, RZ ;  /* 0x0000004013057824 */ /* 0x002fe200078e00ff */
[----:B------:R-:W-:Y:S01]  /*0fb0*/  LOP3.LUT R8, R8, 0x7ffffffc, RZ, 0xc0, !PT ;  /* 0x7ffffffc08087812 */ /* 0x000fe200078ec0ff */
[----:B------:R-:W-:Y:S01]  /*0fc0*/  STL [R1+0x10], R6 ;  /* 0x0000100601007387 */ /* 0x000fe20000100800 */
[----:B0-----:R-:W-:Y:S02]  /*0fd0*/  SHF.R.U32.HI R3, RZ, 0x3, R2 ;  /* 0x00000003ff037819 */ /* 0x001fe40000011602 */
[----:B------:R-:W-:Y:S02]  /*0fe0*/  LOP3.LUT R2, R2, 0x30, R18, 0xf8, !PT ;  /* 0x0000003002027812 */ /* 0x000fe400078ef812 */
[----:B------:R-:W-:Y:S01]  /*0ff0*/  LOP3.LUT R0, R0, R3, RZ, 0x3c, !PT ;  /* 0x0000000300007212 */ /* 0x000fe200078e3cff */
[----:B------:R0:W-:Y:S01]  /*1000*/  STL [R1+0x30], R3 ;  /* 0x0000300301007387 */ /* 0x0001e20000100800 */
[----:B------:R-:W-:-:S02]  /*1010*/  IMAD.IADD R12, R11, 0x1, -R12 ;  /* 0x000000010b0c7824 */ /* 0x000fc400078e0a0c */
[----:B------:R-:W-:Y:S01]  /*1020*/  IMAD.IADD R7, R20, 0x1, -R8 ;  /* 0x0000000114077824 */ /* 0x000fe200078e0a08 */
[----:B------:R-:W-:Y:S01]  /*1030*/  STL [R1+0x34], R5 ;  /* 0x0000340501007387 */ /* 0x000fe20000100800 */
[----:B0-----:R-:W-:Y:S02]  /*1040*/  LOP3.LUT R3, R2, R3, RZ, 0x3c, !PT ;  /* 0x0000000302037212 */ /* 0x001fe400078e3cff */
[----:B------:R-:W-:Y:S01]  /*1050*/  SHF.R.S32.HI R2, RZ, 0x1f, R6 ;  /* 0x0000001fff027819 */ /* 0x000fe20000011406 */
[----:B------:R-:W-:Y:S02]  /*1060*/  IMAD.IADD R6, R5, 0x1, R0 ;  /* 0x0000000105067824 */ /* 0x000fe400078e0200 */
[----:B------:R-:W-:Y:S02]  /*1070*/  IMAD R0, R12, 0x8, R4 ;  /* 0x000000080c007824 */ /* 0x000fe400078e0204 */
[----:B------:R0:W-:Y:S04]  /*1080*/  STL [R1+0x70], R2 ;  /* 0x0000700201007387 */ /* 0x0001e80000100800 */
[----:B------:R1:W-:Y:S01]  /*1090*/  STL [R1+0x38], R7 ;  /* 0x0000380701007387 */ /* 0x0003e20000100800 */
[----:B0-----:R-:W-:-:S03]  /*10a0*/  IADD3 R2, R16, R5, R3 ;  /* 0x0000000510027210 */ /* 0x001fc60007ffe003 */
[----:B------:R1:W-:Y:S04]  /*10b0*/  STL [R1+0x14], R6 ;  /* 0x0000140601007387 */ /* 0x0003e80000100800 */
[----:B------:R1:W-:Y:S04]  /*10c0*/  STL [R1+0x3c], R0 ;  /* 0x00003c0001007387 */ /* 0x0003e80000100800 */
[----:B------:R1:W-:Y:S01]  /*10d0*/  STL [R1+0x74], R2 ;  /* 0x0000740201007387 */ /* 0x0003e20000100800 */
[----:B------:R-:W-:Y:S02]  /*10e0*/  CS2R R22, SRZ ;  /* 0x0000000000167805 */ /* 0x000fe4000001ff00 */
[----:B---3--:R-:W-:Y:S01]  /*10f0*/  LOP3.LUT R157, R17, 0x1, RZ, 0xfc, !PT ;  /* 0x00000001119d7812 */ /* 0x008fe200078efcff */
[----:B-1----:R-:W-:-:S07]  /*1100*/  IMAD.MOV.U32 R17, RZ, RZ, RZ ;  /* 0x000000ffff117224 */ /* 0x002fce00078e00ff */
.L_x_12734:
[----:B--2---:R-:W2:Y:S01]  /*1110*/  LDL.LU R0, [R1+0x4c] ;  /* 0x00004c0001007983 */ /* 0x004ea20000300800 */
[----:B01----:R-:W2:Y:S01]  /*1120*/  LDC.64 R2, c[0x0][0xc88] ;  /* 0x00032200ff027b82 */ /* 0x003ea20000000a00 */
[----:B------:R-:W-:Y:S01]  /*1130*/  ULDC.64 UR4, c[0x0][0xa28] ;  /* 0x00028a0000047ab9 */ /* 0x000fe20000000a00 */
[----:B------:R-:W-:Y:S01]  /*1140*/  ULDC.64 UR8, c[0x0][0xa18] ;  /* 0x0002860000087ab9 */ /* 0x000fe20000000a00 */
[----:B------:R-:W-:Y:S01]  /*1150*/  ISETP.NE.U32.AND P2, PT, RZ, UR4, PT ;  /* 0x00000004ff007c0c */ /* 0x000fe2000bf45070 */
[----:B------:R-:W3:Y:S01]  /*1160*/  LDL R27, [R1+0x48] ;  /* 0x00004800011b7983 */ /* 0x000ee20000100800 */
[----:B------:R-:W-:Y:S01]  /*1170*/  ULDC.64 UR6, c[0x0][0xa08] ;  /* 0x0002820000067ab9 */ /* 0x000fe20000000a00 */
[----:B--2---:R-:W-:-:S05]  /*1180*/  IMAD.WIDE R2, R0, 0x4, R2 ;  /* 0x0000000400027825 */ /* 0x004fca00078e0202 */
[----:B------:R-:W2:Y:S01]  /*1190*/  LDG.E R8, desc[UR40][R2.64] ;  /* 0x0000002802087981 */ /* 0x000ea2000c1e1900 */
[----:B------:R-:W-:Y:S02]  /*11a0*/  ISETP.NE.AND.EX P2, PT, RZ, UR5, PT, P2 ;  /* 0x00000005ff007c0c */ /* 0x000fe4000bf45320 */
[----:B------:R-:W-:Y:S02]  /*11b0*/  ISETP.NE.U32.AND P1, PT, RZ, UR8, PT ;  /* 0x00000008ff007c0c */ /* 0x000fe4000bf25070 */
[----:B------:R-:W-:Y:S02]  /*11c0*/  ISETP.NE.U32.AND P0, PT, RZ, UR6, PT ;  /* 0x00000006ff007c0c */ /* 0x000fe4000bf05070 */
[----:B------:R-:W-:Y:S02]  /*11d0*/  ISETP.NE.AND.EX P1, PT, RZ, UR9, PT, P1 ;  /* 0x00000009ff007c0c */ /* 0x000fe4000bf25310 */
[----:B------:R-:W-:Y:S02]  /*11e0*/  ISETP.NE.AND.EX P0, PT, RZ, UR7, PT, P0 ;  /* 0x00000007ff007c0c */ /* 0x000fe4000bf05300 */
[----:B------:R-:W-:-:S02]  /*11f0*/  MOV R26, RZ ;  /* 0x000000ff001a7202 */ /* 0x000fc40000000f00 */
[----:B--2---:R-:W-:Y:S01]  /*1200*/  SHF.R.S32.HI R0, RZ, 0x1f, R8 ;  /* 0x0000001fff007819 */ /* 0x004fe20000011408 */
[----:B------:R-:W-:Y:S01]  /*1210*/  STL [R1+0x50], R8 ;  /* 0x0000500801007387 */ /* 0x000fe20000100800 */
[C---:B------:R-:W-:Y:S01]  /*1220*/  @P2 LEA R2, P3, R8.reuse, UR4, 0x2 ;  /* 0x0000000408022c11 */ /* 0x040fe2000f8610ff */
[C---:B------:R-:W-:Y:S01]  /*1230*/  IMAD.SHL.U32 R33, R8.reuse, 0x4, RZ ;  /* 0x0000000408217824 */ /* 0x040fe200078e00ff */
[C-C-:B------:R-:W-:Y:S01]  /*1240*/  SHF.L.U64.HI R32, R8.reuse, 0x2, R0.reuse ;  /* 0x0000000208207819 */ /* 0x140fe20000010200 */
[----:B------:R0:W-:Y:S01]  /*1250*/  STL [R1+0x64], R0 ;  /* 0x0000640001007387 */ /* 0x0001e20000100800 */
[----:B------:R-:W-:Y:S01]  /*1260*/  @P2 LEA.HI.X R3, R8, UR5, R0, 0x2, P3 ;  /* 0x0000000508032c11 */ /* 0x000fe200098f1400 */
[----:B------:R-:W-:Y:S01]  /*1270*/  ULDC UR4, c[0x0][0x288] ;  /* 0x0000a20000047ab9 */ /* 0x000fe20000000800 */
[----:B-----5:R-:W-:Y:S01]  /*1280*/  IADD3 R6, P4, R33, UR6, RZ ;  /* 0x0000000621067c10 */ /* 0x020fe2000ff9e0ff */
[----:B------:R1:W-:Y:S01]  /*1290*/  STL [R1+0x58], R33 ;  /* 0x0000582101007387 */ /* 0x0003e20000100800 */
[----:B0-----:R-:W-:-:S02]  /*12a0*/  IMAD.MOV.U32 R0, RZ, RZ, RZ ;  /* 0x000000ffff007224 */ /* 0x001fc400078e00ff */
[----:B------:R-:W-:Y:S01]  /*12b0*/  IADD3.X R7, R32, UR7, RZ, P4, !PT ;  /* 0x0000000720077c10 */ /* 0x000fe2000a7fe4ff */
[----:B------:R-:W-:Y:S01]  /*12c0*/  IMAD.U32 R9, RZ, RZ, UR4 ;  /* 0x00000004ff097e24 */ /* 0x000fe2000f8e00ff */
[----:B------:R1:W-:Y:S01]  /*12d0*/  STL [R1+0x5c], R32 ;  /* 0x00005c2001007387 */ /* 0x0003e20000100800 */
[----:B------:R-:W-:-:S03]  /*12e0*/  ULDC.64 UR4, c[0x0][0x418] ;  /* 0x0001060000047ab9 */ /* 0x000fc60000000a00 */
[----:B------:R1:W5:Y:S01]  /*12f0*/  @P2 LDG.E R0, desc[UR40][R2.64] ;  /* 0x0000002802002981 */ /* 0x000362000c1e1900 */
[----:B------:R-:W-:-:S03]  /*1300*/  @P1 IADD3 R4, P2, R33, UR8, RZ ;  /* 0x0000000821041c10 */ /* 0x000fc6000ff5e0ff */
[----:B------:R1:W5:Y:S01]  /*1310*/  @P0 LDG.E R26, desc[UR40][R6.64] ;  /* 0x00000028061a0981 */ /* 0x000362000c1e1900 */
[----:B------:R-:W-:Y:S01]  /*1320*/  @P1 IADD3.X R5, R32, UR9, RZ, P2, !PT ;  /* 0x0000000920051c10 */ /* 0x000fe200097fe4ff */
[----:B------:R-:W-:Y:S01]  /*1330*/  UISETP.NE.U32.AND UP0, UPT, UR4, URZ, UPT ;  /* 0x0000003f0400728c */ /* 0x000fe2000bf05070 */
[----:B------:R-:W-:Y:S02]  /*1340*/  ULDC.64 UR8, c[0x0][0xa20] ;  /* 0x0002880000087ab9 */ /* 0x000fe40000000a00 */
[----:B------:R-:W-:Y:S01]  /*1350*/  ULDC UR4, c[0x0][0x424] ;  /* 0x0001090000047ab9 */ /* 0x000fe20000000800 */
[----:B------:R-:W2:Y:S01]  /*1360*/  @P1 LDG.E R9, desc[UR40][R4.64] ;  /* 0x0000002804091981 */ /* 0x000ea2000c1e1900 */
[----:B------:R-:W-:Y:S01]  /*1370*/  UISETP.NE.AND.EX UP0, UPT, UR5, URZ, UPT, UP0 ;  /* 0x0000003f0500728c */ /* 0x000fe2000bf05300 */
[----:B------:R-:W-:Y:S01]  /*1380*/  ISETP.NE.U32.AND P2, PT, RZ, UR8, PT ;  /* 0x00000008ff007c0c */ /* 0x000fe2000bf45070 */
[----:B------:R-:W-:Y:S01]  /*1390*/  IMAD.MOV.U32 R24, RZ, RZ, R8 ;  /* 0x000000ffff187224 */ /* 0x000fe200078e0008 */
[----:B------:R-:W-:Y:S01]  /*13a0*/  ULDC UR5, c[0x0][0x2f0] ;  /* 0x0000bc0000057ab9 */ /* 0x000fe20000000800 */
[----:B------:R-:W-:Y:S01]  /*13b0*/  USEL UR4, UR4, 0x1, UP0 ;  /* 0x0000000104047887 */ /* 0x000fe20008000000 */
[----:B------:R-:W-:-:S03]  /*13c0*/  ISETP.NE.AND.EX P2, PT, RZ, UR9, PT, P2 ;  /* 0x00000009ff007c0c */ /* 0x000fc6000bf45320 */
[----:B------:R-:W-:-:S03]  /*13d0*/  UIMAD UR4, UR4, UR5, URZ ;  /* 0x00000005040472a4 */ /* 0x000fc6000f8e023f */
[----:B------:R-:W-:Y:S01]  /*13e0*/  ULDC UR5, c[0x0][0x348] ;  /* 0x0000d20000057ab9 */ /* 0x000fe20000000800 */
[----:B--2---:R1:W-:Y:S01]  /*13f0*/  STL [R1+0x20], R9 ;  /* 0x0000200901007387 */ /* 0x0043e20000100800 */
[----:B------:R-:W-:-:S03]  /*1400*/  IMAD.MOV.U32 R10, RZ, RZ, R9 ;  /* 0x000000ffff0a7224 */ /* 0x000fc600078e0009 */
        /* <DEDUP_REMOVED lines=12> */
.L_x_12624:
[----:B------:R-:W-:Y:S02]  /*14d0*/  IMAD.U32 R31, RZ, RZ, UR5 ;  /* 0x00000005ff1f7e24 */ /* 0x000fe4000f8e00ff */
[----:B------:R-:W-:Y:S01]  /*14e0*/  IMAD.U32 R25, RZ, RZ, UR4 ;  /* 0x00000004ff197e24 */ /* 0x000fe2000f8e00ff */
[----:B------:R-:W-:Y:S06]  /*14f0*/  @!P2 BRA `(.L_x_12625) ;  /* 0x000000000010a947 */ /* 0x000fec0003800000 */
[----:B-1----:R-:W-:-:S04]  /*1500*/  IADD3 R2, P0, R33, UR8, RZ ;  /* 0x0000000821027c10 */ /* 0x002fc8000ff1e0ff */
[----:B------:R-:W-:-:S05]  /*1510*/  IADD3.X R3, R32, UR9, RZ, P0, !PT ;  /* 0x0000000920037c10 */ /* 0x000fca00087fe4ff */
[----:B------:R2:W5:Y:S01]  /*1520*/  LDG.E R25, desc[UR40][R2.64] ;  /* 0x0000002802197981 */ /* 0x000562000c1e1900 */
[----:B------:R-:W-:Y:S05]  /*1530*/  BRA `(.L_x_12626) ;  /* 0x0000000000107947 */ /* 0x000fea0003800000 */
.L_x_12625:
[----:B------:R-:W-:Y:S05]  /*1540*/  @!P0 BRA `(.L_x_12626) ;  /* 0x00000000000c8947 */ /* 0x000fea0003800000 */
[----:B-1----:R-:W2:Y:S04]  /*1550*/  LDG.E R2, desc[UR40][R6.64] ;  /* 0x0000002806027981 */ /* 0x002ea8000c1e1900 */
[----:B------:R-:W2:Y:S02]  /*1560*/  LDG.E R25, desc[UR40][R6.64+0x4] ;  /* 0x0000042806197981 */ /* 0x000ea4000c1e1900 */
[----:B--2---:R-:W-:-:S07]  /*1570*/  IMAD.IADD R25, R25, 0x1, -R2 ;  /* 0x0000000119197824 */ /* 0x004fce00078e0a02 */
.L_x_12626:
[----:B------:R-:W-:Y:S01]  /*1580*/  ULDC.64 UR4, c[0x0][0xa10] ;  /* 0x0002840000047ab9 */ /* 0x000fe20000000a00 */
[----:B------:R-:W3:Y:S01]  /*1590*/  LDL R11, [R1+0x44] ;  /* 0x00004400010b7983 */ /* 0x000ee20000100800 */
[----:B------:R-:W-:Y:S01]  /*15a0*/  ISETP.NE.U32.AND P0, PT, RZ, UR4, PT ;  /* 0x00000004ff007c0c */ /* 0x000fe2000bf05070 */
[----:B------:R-:W4:Y:S03]  /*15b0*/  LDC R8, c[0x0][0x448] ;  /* 0x00011200ff087b82 */ /* 0x000f260000000800 */
[----:B------:R-:W-:Y:S01]  /*15c0*/  ISETP.NE.AND.EX P0, PT, RZ, UR5, PT, P0 ;  /* 0x00000005ff007c0c */ /* 0x000fe2000bf05300 */
[----:B------:R-:W-:-:S12]  /*15d0*/  ULDC.64 UR4, c[0x0][0xa30] ;  /* 0x00028c0000047ab9 */ /* 0x000fd80000000a00 */
[----:B-12---:R-:W1:Y:S02]  /*15e0*/  @P0 LDC.64 R2, c[0x0][0xa10] ;  /* 0x00028400ff020b82 */ /* 0x006e640000000a00 */
[----:B-1----:R-:W-:-:S05]  /*15f0*/  @P0 IMAD.WIDE R2, R24, 0x4, R2 ;  /* 0x0000000418020825 */ /* 0x002fca00078e0202 */
        /* <DEDUP_REMOVED lines=8> */
[----:B----4-:R-:W-:-:S13]  /*1680*/  ISETP.NE.AND P1, PT, R8, 0x1, PT ;  /* 0x000000010800780c */ /* 0x010fda0003f25270 */
[----:B------:R-:W4:Y:S08]  /*1690*/  @P1 LDC R9, c[0x0][0x44c] ;  /* 0x00011300ff091b82 */ /* 0x000f300000000800 */
[----:B-1----:R-:W1:Y:S01]  /*16a0*/  @P1 LDC R3, c[0x0][0x450] ;  /* 0x00011400ff031b82 */ /* 0x002e620000000800 */
[----:B---3--:R-:W-:-:S04]  /*16b0*/  IMAD R11, R11, 0xc0, RZ ;  /* 0x000000c00b0b7824 */ /* 0x008fc800078e02ff */
[----:B------:R-:W-:Y:S01]  /*16c0*/  VIADD R2, R11, 0xbf ;  /* 0x000000bf0b027836 */ /* 0x000fe20000000000 */
[----:B------:R3:W-:Y:S01]  /*16d0*/  STL [R1+0x28], R11 ;  /* 0x0000280b01007387 */ /* 0x0007e20000100800 */
[----:B--2---:R-:W-:Y:S01]  /*16e0*/  @P0 IMAD.IADD R31, R7, 0x1, -R6 ;  /* 0x00000001071f0824 */ /* 0x004fe200078e0a06 */
[----:B------:R-:W-:Y:S01]  /*16f0*/  IADD3 R6, -R0, R25, RZ ;  /* 0x0000001900067210 */ /* 0x000fe20007ffe1ff */
[----:B----4-:R-:W-:-:S04]  /*1700*/  @P1 IMAD.HI.U32 R0, R2, R9, RZ ;  /* 0x0000000902001227 */ /* 0x010fc800078e00ff */
[----:B0-----:R-:W-:Y:S01]  /*1710*/  IMAD.IADD R4, R6, 0x1, R31 ;  /* 0x0000000106047824 */ /* 0x001fe200078e021f */
[----:B-1----:R-:W-:-:S03]  /*1720*/  @P1 SHF.R.U32.HI R2, RZ, R3, R0 ;  /* 0x00000003ff021219 */ /* 0x002fc60000011600 */
[C---:B------:R-:W-:Y:S01]  /*1730*/  VIADD R0, R4.reuse, 0x9f ;  /* 0x0000009f04007836 */ /* 0x040fe20000000000 */
[----:B------:R-:W-:Y:S01]  /*1740*/  IADD3 R30, R4, 0xa0, -R10 ;  /* 0x000000a0041e7810 */ /* 0x000fe20007ffe80a */
[----:B------:R3:W-:Y:S02]  /*1750*/  STL [R1+0x24], R4 ;  /* 0x0000240401007387 */ /* 0x0007e40000100800 */
[----:B------:R-:W-:-:S04]  /*1760*/  IMAD.HI R0, R0, 0x66666667, RZ ;  /* 0x6666666700007827 */ /* 0x000fc800078e02ff */
[----:B------:R-:W-:Y:S01]  /*1770*/  IMAD.IADD R2, R30, 0x1, R2 ;  /* 0x000000011e027824 */ /* 0x000fe200078e0202 */
[----:B------:R-:W-:-:S03]  /*1780*/  SHF.R.U32.HI R3, RZ, 0x1f, R0 ;  /* 0x0000001fff037819 */ /* 0x000fc60000011600 */
[----:B------:R-:W-:Y:S01]  /*1790*/  IMAD.HI R2, R2, 0x66666667, RZ ;  /* 0x6666666702027827 */ /* 0x000fe200078e02ff */
[----:B------:R-:W-:-:S04]  /*17a0*/  LEA.HI.SX32 R104, R0, R3, 0x1a ;  /* 0x0000000300687211 */ /* 0x000fc800078fd2ff */
[----:B------:R-:W-:-:S04]  /*17b0*/  SHF.R.U32.HI R5, RZ, 0x1f, R2 ;  /* 0x0000001fff057819 */ /* 0x000fc80000011602 */
[----:B------:R-:W-:Y:S01]  /*17c0*/  LEA.HI.SX32 R5, R2, R5, 0x1a ;  /* 0x0000000502057211 */ /* 0x000fe200078fd2ff */
[----:B------:R-:W-:-:S03]  /*17d0*/  IMAD.MOV R2, RZ, RZ, -R6 ;  /* 0x000000ffff027224 */ /* 0x000fc600078e0a06 */
[----:B------:R-:W-:Y:S02]  /*17e0*/  VIMNMX R5, R104, R5, PT ;  /* 0x0000000568057248 */ /* 0x000fe40003fe0100 */
[----:B------:R-:W-:-:S03]  /*17f0*/  VIMNMX R2, RZ, R2, !PT ;  /* 0x00000002ff027248 */ /* 0x000fc60007fe0100 */
        /* <DEDUP_REMOVED lines=33> */
.L_x_12629:
[----:B------:R-:W-:Y:S05]  /*1a10*/  BSYNC B6 ;  /* 0x0000000000067941 */ /* 0x000fea0003800000 */
.L_x_12628:
        /* <DEDUP_REMOVED lines=20> */
.L_x_12631:
[----:B------:R-:W-:Y:S05]  /*1b60*/  BSYNC B6 ;  /* 0x0000000000067941 */ /* 0x000fea0003800000 */
.L_x_12630:
[----:B------:R-:W-:Y:S01]  /*1b70*/  ULDC.64 UR4, c[0x0][0x9f8] ;  /* 0x00027e0000047ab9 */ /* 0x000fe20000000a00 */
[----:B------:R-:W2:Y:S01]  /*1b80*/  LDL.64 R36, [R1+0x8] ;  /* 0x0000080001247983 */ /* 0x000ea20000100a00 */
[----:B------:R-:W-:Y:S01]  /*1b90*/  ISETP.NE.U32.AND P0, PT, RZ, UR4, PT ;  /* 0x00000004ff007c0c */ /* 0x000fe2000bf05070 */
[----:B------:R-:W0:Y:S01]  /*1ba0*/  LDC.64 R46, c[0x0][0x300] ;  /* 0x0000c000ff2e7b82 */ /* 0x000e220000000a00 */
[----:B------:R-:W-:Y:S01]  /*1bb0*/  IMAD.IADD R53, R26, 0x1, R25 ;  /* 0x000000011a357824 */ /* 0x000fe200078e0219 */
[----:B------:R-:W-:Y:S01]  /*1bc0*/  ULDC.64 UR6, c[0x0][0x330] ;  /* 0x0000cc0000067ab9 */ /* 0x000fe20000000a00 */
[----:B------:R-:W-:-:S05]  /*1bd0*/  ISETP.NE.AND.EX P0, PT, RZ, UR5, PT, P0 ;  /* 0x00000005ff007c0c */ /* 0x000fca000bf05300 */
[----:B------:R-:W1:Y:S08]  /*1be0*/  LDC R15, c[0x0][0x3f4] ;  /* 0x0000fd00ff0f7b82 */ /* 0x000e700000000800 */
[----:B------:R-:W-:Y:S01]  /*1bf0*/  @P0 IADD3 R4, P1, R33, UR4, RZ ;  /* 0x0000000421040c10 */ /* 0x000fe2000ff3e0ff */
[----:B------:R-:W3:Y:S03]  /*1c00*/  LDC.64 R40, c[0x0][0x3f8] ;  /* 0x0000fe00ff287b82 */ /* 0x000ee60000000a00 */
[----:B------:R-:W-:Y:S01]  /*1c10*/  @P0 IADD3.X R5, R32, UR5, RZ, P1, !PT ;  /* 0x0000000520050c10 */ /* 0x000fe20008ffe4ff */
[----:B------:R-:W-:Y:S01]  /*1c20*/  ULDC.64 UR4, c[0x0][0xa08] ;  /* 0x0002820000047ab9 */ /* 0x000fe20000000a00 */
[----:B------:R-:W2:Y:S01]  /*1c30*/  LDL.64 R32, [R1+0x8] ;  /* 0x0000080001207983 */ /* 0x000ea20000100a00 */
[----:B------:R-:W-:-:S02]  /*1c40*/  SHF.R.S32.HI R19, RZ, 0x1f, R18 ;  /* 0x0000001fff137819 */ /* 0x000fc40000011412 */
[----:B------:R-:W4:Y:S01]  /*1c50*/  LDC.64 R34, c[0x0][0x408] ;  /* 0x00010200ff227b82 */ /* 0x000f220000000a00 */
[----:B------:R-:W3:Y:S04]  /*1c60*/  LDL.LU R10, [R1] ;  /* 0x00000000010a7983 */ /* 0x000ee80000300800 */
[----:B------:R1:W4:Y:S01]  /*1c70*/  @P0 LDG.E R24, desc[UR40][R4.64] ;  /* 0x0000002804180981 */ /* 0x000322000c1e1900 */
[----:B------:R-:W-:-:S05]  /*1c80*/  SHF.R.S32.HI R11, RZ, 0x1f, R53 ;  /* 0x0000001fff0b7819 */ /* 0x000fca0000011435 */
[-C--:B0-----:R-:W-:Y:S01]  /*1c90*/  IMAD R0, R11, R46.reuse, RZ ;  /* 0x0000002e0b007224 */ /* 0x081fe200078e02ff */
[----:B------:R-:W-:Y:S01]  /*1ca0*/  ISETP.NE.U32.AND P0, PT, RZ, UR4, PT ;  /* 0x00000004ff007c0c */ /* 0x000fe2000bf05070 */
[----:B------:R-:W-:Y:S01]  /*1cb0*/  IMAD.WIDE.U32 R6, R53, R46, RZ ;  /* 0x0000002e35067225 */ /* 0x000fe200078e00ff */
[----:B-1----:R-:W-:-:S03]  /*1cc0*/  ISETP.GE.AND P2, PT, R18, R15, PT ;  /* 0x0000000f1200720c */ /* 0x002fc60003f46270 */
[----:B------:R-:W-:Y:S01]  /*1cd0*/  IMAD R3, R53, R47, R0 ;  /* 0x0000002f35037224 */ /* 0x000fe200078e0200 */
[----:B------:R-:W-:Y:S02]  /*1ce0*/  SHF.R.S32.HI R0, RZ, 0x1f, R27 ;  /* 0x0000001fff007819 */ /* 0x000fe4000001141b */
[----:B------:R-:W-:Y:S01]  /*1cf0*/  ISETP.NE.AND.EX P0, PT, RZ, UR5, PT, P0 ;  /* 0x00000005ff007c0c */ /* 0x000fe2000bf05300 */
[----:B------:R-:W-:Y:S01]  /*1d00*/  IMAD.IADD R7, R7, 0x1, R3 ;  /* 0x0000000107077824 */ /* 0x000fe200078e0203 */
[----:B------:R-:W-:Y:S01]  /*1d10*/  ULDC.64 UR4, c[0x0][0x308] ;  /* 0x0000c20000047ab9 */ /* 0x000fe20000000a00 */
[C---:B------:R-:W-:Y:S02]  /*1d20*/  IMAD R3, R0.reuse, UR6, RZ ;  /* 0x0000000600037c24 */ /* 0x040fe4000f8e02ff */
[----:B------:R-:W-:Y:S02]  /*1d30*/  IMAD R0, R0, UR4, RZ ;  /* 0x0000000400007c24 */ /* 0x000fe4000f8e02ff */
[----:B------:R-:W-:-:S02]  /*1d40*/  IMAD R13, R27, UR7, R3 ;  /* 0x000000071b0d7c24 */ /* 0x000fc4000f8e0203 */
[C---:B------:R-:W-:Y:S02]  /*1d50*/  IMAD R3, R27.reuse, UR5, R0 ;  /* 0x000000051b037c24 */ /* 0x040fe4000f8e0200 */
[----:B------:R-:W-:Y:S01]  /*1d60*/  IMAD.WIDE.U32 R4, R27, UR4, R6 ;  /* 0x000000041b047c25 */ /* 0x000fe2000f8e0006 */
[----:B------:R-:W-:-:S03]  /*1d70*/  ULDC.64 UR4, c[0x0][0x310] ;  /* 0x0000c40000047ab9 */ /* 0x000fc60000000a00 */
[----:B------:R-:W-:Y:S01]  /*1d80*/  IMAD.WIDE.U32 R8, R27, UR6, R18 ;  /* 0x000000061b087c25 */ /* 0x000fe2000f8e0012 */
[----:B------:R-:W-:-:S03]  /*1d90*/  ULDC.64 UR6, c[0x0][0x338] ;  /* 0x0000ce0000067ab9 */ /* 0x000fc60000000a00 */
[----:B------:R-:W-:Y:S02]  /*1da0*/  IMAD.IADD R5, R5, 0x1, R3 ;  /* 0x0000000105057824 */ /* 0x000fe400078e0203 */
[----:B------:R-:W-:Y:S02]  /*1db0*/  IMAD.IADD R9, R9, 0x1, R13 ;  /* 0x0000000109097824 */ /* 0x000fe400078e020d */
[----:B--2---:R-:W-:Y:S01]  /*1dc0*/  IMAD.MOV.U32 R32, RZ, RZ, R36 ;  /* 0x000000ffff207224 */ /* 0x004fe200078e0024 */
[----:B---3--:R-:W-:-:S04]  /*1dd0*/  LOP3.LUT R10, R10, 0xfffffffb, RZ, 0xc0, !PT ;  /* 0xfffffffb0a0a7812 */ /* 0x008fc800078ec0ff */
[----:B------:R-:W-:Y:S02]  /*1de0*/  SHF.R.S32.HI R33, RZ, 0x1f, R32 ;  /* 0x0000001fff217819 */ /* 0x000fe40000011420 */
[----:B------:R-:W-:-:S03]  /*1df0*/  @P2 LOP3.LUT R10, R10, 0x4, RZ, 0xfc, !PT ;  /* 0x000000040a0a2812 */ /* 0x000fc600078efcff */
[----:B------:R-:W-:Y:S01]  /*1e00*/  STL [R1+0xc], R33 ;  /* 0x00000c2101007387 */ /* 0x000fe20000100800 */
[----:B----4-:R-:W-:Y:S02]  /*1e10*/  SHF.R.S32.HI R0, RZ, 0x1f, R24 ;  /* 0x0000001fff007819 */ /* 0x010fe40000011418 */
[----:B------:R-:W-:Y:S01]  /*1e20*/  SEL R3, R24, RZ, !P0 ;  /* 0x000000ff18037207 */ /* 0x000fe20004000000 */
[----:B------:R-:W2:Y:S04]  /*1e30*/  LDL R12, [R1+0x2c] ;  /* 0x00002c00010c7983 */ /* 0x000ea80000100800 */
[----:B------:R-:W3:Y:S04]  /*1e40*/  LDL R24, [R1+0x6c] ;  /* 0x00006c0001187983 */ /* 0x000ee80000100800 */
[----:B------:R0:W-:Y:S01]  /*1e50*/  STL [R1], R10 ;  /* 0x0000000a01007387 */ /* 0x0001e20000100800 */
[----:B------:R-:W-:-:S03]  /*1e60*/  IMAD.WIDE.U32 R48, R3, UR6, R8 ;  /* 0x0000000603307c25 */ /* 0x000fc6000f8e0008 */
[----:B------:R-:W4:Y:S04]  /*1e70*/  LDL R8, [R1+0x34] ;  /* 0x0000340001087983 */ /* 0x000f280000100800 */
[----:B0-----:R-:W4:Y:S01]  /*1e80*/  LDL R10, [R1+0x30] ;  /* 0x00003000010a7983 */ /* 0x001f220000100800 */
[----:B------:R-:W-:Y:S02]  /*1e90*/  SEL R0, R0, RZ, !P0 ;  /* 0x000000ff00007207 */ /* 0x000fe40004000000 */
[----:B------:R-:W-:Y:S01]  /*1ea0*/  SHF.R.S32.HI R14, RZ, 0x1f, R156 ;  /* 0x0000001fff0e7819 */ /* 0x000fe2000001149c */
[----:B------:R-:W-:-:S04]  /*1eb0*/  IMAD.WIDE.U32 R50, R3, UR4, R4 ;  /* 0x0000000403327c25 */ /* 0x000fc8000f8e0004 */
[C---:B------:R-:W-:Y:S01]  /*1ec0*/  IMAD R6, R0.reuse, UR4, RZ ;  /* 0x0000000400067c24 */ /* 0x040fe2000f8e02ff */
[----:B------:R-:W0:Y:S01]  /*1ed0*/  S2R R27, SR_TID.X ;  /* 0x00000000001b7919 */ /* 0x000e220000002100 */
[----:B------:R-:W-:Y:S01]  /*1ee0*/  IMAD R4, R0, UR6, RZ ;  /* 0x0000000600047c24 */ /* 0x000fe2000f8e02ff */
[----:B------:R-:W-:Y:S01]  /*1ef0*/  ULDC UR4, c[0x0][0x2f4] ;  /* 0x0000bd0000047ab9 */ /* 0x000fe20000000800 */
[----:B------:R-:W-:Y:S02]  /*1f00*/  IMAD R7, R3, UR5, R6 ;  /* 0x0000000503077c24 */ /* 0x000fe4000f8e0206 */
        /* <DEDUP_REMOVED lines=9> */
[C---:B------:R-:W-:Y:S02]  /*1fa0*/  IMAD R7, R156.reuse, R41, R4 ;  /* 0x000000299c077224 */ /* 0x040fe400078e0204 */
[----:B------:R-:W-:-:S04]  /*1fb0*/  IMAD.WIDE.U32 R44, R156, R40, R32 ;  /* 0x000000289c2c7225 */ /* 0x000fc800078e0020 */
[----:B------:R-:W-:Y:S02]  /*1fc0*/  IMAD R4, R14, R34, RZ ;  /* 0x000000220e047224 */ /* 0x000fe400078e02ff */
[----:B------:R-:W-:Y:S02]  /*1fd0*/  IMAD.IADD R5, R18, 0x1, R5 ;  /* 0x0000000112057824 */ /* 0x000fe400078e0205 */
[----:B------:R-:W-:Y:S01]  /*1fe0*/  IMAD.WIDE.U32 R42, R156, R40, R18 ;  /* 0x000000289c2a7225 */ /* 0x000fe200078e0012 */
[----:B------:R-:W-:-:S03]  /*1ff0*/  IADD3 R45, R45, R7, RZ ;  /* 0x000000072d2d7210 */ /* 0x000fc60007ffe0ff */
[C---:B------:R-:W-:Y:S01]  /*2000*/  IMAD R9, R156.reuse, R35, R4 ;  /* 0x000000239c097224 */ /* 0x040fe200078e0204 */
[----:B------:R-:W-:Y:S01]  /*2010*/  SHF.R.S32.HI R4, RZ, 0x1f, R5 ;  /* 0x0000001fff047819 */ /* 0x000fe20000011405 */
[----:B------:R-:W-:Y:S01]  /*2020*/  IMAD.IADD R43, R7, 0x1, R43 ;  /* 0x00000001072b7824 */ /* 0x000fe200078e022b */
[----:B-----5:R-:W-:Y:S01]  /*2030*/  SHF.R.S32.HI R7, RZ, 0x1f, R28 ;  /* 0x0000001fff077819 */ /* 0x020fe2000001141c */
[----:B------:R-:W-:Y:S01]  /*2040*/  IMAD.WIDE.U32 R38, R156, R34, R32 ;  /* 0x000000229c267225 */ /* 0x000fe200078e0020 */
[----:B------:R-:W-:-:S03]  /*2050*/  LEA.HI R21, R4, R5, RZ, 0x4 ;  /* 0x0000000504157211 */ /* 0x000fc600078f20ff */
[----:B------:R-:W-:-:S04]  /*2060*/  IMAD.WIDE.U32 R36, R156, R34, R18 ;  /* 0x000000229c247225 */ /* 0x000fc800078e0012 */
[----:B------:R-:W-:Y:S02]  /*2070*/  IMAD R6, R7, R40, RZ ;  /* 0x0000002807067224 */ /* 0x000fe400078e02ff */
[----:B------:R-:W-:Y:S02]  /*2080*/  IMAD.IADD R39, R39, 0x1, R9 ;  /* 0x0000000127277824 */ /* 0x000fe400078e0209 */
[----:B------:R-:W-:Y:S02]  /*2090*/  IMAD.IADD R37, R9, 0x1, R37 ;  /* 0x0000000109257824 */ /* 0x000fe400078e0225 */
[----:B------:R-:W-:Y:S01]  /*20a0*/  IMAD R7, R7, R34, RZ ;  /* 0x0000002207077224 */ /* 0x000fe200078e02ff */
[----:B0-----:R-:W-:Y:S01]  /*20b0*/  SHF.R.U32.HI R13, RZ, 0x7, R27 ;  /* 0x00000007ff0d7819 */ /* 0x001fe2000001161b */
[----:B------:R-:W-:Y:S01]  /*20c0*/  IMAD R57, R35, 0xa0, RZ ;  /* 0x000000a023397824 */ /* 0x000fe200078e02ff */
[----:B------:R-:W-:Y:S01]  /*20d0*/  IADD3 R52, P0, R156, R53, RZ ;  /* 0x000000359c347210 */ /* 0x000fe20007f1e0ff */
[----:B------:R-:W-:-:S02]  /*20e0*/  IMAD R7, R28, R35, R7 ;  /* 0x000000231c077224 */ /* 0x000fc400078e0207 */
[----:B------:R-:W-:Y:S01]  /*20f0*/  IMAD.WIDE.U32 R38, R28, R34, R38 ;  /* 0x000000221c267225 */ /* 0x000fe200078e0026 */
[----:B------:R-:W-:-:S03]  /*2100*/  LOP3.LUT R60, R21, 0xfffffff0, RZ, 0xc0, !PT ;  /* 0xfffffff0153c7812 */ /* 0x000fc600078ec0ff */
[----:B------:R-:W-:-:S04]  /*2110*/  IMAD.WIDE.U32 R36, R28, R34, R36 ;  /* 0x000000221c247225 */ /* 0x000fc800078e0024 */
[----:B------:R-:W-:Y:S02]  /*2120*/  IMAD R55, R47, 0xa0, RZ ;  /* 0x000000a02f377824 */ /* 0x000fe400078e02ff */
[C---:B------:R-:W-:Y:S02]  /*2130*/  IMAD R59, R28.reuse, R41, R6 ;  /* 0x000000291c3b7224 */ /* 0x040fe400078e0206 */
[----:B------:R-:W-:Y:S02]  /*2140*/  IMAD R5, R41, 0xa0, RZ ;  /* 0x000000a029057824 */ /* 0x000fe400078e02ff */
[----:B------:R-:W-:-:S04]  /*2150*/  IMAD.WIDE.U32 R44, R28, R40, R44 ;  /* 0x000000281c2c7225 */ /* 0x000fc800078e002c */
[----:B------:R-:W-:-:S04]  /*2160*/  IMAD.WIDE.U32 R42, R28, R40, R42 ;  /* 0x000000281c2a7225 */ /* 0x000fc800078e002a */
[----:B------:R-:W-:-:S04]  /*2170*/  IMAD.WIDE.U32 R34, R34, 0xa0, RZ ;  /* 0x000000a022227825 */ /* 0x000fc800078e00ff */
[----:B------:R-:W-:Y:S02]  /*2180*/  VIADD R32, R18, 0x20 ;  /* 0x0000002012207836 */ /* 0x000fe40000000000 */
[----:B------:R-:W-:-:S04]  /*2190*/  IMAD.WIDE.U32 R46, R46, 0xa0, RZ ;  /* 0x000000a02e2e7825 */ /* 0x000fc800078e00ff */
[----:B------:R-:W-:Y:S01]  /*21a0*/  IMAD.WIDE.U32 R40, R40, 0xa0, RZ ;  /* 0x000000a028287825 */ /* 0x000fe200078e00ff */
[----:B------:R-:W-:Y:S02]  /*21b0*/  ISETP.GE.AND P3, PT, R18, UR4, PT ;  /* 0x0000000412007c0c */ /* 0x000fe4000bf66270 */
[----:B------:R-:W-:Y:S01]  /*21c0*/  ISETP.GE.AND P2, PT, R32, UR4, PT ;  /* 0x0000000420007c0c */ /* 0x000fe2000bf46270 */
[----:B------:R-:W-:Y:S01]  /*21d0*/  IMAD.IADD R58, R45, 0x1, R59 ;  /* 0x000000012d3a7824 */ /* 0x000fe200078e023b */
[----:B------:R-:W-:Y:S01]  /*21e0*/  IADD3 R57, R35, R57, RZ ;  /* 0x0000003923397210 */ /* 0x000fe20007ffe0ff */
        /* <DEDUP_REMOVED lines=9> */
[----:B------:R-:W-:Y:S01]  /*2280*/  IMAD.IADD R71, R49, 0x1, R71 ;  /* 0x0000000131477824 */ /* 0x000fe200078e0247 */
[----:B--2---:R-:W-:-:S02]  /*2290*/  LOP3.LUT R4, R12, 0x30, R21, 0xf8, !PT ;  /* 0x000000300c047812 */ /* 0x004fc400078ef815 */
[----:B---3--:R-:W-:Y:S02]  /*22a0*/  LOP3.LUT P4, RZ, R24, 0x2, RZ, 0xc0, !PT ;  /* 0x0000000218ff7812 */ /* 0x008fe4000788c0ff */
[----:B----4-:R-:W-:-:S05]  /*22b0*/  LOP3.LUT R4, R4, R10, RZ, 0x3c, !PT ;  /* 0x0000000a04047212 */ /* 0x010fca00078e3cff */
[----:B------:R-:W-:-:S07]  /*22c0*/  IMAD.IADD R70, R8, 0x1, R4 ;  /* 0x0000000108467824 */ /* 0x000fce00078e0204 */
.L_x_12661:
[----:B------:R-:W2:Y:S01]  /*22d0*/  LDL R6, [R1+0x14] ;  /* 0x0000140001067983 */ /* 0x000ea20000100800 */
[----:B0---4-:R-:W0:Y:S03]  /*22e0*/  LDC.64 R62, c[0x0][0x2e8] ;  /* 0x0000ba00ff3e7b82 */ /* 0x011e260000000a00 */
        /* <DEDUP_REMOVED lines=18> */
[----:B------:R-:W-:Y:S02]  /*2410*/  @P5 LOP3.LUT R4, R4, 0x2, RZ, 0xfc, !PT ;  /* 0x0000000204045812 */ /* 0x000fe400078efcff */
[C---:B------:R-:W-:Y:S01]  /*2420*/  IADD3 R73, R16.reuse, R73, RZ ;  /* 0x0000004910497210 */ /* 0x040fe20007ffe0ff */
[----:B------:R-:W-:Y:S02]  /*2430*/  IMAD.IADD R72, R16, 0x1, R5 ;  /* 0x0000000110487824 */ /* 0x000fe400078e0205 */
        /* <DEDUP_REMOVED lines=18> */
[----:B------:R-:W2:Y:S01]  /*2560*/  LDL.64 R74, [R1+0x8] ;  /* 0x00000800014a7983 */ /* 0x000ea20000100a00 */
[----:B------:R-:W-:-:S03]  /*2570*/  ULDC.64 UR4, c[0x0][0x3e8] ;  /* 0x0000fa0000047ab9 */ /* 0x000fc60000000a00 */
[----:B------:R-:W3:Y:S01]  /*2580*/  LDL R64, [R1+0x10] ;  /* 0x0000100001407983 */ /* 0x000ee20000100800 */
        /* <DEDUP_REMOVED lines=10> */
[----:B------:R-:W-:Y:S02]  /*2630*/  CS2R R8, SRZ ;  /* 0x0000000000087805 */ /* 0x000fe4000001ff00 */
[----:B------:R-:W-:Y:S02]  /*2640*/  CS2R R10, SRZ ;  /* 0x00000000000a7805 */ /* 0x000fe4000001ff00 */
[----:B--2---:R-:W-:-:S13]  /*2650*/  ISETP.GE.AND P0, PT, R74, R27, PT ;  /* 0x0000001b4a00720c */ /* 0x004fda0003f06270 */
[----:B------:R0:W5:Y:S04]  /*2660*/  @!P0 LDG.E.64 R14, desc[UR40][R4.64] ;  /* 0x00000028040e8981 */ /* 0x000168000c1e1b00 */
[----:B------:R0:W5:Y:S01]  /*2670*/  @!P0 LDG.E.64 R24, desc[UR40][R6.64] ;  /* 0x0000002806188981 */ /* 0x000162000c1e1b00 */
[----:B---3--:R-:W-:-:S13]  /*2680*/  ISETP.GE.AND P0, PT, R64, R27, PT ;  /* 0x0000001b4000720c */ /* 0x008fda0003f06270 */
[----:B------:R0:W5:Y:S04]  /*2690*/  @!P0 LDG.E.64 R8, desc[UR40][R4.64+0x10] ;  /* 0x0000102804088981 */ /* 0x000168000c1e1b00 */
[----:B------:R0:W5:Y:S02]  /*26a0*/  @!P0 LDG.E.64 R10, desc[UR40][R6.64+0x10] ;  /* 0x00001028060a8981 */ /* 0x000164000c1e1b00 */
.L_x_12636:
[----:B------:R-:W-:Y:S05]  /*26b0*/  BSYNC B1 ;  /* 0x0000000000017941 */ /* 0x000fea0003800000 */
.L_x_12635:
[----:B------:R-:W-:Y:S01]  /*26c0*/  ISETP.NE.AND P0, PT, R157, 0x3, PT ;  /* 0x000000039d00780c */ /* 0x000fe20003f05270 */
[----:B-----5:R-:W-:Y:S02]  /*26d0*/  IMAD.MOV.U32 R26, RZ, RZ, R8 ;  /* 0x000000ffff1a7224 */ /* 0x020fe400078e0008 */
[----:B------:R-:W-:Y:S02]  /*26e0*/  IMAD.MOV.U32 R63, RZ, RZ, R14 ;  /* 0x000000ffff3f7224 */ /* 0x000fe400078e000e */
[----:B------:R-:W-:Y:S02]  /*26f0*/  IMAD.MOV.U32 R62, RZ, RZ, R10 ;  /* 0x000000ffff3e7224 */ /* 0x000fe400078e000a */
[----:B------:R-:W-:-:S06]  /*2700*/  IMAD.MOV.U32 R81, RZ, RZ, R24 ;  /* 0x000000ffff517224 */ /* 0x000fcc00078e0018 */
[----:B------:R-:W-:Y:S05]  /*2710*/  @!P0 BRA `(.L_x_12637) ;  /* 0x0000000000048947 */ /* 0x000fea0003800000 */
[----:B------:R-:W-:Y:S01]  /*2720*/  BPT.TRAP 0x1 ;  /* 0x000000040000795c */ /* 0x000fe20000300000 */
.L_x_12637:
[----:B0-----:R-:W2:Y:S01]  /*2730*/  LDL R4, [R1+0x4] ;  /* 0x0000040001047983 */ /* 0x001ea20000100800 */
[----:B------:R-:W-:Y:S01]  /*2740*/  IMAD R74, R17, 0x8, R16 ;  /* 0x00000008114a7824 */ /* 0x000fe200078e0210 */
[----:B------:R-:W-:Y:S01]  /*2750*/  BSSY B1, `(.L_x_12638) ;  /* 0x0000004000017945 */ /* 0x000fe20003800000 */
[----:B--2---:R-:W-:-:S04]  /*2760*/  SHF.L.U32 R75, R4, 0x1f, RZ ;  /* 0x0000001f044b7819 */ /* 0x004fc800000006ff */
[----:B------:R-:W0:Y:S02]  /*2770*/  SYNCS.PHASECHK.TRANS64.TRYWAIT P5, [R74+URZ+0x13290], R75 ;  /* 0x0132904b4a0075a7 */ /* 0x000e2400080a017f */
[----:B0-----:R-:W-:Y:S05]  /*2780*/  @!P5 BRA `(.L_x_12639) ;  /* 0x00000184001cd947 */ /* 0x001fea0003800000 */
.L_x_12861:
[----:B------:R-:W-:Y:S05]  /*2790*/  BSYNC B1 ;  /* 0x0000000000017941 */ /* 0x000fea0003800000 */
.L_x_12638:
[----:B------:R-:W-:Y:S05]  /*27a0*/  @P1 BRA `(.L_x_12640) ;  /* 0x0000002000ac1947 */ /* 0x000fea0003800000 */
[----:B------:R-:W-:Y:S04]  /*27b0*/  BSSY B1, `(.L_x_12641) ;  /* 0x0000074000017945 */ /* 0x000fe80003800000 */
[----:B------:R-:W-:Y:S05]  /*27c0*/  @P3 BRA `(.L_x_12642) ;  /* 0x0000000400c83947 */ /* 0x000fea0003800000 */
        /* <DEDUP_REMOVED lines=53> */
[--C-:B------:R-:W-:Y:S02]  /*2b20*/  HADD2.F32 R63, -RZ, R24.reuse.H1_H1 ;  /* 0x30000018ff3f7230 */ /* 0x100fe40000004100 */
[----:B------:R-:W-:Y:S01]  /*2b30*/  FMUL.FTZ R77, R65, R67 ;  /* 0x00000043414d7220 */ /* 0x000fe20000410000 */
[----:B------:R-:W-:Y:S01]  /*2b40*/  HADD2.F32 R25, -RZ, R24.H0_H0 ;  /* 0x20000018ff197230 */ /* 0x000fe20000004100 */
[----:B------:R-:W-:Y:S01]  /*2b50*/  F2FP.F16.E4M3.UNPACK_B R67, R14 ;  /* 0x0000000eff43723e */ /* 0x000fe200020006ff */
        /* <DEDUP_REMOVED lines=55> */
.L_x_12644:
[----:B------:R-:W-:Y:S05]  /*2ed0*/  BSYNC B2 ;  /* 0x0000000000027941 */ /* 0x000fea0003800000 */
.L_x_12643:
[----:B------:R1:W-:Y:S02]  /*2ee0*/  STG.E.128 desc[UR40][R12.64], R4 ;  /* 0x000000040c007986 */ /* 0x0003e4000c101d28 */
.L_x_12642:
[----:B------:R-:W-:Y:S05]  /*2ef0*/  BSYNC B1 ;  /* 0x0000000000017941 */ /* 0x000fea0003800000 */
.L_x_12641:
[----:B------:R-:W-:Y:S05]  /*2f00*/  @P2 BRA `(.L_x_12640) ;  /* 0x0000001800d42947 */ /* 0x000fea0003800000 */
[----:B-1----:R-:W2:Y:S04]  /*2f10*/  LDL R6, [R1+0x14] ;  /* 0x0000140001067983 */ /* 0x002ea80000100800 */
[----:B------:R-:W3:Y:S01]  /*2f20*/  LDL R14, [R1+0x10] ;  /* 0x00001000010e7983 */ /* 0x000ee20000100800 */
[----:B------:R-:W-:Y:S01]  /*2f30*/  IMAD.MOV.U32 R5, RZ, RZ, 0x20 ;  /* 0x00000020ff057424 */ /* 0x000fe200078e00ff */
[----:B------:R-:W-:Y:S01]  /*2f40*/  BSSY B1, `(.L_x_12645) ;  /* 0x0000071000017945 */ /* 0x000fe20003800000 */
[----:B------:R-:W-:-:S03]  /*2f50*/  IMAD R4, R17, 0x2800, RZ ;  /* 0x0000280011047824 */ /* 0x000fc600078e02ff */
[----:B------:R-:W-:-:S04]  /*2f60*/  SEL R5, R5, 0xffffffe0, !P4 ;  /* 0xffffffe005057807 */ /* 0x000fc80006000000 */
[----:B--2---:R-:W-:Y:S02]  /*2f70*/  IADD3 R5, R5, R6, R4 ;  /* 0x0000000605057210 */ /* 0x004fe40007ffe004 */
[----:B---3--:R-:W-:-:S03]  /*2f80*/  ISETP.GE.AND P5, PT, R14, R27, PT ;  /* 0x0000001b0e00720c */ /* 0x008fc60003fa6270 */
[----:B------:R-:W-:-:S06]  /*2f90*/  IMAD.IADD R4, R16, 0x1, R5 ;  /* 0x0000000110047824 */ /* 0x000fcc00078e0205 */
[----:B------:R-:W1:Y:S04]  /*2fa0*/  LDS.128 R4, [R4+0xe000] ;  /* 0x00e0000004047984 */ /* 0x000e680000000c00 */
[----:B------:R-:W-:Y:S05]  /*2fb0*/  @P5 BRA `(.L_x_12646) ;  /* 0x0000000400a45947 */ /* 0x000fea0003800000 */
[----:B------:R-:W-:Y:S02]  /*2fc0*/  SHF.R.U32.HI R15, RZ, 0x8, R11 ;  /* 0x00000008ff0f7819 */ /* 0x000fe4000001160b */
[----:B------:R-:W-:Y:S02]  /*2fd0*/  SHF.R.U32.HI R25, RZ, 0x8, R9 ;  /* 0x00000008ff197819 */ /* 0x000fe40000011609 */
[----:B------:R-:W-:Y:S01]  /*2fe0*/  LOP3.LUT R10, R11, 0xff0000ff, RZ, 0xc0, !PT ;  /* 0xff0000ff0b0a7812 */ /* 0x000fe200078ec0ff */
[----:B------:R-:W-:Y:S01]  /*2ff0*/  IMAD.SHL.U32 R15, R15, 0x100, RZ ;  /* 0x000001000f0f7824 */ /* 0x000fe200078e00ff */
[----:B------:R-:W-:Y:S01]  /*3000*/  SHF.R.U32.HI R14, RZ, 0x10, R11 ;  /* 0x00000010ff0e7819 */ /* 0x000fe2000001160b */
[----:B------:R-:W-:Y:S01]  /*3010*/  IMAD.SHL.U32 R11, R25, 0x100, RZ ;  /* 0x00000100190b7824 */ /* 0x000fe200078e00ff */
[----:B------:R-:W-:Y:S02]  /*3020*/  SHF.R.U32.HI R27, RZ, 0x18, R9 ;  /* 0x00000018ff1b7819 */ /* 0x000fe40000011609 */
[----:B------:R-:W-:-:S02]  /*3030*/  LOP3.LUT R8, R9, 0xff, RZ, 0xc0, !PT ;  /* 0x000000ff09087812 */ /* 0x000fc400078ec0ff */
[----:B------:R-:W-:Y:S01]  /*3040*/  SHF.R.U32.HI R24, RZ, 0x10, R9 ;  /* 0x00000010ff187819 */ /* 0x000fe20000011609 */
[----:B-1----:R-:W-:Y:S01]  /*3050*/  IMAD.MOV.U32 R9, RZ, RZ, R4 ;  /* 0x000000ffff097224 */ /* 0x002fe200078e0004 */
[----:B------:R-:W-:Y:S01]  /*3060*/  LOP3.LUT R10, R10, 0xff00, R15, 0xf8, !PT ;  /* 0x0000ff000a0a7812 */ /* 0x000fe200078ef80f */
[----:B------:R-:W-:Y:S01]  /*3070*/  IMAD.U32 R15, R14, 0x10000, RZ ;  /* 0x000100000e0f7824 */ /* 0x000fe200078e00ff */
[----:B------:R-:W-:Y:S02]  /*3080*/  PRMT R8, R27, 0x654, R8 ;  /* 0x000006541b087816 */ /* 0x000fe40000000008 */
[-C--:B------:R-:W-:Y:S02]  /*3090*/  F2FP.F16.E4M3.UNPACK_B R4, R5.reuse ;  /* 0x00000005ff04723e */ /* 0x080fe400020006ff */
        /* <DEDUP_REMOVED lines=31> */
[--C-:B------:R-:W-:Y:S02]  /*3290*/  HADD2.F32 R10, -RZ, R9.reuse.H0_H0 ;  /* 0x20000009ff0a7230 */ /* 0x100fe40000004100 */
[-C--:B------:R-:W-:Y:S01]  /*32a0*/  FMUL.FTZ R27, R11, R24.reuse ;  /* 0x000000180b1b7220 */ /* 0x080fe20000410000 */
[----:B------:R-:W-:Y:S02]  /*32b0*/  HADD2.F32 R62, -RZ, R62.H0_H0 ;  /* 0x2000003eff3e7230 */ /* 0x000fe40000004100 */
[----:B------:R-:W-:Y:S01]  /*32c0*/  FMUL.FTZ R64, R14, R24 ;  /* 0x000000180e407220 */ /* 0x000fe20000410000 */
[----:B------:R-:W-:Y:S01]  /*32d0*/  HADD2.F32 R9, -RZ, R9.H1_H1 ;  /* 0x30000009ff097230 */ /* 0x000fe20000004100 */
        /* <DEDUP_REMOVED lines=9> */
[----:B------:R-:W-:Y:S01]  /*3370*/  FFMA.FTZ R65, R9, R26, R62 ;  /* 0x0000001a09417223 */ /* 0x000fe2000001003e */
[----:B------:R-:W-:Y:S01]  /*3380*/  F2FP.F16.E4M3.UNPACK_B R10, R7.H1 ;  /* 0x00000007ff0a723e */ /* 0x000fe200030006ff */
[--C-:B------:R-:W-:Y:S01]  /*3390*/  HADD2.F32 R25, -RZ, R24.reuse.H1_H1 ;  /* 0x30000018ff197230 */ /* 0x100fe20000004100 */
[----:B------:R-:W-:Y:S01]  /*33a0*/  F2FP.F16.E4M3.UNPACK_B R26, R63.H1 ;  /* 0x0000003fff1a723e */ /* 0x000fe200030006ff */
[----:B------:R-:W-:Y:S01]  /*33b0*/  HADD2.F32 R24, -RZ, R24.H0_H0 ;  /* 0x20000018ff187230 */ /* 0x000fe20000004100 */
[----:B------:R-:W-:Y:S01]  /*33c0*/  F2FP.SATFINITE.E4M3.F32.PACK_AB_MERGE_C R76, R14, R11, RZ ;  /* 0x0000000b0e4c723e */ /* 0x000fe200048070ff */
[----:B------:R-:W-:Y:S01]  /*33d0*/  HADD2.F32 R14, -RZ, R10.H1_H1 ;  /* 0x3000000aff0e7230 */ /* 0x000fe20000004100 */
[----:B------:R-:W-:Y:S01]  /*33e0*/  F2FP.F16.E4M3.UNPACK_B R9, R6.H1 ;  /* 0x00000006ff09723e */ /* 0x000fe200030006ff */
[----:B------:R-:W-:Y:S01]  /*33f0*/  HADD2.F32 R62, -RZ, R26.H1_H1 ;  /* 0x3000001aff3e7230 */ /* 0x000fe20000004100 */
[----:B------:R-:W-:Y:S01]  /*3400*/  F2FP.F16.E4M3.UNPACK_B R63, R63 ;  /* 0x0000003fff3f723e */ /* 0x000fe200020006ff */
[----:B------:R-:W-:Y:S01]  /*3410*/  HADD2.F32 R11, -RZ, R10.H0_H0 ;  /* 0x2000000aff0b7230 */ /* 0x000fe20000004100 */
        /* <DEDUP_REMOVED lines=24> */
[C---:B------:R-:W-:Y:S01]  /*35a0*/  FMUL.FTZ R26, R8.reuse, R26 ;  /* 0x0000001a081a7220 */ /* 0x040fe20000410000 */
[----:B------:R-:W-:Y:S02]  /*35b0*/  HADD2.F32 R15, -RZ, R15.H0_H0 ;  /* 0x2000000fff0f7230 */ /* 0x000fe40000004100 */
[----:B------:R-:W-:Y:S01]  /*35c0*/  FFMA.FTZ R11, R8, R24, -R11 ;  /* 0x00000018080b7223 */ /* 0x000fe2000001080b */
[----:B------:R-:W-:Y:S01]  /*35d0*/  F2FP.SATFINITE.E4M3.F32.PACK_AB_MERGE_C R66, R67, R66, RZ ;  /* 0x000000424342723e */ /* 0x000fe200048070ff */
[CC--:B------:R-:W-:Y:S01]  /*35e0*/  FMUL.FTZ R10, R6.reuse, R63.reuse ;  /* 0x0000003f060a7220 */ /* 0x0c0fe20000410000 */
[----:B------:R-:W-:Y:S01]  /*35f0*/  FMUL.FTZ R63, R7, R63 ;  /* 0x0000003f073f7220 */ /* 0x000fe20000410000 */
[----:B------:R-:W-:Y:S02]  /*3600*/  FFMA.FTZ R26, R9, R24, R26 ;  /* 0x00000018091a7223 */ /* 0x000fe4000001001a */
[-C--:B------:R-:W-:Y:S01]  /*3610*/  FFMA.FTZ R10, R7, R15.reuse, -R10 ;  /* 0x0000000f070a7223 */ /* 0x080fe2000001080a */
[----:B------:R-:W-:-:S02]  /*3620*/  FFMA.FTZ R63, R6, R15, R63 ;  /* 0x0000000f063f7223 */ /* 0x000fc4000001003f */
[----:B------:R-:W-:-:S03]  /*3630*/  F2FP.SATFINITE.E4M3.F32.PACK_AB_MERGE_C R7, R26, R11, R66 ;  /* 0x0000000b1a07723e */ /* 0x000fc60004807042 */
[----:B------:R-:W-:-:S07]  /*3640*/  F2FP.SATFINITE.E4M3.F32.PACK_AB_MERGE_C R6, R63, R10, R27 ;  /* 0x0000000a3f06723e */ /* 0x000fce000480701b */
.L_x_12646:
[----:B------:R-:W-:Y:S05]  /*3650*/  BSYNC B1 ;  /* 0x0000000000017941 */ /* 0x000fea0003800000 */
.L_x_12645:
[----:B-1----:R1:W-:Y:S01]  /*3660*/  STG.E.128 desc[UR40][R12.64+0x20], R4 ;  /* 0x000020040c007986 */ /* 0x0023e2000c101d28 */
[----:B------:R-:W-:Y:S05]  /*3670*/  BRA `(.L_x_12640) ;  /* 0x0000001000f87947 */ /* 0x000fea0003800000 */
.L_x_12634:
[----:B------:R-:W-:Y:S01]  /*3680*/  IMAD R5, R2, -0xa0, R31 ;  /* 0xffffff6002057824 */ /* 0x000fe200078e021f */
[----:B------:R-:W2:Y:S01]  /*3690*/  LDL.LU R64, [R1] ;  /* 0x0000000001407983 */ /* 0x000ea20000300800 */
[----:B------:R-:W-:Y:S02]  /*36a0*/  CS2R R8, SRZ ;  /* 0x0000000000087805 */ /* 0x000fe4000001ff00 */
[----:B------:R-:W-:Y:S02]  /*36b0*/  CS2R R10, SRZ ;  /* 0x00000000000a7805 */ /* 0x000fe4000001ff00 */
[----:B------:R-:W-:-:S04]  /*36c0*/  VIMNMX R5, R5, 0xa0, PT ;  /* 0x000000a005057848 */ /* 0x000fc80003fe0100 */
        /* <DEDUP_REMOVED lines=15> */
[----:B------:R-:W3:Y:S05]  /*37c0*/  @!P0 LDG.E.128 R8, desc[UR40][R24.64] ;  /* 0x0000002818088981 */ /* 0x000eea000c1e1d00 */
[----:B------:R-:W4:Y:S01]  /*37d0*/  @!P0 LDG.E.128 R4, desc[UR40][R12.64] ;  /* 0x000000280c048981 */ /* 0x000f22000c1e1d00 */
[----:B------:R-:W-:-:S02]  /*37e0*/  ISETP.GE.AND P0, PT, R18, R27, PT ;  /* 0x0000001b1200720c */ /* 0x000fc40003f06270 */
[----:B--2---:R-:W-:-:S11]  /*37f0*/  LOP3.LUT R64, R64, 0xfffffffe, RZ, 0xc0, !PT ;  /* 0xfffffffe40407812 */ /* 0x004fd600078ec0ff */
[----:B------:R-:W-:-:S05]  /*3800*/  @P0 LOP3.LUT R64, R64, 0x1, RZ, 0xfc, !PT ;  /* 0x0000000140400812 */ /* 0x000fca00078efcff */
[----:B------:R0:W-:Y:S01]  /*3810*/  STL [R1], R64 ;  /* 0x0000004001007387 */ /* 0x0001e20000100800 */
[----:B------:R-:W-:Y:S01]  /*3820*/  ISETP.NE.AND P0, PT, R157, 0x3, PT ;  /* 0x000000039d00780c */ /* 0x000fe20003f05270 */
[----:B---3--:R-:W-:Y:S02]  /*3830*/  IMAD.MOV.U32 R82, RZ, RZ, R8 ;  /* 0x000000ffff527224 */ /* 0x008fe400078e0008 */
[----:B------:R-:W-:Y:S02]  /*3840*/  IMAD.MOV.U32 R80, RZ, RZ, R10 ;  /* 0x000000ffff507224 */ /* 0x000fe400078e000a */
[----:B----4-:R-:W-:Y:S02]  /*3850*/  IMAD.MOV.U32 R81, RZ, RZ, R4 ;  /* 0x000000ffff517224 */ /* 0x010fe400078e0004 */
[----:B------:R-:W-:-:S06]  /*3860*/  IMAD.MOV.U32 R78, RZ, RZ, R6 ;  /* 0x000000ffff4e7224 */ /* 0x000fcc00078e0006 */
[----:B0-----:R-:W-:Y:S05]  /*3870*/  @!P0 BRA `(.L_x_12647) ;  /* 0x0000000000048947 */ /* 0x001fea0003800000 */
[----:B------:R-:W-:Y:S01]  /*3880*/  BPT.TRAP 0x1 ;  /* 0x000000040000795c */ /* 0x000fe20000300000 */
.L_x_12647:
[----:B------:R-:W2:Y:S01]  /*3890*/  LDL R12, [R1+0x4] ;  /* 0x00000400010c7983 */ /* 0x000ea20000100800 */
[----:B------:R-:W-:Y:S01]  /*38a0*/  IMAD R74, R17, 0x8, R16 ;  /* 0x00000008114a7824 */ /* 0x000fe200078e0210 */
[----:B------:R-:W0:Y:S01]  /*38b0*/  LDC R77, c[0x0][0x2f4] ;  /* 0x0000bd00ff4d7b82 */ /* 0x000e220000000800 */
[----:B------:R-:W-:Y:S01]  /*38c0*/  BSSY B1, `(.L_x_12648) ;  /* 0x0000004000017945 */ /* 0x000fe20003800000 */
[----:B--2---:R-:W-:-:S04]  /*38d0*/  SHF.L.U32 R75, R12, 0x1f, RZ ;  /* 0x0000001f0c4b7819 */ /* 0x004fc800000006ff */
[----:B------:R-:W1:Y:S02]  /*38e0*/  SYNCS.PHASECHK.TRANS64.TRYWAIT P5, [R74+URZ+0x13290], R75 ;  /* 0x0132904b4a0075a7 */ /* 0x000e6400080a017f */
[----:B01----:R-:W-:Y:S05]  /*38f0*/  @!P5 BRA `(.L_x_12649) ;  /* 0x0000017000d4d947 */ /* 0x003fea0003800000 */
.L_x_12862:
[----:B------:R-:W-:Y:S05]  /*3900*/  BSYNC B1 ;  /* 0x0000000000017941 */ /* 0x000fea0003800000 */
.L_x_12648:
[----:B------:R-:W-:Y:S01]  /*3910*/  ISETP.GE.OR P5, PT, R18, R77, P1 ;  /* 0x0000004d1200720c */ /* 0x000fe20000fa6670 */
[----:B------:R-:W-:Y:S01]  /*3920*/  ULDC.64 UR4, c[0x0][0x300] ;  /* 0x0000c00000047ab9 */ /* 0x000fe20000000a00 */
[----:B------:R-:W-:Y:S01]  /*3930*/  SHF.R.S32.HI R12, RZ, 0x1f, R156 ;  /* 0x0000001fff0c7819 */ /* 0x000fe2000001149c */
[----:B------:R-:W-:Y:S02]  /*3940*/  IMAD.MOV.U32 R64, RZ, RZ, R14 ;  /* 0x000000ffff407224 */ /* 0x000fe400078e000e */
[----:B------:R-:W-:Y:S02]  /*3950*/  IMAD.MOV.U32 R65, RZ, RZ, R67 ;  /* 0x000000ffff417224 */ /* 0x000fe400078e0043 */
        /* <DEDUP_REMOVED lines=10> */
[----:B------:R-:W-:Y:S01]  /*3a00*/  BSSY B1, `(.L_x_12650) ;  /* 0x00000e9000017945 */ /* 0x000fe20003800000 */
[----:B------:R-:W-:-:S02]  /*3a10*/  IADD3 R13, -R54, R77, RZ ;  /* 0x0000004d360d7210 */ /* 0x000fc40007ffe1ff */
[----:B------:R-:W-:Y:S02]  /*3a20*/  IADD3.X R12, R3, R76, R69, P5, P6 ;  /* 0x0000004c030c7210 */ /* 0x000fe40002fec445 */
        /* <DEDUP_REMOVED lines=8> */
[----:B------:R-:W-:Y:S01]  /*3ab0*/  SHF.R.S32.HI R12, RZ, 0x5, R12 ;  /* 0x00000005ff0c7819 */ /* 0x000fe2000001140c */
[----:B------:R-:W-:-:S03]  /*3ac0*/  IMAD.IADD R13, R16, 0x1, R13 ;  /* 0x00000001100d7824 */ /* 0x000fc600078e020d */
[----:B------:R-:W-:-:S05]  /*3ad0*/  LEA.HI.SX32 R12, R21, R12, 0x1c ;  /* 0x0000000c150c7211 */ /* 0x000fca00078fe2ff */
[----:B------:R-:W-:-:S05]  /*3ae0*/  IMAD.SHL.U32 R79, R12, 0x10, RZ ;  /* 0x000000100c4f7824 */ /* 0x000fca00078e00ff */
[----:B---3--:R-:W-:-:S04]  /*3af0*/  LOP3.LUT R12, R26, 0x30, R79, 0xf8, !PT ;  /* 0x000000301a0c7812 */ /* 0x008fc800078ef84f */
[----:B----4-:R-:W-:-:S05]  /*3b00*/  LOP3.LUT R12, R12, R25, RZ, 0x3c, !PT ;  /* 0x000000190c0c7212 */ /* 0x010fca00078e3cff */
[----:B-----5:R-:W-:-:S04]  /*3b10*/  IMAD.IADD R12, R24, 0x1, R12 ;  /* 0x00000001180c7824 */ /* 0x020fc800078e020c */
        /* <DEDUP_REMOVED lines=30> */
[----:B------:R-:W-:-:S02]  /*3d00*/  LOP3.LUT R8, R6, 0xff00, R11, 0xf8, !PT ;  /* 0x0000ff0006087812 */ /* 0x000fc400078ef80b */
[----:B------:R-:W-:Y:S01]  /*3d10*/  LOP3.LUT R6, R4, 0xff0000, R9, 0xf8, !PT ;  /* 0x00ff000004067812 */ /* 0x000fe200078ef809 */
[----:B------:R-:W-:Y:S01]  /*3d20*/  IMAD.U32 R9, R86, 0x10000, RZ ;  /* 0x0001000056097824 */ /* 0x000fe200078e00ff */
[----:B------:R-:W-:Y:S02]  /*3d30*/  LOP3.LUT R87, R10, 0xff00, R83, 0xf8, !PT ;  /* 0x0000ff000a577812 */ /* 0x000fe400078ef853 */
[----:B------:R-:W-:Y:S02]  /*3d40*/  F2FP.F16.E4M3.UNPACK_B R86, R82.H1 ;  /* 0x00000052ff56723e */ /* 0x000fe400030006ff */
[----:B--2---:R-:W-:Y:S02]  /*3d50*/  F2FP.F16.E4M3.UNPACK_B R11, R24.H1 ;  /* 0x00000018ff0b723e */ /* 0x004fe400030006ff */
[----:B-1----:R-:W-:Y:S02]  /*3d60*/  F2FP.F16.E4M3.UNPACK_B R10, R12.H1 ;  /* 0x0000000cff0a723e */ /* 0x002fe400030006ff */
[----:B------:R-:W-:Y:S01]  /*3d70*/  LOP3.LUT R89, R84, 0xff00, R85, 0xf8, !PT ;  /* 0x0000ff0054597812 */ /* 0x000fe200078ef855 */
[----:B------:R-:W-:Y:S01]  /*3d80*/  HADD2.F32 R85, -RZ, R86.H0_H0 ;  /* 0x20000056ff557230 */ /* 0x000fe20000004100 */
[----:B------:R-:W-:Y:S01]  /*3d90*/  LOP3.LUT R4, R8, 0xff0000, R9, 0xf8, !PT ;  /* 0x00ff000008047812 */ /* 0x000fe200078ef809 */
[----:B------:R-:W-:Y:S01]  /*3da0*/  HADD2.F32 R9, -RZ, R11.H0_H0 ;  /* 0x2000000bff097230 */ /* 0x000fe20000004100 */
[----:B------:R-:W-:Y:S01]  /*3db0*/  F2FP.F16.E4M3.UNPACK_B R83, R81.H1 ;  /* 0x00000051ff53723e */ /* 0x000fe200030006ff */
[--C-:B------:R-:W-:Y:S01]  /*3dc0*/  HADD2.F32 R8, -RZ, R10.reuse.H0_H0 ;  /* 0x2000000aff087230 */ /* 0x100fe20000004100 */
[----:B------:R-:W-:Y:S01]  /*3dd0*/  SHF.L.U32 R88, R5, 0x10, RZ ;  /* 0x0000001005587819 */ /* 0x000fe200000006ff */
        /* <DEDUP_REMOVED lines=16> */
[-C--:B------:R-:W-:Y:S01]  /*3ee0*/  FMUL.FTZ R11, R83, R88.reuse ;  /* 0x00000058530b7220 */ /* 0x080fe20000410000 */
[C---:B------:R-:W-:Y:S01]  /*3ef0*/  FMUL.FTZ R88, R10.reuse, R88 ;  /* 0x000000580a587220 */ /* 0x040fe20000410000 */
[----:B------:R-:W-:Y:S01]  /*3f00*/  LOP3.LUT R5, R89, 0xff0000, R90, 0xf8, !PT ;  /* 0x00ff000059057812 */ /* 0x000fe200078ef85a */
        /* <DEDUP_REMOVED lines=29> */
[----:B------:R-:W-:Y:S01]  /*40e0*/  HADD2.F32 R87, -RZ, R85.H1_H1 ;  /* 0x30000055ff577230 */ /* 0x000fe20000004100 */
[----:B------:R-:W-:Y:S01]  /*40f0*/  F2FP.SATFINITE.E4M3.F32.PACK_AB_MERGE_C R8, R11, R8, RZ ;  /* 0x000000080b08723e */ /* 0x000fe200048070ff */
        /* <DEDUP_REMOVED lines=121> */
.L_x_12651:
[----:B------:R-:W-:Y:S05]  /*4890*/  BSYNC B1 ;  /* 0x0000000000017941 */ /* 0x000fea0003800000 */
.L_x_12650:
        /* <DEDUP_REMOVED lines=10> */
.L_x_12633:
[----:B------:R-:W-:-:S13]  /*4940*/  ISETP.NE.AND P0, PT, R157, 0x3, PT ;  /* 0x000000039d00780c */ /* 0x000fda0003f05270 */
[----:B------:R-:W-:Y:S05]  /*4950*/  @!P0 BRA `(.L_x_12652) ;  /* 0x0000000000048947 */ /* 0x000fea0003800000 */
[----:B------:R-:W-:Y:S01]  /*4960*/  BPT.TRAP 0x1 ;  /* 0x000000040000795c */ /* 0x000fe20000300000 */
.L_x_12652:
[----:B0-----:R-:W2:Y:S01]  /*4970*/  LDL R4, [R1+0x4] ;  /* 0x0000040001047983 */ /* 0x001ea20000100800 */
[----:B------:R-:W-:Y:S01]  /*4980*/  IMAD R74, R17, 0x8, R16 ;  /* 0x00000008114a7824 */ /* 0x000fe200078e0210 */
[----:B------:R-:W-:Y:S01]  /*4990*/  BSSY B1, `(.L_x_12653) ;  /* 0x0000006000017945 */ /* 0x000fe20003800000 */
[----:B--2---:R-:W-:Y:S01]  /*49a0*/  SHF.L.U32 R75, R4, 0x1f, RZ ;  /* 0x0000001f044b7819 */ /* 0x004fe200000006ff */
[----:B------:R-:W-:-:S03]  /*49b0*/  IMAD R4, R2, -0xa0, R31 ;  /* 0xffffff6002047824 */ /* 0x000fc600078e021f */
[----:B------:R-:W0:Y:S02]  /*49c0*/  SYNCS.PHASECHK.TRANS64.TRYWAIT P1, [R74+URZ+0x13290], R75 ;  /* 0x0132904b4a0075a7 */ /* 0x000e24000802017f */
[----:B------:R-:W-:Y:S01]  /*49d0*/  VIMNMX R5, R4, 0xa0, PT ;  /* 0x000000a004057848 */ /* 0x000fe20003fe0100 */
[----:B0-----:R-:W-:Y:S06]  /*49e0*/  @!P1 BRA `(.L_x_12654) ;  /* 0x0000016000ac9947 */ /* 0x001fec0003800000 */
.L_x_12863:
[----:B------:R-:W-:Y:S05]  /*49f0*/  BSYNC B1 ;  /* 0x0000000000017941 */ /* 0x000fea0003800000 */
.L_x_12653:
[----:B------:R-:W-:-:S13]  /*4a00*/  ISETP.GE.AND P1, PT, R156, R5, PT ;  /* 0x000000059c00720c */ /* 0x000fda0003f26270 */
[----:B------:R-:W-:Y:S05]  /*4a10*/  @P1 BRA `(.L_x_12640) ;  /* 0x0000000000101947 */ /* 0x000fea0003800000 */
[----:B------:R-:W1:Y:S04]  /*4a20*/  @!P3 LDS.128 R4, [R73+0xe000] ;  /* 0x00e000004904b984 */ /* 0x000e680000000c00 */
[----:B------:R-:W2:Y:S04]  /*4a30*/  @!P2 LDS.128 R8, [R72+0xe000] ;  /* 0x00e000004808a984 */ /* 0x000ea80000000c00 */
[----:B-1----:R1:W-:Y:S04]  /*4a40*/  @!P3 STG.E.128 desc[UR40][R12.64], R4 ;  /* 0x000000040c00b986 */ /* 0x0023e8000c101d28 */
[----:B--2---:R1:W-:Y:S02]  /*4a50*/  @!P2 STG.E.128 desc[UR40][R12.64+0x20], R8 ;  /* 0x000020080c00a986 */ /* 0x0043e4000c101d28 */
.L_x_12640:
[----:B------:R-:W-:Y:S05]  /*4a60*/  BSYNC B0 ;  /* 0x0000000000007941 */ /* 0x000fea0003800000 */
.L_x_12632:
        /* <DEDUP_REMOVED lines=17> */
.L_x_12656:
[----:B------:R-:W-:Y:S05]  /*4b80*/  BSYNC B0 ;  /* 0x0000000000007941 */ /* 0x000fea0003800000 */
.L_x_12655:
[----:B------:R-:W5:Y:S01]  /*4b90*/  SYNCS.PHASECHK.TRANS64.TRYWAIT P0, [R74+URZ+0x132b0], R75 ;  /* 0x0132b04b4a0075a7 */ /* 0x000f62000800017f */
[----:B------:R-:W-:Y:S04]  /*4ba0*/  BSSY B0, `(.L_x_12657) ;  /* 0x0000002000007945 */ /* 0x000fe80003800000 */
[----:B-----5:R-:W-:Y:S05]  /*4bb0*/  @!P0 BRA `(.L_x_12658) ;  /* 0x00000160004c8947 */ /* 0x020fea0003800000 */
.L_x_12864:
[----:B------:R-:W-:Y:S05]  /*4bc0*/  BSYNC B0 ;  /* 0x0000000000007941 */ /* 0x000fea0003800000 */
.L_x_12657:
        /* <DEDUP_REMOVED lines=19> */
.L_x_12660:
[----:B------:R-:W-:Y:S05]  /*4d00*/  BSYNC B0 ;  /* 0x0000000000007941 */ /* 0x000fea0003800000 */
.L_x_12659:
[----:B-1----:R-:W5:Y:S04]  /*4d10*/  LDL R4, [R1] ;  /* 0x0000000001047983 */ /* 0x002f680000100800 */
[----:B------:R-:W2:Y:S01]  /*4d20*/  LDL.LU R5, [R1+0x4] ;  /* 0x0000040001057983 */ /* 0x000ea20000300800 */
        /* <DEDUP_REMOVED lines=16> */
[----:B--2---:R-:W-:-:S05]  /*4e30*/  LOP3.LUT R5, R5, R4, RZ, 0x3c, !PT ;  /* 0x0000000405057212 */ /* 0x004fca00078e3cff */
[----:B------:R0:W-:Y:S02]  /*4e40*/  STL [R1+0x4], R5 ;  /* 0x0000040501007387 */ /* 0x0001e40000100800 */
[----:B------:R-:W-:Y:S05]  /*4e50*/  @P6 BRA `(.L_x_12661) ;  /* 0xffffffd4001c6947 */ /* 0x000fea000383ffff */
.L_x_12627:
[----:B------:R-:W2:Y:S01]  /*4e60*/  LDL R4, [R1+0x28] ;  /* 0x0000280001047983 */ /* 0x000ea20000100800 */
[----:B------:R-:W1:Y:S01]  /*4e70*/  LDC R0, c[0x0][0x448] ;  /* 0x00011200ff007b82 */ /* 0x000e620000000800 */
        /* <DEDUP_REMOVED lines=8> */
[----:B---3--:R-:W-:Y:S02]  /*4f00*/  CS2R R12, SRZ ;  /* 0x00000000000c7805 */ /* 0x008fe4000001ff00 */
[----:B------:R-:W-:Y:S02]  /*4f10*/  CS2R R38, SRZ ;  /* 0x0000000000267805 */ /* 0x000fe4000001ff00 */
[----:B------:R-:W-:Y:S02]  /*4f20*/  CS2R R14, SRZ ;  /* 0x00000000000e7805 */ /* 0x000fe4000001ff00 */
[----:B------:R-:W-:-:S02]  /*4f30*/  CS2R R36, SRZ ;  /* 0x0000000000247805 */ /* 0x000fc4000001ff00 */
[----:B------:R-:W-:Y:S01]  /*4f40*/  CS2R R20, SRZ ;  /* 0x0000000000147805 */ /* 0x000fe2000001ff00 */
[----:B----4-:R-:W-:Y:S02]  /*4f50*/  IMAD.MOV.U32 R24, RZ, RZ, RZ ;  /* 0x000000ffff187224 */ /* 0x010fe400078e00ff */
[----:B------:R-:W-:Y:S02]  /*4f60*/  IMAD.MOV.U32 R29, RZ, RZ, RZ ;  /* 0x000000ffff1d7224 */ /* 0x000fe400078e00ff */
[----:B------:R-:W-:Y:S01]  /*4f70*/  IMAD.MOV.U32 R56, RZ, RZ, RZ ;  /* 0x000000ffff387224 */ /* 0x000fe200078e00ff */
[----:B-1----:R-:W-:-:S13]  /*4f80*/  ISETP.NE.AND P1, PT, R0, 0x1, PT ;  /* 0x000000010000780c */ /* 0x002fda0003f25270 */
[----:B------:R-:W1:Y:S08]  /*4f90*/  @P1 LDC R0, c[0x0][0x44c] ;  /* 0x00011300ff001b82 */ /* 0x000e700000000800 */
[----:B0-----:R-:W0:Y:S01]  /*4fa0*/  @P1 LDC R5, c[0x0][0x450] ;  /* 0x00011400ff051b82 */ /* 0x001e220000000800 */
[----:B--2---:R-:W-:-:S04]  /*4fb0*/  VIADD R3, R4, 0xbf ;  /* 0x000000bf04037836 */ /* 0x004fc80000000000 */
[----:B-1----:R-:W-:-:S05]  /*4fc0*/  @P1 IMAD.HI.U32 R0, R3, R0, RZ ;  /* 0x0000000003001227 */ /* 0x002fca00078e00ff */
[----:B0-----:R-:W-:Y:S02]  /*4fd0*/  @P1 SHF.R.U32.HI R3, RZ, R5, R0 ;  /* 0x00000005ff031219 */ /* 0x001fe40000011600 */
[----:B------:R-:W-:-:S03]  /*4fe0*/  PLOP3.LUT P1, PT, PT, PT, PT, 0x80, 0x0 ;  /* 0x000000000000781c */ /* 0x000fc60003f2f070 */
[----:B------:R-:W-:Y:S01]  /*4ff0*/  IMAD.IADD R3, R30, 0x1, R3 ;  /* 0x000000011e037824 */ /* 0x000fe200078e0203 */
[----:B------:R-:W-:-:S03]  /*5000*/  CS2R R30, SRZ ;  /* 0x00000000001e7805 */ /* 0x000fc6000001ff00 */
[----:B------:R-:W-:-:S05]  /*5010*/  IMAD.HI R3, R3, 0x66666667, RZ ;  /* 0x6666666703037827 */ /* 0x000fca00078e02ff */
[----:B------:R-:W-:-:S04]  /*5020*/  SHF.R.U32.HI R0, RZ, 0x1f, R3 ;  /* 0x0000001fff007819 */ /* 0x000fc80000011603 */
[----:B------:R-:W-:Y:S02]  /*5030*/  LEA.HI.SX32 R3, R3, R0, 0x1a ;  /* 0x0000000003037211 */ /* 0x000fe400078fd2ff */
[----:B------:R-:W-:Y:S02]  /*5040*/  MOV R0, RZ ;  /* 0x000000ff00007202 */ /* 0x000fe40000000f00 */
[----:B------:R-:W-:Y:S02]  /*5050*/  VIMNMX R104, R104, R3, PT ;  /* 0x0000000368687248 */ /* 0x000fe40003fe0100 */
[----:B------:R-:W-:Y:S02]  /*5060*/  CS2R R2, SRZ ;  /* 0x0000000000027805 */ /* 0x000fe4000001ff00 */
[----:B------:R-:W-:Y:S01]  /*5070*/  ISETP.GE.AND P2, PT, R104, 0x1, PT ;  /* 0x000000016800780c */ /* 0x000fe20003f46270 */
[----:B------:R-:W-:-:S12]  /*5080*/  @P0 BRA `(.L_x_12663) ;  /* 0x0000000000080947 */ /* 0x000fd80003800000 */
[----:B------:R-:W0:Y:S02]  /*5090*/  FENCE.VIEW.ASYNC.G ;  /* 0x00000000000073c6 */ /* 0x000e240000000100 */
[----:B0-----:R-:W-:Y:S06]  /*50a0*/  BAR.ARV 0xc, 0x200 ;  /* 0x0308000000007b1d */ /* 0x001fec0000002000 */
.L_x_12663:
[----:B------:R-:W-:Y:S05]  /*50b0*/  BSYNC B0 ;  /* 0x0000000000007941 */ /* 0x000fea0003800000 */
.L_x_12662:
        /* <DEDUP_REMOVED lines=35> */
.L_x_12666:
[----:B------:R-:W-:Y:S05]  /*52f0*/  BSYNC B6 ;  /* 0x0000000000067941 */ /* 0x000fea0003800000 */
.L_x_12665:
        /* <DEDUP_REMOVED lines=55> */
.L_x_12670:
[----:B-1----:R1:W2:Y:S02]  /*5670*/  SYNCS.PHASECHK.TRANS64.TRYWAIT P0, [R16+URZ+0x13200], R3 ;  /* 0x01320003100075a7 */ /* 0x0022a4000800017f */
[----:B--2---:R-:W-:Y:S05]  /*5680*/  @!P0 NANOSLEEP.SYNCS 0x989680 ;  /* 0x009896800000895d */ /* 0x004fea0003900000 */
[----:B------:R-:W2:Y:S02]  /*5690*/  @!P0 SYNCS.PHASECHK.TRANS64 P0, [R16+URZ+0x13200], R3 ;  /* 0x01320003100085a7 */ /* 0x000ea4000800007f */
[----:B--2---:R-:W-:Y:S05]  /*56a0*/  @!P0 BRA `(.L_x_12670) ;  /* 0xfffffffc00f08947 */ /* 0x004fea000383ffff */
.L_x_12669:
[----:B------:R-:W-:Y:S05]  /*56b0*/  BSYNC B0 ;  /* 0x0000000000007941 */ /* 0x000fea0003800000 */
.L_x_12668:
[----:B------:R-:W-:Y:S05]  /*56c0*/  BRA `(.L_x_12671) ;  /* 0x0000002800fc7947 */ /* 0x000fea0003800000 */
.L_x_12667:
        /* <DEDUP_REMOVED lines=30> */
.L_x_12673:
[----:B------:R-:W-:Y:S05]  /*58b0*/  BSYNC B6 ;  /* 0x0000000000067941 */ /* 0x000fea0003800000 */
.L_x_12672:
[----:B------:R-:W2:Y:S01]  /*58c0*/  LDL R20, [R1+0x28] ;  /* 0x0000280001147983 */ /* 0x000ea20000100800 */
[----:B------:R-:W-:Y:S01]  /*58d0*/  ULDC.U8 UR4, c[0x0][0x410] ;  /* 0x0001040000047ab9 */ /* 0x000fe20000000000 */
[----:B------:R-:W-:Y:S01]  /*58e0*/  BSSY B0, `(.L_x_12674) ;  /* 0x0000295000007945 */ /* 0x000fe20003800000 */
[----:B------:R-:W-:Y:S01]  /*58f0*/  ISETP.NE.AND P0, PT, RZ, UR4, PT ;  /* 0x00000004ff007c0c */ /* 0x000fe2000bf05270 */
[----:B--2---:R-:W-:-:S12]  /*5900*/  IMAD.IADD R10, R156, 0x1, R20 ;  /* 0x000000019c0a7824 */ /* 0x004fd800078e0214 */
        /* <DEDUP_REMOVED lines=33> */
.L_x_12870:
[----:B0-----:R-:W5:Y:S04]  /*5b20*/  LDL R5, [R1+0x20] ;  /* 0x0000200001057983 */ /* 0x001f680000100800 */
        /* <DEDUP_REMOVED lines=13> */
[----:B------:R-:W2:Y:S01]  /*5c00*/  LDL.64 R30, [R1+0x8] ;  /* 0x00000800011e7983 */ /* 0x000ea20000100a00 */
[----:B------:R-:W-:-:S03]  /*5c10*/  ULDC UR4, c[0x0][0x3f4] ;  /* 0x0000fd0000047ab9 */ /* 0x000fc60000000800 */
[----:B------:R-:W3:Y:S04]  /*5c20*/  LDL R15, [R1+0x10] ;  /* 0x00001000010f7983 */ /* 0x000ee80000100800 */
[----:B------:R-:W1:Y:S01]  /*5c30*/  LDL R26, [R1+0x70] ;  /* 0x00007000011a7983 */ /* 0x000e620000100800 */
[----:B------:R-:W-:Y:S02]  /*5c40*/  CS2R R10, SRZ ;  /* 0x00000000000a7805 */ /* 0x000fe4000001ff00 */
[----:B------:R-:W-:Y:S02]  /*5c50*/  CS2R R8, SRZ ;  /* 0x0000000000087805 */ /* 0x000fe4000001ff00 */
[----:B------:R-:W-:Y:S02]  /*5c60*/  CS2R R20, SRZ ;  /* 0x0000000000147805 */ /* 0x000fe4000001ff00 */
[----:B------:R-:W-:-:S02]  /*5c70*/  CS2R R12, SRZ ;  /* 0x00000000000c7805 */ /* 0x000fc4000001ff00 */
[----:B--2---:R-:W-:Y:S02]  /*5c80*/  ISETP.GE.AND P4, PT, R30, UR4, PT ;  /* 0x000000041e007c0c */ /* 0x004fe4000bf86270 */
[----:B---3--:R-:W-:-:S11]  /*5c90*/  ISETP.GE.AND P5, PT, R15, UR4, PT ;  /* 0x000000040f007c0c */ /* 0x008fd6000bfa6270 */
[CC--:B------:R-:W-:Y:S02]  /*5ca0*/  @!P4 IADD3 R6, P0, R30.reuse, R3.reuse, RZ ;  /* 0x000000031e06c210 */ /* 0x0c0fe40007f1e0ff */
[C---:B------:R-:W-:Y:S02]  /*5cb0*/  @!P5 IADD3 R24, P2, R15.reuse, R3, RZ ;  /* 0x000000030f18d210 */ /* 0x040fe40007f5e0ff */
[----:B------:R-:W-:Y:S02]  /*5cc0*/  @!P4 SHF.R.S32.HI R3, RZ, 0x1f, R30 ;  /* 0x0000001fff03c819 */ /* 0x000fe4000001141e */
[-C--:B----4-:R-:W-:Y:S01]  /*5cd0*/  @!P4 IADD3 R30, P1, R30, R14.reuse, RZ ;  /* 0x0000000e1e1ec210 */ /* 0x090fe20007f3e0ff */
[C-C-:B-1----:R-:W-:Y:S01]  /*5ce0*/  @!P5 IMAD.X R25, R0.reuse, 0x1, R26.reuse, P2 ;  /* 0x000000010019d824 */ /* 0x142fe200010e061a */
[----:B------:R-:W-:Y:S02]  /*5cf0*/  @!P5 IADD3 R14, P3, R15, R14, RZ ;  /* 0x0000000e0f0ed210 */ /* 0x000fe40007f7e0ff */
[----:B------:R-:W-:Y:S01]  /*5d00*/  @!P4 IADD3.X R7, R0, R3, RZ, P0, !PT ;  /* 0x000000030007c210 */ /* 0x000fe200007fe4ff */
[C---:B------:R-:W-:Y:S01]  /*5d10*/  @!P4 IMAD.X R31, R4.reuse, 0x1, R3, P1 ;  /* 0x00000001041fc824 */ /* 0x040fe200008e0603 */
[----:B------:R0:W5:Y:S01]  /*5d20*/  @!P5 LD.E.64 R10, desc[UR40][R24.64] ;  /* 0x00000028180ad980 */ /* 0x000162000c101b00 */
[----:B------:R-:W-:-:S03]  /*5d30*/  @!P5 IMAD.X R15, R4, 0x1, R26, P3 ;  /* 0x00000001040fd824 */ /* 0x000fc600018e061a */
[----:B------:R0:W5:Y:S04]  /*5d40*/  @!P4 LD.E.64 R20, desc[UR40][R6.64] ;  /* 0x000000280614c980 */ /* 0x000168000c101b00 */
[----:B------:R0:W5:Y:S04]  /*5d50*/  @!P5 LD.E.64 R8, desc[UR40][R14.64] ;  /* 0x000000280e08d980 */ /* 0x000168000c101b00 */
[----:B------:R0:W5:Y:S02]  /*5d60*/  @!P4 LD.E.64 R12, desc[UR40][R30.64] ;  /* 0x000000281e0cc980 */ /* 0x000164000c101b00 */
.L_x_12678:
[----:B------:R-:W-:Y:S05]  /*5d70*/  BSYNC B1 ;  /* 0x0000000000017941 */ /* 0x000fea0003800000 */
.L_x_12677:
[----:B-1----:R-:W2:Y:S01]  /*5d80*/  LDL.LU R0, [R1+0x44] ;  /* 0x0000440001007983 */ /* 0x002ea20000300800 */
[----:B------:R-:W1:Y:S01]  /*5d90*/  SYNCS.PHASECHK.TRANS64.TRYWAIT P0, [R16+URZ+0x13200], R5 ;  /* 0x01320005100075a7 */ /* 0x000e62000800017f */
[----:B------:R-:W-:Y:S01]  /*5da0*/  BSSY B1, `(.L_x_12679) ;  /* 0x0000005000017945 */ /* 0x000fe20003800000 */
[----:B--2---:R-:W-:-:S05]  /*5db0*/  IMAD R0, R0, -0xc0, R27 ;  /* 0xffffff4000007824 */ /* 0x004fca00078e021b */
[----:B------:R-:W-:-:S04]  /*5dc0*/  VIMNMX R3, R0, 0xc0, PT ;  /* 0x000000c000037848 */ /* 0x000fc80003fe0100 */
[----:B------:R-:W-:Y:S01]  /*5dd0*/  ISETP.GE.AND P1, PT, R156, R3, PT ;  /* 0x000000039c00720c */ /* 0x000fe20003f26270 */
[----:B-1----:R-:W-:-:S12]  /*5de0*/  @!P0 BRA `(.L_x_12680) ;  /* 0x0000015000408947 */ /* 0x002fd80003800000 */
.L_x_12871:
[----:B------:R-:W-:Y:S05]  /*5df0*/  BSYNC B1 ;  /* 0x0000000000017941 */ /* 0x000fea0003800000 */
.L_x_12679:
[----:B------:R-:W-:Y:S05]  /*5e00*/  @P1 BRA `(.L_x_12681) ;  /* 0x0000002400081947 */ /* 0x000fea0003800000 */
[----:B0-----:R-:W2:Y:S01]  /*5e10*/  LDL.64 R6, [R1+0x8] ;  /* 0x0000080001067983 */ /* 0x001ea20000100a00 */
[----:B------:R-:W2:Y:S03]  /*5e20*/  LDC R0, c[0x0][0x3f4] ;  /* 0x0000fd00ff007b82 */ /* 0x000ea60000000800 */
[----:B------:R-:W3:Y:S04]  /*5e30*/  LDL R3, [R1+0x10] ;  /* 0x0000100001037983 */ /* 0x000ee80000100800 */
[----:B------:R0:W5:Y:S01]  /*5e40*/  LDL R36, [R1+0x14] ;  /* 0x0000140001247983 */ /* 0x0001620000100800 */
[----:B------:R-:W-:Y:S01]  /*5e50*/  BSSY B1, `(.L_x_12682) ;  /* 0x000007b000017945 */ /* 0x000fe20003800000 */
[----:B--2---:R-:W-:-:S02]  /*5e60*/  ISETP.GE.AND P0, PT, R6, R0, PT ;  /* 0x000000000600720c */ /* 0x004fc40003f06270 */
[----:B---3--:R-:W-:-:S11]  /*5e70*/  ISETP.GE.AND P1, PT, R3, R0, PT ;  /* 0x000000000300720c */ /* 0x008fd60003f26270 */
[----:B0-----:R-:W-:Y:S05]  /*5e80*/  @P0 BRA `(.L_x_12683) ;  /* 0x0000000400dc0947 */ /* 0x001fea0003800000 */
[----:B-----5:R-:W-:Y:S01]  /*5e90*/  IMAD.IADD R0, R16, 0x1, R36 ;  /* 0x0000000110007824 */ /* 0x020fe200078e0224 */
[----:B----4-:R-:W-:Y:S02]  /*5ea0*/  SHF.R.U32.HI R14, RZ, 0x8, R20 ;  /* 0x00000008ff0e7819 */ /* 0x010fe40000011614 */
[----:B------:R-:W-:Y:S02]  /*5eb0*/  LOP3.LUT R3, R20, 0xff, RZ, 0xc0, !PT ;  /* 0x000000ff14037812 */ /* 0x000fe400078ec0ff */
[----:B-1----:R-:W0:Y:S01]  /*5ec0*/  LDS.128 R4, [R0+0xb000] ;  /* 0x00b0000000047984 */ /* 0x002e220000000c00 */
        /* <DEDUP_REMOVED lines=115> */
.L_x_12683:
[----:B------:R-:W-:Y:S05]  /*6600*/  BSYNC B1 ;  /* 0x0000000000017941 */ /* 0x000fea0003800000 */
.L_x_12682:
[----:B------:R-:W-:Y:S05]  /*6610*/  @P1 BRA `(.L_x_12681) ;  /* 0x0000001c00041947 */ /* 0x000fea0003800000 */
[----:B0-----:R-:W2:Y:S01]  /*6620*/  LDL R0, [R1+0x6c] ;  /* 0x00006c0001007983 */ /* 0x001ea20000100800 */
[----:B-----5:R-:W-:Y:S01]  /*6630*/  IMAD.IADD R3, R16, 0x1, R36 ;  /* 0x0000000110037824 */ /* 0x020fe200078e0224 */
[----:B------:R-:W-:Y:S02]  /*6640*/  SHF.R.U32.HI R13, RZ, 0x8, R11 ;  /* 0x00000008ff0d7819 */ /* 0x000fe4000001160b */
[----:B------:R-:W-:Y:S02]  /*6650*/  SHF.R.U32.HI R24, RZ, 0x8, R9 ;  /* 0x00000008ff187819 */ /* 0x000fe40000011609 */
[----:B------:R-:W-:Y:S02]  /*6660*/  SHF.R.U32.HI R15, RZ, 0x8, R8 ;  /* 0x00000008ff0f7819 */ /* 0x000fe40000011608 */
[----:B----4-:R-:W-:Y:S02]  /*6670*/  LOP3.LUT R14, R11, 0xff, RZ, 0xc0, !PT ;  /* 0x000000ff0b0e7812 */ /* 0x010fe400078ec0ff */
        /* <DEDUP_REMOVED lines=25> */
[----:B--2---:R-:W-:Y:S01]  /*6810*/  LOP3.LUT P0, RZ, R0, 0x2, RZ, 0xc0, !PT ;  /* 0x0000000200ff7812 */ /* 0x004fe2000780c0ff */
[----:B------:R-:W-:-:S12]  /*6820*/  VIADD R0, R3, 0x20 ;  /* 0x0000002003007836 */ /* 0x000fd80000000000 */
[----:B------:R-:W-:Y:S01]  /*6830*/  @P0 VIADD R0, R3, 0xffffffe0 ;  /* 0xffffffe003000836 */ /* 0x000fe20000000000 */
[----:B------:R-:W-:-:S04]  /*6840*/  SHF.R.U32.HI R3, RZ, 0x8, R10 ;  /* 0x00000008ff037819 */ /* 0x000fc8000001160a */
[----:B-1----:R-:W0:Y:S01]  /*6850*/  LDS.128 R4, [R0+0xb000] ;  /* 0x00b0000000047984 */ /* 0x002e220000000c00 */
        /* <DEDUP_REMOVED lines=92> */
.L_x_12675:
        /* <DEDUP_REMOVED lines=22> */
[----:B------:R-:W-:Y:S01]  /*6f80*/  UMOV UR4, 0xffffffff ;  /* 0xffffffff00047882 */ /* 0x000fe20000000000 */
[----:B------:R-:W-:Y:S01]  /*6f90*/  IADD3 R4, P1, R20, UR8, RZ ;  /* 0x0000000814047c10 */ /* 0x000fe2000ff3e0ff */
[----:B------:R-:W-:Y:S01]  /*6fa0*/  IMAD R20, R7, UR7, R0 ;  /* 0x0000000707147c24 */ /* 0x000fe2000f8e0200 */
[----:B------:R-:W-:-:S04]  /*6fb0*/  IADD3.X R13, R5, UR5, R13, P0, !PT ;  /* 0x00000005050d7c10 */ /* 0x000fc800087fe40d */
[----:B------:R-:W-:Y:S01]  /*6fc0*/  IADD3.X R20, R21, UR9, R20, P1, !PT ;  /* 0x0000000915147c10 */ /* 0x000fe20008ffe414 */
[----:B------:R-:W-:Y:S06]  /*6fd0*/  BRA.DIV UR4, `(.L_x_12684) ;  /* 0x0000013e04d87947 */ /* 0x000fec000b800000 */
[----:B------:R0:W1:Y:S04]  /*6fe0*/  SHFL.IDX PT, R0, R13, RZ, 0x1e1f ;  /* 0x001e1fff0d007589 */ /* 0x00006800000e0000 */
[----:B------:R-:W2:Y:S04]  /*6ff0*/  SHFL.IDX PT, R3, R3, RZ, 0x1e1f ;  /* 0x001e1fff03037589 */ /* 0x000ea800000e0000 */
[----:B------:R-:W3:Y:S04]  /*7000*/  SHFL.IDX PT, R20, R20, RZ, 0x1e1f ;  /* 0x001e1fff14147589 */ /* 0x000ee800000e0000 */
[----:B------:R0:W4:Y:S02]  /*7010*/  SHFL.IDX PT, R14, R4, RZ, 0x1e1f ;  /* 0x001e1fff040e7589 */ /* 0x00012400000e0000 */
.L_x_12877:
[----:B0-----:R-:W5:Y:S01]  /*7020*/  LDL R4, [R1+0x20] ;  /* 0x0000200001047983 */ /* 0x001f620000100800 */
[----:B------:R-:W0:Y:S03]  /*7030*/  LDC R27, c[0x0][0x3f4] ;  /* 0x0000fd00ff1b7b82 */ /* 0x000e260000000800 */
[----:B------:R-:W2:Y:S01]  /*7040*/  LDL R5, [R1+0x60] ;  /* 0x0000600001057983 */ /* 0x000ea20000100800 */
[----:B------:R-:W-:Y:S01]  /*7050*/  BSSY B1, `(.L_x_12685) ;  /* 0x0000017000017945 */ /* 0x000fe20003800000 */
[----:B------:R-:W-:Y:S01]  /*7060*/  CS2R R6, SRZ ;  /* 0x0000000000067805 */ /* 0x000fe2000001ff00 */
[----:B-----5:R-:W-:Y:S01]  /*7070*/  IMAD R25, R4, R8, RZ ;  /* 0x0000000804197224 */ /* 0x020fe200078e02ff */
[----:B------:R-:W-:Y:S02]  /*7080*/  CS2R R8, SRZ ;  /* 0x0000000000087805 */ /* 0x000fe4000001ff00 */
[----:B--2---:R-:W-:-:S02]  /*7090*/  LEA.HI R4, R5, R5, RZ, 0x1 ;  /* 0x0000000505047211 */ /* 0x004fc400078f08ff */
[----:B------:R-:W-:Y:S02]  /*70a0*/  ISETP.GE.AND P0, PT, R10, R25, PT ;  /* 0x000000190a00720c */ /* 0x000fe40003f06270 */
[----:B------:R-:W-:Y:S02]  /*70b0*/  CS2R R10, SRZ ;  /* 0x00000000000a7805 */ /* 0x000fe4000001ff00 */
[----:B------:R-:W-:-:S05]  /*70c0*/  LOP3.LUT R4, R4, 0xfffffffe, RZ, 0xc0, !PT ;  /* 0xfffffffe04047812 */ /* 0x000fca00078ec0ff */
[----:B------:R-:W-:Y:S01]  /*70d0*/  IMAD.IADD R21, R5, 0x1, -R4 ;  /* 0x0000000105157824 */ /* 0x000fe200078e0a04 */
[----:B------:R-:W-:-:S04]  /*70e0*/  CS2R R4, SRZ ;  /* 0x0000000000047805 */ /* 0x000fc8000001ff00 */
        /* <DEDUP_REMOVED lines=13> */
.L_x_12686:
[----:B------:R-:W-:Y:S05]  /*71c0*/  BSYNC B1 ;  /* 0x0000000000017941 */ /* 0x000fea0003800000 */
.L_x_12685:
[----:B-1----:R-:W2:Y:S01]  /*71d0*/  LDL.LU R0, [R1+0x44] ;  /* 0x0000440001007983 */ /* 0x002ea20000300800 */
[----:B------:R-:W1:Y:S01]  /*71e0*/  SYNCS.PHASECHK.TRANS64.TRYWAIT P1, [R16+URZ+0x13200], R21 ;  /* 0x01320015100075a7 */ /* 0x000e62000802017f */
[----:B------:R-:W-:Y:S01]  /*71f0*/  ISETP.GE.AND P0, PT, R18, R27, PT ;  /* 0x0000001b1200720c */ /* 0x000fe20003f06270 */
[----:B------:R-:W-:Y:S01]  /*7200*/  BSSY B1, `(.L_x_12687) ;  /* 0x0000005000017945 */ /* 0x000fe20003800000 */
[----:B--2---:R-:W-:-:S05]  /*7210*/  IMAD R0, R0, -0xc0, R25 ;  /* 0xffffff4000007824 */ /* 0x004fca00078e0219 */
[----:B------:R-:W-:-:S04]  /*7220*/  VIMNMX R3, R0, 0xc0, PT ;  /* 0x000000c000037848 */ /* 0x000fc80003fe0100 */
[----:B------:R-:W-:Y:S01]  /*7230*/  ISETP.GE.OR P0, PT, R156, R3, P0 ;  /* 0x000000039c00720c */ /* 0x000fe20000706670 */
[----:B-1----:R-:W-:-:S12]  /*7240*/  @!P1 BRA `(.L_x_12688) ;  /* 0x0000013c00a89947 */ /* 0x002fd80003800000 */
.L_x_12878:
[----:B------:R-:W-:Y:S05]  /*7250*/  BSYNC B1 ;  /* 0x0000000000017941 */ /* 0x000fea0003800000 */
.L_x_12687:
[----:B------:R-:W-:Y:S05]  /*7260*/  @P0 BRA `(.L_x_12681) ;  /* 0x0000000c00f00947 */ /* 0x000fea0003800000 */
[----:B------:R-:W2:Y:S04]  /*7270*/  LDL R37, [R1+0x2c] ;  /* 0x00002c0001257983 */ /* 0x000ea80000100800 */
[----:B------:R-:W2:Y:S04]  /*7280*/  LDL R34, [R1+0x30] ;  /* 0x0000300001227983 */ /* 0x000ea80000100800 */
[----:B------:R-:W2:Y:S04]  /*7290*/  LDL R32, [R1+0x34] ;  /* 0x0000340001207983 */ /* 0x000ea80000100800 */
[----:B------:R-:W2:Y:S01]  /*72a0*/  LDL R48, [R1+0x74] ;  /* 0x0000740001307983 */ /* 0x000ea20000100800 */
[----:B-----5:R-:W-:-:S02]  /*72b0*/  SHF.R.U32.HI R0, RZ, 0x8, R4 ;  /* 0x00000008ff007819 */ /* 0x020fc40000011604 */
[----:B------:R-:W-:Y:S02]  /*72c0*/  LOP3.LUT R3, R4, 0xff, RZ, 0xc0, !PT ;  /* 0x000000ff04037812 */ /* 0x000fe400078ec0ff */
[----:B------:R-:W-:Y:S02]  /*72d0*/  LOP3.LUT R0, R0, 0xff, RZ, 0xc0, !PT ;  /* 0x000000ff00007812 */ /* 0x000fe400078ec0ff */
[----:B------:R-:W-:Y:S02]  /*72e0*/  SHF.R.U32.HI R25, RZ, 0x8, R5 ;  /* 0x00000008ff197819 */ /* 0x000fe40000011605 */
[----:B---3--:R-:W-:Y:S02]  /*72f0*/  PRMT R20, R0, 0x7604, R3 ;  /* 0x0000760400147816 */ /* 0x008fe40000000003 */
        /* <DEDUP_REMOVED lines=16> */
[----:B----4-:R-:W-:Y:S02]  /*7400*/  SHF.R.U32.HI R14, RZ, 0x8, R7 ;  /* 0x00000008ff0e7819 */ /* 0x010fe40000011607 */
        /* <DEDUP_REMOVED lines=10> */
[----:B------:R-:W-:-:S04]  /*74b0*/  SHF.R.U32.HI R30, RZ, 0x10, R6 ;  /* 0x00000010ff1e7819 */ /* 0x000fc80000011606 */
[----:B------:R-:W-:-:S04]  /*74c0*/  LOP3.LUT R30, R30, 0xff, RZ, 0xc0, !PT ;  /* 0x000000ff1e1e7812 */ /* 0x000fc800078ec0ff */
[----:B------:R-:W-:Y:S02]  /*74d0*/  PRMT R31, R30, 0x7054, R31 ;  /* 0x000070541e1f7816 */ /* 0x000fe4000000001f */
[----:B------:R-:W-:-:S04]  /*74e0*/  SHF.R.U32.HI R30, RZ, 0x10, R10 ;  /* 0x00000010ff1e7819 */ /* 0x000fc8000001160a */
[----:B------:R-:W-:-:S04]  /*74f0*/  LOP3.LUT R30, R30, 0xff, RZ, 0xc0, !PT ;  /* 0x000000ff1e1e7812 */ /* 0x000fc800078ec0ff */
[----:B------:R-:W-:Y:S02]  /*7500*/  PRMT R41, R30, 0x7054, R41 ;  /* 0x000070541e297816 */ /* 0x000fe40000000029 */
[----:B--2---:R-:W-:Y:S02]  /*7510*/  LOP3.LUT R0, R37, 0x30, R0, 0xf8, !PT ;  /* 0x0000003025007812 */ /* 0x004fe400078ef800 */
[----:B------:R-:W-:Y:S02]  /*7520*/  PRMT R37, R21, 0x7604, R24 ;  /* 0x0000760415257816 */ /* 0x000fe40000000018 */
[----:B------:R-:W-:Y:S02]  /*7530*/  LOP3.LUT R3, R0, R34, RZ, 0x3c, !PT ;  /* 0x0000002200037212 */ /* 0x000fe400078e3cff */
[----:B------:R-:W-:Y:S02]  /*7540*/  SHF.R.U32.HI R21, RZ, 0x10, R5 ;  /* 0x00000010ff157819 */ /* 0x000fe40000011605 */
[----:B------:R-:W-:-:S02]  /*7550*/  IADD3 R0, R16, R32, R3 ;  /* 0x0000002010007210 */ /* 0x000fc40007ffe003 */
[----:B------:R-:W-:Y:S01]  /*7560*/  SHF.R.U32.HI R32, RZ, 0x10, R7 ;  /* 0x00000010ff207819 */ /* 0x000fe20000011607 */
[----:B------:R-:W-:Y:S01]  /*7570*/  LDS.128 R12, [R48+0xb000] ;  /* 0x00b00000300c7984 */ /* 0x000fe20000000c00 */
[----:B------:R-:W-:Y:S02]  /*7580*/  LOP3.LUT R21, R21, 0xff, RZ, 0xc0, !PT ;  /* 0x000000ff15157812 */ /* 0x000fe400078ec0ff */
[----:B------:R-:W-:Y:S01]  /*7590*/  SHF.R.U32.HI R3, RZ, 0x10, R4 ;  /* 0x00000010ff037819 */ /* 0x000fe20000011604 */
[----:B------:R-:W0:Y:S01]  /*75a0*/  LDS.128 R24, [R0+0xb000] ;  /* 0x00b0000000187984 */ /* 0x000e220000000c00 */
[----:B------:R-:W-:Y:S02]  /*75b0*/  LOP3.LUT R32, R32, 0xff, RZ, 0xc0, !PT ;  /* 0x000000ff20207812 */ /* 0x000fe400078ec0ff */
[----:B------:R-:W-:Y:S02]  /*75c0*/  PRMT R21, R21, 0x7054, R28 ;  /* 0x0000705415157816 */ /* 0x000fe4000000001c */
[----:B------:R-:W-:-:S02]  /*75d0*/  LOP3.LUT R3, R3, 0xff, RZ, 0xc0, !PT ;  /* 0x000000ff03037812 */ /* 0x000fc400078ec0ff */
[----:B------:R-:W-:Y:S02]  /*75e0*/  SHF.R.U32.HI R28, RZ, 0x10, R9 ;  /* 0x00000010ff1c7819 */ /* 0x000fe40000011609 */
[----:B------:R-:W-:Y:S02]  /*75f0*/  PRMT R33, R32, 0x7054, R33 ;  /* 0x0000705420217816 */ /* 0x000fe40000000021 */
[----:B------:R-:W-:Y:S02]  /*7600*/  PRMT R3, R3, 0x7054, R20 ;  /* 0x0000705403037816 */ /* 0x000fe40000000014 */
[----:B------:R-:W-:Y:S02]  /*7610*/  SHF.R.U32.HI R32, RZ, 0x10, R11 ;  /* 0x00000010ff207819 */ /* 0x000fe4000001160b */
[----:B------:R-:W-:Y:S02]  /*7620*/  LOP3.LUT R28, R28, 0xff, RZ, 0xc0, !PT ;  /* 0x000000ff1c1c7812 */ /* 0x000fe400078ec0ff */
[----:B------:R-:W-:-:S02]  /*7630*/  SHF.R.U32.HI R20, RZ, 0x10, R8 ;  /* 0x00000010ff147819 */ /* 0x000fc40000011608 */
[----:B------:R-:W-:Y:S02]  /*7640*/  LOP3.LUT R32, R32, 0xff, RZ, 0xc0, !PT ;  /* 0x000000ff20207812 */ /* 0x000fe400078ec0ff */
[----:B------:R-:W-:Y:S02]  /*7650*/  PRMT R39, R28, 0x7054, R37 ;  /* 0x000070541c277816 */ /* 0x000fe40000000025 */
[----:B------:R-:W-:Y:S02]  /*7660*/  LOP3.LUT R20, R20, 0xff, RZ, 0xc0, !PT ;  /* 0x000000ff14147812 */ /* 0x000fe400078ec0ff */
[----:B------:R-:W-:Y:S02]  /*7670*/  PRMT R43, R32, 0x7054, R43 ;  /* 0x00007054202b7816 */ /* 0x000fe4000000002b */
[----:B------:R-:W-:Y:S02]  /*7680*/  LOP3.LUT R39, R39, 0xff000000, R9, 0xf8, !PT ;  /* 0xff00000027277812 */ /* 0x000fe400078ef809 */
[----:B------:R-:W-:-:S02]  /*7690*/  PRMT R35, R20, 0x7054, R35 ;  /* 0x0000705414237816 */ /* 0x000fc40000000023 */
[----:B------:R-:W-:Y:S02]  /*76a0*/  LOP3.LUT R34, R21, 0xff000000, R5, 0xf8, !PT ;  /* 0xff00000015227812 */ /* 0x000fe400078ef805 */
[----:B------:R-:W-:Y:S02]  /*76b0*/  LOP3.LUT R20, R3, 0xff000000, R4, 0xf8, !PT ;  /* 0xff00000003147812 */ /* 0x000fe400078ef804 */
[----:B------:R-:W-:Y:S02]  /*76c0*/  LOP3.LUT R4, R41, 0xff000000, R10, 0xf8, !PT ;  /* 0xff00000029047812 */ /* 0x000fe400078ef80a */
[----:B------:R-:W-:Y:S02]  /*76d0*/  LOP3.LUT R43, R43, 0xff000000, R11, 0xf8, !PT ;  /* 0xff0000002b2b7812 */ /* 0x000fe400078ef80b */
[----:B------:R-:W-:Y:S02]  /*76e0*/  F2FP.F16.E4M3.UNPACK_B R40, R39 ;  /* 0x00000027ff28723e */ /* 0x000fe400020006ff */
[----:B0-----:R-:W-:-:S02]  /*76f0*/  F2FP.F16.E4M3.UNPACK_B R10, R25 ;  /* 0x00000019ff0a723e */ /* 0x001fc400020006ff */
[----:B------:R-:W-:Y:S02]  /*7700*/  F2FP.F16.E4M3.UNPACK_B R11, R34 ;  /* 0x00000022ff0b723e */ /* 0x000fe400020006ff */
[----:B------:R-:W-:Y:S01]  /*7710*/  LOP3.LUT R3, R31, 0xff000000, R6, 0xf8, !PT ;  /* 0xff0000001f037812 */ /* 0x000fe200078ef806 */
[--C-:B------:R-:W-:Y:S01]  /*7720*/  HADD2.F32 R6, -RZ, R10.reuse.H0_H0 ;  /* 0x2000000aff067230 */ /* 0x100fe20000004100 */
[----:B------:R-:W-:Y:S01]  /*7730*/  LOP3.LUT R28, R35, 0xff000000, R8, 0xf8, !PT ;  /* 0xff000000231c7812 */ /* 0x000fe200078ef808 */
[----:B------:R-:W-:Y:S01]  /*7740*/  HADD2.F32 R10, -RZ, R10.H1_H1 ;  /* 0x3000000aff0a7230 */ /* 0x000fe20000004100 */
[----:B------:R-:W-:Y:S02]  /*7750*/  LOP3.LUT R37, R33, 0xff000000, R7, 0xf8, !PT ;  /* 0xff00000021257812 */ /* 0x000fe400078ef807 */
[-C--:B------:R-:W-:Y:S02]  /*7760*/  F2FP.F16.E4M3.UNPACK_B R8, R13.reuse ;  /* 0x0000000dff08723e */ /* 0x080fe400020006ff */
[----:B------:R-:W-:-:S02]  /*7770*/  F2FP.F16.E4M3.UNPACK_B R30, R13.H1 ;  /* 0x0000000dff1e723e */ /* 0x000fc400030006ff */
[-C--:B------:R-:W-:Y:S01]  /*7780*/  F2FP.F16.E4M3.UNPACK_B R31, R15.reuse ;  /* 0x0000000fff1f723e */ /* 0x080fe200020006ff */
[----:B------:R-:W-:Y:S01]  /*7790*/  HADD2.F32 R9, -RZ, R8.H0_H0 ;  /* 0x20000008ff097230 */ /* 0x000fe20000004100 */
[----:B------:R-:W-:Y:S01]  /*77a0*/  F2FP.F16.E4M3.UNPACK_B R36, R15.H1 ;  /* 0x0000000fff24723e */ /* 0x000fe200030006ff */
[----:B------:R-:W-:Y:S01]  /*77b0*/  HADD2.F32 R15, -RZ, R40.H0_H0 ;  /* 0x20000028ff0f7230 */ /* 0x000fe20000004100 */
[-C--:B------:R-:W-:Y:S01]  /*77c0*/  F2FP.F16.E4M3.UNPACK_B R13, R12.reuse ;  /* 0x0000000cff0d723e */ /* 0x080fe200020006ff */
[----:B------:R-:W-:Y:S01]  /*77d0*/  HADD2.F32 R8, -RZ, R8.H1_H1 ;  /* 0x30000008ff087230 */ /* 0x000fe20000004100 */
[----:B------:R-:W-:Y:S01]  /*77e0*/  F2FP.F16.E4M3.UNPACK_B R33, R12.H1 ;  /* 0x0000000cff21723e */ /* 0x000fe200030006ff */
[----:B------:R-:W-:Y:S01]  /*77f0*/  HADD2.F32 R12, -RZ, R11.H0_H0 ;  /* 0x2000000bff0c7230 */ /* 0x000fe20000004100 */
[-C--:B------:R-:W-:Y:S02]  /*7800*/  F2FP.F16.E4M3.UNPACK_B R21, R24.reuse ;  /* 0x00000018ff15723e */ /* 0x080fe400020006ff */
[----:B------:R-:W-:Y:S01]  /*7810*/  F2FP.F16.E4M3.UNPACK_B R35, R24.H1 ;  /* 0x00000018ff23723e */ /* 0x000fe200030006ff */
[C---:B------:R-:W-:Y:S01]  /*7820*/  FMUL.FTZ R24, R6.reuse, R15 ;  /* 0x0000000f06187220 */ /* 0x040fe20000410000 */
[----:B------:R-:W-:Y:S01]  /*7830*/  FMUL.FTZ R42, R6, R12 ;  /* 0x0000000c062a7220 */ /* 0x000fe20000410000 */
[----:B------:R-:W-:-:S02]  /*7840*/  F2FP.F16.E4M3.UNPACK_B R25, R25.H1 ;  /* 0x00000019ff19723e */ /* 0x000fc400030006ff */
[----:B------:R-:W-:Y:S01]  /*7850*/  F2FP.F16.E4M3.UNPACK_B R39, R39.H1 ;  /* 0x00000027ff27723e */ /* 0x000fe200030006ff */
[C---:B------:R-:W-:Y:S01]  /*7860*/  FFMA.FTZ R6, R9.reuse, R12, -R24 ;  /* 0x0000000c09067223 */ /* 0x040fe20000010818 */
[----:B------:R-:W-:Y:S01]  /*7870*/  F2FP.F16.E4M3.UNPACK_B R34, R34.H1 ;  /* 0x00000022ff22723e */ /* 0x000fe200030006ff */
[----:B------:R-:W-:Y:S01]  /*7880*/  FFMA.FTZ R9, R9, R15, R42 ;  /* 0x0000000f09097223 */ /* 0x000fe2000001002a */
[-C--:B------:R-:W-:Y:S01]  /*7890*/  F2FP.F16.E4M3.UNPACK_B R32, R27.reuse ;  /* 0x0000001bff20723e */ /* 0x080fe200020006ff */
        /* <DEDUP_REMOVED lines=12> */
[----:B------:R-:W-:Y:S02]  /*7960*/  HADD2.F32 R34, -RZ, R34.H1_H1 ;  /* 0x30000022ff227230 */ /* 0x000fe40000004100 */
[----:B------:R-:W-:Y:S01]  /*7970*/  FMUL.FTZ R47, R11, R24 ;  /* 0x000000180b2f7220 */ /* 0x000fe20000410000 */
[C---:B------:R-:W-:Y:S01]  /*7980*/  FFMA.FTZ R11, R8.reuse, R15, -R41 ;  /* 0x0000000f080b7223 */ /* 0x040fe20000010829 */
[----:B------:R-:W-:Y:S01]  /*7990*/  F2FP.F16.E4M3.UNPACK_B R41, R43 ;  /* 0x0000002bff29723e */ /* 0x000fe200020006ff */
[----:B------:R-:W-:Y:S01]  /*79a0*/  FFMA.FTZ R8, R8, R27, R10 ;  /* 0x0000001b08087223 */ /* 0x000fe2000001000a */
[----:B------:R-:W-:Y:S01]  /*79b0*/  HADD2.F32 R27, -RZ, R39.H1_H1 ;  /* 0x30000027ff1b7230 */ /* 0x000fe20000004100 */
[----:B------:R-:W-:Y:S01]  /*79c0*/  F2FP.F16.E4M3.UNPACK_B R39, R37 ;  /* 0x00000025ff27723e */ /* 0x000fe200020006ff */
[----:B------:R-:W-:-:S02]  /*79d0*/  HADD2.F32 R25, -RZ, R25.H1_H1 ;  /* 0x30000019ff197230 */ /* 0x000fc40000004100 */
[C---:B------:R-:W-:Y:S01]  /*79e0*/  FFMA.FTZ R10, R12.reuse, R24, -R45 ;  /* 0x000000180c0a7223 */ /* 0x040fe2000001082d */
[----:B------:R-:W-:Y:S02]  /*79f0*/  HADD2.F32 R42, -RZ, R41.H0_H0 ;  /* 0x20000029ff2a7230 */ /* 0x000fe40000004100 */
[----:B------:R-:W-:Y:S01]  /*7a00*/  FFMA.FTZ R12, R12, R40, R47 ;  /* 0x000000280c0c7223 */ /* 0x000fe2000001002f */
        /* <DEDUP_REMOVED lines=8> */
[----:B------:R-:W-:Y:S01]  /*7a90*/  F2FP.F16.E4M3.UNPACK_B R37, R37.H1 ;  /* 0x00000025ff25723e */ /* 0x000fe200030006ff */
[----:B------:R-:W-:Y:S01]  /*7aa0*/  FFMA.FTZ R25, R24, R40, -R25 ;  /* 0x0000002818197223 */ /* 0x000fe20000010819 */
[----:B------:R-:W-:Y:S01]  /*7ab0*/  F2FP.F16.E4M3.UNPACK_B R40, R43.H1 ;  /* 0x0000002bff28723e */ /* 0x000fe200030006ff */
[C---:B------:R-:W-:Y:S01]  /*7ac0*/  FFMA.FTZ R15, R30.reuse, R34, -R45 ;  /* 0x000000221e0f7223 */ /* 0x040fe2000001082d */
[----:B------:R-:W-:Y:S01]  /*7ad0*/  FFMA.FTZ R27, R30, R27, R44 ;  /* 0x0000001b1e1b7223 */ /* 0x000fe2000001002c */
[----:B------:R-:W-:Y:S01]  /*7ae0*/  FFMA.FTZ R24, R24, R42, R47 ;  /* 0x0000002a18187223 */ /* 0x000fe2000001002f */
[----:B------:R-:W-:Y:S01]  /*7af0*/  HADD2.F32 R42, -RZ, R41.H1_H1 ;  /* 0x30000029ff2a7230 */ /* 0x000fe20000004100 */
[-C--:B------:R-:W-:Y:S01]  /*7b00*/  F2FP.F16.E4M3.UNPACK_B R5, R14.reuse ;  /* 0x0000000eff05723e */ /* 0x080fe200020006ff */
[----:B------:R-:W-:Y:S01]  /*7b10*/  HADD2.F32 R43, -RZ, R40.H0_H0 ;  /* 0x20000028ff2b7230 */ /* 0x000fe20000004100 */
[----:B------:R-:W-:Y:S01]  /*7b20*/  F2FP.F16.E4M3.UNPACK_B R14, R14.H1 ;  /* 0x0000000eff0e723e */ /* 0x000fe200030006ff */
[----:B------:R-:W-:Y:S01]  /*7b30*/  HADD2.F32 R30, -RZ, R38.H0_H0 ;  /* 0x20000026ff1e7230 */ /* 0x000fe20000004100 */
[----:B------:R-:W-:Y:S01]  /*7b40*/  F2FP.SATFINITE.E4M3.F32.PACK_AB_MERGE_C R12, R27, R12, RZ ;  /* 0x0000000c1b0c723e */ /* 0x000fe200048070ff */
[----:B------:R-:W-:-:S02]  /*7b50*/  HADD2.F32 R32, -RZ, R32.H1_H1 ;  /* 0x30000020ff207230 */ /* 0x000fc40000004100 */
[----:B------:R-:W-:Y:S02]  /*7b60*/  HADD2.F32 R41, -RZ, R37.H0_H0 ;  /* 0x20000025ff297230 */ /* 0x000fe40000004100 */
[----:B------:R-:W-:Y:S01]  /*7b70*/  FMUL.FTZ R47, R30, R43 ;  /* 0x0000002b1e2f7220 */ /* 0x000fe20000410000 */
[----:B------:R-:W-:Y:S02]  /*7b80*/  HADD2.F32 R39, -RZ, R39.H1_H1 ;  /* 0x30000027ff277230 */ /* 0x000fe40000004100 */
[----:B------:R-:W-:Y:S01]  /*7b90*/  FMUL.FTZ R44, R32, R42 ;  /* 0x0000002a202c7220 */ /* 0x000fe20000410000 */
[----:B------:R-:W-:Y:S02]  /*7ba0*/  HADD2.F32 R34, -RZ, R36.H0_H0 ;  /* 0x20000024ff227230 */ /* 0x000fe40000004100 */
[----:B------:R-:W-:Y:S01]  /*7bb0*/  FMUL.FTZ R46, R30, R41 ;  /* 0x000000291e2e7220 */ /* 0x000fe20000410000 */
[----:B------:R-:W-:Y:S02]  /*7bc0*/  HADD2.F32 R31, -RZ, R31.H1_H1 ;  /* 0x3000001fff1f7230 */ /* 0x000fe40000004100 */
[----:B------:R-:W-:Y:S01]  /*7bd0*/  FMUL.FTZ R45, R32, R39 ;  /* 0x00000027202d7220 */ /* 0x000fe20000410000 */
[----:B------:R-:W-:Y:S01]  /*7be0*/  F2FP.SATFINITE.E4M3.F32.PACK_AB_MERGE_C R9, R8, R9, R12 ;  /* 0x000000090809723e */ /* 0x000fe2000480700c */
[C---:B------:R-:W-:Y:S01]  /*7bf0*/  FFMA.FTZ R32, R34.reuse, R41, -R47 ;  /* 0x0000002922207223 */ /* 0x040fe2000001082f */
[----:B------:R-:W-:Y:S01]  /*7c00*/  FFMA.FTZ R34, R34, R43, R46 ;  /* 0x0000002b22227223 */ /* 0x000fe2000001002e */
[C---:B------:R-:W-:Y:S01]  /*7c10*/  FFMA.FTZ R30, R31.reuse, R39, -R44 ;  /* 0x000000271f1e7223 */ /* 0x040fe2000001082c */
[----:B------:R-:W-:Y:S01]  /*7c20*/  F2FP.F16.E4M3.UNPACK_B R43, R28.H1 ;  /* 0x0000001cff2b723e */ /* 0x000fe200030006ff */
[----:B------:R-:W-:Y:S01]  /*7c30*/  HADD2.F32 R44, -RZ, R40.H1_H1 ;  /* 0x30000028ff2c7230 */ /* 0x000fe20000004100 */
[----:B------:R-:W-:Y:S01]  /*7c40*/  F2FP.F16.E4M3.UNPACK_B R40, R20.H1 ;  /* 0x00000014ff28723e */ /* 0x000fe200030006ff */
[----:B------:R-:W-:Y:S01]  /*7c50*/  FFMA.FTZ R31, R31, R42, R45 ;  /* 0x0000002a1f1f7223 */ /* 0x000fe2000001002d */
        /* <DEDUP_REMOVED lines=14> */
[----:B------:R-:W-:Y:S01]  /*7d40*/  FFMA.FTZ R45, R36, R45, R38 ;  /* 0x0000002d242d7223 */ /* 0x000fe20000010026 */
[----:B------:R-:W-:-:S02]  /*7d50*/  HADD2.F32 R38, -RZ, R43.H1_H1 ;  /* 0x3000002bff267230 */ /* 0x000fc40000004100 */
[----:B------:R-:W-:Y:S01]  /*7d60*/  FFMA.FTZ R42, R36, R41, -R39 ;  /* 0x00000029242a7223 */ /* 0x000fe20000010827 */
[----:B------:R-:W-:Y:S01]  /*7d70*/  FFMA.FTZ R49, R37, R44, R49 ;  /* 0x0000002c25317223 */ /* 0x000fe20000010031 */
[----:B------:R-:W-:Y:S01]  /*7d80*/  HADD2.F32 R33, -RZ, R33.H1_H1 ;  /* 0x30000021ff217230 */ /* 0x000fe20000004100 */
[----:B------:R-:W-:Y:S01]  /*7d90*/  F2FP.F16.E4M3.UNPACK_B R36, R20 ;  /* 0x00000014ff24723e */ /* 0x000fe200020006ff */
[C---:B------:R-:W-:Y:S01]  /*7da0*/  FMUL.FTZ R20, R35.reuse, R38 ;  /* 0x0000002623147220 */ /* 0x040fe20000410000 */
[----:B------:R-:W-:Y:S01]  /*7db0*/  F2FP.F16.E4M3.UNPACK_B R37, R28 ;  /* 0x0000001cff25723e */ /* 0x000fe200020006ff */
[-C--:B------:R-:W-:Y:S01]  /*7dc0*/  FMUL.FTZ R39, R35, R40.reuse ;  /* 0x0000002823277220 */ /* 0x080fe20000410000 */
[--C-:B------:R-:W-:Y:S02]  /*7dd0*/  HADD2.F32 R28, -RZ, R21.reuse.H0_H0 ;  /* 0x20000015ff1c7230 */ /* 0x100fe40000004100 */
[----:B------:R-:W-:Y:S01]  /*7de0*/  FFMA.FTZ R43, R33, R40, -R20 ;  /* 0x00000028212b7223 */ /* 0x000fe20000010814 */
[----:B------:R-:W-:-:S02]  /*7df0*/  HADD2.F32 R21, -RZ, R21.H1_H1 ;  /* 0x30000015ff157230 */ /* 0x000fc40000004100 */
[----:B------:R-:W-:Y:S01]  /*7e00*/  FFMA.FTZ R44, R33, R38, R39 ;  /* 0x00000026212c7223 */ /* 0x000fe20000010027 */
[--C-:B------:R-:W-:Y:S01]  /*7e10*/  HADD2.F32 R35, -RZ, R37.reuse.H0_H0 ;  /* 0x20000025ff237230 */ /* 0x100fe20000004100 */
[----:B------:R-:W-:Y:S01]  /*7e20*/  F2FP.SATFINITE.E4M3.F32.PACK_AB_MERGE_C R34, R49, R34, RZ ;  /* 0x000000223122723e */ /* 0x000fe200048070ff */
[--C-:B------:R-:W-:Y:S02]  /*7e30*/  HADD2.F32 R33, -RZ, R36.reuse.H0_H0 ;  /* 0x20000024ff217230 */ /* 0x100fe40000004100 */
[----:B------:R-:W-:Y:S02]  /*7e40*/  HADD2.F32 R38, -RZ, R37.H1_H1 ;  /* 0x30000025ff267230 */ /* 0x000fe40000004100 */
[C---:B------:R-:W-:Y:S01]  /*7e50*/  FMUL.FTZ R39, R28.reuse, R35 ;  /* 0x000000231c277220 */ /* 0x040fe20000410000 */
[----:B------:R-:W-:Y:S02]  /*7e60*/  HADD2.F32 R36, -RZ, R36.H1_H1 ;  /* 0x30000024ff247230 */ /* 0x000fe40000004100 */
[----:B------:R-:W-:Y:S01]  /*7e70*/  FMUL.FTZ R41, R28, R33 ;  /* 0x000000211c297220 */ /* 0x000fe20000410000 */
[--C-:B------:R-:W-:Y:S01]  /*7e80*/  HADD2.F32 R20, -RZ, R13.reuse.H0_H0 ;  /* 0x2000000dff147230 */ /* 0x100fe20000004100 */
[----:B------:R-:W-:Y:S01]  /*7e90*/  F2FP.F16.E4M3.UNPACK_B R37, R4.H1 ;  /* 0x00000004ff25723e */ /* 0x000fe200030006ff */
[----:B------:R-:W-:-:S02]  /*7ea0*/  HADD2.F32 R13, -RZ, R13.H1_H1 ;  /* 0x3000000dff0d7230 */ /* 0x000fc40000004100 */
[C---:B------:R-:W-:Y:S01]  /*7eb0*/  FMUL.FTZ R40, R21.reuse, R38 ;  /* 0x0000002615287220 */ /* 0x040fe20000410000 */
[----:B------:R-:W-:Y:S01]  /*7ec0*/  F2FP.F16.E4M3.UNPACK_B R28, R3.H1 ;  /* 0x00000003ff1c723e */ /* 0x000fe200030006ff */
[----:B------:R-:W-:Y:S01]  /*7ed0*/  FMUL.FTZ R21, R21, R36 ;  /* 0x0000002415157220 */ /* 0x000fe20000410000 */
[C---:B------:R-:W-:Y:S01]  /*7ee0*/  FFMA.FTZ R39, R20.reuse, R33, -R39 ;  /* 0x0000002114277223 */ /* 0x040fe20000010827 */
[----:B------:R-:W-:Y:S01]  /*7ef0*/  FFMA.FTZ R41, R20, R35, R41 ;  /* 0x0000002314297223 */ /* 0x000fe20000010029 */
[----:B------:R-:W-:Y:S02]  /*7f00*/  HADD2.F32 R35, -RZ, R37.H0_H0 ;  /* 0x20000025ff237230 */ /* 0x000fe40000004100 */
[C---:B------:R-:W-:Y:S01]  /*7f10*/  FFMA.FTZ R38, R13.reuse, R38, R21 ;  /* 0x000000260d267223 */ /* 0x040fe20000010015 */
[----:B------:R-:W-:Y:S02]  /*7f20*/  HADD2.F32 R20, -RZ, R26.H0_H0 ;  /* 0x2000001aff147230 */ /* 0x000fe40000004100 */
[----:B------:R-:W-:Y:S01]  /*7f30*/  FFMA.FTZ R40, R13, R36, -R40 ;  /* 0x000000240d287223 */ /* 0x000fe20000010828 */
[--C-:B------:R-:W-:Y:S01]  /*7f40*/  HADD2.F32 R21, -RZ, R28.reuse.H0_H0 ;  /* 0x2000001cff157230 */ /* 0x100fe20000004100 */
[----:B------:R-:W-:Y:S01]  /*7f50*/  F2FP.F16.E4M3.UNPACK_B R3, R3 ;  /* 0x00000003ff03723e */ /* 0x000fe200020006ff */
[----:B------:R-:W-:-:S02]  /*7f60*/  HADD2.F32 R33, -RZ, R28.H1_H1 ;  /* 0x3000001cff217230 */ /* 0x000fc40000004100 */
[C---:B------:R-:W-:Y:S01]  /*7f70*/  FMUL.FTZ R28, R20.reuse, R35 ;  /* 0x00000023141c7220 */ /* 0x040fe20000410000 */
[----:B------:R-:W-:Y:S02]  /*7f80*/  HADD2.F32 R13, -RZ, R14.H0_H0 ;  /* 0x2000000eff0d7230 */ /* 0x000fe40000004100 */
[----:B------:R-:W-:Y:S01]  /*7f90*/  FMUL.FTZ R20, R20, R21 ;  /* 0x0000001514147220 */ /* 0x000fe20000410000 */
[----:B------:R-:W-:Y:S01]  /*7fa0*/  HADD2.F32 R37, -RZ, R37.H1_H1 ;  /* 0x30000025ff257230 */ /* 0x000fe20000004100 */
[----:B------:R-:W-:Y:S01]  /*7fb0*/  F2FP.SATFINITE.E4M3.F32.PACK_AB_MERGE_C R44, R44, R45, RZ ;  /* 0x0000002d2c2c723e */ /* 0x000fe200048070ff */
[----:B------:R-:W-:Y:S02]  /*7fc0*/  HADD2.F32 R26, -RZ, R26.H1_H1 ;  /* 0x3000001aff1a7230 */ /* 0x000fe40000004100 */
        /* <DEDUP_REMOVED lines=38> */
.L_x_12681:
[----:B------:R-:W-:Y:S05]  /*8230*/  BSYNC B0 ;  /* 0x0000000000007941 */ /* 0x000fea0003800000 */
.L_x_12674:
        /* <DEDUP_REMOVED lines=8> */
.L_x_12671:
[----:B------:R-:W-:-:S13]  /*82c0*/  ISETP.NE.AND P1, PT, R157, 0x3, PT ;  /* 0x000000039d00780c */ /* 0x000fda0003f25270 */
[----:B------:R-:W-:Y:S05]  /*82d0*/  @!P1 BRA `(.L_x_12689) ;  /* 0x0000000000049947 */ /* 0x000fea0003800000 */
[----:B------:R-:W-:Y:S01]  /*82e0*/  BPT.TRAP 0x1 ;  /* 0x000000040000795c */ /* 0x000fe20000300000 */
.L_x_12689:
[----:B0-2---:R-:W-:Y:S01]  /*82f0*/  IMAD R0, R22, 0x8, R16 ;  /* 0x0000000816007824 */ /* 0x005fe200078e0210 */
[----:B-----5:R-:W-:-:S04]  /*8300*/  SHF.L.U32 R5, R23, 0x1f, RZ ;  /* 0x0000001f17057819 */ /* 0x020fc800000006ff */
[----:B------:R0:W2:Y:S01]  /*8310*/  SYNCS.PHASECHK.TRANS64.TRYWAIT P0, [R0+URZ+0x13230], R5 ;  /* 0x01323005000075a7 */ /* 0x0000a2000800017f */
[----:B------:R-:W-:Y:S05]  /*8320*/  @!P1 BRA `(.L_x_12690) ;  /* 0x0000000000049947 */ /* 0x000fea0003800000 */
[----:B------:R-:W-:Y:S01]  /*8330*/  BPT.TRAP 0x1 ;  /* 0x000000040000795c */ /* 0x000fe20000300000 */
.L_x_12690:
[----:B-1----:R-:W3:Y:S02]  /*8340*/  S2R R3, SR_TID.X ;  /* 0x0000000000037919 */ /* 0x002ee40000002100 */
[----:B---3--:R-:W-:Y:S01]  /*8350*/  LOP3.LUT R4, R3, 0x7f, RZ, 0xc0, !PT ;  /* 0x0000007f03047812 */ /* 0x008fe200078ec0ff */
[----:B------:R-:W-:-:S03]  /*8360*/  VIADD R3, R16, 0xe000 ;  /* 0x0000e00010037836 */ /* 0x000fc60000000000 */
[----:B------:R-:W-:Y:S02]  /*8370*/  ISETP.NE.AND P2, PT, R4, RZ, PT ;  /* 0x000000ff0400720c */ /* 0x000fe40003f45270 */
[----:B------:R-:W-:-:S04]  /*8380*/  SHF.R.U32.HI R3, RZ, 0x4, R3 ;  /* 0x00000004ff037819 */ /* 0x000fc80000011603 */
[----:B------:R-:W-:Y:S01]  /*8390*/  LOP3.LUT R3, R3, 0x3fff, RZ, 0xc0, !PT ;  /* 0x00003fff03037812 */ /* 0x000fe200078ec0ff */
[----:B--2---:R-:W-:Y:S06]  /*83a0*/  @P0 BRA `(.L_x_12691) ;  /* 0x0000000000080947 */ /* 0x004fec0003800000 */
[----:B------:R-:W1:Y:S02]  /*83b0*/  SYNCS.PHASECHK.TRANS64.TRYWAIT P0, [R0+URZ+0x13230], R5 ;  /* 0x01323005000075a7 */ /* 0x000e64000800017f */
[----:B-1----:R-:W-:Y:S05]  /*83c0*/  @!P0 BRA `(.L_x_12692) ;  /* 0x0000012c005c8947 */ /* 0x002fea0003800000 */
.L_x_12691:
[----:B------:R-:W-:Y:S01]  /*83d0*/  LOP3.LUT R3, R3, 0x10000, RZ, 0xfc, !PT ;  /* 0x0001000003037812 */ /* 0x000fe200078efcff */
[----:B------:R-:W-:Y:S05]  /*83e0*/  WARPSYNC.ALL ;  /* 0x0000000000007948 */ /* 0x000fea0003800000 */
[----:B------:R-:W-:Y:S01]  /*83f0*/  STL [R1+0x18], R3 ;  /* 0x0000180301007387 */ /* 0x000fe20000100800 */
[----:B------:R-:W-:Y:S01]  /*8400*/  IMAD R8, R22, 0x280, R3 ;  /* 0x0000028016087824 */ /* 0x000fe200078e0203 */
[----:B------:R-:W-:Y:S01]  /*8410*/  LOP3.LUT R4, R29, 0x10000, RZ, 0xfc, !PT ;  /* 0x000100001d047812 */ /* 0x000fe200078efcff */
[----:B------:R-:W-:Y:S01]  /*8420*/  IMAD.MOV.U32 R9, RZ, RZ, -0x7fffffe0 ;  /* 0x80000020ff097424 */ /* 0x000fe200078e00ff */
[----:B------:R-:W2:Y:S01]  /*8430*/  LDL R107, [R1+0x3c] ;  /* 0x00003c00016b7983 */ /* 0x000ea20000100800 */
[----:B01----:R-:W-:Y:S01]  /*8440*/  IMAD.MOV.U32 R5, RZ, RZ, -0x7fffffe0 ;  /* 0x80000020ff057424 */ /* 0x003fe200078e00ff */
[----:B------:R-:W-:Y:S01]  /*8450*/  R2UR UR6, R8 ;  /* 0x00000000080672ca */ /* 0x000fe200000e0000 */
[----:B------:R-:W-:Y:S01]  /*8460*/  WARPGROUP.ARRIVE ;  /* 0x00000000000079c5 */ /* 0x000fe20000000000 */
[----:B------:R-:W-:Y:S01]  /*8470*/  R2UR UR7, R9 ;  /* 0x00000000090772ca */ /* 0x000fe200000e0000 */
[----:B------:R-:W-:Y:S01]  /*8480*/  IMAD.MOV.U32 R7, RZ, RZ, -0x7fffffe0 ;  /* 0x80000020ff077424 */ /* 0x000fe200078e00ff */
[----:B------:R-:W-:Y:S01]  /*8490*/  R2UR UR4, R4 ;  /* 0x00000000040472ca */ /* 0x000fe200000e0000 */
[C---:B------:R-:W-:Y:S01]  /*84a0*/  VIADD R10, R8.reuse, 0x100 ;  /* 0x00000100080a7836 */ /* 0x040fe20000000000 */
[----:B------:R-:W-:Y:S01]  /*84b0*/  R2UR UR5, R5 ;  /* 0x00000000050572ca */ /* 0x000fe200000e0000 */
[----:B------:R-:W-:Y:S01]  /*84c0*/  IMAD.MOV.U32 R11, RZ, RZ, -0x7fffffe0 ;  /* 0x80000020ff0b7424 */ /* 0x000fe200078e00ff */
[----:B------:R-:W-:Y:S01]  /*84d0*/  IADD3 R6, R8, 0x80, RZ ;  /* 0x0000008008067810 */ /* 0x000fe20007ffe0ff */
[----:B------:R-:W2:Y:S01]  /*84e0*/  LDL R110, [R1+0x28] ;  /* 0x00002800016e7983 */ /* 0x000ea20000100800 */
[----:B------:R-:W-:-:S03]  /*84f0*/  R2UR UR8, R4 ;  /* 0x00000000040872ca */ /* 0x000fc600000e0000 */
[----:B------:R-:W3:Y:S01]  /*8500*/  LDL R106, [R1+0x24] ;  /* 0x00002400016a7983 */ /* 0x000ee20000100800 */
[----:B------:R-:W-:-:S03]  /*8510*/  R2UR UR9, R5 ;  /* 0x00000000050972ca */ /* 0x000fc600000e0000 */
[----:B------:R-:W5:Y:S01]  /*8520*/  LDL R105, [R1+0x38] ;  /* 0x0000380001697983 */ /* 0x000f620000100800 */
[----:B------:R-:W-:Y:S01]  /*8530*/  R2UR UR12, R4 ;  /* 0x00000000040c72ca */ /* 0x000fe200000e0000 */
[----:B------:R-:W-:Y:S01]  /*8540*/  QGMMA.64x32x32.F32.E4M3.E4M3 R88, gdesc[UR4], RZ, !UPT, gsb0 ;  /* 0x00600000045879f3 */ /* 0x000fe2000c0008ff */
[----:B------:R-:W-:Y:S01]  /*8550*/  R2UR UR6, R6 ;  /* 0x00000000060672ca */ /* 0x000fe200000e0000 */
[----:B------:R-:W5:Y:S01]  /*8560*/  LDL R108, [R1+0x20] ;  /* 0x00002000016c7983 */ /* 0x000f620000100800 */
[----:B------:R-:W-:Y:S01]  /*8570*/  R2UR UR7, R7 ;  /* 0x00000000070772ca */ /* 0x000fe200000e0000 */
[----:B------:R-:W-:Y:S01]  /*8580*/  VIADD R12, R8, 0x2 ;  /* 0x00000002080c7836 */ /* 0x000fe20000000000 */
[----:B------:R-:W-:Y:S01]  /*8590*/  R2UR UR4, R4 ;  /* 0x00000000040472ca */ /* 0x000fe200000e0000 */
[----:B------:R-:W-:Y:S01]  /*85a0*/  IMAD.MOV.U32 R13, RZ, RZ, -0x7fffffe0 ;  /* 0x80000020ff0d7424 */ /* 0x000fe200078e00ff */
[----:B------:R-:W-:Y:S01]  /*85b0*/  R2UR UR5, R5 ;  /* 0x00000000050572ca */ /* 0x000fe200000e0000 */
[----:B------:R-:W0:Y:S01]  /*85c0*/  LDC R9, c[0x0][0x448] ;  /* 0x00011200ff097b82 */ /* 0x000e220000000800 */
[----:B------:R-:W-:Y:S01]  /*85d0*/  @!P2 VIADD R0, R0, 0x13240 ;  /* 0x000132400000a836 */ /* 0x000fe20000000000 */
[----:B------:R-:W-:Y:S01]  /*85e0*/  ULDC UR36, c[0x0][0x988] ;  /* 0x0002620000247ab9 */ /* 0x000fe20000000800 */
[----:B------:R-:W-:Y:S01]  /*85f0*/  ULDC UR37, c[0x0][0x988] ;  /* 0x0002620000257ab9 */ /* 0x000fe20000000800 */
[----:B------:R-:W-:-:S02]  /*8600*/  WARPGROUP.DEPBAR.LE gsb0, 0x0 ;  /* 0x00008000000079c5 */ /* 0x000fc40000010000 */
[----:B------:R-:W-:-:S06]  /*8610*/  WARPGROUP.ARRIVE ;  /* 0x00000000000079c5 */ /* 0x000fcc0000000000 */
[----:B------:R-:W-:Y:S01]  /*8620*/  QGMMA.64x32x32.F32.E4M3.E4M3 R72, gdesc[UR4], RZ, !UPT, gsb0 ;  /* 0x00600000044879f3 */ /* 0x000fe2000c0008ff */
[----:B------:R-:W-:Y:S02]  /*8630*/  R2UR UR10, R10 ;  /* 0x000000000a0a72ca */ /* 0x000fe400000e0000 */
[----:B------:R-:W-:Y:S01]  /*8640*/  R2UR UR11, R11 ;  /* 0x000000000b0b72ca */ /* 0x000fe200000e0000 */
[----:B------:R-:W-:Y:S01]  /*8650*/  VIADD R6, R8, 0x180 ;  /* 0x0000018008067836 */ /* 0x000fe20000000000 */
[----:B------:R-:W-:Y:S02]  /*8660*/  WARPGROUP.DEPBAR.LE gsb0, 0x0 ;  /* 0x00008000000079c5 */ /* 0x000fe40000010000 */
[----:B------:R-:W-:-:S09]  /*8670*/  WARPGROUP.ARRIVE ;  /* 0x00000000000079c5 */ /* 0x000fd20000000000 */
[----:B------:R-:W-:Y:S01]  /*8680*/  QGMMA.64x32x32.F32.E4M3.E4M3 R56, gdesc[UR8], RZ, !UPT, gsb0 ;  /* 0x00600000083879f3 */ /* 0x000fe2000c0008ff */
[----:B------:R-:W-:Y:S01]  /*8690*/  IMAD.MOV.U32 R7, RZ, RZ, -0x7fffffe0 ;  /* 0x80000020ff077424 */ /* 0x000fe200078e00ff */
        /* <DEDUP_REMOVED lines=42> */
[----:B0-----:R-:W-:Y:S01]  /*8940*/  ISETP.NE.AND P0, PT, R9, 0x1, PT ;  /* 0x000000010900780c */ /* 0x001fe20003f05270 */
[----:B------:R-:W-:Y:S02]  /*8950*/  VIADD R10, R8, 0x182 ;  /* 0x00000182080a7836 */ /* 0x000fe40000000000 */
[----:B------:R-:W-:Y:S01]  /*8960*/  IMAD.MOV.U32 R11, RZ, RZ, -0x7fffffe0 ;  /* 0x80000020ff0b7424 */ /* 0x000fe200078e00ff */
[----:B------:R-:W-:Y:S02]  /*8970*/  R2UR UR4, R6 ;  /* 0x00000000060472ca */ /* 0x000fe400000e0000 */
[----:B------:R-:W-:Y:S02]  /*8980*/  R2UR UR6, R10 ;  /* 0x000000000a0672ca */ /* 0x000fe400000e0000 */
[----:B------:R-:W-:Y:S02]  /*8990*/  R2UR UR7, R11 ;  /* 0x000000000b0772ca */ /* 0x000fe400000e0000 */
[----:B------:R-:W-:-:S03]  /*89a0*/  R2UR UR5, R7 ;  /* 0x00000000070572ca */ /* 0x000fc600000e0000 */
[----:B------:R-:W0:Y:S01]  /*89b0*/  @P0 LDC R9, c[0x0][0x44c] ;  /* 0x00011300ff090b82 */ /* 0x000e220000000800 */
[C---:B----4-:R-:W-:Y:S01]  /*89c0*/  FMUL.FTZ R14, R2.reuse, R93 ;  /* 0x0000005d020e7220 */ /* 0x050fe20000410000 */
[----:B------:R-:W-:-:S06]  /*89d0*/  FMUL.FTZ R93, R2, R98 ;  /* 0x00000062025d7220 */ /* 0x000fcc0000410000 */
[----:B------:R-:W1:Y:S01]  /*89e0*/  @P0 LDC R98, c[0x0][0x450] ;  /* 0x00011400ff620b82 */ /* 0x000e620000000800 */
[----:B------:R-:W-:Y:S02]  /*89f0*/  WARPGROUP.DEPBAR.LE gsb0, 0x0 ;  /* 0x00008000000079c5 */ /* 0x000fe40000010000 */
[----:B------:R-:W-:-:S06]  /*8a00*/  WARPGROUP.ARRIVE ;  /* 0x00000000000079c5 */ /* 0x000fcc0000000000 */
[----:B------:R-:W-:Y:S01]  /*8a10*/  QGMMA.64x32x32.F32.E4M3.E4M3 R40, gdesc[UR4], R40, gsb0 ;  /* 0x00600000042879f3 */ /* 0x000fe20008000828 */
[----:B------:R-:W-:Y:S01]  /*8a20*/  FMUL.FTZ R11, R2, R68 ;  /* 0x00000044020b7220 */ /* 0x000fe20000410000 */
[----:B--2---:R-:W-:-:S04]  /*8a30*/  IMAD.IADD R68, R107, 0x1, R110 ;  /* 0x000000016b447824 */ /* 0x004fc800078e026e */
[----:B0-----:R-:W-:-:S05]  /*8a40*/  @P0 IMAD.HI.U32 R9, R68, R9, RZ ;  /* 0x0000000944090227 */ /* 0x001fca00078e00ff */
[----:B-1----:R-:W-:-:S05]  /*8a50*/  @P0 SHF.R.U32.HI R68, RZ, R98, R9 ;  /* 0x00000062ff440219 */ /* 0x002fca0000011609 */
[----:B------:R-:W0:Y:S01]  /*8a60*/  SHFL.IDX PT, R98, R68, 0x1, 0x1c1f ;  /* 0x003c1f0044627f89 */ /* 0x000e2200000e0000 */
[C---:B------:R-:W-:Y:S01]  /*8a70*/  FMUL.FTZ R20, R2.reuse, R97 ;  /* 0x0000006102147220 */ /* 0x040fe20000410000 */
[C---:B------:R-:W-:Y:S01]  /*8a80*/  FMUL.FTZ R12, R2.reuse, R89 ;  /* 0x00000059020c7220 */ /* 0x040fe20000410000 */
[----:B------:R-:W-:Y:S02]  /*8a90*/  IMAD.MOV.U32 R97, RZ, RZ, -0xa0 ;  /* 0xffffff60ff617424 */ /* 0x000fe400078e00ff */
[C---:B------:R-:W-:Y:S01]  /*8aa0*/  FMUL.FTZ R89, R2.reuse, R90 ;  /* 0x0000005a02597220 */ /* 0x040fe20000410000 */
[----:B------:R-:W-:Y:S01]  /*8ab0*/  FMUL.FTZ R90, R2, R91 ;  /* 0x0000005b025a7220 */ /* 0x000fe20000410000 */
[----:B---3--:R-:W-:Y:S02]  /*8ac0*/  IMAD R9, R104, -0xa0, R106 ;  /* 0xffffff6068097824 */ /* 0x008fe400078e026a */
[----:B------:R-:W-:Y:S01]  /*8ad0*/  FMUL.FTZ R10, R2, R65 ;  /* 0x00000041020a7220 */ /* 0x000fe20000410000 */
[----:B------:R-:W-:-:S02]  /*8ae0*/  IMAD R97, R104, R97, 0xa1 ;  /* 0x000000a168617424 */ /* 0x000fc400078e0261 */
[C---:B------:R-:W-:Y:S01]  /*8af0*/  FMUL.FTZ R91, R2.reuse, R94 ;  /* 0x0000005e025b7220 */ /* 0x040fe20000410000 */
[C---:B------:R-:W-:Y:S01]  /*8b00*/  FMUL.FTZ R65, R2.reuse, R69 ;  /* 0x0000004502417220 */ /* 0x040fe20000410000 */
[C---:B------:R-:W-:Y:S01]  /*8b10*/  FMUL.FTZ R69, R2.reuse, R70 ;  /* 0x0000004602457220 */ /* 0x040fe20000410000 */
[C---:B------:R-:W-:Y:S01]  /*8b20*/  FMUL.FTZ R13, R2.reuse, R92 ;  /* 0x0000005c020d7220 */ /* 0x040fe20000410000 */
[----:B------:R-:W1:Y:S01]  /*8b30*/  MUFU.TANH R89, R89 ;  /* 0x0000005900597308 */ /* 0x000e620000002400 */
[----:B------:R-:W-:Y:S02]  /*8b40*/  VIADD R9, R9, 0xa0 ;  /* 0x000000a009097836 */ /* 0x000fe40000000000 */
[----:B------:R-:W-:Y:S01]  /*8b50*/  FMUL.FTZ R92, R2, R95 ;  /* 0x0000005f025c7220 */ /* 0x000fe20000410000 */
[----:B-----5:R-:W-:-:S04]  /*8b60*/  IMAD R70, R105, -0x2, R97 ;  /* 0xfffffffe69467824 */ /* 0x020fc800078e0261 */
[----:B------:R-:W2:Y:S01]  /*8b70*/  MUFU.TANH R90, R90 ;  /* 0x0000005a005a7308 */ /* 0x000ea20000002400 */
[----:B------:R-:W-:Y:S01]  /*8b80*/  IMAD R97, R105, -0x2, R9 ;  /* 0xfffffffe69617824 */ /* 0x000fe200078e0209 */
[----:B------:R-:W-:-:S06]  /*8b90*/  IADD3 R70, -R108, R70, R106 ;  /* 0x000000466c467210 */ /* 0x000fcc0007ffe16a */
[----:B------:R-:W3:Y:S01]  /*8ba0*/  MUFU.TANH R91, R91 ;  /* 0x0000005b005b7308 */ /* 0x000ee20000002400 */
[----:B0-----:R-:W-:Y:S01]  /*8bb0*/  VIADDMNMX R98, R98, R70, R97, PT ;  /* 0x0000004662627246 */ /* 0x001fe20003800161 */
[----:B------:R-:W-:-:S06]  /*8bc0*/  FMUL.FTZ R94, R2, R99 ;  /* 0x00000063025e7220 */ /* 0x000fcc0000410000 */
[----:B------:R-:W0:Y:S01]  /*8bd0*/  MUFU.TANH R92, R92 ;  /* 0x0000005c005c7308 */ /* 0x000e220000002400 */
[----:B------:R-:W-:Y:S01]  /*8be0*/  ISETP.GT.AND P5, PT, R98, RZ, PT ;  /* 0x000000ff6200720c */ /* 0x000fe20003fa4270 */
[----:B------:R-:W-:Y:S01]  /*8bf0*/  FMUL.FTZ R95, R2, R102 ;  /* 0x00000066025f7220 */ /* 0x000fe20000410000 */
[----:B------:R-:W-:Y:S01]  /*8c00*/  ISETP.GT.AND P6, PT, R98, 0x1, PT ;  /* 0x000000016200780c */ /* 0x000fe20003fc4270 */
[----:B------:R-:W-:-:S04]  /*8c10*/  VIADD R8, R8, 0x202 ;  /* 0x0000020208087836 */ /* 0x000fc80000000000 */
[----:B------:R-:W4:Y:S01]  /*8c20*/  MUFU.TANH R93, R93 ;  /* 0x0000005d005d7308 */ /* 0x000f220000002400 */
[----:B------:R-:W-:Y:S01]  /*8c30*/  FMUL.FTZ R15, R2, R96 ;  /* 0x00000060020f7220 */ /* 0x000fe20000410000 */
[----:B------:R-:W-:Y:S01]  /*8c40*/  ISETP.GT.AND P3, PT, R98, 0x8, PT ;  /* 0x000000086200780c */ /* 0x000fe20003f64270 */
[----:B------:R-:W-:Y:S01]  /*8c50*/  FMUL.FTZ R96, R2, R103 ;  /* 0x0000006702607220 */ /* 0x000fe20000410000 */
[----:B-1----:R-:W-:Y:S02]  /*8c60*/  FSEL R89, R89, -INF , P5 ;  /* 0xff80000059597808 */ /* 0x002fe40002800000 */
[----:B--2---:R-:W-:Y:S02]  /*8c70*/  FSEL R90, R90, -INF , P6 ;  /* 0xff8000005a5a7808 */ /* 0x004fe40003000000 */
[----:B------:R-:W1:Y:S01]  /*8c80*/  MUFU.TANH R94, R94 ;  /* 0x0000005e005e7308 */ /* 0x000e620000002400 */
[----:B------:R-:W-:Y:S01]  /*8c90*/  MOV R9, 0x80000020 ;  /* 0x8000002000097802 */ /* 0x000fe20000000f00 */
[----:B------:R-:W-:-:S02]  /*8ca0*/  WARPGROUP.DEPBAR.LE gsb0, 0x0 ;  /* 0x00008000000079c5 */ /* 0x000fc40000010000 */
[----:B------:R-:W-:Y:S01]  /*8cb0*/  R2UR UR6, R8 ;  /* 0x00000000080672ca */ /* 0x000fe200000e0000 */
[----:B------:R-:W-:Y:S01]  /*8cc0*/  FMUL.FTZ R8, R2, R40 ;  /* 0x0000002802087220 */ /* 0x000fe20000410000 */
[----:B------:R-:W-:Y:S02]  /*8cd0*/  ISETP.GT.AND P4, PT, R98, 0x9, PT ;  /* 0x000000096200780c */ /* 0x000fe40003f84270 */
[----:B------:R-:W2:Y:S01]  /*8ce0*/  MUFU.TANH R95, R95 ;  /* 0x0000005f005f7308 */ /* 0x000ea20000002400 */
[----:B---3--:R-:W-:Y:S01]  /*8cf0*/  FSEL R91, R91, -INF , P3 ;  /* 0xff8000005b5b7808 */ /* 0x008fe20001800000 */
[C---:B------:R-:W-:Y:S01]  /*8d00*/  FMUL.FTZ R74, R2.reuse, R74 ;  /* 0x0000004a024a7220 */ /* 0x040fe20000410000 */
[----:B------:R-:W-:Y:S02]  /*8d10*/  FMNMX.FTZ R40, R89, R90, !PT ;  /* 0x0000005a59287209 */ /* 0x000fe40007810000 */
[----:B------:R-:W-:Y:S01]  /*8d20*/  R2UR UR7, R9 ;  /* 0x00000000090772ca */ /* 0x000fe200000e0000 */
[----:B------:R-:W-:Y:S01]  /*8d30*/  FMUL.FTZ R9, R2, R41 ;  /* 0x0000002902097220 */ /* 0x000fe20000410000 */
[----:B0-----:R-:W-:Y:S01]  /*8d40*/  FSEL R41, R92, -INF , P4 ;  /* 0xff8000005c297808 */ /* 0x001fe20002000000 */
[----:B------:R-:W0:Y:S01]  /*8d50*/  MUFU.TANH R96, R96 ;  /* 0x0000006000607308 */ /* 0x000e220000002400 */
[----:B------:R-:W-:Y:S01]  /*8d60*/  ISETP.GT.AND P5, PT, R98, 0x10, PT ;  /* 0x000000106200780c */ /* 0x000fe20003fa4270 */
[C---:B------:R-:W-:Y:S01]  /*8d70*/  FMUL.FTZ R75, R2.reuse, R75 ;  /* 0x0000004b024b7220 */ /* 0x040fe20000410000 */
[----:B------:R-:W-:Y:S01]  /*8d80*/  FMNMX.FTZ R92, R91, R40, !PT ;  /* 0x000000285b5c7209 */ /* 0x000fe20007810000 */
[----:B------:R-:W-:Y:S01]  /*8d90*/  FMUL.FTZ R78, R2, R78 ;  /* 0x0000004e024e7220 */ /* 0x000fe20000410000 */
[----:B------:R-:W-:-:S02]  /*8da0*/  ISETP.GT.AND P3, PT, R98, 0x11, PT ;  /* 0x000000116200780c */ /* 0x000fc40003f64270 */
[----:B----4-:R-:W-:Y:S01]  /*8db0*/  FSEL R93, R93, -INF , P5 ;  /* 0xff8000005d5d7808 */ /* 0x010fe20002800000 */
[----:B------:R-:W3:Y:S01]  /*8dc0*/  MUFU.TANH R74, R74 ;  /* 0x0000004a004a7308 */ /* 0x000ee20000002400 */
[----:B------:R-:W-:Y:S01]  /*8dd0*/  FMNMX.FTZ R92, R41, R92, !PT ;  /* 0x0000005c295c7209 */ /* 0x000fe20007810000 */
[----:B------:R-:W-:Y:S01]  /*8de0*/  FMUL.FTZ R79, R2, R79 ;  /* 0x0000004f024f7220 */ /* 0x000fe20000410000 */
[----:B------:R-:W-:Y:S02]  /*8df0*/  ISETP.GT.AND P4, PT, R98, 0x18, PT ;  /* 0x000000186200780c */ /* 0x000fe40003f84270 */
[----:B-1----:R-:W-:Y:S02]  /*8e00*/  FSEL R99, R94, -INF , P3 ;  /* 0xff8000005e637808 */ /* 0x002fe40001800000 */
[----:B------:R-:W-:Y:S01]  /*8e10*/  FMNMX.FTZ R92, R93, R92, !PT ;  /* 0x0000005c5d5c7209 */ /* 0x000fe20007810000 */
[----:B------:R-:W1:Y:S01]  /*8e20*/  MUFU.TANH R75, R75 ;  /* 0x0000004b004b7308 */ /* 0x000e620000002400 */
[----:B------:R-:W-:-:S02]  /*8e30*/  R2UR UR4, R6 ;  /* 0x00000000060472ca */ /* 0x000fc400000e0000 */
[----:B------:R-:W-:Y:S01]  /*8e40*/  R2UR UR5, R7 ;  /* 0x00000000070572ca */ /* 0x000fe200000e0000 */
[----:B------:R-:W-:Y:S01]  /*8e50*/  FMUL.FTZ R82, R2, R82 ;  /* 0x0000005202527220 */ /* 0x000fe20000410000 */
[----:B------:R-:W-:Y:S02]  /*8e60*/  ISETP.GT.AND P3, PT, R98, 0x19, PT ;  /* 0x000000196200780c */ /* 0x000fe40003f64270 */
[----:B--2---:R-:W-:Y:S01]  /*8e70*/  FSEL R95, R95, -INF , P4 ;  /* 0xff8000005f5f7808 */ /* 0x004fe20002000000 */
[----:B------:R-:W2:Y:S01]  /*8e80*/  MUFU.TANH R78, R78 ;  /* 0x0000004e004e7308 */ /* 0x000ea20000002400 */
[----:B------:R-:W-:Y:S01]  /*8e90*/  FMNMX.FTZ R92, R99, R92, !PT ;  /* 0x0000005c635c7209 */ /* 0x000fe20007810000 */
[----:B------:R-:W-:Y:S01]  /*8ea0*/  FMUL.FTZ R111, R2, R43 ;  /* 0x0000002b026f7220 */ /* 0x000fe20000410000 */
[----:B------:R-:W-:Y:S01]  /*8eb0*/  ISETP.GT.AND P4, PT, R98, 0x20, PT ;  /* 0x000000206200780c */ /* 0x000fe20003f84270 */
[----:B------:R-:W-:Y:S01]  /*8ec0*/  FMUL.FTZ R83, R2, R83 ;  /* 0x0000005302537220 */ /* 0x000fe20000410000 */
[----:B0-----:R-:W-:Y:S01]  /*8ed0*/  FSEL R43, R96, -INF , P3 ;  /* 0xff800000602b7808 */ /* 0x001fe20001800000 */
[----:B------:R-:W-:Y:S01]  /*8ee0*/  WARPGROUP.ARRIVE ;  /* 0x00000000000079c5 */ /* 0x000fe20000000000 */
[----:B------:R-:W-:Y:S01]  /*8ef0*/  FMNMX.FTZ R92, R95, R92, !PT ;  /* 0x0000005c5f5c7209 */ /* 0x000fe20007810000 */
[----:B------:R-:W0:Y:S01]  /*8f00*/  MUFU.TANH R79, R79 ;  /* 0x0000004f004f7308 */ /* 0x000e220000002400 */
[C---:B------:R-:W-:Y:S01]  /*8f10*/  FMUL.FTZ R3, R2.reuse, R88 ;  /* 0x0000005802037220 */ /* 0x040fe20000410000 */
[----:B------:R-:W-:Y:S01]  /*8f20*/  FMUL.FTZ R88, R2, R101 ;  /* 0x0000006502587220 */ /* 0x000fe20000410000 */
[----:B------:R-:W-:Y:S01]  /*8f30*/  ISETP.GT.AND P3, PT, R98, 0x21, PT ;  /* 0x000000216200780c */ /* 0x000fe20003f64270 */
[----:B------:R-:W-:Y:S01]  /*8f40*/  FMUL.FTZ R86, R2, R86 ;  /* 0x0000005602567220 */ /* 0x000fe20000410000 */
[----:B---3--:R-:W-:Y:S01]  /*8f50*/  FSEL R101, R74, -INF , P4 ;  /* 0xff8000004a657808 */ /* 0x008fe20002000000 */
[----:B------:R-:W-:Y:S01]  /*8f60*/  QGMMA.64x32x32.F32.E4M3.E4M3 R24, gdesc[UR4], R24, gsb0 ;  /* 0x00600000041879f3 */ /* 0x000fe20008000818 */
[----:B------:R-:W-:Y:S01]  /*8f70*/  FMNMX.FTZ R92, R43, R92, !PT ;  /* 0x0000005c2b5c7209 */ /* 0x000fe20007810000 */
[----:B------:R-:W3:Y:S01]  /*8f80*/  MUFU.TANH R82, R82 ;  /* 0x0000005200527308 */ /* 0x000ee20000002400 */
[----:B------:R-:W-:Y:S01]  /*8f90*/  ISETP.GT.AND P4, PT, R98, 0x28, PT ;  /* 0x000000286200780c */ /* 0x000fe20003f84270 */
[C---:B------:R-:W-:Y:S01]  /*8fa0*/  FMUL.FTZ R87, R2.reuse, R87 ;  /* 0x0000005702577220 */ /* 0x040fe20000410000 */
[----:B-1----:R-:W-:Y:S01]  /*8fb0*/  FSEL R75, R75, -INF , P3 ;  /* 0xff8000004b4b7808 */ /* 0x002fe20001800000 */
[C---:B------:R-:W-:Y:S01]  /*8fc0*/  FMUL.FTZ R113, R2.reuse, R47 ;  /* 0x0000002f02717220 */ /* 0x040fe20000410000 */
[----:B------:R-:W-:Y:S01]  /*8fd0*/  FMNMX.FTZ R92, R101, R92, !PT ;  /* 0x0000005c655c7209 */ /* 0x000fe20007810000 */
[----:B------:R-:W-:-:S02]  /*8fe0*/  FMUL.FTZ R58, R2, R58 ;  /* 0x0000003a023a7220 */ /* 0x000fc40000410000 */
[----:B------:R-:W1:Y:S01]  /*8ff0*/  MUFU.TANH R83, R83 ;  /* 0x0000005300537308 */ /* 0x000e620000002400 */
[----:B------:R-:W-:Y:S01]  /*9000*/  ISETP.GT.AND P3, PT, R98, 0x29, PT ;  /* 0x000000296200780c */ /* 0x000fe20003f64270 */
[----:B------:R-:W-:Y:S01]  /*9010*/  FMUL.FTZ R59, R2, R59 ;  /* 0x0000003b023b7220 */ /* 0x000fe20000410000 */
[----:B--2---:R-:W-:Y:S01]  /*9020*/  FSEL R47, R78, -INF , P4 ;  /* 0xff8000004e2f7808 */ /* 0x004fe20002000000 */
[C---:B------:R-:W-:Y:S01]  /*9030*/  FMUL.FTZ R62, R2.reuse, R62 ;  /* 0x0000003e023e7220 */ /* 0x040fe20000410000 */
[----:B------:R-:W-:Y:S01]  /*9040*/  FMNMX.FTZ R92, R75, R92, !PT ;  /* 0x0000005c4b5c7209 */ /* 0x000fe20007810000 */
[----:B------:R-:W-:Y:S02]  /*9050*/  FMUL.FTZ R63, R2, R63 ;  /* 0x0000003f023f7220 */ /* 0x000fe40000410000 */
[----:B------:R-:W2:Y:S01]  /*9060*/  MUFU.TANH R86, R86 ;  /* 0x0000005600567308 */ /* 0x000ea20000002400 */
[----:B------:R-:W-:Y:S01]  /*9070*/  ISETP.GT.AND P4, PT, R98, 0x30, PT ;  /* 0x000000306200780c */ /* 0x000fe20003f84270 */
[C---:B------:R-:W-:Y:S01]  /*9080*/  FMUL.FTZ R115, R2.reuse, R51 ;  /* 0x0000003302737220 */ /* 0x040fe20000410000 */
[----:B0-----:R-:W-:Y:S01]  /*9090*/  FSEL R79, R79, -INF , P3 ;  /* 0xff8000004f4f7808 */ /* 0x001fe20001800000 */
[C---:B------:R-:W-:Y:S01]  /*90a0*/  FMUL.FTZ R66, R2.reuse, R66 ;  /* 0x0000004202427220 */ /* 0x040fe20000410000 */
[----:B------:R-:W-:Y:S01]  /*90b0*/  FMNMX.FTZ R92, R47, R92, !PT ;  /* 0x0000005c2f5c7209 */ /* 0x000fe20007810000 */
[C---:B------:R-:W-:Y:S01]  /*90c0*/  FMUL.FTZ R67, R2.reuse, R67 ;  /* 0x0000004302437220 */ /* 0x040fe20000410000 */
[----:B------:R-:W-:Y:S01]  /*90d0*/  FMUL.FTZ R71, R2, R71 ;  /* 0x0000004702477220 */ /* 0x000fe20000410000 */
[----:B------:R-:W0:Y:S01]  /*90e0*/  MUFU.TANH R87, R87 ;  /* 0x0000005700577308 */ /* 0x000e220000002400 */
[----:B------:R-:W-:Y:S01]  /*90f0*/  ISETP.GT.AND P3, PT, R98, 0x31, PT ;  /* 0x000000316200780c */ /* 0x000fe20003f64270 */
[----:B------:R-:W-:Y:S01]  /*9100*/  FMUL.FTZ R40, R2, R42 ;  /* 0x0000002a02287220 */ /* 0x000fe20000410000 */
[----:B---3--:R-:W-:-:S05]  /*9110*/  FSEL R103, R82, -INF , P4 ;  /* 0xff80000052677808 */ /* 0x008fca0002000000 */
[----:B------:R-:W-:Y:S01]  /*9120*/  MUFU.TANH R69, R69 ;  /* 0x0000004500457308 */ /* 0x000fe20000002400 */
[----:B------:R-:W-:Y:S01]  /*9130*/  FMNMX.FTZ R92, R79, R92, !PT ;  /* 0x0000005c4f5c7209 */ /* 0x000fe20007810000 */
[----:B------:R-:W-:Y:S01]  /*9140*/  FMUL.FTZ R117, R2, R50 ;  /* 0x0000003202757220 */ /* 0x000fe20000410000 */
[----:B------:R-:W-:Y:S01]  /*9150*/  ISETP.GT.AND P4, PT, R98, 0x38, PT ;  /* 0x000000386200780c */ /* 0x000fe20003f84270 */
[----:B------:R-:W-:Y:S01]  /*9160*/  FMUL.FTZ R119, R2, R54 ;  /* 0x0000003602777220 */ /* 0x000fe20000410000 */
[----:B------:R-:W-:Y:S01]  /*9170*/  SHFL.IDX PT, R68, R68, RZ, 0x1c1f ;  /* 0x001c1fff44447589 */ /* 0x000fe200000e0000 */
[----:B------:R-:W-:Y:S02]  /*9180*/  ULDC UR4, c[0x0][0x988] ;  /* 0x0002620000047ab9 */ /* 0x000fe40000000800 */
[----:B------:R-:W3:Y:S01]  /*9190*/  MUFU.TANH R58, R58 ;  /* 0x0000003a003a7308 */ /* 0x000ee20000002400 */
[----:B-1----:R-:W-:Y:S02]  /*91a0*/  FSEL R83, R83, -INF , P3 ;  /* 0xff80000053537808 */ /* 0x002fe40001800000 */
[----:B------:R-:W-:-:S05]  /*91b0*/  FMNMX.FTZ R92, R103, R92, !PT ;  /* 0x0000005c675c7209 */ /* 0x000fca0007810000 */
        /* <DEDUP_REMOVED lines=17> */
[C---:B------:R-:W-:Y:S01]  /*92d0*/  FMUL.FTZ R42, R2.reuse, R46 ;  /* 0x0000002e022a7220 */ /* 0x040fe20000410000 */
[----:B------:R-:W-:Y:S01]  /*92e0*/  FMUL.FTZ R46, R2, R55 ;  /* 0x00000037022e7220 */ /* 0x000fe20000410000 */
[----:B------:R-:W-:Y:S02]  /*92f0*/  ISETP.GT.AND P3, PT, R98, 0x49, PT ;  /* 0x000000496200780c */ /* 0x000fe40003f64270 */
[----:B--2---:R-:W-:Y:S02]  /*9300*/  FSEL R55, R62, -INF , P4 ;  /* 0xff8000003e377808 */ /* 0x004fe40002000000 */
[----:B------:R-:W-:Y:S01]  /*9310*/  FMNMX.FTZ R92, R107, R92, !PT ;  /* 0x0000005c6b5c7209 */ /* 0x000fe20007810000 */
[----:B------:R-:W2:Y:S01]  /*9320*/  MUFU.TANH R71, R71 ;  /* 0x0000004700477308 */ /* 0x000ea20000002400 */
[----:B------:R-:W-:Y:S02]  /*9330*/  ISETP.GT.AND P4, PT, R98, 0x50, PT ;  /* 0x000000506200780c */ /* 0x000fe40003f84270 */
[----:B0-----:R-:W-:-:S02]  /*9340*/  FSEL R63, R63, -INF , P3 ;  /* 0xff8000003f3f7808 */ /* 0x001fc40001800000 */
[----:B------:R-:W-:Y:S02]  /*9350*/  FMNMX.FTZ R92, R55, R92, !PT ;  /* 0x0000005c375c7209 */ /* 0x000fe40007810000 */
[----:B------:R-:W-:Y:S01]  /*9360*/  ISETP.GT.AND P3, PT, R98, 0x51, PT ;  /* 0x000000516200780c */ /* 0x000fe20003f64270 */
[----:B------:R-:W0:Y:S01]  /*9370*/  MUFU.TANH R40, R40 ;  /* 0x0000002800287308 */ /* 0x000e220000002400 */
[----:B---3--:R-:W-:Y:S02]  /*9380*/  FSEL R109, R66, -INF , P4 ;  /* 0xff800000426d7808 */ /* 0x008fe40002000000 */
[----:B------:R-:W-:Y:S02]  /*9390*/  FMNMX.FTZ R92, R63, R92, !PT ;  /* 0x0000005c3f5c7209 */ /* 0x000fe40007810000 */
[----:B------:R-:W-:Y:S02]  /*93a0*/  ISETP.GT.AND P4, PT, R98, 0x58, PT ;  /* 0x000000586200780c */ /* 0x000fe40003f84270 */
[----:B-1----:R-:W-:Y:S01]  /*93b0*/  FSEL R67, R67, -INF , P3 ;  /* 0xff80000043437808 */ /* 0x002fe20001800000 */
[----:B------:R-:W1:Y:S01]  /*93c0*/  MUFU.TANH R111, R111 ;  /* 0x0000006f006f7308 */ /* 0x000e620000002400 */
[----:B------:R-:W-:-:S02]  /*93d0*/  FMNMX.FTZ R92, R109, R92, !PT ;  /* 0x0000005c6d5c7209 */ /* 0x000fc40007810000 */
[C---:B------:R-:W-:Y:S02]  /*93e0*/  ISETP.GT.AND P3, PT, R98.reuse, 0x59, PT ;  /* 0x000000596200780c */ /* 0x040fe40003f64270 */
[----:B------:R-:W-:Y:S02]  /*93f0*/  FSEL R69, R69, -INF , P4 ;  /* 0xff80000045457808 */ /* 0x000fe40002000000 */
[----:B------:R-:W-:Y:S01]  /*9400*/  FMNMX.FTZ R92, R67, R92, !PT ;  /* 0x0000005c435c7209 */ /* 0x000fe20007810000 */
[----:B------:R-:W3:Y:S01]  /*9410*/  MUFU.TANH R42, R42 ;  /* 0x0000002a002a7308 */ /* 0x000ee20000002400 */
[----:B------:R-:W-:Y:S02]  /*9420*/  ISETP.GT.AND P4, PT, R98, 0x60, PT ;  /* 0x000000606200780c */ /* 0x000fe40003f84270 */
[----:B--2---:R-:W-:Y:S02]  /*9430*/  FSEL R71, R71, -INF , P3 ;  /* 0xff80000047477808 */ /* 0x004fe40001800000 */
[----:B------:R-:W-:-:S03]  /*9440*/  FMNMX.FTZ R92, R69, R92, !PT ;  /* 0x0000005c455c7209 */ /* 0x000fc60007810000 */
[----:B------:R-:W2:Y:S01]  /*9450*/  MUFU.TANH R113, R113 ;  /* 0x0000007100717308 */ /* 0x000ea20000002400 */
[----:B------:R-:W-:Y:S02]  /*9460*/  WARPGROUP.DEPBAR.LE gsb0, 0x0 ;  /* 0x00008000000079c5 */ /* 0x000fe40000010000 */
[----:B------:R-:W-:Y:S01]  /*9470*/  FMUL.FTZ R121, R2, R27 ;  /* 0x0000001b02797220 */ /* 0x000fe20000410000 */
[----:B------:R-:W-:Y:S02]  /*9480*/  ISETP.GT.AND P3, PT, R98, 0x61, PT ;  /* 0x000000616200780c */ /* 0x000fe40003f64270 */
[----:B0-----:R-:W-:Y:S02]  /*9490*/  FSEL R27, R40, -INF , P4 ;  /* 0xff800000281b7808 */ /* 0x001fe40002000000 */
[----:B------:R-:W0:Y:S01]  /*94a0*/  MUFU.TANH R117, R117 ;  /* 0x0000007500757308 */ /* 0x000e220000002400 */
[----:B------:R-:W-:Y:S02]  /*94b0*/  FMNMX.FTZ R92, R71, R92, !PT ;  /* 0x0000005c475c7209 */ /* 0x000fe40007810000 */
[----:B------:R-:W-:-:S02]  /*94c0*/  ISETP.GT.AND P4, PT, R98, 0x68, PT ;  /* 0x000000686200780c */ /* 0x000fc40003f84270 */
[----:B-1----:R-:W-:Y:S02]  /*94d0*/  FSEL R111, R111, -INF , P3 ;  /* 0xff8000006f6f7808 */ /* 0x002fe40001800000 */
[----:B------:R-:W-:Y:S01]  /*94e0*/  FMNMX.FTZ R92, R27, R92, !PT ;  /* 0x0000005c1b5c7209 */ /* 0x000fe20007810000 */
[----:B------:R-:W1:Y:S01]  /*94f0*/  MUFU.TANH R115, R115 ;  /* 0x0000007300737308 */ /* 0x000e620000002400 */
[C---:B------:R-:W-:Y:S01]  /*9500*/  FMUL.FTZ R123, R2.reuse, R26 ;  /* 0x0000001a027b7220 */ /* 0x040fe20000410000 */
[----:B------:R-:W-:Y:S01]  /*9510*/  FMUL.FTZ R26, R2, R31 ;  /* 0x0000001f021a7220 */ /* 0x000fe20000410000 */
[----:B------:R-:W-:Y:S02]  /*9520*/  ISETP.GT.AND P3, PT, R98, 0x69, PT ;  /* 0x000000696200780c */ /* 0x000fe40003f64270 */
[----:B---3--:R-:W-:Y:S02]  /*9530*/  FSEL R31, R42, -INF , P4 ;  /* 0xff8000002a1f7808 */ /* 0x008fe40002000000 */
[----:B------:R-:W-:Y:S01]  /*9540*/  FMNMX.FTZ R92, R111, R92, !PT ;  /* 0x0000005c6f5c7209 */ /* 0x000fe20007810000 */
[----:B------:R-:W3:Y:S01]  /*9550*/  MUFU.TANH R119, R119 ;  /* 0x0000007700777308 */ /* 0x000ee20000002400 */
[----:B------:R-:W-:-:S02]  /*9560*/  ISETP.GT.AND P4, PT, R98, 0x70, PT ;  /* 0x000000706200780c */ /* 0x000fc40003f84270 */
        /* <DEDUP_REMOVED lines=32> */
[----:B---3--:R-:W-:Y:S02]  /*9770*/  FSEL R125, R125, -INF , P4 ;  /* 0xff8000007d7d7808 */ /* 0x008fe40002000000 */
[----:B------:R-:W-:-:S03]  /*9780*/  FMNMX.FTZ R92, R121, R92, !PT ;  /* 0x0000005c795c7209 */ /* 0x000fc60007810000 */
[----:B------:R-:W3:Y:S01]  /*9790*/  MUFU.TANH R38, R38 ;  /* 0x0000002600267308 */ /* 0x000ee20000002400 */
[----:B-1----:R-:W-:Y:S01]  /*97a0*/  FMUL.FTZ R30, R2, R39 ;  /* 0x00000027021e7220 */ /* 0x002fe20000410000 */
[----:B------:R-:W-:Y:S02]  /*97b0*/  ISETP.GT.AND P4, PT, R98, 0x90, PT ;  /* 0x000000906200780c */ /* 0x000fe40003f84270 */
[----:B--2---:R-:W-:Y:S02]  /*97c0*/  FSEL R39, R26, -INF , P3 ;  /* 0xff8000001a277808 */ /* 0x004fe40001800000 */
[----:B------:R-:W-:Y:S02]  /*97d0*/  FMNMX.FTZ R92, R125, R92, !PT ;  /* 0x0000005c7d5c7209 */ /* 0x000fe40007810000 */
[----:B------:R1:W2:Y:S01]  /*97e0*/  MUFU.TANH R34, R30 ;  /* 0x0000001e00227308 */ /* 0x0002a20000002400 */
[----:B------:R-:W-:Y:S02]  /*97f0*/  ISETP.GT.AND P3, PT, R98, 0x91, PT ;  /* 0x000000916200780c */ /* 0x000fe40003f64270 */
[----:B0-----:R-:W-:-:S02]  /*9800*/  FSEL R129, R129, -INF , P4 ;  /* 0xff80000081817808 */ /* 0x001fc40002000000 */
[----:B------:R-:W-:Y:S02]  /*9810*/  FMNMX.FTZ R92, R39, R92, !PT ;  /* 0x0000005c275c7209 */ /* 0x000fe40007810000 */
[C---:B------:R-:W-:Y:S02]  /*9820*/  ISETP.GT.AND P4, PT, R98.reuse, 0x98, PT ;  /* 0x000000986200780c */ /* 0x040fe40003f84270 */
[----:B----4-:R-:W-:Y:S02]  /*9830*/  FSEL R127, R127, -INF , P3 ;  /* 0xff8000007f7f7808 */ /* 0x010fe40001800000 */
[----:B------:R-:W-:Y:S02]  /*9840*/  FMNMX.FTZ R92, R129, R92, !PT ;  /* 0x0000005c815c7209 */ /* 0x000fe40007810000 */
[----:B------:R-:W-:Y:S02]  /*9850*/  ISETP.GT.AND P3, PT, R98, 0x99, PT ;  /* 0x000000996200780c */ /* 0x000fe40003f64270 */
[----:B---3--:R-:W-:-:S02]  /*9860*/  FSEL R131, R38, -INF , P4 ;  /* 0xff80000026837808 */ /* 0x008fc40002000000 */
[----:B------:R-:W-:Y:S01]  /*9870*/  FMNMX.FTZ R92, R127, R92, !PT ;  /* 0x0000005c7f5c7209 */ /* 0x000fe20007810000 */
[----:B-1----:R-:W-:Y:S01]  /*9880*/  FMUL.FTZ R30, R2, R45 ;  /* 0x0000002d021e7220 */ /* 0x002fe20000410000 */
[----:B--2---:R-:W-:Y:S02]  /*9890*/  FSEL R45, R34, -INF , P3 ;  /* 0xff800000222d7808 */ /* 0x004fe40001800000 */
[----:B------:R-:W-:-:S04]  /*98a0*/  FMNMX.FTZ R92, R131, R92, !PT ;  /* 0x0000005c835c7209 */ /* 0x000fc80007810000 */
[----:B------:R-:W-:-:S05]  /*98b0*/  FMNMX.FTZ R92, R45, R92, !PT ;  /* 0x0000005c2d5c7209 */ /* 0x000fca0007810000 */
[----:B------:R-:W0:Y:S01]  /*98c0*/  SHFL.BFLY PT, R59, R92, 0x2, 0x1f ;  /* 0x0c401f005c3b7f89 */ /* 0x000e2200000e0000 */
[----:B------:R-:W-:Y:S01]  /*98d0*/  FMUL.FTZ R26, R2, R44 ;  /* 0x0000002c021a7220 */ /* 0x000fe20000410000 */
[----:B0-----:R-:W-:-:S05]  /*98e0*/  FMNMX.FTZ R44, R92, R59, !PT ;  /* 0x0000003b5c2c7209 */ /* 0x001fca0007810000 */
[----:B------:R-:W0:Y:S01]  /*98f0*/  SHFL.BFLY PT, R59, R44, 0x1, 0x1f ;  /* 0x0c201f002c3b7f89 */ /* 0x000e2200000e0000 */
[----:B------:R-:W1:Y:S01]  /*9900*/  MUFU.TANH R3, R3 ;  /* 0x0000000300037308 */ /* 0x000e620000002400 */
[----:B------:R-:W-:-:S07]  /*9910*/  IMAD.U32 R58, RZ, RZ, UR4 ;  /* 0x00000004ff3a7e24 */ /* 0x000fce000f8e00ff */
[----:B------:R-:W2:Y:S01]  /*9920*/  MUFU.TANH R12, R12 ;  /* 0x0000000c000c7308 */ /* 0x000ea20000002400 */
[----:B------:R-:W-:-:S07]  /*9930*/  VIADDMNMX R70, R68, R70, R97, PT ;  /* 0x0000004644467246 */ /* 0x000fce0003800161 */
[----:B------:R-:W3:Y:S01]  /*9940*/  MUFU.TANH R13, R13 ;  /* 0x0000000d000d7308 */ /* 0x000ee20000002400 */
[----:B0-----:R-:W-:Y:S01]  /*9950*/  FMNMX.FTZ R59, R44, R59, !PT ;  /* 0x0000003b2c3b7209 */ /* 0x001fe20007810000 */
[----:B------:R-:W-:-:S06]  /*9960*/  FMUL.FTZ R44, R2, R36 ;  /* 0x00000024022c7220 */ /* 0x000fcc0000410000 */
[----:B------:R-:W0:Y:S01]  /*9970*/  MUFU.TANH R14, R14 ;  /* 0x0000000e000e7308 */ /* 0x000e220000002400 */
[C---:B------:R-:W-:Y:S01]  /*9980*/  FSETP.NEU.FTZ.AND P3, PT, R59.reuse, -INF , PT ;  /* 0xff8000003b00780b */ /* 0x040fe20003f7d000 */
[----:B------:R-:W-:-:S01]  /*9990*/  FFMA.FTZ R36, R59, R58, -8 ;  /* 0xc10000003b247423 */ /* 0x000fc2000001003a */
[----:B------:R-:W-:Y:S01]  /*99a0*/  ISETP.GT.AND P4, PT, R70, 0x1, PT ;  /* 0x000000014600780c */ /* 0x000fe20003f84270 */
[----:B------:R-:W-:-:S03]  /*99b0*/  FMUL.FTZ R21, R2, R100 ;  /* 0x0000006402157220 */ /* 0x000fc60000410000 */
[----:B------:R-:W-:Y:S01]  /*99c0*/  FSEL R36, R36, RZ, P3 ;  /* 0x000000ff24247208 */ /* 0x000fe20001800000 */
[----:B------:R-:W4:Y:S01]  /*99d0*/  MUFU.TANH R15, R15 ;  /* 0x0000000f000f7308 */ /* 0x000f220000002400 */
[C---:B------:R-:W-:Y:S02]  /*99e0*/  ISETP.GT.AND P3, PT, R70.reuse, RZ, PT ;  /* 0x000000ff4600720c */ /* 0x040fe40003f64270 */
[----:B------:R-:W-:Y:S01]  /*99f0*/  ISETP.GT.AND P5, PT, R70, 0x8, PT ;  /* 0x000000084600780c */ /* 0x000fe20003fa4270 */
[----:B------:R-:W-:-:S01]  /*9a00*/  FFMA.FTZ R46, R89, R58, -R36 ;  /* 0x0000003a592e7223 */ /* 0x000fc20000010824 */
        /* <DEDUP_REMOVED lines=17> */
[----:B----4-:R-:W-:-:S02]  /*9b20*/  FSEL R15, R15, -INF , P4 ;  /* 0xff8000000f0f7808 */ /* 0x010fc40002000000 */
[----:B------:R-:W-:-:S03]  /*9b30*/  FMNMX.FTZ R52, R43, R52, !PT ;  /* 0x000000342b347209 */ /* 0x000fc60007810000 */
[----:B------:R-:W-:Y:S01]  /*9b40*/  MUFU.TANH R72, R72 ;  /* 0x0000004800487308 */ /* 0x000fe20000002400 */
[----:B------:R-:W-:Y:S01]  /*9b50*/  FMUL.FTZ R34, R2, R48 ;  /* 0x0000003002227220 */ /* 0x000fe20000410000 */
[----:B------:R-:W-:Y:S01]  /*9b60*/  FFMA.FTZ R48, R91, R58, -R36 ;  /* 0x0000003a5b307223 */ /* 0x000fe20000010824 */
[----:B------:R-:W-:Y:S01]  /*9b70*/  ISETP.GT.AND P4, PT, R70, 0x18, PT ;  /* 0x000000184600780c */ /* 0x000fe20003f84270 */
[----:B------:R-:W-:Y:S01]  /*9b80*/  FMUL.FTZ R77, R2, R77 ;  /* 0x0000004d024d7220 */ /* 0x000fe20000410000 */
[----:B-1----:R-:W-:Y:S02]  /*9b90*/  FSEL R91, R20, -INF , P3 ;  /* 0xff800000145b7808 */ /* 0x002fe40001800000 */
[----:B------:R-:W-:Y:S01]  /*9ba0*/  FMNMX.FTZ R52, R15, R52, !PT ;  /* 0x000000340f347209 */ /* 0x000fe20007810000 */
[----:B------:R-:W1:Y:S01]  /*9bb0*/  MUFU.TANH R73, R73 ;  /* 0x0000004900497308 */ /* 0x000e620000002400 */
[----:B------:R-:W-:Y:S01]  /*9bc0*/  ISETP.GT.AND P3, PT, R70, 0x19, PT ;  /* 0x000000194600780c */ /* 0x000fe20003f64270 */
[----:B------:R-:W-:Y:S01]  /*9bd0*/  FMUL.FTZ R80, R2, R80 ;  /* 0x0000005002507220 */ /* 0x000fe20000410000 */
[----:B--2---:R-:W-:-:S02]  /*9be0*/  FSEL R21, R21, -INF , P4 ;  /* 0xff80000015157808 */ /* 0x004fc40002000000 */
[----:B------:R-:W-:-:S03]  /*9bf0*/  FMNMX.FTZ R52, R91, R52, !PT ;  /* 0x000000345b347209 */ /* 0x000fc60007810000 */
[----:B------:R-:W2:Y:S01]  /*9c00*/  MUFU.TANH R76, R76 ;  /* 0x0000004c004c7308 */ /* 0x000ea20000002400 */
[----:B------:R-:W-:-:S01]  /*9c10*/  FFMA.FTZ R50, R93, R58, -R36 ;  /* 0x0000003a5d327223 */ /* 0x000fc20000010824 */
[-CC-:B------:R-:W-:Y:S01]  /*9c20*/  FFMA.FTZ R95, R95, R58.reuse, -R36.reuse ;  /* 0x0000003a5f5f7223 */ /* 0x180fe20000010824 */
[----:B------:R-:W-:-:S01]  /*9c30*/  FFMA.FTZ R93, R75, R58, -R36 ;  /* 0x0000003a4b5d7223 */ /* 0x000fc20000010824 */
[----:B------:R-:W-:Y:S01]  /*9c40*/  ISETP.GT.AND P4, PT, R70, 0x20, PT ;  /* 0x000000204600780c */ /* 0x000fe20003f84270 */
[----:B------:R-:W-:Y:S01]  /*9c50*/  FMUL.FTZ R81, R2, R81 ;  /* 0x0000005102517220 */ /* 0x000fe20000410000 */
[----:B0-----:R-:W-:Y:S02]  /*9c60*/  FSEL R75, R88, -INF , P3 ;  /* 0xff800000584b7808 */ /* 0x001fe40001800000 */
[----:B------:R-:W0:Y:S01]  /*9c70*/  MUFU.TANH R77, R77 ;  /* 0x0000004d004d7308 */ /* 0x000e220000002400 */
[----:B------:R-:W-:Y:S01]  /*9c80*/  FMNMX.FTZ R52, R21, R52, !PT ;  /* 0x0000003415347209 */ /* 0x000fe20007810000 */
[----:B------:R-:W-:Y:S01]  /*9c90*/  FMUL.FTZ R84, R2, R84 ;  /* 0x0000005402547220 */ /* 0x000fe20000410000 */
[----:B------:R-:W-:-:S02]  /*9ca0*/  ISETP.GT.AND P3, PT, R70, 0x21, PT ;  /* 0x000000214600780c */ /* 0x000fc40003f64270 */
[----:B------:R-:W-:-:S03]  /*9cb0*/  FMNMX.FTZ R52, R75, R52, !PT ;  /* 0x000000344b347209 */ /* 0x000fc60007810000 */
[----:B------:R-:W3:Y:S01]  /*9cc0*/  MUFU.TANH R80, R80 ;  /* 0x0000005000507308 */ /* 0x000ee20000002400 */
[----:B-1----:R-:W-:Y:S01]  /*9cd0*/  FSEL R73, R73, -INF , P3 ;  /* 0xff80000049497808 */ /* 0x002fe20001800000 */
[----:B------:R-:W-:-:S06]  /*9ce0*/  FMUL.FTZ R85, R2, R85 ;  /* 0x0000005502557220 */ /* 0x000fcc0000410000 */
[----:B------:R1:W-:Y:S01]  /*9cf0*/  MUFU.EX2 R3, R95 ;  /* 0x0000005f00037308 */ /* 0x0003e20000000800 */
[----:B------:R-:W-:Y:S02]  /*9d00*/  ISETP.GT.AND P3, PT, R70, 0x29, PT ;  /* 0x000000294600780c */ /* 0x000fe40003f64270 */
[----:B-1----:R-:W-:-:S05]  /*9d10*/  FSEL R95, R72, -INF , P4 ;  /* 0xff800000485f7808 */ /* 0x002fca0002000000 */
[----:B------:R-:W1:Y:S01]  /*9d20*/  MUFU.TANH R81, R81 ;  /* 0x0000005100517308 */ /* 0x000e620000002400 */
[----:B------:R-:W-:Y:S02]  /*9d30*/  ISETP.GT.AND P4, PT, R70, 0x28, PT ;  /* 0x000000284600780c */ /* 0x000fe40003f84270 */
[----:B------:R-:W-:Y:S01]  /*9d40*/  FMNMX.FTZ R52, R95, R52, !PT ;  /* 0x000000345f347209 */ /* 0x000fe20007810000 */
[----:B------:R-:W-:Y:S01]  /*9d50*/  FMUL.FTZ R56, R2, R56 ;  /* 0x0000003802387220 */ /* 0x000fe20000410000 */
[----:B--2---:R-:W-:-:S03]  /*9d60*/  FSEL R97, R76, -INF , P4 ;  /* 0xff8000004c617808 */ /* 0x004fc60002000000 */
[----:B------:R-:W2:Y:S01]  /*9d70*/  MUFU.TANH R84, R84 ;  /* 0x0000005400547308 */ /* 0x000ea20000002400 */
[----:B------:R-:W-:Y:S01]  /*9d80*/  ISETP.GT.AND P4, PT, R70, 0x30, PT ;  /* 0x000000304600780c */ /* 0x000fe20003f84270 */
[----:B------:R-:W-:Y:S01]  /*9d90*/  FMUL.FTZ R57, R2, R57 ;  /* 0x0000003902397220 */ /* 0x000fe20000410000 */
[----:B0-----:R-:W-:-:S05]  /*9da0*/  FSEL R77, R77, -INF , P3 ;  /* 0xff8000004d4d7808 */ /* 0x001fca0001800000 */
[----:B------:R0:W-:Y:S01]  /*9db0*/  MUFU.EX2 R14, R54 ;  /* 0x00000036000e7308 */ /* 0x0001e20000000800 */
[----:B------:R-:W-:-:S01]  /*9dc0*/  FFMA.FTZ R66, R79, R58, -R36 ;  /* 0x0000003a4f427223 */ /* 0x000fc20000010824 */
[----:B0-----:R-:W-:-:S06]  /*9dd0*/  FMNMX.FTZ R54, R73, R52, !PT ;  /* 0x0000003449367209 */ /* 0x001fcc0007810000 */
[----:B------:R-:W0:Y:S01]  /*9de0*/  MUFU.TANH R85, R85 ;  /* 0x0000005500557308 */ /* 0x000e220000002400 */
[----:B------:R-:W-:Y:S01]  /*9df0*/  FMNMX.FTZ R54, R97, R54, !PT ;  /* 0x0000003661367209 */ /* 0x000fe20007810000 */
[----:B------:R-:W-:Y:S01]  /*9e00*/  FMUL.FTZ R60, R2, R60 ;  /* 0x0000003c023c7220 */ /* 0x000fe20000410000 */
[----:B------:R-:W-:Y:S02]  /*9e10*/  ISETP.GT.AND P3, PT, R70, 0x31, PT ;  /* 0x000000314600780c */ /* 0x000fe40003f64270 */
[----:B---3--:R-:W-:-:S03]  /*9e20*/  FSEL R79, R80, -INF , P4 ;  /* 0xff800000504f7808 */ /* 0x008fc60002000000 */
[----:B------:R-:W-:Y:S01]  /*9e30*/  MUFU.TANH R56, R56 ;  /* 0x0000003800387308 */ /* 0x000fe20000002400 */
[----:B------:R-:W-:Y:S01]  /*9e40*/  FMNMX.FTZ R62, R77, R54, !PT ;  /* 0x000000364d3e7209 */ /* 0x000fe20007810000 */
[----:B------:R-:W-:Y:S01]  /*9e50*/  FMUL.FTZ R61, R2, R61 ;  /* 0x0000003d023d7220 */ /* 0x000fe20000410000 */
[----:B------:R-:W-:Y:S02]  /*9e60*/  ISETP.GT.AND P4, PT, R70, 0x38, PT ;  /* 0x000000384600780c */ /* 0x000fe40003f84270 */
[----:B-1----:R-:W-:Y:S02]  /*9e70*/  FSEL R81, R81, -INF , P3 ;  /* 0xff80000051517808 */ /* 0x002fe40001800000 */
[----:B------:R-:W-:Y:S01]  /*9e80*/  FMNMX.FTZ R62, R79, R62, !PT ;  /* 0x0000003e4f3e7209 */ /* 0x000fe20007810000 */
[----:B------:R-:W1:Y:S01]  /*9e90*/  MUFU.TANH R57, R57 ;  /* 0x0000003900397308 */ /* 0x000e620000002400 */
[----:B------:R-:W-:Y:S01]  /*9ea0*/  FMUL.FTZ R42, R2, R53 ;  /* 0x00000035022a7220 */ /* 0x000fe20000410000 */
[----:B------:R-:W-:Y:S01]  /*9eb0*/  FFMA.FTZ R53, R99, R58, -R36 ;  /* 0x0000003a63357223 */ /* 0x000fe20000010824 */
[----:B------:R-:W-:Y:S01]  /*9ec0*/  ISETP.GT.AND P3, PT, R70, 0x39, PT ;  /* 0x000000394600780c */ /* 0x000fe20003f64270 */
[----:B------:R-:W-:Y:S01]  /*9ed0*/  FMUL.FTZ R64, R2, R64 ;  /* 0x0000004002407220 */ /* 0x000fe20000410000 */
[----:B--2---:R-:W-:-:S02]  /*9ee0*/  FSEL R99, R84, -INF , P4 ;  /* 0xff80000054637808 */ /* 0x004fc40002000000 */
[----:B------:R-:W-:Y:S01]  /*9ef0*/  FMNMX.FTZ R62, R81, R62, !PT ;  /* 0x0000003e513e7209 */ /* 0x000fe20007810000 */
[----:B------:R-:W-:Y:S01]  /*9f00*/  MUFU.TANH R60, R60 ;  /* 0x0000003c003c7308 */ /* 0x000fe20000002400 */
[----:B------:R-:W-:-:S01]  /*9f10*/  FFMA.FTZ R101, R101, R58, -R36 ;  /* 0x0000003a65657223 */ /* 0x000fc20000010824 */
[C---:B------:R-:W-:Y:S02]  /*9f20*/  ISETP.GT.AND P4, PT, R70.reuse, 0x40, PT ;  /* 0x000000404600780c */ /* 0x040fe40003f84270 */
[----:B0-----:R-:W-:Y:S02]  /*9f30*/  FSEL R85, R85, -INF , P3 ;  /* 0xff80000055557808 */ /* 0x001fe40001800000 */
[----:B------:R-:W-:Y:S02]  /*9f40*/  FMNMX.FTZ R62, R99, R62, !PT ;  /* 0x0000003e633e7209 */ /* 0x000fe40007810000 */
[----:B------:R-:W0:Y:S01]  /*9f50*/  MUFU.TANH R61, R61 ;  /* 0x0000003d003d7308 */ /* 0x000e220000002400 */
[----:B------:R-:W-:-:S02]  /*9f60*/  ISETP.GT.AND P3, PT, R70, 0x41, PT ;  /* 0x000000414600780c */ /* 0x000fc40003f64270 */
[----:B------:R-:W-:Y:S01]  /*9f70*/  FMNMX.FTZ R62, R85, R62, !PT ;  /* 0x0000003e553e7209 */ /* 0x000fe20007810000 */
[----:B------:R-:W-:-:S04]  /*9f80*/  FFMA.FTZ R103, R103, R58, -R36 ;  /* 0x0000003a67677223 */ /* 0x000fc80000010824 */
[----:B------:R-:W2:Y:S01]  /*9f90*/  MUFU.TANH R64, R64 ;  /* 0x0000004000407308 */ /* 0x000ea20000002400 */
[----:B-1----:R-:W-:-:S07]  /*9fa0*/  FSEL R57, R57, -INF , P3 ;  /* 0xff80000039397808 */ /* 0x002fce0001800000 */
[----:B------:R1:W-:Y:S01]  /*9fb0*/  MUFU.EX2 R20, R101 ;  /* 0x0000006500147308 */ /* 0x0003e20000000800 */
[----:B------:R-:W-:Y:S02]  /*9fc0*/  ISETP.GT.AND P3, PT, R70, 0x49, PT ;  /* 0x000000494600780c */ /* 0x000fe40003f64270 */
[----:B-1----:R-:W-:-:S05]  /*9fd0*/  FSEL R101, R56, -INF , P4 ;  /* 0xff80000038657808 */ /* 0x002fca0002000000 */
[----:B------:R-:W1:Y:S01]  /*9fe0*/  MUFU.TANH R10, R10 ;  /* 0x0000000a000a7308 */ /* 0x000e620000002400 */
[----:B------:R-:W-:Y:S02]  /*9ff0*/  ISETP.GT.AND P4, PT, R70, 0x48, PT ;  /* 0x000000484600780c */ /* 0x000fe40003f84270 */
[----:B------:R-:W-:-:S04]  /*a000*/  FMNMX.FTZ R62, R101, R62, !PT ;  /* 0x0000003e653e7209 */ /* 0x000fc80007810000 */
[----:B------:R-:W-:Y:S01]  /*a010*/  FMNMX.FTZ R62, R57, R62, !PT ;  /* 0x0000003e393e7209 */ /* 0x000fe20007810000 */
[----:B------:R-:W3:Y:S01]  /*a020*/  MUFU.TANH R11, R11 ;  /* 0x0000000b000b7308 */ /* 0x000ee20000002400 */
[----:B0-----:R-:W-:-:S07]  /*a030*/  FSEL R61, R61, -INF , P3 ;  /* 0xff8000003d3d7808 */ /* 0x001fce0001800000 */
[----:B------:R0:W-:Y:S01]  /*a040*/  MUFU.EX2 R54, R103 ;  /* 0x0000006700367308 */ /* 0x0001e20000000800 */
[----:B------:R-:W-:-:S01]  /*a050*/  FFMA.FTZ R56, R87, R58, -R36 ;  /* 0x0000003a57387223 */ /* 0x000fc20000010824 */
[----:B0-----:R-:W-:-:S06]  /*a060*/  FSEL R103, R60, -INF , P4 ;  /* 0xff8000003c677808 */ /* 0x001fcc0002000000 */
[----:B------:R-:W0:Y:S01]  /*a070*/  MUFU.TANH R65, R65 ;  /* 0x0000004100417308 */ /* 0x000e220000002400 */
[C---:B------:R-:W-:Y:S02]  /*a080*/  ISETP.GT.AND P4, PT, R70.reuse, 0x50, PT ;  /* 0x000000504600780c */ /* 0x040fe40003f84270 */
[----:B------:R-:W-:Y:S02]  /*a090*/  FMNMX.FTZ R62, R103, R62, !PT ;  /* 0x0000003e673e7209 */ /* 0x000fe40007810000 */
[----:B------:R-:W-:Y:S02]  /*a0a0*/  ISETP.GT.AND P3, PT, R70, 0x51, PT ;  /* 0x000000514600780c */ /* 0x000fe40003f64270 */
[----:B--2---:R-:W-:Y:S01]  /*a0b0*/  FSEL R87, R64, -INF , P4 ;  /* 0xff80000040577808 */ /* 0x004fe20002000000 */
[----:B------:R-:W2:Y:S01]  /*a0c0*/  MUFU.TANH R8, R8 ;  /* 0x0000000800087308 */ /* 0x000ea20000002400 */
[----:B------:R-:W-:Y:S01]  /*a0d0*/  FMNMX.FTZ R62, R61, R62, !PT ;  /* 0x0000003e3d3e7209 */ /* 0x000fe20007810000 */
[----:B------:R-:W-:Y:S01]  /*a0e0*/  FFMA.FTZ R60, R105, R58, -R36 ;  /* 0x0000003a693c7223 */ /* 0x000fe20000010824 */
[----:B------:R-:W-:-:S02]  /*a0f0*/  ISETP.GT.AND P4, PT, R70, 0x58, PT ;  /* 0x000000584600780c */ /* 0x000fc40003f84270 */
[----:B-1----:R-:W-:Y:S02]  /*a100*/  FSEL R105, R10, -INF , P3 ;  /* 0xff8000000a697808 */ /* 0x002fe40001800000 */
[----:B------:R-:W-:Y:S01]  /*a110*/  FMNMX.FTZ R62, R87, R62, !PT ;  /* 0x0000003e573e7209 */ /* 0x000fe20007810000 */
[----:B------:R-:W1:Y:S01]  /*a120*/  MUFU.TANH R9, R9 ;  /* 0x0000000900097308 */ /* 0x000e620000002400 */
[----:B------:R-:W-:Y:S02]  /*a130*/  ISETP.GT.AND P3, PT, R70, 0x59, PT ;  /* 0x000000594600780c */ /* 0x000fe40003f64270 */
        /* <DEDUP_REMOVED lines=8> */
[----:B------:R-:W-:Y:S02]  /*a1c0*/  ISETP.GT.AND P3, PT, R70, 0x61, PT ;  /* 0x000000614600780c */ /* 0x000fe40003f64270 */
[----:B--2---:R-:W-:Y:S02]  /*a1d0*/  FSEL R133, R8, -INF , P4 ;  /* 0xff80000008857808 */ /* 0x004fe40002000000 */
[----:B------:R-:W-:-:S03]  /*a1e0*/  FMNMX.FTZ R62, R65, R62, !PT ;  /* 0x0000003e413e7209 */ /* 0x000fc60007810000 */
[----:B------:R-:W2:Y:S01]  /*a1f0*/  MUFU.TANH R34, R34 ;  /* 0x0000002200227308 */ /* 0x000ea20000002400 */
[----:B------:R-:W-:Y:S02]  /*a200*/  ISETP.GT.AND P4, PT, R70, 0x68, PT ;  /* 0x000000684600780c */ /* 0x000fe40003f84270 */
[----:B-1----:R-:W-:Y:S02]  /*a210*/  FSEL R9, R9, -INF , P3 ;  /* 0xff80000009097808 */ /* 0x002fe40001800000 */
[----:B------:R-:W-:-:S03]  /*a220*/  FMNMX.FTZ R62, R133, R62, !PT ;  /* 0x0000003e853e7209 */ /* 0x000fc60007810000 */
[----:B------:R-:W1:Y:S01]  /*a230*/  MUFU.TANH R38, R38 ;  /* 0x0000002600267308 */ /* 0x000e620000002400 */
[----:B------:R-:W-:-:S01]  /*a240*/  FFMA.FTZ R8, R55, R58, -R36 ;  /* 0x0000003a37087223 */ /* 0x000fc20000010824 */
[----:B------:R-:W-:Y:S01]  /*a250*/  ISETP.GT.AND P3, PT, R70, 0x69, PT ;  /* 0x000000694600780c */ /* 0x000fe20003f64270 */
[----:B------:R-:W-:Y:S01]  /*a260*/  FMUL.FTZ R24, R2, R24 ;  /* 0x0000001802187220 */ /* 0x000fe20000410000 */
[----:B---3--:R-:W-:Y:S02]  /*a270*/  FSEL R55, R26, -INF , P4 ;  /* 0xff8000001a377808 */ /* 0x008fe40002000000 */
[----:B------:R-:W-:Y:S02]  /*a280*/  FMNMX.FTZ R62, R9, R62, !PT ;  /* 0x0000003e093e7209 */ /* 0x000fe40007810000 */
[----:B------:R-:W3:Y:S01]  /*a290*/  MUFU.TANH R40, R40 ;  /* 0x0000002800287308 */ /* 0x000ee20000002400 */
[----:B------:R-:W-:-:S01]  /*a2a0*/  FFMA.FTZ R135, R63, R58, -R36 ;  /* 0x0000003a3f877223 */ /* 0x000fc20000010824 */
[----:B------:R-:W-:Y:S01]  /*a2b0*/  ISETP.GT.AND P4, PT, R70, 0x70, PT ;  /* 0x000000704600780c */ /* 0x000fe20003f84270 */
[----:B------:R-:W-:Y:S01]  /*a2c0*/  FMUL.FTZ R25, R2, R25 ;  /* 0x0000001902197220 */ /* 0x000fe20000410000 */
[----:B0-----:R-:W-:-:S02]  /*a2d0*/  FSEL R63, R30, -INF , P3 ;  /* 0xff8000001e3f7808 */ /* 0x001fc40001800000 */
[----:B------:R-:W-:Y:S02]  /*a2e0*/  FMNMX.FTZ R62, R55, R62, !PT ;  /* 0x0000003e373e7209 */ /* 0x000fe40007810000 */
[----:B------:R-:W0:Y:S01]  /*a2f0*/  MUFU.TANH R42, R42 ;  /* 0x0000002a002a7308 */ /* 0x000e220000002400 */
        /* <DEDUP_REMOVED lines=11> */
[----:B------:R-:W-:Y:S01]  /*a3b0*/  ISETP.GT.AND P3, PT, R70, 0x79, PT ;  /* 0x000000794600780c */ /* 0x000fe20003f64270 */
[----:B------:R-:W-:Y:S01]  /*a3c0*/  FMUL.FTZ R32, R2, R32 ;  /* 0x0000002002207220 */ /* 0x000fe20000410000 */
[----:B---3--:R-:W-:-:S02]  /*a3d0*/  FSEL R139, R40, -INF , P4 ;  /* 0xff800000288b7808 */ /* 0x008fc40002000000 */
[----:B------:R-:W-:-:S03]  /*a3e0*/  FMNMX.FTZ R62, R109, R62, !PT ;  /* 0x0000003e6d3e7209 */ /* 0x000fc60007810000 */
[----:B------:R-:W3:Y:S01]  /*a3f0*/  MUFU.TANH R28, R28 ;  /* 0x0000001c001c7308 */ /* 0x000ee20000002400 */
[----:B------:R-:W-:-:S01]  /*a400*/  FFMA.FTZ R141, R67, R58, -R36 ;  /* 0x0000003a438d7223 */ /* 0x000fc20000010824 */
[----:B------:R-:W-:Y:S01]  /*a410*/  ISETP.GT.AND P4, PT, R70, 0x80, PT ;  /* 0x000000804600780c */ /* 0x000fe20003f84270 */
[----:B------:R-:W-:Y:S01]  /*a420*/  FMUL.FTZ R33, R2, R33 ;  /* 0x0000002102217220 */ /* 0x000fe20000410000 */
[----:B0-----:R-:W-:Y:S02]  /*a430*/  FSEL R67, R42, -INF , P3 ;  /* 0xff8000002a437808 */ /* 0x001fe40001800000 */
[----:B------:R-:W-:Y:S02]  /*a440*/  FMNMX.FTZ R62, R139, R62, !PT ;  /* 0x0000003e8b3e7209 */ /* 0x000fe40007810000 */
[----:B------:R-:W0:Y:S01]  /*a450*/  MUFU.TANH R29, R29 ;  /* 0x0000001d001d7308 */ /* 0x000e220000002400 */
[----:B------:R-:W-:Y:S02]  /*a460*/  ISETP.GT.AND P3, PT, R70, 0x81, PT ;  /* 0x000000814600780c */ /* 0x000fe40003f64270 */
[----:B--2---:R-:W-:-:S02]  /*a470*/  FSEL R143, R24, -INF , P4 ;  /* 0xff800000188f7808 */ /* 0x004fc40002000000 */
[----:B------:R-:W-:-:S03]  /*a480*/  FMNMX.FTZ R62, R67, R62, !PT ;  /* 0x0000003e433e7209 */ /* 0x000fc60007810000 */
[----:B------:R-:W2:Y:S01]  /*a490*/  MUFU.TANH R32, R32 ;  /* 0x0000002000207308 */ /* 0x000ea20000002400 */
[----:B------:R-:W-:Y:S01]  /*a4a0*/  ISETP.GT.AND P4, PT, R70, 0x88, PT ;  /* 0x000000884600780c */ /* 0x000fe20003f84270 */
[----:B------:R-:W-:Y:S01]  /*a4b0*/  FMUL.FTZ R37, R2, R37 ;  /* 0x0000002502257220 */ /* 0x000fe20000410000 */
[----:B-1----:R-:W-:Y:S02]  /*a4c0*/  FSEL R25, R25, -INF , P3 ;  /* 0xff80000019197808 */ /* 0x002fe40001800000 */
[----:B------:R-:W-:-:S03]  /*a4d0*/  FMNMX.FTZ R62, R143, R62, !PT ;  /* 0x0000003e8f3e7209 */ /* 0x000fc60007810000 */
[----:B------:R-:W1:Y:S01]  /*a4e0*/  MUFU.TANH R33, R33 ;  /* 0x0000002100217308 */ /* 0x000e620000002400 */
[----:B------:R-:W-:-:S01]  /*a4f0*/  FFMA.FTZ R24, R69, R58, -R36 ;  /* 0x0000003a45187223 */ /* 0x000fc20000010824 */
[----:B------:R-:W-:Y:S02]  /*a500*/  ISETP.GT.AND P3, PT, R70, 0x89, PT ;  /* 0x000000894600780c */ /* 0x000fe40003f64270 */
[----:B---3--:R-:W-:Y:S02]  /*a510*/  FSEL R69, R28, -INF , P4 ;  /* 0xff8000001c457808 */ /* 0x008fe40002000000 */
[----:B------:R-:W-:Y:S02]  /*a520*/  FMNMX.FTZ R62, R25, R62, !PT ;  /* 0x0000003e193e7209 */ /* 0x000fe40007810000 */
[----:B------:R-:W3:Y:S01]  /*a530*/  MUFU.TANH R44, R44 ;  /* 0x0000002c002c7308 */ /* 0x000ee20000002400 */
[----:B------:R-:W-:Y:S02]  /*a540*/  ISETP.GT.AND P4, PT, R70, 0x90, PT ;  /* 0x000000904600780c */ /* 0x000fe40003f84270 */
[----:B0-----:R-:W-:-:S02]  /*a550*/  FSEL R29, R29, -INF , P3 ;  /* 0xff8000001d1d7808 */ /* 0x001fc40001800000 */
[----:B------:R-:W-:-:S03]  /*a560*/  FMNMX.FTZ R62, R69, R62, !PT ;  /* 0x0000003e453e7209 */ /* 0x000fc60007810000 */
[----:B------:R-:W0:Y:S01]  /*a570*/  MUFU.TANH R37, R37 ;  /* 0x0000002500257308 */ /* 0x000e220000002400 */
[----:B------:R-:W-:Y:S02]  /*a580*/  ISETP.GT.AND P3, PT, R70, 0x91, PT ;  /* 0x000000914600780c */ /* 0x000fe40003f64270 */
[----:B--2---:R-:W-:Y:S02]  /*a590*/  FSEL R145, R32, -INF , P4 ;  /* 0xff80000020917808 */ /* 0x004fe40002000000 */
[----:B------:R-:W-:Y:S02]  /*a5a0*/  FMNMX.FTZ R62, R29, R62, !PT ;  /* 0x0000003e1d3e7209 */ /* 0x000fe40007810000 */
[----:B------:R-:W-:Y:S02]  /*a5b0*/  ISETP.GT.AND P4, PT, R70, 0x98, PT ;  /* 0x000000984600780c */ /* 0x000fe40003f84270 */
[----:B-1----:R-:W-:Y:S02]  /*a5c0*/  FSEL R33, R33, -INF , P3 ;  /* 0xff80000021217808 */ /* 0x002fe40001800000 */
[----:B------:R-:W-:-:S02]  /*a5d0*/  FMNMX.FTZ R62, R145, R62, !PT ;  /* 0x0000003e913e7209 */ /* 0x000fc40007810000 */
[----:B------:R-:W-:Y:S02]  /*a5e0*/  ISETP.GT.AND P3, PT, R70, 0x99, PT ;  /* 0x000000994600780c */ /* 0x000fe40003f64270 */
[----:B---3--:R-:W-:Y:S02]  /*a5f0*/  FSEL R147, R44, -INF , P4 ;  /* 0xff8000002c937808 */ /* 0x008fe40002000000 */
[----:B------:R-:W-:Y:S02]  /*a600*/  FMNMX.FTZ R62, R33, R62, !PT ;  /* 0x0000003e213e7209 */ /* 0x000fe40007810000 */
[----:B0-----:R-:W-:Y:S02]  /*a610*/  FSEL R37, R37, -INF , P3 ;  /* 0xff80000025257808 */ /* 0x001fe40001800000 */
[----:B------:R-:W-:Y:S01]  /*a620*/  FMNMX.FTZ R62, R147, R62, !PT ;  /* 0x0000003e933e7209 */ /* 0x000fe20007810000 */
[----:B------:R-:W-:-:S03]  /*a630*/  FFMA.FTZ R30, R31, R58, -R36 ;  /* 0x0000003a1f1e7223 */ /* 0x000fc60000010824 */
[----:B------:R-:W-:Y:S01]  /*a640*/  FMNMX.FTZ R62, R37, R62, !PT ;  /* 0x0000003e253e7209 */ /* 0x000fe20007810000 */
[----:B------:R-:W-:-:S04]  /*a650*/  FFMA.FTZ R31, R113, R58, -R36 ;  /* 0x0000003a711f7223 */ /* 0x000fc80000010824 */
[----:B------:R-:W0:Y:S01]  /*a660*/  SHFL.BFLY PT, R113, R62, 0x2, 0x1f ;  /* 0x0c401f003e717f89 */ /* 0x000e2200000e0000 */
[----:B------:R-:W-:-:S01]  /*a670*/  FFMA.FTZ R28, R111, R58, -R36 ;  /* 0x0000003a6f1c7223 */ /* 0x000fc20000010824 */
[----:B------:R-:W-:Y:S01]  /*a680*/  FFMA.FTZ R111, R115, R58, -R36 ;  /* 0x0000003a736f7223 */ /* 0x000fe20000010824 */
[----:B0-----:R-:W-:-:S05]  /*a690*/  FMNMX.FTZ R44, R62, R113, !PT ;  /* 0x000000713e2c7209 */ /* 0x001fca0007810000 */
[----:B------:R-:W0:Y:S01]  /*a6a0*/  SHFL.BFLY PT, R115, R44, 0x1, 0x1f ;  /* 0x0c201f002c737f89 */ /* 0x000e2200000e0000 */
        /* <DEDUP_REMOVED lines=23> */
[----:B------:R-:W-:Y:S01]  /*a820*/  FSEL R36, R62, RZ, P3 ;  /* 0x000000ff3e247208 */ /* 0x000fe20001800000 */
[----:B------:R-:W-:Y:S04]  /*a830*/  MUFU.EX2 R46, R46 ;  /* 0x0000002e002e7308 */ /* 0x000fe80000000800 */
[----:B------:R-:W-:-:S04]  /*a840*/  FFMA.FTZ R62, R89, R58, -R36 ;  /* 0x0000003a593e7223 */ /* 0x000fc80000010824 */
[----:B------:R-:W0:Y:S01]  /*a850*/  MUFU.EX2 R49, R49 ;  /* 0x0000003100317308 */ /* 0x000e220000000800 */
[----:B------:R-:W-:-:S01]  /*a860*/  FFMA.FTZ R89, R12, R58, -R36 ;  /* 0x0000003a0c597223 */ /* 0x000fc20000010824 */
[----:B------:R-:W-:-:S06]  /*a870*/  FFMA.FTZ R12, R13, R58, -R36 ;  /* 0x0000003a0d0c7223 */ /* 0x000fcc0000010824 */
[----:B------:R-:W1:Y:S01]  /*a880*/  MUFU.EX2 R48, R48 ;  /* 0x0000003000307308 */ /* 0x000e620000000800 */
[----:B------:R-:W-:-:S07]  /*a890*/  FFMA.FTZ R13, R43, R58, -R36 ;  /* 0x0000003a2b0d7223 */ /* 0x000fce0000010824 */
[----:B------:R-:W2:Y:S01]  /*a8a0*/  MUFU.EX2 R41, R41 ;  /* 0x0000002900297308 */ /* 0x000ea20000000800 */
[----:B------:R-:W-:-:S07]  /*a8b0*/  FFMA.FTZ R15, R15, R58, -R36 ;  /* 0x0000003a0f0f7223 */ /* 0x000fce0000010824 */
[----:B------:R-:W-:Y:S08]  /*a8c0*/  MUFU.EX2 R62, R62 ;  /* 0x0000003e003e7308 */ /* 0x000ff00000000800 */
[----:B------:R-:W3:Y:S08]  /*a8d0*/  MUFU.EX2 R89, R89 ;  /* 0x0000005900597308 */ /* 0x000ef00000000800 */
[----:B------:R-:W4:Y:S01]  /*a8e0*/  MUFU.EX2 R50, R50 ;  /* 0x0000003200327308 */ /* 0x000f220000000800 */
[----:B------:R-:W-:-:S07]  /*a8f0*/  FFMA.FTZ R64, R91, R58, -R36 ;  /* 0x0000003a5b407223 */ /* 0x000fce0000010824 */
[----:B------:R5:W-:Y:S08]  /*a900*/  MUFU.EX2 R52, R66 ;  /* 0x0000004200347308 */ /* 0x000bf00000000800 */
[----:B------:R-:W4:Y:S01]  /*a910*/  MUFU.EX2 R12, R12 ;  /* 0x0000000c000c7308 */ /* 0x000f220000000800 */
[----:B-----5:R-:W-:-:S01]  /*a920*/  FFMA.FTZ R66, R73, R58, -R36 ;  /* 0x0000003a49427223 */ /* 0x020fc20000010824 */
[----:B------:R-:W-:Y:S01]  /*a930*/  FFMA.FTZ R73, R81, R58, -R36 ;  /* 0x0000003a51497223 */ /* 0x000fe20000010824 */
[----:B0-----:R-:W-:-:S05]  /*a940*/  FADD.FTZ R81, R46, R49 ;  /* 0x000000312e517221 */ /* 0x001fca0000010000 */
[----:B------:R-:W0:Y:S01]  /*a950*/  MUFU.EX2 R53, R53 ;  /* 0x0000003500357308 */ /* 0x000e220000000800 */
[----:B-1----:R-:W-:-:S01]  /*a960*/  FADD.FTZ R84, R48, R81 ;  /* 0x0000005130547221 */ /* 0x002fc20000010000 */
[----:B------:R-:W-:-:S06]  /*a970*/  FFMA.FTZ R43, R21, R58, -R36 ;  /* 0x0000003a152b7223 */ /* 0x000fcc0000010824 */
[----:B------:R-:W1:Y:S01]  /*a980*/  MUFU.EX2 R13, R13 ;  /* 0x0000000d000d7308 */ /* 0x000e620000000800 */
[----:B--2---:R-:W-:-:S01]  /*a990*/  FADD.FTZ R81, R41, R84 ;  /* 0x0000005429517221 */ /* 0x004fc20000010000 */
[----:B------:R-:W-:Y:S01]  /*a9a0*/  FFMA.FTZ R82, R65, R58, -R36 ;  /* 0x0000003a41527223 */ /* 0x000fe20000010824 */
[----:B---3--:R-:W-:-:S05]  /*a9b0*/  FADD.FTZ R65, R62, R89 ;  /* 0x000000593e417221 */ /* 0x008fca0000010000 */
[----:B------:R-:W2:Y:S01]  /*a9c0*/  MUFU.EX2 R15, R15 ;  /* 0x0000000f000f7308 */ /* 0x000ea20000000800 */
[----:B------:R-:W-:-:S01]  /*a9d0*/  FFMA.FTZ R68, R75, R58, -R36 ;  /* 0x0000003a4b447223 */ /* 0x000fc20000010824 */
[----:B----4-:R-:W-:Y:S01]  /*a9e0*/  FADD.FTZ R84, R50, R81 ;  /* 0x0000005132547221 */ /* 0x010fe20000010000 */
[----:B------:R-:W-:-:S05]  /*a9f0*/  FADD.FTZ R86, R12, R65 ;  /* 0x000000410c567221 */ /* 0x000fca0000010000 */
[----:B------:R-:W3:Y:S01]  /*aa00*/  MUFU.EX2 R64, R64 ;  /* 0x0000004000407308 */ /* 0x000ee20000000800 */
[----:B------:R-:W-:-:S01]  /*aa10*/  FFMA.FTZ R21, R95, R58, -R36 ;  /* 0x0000003a5f157223 */ /* 0x000fc20000010824 */
[----:B0-----:R-:W-:Y:S01]  /*aa20*/  FADD.FTZ R88, R53, R84 ;  /* 0x0000005435587221 */ /* 0x001fe20000010000 */
[----:B-1----:R-:W-:-:S05]  /*aa30*/  FADD.FTZ R86, R13, R86 ;  /* 0x000000560d567221 */ /* 0x002fca0000010000 */
[----:B------:R-:W0:Y:S01]  /*aa40*/  MUFU.EX2 R43, R43 ;  /* 0x0000002b002b7308 */ /* 0x000e220000000800 */
[----:B------:R-:W-:-:S01]  /*aa50*/  FADD.FTZ R65, R3, R88 ;  /* 0x0000005803417221 */ /* 0x000fc20000010000 */
[----:B------:R-:W-:-:S06]  /*aa60*/  FFMA.FTZ R84, R63, R58, -R36 ;  /* 0x0000003a3f547223 */ /* 0x000fcc0000010824 */
[----:B------:R-:W1:Y:S01]  /*aa70*/  MUFU.EX2 R93, R93 ;  /* 0x0000005d005d7308 */ /* 0x000e620000000800 */
[----:B--2---:R-:W-:-:S01]  /*aa80*/  FADD.FTZ R63, R15, R86 ;  /* 0x000000560f3f7221 */ /* 0x004fc20000010000 */
[----:B------:R-:W-:-:S06]  /*aa90*/  FFMA.FTZ R70, R97, R58, -R36 ;  /* 0x0000003a61467223 */ /* 0x000fcc0000010824 */
[----:B------:R-:W2:Y:S01]  /*aaa0*/  MUFU.EX2 R68, R68 ;  /* 0x0000004400447308 */ /* 0x000ea20000000800 */
[----:B------:R-:W-:-:S07]  /*aab0*/  FADD.FTZ R65, R14, R65 ;  /* 0x000000410e417221 */ /* 0x000fce0000010000 */
[----:B------:R-:W4:Y:S01]  /*aac0*/  MUFU.EX2 R47, R47 ;  /* 0x0000002f002f7308 */ /* 0x000f220000000800 */
[----:B---3--:R-:W-:-:S01]  /*aad0*/  FADD.FTZ R88, R64, R63 ;  /* 0x0000003f40587221 */ /* 0x008fc20000010000 */
[----:B------:R-:W-:-:S06]  /*aae0*/  FFMA.FTZ R75, R77, R58, -R36 ;  /* 0x0000003a4d4b7223 */ /* 0x000fcc0000010824 */
[----:B------:R-:W3:Y:S01]  /*aaf0*/  MUFU.EX2 R21, R21 ;  /* 0x0000001500157308 */ /* 0x000ee20000000800 */
[----:B------:R-:W-:-:S01]  /*ab00*/  FADD.FTZ R90, R20, R65 ;  /* 0x00000041145a7221 */ /* 0x000fc20000010000 */
[----:B0-----:R-:W-:-:S06]  /*ab10*/  FADD.FTZ R65, R43, R88 ;  /* 0x000000582b417221 */ /* 0x001fcc0000010000 */
[----:B------:R-:W0:Y:S01]  /*ab20*/  MUFU.EX2 R66, R66 ;  /* 0x0000004200427308 */ /* 0x000e220000000800 */
[----:B------:R-:W-:-:S01]  /*ab30*/  FFMA.FTZ R72, R79, R58, -R36 ;  /* 0x0000003a4f487223 */ /* 0x000fc20000010824 */
[----:B-1----:R-:W-:Y:S01]  /*ab40*/  FADD.FTZ R90, R93, R90 ;  /* 0x0000005a5d5a7221 */ /* 0x002fe20000010000 */
[----:B--2---:R-:W-:-:S05]  /*ab50*/  FADD.FTZ R88, R68, R65 ;  /* 0x0000004144587221 */ /* 0x004fca0000010000 */
[----:B------:R-:W1:Y:S01]  /*ab60*/  MUFU.EX2 R70, R70 ;  /* 0x0000004600467308 */ /* 0x000e620000000800 */
[----:B----4-:R-:W-:-:S01]  /*ab70*/  FADD.FTZ R65, R47, R90 ;  /* 0x0000005a2f417221 */ /* 0x010fc20000010000 */
[----:B------:R-:W-:-:S06]  /*ab80*/  FFMA.FTZ R63, R25, R58, -R36 ;  /* 0x0000003a193f7223 */ /* 0x000fcc0000010824 */
[----:B------:R-:W2:Y:S01]  /*ab90*/  MUFU.EX2 R83, R83 ;  /* 0x0000005300537308 */ /* 0x000ea20000000800 */
[----:B---3--:R-:W-:-:S01]  /*aba0*/  FADD.FTZ R25, R21, R88 ;  /* 0x0000005815197221 */ /* 0x008fc20000010000 */
[----:B------:R-:W-:-:S06]  /*abb0*/  FFMA.FTZ R76, R99, R58, -R36 ;  /* 0x0000003a634c7223 */ /* 0x000fcc0000010824 */
[----:B------:R-:W3:Y:S01]  /*abc0*/  MUFU.EX2 R75, R75 ;  /* 0x0000004b004b7308 */ /* 0x000ee20000000800 */
[----:B------:R-:W-:-:S07]  /*abd0*/  FADD.FTZ R81, R52, R65 ;  /* 0x0000004134517221 */ /* 0x000fce0000010000 */
[----:B------:R-:W4:Y:S01]  /*abe0*/  MUFU.EX2 R51, R51 ;  /* 0x0000003300337308 */ /* 0x000f220000000800 */
[----:B0-----:R-:W-:-:S01]  /*abf0*/  FADD.FTZ R65, R66, R25 ;  /* 0x0000001942417221 */ /* 0x001fc20000010000 */
[----:B------:R-:W-:-:S06]  /*ac00*/  FFMA.FTZ R77, R85, R58, -R36 ;  /* 0x0000003a554d7223 */ /* 0x000fcc0000010824 */
[----:B------:R-:W0:Y:S01]  /*ac10*/  MUFU.EX2 R72, R72 ;  /* 0x0000004800487308 */ /* 0x000e220000000800 */
[----:B------:R-:W-:-:S07]  /*ac20*/  FADD.FTZ R90, R54, R81 ;  /* 0x00000051365a7221 */ /* 0x000fce0000010000 */
[----:B------:R-:W5:Y:S01]  /*ac30*/  MUFU.EX2 R56, R56 ;  /* 0x0000003800387308 */ /* 0x000f620000000800 */
[----:B-1----:R-:W-:-:S01]  /*ac40*/  FADD.FTZ R88, R70, R65 ;  /* 0x0000004146587221 */ /* 0x002fc20000010000 */
[----:B------:R-:W-:-:S06]  /*ac50*/  FFMA.FTZ R74, R101, R58, -R36 ;  /* 0x0000003a654a7223 */ /* 0x000fcc0000010824 */
        /* <DEDUP_REMOVED lines=20> */
[----:B------:R-:W-:Y:S01]  /*ada0*/  FFMA.FTZ R33, R33, R58, -R36 ;  /* 0x0000003a21217223 */ /* 0x000fe20000010824 */
[----:B--2---:R-:W-:-:S01]  /*adb0*/  FADD.FTZ R90, R83, R90 ;  /* 0x0000005a535a7221 */ /* 0x004fc20000010000 */
[-CC-:B------:R-:W-:Y:S01]  /*adc0*/  FFMA.FTZ R147, R147, R58.reuse, -R36.reuse ;  /* 0x0000003a93937223 */ /* 0x180fe20000010824 */
[----:B------:R-:W2:Y:S01]  /*add0*/  MUFU.EX2 R77, R77 ;  /* 0x0000004d004d7308 */ /* 0x000ea20000000800 */
[----:B------:R-:W-:-:S01]  /*ade0*/  FFMA.FTZ R36, R37, R58, -R36 ;  /* 0x0000003a25247223 */ /* 0x000fc20000010824 */
[----:B---3--:R-:W-:Y:S01]  /*adf0*/  FADD.FTZ R37, R75, R88 ;  /* 0x000000584b257221 */ /* 0x008fe20000010000 */
[----:B----4-:R-:W-:-:S01]  /*ae00*/  FADD.FTZ R65, R51, R90 ;  /* 0x0000005a33417221 */ /* 0x010fc20000010000 */
[----:B------:R-:W-:-:S04]  /*ae10*/  F2FP.SATFINITE.E4M3.F32.PACK_AB_MERGE_C R153, R41, R48, RZ ;  /* 0x000000302999723e */ /* 0x000fc800048070ff */
[----:B------:R-:W3:Y:S01]  /*ae20*/  MUFU.EX2 R8, R8 ;  /* 0x0000000800087308 */ /* 0x000ee20000000800 */
[----:B0-----:R-:W-:-:S01]  /*ae30*/  FADD.FTZ R48, R72, R37 ;  /* 0x0000002548307221 */ /* 0x001fc20000010000 */
[----:B-----5:R-:W-:Y:S01]  /*ae40*/  FADD.FTZ R65, R56, R65 ;  /* 0x0000004138417221 */ /* 0x020fe20000010000 */
[----:B------:R-:W-:-:S05]  /*ae50*/  F2FP.SATFINITE.E4M3.F32.PACK_AB_MERGE_C R155, R14, R3, RZ ;  /* 0x000000030e9b723e */ /* 0x000fca00048070ff */
[----:B------:R-:W0:Y:S01]  /*ae60*/  MUFU.EX2 R135, R135 ;  /* 0x0000008700877308 */ /* 0x000e220000000800 */
[----:B-1----:R-:W-:-:S01]  /*ae70*/  FADD.FTZ R3, R73, R48 ;  /* 0x0000003049037221 */ /* 0x002fc20000010000 */
[----:B------:R-:W-:-:S06]  /*ae80*/  F2FP.SATFINITE.E4M3.F32.PACK_AB_MERGE_C R149, R52, R47, RZ ;  /* 0x0000002f3495723e */ /* 0x000fcc00048070ff */
[----:B------:R-:W1:Y:S01]  /*ae90*/  MUFU.EX2 R74, R74 ;  /* 0x0000004a004a7308 */ /* 0x000e620000000800 */
[----:B------:R-:W-:-:S01]  /*aea0*/  FADD.FTZ R52, R10, R65 ;  /* 0x000000410a347221 */ /* 0x000fc20000010000 */
[----:B------:R-:W-:-:S06]  /*aeb0*/  FADD.FTZ R48, R76, R3 ;  /* 0x000000034c307221 */ /* 0x000fcc0000010000 */
[----:B------:R-:W4:Y:S01]  /*aec0*/  MUFU.EX2 R57, R57 ;  /* 0x0000003900397308 */ /* 0x000f220000000800 */
[----:B------:R-:W-:-:S01]  /*aed0*/  FADD.FTZ R37, R107, R52 ;  /* 0x000000346b257221 */ /* 0x000fc20000010000 */
[----:B--2---:R-:W-:-:S06]  /*aee0*/  FADD.FTZ R3, R77, R48 ;  /* 0x000000304d037221 */ /* 0x004fcc0000010000 */
[----:B------:R-:W2:Y:S01]  /*aef0*/  MUFU.EX2 R26, R26 ;  /* 0x0000001a001a7308 */ /* 0x000ea20000000800 */
[----:B------:R-:W-:-:S07]  /*af00*/  F2FP.SATFINITE.E4M3.F32.PACK_AB_MERGE_C R152, R13, R12, RZ ;  /* 0x0000000c0d98723e */ /* 0x000fce00048070ff */
[----:B------:R-:W5:Y:S01]  /*af10*/  MUFU.EX2 R78, R78 ;  /* 0x0000004e004e7308 */ /* 0x000f620000000800 */
[----:B---3--:R-:W-:-:S01]  /*af20*/  FADD.FTZ R12, R8, R37 ;  /* 0x00000025080c7221 */ /* 0x008fc20000010000 */
[----:B0-----:R-:W-:-:S06]  /*af30*/  F2FP.SATFINITE.E4M3.F32.PACK_AB_MERGE_C R37, R135, R8, RZ ;  /* 0x000000088725723e */ /* 0x001fcc00048070ff */
[----:B------:R-:W0:Y:S01]  /*af40*/  MUFU.EX2 R141, R141 ;  /* 0x0000008d008d7308 */ /* 0x000e220000000800 */
[----:B-1----:R-:W-:-:S07]  /*af50*/  FADD.FTZ R8, R74, R3 ;  /* 0x000000034a087221 */ /* 0x002fce0000010000 */
[----:B------:R-:W1:Y:S01]  /*af60*/  MUFU.EX2 R79, R79 ;  /* 0x0000004f004f7308 */ /* 0x000e620000000800 */
[----:B------:R-:W-:-:S01]  /*af70*/  FADD.FTZ R135, R135, R12 ;  /* 0x0000000c87877221 */ /* 0x000fc20000010000 */
[----:B----4-:R-:W-:-:S06]  /*af80*/  FADD.FTZ R3, R57, R8 ;  /* 0x0000000839037221 */ /* 0x010fcc0000010000 */
[----:B------:R-:W3:Y:S08]  /*af90*/  MUFU.EX2 R24, R24 ;  /* 0x0000001800187308 */ /* 0x000ef00000000800 */
[----:B------:R-:W4:Y:S01]  /*afa0*/  MUFU.EX2 R61, R61 ;  /* 0x0000003d003d7308 */ /* 0x000f220000000800 */
[----:B--2---:R-:W-:-:S01]  /*afb0*/  FADD.FTZ R48, R26, R135 ;  /* 0x000000871a307221 */ /* 0x004fc20000010000 */
[----:B-----5:R-:W-:-:S06]  /*afc0*/  FADD.FTZ R12, R78, R3 ;  /* 0x000000034e0c7221 */ /* 0x020fcc0000010000 */
[----:B------:R-:W2:Y:S01]  /*afd0*/  MUFU.EX2 R80, R80 ;  /* 0x0000005000507308 */ /* 0x000ea20000000800 */
[----:B------:R-:W-:Y:S01]  /*afe0*/  @!P2 PRMT R0, RZ, 0x654, R0 ;  /* 0x00000654ff00a816 */ /* 0x000fe20000000000 */
[----:B0-----:R-:W-:Y:S01]  /*aff0*/  FADD.FTZ R3, R141, R48 ;  /* 0x000000308d037221 */ /* 0x001fe20000010000 */
[----:B-1----:R-:W-:-:S05]  /*b000*/  FADD.FTZ R12, R79, R12 ;  /* 0x0000000c4f0c7221 */ /* 0x002fca0000010000 */
[----:B------:R-:W0:Y:S01]  /*b010*/  MUFU.EX2 R11, R11 ;  /* 0x0000000b000b7308 */ /* 0x000e220000000800 */
[----:B------:R1:W-:Y:S01]  /*b020*/  @!P2 SYNCS.ARRIVE.TRANS64.RED.A1T0 RZ, [R0+URZ], RZ ;  /* 0x000000ff00ffa9a7 */ /* 0x0003e2000810043f */
[----:B------:R-:W-:Y:S01]  /*b030*/  F2FP.SATFINITE.E4M3.F32.PACK_AB_MERGE_C R153, R49, R46, R153 ;  /* 0x0000002e3199723e */ /* 0x000fe20004807099 */
[----:B---3--:R-:W-:-:S05]  /*b040*/  FADD.FTZ R46, R24, R3 ;  /* 0x00000003182e7221 */ /* 0x008fca0000010000 */
[----:B------:R-:W3:Y:S01]  /*b050*/  MUFU.EX2 R71, R71 ;  /* 0x0000004700477308 */ /* 0x000ee20000000800 */
[----:B----4-:R-:W-:-:S07]  /*b060*/  FADD.FTZ R3, R61, R12 ;  /* 0x0000000c3d037221 */ /* 0x010fce0000010000 */
[----:B------:R-:W4:Y:S01]  /*b070*/  MUFU.EX2 R82, R82 ;  /* 0x0000005200527308 */ /* 0x000f220000000800 */
[----:B--2---:R-:W-:-:S07]  /*b080*/  FADD.FTZ R12, R80, R3 ;  /* 0x00000003500c7221 */ /* 0x004fce0000010000 */
[----:B------:R-:W2:Y:S08]  /*b090*/  MUFU.EX2 R27, R27 ;  /* 0x0000001b001b7308 */ /* 0x000eb00000000800 */
[----:B-1----:R-:W1:Y:S01]  /*b0a0*/  MUFU.EX2 R0, R133 ;  /* 0x0000008500007308 */ /* 0x002e620000000800 */
[----:B0-----:R-:W-:-:S07]  /*b0b0*/  FADD.FTZ R3, R11, R12 ;  /* 0x0000000c0b037221 */ /* 0x001fce0000010000 */
[----:B------:R-:W0:Y:S08]  /*b0c0*/  MUFU.EX2 R28, R28 ;  /* 0x0000001c001c7308 */ /* 0x000e300000000800 */
[----:B------:R-:W5:Y:S01]  /*b0d0*/  MUFU.EX2 R9, R9 ;  /* 0x0000000900097308 */ /* 0x000f620000000800 */
[----:B---3--:R-:W-:-:S01]  /*b0e0*/  FADD.FTZ R46, R71, R46 ;  /* 0x0000002e472e7221 */ /* 0x008fc20000010000 */
[----:B----4-:R-:W-:-:S06]  /*b0f0*/  F2FP.SATFINITE.E4M3.F32.PACK_AB_MERGE_C R146, R82, R11, RZ ;  /* 0x0000000b5292723e */ /* 0x010fcc00048070ff */
[----:B------:R-:W-:Y:S01]  /*b100*/  MUFU.EX2 R30, R30 ;  /* 0x0000001e001e7308 */ /* 0x000fe20000000800 */
[----:B------:R-:W-:-:S07]  /*b110*/  FADD.FTZ R11, R82, R3 ;  /* 0x00000003520b7221 */ /* 0x000fce0000010000 */
[----:B------:R-:W3:Y:S08]  /*b120*/  MUFU.EX2 R31, R31 ;  /* 0x0000001f001f7308 */ /* 0x000ef00000000800 */
[----:B------:R-:W4:Y:S01]  /*b130*/  MUFU.EX2 R55, R55 ;  /* 0x0000003700377308 */ /* 0x000f220000000800 */
[----:B------:R-:W-:Y:S01]  /*b140*/  F2FP.SATFINITE.E4M3.F32.PACK_AB_MERGE_C R149, R93, R20, R149 ;  /* 0x000000145d95723e */ /* 0x000fe20004807095 */
[----:B--2---:R-:W-:-:S06]  /*b150*/  FADD.FTZ R13, R27, R46 ;  /* 0x0000002e1b0d7221 */ /* 0x004fcc0000010000 */
[----:B------:R-:W2:Y:S01]  /*b160*/  MUFU.EX2 R84, R84 ;  /* 0x0000005400547308 */ /* 0x000ea20000000800 */
[----:B-1----:R-:W-:-:S01]  /*b170*/  FADD.FTZ R20, R0, R11 ;  /* 0x0000000b00147221 */ /* 0x002fc20000010000 */
[----:B0-----:R-:W-:-:S06]  /*b180*/  FADD.FTZ R13, R28, R13 ;  /* 0x0000000d1c0d7221 */ /* 0x001fcc0000010000 */
[----:B------:R-:W-:Y:S01]  /*b190*/  MUFU.EX2 R34, R34 ;  /* 0x0000002200227308 */ /* 0x000fe20000000800 */
[----:B-----5:R-:W-:-:S07]  /*b1a0*/  FADD.FTZ R20, R9, R20 ;  /* 0x0000001409147221 */ /* 0x020fce0000010000 */
[----:B------:R-:W-:Y:S08]  /*b1b0*/  MUFU.EX2 R35, R35 ;  /* 0x0000002300237308 */ /* 0x000ff00000000800 */
[----:B------:R-:W0:Y:S01]  /*b1c0*/  MUFU.EX2 R32, R32 ;  /* 0x0000002000207308 */ /* 0x000e220000000800 */
[----:B---3--:R-:W-:-:S07]  /*b1d0*/  F2FP.SATFINITE.E4M3.F32.PACK_AB_MERGE_C R12, R31, R30, RZ ;  /* 0x0000001e1f0c723e */ /* 0x008fce00048070ff */
[----:B------:R-:W1:Y:S01]  /*b1e0*/  MUFU.EX2 R25, R137 ;  /* 0x0000008900197308 */ /* 0x000e620000000800 */
[----:B------:R-:W-:-:S07]  /*b1f0*/  FADD.FTZ R30, R30, R13 ;  /* 0x0000000d1e1e7221 */ /* 0x000fce0000010000 */
[----:B------:R-:W-:Y:S01]  /*b200*/  MUFU.EX2 R111, R111 ;  /* 0x0000006f006f7308 */ /* 0x000fe20000000800 */
[----:B----4-:R-:W-:-:S07]  /*b210*/  FADD.FTZ R11, R55, R20 ;  /* 0x00000014370b7221 */ /* 0x010fce0000010000 */
[----:B------:R-:W3:Y:S01]  /*b220*/  MUFU.EX2 R86, R86 ;  /* 0x0000005600567308 */ /* 0x000ee20000000800 */
[----:B------:R-:W-:Y:S01]  /*b230*/  F2FP.SATFINITE.E4M3.F32.PACK_AB_MERGE_C R24, R71, R24, RZ ;  /* 0x000000184718723e */ /* 0x000fe200048070ff */
[----:B------:R-:W4:Y:S01]  /*b240*/  @P0 LDC R13, c[0x0][0x44c] ;  /* 0x00011300ff0d0b82 */ /* 0x000f220000000800 */
[----:B------:R-:W-:-:S01]  /*b250*/  FADD.FTZ R31, R31, R30 ;  /* 0x0000001e1f1f7221 */ /* 0x000fc20000010000 */
[----:B--2---:R-:W-:-:S04]  /*b260*/  F2FP.SATFINITE.E4M3.F32.PACK_AB_MERGE_C R140, R84, R55, RZ ;  /* 0x00000037548c723e */ /* 0x004fc800048070ff */
[----:B------:R-:W2:Y:S01]  /*b270*/  MUFU.EX2 R14, R139 ;  /* 0x0000008b000e7308 */ /* 0x000ea20000000800 */
[----:B------:R-:W-:-:S01]  /*b280*/  FADD.FTZ R84, R84, R11 ;  /* 0x0000000b54547221 */ /* 0x000fc20000010000 */
[----:B------:R-:W-:Y:S01]  /*b290*/  F2FP.SATFINITE.E4M3.F32.PACK_AB_MERGE_C R141, R141, R26, R24 ;  /* 0x0000001a8d8d723e */ /* 0x000fe20004807018 */
[----:B0-----:R-:W-:-:S01]  /*b2a0*/  FADD.FTZ R24, R32, R31 ;  /* 0x0000001f20187221 */ /* 0x001fc20000010000 */
[----:B------:R-:W-:-:S04]  /*b2b0*/  F2FP.SATFINITE.E4M3.F32.PACK_AB_MERGE_C R3, R28, R27, R12 ;  /* 0x0000001b1c03723e */ /* 0x000fc8000480700c */
[----:B------:R-:W0:Y:S01]  /*b2c0*/  MUFU.EX2 R67, R67 ;  /* 0x0000004300437308 */ /* 0x000e220000000800 */
[----:B------:R-:W5:Y:S01]  /*b2d0*/  @P0 LDC R28, c[0x0][0x450] ;  /* 0x00011400ff1c0b82 */ /* 0x000f620000000800 */
[----:B-1----:R-:W-:-:S06]  /*b2e0*/  FADD.FTZ R11, R25, R84 ;  /* 0x00000054190b7221 */ /* 0x002fcc0000010000 */
[----:B------:R-:W-:Y:S01]  /*b2f0*/  MUFU.EX2 R40, R40 ;  /* 0x0000002800287308 */ /* 0x000fe20000000800 */
[----:B---3--:R-:W-:-:S07]  /*b300*/  FADD.FTZ R11, R86, R11 ;  /* 0x0000000b560b7221 */ /* 0x008fce0000010000 */
[----:B------:R-:W-:Y:S08]  /*b310*/  MUFU.EX2 R39, R39 ;  /* 0x0000002700277308 */ /* 0x000ff00000000800 */
[----:B------:R1:W-:Y:S08]  /*b320*/  MUFU.EX2 R8, R143 ;  /* 0x0000008f00087308 */ /* 0x0003f00000000800 */
[----:B------:R-:W3:Y:S01]  /*b330*/  MUFU.EX2 R38, R38 ;  /* 0x0000002600267308 */ /* 0x000ee20000000800 */
[----:B-1----:R-:W-:-:S04]  /*b340*/  F2FP.SATFINITE.E4M3.F32.PACK_AB_MERGE_C R143, R35, R34, RZ ;  /* 0x00000022238f723e */ /* 0x002fc800048070ff */
[C---:B------:R-:W-:Y:S01]  /*b350*/  F2FP.SATFINITE.E4M3.F32.PACK_AB_MERGE_C R143, R111.reuse, R32, R143 ;  /* 0x000000206f8f723e */ /* 0x040fe2000480708f */
[----:B------:R-:W-:-:S02]  /*b360*/  FADD.FTZ R111, R111, R24 ;  /* 0x000000186f6f7221 */ /* 0x000fc40000010000 */
[----:B------:R-:W1:Y:S01]  /*b370*/  MUFU.EX2 R113, R113 ;  /* 0x0000007100717308 */ /* 0x000e620000000800 */
[----:B--2---:R-:W-:-:S01]  /*b380*/  FADD.FTZ R24, R14, R11 ;  /* 0x0000000b0e187221 */ /* 0x004fc20000010000 */
[----:B------:R-:W-:-:S06]  /*b390*/  FADD.FTZ R34, R34, R111 ;  /* 0x0000006f22227221 */ /* 0x000fcc0000010000 */
[----:B------:R-:W2:Y:S01]  /*b3a0*/  MUFU.EX2 R63, R63 ;  /* 0x0000003f003f7308 */ /* 0x000ea20000000800 */
[----:B------:R-:W-:-:S01]  /*b3b0*/  FADD.FTZ R35, R35, R34 ;  /* 0x0000002223237221 */ /* 0x000fc20000010000 */
[C---:B0-----:R-:W-:Y:S01]  /*b3c0*/  F2FP.SATFINITE.E4M3.F32.PACK_AB_MERGE_C R11, R67.reuse, R14, RZ ;  /* 0x0000000e430b723e */ /* 0x041fe200048070ff */
[----:B------:R-:W-:-:S05]  /*b3d0*/  FADD.FTZ R67, R67, R24 ;  /* 0x0000001843437221 */ /* 0x000fca0000010000 */
[----:B------:R-:W0:Y:S01]  /*b3e0*/  MUFU.EX2 R69, R69 ;  /* 0x0000004500457308 */ /* 0x000e220000000800 */
[----:B------:R-:W-:Y:S01]  /*b3f0*/  F2FP.SATFINITE.E4M3.F32.PACK_AB_MERGE_C R43, R68, R43, RZ ;  /* 0x0000002b442b723e */ /* 0x000fe200048070ff */
[----:B---3--:R-:W-:Y:S01]  /*b400*/  FADD.FTZ R26, R38, R35 ;  /* 0x00000023261a7221 */ /* 0x008fe20000010000 */
[----:B------:R-:W-:-:S05]  /*b410*/  F2FP.SATFINITE.E4M3.F32.PACK_AB_MERGE_C R137, R39, R40, RZ ;  /* 0x000000282789723e */ /* 0x000fca00048070ff */
[----:B------:R-:W3:Y:S01]  /*b420*/  MUFU.EX2 R12, R29 ;  /* 0x0000001d000c7308 */ /* 0x000ee20000000800 */
[----:B------:R-:W-:-:S01]  /*b430*/  FADD.FTZ R14, R8, R67 ;  /* 0x00000043080e7221 */ /* 0x000fc20000010000 */
[----:B------:R-:W-:Y:S01]  /*b440*/  F2FP.SATFINITE.E4M3.F32.PACK_AB_MERGE_C R154, R64, R15, R43 ;  /* 0x0000000f409a723e */ /* 0x000fe2000480702b */
[----:B----4-:R-:W-:-:S05]  /*b450*/  @P0 IMAD.HI.U32 R15, R110, R13, RZ ;  /* 0x0000000d6e0f0227 */ /* 0x010fca00078e00ff */
[----:B------:R-:W-:Y:S01]  /*b460*/  MUFU.EX2 R44, R44 ;  /* 0x0000002c002c7308 */ /* 0x000fe20000000800 */
[C---:B-1----:R-:W-:Y:S01]  /*b470*/  F2FP.SATFINITE.E4M3.F32.PACK_AB_MERGE_C R137, R113.reuse, R38, R137 ;  /* 0x000000267189723e */ /* 0x042fe20004807089 */
[----:B------:R-:W-:-:S06]  /*b480*/  FADD.FTZ R113, R113, R26 ;  /* 0x0000001a71717221 */ /* 0x000fcc0000010000 */
[----:B------:R-:W-:Y:S01]  /*b490*/  MUFU.EX2 R45, R45 ;  /* 0x0000002d002d7308 */ /* 0x000fe20000000800 */
[----:B--2---:R-:W-:-:S07]  /*b4a0*/  FADD.FTZ R14, R63, R14 ;  /* 0x0000000e3f0e7221 */ /* 0x004fce0000010000 */
[----:B------:R-:W1:Y:S01]  /*b4b0*/  MUFU.EX2 R42, R42 ;  /* 0x0000002a002a7308 */ /* 0x000e620000000800 */
[----:B------:R-:W-:-:S07]  /*b4c0*/  IMAD.MOV.U32 R13, RZ, RZ, R110 ;  /* 0x000000ffff0d7224 */ /* 0x000fce00078e006e */
[----:B------:R-:W2:Y:S01]  /*b4d0*/  MUFU.EX2 R145, R145 ;  /* 0x0000009100917308 */ /* 0x000ea20000000800 */
[----:B------:R-:W-:-:S01]  /*b4e0*/  FADD.FTZ R40, R40, R113 ;  /* 0x0000007128287221 */ /* 0x000fc20000010000 */
[----:B------:R-:W-:-:S06]  /*b4f0*/  F2FP.SATFINITE.E4M3.F32.PACK_AB_MERGE_C R140, R9, R0, R140 ;  /* 0x00000000098c723e */ /* 0x000fcc000480708c */
[----:B------:R-:W4:Y:S01]  /*b500*/  MUFU.EX2 R115, R127 ;  /* 0x0000007f00737308 */ /* 0x000f220000000800 */
[----:B-----5:R-:W-:Y:S01]  /*b510*/  @P0 SHF.R.U32.HI R13, RZ, R28, R15 ;  /* 0x0000001cff0d0219 */ /* 0x020fe2000001160f */
[----:B0-----:R-:W-:-:S06]  /*b520*/  FADD.FTZ R9, R69, R14 ;  /* 0x0000000e45097221 */ /* 0x001fcc0000010000 */
[----:B------:R-:W0:Y:S01]  /*b530*/  MUFU.EX2 R20, R33 ;  /* 0x0000002100147308 */ /* 0x000e220000000800 */
[----:B------:R-:W-:-:S01]  /*b540*/  FADD.FTZ R39, R39, R40 ;  /* 0x0000002827277221 */ /* 0x000fc20000010000 */
[C---:B---3--:R-:W-:Y:S01]  /*b550*/  F2FP.SATFINITE.E4M3.F32.PACK_AB_MERGE_C R69, R12.reuse, R69, RZ ;  /* 0x000000450c45723e */ /* 0x048fe200048070ff */
[----:B------:R-:W-:-:S01]  /*b560*/  FADD.FTZ R12, R12, R9 ;  /* 0x000000090c0c7221 */ /* 0x000fc20000010000 */
[----:B------:R-:W-:Y:S01]  /*b570*/  IADD3 R14, R13, R106, -R108 ;  /* 0x0000006a0d0e7210 */ /* 0x000fe20007ffe86c */
[----:B-1----:R-:W-:-:S01]  /*b580*/  FADD.FTZ R0, R42, R39 ;  /* 0x000000272a007221 */ /* 0x002fc20000010000 */
[----:B------:R-:W-:Y:S01]  /*b590*/  F2FP.SATFINITE.E4M3.F32.PACK_AB_MERGE_C R13, R45, R44, RZ ;  /* 0x0000002c2d0d723e */ /* 0x000fe200048070ff */
[----:B--2---:R-:W-:-:S02]  /*b5a0*/  FADD.FTZ R9, R145, R12 ;  /* 0x0000000c91097221 */ /* 0x004fc40000010000 */
[----:B------:R-:W-:Y:S01]  /*b5b0*/  IMAD.HI R14, R14, 0x66666667, RZ ;  /* 0x666666670e0e7827 */ /* 0x000fe200078e02ff */
[----:B----4-:R-:W-:-:S03]  /*b5c0*/  F2FP.SATFINITE.E4M3.F32.PACK_AB_MERGE_C R139, R115, R42, R13 ;  /* 0x0000002a738b723e */ /* 0x010fc6000480700d */
[----:B------:R-:W-:Y:S01]  /*b5d0*/  FADD.FTZ R115, R115, R0 ;  /* 0x0000000073737221 */ /* 0x000fe20000010000 */
[----:B------:R-:W-:Y:S01]  /*b5e0*/  F2FP.SATFINITE.E4M3.F32.PACK_AB_MERGE_C R70, R75, R70, RZ ;  /* 0x000000464b46723e */ /* 0x000fe200048070ff */
[----:B------:R-:W-:Y:S01]  /*b5f0*/  MUFU.EX2 R147, R147 ;  /* 0x0000009300937308 */ /* 0x000fe20000000800 */
[----:B0-----:R-:W-:-:S01]  /*b600*/  FADD.FTZ R0, R20, R9 ;  /* 0x0000000914007221 */ /* 0x001fc20000010000 */
[----:B------:R-:W-:-:S06]  /*b610*/  SHF.R.U32.HI R9, RZ, 0x1f, R14 ;  /* 0x0000001fff097819 */ /* 0x000fcc000001160e */
[----:B------:R-:W0:Y:S01]  /*b620*/  MUFU.EX2 R36, R36 ;  /* 0x0000002400247308 */ /* 0x000e220000000800 */
[----:B------:R-:W-:Y:S01]  /*b630*/  LEA.HI.SX32 R9, R14, R9, 0x1a ;  /* 0x000000090e097211 */ /* 0x000fe200078fd2ff */
[----:B------:R-:W-:Y:S01]  /*b640*/  VIADD R14, R104, 0xfffffffe ;  /* 0xfffffffe680e7836 */ /* 0x000fe20000000000 */
[----:B------:R-:W-:Y:S02]  /*b650*/  F2FP.SATFINITE.E4M3.F32.PACK_AB_MERGE_C R148, R66, R21, R70 ;  /* 0x000000154294723e */ /* 0x000fe40004807046 */
[----:B------:R-:W-:-:S04]  /*b660*/  VIMNMX R21, RZ, R9, !PT ;  /* 0x00000009ff157248 */ /* 0x000fc80007fe0100 */
[----:B------:R-:W-:Y:S02]  /*b670*/  ISETP.GE.AND P2, PT, R14, R21, PT ;  /* 0x000000150e00720c */ /* 0x000fe40003f46270 */
[----:B------:R-:W-:Y:S01]  /*b680*/  F2FP.SATFINITE.E4M3.F32.PACK_AB_MERGE_C R136, R63, R8, R69 ;  /* 0x000000083f88723e */ /* 0x000fe20004807045 */
[----:B------:R-:W-:Y:S01]  /*b690*/  FADD.FTZ R44, R44, R115 ;  /* 0x000000732c2c7221 */ /* 0x000fe20000010000 */
[----:B------:R-:W-:Y:S02]  /*b6a0*/  F2FP.SATFINITE.E4M3.F32.PACK_AB_MERGE_C R151, R56, R51, RZ ;  /* 0x000000333897723e */ /* 0x000fe400048070ff */
[----:B------:R-:W-:Y:S02]  /*b6b0*/  F2FP.SATFINITE.E4M3.F32.PACK_AB_MERGE_C R10, R107, R10, R37 ;  /* 0x0000000a6b0a723e */ /* 0x000fe40004807025 */
[----:B0-----:R-:W-:Y:S01]  /*b6c0*/  F2FP.SATFINITE.E4M3.F32.PACK_AB_MERGE_C R8, R36, R147, RZ ;  /* 0x000000932408723e */ /* 0x001fe200048070ff */
[----:B------:R-:W-:Y:S01]  /*b6d0*/  FADD.FTZ R147, R147, R0 ;  /* 0x0000000093937221 */ /* 0x000fe20000010000 */
[----:B------:R-:W-:Y:S01]  /*b6e0*/  F2FP.SATFINITE.E4M3.F32.PACK_AB_MERGE_C R76, R77, R76, RZ ;  /* 0x0000004c4d4c723e */ /* 0x000fe200048070ff */
[----:B------:R-:W-:Y:S01]  /*b6f0*/  BSSY B0, `(.L_x_12693) ;  /* 0x00003c9000007945 */ /* 0x000fe20003800000 */
[----:B------:R-:W-:-:S02]  /*b700*/  F2FP.SATFINITE.E4M3.F32.PACK_AB_MERGE_C R78, R79, R78, RZ ;  /* 0x0000004e4f4e723e */ /* 0x000fc400048070ff */
[----:B------:R-:W-:Y:S01]  /*b710*/  F2FP.SATFINITE.E4M3.F32.PACK_AB_MERGE_C R138, R20, R145, R8 ;  /* 0x00000091148a723e */ /* 0x000fe20004807008 */
[----:B------:R-:W-:-:S01]  /*b720*/  FADD.FTZ R20, R36, R147 ;  /* 0x0000009324147221 */ /* 0x000fc20000010000 */
[----:B------:R-:W-:Y:S01]  /*b730*/  F2FP.SATFINITE.E4M3.F32.PACK_AB_MERGE_C R155, R53, R50, R155 ;  /* 0x00000032359b723e */ /* 0x000fe2000480709b */
[----:B------:R-:W-:-:S01]  /*b740*/  FADD.FTZ R0, R45, R44 ;  /* 0x0000002c2d007221 */ /* 0x000fc20000010000 */
[----:B------:R-:W-:Y:S01]  /*b750*/  F2FP.SATFINITE.E4M3.F32.PACK_AB_MERGE_C R151, R83, R54, R151 ;  /* 0x000000365397723e */ /* 0x000fe20004807097 */
[----:B------:R-:W-:Y:S01]  /*b760*/  IMAD.MOV.U32 R147, RZ, RZ, R141 ;  /* 0x000000ffff937224 */ /* 0x000fe200078e008d */
        /* <DEDUP_REMOVED lines=21> */
[----:B------:R-:W-:-:S02]  /*b8c0*/  IMAD.MOV.U32 R145, RZ, RZ, R10 ;  /* 0x000000ffff917224 */ /* 0x000fc400078e000a */
[----:B------:R-:W-:Y:S01]  /*b8d0*/  IMAD.MOV.U32 R141, RZ, RZ, R3 ;  /* 0x000000ffff8d7224 */ /* 0x000fe200078e0003 */
[----:B------:R-:W-:Y:S06]  /*b8e0*/  @!P2 BRA `(.L_x_12694) ;  /* 0x0000003800a4a947 */ /* 0x000fec0003800000 */
[----:B------:R-:W-:Y:S01]  /*b8f0*/  BSSY B1, `(.L_x_12694) ;  /* 0x00003a8000017945 */ /* 0x000fe20003800000 */
[----:B------:R-:W-:Y:S01]  /*b900*/  IMAD.MOV.U32 R12, RZ, RZ, R59 ;  /* 0x000000ffff0c7224 */ /* 0x000fe200078e003b */
[----:B------:R-:W-:Y:S01]  /*b910*/  MOV R8, R22 ;  /* 0x0000001600087202 */ /* 0x000fe20000000f00 */
[----:B------:R-:W-:Y:S02]  /*b920*/  IMAD.MOV.U32 R3, RZ, RZ, R60 ;  /* 0x000000ffff037224 */ /* 0x000fe400078e003c */
[----:B------:R-:W-:Y:S02]  /*b930*/  IMAD.MOV.U32 R9, RZ, RZ, R23 ;  /* 0x000000ffff097224 */ /* 0x000fe400078e0017 */
[----:B------:R-:W-:-:S07]  /*b940*/  IMAD.MOV.U32 R55, RZ, RZ, RZ ;  /* 0x000000ffff377224 */ /* 0x000fce00078e00ff */
.L_x_12706:
[----:B------:R-:W-:-:S04]  /*b950*/  ISETP.NE.AND P2, PT, R8, 0x1, PT ;  /* 0x000000010800780c */ /* 0x000fc80003f45270 */
[----:B------:R-:W-:-:S04]  /*b960*/  SEL R10, RZ, 0x1, P2 ;  /* 0x00000001ff0a7807 */ /* 0x000fc80001000000 */
[----:B------:R-:W-:Y:S01]  /*b970*/  LOP3.LUT R23, R9, R10, RZ, 0x3c, !PT ;  /* 0x0000000a09177212 */ /* 0x000fe200078e3cff */
[----:B0-----:R-:W-:Y:S06]  /*b980*/  @!P1 BRA `(.L_x_12695) ;  /* 0x0000000000049947 */ /* 0x001fec0003800000 */
[----:B------:R-:W-:Y:S01]  /*b990*/  BPT.TRAP 0x1 ;  /* 0x000000040000795c */ /* 0x000fe20000300000 */
.L_x_12695:
        /* <DEDUP_REMOVED lines=8> */
.L_x_12696:
        /* <DEDUP_REMOVED lines=8> */
.L_x_12698:
[----:B------:R-:W-:Y:S05]  /*baa0*/  BSYNC B2 ;  /* 0x0000000000027941 */ /* 0x000fea0003800000 */
.L_x_12697:
        /* <DEDUP_REMOVED lines=16> */
[----:B------:R-:W-:Y:S02]  /*bbb0*/  R2UR UR14, R10 ;  /* 0x000000000a0e72ca */ /* 0x000fe400000e0000 */
        /* <DEDUP_REMOVED lines=9> */
[----:B------:R-:W-:Y:S02]  /*bc50*/  IADD3 R10, R15, 0x200, RZ ;  /* 0x000002000f0a7810 */ /* 0x000fe40007ffe0ff */
[----:B------:R-:W-:Y:S01]  /*bc60*/  R2UR UR23, R11 ;  /* 0x000000000b1772ca */ /* 0x000fe200000e0000 */
[----:B------:R-:W-:Y:S01]  /*bc70*/  IMAD.MOV.U32 R11, RZ, RZ, -0x7fffffe0 ;  /* 0x80000020ff0b7424 */ /* 0x000fe200078e00ff */
[----:B------:R-:W-:Y:S01]  /*bc80*/  R2UR UR22, R10 ;  /* 0x000000000a1672ca */ /* 0x000fe200000e0000 */
[C---:B------:R-:W-:Y:S01]  /*bc90*/  VIADD R10, R15.reuse, 0x82 ;  /* 0x000000820f0a7836 */ /* 0x040fe20000000000 */
        /* <DEDUP_REMOVED lines=56> */
.L_x_12700:
[----:B------:R-:W-:Y:S01]  /*c020*/  SHF.L.U32 R9, R9, 0x1f, RZ ;  /* 0x0000001f09097819 */ /* 0x000fe200000006ff */
[----:B------:R-:W-:-:S04]  /*c030*/  IMAD R15, R8, 0x8, R16 ;  /* 0x00000008080f7824 */ /* 0x000fc800078e0210 */
[----:B------:R0:W1:Y:S01]  /*c040*/  SYNCS.PHASECHK.TRANS64.TRYWAIT P2, [R15+URZ+0x13250], R9 ;  /* 0x013250090f0075a7 */ /* 0x000062000804017f */
[----:B------:R-:W-:Y:S05]  /*c050*/  @!P1 BRA `(.L_x_12701) ;  /* 0x0000000000049947 */ /* 0x000fea0003800000 */
[----:B------:R-:W-:Y:S01]  /*c060*/  BPT.TRAP 0x1 ;  /* 0x000000040000795c */ /* 0x000fe20000300000 */
.L_x_12701:
[----:B------:R-:W-:Y:S04]  /*c070*/  BSSY B2, `(.L_x_12702) ;  /* 0x0000004000027945 */ /* 0x000fe80003800000 */
[----:B-1----:R-:W-:Y:S05]  /*c080*/  @P2 BRA `(.L_x_12703) ;  /* 0x0000000000082947 */ /* 0x002fea0003800000 */
[----:B------:R-:W1:Y:S02]  /*c090*/  SYNCS.PHASECHK.TRANS64.TRYWAIT P2, [R15+URZ+0x13250], R9 ;  /* 0x013250090f0075a7 */ /* 0x000e64000804017f */
[----:B-1----:R-:W-:Y:S05]  /*c0a0*/  @!P2 BRA `(.L_x_12704) ;  /* 0x000000f0004ca947 */ /* 0x002fea0003800000 */
.L_x_12703:
[----:B------:R-:W-:Y:S05]  /*c0b0*/  BSYNC B2 ;  /* 0x0000000000027941 */ /* 0x000fea0003800000 */
.L_x_12702:
[----:B01----:R-:W-:Y:S01]  /*c0c0*/  IADD3 R9, R16, 0x1000, RZ ;  /* 0x0000100010097810 */ /* 0x003fe20007ffe0ff */
[----:B------:R-:W-:-:S03]  /*c0d0*/  WARPGROUP.ARRIVE ;  /* 0x00000000000079c5 */ /* 0x000fc60000000000 */
        /* <DEDUP_REMOVED lines=12> */
[----:B------:R-:W-:Y:S02]  /*c1a0*/  WARPGROUP.DEPBAR.LE gsb0, 0x0 ;  /* 0x00008000000079c5 */ /* 0x000fe40000010000 */
[----:B------:R-:W-:Y:S01]  /*c1b0*/  WARPGROUP.ARRIVE ;  /* 0x00000000000079c5 */ /* 0x000fe20000000000 */
[----:B------:R-:W2:Y:S04]  /*c1c0*/  LDL R152, [R1+0x3c] ;  /* 0x00003c0001987983 */ /* 0x000ea80000100800 */
[----:B------:R-:W3:Y:S05]  /*c1d0*/  LDL R153, [R1+0x38] ;  /* 0x0000380001997983 */ /* 0x000eea0000100800 */
[----:B------:R-:W-:Y:S01]  /*c1e0*/  QGMMA.64x64x32.F32.E4M3.E4M3 R24, R148, gdesc[UR4], R24, gsb0 ;  /* 0x00e0000494187df3 */ /* 0x000fe20008000818 */
[----:B------:R-:W4:Y:S04]  /*c1f0*/  LDL R154, [R1+0x24] ;  /* 0x00002400019a7983 */ /* 0x000f280000100800 */
[----:B------:R-:W4:Y:S01]  /*c200*/  LDL R155, [R1+0x20] ;  /* 0x00002000019b7983 */ /* 0x000f220000100800 */
[----:B------:R-:W-:-:S03]  /*c210*/  WARPGROUP.DEPBAR.LE gsb0, 0x0 ;  /* 0x00008000000079c5 */ /* 0x000fc60000010000 */
[----:B------:R-:W2:Y:S01]  /*c220*/  LDL R151, [R1+0x28] ;  /* 0x0000280001977983 */ /* 0x000ea20000100800 */
[----:B------:R-:W-:Y:S01]  /*c230*/  VIADD R10, R8, 0x100 ;  /* 0x00000100080a7836 */ /* 0x000fe20000000000 */
[----:B------:R-:W-:Y:S01]  /*c240*/  WARPGROUP.ARRIVE ;  /* 0x00000000000079c5 */ /* 0x000fe20000000000 */
[----:B------:R-:W-:Y:S02]  /*c250*/  IMAD.MOV.U32 R11, RZ, RZ, -0x3ffffff0 ;  /* 0xc0000010ff0b7424 */ /* 0x000fe400078e00ff */
[C---:B------:R-:W-:Y:S01]  /*c260*/  FMUL.FTZ R9, R2.reuse, R120 ;  /* 0x0000007802097220 */ /* 0x040fe20000410000 */
[----:B------:R-:W-:Y:S01]  /*c270*/  FMUL.FTZ R120, R2, R123 ;  /* 0x0000007b02787220 */ /* 0x000fe20000410000 */
        /* <DEDUP_REMOVED lines=40> */
[----:B------:R-:W5:Y:S01]  /*c500*/  MUFU.TANH R11, R11 ;  /* 0x0000000b000b7308 */ /* 0x000f620000002400 */
[C---:B------:R-:W-:Y:S01]  /*c510*/  FMUL.FTZ R108, R2.reuse, R108 ;  /* 0x0000006c026c7220 */ /* 0x040fe20000410000 */
[C---:B------:R-:W-:Y:S01]  /*c520*/  FMUL.FTZ R109, R2.reuse, R109 ;  /* 0x0000006d026d7220 */ /* 0x040fe20000410000 */
[----:B------:R-:W0:Y:S01]  /*c530*/  @P0 LDC R88, c[0x0][0x450] ;  /* 0x00011400ff580b82 */ /* 0x000e220000000800 */
        /* <DEDUP_REMOVED lines=36> */
[----:B------:R-:W5:Y:S01]  /*c780*/  MUFU.TANH R131, R131 ;  /* 0x0000008300837308 */ /* 0x000f620000002400 */
[----:B------:R-:W-:Y:S02]  /*c790*/  WARPGROUP.DEPBAR.LE gsb0, 0x0 ;  /* 0x00008000000079c5 */ /* 0x000fe40000010000 */
[----:B------:R-:W-:-:S05]  /*c7a0*/  WARPGROUP.ARRIVE ;  /* 0x00000000000079c5 */ /* 0x000fca0000000000 */
[----:B------:R-:W5:Y:S01]  /*c7b0*/  MUFU.TANH R104, R104 ;  /* 0x0000006800687308 */ /* 0x000f620000002400 */
[----:B------:R-:W-:Y:S07]  /*c7c0*/  QGMMA.64x64x32.F32.E4M3.E4M3 R24, R140, gdesc[UR4], R24, gsb0 ;  /* 0x00e000048c187df3 */ /* 0x000fee0008000818 */
        /* <DEDUP_REMOVED lines=19> */
[----:B------:R-:W-:-:S07]  /*c900*/  WARPGROUP.ARRIVE ;  /* 0x00000000000079c5 */ /* 0x000fce0000000000 */
        /* <DEDUP_REMOVED lines=13> */
[----:B--2---:R-:W-:-:S04]  /*c9e0*/  IMAD.IADD R100, R152, 0x1, R151 ;  /* 0x0000000198647824 */ /* 0x004fc800078e0297 */
[----:B-1----:R-:W-:-:S03]  /*c9f0*/  @P0 IMAD.HI.U32 R89, R100, R89, RZ ;  /* 0x0000005964590227 */ /* 0x002fc600078e00ff */
[----:B------:R-:W-:Y:S02]  /*ca00*/  MUFU.TANH R61, R61 ;  /* 0x0000003d003d7308 */ /* 0x000fe40000002400 */
[----:B0-----:R-:W-:Y:S01]  /*ca10*/  @P0 SHF.R.U32.HI R100, RZ, R88, R89 ;  /* 0x00000058ff640219 */ /* 0x001fe20000011659 */
[----:B------:R-:W-:Y:S02]  /*ca20*/  IMAD.MOV.U32 R89, RZ, RZ, -0x3ffffff0 ;  /* 0xc0000010ff597424 */ /* 0x000fe400078e00ff */
[----:B------:R-:W-:Y:S02]  /*ca30*/  VIADD R88, R8, 0x200 ;  /* 0x0000020008587836 */ /* 0x000fe40000000000 */
[----:B------:R-:W0:Y:S01]  /*ca40*/  SHFL.IDX PT, R102, R100, RZ, 0x1c1f ;  /* 0x001c1fff64667589 */ /* 0x000e2200000e0000 */
[----:B------:R-:W-:Y:S01]  /*ca50*/  R2UR UR7, R89 ;  /* 0x00000000590772ca */ /* 0x000fe200000e0000 */
[----:B------:R-:W-:Y:S01]  /*ca60*/  MUFU.TANH R8, R103 ;  /* 0x0000006700087308 */ /* 0x000fe20000002400 */
[----:B------:R-:W-:Y:S01]  /*ca70*/  MOV R89, 0xffffff60 ;  /* 0xffffff6000597802 */ /* 0x000fe20000000f00 */
[----:B------:R-:W1:Y:S01]  /*ca80*/  SHFL.IDX PT, R100, R100, 0x1, 0x1c1f ;  /* 0x003c1f0064647f89 */ /* 0x000e6200000e0000 */
[----:B------:R-:W-:Y:S01]  /*ca90*/  R2UR UR6, R88 ;  /* 0x00000000580672ca */ /* 0x000fe200000e0000 */
[C---:B------:R-:W-:Y:S01]  /*caa0*/  FMUL.FTZ R88, R2.reuse, R72 ;  /* 0x0000004802587220 */ /* 0x040fe20000410000 */
[----:B------:R-:W-:Y:S01]  /*cab0*/  FMUL.FTZ R72, R2, R74 ;  /* 0x0000004a02487220 */ /* 0x000fe20000410000 */
[----:B------:R-:W-:-:S02]  /*cac0*/  IMAD R89, R14, R89, 0x1 ;  /* 0x000000010e597424 */ /* 0x000fc400078e0259 */
[C---:B------:R-:W-:Y:S01]  /*cad0*/  FMUL.FTZ R74, R2.reuse, R75 ;  /* 0x0000004b024a7220 */ /* 0x040fe20000410000 */
[----:B------:R-:W-:Y:S01]  /*cae0*/  FMUL.FTZ R75, R2, R76 ;  /* 0x0000004c024b7220 */ /* 0x000fe20000410000 */
[----:B------:R-:W-:Y:S01]  /*caf0*/  MUFU.TANH R64, R64 ;  /* 0x0000004000407308 */ /* 0x000fe20000002400 */
[----:B---3--:R-:W-:-:S05]  /*cb00*/  IMAD R89, R153, -0x2, R89 ;  /* 0xfffffffe99597824 */ /* 0x008fca00078e0259 */
[----:B----4-:R-:W-:Y:S01]  /*cb10*/  IADD3 R89, -R155, R89, R154 ;  /* 0x000000599b597210 */ /* 0x010fe20007ffe19a */
[----:B------:R-:W-:Y:S01]  /*cb20*/  QGMMA.64x64x32.F32.E4M3.E4M3 R24, R136, gdesc[UR4], R24, gsb0 ;  /* 0x00e0000488187df3 */ /* 0x000fe20008000818 */
[----:B------:R-:W2:Y:S02]  /*cb30*/  MUFU.TANH R88, R88 ;  /* 0x0000005800587308 */ /* 0x000ea40000002400 */
[----:B------:R-:W3:Y:S01]  /*cb40*/  S2R R155, SR_TID.X ;  /* 0x00000000009b7919 */ /* 0x000ee20000002100 */
[----:B0-----:R-:W-:-:S05]  /*cb50*/  IMAD.IADD R102, R89, 0x1, R102 ;  /* 0x0000000159667824 */ /* 0x001fca00078e0266 */
[----:B------:R-:W0:Y:S01]  /*cb60*/  MUFU.TANH R75, R75 ;  /* 0x0000004b004b7308 */ /* 0x000e220000002400 */
[----:B-1----:R-:W-:Y:S01]  /*cb70*/  IMAD.IADD R100, R89, 0x1, R100 ;  /* 0x0000000159647824 */ /* 0x002fe200078e0264 */
[C---:B------:R-:W-:Y:S02]  /*cb80*/  ISETP.GT.AND P2, PT, R102.reuse, RZ, PT ;  /* 0x000000ff6600720c */ /* 0x040fe40003f44270 */
[C---:B------:R-:W-:Y:S02]  /*cb90*/  ISETP.GT.AND P3, PT, R102.reuse, 0x1, PT ;  /* 0x000000016600780c */ /* 0x040fe40003f64270 */
[----:B------:R-:W-:Y:S02]  /*cba0*/  FSEL R9, R9, -INF , P2 ;  /* 0xff80000009097808 */ /* 0x000fe40001000000 */
[----:B------:R-:W-:Y:S01]  /*cbb0*/  ISETP.GT.AND P2, PT, R102, 0x8, PT ;  /* 0x000000086600780c */ /* 0x000fe20003f44270 */
[----:B------:R-:W1:Y:S01]  /*cbc0*/  MUFU.TANH R65, R65 ;  /* 0x0000004100417308 */ /* 0x000e620000002400 */
[----:B-----5:R-:W-:-:S02]  /*cbd0*/  FSEL R11, R11, -INF , P3 ;  /* 0xff8000000b0b7808 */ /* 0x020fc40001800000 */
[----:B------:R-:W-:Y:S02]  /*cbe0*/  FMNMX.FTZ R76, R9, R3, !PT ;  /* 0x00000003094c7209 */ /* 0x000fe40007810000 */
[C---:B------:R-:W-:Y:S02]  /*cbf0*/  ISETP.GT.AND P3, PT, R102.reuse, 0x9, PT ;  /* 0x000000096600780c */ /* 0x040fe40003f64270 */
[----:B------:R-:W-:Y:S01]  /*cc00*/  FSEL R121, R121, -INF , P2 ;  /* 0xff80000079797808 */ /* 0x000fe20001000000 */
[----:B------:R-:W4:Y:S01]  /*cc10*/  MUFU.TANH R68, R68 ;  /* 0x0000004400447308 */ /* 0x000f220000002400 */
[----:B------:R-:W-:Y:S02]  /*cc20*/  FMNMX.FTZ R76, R11, R76, !PT ;  /* 0x0000004c0b4c7209 */ /* 0x000fe40007810000 */
[----:B------:R-:W-:Y:S02]  /*cc30*/  ISETP.GT.AND P2, PT, R102, 0x10, PT ;  /* 0x000000106600780c */ /* 0x000fe40003f44270 */
[----:B------:R-:W-:-:S02]  /*cc40*/  FSEL R123, R123, -INF , P3 ;  /* 0xff8000007b7b7808 */ /* 0x000fc40001800000 */
[----:B------:R-:W-:Y:S01]  /*cc50*/  FMNMX.FTZ R76, R121, R76, !PT ;  /* 0x0000004c794c7209 */ /* 0x000fe20007810000 */
[----:B------:R-:W-:Y:S01]  /*cc60*/  MUFU.TANH R126, R126 ;  /* 0x0000007e007e7308 */ /* 0x000fe20000002400 */
[C---:B------:R-:W-:Y:S02]  /*cc70*/  ISETP.GT.AND P3, PT, R102.reuse, 0x11, PT ;  /* 0x000000116600780c */ /* 0x040fe40003f64270 */
        /* <DEDUP_REMOVED lines=9> */
[----:B------:R-:W-:Y:S02]  /*cd10*/  FMNMX.FTZ R76, R128, R76, !PT ;  /* 0x0000004c804c7209 */ /* 0x000fe40007810000 */
[----:B------:R-:W-:Y:S02]  /*cd20*/  ISETP.GT.AND P2, PT, R102, 0x20, PT ;  /* 0x000000206600780c */ /* 0x000fe40003f44270 */
[----:B------:R-:W-:-:S02]  /*cd30*/  FSEL R131, R131, -INF , P3 ;  /* 0xff80000083837808 */ /* 0x000fc40001800000 */
[----:B------:R-:W-:Y:S01]  /*cd40*/  FMNMX.FTZ R76, R129, R76, !PT ;  /* 0x0000004c814c7209 */ /* 0x000fe20007810000 */
[----:B------:R-:W-:Y:S01]  /*cd50*/  MUFU.TANH R122, R122 ;  /* 0x0000007a007a7308 */ /* 0x000fe20000002400 */
        /* <DEDUP_REMOVED lines=11> */
[----:B------:R-:W-:Y:S01]  /*ce10*/  ISETP.GT.AND P2, PT, R102, 0x30, PT ;  /* 0x000000306600780c */ /* 0x000fe20003f44270 */
[----:B------:R-:W-:Y:S02]  /*ce20*/  WARPGROUP.DEPBAR.LE gsb0, 0x0 ;  /* 0x00008000000079c5 */ /* 0x000fe40000010000 */
        /* <DEDUP_REMOVED lines=25> */
[C---:B------:R-:W-:Y:S02]  /*cfc0*/  ISETP.GT.AND P3, PT, R102.reuse, 0x49, PT ;  /* 0x000000496600780c */ /* 0x040fe40003f64270 */
        /* <DEDUP_REMOVED lines=23> */
[----:B--2---:R-:W-:Y:S02]  /*d140*/  FSEL R88, R88, -INF , P2 ;  /* 0xff80000058587808 */ /* 0x004fe40001000000 */
[----:B------:R-:W-:Y:S02]  /*d150*/  FMNMX.FTZ R76, R99, R76, !PT ;  /* 0x0000004c634c7209 */ /* 0x000fe40007810000 */
[----:B------:R-:W-:Y:S01]  /*d160*/  ISETP.GT.AND P2, PT, R102, 0x68, PT ;  /* 0x000000686600780c */ /* 0x000fe20003f44270 */
[----:B------:R-:W-:Y:S01]  /*d170*/  MUFU.TANH R107, R107 ;  /* 0x0000006b006b7308 */ /* 0x000fe20000002400 */
[----:B------:R-:W-:-:S02]  /*d180*/  FSEL R73, R73, -INF , P3 ;  /* 0xff80000049497808 */ /* 0x000fc40001800000 */
[----:B------:R-:W-:Y:S02]  /*d190*/  FMNMX.FTZ R76, R88, R76, !PT ;  /* 0x0000004c584c7209 */ /* 0x000fe40007810000 */
[C---:B------:R-:W-:Y:S02]  /*d1a0*/  ISETP.GT.AND P4, PT, R102.reuse, 0x69, PT ;  /* 0x000000696600780c */ /* 0x040fe40003f84270 */
[----:B0-----:R-:W-:Y:S01]  /*d1b0*/  FSEL R75, R75, -INF , P2 ;  /* 0xff8000004b4b7808 */ /* 0x001fe20001000000 */
        /* <DEDUP_REMOVED lines=21> */
[C---:B------:R-:W-:Y:S02]  /*d310*/  ISETP.GT.AND P4, PT, R102.reuse, 0x81, PT ;  /* 0x000000816600780c */ /* 0x040fe40003f84270 */
[----:B------:R-:W-:Y:S02]  /*d320*/  ISETP.GT.AND P3, PT, R102, 0x88, PT ;  /* 0x000000886600780c */ /* 0x000fe40003f64270 */
[----:B------:R-:W-:Y:S02]  /*d330*/  FSEL R56, R56, -INF , P5 ;  /* 0xff80000038387808 */ /* 0x000fe40002800000 */
[----:B------:R-:W-:Y:S01]  /*d340*/  FMNMX.FTZ R103, R85, R76, !PT ;  /* 0x0000004c55677209 */ /* 0x000fe20007810000 */
[----:B------:R-:W-:Y:S01]  /*d350*/  MUFU.TANH R92, R92 ;  /* 0x0000005c005c7308 */ /* 0x000fe20000002400 */
[----:B------:R-:W-:-:S02]  /*d360*/  FSEL R57, R57, -INF , P4 ;  /* 0xff80000039397808 */ /* 0x000fc40002000000 */
[----:B------:R-:W-:Y:S01]  /*d370*/  FSEL R76, R60, -INF , P3 ;  /* 0xff8000003c4c7808 */ /* 0x000fe20001800000 */
[----:B------:R-:W-:Y:S01]  /*d380*/  FMUL.FTZ R60, R2, R69 ;  /* 0x00000045023c7220 */ /* 0x000fe20000410000 */
[C---:B------:R-:W-:Y:S02]  /*d390*/  ISETP.GT.AND P2, PT, R102.reuse, 0x89, PT ;  /* 0x000000896600780c */ /* 0x040fe40003f44270 */
[C---:B------:R-:W-:Y:S01]  /*d3a0*/  ISETP.GT.AND P6, PT, R102.reuse, 0x90, PT ;  /* 0x000000906600780c */ /* 0x040fe20003fc4270 */
[----:B------:R-:W-:Y:S01]  /*d3b0*/  MUFU.TANH R93, R93 ;  /* 0x0000005d005d7308 */ /* 0x000fe20000002400 */
[C---:B------:R-:W-:Y:S02]  /*d3c0*/  ISETP.GT.AND P5, PT, R102.reuse, 0x91, PT ;  /* 0x000000916600780c */ /* 0x040fe40003fa4270 */
[C---:B------:R-:W-:Y:S02]  /*d3d0*/  ISETP.GT.AND P4, PT, R102.reuse, 0x98, PT ;  /* 0x000000986600780c */ /* 0x040fe40003f84270 */
[----:B------:R-:W-:-:S02]  /*d3e0*/  ISETP.GT.AND P3, PT, R102, 0x99, PT ;  /* 0x000000996600780c */ /* 0x000fc40003f64270 */
[----:B------:R-:W-:Y:S01]  /*d3f0*/  FMNMX.FTZ R102, R56, R103, !PT ;  /* 0x0000006738667209 */ /* 0x000fe20007810000 */
[----:B------:R-:W0:Y:S01]  /*d400*/  MUFU.TANH R60, R60 ;  /* 0x0000003c003c7308 */ /* 0x000e220000002400 */
[----:B------:R-:W-:Y:S01]  /*d410*/  FSEL R61, R61, -INF , P2 ;  /* 0xff8000003d3d7808 */ /* 0x000fe20001000000 */
[----:B------:R-:W-:Y:S01]  /*d420*/  FMUL.FTZ R103, R2, R58 ;  /* 0x0000003a02677220 */ /* 0x000fe20000410000 */
[----:B------:R-:W-:Y:S02]  /*d430*/  FMNMX.FTZ R102, R57, R102, !PT ;  /* 0x0000006639667209 */ /* 0x000fe40007810000 */
[----:B------:R-:W-:Y:S02]  /*d440*/  FSEL R69, R64, -INF , P6 ;  /* 0xff80000040457808 */ /* 0x000fe40003000000 */
[----:B------:R-:W-:Y:S01]  /*d450*/  FMNMX.FTZ R102, R76, R102, !PT ;  /* 0x000000664c667209 */ /* 0x000fe20007810000 */
[----:B------:R2:W-:Y:S01]  /*d460*/  MUFU.TANH R64, R79 ;  /* 0x0000004f00407308 */ /* 0x0005e20000002400 */
[----:B-1----:R-:W-:-:S02]  /*d470*/  FSEL R65, R65, -INF , P5 ;  /* 0xff80000041417808 */ /* 0x002fc40002800000 */
[----:B------:R-:W-:Y:S02]  /*d480*/  FMNMX.FTZ R102, R61, R102, !PT ;  /* 0x000000663d667209 */ /* 0x000fe40007810000 */
[----:B----4-:R-:W-:Y:S02]  /*d490*/  FSEL R68, R68, -INF , P4 ;  /* 0xff80000044447808 */ /* 0x010fe40002000000 */
[----:B------:R-:W-:Y:S01]  /*d4a0*/  FMNMX.FTZ R102, R69, R102, !PT ;  /* 0x0000006645667209 */ /* 0x000fe20007810000 */
[----:B------:R-:W1:Y:S01]  /*d4b0*/  MUFU.TANH R94, R94 ;  /* 0x0000005e005e7308 */ /* 0x000e620000002400 */
[----:B--2---:R-:W-:Y:S01]  /*d4c0*/  FMUL.FTZ R79, R2, R82 ;  /* 0x00000052024f7220 */ /* 0x004fe20000410000 */
[----:B0-----:R-:W-:Y:S02]  /*d4d0*/  FSEL R82, R60, -INF , P3 ;  /* 0xff8000003c527808 */ /* 0x001fe40001800000 */
[----:B------:R-:W-:Y:S02]  /*d4e0*/  FMNMX.FTZ R102, R65, R102, !PT ;  /* 0x0000006641667209 */ /* 0x000fe40007810000 */
[----:B------:R-:W-:-:S02]  /*d4f0*/  ISETP.GT.AND P3, PT, R100, 0x10, PT ;  /* 0x000000106400780c */ /* 0x000fc40003f64270 */
[----:B------:R-:W-:Y:S01]  /*d500*/  FMNMX.FTZ R102, R68, R102, !PT ;  /* 0x0000006644667209 */ /* 0x000fe20007810000 */
[----:B------:R-:W0:Y:S01]  /*d510*/  MUFU.TANH R101, R101 ;  /* 0x0000006500657308 */ /* 0x000e220000002400 */
[----:B------:R-:W-:Y:S02]  /*d520*/  FSEL R126, R126, -INF , P3 ;  /* 0xff8000007e7e7808 */ /* 0x000fe40001800000 */
[----:B------:R-:W-:Y:S02]  /*d530*/  FMNMX.FTZ R102, R82, R102, !PT ;  /* 0x0000006652667209 */ /* 0x000fe40007810000 */
[C---:B------:R-:W-:Y:S02]  /*d540*/  ISETP.GT.AND P3, PT, R100.reuse, 0x21, PT ;  /* 0x000000216400780c */ /* 0x040fe40003f64270 */
[----:B------:R-:W-:Y:S01]  /*d550*/  ISETP.GT.AND P2, PT, R100, 0x8, PT ;  /* 0x000000086400780c */ /* 0x000fe20003f44270 */
[----:B------:R-:W2:Y:S01]  /*d560*/  SHFL.BFLY PT, R60, R102, 0x2, 0x1f ;  /* 0x0c401f00663c7f89 */ /* 0x000ea200000e0000 */
[----:B------:R-:W-:Y:S01]  /*d570*/  FSEL R106, R106, -INF , P3 ;  /* 0xff8000006a6a7808 */ /* 0x000fe20001800000 */
[----:B------:R-:W4:Y:S01]  /*d580*/  MUFU.TANH R72, R72 ;  /* 0x0000004800487308 */ /* 0x000f220000002400 */
[----:B------:R-:W-:-:S02]  /*d590*/  ISETP.GT.AND P3, PT, R100, 0x31, PT ;  /* 0x000000316400780c */ /* 0x000fc40003f64270 */
[----:B------:R-:W-:Y:S02]  /*d5a0*/  FSEL R122, R122, -INF , P2 ;  /* 0xff8000007a7a7808 */ /* 0x000fe40001000000 */
[----:B------:R-:W-:Y:S02]  /*d5b0*/  FSEL R114, R114, -INF , P3 ;  /* 0xff80000072727808 */ /* 0x000fe40001800000 */
[C---:B------:R-:W-:Y:S01]  /*d5c0*/  ISETP.GT.AND P3, PT, R100.reuse, 0x41, PT ;  /* 0x000000416400780c */ /* 0x040fe20003f64270 */
[----:B------:R-:W5:Y:S01]  /*d5d0*/  MUFU.TANH R78, R78 ;  /* 0x0000004e004e7308 */ /* 0x000f620000002400 */
[C---:B------:R-:W-:Y:S02]  /*d5e0*/  ISETP.GT.AND P2, PT, R100.reuse, 0x19, PT ;  /* 0x000000196400780c */ /* 0x040fe40003f44270 */
[----:B------:R-:W-:Y:S02]  /*d5f0*/  FSEL R91, R91, -INF , P3 ;  /* 0xff8000005b5b7808 */ /* 0x000fe40001800000 */
[----:B------:R-:W-:-:S02]  /*d600*/  ISETP.GT.AND P3, PT, R100, 0x51, PT ;  /* 0x000000516400780c */ /* 0x000fc40003f64270 */
[----:B------:R-:W-:Y:S01]  /*d610*/  FSEL R132, R132, -INF , P2 ;  /* 0xff80000084847808 */ /* 0x000fe20001000000 */
[----:B------:R-:W3:Y:S01]  /*d620*/  MUFU.TANH R79, R79 ;  /* 0x0000004f004f7308 */ /* 0x000ee20000002400 */
[----:B------:R-:W-:Y:S02]  /*d630*/  FSEL R97, R97, -INF , P3 ;  /* 0xff80000061617808 */ /* 0x000fe40001800000 */
[C---:B------:R-:W-:Y:S02]  /*d640*/  ISETP.GT.AND P3, PT, R100.reuse, 0x61, PT ;  /* 0x000000616400780c */ /* 0x040fe40003f64270 */
[----:B------:R-:W-:Y:S02]  /*d650*/  ISETP.GT.AND P6, PT, R100, RZ, PT ;  /* 0x000000ff6400720c */ /* 0x000fe40003fc4270 */
[----:B--2---:R-:W-:Y:S01]  /*d660*/  FMNMX.FTZ R60, R102, R60, !PT ;  /* 0x0000003c663c7209 */ /* 0x004fe20007810000 */
[----:B------:R-:W2:Y:S01]  /*d670*/  MUFU.TANH R86, R86 ;  /* 0x0000005600567308 */ /* 0x000ea20000002400 */
[----:B------:R-:W-:-:S02]  /*d680*/  FSEL R74, R74, -INF , P3 ;  /* 0xff8000004a4a7808 */ /* 0x000fc40001800000 */
[C---:B------:R-:W-:Y:S01]  /*d690*/  ISETP.GT.AND P3, PT, R100.reuse, 0x71, PT ;  /* 0x000000716400780c */ /* 0x040fe20003f64270 */
[----:B------:R-:W1:Y:S01]  /*d6a0*/  SHFL.BFLY PT, R58, R60, 0x1, 0x1f ;  /* 0x0c201f003c3a7f89 */ /* 0x000e6200000e0000 */
[C---:B------:R-:W-:Y:S02]  /*d6b0*/  ISETP.GT.AND P5, PT, R100.reuse, 0x1, PT ;  /* 0x000000016400780c */ /* 0x040fe40003fa4270 */
[----:B------:R-:W-:Y:S01]  /*d6c0*/  FSEL R83, R83, -INF , P3 ;  /* 0xff80000053537808 */ /* 0x000fe20001800000 */
[----:B------:R-:W2:Y:S01]  /*d6d0*/  MUFU.TANH R87, R87 ;  /* 0x0000005700577308 */ /* 0x000ea20000002400 */
[----:B------:R-:W-:Y:S02]  /*d6e0*/  ISETP.GT.AND P3, PT, R100, 0x81, PT ;  /* 0x000000816400780c */ /* 0x000fe40003f64270 */
[----:B------:R-:W-:Y:S02]  /*d6f0*/  FSEL R10, R10, -INF , P6 ;  /* 0xff8000000a0a7808 */ /* 0x000fe40003000000 */
[----:B------:R-:W-:-:S02]  /*d700*/  FSEL R120, R120, -INF , P5 ;  /* 0xff80000078787808 */ /* 0x000fc40002800000 */
[C---:B------:R-:W-:Y:S01]  /*d710*/  ISETP.GT.AND P4, PT, R100.reuse, 0x9, PT ;  /* 0x000000096400780c */ /* 0x040fe20003f84270 */
[----:B------:R-:W2:Y:S01]  /*d720*/  MUFU.TANH R103, R103 ;  /* 0x0000006700677308 */ /* 0x000ea20000002400 */
[----:B------:R-:W-:Y:S02]  /*d730*/  ISETP.GT.AND P6, PT, R100, 0x11, PT ;  /* 0x000000116400780c */ /* 0x000fe40003fc4270 */
[----:B------:R-:W-:Y:S02]  /*d740*/  FSEL R124, R124, -INF , P4 ;  /* 0xff8000007c7c7808 */ /* 0x000fe40002000000 */
[----:B------:R-:W-:Y:S02]  /*d750*/  ISETP.GT.AND P5, PT, R100, 0x18, PT ;  /* 0x000000186400780c */ /* 0x000fe40003fa4270 */
[----:B------:R-:W-:Y:S01]  /*d760*/  FSEL R127, R127, -INF , P6 ;  /* 0xff8000007f7f7808 */ /* 0x000fe20003000000 */
[----:B------:R-:W2:Y:S01]  /*d770*/  MUFU.TANH R62, R62 ;  /* 0x0000003e003e7308 */ /* 0x000ea20000002400 */
[----:B------:R-:W-:-:S02]  /*d780*/  FSEL R130, R130, -INF , P5 ;  /* 0xff80000082827808 */ /* 0x000fc40002800000 */
[----:B------:R-:W-:Y:S02]  /*d790*/  ISETP.GT.AND P4, PT, R100, 0x20, PT ;  /* 0x000000206400780c */ /* 0x000fe40003f84270 */
[----:B-1----:R-:W-:Y:S01]  /*d7a0*/  FMNMX.FTZ R60, R60, R58, !PT ;  /* 0x0000003a3c3c7209 */ /* 0x002fe20007810000 */
[----:B------:R-:W-:Y:S01]  /*d7b0*/  IMAD.U32 R58, RZ, RZ, UR37 ;  /* 0x00000025ff3a7e24 */ /* 0x000fe2000f8e00ff */
[----:B------:R-:W-:Y:S01]  /*d7c0*/  FSEL R105, R105, -INF , P4 ;  /* 0xff80000069697808 */ /* 0x000fe20002000000 */
[----:B------:R-:W1:Y:S01]  /*d7d0*/  MUFU.TANH R63, R63 ;  /* 0x0000003f003f7308 */ /* 0x000e620000002400 */
[C---:B------:R-:W-:Y:S01]  /*d7e0*/  FSETP.NEU.FTZ.AND P2, PT, R60.reuse, -INF , PT ;  /* 0xff8000003c00780b */ /* 0x040fe20003f5d000 */
[----:B------:R-:W-:-:S01]  /*d7f0*/  FFMA.FTZ R89, R60, R58, -8 ;  /* 0xc10000003c597423 */ /* 0x000fc2000001003a */
[C---:B------:R-:W-:Y:S02]  /*d800*/  ISETP.GT.AND P6, PT, R100.reuse, 0x28, PT ;  /* 0x000000286400780c */ /* 0x040fe40003fc4270 */
[----:B------:R-:W-:-:S02]  /*d810*/  ISETP.GT.AND P5, PT, R100, 0x29, PT ;  /* 0x000000296400780c */ /* 0x000fc40003fa4270 */
[----:B------:R-:W-:Y:S01]  /*d820*/  FSEL R89, R89, RZ, P2 ;  /* 0x000000ff59597208 */ /* 0x000fe20001000000 */
[----:B------:R-:W1:Y:S01]  /*d830*/  MUFU.TANH R66, R66 ;  /* 0x0000004200427308 */ /* 0x000e620000002400 */
[----:B------:R-:W-:Y:S02]  /*d840*/  FSEL R107, R107, -INF , P6 ;  /* 0xff8000006b6b7808 */ /* 0x000fe40003000000 */
[----:B------:R-:W-:Y:S01]  /*d850*/  ISETP.GT.AND P4, PT, R100, 0x30, PT ;  /* 0x000000306400780c */ /* 0x000fe20003f84270 */
[----:B------:R-:W-:-:S01]  /*d860*/  FFMA.FTZ R102, R121, R58, -R89 ;  /* 0x0000003a79667223 */ /* 0x000fc20000010859 */
[-CC-:B------:R-:W-:Y:S01]  /*d870*/  FFMA.FTZ R121, R123, R58.reuse, -R89.reuse ;  /* 0x0000003a7b797223 */ /* 0x180fe20000010859 */
[----:B------:R-:W-:-:S01]  /*d880*/  FFMA.FTZ R123, R125, R58, -R89 ;  /* 0x0000003a7d7b7223 */ /* 0x000fc20000010859 */
[-CC-:B------:R-:W-:Y:S01]  /*d890*/  FFMA.FTZ R125, R128, R58.reuse, -R89.reuse ;  /* 0x0000003a807d7223 */ /* 0x180fe20000010859 */
[----:B------:R-:W-:-:S01]  /*d8a0*/  FFMA.FTZ R128, R129, R58, -R89 ;  /* 0x0000003a81807223 */ /* 0x000fc20000010859 */
[----:B------:R-:W-:Y:S01]  /*d8b0*/  FSEL R129, R59, -INF , P3 ;  /* 0xff8000003b817808 */ /* 0x000fe20001800000 */
[----:B------:R-:W1:Y:S01]  /*d8c0*/  MUFU.TANH R67, R67 ;  /* 0x0000004300437308 */ /* 0x000e620000002400 */
[----:B------:R-:W-:Y:S01]  /*d8d0*/  FMNMX.FTZ R59, R10, R12, !PT ;  /* 0x0000000c0a3b7209 */ /* 0x000fe20007810000 */
[-CC-:B------:R-:W-:Y:S01]  /*d8e0*/  FFMA.FTZ R141, R131, R58.reuse, -R89.reuse ;  /* 0x0000003a838d7223 */ /* 0x180fe20000010859 */
[----:B------:R-:W-:Y:S01]  /*d8f0*/  FSEL R110, R110, -INF , P5 ;  /* 0xff8000006e6e7808 */ /* 0x000fe20002800000 */
[-CC-:B------:R-:W-:Y:S01]  /*d900*/  FFMA.FTZ R9, R9, R58.reuse, -R89.reuse ;  /* 0x0000003a09097223 */ /* 0x180fe20000010859 */
[----:B------:R-:W-:Y:S01]  /*d910*/  FMNMX.FTZ R59, R120, R59, !PT ;  /* 0x0000003b783b7209 */ /* 0x000fe20007810000 */
[-CC-:B------:R-:W-:Y:S01]  /*d920*/  FFMA.FTZ R11, R11, R58.reuse, -R89.reuse ;  /* 0x0000003a0b0b7223 */ /* 0x180fe20000010859 */
[----:B------:R-:W-:Y:S01]  /*d930*/  FSEL R111, R111, -INF , P4 ;  /* 0xff8000006f6f7808 */ /* 0x000fe20002000000 */
[----:B------:R-:W1:Y:S01]  /*d940*/  MUFU.TANH R70, R70 ;  /* 0x0000004600467308 */ /* 0x000e620000002400 */
[----:B------:R-:W-:Y:S01]  /*d950*/  FMNMX.FTZ R59, R122, R59, !PT ;  /* 0x0000003b7a3b7209 */ /* 0x000fe20007810000 */
[-CC-:B------:R-:W-:Y:S01]  /*d960*/  FFMA.FTZ R108, R108, R58.reuse, -R89.reuse ;  /* 0x0000003a6c6c7223 */ /* 0x180fe20000010859 */
[----:B------:R-:W-:Y:S01]  /*d970*/  ISETP.GT.AND P6, PT, R100, 0x38, PT ;  /* 0x000000386400780c */ /* 0x000fe20003fc4270 */
[-CC-:B------:R-:W-:Y:S01]  /*d980*/  FFMA.FTZ R109, R109, R58.reuse, -R89.reuse ;  /* 0x0000003a6d6d7223 */ /* 0x180fe20000010859 */
[----:B------:R-:W-:Y:S01]  /*d990*/  FMNMX.FTZ R59, R124, R59, !PT ;  /* 0x0000003b7c3b7209 */ /* 0x000fe20007810000 */
[-CC-:B------:R-:W-:Y:S01]  /*d9a0*/  FFMA.FTZ R112, R112, R58.reuse, -R89.reuse ;  /* 0x0000003a70707223 */ /* 0x180fe20000010859 */
[----:B------:R-:W-:Y:S01]  /*d9b0*/  ISETP.GT.AND P5, PT, R100, 0x39, PT ;  /* 0x000000396400780c */ /* 0x000fe20003fa4270 */
[----:B------:R-:W1:Y:S01]  /*d9c0*/  MUFU.TANH R71, R71 ;  /* 0x0000004700477308 */ /* 0x000e620000002400 */
[----:B------:R-:W-:Y:S01]  /*d9d0*/  FMNMX.FTZ R59, R126, R59, !PT ;  /* 0x0000003b7e3b7209 */ /* 0x000fe20007810000 */
[-CC-:B------:R-:W-:Y:S01]  /*d9e0*/  FFMA.FTZ R113, R113, R58.reuse, -R89.reuse ;  /* 0x0000003a71717223 */ /* 0x180fe20000010859 */
[----:B------:R-:W-:Y:S01]  /*d9f0*/  FSEL R115, R115, -INF , P6 ;  /* 0xff80000073737808 */ /* 0x000fe20003000000 */
[-CC-:B------:R-:W-:Y:S01]  /*da00*/  FFMA.FTZ R116, R116, R58.reuse, -R89.reuse ;  /* 0x0000003a74747223 */ /* 0x180fe20000010859 */
[----:B------:R-:W-:Y:S01]  /*da10*/  FMNMX.FTZ R59, R127, R59, !PT ;  /* 0x0000003b7f3b7209 */ /* 0x000fe20007810000 */
[-CC-:B------:R-:W-:Y:S01]  /*da20*/  FFMA.FTZ R118, R118, R58.reuse, -R89.reuse ;  /* 0x0000003a76767223 */ /* 0x180fe20000010859 */
[----:B------:R-:W-:Y:S01]  /*da30*/  ISETP.GT.AND P4, PT, R100, 0x40, PT ;  /* 0x000000406400780c */ /* 0x000fe20003f84270 */
[-CC-:B------:R-:W-:Y:S01]  /*da40*/  FFMA.FTZ R119, R119, R58.reuse, -R89.reuse ;  /* 0x0000003a77777223 */ /* 0x180fe20000010859 */
        /* <DEDUP_REMOVED lines=37> */
[----:B------:R-:W-:Y:S01]  /*dca0*/  FFMA.FTZ R82, R82, R58, -R89 ;  /* 0x0000003a52527223 */ /* 0x000fe20000010859 */
[----:B------:R-:W-:Y:S01]  /*dcb0*/  ISETP.GT.AND P5, PT, R100, 0x59, PT ;  /* 0x000000596400780c */ /* 0x000fe20003fa4270 */
[----:B------:R-:W-:Y:S01]  /*dcc0*/  MUFU.EX2 R9, R9 ;  /* 0x0000000900097308 */ /* 0x000fe20000000800 */
[----:B------:R-:W-:-:S02]  /*dcd0*/  FMNMX.FTZ R59, R90, R59, !PT ;  /* 0x0000003b5a3b7209 */ /* 0x000fc40007810000 */
[----:B0-----:R-:W-:Y:S02]  /*dce0*/  FSEL R101, R101, -INF , P6 ;  /* 0xff80000065657808 */ /* 0x001fe40003000000 */
[----:B------:R-:W-:Y:S02]  /*dcf0*/  FMNMX.FTZ R59, R91, R59, !PT ;  /* 0x0000003b5b3b7209 */ /* 0x000fe40007810000 */
[----:B------:R-:W-:Y:S01]  /*dd00*/  ISETP.GT.AND P4, PT, R100, 0x60, PT ;  /* 0x000000606400780c */ /* 0x000fe20003f84270 */
[----:B------:R-:W-:Y:S01]  /*dd10*/  MUFU.EX2 R11, R11 ;  /* 0x0000000b000b7308 */ /* 0x000fe20000000800 */
[----:B------:R-:W-:Y:S02]  /*dd20*/  FMNMX.FTZ R59, R92, R59, !PT ;  /* 0x0000003b5c3b7209 */ /* 0x000fe40007810000 */
[----:B------:R-:W-:Y:S02]  /*dd30*/  FSEL R8, R8, -INF , P5 ;  /* 0xff80000008087808 */ /* 0x000fe40002800000 */
[----:B------:R-:W-:-:S02]  /*dd40*/  FMNMX.FTZ R59, R93, R59, !PT ;  /* 0x0000003b5d3b7209 */ /* 0x000fc40007810000 */
[----:B----4-:R-:W-:Y:S01]  /*dd50*/  FSEL R72, R72, -INF , P4 ;  /* 0xff80000048487808 */ /* 0x010fe20002000000 */
[----:B------:R-:W-:Y:S01]  /*dd60*/  MUFU.EX2 R102, R102 ;  /* 0x0000006600667308 */ /* 0x000fe20000000800 */
[----:B------:R-:W-:Y:S02]  /*dd70*/  FMNMX.FTZ R59, R94, R59, !PT ;  /* 0x0000003b5e3b7209 */ /* 0x000fe40007810000 */
[C---:B------:R-:W-:Y:S02]  /*dd80*/  ISETP.GT.AND P6, PT, R100.reuse, 0x68, PT ;  /* 0x000000686400780c */ /* 0x040fe40003fc4270 */
[----:B------:R-:W-:Y:S02]  /*dd90*/  FMNMX.FTZ R59, R97, R59, !PT ;  /* 0x0000003b613b7209 */ /* 0x000fe40007810000 */
[----:B------:R-:W-:Y:S01]  /*dda0*/  ISETP.GT.AND P5, PT, R100, 0x69, PT ;  /* 0x000000696400780c */ /* 0x000fe20003fa4270 */
[----:B------:R-:W-:Y:S01]  /*ddb0*/  MUFU.EX2 R121, R121 ;  /* 0x0000007900797308 */ /* 0x000fe20000000800 */
[----:B------:R-:W-:-:S02]  /*ddc0*/  FMNMX.FTZ R59, R101, R59, !PT ;  /* 0x0000003b653b7209 */ /* 0x000fc40007810000 */
[----:B-----5:R-:W-:Y:S02]  /*ddd0*/  FSEL R78, R78, -INF , P6 ;  /* 0xff8000004e4e7808 */ /* 0x020fe40003000000 */
[----:B------:R-:W-:Y:S02]  /*dde0*/  FMNMX.FTZ R59, R8, R59, !PT ;  /* 0x0000003b083b7209 */ /* 0x000fe40007810000 */
[----:B------:R-:W-:Y:S01]  /*ddf0*/  ISETP.GT.AND P4, PT, R100, 0x70, PT ;  /* 0x000000706400780c */ /* 0x000fe20003f84270 */
[----:B------:R-:W-:Y:S01]  /*de00*/  MUFU.EX2 R123, R123 ;  /* 0x0000007b007b7308 */ /* 0x000fe20000000800 */
[----:B------:R-:W-:Y:S02]  /*de10*/  FMNMX.FTZ R59, R72, R59, !PT ;  /* 0x0000003b483b7209 */ /* 0x000fe40007810000 */
[----:B------:R-:W-:Y:S02]  /*de20*/  FSEL R64, R64, -INF , P5 ;  /* 0xff80000040407808 */ /* 0x000fe40002800000 */
[----:B------:R-:W-:-:S02]  /*de30*/  FMNMX.FTZ R59, R74, R59, !PT ;  /* 0x0000003b4a3b7209 */ /* 0x000fc40007810000 */
[----:B---3--:R-:W-:Y:S01]  /*de40*/  FSEL R79, R79, -INF , P4 ;  /* 0xff8000004f4f7808 */ /* 0x008fe20002000000 */
[----:B------:R-:W-:Y:S01]  /*de50*/  MUFU.EX2 R125, R125 ;  /* 0x0000007d007d7308 */ /* 0x000fe20000000800 */
[----:B------:R-:W-:Y:S02]  /*de60*/  FMNMX.FTZ R59, R78, R59, !PT ;  /* 0x0000003b4e3b7209 */ /* 0x000fe40007810000 */
[----:B------:R-:W-:Y:S02]  /*de70*/  ISETP.GT.AND P6, PT, R100, 0x78, PT ;  /* 0x000000786400780c */ /* 0x000fe40003fc4270 */
[----:B------:R-:W-:Y:S02]  /*de80*/  FMNMX.FTZ R59, R64, R59, !PT ;  /* 0x0000003b403b7209 */ /* 0x000fe40007810000 */
[----:B------:R-:W-:Y:S01]  /*de90*/  ISETP.GT.AND P5, PT, R100, 0x79, PT ;  /* 0x000000796400780c */ /* 0x000fe20003fa4270 */
[----:B------:R-:W-:Y:S01]  /*dea0*/  MUFU.EX2 R128, R128 ;  /* 0x0000008000807308 */ /* 0x000fe20000000800 */
[----:B------:R-:W-:-:S02]  /*deb0*/  FMNMX.FTZ R59, R79, R59, !PT ;  /* 0x0000003b4f3b7209 */ /* 0x000fc40007810000 */
[----:B--2---:R-:W-:Y:S02]  /*dec0*/  FSEL R86, R86, -INF , P6 ;  /* 0xff80000056567808 */ /* 0x004fe40003000000 */
[----:B------:R-:W-:Y:S02]  /*ded0*/  FMNMX.FTZ R59, R83, R59, !PT ;  /* 0x0000003b533b7209 */ /* 0x000fe40007810000 */
[----:B------:R-:W-:Y:S01]  /*dee0*/  ISETP.GT.AND P4, PT, R100, 0x80, PT ;  /* 0x000000806400780c */ /* 0x000fe20003f84270 */
[----:B------:R-:W-:Y:S01]  /*def0*/  MUFU.EX2 R108, R108 ;  /* 0x0000006c006c7308 */ /* 0x000fe20000000800 */
[----:B------:R-:W-:Y:S02]  /*df00*/  FSEL R87, R87, -INF , P5 ;  /* 0xff80000057577808 */ /* 0x000fe40002800000 */
[----:B------:R-:W-:Y:S02]  /*df10*/  FMNMX.FTZ R59, R86, R59, !PT ;  /* 0x0000003b563b7209 */ /* 0x000fe40007810000 */
[----:B------:R-:W-:-:S02]  /*df20*/  FSEL R103, R103, -INF , P4 ;  /* 0xff80000067677808 */ /* 0x000fc40002000000 */
[----:B------:R-:W-:Y:S01]  /*df30*/  FMNMX.FTZ R59, R87, R59, !PT ;  /* 0x0000003b573b7209 */ /* 0x000fe20007810000 */
[----:B------:R-:W-:Y:S01]  /*df40*/  MUFU.EX2 R109, R109 ;  /* 0x0000006d006d7308 */ /* 0x000fe20000000800 */
[C---:B------:R-:W-:Y:S02]  /*df50*/  ISETP.GT.AND P6, PT, R100.reuse, 0x88, PT ;  /* 0x000000886400780c */ /* 0x040fe40003fc4270 */
[----:B------:R-:W-:Y:S02]  /*df60*/  FMNMX.FTZ R59, R103, R59, !PT ;  /* 0x0000003b673b7209 */ /* 0x000fe40007810000 */
[----:B------:R-:W-:Y:S02]  /*df70*/  ISETP.GT.AND P5, PT, R100, 0x89, PT ;  /* 0x000000896400780c */ /* 0x000fe40003fa4270 */
[----:B------:R-:W-:Y:S01]  /*df80*/  FSEL R131, R62, -INF , P6 ;  /* 0xff8000003e837808 */ /* 0x000fe20003000000 */
[----:B------:R-:W-:Y:S01]  /*df90*/  MUFU.EX2 R112, R112 ;  /* 0x0000007000707308 */ /* 0x000fe20000000800 */
[----:B------:R-:W-:-:S02]  /*dfa0*/  FMNMX.FTZ R59, R129, R59, !PT ;  /* 0x0000003b813b7209 */ /* 0x000fc40007810000 */
[C---:B------:R-:W-:Y:S02]  /*dfb0*/  ISETP.GT.AND P4, PT, R100.reuse, 0x90, PT ;  /* 0x000000906400780c */ /* 0x040fe40003f84270 */
[----:B-1----:R-:W-:Y:S02]  /*dfc0*/  FSEL R63, R63, -INF , P5 ;  /* 0xff8000003f3f7808 */ /* 0x002fe40002800000 */
[----:B------:R-:W-:Y:S01]  /*dfd0*/  FMNMX.FTZ R59, R131, R59, !PT ;  /* 0x0000003b833b7209 */ /* 0x000fe20007810000 */
[----:B------:R-:W-:Y:S01]  /*dfe0*/  MUFU.EX2 R62, R141 ;  /* 0x0000008d003e7308 */ /* 0x000fe20000000800 */
[----:B------:R-:W-:Y:S02]  /*dff0*/  ISETP.GT.AND P3, PT, R100, 0x91, PT ;  /* 0x000000916400780c */ /* 0x000fe40003f64270 */
[----:B------:R-:W-:Y:S02]  /*e000*/  FSEL R66, R66, -INF , P4 ;  /* 0xff80000042427808 */ /* 0x000fe40002000000 */
[----:B------:R-:W-:-:S02]  /*e010*/  FMNMX.FTZ R59, R63, R59, !PT ;  /* 0x0000003b3f3b7209 */ /* 0x000fc40007810000 */
[C---:B------:R-:W-:Y:S01]  /*e020*/  ISETP.GT.AND P6, PT, R100.reuse, 0x98, PT ;  /* 0x000000986400780c */ /* 0x040fe20003fc4270 */
[----:B------:R-:W-:Y:S01]  /*e030*/  MUFU.EX2 R113, R113 ;  /* 0x0000007100717308 */ /* 0x000fe20000000800 */
[----:B------:R-:W-:Y:S01]  /*e040*/  ISETP.GT.AND P5, PT, R100, 0x99, PT ;  /* 0x000000996400780c */ /* 0x000fe20003fa4270 */
[-CC-:B------:R-:W-:Y:S01]  /*e050*/  FFMA.FTZ R100, R104, R58.reuse, -R89.reuse ;  /* 0x0000003a68647223 */ /* 0x180fe20000010859 */
[----:B------:R-:W-:-:S01]  /*e060*/  FFMA.FTZ R104, R133, R58, -R89 ;  /* 0x0000003a85687223 */ /* 0x000fc20000010859 */
[-CC-:B------:R-:W-:Y:S01]  /*e070*/  FFMA.FTZ R133, R134, R58.reuse, -R89.reuse ;  /* 0x0000003a86857223 */ /* 0x180fe20000010859 */
[----:B------:R-:W-:Y:S01]  /*e080*/  FSEL R67, R67, -INF , P3 ;  /* 0xff80000043437808 */ /* 0x000fe20001800000 */
[-CC-:B------:R-:W-:Y:S01]  /*e090*/  FFMA.FTZ R134, R135, R58.reuse, -R89.reuse ;  /* 0x0000003a87867223 */ /* 0x180fe20000010859 */
[----:B------:R-:W-:Y:S01]  /*e0a0*/  FMNMX.FTZ R59, R66, R59, !PT ;  /* 0x0000003b423b7209 */ /* 0x000fe20007810000 */
[-CC-:B------:R-:W-:Y:S01]  /*e0b0*/  FFMA.FTZ R135, R140, R58.reuse, -R89.reuse ;  /* 0x0000003a8c877223 */ /* 0x180fe20000010859 */
[----:B------:R-:W-:-:S01]  /*e0c0*/  FFMA.FTZ R140, R75, R58, -R89 ;  /* 0x0000003a4b8c7223 */ /* 0x000fc20000010859 */
[----:B------:R-:W-:Y:S01]  /*e0d0*/  FSEL R75, R70, -INF , P6 ;  /* 0xff800000464b7808 */ /* 0x000fe20003000000 */
[----:B------:R-:W-:Y:S01]  /*e0e0*/  MUFU.EX2 R100, R100 ;  /* 0x0000006400647308 */ /* 0x000fe20000000800 */
[----:B------:R-:W-:-:S02]  /*e0f0*/  FMNMX.FTZ R59, R67, R59, !PT ;  /* 0x0000003b433b7209 */ /* 0x000fc40007810000 */
[----:B------:R-:W-:Y:S02]  /*e100*/  FSEL R71, R71, -INF , P5 ;  /* 0xff80000047477808 */ /* 0x000fe40002800000 */
[----:B------:R-:W-:Y:S02]  /*e110*/  FMNMX.FTZ R59, R75, R59, !PT ;  /* 0x0000003b4b3b7209 */ /* 0x000fe40007810000 */
[----:B------:R-:W-:Y:S01]  /*e120*/  LOP3.LUT R142, R155, 0x7f, RZ, 0xc0, !PT ;  /* 0x0000007f9b8e7812 */ /* 0x000fe200078ec0ff */
[----:B------:R0:W-:Y:S01]  /*e130*/  MUFU.EX2 R70, R140 ;  /* 0x0000008c00467308 */ /* 0x0001e20000000800 */
[----:B------:R-:W-:-:S07]  /*e140*/  FMNMX.FTZ R59, R71, R59, !PT ;  /* 0x0000003b473b7209 */ /* 0x000fce0007810000 */
[----:B------:R-:W-:Y:S01]  /*e150*/  MUFU.EX2 R104, R104 ;  /* 0x0000006800687308 */ /* 0x000fe20000000800 */
[----:B0-----:R-:W0:Y:S07]  /*e160*/  SHFL.BFLY PT, R140, R59, 0x2, 0x1f ;  /* 0x0c401f003b8c7f89 */ /* 0x001e2e00000e0000 */
        /* <DEDUP_REMOVED lines=19> */
[----:B------:R-:W-:Y:S01]  /*e2a0*/  FSEL R3, R59, RZ, P3 ;  /* 0x000000ff3b037208 */ /* 0x000fe20001800000 */
[----:B------:R-:W-:-:S01]  /*e2b0*/  FFMA.FTZ R122, R122, R58, -R89 ;  /* 0x0000003a7a7a7223 */ /* 0x000fc20000010859 */
[-CC-:B------:R-:W-:Y:S01]  /*e2c0*/  FFMA.FTZ R124, R124, R58.reuse, -R89.reuse ;  /* 0x0000003a7c7c7223 */ /* 0x180fe20000010859 */
[----:B------:R-:W-:Y:S01]  /*e2d0*/  MUFU.EX2 R10, R10 ;  /* 0x0000000a000a7308 */ /* 0x000fe20000000800 */
[----:B------:R-:W-:-:S01]  /*e2e0*/  FFMA.FTZ R126, R126, R58, -R89 ;  /* 0x0000003a7e7e7223 */ /* 0x000fc20000010859 */
[----:B------:R-:W-:Y:S01]  /*e2f0*/  FADD.FTZ R3, -R3, R12 ;  /* 0x0000000c03037221 */ /* 0x000fe20000010100 */
[-C--:B------:R-:W-:Y:S01]  /*e300*/  FMUL.FTZ R12, R140, R58.reuse ;  /* 0x0000003a8c0c7220 */ /* 0x080fe20000410000 */
[-CC-:B------:R-:W-:Y:S01]  /*e310*/  FFMA.FTZ R127, R127, R58.reuse, -R89.reuse ;  /* 0x0000003a7f7f7223 */ /* 0x180fe20000010859 */
[----:B------:R-:W-:-:S01]  /*e320*/  FFMA.FTZ R130, R130, R58, -R89 ;  /* 0x0000003a82827223 */ /* 0x000fc20000010859 */
[-C--:B------:R-:W-:Y:S01]  /*e330*/  FMUL.FTZ R3, R3, R58.reuse ;  /* 0x0000003a03037220 */ /* 0x080fe20000410000 */
        /* <DEDUP_REMOVED lines=34> */
[----:B-1----:R-:W-:-:S01]  /*e560*/  FFMA.FTZ R0, R3, R0, R10 ;  /* 0x0000000003007223 */ /* 0x002fc2000001000a */
[----:B------:R-:W-:Y:S01]  /*e570*/  FADD.FTZ R20, R102, R20 ;  /* 0x0000001466147221 */ /* 0x000fe20000010000 */
[----:B------:R-:W-:-:S01]  /*e580*/  FFMA.FTZ R131, R131, R58, -R89 ;  /* 0x0000003a83837223 */ /* 0x000fc20000010859 */
[----:B------:R-:W-:Y:S01]  /*e590*/  FFMA.FTZ R63, R63, R58, -R89 ;  /* 0x0000003a3f3f7223 */ /* 0x000fe20000010859 */
[----:B------:R-:W-:-:S01]  /*e5a0*/  FADD.FTZ R0, R120, R0 ;  /* 0x0000000078007221 */ /* 0x000fc20000010000 */
        /* <DEDUP_REMOVED lines=9> */
[----:B------:R-:W-:Y:S01]  /*e640*/  @!P2 VIADD R13, R13, 0x13240 ;  /* 0x000132400d0da836 */ /* 0x000fe20000000000 */
[----:B------:R-:W2:Y:S01]  /*e650*/  MUFU.EX2 R127, R127 ;  /* 0x0000007f007f7308 */ /* 0x000ea20000000800 */
[----:B0-----:R-:W-:-:S01]  /*e660*/  FADD.FTZ R0, R124, R0 ;  /* 0x000000007c007221 */ /* 0x001fc20000010000 */
[----:B------:R-:W-:-:S02]  /*e670*/  FADD.FTZ R20, R128, R20 ;  /* 0x0000001480147221 */ /* 0x000fc40000010000 */
[----:B------:R-:W-:Y:S02]  /*e680*/  @!P2 PRMT R13, RZ, 0x654, R13 ;  /* 0x00000654ff0da816 */ /* 0x000fe4000000000d */
[----:B------:R-:W-:Y:S02]  /*e690*/  FADD.FTZ R20, R62, R20 ;  /* 0x000000143e147221 */ /* 0x000fe40000010000 */
[----:B------:R-:W0:Y:S01]  /*e6a0*/  MUFU.EX2 R130, R130 ;  /* 0x0000008200827308 */ /* 0x000e220000000800 */
[----:B-1----:R-:W-:-:S01]  /*e6b0*/  FADD.FTZ R0, R126, R0 ;  /* 0x000000007e007221 */ /* 0x002fc20000010000 */
[----:B------:R-:W-:Y:S01]  /*e6c0*/  FADD.FTZ R20, R100, R20 ;  /* 0x0000001464147221 */ /* 0x000fe20000010000 */
[----:B------:R1:W-:Y:S03]  /*e6d0*/  @!P2 SYNCS.ARRIVE.TRANS64.RED.A1T0 RZ, [R13+URZ], RZ ;  /* 0x000000ff0dffa9a7 */ /* 0x0003e6000810043f */
[----:B------:R-:W-:-:S02]  /*e6e0*/  FADD.FTZ R20, R104, R20 ;  /* 0x0000001468147221 */ /* 0x000fc40000010000 */
        /* <DEDUP_REMOVED lines=59> */
[----:B---3--:R-:W-:-:S04]  /*eaa0*/  FADD.FTZ R20, R73, R20 ;  /* 0x0000001449147221 */ /* 0x008fc80000010000 */
[----:B------:R-:W-:-:S03]  /*eab0*/  FADD.FTZ R20, R70, R20 ;  /* 0x0000001446147221 */ /* 0x000fc60000010000 */
        /* <DEDUP_REMOVED lines=56> */
.L_x_12705:
[----:B------:R-:W2:Y:S01]  /*ee40*/  LDL R13, [R1+0x1c] ;  /* 0x00001c00010d7983 */ /* 0x000ea20000100800 */
[----:B------:R-:W-:Y:S01]  /*ee50*/  ISETP.GT.AND P2, PT, R14, R21, PT ;  /* 0x000000150e00720c */ /* 0x000fe20003f44270 */
[----:B------:R-:W-:Y:S01]  /*ee60*/  VIADD R15, R15, 0x13260 ;  /* 0x000132600f0f7836 */ /* 0x000fe20000000000 */
        /* <DEDUP_REMOVED lines=77> */
[----:B--2---:R-:W-:-:S04]  /*f340*/  PRMT R15, R13, 0x654, R15 ;  /* 0x000006540d0f7816 */ /* 0x004fc8000000000f */
[----:B------:R0:W-:Y:S01]  /*f350*/  SYNCS.ARRIVE.TRANS64.RED.A1T0 RZ, [R15+URZ], RZ ;  /* 0x000000ff0fff79a7 */ /* 0x0001e2000810043f */
[----:B------:R-:W-:Y:S05]  /*f360*/  @P2 BRA `(.L_x_12706) ;  /* 0xffffffc400782947 */ /* 0x000fea000383ffff */
[----:B------:R-:W-:Y:S05]  /*f370*/  BSYNC B1 ;  /* 0x0000000000017941 */ /* 0x000fea0003800000 */
.L_x_12694:
[----:B------:R-:W-:Y:S05]  /*f380*/  BSYNC B0 ;  /* 0x0000000000007941 */ /* 0x000fea0003800000 */
.L_x_12693:
[----:B------:R-:W-:Y:S01]  /*f390*/  ISETP.GE.AND P0, PT, R14, RZ, PT ;  /* 0x000000ff0e00720c */ /* 0x000fe20003f06270 */
[----:B------:R-:W-:-:S12]  /*f3a0*/  BSSY B0, `(.L_x_12707) ;  /* 0x00002f1000007945 */ /* 0x000fd80003800000 */
[----:B------:R-:W-:Y:S05]  /*f3b0*/  @!P0 BRA `(.L_x_12708) ;  /* 0x0000002c00bc8947 */ /* 0x000fea0003800000 */
[----:B------:R-:W-:Y:S01]  /*f3c0*/  MOV R12, R59 ;  /* 0x0000003b000c7202 */ /* 0x000fe20000000f00 */
[----:B------:R-:W-:Y:S02]  /*f3d0*/  IMAD.MOV.U32 R3, RZ, RZ, R60 ;  /* 0x000000ffff037224 */ /* 0x000fe400078e003c */
[----:B------:R-:W-:Y:S02]  /*f3e0*/  IMAD.MOV.U32 R9, RZ, RZ, R23 ;  /* 0x000000ffff097224 */ /* 0x000fe400078e0017 */
[----:B------:R-:W-:-:S07]  /*f3f0*/  IMAD.MOV.U32 R8, RZ, RZ, R22 ;  /* 0x000000ffff087224 */ /* 0x000fce00078e0016 */
.L_x_12720:
[----:B0-----:R-:W-:-:S05]  /*f400*/  VIADD R15, R8, 0x1 ;  /* 0x00000001080f7836 */ /* 0x001fca0000000000 */
[----:B------:R-:W-:-:S04]  /*f410*/  ISETP.NE.AND P0, PT, R15, 0x2, PT ;  /* 0x000000020f00780c */ /* 0x000fc80003f05270 */
[----:B------:R-:W-:Y:S02]  /*f420*/  SEL R15, R15, RZ, P0 ;  /* 0x000000ff0f0f7207 */ /* 0x000fe40000000000 */
[----:B------:R-:W-:-:S03]  /*f430*/  SEL R10, RZ, 0x1, P0 ;  /* 0x00000001ff0a7807 */ /* 0x000fc60000000000 */
[----:B------:R-:W-:Y:S01]  /*f440*/  IMAD.MOV.U32 R22, RZ, RZ, R15 ;  /* 0x000000ffff167224 */ /* 0x000fe200078e000f */
[----:B------:R-:W-:Y:S01]  /*f450*/  LOP3.LUT R23, R9, R10, RZ, 0x3c, !PT ;  /* 0x0000000a09177212 */ /* 0x000fe200078e3cff */
[----:B-1----:R-:W-:Y:S06]  /*f460*/  @!P1 BRA `(.L_x_12709) ;  /* 0x0000000000049947 */ /* 0x002fec0003800000 */
[----:B------:R-:W-:Y:S01]  /*f470*/  BPT.TRAP 0x1 ;  /* 0x000000040000795c */ /* 0x000fe20000300000 */
.L_x_12709:
[----:B------:R-:W-:Y:S01]  /*f480*/  IMAD R10, R22, 0x8, R16 ;  /* 0x00000008160a7824 */ /* 0x000fe200078e0210 */
[----:B------:R-:W-:-:S04]  /*f490*/  SHF.L.U32 R11, R23, 0x1f, RZ ;  /* 0x0000001f170b7819 */ /* 0x000fc800000006ff */
[----:B------:R0:W1:Y:S01]  /*f4a0*/  SYNCS.PHASECHK.TRANS64.TRYWAIT P0, [R10+URZ+0x13230], R11 ;  /* 0x0132300b0a0075a7 */ /* 0x000062000800017f */
[----:B------:R-:W-:Y:S05]  /*f4b0*/  @!P1 BRA `(.L_x_12710) ;  /* 0x0000000000049947 */ /* 0x000fea0003800000 */
[----:B------:R-:W-:Y:S01]  /*f4c0*/  BPT.TRAP 0x1 ;  /* 0x000000040000795c */ /* 0x000fe20000300000 */
.L_x_12710:
        /* <DEDUP_REMOVED lines=8> */
.L_x_12712:
[----:B------:R-:W-:Y:S05]  /*f550*/  BSYNC B1 ;  /* 0x0000000000017941 */ /* 0x000fea0003800000 */
.L_x_12711:
[----:B01----:R-:W-:Y:S01]  /*f560*/  IMAD.MOV.U32 R10, RZ, RZ, R13 ;  /* 0x000000ffff0a7224 */ /* 0x003fe200078e000d */
[----:B------:R-:W-:Y:S01]  /*f570*/  R2UR UR4, R4 ;  /* 0x00000000040472ca */ /* 0x000fe200000e0000 */
[----:B------:R-:W-:Y:S01]  /*f580*/  IMAD.MOV.U32 R11, RZ, RZ, -0x7fffffe0 ;  /* 0x80000020ff0b7424 */ /* 0x000fe200078e00ff */
[----:B------:R-:W-:Y:S01]  /*f590*/  R2UR UR5, R5 ;  /* 0x00000000050572ca */ /* 0x000fe200000e0000 */
[----:B------:R-:W-:Y:S01]  /*f5a0*/  WARPGROUP.ARRIVE ;  /* 0x00000000000079c5 */ /* 0x000fe20000000000 */
[----:B------:R-:W-:Y:S01]  /*f5b0*/  R2UR UR6, R10 ;  /* 0x000000000a0672ca */ /* 0x000fe200000e0000 */
[----:B------:R-:W-:Y:S01]  /*f5c0*/  IMAD.MOV.U32 R10, RZ, RZ, R21 ;  /* 0x000000ffff0a7224 */ /* 0x000fe200078e0015 */
[----:B------:R-:W-:Y:S01]  /*f5d0*/  R2UR UR7, R11 ;  /* 0x000000000b0772ca */ /* 0x000fe200000e0000 */
[C---:B------:R-:W-:Y:S01]  /*f5e0*/  VIADD R58, R13.reuse, 0x182 ;  /* 0x000001820d3a7836 */ /* 0x040fe20000000000 */
[----:B------:R-:W-:Y:S02]  /*f5f0*/  MOV R57, 0x80000020 ;  /* 0x8000002000397802 */ /* 0x000fe40000000f00 */
[----:B------:R-:W-:Y:S01]  /*f600*/  R2UR UR10, R56 ;  /* 0x00000000380a72ca */ /* 0x000fe200000e0000 */
[----:B------:R-:W-:Y:S01]  /*f610*/  VIADD R56, R13, 0x180 ;  /* 0x000001800d387836 */ /* 0x000fe20000000000 */
[----:B------:R-:W-:-:S02]  /*f620*/  R2UR UR11, R57 ;  /* 0x00000000390b72ca */ /* 0x000fc400000e0000 */
[----:B------:R-:W-:Y:S02]  /*f630*/  R2UR UR8, R4 ;  /* 0x00000000040872ca */ /* 0x000fe400000e0000 */
[----:B------:R-:W-:Y:S02]  /*f640*/  R2UR UR9, R5 ;  /* 0x00000000050972ca */ /* 0x000fe400000e0000 */
[----:B------:R-:W-:Y:S01]  /*f650*/  R2UR UR14, R10 ;  /* 0x000000000a0e72ca */ /* 0x000fe200000e0000 */
[----:B------:R-:W-:Y:S01]  /*f660*/  QGMMA.64x32x32.F32.E4M3.E4M3 R120, gdesc[UR4], RZ, !UPT, gsb0 ;  /* 0x00600000047879f3 */ /* 0x000fe2000c0008ff */
[----:B------:R-:W-:Y:S01]  /*f670*/  R2UR UR15, R11 ;  /* 0x000000000b0f72ca */ /* 0x000fe200000e0000 */
[----:B------:R-:W-:Y:S01]  /*f680*/  VIADD R10, R13, 0x200 ;  /* 0x000002000d0a7836 */ /* 0x000fe20000000000 */
[----:B------:R-:W-:Y:S02]  /*f690*/  R2UR UR12, R4 ;  /* 0x00000000040c72ca */ /* 0x000fe400000e0000 */
[----:B------:R-:W-:-:S02]  /*f6a0*/  R2UR UR13, R5 ;  /* 0x00000000050d72ca */ /* 0x000fc400000e0000 */
[----:B------:R-:W-:Y:S01]  /*f6b0*/  R2UR UR18, R56 ;  /* 0x00000000381272ca */ /* 0x000fe200000e0000 */
[----:B------:R-:W-:Y:S01]  /*f6c0*/  VIADD R56, R13, 0x2 ;  /* 0x000000020d387836 */ /* 0x000fe20000000000 */
[----:B------:R-:W-:Y:S02]  /*f6d0*/  R2UR UR19, R57 ;  /* 0x00000000391372ca */ /* 0x000fe400000e0000 */
        /* <DEDUP_REMOVED lines=12> */
[----:B------:R-:W-:Y:S02]  /*f7a0*/  MOV R59, 0x80000020 ;  /* 0x80000020003b7802 */ /* 0x000fe40000000f00 */
        /* <DEDUP_REMOVED lines=50> */
.L_x_12714:
[----:B------:R-:W-:Y:S01]  /*fad0*/  SHF.L.U32 R9, R9, 0x1f, RZ ;  /* 0x0000001f09097819 */ /* 0x000fe200000006ff */
[----:B------:R-:W-:-:S04]  /*fae0*/  IMAD R13, R8, 0x8, R16 ;  /* 0x00000008080d7824 */ /* 0x000fc800078e0210 */
[----:B------:R0:W1:Y:S01]  /*faf0*/  SYNCS.PHASECHK.TRANS64.TRYWAIT P0, [R13+URZ+0x13250], R9 ;  /* 0x013250090d0075a7 */ /* 0x000062000800017f */
[----:B------:R-:W-:Y:S05]  /*fb00*/  @!P1 BRA `(.L_x_12715) ;  /* 0x0000000000049947 */ /* 0x000fea0003800000 */
[----:B------:R-:W-:Y:S01]  /*fb10*/  BPT.TRAP 0x1 ;  /* 0x000000040000795c */ /* 0x000fe20000300000 */
.L_x_12715:
[----:B------:R-:W-:Y:S04]  /*fb20*/  BSSY B1, `(.L_x_12716) ;  /* 0x0000004000017945 */ /* 0x000fe80003800000 */
[----:B-1----:R-:W-:Y:S05]  /*fb30*/  @P0 BRA `(.L_x_12717) ;  /* 0x0000000000080947 */ /* 0x002fea0003800000 */
[----:B------:R-:W1:Y:S02]  /*fb40*/  SYNCS.PHASECHK.TRANS64.TRYWAIT P0, [R13+URZ+0x13250], R9 ;  /* 0x013250090d0075a7 */ /* 0x000e64000800017f */
[----:B-1----:R-:W-:Y:S05]  /*fb50*/  @!P0 BRA `(.L_x_12718) ;  /* 0x000000b400c88947 */ /* 0x002fea0003800000 */
.L_x_12717:
[----:B------:R-:W-:Y:S05]  /*fb60*/  BSYNC B1 ;  /* 0x0000000000017941 */ /* 0x000fea0003800000 */
.L_x_12716:
        /* <DEDUP_REMOVED lines=42> */
[----:B------:R-:W-:Y:S01]  /*fe10*/  IMAD.MOV.U32 R11, RZ, RZ, -0x3ffffff0 ;  /* 0xc0000010ff0b7424 */ /* 0x000fe200078e00ff */
        /* <DEDUP_REMOVED lines=83> */
[----:B------:R-:W-:Y:S01]  /*10350*/  @!P0 IMAD R15, R15, 0x8, R16 ;  /* 0x000000080f0f8824 */ /* 0x000fe200078e0210 */
[----:B------:R-:W-:-:S03]  /*10360*/  FMNMX.FTZ R133, R124, R133, !PT ;  /* 0x000000857c857209 */ /* 0x000fc60007810000 */
[----:B------:R-:W2:Y:S01]  /*10370*/  MUFU.TANH R126, R126 ;  /* 0x0000007e007e7308 */ /* 0x000ea20000002400 */
[----:B-1----:R-:W-:Y:S01]  /*10380*/  FMNMX.FTZ R134, R122, R134, !PT ;  /* 0x000000867a867209 */ /* 0x002fe20007810000 */
[----:B------:R-:W-:-:S03]  /*10390*/  @!P0 VIADD R15, R15, 0x13240 ;  /* 0x000132400f0f8836 */ /* 0x000fc60000000000 */
[----:B------:R-:W-:Y:S02]  /*103a0*/  FMNMX.FTZ R134, R123, R134, !PT ;  /* 0x000000867b867209 */ /* 0x000fe40007810000 */
[----:B------:R-:W-:Y:S01]  /*103b0*/  @!P0 PRMT R15, RZ, 0x654, R15 ;  /* 0x00000654ff0f8816 */ /* 0x000fe2000000000f */
        /* <DEDUP_REMOVED lines=102> */
[----:B------:R0:W-:Y:S01]  /*10a20*/  MUFU.TANH R133, R134 ;  /* 0x0000008600857308 */ /* 0x0001e20000002400 */
[----:B--2---:R-:W-:-:S07]  /*10a30*/  FMNMX.FTZ R57, R85, R57, !PT ;  /* 0x0000003955397209 */ /* 0x004fce0007810000 */
[----:B------:R-:W2:Y:S01]  /*10a40*/  MUFU.TANH R132, R132 ;  /* 0x0000008400847308 */ /* 0x000ea20000002400 */
[----:B0-----:R-:W-:Y:S01]  /*10a50*/  FMUL.FTZ R134, R2, R58 ;  /* 0x0000003a02867220 */ /* 0x001fe20000410000 */
[----:B-1----:R-:W-:-:S06]  /*10a60*/  FMNMX.FTZ R56, R86, R56, !PT ;  /* 0x0000003856387209 */ /* 0x002fcc0007810000 */
[----:B------:R-:W0:Y:S08]  /*10a70*/  MUFU.TANH R87, R87 ;  /* 0x0000005700577308 */ /* 0x000e300000002400 */
[----:B------:R-:W1:Y:S01]  /*10a80*/  MUFU.TANH R134, R134 ;  /* 0x0000008600867308 */ /* 0x000e620000002400 */
[----:B--2---:R-:W-:-:S04]  /*10a90*/  FMNMX.FTZ R57, R132, R57, !PT ;  /* 0x0000003984397209 */ /* 0x004fc80007810000 */
[----:B------:R-:W-:-:S03]  /*10aa0*/  FMNMX.FTZ R57, R133, R57, !PT ;  /* 0x0000003985397209 */ /* 0x000fc60007810000 */
        /* <DEDUP_REMOVED lines=26> */
[----:B------:R-:W-:-:S05]  /*10c50*/  IMAD.MOV.U32 R57, RZ, RZ, -0x3ffffff0 ;  /* 0xc0000010ff397424 */ /* 0x000fca00078e00ff */
[----:B------:R-:W-:Y:S02]  /*10c60*/  R2UR UR7, R57 ;  /* 0x00000000390772ca */ /* 0x000fe400000e0000 */
[----:B-1----:R-:W-:Y:S02]  /*10c70*/  FMNMX.FTZ R58, R70, R56, !PT ;  /* 0x00000038463a7209 */ /* 0x002fe40007810000 */
[----:B------:R-:W0:Y:S02]  /*10c80*/  SHFL.BFLY PT, R56, R60, 0x2, 0x1f ;  /* 0x0c401f003c387f89 */ /* 0x000e2400000e0000 */
[----:B--2---:R-:W-:-:S05]  /*10c90*/  FMNMX.FTZ R58, R71, R58, !PT ;  /* 0x0000003a473a7209 */ /* 0x004fca0007810000 */
[----:B------:R-:W1:Y:S01]  /*10ca0*/  SHFL.BFLY PT, R59, R58, 0x2, 0x1f ;  /* 0x0c401f003a3b7f89 */ /* 0x000e6200000e0000 */
[----:B0-----:R-:W-:Y:S01]  /*10cb0*/  FMNMX.FTZ R60, R60, R56, !PT ;  /* 0x000000383c3c7209 */ /* 0x001fe20007810000 */
[----:B------:R-:W-:-:S04]  /*10cc0*/  VIADD R56, R8, 0x180 ;  /* 0x0000018008387836 */ /* 0x000fc80000000000 */
[----:B------:R-:W0:Y:S01]  /*10cd0*/  SHFL.BFLY PT, R57, R60, 0x1, 0x1f ;  /* 0x0c201f003c397f89 */ /* 0x000e2200000e0000 */
[----:B------:R-:W-:Y:S02]  /*10ce0*/  R2UR UR6, R56 ;  /* 0x00000000380672ca */ /* 0x000fe400000e0000 */
[----:B-1----:R-:W-:Y:S02]  /*10cf0*/  FMNMX.FTZ R59, R58, R59, !PT ;  /* 0x0000003b3a3b7209 */ /* 0x002fe40007810000 */
[----:B------:R-:W-:-:S03]  /*10d00*/  MOV R58, UR36 ;  /* 0x00000024003a7c02 */ /* 0x000fc60008000f00 */
[----:B------:R-:W1:Y:S06]  /*10d10*/  SHFL.BFLY PT, R56, R59, 0x1, 0x1f ;  /* 0x0c201f003b387f89 */ /* 0x000e6c00000e0000 */
[----:B------:R-:W-:Y:S01]  /*10d20*/  QGMMA.64x64x32.F32.E4M3.E4M3 R24, R140, gdesc[UR4], R24, gsb0 ;  /* 0x00e000048c187df3 */ /* 0x000fe20008000818 */
[----:B0-----:R-:W-:Y:S01]  /*10d30*/  FMNMX.FTZ R60, R60, R57, !PT ;  /* 0x000000393c3c7209 */ /* 0x001fe20007810000 */
[----:B------:R-:W-:-:S04]  /*10d40*/  IMAD.MOV.U32 R57, RZ, RZ, -0x3ffffff0 ;  /* 0xc0000010ff397424 */ /* 0x000fc800078e00ff */
[C---:B------:R-:W-:Y:S01]  /*10d50*/  FADD.FTZ R3, -R60.reuse, R3 ;  /* 0x000000033c037221 */ /* 0x040fe20000010100 */
[----:B------:R-:W-:Y:S01]  /*10d60*/  R2UR UR7, R57 ;  /* 0x00000000390772ca */ /* 0x000fe200000e0000 */
[-C--:B------:R-:W-:Y:S02]  /*10d70*/  FFMA.FTZ R57, R60, R58.reuse, -8 ;  /* 0xc10000003c397423 */ /* 0x080fe4000001003a */
[----:B------:R-:W-:Y:S01]  /*10d80*/  FMUL.FTZ R3, R3, R58 ;  /* 0x0000003a03037220 */ /* 0x000fe20000410000 */
[----:B-1----:R-:W-:Y:S01]  /*10d90*/  FMNMX.FTZ R59, R59, R56, !PT ;  /* 0x000000383b3b7209 */ /* 0x002fe20007810000 */
[----:B------:R-:W-:Y:S02]  /*10da0*/  VIADD R56, R8, 0x200 ;  /* 0x0000020008387836 */ /* 0x000fe40000000000 */
[-CC-:B------:R-:W-:Y:S01]  /*10db0*/  FFMA.FTZ R9, R9, R58.reuse, -R57.reuse ;  /* 0x0000003a09097223 */ /* 0x180fe20000010839 */
[----:B------:R-:W-:-:S01]  /*10dc0*/  FFMA.FTZ R10, R10, R58, -R57 ;  /* 0x0000003a0a0a7223 */ /* 0x000fc20000010839 */
[----:B------:R-:W-:Y:S01]  /*10dd0*/  FFMA.FTZ R104, R104, R58, -R57 ;  /* 0x0000003a68687223 */ /* 0x000fe20000010839 */
[----:B------:R-:W-:-:S01]  /*10de0*/  FADD.FTZ R8, -R59, R12 ;  /* 0x0000000c3b087221 */ /* 0x000fc20000010100 */
        /* <DEDUP_REMOVED lines=70> */
[----:B------:R-:W-:-:S02]  /*11250*/  WARPGROUP.DEPBAR.LE gsb0, 0x0 ;  /* 0x00008000000079c5 */ /* 0x000fc40000010000 */
[----:B------:R-:W2:Y:S01]  /*11260*/  MUFU.EX2 R10, R10 ;  /* 0x0000000a000a7308 */ /* 0x000ea20000000800 */
[----:B0-----:R-:W-:-:S01]  /*11270*/  FFMA.FTZ R20, R3, R20, R9 ;  /* 0x0000001403147223 */ /* 0x001fc20000010009 */
[----:B------:R-:W-:Y:S01]  /*11280*/  WARPGROUP.ARRIVE ;  /* 0x00000000000079c5 */ /* 0x000fe20000000000 */
[----:B------:R-:W-:-:S01]  /*11290*/  FFMA.FTZ R78, R78, R58, -R69 ;  /* 0x0000003a4e4e7223 */ /* 0x000fc20000010845 */
[-CC-:B------:R-:W-:Y:S01]  /*112a0*/  FFMA.FTZ R79, R79, R58.reuse, -R69.reuse ;  /* 0x0000003a4f4f7223 */ /* 0x180fe20000010845 */
[----:B------:R-:W-:-:S01]  /*112b0*/  FFMA.FTZ R82, R82, R58, -R69 ;  /* 0x0000003a52527223 */ /* 0x000fc20000010845 */
[-CC-:B------:R-:W-:Y:S01]  /*112c0*/  FFMA.FTZ R83, R83, R58.reuse, -R69.reuse ;  /* 0x0000003a53537223 */ /* 0x180fe20000010845 */
[----:B------:R-:W-:-:S01]  /*112d0*/  FFMA.FTZ R86, R86, R58, -R69 ;  /* 0x0000003a56567223 */ /* 0x000fc20000010845 */
        /* <DEDUP_REMOVED lines=13> */
[----:B------:R-:W-:-:S03]  /*113b0*/  FFMA.FTZ R69, R71, R58, -R69 ;  /* 0x0000003a47457223 */ /* 0x000fc60000010845 */
        /* <DEDUP_REMOVED lines=156> */
.L_x_12719:
[----:B------:R-:W2:Y:S01]  /*11d80*/  LDL R15, [R1+0x1c] ;  /* 0x00001c00010f7983 */ /* 0x000ea20000100800 */
[----:B------:R-:W-:Y:S01]  /*11d90*/  ISETP.GT.AND P0, PT, R14, RZ, PT ;  /* 0x000000ff0e00720c */ /* 0x000fe20003f04270 */
[----:B------:R-:W-:Y:S01]  /*11da0*/  VIADD R13, R13, 0x13260 ;  /* 0x000132600d0d7836 */ /* 0x000fe20000000000 */
        /* <DEDUP_REMOVED lines=77> */
[----:B--2---:R-:W-:-:S04]  /*12280*/  PRMT R13, R15, 0x654, R13 ;  /* 0x000006540f0d7816 */ /* 0x004fc8000000000d */
[----:B------:R1:W-:Y:S01]  /*12290*/  SYNCS.ARRIVE.TRANS64.RED.A1T0 RZ, [R13+URZ], RZ ;  /* 0x000000ff0dff79a7 */ /* 0x0003e2000810043f */
[----:B------:R-:W-:Y:S05]  /*122a0*/  @P0 BRA `(.L_x_12720) ;  /* 0xffffffd000540947 */ /* 0x000fea000383ffff */
.L_x_12708:
[----:B------:R-:W-:Y:S05]  /*122b0*/  BSYNC B0 ;  /* 0x0000000000007941 */ /* 0x000fea0003800000 */
.L_x_12707:
[----:B------:R-:W-:Y:S06]  /*122c0*/  BAR.ARV 0x8, 0x200 ;  /* 0x0208000000007b1d */ /* 0x000fec0000002000 */
[----:B------:R-:W-:Y:S05]  /*122d0*/  @!P1 BRA `(.L_x_12721) ;  /* 0x0000000000049947 */ /* 0x000fea0003800000 */
[----:B------:R-:W-:Y:S01]  /*122e0*/  BPT.TRAP 0x1 ;  /* 0x000000040000795c */ /* 0x000fe20000300000 */
.L_x_12721:
[----:B------:R-:W-:Y:S02]  /*122f0*/  LEA R8, R22, R16, 0x3 ;  /* 0x0000001016087211 */ /* 0x000fe400078e18ff */
[----:B------:R-:W-:-:S04]  /*12300*/  SHF.L.U32 R3, R23, 0x1f, RZ ;  /* 0x0000001f17037819 */ /* 0x000fc800000006ff */
[----:B------:R2:W3:Y:S01]  /*12310*/  SYNCS.PHASECHK.TRANS64.TRYWAIT P0, [R8+URZ+0x13250], R3 ;  /* 0x01325003080075a7 */ /* 0x0004e2000800017f */
[----:B------:R-:W-:Y:S05]  /*12320*/  @!P1 BRA `(.L_x_12722) ;  /* 0x0000000000049947 */ /* 0x000fea0003800000 */
[----:B------:R-:W-:Y:S01]  /*12330*/  BPT.TRAP 0x1 ;  /* 0x000000040000795c */ /* 0x000fe20000300000 */
.L_x_12722:
[----:B------:R-:W-:Y:S04]  /*12340*/  BSSY B0, `(.L_x_12723) ;  /* 0x0000004000007945 */ /* 0x000fe80003800000 */
[----:B---3--:R-:W-:Y:S05]  /*12350*/  @P0 BRA `(.L_x_12724) ;  /* 0x0000000000080947 */ /* 0x008fea0003800000 */
[----:B------:R-:W3:Y:S02]  /*12360*/  SYNCS.PHASECHK.TRANS64.TRYWAIT P0, [R8+URZ+0x13250], R3 ;  /* 0x01325003080075a7 */ /* 0x000ee4000800017f */
[----:B---3--:R-:W-:Y:S05]  /*12370*/  @!P0 BRA `(.L_x_12725) ;  /* 0x0000008c00d48947 */ /* 0x008fea0003800000 */
.L_x_12724:
[----:B------:R-:W-:Y:S05]  /*12380*/  BSYNC B0 ;  /* 0x0000000000007941 */ /* 0x000fea0003800000 */
.L_x_12723:
[----:B------:R-:W4:Y:S04]  /*12390*/  LDL R9, [R1+0x64] ;  /* 0x0000640001097983 */ /* 0x000f280000100800 */
[----:B------:R-:W5:Y:S01]  /*123a0*/  LDL R12, [R1+0x50] ;  /* 0x00005000010c7983 */ /* 0x000f620000100800 */
        /* <DEDUP_REMOVED lines=8> */
[----:B--23--:R-:W-:-:S05]  /*12430*/  LOP3.LUT R3, R16, 0x10000, RZ, 0xfc, !PT ;  /* 0x0001000010037812 */ /* 0x00cfca00078efcff */
[----:B------:R-:W-:Y:S02]  /*12440*/  IMAD R2, R22, 0x280, R3 ;  /* 0x0000028016027824 */ /* 0x000fe400078e0203 */
[----:B------:R-:W-:Y:S01]  /*12450*/  IMAD.MOV.U32 R3, RZ, RZ, -0x3ffffff0 ;  /* 0xc0000010ff037424 */ /* 0x000fe200078e00ff */
[----:B------:R-:W4:Y:S02]  /*12460*/  @P0 LDC.64 R6, c[0x0][0x9c8] ;  /* 0x00027200ff060b82 */ /* 0x000f240000000a00 */
[----:B------:R-:W-:Y:S02]  /*12470*/  R2UR UR6, R2 ;  /* 0x00000000020672ca */ /* 0x000fe400000e0000 */
[----:B------:R-:W-:-:S04]  /*12480*/  R2UR UR7, R3 ;  /* 0x00000000030772ca */ /* 0x000fc800000e0000 */
[----:B------:R-:W2:Y:S09]  /*12490*/  @P0 LDC.64 R4, c[0x0][0x9d0] ;  /* 0x00027400ff040b82 */ /* 0x000eb20000000a00 */
[----:B------:R-:W-:Y:S03]  /*124a0*/  QGMMA.64x64x32.F32.E4M3.E4M3 R24, R152, gdesc[UR4], R24, gsb0 ;  /* 0x00e0000498187df3 */ /* 0x000fe60008000818 */
[----:B------:R-:W-:-:S02]  /*124b0*/  WARPGROUP.DEPBAR.LE gsb0, 0x0 ;  /* 0x00008000000079c5 */ /* 0x000fc40000010000 */
[----:B------:R-:W-:Y:S01]  /*124c0*/  WARPGROUP.ARRIVE ;  /* 0x00000000000079c5 */ /* 0x000fe20000000000 */
[----:B----4-:R-:W-:-:S04]  /*124d0*/  @P0 IMAD R10, R9, R6, RZ ;  /* 0x00000006090a0224 */ /* 0x010fc800078e02ff */
[C---:B-----5:R-:W-:Y:S02]  /*124e0*/  @P0 IMAD R3, R12.reuse, R7, R10 ;  /* 0x000000070c030224 */ /* 0x060fe400078e020a */
[----:B------:R-:W-:Y:S01]  /*124f0*/  @P0 IMAD.WIDE.U32 R6, R12, R6, RZ ;  /* 0x000000060c060225 */ /* 0x000fe200078e00ff */
[----:B------:R-:W-:-:S03]  /*12500*/  @P0 SHF.R.S32.HI R9, RZ, 0x1f, R11 ;  /* 0x0000001fff090819 */ /* 0x000fc6000001140b */
[----:B------:R-:W-:Y:S02]  /*12510*/  @P0 IMAD.IADD R7, R7, 0x1, R3 ;  /* 0x0000000107070824 */ /* 0x000fe400078e0203 */
[-C--:B--2---:R-:W-:Y:S02]  /*12520*/  @P0 IMAD R10, R9, R4.reuse, RZ ;  /* 0x00000004090a0224 */ /* 0x084fe400078e02ff */
[----:B------:R-:W-:Y:S02]  /*12530*/  IMAD.MOV.U32 R9, RZ, RZ, 0x3f800000 ;  /* 0x3f800000ff097424 */ /* 0x000fe400078e00ff */
[C---:B------:R-:W-:Y:S02]  /*12540*/  @P0 IMAD R3, R11.reuse, R5, R10 ;  /* 0x000000050b030224 */ /* 0x040fe400078e020a */
[----:B------:R-:W-:-:S04]  /*12550*/  @P0 IMAD.WIDE.U32 R4, R11, R4, R6 ;  /* 0x000000040b040225 */ /* 0x000fc800078e0006 */
[----:B------:R-:W-:Y:S01]  /*12560*/  @P0 IMAD.IADD R3, R5, 0x1, R3 ;  /* 0x0000000105030824 */ /* 0x000fe200078e0203 */
[----:B------:R-:W-:Y:S01]  /*12570*/  @P0 LEA R6, P2, R4, UR4, 0x2 ;  /* 0x0000000404060c11 */ /* 0x000fe2000f8410ff */
[----:B------:R-:W-:-:S03]  /*12580*/  IMAD.MOV.U32 R5, RZ, RZ, -0x3ffffff0 ;  /* 0xc0000010ff057424 */ /* 0x000fc600078e00ff */
[----:B------:R-:W-:Y:S01]  /*12590*/  @P0 LEA.HI.X R7, R4, UR5, R3, 0x2, P2 ;  /* 0x0000000504070c11 */ /* 0x000fe200090f1403 */
[----:B------:R-:W-:Y:S01]  /*125a0*/  VIADD R4, R2, 0x80 ;  /* 0x0000008002047836 */ /* 0x000fe20000000000 */
[----:B------:R-:W-:-:S03]  /*125b0*/  R2UR UR7, R5 ;  /* 0x00000000050772ca */ /* 0x000fc600000e0000 */
[----:B------:R2:W3:Y:S01]  /*125c0*/  @P0 LDG.E R9, desc[UR40][R6.64] ;  /* 0x0000002806090981 */ /* 0x0004e2000c1e1900 */
[----:B------:R-:W-:Y:S01]  /*125d0*/  R2UR UR6, R4 ;  /* 0x00000000040672ca */ /* 0x000fe200000e0000 */
[----:B------:R-:W-:Y:S02]  /*125e0*/  VIADD R4, R2, 0x100 ;  /* 0x0000010002047836 */ /* 0x000fe40000000000 */
[----:B------:R-:W-:Y:S01]  /*125f0*/  IMAD.MOV.U32 R5, RZ, RZ, -0x3ffffff0 ;  /* 0xc0000010ff057424 */ /* 0x000fe200078e00ff */
[----:B------:R-:W-:Y:S01]  /*12600*/  SHFL.BFLY PT, R3, R20, 0x2, 0x1f ;  /* 0x0c401f0014037f89 */ /* 0x000fe200000e0000 */
[----:B------:R-:W-:-:S03]  /*12610*/  IMAD.MOV.U32 R10, RZ, RZ, RZ ;  /* 0x000000ffff0a7224 */ /* 0x000fc600078e00ff */
[----:B--2---:R-:W2:Y:S05]  /*12620*/  SHFL.BFLY PT, R7, R0, 0x2, 0x1f ;  /* 0x0c401f0000077f89 */ /* 0x004eaa00000e0000 */
[----:B------:R-:W-:Y:S01]  /*12630*/  QGMMA.64x64x32.F32.E4M3.E4M3 R24, R148, gdesc[UR4], R24, gsb0 ;  /* 0x00e0000494187df3 */ /* 0x000fe20008000818 */
[----:B------:R-:W-:Y:S01]  /*12640*/  R2UR UR6, R4 ;  /* 0x00000000040672ca */ /* 0x000fe200000e0000 */
[C---:B------:R-:W-:Y:S01]  /*12650*/  VIADD R4, R2.reuse, 0x180 ;  /* 0x0000018002047836 */ /* 0x040fe20000000000 */
[----:B------:R-:W-:Y:S01]  /*12660*/  R2UR UR7, R5 ;  /* 0x00000000050772ca */ /* 0x000fe200000e0000 */
[----:B------:R-:W-:Y:S01]  /*12670*/  VIADD R2, R2, 0x200 ;  /* 0x0000020002027836 */ /* 0x000fe20000000000 */
[----:B------:R-:W-:Y:S01]  /*12680*/  MOV R5, 0xc0000010 ;  /* 0xc000001000057802 */ /* 0x000fe20000000f00 */
[----:B--2---:R-:W-:-:S01]  /*12690*/  FADD.FTZ R7, R7, R0 ;  /* 0x0000000007077221 */ /* 0x004fc20000010000 */
[----:B------:R-:W-:Y:S01]  /*126a0*/  IMAD.MOV.U32 R0, RZ, RZ, -0x800000 ;  /* 0xff800000ff007424 */ /* 0x000fe200078e00ff */
[----:B------:R-:W-:-:S02]  /*126b0*/  WARPGROUP.DEPBAR.LE gsb0, 0x0 ;  /* 0x00008000000079c5 */ /* 0x000fc40000010000 */
[----:B------:R-:W-:-:S06]  /*126c0*/  WARPGROUP.ARRIVE ;  /* 0x00000000000079c5 */ /* 0x000fcc0000000000 */
[----:B------:R-:W-:Y:S01]  /*126d0*/  QGMMA.64x64x32.F32.E4M3.E4M3 R24, R144, gdesc[UR4], R24, gsb0 ;  /* 0x00e0000490187df3 */ /* 0x000fe20008000818 */
[----:B------:R-:W-:Y:S01]  /*126e0*/  R2UR UR6, R4 ;  /* 0x00000000040672ca */ /* 0x000fe200000e0000 */
[----:B------:R-:W-:Y:S01]  /*126f0*/  FADD.FTZ R4, R3, R20 ;  /* 0x0000001403047221 */ /* 0x000fe20000010000 */
[----:B------:R-:W-:Y:S01]  /*12700*/  R2UR UR7, R5 ;  /* 0x00000000050772ca */ /* 0x000fe200000e0000 */
[----:B------:R-:W-:-:S03]  /*12710*/  IMAD.MOV.U32 R3, RZ, RZ, -0x3ffffff0 ;  /* 0xc0000010ff037424 */ /* 0x000fc600078e00ff */
[----:B------:R-:W2:Y:S02]  /*12720*/  SHFL.BFLY PT, R5, R4, 0x1, 0x1f ;  /* 0x0c201f0004057f89 */ /* 0x000ea400000e0000 */
[----:B--2---:R-:W-:-:S01]  /*12730*/  FADD.FTZ R6, R4, R5 ;  /* 0x0000000504067221 */ /* 0x004fc20000010000 */
[----:B------:R-:W-:-:S03]  /*12740*/  IMAD.MOV.U32 R4, RZ, RZ, RZ ;  /* 0x000000ffff047224 */ /* 0x000fc600078e00ff */
[C---:B------:R-:W-:Y:S01]  /*12750*/  FMUL.FTZ R5, R6.reuse, 0.00390625 ;  /* 0x3b80000006057820 */ /* 0x040fe20000410000 */
[----:B------:R-:W-:-:S04]  /*12760*/  FSETP.NE.FTZ.AND P0, PT, R6, RZ, PT ;  /* 0x000000ff0600720b */ /* 0x000fc80003f15000 */
[----:B------:R-:W-:-:S09]  /*12770*/  FSETP.NE.FTZ.AND P2, PT, R5, RZ, PT ;  /* 0x000000ff0500720b */ /* 0x000fd20003f55000 */
[----:B------:R-:W-:Y:S08]  /*12780*/  @P0 MUFU.RCP R4, R6 ;  /* 0x0000000600040308 */ /* 0x000ff00000001000 */
[----:B------:R-:W2:Y:S02]  /*12790*/  @P2 MUFU.LG2 R5, R5 ;  /* 0x0000000500052308 */ /* 0x000ea40000000c00 */
[----:B--2---:R-:W-:Y:S01]  /*127a0*/  @P2 FMUL.FTZ R6, R5, 0.69314718246459960938 ;  /* 0x3f31721805062820 */ /* 0x004fe20000410000 */
[----:B------:R-:W-:-:S02]  /*127b0*/  WARPGROUP.DEPBAR.LE gsb0, 0x0 ;  /* 0x00008000000079c5 */ /* 0x000fc40000010000 */
[----:B------:R-:W-:-:S06]  /*127c0*/  WARPGROUP.ARRIVE ;  /* 0x00000000000079c5 */ /* 0x000fcc0000000000 */
[----:B------:R-:W-:Y:S01]  /*127d0*/  QGMMA.64x64x32.F32.E4M3.E4M3 R24, R140, gdesc[UR4], R24, gsb0 ;  /* 0x00e000048c187df3 */ /* 0x000fe20008000818 */
[----:B------:R-:W-:Y:S02]  /*127e0*/  R2UR UR6, R2 ;  /* 0x00000000020672ca */ /* 0x000fe400000e0000 */
[----:B------:R-:W-:Y:S01]  /*127f0*/  R2UR UR7, R3 ;  /* 0x00000000030772ca */ /* 0x000fe200000e0000 */
[----:B------:R-:W2:Y:S01]  /*12800*/  SHFL.BFLY PT, R2, R7, 0x1, 0x1f ;  /* 0x0c201f0007027f89 */ /* 0x000ea200000e0000 */
[----:B------:R-:W-:Y:S01]  /*12810*/  @P2 FMUL.FTZ R3, R58, 0.69314718246459960938 ;  /* 0x3f3172183a032820 */ /* 0x000fe20000410000 */
[----:B--2---:R-:W-:Y:S01]  /*12820*/  FADD.FTZ R11, R7, R2 ;  /* 0x00000002070b7221 */ /* 0x004fe20000010000 */
[----:B------:R-:W-:Y:S02]  /*12830*/  IMAD.MOV.U32 R2, RZ, RZ, -0x800000 ;  /* 0xff800000ff027424 */ /* 0x000fe400078e00ff */
[----:B------:R-:W-:Y:S01]  /*12840*/  @P2 FFMA.FTZ R2, R3, R60, R6 ;  /* 0x0000003c03022223 */ /* 0x000fe20000010006 */
[C---:B-1----:R-:W-:Y:S01]  /*12850*/  FMUL.FTZ R13, R11.reuse, 0.00390625 ;  /* 0x3b8000000b0d7820 */ /* 0x042fe20000410000 */
[----:B------:R-:W-:-:S04]  /*12860*/  FSETP.NE.FTZ.AND P0, PT, R11, RZ, PT ;  /* 0x000000ff0b00720b */ /* 0x000fc80003f15000 */
[----:B------:R-:W-:-:S09]  /*12870*/  FSETP.NE.FTZ.AND P3, PT, R13, RZ, PT ;  /* 0x000000ff0d00720b */ /* 0x000fd20003f75000 */
[----:B------:R-:W-:Y:S04]  /*12880*/  @P0 MUFU.RCP R10, R11 ;  /* 0x0000000b000a0308 */ /* 0x000fe80000001000 */
[----:B0-----:R-:W-:-:S04]  /*12890*/  @P3 FMUL.FTZ R15, R58, 0.69314718246459960938 ;  /* 0x3f3172183a0f3820 */ /* 0x001fc80000410000 */
[----:B------:R-:W0:Y:S02]  /*128a0*/  @P3 MUFU.LG2 R7, R13 ;  /* 0x0000000d00073308 */ /* 0x000e240000000c00 */
[----:B0-----:R-:W-:-:S04]  /*128b0*/  @P3 FMUL.FTZ R12, R7, 0.69314718246459960938 ;  /* 0x3f317218070c3820 */ /* 0x001fc80000410000 */
[----:B------:R-:W-:Y:S01]  /*128c0*/  @P3 FFMA.FTZ R0, R15, R59, R12 ;  /* 0x0000003b0f003223 */ /* 0x000fe2000001000c */
[----:B------:R-:W-:Y:S02]  /*128d0*/  WARPGROUP.DEPBAR.LE gsb0, 0x0 ;  /* 0x00008000000079c5 */ /* 0x000fe40000010000 */
[----:B------:R-:W-:-:S06]  /*128e0*/  WARPGROUP.ARRIVE ;  /* 0x00000000000079c5 */ /* 0x000fcc0000000000 */
[----:B------:R-:W-:Y:S01]  /*128f0*/  QGMMA.64x64x32.F32.E4M3.E4M3 R24, R136, gdesc[UR4], R24, gsb0 ;  /* 0x00e0000488187df3 */ /* 0x000fe20008000818 */
[-C--:B---3--:R-:W-:Y:S01]  /*12900*/  FMUL.FTZ R4, R4, R9.reuse ;  /* 0x0000000904047220 */ /* 0x088fe20000410000 */
[----:B------:R-:W-:Y:S01]  /*12910*/  FMUL.FTZ R5, R10, R9 ;  /* 0x000000090a057220 */ /* 0x000fe20000410000 */
[----:B------:R-:W-:Y:S02]  /*12920*/  WARPGROUP.DEPBAR.LE gsb0, 0x0 ;  /* 0x00008000000079c5 */ /* 0x000fe40000010000 */
[----:B------:R-:W-:Y:S05]  /*12930*/  @!P1 BRA `(.L_x_12726) ;  /* 0x0000000000049947 */ /* 0x000fea0003800000 */
[----:B------:R-:W-:Y:S01]  /*12940*/  BPT.TRAP 0x1 ;  /* 0x000000040000795c */ /* 0x000fe20000300000 */
.L_x_12726:
[----:B------:R-:W2:Y:S01]  /*12950*/  LDL.LU R3, [R1+0x1c] ;  /* 0x00001c0001037983 */ /* 0x000ea20000300800 */
[----:B------:R-:W-:Y:S02]  /*12960*/  VIADD R8, R8, 0x13260 ;  /* 0x0001326008087836 */ /* 0x000fe40000000000 */
[-C--:B------:R-:W-:Y:S01]  /*12970*/  FMUL.FTZ R56, R25, R4.reuse ;  /* 0x0000000419387220 */ /* 0x080fe20000410000 */
[-C--:B------:R-:W-:Y:S01]  /*12980*/  FMUL.FTZ R58, R24, R4.reuse ;  /* 0x00000004183a7220 */ /* 0x080fe20000410000 */
[----:B------:R-:W3:Y:S01]  /*12990*/  LDL.LU R16, [R1+0x60] ;  /* 0x0000600001107983 */ /* 0x000ee20000300800 */
[----:B------:R-:W-:Y:S02]  /*129a0*/  VIADD R22, R22, 0x1 ;  /* 0x0000000116167836 */ /* 0x000fe40000000000 */
[-C--:B------:R-:W-:Y:S01]  /*129b0*/  FMUL.FTZ R25, R28, R4.reuse ;  /* 0x000000041c197220 */ /* 0x080fe20000410000 */
[-C--:B------:R-:W-:Y:S02]  /*129c0*/  FMUL.FTZ R29, R29, R4.reuse ;  /* 0x000000041d1d7220 */ /* 0x080fe40000410000 */
        /* <DEDUP_REMOVED lines=30> */
[----:B---3--:R-:W-:Y:S02]  /*12bb0*/  VIADD R16, R16, 0x1 ;  /* 0x0000000110107836 */ /* 0x008fe40000000000 */
[----:B------:R-:W-:Y:S01]  /*12bc0*/  FMUL.FTZ R8, R49, R4 ;  /* 0x0000000431087220 */ /* 0x000fe20000410000 */
[----:B------:R0:W-:Y:S02]  /*12bd0*/  SYNCS.ARRIVE.TRANS64.RED.A1T0 RZ, [R3+URZ], RZ ;  /* 0x000000ff03ff79a7 */ /* 0x0001e4000810043f */
[----:B------:R1:W-:Y:S01]  /*12be0*/  STL [R1+0x60], R16 ;  /* 0x0000601001007387 */ /* 0x0003e20000100800 */
[----:B------:R-:W-:Y:S01]  /*12bf0*/  SEL R4, RZ, 0x1, P0 ;  /* 0x00000001ff047807 */ /* 0x000fe20000000000 */
[----:B0-----:R-:W-:-:S03]  /*12c00*/  FMUL.FTZ R3, R50, R5 ;  /* 0x0000000532037220 */ /* 0x001fc60000410000 */
[----:B------:R-:W-:-:S07]  /*12c10*/  LOP3.LUT R23, R23, R4, RZ, 0x3c, !PT ;  /* 0x0000000417177212 */ /* 0x000fce00078e3cff */
.L_x_12664:
        /* <DEDUP_REMOVED lines=15> */
[----:B------:R-:W-:Y:S01]  /*12d10*/  F2FP.BF16.F32.PACK_AB R9, R46, R9 ;  /* 0x000000092e09723e */ /* 0x000fe200000010ff */
[----:B------:R-:W-:Y:S01]  /*12d20*/  ULDC.64 UR6, c[0x0][0xb98] ;  /* 0x0002e60000067ab9 */ /* 0x000fe20000000a00 */
[----:B------:R-:W3:Y:S04]  /*12d30*/  LDL.LU R4, [R1+0x50] ;  /* 0x0000500001047983 */ /* 0x000ee80000300800 */
[----:B0-----:R-:W4:Y:S01]  /*12d40*/  LDL R35, [R1+0x7c] ;  /* 0x00007c0001237983 */ /* 0x001f220000100800 */
[----:B------:R-:W-:-:S03]  /*12d50*/  F2FP.BF16.F32.PACK_AB R12, R45, R12 ;  /* 0x0000000c2d0c723e */ /* 0x000fc600000010ff */
[----:B------:R-:W4:Y:S01]  /*12d60*/  LDL R46, [R1+0x3c] ;  /* 0x00003c00012e7983 */ /* 0x000f220000100800 */
[----:B------:R-:W-:-:S03]  /*12d70*/  F2FP.BF16.F32.PACK_AB R11, R44, R11 ;  /* 0x0000000b2c0b723e */ /* 0x000fc600000010ff */
[----:B------:R-:W4:Y:S04]  /*12d80*/  LDL.LU R45, [R1+0x58] ;  /* 0x00005800012d7983 */ /* 0x000f280000300800 */
[----:B------:R-:W4:Y:S01]  /*12d90*/  LDL.LU R44, [R1+0x5c] ;  /* 0x00005c00012c7983 */ /* 0x000f220000300800 */
        /* <DEDUP_REMOVED lines=15> */
[----:B------:R-:W-:Y:S01]  /*12e90*/  BAR.SYNC.DEFER_BLOCKING 0x1, 0x180 ;  /* 0x0046000000007b1d */ /* 0x000fe20000010000 */
[----:B--2---:R-:W-:Y:S01]  /*12ea0*/  MOV R32, R5 ;  /* 0x0000000500207202 */ /* 0x004fe20000000f00 */
[----:B---3--:R-:W-:Y:S02]  /*12eb0*/  IMAD.MOV.U32 R34, RZ, RZ, R4 ;  /* 0x000000ffff227224 */ /* 0x008fe400078e0004 */
[----:B-1----:R-:W-:-:S05]  /*12ec0*/  IMAD.SHL.U32 R4, R27, 0x4, RZ ;  /* 0x000000041b047824 */ /* 0x002fca00078e00ff */
[----:B------:R-:W-:-:S04]  /*12ed0*/  LOP3.LUT R4, R4, 0xc, RZ, 0xc0, !PT ;  /* 0x0000000c04047812 */ /* 0x000fc800078ec0ff */
[----:B------:R-:W-:-:S05]  /*12ee0*/  IADD3 R4, P0, R4, UR4, RZ ;  /* 0x0000000404047c10 */ /* 0x000fca000ff1e0ff */
[----:B------:R-:W-:Y:S01]  /*12ef0*/  IMAD.X R5, RZ, RZ, UR5, P0 ;  /* 0x00000005ff057e24 */ /* 0x000fe200080e06ff */
[----:B------:R-:W-:-:S04]  /*12f00*/  ULDC.64 UR4, c[0x0][0xc00] ;  /* 0x0003000000047ab9 */ /* 0x000fc80000000a00 */
[----:B------:R1:W2:Y:S02]  /*12f10*/  LDG.E.CONSTANT R26, desc[UR40][R4.64] ;  /* 0x00000028041a7981 */ /* 0x0002a4000c1e9900 */
[----:B-1----:R-:W-:-:S04]  /*12f20*/  LOP3.LUT P1, R4, R27, 0x3, RZ, 0xc0, !PT ;  /* 0x000000031b047812 */ /* 0x002fc8000782c0ff */
[----:B------:R-:W-:-:S04]  /*12f30*/  ISETP.EQ.OR P1, PT, R4, 0x3, !P1 ;  /* 0x000000030400780c */ /* 0x000fc80004f22670 */
[----:B------:R-:W-:Y:S02]  /*12f40*/  SEL R27, R25, R56, P1 ;  /* 0x00000038191b7207 */ /* 0x000fe40000800000 */
[----:B------:R-:W-:Y:S02]  /*12f50*/  SEL R56, R56, R25, P1 ;  /* 0x0000001938387207 */ /* 0x000fe40000800000 */
[----:B------:R-:W-:Y:S02]  /*12f60*/  SEL R25, R15, R20, P1 ;  /* 0x000000140f197207 */ /* 0x000fe40000800000 */
[----:B------:R-:W-:Y:S02]  /*12f70*/  SEL R24, R20, R15, P1 ;  /* 0x0000000f14187207 */ /* 0x000fe40000800000 */
[----:B------:R-:W-:Y:S02]  /*12f80*/  MOV R20, R16 ;  /* 0x0000001000147202 */ /* 0x000fe40000000f00 */
[----:B0-----:R-:W-:-:S02]  /*12f90*/  MOV R21, R33 ;  /* 0x0000002100157202 */ /* 0x001fc40000000f00 */
[----:B------:R-:W-:Y:S02]  /*12fa0*/  F2FP.BF16.F32.PACK_AB R4, R55, R6 ;  /* 0x000000063704723e */ /* 0x000fe400000010ff */
[----:B------:R-:W-:Y:S02]  /*12fb0*/  SEL R29, R7, R8, P1 ;  /* 0x00000008071d7207 */ /* 0x000fe40000800000 */
[----:B-----5:R-:W-:Y:S01]  /*12fc0*/  SEL R28, R8, R7, P1 ;  /* 0x00000007081c7207 */ /* 0x020fe20000800000 */
[----:B----4-:R-:W-:Y:S01]  /*12fd0*/  IMAD.WIDE R6, R35, 0x2, R20 ;  /* 0x0000000223067825 */ /* 0x010fe200078e0214 */
[----:B------:R-:W-:Y:S02]  /*12fe0*/  SEL R33, R30, R31, P1 ;  /* 0x0000001f1e217207 */ /* 0x000fe40000800000 */
[----:B------:R-:W-:Y:S02]  /*12ff0*/  SEL R30, R31, R30, P1 ;  /* 0x0000001e1f1e7207 */ /* 0x000fe40000800000 */
[----:B------:R-:W-:-:S02]  /*13000*/  IADD3 R43, P0, R6, 0x60, RZ ;  /* 0x00000060062b7810 */ /* 0x000fc40007f1e0ff */
[----:B------:R-:W-:Y:S01]  /*13010*/  IADD3 R41, P2, R6, 0x40, RZ ;  /* 0x0000004006297810 */ /* 0x000fe20007f5e0ff */
[----:B------:R-:W-:Y:S01]  /*13020*/  IMAD.MOV.U32 R49, RZ, RZ, R32 ;  /* 0x000000ffff317224 */ /* 0x000fe200078e0020 */
[----:B------:R-:W-:Y:S02]  /*13030*/  SEL R35, R3, R4, P1 ;  /* 0x0000000403237207 */ /* 0x000fe40000800000 */
[----:B------:R-:W-:Y:S02]  /*13040*/  SEL R36, R4, R3, P1 ;  /* 0x0000000304247207 */ /* 0x000fe40000800000 */
[----:B------:R-:W-:Y:S02]  /*13050*/  LOP3.LUT R8, R41, 0x380, RZ, 0xc0, !PT ;  /* 0x0000038029087812 */ /* 0x000fe400078ec0ff */
[----:B------:R-:W-:Y:S01]  /*13060*/  LOP3.LUT R32, R43, 0x380, RZ, 0xc0, !PT ;  /* 0x000003802b207812 */ /* 0x000fe200078ec0ff */
[----:B------:R-:W-:Y:S01]  /*13070*/  IMAD.MOV.U32 R48, RZ, RZ, R34 ;  /* 0x000000ffff307224 */ /* 0x000fe200078e0022 */
[----:B------:R-:W-:-:S02]  /*13080*/  SEL R31, R13, R14, P1 ;  /* 0x0000000e0d1f7207 */ /* 0x000fc40000800000 */
[----:B------:R-:W-:Y:S02]  /*13090*/  SEL R15, R11, R12, P1 ;  /* 0x0000000c0b0f7207 */ /* 0x000fe40000800000 */
[----:B------:R-:W-:Y:S02]  /*130a0*/  SEL R14, R14, R13, P1 ;  /* 0x0000000d0e0e7207 */ /* 0x000fe40000800000 */
[----:B------:R-:W-:Y:S02]  /*130b0*/  SHF.R.U64 R8, R8, 0x3, RZ ;  /* 0x0000000308087819 */ /* 0x000fe400000012ff */
[----:B------:R-:W-:Y:S02]  /*130c0*/  SHF.R.U64 R32, R32, 0x3, RZ ;  /* 0x0000000320207819 */ /* 0x000fe400000012ff */
[----:B------:R-:W-:Y:S02]  /*130d0*/  SEL R12, R12, R11, P1 ;  /* 0x0000000b0c0c7207 */ /* 0x000fe40000800000 */
[----:B------:R-:W-:-:S02]  /*130e0*/  SEL R13, R9, R10, P1 ;  /* 0x0000000a090d7207 */ /* 0x000fc40000800000 */
[----:B------:R-:W-:Y:S02]  /*130f0*/  SEL R34, R10, R9, P1 ;  /* 0x000000090a227207 */ /* 0x000fe40000800000 */
[----:B------:R-:W-:Y:S02]  /*13100*/  LOP3.LUT R10, R8, R41, RZ, 0x3c, !PT ;  /* 0x00000029080a7212 */ /* 0x000fe400078e3cff */
[----:B------:R-:W-:Y:S02]  /*13110*/  LOP3.LUT R8, R32, R43, RZ, 0x3c, !PT ;  /* 0x0000002b20087212 */ /* 0x000fe400078e3cff */
[C---:B------:R-:W-:Y:S02]  /*13120*/  IADD3 R39, P3, R6.reuse, 0x20, RZ ;  /* 0x0000002006277810 */ /* 0x040fe40007f7e0ff */
[----:B------:R-:W-:Y:S02]  /*13130*/  LOP3.LUT R37, R6, 0x380, RZ, 0xc0, !PT ;  /* 0x0000038006257812 */ /* 0x000fe400078ec0ff */
[----:B------:R-:W-:-:S02]  /*13140*/  LOP3.LUT R4, R39, 0x380, RZ, 0xc0, !PT ;  /* 0x0000038027047812 */ /* 0x000fc400078ec0ff */
[----:B------:R-:W-:Y:S02]  /*13150*/  SHF.R.U64 R37, R37, 0x3, RZ ;  /* 0x0000000325257819 */ /* 0x000fe400000012ff */
[----:B------:R-:W-:Y:S01]  /*13160*/  SHF.R.U64 R4, R4, 0x3, RZ ;  /* 0x0000000304047819 */ /* 0x000fe200000012ff */
[--C-:B------:R-:W-:Y:S01]  /*13170*/  IMAD.X R5, RZ, RZ, R7.reuse, P3 ;  /* 0x000000ffff057224 */ /* 0x100fe200018e0607 */
[----:B------:R-:W-:Y:S02]  /*13180*/  LOP3.LUT R6, R37, R6, RZ, 0x3c, !PT ;  /* 0x0000000625067212 */ /* 0x000fe400078e3cff */
[----:B------:R-:W-:Y:S01]  /*13190*/  LOP3.LUT R4, R4, R39, RZ, 0x3c, !PT ;  /* 0x0000002704047212 */ /* 0x000fe200078e3cff */
[--C-:B------:R-:W-:Y:S01]  /*131a0*/  IMAD.X R9, RZ, RZ, R7.reuse, P0 ;  /* 0x000000ffff097224 */ /* 0x100fe200000e0607 */
[----:B------:R-:W-:Y:S01]  /*131b0*/  MOV R38, R6 ;  /* 0x0000000600267202 */ /* 0x000fe20000000f00 */
[----:B------:R-:W-:Y:S01]  /*131c0*/  IMAD.X R11, RZ, RZ, R7, P2 ;  /* 0x000000ffff0b7224 */ /* 0x000fe200010e0607 */
[----:B------:R-:W-:-:S02]  /*131d0*/  MOV R37, R4 ;  /* 0x0000000400257202 */ /* 0x000fc40000000f00 */
        /* <DEDUP_REMOVED lines=14> */
[----:B------:R-:W3:Y:S04]  /*132c0*/  SHFL.IDX PT, R34, R34, R3, 0x1c1f ;  /* 0x001c1f0322227589 */ /* 0x000ee800000e0000 */
[----:B------:R-:W-:Y:S04]  /*132d0*/  SHFL.IDX PT, R29, R29, R26, 0x1c1f ;  /* 0x001c1f1a1d1d7589 */ /* 0x000fe800000e0000 */
        /* <DEDUP_REMOVED lines=8> */
[----:B--2---:R-:W0:Y:S01]  /*13360*/  LDC R3, c[0x0][0xbe8] ;  /* 0x0002fa00ff037b82 */ /* 0x004e220000000800 */
[----:B------:R-:W-:Y:S01]  /*13370*/  MOV R27, R8 ;  /* 0x00000008001b7202 */ /* 0x000fe20000000f00 */
[----:B------:R1:W-:Y:S01]  /*13380*/  STSM.16.M88.4 [R38], R4 ;  /* 0x0000000426007844 */ /* 0x0003e20000000200 */
[----:B------:R-:W-:-:S02]  /*13390*/  SEL R8, R15, R12, P1 ;  /* 0x0000000c0f087207 */ /* 0x000fc40000800000 */
[----:B------:R-:W-:Y:S02]  /*133a0*/  SEL R10, R12, R15, P1 ;  /* 0x0000000f0c0a7207 */ /* 0x000fe40000800000 */
[----:B---3--:R-:W-:Y:S02]  /*133b0*/  SEL R9, R13, R34, P1 ;  /* 0x000000220d097207 */ /* 0x008fe40000800000 */
[----:B------:R-:W-:Y:S02]  /*133c0*/  SEL R11, R34, R13, P1 ;  /* 0x0000000d220b7207 */ /* 0x000fe40000800000 */
[----:B----4-:R-:W-:Y:S01]  /*133d0*/  SEL R12, R29, R28, P1 ;  /* 0x0000001c1d0c7207 */ /* 0x010fe20000800000 */
[----:B------:R-:W-:Y:S01]  /*133e0*/  ULDC UR8, c[0x0][0xa88] ;  /* 0x0002a20000087ab9 */ /* 0x000fe20000000800 */
[----:B------:R-:W-:Y:S01]  /*133f0*/  SEL R14, R28, R29, P1 ;  /* 0x0000001d1c0e7207 */ /* 0x000fe20000800000 */
[----:B------:R-:W2:Y:S01]  /*13400*/  LDL R34, [R1+0x68] ;  /* 0x0000680001227983 */ /* 0x000ea20000100800 */
[----:B------:R-:W-:-:S02]  /*13410*/  SEL R13, R35, R36, P1 ;  /* 0x00000024230d7207 */ /* 0x000fc40000800000 */
[----:B-1----:R-:W-:Y:S02]  /*13420*/  SEL R4, R25, R24, P1 ;  /* 0x0000001819047207 */ /* 0x002fe40000800000 */
[----:B------:R-:W-:Y:S02]  /*13430*/  SEL R6, R24, R25, P1 ;  /* 0x0000001918067207 */ /* 0x000fe40000800000 */
[----:B------:R-:W-:Y:S02]  /*13440*/  SEL R5, R31, R32, P1 ;  /* 0x000000201f057207 */ /* 0x000fe40000800000 */
[----:B------:R-:W-:Y:S02]  /*13450*/  SEL R7, R32, R31, P1 ;  /* 0x0000001f20077207 */ /* 0x000fe40000800000 */
[----:B------:R-:W-:-:S03]  /*13460*/  SEL R15, R36, R35, P1 ;  /* 0x00000023240f7207 */ /* 0x000fc60000800000 */
[----:B------:R1:W-:Y:S04]  /*13470*/  STSM.16.M88.4 [R37], R4 ;  /* 0x0000000425007844 */ /* 0x0003e80000000200 */
[----:B------:R3:W-:Y:S04]  /*13480*/  STSM.16.M88.4 [R30], R8 ;  /* 0x000000081e007844 */ /* 0x0007e80000000200 */
[----:B------:R4:W-:Y:S01]  /*13490*/  STSM.16.M88.4 [R27], R12 ;  /* 0x0000000c1b007844 */ /* 0x0009e20000000200 */
[----:B------:R-:W-:Y:S01]  /*134a0*/  BAR.SYNC.DEFER_BLOCKING 0x1, 0x180 ;  /* 0x0046000000007b1d */ /* 0x000fe20000010000 */
[----:B------:R-:W-:Y:S01]  /*134b0*/  IADD3 R24, P2, R45, UR4, RZ ;  /* 0x000000042d187c10 */ /* 0x000fe2000ff5e0ff */
[----:B------:R-:W-:-:S03]  /*134c0*/  IMAD.MOV.U32 R28, RZ, RZ, RZ ;  /* 0x000000ffff1c7224 */ /* 0x000fc600078e00ff */
[----:B------:R-:W-:Y:S01]  /*134d0*/  IADD3.X R25, R44, UR5, RZ, P2, !PT ;  /* 0x000000052c197c10 */ /* 0x000fe200097fe4ff */
[----:B------:R-:W-:Y:S01]  /*134e0*/  IMAD.IADD R31, R46, 0x1, R40 ;  /* 0x000000012e1f7824 */ /* 0x000fe200078e0228 */
[----:B------:R-:W-:Y:S01]  /*134f0*/  SHF.R.S32.HI R32, RZ, 0x1f, R42 ;  /* 0x0000001fff207819 */ /* 0x000fe2000001142a */
[----:B------:R-:W-:Y:S02]  /*13500*/  ULDC.64 UR4, c[0x0][0xb90] ;  /* 0x0002e40000047ab9 */ /* 0x000fe40000000a00 */
[----:B------:R-:W4:Y:S01]  /*13510*/  @P0 LDG.E R28, desc[UR40][R24.64] ;  /* 0x00000028181c0981 */ /* 0x000f22000c1e1900 */
[----:B0-----:R-:W-:-:S13]  /*13520*/  ISETP.NE.AND P2, PT, R3, 0x1, PT ;  /* 0x000000010300780c */ /* 0x001fda0003f45270 */
[----:B------:R-:W0:Y:S08]  /*13530*/  @P2 LDC R26, c[0x0][0xbec] ;  /* 0x0002fb00ff1a2b82 */ /* 0x000e300000000800 */
[----:B------:R-:W0:Y:S01]  /*13540*/  @P2 LDC R29, c[0x0][0xbf0] ;  /* 0x0002fc00ff1d2b82 */ /* 0x000e220000000800 */
[----:B-1----:R-:W-:Y:S01]  /*13550*/  MOV R7, R31 ;  /* 0x0000001f00077202 */ /* 0x002fe20000000f00 */
[----:B------:R-:W-:-:S04]  /*13560*/  IMAD R5, R32, UR4, RZ ;  /* 0x0000000420057c24 */ /* 0x000fc8000f8e02ff */
[----:B---3--:R-:W-:Y:S02]  /*13570*/  IMAD R11, R42, UR5, R5 ;  /* 0x000000052a0b7c24 */ /* 0x008fe4000f8e0205 */
[----:B0-----:R-:W-:-:S05]  /*13580*/  @P2 IMAD.HI.U32 R4, R31, R26, RZ ;  /* 0x0000001a1f042227 */ /* 0x001fca00078e00ff */
[----:B------:R-:W-:Y:S02]  /*13590*/  @P2 SHF.R.U32.HI R7, RZ, R29, R4 ;  /* 0x0000001dff072219 */ /* 0x000fe40000011604 */
[----:B------:R-:W-:Y:S02]  /*135a0*/  SEL R30, R49, RZ, !P0 ;  /* 0x000000ff311e7207 */ /* 0x000fe40004000000 */
[----:B------:R-:W-:Y:S01]  /*135b0*/  SEL R33, R48, RZ, !P0 ;  /* 0x000000ff30217207 */ /* 0x000fe20004000000 */
        /* <DEDUP_REMOVED lines=31> */
[----:B------:R-:W-:-:S05]  /*137b0*/  SHF.R.S32.HI R38, RZ, 0x3, R38 ;  /* 0x00000003ff267819 */ /* 0x000fca0000011426 */
[----:B--2---:R-:W-:Y:S01]  /*137c0*/  IMAD R9, R38, 0x40, R34 ;  /* 0x0000004026097824 */ /* 0x004fe200078e0222 */
[----:B-1----:R-:W-:Y:S06]  /*137d0*/  @P1 BRA `(.L_x_12729) ;  /* 0x0000000000101947 */ /* 0x002fec0003800000 */
[----:B------:R-:W-:Y:S05]  /*137e0*/  @!P0 BRA `(.L_x_12729) ;  /* 0x00000000000c8947 */ /* 0x000fea0003800000 */
[----:B------:R-:W2:Y:S04]  /*137f0*/  LDG.E R5, desc[UR40][R24.64] ;  /* 0x0000002818057981 */ /* 0x000ea8000c1e1900 */
[----:B-----5:R-:W2:Y:S02]  /*13800*/  LDG.E R8, desc[UR40][R24.64+0x4] ;  /* 0x0000042818087981 */ /* 0x020ea4000c1e1900 */
[----:B--2---:R-:W-:-:S07]  /*13810*/  IMAD.IADD R8, R8, 0x1, -R5 ;  /* 0x0000000108087824 */ /* 0x004fce00078e0a05 */
.L_x_12729:
        /* <DEDUP_REMOVED lines=27> */
[----:B--2---:R-:W-:-:S05]  /*139d0*/  IMAD.IADD R12, R12, 0x1, R40 ;  /* 0x000000010c0c7824 */ /* 0x004fca00078e0228 */
[C---:B------:R-:W-:Y:S02]  /*139e0*/  IADD3 R8, R12.reuse, 0x8, RZ ;  /* 0x000000080c087810 */ /* 0x040fe40007ffe0ff */
[-C--:B------:R-:W-:Y:S02]  /*139f0*/  ISETP.GE.OR P1, PT, R12, R35.reuse, P0 ;  /* 0x000000230c00720c */ /* 0x080fe40000726670 */
[----:B------:R-:W-:Y:S02]  /*13a00*/  ISETP.GE.OR P0, PT, R8, R35, P0 ;  /* 0x000000230800720c */ /* 0x000fe40000706670 */
[----:B------:R-:W-:Y:S02]  /*13a10*/  LOP3.LUT R12, R13, 0x380, RZ, 0xc0, !PT ;  /* 0x000003800d0c7812 */ /* 0x000fe400078ec0ff */
[----:B------:R-:W-:Y:S01]  /*13a20*/  LOP3.LUT R8, R9, R20, RZ, 0x3c, !PT ;  /* 0x0000001409087212 */ /* 0x000fe200078e3cff */
[----:B------:R-:W-:Y:S01]  /*13a30*/  IMAD.MOV.U32 R9, RZ, RZ, R21 ;  /* 0x000000ffff097224 */ /* 0x000fe200078e0015 */
[----:B------:R-:W-:-:S04]  /*13a40*/  SHF.R.U64 R12, R12, 0x3, RZ ;  /* 0x000000030c0c7819 */ /* 0x000fc800000012ff */
[----:B------:R-:W-:Y:S01]  /*13a50*/  LOP3.LUT R12, R12, R13, RZ, 0x3c, !PT ;  /* 0x0000000d0c0c7212 */ /* 0x000fe200078e3cff */
[----:B-1----:R-:W-:Y:S01]  /*13a60*/  @!P1 ST.E desc[UR40][R4.64], R2 ;  /* 0x0000000204009985 */ /* 0x002fe2000c101928 */
[----:B------:R-:W-:-:S03]  /*13a70*/  IMAD.X R13, RZ, RZ, R21, P3 ;  /* 0x000000ffff0d7224 */ /* 0x000fc600018e0615 */
        /* <DEDUP_REMOVED lines=25> */
[----:B------:R-:W-:Y:S02]  /*13c10*/  IMAD.IADD R28, R40, 0x1, R0 ;  /* 0x00000001281c7824 */ /* 0x000fe400078e0200 */
        /* <DEDUP_REMOVED lines=30> */
[----:B------:R-:W-:Y:S02]  /*13e00*/  IMAD.IADD R32, R38, 0x1, R40 ;  /* 0x0000000126207824 */ /* 0x000fe400078e0228 */
        /* <DEDUP_REMOVED lines=19> */
[----:B------:R-:W1:Y:S04]  /*13f40*/  SHFL.IDX PT, R30, R30, 0x3, 0x181f ;  /* 0x00781f001e1e7f89 */ /* 0x000e6800000e0000 */
[----:B------:R-:W0:Y:S01]  /*13f50*/  SHFL.IDX PT, R31, R31, 0x3, 0x181f ;  /* 0x00781f001f1f7f89 */ /* 0x000e2200000e0000 */
        /* <DEDUP_REMOVED lines=11> */
.L_x_12728:
        /* <DEDUP_REMOVED lines=20> */
[----:B---3-5:R-:W-:-:S12]  /*14150*/  VIADD R28, R7, 0xffffff80 ;  /* 0xffffff80071c7836 */ /* 0x028fd80000000000 */
[----:B------:R-:W1:Y:S01]  /*14160*/  @P2 LDC R27, c[0x0][0xbec] ;  /* 0x0002fb00ff1b2b82 */ /* 0x000e620000000800 */
[----:B------:R-:W-:Y:S01]  /*14170*/  ISETP.GE.AND P3, PT, R28, 0xc0, PT ;  /* 0x000000c01c00780c */ /* 0x000fe20003f66270 */
[----:B--2---:R-:W-:-:S12]  /*14180*/  @P1 BRA `(.L_x_12731) ;  /* 0x0000000000101947 */ /* 0x004fd80003800000 */
[----:B------:R-:W-:Y:S05]  /*14190*/  @!P0 BRA `(.L_x_12731) ;  /* 0x00000000000c8947 */ /* 0x000fea0003800000 */
[----:B------:R-:W2:Y:S04]  /*141a0*/  LDG.E R5, desc[UR40][R2.64] ;  /* 0x0000002802057981 */ /* 0x000ea8000c1e1900 */
[----:B------:R-:W2:Y:S02]  /*141b0*/  LDG.E R0, desc[UR40][R2.64+0x4] ;  /* 0x0000042802007981 */ /* 0x000ea4000c1e1900 */
[----:B--2---:R-:W-:-:S07]  /*141c0*/  IADD3 R0, -R5, R0, RZ ;  /* 0x0000000005007210 */ /* 0x004fce0007ffe1ff */
.L_x_12731:
[----:B------:R-:W2:Y:S04]  /*141d0*/  LDL.LU R3, [R1+0x50] ;  /* 0x0000500001037983 */ /* 0x000ea80000300800 */
[----:B------:R-:W3:Y:S04]  /*141e0*/  LDL.LU R2, [R1+0x64] ;  /* 0x0000640001027983 */ /* 0x000ee80000300800 */
[----:B------:R-:W4:Y:S04]  /*141f0*/  LDL R26, [R1+0x54] ;  /* 0x00005400011a7983 */ /* 0x000f280000100800 */
[----:B------:R0:W5:Y:S01]  /*14200*/  LDL R24, [R1+0x28] ;  /* 0x0000280001187983 */ /* 0x0001620000100800 */
[----:B------:R-:W-:Y:S01]  /*14210*/  BSSY B1, `(.L_x_12732) ;  /* 0x000002c000017945 */ /* 0x000fe20003800000 */
[----:B------:R-:W-:-:S02]  /*14220*/  SHF.R.S32.HI R11, RZ, 0x1f, R6 ;  /* 0x0000001fff0b7819 */ /* 0x000fc40000011406 */
[----:B--2---:R-:W-:Y:S02]  /*14230*/  SEL R13, R3, RZ, !P0 ;  /* 0x000000ff030d7207 */ /* 0x004fe40004000000 */
[----:B---3--:R-:W-:Y:S02]  /*14240*/  SEL R12, R2, RZ, !P0 ;  /* 0x000000ff020c7207 */ /* 0x008fe40004000000 */
[----:B----4-:R-:W-:Y:S01]  /*14250*/  SHF.R.S32.HI R10, RZ, 0x1f, R26 ;  /* 0x0000001fff0a7819 */ /* 0x010fe2000001141a */
[----:B0-----:R-:W-:Y:S06]  /*14260*/  @P3 BRA `(.L_x_12733) ;  /* 0x0000000000983947 */ /* 0x001fec0003800000 */
[----:B------:R-:W0:Y:S01]  /*14270*/  LDC R9, c[0x0][0xbe8] ;  /* 0x0002fa00ff097b82 */ /* 0x000e220000000800 */
[----:B-----5:R-:W-:Y:S01]  /*14280*/  IADD3 R8, R24, -0x80, R7 ;  /* 0xffffff8018087810 */ /* 0x020fe20007ffe007 */
        /* <DEDUP_REMOVED lines=36> */
.L_x_12733:
[----:B------:R-:W-:Y:S05]  /*144d0*/  BSYNC B1 ;  /* 0x0000000000017941 */ /* 0x000fea0003800000 */
.L_x_12732:
        /* <DEDUP_REMOVED lines=18> */
[----:B-----5:R-:W-:Y:S02]  /*14600*/  IMAD.IADD R8, R24, 0x1, R6 ;  /* 0x0000000118087824 */ /* 0x020fe400078e0206 */
        /* <DEDUP_REMOVED lines=27> */
[----:B------:R-:W-:Y:S01]  /*147c0*/  IMAD.IADD R14, R14, 0x1, R24 ;  /* 0x000000010e0e7824 */ /* 0x000fe200078e0218 */
[----:B------:R-:W-:Y:S01]  /*147d0*/  ULDC UR4, c[0x0][0xac8] ;  /* 0x0002b20000047ab9 */ /* 0x000fe20000000800 */
[----:B------:R-:W-:Y:S01]  /*147e0*/  IMAD R25, R0, R25, RZ ;  /* 0x0000001900197224 */ /* 0x000fe200078e02ff */
[----:B------:R-:W-:Y:S01]  /*147f0*/  LEA.HI.X R8, R2, UR5, R3, 0x1, P0 ;  /* 0x0000000502087c11 */ /* 0x000fe200080f0c03 */
[----:B------:R-:W0:Y:S01]  /*14800*/  SHFL.IDX PT, R6, R4, RZ, 0x181f ;  /* 0x00181fff04067589 */ /* 0x000e2200000e0000 */
[C---:B------:R-:W-:Y:S02]  /*14810*/  VIADD R0, R14.reuse, 0x30 ;  /* 0x000000300e007836 */ /* 0x040fe40000000000 */
[C---:B------:R-:W-:Y:S01]  /*14820*/  VIADD R2, R14.reuse, 0x60 ;  /* 0x000000600e027836 */ /* 0x040fe20000000000 */
[----:B------:R-:W1:Y:S01]  /*14830*/  SHFL.IDX PT, R9, R4, 0x1, 0x181f ;  /* 0x00381f0004097f89 */ /* 0x000e6200000e0000 */
[----:B------:R-:W-:-:S03]  /*14840*/  VIADD R3, R14, 0x90 ;  /* 0x000000900e037836 */ /* 0x000fc60000000000 */
[----:B------:R-:W4:Y:S04]  /*14850*/  SHFL.IDX PT, R11, R4, 0x2, 0x181f ;  /* 0x00581f00040b7f89 */ /* 0x000f2800000e0000 */
[----:B------:R-:W3:Y:S04]  /*14860*/  SHFL.IDX PT, R5, R8, RZ, 0x181f ;  /* 0x00181fff08057589 */ /* 0x000ee800000e0000 */
[----:B------:R1:W3:Y:S04]  /*14870*/  SHFL.IDX PT, R13, R4, 0x3, 0x181f ;  /* 0x00781f00040d7f89 */ /* 0x0002e800000e0000 */
[----:B------:R-:W3:Y:S04]  /*14880*/  SHFL.IDX PT, R7, R8, 0x1, 0x181f ;  /* 0x00381f0008077f89 */ /* 0x000ee800000e0000 */
[----:B------:R-:W3:Y:S04]  /*14890*/  SHFL.IDX PT, R10, R8, 0x2, 0x181f ;  /* 0x00581f00080a7f89 */ /* 0x000ee800000e0000 */
[----:B------:R3:W3:Y:S01]  /*148a0*/  SHFL.IDX PT, R12, R8, 0x3, 0x181f ;  /* 0x00781f00080c7f89 */ /* 0x0006e200000e0000 */
        /* <DEDUP_REMOVED lines=9> */
[C---:B------:R-:W-:Y:S02]  /*14940*/  @!P0 LEA R8, P6, R15.reuse, R13, 0x1 ;  /* 0x0000000d0f088211 */ /* 0x040fe400078c08ff */
[C-C-:B------:R-:W-:Y:S01]  /*14950*/  @!P2 LEA.HI.X R5, R15.reuse, R7, R20.reuse, 0x1, P5 ;  /* 0x000000070f05a211 */ /* 0x140fe200028f0c14 */
[----:B------:R0:W-:Y:S01]  /*14960*/  @!P3 ST.E.128 desc[UR40][R2.64], RZ ;  /* 0x000000ff0200b985 */ /* 0x0001e2000c101d28 */
[----:B------:R-:W-:-:S02]  /*14970*/  @!P1 LEA.HI.X R7, R15, R10, R20, 0x1, P4 ;  /* 0x0000000a0f079211 */ /* 0x000fc400020f0c14 */
[----:B------:R-:W-:Y:S01]  /*14980*/  @!P0 LEA.HI.X R9, R15, R12, R20, 0x1, P6 ;  /* 0x0000000c0f098211 */ /* 0x000fe200030f0c14 */
[----:B------:R0:W-:Y:S04]  /*14990*/  @!P2 ST.E.128 desc[UR40][R4.64], RZ ;  /* 0x000000ff0400a985 */ /* 0x0001e8000c101d28 */
[----:B------:R0:W-:Y:S04]  /*149a0*/  @!P1 ST.E.128 desc[UR40][R6.64], RZ ;  /* 0x000000ff06009985 */ /* 0x0001e8000c101d28 */
[----:B------:R0:W-:Y:S02]  /*149b0*/  @!P0 ST.E.128 desc[UR40][R8.64], RZ ;  /* 0x000000ff08008985 */ /* 0x0001e4000c101d28 */
.L_x_12730:
[----:B------:R-:W-:Y:S05]  /*149c0*/  BSYNC B0 ;  /* 0x0000000000007941 */ /* 0x000fea0003800000 */
.L_x_12727:
[----:B------:R-:W3:Y:S01]  /*149d0*/  LDL R0, [R1+0x4c] ;  /* 0x00004c0001007983 */ /* 0x000ee20000100800 */
[----:B------:R-:W-:Y:S02]  /*149e0*/  ULDC UR4, c[0x0][0xc3c] ;  /* 0x00030f0000047ab9 */ /* 0x000fe40000000800 */
[----:B---3--:R-:W-:-:S13]  /*149f0*/  ISETP.GE.AND P0, PT, R0, UR4, PT ;  /* 0x0000000400007c0c */ /* 0x008fda000bf06270 */
[----:B------:R-:W-:Y:S05]  /*14a00*/  @!P0 BRA `(.L_x_12734) ;  /* 0xfffffec400c08947 */ /* 0x000fea000383ffff */
[----:B------:R-:W-:Y:S05]  /*14a10*/  BRA `(.L_x_12623) ;  /* 0x0000006000707947 */ /* 0x000fea0003800000 */
.L_x_12621:
        /* <DEDUP_REMOVED lines=18> */
.L_x_12735:
        /* <DEDUP_REMOVED lines=42> */
.L_x_12741:
        /* <DEDUP_REMOVED lines=12> */
.L_x_12740:
[----:B------:R-:W-:Y:S05]  /*14ea0*/  BSYNC B0 ;  /* 0x0000000000007941 */ /* 0x000fea0003800000 */
.L_x_12739:
        /* <DEDUP_REMOVED lines=22> */
.L_x_12737:
        /* <DEDUP_REMOVED lines=21> */
.L_x_12742:
        /* <DEDUP_REMOVED lines=55> */
.L_x_12738:
[----:B------:R-:W-:Y:S01]  /*154d0*/  IMAD.MOV.U32 R17, RZ, RZ, RZ ;  /* 0x000000ffff117224 */ /* 0x000fe200078e00ff */
[----:B------:R-:W-:Y:S01]  /*154e0*/  MOV R16, UR6 ;  /* 0x0000000600107c02 */ /* 0x000fe20008000f00 */
[----:B------:R-:W-:-:S07]  /*154f0*/  IMAD.MOV.U32 R18, RZ, RZ, RZ ;  /* 0x000000ffff127224 */ /* 0x000fce00078e00ff */
.L_x_12743:
[----:B------:R-:W-:-:S13]  /*15500*/  ISETP.NE.AND P0, PT, R5, RZ, PT ;  /* 0x000000ff0500720c */ /* 0x000fda0003f05270 */
[----:B------:R-:W0:Y:S01]  /*15510*/  @!P0 S2R R3, SR_CgaCtaId ;  /* 0x0000000000038919 */ /* 0x000e220000008800 */
[----:B------:R-:W-:-:S04]  /*15520*/  @!P0 MOV R0, 0x400 ;  /* 0x0000040000008802 */ /* 0x000fc80000000f00 */
[----:B0-----:R-:W-:-:S05]  /*15530*/  @!P0 LEA R0, R3, R0, 0x18 ;  /* 0x0000000003008211 */ /* 0x001fca00078ec0ff */
[----:B------:R0:W-:Y:S01]  /*15540*/  @!P0 STS.128 [R0+0x132d0], R16 ;  /* 0x0132d01000008388 */ /* 0x0001e20000000c00 */
[----:B------:R-:W-:Y:S06]  /*15550*/  BAR.ARV 0x5, 0x200 ;  /* 0x0148000000007b1d */ /* 0x000fec0000002000 */
.L_x_12736:
        /* <DEDUP_REMOVED lines=12> */
[C---:B0-----:R-:W-:Y:S01]  /*15620*/  IMAD.SHL.U32 R2, R9.reuse, 0x10, RZ ;  /* 0x0000001009027824 */ /* 0x041fe200078e00ff */
[----:B------:R-:W-:Y:S01]  /*15630*/  SHF.R.U32.HI R3, RZ, 0x1, R9 ;  /* 0x00000001ff037819 */ /* 0x000fe20000011609 */
[C---:B------:R-:W-:Y:S01]  /*15640*/  IMAD.SHL.U32 R0, R9.reuse, 0x20, RZ ;  /* 0x0000002009007824 */ /* 0x040fe200078e00ff */
        /* <DEDUP_REMOVED lines=15> */
[----:B------:R-:W-:Y:S02]  /*15740*/  LOP3.LUT R26, R3, 0x640, R26, 0xf8, !PT ;  /* 0x00000640031a7812 */ /* 0x000fe400078ef81a */
[----:B------:R-:W-:Y:S02]  /*15750*/  LOP3.LUT R7, R7, R8, RZ, 0xfc, !PT ;  /* 0x0000000807077212 */ /* 0x000fe400078efcff */
[----:B------:R-:W-:Y:S02]  /*15760*/  SHF.R.U32.HI R3, RZ, 0x2, R11 ;  /* 0x00000002ff037819 */ /* 0x000fe4000001160b */
[----:B------:R-:W-:Y:S02]  /*15770*/  MOV R22, UR4 ;  /* 0x0000000400167c02 */ /* 0x000fe40008000f00 */
[--C-:B------:R-:W-:Y:S02]  /*15780*/  LOP3.LUT R4, R9, 0x100, R0.reuse, 0xf8, !PT ;  /* 0x0000010009047812 */ /* 0x100fe400078ef800 */
[----:B------:R-:W-:Y:S01]  /*15790*/  LOP3.LUT R0, R3, 0x60, R0, 0xf8, !PT ;  /* 0x0000006003007812 */ /* 0x000fe200078ef800 */
[----:B------:R-:W-:-:S02]  /*157a0*/  IMAD.IADD R3, R22, 0x1, R7 ;  /* 0x0000000116037824 */ /* 0x000fc400078e0207 */
        /* <DEDUP_REMOVED lines=15> */
[----:B------:R1:W-:Y:S02]  /*158a0*/  STL [R1+0x4], R0 ;  /* 0x0000040001007387 */ /* 0x0003e40000100800 */
.L_x_12846:
[----:B-1----:R-:W0:Y:S02]  /*158b0*/  LDC.64 R2, c[0x0][0xc88] ;  /* 0x00032200ff027b82 */ /* 0x002e240000000a00 */
        /* <DEDUP_REMOVED lines=26> */
[----:B---3--:R-:W-:Y:S01]  /*15a60*/  IADD3 R6, P4, R23, UR4, RZ ;  /* 0x0000000417067c10 */ /* 0x008fe2000ff9e0ff */
        /* <DEDUP_REMOVED lines=11> */
[----:B------:R-:W-:Y:S02]  /*15b20*/  IMAD.MOV.U32 R12, RZ, RZ, RZ ;  /* 0x000000ffff0c7224 */ /* 0x000fe400078e00ff */
[----:B0-----:R-:W-:-:S06]  /*15b30*/  IMAD.MOV.U32 R0, RZ, RZ, RZ ;  /* 0x000000ffff007224 */ /* 0x001fcc00078e00ff */
        /* <DEDUP_REMOVED lines=15> */
[----:B------:R-:W-:Y:S01]  /*15c30*/  IMAD.MOV.U32 R14, RZ, RZ, R9 ;  /* 0x000000ffff0e7224 */ /* 0x000fe200078e0009 */
[----:B0-----:R-:W-:Y:S01]  /*15c40*/  MOV R9, UR5 ;  /* 0x0000000500097c02 */ /* 0x001fe20008000f00 */
[----:B----4-:R-:W-:Y:S06]  /*15c50*/  @P3 BRA `(.L_x_12745) ;  /* 0x0000000000143947 */ /* 0x010fec0003800000 */
[----:B------:R-:W-:Y:S05]  /*15c60*/  @!P0 BRA `(.L_x_12745) ;  /* 0x0000000000108947 */ /* 0x000fea0003800000 */
[----:B------:R-:W2:Y:S04]  /*15c70*/  LDG.E R11, desc[UR40][R2.64] ;  /* 0x00000028020b7981 */ /* 0x000ea8000c1e1900 */
[----:B------:R-:W2:Y:S02]  /*15c80*/  LDG.E R2, desc[UR40][R2.64+0x4] ;  /* 0x0000042802027981 */ /* 0x000ea4000c1e1900 */
[----:B--2---:R-:W-:-:S05]  /*15c90*/  IMAD.IADD R14, R2, 0x1, -R11 ;  /* 0x00000001020e7824 */ /* 0x004fca00078e0a0b */
[----:B------:R0:W-:Y:S02]  /*15ca0*/  STL [R1+0x24], R14 ;  /* 0x0000240e01007387 */ /* 0x0001e40000100800 */
.L_x_12745:
        /* <DEDUP_REMOVED lines=11> */
.L_x_12746:
[----:B------:R-:W-:Y:S05]  /*15d60*/  @!P1 BRA `(.L_x_12747) ;  /* 0x00000000000c9947 */ /* 0x000fea0003800000 */
[----:B------:R-:W2:Y:S04]  /*15d70*/  LDG.E R10, desc[UR40][R6.64] ;  /* 0x00000028060a7981 */ /* 0x000ea8000c1e1900 */
[----:B------:R-:W2:Y:S02]  /*15d80*/  LDG.E R6, desc[UR40][R6.64+0x4] ;  /* 0x0000042806067981 */ /* 0x000ea4000c1e1900 */
[----:B--2---:R-:W-:-:S07]  /*15d90*/  IMAD.IADD R10, R6, 0x1, -R10 ;  /* 0x00000001060a7824 */ /* 0x004fce00078e0a0a */
.L_x_12747:
[----:B------:R-:W2:Y:S01]  /*15da0*/  @P2 LDG.E R2, desc[UR40][R4.64] ;  /* 0x0000002804022981 */ /* 0x000ea2000c1e1900 */
[----:B------:R-:W3:Y:S01]  /*15db0*/  LDC R3, c[0x0][0x448] ;  /* 0x00011200ff037b82 */ /* 0x000ee20000000800 */
[----:B-----5:R-:W-:Y:S02]  /*15dc0*/  IMAD.IADD R10, R10, 0x1, -R8 ;  /* 0x000000010a0a7824 */ /* 0x020fe400078e0a08 */
[----:B------:R-:W2:Y:S01]  /*15dd0*/  @P2 LDG.E R4, desc[UR40][R4.64+0x4] ;  /* 0x0000042804042981 */ /* 0x000ea2000c1e1900 */
[----:B---3--:R-:W-:-:S13]  /*15de0*/  ISETP.NE.AND P0, PT, R3, 0x1, PT ;  /* 0x000000010300780c */ /* 0x008fda0003f05270 */
[----:B------:R-:W3:Y:S01]  /*15df0*/  @P0 LDC R3, c[0x0][0x44c] ;  /* 0x00011300ff030b82 */ /* 0x000ee20000000800 */
[----:B------:R-:W-:Y:S01]  /*15e00*/  BSSY B0, `(.L_x_12748) ;  /* 0x00000eb000007945 */ /* 0x000fe20003800000 */
[----:B--2---:R-:W-:-:S06]  /*15e10*/  @P2 IMAD.IADD R9, R4, 0x1, -R2 ;  /* 0x0000000104092824 */ /* 0x004fcc00078e0a02 */
[----:B------:R-:W2:Y:S01]  /*15e20*/  @P0 LDC R4, c[0x0][0x450] ;  /* 0x00011400ff040b82 */ /* 0x000ea20000000800 */
[----:B------:R-:W-:-:S04]  /*15e30*/  IMAD R2, R17, 0xc0, RZ ;  /* 0x000000c011027824 */ /* 0x000fc800078e02ff */
[----:B------:R-:W-:Y:S02]  /*15e40*/  VIADD R2, R2, 0xbf ;  /* 0x000000bf02027836 */ /* 0x000fe40000000000 */
[----:B------:R-:W-:Y:S02]  /*15e50*/  IMAD.IADD R20, R10, 0x1, R9 ;  /* 0x000000010a147824 */ /* 0x000fe400078e0209 */
[----:B---3--:R-:W-:-:S04]  /*15e60*/  @P0 IMAD.HI.U32 R3, R2, R3, RZ ;  /* 0x0000000302030227 */ /* 0x008fc800078e00ff */
[C---:B------:R-:W-:Y:S01]  /*15e70*/  VIADD R21, R20.reuse, 0x9f ;  /* 0x0000009f14157836 */ /* 0x040fe20000000000 */
[----:B------:R-:W-:-:S03]  /*15e80*/  IADD3 R20, R20, 0xa0, -R14 ;  /* 0x000000a014147810 */ /* 0x000fc60007ffe80e */
[----:B------:R-:W-:Y:S01]  /*15e90*/  IMAD.HI R21, R21, 0x66666667, RZ ;  /* 0x6666666715157827 */ /* 0x000fe200078e02ff */
[----:B--2---:R-:W-:-:S05]  /*15ea0*/  @P0 SHF.R.U32.HI R2, RZ, R4, R3 ;  /* 0x00000004ff020219 */ /* 0x004fca0000011603 */
[----:B------:R-:W-:-:S04]  /*15eb0*/  IMAD.IADD R2, R20, 0x1, R2 ;  /* 0x0000000114027824 */ /* 0x000fc800078e0202 */
[----:B------:R-:W-:Y:S01]  /*15ec0*/  IMAD.HI R3, R2, 0x66666667, RZ ;  /* 0x6666666702037827 */ /* 0x000fe200078e02ff */
[----:B------:R-:W-:-:S04]  /*15ed0*/  SHF.R.U32.HI R2, RZ, 0x1f, R21 ;  /* 0x0000001fff027819 */ /* 0x000fc80000011615 */
[----:B------:R-:W-:Y:S02]  /*15ee0*/  LEA.HI.SX32 R21, R21, R2, 0x1a ;  /* 0x0000000215157211 */ /* 0x000fe400078fd2ff */
[----:B------:R-:W-:-:S04]  /*15ef0*/  SHF.R.U32.HI R2, RZ, 0x1f, R3 ;  /* 0x0000001fff027819 */ /* 0x000fc80000011603 */
[----:B------:R-:W-:-:S04]  /*15f00*/  LEA.HI.SX32 R2, R3, R2, 0x1a ;  /* 0x0000000203027211 */ /* 0x000fc800078fd2ff */
[----:B------:R-:W-:Y:S02]  /*15f10*/  VIMNMX R2, R21, R2, PT ;  /* 0x0000000215027248 */ /* 0x000fe40003fe0100 */
[----:B------:R-:W-:-:S03]  /*15f20*/  IADD3 R4, -R10, RZ, RZ ;  /* 0x000000ff0a047210 */ /* 0x000fc60007ffe1ff */
[----:B------:R-:W-:Y:S01]  /*15f30*/  IMAD R2, R2, 0xa0, -R10 ;  /* 0x000000a002027824 */ /* 0x000fe200078e0a0a */
[----:B------:R-:W-:-:S04]  /*15f40*/  VIMNMX R4, RZ, R4, !PT ;  /* 0x00000004ff047248 */ /* 0x000fc80007fe0100 */
[----:B------:R-:W-:-:S04]  /*15f50*/  VIMNMX R2, R2, R9, PT ;  /* 0x0000000902027248 */ /* 0x000fc80003fe0100 */
        /* <DEDUP_REMOVED lines=18> */
.L_x_12881:
[----:B--2---:R-:W-:Y:S02]  /*16080*/  ISETP.NE.AND P0, PT, R14, RZ, PT ;  /* 0x000000ff0e00720c */ /* 0x004fe40003f05270 */
[----:B------:R-:W-:-:S11]  /*16090*/  PLOP3.LUT P6, PT, PT, PT, PT, 0x8, 0x0 ;  /* 0x000000000000781c */ /* 0x000fd60003fce170 */
[----:B------:R-:W-:Y:S05]  /*160a0*/  @P0 BRA `(.L_x_12751) ;  /* 0x00000000000c0947 */ /* 0x000fea0003800000 */
[----:B------:R-:W-:-:S03]  /*160b0*/  UMOV UR4, 0xffffffff ;  /* 0xffffffff00047882 */ /* 0x000fc60000000000 */
[----:B------:R-:W-:Y:S05]  /*160c0*/  BRA.DIV UR4, `(.L_x_12752) ;  /* 0x0000005204c87947 */ /* 0x000fea000b800000 */
[----:B------:R-:W-:-:S13]  /*160d0*/  ELECT P6, URZ, PT ;  /* 0x00000000003f782f */ /* 0x000fda00038c0000 */
.L_x_12751:
        /* <DEDUP_REMOVED lines=9> */
.L_x_12884:
[----:B------:R-:W-:Y:S05]  /*16170*/  BSYNC B1 ;  /* 0x0000000000017941 */ /* 0x000fea0003800000 */
.L_x_12753:
[----:B------:R-:W-:Y:S04]  /*16180*/  BSSY B1, `(.L_x_12755) ;  /* 0x000004e000017945 */ /* 0x000fe80003800000 */
[----:B------:R-:W-:Y:S05]  /*16190*/  @!P6 BRA `(.L_x_12756) ;  /* 0x000000040030e947 */ /* 0x000fea0003800000 */
[----:B------:R-:W0:Y:S01]  /*161a0*/  LDL R8, [R1+0x4] ;  /* 0x0000040001087983 */ /* 0x000e220000100800 */
[----:B------:R-:W2:Y:S02]  /*161b0*/  S2R R6, SR_TID.X ;  /* 0x0000000000067919 */ /* 0x000ea40000002100 */
[----:B--2---:R-:W-:Y:S01]  /*161c0*/  LOP3.LUT R7, R6, 0x7f, RZ, 0xc0, !PT ;  /* 0x0000007f06077812 */ /* 0x004fe200078ec0ff */
[----:B------:R-:W-:Y:S01]  /*161d0*/  IMAD R6, R28, 0x8, R22 ;  /* 0x000000081c067824 */ /* 0x000fe200078e0216 */
[----:B------:R-:W-:Y:S02]  /*161e0*/  BSSY B2, `(.L_x_12757) ;  /* 0x0000005000027945 */ /* 0x000fe40003800000 */
[----:B------:R-:W-:Y:S02]  /*161f0*/  ISETP.NE.AND P1, PT, R7, RZ, PT ;  /* 0x000000ff0700720c */ /* 0x000fe40003f25270 */
[----:B0-----:R-:W-:-:S04]  /*16200*/  SHF.L.U32 R5, R8, 0x1f, RZ ;  /* 0x0000001f08057819 */ /* 0x001fc800000006ff */
[----:B------:R-:W0:Y:S02]  /*16210*/  SYNCS.PHASECHK.TRANS64.TRYWAIT P0, [R6+URZ+0x132a0], R5 ;  /* 0x0132a005060075a7 */ /* 0x000e24000800017f */
[----:B0-----:R-:W-:Y:S05]  /*16220*/  @!P0 BRA `(.L_x_12758) ;  /* 0x0000005000a48947 */ /* 0x001fea0003800000 */
.L_x_12885:
[----:B------:R-:W-:Y:S05]  /*16230*/  BSYNC B2 ;  /* 0x0000000000027941 */ /* 0x000fea0003800000 */
.L_x_12757:
        /* <DEDUP_REMOVED lines=9> */
.L_x_12760:
[----:B------:R-:W-:Y:S05]  /*162d0*/  BSYNC B2 ;  /* 0x0000000000027941 */ /* 0x000fea0003800000 */
.L_x_12759:
[----:B-1----:R-:W-:Y:S01]  /*162e0*/  IMAD.MOV.U32 R11, RZ, RZ, RZ ;  /* 0x000000ffff0b7224 */ /* 0x002fe200078e00ff */
        /* <DEDUP_REMOVED lines=11> */
.L_x_12761:
        /* <DEDUP_REMOVED lines=13> */
.L_x_12886:
[----:B------:R-:W-:Y:S05]  /*16470*/  BSYNC B2 ;  /* 0x0000000000027941 */ /* 0x000fea0003800000 */
.L_x_12762:
        /* <DEDUP_REMOVED lines=11> */
.L_x_12765:
[----:B------:R-:W-:Y:S05]  /*16530*/  BSYNC B2 ;  /* 0x0000000000027941 */ /* 0x000fea0003800000 */
.L_x_12764:
        /* <DEDUP_REMOVED lines=8> */
.L_x_12766:
        /* <DEDUP_REMOVED lines=10> */
.L_x_12756:
[----:B------:R-:W-:Y:S05]  /*16660*/  BSYNC B1 ;  /* 0x0000000000017941 */ /* 0x000fea0003800000 */
.L_x_12755:
[----:B------:R-:W2:Y:S01]  /*16670*/  LDL.LU R8, [R1+0x4] ;  /* 0x0000040001087983 */ /* 0x000ea20000300800 */
[----:B------:R-:W-:Y:S01]  /*16680*/  VIADD R28, R28, 0x1 ;  /* 0x000000011c1c7836 */ /* 0x000fe20000000000 */
[----:B------:R-:W-:Y:S01]  /*16690*/  PLOP3.LUT P0, PT, PT, PT, PT, 0x8, 0x0 ;  /* 0x000000000000781c */ /* 0x000fe20003f0e170 */
[----:B------:R-:W-:-:S03]  /*166a0*/  VIADD R4, R4, 0xfffffffe ;  /* 0xfffffffe04047836 */ /* 0x000fc60000000000 */
[----:B------:R-:W-:Y:S02]  /*166b0*/  ISETP.NE.AND P1, PT, R28, 0x2, PT ;  /* 0x000000021c00780c */ /* 0x000fe40003f25270 */
[----:B------:R-:W-:Y:S02]  /*166c0*/  ISETP.GE.AND P2, PT, R4, R3, PT ;  /* 0x000000030400720c */ /* 0x000fe40003f46270 */
[----:B0-----:R-:W-:Y:S02]  /*166d0*/  SEL R5, RZ, 0x1, P1 ;  /* 0x00000001ff057807 */ /* 0x001fe40000800000 */
[----:B------:R-:W-:Y:S02]  /*166e0*/  SEL R28, R28, RZ, P1 ;  /* 0x000000ff1c1c7207 */ /* 0x000fe40000800000 */
[----:B--2---:R-:W-:-:S05]  /*166f0*/  LOP3.LUT R8, R8, R5, RZ, 0x3c, !PT ;  /* 0x0000000508087212 */ /* 0x004fca00078e3cff */
[----:B------:R2:W-:Y:S02]  /*16700*/  STL [R1+0x4], R8 ;  /* 0x0000040801007387 */ /* 0x0005e40000100800 */
[----:B------:R-:W-:Y:S05]  /*16710*/  @!P2 BRA `(.L_x_12749) ;  /* 0x000000040064a947 */ /* 0x000fea0003800000 */
.L_x_12779:
[----:B------:R-:W-:Y:S05]  /*16720*/  YIELD ;  /* 0x0000000000007946 */ /* 0x000fea0003800000 */
[----:B------:R-:W-:Y:S04]  /*16730*/  BSSY B1, `(.L_x_12767) ;  /* 0x000004d000017945 */ /* 0x000fe80003800000 */
[----:B---3--:R-:W-:Y:S05]  /*16740*/  @!P6 BRA `(.L_x_12768) ;  /* 0x00000004002ce947 */ /* 0x008fea0003800000 */
[----:B------:R-:W3:Y:S01]  /*16750*/  LDL R6, [R1+0x4] ;  /* 0x0000040001067983 */ /* 0x000ee20000100800 */
[----:B------:R-:W0:Y:S02]  /*16760*/  S2R R5, SR_TID.X ;  /* 0x0000000000057919 */ /* 0x000e240000002100 */
[----:B0-----:R-:W-:Y:S01]  /*16770*/  LOP3.LUT R7, R5, 0x7f, RZ, 0xc0, !PT ;  /* 0x0000007f05077812 */ /* 0x001fe200078ec0ff */
[----:B------:R-:W-:Y:S01]  /*16780*/  IMAD R5, R28, 0x8, R22 ;  /* 0x000000081c057824 */ /* 0x000fe200078e0216 */
[----:B------:R-:W-:Y:S02]  /*16790*/  BSSY B2, `(.L_x_12769) ;  /* 0x0000005000027945 */ /* 0x000fe40003800000 */
[----:B------:R-:W-:Y:S02]  /*167a0*/  ISETP.NE.AND P2, PT, R7, RZ, PT ;  /* 0x000000ff0700720c */ /* 0x000fe40003f45270 */
[----:B---3--:R-:W-:-:S04]  /*167b0*/  SHF.L.U32 R6, R6, 0x1f, RZ ;  /* 0x0000001f06067819 */ /* 0x008fc800000006ff */
[----:B------:R-:W0:Y:S02]  /*167c0*/  SYNCS.PHASECHK.TRANS64.TRYWAIT P1, [R5+URZ+0x132a0], R6 ;  /* 0x0132a006050075a7 */ /* 0x000e24000802017f */
[----:B0-----:R-:W-:Y:S05]  /*167d0*/  @!P1 BRA `(.L_x_12770) ;  /* 0x0000004c00609947 */ /* 0x001fea0003800000 */
.L_x_12887:
[----:B------:R-:W-:Y:S05]  /*167e0*/  BSYNC B2 ;  /* 0x0000000000027941 */ /* 0x000fea0003800000 */
.L_x_12769:
[----:B------:R-:W-:Y:S04]  /*167f0*/  BSSY B2, `(.L_x_12771) ;  /* 0x0000009000027945 */ /* 0x000fe80003800000 */
[----:B------:R-:W-:Y:S05]  /*16800*/  @P2 BRA `(.L_x_12772) ;  /* 0x00000000001c2947 */ /* 0x000fea0003800000 */
[----:B------:R-:W2:Y:S02]  /*16810*/  S2R R7, SR_TID.X ;  /* 0x0000000000077919 */ /* 0x000ea40000002100 */
[----:B--2---:R-:W-:Y:S01]  /*16820*/  LOP3.LUT R8, R7, 0x1f, RZ, 0xc0, !PT ;  /* 0x0000001f07087812 */ /* 0x004fe200078ec0ff */
[----:B------:R-:W-:-:S03]  /*16830*/  IMAD.MOV.U32 R7, RZ, RZ, 0x2800 ;  /* 0x00002800ff077424 */ /* 0x000fc600078e00ff */
[----:B------:R-:W-:Y:S01]  /*16840*/  ISETP.NE.AND P1, PT, R8, RZ, PT ;  /* 0x000000ff0800720c */ /* 0x000fe20003f25270 */
[----:B------:R3:W-:-:S12]  /*16850*/  SYNCS.ARRIVE.TRANS64 RZ, [R5+URZ+0x13290], R7 ;  /* 0x0132900705ff79a7 */ /* 0x0007d8000800003f */
[----:B---3--:R-:W-:Y:S05]  /*16860*/  @!P1 BRA `(.L_x_12772) ;  /* 0x0000000000049947 */ /* 0x008fea0003800000 */
[----:B------:R-:W-:Y:S01]  /*16870*/  BPT.TRAP 0x1 ;  /* 0x000000040000795c */ /* 0x000fe20000300000 */
.L_x_12772:
[----:B------:R-:W-:Y:S05]  /*16880*/  BSYNC B2 ;  /* 0x0000000000027941 */ /* 0x000fea0003800000 */
.L_x_12771:
[----:B-1----:R-:W-:Y:S01]  /*16890*/  IMAD.MOV.U32 R11, RZ, RZ, RZ ;  /* 0x000000ffff0b7224 */ /* 0x002fe200078e00ff */
[----:B------:R-:W-:Y:S01]  /*168a0*/  UIADD3 UR4, UP0, UR38, 0x570, URZ ;  /* 0x0000057026047890 */ /* 0x000fe2000ff1e03f */
[----:B------:R-:W-:Y:S01]  /*168b0*/  IMAD R7, R28, 0x2800, R22 ;  /* 0x000028001c077824 */ /* 0x000fe200078e0216 */
[----:B------:R-:W-:Y:S01]  /*168c0*/  PLOP3.LUT P1, PT, PT, PT, PT, 0x80, 0x0 ;  /* 0x000000000000781c */ /* 0x000fe20003f2f070 */
[----:B--2---:R-:W-:Y:S01]  /*168d0*/  IMAD R8, R4, 0xa0, R0 ;  /* 0x000000a004087824 */ /* 0x004fe200078e0200 */
[----:B------:R-:W-:Y:S01]  /*168e0*/  R2UR UR10, R11 ;  /* 0x000000000b0a72ca */ /* 0x000fe200000e0000 */
[----:B------:R-:W-:Y:S01]  /*168f0*/  VIADD R9, R5, 0x13290 ;  /* 0x0001329005097836 */ /* 0x000fe20000000000 */
[----:B------:R-:W-:Y:S01]  /*16900*/  IADD3 R10, R7, 0xe000, RZ ;  /* 0x0000e000070a7810 */ /* 0x000fe20007ffe0ff */
[----:B------:R-:W-:Y:S01]  /*16910*/  UIADD3.X UR5, URZ, UR39, URZ, UP0, !UPT ;  /* 0x000000273f057290 */ /* 0x000fe200087fe43f */
[----:B------:R-:W-:Y:S01]  /*16920*/  UMOV UR6, 0x0 ;  /* 0x0000000000067882 */ /* 0x000fe20000000000 */
[----:B------:R-:W-:-:S10]  /*16930*/  UMOV UR7, 0x12f00000 ;  /* 0x12f0000000077882 */ /* 0x000fd40000000000 */
.L_x_12773:
        /* <DEDUP_REMOVED lines=13> */
.L_x_12888:
[----:B------:R-:W-:Y:S05]  /*16a10*/  BSYNC B2 ;  /* 0x0000000000027941 */ /* 0x000fea0003800000 */
.L_x_12774:
        /* <DEDUP_REMOVED lines=11> */
.L_x_12777:
[----:B------:R-:W-:Y:S05]  /*16ad0*/  BSYNC B2 ;  /* 0x0000000000027941 */ /* 0x000fea0003800000 */
.L_x_12776:
        /* <DEDUP_REMOVED lines=8> */
.L_x_12778:
        /* <DEDUP_REMOVED lines=10> */
.L_x_12768:
[----:B------:R-:W-:Y:S05]  /*16c00*/  BSYNC B1 ;  /* 0x0000000000017941 */ /* 0x000fea0003800000 */
.L_x_12767:
[----:B------:R-:W3:Y:S01]  /*16c10*/  LDL.LU R6, [R1+0x4] ;  /* 0x0000040001067983 */ /* 0x000ee20000300800 */
[----:B------:R-:W-:Y:S01]  /*16c20*/  VIADD R28, R28, 0x1 ;  /* 0x000000011c1c7836 */ /* 0x000fe20000000000 */
[C---:B------:R-:W-:Y:S01]  /*16c30*/  ISETP.GT.AND P2, PT, R4.reuse, R3, PT ;  /* 0x000000030400720c */ /* 0x040fe20003f44270 */
[----:B------:R-:W-:-:S03]  /*16c40*/  VIADD R4, R4, 0xffffffff ;  /* 0xffffffff04047836 */ /* 0x000fc60000000000 */
[----:B------:R-:W-:-:S04]  /*16c50*/  ISETP.NE.AND P1, PT, R28, 0x2, PT ;  /* 0x000000021c00780c */ /* 0x000fc80003f25270 */
[----:B------:R-:W-:Y:S02]  /*16c60*/  SEL R5, RZ, 0x1, P1 ;  /* 0x00000001ff057807 */ /* 0x000fe40000800000 */
[----:B------:R-:W-:Y:S02]  /*16c70*/  SEL R28, R28, RZ, P1 ;  /* 0x000000ff1c1c7207 */ /* 0x000fe40000800000 */
[----:B---3--:R-:W-:-:S05]  /*16c80*/  LOP3.LUT R6, R6, R5, RZ, 0x3c, !PT ;  /* 0x0000000506067212 */ /* 0x008fca00078e3cff */
[----:B------:R3:W-:Y:S01]  /*16c90*/  STL [R1+0x4], R6 ;  /* 0x0000040601007387 */ /* 0x0007e20000100800 */
[----:B------:R-:W-:Y:S05]  /*16ca0*/  @P2 BRA `(.L_x_12779) ;  /* 0xfffffff8009c2947 */ /* 0x000fea000383ffff */
.L_x_12749:
[----:B------:R-:W-:Y:S05]  /*16cb0*/  BSYNC B0 ;  /* 0x0000000000007941 */ /* 0x000fea0003800000 */
.L_x_12748:
        /* <DEDUP_REMOVED lines=10> */
[----:B------:R-:W-:-:S04]  /*16d60*/  IMAD.IADD R0, R20, 0x1, R2 ;  /* 0x0000000114007824 */ /* 0x000fc800078e0202 */
[----:B------:R-:W-:-:S05]  /*16d70*/  IMAD.HI R0, R0, 0x66666667, RZ ;  /* 0x6666666700007827 */ /* 0x000fca00078e02ff */
[----:B------:R-:W-:-:S04]  /*16d80*/  SHF.R.U32.HI R2, RZ, 0x1f, R0 ;  /* 0x0000001fff027819 */ /* 0x000fc80000011600 */
[----:B------:R-:W-:-:S04]  /*16d90*/  LEA.HI.SX32 R2, R0, R2, 0x1a ;  /* 0x0000000200027211 */ /* 0x000fc800078fd2ff */
        /* <DEDUP_REMOVED lines=8> */
[----:B------:R-:W4:Y:S01]  /*16e20*/  S2R R5, SR_LANEID ;  /* 0x0000000000057919 */ /* 0x000f220000000000 */
[----:B------:R-:W-:Y:S01]  /*16e30*/  VOTEU.ANY UR4, UPT, PT ;  /* 0x0000000000047886 */ /* 0x000fe200038e0100 */
[----:B------:R-:W5:Y:S01]  /*16e40*/  LDC.64 R2, c[0x0][0xc60] ;  /* 0x00031800ff027b82 */ /* 0x000f620000000a00 */
[----:B------:R-:W4:Y:S02]  /*16e50*/  FLO.U32 R0, UR4 ;  /* 0x0000000400007d00 */ /* 0x000f2400080e0000 */
[----:B----4-:R-:W-:-:S06]  /*16e60*/  ISETP.EQ.U32.AND P0, PT, R0, R5, PT ;  /* 0x000000050000720c */ /* 0x010fcc0003f02070 */
[----:B------:R-:W5:Y:S07]  /*16e70*/  POPC R5, UR4 ;  /* 0x0000000400057d09 */ /* 0x000f6e0008000000 */
[----:B-----5:R-:W4:Y:S01]  /*16e80*/  @P0 ATOMG.E.ADD.STRONG.GPU PT, R3, desc[UR40][R2.64], R5 ;  /* 0x00000005020309a8 */ /* 0x020f2200081ee1e8 */
[----:B------:R-:W5:Y:S02]  /*16e90*/  S2R R4, SR_LTMASK ;  /* 0x0000000000047919 */ /* 0x000f640000003900 */
[----:B-----5:R-:W-:-:S04]  /*16ea0*/  LOP3.LUT R4, R4, UR4, RZ, 0xc0, !PT ;  /* 0x0000000404047c12 */ /* 0x020fc8000f8ec0ff */
[----:B------:R-:W5:Y:S01]  /*16eb0*/  POPC R7, R4 ;  /* 0x0000000400077309 */ /* 0x000f620000000000 */
[----:B----4-:R-:W5:Y:S02]  /*16ec0*/  SHFL.IDX PT, R0, R3, R0, 0x1f ;  /* 0x00001f0003007589 */ /* 0x010f6400000e0000 */
[----:B-----5:R-:W-:Y:S01]  /*16ed0*/  IADD3 R16, R0, UR36, R7 ;  /* 0x0000002400107c10 */ /* 0x020fe2000fffe007 */
[----:B------:R-:W-:Y:S06]  /*16ee0*/  BRA `(.L_x_12781) ;  /* 0x0000002c00387947 */ /* 0x000fec0003800000 */
.L_x_12780:
        /* <DEDUP_REMOVED lines=10> */
[----:B------:R-:W4:Y:S01]  /*16f90*/  LDC.64 R2, c[0x4][R2] ;  /* 0x0100000002027b82 */ /* 0x000f220000000a00 */
[----:B---3--:R-:W-:Y:S02]  /*16fa0*/  IMAD.U32 R6, RZ, RZ, UR8 ;  /* 0x00000008ff067e24 */ /* 0x008fe4000f8e00ff */
[----:B------:R-:W-:Y:S02]  /*16fb0*/  IMAD.U32 R7, RZ, RZ, UR9 ;  /* 0x00000009ff077e24 */ /* 0x000fe4000f8e00ff */
[----:B------:R-:W-:-:S02]  /*16fc0*/  IMAD.U32 R10, RZ, RZ, UR4 ;  /* 0x00000004ff0a7e24 */ /* 0x000fc4000f8e00ff */
[----:B-1----:R-:W-:Y:S02]  /*16fd0*/  IMAD.U32 R11, RZ, RZ, UR5 ;  /* 0x00000005ff0b7e24 */ /* 0x002fe4000f8e00ff */
[----:B--2---:R-:W-:Y:S02]  /*16fe0*/  IMAD.MOV.U32 R8, RZ, RZ, 0x70 ;  /* 0x00000070ff087424 */ /* 0x004fe400078e00ff */
[----:B------:R-:W-:Y:S02]  /*16ff0*/  IMAD.MOV.U32 R12, RZ, RZ, 0x1 ;  /* 0x00000001ff0c7424 */ /* 0x000fe400078e00ff */
[----:B------:R-:W-:-:S07]  /*17000*/  IMAD.MOV.U32 R13, RZ, RZ, RZ ;  /* 0x000000ffff0d7224 */ /* 0x000fce00078e00ff */
[----:B------:R-:W-:-:S07]  /*17010*/  LEPC R20, `(.L_x_12783) ;  /* 0x000000001014794e */ /* 0x000fce0000000000 */
[----:B0---4-:R-:W-:Y:S05]  /*17020*/  CALL.ABS.NOINC R2 ;  /* 0x0000000002007343 */ /* 0x011fea0003c00000 */
.L_x_12783:
[----:B------:R-:W-:Y:S05]  /*17030*/  BSYNC B6 ;  /* 0x0000000000067941 */ /* 0x000fea0003800000 */
.L_x_12782:
[----:B------:R-:W4:Y:S01]  /*17040*/  LDL.LU R2, [R1] ;  /* 0x0000000001027983 */ /* 0x000f220000300800 */
[----:B------:R-:W-:Y:S01]  /*17050*/  VIADD R0, R22, 0x6000 ;  /* 0x0000600016007836 */ /* 0x000fe20000000000 */
[----:B------:R-:W-:Y:S04]  /*17060*/  BSSY B6, `(.L_x_12784) ;  /* 0x0000016000067945 */ /* 0x000fe80003800000 */
[----:B------:R-:W-:Y:S02]  /*17070*/  LOP3.LUT P0, RZ, R0, 0x1bf, RZ, 0xc0, !PT ;  /* 0x000001bf00ff7812 */ /* 0x000fe4000780c0ff */
[----:B----4-:R-:W-:-:S11]  /*17080*/  LOP3.LUT R2, R2, 0xfffffffe, RZ, 0xc0, !PT ;  /* 0xfffffffe02027812 */ /* 0x010fd600078ec0ff */
[----:B------:R-:W-:-:S05]  /*17090*/  @P0 LOP3.LUT R2, R2, 0x1, RZ, 0xfc, !PT ;  /* 0x0000000102020812 */ /* 0x000fca00078efcff */
[----:B------:R4:W-:Y:S01]  /*170a0*/  STL [R1], R2 ;  /* 0x0000000201007387 */ /* 0x0009e20000100800 */
[----:B------:R-:W-:Y:S05]  /*170b0*/  @!P0 BRA `(.L_x_12785) ;  /* 0x0000000000408947 */ /* 0x000fea0003800000 */
[----:B----4-:R-:W-:Y:S01]  /*170c0*/  MOV R2, 0x0 ;  /* 0x0000000000027802 */ /* 0x010fe20000000f00 */
[----:B------:R-:W-:Y:S01]  /*170d0*/  ULDC.64 UR6, c[0x4][0x1c8] ;  /* 0x0100720000067ab9 */ /* 0x000fe20000000a00 */
[----:B------:R-:W-:Y:S01]  /*170e0*/  ULDC.64 UR8, c[0x4][0x1d0] ;  /* 0x0100740000087ab9 */ /* 0x000fe20000000a00 */
[----:B------:R-:W-:Y:S01]  /*170f0*/  ULDC.64 UR4, c[0x4][0x10] ;  /* 0x0100040000047ab9 */ /* 0x000fe20000000a00 */
[----:B------:R-:W-:Y:S01]  /*17100*/  IMAD.U32 R4, RZ, RZ, UR6 ;  /* 0x00000006ff047e24 */ /* 0x000fe2000f8e00ff */
[----:B------:R-:W-:Y:S01]  /*17110*/  MOV R5, UR7 ;  /* 0x0000000700057c02 */ /* 0x000fe20008000f00 */
        /* <DEDUP_REMOVED lines=10> */
.L_x_12785:
[----:B------:R-:W-:Y:S05]  /*171c0*/  BSYNC B6 ;  /* 0x0000000000067941 */ /* 0x000fea0003800000 */
.L_x_12784:
        /* <DEDUP_REMOVED lines=8> */
[----:B------:R-:W-:Y:S01]  /*17250*/  IMAD.U32 R4, RZ, RZ, UR6 ;  /* 0x00000006ff047e24 */ /* 0x000fe2000f8e00ff */
[----:B---3--:R-:W-:Y:S01]  /*17260*/  MOV R6, UR8 ;  /* 0x0000000800067c02 */ /* 0x008fe20008000f00 */
[----:B------:R-:W3:Y:S01]  /*17270*/  LDC.64 R2, c[0x4][R2] ;  /* 0x0100000002027b82 */ /* 0x000ee20000000a00 */
[----:B------:R-:W-:Y:S02]  /*17280*/  IMAD.U32 R5, RZ, RZ, UR7 ;  /* 0x00000007ff057e24 */ /* 0x000fe4000f8e00ff */
[----:B------:R-:W-:Y:S02]  /*17290*/  IMAD.U32 R7, RZ, RZ, UR9 ;  /* 0x00000009ff077e24 */ /* 0x000fe4000f8e00ff */
[----:B------:R-:W-:-:S02]  /*172a0*/  IMAD.U32 R10, RZ, RZ, UR4 ;  /* 0x00000004ff0a7e24 */ /* 0x000fc4000f8e00ff */
[----:B-1----:R-:W-:Y:S02]  /*172b0*/  IMAD.U32 R11, RZ, RZ, UR5 ;  /* 0x00000005ff0b7e24 */ /* 0x002fe4000f8e00ff */
[----:B--2---:R-:W-:Y:S02]  /*172c0*/  IMAD.MOV.U32 R8, RZ, RZ, 0x70 ;  /* 0x00000070ff087424 */ /* 0x004fe400078e00ff */
[----:B------:R-:W-:Y:S02]  /*172d0*/  IMAD.MOV.U32 R12, RZ, RZ, 0x1 ;  /* 0x00000001ff0c7424 */ /* 0x000fe400078e00ff */
[----:B------:R-:W-:-:S07]  /*172e0*/  IMAD.MOV.U32 R13, RZ, RZ, RZ ;  /* 0x000000ffff0d7224 */ /* 0x000fce00078e00ff */
[----:B------:R-:W-:-:S07]  /*172f0*/  LEPC R20, `(.L_x_12787) ;  /* 0x000000001014794e */ /* 0x000fce0000000000 */
[----:B0--3--:R-:W-:Y:S05]  /*17300*/  CALL.ABS.NOINC R2 ;  /* 0x0000000002007343 */ /* 0x009fea0003c00000 */
.L_x_12787:
[----:B------:R-:W-:Y:S05]  /*17310*/  BSYNC B6 ;  /* 0x0000000000067941 */ /* 0x000fea0003800000 */
.L_x_12786:
[----:B----4-:R-:W4:Y:S01]  /*17320*/  LDL R2, [R1] ;  /* 0x0000000001027983 */ /* 0x010f220000100800 */
        /* <DEDUP_REMOVED lines=8> */
[----:B------:R-:W-:Y:S01]  /*173b0*/  MOV R10, UR8 ;  /* 0x00000008000a7c02 */ /* 0x000fe20008000f00 */
[----:B------:R-:W4:Y:S01]  /*173c0*/  LDC.64 R2, c[0x4][R2] ;  /* 0x0100000002027b82 */ /* 0x000f220000000a00 */
[----:B------:R-:W-:Y:S02]  /*173d0*/  IMAD.U32 R5, RZ, RZ, UR5 ;  /* 0x00000005ff057e24 */ /* 0x000fe4000f8e00ff */
[----:B---3--:R-:W-:Y:S02]  /*173e0*/  IMAD.U32 R6, RZ, RZ, UR6 ;  /* 0x00000006ff067e24 */ /* 0x008fe4000f8e00ff */
[----:B------:R-:W-:-:S02]  /*173f0*/  IMAD.U32 R7, RZ, RZ, UR7 ;  /* 0x00000007ff077e24 */ /* 0x000fc4000f8e00ff */
[----:B-1----:R-:W-:Y:S02]  /*17400*/  IMAD.U32 R11, RZ, RZ, UR9 ;  /* 0x00000009ff0b7e24 */ /* 0x002fe4000f8e00ff */
[----:B--2---:R-:W-:Y:S02]  /*17410*/  IMAD.MOV.U32 R8, RZ, RZ, 0x70 ;  /* 0x00000070ff087424 */ /* 0x004fe400078e00ff */
[----:B------:R-:W-:Y:S02]  /*17420*/  IMAD.MOV.U32 R12, RZ, RZ, 0x1 ;  /* 0x00000001ff0c7424 */ /* 0x000fe400078e00ff */
[----:B------:R-:W-:-:S07]  /*17430*/  IMAD.MOV.U32 R13, RZ, RZ, RZ ;  /* 0x000000ffff0d7224 */ /* 0x000fce00078e00ff */
[----:B------:R-:W-:-:S07]  /*17440*/  LEPC R20, `(.L_x_12789) ;  /* 0x000000001014794e */ /* 0x000fce0000000000 */
[----:B0---4-:R-:W-:Y:S05]  /*17450*/  CALL.ABS.NOINC R2 ;  /* 0x0000000002007343 */ /* 0x011fea0003c00000 */
.L_x_12789:
[----:B------:R-:W-:Y:S05]  /*17460*/  BSYNC B6 ;  /* 0x0000000000067941 */ /* 0x000fea0003800000 */
.L_x_12788:
        /* <DEDUP_REMOVED lines=8> */
[----:B-----5:R4:W2:Y:S02]  /*174f0*/  @P0 LDG.E R20, desc[UR40][R2.64] ;  /* 0x0000002802140981 */ /* 0x0208a4000c1e1900 */
[----:B----4-:R-:W4:Y:S01]  /*17500*/  LDC.64 R2, c[0x0][0x418] ;  /* 0x00010600ff027b82 */ /* 0x010f220000000a00 */
[----:B--2---:R-:W-:Y:S01]  /*17510*/  SHF.R.S32.HI R8, RZ, 0x1f, R20 ;  /* 0x0000001fff087819 */ /* 0x004fe20000011414 */
        /* <DEDUP_REMOVED lines=11> */
.L_x_12891:
[----:B0-----:R-:W5:Y:S01]  /*175d0*/  LDL.LU R0, [R1] ;  /* 0x0000000001007983 */ /* 0x001f620000300800 */
[----:B------:R-:W-:Y:S02]  /*175e0*/  PLOP3.LUT P1, PT, PT, PT, PT, 0x8, 0x0 ;  /* 0x000000000000781c */ /* 0x000fe40003f2e170 */
[----:B----4-:R-:W-:Y:S02]  /*175f0*/  ISETP.NE.AND P0, PT, R14, RZ, PT ;  /* 0x000000ff0e00720c */ /* 0x010fe40003f05270 */
[----:B-----5:R-:W-:-:S09]  /*17600*/  LOP3.LUT R0, R0, 0xfffffffe, RZ, 0xc0, !PT ;  /* 0xfffffffe00007812 */ /* 0x020fd200078ec0ff */
[----:B------:R-:W-:-:S05]  /*17610*/  @P1 LOP3.LUT R0, R0, 0x1, RZ, 0xfc, !PT ;  /* 0x0000000100001812 */ /* 0x000fca00078efcff */
[----:B------:R0:W-:Y:S01]  /*17620*/  STL [R1], R0 ;  /* 0x0000000001007387 */ /* 0x0001e20000100800 */
[----:B------:R-:W-:Y:S05]  /*17630*/  @P0 BRA `(.L_x_12791) ;  /* 0x0000000400580947 */ /* 0x000fea0003800000 */
[----:B------:R-:W-:-:S03]  /*17640*/  UMOV UR4, 0xffffffff ;  /* 0xffffffff00047882 */ /* 0x000fc60000000000 */
[----:B------:R-:W-:Y:S05]  /*17650*/  BRA.DIV UR4, `(.L_x_12792) ;  /* 0x00000042041c7947 */ /* 0x000fea000b800000 */
[----:B------:R-:W-:-:S13]  /*17660*/  ELECT P6, URZ, PT ;  /* 0x00000000003f782f */ /* 0x000fda00038c0000 */
.L_x_12894:
[----:B------:R-:W-:Y:S05]  /*17670*/  @!P6 BRA `(.L_x_12791) ;  /* 0x000000040048e947 */ /* 0x000fea0003800000 */
[----:B0-----:R-:W4:Y:S01]  /*17680*/  LDL R0, [R1+0x1c] ;  /* 0x00001c0001007983 */ /* 0x001f220000100800 */
[----:B------:R-:W-:-:S04]  /*17690*/  ISETP.NE.U32.AND P0, PT, R2, RZ, PT ;  /* 0x000000ff0200720c */ /* 0x000fc80003f05070 */
[----:B------:R-:W-:Y:S01]  /*176a0*/  ISETP.NE.AND.EX P0, PT, R3, RZ, PT, P0 ;  /* 0x000000ff0300720c */ /* 0x000fe20003f05300 */
[----:B----4-:R-:W-:-:S12]  /*176b0*/  VIADD R0, R0, 0xffffffff ;  /* 0xffffffff00007836 */ /* 0x010fd80000000000 */
[----:B------:R-:W-:Y:S05]  /*176c0*/  @!P0 BRA `(.L_x_12793) ;  /* 0x0000000000448947 */ /* 0x000fea0003800000 */
[----:B------:R-:W0:Y:S01]  /*176d0*/  LDC R7, c[0x0][0x43c] ;  /* 0x00010f00ff077b82 */ /* 0x000e220000000800 */
[----:B------:R-:W-:Y:S01]  /*176e0*/  ULDC.64 UR4, c[0x0][0x428] ;  /* 0x00010a0000047ab9 */ /* 0x000fe20000000a00 */
[----:B0-----:R-:W-:-:S13]  /*176f0*/  ISETP.NE.AND P0, PT, R7, 0x1, PT ;  /* 0x000000010700780c */ /* 0x001fda0003f05270 */
[----:B------:R-:W3:Y:S02]  /*17700*/  @P0 LDC.64 R4, c[0x0][0x440] ;  /* 0x00011000ff040b82 */ /* 0x000ee40000000a00 */
[----:B---3--:R-:W-:-:S04]  /*17710*/  @P0 IMAD.HI.U32 R6, R0, R4, RZ ;  /* 0x0000000400060227 */ /* 0x008fc800078e00ff */
        /* <DEDUP_REMOVED lines=12> */
.L_x_12793:
[----:B------:R-:W-:Y:S01]  /*177e0*/  IMAD R4, R27, 0x8, R22 ;  /* 0x000000081b047824 */ /* 0x000fe200078e0216 */
[----:B0-----:R-:W-:Y:S01]  /*177f0*/  SHF.L.U32 R3, R29, 0x1f, RZ ;  /* 0x0000001f1d037819 */ /* 0x001fe200000006ff */
[----:B------:R-:W0:Y:S03]  /*17800*/  S2R R2, SR_TID.X ;  /* 0x0000000000027919 */ /* 0x000e260000002100 */
[----:B------:R-:W4:Y:S01]  /*17810*/  SYNCS.PHASECHK.TRANS64.TRYWAIT P0, [R4+URZ+0x13280], R3 ;  /* 0x01328003040075a7 */ /* 0x000f22000800017f */
[----:B0-----:R-:W-:-:S04]  /*17820*/  LOP3.LUT R2, R2, 0x7f, RZ, 0xc0, !PT ;  /* 0x0000007f02027812 */ /* 0x001fc800078ec0ff */
[----:B------:R-:W-:Y:S01]  /*17830*/  ISETP.NE.AND P1, PT, R2, RZ, PT ;  /* 0x000000ff0200720c */ /* 0x000fe20003f25270 */
[----:B----4-:R-:W-:-:S12]  /*17840*/  @!P0 BRA `(.L_x_12794) ;  /* 0x0000003c00c08947 */ /* 0x010fd80003800000 */
.L_x_12895:
        /* <DEDUP_REMOVED lines=8> */
.L_x_12795:
        /* <DEDUP_REMOVED lines=18> */
.L_x_12896:
[----:B------:R-:W-:Y:S05]  /*179f0*/  @P1 BRA `(.L_x_12797) ;  /* 0x00000000001c1947 */ /* 0x000fea0003800000 */
[----:B------:R-:W4:Y:S01]  /*17a00*/  S2R R5, SR_TID.X ;  /* 0x0000000000057919 */ /* 0x000f220000002100 */
[----:B0-----:R-:W-:-:S04]  /*17a10*/  MOV R3, 0x2800 ;  /* 0x0000280000037802 */ /* 0x001fc80000000f00 */
[----:B------:R0:W-:Y:S01]  /*17a20*/  SYNCS.ARRIVE.TRANS64 RZ, [R4+URZ+0x13230], R3 ;  /* 0x0132300304ff79a7 */ /* 0x0001e2000800003f */
[----:B----4-:R-:W-:-:S04]  /*17a30*/  LOP3.LUT R5, R5, 0x1f, RZ, 0xc0, !PT ;  /* 0x0000001f05057812 */ /* 0x010fc800078ec0ff */
[----:B------:R-:W-:-:S13]  /*17a40*/  ISETP.NE.AND P0, PT, R5, RZ, PT ;  /* 0x000000ff0500720c */ /* 0x000fda0003f05270 */
[----:B0-----:R-:W-:Y:S05]  /*17a50*/  @!P0 BRA `(.L_x_12797) ;  /* 0x0000000000048947 */ /* 0x001fea0003800000 */
[----:B------:R-:W-:Y:S01]  /*17a60*/  BPT.TRAP 0x1 ;  /* 0x000000040000795c */ /* 0x000fe20000300000 */
.L_x_12797:
[----:B0-----:R-:W4:Y:S01]  /*17a70*/  LDL.LU R3, [R1] ;  /* 0x0000000001037983 */ /* 0x001f220000300800 */
        /* <DEDUP_REMOVED lines=14> */
[----:B----4-:R-:W-:-:S04]  /*17b60*/  LOP3.LUT R3, R3, 0xfffffffe, RZ, 0xc0, !PT ;  /* 0xfffffffe03037812 */ /* 0x010fc800078ec0ff */
[----:B------:R-:W-:-:S05]  /*17b70*/  @P0 LOP3.LUT R3, R3, 0x1, RZ, 0xfc, !PT ;  /* 0x0000000103030812 */ /* 0x000fca00078efcff */
[----:B------:R0:W-:Y:S01]  /*17b80*/  STL [R1], R3 ;  /* 0x0000000301007387 */ /* 0x0001e20000100800 */
[----:B------:R-:W-:Y:S01]  /*17b90*/  NOP ;  /* 0x0000000000007918 */ /* 0x000fe20000000000 */
.L_x_12791:
[----:B------:R-:W4:Y:S04]  /*17ba0*/  LDL.LU R4, [R1+0x18] ;  /* 0x0000180001047983 */ /* 0x000f280000300800 */
[----:B---3--:R-:W3:Y:S04]  /*17bb0*/  LDL.LU R6, [R1+0x14] ;  /* 0x0000140001067983 */ /* 0x008ee80000300800 */
[----:B0-----:R-:W5:Y:S01]  /*17bc0*/  LDL.LU R3, [R1+0x34] ;  /* 0x0000340001037983 */ /* 0x001f620000300800 */
        /* <DEDUP_REMOVED lines=9> */
[----:B----4-:R-:W-:-:S05]  /*17c60*/  SHF.R.S32.HI R2, RZ, 0x1f, R4 ;  /* 0x0000001fff027819 */ /* 0x010fca0000011404 */
[----:B------:R-:W-:Y:S01]  /*17c70*/  IMAD R2, R2, UR4, RZ ;  /* 0x0000000402027c24 */ /* 0x000fe2000f8e02ff */
[----:B-----5:R-:W-:-:S03]  /*17c80*/  SEL R3, R3, RZ, !P0 ;  /* 0x000000ff03037207 */ /* 0x020fc60004000000 */
        /* <DEDUP_REMOVED lines=11> */
[----:B---3--:R-:W-:Y:S01]  /*17d40*/  MOV R2, 0x0 ;  /* 0x0000000000027802 */ /* 0x008fe20000000f00 */
[----:B------:R-:W-:Y:S01]  /*17d50*/  ULDC.64 UR4, c[0x4][0x1c8] ;  /* 0x0100720000047ab9 */ /* 0x000fe20000000a00 */
[----:B------:R-:W-:Y:S01]  /*17d60*/  ULDC.64 UR6, c[0x4][0x1d0] ;  /* 0x0100740000067ab9 */ /* 0x000fe20000000a00 */
[----:B------:R-:W-:Y:S01]  /*17d70*/  ULDC.64 UR8, c[0x4][0x28] ;  /* 0x01000a0000087ab9 */ /* 0x000fe20000000a00 */
[----:B------:R-:W-:Y:S01]  /*17d80*/  IMAD.U32 R4, RZ, RZ, UR4 ;  /* 0x00000004ff047e24 */ /* 0x000fe2000f8e00ff */
[----:B------:R-:W-:Y:S01]  /*17d90*/  MOV R13, RZ ;  /* 0x000000ff000d7202 */ /* 0x000fe20000000f00 */
[----:B------:R-:W0:Y:S01]  /*17da0*/  LDC.64 R2, c[0x4][R2] ;  /* 0x0100000002027b82 */ /* 0x000e220000000a00 */
[----:B------:R-:W-:Y:S02]  /*17db0*/  IMAD.U32 R5, RZ, RZ, UR5 ;  /* 0x00000005ff057e24 */ /* 0x000fe4000f8e00ff */
[----:B------:R-:W-:Y:S02]  /*17dc0*/  IMAD.U32 R6, RZ, RZ, UR6 ;  /* 0x00000006ff067e24 */ /* 0x000fe4000f8e00ff */
[----:B------:R-:W-:-:S02]  /*17dd0*/  IMAD.U32 R7, RZ, RZ, UR7 ;  /* 0x00000007ff077e24 */ /* 0x000fc4000f8e00ff */
[----:B------:R-:W-:Y:S02]  /*17de0*/  IMAD.U32 R10, RZ, RZ, UR8 ;  /* 0x00000008ff0a7e24 */ /* 0x000fe4000f8e00ff */
[----:B-1----:R-:W-:Y:S02]  /*17df0*/  IMAD.U32 R11, RZ, RZ, UR9 ;  /* 0x00000009ff0b7e24 */ /* 0x002fe4000f8e00ff */
[----:B--2---:R-:W-:Y:S02]  /*17e00*/  IMAD.MOV.U32 R8, RZ, RZ, 0x70 ;  /* 0x00000070ff087424 */ /* 0x004fe400078e00ff */
[----:B------:R-:W-:-:S07]  /*17e10*/  IMAD.MOV.U32 R12, RZ, RZ, 0x1 ;  /* 0x00000001ff0c7424 */ /* 0x000fce00078e00ff */
[----:B------:R-:W-:-:S07]  /*17e20*/  LEPC R20, `(.L_x_12799) ;  /* 0x000000001014794e */ /* 0x000fce0000000000 */
[----:B0-----:R-:W-:Y:S05]  /*17e30*/  CALL.ABS.NOINC R2 ;  /* 0x0000000002007343 */ /* 0x001fea0003c00000 */
.L_x_12799:
[----:B------:R-:W-:Y:S05]  /*17e40*/  BSYNC B6 ;  /* 0x0000000000067941 */ /* 0x000fea0003800000 */
.L_x_12798:
[----:B---3--:R-:W3:Y:S01]  /*17e50*/  LDL.LU R0, [R1+0x18] ;  /* 0x0000180001007983 */ /* 0x008ee20000300800 */
[----:B------:R-:W0:Y:S01]  /*17e60*/  LDC R9, c[0x0][0x448] ;  /* 0x00011200ff097b82 */ /* 0x000e220000000800 */
[----:B------:R-:W-:Y:S01]  /*17e70*/  ULDC.64 UR4, c[0x0][0x2d8] ;  /* 0x0000b60000047ab9 */ /* 0x000fe20000000a00 */
[----:B------:R-:W-:Y:S01]  /*17e80*/  ULDC.64 UR6, c[0x0][0x2c8] ;  /* 0x0000b20000067ab9 */ /* 0x000fe20000000a00 */
[----:B------:R-:W3:Y:S01]  /*17e90*/  LDL.LU.64 R2, [R1+0x28] ;  /* 0x0000280001027983 */ /* 0x000ee20000300a00 */
[----:B------:R-:W-:-:S03]  /*17ea0*/  ULDC.64 UR8, c[0x0][0x280] ;  /* 0x0000a00000087ab9 */ /* 0x000fc60000000a00 */
[----:B--2---:R-:W2:Y:S04]  /*17eb0*/  LDL.LU R20, [R1+0x34] ;  /* 0x0000340001147983 */ /* 0x004ea80000300800 */
[----:B------:R-:W4:Y:S04]  /*17ec0*/  LDL.LU R21, [R1+0x44] ;  /* 0x0000440001157983 */ /* 0x000f280000300800 */
[----:B------:R-:W4:Y:S04]  /*17ed0*/  LDL.LU R4, [R1+0x14] ;  /* 0x0000140001047983 */ /* 0x000f280000300800 */
[----:B------:R0:W5:Y:S02]  /*17ee0*/  LDL R10, [R1+0x38] ;  /* 0x00003800010a7983 */ /* 0x0001640000100800 */
[----:B0-----:R-:W-:-:S13]  /*17ef0*/  ISETP.NE.AND P1, PT, R9, 0x1, PT ;  /* 0x000000010900780c */ /* 0x001fda0003f25270 */
[----:B------:R-:W0:Y:S08]  /*17f00*/  @P1 LDC R5, c[0x0][0x450] ;  /* 0x00011400ff051b82 */ /* 0x000e300000000800 */
[----:B------:R-:W1:Y:S01]  /*17f10*/  @P1 LDC R8, c[0x0][0x450] ;  /* 0x00011400ff081b82 */ /* 0x000e620000000800 */
[----:B---3--:R-:W-:Y:S02]  /*17f20*/  IMAD.MOV.U32 R3, RZ, RZ, R0 ;  /* 0x000000ffff037224 */ /* 0x008fe400078e0000 */
[----:B--2---:R-:W-:-:S02]  /*17f30*/  IMAD R0, R20, UR4, RZ ;  /* 0x0000000414007c24 */ /* 0x004fc4000f8e02ff */
        /* <DEDUP_REMOVED lines=46> */
[----:B------:R-:W-:-:S03]  /*18220*/  IMAD.SHL.U32 R20, R21, 0x10, RZ ;  /* 0x0000001015147824 */ /* 0x000fc600078e00ff */
[----:B------:R-:W-:Y:S01]  /*18230*/  IADD3 R3, R3, R7, RZ ;  /* 0x0000000703037210 */ /* 0x000fe20007ffe0ff */
[----:B------:R-:W-:Y:S01]  /*18240*/  IMAD R6, R6, UR6, RZ ;  /* 0x0000000606067c24 */ /* 0x000fe2000f8e02ff */
[----:B------:R-:W-:Y:S01]  /*18250*/  LOP3.LUT R20, R20, 0x30, RZ, 0xc0, !PT ;  /* 0x0000003014147812 */ /* 0x000fe200078ec0ff */
[----:B------:R-:W-:-:S03]  /*18260*/  IMAD.WIDE.U32 R2, R5, UR6, R2 ;  /* 0x0000000605027c25 */ /* 0x000fc6000f8e0002 */
[----:B------:R-:W-:Y:S01]  /*18270*/  ISETP.GE.AND P0, PT, R20, UR4, PT ;  /* 0x0000000414007c0c */ /* 0x000fe2000bf06270 */
[----:B------:R-:W-:Y:S01]  /*18280*/  IMAD R6, R5, UR7, R6 ;  /* 0x0000000705067c24 */ /* 0x000fe2000f8e0206 */
[----:B------:R-:W-:Y:S01]  /*18290*/  IADD3 R2, P1, R2, UR8, RZ ;  /* 0x0000000802027c10 */ /* 0x000fe2000ff3e0ff */
        /* <DEDUP_REMOVED lines=16> */
[----:B0-----:R-:W-:Y:S02]  /*183a0*/  VIADD R6, R17, 0x20 ;  /* 0x0000002011067836 */ /* 0x001fe40000000000 */
[----:B------:R-:W0:Y:S03]  /*183b0*/  SHFL.IDX PT, R7, R0, 0x1, 0x1c1f ;  /* 0x003c1f0000077f89 */ /* 0x000e2600000e0000 */
        /* <DEDUP_REMOVED lines=27> */
[----:B------:R-:W-:-:S04]  /*18570*/  @!P1 IMAD.X R4, RZ, RZ, R4, P3 ;  /* 0x000000ffff049224 */ /* 0x000fc800018e0604 */
[----:B------:R-:W-:-:S05]  /*18580*/  @!P1 IMAD.MOV.U32 R7, RZ, RZ, R4 ;  /* 0x000000ffff079224 */ /* 0x000fca00078e0004 */
[----:B------:R1:W-:Y:S01]  /*18590*/  @!P1 LDGSTS.E.BYPASS.LTC128B.128 [R10+0xc800], desc[UR40][R6.64], !P0 ;  /* 0x0c800000060a9fae */ /* 0x0003e2000c101d68 */
[----:B0-----:R-:W-:-:S04]  /*185a0*/  @!P2 IADD3 R0, P1, R20, R0, RZ ;  /* 0x000000001400a210 */ /* 0x001fc80007f3e0ff */
[----:B-1----:R-:W-:-:S05]  /*185b0*/  @!P2 IADD3.X R6, RZ, R8, RZ, P1, !PT ;  /* 0x00000008ff06a210 */ /* 0x002fca0000ffe4ff */
[----:B------:R-:W-:Y:S02]  /*185c0*/  @!P2 IMAD.MOV.U32 R7, RZ, RZ, R6 ;  /* 0x000000ffff07a224 */ /* 0x000fe400078e0006 */
[----:B------:R-:W-:-:S05]  /*185d0*/  @!P2 IMAD.MOV.U32 R6, RZ, RZ, R0 ;  /* 0x000000ffff06a224 */ /* 0x000fca00078e0000 */
[----:B--2---:R0:W-:Y:S02]  /*185e0*/  @!P2 LDGSTS.E.BYPASS.LTC128B.128 [R10+0xd000], desc[UR40][R6.64], !P0 ;  /* 0x0d000000060aafae */ /* 0x0041e4000c101d68 */
.L_x_12909:
        /* <DEDUP_REMOVED lines=10> */
.L_x_12801:
        /* <DEDUP_REMOVED lines=18> */
.L_x_12910:
[----:B------:R-:W-:Y:S05]  /*187b0*/  BSYNC B0 ;  /* 0x0000000000007941 */ /* 0x000fea0003800000 */
.L_x_12802:
[----:B------:R-:W2:Y:S02]  /*187c0*/  LDL R0, [R1+0x1c] ;  /* 0x00001c0001007983 */ /* 0x000ea40000100800 */
[----:B--2---:R-:W-:-:S13]  /*187d0*/  ISETP.GE.AND P0, PT, R0, 0x2, PT ;  /* 0x000000020000780c */ /* 0x004fda0003f06270 */
[----:B------:R-:W-:Y:S05]  /*187e0*/  @!P0 BRA `(.L_x_12804) ;  /* 0x0000000c00408947 */ /* 0x000fea0003800000 */
[----:B------:R-:W-:Y:S02]  /*187f0*/  VIADD R2, R0, 0xfffffffe ;  /* 0xfffffffe00027836 */ /* 0x000fe40000000000 */
[----:B------:R-:W-:Y:S02]  /*18800*/  IMAD.MOV.U32 R0, RZ, RZ, R27 ;  /* 0x000000ffff007224 */ /* 0x000fe400078e001b */
[----:B------:R-:W-:-:S07]  /*18810*/  IMAD.MOV.U32 R8, RZ, RZ, R29 ;  /* 0x000000ffff087224 */ /* 0x000fce00078e001d */
.L_x_12824:
[----:B-1----:R-:W2:Y:S01]  /*18820*/  LDL R3, [R1] ;  /* 0x0000000001037983 */ /* 0x002ea20000100800 */
        /* <DEDUP_REMOVED lines=10> */
[----:B------:R-:W-:Y:S02]  /*188d0*/  MOV R3, R2 ;  /* 0x0000000200037202 */ /* 0x000fe40000000f00 */
        /* <DEDUP_REMOVED lines=22> */
.L_x_12807:
        /* <DEDUP_REMOVED lines=8> */
.L_x_12911:
[----:B------:R-:W-:Y:S05]  /*18ac0*/  BSYNC B1 ;  /* 0x0000000000017941 */ /* 0x000fea0003800000 */
.L_x_12808:
        /* <DEDUP_REMOVED lines=9> */
.L_x_12811:
[----:B------:R-:W-:Y:S05]  /*18b60*/  BSYNC B1 ;  /* 0x0000000000017941 */ /* 0x000fea0003800000 */
.L_x_12810:
        /* <DEDUP_REMOVED lines=12> */
.L_x_12812:
        /* <DEDUP_REMOVED lines=13> */
.L_x_12912:
[----:B------:R-:W-:Y:S05]  /*18d00*/  BSYNC B1 ;  /* 0x0000000000017941 */ /* 0x000fea0003800000 */
.L_x_12813:
        /* <DEDUP_REMOVED lines=11> */
.L_x_12816:
[----:B------:R-:W-:Y:S05]  /*18dc0*/  BSYNC B1 ;  /* 0x0000000000017941 */ /* 0x000fea0003800000 */
.L_x_12815:
        /* <DEDUP_REMOVED lines=8> */
.L_x_12817:
        /* <DEDUP_REMOVED lines=10> */
.L_x_12806:
[----:B------:R-:W-:Y:S05]  /*18ef0*/  BSYNC B0 ;  /* 0x0000000000007941 */ /* 0x000fea0003800000 */
.L_x_12805:
[----:B------:R-:W2:Y:S02]  /*18f00*/  LDL R5, [R1+0x48] ;  /* 0x0000480001057983 */ /* 0x000ea40000100800 */
[----:B--2---:R-:W-:-:S13]  /*18f10*/  ISETP.NE.AND P0, PT, R5, 0x3, PT ;  /* 0x000000030500780c */ /* 0x004fda0003f05270 */
[----:B------:R-:W-:Y:S05]  /*18f20*/  @!P0 BRA `(.L_x_12818) ;  /* 0x0000000000048947 */ /* 0x000fea0003800000 */
[----:B------:R-:W-:Y:S01]  /*18f30*/  BPT.TRAP 0x1 ;  /* 0x000000040000795c */ /* 0x000fe20000300000 */
.L_x_12818:
        /* <DEDUP_REMOVED lines=8> */
.L_x_12913:
[----:B------:R-:W-:Y:S05]  /*18fc0*/  BSYNC B0 ;  /* 0x0000000000007941 */ /* 0x000fea0003800000 */
.L_x_12819:
[----:B------:R-:W-:Y:S05]  /*18fd0*/  @!P1 BRA `(.L_x_12821) ;  /* 0x0000000000049947 */ /* 0x000fea0003800000 */
[----:B------:R-:W-:Y:S01]  /*18fe0*/  BPT.TRAP 0x1 ;  /* 0x000000040000795c */ /* 0x000fe20000300000 */
.L_x_12821:
[----:B-1----:R-:W-:Y:S01]  /*18ff0*/  SHF.L.U32 R4, R8, 0x1f, RZ ;  /* 0x0000001f08047819 */ /* 0x002fe200000006ff */
[----:B------:R-:W-:-:S03]  /*19000*/  IMAD R0, R0, 0x2800, RZ ;  /* 0x0000280000007824 */ /* 0x000fc600078e02ff */
[----:B------:R-:W1:Y:S02]  /*19010*/  SYNCS.PHASECHK.TRANS64.TRYWAIT P0, [R3+URZ+0x13260], R4 ;  /* 0x01326004030075a7 */ /* 0x000e64000800017f */
[----:B-1----:R-:W-:Y:S05]  /*19020*/  @!P0 BRA `(.L_x_12822) ;  /* 0x0000003000208947 */ /* 0x002fea0003800000 */
.L_x_12914:
        /* <DEDUP_REMOVED lines=30> */
[----:B------:R-:W-:-:S02]  /*19210*/  PRMT R11, R6, 0x7531, R7 ;  /* 0x00007531060b7816 */ /* 0x000fc40000000007 */
[----:B------:R-:W-:-:S05]  /*19220*/  IADD3 R4, R24, R4, RZ ;  /* 0x0000000418047210 */ /* 0x000fca0007ffe0ff */
        /* <DEDUP_REMOVED lines=31> */
.L_x_12823:
        /* <DEDUP_REMOVED lines=10> */
[C---:B------:R-:W-:Y:S01]  /*194c0*/  ISETP.GT.AND P0, PT, R2.reuse, RZ, PT ;  /* 0x000000ff0200720c */ /* 0x040fe20003f04270 */
[----:B------:R-:W-:-:S12]  /*194d0*/  VIADD R2, R2, 0xffffffff ;  /* 0xffffffff02027836 */ /* 0x000fd80000000000 */
[----:B--2---:R-:W-:Y:S05]  /*194e0*/  @P0 BRA `(.L_x_12824) ;  /* 0xfffffff000cc0947 */ /* 0x004fea000383ffff */
.L_x_12804:
[----:B-1----:R-:W1:Y:S02]  /*194f0*/  S2R R3, SR_TID.X ;  /* 0x0000000000037919 */ /* 0x002e640000002100 */
[----:B-1----:R-:W-:Y:S02]  /*19500*/  LOP3.LUT R4, R3, 0x7f, RZ, 0xc0, !PT ;  /* 0x0000007f03047812 */ /* 0x002fe400078ec0ff */
[----:B------:R-:W2:Y:S01]  /*19510*/  LDL R3, [R1+0x48] ;  /* 0x0000480001037983 */ /* 0x000ea20000100800 */
[----:B------:R-:W-:Y:S01]  /*19520*/  BSSY B0, `(.L_x_12825) ;  /* 0x0000010000007945 */ /* 0x000fe20003800000 */
[----:B------:R-:W-:Y:S02]  /*19530*/  ISETP.NE.AND P0, PT, R4, RZ, PT ;  /* 0x000000ff0400720c */ /* 0x000fe40003f05270 */
[----:B--2---:R-:W-:-:S11]  /*19540*/  ISETP.NE.AND P2, PT, R3, 0x3, PT ;  /* 0x000000030300780c */ /* 0x004fd60003f45270 */
        /* <DEDUP_REMOVED lines=10> */
[----:B0-----:R-:W0:Y:S01]  /*195f0*/  POPC R7, R4 ;  /* 0x0000000400077309 */ /* 0x001e220000000000 */
[----:B--2---:R-:W0:Y:S02]  /*19600*/  SHFL.IDX PT, R0, R3, R0, 0x1f ;  /* 0x00001f0003007589 */ /* 0x004e2400000e0000 */
[----:B0-----:R-:W-:-:S07]  /*19610*/  IADD3 R16, R0, UR36, R7 ;  /* 0x0000002400107c10 */ /* 0x001fce000fffe007 */
.L_x_12826:
[----:B------:R-:W-:Y:S05]  /*19620*/  BSYNC B0 ;  /* 0x0000000000007941 */ /* 0x000fea0003800000 */
.L_x_12825:
[----:B------:R-:W-:Y:S05]  /*19630*/  @!P2 BRA `(.L_x_12827) ;  /* 0x000000000004a947 */ /* 0x000fea0003800000 */
[----:B------:R-:W-:Y:S01]  /*19640*/  BPT.TRAP 0x1 ;  /* 0x000000040000795c */ /* 0x000fe20000300000 */
.L_x_12827:
[----:B------:R-:W2:Y:S01]  /*19650*/  LDL R2, [R1+0x20] ;  /* 0x0000200001027983 */ /* 0x000ea20000100800 */
[----:B------:R-:W-:Y:S01]  /*19660*/  LOP3.LUT R3, R29, 0x1, RZ, 0x3c, !PT ;  /* 0x000000011d037812 */ /* 0x000fe200078e3cff */
[----:B------:R-:W-:Y:S01]  /*19670*/  BSSY B0, `(.L_x_12828) ;  /* 0x0000006000007945 */ /* 0x000fe20003800000 */
[----:B------:R-:W-:Y:S02]  /*19680*/  LEA R0, R27, R22, 0x3 ;  /* 0x000000161b007211 */ /* 0x000fe400078e18ff */
[----:B------:R-:W-:-:S04]  /*19690*/  SHF.L.U32 R3, R3, 0x1f, RZ ;  /* 0x0000001f03037819 */ /* 0x000fc800000006ff */
[----:B------:R-:W1:Y:S01]  /*196a0*/  SYNCS.PHASECHK.TRANS64.TRYWAIT P1, [R0+URZ+0x13270], R3 ;  /* 0x01327003000075a7 */ /* 0x000e62000802017f */
[----:B--2---:R-:W-:Y:S01]  /*196b0*/  ISETP.NE.AND P2, PT, R2, 0x3, PT ;  /* 0x000000030200780c */ /* 0x004fe20003f45270 */
[----:B-1----:R-:W-:-:S12]  /*196c0*/  @!P1 BRA `(.L_x_12829) ;  /* 0x00000028008c9947 */ /* 0x002fd80003800000 */
.L_x_12915:
[----:B------:R-:W-:Y:S05]  /*196d0*/  BSYNC B0 ;  /* 0x0000000000007941 */ /* 0x000fea0003800000 */
.L_x_12828:
[----:B------:R-:W-:Y:S05]  /*196e0*/  @!P2 BRA `(.L_x_12830) ;  /* 0x000000000004a947 */ /* 0x000fea0003800000 */
[----:B------:R-:W-:Y:S01]  /*196f0*/  BPT.TRAP 0x1 ;  /* 0x000000040000795c */ /* 0x000fe20000300000 */
.L_x_12830:
[----:B-1----:R-:W-:-:S04]  /*19700*/  SHF.L.U32 R3, R29, 0x1f, RZ ;  /* 0x0000001f1d037819 */ /* 0x002fc800000006ff */
[----:B------:R-:W1:Y:S02]  /*19710*/  SYNCS.PHASECHK.TRANS64.TRYWAIT P1, [R0+URZ+0x13260], R3 ;  /* 0x01326003000075a7 */ /* 0x000e64000802017f */
[----:B-1----:R-:W-:Y:S05]  /*19720*/  @!P1 BRA `(.L_x_12831) ;  /* 0x0000002800889947 */ /* 0x002fea0003800000 */
.L_x_12916:
        /* <DEDUP_REMOVED lines=64> */
.L_x_12832:
        /* <DEDUP_REMOVED lines=9> */
[----:B----4-:R-:W-:-:S07]  /*19bc0*/  LOP3.LUT R29, R29, R0, RZ, 0x3c, !PT ;  /* 0x000000001d1d7212 */ /* 0x010fce00078e3cff */
.L_x_12781:
[----:B------:R-:W4:Y:S02]  /*19bd0*/  LDL R0, [R1] ;  /* 0x0000000001007983 */ /* 0x000f240000100800 */
        /* <DEDUP_REMOVED lines=11> */
.L_x_12833:
[----:B------:R-:W4:Y:S01]  /*19c90*/  S2R R0, SR_TID.X ;  /* 0x0000000000007919 */ /* 0x000f220000002100 */
[----:B------:R-:W-:Y:S01]  /*19ca0*/  UMOV UR4, 0xffffffff ;  /* 0xffffffff00047882 */ /* 0x000fe20000000000 */
[----:B----4-:R-:W-:-:S04]  /*19cb0*/  LOP3.LUT R7, R0, 0x1f, RZ, 0xc0, !PT ;  /* 0x0000001f00077812 */ /* 0x010fc800078ec0ff */
[----:B------:R-:W-:Y:S01]  /*19cc0*/  ISETP.NE.AND P0, PT, R7, 0x1f, PT ;  /* 0x0000001f0700780c */ /* 0x000fe20003f05270 */
[----:B------:R-:W-:-:S12]  /*19cd0*/  BRA.DIV UR4, `(.L_x_12835) ;  /* 0x0000002604307947 */ /* 0x000fd8000b800000 */
[----:B------:R-:W-:Y:S01]  /*19ce0*/  IMAD.IADD R5, R19, 0x1, R7 ;  /* 0x0000000113057824 */ /* 0x000fe200078e0207 */
[----:B------:R-:W-:-:S04]  /*19cf0*/  ULDC UR4, c[0x0][0xc3c] ;  /* 0x00030f0000047ab9 */ /* 0x000fc80000000800 */
[----:B------:R-:W-:-:S13]  /*19d00*/  ISETP.GE.OR P1, PT, R5, UR4, !P0 ;  /* 0x0000000405007c0c */ /* 0x000fda000c726670 */
[----:B------:R-:W4:Y:S02]  /*19d10*/  @!P1 LDC.64 R2, c[0x0][0xc80] ;  /* 0x00032000ff029b82 */ /* 0x000f240000000a00 */
[----:B----4-:R-:W-:-:S06]  /*19d20*/  @!P1 IMAD.WIDE R2, R5, 0x4, R2 ;  /* 0x0000000405029825 */ /* 0x010fcc00078e0202 */
[----:B------:R4:W5:Y:S01]  /*19d30*/  @!P1 LDG.E R3, desc[UR40][R2.64] ;  /* 0x0000002802039981 */ /* 0x000962000c1e1900 */
[C---:B------:R-:W-:Y:S02]  /*19d40*/  ISETP.GE.U32.AND P2, PT, R7.reuse, 0x2, PT ;  /* 0x000000020700780c */ /* 0x040fe40003f46070 */
[C---:B------:R-:W-:Y:S01]  /*19d50*/  ISETP.GE.U32.AND P3, PT, R7.reuse, 0x4, PT ;  /* 0x000000040700780c */ /* 0x040fe20003f66070 */
[----:B------:R-:W-:Y:S01]  /*19d60*/  SHFL.IDX PT, R0, R16, RZ, 0x1f ;  /* 0x00001fff10007589 */ /* 0x000fe200000e0000 */
[C---:B------:R-:W-:Y:S02]  /*19d70*/  ISETP.GE.U32.AND P4, PT, R7.reuse, 0x8, PT ;  /* 0x000000080700780c */ /* 0x040fe40003f86070 */
[C---:B------:R-:W-:Y:S01]  /*19d80*/  ISETP.GE.U32.AND P5, PT, R7.reuse, 0x10, PT ;  /* 0x000000100700780c */ /* 0x040fe20003fa6070 */
[----:B------:R-:W-:Y:S01]  /*19d90*/  SHFL.IDX PT, R16, R16, 0x1, 0x1f ;  /* 0x00201f0010107f89 */ /* 0x000fe200000e0000 */
[----:B----4-:R-:W-:Y:S02]  /*19da0*/  IMAD.MOV.U32 R2, RZ, RZ, RZ ;  /* 0x000000ffff027224 */ /* 0x010fe400078e00ff */
[----:B-----5:R-:W-:Y:S01]  /*19db0*/  @!P1 IMAD.MOV.U32 R2, RZ, RZ, R3 ;  /* 0x000000ffff029224 */ /* 0x020fe200078e0003 */
[----:B------:R-:W-:-:S04]  /*19dc0*/  ISETP.NE.AND P1, PT, R7, RZ, PT ;  /* 0x000000ff0700720c */ /* 0x000fc80003f25270 */
[----:B0-----:R-:W0:Y:S02]  /*19dd0*/  SHFL.UP PT, R14, R2, 0x1, RZ ;  /* 0x04200000020e7989 */ /* 0x001e2400000e00ff */
[----:B0-----:R-:W-:-:S05]  /*19de0*/  SEL R5, R14, RZ, P1 ;  /* 0x000000ff0e057207 */ /* 0x001fca0000800000 */
[----:B------:R-:W-:-:S05]  /*19df0*/  IMAD.IADD R4, R2, 0x1, R5 ;  /* 0x0000000102047824 */ /* 0x000fca00078e0205 */
[----:B------:R-:W0:Y:S02]  /*19e00*/  SHFL.UP PT, R14, R4, 0x2, RZ ;  /* 0x04400000040e7989 */ /* 0x000e2400000e00ff */
[----:B0-----:R-:W-:-:S04]  /*19e10*/  SEL R5, R14, RZ, P2 ;  /* 0x000000ff0e057207 */ /* 0x001fc80001000000 */
[----:B------:R-:W-:-:S05]  /*19e20*/  IADD3 R5, R4, R5, RZ ;  /* 0x0000000504057210 */ /* 0x000fca0007ffe0ff */
[----:B------:R-:W3:Y:S02]  /*19e30*/  SHFL.UP PT, R14, R5, 0x4, RZ ;  /* 0x04800000050e7989 */ /* 0x000ee400000e00ff */
[----:B---3--:R-:W-:-:S05]  /*19e40*/  SEL R6, R14, RZ, P3 ;  /* 0x000000ff0e067207 */ /* 0x008fca0001800000 */
[----:B------:R-:W-:-:S05]  /*19e50*/  IMAD.IADD R6, R5, 0x1, R6 ;  /* 0x0000000105067824 */ /* 0x000fca00078e0206 */
[----:B------:R-:W0:Y:S02]  /*19e60*/  SHFL.UP PT, R14, R6, 0x8, RZ ;  /* 0x05000000060e7989 */ /* 0x000e2400000e00ff */
[----:B0-----:R-:W-:-:S05]  /*19e70*/  SEL R3, R14, RZ, P4 ;  /* 0x000000ff0e037207 */ /* 0x001fca0002000000 */
[----:B------:R-:W-:-:S05]  /*19e80*/  IMAD.IADD R4, R6, 0x1, R3 ;  /* 0x0000000106047824 */ /* 0x000fca00078e0203 */
[----:B------:R-:W0:Y:S02]  /*19e90*/  SHFL.UP PT, R14, R4, 0x10, RZ ;  /* 0x06000000040e7989 */ /* 0x000e2400000e00ff */
[----:B0-----:R-:W-:-:S05]  /*19ea0*/  SEL R3, R14, RZ, P5 ;  /* 0x000000ff0e037207 */ /* 0x001fca0002800000 */
[----:B------:R-:W-:-:S05]  /*19eb0*/  IMAD.IADD R3, R4, 0x1, R3 ;  /* 0x0000000104037824 */ /* 0x000fca00078e0203 */
[----:B------:R0:W3:Y:S02]  /*19ec0*/  SHFL.IDX PT, R14, R3, 0x1f, 0x1f ;  /* 0x03e01f00030e7f89 */ /* 0x0000e400000e0000 */
.L_x_12926:
[----:B------:R-:W-:Y:S02]  /*19ed0*/  ULDC UR4, c[0x0][0xc38] ;  /* 0x00030e0000047ab9 */ /* 0x000fe40000000800 */
[----:B------:R-:W-:-:S04]  /*19ee0*/  IMAD.U32 R4, RZ, RZ, UR4 ;  /* 0x00000004ff047e24 */ /* 0x000fc8000f8e00ff */
[----:B---3--:R-:W-:-:S04]  /*19ef0*/  IMAD R5, R14, R4, RZ ;  /* 0x000000040e057224 */ /* 0x008fc800078e02ff */
[----:B------:R-:W-:-:S05]  /*19f00*/  IMAD.IADD R16, R16, 0x1, R5 ;  /* 0x0000000110107824 */ /* 0x000fca00078e0205 */
[----:B------:R-:W-:-:S13]  /*19f10*/  ISETP.GT.AND P6, PT, R16, R0, PT ;  /* 0x000000001000720c */ /* 0x000fda0003fc4270 */
[----:B------:R-:W-:Y:S05]  /*19f20*/  @P6 BRA `(.L_x_12836) ;  /* 0x00000000009c6947 */ /* 0x000fea0003800000 */
.L_x_12841:
        /* <DEDUP_REMOVED lines=11> */
[----:B0-----:R-:W0:Y:S02]  /*19fe0*/  LDC.64 R2, c[0x0][0xc80] ;  /* 0x00032000ff027b82 */ /* 0x001e240000000a00 */
[----:B0-----:R-:W-:-:S06]  /*19ff0*/  IMAD.WIDE R2, R5, 0x4, R2 ;  /* 0x0000000405027825 */ /* 0x001fcc00078e0202 */
[----:B------:R3:W5:Y:S02]  /*1a000*/  LDG.E R2, desc[UR40][R2.64] ;  /* 0x0000002802027981 */ /* 0x000764000c1e1900 */
.L_x_12839:
[----:B------:R-:W-:Y:S05]  /*1a010*/  BSYNC B0 ;  /* 0x0000000000007941 */ /* 0x000fea0003800000 */
.L_x_12838:
[----:B------:R-:W-:-:S03]  /*1a020*/  UMOV UR4, 0xffffffff ;  /* 0xffffffff00047882 */ /* 0x000fc60000000000 */
[----:B------:R-:W-:Y:S05]  /*1a030*/  BRA.DIV UR4, `(.L_x_12840) ;  /* 0x00000026047c7947 */ /* 0x000fea000b800000 */
[----:B-----5:R-:W4:Y:S02]  /*1a040*/  SHFL.UP PT, R14, R2, 0x1, RZ ;  /* 0x04200000020e7989 */ /* 0x020f2400000e00ff */
[----:B----4-:R-:W-:-:S05]  /*1a050*/  SEL R13, R14, RZ, P1 ;  /* 0x000000ff0e0d7207 */ /* 0x010fca0000800000 */
[----:B------:R-:W-:-:S05]  /*1a060*/  IMAD.IADD R13, R2, 0x1, R13 ;  /* 0x00000001020d7824 */ /* 0x000fca00078e020d */
[----:B------:R-:W4:Y:S02]  /*1a070*/  SHFL.UP PT, R14, R13, 0x2, RZ ;  /* 0x044000000d0e7989 */ /* 0x000f2400000e00ff */
[----:B----4-:R-:W-:-:S05]  /*1a080*/  SEL R4, R14, RZ, P2 ;  /* 0x000000ff0e047207 */ /* 0x010fca0001000000 */
[----:B------:R-:W-:-:S05]  /*1a090*/  IMAD.IADD R4, R13, 0x1, R4 ;  /* 0x000000010d047824 */ /* 0x000fca00078e0204 */
[----:B------:R-:W4:Y:S02]  /*1a0a0*/  SHFL.UP PT, R14, R4, 0x4, RZ ;  /* 0x04800000040e7989 */ /* 0x000f2400000e00ff */
[----:B----4-:R-:W-:-:S04]  /*1a0b0*/  SEL R5, R14, RZ, P3 ;  /* 0x000000ff0e057207 */ /* 0x010fc80001800000 */
[----:B------:R-:W-:-:S05]  /*1a0c0*/  IADD3 R5, R4, R5, RZ ;  /* 0x0000000504057210 */ /* 0x000fca0007ffe0ff */
[----:B------:R-:W4:Y:S02]  /*1a0d0*/  SHFL.UP PT, R14, R5, 0x8, RZ ;  /* 0x05000000050e7989 */ /* 0x000f2400000e00ff */
[----:B----4-:R-:W-:-:S05]  /*1a0e0*/  SEL R6, R14, RZ, P4 ;  /* 0x000000ff0e067207 */ /* 0x010fca0002000000 */
[----:B------:R-:W-:-:S05]  /*1a0f0*/  IMAD.IADD R6, R5, 0x1, R6 ;  /* 0x0000000105067824 */ /* 0x000fca00078e0206 */
[----:B------:R-:W0:Y:S02]  /*1a100*/  SHFL.UP PT, R14, R6, 0x10, RZ ;  /* 0x06000000060e7989 */ /* 0x000e2400000e00ff */
[----:B0--3--:R-:W-:-:S05]  /*1a110*/  SEL R3, R14, RZ, P5 ;  /* 0x000000ff0e037207 */ /* 0x009fca0002800000 */
[----:B------:R-:W-:-:S05]  /*1a120*/  IMAD.IADD R3, R6, 0x1, R3 ;  /* 0x0000000106037824 */ /* 0x000fca00078e0203 */
[----:B------:R0:W3:Y:S02]  /*1a130*/  SHFL.IDX PT, R14, R3, 0x1f, 0x1f ;  /* 0x03e01f00030e7f89 */ /* 0x0000e400000e0000 */
.L_x_12934:
[----:B------:R-:W-:Y:S02]  /*1a140*/  ULDC UR4, c[0x0][0xc38] ;  /* 0x00030e0000047ab9 */ /* 0x000fe40000000800 */
[----:B------:R-:W-:-:S04]  /*1a150*/  IMAD.U32 R4, RZ, RZ, UR4 ;  /* 0x00000004ff047e24 */ /* 0x000fc8000f8e00ff */
[----:B---3--:R-:W-:-:S04]  /*1a160*/  IMAD R5, R14, R4, RZ ;  /* 0x000000040e057224 */ /* 0x008fc800078e02ff */
[----:B------:R-:W-:-:S05]  /*1a170*/  IMAD.IADD R16, R5, 0x1, R16 ;  /* 0x0000000105107824 */ /* 0x000fca00078e0210 */
[----:B------:R-:W-:-:S13]  /*1a180*/  ISETP.GT.AND P6, PT, R16, R0, PT ;  /* 0x000000001000720c */ /* 0x000fda0003fc4270 */
[----:B------:R-:W-:Y:S05]  /*1a190*/  @!P6 BRA `(.L_x_12841) ;  /* 0xfffffffc0064e947 */ /* 0x000fea000383ffff */
.L_x_12836:
        /* <DEDUP_REMOVED lines=8> */
.L_x_12938:
[----:B------:R-:W-:Y:S01]  /*1a220*/  ISETP.NE.AND P0, PT, R5, RZ, PT ;  /* 0x000000ff0500720c */ /* 0x000fe20003f05270 */
[----:B------:R-:W-:-:S12]  /*1a230*/  IMAD.MOV.U32 R5, RZ, RZ, RZ ;  /* 0x000000ffff057224 */ /* 0x000fd800078e00ff */
[----:B------:R-:W-:Y:S05]  /*1a240*/  @!P0 BRA `(.L_x_12843) ;  /* 0x0000000000108947 */ /* 0x000fea0003800000 */
[----:B------:R-:W-:Y:S01]  /*1a250*/  UMOV UR4, 0xffffffff ;  /* 0xffffffff00047882 */ /* 0x000fe20000000000 */
[----:B------:R-:W-:Y:S02]  /*1a260*/  VIADD R12, R6, 0xffffffff ;  /* 0xffffffff060c7836 */ /* 0x000fe40000000000 */
[----:B------:R-:W-:Y:S05]  /*1a270*/  BRA.DIV UR4, `(.L_x_12844) ;  /* 0x0000002604f07947 */ /* 0x000fea000b800000 */
[----:B------:R0:W0:Y:S02]  /*1a280*/  SHFL.IDX PT, R5, R3, R12, 0x1f ;  /* 0x00001f0c03057589 */ /* 0x00002400000e0000 */
.L_x_12843:
[----:B0--3--:R-:W0:Y:S01]  /*1a290*/  LDC.64 R2, c[0x0][0xc90] ;  /* 0x00032400ff027b82 */ /* 0x009e220000000a00 */
[----:B------:R-:W-:-:S04]  /*1a2a0*/  IMAD.IADD R19, R6, 0x1, R19 ;  /* 0x0000000106137824 */ /* 0x000fc800078e0213 */
[----:B0-----:R-:W-:-:S05]  /*1a2b0*/  IMAD.WIDE R2, R19, 0x4, R2 ;  /* 0x0000000413027825 */ /* 0x001fca00078e0202 */
[----:B------:R-:W4:Y:S01]  /*1a2c0*/  LDG.E R7, desc[UR40][R2.64] ;  /* 0x0000002802077981 */ /* 0x000f22000c1e1900 */
[----:B------:R-:W-:-:S04]  /*1a2d0*/  IMAD R16, R5, R4, R16 ;  /* 0x0000000405107224 */ /* 0x000fc800078e0210 */
[----:B------:R-:W-:Y:S02]  /*1a2e0*/  IMAD.IADD R0, R0, 0x1, -R16 ;  /* 0x0000000100007824 */ /* 0x000fe400078e0a10 */
[----:B----4-:R-:W-:-:S05]  /*1a2f0*/  IMAD R6, R17, R7, RZ ;  /* 0x0000000711067224 */ /* 0x010fca00078e02ff */
[----:B--2---:R-:W-:-:S04]  /*1a300*/  IABS R8, R6 ;  /* 0x0000000600087213 */ /* 0x004fc80000000000 */
[----:B------:R-:W0:Y:S08]  /*1a310*/  I2F.RP R9, R8 ;  /* 0x0000000800097306 */ /* 0x000e300000209400 */
        /* <DEDUP_REMOVED lines=55> */
[----:B------:R-:W-:Y:S01]  /*1a690*/  IADD3 R17, R17, R0, RZ ;  /* 0x0000000011117210 */ /* 0x000fe20007ffe0ff */
[----:B------:R-:W-:Y:S06]  /*1a6a0*/  BRA `(.L_x_12845) ;  /* 0x00000000001c7947 */ /* 0x000fec0003800000 */
.L_x_12837:
[----:B------:R-:W-:Y:S01]  /*1a6b0*/  UMOV UR4, URZ ;  /* 0x0000003f00047c82 */ /* 0x000fe20008000000 */
[----:B------:R-:W-:Y:S01]  /*1a6c0*/  UMOV UR5, URZ ;  /* 0x0000003f00057c82 */ /* 0x000fe20008000000 */
[----:B------:R-:W-:Y:S01]  /*1a6d0*/  ULDC UR6, c[0x0][0xc3c] ;  /* 0x00030f0000067ab9 */ /* 0x000fe20000000800 */
[----:B------:R-:W-:Y:S02]  /*1a6e0*/  IMAD.MOV.U32 R16, RZ, RZ, R0 ;  /* 0x000000ffff107224 */ /* 0x000fe400078e0000 */
[----:B------:R-:W-:Y:S02]  /*1a6f0*/  IMAD.U32 R17, RZ, RZ, UR4 ;  /* 0x00000004ff117e24 */ /* 0x000fe4000f8e00ff */
[----:B------:R-:W-:Y:S02]  /*1a700*/  IMAD.U32 R18, RZ, RZ, UR5 ;  /* 0x00000005ff127e24 */ /* 0x000fe4000f8e00ff */
[----:B------:R-:W-:-:S07]  /*1a710*/  IMAD.U32 R19, RZ, RZ, UR6 ;  /* 0x00000006ff137e24 */ /* 0x000fce000f8e00ff */
.L_x_12845:
[----:B------:R-:W3:Y:S01]  /*1a720*/  S2R R0, SR_TID.X ;  /* 0x0000000000007919 */ /* 0x000ee20000002100 */
[----:B------:R-:W-:Y:S05]  /*1a730*/  WARPSYNC.ALL ;  /* 0x0000000000007948 */ /* 0x000fea0003800000 */
[----:B------:R-:W-:Y:S01]  /*1a740*/  BAR.SYNC.DEFER_BLOCKING 0x4, 0x200 ;  /* 0x0108000000007b1d */ /* 0x000fe20000010000 */
[----:B---3--:R-:W-:-:S04]  /*1a750*/  LOP3.LUT R0, R0, 0x1f, RZ, 0xc0, !PT ;  /* 0x0000001f00007812 */ /* 0x008fc800078ec0ff */
[----:B------:R-:W-:-:S13]  /*1a760*/  ISETP.NE.AND P0, PT, R0, RZ, PT ;  /* 0x000000ff0000720c */ /* 0x000fda0003f05270 */
[----:B0-----:R-:W0:Y:S01]  /*1a770*/  @!P0 S2R R3, SR_CgaCtaId ;  /* 0x0000000000038919 */ /* 0x001e220000008800 */
[----:B------:R-:W-:-:S04]  /*1a780*/  @!P0 MOV R0, 0x400 ;  /* 0x0000040000008802 */ /* 0x000fc80000000f00 */
[----:B0-----:R-:W-:-:S05]  /*1a790*/  @!P0 LEA R22, R3, R0, 0x18 ;  /* 0x0000000003168211 */ /* 0x001fca00078ec0ff */
[----:B------:R0:W-:Y:S01]  /*1a7a0*/  @!P0 STS.128 [R22+0x132d0], R16 ;  /* 0x0132d01016008388 */ /* 0x0001e20000000c00 */
[----:B------:R-:W-:Y:S06]  /*1a7b0*/  BAR.ARV 0x5, 0x200 ;  /* 0x0148000000007b1d */ /* 0x000fec0000002000 */
.L_x_12834:
[----:B------:R-:W-:Y:S02]  /*1a7c0*/  ULDC UR4, c[0x0][0xc3c] ;  /* 0x00030f0000047ab9 */ /* 0x000fe40000000800 */
[----:B0-----:R-:W-:-:S13]  /*1a7d0*/  ISETP.GE.AND P0, PT, R19, UR4, PT ;  /* 0x0000000413007c0c */ /* 0x001fda000bf06270 */
[----:B------:R-:W-:Y:S05]  /*1a7e0*/  @!P0 BRA `(.L_x_12846) ;  /* 0xffffffb000308947 */ /* 0x000fea000383ffff */
[----:B------:R-:W-:Y:S05]  /*1a7f0*/  BSYNC B7 ;  /* 0x0000000000077941 */ /* 0x000fea0003800000 */
.L_x_12744:
[----:B0-----:R-:W5:Y:S01]  /*1a800*/  LDL.LU R0, [R1+0x40] ;  /* 0x0000400001007983 */ /* 0x001f620000300800 */
[----:B------:R-:W-:Y:S01]  /*1a810*/  BSSY B0, `(.L_x_12847) ;  /* 0x000000b000007945 */ /* 0x000fe20003800000 */
[----:B------:R-:W2:Y:S01]  /*1a820*/  S2R R5, SR_CgaCtaId ;  /* 0x0000000000057919 */ /* 0x000ea20000008800 */
[----:B-----5:R-:W-:-:S05]  /*1a830*/  VIADD R0, R0, 0x1 ;  /* 0x0000000100007836 */ /* 0x020fca0000000000 */
[----:B------:R-:W-:-:S04]  /*1a840*/  LEA.HI R2, R0, R0, RZ, 0x1 ;  /* 0x0000000000027211 */ /* 0x000fc800078f08ff */
[----:B------:R-:W-:Y:S02]  /*1a850*/  LOP3.LUT R3, R2, 0xfffffffe, RZ, 0xc0, !PT ;  /* 0xfffffffe02037812 */ /* 0x000fe400078ec0ff */
[----:B------:R-:W-:-:S03]  /*1a860*/  MOV R2, 0x400 ;  /* 0x0000040000027802 */ /* 0x000fc60000000f00 */
[----:B------:R-:W-:Y:S01]  /*1a870*/  IMAD.IADD R0, R0, 0x1, -R3 ;  /* 0x0000000100007824 */ /* 0x000fe200078e0a03 */
[----:B--2---:R-:W-:-:S04]  /*1a880*/  LEA R8, R5, R2, 0x18 ;  /* 0x0000000205087211 */ /* 0x004fc800078ec0ff */
[----:B------:R-:W-:-:S04]  /*1a890*/  SHF.L.U32 R0, R0, 0x1f, RZ ;  /* 0x0000001f00007819 */ /* 0x000fc800000006ff */
[----:B------:R-:W0:Y:S02]  /*1a8a0*/  SYNCS.PHASECHK.TRANS64.TRYWAIT P0, [R8+URZ+0x13220], R0 ;  /* 0x01322000080075a7 */ /* 0x000e24000800017f */
[----:B0-----:R-:W-:Y:S05]  /*1a8b0*/  @!P0 BRA `(.L_x_12848) ;  /* 0x0000002000888947 */ /* 0x001fea0003800000 */
.L_x_12941:
[----:B------:R-:W-:Y:S05]  /*1a8c0*/  BSYNC B0 ;  /* 0x0000000000007941 */ /* 0x000fea0003800000 */
.L_x_12847:
[----:B------:R-:W-:-:S03]  /*1a8d0*/  UMOV UR4, 0xffffffff ;  /* 0xffffffff00047882 */ /* 0x000fc60000000000 */
[----:B------:R-:W-:Y:S05]  /*1a8e0*/  BRA.DIV UR4, `(.L_x_12849) ;  /* 0x0000002204907947 */ /* 0x000fea000b800000 */
[----:B0-----:R-:W0:Y:S02]  /*1a8f0*/  S2R R0, SR_TID.X ;  /* 0x0000000000007919 */ /* 0x001e240000002100 */
[----:B0-----:R-:W-:-:S04]  /*1a900*/  SHF.R.U32.HI R0, RZ, 0x5, R0 ;  /* 0x00000005ff007819 */ /* 0x001fc80000011600 */
[----:B------:R-:W-:-:S05]  /*1a910*/  LOP3.LUT R0, R0, 0x3, RZ, 0xc0, !PT ;  /* 0x0000000300007812 */ /* 0x000fca00078ec0ff */
[----:B------:R0:W2:Y:S02]  /*1a920*/  SHFL.IDX PT, R14, R0, RZ, 0x1f ;  /* 0x00001fff000e7589 */ /* 0x0000a400000e0000 */
.L_x_12944:
[----:B--2---:R-:W-:-:S13]  /*1a930*/  ISETP.NE.AND P0, PT, R14, RZ, PT ;  /* 0x000000ff0e00720c */ /* 0x004fda0003f05270 */
[----:B------:R-:W-:Y:S05]  /*1a940*/  @P0 BRA `(.L_x_12623) ;  /* 0x0000000000a40947 */ /* 0x000fea0003800000 */
[----:B------:R-:W-:-:S03]  /*1a950*/  UMOV UR4, 0xffffffff ;  /* 0xffffffff00047882 */ /* 0x000fc60000000000 */
[----:B------:R-:W-:Y:S05]  /*1a960*/  BRA.DIV UR4, `(.L_x_12850) ;  /* 0x0000002204a47947 */ /* 0x000fea000b800000 */
[----:B------:R-:W-:-:S13]  /*1a970*/  ELECT P6, URZ, PT ;  /* 0x00000000003f782f */ /* 0x000fda00038c0000 */
.L_x_12947:
[----:B------:R-:W-:Y:S05]  /*1a980*/  @!P6 BRA `(.L_x_12623) ;  /* 0x000000000094e947 */ /* 0x000fea0003800000 */
[----:B0-----:R-:W2:Y:S02]  /*1a990*/  LDL.LU R0, [R1+0x3c] ;  /* 0x00003c0001007983 */ /* 0x001ea40000300800 */
[----:B--2---:R-:W-:-:S04]  /*1a9a0*/  LOP3.LUT R0, R0, 0x2, RZ, 0xfc, !PT ;  /* 0x0000000200007812 */ /* 0x004fc800078efcff */
[----:B------:R-:W-:-:S13]  /*1a9b0*/  ISETP.NE.AND P0, PT, R0, 0x3, PT ;  /* 0x000000030000780c */ /* 0x000fda0003f05270 */
[----:B------:R-:W-:Y:S05]  /*1a9c0*/  @!P0 BRA `(.L_x_12851) ;  /* 0x0000000000048947 */ /* 0x000fea0003800000 */
[----:B------:R-:W-:Y:S01]  /*1a9d0*/  BPT.TRAP 0x1 ;  /* 0x000000040000795c */ /* 0x000fe20000300000 */
.L_x_12851:
        /* <DEDUP_REMOVED lines=12> */
.L_x_12948:
[----:B------:R-:W2:Y:S02]  /*1aaa0*/  SYNCS.PHASECHK.TRANS64.TRYWAIT P1, [R7+URZ], R0 ;  /* 0x00000000070075a7 */ /* 0x000ea4000802017f */
[----:B--2---:R-:W-:Y:S05]  /*1aab0*/  @!P1 BRA `(.L_x_12853) ;  /* 0x0000002000849947 */ /* 0x004fea0003800000 */
.L_x_12949:
[----:B------:R-:W-:Y:S05]  /*1aac0*/  @!P0 BRA `(.L_x_12854) ;  /* 0x0000000000048947 */ /* 0x000fea0003800000 */
[----:B------:R-:W-:Y:S01]  /*1aad0*/  BPT.TRAP 0x1 ;  /* 0x000000040000795c */ /* 0x000fe20000300000 */
.L_x_12854:
[----:B------:R-:W-:-:S04]  /*1aae0*/  IMAD R2, R27, 0x8, R8 ;  /* 0x000000081b027824 */ /* 0x000fc800078e0208 */
[----:B------:R-:W3:Y:S02]  /*1aaf0*/  SYNCS.PHASECHK.TRANS64.TRYWAIT P1, [R2+URZ+0x13260], R3 ;  /* 0x01326003020075a7 */ /* 0x000ee4000802017f */
[----:B---3--:R-:W-:Y:S05]  /*1ab00*/  @!P1 BRA `(.L_x_12855) ;  /* 0x0000002000849947 */ /* 0x008fea0003800000 */
.L_x_12950:
[----:B------:R-:W-:Y:S05]  /*1ab10*/  @!P0 BRA `(.L_x_12856) ;  /* 0x0000000000048947 */ /* 0x000fea0003800000 */
[----:B------:R-:W-:Y:S01]  /*1ab20*/  BPT.TRAP 0x1 ;  /* 0x000000040000795c */ /* 0x000fe20000300000 */
.L_x_12856:
[----:B------:R-:W-:-:S04]  /*1ab30*/  IMAD R5, R5, 0x8, R8 ;  /* 0x0000000805057824 */ /* 0x000fc800078e0208 */
[----:B------:R-:W5:Y:S02]  /*1ab40*/  SYNCS.PHASECHK.TRANS64.TRYWAIT P1, [R5+URZ+0x13260], R0 ;  /* 0x01326000050075a7 */ /* 0x000f64000802017f */
[----:B-----5:R-:W-:Y:S05]  /*1ab50*/  @!P1 BRA `(.L_x_12857) ;  /* 0x0000002000849947 */ /* 0x020fea0003800000 */
.L_x_12951:
[----:B------:R-:W-:Y:S05]  /*1ab60*/  @!P0 BRA `(.L_x_12858) ;  /* 0x0000000000048947 */ /* 0x000fea0003800000 */
[----:B------:R-:W-:Y:S01]  /*1ab70*/  BPT.TRAP 0x1 ;  /* 0x000000040000795c */ /* 0x000fe20000300000 */
.L_x_12858:
[----:B------:R-:W5:Y:S02]  /*1ab80*/  SYNCS.PHASECHK.TRANS64.TRYWAIT P0, [R2+URZ+0x13280], R3 ;  /* 0x01328003020075a7 */ /* 0x000f64000800017f */
[----:B-----5:R-:W-:Y:S05]  /*1ab90*/  @!P0 BRA `(.L_x_12859) ;  /* 0x0000002000888947 */ /* 0x020fea0003800000 */
.L_x_12860:
[----:B------:R0:W0:Y:S02]  /*1aba0*/  SYNCS.PHASECHK.TRANS64.TRYWAIT P0, [R5+URZ+0x13280], R0 ;  /* 0x01328000050075a7 */ /* 0x000024000800017f */
[----:B0-----:R-:W-:Y:S05]  /*1abb0*/  @!P0 NANOSLEEP.SYNCS 0x989680 ;  /* 0x009896800000895d */ /* 0x001fea0003900000 */
[----:B------:R-:W0:Y:S02]  /*1abc0*/  @!P0 SYNCS.PHASECHK.TRANS64 P0, [R5+URZ+0x13280], R0 ;  /* 0x01328000050085a7 */ /* 0x000e24000800007f */
[----:B0-----:R-:W-:Y:S05]  /*1abd0*/  @!P0 BRA `(.L_x_12860) ;  /* 0xfffffffc00f08947 */ /* 0x001fea000383ffff */
.L_x_12623:
[----:B------:R-:W-:Y:S05]  /*1abe0*/  BSYNC B8 ;  /* 0x0000000000087941 */ /* 0x000fea0003800000 */
.L_x_12620:
[----:B------:R-:W-:Y:S05]  /*1abf0*/  EXIT ;  /* 0x000000000000794d */ /* 0x000fea0003800000 */
.L_x_12639:
[----:B0-----:R0:W1:Y:S02]  /*1ac00*/  SYNCS.PHASECHK.TRANS64.TRYWAIT P5, [R74+URZ+0x13290], R75 ;  /* 0x0132904b4a0075a7 */ /* 0x00106400080a017f */
[----:B-1----:R-:W-:Y:S05]  /*1ac10*/  @!P5 NANOSLEEP.SYNCS 0x989680 ;  /* 0x009896800000d95d */ /* 0x002fea0003900000 */
[----:B------:R-:W1:Y:S02]  /*1ac20*/  @!P5 SYNCS.PHASECHK.TRANS64 P5, [R74+URZ+0x13290], R75 ;  /* 0x0132904b4a00d5a7 */ /* 0x000e6400080a007f */
[----:B-1----:R-:W-:Y:S05]  /*1ac30*/  @!P5 BRA `(.L_x_12639) ;  /* 0xfffffffc00f0d947 */ /* 0x002fea000383ffff */
[----:B------:R-:W-:Y:S05]  /*1ac40*/  BRA `(.L_x_12861) ;  /* 0xfffffe7800d07947 */ /* 0x000fea000383ffff */
.L_x_12649:
[----:B0-----:R0:W1:Y:S02]  /*1ac50*/  SYNCS.PHASECHK.TRANS64.TRYWAIT P5, [R74+URZ+0x13290], R75 ;  /* 0x0132904b4a0075a7 */ /* 0x00106400080a017f */
[----:B-1----:R-:W-:Y:S05]  /*1ac60*/  @!P5 NANOSLEEP.SYNCS 0x989680 ;  /* 0x009896800000d95d */ /* 0x002fea0003900000 */
[----:B------:R-:W1:Y:S02]  /*1ac70*/  @!P5 SYNCS.PHASECHK.TRANS64 P5, [R74+URZ+0x13290], R75 ;  /* 0x0132904b4a00d5a7 */ /* 0x000e6400080a007f */
[----:B-1----:R-:W-:Y:S05]  /*1ac80*/  @!P5 BRA `(.L_x_12649) ;  /* 0xfffffffc00f0d947 */ /* 0x002fea000383ffff */
[----:B------:R-:W-:Y:S05]  /*1ac90*/  BRA `(.L_x_12862) ;  /* 0xfffffe8c00187947 */ /* 0x000fea000383ffff */
.L_x_12654:
[----:B0-----:R0:W1:Y:S02]  /*1aca0*/  SYNCS.PHASECHK.TRANS64.TRYWAIT P1, [R74+URZ+0x13290], R75 ;  /* 0x0132904b4a0075a7 */ /* 0x001064000802017f */
[----:B-1----:R-:W-:Y:S05]  /*1acb0*/  @!P1 NANOSLEEP.SYNCS 0x989680 ;  /* 0x009896800000995d */ /* 0x002fea0003900000 */
[----:B------:R-:W1:Y:S02]  /*1acc0*/  @!P1 SYNCS.PHASECHK.TRANS64 P1, [R74+URZ+0x13290], R75 ;  /* 0x0132904b4a0095a7 */ /* 0x000e64000802007f */
[----:B-1----:R-:W-:Y:S05]  /*1acd0*/  @!P1 BRA `(.L_x_12654) ;  /* 0xfffffffc00f09947 */ /* 0x002fea000383ffff */
[----:B------:R-:W-:Y:S05]  /*1ace0*/  BRA `(.L_x_12863) ;  /* 0xfffffe9c00407947 */ /* 0x000fea000383ffff */
.L_x_12658:
[----:B------:R0:W0:Y:S02]  /*1acf0*/  SYNCS.PHASECHK.TRANS64.TRYWAIT P0, [R74+URZ+0x132b0], R75 ;  /* 0x0132b04b4a0075a7 */ /* 0x000024000800017f */
[----:B0-----:R-:W-:Y:S05]  /*1ad00*/  @!P0 NANOSLEEP.SYNCS 0x989680 ;  /* 0x009896800000895d */ /* 0x001fea0003900000 */
[----:B------:R-:W0:Y:S02]  /*1ad10*/  @!P0 SYNCS.PHASECHK.TRANS64 P0, [R74+URZ+0x132b0], R75 ;  /* 0x0132b04b4a0085a7 */ /* 0x000e24000800007f */
[----:B0-----:R-:W-:Y:S05]  /*1ad20*/  @!P0 BRA `(.L_x_12658) ;  /* 0xfffffffc00f08947 */ /* 0x001fea000383ffff */
[----:B------:R-:W-:Y:S05]  /*1ad30*/  BRA `(.L_x_12864) ;  /* 0xfffffe9c00a07947 */ /* 0x000fea000383ffff */
.L_x_12676:
[----:B------:R-:W-:Y:S01]  /*1ad40*/  BSSY B1, `(.L_x_12865) ;  /* 0x0000007000017945 */ /* 0x000fe20003800000 */
[----:B------:R-:W-:Y:S02]  /*1ad50*/  IMAD.MOV.U32 R12, RZ, RZ, RZ ;  /* 0x000000ffff0c7224 */ /* 0x000fe400078e00ff */
[----:B------:R-:W-:Y:S02]  /*1ad60*/  IMAD.MOV.U32 R11, RZ, RZ, 0x1e1f ;  /* 0x00001e1fff0b7424 */ /* 0x000fe400078e00ff */
[----:B------:R-:W-:-:S07]  /*1ad70*/  IMAD.MOV.U32 R15, RZ, RZ, -0x1 ;  /* 0xffffffffff0f7424 */ /* 0x000fce00078e00ff */
[----:B------:R-:W-:Y:S05]  /*1ad80*/  WARPSYNC.COLLECTIVE R15, `(.L_x_12866) ;  /* 0x000000000f087348 */ /* 0x000fea0003c00000 */
[----:B------:R0:W1:Y:S02]  /*1ad90*/  SHFL.IDX P6, R14, R13, R12, R11 ;  /* 0x0000000c0d0e7389 */ /* 0x00006400000c000b */
[----:B01----:R-:W-:Y:S01]  /*1ada0*/  ENDCOLLECTIVE ;  /* 0x000000000000791b */ /* 0x003fe20003800000 */
.L_x_12866:
[----:B------:R-:W-:Y:S05]  /*1adb0*/  BSYNC B1 ;  /* 0x0000000000017941 */ /* 0x000fea0003800000 */
.L_x_12865:
[----:B------:R-:W-:Y:S01]  /*1adc0*/  IMAD.MOV.U32 R13, RZ, RZ, R3 ;  /* 0x000000ffff0d7224 */ /* 0x000fe200078e0003 */
[----:B------:R-:W-:Y:S01]  /*1add0*/  MOV R15, 0xffffffff ;  /* 0xffffffff000f7802 */ /* 0x000fe20000000f00 */
[----:B------:R-:W-:Y:S02]  /*1ade0*/  IMAD.MOV.U32 R12, RZ, RZ, RZ ;  /* 0x000000ffff0c7224 */ /* 0x000fe400078e00ff */
[----:B------:R-:W-:Y:S02]  /*1adf0*/  IMAD.MOV.U32 R11, RZ, RZ, 0x1e1f ;  /* 0x00001e1fff0b7424 */ /* 0x000fe400078e00ff */
[----:B------:R-:W-:-:S07]  /*1ae00*/  IMAD.MOV.U32 R0, RZ, RZ, R14 ;  /* 0x000000ffff007224 */ /* 0x000fce00078e000e */
[----:B------:R-:W-:Y:S05]  /*1ae10*/  WARPSYNC.COLLECTIVE R15, `(.L_x_12867) ;  /* 0x000000000f087348 */ /* 0x000fea0003c00000 */
[----:B------:R0:W1:Y:S02]  /*1ae20*/  SHFL.IDX P6, R14, R13, R12, R11 ;  /* 0x0000000c0d0e7389 */ /* 0x00006400000c000b */
[----:B01----:R-:W-:Y:S01]  /*1ae30*/  ENDCOLLECTIVE ;  /* 0x000000000000791b */ /* 0x003fe20003800000 */
.L_x_12867:
[----:B------:R-:W-:Y:S02]  /*1ae40*/  IMAD.MOV.U32 R13, RZ, RZ, R4 ;  /* 0x000000ffff0d7224 */ /* 0x000fe400078e0004 */
[----:B------:R-:W-:-:S07]  /*1ae50*/  IMAD.MOV.U32 R3, RZ, RZ, R14 ;  /* 0x000000ffff037224 */ /* 0x000fce00078e000e */
[----:B------:R-:W-:Y:S05]  /*1ae60*/  WARPSYNC.COLLECTIVE R15, `(.L_x_12868) ;  /* 0x000000000f087348 */ /* 0x000fea0003c00000 */
[----:B------:R0:W1:Y:S02]  /*1ae70*/  SHFL.IDX P6, R14, R13, R12, R11 ;  /* 0x0000000c0d0e7389 */ /* 0x00006400000c000b */
[----:B01----:R-:W-:Y:S01]  /*1ae80*/  ENDCOLLECTIVE ;  /* 0x000000000000791b */ /* 0x003fe20003800000 */
.L_x_12868:
[----:B------:R-:W-:Y:S02]  /*1ae90*/  IMAD.MOV.U32 R13, RZ, RZ, R5 ;  /* 0x000000ffff0d7224 */ /* 0x000fe400078e0005 */
[----:B------:R-:W-:-:S07]  /*1aea0*/  IMAD.MOV.U32 R4, RZ, RZ, R14 ;  /* 0x000000ffff047224 */ /* 0x000fce00078e000e */
[----:B------:R-:W-:Y:S05]  /*1aeb0*/  WARPSYNC.COLLECTIVE R15, `(.L_x_12869) ;  /* 0x000000000f087348 */ /* 0x000fea0003c00000 */
[----:B------:R0:W1:Y:S02]  /*1aec0*/  SHFL.IDX P6, R14, R13, R12, R11 ;  /* 0x0000000c0d0e7389 */ /* 0x00006400000c000b */
[----:B01----:R-:W-:Y:S01]  /*1aed0*/  ENDCOLLECTIVE ;  /* 0x000000000000791b */ /* 0x003fe20003800000 */
.L_x_12869:
[----:B------:R-:W-:Y:S05]  /*1aee0*/  BRA `(.L_x_12870) ;  /* 0xfffffeac000c7947 */ /* 0x000fea000383ffff */
.L_x_12680:
[----:B-1----:R1:W2:Y:S02]  /*1aef0*/  SYNCS.PHASECHK.TRANS64.TRYWAIT P0, [R16+URZ+0x13200], R5 ;  /* 0x01320005100075a7 */ /* 0x0022a4000800017f */
[----:B--2---:R-:W-:Y:S05]  /*1af00*/  @!P0 NANOSLEEP.SYNCS 0x989680 ;  /* 0x009896800000895d */ /* 0x004fea0003900000 */
[----:B------:R-:W2:Y:S02]  /*1af10*/  @!P0 SYNCS.PHASECHK.TRANS64 P0, [R16+URZ+0x13200], R5 ;  /* 0x01320005100085a7 */ /* 0x000ea4000800007f */
[----:B--2---:R-:W-:Y:S05]  /*1af20*/  @!P0 BRA `(.L_x_12680) ;  /* 0xfffffffc00f08947 */ /* 0x004fea000383ffff */
[----:B------:R-:W-:Y:S05]  /*1af30*/  BRA `(.L_x_12871) ;  /* 0xfffffeac00ac7947 */ /* 0x000fea000383ffff */
.L_x_12684:
[----:B------:R-:W-:Y:S01]  /*1af40*/  BSSY B1, `(.L_x_12872) ;  /* 0x0000007000017945 */ /* 0x000fe20003800000 */
[----:B------:R-:W-:Y:S02]  /*1af50*/  IMAD.MOV.U32 R12, RZ, RZ, RZ ;  /* 0x000000ffff0c7224 */ /* 0x000fe400078e00ff */
[----:B------:R-:W-:Y:S02]  /*1af60*/  IMAD.MOV.U32 R11, RZ, RZ, 0x1e1f ;  /* 0x00001e1fff0b7424 */ /* 0x000fe400078e00ff */
[----:B------:R-:W-:-:S07]  /*1af70*/  IMAD.MOV.U32 R15, RZ, RZ, -0x1 ;  /* 0xffffffffff0f7424 */ /* 0x000fce00078e00ff */
[----:B------:R-:W-:Y:S05]  /*1af80*/  WARPSYNC.COLLECTIVE R15, `(.L_x_12873) ;  /* 0x000000000f087348 */ /* 0x000fea0003c00000 */
[----:B------:R0:W1:Y:S02]  /*1af90*/  SHFL.IDX P6, R14, R13, R12, R11 ;  /* 0x0000000c0d0e7389 */ /* 0x00006400000c000b */
[----:B01----:R-:W-:Y:S01]  /*1afa0*/  ENDCOLLECTIVE ;  /* 0x000000000000791b */ /* 0x003fe20003800000 */
.L_x_12873:
[----:B------:R-:W-:Y:S05]  /*1afb0*/  BSYNC B1 ;  /* 0x0000000000017941 */ /* 0x000fea0003800000 */
.L_x_12872:
        /* <DEDUP_REMOVED lines=8> */
.L_x_12874:
[----:B------:R-:W-:Y:S02]  /*1b040*/  IMAD.MOV.U32 R13, RZ, RZ, R20 ;  /* 0x000000ffff0d7224 */ /* 0x000fe400078e0014 */
[----:B------:R-:W-:-:S07]  /*1b050*/  IMAD.MOV.U32 R3, RZ, RZ, R14 ;  /* 0x000000ffff037224 */ /* 0x000fce00078e000e */
[----:B------:R-:W-:Y:S05]  /*1b060*/  WARPSYNC.COLLECTIVE R15, `(.L_x_12875) ;  /* 0x000000000f087348 */ /* 0x000fea0003c00000 */
[----:B------:R0:W1:Y:S02]  /*1b070*/  SHFL.IDX P6, R14, R13, R12, R11 ;  /* 0x0000000c0d0e7389 */ /* 0x00006400000c000b */
[----:B01----:R-:W-:Y:S01]  /*1b080*/  ENDCOLLECTIVE ;  /* 0x000000000000791b */ /* 0x003fe20003800000 */
.L_x_12875:
[----:B------:R-:W-:Y:S02]  /*1b090*/  IMAD.MOV.U32 R13, RZ, RZ, R4 ;  /* 0x000000ffff0d7224 */ /* 0x000fe400078e0004 */
[----:B------:R-:W-:-:S07]  /*1b0a0*/  IMAD.MOV.U32 R20, RZ, RZ, R14 ;  /* 0x000000ffff147224 */ /* 0x000fce00078e000e */
[----:B------:R-:W-:Y:S05]  /*1b0b0*/  WARPSYNC.COLLECTIVE R15, `(.L_x_12876) ;  /* 0x000000000f087348 */ /* 0x000fea0003c00000 */
[----:B------:R0:W1:Y:S02]  /*1b0c0*/  SHFL.IDX P6, R14, R13, R12, R11 ;  /* 0x0000000c0d0e7389 */ /* 0x00006400000c000b */
[----:B01----:R-:W-:Y:S01]  /*1b0d0*/  ENDCOLLECTIVE ;  /* 0x000000000000791b */ /* 0x003fe20003800000 */
.L_x_12876:
[----:B------:R-:W-:Y:S05]  /*1b0e0*/  BRA `(.L_x_12877) ;  /* 0xfffffebc00cc7947 */ /* 0x000fea000383ffff */
.L_x_12688:
[----:B-1----:R1:W2:Y:S02]  /*1b0f0*/  SYNCS.PHASECHK.TRANS64.TRYWAIT P1, [R16+URZ+0x13200], R21 ;  /* 0x01320015100075a7 */ /* 0x0022a4000802017f */
[----:B--2---:R-:W-:Y:S05]  /*1b100*/  @!P1 NANOSLEEP.SYNCS 0x989680 ;  /* 0x009896800000995d */ /* 0x004fea0003900000 */
[----:B------:R-:W2:Y:S02]  /*1b110*/  @!P1 SYNCS.PHASECHK.TRANS64 P1, [R16+URZ+0x13200], R21 ;  /* 0x01320015100095a7 */ /* 0x000ea4000802007f */
[----:B--2---:R-:W-:Y:S05]  /*1b120*/  @!P1 BRA `(.L_x_12688) ;  /* 0xfffffffc00f09947 */ /* 0x004fea000383ffff */
[----:B------:R-:W-:Y:S05]  /*1b130*/  BRA `(.L_x_12878) ;  /* 0xfffffec000447947 */ /* 0x000fea000383ffff */
.L_x_12692:
[----:B-1----:R1:W2:Y:S02]  /*1b140*/  SYNCS.PHASECHK.TRANS64.TRYWAIT P0, [R0+URZ+0x13230], R5 ;  /* 0x01323005000075a7 */ /* 0x0022a4000800017f */
[----:B--2---:R-:W-:Y:S05]  /*1b150*/  @!P0 NANOSLEEP.SYNCS 0x989680 ;  /* 0x009896800000895d */ /* 0x004fea0003900000 */
[----:B------:R-:W2:Y:S02]  /*1b160*/  @!P0 SYNCS.PHASECHK.TRANS64 P0, [R0+URZ+0x13230], R5 ;  /* 0x01323005000085a7 */ /* 0x000ea4000800007f */
[----:B--2---:R-:W-:Y:S05]  /*1b170*/  @!P0 BRA `(.L_x_12692) ;  /* 0xfffffffc00f08947 */ /* 0x004fea000383ffff */
[----:B------:R-:W-:Y:S05]  /*1b180*/  BRA `(.L_x_12691) ;  /* 0xfffffed000907947 */ /* 0x000fea000383ffff */
.L_x_12699:
[----:B-1----:R1:W2:Y:S02]  /*1b190*/  SYNCS.PHASECHK.TRANS64.TRYWAIT P2, [R13+URZ+0x13230], R10 ;  /* 0x0132300a0d0075a7 */ /* 0x0022a4000804017f */
[----:B--2---:R-:W-:Y:S05]  /*1b1a0*/  @!P2 NANOSLEEP.SYNCS 0x989680 ;  /* 0x009896800000a95d */ /* 0x004fea0003900000 */
[----:B------:R-:W2:Y:S02]  /*1b1b0*/  @!P2 SYNCS.PHASECHK.TRANS64 P2, [R13+URZ+0x13230], R10 ;  /* 0x0132300a0d00a5a7 */ /* 0x000ea4000804007f */
[----:B--2---:R-:W-:Y:S05]  /*1b1c0*/  @!P2 BRA `(.L_x_12699) ;  /* 0xfffffffc00f0a947 */ /* 0x004fea000383ffff */
[----:B------:R-:W-:Y:S05]  /*1b1d0*/  BRA `(.L_x_12698) ;  /* 0xffffff0800307947 */ /* 0x000fea000383ffff */
.L_x_12704:
[----:B-1----:R1:W2:Y:S02]  /*1b1e0*/  SYNCS.PHASECHK.TRANS64.TRYWAIT P2, [R15+URZ+0x13250], R9 ;  /* 0x013250090f0075a7 */ /* 0x0022a4000804017f */
[----:B--2---:R-:W-:Y:S05]  /*1b1f0*/  @!P2 NANOSLEEP.SYNCS 0x989680 ;  /* 0x009896800000a95d */ /* 0x004fea0003900000 */
[----:B------:R-:W2:Y:S02]  /*1b200*/  @!P2 SYNCS.PHASECHK.TRANS64 P2, [R15+URZ+0x13250], R9 ;  /* 0x013250090f00a5a7 */ /* 0x000ea4000804007f */
[----:B--2---:R-:W-:Y:S05]  /*1b210*/  @!P2 BRA `(.L_x_12704) ;  /* 0xfffffffc00f0a947 */ /* 0x004fea000383ffff */
[----:B------:R-:W-:Y:S05]  /*1b220*/  BRA `(.L_x_12703) ;  /* 0xffffff0c00a07947 */ /* 0x000fea000383ffff */
.L_x_12713:
[----:B-1----:R1:W2:Y:S02]  /*1b230*/  SYNCS.PHASECHK.TRANS64.TRYWAIT P0, [R10+URZ+0x13230], R11 ;  /* 0x0132300b0a0075a7 */ /* 0x0022a4000800017f */
[----:B--2---:R-:W-:Y:S05]  /*1b240*/  @!P0 NANOSLEEP.SYNCS 0x989680 ;  /* 0x009896800000895d */ /* 0x004fea0003900000 */
[----:B------:R-:W2:Y:S02]  /*1b250*/  @!P0 SYNCS.PHASECHK.TRANS64 P0, [R10+URZ+0x13230], R11 ;  /* 0x0132300b0a0085a7 */ /* 0x000ea4000800007f */
[----:B--2---:R-:W-:Y:S05]  /*1b260*/  @!P0 BRA `(.L_x_12713) ;  /* 0xfffffffc00f08947 */ /* 0x004fea000383ffff */
[----:B------:R-:W-:Y:S05]  /*1b270*/  BRA `(.L_x_12712) ;  /* 0xffffff4000b47947 */ /* 0x000fea000383ffff */
.L_x_12718:
[----:B-1----:R1:W2:Y:S02]  /*1b280*/  SYNCS.PHASECHK.TRANS64.TRYWAIT P0, [R13+URZ+0x13250], R9 ;  /* 0x013250090d0075a7 */ /* 0x0022a4000800017f */
[----:B--2---:R-:W-:Y:S05]  /*1b290*/  @!P0 NANOSLEEP.SYNCS 0x989680 ;  /* 0x009896800000895d */ /* 0x004fea0003900000 */
[----:B------:R-:W2:Y:S02]  /*1b2a0*/  @!P0 SYNCS.PHASECHK.TRANS64 P0, [R13+URZ+0x13250], R9 ;  /* 0x013250090d0085a7 */ /* 0x000ea4000800007f */
[----:B--2---:R-:W-:Y:S05]  /*1b2b0*/  @!P0 BRA `(.L_x_12718) ;  /* 0xfffffffc00f08947 */ /* 0x004fea000383ffff */
[----:B------:R-:W-:Y:S05]  /*1b2c0*/  BRA `(.L_x_12717) ;  /* 0xffffff4800247947 */ /* 0x000fea000383ffff */
.L_x_12725:
[----:B---3--:R3:W4:Y:S02]  /*1b2d0*/  SYNCS.PHASECHK.TRANS64.TRYWAIT P0, [R8+URZ+0x13250], R3 ;  /* 0x01325003080075a7 */ /* 0x008724000800017f */
[----:B----4-:R-:W-:Y:S05]  /*1b2e0*/  @!P0 NANOSLEEP.SYNCS 0x989680 ;  /* 0x009896800000895d */ /* 0x010fea0003900000 */
[----:B------:R-:W4:Y:S02]  /*1b2f0*/  @!P0 SYNCS.PHASECHK.TRANS64 P0, [R8+URZ+0x13250], R3 ;  /* 0x01325003080085a7 */ /* 0x000f24000800007f */
[----:B----4-:R-:W-:Y:S05]  /*1b300*/  @!P0 BRA `(.L_x_12725) ;  /* 0xfffffffc00f08947 */ /* 0x010fea000383ffff */
[----:B------:R-:W-:Y:S05]  /*1b310*/  BRA `(.L_x_12724) ;  /* 0xffffff7000187947 */ /* 0x000fea000383ffff */
.L_x_12750:
[----:B------:R-:W2:Y:S01]  /*1b320*/  S2R R6, SR_TID.X ;  /* 0x0000000000067919 */ /* 0x000ea20000002100 */
[----:B------:R-:W-:Y:S01]  /*1b330*/  BSSY B1, `(.L_x_12879) ;  /* 0x000000a000017945 */ /* 0x000fe20003800000 */
[----:B------:R-:W-:Y:S01]  /*1b340*/  IMAD.MOV.U32 R12, RZ, RZ, RZ ;  /* 0x000000ffff0c7224 */ /* 0x000fe200078e00ff */
[----:B------:R-:W-:Y:S01]  /*1b350*/  MOV R15, 0xffffffff ;  /* 0xffffffff000f7802 */ /* 0x000fe20000000f00 */
[----:B-1----:R-:W-:Y:S01]  /*1b360*/  IMAD.MOV.U32 R11, RZ, RZ, 0x1f ;  /* 0x0000001fff0b7424 */ /* 0x002fe200078e00ff */
[----:B--2---:R-:W-:-:S04]  /*1b370*/  SHF.R.U32.HI R6, RZ, 0x5, R6 ;  /* 0x00000005ff067819 */ /* 0x004fc80000011606 */
[----:B------:R-:W-:-:S05]  /*1b380*/  LOP3.LUT R6, R6, 0x3, RZ, 0xc0, !PT ;  /* 0x0000000306067812 */ /* 0x000fca00078ec0ff */
[----:B------:R-:W-:-:S07]  /*1b390*/  IMAD.MOV.U32 R13, RZ, RZ, R6 ;  /* 0x000000ffff0d7224 */ /* 0x000fce00078e0006 */
[----:B0-----:R-:W-:Y:S05]  /*1b3a0*/  WARPSYNC.COLLECTIVE R15, `(.L_x_12880) ;  /* 0x000000000f087348 */ /* 0x001fea0003c00000 */
[----:B0-----:R0:W1:Y:S02]  /*1b3b0*/  SHFL.IDX P6, R14, R13, R12, R11 ;  /* 0x0000000c0d0e7389 */ /* 0x00106400000c000b */
[----:B01----:R-:W-:Y:S01]  /*1b3c0*/  ENDCOLLECTIVE ;  /* 0x000000000000791b */ /* 0x003fe20003800000 */
.L_x_12880:
[----:B------:R-:W-:Y:S05]  /*1b3d0*/  BSYNC B1 ;  /* 0x0000000000017941 */ /* 0x000fea0003800000 */
.L_x_12879:
[----:B------:R-:W-:Y:S05]  /*1b3e0*/  BRA `(.L_x_12881) ;  /* 0xffffffac00247947 */ /* 0x000fea000383ffff */
.L_x_12752:
[----:B------:R-:W-:Y:S01]  /*1b3f0*/  BSSY B1, `(.L_x_12882) ;  /* 0x0000006000017945 */ /* 0x000fe20003800000 */
[----:B------:R-:W-:-:S07]  /*1b400*/  IMAD.MOV.U32 R15, RZ, RZ, -0x1 ;  /* 0xffffffffff0f7424 */ /* 0x000fce00078e00ff */
[----:B01----:R-:W-:Y:S05]  /*1b410*/  WARPSYNC.COLLECTIVE R15, `(.L_x_12883) ;  /* 0x000000000f0c7348 */ /* 0x003fea0003c00000 */
[----:B------:R-:W-:Y:S02]  /*1b420*/  ELECT P6, UR62, PT ;  /* 0x00000000003e782f */ /* 0x000fe400038c0000 */
[----:B------:R-:W-:Y:S01]  /*1b430*/  MOV R14, UR62 ;  /* 0x0000003e000e7c02 */ /* 0x000fe20008000f00 */
[----:B01----:R-:W-:Y:S10]  /*1b440*/  ENDCOLLECTIVE ;  /* 0x000000000000791b */ /* 0x003ff40003800000 */
.L_x_12883:
[----:B------:R-:W-:Y:S05]  /*1b450*/  BSYNC B1 ;  /* 0x0000000000017941 */ /* 0x000fea0003800000 */
.L_x_12882:
[----:B------:R-:W-:Y:S05]  /*1b460*/  BRA `(.L_x_12751) ;  /* 0xffffffac001c7947 */ /* 0x000fea000383ffff */
.L_x_12754:
[----:B0-----:R0:W2:Y:S02]  /*1b470*/  SYNCS.PHASECHK.TRANS64.TRYWAIT P0, [R22+URZ+0x13220], R5 ;  /* 0x01322005160075a7 */ /* 0x0010a4000800017f */
[----:B--2---:R-:W-:Y:S05]  /*1b480*/  @!P0 NANOSLEEP.SYNCS 0x989680 ;  /* 0x009896800000895d */ /* 0x004fea0003900000 */
[----:B------:R-:W2:Y:S02]  /*1b490*/  @!P0 SYNCS.PHASECHK.TRANS64 P0, [R22+URZ+0x13220], R5 ;  /* 0x01322005160085a7 */ /* 0x000ea4000800007f */
[----:B--2---:R-:W-:Y:S05]  /*1b4a0*/  @!P0 BRA `(.L_x_12754) ;  /* 0xfffffffc00f08947 */ /* 0x004fea000383ffff */
[----:B------:R-:W-:Y:S05]  /*1b4b0*/  BRA `(.L_x_12884) ;  /* 0xffffffac002c7947 */ /* 0x000fea000383ffff */
.L_x_12758:
[----:B0-----:R0:W2:Y:S02]  /*1b4c0*/  SYNCS.PHASECHK.TRANS64.TRYWAIT P0, [R6+URZ+0x132a0], R5 ;  /* 0x0132a005060075a7 */ /* 0x0010a4000800017f */
[----:B--2---:R-:W-:Y:S05]  /*1b4d0*/  @!P0 NANOSLEEP.SYNCS 0x989680 ;  /* 0x009896800000895d */ /* 0x004fea0003900000 */
[----:B------:R-:W2:Y:S02]  /*1b4e0*/  @!P0 SYNCS.PHASECHK.TRANS64 P0, [R6+URZ+0x132a0], R5 ;  /* 0x0132a005060085a7 */ /* 0x000ea4000800007f */
[----:B--2---:R-:W-:Y:S05]  /*1b4f0*/  @!P0 BRA `(.L_x_12758) ;  /* 0xfffffffc00f08947 */ /* 0x004fea000383ffff */
[----:B------:R-:W-:Y:S05]  /*1b500*/  BRA `(.L_x_12885) ;  /* 0xffffffac00487947 */ /* 0x000fea000383ffff */
.L_x_12763:
[----:B-1----:R1:W2:Y:S02]  /*1b510*/  SYNCS.PHASECHK.TRANS64.TRYWAIT P0, [R6+URZ+0x132c0], R5 ;  /* 0x0132c005060075a7 */ /* 0x0022a4000800017f */
[----:B--2---:R-:W-:Y:S05]  /*1b520*/  @!P0 NANOSLEEP.SYNCS 0x989680 ;  /* 0x009896800000895d */ /* 0x004fea0003900000 */
[----:B------:R-:W2:Y:S02]  /*1b530*/  @!P0 SYNCS.PHASECHK.TRANS64 P0, [R6+URZ+0x132c0], R5 ;  /* 0x0132c005060085a7 */ /* 0x000ea4000800007f */
[----:B--2---:R-:W-:Y:S05]  /*1b540*/  @!P0 BRA `(.L_x_12763) ;  /* 0xfffffffc00f08947 */ /* 0x004fea000383ffff */
[----:B------:R-:W-:Y:S05]  /*1b550*/  BRA `(.L_x_12886) ;  /* 0xffffffac00c47947 */ /* 0x000fea000383ffff */
.L_x_12770:
[----:B0-----:R0:W3:Y:S02]  /*1b560*/  SYNCS.PHASECHK.TRANS64.TRYWAIT P1, [R5+URZ+0x132a0], R6 ;  /* 0x0132a006050075a7 */ /* 0x0010e4000802017f */
[----:B---3--:R-:W-:Y:S05]  /*1b570*/  @!P1 NANOSLEEP.SYNCS 0x989680 ;  /* 0x009896800000995d */ /* 0x008fea0003900000 */
[----:B------:R-:W3:Y:S02]  /*1b580*/  @!P1 SYNCS.PHASECHK.TRANS64 P1, [R5+URZ+0x132a0], R6 ;  /* 0x0132a006050095a7 */ /* 0x000ee4000802007f */
[----:B---3--:R-:W-:Y:S05]  /*1b590*/  @!P1 BRA `(.L_x_12770) ;  /* 0xfffffffc00f09947 */ /* 0x008fea000383ffff */
[----:B------:R-:W-:Y:S05]  /*1b5a0*/  BRA `(.L_x_12887) ;  /* 0xffffffb0008c7947 */ /* 0x000fea000383ffff */
.L_x_12775:
[----:B-1----:R1:W2:Y:S02]  /*1b5b0*/  SYNCS.PHASECHK.TRANS64.TRYWAIT P1, [R5+URZ+0x132c0], R6 ;  /* 0x0132c006050075a7 */ /* 0x0022a4000802017f */
[----:B--2---:R-:W-:Y:S05]  /*1b5c0*/  @!P1 NANOSLEEP.SYNCS 0x989680 ;  /* 0x009896800000995d */ /* 0x004fea0003900000 */
[----:B------:R-:W2:Y:S02]  /*1b5d0*/  @!P1 SYNCS.PHASECHK.TRANS64 P1, [R5+URZ+0x132c0], R6 ;  /* 0x0132c006050095a7 */ /* 0x000ea4000802007f */
[----:B--2---:R-:W-:Y:S05]  /*1b5e0*/  @!P1 BRA `(.L_x_12775) ;  /* 0xfffffffc00f09947 */ /* 0x004fea000383ffff */
[----:B------:R-:W-:Y:S05]  /*1b5f0*/  BRA `(.L_x_12888) ;  /* 0xffffffb400047947 */ /* 0x000fea000383ffff */
.L_x_12790:
        /* <DEDUP_REMOVED lines=11> */
.L_x_12890:
[----:B------:R-:W-:Y:S05]  /*1b6b0*/  BSYNC B0 ;  /* 0x0000000000007941 */ /* 0x000fea0003800000 */
.L_x_12889:
[----:B------:R-:W-:Y:S05]  /*1b6c0*/  BRA `(.L_x_12891) ;  /* 0xffffffbc00c07947 */ /* 0x000fea000383ffff */
.L_x_12792:
[----:B------:R-:W-:Y:S01]  /*1b6d0*/  BSSY B0, `(.L_x_12892) ;  /* 0x0000006000007945 */ /* 0x000fe20003800000 */
[----:B------:R-:W-:-:S07]  /*1b6e0*/  IMAD.MOV.U32 R15, RZ, RZ, -0x1 ;  /* 0xffffffffff0f7424 */ /* 0x000fce00078e00ff */
[----:B0123--:R-:W-:Y:S05]  /*1b6f0*/  WARPSYNC.COLLECTIVE R15, `(.L_x_12893) ;  /* 0x000000000f0c7348 */ /* 0x00ffea0003c00000 */
[----:B------:R-:W-:Y:S02]  /*1b700*/  ELECT P6, UR62, PT ;  /* 0x00000000003e782f */ /* 0x000fe400038c0000 */
[----:B------:R-:W-:Y:S01]  /*1b710*/  MOV R14, UR62 ;  /* 0x0000003e000e7c02 */ /* 0x000fe20008000f00 */
[----:B0123--:R-:W-:Y:S10]  /*1b720*/  ENDCOLLECTIVE ;  /* 0x000000000000791b */ /* 0x00fff40003800000 */
.L_x_12893:
[----:B------:R-:W-:Y:S05]  /*1b730*/  BSYNC B0 ;  /* 0x0000000000007941 */ /* 0x000fea0003800000 */
.L_x_12892:
[----:B------:R-:W-:Y:S05]  /*1b740*/  BRA `(.L_x_12894) ;  /* 0xffffffbc00c87947 */ /* 0x000fea000383ffff */
.L_x_12794:
[----:B0-----:R0:W4:Y:S02]  /*1b750*/  SYNCS.PHASECHK.TRANS64.TRYWAIT P0, [R4+URZ+0x13280], R3 ;  /* 0x01328003040075a7 */ /* 0x001124000800017f */
[----:B----4-:R-:W-:Y:S05]  /*1b760*/  @!P0 NANOSLEEP.SYNCS 0x989680 ;  /* 0x009896800000895d */ /* 0x010fea0003900000 */
[----:B------:R-:W4:Y:S02]  /*1b770*/  @!P0 SYNCS.PHASECHK.TRANS64 P0, [R4+URZ+0x13280], R3 ;  /* 0x01328003040085a7 */ /* 0x000f24000800007f */
[----:B----4-:R-:W-:Y:S05]  /*1b780*/  @!P0 BRA `(.L_x_12794) ;  /* 0xfffffffc00f08947 */ /* 0x010fea000383ffff */
[----:B------:R-:W-:Y:S05]  /*1b790*/  BRA `(.L_x_12895) ;  /* 0xffffffc0002c7947 */ /* 0x000fea000383ffff */
.L_x_12796:
[----:B0-----:R0:W4:Y:S02]  /*1b7a0*/  SYNCS.PHASECHK.TRANS64.TRYWAIT P0, [R4+URZ+0x13240], R3 ;  /* 0x01324003040075a7 */ /* 0x001124000800017f */
[----:B----4-:R-:W-:Y:S05]  /*1b7b0*/  @!P0 NANOSLEEP.SYNCS 0x989680 ;  /* 0x009896800000895d */ /* 0x010fea0003900000 */
[----:B------:R-:W4:Y:S02]  /*1b7c0*/  @!P0 SYNCS.PHASECHK.TRANS64 P0, [R4+URZ+0x13240], R3 ;  /* 0x01324003040085a7 */ /* 0x000f24000800007f */
[----:B----4-:R-:W-:Y:S05]  /*1b7d0*/  @!P0 BRA `(.L_x_12796) ;  /* 0xfffffffc00f08947 */ /* 0x010fea000383ffff */
[----:B------:R-:W-:Y:S05]  /*1b7e0*/  BRA `(.L_x_12896) ;  /* 0xffffffc000807947 */ /* 0x000fea000383ffff */
.L_x_12800:
[----:B------:R-:W2:Y:S01]  /*1b7f0*/  LDL.LU R11, [R1+0x24] ;  /* 0x00002400010b7983 */ /* 0x000ea20000300800 */
[----:B------:R-:W-:Y:S01]  /*1b800*/  IMAD.MOV.U32 R13, RZ, RZ, R4 ;  /* 0x000000ffff0d7224 */ /* 0x000fe200078e0004 */
[----:B------:R-:W-:Y:S01]  /*1b810*/  MOV R15, 0xffffffff ;  /* 0xffffffff000f7802 */ /* 0x000fe20000000f00 */
[----:B------:R-:W-:Y:S02]  /*1b820*/  IMAD.MOV.U32 R12, RZ, RZ, RZ ;  /* 0x000000ffff0c7224 */ /* 0x000fe400078e00ff */
        /* <DEDUP_REMOVED lines=8> */
.L_x_12897:
[----:B------:R-:W-:Y:S02]  /*1b8b0*/  IMAD.MOV.U32 R13, RZ, RZ, R0 ;  /* 0x000000ffff0d7224 */ /* 0x000fe400078e0000 */
[----:B------:R-:W-:-:S07]  /*1b8c0*/  IMAD.MOV.U32 R7, RZ, RZ, R14 ;  /* 0x000000ffff077224 */ /* 0x000fce00078e000e */
[----:B------:R-:W-:Y:S05]  /*1b8d0*/  WARPSYNC.COLLECTIVE R15, `(.L_x_12898) ;  /* 0x000000000f087348 */ /* 0x000fea0003c00000 */
[----:B------:R0:W1:Y:S02]  /*1b8e0*/  SHFL.IDX P6, R14, R13, R12, R11 ;  /* 0x0000000c0d0e7389 */ /* 0x00006400000c000b */
[----:B01----:R-:W-:Y:S01]  /*1b8f0*/  ENDCOLLECTIVE ;  /* 0x000000000000791b */ /* 0x003fe20003800000 */
.L_x_12898:
[----:B------:R-:W-:Y:S02]  /*1b900*/  IMAD.MOV.U32 R13, RZ, RZ, R4 ;  /* 0x000000ffff0d7224 */ /* 0x000fe400078e0004 */
[----:B------:R-:W-:Y:S02]  /*1b910*/  IMAD.MOV.U32 R12, RZ, RZ, 0x1 ;  /* 0x00000001ff0c7424 */ /* 0x000fe400078e00ff */
[----:B------:R-:W-:-:S07]  /*1b920*/  IMAD.MOV.U32 R6, RZ, RZ, R14 ;  /* 0x000000ffff067224 */ /* 0x000fce00078e000e */
[----:B------:R-:W-:Y:S05]  /*1b930*/  WARPSYNC.COLLECTIVE R15, `(.L_x_12899) ;  /* 0x000000000f087348 */ /* 0x000fea0003c00000 */
[----:B------:R0:W1:Y:S02]  /*1b940*/  SHFL.IDX P6, R14, R13, R12, R11 ;  /* 0x0000000c0d0e7389 */ /* 0x00006400000c000b */
[----:B01----:R-:W-:Y:S01]  /*1b950*/  ENDCOLLECTIVE ;  /* 0x000000000000791b */ /* 0x003fe20003800000 */
.L_x_12899:
        /* <DEDUP_REMOVED lines=12> */
.L_x_12900:
[----:B------:R-:W-:Y:S02]  /*1ba20*/  IMAD.MOV.U32 R13, RZ, RZ, R4 ;  /* 0x000000ffff0d7224 */ /* 0x000fe400078e0004 */
[----:B------:R-:W-:Y:S01]  /*1ba30*/  IMAD.MOV.U32 R12, RZ, RZ, 0x2 ;  /* 0x00000002ff0c7424 */ /* 0x000fe200078e00ff */
[----:B------:R-:W-:-:S07]  /*1ba40*/  MOV R7, R14 ;  /* 0x0000000e00077202 */ /* 0x000fce0000000f00 */
[----:B------:R-:W-:Y:S05]  /*1ba50*/  WARPSYNC.COLLECTIVE R15, `(.L_x_12901) ;  /* 0x000000000f087348 */ /* 0x000fea0003c00000 */
[----:B------:R0:W1:Y:S02]  /*1ba60*/  SHFL.IDX P6, R14, R13, R12, R11 ;  /* 0x0000000c0d0e7389 */ /* 0x00006400000c000b */
[----:B01----:R-:W-:Y:S01]  /*1ba70*/  ENDCOLLECTIVE ;  /* 0x000000000000791b */ /* 0x003fe20003800000 */
.L_x_12901:
        /* <DEDUP_REMOVED lines=10> */
[----:B0-----:R-:W-:-:S05]  /*1bb20*/  VIADD R6, R17, 0x40 ;  /* 0x0000004011067836 */ /* 0x001fca0000000000 */
[----:B------:R-:W-:Y:S01]  /*1bb30*/  ISETP.GE.AND P1, PT, R6, R5, PT ;  /* 0x000000050600720c */ /* 0x000fe20003f26270 */
[----:B------:R-:W-:-:S12]  /*1bb40*/  IMAD.MOV.U32 R6, RZ, RZ, R14 ;  /* 0x000000ffff067224 */ /* 0x000fd800078e000e */
[----:B------:R-:W-:Y:S05]  /*1bb50*/  WARPSYNC.COLLECTIVE R15, `(.L_x_12902) ;  /* 0x000000000f087348 */ /* 0x000fea0003c00000 */
[----:B------:R0:W1:Y:S02]  /*1bb60*/  SHFL.IDX P6, R14, R13, R12, R11 ;  /* 0x0000000c0d0e7389 */ /* 0x00006400000c000b */
[----:B01----:R-:W-:Y:S01]  /*1bb70*/  ENDCOLLECTIVE ;  /* 0x000000000000791b */ /* 0x003fe20003800000 */
.L_x_12902:
[----:B------:R-:W-:Y:S01]  /*1bb80*/  IMAD.MOV.U32 R13, RZ, RZ, R4 ;  /* 0x000000ffff0d7224 */ /* 0x000fe200078e0004 */
[----:B------:R-:W-:Y:S01]  /*1bb90*/  MOV R12, 0x3 ;  /* 0x00000003000c7802 */ /* 0x000fe20000000f00 */
[----:B------:R-:W-:-:S07]  /*1bba0*/  IMAD.MOV.U32 R7, RZ, RZ, R14 ;  /* 0x000000ffff077224 */ /* 0x000fce00078e000e */
[----:B------:R-:W-:Y:S05]  /*1bbb0*/  WARPSYNC.COLLECTIVE R15, `(.L_x_12903) ;  /* 0x000000000f087348 */ /* 0x000fea0003c00000 */
[----:B------:R0:W1:Y:S02]  /*1bbc0*/  SHFL.IDX P6, R14, R13, R12, R11 ;  /* 0x0000000c0d0e7389 */ /* 0x00006400000c000b */
[----:B01----:R-:W-:Y:S01]  /*1bbd0*/  ENDCOLLECTIVE ;  /* 0x000000000000791b */ /* 0x003fe20003800000 */
.L_x_12903:
        /* <DEDUP_REMOVED lines=11> */
.L_x_12904:
        /* <DEDUP_REMOVED lines=11> */
.L_x_12905:
[----:B------:R-:W-:-:S05]  /*1bd40*/  @!P1 IADD3 R6, P3, R20, R6, RZ ;  /* 0x0000000614069210 */ /* 0x000fca0007f7e0ff */
[----:B------:R-:W-:-:S04]  /*1bd50*/  @!P1 IMAD.X R4, RZ, RZ, R4, P3 ;  /* 0x000000ffff049224 */ /* 0x000fc800018e0604 */
[----:B------:R-:W-:Y:S01]  /*1bd60*/  @!P1 IMAD.MOV.U32 R7, RZ, RZ, R4 ;  /* 0x000000ffff079224 */ /* 0x000fe200078e0004 */
[----:B------:R-:W-:Y:S01]  /*1bd70*/  MOV R13, R2 ;  /* 0x00000002000d7202 */ /* 0x000fe20000000f00 */
[----:B------:R-:W-:-:S03]  /*1bd80*/  VIADD R4, R17, 0x80 ;  /* 0x0000008011047836 */ /* 0x000fc60000000000 */
        /* <DEDUP_REMOVED lines=9> */
.L_x_12906:
[----:B------:R-:W-:Y:S02]  /*1be20*/  IMAD.MOV.U32 R13, RZ, RZ, R3 ;  /* 0x000000ffff0d7224 */ /* 0x000fe400078e0003 */
[----:B------:R-:W-:Y:S02]  /*1be30*/  IMAD.MOV.U32 R12, RZ, RZ, 0x1 ;  /* 0x00000001ff0c7424 */ /* 0x000fe400078e00ff */
[----:B------:R-:W-:-:S07]  /*1be40*/  IMAD.MOV.U32 R0, RZ, RZ, R14 ;  /* 0x000000ffff007224 */ /* 0x000fce00078e000e */
[----:B------:R-:W-:Y:S05]  /*1be50*/  WARPSYNC.COLLECTIVE R15, `(.L_x_12907) ;  /* 0x000000000f087348 */ /* 0x000fea0003c00000 */
[----:B------:R0:W1:Y:S02]  /*1be60*/  SHFL.IDX P6, R14, R13, R12, R11 ;  /* 0x0000000c0d0e7389 */ /* 0x00006400000c000b */
[----:B01----:R-:W-:Y:S01]  /*1be70*/  ENDCOLLECTIVE ;  /* 0x000000000000791b */ /* 0x003fe20003800000 */
.L_x_12907:
        /* <DEDUP_REMOVED lines=13> */
.L_x_12908:
[----:B------:R-:W-:Y:S01]  /*1bf50*/  MOV R2, R14 ;  /* 0x0000000e00027202 */ /* 0x000fe20000000f00 */
[----:B------:R-:W-:Y:S06]  /*1bf60*/  BRA `(.L_x_12909) ;  /* 0xffffffc400a07947 */ /* 0x000fec000383ffff */
.L_x_12803:
[----:B-1----:R1:W2:Y:S02]  /*1bf70*/  SYNCS.PHASECHK.TRANS64.TRYWAIT P0, [R22+URZ+0x13220], R3 ;  /* 0x01322003160075a7 */ /* 0x0022a4000800017f */
[----:B--2---:R-:W-:Y:S05]  /*1bf80*/  @!P0 NANOSLEEP.SYNCS 0x989680 ;  /* 0x009896800000895d */ /* 0x004fea0003900000 */
[----:B------:R-:W2:Y:S02]  /*1bf90*/  @!P0 SYNCS.PHASECHK.TRANS64 P0, [R22+URZ+0x13220], R3 ;  /* 0x01322003160085a7 */ /* 0x000ea4000800007f */
[----:B--2---:R-:W-:Y:S05]  /*1bfa0*/  @!P0 BRA `(.L_x_12803) ;  /* 0xfffffffc00f08947 */ /* 0x004fea000383ffff */
[----:B------:R-:W-:Y:S05]  /*1bfb0*/  BRA `(.L_x_12910) ;  /* 0xffffffc400fc7947 */ /* 0x000fea000383ffff */
.L_x_12809:
[----:B0-----:R0:W1:Y:S02]  /*1bfc0*/  SYNCS.PHASECHK.TRANS64.TRYWAIT P0, [R6+URZ+0x13280], R5 ;  /* 0x01328005060075a7 */ /* 0x001064000800017f */
[----:B-1----:R-:W-:Y:S05]  /*1bfd0*/  @!P0 NANOSLEEP.SYNCS 0x989680 ;  /* 0x009896800000895d */ /* 0x002fea0003900000 */
[----:B------:R-:W1:Y:S02]  /*1bfe0*/  @!P0 SYNCS.PHASECHK.TRANS64 P0, [R6+URZ+0x13280], R5 ;  /* 0x01328005060085a7 */ /* 0x000e64000800007f */
[----:B-1----:R-:W-:Y:S05]  /*1bff0*/  @!P0 BRA `(.L_x_12809) ;  /* 0xfffffffc00f08947 */ /* 0x002fea000383ffff */
[----:B------:R-:W-:Y:S05]  /*1c000*/  BRA `(.L_x_12911) ;  /* 0xffffffc800ac7947 */ /* 0x000fea000383ffff */
.L_x_12814:
[----:B-1----:R1:W2:Y:S02]  /*1c010*/  SYNCS.PHASECHK.TRANS64.TRYWAIT P0, [R6+URZ+0x13240], R5 ;  /* 0x01324005060075a7 */ /* 0x0022a4000800017f */
[----:B--2---:R-:W-:Y:S05]  /*1c020*/  @!P0 NANOSLEEP.SYNCS 0x989680 ;  /* 0x009896800000895d */ /* 0x004fea0003900000 */
[----:B------:R-:W2:Y:S02]  /*1c030*/  @!P0 SYNCS.PHASECHK.TRANS64 P0, [R6+URZ+0x13240], R5 ;  /* 0x01324005060085a7 */ /* 0x000ea4000800007f */
[----:B--2---:R-:W-:Y:S05]  /*1c040*/  @!P0 BRA `(.L_x_12814) ;  /* 0xfffffffc00f08947 */ /* 0x004fea000383ffff */
[----:B------:R-:W-:Y:S05]  /*1c050*/  BRA `(.L_x_12912) ;  /* 0xffffffcc00287947 */ /* 0x000fea000383ffff */
.L_x_12820:
[----:B-1----:R1:W2:Y:S02]  /*1c060*/  SYNCS.PHASECHK.TRANS64.TRYWAIT P0, [R3+URZ+0x13270], R4 ;  /* 0x01327004030075a7 */ /* 0x0022a4000800017f */
[----:B--2---:R-:W-:Y:S05]  /*1c070*/  @!P0 NANOSLEEP.SYNCS 0x989680 ;  /* 0x009896800000895d */ /* 0x004fea0003900000 */
[----:B------:R-:W2:Y:S02]  /*1c080*/  @!P0 SYNCS.PHASECHK.TRANS64 P0, [R3+URZ+0x13270], R4 ;  /* 0x01327004030085a7 */ /* 0x000ea4000800007f */
[----:B--2---:R-:W-:Y:S05]  /*1c090*/  @!P0 BRA `(.L_x_12820) ;  /* 0xfffffffc00f08947 */ /* 0x004fea000383ffff */
[----:B------:R-:W-:Y:S05]  /*1c0a0*/  BRA `(.L_x_12913) ;  /* 0xffffffcc00c47947 */ /* 0x000fea000383ffff */
.L_x_12822:
[----:B-1----:R1:W2:Y:S02]  /*1c0b0*/  SYNCS.PHASECHK.TRANS64.TRYWAIT P0, [R3+URZ+0x13260], R4 ;  /* 0x01326004030075a7 */ /* 0x0022a4000800017f */
[----:B--2---:R-:W-:Y:S05]  /*1c0c0*/  @!P0 NANOSLEEP.SYNCS 0x989680 ;  /* 0x009896800000895d */ /* 0x004fea0003900000 */
[----:B------:R-:W2:Y:S02]  /*1c0d0*/  @!P0 SYNCS.PHASECHK.TRANS64 P0, [R3+URZ+0x13260], R4 ;  /* 0x01326004030085a7 */ /* 0x000ea4000800007f */
[----:B--2---:R-:W-:Y:S05]  /*1c0e0*/  @!P0 BRA `(.L_x_12822) ;  /* 0xfffffffc00f08947 */ /* 0x004fea000383ffff */
[----:B------:R-:W-:Y:S05]  /*1c0f0*/  BRA `(.L_x_12914) ;  /* 0xffffffcc00cc7947 */ /* 0x000fea000383ffff */
.L_x_12829:
[----:B-1----:R1:W2:Y:S02]  /*1c100*/  SYNCS.PHASECHK.TRANS64.TRYWAIT P1, [R0+URZ+0x13270], R3 ;  /* 0x01327003000075a7 */ /* 0x0022a4000802017f */
[----:B--2---:R-:W-:Y:S05]  /*1c110*/  @!P1 NANOSLEEP.SYNCS 0x989680 ;  /* 0x009896800000995d */ /* 0x004fea0003900000 */
[----:B------:R-:W2:Y:S02]  /*1c120*/  @!P1 SYNCS.PHASECHK.TRANS64 P1, [R0+URZ+0x13270], R3 ;  /* 0x01327003000095a7 */ /* 0x000ea4000802007f */
[----:B--2---:R-:W-:Y:S05]  /*1c130*/  @!P1 BRA `(.L_x_12829) ;  /* 0xfffffffc00f09947 */ /* 0x004fea000383ffff */
[----:B------:R-:W-:Y:S05]  /*1c140*/  BRA `(.L_x_12915) ;  /* 0xffffffd400607947 */ /* 0x000fea000383ffff */
.L_x_12831:
[----:B-1----:R1:W2:Y:S02]  /*1c150*/  SYNCS.PHASECHK.TRANS64.TRYWAIT P1, [R0+URZ+0x13260], R3 ;  /* 0x01326003000075a7 */ /* 0x0022a4000802017f */
[----:B--2---:R-:W-:Y:S05]  /*1c160*/  @!P1 NANOSLEEP.SYNCS 0x989680 ;  /* 0x009896800000995d */ /* 0x004fea0003900000 */
[----:B------:R-:W2:Y:S02]  /*1c170*/  @!P1 SYNCS.PHASECHK.TRANS64 P1, [R0+URZ+0x13260], R3 ;  /* 0x01326003000095a7 */ /* 0x000ea4000802007f */
[----:B--2---:R-:W-:Y:S05]  /*1c180*/  @!P1 BRA `(.L_x_12831) ;  /* 0xfffffffc00f09947 */ /* 0x004fea000383ffff */
[----:B------:R-:W-:Y:S05]  /*1c190*/  BRA `(.L_x_12916) ;  /* 0xffffffd400647947 */ /* 0x000fea000383ffff */
.L_x_12835:
        /* <DEDUP_REMOVED lines=8> */
.L_x_12918:
[----:B------:R-:W-:Y:S05]  /*1c220*/  BSYNC B0 ;  /* 0x0000000000007941 */ /* 0x000fea0003800000 */
.L_x_12917:
        /* <DEDUP_REMOVED lines=9> */
.L_x_12919:
        /* <DEDUP_REMOVED lines=18> */
.L_x_12920:
[----:B------:R-:W-:Y:S01]  /*1c3e0*/  IMAD.MOV.U32 R12, RZ, RZ, 0x2 ;  /* 0x00000002ff0c7424 */ /* 0x000fe200078e00ff */
[----:B------:R-:W-:-:S05]  /*1c3f0*/  SEL R5, R14, RZ, P1 ;  /* 0x000000ff0e057207 */ /* 0x000fca0000800000 */
[----:B------:R-:W-:-:S04]  /*1c400*/  IMAD.IADD R4, R2, 0x1, R5 ;  /* 0x0000000102047824 */ /* 0x000fc800078e0205 */
[----:B------:R-:W-:-:S07]  /*1c410*/  IMAD.MOV.U32 R13, RZ, RZ, R4 ;  /* 0x000000ffff0d7224 */ /* 0x000fce00078e0004 */
[----:B------:R-:W-:Y:S05]  /*1c420*/  WARPSYNC.COLLECTIVE R15, `(.L_x_12921) ;  /* 0x000000000f087348 */ /* 0x000fea0003c00000 */
[----:B------:R0:W1:Y:S02]  /*1c430*/  SHFL.UP P6, R14, R13, R12, R11 ;  /* 0x0400000c0d0e7389 */ /* 0x00006400000c000b */
[----:B01----:R-:W-:Y:S01]  /*1c440*/  ENDCOLLECTIVE ;  /* 0x000000000000791b */ /* 0x003fe20003800000 */
.L_x_12921:
[----:B------:R-:W-:Y:S01]  /*1c450*/  IMAD.MOV.U32 R12, RZ, RZ, 0x4 ;  /* 0x00000004ff0c7424 */ /* 0x000fe200078e00ff */
[----:B------:R-:W-:-:S05]  /*1c460*/  SEL R5, R14, RZ, P2 ;  /* 0x000000ff0e057207 */ /* 0x000fca0001000000 */
[----:B------:R-:W-:-:S05]  /*1c470*/  IMAD.IADD R5, R4, 0x1, R5 ;  /* 0x0000000104057824 */ /* 0x000fca00078e0205 */
[----:B------:R-:W-:-:S07]  /*1c480*/  MOV R13, R5 ;  /* 0x00000005000d7202 */ /* 0x000fce0000000f00 */
[----:B------:R-:W-:Y:S05]  /*1c490*/  WARPSYNC.COLLECTIVE R15, `(.L_x_12922) ;  /* 0x000000000f087348 */ /* 0x000fea0003c00000 */
[----:B------:R0:W1:Y:S02]  /*1c4a0*/  SHFL.UP P6, R14, R13, R12, R11 ;  /* 0x0400000c0d0e7389 */ /* 0x00006400000c000b */
[----:B01----:R-:W-:Y:S01]  /*1c4b0*/  ENDCOLLECTIVE ;  /* 0x000000000000791b */ /* 0x003fe20003800000 */
.L_x_12922:
[----:B------:R-:W-:Y:S01]  /*1c4c0*/  IMAD.MOV.U32 R12, RZ, RZ, 0x8 ;  /* 0x00000008ff0c7424 */ /* 0x000fe200078e00ff */
[----:B------:R-:W-:-:S05]  /*1c4d0*/  SEL R6, R14, RZ, P3 ;  /* 0x000000ff0e067207 */ /* 0x000fca0001800000 */
[----:B------:R-:W-:-:S04]  /*1c4e0*/  IMAD.IADD R6, R5, 0x1, R6 ;  /* 0x0000000105067824 */ /* 0x000fc800078e0206 */
[----:B------:R-:W-:-:S07]  /*1c4f0*/  IMAD.MOV.U32 R13, RZ, RZ, R6 ;  /* 0x000000ffff0d7224 */ /* 0x000fce00078e0006 */
[----:B------:R-:W-:Y:S05]  /*1c500*/  WARPSYNC.COLLECTIVE R15, `(.L_x_12923) ;  /* 0x000000000f087348 */ /* 0x000fea0003c00000 */
[----:B------:R0:W1:Y:S02]  /*1c510*/  SHFL.UP P6, R14, R13, R12, R11 ;  /* 0x0400000c0d0e7389 */ /* 0x00006400000c000b */
[----:B01----:R-:W-:Y:S01]  /*1c520*/  ENDCOLLECTIVE ;  /* 0x000000000000791b */ /* 0x003fe20003800000 */
.L_x_12923:
[----:B------:R-:W-:Y:S01]  /*1c530*/  IMAD.MOV.U32 R12, RZ, RZ, 0x10 ;  /* 0x00000010ff0c7424 */ /* 0x000fe200078e00ff */
[----:B------:R-:W-:-:S05]  /*1c540*/  SEL R3, R14, RZ, P4 ;  /* 0x000000ff0e037207 */ /* 0x000fca0002000000 */
[----:B------:R-:W-:-:S04]  /*1c550*/  IMAD.IADD R4, R6, 0x1, R3 ;  /* 0x0000000106047824 */ /* 0x000fc800078e0203 */
[----:B------:R-:W-:-:S07]  /*1c560*/  IMAD.MOV.U32 R13, RZ, RZ, R4 ;  /* 0x000000ffff0d7224 */ /* 0x000fce00078e0004 */
[----:B------:R-:W-:Y:S05]  /*1c570*/  WARPSYNC.COLLECTIVE R15, `(.L_x_12924) ;  /* 0x000000000f087348 */ /* 0x000fea0003c00000 */
[----:B------:R0:W1:Y:S02]  /*1c580*/  SHFL.UP P6, R14, R13, R12, R11 ;  /* 0x0400000c0d0e7389 */ /* 0x00006400000c000b */
[----:B01----:R-:W-:Y:S01]  /*1c590*/  ENDCOLLECTIVE ;  /* 0x000000000000791b */ /* 0x003fe20003800000 */
.L_x_12924:
        /* <DEDUP_REMOVED lines=8> */
.L_x_12925:
[----:B------:R-:W-:Y:S05]  /*1c620*/  BRA `(.L_x_12926) ;  /* 0xffffffd800287947 */ /* 0x000fea000383ffff */
.L_x_12840:
        /* <DEDUP_REMOVED lines=8> */
.L_x_12928:
[----:B------:R-:W-:Y:S05]  /*1c6b0*/  BSYNC B0 ;  /* 0x0000000000007941 */ /* 0x000fea0003800000 */
.L_x_12927:
        /* <DEDUP_REMOVED lines=8> */
.L_x_12929:
[----:B------:R-:W-:Y:S01]  /*1c740*/  IMAD.MOV.U32 R12, RZ, RZ, 0x4 ;  /* 0x00000004ff0c7424 */ /* 0x000fe200078e00ff */
[----:B------:R-:W-:-:S04]  /*1c750*/  SEL R4, R14, RZ, P2 ;  /* 0x000000ff0e047207 */ /* 0x000fc80001000000 */
[----:B------:R-:W-:-:S05]  /*1c760*/  IADD3 R4, R13, R4, RZ ;  /* 0x000000040d047210 */ /* 0x000fca0007ffe0ff */
[----:B------:R-:W-:-:S07]  /*1c770*/  IMAD.MOV.U32 R13, RZ, RZ, R4 ;  /* 0x000000ffff0d7224 */ /* 0x000fce00078e0004 */
[----:B------:R-:W-:Y:S05]  /*1c780*/  WARPSYNC.COLLECTIVE R15, `(.L_x_12930) ;  /* 0x000000000f087348 */ /* 0x000fea0003c00000 */
[----:B------:R0:W1:Y:S02]  /*1c790*/  SHFL.UP P6, R14, R13, R12, R11 ;  /* 0x0400000c0d0e7389 */ /* 0x00006400000c000b */
[----:B01----:R-:W-:Y:S01]  /*1c7a0*/  ENDCOLLECTIVE ;  /* 0x000000000000791b */ /* 0x003fe20003800000 */
.L_x_12930:
[----:B------:R-:W-:Y:S01]  /*1c7b0*/  IMAD.MOV.U32 R12, RZ, RZ, 0x8 ;  /* 0x00000008ff0c7424 */ /* 0x000fe200078e00ff */
[----:B------:R-:W-:-:S05]  /*1c7c0*/  SEL R5, R14, RZ, P3 ;  /* 0x000000ff0e057207 */ /* 0x000fca0001800000 */
[----:B------:R-:W-:-:S04]  /*1c7d0*/  IMAD.IADD R5, R4, 0x1, R5 ;  /* 0x0000000104057824 */ /* 0x000fc800078e0205 */
[----:B------:R-:W-:-:S07]  /*1c7e0*/  IMAD.MOV.U32 R13, RZ, RZ, R5 ;  /* 0x000000ffff0d7224 */ /* 0x000fce00078e0005 */
[----:B------:R-:W-:Y:S05]  /*1c7f0*/  WARPSYNC.COLLECTIVE R15, `(.L_x_12931) ;  /* 0x000000000f087348 */ /* 0x000fea0003c00000 */
[----:B------:R0:W1:Y:S02]  /*1c800*/  SHFL.UP P6, R14, R13, R12, R11 ;  /* 0x0400000c0d0e7389 */ /* 0x00006400000c000b */
[----:B01----:R-:W-:Y:S01]  /*1c810*/  ENDCOLLECTIVE ;  /* 0x000000000000791b */ /* 0x003fe20003800000 */
.L_x_12931:
[----:B------:R-:W-:Y:S01]  /*1c820*/  IMAD.MOV.U32 R12, RZ, RZ, 0x10 ;  /* 0x00000010ff0c7424 */ /* 0x000fe200078e00ff */
[----:B------:R-:W-:-:S05]  /*1c830*/  SEL R6, R14, RZ, P4 ;  /* 0x000000ff0e067207 */ /* 0x000fca0002000000 */
[----:B------:R-:W-:-:S04]  /*1c840*/  IMAD.IADD R6, R5, 0x1, R6 ;  /* 0x0000000105067824 */ /* 0x000fc800078e0206 */
[----:B------:R-:W-:-:S07]  /*1c850*/  IMAD.MOV.U32 R13, RZ, RZ, R6 ;  /* 0x000000ffff0d7224 */ /* 0x000fce00078e0006 */
[----:B------:R-:W-:Y:S05]  /*1c860*/  WARPSYNC.COLLECTIVE R15, `(.L_x_12932) ;  /* 0x000000000f087348 */ /* 0x000fea0003c00000 */
[----:B------:R0:W1:Y:S02]  /*1c870*/  SHFL.UP P6, R14, R13, R12, R11 ;  /* 0x0400000c0d0e7389 */ /* 0x00006400000c000b */
[----:B01----:R-:W-:Y:S01]  /*1c880*/  ENDCOLLECTIVE ;  /* 0x000000000000791b */ /* 0x003fe20003800000 */
.L_x_12932:
        /* <DEDUP_REMOVED lines=8> */
.L_x_12933:
[----:B------:R-:W-:Y:S05]  /*1c910*/  BRA `(.L_x_12934) ;  /* 0xffffffd800087947 */ /* 0x000fea000383ffff */
.L_x_12842:
[----:B------:R-:W-:Y:S01]  /*1c920*/  BSSY B0, `(.L_x_12935) ;  /* 0x0000006000007945 */ /* 0x000fe20003800000 */
[----:B------:R-:W-:Y:S01]  /*1c930*/  PLOP3.LUT P6, PT, P6, PT, PT, 0x8, 0x0 ;  /* 0x000000000000781c */ /* 0x000fe200037ce170 */
[----:B------:R-:W-:-:S12]  /*1c940*/  IMAD.MOV.U32 R15, RZ, RZ, -0x1 ;  /* 0xffffffffff0f7424 */ /* 0x000fd800078e00ff */
[----:B012---:R-:W-:Y:S05]  /*1c950*/  WARPSYNC.COLLECTIVE R15, `(.L_x_12936) ;  /* 0x000000000f087348 */ /* 0x007fea0003c00000 */
[----:B------:R-:W-:Y:S01]  /*1c960*/  VOTE.ANY R14, PT, P6 ;  /* 0x00000000000e7806 */ /* 0x000fe200030e0100 */
[----:B012---:R-:W-:Y:S06]  /*1c970*/  ENDCOLLECTIVE ;  /* 0x000000000000791b */ /* 0x007fec0003800000 */
.L_x_12936:
[----:B------:R-:W-:Y:S05]  /*1c980*/  BSYNC B0 ;  /* 0x0000000000007941 */ /* 0x000fea0003800000 */
.L_x_12935:
        /* <DEDUP_REMOVED lines=9> */
.L_x_12937:
[----:B------:R-:W-:Y:S01]  /*1ca20*/  IMAD.MOV.U32 R17, RZ, RZ, R14 ;  /* 0x000000ffff117224 */ /* 0x000fe200078e000e */
[----:B------:R-:W-:Y:S06]  /*1ca30*/  BRA `(.L_x_12938) ;  /* 0xffffffd400f87947 */ /* 0x000fec000383ffff */
.L_x_12844:
[----:B------:R-:W-:Y:S01]  /*1ca40*/  BSSY B0, `(.L_x_12939) ;  /* 0x0000007000007945 */ /* 0x000fe20003800000 */
[----:B------:R-:W-:Y:S01]  /*1ca50*/  MOV R13, R3 ;  /* 0x00000003000d7202 */ /* 0x000fe20000000f00 */
[----:B-1----:R-:W-:Y:S02]  /*1ca60*/  IMAD.MOV.U32 R11, RZ, RZ, 0x1f ;  /* 0x0000001fff0b7424 */ /* 0x002fe400078e00ff */
[----:B------:R-:W-:-:S07]  /*1ca70*/  IMAD.MOV.U32 R15, RZ, RZ, -0x1 ;  /* 0xffffffffff0f7424 */ /* 0x000fce00078e00ff */
[----:B0-234-:R-:W-:Y:S05]  /*1ca80*/  WARPSYNC.COLLECTIVE R15, `(.L_x_12940) ;  /* 0x000000000f087348 */ /* 0x01dfea0003c00000 */
[----:B------:R1:W0:Y:S02]  /*1ca90*/  SHFL.IDX P6, R14, R13, R12, R11 ;  /* 0x0000000c0d0e7389 */ /* 0x00022400000c000b */
[----:B01234-:R-:W-:Y:S01]  /*1caa0*/  ENDCOLLECTIVE ;  /* 0x000000000000791b */ /* 0x01ffe20003800000 */
.L_x_12940:
[----:B------:R-:W-:Y:S05]  /*1cab0*/  BSYNC B0 ;  /* 0x0000000000007941 */ /* 0x000fea0003800000 */
.L_x_12939:
[----:B------:R-:W-:Y:S01]  /*1cac0*/  IMAD.MOV.U32 R5, RZ, RZ, R14 ;  /* 0x000000ffff057224 */ /* 0x000fe200078e000e */
[----:B------:R-:W-:Y:S06]  /*1cad0*/  BRA `(.L_x_12843) ;  /* 0xffffffd400ec7947 */ /* 0x000fec000383ffff */
.L_x_12848:
[----:B0-----:R0:W2:Y:S02]  /*1cae0*/  SYNCS.PHASECHK.TRANS64.TRYWAIT P0, [R8+URZ+0x13220], R0 ;  /* 0x01322000080075a7 */ /* 0x0010a4000800017f */
[----:B--2---:R-:W-:Y:S05]  /*1caf0*/  @!P0 NANOSLEEP.SYNCS 0x989680 ;  /* 0x009896800000895d */ /* 0x004fea0003900000 */
[----:B------:R-:W2:Y:S02]  /*1cb00*/  @!P0 SYNCS.PHASECHK.TRANS64 P0, [R8+URZ+0x13220], R0 ;  /* 0x01322000080085a7 */ /* 0x000ea4000800007f */
[----:B--2---:R-:W-:Y:S05]  /*1cb10*/  @!P0 BRA `(.L_x_12848) ;  /* 0xfffffffc00f08947 */ /* 0x004fea000383ffff */
[----:B------:R-:W-:Y:S05]  /*1cb20*/  BRA `(.L_x_12941) ;  /* 0xffffffdc00647947 */ /* 0x000fea000383ffff */
.L_x_12849:
        /* <DEDUP_REMOVED lines=11> */
.L_x_12943:
[----:B------:R-:W-:Y:S05]  /*1cbe0*/  BSYNC B0 ;  /* 0x0000000000007941 */ /* 0x000fea0003800000 */
.L_x_12942:
[----:B------:R-:W-:Y:S05]  /*1cbf0*/  BRA `(.L_x_12944) ;  /* 0xffffffdc004c7947 */ /* 0x000fea000383ffff */
.L_x_12850:
[----:B------:R-:W-:Y:S01]  /*1cc00*/  BSSY B0, `(.L_x_12945) ;  /* 0x0000006000007945 */ /* 0x000fe20003800000 */
[----:B------:R-:W-:-:S07]  /*1cc10*/  IMAD.MOV.U32 R15, RZ, RZ, -0x1 ;  /* 0xffffffffff0f7424 */ /* 0x000fce00078e00ff */
[----:B01-34-:R-:W-:Y:S05]  /*1cc20*/  WARPSYNC.COLLECTIVE R15, `(.L_x_12946) ;  /* 0x000000000f0c7348 */ /* 0x01bfea0003c00000 */
[----:B------:R-:W-:Y:S02]  /*1cc30*/  ELECT P6, UR62, PT ;  /* 0x00000000003e782f */ /* 0x000fe400038c0000 */
[----:B------:R-:W-:Y:S01]  /*1cc40*/  MOV R14, UR62 ;  /* 0x0000003e000e7c02 */ /* 0x000fe20008000f00 */
[----:B01-34-:R-:W-:Y:S10]  /*1cc50*/  ENDCOLLECTIVE ;  /* 0x000000000000791b */ /* 0x01bff40003800000 */
.L_x_12946:
[----:B------:R-:W-:Y:S05]  /*1cc60*/  BSYNC B0 ;  /* 0x0000000000007941 */ /* 0x000fea0003800000 */
.L_x_12945:
[----:B------:R-:W-:Y:S05]  /*1cc70*/  BRA `(.L_x_12947) ;  /* 0xffffffdc00407947 */ /* 0x000fea000383ffff */
.L_x_12852:
[----:B0-----:R0:W2:Y:S02]  /*1cc80*/  SYNCS.PHASECHK.TRANS64.TRYWAIT P1, [R6+URZ], R3 ;  /* 0x00000003060075a7 */ /* 0x0010a4000802017f */
[----:B--2---:R-:W-:Y:S05]  /*1cc90*/  @!P1 NANOSLEEP.SYNCS 0x989680 ;  /* 0x009896800000995d */ /* 0x004fea0003900000 */
[----:B------:R-:W2:Y:S02]  /*1cca0*/  @!P1 SYNCS.PHASECHK.TRANS64 P1, [R6+URZ], R3 ;  /* 0x00000003060095a7 */ /* 0x000ea4000802007f */
[----:B--2---:R-:W-:Y:S05]  /*1ccb0*/  @!P1 BRA `(.L_x_12852) ;  /* 0xfffffffc00f09947 */ /* 0x004fea000383ffff */
[----:B------:R-:W-:Y:S05]  /*1ccc0*/  BRA `(.L_x_12948) ;  /* 0xffffffdc00747947 */ /* 0x000fea000383ffff */
.L_x_12853:
[----:B--2---:R2:W3:Y:S02]  /*1ccd0*/  SYNCS.PHASECHK.TRANS64.TRYWAIT P1, [R7+URZ], R0 ;  /* 0x00000000070075a7 */ /* 0x0044e4000802017f */
[----:B---3--:R-:W-:Y:S05]  /*1cce0*/  @!P1 NANOSLEEP.SYNCS 0x989680 ;  /* 0x009896800000995d */ /* 0x008fea0003900000 */
[----:B------:R-:W3:Y:S02]  /*1ccf0*/  @!P1 SYNCS.PHASECHK.TRANS64 P1, [R7+URZ], R0 ;  /* 0x00000000070095a7 */ /* 0x000ee4000802007f */
[----:B---3--:R-:W-:Y:S05]  /*1cd00*/  @!P1 BRA `(.L_x_12853) ;  /* 0xfffffffc00f09947 */ /* 0x008fea000383ffff */
[----:B------:R-:W-:Y:S05]  /*1cd10*/  BRA `(.L_x_12949) ;  /* 0xffffffdc00687947 */ /* 0x000fea000383ffff */
.L_x_12855:
[----:B---3--:R3:W0:Y:S02]  /*1cd20*/  SYNCS.PHASECHK.TRANS64.TRYWAIT P1, [R2+URZ+0x13260], R3 ;  /* 0x01326003020075a7 */ /* 0x008624000802017f */
[----:B0-----:R-:W-:Y:S05]  /*1cd30*/  @!P1 NANOSLEEP.SYNCS 0x989680 ;  /* 0x009896800000995d */ /* 0x001fea0003900000 */
[----:B------:R-:W0:Y:S02]  /*1cd40*/  @!P1 SYNCS.PHASECHK.TRANS64 P1, [R2+URZ+0x13260], R3 ;  /* 0x01326003020095a7 */ /* 0x000e24000802007f */
[----:B0-----:R-:W-:Y:S05]  /*1cd50*/  @!P1 BRA `(.L_x_12855) ;  /* 0xfffffffc00f09947 */ /* 0x001fea000383ffff */
[----:B------:R-:W-:Y:S05]  /*1cd60*/  BRA `(.L_x_12950) ;  /* 0xffffffdc00687947 */ /* 0x000fea000383ffff */
.L_x_12857:
[----:B------:R0:W0:Y:S02]  /*1cd70*/  SYNCS.PHASECHK.TRANS64.TRYWAIT P1, [R5+URZ+0x13260], R0 ;  /* 0x01326000050075a7 */ /* 0x000024000802017f */
[----:B0-----:R-:W-:Y:S05]  /*1cd80*/  @!P1 NANOSLEEP.SYNCS 0x989680 ;  /* 0x009896800000995d */ /* 0x001fea0003900000 */
[----:B------:R-:W0:Y:S02]  /*1cd90*/  @!P1 SYNCS.PHASECHK.TRANS64 P1, [R5+URZ+0x13260], R0 ;  /* 0x01326000050095a7 */ /* 0x000e24000802007f */
[----:B0-----:R-:W-:Y:S05]  /*1cda0*/  @!P1 BRA `(.L_x_12857) ;  /* 0xfffffffc00f09947 */ /* 0x001fea000383ffff */
[----:B------:R-:W-:Y:S05]  /*1cdb0*/  BRA `(.L_x_12951) ;  /* 0xffffffdc00687947 */ /* 0x000fea000383ffff */
.L_x_12859:
[----:B------:R0:W0:Y:S02]  /*1cdc0*/  SYNCS.PHASECHK.TRANS64.TRYWAIT P0, [R2+URZ+0x13280], R3 ;  /* 0x01328003020075a7 */ /* 0x000024000800017f */
[----:B0-----:R-:W-:Y:S05]  /*1cdd0*/  @!P0 NANOSLEEP.SYNCS 0x989680 ;  /* 0x009896800000895d */ /* 0x001fea0003900000 */
[----:B------:R-:W0:Y:S02]  /*1cde0*/  @!P0 SYNCS.PHASECHK.TRANS64 P0, [R2+URZ+0x13280], R3 ;  /* 0x01328003020085a7 */ /* 0x000e24000800007f */
[----:B0-----:R-:W-:Y:S05]  /*1cdf0*/  @!P0 BRA `(.L_x_12859) ;  /* 0xfffffffc00f08947 */ /* 0x001fea000383ffff */
[----:B------:R-:W-:Y:S05]  /*1ce00*/  BRA `(.L_x_12860) ;  /* 0xffffffdc00647947 */ /* 0x000fea000383ffff */
.L_x_12952:
        /* <DEDUP_REMOVED lines=15> */
.L_x_12998:


//--------------------- .nv.global.init           --------------------------
	.section	.nv.global.init,"aw",@progbits
	.align	4
.nv.global.init:
	.type		_ZZN5flash28permute_output_fp8_VcolmajorIN4cute6TensorINS1_11ArrayEngineIN7cutlass10bfloat16_tELm32EEENS1_6LayoutINS1_5tupleIJNS8_IJNS1_1CILi2EEESA_NS9_ILi8EEEEEENS9_ILi1EEESD_EEENS8_IJNS8_IJSD_SA_NS9_ILi4EEEEEENS9_ILi0EEESH_EEEEEEEEEvRT_E9upper_map,@object
	.size		_ZZN5flash28permute_output_fp8_VcolmajorIN4cute6TensorINS1_11ArrayEngineIN7cutlass10bfloat16_tELm32EEENS1_6LayoutINS1_5tupleIJNS8_IJNS1_1CILi2EEESA_NS9_ILi8EEEEEENS9_ILi1EEESD_EEENS8_IJNS8_IJSD_SA_NS9_ILi4EEEEEENS9_ILi0EEESH_EEEEEEEEEvRT_E9upper_map,(_ZZN5flash28permute_output_fp8_VcolmajorIN4cute6TensorINS1_11ArrayEngineIN7cutlass10bfloat16_tELm64EEENS1_6LayoutINS1_5tupleIJNS8_IJNS1_1CILi2EEESA_NS9_ILi16EEEEEENS9_ILi1EEESD_EEENS8_IJNS8_IJSD_SA_NS9_ILi4EEEEEENS9_ILi0EEESH_EEEEEEEEEvRT_E9upper_map - _ZZN5flash28permute_output_fp8_VcolmajorIN4cute6TensorINS1_11ArrayEngineIN7cutlass10bfloat16_tELm32EEENS1_6LayoutINS1_5tupleIJNS8_IJNS1_1CILi2EEESA_NS9_ILi8EEEEEENS9_ILi1EEESD_EEENS8_IJNS8_IJSD_SA_NS9_ILi4EEEEEENS9_ILi0EEESH_EEEEEEEEEvRT_E9upper_map)
_ZZN5flash28permute_output_fp8_VcolmajorIN4cute6TensorINS1_11ArrayEngineIN7cutlass10bfloat16_tELm32EEENS1_6LayoutINS1_5tupleIJNS8_IJNS1_1CILi2EEESA_NS9_ILi8EEEEEENS9_ILi1EEESD_EEENS8_IJNS8_IJSD_SA_NS9_ILi4EEEEEENS9_ILi0EEESH_EEEEEEEEEvRT_E9upper_map:
        /*0000*/ 	.byte	0x00, 0x00, 0x00, 0x00, 0x02, 0x00, 0x00, 0x00, 0x03, 0x00, 0x00, 0x00, 0x01, 0x00, 0x00, 0x00
	.type		_ZZN5flash28permute_output_fp8_VcolmajorIN4cute6TensorINS1_11ArrayEngineIN7cutlass10bfloat16_tELm64EEENS1_6LayoutINS1_5tupleIJNS8_IJNS1_1CILi2EEESA_NS9_ILi16EEEEEENS9_ILi1EEESD_EEENS8_IJNS8_IJSD_SA_NS9_ILi4EEEEEENS9_ILi0EEESH_EEEEEEEEEvRT_E9upper_map,@object
	.size		_ZZN5flash28permute_output_fp8_VcolmajorIN4cute6TensorINS1_11ArrayEngineIN7cutlass10bfloat16_tELm64EEENS1_6LayoutINS1_5tupleIJNS8_IJNS1_1CILi2EEESA_NS9_ILi16EEEEEENS9_ILi1EEESD_EEENS8_IJNS8_IJSD_SA_NS9_ILi4EEEEEENS9_ILi0EEESH_EEEEEEEEEvRT_E9upper_map,(_ZZN5flash28permute_output_fp8_VcolmajorIN4cute6TensorINS1_11ArrayEngineIN7cutlass10bfloat16_tELm48EEENS1_6LayoutINS1_5tupleIJNS8_IJNS1_1CILi2EEESA_NS9_ILi12EEEEEENS9_ILi1EEESD_EEENS8_IJNS8_IJSD_SA_NS9_ILi4EEEEEENS9_ILi0EEESH_EEEEEEEEEvRT_E9upper_map - _ZZN5flash28permute_output_fp8_VcolmajorIN4cute6TensorINS1_11ArrayEngineIN7cutlass10bfloat16_tELm64EEENS1_6LayoutINS1_5tupleIJNS8_IJNS1_1CILi2EEESA_NS9_ILi16EEEEEENS9_ILi1EEESD_EEENS8_IJNS8_IJSD_SA_NS9_ILi4EEEEEENS9_ILi0EEESH_EEEEEEEEEvRT_E9upper_map)
_ZZN5flash28permute_output_fp8_VcolmajorIN4cute6TensorINS1_11ArrayEngineIN7cutlass10bfloat16_tELm64EEENS1_6LayoutINS1_5tupleIJNS8_IJNS1_1CILi2EEESA_NS9_ILi16EEEEEENS9_ILi1EEESD_EEENS8_IJNS8_IJSD_SA_NS9_ILi4EEEEEENS9_ILi0EEESH_EEEEEEEEEvRT_E9upper_map:
        /*0010*/ 	.byte	0x00, 0x00, 0x00, 0x00, 0x02, 0x00, 0x00, 0x00, 0x03, 0x00, 0x00, 0x00, 0x01, 0x00, 0x00, 0x00
	.type		_ZZN5flash28permute_output_fp8_VcolmajorIN4cute6TensorINS1_11ArrayEngineIN7cutlass10bfloat16_tELm48EEENS1_6LayoutINS1_5tupleIJNS8_IJNS1_1CILi2EEESA_NS9_ILi12EEEEEENS9_ILi1EEESD_EEENS8_IJNS8_IJSD_SA_NS9_ILi4EEEEEENS9_ILi0EEESH_EEEEEEEEEvRT_E9upper_map,@object
	.size		_ZZN5flash28permute_output_fp8_VcolmajorIN4cute6TensorINS1_11ArrayEngineIN7cutlass10bfloat16_tELm48EEENS1_6LayoutINS1_5tupleIJNS8_IJNS1_1CILi2EEESA_NS9_ILi12EEEEEENS9_ILi1EEESD_EEENS8_IJNS8_IJSD_SA_NS9_ILi4EEEEEENS9_ILi0EEESH_EEEEEEEEEvRT_E9upper_map,(_ZZN5flash28permute_output_fp8_VcolmajorIN4cute6TensorINS1_11ArrayEngineIN7cutlass10bfloat16_tELm128EEENS1_6LayoutINS1_5tupleIJNS8_IJNS1_1CILi2EEESA_NS9_ILi32EEEEEENS9_ILi1EEESD_EEENS8_IJNS8_IJSD_SA_NS9_ILi4EEEEEENS9_ILi0EEESH_EEEEEEEEEvRT_E9upper_map - _ZZN5flash28permute_output_fp8_VcolmajorIN4cute6TensorINS1_11ArrayEngineIN7cutlass10bfloat16_tELm48EEENS1_6LayoutINS1_5tupleIJNS8_IJNS1_1CILi2EEESA_NS9_ILi12EEEEEENS9_ILi1EEESD_EEENS8_IJNS8_IJSD_SA_NS9_ILi4EEEEEENS9_ILi0EEESH_EEEEEEEEEvRT_E9upper_map)
_ZZN5flash28permute_output_fp8_VcolmajorIN4cute6TensorINS1_11ArrayEngineIN7cutlass10bfloat16_tELm48EEENS1_6LayoutINS1_5tupleIJNS8_IJNS1_1CILi2EEESA_NS9_ILi12EEEEEENS9_ILi1EEESD_EEENS8_IJNS8_IJSD_SA_NS9_ILi4EEEEEENS9_ILi0EEESH_EEEEEEEEEvRT_E9upper_map:
        /*0020*/ 	.byte	0x00, 0x00, 0x00, 0x00, 0x02, 0x00, 0x00, 0x00, 0x03, 0x00, 0x00, 0x00, 0x01, 0x00, 0x00, 0x00
	.type		_ZZN5flash28permute_output_fp8_VcolmajorIN4cute6TensorINS1_11ArrayEngineIN7cutlass10bfloat16_tELm128EEENS1_6LayoutINS1_5tupleIJNS8_IJNS1_1CILi2EEESA_NS9_ILi32EEEEEENS9_ILi1EEESD_EEENS8_IJNS8_IJSD_SA_NS9_ILi4EEEEEENS9_ILi0EEESH_EEEEEEEEEvRT_E9upper_map,@object
	.size		_ZZN5flash28permute_output_fp8_VcolmajorIN4cute6TensorINS1_11ArrayEngineIN7cutlass10bfloat16_tELm128EEENS1_6LayoutINS1_5tupleIJNS8_IJNS1_1CILi2EEESA_NS9_ILi32EEEEEENS9_ILi1EEESD_EEENS8_IJNS8_IJSD_SA_NS9_ILi4EEEEEENS9_ILi0EEESH_EEEEEEEEEvRT_E9upper_map,(_ZZN5flash28permute_output_fp8_VcolmajorIN4cute6TensorINS1_11ArrayEngineIN7cutlass10bfloat16_tELm96EEENS1_6LayoutINS1_5tupleIJNS8_IJNS1_1CILi2EEESA_NS9_ILi24EEEEEENS9_ILi1EEESD_EEENS8_IJNS8_IJSD_SA_NS9_ILi4EEEEEENS9_ILi0EEESH_EEEEEEEEEvRT_E9upper_map - _ZZN5flash28permute_output_fp8_VcolmajorIN4cute6TensorINS1_11ArrayEngineIN7cutlass10bfloat16_tELm128EEENS1_6LayoutINS1_5tupleIJNS8_IJNS1_1CILi2EEESA_NS9_ILi32EEEEEENS9_ILi1EEESD_EEENS8_IJNS8_IJSD_SA_NS9_ILi4EEEEEENS9_ILi0EEESH_EEEEEEEEEvRT_E9upper_map)
_ZZN5flash28permute_output_fp8_VcolmajorIN4cute6TensorINS1_11ArrayEngineIN7cutlass10bfloat16_tELm128EEENS1_6LayoutINS1_5tupleIJNS8_IJNS1_1CILi2EEESA_NS9_ILi32EEEEEENS9_ILi1EEESD_EEENS8_IJNS8_IJSD_SA_NS9_ILi4EEEEEENS9_ILi0EEESH_EEEEEEEEEvRT_E9upper_map:
        /*0030*/ 	.byte	0x00, 0x00, 0x00, 0x00, 0x02, 0x00, 0x00, 0x00, 0x03, 0x00, 0x00, 0x00, 0x01, 0x00, 0x00, 0x00
	.type		_ZZN5flash28permute_output_fp8_VcolmajorIN4cute6TensorINS1_11ArrayEngineIN7cutlass10bfloat16_tELm96EEENS1_6LayoutINS1_5tupleIJNS8_IJNS1_1CILi2EEESA_NS9_ILi24EEEEEENS9_ILi1EEESD_EEENS8_IJNS8_IJSD_SA_NS9_ILi4EEEEEENS9_ILi0EEESH_EEEEEEEEEvRT_E9upper_map,@object
	.size		_ZZN5flash28permute_output_fp8_VcolmajorIN4cute6TensorINS1_11ArrayEngineIN7cutlass10bfloat16_tELm96EEENS1_6LayoutINS1_5tupleIJNS8_IJNS1_1CILi2EEESA_NS9_ILi24EEEEEENS9_ILi1EEESD_EEENS8_IJNS8_IJSD_SA_NS9_ILi4EEEEEENS9_ILi0EEESH_EEEEEEEEEvRT_E9upper_map,($str$25 - _ZZN5flash28permute_output_fp8_VcolmajorIN4cute6TensorINS1_11ArrayEngineIN7cutlass10bfloat16_tELm96EEENS1_6LayoutINS1_5tupleIJNS8_IJNS1_1CILi2EEESA_NS9_ILi24EEEEEENS9_ILi1EEESD_EEENS8_IJNS8_IJSD_SA_NS9_ILi4EEEEEENS9_ILi0EEESH_EEEEEEEEEvRT_E9upper_map)
_ZZN5flash28permute_output_fp8_VcolmajorIN4cute6TensorINS1_11ArrayEngineIN7cutlass10bfloat16_tELm96EEENS1_6LayoutINS1_5tupleIJNS8_IJNS1_1CILi2EEESA_NS9_ILi24EEEEEENS9_ILi1EEESD_EEENS8_IJNS8_IJSD_SA_NS9_ILi4EEEEEENS9_ILi0EEESH_EEEEEEEEEvRT_E9upper_map:
        /*0040*/ 	.byte	0x00, 0x00, 0x00, 0x00, 0x02, 0x00, 0x00, 0x00, 0x03, 0x00, 0x00, 0x00, 0x01, 0x00, 0x00, 0x00
	.type		$str$25,@object
	.size		$str$25,($str$26 - $str$25)
$str$25:
        /*0050*/ 	.byte	0x28, 0x61, 0x64, 0x64, 0x72, 0x65, 0x73, 0x73, 0x20, 0x26, 0x20, 0x6d, 0x61, 0x73, 0x6b, 0x29
        /*0060*/ 	.byte	0x20, 0x3d, 0x3d, 0x20, 0x30, 0x00
	.type		$str$26,@object
	.size		$str$26,(__unnamed_40 - $str$26)
$str$26:
        /*0066*/ 	.byte	0x2f, 0x74, 0x6d, 0x70, 0x2f, 0x6f, 0x73, 0x73, 0x5f, 0x6b, 0x65, 0x72, 0x6e, 0x65, 0x6c, 0x73
        /*0076*/ 	.byte	0x5f, 0x73, 0x72, 0x63, 0x2f, 0x66, 0x6c, 0x61, 0x73, 0x68, 0x5f, 0x61, 0x74, 0x74, 0x65, 0x6e
        /*0086*/ 	.byte	0x74, 0x69, 0x6f, 0x6e, 0x2f, 0x63, 0x73, 0x72, 0x63, 0x2f, 0x63, 0x75, 0x74, 0x6c, 0x61, 0x73
        /*0096*/ 	.byte	0x73, 0x2f, 0x69, 0x6e, 0x63, 0x6c, 0x75, 0x64, 0x65, 0x2f, 0x63, 0x75, 0x74, 0x65, 0x2f, 0x70
        /*00a6*/ 	.byte	0x6f, 0x69, 0x6e, 0x74, 0x65, 0x72, 0x5f, 0x66, 0x6c, 0x61, 0x67, 0x67, 0x65, 0x64, 0x2e, 0x68
        /*00b6*/ 	.byte	0x70, 0x70, 0x00
	.type		__unnamed_40,@object
	.size		__unnamed_40,(__unnamed_5 - __unnamed_40)
__unnamed_40:
        /* <DEDUP_REMOVED lines=24> */
        /*0239*/ 	.byte	0x26, 0x5d, 0x00
	.type		__unnamed_5,@object
	.size		__unnamed_5,(__unnamed_17 - __unnamed_5)
__unnamed_5:
        /* <DEDUP_REMOVED lines=25> */
	.type		__unnamed_17,@object
	.size		__unnamed_17,(__unnamed_28 - __unnamed_17)
__unnamed_17:
        /* <DEDUP_REMOVED lines=24> */
        /*053f*/ 	.byte	0x3e, 0x3e, 0x20, 0x26, 0x5d, 0x00
	.type		__unnamed_28,@object
	.size		__unnamed_28,(__unnamed_12 - __unnamed_28)
__unnamed_28:
        /* <DEDUP_REMOVED lines=25> */
	.type		__unnamed_12,@object
	.size		__unnamed_12,(__unnamed_23 - __unnamed_12)
__unnamed_12:
        /* <DEDUP_REMOVED lines=25> */
	.type		__unnamed_23,@object
	.size		__unnamed_23,(__unnamed_6 - __unnamed_23)
__unnamed_23:
        /* <DEDUP_REMOVED lines=25> */
	.type		__unnamed_6,@object
	.size		__unnamed_6,(__unnamed_11 - __unnamed_6)
__unnamed_6:
        /* <DEDUP_REMOVED lines=25> */
	.type		__unnamed_11,@object
	.size		__unnamed_11,(__unnamed_18 - __unnamed_11)
__unnamed_11:
        /* <DEDUP_REMOVED lines=25> */
	.type		__unnamed_18,@object
	.size		__unnamed_18,(__unnamed_35 - __unnamed_18)
__unnamed_18:
        /* <DEDUP_REMOVED lines=25> */
	.type		__unnamed_35,@object
	.size		__unnamed_35,(__unnamed_38 - __unnamed_35)
__unnamed_35:
        /* <DEDUP_REMOVED lines=24> */
        /*0fe9*/ 	.byte	0x34, 0x3e, 0x3e, 0x3e, 0x3e, 0x3e, 0x20, 0x26, 0x5d, 0x00
	.type		__unnamed_38,@object
	.size		__unnamed_38,(__unnamed_2 - __unnamed_38)
__unnamed_38:
        /* <DEDUP_REMOVED lines=28> */
        /*11b3*/ 	.byte	0x3a, 0x43, 0x3c, 0x31, 0x36, 0x33, 0x38, 0x34, 0x3e, 0x3e, 0x3e, 0x3e, 0x3e, 0x5d, 0x00
	.type		__unnamed_2,@object
	.size		__unnamed_2,(__unnamed_4 - __unnamed_2)
__unnamed_2:
        /* <DEDUP_REMOVED lines=29> */
	.type		__unnamed_4,@object
	.size		__unnamed_4,(__unnamed_3 - __unnamed_4)
__unnamed_4:
        /* <DEDUP_REMOVED lines=29> */
	.type		__unnamed_3,@object
	.size		__unnamed_3,(__unnamed_1 - __unnamed_3)
__unnamed_3:
        /* <DEDUP_REMOVED lines=29> */
        /*1730*/ 	.byte	0x00
	.type		__unnamed_1,@object
	.size		__unnamed_1,(__unnamed_10 - __unnamed_1)
__unnamed_1:
        /* <DEDUP_REMOVED lines=30> */
	.type		__unnamed_10,@object
	.size		__unnamed_10,(__unnamed_20 - __unnamed_10)
__unnamed_10:
        /* <DEDUP_REMOVED lines=29> */
        /*1ad2*/ 	.byte	0x5d, 0x00
	.type		__unnamed_20,@object
	.size		__unnamed_20,(__unnamed_8 - __unnamed_20)
__unnamed_20:
        /* <DEDUP_REMOVED lines=30> */
	.type		__unnamed_8,@object
	.size		__unnamed_8,(__unnamed_22 - __unnamed_8)
__unnamed_8:
        /* <DEDUP_REMOVED lines=30> */
	.type		__unnamed_22,@object
	.size		__unnamed_22,(__unnamed_15 - __unnamed_22)
__unnamed_22:
        /* <DEDUP_REMOVED lines=30> */
	.type		__unnamed_15,@object
	.size		__unnamed_15,(__unnamed_26 - __unnamed_15)
__unnamed_15:
        /* <DEDUP_REMOVED lines=30> */
	.type		__unnamed_26,@object
	.size		__unnamed_26,(__unnamed_33 - __unnamed_26)
__unnamed_26:
        /* <DEDUP_REMOVED lines=30> */
	.type		__unnamed_33,@object
	.size		__unnamed_33,(__unnamed_9 - __unnamed_33)
__unnamed_33:
        /* <DEDUP_REMOVED lines=30> */
	.type		__unnamed_9,@object
	.size		__unnamed_9,(__unnamed_30 - __unnamed_9)
__unnamed_9:
        /* <DEDUP_REMOVED lines=30> */
	.type		__unnamed_30,@object
	.size		__unnamed_30,(__unnamed_16 - __unnamed_30)
__unnamed_30:
        /* <DEDUP_REMOVED lines=30> */
	.type		__unnamed_16,@object
	.size		__unnamed_16,(__unnamed_21 - __unnamed_16)
__unnamed_16:
        /* <DEDUP_REMOVED lines=30> */
	.type		__unnamed_21,@object
	.size		__unnamed_21,(__unnamed_14 - __unnamed_21)
__unnamed_21:
        /* <DEDUP_REMOVED lines=30> */
	.type		__unnamed_14,@object
	.size		__unnamed_14,(__unnamed_27 - __unnamed_14)
__unnamed_14:
        /* <DEDUP_REMOVED lines=30> */
	.type		__unnamed_27,@object
	.size		__unnamed_27,(__unnamed_25 - __unnamed_27)
__unnamed_27:
        /* <DEDUP_REMOVED lines=30> */
	.type		__unnamed_25,@object
	.size		__unnamed_25,(__unnamed_13 - __unnamed_25)
__unnamed_25:
        /* <DEDUP_REMOVED lines=30> */
	.type		__unnamed_13,@object
	.size		__unnamed_13,(__unnamed_29 - __unnamed_13)
__unnamed_13:
        /* <DEDUP_REMOVED lines=30> */
	.type		__unnamed_29,@object
	.size		__unnamed_29,(__unnamed_37 - __unnamed_29)
__unnamed_29:
        /* <DEDUP_REMOVED lines=30> */
	.type		__unnamed_37,@object
	.size		__unnamed_37,(__unnamed_19 - __unnamed_37)
__unnamed_37:
        /* <DEDUP_REMOVED lines=30> */
	.type		__unnamed_19,@object
	.size		__unnamed_19,(__unnamed_39 - __unnamed_19)
__unnamed_19:
        /* <DEDUP_REMOVED lines=30> */
	.type		__unnamed_39,@object
	.size		__unnamed_39,(__unnamed_7 - __unnamed_39)
__unnamed_39:
        /* <DEDUP_REMOVED lines=30> */
	.type		__unnamed_7,@object
	.size		__unnamed_7,(__unnamed_24 - __unnamed_7)
__unnamed_7:
        /* <DEDUP_REMOVED lines=30> */
	.type		__unnamed_24,@object
	.size		__unnamed_24,(__unnamed_36 - __unnamed_24)
__unnamed_24:
        /* <DEDUP_REMOVED lines=29> */
        /*3f48*/ 	.byte	0x3e, 0x20, 0x26, 0x5d, 0x00
	.type		__unnamed_36,@object
	.size		__unnamed_36,(__unnamed_34 - __unnamed_36)
__unnamed_36:
        /* <DEDUP_REMOVED lines=30> */
	.type		__unnamed_34,@object
	.size		__unnamed_34,(__unnamed_32 - __unnamed_34)
__unnamed_34:
        /* <DEDUP_REMOVED lines=30> */
	.type		__unnamed_32,@object
	.size		__unnamed_32,(__unnamed_31 - __unnamed_32)
__unnamed_32:
        /* <DEDUP_REMOVED lines=30> */
	.type		__unnamed_31,@object
	.size		__unnamed_31,(.L_34 - __unnamed_31)
__unnamed_31:
        /* <DEDUP_REMOVED lines=29> */
        /*469f*/ 	.byte	0x3e, 0x3e, 0x3e, 0x3e, 0x20, 0x26, 0x5d, 0x00
.L_34:


//--------------------- .nv.shared._ZN7cutlass13device_kernelIN5flash11enable_sm90INS1_16FlashAttnFwdSm90INS1_25CollectiveMainloopFwdSm90ILi2EN4cute5tupleIJNS5_1CILi1EEES8_S8_EEENS6_IJNS7_ILi128EEESA_NS7_ILi256EEEEEELi256ENS_12float_e4m3_tEfNS_4arch4Sm90ELb0ELb0ELb1ELb0ELb0ELb0ELb0ELb1ELb1ELb1ELb0ELb0EEENS1_21CollectiveEpilogueFwdINS6_IJSA_SB_SA_EEES9_NS_10bfloat16_tESF_Li256ELb0ELb1ELb0ELb1EEENS1_29StaticPersistentTileSchedulerILb0EEEEEEEEEvNT_6ParamsE --------------------------
	.section	.nv.shared._ZN7cutlass13device_kernelIN5flash11enable_sm90INS1_16FlashAttnFwdSm90INS1_25CollectiveMainloopFwdSm90ILi2EN4cute5tupleIJNS5_1CILi1EEES8_S8_EEENS6_IJNS7_ILi128EEESA_NS7_ILi256EEEEEELi256ENS_12float_e4m3_tEfNS_4arch4Sm90ELb0ELb0ELb1ELb0ELb0ELb0ELb0ELb1ELb1ELb1ELb0ELb0EEENS1_21CollectiveEpilogueFwdINS6_IJSA_SB_SA_EEES9_NS_10bfloat16_tESF_Li256ELb0ELb1ELb0ELb1EEENS1_29StaticPersistentTileSchedulerILb0EEEEEEEEEvNT_6ParamsE,"aw",@nobits
	.sectionflags	@""
	.align	16
	.zero		1024


//--------------------- .nv.shared.reserved.0     --------------------------
	.section	.nv.shared.reserved.0,"aw",@nobits
	.weak		__nv_reservedSMEM_offset_0_alias
	.size		__nv_reservedSMEM_offset_0_alias, 0, 0
	.other		__nv_reservedSMEM_offset_0_alias,@"STO_CUDA_RESERVED_SHARED STV_DEFAULT"
__nv_reservedSMEM_offset_0_alias:
	.zero		0


//--------------------- .nv.global                --------------------------
	.section	.nv.global,"aw",@nobits
.nv.global:
	.type		_ZN82_INTERNAL_a59f53e3_46_flash_fwd_hdimall_e4m3_softcap_packgqa_sm90_cu_0106449f_43644cute1_E,@object
	.size		_ZN82_INTERNAL_a59f53e3_46_flash_fwd_hdimall_e4m3_softcap_packgqa_sm90_cu_0106449f_43644cute1_E,(_ZN82_INTERNAL_a59f53e3_46_flash_fwd_hdimall_e4m3_softcap_packgqa_sm90_cu_0106449f_43644cuda3std3__45__cpo6cbeginE - _ZN82_INTERNAL_a59f53e3_46_flash_fwd_hdimall_e4m3_softcap_packgqa_sm90_cu_0106449f_43644cute1_E)
_ZN82_INTERNAL_a59f53e3_46_flash_fwd_hdimall_e4m3_softcap_packgqa_sm90_cu_0106449f_43644cute1_E:
	.zero		1
	.type		_ZN82_INTERNAL_a59f53e3_46_flash_fwd_hdimall_e4m3_softcap_packgqa_sm90_cu_0106449f_43644cuda3std3__45__cpo6cbeginE,@object
	.size		_ZN82_INTERNAL_a59f53e3_46_flash_fwd_hdimall_e4m3_softcap_packgqa_sm90_cu_0106449f_43644cuda3std3__45__cpo6cbeginE,(_ZN82_INTERNAL_a59f53e3_46_flash_fwd_hdimall_e4m3_softcap_packgqa_sm90_cu_0106449f_43644cuda3std3__48in_placeE - _ZN82_INTERNAL_a59f53e3_46_flash_fwd_hdimall_e4m3_softcap_packgqa_sm90_cu_0106449f_43644cuda3std3__45__cpo6cbeginE)
_ZN82_INTERNAL_a59f53e3_46_flash_fwd_hdimall_e4m3_softcap_packgqa_sm90_cu_0106449f_43644cuda3std3__45__cpo6cbeginE:
	.zero		1
	.type		_ZN82_INTERNAL_a59f53e3_46_flash_fwd_hdimall_e4m3_softcap_packgqa_sm90_cu_0106449f_43644cuda3std3__48in_placeE,@object
	.size		_ZN82_INTERNAL_a59f53e3_46_flash_fwd_hdimall_e4m3_softcap_packgqa_sm90_cu_0106449f_43644cuda3std3__48in_placeE,(_ZN82_INTERNAL_a59f53e3_46_flash_fwd_hdimall_e4m3_softcap_packgqa_sm90_cu_0106449f_43644cuda3std6ranges3__45__cpo9iter_moveE - _ZN82_INTERNAL_a59f53e3_46_flash_fwd_hdimall_e4m3_softcap_packgqa_sm90_cu_0106449f_43644cuda3std3__48in_placeE)
_ZN82_INTERNAL_a59f53e3_46_flash_fwd_hdimall_e4m3_softcap_packgqa_sm90_cu_0106449f_43644cuda3std3__48in_placeE:
	.zero		1
	.type		_ZN82_INTERNAL_a59f53e3_46_flash_fwd_hdimall_e4m3_softcap_packgqa_sm90_cu_0106449f_43644cuda3std6ranges3__45__cpo9iter_moveE,@object
	.size		_ZN82_INTERNAL_a59f53e3_46_flash_fwd_hdimall_e4m3_softcap_packgqa_sm90_cu_0106449f_43644cuda3std6ranges3__45__cpo9iter_moveE,(_ZN82_INTERNAL_a59f53e3_46_flash_fwd_hdimall_e4m3_softcap_packgqa_sm90_cu_0106449f_43644cuda3std3__45__cpo5beginE - _ZN82_INTERNAL_a59f53e3_46_flash_fwd_hdimall_e4m3_softcap_packgqa_sm90_cu_0106449f_43644cuda3std6ranges3__45__cpo9iter_moveE)
_ZN82_INTERNAL_a59f53e3_46_flash_fwd_hdimall_e4m3_softcap_packgqa_sm90_cu_0106449f_43644cuda3std6ranges3__45__cpo9iter_moveE:
	.zero		1
	.type		_ZN82_INTERNAL_a59f53e3_46_flash_fwd_hdimall_e4m3_softcap_packgqa_sm90_cu_0106449f_43644cuda3std3__45__cpo5beginE,@object
	.size		_ZN82_INTERNAL_a59f53e3_46_flash_fwd_hdimall_e4m3_softcap_packgqa_sm90_cu_0106449f_43644cuda3std3__45__cpo5beginE,(_ZN82_INTERNAL_a59f53e3_46_flash_fwd_hdimall_e4m3_softcap_packgqa_sm90_cu_0106449f_43644cuda3std3__484_GLOBAL__N__a59f53e3_46_flash_fwd_hdimall_e4m3_softcap_packgqa_sm90_cu_0106449f_43646ignoreE - _ZN82_INTERNAL_a59f53e3_46_flash_fwd_hdimall_e4m3_softcap_packgqa_sm90_cu_0106449f_43644cuda3std3__45__cpo5beginE)
_ZN82_INTERNAL_a59f53e3_46_flash_fwd_hdimall_e4m3_softcap_packgqa_sm90_cu_0106449f_43644cuda3std3__45__cpo5beginE:
	.zero		1
	.type		_ZN82_INTERNAL_a59f53e3_46_flash_fwd_hdimall_e4m3_softcap_packgqa_sm90_cu_0106449f_43644cuda3std3__484_GLOBAL__N__a59f53e3_46_flash_fwd_hdimall_e4m3_softcap_packgqa_sm90_cu_0106449f_43646ignoreE,@object
	.size		_ZN82_INTERNAL_a59f53e3_46_flash_fwd_hdimall_e4m3_softcap_packgqa_sm90_cu_0106449f_43644cuda3std3__484_GLOBAL__N__a59f53e3_46_flash_fwd_hdimall_e4m3_softcap_packgqa_sm90_cu_0106449f_43646ignoreE,(_ZN82_INTERNAL_a59f53e3_46_flash_fwd_hdimall_e4m3_softcap_packgqa_sm90_cu_0106449f_43644cute7productE - _ZN82_INTERNAL_a59f53e3_46_flash_fwd_hdimall_e4m3_softcap_packgqa_sm90_cu_0106449f_43644cuda3std3__484_GLOBAL__N__a59f53e3_46_flash_fwd_hdimall_e4m3_softcap_packgqa_sm90_cu_0106449f_43646ignoreE)
_ZN82_INTERNAL_a59f53e3_46_flash_fwd_hdimall_e4m3_softcap_packgqa_sm90_cu_0106449f_43644cuda3std3__484_GLOBAL__N__a59f53e3_46_flash_fwd_hdimall_e4m3_softcap_packgqa_sm90_cu_0106449f_43646ignoreE:
	.zero		1
	.type		_ZN82_INTERNAL_a59f53e3_46_flash_fwd_hdimall_e4m3_softcap_packgqa_sm90_cu_0106449f_43644cute7productE,@object
	.size		_ZN82_INTERNAL_a59f53e3_46_flash_fwd_hdimall_e4m3_softcap_packgqa_sm90_cu_0106449f_43644cute7productE,(_ZN82_INTERNAL_a59f53e3_46_flash_fwd_hdimall_e4m3_softcap_packgqa_sm90_cu_0106449f_43644cuda3std3__45__cpo3endE - _ZN82_INTERNAL_a59f53e3_46_flash_fwd_hdimall_e4m3_softcap_packgqa_sm90_cu_0106449f_43644cute7productE)
_ZN82_INTERNAL_a59f53e3_46_flash_fwd_hdimall_e4m3_softcap_packgqa_sm90_cu_0106449f_43644cute7productE:
	.zero		1
	.type		_ZN82_INTERNAL_a59f53e3_46_flash_fwd_hdimall_e4m3_softcap_packgqa_sm90_cu_0106449f_43644cuda3std3__45__cpo3endE,@object
	.size		_ZN82_INTERNAL_a59f53e3_46_flash_fwd_hdimall_e4m3_softcap_packgqa_sm90_cu_0106449f_43644cuda3std3__45__cpo3endE,(_ZN82_INTERNAL_a59f53e3_46_flash_fwd_hdimall_e4m3_softcap_packgqa_sm90_cu_0106449f_43644cuda3std3__419piecewise_constructE - _ZN82_INTERNAL_a59f53e3_46_flash_fwd_hdimall_e4m3_softcap_packgqa_sm90_cu_0106449f_43644cuda3std3__45__cpo3endE)
_ZN82_INTERNAL_a59f53e3_46_flash_fwd_hdimall_e4m3_softcap_packgqa_sm90_cu_0106449f_43644cuda3std3__45__cpo3endE:
	.zero		1
	.type		_ZN82_INTERNAL_a59f53e3_46_flash_fwd_hdimall_e4m3_softcap_packgqa_sm90_cu_0106449f_43644cuda3std3__419piecewise_constructE,@object
	.size		_ZN82_INTERNAL_a59f53e3_46_flash_fwd_hdimall_e4m3_softcap_packgqa_sm90_cu_0106449f_43644cuda3std3__419piecewise_constructE,(_ZN82_INTERNAL_a59f53e3_46_flash_fwd_hdimall_e4m3_softcap_packgqa_sm90_cu_0106449f_43644cuda3std3__45__cpo4cendE - _ZN82_INTERNAL_a59f53e3_46_flash_fwd_hdimall_e4m3_softcap_packgqa_sm90_cu_0106449f_43644cuda3std3__419piecewise_constructE)
_ZN82_INTERNAL_a59f53e3_46_flash_fwd_hdimall_e4m3_softcap_packgqa_sm90_cu_0106449f_43644cuda3std3__419piecewise_constructE:
	.zero		1
	.type		_ZN82_INTERNAL_a59f53e3_46_flash_fwd_hdimall_e4m3_softcap_packgqa_sm90_cu_0106449f_43644cuda3std3__45__cpo4cendE,@object
	.size		_ZN82_INTERNAL_a59f53e3_46_flash_fwd_hdimall_e4m3_softcap_packgqa_sm90_cu_0106449f_43644cuda3std3__45__cpo4cendE,(_ZN82_INTERNAL_a59f53e3_46_flash_fwd_hdimall_e4m3_softcap_packgqa_sm90_cu_0106449f_43644cuda3std6ranges3__45__cpo4swapE - _ZN82_INTERNAL_a59f53e3_46_flash_fwd_hdimall_e4m3_softcap_packgqa_sm90_cu_0106449f_43644cuda3std3__45__cpo4cendE)
_ZN82_INTERNAL_a59f53e3_46_flash_fwd_hdimall_e4m3_softcap_packgqa_sm90_cu_0106449f_43644cuda3std3__45__cpo4cendE:
	.zero		1
	.type		_ZN82_INTERNAL_a59f53e3_46_flash_fwd_hdimall_e4m3_softcap_packgqa_sm90_cu_0106449f_43644cuda3std6ranges3__45__cpo4swapE,@object
	.size		_ZN82_INTERNAL_a59f53e3_46_flash_fwd_hdimall_e4m3_softcap_packgqa_sm90_cu_0106449f_43644cuda3std6ranges3__45__cpo4swapE,(.L_52 - _ZN82_INTERNAL_a59f53e3_46_flash_fwd_hdimall_e4m3_softcap_packgqa_sm90_cu_0106449f_43644cuda3std6ranges3__45__cpo4swapE)
_ZN82_INTERNAL_a59f53e3_46_flash_fwd_hdimall_e4m3_softcap_packgqa_sm90_cu_0106449f_43644cuda3std6ranges3__45__cpo4swapE:
	.zero		1
.L_52:


//--------------------- .nv.shared._ZN7cutlass13device_kernelIN5flash11enable_sm90INS1_16FlashAttnFwdSm90INS1_25CollectiveMainloopFwdSm90ILi2EN4cute5tupleIJNS5_1CILi1EEES8_S8_EEENS6_IJNS7_ILi128EEESA_NS7_ILi256EEEEEELi256ENS_12float_e4m3_tEfNS_4arch4Sm90ELb0ELb0ELb1ELb1ELb0ELb0ELb0ELb1ELb1ELb1ELb0ELb0EEENS1_21CollectiveEpilogueFwdINS6_IJSA_SB_SA_EEES9_NS_10bfloat16_tESF_Li256ELb1ELb1ELb0ELb1EEENS1_36VarlenDynamicPersistentTileSchedulerILi128ELi128ELi256ELi128ELb0ELb1ELb1ELb0ELb1ELb1EEEEEEEEEvNT_6ParamsE --------------------------
	.section	.nv.shared._ZN7cutlass13device_kernelIN5flash11enable_sm90INS1_16FlashAttnFwdSm90INS1_25CollectiveMainloopFwdSm90ILi2EN4cute5tupleIJNS5_1CILi1EEES8_S8_EEENS6_IJNS7_ILi128EEESA_NS7_ILi256EEEEEELi256ENS_12float_e4m3_tEfNS_4arch4Sm90ELb0ELb0ELb1ELb1ELb0ELb0ELb0ELb1ELb1ELb1ELb0ELb0EEENS1_21CollectiveEpilogueFwdINS6_IJSA_SB_SA_EEES9_NS_10bfloat16_tESF_Li256ELb1ELb1ELb0ELb1EEENS1_36VarlenDynamicPersistentTileSchedulerILi128ELi128ELi256ELi128ELb0ELb1ELb1ELb0ELb1ELb1EEEEEEEEEvNT_6ParamsE,"aw",@nobits
	.sectionflags	@""
	.align	16
	.zero		1024


//--------------------- .nv.shared._ZN7cutlass13device_kernelIN5flash11enable_sm90INS1_16FlashAttnFwdSm90INS1_25CollectiveMainloopFwdSm90ILi2EN4cute5tupleIJNS5_1CILi1EEES8_S8_EEENS6_IJNS7_ILi128EEESA_NS7_ILi256EEEEEELi256ENS_12float_e4m3_tEfNS_4arch4Sm90ELb0ELb0ELb1ELb1ELb0ELb1ELb0ELb1ELb1ELb1ELb0ELb0EEENS1_21CollectiveEpilogueFwdINS6_IJSA_SB_SA_EEES9_NS_10bfloat16_tESF_Li256ELb1ELb1ELb0ELb1EEENS1_36VarlenDynamicPersistentTileSchedulerILi128ELi128ELi256ELi128ELb0ELb1ELb1ELb0ELb1ELb1EEEEEEEEEvNT_6ParamsE --------------------------
	.section	.nv.shared._ZN7cutlass13device_kernelIN5flash11enable_sm90INS1_16FlashAttnFwdSm90INS1_25CollectiveMainloopFwdSm90ILi2EN4cute5tupleIJNS5_1CILi1EEES8_S8_EEENS6_IJNS7_ILi128EEESA_NS7_ILi256EEEEEELi256ENS_12float_e4m3_tEfNS_4arch4Sm90ELb0ELb0ELb1ELb1ELb0ELb1ELb0ELb1ELb1ELb1ELb0ELb0EEENS1_21CollectiveEpilogueFwdINS6_IJSA_SB_SA_EEES9_NS_10bfloat16_tESF_Li256ELb1ELb1ELb0ELb1EEENS1_36VarlenDynamicPersistentTileSchedulerILi128ELi128ELi256ELi128ELb0ELb1ELb1ELb0ELb1ELb1EEEEEEEEEvNT_6ParamsE,"aw",@nobits
	.sectionflags	@""
	.align	16
	.zero		1024


//--------------------- .nv.shared._ZN7cutlass13device_kernelIN5flash11enable_sm90INS1_16FlashAttnFwdSm90INS1_25CollectiveMainloopFwdSm90ILi2EN4cute5tupleIJNS5_1CILi1EEES8_S8_EEENS6_IJNS7_ILi128EEENS7_ILi64EEENS7_ILi256EEEEEELi256ENS_12float_e4m3_tEfNS_4arch4Sm90ELb0ELb1ELb1ELb0ELb0ELb0ELb0ELb1ELb1ELb1ELb0ELb0EEENS1_21CollectiveEpilogueFwdINS6_IJSA_SC_SB_EEES9_NS_10bfloat16_tESG_Li256ELb0ELb1ELb0ELb1EEENS1_30DynamicPersistentTileSchedulerILi256ELi128ELb0ELb1ELb1EEEEEEEEEvNT_6ParamsE --------------------------
	.section	.nv.shared._ZN7cutlass13device_kernelIN5flash11enable_sm90INS1_16FlashAttnFwdSm90INS1_25CollectiveMainloopFwdSm90ILi2EN4cute5tupleIJNS5_1CILi1EEES8_S8_EEENS6_IJNS7_ILi128EEENS7_ILi64EEENS7_ILi256EEEEEELi256ENS_12float_e4m3_tEfNS_4arch4Sm90ELb0ELb1ELb1ELb0ELb0ELb0ELb0ELb1ELb1ELb1ELb0ELb0EEENS1_21CollectiveEpilogueFwdINS6_IJSA_SC_SB_EEES9_NS_10bfloat16_tESG_Li256ELb0ELb1ELb0ELb1EEENS1_30DynamicPersistentTileSchedulerILi256ELi128ELb0ELb1ELb1EEEEEEEEEvNT_6ParamsE,"aw",@nobits
	.sectionflags	@""
	.align	16
	.zero		1024


//--------------------- .nv.shared._ZN7cutlass13device_kernelIN5flash11enable_sm90INS1_16FlashAttnFwdSm90INS1_25CollectiveMainloopFwdSm90ILi2EN4cute5tupleIJNS5_1CILi1EEES8_S8_EEENS6_IJNS7_ILi128EEENS7_ILi64EEENS7_ILi256EEEEEELi256ENS_12float_e4m3_tEfNS_4arch4Sm90ELb0ELb1ELb1ELb1ELb0ELb0ELb0ELb1ELb1ELb1ELb0ELb0EEENS1_21CollectiveEpilogueFwdINS6_IJSA_SC_SB_EEES9_NS_10bfloat16_tESG_Li256ELb1ELb1ELb0ELb1EEENS1_36VarlenDynamicPersistentTileSchedulerILi128ELi64ELi256ELi128ELb0ELb1ELb1ELb1ELb0ELb1EEEEEEEEEvNT_6ParamsE --------------------------
	.section	.nv.shared._ZN7cutlass13device_kernelIN5flash11enable_sm90INS1_16FlashAttnFwdSm90INS1_25CollectiveMainloopFwdSm90ILi2EN4cute5tupleIJNS5_1CILi1EEES8_S8_EEENS6_IJNS7_ILi128EEENS7_ILi64EEENS7_ILi256EEEEEELi256ENS_12float_e4m3_tEfNS_4arch4Sm90ELb0ELb1ELb1ELb1ELb0ELb0ELb0ELb1ELb1ELb1ELb0ELb0EEENS1_21CollectiveEpilogueFwdINS6_IJSA_SC_SB_EEES9_NS_10bfloat16_tESG_Li256ELb1ELb1ELb0ELb1EEENS1_36VarlenDynamicPersistentTileSchedulerILi128ELi64ELi256ELi128ELb0ELb1ELb1ELb1ELb0ELb1EEEEEEEEEvNT_6ParamsE,"aw",@nobits
	.sectionflags	@""
	.align	16
	.zero		1024


//--------------------- .nv.shared._ZN7cutlass13device_kernelIN5flash11enable_sm90INS1_16FlashAttnFwdSm90INS1_25CollectiveMainloopFwdSm90ILi2EN4cute5tupleIJNS5_1CILi1EEES8_S8_EEENS6_IJNS7_ILi128EEENS7_ILi64EEENS7_ILi256EEEEEELi256ENS_12float_e4m3_tEfNS_4arch4Sm90ELb0ELb1ELb1ELb1ELb0ELb1ELb0ELb1ELb1ELb1ELb0ELb0EEENS1_21CollectiveEpilogueFwdINS6_IJSA_SC_SB_EEES9_NS_10bfloat16_tESG_Li256ELb1ELb1ELb0ELb1EEENS1_36VarlenDynamicPersistentTileSchedulerILi128ELi64ELi256ELi128ELb0ELb1ELb1ELb1ELb0ELb1EEEEEEEEEvNT_6ParamsE --------------------------
	.section	.nv.shared._ZN7cutlass13device_kernelIN5flash11enable_sm90INS1_16FlashAttnFwdSm90INS1_25CollectiveMainloopFwdSm90ILi2EN4cute5tupleIJNS5_1CILi1EEES8_S8_EEENS6_IJNS7_ILi128EEENS7_ILi64EEENS7_ILi256EEEEEELi256ENS_12float_e4m3_tEfNS_4arch4Sm90ELb0ELb1ELb1ELb1ELb0ELb1ELb0ELb1ELb1ELb1ELb0ELb0EEENS1_21CollectiveEpilogueFwdINS6_IJSA_SC_SB_EEES9_NS_10bfloat16_tESG_Li256ELb1ELb1ELb0ELb1EEENS1_36VarlenDynamicPersistentTileSchedulerILi128ELi64ELi256ELi128ELb0ELb1ELb1ELb1ELb0ELb1EEEEEEEEEvNT_6ParamsE,"aw",@nobits
	.sectionflags	@""
	.align	16
	.zero		1024


//--------------------- .nv.shared._ZN7cutlass13device_kernelIN5flash11enable_sm90INS1_16FlashAttnFwdSm90INS1_25CollectiveMainloopFwdSm90ILi2EN4cute5tupleIJNS5_1CILi1EEES8_S8_EEENS6_IJNS7_ILi128EEESA_NS7_ILi256EEEEEELi256ENS_12float_e4m3_tEfNS_4arch4Sm90ELb1ELb0ELb1ELb0ELb0ELb0ELb0ELb1ELb1ELb1ELb0ELb0EEENS1_21CollectiveEpilogueFwdINS6_IJSA_SB_SA_EEES9_NS_10bfloat16_tESF_Li256ELb0ELb1ELb0ELb1EEENS1_30DynamicPersistentTileSchedulerILi256ELi128ELb0ELb1ELb1EEEEEEEEEvNT_6ParamsE --------------------------
	.section	.nv.shared._ZN7cutlass13device_kernelIN5flash11enable_sm90INS1_16FlashAttnFwdSm90INS1_25CollectiveMainloopFwdSm90ILi2EN4cute5tupleIJNS5_1CILi1EEES8_S8_EEENS6_IJNS7_ILi128EEESA_NS7_ILi256EEEEEELi256ENS_12float_e4m3_tEfNS_4arch4Sm90ELb1ELb0ELb1ELb0ELb0ELb0ELb0ELb1ELb1ELb1ELb0ELb0EEENS1_21CollectiveEpilogueFwdINS6_IJSA_SB_SA_EEES9_NS_10bfloat16_tESF_Li256ELb0ELb1ELb0ELb1EEENS1_30DynamicPersistentTileSchedulerILi256ELi128ELb0ELb1ELb1EEEEEEEEEvNT_6ParamsE,"aw",@nobits
	.sectionflags	@""
	.align	16
	.zero		1024


//--------------------- .nv.shared._ZN7cutlass13device_kernelIN5flash11enable_sm90INS1_16FlashAttnFwdSm90INS1_25CollectiveMainloopFwdSm90ILi2EN4cute5tupleIJNS5_1CILi1EEES8_S8_EEENS6_IJNS7_ILi128EEESA_NS7_ILi256EEEEEELi256ENS_12float_e4m3_tEfNS_4arch4Sm90ELb1ELb0ELb1ELb1ELb0ELb0ELb0ELb1ELb1ELb1ELb0ELb0EEENS1_21CollectiveEpilogueFwdINS6_IJSA_SB_SA_EEES9_NS_10bfloat16_tESF_Li256ELb1ELb1ELb0ELb1EEENS1_36VarlenDynamicPersistentTileSchedulerILi128ELi128ELi256ELi128ELb0ELb1ELb1ELb1ELb1ELb1EEEEEEEEEvNT_6ParamsE --------------------------
	.section	.nv.shared._ZN7cutlass13device_kernelIN5flash11enable_sm90INS1_16FlashAttnFwdSm90INS1_25CollectiveMainloopFwdSm90ILi2EN4cute5tupleIJNS5_1CILi1EEES8_S8_EEENS6_IJNS7_ILi128EEESA_NS7_ILi256EEEEEELi256ENS_12float_e4m3_tEfNS_4arch4Sm90ELb1ELb0ELb1ELb1ELb0ELb0ELb0ELb1ELb1ELb1ELb0ELb0EEENS1_21CollectiveEpilogueFwdINS6_IJSA_SB_SA_EEES9_NS_10bfloat16_tESF_Li256ELb1ELb1ELb0ELb1EEENS1_36VarlenDynamicPersistentTileSchedulerILi128ELi128ELi256ELi128ELb0ELb1ELb1ELb1ELb1ELb1EEEEEEEEEvNT_6ParamsE,"aw",@nobits
	.sectionflags	@""
	.align	16
	.zero		1024


//--------------------- .nv.shared._ZN7cutlass13device_kernelIN5flash11enable_sm90INS1_16FlashAttnFwdSm90INS1_25CollectiveMainloopFwdSm90ILi2EN4cute5tupleIJNS5_1CILi1EEES8_S8_EEENS6_IJNS7_ILi128EEESA_NS7_ILi256EEEEEELi256ENS_12float_e4m3_tEfNS_4arch4Sm90ELb1ELb0ELb1ELb1ELb0ELb1ELb0ELb1ELb1ELb1ELb0ELb0EEENS1_21CollectiveEpilogueFwdINS6_IJSA_SB_SA_EEES9_NS_10bfloat16_tESF_Li256ELb1ELb1ELb0ELb1EEENS1_36VarlenDynamicPersistentTileSchedulerILi128ELi128ELi256ELi128ELb0ELb1ELb1ELb1ELb1ELb1EEEEEEEEEvNT_6ParamsE --------------------------
	.section	.nv.shared._ZN7cutlass13device_kernelIN5flash11enable_sm90INS1_16FlashAttnFwdSm90INS1_25CollectiveMainloopFwdSm90ILi2EN4cute5tupleIJNS5_1CILi1EEES8_S8_EEENS6_IJNS7_ILi128EEESA_NS7_ILi256EEEEEELi256ENS_12float_e4m3_tEfNS_4arch4Sm90ELb1ELb0ELb1ELb1ELb0ELb1ELb0ELb1ELb1ELb1ELb0ELb0EEENS1_21CollectiveEpilogueFwdINS6_IJSA_SB_SA_EEES9_NS_10bfloat16_tESF_Li256ELb1ELb1ELb0ELb1EEENS1_36VarlenDynamicPersistentTileSchedulerILi128ELi128ELi256ELi128ELb0ELb1ELb1ELb1ELb1ELb1EEEEEEEEEvNT_6ParamsE,"aw",@nobits
	.sectionflags	@""
	.align	16
	.zero		1024


//--------------------- .nv.shared._ZN7cutlass13device_kernelIN5flash11enable_sm90INS1_16FlashAttnFwdSm90INS1_25CollectiveMainloopFwdSm90ILi2EN4cute5tupleIJNS5_1CILi1EEES8_S8_EEENS6_IJNS7_ILi128EEENS7_ILi160EEENS7_ILi192EEEEEELi192ENS_12float_e4m3_tEfNS_4arch4Sm90ELb0ELb0ELb1ELb0ELb0ELb0ELb0ELb1ELb1ELb1ELb0ELb0EEENS1_21CollectiveEpilogueFwdINS6_IJSA_SC_SB_EEES9_NS_10bfloat16_tESG_Li256ELb0ELb1ELb0ELb1EEENS1_29StaticPersistentTileSchedulerILb0EEEEEEEEEvNT_6ParamsE --------------------------
	.section	.nv.shared._ZN7cutlass13device_kernelIN5flash11enable_sm90INS1_16FlashAttnFwdSm90INS1_25CollectiveMainloopFwdSm90ILi2EN4cute5tupleIJNS5_1CILi1EEES8_S8_EEENS6_IJNS7_ILi128EEENS7_ILi160EEENS7_ILi192EEEEEELi192ENS_12float_e4m3_tEfNS_4arch4Sm90ELb0ELb0ELb1ELb0ELb0ELb0ELb0ELb1ELb1ELb1ELb0ELb0EEENS1_21CollectiveEpilogueFwdINS6_IJSA_SC_SB_EEES9_NS_10bfloat16_tESG_Li256ELb0ELb1ELb0ELb1EEENS1_29StaticPersistentTileSchedulerILb0EEEEEEEEEvNT_6ParamsE,"aw",@nobits
	.sectionflags	@""
	.align	16
	.zero		1024


//--------------------- .nv.shared._ZN7cutlass13device_kernelIN5flash11enable_sm90INS1_16FlashAttnFwdSm90INS1_25CollectiveMainloopFwdSm90ILi2EN4cute5tupleIJNS5_1CILi2EEENS7_ILi1EEES9_EEENS6_IJNS7_ILi128EEENS7_ILi160EEENS7_ILi192EEEEEELi192ENS_12float_e4m3_tEfNS_4arch4Sm90ELb0ELb0ELb1ELb0ELb0ELb0ELb0ELb1ELb1ELb1ELb0ELb0EEENS1_21CollectiveEpilogueFwdINS6_IJSB_SD_SC_EEESA_NS_10bfloat16_tESH_Li256ELb0ELb1ELb0ELb1EEENS1_29StaticPersistentTileSchedulerILb0EEEEEEEEEvNT_6ParamsE --------------------------
	.section	.nv.shared._ZN7cutlass13device_kernelIN5flash11enable_sm90INS1_16FlashAttnFwdSm90INS1_25CollectiveMainloopFwdSm90ILi2EN4cute5tupleIJNS5_1CILi2EEENS7_ILi1EEES9_EEENS6_IJNS7_ILi128EEENS7_ILi160EEENS7_ILi192EEEEEELi192ENS_12float_e4m3_tEfNS_4arch4Sm90ELb0ELb0ELb1ELb0ELb0ELb0ELb0ELb1ELb1ELb1ELb0ELb0EEENS1_21CollectiveEpilogueFwdINS6_IJSB_SD_SC_EEESA_NS_10bfloat16_tESH_Li256ELb0ELb1ELb0ELb1EEENS1_29StaticPersistentTileSchedulerILb0EEEEEEEEEvNT_6ParamsE,"aw",@nobits
	.sectionflags	@""
	.align	16
	.zero		1024


//--------------------- .nv.shared._ZN7cutlass13device_kernelIN5flash11enable_sm90INS1_16FlashAttnFwdSm90INS1_25CollectiveMainloopFwdSm90ILi2EN4cute5tupleIJNS5_1CILi1EEES8_S8_EEENS6_IJNS7_ILi128EEENS7_ILi160EEENS7_ILi192EEEEEELi192ENS_12float_e4m3_tEfNS_4arch4Sm90ELb0ELb0ELb1ELb1ELb0ELb0ELb0ELb1ELb1ELb1ELb0ELb0EEENS1_21CollectiveEpilogueFwdINS6_IJSA_SC_SB_EEES9_NS_10bfloat16_tESG_Li256ELb1ELb1ELb0ELb1EEENS1_36VarlenDynamicPersistentTileSchedulerILi128ELi160ELi256ELi128ELb0ELb1ELb1ELb0ELb1ELb1EEEEEEEEEvNT_6ParamsE --------------------------
	.section	.nv.shared._ZN7cutlass13device_kernelIN5flash11enable_sm90INS1_16FlashAttnFwdSm90INS1_25CollectiveMainloopFwdSm90ILi2EN4cute5tupleIJNS5_1CILi1EEES8_S8_EEENS6_IJNS7_ILi128EEENS7_ILi160EEENS7_ILi192EEEEEELi192ENS_12float_e4m3_tEfNS_4arch4Sm90ELb0ELb0ELb1ELb1ELb0ELb0ELb0ELb1ELb1ELb1ELb0ELb0EEENS1_21CollectiveEpilogueFwdINS6_IJSA_SC_SB_EEES9_NS_10bfloat16_tESG_Li256ELb1ELb1ELb0ELb1EEENS1_36VarlenDynamicPersistentTileSchedulerILi128ELi160ELi256ELi128ELb0ELb1ELb1ELb0ELb1ELb1EEEEEEEEEvNT_6ParamsE,"aw",@nobits
	.sectionflags	@""
	.align	16
	.zero		1024


//--------------------- .nv.shared._ZN7cutlass13device_kernelIN5flash11enable_sm90INS1_16FlashAttnFwdSm90INS1_25CollectiveMainloopFwdSm90ILi2EN4cute5tupleIJNS5_1CILi1EEES8_S8_EEENS6_IJNS7_ILi128EEENS7_ILi160EEENS7_ILi192EEEEEELi192ENS_12float_e4m3_tEfNS_4arch4Sm90ELb0ELb0ELb1ELb1ELb0ELb1ELb0ELb1ELb1ELb1ELb0ELb0EEENS1_21CollectiveEpilogueFwdINS6_IJSA_SC_SB_EEES9_NS_10bfloat16_tESG_Li256ELb1ELb1ELb0ELb1EEENS1_36VarlenDynamicPersistentTileSchedulerILi128ELi160ELi256ELi128ELb0ELb1ELb1ELb0ELb1ELb1EEEEEEEEEvNT_6ParamsE --------------------------
	.section	.nv.shared._ZN7cutlass13device_kernelIN5flash11enable_sm90INS1_16FlashAttnFwdSm90INS1_25CollectiveMainloopFwdSm90ILi2EN4cute5tupleIJNS5_1CILi1EEES8_S8_EEENS6_IJNS7_ILi128EEENS7_ILi160EEENS7_ILi192EEEEEELi192ENS_12float_e4m3_tEfNS_4arch4Sm90ELb0ELb0ELb1ELb1ELb0ELb1ELb0ELb1ELb1ELb1ELb0ELb0EEENS1_21CollectiveEpilogueFwdINS6_IJSA_SC_SB_EEES9_NS_10bfloat16_tESG_Li256ELb1ELb1ELb0ELb1EEENS1_36VarlenDynamicPersistentTileSchedulerILi128ELi160ELi256ELi128ELb0ELb1ELb1ELb0ELb1ELb1EEEEEEEEEvNT_6ParamsE,"aw",@nobits
	.sectionflags	@""
	.align	16
	.zero		1024


//--------------------- .nv.shared._ZN7cutlass13device_kernelIN5flash11enable_sm90INS1_16FlashAttnFwdSm90INS1_25CollectiveMainloopFwdSm90ILi2EN4cute5tupleIJNS5_1CILi1EEES8_S8_EEENS6_IJNS7_ILi128EEESA_NS7_ILi192EEEEEELi192ENS_12float_e4m3_tEfNS_4arch4Sm90ELb0ELb1ELb1ELb0ELb0ELb0ELb0ELb1ELb1ELb1ELb0ELb0EEENS1_21CollectiveEpilogueFwdINS6_IJSA_SB_SA_EEES9_NS_10bfloat16_tESF_Li256ELb0ELb1ELb0ELb1EEENS1_30DynamicPersistentTileSchedulerILi256ELi128ELb0ELb1ELb1EEEEEEEEEvNT_6ParamsE --------------------------
	.section	.nv.shared._ZN7cutlass13device_kernelIN5flash11enable_sm90INS1_16FlashAttnFwdSm90INS1_25CollectiveMainloopFwdSm90ILi2EN4cute5tupleIJNS5_1CILi1EEES8_S8_EEENS6_IJNS7_ILi128EEESA_NS7_ILi192EEEEEELi192ENS_12float_e4m3_tEfNS_4arch4Sm90ELb0ELb1ELb1ELb0ELb0ELb0ELb0ELb1ELb1ELb1ELb0ELb0EEENS1_21CollectiveEpilogueFwdINS6_IJSA_SB_SA_EEES9_NS_10bfloat16_tESF_Li256ELb0ELb1ELb0ELb1EEENS1_30DynamicPersistentTileSchedulerILi256ELi128ELb0ELb1ELb1EEEEEEEEEvNT_6ParamsE,"aw",@nobits
	.sectionflags	@""
	.align	16
	.zero		1024


//--------------------- .nv.shared._ZN7cutlass13device_kernelIN5flash11enable_sm90INS1_16FlashAttnFwdSm90INS1_25CollectiveMainloopFwdSm90ILi2EN4cute5tupleIJNS5_1CILi1EEES8_S8_EEENS6_IJNS7_ILi128EEESA_NS7_ILi192EEEEEELi192ENS_12float_e4m3_tEfNS_4arch4Sm90ELb0ELb1ELb1ELb1ELb0ELb0ELb0ELb1ELb1ELb1ELb0ELb0EEENS1_21CollectiveEpilogueFwdINS6_IJSA_SB_SA_EEES9_NS_10bfloat16_tESF_Li256ELb1ELb1ELb0ELb1EEENS1_36VarlenDynamicPersistentTileSchedulerILi128ELi128ELi256ELi128ELb0ELb1ELb1ELb1ELb0ELb1EEEEEEEEEvNT_6ParamsE --------------------------
	.section	.nv.shared._ZN7cutlass13device_kernelIN5flash11enable_sm90INS1_16FlashAttnFwdSm90INS1_25CollectiveMainloopFwdSm90ILi2EN4cute5tupleIJNS5_1CILi1EEES8_S8_EEENS6_IJNS7_ILi128EEESA_NS7_ILi192EEEEEELi192ENS_12float_e4m3_tEfNS_4arch4Sm90ELb0ELb1ELb1ELb1ELb0ELb0ELb0ELb1ELb1ELb1ELb0ELb0EEENS1_21CollectiveEpilogueFwdINS6_IJSA_SB_SA_EEES9_NS_10bfloat16_tESF_Li256ELb1ELb1ELb0ELb1EEENS1_36VarlenDynamicPersistentTileSchedulerILi128ELi128ELi256ELi128ELb0ELb1ELb1ELb1ELb0ELb1EEEEEEEEEvNT_6ParamsE,"aw",@nobits
	.sectionflags	@""
	.align	16
	.zero		1024


//--------------------- .nv.shared._ZN7cutlass13device_kernelIN5flash11enable_sm90INS1_16FlashAttnFwdSm90INS1_25CollectiveMainloopFwdSm90ILi2EN4cute5tupleIJNS5_1CILi1EEES8_S8_EEENS6_IJNS7_ILi128EEESA_NS7_ILi192EEEEEELi192ENS_12float_e4m3_tEfNS_4arch4Sm90ELb0ELb1ELb1ELb1ELb0ELb1ELb0ELb1ELb1ELb1ELb0ELb0EEENS1_21CollectiveEpilogueFwdINS6_IJSA_SB_SA_EEES9_NS_10bfloat16_tESF_Li256ELb1ELb1ELb0ELb1EEENS1_36VarlenDynamicPersistentTileSchedulerILi128ELi128ELi256ELi128ELb0ELb1ELb1ELb1ELb0ELb1EEEEEEEEEvNT_6ParamsE --------------------------
	.section	.nv.shared._ZN7cutlass13device_kernelIN5flash11enable_sm90INS1_16FlashAttnFwdSm90INS1_25CollectiveMainloopFwdSm90ILi2EN4cute5tupleIJNS5_1CILi1EEES8_S8_EEENS6_IJNS7_ILi128EEESA_NS7_ILi192EEEEEELi192ENS_12float_e4m3_tEfNS_4arch4Sm90ELb0ELb1ELb1ELb1ELb0ELb1ELb0ELb1ELb1ELb1ELb0ELb0EEENS1_21CollectiveEpilogueFwdINS6_IJSA_SB_SA_EEES9_NS_10bfloat16_tESF_Li256ELb1ELb1ELb0ELb1EEENS1_36VarlenDynamicPersistentTileSchedulerILi128ELi128ELi256ELi128ELb0ELb1ELb1ELb1ELb0ELb1EEEEEEEEEvNT_6ParamsE,"aw",@nobits
	.sectionflags	@""
	.align	16
	.zero		1024


//--------------------- .nv.shared._ZN7cutlass13device_kernelIN5flash11enable_sm90INS1_16FlashAttnFwdSm90INS1_25CollectiveMainloopFwdSm90ILi2EN4cute5tupleIJNS5_1CILi1EEES8_S8_EEENS6_IJNS7_ILi128EEENS7_ILi160EEENS7_ILi192EEEEEELi192ENS_12float_e4m3_tEfNS_4arch4Sm90ELb1ELb0ELb1ELb0ELb0ELb0ELb0ELb1ELb1ELb1ELb0ELb0EEENS1_21CollectiveEpilogueFwdINS6_IJSA_SC_SB_EEES9_NS_10bfloat16_tESG_Li256ELb0ELb1ELb0ELb1EEENS1_30DynamicPersistentTileSchedulerILi256ELi128ELb0ELb1ELb1EEEEEEEEEvNT_6ParamsE --------------------------
	.section	.nv.shared._ZN7cutlass13device_kernelIN5flash11enable_sm90INS1_16FlashAttnFwdSm90INS1_25CollectiveMainloopFwdSm90ILi2EN4cute5tupleIJNS5_1CILi1EEES8_S8_EEENS6_IJNS7_ILi128EEENS7_ILi160EEENS7_ILi192EEEEEELi192ENS_12float_e4m3_tEfNS_4arch4Sm90ELb1ELb0ELb1ELb0ELb0ELb0ELb0ELb1ELb1ELb1ELb0ELb0EEENS1_21CollectiveEpilogueFwdINS6_IJSA_SC_SB_EEES9_NS_10bfloat16_tESG_Li256ELb0ELb1ELb0ELb1EEENS1_30DynamicPersistentTileSchedulerILi256ELi128ELb0ELb1ELb1EEEEEEEEEvNT_6ParamsE,"aw",@nobits
	.sectionflags	@""
	.align	16
	.zero		1024


//--------------------- .nv.shared._ZN7cutlass13device_kernelIN5flash11enable_sm90INS1_16FlashAttnFwdSm90INS1_25CollectiveMainloopFwdSm90ILi2EN4cute5tupleIJNS5_1CILi1EEES8_S8_EEENS6_IJNS7_ILi128EEENS7_ILi160EEENS7_ILi192EEEEEELi192ENS_12float_e4m3_tEfNS_4arch4Sm90ELb1ELb0ELb1ELb1ELb0ELb0ELb0ELb1ELb1ELb1ELb0ELb0EEENS1_21CollectiveEpilogueFwdINS6_IJSA_SC_SB_EEES9_NS_10bfloat16_tESG_Li256ELb1ELb1ELb0ELb1EEENS1_36VarlenDynamicPersistentTileSchedulerILi128ELi160ELi256ELi128ELb0ELb1ELb1ELb1ELb1ELb1EEEEEEEEEvNT_6ParamsE --------------------------
	.section	.nv.shared._ZN7cutlass13device_kernelIN5flash11enable_sm90INS1_16FlashAttnFwdSm90INS1_25CollectiveMainloopFwdSm90ILi2EN4cute5tupleIJNS5_1CILi1EEES8_S8_EEENS6_IJNS7_ILi128EEENS7_ILi160EEENS7_ILi192EEEEEELi192ENS_12float_e4m3_tEfNS_4arch4Sm90ELb1ELb0ELb1ELb1ELb0ELb0ELb0ELb1ELb1ELb1ELb0ELb0EEENS1_21CollectiveEpilogueFwdINS6_IJSA_SC_SB_EEES9_NS_10bfloat16_tESG_Li256ELb1ELb1ELb0ELb1EEENS1_36VarlenDynamicPersistentTileSchedulerILi128ELi160ELi256ELi128ELb0ELb1ELb1ELb1ELb1ELb1EEEEEEEEEvNT_6ParamsE,"aw",@nobits
	.sectionflags	@""
	.align	16
	.zero		1024


//--------------------- .nv.shared._ZN7cutlass13device_kernelIN5flash11enable_sm90INS1_16FlashAttnFwdSm90INS1_25CollectiveMainloopFwdSm90ILi2EN4cute5tupleIJNS5_1CILi1EEES8_S8_EEENS6_IJNS7_ILi128EEENS7_ILi160EEENS7_ILi192EEEEEELi192ENS_12float_e4m3_tEfNS_4arch4Sm90ELb1ELb0ELb1ELb1ELb0ELb1ELb0ELb1ELb1ELb1ELb0ELb0EEENS1_21CollectiveEpilogueFwdINS6_IJSA_SC_SB_EEES9_NS_10bfloat16_tESG_Li256ELb1ELb1ELb0ELb1EEENS1_36VarlenDynamicPersistentTileSchedulerILi128ELi160ELi256ELi128ELb0ELb1ELb1ELb1ELb1ELb1EEEEEEEEEvNT_6ParamsE --------------------------
	.section	.nv.shared._ZN7cutlass13device_kernelIN5flash11enable_sm90INS1_16FlashAttnFwdSm90INS1_25CollectiveMainloopFwdSm90ILi2EN4cute5tupleIJNS5_1CILi1EEES8_S8_EEENS6_IJNS7_ILi128EEENS7_ILi160EEENS7_ILi192EEEEEELi192ENS_12float_e4m3_tEfNS_4arch4Sm90ELb1ELb0ELb1ELb1ELb0ELb1ELb0ELb1ELb1ELb1ELb0ELb0EEENS1_21CollectiveEpilogueFwdINS6_IJSA_SC_SB_EEES9_NS_10bfloat16_tESG_Li256ELb1ELb1ELb0ELb1EEENS1_36VarlenDynamicPersistentTileSchedulerILi128ELi160ELi256ELi128ELb0ELb1ELb1ELb1ELb1ELb1EEEEEEEEEvNT_6ParamsE,"aw",@nobits
	.sectionflags	@""
	.align	16
	.zero		1024


//--------------------- .nv.shared._ZN7cutlass13device_kernelIN5flash11enable_sm90INS1_16FlashAttnFwdSm90INS1_25CollectiveMainloopFwdSm90ILi2EN4cute5tupleIJNS5_1CILi1EEES8_S8_EEENS6_IJNS7_ILi128EEENS7_ILi224EEESA_EEELi128ENS_12float_e4m3_tEfNS_4arch4Sm90ELb0ELb0ELb1ELb0ELb0ELb0ELb0ELb1ELb1ELb1ELb0ELb0EEENS1_21CollectiveEpilogueFwdINS6_IJSA_SA_SB_EEES9_NS_10bfloat16_tESF_Li256ELb0ELb1ELb0ELb1EEENS1_29StaticPersistentTileSchedulerILb0EEEEEEEEEvNT_6ParamsE --------------------------
	.section	.nv.shared._ZN7cutlass13device_kernelIN5flash11enable_sm90INS1_16FlashAttnFwdSm90INS1_25CollectiveMainloopFwdSm90ILi2EN4cute5tupleIJNS5_1CILi1EEES8_S8_EEENS6_IJNS7_ILi128EEENS7_ILi224EEESA_EEELi128ENS_12float_e4m3_tEfNS_4arch4Sm90ELb0ELb0ELb1ELb0ELb0ELb0ELb0ELb1ELb1ELb1ELb0ELb0EEENS1_21CollectiveEpilogueFwdINS6_IJSA_SA_SB_EEES9_NS_10bfloat16_tESF_Li256ELb0ELb1ELb0ELb1EEENS1_29StaticPersistentTileSchedulerILb0EEEEEEEEEvNT_6ParamsE,"aw",@nobits
	.sectionflags	@""
	.align	16
	.zero		1024


//--------------------- .nv.shared._ZN7cutlass13device_kernelIN5flash11enable_sm90INS1_16FlashAttnFwdSm90INS1_25CollectiveMainloopFwdSm90ILi2EN4cute5tupleIJNS5_1CILi1EEES8_S8_EEENS6_IJNS7_ILi128EEENS7_ILi224EEESA_EEELi128ENS_12float_e4m3_tEfNS_4arch4Sm90ELb0ELb0ELb1ELb1ELb0ELb0ELb0ELb1ELb1ELb1ELb0ELb0EEENS1_21CollectiveEpilogueFwdINS6_IJSA_SA_SB_EEES9_NS_10bfloat16_tESF_Li256ELb1ELb1ELb0ELb1EEENS1_36VarlenDynamicPersistentTileSchedulerILi128ELi224ELi256ELi128ELb0ELb1ELb1ELb0ELb1ELb1EEEEEEEEEvNT_6ParamsE --------------------------
	.section	.nv.shared._ZN7cutlass13device_kernelIN5flash11enable_sm90INS1_16FlashAttnFwdSm90INS1_25CollectiveMainloopFwdSm90ILi2EN4cute5tupleIJNS5_1CILi1EEES8_S8_EEENS6_IJNS7_ILi128EEENS7_ILi224EEESA_EEELi128ENS_12float_e4m3_tEfNS_4arch4Sm90ELb0ELb0ELb1ELb1ELb0ELb0ELb0ELb1ELb1ELb1ELb0ELb0EEENS1_21CollectiveEpilogueFwdINS6_IJSA_SA_SB_EEES9_NS_10bfloat16_tESF_Li256ELb1ELb1ELb0ELb1EEENS1_36VarlenDynamicPersistentTileSchedulerILi128ELi224ELi256ELi128ELb0ELb1ELb1ELb0ELb1ELb1EEEEEEEEEvNT_6ParamsE,"aw",@nobits
	.sectionflags	@""
	.align	16
	.zero		1024


//--------------------- .nv.shared._ZN7cutlass13device_kernelIN5flash11enable_sm90INS1_16FlashAttnFwdSm90INS1_25CollectiveMainloopFwdSm90ILi2EN4cute5tupleIJNS5_1CILi1EEES8_S8_EEENS6_IJNS7_ILi128EEENS7_ILi224EEESA_EEELi128ENS_12float_e4m3_tEfNS_4arch4Sm90ELb0ELb0ELb1ELb1ELb0ELb1ELb0ELb1ELb1ELb1ELb0ELb0EEENS1_21CollectiveEpilogueFwdINS6_IJSA_SA_SB_EEES9_NS_10bfloat16_tESF_Li256ELb1ELb1ELb0ELb1EEENS1_36VarlenDynamicPersistentTileSchedulerILi128ELi224ELi256ELi128ELb0ELb1ELb1ELb0ELb1ELb1EEEEEEEEEvNT_6ParamsE --------------------------
	.section	.nv.shared._ZN7cutlass13device_kernelIN5flash11enable_sm90INS1_16FlashAttnFwdSm90INS1_25CollectiveMainloopFwdSm90ILi2EN4cute5tupleIJNS5_1CILi1EEES8_S8_EEENS6_IJNS7_ILi128EEENS7_ILi224EEESA_EEELi128ENS_12float_e4m3_tEfNS_4arch4Sm90ELb0ELb0ELb1ELb1ELb0ELb1ELb0ELb1ELb1ELb1ELb0ELb0EEENS1_21CollectiveEpilogueFwdINS6_IJSA_SA_SB_EEES9_NS_10bfloat16_tESF_Li256ELb1ELb1ELb0ELb1EEENS1_36VarlenDynamicPersistentTileSchedulerILi128ELi224ELi256ELi128ELb0ELb1ELb1ELb0ELb1ELb1EEEEEEEEEvNT_6ParamsE,"aw",@nobits
	.sectionflags	@""
	.align	16
	.zero		1024


//--------------------- .nv.shared._ZN7cutlass13device_kernelIN5flash11enable_sm90INS1_16FlashAttnFwdSm90INS1_25CollectiveMainloopFwdSm90ILi2EN4cute5tupleIJNS5_1CILi1EEES8_S8_EEENS6_IJNS7_ILi128EEENS7_ILi192EEESA_EEELi128ENS_12float_e4m3_tEfNS_4arch4Sm90ELb0ELb1ELb1ELb0ELb0ELb0ELb0ELb1ELb1ELb1ELb0ELb0EEENS1_21CollectiveEpilogueFwdINS6_IJSA_SA_SB_EEES9_NS_10bfloat16_tESF_Li256ELb0ELb1ELb0ELb1EEENS1_30DynamicPersistentTileSchedulerILi256ELi128ELb0ELb1ELb1EEEEEEEEEvNT_6ParamsE --------------------------
	.section	.nv.shared._ZN7cutlass13device_kernelIN5flash11enable_sm90INS1_16FlashAttnFwdSm90INS1_25CollectiveMainloopFwdSm90ILi2EN4cute5tupleIJNS5_1CILi1EEES8_S8_EEENS6_IJNS7_ILi128EEENS7_ILi192EEESA_EEELi128ENS_12float_e4m3_tEfNS_4arch4Sm90ELb0ELb1ELb1ELb0ELb0ELb0ELb0ELb1ELb1ELb1ELb0ELb0EEENS1_21CollectiveEpilogueFwdINS6_IJSA_SA_SB_EEES9_NS_10bfloat16_tESF_Li256ELb0ELb1ELb0ELb1EEENS1_30DynamicPersistentTileSchedulerILi256ELi128ELb0ELb1ELb1EEEEEEEEEvNT_6ParamsE,"aw",@nobits
	.sectionflags	@""
	.align	16
	.zero		1024


//--------------------- .nv.shared._ZN7cutlass13device_kernelIN5flash11enable_sm90INS1_16FlashAttnFwdSm90INS1_25CollectiveMainloopFwdSm90ILi2EN4cute5tupleIJNS5_1CILi1EEES8_S8_EEENS6_IJNS7_ILi128EEENS7_ILi192EEESA_EEELi128ENS_12float_e4m3_tEfNS_4arch4Sm90ELb0ELb1ELb1ELb1ELb0ELb0ELb0ELb1ELb1ELb1ELb0ELb0EEENS1_21CollectiveEpilogueFwdINS6_IJSA_SA_SB_EEES9_NS_10bfloat16_tESF_Li256ELb1ELb1ELb0ELb1EEENS1_36VarlenDynamicPersistentTileSchedulerILi128ELi192ELi256ELi128ELb0ELb1ELb1ELb1ELb0ELb1EEEEEEEEEvNT_6ParamsE --------------------------
	.section	.nv.shared._ZN7cutlass13device_kernelIN5flash11enable_sm90INS1_16FlashAttnFwdSm90INS1_25CollectiveMainloopFwdSm90ILi2EN4cute5tupleIJNS5_1CILi1EEES8_S8_EEENS6_IJNS7_ILi128EEENS7_ILi192EEESA_EEELi128ENS_12float_e4m3_tEfNS_4arch4Sm90ELb0ELb1ELb1ELb1ELb0ELb0ELb0ELb1ELb1ELb1ELb0ELb0EEENS1_21CollectiveEpilogueFwdINS6_IJSA_SA_SB_EEES9_NS_10bfloat16_tESF_Li256ELb1ELb1ELb0ELb1EEENS1_36VarlenDynamicPersistentTileSchedulerILi128ELi192ELi256ELi128ELb0ELb1ELb1ELb1ELb0ELb1EEEEEEEEEvNT_6ParamsE,"aw",@nobits
	.sectionflags	@""
	.align	16
	.zero		1024


//--------------------- .nv.shared._ZN7cutlass13device_kernelIN5flash11enable_sm90INS1_16FlashAttnFwdSm90INS1_25CollectiveMainloopFwdSm90ILi2EN4cute5tupleIJNS5_1CILi1EEES8_S8_EEENS6_IJNS7_ILi128EEENS7_ILi192EEESA_EEELi128ENS_12float_e4m3_tEfNS_4arch4Sm90ELb0ELb1ELb1ELb1ELb0ELb1ELb0ELb1ELb1ELb1ELb0ELb0EEENS1_21CollectiveEpilogueFwdINS6_IJSA_SA_SB_EEES9_NS_10bfloat16_tESF_Li256ELb1ELb1ELb0ELb1EEENS1_36VarlenDynamicPersistentTileSchedulerILi128ELi192ELi256ELi128ELb0ELb1ELb1ELb1ELb0ELb1EEEEEEEEEvNT_6ParamsE --------------------------
	.section	.nv.shared._ZN7cutlass13device_kernelIN5flash11enable_sm90INS1_16FlashAttnFwdSm90INS1_25CollectiveMainloopFwdSm90ILi2EN4cute5tupleIJNS5_1CILi1EEES8_S8_EEENS6_IJNS7_ILi128EEENS7_ILi192EEESA_EEELi128ENS_12float_e4m3_tEfNS_4arch4Sm90ELb0ELb1ELb1ELb1ELb0ELb1ELb0ELb1ELb1ELb1ELb0ELb0EEENS1_21CollectiveEpilogueFwdINS6_IJSA_SA_SB_EEES9_NS_10bfloat16_tESF_Li256ELb1ELb1ELb0ELb1EEENS1_36VarlenDynamicPersistentTileSchedulerILi128ELi192ELi256ELi128ELb0ELb1ELb1ELb1ELb0ELb1EEEEEEEEEvNT_6ParamsE,"aw",@nobits
	.sectionflags	@""
	.align	16
	.zero		1024


//--------------------- .nv.shared._ZN7cutlass13device_kernelIN5flash11enable_sm90INS1_16FlashAttnFwdSm90INS1_25CollectiveMainloopFwdSm90ILi2EN4cute5tupleIJNS5_1CILi1EEES8_S8_EEENS6_IJNS7_ILi128EEENS7_ILi224EEESA_EEELi128ENS_12float_e4m3_tEfNS_4arch4Sm90ELb1ELb0ELb1ELb0ELb0ELb0ELb0ELb1ELb1ELb1ELb0ELb0EEENS1_21CollectiveEpilogueFwdINS6_IJSA_SA_SB_EEES9_NS_10bfloat16_tESF_Li256ELb0ELb1ELb0ELb1EEENS1_30DynamicPersistentTileSchedulerILi256ELi128ELb0ELb1ELb1EEEEEEEEEvNT_6ParamsE --------------------------
	.section	.nv.shared._ZN7cutlass13device_kernelIN5flash11enable_sm90INS1_16FlashAttnFwdSm90INS1_25CollectiveMainloopFwdSm90ILi2EN4cute5tupleIJNS5_1CILi1EEES8_S8_EEENS6_IJNS7_ILi128EEENS7_ILi224EEESA_EEELi128ENS_12float_e4m3_tEfNS_4arch4Sm90ELb1ELb0ELb1ELb0ELb0ELb0ELb0ELb1ELb1ELb1ELb0ELb0EEENS1_21CollectiveEpilogueFwdINS6_IJSA_SA_SB_EEES9_NS_10bfloat16_tESF_Li256ELb0ELb1ELb0ELb1EEENS1_30DynamicPersistentTileSchedulerILi256ELi128ELb0ELb1ELb1EEEEEEEEEvNT_6ParamsE,"aw",@nobits
	.sectionflags	@""
	.align	16
	.zero		1024


//--------------------- .nv.shared._ZN7cutlass13device_kernelIN5flash11enable_sm90INS1_16FlashAttnFwdSm90INS1_25CollectiveMainloopFwdSm90ILi2EN4cute5tupleIJNS5_1CILi1EEES8_S8_EEENS6_IJNS7_ILi128EEENS7_ILi224EEESA_EEELi128ENS_12float_e4m3_tEfNS_4arch4Sm90ELb1ELb0ELb1ELb1ELb0ELb0ELb0ELb1ELb1ELb1ELb0ELb0EEENS1_21CollectiveEpilogueFwdINS6_IJSA_SA_SB_EEES9_NS_10bfloat16_tESF_Li256ELb1ELb1ELb0ELb1EEENS1_36VarlenDynamicPersistentTileSchedulerILi128ELi224ELi256ELi128ELb0ELb1ELb1ELb1ELb1ELb1EEEEEEEEEvNT_6ParamsE --------------------------
	.section	.nv.shared._ZN7cutlass13device_kernelIN5flash11enable_sm90INS1_16FlashAttnFwdSm90INS1_25CollectiveMainloopFwdSm90ILi2EN4cute5tupleIJNS5_1CILi1EEES8_S8_EEENS6_IJNS7_ILi128EEENS7_ILi224EEESA_EEELi128ENS_12float_e4m3_tEfNS_4arch4Sm90ELb1ELb0ELb1ELb1ELb0ELb0ELb0ELb1ELb1ELb1ELb0ELb0EEENS1_21CollectiveEpilogueFwdINS6_IJSA_SA_SB_EEES9_NS_10bfloat16_tESF_Li256ELb1ELb1ELb0ELb1EEENS1_36VarlenDynamicPersistentTileSchedulerILi128ELi224ELi256ELi128ELb0ELb1ELb1ELb1ELb1ELb1EEEEEEEEEvNT_6ParamsE,"aw",@nobits
	.sectionflags	@""
	.align	16
	.zero		1024


//--------------------- .nv.shared._ZN7cutlass13device_kernelIN5flash11enable_sm90INS1_16FlashAttnFwdSm90INS1_25CollectiveMainloopFwdSm90ILi2EN4cute5tupleIJNS5_1CILi1EEES8_S8_EEENS6_IJNS7_ILi128EEENS7_ILi224EEESA_EEELi128ENS_12float_e4m3_tEfNS_4arch4Sm90ELb1ELb0ELb1ELb1ELb0ELb1ELb0ELb1ELb1ELb1ELb0ELb0EEENS1_21CollectiveEpilogueFwdINS6_IJSA_SA_SB_EEES9_NS_10bfloat16_tESF_Li256ELb1ELb1ELb0ELb1EEENS1_36VarlenDynamicPersistentTileSchedulerILi128ELi224ELi256ELi128ELb0ELb1ELb1ELb1ELb1ELb1EEEEEEEEEvNT_6ParamsE --------------------------
	.section	.nv.shared._ZN7cutlass13device_kernelIN5flash11enable_sm90INS1_16FlashAttnFwdSm90INS1_25CollectiveMainloopFwdSm90ILi2EN4cute5tupleIJNS5_1CILi1EEES8_S8_EEENS6_IJNS7_ILi128EEENS7_ILi224EEESA_EEELi128ENS_12float_e4m3_tEfNS_4arch4Sm90ELb1ELb0ELb1ELb1ELb0ELb1ELb0ELb1ELb1ELb1ELb0ELb0EEENS1_21CollectiveEpilogueFwdINS6_IJSA_SA_SB_EEES9_NS_10bfloat16_tESF_Li256ELb1ELb1ELb0ELb1EEENS1_36VarlenDynamicPersistentTileSchedulerILi128ELi224ELi256ELi128ELb0ELb1ELb1ELb1ELb1ELb1EEEEEEEEEvNT_6ParamsE,"aw",@nobits
	.sectionflags	@""
	.align	16
	.zero		1024


//--------------------- .nv.shared._ZN7cutlass13device_kernelIN5flash11enable_sm90INS1_16FlashAttnFwdSm90INS1_25CollectiveMainloopFwdSm90ILi2EN4cute5tupleIJNS5_1CILi1EEES8_S8_EEENS6_IJNS7_ILi192EEENS7_ILi128EEENS7_ILi96EEEEEELi96ENS_12float_e4m3_tEfNS_4arch4Sm90ELb0ELb0ELb1ELb0ELb0ELb0ELb0ELb1ELb1ELb1ELb0ELb0EEENS1_21CollectiveEpilogueFwdINS6_IJSA_SC_SB_EEES9_NS_10bfloat16_tESG_Li384ELb0ELb1ELb0ELb1EEENS1_29StaticPersistentTileSchedulerILb0EEEEEEEEEvNT_6ParamsE --------------------------
	.section	.nv.shared._ZN7cutlass13device_kernelIN5flash11enable_sm90INS1_16FlashAttnFwdSm90INS1_25CollectiveMainloopFwdSm90ILi2EN4cute5tupleIJNS5_1CILi1EEES8_S8_EEENS6_IJNS7_ILi192EEENS7_ILi128EEENS7_ILi96EEEEEELi96ENS_12float_e4m3_tEfNS_4arch4Sm90ELb0ELb0ELb1ELb0ELb0ELb0ELb0ELb1ELb1ELb1ELb0ELb0EEENS1_21CollectiveEpilogueFwdINS6_IJSA_SC_SB_EEES9_NS_10bfloat16_tESG_Li384ELb0ELb1ELb0ELb1EEENS1_29StaticPersistentTileSchedulerILb0EEEEEEEEEvNT_6ParamsE,"aw",@nobits
	.sectionflags	@""
	.align	16
	.zero		1024


//--------------------- .nv.shared._ZN7cutlass13device_kernelIN5flash11enable_sm90INS1_16FlashAttnFwdSm90INS1_25CollectiveMainloopFwdSm90ILi2EN4cute5tupleIJNS5_1CILi1EEES8_S8_EEENS6_IJNS7_ILi192EEENS7_ILi128EEENS7_ILi96EEEEEELi96ENS_12float_e4m3_tEfNS_4arch4Sm90ELb0ELb0ELb1ELb1ELb0ELb0ELb0ELb1ELb1ELb1ELb0ELb0EEENS1_21CollectiveEpilogueFwdINS6_IJSA_SC_SB_EEES9_NS_10bfloat16_tESG_Li384ELb1ELb1ELb0ELb1EEENS1_36VarlenDynamicPersistentTileSchedulerILi192ELi128ELi384ELi128ELb0ELb1ELb1ELb0ELb1ELb1EEEEEEEEEvNT_6ParamsE --------------------------
	.section	.nv.shared._ZN7cutlass13device_kernelIN5flash11enable_sm90INS1_16FlashAttnFwdSm90INS1_25CollectiveMainloopFwdSm90ILi2EN4cute5tupleIJNS5_1CILi1EEES8_S8_EEENS6_IJNS7_ILi192EEENS7_ILi128EEENS7_ILi96EEEEEELi96ENS_12float_e4m3_tEfNS_4arch4Sm90ELb0ELb0ELb1ELb1ELb0ELb0ELb0ELb1ELb1ELb1ELb0ELb0EEENS1_21CollectiveEpilogueFwdINS6_IJSA_SC_SB_EEES9_NS_10bfloat16_tESG_Li384ELb1ELb1ELb0ELb1EEENS1_36VarlenDynamicPersistentTileSchedulerILi192ELi128ELi384ELi128ELb0ELb1ELb1ELb0ELb1ELb1EEEEEEEEEvNT_6ParamsE,"aw",@nobits
	.sectionflags	@""
	.align	16
	.zero		1024


//--------------------- .nv.shared._ZN7cutlass13device_kernelIN5flash11enable_sm90INS1_16FlashAttnFwdSm90INS1_25CollectiveMainloopFwdSm90ILi2EN4cute5tupleIJNS5_1CILi1EEES8_S8_EEENS6_IJNS7_ILi192EEENS7_ILi128EEENS7_ILi96EEEEEELi96ENS_12float_e4m3_tEfNS_4arch4Sm90ELb0ELb0ELb1ELb1ELb0ELb1ELb0ELb1ELb1ELb1ELb0ELb0EEENS1_21CollectiveEpilogueFwdINS6_IJSA_SC_SB_EEES9_NS_10bfloat16_tESG_Li384ELb1ELb1ELb0ELb1EEENS1_36VarlenDynamicPersistentTileSchedulerILi192ELi128ELi384ELi128ELb0ELb1ELb1ELb0ELb1ELb1EEEEEEEEEvNT_6ParamsE --------------------------
	.section	.nv.shared._ZN7cutlass13device_kernelIN5flash11enable_sm90INS1_16FlashAttnFwdSm90INS1_25CollectiveMainloopFwdSm90ILi2EN4cute5tupleIJNS5_1CILi1EEES8_S8_EEENS6_IJNS7_ILi192EEENS7_ILi128EEENS7_ILi96EEEEEELi96ENS_12float_e4m3_tEfNS_4arch4Sm90ELb0ELb0ELb1ELb1ELb0ELb1ELb0ELb1ELb1ELb1ELb0ELb0EEENS1_21CollectiveEpilogueFwdINS6_IJSA_SC_SB_EEES9_NS_10bfloat16_tESG_Li384ELb1ELb1ELb0ELb1EEENS1_36VarlenDynamicPersistentTileSchedulerILi192ELi128ELi384ELi128ELb0ELb1ELb1ELb0ELb1ELb1EEEEEEEEEvNT_6ParamsE,"aw",@nobits
	.sectionflags	@""
	.align	16
	.zero		1024


//--------------------- .nv.shared._ZN7cutlass13device_kernelIN5flash11enable_sm90INS1_16FlashAttnFwdSm90INS1_25CollectiveMainloopFwdSm90ILi2EN4cute5tupleIJNS5_1CILi1EEES8_S8_EEENS6_IJNS7_ILi192EEENS7_ILi128EEENS7_ILi96EEEEEELi96ENS_12float_e4m3_tEfNS_4arch4Sm90ELb0ELb1ELb1ELb0ELb0ELb0ELb0ELb1ELb1ELb1ELb0ELb0EEENS1_21CollectiveEpilogueFwdINS6_IJSA_SC_SB_EEES9_NS_10bfloat16_tESG_Li384ELb0ELb1ELb0ELb1EEENS1_30DynamicPersistentTileSchedulerILi384ELi128ELb0ELb1ELb1EEEEEEEEEvNT_6ParamsE --------------------------
	.section	.nv.shared._ZN7cutlass13device_kernelIN5flash11enable_sm90INS1_16FlashAttnFwdSm90INS1_25CollectiveMainloopFwdSm90ILi2EN4cute5tupleIJNS5_1CILi1EEES8_S8_EEENS6_IJNS7_ILi192EEENS7_ILi128EEENS7_ILi96EEEEEELi96ENS_12float_e4m3_tEfNS_4arch4Sm90ELb0ELb1ELb1ELb0ELb0ELb0ELb0ELb1ELb1ELb1ELb0ELb0EEENS1_21CollectiveEpilogueFwdINS6_IJSA_SC_SB_EEES9_NS_10bfloat16_tESG_Li384ELb0ELb1ELb0ELb1EEENS1_30DynamicPersistentTileSchedulerILi384ELi128ELb0ELb1ELb1EEEEEEEEEvNT_6ParamsE,"aw",@nobits
	.sectionflags	@""
	.align	16
	.zero		1024


//--------------------- .nv.shared._ZN7cutlass13device_kernelIN5flash11enable_sm90INS1_16FlashAttnFwdSm90INS1_25CollectiveMainloopFwdSm90ILi2EN4cute5tupleIJNS5_1CILi1EEES8_S8_EEENS6_IJNS7_ILi192EEENS7_ILi128EEENS7_ILi96EEEEEELi96ENS_12float_e4m3_tEfNS_4arch4Sm90ELb0ELb1ELb1ELb1ELb0ELb0ELb0ELb1ELb1ELb1ELb0ELb0EEENS1_21CollectiveEpilogueFwdINS6_IJSA_SC_SB_EEES9_NS_10bfloat16_tESG_Li384ELb1ELb1ELb0ELb1EEENS1_36VarlenDynamicPersistentTileSchedulerILi192ELi128ELi384ELi128ELb0ELb1ELb1ELb1ELb0ELb1EEEEEEEEEvNT_6ParamsE --------------------------
	.section	.nv.shared._ZN7cutlass13device_kernelIN5flash11enable_sm90INS1_16FlashAttnFwdSm90INS1_25CollectiveMainloopFwdSm90ILi2EN4cute5tupleIJNS5_1CILi1EEES8_S8_EEENS6_IJNS7_ILi192EEENS7_ILi128EEENS7_ILi96EEEEEELi96ENS_12float_e4m3_tEfNS_4arch4Sm90ELb0ELb1ELb1ELb1ELb0ELb0ELb0ELb1ELb1ELb1ELb0ELb0EEENS1_21CollectiveEpilogueFwdINS6_IJSA_SC_SB_EEES9_NS_10bfloat16_tESG_Li384ELb1ELb1ELb0ELb1EEENS1_36VarlenDynamicPersistentTileSchedulerILi192ELi128ELi384ELi128ELb0ELb1ELb1ELb1ELb0ELb1EEEEEEEEEvNT_6ParamsE,"aw",@nobits
	.sectionflags	@""
	.align	16
	.zero		1024


//--------------------- .nv.shared._ZN7cutlass13device_kernelIN5flash11enable_sm90INS1_16FlashAttnFwdSm90INS1_25CollectiveMainloopFwdSm90ILi2EN4cute5tupleIJNS5_1CILi1EEES8_S8_EEENS6_IJNS7_ILi192EEENS7_ILi128EEENS7_ILi96EEEEEELi96ENS_12float_e4m3_tEfNS_4arch4Sm90ELb0ELb1ELb1ELb1ELb0ELb1ELb0ELb1ELb1ELb1ELb0ELb0EEENS1_21CollectiveEpilogueFwdINS6_IJSA_SC_SB_EEES9_NS_10bfloat16_tESG_Li384ELb1ELb1ELb0ELb1EEENS1_36VarlenDynamicPersistentTileSchedulerILi192ELi128ELi384ELi128ELb0ELb1ELb1ELb1ELb0ELb1EEEEEEEEEvNT_6ParamsE --------------------------
	.section	.nv.shared._ZN7cutlass13device_kernelIN5flash11enable_sm90INS1_16FlashAttnFwdSm90INS1_25CollectiveMainloopFwdSm90ILi2EN4cute5tupleIJNS5_1CILi1EEES8_S8_EEENS6_IJNS7_ILi192EEENS7_ILi128EEENS7_ILi96EEEEEELi96ENS_12float_e4m3_tEfNS_4arch4Sm90ELb0ELb1ELb1ELb1ELb0ELb1ELb0ELb1ELb1ELb1ELb0ELb0EEENS1_21CollectiveEpilogueFwdINS6_IJSA_SC_SB_EEES9_NS_10bfloat16_tESG_Li384ELb1ELb1ELb0ELb1EEENS1_36VarlenDynamicPersistentTileSchedulerILi192ELi128ELi384ELi128ELb0ELb1ELb1ELb1ELb0ELb1EEEEEEEEEvNT_6ParamsE,"aw",@nobits
	.sectionflags	@""
	.align	16
	.zero		1024


//--------------------- .nv.shared._ZN7cutlass13device_kernelIN5flash11enable_sm90INS1_16FlashAttnFwdSm90INS1_25CollectiveMainloopFwdSm90ILi2EN4cute5tupleIJNS5_1CILi1EEES8_S8_EEENS6_IJNS7_ILi192EEENS7_ILi128EEENS7_ILi96EEEEEELi96ENS_12float_e4m3_tEfNS_4arch4Sm90ELb1ELb0ELb1ELb0ELb0ELb0ELb0ELb1ELb1ELb1ELb0ELb0EEENS1_21CollectiveEpilogueFwdINS6_IJSA_SC_SB_EEES9_NS_10bfloat16_tESG_Li384ELb0ELb1ELb0ELb1EEENS1_30DynamicPersistentTileSchedulerILi384ELi128ELb0ELb1ELb1EEEEEEEEEvNT_6ParamsE --------------------------
	.section	.nv.shared._ZN7cutlass13device_kernelIN5flash11enable_sm90INS1_16FlashAttnFwdSm90INS1_25CollectiveMainloopFwdSm90ILi2EN4cute5tupleIJNS5_1CILi1EEES8_S8_EEENS6_IJNS7_ILi192EEENS7_ILi128EEENS7_ILi96EEEEEELi96ENS_12float_e4m3_tEfNS_4arch4Sm90ELb1ELb0ELb1ELb0ELb0ELb0ELb0ELb1ELb1ELb1ELb0ELb0EEENS1_21CollectiveEpilogueFwdINS6_IJSA_SC_SB_EEES9_NS_10bfloat16_tESG_Li384ELb0ELb1ELb0ELb1EEENS1_30DynamicPersistentTileSchedulerILi384ELi128ELb0ELb1ELb1EEEEEEEEEvNT_6ParamsE,"aw",@nobits
	.sectionflags	@""
	.align	16
	.zero		1024


//--------------------- .nv.shared._ZN7cutlass13device_kernelIN5flash11enable_sm90INS1_16FlashAttnFwdSm90INS1_25CollectiveMainloopFwdSm90ILi2EN4cute5tupleIJNS5_1CILi1EEES8_S8_EEENS6_IJNS7_ILi192EEENS7_ILi128EEENS7_ILi96EEEEEELi96ENS_12float_e4m3_tEfNS_4arch4Sm90ELb1ELb0ELb1ELb1ELb0ELb0ELb0ELb1ELb1ELb1ELb0ELb0EEENS1_21CollectiveEpilogueFwdINS6_IJSA_SC_SB_EEES9_NS_10bfloat16_tESG_Li384ELb1ELb1ELb0ELb1EEENS1_36VarlenDynamicPersistentTileSchedulerILi192ELi128ELi384ELi128ELb0ELb1ELb1ELb1ELb1ELb1EEEEEEEEEvNT_6ParamsE --------------------------
	.section	.nv.shared._ZN7cutlass13device_kernelIN5flash11enable_sm90INS1_16FlashAttnFwdSm90INS1_25CollectiveMainloopFwdSm90ILi2EN4cute5tupleIJNS5_1CILi1EEES8_S8_EEENS6_IJNS7_ILi192EEENS7_ILi128EEENS7_ILi96EEEEEELi96ENS_12float_e4m3_tEfNS_4arch4Sm90ELb1ELb0ELb1ELb1ELb0ELb0ELb0ELb1ELb1ELb1ELb0ELb0EEENS1_21CollectiveEpilogueFwdINS6_IJSA_SC_SB_EEES9_NS_10bfloat16_tESG_Li384ELb1ELb1ELb0ELb1EEENS1_36VarlenDynamicPersistentTileSchedulerILi192ELi128ELi384ELi128ELb0ELb1ELb1ELb1ELb1ELb1EEEEEEEEEvNT_6ParamsE,"aw",@nobits
	.sectionflags	@""
	.align	16
	.zero		1024


//--------------------- .nv.shared._ZN7cutlass13device_kernelIN5flash11enable_sm90INS1_16FlashAttnFwdSm90INS1_25CollectiveMainloopFwdSm90ILi2EN4cute5tupleIJNS5_1CILi1EEES8_S8_EEENS6_IJNS7_ILi192EEENS7_ILi128EEENS7_ILi96EEEEEELi96ENS_12float_e4m3_tEfNS_4arch4Sm90ELb1ELb0ELb1ELb1ELb0ELb1ELb0ELb1ELb1ELb1ELb0ELb0EEENS1_21CollectiveEpilogueFwdINS6_IJSA_SC_SB_EEES9_NS_10bfloat16_tESG_Li384ELb1ELb1ELb0ELb1EEENS1_36VarlenDynamicPersistentTileSchedulerILi192ELi128ELi384ELi128ELb0ELb1ELb1ELb1ELb1ELb1EEEEEEEEEvNT_6ParamsE --------------------------
	.section	.nv.shared._ZN7cutlass13device_kernelIN5flash11enable_sm90INS1_16FlashAttnFwdSm90INS1_25CollectiveMainloopFwdSm90ILi2EN4cute5tupleIJNS5_1CILi1EEES8_S8_EEENS6_IJNS7_ILi192EEENS7_ILi128EEENS7_ILi96EEEEEELi96ENS_12float_e4m3_tEfNS_4arch4Sm90ELb1ELb0ELb1ELb1ELb0ELb1ELb0ELb1ELb1ELb1ELb0ELb0EEENS1_21CollectiveEpilogueFwdINS6_IJSA_SC_SB_EEES9_NS_10bfloat16_tESG_Li384ELb1ELb1ELb0ELb1EEENS1_36VarlenDynamicPersistentTileSchedulerILi192ELi128ELi384ELi128ELb0ELb1ELb1ELb1ELb1ELb1EEEEEEEEEvNT_6ParamsE,"aw",@nobits
	.sectionflags	@""
	.align	16
	.zero		1024


//--------------------- .nv.shared._ZN7cutlass13device_kernelIN5flash11enable_sm90INS1_16FlashAttnFwdSm90INS1_25CollectiveMainloopFwdSm90ILi2EN4cute5tupleIJNS5_1CILi1EEES8_S8_EEENS6_IJNS7_ILi192EEENS7_ILi160EEENS7_ILi64EEEEEELi64ENS_12float_e4m3_tEfNS_4arch4Sm90ELb0ELb0ELb1ELb0ELb0ELb0ELb0ELb1ELb1ELb1ELb0ELb0EEENS1_21CollectiveEpilogueFwdINS6_IJSA_SC_SB_EEES9_NS_10bfloat16_tESG_Li384ELb0ELb1ELb0ELb1EEENS1_29StaticPersistentTileSchedulerILb0EEEEEEEEEvNT_6ParamsE --------------------------
	.section	.nv.shared._ZN7cutlass13device_kernelIN5flash11enable_sm90INS1_16FlashAttnFwdSm90INS1_25CollectiveMainloopFwdSm90ILi2EN4cute5tupleIJNS5_1CILi1EEES8_S8_EEENS6_IJNS7_ILi192EEENS7_ILi160EEENS7_ILi64EEEEEELi64ENS_12float_e4m3_tEfNS_4arch4Sm90ELb0ELb0ELb1ELb0ELb0ELb0ELb0ELb1ELb1ELb1ELb0ELb0EEENS1_21CollectiveEpilogueFwdINS6_IJSA_SC_SB_EEES9_NS_10bfloat16_tESG_Li384ELb0ELb1ELb0ELb1EEENS1_29StaticPersistentTileSchedulerILb0EEEEEEEEEvNT_6ParamsE,"aw",@nobits
	.sectionflags	@""
	.align	16
	.zero		1024


//--------------------- .nv.shared._ZN7cutlass13device_kernelIN5flash11enable_sm90INS1_16FlashAttnFwdSm90INS1_25CollectiveMainloopFwdSm90ILi2EN4cute5tupleIJNS5_1CILi1EEES8_S8_EEENS6_IJNS7_ILi192EEENS7_ILi160EEENS7_ILi64EEEEEELi64ENS_12float_e4m3_tEfNS_4arch4Sm90ELb0ELb0ELb1ELb1ELb0ELb0ELb0ELb1ELb1ELb1ELb0ELb0EEENS1_21CollectiveEpilogueFwdINS6_IJSA_SC_SB_EEES9_NS_10bfloat16_tESG_Li384ELb1ELb1ELb0ELb1EEENS1_36VarlenDynamicPersistentTileSchedulerILi192ELi160ELi384ELi128ELb0ELb1ELb1ELb0ELb1ELb1EEEEEEEEEvNT_6ParamsE --------------------------
	.section	.nv.shared._ZN7cutlass13device_kernelIN5flash11enable_sm90INS1_16FlashAttnFwdSm90INS1_25CollectiveMainloopFwdSm90ILi2EN4cute5tupleIJNS5_1CILi1EEES8_S8_EEENS6_IJNS7_ILi192EEENS7_ILi160EEENS7_ILi64EEEEEELi64ENS_12float_e4m3_tEfNS_4arch4Sm90ELb0ELb0ELb1ELb1ELb0ELb0ELb0ELb1ELb1ELb1ELb0ELb0EEENS1_21CollectiveEpilogueFwdINS6_IJSA_SC_SB_EEES9_NS_10bfloat16_tESG_Li384ELb1ELb1ELb0ELb1EEENS1_36VarlenDynamicPersistentTileSchedulerILi192ELi160ELi384ELi128ELb0ELb1ELb1ELb0ELb1ELb1EEEEEEEEEvNT_6ParamsE,"aw",@nobits
	.sectionflags	@""
	.align	16
	.zero		1024


//--------------------- .nv.shared._ZN7cutlass13device_kernelIN5flash11enable_sm90INS1_16FlashAttnFwdSm90INS1_25CollectiveMainloopFwdSm90ILi2EN4cute5tupleIJNS5_1CILi1EEES8_S8_EEENS6_IJNS7_ILi192EEENS7_ILi160EEENS7_ILi64EEEEEELi64ENS_12float_e4m3_tEfNS_4arch4Sm90ELb0ELb0ELb1ELb1ELb0ELb1ELb0ELb1ELb1ELb1ELb0ELb0EEENS1_21CollectiveEpilogueFwdINS6_IJSA_SC_SB_EEES9_NS_10bfloat16_tESG_Li384ELb1ELb1ELb0ELb1EEENS1_36VarlenDynamicPersistentTileSchedulerILi192ELi160ELi384ELi128ELb0ELb1ELb1ELb0ELb1ELb1EEEEEEEEEvNT_6ParamsE --------------------------
	.section	.nv.shared._ZN7cutlass13device_kernelIN5flash11enable_sm90INS1_16FlashAttnFwdSm90INS1_25CollectiveMainloopFwdSm90ILi2EN4cute5tupleIJNS5_1CILi1EEES8_S8_EEENS6_IJNS7_ILi192EEENS7_ILi160EEENS7_ILi64EEEEEELi64ENS_12float_e4m3_tEfNS_4arch4Sm90ELb0ELb0ELb1ELb1ELb0ELb1ELb0ELb1ELb1ELb1ELb0ELb0EEENS1_21CollectiveEpilogueFwdINS6_IJSA_SC_SB_EEES9_NS_10bfloat16_tESG_Li384ELb1ELb1ELb0ELb1EEENS1_36VarlenDynamicPersistentTileSchedulerILi192ELi160ELi384ELi128ELb0ELb1ELb1ELb0ELb1ELb1EEEEEEEEEvNT_6ParamsE,"aw",@nobits
	.sectionflags	@""
	.align	16
	.zero		1024


//--------------------- .nv.shared._ZN7cutlass13device_kernelIN5flash11enable_sm90INS1_16FlashAttnFwdSm90INS1_25CollectiveMainloopFwdSm90ILi2EN4cute5tupleIJNS5_1CILi1EEES8_S8_EEENS6_IJNS7_ILi192EEENS7_ILi160EEENS7_ILi64EEEEEELi64ENS_12float_e4m3_tEfNS_4arch4Sm90ELb0ELb1ELb1ELb0ELb0ELb0ELb0ELb1ELb1ELb1ELb0ELb0EEENS1_21CollectiveEpilogueFwdINS6_IJSA_SC_SB_EEES9_NS_10bfloat16_tESG_Li384ELb0ELb1ELb0ELb1EEENS1_30DynamicPersistentTileSchedulerILi384ELi128ELb0ELb1ELb1EEEEEEEEEvNT_6ParamsE --------------------------
	.section	.nv.shared._ZN7cutlass13device_kernelIN5flash11enable_sm90INS1_16FlashAttnFwdSm90INS1_25CollectiveMainloopFwdSm90ILi2EN4cute5tupleIJNS5_1CILi1EEES8_S8_EEENS6_IJNS7_ILi192EEENS7_ILi160EEENS7_ILi64EEEEEELi64ENS_12float_e4m3_tEfNS_4arch4Sm90ELb0ELb1ELb1ELb0ELb0ELb0ELb0ELb1ELb1ELb1ELb0ELb0EEENS1_21CollectiveEpilogueFwdINS6_IJSA_SC_SB_EEES9_NS_10bfloat16_tESG_Li384ELb0ELb1ELb0ELb1EEENS1_30DynamicPersistentTileSchedulerILi384ELi128ELb0ELb1ELb1EEEEEEEEEvNT_6ParamsE,"aw",@nobits
	.sectionflags	@""
	.align	16
	.zero		1024


//--------------------- .nv.shared._ZN7cutlass13device_kernelIN5flash11enable_sm90INS1_16FlashAttnFwdSm90INS1_25CollectiveMainloopFwdSm90ILi2EN4cute5tupleIJNS5_1CILi1EEES8_S8_EEENS6_IJNS7_ILi192EEENS7_ILi160EEENS7_ILi64EEEEEELi64ENS_12float_e4m3_tEfNS_4arch4Sm90ELb0ELb1ELb1ELb1ELb0ELb0ELb0ELb1ELb1ELb1ELb0ELb0EEENS1_21CollectiveEpilogueFwdINS6_IJSA_SC_SB_EEES9_NS_10bfloat16_tESG_Li384ELb1ELb1ELb0ELb1EEENS1_36VarlenDynamicPersistentTileSchedulerILi192ELi160ELi384ELi128ELb0ELb1ELb1ELb1ELb0ELb1EEEEEEEEEvNT_6ParamsE --------------------------
	.section	.nv.shared._ZN7cutlass13device_kernelIN5flash11enable_sm90INS1_16FlashAttnFwdSm90INS1_25CollectiveMainloopFwdSm90ILi2EN4cute5tupleIJNS5_1CILi1EEES8_S8_EEENS6_IJNS7_ILi192EEENS7_ILi160EEENS7_ILi64EEEEEELi64ENS_12float_e4m3_tEfNS_4arch4Sm90ELb0ELb1ELb1ELb1ELb0ELb0ELb0ELb1ELb1ELb1ELb0ELb0EEENS1_21CollectiveEpilogueFwdINS6_IJSA_SC_SB_EEES9_NS_10bfloat16_tESG_Li384ELb1ELb1ELb0ELb1EEENS1_36VarlenDynamicPersistentTileSchedulerILi192ELi160ELi384ELi128ELb0ELb1ELb1ELb1ELb0ELb1EEEEEEEEEvNT_6ParamsE,"aw",@nobits
	.sectionflags	@""
	.align	16
	.zero		1024


//--------------------- .nv.shared._ZN7cutlass13device_kernelIN5flash11enable_sm90INS1_16FlashAttnFwdSm90INS1_25CollectiveMainloopFwdSm90ILi2EN4cute5tupleIJNS5_1CILi1EEES8_S8_EEENS6_IJNS7_ILi192EEENS7_ILi160EEENS7_ILi64EEEEEELi64ENS_12float_e4m3_tEfNS_4arch4Sm90ELb0ELb1ELb1ELb1ELb0ELb1ELb0ELb1ELb1ELb1ELb0ELb0EEENS1_21CollectiveEpilogueFwdINS6_IJSA_SC_SB_EEES9_NS_10bfloat16_tESG_Li384ELb1ELb1ELb0ELb1EEENS1_36VarlenDynamicPersistentTileSchedulerILi192ELi160ELi384ELi128ELb0ELb1ELb1ELb1ELb0ELb1EEEEEEEEEvNT_6ParamsE --------------------------
	.section	.nv.shared._ZN7cutlass13device_kernelIN5flash11enable_sm90INS1_16FlashAttnFwdSm90INS1_25CollectiveMainloopFwdSm90ILi2EN4cute5tupleIJNS5_1CILi1EEES8_S8_EEENS6_IJNS7_ILi192EEENS7_ILi160EEENS7_ILi64EEEEEELi64ENS_12float_e4m3_tEfNS_4arch4Sm90ELb0ELb1ELb1ELb1ELb0ELb1ELb0ELb1ELb1ELb1ELb0ELb0EEENS1_21CollectiveEpilogueFwdINS6_IJSA_SC_SB_EEES9_NS_10bfloat16_tESG_Li384ELb1ELb1ELb0ELb1EEENS1_36VarlenDynamicPersistentTileSchedulerILi192ELi160ELi384ELi128ELb0ELb1ELb1ELb1ELb0ELb1EEEEEEEEEvNT_6ParamsE,"aw",@nobits
	.sectionflags	@""
	.align	16
	.zero		1024


//--------------------- .nv.shared._ZN7cutlass13device_kernelIN5flash11enable_sm90INS1_16FlashAttnFwdSm90INS1_25CollectiveMainloopFwdSm90ILi2EN4cute5tupleIJNS5_1CILi1EEES8_S8_EEENS6_IJNS7_ILi192EEENS7_ILi160EEENS7_ILi64EEEEEELi64ENS_12float_e4m3_tEfNS_4arch4Sm90ELb1ELb0ELb1ELb0ELb0ELb0ELb0ELb1ELb1ELb1ELb0ELb0EEENS1_21CollectiveEpilogueFwdINS6_IJSA_SC_SB_EEES9_NS_10bfloat16_tESG_Li384ELb0ELb1ELb0ELb1EEENS1_30DynamicPersistentTileSchedulerILi384ELi128ELb0ELb1ELb1EEEEEEEEEvNT_6ParamsE --------------------------
	.section	.nv.shared._ZN7cutlass13device_kernelIN5flash11enable_sm90INS1_16FlashAttnFwdSm90INS1_25CollectiveMainloopFwdSm90ILi2EN4cute5tupleIJNS5_1CILi1EEES8_S8_EEENS6_IJNS7_ILi192EEENS7_ILi160EEENS7_ILi64EEEEEELi64ENS_12float_e4m3_tEfNS_4arch4Sm90ELb1ELb0ELb1ELb0ELb0ELb0ELb0ELb1ELb1ELb1ELb0ELb0EEENS1_21CollectiveEpilogueFwdINS6_IJSA_SC_SB_EEES9_NS_10bfloat16_tESG_Li384ELb0ELb1ELb0ELb1EEENS1_30DynamicPersistentTileSchedulerILi384ELi128ELb0ELb1ELb1EEEEEEEEEvNT_6ParamsE,"aw",@nobits
	.sectionflags	@""
	.align	16
	.zero		1024


//--------------------- .nv.shared._ZN7cutlass13device_kernelIN5flash11enable_sm90INS1_16FlashAttnFwdSm90INS1_25CollectiveMainloopFwdSm90ILi2EN4cute5tupleIJNS5_1CILi1EEES8_S8_EEENS6_IJNS7_ILi192EEENS7_ILi160EEENS7_ILi64EEEEEELi64ENS_12float_e4m3_tEfNS_4arch4Sm90ELb1ELb0ELb1ELb1ELb0ELb0ELb0ELb1ELb1ELb1ELb0ELb0EEENS1_21CollectiveEpilogueFwdINS6_IJSA_SC_SB_EEES9_NS_10bfloat16_tESG_Li384ELb1ELb1ELb0ELb1EEENS1_36VarlenDynamicPersistentTileSchedulerILi192ELi160ELi384ELi128ELb0ELb1ELb1ELb1ELb1ELb1EEEEEEEEEvNT_6ParamsE --------------------------
	.section	.nv.shared._ZN7cutlass13device_kernelIN5flash11enable_sm90INS1_16FlashAttnFwdSm90INS1_25CollectiveMainloopFwdSm90ILi2EN4cute5tupleIJNS5_1CILi1EEES8_S8_EEENS6_IJNS7_ILi192EEENS7_ILi160EEENS7_ILi64EEEEEELi64ENS_12float_e4m3_tEfNS_4arch4Sm90ELb1ELb0ELb1ELb1ELb0ELb0ELb0ELb1ELb1ELb1ELb0ELb0EEENS1_21CollectiveEpilogueFwdINS6_IJSA_SC_SB_EEES9_NS_10bfloat16_tESG_Li384ELb1ELb1ELb0ELb1EEENS1_36VarlenDynamicPersistentTileSchedulerILi192ELi160ELi384ELi128ELb0ELb1ELb1ELb1ELb1ELb1EEEEEEEEEvNT_6ParamsE,"aw",@nobits
	.sectionflags	@""
	.align	16
	.zero		1024


//--------------------- .nv.shared._ZN7cutlass13device_kernelIN5flash11enable_sm90INS1_16FlashAttnFwdSm90INS1_25CollectiveMainloopFwdSm90ILi2EN4cute5tupleIJNS5_1CILi1EEES8_S8_EEENS6_IJNS7_ILi192EEENS7_ILi160EEENS7_ILi64EEEEEELi64ENS_12float_e4m3_tEfNS_4arch4Sm90ELb1ELb0ELb1ELb1ELb0ELb1ELb0ELb1ELb1ELb1ELb0ELb0EEENS1_21CollectiveEpilogueFwdINS6_IJSA_SC_SB_EEES9_NS_10bfloat16_tESG_Li384ELb1ELb1ELb0ELb1EEENS1_36VarlenDynamicPersistentTileSchedulerILi192ELi160ELi384ELi128ELb0ELb1ELb1ELb1ELb1ELb1EEEEEEEEEvNT_6ParamsE --------------------------
	.section	.nv.shared._ZN7cutlass13device_kernelIN5flash11enable_sm90INS1_16FlashAttnFwdSm90INS1_25CollectiveMainloopFwdSm90ILi2EN4cute5tupleIJNS5_1CILi1EEES8_S8_EEENS6_IJNS7_ILi192EEENS7_ILi160EEENS7_ILi64EEEEEELi64ENS_12float_e4m3_tEfNS_4arch4Sm90ELb1ELb0ELb1ELb1ELb0ELb1ELb0ELb1ELb1ELb1ELb0ELb0EEENS1_21CollectiveEpilogueFwdINS6_IJSA_SC_SB_EEES9_NS_10bfloat16_tESG_Li384ELb1ELb1ELb0ELb1EEENS1_36VarlenDynamicPersistentTileSchedulerILi192ELi160ELi384ELi128ELb0ELb1ELb1ELb1ELb1ELb1EEEEEEEEEvNT_6ParamsE,"aw",@nobits
	.sectionflags	@""
	.align	16
	.zero		1024


//--------------------- .nv.constant0._ZN7cutlass13device_kernelIN5flash11enable_sm90INS1_16FlashAttnFwdSm90INS1_25CollectiveMainloopFwdSm90ILi2EN4cute5tupleIJNS5_1CILi1EEES8_S8_EEENS6_IJNS7_ILi128EEESA_NS7_ILi256EEEEEELi256ENS_12float_e4m3_tEfNS_4arch4Sm90ELb0ELb0ELb1ELb0ELb0ELb0ELb0ELb1ELb1ELb1ELb0ELb0EEENS1_21CollectiveEpilogueFwdINS6_IJSA_SB_SA_EEES9_NS_10bfloat16_tESF_Li256ELb0ELb1ELb0ELb1EEENS1_29StaticPersistentTileSchedulerILb0EEEEEEEEEvNT_6ParamsE --------------------------
	.section	.nv.constant0._ZN7cutlass13device_kernelIN5flash11enable_sm90INS1_16FlashAttnFwdSm90INS1_25CollectiveMainloopFwdSm90ILi2EN4cute5tupleIJNS5_1CILi1EEES8_S8_EEENS6_IJNS7_ILi128EEESA_NS7_ILi256EEEEEELi256ENS_12float_e4m3_tEfNS_4arch4Sm90ELb0ELb0ELb1ELb0ELb0ELb0ELb0ELb1ELb1ELb1ELb0ELb0EEENS1_21CollectiveEpilogueFwdINS6_IJSA_SB_SA_EEES9_NS_10bfloat16_tESF_Li256ELb0ELb1ELb0ELb1EEENS1_29StaticPersistentTileSchedulerILb0EEEEEEEEEvNT_6ParamsE,"a",@progbits
	.sectionflags	@""
	.align	4
.nv.constant0._ZN7cutlass13device_kernelIN5flash11enable_sm90INS1_16FlashAttnFwdSm90INS1_25CollectiveMainloopFwdSm90ILi2EN4cute5tupleIJNS5_1CILi1EEES8_S8_EEENS6_IJNS7_ILi128EEESA_NS7_ILi256EEEEEELi256ENS_12float_e4m3_tEfNS_4arch4Sm90ELb0ELb0ELb1ELb0ELb0ELb0ELb0ELb1ELb1ELb1ELb0ELb0EEENS1_21CollectiveEpilogueFwdINS6_IJSA_SB_SA_EEES9_NS_10bfloat16_tESF_Li256ELb0ELb1ELb0ELb1EEENS1_29StaticPersistentTileSchedulerILb0EEEEEEEEEvNT_6ParamsE:
	.zero		3200


//--------------------- .nv.constant0._ZN7cutlass13device_kernelIN5flash11enable_sm90INS1_16FlashAttnFwdSm90INS1_25CollectiveMainloopFwdSm90ILi2EN4cute5tupleIJNS5_1CILi1EEES8_S8_EEENS6_IJNS7_ILi128EEESA_NS7_ILi256EEEEEELi256ENS_12float_e4m3_tEfNS_4arch4Sm90ELb0ELb0ELb1ELb1ELb0ELb0ELb0ELb1ELb1ELb1ELb0ELb0EEENS1_21CollectiveEpilogueFwdINS6_IJSA_SB_SA_EEES9_NS_10bfloat16_tESF_Li256ELb1ELb1ELb0ELb1EEENS1_36VarlenDynamicPersistentTileSchedulerILi128ELi128ELi256ELi128ELb0ELb1ELb1ELb0ELb1ELb1EEEEEEEEEvNT_6ParamsE --------------------------
	.section	.nv.constant0._ZN7cutlass13device_kernelIN5flash11enable_sm90INS1_16FlashAttnFwdSm90INS1_25CollectiveMainloopFwdSm90ILi2EN4cute5tupleIJNS5_1CILi1EEES8_S8_EEENS6_IJNS7_ILi128EEESA_NS7_ILi256EEEEEELi256ENS_12float_e4m3_tEfNS_4arch4Sm90ELb0ELb0ELb1ELb1ELb0ELb0ELb0ELb1ELb1ELb1ELb0ELb0EEENS1_21CollectiveEpilogueFwdINS6_IJSA_SB_SA_EEES9_NS_10bfloat16_tESF_Li256ELb1ELb1ELb0ELb1EEENS1_36VarlenDynamicPersistentTileSchedulerILi128ELi128ELi256ELi128ELb0ELb1ELb1ELb0ELb1ELb1EEEEEEEEEvNT_6ParamsE,"a",@progbits
	.sectionflags	@""
	.align	4
.nv.constant0._ZN7cutlass13device_kernelIN5flash11enable_sm90INS1_16FlashAttnFwdSm90INS1_25CollectiveMainloopFwdSm90ILi2EN4cute5tupleIJNS5_1CILi1EEES8_S8_EEENS6_IJNS7_ILi128EEESA_NS7_ILi256EEEEEELi256ENS_12float_e4m3_tEfNS_4arch4Sm90ELb0ELb0ELb1ELb1ELb0ELb0ELb0ELb1ELb1ELb1ELb0ELb0EEENS1_21CollectiveEpilogueFwdINS6_IJSA_SB_SA_EEES9_NS_10bfloat16_tESF_Li256ELb1ELb1ELb0ELb1EEENS1_36VarlenDynamicPersistentTileSchedulerILi128ELi128ELi256ELi128ELb0ELb1ELb1ELb0ELb1ELb1EEEEEEEEEvNT_6ParamsE:
	.zero		3328


//--------------------- .nv.constant0._ZN7cutlass13device_kernelIN5flash11enable_sm90INS1_16FlashAttnFwdSm90INS1_25CollectiveMainloopFwdSm90ILi2EN4cute5tupleIJNS5_1CILi1EEES8_S8_EEENS6_IJNS7_ILi128EEESA_NS7_ILi256EEEEEELi256ENS_12float_e4m3_tEfNS_4arch4Sm90ELb0ELb0ELb1ELb1ELb0ELb1ELb0ELb1ELb1ELb1ELb0ELb0EEENS1_21CollectiveEpilogueFwdINS6_IJSA_SB_SA_EEES9_NS_10bfloat16_tESF_Li256ELb1ELb1ELb0ELb1EEENS1_36VarlenDynamicPersistentTileSchedulerILi128ELi128ELi256ELi128ELb0ELb1ELb1ELb0ELb1ELb1EEEEEEEEEvNT_6ParamsE --------------------------
	.section	.nv.constant0._ZN7cutlass13device_kernelIN5flash11enable_sm90INS1_16FlashAttnFwdSm90INS1_25CollectiveMainloopFwdSm90ILi2EN4cute5tupleIJNS5_1CILi1EEES8_S8_EEENS6_IJNS7_ILi128EEESA_NS7_ILi256EEEEEELi256ENS_12float_e4m3_tEfNS_4arch4Sm90ELb0ELb0ELb1ELb1ELb0ELb1ELb0ELb1ELb1ELb1ELb0ELb0EEENS1_21CollectiveEpilogueFwdINS6_IJSA_SB_SA_EEES9_NS_10bfloat16_tESF_Li256ELb1ELb1ELb0ELb1EEENS1_36VarlenDynamicPersistentTileSchedulerILi128ELi128ELi256ELi128ELb0ELb1ELb1ELb0ELb1ELb1EEEEEEEEEvNT_6ParamsE,"a",@progbits
	.sectionflags	@""
	.align	4
.nv.constant0._ZN7cutlass13device_kernelIN5flash11enable_sm90INS1_16FlashAttnFwdSm90INS1_25CollectiveMainloopFwdSm90ILi2EN4cute5tupleIJNS5_1CILi1EEES8_S8_EEENS6_IJNS7_ILi128EEESA_NS7_ILi256EEEEEELi256ENS_12float_e4m3_tEfNS_4arch4Sm90ELb0ELb0ELb1ELb1ELb0ELb1ELb0ELb1ELb1ELb1ELb0ELb0EEENS1_21CollectiveEpilogueFwdINS6_IJSA_SB_SA_EEES9_NS_10bfloat16_tESF_Li256ELb1ELb1ELb0ELb1EEENS1_36VarlenDynamicPersistentTileSchedulerILi128ELi128ELi256ELi128ELb0ELb1ELb1ELb0ELb1ELb1EEEEEEEEEvNT_6ParamsE:
	.zero		3328


//--------------------- .nv.constant0._ZN7cutlass13device_kernelIN5flash11enable_sm90INS1_16FlashAttnFwdSm90INS1_25CollectiveMainloopFwdSm90ILi2EN4cute5tupleIJNS5_1CILi1EEES8_S8_EEENS6_IJNS7_ILi128EEENS7_ILi64EEENS7_ILi256EEEEEELi256ENS_12float_e4m3_tEfNS_4arch4Sm90ELb0ELb1ELb1ELb0ELb0ELb0ELb0ELb1ELb1ELb1ELb0ELb0EEENS1_21CollectiveEpilogueFwdINS6_IJSA_SC_SB_EEES9_NS_10bfloat16_tESG_Li256ELb0ELb1ELb0ELb1EEENS1_30DynamicPersistentTileSchedulerILi256ELi128ELb0ELb1ELb1EEEEEEEEEvNT_6ParamsE --------------------------
	.section	.nv.constant0._ZN7cutlass13device_kernelIN5flash11enable_sm90INS1_16FlashAttnFwdSm90INS1_25CollectiveMainloopFwdSm90ILi2EN4cute5tupleIJNS5_1CILi1EEES8_S8_EEENS6_IJNS7_ILi128EEENS7_ILi64EEENS7_ILi256EEEEEELi256ENS_12float_e4m3_tEfNS_4arch4Sm90ELb0ELb1ELb1ELb0ELb0ELb0ELb0ELb1ELb1ELb1ELb0ELb0EEENS1_21CollectiveEpilogueFwdINS6_IJSA_SC_SB_EEES9_NS_10bfloat16_tESG_Li256ELb0ELb1ELb0ELb1EEENS1_30DynamicPersistentTileSchedulerILi256ELi128ELb0ELb1ELb1EEEEEEEEEvNT_6ParamsE,"a",@progbits
	.sectionflags	@""
	.align	4
.nv.constant0._ZN7cutlass13device_kernelIN5flash11enable_sm90INS1_16FlashAttnFwdSm90INS1_25CollectiveMainloopFwdSm90ILi2EN4cute5tupleIJNS5_1CILi1EEES8_S8_EEENS6_IJNS7_ILi128EEENS7_ILi64EEENS7_ILi256EEEEEELi256ENS_12float_e4m3_tEfNS_4arch4Sm90ELb0ELb1ELb1ELb0ELb0ELb0ELb0ELb1ELb1ELb1ELb0ELb0EEENS1_21CollectiveEpilogueFwdINS6_IJSA_SC_SB_EEES9_NS_10bfloat16_tESG_Li256ELb0ELb1ELb0ELb1EEENS1_30DynamicPersistentTileSchedulerILi256ELi128ELb0ELb1ELb1EEEEEEEEEvNT_6ParamsE:
	.zero		3328


//--------------------- .nv.constant0._ZN7cutlass13device_kernelIN5flash11enable_sm90INS1_16FlashAttnFwdSm90INS1_25CollectiveMainloopFwdSm90ILi2EN4cute5tupleIJNS5_1CILi1EEES8_S8_EEENS6_IJNS7_ILi128EEENS7_ILi64EEENS7_ILi256EEEEEELi256ENS_12float_e4m3_tEfNS_4arch4Sm90ELb0ELb1ELb1ELb1ELb0ELb0ELb0ELb1ELb1ELb1ELb0ELb0EEENS1_21CollectiveEpilogueFwdINS6_IJSA_SC_SB_EEES9_NS_10bfloat16_tESG_Li256ELb1ELb1ELb0ELb1EEENS1_36VarlenDynamicPersistentTileSchedulerILi128ELi64ELi256ELi128ELb0ELb1ELb1ELb1ELb0ELb1EEEEEEEEEvNT_6ParamsE --------------------------
	.section	.nv.constant0._ZN7cutlass13device_kernelIN5flash11enable_sm90INS1_16FlashAttnFwdSm90INS1_25CollectiveMainloopFwdSm90ILi2EN4cute5tupleIJNS5_1CILi1EEES8_S8_EEENS6_IJNS7_ILi128EEENS7_ILi64EEENS7_ILi256EEEEEELi256ENS_12float_e4m3_tEfNS_4arch4Sm90ELb0ELb1ELb1ELb1ELb0ELb0ELb0ELb1ELb1ELb1ELb0ELb0EEENS1_21CollectiveEpilogueFwdINS6_IJSA_SC_SB_EEES9_NS_10bfloat16_tESG_Li256ELb1ELb1ELb0ELb1EEENS1_36VarlenDynamicPersistentTileSchedulerILi128ELi64ELi256ELi128ELb0ELb1ELb1ELb1ELb0ELb1EEEEEEEEEvNT_6ParamsE,"a",@progbits
	.sectionflags	@""
	.align	4
.nv.constant0._ZN7cutlass13device_kernelIN5flash11enable_sm90INS1_16FlashAttnFwdSm90INS1_25CollectiveMainloopFwdSm90ILi2EN4cute5tupleIJNS5_1CILi1EEES8_S8_EEENS6_IJNS7_ILi128EEENS7_ILi64EEENS7_ILi256EEEEEELi256ENS_12float_e4m3_tEfNS_4arch4Sm90ELb0ELb1ELb1ELb1ELb0ELb0ELb0ELb1ELb1ELb1ELb0ELb0EEENS1_21CollectiveEpilogueFwdINS6_IJSA_SC_SB_EEES9_NS_10bfloat16_tESG_Li256ELb1ELb1ELb0ELb1EEENS1_36VarlenDynamicPersistentTileSchedulerILi128ELi64ELi256ELi128ELb0ELb1ELb1ELb1ELb0ELb1EEEEEEEEEvNT_6ParamsE:
	.zero		3328


//--------------------- .nv.constant0._ZN7cutlass13device_kernelIN5flash11enable_sm90INS1_16FlashAttnFwdSm90INS1_25CollectiveMainloopFwdSm90ILi2EN4cute5tupleIJNS5_1CILi1EEES8_S8_EEENS6_IJNS7_ILi128EEENS7_ILi64EEENS7_ILi256EEEEEELi256ENS_12float_e4m3_tEfNS_4arch4Sm90ELb0ELb1ELb1ELb1ELb0ELb1ELb0ELb1ELb1ELb1ELb0ELb0EEENS1_21CollectiveEpilogueFwdINS6_IJSA_SC_SB_EEES9_NS_10bfloat16_tESG_Li256ELb1ELb1ELb0ELb1EEENS1_36VarlenDynamicPersistentTileSchedulerILi128ELi64ELi256ELi128ELb0ELb1ELb1ELb1ELb0ELb1EEEEEEEEEvNT_6ParamsE --------------------------
	.section	.nv.constant0._ZN7cutlass13device_kernelIN5flash11enable_sm90INS1_16FlashAttnFwdSm90INS1_25CollectiveMainloopFwdSm90ILi2EN4cute5tupleIJNS5_1CILi1EEES8_S8_EEENS6_IJNS7_ILi128EEENS7_ILi64EEENS7_ILi256EEEEEELi256ENS_12float_e4m3_tEfNS_4arch4Sm90ELb0ELb1ELb1ELb1ELb0ELb1ELb0ELb1ELb1ELb1ELb0ELb0EEENS1_21CollectiveEpilogueFwdINS6_IJSA_SC_SB_EEES9_NS_10bfloat16_tESG_Li256ELb1ELb1ELb0ELb1EEENS1_36VarlenDynamicPersistentTileSchedulerILi128ELi64ELi256ELi128ELb0ELb1ELb1ELb1ELb0ELb1EEEEEEEEEvNT_6ParamsE,"a",@progbits
	.sectionflags	@""
	.align	4
.nv.constant0._ZN7cutlass13device_kernelIN5flash11enable_sm90INS1_16FlashAttnFwdSm90INS1_25CollectiveMainloopFwdSm90ILi2EN4cute5tupleIJNS5_1CILi1EEES8_S8_EEENS6_IJNS7_ILi128EEENS7_ILi64EEENS7_ILi256EEEEEELi256ENS_12float_e4m3_tEfNS_4arch4Sm90ELb0ELb1ELb1ELb1ELb0ELb1ELb0ELb1ELb1ELb1ELb0ELb0EEENS1_21CollectiveEpilogueFwdINS6_IJSA_SC_SB_EEES9_NS_10bfloat16_tESG_Li256ELb1ELb1ELb0ELb1EEENS1_36VarlenDynamicPersistentTileSchedulerILi128ELi64ELi256ELi128ELb0ELb1ELb1ELb1ELb0ELb1EEEEEEEEEvNT_6ParamsE:
	.zero		3328


//--------------------- .nv.constant0._ZN7cutlass13device_kernelIN5flash11enable_sm90INS1_16FlashAttnFwdSm90INS1_25CollectiveMainloopFwdSm90ILi2EN4cute5tupleIJNS5_1CILi1EEES8_S8_EEENS6_IJNS7_ILi128EEESA_NS7_ILi256EEEEEELi256ENS_12float_e4m3_tEfNS_4arch4Sm90ELb1ELb0ELb1ELb0ELb0ELb0ELb0ELb1ELb1ELb1ELb0ELb0EEENS1_21CollectiveEpilogueFwdINS6_IJSA_SB_SA_EEES9_NS_10bfloat16_tESF_Li256ELb0ELb1ELb0ELb1EEENS1_30DynamicPersistentTileSchedulerILi256ELi128ELb0ELb1ELb1EEEEEEEEEvNT_6ParamsE --------------------------
	.section	.nv.constant0._ZN7cutlass13device_kernelIN5flash11enable_sm90INS1_16FlashAttnFwdSm90INS1_25CollectiveMainloopFwdSm90ILi2EN4cute5tupleIJNS5_1CILi1EEES8_S8_EEENS6_IJNS7_ILi128EEESA_NS7_ILi256EEEEEELi256ENS_12float_e4m3_tEfNS_4arch4Sm90ELb1ELb0ELb1ELb0ELb0ELb0ELb0ELb1ELb1ELb1ELb0ELb0EEENS1_21CollectiveEpilogueFwdINS6_IJSA_SB_SA_EEES9_NS_10bfloat16_tESF_Li256ELb0ELb1ELb0ELb1EEENS1_30DynamicPersistentTileSchedulerILi256ELi128ELb0ELb1ELb1EEEEEEEEEvNT_6ParamsE,"a",@progbits
	.sectionflags	@""
	.align	4
.nv.constant0._ZN7cutlass13device_kernelIN5flash11enable_sm90INS1_16FlashAttnFwdSm90INS1_25CollectiveMainloopFwdSm90ILi2EN4cute5tupleIJNS5_1CILi1EEES8_S8_EEENS6_IJNS7_ILi128EEESA_NS7_ILi256EEEEEELi256ENS_12float_e4m3_tEfNS_4arch4Sm90ELb1ELb0ELb1ELb0ELb0ELb0ELb0ELb1ELb1ELb1ELb0ELb0EEENS1_21CollectiveEpilogueFwdINS6_IJSA_SB_SA_EEES9_NS_10bfloat16_tESF_Li256ELb0ELb1ELb0ELb1EEENS1_30DynamicPersistentTileSchedulerILi256ELi128ELb0ELb1ELb1EEEEEEEEEvNT_6ParamsE:
	.zero		3328


//--------------------- .nv.constant0._ZN7cutlass13device_kernelIN5flash11enable_sm90INS1_16FlashAttnFwdSm90INS1_25CollectiveMainloopFwdSm90ILi2EN4cute5tupleIJNS5_1CILi1EEES8_S8_EEENS6_IJNS7_ILi128EEESA_NS7_ILi256EEEEEELi256ENS_12float_e4m3_tEfNS_4arch4Sm90ELb1ELb0ELb1ELb1ELb0ELb0ELb0ELb1ELb1ELb1ELb0ELb0EEENS1_21CollectiveEpilogueFwdINS6_IJSA_SB_SA_EEES9_NS_10bfloat16_tESF_Li256ELb1ELb1ELb0ELb1EEENS1_36VarlenDynamicPersistentTileSchedulerILi128ELi128ELi256ELi128ELb0ELb1ELb1ELb1ELb1ELb1EEEEEEEEEvNT_6ParamsE --------------------------
	.section	.nv.constant0._ZN7cutlass13device_kernelIN5flash11enable_sm90INS1_16FlashAttnFwdSm90INS1_25CollectiveMainloopFwdSm90ILi2EN4cute5tupleIJNS5_1CILi1EEES8_S8_EEENS6_IJNS7_ILi128EEESA_NS7_ILi256EEEEEELi256ENS_12float_e4m3_tEfNS_4arch4Sm90ELb1ELb0ELb1ELb1ELb0ELb0ELb0ELb1ELb1ELb1ELb0ELb0EEENS1_21CollectiveEpilogueFwdINS6_IJSA_SB_SA_EEES9_NS_10bfloat16_tESF_Li256ELb1ELb1ELb0ELb1EEENS1_36VarlenDynamicPersistentTileSchedulerILi128ELi128ELi256ELi128ELb0ELb1ELb1ELb1ELb1ELb1EEEEEEEEEvNT_6ParamsE,"a",@progbits
	.sectionflags	@""
	.align	4
.nv.constant0._ZN7cutlass13device_kernelIN5flash11enable_sm90INS1_16FlashAttnFwdSm90INS1_25CollectiveMainloopFwdSm90ILi2EN4cute5tupleIJNS5_1CILi1EEES8_S8_EEENS6_IJNS7_ILi128EEESA_NS7_ILi256EEEEEELi256ENS_12float_e4m3_tEfNS_4arch4Sm90ELb1ELb0ELb1ELb1ELb0ELb0ELb0ELb1ELb1ELb1ELb0ELb0EEENS1_21CollectiveEpilogueFwdINS6_IJSA_SB_SA_EEES9_NS_10bfloat16_tESF_Li256ELb1ELb1ELb0ELb1EEENS1_36VarlenDynamicPersistentTileSchedulerILi128ELi128ELi256ELi128ELb0ELb1ELb1ELb1ELb1ELb1EEEEEEEEEvNT_6ParamsE:
	.zero		3328


//--------------------- .nv.constant0._ZN7cutlass13device_kernelIN5flash11enable_sm90INS1_16FlashAttnFwdSm90INS1_25CollectiveMainloopFwdSm90ILi2EN4cute5tupleIJNS5_1CILi1EEES8_S8_EEENS6_IJNS7_ILi128EEESA_NS7_ILi256EEEEEELi256ENS_12float_e4m3_tEfNS_4arch4Sm90ELb1ELb0ELb1ELb1ELb0ELb1ELb0ELb1ELb1ELb1ELb0ELb0EEENS1_21CollectiveEpilogueFwdINS6_IJSA_SB_SA_EEES9_NS_10bfloat16_tESF_Li256ELb1ELb1ELb0ELb1EEENS1_36VarlenDynamicPersistentTileSchedulerILi128ELi128ELi256ELi128ELb0ELb1ELb1ELb1ELb1ELb1EEEEEEEEEvNT_6ParamsE --------------------------
	.section	.nv.constant0._ZN7cutlass13device_kernelIN5flash11enable_sm90INS1_16FlashAttnFwdSm90INS1_25CollectiveMainloopFwdSm90ILi2EN4cute5tupleIJNS5_1CILi1EEES8_S8_EEENS6_IJNS7_ILi128EEESA_NS7_ILi256EEEEEELi256ENS_12float_e4m3_tEfNS_4arch4Sm90ELb1ELb0ELb1ELb1ELb0ELb1ELb0ELb1ELb1ELb1ELb0ELb0EEENS1_21CollectiveEpilogueFwdINS6_IJSA_SB_SA_EEES9_NS_10bfloat16_tESF_Li256ELb1ELb1ELb0ELb1EEENS1_36VarlenDynamicPersistentTileSchedulerILi128ELi128ELi256ELi128ELb0ELb1ELb1ELb1ELb1ELb1EEEEEEEEEvNT_6ParamsE,"a",@progbits
	.sectionflags	@""
	.align	4
.nv.constant0._ZN7cutlass13device_kernelIN5flash11enable_sm90INS1_16FlashAttnFwdSm90INS1_25CollectiveMainloopFwdSm90ILi2EN4cute5tupleIJNS5_1CILi1EEES8_S8_EEENS6_IJNS7_ILi128EEESA_NS7_ILi256EEEEEELi256ENS_12float_e4m3_tEfNS_4arch4Sm90ELb1ELb0ELb1ELb1ELb0ELb1ELb0ELb1ELb1ELb1ELb0ELb0EEENS1_21CollectiveEpilogueFwdINS6_IJSA_SB_SA_EEES9_NS_10bfloat16_tESF_Li256ELb1ELb1ELb0ELb1EEENS1_36VarlenDynamicPersistentTileSchedulerILi128ELi128ELi256ELi128ELb0ELb1ELb1ELb1ELb1ELb1EEEEEEEEEvNT_6ParamsE:
	.zero		3328


//--------------------- .nv.constant0._ZN7cutlass13device_kernelIN5flash11enable_sm90INS1_16FlashAttnFwdSm90INS1_25CollectiveMainloopFwdSm90ILi2EN4cute5tupleIJNS5_1CILi1EEES8_S8_EEENS6_IJNS7_ILi128EEENS7_ILi160EEENS7_ILi192EEEEEELi192ENS_12float_e4m3_tEfNS_4arch4Sm90ELb0ELb0ELb1ELb0ELb0ELb0ELb0ELb1ELb1ELb1ELb0ELb0EEENS1_21CollectiveEpilogueFwdINS6_IJSA_SC_SB_EEES9_NS_10bfloat16_tESG_Li256ELb0ELb1ELb0ELb1EEENS1_29StaticPersistentTileSchedulerILb0EEEEEEEEEvNT_6ParamsE --------------------------
	.section	.nv.constant0._ZN7cutlass13device_kernelIN5flash11enable_sm90INS1_16FlashAttnFwdSm90INS1_25CollectiveMainloopFwdSm90ILi2EN4cute5tupleIJNS5_1CILi1EEES8_S8_EEENS6_IJNS7_ILi128EEENS7_ILi160EEENS7_ILi192EEEEEELi192ENS_12float_e4m3_tEfNS_4arch4Sm90ELb0ELb0ELb1ELb0ELb0ELb0ELb0ELb1ELb1ELb1ELb0ELb0EEENS1_21CollectiveEpilogueFwdINS6_IJSA_SC_SB_EEES9_NS_10bfloat16_tESG_Li256ELb0ELb1ELb0ELb1EEENS1_29StaticPersistentTileSchedulerILb0EEEEEEEEEvNT_6ParamsE,"a",@progbits
	.sectionflags	@""
	.align	4
.nv.constant0._ZN7cutlass13device_kernelIN5flash11enable_sm90INS1_16FlashAttnFwdSm90INS1_25CollectiveMainloopFwdSm90ILi2EN4cute5tupleIJNS5_1CILi1EEES8_S8_EEENS6_IJNS7_ILi128EEENS7_ILi160EEENS7_ILi192EEEEEELi192ENS_12float_e4m3_tEfNS_4arch4Sm90ELb0ELb0ELb1ELb0ELb0ELb0ELb0ELb1ELb1ELb1ELb0ELb0EEENS1_21CollectiveEpilogueFwdINS6_IJSA_SC_SB_EEES9_NS_10bfloat16_tESG_Li256ELb0ELb1ELb0ELb1EEENS1_29StaticPersistentTileSchedulerILb0EEEEEEEEEvNT_6ParamsE:
	.zero		3200


//--------------------- .nv.constant0._ZN7cutlass13device_kernelIN5flash11enable_sm90INS1_16FlashAttnFwdSm90INS1_25CollectiveMainloopFwdSm90ILi2EN4cute5tupleIJNS5_1CILi2EEENS7_ILi1EEES9_EEENS6_IJNS7_ILi128EEENS7_ILi160EEENS7_ILi192EEEEEELi192ENS_12float_e4m3_tEfNS_4arch4Sm90ELb0ELb0ELb1ELb0ELb0ELb0ELb0ELb1ELb1ELb1ELb0ELb0EEENS1_21CollectiveEpilogueFwdINS6_IJSB_SD_SC_EEESA_NS_10bfloat16_tESH_Li256ELb0ELb1ELb0ELb1EEENS1_29StaticPersistentTileSchedulerILb0EEEEEEEEEvNT_6ParamsE --------------------------
	.section	.nv.constant0._ZN7cutlass13device_kernelIN5flash11enable_sm90INS1_16FlashAttnFwdSm90INS1_25CollectiveMainloopFwdSm90ILi2EN4cute5tupleIJNS5_1CILi2EEENS7_ILi1EEES9_EEENS6_IJNS7_ILi128EEENS7_ILi160EEENS7_ILi192EEEEEELi192ENS_12float_e4m3_tEfNS_4arch4Sm90ELb0ELb0ELb1ELb0ELb0ELb0ELb0ELb1ELb1ELb1ELb0ELb0EEENS1_21CollectiveEpilogueFwdINS6_IJSB_SD_SC_EEESA_NS_10bfloat16_tESH_Li256ELb0ELb1ELb0ELb1EEENS1_29StaticPersistentTileSchedulerILb0EEEEEEEEEvNT_6ParamsE,"a",@progbits
	.sectionflags	@""
	.align	4
.nv.constant0._ZN7cutlass13device_kernelIN5flash11enable_sm90INS1_16FlashAttnFwdSm90INS1_25CollectiveMainloopFwdSm90ILi2EN4cute5tupleIJNS5_1CILi2EEENS7_ILi1EEES9_EEENS6_IJNS7_ILi128EEENS7_ILi160EEENS7_ILi192EEEEEELi192ENS_12float_e4m3_tEfNS_4arch4Sm90ELb0ELb0ELb1ELb0ELb0ELb0ELb0ELb1ELb1ELb1ELb0ELb0EEENS1_21CollectiveEpilogueFwdINS6_IJSB_SD_SC_EEESA_NS_10bfloat16_tESH_Li256ELb0ELb1ELb0ELb1EEENS1_29StaticPersistentTileSchedulerILb0EEEEEEEEEvNT_6ParamsE:
	.zero		3200


//--------------------- .nv.constant0._ZN7cutlass13device_kernelIN5flash11enable_sm90INS1_16FlashAttnFwdSm90INS1_25CollectiveMainloopFwdSm90ILi2EN4cute5tupleIJNS5_1CILi1EEES8_S8_EEENS6_IJNS7_ILi128EEENS7_ILi160EEENS7_ILi192EEEEEELi192ENS_12float_e4m3_tEfNS_4arch4Sm90ELb0ELb0ELb1ELb1ELb0ELb0ELb0ELb1ELb1ELb1ELb0ELb0EEENS1_21CollectiveEpilogueFwdINS6_IJSA_SC_SB_EEES9_NS_10bfloat16_tESG_Li256ELb1ELb1ELb0ELb1EEENS1_36VarlenDynamicPersistentTileSchedulerILi128ELi160ELi256ELi128ELb0ELb1ELb1ELb0ELb1ELb1EEEEEEEEEvNT_6ParamsE --------------------------
	.section	.nv.constant0._ZN7cutlass13device_kernelIN5flash11enable_sm90INS1_16FlashAttnFwdSm90INS1_25CollectiveMainloopFwdSm90ILi2EN4cute5tupleIJNS5_1CILi1EEES8_S8_EEENS6_IJNS7_ILi128EEENS7_ILi160EEENS7_ILi192EEEEEELi192ENS_12float_e4m3_tEfNS_4arch4Sm90ELb0ELb0ELb1ELb1ELb0ELb0ELb0ELb1ELb1ELb1ELb0ELb0EEENS1_21CollectiveEpilogueFwdINS6_IJSA_SC_SB_EEES9_NS_10bfloat16_tESG_Li256ELb1ELb1ELb0ELb1EEENS1_36VarlenDynamicPersistentTileSchedulerILi128ELi160ELi256ELi128ELb0ELb1ELb1ELb0ELb1ELb1EEEEEEEEEvNT_6ParamsE,"a",@progbits
	.sectionflags	@""
	.align	4
.nv.constant0._ZN7cutlass13device_kernelIN5flash11enable_sm90INS1_16FlashAttnFwdSm90INS1_25CollectiveMainloopFwdSm90ILi2EN4cute5tupleIJNS5_1CILi1EEES8_S8_EEENS6_IJNS7_ILi128EEENS7_ILi160EEENS7_ILi192EEEEEELi192ENS_12float_e4m3_tEfNS_4arch4Sm90ELb0ELb0ELb1ELb1ELb0ELb0ELb0ELb1ELb1ELb1ELb0ELb0EEENS1_21CollectiveEpilogueFwdINS6_IJSA_SC_SB_EEES9_NS_10bfloat16_tESG_Li256ELb1ELb1ELb0ELb1EEENS1_36VarlenDynamicPersistentTileSchedulerILi128ELi160ELi256ELi128ELb0ELb1ELb1ELb0ELb1ELb1EEEEEEEEEvNT_6ParamsE:
	.zero		3328


//--------------------- .nv.constant0._ZN7cutlass13device_kernelIN5flash11enable_sm90INS1_16FlashAttnFwdSm90INS1_25CollectiveMainloopFwdSm90ILi2EN4cute5tupleIJNS5_1CILi1EEES8_S8_EEENS6_IJNS7_ILi128EEENS7_ILi160EEENS7_ILi192EEEEEELi192ENS_12float_e4m3_tEfNS_4arch4Sm90ELb0ELb0ELb1ELb1ELb0ELb1ELb0ELb1ELb1ELb1ELb0ELb0EEENS1_21CollectiveEpilogueFwdINS6_IJSA_SC_SB_EEES9_NS_10bfloat16_tESG_Li256ELb1ELb1ELb0ELb1EEENS1_36VarlenDynamicPersistentTileSchedulerILi128ELi160ELi256ELi128ELb0ELb1ELb1ELb0ELb1ELb1EEEEEEEEEvNT_6ParamsE --------------------------
	.section	.nv.constant0._ZN7cutlass13device_kernelIN5flash11enable_sm90INS1_16FlashAttnFwdSm90INS1_25CollectiveMainloopFwdSm90ILi2EN4cute5tupleIJNS5_1CILi1EEES8_S8_EEENS6_IJNS7_ILi128EEENS7_ILi160EEENS7_ILi192EEEEEELi192ENS_12float_e4m3_tEfNS_4arch4Sm90ELb0ELb0ELb1ELb1ELb0ELb1ELb0ELb1ELb1ELb1ELb0ELb0EEENS1_21CollectiveEpilogueFwdINS6_IJSA_SC_SB_EEES9_NS_10bfloat16_tESG_Li256ELb1ELb1ELb0ELb1EEENS1_36VarlenDynamicPersistentTileSchedulerILi128ELi160ELi256ELi128ELb0ELb1ELb1ELb0ELb1ELb1EEEEEEEEEvNT_6ParamsE,"a",@progbits
	.sectionflags	@""
	.align	4
.nv.constant0._ZN7cutlass13device_kernelIN5flash11enable_sm90INS1_16FlashAttnFwdSm90INS1_25CollectiveMainloopFwdSm90ILi2EN4cute5tupleIJNS5_1CILi1EEES8_S8_EEENS6_IJNS7_ILi128EEENS7_ILi160EEENS7_ILi192EEEEEELi192ENS_12float_e4m3_tEfNS_4arch4Sm90ELb0ELb0ELb1ELb1ELb0ELb1ELb0ELb1ELb1ELb1ELb0ELb0EEENS1_21CollectiveEpilogueFwdINS6_IJSA_SC_SB_EEES9_NS_10bfloat16_tESG_Li256ELb1ELb1ELb0ELb1EEENS1_36VarlenDynamicPersistentTileSchedulerILi128ELi160ELi256ELi128ELb0ELb1ELb1ELb0ELb1ELb1EEEEEEEEEvNT_6ParamsE:
	.zero		3328


//--------------------- .nv.constant0._ZN7cutlass13device_kernelIN5flash11enable_sm90INS1_16FlashAttnFwdSm90INS1_25CollectiveMainloopFwdSm90ILi2EN4cute5tupleIJNS5_1CILi1EEES8_S8_EEENS6_IJNS7_ILi128EEESA_NS7_ILi192EEEEEELi192ENS_12float_e4m3_tEfNS_4arch4Sm90ELb0ELb1ELb1ELb0ELb0ELb0ELb0ELb1ELb1ELb1ELb0ELb0EEENS1_21CollectiveEpilogueFwdINS6_IJSA_SB_SA_EEES9_NS_10bfloat16_tESF_Li256ELb0ELb1ELb0ELb1EEENS1_30DynamicPersistentTileSchedulerILi256ELi128ELb0ELb1ELb1EEEEEEEEEvNT_6ParamsE --------------------------
	.section	.nv.constant0._ZN7cutlass13device_kernelIN5flash11enable_sm90INS1_16FlashAttnFwdSm90INS1_25CollectiveMainloopFwdSm90ILi2EN4cute5tupleIJNS5_1CILi1EEES8_S8_EEENS6_IJNS7_ILi128EEESA_NS7_ILi192EEEEEELi192ENS_12float_e4m3_tEfNS_4arch4Sm90ELb0ELb1ELb1ELb0ELb0ELb0ELb0ELb1ELb1ELb1ELb0ELb0EEENS1_21CollectiveEpilogueFwdINS6_IJSA_SB_SA_EEES9_NS_10bfloat16_tESF_Li256ELb0ELb1ELb0ELb1EEENS1_30DynamicPersistentTileSchedulerILi256ELi128ELb0ELb1ELb1EEEEEEEEEvNT_6ParamsE,"a",@progbits
	.sectionflags	@""
	.align	4
.nv.constant0._ZN7cutlass13device_kernelIN5flash11enable_sm90INS1_16FlashAttnFwdSm90INS1_25CollectiveMainloopFwdSm90ILi2EN4cute5tupleIJNS5_1CILi1EEES8_S8_EEENS6_IJNS7_ILi128EEESA_NS7_ILi192EEEEEELi192ENS_12float_e4m3_tEfNS_4arch4Sm90ELb0ELb1ELb1ELb0ELb0ELb0ELb0ELb1ELb1ELb1ELb0ELb0EEENS1_21CollectiveEpilogueFwdINS6_IJSA_SB_SA_EEES9_NS_10bfloat16_tESF_Li256ELb0ELb1ELb0ELb1EEENS1_30DynamicPersistentTileSchedulerILi256ELi128ELb0ELb1ELb1EEEEEEEEEvNT_6ParamsE:
	.zero		3328


//--------------------- .nv.constant0._ZN7cutlass13device_kernelIN5flash11enable_sm90INS1_16FlashAttnFwdSm90INS1_25CollectiveMainloopFwdSm90ILi2EN4cute5tupleIJNS5_1CILi1EEES8_S8_EEENS6_IJNS7_ILi128EEESA_NS7_ILi192EEEEEELi192ENS_12float_e4m3_tEfNS_4arch4Sm90ELb0ELb1ELb1ELb1ELb0ELb0ELb0ELb1ELb1ELb1ELb0ELb0EEENS1_21CollectiveEpilogueFwdINS6_IJSA_SB_SA_EEES9_NS_10bfloat16_tESF_Li256ELb1ELb1ELb0ELb1EEENS1_36VarlenDynamicPersistentTileSchedulerILi128ELi128ELi256ELi128ELb0ELb1ELb1ELb1ELb0ELb1EEEEEEEEEvNT_6ParamsE --------------------------
	.section	.nv.constant0._ZN7cutlass13device_kernelIN5flash11enable_sm90INS1_16FlashAttnFwdSm90INS1_25CollectiveMainloopFwdSm90ILi2EN4cute5tupleIJNS5_1CILi1EEES8_S8_EEENS6_IJNS7_ILi128EEESA_NS7_ILi192EEEEEELi192ENS_12float_e4m3_tEfNS_4arch4Sm90ELb0ELb1ELb1ELb1ELb0ELb0ELb0ELb1ELb1ELb1ELb0ELb0EEENS1_21CollectiveEpilogueFwdINS6_IJSA_SB_SA_EEES9_NS_10bfloat16_tESF_Li256ELb1ELb1ELb0ELb1EEENS1_36VarlenDynamicPersistentTileSchedulerILi128ELi128ELi256ELi128ELb0ELb1ELb1ELb1ELb0ELb1EEEEEEEEEvNT_6ParamsE,"a",@progbits
	.sectionflags	@""
	.align	4
.nv.constant0._ZN7cutlass13device_kernelIN5flash11enable_sm90INS1_16FlashAttnFwdSm90INS1_25CollectiveMainloopFwdSm90ILi2EN4cute5tupleIJNS5_1CILi1EEES8_S8_EEENS6_IJNS7_ILi128EEESA_NS7_ILi192EEEEEELi192ENS_12float_e4m3_tEfNS_4arch4Sm90ELb0ELb1ELb1ELb1ELb0ELb0ELb0ELb1ELb1ELb1ELb0ELb0EEENS1_21CollectiveEpilogueFwdINS6_IJSA_SB_SA_EEES9_NS_10bfloat16_tESF_Li256ELb1ELb1ELb0ELb1EEENS1_36VarlenDynamicPersistentTileSchedulerILi128ELi128ELi256ELi128ELb0ELb1ELb1ELb1ELb0ELb1EEEEEEEEEvNT_6ParamsE:
	.zero		3328


//--------------------- .nv.constant0._ZN7cutlass13device_kernelIN5flash11enable_sm90INS1_16FlashAttnFwdSm90INS1_25CollectiveMainloopFwdSm90ILi2EN4cute5tupleIJNS5_1CILi1EEES8_S8_EEENS6_IJNS7_ILi128EEESA_NS7_ILi192EEEEEELi192ENS_12float_e4m3_tEfNS_4arch4Sm90ELb0ELb1ELb1ELb1ELb0ELb1ELb0ELb1ELb1ELb1ELb0ELb0EEENS1_21CollectiveEpilogueFwdINS6_IJSA_SB_SA_EEES9_NS_10bfloat16_tESF_Li256ELb1ELb1ELb0ELb1EEENS1_36VarlenDynamicPersistentTileSchedulerILi128ELi128ELi256ELi128ELb0ELb1ELb1ELb1ELb0ELb1EEEEEEEEEvNT_6ParamsE --------------------------
	.section	.nv.constant0._ZN7cutlass13device_kernelIN5flash11enable_sm90INS1_16FlashAttnFwdSm90INS1_25CollectiveMainloopFwdSm90ILi2EN4cute5tupleIJNS5_1CILi1EEES8_S8_EEENS6_IJNS7_ILi128EEESA_NS7_ILi192EEEEEELi192ENS_12float_e4m3_tEfNS_4arch4Sm90ELb0ELb1ELb1ELb1ELb0ELb1ELb0ELb1ELb1ELb1ELb0ELb0EEENS1_21CollectiveEpilogueFwdINS6_IJSA_SB_SA_EEES9_NS_10bfloat16_tESF_Li256ELb1ELb1ELb0ELb1EEENS1_36VarlenDynamicPersistentTileSchedulerILi128ELi128ELi256ELi128ELb0ELb1ELb1ELb1ELb0ELb1EEEEEEEEEvNT_6ParamsE,"a",@progbits
	.sectionflags	@""
	.align	4
.nv.constant0._ZN7cutlass13device_kernelIN5flash11enable_sm90INS1_16FlashAttnFwdSm90INS1_25CollectiveMainloopFwdSm90ILi2EN4cute5tupleIJNS5_1CILi1EEES8_S8_EEENS6_IJNS7_ILi128EEESA_NS7_ILi192EEEEEELi192ENS_12float_e4m3_tEfNS_4arch4Sm90ELb0ELb1ELb1ELb1ELb0ELb1ELb0ELb1ELb1ELb1ELb0ELb0EEENS1_21CollectiveEpilogueFwdINS6_IJSA_SB_SA_EEES9_NS_10bfloat16_tESF_Li256ELb1ELb1ELb0ELb1EEENS1_36VarlenDynamicPersistentTileSchedulerILi128ELi128ELi256ELi128ELb0ELb1ELb1ELb1ELb0ELb1EEEEEEEEEvNT_6ParamsE:
	.zero		3328


//--------------------- .nv.constant0._ZN7cutlass13device_kernelIN5flash11enable_sm90INS1_16FlashAttnFwdSm90INS1_25CollectiveMainloopFwdSm90ILi2EN4cute5tupleIJNS5_1CILi1EEES8_S8_EEENS6_IJNS7_ILi128EEENS7_ILi160EEENS7_ILi192EEEEEELi192ENS_12float_e4m3_tEfNS_4arch4Sm90ELb1ELb0ELb1ELb0ELb0ELb0ELb0ELb1ELb1ELb1ELb0ELb0EEENS1_21CollectiveEpilogueFwdINS6_IJSA_SC_SB_EEES9_NS_10bfloat16_tESG_Li256ELb0ELb1ELb0ELb1EEENS1_30DynamicPersistentTileSchedulerILi256ELi128ELb0ELb1ELb1EEEEEEEEEvNT_6ParamsE --------------------------
	.section	.nv.constant0._ZN7cutlass13device_kernelIN5flash11enable_sm90INS1_16FlashAttnFwdSm90INS1_25CollectiveMainloopFwdSm90ILi2EN4cute5tupleIJNS5_1CILi1EEES8_S8_EEENS6_IJNS7_ILi128EEENS7_ILi160EEENS7_ILi192EEEEEELi192ENS_12float_e4m3_tEfNS_4arch4Sm90ELb1ELb0ELb1ELb0ELb0ELb0ELb0ELb1ELb1ELb1ELb0ELb0EEENS1_21CollectiveEpilogueFwdINS6_IJSA_SC_SB_EEES9_NS_10bfloat16_tESG_Li256ELb0ELb1ELb0ELb1EEENS1_30DynamicPersistentTileSchedulerILi256ELi128ELb0ELb1ELb1EEEEEEEEEvNT_6ParamsE,"a",@progbits
	.sectionflags	@""
	.align	4
.nv.constant0._ZN7cutlass13device_kernelIN5flash11enable_sm90INS1_16FlashAttnFwdSm90INS1_25CollectiveMainloopFwdSm90ILi2EN4cute5tupleIJNS5_1CILi1EEES8_S8_EEENS6_IJNS7_ILi128EEENS7_ILi160EEENS7_ILi192EEEEEELi192ENS_12float_e4m3_tEfNS_4arch4Sm90ELb1ELb0ELb1ELb0ELb0ELb0ELb0ELb1ELb1ELb1ELb0ELb0EEENS1_21CollectiveEpilogueFwdINS6_IJSA_SC_SB_EEES9_NS_10bfloat16_tESG_Li256ELb0ELb1ELb0ELb1EEENS1_30DynamicPersistentTileSchedulerILi256ELi128ELb0ELb1ELb1EEEEEEEEEvNT_6ParamsE:
	.zero		3328


//--------------------- .nv.constant0._ZN7cutlass13device_kernelIN5flash11enable_sm90INS1_16FlashAttnFwdSm90INS1_25CollectiveMainloopFwdSm90ILi2EN4cute5tupleIJNS5_1CILi1EEES8_S8_EEENS6_IJNS7_ILi128EEENS7_ILi160EEENS7_ILi192EEEEEELi192ENS_12float_e4m3_tEfNS_4arch4Sm90ELb1ELb0ELb1ELb1ELb0ELb0ELb0ELb1ELb1ELb1ELb0ELb0EEENS1_21CollectiveEpilogueFwdINS6_IJSA_SC_SB_EEES9_NS_10bfloat16_tESG_Li256ELb1ELb1ELb0ELb1EEENS1_36VarlenDynamicPersistentTileSchedulerILi128ELi160ELi256ELi128ELb0ELb1ELb1ELb1ELb1ELb1EEEEEEEEEvNT_6ParamsE --------------------------
	.section	.nv.constant0._ZN7cutlass13device_kernelIN5flash11enable_sm90INS1_16FlashAttnFwdSm90INS1_25CollectiveMainloopFwdSm90ILi2EN4cute5tupleIJNS5_1CILi1EEES8_S8_EEENS6_IJNS7_ILi128EEENS7_ILi160EEENS7_ILi192EEEEEELi192ENS_12float_e4m3_tEfNS_4arch4Sm90ELb1ELb0ELb1ELb1ELb0ELb0ELb0ELb1ELb1ELb1ELb0ELb0EEENS1_21CollectiveEpilogueFwdINS6_IJSA_SC_SB_EEES9_NS_10bfloat16_tESG_Li256ELb1ELb1ELb0ELb1EEENS1_36VarlenDynamicPersistentTileSchedulerILi128ELi160ELi256ELi128ELb0ELb1ELb1ELb1ELb1ELb1EEEEEEEEEvNT_6ParamsE,"a",@progbits
	.sectionflags	@""
	.align	4
.nv.constant0._ZN7cutlass13device_kernelIN5flash11enable_sm90INS1_16FlashAttnFwdSm90INS1_25CollectiveMainloopFwdSm90ILi2EN4cute5tupleIJNS5_1CILi1EEES8_S8_EEENS6_IJNS7_ILi128EEENS7_ILi160EEENS7_ILi192EEEEEELi192ENS_12float_e4m3_tEfNS_4arch4Sm90ELb1ELb0ELb1ELb1ELb0ELb0ELb0ELb1ELb1ELb1ELb0ELb0EEENS1_21CollectiveEpilogueFwdINS6_IJSA_SC_SB_EEES9_NS_10bfloat16_tESG_Li256ELb1ELb1ELb0ELb1EEENS1_36VarlenDynamicPersistentTileSchedulerILi128ELi160ELi256ELi128ELb0ELb1ELb1ELb1ELb1ELb1EEEEEEEEEvNT_6ParamsE:
	.zero		3328


//--------------------- .nv.constant0._ZN7cutlass13device_kernelIN5flash11enable_sm90INS1_16FlashAttnFwdSm90INS1_25CollectiveMainloopFwdSm90ILi2EN4cute5tupleIJNS5_1CILi1EEES8_S8_EEENS6_IJNS7_ILi128EEENS7_ILi160EEENS7_ILi192EEEEEELi192ENS_12float_e4m3_tEfNS_4arch4Sm90ELb1ELb0ELb1ELb1ELb0ELb1ELb0ELb1ELb1ELb1ELb0ELb0EEENS1_21CollectiveEpilogueFwdINS6_IJSA_SC_SB_EEES9_NS_10bfloat16_tESG_Li256ELb1ELb1ELb0ELb1EEENS1_36VarlenDynamicPersistentTileSchedulerILi128ELi160ELi256ELi128ELb0ELb1ELb1ELb1ELb1ELb1EEEEEEEEEvNT_6ParamsE --------------------------
	.section	.nv.constant0._ZN7cutlass13device_kernelIN5flash11enable_sm90INS1_16FlashAttnFwdSm90INS1_25CollectiveMainloopFwdSm90ILi2EN4cute5tupleIJNS5_1CILi1EEES8_S8_EEENS6_IJNS7_ILi128EEENS7_ILi160EEENS7_ILi192EEEEEELi192ENS_12float_e4m3_tEfNS_4arch4Sm90ELb1ELb0ELb1ELb1ELb0ELb1ELb0ELb1ELb1ELb1ELb0ELb0EEENS1_21CollectiveEpilogueFwdINS6_IJSA_SC_SB_EEES9_NS_10bfloat16_tESG_Li256ELb1ELb1ELb0ELb1EEENS1_36VarlenDynamicPersistentTileSchedulerILi128ELi160ELi256ELi128ELb0ELb1ELb1ELb1ELb1ELb1EEEEEEEEEvNT_6ParamsE,"a",@progbits
	.sectionflags	@""
	.align	4
.nv.constant0._ZN7cutlass13device_kernelIN5flash11enable_sm90INS1_16FlashAttnFwdSm90INS1_25CollectiveMainloopFwdSm90ILi2EN4cute5tupleIJNS5_1CILi1EEES8_S8_EEENS6_IJNS7_ILi128EEENS7_ILi160EEENS7_ILi192EEEEEELi192ENS_12float_e4m3_tEfNS_4arch4Sm90ELb1ELb0ELb1ELb1ELb0ELb1ELb0ELb1ELb1ELb1ELb0ELb0EEENS1_21CollectiveEpilogueFwdINS6_IJSA_SC_SB_EEES9_NS_10bfloat16_tESG_Li256ELb1ELb1ELb0ELb1EEENS1_36VarlenDynamicPersistentTileSchedulerILi128ELi160ELi256ELi128ELb0ELb1ELb1ELb1ELb1ELb1EEEEEEEEEvNT_6ParamsE:
	.zero		3328


//--------------------- .nv.constant0._ZN7cutlass13device_kernelIN5flash11enable_sm90INS1_16FlashAttnFwdSm90INS1_25CollectiveMainloopFwdSm90ILi2EN4cute5tupleIJNS5_1CILi1EEES8_S8_EEENS6_IJNS7_ILi128EEENS7_ILi224EEESA_EEELi128ENS_12float_e4m3_tEfNS_4arch4Sm90ELb0ELb0ELb1ELb0ELb0ELb0ELb0ELb1ELb1ELb1ELb0ELb0EEENS1_21CollectiveEpilogueFwdINS6_IJSA_SA_SB_EEES9_NS_10bfloat16_tESF_Li256ELb0ELb1ELb0ELb1EEENS1_29StaticPersistentTileSchedulerILb0EEEEEEEEEvNT_6ParamsE --------------------------
	.section	.nv.constant0._ZN7cutlass13device_kernelIN5flash11enable_sm90INS1_16FlashAttnFwdSm90INS1_25CollectiveMainloopFwdSm90ILi2EN4cute5tupleIJNS5_1CILi1EEES8_S8_EEENS6_IJNS7_ILi128EEENS7_ILi224EEESA_EEELi128ENS_12float_e4m3_tEfNS_4arch4Sm90ELb0ELb0ELb1ELb0ELb0ELb0ELb0ELb1ELb1ELb1ELb0ELb0EEENS1_21CollectiveEpilogueFwdINS6_IJSA_SA_SB_EEES9_NS_10bfloat16_tESF_Li256ELb0ELb1ELb0ELb1EEENS1_29StaticPersistentTileSchedulerILb0EEEEEEEEEvNT_6ParamsE,"a",@progbits
	.sectionflags	@""
	.align	4
.nv.constant0._ZN7cutlass13device_kernelIN5flash11enable_sm90INS1_16FlashAttnFwdSm90INS1_25CollectiveMainloopFwdSm90ILi2EN4cute5tupleIJNS5_1CILi1EEES8_S8_EEENS6_IJNS7_ILi128EEENS7_ILi224EEESA_EEELi128ENS_12float_e4m3_tEfNS_4arch4Sm90ELb0ELb0ELb1ELb0ELb0ELb0ELb0ELb1ELb1ELb1ELb0ELb0EEENS1_21CollectiveEpilogueFwdINS6_IJSA_SA_SB_EEES9_NS_10bfloat16_tESF_Li256ELb0ELb1ELb0ELb1EEENS1_29StaticPersistentTileSchedulerILb0EEEEEEEEEvNT_6ParamsE:
	.zero		3200


//--------------------- .nv.constant0._ZN7cutlass13device_kernelIN5flash11enable_sm90INS1_16FlashAttnFwdSm90INS1_25CollectiveMainloopFwdSm90ILi2EN4cute5tupleIJNS5_1CILi1EEES8_S8_EEENS6_IJNS7_ILi128EEENS7_ILi224EEESA_EEELi128ENS_12float_e4m3_tEfNS_4arch4Sm90ELb0ELb0ELb1ELb1ELb0ELb0ELb0ELb1ELb1ELb1ELb0ELb0EEENS1_21CollectiveEpilogueFwdINS6_IJSA_SA_SB_EEES9_NS_10bfloat16_tESF_Li256ELb1ELb1ELb0ELb1EEENS1_36VarlenDynamicPersistentTileSchedulerILi128ELi224ELi256ELi128ELb0ELb1ELb1ELb0ELb1ELb1EEEEEEEEEvNT_6ParamsE --------------------------
	.section	.nv.constant0._ZN7cutlass13device_kernelIN5flash11enable_sm90INS1_16FlashAttnFwdSm90INS1_25CollectiveMainloopFwdSm90ILi2EN4cute5tupleIJNS5_1CILi1EEES8_S8_EEENS6_IJNS7_ILi128EEENS7_ILi224EEESA_EEELi128ENS_12float_e4m3_tEfNS_4arch4Sm90ELb0ELb0ELb1ELb1ELb0ELb0ELb0ELb1ELb1ELb1ELb0ELb0EEENS1_21CollectiveEpilogueFwdINS6_IJSA_SA_SB_EEES9_NS_10bfloat16_tESF_Li256ELb1ELb1ELb0ELb1EEENS1_36VarlenDynamicPersistentTileSchedulerILi128ELi224ELi256ELi128ELb0ELb1ELb1ELb0ELb1ELb1EEEEEEEEEvNT_6ParamsE,"a",@progbits
	.sectionflags	@""
	.align	4
.nv.constant0._ZN7cutlass13device_kernelIN5flash11enable_sm90INS1_16FlashAttnFwdSm90INS1_25CollectiveMainloopFwdSm90ILi2EN4cute5tupleIJNS5_1CILi1EEES8_S8_EEENS6_IJNS7_ILi128EEENS7_ILi224EEESA_EEELi128ENS_12float_e4m3_tEfNS_4arch4Sm90ELb0ELb0ELb1ELb1ELb0ELb0ELb0ELb1ELb1ELb1ELb0ELb0EEENS1_21CollectiveEpilogueFwdINS6_IJSA_SA_SB_EEES9_NS_10bfloat16_tESF_Li256ELb1ELb1ELb0ELb1EEENS1_36VarlenDynamicPersistentTileSchedulerILi128ELi224ELi256ELi128ELb0ELb1ELb1ELb0ELb1ELb1EEEEEEEEEvNT_6ParamsE:
	.zero		3328


//--------------------- .nv.constant0._ZN7cutlass13device_kernelIN5flash11enable_sm90INS1_16FlashAttnFwdSm90INS1_25CollectiveMainloopFwdSm90ILi2EN4cute5tupleIJNS5_1CILi1EEES8_S8_EEENS6_IJNS7_ILi128EEENS7_ILi224EEESA_EEELi128ENS_12float_e4m3_tEfNS_4arch4Sm90ELb0ELb0ELb1ELb1ELb0ELb1ELb0ELb1ELb1ELb1ELb0ELb0EEENS1_21CollectiveEpilogueFwdINS6_IJSA_SA_SB_EEES9_NS_10bfloat16_tESF_Li256ELb1ELb1ELb0ELb1EEENS1_36VarlenDynamicPersistentTileSchedulerILi128ELi224ELi256ELi128ELb0ELb1ELb1ELb0ELb1ELb1EEEEEEEEEvNT_6ParamsE --------------------------
	.section	.nv.constant0._ZN7cutlass13device_kernelIN5flash11enable_sm90INS1_16FlashAttnFwdSm90INS1_25CollectiveMainloopFwdSm90ILi2EN4cute5tupleIJNS5_1CILi1EEES8_S8_EEENS6_IJNS7_ILi128EEENS7_ILi224EEESA_EEELi128ENS_12float_e4m3_tEfNS_4arch4Sm90ELb0ELb0ELb1ELb1ELb0ELb1ELb0ELb1ELb1ELb1ELb0ELb0EEENS1_21CollectiveEpilogueFwdINS6_IJSA_SA_SB_EEES9_NS_10bfloat16_tESF_Li256ELb1ELb1ELb0ELb1EEENS1_36VarlenDynamicPersistentTileSchedulerILi128ELi224ELi256ELi128ELb0ELb1ELb1ELb0ELb1ELb1EEEEEEEEEvNT_6ParamsE,"a",@progbits
	.sectionflags	@""
	.align	4
.nv.constant0._ZN7cutlass13device_kernelIN5flash11enable_sm90INS1_16FlashAttnFwdSm90INS1_25CollectiveMainloopFwdSm90ILi2EN4cute5tupleIJNS5_1CILi1EEES8_S8_EEENS6_IJNS7_ILi128EEENS7_ILi224EEESA_EEELi128ENS_12float_e4m3_tEfNS_4arch4Sm90ELb0ELb0ELb1ELb1ELb0ELb1ELb0ELb1ELb1ELb1ELb0ELb0EEENS1_21CollectiveEpilogueFwdINS6_IJSA_SA_SB_EEES9_NS_10bfloat16_tESF_Li256ELb1ELb1ELb0ELb1EEENS1_36VarlenDynamicPersistentTileSchedulerILi128ELi224ELi256ELi128ELb0ELb1ELb1ELb0ELb1ELb1EEEEEEEEEvNT_6ParamsE:
	.zero		3328


//--------------------- .nv.constant0._ZN7cutlass13device_kernelIN5flash11enable_sm90INS1_16FlashAttnFwdSm90INS1_25CollectiveMainloopFwdSm90ILi2EN4cute5tupleIJNS5_1CILi1EEES8_S8_EEENS6_IJNS7_ILi128EEENS7_ILi192EEESA_EEELi128ENS_12float_e4m3_tEfNS_4arch4Sm90ELb0ELb1ELb1ELb0ELb0ELb0ELb0ELb1ELb1ELb1ELb0ELb0EEENS1_21CollectiveEpilogueFwdINS6_IJSA_SA_SB_EEES9_NS_10bfloat16_tESF_Li256ELb0ELb1ELb0ELb1EEENS1_30DynamicPersistentTileSchedulerILi256ELi128ELb0ELb1ELb1EEEEEEEEEvNT_6ParamsE --------------------------
	.section	.nv.constant0._ZN7cutlass13device_kernelIN5flash11enable_sm90INS1_16FlashAttnFwdSm90INS1_25CollectiveMainloopFwdSm90ILi2EN4cute5tupleIJNS5_1CILi1EEES8_S8_EEENS6_IJNS7_ILi128EEENS7_ILi192EEESA_EEELi128ENS_12float_e4m3_tEfNS_4arch4Sm90ELb0ELb1ELb1ELb0ELb0ELb0ELb0ELb1ELb1ELb1ELb0ELb0EEENS1_21CollectiveEpilogueFwdINS6_IJSA_SA_SB_EEES9_NS_10bfloat16_tESF_Li256ELb0ELb1ELb0ELb1EEENS1_30DynamicPersistentTileSchedulerILi256ELi128ELb0ELb1ELb1EEEEEEEEEvNT_6ParamsE,"a",@progbits
	.sectionflags	@""
	.align	4
.nv.constant0._ZN7cutlass13device_kernelIN5flash11enable_sm90INS1_16FlashAttnFwdSm90INS1_25CollectiveMainloopFwdSm90ILi2EN4cute5tupleIJNS5_1CILi1EEES8_S8_EEENS6_IJNS7_ILi128EEENS7_ILi192EEESA_EEELi128ENS_12float_e4m3_tEfNS_4arch4Sm90ELb0ELb1ELb1ELb0ELb0ELb0ELb0ELb1ELb1ELb1ELb0ELb0EEENS1_21CollectiveEpilogueFwdINS6_IJSA_SA_SB_EEES9_NS_10bfloat16_tESF_Li256ELb0ELb1ELb0ELb1EEENS1_30DynamicPersistentTileSchedulerILi256ELi128ELb0ELb1ELb1EEEEEEEEEvNT_6ParamsE:
	.zero		3328


//--------------------- .nv.constant0._ZN7cutlass13device_kernelIN5flash11enable_sm90INS1_16FlashAttnFwdSm90INS1_25CollectiveMainloopFwdSm90ILi2EN4cute5tupleIJNS5_1CILi1EEES8_S8_EEENS6_IJNS7_ILi128EEENS7_ILi192EEESA_EEELi128ENS_12float_e4m3_tEfNS_4arch4Sm90ELb0ELb1ELb1ELb1ELb0ELb0ELb0ELb1ELb1ELb1ELb0ELb0EEENS1_21CollectiveEpilogueFwdINS6_IJSA_SA_SB_EEES9_NS_10bfloat16_tESF_Li256ELb1ELb1ELb0ELb1EEENS1_36VarlenDynamicPersistentTileSchedulerILi128ELi192ELi256ELi128ELb0ELb1ELb1ELb1ELb0ELb1EEEEEEEEEvNT_6ParamsE --------------------------
	.section	.nv.constant0._ZN7cutlass13device_kernelIN5flash11enable_sm90INS1_16FlashAttnFwdSm90INS1_25CollectiveMainloopFwdSm90ILi2EN4cute5tupleIJNS5_1CILi1EEES8_S8_EEENS6_IJNS7_ILi128EEENS7_ILi192EEESA_EEELi128ENS_12float_e4m3_tEfNS_4arch4Sm90ELb0ELb1ELb1ELb1ELb0ELb0ELb0ELb1ELb1ELb1ELb0ELb0EEENS1_21CollectiveEpilogueFwdINS6_IJSA_SA_SB_EEES9_NS_10bfloat16_tESF_Li256ELb1ELb1ELb0ELb1EEENS1_36VarlenDynamicPersistentTileSchedulerILi128ELi192ELi256ELi128ELb0ELb1ELb1ELb1ELb0ELb1EEEEEEEEEvNT_6ParamsE,"a",@progbits
	.sectionflags	@""
	.align	4
.nv.constant0._ZN7cutlass13device_kernelIN5flash11enable_sm90INS1_16FlashAttnFwdSm90INS1_25CollectiveMainloopFwdSm90ILi2EN4cute5tupleIJNS5_1CILi1EEES8_S8_EEENS6_IJNS7_ILi128EEENS7_ILi192EEESA_EEELi128ENS_12float_e4m3_tEfNS_4arch4Sm90ELb0ELb1ELb1ELb1ELb0ELb0ELb0ELb1ELb1ELb1ELb0ELb0EEENS1_21CollectiveEpilogueFwdINS6_IJSA_SA_SB_EEES9_NS_10bfloat16_tESF_Li256ELb1ELb1ELb0ELb1EEENS1_36VarlenDynamicPersistentTileSchedulerILi128ELi192ELi256ELi128ELb0ELb1ELb1ELb1ELb0ELb1EEEEEEEEEvNT_6ParamsE:
	.zero		3328


//--------------------- .nv.constant0._ZN7cutlass13device_kernelIN5flash11enable_sm90INS1_16FlashAttnFwdSm90INS1_25CollectiveMainloopFwdSm90ILi2EN4cute5tupleIJNS5_1CILi1EEES8_S8_EEENS6_IJNS7_ILi128EEENS7_ILi192EEESA_EEELi128ENS_12float_e4m3_tEfNS_4arch4Sm90ELb0ELb1ELb1ELb1ELb0ELb1ELb0ELb1ELb1ELb1ELb0ELb0EEENS1_21CollectiveEpilogueFwdINS6_IJSA_SA_SB_EEES9_NS_10bfloat16_tESF_Li256ELb1ELb1ELb0ELb1EEENS1_36VarlenDynamicPersistentTileSchedulerILi128ELi192ELi256ELi128ELb0ELb1ELb1ELb1ELb0ELb1EEEEEEEEEvNT_6ParamsE --------------------------
	.section	.nv.constant0._ZN7cutlass13device_kernelIN5flash11enable_sm90INS1_16FlashAttnFwdSm90INS1_25CollectiveMainloopFwdSm90ILi2EN4cute5tupleIJNS5_1CILi1EEES8_S8_EEENS6_IJNS7_ILi128EEENS7_ILi192EEESA_EEELi128ENS_12float_e4m3_tEfNS_4arch4Sm90ELb0ELb1ELb1ELb1ELb0ELb1ELb0ELb1ELb1ELb1ELb0ELb0EEENS1_21CollectiveEpilogueFwdINS6_IJSA_SA_SB_EEES9_NS_10bfloat16_tESF_Li256ELb1ELb1ELb0ELb1EEENS1_36VarlenDynamicPersistentTileSchedulerILi128ELi192ELi256ELi128ELb0ELb1ELb1ELb1ELb0ELb1EEEEEEEEEvNT_6ParamsE,"a",@progbits
	.sectionflags	@""
	.align	4
.nv.constant0._ZN7cutlass13device_kernelIN5flash11enable_sm90INS1_16FlashAttnFwdSm90INS1_25CollectiveMainloopFwdSm90ILi2EN4cute5tupleIJNS5_1CILi1EEES8_S8_EEENS6_IJNS7_ILi128EEENS7_ILi192EEESA_EEELi128ENS_12float_e4m3_tEfNS_4arch4Sm90ELb0ELb1ELb1ELb1ELb0ELb1ELb0ELb1ELb1ELb1ELb0ELb0EEENS1_21CollectiveEpilogueFwdINS6_IJSA_SA_SB_EEES9_NS_10bfloat16_tESF_Li256ELb1ELb1ELb0ELb1EEENS1_36VarlenDynamicPersistentTileSchedulerILi128ELi192ELi256ELi128ELb0ELb1ELb1ELb1ELb0ELb1EEEEEEEEEvNT_6ParamsE:
	.zero		3328


//--------------------- .nv.constant0._ZN7cutlass13device_kernelIN5flash11enable_sm90INS1_16FlashAttnFwdSm90INS1_25CollectiveMainloopFwdSm90ILi2EN4cute5tupleIJNS5_1CILi1EEES8_S8_EEENS6_IJNS7_ILi128EEENS7_ILi224EEESA_EEELi128ENS_12float_e4m3_tEfNS_4arch4Sm90ELb1ELb0ELb1ELb0ELb0ELb0ELb0ELb1ELb1ELb1ELb0ELb0EEENS1_21CollectiveEpilogueFwdINS6_IJSA_SA_SB_EEES9_NS_10bfloat16_tESF_Li256ELb0ELb1ELb0ELb1EEENS1_30DynamicPersistentTileSchedulerILi256ELi128ELb0ELb1ELb1EEEEEEEEEvNT_6ParamsE --------------------------
	.section	.nv.constant0._ZN7cutlass13device_kernelIN5flash11enable_sm90INS1_16FlashAttnFwdSm90INS1_25CollectiveMainloopFwdSm90ILi2EN4cute5tupleIJNS5_1CILi1EEES8_S8_EEENS6_IJNS7_ILi128EEENS7_ILi224EEESA_EEELi128ENS_12float_e4m3_tEfNS_4arch4Sm90ELb1ELb0ELb1ELb0ELb0ELb0ELb0ELb1ELb1ELb1ELb0ELb0EEENS1_21CollectiveEpilogueFwdINS6_IJSA_SA_SB_EEES9_NS_10bfloat16_tESF_Li256ELb0ELb1ELb0ELb1EEENS1_30DynamicPersistentTileSchedulerILi256ELi128ELb0ELb1ELb1EEEEEEEEEvNT_6ParamsE,"a",@progbits
	.sectionflags	@""
	.align	4
.nv.constant0._ZN7cutlass13device_kernelIN5flash11enable_sm90INS1_16FlashAttnFwdSm90INS1_25CollectiveMainloopFwdSm90ILi2EN4cute5tupleIJNS5_1CILi1EEES8_S8_EEENS6_IJNS7_ILi128EEENS7_ILi224EEESA_EEELi128ENS_12float_e4m3_tEfNS_4arch4Sm90ELb1ELb0ELb1ELb0ELb0ELb0ELb0ELb1ELb1ELb1ELb0ELb0EEENS1_21CollectiveEpilogueFwdINS6_IJSA_SA_SB_EEES9_NS_10bfloat16_tESF_Li256ELb0ELb1ELb0ELb1EEENS1_30DynamicPersistentTileSchedulerILi256ELi128ELb0ELb1ELb1EEEEEEEEEvNT_6ParamsE:
	.zero		3328


//--------------------- .nv.constant0._ZN7cutlass13device_kernelIN5flash11enable_sm90INS1_16FlashAttnFwdSm90INS1_25CollectiveMainloopFwdSm90ILi2EN4cute5tupleIJNS5_1CILi1EEES8_S8_EEENS6_IJNS7_ILi128EEENS7_ILi224EEESA_EEELi128ENS_12float_e4m3_tEfNS_4arch4Sm90ELb1ELb0ELb1ELb1ELb0ELb0ELb0ELb1ELb1ELb1ELb0ELb0EEENS1_21CollectiveEpilogueFwdINS6_IJSA_SA_SB_EEES9_NS_10bfloat16_tESF_Li256ELb1ELb1ELb0ELb1EEENS1_36VarlenDynamicPersistentTileSchedulerILi128ELi224ELi256ELi128ELb0ELb1ELb1ELb1ELb1ELb1EEEEEEEEEvNT_6ParamsE --------------------------
	.section	.nv.constant0._ZN7cutlass13device_kernelIN5flash11enable_sm90INS1_16FlashAttnFwdSm90INS1_25CollectiveMainloopFwdSm90ILi2EN4cute5tupleIJNS5_1CILi1EEES8_S8_EEENS6_IJNS7_ILi128EEENS7_ILi224EEESA_EEELi128ENS_12float_e4m3_tEfNS_4arch4Sm90ELb1ELb0ELb1ELb1ELb0ELb0ELb0ELb1ELb1ELb1ELb0ELb0EEENS1_21CollectiveEpilogueFwdINS6_IJSA_SA_SB_EEES9_NS_10bfloat16_tESF_Li256ELb1ELb1ELb0ELb1EEENS1_36VarlenDynamicPersistentTileSchedulerILi128ELi224ELi256ELi128ELb0ELb1ELb1ELb1ELb1ELb1EEEEEEEEEvNT_6ParamsE,"a",@progbits
	.sectionflags	@""
	.align	4
.nv.constant0._ZN7cutlass13device_kernelIN5flash11enable_sm90INS1_16FlashAttnFwdSm90INS1_25CollectiveMainloopFwdSm90ILi2EN4cute5tupleIJNS5_1CILi1EEES8_S8_EEENS6_IJNS7_ILi128EEENS7_ILi224EEESA_EEELi128ENS_12float_e4m3_tEfNS_4arch4Sm90ELb1ELb0ELb1ELb1ELb0ELb0ELb0ELb1ELb1ELb1ELb0ELb0EEENS1_21CollectiveEpilogueFwdINS6_IJSA_SA_SB_EEES9_NS_10bfloat16_tESF_Li256ELb1ELb1ELb0ELb1EEENS1_36VarlenDynamicPersistentTileSchedulerILi128ELi224ELi256ELi128ELb0ELb1ELb1ELb1ELb1ELb1EEEEEEEEEvNT_6ParamsE:
	.zero		3328


//--------------------- .nv.constant0._ZN7cutlass13device_kernelIN5flash11enable_sm90INS1_16FlashAttnFwdSm90INS1_25CollectiveMainloopFwdSm90ILi2EN4cute5tupleIJNS5_1CILi1EEES8_S8_EEENS6_IJNS7_ILi128EEENS7_ILi224EEESA_EEELi128ENS_12float_e4m3_tEfNS_4arch4Sm90ELb1ELb0ELb1ELb1ELb0ELb1ELb0ELb1ELb1ELb1ELb0ELb0EEENS1_21CollectiveEpilogueFwdINS6_IJSA_SA_SB_EEES9_NS_10bfloat16_tESF_Li256ELb1ELb1ELb0ELb1EEENS1_36VarlenDynamicPersistentTileSchedulerILi128ELi224ELi256ELi128ELb0ELb1ELb1ELb1ELb1ELb1EEEEEEEEEvNT_6ParamsE --------------------------
	.section	.nv.constant0._ZN7cutlass13device_kernelIN5flash11enable_sm90INS1_16FlashAttnFwdSm90INS1_25CollectiveMainloopFwdSm90ILi2EN4cute5tupleIJNS5_1CILi1EEES8_S8_EEENS6_IJNS7_ILi128EEENS7_ILi224EEESA_EEELi128ENS_12float_e4m3_tEfNS_4arch4Sm90ELb1ELb0ELb1ELb1ELb0ELb1ELb0ELb1ELb1ELb1ELb0ELb0EEENS1_21CollectiveEpilogueFwdINS6_IJSA_SA_SB_EEES9_NS_10bfloat16_tESF_Li256ELb1ELb1ELb0ELb1EEENS1_36VarlenDynamicPersistentTileSchedulerILi128ELi224ELi256ELi128ELb0ELb1ELb1ELb1ELb1ELb1EEEEEEEEEvNT_6ParamsE,"a",@progbits
	.sectionflags	@""
	.align	4
.nv.constant0._ZN7cutlass13device_kernelIN5flash11enable_sm90INS1_16FlashAttnFwdSm90INS1_25CollectiveMainloopFwdSm90ILi2EN4cute5tupleIJNS5_1CILi1EEES8_S8_EEENS6_IJNS7_ILi128EEENS7_ILi224EEESA_EEELi128ENS_12float_e4m3_tEfNS_4arch4Sm90ELb1ELb0ELb1ELb1ELb0ELb1ELb0ELb1ELb1ELb1ELb0ELb0EEENS1_21CollectiveEpilogueFwdINS6_IJSA_SA_SB_EEES9_NS_10bfloat16_tESF_Li256ELb1ELb1ELb0ELb1EEENS1_36VarlenDynamicPersistentTileSchedulerILi128ELi224ELi256ELi128ELb0ELb1ELb1ELb1ELb1ELb1EEEEEEEEEvNT_6ParamsE:
	.zero		3328


//--------------------- .nv.constant0._ZN7cutlass13device_kernelIN5flash11enable_sm90INS1_16FlashAttnFwdSm90INS1_25CollectiveMainloopFwdSm90ILi2EN4cute5tupleIJNS5_1CILi1EEES8_S8_EEENS6_IJNS7_ILi192EEENS7_ILi128EEENS7_ILi96EEEEEELi96ENS_12float_e4m3_tEfNS_4arch4Sm90ELb0ELb0ELb1ELb0ELb0ELb0ELb0ELb1ELb1ELb1ELb0ELb0EEENS1_21CollectiveEpilogueFwdINS6_IJSA_SC_SB_EEES9_NS_10bfloat16_tESG_Li384ELb0ELb1ELb0ELb1EEENS1_29StaticPersistentTileSchedulerILb0EEEEEEEEEvNT_6ParamsE --------------------------
	.section	.nv.constant0._ZN7cutlass13device_kernelIN5flash11enable_sm90INS1_16FlashAttnFwdSm90INS1_25CollectiveMainloopFwdSm90ILi2EN4cute5tupleIJNS5_1CILi1EEES8_S8_EEENS6_IJNS7_ILi192EEENS7_ILi128EEENS7_ILi96EEEEEELi96ENS_12float_e4m3_tEfNS_4arch4Sm90ELb0ELb0ELb1ELb0ELb0ELb0ELb0ELb1ELb1ELb1ELb0ELb0EEENS1_21CollectiveEpilogueFwdINS6_IJSA_SC_SB_EEES9_NS_10bfloat16_tESG_Li384ELb0ELb1ELb0ELb1EEENS1_29StaticPersistentTileSchedulerILb0EEEEEEEEEvNT_6ParamsE,"a",@progbits
	.sectionflags	@""
	.align	4
.nv.constant0._ZN7cutlass13device_kernelIN5flash11enable_sm90INS1_16FlashAttnFwdSm90INS1_25CollectiveMainloopFwdSm90ILi2EN4cute5tupleIJNS5_1CILi1EEES8_S8_EEENS6_IJNS7_ILi192EEENS7_ILi128EEENS7_ILi96EEEEEELi96ENS_12float_e4m3_tEfNS_4arch4Sm90ELb0ELb0ELb1ELb0ELb0ELb0ELb0ELb1ELb1ELb1ELb0ELb0EEENS1_21CollectiveEpilogueFwdINS6_IJSA_SC_SB_EEES9_NS_10bfloat16_tESG_Li384ELb0ELb1ELb0ELb1EEENS1_29StaticPersistentTileSchedulerILb0EEEEEEEEEvNT_6ParamsE:
	.zero		3200


//--------------------- .nv.constant0._ZN7cutlass13device_kernelIN5flash11enable_sm90INS1_16FlashAttnFwdSm90INS1_25CollectiveMainloopFwdSm90ILi2EN4cute5tupleIJNS5_1CILi1EEES8_S8_EEENS6_IJNS7_ILi192EEENS7_ILi128EEENS7_ILi96EEEEEELi96ENS_12float_e4m3_tEfNS_4arch4Sm90ELb0ELb0ELb1ELb1ELb0ELb0ELb0ELb1ELb1ELb1ELb0ELb0EEENS1_21CollectiveEpilogueFwdINS6_IJSA_SC_SB_EEES9_NS_10bfloat16_tESG_Li384ELb1ELb1ELb0ELb1EEENS1_36VarlenDynamicPersistentTileSchedulerILi192ELi128ELi384ELi128ELb0ELb1ELb1ELb0ELb1ELb1EEEEEEEEEvNT_6ParamsE --------------------------
	.section	.nv.constant0._ZN7cutlass13device_kernelIN5flash11enable_sm90INS1_16FlashAttnFwdSm90INS1_25CollectiveMainloopFwdSm90ILi2EN4cute5tupleIJNS5_1CILi1EEES8_S8_EEENS6_IJNS7_ILi192EEENS7_ILi128EEENS7_ILi96EEEEEELi96ENS_12float_e4m3_tEfNS_4arch4Sm90ELb0ELb0ELb1ELb1ELb0ELb0ELb0ELb1ELb1ELb1ELb0ELb0EEENS1_21CollectiveEpilogueFwdINS6_IJSA_SC_SB_EEES9_NS_10bfloat16_tESG_Li384ELb1ELb1ELb0ELb1EEENS1_36VarlenDynamicPersistentTileSchedulerILi192ELi128ELi384ELi128ELb0ELb1ELb1ELb0ELb1ELb1EEEEEEEEEvNT_6ParamsE,"a",@progbits
	.sectionflags	@""
	.align	4
.nv.constant0._ZN7cutlass13device_kernelIN5flash11enable_sm90INS1_16FlashAttnFwdSm90INS1_25CollectiveMainloopFwdSm90ILi2EN4cute5tupleIJNS5_1CILi1EEES8_S8_EEENS6_IJNS7_ILi192EEENS7_ILi128EEENS7_ILi96EEEEEELi96ENS_12float_e4m3_tEfNS_4arch4Sm90ELb0ELb0ELb1ELb1ELb0ELb0ELb0ELb1ELb1ELb1ELb0ELb0EEENS1_21CollectiveEpilogueFwdINS6_IJSA_SC_SB_EEES9_NS_10bfloat16_tESG_Li384ELb1ELb1ELb0ELb1EEENS1_36VarlenDynamicPersistentTileSchedulerILi192ELi128ELi384ELi128ELb0ELb1ELb1ELb0ELb1ELb1EEEEEEEEEvNT_6ParamsE:
	.zero		3328


//--------------------- .nv.constant0._ZN7cutlass13device_kernelIN5flash11enable_sm90INS1_16FlashAttnFwdSm90INS1_25CollectiveMainloopFwdSm90ILi2EN4cute5tupleIJNS5_1CILi1EEES8_S8_EEENS6_IJNS7_ILi192EEENS7_ILi128EEENS7_ILi96EEEEEELi96ENS_12float_e4m3_tEfNS_4arch4Sm90ELb0ELb0ELb1ELb1ELb0ELb1ELb0ELb1ELb1ELb1ELb0ELb0EEENS1_21CollectiveEpilogueFwdINS6_IJSA_SC_SB_EEES9_NS_10bfloat16_tESG_Li384ELb1ELb1ELb0ELb1EEENS1_36VarlenDynamicPersistentTileSchedulerILi192ELi128ELi384ELi128ELb0ELb1ELb1ELb0ELb1ELb1EEEEEEEEEvNT_6ParamsE --------------------------
	.section	.nv.constant0._ZN7cutlass13device_kernelIN5flash11enable_sm90INS1_16FlashAttnFwdSm90INS1_25CollectiveMainloopFwdSm90ILi2EN4cute5tupleIJNS5_1CILi1EEES8_S8_EEENS6_IJNS7_ILi192EEENS7_ILi128EEENS7_ILi96EEEEEELi96ENS_12float_e4m3_tEfNS_4arch4Sm90ELb0ELb0ELb1ELb1ELb0ELb1ELb0ELb1ELb1ELb1ELb0ELb0EEENS1_21CollectiveEpilogueFwdINS6_IJSA_SC_SB_EEES9_NS_10bfloat16_tESG_Li384ELb1ELb1ELb0ELb1EEENS1_36VarlenDynamicPersistentTileSchedulerILi192ELi128ELi384ELi128ELb0ELb1ELb1ELb0ELb1ELb1EEEEEEEEEvNT_6ParamsE,"a",@progbits
	.sectionflags	@""
	.align	4
.nv.constant0._ZN7cutlass13device_kernelIN5flash11enable_sm90INS1_16FlashAttnFwdSm90INS1_25CollectiveMainloopFwdSm90ILi2EN4cute5tupleIJNS5_1CILi1EEES8_S8_EEENS6_IJNS7_ILi192EEENS7_ILi128EEENS7_ILi96EEEEEELi96ENS_12float_e4m3_tEfNS_4arch4Sm90ELb0ELb0ELb1ELb1ELb0ELb1ELb0ELb1ELb1ELb1ELb0ELb0EEENS1_21CollectiveEpilogueFwdINS6_IJSA_SC_SB_EEES9_NS_10bfloat16_tESG_Li384ELb1ELb1ELb0ELb1EEENS1_36VarlenDynamicPersistentTileSchedulerILi192ELi128ELi384ELi128ELb0ELb1ELb1ELb0ELb1ELb1EEEEEEEEEvNT_6ParamsE:
	.zero		3328


//--------------------- .nv.constant0._ZN7cutlass13device_kernelIN5flash11enable_sm90INS1_16FlashAttnFwdSm90INS1_25CollectiveMainloopFwdSm90ILi2EN4cute5tupleIJNS5_1CILi1EEES8_S8_EEENS6_IJNS7_ILi192EEENS7_ILi128EEENS7_ILi96EEEEEELi96ENS_12float_e4m3_tEfNS_4arch4Sm90ELb0ELb1ELb1ELb0ELb0ELb0ELb0ELb1ELb1ELb1ELb0ELb0EEENS1_21CollectiveEpilogueFwdINS6_IJSA_SC_SB_EEES9_NS_10bfloat16_tESG_Li384ELb0ELb1ELb0ELb1EEENS1_30DynamicPersistentTileSchedulerILi384ELi128ELb0ELb1ELb1EEEEEEEEEvNT_6ParamsE --------------------------
	.section	.nv.constant0._ZN7cutlass13device_kernelIN5flash11enable_sm90INS1_16FlashAttnFwdSm90INS1_25CollectiveMainloopFwdSm90ILi2EN4cute5tupleIJNS5_1CILi1EEES8_S8_EEENS6_IJNS7_ILi192EEENS7_ILi128EEENS7_ILi96EEEEEELi96ENS_12float_e4m3_tEfNS_4arch4Sm90ELb0ELb1ELb1ELb0ELb0ELb0ELb0ELb1ELb1ELb1ELb0ELb0EEENS1_21CollectiveEpilogueFwdINS6_IJSA_SC_SB_EEES9_NS_10bfloat16_tESG_Li384ELb0ELb1ELb0ELb1EEENS1_30DynamicPersistentTileSchedulerILi384ELi128ELb0ELb1ELb1EEEEEEEEEvNT_6ParamsE,"a",@progbits
	.sectionflags	@""
	.align	4
.nv.constant0._ZN7cutlass13device_kernelIN5flash11enable_sm90INS1_16FlashAttnFwdSm90INS1_25CollectiveMainloopFwdSm90ILi2EN4cute5tupleIJNS5_1CILi1EEES8_S8_EEENS6_IJNS7_ILi192EEENS7_ILi128EEENS7_ILi96EEEEEELi96ENS_12float_e4m3_tEfNS_4arch4Sm90ELb0ELb1ELb1ELb0ELb0ELb0ELb0ELb1ELb1ELb1ELb0ELb0EEENS1_21CollectiveEpilogueFwdINS6_IJSA_SC_SB_EEES9_NS_10bfloat16_tESG_Li384ELb0ELb1ELb0ELb1EEENS1_30DynamicPersistentTileSchedulerILi384ELi128ELb0ELb1ELb1EEEEEEEEEvNT_6ParamsE:
	.zero		3328


//--------------------- .nv.constant0._ZN7cutlass13device_kernelIN5flash11enable_sm90INS1_16FlashAttnFwdSm90INS1_25CollectiveMainloopFwdSm90ILi2EN4cute5tupleIJNS5_1CILi1EEES8_S8_EEENS6_IJNS7_ILi192EEENS7_ILi128EEENS7_ILi96EEEEEELi96ENS_12float_e4m3_tEfNS_4arch4Sm90ELb0ELb1ELb1ELb1ELb0ELb0ELb0ELb1ELb1ELb1ELb0ELb0EEENS1_21CollectiveEpilogueFwdINS6_IJSA_SC_SB_EEES9_NS_10bfloat16_tESG_Li384ELb1ELb1ELb0ELb1EEENS1_36VarlenDynamicPersistentTileSchedulerILi192ELi128ELi384ELi128ELb0ELb1ELb1ELb1ELb0ELb1EEEEEEEEEvNT_6ParamsE --------------------------
	.section	.nv.constant0._ZN7cutlass13device_kernelIN5flash11enable_sm90INS1_16FlashAttnFwdSm90INS1_25CollectiveMainloopFwdSm90ILi2EN4cute5tupleIJNS5_1CILi1EEES8_S8_EEENS6_IJNS7_ILi192EEENS7_ILi128EEENS7_ILi96EEEEEELi96ENS_12float_e4m3_tEfNS_4arch4Sm90ELb0ELb1ELb1ELb1ELb0ELb0ELb0ELb1ELb1ELb1ELb0ELb0EEENS1_21CollectiveEpilogueFwdINS6_IJSA_SC_SB_EEES9_NS_10bfloat16_tESG_Li384ELb1ELb1ELb0ELb1EEENS1_36VarlenDynamicPersistentTileSchedulerILi192ELi128ELi384ELi128ELb0ELb1ELb1ELb1ELb0ELb1EEEEEEEEEvNT_6ParamsE,"a",@progbits
	.sectionflags	@""
	.align	4
.nv.constant0._ZN7cutlass13device_kernelIN5flash11enable_sm90INS1_16FlashAttnFwdSm90INS1_25CollectiveMainloopFwdSm90ILi2EN4cute5tupleIJNS5_1CILi1EEES8_S8_EEENS6_IJNS7_ILi192EEENS7_ILi128EEENS7_ILi96EEEEEELi96ENS_12float_e4m3_tEfNS_4arch4Sm90ELb0ELb1ELb1ELb1ELb0ELb0ELb0ELb1ELb1ELb1ELb0ELb0EEENS1_21CollectiveEpilogueFwdINS6_IJSA_SC_SB_EEES9_NS_10bfloat16_tESG_Li384ELb1ELb1ELb0ELb1EEENS1_36VarlenDynamicPersistentTileSchedulerILi192ELi128ELi384ELi128ELb0ELb1ELb1ELb1ELb0ELb1EEEEEEEEEvNT_6ParamsE:
	.zero		3328


//--------------------- .nv.constant0._ZN7cutlass13device_kernelIN5flash11enable_sm90INS1_16FlashAttnFwdSm90INS1_25CollectiveMainloopFwdSm90ILi2EN4cute5tupleIJNS5_1CILi1EEES8_S8_EEENS6_IJNS7_ILi192EEENS7_ILi128EEENS7_ILi96EEEEEELi96ENS_12float_e4m3_tEfNS_4arch4Sm90ELb0ELb1ELb1ELb1ELb0ELb1ELb0ELb1ELb1ELb1ELb0ELb0EEENS1_21CollectiveEpilogueFwdINS6_IJSA_SC_SB_EEES9_NS_10bfloat16_tESG_Li384ELb1ELb1ELb0ELb1EEENS1_36VarlenDynamicPersistentTileSchedulerILi192ELi128ELi384ELi128ELb0ELb1ELb1ELb1ELb0ELb1EEEEEEEEEvNT_6ParamsE --------------------------
	.section	.nv.constant0._ZN7cutlass13device_kernelIN5flash11enable_sm90INS1_16FlashAttnFwdSm90INS1_25CollectiveMainloopFwdSm90ILi2EN4cute5tupleIJNS5_1CILi1EEES8_S8_EEENS6_IJNS7_ILi192EEENS7_ILi128EEENS7_ILi96EEEEEELi96ENS_12float_e4m3_tEfNS_4arch4Sm90ELb0ELb1ELb1ELb1ELb0ELb1ELb0ELb1ELb1ELb1ELb0ELb0EEENS1_21CollectiveEpilogueFwdINS6_IJSA_SC_SB_EEES9_NS_10bfloat16_tESG_Li384ELb1ELb1ELb0ELb1EEENS1_36VarlenDynamicPersistentTileSchedulerILi192ELi128ELi384ELi128ELb0ELb1ELb1ELb1ELb0ELb1EEEEEEEEEvNT_6ParamsE,"a",@progbits
	.sectionflags	@""
	.align	4
.nv.constant0._ZN7cutlass13device_kernelIN5flash11enable_sm90INS1_16FlashAttnFwdSm90INS1_25CollectiveMainloopFwdSm90ILi2EN4cute5tupleIJNS5_1CILi1EEES8_S8_EEENS6_IJNS7_ILi192EEENS7_ILi128EEENS7_ILi96EEEEEELi96ENS_12float_e4m3_tEfNS_4arch4Sm90ELb0ELb1ELb1ELb1ELb0ELb1ELb0ELb1ELb1ELb1ELb0ELb0EEENS1_21CollectiveEpilogueFwdINS6_IJSA_SC_SB_EEES9_NS_10bfloat16_tESG_Li384ELb1ELb1ELb0ELb1EEENS1_36VarlenDynamicPersistentTileSchedulerILi192ELi128ELi384ELi128ELb0ELb1ELb1ELb1ELb0ELb1EEEEEEEEEvNT_6ParamsE:
	.zero		3328


//--------------------- .nv.constant0._ZN7cutlass13device_kernelIN5flash11enable_sm90INS1_16FlashAttnFwdSm90INS1_25CollectiveMainloopFwdSm90ILi2EN4cute5tupleIJNS5_1CILi1EEES8_S8_EEENS6_IJNS7_ILi192EEENS7_ILi128EEENS7_ILi96EEEEEELi96ENS_12float_e4m3_tEfNS_4arch4Sm90ELb1ELb0ELb1ELb0ELb0ELb0ELb0ELb1ELb1ELb1ELb0ELb0EEENS1_21CollectiveEpilogueFwdINS6_IJSA_SC_SB_EEES9_NS_10bfloat16_tESG_Li384ELb0ELb1ELb0ELb1EEENS1_30DynamicPersistentTileSchedulerILi384ELi128ELb0ELb1ELb1EEEEEEEEEvNT_6ParamsE --------------------------
	.section	.nv.constant0._ZN7cutlass13device_kernelIN5flash11enable_sm90INS1_16FlashAttnFwdSm90INS1_25CollectiveMainloopFwdSm90ILi2EN4cute5tupleIJNS5_1CILi1EEES8_S8_EEENS6_IJNS7_ILi192EEENS7_ILi128EEENS7_ILi96EEEEEELi96ENS_12float_e4m3_tEfNS_4arch4Sm90ELb1ELb0ELb1ELb0ELb0ELb0ELb0ELb1ELb1ELb1ELb0ELb0EEENS1_21CollectiveEpilogueFwdINS6_IJSA_SC_SB_EEES9_NS_10bfloat16_tESG_Li384ELb0ELb1ELb0ELb1EEENS1_30DynamicPersistentTileSchedulerILi384ELi128ELb0ELb1ELb1EEEEEEEEEvNT_6ParamsE,"a",@progbits
	.sectionflags	@""
	.align	4
.nv.constant0._ZN7cutlass13device_kernelIN5flash11enable_sm90INS1_16FlashAttnFwdSm90INS1_25CollectiveMainloopFwdSm90ILi2EN4cute5tupleIJNS5_1CILi1EEES8_S8_EEENS6_IJNS7_ILi192EEENS7_ILi128EEENS7_ILi96EEEEEELi96ENS_12float_e4m3_tEfNS_4arch4Sm90ELb1ELb0ELb1ELb0ELb0ELb0ELb0ELb1ELb1ELb1ELb0ELb0EEENS1_21CollectiveEpilogueFwdINS6_IJSA_SC_SB_EEES9_NS_10bfloat16_tESG_Li384ELb0ELb1ELb0ELb1EEENS1_30DynamicPersistentTileSchedulerILi384ELi128ELb0ELb1ELb1EEEEEEEEEvNT_6ParamsE:
	.zero		3328


//--------------------- .nv.constant0._ZN7cutlass13device_kernelIN5flash11enable_sm90INS1_16FlashAttnFwdSm90INS1_25CollectiveMainloopFwdSm90ILi2EN4cute5tupleIJNS5_1CILi1EEES8_S8_EEENS6_IJNS7_ILi192EEENS7_ILi128EEENS7_ILi96EEEEEELi96ENS_12float_e4m3_tEfNS_4arch4Sm90ELb1ELb0ELb1ELb1ELb0ELb0ELb0ELb1ELb1ELb1ELb0ELb0EEENS1_21CollectiveEpilogueFwdINS6_IJSA_SC_SB_EEES9_NS_10bfloat16_tESG_Li384ELb1ELb1ELb0ELb1EEENS1_36VarlenDynamicPersistentTileSchedulerILi192ELi128ELi384ELi128ELb0ELb1ELb1ELb1ELb1ELb1EEEEEEEEEvNT_6ParamsE --------------------------
	.section	.nv.constant0._ZN7cutlass13device_kernelIN5flash11enable_sm90INS1_16FlashAttnFwdSm90INS1_25CollectiveMainloopFwdSm90ILi2EN4cute5tupleIJNS5_1CILi1EEES8_S8_EEENS6_IJNS7_ILi192EEENS7_ILi128EEENS7_ILi96EEEEEELi96ENS_12float_e4m3_tEfNS_4arch4Sm90ELb1ELb0ELb1ELb1ELb0ELb0ELb0ELb1ELb1ELb1ELb0ELb0EEENS1_21CollectiveEpilogueFwdINS6_IJSA_SC_SB_EEES9_NS_10bfloat16_tESG_Li384ELb1ELb1ELb0ELb1EEENS1_36VarlenDynamicPersistentTileSchedulerILi192ELi128ELi384ELi128ELb0ELb1ELb1ELb1ELb1ELb1EEEEEEEEEvNT_6ParamsE,"a",@progbits
	.sectionflags	@""
	.align	4
.nv.constant0._ZN7cutlass13device_kernelIN5flash11enable_sm90INS1_16FlashAttnFwdSm90INS1_25CollectiveMainloopFwdSm90ILi2EN4cute5tupleIJNS5_1CILi1EEES8_S8_EEENS6_IJNS7_ILi192EEENS7_ILi128EEENS7_ILi96EEEEEELi96ENS_12float_e4m3_tEfNS_4arch4Sm90ELb1ELb0ELb1ELb1ELb0ELb0ELb0ELb1ELb1ELb1ELb0ELb0EEENS1_21CollectiveEpilogueFwdINS6_IJSA_SC_SB_EEES9_NS_10bfloat16_tESG_Li384ELb1ELb1ELb0ELb1EEENS1_36VarlenDynamicPersistentTileSchedulerILi192ELi128ELi384ELi128ELb0ELb1ELb1ELb1ELb1ELb1EEEEEEEEEvNT_6ParamsE:
	.zero		3328


//--------------------- .nv.constant0._ZN7cutlass13device_kernelIN5flash11enable_sm90INS1_16FlashAttnFwdSm90INS1_25CollectiveMainloopFwdSm90ILi2EN4cute5tupleIJNS5_1CILi1EEES8_S8_EEENS6_IJNS7_ILi192EEENS7_ILi128EEENS7_ILi96EEEEEELi96ENS_12float_e4m3_tEfNS_4arch4Sm90ELb1ELb0ELb1ELb1ELb0ELb1ELb0ELb1ELb1ELb1ELb0ELb0EEENS1_21CollectiveEpilogueFwdINS6_IJSA_SC_SB_EEES9_NS_10bfloat16_tESG_Li384ELb1ELb1ELb0ELb1EEENS1_36VarlenDynamicPersistentTileSchedulerILi192ELi128ELi384ELi128ELb0ELb1ELb1ELb1ELb1ELb1EEEEEEEEEvNT_6ParamsE --------------------------
	.section	.nv.constant0._ZN7cutlass13device_kernelIN5flash11enable_sm90INS1_16FlashAttnFwdSm90INS1_25CollectiveMainloopFwdSm90ILi2EN4cute5tupleIJNS5_1CILi1EEES8_S8_EEENS6_IJNS7_ILi192EEENS7_ILi128EEENS7_ILi96EEEEEELi96ENS_12float_e4m3_tEfNS_4arch4Sm90ELb1ELb0ELb1ELb1ELb0ELb1ELb0ELb1ELb1ELb1ELb0ELb0EEENS1_21CollectiveEpilogueFwdINS6_IJSA_SC_SB_EEES9_NS_10bfloat16_tESG_Li384ELb1ELb1ELb0ELb1EEENS1_36VarlenDynamicPersistentTileSchedulerILi192ELi128ELi384ELi128ELb0ELb1ELb1ELb1ELb1ELb1EEEEEEEEEvNT_6ParamsE,"a",@progbits
	.sectionflags	@""
	.align	4
.nv.constant0._ZN7cutlass13device_kernelIN5flash11enable_sm90INS1_16FlashAttnFwdSm90INS1_25CollectiveMainloopFwdSm90ILi2EN4cute5tupleIJNS5_1CILi1EEES8_S8_EEENS6_IJNS7_ILi192EEENS7_ILi128EEENS7_ILi96EEEEEELi96ENS_12float_e4m3_tEfNS_4arch4Sm90ELb1ELb0ELb1ELb1ELb0ELb1ELb0ELb1ELb1ELb1ELb0ELb0EEENS1_21CollectiveEpilogueFwdINS6_IJSA_SC_SB_EEES9_NS_10bfloat16_tESG_Li384ELb1ELb1ELb0ELb1EEENS1_36VarlenDynamicPersistentTileSchedulerILi192ELi128ELi384ELi128ELb0ELb1ELb1ELb1ELb1ELb1EEEEEEEEEvNT_6ParamsE:
	.zero		3328


//--------------------- .nv.constant0._ZN7cutlass13device_kernelIN5flash11enable_sm90INS1_16FlashAttnFwdSm90INS1_25CollectiveMainloopFwdSm90ILi2EN4cute5tupleIJNS5_1CILi1EEES8_S8_EEENS6_IJNS7_ILi192EEENS7_ILi160EEENS7_ILi64EEEEEELi64ENS_12float_e4m3_tEfNS_4arch4Sm90ELb0ELb0ELb1ELb0ELb0ELb0ELb0ELb1ELb1ELb1ELb0ELb0EEENS1_21CollectiveEpilogueFwdINS6_IJSA_SC_SB_EEES9_NS_10bfloat16_tESG_Li384ELb0ELb1ELb0ELb1EEENS1_29StaticPersistentTileSchedulerILb0EEEEEEEEEvNT_6ParamsE --------------------------
	.section	.nv.constant0._ZN7cutlass13device_kernelIN5flash11enable_sm90INS1_16FlashAttnFwdSm90INS1_25CollectiveMainloopFwdSm90ILi2EN4cute5tupleIJNS5_1CILi1EEES8_S8_EEENS6_IJNS7_ILi192EEENS7_ILi160EEENS7_ILi64EEEEEELi64ENS_12float_e4m3_tEfNS_4arch4Sm90ELb0ELb0ELb1ELb0ELb0ELb0ELb0ELb1ELb1ELb1ELb0ELb0EEENS1_21CollectiveEpilogueFwdINS6_IJSA_SC_SB_EEES9_NS_10bfloat16_tESG_Li384ELb0ELb1ELb0ELb1EEENS1_29StaticPersistentTileSchedulerILb0EEEEEEEEEvNT_6ParamsE,"a",@progbits
	.sectionflags	@""
	.align	4
.nv.constant0._ZN7cutlass13device_kernelIN5flash11enable_sm90INS1_16FlashAttnFwdSm90INS1_25CollectiveMainloopFwdSm90ILi2EN4cute5tupleIJNS5_1CILi1EEES8_S8_EEENS6_IJNS7_ILi192EEENS7_ILi160EEENS7_ILi64EEEEEELi64ENS_12float_e4m3_tEfNS_4arch4Sm90ELb0ELb0ELb1ELb0ELb0ELb0ELb0ELb1ELb1ELb1ELb0ELb0EEENS1_21CollectiveEpilogueFwdINS6_IJSA_SC_SB_EEES9_NS_10bfloat16_tESG_Li384ELb0ELb1ELb0ELb1EEENS1_29StaticPersistentTileSchedulerILb0EEEEEEEEEvNT_6ParamsE:
	.zero		3200


//--------------------- .nv.constant0._ZN7cutlass13device_kernelIN5flash11enable_sm90INS1_16FlashAttnFwdSm90INS1_25CollectiveMainloopFwdSm90ILi2EN4cute5tupleIJNS5_1CILi1EEES8_S8_EEENS6_IJNS7_ILi192EEENS7_ILi160EEENS7_ILi64EEEEEELi64ENS_12float_e4m3_tEfNS_4arch4Sm90ELb0ELb0ELb1ELb1ELb0ELb0ELb0ELb1ELb1ELb1ELb0ELb0EEENS1_21CollectiveEpilogueFwdINS6_IJSA_SC_SB_EEES9_NS_10bfloat16_tESG_Li384ELb1ELb1ELb0ELb1EEENS1_36VarlenDynamicPersistentTileSchedulerILi192ELi160ELi384ELi128ELb0ELb1ELb1ELb0ELb1ELb1EEEEEEEEEvNT_6ParamsE --------------------------
	.section	.nv.constant0._ZN7cutlass13device_kernelIN5flash11enable_sm90INS1_16FlashAttnFwdSm90INS1_25CollectiveMainloopFwdSm90ILi2EN4cute5tupleIJNS5_1CILi1EEES8_S8_EEENS6_IJNS7_ILi192EEENS7_ILi160EEENS7_ILi64EEEEEELi64ENS_12float_e4m3_tEfNS_4arch4Sm90ELb0ELb0ELb1ELb1ELb0ELb0ELb0ELb1ELb1ELb1ELb0ELb0EEENS1_21CollectiveEpilogueFwdINS6_IJSA_SC_SB_EEES9_NS_10bfloat16_tESG_Li384ELb1ELb1ELb0ELb1EEENS1_36VarlenDynamicPersistentTileSchedulerILi192ELi160ELi384ELi128ELb0ELb1ELb1ELb0ELb1ELb1EEEEEEEEEvNT_6ParamsE,"a",@progbits
	.sectionflags	@""
	.align	4
.nv.constant0._ZN7cutlass13device_kernelIN5flash11enable_sm90INS1_16FlashAttnFwdSm90INS1_25CollectiveMainloopFwdSm90ILi2EN4cute5tupleIJNS5_1CILi1EEES8_S8_EEENS6_IJNS7_ILi192EEENS7_ILi160EEENS7_ILi64EEEEEELi64ENS_12float_e4m3_tEfNS_4arch4Sm90ELb0ELb0ELb1ELb1ELb0ELb0ELb0ELb1ELb1ELb1ELb0ELb0EEENS1_21CollectiveEpilogueFwdINS6_IJSA_SC_SB_EEES9_NS_10bfloat16_tESG_Li384ELb1ELb1ELb0ELb1EEENS1_36VarlenDynamicPersistentTileSchedulerILi192ELi160ELi384ELi128ELb0ELb1ELb1ELb0ELb1ELb1EEEEEEEEEvNT_6ParamsE:
	.zero		3328


//--------------------- .nv.constant0._ZN7cutlass13device_kernelIN5flash11enable_sm90INS1_16FlashAttnFwdSm90INS1_25CollectiveMainloopFwdSm90ILi2EN4cute5tupleIJNS5_1CILi1EEES8_S8_EEENS6_IJNS7_ILi192EEENS7_ILi160EEENS7_ILi64EEEEEELi64ENS_12float_e4m3_tEfNS_4arch4Sm90ELb0ELb0ELb1ELb1ELb0ELb1ELb0ELb1ELb1ELb1ELb0ELb0EEENS1_21CollectiveEpilogueFwdINS6_IJSA_SC_SB_EEES9_NS_10bfloat16_tESG_Li384ELb1ELb1ELb0ELb1EEENS1_36VarlenDynamicPersistentTileSchedulerILi192ELi160ELi384ELi128ELb0ELb1ELb1ELb0ELb1ELb1EEEEEEEEEvNT_6ParamsE --------------------------
	.section	.nv.constant0._ZN7cutlass13device_kernelIN5flash11enable_sm90INS1_16FlashAttnFwdSm90INS1_25CollectiveMainloopFwdSm90ILi2EN4cute5tupleIJNS5_1CILi1EEES8_S8_EEENS6_IJNS7_ILi192EEENS7_ILi160EEENS7_ILi64EEEEEELi64ENS_12float_e4m3_tEfNS_4arch4Sm90ELb0ELb0ELb1ELb1ELb0ELb1ELb0ELb1ELb1ELb1ELb0ELb0EEENS1_21CollectiveEpilogueFwdINS6_IJSA_SC_SB_EEES9_NS_10bfloat16_tESG_Li384ELb1ELb1ELb0ELb1EEENS1_36VarlenDynamicPersistentTileSchedulerILi192ELi160ELi384ELi128ELb0ELb1ELb1ELb0ELb1ELb1EEEEEEEEEvNT_6ParamsE,"a",@progbits
	.sectionflags	@""
	.align	4
.nv.constant0._ZN7cutlass13device_kernelIN5flash11enable_sm90INS1_16FlashAttnFwdSm90INS1_25CollectiveMainloopFwdSm90ILi2EN4cute5tupleIJNS5_1CILi1EEES8_S8_EEENS6_IJNS7_ILi192EEENS7_ILi160EEENS7_ILi64EEEEEELi64ENS_12float_e4m3_tEfNS_4arch4Sm90ELb0ELb0ELb1ELb1ELb0ELb1ELb0ELb1ELb1ELb1ELb0ELb0EEENS1_21CollectiveEpilogueFwdINS6_IJSA_SC_SB_EEES9_NS_10bfloat16_tESG_Li384ELb1ELb1ELb0ELb1EEENS1_36VarlenDynamicPersistentTileSchedulerILi192ELi160ELi384ELi128ELb0ELb1ELb1ELb0ELb1ELb1EEEEEEEEEvNT_6ParamsE:
	.zero		3328


//--------------------- .nv.constant0._ZN7cutlass13device_kernelIN5flash11enable_sm90INS1_16FlashAttnFwdSm90INS1_25CollectiveMainloopFwdSm90ILi2EN4cute5tupleIJNS5_1CILi1EEES8_S8_EEENS6_IJNS7_ILi192EEENS7_ILi160EEENS7_ILi64EEEEEELi64ENS_12float_e4m3_tEfNS_4arch4Sm90ELb0ELb1ELb1ELb0ELb0ELb0ELb0ELb1ELb1ELb1ELb0ELb0EEENS1_21CollectiveEpilogueFwdINS6_IJSA_SC_SB_EEES9_NS_10bfloat16_tESG_Li384ELb0ELb1ELb0ELb1EEENS1_30DynamicPersistentTileSchedulerILi384ELi128ELb0ELb1ELb1EEEEEEEEEvNT_6ParamsE --------------------------
	.section	.nv.constant0._ZN7cutlass13device_kernelIN5flash11enable_sm90INS1_16FlashAttnFwdSm90INS1_25CollectiveMainloopFwdSm90ILi2EN4cute5tupleIJNS5_1CILi1EEES8_S8_EEENS6_IJNS7_ILi192EEENS7_ILi160EEENS7_ILi64EEEEEELi64ENS_12float_e4m3_tEfNS_4arch4Sm90ELb0ELb1ELb1ELb0ELb0ELb0ELb0ELb1ELb1ELb1ELb0ELb0EEENS1_21CollectiveEpilogueFwdINS6_IJSA_SC_SB_EEES9_NS_10bfloat16_tESG_Li384ELb0ELb1ELb0ELb1EEENS1_30DynamicPersistentTileSchedulerILi384ELi128ELb0ELb1ELb1EEEEEEEEEvNT_6ParamsE,"a",@progbits
	.sectionflags	@""
	.align	4
.nv.constant0._ZN7cutlass13device_kernelIN5flash11enable_sm90INS1_16FlashAttnFwdSm90INS1_25CollectiveMainloopFwdSm90ILi2EN4cute5tupleIJNS5_1CILi1EEES8_S8_EEENS6_IJNS7_ILi192EEENS7_ILi160EEENS7_ILi64EEEEEELi64ENS_12float_e4m3_tEfNS_4arch4Sm90ELb0ELb1ELb1ELb0ELb0ELb0ELb0ELb1ELb1ELb1ELb0ELb0EEENS1_21CollectiveEpilogueFwdINS6_IJSA_SC_SB_EEES9_NS_10bfloat16_tESG_Li384ELb0ELb1ELb0ELb1EEENS1_30DynamicPersistentTileSchedulerILi384ELi128ELb0ELb1ELb1EEEEEEEEEvNT_6ParamsE:
	.zero		3328


//--------------------- .nv.constant0._ZN7cutlass13device_kernelIN5flash11enable_sm90INS1_16FlashAttnFwdSm90INS1_25CollectiveMainloopFwdSm90ILi2EN4cute5tupleIJNS5_1CILi1EEES8_S8_EEENS6_IJNS7_ILi192EEENS7_ILi160EEENS7_ILi64EEEEEELi64ENS_12float_e4m3_tEfNS_4arch4Sm90ELb0ELb1ELb1ELb1ELb0ELb0ELb0ELb1ELb1ELb1ELb0ELb0EEENS1_21CollectiveEpilogueFwdINS6_IJSA_SC_SB_EEES9_NS_10bfloat16_tESG_Li384ELb1ELb1ELb0ELb1EEENS1_36VarlenDynamicPersistentTileSchedulerILi192ELi160ELi384ELi128ELb0ELb1ELb1ELb1ELb0ELb1EEEEEEEEEvNT_6ParamsE --------------------------
	.section	.nv.constant0._ZN7cutlass13device_kernelIN5flash11enable_sm90INS1_16FlashAttnFwdSm90INS1_25CollectiveMainloopFwdSm90ILi2EN4cute5tupleIJNS5_1CILi1EEES8_S8_EEENS6_IJNS7_ILi192EEENS7_ILi160EEENS7_ILi64EEEEEELi64ENS_12float_e4m3_tEfNS_4arch4Sm90ELb0ELb1ELb1ELb1ELb0ELb0ELb0ELb1ELb1ELb1ELb0ELb0EEENS1_21CollectiveEpilogueFwdINS6_IJSA_SC_SB_EEES9_NS_10bfloat16_tESG_Li384ELb1ELb1ELb0ELb1EEENS1_36VarlenDynamicPersistentTileSchedulerILi192ELi160ELi384ELi128ELb0ELb1ELb1ELb1ELb0ELb1EEEEEEEEEvNT_6ParamsE,"a",@progbits
	.sectionflags	@""
	.align	4
.nv.constant0._ZN7cutlass13device_kernelIN5flash11enable_sm90INS1_16FlashAttnFwdSm90INS1_25CollectiveMainloopFwdSm90ILi2EN4cute5tupleIJNS5_1CILi1EEES8_S8_EEENS6_IJNS7_ILi192EEENS7_ILi160EEENS7_ILi64EEEEEELi64ENS_12float_e4m3_tEfNS_4arch4Sm90ELb0ELb1ELb1ELb1ELb0ELb0ELb0ELb1ELb1ELb1ELb0ELb0EEENS1_21CollectiveEpilogueFwdINS6_IJSA_SC_SB_EEES9_NS_10bfloat16_tESG_Li384ELb1ELb1ELb0ELb1EEENS1_36VarlenDynamicPersistentTileSchedulerILi192ELi160ELi384ELi128ELb0ELb1ELb1ELb1ELb0ELb1EEEEEEEEEvNT_6ParamsE:
	.zero		3328


//--------------------- .nv.constant0._ZN7cutlass13device_kernelIN5flash11enable_sm90INS1_16FlashAttnFwdSm90INS1_25CollectiveMainloopFwdSm90ILi2EN4cute5tupleIJNS5_1CILi1EEES8_S8_EEENS6_IJNS7_ILi192EEENS7_ILi160EEENS7_ILi64EEEEEELi64ENS_12float_e4m3_tEfNS_4arch4Sm90ELb0ELb1ELb1ELb1ELb0ELb1ELb0ELb1ELb1ELb1ELb0ELb0EEENS1_21CollectiveEpilogueFwdINS6_IJSA_SC_SB_EEES9_NS_10bfloat16_tESG_Li384ELb1ELb1ELb0ELb1EEENS1_36VarlenDynamicPersistentTileSchedulerILi192ELi160ELi384ELi128ELb0ELb1ELb1ELb1ELb0ELb1EEEEEEEEEvNT_6ParamsE --------------------------
	.section	.nv.constant0._ZN7cutlass13device_kernelIN5flash11enable_sm90INS1_16FlashAttnFwdSm90INS1_25CollectiveMainloopFwdSm90ILi2EN4cute5tupleIJNS5_1CILi1EEES8_S8_EEENS6_IJNS7_ILi192EEENS7_ILi160EEENS7_ILi64EEEEEELi64ENS_12float_e4m3_tEfNS_4arch4Sm90ELb0ELb1ELb1ELb1ELb0ELb1ELb0ELb1ELb1ELb1ELb0ELb0EEENS1_21CollectiveEpilogueFwdINS6_IJSA_SC_SB_EEES9_NS_10bfloat16_tESG_Li384ELb1ELb1ELb0ELb1EEENS1_36VarlenDynamicPersistentTileSchedulerILi192ELi160ELi384ELi128ELb0ELb1ELb1ELb1ELb0ELb1EEEEEEEEEvNT_6ParamsE,"a",@progbits
	.sectionflags	@""
	.align	4
.nv.constant0._ZN7cutlass13device_kernelIN5flash11enable_sm90INS1_16FlashAttnFwdSm90INS1_25CollectiveMainloopFwdSm90ILi2EN4cute5tupleIJNS5_1CILi1EEES8_S8_EEENS6_IJNS7_ILi192EEENS7_ILi160EEENS7_ILi64EEEEEELi64ENS_12float_e4m3_tEfNS_4arch4Sm90ELb0ELb1ELb1ELb1ELb0ELb1ELb0ELb1ELb1ELb1ELb0ELb0EEENS1_21CollectiveEpilogueFwdINS6_IJSA_SC_SB_EEES9_NS_10bfloat16_tESG_Li384ELb1ELb1ELb0ELb1EEENS1_36VarlenDynamicPersistentTileSchedulerILi192ELi160ELi384ELi128ELb0ELb1ELb1ELb1ELb0ELb1EEEEEEEEEvNT_6ParamsE:
	.zero		3328


//--------------------- .nv.constant0._ZN7cutlass13device_kernelIN5flash11enable_sm90INS1_16FlashAttnFwdSm90INS1_25CollectiveMainloopFwdSm90ILi2EN4cute5tupleIJNS5_1CILi1EEES8_S8_EEENS6_IJNS7_ILi192EEENS7_ILi160EEENS7_ILi64EEEEEELi64ENS_12float_e4m3_tEfNS_4arch4Sm90ELb1ELb0ELb1ELb0ELb0ELb0ELb0ELb1ELb1ELb1ELb0ELb0EEENS1_21CollectiveEpilogueFwdINS6_IJSA_SC_SB_EEES9_NS_10bfloat16_tESG_Li384ELb0ELb1ELb0ELb1EEENS1_30DynamicPersistentTileSchedulerILi384ELi128ELb0ELb1ELb1EEEEEEEEEvNT_6ParamsE --------------------------
	.section	.nv.constant0._ZN7cutlass13device_kernelIN5flash11enable_sm90INS1_16FlashAttnFwdSm90INS1_25CollectiveMainloopFwdSm90ILi2EN4cute5tupleIJNS5_1CILi1EEES8_S8_EEENS6_IJNS7_ILi192EEENS7_ILi160EEENS7_ILi64EEEEEELi64ENS_12float_e4m3_tEfNS_4arch4Sm90ELb1ELb0ELb1ELb0ELb0ELb0ELb0ELb1ELb1ELb1ELb0ELb0EEENS1_21CollectiveEpilogueFwdINS6_IJSA_SC_SB_EEES9_NS_10bfloat16_tESG_Li384ELb0ELb1ELb0ELb1EEENS1_30DynamicPersistentTileSchedulerILi384ELi128ELb0ELb1ELb1EEEEEEEEEvNT_6ParamsE,"a",@progbits
	.sectionflags	@""
	.align	4
.nv.constant0._ZN7cutlass13device_kernelIN5flash11enable_sm90INS1_16FlashAttnFwdSm90INS1_25CollectiveMainloopFwdSm90ILi2EN4cute5tupleIJNS5_1CILi1EEES8_S8_EEENS6_IJNS7_ILi192EEENS7_ILi160EEENS7_ILi64EEEEEELi64ENS_12float_e4m3_tEfNS_4arch4Sm90ELb1ELb0ELb1ELb0ELb0ELb0ELb0ELb1ELb1ELb1ELb0ELb0EEENS1_21CollectiveEpilogueFwdINS6_IJSA_SC_SB_EEES9_NS_10bfloat16_tESG_Li384ELb0ELb1ELb0ELb1EEENS1_30DynamicPersistentTileSchedulerILi384ELi128ELb0ELb1ELb1EEEEEEEEEvNT_6ParamsE:
	.zero		3328


//--------------------- .nv.constant0._ZN7cutlass13device_kernelIN5flash11enable_sm90INS1_16FlashAttnFwdSm90INS1_25CollectiveMainloopFwdSm90ILi2EN4cute5tupleIJNS5_1CILi1EEES8_S8_EEENS6_IJNS7_ILi192EEENS7_ILi160EEENS7_ILi64EEEEEELi64ENS_12float_e4m3_tEfNS_4arch4Sm90ELb1ELb0ELb1ELb1ELb0ELb0ELb0ELb1ELb1ELb1ELb0ELb0EEENS1_21CollectiveEpilogueFwdINS6_IJSA_SC_SB_EEES9_NS_10bfloat16_tESG_Li384ELb1ELb1ELb0ELb1EEENS1_36VarlenDynamicPersistentTileSchedulerILi192ELi160ELi384ELi128ELb0ELb1ELb1ELb1ELb1ELb1EEEEEEEEEvNT_6ParamsE --------------------------
	.section	.nv.constant0._ZN7cutlass13device_kernelIN5flash11enable_sm90INS1_16FlashAttnFwdSm90INS1_25CollectiveMainloopFwdSm90ILi2EN4cute5tupleIJNS5_1CILi1EEES8_S8_EEENS6_IJNS7_ILi192EEENS7_ILi160EEENS7_ILi64EEEEEELi64ENS_12float_e4m3_tEfNS_4arch4Sm90ELb1ELb0ELb1ELb1ELb0ELb0ELb0ELb1ELb1ELb1ELb0ELb0EEENS1_21CollectiveEpilogueFwdINS6_IJSA_SC_SB_EEES9_NS_10bfloat16_tESG_Li384ELb1ELb1ELb0ELb1EEENS1_36VarlenDynamicPersistentTileSchedulerILi192ELi160ELi384ELi128ELb0ELb1ELb1ELb1ELb1ELb1EEEEEEEEEvNT_6ParamsE,"a",@progbits
	.sectionflags	@""
	.align	4
.nv.constant0._ZN7cutlass13device_kernelIN5flash11enable_sm90INS1_16FlashAttnFwdSm90INS1_25CollectiveMainloopFwdSm90ILi2EN4cute5tupleIJNS5_1CILi1EEES8_S8_EEENS6_IJNS7_ILi192EEENS7_ILi160EEENS7_ILi64EEEEEELi64ENS_12float_e4m3_tEfNS_4arch4Sm90ELb1ELb0ELb1ELb1ELb0ELb0ELb0ELb1ELb1ELb1ELb0ELb0EEENS1_21CollectiveEpilogueFwdINS6_IJSA_SC_SB_EEES9_NS_10bfloat16_tESG_Li384ELb1ELb1ELb0ELb1EEENS1_36VarlenDynamicPersistentTileSchedulerILi192ELi160ELi384ELi128ELb0ELb1ELb1ELb1ELb1ELb1EEEEEEEEEvNT_6ParamsE:
	.zero		3328


//--------------------- .nv.constant0._ZN7cutlass13device_kernelIN5flash11enable_sm90INS1_16FlashAttnFwdSm90INS1_25CollectiveMainloopFwdSm90ILi2EN4cute5tupleIJNS5_1CILi1EEES8_S8_EEENS6_IJNS7_ILi192EEENS7_ILi160EEENS7_ILi64EEEEEELi64ENS_12float_e4m3_tEfNS_4arch4Sm90ELb1ELb0ELb1ELb1ELb0ELb1ELb0ELb1ELb1ELb1ELb0ELb0EEENS1_21CollectiveEpilogueFwdINS6_IJSA_SC_SB_EEES9_NS_10bfloat16_tESG_Li384ELb1ELb1ELb0ELb1EEENS1_36VarlenDynamicPersistentTileSchedulerILi192ELi160ELi384ELi128ELb0ELb1ELb1ELb1ELb1ELb1EEEEEEEEEvNT_6ParamsE --------------------------
	.section	.nv.constant0._ZN7cutlass13device_kernelIN5flash11enable_sm90INS1_16FlashAttnFwdSm90INS1_25CollectiveMainloopFwdSm90ILi2EN4cute5tupleIJNS5_1CILi1EEES8_S8_EEENS6_IJNS7_ILi192EEENS7_ILi160EEENS7_ILi64EEEEEELi64ENS_12float_e4m3_tEfNS_4arch4Sm90ELb1ELb0ELb1ELb1ELb0ELb1ELb0ELb1ELb1ELb1ELb0ELb0EEENS1_21CollectiveEpilogueFwdINS6_IJSA_SC_SB_EEES9_NS_10bfloat16_tESG_Li384ELb1ELb1ELb0ELb1EEENS1_36VarlenDynamicPersistentTileSchedulerILi192ELi160ELi384ELi128ELb0ELb1ELb1ELb1ELb1ELb1EEEEEEEEEvNT_6ParamsE,"a",@progbits
	.sectionflags	@""
	.align	4
.nv.constant0._ZN7cutlass13device_kernelIN5flash11enable_sm90INS1_16FlashAttnFwdSm90INS1_25CollectiveMainloopFwdSm90ILi2EN4cute5tupleIJNS5_1CILi1EEES8_S8_EEENS6_IJNS7_ILi192EEENS7_ILi160EEENS7_ILi64EEEEEELi64ENS_12float_e4m3_tEfNS_4arch4Sm90ELb1ELb0ELb1ELb1ELb0ELb1ELb0ELb1ELb1ELb1ELb0ELb0EEENS1_21CollectiveEpilogueFwdINS6_IJSA_SC_SB_EEES9_NS_10bfloat16_tESG_Li384ELb1ELb1ELb0ELb1EEENS1_36VarlenDynamicPersistentTileSchedulerILi192ELi160ELi384ELi128ELb0ELb1ELb1ELb1ELb1ELb1EEEEEEEEEvNT_6ParamsE:
	.zero		3328


//--------------------- SYMBOLS --------------------------

	.type		.nv.reservedSmem.offset0,@object
	.size		.nv.reservedSmem.offset0,0x4
	.type		__assertfail,@function
